	.target	sm_90a

	.elftype	@"ET_EXEC"


//--------------------- .note.nv.tkinfo           --------------------------
	.section	.note.nv.tkinfo,"",@"SHT_NOTE"
	.sectionflags	@"SHF_NOTE_NV_TKINFO"
	.tkinfo
        /*0018*/ 	.word	0x00000002
        /*0030*/ 	.string	""
        /*0030*/ 	.string	"ptxas"
        /*0030*/ 	.string	"Cuda compilation tools, release 13.0, V13.0.88"
        /*0030*/ 	.string	"Build cuda_13.0.r13.0/compiler.36424714_0"
        /*0030*/ 	.string	"-arch sm_90a -m 64 "



//--------------------- .note.nv.cuinfo           --------------------------
	.section	.note.nv.cuinfo,"",@"SHT_NOTE"
	.sectionflags	@"SHF_NOTE_NV_CUINFO"
        /*0018*/ 	.short	0x0002
        /*001a*/ 	.short	0x005a
        /*001c*/ 	.short	0x0082
	.zero		2


//--------------------- .nv.info                  --------------------------
	.section	.nv.info,"",@"SHT_CUDA_INFO"
	.align	4


	//----- nvinfo : EIATTR_REGCOUNT
	.align		4
        /*0000*/ 	.byte	0x04, 0x2f
        /*0002*/ 	.short	(.L_57 - .L_56)
	.align		4
.L_56:
        /*0004*/ 	.word	index@(_ZN7cutlass13device_kernelIN5flash11enable_sm90INS1_16FlashAttnFwdSm90INS1_25CollectiveMainloopFwdSm90ILi2EN4cute5tupleIJNS5_1CILi1EEES8_S8_EEENS6_IJNS7_ILi192EEENS7_ILi128EEENS7_ILi64EEEEEELi64ENS_10bfloat16_tEfNS_4arch4Sm90ELb1ELb0ELb1ELb1ELb0ELb1ELb0ELb1ELb1ELb0ELb0ELb0EEENS1_21CollectiveEpilogueFwdINS6_IJSA_SC_SB_EEES9_SE_SG_Li384ELb1ELb0ELb0ELb0EEENS1_36VarlenDynamicPersistentTileSchedulerILi192ELi128ELi384ELi32ELb0ELb0ELb1ELb1ELb1ELb1EEEEEEEEEvNT_6ParamsE)
        /*0008*/ 	.word	0x00000080


	//----- nvinfo : EIATTR_FRAME_SIZE
	.align		4
.L_57:
        /*000c*/ 	.byte	0x04, 0x11
        /*000e*/ 	.short	(.L_59 - .L_58)
	.align		4
.L_58:
        /*0010*/ 	.word	index@(_ZN7cutlass13device_kernelIN5flash11enable_sm90INS1_16FlashAttnFwdSm90INS1_25CollectiveMainloopFwdSm90ILi2EN4cute5tupleIJNS5_1CILi1EEES8_S8_EEENS6_IJNS7_ILi192EEENS7_ILi128EEENS7_ILi64EEEEEELi64ENS_10bfloat16_tEfNS_4arch4Sm90ELb1ELb0ELb1ELb1ELb0ELb1ELb0ELb1ELb1ELb0ELb0ELb0EEENS1_21CollectiveEpilogueFwdINS6_IJSA_SC_SB_EEES9_SE_SG_Li384ELb1ELb0ELb0ELb0EEENS1_36VarlenDynamicPersistentTileSchedulerILi192ELi128ELi384ELi32ELb0ELb0ELb1ELb1ELb1ELb1EEEEEEEEEvNT_6ParamsE)
        /*0014*/ 	.word	0x00000048


	//----- nvinfo : EIATTR_REGCOUNT
	.align		4
.L_59:
        /*0018*/ 	.byte	0x04, 0x2f
        /*001a*/ 	.short	(.L_61 - .L_60)
	.align		4
.L_60:
        /*001c*/ 	.word	index@(_ZN7cutlass13device_kernelIN5flash11enable_sm90INS1_16FlashAttnFwdSm90INS1_25CollectiveMainloopFwdSm90ILi2EN4cute5tupleIJNS5_1CILi1EEES8_S8_EEENS6_IJNS7_ILi192EEENS7_ILi128EEENS7_ILi64EEEEEELi64ENS_10bfloat16_tEfNS_4arch4Sm90ELb1ELb0ELb1ELb1ELb0ELb0ELb0ELb1ELb1ELb0ELb0ELb0EEENS1_21CollectiveEpilogueFwdINS6_IJSA_SC_SB_EEES9_SE_SG_Li384ELb1ELb0ELb0ELb0EEENS1_36VarlenDynamicPersistentTileSchedulerILi192ELi128ELi384ELi32ELb0ELb0ELb1ELb1ELb1ELb1EEEEEEEEEvNT_6ParamsE)
        /*0020*/ 	.word	0x00000080


	//----- nvinfo : EIATTR_FRAME_SIZE
	.align		4
.L_61:
        /*0024*/ 	.byte	0x04, 0x11
        /*0026*/ 	.short	(.L_63 - .L_62)
	.align		4
.L_62:
        /*0028*/ 	.word	index@(_ZN7cutlass13device_kernelIN5flash11enable_sm90INS1_16FlashAttnFwdSm90INS1_25CollectiveMainloopFwdSm90ILi2EN4cute5tupleIJNS5_1CILi1EEES8_S8_EEENS6_IJNS7_ILi192EEENS7_ILi128EEENS7_ILi64EEEEEELi64ENS_10bfloat16_tEfNS_4arch4Sm90ELb1ELb0ELb1ELb1ELb0ELb0ELb0ELb1ELb1ELb0ELb0ELb0EEENS1_21CollectiveEpilogueFwdINS6_IJSA_SC_SB_EEES9_SE_SG_Li384ELb1ELb0ELb0ELb0EEENS1_36VarlenDynamicPersistentTileSchedulerILi192ELi128ELi384ELi32ELb0ELb0ELb1ELb1ELb1ELb1EEEEEEEEEvNT_6ParamsE)
        /*002c*/ 	.word	0x00000010


	//----- nvinfo : EIATTR_REGCOUNT
	.align		4
.L_63:
        /*0030*/ 	.byte	0x04, 0x2f
        /*0032*/ 	.short	(.L_65 - .L_64)
	.align		4
.L_64:
        /*0034*/ 	.word	index@(_ZN7cutlass13device_kernelIN5flash11enable_sm90INS1_16FlashAttnFwdSm90INS1_25CollectiveMainloopFwdSm90ILi2EN4cute5tupleIJNS5_1CILi1EEES8_S8_EEENS6_IJNS7_ILi192EEENS7_ILi128EEENS7_ILi64EEEEEELi64ENS_10bfloat16_tEfNS_4arch4Sm90ELb1ELb0ELb1ELb0ELb0ELb0ELb0ELb1ELb1ELb0ELb0ELb0EEENS1_21CollectiveEpilogueFwdINS6_IJSA_SC_SB_EEES9_SE_SG_Li384ELb0ELb0ELb0ELb0EEENS1_30DynamicPersistentTileSchedulerILi384ELi32ELb0ELb0ELb1EEEEEEEEEvNT_6ParamsE)
        /*0038*/ 	.word	0x00000080


	//----- nvinfo : EIATTR_FRAME_SIZE
	.align		4
.L_65:
        /*003c*/ 	.byte	0x04, 0x11
        /*003e*/ 	.short	(.L_67 - .L_66)
	.align		4
.L_66:
        /*0040*/ 	.word	index@(_ZN7cutlass13device_kernelIN5flash11enable_sm90INS1_16FlashAttnFwdSm90INS1_25CollectiveMainloopFwdSm90ILi2EN4cute5tupleIJNS5_1CILi1EEES8_S8_EEENS6_IJNS7_ILi192EEENS7_ILi128EEENS7_ILi64EEEEEELi64ENS_10bfloat16_tEfNS_4arch4Sm90ELb1ELb0ELb1ELb0ELb0ELb0ELb0ELb1ELb1ELb0ELb0ELb0EEENS1_21CollectiveEpilogueFwdINS6_IJSA_SC_SB_EEES9_SE_SG_Li384ELb0ELb0ELb0ELb0EEENS1_30DynamicPersistentTileSchedulerILi384ELi32ELb0ELb0ELb1EEEEEEEEEvNT_6ParamsE)
        /*0044*/ 	.word	0x00000000


	//----- nvinfo : EIATTR_REGCOUNT
	.align		4
.L_67:
        /*0048*/ 	.byte	0x04, 0x2f
        /*004a*/ 	.short	(.L_69 - .L_68)
	.align		4
.L_68:
        /*004c*/ 	.word	index@(_ZN7cutlass13device_kernelIN5flash11enable_sm90INS1_16FlashAttnFwdSm90INS1_25CollectiveMainloopFwdSm90ILi2EN4cute5tupleIJNS5_1CILi1EEES8_S8_EEENS6_IJNS7_ILi192EEENS7_ILi128EEENS7_ILi64EEEEEELi64ENS_10bfloat16_tEfNS_4arch4Sm90ELb0ELb1ELb1ELb1ELb0ELb1ELb0ELb1ELb1ELb0ELb0ELb0EEENS1_21CollectiveEpilogueFwdINS6_IJSA_SC_SB_EEES9_SE_SG_Li384ELb1ELb0ELb0ELb0EEENS1_36VarlenDynamicPersistentTileSchedulerILi192ELi128ELi384ELi32ELb0ELb0ELb1ELb1ELb0ELb1EEEEEEEEEvNT_6ParamsE)
        /*0050*/ 	.word	0x00000080


	//----- nvinfo : EIATTR_FRAME_SIZE
	.align		4
.L_69:
        /*0054*/ 	.byte	0x04, 0x11
        /*0056*/ 	.short	(.L_71 - .L_70)
	.align		4
.L_70:
        /*0058*/ 	.word	index@(_ZN7cutlass13device_kernelIN5flash11enable_sm90INS1_16FlashAttnFwdSm90INS1_25CollectiveMainloopFwdSm90ILi2EN4cute5tupleIJNS5_1CILi1EEES8_S8_EEENS6_IJNS7_ILi192EEENS7_ILi128EEENS7_ILi64EEEEEELi64ENS_10bfloat16_tEfNS_4arch4Sm90ELb0ELb1ELb1ELb1ELb0ELb1ELb0ELb1ELb1ELb0ELb0ELb0EEENS1_21CollectiveEpilogueFwdINS6_IJSA_SC_SB_EEES9_SE_SG_Li384ELb1ELb0ELb0ELb0EEENS1_36VarlenDynamicPersistentTileSchedulerILi192ELi128ELi384ELi32ELb0ELb0ELb1ELb1ELb0ELb1EEEEEEEEEvNT_6ParamsE)
        /*005c*/ 	.word	0x00000048


	//----- nvinfo : EIATTR_REGCOUNT
	.align		4
.L_71:
        /*0060*/ 	.byte	0x04, 0x2f
        /*0062*/ 	.short	(.L_73 - .L_72)
	.align		4
.L_72:
        /*0064*/ 	.word	index@(_ZN7cutlass13device_kernelIN5flash11enable_sm90INS1_16FlashAttnFwdSm90INS1_25CollectiveMainloopFwdSm90ILi2EN4cute5tupleIJNS5_1CILi1EEES8_S8_EEENS6_IJNS7_ILi192EEENS7_ILi128EEENS7_ILi64EEEEEELi64ENS_10bfloat16_tEfNS_4arch4Sm90ELb0ELb1ELb1ELb1ELb0ELb0ELb0ELb1ELb1ELb0ELb0ELb0EEENS1_21CollectiveEpilogueFwdINS6_IJSA_SC_SB_EEES9_SE_SG_Li384ELb1ELb0ELb0ELb0EEENS1_36VarlenDynamicPersistentTileSchedulerILi192ELi128ELi384ELi32ELb0ELb0ELb1ELb1ELb0ELb1EEEEEEEEEvNT_6ParamsE)
        /*0068*/ 	.word	0x00000080


	//----- nvinfo : EIATTR_FRAME_SIZE
	.align		4
.L_73:
        /*006c*/ 	.byte	0x04, 0x11
        /*006e*/ 	.short	(.L_75 - .L_74)
	.align		4
.L_74:
        /*0070*/ 	.word	index@(_ZN7cutlass13device_kernelIN5flash11enable_sm90INS1_16FlashAttnFwdSm90INS1_25CollectiveMainloopFwdSm90ILi2EN4cute5tupleIJNS5_1CILi1EEES8_S8_EEENS6_IJNS7_ILi192EEENS7_ILi128EEENS7_ILi64EEEEEELi64ENS_10bfloat16_tEfNS_4arch4Sm90ELb0ELb1ELb1ELb1ELb0ELb0ELb0ELb1ELb1ELb0ELb0ELb0EEENS1_21CollectiveEpilogueFwdINS6_IJSA_SC_SB_EEES9_SE_SG_Li384ELb1ELb0ELb0ELb0EEENS1_36VarlenDynamicPersistentTileSchedulerILi192ELi128ELi384ELi32ELb0ELb0ELb1ELb1ELb0ELb1EEEEEEEEEvNT_6ParamsE)
        /*0074*/ 	.word	0x00000010


	//----- nvinfo : EIATTR_REGCOUNT
	.align		4
.L_75:
        /*0078*/ 	.byte	0x04, 0x2f
        /*007a*/ 	.short	(.L_77 - .L_76)
	.align		4
.L_76:
        /*007c*/ 	.word	index@(_ZN7cutlass13device_kernelIN5flash11enable_sm90INS1_16FlashAttnFwdSm90INS1_25CollectiveMainloopFwdSm90ILi2EN4cute5tupleIJNS5_1CILi1EEES8_S8_EEENS6_IJNS7_ILi192EEENS7_ILi128EEENS7_ILi64EEEEEELi64ENS_10bfloat16_tEfNS_4arch4Sm90ELb0ELb1ELb1ELb0ELb0ELb0ELb0ELb1ELb1ELb0ELb0ELb0EEENS1_21CollectiveEpilogueFwdINS6_IJSA_SC_SB_EEES9_SE_SG_Li384ELb0ELb0ELb0ELb0EEENS1_30DynamicPersistentTileSchedulerILi384ELi32ELb0ELb0ELb1EEEEEEEEEvNT_6ParamsE)
        /*0080*/ 	.word	0x00000080


	//----- nvinfo : EIATTR_FRAME_SIZE
	.align		4
.L_77:
        /*0084*/ 	.byte	0x04, 0x11
        /*0086*/ 	.short	(.L_79 - .L_78)
	.align		4
.L_78:
        /*0088*/ 	.word	index@(_ZN7cutlass13device_kernelIN5flash11enable_sm90INS1_16FlashAttnFwdSm90INS1_25CollectiveMainloopFwdSm90ILi2EN4cute5tupleIJNS5_1CILi1EEES8_S8_EEENS6_IJNS7_ILi192EEENS7_ILi128EEENS7_ILi64EEEEEELi64ENS_10bfloat16_tEfNS_4arch4Sm90ELb0ELb1ELb1ELb0ELb0ELb0ELb0ELb1ELb1ELb0ELb0ELb0EEENS1_21CollectiveEpilogueFwdINS6_IJSA_SC_SB_EEES9_SE_SG_Li384ELb0ELb0ELb0ELb0EEENS1_30DynamicPersistentTileSchedulerILi384ELi32ELb0ELb0ELb1EEEEEEEEEvNT_6ParamsE)
        /*008c*/ 	.word	0x00000000


	//----- nvinfo : EIATTR_REGCOUNT
	.align		4
.L_79:
        /*0090*/ 	.byte	0x04, 0x2f
        /*0092*/ 	.short	(.L_81 - .L_80)
	.align		4
.L_80:
        /*0094*/ 	.word	index@(_ZN7cutlass13device_kernelIN5flash11enable_sm90INS1_16FlashAttnFwdSm90INS1_25CollectiveMainloopFwdSm90ILi2EN4cute5tupleIJNS5_1CILi1EEES8_S8_EEENS6_IJNS7_ILi192EEESA_NS7_ILi64EEEEEELi64ENS_10bfloat16_tEfNS_4arch4Sm90ELb0ELb0ELb1ELb1ELb0ELb1ELb0ELb0ELb1ELb0ELb0ELb0EEENS1_21CollectiveEpilogueFwdINS6_IJSA_SB_SA_EEES9_SD_SF_Li384ELb1ELb0ELb0ELb0EEENS1_36VarlenDynamicPersistentTileSchedulerILi192ELi192ELi384ELi32ELb0ELb0ELb1ELb0ELb1ELb1EEEEEEEEEvNT_6ParamsE)
        /*0098*/ 	.word	0x00000080


	//----- nvinfo : EIATTR_FRAME_SIZE
	.align		4
.L_81:
        /*009c*/ 	.byte	0x04, 0x11
        /*009e*/ 	.short	(.L_83 - .L_82)
	.align		4
.L_82:
        /*00a0*/ 	.word	index@(_ZN7cutlass13device_kernelIN5flash11enable_sm90INS1_16FlashAttnFwdSm90INS1_25CollectiveMainloopFwdSm90ILi2EN4cute5tupleIJNS5_1CILi1EEES8_S8_EEENS6_IJNS7_ILi192EEESA_NS7_ILi64EEEEEELi64ENS_10bfloat16_tEfNS_4arch4Sm90ELb0ELb0ELb1ELb1ELb0ELb1ELb0ELb0ELb1ELb0ELb0ELb0EEENS1_21CollectiveEpilogueFwdINS6_IJSA_SB_SA_EEES9_SD_SF_Li384ELb1ELb0ELb0ELb0EEENS1_36VarlenDynamicPersistentTileSchedulerILi192ELi192ELi384ELi32ELb0ELb0ELb1ELb0ELb1ELb1EEEEEEEEEvNT_6ParamsE)
        /*00a4*/ 	.word	0x00000090


	//----- nvinfo : EIATTR_REGCOUNT
	.align		4
.L_83:
        /*00a8*/ 	.byte	0x04, 0x2f
        /*00aa*/ 	.short	(.L_85 - .L_84)
	.align		4
.L_84:
        /*00ac*/ 	.word	index@(_ZN7cutlass13device_kernelIN5flash11enable_sm90INS1_16FlashAttnFwdSm90INS1_25CollectiveMainloopFwdSm90ILi2EN4cute5tupleIJNS5_1CILi1EEES8_S8_EEENS6_IJNS7_ILi192EEESA_NS7_ILi64EEEEEELi64ENS_10bfloat16_tEfNS_4arch4Sm90ELb0ELb0ELb1ELb1ELb0ELb0ELb0ELb0ELb1ELb0ELb0ELb0EEENS1_21CollectiveEpilogueFwdINS6_IJSA_SB_SA_EEES9_SD_SF_Li384ELb1ELb0ELb0ELb0EEENS1_36VarlenDynamicPersistentTileSchedulerILi192ELi192ELi384ELi32ELb0ELb0ELb1ELb0ELb1ELb1EEEEEEEEEvNT_6ParamsE)
        /*00b0*/ 	.word	0x00000080


	//----- nvinfo : EIATTR_FRAME_SIZE
	.align		4
.L_85:
        /*00b4*/ 	.byte	0x04, 0x11
        /*00b6*/ 	.short	(.L_87 - .L_86)
	.align		4
.L_86:
        /*00b8*/ 	.word	index@(_ZN7cutlass13device_kernelIN5flash11enable_sm90INS1_16FlashAttnFwdSm90INS1_25CollectiveMainloopFwdSm90ILi2EN4cute5tupleIJNS5_1CILi1EEES8_S8_EEENS6_IJNS7_ILi192EEESA_NS7_ILi64EEEEEELi64ENS_10bfloat16_tEfNS_4arch4Sm90ELb0ELb0ELb1ELb1ELb0ELb0ELb0ELb0ELb1ELb0ELb0ELb0EEENS1_21CollectiveEpilogueFwdINS6_IJSA_SB_SA_EEES9_SD_SF_Li384ELb1ELb0ELb0ELb0EEENS1_36VarlenDynamicPersistentTileSchedulerILi192ELi192ELi384ELi32ELb0ELb0ELb1ELb0ELb1ELb1EEEEEEEEEvNT_6ParamsE)
        /*00bc*/ 	.word	0x00000020


	//----- nvinfo : EIATTR_REGCOUNT
	.align		4
.L_87:
        /*00c0*/ 	.byte	0x04, 0x2f
        /*00c2*/ 	.short	(.L_89 - .L_88)
	.align		4
.L_88:
        /*00c4*/ 	.word	index@(_ZN7cutlass13device_kernelIN5flash11enable_sm90INS1_16FlashAttnFwdSm90INS1_25CollectiveMainloopFwdSm90ILi2EN4cute5tupleIJNS5_1CILi1EEES8_S8_EEENS6_IJNS7_ILi192EEESA_NS7_ILi64EEEEEELi64ENS_10bfloat16_tEfNS_4arch4Sm90ELb0ELb0ELb1ELb0ELb0ELb0ELb0ELb0ELb1ELb0ELb0ELb0EEENS1_21CollectiveEpilogueFwdINS6_IJSA_SB_SA_EEES9_SD_SF_Li384ELb0ELb0ELb0ELb0EEENS1_29StaticPersistentTileSchedulerILb0EEEEEEEEEvNT_6ParamsE)
        /*00c8*/ 	.word	0x00000080


	//----- nvinfo : EIATTR_FRAME_SIZE
	.align		4
.L_89:
        /*00cc*/ 	.byte	0x04, 0x11
        /*00ce*/ 	.short	(.L_91 - .L_90)
	.align		4
.L_90:
        /*00d0*/ 	.word	index@(_ZN7cutlass13device_kernelIN5flash11enable_sm90INS1_16FlashAttnFwdSm90INS1_25CollectiveMainloopFwdSm90ILi2EN4cute5tupleIJNS5_1CILi1EEES8_S8_EEENS6_IJNS7_ILi192EEESA_NS7_ILi64EEEEEELi64ENS_10bfloat16_tEfNS_4arch4Sm90ELb0ELb0ELb1ELb0ELb0ELb0ELb0ELb0ELb1ELb0ELb0ELb0EEENS1_21CollectiveEpilogueFwdINS6_IJSA_SB_SA_EEES9_SD_SF_Li384ELb0ELb0ELb0ELb0EEENS1_29StaticPersistentTileSchedulerILb0EEEEEEEEEvNT_6ParamsE)
        /*00d4*/ 	.word	0x00000018


	//----- nvinfo : EIATTR_REGCOUNT
	.align		4
.L_91:
        /*00d8*/ 	.byte	0x04, 0x2f
        /*00da*/ 	.short	(.L_93 - .L_92)
	.align		4
.L_92:
        /*00dc*/ 	.word	index@(_ZN7cutlass13device_kernelIN5flash11enable_sm90INS1_16FlashAttnFwdSm90INS1_25CollectiveMainloopFwdSm90ILi2EN4cute5tupleIJNS5_1CILi1EEES8_S8_EEENS6_IJNS7_ILi192EEENS7_ILi144EEENS7_ILi96EEEEEELi96ENS_10bfloat16_tEfNS_4arch4Sm90ELb1ELb0ELb1ELb1ELb0ELb1ELb0ELb0ELb1ELb0ELb0ELb0EEENS1_21CollectiveEpilogueFwdINS6_IJSA_SC_SB_EEES9_SE_SG_Li384ELb1ELb0ELb0ELb0EEENS1_36VarlenDynamicPersistentTileSchedulerILi192ELi144ELi384ELi32ELb0ELb0ELb1ELb1ELb1ELb1EEEEEEEEEvNT_6ParamsE)
        /*00e0*/ 	.word	0x00000080


	//----- nvinfo : EIATTR_FRAME_SIZE
	.align		4
.L_93:
        /*00e4*/ 	.byte	0x04, 0x11
        /*00e6*/ 	.short	(.L_95 - .L_94)
	.align		4
.L_94:
        /*00e8*/ 	.word	index@(_ZN7cutlass13device_kernelIN5flash11enable_sm90INS1_16FlashAttnFwdSm90INS1_25CollectiveMainloopFwdSm90ILi2EN4cute5tupleIJNS5_1CILi1EEES8_S8_EEENS6_IJNS7_ILi192EEENS7_ILi144EEENS7_ILi96EEEEEELi96ENS_10bfloat16_tEfNS_4arch4Sm90ELb1ELb0ELb1ELb1ELb0ELb1ELb0ELb0ELb1ELb0ELb0ELb0EEENS1_21CollectiveEpilogueFwdINS6_IJSA_SC_SB_EEES9_SE_SG_Li384ELb1ELb0ELb0ELb0EEENS1_36VarlenDynamicPersistentTileSchedulerILi192ELi144ELi384ELi32ELb0ELb0ELb1ELb1ELb1ELb1EEEEEEEEEvNT_6ParamsE)
        /*00ec*/ 	.word	0x000000c0


	//----- nvinfo : EIATTR_REGCOUNT
	.align		4
.L_95:
        /*00f0*/ 	.byte	0x04, 0x2f
        /*00f2*/ 	.short	(.L_97 - .L_96)
	.align		4
.L_96:
        /*00f4*/ 	.word	index@(_ZN7cutlass13device_kernelIN5flash11enable_sm90INS1_16FlashAttnFwdSm90INS1_25CollectiveMainloopFwdSm90ILi2EN4cute5tupleIJNS5_1CILi1EEES8_S8_EEENS6_IJNS7_ILi192EEENS7_ILi144EEENS7_ILi96EEEEEELi96ENS_10bfloat16_tEfNS_4arch4Sm90ELb1ELb0ELb1ELb1ELb0ELb0ELb0ELb0ELb1ELb0ELb0ELb0EEENS1_21CollectiveEpilogueFwdINS6_IJSA_SC_SB_EEES9_SE_SG_Li384ELb1ELb0ELb0ELb0EEENS1_36VarlenDynamicPersistentTileSchedulerILi192ELi144ELi384ELi32ELb0ELb0ELb1ELb1ELb1ELb1EEEEEEEEEvNT_6ParamsE)
        /*00f8*/ 	.word	0x00000080


	//----- nvinfo : EIATTR_FRAME_SIZE
	.align		4
.L_97:
        /*00fc*/ 	.byte	0x04, 0x11
        /*00fe*/ 	.short	(.L_99 - .L_98)
	.align		4
.L_98:
        /*0100*/ 	.word	index@(_ZN7cutlass13device_kernelIN5flash11enable_sm90INS1_16FlashAttnFwdSm90INS1_25CollectiveMainloopFwdSm90ILi2EN4cute5tupleIJNS5_1CILi1EEES8_S8_EEENS6_IJNS7_ILi192EEENS7_ILi144EEENS7_ILi96EEEEEELi96ENS_10bfloat16_tEfNS_4arch4Sm90ELb1ELb0ELb1ELb1ELb0ELb0ELb0ELb0ELb1ELb0ELb0ELb0EEENS1_21CollectiveEpilogueFwdINS6_IJSA_SC_SB_EEES9_SE_SG_Li384ELb1ELb0ELb0ELb0EEENS1_36VarlenDynamicPersistentTileSchedulerILi192ELi144ELi384ELi32ELb0ELb0ELb1ELb1ELb1ELb1EEEEEEEEEvNT_6ParamsE)
        /*0104*/ 	.word	0x00000010


	//----- nvinfo : EIATTR_REGCOUNT
	.align		4
.L_99:
        /*0108*/ 	.byte	0x04, 0x2f
        /*010a*/ 	.short	(.L_101 - .L_100)
	.align		4
.L_100:
        /*010c*/ 	.word	index@(_ZN7cutlass13device_kernelIN5flash11enable_sm90INS1_16FlashAttnFwdSm90INS1_25CollectiveMainloopFwdSm90ILi2EN4cute5tupleIJNS5_1CILi1EEES8_S8_EEENS6_IJNS7_ILi192EEENS7_ILi144EEENS7_ILi96EEEEEELi96ENS_10bfloat16_tEfNS_4arch4Sm90ELb1ELb0ELb1ELb0ELb0ELb0ELb0ELb0ELb1ELb0ELb0ELb0EEENS1_21CollectiveEpilogueFwdINS6_IJSA_SC_SB_EEES9_SE_SG_Li384ELb0ELb0ELb0ELb0EEENS1_30DynamicPersistentTileSchedulerILi384ELi32ELb0ELb0ELb1EEEEEEEEEvNT_6ParamsE)
        /*0110*/ 	.word	0x00000080


	//----- nvinfo : EIATTR_FRAME_SIZE
	.align		4
.L_101:
        /*0114*/ 	.byte	0x04, 0x11
        /*0116*/ 	.short	(.L_103 - .L_102)
	.align		4
.L_102:
        /*0118*/ 	.word	index@(_ZN7cutlass13device_kernelIN5flash11enable_sm90INS1_16FlashAttnFwdSm90INS1_25CollectiveMainloopFwdSm90ILi2EN4cute5tupleIJNS5_1CILi1EEES8_S8_EEENS6_IJNS7_ILi192EEENS7_ILi144EEENS7_ILi96EEEEEELi96ENS_10bfloat16_tEfNS_4arch4Sm90ELb1ELb0ELb1ELb0ELb0ELb0ELb0ELb0ELb1ELb0ELb0ELb0EEENS1_21CollectiveEpilogueFwdINS6_IJSA_SC_SB_EEES9_SE_SG_Li384ELb0ELb0ELb0ELb0EEENS1_30DynamicPersistentTileSchedulerILi384ELi32ELb0ELb0ELb1EEEEEEEEEvNT_6ParamsE)
        /*011c*/ 	.word	0x00000000


	//----- nvinfo : EIATTR_REGCOUNT
	.align		4
.L_103:
        /*0120*/ 	.byte	0x04, 0x2f
        /*0122*/ 	.short	(.L_105 - .L_104)
	.align		4
.L_104:
        /*0124*/ 	.word	index@(_ZN7cutlass13device_kernelIN5flash11enable_sm90INS1_16FlashAttnFwdSm90INS1_25CollectiveMainloopFwdSm90ILi2EN4cute5tupleIJNS5_1CILi1EEES8_S8_EEENS6_IJNS7_ILi192EEENS7_ILi128EEENS7_ILi96EEEEEELi96ENS_10bfloat16_tEfNS_4arch4Sm90ELb0ELb1ELb1ELb1ELb0ELb1ELb0ELb0ELb1ELb0ELb0ELb0EEENS1_21CollectiveEpilogueFwdINS6_IJSA_SC_SB_EEES9_SE_SG_Li384ELb1ELb0ELb0ELb0EEENS1_36VarlenDynamicPersistentTileSchedulerILi192ELi128ELi384ELi32ELb0ELb0ELb1ELb1ELb0ELb1EEEEEEEEEvNT_6ParamsE)
        /*0128*/ 	.word	0x00000080


	//----- nvinfo : EIATTR_FRAME_SIZE
	.align		4
.L_105:
        /*012c*/ 	.byte	0x04, 0x11
        /*012e*/ 	.short	(.L_107 - .L_106)
	.align		4
.L_106:
        /*0130*/ 	.word	index@(_ZN7cutlass13device_kernelIN5flash11enable_sm90INS1_16FlashAttnFwdSm90INS1_25CollectiveMainloopFwdSm90ILi2EN4cute5tupleIJNS5_1CILi1EEES8_S8_EEENS6_IJNS7_ILi192EEENS7_ILi128EEENS7_ILi96EEEEEELi96ENS_10bfloat16_tEfNS_4arch4Sm90ELb0ELb1ELb1ELb1ELb0ELb1ELb0ELb0ELb1ELb0ELb0ELb0EEENS1_21CollectiveEpilogueFwdINS6_IJSA_SC_SB_EEES9_SE_SG_Li384ELb1ELb0ELb0ELb0EEENS1_36VarlenDynamicPersistentTileSchedulerILi192ELi128ELi384ELi32ELb0ELb0ELb1ELb1ELb0ELb1EEEEEEEEEvNT_6ParamsE)
        /*0134*/ 	.word	0x00000058


	//----- nvinfo : EIATTR_REGCOUNT
	.align		4
.L_107:
        /*0138*/ 	.byte	0x04, 0x2f
        /*013a*/ 	.short	(.L_109 - .L_108)
	.align		4
.L_108:
        /*013c*/ 	.word	index@(_ZN7cutlass13device_kernelIN5flash11enable_sm90INS1_16FlashAttnFwdSm90INS1_25CollectiveMainloopFwdSm90ILi2EN4cute5tupleIJNS5_1CILi1EEES8_S8_EEENS6_IJNS7_ILi192EEENS7_ILi128EEENS7_ILi96EEEEEELi96ENS_10bfloat16_tEfNS_4arch4Sm90ELb0ELb1ELb1ELb1ELb0ELb0ELb0ELb0ELb1ELb0ELb0ELb0EEENS1_21CollectiveEpilogueFwdINS6_IJSA_SC_SB_EEES9_SE_SG_Li384ELb1ELb0ELb0ELb0EEENS1_36VarlenDynamicPersistentTileSchedulerILi192ELi128ELi384ELi32ELb0ELb0ELb1ELb1ELb0ELb1EEEEEEEEEvNT_6ParamsE)
        /*0140*/ 	.word	0x00000080


	//----- nvinfo : EIATTR_FRAME_SIZE
	.align		4
.L_109:
        /*0144*/ 	.byte	0x04, 0x11
        /*0146*/ 	.short	(.L_111 - .L_110)
	.align		4
.L_110:
        /*0148*/ 	.word	index@(_ZN7cutlass13device_kernelIN5flash11enable_sm90INS1_16FlashAttnFwdSm90INS1_25CollectiveMainloopFwdSm90ILi2EN4cute5tupleIJNS5_1CILi1EEES8_S8_EEENS6_IJNS7_ILi192EEENS7_ILi128EEENS7_ILi96EEEEEELi96ENS_10bfloat16_tEfNS_4arch4Sm90ELb0ELb1ELb1ELb1ELb0ELb0ELb0ELb0ELb1ELb0ELb0ELb0EEENS1_21CollectiveEpilogueFwdINS6_IJSA_SC_SB_EEES9_SE_SG_Li384ELb1ELb0ELb0ELb0EEENS1_36VarlenDynamicPersistentTileSchedulerILi192ELi128ELi384ELi32ELb0ELb0ELb1ELb1ELb0ELb1EEEEEEEEEvNT_6ParamsE)
        /*014c*/ 	.word	0x00000008


	//----- nvinfo : EIATTR_REGCOUNT
	.align		4
.L_111:
        /*0150*/ 	.byte	0x04, 0x2f
        /*0152*/ 	.short	(.L_113 - .L_112)
	.align		4
.L_112:
        /*0154*/ 	.word	index@(_ZN7cutlass13device_kernelIN5flash11enable_sm90INS1_16FlashAttnFwdSm90INS1_25CollectiveMainloopFwdSm90ILi2EN4cute5tupleIJNS5_1CILi1EEES8_S8_EEENS6_IJNS7_ILi192EEENS7_ILi128EEENS7_ILi96EEEEEELi96ENS_10bfloat16_tEfNS_4arch4Sm90ELb0ELb1ELb1ELb0ELb0ELb0ELb0ELb0ELb1ELb0ELb0ELb0EEENS1_21CollectiveEpilogueFwdINS6_IJSA_SC_SB_EEES9_SE_SG_Li384ELb0ELb0ELb0ELb0EEENS1_30DynamicPersistentTileSchedulerILi384ELi32ELb0ELb0ELb1EEEEEEEEEvNT_6ParamsE)
        /*0158*/ 	.word	0x00000080


	//----- nvinfo : EIATTR_FRAME_SIZE
	.align		4
.L_113:
        /*015c*/ 	.byte	0x04, 0x11
        /*015e*/ 	.short	(.L_115 - .L_114)
	.align		4
.L_114:
        /*0160*/ 	.word	index@(_ZN7cutlass13device_kernelIN5flash11enable_sm90INS1_16FlashAttnFwdSm90INS1_25CollectiveMainloopFwdSm90ILi2EN4cute5tupleIJNS5_1CILi1EEES8_S8_EEENS6_IJNS7_ILi192EEENS7_ILi128EEENS7_ILi96EEEEEELi96ENS_10bfloat16_tEfNS_4arch4Sm90ELb0ELb1ELb1ELb0ELb0ELb0ELb0ELb0ELb1ELb0ELb0ELb0EEENS1_21CollectiveEpilogueFwdINS6_IJSA_SC_SB_EEES9_SE_SG_Li384ELb0ELb0ELb0ELb0EEENS1_30DynamicPersistentTileSchedulerILi384ELi32ELb0ELb0ELb1EEEEEEEEEvNT_6ParamsE)
        /*0164*/ 	.word	0x00000000


	//----- nvinfo : EIATTR_REGCOUNT
	.align		4
.L_115:
        /*0168*/ 	.byte	0x04, 0x2f
        /*016a*/ 	.short	(.L_117 - .L_116)
	.align		4
.L_116:
        /*016c*/ 	.word	index@(_ZN7cutlass13device_kernelIN5flash11enable_sm90INS1_16FlashAttnFwdSm90INS1_25CollectiveMainloopFwdSm90ILi2EN4cute5tupleIJNS5_1CILi1EEES8_S8_EEENS6_IJNS7_ILi192EEENS7_ILi144EEENS7_ILi96EEEEEELi96ENS_10bfloat16_tEfNS_4arch4Sm90ELb0ELb0ELb1ELb1ELb0ELb1ELb0ELb0ELb1ELb0ELb0ELb0EEENS1_21CollectiveEpilogueFwdINS6_IJSA_SC_SB_EEES9_SE_SG_Li384ELb1ELb0ELb0ELb0EEENS1_36VarlenDynamicPersistentTileSchedulerILi192ELi144ELi384ELi32ELb0ELb0ELb1ELb0ELb1ELb1EEEEEEEEEvNT_6ParamsE)
        /*0170*/ 	.word	0x00000080


	//----- nvinfo : EIATTR_FRAME_SIZE
	.align		4
.L_117:
        /*0174*/ 	.byte	0x04, 0x11
        /*0176*/ 	.short	(.L_119 - .L_118)
	.align		4
.L_118:
        /*0178*/ 	.word	index@(_ZN7cutlass13device_kernelIN5flash11enable_sm90INS1_16FlashAttnFwdSm90INS1_25CollectiveMainloopFwdSm90ILi2EN4cute5tupleIJNS5_1CILi1EEES8_S8_EEENS6_IJNS7_ILi192EEENS7_ILi144EEENS7_ILi96EEEEEELi96ENS_10bfloat16_tEfNS_4arch4Sm90ELb0ELb0ELb1ELb1ELb0ELb1ELb0ELb0ELb1ELb0ELb0ELb0EEENS1_21CollectiveEpilogueFwdINS6_IJSA_SC_SB_EEES9_SE_SG_Li384ELb1ELb0ELb0ELb0EEENS1_36VarlenDynamicPersistentTileSchedulerILi192ELi144ELi384ELi32ELb0ELb0ELb1ELb0ELb1ELb1EEEEEEEEEvNT_6ParamsE)
        /*017c*/ 	.word	0x000000c8


	//----- nvinfo : EIATTR_REGCOUNT
	.align		4
.L_119:
        /*0180*/ 	.byte	0x04, 0x2f
        /*0182*/ 	.short	(.L_121 - .L_120)
	.align		4
.L_120:
        /*0184*/ 	.word	index@(_ZN7cutlass13device_kernelIN5flash11enable_sm90INS1_16FlashAttnFwdSm90INS1_25CollectiveMainloopFwdSm90ILi2EN4cute5tupleIJNS5_1CILi1EEES8_S8_EEENS6_IJNS7_ILi192EEENS7_ILi144EEENS7_ILi96EEEEEELi96ENS_10bfloat16_tEfNS_4arch4Sm90ELb0ELb0ELb1ELb1ELb0ELb0ELb0ELb0ELb1ELb0ELb0ELb0EEENS1_21CollectiveEpilogueFwdINS6_IJSA_SC_SB_EEES9_SE_SG_Li384ELb1ELb0ELb0ELb0EEENS1_36VarlenDynamicPersistentTileSchedulerILi192ELi144ELi384ELi32ELb0ELb0ELb1ELb0ELb1ELb1EEEEEEEEEvNT_6ParamsE)
        /*0188*/ 	.word	0x00000080


	//----- nvinfo : EIATTR_FRAME_SIZE
	.align		4
.L_121:
        /*018c*/ 	.byte	0x04, 0x11
        /*018e*/ 	.short	(.L_123 - .L_122)
	.align		4
.L_122:
        /*0190*/ 	.word	index@(_ZN7cutlass13device_kernelIN5flash11enable_sm90INS1_16FlashAttnFwdSm90INS1_25CollectiveMainloopFwdSm90ILi2EN4cute5tupleIJNS5_1CILi1EEES8_S8_EEENS6_IJNS7_ILi192EEENS7_ILi144EEENS7_ILi96EEEEEELi96ENS_10bfloat16_tEfNS_4arch4Sm90ELb0ELb0ELb1ELb1ELb0ELb0ELb0ELb0ELb1ELb0ELb0ELb0EEENS1_21CollectiveEpilogueFwdINS6_IJSA_SC_SB_EEES9_SE_SG_Li384ELb1ELb0ELb0ELb0EEENS1_36VarlenDynamicPersistentTileSchedulerILi192ELi144ELi384ELi32ELb0ELb0ELb1ELb0ELb1ELb1EEEEEEEEEvNT_6ParamsE)
        /*0194*/ 	.word	0x00000018


	//----- nvinfo : EIATTR_REGCOUNT
	.align		4
.L_123:
        /*0198*/ 	.byte	0x04, 0x2f
        /*019a*/ 	.short	(.L_125 - .L_124)
	.align		4
.L_124:
        /*019c*/ 	.word	index@(_ZN7cutlass13device_kernelIN5flash11enable_sm90INS1_16FlashAttnFwdSm90INS1_25CollectiveMainloopFwdSm90ILi2EN4cute5tupleIJNS5_1CILi1EEES8_S8_EEENS6_IJNS7_ILi192EEENS7_ILi144EEENS7_ILi96EEEEEELi96ENS_10bfloat16_tEfNS_4arch4Sm90ELb0ELb0ELb1ELb0ELb0ELb0ELb0ELb0ELb1ELb0ELb0ELb0EEENS1_21CollectiveEpilogueFwdINS6_IJSA_SC_SB_EEES9_SE_SG_Li384ELb0ELb0ELb0ELb0EEENS1_29StaticPersistentTileSchedulerILb0EEEEEEEEEvNT_6ParamsE)
        /*01a0*/ 	.word	0x00000080


	//----- nvinfo : EIATTR_FRAME_SIZE
	.align		4
.L_125:
        /*01a4*/ 	.byte	0x04, 0x11
        /*01a6*/ 	.short	(.L_127 - .L_126)
	.align		4
.L_126:
        /*01a8*/ 	.word	index@(_ZN7cutlass13device_kernelIN5flash11enable_sm90INS1_16FlashAttnFwdSm90INS1_25CollectiveMainloopFwdSm90ILi2EN4cute5tupleIJNS5_1CILi1EEES8_S8_EEENS6_IJNS7_ILi192EEENS7_ILi144EEENS7_ILi96EEEEEELi96ENS_10bfloat16_tEfNS_4arch4Sm90ELb0ELb0ELb1ELb0ELb0ELb0ELb0ELb0ELb1ELb0ELb0ELb0EEENS1_21CollectiveEpilogueFwdINS6_IJSA_SC_SB_EEES9_SE_SG_Li384ELb0ELb0ELb0ELb0EEENS1_29StaticPersistentTileSchedulerILb0EEEEEEEEEvNT_6ParamsE)
        /*01ac*/ 	.word	0x00000008


	//----- nvinfo : EIATTR_REGCOUNT
	.align		4
.L_127:
        /*01b0*/ 	.byte	0x04, 0x2f
        /*01b2*/ 	.short	(.L_129 - .L_128)
	.align		4
.L_128:
        /*01b4*/ 	.word	index@(_ZN7cutlass13device_kernelIN5flash11enable_sm90INS1_16FlashAttnFwdSm90INS1_25CollectiveMainloopFwdSm90ILi2EN4cute5tupleIJNS5_1CILi1EEES8_S8_EEENS6_IJNS7_ILi128EEESA_SA_EEELi128ENS_10bfloat16_tEfNS_4arch4Sm90ELb1ELb0ELb1ELb1ELb0ELb1ELb0ELb1ELb1ELb0ELb0ELb0EEENS1_21CollectiveEpilogueFwdISB_S9_SC_SE_Li256ELb1ELb0ELb0ELb0EEENS1_36VarlenDynamicPersistentTileSchedulerILi128ELi128ELi256ELi32ELb0ELb0ELb1ELb1ELb1ELb1EEEEEEEEEvNT_6ParamsE)
        /*01b8*/ 	.word	0x000000a8


	//----- nvinfo : EIATTR_FRAME_SIZE
	.align		4
.L_129:
        /*01bc*/ 	.byte	0x04, 0x11
        /*01be*/ 	.short	(.L_131 - .L_130)
	.align		4
.L_130:
        /*01c0*/ 	.word	index@(_ZN7cutlass13device_kernelIN5flash11enable_sm90INS1_16FlashAttnFwdSm90INS1_25CollectiveMainloopFwdSm90ILi2EN4cute5tupleIJNS5_1CILi1EEES8_S8_EEENS6_IJNS7_ILi128EEESA_SA_EEELi128ENS_10bfloat16_tEfNS_4arch4Sm90ELb1ELb0ELb1ELb1ELb0ELb1ELb0ELb1ELb1ELb0ELb0ELb0EEENS1_21CollectiveEpilogueFwdISB_S9_SC_SE_Li256ELb1ELb0ELb0ELb0EEENS1_36VarlenDynamicPersistentTileSchedulerILi128ELi128ELi256ELi32ELb0ELb0ELb1ELb1ELb1ELb1EEEEEEEEEvNT_6ParamsE)
        /*01c4*/ 	.word	0x00000040


	//----- nvinfo : EIATTR_REGCOUNT
	.align		4
.L_131:
        /*01c8*/ 	.byte	0x04, 0x2f
        /*01ca*/ 	.short	(.L_133 - .L_132)
	.align		4
.L_132:
        /*01cc*/ 	.word	index@(_ZN7cutlass13device_kernelIN5flash11enable_sm90INS1_16FlashAttnFwdSm90INS1_25CollectiveMainloopFwdSm90ILi2EN4cute5tupleIJNS5_1CILi1EEES8_S8_EEENS6_IJNS7_ILi128EEESA_SA_EEELi128ENS_10bfloat16_tEfNS_4arch4Sm90ELb1ELb0ELb1ELb1ELb0ELb0ELb0ELb1ELb1ELb0ELb0ELb0EEENS1_21CollectiveEpilogueFwdISB_S9_SC_SE_Li256ELb1ELb0ELb0ELb0EEENS1_36VarlenDynamicPersistentTileSchedulerILi128ELi128ELi256ELi32ELb0ELb0ELb1ELb1ELb1ELb1EEEEEEEEEvNT_6ParamsE)
        /*01d0*/ 	.word	0x000000a8


	//----- nvinfo : EIATTR_FRAME_SIZE
	.align		4
.L_133:
        /*01d4*/ 	.byte	0x04, 0x11
        /*01d6*/ 	.short	(.L_135 - .L_134)
	.align		4
.L_134:
        /*01d8*/ 	.word	index@(_ZN7cutlass13device_kernelIN5flash11enable_sm90INS1_16FlashAttnFwdSm90INS1_25CollectiveMainloopFwdSm90ILi2EN4cute5tupleIJNS5_1CILi1EEES8_S8_EEENS6_IJNS7_ILi128EEESA_SA_EEELi128ENS_10bfloat16_tEfNS_4arch4Sm90ELb1ELb0ELb1ELb1ELb0ELb0ELb0ELb1ELb1ELb0ELb0ELb0EEENS1_21CollectiveEpilogueFwdISB_S9_SC_SE_Li256ELb1ELb0ELb0ELb0EEENS1_36VarlenDynamicPersistentTileSchedulerILi128ELi128ELi256ELi32ELb0ELb0ELb1ELb1ELb1ELb1EEEEEEEEEvNT_6ParamsE)
        /*01dc*/ 	.word	0x00000028


	//----- nvinfo : EIATTR_REGCOUNT
	.align		4
.L_135:
        /*01e0*/ 	.byte	0x04, 0x2f
        /*01e2*/ 	.short	(.L_137 - .L_136)
	.align		4
.L_136:
        /*01e4*/ 	.word	index@(_ZN7cutlass13device_kernelIN5flash11enable_sm90INS1_16FlashAttnFwdSm90INS1_25CollectiveMainloopFwdSm90ILi2EN4cute5tupleIJNS5_1CILi1EEES8_S8_EEENS6_IJNS7_ILi128EEESA_SA_EEELi128ENS_10bfloat16_tEfNS_4arch4Sm90ELb1ELb0ELb1ELb0ELb0ELb0ELb0ELb1ELb1ELb0ELb0ELb0EEENS1_21CollectiveEpilogueFwdISB_S9_SC_SE_Li256ELb0ELb0ELb0ELb0EEENS1_30DynamicPersistentTileSchedulerILi256ELi32ELb0ELb0ELb1EEEEEEEEEvNT_6ParamsE)
        /*01e8*/ 	.word	0x000000a8


	//----- nvinfo : EIATTR_FRAME_SIZE
	.align		4
.L_137:
        /*01ec*/ 	.byte	0x04, 0x11
        /*01ee*/ 	.short	(.L_139 - .L_138)
	.align		4
.L_138:
        /*01f0*/ 	.word	index@(_ZN7cutlass13device_kernelIN5flash11enable_sm90INS1_16FlashAttnFwdSm90INS1_25CollectiveMainloopFwdSm90ILi2EN4cute5tupleIJNS5_1CILi1EEES8_S8_EEENS6_IJNS7_ILi128EEESA_SA_EEELi128ENS_10bfloat16_tEfNS_4arch4Sm90ELb1ELb0ELb1ELb0ELb0ELb0ELb0ELb1ELb1ELb0ELb0ELb0EEENS1_21CollectiveEpilogueFwdISB_S9_SC_SE_Li256ELb0ELb0ELb0ELb0EEENS1_30DynamicPersistentTileSchedulerILi256ELi32ELb0ELb0ELb1EEEEEEEEEvNT_6ParamsE)
        /*01f4*/ 	.word	0x00000000


	//----- nvinfo : EIATTR_REGCOUNT
	.align		4
.L_139:
        /*01f8*/ 	.byte	0x04, 0x2f
        /*01fa*/ 	.short	(.L_141 - .L_140)
	.align		4
.L_140:
        /*01fc*/ 	.word	index@(_ZN7cutlass13device_kernelIN5flash11enable_sm90INS1_16FlashAttnFwdSm90INS1_25CollectiveMainloopFwdSm90ILi2EN4cute5tupleIJNS5_1CILi1EEES8_S8_EEENS6_IJNS7_ILi128EEESA_SA_EEELi128ENS_10bfloat16_tEfNS_4arch4Sm90ELb0ELb1ELb1ELb1ELb0ELb1ELb0ELb1ELb1ELb0ELb0ELb0EEENS1_21CollectiveEpilogueFwdISB_S9_SC_SE_Li256ELb1ELb0ELb0ELb0EEENS1_36VarlenDynamicPersistentTileSchedulerILi128ELi128ELi256ELi32ELb0ELb0ELb1ELb1ELb0ELb1EEEEEEEEEvNT_6ParamsE)
        /*0200*/ 	.word	0x000000a8


	//----- nvinfo : EIATTR_FRAME_SIZE
	.align		4
.L_141:
        /*0204*/ 	.byte	0x04, 0x11
        /*0206*/ 	.short	(.L_143 - .L_142)
	.align		4
.L_142:
        /*0208*/ 	.word	index@(_ZN7cutlass13device_kernelIN5flash11enable_sm90INS1_16FlashAttnFwdSm90INS1_25CollectiveMainloopFwdSm90ILi2EN4cute5tupleIJNS5_1CILi1EEES8_S8_EEENS6_IJNS7_ILi128EEESA_SA_EEELi128ENS_10bfloat16_tEfNS_4arch4Sm90ELb0ELb1ELb1ELb1ELb0ELb1ELb0ELb1ELb1ELb0ELb0ELb0EEENS1_21CollectiveEpilogueFwdISB_S9_SC_SE_Li256ELb1ELb0ELb0ELb0EEENS1_36VarlenDynamicPersistentTileSchedulerILi128ELi128ELi256ELi32ELb0ELb0ELb1ELb1ELb0ELb1EEEEEEEEEvNT_6ParamsE)
        /*020c*/ 	.word	0x00000030


	//----- nvinfo : EIATTR_REGCOUNT
	.align		4
.L_143:
        /*0210*/ 	.byte	0x04, 0x2f
        /*0212*/ 	.short	(.L_145 - .L_144)
	.align		4
.L_144:
        /*0214*/ 	.word	index@(_ZN7cutlass13device_kernelIN5flash11enable_sm90INS1_16FlashAttnFwdSm90INS1_25CollectiveMainloopFwdSm90ILi2EN4cute5tupleIJNS5_1CILi1EEES8_S8_EEENS6_IJNS7_ILi128EEESA_SA_EEELi128ENS_10bfloat16_tEfNS_4arch4Sm90ELb0ELb1ELb1ELb1ELb0ELb0ELb0ELb1ELb1ELb0ELb0ELb0EEENS1_21CollectiveEpilogueFwdISB_S9_SC_SE_Li256ELb1ELb0ELb0ELb0EEENS1_36VarlenDynamicPersistentTileSchedulerILi128ELi128ELi256ELi32ELb0ELb0ELb1ELb1ELb0ELb1EEEEEEEEEvNT_6ParamsE)
        /*0218*/ 	.word	0x000000a8


	//----- nvinfo : EIATTR_FRAME_SIZE
	.align		4
.L_145:
        /*021c*/ 	.byte	0x04, 0x11
        /*021e*/ 	.short	(.L_147 - .L_146)
	.align		4
.L_146:
        /*0220*/ 	.word	index@(_ZN7cutlass13device_kernelIN5flash11enable_sm90INS1_16FlashAttnFwdSm90INS1_25CollectiveMainloopFwdSm90ILi2EN4cute5tupleIJNS5_1CILi1EEES8_S8_EEENS6_IJNS7_ILi128EEESA_SA_EEELi128ENS_10bfloat16_tEfNS_4arch4Sm90ELb0ELb1ELb1ELb1ELb0ELb0ELb0ELb1ELb1ELb0ELb0ELb0EEENS1_21CollectiveEpilogueFwdISB_S9_SC_SE_Li256ELb1ELb0ELb0ELb0EEENS1_36VarlenDynamicPersistentTileSchedulerILi128ELi128ELi256ELi32ELb0ELb0ELb1ELb1ELb0ELb1EEEEEEEEEvNT_6ParamsE)
        /*0224*/ 	.word	0x00000020


	//----- nvinfo : EIATTR_REGCOUNT
	.align		4
.L_147:
        /*0228*/ 	.byte	0x04, 0x2f
        /*022a*/ 	.short	(.L_149 - .L_148)
	.align		4
.L_148:
        /*022c*/ 	.word	index@(_ZN7cutlass13device_kernelIN5flash11enable_sm90INS1_16FlashAttnFwdSm90INS1_25CollectiveMainloopFwdSm90ILi2EN4cute5tupleIJNS5_1CILi1EEES8_S8_EEENS6_IJNS7_ILi128EEESA_SA_EEELi128ENS_10bfloat16_tEfNS_4arch4Sm90ELb0ELb1ELb1ELb0ELb0ELb0ELb0ELb1ELb1ELb0ELb0ELb0EEENS1_21CollectiveEpilogueFwdISB_S9_SC_SE_Li256ELb0ELb0ELb0ELb0EEENS1_30DynamicPersistentTileSchedulerILi256ELi32ELb0ELb0ELb1EEEEEEEEEvNT_6ParamsE)
        /*0230*/ 	.word	0x000000a8


	//----- nvinfo : EIATTR_FRAME_SIZE
	.align		4
.L_149:
        /*0234*/ 	.byte	0x04, 0x11
        /*0236*/ 	.short	(.L_151 - .L_150)
	.align		4
.L_150:
        /*0238*/ 	.word	index@(_ZN7cutlass13device_kernelIN5flash11enable_sm90INS1_16FlashAttnFwdSm90INS1_25CollectiveMainloopFwdSm90ILi2EN4cute5tupleIJNS5_1CILi1EEES8_S8_EEENS6_IJNS7_ILi128EEESA_SA_EEELi128ENS_10bfloat16_tEfNS_4arch4Sm90ELb0ELb1ELb1ELb0ELb0ELb0ELb0ELb1ELb1ELb0ELb0ELb0EEENS1_21CollectiveEpilogueFwdISB_S9_SC_SE_Li256ELb0ELb0ELb0ELb0EEENS1_30DynamicPersistentTileSchedulerILi256ELi32ELb0ELb0ELb1EEEEEEEEEvNT_6ParamsE)
        /*023c*/ 	.word	0x00000000


	//----- nvinfo : EIATTR_REGCOUNT
	.align		4
.L_151:
        /*0240*/ 	.byte	0x04, 0x2f
        /*0242*/ 	.short	(.L_153 - .L_152)
	.align		4
.L_152:
        /*0244*/ 	.word	index@(_ZN7cutlass13device_kernelIN5flash11enable_sm90INS1_16FlashAttnFwdSm90INS1_25CollectiveMainloopFwdSm90ILi2EN4cute5tupleIJNS5_1CILi1EEES8_S8_EEENS6_IJNS7_ILi128EEENS7_ILi176EEESA_EEELi128ENS_10bfloat16_tEfNS_4arch4Sm90ELb0ELb0ELb1ELb1ELb0ELb1ELb0ELb1ELb1ELb0ELb0ELb0EEENS1_21CollectiveEpilogueFwdINS6_IJSA_SA_SB_EEES9_SD_SF_Li256ELb1ELb0ELb0ELb0EEENS1_36VarlenDynamicPersistentTileSchedulerILi128ELi176ELi256ELi32ELb0ELb0ELb1ELb0ELb1ELb1EEEEEEEEEvNT_6ParamsE)
        /*0248*/ 	.word	0x000000a8


	//----- nvinfo : EIATTR_FRAME_SIZE
	.align		4
.L_153:
        /*024c*/ 	.byte	0x04, 0x11
        /*024e*/ 	.short	(.L_155 - .L_154)
	.align		4
.L_154:
        /*0250*/ 	.word	index@(_ZN7cutlass13device_kernelIN5flash11enable_sm90INS1_16FlashAttnFwdSm90INS1_25CollectiveMainloopFwdSm90ILi2EN4cute5tupleIJNS5_1CILi1EEES8_S8_EEENS6_IJNS7_ILi128EEENS7_ILi176EEESA_EEELi128ENS_10bfloat16_tEfNS_4arch4Sm90ELb0ELb0ELb1ELb1ELb0ELb1ELb0ELb1ELb1ELb0ELb0ELb0EEENS1_21CollectiveEpilogueFwdINS6_IJSA_SA_SB_EEES9_SD_SF_Li256ELb1ELb0ELb0ELb0EEENS1_36VarlenDynamicPersistentTileSchedulerILi128ELi176ELi256ELi32ELb0ELb0ELb1ELb0ELb1ELb1EEEEEEEEEvNT_6ParamsE)
        /*0254*/ 	.word	0x000000a0


	//----- nvinfo : EIATTR_REGCOUNT
	.align		4
.L_155:
        /*0258*/ 	.byte	0x04, 0x2f
        /*025a*/ 	.short	(.L_157 - .L_156)
	.align		4
.L_156:
        /*025c*/ 	.word	index@(_ZN7cutlass13device_kernelIN5flash11enable_sm90INS1_16FlashAttnFwdSm90INS1_25CollectiveMainloopFwdSm90ILi2EN4cute5tupleIJNS5_1CILi1EEES8_S8_EEENS6_IJNS7_ILi128EEENS7_ILi176EEESA_EEELi128ENS_10bfloat16_tEfNS_4arch4Sm90ELb0ELb0ELb1ELb1ELb0ELb0ELb0ELb1ELb1ELb0ELb0ELb0EEENS1_21CollectiveEpilogueFwdINS6_IJSA_SA_SB_EEES9_SD_SF_Li256ELb1ELb0ELb0ELb0EEENS1_36VarlenDynamicPersistentTileSchedulerILi128ELi176ELi256ELi32ELb0ELb0ELb1ELb0ELb1ELb1EEEEEEEEEvNT_6ParamsE)
        /*0260*/ 	.word	0x000000a8


	//----- nvinfo : EIATTR_FRAME_SIZE
	.align		4
.L_157:
        /*0264*/ 	.byte	0x04, 0x11
        /*0266*/ 	.short	(.L_159 - .L_158)
	.align		4
.L_158:
        /*0268*/ 	.word	index@(_ZN7cutlass13device_kernelIN5flash11enable_sm90INS1_16FlashAttnFwdSm90INS1_25CollectiveMainloopFwdSm90ILi2EN4cute5tupleIJNS5_1CILi1EEES8_S8_EEENS6_IJNS7_ILi128EEENS7_ILi176EEESA_EEELi128ENS_10bfloat16_tEfNS_4arch4Sm90ELb0ELb0ELb1ELb1ELb0ELb0ELb0ELb1ELb1ELb0ELb0ELb0EEENS1_21CollectiveEpilogueFwdINS6_IJSA_SA_SB_EEES9_SD_SF_Li256ELb1ELb0ELb0ELb0EEENS1_36VarlenDynamicPersistentTileSchedulerILi128ELi176ELi256ELi32ELb0ELb0ELb1ELb0ELb1ELb1EEEEEEEEEvNT_6ParamsE)
        /*026c*/ 	.word	0x00000038


	//----- nvinfo : EIATTR_REGCOUNT
	.align		4
.L_159:
        /*0270*/ 	.byte	0x04, 0x2f
        /*0272*/ 	.short	(.L_161 - .L_160)
	.align		4
.L_160:
        /*0274*/ 	.word	index@(_ZN7cutlass13device_kernelIN5flash11enable_sm90INS1_16FlashAttnFwdSm90INS1_25CollectiveMainloopFwdSm90ILi2EN4cute5tupleIJNS5_1CILi2EEENS7_ILi1EEES9_EEENS6_IJNS7_ILi128EEENS7_ILi176EEESB_EEELi128ENS_10bfloat16_tEfNS_4arch4Sm90ELb0ELb0ELb1ELb0ELb0ELb0ELb0ELb1ELb1ELb0ELb0ELb0EEENS1_21CollectiveEpilogueFwdINS6_IJSB_SB_SC_EEESA_SE_SG_Li256ELb0ELb0ELb0ELb0EEENS1_29StaticPersistentTileSchedulerILb0EEEEEEEEEvNT_6ParamsE)
        /*0278*/ 	.word	0x000000a8


	//----- nvinfo : EIATTR_FRAME_SIZE
	.align		4
.L_161:
        /*027c*/ 	.byte	0x04, 0x11
        /*027e*/ 	.short	(.L_163 - .L_162)
	.align		4
.L_162:
        /*0280*/ 	.word	index@(_ZN7cutlass13device_kernelIN5flash11enable_sm90INS1_16FlashAttnFwdSm90INS1_25CollectiveMainloopFwdSm90ILi2EN4cute5tupleIJNS5_1CILi2EEENS7_ILi1EEES9_EEENS6_IJNS7_ILi128EEENS7_ILi176EEESB_EEELi128ENS_10bfloat16_tEfNS_4arch4Sm90ELb0ELb0ELb1ELb0ELb0ELb0ELb0ELb1ELb1ELb0ELb0ELb0EEENS1_21CollectiveEpilogueFwdINS6_IJSB_SB_SC_EEESA_SE_SG_Li256ELb0ELb0ELb0ELb0EEENS1_29StaticPersistentTileSchedulerILb0EEEEEEEEEvNT_6ParamsE)
        /*0284*/ 	.word	0x00000030


	//----- nvinfo : EIATTR_REGCOUNT
	.align		4
.L_163:
        /*0288*/ 	.byte	0x04, 0x2f
        /*028a*/ 	.short	(.L_165 - .L_164)
	.align		4
.L_164:
        /*028c*/ 	.word	index@(_ZN7cutlass13device_kernelIN5flash11enable_sm90INS1_16FlashAttnFwdSm90INS1_25CollectiveMainloopFwdSm90ILi2EN4cute5tupleIJNS5_1CILi1EEES8_S8_EEENS6_IJNS7_ILi128EEENS7_ILi176EEESA_EEELi128ENS_10bfloat16_tEfNS_4arch4Sm90ELb0ELb0ELb1ELb0ELb0ELb0ELb0ELb1ELb1ELb0ELb0ELb0EEENS1_21CollectiveEpilogueFwdINS6_IJSA_SA_SB_EEES9_SD_SF_Li256ELb0ELb0ELb0ELb0EEENS1_29StaticPersistentTileSchedulerILb0EEEEEEEEEvNT_6ParamsE)
        /*0290*/ 	.word	0x000000a8


	//----- nvinfo : EIATTR_FRAME_SIZE
	.align		4
.L_165:
        /*0294*/ 	.byte	0x04, 0x11
        /*0296*/ 	.short	(.L_167 - .L_166)
	.align		4
.L_166:
        /*0298*/ 	.word	index@(_ZN7cutlass13device_kernelIN5flash11enable_sm90INS1_16FlashAttnFwdSm90INS1_25CollectiveMainloopFwdSm90ILi2EN4cute5tupleIJNS5_1CILi1EEES8_S8_EEENS6_IJNS7_ILi128EEENS7_ILi176EEESA_EEELi128ENS_10bfloat16_tEfNS_4arch4Sm90ELb0ELb0ELb1ELb0ELb0ELb0ELb0ELb1ELb1ELb0ELb0ELb0EEENS1_21CollectiveEpilogueFwdINS6_IJSA_SA_SB_EEES9_SD_SF_Li256ELb0ELb0ELb0ELb0EEENS1_29StaticPersistentTileSchedulerILb0EEEEEEEEEvNT_6ParamsE)
        /*029c*/ 	.word	0x00000020


	//----- nvinfo : EIATTR_REGCOUNT
	.align		4
.L_167:
        /*02a0*/ 	.byte	0x04, 0x2f
        /*02a2*/ 	.short	(.L_169 - .L_168)
	.align		4
.L_168:
        /*02a4*/ 	.word	index@(_ZN7cutlass13device_kernelIN5flash11enable_sm90INS1_16FlashAttnFwdSm90INS1_25CollectiveMainloopFwdSm90ILi2EN4cute5tupleIJNS5_1CILi1EEES8_S8_EEENS6_IJNS7_ILi128EEENS7_ILi112EEENS7_ILi192EEEEEELi192ENS_10bfloat16_tEfNS_4arch4Sm90ELb1ELb0ELb1ELb1ELb0ELb1ELb0ELb1ELb1ELb0ELb0ELb0EEENS1_21CollectiveEpilogueFwdINS6_IJSA_SC_SB_EEES9_SE_SG_Li256ELb1ELb0ELb0ELb0EEENS1_36VarlenDynamicPersistentTileSchedulerILi128ELi112ELi256ELi32ELb0ELb0ELb1ELb1ELb1ELb1EEEEEEEEEvNT_6ParamsE)
        /*02a8*/ 	.word	0x000000a8


	//----- nvinfo : EIATTR_FRAME_SIZE
	.align		4
.L_169:
        /*02ac*/ 	.byte	0x04, 0x11
        /*02ae*/ 	.short	(.L_171 - .L_170)
	.align		4
.L_170:
        /*02b0*/ 	.word	index@(_ZN7cutlass13device_kernelIN5flash11enable_sm90INS1_16FlashAttnFwdSm90INS1_25CollectiveMainloopFwdSm90ILi2EN4cute5tupleIJNS5_1CILi1EEES8_S8_EEENS6_IJNS7_ILi128EEENS7_ILi112EEENS7_ILi192EEEEEELi192ENS_10bfloat16_tEfNS_4arch4Sm90ELb1ELb0ELb1ELb1ELb0ELb1ELb0ELb1ELb1ELb0ELb0ELb0EEENS1_21CollectiveEpilogueFwdINS6_IJSA_SC_SB_EEES9_SE_SG_Li256ELb1ELb0ELb0ELb0EEENS1_36VarlenDynamicPersistentTileSchedulerILi128ELi112ELi256ELi32ELb0ELb0ELb1ELb1ELb1ELb1EEEEEEEEEvNT_6ParamsE)
        /*02b4*/ 	.word	0x00000088


	//----- nvinfo : EIATTR_REGCOUNT
	.align		4
.L_171:
        /*02b8*/ 	.byte	0x04, 0x2f
        /*02ba*/ 	.short	(.L_173 - .L_172)
	.align		4
.L_172:
        /*02bc*/ 	.word	index@(_ZN7cutlass13device_kernelIN5flash11enable_sm90INS1_16FlashAttnFwdSm90INS1_25CollectiveMainloopFwdSm90ILi2EN4cute5tupleIJNS5_1CILi1EEES8_S8_EEENS6_IJNS7_ILi128EEENS7_ILi112EEENS7_ILi192EEEEEELi192ENS_10bfloat16_tEfNS_4arch4Sm90ELb1ELb0ELb1ELb1ELb0ELb0ELb0ELb1ELb1ELb0ELb0ELb0EEENS1_21CollectiveEpilogueFwdINS6_IJSA_SC_SB_EEES9_SE_SG_Li256ELb1ELb0ELb0ELb0EEENS1_36VarlenDynamicPersistentTileSchedulerILi128ELi112ELi256ELi32ELb0ELb0ELb1ELb1ELb1ELb1EEEEEEEEEvNT_6ParamsE)
        /*02c0*/ 	.word	0x000000a8


	//----- nvinfo : EIATTR_FRAME_SIZE
	.align		4
.L_173:
        /*02c4*/ 	.byte	0x04, 0x11
        /*02c6*/ 	.short	(.L_175 - .L_174)
	.align		4
.L_174:
        /*02c8*/ 	.word	index@(_ZN7cutlass13device_kernelIN5flash11enable_sm90INS1_16FlashAttnFwdSm90INS1_25CollectiveMainloopFwdSm90ILi2EN4cute5tupleIJNS5_1CILi1EEES8_S8_EEENS6_IJNS7_ILi128EEENS7_ILi112EEENS7_ILi192EEEEEELi192ENS_10bfloat16_tEfNS_4arch4Sm90ELb1ELb0ELb1ELb1ELb0ELb0ELb0ELb1ELb1ELb0ELb0ELb0EEENS1_21CollectiveEpilogueFwdINS6_IJSA_SC_SB_EEES9_SE_SG_Li256ELb1ELb0ELb0ELb0EEENS1_36VarlenDynamicPersistentTileSchedulerILi128ELi112ELi256ELi32ELb0ELb0ELb1ELb1ELb1ELb1EEEEEEEEEvNT_6ParamsE)
        /*02cc*/ 	.word	0x00000030


	//----- nvinfo : EIATTR_REGCOUNT
	.align		4
.L_175:
        /*02d0*/ 	.byte	0x04, 0x2f
        /*02d2*/ 	.short	(.L_177 - .L_176)
	.align		4
.L_176:
        /*02d4*/ 	.word	index@(_ZN7cutlass13device_kernelIN5flash11enable_sm90INS1_16FlashAttnFwdSm90INS1_25CollectiveMainloopFwdSm90ILi2EN4cute5tupleIJNS5_1CILi1EEES8_S8_EEENS6_IJNS7_ILi128EEENS7_ILi112EEENS7_ILi192EEEEEELi192ENS_10bfloat16_tEfNS_4arch4Sm90ELb1ELb0ELb1ELb0ELb0ELb0ELb0ELb1ELb1ELb0ELb0ELb0EEENS1_21CollectiveEpilogueFwdINS6_IJSA_SC_SB_EEES9_SE_SG_Li256ELb0ELb0ELb0ELb0EEENS1_30DynamicPersistentTileSchedulerILi256ELi32ELb0ELb0ELb1EEEEEEEEEvNT_6ParamsE)
        /*02d8*/ 	.word	0x000000a8


	//----- nvinfo : EIATTR_FRAME_SIZE
	.align		4
.L_177:
        /*02dc*/ 	.byte	0x04, 0x11
        /*02de*/ 	.short	(.L_179 - .L_178)
	.align		4
.L_178:
        /*02e0*/ 	.word	index@(_ZN7cutlass13device_kernelIN5flash11enable_sm90INS1_16FlashAttnFwdSm90INS1_25CollectiveMainloopFwdSm90ILi2EN4cute5tupleIJNS5_1CILi1EEES8_S8_EEENS6_IJNS7_ILi128EEENS7_ILi112EEENS7_ILi192EEEEEELi192ENS_10bfloat16_tEfNS_4arch4Sm90ELb1ELb0ELb1ELb0ELb0ELb0ELb0ELb1ELb1ELb0ELb0ELb0EEENS1_21CollectiveEpilogueFwdINS6_IJSA_SC_SB_EEES9_SE_SG_Li256ELb0ELb0ELb0ELb0EEENS1_30DynamicPersistentTileSchedulerILi256ELi32ELb0ELb0ELb1EEEEEEEEEvNT_6ParamsE)
        /*02e4*/ 	.word	0x00000010


	//----- nvinfo : EIATTR_REGCOUNT
	.align		4
.L_179:
        /*02e8*/ 	.byte	0x04, 0x2f
        /*02ea*/ 	.short	(.L_181 - .L_180)
	.align		4
.L_180:
        /*02ec*/ 	.word	index@(_ZN7cutlass13device_kernelIN5flash11enable_sm90INS1_16FlashAttnFwdSm90INS1_25CollectiveMainloopFwdSm90ILi2EN4cute5tupleIJNS5_1CILi1EEES8_S8_EEENS6_IJNS7_ILi128EEENS7_ILi96EEENS7_ILi192EEEEEELi192ENS_10bfloat16_tEfNS_4arch4Sm90ELb0ELb1ELb1ELb1ELb0ELb1ELb0ELb1ELb1ELb0ELb0ELb0EEENS1_21CollectiveEpilogueFwdINS6_IJSA_SC_SB_EEES9_SE_SG_Li256ELb1ELb0ELb0ELb0EEENS1_36VarlenDynamicPersistentTileSchedulerILi128ELi96ELi256ELi32ELb0ELb0ELb1ELb1ELb0ELb1EEEEEEEEEvNT_6ParamsE)
        /*02f0*/ 	.word	0x000000a8


	//----- nvinfo : EIATTR_FRAME_SIZE
	.align		4
.L_181:
        /*02f4*/ 	.byte	0x04, 0x11
        /*02f6*/ 	.short	(.L_183 - .L_182)
	.align		4
.L_182:
        /*02f8*/ 	.word	index@($_ZN7cutlass13device_kernelIN5flash11enable_sm90INS1_16FlashAttnFwdSm90INS1_25CollectiveMainloopFwdSm90ILi2EN4cute5tupleIJNS5_1CILi1EEES8_S8_EEENS6_IJNS7_ILi128EEENS7_ILi96EEENS7_ILi192EEEEEELi192ENS_10bfloat16_tEfNS_4arch4Sm90ELb0ELb1ELb1ELb1ELb0ELb1ELb0ELb1ELb1ELb0ELb0ELb0EEENS1_21CollectiveEpilogueFwdINS6_IJSA_SC_SB_EEES9_SE_SG_Li256ELb1ELb0ELb0ELb0EEENS1_36VarlenDynamicPersistentTileSchedulerILi128ELi96ELi256ELi32ELb0ELb0ELb1ELb1ELb0ELb1EEEEEEEEEvNT_6ParamsE$_ZZN5flash25CollectiveMainloopFwdSm90ILi2EN4cute5tupleIJNS1_1CILi1EEES4_S4_EEENS2_IJNS3_ILi128EEENS3_ILi96EEENS3_ILi192EEEEEELi192EN7cutlass10bfloat16_tEfNSA_4arch4Sm90ELb0ELb1ELb1ELb1ELb0ELb1ELb0ELb1ELb1ELb0ELb0ELb0EE12store_kv_newINS_16FlashAttnFwdSm90ISE_NS_21CollectiveEpilogueFwdINS2_IJS6_S8_S7_EEES5_SB_SD_Li256ELb1ELb0ELb0ELb0EEENS_36VarlenDynamicPersistentTileSchedulerILi128ELi96ELi256ELi32ELb0ELb0ELb1ELb1ELb0ELb1EEEE13SharedStorageEEEbRKNSE_6ParamsENSA_25PipelineTmaAsyncNoClusterILi2ENSA_16PipelineTmaAsyncILi2EEEEESU_RNSA_13PipelineStateILj2EEEiRT_RKNS_16SeqlenInfoQKNewKILb1ELb1EEENS2_IJiiiiEEEENKUliRKT_E_clISW_EEDaiS17_)
        /*02fc*/ 	.word	0x00000300


	//----- nvinfo : EIATTR_FRAME_SIZE
	.align		4
.L_183:
        /*0300*/ 	.byte	0x04, 0x11
        /*0302*/ 	.short	(.L_185 - .L_184)
	.align		4
.L_184:
        /*0304*/ 	.word	index@(_ZN7cutlass13device_kernelIN5flash11enable_sm90INS1_16FlashAttnFwdSm90INS1_25CollectiveMainloopFwdSm90ILi2EN4cute5tupleIJNS5_1CILi1EEES8_S8_EEENS6_IJNS7_ILi128EEENS7_ILi96EEENS7_ILi192EEEEEELi192ENS_10bfloat16_tEfNS_4arch4Sm90ELb0ELb1ELb1ELb1ELb0ELb1ELb0ELb1ELb1ELb0ELb0ELb0EEENS1_21CollectiveEpilogueFwdINS6_IJSA_SC_SB_EEES9_SE_SG_Li256ELb1ELb0ELb0ELb0EEENS1_36VarlenDynamicPersistentTileSchedulerILi128ELi96ELi256ELi32ELb0ELb0ELb1ELb1ELb0ELb1EEEEEEEEEvNT_6ParamsE)
        /*0308*/ 	.word	0x00000300


	//----- nvinfo : EIATTR_REGCOUNT
	.align		4
.L_185:
        /*030c*/ 	.byte	0x04, 0x2f
        /*030e*/ 	.short	(.L_187 - .L_186)
	.align		4
.L_186:
        /*0310*/ 	.word	index@(_ZN7cutlass13device_kernelIN5flash11enable_sm90INS1_16FlashAttnFwdSm90INS1_25CollectiveMainloopFwdSm90ILi2EN4cute5tupleIJNS5_1CILi1EEES8_S8_EEENS6_IJNS7_ILi128EEENS7_ILi96EEENS7_ILi192EEEEEELi192ENS_10bfloat16_tEfNS_4arch4Sm90ELb0ELb1ELb1ELb1ELb0ELb0ELb0ELb1ELb1ELb0ELb0ELb0EEENS1_21CollectiveEpilogueFwdINS6_IJSA_SC_SB_EEES9_SE_SG_Li256ELb1ELb0ELb0ELb0EEENS1_36VarlenDynamicPersistentTileSchedulerILi128ELi96ELi256ELi32ELb0ELb0ELb1ELb1ELb0ELb1EEEEEEEEEvNT_6ParamsE)
        /*0314*/ 	.word	0x000000a8


	//----- nvinfo : EIATTR_FRAME_SIZE
	.align		4
.L_187:
        /*0318*/ 	.byte	0x04, 0x11
        /*031a*/ 	.short	(.L_189 - .L_188)
	.align		4
.L_188:
        /*031c*/ 	.word	index@(_ZN7cutlass13device_kernelIN5flash11enable_sm90INS1_16FlashAttnFwdSm90INS1_25CollectiveMainloopFwdSm90ILi2EN4cute5tupleIJNS5_1CILi1EEES8_S8_EEENS6_IJNS7_ILi128EEENS7_ILi96EEENS7_ILi192EEEEEELi192ENS_10bfloat16_tEfNS_4arch4Sm90ELb0ELb1ELb1ELb1ELb0ELb0ELb0ELb1ELb1ELb0ELb0ELb0EEENS1_21CollectiveEpilogueFwdINS6_IJSA_SC_SB_EEES9_SE_SG_Li256ELb1ELb0ELb0ELb0EEENS1_36VarlenDynamicPersistentTileSchedulerILi128ELi96ELi256ELi32ELb0ELb0ELb1ELb1ELb0ELb1EEEEEEEEEvNT_6ParamsE)
        /*0320*/ 	.word	0x00000028


	//----- nvinfo : EIATTR_REGCOUNT
	.align		4
.L_189:
        /*0324*/ 	.byte	0x04, 0x2f
        /*0326*/ 	.short	(.L_191 - .L_190)
	.align		4
.L_190:
        /*0328*/ 	.word	index@(_ZN7cutlass13device_kernelIN5flash11enable_sm90INS1_16FlashAttnFwdSm90INS1_25CollectiveMainloopFwdSm90ILi2EN4cute5tupleIJNS5_1CILi1EEES8_S8_EEENS6_IJNS7_ILi128EEENS7_ILi96EEENS7_ILi192EEEEEELi192ENS_10bfloat16_tEfNS_4arch4Sm90ELb0ELb1ELb1ELb0ELb0ELb0ELb0ELb1ELb1ELb0ELb0ELb0EEENS1_21CollectiveEpilogueFwdINS6_IJSA_SC_SB_EEES9_SE_SG_Li256ELb0ELb0ELb0ELb0EEENS1_30DynamicPersistentTileSchedulerILi256ELi32ELb0ELb0ELb1EEEEEEEEEvNT_6ParamsE)
        /*032c*/ 	.word	0x000000a8


	//----- nvinfo : EIATTR_FRAME_SIZE
	.align		4
.L_191:
        /*0330*/ 	.byte	0x04, 0x11
        /*0332*/ 	.short	(.L_193 - .L_192)
	.align		4
.L_192:
        /*0334*/ 	.word	index@(_ZN7cutlass13device_kernelIN5flash11enable_sm90INS1_16FlashAttnFwdSm90INS1_25CollectiveMainloopFwdSm90ILi2EN4cute5tupleIJNS5_1CILi1EEES8_S8_EEENS6_IJNS7_ILi128EEENS7_ILi96EEENS7_ILi192EEEEEELi192ENS_10bfloat16_tEfNS_4arch4Sm90ELb0ELb1ELb1ELb0ELb0ELb0ELb0ELb1ELb1ELb0ELb0ELb0EEENS1_21CollectiveEpilogueFwdINS6_IJSA_SC_SB_EEES9_SE_SG_Li256ELb0ELb0ELb0ELb0EEENS1_30DynamicPersistentTileSchedulerILi256ELi32ELb0ELb0ELb1EEEEEEEEEvNT_6ParamsE)
        /*0338*/ 	.word	0x00000008


	//----- nvinfo : EIATTR_REGCOUNT
	.align		4
.L_193:
        /*033c*/ 	.byte	0x04, 0x2f
        /*033e*/ 	.short	(.L_195 - .L_194)
	.align		4
.L_194:
        /*0340*/ 	.word	index@(_ZN7cutlass13device_kernelIN5flash11enable_sm90INS1_16FlashAttnFwdSm90INS1_25CollectiveMainloopFwdSm90ILi2EN4cute5tupleIJNS5_1CILi1EEES8_S8_EEENS6_IJNS7_ILi128EEENS7_ILi112EEENS7_ILi192EEEEEELi192ENS_10bfloat16_tEfNS_4arch4Sm90ELb0ELb0ELb1ELb1ELb0ELb1ELb0ELb1ELb1ELb0ELb0ELb0EEENS1_21CollectiveEpilogueFwdINS6_IJSA_SC_SB_EEES9_SE_SG_Li256ELb1ELb0ELb0ELb0EEENS1_36VarlenDynamicPersistentTileSchedulerILi128ELi112ELi256ELi32ELb0ELb0ELb1ELb0ELb1ELb1EEEEEEEEEvNT_6ParamsE)
        /*0344*/ 	.word	0x000000a8


	//----- nvinfo : EIATTR_FRAME_SIZE
	.align		4
.L_195:
        /*0348*/ 	.byte	0x04, 0x11
        /*034a*/ 	.short	(.L_197 - .L_196)
	.align		4
.L_196:
        /*034c*/ 	.word	index@(_ZN7cutlass13device_kernelIN5flash11enable_sm90INS1_16FlashAttnFwdSm90INS1_25CollectiveMainloopFwdSm90ILi2EN4cute5tupleIJNS5_1CILi1EEES8_S8_EEENS6_IJNS7_ILi128EEENS7_ILi112EEENS7_ILi192EEEEEELi192ENS_10bfloat16_tEfNS_4arch4Sm90ELb0ELb0ELb1ELb1ELb0ELb1ELb0ELb1ELb1ELb0ELb0ELb0EEENS1_21CollectiveEpilogueFwdINS6_IJSA_SC_SB_EEES9_SE_SG_Li256ELb1ELb0ELb0ELb0EEENS1_36VarlenDynamicPersistentTileSchedulerILi128ELi112ELi256ELi32ELb0ELb0ELb1ELb0ELb1ELb1EEEEEEEEEvNT_6ParamsE)
        /*0350*/ 	.word	0x00000070


	//----- nvinfo : EIATTR_REGCOUNT
	.align		4
.L_197:
        /*0354*/ 	.byte	0x04, 0x2f
        /*0356*/ 	.short	(.L_199 - .L_198)
	.align		4
.L_198:
        /*0358*/ 	.word	index@(_ZN7cutlass13device_kernelIN5flash11enable_sm90INS1_16FlashAttnFwdSm90INS1_25CollectiveMainloopFwdSm90ILi2EN4cute5tupleIJNS5_1CILi1EEES8_S8_EEENS6_IJNS7_ILi128EEENS7_ILi112EEENS7_ILi192EEEEEELi192ENS_10bfloat16_tEfNS_4arch4Sm90ELb0ELb0ELb1ELb1ELb0ELb0ELb0ELb1ELb1ELb0ELb0ELb0EEENS1_21CollectiveEpilogueFwdINS6_IJSA_SC_SB_EEES9_SE_SG_Li256ELb1ELb0ELb0ELb0EEENS1_36VarlenDynamicPersistentTileSchedulerILi128ELi112ELi256ELi32ELb0ELb0ELb1ELb0ELb1ELb1EEEEEEEEEvNT_6ParamsE)
        /*035c*/ 	.word	0x000000a8


	//----- nvinfo : EIATTR_FRAME_SIZE
	.align		4
.L_199:
        /*0360*/ 	.byte	0x04, 0x11
        /*0362*/ 	.short	(.L_201 - .L_200)
	.align		4
.L_200:
        /*0364*/ 	.word	index@(_ZN7cutlass13device_kernelIN5flash11enable_sm90INS1_16FlashAttnFwdSm90INS1_25CollectiveMainloopFwdSm90ILi2EN4cute5tupleIJNS5_1CILi1EEES8_S8_EEENS6_IJNS7_ILi128EEENS7_ILi112EEENS7_ILi192EEEEEELi192ENS_10bfloat16_tEfNS_4arch4Sm90ELb0ELb0ELb1ELb1ELb0ELb0ELb0ELb1ELb1ELb0ELb0ELb0EEENS1_21CollectiveEpilogueFwdINS6_IJSA_SC_SB_EEES9_SE_SG_Li256ELb1ELb0ELb0ELb0EEENS1_36VarlenDynamicPersistentTileSchedulerILi128ELi112ELi256ELi32ELb0ELb0ELb1ELb0ELb1ELb1EEEEEEEEEvNT_6ParamsE)
        /*0368*/ 	.word	0x00000038


	//----- nvinfo : EIATTR_REGCOUNT
	.align		4
.L_201:
        /*036c*/ 	.byte	0x04, 0x2f
        /*036e*/ 	.short	(.L_203 - .L_202)
	.align		4
.L_202:
        /*0370*/ 	.word	index@(_ZN7cutlass13device_kernelIN5flash11enable_sm90INS1_16FlashAttnFwdSm90INS1_25CollectiveMainloopFwdSm90ILi2EN4cute5tupleIJNS5_1CILi2EEENS7_ILi1EEES9_EEENS6_IJNS7_ILi128EEENS7_ILi112EEENS7_ILi192EEEEEELi192ENS_10bfloat16_tEfNS_4arch4Sm90ELb0ELb0ELb1ELb0ELb0ELb0ELb0ELb1ELb1ELb0ELb0ELb0EEENS1_21CollectiveEpilogueFwdINS6_IJSB_SD_SC_EEESA_SF_SH_Li256ELb0ELb0ELb0ELb0EEENS1_29StaticPersistentTileSchedulerILb0EEEEEEEEEvNT_6ParamsE)
        /*0374*/ 	.word	0x000000a8


	//----- nvinfo : EIATTR_FRAME_SIZE
	.align		4
.L_203:
        /*0378*/ 	.byte	0x04, 0x11
        /*037a*/ 	.short	(.L_205 - .L_204)
	.align		4
.L_204:
        /*037c*/ 	.word	index@(_ZN7cutlass13device_kernelIN5flash11enable_sm90INS1_16FlashAttnFwdSm90INS1_25CollectiveMainloopFwdSm90ILi2EN4cute5tupleIJNS5_1CILi2EEENS7_ILi1EEES9_EEENS6_IJNS7_ILi128EEENS7_ILi112EEENS7_ILi192EEEEEELi192ENS_10bfloat16_tEfNS_4arch4Sm90ELb0ELb0ELb1ELb0ELb0ELb0ELb0ELb1ELb1ELb0ELb0ELb0EEENS1_21CollectiveEpilogueFwdINS6_IJSB_SD_SC_EEESA_SF_SH_Li256ELb0ELb0ELb0ELb0EEENS1_29StaticPersistentTileSchedulerILb0EEEEEEEEEvNT_6ParamsE)
        /*0380*/ 	.word	0x00000030


	//----- nvinfo : EIATTR_REGCOUNT
	.align		4
.L_205:
        /*0384*/ 	.byte	0x04, 0x2f
        /*0386*/ 	.short	(.L_207 - .L_206)
	.align		4
.L_206:
        /*0388*/ 	.word	index@(_ZN7cutlass13device_kernelIN5flash11enable_sm90INS1_16FlashAttnFwdSm90INS1_25CollectiveMainloopFwdSm90ILi2EN4cute5tupleIJNS5_1CILi1EEES8_S8_EEENS6_IJNS7_ILi128EEENS7_ILi112EEENS7_ILi192EEEEEELi192ENS_10bfloat16_tEfNS_4arch4Sm90ELb0ELb0ELb1ELb0ELb0ELb0ELb0ELb1ELb1ELb0ELb0ELb0EEENS1_21CollectiveEpilogueFwdINS6_IJSA_SC_SB_EEES9_SE_SG_Li256ELb0ELb0ELb0ELb0EEENS1_29StaticPersistentTileSchedulerILb0EEEEEEEEEvNT_6ParamsE)
        /*038c*/ 	.word	0x000000a8


	//----- nvinfo : EIATTR_FRAME_SIZE
	.align		4
.L_207:
        /*0390*/ 	.byte	0x04, 0x11
        /*0392*/ 	.short	(.L_209 - .L_208)
	.align		4
.L_208:
        /*0394*/ 	.word	index@(_ZN7cutlass13device_kernelIN5flash11enable_sm90INS1_16FlashAttnFwdSm90INS1_25CollectiveMainloopFwdSm90ILi2EN4cute5tupleIJNS5_1CILi1EEES8_S8_EEENS6_IJNS7_ILi128EEENS7_ILi112EEENS7_ILi192EEEEEELi192ENS_10bfloat16_tEfNS_4arch4Sm90ELb0ELb0ELb1ELb0ELb0ELb0ELb0ELb1ELb1ELb0ELb0ELb0EEENS1_21CollectiveEpilogueFwdINS6_IJSA_SC_SB_EEES9_SE_SG_Li256ELb0ELb0ELb0ELb0EEENS1_29StaticPersistentTileSchedulerILb0EEEEEEEEEvNT_6ParamsE)
        /*0398*/ 	.word	0x00000020


	//----- nvinfo : EIATTR_REGCOUNT
	.align		4
.L_209:
        /*039c*/ 	.byte	0x04, 0x2f
        /*039e*/ 	.short	(.L_211 - .L_210)
	.align		4
.L_210:
        /*03a0*/ 	.word	index@(_ZN7cutlass13device_kernelIN5flash11enable_sm90INS1_16FlashAttnFwdSm90INS1_25CollectiveMainloopFwdSm90ILi2EN4cute5tupleIJNS5_1CILi1EEES8_S8_EEENS6_IJNS7_ILi128EEENS7_ILi80EEENS7_ILi256EEEEEELi256ENS_10bfloat16_tEfNS_4arch4Sm90ELb1ELb0ELb1ELb1ELb0ELb1ELb0ELb1ELb1ELb0ELb0ELb0EEENS1_21CollectiveEpilogueFwdINS6_IJSA_SC_SB_EEES9_SE_SG_Li256ELb1ELb0ELb0ELb0EEENS1_36VarlenDynamicPersistentTileSchedulerILi128ELi80ELi256ELi32ELb0ELb0ELb1ELb1ELb1ELb1EEEEEEEEEvNT_6ParamsE)
        /*03a4*/ 	.word	0x000000a8


	//----- nvinfo : EIATTR_FRAME_SIZE
	.align		4
.L_211:
        /*03a8*/ 	.byte	0x04, 0x11
        /*03aa*/ 	.short	(.L_213 - .L_212)
	.align		4
.L_212:
        /*03ac*/ 	.word	index@(_ZN7cutlass13device_kernelIN5flash11enable_sm90INS1_16FlashAttnFwdSm90INS1_25CollectiveMainloopFwdSm90ILi2EN4cute5tupleIJNS5_1CILi1EEES8_S8_EEENS6_IJNS7_ILi128EEENS7_ILi80EEENS7_ILi256EEEEEELi256ENS_10bfloat16_tEfNS_4arch4Sm90ELb1ELb0ELb1ELb1ELb0ELb1ELb0ELb1ELb1ELb0ELb0ELb0EEENS1_21CollectiveEpilogueFwdINS6_IJSA_SC_SB_EEES9_SE_SG_Li256ELb1ELb0ELb0ELb0EEENS1_36VarlenDynamicPersistentTileSchedulerILi128ELi80ELi256ELi32ELb0ELb0ELb1ELb1ELb1ELb1EEEEEEEEEvNT_6ParamsE)
        /*03b0*/ 	.word	0x000000a0


	//----- nvinfo : EIATTR_REGCOUNT
	.align		4
.L_213:
        /*03b4*/ 	.byte	0x04, 0x2f
        /*03b6*/ 	.short	(.L_215 - .L_214)
	.align		4
.L_214:
        /*03b8*/ 	.word	index@(_ZN7cutlass13device_kernelIN5flash11enable_sm90INS1_16FlashAttnFwdSm90INS1_25CollectiveMainloopFwdSm90ILi2EN4cute5tupleIJNS5_1CILi1EEES8_S8_EEENS6_IJNS7_ILi128EEENS7_ILi80EEENS7_ILi256EEEEEELi256ENS_10bfloat16_tEfNS_4arch4Sm90ELb1ELb0ELb1ELb1ELb0ELb0ELb0ELb1ELb1ELb0ELb0ELb0EEENS1_21CollectiveEpilogueFwdINS6_IJSA_SC_SB_EEES9_SE_SG_Li256ELb1ELb0ELb0ELb0EEENS1_36VarlenDynamicPersistentTileSchedulerILi128ELi80ELi256ELi32ELb0ELb0ELb1ELb1ELb1ELb1EEEEEEEEEvNT_6ParamsE)
        /*03bc*/ 	.word	0x000000a8


	//----- nvinfo : EIATTR_FRAME_SIZE
	.align		4
.L_215:
        /*03c0*/ 	.byte	0x04, 0x11
        /*03c2*/ 	.short	(.L_217 - .L_216)
	.align		4
.L_216:
        /*03c4*/ 	.word	index@(_ZN7cutlass13device_kernelIN5flash11enable_sm90INS1_16FlashAttnFwdSm90INS1_25CollectiveMainloopFwdSm90ILi2EN4cute5tupleIJNS5_1CILi1EEES8_S8_EEENS6_IJNS7_ILi128EEENS7_ILi80EEENS7_ILi256EEEEEELi256ENS_10bfloat16_tEfNS_4arch4Sm90ELb1ELb0ELb1ELb1ELb0ELb0ELb0ELb1ELb1ELb0ELb0ELb0EEENS1_21CollectiveEpilogueFwdINS6_IJSA_SC_SB_EEES9_SE_SG_Li256ELb1ELb0ELb0ELb0EEENS1_36VarlenDynamicPersistentTileSchedulerILi128ELi80ELi256ELi32ELb0ELb0ELb1ELb1ELb1ELb1EEEEEEEEEvNT_6ParamsE)
        /*03c8*/ 	.word	0x00000030


	//----- nvinfo : EIATTR_REGCOUNT
	.align		4
.L_217:
        /*03cc*/ 	.byte	0x04, 0x2f
        /*03ce*/ 	.short	(.L_219 - .L_218)
	.align		4
.L_218:
        /*03d0*/ 	.word	index@(_ZN7cutlass13device_kernelIN5flash11enable_sm90INS1_16FlashAttnFwdSm90INS1_25CollectiveMainloopFwdSm90ILi2EN4cute5tupleIJNS5_1CILi1EEES8_S8_EEENS6_IJNS7_ILi128EEENS7_ILi80EEENS7_ILi256EEEEEELi256ENS_10bfloat16_tEfNS_4arch4Sm90ELb1ELb0ELb1ELb0ELb0ELb0ELb0ELb1ELb1ELb0ELb0ELb0EEENS1_21CollectiveEpilogueFwdINS6_IJSA_SC_SB_EEES9_SE_SG_Li256ELb0ELb0ELb0ELb0EEENS1_30DynamicPersistentTileSchedulerILi256ELi32ELb0ELb0ELb1EEEEEEEEEvNT_6ParamsE)
        /*03d4*/ 	.word	0x000000a8


	//----- nvinfo : EIATTR_FRAME_SIZE
	.align		4
.L_219:
        /*03d8*/ 	.byte	0x04, 0x11
        /*03da*/ 	.short	(.L_221 - .L_220)
	.align		4
.L_220:
        /*03dc*/ 	.word	index@(_ZN7cutlass13device_kernelIN5flash11enable_sm90INS1_16FlashAttnFwdSm90INS1_25CollectiveMainloopFwdSm90ILi2EN4cute5tupleIJNS5_1CILi1EEES8_S8_EEENS6_IJNS7_ILi128EEENS7_ILi80EEENS7_ILi256EEEEEELi256ENS_10bfloat16_tEfNS_4arch4Sm90ELb1ELb0ELb1ELb0ELb0ELb0ELb0ELb1ELb1ELb0ELb0ELb0EEENS1_21CollectiveEpilogueFwdINS6_IJSA_SC_SB_EEES9_SE_SG_Li256ELb0ELb0ELb0ELb0EEENS1_30DynamicPersistentTileSchedulerILi256ELi32ELb0ELb0ELb1EEEEEEEEEvNT_6ParamsE)
        /*03e0*/ 	.word	0x00000008


	//----- nvinfo : EIATTR_REGCOUNT
	.align		4
.L_221:
        /*03e4*/ 	.byte	0x04, 0x2f
        /*03e6*/ 	.short	(.L_223 - .L_222)
	.align		4
.L_222:
        /*03e8*/ 	.word	index@(_ZN7cutlass13device_kernelIN5flash11enable_sm90INS1_16FlashAttnFwdSm90INS1_25CollectiveMainloopFwdSm90ILi2EN4cute5tupleIJNS5_1CILi1EEES8_S8_EEENS6_IJNS7_ILi128EEENS7_ILi64EEENS7_ILi256EEEEEELi256ENS_10bfloat16_tEfNS_4arch4Sm90ELb0ELb1ELb1ELb1ELb0ELb1ELb0ELb1ELb1ELb0ELb0ELb0EEENS1_21CollectiveEpilogueFwdINS6_IJSA_SC_SB_EEES9_SE_SG_Li256ELb1ELb0ELb0ELb0EEENS1_36VarlenDynamicPersistentTileSchedulerILi128ELi64ELi256ELi32ELb0ELb0ELb1ELb1ELb0ELb1EEEEEEEEEvNT_6ParamsE)
        /*03ec*/ 	.word	0x000000a8


	//----- nvinfo : EIATTR_FRAME_SIZE
	.align		4
.L_223:
        /*03f0*/ 	.byte	0x04, 0x11
        /*03f2*/ 	.short	(.L_225 - .L_224)
	.align		4
.L_224:
        /*03f4*/ 	.word	index@(_ZN7cutlass13device_kernelIN5flash11enable_sm90INS1_16FlashAttnFwdSm90INS1_25CollectiveMainloopFwdSm90ILi2EN4cute5tupleIJNS5_1CILi1EEES8_S8_EEENS6_IJNS7_ILi128EEENS7_ILi64EEENS7_ILi256EEEEEELi256ENS_10bfloat16_tEfNS_4arch4Sm90ELb0ELb1ELb1ELb1ELb0ELb1ELb0ELb1ELb1ELb0ELb0ELb0EEENS1_21CollectiveEpilogueFwdINS6_IJSA_SC_SB_EEES9_SE_SG_Li256ELb1ELb0ELb0ELb0EEENS1_36VarlenDynamicPersistentTileSchedulerILi128ELi64ELi256ELi32ELb0ELb0ELb1ELb1ELb0ELb1EEEEEEEEEvNT_6ParamsE)
        /*03f8*/ 	.word	0x000000a8


	//----- nvinfo : EIATTR_REGCOUNT
	.align		4
.L_225:
        /*03fc*/ 	.byte	0x04, 0x2f
        /*03fe*/ 	.short	(.L_227 - .L_226)
	.align		4
.L_226:
        /*0400*/ 	.word	index@(_ZN7cutlass13device_kernelIN5flash11enable_sm90INS1_16FlashAttnFwdSm90INS1_25CollectiveMainloopFwdSm90ILi2EN4cute5tupleIJNS5_1CILi1EEES8_S8_EEENS6_IJNS7_ILi128EEENS7_ILi64EEENS7_ILi256EEEEEELi256ENS_10bfloat16_tEfNS_4arch4Sm90ELb0ELb1ELb1ELb1ELb0ELb0ELb0ELb1ELb1ELb0ELb0ELb0EEENS1_21CollectiveEpilogueFwdINS6_IJSA_SC_SB_EEES9_SE_SG_Li256ELb1ELb0ELb0ELb0EEENS1_36VarlenDynamicPersistentTileSchedulerILi128ELi64ELi256ELi32ELb0ELb0ELb1ELb1ELb0ELb1EEEEEEEEEvNT_6ParamsE)
        /*0404*/ 	.word	0x000000a8


	//----- nvinfo : EIATTR_FRAME_SIZE
	.align		4
.L_227:
        /*0408*/ 	.byte	0x04, 0x11
        /*040a*/ 	.short	(.L_229 - .L_228)
	.align		4
.L_228:
        /*040c*/ 	.word	index@(_ZN7cutlass13device_kernelIN5flash11enable_sm90INS1_16FlashAttnFwdSm90INS1_25CollectiveMainloopFwdSm90ILi2EN4cute5tupleIJNS5_1CILi1EEES8_S8_EEENS6_IJNS7_ILi128EEENS7_ILi64EEENS7_ILi256EEEEEELi256ENS_10bfloat16_tEfNS_4arch4Sm90ELb0ELb1ELb1ELb1ELb0ELb0ELb0ELb1ELb1ELb0ELb0ELb0EEENS1_21CollectiveEpilogueFwdINS6_IJSA_SC_SB_EEES9_SE_SG_Li256ELb1ELb0ELb0ELb0EEENS1_36VarlenDynamicPersistentTileSchedulerILi128ELi64ELi256ELi32ELb0ELb0ELb1ELb1ELb0ELb1EEEEEEEEEvNT_6ParamsE)
        /*0410*/ 	.word	0x00000028


	//----- nvinfo : EIATTR_REGCOUNT
	.align		4
.L_229:
        /*0414*/ 	.byte	0x04, 0x2f
        /*0416*/ 	.short	(.L_231 - .L_230)
	.align		4
.L_230:
        /*0418*/ 	.word	index@(_ZN7cutlass13device_kernelIN5flash11enable_sm90INS1_16FlashAttnFwdSm90INS1_25CollectiveMainloopFwdSm90ILi2EN4cute5tupleIJNS5_1CILi1EEES8_S8_EEENS6_IJNS7_ILi128EEENS7_ILi64EEENS7_ILi256EEEEEELi256ENS_10bfloat16_tEfNS_4arch4Sm90ELb0ELb1ELb1ELb0ELb0ELb0ELb0ELb1ELb1ELb0ELb0ELb0EEENS1_21CollectiveEpilogueFwdINS6_IJSA_SC_SB_EEES9_SE_SG_Li256ELb0ELb0ELb0ELb0EEENS1_30DynamicPersistentTileSchedulerILi256ELi32ELb0ELb0ELb1EEEEEEEEEvNT_6ParamsE)
        /*041c*/ 	.word	0x000000a8


	//----- nvinfo : EIATTR_FRAME_SIZE
	.align		4
.L_231:
        /*0420*/ 	.byte	0x04, 0x11
        /*0422*/ 	.short	(.L_233 - .L_232)
	.align		4
.L_232:
        /*0424*/ 	.word	index@(_ZN7cutlass13device_kernelIN5flash11enable_sm90INS1_16FlashAttnFwdSm90INS1_25CollectiveMainloopFwdSm90ILi2EN4cute5tupleIJNS5_1CILi1EEES8_S8_EEENS6_IJNS7_ILi128EEENS7_ILi64EEENS7_ILi256EEEEEELi256ENS_10bfloat16_tEfNS_4arch4Sm90ELb0ELb1ELb1ELb0ELb0ELb0ELb0ELb1ELb1ELb0ELb0ELb0EEENS1_21CollectiveEpilogueFwdINS6_IJSA_SC_SB_EEES9_SE_SG_Li256ELb0ELb0ELb0ELb0EEENS1_30DynamicPersistentTileSchedulerILi256ELi32ELb0ELb0ELb1EEEEEEEEEvNT_6ParamsE)
        /*0428*/ 	.word	0x00000008


	//----- nvinfo : EIATTR_REGCOUNT
	.align		4
.L_233:
        /*042c*/ 	.byte	0x04, 0x2f
        /*042e*/ 	.short	(.L_235 - .L_234)
	.align		4
.L_234:
        /*0430*/ 	.word	index@(_ZN7cutlass13device_kernelIN5flash11enable_sm90INS1_16FlashAttnFwdSm90INS1_25CollectiveMainloopFwdSm90ILi2EN4cute5tupleIJNS5_1CILi1EEES8_S8_EEENS6_IJNS7_ILi128EEENS7_ILi80EEENS7_ILi256EEEEEELi256ENS_10bfloat16_tEfNS_4arch4Sm90ELb0ELb0ELb1ELb1ELb0ELb1ELb0ELb1ELb1ELb0ELb0ELb0EEENS1_21CollectiveEpilogueFwdINS6_IJSA_SC_SB_EEES9_SE_SG_Li256ELb1ELb0ELb0ELb0EEENS1_36VarlenDynamicPersistentTileSchedulerILi128ELi80ELi256ELi32ELb0ELb0ELb1ELb0ELb1ELb1EEEEEEEEEvNT_6ParamsE)
        /*0434*/ 	.word	0x000000a8


	//----- nvinfo : EIATTR_FRAME_SIZE
	.align		4
.L_235:
        /*0438*/ 	.byte	0x04, 0x11
        /*043a*/ 	.short	(.L_237 - .L_236)
	.align		4
.L_236:
        /*043c*/ 	.word	index@(_ZN7cutlass13device_kernelIN5flash11enable_sm90INS1_16FlashAttnFwdSm90INS1_25CollectiveMainloopFwdSm90ILi2EN4cute5tupleIJNS5_1CILi1EEES8_S8_EEENS6_IJNS7_ILi128EEENS7_ILi80EEENS7_ILi256EEEEEELi256ENS_10bfloat16_tEfNS_4arch4Sm90ELb0ELb0ELb1ELb1ELb0ELb1ELb0ELb1ELb1ELb0ELb0ELb0EEENS1_21CollectiveEpilogueFwdINS6_IJSA_SC_SB_EEES9_SE_SG_Li256ELb1ELb0ELb0ELb0EEENS1_36VarlenDynamicPersistentTileSchedulerILi128ELi80ELi256ELi32ELb0ELb0ELb1ELb0ELb1ELb1EEEEEEEEEvNT_6ParamsE)
        /*0440*/ 	.word	0x000000a0


	//----- nvinfo : EIATTR_REGCOUNT
	.align		4
.L_237:
        /*0444*/ 	.byte	0x04, 0x2f
        /*0446*/ 	.short	(.L_239 - .L_238)
	.align		4
.L_238:
        /*0448*/ 	.word	index@(_ZN7cutlass13device_kernelIN5flash11enable_sm90INS1_16FlashAttnFwdSm90INS1_25CollectiveMainloopFwdSm90ILi2EN4cute5tupleIJNS5_1CILi1EEES8_S8_EEENS6_IJNS7_ILi128EEENS7_ILi80EEENS7_ILi256EEEEEELi256ENS_10bfloat16_tEfNS_4arch4Sm90ELb0ELb0ELb1ELb1ELb0ELb0ELb0ELb1ELb1ELb0ELb0ELb0EEENS1_21CollectiveEpilogueFwdINS6_IJSA_SC_SB_EEES9_SE_SG_Li256ELb1ELb0ELb0ELb0EEENS1_36VarlenDynamicPersistentTileSchedulerILi128ELi80ELi256ELi32ELb0ELb0ELb1ELb0ELb1ELb1EEEEEEEEEvNT_6ParamsE)
        /*044c*/ 	.word	0x000000a8


	//----- nvinfo : EIATTR_FRAME_SIZE
	.align		4
.L_239:
        /*0450*/ 	.byte	0x04, 0x11
        /*0452*/ 	.short	(.L_241 - .L_240)
	.align		4
.L_240:
        /*0454*/ 	.word	index@(_ZN7cutlass13device_kernelIN5flash11enable_sm90INS1_16FlashAttnFwdSm90INS1_25CollectiveMainloopFwdSm90ILi2EN4cute5tupleIJNS5_1CILi1EEES8_S8_EEENS6_IJNS7_ILi128EEENS7_ILi80EEENS7_ILi256EEEEEELi256ENS_10bfloat16_tEfNS_4arch4Sm90ELb0ELb0ELb1ELb1ELb0ELb0ELb0ELb1ELb1ELb0ELb0ELb0EEENS1_21CollectiveEpilogueFwdINS6_IJSA_SC_SB_EEES9_SE_SG_Li256ELb1ELb0ELb0ELb0EEENS1_36VarlenDynamicPersistentTileSchedulerILi128ELi80ELi256ELi32ELb0ELb0ELb1ELb0ELb1ELb1EEEEEEEEEvNT_6ParamsE)
        /*0458*/ 	.word	0x00000038


	//----- nvinfo : EIATTR_REGCOUNT
	.align		4
.L_241:
        /*045c*/ 	.byte	0x04, 0x2f
        /*045e*/ 	.short	(.L_243 - .L_242)
	.align		4
.L_242:
        /*0460*/ 	.word	index@(_ZN7cutlass13device_kernelIN5flash11enable_sm90INS1_16FlashAttnFwdSm90INS1_25CollectiveMainloopFwdSm90ILi2EN4cute5tupleIJNS5_1CILi2EEENS7_ILi1EEES9_EEENS6_IJNS7_ILi128EEENS7_ILi80EEENS7_ILi256EEEEEELi256ENS_10bfloat16_tEfNS_4arch4Sm90ELb0ELb0ELb1ELb0ELb0ELb0ELb0ELb1ELb1ELb0ELb0ELb0EEENS1_21CollectiveEpilogueFwdINS6_IJSB_SD_SC_EEESA_SF_SH_Li256ELb0ELb0ELb0ELb0EEENS1_29StaticPersistentTileSchedulerILb0EEEEEEEEEvNT_6ParamsE)
        /*0464*/ 	.word	0x000000a8


	//----- nvinfo : EIATTR_FRAME_SIZE
	.align		4
.L_243:
        /*0468*/ 	.byte	0x04, 0x11
        /*046a*/ 	.short	(.L_245 - .L_244)
	.align		4
.L_244:
        /*046c*/ 	.word	index@(_ZN7cutlass13device_kernelIN5flash11enable_sm90INS1_16FlashAttnFwdSm90INS1_25CollectiveMainloopFwdSm90ILi2EN4cute5tupleIJNS5_1CILi2EEENS7_ILi1EEES9_EEENS6_IJNS7_ILi128EEENS7_ILi80EEENS7_ILi256EEEEEELi256ENS_10bfloat16_tEfNS_4arch4Sm90ELb0ELb0ELb1ELb0ELb0ELb0ELb0ELb1ELb1ELb0ELb0ELb0EEENS1_21CollectiveEpilogueFwdINS6_IJSB_SD_SC_EEESA_SF_SH_Li256ELb0ELb0ELb0ELb0EEENS1_29StaticPersistentTileSchedulerILb0EEEEEEEEEvNT_6ParamsE)
        /*0470*/ 	.word	0x00000028


	//----- nvinfo : EIATTR_REGCOUNT
	.align		4
.L_245:
        /*0474*/ 	.byte	0x04, 0x2f
        /*0476*/ 	.short	(.L_247 - .L_246)
	.align		4
.L_246:
        /*0478*/ 	.word	index@(_ZN7cutlass13device_kernelIN5flash11enable_sm90INS1_16FlashAttnFwdSm90INS1_25CollectiveMainloopFwdSm90ILi2EN4cute5tupleIJNS5_1CILi1EEES8_S8_EEENS6_IJNS7_ILi128EEENS7_ILi80EEENS7_ILi256EEEEEELi256ENS_10bfloat16_tEfNS_4arch4Sm90ELb0ELb0ELb1ELb0ELb0ELb0ELb0ELb1ELb1ELb0ELb0ELb0EEENS1_21CollectiveEpilogueFwdINS6_IJSA_SC_SB_EEES9_SE_SG_Li256ELb0ELb0ELb0ELb0EEENS1_29StaticPersistentTileSchedulerILb0EEEEEEEEEvNT_6ParamsE)
        /*047c*/ 	.word	0x000000a8


	//----- nvinfo : EIATTR_FRAME_SIZE
	.align		4
.L_247:
        /*0480*/ 	.byte	0x04, 0x11
        /*0482*/ 	.short	(.L_249 - .L_248)
	.align		4
.L_248:
        /*0484*/ 	.word	index@(_ZN7cutlass13device_kernelIN5flash11enable_sm90INS1_16FlashAttnFwdSm90INS1_25CollectiveMainloopFwdSm90ILi2EN4cute5tupleIJNS5_1CILi1EEES8_S8_EEENS6_IJNS7_ILi128EEENS7_ILi80EEENS7_ILi256EEEEEELi256ENS_10bfloat16_tEfNS_4arch4Sm90ELb0ELb0ELb1ELb0ELb0ELb0ELb0ELb1ELb1ELb0ELb0ELb0EEENS1_21CollectiveEpilogueFwdINS6_IJSA_SC_SB_EEES9_SE_SG_Li256ELb0ELb0ELb0ELb0EEENS1_29StaticPersistentTileSchedulerILb0EEEEEEEEEvNT_6ParamsE)
        /*0488*/ 	.word	0x00000020


	//----- nvinfo : EIATTR_MIN_STACK_SIZE
	.align		4
.L_249:
        /*048c*/ 	.byte	0x04, 0x12
        /*048e*/ 	.short	(.L_251 - .L_250)
	.align		4
.L_250:
        /*0490*/ 	.word	index@(_ZN7cutlass13device_kernelIN5flash11enable_sm90INS1_16FlashAttnFwdSm90INS1_25CollectiveMainloopFwdSm90ILi2EN4cute5tupleIJNS5_1CILi1EEES8_S8_EEENS6_IJNS7_ILi128EEENS7_ILi80EEENS7_ILi256EEEEEELi256ENS_10bfloat16_tEfNS_4arch4Sm90ELb0ELb0ELb1ELb0ELb0ELb0ELb0ELb1ELb1ELb0ELb0ELb0EEENS1_21CollectiveEpilogueFwdINS6_IJSA_SC_SB_EEES9_SE_SG_Li256ELb0ELb0ELb0ELb0EEENS1_29StaticPersistentTileSchedulerILb0EEEEEEEEEvNT_6ParamsE)
        /*0494*/ 	.word	0x00000020


	//----- nvinfo : EIATTR_MIN_STACK_SIZE
	.align		4
.L_251:
        /*0498*/ 	.byte	0x04, 0x12
        /*049a*/ 	.short	(.L_253 - .L_252)
	.align		4
.L_252:
        /*049c*/ 	.word	index@(_ZN7cutlass13device_kernelIN5flash11enable_sm90INS1_16FlashAttnFwdSm90INS1_25CollectiveMainloopFwdSm90ILi2EN4cute5tupleIJNS5_1CILi2EEENS7_ILi1EEES9_EEENS6_IJNS7_ILi128EEENS7_ILi80EEENS7_ILi256EEEEEELi256ENS_10bfloat16_tEfNS_4arch4Sm90ELb0ELb0ELb1ELb0ELb0ELb0ELb0ELb1ELb1ELb0ELb0ELb0EEENS1_21CollectiveEpilogueFwdINS6_IJSB_SD_SC_EEESA_SF_SH_Li256ELb0ELb0ELb0ELb0EEENS1_29StaticPersistentTileSchedulerILb0EEEEEEEEEvNT_6ParamsE)
        /*04a0*/ 	.word	0x00000028


	//----- nvinfo : EIATTR_MIN_STACK_SIZE
	.align		4
.L_253:
        /*04a4*/ 	.byte	0x04, 0x12
        /*04a6*/ 	.short	(.L_255 - .L_254)
	.align		4
.L_254:
        /*04a8*/ 	.word	index@(_ZN7cutlass13device_kernelIN5flash11enable_sm90INS1_16FlashAttnFwdSm90INS1_25CollectiveMainloopFwdSm90ILi2EN4cute5tupleIJNS5_1CILi1EEES8_S8_EEENS6_IJNS7_ILi128EEENS7_ILi80EEENS7_ILi256EEEEEELi256ENS_10bfloat16_tEfNS_4arch4Sm90ELb0ELb0ELb1ELb1ELb0ELb0ELb0ELb1ELb1ELb0ELb0ELb0EEENS1_21CollectiveEpilogueFwdINS6_IJSA_SC_SB_EEES9_SE_SG_Li256ELb1ELb0ELb0ELb0EEENS1_36VarlenDynamicPersistentTileSchedulerILi128ELi80ELi256ELi32ELb0ELb0ELb1ELb0ELb1ELb1EEEEEEEEEvNT_6ParamsE)
        /*04ac*/ 	.word	0x00000038


	//----- nvinfo : EIATTR_MIN_STACK_SIZE
	.align		4
.L_255:
        /*04b0*/ 	.byte	0x04, 0x12
        /*04b2*/ 	.short	(.L_257 - .L_256)
	.align		4
.L_256:
        /*04b4*/ 	.word	index@(_ZN7cutlass13device_kernelIN5flash11enable_sm90INS1_16FlashAttnFwdSm90INS1_25CollectiveMainloopFwdSm90ILi2EN4cute5tupleIJNS5_1CILi1EEES8_S8_EEENS6_IJNS7_ILi128EEENS7_ILi80EEENS7_ILi256EEEEEELi256ENS_10bfloat16_tEfNS_4arch4Sm90ELb0ELb0ELb1ELb1ELb0ELb1ELb0ELb1ELb1ELb0ELb0ELb0EEENS1_21CollectiveEpilogueFwdINS6_IJSA_SC_SB_EEES9_SE_SG_Li256ELb1ELb0ELb0ELb0EEENS1_36VarlenDynamicPersistentTileSchedulerILi128ELi80ELi256ELi32ELb0ELb0ELb1ELb0ELb1ELb1EEEEEEEEEvNT_6ParamsE)
        /*04b8*/ 	.word	0x000000a0


	//----- nvinfo : EIATTR_MIN_STACK_SIZE
	.align		4
.L_257:
        /*04bc*/ 	.byte	0x04, 0x12
        /*04be*/ 	.short	(.L_259 - .L_258)
	.align		4
.L_258:
        /*04c0*/ 	.word	index@(_ZN7cutlass13device_kernelIN5flash11enable_sm90INS1_16FlashAttnFwdSm90INS1_25CollectiveMainloopFwdSm90ILi2EN4cute5tupleIJNS5_1CILi1EEES8_S8_EEENS6_IJNS7_ILi128EEENS7_ILi64EEENS7_ILi256EEEEEELi256ENS_10bfloat16_tEfNS_4arch4Sm90ELb0ELb1ELb1ELb0ELb0ELb0ELb0ELb1ELb1ELb0ELb0ELb0EEENS1_21CollectiveEpilogueFwdINS6_IJSA_SC_SB_EEES9_SE_SG_Li256ELb0ELb0ELb0ELb0EEENS1_30DynamicPersistentTileSchedulerILi256ELi32ELb0ELb0ELb1EEEEEEEEEvNT_6ParamsE)
        /*04c4*/ 	.word	0x00000008


	//----- nvinfo : EIATTR_MIN_STACK_SIZE
	.align		4
.L_259:
        /*04c8*/ 	.byte	0x04, 0x12
        /*04ca*/ 	.short	(.L_261 - .L_260)
	.align		4
.L_260:
        /*04cc*/ 	.word	index@(_ZN7cutlass13device_kernelIN5flash11enable_sm90INS1_16FlashAttnFwdSm90INS1_25CollectiveMainloopFwdSm90ILi2EN4cute5tupleIJNS5_1CILi1EEES8_S8_EEENS6_IJNS7_ILi128EEENS7_ILi64EEENS7_ILi256EEEEEELi256ENS_10bfloat16_tEfNS_4arch4Sm90ELb0ELb1ELb1ELb1ELb0ELb0ELb0ELb1ELb1ELb0ELb0ELb0EEENS1_21CollectiveEpilogueFwdINS6_IJSA_SC_SB_EEES9_SE_SG_Li256ELb1ELb0ELb0ELb0EEENS1_36VarlenDynamicPersistentTileSchedulerILi128ELi64ELi256ELi32ELb0ELb0ELb1ELb1ELb0ELb1EEEEEEEEEvNT_6ParamsE)
        /*04d0*/ 	.word	0x00000028


	//----- nvinfo : EIATTR_MIN_STACK_SIZE
	.align		4
.L_261:
        /*04d4*/ 	.byte	0x04, 0x12
        /*04d6*/ 	.short	(.L_263 - .L_262)
	.align		4
.L_262:
        /*04d8*/ 	.word	index@(_ZN7cutlass13device_kernelIN5flash11enable_sm90INS1_16FlashAttnFwdSm90INS1_25CollectiveMainloopFwdSm90ILi2EN4cute5tupleIJNS5_1CILi1EEES8_S8_EEENS6_IJNS7_ILi128EEENS7_ILi64EEENS7_ILi256EEEEEELi256ENS_10bfloat16_tEfNS_4arch4Sm90ELb0ELb1ELb1ELb1ELb0ELb1ELb0ELb1ELb1ELb0ELb0ELb0EEENS1_21CollectiveEpilogueFwdINS6_IJSA_SC_SB_EEES9_SE_SG_Li256ELb1ELb0ELb0ELb0EEENS1_36VarlenDynamicPersistentTileSchedulerILi128ELi64ELi256ELi32ELb0ELb0ELb1ELb1ELb0ELb1EEEEEEEEEvNT_6ParamsE)
        /*04dc*/ 	.word	0x000000a8


	//----- nvinfo : EIATTR_MIN_STACK_SIZE
	.align		4
.L_263:
        /*04e0*/ 	.byte	0x04, 0x12
        /*04e2*/ 	.short	(.L_265 - .L_264)
	.align		4
.L_264:
        /*04e4*/ 	.word	index@(_ZN7cutlass13device_kernelIN5flash11enable_sm90INS1_16FlashAttnFwdSm90INS1_25CollectiveMainloopFwdSm90ILi2EN4cute5tupleIJNS5_1CILi1EEES8_S8_EEENS6_IJNS7_ILi128EEENS7_ILi80EEENS7_ILi256EEEEEELi256ENS_10bfloat16_tEfNS_4arch4Sm90ELb1ELb0ELb1ELb0ELb0ELb0ELb0ELb1ELb1ELb0ELb0ELb0EEENS1_21CollectiveEpilogueFwdINS6_IJSA_SC_SB_EEES9_SE_SG_Li256ELb0ELb0ELb0ELb0EEENS1_30DynamicPersistentTileSchedulerILi256ELi32ELb0ELb0ELb1EEEEEEEEEvNT_6ParamsE)
        /*04e8*/ 	.word	0x00000008


	//----- nvinfo : EIATTR_MIN_STACK_SIZE
	.align		4
.L_265:
        /*04ec*/ 	.byte	0x04, 0x12
        /*04ee*/ 	.short	(.L_267 - .L_266)
	.align		4
.L_266:
        /*04f0*/ 	.word	index@(_ZN7cutlass13device_kernelIN5flash11enable_sm90INS1_16FlashAttnFwdSm90INS1_25CollectiveMainloopFwdSm90ILi2EN4cute5tupleIJNS5_1CILi1EEES8_S8_EEENS6_IJNS7_ILi128EEENS7_ILi80EEENS7_ILi256EEEEEELi256ENS_10bfloat16_tEfNS_4arch4Sm90ELb1ELb0ELb1ELb1ELb0ELb0ELb0ELb1ELb1ELb0ELb0ELb0EEENS1_21CollectiveEpilogueFwdINS6_IJSA_SC_SB_EEES9_SE_SG_Li256ELb1ELb0ELb0ELb0EEENS1_36VarlenDynamicPersistentTileSchedulerILi128ELi80ELi256ELi32ELb0ELb0ELb1ELb1ELb1ELb1EEEEEEEEEvNT_6ParamsE)
        /*04f4*/ 	.word	0x00000030


	//----- nvinfo : EIATTR_MIN_STACK_SIZE
	.align		4
.L_267:
        /*04f8*/ 	.byte	0x04, 0x12
        /*04fa*/ 	.short	(.L_269 - .L_268)
	.align		4
.L_268:
        /*04fc*/ 	.word	index@(_ZN7cutlass13device_kernelIN5flash11enable_sm90INS1_16FlashAttnFwdSm90INS1_25CollectiveMainloopFwdSm90ILi2EN4cute5tupleIJNS5_1CILi1EEES8_S8_EEENS6_IJNS7_ILi128EEENS7_ILi80EEENS7_ILi256EEEEEELi256ENS_10bfloat16_tEfNS_4arch4Sm90ELb1ELb0ELb1ELb1ELb0ELb1ELb0ELb1ELb1ELb0ELb0ELb0EEENS1_21CollectiveEpilogueFwdINS6_IJSA_SC_SB_EEES9_SE_SG_Li256ELb1ELb0ELb0ELb0EEENS1_36VarlenDynamicPersistentTileSchedulerILi128ELi80ELi256ELi32ELb0ELb0ELb1ELb1ELb1ELb1EEEEEEEEEvNT_6ParamsE)
        /*0500*/ 	.word	0x000000a0


	//----- nvinfo : EIATTR_MIN_STACK_SIZE
	.align		4
.L_269:
        /*0504*/ 	.byte	0x04, 0x12
        /*0506*/ 	.short	(.L_271 - .L_270)
	.align		4
.L_270:
        /*0508*/ 	.word	index@(_ZN7cutlass13device_kernelIN5flash11enable_sm90INS1_16FlashAttnFwdSm90INS1_25CollectiveMainloopFwdSm90ILi2EN4cute5tupleIJNS5_1CILi1EEES8_S8_EEENS6_IJNS7_ILi128EEENS7_ILi112EEENS7_ILi192EEEEEELi192ENS_10bfloat16_tEfNS_4arch4Sm90ELb0ELb0ELb1ELb0ELb0ELb0ELb0ELb1ELb1ELb0ELb0ELb0EEENS1_21CollectiveEpilogueFwdINS6_IJSA_SC_SB_EEES9_SE_SG_Li256ELb0ELb0ELb0ELb0EEENS1_29StaticPersistentTileSchedulerILb0EEEEEEEEEvNT_6ParamsE)
        /*050c*/ 	.word	0x00000020


	//----- nvinfo : EIATTR_MIN_STACK_SIZE
	.align		4
.L_271:
        /*0510*/ 	.byte	0x04, 0x12
        /*0512*/ 	.short	(.L_273 - .L_272)
	.align		4
.L_272:
        /*0514*/ 	.word	index@(_ZN7cutlass13device_kernelIN5flash11enable_sm90INS1_16FlashAttnFwdSm90INS1_25CollectiveMainloopFwdSm90ILi2EN4cute5tupleIJNS5_1CILi2EEENS7_ILi1EEES9_EEENS6_IJNS7_ILi128EEENS7_ILi112EEENS7_ILi192EEEEEELi192ENS_10bfloat16_tEfNS_4arch4Sm90ELb0ELb0ELb1ELb0ELb0ELb0ELb0ELb1ELb1ELb0ELb0ELb0EEENS1_21CollectiveEpilogueFwdINS6_IJSB_SD_SC_EEESA_SF_SH_Li256ELb0ELb0ELb0ELb0EEENS1_29StaticPersistentTileSchedulerILb0EEEEEEEEEvNT_6ParamsE)
        /*0518*/ 	.word	0x00000030


	//----- nvinfo : EIATTR_MIN_STACK_SIZE
	.align		4
.L_273:
        /*051c*/ 	.byte	0x04, 0x12
        /*051e*/ 	.short	(.L_275 - .L_274)
	.align		4
.L_274:
        /*0520*/ 	.word	index@(_ZN7cutlass13device_kernelIN5flash11enable_sm90INS1_16FlashAttnFwdSm90INS1_25CollectiveMainloopFwdSm90ILi2EN4cute5tupleIJNS5_1CILi1EEES8_S8_EEENS6_IJNS7_ILi128EEENS7_ILi112EEENS7_ILi192EEEEEELi192ENS_10bfloat16_tEfNS_4arch4Sm90ELb0ELb0ELb1ELb1ELb0ELb0ELb0ELb1ELb1ELb0ELb0ELb0EEENS1_21CollectiveEpilogueFwdINS6_IJSA_SC_SB_EEES9_SE_SG_Li256ELb1ELb0ELb0ELb0EEENS1_36VarlenDynamicPersistentTileSchedulerILi128ELi112ELi256ELi32ELb0ELb0ELb1ELb0ELb1ELb1EEEEEEEEEvNT_6ParamsE)
        /*0524*/ 	.word	0x00000038


	//----- nvinfo : EIATTR_MIN_STACK_SIZE
	.align		4
.L_275:
        /*0528*/ 	.byte	0x04, 0x12
        /*052a*/ 	.short	(.L_277 - .L_276)
	.align		4
.L_276:
        /*052c*/ 	.word	index@(_ZN7cutlass13device_kernelIN5flash11enable_sm90INS1_16FlashAttnFwdSm90INS1_25CollectiveMainloopFwdSm90ILi2EN4cute5tupleIJNS5_1CILi1EEES8_S8_EEENS6_IJNS7_ILi128EEENS7_ILi112EEENS7_ILi192EEEEEELi192ENS_10bfloat16_tEfNS_4arch4Sm90ELb0ELb0ELb1ELb1ELb0ELb1ELb0ELb1ELb1ELb0ELb0ELb0EEENS1_21CollectiveEpilogueFwdINS6_IJSA_SC_SB_EEES9_SE_SG_Li256ELb1ELb0ELb0ELb0EEENS1_36VarlenDynamicPersistentTileSchedulerILi128ELi112ELi256ELi32ELb0ELb0ELb1ELb0ELb1ELb1EEEEEEEEEvNT_6ParamsE)
        /*0530*/ 	.word	0x00000070


	//----- nvinfo : EIATTR_MIN_STACK_SIZE
	.align		4
.L_277:
        /*0534*/ 	.byte	0x04, 0x12
        /*0536*/ 	.short	(.L_279 - .L_278)
	.align		4
.L_278:
        /*0538*/ 	.word	index@(_ZN7cutlass13device_kernelIN5flash11enable_sm90INS1_16FlashAttnFwdSm90INS1_25CollectiveMainloopFwdSm90ILi2EN4cute5tupleIJNS5_1CILi1EEES8_S8_EEENS6_IJNS7_ILi128EEENS7_ILi96EEENS7_ILi192EEEEEELi192ENS_10bfloat16_tEfNS_4arch4Sm90ELb0ELb1ELb1ELb0ELb0ELb0ELb0ELb1ELb1ELb0ELb0ELb0EEENS1_21CollectiveEpilogueFwdINS6_IJSA_SC_SB_EEES9_SE_SG_Li256ELb0ELb0ELb0ELb0EEENS1_30DynamicPersistentTileSchedulerILi256ELi32ELb0ELb0ELb1EEEEEEEEEvNT_6ParamsE)
        /*053c*/ 	.word	0x00000008


	//----- nvinfo : EIATTR_MIN_STACK_SIZE
	.align		4
.L_279:
        /*0540*/ 	.byte	0x04, 0x12
        /*0542*/ 	.short	(.L_281 - .L_280)
	.align		4
.L_280:
        /*0544*/ 	.word	index@(_ZN7cutlass13device_kernelIN5flash11enable_sm90INS1_16FlashAttnFwdSm90INS1_25CollectiveMainloopFwdSm90ILi2EN4cute5tupleIJNS5_1CILi1EEES8_S8_EEENS6_IJNS7_ILi128EEENS7_ILi96EEENS7_ILi192EEEEEELi192ENS_10bfloat16_tEfNS_4arch4Sm90ELb0ELb1ELb1ELb1ELb0ELb0ELb0ELb1ELb1ELb0ELb0ELb0EEENS1_21CollectiveEpilogueFwdINS6_IJSA_SC_SB_EEES9_SE_SG_Li256ELb1ELb0ELb0ELb0EEENS1_36VarlenDynamicPersistentTileSchedulerILi128ELi96ELi256ELi32ELb0ELb0ELb1ELb1ELb0ELb1EEEEEEEEEvNT_6ParamsE)
        /*0548*/ 	.word	0x00000028


	//----- nvinfo : EIATTR_MIN_STACK_SIZE
	.align		4
.L_281:
        /*054c*/ 	.byte	0x04, 0x12
        /*054e*/ 	.short	(.L_283 - .L_282)
	.align		4
.L_282:
        /*0550*/ 	.word	index@(_ZN7cutlass13device_kernelIN5flash11enable_sm90INS1_16FlashAttnFwdSm90INS1_25CollectiveMainloopFwdSm90ILi2EN4cute5tupleIJNS5_1CILi1EEES8_S8_EEENS6_IJNS7_ILi128EEENS7_ILi96EEENS7_ILi192EEEEEELi192ENS_10bfloat16_tEfNS_4arch4Sm90ELb0ELb1ELb1ELb1ELb0ELb1ELb0ELb1ELb1ELb0ELb0ELb0EEENS1_21CollectiveEpilogueFwdINS6_IJSA_SC_SB_EEES9_SE_SG_Li256ELb1ELb0ELb0ELb0EEENS1_36VarlenDynamicPersistentTileSchedulerILi128ELi96ELi256ELi32ELb0ELb0ELb1ELb1ELb0ELb1EEEEEEEEEvNT_6ParamsE)
        /*0554*/ 	.word	0x00000300


	//----- nvinfo : EIATTR_MIN_STACK_SIZE
	.align		4
.L_283:
        /*0558*/ 	.byte	0x04, 0x12
        /*055a*/ 	.short	(.L_285 - .L_284)
	.align		4
.L_284:
        /*055c*/ 	.word	index@(_ZN7cutlass13device_kernelIN5flash11enable_sm90INS1_16FlashAttnFwdSm90INS1_25CollectiveMainloopFwdSm90ILi2EN4cute5tupleIJNS5_1CILi1EEES8_S8_EEENS6_IJNS7_ILi128EEENS7_ILi112EEENS7_ILi192EEEEEELi192ENS_10bfloat16_tEfNS_4arch4Sm90ELb1ELb0ELb1ELb0ELb0ELb0ELb0ELb1ELb1ELb0ELb0ELb0EEENS1_21CollectiveEpilogueFwdINS6_IJSA_SC_SB_EEES9_SE_SG_Li256ELb0ELb0ELb0ELb0EEENS1_30DynamicPersistentTileSchedulerILi256ELi32ELb0ELb0ELb1EEEEEEEEEvNT_6ParamsE)
        /*0560*/ 	.word	0x00000010


	//----- nvinfo : EIATTR_MIN_STACK_SIZE
	.align		4
.L_285:
        /*0564*/ 	.byte	0x04, 0x12
        /*0566*/ 	.short	(.L_287 - .L_286)
	.align		4
.L_286:
        /*0568*/ 	.word	index@(_ZN7cutlass13device_kernelIN5flash11enable_sm90INS1_16FlashAttnFwdSm90INS1_25CollectiveMainloopFwdSm90ILi2EN4cute5tupleIJNS5_1CILi1EEES8_S8_EEENS6_IJNS7_ILi128EEENS7_ILi112EEENS7_ILi192EEEEEELi192ENS_10bfloat16_tEfNS_4arch4Sm90ELb1ELb0ELb1ELb1ELb0ELb0ELb0ELb1ELb1ELb0ELb0ELb0EEENS1_21CollectiveEpilogueFwdINS6_IJSA_SC_SB_EEES9_SE_SG_Li256ELb1ELb0ELb0ELb0EEENS1_36VarlenDynamicPersistentTileSchedulerILi128ELi112ELi256ELi32ELb0ELb0ELb1ELb1ELb1ELb1EEEEEEEEEvNT_6ParamsE)
        /*056c*/ 	.word	0x00000030


	//----- nvinfo : EIATTR_MIN_STACK_SIZE
	.align		4
.L_287:
        /*0570*/ 	.byte	0x04, 0x12
        /*0572*/ 	.short	(.L_289 - .L_288)
	.align		4
.L_288:
        /*0574*/ 	.word	index@(_ZN7cutlass13device_kernelIN5flash11enable_sm90INS1_16FlashAttnFwdSm90INS1_25CollectiveMainloopFwdSm90ILi2EN4cute5tupleIJNS5_1CILi1EEES8_S8_EEENS6_IJNS7_ILi128EEENS7_ILi112EEENS7_ILi192EEEEEELi192ENS_10bfloat16_tEfNS_4arch4Sm90ELb1ELb0ELb1ELb1ELb0ELb1ELb0ELb1ELb1ELb0ELb0ELb0EEENS1_21CollectiveEpilogueFwdINS6_IJSA_SC_SB_EEES9_SE_SG_Li256ELb1ELb0ELb0ELb0EEENS1_36VarlenDynamicPersistentTileSchedulerILi128ELi112ELi256ELi32ELb0ELb0ELb1ELb1ELb1ELb1EEEEEEEEEvNT_6ParamsE)
        /*0578*/ 	.word	0x00000088


	//----- nvinfo : EIATTR_MIN_STACK_SIZE
	.align		4
.L_289:
        /*057c*/ 	.byte	0x04, 0x12
        /*057e*/ 	.short	(.L_291 - .L_290)
	.align		4
.L_290:
        /*0580*/ 	.word	index@(_ZN7cutlass13device_kernelIN5flash11enable_sm90INS1_16FlashAttnFwdSm90INS1_25CollectiveMainloopFwdSm90ILi2EN4cute5tupleIJNS5_1CILi1EEES8_S8_EEENS6_IJNS7_ILi128EEENS7_ILi176EEESA_EEELi128ENS_10bfloat16_tEfNS_4arch4Sm90ELb0ELb0ELb1ELb0ELb0ELb0ELb0ELb1ELb1ELb0ELb0ELb0EEENS1_21CollectiveEpilogueFwdINS6_IJSA_SA_SB_EEES9_SD_SF_Li256ELb0ELb0ELb0ELb0EEENS1_29StaticPersistentTileSchedulerILb0EEEEEEEEEvNT_6ParamsE)
        /*0584*/ 	.word	0x00000020


	//----- nvinfo : EIATTR_MIN_STACK_SIZE
	.align		4
.L_291:
        /*0588*/ 	.byte	0x04, 0x12
        /*058a*/ 	.short	(.L_293 - .L_292)
	.align		4
.L_292:
        /*058c*/ 	.word	index@(_ZN7cutlass13device_kernelIN5flash11enable_sm90INS1_16FlashAttnFwdSm90INS1_25CollectiveMainloopFwdSm90ILi2EN4cute5tupleIJNS5_1CILi2EEENS7_ILi1EEES9_EEENS6_IJNS7_ILi128EEENS7_ILi176EEESB_EEELi128ENS_10bfloat16_tEfNS_4arch4Sm90ELb0ELb0ELb1ELb0ELb0ELb0ELb0ELb1ELb1ELb0ELb0ELb0EEENS1_21CollectiveEpilogueFwdINS6_IJSB_SB_SC_EEESA_SE_SG_Li256ELb0ELb0ELb0ELb0EEENS1_29StaticPersistentTileSchedulerILb0EEEEEEEEEvNT_6ParamsE)
        /*0590*/ 	.word	0x00000030


	//----- nvinfo : EIATTR_MIN_STACK_SIZE
	.align		4
.L_293:
        /*0594*/ 	.byte	0x04, 0x12
        /*0596*/ 	.short	(.L_295 - .L_294)
	.align		4
.L_294:
        /*0598*/ 	.word	index@(_ZN7cutlass13device_kernelIN5flash11enable_sm90INS1_16FlashAttnFwdSm90INS1_25CollectiveMainloopFwdSm90ILi2EN4cute5tupleIJNS5_1CILi1EEES8_S8_EEENS6_IJNS7_ILi128EEENS7_ILi176EEESA_EEELi128ENS_10bfloat16_tEfNS_4arch4Sm90ELb0ELb0ELb1ELb1ELb0ELb0ELb0ELb1ELb1ELb0ELb0ELb0EEENS1_21CollectiveEpilogueFwdINS6_IJSA_SA_SB_EEES9_SD_SF_Li256ELb1ELb0ELb0ELb0EEENS1_36VarlenDynamicPersistentTileSchedulerILi128ELi176ELi256ELi32ELb0ELb0ELb1ELb0ELb1ELb1EEEEEEEEEvNT_6ParamsE)
        /*059c*/ 	.word	0x00000038


	//----- nvinfo : EIATTR_MIN_STACK_SIZE
	.align		4
.L_295:
        /*05a0*/ 	.byte	0x04, 0x12
        /*05a2*/ 	.short	(.L_297 - .L_296)
	.align		4
.L_296:
        /*05a4*/ 	.word	index@(_ZN7cutlass13device_kernelIN5flash11enable_sm90INS1_16FlashAttnFwdSm90INS1_25CollectiveMainloopFwdSm90ILi2EN4cute5tupleIJNS5_1CILi1EEES8_S8_EEENS6_IJNS7_ILi128EEENS7_ILi176EEESA_EEELi128ENS_10bfloat16_tEfNS_4arch4Sm90ELb0ELb0ELb1ELb1ELb0ELb1ELb0ELb1ELb1ELb0ELb0ELb0EEENS1_21CollectiveEpilogueFwdINS6_IJSA_SA_SB_EEES9_SD_SF_Li256ELb1ELb0ELb0ELb0EEENS1_36VarlenDynamicPersistentTileSchedulerILi128ELi176ELi256ELi32ELb0ELb0ELb1ELb0ELb1ELb1EEEEEEEEEvNT_6ParamsE)
        /*05a8*/ 	.word	0x000000a0


	//----- nvinfo : EIATTR_MIN_STACK_SIZE
	.align		4
.L_297:
        /*05ac*/ 	.byte	0x04, 0x12
        /*05ae*/ 	.short	(.L_299 - .L_298)
	.align		4
.L_298:
        /*05b0*/ 	.word	index@(_ZN7cutlass13device_kernelIN5flash11enable_sm90INS1_16FlashAttnFwdSm90INS1_25CollectiveMainloopFwdSm90ILi2EN4cute5tupleIJNS5_1CILi1EEES8_S8_EEENS6_IJNS7_ILi128EEESA_SA_EEELi128ENS_10bfloat16_tEfNS_4arch4Sm90ELb0ELb1ELb1ELb0ELb0ELb0ELb0ELb1ELb1ELb0ELb0ELb0EEENS1_21CollectiveEpilogueFwdISB_S9_SC_SE_Li256ELb0ELb0ELb0ELb0EEENS1_30DynamicPersistentTileSchedulerILi256ELi32ELb0ELb0ELb1EEEEEEEEEvNT_6ParamsE)
        /*05b4*/ 	.word	0x00000000


	//----- nvinfo : EIATTR_MIN_STACK_SIZE
	.align		4
.L_299:
        /*05b8*/ 	.byte	0x04, 0x12
        /*05ba*/ 	.short	(.L_301 - .L_300)
	.align		4
.L_300:
        /*05bc*/ 	.word	index@(_ZN7cutlass13device_kernelIN5flash11enable_sm90INS1_16FlashAttnFwdSm90INS1_25CollectiveMainloopFwdSm90ILi2EN4cute5tupleIJNS5_1CILi1EEES8_S8_EEENS6_IJNS7_ILi128EEESA_SA_EEELi128ENS_10bfloat16_tEfNS_4arch4Sm90ELb0ELb1ELb1ELb1ELb0ELb0ELb0ELb1ELb1ELb0ELb0ELb0EEENS1_21CollectiveEpilogueFwdISB_S9_SC_SE_Li256ELb1ELb0ELb0ELb0EEENS1_36VarlenDynamicPersistentTileSchedulerILi128ELi128ELi256ELi32ELb0ELb0ELb1ELb1ELb0ELb1EEEEEEEEEvNT_6ParamsE)
        /*05c0*/ 	.word	0x00000020


	//----- nvinfo : EIATTR_MIN_STACK_SIZE
	.align		4
.L_301:
        /*05c4*/ 	.byte	0x04, 0x12
        /*05c6*/ 	.short	(.L_303 - .L_302)
	.align		4
.L_302:
        /*05c8*/ 	.word	index@(_ZN7cutlass13device_kernelIN5flash11enable_sm90INS1_16FlashAttnFwdSm90INS1_25CollectiveMainloopFwdSm90ILi2EN4cute5tupleIJNS5_1CILi1EEES8_S8_EEENS6_IJNS7_ILi128EEESA_SA_EEELi128ENS_10bfloat16_tEfNS_4arch4Sm90ELb0ELb1ELb1ELb1ELb0ELb1ELb0ELb1ELb1ELb0ELb0ELb0EEENS1_21CollectiveEpilogueFwdISB_S9_SC_SE_Li256ELb1ELb0ELb0ELb0EEENS1_36VarlenDynamicPersistentTileSchedulerILi128ELi128ELi256ELi32ELb0ELb0ELb1ELb1ELb0ELb1EEEEEEEEEvNT_6ParamsE)
        /*05cc*/ 	.word	0x00000030


	//----- nvinfo : EIATTR_MIN_STACK_SIZE
	.align		4
.L_303:
        /*05d0*/ 	.byte	0x04, 0x12
        /*05d2*/ 	.short	(.L_305 - .L_304)
	.align		4
.L_304:
        /*05d4*/ 	.word	index@(_ZN7cutlass13device_kernelIN5flash11enable_sm90INS1_16FlashAttnFwdSm90INS1_25CollectiveMainloopFwdSm90ILi2EN4cute5tupleIJNS5_1CILi1EEES8_S8_EEENS6_IJNS7_ILi128EEESA_SA_EEELi128ENS_10bfloat16_tEfNS_4arch4Sm90ELb1ELb0ELb1ELb0ELb0ELb0ELb0ELb1ELb1ELb0ELb0ELb0EEENS1_21CollectiveEpilogueFwdISB_S9_SC_SE_Li256ELb0ELb0ELb0ELb0EEENS1_30DynamicPersistentTileSchedulerILi256ELi32ELb0ELb0ELb1EEEEEEEEEvNT_6ParamsE)
        /*05d8*/ 	.word	0x00000000


	//----- nvinfo : EIATTR_MIN_STACK_SIZE
	.align		4
.L_305:
        /*05dc*/ 	.byte	0x04, 0x12
        /*05de*/ 	.short	(.L_307 - .L_306)
	.align		4
.L_306:
        /*05e0*/ 	.word	index@(_ZN7cutlass13device_kernelIN5flash11enable_sm90INS1_16FlashAttnFwdSm90INS1_25CollectiveMainloopFwdSm90ILi2EN4cute5tupleIJNS5_1CILi1EEES8_S8_EEENS6_IJNS7_ILi128EEESA_SA_EEELi128ENS_10bfloat16_tEfNS_4arch4Sm90ELb1ELb0ELb1ELb1ELb0ELb0ELb0ELb1ELb1ELb0ELb0ELb0EEENS1_21CollectiveEpilogueFwdISB_S9_SC_SE_Li256ELb1ELb0ELb0ELb0EEENS1_36VarlenDynamicPersistentTileSchedulerILi128ELi128ELi256ELi32ELb0ELb0ELb1ELb1ELb1ELb1EEEEEEEEEvNT_6ParamsE)
        /*05e4*/ 	.word	0x00000028


	//----- nvinfo : EIATTR_MIN_STACK_SIZE
	.align		4
.L_307:
        /*05e8*/ 	.byte	0x04, 0x12
        /*05ea*/ 	.short	(.L_309 - .L_308)
	.align		4
.L_308:
        /*05ec*/ 	.word	index@(_ZN7cutlass13device_kernelIN5flash11enable_sm90INS1_16FlashAttnFwdSm90INS1_25CollectiveMainloopFwdSm90ILi2EN4cute5tupleIJNS5_1CILi1EEES8_S8_EEENS6_IJNS7_ILi128EEESA_SA_EEELi128ENS_10bfloat16_tEfNS_4arch4Sm90ELb1ELb0ELb1ELb1ELb0ELb1ELb0ELb1ELb1ELb0ELb0ELb0EEENS1_21CollectiveEpilogueFwdISB_S9_SC_SE_Li256ELb1ELb0ELb0ELb0EEENS1_36VarlenDynamicPersistentTileSchedulerILi128ELi128ELi256ELi32ELb0ELb0ELb1ELb1ELb1ELb1EEEEEEEEEvNT_6ParamsE)
        /*05f0*/ 	.word	0x00000040


	//----- nvinfo : EIATTR_MIN_STACK_SIZE
	.align		4
.L_309:
        /*05f4*/ 	.byte	0x04, 0x12
        /*05f6*/ 	.short	(.L_311 - .L_310)
	.align		4
.L_310:
        /*05f8*/ 	.word	index@(_ZN7cutlass13device_kernelIN5flash11enable_sm90INS1_16FlashAttnFwdSm90INS1_25CollectiveMainloopFwdSm90ILi2EN4cute5tupleIJNS5_1CILi1EEES8_S8_EEENS6_IJNS7_ILi192EEENS7_ILi144EEENS7_ILi96EEEEEELi96ENS_10bfloat16_tEfNS_4arch4Sm90ELb0ELb0ELb1ELb0ELb0ELb0ELb0ELb0ELb1ELb0ELb0ELb0EEENS1_21CollectiveEpilogueFwdINS6_IJSA_SC_SB_EEES9_SE_SG_Li384ELb0ELb0ELb0ELb0EEENS1_29StaticPersistentTileSchedulerILb0EEEEEEEEEvNT_6ParamsE)
        /*05fc*/ 	.word	0x00000008


	//----- nvinfo : EIATTR_MIN_STACK_SIZE
	.align		4
.L_311:
        /*0600*/ 	.byte	0x04, 0x12
        /*0602*/ 	.short	(.L_313 - .L_312)
	.align		4
.L_312:
        /*0604*/ 	.word	index@(_ZN7cutlass13device_kernelIN5flash11enable_sm90INS1_16FlashAttnFwdSm90INS1_25CollectiveMainloopFwdSm90ILi2EN4cute5tupleIJNS5_1CILi1EEES8_S8_EEENS6_IJNS7_ILi192EEENS7_ILi144EEENS7_ILi96EEEEEELi96ENS_10bfloat16_tEfNS_4arch4Sm90ELb0ELb0ELb1ELb1ELb0ELb0ELb0ELb0ELb1ELb0ELb0ELb0EEENS1_21CollectiveEpilogueFwdINS6_IJSA_SC_SB_EEES9_SE_SG_Li384ELb1ELb0ELb0ELb0EEENS1_36VarlenDynamicPersistentTileSchedulerILi192ELi144ELi384ELi32ELb0ELb0ELb1ELb0ELb1ELb1EEEEEEEEEvNT_6ParamsE)
        /*0608*/ 	.word	0x00000018


	//----- nvinfo : EIATTR_MIN_STACK_SIZE
	.align		4
.L_313:
        /*060c*/ 	.byte	0x04, 0x12
        /*060e*/ 	.short	(.L_315 - .L_314)
	.align		4
.L_314:
        /*0610*/ 	.word	index@(_ZN7cutlass13device_kernelIN5flash11enable_sm90INS1_16FlashAttnFwdSm90INS1_25CollectiveMainloopFwdSm90ILi2EN4cute5tupleIJNS5_1CILi1EEES8_S8_EEENS6_IJNS7_ILi192EEENS7_ILi144EEENS7_ILi96EEEEEELi96ENS_10bfloat16_tEfNS_4arch4Sm90ELb0ELb0ELb1ELb1ELb0ELb1ELb0ELb0ELb1ELb0ELb0ELb0EEENS1_21CollectiveEpilogueFwdINS6_IJSA_SC_SB_EEES9_SE_SG_Li384ELb1ELb0ELb0ELb0EEENS1_36VarlenDynamicPersistentTileSchedulerILi192ELi144ELi384ELi32ELb0ELb0ELb1ELb0ELb1ELb1EEEEEEEEEvNT_6ParamsE)
        /*0614*/ 	.word	0x000000c8


	//----- nvinfo : EIATTR_MIN_STACK_SIZE
	.align		4
.L_315:
        /*0618*/ 	.byte	0x04, 0x12
        /*061a*/ 	.short	(.L_317 - .L_316)
	.align		4
.L_316:
        /*061c*/ 	.word	index@(_ZN7cutlass13device_kernelIN5flash11enable_sm90INS1_16FlashAttnFwdSm90INS1_25CollectiveMainloopFwdSm90ILi2EN4cute5tupleIJNS5_1CILi1EEES8_S8_EEENS6_IJNS7_ILi192EEENS7_ILi128EEENS7_ILi96EEEEEELi96ENS_10bfloat16_tEfNS_4arch4Sm90ELb0ELb1ELb1ELb0ELb0ELb0ELb0ELb0ELb1ELb0ELb0ELb0EEENS1_21CollectiveEpilogueFwdINS6_IJSA_SC_SB_EEES9_SE_SG_Li384ELb0ELb0ELb0ELb0EEENS1_30DynamicPersistentTileSchedulerILi384ELi32ELb0ELb0ELb1EEEEEEEEEvNT_6ParamsE)
        /*0620*/ 	.word	0x00000000


	//----- nvinfo : EIATTR_MIN_STACK_SIZE
	.align		4
.L_317:
        /*0624*/ 	.byte	0x04, 0x12
        /*0626*/ 	.short	(.L_319 - .L_318)
	.align		4
.L_318:
        /*0628*/ 	.word	index@(_ZN7cutlass13device_kernelIN5flash11enable_sm90INS1_16FlashAttnFwdSm90INS1_25CollectiveMainloopFwdSm90ILi2EN4cute5tupleIJNS5_1CILi1EEES8_S8_EEENS6_IJNS7_ILi192EEENS7_ILi128EEENS7_ILi96EEEEEELi96ENS_10bfloat16_tEfNS_4arch4Sm90ELb0ELb1ELb1ELb1ELb0ELb0ELb0ELb0ELb1ELb0ELb0ELb0EEENS1_21CollectiveEpilogueFwdINS6_IJSA_SC_SB_EEES9_SE_SG_Li384ELb1ELb0ELb0ELb0EEENS1_36VarlenDynamicPersistentTileSchedulerILi192ELi128ELi384ELi32ELb0ELb0ELb1ELb1ELb0ELb1EEEEEEEEEvNT_6ParamsE)
        /*062c*/ 	.word	0x00000008


	//----- nvinfo : EIATTR_MIN_STACK_SIZE
	.align		4
.L_319:
        /*0630*/ 	.byte	0x04, 0x12
        /*0632*/ 	.short	(.L_321 - .L_320)
	.align		4
.L_320:
        /*0634*/ 	.word	index@(_ZN7cutlass13device_kernelIN5flash11enable_sm90INS1_16FlashAttnFwdSm90INS1_25CollectiveMainloopFwdSm90ILi2EN4cute5tupleIJNS5_1CILi1EEES8_S8_EEENS6_IJNS7_ILi192EEENS7_ILi128EEENS7_ILi96EEEEEELi96ENS_10bfloat16_tEfNS_4arch4Sm90ELb0ELb1ELb1ELb1ELb0ELb1ELb0ELb0ELb1ELb0ELb0ELb0EEENS1_21CollectiveEpilogueFwdINS6_IJSA_SC_SB_EEES9_SE_SG_Li384ELb1ELb0ELb0ELb0EEENS1_36VarlenDynamicPersistentTileSchedulerILi192ELi128ELi384ELi32ELb0ELb0ELb1ELb1ELb0ELb1EEEEEEEEEvNT_6ParamsE)
        /*0638*/ 	.word	0x00000058


	//----- nvinfo : EIATTR_MIN_STACK_SIZE
	.align		4
.L_321:
        /*063c*/ 	.byte	0x04, 0x12
        /*063e*/ 	.short	(.L_323 - .L_322)
	.align		4
.L_322:
        /*0640*/ 	.word	index@(_ZN7cutlass13device_kernelIN5flash11enable_sm90INS1_16FlashAttnFwdSm90INS1_25CollectiveMainloopFwdSm90ILi2EN4cute5tupleIJNS5_1CILi1EEES8_S8_EEENS6_IJNS7_ILi192EEENS7_ILi144EEENS7_ILi96EEEEEELi96ENS_10bfloat16_tEfNS_4arch4Sm90ELb1ELb0ELb1ELb0ELb0ELb0ELb0ELb0ELb1ELb0ELb0ELb0EEENS1_21CollectiveEpilogueFwdINS6_IJSA_SC_SB_EEES9_SE_SG_Li384ELb0ELb0ELb0ELb0EEENS1_30DynamicPersistentTileSchedulerILi384ELi32ELb0ELb0ELb1EEEEEEEEEvNT_6ParamsE)
        /*0644*/ 	.word	0x00000000


	//----- nvinfo : EIATTR_MIN_STACK_SIZE
	.align		4
.L_323:
        /*0648*/ 	.byte	0x04, 0x12
        /*064a*/ 	.short	(.L_325 - .L_324)
	.align		4
.L_324:
        /*064c*/ 	.word	index@(_ZN7cutlass13device_kernelIN5flash11enable_sm90INS1_16FlashAttnFwdSm90INS1_25CollectiveMainloopFwdSm90ILi2EN4cute5tupleIJNS5_1CILi1EEES8_S8_EEENS6_IJNS7_ILi192EEENS7_ILi144EEENS7_ILi96EEEEEELi96ENS_10bfloat16_tEfNS_4arch4Sm90ELb1ELb0ELb1ELb1ELb0ELb0ELb0ELb0ELb1ELb0ELb0ELb0EEENS1_21CollectiveEpilogueFwdINS6_IJSA_SC_SB_EEES9_SE_SG_Li384ELb1ELb0ELb0ELb0EEENS1_36VarlenDynamicPersistentTileSchedulerILi192ELi144ELi384ELi32ELb0ELb0ELb1ELb1ELb1ELb1EEEEEEEEEvNT_6ParamsE)
        /*0650*/ 	.word	0x00000010


	//----- nvinfo : EIATTR_MIN_STACK_SIZE
	.align		4
.L_325:
        /*0654*/ 	.byte	0x04, 0x12
        /*0656*/ 	.short	(.L_327 - .L_326)
	.align		4
.L_326:
        /*0658*/ 	.word	index@(_ZN7cutlass13device_kernelIN5flash11enable_sm90INS1_16FlashAttnFwdSm90INS1_25CollectiveMainloopFwdSm90ILi2EN4cute5tupleIJNS5_1CILi1EEES8_S8_EEENS6_IJNS7_ILi192EEENS7_ILi144EEENS7_ILi96EEEEEELi96ENS_10bfloat16_tEfNS_4arch4Sm90ELb1ELb0ELb1ELb1ELb0ELb1ELb0ELb0ELb1ELb0ELb0ELb0EEENS1_21CollectiveEpilogueFwdINS6_IJSA_SC_SB_EEES9_SE_SG_Li384ELb1ELb0ELb0ELb0EEENS1_36VarlenDynamicPersistentTileSchedulerILi192ELi144ELi384ELi32ELb0ELb0ELb1ELb1ELb1ELb1EEEEEEEEEvNT_6ParamsE)
        /*065c*/ 	.word	0x000000c0


	//----- nvinfo : EIATTR_MIN_STACK_SIZE
	.align		4
.L_327:
        /*0660*/ 	.byte	0x04, 0x12
        /*0662*/ 	.short	(.L_329 - .L_328)
	.align		4
.L_328:
        /*0664*/ 	.word	index@(_ZN7cutlass13device_kernelIN5flash11enable_sm90INS1_16FlashAttnFwdSm90INS1_25CollectiveMainloopFwdSm90ILi2EN4cute5tupleIJNS5_1CILi1EEES8_S8_EEENS6_IJNS7_ILi192EEESA_NS7_ILi64EEEEEELi64ENS_10bfloat16_tEfNS_4arch4Sm90ELb0ELb0ELb1ELb0ELb0ELb0ELb0ELb0ELb1ELb0ELb0ELb0EEENS1_21CollectiveEpilogueFwdINS6_IJSA_SB_SA_EEES9_SD_SF_Li384ELb0ELb0ELb0ELb0EEENS1_29StaticPersistentTileSchedulerILb0EEEEEEEEEvNT_6ParamsE)
        /*0668*/ 	.word	0x00000018


	//----- nvinfo : EIATTR_MIN_STACK_SIZE
	.align		4
.L_329:
        /*066c*/ 	.byte	0x04, 0x12
        /*066e*/ 	.short	(.L_331 - .L_330)
	.align		4
.L_330:
        /*0670*/ 	.word	index@(_ZN7cutlass13device_kernelIN5flash11enable_sm90INS1_16FlashAttnFwdSm90INS1_25CollectiveMainloopFwdSm90ILi2EN4cute5tupleIJNS5_1CILi1EEES8_S8_EEENS6_IJNS7_ILi192EEESA_NS7_ILi64EEEEEELi64ENS_10bfloat16_tEfNS_4arch4Sm90ELb0ELb0ELb1ELb1ELb0ELb0ELb0ELb0ELb1ELb0ELb0ELb0EEENS1_21CollectiveEpilogueFwdINS6_IJSA_SB_SA_EEES9_SD_SF_Li384ELb1ELb0ELb0ELb0EEENS1_36VarlenDynamicPersistentTileSchedulerILi192ELi192ELi384ELi32ELb0ELb0ELb1ELb0ELb1ELb1EEEEEEEEEvNT_6ParamsE)
        /*0674*/ 	.word	0x00000020


	//----- nvinfo : EIATTR_MIN_STACK_SIZE
	.align		4
.L_331:
        /*0678*/ 	.byte	0x04, 0x12
        /*067a*/ 	.short	(.L_333 - .L_332)
	.align		4
.L_332:
        /*067c*/ 	.word	index@(_ZN7cutlass13device_kernelIN5flash11enable_sm90INS1_16FlashAttnFwdSm90INS1_25CollectiveMainloopFwdSm90ILi2EN4cute5tupleIJNS5_1CILi1EEES8_S8_EEENS6_IJNS7_ILi192EEESA_NS7_ILi64EEEEEELi64ENS_10bfloat16_tEfNS_4arch4Sm90ELb0ELb0ELb1ELb1ELb0ELb1ELb0ELb0ELb1ELb0ELb0ELb0EEENS1_21CollectiveEpilogueFwdINS6_IJSA_SB_SA_EEES9_SD_SF_Li384ELb1ELb0ELb0ELb0EEENS1_36VarlenDynamicPersistentTileSchedulerILi192ELi192ELi384ELi32ELb0ELb0ELb1ELb0ELb1ELb1EEEEEEEEEvNT_6ParamsE)
        /*0680*/ 	.word	0x00000090


	//----- nvinfo : EIATTR_MIN_STACK_SIZE
	.align		4
.L_333:
        /*0684*/ 	.byte	0x04, 0x12
        /*0686*/ 	.short	(.L_335 - .L_334)
	.align		4
.L_334:
        /*0688*/ 	.word	index@(_ZN7cutlass13device_kernelIN5flash11enable_sm90INS1_16FlashAttnFwdSm90INS1_25CollectiveMainloopFwdSm90ILi2EN4cute5tupleIJNS5_1CILi1EEES8_S8_EEENS6_IJNS7_ILi192EEENS7_ILi128EEENS7_ILi64EEEEEELi64ENS_10bfloat16_tEfNS_4arch4Sm90ELb0ELb1ELb1ELb0ELb0ELb0ELb0ELb1ELb1ELb0ELb0ELb0EEENS1_21CollectiveEpilogueFwdINS6_IJSA_SC_SB_EEES9_SE_SG_Li384ELb0ELb0ELb0ELb0EEENS1_30DynamicPersistentTileSchedulerILi384ELi32ELb0ELb0ELb1EEEEEEEEEvNT_6ParamsE)
        /*068c*/ 	.word	0x00000000


	//----- nvinfo : EIATTR_MIN_STACK_SIZE
	.align		4
.L_335:
        /*0690*/ 	.byte	0x04, 0x12
        /*0692*/ 	.short	(.L_337 - .L_336)
	.align		4
.L_336:
        /*0694*/ 	.word	index@(_ZN7cutlass13device_kernelIN5flash11enable_sm90INS1_16FlashAttnFwdSm90INS1_25CollectiveMainloopFwdSm90ILi2EN4cute5tupleIJNS5_1CILi1EEES8_S8_EEENS6_IJNS7_ILi192EEENS7_ILi128EEENS7_ILi64EEEEEELi64ENS_10bfloat16_tEfNS_4arch4Sm90ELb0ELb1ELb1ELb1ELb0ELb0ELb0ELb1ELb1ELb0ELb0ELb0EEENS1_21CollectiveEpilogueFwdINS6_IJSA_SC_SB_EEES9_SE_SG_Li384ELb1ELb0ELb0ELb0EEENS1_36VarlenDynamicPersistentTileSchedulerILi192ELi128ELi384ELi32ELb0ELb0ELb1ELb1ELb0ELb1EEEEEEEEEvNT_6ParamsE)
        /*0698*/ 	.word	0x00000010


	//----- nvinfo : EIATTR_MIN_STACK_SIZE
	.align		4
.L_337:
        /*069c*/ 	.byte	0x04, 0x12
        /*069e*/ 	.short	(.L_339 - .L_338)
	.align		4
.L_338:
        /*06a0*/ 	.word	index@(_ZN7cutlass13device_kernelIN5flash11enable_sm90INS1_16FlashAttnFwdSm90INS1_25CollectiveMainloopFwdSm90ILi2EN4cute5tupleIJNS5_1CILi1EEES8_S8_EEENS6_IJNS7_ILi192EEENS7_ILi128EEENS7_ILi64EEEEEELi64ENS_10bfloat16_tEfNS_4arch4Sm90ELb0ELb1ELb1ELb1ELb0ELb1ELb0ELb1ELb1ELb0ELb0ELb0EEENS1_21CollectiveEpilogueFwdINS6_IJSA_SC_SB_EEES9_SE_SG_Li384ELb1ELb0ELb0ELb0EEENS1_36VarlenDynamicPersistentTileSchedulerILi192ELi128ELi384ELi32ELb0ELb0ELb1ELb1ELb0ELb1EEEEEEEEEvNT_6ParamsE)
        /*06a4*/ 	.word	0x00000048


	//----- nvinfo : EIATTR_MIN_STACK_SIZE
	.align		4
.L_339:
        /*06a8*/ 	.byte	0x04, 0x12
        /*06aa*/ 	.short	(.L_341 - .L_340)
	.align		4
.L_340:
        /*06ac*/ 	.word	index@(_ZN7cutlass13device_kernelIN5flash11enable_sm90INS1_16FlashAttnFwdSm90INS1_25CollectiveMainloopFwdSm90ILi2EN4cute5tupleIJNS5_1CILi1EEES8_S8_EEENS6_IJNS7_ILi192EEENS7_ILi128EEENS7_ILi64EEEEEELi64ENS_10bfloat16_tEfNS_4arch4Sm90ELb1ELb0ELb1ELb0ELb0ELb0ELb0ELb1ELb1ELb0ELb0ELb0EEENS1_21CollectiveEpilogueFwdINS6_IJSA_SC_SB_EEES9_SE_SG_Li384ELb0ELb0ELb0ELb0EEENS1_30DynamicPersistentTileSchedulerILi384ELi32ELb0ELb0ELb1EEEEEEEEEvNT_6ParamsE)
        /*06b0*/ 	.word	0x00000000


	//----- nvinfo : EIATTR_MIN_STACK_SIZE
	.align		4
.L_341:
        /*06b4*/ 	.byte	0x04, 0x12
        /*06b6*/ 	.short	(.L_343 - .L_342)
	.align		4
.L_342:
        /*06b8*/ 	.word	index@(_ZN7cutlass13device_kernelIN5flash11enable_sm90INS1_16FlashAttnFwdSm90INS1_25CollectiveMainloopFwdSm90ILi2EN4cute5tupleIJNS5_1CILi1EEES8_S8_EEENS6_IJNS7_ILi192EEENS7_ILi128EEENS7_ILi64EEEEEELi64ENS_10bfloat16_tEfNS_4arch4Sm90ELb1ELb0ELb1ELb1ELb0ELb0ELb0ELb1ELb1ELb0ELb0ELb0EEENS1_21CollectiveEpilogueFwdINS6_IJSA_SC_SB_EEES9_SE_SG_Li384ELb1ELb0ELb0ELb0EEENS1_36VarlenDynamicPersistentTileSchedulerILi192ELi128ELi384ELi32ELb0ELb0ELb1ELb1ELb1ELb1EEEEEEEEEvNT_6ParamsE)
        /*06bc*/ 	.word	0x00000010


	//----- nvinfo : EIATTR_MIN_STACK_SIZE
	.align		4
.L_343:
        /*06c0*/ 	.byte	0x04, 0x12
        /*06c2*/ 	.short	(.L_345 - .L_344)
	.align		4
.L_344:
        /*06c4*/ 	.word	index@(_ZN7cutlass13device_kernelIN5flash11enable_sm90INS1_16FlashAttnFwdSm90INS1_25CollectiveMainloopFwdSm90ILi2EN4cute5tupleIJNS5_1CILi1EEES8_S8_EEENS6_IJNS7_ILi192EEENS7_ILi128EEENS7_ILi64EEEEEELi64ENS_10bfloat16_tEfNS_4arch4Sm90ELb1ELb0ELb1ELb1ELb0ELb1ELb0ELb1ELb1ELb0ELb0ELb0EEENS1_21CollectiveEpilogueFwdINS6_IJSA_SC_SB_EEES9_SE_SG_Li384ELb1ELb0ELb0ELb0EEENS1_36VarlenDynamicPersistentTileSchedulerILi192ELi128ELi384ELi32ELb0ELb0ELb1ELb1ELb1ELb1EEEEEEEEEvNT_6ParamsE)
        /*06c8*/ 	.word	0x00000048
.L_345:


//--------------------- .nv.compat                --------------------------
	.section	.nv.compat,"",@"SHT_CUDA_COMPAT_INFO"
	.align	4
        /*0000*/ 	.byte	0x02, 0x09, 0x01, 0x00, 0x02, 0x02, 0x04, 0x00, 0x02, 0x05, 0x05, 0x00, 0x03, 0x07, 0x01, 0x01
        /*0010*/ 	.byte	0x02, 0x03, 0x01, 0x00, 0x02, 0x06, 0x01, 0x00, 0x04, 0x0b, 0x08, 0x00, 0x00, 0x00, 0x00, 0x00
        /*0020*/ 	.byte	0x00, 0x00, 0x00, 0x00


//--------------------- .nv.info._ZN7cutlass13device_kernelIN5flash11enable_sm90INS1_16FlashAttnFwdSm90INS1_25CollectiveMainloopFwdSm90ILi2EN4cute5tupleIJNS5_1CILi1EEES8_S8_EEENS6_IJNS7_ILi128EEENS7_ILi80EEENS7_ILi256EEEEEELi256ENS_10bfloat16_tEfNS_4arch4Sm90ELb0ELb0ELb1ELb0ELb0ELb0ELb0ELb1ELb1ELb0ELb0ELb0EEENS1_21CollectiveEpilogueFwdINS6_IJSA_SC_SB_EEES9_SE_SG_Li256ELb0ELb0ELb0ELb0EEENS1_29StaticPersistentTileSchedulerILb0EEEEEEEEEvNT_6ParamsE --------------------------
	.section	.nv.info._ZN7cutlass13device_kernelIN5flash11enable_sm90INS1_16FlashAttnFwdSm90INS1_25CollectiveMainloopFwdSm90ILi2EN4cute5tupleIJNS5_1CILi1EEES8_S8_EEENS6_IJNS7_ILi128EEENS7_ILi80EEENS7_ILi256EEEEEELi256ENS_10bfloat16_tEfNS_4arch4Sm90ELb0ELb0ELb1ELb0ELb0ELb0ELb0ELb1ELb1ELb0ELb0ELb0EEENS1_21CollectiveEpilogueFwdINS6_IJSA_SC_SB_EEES9_SE_SG_Li256ELb0ELb0ELb0ELb0EEENS1_29StaticPersistentTileSchedulerILb0EEEEEEEEEvNT_6ParamsE,"",@"SHT_CUDA_INFO"
	.sectionflags	@""
	.align	4


	//----- nvinfo : EIATTR_CUDA_API_VERSION
	.align		4
        /*0000*/ 	.byte	0x04, 0x37
        /*0002*/ 	.short	(.L_347 - .L_346)
.L_346:
        /*0004*/ 	.word	0x00000082


	//----- nvinfo : EIATTR_KPARAM_INFO
	.align		4
.L_347:
        /*0008*/ 	.byte	0x04, 0x17
        /*000a*/ 	.short	(.L_349 - .L_348)
.L_348:
        /*000c*/ 	.word	0x00000000
        /*0010*/ 	.short	0x0000
        /*0012*/ 	.short	0x0070
        /*0014*/ 	.byte	0x00, 0xf0, 0x01, 0x2e


	//----- nvinfo : EIATTR_SPARSE_MMA_MASK
	.align		4
.L_349:
        /*0018*/ 	.byte	0x03, 0x50
        /*001a*/ 	.short	0x0000


	//----- nvinfo : EIATTR_MAXREG_COUNT
	.align		4
        /*001c*/ 	.byte	0x03, 0x1b
        /*001e*/ 	.short	0x00a8


	//----- nvinfo : EIATTR_NUM_BARRIERS
	.align		4
        /*0020*/ 	.byte	0x02, 0x4c
        /*0022*/ 	.byte	0x09
	.zero		1


	//----- nvinfo : EIATTR_EXTERNS
	.align		4
        /*0024*/ 	.byte	0x04, 0x0f
        /*0026*/ 	.short	(.L_351 - .L_350)


	//   ....[0]....
	.align		4
.L_350:
        /*0028*/ 	.word	index@(__assertfail)


	//----- nvinfo : EIATTR_ANNOTATIONS
	.align		4
.L_351:
        /*002c*/ 	.byte	0x04, 0x55
        /*002e*/ 	.short	(.L_353 - .L_352)


	//   ....[0]....
.L_352:
        /*0030*/ 	.word	0x00000001
        /*0034*/ 	.byte	0x40, 0x09, 0x00, 0x00, 0x01, 0x00, 0x00, 0x00, 0x00, 0x0a, 0x00, 0x00, 0x01, 0x00, 0x00, 0x00
        /* <DEDUP_REMOVED lines=14> */
        /*0124*/ 	.byte	0x50, 0xf0, 0x00, 0x00, 0x01, 0x00, 0x00, 0x00, 0xf0, 0xf1, 0x00, 0x00


	//----- nvinfo : EIATTR_MERCURY_ISA_VERSION
	.align		4
.L_353:
        /*0130*/ 	.byte	0x03, 0x5f
        /*0132*/ 	.short	0x0101


	//----- nvinfo : EIATTR_INT_WARP_WIDE_INSTR_OFFSETS
	.align		4
        /*0134*/ 	.byte	0x04, 0x31
        /*0136*/ 	.short	(.L_355 - .L_354)


	//   ....[0]....
.L_354:
        /*0138*/ 	.word	0x00000180


	//   ....[1]....
        /*013c*/ 	.word	0x000001b0


	//   ....[2]....
        /*0140*/ 	.word	0x00000240


	//   ....[3]....
        /*0144*/ 	.word	0x0000c5c0


	//   ....[4]....
        /*0148*/ 	.word	0x0000c5f0


	//   ....[5]....
        /*014c*/ 	.word	0x0000c6e0


	//   ....[6]....
        /*0150*/ 	.word	0x0000c7a0


	//   ....[7]....
        /*0154*/ 	.word	0x0000c860


	//----- nvinfo : EIATTR_COOP_GROUP_MASK_REGIDS
	.align		4
.L_355:
        /*0158*/ 	.byte	0x04, 0x29
        /*015a*/ 	.short	(.L_357 - .L_356)


	//   ....[0]....
.L_356:
        /*015c*/ 	.word	0xffffffff


	//   ....[1]....
        /*0160*/ 	.word	0xffffffff


	//   ....[2]....
        /*0164*/ 	.word	0xffffffff


	//   ....[3]....
        /*0168*/ 	.word	0xffffffff


	//   ....[4]....
        /*016c*/ 	.word	0xffffffff


	//   ....[5]....
        /*0170*/ 	.word	0xffffffff


	//   ....[6]....
        /*0174*/ 	.word	0xffffffff


	//   ....[7]....
        /*0178*/ 	.word	0xffffffff


	//   ....[8]....
        /*017c*/ 	.word	0xffffffff


	//   ....[9]....
        /*0180*/ 	.word	0xffffffff


	//   ....[10]....
        /*0184*/ 	.word	0xffffffff


	//   ....[11]....
        /*0188*/ 	.word	0xffffffff


	//   ....[12]....
        /*018c*/ 	.word	0xffffffff


	//   ....[13]....
        /*0190*/ 	.word	0xffffffff


	//   ....[14]....
        /*0194*/ 	.word	0xffffffff


	//   ....[15]....
        /*0198*/ 	.word	0xffffffff


	//   ....[16]....
        /*019c*/ 	.word	0xffffffff


	//   ....[17]....
        /*01a0*/ 	.word	0xffffffff


	//   ....[18]....
        /*01a4*/ 	.word	0xffffffff


	//   ....[19]....
        /*01a8*/ 	.word	0xffffffff


	//   ....[20]....
        /*01ac*/ 	.word	0xffffffff


	//   ....[21]....
        /*01b0*/ 	.word	0xffffffff


	//   ....[22]....
        /*01b4*/ 	.word	0xffffffff


	//   ....[23]....
        /*01b8*/ 	.word	0x0500000f


	//   ....[24]....
        /*01bc*/ 	.word	0x0500000f


	//----- nvinfo : EIATTR_COOP_GROUP_INSTR_OFFSETS
	.align		4
.L_357:
        /*01c0*/ 	.byte	0x04, 0x28
        /*01c2*/ 	.short	(.L_359 - .L_358)


	//   ....[0]....
.L_358:
        /*01c4*/ 	.word	0x00000060


	//   ....[1]....
        /*01c8*/ 	.word	0x00000190


	//   ....[2]....
        /*01cc*/ 	.word	0x00000250


	//   ....[3]....
        /*01d0*/ 	.word	0x000003c0


	//   ....[4]....
        /*01d4*/ 	.word	0x00000520


	//   ....[5]....
        /*01d8*/ 	.word	0x00000640


	//   ....[6]....
        /*01dc*/ 	.word	0x000007a0


	//   ....[7]....
        /*01e0*/ 	.word	0x00000d50


	//   ....[8]....
        /*01e4*/ 	.word	0x00004540


	//   ....[9]....
        /*01e8*/ 	.word	0x000045c0


	//   ....[10]....
        /*01ec*/ 	.word	0x00004980


	//   ....[11]....
        /*01f0*/ 	.word	0x00004a10


	//   ....[12]....
        /*01f4*/ 	.word	0x00008b80


	//   ....[13]....
        /*01f8*/ 	.word	0x00008bb0


	//   ....[14]....
        /*01fc*/ 	.word	0x00008f50


	//   ....[15]....
        /*0200*/ 	.word	0x00008fa0


	//   ....[16]....
        /*0204*/ 	.word	0x0000a070


	//   ....[17]....
        /*0208*/ 	.word	0x0000a0b0


	//   ....[18]....
        /*020c*/ 	.word	0x0000a200


	//   ....[19]....
        /*0210*/ 	.word	0x0000a250


	//   ....[20]....
        /*0214*/ 	.word	0x0000ba20


	//   ....[21]....
        /*0218*/ 	.word	0x0000bdb0


	//   ....[22]....
        /*021c*/ 	.word	0x0000f170


	//   ....[23]....
        /*0220*/ 	.word	0x0000f660


	//   ....[24]....
        /*0224*/ 	.word	0x0000fb00


	//----- nvinfo : EIATTR_REG_RECONFIG
	.align		4
.L_359:
        /*0228*/ 	.byte	0x01, 0x54
	.zero		2


	//----- nvinfo : EIATTR_SYSCALL_OFFSETS
	.align		4
        /*022c*/ 	.byte	0x04, 0x46
        /*022e*/ 	.short	(.L_361 - .L_360)


	//   ....[0]....
.L_360:
        /*0230*/ 	.word	0x000010d0


	//   ....[1]....
        /*0234*/ 	.word	0x0000c210


	//   ....[2]....
        /*0238*/ 	.word	0x0000c350


	//   ....[3]....
        /*023c*/ 	.word	0x0000c450


	//----- nvinfo : EIATTR_MBARRIER_INSTR_OFFSETS
	.align		4
.L_361:
        /*0240*/ 	.byte	0x04, 0x39
        /*0242*/ 	.short	(.L_363 - .L_362)


	//   ....[0]....
.L_362:
        /*0244*/ 	.word	0x00000270
        /*0248*/ 	.word	0x000000ff
        /*024c*/ 	.word	0x00038800
        /*0250*/ 	.short	0x0100
        /*0252*/ 	.byte	0x06
	.zero		1


	//   ....[1]....
        /*0254*/ 	.word	0x00000280
        /*0258*/ 	.word	0x000000ff
        /*025c*/ 	.word	0x00038820
        /*0260*/ 	.short	0x0100
        /*0262*/ 	.byte	0x06
	.zero		1


	//   ....[2]....
        /*0264*/ 	.word	0x00000370
        /*0268*/ 	.word	0x000000ff
        /*026c*/ 	.word	0x00038830
        /*0270*/ 	.short	0x0100
        /*0272*/ 	.byte	0x08
	.zero		1


	//   ....[3]....
        /*0274*/ 	.word	0x00000380
        /*0278*/ 	.word	0x000000ff
        /*027c*/ 	.word	0x00038840
        /*0280*/ 	.short	0x0100
        /*0282*/ 	.byte	0x08
	.zero		1


	//   ....[4]....
        /*0284*/ 	.word	0x00000390
        /*0288*/ 	.word	0x000000ff
        /*028c*/ 	.word	0x00038838
        /*0290*/ 	.short	0x0100
        /*0292*/ 	.byte	0x08
	.zero		1


	//   ....[5]....
        /*0294*/ 	.word	0x000003a0
        /*0298*/ 	.word	0x000000ff
        /*029c*/ 	.word	0x00038848
        /*02a0*/ 	.short	0x0100
        /*02a2*/ 	.byte	0x08
	.zero		1


	//   ....[6]....
        /*02a4*/ 	.word	0x000004d0
        /*02a8*/ 	.word	0x000000ff
        /*02ac*/ 	.word	0x00038850
        /*02b0*/ 	.short	0x0100
        /*02b2*/ 	.byte	0x08
	.zero		1


	//   ....[7]....
        /*02b4*/ 	.word	0x000004e0
        /*02b8*/ 	.word	0x000000ff
        /*02bc*/ 	.word	0x00038860
        /*02c0*/ 	.short	0x0100
        /*02c2*/ 	.byte	0x08
	.zero		1


	//   ....[8]....
        /*02c4*/ 	.word	0x000004f0
        /*02c8*/ 	.word	0x000000ff
        /*02cc*/ 	.word	0x00038858
        /*02d0*/ 	.short	0x0100
        /*02d2*/ 	.byte	0x08
	.zero		1


	//   ....[9]....
        /*02d4*/ 	.word	0x00000500
        /*02d8*/ 	.word	0x000000ff
        /*02dc*/ 	.word	0x00038868
        /*02e0*/ 	.short	0x0100
        /*02e2*/ 	.byte	0x08
	.zero		1


	//   ....[10]....
        /*02e4*/ 	.word	0x000005f0
        /*02e8*/ 	.word	0x000000ff
        /*02ec*/ 	.word	0x00038870
        /*02f0*/ 	.short	0x0100
        /*02f2*/ 	.byte	0x06
	.zero		1


	//   ....[11]....
        /*02f4*/ 	.word	0x00000600
        /*02f8*/ 	.word	0x000000ff
        /*02fc*/ 	.word	0x00038880
        /*0300*/ 	.short	0x0100
        /*0302*/ 	.byte	0x06
	.zero		1


	//   ....[12]....
        /*0304*/ 	.word	0x00000610
        /*0308*/ 	.word	0x000000ff
        /*030c*/ 	.word	0x00038878
        /*0310*/ 	.short	0x0100
        /*0312*/ 	.byte	0x06
	.zero		1


	//   ....[13]....
        /*0314*/ 	.word	0x00000620
        /*0318*/ 	.word	0x000000ff
        /*031c*/ 	.word	0x00038888
        /*0320*/ 	.short	0x0100
        /*0322*/ 	.byte	0x06
	.zero		1


	//   ....[14]....
        /*0324*/ 	.word	0x00000750
        /*0328*/ 	.word	0x000000ff
        /*032c*/ 	.word	0x00038890
        /*0330*/ 	.short	0x0100
        /*0332*/ 	.byte	0x08
	.zero		1


	//   ....[15]....
        /*0334*/ 	.word	0x00000760
        /*0338*/ 	.word	0x000000ff
        /*033c*/ 	.word	0x000388a0
        /*0340*/ 	.short	0x0100
        /*0342*/ 	.byte	0x08
	.zero		1


	//   ....[16]....
        /*0344*/ 	.word	0x00000770
        /*0348*/ 	.word	0x000000ff
        /*034c*/ 	.word	0x00038898
        /*0350*/ 	.short	0x0100
        /*0352*/ 	.byte	0x08
	.zero		1


	//   ....[17]....
        /*0354*/ 	.word	0x00000780
        /*0358*/ 	.word	0x000000ff
        /*035c*/ 	.word	0x000388a8
        /*0360*/ 	.short	0x0100
        /*0362*/ 	.byte	0x08
	.zero		1


	//   ....[18]....
        /*0364*/ 	.word	0x000008b0
        /*0368*/ 	.word	0x000000ff
        /*036c*/ 	.word	0x000388b0
        /*0370*/ 	.short	0x0100
        /*0372*/ 	.byte	0x08
	.zero		1


	//   ....[19]....
        /*0374*/ 	.word	0x000008c0
        /*0378*/ 	.word	0x000000ff
        /*037c*/ 	.word	0x000388c0
        /*0380*/ 	.short	0x0100
        /*0382*/ 	.byte	0x08
	.zero		1


	//   ....[20]....
        /*0384*/ 	.word	0x000008d0
        /*0388*/ 	.word	0x000000ff
        /*038c*/ 	.word	0x000388b8
        /*0390*/ 	.short	0x0100
        /*0392*/ 	.byte	0x08
	.zero		1


	//   ....[21]....
        /*0394*/ 	.word	0x000008e0
        /*0398*/ 	.word	0x000000ff
        /*039c*/ 	.word	0x000388c8
        /*03a0*/ 	.short	0x0100
        /*03a2*/ 	.byte	0x08
	.zero		1


	//   ....[22]....
        /*03a4*/ 	.word	0x00001120
        /*03a8*/ 	.word	0x000000ff
        /*03ac*/ 	.word	0x00038800
        /*03b0*/ 	.short	0x010a
        /*03b2*/ 	.byte	0x04
	.zero		1


	//   ....[23]....
        /*03b4*/ 	.word	0x000011c0
        /*03b8*/ 	.word	0x00000000
        /*03bc*/ 	.word	0x00038830
        /*03c0*/ 	.short	0x010a
        /*03c2*/ 	.byte	0x3f
	.zero		1


	//   ....[24]....
        /*03c4*/ 	.word	0x00001240
        /*03c8*/ 	.word	0x00000000
        /*03cc*/ 	.word	0x00038830
        /*03d0*/ 	.short	0x010a
        /*03d2*/ 	.byte	0x3f
	.zero		1


	//   ....[25]....
        /*03d4*/ 	.word	0x000043c0
        /*03d8*/ 	.word	0x00000000
        /*03dc*/ 	.word	0x00000000
        /*03e0*/ 	.short	0x0101
        /*03e2*/ 	.byte	0x3f
	.zero		1


	//   ....[26]....
        /*03e4*/ 	.word	0x00005920
        /*03e8*/ 	.word	0x000000ff
        /*03ec*/ 	.word	0x00038830
        /*03f0*/ 	.short	0x010a
        /*03f2*/ 	.byte	0x3c
	.zero		1


	//   ....[27]....
        /*03f4*/ 	.word	0x00005960
        /*03f8*/ 	.word	0x000000ff
        /*03fc*/ 	.word	0x00038830
        /*0400*/ 	.short	0x010a
        /*0402*/ 	.byte	0x3c
	.zero		1


	//   ....[28]....
        /*0404*/ 	.word	0x000082c0
        /*0408*/ 	.word	0x000000ff
        /*040c*/ 	.word	0x00038850
        /*0410*/ 	.short	0x010a
        /*0412*/ 	.byte	0x05
	.zero		1


	//   ....[29]....
        /*0414*/ 	.word	0x00008300
        /*0418*/ 	.word	0x000000ff
        /*041c*/ 	.word	0x00038850
        /*0420*/ 	.short	0x010a
        /*0422*/ 	.byte	0x05
	.zero		1


	//   ....[30]....
        /*0424*/ 	.word	0x000092b0
        /*0428*/ 	.word	0x000000ae
        /*042c*/ 	.word	0x00000000
        /*0430*/ 	.short	0x0101
        /*0432*/ 	.byte	0x3f
	.zero		1


	//   ....[31]....
        /*0434*/ 	.word	0x000092f0
        /*0438*/ 	.word	0x000000b0
        /*043c*/ 	.word	0x00000000
        /*0440*/ 	.short	0x0101
        /*0442*/ 	.byte	0x3f
	.zero		1


	//   ....[32]....
        /*0444*/ 	.word	0x00009fe0
        /*0448*/ 	.word	0x000000ff
        /*044c*/ 	.word	0x00038850
        /*0450*/ 	.short	0x010a
        /*0452*/ 	.byte	0x07
	.zero		1


	//   ....[33]....
        /*0454*/ 	.word	0x0000a020
        /*0458*/ 	.word	0x000000ff
        /*045c*/ 	.word	0x00038850
        /*0460*/ 	.short	0x010a
        /*0462*/ 	.byte	0x07
	.zero		1


	//   ....[34]....
        /*0464*/ 	.word	0x0000abf0
        /*0468*/ 	.word	0x0000000d
        /*046c*/ 	.word	0x00000000
        /*0470*/ 	.short	0x0101
        /*0472*/ 	.byte	0x3f
	.zero		1


	//   ....[35]....
        /*0474*/ 	.word	0x0000bc90
        /*0478*/ 	.word	0x000000ff
        /*047c*/ 	.word	0x00000000
        /*0480*/ 	.short	0x0101
        /*0482*/ 	.byte	0x06
	.zero		1


	//   ....[36]....
        /*0484*/ 	.word	0x0000cba0
        /*0488*/ 	.word	0x00000006
        /*048c*/ 	.word	0x00038840
        /*0490*/ 	.short	0x010a
        /*0492*/ 	.byte	0x3f
	.zero		1


	//   ....[37]....
        /*0494*/ 	.word	0x0000d1d0
        /*0498*/ 	.word	0x00000009
        /*049c*/ 	.word	0x00038820
        /*04a0*/ 	.short	0x010a
        /*04a2*/ 	.byte	0x3f
	.zero		1


	//   ....[38]....
        /*04a4*/ 	.word	0x0000d4b0
        /*04a8*/ 	.word	0x00000002
        /*04ac*/ 	.word	0x00038840
        /*04b0*/ 	.short	0x010a
        /*04b2*/ 	.byte	0x3f
	.zero		1


	//   ....[39]....
        /*04b4*/ 	.word	0x0000d7c0
        /*04b8*/ 	.word	0x00000002
        /*04bc*/ 	.word	0x00000060
        /*04c0*/ 	.short	0x010a
        /*04c2*/ 	.byte	0x3f
	.zero		1


	//   ....[40]....
        /*04c4*/ 	.word	0x0000ddb0
        /*04c8*/ 	.word	0x00000002
        /*04cc*/ 	.word	0x00038840
        /*04d0*/ 	.short	0x010a
        /*04d2*/ 	.byte	0x3f
	.zero		1


	//   ....[41]....
        /*04d4*/ 	.word	0x0000e0c0
        /*04d8*/ 	.word	0x00000002
        /*04dc*/ 	.word	0x00000060
        /*04e0*/ 	.short	0x010a
        /*04e2*/ 	.byte	0x3f
	.zero		1


	//   ....[42]....
        /*04e4*/ 	.word	0x0000e5d0
        /*04e8*/ 	.word	0x00000002
        /*04ec*/ 	.word	0x00038840
        /*04f0*/ 	.short	0x010a
        /*04f2*/ 	.byte	0x3f
	.zero		1


	//   ....[43]....
        /*04f4*/ 	.word	0x0000e8f0
        /*04f8*/ 	.word	0x00000002
        /*04fc*/ 	.word	0x00000060
        /*0500*/ 	.short	0x010a
        /*0502*/ 	.byte	0x3f
	.zero		1


	//   ....[44]....
        /*0504*/ 	.word	0x0000ecd0
        /*0508*/ 	.word	0x00000003
        /*050c*/ 	.word	0x00038860
        /*0510*/ 	.short	0x010a
        /*0512*/ 	.byte	0x3f
	.zero		1


	//   ....[45]....
        /*0514*/ 	.word	0x0000f0f0
        /*0518*/ 	.word	0x00000000
        /*051c*/ 	.word	0x00038820
        /*0520*/ 	.short	0x010a
        /*0522*/ 	.byte	0x3f
	.zero		1


	//   ....[46]....
        /*0524*/ 	.word	0x0000f290
        /*0528*/ 	.word	0x00000006
        /*052c*/ 	.word	0x00000000
        /*0530*/ 	.short	0x010a
        /*0532*/ 	.byte	0x3f
	.zero		1


	//   ....[47]....
        /*0534*/ 	.word	0x0000f300
        /*0538*/ 	.word	0x00000003
        /*053c*/ 	.word	0x00000000
        /*0540*/ 	.short	0x010a
        /*0542*/ 	.byte	0x3f
	.zero		1


	//   ....[48]....
        /*0544*/ 	.word	0x0000f360
        /*0548*/ 	.word	0x00000010
        /*054c*/ 	.word	0x00000000
        /*0550*/ 	.short	0x010a
        /*0552*/ 	.byte	0x3f
	.zero		1


	//   ....[49]....
        /*0554*/ 	.word	0x0000f390
        /*0558*/ 	.word	0x00000003
        /*055c*/ 	.word	0x00000000
        /*0560*/ 	.short	0x010a
        /*0562*/ 	.byte	0x3f
	.zero		1


	//   ....[50]....
        /*0564*/ 	.word	0x0000f410
        /*0568*/ 	.word	0x00000003
        /*056c*/ 	.word	0x00038800
        /*0570*/ 	.short	0x010a
        /*0572*/ 	.byte	0x3f
	.zero		1


	//   ....[51]....
        /*0574*/ 	.word	0x0000f460
        /*0578*/ 	.word	0x00000000
        /*057c*/ 	.word	0x00038830
        /*0580*/ 	.short	0x010a
        /*0582*/ 	.byte	0x3f
	.zero		1


	//   ....[52]....
        /*0584*/ 	.word	0x0000f4c0
        /*0588*/ 	.word	0x00000005
        /*058c*/ 	.word	0x00038830
        /*0590*/ 	.short	0x010a
        /*0592*/ 	.byte	0x3f
	.zero		1


	//   ....[53]....
        /*0594*/ 	.word	0x0000f520
        /*0598*/ 	.word	0x00000003
        /*059c*/ 	.word	0x00038850
        /*05a0*/ 	.short	0x010a
        /*05a2*/ 	.byte	0x3f
	.zero		1


	//   ....[54]....
        /*05a4*/ 	.word	0x0000f580
        /*05a8*/ 	.word	0x00000003
        /*05ac*/ 	.word	0x00038850
        /*05b0*/ 	.short	0x010a
        /*05b2*/ 	.byte	0x3f
	.zero		1


	//   ....[55]....
        /*05b4*/ 	.word	0x0000f720
        /*05b8*/ 	.word	0x00000006
        /*05bc*/ 	.word	0x00038840
        /*05c0*/ 	.short	0x010a
        /*05c2*/ 	.byte	0x3f
	.zero		1


	//   ....[56]....
        /*05c4*/ 	.word	0x0000f7a0
        /*05c8*/ 	.word	0x00000007
        /*05cc*/ 	.word	0x00038820
        /*05d0*/ 	.short	0x010a
        /*05d2*/ 	.byte	0x3f
	.zero		1


	//   ....[57]....
        /*05d4*/ 	.word	0x0000f7f0
        /*05d8*/ 	.word	0x00000002
        /*05dc*/ 	.word	0x00038840
        /*05e0*/ 	.short	0x010a
        /*05e2*/ 	.byte	0x3f
	.zero		1


	//   ....[58]....
        /*05e4*/ 	.word	0x0000f840
        /*05e8*/ 	.word	0x00000002
        /*05ec*/ 	.word	0x00000060
        /*05f0*/ 	.short	0x010a
        /*05f2*/ 	.byte	0x3f
	.zero		1


	//   ....[59]....
        /*05f4*/ 	.word	0x0000f890
        /*05f8*/ 	.word	0x00000002
        /*05fc*/ 	.word	0x00038840
        /*0600*/ 	.short	0x010a
        /*0602*/ 	.byte	0x3f
	.zero		1


	//   ....[60]....
        /*0604*/ 	.word	0x0000f8e0
        /*0608*/ 	.word	0x00000002
        /*060c*/ 	.word	0x00000060
        /*0610*/ 	.short	0x010a
        /*0612*/ 	.byte	0x3f
	.zero		1


	//   ....[61]....
        /*0614*/ 	.word	0x0000f930
        /*0618*/ 	.word	0x00000002
        /*061c*/ 	.word	0x00038840
        /*0620*/ 	.short	0x010a
        /*0622*/ 	.byte	0x3f
	.zero		1


	//   ....[62]....
        /*0624*/ 	.word	0x0000f980
        /*0628*/ 	.word	0x00000002
        /*062c*/ 	.word	0x00000060
        /*0630*/ 	.short	0x010a
        /*0632*/ 	.byte	0x3f
	.zero		1


	//   ....[63]....
        /*0634*/ 	.word	0x0000f9d0
        /*0638*/ 	.word	0x00000003
        /*063c*/ 	.word	0x00038860
        /*0640*/ 	.short	0x010a
        /*0642*/ 	.byte	0x3f
	.zero		1


	//   ....[64]....
        /*0644*/ 	.word	0x0000fa20
        /*0648*/ 	.word	0x00000000
        /*064c*/ 	.word	0x00038820
        /*0650*/ 	.short	0x010a
        /*0652*/ 	.byte	0x3f
	.zero		1


	//   ....[65]....
        /*0654*/ 	.word	0x0000fbc0
        /*0658*/ 	.word	0x00000006
        /*065c*/ 	.word	0x00000000
        /*0660*/ 	.short	0x010a
        /*0662*/ 	.byte	0x3f
	.zero		1


	//   ....[66]....
        /*0664*/ 	.word	0x0000fc10
        /*0668*/ 	.word	0x00000003
        /*066c*/ 	.word	0x00000000
        /*0670*/ 	.short	0x010a
        /*0672*/ 	.byte	0x3f
	.zero		1


	//   ....[67]....
        /*0674*/ 	.word	0x0000fc60
        /*0678*/ 	.word	0x00000010
        /*067c*/ 	.word	0x00000000
        /*0680*/ 	.short	0x010a
        /*0682*/ 	.byte	0x3f
	.zero		1


	//----- nvinfo : EIATTR_NUM_MBARRIERS
	.align		4
.L_363:
        /*0684*/ 	.byte	0x03, 0x38
        /*0686*/ 	.short	0x0016


	//----- nvinfo : EIATTR_EXIT_INSTR_OFFSETS
	.align		4
        /*0688*/ 	.byte	0x04, 0x1c
        /*068a*/ 	.short	(.L_365 - .L_364)


	//   ....[0]....
.L_364:
        /*068c*/ 	.word	0x000009f0


	//   ....[1]....
        /*0690*/ 	.word	0x0000bd70


	//   ....[2]....
        /*0694*/ 	.word	0x0000bdd0


	//   ....[3]....
        /*0698*/ 	.word	0x0000f3e0


	//----- nvinfo : EIATTR_MAX_THREADS
	.align		4
.L_365:
        /*069c*/ 	.byte	0x04, 0x05
        /*069e*/ 	.short	(.L_367 - .L_366)
.L_366:
        /*06a0*/ 	.word	0x00000180
        /*06a4*/ 	.word	0x00000001
        /*06a8*/ 	.word	0x00000001


	//----- nvinfo : EIATTR_CRS_STACK_SIZE
	.align		4
.L_367:
        /*06ac*/ 	.byte	0x04, 0x1e
        /*06ae*/ 	.short	(.L_369 - .L_368)
.L_368:
        /*06b0*/ 	.word	0x00000000


	//----- nvinfo : EIATTR_CBANK_PARAM_SIZE
	.align		4
.L_369:
        /*06b4*/ 	.byte	0x03, 0x19
        /*06b6*/ 	.short	0x0bf0


	//----- nvinfo : EIATTR_PARAM_CBANK
	.align		4
        /*06b8*/ 	.byte	0x04, 0x0a
        /*06ba*/ 	.short	(.L_371 - .L_370)
	.align		4
.L_370:
        /*06bc*/ 	.word	index@(.nv.constant0._ZN7cutlass13device_kernelIN5flash11enable_sm90INS1_16FlashAttnFwdSm90INS1_25CollectiveMainloopFwdSm90ILi2EN4cute5tupleIJNS5_1CILi1EEES8_S8_EEENS6_IJNS7_ILi128EEENS7_ILi80EEENS7_ILi256EEEEEELi256ENS_10bfloat16_tEfNS_4arch4Sm90ELb0ELb0ELb1ELb0ELb0ELb0ELb0ELb1ELb1ELb0ELb0ELb0EEENS1_21CollectiveEpilogueFwdINS6_IJSA_SC_SB_EEES9_SE_SG_Li256ELb0ELb0ELb0ELb0EEENS1_29StaticPersistentTileSchedulerILb0EEEEEEEEEvNT_6ParamsE)
        /*06c0*/ 	.short	0x0210
        /*06c2*/ 	.short	0x0bf0


	//----- nvinfo : EIATTR_SW_WAR
	.align		4
.L_371:
        /*06c4*/ 	.byte	0x04, 0x36
        /*06c6*/ 	.short	(.L_373 - .L_372)
.L_372:
        /*06c8*/ 	.word	0x00000008
.L_373:


//--------------------- .nv.info._ZN7cutlass13device_kernelIN5flash11enable_sm90INS1_16FlashAttnFwdSm90INS1_25CollectiveMainloopFwdSm90ILi2EN4cute5tupleIJNS5_1CILi2EEENS7_ILi1EEES9_EEENS6_IJNS7_ILi128EEENS7_ILi80EEENS7_ILi256EEEEEELi256ENS_10bfloat16_tEfNS_4arch4Sm90ELb0ELb0ELb1ELb0ELb0ELb0ELb0ELb1ELb1ELb0ELb0ELb0EEENS1_21CollectiveEpilogueFwdINS6_IJSB_SD_SC_EEESA_SF_SH_Li256ELb0ELb0ELb0ELb0EEENS1_29StaticPersistentTileSchedulerILb0EEEEEEEEEvNT_6ParamsE --------------------------
	.section	.nv.info._ZN7cutlass13device_kernelIN5flash11enable_sm90INS1_16FlashAttnFwdSm90INS1_25CollectiveMainloopFwdSm90ILi2EN4cute5tupleIJNS5_1CILi2EEENS7_ILi1EEES9_EEENS6_IJNS7_ILi128EEENS7_ILi80EEENS7_ILi256EEEEEELi256ENS_10bfloat16_tEfNS_4arch4Sm90ELb0ELb0ELb1ELb0ELb0ELb0ELb0ELb1ELb1ELb0ELb0ELb0EEENS1_21CollectiveEpilogueFwdINS6_IJSB_SD_SC_EEESA_SF_SH_Li256ELb0ELb0ELb0ELb0EEENS1_29StaticPersistentTileSchedulerILb0EEEEEEEEEvNT_6ParamsE,"",@"SHT_CUDA_INFO"
	.sectionflags	@""
	.align	4


	//----- nvinfo : EIATTR_CUDA_API_VERSION
	.align		4
        /*0000*/ 	.byte	0x04, 0x37
        /*0002*/ 	.short	(.L_375 - .L_374)
.L_374:
        /*0004*/ 	.word	0x00000082


	//----- nvinfo : EIATTR_KPARAM_INFO
	.align		4
.L_375:
        /*0008*/ 	.byte	0x04, 0x17
        /*000a*/ 	.short	(.L_377 - .L_376)
.L_376:
        /*000c*/ 	.word	0x00000000
        /*0010*/ 	.short	0x0000
        /*0012*/ 	.short	0x0070
        /*0014*/ 	.byte	0x00, 0xf0, 0x01, 0x2e


	//----- nvinfo : EIATTR_SPARSE_MMA_MASK
	.align		4
.L_377:
        /*0018*/ 	.byte	0x03, 0x50
        /*001a*/ 	.short	0x0000


	//----- nvinfo : EIATTR_MAXREG_COUNT
	.align		4
        /*001c*/ 	.byte	0x03, 0x1b
        /*001e*/ 	.short	0x00a8


	//----- nvinfo : EIATTR_NUM_BARRIERS
	.align		4
        /*0020*/ 	.byte	0x02, 0x4c
        /*0022*/ 	.byte	0x09
	.zero		1


	//----- nvinfo : EIATTR_EXTERNS
	.align		4
        /*0024*/ 	.byte	0x04, 0x0f
        /*0026*/ 	.short	(.L_379 - .L_378)


	//   ....[0]....
	.align		4
.L_378:
        /*0028*/ 	.word	index@(__assertfail)


	//----- nvinfo : EIATTR_ANNOTATIONS
	.align		4
.L_379:
        /*002c*/ 	.byte	0x04, 0x55
        /*002e*/ 	.short	(.L_381 - .L_380)


	//   ....[0]....
.L_380:
        /* <DEDUP_REMOVED lines=26> */


	//----- nvinfo : EIATTR_MERCURY_ISA_VERSION
	.align		4
.L_381:
        /*01c0*/ 	.byte	0x03, 0x5f
        /*01c2*/ 	.short	0x0101


	//----- nvinfo : EIATTR_INT_WARP_WIDE_INSTR_OFFSETS
	.align		4
        /*01c4*/ 	.byte	0x04, 0x31
        /*01c6*/ 	.short	(.L_383 - .L_382)


	//   ....[0]....
.L_382:
        /*01c8*/ 	.word	0x00000190


	//   ....[1]....
        /*01cc*/ 	.word	0x000001d0


	//   ....[2]....
        /*01d0*/ 	.word	0x00000240


	//   ....[3]....
        /*01d4*/ 	.word	0x0000c150


	//   ....[4]....
        /*01d8*/ 	.word	0x0000c1a0


	//   ....[5]....
        /*01dc*/ 	.word	0x0000c260


	//   ....[6]....
        /*01e0*/ 	.word	0x0000c320


	//   ....[7]....
        /*01e4*/ 	.word	0x0000c3e0


	//----- nvinfo : EIATTR_COOP_GROUP_MASK_REGIDS
	.align		4
.L_383:
        /*01e8*/ 	.byte	0x04, 0x29
        /*01ea*/ 	.short	(.L_385 - .L_384)


	//   ....[0]....
.L_384:
        /*01ec*/ 	.word	0xffffffff


	//   ....[1]....
        /*01f0*/ 	.word	0xffffffff


	//   ....[2]....
        /*01f4*/ 	.word	0xffffffff


	//   ....[3]....
        /*01f8*/ 	.word	0xffffffff


	//   ....[4]....
        /*01fc*/ 	.word	0xffffffff


	//   ....[5]....
        /*0200*/ 	.word	0xffffffff


	//   ....[6]....
        /*0204*/ 	.word	0xffffffff


	//   ....[7]....
        /*0208*/ 	.word	0xffffffff


	//   ....[8]....
        /*020c*/ 	.word	0xffffffff


	//   ....[9]....
        /*0210*/ 	.word	0xffffffff


	//   ....[10]....
        /*0214*/ 	.word	0xffffffff


	//   ....[11]....
        /*0218*/ 	.word	0xffffffff


	//   ....[12]....
        /*021c*/ 	.word	0xffffffff


	//   ....[13]....
        /*0220*/ 	.word	0xffffffff


	//   ....[14]....
        /*0224*/ 	.word	0xffffffff


	//   ....[15]....
        /*0228*/ 	.word	0xffffffff


	//   ....[16]....
        /*022c*/ 	.word	0xffffffff


	//   ....[17]....
        /*0230*/ 	.word	0xffffffff


	//   ....[18]....
        /*0234*/ 	.word	0xffffffff


	//   ....[19]....
        /*0238*/ 	.word	0xffffffff


	//   ....[20]....
        /*023c*/ 	.word	0xffffffff


	//   ....[21]....
        /*0240*/ 	.word	0xffffffff


	//   ....[22]....
        /*0244*/ 	.word	0xffffffff


	//   ....[23]....
        /*0248*/ 	.word	0xffffffff


	//   ....[24]....
        /*024c*/ 	.word	0x0500000f


	//   ....[25]....
        /*0250*/ 	.word	0x0500000f


	//----- nvinfo : EIATTR_COOP_GROUP_INSTR_OFFSETS
	.align		4
.L_385:
        /*0254*/ 	.byte	0x04, 0x28
        /*0256*/ 	.short	(.L_387 - .L_386)


	//   ....[0]....
.L_386:
        /*0258*/ 	.word	0x00000060


	//   ....[1]....
        /*025c*/ 	.word	0x000001a0


	//   ....[2]....
        /*0260*/ 	.word	0x000001f0


	//   ....[3]....
        /*0264*/ 	.word	0x00000430


	//   ....[4]....
        /*0268*/ 	.word	0x00000660


	//   ....[5]....
        /*026c*/ 	.word	0x00000890


	//   ....[6]....
        /*0270*/ 	.word	0x00000b20


	//   ....[7]....
        /*0274*/ 	.word	0x00000e50


	//   ....[8]....
        /*0278*/ 	.word	0x00001330


	//   ....[9]....
        /*027c*/ 	.word	0x00004820


	//   ....[10]....
        /*0280*/ 	.word	0x000048a0


	//   ....[11]....
        /*0284*/ 	.word	0x00004c40


	//   ....[12]....
        /*0288*/ 	.word	0x00004cc0


	//   ....[13]....
        /*028c*/ 	.word	0x00008680


	//   ....[14]....
        /*0290*/ 	.word	0x000086b0


	//   ....[15]....
        /*0294*/ 	.word	0x000086d0


	//   ....[16]....
        /*0298*/ 	.word	0x000086f0


	//   ....[17]....
        /*029c*/ 	.word	0x00009ac0


	//   ....[18]....
        /*02a0*/ 	.word	0x00009ad0


	//   ....[19]....
        /*02a4*/ 	.word	0x00009b70


	//   ....[20]....
        /*02a8*/ 	.word	0x00009b90


	//   ....[21]....
        /*02ac*/ 	.word	0x0000b490


	//   ....[22]....
        /*02b0*/ 	.word	0x0000b880


	//   ....[23]....
        /*02b4*/ 	.word	0x0000ef30


	//   ....[24]....
        /*02b8*/ 	.word	0x0000f440


	//   ....[25]....
        /*02bc*/ 	.word	0x0000f8e0


	//----- nvinfo : EIATTR_REG_RECONFIG
	.align		4
.L_387:
        /*02c0*/ 	.byte	0x01, 0x54
	.zero		2


	//----- nvinfo : EIATTR_SYSCALL_OFFSETS
	.align		4
        /*02c4*/ 	.byte	0x04, 0x46
        /*02c6*/ 	.short	(.L_389 - .L_388)


	//   ....[0]....
.L_388:
        /*02c8*/ 	.word	0x000016b0


	//   ....[1]....
        /*02cc*/ 	.word	0x0000bd90


	//   ....[2]....
        /*02d0*/ 	.word	0x0000bed0


	//   ....[3]....
        /*02d4*/ 	.word	0x0000bfd0


	//----- nvinfo : EIATTR_MBARRIER_INSTR_OFFSETS
	.align		4
.L_389:
        /*02d8*/ 	.byte	0x04, 0x39
        /*02da*/ 	.short	(.L_391 - .L_390)


	//   ....[0]....
.L_390:
        /*02dc*/ 	.word	0x000002d0
        /*02e0*/ 	.word	0x000000ff
        /*02e4*/ 	.word	0x00038800
        /*02e8*/ 	.short	0x0100
        /*02ea*/ 	.byte	0x08
	.zero		1


	//   ....[1]....
        /*02ec*/ 	.word	0x000002e0
        /*02f0*/ 	.word	0x000000ff
        /*02f4*/ 	.word	0x00038820
        /*02f8*/ 	.short	0x0100
        /*02fa*/ 	.byte	0x08
	.zero		1


	//   ....[2]....
        /*02fc*/ 	.word	0x000003d0
        /*0300*/ 	.word	0x000000ff
        /*0304*/ 	.word	0x00038830
        /*0308*/ 	.short	0x0100
        /*030a*/ 	.byte	0x08
	.zero		1


	//   ....[3]....
        /*030c*/ 	.word	0x000003e0
        /*0310*/ 	.word	0x000000ff
        /*0314*/ 	.word	0x00038840
        /*0318*/ 	.short	0x0100
        /*031a*/ 	.byte	0x08
	.zero		1


	//   ....[4]....
        /*031c*/ 	.word	0x000003f0
        /*0320*/ 	.word	0x000000ff
        /*0324*/ 	.word	0x00038838
        /*0328*/ 	.short	0x0100
        /*032a*/ 	.byte	0x08
	.zero		1


	//   ....[5]....
        /*032c*/ 	.word	0x00000400
        /*0330*/ 	.word	0x000000ff
        /*0334*/ 	.word	0x00038848
        /*0338*/ 	.short	0x0100
        /*033a*/ 	.byte	0x08
	.zero		1


	//   ....[6]....
        /*033c*/ 	.word	0x00000610
        /*0340*/ 	.word	0x000000ff
        /*0344*/ 	.word	0x00038850
        /*0348*/ 	.short	0x0100
        /*034a*/ 	.byte	0x08
	.zero		1


	//   ....[7]....
        /*034c*/ 	.word	0x00000620
        /*0350*/ 	.word	0x000000ff
        /*0354*/ 	.word	0x00038860
        /*0358*/ 	.short	0x0100
        /*035a*/ 	.byte	0x08
	.zero		1


	//   ....[8]....
        /*035c*/ 	.word	0x00000630
        /*0360*/ 	.word	0x000000ff
        /*0364*/ 	.word	0x00038858
        /*0368*/ 	.short	0x0100
        /*036a*/ 	.byte	0x08
	.zero		1


	//   ....[9]....
        /*036c*/ 	.word	0x00000640
        /*0370*/ 	.word	0x000000ff
        /*0374*/ 	.word	0x00038868
        /*0378*/ 	.short	0x0100
        /*037a*/ 	.byte	0x08
	.zero		1


	//   ....[10]....
        /*037c*/ 	.word	0x00000840
        /*0380*/ 	.word	0x000000ff
        /*0384*/ 	.word	0x00038870
        /*0388*/ 	.short	0x0100
        /*038a*/ 	.byte	0x08
	.zero		1


	//   ....[11]....
        /*038c*/ 	.word	0x00000850
        /*0390*/ 	.word	0x000000ff
        /*0394*/ 	.word	0x00038880
        /*0398*/ 	.short	0x0100
        /*039a*/ 	.byte	0x08
	.zero		1


	//   ....[12]....
        /*039c*/ 	.word	0x00000860
        /*03a0*/ 	.word	0x000000ff
        /*03a4*/ 	.word	0x00038878
        /*03a8*/ 	.short	0x0100
        /*03aa*/ 	.byte	0x08
	.zero		1


	//   ....[13]....
        /*03ac*/ 	.word	0x00000870
        /*03b0*/ 	.word	0x000000ff
        /*03b4*/ 	.word	0x00038888
        /*03b8*/ 	.short	0x0100
        /*03ba*/ 	.byte	0x08
	.zero		1


	//   ....[14]....
        /*03bc*/ 	.word	0x00000ad0
        /*03c0*/ 	.word	0x000000ff
        /*03c4*/ 	.word	0x00038890
        /*03c8*/ 	.short	0x0100
        /*03ca*/ 	.byte	0x08
	.zero		1


	//   ....[15]....
        /*03cc*/ 	.word	0x00000ae0
        /*03d0*/ 	.word	0x000000ff
        /*03d4*/ 	.word	0x000388a0
        /*03d8*/ 	.short	0x0100
        /*03da*/ 	.byte	0x08
	.zero		1


	//   ....[16]....
        /*03dc*/ 	.word	0x00000af0
        /*03e0*/ 	.word	0x000000ff
        /*03e4*/ 	.word	0x00038898
        /*03e8*/ 	.short	0x0100
        /*03ea*/ 	.byte	0x08
	.zero		1


	//   ....[17]....
        /*03ec*/ 	.word	0x00000b00
        /*03f0*/ 	.word	0x000000ff
        /*03f4*/ 	.word	0x000388a8
        /*03f8*/ 	.short	0x0100
        /*03fa*/ 	.byte	0x08
	.zero		1


	//   ....[18]....
        /*03fc*/ 	.word	0x00000da0
        /*0400*/ 	.word	0x000000ff
        /*0404*/ 	.word	0x000388b0
        /*0408*/ 	.short	0x0100
        /*040a*/ 	.byte	0x08
	.zero		1


	//   ....[19]....
        /*040c*/ 	.word	0x00000db0
        /*0410*/ 	.word	0x000000ff
        /*0414*/ 	.word	0x000388c0
        /*0418*/ 	.short	0x0100
        /*041a*/ 	.byte	0x08
	.zero		1


	//   ....[20]....
        /*041c*/ 	.word	0x00000dc0
        /*0420*/ 	.word	0x000000ff
        /*0424*/ 	.word	0x000388b8
        /*0428*/ 	.short	0x0100
        /*042a*/ 	.byte	0x08
	.zero		1


	//   ....[21]....
        /*042c*/ 	.word	0x00000dd0
        /*0430*/ 	.word	0x000000ff
        /*0434*/ 	.word	0x000388c8
        /*0438*/ 	.short	0x0100
        /*043a*/ 	.byte	0x08
	.zero		1


	//   ....[22]....
        /*043c*/ 	.word	0x00001740
        /*0440*/ 	.word	0x000000ff
        /*0444*/ 	.word	0x00038800
        /*0448*/ 	.short	0x010a
        /*044a*/ 	.byte	0x06
	.zero		1


	//   ....[23]....
        /*044c*/ 	.word	0x000017e0
        /*0450*/ 	.word	0x00000000
        /*0454*/ 	.word	0x00038830
        /*0458*/ 	.short	0x010a
        /*045a*/ 	.byte	0x3f
	.zero		1


	//   ....[24]....
        /*045c*/ 	.word	0x00001820
        /*0460*/ 	.word	0x00000000
        /*0464*/ 	.word	0x00038830
        /*0468*/ 	.short	0x010a
        /*046a*/ 	.byte	0x3f
	.zero		1


	//   ....[25]....
        /*046c*/ 	.word	0x00004f30
        /*0470*/ 	.word	0x00000000
        /*0474*/ 	.word	0x00000000
        /*0478*/ 	.short	0x0101
        /*047a*/ 	.byte	0x3f
	.zero		1


	//   ....[26]....
        /*047c*/ 	.word	0x000056a0
        /*0480*/ 	.word	0x000000ff
        /*0484*/ 	.word	0x00038830
        /*0488*/ 	.short	0x010a
        /*048a*/ 	.byte	0x3c
	.zero		1


	//   ....[27]....
        /*048c*/ 	.word	0x000056e0
        /*0490*/ 	.word	0x000000ff
        /*0494*/ 	.word	0x00038830
        /*0498*/ 	.short	0x010a
        /*049a*/ 	.byte	0x3c
	.zero		1


	//   ....[28]....
        /*049c*/ 	.word	0x00007c40
        /*04a0*/ 	.word	0x000000ff
        /*04a4*/ 	.word	0x00038850
        /*04a8*/ 	.short	0x010a
        /*04aa*/ 	.byte	0x04
	.zero		1


	//   ....[29]....
        /*04ac*/ 	.word	0x00007c80
        /*04b0*/ 	.word	0x000000ff
        /*04b4*/ 	.word	0x00038850
        /*04b8*/ 	.short	0x010a
        /*04ba*/ 	.byte	0x04
	.zero		1


	//   ....[30]....
        /*04bc*/ 	.word	0x00008db0
        /*04c0*/ 	.word	0x00000005
        /*04c4*/ 	.word	0x00000000
        /*04c8*/ 	.short	0x0101
        /*04ca*/ 	.byte	0x3f
	.zero		1


	//   ....[31]....
        /*04cc*/ 	.word	0x00009180
        /*04d0*/ 	.word	0x0000009a
        /*04d4*/ 	.word	0x00000000
        /*04d8*/ 	.short	0x0101
        /*04da*/ 	.byte	0x3f
	.zero		1


	//   ....[32]....
        /*04dc*/ 	.word	0x00009a30
        /*04e0*/ 	.word	0x000000ff
        /*04e4*/ 	.word	0x00038850
        /*04e8*/ 	.short	0x010a
        /*04ea*/ 	.byte	0x08
	.zero		1


	//   ....[33]....
        /*04ec*/ 	.word	0x00009a70
        /*04f0*/ 	.word	0x000000ff
        /*04f4*/ 	.word	0x00038850
        /*04f8*/ 	.short	0x010a
        /*04fa*/ 	.byte	0x08
	.zero		1


	//   ....[34]....
        /*04fc*/ 	.word	0x0000adf0
        /*0500*/ 	.word	0x00000014
        /*0504*/ 	.word	0x00000000
        /*0508*/ 	.short	0x0101
        /*050a*/ 	.byte	0x3f
	.zero		1


	//   ....[35]....
        /*050c*/ 	.word	0x0000b730
        /*0510*/ 	.word	0x000000ff
        /*0514*/ 	.word	0x00000000
        /*0518*/ 	.short	0x0101
        /*051a*/ 	.byte	0x07
	.zero		1


	//   ....[36]....
        /*051c*/ 	.word	0x0000b740
        /*0520*/ 	.word	0x000000ff
        /*0524*/ 	.word	0x00000000
        /*0528*/ 	.short	0x0101
        /*052a*/ 	.byte	0x06
	.zero		1


	//   ....[37]....
        /*052c*/ 	.word	0x0000c750
        /*0530*/ 	.word	0x00000004
        /*0534*/ 	.word	0x00038840
        /*0538*/ 	.short	0x010a
        /*053a*/ 	.byte	0x3f
	.zero		1


	//   ....[38]....
        /*053c*/ 	.word	0x0000cde0
        /*0540*/ 	.word	0x0000000a
        /*0544*/ 	.word	0x00038820
        /*0548*/ 	.short	0x010a
        /*054a*/ 	.byte	0x3f
	.zero		1


	//   ....[39]....
        /*054c*/ 	.word	0x0000d0d0
        /*0550*/ 	.word	0x00000002
        /*0554*/ 	.word	0x00038840
        /*0558*/ 	.short	0x010a
        /*055a*/ 	.byte	0x3f
	.zero		1


	//   ....[40]....
        /*055c*/ 	.word	0x0000d420
        /*0560*/ 	.word	0x00000002
        /*0564*/ 	.word	0x00038860
        /*0568*/ 	.short	0x010a
        /*056a*/ 	.byte	0x3f
	.zero		1


	//   ....[41]....
        /*056c*/ 	.word	0x0000da10
        /*0570*/ 	.word	0x00000002
        /*0574*/ 	.word	0x00038840
        /*0578*/ 	.short	0x010a
        /*057a*/ 	.byte	0x3f
	.zero		1


	//   ....[42]....
        /*057c*/ 	.word	0x0000dd60
        /*0580*/ 	.word	0x00000002
        /*0584*/ 	.word	0x00038860
        /*0588*/ 	.short	0x010a
        /*058a*/ 	.byte	0x3f
	.zero		1


	//   ....[43]....
        /*058c*/ 	.word	0x0000e2c0
        /*0590*/ 	.word	0x00000002
        /*0594*/ 	.word	0x00038840
        /*0598*/ 	.short	0x010a
        /*059a*/ 	.byte	0x3f
	.zero		1


	//   ....[44]....
        /*059c*/ 	.word	0x0000e610
        /*05a0*/ 	.word	0x00000002
        /*05a4*/ 	.word	0x00038860
        /*05a8*/ 	.short	0x010a
        /*05aa*/ 	.byte	0x3f
	.zero		1


	//   ....[45]....
        /*05ac*/ 	.word	0x0000ea10
        /*05b0*/ 	.word	0x00000003
        /*05b4*/ 	.word	0x00038860
        /*05b8*/ 	.short	0x010a
        /*05ba*/ 	.byte	0x3f
	.zero		1


	//   ....[46]....
        /*05bc*/ 	.word	0x0000eeb0
        /*05c0*/ 	.word	0x00000000
        /*05c4*/ 	.word	0x00038820
        /*05c8*/ 	.short	0x010a
        /*05ca*/ 	.byte	0x3f
	.zero		1


	//   ....[47]....
        /*05cc*/ 	.word	0x0000f070
        /*05d0*/ 	.word	0x00000006
        /*05d4*/ 	.word	0x00000000
        /*05d8*/ 	.short	0x010a
        /*05da*/ 	.byte	0x3f
	.zero		1


	//   ....[48]....
        /*05dc*/ 	.word	0x0000f0e0
        /*05e0*/ 	.word	0x00000003
        /*05e4*/ 	.word	0x00000000
        /*05e8*/ 	.short	0x010a
        /*05ea*/ 	.byte	0x3f
	.zero		1


	//   ....[49]....
        /*05ec*/ 	.word	0x0000f140
        /*05f0*/ 	.word	0x00000010
        /*05f4*/ 	.word	0x00000000
        /*05f8*/ 	.short	0x010a
        /*05fa*/ 	.byte	0x3f
	.zero		1


	//   ....[50]....
        /*05fc*/ 	.word	0x0000f170
        /*0600*/ 	.word	0x00000003
        /*0604*/ 	.word	0x00000000
        /*0608*/ 	.short	0x010a
        /*060a*/ 	.byte	0x3f
	.zero		1


	//   ....[51]....
        /*060c*/ 	.word	0x0000f1f0
        /*0610*/ 	.word	0x00000003
        /*0614*/ 	.word	0x00038800
        /*0618*/ 	.short	0x010a
        /*061a*/ 	.byte	0x3f
	.zero		1


	//   ....[52]....
        /*061c*/ 	.word	0x0000f240
        /*0620*/ 	.word	0x00000000
        /*0624*/ 	.word	0x00038830
        /*0628*/ 	.short	0x010a
        /*062a*/ 	.byte	0x3f
	.zero		1


	//   ....[53]....
        /*062c*/ 	.word	0x0000f2a0
        /*0630*/ 	.word	0x00000004
        /*0634*/ 	.word	0x00038830
        /*0638*/ 	.short	0x010a
        /*063a*/ 	.byte	0x3f
	.zero		1


	//   ....[54]....
        /*063c*/ 	.word	0x0000f300
        /*0640*/ 	.word	0x00000003
        /*0644*/ 	.word	0x00038850
        /*0648*/ 	.short	0x010a
        /*064a*/ 	.byte	0x3f
	.zero		1


	//   ....[55]....
        /*064c*/ 	.word	0x0000f360
        /*0650*/ 	.word	0x00000007
        /*0654*/ 	.word	0x00038850
        /*0658*/ 	.short	0x010a
        /*065a*/ 	.byte	0x3f
	.zero		1


	//   ....[56]....
        /*065c*/ 	.word	0x0000f500
        /*0660*/ 	.word	0x00000004
        /*0664*/ 	.word	0x00038840
        /*0668*/ 	.short	0x010a
        /*066a*/ 	.byte	0x3f
	.zero		1


	//   ....[57]....
        /*066c*/ 	.word	0x0000f580
        /*0670*/ 	.word	0x00000007
        /*0674*/ 	.word	0x00038820
        /*0678*/ 	.short	0x010a
        /*067a*/ 	.byte	0x3f
	.zero		1


	//   ....[58]....
        /*067c*/ 	.word	0x0000f5d0
        /*0680*/ 	.word	0x00000002
        /*0684*/ 	.word	0x00038840
        /*0688*/ 	.short	0x010a
        /*068a*/ 	.byte	0x3f
	.zero		1


	//   ....[59]....
        /*068c*/ 	.word	0x0000f620
        /*0690*/ 	.word	0x00000002
        /*0694*/ 	.word	0x00038860
        /*0698*/ 	.short	0x010a
        /*069a*/ 	.byte	0x3f
	.zero		1


	//   ....[60]....
        /*069c*/ 	.word	0x0000f670
        /*06a0*/ 	.word	0x00000002
        /*06a4*/ 	.word	0x00038840
        /*06a8*/ 	.short	0x010a
        /*06aa*/ 	.byte	0x3f
	.zero		1


	//   ....[61]....
        /*06ac*/ 	.word	0x0000f6c0
        /*06b0*/ 	.word	0x00000002
        /*06b4*/ 	.word	0x00038860
        /*06b8*/ 	.short	0x010a
        /*06ba*/ 	.byte	0x3f
	.zero		1


	//   ....[62]....
        /*06bc*/ 	.word	0x0000f710
        /*06c0*/ 	.word	0x00000002
        /*06c4*/ 	.word	0x00038840
        /*06c8*/ 	.short	0x010a
        /*06ca*/ 	.byte	0x3f
	.zero		1


	//   ....[63]....
        /*06cc*/ 	.word	0x0000f760
        /*06d0*/ 	.word	0x00000002
        /*06d4*/ 	.word	0x00038860
        /*06d8*/ 	.short	0x010a
        /*06da*/ 	.byte	0x3f
	.zero		1


	//   ....[64]....
        /*06dc*/ 	.word	0x0000f7b0
        /*06e0*/ 	.word	0x00000003
        /*06e4*/ 	.word	0x00038860
        /*06e8*/ 	.short	0x010a
        /*06ea*/ 	.byte	0x3f
	.zero		1


	//   ....[65]....
        /*06ec*/ 	.word	0x0000f800
        /*06f0*/ 	.word	0x00000000
        /*06f4*/ 	.word	0x00038820
        /*06f8*/ 	.short	0x010a
        /*06fa*/ 	.byte	0x3f
	.zero		1


	//   ....[66]....
        /*06fc*/ 	.word	0x0000f9a0
        /*0700*/ 	.word	0x00000006
        /*0704*/ 	.word	0x00000000
        /*0708*/ 	.short	0x010a
        /*070a*/ 	.byte	0x3f
	.zero		1


	//   ....[67]....
        /*070c*/ 	.word	0x0000f9f0
        /*0710*/ 	.word	0x00000003
        /*0714*/ 	.word	0x00000000
        /*0718*/ 	.short	0x010a
        /*071a*/ 	.byte	0x3f
	.zero		1


	//   ....[68]....
        /*071c*/ 	.word	0x0000fa40
        /*0720*/ 	.word	0x00000010
        /*0724*/ 	.word	0x00000000
        /*0728*/ 	.short	0x010a
        /*072a*/ 	.byte	0x3f
	.zero		1


	//----- nvinfo : EIATTR_NUM_MBARRIERS
	.align		4
.L_391:
        /*072c*/ 	.byte	0x03, 0x38
        /*072e*/ 	.short	0x0016


	//----- nvinfo : EIATTR_EXIT_INSTR_OFFSETS
	.align		4
        /*0730*/ 	.byte	0x04, 0x1c
        /*0732*/ 	.short	(.L_393 - .L_392)


	//   ....[0]....
.L_392:
        /*0734*/ 	.word	0x00000f90


	//   ....[1]....
        /*0738*/ 	.word	0x0000b840


	//   ....[2]....
        /*073c*/ 	.word	0x0000b8a0


	//   ....[3]....
        /*0740*/ 	.word	0x0000f1c0


	//----- nvinfo : EIATTR_MAX_THREADS
	.align		4
.L_393:
        /*0744*/ 	.byte	0x04, 0x05
        /*0746*/ 	.short	(.L_395 - .L_394)
.L_394:
        /*0748*/ 	.word	0x00000180
        /*074c*/ 	.word	0x00000001
        /*0750*/ 	.word	0x00000001


	//----- nvinfo : EIATTR_CRS_STACK_SIZE
	.align		4
.L_395:
        /*0754*/ 	.byte	0x04, 0x1e
        /*0756*/ 	.short	(.L_397 - .L_396)
.L_396:
        /*0758*/ 	.word	0x00000000


	//----- nvinfo : EIATTR_CBANK_PARAM_SIZE
	.align		4
.L_397:
        /*075c*/ 	.byte	0x03, 0x19
        /*075e*/ 	.short	0x0bf0


	//----- nvinfo : EIATTR_PARAM_CBANK
	.align		4
        /*0760*/ 	.byte	0x04, 0x0a
        /*0762*/ 	.short	(.L_399 - .L_398)
	.align		4
.L_398:
        /*0764*/ 	.word	index@(.nv.constant0._ZN7cutlass13device_kernelIN5flash11enable_sm90INS1_16FlashAttnFwdSm90INS1_25CollectiveMainloopFwdSm90ILi2EN4cute5tupleIJNS5_1CILi2EEENS7_ILi1EEES9_EEENS6_IJNS7_ILi128EEENS7_ILi80EEENS7_ILi256EEEEEELi256ENS_10bfloat16_tEfNS_4arch4Sm90ELb0ELb0ELb1ELb0ELb0ELb0ELb0ELb1ELb1ELb0ELb0ELb0EEENS1_21CollectiveEpilogueFwdINS6_IJSB_SD_SC_EEESA_SF_SH_Li256ELb0ELb0ELb0ELb0EEENS1_29StaticPersistentTileSchedulerILb0EEEEEEEEEvNT_6ParamsE)
        /*0768*/ 	.short	0x0210
        /*076a*/ 	.short	0x0bf0


	//----- nvinfo : EIATTR_SW_WAR
	.align		4
.L_399:
        /*076c*/ 	.byte	0x04, 0x36
        /*076e*/ 	.short	(.L_401 - .L_400)
.L_400:
        /*0770*/ 	.word	0x00000008
.L_401:


//--------------------- .nv.info._ZN7cutlass13device_kernelIN5flash11enable_sm90INS1_16FlashAttnFwdSm90INS1_25CollectiveMainloopFwdSm90ILi2EN4cute5tupleIJNS5_1CILi1EEES8_S8_EEENS6_IJNS7_ILi128EEENS7_ILi80EEENS7_ILi256EEEEEELi256ENS_10bfloat16_tEfNS_4arch4Sm90ELb0ELb0ELb1ELb1ELb0ELb0ELb0ELb1ELb1ELb0ELb0ELb0EEENS1_21CollectiveEpilogueFwdINS6_IJSA_SC_SB_EEES9_SE_SG_Li256ELb1ELb0ELb0ELb0EEENS1_36VarlenDynamicPersistentTileSchedulerILi128ELi80ELi256ELi32ELb0ELb0ELb1ELb0ELb1ELb1EEEEEEEEEvNT_6ParamsE --------------------------
	.section	.nv.info._ZN7cutlass13device_kernelIN5flash11enable_sm90INS1_16FlashAttnFwdSm90INS1_25CollectiveMainloopFwdSm90ILi2EN4cute5tupleIJNS5_1CILi1EEES8_S8_EEENS6_IJNS7_ILi128EEENS7_ILi80EEENS7_ILi256EEEEEELi256ENS_10bfloat16_tEfNS_4arch4Sm90ELb0ELb0ELb1ELb1ELb0ELb0ELb0ELb1ELb1ELb0ELb0ELb0EEENS1_21CollectiveEpilogueFwdINS6_IJSA_SC_SB_EEES9_SE_SG_Li256ELb1ELb0ELb0ELb0EEENS1_36VarlenDynamicPersistentTileSchedulerILi128ELi80ELi256ELi32ELb0ELb0ELb1ELb0ELb1ELb1EEEEEEEEEvNT_6ParamsE,"",@"SHT_CUDA_INFO"
	.sectionflags	@""
	.align	4


	//----- nvinfo : EIATTR_CUDA_API_VERSION
	.align		4
        /*0000*/ 	.byte	0x04, 0x37
        /*0002*/ 	.short	(.L_403 - .L_402)
.L_402:
        /*0004*/ 	.word	0x00000082


	//----- nvinfo : EIATTR_KPARAM_INFO
	.align		4
.L_403:
        /*0008*/ 	.byte	0x04, 0x17
        /*000a*/ 	.short	(.L_405 - .L_404)
.L_404:
        /*000c*/ 	.word	0x00000000
        /*0010*/ 	.short	0x0000
        /*0012*/ 	.short	0x0070
        /*0014*/ 	.byte	0x00, 0xf0, 0x01, 0x28


	//----- nvinfo : EIATTR_SPARSE_MMA_MASK
	.align		4
.L_405:
        /*0018*/ 	.byte	0x03, 0x50
        /*001a*/ 	.short	0x0000


	//----- nvinfo : EIATTR_MAXREG_COUNT
	.align		4
        /*001c*/ 	.byte	0x03, 0x1b
        /*001e*/ 	.short	0x00a8


	//----- nvinfo : EIATTR_NUM_BARRIERS
	.align		4
        /*0020*/ 	.byte	0x02, 0x4c
        /*0022*/ 	.byte	0x09
	.zero		1


	//----- nvinfo : EIATTR_EXTERNS
	.align		4
        /*0024*/ 	.byte	0x04, 0x0f
        /*0026*/ 	.short	(.L_407 - .L_406)


	//   ....[0]....
	.align		4
.L_406:
        /*0028*/ 	.word	index@(__assertfail)


	//----- nvinfo : EIATTR_ANNOTATIONS
	.align		4
.L_407:
        /*002c*/ 	.byte	0x04, 0x55
        /*002e*/ 	.short	(.L_409 - .L_408)


	//   ....[0]....
.L_408:
        /* <DEDUP_REMOVED lines=39> */


	//----- nvinfo : EIATTR_MERCURY_ISA_VERSION
	.align		4
.L_409:
        /*0290*/ 	.byte	0x03, 0x5f
        /*0292*/ 	.short	0x0101


	//----- nvinfo : EIATTR_UNUSED_LOAD_BYTE_OFFSET
	.align		4
        /*0294*/ 	.byte	0x04, 0x44
        /*0296*/ 	.short	(.L_411 - .L_410)


	//   ....[0]....
.L_410:
        /*0298*/ 	.word	0x00000a40
        /*029c*/ 	.word	0x0000fff0


	//   ....[1]....
        /*02a0*/ 	.word	0x0000b3e0
        /*02a4*/ 	.word	0x0000fff0


	//----- nvinfo : EIATTR_INT_WARP_WIDE_INSTR_OFFSETS
	.align		4
.L_411:
        /*02a8*/ 	.byte	0x04, 0x31
        /*02aa*/ 	.short	(.L_413 - .L_412)


	//   ....[0]....
.L_412:
        /*02ac*/ 	.word	0x00000160


	//   ....[1]....
        /*02b0*/ 	.word	0x000001a0


	//   ....[2]....
        /*02b4*/ 	.word	0x00000210


	//   ....[3]....
        /*02b8*/ 	.word	0x00008da0


	//   ....[4]....
        /*02bc*/ 	.word	0x0000ef00


	//   ....[5]....
        /*02c0*/ 	.word	0x0000efa0


	//   ....[6]....
        /*02c4*/ 	.word	0x0000f430


	//   ....[7]....
        /*02c8*/ 	.word	0x0000f460


	//   ....[8]....
        /*02cc*/ 	.word	0x0000f670


	//   ....[9]....
        /*02d0*/ 	.word	0x0000f760


	//   ....[10]....
        /*02d4*/ 	.word	0x0000f850


	//   ....[11]....
        /*02d8*/ 	.word	0x00011f50


	//   ....[12]....
        /*02dc*/ 	.word	0x00011ff0


	//----- nvinfo : EIATTR_COOP_GROUP_MASK_REGIDS
	.align		4
.L_413:
        /*02e0*/ 	.byte	0x04, 0x29
        /*02e2*/ 	.short	(.L_415 - .L_414)


	//   ....[0]....
.L_414:
        /*02e4*/ 	.word	0xffffffff


	//   ....[1]....
        /*02e8*/ 	.word	0xffffffff


	//   ....[2]....
        /*02ec*/ 	.word	0xffffffff


	//   ....[3]....
        /*02f0*/ 	.word	0xffffffff


	//   ....[4]....
        /*02f4*/ 	.word	0xffffffff


	//   ....[5]....
        /*02f8*/ 	.word	0xffffffff


	//   ....[6]....
        /*02fc*/ 	.word	0xffffffff


	//   ....[7]....
        /*0300*/ 	.word	0xffffffff


	//   ....[8]....
        /*0304*/ 	.word	0xffffffff


	//   ....[9]....
        /*0308*/ 	.word	0xffffffff


	//   ....[10]....
        /*030c*/ 	.word	0xffffffff


	//   ....[11]....
        /*0310*/ 	.word	0xffffffff


	//   ....[12]....
        /*0314*/ 	.word	0xffffffff


	//   ....[13]....
        /*0318*/ 	.word	0xffffffff


	//   ....[14]....
        /*031c*/ 	.word	0xffffffff


	//   ....[15]....
        /*0320*/ 	.word	0xffffffff


	//   ....[16]....
        /*0324*/ 	.word	0xffffffff


	//   ....[17]....
        /*0328*/ 	.word	0xffffffff


	//   ....[18]....
        /*032c*/ 	.word	0xffffffff


	//   ....[19]....
        /*0330*/ 	.word	0xffffffff


	//   ....[20]....
        /*0334*/ 	.word	0xffffffff


	//   ....[21]....
        /*0338*/ 	.word	0xffffffff


	//   ....[22]....
        /*033c*/ 	.word	0xffffffff


	//   ....[23]....
        /*0340*/ 	.word	0xffffffff


	//   ....[24]....
        /*0344*/ 	.word	0xffffffff


	//   ....[25]....
        /*0348*/ 	.word	0xffffffff


	//   ....[26]....
        /*034c*/ 	.word	0xffffffff


	//   ....[27]....
        /*0350*/ 	.word	0xffffffff


	//   ....[28]....
        /*0354*/ 	.word	0xffffffff


	//   ....[29]....
        /*0358*/ 	.word	0xffffffff


	//   ....[30]....
        /*035c*/ 	.word	0xffffffff


	//   ....[31]....
        /*0360*/ 	.word	0xffffffff


	//   ....[32]....
        /*0364*/ 	.word	0xffffffff


	//   ....[33]....
        /*0368*/ 	.word	0xffffffff


	//   ....[34]....
        /*036c*/ 	.word	0xffffffff


	//   ....[35]....
        /*0370*/ 	.word	0xffffffff


	//   ....[36]....
        /*0374*/ 	.word	0xffffffff


	//   ....[37]....
        /*0378*/ 	.word	0xffffffff


	//   ....[38]....
        /*037c*/ 	.word	0xffffffff


	//   ....[39]....
        /*0380*/ 	.word	0xffffffff


	//   ....[40]....
        /*0384*/ 	.word	0xffffffff


	//   ....[41]....
        /*0388*/ 	.word	0xffffffff


	//   ....[42]....
        /*038c*/ 	.word	0xffffffff


	//   ....[43]....
        /*0390*/ 	.word	0xffffffff


	//   ....[44]....
        /*0394*/ 	.word	0xffffffff


	//   ....[45]....
        /*0398*/ 	.word	0xffffffff


	//   ....[46]....
        /*039c*/ 	.word	0xffffffff


	//   ....[47]....
        /*03a0*/ 	.word	0xffffffff


	//   ....[48]....
        /*03a4*/ 	.word	0xffffffff


	//   ....[49]....
        /*03a8*/ 	.word	0xffffffff


	//   ....[50]....
        /*03ac*/ 	.word	0xffffffff


	//   ....[51]....
        /*03b0*/ 	.word	0xffffffff


	//   ....[52]....
        /*03b4*/ 	.word	0xffffffff


	//   ....[53]....
        /*03b8*/ 	.word	0xffffffff


	//   ....[54]....
        /*03bc*/ 	.word	0x0500000f


	//   ....[55]....
        /*03c0*/ 	.word	0x0500000f


	//   ....[56]....
        /*03c4*/ 	.word	0x0500000f


	//   ....[57]....
        /*03c8*/ 	.word	0x0500000f


	//   ....[58]....
        /*03cc*/ 	.word	0x0500000f


	//   ....[59]....
        /*03d0*/ 	.word	0x0500000f


	//   ....[60]....
        /*03d4*/ 	.word	0x0500000f


	//   ....[61]....
        /*03d8*/ 	.word	0x0500000f


	//   ....[62]....
        /*03dc*/ 	.word	0x0500000f


	//   ....[63]....
        /*03e0*/ 	.word	0x0500000f


	//   ....[64]....
        /*03e4*/ 	.word	0x0500000f


	//   ....[65]....
        /*03e8*/ 	.word	0x0500000f


	//   ....[66]....
        /*03ec*/ 	.word	0x0500000f


	//   ....[67]....
        /*03f0*/ 	.word	0x0500000f


	//   ....[68]....
        /*03f4*/ 	.word	0x0500000f


	//   ....[69]....
        /*03f8*/ 	.word	0x0500000f


	//   ....[70]....
        /*03fc*/ 	.word	0x0500000f


	//   ....[71]....
        /*0400*/ 	.word	0x0500000f


	//   ....[72]....
        /*0404*/ 	.word	0x0500000f


	//----- nvinfo : EIATTR_COOP_GROUP_INSTR_OFFSETS
	.align		4
.L_415:
        /*0408*/ 	.byte	0x04, 0x28
        /*040a*/ 	.short	(.L_417 - .L_416)


	//   ....[0]....
.L_416:
        /*040c*/ 	.word	0x00000060


	//   ....[1]....
        /*0410*/ 	.word	0x00000170


	//   ....[2]....
        /*0414*/ 	.word	0x000001c0


	//   ....[3]....
        /*0418*/ 	.word	0x000003f0


	//   ....[4]....
        /*041c*/ 	.word	0x00000550


	//   ....[5]....
        /*0420*/ 	.word	0x00000670


	//   ....[6]....
        /*0424*/ 	.word	0x000007d0


	//   ....[7]....
        /*0428*/ 	.word	0x00001610


	//   ....[8]....
        /*042c*/ 	.word	0x00004ce0


	//   ....[9]....
        /*0430*/ 	.word	0x00004d50


	//   ....[10]....
        /*0434*/ 	.word	0x000050c0


	//   ....[11]....
        /*0438*/ 	.word	0x00005170


	//   ....[12]....
        /*043c*/ 	.word	0x00008ff0


	//   ....[13]....
        /*0440*/ 	.word	0x00009050


	//   ....[14]....
        /*0444*/ 	.word	0x00009630


	//   ....[15]....
        /*0448*/ 	.word	0x00009690


	//   ....[16]....
        /*044c*/ 	.word	0x0000a700


	//   ....[17]....
        /*0450*/ 	.word	0x0000a7b0


	//   ....[18]....
        /*0454*/ 	.word	0x0000a880


	//   ....[19]....
        /*0458*/ 	.word	0x0000aa60


	//   ....[20]....
        /*045c*/ 	.word	0x0000e020


	//   ....[21]....
        /*0460*/ 	.word	0x0000e1c0


	//   ....[22]....
        /*0464*/ 	.word	0x0000e1f0


	//   ....[23]....
        /*0468*/ 	.word	0x0000e230


	//   ....[24]....
        /*046c*/ 	.word	0x0000e290


	//   ....[25]....
        /*0470*/ 	.word	0x0000e2f0


	//   ....[26]....
        /*0474*/ 	.word	0x0000e330


	//   ....[27]....
        /*0478*/ 	.word	0x0000e4f0


	//   ....[28]....
        /*047c*/ 	.word	0x0000e550


	//   ....[29]....
        /*0480*/ 	.word	0x0000e590


	//   ....[30]....
        /*0484*/ 	.word	0x0000e5d0


	//   ....[31]....
        /*0488*/ 	.word	0x0000e600


	//   ....[32]....
        /*048c*/ 	.word	0x0000e630


	//   ....[33]....
        /*0490*/ 	.word	0x0000e6c0


	//   ....[34]....
        /*0494*/ 	.word	0x0000e6f0


	//   ....[35]....
        /*0498*/ 	.word	0x0000e780


	//   ....[36]....
        /*049c*/ 	.word	0x000124b0


	//   ....[37]....
        /*04a0*/ 	.word	0x000124c0


	//   ....[38]....
        /*04a4*/ 	.word	0x000125e0


	//   ....[39]....
        /*04a8*/ 	.word	0x00012640


	//   ....[40]....
        /*04ac*/ 	.word	0x00012680


	//   ....[41]....
        /*04b0*/ 	.word	0x000126c0


	//   ....[42]....
        /*04b4*/ 	.word	0x000126f0


	//   ....[43]....
        /*04b8*/ 	.word	0x00012720


	//   ....[44]....
        /*04bc*/ 	.word	0x000128c0


	//   ....[45]....
        /*04c0*/ 	.word	0x00012920


	//   ....[46]....
        /*04c4*/ 	.word	0x00012960


	//   ....[47]....
        /*04c8*/ 	.word	0x000129a0


	//   ....[48]....
        /*04cc*/ 	.word	0x000129d0


	//   ....[49]....
        /*04d0*/ 	.word	0x00012a00


	//   ....[50]....
        /*04d4*/ 	.word	0x00012ac0


	//   ....[51]....
        /*04d8*/ 	.word	0x00012ae0


	//   ....[52]....
        /*04dc*/ 	.word	0x00012b50


	//   ....[53]....
        /*04e0*/ 	.word	0x00012fa0


	//   ....[54]....
        /*04e4*/ 	.word	0x000134c0


	//   ....[55]....
        /*04e8*/ 	.word	0x000138e0


	//   ....[56]....
        /*04ec*/ 	.word	0x00013970


	//   ....[57]....
        /*04f0*/ 	.word	0x00013a10


	//   ....[58]....
        /*04f4*/ 	.word	0x00013ac0


	//   ....[59]....
        /*04f8*/ 	.word	0x00013b40


	//   ....[60]....
        /*04fc*/ 	.word	0x00013bc0


	//   ....[61]....
        /*0500*/ 	.word	0x00013c40


	//   ....[62]....
        /*0504*/ 	.word	0x00013cc0


	//   ....[63]....
        /*0508*/ 	.word	0x00013d50


	//   ....[64]....
        /*050c*/ 	.word	0x00013e00


	//   ....[65]....
        /*0510*/ 	.word	0x00013e80


	//   ....[66]....
        /*0514*/ 	.word	0x00013f00


	//   ....[67]....
        /*0518*/ 	.word	0x00013f80


	//   ....[68]....
        /*051c*/ 	.word	0x00014000


	//   ....[69]....
        /*0520*/ 	.word	0x00014070


	//   ....[70]....
        /*0524*/ 	.word	0x00014110


	//   ....[71]....
        /*0528*/ 	.word	0x000141a0


	//   ....[72]....
        /*052c*/ 	.word	0x000142c0


	//----- nvinfo : EIATTR_REG_RECONFIG
	.align		4
.L_417:
        /*0530*/ 	.byte	0x01, 0x54
	.zero		2


	//----- nvinfo : EIATTR_SYSCALL_OFFSETS
	.align		4
        /*0534*/ 	.byte	0x04, 0x46
        /*0536*/ 	.short	(.L_419 - .L_418)


	//   ....[0]....
.L_418:
        /*0538*/ 	.word	0x000017f0


	//   ....[1]....
        /*053c*/ 	.word	0x0000f130


	//   ....[2]....
        /*0540*/ 	.word	0x0000f270


	//   ....[3]....
        /*0544*/ 	.word	0x0000f370


	//----- nvinfo : EIATTR_MBARRIER_INSTR_OFFSETS
	.align		4
.L_419:
        /*0548*/ 	.byte	0x04, 0x39
        /*054a*/ 	.short	(.L_421 - .L_420)


	//   ....[0]....
.L_420:
        /*054c*/ 	.word	0x000002a0
        /*0550*/ 	.word	0x000000ff
        /*0554*/ 	.word	0x00038800
        /*0558*/ 	.short	0x0100
        /*055a*/ 	.byte	0x08
	.zero		1


	//   ....[1]....
        /*055c*/ 	.word	0x000002b0
        /*0560*/ 	.word	0x000000ff
        /*0564*/ 	.word	0x00038820
        /*0568*/ 	.short	0x0100
        /*056a*/ 	.byte	0x08
	.zero		1


	//   ....[2]....
        /*056c*/ 	.word	0x000003a0
        /*0570*/ 	.word	0x000000ff
        /*0574*/ 	.word	0x00038830
        /*0578*/ 	.short	0x0100
        /*057a*/ 	.byte	0x08
	.zero		1


	//   ....[3]....
        /*057c*/ 	.word	0x000003b0
        /*0580*/ 	.word	0x000000ff
        /*0584*/ 	.word	0x00038840
        /*0588*/ 	.short	0x0100
        /*058a*/ 	.byte	0x08
	.zero		1


	//   ....[4]....
        /*058c*/ 	.word	0x000003c0
        /*0590*/ 	.word	0x000000ff
        /*0594*/ 	.word	0x00038838
        /*0598*/ 	.short	0x0100
        /*059a*/ 	.byte	0x08
	.zero		1


	//   ....[5]....
        /*059c*/ 	.word	0x000003d0
        /*05a0*/ 	.word	0x000000ff
        /*05a4*/ 	.word	0x00038848
        /*05a8*/ 	.short	0x0100
        /*05aa*/ 	.byte	0x08
	.zero		1


	//   ....[6]....
        /*05ac*/ 	.word	0x00000500
        /*05b0*/ 	.word	0x000000ff
        /*05b4*/ 	.word	0x00038850
        /*05b8*/ 	.short	0x0100
        /*05ba*/ 	.byte	0x08
	.zero		1


	//   ....[7]....
        /*05bc*/ 	.word	0x00000510
        /*05c0*/ 	.word	0x000000ff
        /*05c4*/ 	.word	0x00038860
        /*05c8*/ 	.short	0x0100
        /*05ca*/ 	.byte	0x08
	.zero		1


	//   ....[8]....
        /*05cc*/ 	.word	0x00000520
        /*05d0*/ 	.word	0x000000ff
        /*05d4*/ 	.word	0x00038858
        /*05d8*/ 	.short	0x0100
        /*05da*/ 	.byte	0x08
	.zero		1


	//   ....[9]....
        /*05dc*/ 	.word	0x00000530
        /*05e0*/ 	.word	0x000000ff
        /*05e4*/ 	.word	0x00038868
        /*05e8*/ 	.short	0x0100
        /*05ea*/ 	.byte	0x08
	.zero		1


	//   ....[10]....
        /*05ec*/ 	.word	0x00000620
        /*05f0*/ 	.word	0x000000ff
        /*05f4*/ 	.word	0x00038870
        /*05f8*/ 	.short	0x0100
        /*05fa*/ 	.byte	0x06
	.zero		1


	//   ....[11]....
        /*05fc*/ 	.word	0x00000630
        /*0600*/ 	.word	0x000000ff
        /*0604*/ 	.word	0x00038880
        /*0608*/ 	.short	0x0100
        /*060a*/ 	.byte	0x06
	.zero		1


	//   ....[12]....
        /*060c*/ 	.word	0x00000640
        /*0610*/ 	.word	0x000000ff
        /*0614*/ 	.word	0x00038878
        /*0618*/ 	.short	0x0100
        /*061a*/ 	.byte	0x06
	.zero		1


	//   ....[13]....
        /*061c*/ 	.word	0x00000650
        /*0620*/ 	.word	0x000000ff
        /*0624*/ 	.word	0x00038888
        /*0628*/ 	.short	0x0100
        /*062a*/ 	.byte	0x06
	.zero		1


	//   ....[14]....
        /*062c*/ 	.word	0x00000780
        /*0630*/ 	.word	0x000000ff
        /*0634*/ 	.word	0x00038890
        /*0638*/ 	.short	0x0100
        /*063a*/ 	.byte	0x08
	.zero		1


	//   ....[15]....
        /*063c*/ 	.word	0x00000790
        /*0640*/ 	.word	0x000000ff
        /*0644*/ 	.word	0x000388a0
        /*0648*/ 	.short	0x0100
        /*064a*/ 	.byte	0x08
	.zero		1


	//   ....[16]....
        /*064c*/ 	.word	0x000007a0
        /*0650*/ 	.word	0x000000ff
        /*0654*/ 	.word	0x00038898
        /*0658*/ 	.short	0x0100
        /*065a*/ 	.byte	0x08
	.zero		1


	//   ....[17]....
        /*065c*/ 	.word	0x000007b0
        /*0660*/ 	.word	0x000000ff
        /*0664*/ 	.word	0x000388a8
        /*0668*/ 	.short	0x0100
        /*066a*/ 	.byte	0x08
	.zero		1


	//   ....[18]....
        /*066c*/ 	.word	0x000008e0
        /*0670*/ 	.word	0x000000ff
        /*0674*/ 	.word	0x000388b0
        /*0678*/ 	.short	0x0100
        /*067a*/ 	.byte	0x08
	.zero		1


	//   ....[19]....
        /*067c*/ 	.word	0x000008f0
        /*0680*/ 	.word	0x000000ff
        /*0684*/ 	.word	0x000388c0
        /*0688*/ 	.short	0x0100
        /*068a*/ 	.byte	0x08
	.zero		1


	//   ....[20]....
        /*068c*/ 	.word	0x00000900
        /*0690*/ 	.word	0x000000ff
        /*0694*/ 	.word	0x000388b8
        /*0698*/ 	.short	0x0100
        /*069a*/ 	.byte	0x08
	.zero		1


	//   ....[21]....
        /*069c*/ 	.word	0x00000910
        /*06a0*/ 	.word	0x000000ff
        /*06a4*/ 	.word	0x000388c8
        /*06a8*/ 	.short	0x0100
        /*06aa*/ 	.byte	0x08
	.zero		1


	//   ....[22]....
        /*06ac*/ 	.word	0x000018c0
        /*06b0*/ 	.word	0x00000005
        /*06b4*/ 	.word	0x00038800
        /*06b8*/ 	.short	0x010a
        /*06ba*/ 	.byte	0x3f
	.zero		1


	//   ....[23]....
        /*06bc*/ 	.word	0x00001930
        /*06c0*/ 	.word	0x00000000
        /*06c4*/ 	.word	0x00038830
        /*06c8*/ 	.short	0x010a
        /*06ca*/ 	.byte	0x3f
	.zero		1


	//   ....[24]....
        /*06cc*/ 	.word	0x000019a0
        /*06d0*/ 	.word	0x00000000
        /*06d4*/ 	.word	0x00038830
        /*06d8*/ 	.short	0x010a
        /*06da*/ 	.byte	0x3f
	.zero		1


	//   ....[25]....
        /*06dc*/ 	.word	0x00004b60
        /*06e0*/ 	.word	0x00000000
        /*06e4*/ 	.word	0x00000000
        /*06e8*/ 	.short	0x0101
        /*06ea*/ 	.byte	0x3f
	.zero		1


	//   ....[26]....
        /*06ec*/ 	.word	0x00006050
        /*06f0*/ 	.word	0x000000ff
        /*06f4*/ 	.word	0x00038830
        /*06f8*/ 	.short	0x010a
        /*06fa*/ 	.byte	0x04
	.zero		1


	//   ....[27]....
        /*06fc*/ 	.word	0x000060a0
        /*0700*/ 	.word	0x000000ff
        /*0704*/ 	.word	0x00038830
        /*0708*/ 	.short	0x010a
        /*070a*/ 	.byte	0x04
	.zero		1


	//   ....[28]....
        /*070c*/ 	.word	0x00008940
        /*0710*/ 	.word	0x000000ff
        /*0714*/ 	.word	0x00038850
        /*0718*/ 	.short	0x010a
        /*071a*/ 	.byte	0x04
	.zero		1


	//   ....[29]....
        /*071c*/ 	.word	0x00008980
        /*0720*/ 	.word	0x000000ff
        /*0724*/ 	.word	0x00038850
        /*0728*/ 	.short	0x010a
        /*072a*/ 	.byte	0x04
	.zero		1


	//   ....[30]....
        /*072c*/ 	.word	0x00009be0
        /*0730*/ 	.word	0x000000ff
        /*0734*/ 	.word	0x00000000
        /*0738*/ 	.short	0x0101
        /*073a*/ 	.byte	0x06
	.zero		1


	//   ....[31]....
        /*073c*/ 	.word	0x00009c20
        /*0740*/ 	.word	0x000000ff
        /*0744*/ 	.word	0x00000000
        /*0748*/ 	.short	0x0101
        /*074a*/ 	.byte	0x04
	.zero		1


	//   ....[32]....
        /*074c*/ 	.word	0x0000a650
        /*0750*/ 	.word	0x0000000b
        /*0754*/ 	.word	0x00038850
        /*0758*/ 	.short	0x010a
        /*075a*/ 	.byte	0x3f
	.zero		1


	//   ....[33]....
        /*075c*/ 	.word	0x0000a690
        /*0760*/ 	.word	0x0000000b
        /*0764*/ 	.word	0x00038850
        /*0768*/ 	.short	0x010a
        /*076a*/ 	.byte	0x3f
	.zero		1


	//   ....[34]....
        /*076c*/ 	.word	0x0000ab80
        /*0770*/ 	.word	0x0000000b
        /*0774*/ 	.word	0x00000000
        /*0778*/ 	.short	0x0101
        /*077a*/ 	.byte	0x3f
	.zero		1


	//   ....[35]....
        /*077c*/ 	.word	0x0000cbc0
        /*0780*/ 	.word	0x00000098
        /*0784*/ 	.word	0x00000000
        /*0788*/ 	.short	0x0101
        /*078a*/ 	.byte	0x3f
	.zero		1


	//   ....[36]....
        /*078c*/ 	.word	0x0000fbc0
        /*0790*/ 	.word	0x00000008
        /*0794*/ 	.word	0x00038840
        /*0798*/ 	.short	0x010a
        /*079a*/ 	.byte	0x3f
	.zero		1


	//   ....[37]....
        /*079c*/ 	.word	0x00010240
        /*07a0*/ 	.word	0x00000009
        /*07a4*/ 	.word	0x00038820
        /*07a8*/ 	.short	0x010a
        /*07aa*/ 	.byte	0x3f
	.zero		1


	//   ....[38]....
        /*07ac*/ 	.word	0x00010590
        /*07b0*/ 	.word	0x00000002
        /*07b4*/ 	.word	0x00038840
        /*07b8*/ 	.short	0x010a
        /*07ba*/ 	.byte	0x3f
	.zero		1


	//   ....[39]....
        /*07bc*/ 	.word	0x000108e0
        /*07c0*/ 	.word	0x00000003
        /*07c4*/ 	.word	0x00000060
        /*07c8*/ 	.short	0x010a
        /*07ca*/ 	.byte	0x3f
	.zero		1


	//   ....[40]....
        /*07cc*/ 	.word	0x00010f60
        /*07d0*/ 	.word	0x00000002
        /*07d4*/ 	.word	0x00038840
        /*07d8*/ 	.short	0x010a
        /*07da*/ 	.byte	0x3f
	.zero		1


	//   ....[41]....
        /*07dc*/ 	.word	0x000112b0
        /*07e0*/ 	.word	0x00000002
        /*07e4*/ 	.word	0x00000060
        /*07e8*/ 	.short	0x010a
        /*07ea*/ 	.byte	0x3f
	.zero		1


	//   ....[42]....
        /*07ec*/ 	.word	0x00011830
        /*07f0*/ 	.word	0x00000002
        /*07f4*/ 	.word	0x00038840
        /*07f8*/ 	.short	0x010a
        /*07fa*/ 	.byte	0x3f
	.zero		1


	//   ....[43]....
        /*07fc*/ 	.word	0x00011b80
        /*0800*/ 	.word	0x00000002
        /*0804*/ 	.word	0x00000060
        /*0808*/ 	.short	0x010a
        /*080a*/ 	.byte	0x3f
	.zero		1


	//   ....[44]....
        /*080c*/ 	.word	0x000120b0
        /*0810*/ 	.word	0x00000003
        /*0814*/ 	.word	0x00038860
        /*0818*/ 	.short	0x010a
        /*081a*/ 	.byte	0x3f
	.zero		1


	//   ....[45]....
        /*081c*/ 	.word	0x00012f20
        /*0820*/ 	.word	0x00000000
        /*0824*/ 	.word	0x00038820
        /*0828*/ 	.short	0x010a
        /*082a*/ 	.byte	0x3f
	.zero		1


	//   ....[46]....
        /*082c*/ 	.word	0x00013100
        /*0830*/ 	.word	0x00000006
        /*0834*/ 	.word	0x00000000
        /*0838*/ 	.short	0x010a
        /*083a*/ 	.byte	0x3f
	.zero		1


	//   ....[47]....
        /*083c*/ 	.word	0x00013170
        /*0840*/ 	.word	0x00000007
        /*0844*/ 	.word	0x00000000
        /*0848*/ 	.short	0x010a
        /*084a*/ 	.byte	0x3f
	.zero		1


	//   ....[48]....
        /*084c*/ 	.word	0x000131e0
        /*0850*/ 	.word	0x00000004
        /*0854*/ 	.word	0x00000000
        /*0858*/ 	.short	0x010a
        /*085a*/ 	.byte	0x3f
	.zero		1


	//   ....[49]....
        /*085c*/ 	.word	0x00013210
        /*0860*/ 	.word	0x00000003
        /*0864*/ 	.word	0x00000000
        /*0868*/ 	.short	0x010a
        /*086a*/ 	.byte	0x3f
	.zero		1


	//   ....[50]....
        /*086c*/ 	.word	0x00013270
        /*0870*/ 	.word	0x00000005
        /*0874*/ 	.word	0x00038800
        /*0878*/ 	.short	0x010a
        /*087a*/ 	.byte	0x3f
	.zero		1


	//   ....[51]....
        /*087c*/ 	.word	0x000132c0
        /*0880*/ 	.word	0x00000000
        /*0884*/ 	.word	0x00038830
        /*0888*/ 	.short	0x010a
        /*088a*/ 	.byte	0x3f
	.zero		1


	//   ....[52]....
        /*088c*/ 	.word	0x00013330
        /*0890*/ 	.word	0x00000004
        /*0894*/ 	.word	0x00038830
        /*0898*/ 	.short	0x010a
        /*089a*/ 	.byte	0x3f
	.zero		1


	//   ....[53]....
        /*089c*/ 	.word	0x00013390
        /*08a0*/ 	.word	0x00000003
        /*08a4*/ 	.word	0x00038850
        /*08a8*/ 	.short	0x010a
        /*08aa*/ 	.byte	0x3f
	.zero		1


	//   ....[54]....
        /*08ac*/ 	.word	0x000133e0
        /*08b0*/ 	.word	0x0000000b
        /*08b4*/ 	.word	0x00038850
        /*08b8*/ 	.short	0x010a
        /*08ba*/ 	.byte	0x3f
	.zero		1


	//   ....[55]....
        /*08bc*/ 	.word	0x00013580
        /*08c0*/ 	.word	0x00000008
        /*08c4*/ 	.word	0x00038840
        /*08c8*/ 	.short	0x010a
        /*08ca*/ 	.byte	0x3f
	.zero		1


	//   ....[56]....
        /*08cc*/ 	.word	0x00013600
        /*08d0*/ 	.word	0x00000008
        /*08d4*/ 	.word	0x00038820
        /*08d8*/ 	.short	0x010a
        /*08da*/ 	.byte	0x3f
	.zero		1


	//   ....[57]....
        /*08dc*/ 	.word	0x00013650
        /*08e0*/ 	.word	0x00000002
        /*08e4*/ 	.word	0x00038840
        /*08e8*/ 	.short	0x010a
        /*08ea*/ 	.byte	0x3f
	.zero		1


	//   ....[58]....
        /*08ec*/ 	.word	0x000136a0
        /*08f0*/ 	.word	0x00000003
        /*08f4*/ 	.word	0x00000060
        /*08f8*/ 	.short	0x010a
        /*08fa*/ 	.byte	0x3f
	.zero		1


	//   ....[59]....
        /*08fc*/ 	.word	0x000136f0
        /*0900*/ 	.word	0x00000002
        /*0904*/ 	.word	0x00038840
        /*0908*/ 	.short	0x010a
        /*090a*/ 	.byte	0x3f
	.zero		1


	//   ....[60]....
        /*090c*/ 	.word	0x00013740
        /*0910*/ 	.word	0x00000002
        /*0914*/ 	.word	0x00000060
        /*0918*/ 	.short	0x010a
        /*091a*/ 	.byte	0x3f
	.zero		1


	//   ....[61]....
        /*091c*/ 	.word	0x00013790
        /*0920*/ 	.word	0x00000002
        /*0924*/ 	.word	0x00038840
        /*0928*/ 	.short	0x010a
        /*092a*/ 	.byte	0x3f
	.zero		1


	//   ....[62]....
        /*092c*/ 	.word	0x000137e0
        /*0930*/ 	.word	0x00000002
        /*0934*/ 	.word	0x00000060
        /*0938*/ 	.short	0x010a
        /*093a*/ 	.byte	0x3f
	.zero		1


	//   ....[63]....
        /*093c*/ 	.word	0x00013830
        /*0940*/ 	.word	0x00000003
        /*0944*/ 	.word	0x00038860
        /*0948*/ 	.short	0x010a
        /*094a*/ 	.byte	0x3f
	.zero		1


	//   ....[64]....
        /*094c*/ 	.word	0x000141e0
        /*0950*/ 	.word	0x00000000
        /*0954*/ 	.word	0x00038820
        /*0958*/ 	.short	0x010a
        /*095a*/ 	.byte	0x3f
	.zero		1


	//   ....[65]....
        /*095c*/ 	.word	0x00014380
        /*0960*/ 	.word	0x00000006
        /*0964*/ 	.word	0x00000000
        /*0968*/ 	.short	0x010a
        /*096a*/ 	.byte	0x3f
	.zero		1


	//   ....[66]....
        /*096c*/ 	.word	0x000143d0
        /*0970*/ 	.word	0x00000007
        /*0974*/ 	.word	0x00000000
        /*0978*/ 	.short	0x010a
        /*097a*/ 	.byte	0x3f
	.zero		1


	//   ....[67]....
        /*097c*/ 	.word	0x00014420
        /*0980*/ 	.word	0x00000004
        /*0984*/ 	.word	0x00000000
        /*0988*/ 	.short	0x010a
        /*098a*/ 	.byte	0x3f
	.zero		1


	//----- nvinfo : EIATTR_NUM_MBARRIERS
	.align		4
.L_421:
        /*098c*/ 	.byte	0x03, 0x38
        /*098e*/ 	.short	0x0016


	//----- nvinfo : EIATTR_EXIT_INSTR_OFFSETS
	.align		4
        /*0990*/ 	.byte	0x04, 0x1c
        /*0992*/ 	.short	(.L_423 - .L_422)


	//   ....[0]....
.L_422:
        /*0994*/ 	.word	0x00000a80


	//   ....[1]....
        /*0998*/ 	.word	0x0000dfe0


	//   ....[2]....
        /*099c*/ 	.word	0x0000e040


	//   ....[3]....
        /*09a0*/ 	.word	0x00013260


	//----- nvinfo : EIATTR_MAX_THREADS
	.align		4
.L_423:
        /*09a4*/ 	.byte	0x04, 0x05
        /*09a6*/ 	.short	(.L_425 - .L_424)
.L_424:
        /*09a8*/ 	.word	0x00000180
        /*09ac*/ 	.word	0x00000001
        /*09b0*/ 	.word	0x00000001


	//----- nvinfo : EIATTR_CRS_STACK_SIZE
	.align		4
.L_425:
        /*09b4*/ 	.byte	0x04, 0x1e
        /*09b6*/ 	.short	(.L_427 - .L_426)
.L_426:
        /*09b8*/ 	.word	0x00000000


	//----- nvinfo : EIATTR_CBANK_PARAM_SIZE
	.align		4
.L_427:
        /*09bc*/ 	.byte	0x03, 0x19
        /*09be*/ 	.short	0x0a70


	//----- nvinfo : EIATTR_PARAM_CBANK
	.align		4
        /*09c0*/ 	.byte	0x04, 0x0a
        /*09c2*/ 	.short	(.L_429 - .L_428)
	.align		4
.L_428:
        /*09c4*/ 	.word	index@(.nv.constant0._ZN7cutlass13device_kernelIN5flash11enable_sm90INS1_16FlashAttnFwdSm90INS1_25CollectiveMainloopFwdSm90ILi2EN4cute5tupleIJNS5_1CILi1EEES8_S8_EEENS6_IJNS7_ILi128EEENS7_ILi80EEENS7_ILi256EEEEEELi256ENS_10bfloat16_tEfNS_4arch4Sm90ELb0ELb0ELb1ELb1ELb0ELb0ELb0ELb1ELb1ELb0ELb0ELb0EEENS1_21CollectiveEpilogueFwdINS6_IJSA_SC_SB_EEES9_SE_SG_Li256ELb1ELb0ELb0ELb0EEENS1_36VarlenDynamicPersistentTileSchedulerILi128ELi80ELi256ELi32ELb0ELb0ELb1ELb0ELb1ELb1EEEEEEEEEvNT_6ParamsE)
        /*09c8*/ 	.short	0x0210
        /*09ca*/ 	.short	0x0a70


	//----- nvinfo : EIATTR_SW_WAR
	.align		4
.L_429:
        /*09cc*/ 	.byte	0x04, 0x36
        /*09ce*/ 	.short	(.L_431 - .L_430)
.L_430:
        /*09d0*/ 	.word	0x00000008
.L_431:


//--------------------- .nv.info._ZN7cutlass13device_kernelIN5flash11enable_sm90INS1_16FlashAttnFwdSm90INS1_25CollectiveMainloopFwdSm90ILi2EN4cute5tupleIJNS5_1CILi1EEES8_S8_EEENS6_IJNS7_ILi128EEENS7_ILi80EEENS7_ILi256EEEEEELi256ENS_10bfloat16_tEfNS_4arch4Sm90ELb0ELb0ELb1ELb1ELb0ELb1ELb0ELb1ELb1ELb0ELb0ELb0EEENS1_21CollectiveEpilogueFwdINS6_IJSA_SC_SB_EEES9_SE_SG_Li256ELb1ELb0ELb0ELb0EEENS1_36VarlenDynamicPersistentTileSchedulerILi128ELi80ELi256ELi32ELb0ELb0ELb1ELb0ELb1ELb1EEEEEEEEEvNT_6ParamsE --------------------------
	.section	.nv.info._ZN7cutlass13device_kernelIN5flash11enable_sm90INS1_16FlashAttnFwdSm90INS1_25CollectiveMainloopFwdSm90ILi2EN4cute5tupleIJNS5_1CILi1EEES8_S8_EEENS6_IJNS7_ILi128EEENS7_ILi80EEENS7_ILi256EEEEEELi256ENS_10bfloat16_tEfNS_4arch4Sm90ELb0ELb0ELb1ELb1ELb0ELb1ELb0ELb1ELb1ELb0ELb0ELb0EEENS1_21CollectiveEpilogueFwdINS6_IJSA_SC_SB_EEES9_SE_SG_Li256ELb1ELb0ELb0ELb0EEENS1_36VarlenDynamicPersistentTileSchedulerILi128ELi80ELi256ELi32ELb0ELb0ELb1ELb0ELb1ELb1EEEEEEEEEvNT_6ParamsE,"",@"SHT_CUDA_INFO"
	.sectionflags	@""
	.align	4


	//----- nvinfo : EIATTR_CUDA_API_VERSION
	.align		4
        /*0000*/ 	.byte	0x04, 0x37
        /*0002*/ 	.short	(.L_433 - .L_432)
.L_432:
        /*0004*/ 	.word	0x00000082


	//----- nvinfo : EIATTR_KPARAM_INFO
	.align		4
.L_433:
        /*0008*/ 	.byte	0x04, 0x17
        /*000a*/ 	.short	(.L_435 - .L_434)
.L_434:
        /*000c*/ 	.word	0x00000000
        /*0010*/ 	.short	0x0000
        /*0012*/ 	.short	0x0070
        /*0014*/ 	.byte	0x00, 0xf0, 0x01, 0x28


	//----- nvinfo : EIATTR_SPARSE_MMA_MASK
	.align		4
.L_435:
        /*0018*/ 	.byte	0x03, 0x50
        /*001a*/ 	.short	0x0000


	//----- nvinfo : EIATTR_MAXREG_COUNT
	.align		4
        /*001c*/ 	.byte	0x03, 0x1b
        /*001e*/ 	.short	0x00a8


	//----- nvinfo : EIATTR_NUM_BARRIERS
	.align		4
        /*0020*/ 	.byte	0x02, 0x4c
        /*0022*/ 	.byte	0x10
	.zero		1


	//----- nvinfo : EIATTR_EXTERNS
	.align		4
        /*0024*/ 	.byte	0x04, 0x0f
        /*0026*/ 	.short	(.L_437 - .L_436)


	//   ....[0]....
	.align		4
.L_436:
        /*0028*/ 	.word	index@(__assertfail)


	//----- nvinfo : EIATTR_ANNOTATIONS
	.align		4
.L_437:
        /*002c*/ 	.byte	0x04, 0x55
        /*002e*/ 	.short	(.L_439 - .L_438)


	//   ....[0]....
.L_438:
        /* <DEDUP_REMOVED lines=87> */
        /*0594*/ 	.byte	0xd0, 0x64, 0x02, 0x00


	//----- nvinfo : EIATTR_MERCURY_ISA_VERSION
	.align		4
.L_439:
        /*0598*/ 	.byte	0x03, 0x5f
        /*059a*/ 	.short	0x0101


	//----- nvinfo : EIATTR_UNUSED_LOAD_BYTE_OFFSET
	.align		4
        /*059c*/ 	.byte	0x04, 0x44
        /*059e*/ 	.short	(.L_441 - .L_440)


	//   ....[0]....
.L_440:
        /*05a0*/ 	.word	0x00000ab0
        /*05a4*/ 	.word	0x0000fff0


	//   ....[1]....
        /*05a8*/ 	.word	0x0001d740
        /*05ac*/ 	.word	0x0000fff0


	//----- nvinfo : EIATTR_INT_WARP_WIDE_INSTR_OFFSETS
	.align		4
.L_441:
        /*05b0*/ 	.byte	0x04, 0x31
        /*05b2*/ 	.short	(.L_443 - .L_442)


	//   ....[0]....
.L_442:
        /*05b4*/ 	.word	0x000001c0


	//   ....[1]....
        /*05b8*/ 	.word	0x00000200


	//   ....[2]....
        /*05bc*/ 	.word	0x00000270


	//   ....[3]....
        /*05c0*/ 	.word	0x000221a0


	//   ....[4]....
        /*05c4*/ 	.word	0x00022240


	//   ....[5]....
        /*05c8*/ 	.word	0x000226d0


	//   ....[6]....
        /*05cc*/ 	.word	0x00022700


	//   ....[7]....
        /*05d0*/ 	.word	0x00022910


	//   ....[8]....
        /*05d4*/ 	.word	0x00022a00


	//   ....[9]....
        /*05d8*/ 	.word	0x00022af0


	//   ....[10]....
        /*05dc*/ 	.word	0x00025270


	//   ....[11]....
        /*05e0*/ 	.word	0x00025310


	//----- nvinfo : EIATTR_COOP_GROUP_MASK_REGIDS
	.align		4
.L_443:
        /*05e4*/ 	.byte	0x04, 0x29
        /*05e6*/ 	.short	(.L_445 - .L_444)


	//   ....[0]....
.L_444:
        /*05e8*/ 	.word	0xffffffff


	//   ....[1]....
        /*05ec*/ 	.word	0xffffffff


	//   ....[2]....
        /*05f0*/ 	.word	0xffffffff


	//   ....[3]....
        /*05f4*/ 	.word	0xffffffff


	//   ....[4]....
        /*05f8*/ 	.word	0xffffffff


	//   ....[5]....
        /*05fc*/ 	.word	0xffffffff


	//   ....[6]....
        /*0600*/ 	.word	0xffffffff


	//   ....[7]....
        /*0604*/ 	.word	0xffffffff


	//   ....[8]....
        /*0608*/ 	.word	0xffffffff


	//   ....[9]....
        /*060c*/ 	.word	0xffffffff


	//   ....[10]....
        /*0610*/ 	.word	0xffffffff


	//   ....[11]....
        /*0614*/ 	.word	0xffffffff


	//   ....[12]....
        /*0618*/ 	.word	0xffffffff


	//   ....[13]....
        /*061c*/ 	.word	0xffffffff


	//   ....[14]....
        /*0620*/ 	.word	0xffffffff


	//   ....[15]....
        /*0624*/ 	.word	0xffffffff


	//   ....[16]....
        /*0628*/ 	.word	0xffffffff


	//   ....[17]....
        /*062c*/ 	.word	0xffffffff


	//   ....[18]....
        /*0630*/ 	.word	0xffffffff


	//   ....[19]....
        /*0634*/ 	.word	0xffffffff


	//   ....[20]....
        /*0638*/ 	.word	0xffffffff


	//   ....[21]....
        /*063c*/ 	.word	0xffffffff


	//   ....[22]....
        /*0640*/ 	.word	0xffffffff


	//   ....[23]....
        /*0644*/ 	.word	0xffffffff


	//   ....[24]....
        /*0648*/ 	.word	0xffffffff


	//   ....[25]....
        /*064c*/ 	.word	0xffffffff


	//   ....[26]....
        /*0650*/ 	.word	0xffffffff


	//   ....[27]....
        /*0654*/ 	.word	0xffffffff


	//   ....[28]....
        /*0658*/ 	.word	0xffffffff


	//   ....[29]....
        /*065c*/ 	.word	0xffffffff


	//   ....[30]....
        /*0660*/ 	.word	0xffffffff


	//   ....[31]....
        /*0664*/ 	.word	0xffffffff


	//   ....[32]....
        /*0668*/ 	.word	0xffffffff


	//   ....[33]....
        /*066c*/ 	.word	0xffffffff


	//   ....[34]....
        /*0670*/ 	.word	0xffffffff


	//   ....[35]....
        /*0674*/ 	.word	0xffffffff


	//   ....[36]....
        /*0678*/ 	.word	0xffffffff


	//   ....[37]....
        /*067c*/ 	.word	0xffffffff


	//   ....[38]....
        /*0680*/ 	.word	0xffffffff


	//   ....[39]....
        /*0684*/ 	.word	0xffffffff


	//   ....[40]....
        /*0688*/ 	.word	0xffffffff


	//   ....[41]....
        /*068c*/ 	.word	0xffffffff


	//   ....[42]....
        /*0690*/ 	.word	0xffffffff


	//   ....[43]....
        /*0694*/ 	.word	0xffffffff


	//   ....[44]....
        /*0698*/ 	.word	0xffffffff


	//   ....[45]....
        /*069c*/ 	.word	0xffffffff


	//   ....[46]....
        /*06a0*/ 	.word	0xffffffff


	//   ....[47]....
        /*06a4*/ 	.word	0xffffffff


	//   ....[48]....
        /*06a8*/ 	.word	0xffffffff


	//   ....[49]....
        /*06ac*/ 	.word	0xffffffff


	//   ....[50]....
        /*06b0*/ 	.word	0xffffffff


	//   ....[51]....
        /*06b4*/ 	.word	0xffffffff


	//   ....[52]....
        /*06b8*/ 	.word	0xffffffff


	//   ....[53]....
        /*06bc*/ 	.word	0xffffffff


	//   ....[54]....
        /*06c0*/ 	.word	0x0500000f


	//   ....[55]....
        /*06c4*/ 	.word	0x0500000f


	//   ....[56]....
        /*06c8*/ 	.word	0x0500000f


	//   ....[57]....
        /*06cc*/ 	.word	0x0500000f


	//   ....[58]....
        /*06d0*/ 	.word	0x0500000f


	//   ....[59]....
        /*06d4*/ 	.word	0x0500000f


	//   ....[60]....
        /*06d8*/ 	.word	0x0500000f


	//   ....[61]....
        /*06dc*/ 	.word	0x0500000f


	//   ....[62]....
        /*06e0*/ 	.word	0x0500000f


	//   ....[63]....
        /*06e4*/ 	.word	0x0500000f


	//   ....[64]....
        /*06e8*/ 	.word	0x0500000f


	//   ....[65]....
        /*06ec*/ 	.word	0x0500000f


	//   ....[66]....
        /*06f0*/ 	.word	0x0500000f


	//   ....[67]....
        /*06f4*/ 	.word	0x0500000f


	//   ....[68]....
        /*06f8*/ 	.word	0x0500000f


	//   ....[69]....
        /*06fc*/ 	.word	0x0500000f


	//   ....[70]....
        /*0700*/ 	.word	0x0500000f


	//   ....[71]....
        /*0704*/ 	.word	0x0500000f


	//   ....[72]....
        /*0708*/ 	.word	0x0500000f


	//   ....[73]....
        /*070c*/ 	.word	0x0500000f


	//   ....[74]....
        /*0710*/ 	.word	0x0500000f


	//   ....[75]....
        /*0714*/ 	.word	0x0500000f


	//   ....[76]....
        /*0718*/ 	.word	0x0500000f


	//   ....[77]....
        /*071c*/ 	.word	0x0500000f


	//   ....[78]....
        /*0720*/ 	.word	0x0500000f


	//   ....[79]....
        /*0724*/ 	.word	0x0500000f


	//   ....[80]....
        /*0728*/ 	.word	0x0500000f


	//   ....[81]....
        /*072c*/ 	.word	0x0500000f


	//----- nvinfo : EIATTR_COOP_GROUP_INSTR_OFFSETS
	.align		4
.L_445:
        /*0730*/ 	.byte	0x04, 0x28
        /*0732*/ 	.short	(.L_447 - .L_446)


	//   ....[0]....
.L_446:
        /*0734*/ 	.word	0x00000060


	//   ....[1]....
        /*0738*/ 	.word	0x000001d0


	//   ....[2]....
        /*073c*/ 	.word	0x00000220


	//   ....[3]....
        /*0740*/ 	.word	0x00000450


	//   ....[4]....
        /*0744*/ 	.word	0x000005b0


	//   ....[5]....
        /*0748*/ 	.word	0x000006d0


	//   ....[6]....
        /*074c*/ 	.word	0x00000830


	//   ....[7]....
        /*0750*/ 	.word	0x0000b320


	//   ....[8]....
        /*0754*/ 	.word	0x000161d0


	//   ....[9]....
        /*0758*/ 	.word	0x00016210


	//   ....[10]....
        /*075c*/ 	.word	0x000165d0


	//   ....[11]....
        /*0760*/ 	.word	0x00016640


	//   ....[12]....
        /*0764*/ 	.word	0x0001b550


	//   ....[13]....
        /*0768*/ 	.word	0x0001b580


	//   ....[14]....
        /*076c*/ 	.word	0x0001b8f0


	//   ....[15]....
        /*0770*/ 	.word	0x0001b990


	//   ....[16]....
        /*0774*/ 	.word	0x0001cca0


	//   ....[17]....
        /*0778*/ 	.word	0x0001cd10


	//   ....[18]....
        /*077c*/ 	.word	0x0001cd30


	//   ....[19]....
        /*0780*/ 	.word	0x0001cd50


	//   ....[20]....
        /*0784*/ 	.word	0x000200c0


	//   ....[21]....
        /*0788*/ 	.word	0x00020260


	//   ....[22]....
        /*078c*/ 	.word	0x00020290


	//   ....[23]....
        /*0790*/ 	.word	0x000202d0


	//   ....[24]....
        /*0794*/ 	.word	0x00020330


	//   ....[25]....
        /*0798*/ 	.word	0x00020390


	//   ....[26]....
        /*079c*/ 	.word	0x000203e0


	//   ....[27]....
        /*07a0*/ 	.word	0x000205a0


	//   ....[28]....
        /*07a4*/ 	.word	0x00020600


	//   ....[29]....
        /*07a8*/ 	.word	0x00020640


	//   ....[30]....
        /*07ac*/ 	.word	0x00020680


	//   ....[31]....
        /*07b0*/ 	.word	0x000206b0


	//   ....[32]....
        /*07b4*/ 	.word	0x000206e0


	//   ....[33]....
        /*07b8*/ 	.word	0x00020780


	//   ....[34]....
        /*07bc*/ 	.word	0x000207b0


	//   ....[35]....
        /*07c0*/ 	.word	0x00020840


	//   ....[36]....
        /*07c4*/ 	.word	0x00025800


	//   ....[37]....
        /*07c8*/ 	.word	0x00025810


	//   ....[38]....
        /*07cc*/ 	.word	0x00025930


	//   ....[39]....
        /*07d0*/ 	.word	0x00025990


	//   ....[40]....
        /*07d4*/ 	.word	0x000259d0


	//   ....[41]....
        /*07d8*/ 	.word	0x00025a10


	//   ....[42]....
        /*07dc*/ 	.word	0x00025a40


	//   ....[43]....
        /*07e0*/ 	.word	0x00025a70


	//   ....[44]....
        /*07e4*/ 	.word	0x00025c10


	//   ....[45]....
        /*07e8*/ 	.word	0x00025c70


	//   ....[46]....
        /*07ec*/ 	.word	0x00025cb0


	//   ....[47]....
        /*07f0*/ 	.word	0x00025cf0


	//   ....[48]....
        /*07f4*/ 	.word	0x00025d20


	//   ....[49]....
        /*07f8*/ 	.word	0x00025d50


	//   ....[50]....
        /*07fc*/ 	.word	0x00025e10


	//   ....[51]....
        /*0800*/ 	.word	0x00025e30


	//   ....[52]....
        /*0804*/ 	.word	0x00025ea0


	//   ....[53]....
        /*0808*/ 	.word	0x000262f0


	//   ....[54]....
        /*080c*/ 	.word	0x00026730


	//   ....[55]....
        /*0810*/ 	.word	0x000267d0


	//   ....[56]....
        /*0814*/ 	.word	0x00026870


	//   ....[57]....
        /*0818*/ 	.word	0x00026910


	//   ....[58]....
        /*081c*/ 	.word	0x00026a00


	//   ....[59]....
        /*0820*/ 	.word	0x00026aa0


	//   ....[60]....
        /*0824*/ 	.word	0x00026b40


	//   ....[61]....
        /*0828*/ 	.word	0x00026be0


	//   ....[62]....
        /*082c*/ 	.word	0x00026e40


	//   ....[63]....
        /*0830*/ 	.word	0x00027120


	//   ....[64]....
        /*0834*/ 	.word	0x00027540


	//   ....[65]....
        /*0838*/ 	.word	0x000275d0


	//   ....[66]....
        /*083c*/ 	.word	0x00027670


	//   ....[67]....
        /*0840*/ 	.word	0x00027720


	//   ....[68]....
        /*0844*/ 	.word	0x000277a0


	//   ....[69]....
        /*0848*/ 	.word	0x00027820


	//   ....[70]....
        /*084c*/ 	.word	0x000278a0


	//   ....[71]....
        /*0850*/ 	.word	0x00027920


	//   ....[72]....
        /*0854*/ 	.word	0x000279b0


	//   ....[73]....
        /*0858*/ 	.word	0x00027a60


	//   ....[74]....
        /*085c*/ 	.word	0x00027ae0


	//   ....[75]....
        /*0860*/ 	.word	0x00027b60


	//   ....[76]....
        /*0864*/ 	.word	0x00027be0


	//   ....[77]....
        /*0868*/ 	.word	0x00027c60


	//   ....[78]....
        /*086c*/ 	.word	0x00027cd0


	//   ....[79]....
        /*0870*/ 	.word	0x00027d70


	//   ....[80]....
        /*0874*/ 	.word	0x00027e00


	//   ....[81]....
        /*0878*/ 	.word	0x00027f20


	//----- nvinfo : EIATTR_REG_RECONFIG
	.align		4
.L_447:
        /*087c*/ 	.byte	0x01, 0x54
	.zero		2


	//----- nvinfo : EIATTR_SYSCALL_OFFSETS
	.align		4
        /*0880*/ 	.byte	0x04, 0x46
        /*0882*/ 	.short	(.L_449 - .L_448)


	//   ....[0]....
.L_448:
        /*0884*/ 	.word	0x00001a50


	//   ....[1]....
        /*0888*/ 	.word	0x00001ba0


	//   ....[2]....
        /*088c*/ 	.word	0x0000b4c0


	//   ....[3]....
        /*0890*/ 	.word	0x0000b970


	//   ....[4]....
        /*0894*/ 	.word	0x000223d0


	//   ....[5]....
        /*0898*/ 	.word	0x00022510


	//   ....[6]....
        /*089c*/ 	.word	0x00022610


	//----- nvinfo : EIATTR_MBARRIER_INSTR_OFFSETS
	.align		4
.L_449:
        /*08a0*/ 	.byte	0x04, 0x39
        /*08a2*/ 	.short	(.L_451 - .L_450)


	//   ....[0]....
.L_450:
        /*08a4*/ 	.word	0x00000300
        /*08a8*/ 	.word	0x000000ff
        /*08ac*/ 	.word	0x00038800
        /*08b0*/ 	.short	0x0100
        /*08b2*/ 	.byte	0x08
	.zero		1


	//   ....[1]....
        /*08b4*/ 	.word	0x00000310
        /*08b8*/ 	.word	0x000000ff
        /*08bc*/ 	.word	0x00038820
        /*08c0*/ 	.short	0x0100
        /*08c2*/ 	.byte	0x08
	.zero		1


	//   ....[2]....
        /*08c4*/ 	.word	0x00000400
        /*08c8*/ 	.word	0x000000ff
        /*08cc*/ 	.word	0x00038830
        /*08d0*/ 	.short	0x0100
        /*08d2*/ 	.byte	0x08
	.zero		1


	//   ....[3]....
        /*08d4*/ 	.word	0x00000410
        /*08d8*/ 	.word	0x000000ff
        /*08dc*/ 	.word	0x00038840
        /*08e0*/ 	.short	0x0100
        /*08e2*/ 	.byte	0x08
	.zero		1


	//   ....[4]....
        /*08e4*/ 	.word	0x00000420
        /*08e8*/ 	.word	0x000000ff
        /*08ec*/ 	.word	0x00038838
        /*08f0*/ 	.short	0x0100
        /*08f2*/ 	.byte	0x08
	.zero		1


	//   ....[5]....
        /*08f4*/ 	.word	0x00000430
        /*08f8*/ 	.word	0x000000ff
        /*08fc*/ 	.word	0x00038848
        /*0900*/ 	.short	0x0100
        /*0902*/ 	.byte	0x08
	.zero		1


	//   ....[6]....
        /*0904*/ 	.word	0x00000560
        /*0908*/ 	.word	0x000000ff
        /*090c*/ 	.word	0x00038850
        /*0910*/ 	.short	0x0100
        /*0912*/ 	.byte	0x08
	.zero		1


	//   ....[7]....
        /*0914*/ 	.word	0x00000570
        /*0918*/ 	.word	0x000000ff
        /*091c*/ 	.word	0x00038860
        /*0920*/ 	.short	0x0100
        /*0922*/ 	.byte	0x08
	.zero		1


	//   ....[8]....
        /*0924*/ 	.word	0x00000580
        /*0928*/ 	.word	0x000000ff
        /*092c*/ 	.word	0x00038858
        /*0930*/ 	.short	0x0100
        /*0932*/ 	.byte	0x08
	.zero		1


	//   ....[9]....
        /*0934*/ 	.word	0x00000590
        /*0938*/ 	.word	0x000000ff
        /*093c*/ 	.word	0x00038868
        /*0940*/ 	.short	0x0100
        /*0942*/ 	.byte	0x08
	.zero		1


	//   ....[10]....
        /*0944*/ 	.word	0x00000680
        /*0948*/ 	.word	0x000000ff
        /*094c*/ 	.word	0x00038870
        /*0950*/ 	.short	0x0100
        /*0952*/ 	.byte	0x06
	.zero		1


	//   ....[11]....
        /*0954*/ 	.word	0x00000690
        /*0958*/ 	.word	0x000000ff
        /*095c*/ 	.word	0x00038880
        /*0960*/ 	.short	0x0100
        /*0962*/ 	.byte	0x06
	.zero		1


	//   ....[12]....
        /*0964*/ 	.word	0x000006a0
        /*0968*/ 	.word	0x000000ff
        /*096c*/ 	.word	0x00038878
        /*0970*/ 	.short	0x0100
        /*0972*/ 	.byte	0x06
	.zero		1


	//   ....[13]....
        /*0974*/ 	.word	0x000006b0
        /*0978*/ 	.word	0x000000ff
        /*097c*/ 	.word	0x00038888
        /*0980*/ 	.short	0x0100
        /*0982*/ 	.byte	0x06
	.zero		1


	//   ....[14]....
        /*0984*/ 	.word	0x000007e0
        /*0988*/ 	.word	0x000000ff
        /*098c*/ 	.word	0x00038890
        /*0990*/ 	.short	0x0100
        /*0992*/ 	.byte	0x08
	.zero		1


	//   ....[15]....
        /*0994*/ 	.word	0x000007f0
        /*0998*/ 	.word	0x000000ff
        /*099c*/ 	.word	0x000388a0
        /*09a0*/ 	.short	0x0100
        /*09a2*/ 	.byte	0x08
	.zero		1


	//   ....[16]....
        /*09a4*/ 	.word	0x00000800
        /*09a8*/ 	.word	0x000000ff
        /*09ac*/ 	.word	0x00038898
        /*09b0*/ 	.short	0x0100
        /*09b2*/ 	.byte	0x08
	.zero		1


	//   ....[17]....
        /*09b4*/ 	.word	0x00000810
        /*09b8*/ 	.word	0x000000ff
        /*09bc*/ 	.word	0x000388a8
        /*09c0*/ 	.short	0x0100
        /*09c2*/ 	.byte	0x08
	.zero		1


	//   ....[18]....
        /*09c4*/ 	.word	0x00000940
        /*09c8*/ 	.word	0x000000ff
        /*09cc*/ 	.word	0x000388b0
        /*09d0*/ 	.short	0x0100
        /*09d2*/ 	.byte	0x08
	.zero		1


	//   ....[19]....
        /*09d4*/ 	.word	0x00000950
        /*09d8*/ 	.word	0x000000ff
        /*09dc*/ 	.word	0x000388c0
        /*09e0*/ 	.short	0x0100
        /*09e2*/ 	.byte	0x08
	.zero		1


	//   ....[20]....
        /*09e4*/ 	.word	0x00000960
        /*09e8*/ 	.word	0x000000ff
        /*09ec*/ 	.word	0x000388b8
        /*09f0*/ 	.short	0x0100
        /*09f2*/ 	.byte	0x08
	.zero		1


	//   ....[21]....
        /*09f4*/ 	.word	0x00000970
        /*09f8*/ 	.word	0x000000ff
        /*09fc*/ 	.word	0x000388c8
        /*0a00*/ 	.short	0x0100
        /*0a02*/ 	.byte	0x08
	.zero		1


	//   ....[22]....
        /*0a04*/ 	.word	0x000037e0
        /*0a08*/ 	.word	0x00000000
        /*0a0c*/ 	.word	0x00038890
        /*0a10*/ 	.short	0x010a
        /*0a12*/ 	.byte	0x3f
	.zero		1


	//   ....[23]....
        /*0a14*/ 	.word	0x00006f40
        /*0a18*/ 	.word	0x00000000
        /*0a1c*/ 	.word	0x00038890
        /*0a20*/ 	.short	0x010a
        /*0a22*/ 	.byte	0x3f
	.zero		1


	//   ....[24]....
        /*0a24*/ 	.word	0x0000a300
        /*0a28*/ 	.word	0x00000000
        /*0a2c*/ 	.word	0x00038890
        /*0a30*/ 	.short	0x010a
        /*0a32*/ 	.byte	0x3f
	.zero		1


	//   ....[25]....
        /*0a34*/ 	.word	0x0000a740
        /*0a38*/ 	.word	0x00000024
        /*0a3c*/ 	.word	0x00000000
        /*0a40*/ 	.short	0x0101
        /*0a42*/ 	.byte	0x3f
	.zero		1


	//   ....[26]....
        /*0a44*/ 	.word	0x0000a780
        /*0a48*/ 	.word	0x00000000
        /*0a4c*/ 	.word	0x000388b0
        /*0a50*/ 	.short	0x010a
        /*0a52*/ 	.byte	0x3f
	.zero		1


	//   ....[27]....
        /*0a54*/ 	.word	0x0000adb0
        /*0a58*/ 	.word	0x00000000
        /*0a5c*/ 	.word	0x00000000
        /*0a60*/ 	.short	0x0101
        /*0a62*/ 	.byte	0x3f
	.zero		1


	//   ....[28]....
        /*0a64*/ 	.word	0x0000b550
        /*0a68*/ 	.word	0x00000010
        /*0a6c*/ 	.word	0x00038800
        /*0a70*/ 	.short	0x010a
        /*0a72*/ 	.byte	0x3f
	.zero		1


	//   ....[29]....
        /*0a74*/ 	.word	0x0000b5a0
        /*0a78*/ 	.word	0x00000010
        /*0a7c*/ 	.word	0x00038800
        /*0a80*/ 	.short	0x010a
        /*0a82*/ 	.byte	0x3f
	.zero		1


	//   ....[30]....
        /*0a84*/ 	.word	0x0000beb0
        /*0a88*/ 	.word	0x00000010
        /*0a8c*/ 	.word	0x00038800
        /*0a90*/ 	.short	0x010a
        /*0a92*/ 	.byte	0x3f
	.zero		1


	//   ....[31]....
        /*0a94*/ 	.word	0x0000ef30
        /*0a98*/ 	.word	0x00000010
        /*0a9c*/ 	.word	0x00038800
        /*0aa0*/ 	.short	0x010a
        /*0aa2*/ 	.byte	0x3f
	.zero		1


	//   ....[32]....
        /*0aa4*/ 	.word	0x000120a0
        /*0aa8*/ 	.word	0x00000000
        /*0aac*/ 	.word	0x00038830
        /*0ab0*/ 	.short	0x010a
        /*0ab2*/ 	.byte	0x3f
	.zero		1


	//   ....[33]....
        /*0ab4*/ 	.word	0x00012140
        /*0ab8*/ 	.word	0x00000000
        /*0abc*/ 	.word	0x00038830
        /*0ac0*/ 	.short	0x010a
        /*0ac2*/ 	.byte	0x3f
	.zero		1


	//   ....[34]....
        /*0ac4*/ 	.word	0x00015f30
        /*0ac8*/ 	.word	0x00000000
        /*0acc*/ 	.word	0x00000000
        /*0ad0*/ 	.short	0x0101
        /*0ad2*/ 	.byte	0x3f
	.zero		1


	//   ....[35]....
        /*0ad4*/ 	.word	0x00017460
        /*0ad8*/ 	.word	0x0000000b
        /*0adc*/ 	.word	0x00038830
        /*0ae0*/ 	.short	0x010a
        /*0ae2*/ 	.byte	0x3f
	.zero		1


	//   ....[36]....
        /*0ae4*/ 	.word	0x000174e0
        /*0ae8*/ 	.word	0x0000000b
        /*0aec*/ 	.word	0x00038830
        /*0af0*/ 	.short	0x010a
        /*0af2*/ 	.byte	0x3f
	.zero		1


	//   ....[37]....
        /*0af4*/ 	.word	0x0001ac00
        /*0af8*/ 	.word	0x00000009
        /*0afc*/ 	.word	0x00038850
        /*0b00*/ 	.short	0x010a
        /*0b02*/ 	.byte	0x3f
	.zero		1


	//   ....[38]....
        /*0b04*/ 	.word	0x0001ac50
        /*0b08*/ 	.word	0x00000009
        /*0b0c*/ 	.word	0x00038850
        /*0b10*/ 	.short	0x010a
        /*0b12*/ 	.byte	0x3f
	.zero		1


	//   ....[39]....
        /*0b14*/ 	.word	0x0001bbc0
        /*0b18*/ 	.word	0x000000a4
        /*0b1c*/ 	.word	0x00000000
        /*0b20*/ 	.short	0x0101
        /*0b22*/ 	.byte	0x3f
	.zero		1


	//   ....[40]....
        /*0b24*/ 	.word	0x0001bce0
        /*0b28*/ 	.word	0x00000009
        /*0b2c*/ 	.word	0x00000000
        /*0b30*/ 	.short	0x0101
        /*0b32*/ 	.byte	0x3f
	.zero		1


	//   ....[41]....
        /*0b34*/ 	.word	0x0001c980
        /*0b38*/ 	.word	0x00000000
        /*0b3c*/ 	.word	0x00038850
        /*0b40*/ 	.short	0x010a
        /*0b42*/ 	.byte	0x3f
	.zero		1


	//   ....[42]....
        /*0b44*/ 	.word	0x0001ca20
        /*0b48*/ 	.word	0x00000000
        /*0b4c*/ 	.word	0x00038850
        /*0b50*/ 	.short	0x010a
        /*0b52*/ 	.byte	0x3f
	.zero		1


	//   ....[43]....
        /*0b54*/ 	.word	0x0001cf30
        /*0b58*/ 	.word	0x0000000b
        /*0b5c*/ 	.word	0x00000000
        /*0b60*/ 	.short	0x0101
        /*0b62*/ 	.byte	0x3f
	.zero		1


	//   ....[44]....
        /*0b64*/ 	.word	0x0001ee80
        /*0b68*/ 	.word	0x00000000
        /*0b6c*/ 	.word	0x00000000
        /*0b70*/ 	.short	0x0101
        /*0b72*/ 	.byte	0x3f
	.zero		1


	//   ....[45]....
        /*0b74*/ 	.word	0x00021390
        /*0b78*/ 	.word	0x00000009
        /*0b7c*/ 	.word	0x00038820
        /*0b80*/ 	.short	0x010a
        /*0b82*/ 	.byte	0x3f
	.zero		1


	//   ....[46]....
        /*0b84*/ 	.word	0x00021420
        /*0b88*/ 	.word	0x00000005
        /*0b8c*/ 	.word	0x000388a0
        /*0b90*/ 	.short	0x010a
        /*0b92*/ 	.byte	0x3f
	.zero		1


	//   ....[47]....
        /*0b94*/ 	.word	0x000216f0
        /*0b98*/ 	.word	0x00000005
        /*0b9c*/ 	.word	0x000388c0
        /*0ba0*/ 	.short	0x010a
        /*0ba2*/ 	.byte	0x3f
	.zero		1


	//   ....[48]....
        /*0ba4*/ 	.word	0x00021ae0
        /*0ba8*/ 	.word	0x00000006
        /*0bac*/ 	.word	0x000388a0
        /*0bb0*/ 	.short	0x010a
        /*0bb2*/ 	.byte	0x3f
	.zero		1


	//   ....[49]....
        /*0bb4*/ 	.word	0x00021d90
        /*0bb8*/ 	.word	0x00000006
        /*0bbc*/ 	.word	0x000388c0
        /*0bc0*/ 	.short	0x010a
        /*0bc2*/ 	.byte	0x3f
	.zero		1


	//   ....[50]....
        /*0bc4*/ 	.word	0x00022e60
        /*0bc8*/ 	.word	0x00000006
        /*0bcc*/ 	.word	0x00038840
        /*0bd0*/ 	.short	0x010a
        /*0bd2*/ 	.byte	0x3f
	.zero		1


	//   ....[51]....
        /*0bd4*/ 	.word	0x000234e0
        /*0bd8*/ 	.word	0x00000007
        /*0bdc*/ 	.word	0x00038820
        /*0be0*/ 	.short	0x010a
        /*0be2*/ 	.byte	0x3f
	.zero		1


	//   ....[52]....
        /*0be4*/ 	.word	0x00023840
        /*0be8*/ 	.word	0x00000008
        /*0bec*/ 	.word	0x00038840
        /*0bf0*/ 	.short	0x010a
        /*0bf2*/ 	.byte	0x3f
	.zero		1


	//   ....[53]....
        /*0bf4*/ 	.word	0x00023b80
        /*0bf8*/ 	.word	0x00000008
        /*0bfc*/ 	.word	0x00038860
        /*0c00*/ 	.short	0x010a
        /*0c02*/ 	.byte	0x3f
	.zero		1


	//   ....[54]....
        /*0c04*/ 	.word	0x00024200
        /*0c08*/ 	.word	0x00000002
        /*0c0c*/ 	.word	0x00038840
        /*0c10*/ 	.short	0x010a
        /*0c12*/ 	.byte	0x3f
	.zero		1


	//   ....[55]....
        /*0c14*/ 	.word	0x00024540
        /*0c18*/ 	.word	0x00000002
        /*0c1c*/ 	.word	0x00038860
        /*0c20*/ 	.short	0x010a
        /*0c22*/ 	.byte	0x3f
	.zero		1


	//   ....[56]....
        /*0c24*/ 	.word	0x00024b20
        /*0c28*/ 	.word	0x00000002
        /*0c2c*/ 	.word	0x00038840
        /*0c30*/ 	.short	0x010a
        /*0c32*/ 	.byte	0x3f
	.zero		1


	//   ....[57]....
        /*0c34*/ 	.word	0x00024e50
        /*0c38*/ 	.word	0x00000002
        /*0c3c*/ 	.word	0x00038860
        /*0c40*/ 	.short	0x010a
        /*0c42*/ 	.byte	0x3f
	.zero		1


	//   ....[58]....
        /*0c44*/ 	.word	0x000253d0
        /*0c48*/ 	.word	0x00000003
        /*0c4c*/ 	.word	0x00038860
        /*0c50*/ 	.short	0x010a
        /*0c52*/ 	.byte	0x3f
	.zero		1


	//   ....[59]....
        /*0c54*/ 	.word	0x00026270
        /*0c58*/ 	.word	0x00000000
        /*0c5c*/ 	.word	0x00038820
        /*0c60*/ 	.short	0x010a
        /*0c62*/ 	.byte	0x3f
	.zero		1


	//   ....[60]....
        /*0c64*/ 	.word	0x00026420
        /*0c68*/ 	.word	0x00000006
        /*0c6c*/ 	.word	0x00000000
        /*0c70*/ 	.short	0x010a
        /*0c72*/ 	.byte	0x3f
	.zero		1


	//   ....[61]....
        /*0c74*/ 	.word	0x00026490
        /*0c78*/ 	.word	0x00000007
        /*0c7c*/ 	.word	0x00000000
        /*0c80*/ 	.short	0x010a
        /*0c82*/ 	.byte	0x3f
	.zero		1


	//   ....[62]....
        /*0c84*/ 	.word	0x00026500
        /*0c88*/ 	.word	0x00000004
        /*0c8c*/ 	.word	0x00000000
        /*0c90*/ 	.short	0x010a
        /*0c92*/ 	.byte	0x3f
	.zero		1


	//   ....[63]....
        /*0c94*/ 	.word	0x00026530
        /*0c98*/ 	.word	0x00000003
        /*0c9c*/ 	.word	0x00000000
        /*0ca0*/ 	.short	0x010a
        /*0ca2*/ 	.byte	0x3f
	.zero		1


	//   ....[64]....
        /*0ca4*/ 	.word	0x00026590
        /*0ca8*/ 	.word	0x00000000
        /*0cac*/ 	.word	0x00038890
        /*0cb0*/ 	.short	0x010a
        /*0cb2*/ 	.byte	0x3f
	.zero		1


	//   ....[65]....
        /*0cb4*/ 	.word	0x000265e0
        /*0cb8*/ 	.word	0x00000000
        /*0cbc*/ 	.word	0x00038890
        /*0cc0*/ 	.short	0x010a
        /*0cc2*/ 	.byte	0x3f
	.zero		1


	//   ....[66]....
        /*0cc4*/ 	.word	0x00026630
        /*0cc8*/ 	.word	0x00000000
        /*0ccc*/ 	.word	0x00038890
        /*0cd0*/ 	.short	0x010a
        /*0cd2*/ 	.byte	0x3f
	.zero		1


	//   ....[67]....
        /*0cd4*/ 	.word	0x00026680
        /*0cd8*/ 	.word	0x00000000
        /*0cdc*/ 	.word	0x000388b0
        /*0ce0*/ 	.short	0x010a
        /*0ce2*/ 	.byte	0x3f
	.zero		1


	//   ....[68]....
        /*0ce4*/ 	.word	0x00026950
        /*0ce8*/ 	.word	0x00000010
        /*0cec*/ 	.word	0x00038800
        /*0cf0*/ 	.short	0x010a
        /*0cf2*/ 	.byte	0x3f
	.zero		1


	//   ....[69]....
        /*0cf4*/ 	.word	0x00026c20
        /*0cf8*/ 	.word	0x00000010
        /*0cfc*/ 	.word	0x00038800
        /*0d00*/ 	.short	0x010a
        /*0d02*/ 	.byte	0x3f
	.zero		1


	//   ....[70]....
        /*0d04*/ 	.word	0x00026c70
        /*0d08*/ 	.word	0x00000000
        /*0d0c*/ 	.word	0x00038830
        /*0d10*/ 	.short	0x010a
        /*0d12*/ 	.byte	0x3f
	.zero		1


	//   ....[71]....
        /*0d14*/ 	.word	0x00026cc0
        /*0d18*/ 	.word	0x0000000b
        /*0d1c*/ 	.word	0x00038830
        /*0d20*/ 	.short	0x010a
        /*0d22*/ 	.byte	0x3f
	.zero		1


	//   ....[72]....
        /*0d24*/ 	.word	0x00026d10
        /*0d28*/ 	.word	0x00000009
        /*0d2c*/ 	.word	0x00038850
        /*0d30*/ 	.short	0x010a
        /*0d32*/ 	.byte	0x3f
	.zero		1


	//   ....[73]....
        /*0d34*/ 	.word	0x00026d60
        /*0d38*/ 	.word	0x00000000
        /*0d3c*/ 	.word	0x00038850
        /*0d40*/ 	.short	0x010a
        /*0d42*/ 	.byte	0x3f
	.zero		1


	//   ....[74]....
        /*0d44*/ 	.word	0x00026f00
        /*0d48*/ 	.word	0x00000009
        /*0d4c*/ 	.word	0x00038820
        /*0d50*/ 	.short	0x010a
        /*0d52*/ 	.byte	0x3f
	.zero		1


	//   ....[75]....
        /*0d54*/ 	.word	0x00026f50
        /*0d58*/ 	.word	0x00000005
        /*0d5c*/ 	.word	0x000388a0
        /*0d60*/ 	.short	0x010a
        /*0d62*/ 	.byte	0x3f
	.zero		1


	//   ....[76]....
        /*0d64*/ 	.word	0x00026fa0
        /*0d68*/ 	.word	0x00000005
        /*0d6c*/ 	.word	0x000388c0
        /*0d70*/ 	.short	0x010a
        /*0d72*/ 	.byte	0x3f
	.zero		1


	//   ....[77]....
        /*0d74*/ 	.word	0x00026ff0
        /*0d78*/ 	.word	0x00000006
        /*0d7c*/ 	.word	0x000388a0
        /*0d80*/ 	.short	0x010a
        /*0d82*/ 	.byte	0x3f
	.zero		1


	//   ....[78]....
        /*0d84*/ 	.word	0x00027040
        /*0d88*/ 	.word	0x00000006
        /*0d8c*/ 	.word	0x000388c0
        /*0d90*/ 	.short	0x010a
        /*0d92*/ 	.byte	0x3f
	.zero		1


	//   ....[79]....
        /*0d94*/ 	.word	0x000271e0
        /*0d98*/ 	.word	0x00000006
        /*0d9c*/ 	.word	0x00038840
        /*0da0*/ 	.short	0x010a
        /*0da2*/ 	.byte	0x3f
	.zero		1


	//   ....[80]....
        /*0da4*/ 	.word	0x00027260
        /*0da8*/ 	.word	0x00000006
        /*0dac*/ 	.word	0x00038820
        /*0db0*/ 	.short	0x010a
        /*0db2*/ 	.byte	0x3f
	.zero		1


	//   ....[81]....
        /*0db4*/ 	.word	0x000272b0
        /*0db8*/ 	.word	0x00000008
        /*0dbc*/ 	.word	0x00038840
        /*0dc0*/ 	.short	0x010a
        /*0dc2*/ 	.byte	0x3f
	.zero		1


	//   ....[82]....
        /*0dc4*/ 	.word	0x00027300
        /*0dc8*/ 	.word	0x00000008
        /*0dcc*/ 	.word	0x00038860
        /*0dd0*/ 	.short	0x010a
        /*0dd2*/ 	.byte	0x3f
	.zero		1


	//   ....[83]....
        /*0dd4*/ 	.word	0x00027350
        /*0dd8*/ 	.word	0x00000002
        /*0ddc*/ 	.word	0x00038840
        /*0de0*/ 	.short	0x010a
        /*0de2*/ 	.byte	0x3f
	.zero		1


	//   ....[84]....
        /*0de4*/ 	.word	0x000273a0
        /*0de8*/ 	.word	0x00000002
        /*0dec*/ 	.word	0x00038860
        /*0df0*/ 	.short	0x010a
        /*0df2*/ 	.byte	0x3f
	.zero		1


	//   ....[85]....
        /*0df4*/ 	.word	0x000273f0
        /*0df8*/ 	.word	0x00000002
        /*0dfc*/ 	.word	0x00038840
        /*0e00*/ 	.short	0x010a
        /*0e02*/ 	.byte	0x3f
	.zero		1


	//   ....[86]....
        /*0e04*/ 	.word	0x00027440
        /*0e08*/ 	.word	0x00000002
        /*0e0c*/ 	.word	0x00038860
        /*0e10*/ 	.short	0x010a
        /*0e12*/ 	.byte	0x3f
	.zero		1


	//   ....[87]....
        /*0e14*/ 	.word	0x00027490
        /*0e18*/ 	.word	0x00000003
        /*0e1c*/ 	.word	0x00038860
        /*0e20*/ 	.short	0x010a
        /*0e22*/ 	.byte	0x3f
	.zero		1


	//   ....[88]....
        /*0e24*/ 	.word	0x00027e40
        /*0e28*/ 	.word	0x00000000
        /*0e2c*/ 	.word	0x00038820
        /*0e30*/ 	.short	0x010a
        /*0e32*/ 	.byte	0x3f
	.zero		1


	//   ....[89]....
        /*0e34*/ 	.word	0x00027fe0
        /*0e38*/ 	.word	0x00000006
        /*0e3c*/ 	.word	0x00000000
        /*0e40*/ 	.short	0x010a
        /*0e42*/ 	.byte	0x3f
	.zero		1


	//   ....[90]....
        /*0e44*/ 	.word	0x00028030
        /*0e48*/ 	.word	0x00000007
        /*0e4c*/ 	.word	0x00000000
        /*0e50*/ 	.short	0x010a
        /*0e52*/ 	.byte	0x3f
	.zero		1


	//   ....[91]....
        /*0e54*/ 	.word	0x00028080
        /*0e58*/ 	.word	0x00000004
        /*0e5c*/ 	.word	0x00000000
        /*0e60*/ 	.short	0x010a
        /*0e62*/ 	.byte	0x3f
	.zero		1


	//----- nvinfo : EIATTR_NUM_MBARRIERS
	.align		4
.L_451:
        /*0e64*/ 	.byte	0x03, 0x38
        /*0e66*/ 	.short	0x0016


	//----- nvinfo : EIATTR_EXIT_INSTR_OFFSETS
	.align		4
        /*0e68*/ 	.byte	0x04, 0x1c
        /*0e6a*/ 	.short	(.L_453 - .L_452)


	//   ....[0]....
.L_452:
        /*0e6c*/ 	.word	0x00026580


	//----- nvinfo : EIATTR_MAX_THREADS
	.align		4
.L_453:
        /*0e70*/ 	.byte	0x04, 0x05
        /*0e72*/ 	.short	(.L_455 - .L_454)
.L_454:
        /*0e74*/ 	.word	0x00000180
        /*0e78*/ 	.word	0x00000001
        /*0e7c*/ 	.word	0x00000001


	//----- nvinfo : EIATTR_CRS_STACK_SIZE
	.align		4
.L_455:
        /*0e80*/ 	.byte	0x04, 0x1e
        /*0e82*/ 	.short	(.L_457 - .L_456)
.L_456:
        /*0e84*/ 	.word	0x00000000


	//----- nvinfo : EIATTR_CBANK_PARAM_SIZE
	.align		4
.L_457:
        /*0e88*/ 	.byte	0x03, 0x19
        /*0e8a*/ 	.short	0x0a70


	//----- nvinfo : EIATTR_PARAM_CBANK
	.align		4
        /*0e8c*/ 	.byte	0x04, 0x0a
        /*0e8e*/ 	.short	(.L_459 - .L_458)
	.align		4
.L_458:
        /*0e90*/ 	.word	index@(.nv.constant0._ZN7cutlass13device_kernelIN5flash11enable_sm90INS1_16FlashAttnFwdSm90INS1_25CollectiveMainloopFwdSm90ILi2EN4cute5tupleIJNS5_1CILi1EEES8_S8_EEENS6_IJNS7_ILi128EEENS7_ILi80EEENS7_ILi256EEEEEELi256ENS_10bfloat16_tEfNS_4arch4Sm90ELb0ELb0ELb1ELb1ELb0ELb1ELb0ELb1ELb1ELb0ELb0ELb0EEENS1_21CollectiveEpilogueFwdINS6_IJSA_SC_SB_EEES9_SE_SG_Li256ELb1ELb0ELb0ELb0EEENS1_36VarlenDynamicPersistentTileSchedulerILi128ELi80ELi256ELi32ELb0ELb0ELb1ELb0ELb1ELb1EEEEEEEEEvNT_6ParamsE)
        /*0e94*/ 	.short	0x0210
        /*0e96*/ 	.short	0x0a70


	//----- nvinfo : EIATTR_SW_WAR
	.align		4
.L_459:
        /*0e98*/ 	.byte	0x04, 0x36
        /*0e9a*/ 	.short	(.L_461 - .L_460)
.L_460:
        /*0e9c*/ 	.word	0x00000008
.L_461:


//--------------------- .nv.info._ZN7cutlass13device_kernelIN5flash11enable_sm90INS1_16FlashAttnFwdSm90INS1_25CollectiveMainloopFwdSm90ILi2EN4cute5tupleIJNS5_1CILi1EEES8_S8_EEENS6_IJNS7_ILi128EEENS7_ILi64EEENS7_ILi256EEEEEELi256ENS_10bfloat16_tEfNS_4arch4Sm90ELb0ELb1ELb1ELb0ELb0ELb0ELb0ELb1ELb1ELb0ELb0ELb0EEENS1_21CollectiveEpilogueFwdINS6_IJSA_SC_SB_EEES9_SE_SG_Li256ELb0ELb0ELb0ELb0EEENS1_30DynamicPersistentTileSchedulerILi256ELi32ELb0ELb0ELb1EEEEEEEEEvNT_6ParamsE --------------------------
	.section	.nv.info._ZN7cutlass13device_kernelIN5flash11enable_sm90INS1_16FlashAttnFwdSm90INS1_25CollectiveMainloopFwdSm90ILi2EN4cute5tupleIJNS5_1CILi1EEES8_S8_EEENS6_IJNS7_ILi128EEENS7_ILi64EEENS7_ILi256EEEEEELi256ENS_10bfloat16_tEfNS_4arch4Sm90ELb0ELb1ELb1ELb0ELb0ELb0ELb0ELb1ELb1ELb0ELb0ELb0EEENS1_21CollectiveEpilogueFwdINS6_IJSA_SC_SB_EEES9_SE_SG_Li256ELb0ELb0ELb0ELb0EEENS1_30DynamicPersistentTileSchedulerILi256ELi32ELb0ELb0ELb1EEEEEEEEEvNT_6ParamsE,"",@"SHT_CUDA_INFO"
	.sectionflags	@""
	.align	4


	//----- nvinfo : EIATTR_CUDA_API_VERSION
	.align		4
        /*0000*/ 	.byte	0x04, 0x37
        /*0002*/ 	.short	(.L_463 - .L_462)
.L_462:
        /*0004*/ 	.word	0x00000082


	//----- nvinfo : EIATTR_KPARAM_INFO
	.align		4
.L_463:
        /*0008*/ 	.byte	0x04, 0x17
        /*000a*/ 	.short	(.L_465 - .L_464)
.L_464:
        /*000c*/ 	.word	0x00000000
        /*0010*/ 	.short	0x0000
        /*0012*/ 	.short	0x0070
        /*0014*/ 	.byte	0x00, 0xf0, 0x01, 0x2e


	//----- nvinfo : EIATTR_SPARSE_MMA_MASK
	.align		4
.L_465:
        /*0018*/ 	.byte	0x03, 0x50
        /*001a*/ 	.short	0x0000


	//----- nvinfo : EIATTR_MAXREG_COUNT
	.align		4
        /*001c*/ 	.byte	0x03, 0x1b
        /*001e*/ 	.short	0x00a8


	//----- nvinfo : EIATTR_NUM_BARRIERS
	.align		4
        /*0020*/ 	.byte	0x02, 0x4c
        /*0022*/ 	.byte	0x09
	.zero		1


	//----- nvinfo : EIATTR_EXTERNS
	.align		4
        /*0024*/ 	.byte	0x04, 0x0f
        /*0026*/ 	.short	(.L_467 - .L_466)


	//   ....[0]....
	.align		4
.L_466:
        /*0028*/ 	.word	index@(__assertfail)


	//----- nvinfo : EIATTR_ANNOTATIONS
	.align		4
.L_467:
        /*002c*/ 	.byte	0x04, 0x55
        /*002e*/ 	.short	(.L_469 - .L_468)


	//   ....[0]....
.L_468:
        /*0030*/ 	.word	0x00000001
        /*0034*/ 	.byte	0x70, 0x09, 0x00, 0x00, 0x01, 0x00, 0x00, 0x00, 0x40, 0x0a, 0x00, 0x00, 0x01, 0x00, 0x00, 0x00
        /*0044*/ 	.byte	0x90, 0x25, 0x01, 0x00


	//----- nvinfo : EIATTR_MERCURY_ISA_VERSION
	.align		4
.L_469:
        /*0048*/ 	.byte	0x03, 0x5f
        /*004a*/ 	.short	0x0101


	//----- nvinfo : EIATTR_INT_WARP_WIDE_INSTR_OFFSETS
	.align		4
        /*004c*/ 	.byte	0x04, 0x31
        /*004e*/ 	.short	(.L_471 - .L_470)


	//   ....[0]....
.L_470:
        /*0050*/ 	.word	0x00000190


	//   ....[1]....
        /*0054*/ 	.word	0x000001c0


	//   ....[2]....
        /*0058*/ 	.word	0x000001d0


	//   ....[3]....
        /*005c*/ 	.word	0x0000f7e0


	//   ....[4]....
        /*0060*/ 	.word	0x0000f880


	//   ....[5]....
        /*0064*/ 	.word	0x0000fe30


	//   ....[6]....
        /*0068*/ 	.word	0x00011ef0


	//   ....[7]....
        /*006c*/ 	.word	0x00011f90


	//----- nvinfo : EIATTR_COOP_GROUP_MASK_REGIDS
	.align		4
.L_471:
        /*0070*/ 	.byte	0x04, 0x29
        /*0072*/ 	.short	(.L_473 - .L_472)


	//   ....[0]....
.L_472:
        /*0074*/ 	.word	0xffffffff


	//   ....[1]....
        /*0078*/ 	.word	0xffffffff


	//   ....[2]....
        /*007c*/ 	.word	0xffffffff


	//   ....[3]....
        /*0080*/ 	.word	0xffffffff


	//   ....[4]....
        /*0084*/ 	.word	0xffffffff


	//   ....[5]....
        /*0088*/ 	.word	0xffffffff


	//   ....[6]....
        /*008c*/ 	.word	0xffffffff


	//   ....[7]....
        /*0090*/ 	.word	0xffffffff


	//   ....[8]....
        /*0094*/ 	.word	0xffffffff


	//   ....[9]....
        /*0098*/ 	.word	0xffffffff


	//   ....[10]....
        /*009c*/ 	.word	0xffffffff


	//   ....[11]....
        /*00a0*/ 	.word	0xffffffff


	//   ....[12]....
        /*00a4*/ 	.word	0xffffffff


	//   ....[13]....
        /*00a8*/ 	.word	0xffffffff


	//   ....[14]....
        /*00ac*/ 	.word	0xffffffff


	//   ....[15]....
        /*00b0*/ 	.word	0xffffffff


	//   ....[16]....
        /*00b4*/ 	.word	0xffffffff


	//   ....[17]....
        /*00b8*/ 	.word	0xffffffff


	//   ....[18]....
        /*00bc*/ 	.word	0xffffffff


	//   ....[19]....
        /*00c0*/ 	.word	0xffffffff


	//   ....[20]....
        /*00c4*/ 	.word	0xffffffff


	//   ....[21]....
        /*00c8*/ 	.word	0xffffffff


	//   ....[22]....
        /*00cc*/ 	.word	0xffffffff


	//   ....[23]....
        /*00d0*/ 	.word	0xffffffff


	//   ....[24]....
        /*00d4*/ 	.word	0xffffffff


	//   ....[25]....
        /*00d8*/ 	.word	0xffffffff


	//   ....[26]....
        /*00dc*/ 	.word	0xffffffff


	//   ....[27]....
        /*00e0*/ 	.word	0xffffffff


	//   ....[28]....
        /*00e4*/ 	.word	0xffffffff


	//   ....[29]....
        /*00e8*/ 	.word	0xffffffff


	//   ....[30]....
        /*00ec*/ 	.word	0xffffffff


	//   ....[31]....
        /*00f0*/ 	.word	0xffffffff


	//   ....[32]....
        /*00f4*/ 	.word	0x0500000f


	//   ....[33]....
        /*00f8*/ 	.word	0x0500000f


	//----- nvinfo : EIATTR_COOP_GROUP_INSTR_OFFSETS
	.align		4
.L_473:
        /*00fc*/ 	.byte	0x04, 0x28
        /*00fe*/ 	.short	(.L_475 - .L_474)


	//   ....[0]....
.L_474:
        /*0100*/ 	.word	0x00000060


	//   ....[1]....
        /*0104*/ 	.word	0x000001a0


	//   ....[2]....
        /*0108*/ 	.word	0x000001f0


	//   ....[3]....
        /*010c*/ 	.word	0x000003e0


	//   ....[4]....
        /*0110*/ 	.word	0x00000540


	//   ....[5]....
        /*0114*/ 	.word	0x00000660


	//   ....[6]....
        /*0118*/ 	.word	0x000007c0


	//   ....[7]....
        /*011c*/ 	.word	0x00001970


	//   ....[8]....
        /*0120*/ 	.word	0x000035c0


	//   ....[9]....
        /*0124*/ 	.word	0x000036e0


	//   ....[10]....
        /*0128*/ 	.word	0x00003a50


	//   ....[11]....
        /*012c*/ 	.word	0x00003ae0


	//   ....[12]....
        /*0130*/ 	.word	0x000065a0


	//   ....[13]....
        /*0134*/ 	.word	0x000066a0


	//   ....[14]....
        /*0138*/ 	.word	0x00006a40


	//   ....[15]....
        /*013c*/ 	.word	0x00006ab0


	//   ....[16]....
        /*0140*/ 	.word	0x00008a00


	//   ....[17]....
        /*0144*/ 	.word	0x00008a80


	//   ....[18]....
        /*0148*/ 	.word	0x00008cc0


	//   ....[19]....
        /*014c*/ 	.word	0x00008d20


	//   ....[20]....
        /*0150*/ 	.word	0x0000b380


	//   ....[21]....
        /*0154*/ 	.word	0x0000b3c0


	//   ....[22]....
        /*0158*/ 	.word	0x0000b850


	//   ....[23]....
        /*015c*/ 	.word	0x0000b8c0


	//   ....[24]....
        /*0160*/ 	.word	0x0000c860


	//   ....[25]....
        /*0164*/ 	.word	0x0000c8a0


	//   ....[26]....
        /*0168*/ 	.word	0x0000c9e0


	//   ....[27]....
        /*016c*/ 	.word	0x0000ca00


	//   ....[28]....
        /*0170*/ 	.word	0x0000e210


	//   ....[29]....
        /*0174*/ 	.word	0x0000ef40


	//   ....[30]....
        /*0178*/ 	.word	0x00012360


	//   ....[31]....
        /*017c*/ 	.word	0x00012530


	//   ....[32]....
        /*0180*/ 	.word	0x00012b80


	//   ....[33]....
        /*0184*/ 	.word	0x00012f60


	//----- nvinfo : EIATTR_REG_RECONFIG
	.align		4
.L_475:
        /*0188*/ 	.byte	0x01, 0x54
	.zero		2


	//----- nvinfo : EIATTR_SYSCALL_OFFSETS
	.align		4
        /*018c*/ 	.byte	0x04, 0x46
        /*018e*/ 	.short	(.L_477 - .L_476)


	//   ....[0]....
.L_476:
        /*0190*/ 	.word	0x00001b20


	//   ....[1]....
        /*0194*/ 	.word	0x0000fa10


	//   ....[2]....
        /*0198*/ 	.word	0x0000fb50


	//   ....[3]....
        /*019c*/ 	.word	0x0000fc40


	//----- nvinfo : EIATTR_MBARRIER_INSTR_OFFSETS
	.align		4
.L_477:
        /*01a0*/ 	.byte	0x04, 0x39
        /*01a2*/ 	.short	(.L_479 - .L_478)


	//   ....[0]....
.L_478:
        /*01a4*/ 	.word	0x00000290
        /*01a8*/ 	.word	0x000000ff
        /*01ac*/ 	.word	0x00030800
        /*01b0*/ 	.short	0x0100
        /*01b2*/ 	.byte	0x06
	.zero		1


	//   ....[1]....
        /*01b4*/ 	.word	0x000002a0
        /*01b8*/ 	.word	0x000000ff
        /*01bc*/ 	.word	0x00030820
        /*01c0*/ 	.short	0x0100
        /*01c2*/ 	.byte	0x06
	.zero		1


	//   ....[2]....
        /*01c4*/ 	.word	0x00000390
        /*01c8*/ 	.word	0x000000ff
        /*01cc*/ 	.word	0x00030830
        /*01d0*/ 	.short	0x0100
        /*01d2*/ 	.byte	0x08
	.zero		1


	//   ....[3]....
        /*01d4*/ 	.word	0x000003a0
        /*01d8*/ 	.word	0x000000ff
        /*01dc*/ 	.word	0x00030840
        /*01e0*/ 	.short	0x0100
        /*01e2*/ 	.byte	0x08
	.zero		1


	//   ....[4]....
        /*01e4*/ 	.word	0x000003b0
        /*01e8*/ 	.word	0x000000ff
        /*01ec*/ 	.word	0x00030838
        /*01f0*/ 	.short	0x0100
        /*01f2*/ 	.byte	0x08
	.zero		1


	//   ....[5]....
        /*01f4*/ 	.word	0x000003c0
        /*01f8*/ 	.word	0x000000ff
        /*01fc*/ 	.word	0x00030848
        /*0200*/ 	.short	0x0100
        /*0202*/ 	.byte	0x08
	.zero		1


	//   ....[6]....
        /*0204*/ 	.word	0x000004f0
        /*0208*/ 	.word	0x000000ff
        /*020c*/ 	.word	0x00030850
        /*0210*/ 	.short	0x0100
        /*0212*/ 	.byte	0x08
	.zero		1


	//   ....[7]....
        /*0214*/ 	.word	0x00000500
        /*0218*/ 	.word	0x000000ff
        /*021c*/ 	.word	0x00030860
        /*0220*/ 	.short	0x0100
        /*0222*/ 	.byte	0x08
	.zero		1


	//   ....[8]....
        /*0224*/ 	.word	0x00000510
        /*0228*/ 	.word	0x000000ff
        /*022c*/ 	.word	0x00030858
        /*0230*/ 	.short	0x0100
        /*0232*/ 	.byte	0x08
	.zero		1


	//   ....[9]....
        /*0234*/ 	.word	0x00000520
        /*0238*/ 	.word	0x000000ff
        /*023c*/ 	.word	0x00030868
        /*0240*/ 	.short	0x0100
        /*0242*/ 	.byte	0x08
	.zero		1


	//   ....[10]....
        /*0244*/ 	.word	0x00000610
        /*0248*/ 	.word	0x000000ff
        /*024c*/ 	.word	0x00030870
        /*0250*/ 	.short	0x0100
        /*0252*/ 	.byte	0x06
	.zero		1


	//   ....[11]....
        /*0254*/ 	.word	0x00000620
        /*0258*/ 	.word	0x000000ff
        /*025c*/ 	.word	0x00030880
        /*0260*/ 	.short	0x0100
        /*0262*/ 	.byte	0x06
	.zero		1


	//   ....[12]....
        /*0264*/ 	.word	0x00000630
        /*0268*/ 	.word	0x000000ff
        /*026c*/ 	.word	0x00030878
        /*0270*/ 	.short	0x0100
        /*0272*/ 	.byte	0x06
	.zero		1


	//   ....[13]....
        /*0274*/ 	.word	0x00000640
        /*0278*/ 	.word	0x000000ff
        /*027c*/ 	.word	0x00030888
        /*0280*/ 	.short	0x0100
        /*0282*/ 	.byte	0x06
	.zero		1


	//   ....[14]....
        /*0284*/ 	.word	0x00000770
        /*0288*/ 	.word	0x000000ff
        /*028c*/ 	.word	0x00030890
        /*0290*/ 	.short	0x0100
        /*0292*/ 	.byte	0x08
	.zero		1


	//   ....[15]....
        /*0294*/ 	.word	0x00000780
        /*0298*/ 	.word	0x000000ff
        /*029c*/ 	.word	0x000308a0
        /*02a0*/ 	.short	0x0100
        /*02a2*/ 	.byte	0x08
	.zero		1


	//   ....[16]....
        /*02a4*/ 	.word	0x00000790
        /*02a8*/ 	.word	0x000000ff
        /*02ac*/ 	.word	0x00030898
        /*02b0*/ 	.short	0x0100
        /*02b2*/ 	.byte	0x08
	.zero		1


	//   ....[17]....
        /*02b4*/ 	.word	0x000007a0
        /*02b8*/ 	.word	0x000000ff
        /*02bc*/ 	.word	0x000308a8
        /*02c0*/ 	.short	0x0100
        /*02c2*/ 	.byte	0x08
	.zero		1


	//   ....[18]....
        /*02c4*/ 	.word	0x000008d0
        /*02c8*/ 	.word	0x000000ff
        /*02cc*/ 	.word	0x000308b0
        /*02d0*/ 	.short	0x0100
        /*02d2*/ 	.byte	0x08
	.zero		1


	//   ....[19]....
        /*02d4*/ 	.word	0x000008e0
        /*02d8*/ 	.word	0x000000ff
        /*02dc*/ 	.word	0x000308c0
        /*02e0*/ 	.short	0x0100
        /*02e2*/ 	.byte	0x08
	.zero		1


	//   ....[20]....
        /*02e4*/ 	.word	0x000008f0
        /*02e8*/ 	.word	0x000000ff
        /*02ec*/ 	.word	0x000308b8
        /*02f0*/ 	.short	0x0100
        /*02f2*/ 	.byte	0x08
	.zero		1


	//   ....[21]....
        /*02f4*/ 	.word	0x00000900
        /*02f8*/ 	.word	0x000000ff
        /*02fc*/ 	.word	0x000308c8
        /*0300*/ 	.short	0x0100
        /*0302*/ 	.byte	0x08
	.zero		1


	//   ....[22]....
        /*0304*/ 	.word	0x00001bc0
        /*0308*/ 	.word	0x000000ff
        /*030c*/ 	.word	0x00030800
        /*0310*/ 	.short	0x010a
        /*0312*/ 	.byte	0x26
	.zero		1


	//   ....[23]....
        /*0314*/ 	.word	0x00001c40
        /*0318*/ 	.word	0x00000003
        /*031c*/ 	.word	0x00030830
        /*0320*/ 	.short	0x010a
        /*0322*/ 	.byte	0x3f
	.zero		1


	//   ....[24]....
        /*0324*/ 	.word	0x00001ca0
        /*0328*/ 	.word	0x00000003
        /*032c*/ 	.word	0x00030830
        /*0330*/ 	.short	0x010a
        /*0332*/ 	.byte	0x3f
	.zero		1


	//   ....[25]....
        /*0334*/ 	.word	0x00002850
        /*0338*/ 	.word	0x00000002
        /*033c*/ 	.word	0x00000000
        /*0340*/ 	.short	0x0101
        /*0342*/ 	.byte	0x3f
	.zero		1


	//   ....[26]....
        /*0344*/ 	.word	0x00004760
        /*0348*/ 	.word	0x000000ff
        /*034c*/ 	.word	0x00030830
        /*0350*/ 	.short	0x010a
        /*0352*/ 	.byte	0x27
	.zero		1


	//   ....[27]....
        /*0354*/ 	.word	0x000047a0
        /*0358*/ 	.word	0x000000ff
        /*035c*/ 	.word	0x00030830
        /*0360*/ 	.short	0x010a
        /*0362*/ 	.byte	0x27
	.zero		1


	//   ....[28]....
        /*0364*/ 	.word	0x00005600
        /*0368*/ 	.word	0x000000ff
        /*036c*/ 	.word	0x00030850
        /*0370*/ 	.short	0x010a
        /*0372*/ 	.byte	0x0a
	.zero		1


	//   ....[29]....
        /*0374*/ 	.word	0x00005640
        /*0378*/ 	.word	0x000000ff
        /*037c*/ 	.word	0x00030850
        /*0380*/ 	.short	0x010a
        /*0382*/ 	.byte	0x0a
	.zero		1


	//   ....[30]....
        /*0384*/ 	.word	0x00005c10
        /*0388*/ 	.word	0x00000098
        /*038c*/ 	.word	0x00000000
        /*0390*/ 	.short	0x0101
        /*0392*/ 	.byte	0x3f
	.zero		1


	//   ....[31]....
        /*0394*/ 	.word	0x00006da0
        /*0398*/ 	.word	0x0000009b
        /*039c*/ 	.word	0x00000000
        /*03a0*/ 	.short	0x0101
        /*03a2*/ 	.byte	0x3f
	.zero		1


	//   ....[32]....
        /*03a4*/ 	.word	0x000074a0
        /*03a8*/ 	.word	0x000000ff
        /*03ac*/ 	.word	0x00030830
        /*03b0*/ 	.short	0x010a
        /*03b2*/ 	.byte	0x06
	.zero		1


	//   ....[33]....
        /*03b4*/ 	.word	0x000074e0
        /*03b8*/ 	.word	0x000000ff
        /*03bc*/ 	.word	0x00030830
        /*03c0*/ 	.short	0x010a
        /*03c2*/ 	.byte	0x06
	.zero		1


	//   ....[34]....
        /*03c4*/ 	.word	0x00008340
        /*03c8*/ 	.word	0x000000ff
        /*03cc*/ 	.word	0x00030850
        /*03d0*/ 	.short	0x010a
        /*03d2*/ 	.byte	0x0e
	.zero		1


	//   ....[35]....
        /*03d4*/ 	.word	0x00008380
        /*03d8*/ 	.word	0x000000ff
        /*03dc*/ 	.word	0x00030850
        /*03e0*/ 	.short	0x010a
        /*03e2*/ 	.byte	0x0e
	.zero		1


	//   ....[36]....
        /*03e4*/ 	.word	0x00008fc0
        /*03e8*/ 	.word	0x00000099
        /*03ec*/ 	.word	0x00000000
        /*03f0*/ 	.short	0x0101
        /*03f2*/ 	.byte	0x3f
	.zero		1


	//   ....[37]....
        /*03f4*/ 	.word	0x00009090
        /*03f8*/ 	.word	0x0000009b
        /*03fc*/ 	.word	0x00000000
        /*0400*/ 	.short	0x0101
        /*0402*/ 	.byte	0x3f
	.zero		1


	//   ....[38]....
        /*0404*/ 	.word	0x00009580
        /*0408*/ 	.word	0x000000ff
        /*040c*/ 	.word	0x00030830
        /*0410*/ 	.short	0x010a
        /*0412*/ 	.byte	0x06
	.zero		1


	//   ....[39]....
        /*0414*/ 	.word	0x000095c0
        /*0418*/ 	.word	0x000000ff
        /*041c*/ 	.word	0x00030830
        /*0420*/ 	.short	0x010a
        /*0422*/ 	.byte	0x06
	.zero		1


	//   ....[40]....
        /*0424*/ 	.word	0x0000a420
        /*0428*/ 	.word	0x000000ff
        /*042c*/ 	.word	0x00030850
        /*0430*/ 	.short	0x010a
        /*0432*/ 	.byte	0x0a
	.zero		1


	//   ....[41]....
        /*0434*/ 	.word	0x0000a460
        /*0438*/ 	.word	0x000000ff
        /*043c*/ 	.word	0x00030850
        /*0440*/ 	.short	0x010a
        /*0442*/ 	.byte	0x0a
	.zero		1


	//   ....[42]....
        /*0444*/ 	.word	0x0000a9f0
        /*0448*/ 	.word	0x00000002
        /*044c*/ 	.word	0x00000000
        /*0450*/ 	.short	0x0101
        /*0452*/ 	.byte	0x3f
	.zero		1


	//   ....[43]....
        /*0454*/ 	.word	0x0000bc10
        /*0458*/ 	.word	0x0000009d
        /*045c*/ 	.word	0x00000000
        /*0460*/ 	.short	0x0101
        /*0462*/ 	.byte	0x3f
	.zero		1


	//   ....[44]....
        /*0464*/ 	.word	0x0000c7d0
        /*0468*/ 	.word	0x000000ff
        /*046c*/ 	.word	0x00030850
        /*0470*/ 	.short	0x010a
        /*0472*/ 	.byte	0x05
	.zero		1


	//   ....[45]....
        /*0474*/ 	.word	0x0000c810
        /*0478*/ 	.word	0x000000ff
        /*047c*/ 	.word	0x00030850
        /*0480*/ 	.short	0x010a
        /*0482*/ 	.byte	0x05
	.zero		1


	//   ....[46]....
        /*0484*/ 	.word	0x0000cd80
        /*0488*/ 	.word	0x00000007
        /*048c*/ 	.word	0x00000000
        /*0490*/ 	.short	0x0101
        /*0492*/ 	.byte	0x3f
	.zero		1


	//   ....[47]....
        /*0494*/ 	.word	0x0000e450
        /*0498*/ 	.word	0x000000ff
        /*049c*/ 	.word	0x00000000
        /*04a0*/ 	.short	0x0101
        /*04a2*/ 	.byte	0x05
	.zero		1


	//   ....[48]....
        /*04a4*/ 	.word	0x00010130
        /*04a8*/ 	.word	0x00000008
        /*04ac*/ 	.word	0x00030840
        /*04b0*/ 	.short	0x010a
        /*04b2*/ 	.byte	0x3f
	.zero		1


	//   ....[49]....
        /*04b4*/ 	.word	0x00010670
        /*04b8*/ 	.word	0x000000ff
        /*04bc*/ 	.word	0x00030820
        /*04c0*/ 	.short	0x010a
        /*04c2*/ 	.byte	0x28
	.zero		1


	//   ....[50]....
        /*04c4*/ 	.word	0x00010960
        /*04c8*/ 	.word	0x00000003
        /*04cc*/ 	.word	0x00030840
        /*04d0*/ 	.short	0x010a
        /*04d2*/ 	.byte	0x3f
	.zero		1


	//   ....[51]....
        /*04d4*/ 	.word	0x00010c10
        /*04d8*/ 	.word	0x00000002
        /*04dc*/ 	.word	0x00000060
        /*04e0*/ 	.short	0x010a
        /*04e2*/ 	.byte	0x3f
	.zero		1


	//   ....[52]....
        /*04e4*/ 	.word	0x00011190
        /*04e8*/ 	.word	0x00000003
        /*04ec*/ 	.word	0x00030840
        /*04f0*/ 	.short	0x010a
        /*04f2*/ 	.byte	0x3f
	.zero		1


	//   ....[53]....
        /*04f4*/ 	.word	0x00011440
        /*04f8*/ 	.word	0x00000002
        /*04fc*/ 	.word	0x00000060
        /*0500*/ 	.short	0x010a
        /*0502*/ 	.byte	0x3f
	.zero		1


	//   ....[54]....
        /*0504*/ 	.word	0x000118e0
        /*0508*/ 	.word	0x00000002
        /*050c*/ 	.word	0x00030840
        /*0510*/ 	.short	0x010a
        /*0512*/ 	.byte	0x3f
	.zero		1


	//   ....[55]....
        /*0514*/ 	.word	0x00011bc0
        /*0518*/ 	.word	0x00000002
        /*051c*/ 	.word	0x00000060
        /*0520*/ 	.short	0x010a
        /*0522*/ 	.byte	0x3f
	.zero		1


	//   ....[56]....
        /*0524*/ 	.word	0x00012030
        /*0528*/ 	.word	0x00000003
        /*052c*/ 	.word	0x00030860
        /*0530*/ 	.short	0x010a
        /*0532*/ 	.byte	0x3f
	.zero		1


	//   ....[57]....
        /*0534*/ 	.word	0x000124e0
        /*0538*/ 	.word	0x00000007
        /*053c*/ 	.word	0x00030820
        /*0540*/ 	.short	0x010a
        /*0542*/ 	.byte	0x3f
	.zero		1


	//   ....[58]....
        /*0544*/ 	.word	0x00012650
        /*0548*/ 	.word	0x00000005
        /*054c*/ 	.word	0x00000000
        /*0550*/ 	.short	0x010a
        /*0552*/ 	.byte	0x3f
	.zero		1


	//   ....[59]....
        /*0554*/ 	.word	0x000126c0
        /*0558*/ 	.word	0x00000003
        /*055c*/ 	.word	0x00000000
        /*0560*/ 	.short	0x010a
        /*0562*/ 	.byte	0x3f
	.zero		1


	//   ....[60]....
        /*0564*/ 	.word	0x00012720
        /*0568*/ 	.word	0x00000005
        /*056c*/ 	.word	0x00000000
        /*0570*/ 	.short	0x010a
        /*0572*/ 	.byte	0x3f
	.zero		1


	//   ....[61]....
        /*0574*/ 	.word	0x00012750
        /*0578*/ 	.word	0x00000003
        /*057c*/ 	.word	0x00000000
        /*0580*/ 	.short	0x010a
        /*0582*/ 	.byte	0x3f
	.zero		1


	//   ....[62]....
        /*0584*/ 	.word	0x000127c0
        /*0588*/ 	.word	0x00000003
        /*058c*/ 	.word	0x00030800
        /*0590*/ 	.short	0x010a
        /*0592*/ 	.byte	0x3f
	.zero		1


	//   ....[63]....
        /*0594*/ 	.word	0x00012810
        /*0598*/ 	.word	0x00000003
        /*059c*/ 	.word	0x00030830
        /*05a0*/ 	.short	0x010a
        /*05a2*/ 	.byte	0x3f
	.zero		1


	//   ....[64]....
        /*05a4*/ 	.word	0x00012870
        /*05a8*/ 	.word	0x00000099
        /*05ac*/ 	.word	0x00030830
        /*05b0*/ 	.short	0x010a
        /*05b2*/ 	.byte	0x3f
	.zero		1


	//   ....[65]....
        /*05b4*/ 	.word	0x000128d0
        /*05b8*/ 	.word	0x000000d7
        /*05bc*/ 	.word	0x00030850
        /*05c0*/ 	.short	0x010a
        /*05c2*/ 	.byte	0x3f
	.zero		1


	//   ....[66]....
        /*05c4*/ 	.word	0x00012930
        /*05c8*/ 	.word	0x00000004
        /*05cc*/ 	.word	0x00030830
        /*05d0*/ 	.short	0x010a
        /*05d2*/ 	.byte	0x3f
	.zero		1


	//   ....[67]....
        /*05d4*/ 	.word	0x00012990
        /*05d8*/ 	.word	0x00000003
        /*05dc*/ 	.word	0x00030850
        /*05e0*/ 	.short	0x010a
        /*05e2*/ 	.byte	0x3f
	.zero		1


	//   ....[68]....
        /*05e4*/ 	.word	0x000129f0
        /*05e8*/ 	.word	0x00000004
        /*05ec*/ 	.word	0x00030830
        /*05f0*/ 	.short	0x010a
        /*05f2*/ 	.byte	0x3f
	.zero		1


	//   ....[69]....
        /*05f4*/ 	.word	0x00012a50
        /*05f8*/ 	.word	0x00000003
        /*05fc*/ 	.word	0x00030850
        /*0600*/ 	.short	0x010a
        /*0602*/ 	.byte	0x3f
	.zero		1


	//   ....[70]....
        /*0604*/ 	.word	0x00012ab0
        /*0608*/ 	.word	0x00000005
        /*060c*/ 	.word	0x00030850
        /*0610*/ 	.short	0x010a
        /*0612*/ 	.byte	0x3f
	.zero		1


	//   ....[71]....
        /*0614*/ 	.word	0x00012c30
        /*0618*/ 	.word	0x00000008
        /*061c*/ 	.word	0x00030840
        /*0620*/ 	.short	0x010a
        /*0622*/ 	.byte	0x3f
	.zero		1


	//   ....[72]....
        /*0624*/ 	.word	0x00012c90
        /*0628*/ 	.word	0x00000008
        /*062c*/ 	.word	0x00030820
        /*0630*/ 	.short	0x010a
        /*0632*/ 	.byte	0x3f
	.zero		1


	//   ....[73]....
        /*0634*/ 	.word	0x00012ce0
        /*0638*/ 	.word	0x00000003
        /*063c*/ 	.word	0x00030840
        /*0640*/ 	.short	0x010a
        /*0642*/ 	.byte	0x3f
	.zero		1


	//   ....[74]....
        /*0644*/ 	.word	0x00012d30
        /*0648*/ 	.word	0x00000002
        /*064c*/ 	.word	0x00000060
        /*0650*/ 	.short	0x010a
        /*0652*/ 	.byte	0x3f
	.zero		1


	//   ....[75]....
        /*0654*/ 	.word	0x00012d80
        /*0658*/ 	.word	0x00000003
        /*065c*/ 	.word	0x00030840
        /*0660*/ 	.short	0x010a
        /*0662*/ 	.byte	0x3f
	.zero		1


	//   ....[76]....
        /*0664*/ 	.word	0x00012dd0
        /*0668*/ 	.word	0x00000002
        /*066c*/ 	.word	0x00000060
        /*0670*/ 	.short	0x010a
        /*0672*/ 	.byte	0x3f
	.zero		1


	//   ....[77]....
        /*0674*/ 	.word	0x00012e20
        /*0678*/ 	.word	0x00000002
        /*067c*/ 	.word	0x00030840
        /*0680*/ 	.short	0x010a
        /*0682*/ 	.byte	0x3f
	.zero		1


	//   ....[78]....
        /*0684*/ 	.word	0x00012e70
        /*0688*/ 	.word	0x00000002
        /*068c*/ 	.word	0x00000060
        /*0690*/ 	.short	0x010a
        /*0692*/ 	.byte	0x3f
	.zero		1


	//   ....[79]....
        /*0694*/ 	.word	0x00012ec0
        /*0698*/ 	.word	0x00000003
        /*069c*/ 	.word	0x00030860
        /*06a0*/ 	.short	0x010a
        /*06a2*/ 	.byte	0x3f
	.zero		1


	//   ....[80]....
        /*06a4*/ 	.word	0x00012fa0
        /*06a8*/ 	.word	0x00000007
        /*06ac*/ 	.word	0x00030820
        /*06b0*/ 	.short	0x010a
        /*06b2*/ 	.byte	0x3f
	.zero		1


	//   ....[81]....
        /*06b4*/ 	.word	0x00012ff0
        /*06b8*/ 	.word	0x00000005
        /*06bc*/ 	.word	0x00000000
        /*06c0*/ 	.short	0x010a
        /*06c2*/ 	.byte	0x3f
	.zero		1


	//   ....[82]....
        /*06c4*/ 	.word	0x00013040
        /*06c8*/ 	.word	0x00000003
        /*06cc*/ 	.word	0x00000000
        /*06d0*/ 	.short	0x010a
        /*06d2*/ 	.byte	0x3f
	.zero		1


	//   ....[83]....
        /*06d4*/ 	.word	0x00013090
        /*06d8*/ 	.word	0x00000005
        /*06dc*/ 	.word	0x00000000
        /*06e0*/ 	.short	0x010a
        /*06e2*/ 	.byte	0x3f
	.zero		1


	//----- nvinfo : EIATTR_NUM_MBARRIERS
	.align		4
.L_479:
        /*06e4*/ 	.byte	0x03, 0x38
        /*06e6*/ 	.short	0x0016


	//----- nvinfo : EIATTR_EXIT_INSTR_OFFSETS
	.align		4
        /*06e8*/ 	.byte	0x04, 0x1c
        /*06ea*/ 	.short	(.L_481 - .L_480)


	//   ....[0]....
.L_480:
        /*06ec*/ 	.word	0x00000a30


	//   ....[1]....
        /*06f0*/ 	.word	0x0000ef00


	//   ....[2]....
        /*06f4*/ 	.word	0x0000ef60


	//   ....[3]....
        /*06f8*/ 	.word	0x00012550


	//   ....[4]....
        /*06fc*/ 	.word	0x000127a0


	//----- nvinfo : EIATTR_MAX_THREADS
	.align		4
.L_481:
        /*0700*/ 	.byte	0x04, 0x05
        /*0702*/ 	.short	(.L_483 - .L_482)
.L_482:
        /*0704*/ 	.word	0x00000180
        /*0708*/ 	.word	0x00000001
        /*070c*/ 	.word	0x00000001


	//----- nvinfo : EIATTR_CRS_STACK_SIZE
	.align		4
.L_483:
        /*0710*/ 	.byte	0x04, 0x1e
        /*0712*/ 	.short	(.L_485 - .L_484)
.L_484:
        /*0714*/ 	.word	0x00000000


	//----- nvinfo : EIATTR_CBANK_PARAM_SIZE
	.align		4
.L_485:
        /*0718*/ 	.byte	0x03, 0x19
        /*071a*/ 	.short	0x0bf0


	//----- nvinfo : EIATTR_PARAM_CBANK
	.align		4
        /*071c*/ 	.byte	0x04, 0x0a
        /*071e*/ 	.short	(.L_487 - .L_486)
	.align		4
.L_486:
        /*0720*/ 	.word	index@(.nv.constant0._ZN7cutlass13device_kernelIN5flash11enable_sm90INS1_16FlashAttnFwdSm90INS1_25CollectiveMainloopFwdSm90ILi2EN4cute5tupleIJNS5_1CILi1EEES8_S8_EEENS6_IJNS7_ILi128EEENS7_ILi64EEENS7_ILi256EEEEEELi256ENS_10bfloat16_tEfNS_4arch4Sm90ELb0ELb1ELb1ELb0ELb0ELb0ELb0ELb1ELb1ELb0ELb0ELb0EEENS1_21CollectiveEpilogueFwdINS6_IJSA_SC_SB_EEES9_SE_SG_Li256ELb0ELb0ELb0ELb0EEENS1_30DynamicPersistentTileSchedulerILi256ELi32ELb0ELb0ELb1EEEEEEEEEvNT_6ParamsE)
        /*0724*/ 	.short	0x0210
        /*0726*/ 	.short	0x0bf0


	//----- nvinfo : EIATTR_SW_WAR
	.align		4
.L_487:
        /*0728*/ 	.byte	0x04, 0x36
        /*072a*/ 	.short	(.L_489 - .L_488)
.L_488:
        /*072c*/ 	.word	0x00000008
.L_489:


//--------------------- .nv.info._ZN7cutlass13device_kernelIN5flash11enable_sm90INS1_16FlashAttnFwdSm90INS1_25CollectiveMainloopFwdSm90ILi2EN4cute5tupleIJNS5_1CILi1EEES8_S8_EEENS6_IJNS7_ILi128EEENS7_ILi64EEENS7_ILi256EEEEEELi256ENS_10bfloat16_tEfNS_4arch4Sm90ELb0ELb1ELb1ELb1ELb0ELb0ELb0ELb1ELb1ELb0ELb0ELb0EEENS1_21CollectiveEpilogueFwdINS6_IJSA_SC_SB_EEES9_SE_SG_Li256ELb1ELb0ELb0ELb0EEENS1_36VarlenDynamicPersistentTileSchedulerILi128ELi64ELi256ELi32ELb0ELb0ELb1ELb1ELb0ELb1EEEEEEEEEvNT_6ParamsE --------------------------
	.section	.nv.info._ZN7cutlass13device_kernelIN5flash11enable_sm90INS1_16FlashAttnFwdSm90INS1_25CollectiveMainloopFwdSm90ILi2EN4cute5tupleIJNS5_1CILi1EEES8_S8_EEENS6_IJNS7_ILi128EEENS7_ILi64EEENS7_ILi256EEEEEELi256ENS_10bfloat16_tEfNS_4arch4Sm90ELb0ELb1ELb1ELb1ELb0ELb0ELb0ELb1ELb1ELb0ELb0ELb0EEENS1_21CollectiveEpilogueFwdINS6_IJSA_SC_SB_EEES9_SE_SG_Li256ELb1ELb0ELb0ELb0EEENS1_36VarlenDynamicPersistentTileSchedulerILi128ELi64ELi256ELi32ELb0ELb0ELb1ELb1ELb0ELb1EEEEEEEEEvNT_6ParamsE,"",@"SHT_CUDA_INFO"
	.sectionflags	@""
	.align	4


	//----- nvinfo : EIATTR_CUDA_API_VERSION
	.align		4
        /*0000*/ 	.byte	0x04, 0x37
        /*0002*/ 	.short	(.L_491 - .L_490)
.L_490:
        /*0004*/ 	.word	0x00000082


	//----- nvinfo : EIATTR_KPARAM_INFO
	.align		4
.L_491:
        /*0008*/ 	.byte	0x04, 0x17
        /*000a*/ 	.short	(.L_493 - .L_492)
.L_492:
        /*000c*/ 	.word	0x00000000
        /*0010*/ 	.short	0x0000
        /*0012*/ 	.short	0x0070
        /*0014*/ 	.byte	0x00, 0xf0, 0x01, 0x28


	//----- nvinfo : EIATTR_SPARSE_MMA_MASK
	.align		4
.L_493:
        /*0018*/ 	.byte	0x03, 0x50
        /*001a*/ 	.short	0x0000


	//----- nvinfo : EIATTR_MAXREG_COUNT
	.align		4
        /*001c*/ 	.byte	0x03, 0x1b
        /*001e*/ 	.short	0x00a8


	//----- nvinfo : EIATTR_NUM_BARRIERS
	.align		4
        /*0020*/ 	.byte	0x02, 0x4c
        /*0022*/ 	.byte	0x09
	.zero		1


	//----- nvinfo : EIATTR_EXTERNS
	.align		4
        /*0024*/ 	.byte	0x04, 0x0f
        /*0026*/ 	.short	(.L_495 - .L_494)


	//   ....[0]....
	.align		4
.L_494:
        /*0028*/ 	.word	index@(__assertfail)


	//----- nvinfo : EIATTR_ANNOTATIONS
	.align		4
.L_495:
        /*002c*/ 	.byte	0x04, 0x55
        /*002e*/ 	.short	(.L_497 - .L_496)


	//   ....[0]....
.L_496:
        /* <DEDUP_REMOVED lines=32> */


	//----- nvinfo : EIATTR_MERCURY_ISA_VERSION
	.align		4
.L_497:
        /*0220*/ 	.byte	0x03, 0x5f
        /*0222*/ 	.short	0x0101


	//----- nvinfo : EIATTR_UNUSED_LOAD_BYTE_OFFSET
	.align		4
        /*0224*/ 	.byte	0x04, 0x44
        /*0226*/ 	.short	(.L_499 - .L_498)


	//   ....[0]....
.L_498:
        /*0228*/ 	.word	0x00000a40
        /*022c*/ 	.word	0x0000fff0


	//   ....[1]....
        /*0230*/ 	.word	0x0000d5f0
        /*0234*/ 	.word	0x0000fff0


	//----- nvinfo : EIATTR_INT_WARP_WIDE_INSTR_OFFSETS
	.align		4
.L_499:
        /*0238*/ 	.byte	0x04, 0x31
        /*023a*/ 	.short	(.L_501 - .L_500)


	//   ....[0]....
.L_500:
        /*023c*/ 	.word	0x00000160


	//   ....[1]....
        /*0240*/ 	.word	0x000001a0


	//   ....[2]....
        /*0244*/ 	.word	0x00000210


	//   ....[3]....
        /*0248*/ 	.word	0x000116f0


	//   ....[4]....
        /*024c*/ 	.word	0x00011790


	//   ....[5]....
        /*0250*/ 	.word	0x00011ca0


	//   ....[6]....
        /*0254*/ 	.word	0x00011d20


	//   ....[7]....
        /*0258*/ 	.word	0x00011e30


	//   ....[8]....
        /*025c*/ 	.word	0x00011f20


	//   ....[9]....
        /*0260*/ 	.word	0x00012010


	//   ....[10]....
        /*0264*/ 	.word	0x000146f0


	//   ....[11]....
        /*0268*/ 	.word	0x00014790


	//----- nvinfo : EIATTR_COOP_GROUP_MASK_REGIDS
	.align		4
.L_501:
        /*026c*/ 	.byte	0x04, 0x29
        /*026e*/ 	.short	(.L_503 - .L_502)


	//   ....[0]....
.L_502:
        /*0270*/ 	.word	0xffffffff


	//   ....[1]....
        /*0274*/ 	.word	0xffffffff


	//   ....[2]....
        /*0278*/ 	.word	0xffffffff


	//   ....[3]....
        /*027c*/ 	.word	0xffffffff


	//   ....[4]....
        /*0280*/ 	.word	0xffffffff


	//   ....[5]....
        /*0284*/ 	.word	0xffffffff


	//   ....[6]....
        /*0288*/ 	.word	0xffffffff


	//   ....[7]....
        /*028c*/ 	.word	0xffffffff


	//   ....[8]....
        /*0290*/ 	.word	0xffffffff


	//   ....[9]....
        /*0294*/ 	.word	0xffffffff


	//   ....[10]....
        /*0298*/ 	.word	0xffffffff


	//   ....[11]....
        /*029c*/ 	.word	0xffffffff


	//   ....[12]....
        /*02a0*/ 	.word	0xffffffff


	//   ....[13]....
        /*02a4*/ 	.word	0xffffffff


	//   ....[14]....
        /*02a8*/ 	.word	0xffffffff


	//   ....[15]....
        /*02ac*/ 	.word	0xffffffff


	//   ....[16]....
        /*02b0*/ 	.word	0xffffffff


	//   ....[17]....
        /*02b4*/ 	.word	0xffffffff


	//   ....[18]....
        /*02b8*/ 	.word	0xffffffff


	//   ....[19]....
        /*02bc*/ 	.word	0xffffffff


	//   ....[20]....
        /*02c0*/ 	.word	0xffffffff


	//   ....[21]....
        /*02c4*/ 	.word	0xffffffff


	//   ....[22]....
        /*02c8*/ 	.word	0xffffffff


	//   ....[23]....
        /*02cc*/ 	.word	0xffffffff


	//   ....[24]....
        /*02d0*/ 	.word	0xffffffff


	//   ....[25]....
        /*02d4*/ 	.word	0xffffffff


	//   ....[26]....
        /*02d8*/ 	.word	0xffffffff


	//   ....[27]....
        /*02dc*/ 	.word	0xffffffff


	//   ....[28]....
        /*02e0*/ 	.word	0xffffffff


	//   ....[29]....
        /*02e4*/ 	.word	0xffffffff


	//   ....[30]....
        /*02e8*/ 	.word	0xffffffff


	//   ....[31]....
        /*02ec*/ 	.word	0xffffffff


	//   ....[32]....
        /*02f0*/ 	.word	0xffffffff


	//   ....[33]....
        /*02f4*/ 	.word	0xffffffff


	//   ....[34]....
        /*02f8*/ 	.word	0xffffffff


	//   ....[35]....
        /*02fc*/ 	.word	0xffffffff


	//   ....[36]....
        /*0300*/ 	.word	0xffffffff


	//   ....[37]....
        /*0304*/ 	.word	0xffffffff


	//   ....[38]....
        /*0308*/ 	.word	0xffffffff


	//   ....[39]....
        /*030c*/ 	.word	0xffffffff


	//   ....[40]....
        /*0310*/ 	.word	0xffffffff


	//   ....[41]....
        /*0314*/ 	.word	0xffffffff


	//   ....[42]....
        /*0318*/ 	.word	0xffffffff


	//   ....[43]....
        /*031c*/ 	.word	0xffffffff


	//   ....[44]....
        /*0320*/ 	.word	0xffffffff


	//   ....[45]....
        /*0324*/ 	.word	0xffffffff


	//   ....[46]....
        /*0328*/ 	.word	0xffffffff


	//   ....[47]....
        /*032c*/ 	.word	0xffffffff


	//   ....[48]....
        /*0330*/ 	.word	0xffffffff


	//   ....[49]....
        /*0334*/ 	.word	0xffffffff


	//   ....[50]....
        /*0338*/ 	.word	0xffffffff


	//   ....[51]....
        /*033c*/ 	.word	0xffffffff


	//   ....[52]....
        /*0340*/ 	.word	0xffffffff


	//   ....[53]....
        /*0344*/ 	.word	0xffffffff


	//   ....[54]....
        /*0348*/ 	.word	0xffffffff


	//   ....[55]....
        /*034c*/ 	.word	0xffffffff


	//   ....[56]....
        /*0350*/ 	.word	0xffffffff


	//   ....[57]....
        /*0354*/ 	.word	0xffffffff


	//   ....[58]....
        /*0358*/ 	.word	0xffffffff


	//   ....[59]....
        /*035c*/ 	.word	0xffffffff


	//   ....[60]....
        /*0360*/ 	.word	0xffffffff


	//   ....[61]....
        /*0364*/ 	.word	0xffffffff


	//   ....[62]....
        /*0368*/ 	.word	0x0500000f


	//   ....[63]....
        /*036c*/ 	.word	0x0500000f


	//   ....[64]....
        /*0370*/ 	.word	0x0500000f


	//   ....[65]....
        /*0374*/ 	.word	0x0500000f


	//   ....[66]....
        /*0378*/ 	.word	0x0500000f


	//   ....[67]....
        /*037c*/ 	.word	0x0500000f


	//   ....[68]....
        /*0380*/ 	.word	0x0500000f


	//   ....[69]....
        /*0384*/ 	.word	0x0500000f


	//   ....[70]....
        /*0388*/ 	.word	0x0500000f


	//   ....[71]....
        /*038c*/ 	.word	0x0500000f


	//   ....[72]....
        /*0390*/ 	.word	0x0500000f


	//   ....[73]....
        /*0394*/ 	.word	0x0500000f


	//   ....[74]....
        /*0398*/ 	.word	0x0500000f


	//   ....[75]....
        /*039c*/ 	.word	0x0500000f


	//   ....[76]....
        /*03a0*/ 	.word	0x0500000f


	//   ....[77]....
        /*03a4*/ 	.word	0x0500000f


	//   ....[78]....
        /*03a8*/ 	.word	0x0500000f


	//   ....[79]....
        /*03ac*/ 	.word	0x0500000f


	//   ....[80]....
        /*03b0*/ 	.word	0x0500000f


	//----- nvinfo : EIATTR_COOP_GROUP_INSTR_OFFSETS
	.align		4
.L_503:
        /*03b4*/ 	.byte	0x04, 0x28
        /*03b6*/ 	.short	(.L_505 - .L_504)


	//   ....[0]....
.L_504:
        /*03b8*/ 	.word	0x00000060


	//   ....[1]....
        /*03bc*/ 	.word	0x00000170


	//   ....[2]....
        /*03c0*/ 	.word	0x000001c0


	//   ....[3]....
        /*03c4*/ 	.word	0x000003f0


	//   ....[4]....
        /*03c8*/ 	.word	0x00000550


	//   ....[5]....
        /*03cc*/ 	.word	0x00000670


	//   ....[6]....
        /*03d0*/ 	.word	0x000007d0


	//   ....[7]....
        /*03d4*/ 	.word	0x00001a30


	//   ....[8]....
        /*03d8*/ 	.word	0x00003620


	//   ....[9]....
        /*03dc*/ 	.word	0x00003730


	//   ....[10]....
        /*03e0*/ 	.word	0x00003ad0


	//   ....[11]....
        /*03e4*/ 	.word	0x00003b50


	//   ....[12]....
        /*03e8*/ 	.word	0x00006640


	//   ....[13]....
        /*03ec*/ 	.word	0x00006740


	//   ....[14]....
        /*03f0*/ 	.word	0x00006b00


	//   ....[15]....
        /*03f4*/ 	.word	0x00006b50


	//   ....[16]....
        /*03f8*/ 	.word	0x00008b10


	//   ....[17]....
        /*03fc*/ 	.word	0x00008c00


	//   ....[18]....
        /*0400*/ 	.word	0x00008e30


	//   ....[19]....
        /*0404*/ 	.word	0x00008eb0


	//   ....[20]....
        /*0408*/ 	.word	0x0000b4b0


	//   ....[21]....
        /*040c*/ 	.word	0x0000b5b0


	//   ....[22]....
        /*0410*/ 	.word	0x0000b950


	//   ....[23]....
        /*0414*/ 	.word	0x0000b9d0


	//   ....[24]....
        /*0418*/ 	.word	0x0000c980


	//   ....[25]....
        /*041c*/ 	.word	0x0000c9c0


	//   ....[26]....
        /*0420*/ 	.word	0x0000cb10


	//   ....[27]....
        /*0424*/ 	.word	0x0000cb20


	//   ....[28]....
        /*0428*/ 	.word	0x00010210


	//   ....[29]....
        /*042c*/ 	.word	0x000103a0


	//   ....[30]....
        /*0430*/ 	.word	0x000103d0


	//   ....[31]....
        /*0434*/ 	.word	0x00010410


	//   ....[32]....
        /*0438*/ 	.word	0x00010480


	//   ....[33]....
        /*043c*/ 	.word	0x000104e0


	//   ....[34]....
        /*0440*/ 	.word	0x00010520


	//   ....[35]....
        /*0444*/ 	.word	0x000106d0


	//   ....[36]....
        /*0448*/ 	.word	0x00010730


	//   ....[37]....
        /*044c*/ 	.word	0x00010770


	//   ....[38]....
        /*0450*/ 	.word	0x000107b0


	//   ....[39]....
        /*0454*/ 	.word	0x000107e0


	//   ....[40]....
        /*0458*/ 	.word	0x00010810


	//   ....[41]....
        /*045c*/ 	.word	0x000108b0


	//   ....[42]....
        /*0460*/ 	.word	0x00010910


	//   ....[43]....
        /*0464*/ 	.word	0x000109a0


	//   ....[44]....
        /*0468*/ 	.word	0x00014c40


	//   ....[45]....
        /*046c*/ 	.word	0x00014c50


	//   ....[46]....
        /*0470*/ 	.word	0x00014d70


	//   ....[47]....
        /*0474*/ 	.word	0x00014dd0


	//   ....[48]....
        /*0478*/ 	.word	0x00014e10


	//   ....[49]....
        /*047c*/ 	.word	0x00014e50


	//   ....[50]....
        /*0480*/ 	.word	0x00014e80


	//   ....[51]....
        /*0484*/ 	.word	0x00014eb0


	//   ....[52]....
        /*0488*/ 	.word	0x00015050


	//   ....[53]....
        /*048c*/ 	.word	0x000150b0


	//   ....[54]....
        /*0490*/ 	.word	0x000150f0


	//   ....[55]....
        /*0494*/ 	.word	0x00015130


	//   ....[56]....
        /*0498*/ 	.word	0x00015160


	//   ....[57]....
        /*049c*/ 	.word	0x00015190


	//   ....[58]....
        /*04a0*/ 	.word	0x00015250


	//   ....[59]....
        /*04a4*/ 	.word	0x00015270


	//   ....[60]....
        /*04a8*/ 	.word	0x000152e0


	//   ....[61]....
        /*04ac*/ 	.word	0x00015980


	//   ....[62]....
        /*04b0*/ 	.word	0x00016030


	//   ....[63]....
        /*04b4*/ 	.word	0x00016450


	//   ....[64]....
        /*04b8*/ 	.word	0x000164e0


	//   ....[65]....
        /*04bc*/ 	.word	0x00016580


	//   ....[66]....
        /*04c0*/ 	.word	0x00016630


	//   ....[67]....
        /*04c4*/ 	.word	0x000166b0


	//   ....[68]....
        /*04c8*/ 	.word	0x00016730


	//   ....[69]....
        /*04cc*/ 	.word	0x000167b0


	//   ....[70]....
        /*04d0*/ 	.word	0x00016830


	//   ....[71]....
        /*04d4*/ 	.word	0x000168c0


	//   ....[72]....
        /*04d8*/ 	.word	0x00016970


	//   ....[73]....
        /*04dc*/ 	.word	0x000169f0


	//   ....[74]....
        /*04e0*/ 	.word	0x00016a70


	//   ....[75]....
        /*04e4*/ 	.word	0x00016af0


	//   ....[76]....
        /*04e8*/ 	.word	0x00016b70


	//   ....[77]....
        /*04ec*/ 	.word	0x00016be0


	//   ....[78]....
        /*04f0*/ 	.word	0x00016c80


	//   ....[79]....
        /*04f4*/ 	.word	0x00016d10


	//   ....[80]....
        /*04f8*/ 	.word	0x00016e40


	//----- nvinfo : EIATTR_REG_RECONFIG
	.align		4
.L_505:
        /*04fc*/ 	.byte	0x01, 0x54
	.zero		2


	//----- nvinfo : EIATTR_SYSCALL_OFFSETS
	.align		4
        /*0500*/ 	.byte	0x04, 0x46
        /*0502*/ 	.short	(.L_507 - .L_506)


	//   ....[0]....
.L_506:
        /*0504*/ 	.word	0x00001c10


	//   ....[1]....
        /*0508*/ 	.word	0x00011920


	//   ....[2]....
        /*050c*/ 	.word	0x00011a60


	//   ....[3]....
        /*0510*/ 	.word	0x00011b60


	//----- nvinfo : EIATTR_MBARRIER_INSTR_OFFSETS
	.align		4
.L_507:
        /*0514*/ 	.byte	0x04, 0x39
        /*0516*/ 	.short	(.L_509 - .L_508)


	//   ....[0]....
.L_508:
        /*0518*/ 	.word	0x000002a0
        /*051c*/ 	.word	0x000000ff
        /*0520*/ 	.word	0x00030800
        /*0524*/ 	.short	0x0100
        /*0526*/ 	.byte	0x08
	.zero		1


	//   ....[1]....
        /*0528*/ 	.word	0x000002b0
        /*052c*/ 	.word	0x000000ff
        /*0530*/ 	.word	0x00030820
        /*0534*/ 	.short	0x0100
        /*0536*/ 	.byte	0x08
	.zero		1


	//   ....[2]....
        /*0538*/ 	.word	0x000003a0
        /*053c*/ 	.word	0x000000ff
        /*0540*/ 	.word	0x00030830
        /*0544*/ 	.short	0x0100
        /*0546*/ 	.byte	0x08
	.zero		1


	//   ....[3]....
        /*0548*/ 	.word	0x000003b0
        /*054c*/ 	.word	0x000000ff
        /*0550*/ 	.word	0x00030840
        /*0554*/ 	.short	0x0100
        /*0556*/ 	.byte	0x08
	.zero		1


	//   ....[4]....
        /*0558*/ 	.word	0x000003c0
        /*055c*/ 	.word	0x000000ff
        /*0560*/ 	.word	0x00030838
        /*0564*/ 	.short	0x0100
        /*0566*/ 	.byte	0x08
	.zero		1


	//   ....[5]....
        /*0568*/ 	.word	0x000003d0
        /*056c*/ 	.word	0x000000ff
        /*0570*/ 	.word	0x00030848
        /*0574*/ 	.short	0x0100
        /*0576*/ 	.byte	0x08
	.zero		1


	//   ....[6]....
        /*0578*/ 	.word	0x00000500
        /*057c*/ 	.word	0x000000ff
        /*0580*/ 	.word	0x00030850
        /*0584*/ 	.short	0x0100
        /*0586*/ 	.byte	0x08
	.zero		1


	//   ....[7]....
        /*0588*/ 	.word	0x00000510
        /*058c*/ 	.word	0x000000ff
        /*0590*/ 	.word	0x00030860
        /*0594*/ 	.short	0x0100
        /*0596*/ 	.byte	0x08
	.zero		1


	//   ....[8]....
        /*0598*/ 	.word	0x00000520
        /*059c*/ 	.word	0x000000ff
        /*05a0*/ 	.word	0x00030858
        /*05a4*/ 	.short	0x0100
        /*05a6*/ 	.byte	0x08
	.zero		1


	//   ....[9]....
        /*05a8*/ 	.word	0x00000530
        /*05ac*/ 	.word	0x000000ff
        /*05b0*/ 	.word	0x00030868
        /*05b4*/ 	.short	0x0100
        /*05b6*/ 	.byte	0x08
	.zero		1


	//   ....[10]....
        /*05b8*/ 	.word	0x00000620
        /*05bc*/ 	.word	0x000000ff
        /*05c0*/ 	.word	0x00030870
        /*05c4*/ 	.short	0x0100
        /*05c6*/ 	.byte	0x06
	.zero		1


	//   ....[11]....
        /*05c8*/ 	.word	0x00000630
        /*05cc*/ 	.word	0x000000ff
        /*05d0*/ 	.word	0x00030880
        /*05d4*/ 	.short	0x0100
        /*05d6*/ 	.byte	0x06
	.zero		1


	//   ....[12]....
        /*05d8*/ 	.word	0x00000640
        /*05dc*/ 	.word	0x000000ff
        /*05e0*/ 	.word	0x00030878
        /*05e4*/ 	.short	0x0100
        /*05e6*/ 	.byte	0x06
	.zero		1


	//   ....[13]....
        /*05e8*/ 	.word	0x00000650
        /*05ec*/ 	.word	0x000000ff
        /*05f0*/ 	.word	0x00030888
        /*05f4*/ 	.short	0x0100
        /*05f6*/ 	.byte	0x06
	.zero		1


	//   ....[14]....
        /*05f8*/ 	.word	0x00000780
        /*05fc*/ 	.word	0x000000ff
        /*0600*/ 	.word	0x00030890
        /*0604*/ 	.short	0x0100
        /*0606*/ 	.byte	0x08
	.zero		1


	//   ....[15]....
        /*0608*/ 	.word	0x00000790
        /*060c*/ 	.word	0x000000ff
        /*0610*/ 	.word	0x000308a0
        /*0614*/ 	.short	0x0100
        /*0616*/ 	.byte	0x08
	.zero		1


	//   ....[16]....
        /*0618*/ 	.word	0x000007a0
        /*061c*/ 	.word	0x000000ff
        /*0620*/ 	.word	0x00030898
        /*0624*/ 	.short	0x0100
        /*0626*/ 	.byte	0x08
	.zero		1


	//   ....[17]....
        /*0628*/ 	.word	0x000007b0
        /*062c*/ 	.word	0x000000ff
        /*0630*/ 	.word	0x000308a8
        /*0634*/ 	.short	0x0100
        /*0636*/ 	.byte	0x08
	.zero		1


	//   ....[18]....
        /*0638*/ 	.word	0x000008e0
        /*063c*/ 	.word	0x000000ff
        /*0640*/ 	.word	0x000308b0
        /*0644*/ 	.short	0x0100
        /*0646*/ 	.byte	0x08
	.zero		1


	//   ....[19]....
        /*0648*/ 	.word	0x000008f0
        /*064c*/ 	.word	0x000000ff
        /*0650*/ 	.word	0x000308c0
        /*0654*/ 	.short	0x0100
        /*0656*/ 	.byte	0x08
	.zero		1


	//   ....[20]....
        /*0658*/ 	.word	0x00000900
        /*065c*/ 	.word	0x000000ff
        /*0660*/ 	.word	0x000308b8
        /*0664*/ 	.short	0x0100
        /*0666*/ 	.byte	0x08
	.zero		1


	//   ....[21]....
        /*0668*/ 	.word	0x00000910
        /*066c*/ 	.word	0x000000ff
        /*0670*/ 	.word	0x000308c8
        /*0674*/ 	.short	0x0100
        /*0676*/ 	.byte	0x08
	.zero		1


	//   ....[22]....
        /*0678*/ 	.word	0x00001cb0
        /*067c*/ 	.word	0x000000ff
        /*0680*/ 	.word	0x00030800
        /*0684*/ 	.short	0x010a
        /*0686*/ 	.byte	0x27
	.zero		1


	//   ....[23]....
        /*0688*/ 	.word	0x00001d30
        /*068c*/ 	.word	0x00000005
        /*0690*/ 	.word	0x00030830
        /*0694*/ 	.short	0x010a
        /*0696*/ 	.byte	0x3f
	.zero		1


	//   ....[24]....
        /*0698*/ 	.word	0x00001d90
        /*069c*/ 	.word	0x00000005
        /*06a0*/ 	.word	0x00030830
        /*06a4*/ 	.short	0x010a
        /*06a6*/ 	.byte	0x3f
	.zero		1


	//   ....[25]....
        /*06a8*/ 	.word	0x000028f0
        /*06ac*/ 	.word	0x00000000
        /*06b0*/ 	.word	0x00000000
        /*06b4*/ 	.short	0x0101
        /*06b6*/ 	.byte	0x3f
	.zero		1


	//   ....[26]....
        /*06b8*/ 	.word	0x00004850
        /*06bc*/ 	.word	0x000000ff
        /*06c0*/ 	.word	0x00030830
        /*06c4*/ 	.short	0x010a
        /*06c6*/ 	.byte	0x06
	.zero		1


	//   ....[27]....
        /*06c8*/ 	.word	0x00004890
        /*06cc*/ 	.word	0x000000ff
        /*06d0*/ 	.word	0x00030830
        /*06d4*/ 	.short	0x010a
        /*06d6*/ 	.byte	0x06
	.zero		1


	//   ....[28]....
        /*06d8*/ 	.word	0x00005710
        /*06dc*/ 	.word	0x000000ff
        /*06e0*/ 	.word	0x00030850
        /*06e4*/ 	.short	0x010a
        /*06e6*/ 	.byte	0x0e
	.zero		1


	//   ....[29]....
        /*06e8*/ 	.word	0x00005750
        /*06ec*/ 	.word	0x000000ff
        /*06f0*/ 	.word	0x00030850
        /*06f4*/ 	.short	0x010a
        /*06f6*/ 	.byte	0x0e
	.zero		1


	//   ....[30]....
        /*06f8*/ 	.word	0x00005d30
        /*06fc*/ 	.word	0x00000098
        /*0700*/ 	.word	0x00000000
        /*0704*/ 	.short	0x0101
        /*0706*/ 	.byte	0x3f
	.zero		1


	//   ....[31]....
        /*0708*/ 	.word	0x00006f30
        /*070c*/ 	.word	0x0000009d
        /*0710*/ 	.word	0x00000000
        /*0714*/ 	.short	0x0101
        /*0716*/ 	.byte	0x3f
	.zero		1


	//   ....[32]....
        /*0718*/ 	.word	0x00007580
        /*071c*/ 	.word	0x000000ff
        /*0720*/ 	.word	0x00030830
        /*0724*/ 	.short	0x010a
        /*0726*/ 	.byte	0x06
	.zero		1


	//   ....[33]....
        /*0728*/ 	.word	0x000075c0
        /*072c*/ 	.word	0x000000ff
        /*0730*/ 	.word	0x00030830
        /*0734*/ 	.short	0x010a
        /*0736*/ 	.byte	0x06
	.zero		1


	//   ....[34]....
        /*0738*/ 	.word	0x00008440
        /*073c*/ 	.word	0x000000ff
        /*0740*/ 	.word	0x00030850
        /*0744*/ 	.short	0x010a
        /*0746*/ 	.byte	0x0e
	.zero		1


	//   ....[35]....
        /*0748*/ 	.word	0x00008480
        /*074c*/ 	.word	0x000000ff
        /*0750*/ 	.word	0x00030850
        /*0754*/ 	.short	0x010a
        /*0756*/ 	.byte	0x0e
	.zero		1


	//   ....[36]....
        /*0758*/ 	.word	0x000091d0
        /*075c*/ 	.word	0x00000099
        /*0760*/ 	.word	0x00000000
        /*0764*/ 	.short	0x0101
        /*0766*/ 	.byte	0x3f
	.zero		1


	//   ....[37]....
        /*0768*/ 	.word	0x00009260
        /*076c*/ 	.word	0x0000009b
        /*0770*/ 	.word	0x00000000
        /*0774*/ 	.short	0x0101
        /*0776*/ 	.byte	0x3f
	.zero		1


	//   ....[38]....
        /*0778*/ 	.word	0x000096c0
        /*077c*/ 	.word	0x000000ff
        /*0780*/ 	.word	0x00030830
        /*0784*/ 	.short	0x010a
        /*0786*/ 	.byte	0x06
	.zero		1


	//   ....[39]....
        /*0788*/ 	.word	0x00009700
        /*078c*/ 	.word	0x000000ff
        /*0790*/ 	.word	0x00030830
        /*0794*/ 	.short	0x010a
        /*0796*/ 	.byte	0x06
	.zero		1


	//   ....[40]....
        /*0798*/ 	.word	0x0000a580
        /*079c*/ 	.word	0x000000ff
        /*07a0*/ 	.word	0x00030850
        /*07a4*/ 	.short	0x010a
        /*07a6*/ 	.byte	0x0e
	.zero		1


	//   ....[41]....
        /*07a8*/ 	.word	0x0000a5c0
        /*07ac*/ 	.word	0x000000ff
        /*07b0*/ 	.word	0x00030850
        /*07b4*/ 	.short	0x010a
        /*07b6*/ 	.byte	0x0e
	.zero		1


	//   ....[42]....
        /*07b8*/ 	.word	0x0000ab10
        /*07bc*/ 	.word	0x00000004
        /*07c0*/ 	.word	0x00000000
        /*07c4*/ 	.short	0x0101
        /*07c6*/ 	.byte	0x3f
	.zero		1


	//   ....[43]....
        /*07c8*/ 	.word	0x0000bd40
        /*07cc*/ 	.word	0x0000009d
        /*07d0*/ 	.word	0x00000000
        /*07d4*/ 	.short	0x0101
        /*07d6*/ 	.byte	0x3f
	.zero		1


	//   ....[44]....
        /*07d8*/ 	.word	0x0000c8f0
        /*07dc*/ 	.word	0x000000ff
        /*07e0*/ 	.word	0x00030850
        /*07e4*/ 	.short	0x010a
        /*07e6*/ 	.byte	0x05
	.zero		1


	//   ....[45]....
        /*07e8*/ 	.word	0x0000c930
        /*07ec*/ 	.word	0x000000ff
        /*07f0*/ 	.word	0x00030850
        /*07f4*/ 	.short	0x010a
        /*07f6*/ 	.byte	0x05
	.zero		1


	//   ....[46]....
        /*07f8*/ 	.word	0x0000d1e0
        /*07fc*/ 	.word	0x00000010
        /*0800*/ 	.word	0x00000000
        /*0804*/ 	.short	0x0101
        /*0806*/ 	.byte	0x3f
	.zero		1


	//   ....[47]....
        /*0808*/ 	.word	0x0000ed70
        /*080c*/ 	.word	0x00000013
        /*0810*/ 	.word	0x00000000
        /*0814*/ 	.short	0x0101
        /*0816*/ 	.byte	0x3f
	.zero		1


	//   ....[48]....
        /*0818*/ 	.word	0x00012360
        /*081c*/ 	.word	0x00000009
        /*0820*/ 	.word	0x00030840
        /*0824*/ 	.short	0x010a
        /*0826*/ 	.byte	0x3f
	.zero		1


	//   ....[49]....
        /*0828*/ 	.word	0x000129d0
        /*082c*/ 	.word	0x0000000a
        /*0830*/ 	.word	0x00030820
        /*0834*/ 	.short	0x010a
        /*0836*/ 	.byte	0x3f
	.zero		1


	//   ....[50]....
        /*0838*/ 	.word	0x00012d20
        /*083c*/ 	.word	0x00000002
        /*0840*/ 	.word	0x00030840
        /*0844*/ 	.short	0x010a
        /*0846*/ 	.byte	0x3f
	.zero		1


	//   ....[51]....
        /*0848*/ 	.word	0x00013070
        /*084c*/ 	.word	0x00000003
        /*0850*/ 	.word	0x00000060
        /*0854*/ 	.short	0x010a
        /*0856*/ 	.byte	0x3f
	.zero		1


	//   ....[52]....
        /*0858*/ 	.word	0x00013710
        /*085c*/ 	.word	0x00000002
        /*0860*/ 	.word	0x00030840
        /*0864*/ 	.short	0x010a
        /*0866*/ 	.byte	0x3f
	.zero		1


	//   ....[53]....
        /*0868*/ 	.word	0x00013a60
        /*086c*/ 	.word	0x00000003
        /*0870*/ 	.word	0x00000060
        /*0874*/ 	.short	0x010a
        /*0876*/ 	.byte	0x3f
	.zero		1


	//   ....[54]....
        /*0878*/ 	.word	0x00013fe0
        /*087c*/ 	.word	0x00000002
        /*0880*/ 	.word	0x00030840
        /*0884*/ 	.short	0x010a
        /*0886*/ 	.byte	0x3f
	.zero		1


	//   ....[55]....
        /*0888*/ 	.word	0x00014330
        /*088c*/ 	.word	0x00000002
        /*0890*/ 	.word	0x00000060
        /*0894*/ 	.short	0x010a
        /*0896*/ 	.byte	0x3f
	.zero		1


	//   ....[56]....
        /*0898*/ 	.word	0x00014850
        /*089c*/ 	.word	0x00000003
        /*08a0*/ 	.word	0x00030860
        /*08a4*/ 	.short	0x010a
        /*08a6*/ 	.byte	0x3f
	.zero		1


	//   ....[57]....
        /*08a8*/ 	.word	0x00015900
        /*08ac*/ 	.word	0x00000000
        /*08b0*/ 	.word	0x00030820
        /*08b4*/ 	.short	0x010a
        /*08b6*/ 	.byte	0x3f
	.zero		1


	//   ....[58]....
        /*08b8*/ 	.word	0x00015ae0
        /*08bc*/ 	.word	0x00000006
        /*08c0*/ 	.word	0x00000000
        /*08c4*/ 	.short	0x010a
        /*08c6*/ 	.byte	0x3f
	.zero		1


	//   ....[59]....
        /*08c8*/ 	.word	0x00015b50
        /*08cc*/ 	.word	0x00000007
        /*08d0*/ 	.word	0x00000000
        /*08d4*/ 	.short	0x010a
        /*08d6*/ 	.byte	0x3f
	.zero		1


	//   ....[60]....
        /*08d8*/ 	.word	0x00015bc0
        /*08dc*/ 	.word	0x00000004
        /*08e0*/ 	.word	0x00000000
        /*08e4*/ 	.short	0x010a
        /*08e6*/ 	.byte	0x3f
	.zero		1


	//   ....[61]....
        /*08e8*/ 	.word	0x00015bf0
        /*08ec*/ 	.word	0x00000003
        /*08f0*/ 	.word	0x00000000
        /*08f4*/ 	.short	0x010a
        /*08f6*/ 	.byte	0x3f
	.zero		1


	//   ....[62]....
        /*08f8*/ 	.word	0x00015c60
        /*08fc*/ 	.word	0x00000003
        /*0900*/ 	.word	0x00030800
        /*0904*/ 	.short	0x010a
        /*0906*/ 	.byte	0x3f
	.zero		1


	//   ....[63]....
        /*0908*/ 	.word	0x00015cb0
        /*090c*/ 	.word	0x00000005
        /*0910*/ 	.word	0x00030830
        /*0914*/ 	.short	0x010a
        /*0916*/ 	.byte	0x3f
	.zero		1


	//   ....[64]....
        /*0918*/ 	.word	0x00015d10
        /*091c*/ 	.word	0x00000099
        /*0920*/ 	.word	0x00030830
        /*0924*/ 	.short	0x010a
        /*0926*/ 	.byte	0x3f
	.zero		1


	//   ....[65]....
        /*0928*/ 	.word	0x00015d70
        /*092c*/ 	.word	0x000000db
        /*0930*/ 	.word	0x00030850
        /*0934*/ 	.short	0x010a
        /*0936*/ 	.byte	0x3f
	.zero		1


	//   ....[66]....
        /*0938*/ 	.word	0x00015dd0
        /*093c*/ 	.word	0x00000005
        /*0940*/ 	.word	0x00030830
        /*0944*/ 	.short	0x010a
        /*0946*/ 	.byte	0x3f
	.zero		1


	//   ....[67]....
        /*0948*/ 	.word	0x00015e30
        /*094c*/ 	.word	0x00000005
        /*0950*/ 	.word	0x00030850
        /*0954*/ 	.short	0x010a
        /*0956*/ 	.byte	0x3f
	.zero		1


	//   ....[68]....
        /*0958*/ 	.word	0x00015e90
        /*095c*/ 	.word	0x00000005
        /*0960*/ 	.word	0x00030830
        /*0964*/ 	.short	0x010a
        /*0966*/ 	.byte	0x3f
	.zero		1


	//   ....[69]....
        /*0968*/ 	.word	0x00015ef0
        /*096c*/ 	.word	0x00000005
        /*0970*/ 	.word	0x00030850
        /*0974*/ 	.short	0x010a
        /*0976*/ 	.byte	0x3f
	.zero		1


	//   ....[70]....
        /*0978*/ 	.word	0x00015f50
        /*097c*/ 	.word	0x00000003
        /*0980*/ 	.word	0x00030850
        /*0984*/ 	.short	0x010a
        /*0986*/ 	.byte	0x3f
	.zero		1


	//   ....[71]....
        /*0988*/ 	.word	0x000160f0
        /*098c*/ 	.word	0x00000009
        /*0990*/ 	.word	0x00030840
        /*0994*/ 	.short	0x010a
        /*0996*/ 	.byte	0x3f
	.zero		1


	//   ....[72]....
        /*0998*/ 	.word	0x00016170
        /*099c*/ 	.word	0x00000008
        /*09a0*/ 	.word	0x00030820
        /*09a4*/ 	.short	0x010a
        /*09a6*/ 	.byte	0x3f
	.zero		1


	//   ....[73]....
        /*09a8*/ 	.word	0x000161c0
        /*09ac*/ 	.word	0x00000002
        /*09b0*/ 	.word	0x00030840
        /*09b4*/ 	.short	0x010a
        /*09b6*/ 	.byte	0x3f
	.zero		1


	//   ....[74]....
        /*09b8*/ 	.word	0x00016210
        /*09bc*/ 	.word	0x00000003
        /*09c0*/ 	.word	0x00000060
        /*09c4*/ 	.short	0x010a
        /*09c6*/ 	.byte	0x3f
	.zero		1


	//   ....[75]....
        /*09c8*/ 	.word	0x00016260
        /*09cc*/ 	.word	0x00000002
        /*09d0*/ 	.word	0x00030840
        /*09d4*/ 	.short	0x010a
        /*09d6*/ 	.byte	0x3f
	.zero		1


	//   ....[76]....
        /*09d8*/ 	.word	0x000162b0
        /*09dc*/ 	.word	0x00000003
        /*09e0*/ 	.word	0x00000060
        /*09e4*/ 	.short	0x010a
        /*09e6*/ 	.byte	0x3f
	.zero		1


	//   ....[77]....
        /*09e8*/ 	.word	0x00016300
        /*09ec*/ 	.word	0x00000002
        /*09f0*/ 	.word	0x00030840
        /*09f4*/ 	.short	0x010a
        /*09f6*/ 	.byte	0x3f
	.zero		1


	//   ....[78]....
        /*09f8*/ 	.word	0x00016350
        /*09fc*/ 	.word	0x00000002
        /*0a00*/ 	.word	0x00000060
        /*0a04*/ 	.short	0x010a
        /*0a06*/ 	.byte	0x3f
	.zero		1


	//   ....[79]....
        /*0a08*/ 	.word	0x000163a0
        /*0a0c*/ 	.word	0x00000003
        /*0a10*/ 	.word	0x00030860
        /*0a14*/ 	.short	0x010a
        /*0a16*/ 	.byte	0x3f
	.zero		1


	//   ....[80]....
        /*0a18*/ 	.word	0x00016d60
        /*0a1c*/ 	.word	0x00000000
        /*0a20*/ 	.word	0x00030820
        /*0a24*/ 	.short	0x010a
        /*0a26*/ 	.byte	0x3f
	.zero		1


	//   ....[81]....
        /*0a28*/ 	.word	0x00016f00
        /*0a2c*/ 	.word	0x00000006
        /*0a30*/ 	.word	0x00000000
        /*0a34*/ 	.short	0x010a
        /*0a36*/ 	.byte	0x3f
	.zero		1


	//   ....[82]....
        /*0a38*/ 	.word	0x00016f50
        /*0a3c*/ 	.word	0x00000007
        /*0a40*/ 	.word	0x00000000
        /*0a44*/ 	.short	0x010a
        /*0a46*/ 	.byte	0x3f
	.zero		1


	//   ....[83]....
        /*0a48*/ 	.word	0x00016fa0
        /*0a4c*/ 	.word	0x00000004
        /*0a50*/ 	.word	0x00000000
        /*0a54*/ 	.short	0x010a
        /*0a56*/ 	.byte	0x3f
	.zero		1


	//----- nvinfo : EIATTR_NUM_MBARRIERS
	.align		4
.L_509:
        /*0a58*/ 	.byte	0x03, 0x38
        /*0a5a*/ 	.short	0x0016


	//----- nvinfo : EIATTR_EXIT_INSTR_OFFSETS
	.align		4
        /*0a5c*/ 	.byte	0x04, 0x1c
        /*0a5e*/ 	.short	(.L_511 - .L_510)


	//   ....[0]....
.L_510:
        /*0a60*/ 	.word	0x00000a80


	//   ....[1]....
        /*0a64*/ 	.word	0x000101d0


	//   ....[2]....
        /*0a68*/ 	.word	0x00010230


	//   ....[3]....
        /*0a6c*/ 	.word	0x00015c40


	//----- nvinfo : EIATTR_MAX_THREADS
	.align		4
.L_511:
        /*0a70*/ 	.byte	0x04, 0x05
        /*0a72*/ 	.short	(.L_513 - .L_512)
.L_512:
        /*0a74*/ 	.word	0x00000180
        /*0a78*/ 	.word	0x00000001
        /*0a7c*/ 	.word	0x00000001


	//----- nvinfo : EIATTR_CRS_STACK_SIZE
	.align		4
.L_513:
        /*0a80*/ 	.byte	0x04, 0x1e
        /*0a82*/ 	.short	(.L_515 - .L_514)
.L_514:
        /*0a84*/ 	.word	0x00000000


	//----- nvinfo : EIATTR_CBANK_PARAM_SIZE
	.align		4
.L_515:
        /*0a88*/ 	.byte	0x03, 0x19
        /*0a8a*/ 	.short	0x0a70


	//----- nvinfo : EIATTR_PARAM_CBANK
	.align		4
        /*0a8c*/ 	.byte	0x04, 0x0a
        /*0a8e*/ 	.short	(.L_517 - .L_516)
	.align		4
.L_516:
        /*0a90*/ 	.word	index@(.nv.constant0._ZN7cutlass13device_kernelIN5flash11enable_sm90INS1_16FlashAttnFwdSm90INS1_25CollectiveMainloopFwdSm90ILi2EN4cute5tupleIJNS5_1CILi1EEES8_S8_EEENS6_IJNS7_ILi128EEENS7_ILi64EEENS7_ILi256EEEEEELi256ENS_10bfloat16_tEfNS_4arch4Sm90ELb0ELb1ELb1ELb1ELb0ELb0ELb0ELb1ELb1ELb0ELb0ELb0EEENS1_21CollectiveEpilogueFwdINS6_IJSA_SC_SB_EEES9_SE_SG_Li256ELb1ELb0ELb0ELb0EEENS1_36VarlenDynamicPersistentTileSchedulerILi128ELi64ELi256ELi32ELb0ELb0ELb1ELb1ELb0ELb1EEEEEEEEEvNT_6ParamsE)
        /*0a94*/ 	.short	0x0210
        /*0a96*/ 	.short	0x0a70


	//----- nvinfo : EIATTR_SW_WAR
	.align		4
.L_517:
        /*0a98*/ 	.byte	0x04, 0x36
        /*0a9a*/ 	.short	(.L_519 - .L_518)
.L_518:
        /*0a9c*/ 	.word	0x00000008
.L_519:


//--------------------- .nv.info._ZN7cutlass13device_kernelIN5flash11enable_sm90INS1_16FlashAttnFwdSm90INS1_25CollectiveMainloopFwdSm90ILi2EN4cute5tupleIJNS5_1CILi1EEES8_S8_EEENS6_IJNS7_ILi128EEENS7_ILi64EEENS7_ILi256EEEEEELi256ENS_10bfloat16_tEfNS_4arch4Sm90ELb0ELb1ELb1ELb1ELb0ELb1ELb0ELb1ELb1ELb0ELb0ELb0EEENS1_21CollectiveEpilogueFwdINS6_IJSA_SC_SB_EEES9_SE_SG_Li256ELb1ELb0ELb0ELb0EEENS1_36VarlenDynamicPersistentTileSchedulerILi128ELi64ELi256ELi32ELb0ELb0ELb1ELb1ELb0ELb1EEEEEEEEEvNT_6ParamsE --------------------------
	.section	.nv.info._ZN7cutlass13device_kernelIN5flash11enable_sm90INS1_16FlashAttnFwdSm90INS1_25CollectiveMainloopFwdSm90ILi2EN4cute5tupleIJNS5_1CILi1EEES8_S8_EEENS6_IJNS7_ILi128EEENS7_ILi64EEENS7_ILi256EEEEEELi256ENS_10bfloat16_tEfNS_4arch4Sm90ELb0ELb1ELb1ELb1ELb0ELb1ELb0ELb1ELb1ELb0ELb0ELb0EEENS1_21CollectiveEpilogueFwdINS6_IJSA_SC_SB_EEES9_SE_SG_Li256ELb1ELb0ELb0ELb0EEENS1_36VarlenDynamicPersistentTileSchedulerILi128ELi64ELi256ELi32ELb0ELb0ELb1ELb1ELb0ELb1EEEEEEEEEvNT_6ParamsE,"",@"SHT_CUDA_INFO"
	.sectionflags	@""
	.align	4


	//----- nvinfo : EIATTR_CUDA_API_VERSION
	.align		4
        /*0000*/ 	.byte	0x04, 0x37
        /*0002*/ 	.short	(.L_521 - .L_520)
.L_520:
        /*0004*/ 	.word	0x00000082


	//----- nvinfo : EIATTR_KPARAM_INFO
	.align		4
.L_521:
        /*0008*/ 	.byte	0x04, 0x17
        /*000a*/ 	.short	(.L_523 - .L_522)
.L_522:
        /*000c*/ 	.word	0x00000000
        /*0010*/ 	.short	0x0000
        /*0012*/ 	.short	0x0070
        /*0014*/ 	.byte	0x00, 0xf0, 0x01, 0x28


	//----- nvinfo : EIATTR_SPARSE_MMA_MASK
	.align		4
.L_523:
        /*0018*/ 	.byte	0x03, 0x50
        /*001a*/ 	.short	0x0000


	//----- nvinfo : EIATTR_MAXREG_COUNT
	.align		4
        /*001c*/ 	.byte	0x03, 0x1b
        /*001e*/ 	.short	0x00a8


	//----- nvinfo : EIATTR_NUM_BARRIERS
	.align		4
        /*0020*/ 	.byte	0x02, 0x4c
        /*0022*/ 	.byte	0x10
	.zero		1


	//----- nvinfo : EIATTR_EXTERNS
	.align		4
        /*0024*/ 	.byte	0x04, 0x0f
        /*0026*/ 	.short	(.L_525 - .L_524)


	//   ....[0]....
	.align		4
.L_524:
        /*0028*/ 	.word	index@(__assertfail)


	//----- nvinfo : EIATTR_ANNOTATIONS
	.align		4
.L_525:
        /*002c*/ 	.byte	0x04, 0x55
        /*002e*/ 	.short	(.L_527 - .L_526)


	//   ....[0]....
.L_526:
        /* <DEDUP_REMOVED lines=129> */


	//----- nvinfo : EIATTR_MERCURY_ISA_VERSION
	.align		4
.L_527:
        /*0830*/ 	.byte	0x03, 0x5f
        /*0832*/ 	.short	0x0101


	//----- nvinfo : EIATTR_UNUSED_LOAD_BYTE_OFFSET
	.align		4
        /*0834*/ 	.byte	0x04, 0x44
        /*0836*/ 	.short	(.L_529 - .L_528)


	//   ....[0]....
.L_528:
        /*0838*/ 	.word	0x00000ad0
        /*083c*/ 	.word	0x0000fff0


	//   ....[1]....
        /*0840*/ 	.word	0x0001fc50
        /*0844*/ 	.word	0x0000fff0


	//----- nvinfo : EIATTR_INT_WARP_WIDE_INSTR_OFFSETS
	.align		4
.L_529:
        /*0848*/ 	.byte	0x04, 0x31
        /*084a*/ 	.short	(.L_531 - .L_530)


	//   ....[0]....
.L_530:
        /*084c*/ 	.word	0x000001c0


	//   ....[1]....
        /*0850*/ 	.word	0x00000200


	//   ....[2]....
        /*0854*/ 	.word	0x00000270


	//   ....[3]....
        /*0858*/ 	.word	0x00025000


	//   ....[4]....
        /*085c*/ 	.word	0x000250a0


	//   ....[5]....
        /*0860*/ 	.word	0x00025610


	//   ....[6]....
        /*0864*/ 	.word	0x00025640


	//   ....[7]....
        /*0868*/ 	.word	0x00025740


	//   ....[8]....
        /*086c*/ 	.word	0x00025830


	//   ....[9]....
        /*0870*/ 	.word	0x00025920


	//   ....[10]....
        /*0874*/ 	.word	0x00028060


	//   ....[11]....
        /*0878*/ 	.word	0x00028100


	//----- nvinfo : EIATTR_COOP_GROUP_MASK_REGIDS
	.align		4
.L_531:
        /*087c*/ 	.byte	0x04, 0x29
        /*087e*/ 	.short	(.L_533 - .L_532)


	//   ....[0]....
.L_532:
        /*0880*/ 	.word	0xffffffff


	//   ....[1]....
        /*0884*/ 	.word	0xffffffff


	//   ....[2]....
        /*0888*/ 	.word	0xffffffff


	//   ....[3]....
        /*088c*/ 	.word	0xffffffff


	//   ....[4]....
        /*0890*/ 	.word	0xffffffff


	//   ....[5]....
        /*0894*/ 	.word	0xffffffff


	//   ....[6]....
        /*0898*/ 	.word	0xffffffff


	//   ....[7]....
        /*089c*/ 	.word	0xffffffff


	//   ....[8]....
        /*08a0*/ 	.word	0xffffffff


	//   ....[9]....
        /*08a4*/ 	.word	0xffffffff


	//   ....[10]....
        /*08a8*/ 	.word	0xffffffff


	//   ....[11]....
        /*08ac*/ 	.word	0xffffffff


	//   ....[12]....
        /*08b0*/ 	.word	0xffffffff


	//   ....[13]....
        /*08b4*/ 	.word	0xffffffff


	//   ....[14]....
        /*08b8*/ 	.word	0xffffffff


	//   ....[15]....
        /*08bc*/ 	.word	0xffffffff


	//   ....[16]....
        /*08c0*/ 	.word	0xffffffff


	//   ....[17]....
        /*08c4*/ 	.word	0xffffffff


	//   ....[18]....
        /*08c8*/ 	.word	0xffffffff


	//   ....[19]....
        /*08cc*/ 	.word	0xffffffff


	//   ....[20]....
        /*08d0*/ 	.word	0xffffffff


	//   ....[21]....
        /*08d4*/ 	.word	0xffffffff


	//   ....[22]....
        /*08d8*/ 	.word	0xffffffff


	//   ....[23]....
        /*08dc*/ 	.word	0xffffffff


	//   ....[24]....
        /*08e0*/ 	.word	0xffffffff


	//   ....[25]....
        /*08e4*/ 	.word	0xffffffff


	//   ....[26]....
        /*08e8*/ 	.word	0xffffffff


	//   ....[27]....
        /*08ec*/ 	.word	0xffffffff


	//   ....[28]....
        /*08f0*/ 	.word	0xffffffff


	//   ....[29]....
        /*08f4*/ 	.word	0xffffffff


	//   ....[30]....
        /*08f8*/ 	.word	0xffffffff


	//   ....[31]....
        /*08fc*/ 	.word	0xffffffff


	//   ....[32]....
        /*0900*/ 	.word	0xffffffff


	//   ....[33]....
        /*0904*/ 	.word	0xffffffff


	//   ....[34]....
        /*0908*/ 	.word	0xffffffff


	//   ....[35]....
        /*090c*/ 	.word	0xffffffff


	//   ....[36]....
        /*0910*/ 	.word	0xffffffff


	//   ....[37]....
        /*0914*/ 	.word	0xffffffff


	//   ....[38]....
        /*0918*/ 	.word	0xffffffff


	//   ....[39]....
        /*091c*/ 	.word	0xffffffff


	//   ....[40]....
        /*0920*/ 	.word	0xffffffff


	//   ....[41]....
        /*0924*/ 	.word	0xffffffff


	//   ....[42]....
        /*0928*/ 	.word	0xffffffff


	//   ....[43]....
        /*092c*/ 	.word	0xffffffff


	//   ....[44]....
        /*0930*/ 	.word	0xffffffff


	//   ....[45]....
        /*0934*/ 	.word	0xffffffff


	//   ....[46]....
        /*0938*/ 	.word	0xffffffff


	//   ....[47]....
        /*093c*/ 	.word	0xffffffff


	//   ....[48]....
        /*0940*/ 	.word	0xffffffff


	//   ....[49]....
        /*0944*/ 	.word	0xffffffff


	//   ....[50]....
        /*0948*/ 	.word	0xffffffff


	//   ....[51]....
        /*094c*/ 	.word	0xffffffff


	//   ....[52]....
        /*0950*/ 	.word	0xffffffff


	//   ....[53]....
        /*0954*/ 	.word	0xffffffff


	//   ....[54]....
        /*0958*/ 	.word	0xffffffff


	//   ....[55]....
        /*095c*/ 	.word	0xffffffff


	//   ....[56]....
        /*0960*/ 	.word	0xffffffff


	//   ....[57]....
        /*0964*/ 	.word	0xffffffff


	//   ....[58]....
        /*0968*/ 	.word	0xffffffff


	//   ....[59]....
        /*096c*/ 	.word	0xffffffff


	//   ....[60]....
        /*0970*/ 	.word	0xffffffff


	//   ....[61]....
        /*0974*/ 	.word	0xffffffff


	//   ....[62]....
        /*0978*/ 	.word	0x0500000f


	//   ....[63]....
        /*097c*/ 	.word	0x0500000f


	//   ....[64]....
        /*0980*/ 	.word	0x0500000f


	//   ....[65]....
        /*0984*/ 	.word	0x0500000f


	//   ....[66]....
        /*0988*/ 	.word	0x0500000f


	//   ....[67]....
        /*098c*/ 	.word	0x0500000f


	//   ....[68]....
        /*0990*/ 	.word	0x0500000f


	//   ....[69]....
        /*0994*/ 	.word	0x0500000f


	//   ....[70]....
        /*0998*/ 	.word	0x0500000f


	//   ....[71]....
        /*099c*/ 	.word	0x0500000f


	//   ....[72]....
        /*09a0*/ 	.word	0x0500000f


	//   ....[73]....
        /*09a4*/ 	.word	0x0500000f


	//   ....[74]....
        /*09a8*/ 	.word	0x0500000f


	//   ....[75]....
        /*09ac*/ 	.word	0x0500000f


	//   ....[76]....
        /*09b0*/ 	.word	0x0500000f


	//   ....[77]....
        /*09b4*/ 	.word	0x0500000f


	//   ....[78]....
        /*09b8*/ 	.word	0x0500000f


	//   ....[79]....
        /*09bc*/ 	.word	0x0500000f


	//   ....[80]....
        /*09c0*/ 	.word	0x0500000f


	//   ....[81]....
        /*09c4*/ 	.word	0x0500000f


	//   ....[82]....
        /*09c8*/ 	.word	0x0500000f


	//   ....[83]....
        /*09cc*/ 	.word	0x0500000f


	//   ....[84]....
        /*09d0*/ 	.word	0x0500000f


	//   ....[85]....
        /*09d4*/ 	.word	0x0500000f


	//   ....[86]....
        /*09d8*/ 	.word	0x0500000f


	//   ....[87]....
        /*09dc*/ 	.word	0x0500000f


	//   ....[88]....
        /*09e0*/ 	.word	0x0500000f


	//   ....[89]....
        /*09e4*/ 	.word	0x0500000f


	//   ....[90]....
        /*09e8*/ 	.word	0x0500000f


	//   ....[91]....
        /*09ec*/ 	.word	0x0500000f


	//   ....[92]....
        /*09f0*/ 	.word	0x0500000f


	//   ....[93]....
        /*09f4*/ 	.word	0x0500000f


	//   ....[94]....
        /*09f8*/ 	.word	0x0500000f


	//   ....[95]....
        /*09fc*/ 	.word	0x0500000f


	//   ....[96]....
        /*0a00*/ 	.word	0x0500000f


	//   ....[97]....
        /*0a04*/ 	.word	0x0500000f


	//   ....[98]....
        /*0a08*/ 	.word	0x0500000f


	//   ....[99]....
        /*0a0c*/ 	.word	0x0500000f


	//   ....[100]....
        /*0a10*/ 	.word	0x0500000f


	//   ....[101]....
        /*0a14*/ 	.word	0x0500000f


	//   ....[102]....
        /*0a18*/ 	.word	0x0500000f


	//   ....[103]....
        /*0a1c*/ 	.word	0x0500000f


	//   ....[104]....
        /*0a20*/ 	.word	0x0500000f


	//   ....[105]....
        /*0a24*/ 	.word	0x0500000f


	//   ....[106]....
        /*0a28*/ 	.word	0x0500000f


	//   ....[107]....
        /*0a2c*/ 	.word	0x0500000f


	//   ....[108]....
        /*0a30*/ 	.word	0x0500000f


	//   ....[109]....
        /*0a34*/ 	.word	0x0500000f


	//   ....[110]....
        /*0a38*/ 	.word	0x0500000f


	//   ....[111]....
        /*0a3c*/ 	.word	0x0500000f


	//   ....[112]....
        /*0a40*/ 	.word	0x0500000f


	//   ....[113]....
        /*0a44*/ 	.word	0x0500000f


	//----- nvinfo : EIATTR_COOP_GROUP_INSTR_OFFSETS
	.align		4
.L_533:
        /*0a48*/ 	.byte	0x04, 0x28
        /*0a4a*/ 	.short	(.L_535 - .L_534)


	//   ....[0]....
.L_534:
        /*0a4c*/ 	.word	0x00000060


	//   ....[1]....
        /*0a50*/ 	.word	0x000001d0


	//   ....[2]....
        /*0a54*/ 	.word	0x00000220


	//   ....[3]....
        /*0a58*/ 	.word	0x00000450


	//   ....[4]....
        /*0a5c*/ 	.word	0x000005b0


	//   ....[5]....
        /*0a60*/ 	.word	0x000006d0


	//   ....[6]....
        /*0a64*/ 	.word	0x00000830


	//   ....[7]....
        /*0a68*/ 	.word	0x000092a0


	//   ....[8]....
        /*0a6c*/ 	.word	0x00015220


	//   ....[9]....
        /*0a70*/ 	.word	0x00015240


	//   ....[10]....
        /*0a74*/ 	.word	0x00015570


	//   ....[11]....
        /*0a78*/ 	.word	0x00015620


	//   ....[12]....
        /*0a7c*/ 	.word	0x000184d0


	//   ....[13]....
        /*0a80*/ 	.word	0x00018560


	//   ....[14]....
        /*0a84*/ 	.word	0x00018a50


	//   ....[15]....
        /*0a88*/ 	.word	0x00018ab0


	//   ....[16]....
        /*0a8c*/ 	.word	0x0001adf0


	//   ....[17]....
        /*0a90*/ 	.word	0x0001ae10


	//   ....[18]....
        /*0a94*/ 	.word	0x0001af30


	//   ....[19]....
        /*0a98*/ 	.word	0x0001aff0


	//   ....[20]....
        /*0a9c*/ 	.word	0x0001db00


	//   ....[21]....
        /*0aa0*/ 	.word	0x0001db20


	//   ....[22]....
        /*0aa4*/ 	.word	0x0001e0f0


	//   ....[23]....
        /*0aa8*/ 	.word	0x0001e160


	//   ....[24]....
        /*0aac*/ 	.word	0x0001f080


	//   ....[25]....
        /*0ab0*/ 	.word	0x0001f1a0


	//   ....[26]....
        /*0ab4*/ 	.word	0x0001f240


	//   ....[27]....
        /*0ab8*/ 	.word	0x0001f250


	//   ....[28]....
        /*0abc*/ 	.word	0x000225e0


	//   ....[29]....
        /*0ac0*/ 	.word	0x00022780


	//   ....[30]....
        /*0ac4*/ 	.word	0x000227b0


	//   ....[31]....
        /*0ac8*/ 	.word	0x000227e0


	//   ....[32]....
        /*0acc*/ 	.word	0x00022820


	//   ....[33]....
        /*0ad0*/ 	.word	0x00022870


	//   ....[34]....
        /*0ad4*/ 	.word	0x000228d0


	//   ....[35]....
        /*0ad8*/ 	.word	0x00022ac0


	//   ....[36]....
        /*0adc*/ 	.word	0x00022b20


	//   ....[37]....
        /*0ae0*/ 	.word	0x00022b60


	//   ....[38]....
        /*0ae4*/ 	.word	0x00022ba0


	//   ....[39]....
        /*0ae8*/ 	.word	0x00022bd0


	//   ....[40]....
        /*0aec*/ 	.word	0x00022c00


	//   ....[41]....
        /*0af0*/ 	.word	0x00022ca0


	//   ....[42]....
        /*0af4*/ 	.word	0x00022d00


	//   ....[43]....
        /*0af8*/ 	.word	0x00022d90


	//   ....[44]....
        /*0afc*/ 	.word	0x000285e0


	//   ....[45]....
        /*0b00*/ 	.word	0x000285f0


	//   ....[46]....
        /*0b04*/ 	.word	0x00028710


	//   ....[47]....
        /*0b08*/ 	.word	0x00028770


	//   ....[48]....
        /*0b0c*/ 	.word	0x000287b0


	//   ....[49]....
        /*0b10*/ 	.word	0x000287f0


	//   ....[50]....
        /*0b14*/ 	.word	0x00028820


	//   ....[51]....
        /*0b18*/ 	.word	0x00028850


	//   ....[52]....
        /*0b1c*/ 	.word	0x000289f0


	//   ....[53]....
        /*0b20*/ 	.word	0x00028a50


	//   ....[54]....
        /*0b24*/ 	.word	0x00028a90


	//   ....[55]....
        /*0b28*/ 	.word	0x00028ad0


	//   ....[56]....
        /*0b2c*/ 	.word	0x00028b00


	//   ....[57]....
        /*0b30*/ 	.word	0x00028b30


	//   ....[58]....
        /*0b34*/ 	.word	0x00028bf0


	//   ....[59]....
        /*0b38*/ 	.word	0x00028c10


	//   ....[60]....
        /*0b3c*/ 	.word	0x00028c80


	//   ....[61]....
        /*0b40*/ 	.word	0x00029320


	//   ....[62]....
        /*0b44*/ 	.word	0x00029780


	//   ....[63]....
        /*0b48*/ 	.word	0x00029820


	//   ....[64]....
        /*0b4c*/ 	.word	0x000298c0


	//   ....[65]....
        /*0b50*/ 	.word	0x00029960


	//   ....[66]....
        /*0b54*/ 	.word	0x00029a00


	//   ....[67]....
        /*0b58*/ 	.word	0x00029aa0


	//   ....[68]....
        /*0b5c*/ 	.word	0x00029b40


	//   ....[69]....
        /*0b60*/ 	.word	0x00029be0


	//   ....[70]....
        /*0b64*/ 	.word	0x00029c80


	//   ....[71]....
        /*0b68*/ 	.word	0x00029d20


	//   ....[72]....
        /*0b6c*/ 	.word	0x00029dc0


	//   ....[73]....
        /*0b70*/ 	.word	0x00029e60


	//   ....[74]....
        /*0b74*/ 	.word	0x00029f00


	//   ....[75]....
        /*0b78*/ 	.word	0x00029fa0


	//   ....[76]....
        /*0b7c*/ 	.word	0x0002a040


	//   ....[77]....
        /*0b80*/ 	.word	0x0002a0e0


	//   ....[78]....
        /*0b84*/ 	.word	0x0002a1d0


	//   ....[79]....
        /*0b88*/ 	.word	0x0002a270


	//   ....[80]....
        /*0b8c*/ 	.word	0x0002a310


	//   ....[81]....
        /*0b90*/ 	.word	0x0002a3b0


	//   ....[82]....
        /*0b94*/ 	.word	0x0002a450


	//   ....[83]....
        /*0b98*/ 	.word	0x0002a4f0


	//   ....[84]....
        /*0b9c*/ 	.word	0x0002a590


	//   ....[85]....
        /*0ba0*/ 	.word	0x0002a630


	//   ....[86]....
        /*0ba4*/ 	.word	0x0002a6d0


	//   ....[87]....
        /*0ba8*/ 	.word	0x0002a770


	//   ....[88]....
        /*0bac*/ 	.word	0x0002a810


	//   ....[89]....
        /*0bb0*/ 	.word	0x0002a8b0


	//   ....[90]....
        /*0bb4*/ 	.word	0x0002a950


	//   ....[91]....
        /*0bb8*/ 	.word	0x0002a9f0


	//   ....[92]....
        /*0bbc*/ 	.word	0x0002aa90


	//   ....[93]....
        /*0bc0*/ 	.word	0x0002ab30


	//   ....[94]....
        /*0bc4*/ 	.word	0x0002aed0


	//   ....[95]....
        /*0bc8*/ 	.word	0x0002b1b0


	//   ....[96]....
        /*0bcc*/ 	.word	0x0002b5d0


	//   ....[97]....
        /*0bd0*/ 	.word	0x0002b660


	//   ....[98]....
        /*0bd4*/ 	.word	0x0002b700


	//   ....[99]....
        /*0bd8*/ 	.word	0x0002b7b0


	//   ....[100]....
        /*0bdc*/ 	.word	0x0002b830


	//   ....[101]....
        /*0be0*/ 	.word	0x0002b8b0


	//   ....[102]....
        /*0be4*/ 	.word	0x0002b930


	//   ....[103]....
        /*0be8*/ 	.word	0x0002b9b0


	//   ....[104]....
        /*0bec*/ 	.word	0x0002ba40


	//   ....[105]....
        /*0bf0*/ 	.word	0x0002baf0


	//   ....[106]....
        /*0bf4*/ 	.word	0x0002bb70


	//   ....[107]....
        /*0bf8*/ 	.word	0x0002bbf0


	//   ....[108]....
        /*0bfc*/ 	.word	0x0002bc70


	//   ....[109]....
        /*0c00*/ 	.word	0x0002bcf0


	//   ....[110]....
        /*0c04*/ 	.word	0x0002bd60


	//   ....[111]....
        /*0c08*/ 	.word	0x0002be00


	//   ....[112]....
        /*0c0c*/ 	.word	0x0002be90


	//   ....[113]....
        /*0c10*/ 	.word	0x0002bfc0


	//----- nvinfo : EIATTR_REG_RECONFIG
	.align		4
.L_535:
        /*0c14*/ 	.byte	0x01, 0x54
	.zero		2


	//----- nvinfo : EIATTR_SYSCALL_OFFSETS
	.align		4
        /*0c18*/ 	.byte	0x04, 0x46
        /*0c1a*/ 	.short	(.L_537 - .L_536)


	//   ....[0]....
.L_536:
        /*0c1c*/ 	.word	0x00001f90


	//   ....[1]....
        /*0c20*/ 	.word	0x000020e0


	//   ....[2]....
        /*0c24*/ 	.word	0x00009440


	//   ....[3]....
        /*0c28*/ 	.word	0x000098d0


	//   ....[4]....
        /*0c2c*/ 	.word	0x00025230


	//   ....[5]....
        /*0c30*/ 	.word	0x00025370


	//   ....[6]....
        /*0c34*/ 	.word	0x00025470


	//----- nvinfo : EIATTR_MBARRIER_INSTR_OFFSETS
	.align		4
.L_537:
        /*0c38*/ 	.byte	0x04, 0x39
        /*0c3a*/ 	.short	(.L_539 - .L_538)


	//   ....[0]....
.L_538:
        /*0c3c*/ 	.word	0x00000300
        /*0c40*/ 	.word	0x000000ff
        /*0c44*/ 	.word	0x00030800
        /*0c48*/ 	.short	0x0100
        /*0c4a*/ 	.byte	0x08
	.zero		1


	//   ....[1]....
        /*0c4c*/ 	.word	0x00000310
        /*0c50*/ 	.word	0x000000ff
        /*0c54*/ 	.word	0x00030820
        /*0c58*/ 	.short	0x0100
        /*0c5a*/ 	.byte	0x08
	.zero		1


	//   ....[2]....
        /*0c5c*/ 	.word	0x00000400
        /*0c60*/ 	.word	0x000000ff
        /*0c64*/ 	.word	0x00030830
        /*0c68*/ 	.short	0x0100
        /*0c6a*/ 	.byte	0x08
	.zero		1


	//   ....[3]....
        /*0c6c*/ 	.word	0x00000410
        /*0c70*/ 	.word	0x000000ff
        /*0c74*/ 	.word	0x00030840
        /*0c78*/ 	.short	0x0100
        /*0c7a*/ 	.byte	0x08
	.zero		1


	//   ....[4]....
        /*0c7c*/ 	.word	0x00000420
        /*0c80*/ 	.word	0x000000ff
        /*0c84*/ 	.word	0x00030838
        /*0c88*/ 	.short	0x0100
        /*0c8a*/ 	.byte	0x08
	.zero		1


	//   ....[5]....
        /*0c8c*/ 	.word	0x00000430
        /*0c90*/ 	.word	0x000000ff
        /*0c94*/ 	.word	0x00030848
        /*0c98*/ 	.short	0x0100
        /*0c9a*/ 	.byte	0x08
	.zero		1


	//   ....[6]....
        /*0c9c*/ 	.word	0x00000560
        /*0ca0*/ 	.word	0x000000ff
        /*0ca4*/ 	.word	0x00030850
        /*0ca8*/ 	.short	0x0100
        /*0caa*/ 	.byte	0x08
	.zero		1


	//   ....[7]....
        /*0cac*/ 	.word	0x00000570
        /*0cb0*/ 	.word	0x000000ff
        /*0cb4*/ 	.word	0x00030860
        /*0cb8*/ 	.short	0x0100
        /*0cba*/ 	.byte	0x08
	.zero		1


	//   ....[8]....
        /*0cbc*/ 	.word	0x00000580
        /*0cc0*/ 	.word	0x000000ff
        /*0cc4*/ 	.word	0x00030858
        /*0cc8*/ 	.short	0x0100
        /*0cca*/ 	.byte	0x08
	.zero		1


	//   ....[9]....
        /*0ccc*/ 	.word	0x00000590
        /*0cd0*/ 	.word	0x000000ff
        /*0cd4*/ 	.word	0x00030868
        /*0cd8*/ 	.short	0x0100
        /*0cda*/ 	.byte	0x08
	.zero		1


	//   ....[10]....
        /*0cdc*/ 	.word	0x00000680
        /*0ce0*/ 	.word	0x000000ff
        /*0ce4*/ 	.word	0x00030870
        /*0ce8*/ 	.short	0x0100
        /*0cea*/ 	.byte	0x06
	.zero		1


	//   ....[11]....
        /*0cec*/ 	.word	0x00000690
        /*0cf0*/ 	.word	0x000000ff
        /*0cf4*/ 	.word	0x00030880
        /*0cf8*/ 	.short	0x0100
        /*0cfa*/ 	.byte	0x06
	.zero		1


	//   ....[12]....
        /*0cfc*/ 	.word	0x000006a0
        /*0d00*/ 	.word	0x000000ff
        /*0d04*/ 	.word	0x00030878
        /*0d08*/ 	.short	0x0100
        /*0d0a*/ 	.byte	0x06
	.zero		1


	//   ....[13]....
        /*0d0c*/ 	.word	0x000006b0
        /*0d10*/ 	.word	0x000000ff
        /*0d14*/ 	.word	0x00030888
        /*0d18*/ 	.short	0x0100
        /*0d1a*/ 	.byte	0x06
	.zero		1


	//   ....[14]....
        /*0d1c*/ 	.word	0x000007e0
        /*0d20*/ 	.word	0x000000ff
        /*0d24*/ 	.word	0x00030890
        /*0d28*/ 	.short	0x0100
        /*0d2a*/ 	.byte	0x08
	.zero		1


	//   ....[15]....
        /*0d2c*/ 	.word	0x000007f0
        /*0d30*/ 	.word	0x000000ff
        /*0d34*/ 	.word	0x000308a0
        /*0d38*/ 	.short	0x0100
        /*0d3a*/ 	.byte	0x08
	.zero		1


	//   ....[16]....
        /*0d3c*/ 	.word	0x00000800
        /*0d40*/ 	.word	0x000000ff
        /*0d44*/ 	.word	0x00030898
        /*0d48*/ 	.short	0x0100
        /*0d4a*/ 	.byte	0x08
	.zero		1


	//   ....[17]....
        /*0d4c*/ 	.word	0x00000810
        /*0d50*/ 	.word	0x000000ff
        /*0d54*/ 	.word	0x000308a8
        /*0d58*/ 	.short	0x0100
        /*0d5a*/ 	.byte	0x08
	.zero		1


	//   ....[18]....
        /*0d5c*/ 	.word	0x00000940
        /*0d60*/ 	.word	0x000000ff
        /*0d64*/ 	.word	0x000308b0
        /*0d68*/ 	.short	0x0100
        /*0d6a*/ 	.byte	0x08
	.zero		1


	//   ....[19]....
        /*0d6c*/ 	.word	0x00000950
        /*0d70*/ 	.word	0x000000ff
        /*0d74*/ 	.word	0x000308c0
        /*0d78*/ 	.short	0x0100
        /*0d7a*/ 	.byte	0x08
	.zero		1


	//   ....[20]....
        /*0d7c*/ 	.word	0x00000960
        /*0d80*/ 	.word	0x000000ff
        /*0d84*/ 	.word	0x000308b8
        /*0d88*/ 	.short	0x0100
        /*0d8a*/ 	.byte	0x08
	.zero		1


	//   ....[21]....
        /*0d8c*/ 	.word	0x00000970
        /*0d90*/ 	.word	0x000000ff
        /*0d94*/ 	.word	0x000308c8
        /*0d98*/ 	.short	0x0100
        /*0d9a*/ 	.byte	0x08
	.zero		1


	//   ....[22]....
        /*0d9c*/ 	.word	0x000037a0
        /*0da0*/ 	.word	0x00000062
        /*0da4*/ 	.word	0x00030890
        /*0da8*/ 	.short	0x010a
        /*0daa*/ 	.byte	0x3f
	.zero		1


	//   ....[23]....
        /*0dac*/ 	.word	0x00005de0
        /*0db0*/ 	.word	0x00000062
        /*0db4*/ 	.word	0x00030890
        /*0db8*/ 	.short	0x010a
        /*0dba*/ 	.byte	0x3f
	.zero		1


	//   ....[24]....
        /*0dbc*/ 	.word	0x000080f0
        /*0dc0*/ 	.word	0x00000062
        /*0dc4*/ 	.word	0x00030890
        /*0dc8*/ 	.short	0x010a
        /*0dca*/ 	.byte	0x3f
	.zero		1


	//   ....[25]....
        /*0dcc*/ 	.word	0x00008420
        /*0dd0*/ 	.word	0x00000024
        /*0dd4*/ 	.word	0x00000000
        /*0dd8*/ 	.short	0x0101
        /*0dda*/ 	.byte	0x3f
	.zero		1


	//   ....[26]....
        /*0ddc*/ 	.word	0x00008460
        /*0de0*/ 	.word	0x00000062
        /*0de4*/ 	.word	0x000308b0
        /*0de8*/ 	.short	0x010a
        /*0dea*/ 	.byte	0x3f
	.zero		1


	//   ....[27]....
        /*0dec*/ 	.word	0x00008a20
        /*0df0*/ 	.word	0x00000062
        /*0df4*/ 	.word	0x00000000
        /*0df8*/ 	.short	0x0101
        /*0dfa*/ 	.byte	0x3f
	.zero		1


	//   ....[28]....
        /*0dfc*/ 	.word	0x000094e0
        /*0e00*/ 	.word	0x00000010
        /*0e04*/ 	.word	0x00030800
        /*0e08*/ 	.short	0x010a
        /*0e0a*/ 	.byte	0x3f
	.zero		1


	//   ....[29]....
        /*0e0c*/ 	.word	0x00009530
        /*0e10*/ 	.word	0x00000010
        /*0e14*/ 	.word	0x00030800
        /*0e18*/ 	.short	0x010a
        /*0e1a*/ 	.byte	0x3f
	.zero		1


	//   ....[30]....
        /*0e1c*/ 	.word	0x0000afc0
        /*0e20*/ 	.word	0x00000010
        /*0e24*/ 	.word	0x00030800
        /*0e28*/ 	.short	0x010a
        /*0e2a*/ 	.byte	0x3f
	.zero		1


	//   ....[31]....
        /*0e2c*/ 	.word	0x0000f9a0
        /*0e30*/ 	.word	0x00000010
        /*0e34*/ 	.word	0x00030800
        /*0e38*/ 	.short	0x010a
        /*0e3a*/ 	.byte	0x3f
	.zero		1


	//   ....[32]....
        /*0e3c*/ 	.word	0x00013470
        /*0e40*/ 	.word	0x00000017
        /*0e44*/ 	.word	0x00030830
        /*0e48*/ 	.short	0x010a
        /*0e4a*/ 	.byte	0x3f
	.zero		1


	//   ....[33]....
        /*0e4c*/ 	.word	0x000134e0
        /*0e50*/ 	.word	0x00000017
        /*0e54*/ 	.word	0x00030830
        /*0e58*/ 	.short	0x010a
        /*0e5a*/ 	.byte	0x3f
	.zero		1


	//   ....[34]....
        /*0e5c*/ 	.word	0x00014340
        /*0e60*/ 	.word	0x00000017
        /*0e64*/ 	.word	0x00000000
        /*0e68*/ 	.short	0x0101
        /*0e6a*/ 	.byte	0x3f
	.zero		1


	//   ....[35]....
        /*0e6c*/ 	.word	0x00016230
        /*0e70*/ 	.word	0x00000002
        /*0e74*/ 	.word	0x00030830
        /*0e78*/ 	.short	0x010a
        /*0e7a*/ 	.byte	0x3f
	.zero		1


	//   ....[36]....
        /*0e7c*/ 	.word	0x000162c0
        /*0e80*/ 	.word	0x00000002
        /*0e84*/ 	.word	0x00030830
        /*0e88*/ 	.short	0x010a
        /*0e8a*/ 	.byte	0x3f
	.zero		1


	//   ....[37]....
        /*0e8c*/ 	.word	0x000173f0
        /*0e90*/ 	.word	0x00000000
        /*0e94*/ 	.word	0x00030850
        /*0e98*/ 	.short	0x010a
        /*0e9a*/ 	.byte	0x3f
	.zero		1


	//   ....[38]....
        /*0e9c*/ 	.word	0x00017440
        /*0ea0*/ 	.word	0x00000000
        /*0ea4*/ 	.word	0x00030850
        /*0ea8*/ 	.short	0x010a
        /*0eaa*/ 	.byte	0x3f
	.zero		1


	//   ....[39]....
        /*0eac*/ 	.word	0x00017930
        /*0eb0*/ 	.word	0x00000002
        /*0eb4*/ 	.word	0x00000000
        /*0eb8*/ 	.short	0x0101
        /*0eba*/ 	.byte	0x3f
	.zero		1


	//   ....[40]....
        /*0ebc*/ 	.word	0x00018270
        /*0ec0*/ 	.word	0x00000000
        /*0ec4*/ 	.word	0x00000000
        /*0ec8*/ 	.short	0x0101
        /*0eca*/ 	.byte	0x3f
	.zero		1


	//   ....[41]....
        /*0ecc*/ 	.word	0x000193b0
        /*0ed0*/ 	.word	0x00000002
        /*0ed4*/ 	.word	0x00030830
        /*0ed8*/ 	.short	0x010a
        /*0eda*/ 	.byte	0x3f
	.zero		1


	//   ....[42]....
        /*0edc*/ 	.word	0x00019440
        /*0ee0*/ 	.word	0x00000002
        /*0ee4*/ 	.word	0x00030830
        /*0ee8*/ 	.short	0x010a
        /*0eea*/ 	.byte	0x3f
	.zero		1


	//   ....[43]....
        /*0eec*/ 	.word	0x0001a560
        /*0ef0*/ 	.word	0x000000e8
        /*0ef4*/ 	.word	0x00030850
        /*0ef8*/ 	.short	0x010a
        /*0efa*/ 	.byte	0x3f
	.zero		1


	//   ....[44]....
        /*0efc*/ 	.word	0x0001a5b0
        /*0f00*/ 	.word	0x000000e8
        /*0f04*/ 	.word	0x00030850
        /*0f08*/ 	.short	0x010a
        /*0f0a*/ 	.byte	0x3f
	.zero		1


	//   ....[45]....
        /*0f0c*/ 	.word	0x0001b4e0
        /*0f10*/ 	.word	0x0000009c
        /*0f14*/ 	.word	0x00000000
        /*0f18*/ 	.short	0x0101
        /*0f1a*/ 	.byte	0x3f
	.zero		1


	//   ....[46]....
        /*0f1c*/ 	.word	0x0001b550
        /*0f20*/ 	.word	0x000000e8
        /*0f24*/ 	.word	0x00000000
        /*0f28*/ 	.short	0x0101
        /*0f2a*/ 	.byte	0x3f
	.zero		1


	//   ....[47]....
        /*0f2c*/ 	.word	0x0001b8a0
        /*0f30*/ 	.word	0x00000004
        /*0f34*/ 	.word	0x00030830
        /*0f38*/ 	.short	0x010a
        /*0f3a*/ 	.byte	0x3f
	.zero		1


	//   ....[48]....
        /*0f3c*/ 	.word	0x0001b930
        /*0f40*/ 	.word	0x00000004
        /*0f44*/ 	.word	0x00030830
        /*0f48*/ 	.short	0x010a
        /*0f4a*/ 	.byte	0x3f
	.zero		1


	//   ....[49]....
        /*0f4c*/ 	.word	0x0001ca70
        /*0f50*/ 	.word	0x00000000
        /*0f54*/ 	.word	0x00030850
        /*0f58*/ 	.short	0x010a
        /*0f5a*/ 	.byte	0x3f
	.zero		1


	//   ....[50]....
        /*0f5c*/ 	.word	0x0001cac0
        /*0f60*/ 	.word	0x00000000
        /*0f64*/ 	.word	0x00030850
        /*0f68*/ 	.short	0x010a
        /*0f6a*/ 	.byte	0x3f
	.zero		1


	//   ....[51]....
        /*0f6c*/ 	.word	0x0001d0b0
        /*0f70*/ 	.word	0x00000004
        /*0f74*/ 	.word	0x00000000
        /*0f78*/ 	.short	0x0101
        /*0f7a*/ 	.byte	0x3f
	.zero		1


	//   ....[52]....
        /*0f7c*/ 	.word	0x0001d910
        /*0f80*/ 	.word	0x00000000
        /*0f84*/ 	.word	0x00000000
        /*0f88*/ 	.short	0x0101
        /*0f8a*/ 	.byte	0x3f
	.zero		1


	//   ....[53]....
        /*0f8c*/ 	.word	0x0001ef20
        /*0f90*/ 	.word	0x0000000c
        /*0f94*/ 	.word	0x00030850
        /*0f98*/ 	.short	0x010a
        /*0f9a*/ 	.byte	0x3f
	.zero		1


	//   ....[54]....
        /*0f9c*/ 	.word	0x0001efc0
        /*0fa0*/ 	.word	0x0000000c
        /*0fa4*/ 	.word	0x00030850
        /*0fa8*/ 	.short	0x010a
        /*0faa*/ 	.byte	0x3f
	.zero		1


	//   ....[55]....
        /*0fac*/ 	.word	0x0001f430
        /*0fb0*/ 	.word	0x0000000c
        /*0fb4*/ 	.word	0x00000000
        /*0fb8*/ 	.short	0x0101
        /*0fba*/ 	.byte	0x3f
	.zero		1


	//   ....[56]....
        /*0fbc*/ 	.word	0x00021360
        /*0fc0*/ 	.word	0x00000000
        /*0fc4*/ 	.word	0x00000000
        /*0fc8*/ 	.short	0x0101
        /*0fca*/ 	.byte	0x3f
	.zero		1


	//   ....[57]....
        /*0fcc*/ 	.word	0x00023eb0
        /*0fd0*/ 	.word	0x0000000b
        /*0fd4*/ 	.word	0x00030820
        /*0fd8*/ 	.short	0x010a
        /*0fda*/ 	.byte	0x3f
	.zero		1


	//   ....[58]....
        /*0fdc*/ 	.word	0x00023f40
        /*0fe0*/ 	.word	0x00000007
        /*0fe4*/ 	.word	0x000308a0
        /*0fe8*/ 	.short	0x010a
        /*0fea*/ 	.byte	0x3f
	.zero		1


	//   ....[59]....
        /*0fec*/ 	.word	0x00024210
        /*0ff0*/ 	.word	0x00000007
        /*0ff4*/ 	.word	0x000308c0
        /*0ff8*/ 	.short	0x010a
        /*0ffa*/ 	.byte	0x3f
	.zero		1


	//   ....[60]....
        /*0ffc*/ 	.word	0x00024600
        /*1000*/ 	.word	0x00000007
        /*1004*/ 	.word	0x000308a0
        /*1008*/ 	.short	0x010a
        /*100a*/ 	.byte	0x3f
	.zero		1


	//   ....[61]....
        /*100c*/ 	.word	0x000248c0
        /*1010*/ 	.word	0x00000007
        /*1014*/ 	.word	0x000308c0
        /*1018*/ 	.short	0x010a
        /*101a*/ 	.byte	0x3f
	.zero		1


	//   ....[62]....
        /*101c*/ 	.word	0x00025c60
        /*1020*/ 	.word	0x00000007
        /*1024*/ 	.word	0x00030840
        /*1028*/ 	.short	0x010a
        /*102a*/ 	.byte	0x3f
	.zero		1


	//   ....[63]....
        /*102c*/ 	.word	0x000262d0
        /*1030*/ 	.word	0x0000000a
        /*1034*/ 	.word	0x00030820
        /*1038*/ 	.short	0x010a
        /*103a*/ 	.byte	0x3f
	.zero		1


	//   ....[64]....
        /*103c*/ 	.word	0x00026620
        /*1040*/ 	.word	0x00000003
        /*1044*/ 	.word	0x00030840
        /*1048*/ 	.short	0x010a
        /*104a*/ 	.byte	0x3f
	.zero		1


	//   ....[65]....
        /*104c*/ 	.word	0x00026960
        /*1050*/ 	.word	0x00000003
        /*1054*/ 	.word	0x00030860
        /*1058*/ 	.short	0x010a
        /*105a*/ 	.byte	0x3f
	.zero		1


	//   ....[66]....
        /*105c*/ 	.word	0x00026ff0
        /*1060*/ 	.word	0x00000002
        /*1064*/ 	.word	0x00030840
        /*1068*/ 	.short	0x010a
        /*106a*/ 	.byte	0x3f
	.zero		1


	//   ....[67]....
        /*106c*/ 	.word	0x00027330
        /*1070*/ 	.word	0x00000002
        /*1074*/ 	.word	0x00030860
        /*1078*/ 	.short	0x010a
        /*107a*/ 	.byte	0x3f
	.zero		1


	//   ....[68]....
        /*107c*/ 	.word	0x00027910
        /*1080*/ 	.word	0x00000002
        /*1084*/ 	.word	0x00030840
        /*1088*/ 	.short	0x010a
        /*108a*/ 	.byte	0x3f
	.zero		1


	//   ....[69]....
        /*108c*/ 	.word	0x00027c40
        /*1090*/ 	.word	0x00000002
        /*1094*/ 	.word	0x00030860
        /*1098*/ 	.short	0x010a
        /*109a*/ 	.byte	0x3f
	.zero		1


	//   ....[70]....
        /*109c*/ 	.word	0x000281c0
        /*10a0*/ 	.word	0x00000003
        /*10a4*/ 	.word	0x00030860
        /*10a8*/ 	.short	0x010a
        /*10aa*/ 	.byte	0x3f
	.zero		1


	//   ....[71]....
        /*10ac*/ 	.word	0x000292a0
        /*10b0*/ 	.word	0x00000000
        /*10b4*/ 	.word	0x00030820
        /*10b8*/ 	.short	0x010a
        /*10ba*/ 	.byte	0x3f
	.zero		1


	//   ....[72]....
        /*10bc*/ 	.word	0x00029470
        /*10c0*/ 	.word	0x00000006
        /*10c4*/ 	.word	0x00000000
        /*10c8*/ 	.short	0x010a
        /*10ca*/ 	.byte	0x3f
	.zero		1


	//   ....[73]....
        /*10cc*/ 	.word	0x000294e0
        /*10d0*/ 	.word	0x00000007
        /*10d4*/ 	.word	0x00000000
        /*10d8*/ 	.short	0x010a
        /*10da*/ 	.byte	0x3f
	.zero		1


	//   ....[74]....
        /*10dc*/ 	.word	0x00029550
        /*10e0*/ 	.word	0x00000004
        /*10e4*/ 	.word	0x00000000
        /*10e8*/ 	.short	0x010a
        /*10ea*/ 	.byte	0x3f
	.zero		1


	//   ....[75]....
        /*10ec*/ 	.word	0x00029580
        /*10f0*/ 	.word	0x00000003
        /*10f4*/ 	.word	0x00000000
        /*10f8*/ 	.short	0x010a
        /*10fa*/ 	.byte	0x3f
	.zero		1


	//   ....[76]....
        /*10fc*/ 	.word	0x000295e0
        /*1100*/ 	.word	0x00000062
        /*1104*/ 	.word	0x00030890
        /*1108*/ 	.short	0x010a
        /*110a*/ 	.byte	0x3f
	.zero		1


	//   ....[77]....
        /*110c*/ 	.word	0x00029630
        /*1110*/ 	.word	0x00000062
        /*1114*/ 	.word	0x00030890
        /*1118*/ 	.short	0x010a
        /*111a*/ 	.byte	0x3f
	.zero		1


	//   ....[78]....
        /*111c*/ 	.word	0x00029680
        /*1120*/ 	.word	0x00000062
        /*1124*/ 	.word	0x00030890
        /*1128*/ 	.short	0x010a
        /*112a*/ 	.byte	0x3f
	.zero		1


	//   ....[79]....
        /*112c*/ 	.word	0x000296d0
        /*1130*/ 	.word	0x00000062
        /*1134*/ 	.word	0x000308b0
        /*1138*/ 	.short	0x010a
        /*113a*/ 	.byte	0x3f
	.zero		1


	//   ....[80]....
        /*113c*/ 	.word	0x0002a120
        /*1140*/ 	.word	0x00000010
        /*1144*/ 	.word	0x00030800
        /*1148*/ 	.short	0x010a
        /*114a*/ 	.byte	0x3f
	.zero		1


	//   ....[81]....
        /*114c*/ 	.word	0x0002ab70
        /*1150*/ 	.word	0x00000010
        /*1154*/ 	.word	0x00030800
        /*1158*/ 	.short	0x010a
        /*115a*/ 	.byte	0x3f
	.zero		1


	//   ....[82]....
        /*115c*/ 	.word	0x0002abc0
        /*1160*/ 	.word	0x00000017
        /*1164*/ 	.word	0x00030830
        /*1168*/ 	.short	0x010a
        /*116a*/ 	.byte	0x3f
	.zero		1


	//   ....[83]....
        /*116c*/ 	.word	0x0002ac10
        /*1170*/ 	.word	0x00000002
        /*1174*/ 	.word	0x00030830
        /*1178*/ 	.short	0x010a
        /*117a*/ 	.byte	0x3f
	.zero		1


	//   ....[84]....
        /*117c*/ 	.word	0x0002ac60
        /*1180*/ 	.word	0x00000000
        /*1184*/ 	.word	0x00030850
        /*1188*/ 	.short	0x010a
        /*118a*/ 	.byte	0x3f
	.zero		1


	//   ....[85]....
        /*118c*/ 	.word	0x0002acb0
        /*1190*/ 	.word	0x00000002
        /*1194*/ 	.word	0x00030830
        /*1198*/ 	.short	0x010a
        /*119a*/ 	.byte	0x3f
	.zero		1


	//   ....[86]....
        /*119c*/ 	.word	0x0002ad00
        /*11a0*/ 	.word	0x000000e8
        /*11a4*/ 	.word	0x00030850
        /*11a8*/ 	.short	0x010a
        /*11aa*/ 	.byte	0x3f
	.zero		1


	//   ....[87]....
        /*11ac*/ 	.word	0x0002ad50
        /*11b0*/ 	.word	0x00000004
        /*11b4*/ 	.word	0x00030830
        /*11b8*/ 	.short	0x010a
        /*11ba*/ 	.byte	0x3f
	.zero		1


	//   ....[88]....
        /*11bc*/ 	.word	0x0002ada0
        /*11c0*/ 	.word	0x00000000
        /*11c4*/ 	.word	0x00030850
        /*11c8*/ 	.short	0x010a
        /*11ca*/ 	.byte	0x3f
	.zero		1


	//   ....[89]....
        /*11cc*/ 	.word	0x0002adf0
        /*11d0*/ 	.word	0x0000000c
        /*11d4*/ 	.word	0x00030850
        /*11d8*/ 	.short	0x010a
        /*11da*/ 	.byte	0x3f
	.zero		1


	//   ....[90]....
        /*11dc*/ 	.word	0x0002af90
        /*11e0*/ 	.word	0x0000000b
        /*11e4*/ 	.word	0x00030820
        /*11e8*/ 	.short	0x010a
        /*11ea*/ 	.byte	0x3f
	.zero		1


	//   ....[91]....
        /*11ec*/ 	.word	0x0002afe0
        /*11f0*/ 	.word	0x00000007
        /*11f4*/ 	.word	0x000308a0
        /*11f8*/ 	.short	0x010a
        /*11fa*/ 	.byte	0x3f
	.zero		1


	//   ....[92]....
        /*11fc*/ 	.word	0x0002b030
        /*1200*/ 	.word	0x00000007
        /*1204*/ 	.word	0x000308c0
        /*1208*/ 	.short	0x010a
        /*120a*/ 	.byte	0x3f
	.zero		1


	//   ....[93]....
        /*120c*/ 	.word	0x0002b080
        /*1210*/ 	.word	0x00000007
        /*1214*/ 	.word	0x000308a0
        /*1218*/ 	.short	0x010a
        /*121a*/ 	.byte	0x3f
	.zero		1


	//   ....[94]....
        /*121c*/ 	.word	0x0002b0d0
        /*1220*/ 	.word	0x00000007
        /*1224*/ 	.word	0x000308c0
        /*1228*/ 	.short	0x010a
        /*122a*/ 	.byte	0x3f
	.zero		1


	//   ....[95]....
        /*122c*/ 	.word	0x0002b270
        /*1230*/ 	.word	0x00000007
        /*1234*/ 	.word	0x00030840
        /*1238*/ 	.short	0x010a
        /*123a*/ 	.byte	0x3f
	.zero		1


	//   ....[96]....
        /*123c*/ 	.word	0x0002b2f0
        /*1240*/ 	.word	0x00000003
        /*1244*/ 	.word	0x00030820
        /*1248*/ 	.short	0x010a
        /*124a*/ 	.byte	0x3f
	.zero		1


	//   ....[97]....
        /*124c*/ 	.word	0x0002b340
        /*1250*/ 	.word	0x00000003
        /*1254*/ 	.word	0x00030840
        /*1258*/ 	.short	0x010a
        /*125a*/ 	.byte	0x3f
	.zero		1


	//   ....[98]....
        /*125c*/ 	.word	0x0002b390
        /*1260*/ 	.word	0x00000003
        /*1264*/ 	.word	0x00030860
        /*1268*/ 	.short	0x010a
        /*126a*/ 	.byte	0x3f
	.zero		1


	//   ....[99]....
        /*126c*/ 	.word	0x0002b3e0
        /*1270*/ 	.word	0x00000002
        /*1274*/ 	.word	0x00030840
        /*1278*/ 	.short	0x010a
        /*127a*/ 	.byte	0x3f
	.zero		1


	//   ....[100]....
        /*127c*/ 	.word	0x0002b430
        /*1280*/ 	.word	0x00000002
        /*1284*/ 	.word	0x00030860
        /*1288*/ 	.short	0x010a
        /*128a*/ 	.byte	0x3f
	.zero		1


	//   ....[101]....
        /*128c*/ 	.word	0x0002b480
        /*1290*/ 	.word	0x00000002
        /*1294*/ 	.word	0x00030840
        /*1298*/ 	.short	0x010a
        /*129a*/ 	.byte	0x3f
	.zero		1


	//   ....[102]....
        /*129c*/ 	.word	0x0002b4d0
        /*12a0*/ 	.word	0x00000002
        /*12a4*/ 	.word	0x00030860
        /*12a8*/ 	.short	0x010a
        /*12aa*/ 	.byte	0x3f
	.zero		1


	//   ....[103]....
        /*12ac*/ 	.word	0x0002b520
        /*12b0*/ 	.word	0x00000003
        /*12b4*/ 	.word	0x00030860
        /*12b8*/ 	.short	0x010a
        /*12ba*/ 	.byte	0x3f
	.zero		1


	//   ....[104]....
        /*12bc*/ 	.word	0x0002bee0
        /*12c0*/ 	.word	0x00000000
        /*12c4*/ 	.word	0x00030820
        /*12c8*/ 	.short	0x010a
        /*12ca*/ 	.byte	0x3f
	.zero		1


	//   ....[105]....
        /*12cc*/ 	.word	0x0002c080
        /*12d0*/ 	.word	0x00000006
        /*12d4*/ 	.word	0x00000000
        /*12d8*/ 	.short	0x010a
        /*12da*/ 	.byte	0x3f
	.zero		1


	//   ....[106]....
        /*12dc*/ 	.word	0x0002c0d0
        /*12e0*/ 	.word	0x00000007
        /*12e4*/ 	.word	0x00000000
        /*12e8*/ 	.short	0x010a
        /*12ea*/ 	.byte	0x3f
	.zero		1


	//   ....[107]....
        /*12ec*/ 	.word	0x0002c120
        /*12f0*/ 	.word	0x00000004
        /*12f4*/ 	.word	0x00000000
        /*12f8*/ 	.short	0x010a
        /*12fa*/ 	.byte	0x3f
	.zero		1


	//----- nvinfo : EIATTR_NUM_MBARRIERS
	.align		4
.L_539:
        /*12fc*/ 	.byte	0x03, 0x38
        /*12fe*/ 	.short	0x0016


	//----- nvinfo : EIATTR_EXIT_INSTR_OFFSETS
	.align		4
        /*1300*/ 	.byte	0x04, 0x1c
        /*1302*/ 	.short	(.L_541 - .L_540)


	//   ....[0]....
.L_540:
        /*1304*/ 	.word	0x000295d0


	//----- nvinfo : EIATTR_MAX_THREADS
	.align		4
.L_541:
        /*1308*/ 	.byte	0x04, 0x05
        /*130a*/ 	.short	(.L_543 - .L_542)
.L_542:
        /*130c*/ 	.word	0x00000180
        /*1310*/ 	.word	0x00000001
        /*1314*/ 	.word	0x00000001


	//----- nvinfo : EIATTR_CRS_STACK_SIZE
	.align		4
.L_543:
        /*1318*/ 	.byte	0x04, 0x1e
        /*131a*/ 	.short	(.L_545 - .L_544)
.L_544:
        /*131c*/ 	.word	0x00000000


	//----- nvinfo : EIATTR_CBANK_PARAM_SIZE
	.align		4
.L_545:
        /*1320*/ 	.byte	0x03, 0x19
        /*1322*/ 	.short	0x0a70


	//----- nvinfo : EIATTR_PARAM_CBANK
	.align		4
        /*1324*/ 	.byte	0x04, 0x0a
        /*1326*/ 	.short	(.L_547 - .L_546)
	.align		4
.L_546:
        /*1328*/ 	.word	index@(.nv.constant0._ZN7cutlass13device_kernelIN5flash11enable_sm90INS1_16FlashAttnFwdSm90INS1_25CollectiveMainloopFwdSm90ILi2EN4cute5tupleIJNS5_1CILi1EEES8_S8_EEENS6_IJNS7_ILi128EEENS7_ILi64EEENS7_ILi256EEEEEELi256ENS_10bfloat16_tEfNS_4arch4Sm90ELb0ELb1ELb1ELb1ELb0ELb1ELb0ELb1ELb1ELb0ELb0ELb0EEENS1_21CollectiveEpilogueFwdINS6_IJSA_SC_SB_EEES9_SE_SG_Li256ELb1ELb0ELb0ELb0EEENS1_36VarlenDynamicPersistentTileSchedulerILi128ELi64ELi256ELi32ELb0ELb0ELb1ELb1ELb0ELb1EEEEEEEEEvNT_6ParamsE)
        /*132c*/ 	.short	0x0210
        /*132e*/ 	.short	0x0a70


	//----- nvinfo : EIATTR_SW_WAR
	.align		4
.L_547:
        /*1330*/ 	.byte	0x04, 0x36
        /*1332*/ 	.short	(.L_549 - .L_548)
.L_548:
        /*1334*/ 	.word	0x00000008
.L_549:


//--------------------- .nv.info._ZN7cutlass13device_kernelIN5flash11enable_sm90INS1_16FlashAttnFwdSm90INS1_25CollectiveMainloopFwdSm90ILi2EN4cute5tupleIJNS5_1CILi1EEES8_S8_EEENS6_IJNS7_ILi128EEENS7_ILi80EEENS7_ILi256EEEEEELi256ENS_10bfloat16_tEfNS_4arch4Sm90ELb1ELb0ELb1ELb0ELb0ELb0ELb0ELb1ELb1ELb0ELb0ELb0EEENS1_21CollectiveEpilogueFwdINS6_IJSA_SC_SB_EEES9_SE_SG_Li256ELb0ELb0ELb0ELb0EEENS1_30DynamicPersistentTileSchedulerILi256ELi32ELb0ELb0ELb1EEEEEEEEEvNT_6ParamsE --------------------------
	.section	.nv.info._ZN7cutlass13device_kernelIN5flash11enable_sm90INS1_16FlashAttnFwdSm90INS1_25CollectiveMainloopFwdSm90ILi2EN4cute5tupleIJNS5_1CILi1EEES8_S8_EEENS6_IJNS7_ILi128EEENS7_ILi80EEENS7_ILi256EEEEEELi256ENS_10bfloat16_tEfNS_4arch4Sm90ELb1ELb0ELb1ELb0ELb0ELb0ELb0ELb1ELb1ELb0ELb0ELb0EEENS1_21CollectiveEpilogueFwdINS6_IJSA_SC_SB_EEES9_SE_SG_Li256ELb0ELb0ELb0ELb0EEENS1_30DynamicPersistentTileSchedulerILi256ELi32ELb0ELb0ELb1EEEEEEEEEvNT_6ParamsE,"",@"SHT_CUDA_INFO"
	.sectionflags	@""
	.align	4


	//----- nvinfo : EIATTR_CUDA_API_VERSION
	.align		4
        /*0000*/ 	.byte	0x04, 0x37
        /*0002*/ 	.short	(.L_551 - .L_550)
.L_550:
        /*0004*/ 	.word	0x00000082


	//----- nvinfo : EIATTR_KPARAM_INFO
	.align		4
.L_551:
        /*0008*/ 	.byte	0x04, 0x17
        /*000a*/ 	.short	(.L_553 - .L_552)
.L_552:
        /*000c*/ 	.word	0x00000000
        /*0010*/ 	.short	0x0000
        /*0012*/ 	.short	0x0070
        /*0014*/ 	.byte	0x00, 0xf0, 0x01, 0x2e


	//----- nvinfo : EIATTR_SPARSE_MMA_MASK
	.align		4
.L_553:
        /*0018*/ 	.byte	0x03, 0x50
        /*001a*/ 	.short	0x0000


	//----- nvinfo : EIATTR_MAXREG_COUNT
	.align		4
        /*001c*/ 	.byte	0x03, 0x1b
        /*001e*/ 	.short	0x00a8


	//----- nvinfo : EIATTR_NUM_BARRIERS
	.align		4
        /*0020*/ 	.byte	0x02, 0x4c
        /*0022*/ 	.byte	0x09
	.zero		1


	//----- nvinfo : EIATTR_EXTERNS
	.align		4
        /*0024*/ 	.byte	0x04, 0x0f
        /*0026*/ 	.short	(.L_555 - .L_554)


	//   ....[0]....
	.align		4
.L_554:
        /*0028*/ 	.word	index@(__assertfail)


	//----- nvinfo : EIATTR_ANNOTATIONS
	.align		4
.L_555:
        /*002c*/ 	.byte	0x04, 0x55
        /*002e*/ 	.short	(.L_557 - .L_556)


	//   ....[0]....
.L_556:
        /*0030*/ 	.word	0x00000001
        /*0034*/ 	.byte	0x70, 0x09, 0x00, 0x00, 0x01, 0x00, 0x00, 0x00, 0x40, 0x0a, 0x00, 0x00, 0x01, 0x00, 0x00, 0x00
        /*0044*/ 	.byte	0x80, 0x43, 0x01, 0x00


	//----- nvinfo : EIATTR_MERCURY_ISA_VERSION
	.align		4
.L_557:
        /*0048*/ 	.byte	0x03, 0x5f
        /*004a*/ 	.short	0x0101


	//----- nvinfo : EIATTR_INT_WARP_WIDE_INSTR_OFFSETS
	.align		4
        /*004c*/ 	.byte	0x04, 0x31
        /*004e*/ 	.short	(.L_559 - .L_558)


	//   ....[0]....
.L_558:
        /*0050*/ 	.word	0x00000190


	//   ....[1]....
        /*0054*/ 	.word	0x000001c0


	//   ....[2]....
        /*0058*/ 	.word	0x000001d0


	//   ....[3]....
        /*005c*/ 	.word	0x00011720


	//   ....[4]....
        /*0060*/ 	.word	0x000117c0


	//   ....[5]....
        /*0064*/ 	.word	0x00011d30


	//   ....[6]....
        /*0068*/ 	.word	0x00013d20


	//   ....[7]....
        /*006c*/ 	.word	0x00013dc0


	//----- nvinfo : EIATTR_COOP_GROUP_MASK_REGIDS
	.align		4
.L_559:
        /*0070*/ 	.byte	0x04, 0x29
        /*0072*/ 	.short	(.L_561 - .L_560)


	//   ....[0]....
.L_560:
        /*0074*/ 	.word	0xffffffff


	//   ....[1]....
        /*0078*/ 	.word	0xffffffff


	//   ....[2]....
        /*007c*/ 	.word	0xffffffff


	//   ....[3]....
        /*0080*/ 	.word	0xffffffff


	//   ....[4]....
        /*0084*/ 	.word	0xffffffff


	//   ....[5]....
        /*0088*/ 	.word	0xffffffff


	//   ....[6]....
        /*008c*/ 	.word	0xffffffff


	//   ....[7]....
        /*0090*/ 	.word	0xffffffff


	//   ....[8]....
        /*0094*/ 	.word	0xffffffff


	//   ....[9]....
        /*0098*/ 	.word	0xffffffff


	//   ....[10]....
        /*009c*/ 	.word	0xffffffff


	//   ....[11]....
        /*00a0*/ 	.word	0xffffffff


	//   ....[12]....
        /*00a4*/ 	.word	0xffffffff


	//   ....[13]....
        /*00a8*/ 	.word	0xffffffff


	//   ....[14]....
        /*00ac*/ 	.word	0xffffffff


	//   ....[15]....
        /*00b0*/ 	.word	0xffffffff


	//   ....[16]....
        /*00b4*/ 	.word	0xffffffff


	//   ....[17]....
        /*00b8*/ 	.word	0xffffffff


	//   ....[18]....
        /*00bc*/ 	.word	0xffffffff


	//   ....[19]....
        /*00c0*/ 	.word	0xffffffff


	//   ....[20]....
        /*00c4*/ 	.word	0xffffffff


	//   ....[21]....
        /*00c8*/ 	.word	0xffffffff


	//   ....[22]....
        /*00cc*/ 	.word	0xffffffff


	//   ....[23]....
        /*00d0*/ 	.word	0xffffffff


	//   ....[24]....
        /*00d4*/ 	.word	0xffffffff


	//   ....[25]....
        /*00d8*/ 	.word	0xffffffff


	//   ....[26]....
        /*00dc*/ 	.word	0xffffffff


	//   ....[27]....
        /*00e0*/ 	.word	0xffffffff


	//   ....[28]....
        /*00e4*/ 	.word	0x0500000f


	//   ....[29]....
        /*00e8*/ 	.word	0x0500000f


	//----- nvinfo : EIATTR_COOP_GROUP_INSTR_OFFSETS
	.align		4
.L_561:
        /*00ec*/ 	.byte	0x04, 0x28
        /*00ee*/ 	.short	(.L_563 - .L_562)


	//   ....[0]....
.L_562:
        /*00f0*/ 	.word	0x00000060


	//   ....[1]....
        /*00f4*/ 	.word	0x000001a0


	//   ....[2]....
        /*00f8*/ 	.word	0x000001f0


	//   ....[3]....
        /*00fc*/ 	.word	0x000003e0


	//   ....[4]....
        /*0100*/ 	.word	0x00000540


	//   ....[5]....
        /*0104*/ 	.word	0x00000660


	//   ....[6]....
        /*0108*/ 	.word	0x000007c0


	//   ....[7]....
        /*010c*/ 	.word	0x00001660


	//   ....[8]....
        /*0110*/ 	.word	0x00004ef0


	//   ....[9]....
        /*0114*/ 	.word	0x00004fe0


	//   ....[10]....
        /*0118*/ 	.word	0x00005460


	//   ....[11]....
        /*011c*/ 	.word	0x000054e0


	//   ....[12]....
        /*0120*/ 	.word	0x00009610


	//   ....[13]....
        /*0124*/ 	.word	0x00009710


	//   ....[14]....
        /*0128*/ 	.word	0x00009ce0


	//   ....[15]....
        /*012c*/ 	.word	0x00009d10


	//   ....[16]....
        /*0130*/ 	.word	0x0000d300


	//   ....[17]....
        /*0134*/ 	.word	0x0000d360


	//   ....[18]....
        /*0138*/ 	.word	0x0000d8d0


	//   ....[19]....
        /*013c*/ 	.word	0x0000d930


	//   ....[20]....
        /*0140*/ 	.word	0x0000ea70


	//   ....[21]....
        /*0144*/ 	.word	0x0000eaa0


	//   ....[22]....
        /*0148*/ 	.word	0x0000ebd0


	//   ....[23]....
        /*014c*/ 	.word	0x0000ebe0


	//   ....[24]....
        /*0150*/ 	.word	0x00010470


	//   ....[25]....
        /*0154*/ 	.word	0x000111a0


	//   ....[26]....
        /*0158*/ 	.word	0x00014170


	//   ....[27]....
        /*015c*/ 	.word	0x00014320


	//   ....[28]....
        /*0160*/ 	.word	0x000148b0


	//   ....[29]....
        /*0164*/ 	.word	0x00014c90


	//----- nvinfo : EIATTR_REG_RECONFIG
	.align		4
.L_563:
        /*0168*/ 	.byte	0x01, 0x54
	.zero		2


	//----- nvinfo : EIATTR_SYSCALL_OFFSETS
	.align		4
        /*016c*/ 	.byte	0x04, 0x46
        /*016e*/ 	.short	(.L_565 - .L_564)


	//   ....[0]....
.L_564:
        /*0170*/ 	.word	0x00001810


	//   ....[1]....
        /*0174*/ 	.word	0x00011950


	//   ....[2]....
        /*0178*/ 	.word	0x00011a90


	//   ....[3]....
        /*017c*/ 	.word	0x00011b90


	//----- nvinfo : EIATTR_MBARRIER_INSTR_OFFSETS
	.align		4
.L_565:
        /*0180*/ 	.byte	0x04, 0x39
        /*0182*/ 	.short	(.L_567 - .L_566)


	//   ....[0]....
.L_566:
        /*0184*/ 	.word	0x00000290
        /*0188*/ 	.word	0x000000ff
        /*018c*/ 	.word	0x00038800
        /*0190*/ 	.short	0x0100
        /*0192*/ 	.byte	0x06
	.zero		1


	//   ....[1]....
        /*0194*/ 	.word	0x000002a0
        /*0198*/ 	.word	0x000000ff
        /*019c*/ 	.word	0x00038820
        /*01a0*/ 	.short	0x0100
        /*01a2*/ 	.byte	0x06
	.zero		1


	//   ....[2]....
        /*01a4*/ 	.word	0x00000390
        /*01a8*/ 	.word	0x000000ff
        /*01ac*/ 	.word	0x00038830
        /*01b0*/ 	.short	0x0100
        /*01b2*/ 	.byte	0x08
	.zero		1


	//   ....[3]....
        /*01b4*/ 	.word	0x000003a0
        /*01b8*/ 	.word	0x000000ff
        /*01bc*/ 	.word	0x00038840
        /*01c0*/ 	.short	0x0100
        /*01c2*/ 	.byte	0x08
	.zero		1


	//   ....[4]....
        /*01c4*/ 	.word	0x000003b0
        /*01c8*/ 	.word	0x000000ff
        /*01cc*/ 	.word	0x00038838
        /*01d0*/ 	.short	0x0100
        /*01d2*/ 	.byte	0x08
	.zero		1


	//   ....[5]....
        /*01d4*/ 	.word	0x000003c0
        /*01d8*/ 	.word	0x000000ff
        /*01dc*/ 	.word	0x00038848
        /*01e0*/ 	.short	0x0100
        /*01e2*/ 	.byte	0x08
	.zero		1


	//   ....[6]....
        /*01e4*/ 	.word	0x000004f0
        /*01e8*/ 	.word	0x000000ff
        /*01ec*/ 	.word	0x00038850
        /*01f0*/ 	.short	0x0100
        /*01f2*/ 	.byte	0x08
	.zero		1


	//   ....[7]....
        /*01f4*/ 	.word	0x00000500
        /*01f8*/ 	.word	0x000000ff
        /*01fc*/ 	.word	0x00038860
        /*0200*/ 	.short	0x0100
        /*0202*/ 	.byte	0x08
	.zero		1


	//   ....[8]....
        /*0204*/ 	.word	0x00000510
        /*0208*/ 	.word	0x000000ff
        /*020c*/ 	.word	0x00038858
        /*0210*/ 	.short	0x0100
        /*0212*/ 	.byte	0x08
	.zero		1


	//   ....[9]....
        /*0214*/ 	.word	0x00000520
        /*0218*/ 	.word	0x000000ff
        /*021c*/ 	.word	0x00038868
        /*0220*/ 	.short	0x0100
        /*0222*/ 	.byte	0x08
	.zero		1


	//   ....[10]....
        /*0224*/ 	.word	0x00000610
        /*0228*/ 	.word	0x000000ff
        /*022c*/ 	.word	0x00038870
        /*0230*/ 	.short	0x0100
        /*0232*/ 	.byte	0x06
	.zero		1


	//   ....[11]....
        /*0234*/ 	.word	0x00000620
        /*0238*/ 	.word	0x000000ff
        /*023c*/ 	.word	0x00038880
        /*0240*/ 	.short	0x0100
        /*0242*/ 	.byte	0x06
	.zero		1


	//   ....[12]....
        /*0244*/ 	.word	0x00000630
        /*0248*/ 	.word	0x000000ff
        /*024c*/ 	.word	0x00038878
        /*0250*/ 	.short	0x0100
        /*0252*/ 	.byte	0x06
	.zero		1


	//   ....[13]....
        /*0254*/ 	.word	0x00000640
        /*0258*/ 	.word	0x000000ff
        /*025c*/ 	.word	0x00038888
        /*0260*/ 	.short	0x0100
        /*0262*/ 	.byte	0x06
	.zero		1


	//   ....[14]....
        /*0264*/ 	.word	0x00000770
        /*0268*/ 	.word	0x000000ff
        /*026c*/ 	.word	0x00038890
        /*0270*/ 	.short	0x0100
        /*0272*/ 	.byte	0x08
	.zero		1


	//   ....[15]....
        /*0274*/ 	.word	0x00000780
        /*0278*/ 	.word	0x000000ff
        /*027c*/ 	.word	0x000388a0
        /*0280*/ 	.short	0x0100
        /*0282*/ 	.byte	0x08
	.zero		1


	//   ....[16]....
        /*0284*/ 	.word	0x00000790
        /*0288*/ 	.word	0x000000ff
        /*028c*/ 	.word	0x00038898
        /*0290*/ 	.short	0x0100
        /*0292*/ 	.byte	0x08
	.zero		1


	//   ....[17]....
        /*0294*/ 	.word	0x000007a0
        /*0298*/ 	.word	0x000000ff
        /*029c*/ 	.word	0x000388a8
        /*02a0*/ 	.short	0x0100
        /*02a2*/ 	.byte	0x08
	.zero		1


	//   ....[18]....
        /*02a4*/ 	.word	0x000008d0
        /*02a8*/ 	.word	0x000000ff
        /*02ac*/ 	.word	0x000388b0
        /*02b0*/ 	.short	0x0100
        /*02b2*/ 	.byte	0x08
	.zero		1


	//   ....[19]....
        /*02b4*/ 	.word	0x000008e0
        /*02b8*/ 	.word	0x000000ff
        /*02bc*/ 	.word	0x000388c0
        /*02c0*/ 	.short	0x0100
        /*02c2*/ 	.byte	0x08
	.zero		1


	//   ....[20]....
        /*02c4*/ 	.word	0x000008f0
        /*02c8*/ 	.word	0x000000ff
        /*02cc*/ 	.word	0x000388b8
        /*02d0*/ 	.short	0x0100
        /*02d2*/ 	.byte	0x08
	.zero		1


	//   ....[21]....
        /*02d4*/ 	.word	0x00000900
        /*02d8*/ 	.word	0x000000ff
        /*02dc*/ 	.word	0x000388c8
        /*02e0*/ 	.short	0x0100
        /*02e2*/ 	.byte	0x08
	.zero		1


	//   ....[22]....
        /*02e4*/ 	.word	0x000018b0
        /*02e8*/ 	.word	0x000000ff
        /*02ec*/ 	.word	0x00038800
        /*02f0*/ 	.short	0x010a
        /*02f2*/ 	.byte	0x3c
	.zero		1


	//   ....[23]....
        /*02f4*/ 	.word	0x00001940
        /*02f8*/ 	.word	0x00000000
        /*02fc*/ 	.word	0x00038830
        /*0300*/ 	.short	0x010a
        /*0302*/ 	.byte	0x3f
	.zero		1


	//   ....[24]....
        /*0304*/ 	.word	0x000019b0
        /*0308*/ 	.word	0x00000000
        /*030c*/ 	.word	0x00038830
        /*0310*/ 	.short	0x010a
        /*0312*/ 	.byte	0x3f
	.zero		1


	//   ....[25]....
        /*0314*/ 	.word	0x00004d80
        /*0318*/ 	.word	0x00000000
        /*031c*/ 	.word	0x00000000
        /*0320*/ 	.short	0x0101
        /*0322*/ 	.byte	0x3f
	.zero		1


	//   ....[26]....
        /*0324*/ 	.word	0x000063b0
        /*0328*/ 	.word	0x000000ff
        /*032c*/ 	.word	0x00038830
        /*0330*/ 	.short	0x010a
        /*0332*/ 	.byte	0x2f
	.zero		1


	//   ....[27]....
        /*0334*/ 	.word	0x000063f0
        /*0338*/ 	.word	0x000000ff
        /*033c*/ 	.word	0x00038830
        /*0340*/ 	.short	0x010a
        /*0342*/ 	.byte	0x2f
	.zero		1


	//   ....[28]....
        /*0344*/ 	.word	0x000089f0
        /*0348*/ 	.word	0x000000ff
        /*034c*/ 	.word	0x00038850
        /*0350*/ 	.short	0x010a
        /*0352*/ 	.byte	0x05
	.zero		1


	//   ....[29]....
        /*0354*/ 	.word	0x00008a30
        /*0358*/ 	.word	0x000000ff
        /*035c*/ 	.word	0x00038850
        /*0360*/ 	.short	0x010a
        /*0362*/ 	.byte	0x05
	.zero		1


	//   ....[30]....
        /*0364*/ 	.word	0x0000a240
        /*0368*/ 	.word	0x00000011
        /*036c*/ 	.word	0x00000000
        /*0370*/ 	.short	0x0101
        /*0372*/ 	.byte	0x3f
	.zero		1


	//   ....[31]....
        /*0374*/ 	.word	0x0000a2b0
        /*0378*/ 	.word	0x0000009f
        /*037c*/ 	.word	0x00000000
        /*0380*/ 	.short	0x0101
        /*0382*/ 	.byte	0x3f
	.zero		1


	//   ....[32]....
        /*0384*/ 	.word	0x0000a630
        /*0388*/ 	.word	0x000000ff
        /*038c*/ 	.word	0x00038830
        /*0390*/ 	.short	0x010a
        /*0392*/ 	.byte	0x04
	.zero		1


	//   ....[33]....
        /*0394*/ 	.word	0x0000a670
        /*0398*/ 	.word	0x000000ff
        /*039c*/ 	.word	0x00038830
        /*03a0*/ 	.short	0x010a
        /*03a2*/ 	.byte	0x04
	.zero		1


	//   ....[34]....
        /*03a4*/ 	.word	0x0000cc80
        /*03a8*/ 	.word	0x000000ff
        /*03ac*/ 	.word	0x00038850
        /*03b0*/ 	.short	0x010a
        /*03b2*/ 	.byte	0x05
	.zero		1


	//   ....[35]....
        /*03b4*/ 	.word	0x0000ccc0
        /*03b8*/ 	.word	0x000000ff
        /*03bc*/ 	.word	0x00038850
        /*03c0*/ 	.short	0x010a
        /*03c2*/ 	.byte	0x05
	.zero		1


	//   ....[36]....
        /*03c4*/ 	.word	0x0000dca0
        /*03c8*/ 	.word	0x0000009d
        /*03cc*/ 	.word	0x00000000
        /*03d0*/ 	.short	0x0101
        /*03d2*/ 	.byte	0x3f
	.zero		1


	//   ....[37]....
        /*03d4*/ 	.word	0x0000dd20
        /*03d8*/ 	.word	0x000000ab
        /*03dc*/ 	.word	0x00000000
        /*03e0*/ 	.short	0x0101
        /*03e2*/ 	.byte	0x3f
	.zero		1


	//   ....[38]....
        /*03e4*/ 	.word	0x0000e9c0
        /*03e8*/ 	.word	0x000000ff
        /*03ec*/ 	.word	0x00038850
        /*03f0*/ 	.short	0x010a
        /*03f2*/ 	.byte	0x05
	.zero		1


	//   ....[39]....
        /*03f4*/ 	.word	0x0000ea00
        /*03f8*/ 	.word	0x000000ff
        /*03fc*/ 	.word	0x00038850
        /*0400*/ 	.short	0x010a
        /*0402*/ 	.byte	0x05
	.zero		1


	//   ....[40]....
        /*0404*/ 	.word	0x0000f340
        /*0408*/ 	.word	0x00000003
        /*040c*/ 	.word	0x00000000
        /*0410*/ 	.short	0x0101
        /*0412*/ 	.byte	0x3f
	.zero		1


	//   ....[41]....
        /*0414*/ 	.word	0x000106b0
        /*0418*/ 	.word	0x000000ff
        /*041c*/ 	.word	0x00000000
        /*0420*/ 	.short	0x0101
        /*0422*/ 	.byte	0x05
	.zero		1


	//   ....[42]....
        /*0424*/ 	.word	0x00012060
        /*0428*/ 	.word	0x00000008
        /*042c*/ 	.word	0x00038840
        /*0430*/ 	.short	0x010a
        /*0432*/ 	.byte	0x3f
	.zero		1


	//   ....[43]....
        /*0434*/ 	.word	0x00012580
        /*0438*/ 	.word	0x000000ff
        /*043c*/ 	.word	0x00038820
        /*0440*/ 	.short	0x010a
        /*0442*/ 	.byte	0x28
	.zero		1


	//   ....[44]....
        /*0444*/ 	.word	0x00012880
        /*0448*/ 	.word	0x00000003
        /*044c*/ 	.word	0x00038840
        /*0450*/ 	.short	0x010a
        /*0452*/ 	.byte	0x3f
	.zero		1


	//   ....[45]....
        /*0454*/ 	.word	0x00012b10
        /*0458*/ 	.word	0x00000002
        /*045c*/ 	.word	0x00000060
        /*0460*/ 	.short	0x010a
        /*0462*/ 	.byte	0x3f
	.zero		1


	//   ....[46]....
        /*0464*/ 	.word	0x00013050
        /*0468*/ 	.word	0x00000003
        /*046c*/ 	.word	0x00038840
        /*0470*/ 	.short	0x010a
        /*0472*/ 	.byte	0x3f
	.zero		1


	//   ....[47]....
        /*0474*/ 	.word	0x000132e0
        /*0478*/ 	.word	0x00000002
        /*047c*/ 	.word	0x00000060
        /*0480*/ 	.short	0x010a
        /*0482*/ 	.byte	0x3f
	.zero		1


	//   ....[48]....
        /*0484*/ 	.word	0x00013780
        /*0488*/ 	.word	0x00000002
        /*048c*/ 	.word	0x00038840
        /*0490*/ 	.short	0x010a
        /*0492*/ 	.byte	0x3f
	.zero		1


	//   ....[49]....
        /*0494*/ 	.word	0x00013a10
        /*0498*/ 	.word	0x00000002
        /*049c*/ 	.word	0x00000060
        /*04a0*/ 	.short	0x010a
        /*04a2*/ 	.byte	0x3f
	.zero		1


	//   ....[50]....
        /*04a4*/ 	.word	0x00013e60
        /*04a8*/ 	.word	0x00000003
        /*04ac*/ 	.word	0x00038860
        /*04b0*/ 	.short	0x010a
        /*04b2*/ 	.byte	0x3f
	.zero		1


	//   ....[51]....
        /*04b4*/ 	.word	0x000142d0
        /*04b8*/ 	.word	0x00000007
        /*04bc*/ 	.word	0x00038820
        /*04c0*/ 	.short	0x010a
        /*04c2*/ 	.byte	0x3f
	.zero		1


	//   ....[52]....
        /*04c4*/ 	.word	0x00014440
        /*04c8*/ 	.word	0x00000005
        /*04cc*/ 	.word	0x00000000
        /*04d0*/ 	.short	0x010a
        /*04d2*/ 	.byte	0x3f
	.zero		1


	//   ....[53]....
        /*04d4*/ 	.word	0x000144b0
        /*04d8*/ 	.word	0x00000003
        /*04dc*/ 	.word	0x00000000
        /*04e0*/ 	.short	0x010a
        /*04e2*/ 	.byte	0x3f
	.zero		1


	//   ....[54]....
        /*04e4*/ 	.word	0x00014510
        /*04e8*/ 	.word	0x00000005
        /*04ec*/ 	.word	0x00000000
        /*04f0*/ 	.short	0x010a
        /*04f2*/ 	.byte	0x3f
	.zero		1


	//   ....[55]....
        /*04f4*/ 	.word	0x00014540
        /*04f8*/ 	.word	0x00000003
        /*04fc*/ 	.word	0x00000000
        /*0500*/ 	.short	0x010a
        /*0502*/ 	.byte	0x3f
	.zero		1


	//   ....[56]....
        /*0504*/ 	.word	0x000145b0
        /*0508*/ 	.word	0x00000003
        /*050c*/ 	.word	0x00038800
        /*0510*/ 	.short	0x010a
        /*0512*/ 	.byte	0x3f
	.zero		1


	//   ....[57]....
        /*0514*/ 	.word	0x00014600
        /*0518*/ 	.word	0x00000000
        /*051c*/ 	.word	0x00038830
        /*0520*/ 	.short	0x010a
        /*0522*/ 	.byte	0x3f
	.zero		1


	//   ....[58]....
        /*0524*/ 	.word	0x00014660
        /*0528*/ 	.word	0x00000004
        /*052c*/ 	.word	0x00038830
        /*0530*/ 	.short	0x010a
        /*0532*/ 	.byte	0x3f
	.zero		1


	//   ....[59]....
        /*0534*/ 	.word	0x000146c0
        /*0538*/ 	.word	0x00000003
        /*053c*/ 	.word	0x00038850
        /*0540*/ 	.short	0x010a
        /*0542*/ 	.byte	0x3f
	.zero		1


	//   ....[60]....
        /*0544*/ 	.word	0x00014720
        /*0548*/ 	.word	0x00000004
        /*054c*/ 	.word	0x00038830
        /*0550*/ 	.short	0x010a
        /*0552*/ 	.byte	0x3f
	.zero		1


	//   ....[61]....
        /*0554*/ 	.word	0x00014780
        /*0558*/ 	.word	0x00000003
        /*055c*/ 	.word	0x00038850
        /*0560*/ 	.short	0x010a
        /*0562*/ 	.byte	0x3f
	.zero		1


	//   ....[62]....
        /*0564*/ 	.word	0x000147e0
        /*0568*/ 	.word	0x00000007
        /*056c*/ 	.word	0x00038850
        /*0570*/ 	.short	0x010a
        /*0572*/ 	.byte	0x3f
	.zero		1


	//   ....[63]....
        /*0574*/ 	.word	0x00014960
        /*0578*/ 	.word	0x00000008
        /*057c*/ 	.word	0x00038840
        /*0580*/ 	.short	0x010a
        /*0582*/ 	.byte	0x3f
	.zero		1


	//   ....[64]....
        /*0584*/ 	.word	0x000149c0
        /*0588*/ 	.word	0x00000008
        /*058c*/ 	.word	0x00038820
        /*0590*/ 	.short	0x010a
        /*0592*/ 	.byte	0x3f
	.zero		1


	//   ....[65]....
        /*0594*/ 	.word	0x00014a10
        /*0598*/ 	.word	0x00000003
        /*059c*/ 	.word	0x00038840
        /*05a0*/ 	.short	0x010a
        /*05a2*/ 	.byte	0x3f
	.zero		1


	//   ....[66]....
        /*05a4*/ 	.word	0x00014a60
        /*05a8*/ 	.word	0x00000002
        /*05ac*/ 	.word	0x00000060
        /*05b0*/ 	.short	0x010a
        /*05b2*/ 	.byte	0x3f
	.zero		1


	//   ....[67]....
        /*05b4*/ 	.word	0x00014ab0
        /*05b8*/ 	.word	0x00000003
        /*05bc*/ 	.word	0x00038840
        /*05c0*/ 	.short	0x010a
        /*05c2*/ 	.byte	0x3f
	.zero		1


	//   ....[68]....
        /*05c4*/ 	.word	0x00014b00
        /*05c8*/ 	.word	0x00000002
        /*05cc*/ 	.word	0x00000060
        /*05d0*/ 	.short	0x010a
        /*05d2*/ 	.byte	0x3f
	.zero		1


	//   ....[69]....
        /*05d4*/ 	.word	0x00014b50
        /*05d8*/ 	.word	0x00000002
        /*05dc*/ 	.word	0x00038840
        /*05e0*/ 	.short	0x010a
        /*05e2*/ 	.byte	0x3f
	.zero		1


	//   ....[70]....
        /*05e4*/ 	.word	0x00014ba0
        /*05e8*/ 	.word	0x00000002
        /*05ec*/ 	.word	0x00000060
        /*05f0*/ 	.short	0x010a
        /*05f2*/ 	.byte	0x3f
	.zero		1


	//   ....[71]....
        /*05f4*/ 	.word	0x00014bf0
        /*05f8*/ 	.word	0x00000003
        /*05fc*/ 	.word	0x00038860
        /*0600*/ 	.short	0x010a
        /*0602*/ 	.byte	0x3f
	.zero		1


	//   ....[72]....
        /*0604*/ 	.word	0x00014cd0
        /*0608*/ 	.word	0x00000007
        /*060c*/ 	.word	0x00038820
        /*0610*/ 	.short	0x010a
        /*0612*/ 	.byte	0x3f
	.zero		1


	//   ....[73]....
        /*0614*/ 	.word	0x00014d20
        /*0618*/ 	.word	0x00000005
        /*061c*/ 	.word	0x00000000
        /*0620*/ 	.short	0x010a
        /*0622*/ 	.byte	0x3f
	.zero		1


	//   ....[74]....
        /*0624*/ 	.word	0x00014d70
        /*0628*/ 	.word	0x00000003
        /*062c*/ 	.word	0x00000000
        /*0630*/ 	.short	0x010a
        /*0632*/ 	.byte	0x3f
	.zero		1


	//   ....[75]....
        /*0634*/ 	.word	0x00014dc0
        /*0638*/ 	.word	0x00000005
        /*063c*/ 	.word	0x00000000
        /*0640*/ 	.short	0x010a
        /*0642*/ 	.byte	0x3f
	.zero		1


	//----- nvinfo : EIATTR_NUM_MBARRIERS
	.align		4
.L_567:
        /*0644*/ 	.byte	0x03, 0x38
        /*0646*/ 	.short	0x0016


	//----- nvinfo : EIATTR_EXIT_INSTR_OFFSETS
	.align		4
        /*0648*/ 	.byte	0x04, 0x1c
        /*064a*/ 	.short	(.L_569 - .L_568)


	//   ....[0]....
.L_568:
        /*064c*/ 	.word	0x00000a30


	//   ....[1]....
        /*0650*/ 	.word	0x00011160


	//   ....[2]....
        /*0654*/ 	.word	0x000111c0


	//   ....[3]....
        /*0658*/ 	.word	0x00014340


	//   ....[4]....
        /*065c*/ 	.word	0x00014590


	//----- nvinfo : EIATTR_MAX_THREADS
	.align		4
.L_569:
        /*0660*/ 	.byte	0x04, 0x05
        /*0662*/ 	.short	(.L_571 - .L_570)
.L_570:
        /*0664*/ 	.word	0x00000180
        /*0668*/ 	.word	0x00000001
        /*066c*/ 	.word	0x00000001


	//----- nvinfo : EIATTR_CRS_STACK_SIZE
	.align		4
.L_571:
        /*0670*/ 	.byte	0x04, 0x1e
        /*0672*/ 	.short	(.L_573 - .L_572)
.L_572:
        /*0674*/ 	.word	0x00000000


	//----- nvinfo : EIATTR_CBANK_PARAM_SIZE
	.align		4
.L_573:
        /*0678*/ 	.byte	0x03, 0x19
        /*067a*/ 	.short	0x0bf0


	//----- nvinfo : EIATTR_PARAM_CBANK
	.align		4
        /*067c*/ 	.byte	0x04, 0x0a
        /*067e*/ 	.short	(.L_575 - .L_574)
	.align		4
.L_574:
        /*0680*/ 	.word	index@(.nv.constant0._ZN7cutlass13device_kernelIN5flash11enable_sm90INS1_16FlashAttnFwdSm90INS1_25CollectiveMainloopFwdSm90ILi2EN4cute5tupleIJNS5_1CILi1EEES8_S8_EEENS6_IJNS7_ILi128EEENS7_ILi80EEENS7_ILi256EEEEEELi256ENS_10bfloat16_tEfNS_4arch4Sm90ELb1ELb0ELb1ELb0ELb0ELb0ELb0ELb1ELb1ELb0ELb0ELb0EEENS1_21CollectiveEpilogueFwdINS6_IJSA_SC_SB_EEES9_SE_SG_Li256ELb0ELb0ELb0ELb0EEENS1_30DynamicPersistentTileSchedulerILi256ELi32ELb0ELb0ELb1EEEEEEEEEvNT_6ParamsE)
        /*0684*/ 	.short	0x0210
        /*0686*/ 	.short	0x0bf0


	//----- nvinfo : EIATTR_SW_WAR
	.align		4
.L_575:
        /*0688*/ 	.byte	0x04, 0x36
        /*068a*/ 	.short	(.L_577 - .L_576)
.L_576:
        /*068c*/ 	.word	0x00000008
.L_577:


//--------------------- .nv.info._ZN7cutlass13device_kernelIN5flash11enable_sm90INS1_16FlashAttnFwdSm90INS1_25CollectiveMainloopFwdSm90ILi2EN4cute5tupleIJNS5_1CILi1EEES8_S8_EEENS6_IJNS7_ILi128EEENS7_ILi80EEENS7_ILi256EEEEEELi256ENS_10bfloat16_tEfNS_4arch4Sm90ELb1ELb0ELb1ELb1ELb0ELb0ELb0ELb1ELb1ELb0ELb0ELb0EEENS1_21CollectiveEpilogueFwdINS6_IJSA_SC_SB_EEES9_SE_SG_Li256ELb1ELb0ELb0ELb0EEENS1_36VarlenDynamicPersistentTileSchedulerILi128ELi80ELi256ELi32ELb0ELb0ELb1ELb1ELb1ELb1EEEEEEEEEvNT_6ParamsE --------------------------
	.section	.nv.info._ZN7cutlass13device_kernelIN5flash11enable_sm90INS1_16FlashAttnFwdSm90INS1_25CollectiveMainloopFwdSm90ILi2EN4cute5tupleIJNS5_1CILi1EEES8_S8_EEENS6_IJNS7_ILi128EEENS7_ILi80EEENS7_ILi256EEEEEELi256ENS_10bfloat16_tEfNS_4arch4Sm90ELb1ELb0ELb1ELb1ELb0ELb0ELb0ELb1ELb1ELb0ELb0ELb0EEENS1_21CollectiveEpilogueFwdINS6_IJSA_SC_SB_EEES9_SE_SG_Li256ELb1ELb0ELb0ELb0EEENS1_36VarlenDynamicPersistentTileSchedulerILi128ELi80ELi256ELi32ELb0ELb0ELb1ELb1ELb1ELb1EEEEEEEEEvNT_6ParamsE,"",@"SHT_CUDA_INFO"
	.sectionflags	@""
	.align	4


	//----- nvinfo : EIATTR_CUDA_API_VERSION
	.align		4
        /*0000*/ 	.byte	0x04, 0x37
        /*0002*/ 	.short	(.L_579 - .L_578)
.L_578:
        /*0004*/ 	.word	0x00000082


	//----- nvinfo : EIATTR_KPARAM_INFO
	.align		4
.L_579:
        /*0008*/ 	.byte	0x04, 0x17
        /*000a*/ 	.short	(.L_581 - .L_580)
.L_580:
        /*000c*/ 	.word	0x00000000
        /*0010*/ 	.short	0x0000
        /*0012*/ 	.short	0x0070
        /*0014*/ 	.byte	0x00, 0xf0, 0x01, 0x28


	//----- nvinfo : EIATTR_SPARSE_MMA_MASK
	.align		4
.L_581:
        /*0018*/ 	.byte	0x03, 0x50
        /*001a*/ 	.short	0x0000


	//----- nvinfo : EIATTR_MAXREG_COUNT
	.align		4
        /*001c*/ 	.byte	0x03, 0x1b
        /*001e*/ 	.short	0x00a8


	//----- nvinfo : EIATTR_NUM_BARRIERS
	.align		4
        /*0020*/ 	.byte	0x02, 0x4c
        /*0022*/ 	.byte	0x09
	.zero		1


	//----- nvinfo : EIATTR_EXTERNS
	.align		4
        /*0024*/ 	.byte	0x04, 0x0f
        /*0026*/ 	.short	(.L_583 - .L_582)


	//   ....[0]....
	.align		4
.L_582:
        /*0028*/ 	.word	index@(__assertfail)


	//----- nvinfo : EIATTR_ANNOTATIONS
	.align		4
.L_583:
        /*002c*/ 	.byte	0x04, 0x55
        /*002e*/ 	.short	(.L_585 - .L_584)


	//   ....[0]....
.L_584:
        /* <DEDUP_REMOVED lines=33> */


	//----- nvinfo : EIATTR_MERCURY_ISA_VERSION
	.align		4
.L_585:
        /*0230*/ 	.byte	0x03, 0x5f
        /*0232*/ 	.short	0x0101


	//----- nvinfo : EIATTR_UNUSED_LOAD_BYTE_OFFSET
	.align		4
        /*0234*/ 	.byte	0x04, 0x44
        /*0236*/ 	.short	(.L_587 - .L_586)


	//   ....[0]....
.L_586:
        /*0238*/ 	.word	0x00000a40
        /*023c*/ 	.word	0x0000fff0


	//   ....[1]....
        /*0240*/ 	.word	0x0000fb30
        /*0244*/ 	.word	0x0000fff0


	//----- nvinfo : EIATTR_INT_WARP_WIDE_INSTR_OFFSETS
	.align		4
.L_587:
        /*0248*/ 	.byte	0x04, 0x31
        /*024a*/ 	.short	(.L_589 - .L_588)


	//   ....[0]....
.L_588:
        /*024c*/ 	.word	0x00000160


	//   ....[1]....
        /*0250*/ 	.word	0x000001a0


	//   ....[2]....
        /*0254*/ 	.word	0x00000210


	//   ....[3]....
        /*0258*/ 	.word	0x00013ac0


	//   ....[4]....
        /*025c*/ 	.word	0x00013b60


	//   ....[5]....
        /*0260*/ 	.word	0x00013ff0


	//   ....[6]....
        /*0264*/ 	.word	0x00014020


	//   ....[7]....
        /*0268*/ 	.word	0x00014230


	//   ....[8]....
        /*026c*/ 	.word	0x00014320


	//   ....[9]....
        /*0270*/ 	.word	0x00014410


	//   ....[10]....
        /*0274*/ 	.word	0x00016a90


	//   ....[11]....
        /*0278*/ 	.word	0x00016b30


	//----- nvinfo : EIATTR_COOP_GROUP_MASK_REGIDS
	.align		4
.L_589:
        /*027c*/ 	.byte	0x04, 0x29
        /*027e*/ 	.short	(.L_591 - .L_590)


	//   ....[0]....
.L_590:
        /*0280*/ 	.word	0xffffffff


	//   ....[1]....
        /*0284*/ 	.word	0xffffffff


	//   ....[2]....
        /*0288*/ 	.word	0xffffffff


	//   ....[3]....
        /*028c*/ 	.word	0xffffffff


	//   ....[4]....
        /*0290*/ 	.word	0xffffffff


	//   ....[5]....
        /*0294*/ 	.word	0xffffffff


	//   ....[6]....
        /*0298*/ 	.word	0xffffffff


	//   ....[7]....
        /*029c*/ 	.word	0xffffffff


	//   ....[8]....
        /*02a0*/ 	.word	0xffffffff


	//   ....[9]....
        /*02a4*/ 	.word	0xffffffff


	//   ....[10]....
        /*02a8*/ 	.word	0xffffffff


	//   ....[11]....
        /*02ac*/ 	.word	0xffffffff


	//   ....[12]....
        /*02b0*/ 	.word	0xffffffff


	//   ....[13]....
        /*02b4*/ 	.word	0xffffffff


	//   ....[14]....
        /*02b8*/ 	.word	0xffffffff


	//   ....[15]....
        /*02bc*/ 	.word	0xffffffff


	//   ....[16]....
        /*02c0*/ 	.word	0xffffffff


	//   ....[17]....
        /*02c4*/ 	.word	0xffffffff


	//   ....[18]....
        /*02c8*/ 	.word	0xffffffff


	//   ....[19]....
        /*02cc*/ 	.word	0xffffffff


	//   ....[20]....
        /*02d0*/ 	.word	0xffffffff


	//   ....[21]....
        /*02d4*/ 	.word	0xffffffff


	//   ....[22]....
        /*02d8*/ 	.word	0xffffffff


	//   ....[23]....
        /*02dc*/ 	.word	0xffffffff


	//   ....[24]....
        /*02e0*/ 	.word	0xffffffff


	//   ....[25]....
        /*02e4*/ 	.word	0xffffffff


	//   ....[26]....
        /*02e8*/ 	.word	0xffffffff


	//   ....[27]....
        /*02ec*/ 	.word	0xffffffff


	//   ....[28]....
        /*02f0*/ 	.word	0xffffffff


	//   ....[29]....
        /*02f4*/ 	.word	0xffffffff


	//   ....[30]....
        /*02f8*/ 	.word	0xffffffff


	//   ....[31]....
        /*02fc*/ 	.word	0xffffffff


	//   ....[32]....
        /*0300*/ 	.word	0xffffffff


	//   ....[33]....
        /*0304*/ 	.word	0xffffffff


	//   ....[34]....
        /*0308*/ 	.word	0xffffffff


	//   ....[35]....
        /*030c*/ 	.word	0xffffffff


	//   ....[36]....
        /*0310*/ 	.word	0xffffffff


	//   ....[37]....
        /*0314*/ 	.word	0xffffffff


	//   ....[38]....
        /*0318*/ 	.word	0xffffffff


	//   ....[39]....
        /*031c*/ 	.word	0xffffffff


	//   ....[40]....
        /*0320*/ 	.word	0xffffffff


	//   ....[41]....
        /*0324*/ 	.word	0xffffffff


	//   ....[42]....
        /*0328*/ 	.word	0xffffffff


	//   ....[43]....
        /*032c*/ 	.word	0xffffffff


	//   ....[44]....
        /*0330*/ 	.word	0xffffffff


	//   ....[45]....
        /*0334*/ 	.word	0xffffffff


	//   ....[46]....
        /*0338*/ 	.word	0xffffffff


	//   ....[47]....
        /*033c*/ 	.word	0xffffffff


	//   ....[48]....
        /*0340*/ 	.word	0xffffffff


	//   ....[49]....
        /*0344*/ 	.word	0xffffffff


	//   ....[50]....
        /*0348*/ 	.word	0xffffffff


	//   ....[51]....
        /*034c*/ 	.word	0xffffffff


	//   ....[52]....
        /*0350*/ 	.word	0xffffffff


	//   ....[53]....
        /*0354*/ 	.word	0xffffffff


	//   ....[54]....
        /*0358*/ 	.word	0xffffffff


	//   ....[55]....
        /*035c*/ 	.word	0xffffffff


	//   ....[56]....
        /*0360*/ 	.word	0xffffffff


	//   ....[57]....
        /*0364*/ 	.word	0xffffffff


	//   ....[58]....
        /*0368*/ 	.word	0x0500000f


	//   ....[59]....
        /*036c*/ 	.word	0x0500000f


	//   ....[60]....
        /*0370*/ 	.word	0x0500000f


	//   ....[61]....
        /*0374*/ 	.word	0x0500000f


	//   ....[62]....
        /*0378*/ 	.word	0x0500000f


	//   ....[63]....
        /*037c*/ 	.word	0x0500000f


	//   ....[64]....
        /*0380*/ 	.word	0x0500000f


	//   ....[65]....
        /*0384*/ 	.word	0x0500000f


	//   ....[66]....
        /*0388*/ 	.word	0x0500000f


	//   ....[67]....
        /*038c*/ 	.word	0x0500000f


	//   ....[68]....
        /*0390*/ 	.word	0x0500000f


	//   ....[69]....
        /*0394*/ 	.word	0x0500000f


	//   ....[70]....
        /*0398*/ 	.word	0x0500000f


	//   ....[71]....
        /*039c*/ 	.word	0x0500000f


	//   ....[72]....
        /*03a0*/ 	.word	0x0500000f


	//   ....[73]....
        /*03a4*/ 	.word	0x0500000f


	//   ....[74]....
        /*03a8*/ 	.word	0x0500000f


	//   ....[75]....
        /*03ac*/ 	.word	0x0500000f


	//   ....[76]....
        /*03b0*/ 	.word	0x0500000f


	//----- nvinfo : EIATTR_COOP_GROUP_INSTR_OFFSETS
	.align		4
.L_591:
        /*03b4*/ 	.byte	0x04, 0x28
        /*03b6*/ 	.short	(.L_593 - .L_592)


	//   ....[0]....
.L_592:
        /*03b8*/ 	.word	0x00000060


	//   ....[1]....
        /*03bc*/ 	.word	0x00000170


	//   ....[2]....
        /*03c0*/ 	.word	0x000001c0


	//   ....[3]....
        /*03c4*/ 	.word	0x000003f0


	//   ....[4]....
        /*03c8*/ 	.word	0x00000550


	//   ....[5]....
        /*03cc*/ 	.word	0x00000670


	//   ....[6]....
        /*03d0*/ 	.word	0x000007d0


	//   ....[7]....
        /*03d4*/ 	.word	0x000018a0


	//   ....[8]....
        /*03d8*/ 	.word	0x00005080


	//   ....[9]....
        /*03dc*/ 	.word	0x00005170


	//   ....[10]....
        /*03e0*/ 	.word	0x000055f0


	//   ....[11]....
        /*03e4*/ 	.word	0x00005670


	//   ....[12]....
        /*03e8*/ 	.word	0x00009680


	//   ....[13]....
        /*03ec*/ 	.word	0x00009750


	//   ....[14]....
        /*03f0*/ 	.word	0x00009d50


	//   ....[15]....
        /*03f4*/ 	.word	0x00009dd0


	//   ....[16]....
        /*03f8*/ 	.word	0x0000d6a0


	//   ....[17]....
        /*03fc*/ 	.word	0x0000d700


	//   ....[18]....
        /*0400*/ 	.word	0x0000dac0


	//   ....[19]....
        /*0404*/ 	.word	0x0000db10


	//   ....[20]....
        /*0408*/ 	.word	0x0000ee30


	//   ....[21]....
        /*040c*/ 	.word	0x0000ee70


	//   ....[22]....
        /*0410*/ 	.word	0x0000ef40


	//   ....[23]....
        /*0414*/ 	.word	0x0000ef70


	//   ....[24]....
        /*0418*/ 	.word	0x00012860


	//   ....[25]....
        /*041c*/ 	.word	0x000129f0


	//   ....[26]....
        /*0420*/ 	.word	0x00012a20


	//   ....[27]....
        /*0424*/ 	.word	0x00012a60


	//   ....[28]....
        /*0428*/ 	.word	0x00012ad0


	//   ....[29]....
        /*042c*/ 	.word	0x00012b30


	//   ....[30]....
        /*0430*/ 	.word	0x00012b70


	//   ....[31]....
        /*0434*/ 	.word	0x00012d20


	//   ....[32]....
        /*0438*/ 	.word	0x00012d80


	//   ....[33]....
        /*043c*/ 	.word	0x00012dc0


	//   ....[34]....
        /*0440*/ 	.word	0x00012e00


	//   ....[35]....
        /*0444*/ 	.word	0x00012e30


	//   ....[36]....
        /*0448*/ 	.word	0x00012e60


	//   ....[37]....
        /*044c*/ 	.word	0x00012f00


	//   ....[38]....
        /*0450*/ 	.word	0x00012f60


	//   ....[39]....
        /*0454*/ 	.word	0x00012ff0


	//   ....[40]....
        /*0458*/ 	.word	0x00016fe0


	//   ....[41]....
        /*045c*/ 	.word	0x00016ff0


	//   ....[42]....
        /*0460*/ 	.word	0x00017110


	//   ....[43]....
        /*0464*/ 	.word	0x00017170


	//   ....[44]....
        /*0468*/ 	.word	0x000171b0


	//   ....[45]....
        /*046c*/ 	.word	0x000171f0


	//   ....[46]....
        /*0470*/ 	.word	0x00017220


	//   ....[47]....
        /*0474*/ 	.word	0x00017250


	//   ....[48]....
        /*0478*/ 	.word	0x000173f0


	//   ....[49]....
        /*047c*/ 	.word	0x00017450


	//   ....[50]....
        /*0480*/ 	.word	0x00017490


	//   ....[51]....
        /*0484*/ 	.word	0x000174d0


	//   ....[52]....
        /*0488*/ 	.word	0x00017500


	//   ....[53]....
        /*048c*/ 	.word	0x00017530


	//   ....[54]....
        /*0490*/ 	.word	0x000175f0


	//   ....[55]....
        /*0494*/ 	.word	0x00017610


	//   ....[56]....
        /*0498*/ 	.word	0x00017680


	//   ....[57]....
        /*049c*/ 	.word	0x00017d20


	//   ....[58]....
        /*04a0*/ 	.word	0x00018330


	//   ....[59]....
        /*04a4*/ 	.word	0x00018750


	//   ....[60]....
        /*04a8*/ 	.word	0x000187e0


	//   ....[61]....
        /*04ac*/ 	.word	0x00018880


	//   ....[62]....
        /*04b0*/ 	.word	0x00018930


	//   ....[63]....
        /*04b4*/ 	.word	0x000189b0


	//   ....[64]....
        /*04b8*/ 	.word	0x00018a30


	//   ....[65]....
        /*04bc*/ 	.word	0x00018ab0


	//   ....[66]....
        /*04c0*/ 	.word	0x00018b30


	//   ....[67]....
        /*04c4*/ 	.word	0x00018bc0


	//   ....[68]....
        /*04c8*/ 	.word	0x00018c70


	//   ....[69]....
        /*04cc*/ 	.word	0x00018cf0


	//   ....[70]....
        /*04d0*/ 	.word	0x00018d70


	//   ....[71]....
        /*04d4*/ 	.word	0x00018df0


	//   ....[72]....
        /*04d8*/ 	.word	0x00018e70


	//   ....[73]....
        /*04dc*/ 	.word	0x00018ee0


	//   ....[74]....
        /*04e0*/ 	.word	0x00018f80


	//   ....[75]....
        /*04e4*/ 	.word	0x00019010


	//   ....[76]....
        /*04e8*/ 	.word	0x00019140


	//----- nvinfo : EIATTR_REG_RECONFIG
	.align		4
.L_593:
        /*04ec*/ 	.byte	0x01, 0x54
	.zero		2


	//----- nvinfo : EIATTR_SYSCALL_OFFSETS
	.align		4
        /*04f0*/ 	.byte	0x04, 0x46
        /*04f2*/ 	.short	(.L_595 - .L_594)


	//   ....[0]....
.L_594:
        /*04f4*/ 	.word	0x00001a90


	//   ....[1]....
        /*04f8*/ 	.word	0x00013cf0


	//   ....[2]....
        /*04fc*/ 	.word	0x00013e30


	//   ....[3]....
        /*0500*/ 	.word	0x00013f30


	//----- nvinfo : EIATTR_MBARRIER_INSTR_OFFSETS
	.align		4
.L_595:
        /*0504*/ 	.byte	0x04, 0x39
        /*0506*/ 	.short	(.L_597 - .L_596)


	//   ....[0]....
.L_596:
        /*0508*/ 	.word	0x000002a0
        /*050c*/ 	.word	0x000000ff
        /*0510*/ 	.word	0x00038800
        /*0514*/ 	.short	0x0100
        /*0516*/ 	.byte	0x08
	.zero		1


	//   ....[1]....
        /*0518*/ 	.word	0x000002b0
        /*051c*/ 	.word	0x000000ff
        /*0520*/ 	.word	0x00038820
        /*0524*/ 	.short	0x0100
        /*0526*/ 	.byte	0x08
	.zero		1


	//   ....[2]....
        /*0528*/ 	.word	0x000003a0
        /*052c*/ 	.word	0x000000ff
        /*0530*/ 	.word	0x00038830
        /*0534*/ 	.short	0x0100
        /*0536*/ 	.byte	0x08
	.zero		1


	//   ....[3]....
        /*0538*/ 	.word	0x000003b0
        /*053c*/ 	.word	0x000000ff
        /*0540*/ 	.word	0x00038840
        /*0544*/ 	.short	0x0100
        /*0546*/ 	.byte	0x08
	.zero		1


	//   ....[4]....
        /*0548*/ 	.word	0x000003c0
        /*054c*/ 	.word	0x000000ff
        /*0550*/ 	.word	0x00038838
        /*0554*/ 	.short	0x0100
        /*0556*/ 	.byte	0x08
	.zero		1


	//   ....[5]....
        /*0558*/ 	.word	0x000003d0
        /*055c*/ 	.word	0x000000ff
        /*0560*/ 	.word	0x00038848
        /*0564*/ 	.short	0x0100
        /*0566*/ 	.byte	0x08
	.zero		1


	//   ....[6]....
        /*0568*/ 	.word	0x00000500
        /*056c*/ 	.word	0x000000ff
        /*0570*/ 	.word	0x00038850
        /*0574*/ 	.short	0x0100
        /*0576*/ 	.byte	0x08
	.zero		1


	//   ....[7]....
        /*0578*/ 	.word	0x00000510
        /*057c*/ 	.word	0x000000ff
        /*0580*/ 	.word	0x00038860
        /*0584*/ 	.short	0x0100
        /*0586*/ 	.byte	0x08
	.zero		1


	//   ....[8]....
        /*0588*/ 	.word	0x00000520
        /*058c*/ 	.word	0x000000ff
        /*0590*/ 	.word	0x00038858
        /*0594*/ 	.short	0x0100
        /*0596*/ 	.byte	0x08
	.zero		1


	//   ....[9]....
        /*0598*/ 	.word	0x00000530
        /*059c*/ 	.word	0x000000ff
        /*05a0*/ 	.word	0x00038868
        /*05a4*/ 	.short	0x0100
        /*05a6*/ 	.byte	0x08
	.zero		1


	//   ....[10]....
        /*05a8*/ 	.word	0x00000620
        /*05ac*/ 	.word	0x000000ff
        /*05b0*/ 	.word	0x00038870
        /*05b4*/ 	.short	0x0100
        /*05b6*/ 	.byte	0x06
	.zero		1


	//   ....[11]....
        /*05b8*/ 	.word	0x00000630
        /*05bc*/ 	.word	0x000000ff
        /*05c0*/ 	.word	0x00038880
        /*05c4*/ 	.short	0x0100
        /*05c6*/ 	.byte	0x06
	.zero		1


	//   ....[12]....
        /*05c8*/ 	.word	0x00000640
        /*05cc*/ 	.word	0x000000ff
        /*05d0*/ 	.word	0x00038878
        /*05d4*/ 	.short	0x0100
        /*05d6*/ 	.byte	0x06
	.zero		1


	//   ....[13]....
        /*05d8*/ 	.word	0x00000650
        /*05dc*/ 	.word	0x000000ff
        /*05e0*/ 	.word	0x00038888
        /*05e4*/ 	.short	0x0100
        /*05e6*/ 	.byte	0x06
	.zero		1


	//   ....[14]....
        /*05e8*/ 	.word	0x00000780
        /*05ec*/ 	.word	0x000000ff
        /*05f0*/ 	.word	0x00038890
        /*05f4*/ 	.short	0x0100
        /*05f6*/ 	.byte	0x08
	.zero		1


	//   ....[15]....
        /*05f8*/ 	.word	0x00000790
        /*05fc*/ 	.word	0x000000ff
        /*0600*/ 	.word	0x000388a0
        /*0604*/ 	.short	0x0100
        /*0606*/ 	.byte	0x08
	.zero		1


	//   ....[16]....
        /*0608*/ 	.word	0x000007a0
        /*060c*/ 	.word	0x000000ff
        /*0610*/ 	.word	0x00038898
        /*0614*/ 	.short	0x0100
        /*0616*/ 	.byte	0x08
	.zero		1


	//   ....[17]....
        /*0618*/ 	.word	0x000007b0
        /*061c*/ 	.word	0x000000ff
        /*0620*/ 	.word	0x000388a8
        /*0624*/ 	.short	0x0100
        /*0626*/ 	.byte	0x08
	.zero		1


	//   ....[18]....
        /*0628*/ 	.word	0x000008e0
        /*062c*/ 	.word	0x000000ff
        /*0630*/ 	.word	0x000388b0
        /*0634*/ 	.short	0x0100
        /*0636*/ 	.byte	0x08
	.zero		1


	//   ....[19]....
        /*0638*/ 	.word	0x000008f0
        /*063c*/ 	.word	0x000000ff
        /*0640*/ 	.word	0x000388c0
        /*0644*/ 	.short	0x0100
        /*0646*/ 	.byte	0x08
	.zero		1


	//   ....[20]....
        /*0648*/ 	.word	0x00000900
        /*064c*/ 	.word	0x000000ff
        /*0650*/ 	.word	0x000388b8
        /*0654*/ 	.short	0x0100
        /*0656*/ 	.byte	0x08
	.zero		1


	//   ....[21]....
        /*0658*/ 	.word	0x00000910
        /*065c*/ 	.word	0x000000ff
        /*0660*/ 	.word	0x000388c8
        /*0664*/ 	.short	0x0100
        /*0666*/ 	.byte	0x08
	.zero		1


	//   ....[22]....
        /*0668*/ 	.word	0x00001b40
        /*066c*/ 	.word	0x000000ff
        /*0670*/ 	.word	0x00038800
        /*0674*/ 	.short	0x010a
        /*0676*/ 	.byte	0x06
	.zero		1


	//   ....[23]....
        /*0678*/ 	.word	0x00001be0
        /*067c*/ 	.word	0x00000000
        /*0680*/ 	.word	0x00038830
        /*0684*/ 	.short	0x010a
        /*0686*/ 	.byte	0x3f
	.zero		1


	//   ....[24]....
        /*0688*/ 	.word	0x00001c50
        /*068c*/ 	.word	0x00000000
        /*0690*/ 	.word	0x00038830
        /*0694*/ 	.short	0x010a
        /*0696*/ 	.byte	0x3f
	.zero		1


	//   ....[25]....
        /*0698*/ 	.word	0x00004ee0
        /*069c*/ 	.word	0x00000000
        /*06a0*/ 	.word	0x00000000
        /*06a4*/ 	.short	0x0101
        /*06a6*/ 	.byte	0x3f
	.zero		1


	//   ....[26]....
        /*06a8*/ 	.word	0x00006570
        /*06ac*/ 	.word	0x000000ff
        /*06b0*/ 	.word	0x00038830
        /*06b4*/ 	.short	0x010a
        /*06b6*/ 	.byte	0x04
	.zero		1


	//   ....[27]....
        /*06b8*/ 	.word	0x000065c0
        /*06bc*/ 	.word	0x000000ff
        /*06c0*/ 	.word	0x00038830
        /*06c4*/ 	.short	0x010a
        /*06c6*/ 	.byte	0x04
	.zero		1


	//   ....[28]....
        /*06c8*/ 	.word	0x00008a80
        /*06cc*/ 	.word	0x000000ff
        /*06d0*/ 	.word	0x00038850
        /*06d4*/ 	.short	0x010a
        /*06d6*/ 	.byte	0x04
	.zero		1


	//   ....[29]....
        /*06d8*/ 	.word	0x00008ac0
        /*06dc*/ 	.word	0x000000ff
        /*06e0*/ 	.word	0x00038850
        /*06e4*/ 	.short	0x010a
        /*06e6*/ 	.byte	0x04
	.zero		1


	//   ....[30]....
        /*06e8*/ 	.word	0x0000a2d0
        /*06ec*/ 	.word	0x0000000e
        /*06f0*/ 	.word	0x00000000
        /*06f4*/ 	.short	0x0101
        /*06f6*/ 	.byte	0x3f
	.zero		1


	//   ....[31]....
        /*06f8*/ 	.word	0x0000a340
        /*06fc*/ 	.word	0x0000009f
        /*0700*/ 	.word	0x00000000
        /*0704*/ 	.short	0x0101
        /*0706*/ 	.byte	0x3f
	.zero		1


	//   ....[32]....
        /*0708*/ 	.word	0x0000a740
        /*070c*/ 	.word	0x000000ff
        /*0710*/ 	.word	0x00038830
        /*0714*/ 	.short	0x010a
        /*0716*/ 	.byte	0x04
	.zero		1


	//   ....[33]....
        /*0718*/ 	.word	0x0000a780
        /*071c*/ 	.word	0x000000ff
        /*0720*/ 	.word	0x00038830
        /*0724*/ 	.short	0x010a
        /*0726*/ 	.byte	0x04
	.zero		1


	//   ....[34]....
        /*0728*/ 	.word	0x0000d030
        /*072c*/ 	.word	0x000000ff
        /*0730*/ 	.word	0x00038850
        /*0734*/ 	.short	0x010a
        /*0736*/ 	.byte	0x04
	.zero		1


	//   ....[35]....
        /*0738*/ 	.word	0x0000d070
        /*073c*/ 	.word	0x000000ff
        /*0740*/ 	.word	0x00038850
        /*0744*/ 	.short	0x010a
        /*0746*/ 	.byte	0x04
	.zero		1


	//   ....[36]....
        /*0748*/ 	.word	0x0000e1f0
        /*074c*/ 	.word	0x00000015
        /*0750*/ 	.word	0x00000000
        /*0754*/ 	.short	0x0101
        /*0756*/ 	.byte	0x3f
	.zero		1


	//   ....[37]....
        /*0758*/ 	.word	0x0000e260
        /*075c*/ 	.word	0x00000017
        /*0760*/ 	.word	0x00000000
        /*0764*/ 	.short	0x0101
        /*0766*/ 	.byte	0x3f
	.zero		1


	//   ....[38]....
        /*0768*/ 	.word	0x0000eda0
        /*076c*/ 	.word	0x000000ff
        /*0770*/ 	.word	0x00038850
        /*0774*/ 	.short	0x010a
        /*0776*/ 	.byte	0x07
	.zero		1


	//   ....[39]....
        /*0778*/ 	.word	0x0000ede0
        /*077c*/ 	.word	0x000000ff
        /*0780*/ 	.word	0x00038850
        /*0784*/ 	.short	0x010a
        /*0786*/ 	.byte	0x07
	.zero		1


	//   ....[40]....
        /*0788*/ 	.word	0x0000f2d0
        /*078c*/ 	.word	0x00000009
        /*0790*/ 	.word	0x00000000
        /*0794*/ 	.short	0x0101
        /*0796*/ 	.byte	0x3f
	.zero		1


	//   ....[41]....
        /*0798*/ 	.word	0x00011350
        /*079c*/ 	.word	0x00000013
        /*07a0*/ 	.word	0x00000000
        /*07a4*/ 	.short	0x0101
        /*07a6*/ 	.byte	0x3f
	.zero		1


	//   ....[42]....
        /*07a8*/ 	.word	0x00014760
        /*07ac*/ 	.word	0x00000008
        /*07b0*/ 	.word	0x00038840
        /*07b4*/ 	.short	0x010a
        /*07b6*/ 	.byte	0x3f
	.zero		1


	//   ....[43]....
        /*07b8*/ 	.word	0x00014dd0
        /*07bc*/ 	.word	0x00000009
        /*07c0*/ 	.word	0x00038820
        /*07c4*/ 	.short	0x010a
        /*07c6*/ 	.byte	0x3f
	.zero		1


	//   ....[44]....
        /*07c8*/ 	.word	0x00015100
        /*07cc*/ 	.word	0x00000002
        /*07d0*/ 	.word	0x00038840
        /*07d4*/ 	.short	0x010a
        /*07d6*/ 	.byte	0x3f
	.zero		1


	//   ....[45]....
        /*07d8*/ 	.word	0x00015450
        /*07dc*/ 	.word	0x00000003
        /*07e0*/ 	.word	0x00000060
        /*07e4*/ 	.short	0x010a
        /*07e6*/ 	.byte	0x3f
	.zero		1


	//   ....[46]....
        /*07e8*/ 	.word	0x00015ac0
        /*07ec*/ 	.word	0x00000002
        /*07f0*/ 	.word	0x00038840
        /*07f4*/ 	.short	0x010a
        /*07f6*/ 	.byte	0x3f
	.zero		1


	//   ....[47]....
        /*07f8*/ 	.word	0x00015e10
        /*07fc*/ 	.word	0x00000003
        /*0800*/ 	.word	0x00000060
        /*0804*/ 	.short	0x010a
        /*0806*/ 	.byte	0x3f
	.zero		1


	//   ....[48]....
        /*0808*/ 	.word	0x00016380
        /*080c*/ 	.word	0x00000002
        /*0810*/ 	.word	0x00038840
        /*0814*/ 	.short	0x010a
        /*0816*/ 	.byte	0x3f
	.zero		1


	//   ....[49]....
        /*0818*/ 	.word	0x000166d0
        /*081c*/ 	.word	0x00000002
        /*0820*/ 	.word	0x00000060
        /*0824*/ 	.short	0x010a
        /*0826*/ 	.byte	0x3f
	.zero		1


	//   ....[50]....
        /*0828*/ 	.word	0x00016bf0
        /*082c*/ 	.word	0x00000003
        /*0830*/ 	.word	0x00038860
        /*0834*/ 	.short	0x010a
        /*0836*/ 	.byte	0x3f
	.zero		1


	//   ....[51]....
        /*0838*/ 	.word	0x00017ca0
        /*083c*/ 	.word	0x00000000
        /*0840*/ 	.word	0x00038820
        /*0844*/ 	.short	0x010a
        /*0846*/ 	.byte	0x3f
	.zero		1


	//   ....[52]....
        /*0848*/ 	.word	0x00017e80
        /*084c*/ 	.word	0x00000006
        /*0850*/ 	.word	0x00000000
        /*0854*/ 	.short	0x010a
        /*0856*/ 	.byte	0x3f
	.zero		1


	//   ....[53]....
        /*0858*/ 	.word	0x00017ef0
        /*085c*/ 	.word	0x00000007
        /*0860*/ 	.word	0x00000000
        /*0864*/ 	.short	0x010a
        /*0866*/ 	.byte	0x3f
	.zero		1


	//   ....[54]....
        /*0868*/ 	.word	0x00017f60
        /*086c*/ 	.word	0x00000004
        /*0870*/ 	.word	0x00000000
        /*0874*/ 	.short	0x010a
        /*0876*/ 	.byte	0x3f
	.zero		1


	//   ....[55]....
        /*0878*/ 	.word	0x00017f90
        /*087c*/ 	.word	0x00000003
        /*0880*/ 	.word	0x00000000
        /*0884*/ 	.short	0x010a
        /*0886*/ 	.byte	0x3f
	.zero		1


	//   ....[56]....
        /*0888*/ 	.word	0x00018010
        /*088c*/ 	.word	0x00000003
        /*0890*/ 	.word	0x00038800
        /*0894*/ 	.short	0x010a
        /*0896*/ 	.byte	0x3f
	.zero		1


	//   ....[57]....
        /*0898*/ 	.word	0x00018060
        /*089c*/ 	.word	0x00000000
        /*08a0*/ 	.word	0x00038830
        /*08a4*/ 	.short	0x010a
        /*08a6*/ 	.byte	0x3f
	.zero		1


	//   ....[58]....
        /*08a8*/ 	.word	0x000180d0
        /*08ac*/ 	.word	0x00000004
        /*08b0*/ 	.word	0x00038830
        /*08b4*/ 	.short	0x010a
        /*08b6*/ 	.byte	0x3f
	.zero		1


	//   ....[59]....
        /*08b8*/ 	.word	0x00018130
        /*08bc*/ 	.word	0x00000003
        /*08c0*/ 	.word	0x00038850
        /*08c4*/ 	.short	0x010a
        /*08c6*/ 	.byte	0x3f
	.zero		1


	//   ....[60]....
        /*08c8*/ 	.word	0x00018190
        /*08cc*/ 	.word	0x00000004
        /*08d0*/ 	.word	0x00038830
        /*08d4*/ 	.short	0x010a
        /*08d6*/ 	.byte	0x3f
	.zero		1


	//   ....[61]....
        /*08d8*/ 	.word	0x000181f0
        /*08dc*/ 	.word	0x00000003
        /*08e0*/ 	.word	0x00038850
        /*08e4*/ 	.short	0x010a
        /*08e6*/ 	.byte	0x3f
	.zero		1


	//   ....[62]....
        /*08e8*/ 	.word	0x00018250
        /*08ec*/ 	.word	0x00000007
        /*08f0*/ 	.word	0x00038850
        /*08f4*/ 	.short	0x010a
        /*08f6*/ 	.byte	0x3f
	.zero		1


	//   ....[63]....
        /*08f8*/ 	.word	0x000183f0
        /*08fc*/ 	.word	0x00000008
        /*0900*/ 	.word	0x00038840
        /*0904*/ 	.short	0x010a
        /*0906*/ 	.byte	0x3f
	.zero		1


	//   ....[64]....
        /*0908*/ 	.word	0x00018470
        /*090c*/ 	.word	0x00000008
        /*0910*/ 	.word	0x00038820
        /*0914*/ 	.short	0x010a
        /*0916*/ 	.byte	0x3f
	.zero		1


	//   ....[65]....
        /*0918*/ 	.word	0x000184c0
        /*091c*/ 	.word	0x00000002
        /*0920*/ 	.word	0x00038840
        /*0924*/ 	.short	0x010a
        /*0926*/ 	.byte	0x3f
	.zero		1


	//   ....[66]....
        /*0928*/ 	.word	0x00018510
        /*092c*/ 	.word	0x00000003
        /*0930*/ 	.word	0x00000060
        /*0934*/ 	.short	0x010a
        /*0936*/ 	.byte	0x3f
	.zero		1


	//   ....[67]....
        /*0938*/ 	.word	0x00018560
        /*093c*/ 	.word	0x00000002
        /*0940*/ 	.word	0x00038840
        /*0944*/ 	.short	0x010a
        /*0946*/ 	.byte	0x3f
	.zero		1


	//   ....[68]....
        /*0948*/ 	.word	0x000185b0
        /*094c*/ 	.word	0x00000003
        /*0950*/ 	.word	0x00000060
        /*0954*/ 	.short	0x010a
        /*0956*/ 	.byte	0x3f
	.zero		1


	//   ....[69]....
        /*0958*/ 	.word	0x00018600
        /*095c*/ 	.word	0x00000002
        /*0960*/ 	.word	0x00038840
        /*0964*/ 	.short	0x010a
        /*0966*/ 	.byte	0x3f
	.zero		1


	//   ....[70]....
        /*0968*/ 	.word	0x00018650
        /*096c*/ 	.word	0x00000002
        /*0970*/ 	.word	0x00000060
        /*0974*/ 	.short	0x010a
        /*0976*/ 	.byte	0x3f
	.zero		1


	//   ....[71]....
        /*0978*/ 	.word	0x000186a0
        /*097c*/ 	.word	0x00000003
        /*0980*/ 	.word	0x00038860
        /*0984*/ 	.short	0x010a
        /*0986*/ 	.byte	0x3f
	.zero		1


	//   ....[72]....
        /*0988*/ 	.word	0x00019060
        /*098c*/ 	.word	0x00000000
        /*0990*/ 	.word	0x00038820
        /*0994*/ 	.short	0x010a
        /*0996*/ 	.byte	0x3f
	.zero		1


	//   ....[73]....
        /*0998*/ 	.word	0x00019200
        /*099c*/ 	.word	0x00000006
        /*09a0*/ 	.word	0x00000000
        /*09a4*/ 	.short	0x010a
        /*09a6*/ 	.byte	0x3f
	.zero		1


	//   ....[74]....
        /*09a8*/ 	.word	0x00019250
        /*09ac*/ 	.word	0x00000007
        /*09b0*/ 	.word	0x00000000
        /*09b4*/ 	.short	0x010a
        /*09b6*/ 	.byte	0x3f
	.zero		1


	//   ....[75]....
        /*09b8*/ 	.word	0x000192a0
        /*09bc*/ 	.word	0x00000004
        /*09c0*/ 	.word	0x00000000
        /*09c4*/ 	.short	0x010a
        /*09c6*/ 	.byte	0x3f
	.zero		1


	//----- nvinfo : EIATTR_NUM_MBARRIERS
	.align		4
.L_597:
        /*09c8*/ 	.byte	0x03, 0x38
        /*09ca*/ 	.short	0x0016


	//----- nvinfo : EIATTR_EXIT_INSTR_OFFSETS
	.align		4
        /*09cc*/ 	.byte	0x04, 0x1c
        /*09ce*/ 	.short	(.L_599 - .L_598)


	//   ....[0]....
.L_598:
        /*09d0*/ 	.word	0x00000a80


	//   ....[1]....
        /*09d4*/ 	.word	0x00012820


	//   ....[2]....
        /*09d8*/ 	.word	0x00012880


	//   ....[3]....
        /*09dc*/ 	.word	0x00017fe0


	//----- nvinfo : EIATTR_MAX_THREADS
	.align		4
.L_599:
        /*09e0*/ 	.byte	0x04, 0x05
        /*09e2*/ 	.short	(.L_601 - .L_600)
.L_600:
        /*09e4*/ 	.word	0x00000180
        /*09e8*/ 	.word	0x00000001
        /*09ec*/ 	.word	0x00000001


	//----- nvinfo : EIATTR_CRS_STACK_SIZE
	.align		4
.L_601:
        /*09f0*/ 	.byte	0x04, 0x1e
        /*09f2*/ 	.short	(.L_603 - .L_602)
.L_602:
        /*09f4*/ 	.word	0x00000000


	//----- nvinfo : EIATTR_CBANK_PARAM_SIZE
	.align		4
.L_603:
        /*09f8*/ 	.byte	0x03, 0x19
        /*09fa*/ 	.short	0x0a70


	//----- nvinfo : EIATTR_PARAM_CBANK
	.align		4
        /*09fc*/ 	.byte	0x04, 0x0a
        /*09fe*/ 	.short	(.L_605 - .L_604)
	.align		4
.L_604:
        /*0a00*/ 	.word	index@(.nv.constant0._ZN7cutlass13device_kernelIN5flash11enable_sm90INS1_16FlashAttnFwdSm90INS1_25CollectiveMainloopFwdSm90ILi2EN4cute5tupleIJNS5_1CILi1EEES8_S8_EEENS6_IJNS7_ILi128EEENS7_ILi80EEENS7_ILi256EEEEEELi256ENS_10bfloat16_tEfNS_4arch4Sm90ELb1ELb0ELb1ELb1ELb0ELb0ELb0ELb1ELb1ELb0ELb0ELb0EEENS1_21CollectiveEpilogueFwdINS6_IJSA_SC_SB_EEES9_SE_SG_Li256ELb1ELb0ELb0ELb0EEENS1_36VarlenDynamicPersistentTileSchedulerILi128ELi80ELi256ELi32ELb0ELb0ELb1ELb1ELb1ELb1EEEEEEEEEvNT_6ParamsE)
        /*0a04*/ 	.short	0x0210
        /*0a06*/ 	.short	0x0a70


	//----- nvinfo : EIATTR_SW_WAR
	.align		4
.L_605:
        /*0a08*/ 	.byte	0x04, 0x36
        /*0a0a*/ 	.short	(.L_607 - .L_606)
.L_606:
        /*0a0c*/ 	.word	0x00000008
.L_607:


//--------------------- .nv.info._ZN7cutlass13device_kernelIN5flash11enable_sm90INS1_16FlashAttnFwdSm90INS1_25CollectiveMainloopFwdSm90ILi2EN4cute5tupleIJNS5_1CILi1EEES8_S8_EEENS6_IJNS7_ILi128EEENS7_ILi80EEENS7_ILi256EEEEEELi256ENS_10bfloat16_tEfNS_4arch4Sm90ELb1ELb0ELb1ELb1ELb0ELb1ELb0ELb1ELb1ELb0ELb0ELb0EEENS1_21CollectiveEpilogueFwdINS6_IJSA_SC_SB_EEES9_SE_SG_Li256ELb1ELb0ELb0ELb0EEENS1_36VarlenDynamicPersistentTileSchedulerILi128ELi80ELi256ELi32ELb0ELb0ELb1ELb1ELb1ELb1EEEEEEEEEvNT_6ParamsE --------------------------
	.section	.nv.info._ZN7cutlass13device_kernelIN5flash11enable_sm90INS1_16FlashAttnFwdSm90INS1_25CollectiveMainloopFwdSm90ILi2EN4cute5tupleIJNS5_1CILi1EEES8_S8_EEENS6_IJNS7_ILi128EEENS7_ILi80EEENS7_ILi256EEEEEELi256ENS_10bfloat16_tEfNS_4arch4Sm90ELb1ELb0ELb1ELb1ELb0ELb1ELb0ELb1ELb1ELb0ELb0ELb0EEENS1_21CollectiveEpilogueFwdINS6_IJSA_SC_SB_EEES9_SE_SG_Li256ELb1ELb0ELb0ELb0EEENS1_36VarlenDynamicPersistentTileSchedulerILi128ELi80ELi256ELi32ELb0ELb0ELb1ELb1ELb1ELb1EEEEEEEEEvNT_6ParamsE,"",@"SHT_CUDA_INFO"
	.sectionflags	@""
	.align	4


	//----- nvinfo : EIATTR_CUDA_API_VERSION
	.align		4
        /*0000*/ 	.byte	0x04, 0x37
        /*0002*/ 	.short	(.L_609 - .L_608)
.L_608:
        /*0004*/ 	.word	0x00000082


	//----- nvinfo : EIATTR_KPARAM_INFO
	.align		4
.L_609:
        /*0008*/ 	.byte	0x04, 0x17
        /*000a*/ 	.short	(.L_611 - .L_610)
.L_610:
        /*000c*/ 	.word	0x00000000
        /*0010*/ 	.short	0x0000
        /*0012*/ 	.short	0x0070
        /*0014*/ 	.byte	0x00, 0xf0, 0x01, 0x28


	//----- nvinfo : EIATTR_SPARSE_MMA_MASK
	.align		4
.L_611:
        /*0018*/ 	.byte	0x03, 0x50
        /*001a*/ 	.short	0x0000


	//----- nvinfo : EIATTR_MAXREG_COUNT
	.align		4
        /*001c*/ 	.byte	0x03, 0x1b
        /*001e*/ 	.short	0x00a8


	//----- nvinfo : EIATTR_NUM_BARRIERS
	.align		4
        /*0020*/ 	.byte	0x02, 0x4c
        /*0022*/ 	.byte	0x10
	.zero		1


	//----- nvinfo : EIATTR_EXTERNS
	.align		4
        /*0024*/ 	.byte	0x04, 0x0f
        /*0026*/ 	.short	(.L_613 - .L_612)


	//   ....[0]....
	.align		4
.L_612:
        /*0028*/ 	.word	index@(__assertfail)


	//----- nvinfo : EIATTR_ANNOTATIONS
	.align		4
.L_613:
        /*002c*/ 	.byte	0x04, 0x55
        /*002e*/ 	.short	(.L_615 - .L_614)


	//   ....[0]....
.L_614:
        /* <DEDUP_REMOVED lines=94> */


	//----- nvinfo : EIATTR_MERCURY_ISA_VERSION
	.align		4
.L_615:
        /*05f8*/ 	.byte	0x03, 0x5f
        /*05fa*/ 	.short	0x0101


	//----- nvinfo : EIATTR_UNUSED_LOAD_BYTE_OFFSET
	.align		4
        /*05fc*/ 	.byte	0x04, 0x44
        /*05fe*/ 	.short	(.L_617 - .L_616)


	//   ....[0]....
.L_616:
        /*0600*/ 	.word	0x00000ae0
        /*0604*/ 	.word	0x0000fff0


	//   ....[1]....
        /*0608*/ 	.word	0x000260d0
        /*060c*/ 	.word	0x0000fff0


	//----- nvinfo : EIATTR_INT_WARP_WIDE_INSTR_OFFSETS
	.align		4
.L_617:
        /*0610*/ 	.byte	0x04, 0x31
        /*0612*/ 	.short	(.L_619 - .L_618)


	//   ....[0]....
.L_618:
        /*0614*/ 	.word	0x000001c0


	//   ....[1]....
        /*0618*/ 	.word	0x00000200


	//   ....[2]....
        /*061c*/ 	.word	0x00000270


	//   ....[3]....
        /*0620*/ 	.word	0x0002ad90


	//   ....[4]....
        /*0624*/ 	.word	0x0002ae20


	//   ....[5]....
        /*0628*/ 	.word	0x0002b2a0


	//   ....[6]....
        /*062c*/ 	.word	0x0002b2d0


	//   ....[7]....
        /*0630*/ 	.word	0x0002b4e0


	//   ....[8]....
        /*0634*/ 	.word	0x0002b5d0


	//   ....[9]....
        /*0638*/ 	.word	0x0002b6c0


	//   ....[10]....
        /*063c*/ 	.word	0x0002dd50


	//   ....[11]....
        /*0640*/ 	.word	0x0002dde0


	//----- nvinfo : EIATTR_COOP_GROUP_MASK_REGIDS
	.align		4
.L_619:
        /*0644*/ 	.byte	0x04, 0x29
        /*0646*/ 	.short	(.L_621 - .L_620)


	//   ....[0]....
.L_620:
        /*0648*/ 	.word	0xffffffff


	//   ....[1]....
        /*064c*/ 	.word	0xffffffff


	//   ....[2]....
        /*0650*/ 	.word	0xffffffff


	//   ....[3]....
        /*0654*/ 	.word	0xffffffff


	//   ....[4]....
        /*0658*/ 	.word	0xffffffff


	//   ....[5]....
        /*065c*/ 	.word	0xffffffff


	//   ....[6]....
        /*0660*/ 	.word	0xffffffff


	//   ....[7]....
        /*0664*/ 	.word	0xffffffff


	//   ....[8]....
        /*0668*/ 	.word	0xffffffff


	//   ....[9]....
        /*066c*/ 	.word	0xffffffff


	//   ....[10]....
        /*0670*/ 	.word	0xffffffff


	//   ....[11]....
        /*0674*/ 	.word	0xffffffff


	//   ....[12]....
        /*0678*/ 	.word	0xffffffff


	//   ....[13]....
        /*067c*/ 	.word	0xffffffff


	//   ....[14]....
        /*0680*/ 	.word	0xffffffff


	//   ....[15]....
        /*0684*/ 	.word	0xffffffff


	//   ....[16]....
        /*0688*/ 	.word	0xffffffff


	//   ....[17]....
        /*068c*/ 	.word	0xffffffff


	//   ....[18]....
        /*0690*/ 	.word	0xffffffff


	//   ....[19]....
        /*0694*/ 	.word	0xffffffff


	//   ....[20]....
        /*0698*/ 	.word	0xffffffff


	//   ....[21]....
        /*069c*/ 	.word	0xffffffff


	//   ....[22]....
        /*06a0*/ 	.word	0xffffffff


	//   ....[23]....
        /*06a4*/ 	.word	0xffffffff


	//   ....[24]....
        /*06a8*/ 	.word	0xffffffff


	//   ....[25]....
        /*06ac*/ 	.word	0xffffffff


	//   ....[26]....
        /*06b0*/ 	.word	0xffffffff


	//   ....[27]....
        /*06b4*/ 	.word	0xffffffff


	//   ....[28]....
        /*06b8*/ 	.word	0xffffffff


	//   ....[29]....
        /*06bc*/ 	.word	0xffffffff


	//   ....[30]....
        /*06c0*/ 	.word	0xffffffff


	//   ....[31]....
        /*06c4*/ 	.word	0xffffffff


	//   ....[32]....
        /*06c8*/ 	.word	0xffffffff


	//   ....[33]....
        /*06cc*/ 	.word	0xffffffff


	//   ....[34]....
        /*06d0*/ 	.word	0xffffffff


	//   ....[35]....
        /*06d4*/ 	.word	0xffffffff


	//   ....[36]....
        /*06d8*/ 	.word	0xffffffff


	//   ....[37]....
        /*06dc*/ 	.word	0xffffffff


	//   ....[38]....
        /*06e0*/ 	.word	0xffffffff


	//   ....[39]....
        /*06e4*/ 	.word	0xffffffff


	//   ....[40]....
        /*06e8*/ 	.word	0xffffffff


	//   ....[41]....
        /*06ec*/ 	.word	0xffffffff


	//   ....[42]....
        /*06f0*/ 	.word	0xffffffff


	//   ....[43]....
        /*06f4*/ 	.word	0xffffffff


	//   ....[44]....
        /*06f8*/ 	.word	0xffffffff


	//   ....[45]....
        /*06fc*/ 	.word	0xffffffff


	//   ....[46]....
        /*0700*/ 	.word	0xffffffff


	//   ....[47]....
        /*0704*/ 	.word	0xffffffff


	//   ....[48]....
        /*0708*/ 	.word	0xffffffff


	//   ....[49]....
        /*070c*/ 	.word	0xffffffff


	//   ....[50]....
        /*0710*/ 	.word	0xffffffff


	//   ....[51]....
        /*0714*/ 	.word	0xffffffff


	//   ....[52]....
        /*0718*/ 	.word	0xffffffff


	//   ....[53]....
        /*071c*/ 	.word	0xffffffff


	//   ....[54]....
        /*0720*/ 	.word	0xffffffff


	//   ....[55]....
        /*0724*/ 	.word	0xffffffff


	//   ....[56]....
        /*0728*/ 	.word	0xffffffff


	//   ....[57]....
        /*072c*/ 	.word	0xffffffff


	//   ....[58]....
        /*0730*/ 	.word	0x0500000f


	//   ....[59]....
        /*0734*/ 	.word	0x0500000f


	//   ....[60]....
        /*0738*/ 	.word	0x0500000f


	//   ....[61]....
        /*073c*/ 	.word	0x0500000f


	//   ....[62]....
        /*0740*/ 	.word	0x0500000f


	//   ....[63]....
        /*0744*/ 	.word	0x0500000f


	//   ....[64]....
        /*0748*/ 	.word	0x0500000f


	//   ....[65]....
        /*074c*/ 	.word	0x0500000f


	//   ....[66]....
        /*0750*/ 	.word	0x0500000f


	//   ....[67]....
        /*0754*/ 	.word	0x0500000f


	//   ....[68]....
        /*0758*/ 	.word	0x0500000f


	//   ....[69]....
        /*075c*/ 	.word	0x0500000f


	//   ....[70]....
        /*0760*/ 	.word	0x0500000f


	//   ....[71]....
        /*0764*/ 	.word	0x0500000f


	//   ....[72]....
        /*0768*/ 	.word	0x0500000f


	//   ....[73]....
        /*076c*/ 	.word	0x0500000f


	//   ....[74]....
        /*0770*/ 	.word	0x0500000f


	//   ....[75]....
        /*0774*/ 	.word	0x0500000f


	//   ....[76]....
        /*0778*/ 	.word	0x0500000f


	//   ....[77]....
        /*077c*/ 	.word	0x0500000f


	//   ....[78]....
        /*0780*/ 	.word	0x0500000f


	//   ....[79]....
        /*0784*/ 	.word	0x0500000f


	//   ....[80]....
        /*0788*/ 	.word	0x0500000f


	//   ....[81]....
        /*078c*/ 	.word	0x0500000f


	//   ....[82]....
        /*0790*/ 	.word	0x0500000f


	//   ....[83]....
        /*0794*/ 	.word	0x0500000f


	//   ....[84]....
        /*0798*/ 	.word	0x0500000f


	//   ....[85]....
        /*079c*/ 	.word	0x0500000f


	//   ....[86]....
        /*07a0*/ 	.word	0x0500000f


	//   ....[87]....
        /*07a4*/ 	.word	0x0500000f


	//   ....[88]....
        /*07a8*/ 	.word	0x0500000f


	//   ....[89]....
        /*07ac*/ 	.word	0x0500000f


	//   ....[90]....
        /*07b0*/ 	.word	0x0500000f


	//   ....[91]....
        /*07b4*/ 	.word	0x0500000f


	//   ....[92]....
        /*07b8*/ 	.word	0x0500000f


	//   ....[93]....
        /*07bc*/ 	.word	0x0500000f


	//   ....[94]....
        /*07c0*/ 	.word	0x0500000f


	//   ....[95]....
        /*07c4*/ 	.word	0x0500000f


	//   ....[96]....
        /*07c8*/ 	.word	0x0500000f


	//   ....[97]....
        /*07cc*/ 	.word	0x0500000f


	//   ....[98]....
        /*07d0*/ 	.word	0x0500000f


	//   ....[99]....
        /*07d4*/ 	.word	0x0500000f


	//   ....[100]....
        /*07d8*/ 	.word	0x0500000f


	//   ....[101]....
        /*07dc*/ 	.word	0x0500000f


	//   ....[102]....
        /*07e0*/ 	.word	0x0500000f


	//   ....[103]....
        /*07e4*/ 	.word	0x0500000f


	//   ....[104]....
        /*07e8*/ 	.word	0x0500000f


	//   ....[105]....
        /*07ec*/ 	.word	0x0500000f


	//   ....[106]....
        /*07f0*/ 	.word	0x0500000f


	//   ....[107]....
        /*07f4*/ 	.word	0x0500000f


	//   ....[108]....
        /*07f8*/ 	.word	0x0500000f


	//   ....[109]....
        /*07fc*/ 	.word	0x0500000f


	//----- nvinfo : EIATTR_COOP_GROUP_INSTR_OFFSETS
	.align		4
.L_621:
        /*0800*/ 	.byte	0x04, 0x28
        /*0802*/ 	.short	(.L_623 - .L_622)


	//   ....[0]....
.L_622:
        /*0804*/ 	.word	0x00000060


	//   ....[1]....
        /*0808*/ 	.word	0x000001d0


	//   ....[2]....
        /*080c*/ 	.word	0x00000220


	//   ....[3]....
        /*0810*/ 	.word	0x00000450


	//   ....[4]....
        /*0814*/ 	.word	0x000005b0


	//   ....[5]....
        /*0818*/ 	.word	0x000006d0


	//   ....[6]....
        /*081c*/ 	.word	0x00000830


	//   ....[7]....
        /*0820*/ 	.word	0x0000b360


	//   ....[8]....
        /*0824*/ 	.word	0x00018dc0


	//   ....[9]....
        /*0828*/ 	.word	0x00018e60


	//   ....[10]....
        /*082c*/ 	.word	0x000193d0


	//   ....[11]....
        /*0830*/ 	.word	0x000193f0


	//   ....[12]....
        /*0834*/ 	.word	0x0001ee20


	//   ....[13]....
        /*0838*/ 	.word	0x0001ef20


	//   ....[14]....
        /*083c*/ 	.word	0x0001f3c0


	//   ....[15]....
        /*0840*/ 	.word	0x0001f420


	//   ....[16]....
        /*0844*/ 	.word	0x00023ef0


	//   ....[17]....
        /*0848*/ 	.word	0x00023f20


	//   ....[18]....
        /*084c*/ 	.word	0x000242a0


	//   ....[19]....
        /*0850*/ 	.word	0x00024350


	//   ....[20]....
        /*0854*/ 	.word	0x00025630


	//   ....[21]....
        /*0858*/ 	.word	0x000256b0


	//   ....[22]....
        /*085c*/ 	.word	0x000256d0


	//   ....[23]....
        /*0860*/ 	.word	0x000256e0


	//   ....[24]....
        /*0864*/ 	.word	0x000289c0


	//   ....[25]....
        /*0868*/ 	.word	0x00028b50


	//   ....[26]....
        /*086c*/ 	.word	0x00028b80


	//   ....[27]....
        /*0870*/ 	.word	0x00028bb0


	//   ....[28]....
        /*0874*/ 	.word	0x00028bf0


	//   ....[29]....
        /*0878*/ 	.word	0x00028c40


	//   ....[30]....
        /*087c*/ 	.word	0x00028ca0


	//   ....[31]....
        /*0880*/ 	.word	0x00028e80


	//   ....[32]....
        /*0884*/ 	.word	0x00028ee0


	//   ....[33]....
        /*0888*/ 	.word	0x00028f20


	//   ....[34]....
        /*088c*/ 	.word	0x00028f60


	//   ....[35]....
        /*0890*/ 	.word	0x00028f90


	//   ....[36]....
        /*0894*/ 	.word	0x00028fc0


	//   ....[37]....
        /*0898*/ 	.word	0x00029050


	//   ....[38]....
        /*089c*/ 	.word	0x000290b0


	//   ....[39]....
        /*08a0*/ 	.word	0x00029140


	//   ....[40]....
        /*08a4*/ 	.word	0x0002e2c0


	//   ....[41]....
        /*08a8*/ 	.word	0x0002e2d0


	//   ....[42]....
        /*08ac*/ 	.word	0x0002e3e0


	//   ....[43]....
        /*08b0*/ 	.word	0x0002e440


	//   ....[44]....
        /*08b4*/ 	.word	0x0002e480


	//   ....[45]....
        /*08b8*/ 	.word	0x0002e4c0


	//   ....[46]....
        /*08bc*/ 	.word	0x0002e4f0


	//   ....[47]....
        /*08c0*/ 	.word	0x0002e520


	//   ....[48]....
        /*08c4*/ 	.word	0x0002e6b0


	//   ....[49]....
        /*08c8*/ 	.word	0x0002e710


	//   ....[50]....
        /*08cc*/ 	.word	0x0002e750


	//   ....[51]....
        /*08d0*/ 	.word	0x0002e790


	//   ....[52]....
        /*08d4*/ 	.word	0x0002e7c0


	//   ....[53]....
        /*08d8*/ 	.word	0x0002e7f0


	//   ....[54]....
        /*08dc*/ 	.word	0x0002e8b0


	//   ....[55]....
        /*08e0*/ 	.word	0x0002e8d0


	//   ....[56]....
        /*08e4*/ 	.word	0x0002e940


	//   ....[57]....
        /*08e8*/ 	.word	0x0002efd0


	//   ....[58]....
        /*08ec*/ 	.word	0x0002f430


	//   ....[59]....
        /*08f0*/ 	.word	0x0002f4d0


	//   ....[60]....
        /*08f4*/ 	.word	0x0002f570


	//   ....[61]....
        /*08f8*/ 	.word	0x0002f610


	//   ....[62]....
        /*08fc*/ 	.word	0x0002f6b0


	//   ....[63]....
        /*0900*/ 	.word	0x0002f750


	//   ....[64]....
        /*0904*/ 	.word	0x0002f7f0


	//   ....[65]....
        /*0908*/ 	.word	0x0002f890


	//   ....[66]....
        /*090c*/ 	.word	0x0002f930


	//   ....[67]....
        /*0910*/ 	.word	0x0002f9d0


	//   ....[68]....
        /*0914*/ 	.word	0x0002fa70


	//   ....[69]....
        /*0918*/ 	.word	0x0002fb10


	//   ....[70]....
        /*091c*/ 	.word	0x0002fbb0


	//   ....[71]....
        /*0920*/ 	.word	0x0002fc50


	//   ....[72]....
        /*0924*/ 	.word	0x0002fcf0


	//   ....[73]....
        /*0928*/ 	.word	0x0002fd90


	//   ....[74]....
        /*092c*/ 	.word	0x0002fe80


	//   ....[75]....
        /*0930*/ 	.word	0x0002ff20


	//   ....[76]....
        /*0934*/ 	.word	0x0002ffc0


	//   ....[77]....
        /*0938*/ 	.word	0x00030060


	//   ....[78]....
        /*093c*/ 	.word	0x00030100


	//   ....[79]....
        /*0940*/ 	.word	0x000301a0


	//   ....[80]....
        /*0944*/ 	.word	0x00030240


	//   ....[81]....
        /*0948*/ 	.word	0x000302e0


	//   ....[82]....
        /*094c*/ 	.word	0x00030380


	//   ....[83]....
        /*0950*/ 	.word	0x00030420


	//   ....[84]....
        /*0954*/ 	.word	0x000304c0


	//   ....[85]....
        /*0958*/ 	.word	0x00030560


	//   ....[86]....
        /*095c*/ 	.word	0x00030600


	//   ....[87]....
        /*0960*/ 	.word	0x000306a0


	//   ....[88]....
        /*0964*/ 	.word	0x00030740


	//   ....[89]....
        /*0968*/ 	.word	0x000307e0


	//   ....[90]....
        /*096c*/ 	.word	0x00030ae0


	//   ....[91]....
        /*0970*/ 	.word	0x00030dc0


	//   ....[92]....
        /*0974*/ 	.word	0x000311e0


	//   ....[93]....
        /*0978*/ 	.word	0x00031270


	//   ....[94]....
        /*097c*/ 	.word	0x00031310


	//   ....[95]....
        /*0980*/ 	.word	0x000313c0


	//   ....[96]....
        /*0984*/ 	.word	0x00031440


	//   ....[97]....
        /*0988*/ 	.word	0x000314c0


	//   ....[98]....
        /*098c*/ 	.word	0x00031540


	//   ....[99]....
        /*0990*/ 	.word	0x000315c0


	//   ....[100]....
        /*0994*/ 	.word	0x00031650


	//   ....[101]....
        /*0998*/ 	.word	0x00031700


	//   ....[102]....
        /*099c*/ 	.word	0x00031780


	//   ....[103]....
        /*09a0*/ 	.word	0x00031800


	//   ....[104]....
        /*09a4*/ 	.word	0x00031880


	//   ....[105]....
        /*09a8*/ 	.word	0x00031900


	//   ....[106]....
        /*09ac*/ 	.word	0x00031970


	//   ....[107]....
        /*09b0*/ 	.word	0x00031a10


	//   ....[108]....
        /*09b4*/ 	.word	0x00031aa0


	//   ....[109]....
        /*09b8*/ 	.word	0x00031bd0


	//----- nvinfo : EIATTR_REG_RECONFIG
	.align		4
.L_623:
        /*09bc*/ 	.byte	0x01, 0x54
	.zero		2


	//----- nvinfo : EIATTR_SYSCALL_OFFSETS
	.align		4
        /*09c0*/ 	.byte	0x04, 0x46
        /*09c2*/ 	.short	(.L_625 - .L_624)


	//   ....[0]....
.L_624:
        /*09c4*/ 	.word	0x000019f0


	//   ....[1]....
        /*09c8*/ 	.word	0x00001b40


	//   ....[2]....
        /*09cc*/ 	.word	0x0000b500


	//   ....[3]....
        /*09d0*/ 	.word	0x0000b9b0


	//   ....[4]....
        /*09d4*/ 	.word	0x0002afb0


	//   ....[5]....
        /*09d8*/ 	.word	0x0002b0f0


	//   ....[6]....
        /*09dc*/ 	.word	0x0002b1f0


	//----- nvinfo : EIATTR_MBARRIER_INSTR_OFFSETS
	.align		4
.L_625:
        /*09e0*/ 	.byte	0x04, 0x39
        /*09e2*/ 	.short	(.L_627 - .L_626)


	//   ....[0]....
.L_626:
        /*09e4*/ 	.word	0x00000300
        /*09e8*/ 	.word	0x000000ff
        /*09ec*/ 	.word	0x00038800
        /*09f0*/ 	.short	0x0100
        /*09f2*/ 	.byte	0x08
	.zero		1


	//   ....[1]....
        /*09f4*/ 	.word	0x00000310
        /*09f8*/ 	.word	0x000000ff
        /*09fc*/ 	.word	0x00038820
        /*0a00*/ 	.short	0x0100
        /*0a02*/ 	.byte	0x08
	.zero		1


	//   ....[2]....
        /*0a04*/ 	.word	0x00000400
        /*0a08*/ 	.word	0x000000ff
        /*0a0c*/ 	.word	0x00038830
        /*0a10*/ 	.short	0x0100
        /*0a12*/ 	.byte	0x08
	.zero		1


	//   ....[3]....
        /*0a14*/ 	.word	0x00000410
        /*0a18*/ 	.word	0x000000ff
        /*0a1c*/ 	.word	0x00038840
        /*0a20*/ 	.short	0x0100
        /*0a22*/ 	.byte	0x08
	.zero		1


	//   ....[4]....
        /*0a24*/ 	.word	0x00000420
        /*0a28*/ 	.word	0x000000ff
        /*0a2c*/ 	.word	0x00038838
        /*0a30*/ 	.short	0x0100
        /*0a32*/ 	.byte	0x08
	.zero		1


	//   ....[5]....
        /*0a34*/ 	.word	0x00000430
        /*0a38*/ 	.word	0x000000ff
        /*0a3c*/ 	.word	0x00038848
        /*0a40*/ 	.short	0x0100
        /*0a42*/ 	.byte	0x08
	.zero		1


	//   ....[6]....
        /*0a44*/ 	.word	0x00000560
        /*0a48*/ 	.word	0x000000ff
        /*0a4c*/ 	.word	0x00038850
        /*0a50*/ 	.short	0x0100
        /*0a52*/ 	.byte	0x08
	.zero		1


	//   ....[7]....
        /*0a54*/ 	.word	0x00000570
        /*0a58*/ 	.word	0x000000ff
        /*0a5c*/ 	.word	0x00038860
        /*0a60*/ 	.short	0x0100
        /*0a62*/ 	.byte	0x08
	.zero		1


	//   ....[8]....
        /*0a64*/ 	.word	0x00000580
        /*0a68*/ 	.word	0x000000ff
        /*0a6c*/ 	.word	0x00038858
        /*0a70*/ 	.short	0x0100
        /*0a72*/ 	.byte	0x08
	.zero		1


	//   ....[9]....
        /*0a74*/ 	.word	0x00000590
        /*0a78*/ 	.word	0x000000ff
        /*0a7c*/ 	.word	0x00038868
        /*0a80*/ 	.short	0x0100
        /*0a82*/ 	.byte	0x08
	.zero		1


	//   ....[10]....
        /*0a84*/ 	.word	0x00000680
        /*0a88*/ 	.word	0x000000ff
        /*0a8c*/ 	.word	0x00038870
        /*0a90*/ 	.short	0x0100
        /*0a92*/ 	.byte	0x06
	.zero		1


	//   ....[11]....
        /*0a94*/ 	.word	0x00000690
        /*0a98*/ 	.word	0x000000ff
        /*0a9c*/ 	.word	0x00038880
        /*0aa0*/ 	.short	0x0100
        /*0aa2*/ 	.byte	0x06
	.zero		1


	//   ....[12]....
        /*0aa4*/ 	.word	0x000006a0
        /*0aa8*/ 	.word	0x000000ff
        /*0aac*/ 	.word	0x00038878
        /*0ab0*/ 	.short	0x0100
        /*0ab2*/ 	.byte	0x06
	.zero		1


	//   ....[13]....
        /*0ab4*/ 	.word	0x000006b0
        /*0ab8*/ 	.word	0x000000ff
        /*0abc*/ 	.word	0x00038888
        /*0ac0*/ 	.short	0x0100
        /*0ac2*/ 	.byte	0x06
	.zero		1


	//   ....[14]....
        /*0ac4*/ 	.word	0x000007e0
        /*0ac8*/ 	.word	0x000000ff
        /*0acc*/ 	.word	0x00038890
        /*0ad0*/ 	.short	0x0100
        /*0ad2*/ 	.byte	0x08
	.zero		1


	//   ....[15]....
        /*0ad4*/ 	.word	0x000007f0
        /*0ad8*/ 	.word	0x000000ff
        /*0adc*/ 	.word	0x000388a0
        /*0ae0*/ 	.short	0x0100
        /*0ae2*/ 	.byte	0x08
	.zero		1


	//   ....[16]....
        /*0ae4*/ 	.word	0x00000800
        /*0ae8*/ 	.word	0x000000ff
        /*0aec*/ 	.word	0x00038898
        /*0af0*/ 	.short	0x0100
        /*0af2*/ 	.byte	0x08
	.zero		1


	//   ....[17]....
        /*0af4*/ 	.word	0x00000810
        /*0af8*/ 	.word	0x000000ff
        /*0afc*/ 	.word	0x000388a8
        /*0b00*/ 	.short	0x0100
        /*0b02*/ 	.byte	0x08
	.zero		1


	//   ....[18]....
        /*0b04*/ 	.word	0x00000940
        /*0b08*/ 	.word	0x000000ff
        /*0b0c*/ 	.word	0x000388b0
        /*0b10*/ 	.short	0x0100
        /*0b12*/ 	.byte	0x08
	.zero		1


	//   ....[19]....
        /*0b14*/ 	.word	0x00000950
        /*0b18*/ 	.word	0x000000ff
        /*0b1c*/ 	.word	0x000388c0
        /*0b20*/ 	.short	0x0100
        /*0b22*/ 	.byte	0x08
	.zero		1


	//   ....[20]....
        /*0b24*/ 	.word	0x00000960
        /*0b28*/ 	.word	0x000000ff
        /*0b2c*/ 	.word	0x000388b8
        /*0b30*/ 	.short	0x0100
        /*0b32*/ 	.byte	0x08
	.zero		1


	//   ....[21]....
        /*0b34*/ 	.word	0x00000970
        /*0b38*/ 	.word	0x000000ff
        /*0b3c*/ 	.word	0x000388c8
        /*0b40*/ 	.short	0x0100
        /*0b42*/ 	.byte	0x08
	.zero		1


	//   ....[22]....
        /*0b44*/ 	.word	0x00003760
        /*0b48*/ 	.word	0x00000000
        /*0b4c*/ 	.word	0x00038890
        /*0b50*/ 	.short	0x010a
        /*0b52*/ 	.byte	0x3f
	.zero		1


	//   ....[23]....
        /*0b54*/ 	.word	0x00006df0
        /*0b58*/ 	.word	0x00000000
        /*0b5c*/ 	.word	0x00038890
        /*0b60*/ 	.short	0x010a
        /*0b62*/ 	.byte	0x3f
	.zero		1


	//   ....[24]....
        /*0b64*/ 	.word	0x0000a140
        /*0b68*/ 	.word	0x00000000
        /*0b6c*/ 	.word	0x00038890
        /*0b70*/ 	.short	0x010a
        /*0b72*/ 	.byte	0x3f
	.zero		1


	//   ....[25]....
        /*0b74*/ 	.word	0x0000a550
        /*0b78*/ 	.word	0x00000028
        /*0b7c*/ 	.word	0x00000000
        /*0b80*/ 	.short	0x0101
        /*0b82*/ 	.byte	0x3f
	.zero		1


	//   ....[26]....
        /*0b84*/ 	.word	0x0000a590
        /*0b88*/ 	.word	0x00000000
        /*0b8c*/ 	.word	0x000388b0
        /*0b90*/ 	.short	0x010a
        /*0b92*/ 	.byte	0x3f
	.zero		1


	//   ....[27]....
        /*0b94*/ 	.word	0x0000adb0
        /*0b98*/ 	.word	0x00000000
        /*0b9c*/ 	.word	0x00000000
        /*0ba0*/ 	.short	0x0101
        /*0ba2*/ 	.byte	0x3f
	.zero		1


	//   ....[28]....
        /*0ba4*/ 	.word	0x0000b590
        /*0ba8*/ 	.word	0x00000010
        /*0bac*/ 	.word	0x00038800
        /*0bb0*/ 	.short	0x010a
        /*0bb2*/ 	.byte	0x3f
	.zero		1


	//   ....[29]....
        /*0bb4*/ 	.word	0x0000b5e0
        /*0bb8*/ 	.word	0x00000010
        /*0bbc*/ 	.word	0x00038800
        /*0bc0*/ 	.short	0x010a
        /*0bc2*/ 	.byte	0x3f
	.zero		1


	//   ....[30]....
        /*0bc4*/ 	.word	0x0000d030
        /*0bc8*/ 	.word	0x00000010
        /*0bcc*/ 	.word	0x00038800
        /*0bd0*/ 	.short	0x010a
        /*0bd2*/ 	.byte	0x3f
	.zero		1


	//   ....[31]....
        /*0bd4*/ 	.word	0x000118e0
        /*0bd8*/ 	.word	0x00000010
        /*0bdc*/ 	.word	0x00038800
        /*0be0*/ 	.short	0x010a
        /*0be2*/ 	.byte	0x3f
	.zero		1


	//   ....[32]....
        /*0be4*/ 	.word	0x000154d0
        /*0be8*/ 	.word	0x00000000
        /*0bec*/ 	.word	0x00038830
        /*0bf0*/ 	.short	0x010a
        /*0bf2*/ 	.byte	0x3f
	.zero		1


	//   ....[33]....
        /*0bf4*/ 	.word	0x00015550
        /*0bf8*/ 	.word	0x00000000
        /*0bfc*/ 	.word	0x00038830
        /*0c00*/ 	.short	0x010a
        /*0c02*/ 	.byte	0x3f
	.zero		1


	//   ....[34]....
        /*0c04*/ 	.word	0x00018b30
        /*0c08*/ 	.word	0x00000000
        /*0c0c*/ 	.word	0x00000000
        /*0c10*/ 	.short	0x0101
        /*0c12*/ 	.byte	0x3f
	.zero		1


	//   ....[35]....
        /*0c14*/ 	.word	0x0001aa20
        /*0c18*/ 	.word	0x0000000b
        /*0c1c*/ 	.word	0x00038830
        /*0c20*/ 	.short	0x010a
        /*0c22*/ 	.byte	0x3f
	.zero		1


	//   ....[36]....
        /*0c24*/ 	.word	0x0001aaa0
        /*0c28*/ 	.word	0x0000000b
        /*0c2c*/ 	.word	0x00038830
        /*0c30*/ 	.short	0x010a
        /*0c32*/ 	.byte	0x3f
	.zero		1


	//   ....[37]....
        /*0c34*/ 	.word	0x0001e1c0
        /*0c38*/ 	.word	0x00000009
        /*0c3c*/ 	.word	0x00038850
        /*0c40*/ 	.short	0x010a
        /*0c42*/ 	.byte	0x3f
	.zero		1


	//   ....[38]....
        /*0c44*/ 	.word	0x0001e210
        /*0c48*/ 	.word	0x00000009
        /*0c4c*/ 	.word	0x00038850
        /*0c50*/ 	.short	0x010a
        /*0c52*/ 	.byte	0x3f
	.zero		1


	//   ....[39]....
        /*0c54*/ 	.word	0x0001f570
        /*0c58*/ 	.word	0x0000000b
        /*0c5c*/ 	.word	0x00000000
        /*0c60*/ 	.short	0x0101
        /*0c62*/ 	.byte	0x3f
	.zero		1


	//   ....[40]....
        /*0c64*/ 	.word	0x0001f5a0
        /*0c68*/ 	.word	0x00000009
        /*0c6c*/ 	.word	0x00000000
        /*0c70*/ 	.short	0x0101
        /*0c72*/ 	.byte	0x3f
	.zero		1


	//   ....[41]....
        /*0c74*/ 	.word	0x0001fdf0
        /*0c78*/ 	.word	0x00000003
        /*0c7c*/ 	.word	0x00038830
        /*0c80*/ 	.short	0x010a
        /*0c82*/ 	.byte	0x3f
	.zero		1


	//   ....[42]....
        /*0c84*/ 	.word	0x0001fe70
        /*0c88*/ 	.word	0x00000003
        /*0c8c*/ 	.word	0x00038830
        /*0c90*/ 	.short	0x010a
        /*0c92*/ 	.byte	0x3f
	.zero		1


	//   ....[43]....
        /*0c94*/ 	.word	0x00023590
        /*0c98*/ 	.word	0x00000009
        /*0c9c*/ 	.word	0x00038850
        /*0ca0*/ 	.short	0x010a
        /*0ca2*/ 	.byte	0x3f
	.zero		1


	//   ....[44]....
        /*0ca4*/ 	.word	0x000235e0
        /*0ca8*/ 	.word	0x00000009
        /*0cac*/ 	.word	0x00038850
        /*0cb0*/ 	.short	0x010a
        /*0cb2*/ 	.byte	0x3f
	.zero		1


	//   ....[45]....
        /*0cb4*/ 	.word	0x00024620
        /*0cb8*/ 	.word	0x0000009d
        /*0cbc*/ 	.word	0x00000000
        /*0cc0*/ 	.short	0x0101
        /*0cc2*/ 	.byte	0x3f
	.zero		1


	//   ....[46]....
        /*0cc4*/ 	.word	0x000246a0
        /*0cc8*/ 	.word	0x00000009
        /*0ccc*/ 	.word	0x00000000
        /*0cd0*/ 	.short	0x0101
        /*0cd2*/ 	.byte	0x3f
	.zero		1


	//   ....[47]....
        /*0cd4*/ 	.word	0x00025320
        /*0cd8*/ 	.word	0x00000000
        /*0cdc*/ 	.word	0x00038850
        /*0ce0*/ 	.short	0x010a
        /*0ce2*/ 	.byte	0x3f
	.zero		1


	//   ....[48]....
        /*0ce4*/ 	.word	0x000253c0
        /*0ce8*/ 	.word	0x00000000
        /*0cec*/ 	.word	0x00038850
        /*0cf0*/ 	.short	0x010a
        /*0cf2*/ 	.byte	0x3f
	.zero		1


	//   ....[49]....
        /*0cf4*/ 	.word	0x00025860
        /*0cf8*/ 	.word	0x0000000b
        /*0cfc*/ 	.word	0x00000000
        /*0d00*/ 	.short	0x0101
        /*0d02*/ 	.byte	0x3f
	.zero		1


	//   ....[50]....
        /*0d04*/ 	.word	0x000277f0
        /*0d08*/ 	.word	0x00000000
        /*0d0c*/ 	.word	0x00000000
        /*0d10*/ 	.short	0x0101
        /*0d12*/ 	.byte	0x3f
	.zero		1


	//   ....[51]....
        /*0d14*/ 	.word	0x00029f80
        /*0d18*/ 	.word	0x00000009
        /*0d1c*/ 	.word	0x00038820
        /*0d20*/ 	.short	0x010a
        /*0d22*/ 	.byte	0x3f
	.zero		1


	//   ....[52]....
        /*0d24*/ 	.word	0x0002a010
        /*0d28*/ 	.word	0x00000005
        /*0d2c*/ 	.word	0x000388a0
        /*0d30*/ 	.short	0x010a
        /*0d32*/ 	.byte	0x3f
	.zero		1


	//   ....[53]....
        /*0d34*/ 	.word	0x0002a2e0
        /*0d38*/ 	.word	0x00000005
        /*0d3c*/ 	.word	0x000388c0
        /*0d40*/ 	.short	0x010a
        /*0d42*/ 	.byte	0x3f
	.zero		1


	//   ....[54]....
        /*0d44*/ 	.word	0x0002a6d0
        /*0d48*/ 	.word	0x00000006
        /*0d4c*/ 	.word	0x000388a0
        /*0d50*/ 	.short	0x010a
        /*0d52*/ 	.byte	0x3f
	.zero		1


	//   ....[55]....
        /*0d54*/ 	.word	0x0002a980
        /*0d58*/ 	.word	0x00000006
        /*0d5c*/ 	.word	0x000388c0
        /*0d60*/ 	.short	0x010a
        /*0d62*/ 	.byte	0x3f
	.zero		1


	//   ....[56]....
        /*0d64*/ 	.word	0x0002b9f0
        /*0d68*/ 	.word	0x00000007
        /*0d6c*/ 	.word	0x00038840
        /*0d70*/ 	.short	0x010a
        /*0d72*/ 	.byte	0x3f
	.zero		1


	//   ....[57]....
        /*0d74*/ 	.word	0x0002c060
        /*0d78*/ 	.word	0x0000000a
        /*0d7c*/ 	.word	0x00038820
        /*0d80*/ 	.short	0x010a
        /*0d82*/ 	.byte	0x3f
	.zero		1


	//   ....[58]....
        /*0d84*/ 	.word	0x0002c380
        /*0d88*/ 	.word	0x00000008
        /*0d8c*/ 	.word	0x00038840
        /*0d90*/ 	.short	0x010a
        /*0d92*/ 	.byte	0x3f
	.zero		1


	//   ....[59]....
        /*0d94*/ 	.word	0x0002c6c0
        /*0d98*/ 	.word	0x00000008
        /*0d9c*/ 	.word	0x00038860
        /*0da0*/ 	.short	0x010a
        /*0da2*/ 	.byte	0x3f
	.zero		1


	//   ....[60]....
        /*0da4*/ 	.word	0x0002cd10
        /*0da8*/ 	.word	0x00000002
        /*0dac*/ 	.word	0x00038840
        /*0db0*/ 	.short	0x010a
        /*0db2*/ 	.byte	0x3f
	.zero		1


	//   ....[61]....
        /*0db4*/ 	.word	0x0002d050
        /*0db8*/ 	.word	0x00000002
        /*0dbc*/ 	.word	0x00038860
        /*0dc0*/ 	.short	0x010a
        /*0dc2*/ 	.byte	0x3f
	.zero		1


	//   ....[62]....
        /*0dc4*/ 	.word	0x0002d610
        /*0dc8*/ 	.word	0x00000002
        /*0dcc*/ 	.word	0x00038840
        /*0dd0*/ 	.short	0x010a
        /*0dd2*/ 	.byte	0x3f
	.zero		1


	//   ....[63]....
        /*0dd4*/ 	.word	0x0002d940
        /*0dd8*/ 	.word	0x00000002
        /*0ddc*/ 	.word	0x00038860
        /*0de0*/ 	.short	0x010a
        /*0de2*/ 	.byte	0x3f
	.zero		1


	//   ....[64]....
        /*0de4*/ 	.word	0x0002dea0
        /*0de8*/ 	.word	0x00000003
        /*0dec*/ 	.word	0x00038860
        /*0df0*/ 	.short	0x010a
        /*0df2*/ 	.byte	0x3f
	.zero		1


	//   ....[65]....
        /*0df4*/ 	.word	0x0002ef50
        /*0df8*/ 	.word	0x00000000
        /*0dfc*/ 	.word	0x00038820
        /*0e00*/ 	.short	0x010a
        /*0e02*/ 	.byte	0x3f
	.zero		1


	//   ....[66]....
        /*0e04*/ 	.word	0x0002f120
        /*0e08*/ 	.word	0x00000006
        /*0e0c*/ 	.word	0x00000000
        /*0e10*/ 	.short	0x010a
        /*0e12*/ 	.byte	0x3f
	.zero		1


	//   ....[67]....
        /*0e14*/ 	.word	0x0002f190
        /*0e18*/ 	.word	0x00000007
        /*0e1c*/ 	.word	0x00000000
        /*0e20*/ 	.short	0x010a
        /*0e22*/ 	.byte	0x3f
	.zero		1


	//   ....[68]....
        /*0e24*/ 	.word	0x0002f200
        /*0e28*/ 	.word	0x00000004
        /*0e2c*/ 	.word	0x00000000
        /*0e30*/ 	.short	0x010a
        /*0e32*/ 	.byte	0x3f
	.zero		1


	//   ....[69]....
        /*0e34*/ 	.word	0x0002f230
        /*0e38*/ 	.word	0x00000003
        /*0e3c*/ 	.word	0x00000000
        /*0e40*/ 	.short	0x010a
        /*0e42*/ 	.byte	0x3f
	.zero		1


	//   ....[70]....
        /*0e44*/ 	.word	0x0002f290
        /*0e48*/ 	.word	0x00000000
        /*0e4c*/ 	.word	0x00038890
        /*0e50*/ 	.short	0x010a
        /*0e52*/ 	.byte	0x3f
	.zero		1


	//   ....[71]....
        /*0e54*/ 	.word	0x0002f2e0
        /*0e58*/ 	.word	0x00000000
        /*0e5c*/ 	.word	0x00038890
        /*0e60*/ 	.short	0x010a
        /*0e62*/ 	.byte	0x3f
	.zero		1


	//   ....[72]....
        /*0e64*/ 	.word	0x0002f330
        /*0e68*/ 	.word	0x00000000
        /*0e6c*/ 	.word	0x00038890
        /*0e70*/ 	.short	0x010a
        /*0e72*/ 	.byte	0x3f
	.zero		1


	//   ....[73]....
        /*0e74*/ 	.word	0x0002f380
        /*0e78*/ 	.word	0x00000000
        /*0e7c*/ 	.word	0x000388b0
        /*0e80*/ 	.short	0x010a
        /*0e82*/ 	.byte	0x3f
	.zero		1


	//   ....[74]....
        /*0e84*/ 	.word	0x0002fdd0
        /*0e88*/ 	.word	0x00000010
        /*0e8c*/ 	.word	0x00038800
        /*0e90*/ 	.short	0x010a
        /*0e92*/ 	.byte	0x3f
	.zero		1


	//   ....[75]....
        /*0e94*/ 	.word	0x00030820
        /*0e98*/ 	.word	0x00000010
        /*0e9c*/ 	.word	0x00038800
        /*0ea0*/ 	.short	0x010a
        /*0ea2*/ 	.byte	0x3f
	.zero		1


	//   ....[76]....
        /*0ea4*/ 	.word	0x00030870
        /*0ea8*/ 	.word	0x00000000
        /*0eac*/ 	.word	0x00038830
        /*0eb0*/ 	.short	0x010a
        /*0eb2*/ 	.byte	0x3f
	.zero		1


	//   ....[77]....
        /*0eb4*/ 	.word	0x000308c0
        /*0eb8*/ 	.word	0x0000000b
        /*0ebc*/ 	.word	0x00038830
        /*0ec0*/ 	.short	0x010a
        /*0ec2*/ 	.byte	0x3f
	.zero		1


	//   ....[78]....
        /*0ec4*/ 	.word	0x00030910
        /*0ec8*/ 	.word	0x00000009
        /*0ecc*/ 	.word	0x00038850
        /*0ed0*/ 	.short	0x010a
        /*0ed2*/ 	.byte	0x3f
	.zero		1


	//   ....[79]....
        /*0ed4*/ 	.word	0x00030960
        /*0ed8*/ 	.word	0x00000003
        /*0edc*/ 	.word	0x00038830
        /*0ee0*/ 	.short	0x010a
        /*0ee2*/ 	.byte	0x3f
	.zero		1


	//   ....[80]....
        /*0ee4*/ 	.word	0x000309b0
        /*0ee8*/ 	.word	0x00000009
        /*0eec*/ 	.word	0x00038850
        /*0ef0*/ 	.short	0x010a
        /*0ef2*/ 	.byte	0x3f
	.zero		1


	//   ....[81]....
        /*0ef4*/ 	.word	0x00030a00
        /*0ef8*/ 	.word	0x00000000
        /*0efc*/ 	.word	0x00038850
        /*0f00*/ 	.short	0x010a
        /*0f02*/ 	.byte	0x3f
	.zero		1


	//   ....[82]....
        /*0f04*/ 	.word	0x00030ba0
        /*0f08*/ 	.word	0x00000009
        /*0f0c*/ 	.word	0x00038820
        /*0f10*/ 	.short	0x010a
        /*0f12*/ 	.byte	0x3f
	.zero		1


	//   ....[83]....
        /*0f14*/ 	.word	0x00030bf0
        /*0f18*/ 	.word	0x00000005
        /*0f1c*/ 	.word	0x000388a0
        /*0f20*/ 	.short	0x010a
        /*0f22*/ 	.byte	0x3f
	.zero		1


	//   ....[84]....
        /*0f24*/ 	.word	0x00030c40
        /*0f28*/ 	.word	0x00000005
        /*0f2c*/ 	.word	0x000388c0
        /*0f30*/ 	.short	0x010a
        /*0f32*/ 	.byte	0x3f
	.zero		1


	//   ....[85]....
        /*0f34*/ 	.word	0x00030c90
        /*0f38*/ 	.word	0x00000006
        /*0f3c*/ 	.word	0x000388a0
        /*0f40*/ 	.short	0x010a
        /*0f42*/ 	.byte	0x3f
	.zero		1


	//   ....[86]....
        /*0f44*/ 	.word	0x00030ce0
        /*0f48*/ 	.word	0x00000006
        /*0f4c*/ 	.word	0x000388c0
        /*0f50*/ 	.short	0x010a
        /*0f52*/ 	.byte	0x3f
	.zero		1


	//   ....[87]....
        /*0f54*/ 	.word	0x00030e80
        /*0f58*/ 	.word	0x00000007
        /*0f5c*/ 	.word	0x00038840
        /*0f60*/ 	.short	0x010a
        /*0f62*/ 	.byte	0x3f
	.zero		1


	//   ....[88]....
        /*0f64*/ 	.word	0x00030f00
        /*0f68*/ 	.word	0x00000003
        /*0f6c*/ 	.word	0x00038820
        /*0f70*/ 	.short	0x010a
        /*0f72*/ 	.byte	0x3f
	.zero		1


	//   ....[89]....
        /*0f74*/ 	.word	0x00030f50
        /*0f78*/ 	.word	0x00000008
        /*0f7c*/ 	.word	0x00038840
        /*0f80*/ 	.short	0x010a
        /*0f82*/ 	.byte	0x3f
	.zero		1


	//   ....[90]....
        /*0f84*/ 	.word	0x00030fa0
        /*0f88*/ 	.word	0x00000008
        /*0f8c*/ 	.word	0x00038860
        /*0f90*/ 	.short	0x010a
        /*0f92*/ 	.byte	0x3f
	.zero		1


	//   ....[91]....
        /*0f94*/ 	.word	0x00030ff0
        /*0f98*/ 	.word	0x00000002
        /*0f9c*/ 	.word	0x00038840
        /*0fa0*/ 	.short	0x010a
        /*0fa2*/ 	.byte	0x3f
	.zero		1


	//   ....[92]....
        /*0fa4*/ 	.word	0x00031040
        /*0fa8*/ 	.word	0x00000002
        /*0fac*/ 	.word	0x00038860
        /*0fb0*/ 	.short	0x010a
        /*0fb2*/ 	.byte	0x3f
	.zero		1


	//   ....[93]....
        /*0fb4*/ 	.word	0x00031090
        /*0fb8*/ 	.word	0x00000002
        /*0fbc*/ 	.word	0x00038840
        /*0fc0*/ 	.short	0x010a
        /*0fc2*/ 	.byte	0x3f
	.zero		1


	//   ....[94]....
        /*0fc4*/ 	.word	0x000310e0
        /*0fc8*/ 	.word	0x00000002
        /*0fcc*/ 	.word	0x00038860
        /*0fd0*/ 	.short	0x010a
        /*0fd2*/ 	.byte	0x3f
	.zero		1


	//   ....[95]....
        /*0fd4*/ 	.word	0x00031130
        /*0fd8*/ 	.word	0x00000003
        /*0fdc*/ 	.word	0x00038860
        /*0fe0*/ 	.short	0x010a
        /*0fe2*/ 	.byte	0x3f
	.zero		1


	//   ....[96]....
        /*0fe4*/ 	.word	0x00031af0
        /*0fe8*/ 	.word	0x00000000
        /*0fec*/ 	.word	0x00038820
        /*0ff0*/ 	.short	0x010a
        /*0ff2*/ 	.byte	0x3f
	.zero		1


	//   ....[97]....
        /*0ff4*/ 	.word	0x00031c90
        /*0ff8*/ 	.word	0x00000006
        /*0ffc*/ 	.word	0x00000000
        /*1000*/ 	.short	0x010a
        /*1002*/ 	.byte	0x3f
	.zero		1


	//   ....[98]....
        /*1004*/ 	.word	0x00031ce0
        /*1008*/ 	.word	0x00000007
        /*100c*/ 	.word	0x00000000
        /*1010*/ 	.short	0x010a
        /*1012*/ 	.byte	0x3f
	.zero		1


	//   ....[99]....
        /*1014*/ 	.word	0x00031d30
        /*1018*/ 	.word	0x00000004
        /*101c*/ 	.word	0x00000000
        /*1020*/ 	.short	0x010a
        /*1022*/ 	.byte	0x3f
	.zero		1


	//----- nvinfo : EIATTR_NUM_MBARRIERS
	.align		4
.L_627:
        /*1024*/ 	.byte	0x03, 0x38
        /*1026*/ 	.short	0x0016


	//----- nvinfo : EIATTR_EXIT_INSTR_OFFSETS
	.align		4
        /*1028*/ 	.byte	0x04, 0x1c
        /*102a*/ 	.short	(.L_629 - .L_628)


	//   ....[0]....
.L_628:
        /*102c*/ 	.word	0x0002f280


	//----- nvinfo : EIATTR_MAX_THREADS
	.align		4
.L_629:
        /*1030*/ 	.byte	0x04, 0x05
        /*1032*/ 	.short	(.L_631 - .L_630)
.L_630:
        /*1034*/ 	.word	0x00000180
        /*1038*/ 	.word	0x00000001
        /*103c*/ 	.word	0x00000001


	//----- nvinfo : EIATTR_CRS_STACK_SIZE
	.align		4
.L_631:
        /*1040*/ 	.byte	0x04, 0x1e
        /*1042*/ 	.short	(.L_633 - .L_632)
.L_632:
        /*1044*/ 	.word	0x00000000


	//----- nvinfo : EIATTR_CBANK_PARAM_SIZE
	.align		4
.L_633:
        /*1048*/ 	.byte	0x03, 0x19
        /*104a*/ 	.short	0x0a70


	//----- nvinfo : EIATTR_PARAM_CBANK
	.align		4
        /*104c*/ 	.byte	0x04, 0x0a
        /*104e*/ 	.short	(.L_635 - .L_634)
	.align		4
.L_634:
        /*1050*/ 	.word	index@(.nv.constant0._ZN7cutlass13device_kernelIN5flash11enable_sm90INS1_16FlashAttnFwdSm90INS1_25CollectiveMainloopFwdSm90ILi2EN4cute5tupleIJNS5_1CILi1EEES8_S8_EEENS6_IJNS7_ILi128EEENS7_ILi80EEENS7_ILi256EEEEEELi256ENS_10bfloat16_tEfNS_4arch4Sm90ELb1ELb0ELb1ELb1ELb0ELb1ELb0ELb1ELb1ELb0ELb0ELb0EEENS1_21CollectiveEpilogueFwdINS6_IJSA_SC_SB_EEES9_SE_SG_Li256ELb1ELb0ELb0ELb0EEENS1_36VarlenDynamicPersistentTileSchedulerILi128ELi80ELi256ELi32ELb0ELb0ELb1ELb1ELb1ELb1EEEEEEEEEvNT_6ParamsE)
        /*1054*/ 	.short	0x0210
        /*1056*/ 	.short	0x0a70


	//----- nvinfo : EIATTR_SW_WAR
	.align		4
.L_635:
        /*1058*/ 	.byte	0x04, 0x36
        /*105a*/ 	.short	(.L_637 - .L_636)
.L_636:
        /*105c*/ 	.word	0x00000008
.L_637:


//--------------------- .nv.info._ZN7cutlass13device_kernelIN5flash11enable_sm90INS1_16FlashAttnFwdSm90INS1_25CollectiveMainloopFwdSm90ILi2EN4cute5tupleIJNS5_1CILi1EEES8_S8_EEENS6_IJNS7_ILi128EEENS7_ILi112EEENS7_ILi192EEEEEELi192ENS_10bfloat16_tEfNS_4arch4Sm90ELb0ELb0ELb1ELb0ELb0ELb0ELb0ELb1ELb1ELb0ELb0ELb0EEENS1_21CollectiveEpilogueFwdINS6_IJSA_SC_SB_EEES9_SE_SG_Li256ELb0ELb0ELb0ELb0EEENS1_29StaticPersistentTileSchedulerILb0EEEEEEEEEvNT_6ParamsE --------------------------
	.section	.nv.info._ZN7cutlass13device_kernelIN5flash11enable_sm90INS1_16FlashAttnFwdSm90INS1_25CollectiveMainloopFwdSm90ILi2EN4cute5tupleIJNS5_1CILi1EEES8_S8_EEENS6_IJNS7_ILi128EEENS7_ILi112EEENS7_ILi192EEEEEELi192ENS_10bfloat16_tEfNS_4arch4Sm90ELb0ELb0ELb1ELb0ELb0ELb0ELb0ELb1ELb1ELb0ELb0ELb0EEENS1_21CollectiveEpilogueFwdINS6_IJSA_SC_SB_EEES9_SE_SG_Li256ELb0ELb0ELb0ELb0EEENS1_29StaticPersistentTileSchedulerILb0EEEEEEEEEvNT_6ParamsE,"",@"SHT_CUDA_INFO"
	.sectionflags	@""
	.align	4


	//----- nvinfo : EIATTR_CUDA_API_VERSION
	.align		4
        /*0000*/ 	.byte	0x04, 0x37
        /*0002*/ 	.short	(.L_639 - .L_638)
.L_638:
        /*0004*/ 	.word	0x00000082


	//----- nvinfo : EIATTR_KPARAM_INFO
	.align		4
.L_639:
        /*0008*/ 	.byte	0x04, 0x17
        /*000a*/ 	.short	(.L_641 - .L_640)
.L_640:
        /*000c*/ 	.word	0x00000000
        /*0010*/ 	.short	0x0000
        /*0012*/ 	.short	0x0070
        /*0014*/ 	.byte	0x00, 0xf0, 0x01, 0x2e


	//----- nvinfo : EIATTR_SPARSE_MMA_MASK
	.align		4
.L_641:
        /*0018*/ 	.byte	0x03, 0x50
        /*001a*/ 	.short	0x0000


	//----- nvinfo : EIATTR_MAXREG_COUNT
	.align		4
        /*001c*/ 	.byte	0x03, 0x1b
        /*001e*/ 	.short	0x00a8


	//----- nvinfo : EIATTR_NUM_BARRIERS
	.align		4
        /*0020*/ 	.byte	0x02, 0x4c
        /*0022*/ 	.byte	0x09
	.zero		1


	//----- nvinfo : EIATTR_EXTERNS
	.align		4
        /*0024*/ 	.byte	0x04, 0x0f
        /*0026*/ 	.short	(.L_643 - .L_642)


	//   ....[0]....
	.align		4
.L_642:
        /*0028*/ 	.word	index@(__assertfail)


	//----- nvinfo : EIATTR_ANNOTATIONS
	.align		4
.L_643:
        /*002c*/ 	.byte	0x04, 0x55
        /*002e*/ 	.short	(.L_645 - .L_644)


	//   ....[0]....
.L_644:
        /* <DEDUP_REMOVED lines=15> */


	//----- nvinfo : EIATTR_MERCURY_ISA_VERSION
	.align		4
.L_645:
        /*0110*/ 	.byte	0x03, 0x5f
        /*0112*/ 	.short	0x0101


	//----- nvinfo : EIATTR_INT_WARP_WIDE_INSTR_OFFSETS
	.align		4
        /*0114*/ 	.byte	0x04, 0x31
        /*0116*/ 	.short	(.L_647 - .L_646)


	//   ....[0]....
.L_646:
        /*0118*/ 	.word	0x00000190


	//   ....[1]....
        /*011c*/ 	.word	0x000001c0


	//   ....[2]....
        /*0120*/ 	.word	0x000001d0


	//   ....[3]....
        /*0124*/ 	.word	0x0000ca80


	//   ....[4]....
        /*0128*/ 	.word	0x0000cab0


	//   ....[5]....
        /*012c*/ 	.word	0x0000cb80


	//   ....[6]....
        /*0130*/ 	.word	0x0000cc50


	//----- nvinfo : EIATTR_COOP_GROUP_MASK_REGIDS
	.align		4
.L_647:
        /*0134*/ 	.byte	0x04, 0x29
        /*0136*/ 	.short	(.L_649 - .L_648)


	//   ....[0]....
.L_648:
        /*0138*/ 	.word	0xffffffff


	//   ....[1]....
        /*013c*/ 	.word	0xffffffff


	//   ....[2]....
        /*0140*/ 	.word	0xffffffff


	//   ....[3]....
        /*0144*/ 	.word	0xffffffff


	//   ....[4]....
        /*0148*/ 	.word	0xffffffff


	//   ....[5]....
        /*014c*/ 	.word	0xffffffff


	//   ....[6]....
        /*0150*/ 	.word	0xffffffff


	//   ....[7]....
        /*0154*/ 	.word	0xffffffff


	//   ....[8]....
        /*0158*/ 	.word	0xffffffff


	//   ....[9]....
        /*015c*/ 	.word	0xffffffff


	//   ....[10]....
        /*0160*/ 	.word	0xffffffff


	//   ....[11]....
        /*0164*/ 	.word	0xffffffff


	//   ....[12]....
        /*0168*/ 	.word	0xffffffff


	//   ....[13]....
        /*016c*/ 	.word	0xffffffff


	//   ....[14]....
        /*0170*/ 	.word	0xffffffff


	//   ....[15]....
        /*0174*/ 	.word	0xffffffff


	//   ....[16]....
        /*0178*/ 	.word	0xffffffff


	//   ....[17]....
        /*017c*/ 	.word	0xffffffff


	//   ....[18]....
        /*0180*/ 	.word	0xffffffff


	//   ....[19]....
        /*0184*/ 	.word	0xffffffff


	//   ....[20]....
        /*0188*/ 	.word	0xffffffff


	//   ....[21]....
        /*018c*/ 	.word	0xffffffff


	//   ....[22]....
        /*0190*/ 	.word	0xffffffff


	//   ....[23]....
        /*0194*/ 	.word	0x0500000f


	//   ....[24]....
        /*0198*/ 	.word	0x0500000f


	//----- nvinfo : EIATTR_COOP_GROUP_INSTR_OFFSETS
	.align		4
.L_649:
        /*019c*/ 	.byte	0x04, 0x28
        /*019e*/ 	.short	(.L_651 - .L_650)


	//   ....[0]....
.L_650:
        /*01a0*/ 	.word	0x00000060


	//   ....[1]....
        /*01a4*/ 	.word	0x000001a0


	//   ....[2]....
        /*01a8*/ 	.word	0x000001f0


	//   ....[3]....
        /*01ac*/ 	.word	0x000003e0


	//   ....[4]....
        /*01b0*/ 	.word	0x00000540


	//   ....[5]....
        /*01b4*/ 	.word	0x00000660


	//   ....[6]....
        /*01b8*/ 	.word	0x000007c0


	//   ....[7]....
        /*01bc*/ 	.word	0x00000db0


	//   ....[8]....
        /*01c0*/ 	.word	0x00004990


	//   ....[9]....
        /*01c4*/ 	.word	0x00004a30


	//   ....[10]....
        /*01c8*/ 	.word	0x00004dd0


	//   ....[11]....
        /*01cc*/ 	.word	0x00004e90


	//   ....[12]....
        /*01d0*/ 	.word	0x000091d0


	//   ....[13]....
        /*01d4*/ 	.word	0x00009200


	//   ....[14]....
        /*01d8*/ 	.word	0x00009620


	//   ....[15]....
        /*01dc*/ 	.word	0x00009710


	//   ....[16]....
        /*01e0*/ 	.word	0x0000a950


	//   ....[17]....
        /*01e4*/ 	.word	0x0000a990


	//   ....[18]....
        /*01e8*/ 	.word	0x0000ab90


	//   ....[19]....
        /*01ec*/ 	.word	0x0000ac40


	//   ....[20]....
        /*01f0*/ 	.word	0x0000bcd0


	//   ....[21]....
        /*01f4*/ 	.word	0x0000c210


	//   ....[22]....
        /*01f8*/ 	.word	0x0000f250


	//   ....[23]....
        /*01fc*/ 	.word	0x0000f760


	//   ....[24]....
        /*0200*/ 	.word	0x0000fc00


	//----- nvinfo : EIATTR_REG_RECONFIG
	.align		4
.L_651:
        /*0204*/ 	.byte	0x01, 0x54
	.zero		2


	//----- nvinfo : EIATTR_SYSCALL_OFFSETS
	.align		4
        /*0208*/ 	.byte	0x04, 0x46
        /*020a*/ 	.short	(.L_653 - .L_652)


	//   ....[0]....
.L_652:
        /*020c*/ 	.word	0x00001140


	//   ....[1]....
        /*0210*/ 	.word	0x0000c690


	//   ....[2]....
        /*0214*/ 	.word	0x0000c7d0


	//   ....[3]....
        /*0218*/ 	.word	0x0000c8d0


	//----- nvinfo : EIATTR_MBARRIER_INSTR_OFFSETS
	.align		4
.L_653:
        /*021c*/ 	.byte	0x04, 0x39
        /*021e*/ 	.short	(.L_655 - .L_654)


	//   ....[0]....
.L_654:
        /*0220*/ 	.word	0x00000290
        /*0224*/ 	.word	0x000000ff
        /*0228*/ 	.word	0x00036800
        /*022c*/ 	.short	0x0100
        /*022e*/ 	.byte	0x06
	.zero		1


	//   ....[1]....
        /*0230*/ 	.word	0x000002a0
        /*0234*/ 	.word	0x000000ff
        /*0238*/ 	.word	0x00036820
        /*023c*/ 	.short	0x0100
        /*023e*/ 	.byte	0x06
	.zero		1


	//   ....[2]....
        /*0240*/ 	.word	0x00000390
        /*0244*/ 	.word	0x000000ff
        /*0248*/ 	.word	0x00036830
        /*024c*/ 	.short	0x0100
        /*024e*/ 	.byte	0x08
	.zero		1


	//   ....[3]....
        /*0250*/ 	.word	0x000003a0
        /*0254*/ 	.word	0x000000ff
        /*0258*/ 	.word	0x00036840
        /*025c*/ 	.short	0x0100
        /*025e*/ 	.byte	0x08
	.zero		1


	//   ....[4]....
        /*0260*/ 	.word	0x000003b0
        /*0264*/ 	.word	0x000000ff
        /*0268*/ 	.word	0x00036838
        /*026c*/ 	.short	0x0100
        /*026e*/ 	.byte	0x08
	.zero		1


	//   ....[5]....
        /*0270*/ 	.word	0x000003c0
        /*0274*/ 	.word	0x000000ff
        /*0278*/ 	.word	0x00036848
        /*027c*/ 	.short	0x0100
        /*027e*/ 	.byte	0x08
	.zero		1


	//   ....[6]....
        /*0280*/ 	.word	0x000004f0
        /*0284*/ 	.word	0x000000ff
        /*0288*/ 	.word	0x00036850
        /*028c*/ 	.short	0x0100
        /*028e*/ 	.byte	0x08
	.zero		1


	//   ....[7]....
        /*0290*/ 	.word	0x00000500
        /*0294*/ 	.word	0x000000ff
        /*0298*/ 	.word	0x00036860
        /*029c*/ 	.short	0x0100
        /*029e*/ 	.byte	0x08
	.zero		1


	//   ....[8]....
        /*02a0*/ 	.word	0x00000510
        /*02a4*/ 	.word	0x000000ff
        /*02a8*/ 	.word	0x00036858
        /*02ac*/ 	.short	0x0100
        /*02ae*/ 	.byte	0x08
	.zero		1


	//   ....[9]....
        /*02b0*/ 	.word	0x00000520
        /*02b4*/ 	.word	0x000000ff
        /*02b8*/ 	.word	0x00036868
        /*02bc*/ 	.short	0x0100
        /*02be*/ 	.byte	0x08
	.zero		1


	//   ....[10]....
        /*02c0*/ 	.word	0x00000610
        /*02c4*/ 	.word	0x000000ff
        /*02c8*/ 	.word	0x00036870
        /*02cc*/ 	.short	0x0100
        /*02ce*/ 	.byte	0x06
	.zero		1


	//   ....[11]....
        /*02d0*/ 	.word	0x00000620
        /*02d4*/ 	.word	0x000000ff
        /*02d8*/ 	.word	0x00036880
        /*02dc*/ 	.short	0x0100
        /*02de*/ 	.byte	0x06
	.zero		1


	//   ....[12]....
        /*02e0*/ 	.word	0x00000630
        /*02e4*/ 	.word	0x000000ff
        /*02e8*/ 	.word	0x00036878
        /*02ec*/ 	.short	0x0100
        /*02ee*/ 	.byte	0x06
	.zero		1


	//   ....[13]....
        /*02f0*/ 	.word	0x00000640
        /*02f4*/ 	.word	0x000000ff
        /*02f8*/ 	.word	0x00036888
        /*02fc*/ 	.short	0x0100
        /*02fe*/ 	.byte	0x06
	.zero		1


	//   ....[14]....
        /*0300*/ 	.word	0x00000770
        /*0304*/ 	.word	0x000000ff
        /*0308*/ 	.word	0x00036890
        /*030c*/ 	.short	0x0100
        /*030e*/ 	.byte	0x08
	.zero		1


	//   ....[15]....
        /*0310*/ 	.word	0x00000780
        /*0314*/ 	.word	0x000000ff
        /*0318*/ 	.word	0x000368a0
        /*031c*/ 	.short	0x0100
        /*031e*/ 	.byte	0x08
	.zero		1


	//   ....[16]....
        /*0320*/ 	.word	0x00000790
        /*0324*/ 	.word	0x000000ff
        /*0328*/ 	.word	0x00036898
        /*032c*/ 	.short	0x0100
        /*032e*/ 	.byte	0x08
	.zero		1


	//   ....[17]....
        /*0330*/ 	.word	0x000007a0
        /*0334*/ 	.word	0x000000ff
        /*0338*/ 	.word	0x000368a8
        /*033c*/ 	.short	0x0100
        /*033e*/ 	.byte	0x08
	.zero		1


	//   ....[18]....
        /*0340*/ 	.word	0x000008d0
        /*0344*/ 	.word	0x000000ff
        /*0348*/ 	.word	0x000368b0
        /*034c*/ 	.short	0x0100
        /*034e*/ 	.byte	0x08
	.zero		1


	//   ....[19]....
        /*0350*/ 	.word	0x000008e0
        /*0354*/ 	.word	0x000000ff
        /*0358*/ 	.word	0x000368c0
        /*035c*/ 	.short	0x0100
        /*035e*/ 	.byte	0x08
	.zero		1


	//   ....[20]....
        /*0360*/ 	.word	0x000008f0
        /*0364*/ 	.word	0x000000ff
        /*0368*/ 	.word	0x000368b8
        /*036c*/ 	.short	0x0100
        /*036e*/ 	.byte	0x08
	.zero		1


	//   ....[21]....
        /*0370*/ 	.word	0x00000900
        /*0374*/ 	.word	0x000000ff
        /*0378*/ 	.word	0x000368c8
        /*037c*/ 	.short	0x0100
        /*037e*/ 	.byte	0x08
	.zero		1


	//   ....[22]....
        /*0380*/ 	.word	0x000011d0
        /*0384*/ 	.word	0x000000ff
        /*0388*/ 	.word	0x00036800
        /*038c*/ 	.short	0x010a
        /*038e*/ 	.byte	0x06
	.zero		1


	//   ....[23]....
        /*0390*/ 	.word	0x00001270
        /*0394*/ 	.word	0x00000000
        /*0398*/ 	.word	0x00036830
        /*039c*/ 	.short	0x010a
        /*039e*/ 	.byte	0x3f
	.zero		1


	//   ....[24]....
        /*03a0*/ 	.word	0x000012f0
        /*03a4*/ 	.word	0x00000000
        /*03a8*/ 	.word	0x00036830
        /*03ac*/ 	.short	0x010a
        /*03ae*/ 	.byte	0x3f
	.zero		1


	//   ....[25]....
        /*03b0*/ 	.word	0x00004670
        /*03b4*/ 	.word	0x00000000
        /*03b8*/ 	.word	0x00000000
        /*03bc*/ 	.short	0x0101
        /*03be*/ 	.byte	0x3f
	.zero		1


	//   ....[26]....
        /*03c0*/ 	.word	0x00006090
        /*03c4*/ 	.word	0x000000ff
        /*03c8*/ 	.word	0x00036830
        /*03cc*/ 	.short	0x010a
        /*03ce*/ 	.byte	0x3c
	.zero		1


	//   ....[27]....
        /*03d0*/ 	.word	0x000060d0
        /*03d4*/ 	.word	0x000000ff
        /*03d8*/ 	.word	0x00036830
        /*03dc*/ 	.short	0x010a
        /*03de*/ 	.byte	0x3c
	.zero		1


	//   ....[28]....
        /*03e0*/ 	.word	0x00008670
        /*03e4*/ 	.word	0x000000ff
        /*03e8*/ 	.word	0x00036850
        /*03ec*/ 	.short	0x010a
        /*03ee*/ 	.byte	0x04
	.zero		1


	//   ....[29]....
        /*03f0*/ 	.word	0x000086b0
        /*03f4*/ 	.word	0x000000ff
        /*03f8*/ 	.word	0x00036850
        /*03fc*/ 	.short	0x010a
        /*03fe*/ 	.byte	0x04
	.zero		1


	//   ....[30]....
        /*0400*/ 	.word	0x00009ca0
        /*0404*/ 	.word	0x0000000d
        /*0408*/ 	.word	0x00000000
        /*040c*/ 	.short	0x0101
        /*040e*/ 	.byte	0x3f
	.zero		1


	//   ....[31]....
        /*0410*/ 	.word	0x00009cf0
        /*0414*/ 	.word	0x00000015
        /*0418*/ 	.word	0x00000000
        /*041c*/ 	.short	0x0101
        /*041e*/ 	.byte	0x3f
	.zero		1


	//   ....[32]....
        /*0420*/ 	.word	0x0000a8c0
        /*0424*/ 	.word	0x000000ff
        /*0428*/ 	.word	0x00036850
        /*042c*/ 	.short	0x010a
        /*042e*/ 	.byte	0x07
	.zero		1


	//   ....[33]....
        /*0430*/ 	.word	0x0000a900
        /*0434*/ 	.word	0x000000ff
        /*0438*/ 	.word	0x00036850
        /*043c*/ 	.short	0x010a
        /*043e*/ 	.byte	0x07
	.zero		1


	//   ....[34]....
        /*0440*/ 	.word	0x0000b3d0
        /*0444*/ 	.word	0x0000000b
        /*0448*/ 	.word	0x00000000
        /*044c*/ 	.short	0x0101
        /*044e*/ 	.byte	0x3f
	.zero		1


	//   ....[35]....
        /*0450*/ 	.word	0x0000c0d0
        /*0454*/ 	.word	0x000000ff
        /*0458*/ 	.word	0x00000000
        /*045c*/ 	.short	0x0101
        /*045e*/ 	.byte	0x06
	.zero		1


	//   ....[36]....
        /*0460*/ 	.word	0x0000cf90
        /*0464*/ 	.word	0x00000006
        /*0468*/ 	.word	0x00036840
        /*046c*/ 	.short	0x010a
        /*046e*/ 	.byte	0x3f
	.zero		1


	//   ....[37]....
        /*0470*/ 	.word	0x0000d4f0
        /*0474*/ 	.word	0x00000009
        /*0478*/ 	.word	0x00036820
        /*047c*/ 	.short	0x010a
        /*047e*/ 	.byte	0x3f
	.zero		1


	//   ....[38]....
        /*0480*/ 	.word	0x0000d7d0
        /*0484*/ 	.word	0x00000002
        /*0488*/ 	.word	0x00036840
        /*048c*/ 	.short	0x010a
        /*048e*/ 	.byte	0x3f
	.zero		1


	//   ....[39]....
        /*0490*/ 	.word	0x0000da90
        /*0494*/ 	.word	0x00000002
        /*0498*/ 	.word	0x00000060
        /*049c*/ 	.short	0x010a
        /*049e*/ 	.byte	0x3f
	.zero		1


	//   ....[40]....
        /*04a0*/ 	.word	0x0000e020
        /*04a4*/ 	.word	0x00000002
        /*04a8*/ 	.word	0x00036840
        /*04ac*/ 	.short	0x010a
        /*04ae*/ 	.byte	0x3f
	.zero		1


	//   ....[41]....
        /*04b0*/ 	.word	0x0000e2e0
        /*04b4*/ 	.word	0x00000002
        /*04b8*/ 	.word	0x00000060
        /*04bc*/ 	.short	0x010a
        /*04be*/ 	.byte	0x3f
	.zero		1


	//   ....[42]....
        /*04c0*/ 	.word	0x0000e7a0
        /*04c4*/ 	.word	0x00000002
        /*04c8*/ 	.word	0x00036840
        /*04cc*/ 	.short	0x010a
        /*04ce*/ 	.byte	0x3f
	.zero		1


	//   ....[43]....
        /*04d0*/ 	.word	0x0000ea80
        /*04d4*/ 	.word	0x00000002
        /*04d8*/ 	.word	0x00000060
        /*04dc*/ 	.short	0x010a
        /*04de*/ 	.byte	0x3f
	.zero		1


	//   ....[44]....
        /*04e0*/ 	.word	0x0000edf0
        /*04e4*/ 	.word	0x00000003
        /*04e8*/ 	.word	0x00036860
        /*04ec*/ 	.short	0x010a
        /*04ee*/ 	.byte	0x3f
	.zero		1


	//   ....[45]....
        /*04f0*/ 	.word	0x0000f1d0
        /*04f4*/ 	.word	0x00000000
        /*04f8*/ 	.word	0x00036820
        /*04fc*/ 	.short	0x010a
        /*04fe*/ 	.byte	0x3f
	.zero		1


	//   ....[46]....
        /*0500*/ 	.word	0x0000f390
        /*0504*/ 	.word	0x00000006
        /*0508*/ 	.word	0x00000000
        /*050c*/ 	.short	0x010a
        /*050e*/ 	.byte	0x3f
	.zero		1


	//   ....[47]....
        /*0510*/ 	.word	0x0000f400
        /*0514*/ 	.word	0x00000003
        /*0518*/ 	.word	0x00000000
        /*051c*/ 	.short	0x010a
        /*051e*/ 	.byte	0x3f
	.zero		1


	//   ....[48]....
        /*0520*/ 	.word	0x0000f460
        /*0524*/ 	.word	0x00000010
        /*0528*/ 	.word	0x00000000
        /*052c*/ 	.short	0x010a
        /*052e*/ 	.byte	0x3f
	.zero		1


	//   ....[49]....
        /*0530*/ 	.word	0x0000f490
        /*0534*/ 	.word	0x00000003
        /*0538*/ 	.word	0x00000000
        /*053c*/ 	.short	0x010a
        /*053e*/ 	.byte	0x3f
	.zero		1


	//   ....[50]....
        /*0540*/ 	.word	0x0000f510
        /*0544*/ 	.word	0x00000003
        /*0548*/ 	.word	0x00036800
        /*054c*/ 	.short	0x010a
        /*054e*/ 	.byte	0x3f
	.zero		1


	//   ....[51]....
        /*0550*/ 	.word	0x0000f560
        /*0554*/ 	.word	0x00000000
        /*0558*/ 	.word	0x00036830
        /*055c*/ 	.short	0x010a
        /*055e*/ 	.byte	0x3f
	.zero		1


	//   ....[52]....
        /*0560*/ 	.word	0x0000f5c0
        /*0564*/ 	.word	0x00000009
        /*0568*/ 	.word	0x00036830
        /*056c*/ 	.short	0x010a
        /*056e*/ 	.byte	0x3f
	.zero		1


	//   ....[53]....
        /*0570*/ 	.word	0x0000f620
        /*0574*/ 	.word	0x00000007
        /*0578*/ 	.word	0x00036850
        /*057c*/ 	.short	0x010a
        /*057e*/ 	.byte	0x3f
	.zero		1


	//   ....[54]....
        /*0580*/ 	.word	0x0000f680
        /*0584*/ 	.word	0x00000005
        /*0588*/ 	.word	0x00036850
        /*058c*/ 	.short	0x010a
        /*058e*/ 	.byte	0x3f
	.zero		1


	//   ....[55]....
        /*0590*/ 	.word	0x0000f820
        /*0594*/ 	.word	0x00000006
        /*0598*/ 	.word	0x00036840
        /*059c*/ 	.short	0x010a
        /*059e*/ 	.byte	0x3f
	.zero		1


	//   ....[56]....
        /*05a0*/ 	.word	0x0000f8a0
        /*05a4*/ 	.word	0x00000007
        /*05a8*/ 	.word	0x00036820
        /*05ac*/ 	.short	0x010a
        /*05ae*/ 	.byte	0x3f
	.zero		1


	//   ....[57]....
        /*05b0*/ 	.word	0x0000f8f0
        /*05b4*/ 	.word	0x00000002
        /*05b8*/ 	.word	0x00036840
        /*05bc*/ 	.short	0x010a
        /*05be*/ 	.byte	0x3f
	.zero		1


	//   ....[58]....
        /*05c0*/ 	.word	0x0000f940
        /*05c4*/ 	.word	0x00000002
        /*05c8*/ 	.word	0x00000060
        /*05cc*/ 	.short	0x010a
        /*05ce*/ 	.byte	0x3f
	.zero		1


	//   ....[59]....
        /*05d0*/ 	.word	0x0000f990
        /*05d4*/ 	.word	0x00000002
        /*05d8*/ 	.word	0x00036840
        /*05dc*/ 	.short	0x010a
        /*05de*/ 	.byte	0x3f
	.zero		1


	//   ....[60]....
        /*05e0*/ 	.word	0x0000f9e0
        /*05e4*/ 	.word	0x00000002
        /*05e8*/ 	.word	0x00000060
        /*05ec*/ 	.short	0x010a
        /*05ee*/ 	.byte	0x3f
	.zero		1


	//   ....[61]....
        /*05f0*/ 	.word	0x0000fa30
        /*05f4*/ 	.word	0x00000002
        /*05f8*/ 	.word	0x00036840
        /*05fc*/ 	.short	0x010a
        /*05fe*/ 	.byte	0x3f
	.zero		1


	//   ....[62]....
        /*0600*/ 	.word	0x0000fa80
        /*0604*/ 	.word	0x00000002
        /*0608*/ 	.word	0x00000060
        /*060c*/ 	.short	0x010a
        /*060e*/ 	.byte	0x3f
	.zero		1


	//   ....[63]....
        /*0610*/ 	.word	0x0000fad0
        /*0614*/ 	.word	0x00000003
        /*0618*/ 	.word	0x00036860
        /*061c*/ 	.short	0x010a
        /*061e*/ 	.byte	0x3f
	.zero		1


	//   ....[64]....
        /*0620*/ 	.word	0x0000fb20
        /*0624*/ 	.word	0x00000000
        /*0628*/ 	.word	0x00036820
        /*062c*/ 	.short	0x010a
        /*062e*/ 	.byte	0x3f
	.zero		1


	//   ....[65]....
        /*0630*/ 	.word	0x0000fcc0
        /*0634*/ 	.word	0x00000006
        /*0638*/ 	.word	0x00000000
        /*063c*/ 	.short	0x010a
        /*063e*/ 	.byte	0x3f
	.zero		1


	//   ....[66]....
        /*0640*/ 	.word	0x0000fd10
        /*0644*/ 	.word	0x00000003
        /*0648*/ 	.word	0x00000000
        /*064c*/ 	.short	0x010a
        /*064e*/ 	.byte	0x3f
	.zero		1


	//   ....[67]....
        /*0650*/ 	.word	0x0000fd60
        /*0654*/ 	.word	0x00000010
        /*0658*/ 	.word	0x00000000
        /*065c*/ 	.short	0x010a
        /*065e*/ 	.byte	0x3f
	.zero		1


	//----- nvinfo : EIATTR_NUM_MBARRIERS
	.align		4
.L_655:
        /*0660*/ 	.byte	0x03, 0x38
        /*0662*/ 	.short	0x0016


	//----- nvinfo : EIATTR_EXIT_INSTR_OFFSETS
	.align		4
        /*0664*/ 	.byte	0x04, 0x1c
        /*0666*/ 	.short	(.L_657 - .L_656)


	//   ....[0]....
.L_656:
        /*0668*/ 	.word	0x00000a20


	//   ....[1]....
        /*066c*/ 	.word	0x0000c1d0


	//   ....[2]....
        /*0670*/ 	.word	0x0000c230


	//   ....[3]....
        /*0674*/ 	.word	0x0000f4e0


	//----- nvinfo : EIATTR_MAX_THREADS
	.align		4
.L_657:
        /*0678*/ 	.byte	0x04, 0x05
        /*067a*/ 	.short	(.L_659 - .L_658)
.L_658:
        /*067c*/ 	.word	0x00000180
        /*0680*/ 	.word	0x00000001
        /*0684*/ 	.word	0x00000001


	//----- nvinfo : EIATTR_CRS_STACK_SIZE
	.align		4
.L_659:
        /*0688*/ 	.byte	0x04, 0x1e
        /*068a*/ 	.short	(.L_661 - .L_660)
.L_660:
        /*068c*/ 	.word	0x00000000


	//----- nvinfo : EIATTR_CBANK_PARAM_SIZE
	.align		4
.L_661:
        /*0690*/ 	.byte	0x03, 0x19
        /*0692*/ 	.short	0x0bf0


	//----- nvinfo : EIATTR_PARAM_CBANK
	.align		4
        /*0694*/ 	.byte	0x04, 0x0a
        /*0696*/ 	.short	(.L_663 - .L_662)
	.align		4
.L_662:
        /*0698*/ 	.word	index@(.nv.constant0._ZN7cutlass13device_kernelIN5flash11enable_sm90INS1_16FlashAttnFwdSm90INS1_25CollectiveMainloopFwdSm90ILi2EN4cute5tupleIJNS5_1CILi1EEES8_S8_EEENS6_IJNS7_ILi128EEENS7_ILi112EEENS7_ILi192EEEEEELi192ENS_10bfloat16_tEfNS_4arch4Sm90ELb0ELb0ELb1ELb0ELb0ELb0ELb0ELb1ELb1ELb0ELb0ELb0EEENS1_21CollectiveEpilogueFwdINS6_IJSA_SC_SB_EEES9_SE_SG_Li256ELb0ELb0ELb0ELb0EEENS1_29StaticPersistentTileSchedulerILb0EEEEEEEEEvNT_6ParamsE)
        /*069c*/ 	.short	0x0210
        /*069e*/ 	.short	0x0bf0


	//----- nvinfo : EIATTR_SW_WAR
	.align		4
.L_663:
        /*06a0*/ 	.byte	0x04, 0x36
        /*06a2*/ 	.short	(.L_665 - .L_664)
.L_664:
        /*06a4*/ 	.word	0x00000008
.L_665:


//--------------------- .nv.info._ZN7cutlass13device_kernelIN5flash11enable_sm90INS1_16FlashAttnFwdSm90INS1_25CollectiveMainloopFwdSm90ILi2EN4cute5tupleIJNS5_1CILi2EEENS7_ILi1EEES9_EEENS6_IJNS7_ILi128EEENS7_ILi112EEENS7_ILi192EEEEEELi192ENS_10bfloat16_tEfNS_4arch4Sm90ELb0ELb0ELb1ELb0ELb0ELb0ELb0ELb1ELb1ELb0ELb0ELb0EEENS1_21CollectiveEpilogueFwdINS6_IJSB_SD_SC_EEESA_SF_SH_Li256ELb0ELb0ELb0ELb0EEENS1_29StaticPersistentTileSchedulerILb0EEEEEEEEEvNT_6ParamsE --------------------------
	.section	.nv.info._ZN7cutlass13device_kernelIN5flash11enable_sm90INS1_16FlashAttnFwdSm90INS1_25CollectiveMainloopFwdSm90ILi2EN4cute5tupleIJNS5_1CILi2EEENS7_ILi1EEES9_EEENS6_IJNS7_ILi128EEENS7_ILi112EEENS7_ILi192EEEEEELi192ENS_10bfloat16_tEfNS_4arch4Sm90ELb0ELb0ELb1ELb0ELb0ELb0ELb0ELb1ELb1ELb0ELb0ELb0EEENS1_21CollectiveEpilogueFwdINS6_IJSB_SD_SC_EEESA_SF_SH_Li256ELb0ELb0ELb0ELb0EEENS1_29StaticPersistentTileSchedulerILb0EEEEEEEEEvNT_6ParamsE,"",@"SHT_CUDA_INFO"
	.sectionflags	@""
	.align	4


	//----- nvinfo : EIATTR_CUDA_API_VERSION
	.align		4
        /*0000*/ 	.byte	0x04, 0x37
        /*0002*/ 	.short	(.L_667 - .L_666)
.L_666:
        /*0004*/ 	.word	0x00000082


	//----- nvinfo : EIATTR_KPARAM_INFO
	.align		4
.L_667:
        /*0008*/ 	.byte	0x04, 0x17
        /*000a*/ 	.short	(.L_669 - .L_668)
.L_668:
        /*000c*/ 	.word	0x00000000
        /*0010*/ 	.short	0x0000
        /*0012*/ 	.short	0x0070
        /*0014*/ 	.byte	0x00, 0xf0, 0x01, 0x2e


	//----- nvinfo : EIATTR_SPARSE_MMA_MASK
	.align		4
.L_669:
        /*0018*/ 	.byte	0x03, 0x50
        /*001a*/ 	.short	0x0000


	//----- nvinfo : EIATTR_MAXREG_COUNT
	.align		4
        /*001c*/ 	.byte	0x03, 0x1b
        /*001e*/ 	.short	0x00a8


	//----- nvinfo : EIATTR_NUM_BARRIERS
	.align		4
        /*0020*/ 	.byte	0x02, 0x4c
        /*0022*/ 	.byte	0x09
	.zero		1


	//----- nvinfo : EIATTR_EXTERNS
	.align		4
        /*0024*/ 	.byte	0x04, 0x0f
        /*0026*/ 	.short	(.L_671 - .L_670)


	//   ....[0]....
	.align		4
.L_670:
        /*0028*/ 	.word	index@(__assertfail)


	//----- nvinfo : EIATTR_ANNOTATIONS
	.align		4
.L_671:
        /*002c*/ 	.byte	0x04, 0x55
        /*002e*/ 	.short	(.L_673 - .L_672)


	//   ....[0]....
.L_672:
        /* <DEDUP_REMOVED lines=26> */


	//----- nvinfo : EIATTR_MERCURY_ISA_VERSION
	.align		4
.L_673:
        /*01b8*/ 	.byte	0x03, 0x5f
        /*01ba*/ 	.short	0x0101


	//----- nvinfo : EIATTR_INT_WARP_WIDE_INSTR_OFFSETS
	.align		4
        /*01bc*/ 	.byte	0x04, 0x31
        /*01be*/ 	.short	(.L_675 - .L_674)


	//   ....[0]....
.L_674:
        /*01c0*/ 	.word	0x00000180


	//   ....[1]....
        /*01c4*/ 	.word	0x00000220


	//   ....[2]....
        /*01c8*/ 	.word	0x00000290


	//   ....[3]....
        /*01cc*/ 	.word	0x0000c870


	//   ....[4]....
        /*01d0*/ 	.word	0x0000c8a0


	//   ....[5]....
        /*01d4*/ 	.word	0x0000c980


	//   ....[6]....
        /*01d8*/ 	.word	0x0000ca60


	//----- nvinfo : EIATTR_COOP_GROUP_MASK_REGIDS
	.align		4
.L_675:
        /*01dc*/ 	.byte	0x04, 0x29
        /*01de*/ 	.short	(.L_677 - .L_676)


	//   ....[0]....
.L_676:
        /*01e0*/ 	.word	0xffffffff


	//   ....[1]....
        /*01e4*/ 	.word	0xffffffff


	//   ....[2]....
        /*01e8*/ 	.word	0xffffffff


	//   ....[3]....
        /*01ec*/ 	.word	0xffffffff


	//   ....[4]....
        /*01f0*/ 	.word	0xffffffff


	//   ....[5]....
        /*01f4*/ 	.word	0xffffffff


	//   ....[6]....
        /*01f8*/ 	.word	0xffffffff


	//   ....[7]....
        /*01fc*/ 	.word	0xffffffff


	//   ....[8]....
        /*0200*/ 	.word	0xffffffff


	//   ....[9]....
        /*0204*/ 	.word	0xffffffff


	//   ....[10]....
        /*0208*/ 	.word	0xffffffff


	//   ....[11]....
        /*020c*/ 	.word	0xffffffff


	//   ....[12]....
        /*0210*/ 	.word	0xffffffff


	//   ....[13]....
        /*0214*/ 	.word	0xffffffff


	//   ....[14]....
        /*0218*/ 	.word	0xffffffff


	//   ....[15]....
        /*021c*/ 	.word	0xffffffff


	//   ....[16]....
        /*0220*/ 	.word	0xffffffff


	//   ....[17]....
        /*0224*/ 	.word	0xffffffff


	//   ....[18]....
        /*0228*/ 	.word	0xffffffff


	//   ....[19]....
        /*022c*/ 	.word	0xffffffff


	//   ....[20]....
        /*0230*/ 	.word	0xffffffff


	//   ....[21]....
        /*0234*/ 	.word	0xffffffff


	//   ....[22]....
        /*0238*/ 	.word	0xffffffff


	//   ....[23]....
        /*023c*/ 	.word	0xffffffff


	//   ....[24]....
        /*0240*/ 	.word	0x0500000f


	//   ....[25]....
        /*0244*/ 	.word	0x0500000f


	//----- nvinfo : EIATTR_COOP_GROUP_INSTR_OFFSETS
	.align		4
.L_677:
        /*0248*/ 	.byte	0x04, 0x28
        /*024a*/ 	.short	(.L_679 - .L_678)


	//   ....[0]....
.L_678:
        /*024c*/ 	.word	0x00000060


	//   ....[1]....
        /*0250*/ 	.word	0x00000190


	//   ....[2]....
        /*0254*/ 	.word	0x00000230


	//   ....[3]....
        /*0258*/ 	.word	0x00000410


	//   ....[4]....
        /*025c*/ 	.word	0x00000640


	//   ....[5]....
        /*0260*/ 	.word	0x00000890


	//   ....[6]....
        /*0264*/ 	.word	0x00000b10


	//   ....[7]....
        /*0268*/ 	.word	0x00000e40


	//   ....[8]....
        /*026c*/ 	.word	0x000012d0


	//   ....[9]....
        /*0270*/ 	.word	0x00004960


	//   ....[10]....
        /*0274*/ 	.word	0x00004a00


	//   ....[11]....
        /*0278*/ 	.word	0x00004db0


	//   ....[12]....
        /*027c*/ 	.word	0x00004ea0


	//   ....[13]....
        /*0280*/ 	.word	0x000090b0


	//   ....[14]....
        /*0284*/ 	.word	0x00009100


	//   ....[15]....
        /*0288*/ 	.word	0x00009120


	//   ....[16]....
        /*028c*/ 	.word	0x00009140


	//   ....[17]....
        /*0290*/ 	.word	0x0000a670


	//   ....[18]....
        /*0294*/ 	.word	0x0000a680


	//   ....[19]....
        /*0298*/ 	.word	0x0000a720


	//   ....[20]....
        /*029c*/ 	.word	0x0000a740


	//   ....[21]....
        /*02a0*/ 	.word	0x0000bc00


	//   ....[22]....
        /*02a4*/ 	.word	0x0000bf50


	//   ....[23]....
        /*02a8*/ 	.word	0x0000f260


	//   ....[24]....
        /*02ac*/ 	.word	0x0000f750


	//   ....[25]....
        /*02b0*/ 	.word	0x0000fbf0


	//----- nvinfo : EIATTR_REG_RECONFIG
	.align		4
.L_679:
        /*02b4*/ 	.byte	0x01, 0x54
	.zero		2


	//----- nvinfo : EIATTR_SYSCALL_OFFSETS
	.align		4
        /*02b8*/ 	.byte	0x04, 0x46
        /*02ba*/ 	.short	(.L_681 - .L_680)


	//   ....[0]....
.L_680:
        /*02bc*/ 	.word	0x00001660


	//   ....[1]....
        /*02c0*/ 	.word	0x0000c480


	//   ....[2]....
        /*02c4*/ 	.word	0x0000c5c0


	//   ....[3]....
        /*02c8*/ 	.word	0x0000c6c0


	//----- nvinfo : EIATTR_MBARRIER_INSTR_OFFSETS
	.align		4
.L_681:
        /*02cc*/ 	.byte	0x04, 0x39
        /*02ce*/ 	.short	(.L_683 - .L_682)


	//   ....[0]....
.L_682:
        /*02d0*/ 	.word	0x000002b0
        /*02d4*/ 	.word	0x000000ff
        /*02d8*/ 	.word	0x00036800
        /*02dc*/ 	.short	0x0100
        /*02de*/ 	.byte	0x08
	.zero		1


	//   ....[1]....
        /*02e0*/ 	.word	0x000002c0
        /*02e4*/ 	.word	0x000000ff
        /*02e8*/ 	.word	0x00036820
        /*02ec*/ 	.short	0x0100
        /*02ee*/ 	.byte	0x08
	.zero		1


	//   ....[2]....
        /*02f0*/ 	.word	0x000003b0
        /*02f4*/ 	.word	0x000000ff
        /*02f8*/ 	.word	0x00036830
        /*02fc*/ 	.short	0x0100
        /*02fe*/ 	.byte	0x08
	.zero		1


	//   ....[3]....
        /*0300*/ 	.word	0x000003c0
        /*0304*/ 	.word	0x000000ff
        /*0308*/ 	.word	0x00036840
        /*030c*/ 	.short	0x0100
        /*030e*/ 	.byte	0x08
	.zero		1


	//   ....[4]....
        /*0310*/ 	.word	0x000003d0
        /*0314*/ 	.word	0x000000ff
        /*0318*/ 	.word	0x00036838
        /*031c*/ 	.short	0x0100
        /*031e*/ 	.byte	0x08
	.zero		1


	//   ....[5]....
        /*0320*/ 	.word	0x000003e0
        /*0324*/ 	.word	0x000000ff
        /*0328*/ 	.word	0x00036848
        /*032c*/ 	.short	0x0100
        /*032e*/ 	.byte	0x08
	.zero		1


	//   ....[6]....
        /*0330*/ 	.word	0x000005f0
        /*0334*/ 	.word	0x000000ff
        /*0338*/ 	.word	0x00036850
        /*033c*/ 	.short	0x0100
        /*033e*/ 	.byte	0x08
	.zero		1


	//   ....[7]....
        /*0340*/ 	.word	0x00000600
        /*0344*/ 	.word	0x000000ff
        /*0348*/ 	.word	0x00036860
        /*034c*/ 	.short	0x0100
        /*034e*/ 	.byte	0x08
	.zero		1


	//   ....[8]....
        /*0350*/ 	.word	0x00000610
        /*0354*/ 	.word	0x000000ff
        /*0358*/ 	.word	0x00036858
        /*035c*/ 	.short	0x0100
        /*035e*/ 	.byte	0x08
	.zero		1


	//   ....[9]....
        /*0360*/ 	.word	0x00000620
        /*0364*/ 	.word	0x000000ff
        /*0368*/ 	.word	0x00036868
        /*036c*/ 	.short	0x0100
        /*036e*/ 	.byte	0x08
	.zero		1


	//   ....[10]....
        /*0370*/ 	.word	0x00000840
        /*0374*/ 	.word	0x000000ff
        /*0378*/ 	.word	0x00036870
        /*037c*/ 	.short	0x0100
        /*037e*/ 	.byte	0x08
	.zero		1


	//   ....[11]....
        /*0380*/ 	.word	0x00000850
        /*0384*/ 	.word	0x000000ff
        /*0388*/ 	.word	0x00036880
        /*038c*/ 	.short	0x0100
        /*038e*/ 	.byte	0x08
	.zero		1


	//   ....[12]....
        /*0390*/ 	.word	0x00000860
        /*0394*/ 	.word	0x000000ff
        /*0398*/ 	.word	0x00036878
        /*039c*/ 	.short	0x0100
        /*039e*/ 	.byte	0x08
	.zero		1


	//   ....[13]....
        /*03a0*/ 	.word	0x00000870
        /*03a4*/ 	.word	0x000000ff
        /*03a8*/ 	.word	0x00036888
        /*03ac*/ 	.short	0x0100
        /*03ae*/ 	.byte	0x08
	.zero		1


	//   ....[14]....
        /*03b0*/ 	.word	0x00000ac0
        /*03b4*/ 	.word	0x000000ff
        /*03b8*/ 	.word	0x00036890
        /*03bc*/ 	.short	0x0100
        /*03be*/ 	.byte	0x08
	.zero		1


	//   ....[15]....
        /*03c0*/ 	.word	0x00000ad0
        /*03c4*/ 	.word	0x000000ff
        /*03c8*/ 	.word	0x000368a0
        /*03cc*/ 	.short	0x0100
        /*03ce*/ 	.byte	0x08
	.zero		1


	//   ....[16]....
        /*03d0*/ 	.word	0x00000ae0
        /*03d4*/ 	.word	0x000000ff
        /*03d8*/ 	.word	0x00036898
        /*03dc*/ 	.short	0x0100
        /*03de*/ 	.byte	0x08
	.zero		1


	//   ....[17]....
        /*03e0*/ 	.word	0x00000af0
        /*03e4*/ 	.word	0x000000ff
        /*03e8*/ 	.word	0x000368a8
        /*03ec*/ 	.short	0x0100
        /*03ee*/ 	.byte	0x08
	.zero		1


	//   ....[18]....
        /*03f0*/ 	.word	0x00000d90
        /*03f4*/ 	.word	0x000000ff
        /*03f8*/ 	.word	0x000368b0
        /*03fc*/ 	.short	0x0100
        /*03fe*/ 	.byte	0x08
	.zero		1


	//   ....[19]....
        /*0400*/ 	.word	0x00000da0
        /*0404*/ 	.word	0x000000ff
        /*0408*/ 	.word	0x000368c0
        /*040c*/ 	.short	0x0100
        /*040e*/ 	.byte	0x08
	.zero		1


	//   ....[20]....
        /*0410*/ 	.word	0x00000db0
        /*0414*/ 	.word	0x000000ff
        /*0418*/ 	.word	0x000368b8
        /*041c*/ 	.short	0x0100
        /*041e*/ 	.byte	0x08
	.zero		1


	//   ....[21]....
        /*0420*/ 	.word	0x00000dc0
        /*0424*/ 	.word	0x000000ff
        /*0428*/ 	.word	0x000368c8
        /*042c*/ 	.short	0x0100
        /*042e*/ 	.byte	0x08
	.zero		1


	//   ....[22]....
        /*0430*/ 	.word	0x000016b0
        /*0434*/ 	.word	0x000000ff
        /*0438*/ 	.word	0x00036800
        /*043c*/ 	.short	0x010a
        /*043e*/ 	.byte	0x04
	.zero		1


	//   ....[23]....
        /*0440*/ 	.word	0x00001750
        /*0444*/ 	.word	0x00000000
        /*0448*/ 	.word	0x00036830
        /*044c*/ 	.short	0x010a
        /*044e*/ 	.byte	0x3f
	.zero		1


	//   ....[24]....
        /*0450*/ 	.word	0x00001790
        /*0454*/ 	.word	0x00000000
        /*0458*/ 	.word	0x00036830
        /*045c*/ 	.short	0x010a
        /*045e*/ 	.byte	0x3f
	.zero		1


	//   ....[25]....
        /*0460*/ 	.word	0x000050d0
        /*0464*/ 	.word	0x00000000
        /*0468*/ 	.word	0x00000000
        /*046c*/ 	.short	0x0101
        /*046e*/ 	.byte	0x3f
	.zero		1


	//   ....[26]....
        /*0470*/ 	.word	0x00005d40
        /*0474*/ 	.word	0x000000ff
        /*0478*/ 	.word	0x00036830
        /*047c*/ 	.short	0x010a
        /*047e*/ 	.byte	0x3c
	.zero		1


	//   ....[27]....
        /*0480*/ 	.word	0x00005d80
        /*0484*/ 	.word	0x000000ff
        /*0488*/ 	.word	0x00036830
        /*048c*/ 	.short	0x010a
        /*048e*/ 	.byte	0x3c
	.zero		1


	//   ....[28]....
        /*0490*/ 	.word	0x00008320
        /*0494*/ 	.word	0x000000ff
        /*0498*/ 	.word	0x00036850
        /*049c*/ 	.short	0x010a
        /*049e*/ 	.byte	0x05
	.zero		1


	//   ....[29]....
        /*04a0*/ 	.word	0x00008360
        /*04a4*/ 	.word	0x000000ff
        /*04a8*/ 	.word	0x00036850
        /*04ac*/ 	.short	0x010a
        /*04ae*/ 	.byte	0x05
	.zero		1


	//   ....[30]....
        /*04b0*/ 	.word	0x00009b00
        /*04b4*/ 	.word	0x00000003
        /*04b8*/ 	.word	0x00000000
        /*04bc*/ 	.short	0x0101
        /*04be*/ 	.byte	0x3f
	.zero		1


	//   ....[31]....
        /*04c0*/ 	.word	0x00009f10
        /*04c4*/ 	.word	0x0000000a
        /*04c8*/ 	.word	0x00000000
        /*04cc*/ 	.short	0x0101
        /*04ce*/ 	.byte	0x3f
	.zero		1


	//   ....[32]....
        /*04d0*/ 	.word	0x0000a5e0
        /*04d4*/ 	.word	0x000000ff
        /*04d8*/ 	.word	0x00036850
        /*04dc*/ 	.short	0x010a
        /*04de*/ 	.byte	0x05
	.zero		1


	//   ....[33]....
        /*04e0*/ 	.word	0x0000a620
        /*04e4*/ 	.word	0x000000ff
        /*04e8*/ 	.word	0x00036850
        /*04ec*/ 	.short	0x010a
        /*04ee*/ 	.byte	0x05
	.zero		1


	//   ....[34]....
        /*04f0*/ 	.word	0x0000b6a0
        /*04f4*/ 	.word	0x00000004
        /*04f8*/ 	.word	0x00000000
        /*04fc*/ 	.short	0x0101
        /*04fe*/ 	.byte	0x3f
	.zero		1


	//   ....[35]....
        /*0500*/ 	.word	0x0000be20
        /*0504*/ 	.word	0x000000ff
        /*0508*/ 	.word	0x00000000
        /*050c*/ 	.short	0x0101
        /*050e*/ 	.byte	0x07
	.zero		1


	//   ....[36]....
        /*0510*/ 	.word	0x0000be30
        /*0514*/ 	.word	0x000000ff
        /*0518*/ 	.word	0x00000000
        /*051c*/ 	.short	0x0101
        /*051e*/ 	.byte	0x06
	.zero		1


	//   ....[37]....
        /*0520*/ 	.word	0x0000cde0
        /*0524*/ 	.word	0x00000005
        /*0528*/ 	.word	0x00036840
        /*052c*/ 	.short	0x010a
        /*052e*/ 	.byte	0x3f
	.zero		1


	//   ....[38]....
        /*0530*/ 	.word	0x0000d3a0
        /*0534*/ 	.word	0x0000000a
        /*0538*/ 	.word	0x00036820
        /*053c*/ 	.short	0x010a
        /*053e*/ 	.byte	0x3f
	.zero		1


	//   ....[39]....
        /*0540*/ 	.word	0x0000d690
        /*0544*/ 	.word	0x00000002
        /*0548*/ 	.word	0x00036840
        /*054c*/ 	.short	0x010a
        /*054e*/ 	.byte	0x3f
	.zero		1


	//   ....[40]....
        /*0550*/ 	.word	0x0000d990
        /*0554*/ 	.word	0x00000002
        /*0558*/ 	.word	0x00036860
        /*055c*/ 	.short	0x010a
        /*055e*/ 	.byte	0x3f
	.zero		1


	//   ....[41]....
        /*0560*/ 	.word	0x0000df10
        /*0564*/ 	.word	0x00000002
        /*0568*/ 	.word	0x00036840
        /*056c*/ 	.short	0x010a
        /*056e*/ 	.byte	0x3f
	.zero		1


	//   ....[42]....
        /*0570*/ 	.word	0x0000e210
        /*0574*/ 	.word	0x00000002
        /*0578*/ 	.word	0x00036860
        /*057c*/ 	.short	0x010a
        /*057e*/ 	.byte	0x3f
	.zero		1


	//   ....[43]....
        /*0580*/ 	.word	0x0000e710
        /*0584*/ 	.word	0x00000002
        /*0588*/ 	.word	0x00036840
        /*058c*/ 	.short	0x010a
        /*058e*/ 	.byte	0x3f
	.zero		1


	//   ....[44]....
        /*0590*/ 	.word	0x0000ea10
        /*0594*/ 	.word	0x00000002
        /*0598*/ 	.word	0x00036860
        /*059c*/ 	.short	0x010a
        /*059e*/ 	.byte	0x3f
	.zero		1


	//   ....[45]....
        /*05a0*/ 	.word	0x0000eda0
        /*05a4*/ 	.word	0x00000002
        /*05a8*/ 	.word	0x00036860
        /*05ac*/ 	.short	0x010a
        /*05ae*/ 	.byte	0x3f
	.zero		1


	//   ....[46]....
        /*05b0*/ 	.word	0x0000f1e0
        /*05b4*/ 	.word	0x00000000
        /*05b8*/ 	.word	0x00036820
        /*05bc*/ 	.short	0x010a
        /*05be*/ 	.byte	0x3f
	.zero		1


	//   ....[47]....
        /*05c0*/ 	.word	0x0000f380
        /*05c4*/ 	.word	0x00000006
        /*05c8*/ 	.word	0x00000000
        /*05cc*/ 	.short	0x010a
        /*05ce*/ 	.byte	0x3f
	.zero		1


	//   ....[48]....
        /*05d0*/ 	.word	0x0000f3f0
        /*05d4*/ 	.word	0x00000003
        /*05d8*/ 	.word	0x00000000
        /*05dc*/ 	.short	0x010a
        /*05de*/ 	.byte	0x3f
	.zero		1


	//   ....[49]....
        /*05e0*/ 	.word	0x0000f450
        /*05e4*/ 	.word	0x00000010
        /*05e8*/ 	.word	0x00000000
        /*05ec*/ 	.short	0x010a
        /*05ee*/ 	.byte	0x3f
	.zero		1


	//   ....[50]....
        /*05f0*/ 	.word	0x0000f480
        /*05f4*/ 	.word	0x00000003
        /*05f8*/ 	.word	0x00000000
        /*05fc*/ 	.short	0x010a
        /*05fe*/ 	.byte	0x3f
	.zero		1


	//   ....[51]....
        /*0600*/ 	.word	0x0000f500
        /*0604*/ 	.word	0x00000003
        /*0608*/ 	.word	0x00036800
        /*060c*/ 	.short	0x010a
        /*060e*/ 	.byte	0x3f
	.zero		1


	//   ....[52]....
        /*0610*/ 	.word	0x0000f550
        /*0614*/ 	.word	0x00000000
        /*0618*/ 	.word	0x00036830
        /*061c*/ 	.short	0x010a
        /*061e*/ 	.byte	0x3f
	.zero		1


	//   ....[53]....
        /*0620*/ 	.word	0x0000f5b0
        /*0624*/ 	.word	0x00000008
        /*0628*/ 	.word	0x00036830
        /*062c*/ 	.short	0x010a
        /*062e*/ 	.byte	0x3f
	.zero		1


	//   ....[54]....
        /*0630*/ 	.word	0x0000f610
        /*0634*/ 	.word	0x00000007
        /*0638*/ 	.word	0x00036850
        /*063c*/ 	.short	0x010a
        /*063e*/ 	.byte	0x3f
	.zero		1


	//   ....[55]....
        /*0640*/ 	.word	0x0000f670
        /*0644*/ 	.word	0x00000005
        /*0648*/ 	.word	0x00036850
        /*064c*/ 	.short	0x010a
        /*064e*/ 	.byte	0x3f
	.zero		1


	//   ....[56]....
        /*0650*/ 	.word	0x0000f810
        /*0654*/ 	.word	0x00000005
        /*0658*/ 	.word	0x00036840
        /*065c*/ 	.short	0x010a
        /*065e*/ 	.byte	0x3f
	.zero		1


	//   ....[57]....
        /*0660*/ 	.word	0x0000f890
        /*0664*/ 	.word	0x00000007
        /*0668*/ 	.word	0x00036820
        /*066c*/ 	.short	0x010a
        /*066e*/ 	.byte	0x3f
	.zero		1


	//   ....[58]....
        /*0670*/ 	.word	0x0000f8e0
        /*0674*/ 	.word	0x00000002
        /*0678*/ 	.word	0x00036840
        /*067c*/ 	.short	0x010a
        /*067e*/ 	.byte	0x3f
	.zero		1


	//   ....[59]....
        /*0680*/ 	.word	0x0000f930
        /*0684*/ 	.word	0x00000002
        /*0688*/ 	.word	0x00036860
        /*068c*/ 	.short	0x010a
        /*068e*/ 	.byte	0x3f
	.zero		1


	//   ....[60]....
        /*0690*/ 	.word	0x0000f980
        /*0694*/ 	.word	0x00000002
        /*0698*/ 	.word	0x00036840
        /*069c*/ 	.short	0x010a
        /*069e*/ 	.byte	0x3f
	.zero		1


	//   ....[61]....
        /*06a0*/ 	.word	0x0000f9d0
        /*06a4*/ 	.word	0x00000002
        /*06a8*/ 	.word	0x00036860
        /*06ac*/ 	.short	0x010a
        /*06ae*/ 	.byte	0x3f
	.zero		1


	//   ....[62]....
        /*06b0*/ 	.word	0x0000fa20
        /*06b4*/ 	.word	0x00000002
        /*06b8*/ 	.word	0x00036840
        /*06bc*/ 	.short	0x010a
        /*06be*/ 	.byte	0x3f
	.zero		1


	//   ....[63]....
        /*06c0*/ 	.word	0x0000fa70
        /*06c4*/ 	.word	0x00000002
        /*06c8*/ 	.word	0x00036860
        /*06cc*/ 	.short	0x010a
        /*06ce*/ 	.byte	0x3f
	.zero		1


	//   ....[64]....
        /*06d0*/ 	.word	0x0000fac0
        /*06d4*/ 	.word	0x00000002
        /*06d8*/ 	.word	0x00036860
        /*06dc*/ 	.short	0x010a
        /*06de*/ 	.byte	0x3f
	.zero		1


	//   ....[65]....
        /*06e0*/ 	.word	0x0000fb10
        /*06e4*/ 	.word	0x00000000
        /*06e8*/ 	.word	0x00036820
        /*06ec*/ 	.short	0x010a
        /*06ee*/ 	.byte	0x3f
	.zero		1


	//   ....[66]....
        /*06f0*/ 	.word	0x0000fcb0
        /*06f4*/ 	.word	0x00000006
        /*06f8*/ 	.word	0x00000000
        /*06fc*/ 	.short	0x010a
        /*06fe*/ 	.byte	0x3f
	.zero		1


	//   ....[67]....
        /*0700*/ 	.word	0x0000fd00
        /*0704*/ 	.word	0x00000003
        /*0708*/ 	.word	0x00000000
        /*070c*/ 	.short	0x010a
        /*070e*/ 	.byte	0x3f
	.zero		1


	//   ....[68]....
        /*0710*/ 	.word	0x0000fd50
        /*0714*/ 	.word	0x00000010
        /*0718*/ 	.word	0x00000000
        /*071c*/ 	.short	0x010a
        /*071e*/ 	.byte	0x3f
	.zero		1


	//----- nvinfo : EIATTR_NUM_MBARRIERS
	.align		4
.L_683:
        /*0720*/ 	.byte	0x03, 0x38
        /*0722*/ 	.short	0x0016


	//----- nvinfo : EIATTR_EXIT_INSTR_OFFSETS
	.align		4
        /*0724*/ 	.byte	0x04, 0x1c
        /*0726*/ 	.short	(.L_685 - .L_684)


	//   ....[0]....
.L_684:
        /*0728*/ 	.word	0x00000f60


	//   ....[1]....
        /*072c*/ 	.word	0x0000bf10


	//   ....[2]....
        /*0730*/ 	.word	0x0000bf70


	//   ....[3]....
        /*0734*/ 	.word	0x0000f4d0


	//----- nvinfo : EIATTR_MAX_THREADS
	.align		4
.L_685:
        /*0738*/ 	.byte	0x04, 0x05
        /*073a*/ 	.short	(.L_687 - .L_686)
.L_686:
        /*073c*/ 	.word	0x00000180
        /*0740*/ 	.word	0x00000001
        /*0744*/ 	.word	0x00000001


	//----- nvinfo : EIATTR_CRS_STACK_SIZE
	.align		4
.L_687:
        /*0748*/ 	.byte	0x04, 0x1e
        /*074a*/ 	.short	(.L_689 - .L_688)
.L_688:
        /*074c*/ 	.word	0x00000000


	//----- nvinfo : EIATTR_CBANK_PARAM_SIZE
	.align		4
.L_689:
        /*0750*/ 	.byte	0x03, 0x19
        /*0752*/ 	.short	0x0bf0


	//----- nvinfo : EIATTR_PARAM_CBANK
	.align		4
        /*0754*/ 	.byte	0x04, 0x0a
        /*0756*/ 	.short	(.L_691 - .L_690)
	.align		4
.L_690:
        /*0758*/ 	.word	index@(.nv.constant0._ZN7cutlass13device_kernelIN5flash11enable_sm90INS1_16FlashAttnFwdSm90INS1_25CollectiveMainloopFwdSm90ILi2EN4cute5tupleIJNS5_1CILi2EEENS7_ILi1EEES9_EEENS6_IJNS7_ILi128EEENS7_ILi112EEENS7_ILi192EEEEEELi192ENS_10bfloat16_tEfNS_4arch4Sm90ELb0ELb0ELb1ELb0ELb0ELb0ELb0ELb1ELb1ELb0ELb0ELb0EEENS1_21CollectiveEpilogueFwdINS6_IJSB_SD_SC_EEESA_SF_SH_Li256ELb0ELb0ELb0ELb0EEENS1_29StaticPersistentTileSchedulerILb0EEEEEEEEEvNT_6ParamsE)
        /*075c*/ 	.short	0x0210
        /*075e*/ 	.short	0x0bf0


	//----- nvinfo : EIATTR_SW_WAR
	.align		4
.L_691:
        /*0760*/ 	.byte	0x04, 0x36
        /*0762*/ 	.short	(.L_693 - .L_692)
.L_692:
        /*0764*/ 	.word	0x00000008
.L_693:


//--------------------- .nv.info._ZN7cutlass13device_kernelIN5flash11enable_sm90INS1_16FlashAttnFwdSm90INS1_25CollectiveMainloopFwdSm90ILi2EN4cute5tupleIJNS5_1CILi1EEES8_S8_EEENS6_IJNS7_ILi128EEENS7_ILi112EEENS7_ILi192EEEEEELi192ENS_10bfloat16_tEfNS_4arch4Sm90ELb0ELb0ELb1ELb1ELb0ELb0ELb0ELb1ELb1ELb0ELb0ELb0EEENS1_21CollectiveEpilogueFwdINS6_IJSA_SC_SB_EEES9_SE_SG_Li256ELb1ELb0ELb0ELb0EEENS1_36VarlenDynamicPersistentTileSchedulerILi128ELi112ELi256ELi32ELb0ELb0ELb1ELb0ELb1ELb1EEEEEEEEEvNT_6ParamsE --------------------------
	.section	.nv.info._ZN7cutlass13device_kernelIN5flash11enable_sm90INS1_16FlashAttnFwdSm90INS1_25CollectiveMainloopFwdSm90ILi2EN4cute5tupleIJNS5_1CILi1EEES8_S8_EEENS6_IJNS7_ILi128EEENS7_ILi112EEENS7_ILi192EEEEEELi192ENS_10bfloat16_tEfNS_4arch4Sm90ELb0ELb0ELb1ELb1ELb0ELb0ELb0ELb1ELb1ELb0ELb0ELb0EEENS1_21CollectiveEpilogueFwdINS6_IJSA_SC_SB_EEES9_SE_SG_Li256ELb1ELb0ELb0ELb0EEENS1_36VarlenDynamicPersistentTileSchedulerILi128ELi112ELi256ELi32ELb0ELb0ELb1ELb0ELb1ELb1EEEEEEEEEvNT_6ParamsE,"",@"SHT_CUDA_INFO"
	.sectionflags	@""
	.align	4


	//----- nvinfo : EIATTR_CUDA_API_VERSION
	.align		4
        /*0000*/ 	.byte	0x04, 0x37
        /*0002*/ 	.short	(.L_695 - .L_694)
.L_694:
        /*0004*/ 	.word	0x00000082


	//----- nvinfo : EIATTR_KPARAM_INFO
	.align		4
.L_695:
        /*0008*/ 	.byte	0x04, 0x17
        /*000a*/ 	.short	(.L_697 - .L_696)
.L_696:
        /*000c*/ 	.word	0x00000000
        /*0010*/ 	.short	0x0000
        /*0012*/ 	.short	0x0070
        /*0014*/ 	.byte	0x00, 0xf0, 0x01, 0x28


	//----- nvinfo : EIATTR_SPARSE_MMA_MASK
	.align		4
.L_697:
        /*0018*/ 	.byte	0x03, 0x50
        /*001a*/ 	.short	0x0000


	//----- nvinfo : EIATTR_MAXREG_COUNT
	.align		4
        /*001c*/ 	.byte	0x03, 0x1b
        /*001e*/ 	.short	0x00a8


	//----- nvinfo : EIATTR_NUM_BARRIERS
	.align		4
        /*0020*/ 	.byte	0x02, 0x4c
        /*0022*/ 	.byte	0x09
	.zero		1


	//----- nvinfo : EIATTR_EXTERNS
	.align		4
        /*0024*/ 	.byte	0x04, 0x0f
        /*0026*/ 	.short	(.L_699 - .L_698)


	//   ....[0]....
	.align		4
.L_698:
        /*0028*/ 	.word	index@(__assertfail)


	//----- nvinfo : EIATTR_ANNOTATIONS
	.align		4
.L_699:
        /*002c*/ 	.byte	0x04, 0x55
        /*002e*/ 	.short	(.L_701 - .L_700)


	//   ....[0]....
.L_700:
        /* <DEDUP_REMOVED lines=39> */


	//----- nvinfo : EIATTR_MERCURY_ISA_VERSION
	.align		4
.L_701:
        /*0290*/ 	.byte	0x03, 0x5f
        /*0292*/ 	.short	0x0101


	//----- nvinfo : EIATTR_UNUSED_LOAD_BYTE_OFFSET
	.align		4
        /*0294*/ 	.byte	0x04, 0x44
        /*0296*/ 	.short	(.L_703 - .L_702)


	//   ....[0]....
.L_702:
        /*0298*/ 	.word	0x00000a20
        /*029c*/ 	.word	0x0000fff0


	//   ....[1]....
        /*02a0*/ 	.word	0x0000b610
        /*02a4*/ 	.word	0x0000fff0


	//----- nvinfo : EIATTR_INT_WARP_WIDE_INSTR_OFFSETS
	.align		4
.L_703:
        /*02a8*/ 	.byte	0x04, 0x31
        /*02aa*/ 	.short	(.L_705 - .L_704)


	//   ....[0]....
.L_704:
        /*02ac*/ 	.word	0x00000150


	//   ....[1]....
        /*02b0*/ 	.word	0x00000190


	//   ....[2]....
        /*02b4*/ 	.word	0x00000250


	//   ....[3]....
        /*02b8*/ 	.word	0x0000e830


	//   ....[4]....
        /*02bc*/ 	.word	0x0000e8c0


	//   ....[5]....
        /*02c0*/ 	.word	0x0000ed40


	//   ....[6]....
        /*02c4*/ 	.word	0x0000ed70


	//   ....[7]....
        /*02c8*/ 	.word	0x0000ef80


	//   ....[8]....
        /*02cc*/ 	.word	0x0000f070


	//   ....[9]....
        /*02d0*/ 	.word	0x000114a0


	//   ....[10]....
        /*02d4*/ 	.word	0x00011530


	//----- nvinfo : EIATTR_COOP_GROUP_MASK_REGIDS
	.align		4
.L_705:
        /*02d8*/ 	.byte	0x04, 0x29
        /*02da*/ 	.short	(.L_707 - .L_706)


	//   ....[0]....
.L_706:
        /*02dc*/ 	.word	0xffffffff


	//   ....[1]....
        /*02e0*/ 	.word	0xffffffff


	//   ....[2]....
        /*02e4*/ 	.word	0xffffffff


	//   ....[3]....
        /*02e8*/ 	.word	0xffffffff


	//   ....[4]....
        /*02ec*/ 	.word	0xffffffff


	//   ....[5]....
        /*02f0*/ 	.word	0xffffffff


	//   ....[6]....
        /*02f4*/ 	.word	0xffffffff


	//   ....[7]....
        /*02f8*/ 	.word	0xffffffff


	//   ....[8]....
        /*02fc*/ 	.word	0xffffffff


	//   ....[9]....
        /*0300*/ 	.word	0xffffffff


	//   ....[10]....
        /*0304*/ 	.word	0xffffffff


	//   ....[11]....
        /*0308*/ 	.word	0xffffffff


	//   ....[12]....
        /*030c*/ 	.word	0xffffffff


	//   ....[13]....
        /*0310*/ 	.word	0xffffffff


	//   ....[14]....
        /*0314*/ 	.word	0xffffffff


	//   ....[15]....
        /*0318*/ 	.word	0xffffffff


	//   ....[16]....
        /*031c*/ 	.word	0xffffffff


	//   ....[17]....
        /*0320*/ 	.word	0xffffffff


	//   ....[18]....
        /*0324*/ 	.word	0xffffffff


	//   ....[19]....
        /*0328*/ 	.word	0xffffffff


	//   ....[20]....
        /*032c*/ 	.word	0xffffffff


	//   ....[21]....
        /*0330*/ 	.word	0xffffffff


	//   ....[22]....
        /*0334*/ 	.word	0xffffffff


	//   ....[23]....
        /*0338*/ 	.word	0xffffffff


	//   ....[24]....
        /*033c*/ 	.word	0xffffffff


	//   ....[25]....
        /*0340*/ 	.word	0xffffffff


	//   ....[26]....
        /*0344*/ 	.word	0xffffffff


	//   ....[27]....
        /*0348*/ 	.word	0xffffffff


	//   ....[28]....
        /*034c*/ 	.word	0xffffffff


	//   ....[29]....
        /*0350*/ 	.word	0xffffffff


	//   ....[30]....
        /*0354*/ 	.word	0xffffffff


	//   ....[31]....
        /*0358*/ 	.word	0xffffffff


	//   ....[32]....
        /*035c*/ 	.word	0xffffffff


	//   ....[33]....
        /*0360*/ 	.word	0xffffffff


	//   ....[34]....
        /*0364*/ 	.word	0xffffffff


	//   ....[35]....
        /*0368*/ 	.word	0xffffffff


	//   ....[36]....
        /*036c*/ 	.word	0xffffffff


	//   ....[37]....
        /*0370*/ 	.word	0xffffffff


	//   ....[38]....
        /*0374*/ 	.word	0xffffffff


	//   ....[39]....
        /*0378*/ 	.word	0xffffffff


	//   ....[40]....
        /*037c*/ 	.word	0xffffffff


	//   ....[41]....
        /*0380*/ 	.word	0xffffffff


	//   ....[42]....
        /*0384*/ 	.word	0xffffffff


	//   ....[43]....
        /*0388*/ 	.word	0xffffffff


	//   ....[44]....
        /*038c*/ 	.word	0xffffffff


	//   ....[45]....
        /*0390*/ 	.word	0xffffffff


	//   ....[46]....
        /*0394*/ 	.word	0xffffffff


	//   ....[47]....
        /*0398*/ 	.word	0xffffffff


	//   ....[48]....
        /*039c*/ 	.word	0xffffffff


	//   ....[49]....
        /*03a0*/ 	.word	0xffffffff


	//   ....[50]....
        /*03a4*/ 	.word	0xffffffff


	//   ....[51]....
        /*03a8*/ 	.word	0xffffffff


	//   ....[52]....
        /*03ac*/ 	.word	0xffffffff


	//   ....[53]....
        /*03b0*/ 	.word	0xffffffff


	//   ....[54]....
        /*03b4*/ 	.word	0x0500000f


	//   ....[55]....
        /*03b8*/ 	.word	0x0500000f


	//   ....[56]....
        /*03bc*/ 	.word	0x0500000f


	//   ....[57]....
        /*03c0*/ 	.word	0x0500000f


	//   ....[58]....
        /*03c4*/ 	.word	0x0500000f


	//   ....[59]....
        /*03c8*/ 	.word	0x0500000f


	//   ....[60]....
        /*03cc*/ 	.word	0x0500000f


	//   ....[61]....
        /*03d0*/ 	.word	0x0500000f


	//   ....[62]....
        /*03d4*/ 	.word	0x0500000f


	//   ....[63]....
        /*03d8*/ 	.word	0x0500000f


	//   ....[64]....
        /*03dc*/ 	.word	0x0500000f


	//   ....[65]....
        /*03e0*/ 	.word	0x0500000f


	//   ....[66]....
        /*03e4*/ 	.word	0x0500000f


	//   ....[67]....
        /*03e8*/ 	.word	0x0500000f


	//   ....[68]....
        /*03ec*/ 	.word	0x0500000f


	//   ....[69]....
        /*03f0*/ 	.word	0x0500000f


	//   ....[70]....
        /*03f4*/ 	.word	0x0500000f


	//   ....[71]....
        /*03f8*/ 	.word	0x0500000f


	//   ....[72]....
        /*03fc*/ 	.word	0x0500000f


	//----- nvinfo : EIATTR_COOP_GROUP_INSTR_OFFSETS
	.align		4
.L_707:
        /*0400*/ 	.byte	0x04, 0x28
        /*0402*/ 	.short	(.L_709 - .L_708)


	//   ....[0]....
.L_708:
        /*0404*/ 	.word	0x00000060


	//   ....[1]....
        /*0408*/ 	.word	0x00000160


	//   ....[2]....
        /*040c*/ 	.word	0x00000260


	//   ....[3]....
        /*0410*/ 	.word	0x000003d0


	//   ....[4]....
        /*0414*/ 	.word	0x00000530


	//   ....[5]....
        /*0418*/ 	.word	0x00000650


	//   ....[6]....
        /*041c*/ 	.word	0x000007b0


	//   ....[7]....
        /*0420*/ 	.word	0x00001380


	//   ....[8]....
        /*0424*/ 	.word	0x00004ad0


	//   ....[9]....
        /*0428*/ 	.word	0x00004b40


	//   ....[10]....
        /*042c*/ 	.word	0x000050b0


	//   ....[11]....
        /*0430*/ 	.word	0x00005120


	//   ....[12]....
        /*0434*/ 	.word	0x00009400


	//   ....[13]....
        /*0438*/ 	.word	0x00009430


	//   ....[14]....
        /*043c*/ 	.word	0x00009800


	//   ....[15]....
        /*0440*/ 	.word	0x00009960


	//   ....[16]....
        /*0444*/ 	.word	0x0000aa80


	//   ....[17]....
        /*0448*/ 	.word	0x0000ad70


	//   ....[18]....
        /*044c*/ 	.word	0x0000ae20


	//   ....[19]....
        /*0450*/ 	.word	0x0000ae70


	//   ....[20]....
        /*0454*/ 	.word	0x0000d990


	//   ....[21]....
        /*0458*/ 	.word	0x0000db20


	//   ....[22]....
        /*045c*/ 	.word	0x0000db50


	//   ....[23]....
        /*0460*/ 	.word	0x0000db90


	//   ....[24]....
        /*0464*/ 	.word	0x0000dbf0


	//   ....[25]....
        /*0468*/ 	.word	0x0000dc50


	//   ....[26]....
        /*046c*/ 	.word	0x0000dc90


	//   ....[27]....
        /*0470*/ 	.word	0x0000de40


	//   ....[28]....
        /*0474*/ 	.word	0x0000dea0


	//   ....[29]....
        /*0478*/ 	.word	0x0000dee0


	//   ....[30]....
        /*047c*/ 	.word	0x0000df20


	//   ....[31]....
        /*0480*/ 	.word	0x0000df50


	//   ....[32]....
        /*0484*/ 	.word	0x0000df80


	//   ....[33]....
        /*0488*/ 	.word	0x0000e010


	//   ....[34]....
        /*048c*/ 	.word	0x0000e040


	//   ....[35]....
        /*0490*/ 	.word	0x0000e0d0


	//   ....[36]....
        /*0494*/ 	.word	0x000119b0


	//   ....[37]....
        /*0498*/ 	.word	0x000119c0


	//   ....[38]....
        /*049c*/ 	.word	0x00011ad0


	//   ....[39]....
        /*04a0*/ 	.word	0x00011b30


	//   ....[40]....
        /*04a4*/ 	.word	0x00011b70


	//   ....[41]....
        /*04a8*/ 	.word	0x00011bb0


	//   ....[42]....
        /*04ac*/ 	.word	0x00011be0


	//   ....[43]....
        /*04b0*/ 	.word	0x00011c10


	//   ....[44]....
        /*04b4*/ 	.word	0x00011da0


	//   ....[45]....
        /*04b8*/ 	.word	0x00011e00


	//   ....[46]....
        /*04bc*/ 	.word	0x00011e40


	//   ....[47]....
        /*04c0*/ 	.word	0x00011e80


	//   ....[48]....
        /*04c4*/ 	.word	0x00011eb0


	//   ....[49]....
        /*04c8*/ 	.word	0x00011ee0


	//   ....[50]....
        /*04cc*/ 	.word	0x00011fa0


	//   ....[51]....
        /*04d0*/ 	.word	0x00011fc0


	//   ....[52]....
        /*04d4*/ 	.word	0x00012030


	//   ....[53]....
        /*04d8*/ 	.word	0x00012480


	//   ....[54]....
        /*04dc*/ 	.word	0x00012950


	//   ....[55]....
        /*04e0*/ 	.word	0x00012d70


	//   ....[56]....
        /*04e4*/ 	.word	0x00012e00


	//   ....[57]....
        /*04e8*/ 	.word	0x00012ea0


	//   ....[58]....
        /*04ec*/ 	.word	0x00012f50


	//   ....[59]....
        /*04f0*/ 	.word	0x00012fd0


	//   ....[60]....
        /*04f4*/ 	.word	0x00013050


	//   ....[61]....
        /*04f8*/ 	.word	0x000130d0


	//   ....[62]....
        /*04fc*/ 	.word	0x00013150


	//   ....[63]....
        /*0500*/ 	.word	0x000131e0


	//   ....[64]....
        /*0504*/ 	.word	0x00013290


	//   ....[65]....
        /*0508*/ 	.word	0x00013310


	//   ....[66]....
        /*050c*/ 	.word	0x00013390


	//   ....[67]....
        /*0510*/ 	.word	0x00013410


	//   ....[68]....
        /*0514*/ 	.word	0x00013490


	//   ....[69]....
        /*0518*/ 	.word	0x00013500


	//   ....[70]....
        /*051c*/ 	.word	0x000135a0


	//   ....[71]....
        /*0520*/ 	.word	0x00013630


	//   ....[72]....
        /*0524*/ 	.word	0x00013750


	//----- nvinfo : EIATTR_REG_RECONFIG
	.align		4
.L_709:
        /*0528*/ 	.byte	0x01, 0x54
	.zero		2


	//----- nvinfo : EIATTR_SYSCALL_OFFSETS
	.align		4
        /*052c*/ 	.byte	0x04, 0x46
        /*052e*/ 	.short	(.L_711 - .L_710)


	//   ....[0]....
.L_710:
        /*0530*/ 	.word	0x00001560


	//   ....[1]....
        /*0534*/ 	.word	0x0000ea50


	//   ....[2]....
        /*0538*/ 	.word	0x0000eb90


	//   ....[3]....
        /*053c*/ 	.word	0x0000ec90


	//----- nvinfo : EIATTR_MBARRIER_INSTR_OFFSETS
	.align		4
.L_711:
        /*0540*/ 	.byte	0x04, 0x39
        /*0542*/ 	.short	(.L_713 - .L_712)


	//   ....[0]....
.L_712:
        /*0544*/ 	.word	0x00000280
        /*0548*/ 	.word	0x000000ff
        /*054c*/ 	.word	0x00036800
        /*0550*/ 	.short	0x0100
        /*0552*/ 	.byte	0x08
	.zero		1


	//   ....[1]....
        /*0554*/ 	.word	0x00000290
        /*0558*/ 	.word	0x000000ff
        /*055c*/ 	.word	0x00036820
        /*0560*/ 	.short	0x0100
        /*0562*/ 	.byte	0x08
	.zero		1


	//   ....[2]....
        /*0564*/ 	.word	0x00000380
        /*0568*/ 	.word	0x000000ff
        /*056c*/ 	.word	0x00036830
        /*0570*/ 	.short	0x0100
        /*0572*/ 	.byte	0x08
	.zero		1


	//   ....[3]....
        /*0574*/ 	.word	0x00000390
        /*0578*/ 	.word	0x000000ff
        /*057c*/ 	.word	0x00036840
        /*0580*/ 	.short	0x0100
        /*0582*/ 	.byte	0x08
	.zero		1


	//   ....[4]....
        /*0584*/ 	.word	0x000003a0
        /*0588*/ 	.word	0x000000ff
        /*058c*/ 	.word	0x00036838
        /*0590*/ 	.short	0x0100
        /*0592*/ 	.byte	0x08
	.zero		1


	//   ....[5]....
        /*0594*/ 	.word	0x000003b0
        /*0598*/ 	.word	0x000000ff
        /*059c*/ 	.word	0x00036848
        /*05a0*/ 	.short	0x0100
        /*05a2*/ 	.byte	0x08
	.zero		1


	//   ....[6]....
        /*05a4*/ 	.word	0x000004e0
        /*05a8*/ 	.word	0x000000ff
        /*05ac*/ 	.word	0x00036850
        /*05b0*/ 	.short	0x0100
        /*05b2*/ 	.byte	0x08
	.zero		1


	//   ....[7]....
        /*05b4*/ 	.word	0x000004f0
        /*05b8*/ 	.word	0x000000ff
        /*05bc*/ 	.word	0x00036860
        /*05c0*/ 	.short	0x0100
        /*05c2*/ 	.byte	0x08
	.zero		1


	//   ....[8]....
        /*05c4*/ 	.word	0x00000500
        /*05c8*/ 	.word	0x000000ff
        /*05cc*/ 	.word	0x00036858
        /*05d0*/ 	.short	0x0100
        /*05d2*/ 	.byte	0x08
	.zero		1


	//   ....[9]....
        /*05d4*/ 	.word	0x00000510
        /*05d8*/ 	.word	0x000000ff
        /*05dc*/ 	.word	0x00036868
        /*05e0*/ 	.short	0x0100
        /*05e2*/ 	.byte	0x08
	.zero		1


	//   ....[10]....
        /*05e4*/ 	.word	0x00000600
        /*05e8*/ 	.word	0x000000ff
        /*05ec*/ 	.word	0x00036870
        /*05f0*/ 	.short	0x0100
        /*05f2*/ 	.byte	0x06
	.zero		1


	//   ....[11]....
        /*05f4*/ 	.word	0x00000610
        /*05f8*/ 	.word	0x000000ff
        /*05fc*/ 	.word	0x00036880
        /*0600*/ 	.short	0x0100
        /*0602*/ 	.byte	0x06
	.zero		1


	//   ....[12]....
        /*0604*/ 	.word	0x00000620
        /*0608*/ 	.word	0x000000ff
        /*060c*/ 	.word	0x00036878
        /*0610*/ 	.short	0x0100
        /*0612*/ 	.byte	0x06
	.zero		1


	//   ....[13]....
        /*0614*/ 	.word	0x00000630
        /*0618*/ 	.word	0x000000ff
        /*061c*/ 	.word	0x00036888
        /*0620*/ 	.short	0x0100
        /*0622*/ 	.byte	0x06
	.zero		1


	//   ....[14]....
        /*0624*/ 	.word	0x00000760
        /*0628*/ 	.word	0x000000ff
        /*062c*/ 	.word	0x00036890
        /*0630*/ 	.short	0x0100
        /*0632*/ 	.byte	0x08
	.zero		1


	//   ....[15]....
        /*0634*/ 	.word	0x00000770
        /*0638*/ 	.word	0x000000ff
        /*063c*/ 	.word	0x000368a0
        /*0640*/ 	.short	0x0100
        /*0642*/ 	.byte	0x08
	.zero		1


	//   ....[16]....
        /*0644*/ 	.word	0x00000780
        /*0648*/ 	.word	0x000000ff
        /*064c*/ 	.word	0x00036898
        /*0650*/ 	.short	0x0100
        /*0652*/ 	.byte	0x08
	.zero		1


	//   ....[17]....
        /*0654*/ 	.word	0x00000790
        /*0658*/ 	.word	0x000000ff
        /*065c*/ 	.word	0x000368a8
        /*0660*/ 	.short	0x0100
        /*0662*/ 	.byte	0x08
	.zero		1


	//   ....[18]....
        /*0664*/ 	.word	0x000008c0
        /*0668*/ 	.word	0x000000ff
        /*066c*/ 	.word	0x000368b0
        /*0670*/ 	.short	0x0100
        /*0672*/ 	.byte	0x08
	.zero		1


	//   ....[19]....
        /*0674*/ 	.word	0x000008d0
        /*0678*/ 	.word	0x000000ff
        /*067c*/ 	.word	0x000368c0
        /*0680*/ 	.short	0x0100
        /*0682*/ 	.byte	0x08
	.zero		1


	//   ....[20]....
        /*0684*/ 	.word	0x000008e0
        /*0688*/ 	.word	0x000000ff
        /*068c*/ 	.word	0x000368b8
        /*0690*/ 	.short	0x0100
        /*0692*/ 	.byte	0x08
	.zero		1


	//   ....[21]....
        /*0694*/ 	.word	0x000008f0
        /*0698*/ 	.word	0x000000ff
        /*069c*/ 	.word	0x000368c8
        /*06a0*/ 	.short	0x0100
        /*06a2*/ 	.byte	0x08
	.zero		1


	//   ....[22]....
        /*06a4*/ 	.word	0x00001610
        /*06a8*/ 	.word	0x00000002
        /*06ac*/ 	.word	0x00036800
        /*06b0*/ 	.short	0x010a
        /*06b2*/ 	.byte	0x3f
	.zero		1


	//   ....[23]....
        /*06b4*/ 	.word	0x00001680
        /*06b8*/ 	.word	0x00000000
        /*06bc*/ 	.word	0x00036830
        /*06c0*/ 	.short	0x010a
        /*06c2*/ 	.byte	0x3f
	.zero		1


	//   ....[24]....
        /*06c4*/ 	.word	0x000016f0
        /*06c8*/ 	.word	0x00000000
        /*06cc*/ 	.word	0x00036830
        /*06d0*/ 	.short	0x010a
        /*06d2*/ 	.byte	0x3f
	.zero		1


	//   ....[25]....
        /*06d4*/ 	.word	0x00004880
        /*06d8*/ 	.word	0x00000000
        /*06dc*/ 	.word	0x00000000
        /*06e0*/ 	.short	0x0101
        /*06e2*/ 	.byte	0x3f
	.zero		1


	//   ....[26]....
        /*06e4*/ 	.word	0x00006280
        /*06e8*/ 	.word	0x0000000c
        /*06ec*/ 	.word	0x00036830
        /*06f0*/ 	.short	0x010a
        /*06f2*/ 	.byte	0x3f
	.zero		1


	//   ....[27]....
        /*06f4*/ 	.word	0x000062d0
        /*06f8*/ 	.word	0x0000000c
        /*06fc*/ 	.word	0x00036830
        /*0700*/ 	.short	0x010a
        /*0702*/ 	.byte	0x3f
	.zero		1


	//   ....[28]....
        /*0704*/ 	.word	0x00008810
        /*0708*/ 	.word	0x0000000d
        /*070c*/ 	.word	0x00036850
        /*0710*/ 	.short	0x010a
        /*0712*/ 	.byte	0x3f
	.zero		1


	//   ....[29]....
        /*0714*/ 	.word	0x00008850
        /*0718*/ 	.word	0x0000000d
        /*071c*/ 	.word	0x00036850
        /*0720*/ 	.short	0x010a
        /*0722*/ 	.byte	0x3f
	.zero		1


	//   ....[30]....
        /*0724*/ 	.word	0x00009e00
        /*0728*/ 	.word	0x0000000c
        /*072c*/ 	.word	0x00000000
        /*0730*/ 	.short	0x0101
        /*0732*/ 	.byte	0x3f
	.zero		1


	//   ....[31]....
        /*0734*/ 	.word	0x00009e90
        /*0738*/ 	.word	0x0000000f
        /*073c*/ 	.word	0x00000000
        /*0740*/ 	.short	0x0101
        /*0742*/ 	.byte	0x3f
	.zero		1


	//   ....[32]....
        /*0744*/ 	.word	0x0000a9e0
        /*0748*/ 	.word	0x0000000f
        /*074c*/ 	.word	0x00036850
        /*0750*/ 	.short	0x010a
        /*0752*/ 	.byte	0x3f
	.zero		1


	//   ....[33]....
        /*0754*/ 	.word	0x0000aa20
        /*0758*/ 	.word	0x0000000f
        /*075c*/ 	.word	0x00036850
        /*0760*/ 	.short	0x010a
        /*0762*/ 	.byte	0x3f
	.zero		1


	//   ....[34]....
        /*0764*/ 	.word	0x0000afb0
        /*0768*/ 	.word	0x0000000b
        /*076c*/ 	.word	0x00000000
        /*0770*/ 	.short	0x0101
        /*0772*/ 	.byte	0x3f
	.zero		1


	//   ....[35]....
        /*0774*/ 	.word	0x0000c820
        /*0778*/ 	.word	0x00000026
        /*077c*/ 	.word	0x00000000
        /*0780*/ 	.short	0x0101
        /*0782*/ 	.byte	0x3f
	.zero		1


	//   ....[36]....
        /*0784*/ 	.word	0x0000f3d0
        /*0788*/ 	.word	0x00000008
        /*078c*/ 	.word	0x00036840
        /*0790*/ 	.short	0x010a
        /*0792*/ 	.byte	0x3f
	.zero		1


	//   ....[37]....
        /*0794*/ 	.word	0x0000f990
        /*0798*/ 	.word	0x00000009
        /*079c*/ 	.word	0x00036820
        /*07a0*/ 	.short	0x010a
        /*07a2*/ 	.byte	0x3f
	.zero		1


	//   ....[38]....
        /*07a4*/ 	.word	0x0000fcd0
        /*07a8*/ 	.word	0x00000002
        /*07ac*/ 	.word	0x00036840
        /*07b0*/ 	.short	0x010a
        /*07b2*/ 	.byte	0x3f
	.zero		1


	//   ....[39]....
        /*07b4*/ 	.word	0x0000ffd0
        /*07b8*/ 	.word	0x00000003
        /*07bc*/ 	.word	0x00000060
        /*07c0*/ 	.short	0x010a
        /*07c2*/ 	.byte	0x3f
	.zero		1


	//   ....[40]....
        /*07c4*/ 	.word	0x000105f0
        /*07c8*/ 	.word	0x00000002
        /*07cc*/ 	.word	0x00036840
        /*07d0*/ 	.short	0x010a
        /*07d2*/ 	.byte	0x3f
	.zero		1


	//   ....[41]....
        /*07d4*/ 	.word	0x000108f0
        /*07d8*/ 	.word	0x00000002
        /*07dc*/ 	.word	0x00000060
        /*07e0*/ 	.short	0x010a
        /*07e2*/ 	.byte	0x3f
	.zero		1


	//   ....[42]....
        /*07e4*/ 	.word	0x00010e20
        /*07e8*/ 	.word	0x00000002
        /*07ec*/ 	.word	0x00036840
        /*07f0*/ 	.short	0x010a
        /*07f2*/ 	.byte	0x3f
	.zero		1


	//   ....[43]....
        /*07f4*/ 	.word	0x00011130
        /*07f8*/ 	.word	0x00000002
        /*07fc*/ 	.word	0x00000060
        /*0800*/ 	.short	0x010a
        /*0802*/ 	.byte	0x3f
	.zero		1


	//   ....[44]....
        /*0804*/ 	.word	0x000115f0
        /*0808*/ 	.word	0x00000003
        /*080c*/ 	.word	0x00036860
        /*0810*/ 	.short	0x010a
        /*0812*/ 	.byte	0x3f
	.zero		1


	//   ....[45]....
        /*0814*/ 	.word	0x00012400
        /*0818*/ 	.word	0x00000000
        /*081c*/ 	.word	0x00036820
        /*0820*/ 	.short	0x010a
        /*0822*/ 	.byte	0x3f
	.zero		1


	//   ....[46]....
        /*0824*/ 	.word	0x000125c0
        /*0828*/ 	.word	0x00000006
        /*082c*/ 	.word	0x00000000
        /*0830*/ 	.short	0x010a
        /*0832*/ 	.byte	0x3f
	.zero		1


	//   ....[47]....
        /*0834*/ 	.word	0x00012630
        /*0838*/ 	.word	0x00000007
        /*083c*/ 	.word	0x00000000
        /*0840*/ 	.short	0x010a
        /*0842*/ 	.byte	0x3f
	.zero		1


	//   ....[48]....
        /*0844*/ 	.word	0x000126a0
        /*0848*/ 	.word	0x00000004
        /*084c*/ 	.word	0x00000000
        /*0850*/ 	.short	0x010a
        /*0852*/ 	.byte	0x3f
	.zero		1


	//   ....[49]....
        /*0854*/ 	.word	0x000126d0
        /*0858*/ 	.word	0x00000003
        /*085c*/ 	.word	0x00000000
        /*0860*/ 	.short	0x010a
        /*0862*/ 	.byte	0x3f
	.zero		1


	//   ....[50]....
        /*0864*/ 	.word	0x00012730
        /*0868*/ 	.word	0x00000002
        /*086c*/ 	.word	0x00036800
        /*0870*/ 	.short	0x010a
        /*0872*/ 	.byte	0x3f
	.zero		1


	//   ....[51]....
        /*0874*/ 	.word	0x00012780
        /*0878*/ 	.word	0x00000000
        /*087c*/ 	.word	0x00036830
        /*0880*/ 	.short	0x010a
        /*0882*/ 	.byte	0x3f
	.zero		1


	//   ....[52]....
        /*0884*/ 	.word	0x000127d0
        /*0888*/ 	.word	0x0000000c
        /*088c*/ 	.word	0x00036830
        /*0890*/ 	.short	0x010a
        /*0892*/ 	.byte	0x3f
	.zero		1


	//   ....[53]....
        /*0894*/ 	.word	0x00012820
        /*0898*/ 	.word	0x0000000d
        /*089c*/ 	.word	0x00036850
        /*08a0*/ 	.short	0x010a
        /*08a2*/ 	.byte	0x3f
	.zero		1


	//   ....[54]....
        /*08a4*/ 	.word	0x00012870
        /*08a8*/ 	.word	0x0000000f
        /*08ac*/ 	.word	0x00036850
        /*08b0*/ 	.short	0x010a
        /*08b2*/ 	.byte	0x3f
	.zero		1


	//   ....[55]....
        /*08b4*/ 	.word	0x00012a10
        /*08b8*/ 	.word	0x00000008
        /*08bc*/ 	.word	0x00036840
        /*08c0*/ 	.short	0x010a
        /*08c2*/ 	.byte	0x3f
	.zero		1


	//   ....[56]....
        /*08c4*/ 	.word	0x00012a90
        /*08c8*/ 	.word	0x00000008
        /*08cc*/ 	.word	0x00036820
        /*08d0*/ 	.short	0x010a
        /*08d2*/ 	.byte	0x3f
	.zero		1


	//   ....[57]....
        /*08d4*/ 	.word	0x00012ae0
        /*08d8*/ 	.word	0x00000002
        /*08dc*/ 	.word	0x00036840
        /*08e0*/ 	.short	0x010a
        /*08e2*/ 	.byte	0x3f
	.zero		1


	//   ....[58]....
        /*08e4*/ 	.word	0x00012b30
        /*08e8*/ 	.word	0x00000003
        /*08ec*/ 	.word	0x00000060
        /*08f0*/ 	.short	0x010a
        /*08f2*/ 	.byte	0x3f
	.zero		1


	//   ....[59]....
        /*08f4*/ 	.word	0x00012b80
        /*08f8*/ 	.word	0x00000002
        /*08fc*/ 	.word	0x00036840
        /*0900*/ 	.short	0x010a
        /*0902*/ 	.byte	0x3f
	.zero		1


	//   ....[60]....
        /*0904*/ 	.word	0x00012bd0
        /*0908*/ 	.word	0x00000002
        /*090c*/ 	.word	0x00000060
        /*0910*/ 	.short	0x010a
        /*0912*/ 	.byte	0x3f
	.zero		1


	//   ....[61]....
        /*0914*/ 	.word	0x00012c20
        /*0918*/ 	.word	0x00000002
        /*091c*/ 	.word	0x00036840
        /*0920*/ 	.short	0x010a
        /*0922*/ 	.byte	0x3f
	.zero		1


	//   ....[62]....
        /*0924*/ 	.word	0x00012c70
        /*0928*/ 	.word	0x00000002
        /*092c*/ 	.word	0x00000060
        /*0930*/ 	.short	0x010a
        /*0932*/ 	.byte	0x3f
	.zero		1


	//   ....[63]....
        /*0934*/ 	.word	0x00012cc0
        /*0938*/ 	.word	0x00000003
        /*093c*/ 	.word	0x00036860
        /*0940*/ 	.short	0x010a
        /*0942*/ 	.byte	0x3f
	.zero		1


	//   ....[64]....
        /*0944*/ 	.word	0x00013670
        /*0948*/ 	.word	0x00000000
        /*094c*/ 	.word	0x00036820
        /*0950*/ 	.short	0x010a
        /*0952*/ 	.byte	0x3f
	.zero		1


	//   ....[65]....
        /*0954*/ 	.word	0x00013810
        /*0958*/ 	.word	0x00000006
        /*095c*/ 	.word	0x00000000
        /*0960*/ 	.short	0x010a
        /*0962*/ 	.byte	0x3f
	.zero		1


	//   ....[66]....
        /*0964*/ 	.word	0x00013860
        /*0968*/ 	.word	0x00000007
        /*096c*/ 	.word	0x00000000
        /*0970*/ 	.short	0x010a
        /*0972*/ 	.byte	0x3f
	.zero		1


	//   ....[67]....
        /*0974*/ 	.word	0x000138b0
        /*0978*/ 	.word	0x00000004
        /*097c*/ 	.word	0x00000000
        /*0980*/ 	.short	0x010a
        /*0982*/ 	.byte	0x3f
	.zero		1


	//----- nvinfo : EIATTR_NUM_MBARRIERS
	.align		4
.L_713:
        /*0984*/ 	.byte	0x03, 0x38
        /*0986*/ 	.short	0x0016


	//----- nvinfo : EIATTR_EXIT_INSTR_OFFSETS
	.align		4
        /*0988*/ 	.byte	0x04, 0x1c
        /*098a*/ 	.short	(.L_715 - .L_714)


	//   ....[0]....
.L_714:
        /*098c*/ 	.word	0x00000a60


	//   ....[1]....
        /*0990*/ 	.word	0x0000d950


	//   ....[2]....
        /*0994*/ 	.word	0x0000d9b0


	//   ....[3]....
        /*0998*/ 	.word	0x00012720


	//----- nvinfo : EIATTR_MAX_THREADS
	.align		4
.L_715:
        /*099c*/ 	.byte	0x04, 0x05
        /*099e*/ 	.short	(.L_717 - .L_716)
.L_716:
        /*09a0*/ 	.word	0x00000180
        /*09a4*/ 	.word	0x00000001
        /*09a8*/ 	.word	0x00000001


	//----- nvinfo : EIATTR_CRS_STACK_SIZE
	.align		4
.L_717:
        /*09ac*/ 	.byte	0x04, 0x1e
        /*09ae*/ 	.short	(.L_719 - .L_718)
.L_718:
        /*09b0*/ 	.word	0x00000000


	//----- nvinfo : EIATTR_CBANK_PARAM_SIZE
	.align		4
.L_719:
        /*09b4*/ 	.byte	0x03, 0x19
        /*09b6*/ 	.short	0x0a70


	//----- nvinfo : EIATTR_PARAM_CBANK
	.align		4
        /*09b8*/ 	.byte	0x04, 0x0a
        /*09ba*/ 	.short	(.L_721 - .L_720)
	.align		4
.L_720:
        /*09bc*/ 	.word	index@(.nv.constant0._ZN7cutlass13device_kernelIN5flash11enable_sm90INS1_16FlashAttnFwdSm90INS1_25CollectiveMainloopFwdSm90ILi2EN4cute5tupleIJNS5_1CILi1EEES8_S8_EEENS6_IJNS7_ILi128EEENS7_ILi112EEENS7_ILi192EEEEEELi192ENS_10bfloat16_tEfNS_4arch4Sm90ELb0ELb0ELb1ELb1ELb0ELb0ELb0ELb1ELb1ELb0ELb0ELb0EEENS1_21CollectiveEpilogueFwdINS6_IJSA_SC_SB_EEES9_SE_SG_Li256ELb1ELb0ELb0ELb0EEENS1_36VarlenDynamicPersistentTileSchedulerILi128ELi112ELi256ELi32ELb0ELb0ELb1ELb0ELb1ELb1EEEEEEEEEvNT_6ParamsE)
        /*09c0*/ 	.short	0x0210
        /*09c2*/ 	.short	0x0a70


	//----- nvinfo : EIATTR_SW_WAR
	.align		4
.L_721:
        /*09c4*/ 	.byte	0x04, 0x36
        /*09c6*/ 	.short	(.L_723 - .L_722)
.L_722:
        /*09c8*/ 	.word	0x00000008
.L_723:


//--------------------- .nv.info._ZN7cutlass13device_kernelIN5flash11enable_sm90INS1_16FlashAttnFwdSm90INS1_25CollectiveMainloopFwdSm90ILi2EN4cute5tupleIJNS5_1CILi1EEES8_S8_EEENS6_IJNS7_ILi128EEENS7_ILi112EEENS7_ILi192EEEEEELi192ENS_10bfloat16_tEfNS_4arch4Sm90ELb0ELb0ELb1ELb1ELb0ELb1ELb0ELb1ELb1ELb0ELb0ELb0EEENS1_21CollectiveEpilogueFwdINS6_IJSA_SC_SB_EEES9_SE_SG_Li256ELb1ELb0ELb0ELb0EEENS1_36VarlenDynamicPersistentTileSchedulerILi128ELi112ELi256ELi32ELb0ELb0ELb1ELb0ELb1ELb1EEEEEEEEEvNT_6ParamsE --------------------------
	.section	.nv.info._ZN7cutlass13device_kernelIN5flash11enable_sm90INS1_16FlashAttnFwdSm90INS1_25CollectiveMainloopFwdSm90ILi2EN4cute5tupleIJNS5_1CILi1EEES8_S8_EEENS6_IJNS7_ILi128EEENS7_ILi112EEENS7_ILi192EEEEEELi192ENS_10bfloat16_tEfNS_4arch4Sm90ELb0ELb0ELb1ELb1ELb0ELb1ELb0ELb1ELb1ELb0ELb0ELb0EEENS1_21CollectiveEpilogueFwdINS6_IJSA_SC_SB_EEES9_SE_SG_Li256ELb1ELb0ELb0ELb0EEENS1_36VarlenDynamicPersistentTileSchedulerILi128ELi112ELi256ELi32ELb0ELb0ELb1ELb0ELb1ELb1EEEEEEEEEvNT_6ParamsE,"",@"SHT_CUDA_INFO"
	.sectionflags	@""
	.align	4


	//----- nvinfo : EIATTR_CUDA_API_VERSION
	.align		4
        /*0000*/ 	.byte	0x04, 0x37
        /*0002*/ 	.short	(.L_725 - .L_724)
.L_724:
        /*0004*/ 	.word	0x00000082


	//----- nvinfo : EIATTR_KPARAM_INFO
	.align		4
.L_725:
        /*0008*/ 	.byte	0x04, 0x17
        /*000a*/ 	.short	(.L_727 - .L_726)
.L_726:
        /*000c*/ 	.word	0x00000000
        /*0010*/ 	.short	0x0000
        /*0012*/ 	.short	0x0070
        /*0014*/ 	.byte	0x00, 0xf0, 0x01, 0x28


	//----- nvinfo : EIATTR_SPARSE_MMA_MASK
	.align		4
.L_727:
        /*0018*/ 	.byte	0x03, 0x50
        /*001a*/ 	.short	0x0000


	//----- nvinfo : EIATTR_MAXREG_COUNT
	.align		4
        /*001c*/ 	.byte	0x03, 0x1b
        /*001e*/ 	.short	0x00a8


	//----- nvinfo : EIATTR_NUM_BARRIERS
	.align		4
        /*0020*/ 	.byte	0x02, 0x4c
        /*0022*/ 	.byte	0x10
	.zero		1


	//----- nvinfo : EIATTR_EXTERNS
	.align		4
        /*0024*/ 	.byte	0x04, 0x0f
        /*0026*/ 	.short	(.L_729 - .L_728)


	//   ....[0]....
	.align		4
.L_728:
        /*0028*/ 	.word	index@(__assertfail)


	//----- nvinfo : EIATTR_ANNOTATIONS
	.align		4
.L_729:
        /*002c*/ 	.byte	0x04, 0x55
        /*002e*/ 	.short	(.L_731 - .L_730)


	//   ....[0]....
.L_730:
        /* <DEDUP_REMOVED lines=75> */


	//----- nvinfo : EIATTR_MERCURY_ISA_VERSION
	.align		4
.L_731:
        /*04d0*/ 	.byte	0x03, 0x5f
        /*04d2*/ 	.short	0x0101


	//----- nvinfo : EIATTR_UNUSED_LOAD_BYTE_OFFSET
	.align		4
        /*04d4*/ 	.byte	0x04, 0x44
        /*04d6*/ 	.short	(.L_733 - .L_732)


	//   ....[0]....
.L_732:
        /*04d8*/ 	.word	0x00000ae0
        /*04dc*/ 	.word	0x0000fff0


	//   ....[1]....
        /*04e0*/ 	.word	0x0001ccb0
        /*04e4*/ 	.word	0x0000fff0


	//----- nvinfo : EIATTR_INT_WARP_WIDE_INSTR_OFFSETS
	.align		4
.L_733:
        /*04e8*/ 	.byte	0x04, 0x31
        /*04ea*/ 	.short	(.L_735 - .L_734)


	//   ....[0]....
.L_734:
        /*04ec*/ 	.word	0x000001c0


	//   ....[1]....
        /*04f0*/ 	.word	0x00000200


	//   ....[2]....
        /*04f4*/ 	.word	0x00000270


	//   ....[3]....
        /*04f8*/ 	.word	0x00020fc0


	//   ....[4]....
        /*04fc*/ 	.word	0x00021050


	//   ....[5]....
        /*0500*/ 	.word	0x000214d0


	//   ....[6]....
        /*0504*/ 	.word	0x00021500


	//   ....[7]....
        /*0508*/ 	.word	0x00021710


	//   ....[8]....
        /*050c*/ 	.word	0x00021800


	//   ....[9]....
        /*0510*/ 	.word	0x00023ce0


	//   ....[10]....
        /*0514*/ 	.word	0x00023d70


	//----- nvinfo : EIATTR_COOP_GROUP_MASK_REGIDS
	.align		4
.L_735:
        /*0518*/ 	.byte	0x04, 0x29
        /*051a*/ 	.short	(.L_737 - .L_736)


	//   ....[0]....
.L_736:
        /*051c*/ 	.word	0xffffffff


	//   ....[1]....
        /*0520*/ 	.word	0xffffffff


	//   ....[2]....
        /*0524*/ 	.word	0xffffffff


	//   ....[3]....
        /*0528*/ 	.word	0xffffffff


	//   ....[4]....
        /*052c*/ 	.word	0xffffffff


	//   ....[5]....
        /*0530*/ 	.word	0xffffffff


	//   ....[6]....
        /*0534*/ 	.word	0xffffffff


	//   ....[7]....
        /*0538*/ 	.word	0xffffffff


	//   ....[8]....
        /*053c*/ 	.word	0xffffffff


	//   ....[9]....
        /*0540*/ 	.word	0xffffffff


	//   ....[10]....
        /*0544*/ 	.word	0xffffffff


	//   ....[11]....
        /*0548*/ 	.word	0xffffffff


	//   ....[12]....
        /*054c*/ 	.word	0xffffffff


	//   ....[13]....
        /*0550*/ 	.word	0xffffffff


	//   ....[14]....
        /*0554*/ 	.word	0xffffffff


	//   ....[15]....
        /*0558*/ 	.word	0xffffffff


	//   ....[16]....
        /*055c*/ 	.word	0xffffffff


	//   ....[17]....
        /*0560*/ 	.word	0xffffffff


	//   ....[18]....
        /*0564*/ 	.word	0xffffffff


	//   ....[19]....
        /*0568*/ 	.word	0xffffffff


	//   ....[20]....
        /*056c*/ 	.word	0xffffffff


	//   ....[21]....
        /*0570*/ 	.word	0xffffffff


	//   ....[22]....
        /*0574*/ 	.word	0xffffffff


	//   ....[23]....
        /*0578*/ 	.word	0xffffffff


	//   ....[24]....
        /*057c*/ 	.word	0xffffffff


	//   ....[25]....
        /*0580*/ 	.word	0xffffffff


	//   ....[26]....
        /*0584*/ 	.word	0xffffffff


	//   ....[27]....
        /*0588*/ 	.word	0xffffffff


	//   ....[28]....
        /*058c*/ 	.word	0xffffffff


	//   ....[29]....
        /*0590*/ 	.word	0xffffffff


	//   ....[30]....
        /*0594*/ 	.word	0xffffffff


	//   ....[31]....
        /*0598*/ 	.word	0xffffffff


	//   ....[32]....
        /*059c*/ 	.word	0xffffffff


	//   ....[33]....
        /*05a0*/ 	.word	0xffffffff


	//   ....[34]....
        /*05a4*/ 	.word	0xffffffff


	//   ....[35]....
        /*05a8*/ 	.word	0xffffffff


	//   ....[36]....
        /*05ac*/ 	.word	0xffffffff


	//   ....[37]....
        /*05b0*/ 	.word	0xffffffff


	//   ....[38]....
        /*05b4*/ 	.word	0xffffffff


	//   ....[39]....
        /*05b8*/ 	.word	0xffffffff


	//   ....[40]....
        /*05bc*/ 	.word	0xffffffff


	//   ....[41]....
        /*05c0*/ 	.word	0xffffffff


	//   ....[42]....
        /*05c4*/ 	.word	0xffffffff


	//   ....[43]....
        /*05c8*/ 	.word	0xffffffff


	//   ....[44]....
        /*05cc*/ 	.word	0xffffffff


	//   ....[45]....
        /*05d0*/ 	.word	0xffffffff


	//   ....[46]....
        /*05d4*/ 	.word	0xffffffff


	//   ....[47]....
        /*05d8*/ 	.word	0xffffffff


	//   ....[48]....
        /*05dc*/ 	.word	0xffffffff


	//   ....[49]....
        /*05e0*/ 	.word	0xffffffff


	//   ....[50]....
        /*05e4*/ 	.word	0xffffffff


	//   ....[51]....
        /*05e8*/ 	.word	0xffffffff


	//   ....[52]....
        /*05ec*/ 	.word	0xffffffff


	//   ....[53]....
        /*05f0*/ 	.word	0xffffffff


	//   ....[54]....
        /*05f4*/ 	.word	0x0500000f


	//   ....[55]....
        /*05f8*/ 	.word	0x0500000f


	//   ....[56]....
        /*05fc*/ 	.word	0x0500000f


	//   ....[57]....
        /*0600*/ 	.word	0x0500000f


	//   ....[58]....
        /*0604*/ 	.word	0x0500000f


	//   ....[59]....
        /*0608*/ 	.word	0x0500000f


	//   ....[60]....
        /*060c*/ 	.word	0x0500000f


	//   ....[61]....
        /*0610*/ 	.word	0x0500000f


	//   ....[62]....
        /*0614*/ 	.word	0x0500000f


	//   ....[63]....
        /*0618*/ 	.word	0x0500000f


	//   ....[64]....
        /*061c*/ 	.word	0x0500000f


	//   ....[65]....
        /*0620*/ 	.word	0x0500000f


	//   ....[66]....
        /*0624*/ 	.word	0x0500000f


	//   ....[67]....
        /*0628*/ 	.word	0x0500000f


	//   ....[68]....
        /*062c*/ 	.word	0x0500000f


	//   ....[69]....
        /*0630*/ 	.word	0x0500000f


	//   ....[70]....
        /*0634*/ 	.word	0x0500000f


	//   ....[71]....
        /*0638*/ 	.word	0x0500000f


	//   ....[72]....
        /*063c*/ 	.word	0x0500000f


	//   ....[73]....
        /*0640*/ 	.word	0x0500000f


	//   ....[74]....
        /*0644*/ 	.word	0x0500000f


	//   ....[75]....
        /*0648*/ 	.word	0x0500000f


	//   ....[76]....
        /*064c*/ 	.word	0x0500000f


	//   ....[77]....
        /*0650*/ 	.word	0x0500000f


	//   ....[78]....
        /*0654*/ 	.word	0x0500000f


	//   ....[79]....
        /*0658*/ 	.word	0x0500000f


	//   ....[80]....
        /*065c*/ 	.word	0x0500000f


	//   ....[81]....
        /*0660*/ 	.word	0x0500000f


	//----- nvinfo : EIATTR_COOP_GROUP_INSTR_OFFSETS
	.align		4
.L_737:
        /*0664*/ 	.byte	0x04, 0x28
        /*0666*/ 	.short	(.L_739 - .L_738)


	//   ....[0]....
.L_738:
        /*0668*/ 	.word	0x00000060


	//   ....[1]....
        /*066c*/ 	.word	0x000001d0


	//   ....[2]....
        /*0670*/ 	.word	0x00000220


	//   ....[3]....
        /*0674*/ 	.word	0x00000450


	//   ....[4]....
        /*0678*/ 	.word	0x000005b0


	//   ....[5]....
        /*067c*/ 	.word	0x000006d0


	//   ....[6]....
        /*0680*/ 	.word	0x00000830


	//   ....[7]....
        /*0684*/ 	.word	0x0000b000


	//   ....[8]....
        /*0688*/ 	.word	0x00014c30


	//   ....[9]....
        /*068c*/ 	.word	0x00014c50


	//   ....[10]....
        /*0690*/ 	.word	0x00014fd0


	//   ....[11]....
        /*0694*/ 	.word	0x00014ff0


	//   ....[12]....
        /*0698*/ 	.word	0x0001a900


	//   ....[13]....
        /*069c*/ 	.word	0x0001a920


	//   ....[14]....
        /*06a0*/ 	.word	0x0001acf0


	//   ....[15]....
        /*06a4*/ 	.word	0x0001adb0


	//   ....[16]....
        /*06a8*/ 	.word	0x0001c400


	//   ....[17]....
        /*06ac*/ 	.word	0x0001c480


	//   ....[18]....
        /*06b0*/ 	.word	0x0001c490


	//   ....[19]....
        /*06b4*/ 	.word	0x0001c4c0


	//   ....[20]....
        /*06b8*/ 	.word	0x0001f030


	//   ....[21]....
        /*06bc*/ 	.word	0x0001f1c0


	//   ....[22]....
        /*06c0*/ 	.word	0x0001f1f0


	//   ....[23]....
        /*06c4*/ 	.word	0x0001f230


	//   ....[24]....
        /*06c8*/ 	.word	0x0001f290


	//   ....[25]....
        /*06cc*/ 	.word	0x0001f2f0


	//   ....[26]....
        /*06d0*/ 	.word	0x0001f340


	//   ....[27]....
        /*06d4*/ 	.word	0x0001f4f0


	//   ....[28]....
        /*06d8*/ 	.word	0x0001f550


	//   ....[29]....
        /*06dc*/ 	.word	0x0001f590


	//   ....[30]....
        /*06e0*/ 	.word	0x0001f5d0


	//   ....[31]....
        /*06e4*/ 	.word	0x0001f600


	//   ....[32]....
        /*06e8*/ 	.word	0x0001f630


	//   ....[33]....
        /*06ec*/ 	.word	0x0001f6d0


	//   ....[34]....
        /*06f0*/ 	.word	0x0001f700


	//   ....[35]....
        /*06f4*/ 	.word	0x0001f790


	//   ....[36]....
        /*06f8*/ 	.word	0x00024220


	//   ....[37]....
        /*06fc*/ 	.word	0x00024230


	//   ....[38]....
        /*0700*/ 	.word	0x00024340


	//   ....[39]....
        /*0704*/ 	.word	0x000243a0


	//   ....[40]....
        /*0708*/ 	.word	0x000243e0


	//   ....[41]....
        /*070c*/ 	.word	0x00024420


	//   ....[42]....
        /*0710*/ 	.word	0x00024450


	//   ....[43]....
        /*0714*/ 	.word	0x00024480


	//   ....[44]....
        /*0718*/ 	.word	0x00024610


	//   ....[45]....
        /*071c*/ 	.word	0x00024670


	//   ....[46]....
        /*0720*/ 	.word	0x000246b0


	//   ....[47]....
        /*0724*/ 	.word	0x000246f0


	//   ....[48]....
        /*0728*/ 	.word	0x00024720


	//   ....[49]....
        /*072c*/ 	.word	0x00024750


	//   ....[50]....
        /*0730*/ 	.word	0x00024810


	//   ....[51]....
        /*0734*/ 	.word	0x00024830


	//   ....[52]....
        /*0738*/ 	.word	0x000248a0


	//   ....[53]....
        /*073c*/ 	.word	0x00024cf0


	//   ....[54]....
        /*0740*/ 	.word	0x00025150


	//   ....[55]....
        /*0744*/ 	.word	0x000251f0


	//   ....[56]....
        /*0748*/ 	.word	0x00025290


	//   ....[57]....
        /*074c*/ 	.word	0x00025330


	//   ....[58]....
        /*0750*/ 	.word	0x00025420


	//   ....[59]....
        /*0754*/ 	.word	0x000254c0


	//   ....[60]....
        /*0758*/ 	.word	0x00025560


	//   ....[61]....
        /*075c*/ 	.word	0x00025600


	//   ....[62]....
        /*0760*/ 	.word	0x00025860


	//   ....[63]....
        /*0764*/ 	.word	0x00025b40


	//   ....[64]....
        /*0768*/ 	.word	0x00025f60


	//   ....[65]....
        /*076c*/ 	.word	0x00025ff0


	//   ....[66]....
        /*0770*/ 	.word	0x00026090


	//   ....[67]....
        /*0774*/ 	.word	0x00026140


	//   ....[68]....
        /*0778*/ 	.word	0x000261c0


	//   ....[69]....
        /*077c*/ 	.word	0x00026240


	//   ....[70]....
        /*0780*/ 	.word	0x000262c0


	//   ....[71]....
        /*0784*/ 	.word	0x00026340


	//   ....[72]....
        /*0788*/ 	.word	0x000263d0


	//   ....[73]....
        /*078c*/ 	.word	0x00026490


	//   ....[74]....
        /*0790*/ 	.word	0x00026510


	//   ....[75]....
        /*0794*/ 	.word	0x00026590


	//   ....[76]....
        /*0798*/ 	.word	0x00026610


	//   ....[77]....
        /*079c*/ 	.word	0x00026690


	//   ....[78]....
        /*07a0*/ 	.word	0x00026700


	//   ....[79]....
        /*07a4*/ 	.word	0x000267a0


	//   ....[80]....
        /*07a8*/ 	.word	0x00026830


	//   ....[81]....
        /*07ac*/ 	.word	0x00026950


	//----- nvinfo : EIATTR_REG_RECONFIG
	.align		4
.L_739:
        /*07b0*/ 	.byte	0x01, 0x54
	.zero		2


	//----- nvinfo : EIATTR_SYSCALL_OFFSETS
	.align		4
        /*07b4*/ 	.byte	0x04, 0x46
        /*07b6*/ 	.short	(.L_741 - .L_740)


	//   ....[0]....
.L_740:
        /*07b8*/ 	.word	0x000019c0


	//   ....[1]....
        /*07bc*/ 	.word	0x00001b10


	//   ....[2]....
        /*07c0*/ 	.word	0x0000b1a0


	//   ....[3]....
        /*07c4*/ 	.word	0x0000b640


	//   ....[4]....
        /*07c8*/ 	.word	0x000211e0


	//   ....[5]....
        /*07cc*/ 	.word	0x00021320


	//   ....[6]....
        /*07d0*/ 	.word	0x00021420


	//----- nvinfo : EIATTR_MBARRIER_INSTR_OFFSETS
	.align		4
.L_741:
        /*07d4*/ 	.byte	0x04, 0x39
        /*07d6*/ 	.short	(.L_743 - .L_742)


	//   ....[0]....
.L_742:
        /*07d8*/ 	.word	0x00000300
        /*07dc*/ 	.word	0x000000ff
        /*07e0*/ 	.word	0x00036800
        /*07e4*/ 	.short	0x0100
        /*07e6*/ 	.byte	0x08
	.zero		1


	//   ....[1]....
        /*07e8*/ 	.word	0x00000310
        /*07ec*/ 	.word	0x000000ff
        /*07f0*/ 	.word	0x00036820
        /*07f4*/ 	.short	0x0100
        /*07f6*/ 	.byte	0x08
	.zero		1


	//   ....[2]....
        /*07f8*/ 	.word	0x00000400
        /*07fc*/ 	.word	0x000000ff
        /*0800*/ 	.word	0x00036830
        /*0804*/ 	.short	0x0100
        /*0806*/ 	.byte	0x08
	.zero		1


	//   ....[3]....
        /*0808*/ 	.word	0x00000410
        /*080c*/ 	.word	0x000000ff
        /*0810*/ 	.word	0x00036840
        /*0814*/ 	.short	0x0100
        /*0816*/ 	.byte	0x08
	.zero		1


	//   ....[4]....
        /*0818*/ 	.word	0x00000420
        /*081c*/ 	.word	0x000000ff
        /*0820*/ 	.word	0x00036838
        /*0824*/ 	.short	0x0100
        /*0826*/ 	.byte	0x08
	.zero		1


	//   ....[5]....
        /*0828*/ 	.word	0x00000430
        /*082c*/ 	.word	0x000000ff
        /*0830*/ 	.word	0x00036848
        /*0834*/ 	.short	0x0100
        /*0836*/ 	.byte	0x08
	.zero		1


	//   ....[6]....
        /*0838*/ 	.word	0x00000560
        /*083c*/ 	.word	0x000000ff
        /*0840*/ 	.word	0x00036850
        /*0844*/ 	.short	0x0100
        /*0846*/ 	.byte	0x08
	.zero		1


	//   ....[7]....
        /*0848*/ 	.word	0x00000570
        /*084c*/ 	.word	0x000000ff
        /*0850*/ 	.word	0x00036860
        /*0854*/ 	.short	0x0100
        /*0856*/ 	.byte	0x08
	.zero		1


	//   ....[8]....
        /*0858*/ 	.word	0x00000580
        /*085c*/ 	.word	0x000000ff
        /*0860*/ 	.word	0x00036858
        /*0864*/ 	.short	0x0100
        /*0866*/ 	.byte	0x08
	.zero		1


	//   ....[9]....
        /*0868*/ 	.word	0x00000590
        /*086c*/ 	.word	0x000000ff
        /*0870*/ 	.word	0x00036868
        /*0874*/ 	.short	0x0100
        /*0876*/ 	.byte	0x08
	.zero		1


	//   ....[10]....
        /*0878*/ 	.word	0x00000680
        /*087c*/ 	.word	0x000000ff
        /*0880*/ 	.word	0x00036870
        /*0884*/ 	.short	0x0100
        /*0886*/ 	.byte	0x06
	.zero		1


	//   ....[11]....
        /*0888*/ 	.word	0x00000690
        /*088c*/ 	.word	0x000000ff
        /*0890*/ 	.word	0x00036880
        /*0894*/ 	.short	0x0100
        /*0896*/ 	.byte	0x06
	.zero		1


	//   ....[12]....
        /*0898*/ 	.word	0x000006a0
        /*089c*/ 	.word	0x000000ff
        /*08a0*/ 	.word	0x00036878
        /*08a4*/ 	.short	0x0100
        /*08a6*/ 	.byte	0x06
	.zero		1


	//   ....[13]....
        /*08a8*/ 	.word	0x000006b0
        /*08ac*/ 	.word	0x000000ff
        /*08b0*/ 	.word	0x00036888
        /*08b4*/ 	.short	0x0100
        /*08b6*/ 	.byte	0x06
	.zero		1


	//   ....[14]....
        /*08b8*/ 	.word	0x000007e0
        /*08bc*/ 	.word	0x000000ff
        /*08c0*/ 	.word	0x00036890
        /*08c4*/ 	.short	0x0100
        /*08c6*/ 	.byte	0x08
	.zero		1


	//   ....[15]....
        /*08c8*/ 	.word	0x000007f0
        /*08cc*/ 	.word	0x000000ff
        /*08d0*/ 	.word	0x000368a0
        /*08d4*/ 	.short	0x0100
        /*08d6*/ 	.byte	0x08
	.zero		1


	//   ....[16]....
        /*08d8*/ 	.word	0x00000800
        /*08dc*/ 	.word	0x000000ff
        /*08e0*/ 	.word	0x00036898
        /*08e4*/ 	.short	0x0100
        /*08e6*/ 	.byte	0x08
	.zero		1


	//   ....[17]....
        /*08e8*/ 	.word	0x00000810
        /*08ec*/ 	.word	0x000000ff
        /*08f0*/ 	.word	0x000368a8
        /*08f4*/ 	.short	0x0100
        /*08f6*/ 	.byte	0x08
	.zero		1


	//   ....[18]....
        /*08f8*/ 	.word	0x00000940
        /*08fc*/ 	.word	0x000000ff
        /*0900*/ 	.word	0x000368b0
        /*0904*/ 	.short	0x0100
        /*0906*/ 	.byte	0x08
	.zero		1


	//   ....[19]....
        /*0908*/ 	.word	0x00000950
        /*090c*/ 	.word	0x000000ff
        /*0910*/ 	.word	0x000368c0
        /*0914*/ 	.short	0x0100
        /*0916*/ 	.byte	0x08
	.zero		1


	//   ....[20]....
        /*0918*/ 	.word	0x00000960
        /*091c*/ 	.word	0x000000ff
        /*0920*/ 	.word	0x000368b8
        /*0924*/ 	.short	0x0100
        /*0926*/ 	.byte	0x08
	.zero		1


	//   ....[21]....
        /*0928*/ 	.word	0x00000970
        /*092c*/ 	.word	0x000000ff
        /*0930*/ 	.word	0x000368c8
        /*0934*/ 	.short	0x0100
        /*0936*/ 	.byte	0x08
	.zero		1


	//   ....[22]....
        /*0938*/ 	.word	0x00003860
        /*093c*/ 	.word	0x00000064
        /*0940*/ 	.word	0x00036890
        /*0944*/ 	.short	0x010a
        /*0946*/ 	.byte	0x3f
	.zero		1


	//   ....[23]....
        /*0948*/ 	.word	0x00006e70
        /*094c*/ 	.word	0x00000064
        /*0950*/ 	.word	0x00036890
        /*0954*/ 	.short	0x010a
        /*0956*/ 	.byte	0x3f
	.zero		1


	//   ....[24]....
        /*0958*/ 	.word	0x0000a130
        /*095c*/ 	.word	0x00000064
        /*0960*/ 	.word	0x00036890
        /*0964*/ 	.short	0x010a
        /*0966*/ 	.byte	0x3f
	.zero		1


	//   ....[25]....
        /*0968*/ 	.word	0x0000a500
        /*096c*/ 	.word	0x0000002c
        /*0970*/ 	.word	0x00000000
        /*0974*/ 	.short	0x0101
        /*0976*/ 	.byte	0x3f
	.zero		1


	//   ....[26]....
        /*0978*/ 	.word	0x0000a540
        /*097c*/ 	.word	0x00000064
        /*0980*/ 	.word	0x000368b0
        /*0984*/ 	.short	0x010a
        /*0986*/ 	.byte	0x3f
	.zero		1


	//   ....[27]....
        /*0988*/ 	.word	0x0000abb0
        /*098c*/ 	.word	0x00000064
        /*0990*/ 	.word	0x00000000
        /*0994*/ 	.short	0x0101
        /*0996*/ 	.byte	0x3f
	.zero		1


	//   ....[28]....
        /*0998*/ 	.word	0x0000b220
        /*099c*/ 	.word	0x00000002
        /*09a0*/ 	.word	0x00036800
        /*09a4*/ 	.short	0x010a
        /*09a6*/ 	.byte	0x3f
	.zero		1


	//   ....[29]....
        /*09a8*/ 	.word	0x0000b270
        /*09ac*/ 	.word	0x00000002
        /*09b0*/ 	.word	0x00036800
        /*09b4*/ 	.short	0x010a
        /*09b6*/ 	.byte	0x3f
	.zero		1


	//   ....[30]....
        /*09b8*/ 	.word	0x0000be90
        /*09bc*/ 	.word	0x00000002
        /*09c0*/ 	.word	0x00036800
        /*09c4*/ 	.short	0x010a
        /*09c6*/ 	.byte	0x3f
	.zero		1


	//   ....[31]....
        /*09c8*/ 	.word	0x0000e720
        /*09cc*/ 	.word	0x00000002
        /*09d0*/ 	.word	0x00036800
        /*09d4*/ 	.short	0x010a
        /*09d6*/ 	.byte	0x3f
	.zero		1


	//   ....[32]....
        /*09d8*/ 	.word	0x00010bf0
        /*09dc*/ 	.word	0x00000000
        /*09e0*/ 	.word	0x00036830
        /*09e4*/ 	.short	0x010a
        /*09e6*/ 	.byte	0x3f
	.zero		1


	//   ....[33]....
        /*09e8*/ 	.word	0x00010c70
        /*09ec*/ 	.word	0x00000000
        /*09f0*/ 	.word	0x00036830
        /*09f4*/ 	.short	0x010a
        /*09f6*/ 	.byte	0x3f
	.zero		1


	//   ....[34]....
        /*09f8*/ 	.word	0x00015520
        /*09fc*/ 	.word	0x00000000
        /*0a00*/ 	.word	0x00000000
        /*0a04*/ 	.short	0x0101
        /*0a06*/ 	.byte	0x3f
	.zero		1


	//   ....[35]....
        /*0a08*/ 	.word	0x00016650
        /*0a0c*/ 	.word	0x0000000e
        /*0a10*/ 	.word	0x00036830
        /*0a14*/ 	.short	0x010a
        /*0a16*/ 	.byte	0x3f
	.zero		1


	//   ....[36]....
        /*0a18*/ 	.word	0x000166d0
        /*0a1c*/ 	.word	0x0000000e
        /*0a20*/ 	.word	0x00036830
        /*0a24*/ 	.short	0x010a
        /*0a26*/ 	.byte	0x3f
	.zero		1


	//   ....[37]....
        /*0a28*/ 	.word	0x00019d60
        /*0a2c*/ 	.word	0x0000000f
        /*0a30*/ 	.word	0x00036850
        /*0a34*/ 	.short	0x010a
        /*0a36*/ 	.byte	0x3f
	.zero		1


	//   ....[38]....
        /*0a38*/ 	.word	0x00019db0
        /*0a3c*/ 	.word	0x0000000f
        /*0a40*/ 	.word	0x00036850
        /*0a44*/ 	.short	0x010a
        /*0a46*/ 	.byte	0x3f
	.zero		1


	//   ....[39]....
        /*0a48*/ 	.word	0x0001b470
        /*0a4c*/ 	.word	0x0000000e
        /*0a50*/ 	.word	0x00000000
        /*0a54*/ 	.short	0x0101
        /*0a56*/ 	.byte	0x3f
	.zero		1


	//   ....[40]....
        /*0a58*/ 	.word	0x0001b4d0
        /*0a5c*/ 	.word	0x0000008a
        /*0a60*/ 	.word	0x00000000
        /*0a64*/ 	.short	0x0101
        /*0a66*/ 	.byte	0x3f
	.zero		1


	//   ....[41]....
        /*0a68*/ 	.word	0x0001c050
        /*0a6c*/ 	.word	0x0000000c
        /*0a70*/ 	.word	0x00036850
        /*0a74*/ 	.short	0x010a
        /*0a76*/ 	.byte	0x3f
	.zero		1


	//   ....[42]....
        /*0a78*/ 	.word	0x0001c0f0
        /*0a7c*/ 	.word	0x0000000c
        /*0a80*/ 	.word	0x00036850
        /*0a84*/ 	.short	0x010a
        /*0a86*/ 	.byte	0x3f
	.zero		1


	//   ....[43]....
        /*0a88*/ 	.word	0x0001c640
        /*0a8c*/ 	.word	0x0000000b
        /*0a90*/ 	.word	0x00000000
        /*0a94*/ 	.short	0x0101
        /*0a96*/ 	.byte	0x3f
	.zero		1


	//   ....[44]....
        /*0a98*/ 	.word	0x0001dee0
        /*0a9c*/ 	.word	0x00000000
        /*0aa0*/ 	.word	0x00000000
        /*0aa4*/ 	.short	0x0101
        /*0aa6*/ 	.byte	0x3f
	.zero		1


	//   ....[45]....
        /*0aa8*/ 	.word	0x000202f0
        /*0aac*/ 	.word	0x00000009
        /*0ab0*/ 	.word	0x00036820
        /*0ab4*/ 	.short	0x010a
        /*0ab6*/ 	.byte	0x3f
	.zero		1


	//   ....[46]....
        /*0ab8*/ 	.word	0x00020380
        /*0abc*/ 	.word	0x00000005
        /*0ac0*/ 	.word	0x000368a0
        /*0ac4*/ 	.short	0x010a
        /*0ac6*/ 	.byte	0x3f
	.zero		1


	//   ....[47]....
        /*0ac8*/ 	.word	0x00020600
        /*0acc*/ 	.word	0x00000005
        /*0ad0*/ 	.word	0x000368c0
        /*0ad4*/ 	.short	0x010a
        /*0ad6*/ 	.byte	0x3f
	.zero		1


	//   ....[48]....
        /*0ad8*/ 	.word	0x000209a0
        /*0adc*/ 	.word	0x00000006
        /*0ae0*/ 	.word	0x000368a0
        /*0ae4*/ 	.short	0x010a
        /*0ae6*/ 	.byte	0x3f
	.zero		1


	//   ....[49]....
        /*0ae8*/ 	.word	0x00020c00
        /*0aec*/ 	.word	0x00000006
        /*0af0*/ 	.word	0x000368c0
        /*0af4*/ 	.short	0x010a
        /*0af6*/ 	.byte	0x3f
	.zero		1


	//   ....[50]....
        /*0af8*/ 	.word	0x00021b60
        /*0afc*/ 	.word	0x00000006
        /*0b00*/ 	.word	0x00036840
        /*0b04*/ 	.short	0x010a
        /*0b06*/ 	.byte	0x3f
	.zero		1


	//   ....[51]....
        /*0b08*/ 	.word	0x00022120
        /*0b0c*/ 	.word	0x00000007
        /*0b10*/ 	.word	0x00036820
        /*0b14*/ 	.short	0x010a
        /*0b16*/ 	.byte	0x3f
	.zero		1


	//   ....[52]....
        /*0b18*/ 	.word	0x00022470
        /*0b1c*/ 	.word	0x00000008
        /*0b20*/ 	.word	0x00036840
        /*0b24*/ 	.short	0x010a
        /*0b26*/ 	.byte	0x3f
	.zero		1


	//   ....[53]....
        /*0b28*/ 	.word	0x00022770
        /*0b2c*/ 	.word	0x00000008
        /*0b30*/ 	.word	0x00036860
        /*0b34*/ 	.short	0x010a
        /*0b36*/ 	.byte	0x3f
	.zero		1


	//   ....[54]....
        /*0b38*/ 	.word	0x00022d90
        /*0b3c*/ 	.word	0x00000002
        /*0b40*/ 	.word	0x00036840
        /*0b44*/ 	.short	0x010a
        /*0b46*/ 	.byte	0x3f
	.zero		1


	//   ....[55]....
        /*0b48*/ 	.word	0x00023090
        /*0b4c*/ 	.word	0x00000002
        /*0b50*/ 	.word	0x00036860
        /*0b54*/ 	.short	0x010a
        /*0b56*/ 	.byte	0x3f
	.zero		1


	//   ....[56]....
        /*0b58*/ 	.word	0x00023620
        /*0b5c*/ 	.word	0x00000002
        /*0b60*/ 	.word	0x00036840
        /*0b64*/ 	.short	0x010a
        /*0b66*/ 	.byte	0x3f
	.zero		1


	//   ....[57]....
        /*0b68*/ 	.word	0x00023910
        /*0b6c*/ 	.word	0x00000002
        /*0b70*/ 	.word	0x00036860
        /*0b74*/ 	.short	0x010a
        /*0b76*/ 	.byte	0x3f
	.zero		1


	//   ....[58]....
        /*0b78*/ 	.word	0x00023e30
        /*0b7c*/ 	.word	0x00000003
        /*0b80*/ 	.word	0x00036860
        /*0b84*/ 	.short	0x010a
        /*0b86*/ 	.byte	0x3f
	.zero		1


	//   ....[59]....
        /*0b88*/ 	.word	0x00024c70
        /*0b8c*/ 	.word	0x00000000
        /*0b90*/ 	.word	0x00036820
        /*0b94*/ 	.short	0x010a
        /*0b96*/ 	.byte	0x3f
	.zero		1


	//   ....[60]....
        /*0b98*/ 	.word	0x00024e40
        /*0b9c*/ 	.word	0x00000006
        /*0ba0*/ 	.word	0x00000000
        /*0ba4*/ 	.short	0x010a
        /*0ba6*/ 	.byte	0x3f
	.zero		1


	//   ....[61]....
        /*0ba8*/ 	.word	0x00024eb0
        /*0bac*/ 	.word	0x00000007
        /*0bb0*/ 	.word	0x00000000
        /*0bb4*/ 	.short	0x010a
        /*0bb6*/ 	.byte	0x3f
	.zero		1


	//   ....[62]....
        /*0bb8*/ 	.word	0x00024f20
        /*0bbc*/ 	.word	0x00000004
        /*0bc0*/ 	.word	0x00000000
        /*0bc4*/ 	.short	0x010a
        /*0bc6*/ 	.byte	0x3f
	.zero		1


	//   ....[63]....
        /*0bc8*/ 	.word	0x00024f50
        /*0bcc*/ 	.word	0x00000003
        /*0bd0*/ 	.word	0x00000000
        /*0bd4*/ 	.short	0x010a
        /*0bd6*/ 	.byte	0x3f
	.zero		1


	//   ....[64]....
        /*0bd8*/ 	.word	0x00024fb0
        /*0bdc*/ 	.word	0x00000064
        /*0be0*/ 	.word	0x00036890
        /*0be4*/ 	.short	0x010a
        /*0be6*/ 	.byte	0x3f
	.zero		1


	//   ....[65]....
        /*0be8*/ 	.word	0x00025000
        /*0bec*/ 	.word	0x00000064
        /*0bf0*/ 	.word	0x00036890
        /*0bf4*/ 	.short	0x010a
        /*0bf6*/ 	.byte	0x3f
	.zero		1


	//   ....[66]....
        /*0bf8*/ 	.word	0x00025050
        /*0bfc*/ 	.word	0x00000064
        /*0c00*/ 	.word	0x00036890
        /*0c04*/ 	.short	0x010a
        /*0c06*/ 	.byte	0x3f
	.zero		1


	//   ....[67]....
        /*0c08*/ 	.word	0x000250a0
        /*0c0c*/ 	.word	0x00000064
        /*0c10*/ 	.word	0x000368b0
        /*0c14*/ 	.short	0x010a
        /*0c16*/ 	.byte	0x3f
	.zero		1


	//   ....[68]....
        /*0c18*/ 	.word	0x00025370
        /*0c1c*/ 	.word	0x00000002
        /*0c20*/ 	.word	0x00036800
        /*0c24*/ 	.short	0x010a
        /*0c26*/ 	.byte	0x3f
	.zero		1


	//   ....[69]....
        /*0c28*/ 	.word	0x00025640
        /*0c2c*/ 	.word	0x00000002
        /*0c30*/ 	.word	0x00036800
        /*0c34*/ 	.short	0x010a
        /*0c36*/ 	.byte	0x3f
	.zero		1


	//   ....[70]....
        /*0c38*/ 	.word	0x00025690
        /*0c3c*/ 	.word	0x00000000
        /*0c40*/ 	.word	0x00036830
        /*0c44*/ 	.short	0x010a
        /*0c46*/ 	.byte	0x3f
	.zero		1


	//   ....[71]....
        /*0c48*/ 	.word	0x000256e0
        /*0c4c*/ 	.word	0x0000000e
        /*0c50*/ 	.word	0x00036830
        /*0c54*/ 	.short	0x010a
        /*0c56*/ 	.byte	0x3f
	.zero		1


	//   ....[72]....
        /*0c58*/ 	.word	0x00025730
        /*0c5c*/ 	.word	0x0000000f
        /*0c60*/ 	.word	0x00036850
        /*0c64*/ 	.short	0x010a
        /*0c66*/ 	.byte	0x3f
	.zero		1


	//   ....[73]....
        /*0c68*/ 	.word	0x00025780
        /*0c6c*/ 	.word	0x0000000c
        /*0c70*/ 	.word	0x00036850
        /*0c74*/ 	.short	0x010a
        /*0c76*/ 	.byte	0x3f
	.zero		1


	//   ....[74]....
        /*0c78*/ 	.word	0x00025920
        /*0c7c*/ 	.word	0x00000009
        /*0c80*/ 	.word	0x00036820
        /*0c84*/ 	.short	0x010a
        /*0c86*/ 	.byte	0x3f
	.zero		1


	//   ....[75]....
        /*0c88*/ 	.word	0x00025970
        /*0c8c*/ 	.word	0x00000005
        /*0c90*/ 	.word	0x000368a0
        /*0c94*/ 	.short	0x010a
        /*0c96*/ 	.byte	0x3f
	.zero		1


	//   ....[76]....
        /*0c98*/ 	.word	0x000259c0
        /*0c9c*/ 	.word	0x00000005
        /*0ca0*/ 	.word	0x000368c0
        /*0ca4*/ 	.short	0x010a
        /*0ca6*/ 	.byte	0x3f
	.zero		1


	//   ....[77]....
        /*0ca8*/ 	.word	0x00025a10
        /*0cac*/ 	.word	0x00000006
        /*0cb0*/ 	.word	0x000368a0
        /*0cb4*/ 	.short	0x010a
        /*0cb6*/ 	.byte	0x3f
	.zero		1


	//   ....[78]....
        /*0cb8*/ 	.word	0x00025a60
        /*0cbc*/ 	.word	0x00000006
        /*0cc0*/ 	.word	0x000368c0
        /*0cc4*/ 	.short	0x010a
        /*0cc6*/ 	.byte	0x3f
	.zero		1


	//   ....[79]....
        /*0cc8*/ 	.word	0x00025c00
        /*0ccc*/ 	.word	0x00000006
        /*0cd0*/ 	.word	0x00036840
        /*0cd4*/ 	.short	0x010a
        /*0cd6*/ 	.byte	0x3f
	.zero		1


	//   ....[80]....
        /*0cd8*/ 	.word	0x00025c80
        /*0cdc*/ 	.word	0x00000006
        /*0ce0*/ 	.word	0x00036820
        /*0ce4*/ 	.short	0x010a
        /*0ce6*/ 	.byte	0x3f
	.zero		1


	//   ....[81]....
        /*0ce8*/ 	.word	0x00025cd0
        /*0cec*/ 	.word	0x00000008
        /*0cf0*/ 	.word	0x00036840
        /*0cf4*/ 	.short	0x010a
        /*0cf6*/ 	.byte	0x3f
	.zero		1


	//   ....[82]....
        /*0cf8*/ 	.word	0x00025d20
        /*0cfc*/ 	.word	0x00000008
        /*0d00*/ 	.word	0x00036860
        /*0d04*/ 	.short	0x010a
        /*0d06*/ 	.byte	0x3f
	.zero		1


	//   ....[83]....
        /*0d08*/ 	.word	0x00025d70
        /*0d0c*/ 	.word	0x00000002
        /*0d10*/ 	.word	0x00036840
        /*0d14*/ 	.short	0x010a
        /*0d16*/ 	.byte	0x3f
	.zero		1


	//   ....[84]....
        /*0d18*/ 	.word	0x00025dc0
        /*0d1c*/ 	.word	0x00000002
        /*0d20*/ 	.word	0x00036860
        /*0d24*/ 	.short	0x010a
        /*0d26*/ 	.byte	0x3f
	.zero		1


	//   ....[85]....
        /*0d28*/ 	.word	0x00025e10
        /*0d2c*/ 	.word	0x00000002
        /*0d30*/ 	.word	0x00036840
        /*0d34*/ 	.short	0x010a
        /*0d36*/ 	.byte	0x3f
	.zero		1


	//   ....[86]....
        /*0d38*/ 	.word	0x00025e60
        /*0d3c*/ 	.word	0x00000002
        /*0d40*/ 	.word	0x00036860
        /*0d44*/ 	.short	0x010a
        /*0d46*/ 	.byte	0x3f
	.zero		1


	//   ....[87]....
        /*0d48*/ 	.word	0x00025eb0
        /*0d4c*/ 	.word	0x00000003
        /*0d50*/ 	.word	0x00036860
        /*0d54*/ 	.short	0x010a
        /*0d56*/ 	.byte	0x3f
	.zero		1


	//   ....[88]....
        /*0d58*/ 	.word	0x00026870
        /*0d5c*/ 	.word	0x00000000
        /*0d60*/ 	.word	0x00036820
        /*0d64*/ 	.short	0x010a
        /*0d66*/ 	.byte	0x3f
	.zero		1


	//   ....[89]....
        /*0d68*/ 	.word	0x00026a10
        /*0d6c*/ 	.word	0x00000006
        /*0d70*/ 	.word	0x00000000
        /*0d74*/ 	.short	0x010a
        /*0d76*/ 	.byte	0x3f
	.zero		1


	//   ....[90]....
        /*0d78*/ 	.word	0x00026a60
        /*0d7c*/ 	.word	0x00000007
        /*0d80*/ 	.word	0x00000000
        /*0d84*/ 	.short	0x010a
        /*0d86*/ 	.byte	0x3f
	.zero		1


	//   ....[91]....
        /*0d88*/ 	.word	0x00026ab0
        /*0d8c*/ 	.word	0x00000004
        /*0d90*/ 	.word	0x00000000
        /*0d94*/ 	.short	0x010a
        /*0d96*/ 	.byte	0x3f
	.zero		1


	//----- nvinfo : EIATTR_NUM_MBARRIERS
	.align		4
.L_743:
        /*0d98*/ 	.byte	0x03, 0x38
        /*0d9a*/ 	.short	0x0016


	//----- nvinfo : EIATTR_EXIT_INSTR_OFFSETS
	.align		4
        /*0d9c*/ 	.byte	0x04, 0x1c
        /*0d9e*/ 	.short	(.L_745 - .L_744)


	//   ....[0]....
.L_744:
        /*0da0*/ 	.word	0x00024fa0


	//----- nvinfo : EIATTR_MAX_THREADS
	.align		4
.L_745:
        /*0da4*/ 	.byte	0x04, 0x05
        /*0da6*/ 	.short	(.L_747 - .L_746)
.L_746:
        /*0da8*/ 	.word	0x00000180
        /*0dac*/ 	.word	0x00000001
        /*0db0*/ 	.word	0x00000001


	//----- nvinfo : EIATTR_CRS_STACK_SIZE
	.align		4
.L_747:
        /*0db4*/ 	.byte	0x04, 0x1e
        /*0db6*/ 	.short	(.L_749 - .L_748)
.L_748:
        /*0db8*/ 	.word	0x00000000


	//----- nvinfo : EIATTR_CBANK_PARAM_SIZE
	.align		4
.L_749:
        /*0dbc*/ 	.byte	0x03, 0x19
        /*0dbe*/ 	.short	0x0a70


	//----- nvinfo : EIATTR_PARAM_CBANK
	.align		4
        /*0dc0*/ 	.byte	0x04, 0x0a
        /*0dc2*/ 	.short	(.L_751 - .L_750)
	.align		4
.L_750:
        /*0dc4*/ 	.word	index@(.nv.constant0._ZN7cutlass13device_kernelIN5flash11enable_sm90INS1_16FlashAttnFwdSm90INS1_25CollectiveMainloopFwdSm90ILi2EN4cute5tupleIJNS5_1CILi1EEES8_S8_EEENS6_IJNS7_ILi128EEENS7_ILi112EEENS7_ILi192EEEEEELi192ENS_10bfloat16_tEfNS_4arch4Sm90ELb0ELb0ELb1ELb1ELb0ELb1ELb0ELb1ELb1ELb0ELb0ELb0EEENS1_21CollectiveEpilogueFwdINS6_IJSA_SC_SB_EEES9_SE_SG_Li256ELb1ELb0ELb0ELb0EEENS1_36VarlenDynamicPersistentTileSchedulerILi128ELi112ELi256ELi32ELb0ELb0ELb1ELb0ELb1ELb1EEEEEEEEEvNT_6ParamsE)
        /*0dc8*/ 	.short	0x0210
        /*0dca*/ 	.short	0x0a70


	//----- nvinfo : EIATTR_SW_WAR
	.align		4
.L_751:
        /*0dcc*/ 	.byte	0x04, 0x36
        /*0dce*/ 	.short	(.L_753 - .L_752)
.L_752:
        /*0dd0*/ 	.word	0x00000008
.L_753:


//--------------------- .nv.info._ZN7cutlass13device_kernelIN5flash11enable_sm90INS1_16FlashAttnFwdSm90INS1_25CollectiveMainloopFwdSm90ILi2EN4cute5tupleIJNS5_1CILi1EEES8_S8_EEENS6_IJNS7_ILi128EEENS7_ILi96EEENS7_ILi192EEEEEELi192ENS_10bfloat16_tEfNS_4arch4Sm90ELb0ELb1ELb1ELb0ELb0ELb0ELb0ELb1ELb1ELb0ELb0ELb0EEENS1_21CollectiveEpilogueFwdINS6_IJSA_SC_SB_EEES9_SE_SG_Li256ELb0ELb0ELb0ELb0EEENS1_30DynamicPersistentTileSchedulerILi256ELi32ELb0ELb0ELb1EEEEEEEEEvNT_6ParamsE --------------------------
	.section	.nv.info._ZN7cutlass13device_kernelIN5flash11enable_sm90INS1_16FlashAttnFwdSm90INS1_25CollectiveMainloopFwdSm90ILi2EN4cute5tupleIJNS5_1CILi1EEES8_S8_EEENS6_IJNS7_ILi128EEENS7_ILi96EEENS7_ILi192EEEEEELi192ENS_10bfloat16_tEfNS_4arch4Sm90ELb0ELb1ELb1ELb0ELb0ELb0ELb0ELb1ELb1ELb0ELb0ELb0EEENS1_21CollectiveEpilogueFwdINS6_IJSA_SC_SB_EEES9_SE_SG_Li256ELb0ELb0ELb0ELb0EEENS1_30DynamicPersistentTileSchedulerILi256ELi32ELb0ELb0ELb1EEEEEEEEEvNT_6ParamsE,"",@"SHT_CUDA_INFO"
	.sectionflags	@""
	.align	4


	//----- nvinfo : EIATTR_CUDA_API_VERSION
	.align		4
        /*0000*/ 	.byte	0x04, 0x37
        /*0002*/ 	.short	(.L_755 - .L_754)
.L_754:
        /*0004*/ 	.word	0x00000082


	//----- nvinfo : EIATTR_KPARAM_INFO
	.align		4
.L_755:
        /*0008*/ 	.byte	0x04, 0x17
        /*000a*/ 	.short	(.L_757 - .L_756)
.L_756:
        /*000c*/ 	.word	0x00000000
        /*0010*/ 	.short	0x0000
        /*0012*/ 	.short	0x0070
        /*0014*/ 	.byte	0x00, 0xf0, 0x01, 0x2e


	//----- nvinfo : EIATTR_SPARSE_MMA_MASK
	.align		4
.L_757:
        /*0018*/ 	.byte	0x03, 0x50
        /*001a*/ 	.short	0x0000


	//----- nvinfo : EIATTR_MAXREG_COUNT
	.align		4
        /*001c*/ 	.byte	0x03, 0x1b
        /*001e*/ 	.short	0x00a8


	//----- nvinfo : EIATTR_NUM_BARRIERS
	.align		4
        /*0020*/ 	.byte	0x02, 0x4c
        /*0022*/ 	.byte	0x09
	.zero		1


	//----- nvinfo : EIATTR_EXTERNS
	.align		4
        /*0024*/ 	.byte	0x04, 0x0f
        /*0026*/ 	.short	(.L_759 - .L_758)


	//   ....[0]....
	.align		4
.L_758:
        /*0028*/ 	.word	index@(__assertfail)


	//----- nvinfo : EIATTR_ANNOTATIONS
	.align		4
.L_759:
        /*002c*/ 	.byte	0x04, 0x55
        /*002e*/ 	.short	(.L_761 - .L_760)


	//   ....[0]....
.L_760:
        /*0030*/ 	.word	0x00000001
        /*0034*/ 	.byte	0x80, 0x09, 0x00, 0x00, 0x01, 0x00, 0x00, 0x00, 0x50, 0x0a, 0x00, 0x00, 0x01, 0x00, 0x00, 0x00
        /*0044*/ 	.byte	0xa0, 0x39, 0x01, 0x00


	//----- nvinfo : EIATTR_MERCURY_ISA_VERSION
	.align		4
.L_761:
        /*0048*/ 	.byte	0x03, 0x5f
        /*004a*/ 	.short	0x0101


	//----- nvinfo : EIATTR_INT_WARP_WIDE_INSTR_OFFSETS
	.align		4
        /*004c*/ 	.byte	0x04, 0x31
        /*004e*/ 	.short	(.L_763 - .L_762)


	//   ....[0]....
.L_762:
        /*0050*/ 	.word	0x00000190


	//   ....[1]....
        /*0054*/ 	.word	0x000001c0


	//   ....[2]....
        /*0058*/ 	.word	0x000001d0


	//   ....[3]....
        /*005c*/ 	.word	0x00010f40


	//   ....[4]....
        /*0060*/ 	.word	0x00010fd0


	//   ....[5]....
        /*0064*/ 	.word	0x00011540


	//   ....[6]....
        /*0068*/ 	.word	0x00013350


	//   ....[7]....
        /*006c*/ 	.word	0x000133e0


	//----- nvinfo : EIATTR_COOP_GROUP_MASK_REGIDS
	.align		4
.L_763:
        /*0070*/ 	.byte	0x04, 0x29
        /*0072*/ 	.short	(.L_765 - .L_764)


	//   ....[0]....
.L_764:
        /*0074*/ 	.word	0xffffffff


	//   ....[1]....
        /*0078*/ 	.word	0xffffffff


	//   ....[2]....
        /*007c*/ 	.word	0xffffffff


	//   ....[3]....
        /*0080*/ 	.word	0xffffffff


	//   ....[4]....
        /*0084*/ 	.word	0xffffffff


	//   ....[5]....
        /*0088*/ 	.word	0xffffffff


	//   ....[6]....
        /*008c*/ 	.word	0xffffffff


	//   ....[7]....
        /*0090*/ 	.word	0xffffffff


	//   ....[8]....
        /*0094*/ 	.word	0xffffffff


	//   ....[9]....
        /*0098*/ 	.word	0xffffffff


	//   ....[10]....
        /*009c*/ 	.word	0xffffffff


	//   ....[11]....
        /*00a0*/ 	.word	0xffffffff


	//   ....[12]....
        /*00a4*/ 	.word	0xffffffff


	//   ....[13]....
        /*00a8*/ 	.word	0xffffffff


	//   ....[14]....
        /*00ac*/ 	.word	0xffffffff


	//   ....[15]....
        /*00b0*/ 	.word	0xffffffff


	//   ....[16]....
        /*00b4*/ 	.word	0xffffffff


	//   ....[17]....
        /*00b8*/ 	.word	0xffffffff


	//   ....[18]....
        /*00bc*/ 	.word	0xffffffff


	//   ....[19]....
        /*00c0*/ 	.word	0xffffffff


	//   ....[20]....
        /*00c4*/ 	.word	0xffffffff


	//   ....[21]....
        /*00c8*/ 	.word	0xffffffff


	//   ....[22]....
        /*00cc*/ 	.word	0xffffffff


	//   ....[23]....
        /*00d0*/ 	.word	0xffffffff


	//   ....[24]....
        /*00d4*/ 	.word	0xffffffff


	//   ....[25]....
        /*00d8*/ 	.word	0xffffffff


	//   ....[26]....
        /*00dc*/ 	.word	0xffffffff


	//   ....[27]....
        /*00e0*/ 	.word	0xffffffff


	//   ....[28]....
        /*00e4*/ 	.word	0xffffffff


	//   ....[29]....
        /*00e8*/ 	.word	0xffffffff


	//   ....[30]....
        /*00ec*/ 	.word	0xffffffff


	//   ....[31]....
        /*00f0*/ 	.word	0xffffffff


	//   ....[32]....
        /*00f4*/ 	.word	0x0500000f


	//   ....[33]....
        /*00f8*/ 	.word	0x0500000f


	//----- nvinfo : EIATTR_COOP_GROUP_INSTR_OFFSETS
	.align		4
.L_765:
        /*00fc*/ 	.byte	0x04, 0x28
        /*00fe*/ 	.short	(.L_767 - .L_766)


	//   ....[0]....
.L_766:
        /*0100*/ 	.word	0x00000060


	//   ....[1]....
        /*0104*/ 	.word	0x000001a0


	//   ....[2]....
        /*0108*/ 	.word	0x000001f0


	//   ....[3]....
        /*010c*/ 	.word	0x000003e0


	//   ....[4]....
        /*0110*/ 	.word	0x00000540


	//   ....[5]....
        /*0114*/ 	.word	0x00000660


	//   ....[6]....
        /*0118*/ 	.word	0x000007c0


	//   ....[7]....
        /*011c*/ 	.word	0x00001890


	//   ....[8]....
        /*0120*/ 	.word	0x000039d0


	//   ....[9]....
        /*0124*/ 	.word	0x00003a90


	//   ....[10]....
        /*0128*/ 	.word	0x00003f50


	//   ....[11]....
        /*012c*/ 	.word	0x00003ff0


	//   ....[12]....
        /*0130*/ 	.word	0x00007220


	//   ....[13]....
        /*0134*/ 	.word	0x00007330


	//   ....[14]....
        /*0138*/ 	.word	0x000078c0


	//   ....[15]....
        /*013c*/ 	.word	0x00007910


	//   ....[16]....
        /*0140*/ 	.word	0x00009b90


	//   ....[17]....
        /*0144*/ 	.word	0x00009c50


	//   ....[18]....
        /*0148*/ 	.word	0x00009cf0


	//   ....[19]....
        /*014c*/ 	.word	0x00009e50


	//   ....[20]....
        /*0150*/ 	.word	0x0000ce00


	//   ....[21]....
        /*0154*/ 	.word	0x0000cf20


	//   ....[22]....
        /*0158*/ 	.word	0x0000d530


	//   ....[23]....
        /*015c*/ 	.word	0x0000d580


	//   ....[24]....
        /*0160*/ 	.word	0x0000e5a0


	//   ....[25]....
        /*0164*/ 	.word	0x0000e5d0


	//   ....[26]....
        /*0168*/ 	.word	0x0000e6d0


	//   ....[27]....
        /*016c*/ 	.word	0x0000e6f0


	//   ....[28]....
        /*0170*/ 	.word	0x0000fae0


	//   ....[29]....
        /*0174*/ 	.word	0x00010690


	//   ....[30]....
        /*0178*/ 	.word	0x00013770


	//   ....[31]....
        /*017c*/ 	.word	0x00013940


	//   ....[32]....
        /*0180*/ 	.word	0x00013f90


	//   ....[33]....
        /*0184*/ 	.word	0x00014370


	//----- nvinfo : EIATTR_REG_RECONFIG
	.align		4
.L_767:
        /*0188*/ 	.byte	0x01, 0x54
	.zero		2


	//----- nvinfo : EIATTR_SYSCALL_OFFSETS
	.align		4
        /*018c*/ 	.byte	0x04, 0x46
        /*018e*/ 	.short	(.L_769 - .L_768)


	//   ....[0]....
.L_768:
        /*0190*/ 	.word	0x00001a40


	//   ....[1]....
        /*0194*/ 	.word	0x00011160


	//   ....[2]....
        /*0198*/ 	.word	0x000112a0


	//   ....[3]....
        /*019c*/ 	.word	0x00011390


	//----- nvinfo : EIATTR_MBARRIER_INSTR_OFFSETS
	.align		4
.L_769:
        /*01a0*/ 	.byte	0x04, 0x39
        /*01a2*/ 	.short	(.L_771 - .L_770)


	//   ....[0]....
.L_770:
        /*01a4*/ 	.word	0x00000290
        /*01a8*/ 	.word	0x000000ff
        /*01ac*/ 	.word	0x00030800
        /*01b0*/ 	.short	0x0100
        /*01b2*/ 	.byte	0x06
	.zero		1


	//   ....[1]....
        /*01b4*/ 	.word	0x000002a0
        /*01b8*/ 	.word	0x000000ff
        /*01bc*/ 	.word	0x00030820
        /*01c0*/ 	.short	0x0100
        /*01c2*/ 	.byte	0x06
	.zero		1


	//   ....[2]....
        /*01c4*/ 	.word	0x00000390
        /*01c8*/ 	.word	0x000000ff
        /*01cc*/ 	.word	0x00030830
        /*01d0*/ 	.short	0x0100
        /*01d2*/ 	.byte	0x08
	.zero		1


	//   ....[3]....
        /*01d4*/ 	.word	0x000003a0
        /*01d8*/ 	.word	0x000000ff
        /*01dc*/ 	.word	0x00030840
        /*01e0*/ 	.short	0x0100
        /*01e2*/ 	.byte	0x08
	.zero		1


	//   ....[4]....
        /*01e4*/ 	.word	0x000003b0
        /*01e8*/ 	.word	0x000000ff
        /*01ec*/ 	.word	0x00030838
        /*01f0*/ 	.short	0x0100
        /*01f2*/ 	.byte	0x08
	.zero		1


	//   ....[5]....
        /*01f4*/ 	.word	0x000003c0
        /*01f8*/ 	.word	0x000000ff
        /*01fc*/ 	.word	0x00030848
        /*0200*/ 	.short	0x0100
        /*0202*/ 	.byte	0x08
	.zero		1


	//   ....[6]....
        /*0204*/ 	.word	0x000004f0
        /*0208*/ 	.word	0x000000ff
        /*020c*/ 	.word	0x00030850
        /*0210*/ 	.short	0x0100
        /*0212*/ 	.byte	0x08
	.zero		1


	//   ....[7]....
        /*0214*/ 	.word	0x00000500
        /*0218*/ 	.word	0x000000ff
        /*021c*/ 	.word	0x00030860
        /*0220*/ 	.short	0x0100
        /*0222*/ 	.byte	0x08
	.zero		1


	//   ....[8]....
        /*0224*/ 	.word	0x00000510
        /*0228*/ 	.word	0x000000ff
        /*022c*/ 	.word	0x00030858
        /*0230*/ 	.short	0x0100
        /*0232*/ 	.byte	0x08
	.zero		1


	//   ....[9]....
        /*0234*/ 	.word	0x00000520
        /*0238*/ 	.word	0x000000ff
        /*023c*/ 	.word	0x00030868
        /*0240*/ 	.short	0x0100
        /*0242*/ 	.byte	0x08
	.zero		1


	//   ....[10]....
        /*0244*/ 	.word	0x00000610
        /*0248*/ 	.word	0x000000ff
        /*024c*/ 	.word	0x00030870
        /*0250*/ 	.short	0x0100
        /*0252*/ 	.byte	0x06
	.zero		1


	//   ....[11]....
        /*0254*/ 	.word	0x00000620
        /*0258*/ 	.word	0x000000ff
        /*025c*/ 	.word	0x00030880
        /*0260*/ 	.short	0x0100
        /*0262*/ 	.byte	0x06
	.zero		1


	//   ....[12]....
        /*0264*/ 	.word	0x00000630
        /*0268*/ 	.word	0x000000ff
        /*026c*/ 	.word	0x00030878
        /*0270*/ 	.short	0x0100
        /*0272*/ 	.byte	0x06
	.zero		1


	//   ....[13]....
        /*0274*/ 	.word	0x00000640
        /*0278*/ 	.word	0x000000ff
        /*027c*/ 	.word	0x00030888
        /*0280*/ 	.short	0x0100
        /*0282*/ 	.byte	0x06
	.zero		1


	//   ....[14]....
        /*0284*/ 	.word	0x00000770
        /*0288*/ 	.word	0x000000ff
        /*028c*/ 	.word	0x00030890
        /*0290*/ 	.short	0x0100
        /*0292*/ 	.byte	0x08
	.zero		1


	//   ....[15]....
        /*0294*/ 	.word	0x00000780
        /*0298*/ 	.word	0x000000ff
        /*029c*/ 	.word	0x000308a0
        /*02a0*/ 	.short	0x0100
        /*02a2*/ 	.byte	0x08
	.zero		1


	//   ....[16]....
        /*02a4*/ 	.word	0x00000790
        /*02a8*/ 	.word	0x000000ff
        /*02ac*/ 	.word	0x00030898
        /*02b0*/ 	.short	0x0100
        /*02b2*/ 	.byte	0x08
	.zero		1


	//   ....[17]....
        /*02b4*/ 	.word	0x000007a0
        /*02b8*/ 	.word	0x000000ff
        /*02bc*/ 	.word	0x000308a8
        /*02c0*/ 	.short	0x0100
        /*02c2*/ 	.byte	0x08
	.zero		1


	//   ....[18]....
        /*02c4*/ 	.word	0x000008d0
        /*02c8*/ 	.word	0x000000ff
        /*02cc*/ 	.word	0x000308b0
        /*02d0*/ 	.short	0x0100
        /*02d2*/ 	.byte	0x08
	.zero		1


	//   ....[19]....
        /*02d4*/ 	.word	0x000008e0
        /*02d8*/ 	.word	0x000000ff
        /*02dc*/ 	.word	0x000308c0
        /*02e0*/ 	.short	0x0100
        /*02e2*/ 	.byte	0x08
	.zero		1


	//   ....[20]....
        /*02e4*/ 	.word	0x000008f0
        /*02e8*/ 	.word	0x000000ff
        /*02ec*/ 	.word	0x000308b8
        /*02f0*/ 	.short	0x0100
        /*02f2*/ 	.byte	0x08
	.zero		1


	//   ....[21]....
        /*02f4*/ 	.word	0x00000900
        /*02f8*/ 	.word	0x000000ff
        /*02fc*/ 	.word	0x000308c8
        /*0300*/ 	.short	0x0100
        /*0302*/ 	.byte	0x08
	.zero		1


	//   ....[22]....
        /*0304*/ 	.word	0x00001ae0
        /*0308*/ 	.word	0x000000ff
        /*030c*/ 	.word	0x00030800
        /*0310*/ 	.short	0x010a
        /*0312*/ 	.byte	0x25
	.zero		1


	//   ....[23]....
        /*0314*/ 	.word	0x00001b60
        /*0318*/ 	.word	0x00000005
        /*031c*/ 	.word	0x00030830
        /*0320*/ 	.short	0x010a
        /*0322*/ 	.byte	0x3f
	.zero		1


	//   ....[24]....
        /*0324*/ 	.word	0x00001be0
        /*0328*/ 	.word	0x00000005
        /*032c*/ 	.word	0x00030830
        /*0330*/ 	.short	0x010a
        /*0332*/ 	.byte	0x3f
	.zero		1


	//   ....[25]....
        /*0334*/ 	.word	0x000025e0
        /*0338*/ 	.word	0x00000005
        /*033c*/ 	.word	0x00000000
        /*0340*/ 	.short	0x0101
        /*0342*/ 	.byte	0x3f
	.zero		1


	//   ....[26]....
        /*0344*/ 	.word	0x00004e70
        /*0348*/ 	.word	0x000000ff
        /*034c*/ 	.word	0x00030830
        /*0350*/ 	.short	0x010a
        /*0352*/ 	.byte	0x07
	.zero		1


	//   ....[27]....
        /*0354*/ 	.word	0x00004eb0
        /*0358*/ 	.word	0x000000ff
        /*035c*/ 	.word	0x00030830
        /*0360*/ 	.short	0x010a
        /*0362*/ 	.byte	0x07
	.zero		1


	//   ....[28]....
        /*0364*/ 	.word	0x00005970
        /*0368*/ 	.word	0x000000ff
        /*036c*/ 	.word	0x00030850
        /*0370*/ 	.short	0x010a
        /*0372*/ 	.byte	0x06
	.zero		1


	//   ....[29]....
        /*0374*/ 	.word	0x000059b0
        /*0378*/ 	.word	0x000000ff
        /*037c*/ 	.word	0x00030850
        /*0380*/ 	.short	0x010a
        /*0382*/ 	.byte	0x06
	.zero		1


	//   ....[30]....
        /*0384*/ 	.word	0x00006260
        /*0388*/ 	.word	0x00000078
        /*038c*/ 	.word	0x00000000
        /*0390*/ 	.short	0x0101
        /*0392*/ 	.byte	0x3f
	.zero		1


	//   ....[31]....
        /*0394*/ 	.word	0x00007ce0
        /*0398*/ 	.word	0x00000081
        /*039c*/ 	.word	0x00000000
        /*03a0*/ 	.short	0x0101
        /*03a2*/ 	.byte	0x3f
	.zero		1


	//   ....[32]....
        /*03a4*/ 	.word	0x000085e0
        /*03a8*/ 	.word	0x000000ff
        /*03ac*/ 	.word	0x00030830
        /*03b0*/ 	.short	0x010a
        /*03b2*/ 	.byte	0x06
	.zero		1


	//   ....[33]....
        /*03b4*/ 	.word	0x00008620
        /*03b8*/ 	.word	0x000000ff
        /*03bc*/ 	.word	0x00030830
        /*03c0*/ 	.short	0x010a
        /*03c2*/ 	.byte	0x06
	.zero		1


	//   ....[34]....
        /*03c4*/ 	.word	0x000090e0
        /*03c8*/ 	.word	0x000000ff
        /*03cc*/ 	.word	0x00030850
        /*03d0*/ 	.short	0x010a
        /*03d2*/ 	.byte	0x0a
	.zero		1


	//   ....[35]....
        /*03d4*/ 	.word	0x00009120
        /*03d8*/ 	.word	0x000000ff
        /*03dc*/ 	.word	0x00030850
        /*03e0*/ 	.short	0x010a
        /*03e2*/ 	.byte	0x0a
	.zero		1


	//   ....[36]....
        /*03e4*/ 	.word	0x0000a480
        /*03e8*/ 	.word	0x0000007d
        /*03ec*/ 	.word	0x00000000
        /*03f0*/ 	.short	0x0101
        /*03f2*/ 	.byte	0x3f
	.zero		1


	//   ....[37]....
        /*03f4*/ 	.word	0x0000a4d0
        /*03f8*/ 	.word	0x00000081
        /*03fc*/ 	.word	0x00000000
        /*0400*/ 	.short	0x0101
        /*0402*/ 	.byte	0x3f
	.zero		1


	//   ....[38]....
        /*0404*/ 	.word	0x0000aa70
        /*0408*/ 	.word	0x000000ff
        /*040c*/ 	.word	0x00030830
        /*0410*/ 	.short	0x010a
        /*0412*/ 	.byte	0x06
	.zero		1


	//   ....[39]....
        /*0414*/ 	.word	0x0000aab0
        /*0418*/ 	.word	0x000000ff
        /*041c*/ 	.word	0x00030830
        /*0420*/ 	.short	0x010a
        /*0422*/ 	.byte	0x06
	.zero		1


	//   ....[40]....
        /*0424*/ 	.word	0x0000b570
        /*0428*/ 	.word	0x000000ff
        /*042c*/ 	.word	0x00030850
        /*0430*/ 	.short	0x010a
        /*0432*/ 	.byte	0x0a
	.zero		1


	//   ....[41]....
        /*0434*/ 	.word	0x0000b5b0
        /*0438*/ 	.word	0x000000ff
        /*043c*/ 	.word	0x00030850
        /*0440*/ 	.short	0x010a
        /*0442*/ 	.byte	0x0a
	.zero		1


	//   ....[42]....
        /*0444*/ 	.word	0x0000be60
        /*0448*/ 	.word	0x0000007e
        /*044c*/ 	.word	0x00000000
        /*0450*/ 	.short	0x0101
        /*0452*/ 	.byte	0x3f
	.zero		1


	//   ....[43]....
        /*0454*/ 	.word	0x0000d910
        /*0458*/ 	.word	0x00000085
        /*045c*/ 	.word	0x00000000
        /*0460*/ 	.short	0x0101
        /*0462*/ 	.byte	0x3f
	.zero		1


	//   ....[44]....
        /*0464*/ 	.word	0x0000e510
        /*0468*/ 	.word	0x000000ff
        /*046c*/ 	.word	0x00030850
        /*0470*/ 	.short	0x010a
        /*0472*/ 	.byte	0x05
	.zero		1


	//   ....[45]....
        /*0474*/ 	.word	0x0000e550
        /*0478*/ 	.word	0x000000ff
        /*047c*/ 	.word	0x00030850
        /*0480*/ 	.short	0x010a
        /*0482*/ 	.byte	0x05
	.zero		1


	//   ....[46]....
        /*0484*/ 	.word	0x0000ea00
        /*0488*/ 	.word	0x00000004
        /*048c*/ 	.word	0x00000000
        /*0490*/ 	.short	0x0101
        /*0492*/ 	.byte	0x3f
	.zero		1


	//   ....[47]....
        /*0494*/ 	.word	0x0000fcc0
        /*0498*/ 	.word	0x000000ff
        /*049c*/ 	.word	0x00000000
        /*04a0*/ 	.short	0x0101
        /*04a2*/ 	.byte	0x05
	.zero		1


	//   ....[48]....
        /*04a4*/ 	.word	0x00011810
        /*04a8*/ 	.word	0x00000008
        /*04ac*/ 	.word	0x00030840
        /*04b0*/ 	.short	0x010a
        /*04b2*/ 	.byte	0x3f
	.zero		1


	//   ....[49]....
        /*04b4*/ 	.word	0x00011ca0
        /*04b8*/ 	.word	0x000000ff
        /*04bc*/ 	.word	0x00030820
        /*04c0*/ 	.short	0x010a
        /*04c2*/ 	.byte	0x26
	.zero		1


	//   ....[50]....
        /*04c4*/ 	.word	0x00011f80
        /*04c8*/ 	.word	0x00000003
        /*04cc*/ 	.word	0x00030840
        /*04d0*/ 	.short	0x010a
        /*04d2*/ 	.byte	0x3f
	.zero		1


	//   ....[51]....
        /*04d4*/ 	.word	0x000121f0
        /*04d8*/ 	.word	0x00000002
        /*04dc*/ 	.word	0x00000060
        /*04e0*/ 	.short	0x010a
        /*04e2*/ 	.byte	0x3f
	.zero		1


	//   ....[52]....
        /*04e4*/ 	.word	0x00012710
        /*04e8*/ 	.word	0x00000003
        /*04ec*/ 	.word	0x00030840
        /*04f0*/ 	.short	0x010a
        /*04f2*/ 	.byte	0x3f
	.zero		1


	//   ....[53]....
        /*04f4*/ 	.word	0x00012980
        /*04f8*/ 	.word	0x00000002
        /*04fc*/ 	.word	0x00000060
        /*0500*/ 	.short	0x010a
        /*0502*/ 	.byte	0x3f
	.zero		1


	//   ....[54]....
        /*0504*/ 	.word	0x00012dd0
        /*0508*/ 	.word	0x00000002
        /*050c*/ 	.word	0x00030840
        /*0510*/ 	.short	0x010a
        /*0512*/ 	.byte	0x3f
	.zero		1


	//   ....[55]....
        /*0514*/ 	.word	0x00013070
        /*0518*/ 	.word	0x00000002
        /*051c*/ 	.word	0x00000060
        /*0520*/ 	.short	0x010a
        /*0522*/ 	.byte	0x3f
	.zero		1


	//   ....[56]....
        /*0524*/ 	.word	0x00013480
        /*0528*/ 	.word	0x00000003
        /*052c*/ 	.word	0x00030860
        /*0530*/ 	.short	0x010a
        /*0532*/ 	.byte	0x3f
	.zero		1


	//   ....[57]....
        /*0534*/ 	.word	0x000138f0
        /*0538*/ 	.word	0x00000007
        /*053c*/ 	.word	0x00030820
        /*0540*/ 	.short	0x010a
        /*0542*/ 	.byte	0x3f
	.zero		1


	//   ....[58]....
        /*0544*/ 	.word	0x00013a60
        /*0548*/ 	.word	0x00000005
        /*054c*/ 	.word	0x00000000
        /*0550*/ 	.short	0x010a
        /*0552*/ 	.byte	0x3f
	.zero		1


	//   ....[59]....
        /*0554*/ 	.word	0x00013ad0
        /*0558*/ 	.word	0x00000003
        /*055c*/ 	.word	0x00000000
        /*0560*/ 	.short	0x010a
        /*0562*/ 	.byte	0x3f
	.zero		1


	//   ....[60]....
        /*0564*/ 	.word	0x00013b30
        /*0568*/ 	.word	0x00000005
        /*056c*/ 	.word	0x00000000
        /*0570*/ 	.short	0x010a
        /*0572*/ 	.byte	0x3f
	.zero		1


	//   ....[61]....
        /*0574*/ 	.word	0x00013b60
        /*0578*/ 	.word	0x00000003
        /*057c*/ 	.word	0x00000000
        /*0580*/ 	.short	0x010a
        /*0582*/ 	.byte	0x3f
	.zero		1


	//   ....[62]....
        /*0584*/ 	.word	0x00013bd0
        /*0588*/ 	.word	0x00000003
        /*058c*/ 	.word	0x00030800
        /*0590*/ 	.short	0x010a
        /*0592*/ 	.byte	0x3f
	.zero		1


	//   ....[63]....
        /*0594*/ 	.word	0x00013c20
        /*0598*/ 	.word	0x00000005
        /*059c*/ 	.word	0x00030830
        /*05a0*/ 	.short	0x010a
        /*05a2*/ 	.byte	0x3f
	.zero		1


	//   ....[64]....
        /*05a4*/ 	.word	0x00013c80
        /*05a8*/ 	.word	0x00000015
        /*05ac*/ 	.word	0x00030830
        /*05b0*/ 	.short	0x010a
        /*05b2*/ 	.byte	0x3f
	.zero		1


	//   ....[65]....
        /*05b4*/ 	.word	0x00013ce0
        /*05b8*/ 	.word	0x00000015
        /*05bc*/ 	.word	0x00030850
        /*05c0*/ 	.short	0x010a
        /*05c2*/ 	.byte	0x3f
	.zero		1


	//   ....[66]....
        /*05c4*/ 	.word	0x00013d40
        /*05c8*/ 	.word	0x00000004
        /*05cc*/ 	.word	0x00030830
        /*05d0*/ 	.short	0x010a
        /*05d2*/ 	.byte	0x3f
	.zero		1


	//   ....[67]....
        /*05d4*/ 	.word	0x00013da0
        /*05d8*/ 	.word	0x00000003
        /*05dc*/ 	.word	0x00030850
        /*05e0*/ 	.short	0x010a
        /*05e2*/ 	.byte	0x3f
	.zero		1


	//   ....[68]....
        /*05e4*/ 	.word	0x00013e00
        /*05e8*/ 	.word	0x00000004
        /*05ec*/ 	.word	0x00030830
        /*05f0*/ 	.short	0x010a
        /*05f2*/ 	.byte	0x3f
	.zero		1


	//   ....[69]....
        /*05f4*/ 	.word	0x00013e60
        /*05f8*/ 	.word	0x00000003
        /*05fc*/ 	.word	0x00030850
        /*0600*/ 	.short	0x010a
        /*0602*/ 	.byte	0x3f
	.zero		1


	//   ....[70]....
        /*0604*/ 	.word	0x00013ec0
        /*0608*/ 	.word	0x00000005
        /*060c*/ 	.word	0x00030850
        /*0610*/ 	.short	0x010a
        /*0612*/ 	.byte	0x3f
	.zero		1


	//   ....[71]....
        /*0614*/ 	.word	0x00014040
        /*0618*/ 	.word	0x00000008
        /*061c*/ 	.word	0x00030840
        /*0620*/ 	.short	0x010a
        /*0622*/ 	.byte	0x3f
	.zero		1


	//   ....[72]....
        /*0624*/ 	.word	0x000140a0
        /*0628*/ 	.word	0x00000008
        /*062c*/ 	.word	0x00030820
        /*0630*/ 	.short	0x010a
        /*0632*/ 	.byte	0x3f
	.zero		1


	//   ....[73]....
        /*0634*/ 	.word	0x000140f0
        /*0638*/ 	.word	0x00000003
        /*063c*/ 	.word	0x00030840
        /*0640*/ 	.short	0x010a
        /*0642*/ 	.byte	0x3f
	.zero		1


	//   ....[74]....
        /*0644*/ 	.word	0x00014140
        /*0648*/ 	.word	0x00000002
        /*064c*/ 	.word	0x00000060
        /*0650*/ 	.short	0x010a
        /*0652*/ 	.byte	0x3f
	.zero		1


	//   ....[75]....
        /*0654*/ 	.word	0x00014190
        /*0658*/ 	.word	0x00000003
        /*065c*/ 	.word	0x00030840
        /*0660*/ 	.short	0x010a
        /*0662*/ 	.byte	0x3f
	.zero		1


	//   ....[76]....
        /*0664*/ 	.word	0x000141e0
        /*0668*/ 	.word	0x00000002
        /*066c*/ 	.word	0x00000060
        /*0670*/ 	.short	0x010a
        /*0672*/ 	.byte	0x3f
	.zero		1


	//   ....[77]....
        /*0674*/ 	.word	0x00014230
        /*0678*/ 	.word	0x00000002
        /*067c*/ 	.word	0x00030840
        /*0680*/ 	.short	0x010a
        /*0682*/ 	.byte	0x3f
	.zero		1


	//   ....[78]....
        /*0684*/ 	.word	0x00014280
        /*0688*/ 	.word	0x00000002
        /*068c*/ 	.word	0x00000060
        /*0690*/ 	.short	0x010a
        /*0692*/ 	.byte	0x3f
	.zero		1


	//   ....[79]....
        /*0694*/ 	.word	0x000142d0
        /*0698*/ 	.word	0x00000003
        /*069c*/ 	.word	0x00030860
        /*06a0*/ 	.short	0x010a
        /*06a2*/ 	.byte	0x3f
	.zero		1


	//   ....[80]....
        /*06a4*/ 	.word	0x000143b0
        /*06a8*/ 	.word	0x00000007
        /*06ac*/ 	.word	0x00030820
        /*06b0*/ 	.short	0x010a
        /*06b2*/ 	.byte	0x3f
	.zero		1


	//   ....[81]....
        /*06b4*/ 	.word	0x00014400
        /*06b8*/ 	.word	0x00000005
        /*06bc*/ 	.word	0x00000000
        /*06c0*/ 	.short	0x010a
        /*06c2*/ 	.byte	0x3f
	.zero		1


	//   ....[82]....
        /*06c4*/ 	.word	0x00014450
        /*06c8*/ 	.word	0x00000003
        /*06cc*/ 	.word	0x00000000
        /*06d0*/ 	.short	0x010a
        /*06d2*/ 	.byte	0x3f
	.zero		1


	//   ....[83]....
        /*06d4*/ 	.word	0x000144a0
        /*06d8*/ 	.word	0x00000005
        /*06dc*/ 	.word	0x00000000
        /*06e0*/ 	.short	0x010a
        /*06e2*/ 	.byte	0x3f
	.zero		1


	//----- nvinfo : EIATTR_NUM_MBARRIERS
	.align		4
.L_771:
        /*06e4*/ 	.byte	0x03, 0x38
        /*06e6*/ 	.short	0x0016


	//----- nvinfo : EIATTR_EXIT_INSTR_OFFSETS
	.align		4
        /*06e8*/ 	.byte	0x04, 0x1c
        /*06ea*/ 	.short	(.L_773 - .L_772)


	//   ....[0]....
.L_772:
        /*06ec*/ 	.word	0x00000a40


	//   ....[1]....
        /*06f0*/ 	.word	0x00010650


	//   ....[2]....
        /*06f4*/ 	.word	0x000106b0


	//   ....[3]....
        /*06f8*/ 	.word	0x00013960


	//   ....[4]....
        /*06fc*/ 	.word	0x00013bb0


	//----- nvinfo : EIATTR_MAX_THREADS
	.align		4
.L_773:
        /*0700*/ 	.byte	0x04, 0x05
        /*0702*/ 	.short	(.L_775 - .L_774)
.L_774:
        /*0704*/ 	.word	0x00000180
        /*0708*/ 	.word	0x00000001
        /*070c*/ 	.word	0x00000001


	//----- nvinfo : EIATTR_CRS_STACK_SIZE
	.align		4
.L_775:
        /*0710*/ 	.byte	0x04, 0x1e
        /*0712*/ 	.short	(.L_777 - .L_776)
.L_776:
        /*0714*/ 	.word	0x00000000


	//----- nvinfo : EIATTR_CBANK_PARAM_SIZE
	.align		4
.L_777:
        /*0718*/ 	.byte	0x03, 0x19
        /*071a*/ 	.short	0x0bf0


	//----- nvinfo : EIATTR_PARAM_CBANK
	.align		4
        /*071c*/ 	.byte	0x04, 0x0a
        /*071e*/ 	.short	(.L_779 - .L_778)
	.align		4
.L_778:
        /*0720*/ 	.word	index@(.nv.constant0._ZN7cutlass13device_kernelIN5flash11enable_sm90INS1_16FlashAttnFwdSm90INS1_25CollectiveMainloopFwdSm90ILi2EN4cute5tupleIJNS5_1CILi1EEES8_S8_EEENS6_IJNS7_ILi128EEENS7_ILi96EEENS7_ILi192EEEEEELi192ENS_10bfloat16_tEfNS_4arch4Sm90ELb0ELb1ELb1ELb0ELb0ELb0ELb0ELb1ELb1ELb0ELb0ELb0EEENS1_21CollectiveEpilogueFwdINS6_IJSA_SC_SB_EEES9_SE_SG_Li256ELb0ELb0ELb0ELb0EEENS1_30DynamicPersistentTileSchedulerILi256ELi32ELb0ELb0ELb1EEEEEEEEEvNT_6ParamsE)
        /*0724*/ 	.short	0x0210
        /*0726*/ 	.short	0x0bf0


	//----- nvinfo : EIATTR_SW_WAR
	.align		4
.L_779:
        /*0728*/ 	.byte	0x04, 0x36
        /*072a*/ 	.short	(.L_781 - .L_780)
.L_780:
        /*072c*/ 	.word	0x00000008
.L_781:


//--------------------- .nv.info._ZN7cutlass13device_kernelIN5flash11enable_sm90INS1_16FlashAttnFwdSm90INS1_25CollectiveMainloopFwdSm90ILi2EN4cute5tupleIJNS5_1CILi1EEES8_S8_EEENS6_IJNS7_ILi128EEENS7_ILi96EEENS7_ILi192EEEEEELi192ENS_10bfloat16_tEfNS_4arch4Sm90ELb0ELb1ELb1ELb1ELb0ELb0ELb0ELb1ELb1ELb0ELb0ELb0EEENS1_21CollectiveEpilogueFwdINS6_IJSA_SC_SB_EEES9_SE_SG_Li256ELb1ELb0ELb0ELb0EEENS1_36VarlenDynamicPersistentTileSchedulerILi128ELi96ELi256ELi32ELb0ELb0ELb1ELb1ELb0ELb1EEEEEEEEEvNT_6ParamsE --------------------------
	.section	.nv.info._ZN7cutlass13device_kernelIN5flash11enable_sm90INS1_16FlashAttnFwdSm90INS1_25CollectiveMainloopFwdSm90ILi2EN4cute5tupleIJNS5_1CILi1EEES8_S8_EEENS6_IJNS7_ILi128EEENS7_ILi96EEENS7_ILi192EEEEEELi192ENS_10bfloat16_tEfNS_4arch4Sm90ELb0ELb1ELb1ELb1ELb0ELb0ELb0ELb1ELb1ELb0ELb0ELb0EEENS1_21CollectiveEpilogueFwdINS6_IJSA_SC_SB_EEES9_SE_SG_Li256ELb1ELb0ELb0ELb0EEENS1_36VarlenDynamicPersistentTileSchedulerILi128ELi96ELi256ELi32ELb0ELb0ELb1ELb1ELb0ELb1EEEEEEEEEvNT_6ParamsE,"",@"SHT_CUDA_INFO"
	.sectionflags	@""
	.align	4


	//----- nvinfo : EIATTR_CUDA_API_VERSION
	.align		4
        /*0000*/ 	.byte	0x04, 0x37
        /*0002*/ 	.short	(.L_783 - .L_782)
.L_782:
        /*0004*/ 	.word	0x00000082


	//----- nvinfo : EIATTR_KPARAM_INFO
	.align		4
.L_783:
        /*0008*/ 	.byte	0x04, 0x17
        /*000a*/ 	.short	(.L_785 - .L_784)
.L_784:
        /*000c*/ 	.word	0x00000000
        /*0010*/ 	.short	0x0000
        /*0012*/ 	.short	0x0070
        /*0014*/ 	.byte	0x00, 0xf0, 0x01, 0x28


	//----- nvinfo : EIATTR_SPARSE_MMA_MASK
	.align		4
.L_785:
        /*0018*/ 	.byte	0x03, 0x50
        /*001a*/ 	.short	0x0000


	//----- nvinfo : EIATTR_MAXREG_COUNT
	.align		4
        /*001c*/ 	.byte	0x03, 0x1b
        /*001e*/ 	.short	0x00a8


	//----- nvinfo : EIATTR_NUM_BARRIERS
	.align		4
        /*0020*/ 	.byte	0x02, 0x4c
        /*0022*/ 	.byte	0x09
	.zero		1


	//----- nvinfo : EIATTR_EXTERNS
	.align		4
        /*0024*/ 	.byte	0x04, 0x0f
        /*0026*/ 	.short	(.L_787 - .L_786)


	//   ....[0]....
	.align		4
.L_786:
        /*0028*/ 	.word	index@(__assertfail)


	//----- nvinfo : EIATTR_ANNOTATIONS
	.align		4
.L_787:
        /*002c*/ 	.byte	0x04, 0x55
        /*002e*/ 	.short	(.L_789 - .L_788)


	//   ....[0]....
.L_788:
        /* <DEDUP_REMOVED lines=34> */


	//----- nvinfo : EIATTR_MERCURY_ISA_VERSION
	.align		4
.L_789:
        /*0240*/ 	.byte	0x03, 0x5f
        /*0242*/ 	.short	0x0101


	//----- nvinfo : EIATTR_UNUSED_LOAD_BYTE_OFFSET
	.align		4
        /*0244*/ 	.byte	0x04, 0x44
        /*0246*/ 	.short	(.L_791 - .L_790)


	//   ....[0]....
.L_790:
        /*0248*/ 	.word	0x00000a40
        /*024c*/ 	.word	0x0000fff0


	//   ....[1]....
        /*0250*/ 	.word	0x0000f070
        /*0254*/ 	.word	0x0000fff0


	//----- nvinfo : EIATTR_INT_WARP_WIDE_INSTR_OFFSETS
	.align		4
.L_791:
        /*0258*/ 	.byte	0x04, 0x31
        /*025a*/ 	.short	(.L_793 - .L_792)


	//   ....[0]....
.L_792:
        /*025c*/ 	.word	0x00000160


	//   ....[1]....
        /*0260*/ 	.word	0x000001a0


	//   ....[2]....
        /*0264*/ 	.word	0x00000210


	//   ....[3]....
        /*0268*/ 	.word	0x00012be0


	//   ....[4]....
        /*026c*/ 	.word	0x00012c80


	//   ....[5]....
        /*0270*/ 	.word	0x00013190


	//   ....[6]....
        /*0274*/ 	.word	0x00013210


	//   ....[7]....
        /*0278*/ 	.word	0x00013320


	//   ....[8]....
        /*027c*/ 	.word	0x00013410


	//   ....[9]....
        /*0280*/ 	.word	0x00015870


	//   ....[10]....
        /*0284*/ 	.word	0x00015910


	//----- nvinfo : EIATTR_COOP_GROUP_MASK_REGIDS
	.align		4
.L_793:
        /*0288*/ 	.byte	0x04, 0x29
        /*028a*/ 	.short	(.L_795 - .L_794)


	//   ....[0]....
.L_794:
        /*028c*/ 	.word	0xffffffff


	//   ....[1]....
        /*0290*/ 	.word	0xffffffff


	//   ....[2]....
        /*0294*/ 	.word	0xffffffff


	//   ....[3]....
        /*0298*/ 	.word	0xffffffff


	//   ....[4]....
        /*029c*/ 	.word	0xffffffff


	//   ....[5]....
        /*02a0*/ 	.word	0xffffffff


	//   ....[6]....
        /*02a4*/ 	.word	0xffffffff


	//   ....[7]....
        /*02a8*/ 	.word	0xffffffff


	//   ....[8]....
        /*02ac*/ 	.word	0xffffffff


	//   ....[9]....
        /*02b0*/ 	.word	0xffffffff


	//   ....[10]....
        /*02b4*/ 	.word	0xffffffff


	//   ....[11]....
        /*02b8*/ 	.word	0xffffffff


	//   ....[12]....
        /*02bc*/ 	.word	0xffffffff


	//   ....[13]....
        /*02c0*/ 	.word	0xffffffff


	//   ....[14]....
        /*02c4*/ 	.word	0xffffffff


	//   ....[15]....
        /*02c8*/ 	.word	0xffffffff


	//   ....[16]....
        /*02cc*/ 	.word	0xffffffff


	//   ....[17]....
        /*02d0*/ 	.word	0xffffffff


	//   ....[18]....
        /*02d4*/ 	.word	0xffffffff


	//   ....[19]....
        /*02d8*/ 	.word	0xffffffff


	//   ....[20]....
        /*02dc*/ 	.word	0xffffffff


	//   ....[21]....
        /*02e0*/ 	.word	0xffffffff


	//   ....[22]....
        /*02e4*/ 	.word	0xffffffff


	//   ....[23]....
        /*02e8*/ 	.word	0xffffffff


	//   ....[24]....
        /*02ec*/ 	.word	0xffffffff


	//   ....[25]....
        /*02f0*/ 	.word	0xffffffff


	//   ....[26]....
        /*02f4*/ 	.word	0xffffffff


	//   ....[27]....
        /*02f8*/ 	.word	0xffffffff


	//   ....[28]....
        /*02fc*/ 	.word	0xffffffff


	//   ....[29]....
        /*0300*/ 	.word	0xffffffff


	//   ....[30]....
        /*0304*/ 	.word	0xffffffff


	//   ....[31]....
        /*0308*/ 	.word	0xffffffff


	//   ....[32]....
        /*030c*/ 	.word	0xffffffff


	//   ....[33]....
        /*0310*/ 	.word	0xffffffff


	//   ....[34]....
        /*0314*/ 	.word	0xffffffff


	//   ....[35]....
        /*0318*/ 	.word	0xffffffff


	//   ....[36]....
        /*031c*/ 	.word	0xffffffff


	//   ....[37]....
        /*0320*/ 	.word	0xffffffff


	//   ....[38]....
        /*0324*/ 	.word	0xffffffff


	//   ....[39]....
        /*0328*/ 	.word	0xffffffff


	//   ....[40]....
        /*032c*/ 	.word	0xffffffff


	//   ....[41]....
        /*0330*/ 	.word	0xffffffff


	//   ....[42]....
        /*0334*/ 	.word	0xffffffff


	//   ....[43]....
        /*0338*/ 	.word	0xffffffff


	//   ....[44]....
        /*033c*/ 	.word	0xffffffff


	//   ....[45]....
        /*0340*/ 	.word	0xffffffff


	//   ....[46]....
        /*0344*/ 	.word	0xffffffff


	//   ....[47]....
        /*0348*/ 	.word	0xffffffff


	//   ....[48]....
        /*034c*/ 	.word	0xffffffff


	//   ....[49]....
        /*0350*/ 	.word	0xffffffff


	//   ....[50]....
        /*0354*/ 	.word	0xffffffff


	//   ....[51]....
        /*0358*/ 	.word	0xffffffff


	//   ....[52]....
        /*035c*/ 	.word	0xffffffff


	//   ....[53]....
        /*0360*/ 	.word	0xffffffff


	//   ....[54]....
        /*0364*/ 	.word	0xffffffff


	//   ....[55]....
        /*0368*/ 	.word	0xffffffff


	//   ....[56]....
        /*036c*/ 	.word	0xffffffff


	//   ....[57]....
        /*0370*/ 	.word	0xffffffff


	//   ....[58]....
        /*0374*/ 	.word	0xffffffff


	//   ....[59]....
        /*0378*/ 	.word	0xffffffff


	//   ....[60]....
        /*037c*/ 	.word	0xffffffff


	//   ....[61]....
        /*0380*/ 	.word	0xffffffff


	//   ....[62]....
        /*0384*/ 	.word	0x0500000f


	//   ....[63]....
        /*0388*/ 	.word	0x0500000f


	//   ....[64]....
        /*038c*/ 	.word	0x0500000f


	//   ....[65]....
        /*0390*/ 	.word	0x0500000f


	//   ....[66]....
        /*0394*/ 	.word	0x0500000f


	//   ....[67]....
        /*0398*/ 	.word	0x0500000f


	//   ....[68]....
        /*039c*/ 	.word	0x0500000f


	//   ....[69]....
        /*03a0*/ 	.word	0x0500000f


	//   ....[70]....
        /*03a4*/ 	.word	0x0500000f


	//   ....[71]....
        /*03a8*/ 	.word	0x0500000f


	//   ....[72]....
        /*03ac*/ 	.word	0x0500000f


	//   ....[73]....
        /*03b0*/ 	.word	0x0500000f


	//   ....[74]....
        /*03b4*/ 	.word	0x0500000f


	//   ....[75]....
        /*03b8*/ 	.word	0x0500000f


	//   ....[76]....
        /*03bc*/ 	.word	0x0500000f


	//   ....[77]....
        /*03c0*/ 	.word	0x0500000f


	//   ....[78]....
        /*03c4*/ 	.word	0x0500000f


	//   ....[79]....
        /*03c8*/ 	.word	0x0500000f


	//   ....[80]....
        /*03cc*/ 	.word	0x0500000f


	//----- nvinfo : EIATTR_COOP_GROUP_INSTR_OFFSETS
	.align		4
.L_795:
        /*03d0*/ 	.byte	0x04, 0x28
        /*03d2*/ 	.short	(.L_797 - .L_796)


	//   ....[0]....
.L_796:
        /*03d4*/ 	.word	0x00000060


	//   ....[1]....
        /*03d8*/ 	.word	0x00000170


	//   ....[2]....
        /*03dc*/ 	.word	0x000001c0


	//   ....[3]....
        /*03e0*/ 	.word	0x000003f0


	//   ....[4]....
        /*03e4*/ 	.word	0x00000550


	//   ....[5]....
        /*03e8*/ 	.word	0x00000670


	//   ....[6]....
        /*03ec*/ 	.word	0x000007d0


	//   ....[7]....
        /*03f0*/ 	.word	0x00001900


	//   ....[8]....
        /*03f4*/ 	.word	0x000038c0


	//   ....[9]....
        /*03f8*/ 	.word	0x000039c0


	//   ....[10]....
        /*03fc*/ 	.word	0x00003ee0


	//   ....[11]....
        /*0400*/ 	.word	0x00003f70


	//   ....[12]....
        /*0404*/ 	.word	0x00007220


	//   ....[13]....
        /*0408*/ 	.word	0x00007330


	//   ....[14]....
        /*040c*/ 	.word	0x00007920


	//   ....[15]....
        /*0410*/ 	.word	0x000079a0


	//   ....[16]....
        /*0414*/ 	.word	0x00009bf0


	//   ....[17]....
        /*0418*/ 	.word	0x00009c10


	//   ....[18]....
        /*041c*/ 	.word	0x00009f40


	//   ....[19]....
        /*0420*/ 	.word	0x00009fa0


	//   ....[20]....
        /*0424*/ 	.word	0x0000ce00


	//   ....[21]....
        /*0428*/ 	.word	0x0000cf20


	//   ....[22]....
        /*042c*/ 	.word	0x0000d510


	//   ....[23]....
        /*0430*/ 	.word	0x0000d590


	//   ....[24]....
        /*0434*/ 	.word	0x0000e5a0


	//   ....[25]....
        /*0438*/ 	.word	0x0000e5e0


	//   ....[26]....
        /*043c*/ 	.word	0x0000e6e0


	//   ....[27]....
        /*0440*/ 	.word	0x0000e700


	//   ....[28]....
        /*0444*/ 	.word	0x000116d0


	//   ....[29]....
        /*0448*/ 	.word	0x00011870


	//   ....[30]....
        /*044c*/ 	.word	0x000118a0


	//   ....[31]....
        /*0450*/ 	.word	0x000118d0


	//   ....[32]....
        /*0454*/ 	.word	0x00011910


	//   ....[33]....
        /*0458*/ 	.word	0x00011960


	//   ....[34]....
        /*045c*/ 	.word	0x000119c0


	//   ....[35]....
        /*0460*/ 	.word	0x00011bb0


	//   ....[36]....
        /*0464*/ 	.word	0x00011c10


	//   ....[37]....
        /*0468*/ 	.word	0x00011c50


	//   ....[38]....
        /*046c*/ 	.word	0x00011c90


	//   ....[39]....
        /*0470*/ 	.word	0x00011cc0


	//   ....[40]....
        /*0474*/ 	.word	0x00011cf0


	//   ....[41]....
        /*0478*/ 	.word	0x00011d90


	//   ....[42]....
        /*047c*/ 	.word	0x00011df0


	//   ....[43]....
        /*0480*/ 	.word	0x00011e80


	//   ....[44]....
        /*0484*/ 	.word	0x00015d80


	//   ....[45]....
        /*0488*/ 	.word	0x00015d90


	//   ....[46]....
        /*048c*/ 	.word	0x00015eb0


	//   ....[47]....
        /*0490*/ 	.word	0x00015f10


	//   ....[48]....
        /*0494*/ 	.word	0x00015f50


	//   ....[49]....
        /*0498*/ 	.word	0x00015f90


	//   ....[50]....
        /*049c*/ 	.word	0x00015fc0


	//   ....[51]....
        /*04a0*/ 	.word	0x00015ff0


	//   ....[52]....
        /*04a4*/ 	.word	0x00016190


	//   ....[53]....
        /*04a8*/ 	.word	0x000161f0


	//   ....[54]....
        /*04ac*/ 	.word	0x00016230


	//   ....[55]....
        /*04b0*/ 	.word	0x00016270


	//   ....[56]....
        /*04b4*/ 	.word	0x000162a0


	//   ....[57]....
        /*04b8*/ 	.word	0x000162d0


	//   ....[58]....
        /*04bc*/ 	.word	0x00016390


	//   ....[59]....
        /*04c0*/ 	.word	0x000163b0


	//   ....[60]....
        /*04c4*/ 	.word	0x00016420


	//   ....[61]....
        /*04c8*/ 	.word	0x00016ac0


	//   ....[62]....
        /*04cc*/ 	.word	0x00017170


	//   ....[63]....
        /*04d0*/ 	.word	0x00017590


	//   ....[64]....
        /*04d4*/ 	.word	0x00017620


	//   ....[65]....
        /*04d8*/ 	.word	0x000176c0


	//   ....[66]....
        /*04dc*/ 	.word	0x00017770


	//   ....[67]....
        /*04e0*/ 	.word	0x000177f0


	//   ....[68]....
        /*04e4*/ 	.word	0x00017870


	//   ....[69]....
        /*04e8*/ 	.word	0x000178f0


	//   ....[70]....
        /*04ec*/ 	.word	0x00017970


	//   ....[71]....
        /*04f0*/ 	.word	0x00017a00


	//   ....[72]....
        /*04f4*/ 	.word	0x00017ab0


	//   ....[73]....
        /*04f8*/ 	.word	0x00017b30


	//   ....[74]....
        /*04fc*/ 	.word	0x00017bb0


	//   ....[75]....
        /*0500*/ 	.word	0x00017c30


	//   ....[76]....
        /*0504*/ 	.word	0x00017cb0


	//   ....[77]....
        /*0508*/ 	.word	0x00017d20


	//   ....[78]....
        /*050c*/ 	.word	0x00017dc0


	//   ....[79]....
        /*0510*/ 	.word	0x00017e50


	//   ....[80]....
        /*0514*/ 	.word	0x00017f80


	//----- nvinfo : EIATTR_REG_RECONFIG
	.align		4
.L_797:
        /*0518*/ 	.byte	0x01, 0x54
	.zero		2


	//----- nvinfo : EIATTR_SYSCALL_OFFSETS
	.align		4
        /*051c*/ 	.byte	0x04, 0x46
        /*051e*/ 	.short	(.L_799 - .L_798)


	//   ....[0]....
.L_798:
        /*0520*/ 	.word	0x00001ae0


	//   ....[1]....
        /*0524*/ 	.word	0x00012e10


	//   ....[2]....
        /*0528*/ 	.word	0x00012f50


	//   ....[3]....
        /*052c*/ 	.word	0x00013050


	//----- nvinfo : EIATTR_MBARRIER_INSTR_OFFSETS
	.align		4
.L_799:
        /*0530*/ 	.byte	0x04, 0x39
        /*0532*/ 	.short	(.L_801 - .L_800)


	//   ....[0]....
.L_800:
        /*0534*/ 	.word	0x000002a0
        /*0538*/ 	.word	0x000000ff
        /*053c*/ 	.word	0x00030800
        /*0540*/ 	.short	0x0100
        /*0542*/ 	.byte	0x08
	.zero		1


	//   ....[1]....
        /*0544*/ 	.word	0x000002b0
        /*0548*/ 	.word	0x000000ff
        /*054c*/ 	.word	0x00030820
        /*0550*/ 	.short	0x0100
        /*0552*/ 	.byte	0x08
	.zero		1


	//   ....[2]....
        /*0554*/ 	.word	0x000003a0
        /*0558*/ 	.word	0x000000ff
        /*055c*/ 	.word	0x00030830
        /*0560*/ 	.short	0x0100
        /*0562*/ 	.byte	0x08
	.zero		1


	//   ....[3]....
        /*0564*/ 	.word	0x000003b0
        /*0568*/ 	.word	0x000000ff
        /*056c*/ 	.word	0x00030840
        /*0570*/ 	.short	0x0100
        /*0572*/ 	.byte	0x08
	.zero		1


	//   ....[4]....
        /*0574*/ 	.word	0x000003c0
        /*0578*/ 	.word	0x000000ff
        /*057c*/ 	.word	0x00030838
        /*0580*/ 	.short	0x0100
        /*0582*/ 	.byte	0x08
	.zero		1


	//   ....[5]....
        /*0584*/ 	.word	0x000003d0
        /*0588*/ 	.word	0x000000ff
        /*058c*/ 	.word	0x00030848
        /*0590*/ 	.short	0x0100
        /*0592*/ 	.byte	0x08
	.zero		1


	//   ....[6]....
        /*0594*/ 	.word	0x00000500
        /*0598*/ 	.word	0x000000ff
        /*059c*/ 	.word	0x00030850
        /*05a0*/ 	.short	0x0100
        /*05a2*/ 	.byte	0x08
	.zero		1


	//   ....[7]....
        /*05a4*/ 	.word	0x00000510
        /*05a8*/ 	.word	0x000000ff
        /*05ac*/ 	.word	0x00030860
        /*05b0*/ 	.short	0x0100
        /*05b2*/ 	.byte	0x08
	.zero		1


	//   ....[8]....
        /*05b4*/ 	.word	0x00000520
        /*05b8*/ 	.word	0x000000ff
        /*05bc*/ 	.word	0x00030858
        /*05c0*/ 	.short	0x0100
        /*05c2*/ 	.byte	0x08
	.zero		1


	//   ....[9]....
        /*05c4*/ 	.word	0x00000530
        /*05c8*/ 	.word	0x000000ff
        /*05cc*/ 	.word	0x00030868
        /*05d0*/ 	.short	0x0100
        /*05d2*/ 	.byte	0x08
	.zero		1


	//   ....[10]....
        /*05d4*/ 	.word	0x00000620
        /*05d8*/ 	.word	0x000000ff
        /*05dc*/ 	.word	0x00030870
        /*05e0*/ 	.short	0x0100
        /*05e2*/ 	.byte	0x06
	.zero		1


	//   ....[11]....
        /*05e4*/ 	.word	0x00000630
        /*05e8*/ 	.word	0x000000ff
        /*05ec*/ 	.word	0x00030880
        /*05f0*/ 	.short	0x0100
        /*05f2*/ 	.byte	0x06
	.zero		1


	//   ....[12]....
        /*05f4*/ 	.word	0x00000640
        /*05f8*/ 	.word	0x000000ff
        /*05fc*/ 	.word	0x00030878
        /*0600*/ 	.short	0x0100
        /*0602*/ 	.byte	0x06
	.zero		1


	//   ....[13]....
        /*0604*/ 	.word	0x00000650
        /*0608*/ 	.word	0x000000ff
        /*060c*/ 	.word	0x00030888
        /*0610*/ 	.short	0x0100
        /*0612*/ 	.byte	0x06
	.zero		1


	//   ....[14]....
        /*0614*/ 	.word	0x00000780
        /*0618*/ 	.word	0x000000ff
        /*061c*/ 	.word	0x00030890
        /*0620*/ 	.short	0x0100
        /*0622*/ 	.byte	0x08
	.zero		1


	//   ....[15]....
        /*0624*/ 	.word	0x00000790
        /*0628*/ 	.word	0x000000ff
        /*062c*/ 	.word	0x000308a0
        /*0630*/ 	.short	0x0100
        /*0632*/ 	.byte	0x08
	.zero		1


	//   ....[16]....
        /*0634*/ 	.word	0x000007a0
        /*0638*/ 	.word	0x000000ff
        /*063c*/ 	.word	0x00030898
        /*0640*/ 	.short	0x0100
        /*0642*/ 	.byte	0x08
	.zero		1


	//   ....[17]....
        /*0644*/ 	.word	0x000007b0
        /*0648*/ 	.word	0x000000ff
        /*064c*/ 	.word	0x000308a8
        /*0650*/ 	.short	0x0100
        /*0652*/ 	.byte	0x08
	.zero		1


	//   ....[18]....
        /*0654*/ 	.word	0x000008e0
        /*0658*/ 	.word	0x000000ff
        /*065c*/ 	.word	0x000308b0
        /*0660*/ 	.short	0x0100
        /*0662*/ 	.byte	0x08
	.zero		1


	//   ....[19]....
        /*0664*/ 	.word	0x000008f0
        /*0668*/ 	.word	0x000000ff
        /*066c*/ 	.word	0x000308c0
        /*0670*/ 	.short	0x0100
        /*0672*/ 	.byte	0x08
	.zero		1


	//   ....[20]....
        /*0674*/ 	.word	0x00000900
        /*0678*/ 	.word	0x000000ff
        /*067c*/ 	.word	0x000308b8
        /*0680*/ 	.short	0x0100
        /*0682*/ 	.byte	0x08
	.zero		1


	//   ....[21]....
        /*0684*/ 	.word	0x00000910
        /*0688*/ 	.word	0x000000ff
        /*068c*/ 	.word	0x000308c8
        /*0690*/ 	.short	0x0100
        /*0692*/ 	.byte	0x08
	.zero		1


	//   ....[22]....
        /*0694*/ 	.word	0x00001b80
        /*0698*/ 	.word	0x000000ff
        /*069c*/ 	.word	0x00030800
        /*06a0*/ 	.short	0x010a
        /*06a2*/ 	.byte	0x27
	.zero		1


	//   ....[23]....
        /*06a4*/ 	.word	0x00001c00
        /*06a8*/ 	.word	0x00000005
        /*06ac*/ 	.word	0x00030830
        /*06b0*/ 	.short	0x010a
        /*06b2*/ 	.byte	0x3f
	.zero		1


	//   ....[24]....
        /*06b4*/ 	.word	0x00001ca0
        /*06b8*/ 	.word	0x00000005
        /*06bc*/ 	.word	0x00030830
        /*06c0*/ 	.short	0x010a
        /*06c2*/ 	.byte	0x3f
	.zero		1


	//   ....[25]....
        /*06c4*/ 	.word	0x00002620
        /*06c8*/ 	.word	0x00000004
        /*06cc*/ 	.word	0x00000000
        /*06d0*/ 	.short	0x0101
        /*06d2*/ 	.byte	0x3f
	.zero		1


	//   ....[26]....
        /*06d4*/ 	.word	0x00004e80
        /*06d8*/ 	.word	0x000000ff
        /*06dc*/ 	.word	0x00030830
        /*06e0*/ 	.short	0x010a
        /*06e2*/ 	.byte	0x06
	.zero		1


	//   ....[27]....
        /*06e4*/ 	.word	0x00004ec0
        /*06e8*/ 	.word	0x000000ff
        /*06ec*/ 	.word	0x00030830
        /*06f0*/ 	.short	0x010a
        /*06f2*/ 	.byte	0x06
	.zero		1


	//   ....[28]....
        /*06f4*/ 	.word	0x00005980
        /*06f8*/ 	.word	0x000000ff
        /*06fc*/ 	.word	0x00030850
        /*0700*/ 	.short	0x010a
        /*0702*/ 	.byte	0x0e
	.zero		1


	//   ....[29]....
        /*0704*/ 	.word	0x000059c0
        /*0708*/ 	.word	0x000000ff
        /*070c*/ 	.word	0x00030850
        /*0710*/ 	.short	0x010a
        /*0712*/ 	.byte	0x0e
	.zero		1


	//   ....[30]....
        /*0714*/ 	.word	0x000062d0
        /*0718*/ 	.word	0x00000078
        /*071c*/ 	.word	0x00000000
        /*0720*/ 	.short	0x0101
        /*0722*/ 	.byte	0x3f
	.zero		1


	//   ....[31]....
        /*0724*/ 	.word	0x00007df0
        /*0728*/ 	.word	0x00000087
        /*072c*/ 	.word	0x00000000
        /*0730*/ 	.short	0x0101
        /*0732*/ 	.byte	0x3f
	.zero		1


	//   ....[32]....
        /*0734*/ 	.word	0x000085f0
        /*0738*/ 	.word	0x000000ff
        /*073c*/ 	.word	0x00030830
        /*0740*/ 	.short	0x010a
        /*0742*/ 	.byte	0x06
	.zero		1


	//   ....[33]....
        /*0744*/ 	.word	0x00008630
        /*0748*/ 	.word	0x000000ff
        /*074c*/ 	.word	0x00030830
        /*0750*/ 	.short	0x010a
        /*0752*/ 	.byte	0x06
	.zero		1


	//   ....[34]....
        /*0754*/ 	.word	0x000090f0
        /*0758*/ 	.word	0x000000ff
        /*075c*/ 	.word	0x00030850
        /*0760*/ 	.short	0x010a
        /*0762*/ 	.byte	0x07
	.zero		1


	//   ....[35]....
        /*0764*/ 	.word	0x00009130
        /*0768*/ 	.word	0x000000ff
        /*076c*/ 	.word	0x00030850
        /*0770*/ 	.short	0x010a
        /*0772*/ 	.byte	0x07
	.zero		1


	//   ....[36]....
        /*0774*/ 	.word	0x0000a420
        /*0778*/ 	.word	0x0000007b
        /*077c*/ 	.word	0x00000000
        /*0780*/ 	.short	0x0101
        /*0782*/ 	.byte	0x3f
	.zero		1


	//   ....[37]....
        /*0784*/ 	.word	0x0000a460
        /*0788*/ 	.word	0x0000007d
        /*078c*/ 	.word	0x00000000
        /*0790*/ 	.short	0x0101
        /*0792*/ 	.byte	0x3f
	.zero		1


	//   ....[38]....
        /*0794*/ 	.word	0x0000aa90
        /*0798*/ 	.word	0x000000ff
        /*079c*/ 	.word	0x00030830
        /*07a0*/ 	.short	0x010a
        /*07a2*/ 	.byte	0x06
	.zero		1


	//   ....[39]....
        /*07a4*/ 	.word	0x0000aad0
        /*07a8*/ 	.word	0x000000ff
        /*07ac*/ 	.word	0x00030830
        /*07b0*/ 	.short	0x010a
        /*07b2*/ 	.byte	0x06
	.zero		1


	//   ....[40]....
        /*07b4*/ 	.word	0x0000b590
        /*07b8*/ 	.word	0x000000ff
        /*07bc*/ 	.word	0x00030850
        /*07c0*/ 	.short	0x010a
        /*07c2*/ 	.byte	0x07
	.zero		1


	//   ....[41]....
        /*07c4*/ 	.word	0x0000b5d0
        /*07c8*/ 	.word	0x000000ff
        /*07cc*/ 	.word	0x00030850
        /*07d0*/ 	.short	0x010a
        /*07d2*/ 	.byte	0x07
	.zero		1


	//   ....[42]....
        /*07d4*/ 	.word	0x0000bf00
        /*07d8*/ 	.word	0x00000002
        /*07dc*/ 	.word	0x00000000
        /*07e0*/ 	.short	0x0101
        /*07e2*/ 	.byte	0x3f
	.zero		1


	//   ....[43]....
        /*07e4*/ 	.word	0x0000d850
        /*07e8*/ 	.word	0x00000081
        /*07ec*/ 	.word	0x00000000
        /*07f0*/ 	.short	0x0101
        /*07f2*/ 	.byte	0x3f
	.zero		1


	//   ....[44]....
        /*07f4*/ 	.word	0x0000e510
        /*07f8*/ 	.word	0x000000ff
        /*07fc*/ 	.word	0x00030850
        /*0800*/ 	.short	0x010a
        /*0802*/ 	.byte	0x05
	.zero		1


	//   ....[45]....
        /*0804*/ 	.word	0x0000e550
        /*0808*/ 	.word	0x000000ff
        /*080c*/ 	.word	0x00030850
        /*0810*/ 	.short	0x010a
        /*0812*/ 	.byte	0x05
	.zero		1


	//   ....[46]....
        /*0814*/ 	.word	0x0000ea10
        /*0818*/ 	.word	0x00000009
        /*081c*/ 	.word	0x00000000
        /*0820*/ 	.short	0x0101
        /*0822*/ 	.byte	0x3f
	.zero		1


	//   ....[47]....
        /*0824*/ 	.word	0x000103a0
        /*0828*/ 	.word	0x00000026
        /*082c*/ 	.word	0x00000000
        /*0830*/ 	.short	0x0101
        /*0832*/ 	.byte	0x3f
	.zero		1


	//   ....[48]....
        /*0834*/ 	.word	0x00013760
        /*0838*/ 	.word	0x00000009
        /*083c*/ 	.word	0x00030840
        /*0840*/ 	.short	0x010a
        /*0842*/ 	.byte	0x3f
	.zero		1


	//   ....[49]....
        /*0844*/ 	.word	0x00013d10
        /*0848*/ 	.word	0x0000000a
        /*084c*/ 	.word	0x00030820
        /*0850*/ 	.short	0x010a
        /*0852*/ 	.byte	0x3f
	.zero		1


	//   ....[50]....
        /*0854*/ 	.word	0x00014060
        /*0858*/ 	.word	0x00000002
        /*085c*/ 	.word	0x00030840
        /*0860*/ 	.short	0x010a
        /*0862*/ 	.byte	0x3f
	.zero		1


	//   ....[51]....
        /*0864*/ 	.word	0x00014360
        /*0868*/ 	.word	0x00000003
        /*086c*/ 	.word	0x00000060
        /*0870*/ 	.short	0x010a
        /*0872*/ 	.byte	0x3f
	.zero		1


	//   ....[52]....
        /*0874*/ 	.word	0x000149b0
        /*0878*/ 	.word	0x00000002
        /*087c*/ 	.word	0x00030840
        /*0880*/ 	.short	0x010a
        /*0882*/ 	.byte	0x3f
	.zero		1


	//   ....[53]....
        /*0884*/ 	.word	0x00014cb0
        /*0888*/ 	.word	0x00000003
        /*088c*/ 	.word	0x00000060
        /*0890*/ 	.short	0x010a
        /*0892*/ 	.byte	0x3f
	.zero		1


	//   ....[54]....
        /*0894*/ 	.word	0x000151f0
        /*0898*/ 	.word	0x00000002
        /*089c*/ 	.word	0x00030840
        /*08a0*/ 	.short	0x010a
        /*08a2*/ 	.byte	0x3f
	.zero		1


	//   ....[55]....
        /*08a4*/ 	.word	0x00015500
        /*08a8*/ 	.word	0x00000002
        /*08ac*/ 	.word	0x00000060
        /*08b0*/ 	.short	0x010a
        /*08b2*/ 	.byte	0x3f
	.zero		1


	//   ....[56]....
        /*08b4*/ 	.word	0x000159d0
        /*08b8*/ 	.word	0x00000003
        /*08bc*/ 	.word	0x00030860
        /*08c0*/ 	.short	0x010a
        /*08c2*/ 	.byte	0x3f
	.zero		1


	//   ....[57]....
        /*08c4*/ 	.word	0x00016a40
        /*08c8*/ 	.word	0x00000000
        /*08cc*/ 	.word	0x00030820
        /*08d0*/ 	.short	0x010a
        /*08d2*/ 	.byte	0x3f
	.zero		1


	//   ....[58]....
        /*08d4*/ 	.word	0x00016c20
        /*08d8*/ 	.word	0x00000006
        /*08dc*/ 	.word	0x00000000
        /*08e0*/ 	.short	0x010a
        /*08e2*/ 	.byte	0x3f
	.zero		1


	//   ....[59]....
        /*08e4*/ 	.word	0x00016c90
        /*08e8*/ 	.word	0x00000007
        /*08ec*/ 	.word	0x00000000
        /*08f0*/ 	.short	0x010a
        /*08f2*/ 	.byte	0x3f
	.zero		1


	//   ....[60]....
        /*08f4*/ 	.word	0x00016d00
        /*08f8*/ 	.word	0x00000004
        /*08fc*/ 	.word	0x00000000
        /*0900*/ 	.short	0x010a
        /*0902*/ 	.byte	0x3f
	.zero		1


	//   ....[61]....
        /*0904*/ 	.word	0x00016d30
        /*0908*/ 	.word	0x00000003
        /*090c*/ 	.word	0x00000000
        /*0910*/ 	.short	0x010a
        /*0912*/ 	.byte	0x3f
	.zero		1


	//   ....[62]....
        /*0914*/ 	.word	0x00016da0
        /*0918*/ 	.word	0x00000003
        /*091c*/ 	.word	0x00030800
        /*0920*/ 	.short	0x010a
        /*0922*/ 	.byte	0x3f
	.zero		1


	//   ....[63]....
        /*0924*/ 	.word	0x00016df0
        /*0928*/ 	.word	0x00000005
        /*092c*/ 	.word	0x00030830
        /*0930*/ 	.short	0x010a
        /*0932*/ 	.byte	0x3f
	.zero		1


	//   ....[64]....
        /*0934*/ 	.word	0x00016e50
        /*0938*/ 	.word	0x00000079
        /*093c*/ 	.word	0x00030830
        /*0940*/ 	.short	0x010a
        /*0942*/ 	.byte	0x3f
	.zero		1


	//   ....[65]....
        /*0944*/ 	.word	0x00016eb0
        /*0948*/ 	.word	0x000000c3
        /*094c*/ 	.word	0x00030850
        /*0950*/ 	.short	0x010a
        /*0952*/ 	.byte	0x3f
	.zero		1


	//   ....[66]....
        /*0954*/ 	.word	0x00016f10
        /*0958*/ 	.word	0x00000004
        /*095c*/ 	.word	0x00030830
        /*0960*/ 	.short	0x010a
        /*0962*/ 	.byte	0x3f
	.zero		1


	//   ....[67]....
        /*0964*/ 	.word	0x00016f70
        /*0968*/ 	.word	0x00000003
        /*096c*/ 	.word	0x00030850
        /*0970*/ 	.short	0x010a
        /*0972*/ 	.byte	0x3f
	.zero		1


	//   ....[68]....
        /*0974*/ 	.word	0x00016fd0
        /*0978*/ 	.word	0x00000004
        /*097c*/ 	.word	0x00030830
        /*0980*/ 	.short	0x010a
        /*0982*/ 	.byte	0x3f
	.zero		1


	//   ....[69]....
        /*0984*/ 	.word	0x00017030
        /*0988*/ 	.word	0x00000003
        /*098c*/ 	.word	0x00030850
        /*0990*/ 	.short	0x010a
        /*0992*/ 	.byte	0x3f
	.zero		1


	//   ....[70]....
        /*0994*/ 	.word	0x00017090
        /*0998*/ 	.word	0x00000005
        /*099c*/ 	.word	0x00030850
        /*09a0*/ 	.short	0x010a
        /*09a2*/ 	.byte	0x3f
	.zero		1


	//   ....[71]....
        /*09a4*/ 	.word	0x00017230
        /*09a8*/ 	.word	0x00000009
        /*09ac*/ 	.word	0x00030840
        /*09b0*/ 	.short	0x010a
        /*09b2*/ 	.byte	0x3f
	.zero		1


	//   ....[72]....
        /*09b4*/ 	.word	0x000172b0
        /*09b8*/ 	.word	0x00000008
        /*09bc*/ 	.word	0x00030820
        /*09c0*/ 	.short	0x010a
        /*09c2*/ 	.byte	0x3f
	.zero		1


	//   ....[73]....
        /*09c4*/ 	.word	0x00017300
        /*09c8*/ 	.word	0x00000002
        /*09cc*/ 	.word	0x00030840
        /*09d0*/ 	.short	0x010a
        /*09d2*/ 	.byte	0x3f
	.zero		1


	//   ....[74]....
        /*09d4*/ 	.word	0x00017350
        /*09d8*/ 	.word	0x00000003
        /*09dc*/ 	.word	0x00000060
        /*09e0*/ 	.short	0x010a
        /*09e2*/ 	.byte	0x3f
	.zero		1


	//   ....[75]....
        /*09e4*/ 	.word	0x000173a0
        /*09e8*/ 	.word	0x00000002
        /*09ec*/ 	.word	0x00030840
        /*09f0*/ 	.short	0x010a
        /*09f2*/ 	.byte	0x3f
	.zero		1


	//   ....[76]....
        /*09f4*/ 	.word	0x000173f0
        /*09f8*/ 	.word	0x00000003
        /*09fc*/ 	.word	0x00000060
        /*0a00*/ 	.short	0x010a
        /*0a02*/ 	.byte	0x3f
	.zero		1


	//   ....[77]....
        /*0a04*/ 	.word	0x00017440
        /*0a08*/ 	.word	0x00000002
        /*0a0c*/ 	.word	0x00030840
        /*0a10*/ 	.short	0x010a
        /*0a12*/ 	.byte	0x3f
	.zero		1


	//   ....[78]....
        /*0a14*/ 	.word	0x00017490
        /*0a18*/ 	.word	0x00000002
        /*0a1c*/ 	.word	0x00000060
        /*0a20*/ 	.short	0x010a
        /*0a22*/ 	.byte	0x3f
	.zero		1


	//   ....[79]....
        /*0a24*/ 	.word	0x000174e0
        /*0a28*/ 	.word	0x00000003
        /*0a2c*/ 	.word	0x00030860
        /*0a30*/ 	.short	0x010a
        /*0a32*/ 	.byte	0x3f
	.zero		1


	//   ....[80]....
        /*0a34*/ 	.word	0x00017ea0
        /*0a38*/ 	.word	0x00000000
        /*0a3c*/ 	.word	0x00030820
        /*0a40*/ 	.short	0x010a
        /*0a42*/ 	.byte	0x3f
	.zero		1


	//   ....[81]....
        /*0a44*/ 	.word	0x00018040
        /*0a48*/ 	.word	0x00000006
        /*0a4c*/ 	.word	0x00000000
        /*0a50*/ 	.short	0x010a
        /*0a52*/ 	.byte	0x3f
	.zero		1


	//   ....[82]....
        /*0a54*/ 	.word	0x00018090
        /*0a58*/ 	.word	0x00000007
        /*0a5c*/ 	.word	0x00000000
        /*0a60*/ 	.short	0x010a
        /*0a62*/ 	.byte	0x3f
	.zero		1


	//   ....[83]....
        /*0a64*/ 	.word	0x000180e0
        /*0a68*/ 	.word	0x00000004
        /*0a6c*/ 	.word	0x00000000
        /*0a70*/ 	.short	0x010a
        /*0a72*/ 	.byte	0x3f
	.zero		1


	//----- nvinfo : EIATTR_NUM_MBARRIERS
	.align		4
.L_801:
        /*0a74*/ 	.byte	0x03, 0x38
        /*0a76*/ 	.short	0x0016


	//----- nvinfo : EIATTR_EXIT_INSTR_OFFSETS
	.align		4
        /*0a78*/ 	.byte	0x04, 0x1c
        /*0a7a*/ 	.short	(.L_803 - .L_802)


	//   ....[0]....
.L_802:
        /*0a7c*/ 	.word	0x00000a80


	//   ....[1]....
        /*0a80*/ 	.word	0x00011690


	//   ....[2]....
        /*0a84*/ 	.word	0x000116f0


	//   ....[3]....
        /*0a88*/ 	.word	0x00016d80


	//----- nvinfo : EIATTR_MAX_THREADS
	.align		4
.L_803:
        /*0a8c*/ 	.byte	0x04, 0x05
        /*0a8e*/ 	.short	(.L_805 - .L_804)
.L_804:
        /*0a90*/ 	.word	0x00000180
        /*0a94*/ 	.word	0x00000001
        /*0a98*/ 	.word	0x00000001


	//----- nvinfo : EIATTR_CRS_STACK_SIZE
	.align		4
.L_805:
        /*0a9c*/ 	.byte	0x04, 0x1e
        /*0a9e*/ 	.short	(.L_807 - .L_806)
.L_806:
        /*0aa0*/ 	.word	0x00000000


	//----- nvinfo : EIATTR_CBANK_PARAM_SIZE
	.align		4
.L_807:
        /*0aa4*/ 	.byte	0x03, 0x19
        /*0aa6*/ 	.short	0x0a70


	//----- nvinfo : EIATTR_PARAM_CBANK
	.align		4
        /*0aa8*/ 	.byte	0x04, 0x0a
        /*0aaa*/ 	.short	(.L_809 - .L_808)
	.align		4
.L_808:
        /*0aac*/ 	.word	index@(.nv.constant0._ZN7cutlass13device_kernelIN5flash11enable_sm90INS1_16FlashAttnFwdSm90INS1_25CollectiveMainloopFwdSm90ILi2EN4cute5tupleIJNS5_1CILi1EEES8_S8_EEENS6_IJNS7_ILi128EEENS7_ILi96EEENS7_ILi192EEEEEELi192ENS_10bfloat16_tEfNS_4arch4Sm90ELb0ELb1ELb1ELb1ELb0ELb0ELb0ELb1ELb1ELb0ELb0ELb0EEENS1_21CollectiveEpilogueFwdINS6_IJSA_SC_SB_EEES9_SE_SG_Li256ELb1ELb0ELb0ELb0EEENS1_36VarlenDynamicPersistentTileSchedulerILi128ELi96ELi256ELi32ELb0ELb0ELb1ELb1ELb0ELb1EEEEEEEEEvNT_6ParamsE)
        /*0ab0*/ 	.short	0x0210
        /*0ab2*/ 	.short	0x0a70


	//----- nvinfo : EIATTR_SW_WAR
	.align		4
.L_809:
        /*0ab4*/ 	.byte	0x04, 0x36
        /*0ab6*/ 	.short	(.L_811 - .L_810)
.L_810:
        /*0ab8*/ 	.word	0x00000008
.L_811:


//--------------------- .nv.info._ZN7cutlass13device_kernelIN5flash11enable_sm90INS1_16FlashAttnFwdSm90INS1_25CollectiveMainloopFwdSm90ILi2EN4cute5tupleIJNS5_1CILi1EEES8_S8_EEENS6_IJNS7_ILi128EEENS7_ILi96EEENS7_ILi192EEEEEELi192ENS_10bfloat16_tEfNS_4arch4Sm90ELb0ELb1ELb1ELb1ELb0ELb1ELb0ELb1ELb1ELb0ELb0ELb0EEENS1_21CollectiveEpilogueFwdINS6_IJSA_SC_SB_EEES9_SE_SG_Li256ELb1ELb0ELb0ELb0EEENS1_36VarlenDynamicPersistentTileSchedulerILi128ELi96ELi256ELi32ELb0ELb0ELb1ELb1ELb0ELb1EEEEEEEEEvNT_6ParamsE --------------------------
	.section	.nv.info._ZN7cutlass13device_kernelIN5flash11enable_sm90INS1_16FlashAttnFwdSm90INS1_25CollectiveMainloopFwdSm90ILi2EN4cute5tupleIJNS5_1CILi1EEES8_S8_EEENS6_IJNS7_ILi128EEENS7_ILi96EEENS7_ILi192EEEEEELi192ENS_10bfloat16_tEfNS_4arch4Sm90ELb0ELb1ELb1ELb1ELb0ELb1ELb0ELb1ELb1ELb0ELb0ELb0EEENS1_21CollectiveEpilogueFwdINS6_IJSA_SC_SB_EEES9_SE_SG_Li256ELb1ELb0ELb0ELb0EEENS1_36VarlenDynamicPersistentTileSchedulerILi128ELi96ELi256ELi32ELb0ELb0ELb1ELb1ELb0ELb1EEEEEEEEEvNT_6ParamsE,"",@"SHT_CUDA_INFO"
	.sectionflags	@""
	.align	4


	//----- nvinfo : EIATTR_CUDA_API_VERSION
	.align		4
        /*0000*/ 	.byte	0x04, 0x37
        /*0002*/ 	.short	(.L_813 - .L_812)
.L_812:
        /*0004*/ 	.word	0x00000082


	//----- nvinfo : EIATTR_KPARAM_INFO
	.align		4
.L_813:
        /*0008*/ 	.byte	0x04, 0x17
        /*000a*/ 	.short	(.L_815 - .L_814)
.L_814:
        /*000c*/ 	.word	0x00000000
        /*0010*/ 	.short	0x0000
        /*0012*/ 	.short	0x0070
        /*0014*/ 	.byte	0x00, 0xf0, 0x01, 0x28


	//----- nvinfo : EIATTR_SPARSE_MMA_MASK
	.align		4
.L_815:
        /*0018*/ 	.byte	0x03, 0x50
        /*001a*/ 	.short	0x0000


	//----- nvinfo : EIATTR_MAXREG_COUNT
	.align		4
        /*001c*/ 	.byte	0x03, 0x1b
        /*001e*/ 	.short	0x00a8


	//----- nvinfo : EIATTR_NUM_BARRIERS
	.align		4
        /*0020*/ 	.byte	0x02, 0x4c
        /*0022*/ 	.byte	0x10
	.zero		1


	//----- nvinfo : EIATTR_EXTERNS
	.align		4
        /*0024*/ 	.byte	0x04, 0x0f
        /*0026*/ 	.short	(.L_817 - .L_816)


	//   ....[0]....
	.align		4
.L_816:
        /*0028*/ 	.word	index@(__assertfail)


	//----- nvinfo : EIATTR_ANNOTATIONS
	.align		4
.L_817:
        /*002c*/ 	.byte	0x04, 0x55
        /*002e*/ 	.short	(.L_819 - .L_818)


	//   ....[0]....
.L_818:
        /* <DEDUP_REMOVED lines=41> */


	//----- nvinfo : EIATTR_MERCURY_ISA_VERSION
	.align		4
.L_819:
        /*02b0*/ 	.byte	0x03, 0x5f
        /*02b2*/ 	.short	0x0101


	//----- nvinfo : EIATTR_UNUSED_LOAD_BYTE_OFFSET
	.align		4
        /*02b4*/ 	.byte	0x04, 0x44
        /*02b6*/ 	.short	(.L_821 - .L_820)


	//   ....[0]....
.L_820:
        /*02b8*/ 	.word	0x00000b70
        /*02bc*/ 	.word	0x0000fff0


	//   ....[1]....
        /*02c0*/ 	.word	0x00019560
        /*02c4*/ 	.word	0x0000fff0


	//----- nvinfo : EIATTR_INT_WARP_WIDE_INSTR_OFFSETS
	.align		4
.L_821:
        /*02c8*/ 	.byte	0x04, 0x31
        /*02ca*/ 	.short	(.L_823 - .L_822)


	//   ....[0]....
.L_822:
        /*02cc*/ 	.word	0x00000250


	//   ....[1]....
        /*02d0*/ 	.word	0x00000290


	//   ....[2]....
        /*02d4*/ 	.word	0x00000300


	//   ....[3]....
        /*02d8*/ 	.word	0x0001e230


	//   ....[4]....
        /*02dc*/ 	.word	0x0001e2c0


	//   ....[5]....
        /*02e0*/ 	.word	0x0001e850


	//   ....[6]....
        /*02e4*/ 	.word	0x0001e890


	//   ....[7]....
        /*02e8*/ 	.word	0x0001e9a0


	//   ....[8]....
        /*02ec*/ 	.word	0x0001eaa0


	//   ....[9]....
        /*02f0*/ 	.word	0x00020dc0


	//   ....[10]....
        /*02f4*/ 	.word	0x00020e50


	//----- nvinfo : EIATTR_COOP_GROUP_MASK_REGIDS
	.align		4
.L_823:
        /*02f8*/ 	.byte	0x04, 0x29
        /*02fa*/ 	.short	(.L_825 - .L_824)


	//   ....[0]....
.L_824:
        /*02fc*/ 	.word	0xffffffff


	//   ....[1]....
        /*0300*/ 	.word	0xffffffff


	//   ....[2]....
        /*0304*/ 	.word	0xffffffff


	//   ....[3]....
        /*0308*/ 	.word	0xffffffff


	//   ....[4]....
        /*030c*/ 	.word	0xffffffff


	//   ....[5]....
        /*0310*/ 	.word	0xffffffff


	//   ....[6]....
        /*0314*/ 	.word	0xffffffff


	//   ....[7]....
        /*0318*/ 	.word	0xffffffff


	//   ....[8]....
        /*031c*/ 	.word	0xffffffff


	//   ....[9]....
        /*0320*/ 	.word	0xffffffff


	//   ....[10]....
        /*0324*/ 	.word	0xffffffff


	//   ....[11]....
        /*0328*/ 	.word	0xffffffff


	//   ....[12]....
        /*032c*/ 	.word	0xffffffff


	//   ....[13]....
        /*0330*/ 	.word	0xffffffff


	//   ....[14]....
        /*0334*/ 	.word	0xffffffff


	//   ....[15]....
        /*0338*/ 	.word	0xffffffff


	//   ....[16]....
        /*033c*/ 	.word	0xffffffff


	//   ....[17]....
        /*0340*/ 	.word	0xffffffff


	//   ....[18]....
        /*0344*/ 	.word	0xffffffff


	//   ....[19]....
        /*0348*/ 	.word	0xffffffff


	//   ....[20]....
        /*034c*/ 	.word	0xffffffff


	//   ....[21]....
        /*0350*/ 	.word	0xffffffff


	//   ....[22]....
        /*0354*/ 	.word	0xffffffff


	//   ....[23]....
        /*0358*/ 	.word	0xffffffff


	//   ....[24]....
        /*035c*/ 	.word	0xffffffff


	//   ....[25]....
        /*0360*/ 	.word	0xffffffff


	//   ....[26]....
        /*0364*/ 	.word	0xffffffff


	//   ....[27]....
        /*0368*/ 	.word	0xffffffff


	//   ....[28]....
        /*036c*/ 	.word	0xffffffff


	//   ....[29]....
        /*0370*/ 	.word	0xffffffff


	//   ....[30]....
        /*0374*/ 	.word	0xffffffff


	//   ....[31]....
        /*0378*/ 	.word	0xffffffff


	//   ....[32]....
        /*037c*/ 	.word	0xffffffff


	//   ....[33]....
        /*0380*/ 	.word	0xffffffff


	//   ....[34]....
        /*0384*/ 	.word	0xffffffff


	//   ....[35]....
        /*0388*/ 	.word	0xffffffff


	//   ....[36]....
        /*038c*/ 	.word	0xffffffff


	//   ....[37]....
        /*0390*/ 	.word	0xffffffff


	//   ....[38]....
        /*0394*/ 	.word	0xffffffff


	//   ....[39]....
        /*0398*/ 	.word	0xffffffff


	//   ....[40]....
        /*039c*/ 	.word	0xffffffff


	//   ....[41]....
        /*03a0*/ 	.word	0xffffffff


	//   ....[42]....
        /*03a4*/ 	.word	0xffffffff


	//   ....[43]....
        /*03a8*/ 	.word	0xffffffff


	//   ....[44]....
        /*03ac*/ 	.word	0xffffffff


	//   ....[45]....
        /*03b0*/ 	.word	0xffffffff


	//   ....[46]....
        /*03b4*/ 	.word	0xffffffff


	//   ....[47]....
        /*03b8*/ 	.word	0xffffffff


	//   ....[48]....
        /*03bc*/ 	.word	0xffffffff


	//   ....[49]....
        /*03c0*/ 	.word	0xffffffff


	//   ....[50]....
        /*03c4*/ 	.word	0xffffffff


	//   ....[51]....
        /*03c8*/ 	.word	0xffffffff


	//   ....[52]....
        /*03cc*/ 	.word	0xffffffff


	//   ....[53]....
        /*03d0*/ 	.word	0xffffffff


	//   ....[54]....
        /*03d4*/ 	.word	0xffffffff


	//   ....[55]....
        /*03d8*/ 	.word	0xffffffff


	//   ....[56]....
        /*03dc*/ 	.word	0xffffffff


	//   ....[57]....
        /*03e0*/ 	.word	0xffffffff


	//   ....[58]....
        /*03e4*/ 	.word	0xffffffff


	//   ....[59]....
        /*03e8*/ 	.word	0xffffffff


	//   ....[60]....
        /*03ec*/ 	.word	0xffffffff


	//   ....[61]....
        /*03f0*/ 	.word	0xffffffff


	//   ....[62]....
        /*03f4*/ 	.word	0x0500000f


	//   ....[63]....
        /*03f8*/ 	.word	0x0500000f


	//   ....[64]....
        /*03fc*/ 	.word	0x0500000f


	//   ....[65]....
        /*0400*/ 	.word	0x0500000f


	//   ....[66]....
        /*0404*/ 	.word	0x0500000f


	//   ....[67]....
        /*0408*/ 	.word	0x0500000f


	//   ....[68]....
        /*040c*/ 	.word	0x0500000f


	//   ....[69]....
        /*0410*/ 	.word	0x0500000f


	//   ....[70]....
        /*0414*/ 	.word	0x0500000f


	//   ....[71]....
        /*0418*/ 	.word	0x0500000f


	//   ....[72]....
        /*041c*/ 	.word	0x0500000f


	//   ....[73]....
        /*0420*/ 	.word	0x0500000f


	//   ....[74]....
        /*0424*/ 	.word	0x0500000f


	//   ....[75]....
        /*0428*/ 	.word	0x0500000f


	//   ....[76]....
        /*042c*/ 	.word	0x0500000f


	//   ....[77]....
        /*0430*/ 	.word	0x0500000f


	//   ....[78]....
        /*0434*/ 	.word	0x0500000f


	//   ....[79]....
        /*0438*/ 	.word	0x0500000f


	//   ....[80]....
        /*043c*/ 	.word	0x0500000f


	//   ....[81]....
        /*0440*/ 	.word	0x0500000f


	//   ....[82]....
        /*0444*/ 	.word	0x0500000f


	//   ....[83]....
        /*0448*/ 	.word	0x0500000f


	//   ....[84]....
        /*044c*/ 	.word	0x0500000f


	//   ....[85]....
        /*0450*/ 	.word	0x0500000f


	//   ....[86]....
        /*0454*/ 	.word	0x0500000f


	//   ....[87]....
        /*0458*/ 	.word	0x0500000f


	//   ....[88]....
        /*045c*/ 	.word	0x0500000f


	//   ....[89]....
        /*0460*/ 	.word	0x0500000f


	//   ....[90]....
        /*0464*/ 	.word	0x0500000f


	//   ....[91]....
        /*0468*/ 	.word	0x0500000f


	//   ....[92]....
        /*046c*/ 	.word	0x0500000f


	//   ....[93]....
        /*0470*/ 	.word	0x0500000f


	//   ....[94]....
        /*0474*/ 	.word	0x0500000f


	//   ....[95]....
        /*0478*/ 	.word	0x0500000f


	//   ....[96]....
        /*047c*/ 	.word	0x0500000f


	//   ....[97]....
        /*0480*/ 	.word	0x0500000f


	//----- nvinfo : EIATTR_COOP_GROUP_INSTR_OFFSETS
	.align		4
.L_825:
        /*0484*/ 	.byte	0x04, 0x28
        /*0486*/ 	.short	(.L_827 - .L_826)


	//   ....[0]....
.L_826:
        /*0488*/ 	.word	0x000000e0


	//   ....[1]....
        /*048c*/ 	.word	0x00000260


	//   ....[2]....
        /*0490*/ 	.word	0x000002b0


	//   ....[3]....
        /*0494*/ 	.word	0x000004e0


	//   ....[4]....
        /*0498*/ 	.word	0x00000640


	//   ....[5]....
        /*049c*/ 	.word	0x00000760


	//   ....[6]....
        /*04a0*/ 	.word	0x000008c0


	//   ....[7]....
        /*04a4*/ 	.word	0x00004850


	//   ....[8]....
        /*04a8*/ 	.word	0x0000de90


	//   ....[9]....
        /*04ac*/ 	.word	0x0000dec0


	//   ....[10]....
        /*04b0*/ 	.word	0x0000e320


	//   ....[11]....
        /*04b4*/ 	.word	0x0000e390


	//   ....[12]....
        /*04b8*/ 	.word	0x000116b0


	//   ....[13]....
        /*04bc*/ 	.word	0x000117c0


	//   ....[14]....
        /*04c0*/ 	.word	0x00011da0


	//   ....[15]....
        /*04c4*/ 	.word	0x00011df0


	//   ....[16]....
        /*04c8*/ 	.word	0x00013d20


	//   ....[17]....
        /*04cc*/ 	.word	0x00013de0


	//   ....[18]....
        /*04d0*/ 	.word	0x00014180


	//   ....[19]....
        /*04d4*/ 	.word	0x000141e0


	//   ....[20]....
        /*04d8*/ 	.word	0x000172b0


	//   ....[21]....
        /*04dc*/ 	.word	0x000173c0


	//   ....[22]....
        /*04e0*/ 	.word	0x00017990


	//   ....[23]....
        /*04e4*/ 	.word	0x000179f0


	//   ....[24]....
        /*04e8*/ 	.word	0x00018a90


	//   ....[25]....
        /*04ec*/ 	.word	0x00018ad0


	//   ....[26]....
        /*04f0*/ 	.word	0x00018bd0


	//   ....[27]....
        /*04f4*/ 	.word	0x00018bf0


	//   ....[28]....
        /*04f8*/ 	.word	0x0001b9c0


	//   ....[29]....
        /*04fc*/ 	.word	0x0001bb40


	//   ....[30]....
        /*0500*/ 	.word	0x0001bb70


	//   ....[31]....
        /*0504*/ 	.word	0x0001bbb0


	//   ....[32]....
        /*0508*/ 	.word	0x0001bc20


	//   ....[33]....
        /*050c*/ 	.word	0x0001bc80


	//   ....[34]....
        /*0510*/ 	.word	0x0001bcc0


	//   ....[35]....
        /*0514*/ 	.word	0x0001be70


	//   ....[36]....
        /*0518*/ 	.word	0x0001bed0


	//   ....[37]....
        /*051c*/ 	.word	0x0001bf10


	//   ....[38]....
        /*0520*/ 	.word	0x0001bf50


	//   ....[39]....
        /*0524*/ 	.word	0x0001bf80


	//   ....[40]....
        /*0528*/ 	.word	0x0001bfb0


	//   ....[41]....
        /*052c*/ 	.word	0x0001c040


	//   ....[42]....
        /*0530*/ 	.word	0x0001c080


	//   ....[43]....
        /*0534*/ 	.word	0x0001c140


	//   ....[44]....
        /*0538*/ 	.word	0x00021280


	//   ....[45]....
        /*053c*/ 	.word	0x00021290


	//   ....[46]....
        /*0540*/ 	.word	0x000213b0


	//   ....[47]....
        /*0544*/ 	.word	0x00021410


	//   ....[48]....
        /*0548*/ 	.word	0x00021450


	//   ....[49]....
        /*054c*/ 	.word	0x00021490


	//   ....[50]....
        /*0550*/ 	.word	0x000214c0


	//   ....[51]....
        /*0554*/ 	.word	0x000214f0


	//   ....[52]....
        /*0558*/ 	.word	0x000216b0


	//   ....[53]....
        /*055c*/ 	.word	0x00021710


	//   ....[54]....
        /*0560*/ 	.word	0x00021750


	//   ....[55]....
        /*0564*/ 	.word	0x00021790


	//   ....[56]....
        /*0568*/ 	.word	0x000217c0


	//   ....[57]....
        /*056c*/ 	.word	0x000217f0


	//   ....[58]....
        /*0570*/ 	.word	0x000218b0


	//   ....[59]....
        /*0574*/ 	.word	0x000218d0


	//   ....[60]....
        /*0578*/ 	.word	0x00021940


	//   ....[61]....
        /*057c*/ 	.word	0x00022070


	//   ....[62]....
        /*0580*/ 	.word	0x000223b0


	//   ....[63]....
        /*0584*/ 	.word	0x00022440


	//   ....[64]....
        /*0588*/ 	.word	0x000224e0


	//   ....[65]....
        /*058c*/ 	.word	0x00022580


	//   ....[66]....
        /*0590*/ 	.word	0x00022620


	//   ....[67]....
        /*0594*/ 	.word	0x000226c0


	//   ....[68]....
        /*0598*/ 	.word	0x00022760


	//   ....[69]....
        /*059c*/ 	.word	0x00022800


	//   ....[70]....
        /*05a0*/ 	.word	0x000228f0


	//   ....[71]....
        /*05a4*/ 	.word	0x00022980


	//   ....[72]....
        /*05a8*/ 	.word	0x00022a20


	//   ....[73]....
        /*05ac*/ 	.word	0x00022ac0


	//   ....[74]....
        /*05b0*/ 	.word	0x00022b60


	//   ....[75]....
        /*05b4*/ 	.word	0x00022c00


	//   ....[76]....
        /*05b8*/ 	.word	0x00022ca0


	//   ....[77]....
        /*05bc*/ 	.word	0x00022d40


	//   ....[78]....
        /*05c0*/ 	.word	0x00023160


	//   ....[79]....
        /*05c4*/ 	.word	0x00023440


	//   ....[80]....
        /*05c8*/ 	.word	0x00023870


	//   ....[81]....
        /*05cc*/ 	.word	0x00023900


	//   ....[82]....
        /*05d0*/ 	.word	0x000239a0


	//   ....[83]....
        /*05d4*/ 	.word	0x00023a50


	//   ....[84]....
        /*05d8*/ 	.word	0x00023ad0


	//   ....[85]....
        /*05dc*/ 	.word	0x00023b50


	//   ....[86]....
        /*05e0*/ 	.word	0x00023bd0


	//   ....[87]....
        /*05e4*/ 	.word	0x00023c50


	//   ....[88]....
        /*05e8*/ 	.word	0x00023ce0


	//   ....[89]....
        /*05ec*/ 	.word	0x00023d90


	//   ....[90]....
        /*05f0*/ 	.word	0x00023e10


	//   ....[91]....
        /*05f4*/ 	.word	0x00023e90


	//   ....[92]....
        /*05f8*/ 	.word	0x00023f10


	//   ....[93]....
        /*05fc*/ 	.word	0x00023f90


	//   ....[94]....
        /*0600*/ 	.word	0x00024000


	//   ....[95]....
        /*0604*/ 	.word	0x000240a0


	//   ....[96]....
        /*0608*/ 	.word	0x00024130


	//   ....[97]....
        /*060c*/ 	.word	0x00024260


	//----- nvinfo : EIATTR_REG_RECONFIG
	.align		4
.L_827:
        /*0610*/ 	.byte	0x01, 0x54
	.zero		2


	//----- nvinfo : EIATTR_SYSCALL_OFFSETS
	.align		4
        /*0614*/ 	.byte	0x04, 0x46
        /*0616*/ 	.short	(.L_829 - .L_828)


	//   ....[0]....
.L_828:
        /*0618*/ 	.word	0x00001ee0


	//   ....[1]....
        /*061c*/ 	.word	0x00002110


	//   ....[2]....
        /*0620*/ 	.word	0x00004a00


	//   ....[3]....
        /*0624*/ 	.word	0x00004ec0


	//   ....[4]....
        /*0628*/ 	.word	0x0001e460


	//   ....[5]....
        /*062c*/ 	.word	0x0001e5a0


	//   ....[6]....
        /*0630*/ 	.word	0x0001e6a0


	//----- nvinfo : EIATTR_MBARRIER_INSTR_OFFSETS
	.align		4
.L_829:
        /*0634*/ 	.byte	0x04, 0x39
        /*0636*/ 	.short	(.L_831 - .L_830)


	//   ....[0]....
.L_830:
        /*0638*/ 	.word	0x00000390
        /*063c*/ 	.word	0x000000ff
        /*0640*/ 	.word	0x00030800
        /*0644*/ 	.short	0x0100
        /*0646*/ 	.byte	0x08
	.zero		1


	//   ....[1]....
        /*0648*/ 	.word	0x000003a0
        /*064c*/ 	.word	0x000000ff
        /*0650*/ 	.word	0x00030820
        /*0654*/ 	.short	0x0100
        /*0656*/ 	.byte	0x08
	.zero		1


	//   ....[2]....
        /*0658*/ 	.word	0x00000490
        /*065c*/ 	.word	0x000000ff
        /*0660*/ 	.word	0x00030830
        /*0664*/ 	.short	0x0100
        /*0666*/ 	.byte	0x08
	.zero		1


	//   ....[3]....
        /*0668*/ 	.word	0x000004a0
        /*066c*/ 	.word	0x000000ff
        /*0670*/ 	.word	0x00030840
        /*0674*/ 	.short	0x0100
        /*0676*/ 	.byte	0x08
	.zero		1


	//   ....[4]....
        /*0678*/ 	.word	0x000004b0
        /*067c*/ 	.word	0x000000ff
        /*0680*/ 	.word	0x00030838
        /*0684*/ 	.short	0x0100
        /*0686*/ 	.byte	0x08
	.zero		1


	//   ....[5]....
        /*0688*/ 	.word	0x000004c0
        /*068c*/ 	.word	0x000000ff
        /*0690*/ 	.word	0x00030848
        /*0694*/ 	.short	0x0100
        /*0696*/ 	.byte	0x08
	.zero		1


	//   ....[6]....
        /*0698*/ 	.word	0x000005f0
        /*069c*/ 	.word	0x000000ff
        /*06a0*/ 	.word	0x00030850
        /*06a4*/ 	.short	0x0100
        /*06a6*/ 	.byte	0x08
	.zero		1


	//   ....[7]....
        /*06a8*/ 	.word	0x00000600
        /*06ac*/ 	.word	0x000000ff
        /*06b0*/ 	.word	0x00030860
        /*06b4*/ 	.short	0x0100
        /*06b6*/ 	.byte	0x08
	.zero		1


	//   ....[8]....
        /*06b8*/ 	.word	0x00000610
        /*06bc*/ 	.word	0x000000ff
        /*06c0*/ 	.word	0x00030858
        /*06c4*/ 	.short	0x0100
        /*06c6*/ 	.byte	0x08
	.zero		1


	//   ....[9]....
        /*06c8*/ 	.word	0x00000620
        /*06cc*/ 	.word	0x000000ff
        /*06d0*/ 	.word	0x00030868
        /*06d4*/ 	.short	0x0100
        /*06d6*/ 	.byte	0x08
	.zero		1


	//   ....[10]....
        /*06d8*/ 	.word	0x00000710
        /*06dc*/ 	.word	0x000000ff
        /*06e0*/ 	.word	0x00030870
        /*06e4*/ 	.short	0x0100
        /*06e6*/ 	.byte	0x06
	.zero		1


	//   ....[11]....
        /*06e8*/ 	.word	0x00000720
        /*06ec*/ 	.word	0x000000ff
        /*06f0*/ 	.word	0x00030880
        /*06f4*/ 	.short	0x0100
        /*06f6*/ 	.byte	0x06
	.zero		1


	//   ....[12]....
        /*06f8*/ 	.word	0x00000730
        /*06fc*/ 	.word	0x000000ff
        /*0700*/ 	.word	0x00030878
        /*0704*/ 	.short	0x0100
        /*0706*/ 	.byte	0x06
	.zero		1


	//   ....[13]....
        /*0708*/ 	.word	0x00000740
        /*070c*/ 	.word	0x000000ff
        /*0710*/ 	.word	0x00030888
        /*0714*/ 	.short	0x0100
        /*0716*/ 	.byte	0x06
	.zero		1


	//   ....[14]....
        /*0718*/ 	.word	0x00000870
        /*071c*/ 	.word	0x000000ff
        /*0720*/ 	.word	0x00030890
        /*0724*/ 	.short	0x0100
        /*0726*/ 	.byte	0x08
	.zero		1


	//   ....[15]....
        /*0728*/ 	.word	0x00000880
        /*072c*/ 	.word	0x000000ff
        /*0730*/ 	.word	0x000308a0
        /*0734*/ 	.short	0x0100
        /*0736*/ 	.byte	0x08
	.zero		1


	//   ....[16]....
        /*0738*/ 	.word	0x00000890
        /*073c*/ 	.word	0x000000ff
        /*0740*/ 	.word	0x00030898
        /*0744*/ 	.short	0x0100
        /*0746*/ 	.byte	0x08
	.zero		1


	//   ....[17]....
        /*0748*/ 	.word	0x000008a0
        /*074c*/ 	.word	0x000000ff
        /*0750*/ 	.word	0x000308a8
        /*0754*/ 	.short	0x0100
        /*0756*/ 	.byte	0x08
	.zero		1


	//   ....[18]....
        /*0758*/ 	.word	0x000009d0
        /*075c*/ 	.word	0x000000ff
        /*0760*/ 	.word	0x000308b0
        /*0764*/ 	.short	0x0100
        /*0766*/ 	.byte	0x08
	.zero		1


	//   ....[19]....
        /*0768*/ 	.word	0x000009e0
        /*076c*/ 	.word	0x000000ff
        /*0770*/ 	.word	0x000308c0
        /*0774*/ 	.short	0x0100
        /*0776*/ 	.byte	0x08
	.zero		1


	//   ....[20]....
        /*0778*/ 	.word	0x000009f0
        /*077c*/ 	.word	0x000000ff
        /*0780*/ 	.word	0x000308b8
        /*0784*/ 	.short	0x0100
        /*0786*/ 	.byte	0x08
	.zero		1


	//   ....[21]....
        /*0788*/ 	.word	0x00000a00
        /*078c*/ 	.word	0x000000ff
        /*0790*/ 	.word	0x000308c8
        /*0794*/ 	.short	0x0100
        /*0796*/ 	.byte	0x08
	.zero		1


	//   ....[22]....
        /*0798*/ 	.word	0x00003b60
        /*079c*/ 	.word	0x00000031
        /*07a0*/ 	.word	0x000308b0
        /*07a4*/ 	.short	0x010a
        /*07a6*/ 	.byte	0x3f
	.zero		1


	//   ....[23]....
        /*07a8*/ 	.word	0x00004110
        /*07ac*/ 	.word	0x00000008
        /*07b0*/ 	.word	0x00000000
        /*07b4*/ 	.short	0x0101
        /*07b6*/ 	.byte	0x3f
	.zero		1


	//   ....[24]....
        /*07b8*/ 	.word	0x00004ab0
        /*07bc*/ 	.word	0x00000003
        /*07c0*/ 	.word	0x00030800
        /*07c4*/ 	.short	0x010a
        /*07c6*/ 	.byte	0x3f
	.zero		1


	//   ....[25]....
        /*07c8*/ 	.word	0x00004b00
        /*07cc*/ 	.word	0x00000003
        /*07d0*/ 	.word	0x00030800
        /*07d4*/ 	.short	0x010a
        /*07d6*/ 	.byte	0x3f
	.zero		1


	//   ....[26]....
        /*07d8*/ 	.word	0x00005f70
        /*07dc*/ 	.word	0x000000ff
        /*07e0*/ 	.word	0x00030800
        /*07e4*/ 	.short	0x010a
        /*07e6*/ 	.byte	0x25
	.zero		1


	//   ....[27]....
        /*07e8*/ 	.word	0x00009490
        /*07ec*/ 	.word	0x000000ff
        /*07f0*/ 	.word	0x00030800
        /*07f4*/ 	.short	0x010a
        /*07f6*/ 	.byte	0x25
	.zero		1


	//   ....[28]....
        /*07f8*/ 	.word	0x0000bff0
        /*07fc*/ 	.word	0x0000000b
        /*0800*/ 	.word	0x00030830
        /*0804*/ 	.short	0x010a
        /*0806*/ 	.byte	0x3f
	.zero		1


	//   ....[29]....
        /*0808*/ 	.word	0x0000c060
        /*080c*/ 	.word	0x0000000b
        /*0810*/ 	.word	0x00030830
        /*0814*/ 	.short	0x010a
        /*0816*/ 	.byte	0x3f
	.zero		1


	//   ....[30]....
        /*0818*/ 	.word	0x0000ca70
        /*081c*/ 	.word	0x0000000a
        /*0820*/ 	.word	0x00000000
        /*0824*/ 	.short	0x0101
        /*0826*/ 	.byte	0x3f
	.zero		1


	//   ....[31]....
        /*0828*/ 	.word	0x0000f220
        /*082c*/ 	.word	0x000000ff
        /*0830*/ 	.word	0x00030830
        /*0834*/ 	.short	0x010a
        /*0836*/ 	.byte	0x07
	.zero		1


	//   ....[32]....
        /*0838*/ 	.word	0x0000f260
        /*083c*/ 	.word	0x000000ff
        /*0840*/ 	.word	0x00030830
        /*0844*/ 	.short	0x010a
        /*0846*/ 	.byte	0x07
	.zero		1


	//   ....[33]....
        /*0848*/ 	.word	0x0000fd00
        /*084c*/ 	.word	0x000000ff
        /*0850*/ 	.word	0x00030850
        /*0854*/ 	.short	0x010a
        /*0856*/ 	.byte	0x06
	.zero		1


	//   ....[34]....
        /*0858*/ 	.word	0x0000fd40
        /*085c*/ 	.word	0x000000ff
        /*0860*/ 	.word	0x00030850
        /*0864*/ 	.short	0x010a
        /*0866*/ 	.byte	0x06
	.zero		1


	//   ....[35]....
        /*0868*/ 	.word	0x00010640
        /*086c*/ 	.word	0x0000000e
        /*0870*/ 	.word	0x00000000
        /*0874*/ 	.short	0x0101
        /*0876*/ 	.byte	0x3f
	.zero		1


	//   ....[36]....
        /*0878*/ 	.word	0x00012250
        /*087c*/ 	.word	0x00000015
        /*0880*/ 	.word	0x00000000
        /*0884*/ 	.short	0x0101
        /*0886*/ 	.byte	0x3f
	.zero		1


	//   ....[37]....
        /*0888*/ 	.word	0x00012af0
        /*088c*/ 	.word	0x000000ff
        /*0890*/ 	.word	0x00030830
        /*0894*/ 	.short	0x010a
        /*0896*/ 	.byte	0x06
	.zero		1


	//   ....[38]....
        /*0898*/ 	.word	0x00012b30
        /*089c*/ 	.word	0x000000ff
        /*08a0*/ 	.word	0x00030830
        /*08a4*/ 	.short	0x010a
        /*08a6*/ 	.byte	0x06
	.zero		1


	//   ....[39]....
        /*08a8*/ 	.word	0x000135d0
        /*08ac*/ 	.word	0x000000ff
        /*08b0*/ 	.word	0x00030850
        /*08b4*/ 	.short	0x010a
        /*08b6*/ 	.byte	0x0b
	.zero		1


	//   ....[40]....
        /*08b8*/ 	.word	0x00013610
        /*08bc*/ 	.word	0x000000ff
        /*08c0*/ 	.word	0x00030850
        /*08c4*/ 	.short	0x010a
        /*08c6*/ 	.byte	0x0b
	.zero		1


	//   ....[41]....
        /*08c8*/ 	.word	0x00014910
        /*08cc*/ 	.word	0x0000000d
        /*08d0*/ 	.word	0x00000000
        /*08d4*/ 	.short	0x0101
        /*08d6*/ 	.byte	0x3f
	.zero		1


	//   ....[42]....
        /*08d8*/ 	.word	0x000149b0
        /*08dc*/ 	.word	0x0000007b
        /*08e0*/ 	.word	0x00000000
        /*08e4*/ 	.short	0x0101
        /*08e6*/ 	.byte	0x3f
	.zero		1


	//   ....[43]....
        /*08e8*/ 	.word	0x00014f60
        /*08ec*/ 	.word	0x000000ff
        /*08f0*/ 	.word	0x00030830
        /*08f4*/ 	.short	0x010a
        /*08f6*/ 	.byte	0x07
	.zero		1


	//   ....[44]....
        /*08f8*/ 	.word	0x00014fa0
        /*08fc*/ 	.word	0x000000ff
        /*0900*/ 	.word	0x00030830
        /*0904*/ 	.short	0x010a
        /*0906*/ 	.byte	0x07
	.zero		1


	//   ....[45]....
        /*0908*/ 	.word	0x00015a40
        /*090c*/ 	.word	0x000000ff
        /*0910*/ 	.word	0x00030850
        /*0914*/ 	.short	0x010a
        /*0916*/ 	.byte	0x06
	.zero		1


	//   ....[46]....
        /*0918*/ 	.word	0x00015a80
        /*091c*/ 	.word	0x000000ff
        /*0920*/ 	.word	0x00030850
        /*0924*/ 	.short	0x010a
        /*0926*/ 	.byte	0x06
	.zero		1


	//   ....[47]....
        /*0928*/ 	.word	0x00016390
        /*092c*/ 	.word	0x00000002
        /*0930*/ 	.word	0x00000000
        /*0934*/ 	.short	0x0101
        /*0936*/ 	.byte	0x3f
	.zero		1


	//   ....[48]....
        /*0938*/ 	.word	0x00017e30
        /*093c*/ 	.word	0x00000079
        /*0940*/ 	.word	0x00000000
        /*0944*/ 	.short	0x0101
        /*0946*/ 	.byte	0x3f
	.zero		1


	//   ....[49]....
        /*0948*/ 	.word	0x00018a00
        /*094c*/ 	.word	0x000000ff
        /*0950*/ 	.word	0x00030850
        /*0954*/ 	.short	0x010a
        /*0956*/ 	.byte	0x05
	.zero		1


	//   ....[50]....
        /*0958*/ 	.word	0x00018a40
        /*095c*/ 	.word	0x000000ff
        /*0960*/ 	.word	0x00030850
        /*0964*/ 	.short	0x010a
        /*0966*/ 	.byte	0x05
	.zero		1


	//   ....[51]....
        /*0968*/ 	.word	0x00018f00
        /*096c*/ 	.word	0x00000003
        /*0970*/ 	.word	0x00000000
        /*0974*/ 	.short	0x0101
        /*0976*/ 	.byte	0x3f
	.zero		1


	//   ....[52]....
        /*0978*/ 	.word	0x0001a830
        /*097c*/ 	.word	0x000000ff
        /*0980*/ 	.word	0x00000000
        /*0984*/ 	.short	0x0101
        /*0986*/ 	.byte	0x04
	.zero		1


	//   ....[53]....
        /*0988*/ 	.word	0x0001d250
        /*098c*/ 	.word	0x0000000b
        /*0990*/ 	.word	0x00030820
        /*0994*/ 	.short	0x010a
        /*0996*/ 	.byte	0x3f
	.zero		1


	//   ....[54]....
        /*0998*/ 	.word	0x0001d2e0
        /*099c*/ 	.word	0x00000007
        /*09a0*/ 	.word	0x000308a0
        /*09a4*/ 	.short	0x010a
        /*09a6*/ 	.byte	0x3f
	.zero		1


	//   ....[55]....
        /*09a8*/ 	.word	0x0001d560
        /*09ac*/ 	.word	0x00000007
        /*09b0*/ 	.word	0x000308c0
        /*09b4*/ 	.short	0x010a
        /*09b6*/ 	.byte	0x3f
	.zero		1


	//   ....[56]....
        /*09b8*/ 	.word	0x0001d8d0
        /*09bc*/ 	.word	0x00000007
        /*09c0*/ 	.word	0x000308a0
        /*09c4*/ 	.short	0x010a
        /*09c6*/ 	.byte	0x3f
	.zero		1


	//   ....[57]....
        /*09c8*/ 	.word	0x0001db40
        /*09cc*/ 	.word	0x00000007
        /*09d0*/ 	.word	0x000308c0
        /*09d4*/ 	.short	0x010a
        /*09d6*/ 	.byte	0x3f
	.zero		1


	//   ....[58]....
        /*09d8*/ 	.word	0x0001edc0
        /*09dc*/ 	.word	0x00000007
        /*09e0*/ 	.word	0x00030840
        /*09e4*/ 	.short	0x010a
        /*09e6*/ 	.byte	0x3f
	.zero		1


	//   ....[59]....
        /*09e8*/ 	.word	0x0001f360
        /*09ec*/ 	.word	0x0000000a
        /*09f0*/ 	.word	0x00030820
        /*09f4*/ 	.short	0x010a
        /*09f6*/ 	.byte	0x3f
	.zero		1


	//   ....[60]....
        /*09f8*/ 	.word	0x0001f680
        /*09fc*/ 	.word	0x00000003
        /*0a00*/ 	.word	0x00030840
        /*0a04*/ 	.short	0x010a
        /*0a06*/ 	.byte	0x3f
	.zero		1


	//   ....[61]....
        /*0a08*/ 	.word	0x0001f950
        /*0a0c*/ 	.word	0x00000003
        /*0a10*/ 	.word	0x00030860
        /*0a14*/ 	.short	0x010a
        /*0a16*/ 	.byte	0x3f
	.zero		1


	//   ....[62]....
        /*0a18*/ 	.word	0x0001ff30
        /*0a1c*/ 	.word	0x00000002
        /*0a20*/ 	.word	0x00030840
        /*0a24*/ 	.short	0x010a
        /*0a26*/ 	.byte	0x3f
	.zero		1


	//   ....[63]....
        /*0a28*/ 	.word	0x00020200
        /*0a2c*/ 	.word	0x00000002
        /*0a30*/ 	.word	0x00030860
        /*0a34*/ 	.short	0x010a
        /*0a36*/ 	.byte	0x3f
	.zero		1


	//   ....[64]....
        /*0a38*/ 	.word	0x00020740
        /*0a3c*/ 	.word	0x00000002
        /*0a40*/ 	.word	0x00030840
        /*0a44*/ 	.short	0x010a
        /*0a46*/ 	.byte	0x3f
	.zero		1


	//   ....[65]....
        /*0a48*/ 	.word	0x00020a10
        /*0a4c*/ 	.word	0x00000002
        /*0a50*/ 	.word	0x00030860
        /*0a54*/ 	.short	0x010a
        /*0a56*/ 	.byte	0x3f
	.zero		1


	//   ....[66]....
        /*0a58*/ 	.word	0x00020f00
        /*0a5c*/ 	.word	0x00000003
        /*0a60*/ 	.word	0x00030860
        /*0a64*/ 	.short	0x010a
        /*0a66*/ 	.byte	0x3f
	.zero		1


	//   ....[67]....
        /*0a68*/ 	.word	0x00021ff0
        /*0a6c*/ 	.word	0x00000000
        /*0a70*/ 	.word	0x00030820
        /*0a74*/ 	.short	0x010a
        /*0a76*/ 	.byte	0x3f
	.zero		1


	//   ....[68]....
        /*0a78*/ 	.word	0x000221b0
        /*0a7c*/ 	.word	0x00000006
        /*0a80*/ 	.word	0x00000000
        /*0a84*/ 	.short	0x010a
        /*0a86*/ 	.byte	0x3f
	.zero		1


	//   ....[69]....
        /*0a88*/ 	.word	0x00022220
        /*0a8c*/ 	.word	0x00000007
        /*0a90*/ 	.word	0x00000000
        /*0a94*/ 	.short	0x010a
        /*0a96*/ 	.byte	0x3f
	.zero		1


	//   ....[70]....
        /*0a98*/ 	.word	0x00022280
        /*0a9c*/ 	.word	0x00000004
        /*0aa0*/ 	.word	0x00000000
        /*0aa4*/ 	.short	0x010a
        /*0aa6*/ 	.byte	0x3f
	.zero		1


	//   ....[71]....
        /*0aa8*/ 	.word	0x000222b0
        /*0aac*/ 	.word	0x00000003
        /*0ab0*/ 	.word	0x00000000
        /*0ab4*/ 	.short	0x010a
        /*0ab6*/ 	.byte	0x3f
	.zero		1


	//   ....[72]....
        /*0ab8*/ 	.word	0x00022310
        /*0abc*/ 	.word	0x00000031
        /*0ac0*/ 	.word	0x000308b0
        /*0ac4*/ 	.short	0x010a
        /*0ac6*/ 	.byte	0x3f
	.zero		1


	//   ....[73]....
        /*0ac8*/ 	.word	0x00022850
        /*0acc*/ 	.word	0x00000005
        /*0ad0*/ 	.word	0x00030800
        /*0ad4*/ 	.short	0x010a
        /*0ad6*/ 	.byte	0x3f
	.zero		1


	//   ....[74]....
        /*0ad8*/ 	.word	0x00022d90
        /*0adc*/ 	.word	0x00000009
        /*0ae0*/ 	.word	0x00030800
        /*0ae4*/ 	.short	0x010a
        /*0ae6*/ 	.byte	0x3f
	.zero		1


	//   ....[75]....
        /*0ae8*/ 	.word	0x00022de0
        /*0aec*/ 	.word	0x0000000b
        /*0af0*/ 	.word	0x00030830
        /*0af4*/ 	.short	0x010a
        /*0af6*/ 	.byte	0x3f
	.zero		1


	//   ....[76]....
        /*0af8*/ 	.word	0x00022e40
        /*0afc*/ 	.word	0x0000000f
        /*0b00*/ 	.word	0x00030830
        /*0b04*/ 	.short	0x010a
        /*0b06*/ 	.byte	0x3f
	.zero		1


	//   ....[77]....
        /*0b08*/ 	.word	0x00022ea0
        /*0b0c*/ 	.word	0x0000000f
        /*0b10*/ 	.word	0x00030850
        /*0b14*/ 	.short	0x010a
        /*0b16*/ 	.byte	0x3f
	.zero		1


	//   ....[78]....
        /*0b18*/ 	.word	0x00022f00
        /*0b1c*/ 	.word	0x00000004
        /*0b20*/ 	.word	0x00030830
        /*0b24*/ 	.short	0x010a
        /*0b26*/ 	.byte	0x3f
	.zero		1


	//   ....[79]....
        /*0b28*/ 	.word	0x00022f60
        /*0b2c*/ 	.word	0x00000003
        /*0b30*/ 	.word	0x00030850
        /*0b34*/ 	.short	0x010a
        /*0b36*/ 	.byte	0x3f
	.zero		1


	//   ....[80]....
        /*0b38*/ 	.word	0x00022fc0
        /*0b3c*/ 	.word	0x00000004
        /*0b40*/ 	.word	0x00030830
        /*0b44*/ 	.short	0x010a
        /*0b46*/ 	.byte	0x3f
	.zero		1


	//   ....[81]....
        /*0b48*/ 	.word	0x00023020
        /*0b4c*/ 	.word	0x00000003
        /*0b50*/ 	.word	0x00030850
        /*0b54*/ 	.short	0x010a
        /*0b56*/ 	.byte	0x3f
	.zero		1


	//   ....[82]....
        /*0b58*/ 	.word	0x00023080
        /*0b5c*/ 	.word	0x00000007
        /*0b60*/ 	.word	0x00030850
        /*0b64*/ 	.short	0x010a
        /*0b66*/ 	.byte	0x3f
	.zero		1


	//   ....[83]....
        /*0b68*/ 	.word	0x00023220
        /*0b6c*/ 	.word	0x0000000b
        /*0b70*/ 	.word	0x00030820
        /*0b74*/ 	.short	0x010a
        /*0b76*/ 	.byte	0x3f
	.zero		1


	//   ....[84]....
        /*0b78*/ 	.word	0x00023270
        /*0b7c*/ 	.word	0x00000007
        /*0b80*/ 	.word	0x000308a0
        /*0b84*/ 	.short	0x010a
        /*0b86*/ 	.byte	0x3f
	.zero		1


	//   ....[85]....
        /*0b88*/ 	.word	0x000232c0
        /*0b8c*/ 	.word	0x00000007
        /*0b90*/ 	.word	0x000308c0
        /*0b94*/ 	.short	0x010a
        /*0b96*/ 	.byte	0x3f
	.zero		1


	//   ....[86]....
        /*0b98*/ 	.word	0x00023310
        /*0b9c*/ 	.word	0x00000007
        /*0ba0*/ 	.word	0x000308a0
        /*0ba4*/ 	.short	0x010a
        /*0ba6*/ 	.byte	0x3f
	.zero		1


	//   ....[87]....
        /*0ba8*/ 	.word	0x00023360
        /*0bac*/ 	.word	0x00000007
        /*0bb0*/ 	.word	0x000308c0
        /*0bb4*/ 	.short	0x010a
        /*0bb6*/ 	.byte	0x3f
	.zero		1


	//   ....[88]....
        /*0bb8*/ 	.word	0x00023500
        /*0bbc*/ 	.word	0x00000007
        /*0bc0*/ 	.word	0x00030840
        /*0bc4*/ 	.short	0x010a
        /*0bc6*/ 	.byte	0x3f
	.zero		1


	//   ....[89]....
        /*0bc8*/ 	.word	0x00023580
        /*0bcc*/ 	.word	0x00000003
        /*0bd0*/ 	.word	0x00030820
        /*0bd4*/ 	.short	0x010a
        /*0bd6*/ 	.byte	0x3f
	.zero		1


	//   ....[90]....
        /*0bd8*/ 	.word	0x000235d0
        /*0bdc*/ 	.word	0x00000003
        /*0be0*/ 	.word	0x00030840
        /*0be4*/ 	.short	0x010a
        /*0be6*/ 	.byte	0x3f
	.zero		1


	//   ....[91]....
        /*0be8*/ 	.word	0x00023620
        /*0bec*/ 	.word	0x00000003
        /*0bf0*/ 	.word	0x00030860
        /*0bf4*/ 	.short	0x010a
        /*0bf6*/ 	.byte	0x3f
	.zero		1


	//   ....[92]....
        /*0bf8*/ 	.word	0x00023670
        /*0bfc*/ 	.word	0x00000002
        /*0c00*/ 	.word	0x00030840
        /*0c04*/ 	.short	0x010a
        /*0c06*/ 	.byte	0x3f
	.zero		1


	//   ....[93]....
        /*0c08*/ 	.word	0x000236c0
        /*0c0c*/ 	.word	0x00000002
        /*0c10*/ 	.word	0x00030860
        /*0c14*/ 	.short	0x010a
        /*0c16*/ 	.byte	0x3f
	.zero		1


	//   ....[94]....
        /*0c18*/ 	.word	0x00023710
        /*0c1c*/ 	.word	0x00000002
        /*0c20*/ 	.word	0x00030840
        /*0c24*/ 	.short	0x010a
        /*0c26*/ 	.byte	0x3f
	.zero		1


	//   ....[95]....
        /*0c28*/ 	.word	0x00023760
        /*0c2c*/ 	.word	0x00000002
        /*0c30*/ 	.word	0x00030860
        /*0c34*/ 	.short	0x010a
        /*0c36*/ 	.byte	0x3f
	.zero		1


	//   ....[96]....
        /*0c38*/ 	.word	0x000237b0
        /*0c3c*/ 	.word	0x00000003
        /*0c40*/ 	.word	0x00030860
        /*0c44*/ 	.short	0x010a
        /*0c46*/ 	.byte	0x3f
	.zero		1


	//   ....[97]....
        /*0c48*/ 	.word	0x00024180
        /*0c4c*/ 	.word	0x00000000
        /*0c50*/ 	.word	0x00030820
        /*0c54*/ 	.short	0x010a
        /*0c56*/ 	.byte	0x3f
	.zero		1


	//   ....[98]....
        /*0c58*/ 	.word	0x00024320
        /*0c5c*/ 	.word	0x00000006
        /*0c60*/ 	.word	0x00000000
        /*0c64*/ 	.short	0x010a
        /*0c66*/ 	.byte	0x3f
	.zero		1


	//   ....[99]....
        /*0c68*/ 	.word	0x00024370
        /*0c6c*/ 	.word	0x00000007
        /*0c70*/ 	.word	0x00000000
        /*0c74*/ 	.short	0x010a
        /*0c76*/ 	.byte	0x3f
	.zero		1


	//   ....[100]....
        /*0c78*/ 	.word	0x000243c0
        /*0c7c*/ 	.word	0x00000004
        /*0c80*/ 	.word	0x00000000
        /*0c84*/ 	.short	0x010a
        /*0c86*/ 	.byte	0x3f
	.zero		1


	//   ....[101]....
        /*0c88*/ 	.word	0x000256e0
        /*0c8c*/ 	.word	0x0000000a
        /*0c90*/ 	.word	0x00000000
        /*0c94*/ 	.short	0x010a
        /*0c96*/ 	.byte	0x3f
	.zero		1


	//   ....[102]....
        /*0c98*/ 	.word	0x00029d80
        /*0c9c*/ 	.word	0x0000004a
        /*0ca0*/ 	.word	0x00000000
        /*0ca4*/ 	.short	0x010a
        /*0ca6*/ 	.byte	0x3f
	.zero		1


	//   ....[103]....
        /*0ca8*/ 	.word	0x0002e120
        /*0cac*/ 	.word	0x0000000a
        /*0cb0*/ 	.word	0x00000000
        /*0cb4*/ 	.short	0x010a
        /*0cb6*/ 	.byte	0x3f
	.zero		1


	//   ....[104]....
        /*0cb8*/ 	.word	0x0002ede0
        /*0cbc*/ 	.word	0x0000000a
        /*0cc0*/ 	.word	0x00000000
        /*0cc4*/ 	.short	0x0101
        /*0cc6*/ 	.byte	0x3f
	.zero		1


	//   ....[105]....
        /*0cc8*/ 	.word	0x0002ee20
        /*0ccc*/ 	.word	0x0000000a
        /*0cd0*/ 	.word	0x00000000
        /*0cd4*/ 	.short	0x010a
        /*0cd6*/ 	.byte	0x3f
	.zero		1


	//   ....[106]....
        /*0cd8*/ 	.word	0x0002ee70
        /*0cdc*/ 	.word	0x0000004a
        /*0ce0*/ 	.word	0x00000000
        /*0ce4*/ 	.short	0x010a
        /*0ce6*/ 	.byte	0x3f
	.zero		1


	//   ....[107]....
        /*0ce8*/ 	.word	0x0002eec0
        /*0cec*/ 	.word	0x0000000a
        /*0cf0*/ 	.word	0x00000000
        /*0cf4*/ 	.short	0x010a
        /*0cf6*/ 	.byte	0x3f
	.zero		1


	//----- nvinfo : EIATTR_NUM_MBARRIERS
	.align		4
.L_831:
        /*0cf8*/ 	.byte	0x03, 0x38
        /*0cfa*/ 	.short	0x0016


	//----- nvinfo : EIATTR_EXIT_INSTR_OFFSETS
	.align		4
        /*0cfc*/ 	.byte	0x04, 0x1c
        /*0cfe*/ 	.short	(.L_833 - .L_832)


	//   ....[0]....
.L_832:
        /*0d00*/ 	.word	0x00000ba0


	//   ....[1]....
        /*0d04*/ 	.word	0x0001b980


	//   ....[2]....
        /*0d08*/ 	.word	0x0001b9e0


	//   ....[3]....
        /*0d0c*/ 	.word	0x00022300


	//----- nvinfo : EIATTR_MAX_THREADS
	.align		4
.L_833:
        /*0d10*/ 	.byte	0x04, 0x05
        /*0d12*/ 	.short	(.L_835 - .L_834)
.L_834:
        /*0d14*/ 	.word	0x00000180
        /*0d18*/ 	.word	0x00000001
        /*0d1c*/ 	.word	0x00000001


	//----- nvinfo : EIATTR_CRS_STACK_SIZE
	.align		4
.L_835:
        /*0d20*/ 	.byte	0x04, 0x1e
        /*0d22*/ 	.short	(.L_837 - .L_836)
.L_836:
        /*0d24*/ 	.word	0x00000000


	//----- nvinfo : EIATTR_CBANK_PARAM_SIZE
	.align		4
.L_837:
        /*0d28*/ 	.byte	0x03, 0x19
        /*0d2a*/ 	.short	0x0a70


	//----- nvinfo : EIATTR_PARAM_CBANK
	.align		4
        /*0d2c*/ 	.byte	0x04, 0x0a
        /*0d2e*/ 	.short	(.L_839 - .L_838)
	.align		4
.L_838:
        /*0d30*/ 	.word	index@(.nv.constant0._ZN7cutlass13device_kernelIN5flash11enable_sm90INS1_16FlashAttnFwdSm90INS1_25CollectiveMainloopFwdSm90ILi2EN4cute5tupleIJNS5_1CILi1EEES8_S8_EEENS6_IJNS7_ILi128EEENS7_ILi96EEENS7_ILi192EEEEEELi192ENS_10bfloat16_tEfNS_4arch4Sm90ELb0ELb1ELb1ELb1ELb0ELb1ELb0ELb1ELb1ELb0ELb0ELb0EEENS1_21CollectiveEpilogueFwdINS6_IJSA_SC_SB_EEES9_SE_SG_Li256ELb1ELb0ELb0ELb0EEENS1_36VarlenDynamicPersistentTileSchedulerILi128ELi96ELi256ELi32ELb0ELb0ELb1ELb1ELb0ELb1EEEEEEEEEvNT_6ParamsE)
        /*0d34*/ 	.short	0x0210
        /*0d36*/ 	.short	0x0a70


	//----- nvinfo : EIATTR_SW_WAR
	.align		4
.L_839:
        /*0d38*/ 	.byte	0x04, 0x36
        /*0d3a*/ 	.short	(.L_841 - .L_840)
.L_840:
        /*0d3c*/ 	.word	0x00000008
.L_841:


//--------------------- .nv.info._ZN7cutlass13device_kernelIN5flash11enable_sm90INS1_16FlashAttnFwdSm90INS1_25CollectiveMainloopFwdSm90ILi2EN4cute5tupleIJNS5_1CILi1EEES8_S8_EEENS6_IJNS7_ILi128EEENS7_ILi112EEENS7_ILi192EEEEEELi192ENS_10bfloat16_tEfNS_4arch4Sm90ELb1ELb0ELb1ELb0ELb0ELb0ELb0ELb1ELb1ELb0ELb0ELb0EEENS1_21CollectiveEpilogueFwdINS6_IJSA_SC_SB_EEES9_SE_SG_Li256ELb0ELb0ELb0ELb0EEENS1_30DynamicPersistentTileSchedulerILi256ELi32ELb0ELb0ELb1EEEEEEEEEvNT_6ParamsE --------------------------
	.section	.nv.info._ZN7cutlass13device_kernelIN5flash11enable_sm90INS1_16FlashAttnFwdSm90INS1_25CollectiveMainloopFwdSm90ILi2EN4cute5tupleIJNS5_1CILi1EEES8_S8_EEENS6_IJNS7_ILi128EEENS7_ILi112EEENS7_ILi192EEEEEELi192ENS_10bfloat16_tEfNS_4arch4Sm90ELb1ELb0ELb1ELb0ELb0ELb0ELb0ELb1ELb1ELb0ELb0ELb0EEENS1_21CollectiveEpilogueFwdINS6_IJSA_SC_SB_EEES9_SE_SG_Li256ELb0ELb0ELb0ELb0EEENS1_30DynamicPersistentTileSchedulerILi256ELi32ELb0ELb0ELb1EEEEEEEEEvNT_6ParamsE,"",@"SHT_CUDA_INFO"
	.sectionflags	@""
	.align	4


	//----- nvinfo : EIATTR_CUDA_API_VERSION
	.align		4
        /*0000*/ 	.byte	0x04, 0x37
        /*0002*/ 	.short	(.L_843 - .L_842)
.L_842:
        /*0004*/ 	.word	0x00000082


	//----- nvinfo : EIATTR_KPARAM_INFO
	.align		4
.L_843:
        /*0008*/ 	.byte	0x04, 0x17
        /*000a*/ 	.short	(.L_845 - .L_844)
.L_844:
        /*000c*/ 	.word	0x00000000
        /*0010*/ 	.short	0x0000
        /*0012*/ 	.short	0x0070
        /*0014*/ 	.byte	0x00, 0xf0, 0x01, 0x2e


	//----- nvinfo : EIATTR_SPARSE_MMA_MASK
	.align		4
.L_845:
        /*0018*/ 	.byte	0x03, 0x50
        /*001a*/ 	.short	0x0000


	//----- nvinfo : EIATTR_MAXREG_COUNT
	.align		4
        /*001c*/ 	.byte	0x03, 0x1b
        /*001e*/ 	.short	0x00a8


	//----- nvinfo : EIATTR_NUM_BARRIERS
	.align		4
        /*0020*/ 	.byte	0x02, 0x4c
        /*0022*/ 	.byte	0x09
	.zero		1


	//----- nvinfo : EIATTR_EXTERNS
	.align		4
        /*0024*/ 	.byte	0x04, 0x0f
        /*0026*/ 	.short	(.L_847 - .L_846)


	//   ....[0]....
	.align		4
.L_846:
        /*0028*/ 	.word	index@(__assertfail)


	//----- nvinfo : EIATTR_ANNOTATIONS
	.align		4
.L_847:
        /*002c*/ 	.byte	0x04, 0x55
        /*002e*/ 	.short	(.L_849 - .L_848)


	//   ....[0]....
.L_848:
        /*0030*/ 	.word	0x00000001
        /*0034*/ 	.byte	0x40, 0x09, 0x00, 0x00, 0x01, 0x00, 0x00, 0x00, 0x10, 0x0a, 0x00, 0x00, 0x01, 0x00, 0x00, 0x00
        /*0044*/ 	.byte	0x50, 0x20, 0x01, 0x00, 0x01, 0x00, 0x00, 0x00, 0x00, 0x21, 0x01, 0x00, 0x01, 0x00, 0x00, 0x00
        /*0054*/ 	.byte	0x10, 0x21, 0x01, 0x00, 0x01, 0x00, 0x00, 0x00, 0x20, 0x21, 0x01, 0x00, 0x01, 0x00, 0x00, 0x00
        /*0064*/ 	.byte	0xf0, 0x30, 0x01, 0x00, 0x01, 0x00, 0x00, 0x00, 0x40, 0x33, 0x01, 0x00, 0x01, 0x00, 0x00, 0x00
        /*0074*/ 	.byte	0x90, 0x4a, 0x01, 0x00, 0x01, 0x00, 0x00, 0x00, 0x80, 0x4d, 0x01, 0x00, 0x01, 0x00, 0x00, 0x00
        /*0084*/ 	.byte	0x70, 0x4e, 0x01, 0x00, 0x01, 0x00, 0x00, 0x00, 0x10, 0x4f, 0x01, 0x00, 0x01, 0x00, 0x00, 0x00
        /*0094*/ 	.byte	0x50, 0x50, 0x01, 0x00


	//----- nvinfo : EIATTR_MERCURY_ISA_VERSION
	.align		4
.L_849:
        /*0098*/ 	.byte	0x03, 0x5f
        /*009a*/ 	.short	0x0101


	//----- nvinfo : EIATTR_INT_WARP_WIDE_INSTR_OFFSETS
	.align		4
        /*009c*/ 	.byte	0x04, 0x31
        /*009e*/ 	.short	(.L_851 - .L_850)


	//   ....[0]....
.L_850:
        /*00a0*/ 	.word	0x00000180


	//   ....[1]....
        /*00a4*/ 	.word	0x000001b0


	//   ....[2]....
        /*00a8*/ 	.word	0x00000240


	//   ....[3]....
        /*00ac*/ 	.word	0x000125c0


	//   ....[4]....
        /*00b0*/ 	.word	0x00012660


	//   ....[5]....
        /*00b4*/ 	.word	0x00012bd0


	//   ....[6]....
        /*00b8*/ 	.word	0x000149d0


	//   ....[7]....
        /*00bc*/ 	.word	0x00014a70


	//----- nvinfo : EIATTR_COOP_GROUP_MASK_REGIDS
	.align		4
.L_851:
        /*00c0*/ 	.byte	0x04, 0x29
        /*00c2*/ 	.short	(.L_853 - .L_852)


	//   ....[0]....
.L_852:
        /*00c4*/ 	.word	0xffffffff


	//   ....[1]....
        /*00c8*/ 	.word	0xffffffff


	//   ....[2]....
        /*00cc*/ 	.word	0xffffffff


	//   ....[3]....
        /*00d0*/ 	.word	0xffffffff


	//   ....[4]....
        /*00d4*/ 	.word	0xffffffff


	//   ....[5]....
        /*00d8*/ 	.word	0xffffffff


	//   ....[6]....
        /*00dc*/ 	.word	0xffffffff


	//   ....[7]....
        /*00e0*/ 	.word	0xffffffff


	//   ....[8]....
        /*00e4*/ 	.word	0xffffffff


	//   ....[9]....
        /*00e8*/ 	.word	0xffffffff


	//   ....[10]....
        /*00ec*/ 	.word	0xffffffff


	//   ....[11]....
        /*00f0*/ 	.word	0xffffffff


	//   ....[12]....
        /*00f4*/ 	.word	0xffffffff


	//   ....[13]....
        /*00f8*/ 	.word	0xffffffff


	//   ....[14]....
        /*00fc*/ 	.word	0xffffffff


	//   ....[15]....
        /*0100*/ 	.word	0xffffffff


	//   ....[16]....
        /*0104*/ 	.word	0xffffffff


	//   ....[17]....
        /*0108*/ 	.word	0xffffffff


	//   ....[18]....
        /*010c*/ 	.word	0xffffffff


	//   ....[19]....
        /*0110*/ 	.word	0xffffffff


	//   ....[20]....
        /*0114*/ 	.word	0xffffffff


	//   ....[21]....
        /*0118*/ 	.word	0xffffffff


	//   ....[22]....
        /*011c*/ 	.word	0xffffffff


	//   ....[23]....
        /*0120*/ 	.word	0xffffffff


	//   ....[24]....
        /*0124*/ 	.word	0xffffffff


	//   ....[25]....
        /*0128*/ 	.word	0xffffffff


	//   ....[26]....
        /*012c*/ 	.word	0xffffffff


	//   ....[27]....
        /*0130*/ 	.word	0xffffffff


	//   ....[28]....
        /*0134*/ 	.word	0x0500000f


	//   ....[29]....
        /*0138*/ 	.word	0x0500000f


	//----- nvinfo : EIATTR_COOP_GROUP_INSTR_OFFSETS
	.align		4
.L_853:
        /*013c*/ 	.byte	0x04, 0x28
        /*013e*/ 	.short	(.L_855 - .L_854)


	//   ....[0]....
.L_854:
        /*0140*/ 	.word	0x00000060


	//   ....[1]....
        /*0144*/ 	.word	0x00000190


	//   ....[2]....
        /*0148*/ 	.word	0x00000250


	//   ....[3]....
        /*014c*/ 	.word	0x000003c0


	//   ....[4]....
        /*0150*/ 	.word	0x00000520


	//   ....[5]....
        /*0154*/ 	.word	0x00000640


	//   ....[6]....
        /*0158*/ 	.word	0x000007a0


	//   ....[7]....
        /*015c*/ 	.word	0x00001530


	//   ....[8]....
        /*0160*/ 	.word	0x00004ca0


	//   ....[9]....
        /*0164*/ 	.word	0x00004d90


	//   ....[10]....
        /*0168*/ 	.word	0x000055d0


	//   ....[11]....
        /*016c*/ 	.word	0x00005650


	//   ....[12]....
        /*0170*/ 	.word	0x00009ec0


	//   ....[13]....
        /*0174*/ 	.word	0x0000a000


	//   ....[14]....
        /*0178*/ 	.word	0x0000a740


	//   ....[15]....
        /*017c*/ 	.word	0x0000a7b0


	//   ....[16]....
        /*0180*/ 	.word	0x0000e890


	//   ....[17]....
        /*0184*/ 	.word	0x0000e8e0


	//   ....[18]....
        /*0188*/ 	.word	0x0000e9c0


	//   ....[19]....
        /*018c*/ 	.word	0x0000ec80


	//   ....[20]....
        /*0190*/ 	.word	0x0000fe80


	//   ....[21]....
        /*0194*/ 	.word	0x0000fec0


	//   ....[22]....
        /*0198*/ 	.word	0x0000ffb0


	//   ....[23]....
        /*019c*/ 	.word	0x0000ffc0


	//   ....[24]....
        /*01a0*/ 	.word	0x00011400


	//   ....[25]....
        /*01a4*/ 	.word	0x00012010


	//   ....[26]....
        /*01a8*/ 	.word	0x00014e10


	//   ....[27]....
        /*01ac*/ 	.word	0x00014ff0


	//   ....[28]....
        /*01b0*/ 	.word	0x00015560


	//   ....[29]....
        /*01b4*/ 	.word	0x00015930


	//----- nvinfo : EIATTR_REG_RECONFIG
	.align		4
.L_855:
        /*01b8*/ 	.byte	0x01, 0x54
	.zero		2


	//----- nvinfo : EIATTR_SYSCALL_OFFSETS
	.align		4
        /*01bc*/ 	.byte	0x04, 0x46
        /*01be*/ 	.short	(.L_857 - .L_856)


	//   ....[0]....
.L_856:
        /*01c0*/ 	.word	0x000016e0


	//   ....[1]....
        /*01c4*/ 	.word	0x000127e0


	//   ....[2]....
        /*01c8*/ 	.word	0x00012910


	//   ....[3]....
        /*01cc*/ 	.word	0x00012a10


	//----- nvinfo : EIATTR_MBARRIER_INSTR_OFFSETS
	.align		4
.L_857:
        /*01d0*/ 	.byte	0x04, 0x39
        /*01d2*/ 	.short	(.L_859 - .L_858)


	//   ....[0]....
.L_858:
        /*01d4*/ 	.word	0x00000270
        /*01d8*/ 	.word	0x000000ff
        /*01dc*/ 	.word	0x00036800
        /*01e0*/ 	.short	0x0100
        /*01e2*/ 	.byte	0x06
	.zero		1


	//   ....[1]....
        /*01e4*/ 	.word	0x00000280
        /*01e8*/ 	.word	0x000000ff
        /*01ec*/ 	.word	0x00036820
        /*01f0*/ 	.short	0x0100
        /*01f2*/ 	.byte	0x06
	.zero		1


	//   ....[2]....
        /*01f4*/ 	.word	0x00000370
        /*01f8*/ 	.word	0x000000ff
        /*01fc*/ 	.word	0x00036830
        /*0200*/ 	.short	0x0100
        /*0202*/ 	.byte	0x08
	.zero		1


	//   ....[3]....
        /*0204*/ 	.word	0x00000380
        /*0208*/ 	.word	0x000000ff
        /*020c*/ 	.word	0x00036840
        /*0210*/ 	.short	0x0100
        /*0212*/ 	.byte	0x08
	.zero		1


	//   ....[4]....
        /*0214*/ 	.word	0x00000390
        /*0218*/ 	.word	0x000000ff
        /*021c*/ 	.word	0x00036838
        /*0220*/ 	.short	0x0100
        /*0222*/ 	.byte	0x08
	.zero		1


	//   ....[5]....
        /*0224*/ 	.word	0x000003a0
        /*0228*/ 	.word	0x000000ff
        /*022c*/ 	.word	0x00036848
        /*0230*/ 	.short	0x0100
        /*0232*/ 	.byte	0x08
	.zero		1


	//   ....[6]....
        /*0234*/ 	.word	0x000004d0
        /*0238*/ 	.word	0x000000ff
        /*023c*/ 	.word	0x00036850
        /*0240*/ 	.short	0x0100
        /*0242*/ 	.byte	0x08
	.zero		1


	//   ....[7]....
        /*0244*/ 	.word	0x000004e0
        /*0248*/ 	.word	0x000000ff
        /*024c*/ 	.word	0x00036860
        /*0250*/ 	.short	0x0100
        /*0252*/ 	.byte	0x08
	.zero		1


	//   ....[8]....
        /*0254*/ 	.word	0x000004f0
        /*0258*/ 	.word	0x000000ff
        /*025c*/ 	.word	0x00036858
        /*0260*/ 	.short	0x0100
        /*0262*/ 	.byte	0x08
	.zero		1


	//   ....[9]....
        /*0264*/ 	.word	0x00000500
        /*0268*/ 	.word	0x000000ff
        /*026c*/ 	.word	0x00036868
        /*0270*/ 	.short	0x0100
        /*0272*/ 	.byte	0x08
	.zero		1


	//   ....[10]....
        /*0274*/ 	.word	0x000005f0
        /*0278*/ 	.word	0x000000ff
        /*027c*/ 	.word	0x00036870
        /*0280*/ 	.short	0x0100
        /*0282*/ 	.byte	0x06
	.zero		1


	//   ....[11]....
        /*0284*/ 	.word	0x00000600
        /*0288*/ 	.word	0x000000ff
        /*028c*/ 	.word	0x00036880
        /*0290*/ 	.short	0x0100
        /*0292*/ 	.byte	0x06
	.zero		1


	//   ....[12]....
        /*0294*/ 	.word	0x00000610
        /*0298*/ 	.word	0x000000ff
        /*029c*/ 	.word	0x00036878
        /*02a0*/ 	.short	0x0100
        /*02a2*/ 	.byte	0x06
	.zero		1


	//   ....[13]....
        /*02a4*/ 	.word	0x00000620
        /*02a8*/ 	.word	0x000000ff
        /*02ac*/ 	.word	0x00036888
        /*02b0*/ 	.short	0x0100
        /*02b2*/ 	.byte	0x06
	.zero		1


	//   ....[14]....
        /*02b4*/ 	.word	0x00000750
        /*02b8*/ 	.word	0x000000ff
        /*02bc*/ 	.word	0x00036890
        /*02c0*/ 	.short	0x0100
        /*02c2*/ 	.byte	0x08
	.zero		1


	//   ....[15]....
        /*02c4*/ 	.word	0x00000760
        /*02c8*/ 	.word	0x000000ff
        /*02cc*/ 	.word	0x000368a0
        /*02d0*/ 	.short	0x0100
        /*02d2*/ 	.byte	0x08
	.zero		1


	//   ....[16]....
        /*02d4*/ 	.word	0x00000770
        /*02d8*/ 	.word	0x000000ff
        /*02dc*/ 	.word	0x00036898
        /*02e0*/ 	.short	0x0100
        /*02e2*/ 	.byte	0x08
	.zero		1


	//   ....[17]....
        /*02e4*/ 	.word	0x00000780
        /*02e8*/ 	.word	0x000000ff
        /*02ec*/ 	.word	0x000368a8
        /*02f0*/ 	.short	0x0100
        /*02f2*/ 	.byte	0x08
	.zero		1


	//   ....[18]....
        /*02f4*/ 	.word	0x000008b0
        /*02f8*/ 	.word	0x000000ff
        /*02fc*/ 	.word	0x000368b0
        /*0300*/ 	.short	0x0100
        /*0302*/ 	.byte	0x08
	.zero		1


	//   ....[19]....
        /*0304*/ 	.word	0x000008c0
        /*0308*/ 	.word	0x000000ff
        /*030c*/ 	.word	0x000368c0
        /*0310*/ 	.short	0x0100
        /*0312*/ 	.byte	0x08
	.zero		1


	//   ....[20]....
        /*0314*/ 	.word	0x000008d0
        /*0318*/ 	.word	0x000000ff
        /*031c*/ 	.word	0x000368b8
        /*0320*/ 	.short	0x0100
        /*0322*/ 	.byte	0x08
	.zero		1


	//   ....[21]....
        /*0324*/ 	.word	0x000008e0
        /*0328*/ 	.word	0x000000ff
        /*032c*/ 	.word	0x000368c8
        /*0330*/ 	.short	0x0100
        /*0332*/ 	.byte	0x08
	.zero		1


	//   ....[22]....
        /*0334*/ 	.word	0x00001740
        /*0338*/ 	.word	0x000000ff
        /*033c*/ 	.word	0x00036800
        /*0340*/ 	.short	0x010a
        /*0342*/ 	.byte	0x3d
	.zero		1


	//   ....[23]....
        /*0344*/ 	.word	0x000017d0
        /*0348*/ 	.word	0x00000000
        /*034c*/ 	.word	0x00036830
        /*0350*/ 	.short	0x010a
        /*0352*/ 	.byte	0x3f
	.zero		1


	//   ....[24]....
        /*0354*/ 	.word	0x00001840
        /*0358*/ 	.word	0x00000000
        /*035c*/ 	.word	0x00036830
        /*0360*/ 	.short	0x010a
        /*0362*/ 	.byte	0x3f
	.zero		1


	//   ....[25]....
        /*0364*/ 	.word	0x00004b40
        /*0368*/ 	.word	0x00000000
        /*036c*/ 	.word	0x00000000
        /*0370*/ 	.short	0x0101
        /*0372*/ 	.byte	0x3f
	.zero		1


	//   ....[26]....
        /*0374*/ 	.word	0x00006810
        /*0378*/ 	.word	0x000000ff
        /*037c*/ 	.word	0x00036830
        /*0380*/ 	.short	0x010a
        /*0382*/ 	.byte	0x3c
	.zero		1


	//   ....[27]....
        /*0384*/ 	.word	0x00006850
        /*0388*/ 	.word	0x000000ff
        /*038c*/ 	.word	0x00036830
        /*0390*/ 	.short	0x010a
        /*0392*/ 	.byte	0x3c
	.zero		1


	//   ....[28]....
        /*0394*/ 	.word	0x00008f40
        /*0398*/ 	.word	0x000000ff
        /*039c*/ 	.word	0x00036850
        /*03a0*/ 	.short	0x010a
        /*03a2*/ 	.byte	0x0a
	.zero		1


	//   ....[29]....
        /*03a4*/ 	.word	0x00008f80
        /*03a8*/ 	.word	0x000000ff
        /*03ac*/ 	.word	0x00036850
        /*03b0*/ 	.short	0x010a
        /*03b2*/ 	.byte	0x0a
	.zero		1


	//   ....[30]....
        /*03b4*/ 	.word	0x0000aec0
        /*03b8*/ 	.word	0x00000003
        /*03bc*/ 	.word	0x00000000
        /*03c0*/ 	.short	0x0101
        /*03c2*/ 	.byte	0x3f
	.zero		1


	//   ....[31]....
        /*03c4*/ 	.word	0x0000af20
        /*03c8*/ 	.word	0x0000008b
        /*03cc*/ 	.word	0x00000000
        /*03d0*/ 	.short	0x0101
        /*03d2*/ 	.byte	0x3f
	.zero		1


	//   ....[32]....
        /*03d4*/ 	.word	0x0000b490
        /*03d8*/ 	.word	0x000000ff
        /*03dc*/ 	.word	0x00036830
        /*03e0*/ 	.short	0x010a
        /*03e2*/ 	.byte	0x06
	.zero		1


	//   ....[33]....
        /*03e4*/ 	.word	0x0000b4d0
        /*03e8*/ 	.word	0x000000ff
        /*03ec*/ 	.word	0x00036830
        /*03f0*/ 	.short	0x010a
        /*03f2*/ 	.byte	0x06
	.zero		1


	//   ....[34]....
        /*03f4*/ 	.word	0x0000dbb0
        /*03f8*/ 	.word	0x000000ff
        /*03fc*/ 	.word	0x00036850
        /*0400*/ 	.short	0x010a
        /*0402*/ 	.byte	0x07
	.zero		1


	//   ....[35]....
        /*0404*/ 	.word	0x0000dbf0
        /*0408*/ 	.word	0x000000ff
        /*040c*/ 	.word	0x00036850
        /*0410*/ 	.short	0x010a
        /*0412*/ 	.byte	0x07
	.zero		1


	//   ....[36]....
        /*0414*/ 	.word	0x0000f1c0
        /*0418*/ 	.word	0x00000086
        /*041c*/ 	.word	0x00000000
        /*0420*/ 	.short	0x0101
        /*0422*/ 	.byte	0x3f
	.zero		1


	//   ....[37]....
        /*0424*/ 	.word	0x0000f230
        /*0428*/ 	.word	0x00000086
        /*042c*/ 	.word	0x00000000
        /*0430*/ 	.short	0x0101
        /*0432*/ 	.byte	0x3f
	.zero		1


	//   ....[38]....
        /*0434*/ 	.word	0x0000fdf0
        /*0438*/ 	.word	0x000000ff
        /*043c*/ 	.word	0x00036850
        /*0440*/ 	.short	0x010a
        /*0442*/ 	.byte	0x05
	.zero		1


	//   ....[39]....
        /*0444*/ 	.word	0x0000fe30
        /*0448*/ 	.word	0x000000ff
        /*044c*/ 	.word	0x00036850
        /*0450*/ 	.short	0x010a
        /*0452*/ 	.byte	0x05
	.zero		1


	//   ....[40]....
        /*0454*/ 	.word	0x00010320
        /*0458*/ 	.word	0x00000005
        /*045c*/ 	.word	0x00000000
        /*0460*/ 	.short	0x0101
        /*0462*/ 	.byte	0x3f
	.zero		1


	//   ....[41]....
        /*0464*/ 	.word	0x000115f0
        /*0468*/ 	.word	0x000000ff
        /*046c*/ 	.word	0x00000000
        /*0470*/ 	.short	0x0101
        /*0472*/ 	.byte	0x05
	.zero		1


	//   ....[42]....
        /*0474*/ 	.word	0x00012e60
        /*0478*/ 	.word	0x00000008
        /*047c*/ 	.word	0x00036840
        /*0480*/ 	.short	0x010a
        /*0482*/ 	.byte	0x3f
	.zero		1


	//   ....[43]....
        /*0484*/ 	.word	0x00013380
        /*0488*/ 	.word	0x00000012
        /*048c*/ 	.word	0x00036820
        /*0490*/ 	.short	0x010a
        /*0492*/ 	.byte	0x3f
	.zero		1


	//   ....[44]....
        /*0494*/ 	.word	0x000135f0
        /*0498*/ 	.word	0x00000003
        /*049c*/ 	.word	0x00036840
        /*04a0*/ 	.short	0x010a
        /*04a2*/ 	.byte	0x3f
	.zero		1


	//   ....[45]....
        /*04a4*/ 	.word	0x00013880
        /*04a8*/ 	.word	0x00000003
        /*04ac*/ 	.word	0x00000060
        /*04b0*/ 	.short	0x010a
        /*04b2*/ 	.byte	0x3f
	.zero		1


	//   ....[46]....
        /*04b4*/ 	.word	0x00013d60
        /*04b8*/ 	.word	0x00000002
        /*04bc*/ 	.word	0x00036840
        /*04c0*/ 	.short	0x010a
        /*04c2*/ 	.byte	0x3f
	.zero		1


	//   ....[47]....
        /*04c4*/ 	.word	0x00013ff0
        /*04c8*/ 	.word	0x00000002
        /*04cc*/ 	.word	0x00000060
        /*04d0*/ 	.short	0x010a
        /*04d2*/ 	.byte	0x3f
	.zero		1


	//   ....[48]....
        /*04d4*/ 	.word	0x00014440
        /*04d8*/ 	.word	0x00000002
        /*04dc*/ 	.word	0x00036840
        /*04e0*/ 	.short	0x010a
        /*04e2*/ 	.byte	0x3f
	.zero		1


	//   ....[49]....
        /*04e4*/ 	.word	0x000146f0
        /*04e8*/ 	.word	0x00000002
        /*04ec*/ 	.word	0x00000060
        /*04f0*/ 	.short	0x010a
        /*04f2*/ 	.byte	0x3f
	.zero		1


	//   ....[50]....
        /*04f4*/ 	.word	0x00014b20
        /*04f8*/ 	.word	0x00000003
        /*04fc*/ 	.word	0x00036860
        /*0500*/ 	.short	0x010a
        /*0502*/ 	.byte	0x3f
	.zero		1


	//   ....[51]....
        /*0504*/ 	.word	0x00014fa0
        /*0508*/ 	.word	0x00000007
        /*050c*/ 	.word	0x00036820
        /*0510*/ 	.short	0x010a
        /*0512*/ 	.byte	0x3f
	.zero		1


	//   ....[52]....
        /*0514*/ 	.word	0x000150f0
        /*0518*/ 	.word	0x00000005
        /*051c*/ 	.word	0x00000000
        /*0520*/ 	.short	0x010a
        /*0522*/ 	.byte	0x3f
	.zero		1


	//   ....[53]....
        /*0524*/ 	.word	0x00015160
        /*0528*/ 	.word	0x00000003
        /*052c*/ 	.word	0x00000000
        /*0530*/ 	.short	0x010a
        /*0532*/ 	.byte	0x3f
	.zero		1


	//   ....[54]....
        /*0534*/ 	.word	0x000151c0
        /*0538*/ 	.word	0x00000005
        /*053c*/ 	.word	0x00000000
        /*0540*/ 	.short	0x010a
        /*0542*/ 	.byte	0x3f
	.zero		1


	//   ....[55]....
        /*0544*/ 	.word	0x000151f0
        /*0548*/ 	.word	0x00000003
        /*054c*/ 	.word	0x00000000
        /*0550*/ 	.short	0x010a
        /*0552*/ 	.byte	0x3f
	.zero		1


	//   ....[56]....
        /*0554*/ 	.word	0x00015260
        /*0558*/ 	.word	0x00000003
        /*055c*/ 	.word	0x00036800
        /*0560*/ 	.short	0x010a
        /*0562*/ 	.byte	0x3f
	.zero		1


	//   ....[57]....
        /*0564*/ 	.word	0x000152b0
        /*0568*/ 	.word	0x00000000
        /*056c*/ 	.word	0x00036830
        /*0570*/ 	.short	0x010a
        /*0572*/ 	.byte	0x3f
	.zero		1


	//   ....[58]....
        /*0574*/ 	.word	0x00015310
        /*0578*/ 	.word	0x00000009
        /*057c*/ 	.word	0x00036830
        /*0580*/ 	.short	0x010a
        /*0582*/ 	.byte	0x3f
	.zero		1


	//   ....[59]....
        /*0584*/ 	.word	0x00015370
        /*0588*/ 	.word	0x00000009
        /*058c*/ 	.word	0x00036850
        /*0590*/ 	.short	0x010a
        /*0592*/ 	.byte	0x3f
	.zero		1


	//   ....[60]....
        /*0594*/ 	.word	0x000153d0
        /*0598*/ 	.word	0x00000009
        /*059c*/ 	.word	0x00036830
        /*05a0*/ 	.short	0x010a
        /*05a2*/ 	.byte	0x3f
	.zero		1


	//   ....[61]....
        /*05a4*/ 	.word	0x00015430
        /*05a8*/ 	.word	0x00000009
        /*05ac*/ 	.word	0x00036850
        /*05b0*/ 	.short	0x010a
        /*05b2*/ 	.byte	0x3f
	.zero		1


	//   ....[62]....
        /*05b4*/ 	.word	0x00015490
        /*05b8*/ 	.word	0x00000005
        /*05bc*/ 	.word	0x00036850
        /*05c0*/ 	.short	0x010a
        /*05c2*/ 	.byte	0x3f
	.zero		1


	//   ....[63]....
        /*05c4*/ 	.word	0x00015610
        /*05c8*/ 	.word	0x00000008
        /*05cc*/ 	.word	0x00036840
        /*05d0*/ 	.short	0x010a
        /*05d2*/ 	.byte	0x3f
	.zero		1


	//   ....[64]....
        /*05d4*/ 	.word	0x00015660
        /*05d8*/ 	.word	0x00000012
        /*05dc*/ 	.word	0x00036820
        /*05e0*/ 	.short	0x010a
        /*05e2*/ 	.byte	0x3f
	.zero		1


	//   ....[65]....
        /*05e4*/ 	.word	0x000156b0
        /*05e8*/ 	.word	0x00000003
        /*05ec*/ 	.word	0x00036840
        /*05f0*/ 	.short	0x010a
        /*05f2*/ 	.byte	0x3f
	.zero		1


	//   ....[66]....
        /*05f4*/ 	.word	0x00015700
        /*05f8*/ 	.word	0x00000003
        /*05fc*/ 	.word	0x00000060
        /*0600*/ 	.short	0x010a
        /*0602*/ 	.byte	0x3f
	.zero		1


	//   ....[67]....
        /*0604*/ 	.word	0x00015750
        /*0608*/ 	.word	0x00000002
        /*060c*/ 	.word	0x00036840
        /*0610*/ 	.short	0x010a
        /*0612*/ 	.byte	0x3f
	.zero		1


	//   ....[68]....
        /*0614*/ 	.word	0x000157a0
        /*0618*/ 	.word	0x00000002
        /*061c*/ 	.word	0x00000060
        /*0620*/ 	.short	0x010a
        /*0622*/ 	.byte	0x3f
	.zero		1


	//   ....[69]....
        /*0624*/ 	.word	0x000157f0
        /*0628*/ 	.word	0x00000002
        /*062c*/ 	.word	0x00036840
        /*0630*/ 	.short	0x010a
        /*0632*/ 	.byte	0x3f
	.zero		1


	//   ....[70]....
        /*0634*/ 	.word	0x00015840
        /*0638*/ 	.word	0x00000002
        /*063c*/ 	.word	0x00000060
        /*0640*/ 	.short	0x010a
        /*0642*/ 	.byte	0x3f
	.zero		1


	//   ....[71]....
        /*0644*/ 	.word	0x00015890
        /*0648*/ 	.word	0x00000003
        /*064c*/ 	.word	0x00036860
        /*0650*/ 	.short	0x010a
        /*0652*/ 	.byte	0x3f
	.zero		1


	//   ....[72]....
        /*0654*/ 	.word	0x00015970
        /*0658*/ 	.word	0x00000007
        /*065c*/ 	.word	0x00036820
        /*0660*/ 	.short	0x010a
        /*0662*/ 	.byte	0x3f
	.zero		1


	//   ....[73]....
        /*0664*/ 	.word	0x000159c0
        /*0668*/ 	.word	0x00000005
        /*066c*/ 	.word	0x00000000
        /*0670*/ 	.short	0x010a
        /*0672*/ 	.byte	0x3f
	.zero		1


	//   ....[74]....
        /*0674*/ 	.word	0x00015a10
        /*0678*/ 	.word	0x00000003
        /*067c*/ 	.word	0x00000000
        /*0680*/ 	.short	0x010a
        /*0682*/ 	.byte	0x3f
	.zero		1


	//   ....[75]....
        /*0684*/ 	.word	0x00015a60
        /*0688*/ 	.word	0x00000005
        /*068c*/ 	.word	0x00000000
        /*0690*/ 	.short	0x010a
        /*0692*/ 	.byte	0x3f
	.zero		1


	//----- nvinfo : EIATTR_NUM_MBARRIERS
	.align		4
.L_859:
        /*0694*/ 	.byte	0x03, 0x38
        /*0696*/ 	.short	0x0016


	//----- nvinfo : EIATTR_EXIT_INSTR_OFFSETS
	.align		4
        /*0698*/ 	.byte	0x04, 0x1c
        /*069a*/ 	.short	(.L_861 - .L_860)


	//   ....[0]....
.L_860:
        /*069c*/ 	.word	0x00000a00


	//   ....[1]....
        /*06a0*/ 	.word	0x00011fd0


	//   ....[2]....
        /*06a4*/ 	.word	0x00012030


	//   ....[3]....
        /*06a8*/ 	.word	0x00015010


	//   ....[4]....
        /*06ac*/ 	.word	0x00015240


	//----- nvinfo : EIATTR_MAX_THREADS
	.align		4
.L_861:
        /*06b0*/ 	.byte	0x04, 0x05
        /*06b2*/ 	.short	(.L_863 - .L_862)
.L_862:
        /*06b4*/ 	.word	0x00000180
        /*06b8*/ 	.word	0x00000001
        /*06bc*/ 	.word	0x00000001


	//----- nvinfo : EIATTR_CRS_STACK_SIZE
	.align		4
.L_863:
        /*06c0*/ 	.byte	0x04, 0x1e
        /*06c2*/ 	.short	(.L_865 - .L_864)
.L_864:
        /*06c4*/ 	.word	0x00000000


	//----- nvinfo : EIATTR_CBANK_PARAM_SIZE
	.align		4
.L_865:
        /*06c8*/ 	.byte	0x03, 0x19
        /*06ca*/ 	.short	0x0bf0


	//----- nvinfo : EIATTR_PARAM_CBANK
	.align		4
        /*06cc*/ 	.byte	0x04, 0x0a
        /*06ce*/ 	.short	(.L_867 - .L_866)
	.align		4
.L_866:
        /*06d0*/ 	.word	index@(.nv.constant0._ZN7cutlass13device_kernelIN5flash11enable_sm90INS1_16FlashAttnFwdSm90INS1_25CollectiveMainloopFwdSm90ILi2EN4cute5tupleIJNS5_1CILi1EEES8_S8_EEENS6_IJNS7_ILi128EEENS7_ILi112EEENS7_ILi192EEEEEELi192ENS_10bfloat16_tEfNS_4arch4Sm90ELb1ELb0ELb1ELb0ELb0ELb0ELb0ELb1ELb1ELb0ELb0ELb0EEENS1_21CollectiveEpilogueFwdINS6_IJSA_SC_SB_EEES9_SE_SG_Li256ELb0ELb0ELb0ELb0EEENS1_30DynamicPersistentTileSchedulerILi256ELi32ELb0ELb0ELb1EEEEEEEEEvNT_6ParamsE)
        /*06d4*/ 	.short	0x0210
        /*06d6*/ 	.short	0x0bf0


	//----- nvinfo : EIATTR_SW_WAR
	.align		4
.L_867:
        /*06d8*/ 	.byte	0x04, 0x36
        /*06da*/ 	.short	(.L_869 - .L_868)
.L_868:
        /*06dc*/ 	.word	0x00000008
.L_869:


//--------------------- .nv.info._ZN7cutlass13device_kernelIN5flash11enable_sm90INS1_16FlashAttnFwdSm90INS1_25CollectiveMainloopFwdSm90ILi2EN4cute5tupleIJNS5_1CILi1EEES8_S8_EEENS6_IJNS7_ILi128EEENS7_ILi112EEENS7_ILi192EEEEEELi192ENS_10bfloat16_tEfNS_4arch4Sm90ELb1ELb0ELb1ELb1ELb0ELb0ELb0ELb1ELb1ELb0ELb0ELb0EEENS1_21CollectiveEpilogueFwdINS6_IJSA_SC_SB_EEES9_SE_SG_Li256ELb1ELb0ELb0ELb0EEENS1_36VarlenDynamicPersistentTileSchedulerILi128ELi112ELi256ELi32ELb0ELb0ELb1ELb1ELb1ELb1EEEEEEEEEvNT_6ParamsE --------------------------
	.section	.nv.info._ZN7cutlass13device_kernelIN5flash11enable_sm90INS1_16FlashAttnFwdSm90INS1_25CollectiveMainloopFwdSm90ILi2EN4cute5tupleIJNS5_1CILi1EEES8_S8_EEENS6_IJNS7_ILi128EEENS7_ILi112EEENS7_ILi192EEEEEELi192ENS_10bfloat16_tEfNS_4arch4Sm90ELb1ELb0ELb1ELb1ELb0ELb0ELb0ELb1ELb1ELb0ELb0ELb0EEENS1_21CollectiveEpilogueFwdINS6_IJSA_SC_SB_EEES9_SE_SG_Li256ELb1ELb0ELb0ELb0EEENS1_36VarlenDynamicPersistentTileSchedulerILi128ELi112ELi256ELi32ELb0ELb0ELb1ELb1ELb1ELb1EEEEEEEEEvNT_6ParamsE,"",@"SHT_CUDA_INFO"
	.sectionflags	@""
	.align	4


	//----- nvinfo : EIATTR_CUDA_API_VERSION
	.align		4
        /*0000*/ 	.byte	0x04, 0x37
        /*0002*/ 	.short	(.L_871 - .L_870)
.L_870:
        /*0004*/ 	.word	0x00000082


	//----- nvinfo : EIATTR_KPARAM_INFO
	.align		4
.L_871:
        /*0008*/ 	.byte	0x04, 0x17
        /*000a*/ 	.short	(.L_873 - .L_872)
.L_872:
        /*000c*/ 	.word	0x00000000
        /*0010*/ 	.short	0x0000
        /*0012*/ 	.short	0x0070
        /*0014*/ 	.byte	0x00, 0xf0, 0x01, 0x28


	//----- nvinfo : EIATTR_SPARSE_MMA_MASK
	.align		4
.L_873:
        /*0018*/ 	.byte	0x03, 0x50
        /*001a*/ 	.short	0x0000


	//----- nvinfo : EIATTR_MAXREG_COUNT
	.align		4
        /*001c*/ 	.byte	0x03, 0x1b
        /*001e*/ 	.short	0x00a8


	//----- nvinfo : EIATTR_NUM_BARRIERS
	.align		4
        /*0020*/ 	.byte	0x02, 0x4c
        /*0022*/ 	.byte	0x09
	.zero		1


	//----- nvinfo : EIATTR_EXTERNS
	.align		4
        /*0024*/ 	.byte	0x04, 0x0f
        /*0026*/ 	.short	(.L_875 - .L_874)


	//   ....[0]....
	.align		4
.L_874:
        /*0028*/ 	.word	index@(__assertfail)


	//----- nvinfo : EIATTR_ANNOTATIONS
	.align		4
.L_875:
        /*002c*/ 	.byte	0x04, 0x55
        /*002e*/ 	.short	(.L_877 - .L_876)


	//   ....[0]....
.L_876:
        /* <DEDUP_REMOVED lines=33> */


	//----- nvinfo : EIATTR_MERCURY_ISA_VERSION
	.align		4
.L_877:
        /*0230*/ 	.byte	0x03, 0x5f
        /*0232*/ 	.short	0x0101


	//----- nvinfo : EIATTR_UNUSED_LOAD_BYTE_OFFSET
	.align		4
        /*0234*/ 	.byte	0x04, 0x44
        /*0236*/ 	.short	(.L_879 - .L_878)


	//   ....[0]....
.L_878:
        /*0238*/ 	.word	0x00000a40
        /*023c*/ 	.word	0x0000fff0


	//   ....[1]....
        /*0240*/ 	.word	0x00010790
        /*0244*/ 	.word	0x0000fff0


	//----- nvinfo : EIATTR_INT_WARP_WIDE_INSTR_OFFSETS
	.align		4
.L_879:
        /*0248*/ 	.byte	0x04, 0x31
        /*024a*/ 	.short	(.L_881 - .L_880)


	//   ....[0]....
.L_880:
        /*024c*/ 	.word	0x00000160


	//   ....[1]....
        /*0250*/ 	.word	0x000001a0


	//   ....[2]....
        /*0254*/ 	.word	0x00000210


	//   ....[3]....
        /*0258*/ 	.word	0x000141a0


	//   ....[4]....
        /*025c*/ 	.word	0x00014240


	//   ....[5]....
        /*0260*/ 	.word	0x000146d0


	//   ....[6]....
        /*0264*/ 	.word	0x00014700


	//   ....[7]....
        /*0268*/ 	.word	0x00014910


	//   ....[8]....
        /*026c*/ 	.word	0x00014a00


	//   ....[9]....
        /*0270*/ 	.word	0x00016e00


	//   ....[10]....
        /*0274*/ 	.word	0x00016ea0


	//----- nvinfo : EIATTR_COOP_GROUP_MASK_REGIDS
	.align		4
.L_881:
        /*0278*/ 	.byte	0x04, 0x29
        /*027a*/ 	.short	(.L_883 - .L_882)


	//   ....[0]....
.L_882:
        /*027c*/ 	.word	0xffffffff


	//   ....[1]....
        /*0280*/ 	.word	0xffffffff


	//   ....[2]....
        /*0284*/ 	.word	0xffffffff


	//   ....[3]....
        /*0288*/ 	.word	0xffffffff


	//   ....[4]....
        /*028c*/ 	.word	0xffffffff


	//   ....[5]....
        /*0290*/ 	.word	0xffffffff


	//   ....[6]....
        /*0294*/ 	.word	0xffffffff


	//   ....[7]....
        /*0298*/ 	.word	0xffffffff


	//   ....[8]....
        /*029c*/ 	.word	0xffffffff


	//   ....[9]....
        /*02a0*/ 	.word	0xffffffff


	//   ....[10]....
        /*02a4*/ 	.word	0xffffffff


	//   ....[11]....
        /*02a8*/ 	.word	0xffffffff


	//   ....[12]....
        /*02ac*/ 	.word	0xffffffff


	//   ....[13]....
        /*02b0*/ 	.word	0xffffffff


	//   ....[14]....
        /*02b4*/ 	.word	0xffffffff


	//   ....[15]....
        /*02b8*/ 	.word	0xffffffff


	//   ....[16]....
        /*02bc*/ 	.word	0xffffffff


	//   ....[17]....
        /*02c0*/ 	.word	0xffffffff


	//   ....[18]....
        /*02c4*/ 	.word	0xffffffff


	//   ....[19]....
        /*02c8*/ 	.word	0xffffffff


	//   ....[20]....
        /*02cc*/ 	.word	0xffffffff


	//   ....[21]....
        /*02d0*/ 	.word	0xffffffff


	//   ....[22]....
        /*02d4*/ 	.word	0xffffffff


	//   ....[23]....
        /*02d8*/ 	.word	0xffffffff


	//   ....[24]....
        /*02dc*/ 	.word	0xffffffff


	//   ....[25]....
        /*02e0*/ 	.word	0xffffffff


	//   ....[26]....
        /*02e4*/ 	.word	0xffffffff


	//   ....[27]....
        /*02e8*/ 	.word	0xffffffff


	//   ....[28]....
        /*02ec*/ 	.word	0xffffffff


	//   ....[29]....
        /*02f0*/ 	.word	0xffffffff


	//   ....[30]....
        /*02f4*/ 	.word	0xffffffff


	//   ....[31]....
        /*02f8*/ 	.word	0xffffffff


	//   ....[32]....
        /*02fc*/ 	.word	0xffffffff


	//   ....[33]....
        /*0300*/ 	.word	0xffffffff


	//   ....[34]....
        /*0304*/ 	.word	0xffffffff


	//   ....[35]....
        /*0308*/ 	.word	0xffffffff


	//   ....[36]....
        /*030c*/ 	.word	0xffffffff


	//   ....[37]....
        /*0310*/ 	.word	0xffffffff


	//   ....[38]....
        /*0314*/ 	.word	0xffffffff


	//   ....[39]....
        /*0318*/ 	.word	0xffffffff


	//   ....[40]....
        /*031c*/ 	.word	0xffffffff


	//   ....[41]....
        /*0320*/ 	.word	0xffffffff


	//   ....[42]....
        /*0324*/ 	.word	0xffffffff


	//   ....[43]....
        /*0328*/ 	.word	0xffffffff


	//   ....[44]....
        /*032c*/ 	.word	0xffffffff


	//   ....[45]....
        /*0330*/ 	.word	0xffffffff


	//   ....[46]....
        /*0334*/ 	.word	0xffffffff


	//   ....[47]....
        /*0338*/ 	.word	0xffffffff


	//   ....[48]....
        /*033c*/ 	.word	0xffffffff


	//   ....[49]....
        /*0340*/ 	.word	0xffffffff


	//   ....[50]....
        /*0344*/ 	.word	0xffffffff


	//   ....[51]....
        /*0348*/ 	.word	0xffffffff


	//   ....[52]....
        /*034c*/ 	.word	0xffffffff


	//   ....[53]....
        /*0350*/ 	.word	0xffffffff


	//   ....[54]....
        /*0354*/ 	.word	0xffffffff


	//   ....[55]....
        /*0358*/ 	.word	0xffffffff


	//   ....[56]....
        /*035c*/ 	.word	0xffffffff


	//   ....[57]....
        /*0360*/ 	.word	0xffffffff


	//   ....[58]....
        /*0364*/ 	.word	0x0500000f


	//   ....[59]....
        /*0368*/ 	.word	0x0500000f


	//   ....[60]....
        /*036c*/ 	.word	0x0500000f


	//   ....[61]....
        /*0370*/ 	.word	0x0500000f


	//   ....[62]....
        /*0374*/ 	.word	0x0500000f


	//   ....[63]....
        /*0378*/ 	.word	0x0500000f


	//   ....[64]....
        /*037c*/ 	.word	0x0500000f


	//   ....[65]....
        /*0380*/ 	.word	0x0500000f


	//   ....[66]....
        /*0384*/ 	.word	0x0500000f


	//   ....[67]....
        /*0388*/ 	.word	0x0500000f


	//   ....[68]....
        /*038c*/ 	.word	0x0500000f


	//   ....[69]....
        /*0390*/ 	.word	0x0500000f


	//   ....[70]....
        /*0394*/ 	.word	0x0500000f


	//   ....[71]....
        /*0398*/ 	.word	0x0500000f


	//   ....[72]....
        /*039c*/ 	.word	0x0500000f


	//   ....[73]....
        /*03a0*/ 	.word	0x0500000f


	//   ....[74]....
        /*03a4*/ 	.word	0x0500000f


	//   ....[75]....
        /*03a8*/ 	.word	0x0500000f


	//   ....[76]....
        /*03ac*/ 	.word	0x0500000f


	//----- nvinfo : EIATTR_COOP_GROUP_INSTR_OFFSETS
	.align		4
.L_883:
        /*03b0*/ 	.byte	0x04, 0x28
        /*03b2*/ 	.short	(.L_885 - .L_884)


	//   ....[0]....
.L_884:
        /*03b4*/ 	.word	0x00000060


	//   ....[1]....
        /*03b8*/ 	.word	0x00000170


	//   ....[2]....
        /*03bc*/ 	.word	0x000001c0


	//   ....[3]....
        /*03c0*/ 	.word	0x000003f0


	//   ....[4]....
        /*03c4*/ 	.word	0x00000550


	//   ....[5]....
        /*03c8*/ 	.word	0x00000670


	//   ....[6]....
        /*03cc*/ 	.word	0x000007d0


	//   ....[7]....
        /*03d0*/ 	.word	0x000017c0


	//   ....[8]....
        /*03d4*/ 	.word	0x00004ee0


	//   ....[9]....
        /*03d8*/ 	.word	0x00004fd0


	//   ....[10]....
        /*03dc*/ 	.word	0x00005910


	//   ....[11]....
        /*03e0*/ 	.word	0x00005990


	//   ....[12]....
        /*03e4*/ 	.word	0x00009ee0


	//   ....[13]....
        /*03e8*/ 	.word	0x0000a010


	//   ....[14]....
        /*03ec*/ 	.word	0x0000a7d0


	//   ....[15]....
        /*03f0*/ 	.word	0x0000a830


	//   ....[16]....
        /*03f4*/ 	.word	0x0000e510


	//   ....[17]....
        /*03f8*/ 	.word	0x0000e540


	//   ....[18]....
        /*03fc*/ 	.word	0x0000e950


	//   ....[19]....
        /*0400*/ 	.word	0x0000ea60


	//   ....[20]....
        /*0404*/ 	.word	0x0000fc90


	//   ....[21]....
        /*0408*/ 	.word	0x0000fcd0


	//   ....[22]....
        /*040c*/ 	.word	0x0000fdc0


	//   ....[23]....
        /*0410*/ 	.word	0x0000fde0


	//   ....[24]....
        /*0414*/ 	.word	0x00012f20


	//   ....[25]....
        /*0418*/ 	.word	0x000130b0


	//   ....[26]....
        /*041c*/ 	.word	0x000130e0


	//   ....[27]....
        /*0420*/ 	.word	0x00013120


	//   ....[28]....
        /*0424*/ 	.word	0x00013190


	//   ....[29]....
        /*0428*/ 	.word	0x000131f0


	//   ....[30]....
        /*042c*/ 	.word	0x00013230


	//   ....[31]....
        /*0430*/ 	.word	0x000133e0


	//   ....[32]....
        /*0434*/ 	.word	0x00013440


	//   ....[33]....
        /*0438*/ 	.word	0x00013480


	//   ....[34]....
        /*043c*/ 	.word	0x000134c0


	//   ....[35]....
        /*0440*/ 	.word	0x000134f0


	//   ....[36]....
        /*0444*/ 	.word	0x00013520


	//   ....[37]....
        /*0448*/ 	.word	0x000135c0


	//   ....[38]....
        /*044c*/ 	.word	0x00013620


	//   ....[39]....
        /*0450*/ 	.word	0x000136b0


	//   ....[40]....
        /*0454*/ 	.word	0x00017310


	//   ....[41]....
        /*0458*/ 	.word	0x00017320


	//   ....[42]....
        /*045c*/ 	.word	0x00017440


	//   ....[43]....
        /*0460*/ 	.word	0x000174a0


	//   ....[44]....
        /*0464*/ 	.word	0x000174e0


	//   ....[45]....
        /*0468*/ 	.word	0x00017520


	//   ....[46]....
        /*046c*/ 	.word	0x00017550


	//   ....[47]....
        /*0470*/ 	.word	0x00017580


	//   ....[48]....
        /*0474*/ 	.word	0x00017720


	//   ....[49]....
        /*0478*/ 	.word	0x00017780


	//   ....[50]....
        /*047c*/ 	.word	0x000177c0


	//   ....[51]....
        /*0480*/ 	.word	0x00017800


	//   ....[52]....
        /*0484*/ 	.word	0x00017830


	//   ....[53]....
        /*0488*/ 	.word	0x00017860


	//   ....[54]....
        /*048c*/ 	.word	0x00017920


	//   ....[55]....
        /*0490*/ 	.word	0x00017940


	//   ....[56]....
        /*0494*/ 	.word	0x000179b0


	//   ....[57]....
        /*0498*/ 	.word	0x00018050


	//   ....[58]....
        /*049c*/ 	.word	0x00018640


	//   ....[59]....
        /*04a0*/ 	.word	0x00018a60


	//   ....[60]....
        /*04a4*/ 	.word	0x00018af0


	//   ....[61]....
        /*04a8*/ 	.word	0x00018b90


	//   ....[62]....
        /*04ac*/ 	.word	0x00018c40


	//   ....[63]....
        /*04b0*/ 	.word	0x00018cc0


	//   ....[64]....
        /*04b4*/ 	.word	0x00018d40


	//   ....[65]....
        /*04b8*/ 	.word	0x00018dc0


	//   ....[66]....
        /*04bc*/ 	.word	0x00018e40


	//   ....[67]....
        /*04c0*/ 	.word	0x00018ed0


	//   ....[68]....
        /*04c4*/ 	.word	0x00018f80


	//   ....[69]....
        /*04c8*/ 	.word	0x00019000


	//   ....[70]....
        /*04cc*/ 	.word	0x00019080


	//   ....[71]....
        /*04d0*/ 	.word	0x00019100


	//   ....[72]....
        /*04d4*/ 	.word	0x00019180


	//   ....[73]....
        /*04d8*/ 	.word	0x000191f0


	//   ....[74]....
        /*04dc*/ 	.word	0x00019290


	//   ....[75]....
        /*04e0*/ 	.word	0x00019320


	//   ....[76]....
        /*04e4*/ 	.word	0x00019450


	//----- nvinfo : EIATTR_REG_RECONFIG
	.align		4
.L_885:
        /*04e8*/ 	.byte	0x01, 0x54
	.zero		2


	//----- nvinfo : EIATTR_SYSCALL_OFFSETS
	.align		4
        /*04ec*/ 	.byte	0x04, 0x46
        /*04ee*/ 	.short	(.L_887 - .L_886)


	//   ....[0]....
.L_886:
        /*04f0*/ 	.word	0x000019a0


	//   ....[1]....
        /*04f4*/ 	.word	0x000143d0


	//   ....[2]....
        /*04f8*/ 	.word	0x00014510


	//   ....[3]....
        /*04fc*/ 	.word	0x00014610


	//----- nvinfo : EIATTR_MBARRIER_INSTR_OFFSETS
	.align		4
.L_887:
        /*0500*/ 	.byte	0x04, 0x39
        /*0502*/ 	.short	(.L_889 - .L_888)


	//   ....[0]....
.L_888:
        /*0504*/ 	.word	0x000002a0
        /*0508*/ 	.word	0x000000ff
        /*050c*/ 	.word	0x00036800
        /*0510*/ 	.short	0x0100
        /*0512*/ 	.byte	0x08
	.zero		1


	//   ....[1]....
        /*0514*/ 	.word	0x000002b0
        /*0518*/ 	.word	0x000000ff
        /*051c*/ 	.word	0x00036820
        /*0520*/ 	.short	0x0100
        /*0522*/ 	.byte	0x08
	.zero		1


	//   ....[2]....
        /*0524*/ 	.word	0x000003a0
        /*0528*/ 	.word	0x000000ff
        /*052c*/ 	.word	0x00036830
        /*0530*/ 	.short	0x0100
        /*0532*/ 	.byte	0x08
	.zero		1


	//   ....[3]....
        /*0534*/ 	.word	0x000003b0
        /*0538*/ 	.word	0x000000ff
        /*053c*/ 	.word	0x00036840
        /*0540*/ 	.short	0x0100
        /*0542*/ 	.byte	0x08
	.zero		1


	//   ....[4]....
        /*0544*/ 	.word	0x000003c0
        /*0548*/ 	.word	0x000000ff
        /*054c*/ 	.word	0x00036838
        /*0550*/ 	.short	0x0100
        /*0552*/ 	.byte	0x08
	.zero		1


	//   ....[5]....
        /*0554*/ 	.word	0x000003d0
        /*0558*/ 	.word	0x000000ff
        /*055c*/ 	.word	0x00036848
        /*0560*/ 	.short	0x0100
        /*0562*/ 	.byte	0x08
	.zero		1


	//   ....[6]....
        /*0564*/ 	.word	0x00000500
        /*0568*/ 	.word	0x000000ff
        /*056c*/ 	.word	0x00036850
        /*0570*/ 	.short	0x0100
        /*0572*/ 	.byte	0x08
	.zero		1


	//   ....[7]....
        /*0574*/ 	.word	0x00000510
        /*0578*/ 	.word	0x000000ff
        /*057c*/ 	.word	0x00036860
        /*0580*/ 	.short	0x0100
        /*0582*/ 	.byte	0x08
	.zero		1


	//   ....[8]....
        /*0584*/ 	.word	0x00000520
        /*0588*/ 	.word	0x000000ff
        /*058c*/ 	.word	0x00036858
        /*0590*/ 	.short	0x0100
        /*0592*/ 	.byte	0x08
	.zero		1


	//   ....[9]....
        /*0594*/ 	.word	0x00000530
        /*0598*/ 	.word	0x000000ff
        /*059c*/ 	.word	0x00036868
        /*05a0*/ 	.short	0x0100
        /*05a2*/ 	.byte	0x08
	.zero		1


	//   ....[10]....
        /*05a4*/ 	.word	0x00000620
        /*05a8*/ 	.word	0x000000ff
        /*05ac*/ 	.word	0x00036870
        /*05b0*/ 	.short	0x0100
        /*05b2*/ 	.byte	0x06
	.zero		1


	//   ....[11]....
        /*05b4*/ 	.word	0x00000630
        /*05b8*/ 	.word	0x000000ff
        /*05bc*/ 	.word	0x00036880
        /*05c0*/ 	.short	0x0100
        /*05c2*/ 	.byte	0x06
	.zero		1


	//   ....[12]....
        /*05c4*/ 	.word	0x00000640
        /*05c8*/ 	.word	0x000000ff
        /*05cc*/ 	.word	0x00036878
        /*05d0*/ 	.short	0x0100
        /*05d2*/ 	.byte	0x06
	.zero		1


	//   ....[13]....
        /*05d4*/ 	.word	0x00000650
        /*05d8*/ 	.word	0x000000ff
        /*05dc*/ 	.word	0x00036888
        /*05e0*/ 	.short	0x0100
        /*05e2*/ 	.byte	0x06
	.zero		1


	//   ....[14]....
        /*05e4*/ 	.word	0x00000780
        /*05e8*/ 	.word	0x000000ff
        /*05ec*/ 	.word	0x00036890
        /*05f0*/ 	.short	0x0100
        /*05f2*/ 	.byte	0x08
	.zero		1


	//   ....[15]....
        /*05f4*/ 	.word	0x00000790
        /*05f8*/ 	.word	0x000000ff
        /*05fc*/ 	.word	0x000368a0
        /*0600*/ 	.short	0x0100
        /*0602*/ 	.byte	0x08
	.zero		1


	//   ....[16]....
        /*0604*/ 	.word	0x000007a0
        /*0608*/ 	.word	0x000000ff
        /*060c*/ 	.word	0x00036898
        /*0610*/ 	.short	0x0100
        /*0612*/ 	.byte	0x08
	.zero		1


	//   ....[17]....
        /*0614*/ 	.word	0x000007b0
        /*0618*/ 	.word	0x000000ff
        /*061c*/ 	.word	0x000368a8
        /*0620*/ 	.short	0x0100
        /*0622*/ 	.byte	0x08
	.zero		1


	//   ....[18]....
        /*0624*/ 	.word	0x000008e0
        /*0628*/ 	.word	0x000000ff
        /*062c*/ 	.word	0x000368b0
        /*0630*/ 	.short	0x0100
        /*0632*/ 	.byte	0x08
	.zero		1


	//   ....[19]....
        /*0634*/ 	.word	0x000008f0
        /*0638*/ 	.word	0x000000ff
        /*063c*/ 	.word	0x000368c0
        /*0640*/ 	.short	0x0100
        /*0642*/ 	.byte	0x08
	.zero		1


	//   ....[20]....
        /*0644*/ 	.word	0x00000900
        /*0648*/ 	.word	0x000000ff
        /*064c*/ 	.word	0x000368b8
        /*0650*/ 	.short	0x0100
        /*0652*/ 	.byte	0x08
	.zero		1


	//   ....[21]....
        /*0654*/ 	.word	0x00000910
        /*0658*/ 	.word	0x000000ff
        /*065c*/ 	.word	0x000368c8
        /*0660*/ 	.short	0x0100
        /*0662*/ 	.byte	0x08
	.zero		1


	//   ....[22]....
        /*0664*/ 	.word	0x00001a40
        /*0668*/ 	.word	0x000000ff
        /*066c*/ 	.word	0x00036800
        /*0670*/ 	.short	0x010a
        /*0672*/ 	.byte	0x26
	.zero		1


	//   ....[23]....
        /*0674*/ 	.word	0x00001ac0
        /*0678*/ 	.word	0x00000000
        /*067c*/ 	.word	0x00036830
        /*0680*/ 	.short	0x010a
        /*0682*/ 	.byte	0x3f
	.zero		1


	//   ....[24]....
        /*0684*/ 	.word	0x00001b30
        /*0688*/ 	.word	0x00000000
        /*068c*/ 	.word	0x00036830
        /*0690*/ 	.short	0x010a
        /*0692*/ 	.byte	0x3f
	.zero		1


	//   ....[25]....
        /*0694*/ 	.word	0x00004d80
        /*0698*/ 	.word	0x00000000
        /*069c*/ 	.word	0x00000000
        /*06a0*/ 	.short	0x0101
        /*06a2*/ 	.byte	0x3f
	.zero		1


	//   ....[26]....
        /*06a4*/ 	.word	0x000069f0
        /*06a8*/ 	.word	0x000000ff
        /*06ac*/ 	.word	0x00036830
        /*06b0*/ 	.short	0x010a
        /*06b2*/ 	.byte	0x25
	.zero		1


	//   ....[27]....
        /*06b4*/ 	.word	0x00006a30
        /*06b8*/ 	.word	0x000000ff
        /*06bc*/ 	.word	0x00036830
        /*06c0*/ 	.short	0x010a
        /*06c2*/ 	.byte	0x25
	.zero		1


	//   ....[28]....
        /*06c4*/ 	.word	0x00008f80
        /*06c8*/ 	.word	0x000000ff
        /*06cc*/ 	.word	0x00036850
        /*06d0*/ 	.short	0x010a
        /*06d2*/ 	.byte	0x04
	.zero		1


	//   ....[29]....
        /*06d4*/ 	.word	0x00008fc0
        /*06d8*/ 	.word	0x000000ff
        /*06dc*/ 	.word	0x00036850
        /*06e0*/ 	.short	0x010a
        /*06e2*/ 	.byte	0x04
	.zero		1


	//   ....[30]....
        /*06e4*/ 	.word	0x0000af70
        /*06e8*/ 	.word	0x00000003
        /*06ec*/ 	.word	0x00000000
        /*06f0*/ 	.short	0x0101
        /*06f2*/ 	.byte	0x3f
	.zero		1


	//   ....[31]....
        /*06f4*/ 	.word	0x0000afa0
        /*06f8*/ 	.word	0x0000008b
        /*06fc*/ 	.word	0x00000000
        /*0700*/ 	.short	0x0101
        /*0702*/ 	.byte	0x3f
	.zero		1


	//   ....[32]....
        /*0704*/ 	.word	0x0000b450
        /*0708*/ 	.word	0x000000ff
        /*070c*/ 	.word	0x00036830
        /*0710*/ 	.short	0x010a
        /*0712*/ 	.byte	0x04
	.zero		1


	//   ....[33]....
        /*0714*/ 	.word	0x0000b490
        /*0718*/ 	.word	0x000000ff
        /*071c*/ 	.word	0x00036830
        /*0720*/ 	.short	0x010a
        /*0722*/ 	.byte	0x04
	.zero		1


	//   ....[34]....
        /*0724*/ 	.word	0x0000d9e0
        /*0728*/ 	.word	0x000000ff
        /*072c*/ 	.word	0x00036850
        /*0730*/ 	.short	0x010a
        /*0732*/ 	.byte	0x0e
	.zero		1


	//   ....[35]....
        /*0734*/ 	.word	0x0000da20
        /*0738*/ 	.word	0x000000ff
        /*073c*/ 	.word	0x00036850
        /*0740*/ 	.short	0x010a
        /*0742*/ 	.byte	0x0e
	.zero		1


	//   ....[36]....
        /*0744*/ 	.word	0x0000f0a0
        /*0748*/ 	.word	0x0000000b
        /*074c*/ 	.word	0x00000000
        /*0750*/ 	.short	0x0101
        /*0752*/ 	.byte	0x3f
	.zero		1


	//   ....[37]....
        /*0754*/ 	.word	0x0000f0f0
        /*0758*/ 	.word	0x0000000f
        /*075c*/ 	.word	0x00000000
        /*0760*/ 	.short	0x0101
        /*0762*/ 	.byte	0x3f
	.zero		1


	//   ....[38]....
        /*0764*/ 	.word	0x0000fc00
        /*0768*/ 	.word	0x000000ff
        /*076c*/ 	.word	0x00036850
        /*0770*/ 	.short	0x010a
        /*0772*/ 	.byte	0x05
	.zero		1


	//   ....[39]....
        /*0774*/ 	.word	0x0000fc40
        /*0778*/ 	.word	0x000000ff
        /*077c*/ 	.word	0x00036850
        /*0780*/ 	.short	0x010a
        /*0782*/ 	.byte	0x05
	.zero		1


	//   ....[40]....
        /*0784*/ 	.word	0x00010130
        /*0788*/ 	.word	0x00000005
        /*078c*/ 	.word	0x00000000
        /*0790*/ 	.short	0x0101
        /*0792*/ 	.byte	0x3f
	.zero		1


	//   ....[41]....
        /*0794*/ 	.word	0x00011b60
        /*0798*/ 	.word	0x0000002a
        /*079c*/ 	.word	0x00000000
        /*07a0*/ 	.short	0x0101
        /*07a2*/ 	.byte	0x3f
	.zero		1


	//   ....[42]....
        /*07a4*/ 	.word	0x00014d50
        /*07a8*/ 	.word	0x00000008
        /*07ac*/ 	.word	0x00036840
        /*07b0*/ 	.short	0x010a
        /*07b2*/ 	.byte	0x3f
	.zero		1


	//   ....[43]....
        /*07b4*/ 	.word	0x00015300
        /*07b8*/ 	.word	0x00000009
        /*07bc*/ 	.word	0x00036820
        /*07c0*/ 	.short	0x010a
        /*07c2*/ 	.byte	0x3f
	.zero		1


	//   ....[44]....
        /*07c4*/ 	.word	0x00015630
        /*07c8*/ 	.word	0x00000002
        /*07cc*/ 	.word	0x00036840
        /*07d0*/ 	.short	0x010a
        /*07d2*/ 	.byte	0x3f
	.zero		1


	//   ....[45]....
        /*07d4*/ 	.word	0x00015930
        /*07d8*/ 	.word	0x00000003
        /*07dc*/ 	.word	0x00000060
        /*07e0*/ 	.short	0x010a
        /*07e2*/ 	.byte	0x3f
	.zero		1


	//   ....[46]....
        /*07e4*/ 	.word	0x00015f50
        /*07e8*/ 	.word	0x00000002
        /*07ec*/ 	.word	0x00036840
        /*07f0*/ 	.short	0x010a
        /*07f2*/ 	.byte	0x3f
	.zero		1


	//   ....[47]....
        /*07f4*/ 	.word	0x00016250
        /*07f8*/ 	.word	0x00000003
        /*07fc*/ 	.word	0x00000060
        /*0800*/ 	.short	0x010a
        /*0802*/ 	.byte	0x3f
	.zero		1


	//   ....[48]....
        /*0804*/ 	.word	0x00016780
        /*0808*/ 	.word	0x00000002
        /*080c*/ 	.word	0x00036840
        /*0810*/ 	.short	0x010a
        /*0812*/ 	.byte	0x3f
	.zero		1


	//   ....[49]....
        /*0814*/ 	.word	0x00016a90
        /*0818*/ 	.word	0x00000002
        /*081c*/ 	.word	0x00000060
        /*0820*/ 	.short	0x010a
        /*0822*/ 	.byte	0x3f
	.zero		1


	//   ....[50]....
        /*0824*/ 	.word	0x00016f60
        /*0828*/ 	.word	0x00000003
        /*082c*/ 	.word	0x00036860
        /*0830*/ 	.short	0x010a
        /*0832*/ 	.byte	0x3f
	.zero		1


	//   ....[51]....
        /*0834*/ 	.word	0x00017fd0
        /*0838*/ 	.word	0x00000000
        /*083c*/ 	.word	0x00036820
        /*0840*/ 	.short	0x010a
        /*0842*/ 	.byte	0x3f
	.zero		1


	//   ....[52]....
        /*0844*/ 	.word	0x000181b0
        /*0848*/ 	.word	0x00000006
        /*084c*/ 	.word	0x00000000
        /*0850*/ 	.short	0x010a
        /*0852*/ 	.byte	0x3f
	.zero		1


	//   ....[53]....
        /*0854*/ 	.word	0x00018220
        /*0858*/ 	.word	0x00000007
        /*085c*/ 	.word	0x00000000
        /*0860*/ 	.short	0x010a
        /*0862*/ 	.byte	0x3f
	.zero		1


	//   ....[54]....
        /*0864*/ 	.word	0x00018290
        /*0868*/ 	.word	0x00000004
        /*086c*/ 	.word	0x00000000
        /*0870*/ 	.short	0x010a
        /*0872*/ 	.byte	0x3f
	.zero		1


	//   ....[55]....
        /*0874*/ 	.word	0x000182c0
        /*0878*/ 	.word	0x00000003
        /*087c*/ 	.word	0x00000000
        /*0880*/ 	.short	0x010a
        /*0882*/ 	.byte	0x3f
	.zero		1


	//   ....[56]....
        /*0884*/ 	.word	0x00018330
        /*0888*/ 	.word	0x00000003
        /*088c*/ 	.word	0x00036800
        /*0890*/ 	.short	0x010a
        /*0892*/ 	.byte	0x3f
	.zero		1


	//   ....[57]....
        /*0894*/ 	.word	0x00018380
        /*0898*/ 	.word	0x00000000
        /*089c*/ 	.word	0x00036830
        /*08a0*/ 	.short	0x010a
        /*08a2*/ 	.byte	0x3f
	.zero		1


	//   ....[58]....
        /*08a4*/ 	.word	0x000183e0
        /*08a8*/ 	.word	0x00000007
        /*08ac*/ 	.word	0x00036830
        /*08b0*/ 	.short	0x010a
        /*08b2*/ 	.byte	0x3f
	.zero		1


	//   ....[59]....
        /*08b4*/ 	.word	0x00018440
        /*08b8*/ 	.word	0x00000007
        /*08bc*/ 	.word	0x00036850
        /*08c0*/ 	.short	0x010a
        /*08c2*/ 	.byte	0x3f
	.zero		1


	//   ....[60]....
        /*08c4*/ 	.word	0x000184a0
        /*08c8*/ 	.word	0x00000007
        /*08cc*/ 	.word	0x00036830
        /*08d0*/ 	.short	0x010a
        /*08d2*/ 	.byte	0x3f
	.zero		1


	//   ....[61]....
        /*08d4*/ 	.word	0x00018500
        /*08d8*/ 	.word	0x00000007
        /*08dc*/ 	.word	0x00036850
        /*08e0*/ 	.short	0x010a
        /*08e2*/ 	.byte	0x3f
	.zero		1


	//   ....[62]....
        /*08e4*/ 	.word	0x00018560
        /*08e8*/ 	.word	0x00000005
        /*08ec*/ 	.word	0x00036850
        /*08f0*/ 	.short	0x010a
        /*08f2*/ 	.byte	0x3f
	.zero		1


	//   ....[63]....
        /*08f4*/ 	.word	0x00018700
        /*08f8*/ 	.word	0x00000008
        /*08fc*/ 	.word	0x00036840
        /*0900*/ 	.short	0x010a
        /*0902*/ 	.byte	0x3f
	.zero		1


	//   ....[64]....
        /*0904*/ 	.word	0x00018780
        /*0908*/ 	.word	0x00000008
        /*090c*/ 	.word	0x00036820
        /*0910*/ 	.short	0x010a
        /*0912*/ 	.byte	0x3f
	.zero		1


	//   ....[65]....
        /*0914*/ 	.word	0x000187d0
        /*0918*/ 	.word	0x00000002
        /*091c*/ 	.word	0x00036840
        /*0920*/ 	.short	0x010a
        /*0922*/ 	.byte	0x3f
	.zero		1


	//   ....[66]....
        /*0924*/ 	.word	0x00018820
        /*0928*/ 	.word	0x00000003
        /*092c*/ 	.word	0x00000060
        /*0930*/ 	.short	0x010a
        /*0932*/ 	.byte	0x3f
	.zero		1


	//   ....[67]....
        /*0934*/ 	.word	0x00018870
        /*0938*/ 	.word	0x00000002
        /*093c*/ 	.word	0x00036840
        /*0940*/ 	.short	0x010a
        /*0942*/ 	.byte	0x3f
	.zero		1


	//   ....[68]....
        /*0944*/ 	.word	0x000188c0
        /*0948*/ 	.word	0x00000003
        /*094c*/ 	.word	0x00000060
        /*0950*/ 	.short	0x010a
        /*0952*/ 	.byte	0x3f
	.zero		1


	//   ....[69]....
        /*0954*/ 	.word	0x00018910
        /*0958*/ 	.word	0x00000002
        /*095c*/ 	.word	0x00036840
        /*0960*/ 	.short	0x010a
        /*0962*/ 	.byte	0x3f
	.zero		1


	//   ....[70]....
        /*0964*/ 	.word	0x00018960
        /*0968*/ 	.word	0x00000002
        /*096c*/ 	.word	0x00000060
        /*0970*/ 	.short	0x010a
        /*0972*/ 	.byte	0x3f
	.zero		1


	//   ....[71]....
        /*0974*/ 	.word	0x000189b0
        /*0978*/ 	.word	0x00000003
        /*097c*/ 	.word	0x00036860
        /*0980*/ 	.short	0x010a
        /*0982*/ 	.byte	0x3f
	.zero		1


	//   ....[72]....
        /*0984*/ 	.word	0x00019370
        /*0988*/ 	.word	0x00000000
        /*098c*/ 	.word	0x00036820
        /*0990*/ 	.short	0x010a
        /*0992*/ 	.byte	0x3f
	.zero		1


	//   ....[73]....
        /*0994*/ 	.word	0x00019510
        /*0998*/ 	.word	0x00000006
        /*099c*/ 	.word	0x00000000
        /*09a0*/ 	.short	0x010a
        /*09a2*/ 	.byte	0x3f
	.zero		1


	//   ....[74]....
        /*09a4*/ 	.word	0x00019560
        /*09a8*/ 	.word	0x00000007
        /*09ac*/ 	.word	0x00000000
        /*09b0*/ 	.short	0x010a
        /*09b2*/ 	.byte	0x3f
	.zero		1


	//   ....[75]....
        /*09b4*/ 	.word	0x000195b0
        /*09b8*/ 	.word	0x00000004
        /*09bc*/ 	.word	0x00000000
        /*09c0*/ 	.short	0x010a
        /*09c2*/ 	.byte	0x3f
	.zero		1


	//----- nvinfo : EIATTR_NUM_MBARRIERS
	.align		4
.L_889:
        /*09c4*/ 	.byte	0x03, 0x38
        /*09c6*/ 	.short	0x0016


	//----- nvinfo : EIATTR_EXIT_INSTR_OFFSETS
	.align		4
        /*09c8*/ 	.byte	0x04, 0x1c
        /*09ca*/ 	.short	(.L_891 - .L_890)


	//   ....[0]....
.L_890:
        /*09cc*/ 	.word	0x00000a80


	//   ....[1]....
        /*09d0*/ 	.word	0x00012ee0


	//   ....[2]....
        /*09d4*/ 	.word	0x00012f40


	//   ....[3]....
        /*09d8*/ 	.word	0x00018310


	//----- nvinfo : EIATTR_MAX_THREADS
	.align		4
.L_891:
        /*09dc*/ 	.byte	0x04, 0x05
        /*09de*/ 	.short	(.L_893 - .L_892)
.L_892:
        /*09e0*/ 	.word	0x00000180
        /*09e4*/ 	.word	0x00000001
        /*09e8*/ 	.word	0x00000001


	//----- nvinfo : EIATTR_CRS_STACK_SIZE
	.align		4
.L_893:
        /*09ec*/ 	.byte	0x04, 0x1e
        /*09ee*/ 	.short	(.L_895 - .L_894)
.L_894:
        /*09f0*/ 	.word	0x00000000


	//----- nvinfo : EIATTR_CBANK_PARAM_SIZE
	.align		4
.L_895:
        /*09f4*/ 	.byte	0x03, 0x19
        /*09f6*/ 	.short	0x0a70


	//----- nvinfo : EIATTR_PARAM_CBANK
	.align		4
        /*09f8*/ 	.byte	0x04, 0x0a
        /*09fa*/ 	.short	(.L_897 - .L_896)
	.align		4
.L_896:
        /*09fc*/ 	.word	index@(.nv.constant0._ZN7cutlass13device_kernelIN5flash11enable_sm90INS1_16FlashAttnFwdSm90INS1_25CollectiveMainloopFwdSm90ILi2EN4cute5tupleIJNS5_1CILi1EEES8_S8_EEENS6_IJNS7_ILi128EEENS7_ILi112EEENS7_ILi192EEEEEELi192ENS_10bfloat16_tEfNS_4arch4Sm90ELb1ELb0ELb1ELb1ELb0ELb0ELb0ELb1ELb1ELb0ELb0ELb0EEENS1_21CollectiveEpilogueFwdINS6_IJSA_SC_SB_EEES9_SE_SG_Li256ELb1ELb0ELb0ELb0EEENS1_36VarlenDynamicPersistentTileSchedulerILi128ELi112ELi256ELi32ELb0ELb0ELb1ELb1ELb1ELb1EEEEEEEEEvNT_6ParamsE)
        /*0a00*/ 	.short	0x0210
        /*0a02*/ 	.short	0x0a70


	//----- nvinfo : EIATTR_SW_WAR
	.align		4
.L_897:
        /*0a04*/ 	.byte	0x04, 0x36
        /*0a06*/ 	.short	(.L_899 - .L_898)
.L_898:
        /*0a08*/ 	.word	0x00000008
.L_899:


//--------------------- .nv.info._ZN7cutlass13device_kernelIN5flash11enable_sm90INS1_16FlashAttnFwdSm90INS1_25CollectiveMainloopFwdSm90ILi2EN4cute5tupleIJNS5_1CILi1EEES8_S8_EEENS6_IJNS7_ILi128EEENS7_ILi112EEENS7_ILi192EEEEEELi192ENS_10bfloat16_tEfNS_4arch4Sm90ELb1ELb0ELb1ELb1ELb0ELb1ELb0ELb1ELb1ELb0ELb0ELb0EEENS1_21CollectiveEpilogueFwdINS6_IJSA_SC_SB_EEES9_SE_SG_Li256ELb1ELb0ELb0ELb0EEENS1_36VarlenDynamicPersistentTileSchedulerILi128ELi112ELi256ELi32ELb0ELb0ELb1ELb1ELb1ELb1EEEEEEEEEvNT_6ParamsE --------------------------
	.section	.nv.info._ZN7cutlass13device_kernelIN5flash11enable_sm90INS1_16FlashAttnFwdSm90INS1_25CollectiveMainloopFwdSm90ILi2EN4cute5tupleIJNS5_1CILi1EEES8_S8_EEENS6_IJNS7_ILi128EEENS7_ILi112EEENS7_ILi192EEEEEELi192ENS_10bfloat16_tEfNS_4arch4Sm90ELb1ELb0ELb1ELb1ELb0ELb1ELb0ELb1ELb1ELb0ELb0ELb0EEENS1_21CollectiveEpilogueFwdINS6_IJSA_SC_SB_EEES9_SE_SG_Li256ELb1ELb0ELb0ELb0EEENS1_36VarlenDynamicPersistentTileSchedulerILi128ELi112ELi256ELi32ELb0ELb0ELb1ELb1ELb1ELb1EEEEEEEEEvNT_6ParamsE,"",@"SHT_CUDA_INFO"
	.sectionflags	@""
	.align	4


	//----- nvinfo : EIATTR_CUDA_API_VERSION
	.align		4
        /*0000*/ 	.byte	0x04, 0x37
        /*0002*/ 	.short	(.L_901 - .L_900)
.L_900:
        /*0004*/ 	.word	0x00000082


	//----- nvinfo : EIATTR_KPARAM_INFO
	.align		4
.L_901:
        /*0008*/ 	.byte	0x04, 0x17
        /*000a*/ 	.short	(.L_903 - .L_902)
.L_902:
        /*000c*/ 	.word	0x00000000
        /*0010*/ 	.short	0x0000
        /*0012*/ 	.short	0x0070
        /*0014*/ 	.byte	0x00, 0xf0, 0x01, 0x28


	//----- nvinfo : EIATTR_SPARSE_MMA_MASK
	.align		4
.L_903:
        /*0018*/ 	.byte	0x03, 0x50
        /*001a*/ 	.short	0x0000


	//----- nvinfo : EIATTR_MAXREG_COUNT
	.align		4
        /*001c*/ 	.byte	0x03, 0x1b
        /*001e*/ 	.short	0x00a8


	//----- nvinfo : EIATTR_NUM_BARRIERS
	.align		4
        /*0020*/ 	.byte	0x02, 0x4c
        /*0022*/ 	.byte	0x10
	.zero		1


	//----- nvinfo : EIATTR_EXTERNS
	.align		4
        /*0024*/ 	.byte	0x04, 0x0f
        /*0026*/ 	.short	(.L_905 - .L_904)


	//   ....[0]....
	.align		4
.L_904:
        /*0028*/ 	.word	index@(__assertfail)


	//----- nvinfo : EIATTR_ANNOTATIONS
	.align		4
.L_905:
        /*002c*/ 	.byte	0x04, 0x55
        /*002e*/ 	.short	(.L_907 - .L_906)


	//   ....[0]....
.L_906:
        /* <DEDUP_REMOVED lines=81> */


	//----- nvinfo : EIATTR_MERCURY_ISA_VERSION
	.align		4
.L_907:
        /*0530*/ 	.byte	0x03, 0x5f
        /*0532*/ 	.short	0x0101


	//----- nvinfo : EIATTR_UNUSED_LOAD_BYTE_OFFSET
	.align		4
        /*0534*/ 	.byte	0x04, 0x44
        /*0536*/ 	.short	(.L_909 - .L_908)


	//   ....[0]....
.L_908:
        /*0538*/ 	.word	0x00000ae0
        /*053c*/ 	.word	0x0000fff0


	//   ....[1]....
        /*0540*/ 	.word	0x000248c0
        /*0544*/ 	.word	0x0000fff0


	//----- nvinfo : EIATTR_INT_WARP_WIDE_INSTR_OFFSETS
	.align		4
.L_909:
        /*0548*/ 	.byte	0x04, 0x31
        /*054a*/ 	.short	(.L_911 - .L_910)


	//   ....[0]....
.L_910:
        /*054c*/ 	.word	0x000001c0


	//   ....[1]....
        /*0550*/ 	.word	0x00000200


	//   ....[2]....
        /*0554*/ 	.word	0x00000270


	//   ....[3]....
        /*0558*/ 	.word	0x00028f30


	//   ....[4]....
        /*055c*/ 	.word	0x00028fc0


	//   ....[5]....
        /*0560*/ 	.word	0x00029440


	//   ....[6]....
        /*0564*/ 	.word	0x00029470


	//   ....[7]....
        /*0568*/ 	.word	0x00029680


	//   ....[8]....
        /*056c*/ 	.word	0x00029770


	//   ....[9]....
        /*0570*/ 	.word	0x0002bba0


	//   ....[10]....
        /*0574*/ 	.word	0x0002bc30


	//----- nvinfo : EIATTR_COOP_GROUP_MASK_REGIDS
	.align		4
.L_911:
        /*0578*/ 	.byte	0x04, 0x29
        /*057a*/ 	.short	(.L_913 - .L_912)


	//   ....[0]....
.L_912:
        /*057c*/ 	.word	0xffffffff


	//   ....[1]....
        /*0580*/ 	.word	0xffffffff


	//   ....[2]....
        /*0584*/ 	.word	0xffffffff


	//   ....[3]....
        /*0588*/ 	.word	0xffffffff


	//   ....[4]....
        /*058c*/ 	.word	0xffffffff


	//   ....[5]....
        /*0590*/ 	.word	0xffffffff


	//   ....[6]....
        /*0594*/ 	.word	0xffffffff


	//   ....[7]....
        /*0598*/ 	.word	0xffffffff


	//   ....[8]....
        /*059c*/ 	.word	0xffffffff


	//   ....[9]....
        /*05a0*/ 	.word	0xffffffff


	//   ....[10]....
        /*05a4*/ 	.word	0xffffffff


	//   ....[11]....
        /*05a8*/ 	.word	0xffffffff


	//   ....[12]....
        /*05ac*/ 	.word	0xffffffff


	//   ....[13]....
        /*05b0*/ 	.word	0xffffffff


	//   ....[14]....
        /*05b4*/ 	.word	0xffffffff


	//   ....[15]....
        /*05b8*/ 	.word	0xffffffff


	//   ....[16]....
        /*05bc*/ 	.word	0xffffffff


	//   ....[17]....
        /*05c0*/ 	.word	0xffffffff


	//   ....[18]....
        /*05c4*/ 	.word	0xffffffff


	//   ....[19]....
        /*05c8*/ 	.word	0xffffffff


	//   ....[20]....
        /*05cc*/ 	.word	0xffffffff


	//   ....[21]....
        /*05d0*/ 	.word	0xffffffff


	//   ....[22]....
        /*05d4*/ 	.word	0xffffffff


	//   ....[23]....
        /*05d8*/ 	.word	0xffffffff


	//   ....[24]....
        /*05dc*/ 	.word	0xffffffff


	//   ....[25]....
        /*05e0*/ 	.word	0xffffffff


	//   ....[26]....
        /*05e4*/ 	.word	0xffffffff


	//   ....[27]....
        /*05e8*/ 	.word	0xffffffff


	//   ....[28]....
        /*05ec*/ 	.word	0xffffffff


	//   ....[29]....
        /*05f0*/ 	.word	0xffffffff


	//   ....[30]....
        /*05f4*/ 	.word	0xffffffff


	//   ....[31]....
        /*05f8*/ 	.word	0xffffffff


	//   ....[32]....
        /*05fc*/ 	.word	0xffffffff


	//   ....[33]....
        /*0600*/ 	.word	0xffffffff


	//   ....[34]....
        /*0604*/ 	.word	0xffffffff


	//   ....[35]....
        /*0608*/ 	.word	0xffffffff


	//   ....[36]....
        /*060c*/ 	.word	0xffffffff


	//   ....[37]....
        /*0610*/ 	.word	0xffffffff


	//   ....[38]....
        /*0614*/ 	.word	0xffffffff


	//   ....[39]....
        /*0618*/ 	.word	0xffffffff


	//   ....[40]....
        /*061c*/ 	.word	0xffffffff


	//   ....[41]....
        /*0620*/ 	.word	0xffffffff


	//   ....[42]....
        /*0624*/ 	.word	0xffffffff


	//   ....[43]....
        /*0628*/ 	.word	0xffffffff


	//   ....[44]....
        /*062c*/ 	.word	0xffffffff


	//   ....[45]....
        /*0630*/ 	.word	0xffffffff


	//   ....[46]....
        /*0634*/ 	.word	0xffffffff


	//   ....[47]....
        /*0638*/ 	.word	0xffffffff


	//   ....[48]....
        /*063c*/ 	.word	0xffffffff


	//   ....[49]....
        /*0640*/ 	.word	0xffffffff


	//   ....[50]....
        /*0644*/ 	.word	0xffffffff


	//   ....[51]....
        /*0648*/ 	.word	0xffffffff


	//   ....[52]....
        /*064c*/ 	.word	0xffffffff


	//   ....[53]....
        /*0650*/ 	.word	0xffffffff


	//   ....[54]....
        /*0654*/ 	.word	0xffffffff


	//   ....[55]....
        /*0658*/ 	.word	0xffffffff


	//   ....[56]....
        /*065c*/ 	.word	0xffffffff


	//   ....[57]....
        /*0660*/ 	.word	0xffffffff


	//   ....[58]....
        /*0664*/ 	.word	0x0500000f


	//   ....[59]....
        /*0668*/ 	.word	0x0500000f


	//   ....[60]....
        /*066c*/ 	.word	0x0500000f


	//   ....[61]....
        /*0670*/ 	.word	0x0500000f


	//   ....[62]....
        /*0674*/ 	.word	0x0500000f


	//   ....[63]....
        /*0678*/ 	.word	0x0500000f


	//   ....[64]....
        /*067c*/ 	.word	0x0500000f


	//   ....[65]....
        /*0680*/ 	.word	0x0500000f


	//   ....[66]....
        /*0684*/ 	.word	0x0500000f


	//   ....[67]....
        /*0688*/ 	.word	0x0500000f


	//   ....[68]....
        /*068c*/ 	.word	0x0500000f


	//   ....[69]....
        /*0690*/ 	.word	0x0500000f


	//   ....[70]....
        /*0694*/ 	.word	0x0500000f


	//   ....[71]....
        /*0698*/ 	.word	0x0500000f


	//   ....[72]....
        /*069c*/ 	.word	0x0500000f


	//   ....[73]....
        /*06a0*/ 	.word	0x0500000f


	//   ....[74]....
        /*06a4*/ 	.word	0x0500000f


	//   ....[75]....
        /*06a8*/ 	.word	0x0500000f


	//   ....[76]....
        /*06ac*/ 	.word	0x0500000f


	//   ....[77]....
        /*06b0*/ 	.word	0x0500000f


	//   ....[78]....
        /*06b4*/ 	.word	0x0500000f


	//   ....[79]....
        /*06b8*/ 	.word	0x0500000f


	//   ....[80]....
        /*06bc*/ 	.word	0x0500000f


	//   ....[81]....
        /*06c0*/ 	.word	0x0500000f


	//   ....[82]....
        /*06c4*/ 	.word	0x0500000f


	//   ....[83]....
        /*06c8*/ 	.word	0x0500000f


	//   ....[84]....
        /*06cc*/ 	.word	0x0500000f


	//   ....[85]....
        /*06d0*/ 	.word	0x0500000f


	//   ....[86]....
        /*06d4*/ 	.word	0x0500000f


	//   ....[87]....
        /*06d8*/ 	.word	0x0500000f


	//   ....[88]....
        /*06dc*/ 	.word	0x0500000f


	//   ....[89]....
        /*06e0*/ 	.word	0x0500000f


	//   ....[90]....
        /*06e4*/ 	.word	0x0500000f


	//   ....[91]....
        /*06e8*/ 	.word	0x0500000f


	//   ....[92]....
        /*06ec*/ 	.word	0x0500000f


	//   ....[93]....
        /*06f0*/ 	.word	0x0500000f


	//----- nvinfo : EIATTR_COOP_GROUP_INSTR_OFFSETS
	.align		4
.L_913:
        /*06f4*/ 	.byte	0x04, 0x28
        /*06f6*/ 	.short	(.L_915 - .L_914)


	//   ....[0]....
.L_914:
        /*06f8*/ 	.word	0x00000060


	//   ....[1]....
        /*06fc*/ 	.word	0x000001d0


	//   ....[2]....
        /*0700*/ 	.word	0x00000220


	//   ....[3]....
        /*0704*/ 	.word	0x00000450


	//   ....[4]....
        /*0708*/ 	.word	0x000005b0


	//   ....[5]....
        /*070c*/ 	.word	0x000006d0


	//   ....[6]....
        /*0710*/ 	.word	0x00000830


	//   ....[7]....
        /*0714*/ 	.word	0x0000b080


	//   ....[8]....
        /*0718*/ 	.word	0x00016a20


	//   ....[9]....
        /*071c*/ 	.word	0x00016ae0


	//   ....[10]....
        /*0720*/ 	.word	0x000173e0


	//   ....[11]....
        /*0724*/ 	.word	0x00017440


	//   ....[12]....
        /*0728*/ 	.word	0x0001cc60


	//   ....[13]....
        /*072c*/ 	.word	0x0001cd60


	//   ....[14]....
        /*0730*/ 	.word	0x0001d460


	//   ....[15]....
        /*0734*/ 	.word	0x0001d4c0


	//   ....[16]....
        /*0738*/ 	.word	0x00022520


	//   ....[17]....
        /*073c*/ 	.word	0x00022540


	//   ....[18]....
        /*0740*/ 	.word	0x00022980


	//   ....[19]....
        /*0744*/ 	.word	0x000229b0


	//   ....[20]....
        /*0748*/ 	.word	0x00024000


	//   ....[21]....
        /*074c*/ 	.word	0x00024070


	//   ....[22]....
        /*0750*/ 	.word	0x000240a0


	//   ....[23]....
        /*0754*/ 	.word	0x000240b0


	//   ....[24]....
        /*0758*/ 	.word	0x00026c50


	//   ....[25]....
        /*075c*/ 	.word	0x00026dd0


	//   ....[26]....
        /*0760*/ 	.word	0x00026e00


	//   ....[27]....
        /*0764*/ 	.word	0x00026e40


	//   ....[28]....
        /*0768*/ 	.word	0x00026ea0


	//   ....[29]....
        /*076c*/ 	.word	0x00026f00


	//   ....[30]....
        /*0770*/ 	.word	0x00026f50


	//   ....[31]....
        /*0774*/ 	.word	0x00027100


	//   ....[32]....
        /*0778*/ 	.word	0x00027160


	//   ....[33]....
        /*077c*/ 	.word	0x000271a0


	//   ....[34]....
        /*0780*/ 	.word	0x000271e0


	//   ....[35]....
        /*0784*/ 	.word	0x00027210


	//   ....[36]....
        /*0788*/ 	.word	0x00027240


	//   ....[37]....
        /*078c*/ 	.word	0x000272d0


	//   ....[38]....
        /*0790*/ 	.word	0x00027330


	//   ....[39]....
        /*0794*/ 	.word	0x000273c0


	//   ....[40]....
        /*0798*/ 	.word	0x0002c0d0


	//   ....[41]....
        /*079c*/ 	.word	0x0002c0e0


	//   ....[42]....
        /*07a0*/ 	.word	0x0002c1f0


	//   ....[43]....
        /*07a4*/ 	.word	0x0002c250


	//   ....[44]....
        /*07a8*/ 	.word	0x0002c290


	//   ....[45]....
        /*07ac*/ 	.word	0x0002c2d0


	//   ....[46]....
        /*07b0*/ 	.word	0x0002c300


	//   ....[47]....
        /*07b4*/ 	.word	0x0002c330


	//   ....[48]....
        /*07b8*/ 	.word	0x0002c4c0


	//   ....[49]....
        /*07bc*/ 	.word	0x0002c520


	//   ....[50]....
        /*07c0*/ 	.word	0x0002c560


	//   ....[51]....
        /*07c4*/ 	.word	0x0002c5a0


	//   ....[52]....
        /*07c8*/ 	.word	0x0002c5d0


	//   ....[53]....
        /*07cc*/ 	.word	0x0002c600


	//   ....[54]....
        /*07d0*/ 	.word	0x0002c6c0


	//   ....[55]....
        /*07d4*/ 	.word	0x0002c6e0


	//   ....[56]....
        /*07d8*/ 	.word	0x0002c750


	//   ....[57]....
        /*07dc*/ 	.word	0x0002cde0


	//   ....[58]....
        /*07e0*/ 	.word	0x0002d240


	//   ....[59]....
        /*07e4*/ 	.word	0x0002d2e0


	//   ....[60]....
        /*07e8*/ 	.word	0x0002d380


	//   ....[61]....
        /*07ec*/ 	.word	0x0002d420


	//   ....[62]....
        /*07f0*/ 	.word	0x0002d4c0


	//   ....[63]....
        /*07f4*/ 	.word	0x0002d560


	//   ....[64]....
        /*07f8*/ 	.word	0x0002d600


	//   ....[65]....
        /*07fc*/ 	.word	0x0002d6a0


	//   ....[66]....
        /*0800*/ 	.word	0x0002d790


	//   ....[67]....
        /*0804*/ 	.word	0x0002d830


	//   ....[68]....
        /*0808*/ 	.word	0x0002d8d0


	//   ....[69]....
        /*080c*/ 	.word	0x0002d970


	//   ....[70]....
        /*0810*/ 	.word	0x0002da10


	//   ....[71]....
        /*0814*/ 	.word	0x0002dab0


	//   ....[72]....
        /*0818*/ 	.word	0x0002db50


	//   ....[73]....
        /*081c*/ 	.word	0x0002dbf0


	//   ....[74]....
        /*0820*/ 	.word	0x0002def0


	//   ....[75]....
        /*0824*/ 	.word	0x0002e1d0


	//   ....[76]....
        /*0828*/ 	.word	0x0002e5f0


	//   ....[77]....
        /*082c*/ 	.word	0x0002e680


	//   ....[78]....
        /*0830*/ 	.word	0x0002e720


	//   ....[79]....
        /*0834*/ 	.word	0x0002e7d0


	//   ....[80]....
        /*0838*/ 	.word	0x0002e850


	//   ....[81]....
        /*083c*/ 	.word	0x0002e8d0


	//   ....[82]....
        /*0840*/ 	.word	0x0002e950


	//   ....[83]....
        /*0844*/ 	.word	0x0002e9d0


	//   ....[84]....
        /*0848*/ 	.word	0x0002ea60


	//   ....[85]....
        /*084c*/ 	.word	0x0002eb10


	//   ....[86]....
        /*0850*/ 	.word	0x0002eb90


	//   ....[87]....
        /*0854*/ 	.word	0x0002ec10


	//   ....[88]....
        /*0858*/ 	.word	0x0002ec90


	//   ....[89]....
        /*085c*/ 	.word	0x0002ed10


	//   ....[90]....
        /*0860*/ 	.word	0x0002ed80


	//   ....[91]....
        /*0864*/ 	.word	0x0002ee20


	//   ....[92]....
        /*0868*/ 	.word	0x0002eeb0


	//   ....[93]....
        /*086c*/ 	.word	0x0002efe0


	//----- nvinfo : EIATTR_REG_RECONFIG
	.align		4
.L_915:
        /*0870*/ 	.byte	0x01, 0x54
	.zero		2


	//----- nvinfo : EIATTR_SYSCALL_OFFSETS
	.align		4
        /*0874*/ 	.byte	0x04, 0x46
        /*0876*/ 	.short	(.L_917 - .L_916)


	//   ....[0]....
.L_916:
        /*0878*/ 	.word	0x00001a70


	//   ....[1]....
        /*087c*/ 	.word	0x00001bc0


	//   ....[2]....
        /*0880*/ 	.word	0x0000b220


	//   ....[3]....
        /*0884*/ 	.word	0x0000b6c0


	//   ....[4]....
        /*0888*/ 	.word	0x00029150


	//   ....[5]....
        /*088c*/ 	.word	0x00029290


	//   ....[6]....
        /*0890*/ 	.word	0x00029390


	//----- nvinfo : EIATTR_MBARRIER_INSTR_OFFSETS
	.align		4
.L_917:
        /*0894*/ 	.byte	0x04, 0x39
        /*0896*/ 	.short	(.L_919 - .L_918)


	//   ....[0]....
.L_918:
        /*0898*/ 	.word	0x00000300
        /*089c*/ 	.word	0x000000ff
        /*08a0*/ 	.word	0x00036800
        /*08a4*/ 	.short	0x0100
        /*08a6*/ 	.byte	0x08
	.zero		1


	//   ....[1]....
        /*08a8*/ 	.word	0x00000310
        /*08ac*/ 	.word	0x000000ff
        /*08b0*/ 	.word	0x00036820
        /*08b4*/ 	.short	0x0100
        /*08b6*/ 	.byte	0x08
	.zero		1


	//   ....[2]....
        /*08b8*/ 	.word	0x00000400
        /*08bc*/ 	.word	0x000000ff
        /*08c0*/ 	.word	0x00036830
        /*08c4*/ 	.short	0x0100
        /*08c6*/ 	.byte	0x08
	.zero		1


	//   ....[3]....
        /*08c8*/ 	.word	0x00000410
        /*08cc*/ 	.word	0x000000ff
        /*08d0*/ 	.word	0x00036840
        /*08d4*/ 	.short	0x0100
        /*08d6*/ 	.byte	0x08
	.zero		1


	//   ....[4]....
        /*08d8*/ 	.word	0x00000420
        /*08dc*/ 	.word	0x000000ff
        /*08e0*/ 	.word	0x00036838
        /*08e4*/ 	.short	0x0100
        /*08e6*/ 	.byte	0x08
	.zero		1


	//   ....[5]....
        /*08e8*/ 	.word	0x00000430
        /*08ec*/ 	.word	0x000000ff
        /*08f0*/ 	.word	0x00036848
        /*08f4*/ 	.short	0x0100
        /*08f6*/ 	.byte	0x08
	.zero		1


	//   ....[6]....
        /*08f8*/ 	.word	0x00000560
        /*08fc*/ 	.word	0x000000ff
        /*0900*/ 	.word	0x00036850
        /*0904*/ 	.short	0x0100
        /*0906*/ 	.byte	0x08
	.zero		1


	//   ....[7]....
        /*0908*/ 	.word	0x00000570
        /*090c*/ 	.word	0x000000ff
        /*0910*/ 	.word	0x00036860
        /*0914*/ 	.short	0x0100
        /*0916*/ 	.byte	0x08
	.zero		1


	//   ....[8]....
        /*0918*/ 	.word	0x00000580
        /*091c*/ 	.word	0x000000ff
        /*0920*/ 	.word	0x00036858
        /*0924*/ 	.short	0x0100
        /*0926*/ 	.byte	0x08
	.zero		1


	//   ....[9]....
        /*0928*/ 	.word	0x00000590
        /*092c*/ 	.word	0x000000ff
        /*0930*/ 	.word	0x00036868
        /*0934*/ 	.short	0x0100
        /*0936*/ 	.byte	0x08
	.zero		1


	//   ....[10]....
        /*0938*/ 	.word	0x00000680
        /*093c*/ 	.word	0x000000ff
        /*0940*/ 	.word	0x00036870
        /*0944*/ 	.short	0x0100
        /*0946*/ 	.byte	0x06
	.zero		1


	//   ....[11]....
        /*0948*/ 	.word	0x00000690
        /*094c*/ 	.word	0x000000ff
        /*0950*/ 	.word	0x00036880
        /*0954*/ 	.short	0x0100
        /*0956*/ 	.byte	0x06
	.zero		1


	//   ....[12]....
        /*0958*/ 	.word	0x000006a0
        /*095c*/ 	.word	0x000000ff
        /*0960*/ 	.word	0x00036878
        /*0964*/ 	.short	0x0100
        /*0966*/ 	.byte	0x06
	.zero		1


	//   ....[13]....
        /*0968*/ 	.word	0x000006b0
        /*096c*/ 	.word	0x000000ff
        /*0970*/ 	.word	0x00036888
        /*0974*/ 	.short	0x0100
        /*0976*/ 	.byte	0x06
	.zero		1


	//   ....[14]....
        /*0978*/ 	.word	0x000007e0
        /*097c*/ 	.word	0x000000ff
        /*0980*/ 	.word	0x00036890
        /*0984*/ 	.short	0x0100
        /*0986*/ 	.byte	0x08
	.zero		1


	//   ....[15]....
        /*0988*/ 	.word	0x000007f0
        /*098c*/ 	.word	0x000000ff
        /*0990*/ 	.word	0x000368a0
        /*0994*/ 	.short	0x0100
        /*0996*/ 	.byte	0x08
	.zero		1


	//   ....[16]....
        /*0998*/ 	.word	0x00000800
        /*099c*/ 	.word	0x000000ff
        /*09a0*/ 	.word	0x00036898
        /*09a4*/ 	.short	0x0100
        /*09a6*/ 	.byte	0x08
	.zero		1


	//   ....[17]....
        /*09a8*/ 	.word	0x00000810
        /*09ac*/ 	.word	0x000000ff
        /*09b0*/ 	.word	0x000368a8
        /*09b4*/ 	.short	0x0100
        /*09b6*/ 	.byte	0x08
	.zero		1


	//   ....[18]....
        /*09b8*/ 	.word	0x00000940
        /*09bc*/ 	.word	0x000000ff
        /*09c0*/ 	.word	0x000368b0
        /*09c4*/ 	.short	0x0100
        /*09c6*/ 	.byte	0x08
	.zero		1


	//   ....[19]....
        /*09c8*/ 	.word	0x00000950
        /*09cc*/ 	.word	0x000000ff
        /*09d0*/ 	.word	0x000368c0
        /*09d4*/ 	.short	0x0100
        /*09d6*/ 	.byte	0x08
	.zero		1


	//   ....[20]....
        /*09d8*/ 	.word	0x00000960
        /*09dc*/ 	.word	0x000000ff
        /*09e0*/ 	.word	0x000368b8
        /*09e4*/ 	.short	0x0100
        /*09e6*/ 	.byte	0x08
	.zero		1


	//   ....[21]....
        /*09e8*/ 	.word	0x00000970
        /*09ec*/ 	.word	0x000000ff
        /*09f0*/ 	.word	0x000368c8
        /*09f4*/ 	.short	0x0100
        /*09f6*/ 	.byte	0x08
	.zero		1


	//   ....[22]....
        /*09f8*/ 	.word	0x00003910
        /*09fc*/ 	.word	0x0000002b
        /*0a00*/ 	.word	0x00036890
        /*0a04*/ 	.short	0x010a
        /*0a06*/ 	.byte	0x3f
	.zero		1


	//   ....[23]....
        /*0a08*/ 	.word	0x00006f00
        /*0a0c*/ 	.word	0x0000002b
        /*0a10*/ 	.word	0x00036890
        /*0a14*/ 	.short	0x010a
        /*0a16*/ 	.byte	0x3f
	.zero		1


	//   ....[24]....
        /*0a18*/ 	.word	0x0000a1b0
        /*0a1c*/ 	.word	0x0000002b
        /*0a20*/ 	.word	0x00036890
        /*0a24*/ 	.short	0x010a
        /*0a26*/ 	.byte	0x3f
	.zero		1


	//   ....[25]....
        /*0a28*/ 	.word	0x0000a580
        /*0a2c*/ 	.word	0x0000002c
        /*0a30*/ 	.word	0x00000000
        /*0a34*/ 	.short	0x0101
        /*0a36*/ 	.byte	0x3f
	.zero		1


	//   ....[26]....
        /*0a38*/ 	.word	0x0000a5c0
        /*0a3c*/ 	.word	0x0000002b
        /*0a40*/ 	.word	0x000368b0
        /*0a44*/ 	.short	0x010a
        /*0a46*/ 	.byte	0x3f
	.zero		1


	//   ....[27]....
        /*0a48*/ 	.word	0x0000ac30
        /*0a4c*/ 	.word	0x0000002b
        /*0a50*/ 	.word	0x00000000
        /*0a54*/ 	.short	0x0101
        /*0a56*/ 	.byte	0x3f
	.zero		1


	//   ....[28]....
        /*0a58*/ 	.word	0x0000b2a0
        /*0a5c*/ 	.word	0x00000012
        /*0a60*/ 	.word	0x00036800
        /*0a64*/ 	.short	0x010a
        /*0a66*/ 	.byte	0x3f
	.zero		1


	//   ....[29]....
        /*0a68*/ 	.word	0x0000b2f0
        /*0a6c*/ 	.word	0x00000012
        /*0a70*/ 	.word	0x00036800
        /*0a74*/ 	.short	0x010a
        /*0a76*/ 	.byte	0x3f
	.zero		1


	//   ....[30]....
        /*0a78*/ 	.word	0x0000c6e0
        /*0a7c*/ 	.word	0x00000012
        /*0a80*/ 	.word	0x00036800
        /*0a84*/ 	.short	0x010a
        /*0a86*/ 	.byte	0x3f
	.zero		1


	//   ....[31]....
        /*0a88*/ 	.word	0x0000fc30
        /*0a8c*/ 	.word	0x00000012
        /*0a90*/ 	.word	0x00036800
        /*0a94*/ 	.short	0x010a
        /*0a96*/ 	.byte	0x3f
	.zero		1


	//   ....[32]....
        /*0a98*/ 	.word	0x00012880
        /*0a9c*/ 	.word	0x00000000
        /*0aa0*/ 	.word	0x00036830
        /*0aa4*/ 	.short	0x010a
        /*0aa6*/ 	.byte	0x3f
	.zero		1


	//   ....[33]....
        /*0aa8*/ 	.word	0x00012900
        /*0aac*/ 	.word	0x00000000
        /*0ab0*/ 	.word	0x00036830
        /*0ab4*/ 	.short	0x010a
        /*0ab6*/ 	.byte	0x3f
	.zero		1


	//   ....[34]....
        /*0ab8*/ 	.word	0x00016830
        /*0abc*/ 	.word	0x00000000
        /*0ac0*/ 	.word	0x00000000
        /*0ac4*/ 	.short	0x0101
        /*0ac6*/ 	.byte	0x3f
	.zero		1


	//   ....[35]....
        /*0ac8*/ 	.word	0x00018520
        /*0acc*/ 	.word	0x0000000d
        /*0ad0*/ 	.word	0x00036830
        /*0ad4*/ 	.short	0x010a
        /*0ad6*/ 	.byte	0x3f
	.zero		1


	//   ....[36]....
        /*0ad8*/ 	.word	0x000185a0
        /*0adc*/ 	.word	0x0000000d
        /*0ae0*/ 	.word	0x00036830
        /*0ae4*/ 	.short	0x010a
        /*0ae6*/ 	.byte	0x3f
	.zero		1


	//   ....[37]....
        /*0ae8*/ 	.word	0x0001bca0
        /*0aec*/ 	.word	0x0000000b
        /*0af0*/ 	.word	0x00036850
        /*0af4*/ 	.short	0x010a
        /*0af6*/ 	.byte	0x3f
	.zero		1


	//   ....[38]....
        /*0af8*/ 	.word	0x0001bcf0
        /*0afc*/ 	.word	0x0000000b
        /*0b00*/ 	.word	0x00036850
        /*0b04*/ 	.short	0x010a
        /*0b06*/ 	.byte	0x3f
	.zero		1


	//   ....[39]....
        /*0b08*/ 	.word	0x0001df10
        /*0b0c*/ 	.word	0x0000000d
        /*0b10*/ 	.word	0x00000000
        /*0b14*/ 	.short	0x0101
        /*0b16*/ 	.byte	0x3f
	.zero		1


	//   ....[40]....
        /*0b18*/ 	.word	0x0001df80
        /*0b1c*/ 	.word	0x0000000d
        /*0b20*/ 	.word	0x00000000
        /*0b24*/ 	.short	0x0101
        /*0b26*/ 	.byte	0x3f
	.zero		1


	//   ....[41]....
        /*0b28*/ 	.word	0x0001e220
        /*0b2c*/ 	.word	0x00000004
        /*0b30*/ 	.word	0x00036830
        /*0b34*/ 	.short	0x010a
        /*0b36*/ 	.byte	0x3f
	.zero		1


	//   ....[42]....
        /*0b38*/ 	.word	0x0001e2a0
        /*0b3c*/ 	.word	0x00000004
        /*0b40*/ 	.word	0x00036830
        /*0b44*/ 	.short	0x010a
        /*0b46*/ 	.byte	0x3f
	.zero		1


	//   ....[43]....
        /*0b48*/ 	.word	0x00021980
        /*0b4c*/ 	.word	0x0000000b
        /*0b50*/ 	.word	0x00036850
        /*0b54*/ 	.short	0x010a
        /*0b56*/ 	.byte	0x3f
	.zero		1


	//   ....[44]....
        /*0b58*/ 	.word	0x000219d0
        /*0b5c*/ 	.word	0x0000000b
        /*0b60*/ 	.word	0x00036850
        /*0b64*/ 	.short	0x010a
        /*0b66*/ 	.byte	0x3f
	.zero		1


	//   ....[45]....
        /*0b68*/ 	.word	0x00023160
        /*0b6c*/ 	.word	0x0000000f
        /*0b70*/ 	.word	0x00000000
        /*0b74*/ 	.short	0x0101
        /*0b76*/ 	.byte	0x3f
	.zero		1


	//   ....[46]....
        /*0b78*/ 	.word	0x000231c0
        /*0b7c*/ 	.word	0x0000000b
        /*0b80*/ 	.word	0x00000000
        /*0b84*/ 	.short	0x0101
        /*0b86*/ 	.byte	0x3f
	.zero		1


	//   ....[47]....
        /*0b88*/ 	.word	0x00023c70
        /*0b8c*/ 	.word	0x0000000d
        /*0b90*/ 	.word	0x00036850
        /*0b94*/ 	.short	0x010a
        /*0b96*/ 	.byte	0x3f
	.zero		1


	//   ....[48]....
        /*0b98*/ 	.word	0x00023d10
        /*0b9c*/ 	.word	0x0000000d
        /*0ba0*/ 	.word	0x00036850
        /*0ba4*/ 	.short	0x010a
        /*0ba6*/ 	.byte	0x3f
	.zero		1


	//   ....[49]....
        /*0ba8*/ 	.word	0x00024250
        /*0bac*/ 	.word	0x0000000b
        /*0bb0*/ 	.word	0x00000000
        /*0bb4*/ 	.short	0x0101
        /*0bb6*/ 	.byte	0x3f
	.zero		1


	//   ....[50]....
        /*0bb8*/ 	.word	0x00025b00
        /*0bbc*/ 	.word	0x00000000
        /*0bc0*/ 	.word	0x00000000
        /*0bc4*/ 	.short	0x0101
        /*0bc6*/ 	.byte	0x3f
	.zero		1


	//   ....[51]....
        /*0bc8*/ 	.word	0x00028260
        /*0bcc*/ 	.word	0x00000009
        /*0bd0*/ 	.word	0x00036820
        /*0bd4*/ 	.short	0x010a
        /*0bd6*/ 	.byte	0x3f
	.zero		1


	//   ....[52]....
        /*0bd8*/ 	.word	0x000282f0
        /*0bdc*/ 	.word	0x00000005
        /*0be0*/ 	.word	0x000368a0
        /*0be4*/ 	.short	0x010a
        /*0be6*/ 	.byte	0x3f
	.zero		1


	//   ....[53]....
        /*0be8*/ 	.word	0x00028570
        /*0bec*/ 	.word	0x00000005
        /*0bf0*/ 	.word	0x000368c0
        /*0bf4*/ 	.short	0x010a
        /*0bf6*/ 	.byte	0x3f
	.zero		1


	//   ....[54]....
        /*0bf8*/ 	.word	0x00028910
        /*0bfc*/ 	.word	0x00000006
        /*0c00*/ 	.word	0x000368a0
        /*0c04*/ 	.short	0x010a
        /*0c06*/ 	.byte	0x3f
	.zero		1


	//   ....[55]....
        /*0c08*/ 	.word	0x00028b70
        /*0c0c*/ 	.word	0x00000006
        /*0c10*/ 	.word	0x000368c0
        /*0c14*/ 	.short	0x010a
        /*0c16*/ 	.byte	0x3f
	.zero		1


	//   ....[56]....
        /*0c18*/ 	.word	0x00029aa0
        /*0c1c*/ 	.word	0x00000007
        /*0c20*/ 	.word	0x00036840
        /*0c24*/ 	.short	0x010a
        /*0c26*/ 	.byte	0x3f
	.zero		1


	//   ....[57]....
        /*0c28*/ 	.word	0x0002a050
        /*0c2c*/ 	.word	0x0000000a
        /*0c30*/ 	.word	0x00036820
        /*0c34*/ 	.short	0x010a
        /*0c36*/ 	.byte	0x3f
	.zero		1


	//   ....[58]....
        /*0c38*/ 	.word	0x0002a370
        /*0c3c*/ 	.word	0x00000008
        /*0c40*/ 	.word	0x00036840
        /*0c44*/ 	.short	0x010a
        /*0c46*/ 	.byte	0x3f
	.zero		1


	//   ....[59]....
        /*0c48*/ 	.word	0x0002a670
        /*0c4c*/ 	.word	0x00000008
        /*0c50*/ 	.word	0x00036860
        /*0c54*/ 	.short	0x010a
        /*0c56*/ 	.byte	0x3f
	.zero		1


	//   ....[60]....
        /*0c58*/ 	.word	0x0002ac70
        /*0c5c*/ 	.word	0x00000002
        /*0c60*/ 	.word	0x00036840
        /*0c64*/ 	.short	0x010a
        /*0c66*/ 	.byte	0x3f
	.zero		1


	//   ....[61]....
        /*0c68*/ 	.word	0x0002af70
        /*0c6c*/ 	.word	0x00000002
        /*0c70*/ 	.word	0x00036860
        /*0c74*/ 	.short	0x010a
        /*0c76*/ 	.byte	0x3f
	.zero		1


	//   ....[62]....
        /*0c78*/ 	.word	0x0002b4f0
        /*0c7c*/ 	.word	0x00000002
        /*0c80*/ 	.word	0x00036840
        /*0c84*/ 	.short	0x010a
        /*0c86*/ 	.byte	0x3f
	.zero		1


	//   ....[63]....
        /*0c88*/ 	.word	0x0002b7e0
        /*0c8c*/ 	.word	0x00000002
        /*0c90*/ 	.word	0x00036860
        /*0c94*/ 	.short	0x010a
        /*0c96*/ 	.byte	0x3f
	.zero		1


	//   ....[64]....
        /*0c98*/ 	.word	0x0002bcf0
        /*0c9c*/ 	.word	0x00000003
        /*0ca0*/ 	.word	0x00036860
        /*0ca4*/ 	.short	0x010a
        /*0ca6*/ 	.byte	0x3f
	.zero		1


	//   ....[65]....
        /*0ca8*/ 	.word	0x0002cd60
        /*0cac*/ 	.word	0x00000000
        /*0cb0*/ 	.word	0x00036820
        /*0cb4*/ 	.short	0x010a
        /*0cb6*/ 	.byte	0x3f
	.zero		1


	//   ....[66]....
        /*0cb8*/ 	.word	0x0002cf30
        /*0cbc*/ 	.word	0x00000006
        /*0cc0*/ 	.word	0x00000000
        /*0cc4*/ 	.short	0x010a
        /*0cc6*/ 	.byte	0x3f
	.zero		1


	//   ....[67]....
        /*0cc8*/ 	.word	0x0002cfa0
        /*0ccc*/ 	.word	0x00000007
        /*0cd0*/ 	.word	0x00000000
        /*0cd4*/ 	.short	0x010a
        /*0cd6*/ 	.byte	0x3f
	.zero		1


	//   ....[68]....
        /*0cd8*/ 	.word	0x0002d010
        /*0cdc*/ 	.word	0x00000004
        /*0ce0*/ 	.word	0x00000000
        /*0ce4*/ 	.short	0x010a
        /*0ce6*/ 	.byte	0x3f
	.zero		1


	//   ....[69]....
        /*0ce8*/ 	.word	0x0002d040
        /*0cec*/ 	.word	0x00000003
        /*0cf0*/ 	.word	0x00000000
        /*0cf4*/ 	.short	0x010a
        /*0cf6*/ 	.byte	0x3f
	.zero		1


	//   ....[70]....
        /*0cf8*/ 	.word	0x0002d0a0
        /*0cfc*/ 	.word	0x0000002b
        /*0d00*/ 	.word	0x00036890
        /*0d04*/ 	.short	0x010a
        /*0d06*/ 	.byte	0x3f
	.zero		1


	//   ....[71]....
        /*0d08*/ 	.word	0x0002d0f0
        /*0d0c*/ 	.word	0x0000002b
        /*0d10*/ 	.word	0x00036890
        /*0d14*/ 	.short	0x010a
        /*0d16*/ 	.byte	0x3f
	.zero		1


	//   ....[72]....
        /*0d18*/ 	.word	0x0002d140
        /*0d1c*/ 	.word	0x0000002b
        /*0d20*/ 	.word	0x00036890
        /*0d24*/ 	.short	0x010a
        /*0d26*/ 	.byte	0x3f
	.zero		1


	//   ....[73]....
        /*0d28*/ 	.word	0x0002d190
        /*0d2c*/ 	.word	0x0000002b
        /*0d30*/ 	.word	0x000368b0
        /*0d34*/ 	.short	0x010a
        /*0d36*/ 	.byte	0x3f
	.zero		1


	//   ....[74]....
        /*0d38*/ 	.word	0x0002d6e0
        /*0d3c*/ 	.word	0x00000012
        /*0d40*/ 	.word	0x00036800
        /*0d44*/ 	.short	0x010a
        /*0d46*/ 	.byte	0x3f
	.zero		1


	//   ....[75]....
        /*0d48*/ 	.word	0x0002dc30
        /*0d4c*/ 	.word	0x00000012
        /*0d50*/ 	.word	0x00036800
        /*0d54*/ 	.short	0x010a
        /*0d56*/ 	.byte	0x3f
	.zero		1


	//   ....[76]....
        /*0d58*/ 	.word	0x0002dc80
        /*0d5c*/ 	.word	0x00000000
        /*0d60*/ 	.word	0x00036830
        /*0d64*/ 	.short	0x010a
        /*0d66*/ 	.byte	0x3f
	.zero		1


	//   ....[77]....
        /*0d68*/ 	.word	0x0002dcd0
        /*0d6c*/ 	.word	0x0000000d
        /*0d70*/ 	.word	0x00036830
        /*0d74*/ 	.short	0x010a
        /*0d76*/ 	.byte	0x3f
	.zero		1


	//   ....[78]....
        /*0d78*/ 	.word	0x0002dd20
        /*0d7c*/ 	.word	0x0000000b
        /*0d80*/ 	.word	0x00036850
        /*0d84*/ 	.short	0x010a
        /*0d86*/ 	.byte	0x3f
	.zero		1


	//   ....[79]....
        /*0d88*/ 	.word	0x0002dd70
        /*0d8c*/ 	.word	0x00000004
        /*0d90*/ 	.word	0x00036830
        /*0d94*/ 	.short	0x010a
        /*0d96*/ 	.byte	0x3f
	.zero		1


	//   ....[80]....
        /*0d98*/ 	.word	0x0002ddc0
        /*0d9c*/ 	.word	0x0000000b
        /*0da0*/ 	.word	0x00036850
        /*0da4*/ 	.short	0x010a
        /*0da6*/ 	.byte	0x3f
	.zero		1


	//   ....[81]....
        /*0da8*/ 	.word	0x0002de10
        /*0dac*/ 	.word	0x0000000d
        /*0db0*/ 	.word	0x00036850
        /*0db4*/ 	.short	0x010a
        /*0db6*/ 	.byte	0x3f
	.zero		1


	//   ....[82]....
        /*0db8*/ 	.word	0x0002dfb0
        /*0dbc*/ 	.word	0x00000009
        /*0dc0*/ 	.word	0x00036820
        /*0dc4*/ 	.short	0x010a
        /*0dc6*/ 	.byte	0x3f
	.zero		1


	//   ....[83]....
        /*0dc8*/ 	.word	0x0002e000
        /*0dcc*/ 	.word	0x00000005
        /*0dd0*/ 	.word	0x000368a0
        /*0dd4*/ 	.short	0x010a
        /*0dd6*/ 	.byte	0x3f
	.zero		1


	//   ....[84]....
        /*0dd8*/ 	.word	0x0002e050
        /*0ddc*/ 	.word	0x00000005
        /*0de0*/ 	.word	0x000368c0
        /*0de4*/ 	.short	0x010a
        /*0de6*/ 	.byte	0x3f
	.zero		1


	//   ....[85]....
        /*0de8*/ 	.word	0x0002e0a0
        /*0dec*/ 	.word	0x00000006
        /*0df0*/ 	.word	0x000368a0
        /*0df4*/ 	.short	0x010a
        /*0df6*/ 	.byte	0x3f
	.zero		1


	//   ....[86]....
        /*0df8*/ 	.word	0x0002e0f0
        /*0dfc*/ 	.word	0x00000006
        /*0e00*/ 	.word	0x000368c0
        /*0e04*/ 	.short	0x010a
        /*0e06*/ 	.byte	0x3f
	.zero		1


	//   ....[87]....
        /*0e08*/ 	.word	0x0002e290
        /*0e0c*/ 	.word	0x00000007
        /*0e10*/ 	.word	0x00036840
        /*0e14*/ 	.short	0x010a
        /*0e16*/ 	.byte	0x3f
	.zero		1


	//   ....[88]....
        /*0e18*/ 	.word	0x0002e310
        /*0e1c*/ 	.word	0x00000003
        /*0e20*/ 	.word	0x00036820
        /*0e24*/ 	.short	0x010a
        /*0e26*/ 	.byte	0x3f
	.zero		1


	//   ....[89]....
        /*0e28*/ 	.word	0x0002e360
        /*0e2c*/ 	.word	0x00000008
        /*0e30*/ 	.word	0x00036840
        /*0e34*/ 	.short	0x010a
        /*0e36*/ 	.byte	0x3f
	.zero		1


	//   ....[90]....
        /*0e38*/ 	.word	0x0002e3b0
        /*0e3c*/ 	.word	0x00000008
        /*0e40*/ 	.word	0x00036860
        /*0e44*/ 	.short	0x010a
        /*0e46*/ 	.byte	0x3f
	.zero		1


	//   ....[91]....
        /*0e48*/ 	.word	0x0002e400
        /*0e4c*/ 	.word	0x00000002
        /*0e50*/ 	.word	0x00036840
        /*0e54*/ 	.short	0x010a
        /*0e56*/ 	.byte	0x3f
	.zero		1


	//   ....[92]....
        /*0e58*/ 	.word	0x0002e450
        /*0e5c*/ 	.word	0x00000002
        /*0e60*/ 	.word	0x00036860
        /*0e64*/ 	.short	0x010a
        /*0e66*/ 	.byte	0x3f
	.zero		1


	//   ....[93]....
        /*0e68*/ 	.word	0x0002e4a0
        /*0e6c*/ 	.word	0x00000002
        /*0e70*/ 	.word	0x00036840
        /*0e74*/ 	.short	0x010a
        /*0e76*/ 	.byte	0x3f
	.zero		1


	//   ....[94]....
        /*0e78*/ 	.word	0x0002e4f0
        /*0e7c*/ 	.word	0x00000002
        /*0e80*/ 	.word	0x00036860
        /*0e84*/ 	.short	0x010a
        /*0e86*/ 	.byte	0x3f
	.zero		1


	//   ....[95]....
        /*0e88*/ 	.word	0x0002e540
        /*0e8c*/ 	.word	0x00000003
        /*0e90*/ 	.word	0x00036860
        /*0e94*/ 	.short	0x010a
        /*0e96*/ 	.byte	0x3f
	.zero		1


	//   ....[96]....
        /*0e98*/ 	.word	0x0002ef00
        /*0e9c*/ 	.word	0x00000000
        /*0ea0*/ 	.word	0x00036820
        /*0ea4*/ 	.short	0x010a
        /*0ea6*/ 	.byte	0x3f
	.zero		1


	//   ....[97]....
        /*0ea8*/ 	.word	0x0002f0a0
        /*0eac*/ 	.word	0x00000006
        /*0eb0*/ 	.word	0x00000000
        /*0eb4*/ 	.short	0x010a
        /*0eb6*/ 	.byte	0x3f
	.zero		1


	//   ....[98]....
        /*0eb8*/ 	.word	0x0002f0f0
        /*0ebc*/ 	.word	0x00000007
        /*0ec0*/ 	.word	0x00000000
        /*0ec4*/ 	.short	0x010a
        /*0ec6*/ 	.byte	0x3f
	.zero		1


	//   ....[99]....
        /*0ec8*/ 	.word	0x0002f140
        /*0ecc*/ 	.word	0x00000004
        /*0ed0*/ 	.word	0x00000000
        /*0ed4*/ 	.short	0x010a
        /*0ed6*/ 	.byte	0x3f
	.zero		1


	//----- nvinfo : EIATTR_NUM_MBARRIERS
	.align		4
.L_919:
        /*0ed8*/ 	.byte	0x03, 0x38
        /*0eda*/ 	.short	0x0016


	//----- nvinfo : EIATTR_EXIT_INSTR_OFFSETS
	.align		4
        /*0edc*/ 	.byte	0x04, 0x1c
        /*0ede*/ 	.short	(.L_921 - .L_920)


	//   ....[0]....
.L_920:
        /*0ee0*/ 	.word	0x0002d090


	//----- nvinfo : EIATTR_MAX_THREADS
	.align		4
.L_921:
        /*0ee4*/ 	.byte	0x04, 0x05
        /*0ee6*/ 	.short	(.L_923 - .L_922)
.L_922:
        /*0ee8*/ 	.word	0x00000180
        /*0eec*/ 	.word	0x00000001
        /*0ef0*/ 	.word	0x00000001


	//----- nvinfo : EIATTR_CRS_STACK_SIZE
	.align		4
.L_923:
        /*0ef4*/ 	.byte	0x04, 0x1e
        /*0ef6*/ 	.short	(.L_925 - .L_924)
.L_924:
        /*0ef8*/ 	.word	0x00000000


	//----- nvinfo : EIATTR_CBANK_PARAM_SIZE
	.align		4
.L_925:
        /*0efc*/ 	.byte	0x03, 0x19
        /*0efe*/ 	.short	0x0a70


	//----- nvinfo : EIATTR_PARAM_CBANK
	.align		4
        /*0f00*/ 	.byte	0x04, 0x0a
        /*0f02*/ 	.short	(.L_927 - .L_926)
	.align		4
.L_926:
        /*0f04*/ 	.word	index@(.nv.constant0._ZN7cutlass13device_kernelIN5flash11enable_sm90INS1_16FlashAttnFwdSm90INS1_25CollectiveMainloopFwdSm90ILi2EN4cute5tupleIJNS5_1CILi1EEES8_S8_EEENS6_IJNS7_ILi128EEENS7_ILi112EEENS7_ILi192EEEEEELi192ENS_10bfloat16_tEfNS_4arch4Sm90ELb1ELb0ELb1ELb1ELb0ELb1ELb0ELb1ELb1ELb0ELb0ELb0EEENS1_21CollectiveEpilogueFwdINS6_IJSA_SC_SB_EEES9_SE_SG_Li256ELb1ELb0ELb0ELb0EEENS1_36VarlenDynamicPersistentTileSchedulerILi128ELi112ELi256ELi32ELb0ELb0ELb1ELb1ELb1ELb1EEEEEEEEEvNT_6ParamsE)
        /*0f08*/ 	.short	0x0210
        /*0f0a*/ 	.short	0x0a70


	//----- nvinfo : EIATTR_SW_WAR
	.align		4
.L_927:
        /*0f0c*/ 	.byte	0x04, 0x36
        /*0f0e*/ 	.short	(.L_929 - .L_928)
.L_928:
        /*0f10*/ 	.word	0x00000008
.L_929:


//--------------------- .nv.info._ZN7cutlass13device_kernelIN5flash11enable_sm90INS1_16FlashAttnFwdSm90INS1_25CollectiveMainloopFwdSm90ILi2EN4cute5tupleIJNS5_1CILi1EEES8_S8_EEENS6_IJNS7_ILi128EEENS7_ILi176EEESA_EEELi128ENS_10bfloat16_tEfNS_4arch4Sm90ELb0ELb0ELb1ELb0ELb0ELb0ELb0ELb1ELb1ELb0ELb0ELb0EEENS1_21CollectiveEpilogueFwdINS6_IJSA_SA_SB_EEES9_SD_SF_Li256ELb0ELb0ELb0ELb0EEENS1_29StaticPersistentTileSchedulerILb0EEEEEEEEEvNT_6ParamsE --------------------------
	.section	.nv.info._ZN7cutlass13device_kernelIN5flash11enable_sm90INS1_16FlashAttnFwdSm90INS1_25CollectiveMainloopFwdSm90ILi2EN4cute5tupleIJNS5_1CILi1EEES8_S8_EEENS6_IJNS7_ILi128EEENS7_ILi176EEESA_EEELi128ENS_10bfloat16_tEfNS_4arch4Sm90ELb0ELb0ELb1ELb0ELb0ELb0ELb0ELb1ELb1ELb0ELb0ELb0EEENS1_21CollectiveEpilogueFwdINS6_IJSA_SA_SB_EEES9_SD_SF_Li256ELb0ELb0ELb0ELb0EEENS1_29StaticPersistentTileSchedulerILb0EEEEEEEEEvNT_6ParamsE,"",@"SHT_CUDA_INFO"
	.sectionflags	@""
	.align	4


	//----- nvinfo : EIATTR_CUDA_API_VERSION
	.align		4
        /*0000*/ 	.byte	0x04, 0x37
        /*0002*/ 	.short	(.L_931 - .L_930)
.L_930:
        /*0004*/ 	.word	0x00000082


	//----- nvinfo : EIATTR_KPARAM_INFO
	.align		4
.L_931:
        /*0008*/ 	.byte	0x04, 0x17
        /*000a*/ 	.short	(.L_933 - .L_932)
.L_932:
        /*000c*/ 	.word	0x00000000
        /*0010*/ 	.short	0x0000
        /*0012*/ 	.short	0x0070
        /*0014*/ 	.byte	0x00, 0xf0, 0x01, 0x2e


	//----- nvinfo : EIATTR_SPARSE_MMA_MASK
	.align		4
.L_933:
        /*0018*/ 	.byte	0x03, 0x50
        /*001a*/ 	.short	0x0000


	//----- nvinfo : EIATTR_MAXREG_COUNT
	.align		4
        /*001c*/ 	.byte	0x03, 0x1b
        /*001e*/ 	.short	0x00a8


	//----- nvinfo : EIATTR_NUM_BARRIERS
	.align		4
        /*0020*/ 	.byte	0x02, 0x4c
        /*0022*/ 	.byte	0x10
	.zero		1


	//----- nvinfo : EIATTR_EXTERNS
	.align		4
        /*0024*/ 	.byte	0x04, 0x0f
        /*0026*/ 	.short	(.L_935 - .L_934)


	//   ....[0]....
	.align		4
.L_934:
        /*0028*/ 	.word	index@(__assertfail)


	//----- nvinfo : EIATTR_ANNOTATIONS
	.align		4
.L_935:
        /*002c*/ 	.byte	0x04, 0x55
        /*002e*/ 	.short	(.L_937 - .L_936)


	//   ....[0]....
.L_936:
        /* <DEDUP_REMOVED lines=15> */


	//----- nvinfo : EIATTR_MERCURY_ISA_VERSION
	.align		4
.L_937:
        /*0108*/ 	.byte	0x03, 0x5f
        /*010a*/ 	.short	0x0101


	//----- nvinfo : EIATTR_INT_WARP_WIDE_INSTR_OFFSETS
	.align		4
        /*010c*/ 	.byte	0x04, 0x31
        /*010e*/ 	.short	(.L_939 - .L_938)


	//   ....[0]....
.L_938:
        /*0110*/ 	.word	0x00000190


	//   ....[1]....
        /*0114*/ 	.word	0x000001c0


	//   ....[2]....
        /*0118*/ 	.word	0x000001d0


	//   ....[3]....
        /*011c*/ 	.word	0x0000e2d0


	//   ....[4]....
        /*0120*/ 	.word	0x0000e300


	//   ....[5]....
        /*0124*/ 	.word	0x0000e3d0


	//----- nvinfo : EIATTR_COOP_GROUP_MASK_REGIDS
	.align		4
.L_939:
        /*0128*/ 	.byte	0x04, 0x29
        /*012a*/ 	.short	(.L_941 - .L_940)


	//   ....[0]....
.L_940:
        /*012c*/ 	.word	0xffffffff


	//   ....[1]....
        /*0130*/ 	.word	0xffffffff


	//   ....[2]....
        /*0134*/ 	.word	0xffffffff


	//   ....[3]....
        /*0138*/ 	.word	0xffffffff


	//   ....[4]....
        /*013c*/ 	.word	0xffffffff


	//   ....[5]....
        /*0140*/ 	.word	0xffffffff


	//   ....[6]....
        /*0144*/ 	.word	0xffffffff


	//   ....[7]....
        /*0148*/ 	.word	0xffffffff


	//   ....[8]....
        /*014c*/ 	.word	0xffffffff


	//   ....[9]....
        /*0150*/ 	.word	0xffffffff


	//   ....[10]....
        /*0154*/ 	.word	0xffffffff


	//   ....[11]....
        /*0158*/ 	.word	0xffffffff


	//   ....[12]....
        /*015c*/ 	.word	0xffffffff


	//   ....[13]....
        /*0160*/ 	.word	0xffffffff


	//   ....[14]....
        /*0164*/ 	.word	0xffffffff


	//   ....[15]....
        /*0168*/ 	.word	0xffffffff


	//   ....[16]....
        /*016c*/ 	.word	0xffffffff


	//   ....[17]....
        /*0170*/ 	.word	0xffffffff


	//   ....[18]....
        /*0174*/ 	.word	0xffffffff


	//   ....[19]....
        /*0178*/ 	.word	0xffffffff


	//   ....[20]....
        /*017c*/ 	.word	0xffffffff


	//   ....[21]....
        /*0180*/ 	.word	0xffffffff


	//   ....[22]....
        /*0184*/ 	.word	0xffffffff


	//   ....[23]....
        /*0188*/ 	.word	0x0500000f


	//   ....[24]....
        /*018c*/ 	.word	0x0500000f


	//----- nvinfo : EIATTR_COOP_GROUP_INSTR_OFFSETS
	.align		4
.L_941:
        /*0190*/ 	.byte	0x04, 0x28
        /*0192*/ 	.short	(.L_943 - .L_942)


	//   ....[0]....
.L_942:
        /*0194*/ 	.word	0x00000070


	//   ....[1]....
        /*0198*/ 	.word	0x000001a0


	//   ....[2]....
        /*019c*/ 	.word	0x000001f0


	//   ....[3]....
        /*01a0*/ 	.word	0x000003e0


	//   ....[4]....
        /*01a4*/ 	.word	0x00000540


	//   ....[5]....
        /*01a8*/ 	.word	0x00000660


	//   ....[6]....
        /*01ac*/ 	.word	0x000007c0


	//   ....[7]....
        /*01b0*/ 	.word	0x00000dd0


	//   ....[8]....
        /*01b4*/ 	.word	0x00005090


	//   ....[9]....
        /*01b8*/ 	.word	0x00005130


	//   ....[10]....
        /*01bc*/ 	.word	0x00005780


	//   ....[11]....
        /*01c0*/ 	.word	0x00005810


	//   ....[12]....
        /*01c4*/ 	.word	0x0000a420


	//   ....[13]....
        /*01c8*/ 	.word	0x0000a480


	//   ....[14]....
        /*01cc*/ 	.word	0x0000af60


	//   ....[15]....
        /*01d0*/ 	.word	0x0000b090


	//   ....[16]....
        /*01d4*/ 	.word	0x0000c540


	//   ....[17]....
        /*01d8*/ 	.word	0x0000c580


	//   ....[18]....
        /*01dc*/ 	.word	0x0000c700


	//   ....[19]....
        /*01e0*/ 	.word	0x0000c730


	//   ....[20]....
        /*01e4*/ 	.word	0x0000d780


	//   ....[21]....
        /*01e8*/ 	.word	0x0000da70


	//   ....[22]....
        /*01ec*/ 	.word	0x000106c0


	//   ....[23]....
        /*01f0*/ 	.word	0x00010bc0


	//   ....[24]....
        /*01f4*/ 	.word	0x00011060


	//----- nvinfo : EIATTR_REG_RECONFIG
	.align		4
.L_943:
        /*01f8*/ 	.byte	0x01, 0x54
	.zero		2


	//----- nvinfo : EIATTR_SYSCALL_OFFSETS
	.align		4
        /*01fc*/ 	.byte	0x04, 0x46
        /*01fe*/ 	.short	(.L_945 - .L_944)


	//   ....[0]....
.L_944:
        /*0200*/ 	.word	0x00001150


	//   ....[1]....
        /*0204*/ 	.word	0x0000dee0


	//   ....[2]....
        /*0208*/ 	.word	0x0000e020


	//   ....[3]....
        /*020c*/ 	.word	0x0000e120


	//----- nvinfo : EIATTR_MBARRIER_INSTR_OFFSETS
	.align		4
.L_945:
        /*0210*/ 	.byte	0x04, 0x39
        /*0212*/ 	.short	(.L_947 - .L_946)


	//   ....[0]....
.L_946:
        /*0214*/ 	.word	0x00000290
        /*0218*/ 	.word	0x000000ff
        /*021c*/ 	.word	0x00034800
        /*0220*/ 	.short	0x0100
        /*0222*/ 	.byte	0x06
	.zero		1


	//   ....[1]....
        /*0224*/ 	.word	0x000002a0
        /*0228*/ 	.word	0x000000ff
        /*022c*/ 	.word	0x00034820
        /*0230*/ 	.short	0x0100
        /*0232*/ 	.byte	0x06
	.zero		1


	//   ....[2]....
        /*0234*/ 	.word	0x00000390
        /*0238*/ 	.word	0x000000ff
        /*023c*/ 	.word	0x00034830
        /*0240*/ 	.short	0x0100
        /*0242*/ 	.byte	0x08
	.zero		1


	//   ....[3]....
        /*0244*/ 	.word	0x000003a0
        /*0248*/ 	.word	0x000000ff
        /*024c*/ 	.word	0x00034840
        /*0250*/ 	.short	0x0100
        /*0252*/ 	.byte	0x08
	.zero		1


	//   ....[4]....
        /*0254*/ 	.word	0x000003b0
        /*0258*/ 	.word	0x000000ff
        /*025c*/ 	.word	0x00034838
        /*0260*/ 	.short	0x0100
        /*0262*/ 	.byte	0x08
	.zero		1


	//   ....[5]....
        /*0264*/ 	.word	0x000003c0
        /*0268*/ 	.word	0x000000ff
        /*026c*/ 	.word	0x00034848
        /*0270*/ 	.short	0x0100
        /*0272*/ 	.byte	0x08
	.zero		1


	//   ....[6]....
        /*0274*/ 	.word	0x000004f0
        /*0278*/ 	.word	0x000000ff
        /*027c*/ 	.word	0x00034850
        /*0280*/ 	.short	0x0100
        /*0282*/ 	.byte	0x08
	.zero		1


	//   ....[7]....
        /*0284*/ 	.word	0x00000500
        /*0288*/ 	.word	0x000000ff
        /*028c*/ 	.word	0x00034860
        /*0290*/ 	.short	0x0100
        /*0292*/ 	.byte	0x08
	.zero		1


	//   ....[8]....
        /*0294*/ 	.word	0x00000510
        /*0298*/ 	.word	0x000000ff
        /*029c*/ 	.word	0x00034858
        /*02a0*/ 	.short	0x0100
        /*02a2*/ 	.byte	0x08
	.zero		1


	//   ....[9]....
        /*02a4*/ 	.word	0x00000520
        /*02a8*/ 	.word	0x000000ff
        /*02ac*/ 	.word	0x00034868
        /*02b0*/ 	.short	0x0100
        /*02b2*/ 	.byte	0x08
	.zero		1


	//   ....[10]....
        /*02b4*/ 	.word	0x00000610
        /*02b8*/ 	.word	0x000000ff
        /*02bc*/ 	.word	0x00034870
        /*02c0*/ 	.short	0x0100
        /*02c2*/ 	.byte	0x06
	.zero		1


	//   ....[11]....
        /*02c4*/ 	.word	0x00000620
        /*02c8*/ 	.word	0x000000ff
        /*02cc*/ 	.word	0x00034880
        /*02d0*/ 	.short	0x0100
        /*02d2*/ 	.byte	0x06
	.zero		1


	//   ....[12]....
        /*02d4*/ 	.word	0x00000630
        /*02d8*/ 	.word	0x000000ff
        /*02dc*/ 	.word	0x00034878
        /*02e0*/ 	.short	0x0100
        /*02e2*/ 	.byte	0x06
	.zero		1


	//   ....[13]....
        /*02e4*/ 	.word	0x00000640
        /*02e8*/ 	.word	0x000000ff
        /*02ec*/ 	.word	0x00034888
        /*02f0*/ 	.short	0x0100
        /*02f2*/ 	.byte	0x06
	.zero		1


	//   ....[14]....
        /*02f4*/ 	.word	0x00000770
        /*02f8*/ 	.word	0x000000ff
        /*02fc*/ 	.word	0x00034890
        /*0300*/ 	.short	0x0100
        /*0302*/ 	.byte	0x08
	.zero		1


	//   ....[15]....
        /*0304*/ 	.word	0x00000780
        /*0308*/ 	.word	0x000000ff
        /*030c*/ 	.word	0x000348a0
        /*0310*/ 	.short	0x0100
        /*0312*/ 	.byte	0x08
	.zero		1


	//   ....[16]....
        /*0314*/ 	.word	0x00000790
        /*0318*/ 	.word	0x000000ff
        /*031c*/ 	.word	0x00034898
        /*0320*/ 	.short	0x0100
        /*0322*/ 	.byte	0x08
	.zero		1


	//   ....[17]....
        /*0324*/ 	.word	0x000007a0
        /*0328*/ 	.word	0x000000ff
        /*032c*/ 	.word	0x000348a8
        /*0330*/ 	.short	0x0100
        /*0332*/ 	.byte	0x08
	.zero		1


	//   ....[18]....
        /*0334*/ 	.word	0x000008d0
        /*0338*/ 	.word	0x000000ff
        /*033c*/ 	.word	0x000348b0
        /*0340*/ 	.short	0x0100
        /*0342*/ 	.byte	0x08
	.zero		1


	//   ....[19]....
        /*0344*/ 	.word	0x000008e0
        /*0348*/ 	.word	0x000000ff
        /*034c*/ 	.word	0x000348c0
        /*0350*/ 	.short	0x0100
        /*0352*/ 	.byte	0x08
	.zero		1


	//   ....[20]....
        /*0354*/ 	.word	0x000008f0
        /*0358*/ 	.word	0x000000ff
        /*035c*/ 	.word	0x000348b8
        /*0360*/ 	.short	0x0100
        /*0362*/ 	.byte	0x08
	.zero		1


	//   ....[21]....
        /*0364*/ 	.word	0x00000900
        /*0368*/ 	.word	0x000000ff
        /*036c*/ 	.word	0x000348c8
        /*0370*/ 	.short	0x0100
        /*0372*/ 	.byte	0x08
	.zero		1


	//   ....[22]....
        /*0374*/ 	.word	0x000011d0
        /*0378*/ 	.word	0x000000ff
        /*037c*/ 	.word	0x00034800
        /*0380*/ 	.short	0x010a
        /*0382*/ 	.byte	0x27
	.zero		1


	//   ....[23]....
        /*0384*/ 	.word	0x00001260
        /*0388*/ 	.word	0x00000003
        /*038c*/ 	.word	0x00034830
        /*0390*/ 	.short	0x010a
        /*0392*/ 	.byte	0x3f
	.zero		1


	//   ....[24]....
        /*0394*/ 	.word	0x000012e0
        /*0398*/ 	.word	0x00000003
        /*039c*/ 	.word	0x00034830
        /*03a0*/ 	.short	0x010a
        /*03a2*/ 	.byte	0x3f
	.zero		1


	//   ....[25]....
        /*03a4*/ 	.word	0x00004a00
        /*03a8*/ 	.word	0x00000003
        /*03ac*/ 	.word	0x00000000
        /*03b0*/ 	.short	0x0101
        /*03b2*/ 	.byte	0x3f
	.zero		1


	//   ....[26]....
        /*03b4*/ 	.word	0x00006e70
        /*03b8*/ 	.word	0x000000ff
        /*03bc*/ 	.word	0x00034830
        /*03c0*/ 	.short	0x010a
        /*03c2*/ 	.byte	0x06
	.zero		1


	//   ....[27]....
        /*03c4*/ 	.word	0x00006eb0
        /*03c8*/ 	.word	0x000000ff
        /*03cc*/ 	.word	0x00034830
        /*03d0*/ 	.short	0x010a
        /*03d2*/ 	.byte	0x06
	.zero		1


	//   ....[28]....
        /*03d4*/ 	.word	0x000095f0
        /*03d8*/ 	.word	0x000000ff
        /*03dc*/ 	.word	0x00034850
        /*03e0*/ 	.short	0x010a
        /*03e2*/ 	.byte	0x06
	.zero		1


	//   ....[29]....
        /*03e4*/ 	.word	0x00009630
        /*03e8*/ 	.word	0x000000ff
        /*03ec*/ 	.word	0x00034850
        /*03f0*/ 	.short	0x010a
        /*03f2*/ 	.byte	0x06
	.zero		1


	//   ....[30]....
        /*03f4*/ 	.word	0x0000b750
        /*03f8*/ 	.word	0x00000083
        /*03fc*/ 	.word	0x00000000
        /*0400*/ 	.short	0x0101
        /*0402*/ 	.byte	0x3f
	.zero		1


	//   ....[31]....
        /*0404*/ 	.word	0x0000b7f0
        /*0408*/ 	.word	0x00000015
        /*040c*/ 	.word	0x00000000
        /*0410*/ 	.short	0x0101
        /*0412*/ 	.byte	0x3f
	.zero		1


	//   ....[32]....
        /*0414*/ 	.word	0x0000c4b0
        /*0418*/ 	.word	0x000000ff
        /*041c*/ 	.word	0x00034850
        /*0420*/ 	.short	0x010a
        /*0422*/ 	.byte	0x07
	.zero		1


	//   ....[33]....
        /*0424*/ 	.word	0x0000c4f0
        /*0428*/ 	.word	0x000000ff
        /*042c*/ 	.word	0x00034850
        /*0430*/ 	.short	0x010a
        /*0432*/ 	.byte	0x07
	.zero		1


	//   ....[34]....
        /*0434*/ 	.word	0x0000cfc0
        /*0438*/ 	.word	0x00000004
        /*043c*/ 	.word	0x00000000
        /*0440*/ 	.short	0x0101
        /*0442*/ 	.byte	0x3f
	.zero		1


	//   ....[35]....
        /*0444*/ 	.word	0x0000d930
        /*0448*/ 	.word	0x000000ff
        /*044c*/ 	.word	0x00000000
        /*0450*/ 	.short	0x0101
        /*0452*/ 	.byte	0x06
	.zero		1


	//   ....[36]....
        /*0454*/ 	.word	0x0000e710
        /*0458*/ 	.word	0x00000006
        /*045c*/ 	.word	0x00034840
        /*0460*/ 	.short	0x010a
        /*0462*/ 	.byte	0x3f
	.zero		1


	//   ....[37]....
        /*0464*/ 	.word	0x0000eb90
        /*0468*/ 	.word	0x00000009
        /*046c*/ 	.word	0x00034820
        /*0470*/ 	.short	0x010a
        /*0472*/ 	.byte	0x3f
	.zero		1


	//   ....[38]....
        /*0474*/ 	.word	0x0000ee70
        /*0478*/ 	.word	0x00000002
        /*047c*/ 	.word	0x00034840
        /*0480*/ 	.short	0x010a
        /*0482*/ 	.byte	0x3f
	.zero		1


	//   ....[39]....
        /*0484*/ 	.word	0x0000f0f0
        /*0488*/ 	.word	0x00000002
        /*048c*/ 	.word	0x00000060
        /*0490*/ 	.short	0x010a
        /*0492*/ 	.byte	0x3f
	.zero		1


	//   ....[40]....
        /*0494*/ 	.word	0x0000f630
        /*0498*/ 	.word	0x00000002
        /*049c*/ 	.word	0x00034840
        /*04a0*/ 	.short	0x010a
        /*04a2*/ 	.byte	0x3f
	.zero		1


	//   ....[41]....
        /*04a4*/ 	.word	0x0000f8b0
        /*04a8*/ 	.word	0x00000002
        /*04ac*/ 	.word	0x00000060
        /*04b0*/ 	.short	0x010a
        /*04b2*/ 	.byte	0x3f
	.zero		1


	//   ....[42]....
        /*04b4*/ 	.word	0x0000fd10
        /*04b8*/ 	.word	0x00000002
        /*04bc*/ 	.word	0x00034840
        /*04c0*/ 	.short	0x010a
        /*04c2*/ 	.byte	0x3f
	.zero		1


	//   ....[43]....
        /*04c4*/ 	.word	0x0000ffa0
        /*04c8*/ 	.word	0x00000002
        /*04cc*/ 	.word	0x00000060
        /*04d0*/ 	.short	0x010a
        /*04d2*/ 	.byte	0x3f
	.zero		1


	//   ....[44]....
        /*04d4*/ 	.word	0x000102d0
        /*04d8*/ 	.word	0x00000003
        /*04dc*/ 	.word	0x00034860
        /*04e0*/ 	.short	0x010a
        /*04e2*/ 	.byte	0x3f
	.zero		1


	//   ....[45]....
        /*04e4*/ 	.word	0x00010640
        /*04e8*/ 	.word	0x00000000
        /*04ec*/ 	.word	0x00034820
        /*04f0*/ 	.short	0x010a
        /*04f2*/ 	.byte	0x3f
	.zero		1


	//   ....[46]....
        /*04f4*/ 	.word	0x00010800
        /*04f8*/ 	.word	0x00000006
        /*04fc*/ 	.word	0x00000000
        /*0500*/ 	.short	0x010a
        /*0502*/ 	.byte	0x3f
	.zero		1


	//   ....[47]....
        /*0504*/ 	.word	0x00010870
        /*0508*/ 	.word	0x00000003
        /*050c*/ 	.word	0x00000000
        /*0510*/ 	.short	0x010a
        /*0512*/ 	.byte	0x3f
	.zero		1


	//   ....[48]....
        /*0514*/ 	.word	0x000108d0
        /*0518*/ 	.word	0x00000010
        /*051c*/ 	.word	0x00000000
        /*0520*/ 	.short	0x010a
        /*0522*/ 	.byte	0x3f
	.zero		1


	//   ....[49]....
        /*0524*/ 	.word	0x00010900
        /*0528*/ 	.word	0x00000003
        /*052c*/ 	.word	0x00000000
        /*0530*/ 	.short	0x010a
        /*0532*/ 	.byte	0x3f
	.zero		1


	//   ....[50]....
        /*0534*/ 	.word	0x00010970
        /*0538*/ 	.word	0x00000003
        /*053c*/ 	.word	0x00034800
        /*0540*/ 	.short	0x010a
        /*0542*/ 	.byte	0x3f
	.zero		1


	//   ....[51]....
        /*0544*/ 	.word	0x000109c0
        /*0548*/ 	.word	0x00000003
        /*054c*/ 	.word	0x00034830
        /*0550*/ 	.short	0x010a
        /*0552*/ 	.byte	0x3f
	.zero		1


	//   ....[52]....
        /*0554*/ 	.word	0x00010a20
        /*0558*/ 	.word	0x00000014
        /*055c*/ 	.word	0x00034830
        /*0560*/ 	.short	0x010a
        /*0562*/ 	.byte	0x3f
	.zero		1


	//   ....[53]....
        /*0564*/ 	.word	0x00010a80
        /*0568*/ 	.word	0x00000014
        /*056c*/ 	.word	0x00034850
        /*0570*/ 	.short	0x010a
        /*0572*/ 	.byte	0x3f
	.zero		1


	//   ....[54]....
        /*0574*/ 	.word	0x00010ae0
        /*0578*/ 	.word	0x00000003
        /*057c*/ 	.word	0x00034850
        /*0580*/ 	.short	0x010a
        /*0582*/ 	.byte	0x3f
	.zero		1


	//   ....[55]....
        /*0584*/ 	.word	0x00010c80
        /*0588*/ 	.word	0x00000006
        /*058c*/ 	.word	0x00034840
        /*0590*/ 	.short	0x010a
        /*0592*/ 	.byte	0x3f
	.zero		1


	//   ....[56]....
        /*0594*/ 	.word	0x00010d00
        /*0598*/ 	.word	0x00000007
        /*059c*/ 	.word	0x00034820
        /*05a0*/ 	.short	0x010a
        /*05a2*/ 	.byte	0x3f
	.zero		1


	//   ....[57]....
        /*05a4*/ 	.word	0x00010d50
        /*05a8*/ 	.word	0x00000002
        /*05ac*/ 	.word	0x00034840
        /*05b0*/ 	.short	0x010a
        /*05b2*/ 	.byte	0x3f
	.zero		1


	//   ....[58]....
        /*05b4*/ 	.word	0x00010da0
        /*05b8*/ 	.word	0x00000002
        /*05bc*/ 	.word	0x00000060
        /*05c0*/ 	.short	0x010a
        /*05c2*/ 	.byte	0x3f
	.zero		1


	//   ....[59]....
        /*05c4*/ 	.word	0x00010df0
        /*05c8*/ 	.word	0x00000002
        /*05cc*/ 	.word	0x00034840
        /*05d0*/ 	.short	0x010a
        /*05d2*/ 	.byte	0x3f
	.zero		1


	//   ....[60]....
        /*05d4*/ 	.word	0x00010e40
        /*05d8*/ 	.word	0x00000002
        /*05dc*/ 	.word	0x00000060
        /*05e0*/ 	.short	0x010a
        /*05e2*/ 	.byte	0x3f
	.zero		1


	//   ....[61]....
        /*05e4*/ 	.word	0x00010e90
        /*05e8*/ 	.word	0x00000002
        /*05ec*/ 	.word	0x00034840
        /*05f0*/ 	.short	0x010a
        /*05f2*/ 	.byte	0x3f
	.zero		1


	//   ....[62]....
        /*05f4*/ 	.word	0x00010ee0
        /*05f8*/ 	.word	0x00000002
        /*05fc*/ 	.word	0x00000060
        /*0600*/ 	.short	0x010a
        /*0602*/ 	.byte	0x3f
	.zero		1


	//   ....[63]....
        /*0604*/ 	.word	0x00010f30
        /*0608*/ 	.word	0x00000003
        /*060c*/ 	.word	0x00034860
        /*0610*/ 	.short	0x010a
        /*0612*/ 	.byte	0x3f
	.zero		1


	//   ....[64]....
        /*0614*/ 	.word	0x00010f80
        /*0618*/ 	.word	0x00000000
        /*061c*/ 	.word	0x00034820
        /*0620*/ 	.short	0x010a
        /*0622*/ 	.byte	0x3f
	.zero		1


	//   ....[65]....
        /*0624*/ 	.word	0x00011120
        /*0628*/ 	.word	0x00000006
        /*062c*/ 	.word	0x00000000
        /*0630*/ 	.short	0x010a
        /*0632*/ 	.byte	0x3f
	.zero		1


	//   ....[66]....
        /*0634*/ 	.word	0x00011170
        /*0638*/ 	.word	0x00000003
        /*063c*/ 	.word	0x00000000
        /*0640*/ 	.short	0x010a
        /*0642*/ 	.byte	0x3f
	.zero		1


	//   ....[67]....
        /*0644*/ 	.word	0x000111c0
        /*0648*/ 	.word	0x00000010
        /*064c*/ 	.word	0x00000000
        /*0650*/ 	.short	0x010a
        /*0652*/ 	.byte	0x3f
	.zero		1


	//----- nvinfo : EIATTR_NUM_MBARRIERS
	.align		4
.L_947:
        /*0654*/ 	.byte	0x03, 0x38
        /*0656*/ 	.short	0x0016


	//----- nvinfo : EIATTR_EXIT_INSTR_OFFSETS
	.align		4
        /*0658*/ 	.byte	0x04, 0x1c
        /*065a*/ 	.short	(.L_949 - .L_948)


	//   ....[0]....
.L_948:
        /*065c*/ 	.word	0x00000a50


	//   ....[1]....
        /*0660*/ 	.word	0x0000da30


	//   ....[2]....
        /*0664*/ 	.word	0x0000da90


	//   ....[3]....
        /*0668*/ 	.word	0x00010950


	//----- nvinfo : EIATTR_MAX_THREADS
	.align		4
.L_949:
        /*066c*/ 	.byte	0x04, 0x05
        /*066e*/ 	.short	(.L_951 - .L_950)
.L_950:
        /*0670*/ 	.word	0x00000180
        /*0674*/ 	.word	0x00000001
        /*0678*/ 	.word	0x00000001


	//----- nvinfo : EIATTR_CRS_STACK_SIZE
	.align		4
.L_951:
        /*067c*/ 	.byte	0x04, 0x1e
        /*067e*/ 	.short	(.L_953 - .L_952)
.L_952:
        /*0680*/ 	.word	0x00000000


	//----- nvinfo : EIATTR_CBANK_PARAM_SIZE
	.align		4
.L_953:
        /*0684*/ 	.byte	0x03, 0x19
        /*0686*/ 	.short	0x0bf0


	//----- nvinfo : EIATTR_PARAM_CBANK
	.align		4
        /*0688*/ 	.byte	0x04, 0x0a
        /*068a*/ 	.short	(.L_955 - .L_954)
	.align		4
.L_954:
        /*068c*/ 	.word	index@(.nv.constant0._ZN7cutlass13device_kernelIN5flash11enable_sm90INS1_16FlashAttnFwdSm90INS1_25CollectiveMainloopFwdSm90ILi2EN4cute5tupleIJNS5_1CILi1EEES8_S8_EEENS6_IJNS7_ILi128EEENS7_ILi176EEESA_EEELi128ENS_10bfloat16_tEfNS_4arch4Sm90ELb0ELb0ELb1ELb0ELb0ELb0ELb0ELb1ELb1ELb0ELb0ELb0EEENS1_21CollectiveEpilogueFwdINS6_IJSA_SA_SB_EEES9_SD_SF_Li256ELb0ELb0ELb0ELb0EEENS1_29StaticPersistentTileSchedulerILb0EEEEEEEEEvNT_6ParamsE)
        /*0690*/ 	.short	0x0210
        /*0692*/ 	.short	0x0bf0


	//----- nvinfo : EIATTR_SW_WAR
	.align		4
.L_955:
        /*0694*/ 	.byte	0x04, 0x36
        /*0696*/ 	.short	(.L_957 - .L_956)
.L_956:
        /*0698*/ 	.word	0x00000008
.L_957:


//--------------------- .nv.info._ZN7cutlass13device_kernelIN5flash11enable_sm90INS1_16FlashAttnFwdSm90INS1_25CollectiveMainloopFwdSm90ILi2EN4cute5tupleIJNS5_1CILi2EEENS7_ILi1EEES9_EEENS6_IJNS7_ILi128EEENS7_ILi176EEESB_EEELi128ENS_10bfloat16_tEfNS_4arch4Sm90ELb0ELb0ELb1ELb0ELb0ELb0ELb0ELb1ELb1ELb0ELb0ELb0EEENS1_21CollectiveEpilogueFwdINS6_IJSB_SB_SC_EEESA_SE_SG_Li256ELb0ELb0ELb0ELb0EEENS1_29StaticPersistentTileSchedulerILb0EEEEEEEEEvNT_6ParamsE --------------------------
	.section	.nv.info._ZN7cutlass13device_kernelIN5flash11enable_sm90INS1_16FlashAttnFwdSm90INS1_25CollectiveMainloopFwdSm90ILi2EN4cute5tupleIJNS5_1CILi2EEENS7_ILi1EEES9_EEENS6_IJNS7_ILi128EEENS7_ILi176EEESB_EEELi128ENS_10bfloat16_tEfNS_4arch4Sm90ELb0ELb0ELb1ELb0ELb0ELb0ELb0ELb1ELb1ELb0ELb0ELb0EEENS1_21CollectiveEpilogueFwdINS6_IJSB_SB_SC_EEESA_SE_SG_Li256ELb0ELb0ELb0ELb0EEENS1_29StaticPersistentTileSchedulerILb0EEEEEEEEEvNT_6ParamsE,"",@"SHT_CUDA_INFO"
	.sectionflags	@""
	.align	4


	//----- nvinfo : EIATTR_CUDA_API_VERSION
	.align		4
        /*0000*/ 	.byte	0x04, 0x37
        /*0002*/ 	.short	(.L_959 - .L_958)
.L_958:
        /*0004*/ 	.word	0x00000082


	//----- nvinfo : EIATTR_KPARAM_INFO
	.align		4
.L_959:
        /*0008*/ 	.byte	0x04, 0x17
        /*000a*/ 	.short	(.L_961 - .L_960)
.L_960:
        /*000c*/ 	.word	0x00000000
        /*0010*/ 	.short	0x0000
        /*0012*/ 	.short	0x0070
        /*0014*/ 	.byte	0x00, 0xf0, 0x01, 0x2e


	//----- nvinfo : EIATTR_SPARSE_MMA_MASK
	.align		4
.L_961:
        /*0018*/ 	.byte	0x03, 0x50
        /*001a*/ 	.short	0x0000


	//----- nvinfo : EIATTR_MAXREG_COUNT
	.align		4
        /*001c*/ 	.byte	0x03, 0x1b
        /*001e*/ 	.short	0x00a8


	//----- nvinfo : EIATTR_NUM_BARRIERS
	.align		4
        /*0020*/ 	.byte	0x02, 0x4c
        /*0022*/ 	.byte	0x10
	.zero		1


	//----- nvinfo : EIATTR_EXTERNS
	.align		4
        /*0024*/ 	.byte	0x04, 0x0f
        /*0026*/ 	.short	(.L_963 - .L_962)


	//   ....[0]....
	.align		4
.L_962:
        /*0028*/ 	.word	index@(__assertfail)


	//----- nvinfo : EIATTR_ANNOTATIONS
	.align		4
.L_963:
        /*002c*/ 	.byte	0x04, 0x55
        /*002e*/ 	.short	(.L_965 - .L_964)


	//   ....[0]....
.L_964:
        /* <DEDUP_REMOVED lines=25> */


	//----- nvinfo : EIATTR_MERCURY_ISA_VERSION
	.align		4
.L_965:
        /*01a8*/ 	.byte	0x03, 0x5f
        /*01aa*/ 	.short	0x0101


	//----- nvinfo : EIATTR_INT_WARP_WIDE_INSTR_OFFSETS
	.align		4
        /*01ac*/ 	.byte	0x04, 0x31
        /*01ae*/ 	.short	(.L_967 - .L_966)


	//   ....[0]....
.L_966:
        /*01b0*/ 	.word	0x00000180


	//   ....[1]....
        /*01b4*/ 	.word	0x00000220


	//   ....[2]....
        /*01b8*/ 	.word	0x00000290


	//   ....[3]....
        /*01bc*/ 	.word	0x0000e570


	//   ....[4]....
        /*01c0*/ 	.word	0x0000e5a0


	//   ....[5]....
        /*01c4*/ 	.word	0x0000e680


	//----- nvinfo : EIATTR_COOP_GROUP_MASK_REGIDS
	.align		4
.L_967:
        /*01c8*/ 	.byte	0x04, 0x29
        /*01ca*/ 	.short	(.L_969 - .L_968)


	//   ....[0]....
.L_968:
        /*01cc*/ 	.word	0xffffffff


	//   ....[1]....
        /*01d0*/ 	.word	0xffffffff


	//   ....[2]....
        /*01d4*/ 	.word	0xffffffff


	//   ....[3]....
        /*01d8*/ 	.word	0xffffffff


	//   ....[4]....
        /*01dc*/ 	.word	0xffffffff


	//   ....[5]....
        /*01e0*/ 	.word	0xffffffff


	//   ....[6]....
        /*01e4*/ 	.word	0xffffffff


	//   ....[7]....
        /*01e8*/ 	.word	0xffffffff


	//   ....[8]....
        /*01ec*/ 	.word	0xffffffff


	//   ....[9]....
        /*01f0*/ 	.word	0xffffffff


	//   ....[10]....
        /*01f4*/ 	.word	0xffffffff


	//   ....[11]....
        /*01f8*/ 	.word	0xffffffff


	//   ....[12]....
        /*01fc*/ 	.word	0xffffffff


	//   ....[13]....
        /*0200*/ 	.word	0xffffffff


	//   ....[14]....
        /*0204*/ 	.word	0xffffffff


	//   ....[15]....
        /*0208*/ 	.word	0xffffffff


	//   ....[16]....
        /*020c*/ 	.word	0xffffffff


	//   ....[17]....
        /*0210*/ 	.word	0xffffffff


	//   ....[18]....
        /*0214*/ 	.word	0xffffffff


	//   ....[19]....
        /*0218*/ 	.word	0xffffffff


	//   ....[20]....
        /*021c*/ 	.word	0xffffffff


	//   ....[21]....
        /*0220*/ 	.word	0xffffffff


	//   ....[22]....
        /*0224*/ 	.word	0xffffffff


	//   ....[23]....
        /*0228*/ 	.word	0xffffffff


	//   ....[24]....
        /*022c*/ 	.word	0x0500000f


	//   ....[25]....
        /*0230*/ 	.word	0x0500000f


	//----- nvinfo : EIATTR_COOP_GROUP_INSTR_OFFSETS
	.align		4
.L_969:
        /*0234*/ 	.byte	0x04, 0x28
        /*0236*/ 	.short	(.L_971 - .L_970)


	//   ....[0]....
.L_970:
        /*0238*/ 	.word	0x00000060


	//   ....[1]....
        /*023c*/ 	.word	0x00000190


	//   ....[2]....
        /*0240*/ 	.word	0x00000230


	//   ....[3]....
        /*0244*/ 	.word	0x00000410


	//   ....[4]....
        /*0248*/ 	.word	0x00000640


	//   ....[5]....
        /*024c*/ 	.word	0x00000890


	//   ....[6]....
        /*0250*/ 	.word	0x00000b10


	//   ....[7]....
        /*0254*/ 	.word	0x00000e40


	//   ....[8]....
        /*0258*/ 	.word	0x000012e0


	//   ....[9]....
        /*025c*/ 	.word	0x00005550


	//   ....[10]....
        /*0260*/ 	.word	0x00005590


	//   ....[11]....
        /*0264*/ 	.word	0x00005d20


	//   ....[12]....
        /*0268*/ 	.word	0x00005d80


	//   ....[13]....
        /*026c*/ 	.word	0x0000ace0


	//   ....[14]....
        /*0270*/ 	.word	0x0000ad10


	//   ....[15]....
        /*0274*/ 	.word	0x0000ad30


	//   ....[16]....
        /*0278*/ 	.word	0x0000ad60


	//   ....[17]....
        /*027c*/ 	.word	0x0000c790


	//   ....[18]....
        /*0280*/ 	.word	0x0000c7d0


	//   ....[19]....
        /*0284*/ 	.word	0x0000c870


	//   ....[20]....
        /*0288*/ 	.word	0x0000c880


	//   ....[21]....
        /*028c*/ 	.word	0x0000d970


	//   ....[22]....
        /*0290*/ 	.word	0x0000dc60


	//   ....[23]....
        /*0294*/ 	.word	0x00010b50


	//   ....[24]....
        /*0298*/ 	.word	0x00011030


	//   ....[25]....
        /*029c*/ 	.word	0x000114d0


	//----- nvinfo : EIATTR_REG_RECONFIG
	.align		4
.L_971:
        /*02a0*/ 	.byte	0x01, 0x54
	.zero		2


	//----- nvinfo : EIATTR_SYSCALL_OFFSETS
	.align		4
        /*02a4*/ 	.byte	0x04, 0x46
        /*02a6*/ 	.short	(.L_973 - .L_972)


	//   ....[0]....
.L_972:
        /*02a8*/ 	.word	0x00001660


	//   ....[1]....
        /*02ac*/ 	.word	0x0000e180


	//   ....[2]....
        /*02b0*/ 	.word	0x0000e2c0


	//   ....[3]....
        /*02b4*/ 	.word	0x0000e3c0


	//----- nvinfo : EIATTR_MBARRIER_INSTR_OFFSETS
	.align		4
.L_973:
        /*02b8*/ 	.byte	0x04, 0x39
        /*02ba*/ 	.short	(.L_975 - .L_974)


	//   ....[0]....
.L_974:
        /*02bc*/ 	.word	0x000002b0
        /*02c0*/ 	.word	0x000000ff
        /*02c4*/ 	.word	0x00034800
        /*02c8*/ 	.short	0x0100
        /*02ca*/ 	.byte	0x08
	.zero		1


	//   ....[1]....
        /*02cc*/ 	.word	0x000002c0
        /*02d0*/ 	.word	0x000000ff
        /*02d4*/ 	.word	0x00034820
        /*02d8*/ 	.short	0x0100
        /*02da*/ 	.byte	0x08
	.zero		1


	//   ....[2]....
        /*02dc*/ 	.word	0x000003b0
        /*02e0*/ 	.word	0x000000ff
        /*02e4*/ 	.word	0x00034830
        /*02e8*/ 	.short	0x0100
        /*02ea*/ 	.byte	0x08
	.zero		1


	//   ....[3]....
        /*02ec*/ 	.word	0x000003c0
        /*02f0*/ 	.word	0x000000ff
        /*02f4*/ 	.word	0x00034840
        /*02f8*/ 	.short	0x0100
        /*02fa*/ 	.byte	0x08
	.zero		1


	//   ....[4]....
        /*02fc*/ 	.word	0x000003d0
        /*0300*/ 	.word	0x000000ff
        /*0304*/ 	.word	0x00034838
        /*0308*/ 	.short	0x0100
        /*030a*/ 	.byte	0x08
	.zero		1


	//   ....[5]....
        /*030c*/ 	.word	0x000003e0
        /*0310*/ 	.word	0x000000ff
        /*0314*/ 	.word	0x00034848
        /*0318*/ 	.short	0x0100
        /*031a*/ 	.byte	0x08
	.zero		1


	//   ....[6]....
        /*031c*/ 	.word	0x000005f0
        /*0320*/ 	.word	0x000000ff
        /*0324*/ 	.word	0x00034850
        /*0328*/ 	.short	0x0100
        /*032a*/ 	.byte	0x08
	.zero		1


	//   ....[7]....
        /*032c*/ 	.word	0x00000600
        /*0330*/ 	.word	0x000000ff
        /*0334*/ 	.word	0x00034860
        /*0338*/ 	.short	0x0100
        /*033a*/ 	.byte	0x08
	.zero		1


	//   ....[8]....
        /*033c*/ 	.word	0x00000610
        /*0340*/ 	.word	0x000000ff
        /*0344*/ 	.word	0x00034858
        /*0348*/ 	.short	0x0100
        /*034a*/ 	.byte	0x08
	.zero		1


	//   ....[9]....
        /*034c*/ 	.word	0x00000620
        /*0350*/ 	.word	0x000000ff
        /*0354*/ 	.word	0x00034868
        /*0358*/ 	.short	0x0100
        /*035a*/ 	.byte	0x08
	.zero		1


	//   ....[10]....
        /*035c*/ 	.word	0x00000840
        /*0360*/ 	.word	0x000000ff
        /*0364*/ 	.word	0x00034870
        /*0368*/ 	.short	0x0100
        /*036a*/ 	.byte	0x08
	.zero		1


	//   ....[11]....
        /*036c*/ 	.word	0x00000850
        /*0370*/ 	.word	0x000000ff
        /*0374*/ 	.word	0x00034880
        /*0378*/ 	.short	0x0100
        /*037a*/ 	.byte	0x08
	.zero		1


	//   ....[12]....
        /*037c*/ 	.word	0x00000860
        /*0380*/ 	.word	0x000000ff
        /*0384*/ 	.word	0x00034878
        /*0388*/ 	.short	0x0100
        /*038a*/ 	.byte	0x08
	.zero		1


	//   ....[13]....
        /*038c*/ 	.word	0x00000870
        /*0390*/ 	.word	0x000000ff
        /*0394*/ 	.word	0x00034888
        /*0398*/ 	.short	0x0100
        /*039a*/ 	.byte	0x08
	.zero		1


	//   ....[14]....
        /*039c*/ 	.word	0x00000ac0
        /*03a0*/ 	.word	0x000000ff
        /*03a4*/ 	.word	0x00034890
        /*03a8*/ 	.short	0x0100
        /*03aa*/ 	.byte	0x08
	.zero		1


	//   ....[15]....
        /*03ac*/ 	.word	0x00000ad0
        /*03b0*/ 	.word	0x000000ff
        /*03b4*/ 	.word	0x000348a0
        /*03b8*/ 	.short	0x0100
        /*03ba*/ 	.byte	0x08
	.zero		1


	//   ....[16]....
        /*03bc*/ 	.word	0x00000ae0
        /*03c0*/ 	.word	0x000000ff
        /*03c4*/ 	.word	0x00034898
        /*03c8*/ 	.short	0x0100
        /*03ca*/ 	.byte	0x08
	.zero		1


	//   ....[17]....
        /*03cc*/ 	.word	0x00000af0
        /*03d0*/ 	.word	0x000000ff
        /*03d4*/ 	.word	0x000348a8
        /*03d8*/ 	.short	0x0100
        /*03da*/ 	.byte	0x08
	.zero		1


	//   ....[18]....
        /*03dc*/ 	.word	0x00000d90
        /*03e0*/ 	.word	0x000000ff
        /*03e4*/ 	.word	0x000348b0
        /*03e8*/ 	.short	0x0100
        /*03ea*/ 	.byte	0x08
	.zero		1


	//   ....[19]....
        /*03ec*/ 	.word	0x00000da0
        /*03f0*/ 	.word	0x000000ff
        /*03f4*/ 	.word	0x000348c0
        /*03f8*/ 	.short	0x0100
        /*03fa*/ 	.byte	0x08
	.zero		1


	//   ....[20]....
        /*03fc*/ 	.word	0x00000db0
        /*0400*/ 	.word	0x000000ff
        /*0404*/ 	.word	0x000348b8
        /*0408*/ 	.short	0x0100
        /*040a*/ 	.byte	0x08
	.zero		1


	//   ....[21]....
        /*040c*/ 	.word	0x00000dc0
        /*0410*/ 	.word	0x000000ff
        /*0414*/ 	.word	0x000348c8
        /*0418*/ 	.short	0x0100
        /*041a*/ 	.byte	0x08
	.zero		1


	//   ....[22]....
        /*041c*/ 	.word	0x000016a0
        /*0420*/ 	.word	0x000000ff
        /*0424*/ 	.word	0x00034800
        /*0428*/ 	.short	0x010a
        /*042a*/ 	.byte	0x27
	.zero		1


	//   ....[23]....
        /*042c*/ 	.word	0x00001720
        /*0430*/ 	.word	0x0000000a
        /*0434*/ 	.word	0x00034830
        /*0438*/ 	.short	0x010a
        /*043a*/ 	.byte	0x3f
	.zero		1


	//   ....[24]....
        /*043c*/ 	.word	0x00001760
        /*0440*/ 	.word	0x0000000a
        /*0444*/ 	.word	0x00034830
        /*0448*/ 	.short	0x010a
        /*044a*/ 	.byte	0x3f
	.zero		1


	//   ....[25]....
        /*044c*/ 	.word	0x00006060
        /*0450*/ 	.word	0x0000000a
        /*0454*/ 	.word	0x00000000
        /*0458*/ 	.short	0x0101
        /*045a*/ 	.byte	0x3f
	.zero		1


	//   ....[26]....
        /*045c*/ 	.word	0x00007050
        /*0460*/ 	.word	0x000000ff
        /*0464*/ 	.word	0x00034830
        /*0468*/ 	.short	0x010a
        /*046a*/ 	.byte	0x06
	.zero		1


	//   ....[27]....
        /*046c*/ 	.word	0x00007090
        /*0470*/ 	.word	0x000000ff
        /*0474*/ 	.word	0x00034830
        /*0478*/ 	.short	0x010a
        /*047a*/ 	.byte	0x06
	.zero		1


	//   ....[28]....
        /*047c*/ 	.word	0x000097d0
        /*0480*/ 	.word	0x000000ff
        /*0484*/ 	.word	0x00034850
        /*0488*/ 	.short	0x010a
        /*048a*/ 	.byte	0x06
	.zero		1


	//   ....[29]....
        /*048c*/ 	.word	0x00009810
        /*0490*/ 	.word	0x000000ff
        /*0494*/ 	.word	0x00034850
        /*0498*/ 	.short	0x010a
        /*049a*/ 	.byte	0x06
	.zero		1


	//   ....[30]....
        /*049c*/ 	.word	0x0000bd50
        /*04a0*/ 	.word	0x0000000a
        /*04a4*/ 	.word	0x00000000
        /*04a8*/ 	.short	0x0101
        /*04aa*/ 	.byte	0x3f
	.zero		1


	//   ....[31]....
        /*04ac*/ 	.word	0x0000c660
        /*04b0*/ 	.word	0x00000061
        /*04b4*/ 	.word	0x00000000
        /*04b8*/ 	.short	0x0101
        /*04ba*/ 	.byte	0x3f
	.zero		1


	//   ....[32]....
        /*04bc*/ 	.word	0x0000c700
        /*04c0*/ 	.word	0x000000ff
        /*04c4*/ 	.word	0x00034850
        /*04c8*/ 	.short	0x010a
        /*04ca*/ 	.byte	0x05
	.zero		1


	//   ....[33]....
        /*04cc*/ 	.word	0x0000c740
        /*04d0*/ 	.word	0x000000ff
        /*04d4*/ 	.word	0x00034850
        /*04d8*/ 	.short	0x010a
        /*04da*/ 	.byte	0x05
	.zero		1


	//   ....[34]....
        /*04dc*/ 	.word	0x0000d530
        /*04e0*/ 	.word	0x00000003
        /*04e4*/ 	.word	0x00000000
        /*04e8*/ 	.short	0x0101
        /*04ea*/ 	.byte	0x3f
	.zero		1


	//   ....[35]....
        /*04ec*/ 	.word	0x0000db50
        /*04f0*/ 	.word	0x000000ff
        /*04f4*/ 	.word	0x00000000
        /*04f8*/ 	.short	0x0101
        /*04fa*/ 	.byte	0x07
	.zero		1


	//   ....[36]....
        /*04fc*/ 	.word	0x0000db60
        /*0500*/ 	.word	0x000000ff
        /*0504*/ 	.word	0x00000000
        /*0508*/ 	.short	0x0101
        /*050a*/ 	.byte	0x06
	.zero		1


	//   ....[37]....
        /*050c*/ 	.word	0x0000ea00
        /*0510*/ 	.word	0x00000005
        /*0514*/ 	.word	0x00034840
        /*0518*/ 	.short	0x010a
        /*051a*/ 	.byte	0x3f
	.zero		1


	//   ....[38]....
        /*051c*/ 	.word	0x0000eee0
        /*0520*/ 	.word	0x0000000a
        /*0524*/ 	.word	0x00034820
        /*0528*/ 	.short	0x010a
        /*052a*/ 	.byte	0x3f
	.zero		1


	//   ....[39]....
        /*052c*/ 	.word	0x0000f1d0
        /*0530*/ 	.word	0x00000002
        /*0534*/ 	.word	0x00034840
        /*0538*/ 	.short	0x010a
        /*053a*/ 	.byte	0x3f
	.zero		1


	//   ....[40]....
        /*053c*/ 	.word	0x0000f480
        /*0540*/ 	.word	0x00000002
        /*0544*/ 	.word	0x00034860
        /*0548*/ 	.short	0x010a
        /*054a*/ 	.byte	0x3f
	.zero		1


	//   ....[41]....
        /*054c*/ 	.word	0x0000f9b0
        /*0550*/ 	.word	0x00000002
        /*0554*/ 	.word	0x00034840
        /*0558*/ 	.short	0x010a
        /*055a*/ 	.byte	0x3f
	.zero		1


	//   ....[42]....
        /*055c*/ 	.word	0x0000fc60
        /*0560*/ 	.word	0x00000002
        /*0564*/ 	.word	0x00034860
        /*0568*/ 	.short	0x010a
        /*056a*/ 	.byte	0x3f
	.zero		1


	//   ....[43]....
        /*056c*/ 	.word	0x00010100
        /*0570*/ 	.word	0x00000002
        /*0574*/ 	.word	0x00034840
        /*0578*/ 	.short	0x010a
        /*057a*/ 	.byte	0x3f
	.zero		1


	//   ....[44]....
        /*057c*/ 	.word	0x000103b0
        /*0580*/ 	.word	0x00000002
        /*0584*/ 	.word	0x00034860
        /*0588*/ 	.short	0x010a
        /*058a*/ 	.byte	0x3f
	.zero		1


	//   ....[45]....
        /*058c*/ 	.word	0x000106f0
        /*0590*/ 	.word	0x00000002
        /*0594*/ 	.word	0x00034860
        /*0598*/ 	.short	0x010a
        /*059a*/ 	.byte	0x3f
	.zero		1


	//   ....[46]....
        /*059c*/ 	.word	0x00010ad0
        /*05a0*/ 	.word	0x00000000
        /*05a4*/ 	.word	0x00034820
        /*05a8*/ 	.short	0x010a
        /*05aa*/ 	.byte	0x3f
	.zero		1


	//   ....[47]....
        /*05ac*/ 	.word	0x00010c70
        /*05b0*/ 	.word	0x00000006
        /*05b4*/ 	.word	0x00000000
        /*05b8*/ 	.short	0x010a
        /*05ba*/ 	.byte	0x3f
	.zero		1


	//   ....[48]....
        /*05bc*/ 	.word	0x00010ce0
        /*05c0*/ 	.word	0x00000003
        /*05c4*/ 	.word	0x00000000
        /*05c8*/ 	.short	0x010a
        /*05ca*/ 	.byte	0x3f
	.zero		1


	//   ....[49]....
        /*05cc*/ 	.word	0x00010d40
        /*05d0*/ 	.word	0x00000010
        /*05d4*/ 	.word	0x00000000
        /*05d8*/ 	.short	0x010a
        /*05da*/ 	.byte	0x3f
	.zero		1


	//   ....[50]....
        /*05dc*/ 	.word	0x00010d70
        /*05e0*/ 	.word	0x00000003
        /*05e4*/ 	.word	0x00000000
        /*05e8*/ 	.short	0x010a
        /*05ea*/ 	.byte	0x3f
	.zero		1


	//   ....[51]....
        /*05ec*/ 	.word	0x00010de0
        /*05f0*/ 	.word	0x00000003
        /*05f4*/ 	.word	0x00034800
        /*05f8*/ 	.short	0x010a
        /*05fa*/ 	.byte	0x3f
	.zero		1


	//   ....[52]....
        /*05fc*/ 	.word	0x00010e30
        /*0600*/ 	.word	0x0000000a
        /*0604*/ 	.word	0x00034830
        /*0608*/ 	.short	0x010a
        /*060a*/ 	.byte	0x3f
	.zero		1


	//   ....[53]....
        /*060c*/ 	.word	0x00010e90
        /*0610*/ 	.word	0x00000014
        /*0614*/ 	.word	0x00034830
        /*0618*/ 	.short	0x010a
        /*061a*/ 	.byte	0x3f
	.zero		1


	//   ....[54]....
        /*061c*/ 	.word	0x00010ef0
        /*0620*/ 	.word	0x00000014
        /*0624*/ 	.word	0x00034850
        /*0628*/ 	.short	0x010a
        /*062a*/ 	.byte	0x3f
	.zero		1


	//   ....[55]....
        /*062c*/ 	.word	0x00010f50
        /*0630*/ 	.word	0x00000003
        /*0634*/ 	.word	0x00034850
        /*0638*/ 	.short	0x010a
        /*063a*/ 	.byte	0x3f
	.zero		1


	//   ....[56]....
        /*063c*/ 	.word	0x000110f0
        /*0640*/ 	.word	0x00000005
        /*0644*/ 	.word	0x00034840
        /*0648*/ 	.short	0x010a
        /*064a*/ 	.byte	0x3f
	.zero		1


	//   ....[57]....
        /*064c*/ 	.word	0x00011170
        /*0650*/ 	.word	0x00000007
        /*0654*/ 	.word	0x00034820
        /*0658*/ 	.short	0x010a
        /*065a*/ 	.byte	0x3f
	.zero		1


	//   ....[58]....
        /*065c*/ 	.word	0x000111c0
        /*0660*/ 	.word	0x00000002
        /*0664*/ 	.word	0x00034840
        /*0668*/ 	.short	0x010a
        /*066a*/ 	.byte	0x3f
	.zero		1


	//   ....[59]....
        /*066c*/ 	.word	0x00011210
        /*0670*/ 	.word	0x00000002
        /*0674*/ 	.word	0x00034860
        /*0678*/ 	.short	0x010a
        /*067a*/ 	.byte	0x3f
	.zero		1


	//   ....[60]....
        /*067c*/ 	.word	0x00011260
        /*0680*/ 	.word	0x00000002
        /*0684*/ 	.word	0x00034840
        /*0688*/ 	.short	0x010a
        /*068a*/ 	.byte	0x3f
	.zero		1


	//   ....[61]....
        /*068c*/ 	.word	0x000112b0
        /*0690*/ 	.word	0x00000002
        /*0694*/ 	.word	0x00034860
        /*0698*/ 	.short	0x010a
        /*069a*/ 	.byte	0x3f
	.zero		1


	//   ....[62]....
        /*069c*/ 	.word	0x00011300
        /*06a0*/ 	.word	0x00000002
        /*06a4*/ 	.word	0x00034840
        /*06a8*/ 	.short	0x010a
        /*06aa*/ 	.byte	0x3f
	.zero		1


	//   ....[63]....
        /*06ac*/ 	.word	0x00011350
        /*06b0*/ 	.word	0x00000002
        /*06b4*/ 	.word	0x00034860
        /*06b8*/ 	.short	0x010a
        /*06ba*/ 	.byte	0x3f
	.zero		1


	//   ....[64]....
        /*06bc*/ 	.word	0x000113a0
        /*06c0*/ 	.word	0x00000002
        /*06c4*/ 	.word	0x00034860
        /*06c8*/ 	.short	0x010a
        /*06ca*/ 	.byte	0x3f
	.zero		1


	//   ....[65]....
        /*06cc*/ 	.word	0x000113f0
        /*06d0*/ 	.word	0x00000000
        /*06d4*/ 	.word	0x00034820
        /*06d8*/ 	.short	0x010a
        /*06da*/ 	.byte	0x3f
	.zero		1


	//   ....[66]....
        /*06dc*/ 	.word	0x00011590
        /*06e0*/ 	.word	0x00000006
        /*06e4*/ 	.word	0x00000000
        /*06e8*/ 	.short	0x010a
        /*06ea*/ 	.byte	0x3f
	.zero		1


	//   ....[67]....
        /*06ec*/ 	.word	0x000115e0
        /*06f0*/ 	.word	0x00000003
        /*06f4*/ 	.word	0x00000000
        /*06f8*/ 	.short	0x010a
        /*06fa*/ 	.byte	0x3f
	.zero		1


	//   ....[68]....
        /*06fc*/ 	.word	0x00011630
        /*0700*/ 	.word	0x00000010
        /*0704*/ 	.word	0x00000000
        /*0708*/ 	.short	0x010a
        /*070a*/ 	.byte	0x3f
	.zero		1


	//----- nvinfo : EIATTR_NUM_MBARRIERS
	.align		4
.L_975:
        /*070c*/ 	.byte	0x03, 0x38
        /*070e*/ 	.short	0x0016


	//----- nvinfo : EIATTR_EXIT_INSTR_OFFSETS
	.align		4
        /*0710*/ 	.byte	0x04, 0x1c
        /*0712*/ 	.short	(.L_977 - .L_976)


	//   ....[0]....
.L_976:
        /*0714*/ 	.word	0x00000fa0


	//   ....[1]....
        /*0718*/ 	.word	0x0000dc20


	//   ....[2]....
        /*071c*/ 	.word	0x0000dc80


	//   ....[3]....
        /*0720*/ 	.word	0x00010dc0


	//----- nvinfo : EIATTR_MAX_THREADS
	.align		4
.L_977:
        /*0724*/ 	.byte	0x04, 0x05
        /*0726*/ 	.short	(.L_979 - .L_978)
.L_978:
        /*0728*/ 	.word	0x00000180
        /*072c*/ 	.word	0x00000001
        /*0730*/ 	.word	0x00000001


	//----- nvinfo : EIATTR_CRS_STACK_SIZE
	.align		4
.L_979:
        /*0734*/ 	.byte	0x04, 0x1e
        /*0736*/ 	.short	(.L_981 - .L_980)
.L_980:
        /*0738*/ 	.word	0x00000000


	//----- nvinfo : EIATTR_CBANK_PARAM_SIZE
	.align		4
.L_981:
        /*073c*/ 	.byte	0x03, 0x19
        /*073e*/ 	.short	0x0bf0


	//----- nvinfo : EIATTR_PARAM_CBANK
	.align		4
        /*0740*/ 	.byte	0x04, 0x0a
        /*0742*/ 	.short	(.L_983 - .L_982)
	.align		4
.L_982:
        /*0744*/ 	.word	index@(.nv.constant0._ZN7cutlass13device_kernelIN5flash11enable_sm90INS1_16FlashAttnFwdSm90INS1_25CollectiveMainloopFwdSm90ILi2EN4cute5tupleIJNS5_1CILi2EEENS7_ILi1EEES9_EEENS6_IJNS7_ILi128EEENS7_ILi176EEESB_EEELi128ENS_10bfloat16_tEfNS_4arch4Sm90ELb0ELb0ELb1ELb0ELb0ELb0ELb0ELb1ELb1ELb0ELb0ELb0EEENS1_21CollectiveEpilogueFwdINS6_IJSB_SB_SC_EEESA_SE_SG_Li256ELb0ELb0ELb0ELb0EEENS1_29StaticPersistentTileSchedulerILb0EEEEEEEEEvNT_6ParamsE)
        /*0748*/ 	.short	0x0210
        /*074a*/ 	.short	0x0bf0


	//----- nvinfo : EIATTR_SW_WAR
	.align		4
.L_983:
        /*074c*/ 	.byte	0x04, 0x36
        /*074e*/ 	.short	(.L_985 - .L_984)
.L_984:
        /*0750*/ 	.word	0x00000008
.L_985:


//--------------------- .nv.info._ZN7cutlass13device_kernelIN5flash11enable_sm90INS1_16FlashAttnFwdSm90INS1_25CollectiveMainloopFwdSm90ILi2EN4cute5tupleIJNS5_1CILi1EEES8_S8_EEENS6_IJNS7_ILi128EEENS7_ILi176EEESA_EEELi128ENS_10bfloat16_tEfNS_4arch4Sm90ELb0ELb0ELb1ELb1ELb0ELb0ELb0ELb1ELb1ELb0ELb0ELb0EEENS1_21CollectiveEpilogueFwdINS6_IJSA_SA_SB_EEES9_SD_SF_Li256ELb1ELb0ELb0ELb0EEENS1_36VarlenDynamicPersistentTileSchedulerILi128ELi176ELi256ELi32ELb0ELb0ELb1ELb0ELb1ELb1EEEEEEEEEvNT_6ParamsE --------------------------
	.section	.nv.info._ZN7cutlass13device_kernelIN5flash11enable_sm90INS1_16FlashAttnFwdSm90INS1_25CollectiveMainloopFwdSm90ILi2EN4cute5tupleIJNS5_1CILi1EEES8_S8_EEENS6_IJNS7_ILi128EEENS7_ILi176EEESA_EEELi128ENS_10bfloat16_tEfNS_4arch4Sm90ELb0ELb0ELb1ELb1ELb0ELb0ELb0ELb1ELb1ELb0ELb0ELb0EEENS1_21CollectiveEpilogueFwdINS6_IJSA_SA_SB_EEES9_SD_SF_Li256ELb1ELb0ELb0ELb0EEENS1_36VarlenDynamicPersistentTileSchedulerILi128ELi176ELi256ELi32ELb0ELb0ELb1ELb0ELb1ELb1EEEEEEEEEvNT_6ParamsE,"",@"SHT_CUDA_INFO"
	.sectionflags	@""
	.align	4


	//----- nvinfo : EIATTR_CUDA_API_VERSION
	.align		4
        /*0000*/ 	.byte	0x04, 0x37
        /*0002*/ 	.short	(.L_987 - .L_986)
.L_986:
        /*0004*/ 	.word	0x00000082


	//----- nvinfo : EIATTR_KPARAM_INFO
	.align		4
.L_987:
        /*0008*/ 	.byte	0x04, 0x17
        /*000a*/ 	.short	(.L_989 - .L_988)
.L_988:
        /*000c*/ 	.word	0x00000000
        /*0010*/ 	.short	0x0000
        /*0012*/ 	.short	0x0070
        /*0014*/ 	.byte	0x00, 0xf0, 0x01, 0x28


	//----- nvinfo : EIATTR_SPARSE_MMA_MASK
	.align		4
.L_989:
        /*0018*/ 	.byte	0x03, 0x50
        /*001a*/ 	.short	0x0000


	//----- nvinfo : EIATTR_MAXREG_COUNT
	.align		4
        /*001c*/ 	.byte	0x03, 0x1b
        /*001e*/ 	.short	0x00a8


	//----- nvinfo : EIATTR_NUM_BARRIERS
	.align		4
        /*0020*/ 	.byte	0x02, 0x4c
        /*0022*/ 	.byte	0x10
	.zero		1


	//----- nvinfo : EIATTR_EXTERNS
	.align		4
        /*0024*/ 	.byte	0x04, 0x0f
        /*0026*/ 	.short	(.L_991 - .L_990)


	//   ....[0]....
	.align		4
.L_990:
        /*0028*/ 	.word	index@(__assertfail)


	//----- nvinfo : EIATTR_ANNOTATIONS
	.align		4
.L_991:
        /*002c*/ 	.byte	0x04, 0x55
        /*002e*/ 	.short	(.L_993 - .L_992)


	//   ....[0]....
.L_992:
        /* <DEDUP_REMOVED lines=39> */


	//----- nvinfo : EIATTR_MERCURY_ISA_VERSION
	.align		4
.L_993:
        /*0290*/ 	.byte	0x03, 0x5f
        /*0292*/ 	.short	0x0101


	//----- nvinfo : EIATTR_UNUSED_LOAD_BYTE_OFFSET
	.align		4
        /*0294*/ 	.byte	0x04, 0x44
        /*0296*/ 	.short	(.L_995 - .L_994)


	//   ....[0]....
.L_994:
        /*0298*/ 	.word	0x00000a50
        /*029c*/ 	.word	0x0000fff0


	//   ....[1]....
        /*02a0*/ 	.word	0x0000d300
        /*02a4*/ 	.word	0x0000fff0


	//----- nvinfo : EIATTR_INT_WARP_WIDE_INSTR_OFFSETS
	.align		4
.L_995:
        /*02a8*/ 	.byte	0x04, 0x31
        /*02aa*/ 	.short	(.L_997 - .L_996)


	//   ....[0]....
.L_996:
        /*02ac*/ 	.word	0x00000150


	//   ....[1]....
        /*02b0*/ 	.word	0x000001f0


	//   ....[2]....
        /*02b4*/ 	.word	0x00000260


	//   ....[3]....
        /*02b8*/ 	.word	0x00010090


	//   ....[4]....
        /*02bc*/ 	.word	0x00010130


	//   ....[5]....
        /*02c0*/ 	.word	0x000105c0


	//   ....[6]....
        /*02c4*/ 	.word	0x000105f0


	//   ....[7]....
        /*02c8*/ 	.word	0x00010800


	//   ....[8]....
        /*02cc*/ 	.word	0x000129b0


	//   ....[9]....
        /*02d0*/ 	.word	0x00012a50


	//----- nvinfo : EIATTR_COOP_GROUP_MASK_REGIDS
	.align		4
.L_997:
        /*02d4*/ 	.byte	0x04, 0x29
        /*02d6*/ 	.short	(.L_999 - .L_998)


	//   ....[0]....
.L_998:
        /*02d8*/ 	.word	0xffffffff


	//   ....[1]....
        /*02dc*/ 	.word	0xffffffff


	//   ....[2]....
        /*02e0*/ 	.word	0xffffffff


	//   ....[3]....
        /*02e4*/ 	.word	0xffffffff


	//   ....[4]....
        /*02e8*/ 	.word	0xffffffff


	//   ....[5]....
        /*02ec*/ 	.word	0xffffffff


	//   ....[6]....
        /*02f0*/ 	.word	0xffffffff


	//   ....[7]....
        /*02f4*/ 	.word	0xffffffff


	//   ....[8]....
        /*02f8*/ 	.word	0xffffffff


	//   ....[9]....
        /*02fc*/ 	.word	0xffffffff


	//   ....[10]....
        /*0300*/ 	.word	0xffffffff


	//   ....[11]....
        /*0304*/ 	.word	0xffffffff


	//   ....[12]....
        /*0308*/ 	.word	0xffffffff


	//   ....[13]....
        /*030c*/ 	.word	0xffffffff


	//   ....[14]....
        /*0310*/ 	.word	0xffffffff


	//   ....[15]....
        /*0314*/ 	.word	0xffffffff


	//   ....[16]....
        /*0318*/ 	.word	0xffffffff


	//   ....[17]....
        /*031c*/ 	.word	0xffffffff


	//   ....[18]....
        /*0320*/ 	.word	0xffffffff


	//   ....[19]....
        /*0324*/ 	.word	0xffffffff


	//   ....[20]....
        /*0328*/ 	.word	0xffffffff


	//   ....[21]....
        /*032c*/ 	.word	0xffffffff


	//   ....[22]....
        /*0330*/ 	.word	0xffffffff


	//   ....[23]....
        /*0334*/ 	.word	0xffffffff


	//   ....[24]....
        /*0338*/ 	.word	0xffffffff


	//   ....[25]....
        /*033c*/ 	.word	0xffffffff


	//   ....[26]....
        /*0340*/ 	.word	0xffffffff


	//   ....[27]....
        /*0344*/ 	.word	0xffffffff


	//   ....[28]....
        /*0348*/ 	.word	0xffffffff


	//   ....[29]....
        /*034c*/ 	.word	0xffffffff


	//   ....[30]....
        /*0350*/ 	.word	0xffffffff


	//   ....[31]....
        /*0354*/ 	.word	0xffffffff


	//   ....[32]....
        /*0358*/ 	.word	0xffffffff


	//   ....[33]....
        /*035c*/ 	.word	0xffffffff


	//   ....[34]....
        /*0360*/ 	.word	0xffffffff


	//   ....[35]....
        /*0364*/ 	.word	0xffffffff


	//   ....[36]....
        /*0368*/ 	.word	0xffffffff


	//   ....[37]....
        /*036c*/ 	.word	0xffffffff


	//   ....[38]....
        /*0370*/ 	.word	0xffffffff


	//   ....[39]....
        /*0374*/ 	.word	0xffffffff


	//   ....[40]....
        /*0378*/ 	.word	0xffffffff


	//   ....[41]....
        /*037c*/ 	.word	0xffffffff


	//   ....[42]....
        /*0380*/ 	.word	0xffffffff


	//   ....[43]....
        /*0384*/ 	.word	0xffffffff


	//   ....[44]....
        /*0388*/ 	.word	0xffffffff


	//   ....[45]....
        /*038c*/ 	.word	0xffffffff


	//   ....[46]....
        /*0390*/ 	.word	0xffffffff


	//   ....[47]....
        /*0394*/ 	.word	0xffffffff


	//   ....[48]....
        /*0398*/ 	.word	0xffffffff


	//   ....[49]....
        /*039c*/ 	.word	0xffffffff


	//   ....[50]....
        /*03a0*/ 	.word	0xffffffff


	//   ....[51]....
        /*03a4*/ 	.word	0xffffffff


	//   ....[52]....
        /*03a8*/ 	.word	0xffffffff


	//   ....[53]....
        /*03ac*/ 	.word	0xffffffff


	//   ....[54]....
        /*03b0*/ 	.word	0x0500000f


	//   ....[55]....
        /*03b4*/ 	.word	0x0500000f


	//   ....[56]....
        /*03b8*/ 	.word	0x0500000f


	//   ....[57]....
        /*03bc*/ 	.word	0x0500000f


	//   ....[58]....
        /*03c0*/ 	.word	0x0500000f


	//   ....[59]....
        /*03c4*/ 	.word	0x0500000f


	//   ....[60]....
        /*03c8*/ 	.word	0x0500000f


	//   ....[61]....
        /*03cc*/ 	.word	0x0500000f


	//   ....[62]....
        /*03d0*/ 	.word	0x0500000f


	//   ....[63]....
        /*03d4*/ 	.word	0x0500000f


	//   ....[64]....
        /*03d8*/ 	.word	0x0500000f


	//   ....[65]....
        /*03dc*/ 	.word	0x0500000f


	//   ....[66]....
        /*03e0*/ 	.word	0x0500000f


	//   ....[67]....
        /*03e4*/ 	.word	0x0500000f


	//   ....[68]....
        /*03e8*/ 	.word	0x0500000f


	//   ....[69]....
        /*03ec*/ 	.word	0x0500000f


	//   ....[70]....
        /*03f0*/ 	.word	0x0500000f


	//   ....[71]....
        /*03f4*/ 	.word	0x0500000f


	//   ....[72]....
        /*03f8*/ 	.word	0x0500000f


	//----- nvinfo : EIATTR_COOP_GROUP_INSTR_OFFSETS
	.align		4
.L_999:
        /*03fc*/ 	.byte	0x04, 0x28
        /*03fe*/ 	.short	(.L_1001 - .L_1000)


	//   ....[0]....
.L_1000:
        /*0400*/ 	.word	0x00000060


	//   ....[1]....
        /*0404*/ 	.word	0x00000160


	//   ....[2]....
        /*0408*/ 	.word	0x00000210


	//   ....[3]....
        /*040c*/ 	.word	0x000003d0


	//   ....[4]....
        /*0410*/ 	.word	0x00000530


	//   ....[5]....
        /*0414*/ 	.word	0x00000650


	//   ....[6]....
        /*0418*/ 	.word	0x000007b0


	//   ....[7]....
        /*041c*/ 	.word	0x000012c0


	//   ....[8]....
        /*0420*/ 	.word	0x00005470


	//   ....[9]....
        /*0424*/ 	.word	0x00005500


	//   ....[10]....
        /*0428*/ 	.word	0x000057e0


	//   ....[11]....
        /*042c*/ 	.word	0x000059b0


	//   ....[12]....
        /*0430*/ 	.word	0x0000a700


	//   ....[13]....
        /*0434*/ 	.word	0x0000a750


	//   ....[14]....
        /*0438*/ 	.word	0x0000b280


	//   ....[15]....
        /*043c*/ 	.word	0x0000b330


	//   ....[16]....
        /*0440*/ 	.word	0x0000c7b0


	//   ....[17]....
        /*0444*/ 	.word	0x0000c810


	//   ....[18]....
        /*0448*/ 	.word	0x0000cd00


	//   ....[19]....
        /*044c*/ 	.word	0x0000cd10


	//   ....[20]....
        /*0450*/ 	.word	0x0000f1b0


	//   ....[21]....
        /*0454*/ 	.word	0x0000f350


	//   ....[22]....
        /*0458*/ 	.word	0x0000f380


	//   ....[23]....
        /*045c*/ 	.word	0x0000f3c0


	//   ....[24]....
        /*0460*/ 	.word	0x0000f420


	//   ....[25]....
        /*0464*/ 	.word	0x0000f480


	//   ....[26]....
        /*0468*/ 	.word	0x0000f4c0


	//   ....[27]....
        /*046c*/ 	.word	0x0000f680


	//   ....[28]....
        /*0470*/ 	.word	0x0000f6e0


	//   ....[29]....
        /*0474*/ 	.word	0x0000f720


	//   ....[30]....
        /*0478*/ 	.word	0x0000f760


	//   ....[31]....
        /*047c*/ 	.word	0x0000f790


	//   ....[32]....
        /*0480*/ 	.word	0x0000f7c0


	//   ....[33]....
        /*0484*/ 	.word	0x0000f850


	//   ....[34]....
        /*0488*/ 	.word	0x0000f880


	//   ....[35]....
        /*048c*/ 	.word	0x0000f910


	//   ....[36]....
        /*0490*/ 	.word	0x00012e70


	//   ....[37]....
        /*0494*/ 	.word	0x00012e80


	//   ....[38]....
        /*0498*/ 	.word	0x00012fa0


	//   ....[39]....
        /*049c*/ 	.word	0x00013000


	//   ....[40]....
        /*04a0*/ 	.word	0x00013040


	//   ....[41]....
        /*04a4*/ 	.word	0x00013080


	//   ....[42]....
        /*04a8*/ 	.word	0x000130b0


	//   ....[43]....
        /*04ac*/ 	.word	0x000130e0


	//   ....[44]....
        /*04b0*/ 	.word	0x00013280


	//   ....[45]....
        /*04b4*/ 	.word	0x000132e0


	//   ....[46]....
        /*04b8*/ 	.word	0x00013320


	//   ....[47]....
        /*04bc*/ 	.word	0x00013360


	//   ....[48]....
        /*04c0*/ 	.word	0x00013390


	//   ....[49]....
        /*04c4*/ 	.word	0x000133c0


	//   ....[50]....
        /*04c8*/ 	.word	0x00013480


	//   ....[51]....
        /*04cc*/ 	.word	0x000134a0


	//   ....[52]....
        /*04d0*/ 	.word	0x00013510


	//   ....[53]....
        /*04d4*/ 	.word	0x00013960


	//   ....[54]....
        /*04d8*/ 	.word	0x00013e40


	//   ....[55]....
        /*04dc*/ 	.word	0x00014260


	//   ....[56]....
        /*04e0*/ 	.word	0x000142f0


	//   ....[57]....
        /*04e4*/ 	.word	0x00014390


	//   ....[58]....
        /*04e8*/ 	.word	0x00014440


	//   ....[59]....
        /*04ec*/ 	.word	0x000144c0


	//   ....[60]....
        /*04f0*/ 	.word	0x00014540


	//   ....[61]....
        /*04f4*/ 	.word	0x000145c0


	//   ....[62]....
        /*04f8*/ 	.word	0x00014640


	//   ....[63]....
        /*04fc*/ 	.word	0x000146d0


	//   ....[64]....
        /*0500*/ 	.word	0x00014780


	//   ....[65]....
        /*0504*/ 	.word	0x00014800


	//   ....[66]....
        /*0508*/ 	.word	0x00014880


	//   ....[67]....
        /*050c*/ 	.word	0x00014900


	//   ....[68]....
        /*0510*/ 	.word	0x00014980


	//   ....[69]....
        /*0514*/ 	.word	0x000149f0


	//   ....[70]....
        /*0518*/ 	.word	0x00014a90


	//   ....[71]....
        /*051c*/ 	.word	0x00014b20


	//   ....[72]....
        /*0520*/ 	.word	0x00014c40


	//----- nvinfo : EIATTR_REG_RECONFIG
	.align		4
.L_1001:
        /*0524*/ 	.byte	0x01, 0x54
	.zero		2


	//----- nvinfo : EIATTR_SYSCALL_OFFSETS
	.align		4
        /*0528*/ 	.byte	0x04, 0x46
        /*052a*/ 	.short	(.L_1003 - .L_1002)


	//   ....[0]....
.L_1002:
        /*052c*/ 	.word	0x000014a0


	//   ....[1]....
        /*0530*/ 	.word	0x000102c0


	//   ....[2]....
        /*0534*/ 	.word	0x00010400


	//   ....[3]....
        /*0538*/ 	.word	0x00010500


	//----- nvinfo : EIATTR_MBARRIER_INSTR_OFFSETS
	.align		4
.L_1003:
        /*053c*/ 	.byte	0x04, 0x39
        /*053e*/ 	.short	(.L_1005 - .L_1004)


	//   ....[0]....
.L_1004:
        /*0540*/ 	.word	0x00000280
        /*0544*/ 	.word	0x000000ff
        /*0548*/ 	.word	0x00034800
        /*054c*/ 	.short	0x0100
        /*054e*/ 	.byte	0x08
	.zero		1


	//   ....[1]....
        /*0550*/ 	.word	0x00000290
        /*0554*/ 	.word	0x000000ff
        /*0558*/ 	.word	0x00034820
        /*055c*/ 	.short	0x0100
        /*055e*/ 	.byte	0x08
	.zero		1


	//   ....[2]....
        /*0560*/ 	.word	0x00000380
        /*0564*/ 	.word	0x000000ff
        /*0568*/ 	.word	0x00034830
        /*056c*/ 	.short	0x0100
        /*056e*/ 	.byte	0x08
	.zero		1


	//   ....[3]....
        /*0570*/ 	.word	0x00000390
        /*0574*/ 	.word	0x000000ff
        /*0578*/ 	.word	0x00034840
        /*057c*/ 	.short	0x0100
        /*057e*/ 	.byte	0x08
	.zero		1


	//   ....[4]....
        /*0580*/ 	.word	0x000003a0
        /*0584*/ 	.word	0x000000ff
        /*0588*/ 	.word	0x00034838
        /*058c*/ 	.short	0x0100
        /*058e*/ 	.byte	0x08
	.zero		1


	//   ....[5]....
        /*0590*/ 	.word	0x000003b0
        /*0594*/ 	.word	0x000000ff
        /*0598*/ 	.word	0x00034848
        /*059c*/ 	.short	0x0100
        /*059e*/ 	.byte	0x08
	.zero		1


	//   ....[6]....
        /*05a0*/ 	.word	0x000004e0
        /*05a4*/ 	.word	0x000000ff
        /*05a8*/ 	.word	0x00034850
        /*05ac*/ 	.short	0x0100
        /*05ae*/ 	.byte	0x08
	.zero		1


	//   ....[7]....
        /*05b0*/ 	.word	0x000004f0
        /*05b4*/ 	.word	0x000000ff
        /*05b8*/ 	.word	0x00034860
        /*05bc*/ 	.short	0x0100
        /*05be*/ 	.byte	0x08
	.zero		1


	//   ....[8]....
        /*05c0*/ 	.word	0x00000500
        /*05c4*/ 	.word	0x000000ff
        /*05c8*/ 	.word	0x00034858
        /*05cc*/ 	.short	0x0100
        /*05ce*/ 	.byte	0x08
	.zero		1


	//   ....[9]....
        /*05d0*/ 	.word	0x00000510
        /*05d4*/ 	.word	0x000000ff
        /*05d8*/ 	.word	0x00034868
        /*05dc*/ 	.short	0x0100
        /*05de*/ 	.byte	0x08
	.zero		1


	//   ....[10]....
        /*05e0*/ 	.word	0x00000600
        /*05e4*/ 	.word	0x000000ff
        /*05e8*/ 	.word	0x00034870
        /*05ec*/ 	.short	0x0100
        /*05ee*/ 	.byte	0x06
	.zero		1


	//   ....[11]....
        /*05f0*/ 	.word	0x00000610
        /*05f4*/ 	.word	0x000000ff
        /*05f8*/ 	.word	0x00034880
        /*05fc*/ 	.short	0x0100
        /*05fe*/ 	.byte	0x06
	.zero		1


	//   ....[12]....
        /*0600*/ 	.word	0x00000620
        /*0604*/ 	.word	0x000000ff
        /*0608*/ 	.word	0x00034878
        /*060c*/ 	.short	0x0100
        /*060e*/ 	.byte	0x06
	.zero		1


	//   ....[13]....
        /*0610*/ 	.word	0x00000630
        /*0614*/ 	.word	0x000000ff
        /*0618*/ 	.word	0x00034888
        /*061c*/ 	.short	0x0100
        /*061e*/ 	.byte	0x06
	.zero		1


	//   ....[14]....
        /*0620*/ 	.word	0x00000760
        /*0624*/ 	.word	0x000000ff
        /*0628*/ 	.word	0x00034890
        /*062c*/ 	.short	0x0100
        /*062e*/ 	.byte	0x08
	.zero		1


	//   ....[15]....
        /*0630*/ 	.word	0x00000770
        /*0634*/ 	.word	0x000000ff
        /*0638*/ 	.word	0x000348a0
        /*063c*/ 	.short	0x0100
        /*063e*/ 	.byte	0x08
	.zero		1


	//   ....[16]....
        /*0640*/ 	.word	0x00000780
        /*0644*/ 	.word	0x000000ff
        /*0648*/ 	.word	0x00034898
        /*064c*/ 	.short	0x0100
        /*064e*/ 	.byte	0x08
	.zero		1


	//   ....[17]....
        /*0650*/ 	.word	0x00000790
        /*0654*/ 	.word	0x000000ff
        /*0658*/ 	.word	0x000348a8
        /*065c*/ 	.short	0x0100
        /*065e*/ 	.byte	0x08
	.zero		1


	//   ....[18]....
        /*0660*/ 	.word	0x000008c0
        /*0664*/ 	.word	0x000000ff
        /*0668*/ 	.word	0x000348b0
        /*066c*/ 	.short	0x0100
        /*066e*/ 	.byte	0x08
	.zero		1


	//   ....[19]....
        /*0670*/ 	.word	0x000008d0
        /*0674*/ 	.word	0x000000ff
        /*0678*/ 	.word	0x000348c0
        /*067c*/ 	.short	0x0100
        /*067e*/ 	.byte	0x08
	.zero		1


	//   ....[20]....
        /*0680*/ 	.word	0x000008e0
        /*0684*/ 	.word	0x000000ff
        /*0688*/ 	.word	0x000348b8
        /*068c*/ 	.short	0x0100
        /*068e*/ 	.byte	0x08
	.zero		1


	//   ....[21]....
        /*0690*/ 	.word	0x000008f0
        /*0694*/ 	.word	0x000000ff
        /*0698*/ 	.word	0x000348c8
        /*069c*/ 	.short	0x0100
        /*069e*/ 	.byte	0x08
	.zero		1


	//   ....[22]....
        /*06a0*/ 	.word	0x00001550
        /*06a4*/ 	.word	0x00000000
        /*06a8*/ 	.word	0x00034800
        /*06ac*/ 	.short	0x010a
        /*06ae*/ 	.byte	0x3f
	.zero		1


	//   ....[23]....
        /*06b0*/ 	.word	0x000015c0
        /*06b4*/ 	.word	0x0000000a
        /*06b8*/ 	.word	0x00034830
        /*06bc*/ 	.short	0x010a
        /*06be*/ 	.byte	0x3f
	.zero		1


	//   ....[24]....
        /*06c0*/ 	.word	0x00001630
        /*06c4*/ 	.word	0x0000000a
        /*06c8*/ 	.word	0x00034830
        /*06cc*/ 	.short	0x010a
        /*06ce*/ 	.byte	0x3f
	.zero		1


	//   ....[25]....
        /*06d0*/ 	.word	0x00006360
        /*06d4*/ 	.word	0x0000000b
        /*06d8*/ 	.word	0x00000000
        /*06dc*/ 	.short	0x0101
        /*06de*/ 	.byte	0x3f
	.zero		1


	//   ....[26]....
        /*06e0*/ 	.word	0x00007110
        /*06e4*/ 	.word	0x00000000
        /*06e8*/ 	.word	0x00034830
        /*06ec*/ 	.short	0x010a
        /*06ee*/ 	.byte	0x3f
	.zero		1


	//   ....[27]....
        /*06f0*/ 	.word	0x00007150
        /*06f4*/ 	.word	0x00000000
        /*06f8*/ 	.word	0x00034830
        /*06fc*/ 	.short	0x010a
        /*06fe*/ 	.byte	0x3f
	.zero		1


	//   ....[28]....
        /*0700*/ 	.word	0x00009830
        /*0704*/ 	.word	0x000000ff
        /*0708*/ 	.word	0x00034850
        /*070c*/ 	.short	0x010a
        /*070e*/ 	.byte	0x06
	.zero		1


	//   ....[29]....
        /*0710*/ 	.word	0x00009870
        /*0714*/ 	.word	0x000000ff
        /*0718*/ 	.word	0x00034850
        /*071c*/ 	.short	0x010a
        /*071e*/ 	.byte	0x06
	.zero		1


	//   ....[30]....
        /*0720*/ 	.word	0x0000b900
        /*0724*/ 	.word	0x00000080
        /*0728*/ 	.word	0x00000000
        /*072c*/ 	.short	0x0101
        /*072e*/ 	.byte	0x3f
	.zero		1


	//   ....[31]....
        /*0730*/ 	.word	0x0000b990
        /*0734*/ 	.word	0x00000082
        /*0738*/ 	.word	0x00000000
        /*073c*/ 	.short	0x0101
        /*073e*/ 	.byte	0x3f
	.zero		1


	//   ....[32]....
        /*0740*/ 	.word	0x0000c710
        /*0744*/ 	.word	0x00000008
        /*0748*/ 	.word	0x00034850
        /*074c*/ 	.short	0x010a
        /*074e*/ 	.byte	0x3f
	.zero		1


	//   ....[33]....
        /*0750*/ 	.word	0x0000c750
        /*0754*/ 	.word	0x00000008
        /*0758*/ 	.word	0x00034850
        /*075c*/ 	.short	0x010a
        /*075e*/ 	.byte	0x3f
	.zero		1


	//   ....[34]....
        /*0760*/ 	.word	0x0000cfe0
        /*0764*/ 	.word	0x00000007
        /*0768*/ 	.word	0x00000000
        /*076c*/ 	.short	0x0101
        /*076e*/ 	.byte	0x3f
	.zero		1


	//   ....[35]....
        /*0770*/ 	.word	0x0000e120
        /*0774*/ 	.word	0x00000000
        /*0778*/ 	.word	0x00000000
        /*077c*/ 	.short	0x0101
        /*077e*/ 	.byte	0x3f
	.zero		1


	//   ....[36]....
        /*0780*/ 	.word	0x00010b70
        /*0784*/ 	.word	0x00000008
        /*0788*/ 	.word	0x00034840
        /*078c*/ 	.short	0x010a
        /*078e*/ 	.byte	0x3f
	.zero		1


	//   ....[37]....
        /*0790*/ 	.word	0x00011040
        /*0794*/ 	.word	0x00000009
        /*0798*/ 	.word	0x00034820
        /*079c*/ 	.short	0x010a
        /*079e*/ 	.byte	0x3f
	.zero		1


	//   ....[38]....
        /*07a0*/ 	.word	0x00011390
        /*07a4*/ 	.word	0x00000002
        /*07a8*/ 	.word	0x00034840
        /*07ac*/ 	.short	0x010a
        /*07ae*/ 	.byte	0x3f
	.zero		1


	//   ....[39]....
        /*07b0*/ 	.word	0x00011650
        /*07b4*/ 	.word	0x00000003
        /*07b8*/ 	.word	0x00000060
        /*07bc*/ 	.short	0x010a
        /*07be*/ 	.byte	0x3f
	.zero		1


	//   ....[40]....
        /*07c0*/ 	.word	0x00011c30
        /*07c4*/ 	.word	0x00000002
        /*07c8*/ 	.word	0x00034840
        /*07cc*/ 	.short	0x010a
        /*07ce*/ 	.byte	0x3f
	.zero		1


	//   ....[41]....
        /*07d0*/ 	.word	0x00011ef0
        /*07d4*/ 	.word	0x00000002
        /*07d8*/ 	.word	0x00000060
        /*07dc*/ 	.short	0x010a
        /*07de*/ 	.byte	0x3f
	.zero		1


	//   ....[42]....
        /*07e0*/ 	.word	0x000123d0
        /*07e4*/ 	.word	0x00000002
        /*07e8*/ 	.word	0x00034840
        /*07ec*/ 	.short	0x010a
        /*07ee*/ 	.byte	0x3f
	.zero		1


	//   ....[43]....
        /*07f0*/ 	.word	0x00012690
        /*07f4*/ 	.word	0x00000002
        /*07f8*/ 	.word	0x00000060
        /*07fc*/ 	.short	0x010a
        /*07fe*/ 	.byte	0x3f
	.zero		1


	//   ....[44]....
        /*0800*/ 	.word	0x00012b10
        /*0804*/ 	.word	0x00000003
        /*0808*/ 	.word	0x00034860
        /*080c*/ 	.short	0x010a
        /*080e*/ 	.byte	0x3f
	.zero		1


	//   ....[45]....
        /*0810*/ 	.word	0x000138e0
        /*0814*/ 	.word	0x00000000
        /*0818*/ 	.word	0x00034820
        /*081c*/ 	.short	0x010a
        /*081e*/ 	.byte	0x3f
	.zero		1


	//   ....[46]....
        /*0820*/ 	.word	0x00013aa0
        /*0824*/ 	.word	0x00000006
        /*0828*/ 	.word	0x00000000
        /*082c*/ 	.short	0x010a
        /*082e*/ 	.byte	0x3f
	.zero		1


	//   ....[47]....
        /*0830*/ 	.word	0x00013b10
        /*0834*/ 	.word	0x00000007
        /*0838*/ 	.word	0x00000000
        /*083c*/ 	.short	0x010a
        /*083e*/ 	.byte	0x3f
	.zero		1


	//   ....[48]....
        /*0840*/ 	.word	0x00013b80
        /*0844*/ 	.word	0x00000004
        /*0848*/ 	.word	0x00000000
        /*084c*/ 	.short	0x010a
        /*084e*/ 	.byte	0x3f
	.zero		1


	//   ....[49]....
        /*0850*/ 	.word	0x00013bb0
        /*0854*/ 	.word	0x00000003
        /*0858*/ 	.word	0x00000000
        /*085c*/ 	.short	0x010a
        /*085e*/ 	.byte	0x3f
	.zero		1


	//   ....[50]....
        /*0860*/ 	.word	0x00013c10
        /*0864*/ 	.word	0x00000000
        /*0868*/ 	.word	0x00034800
        /*086c*/ 	.short	0x010a
        /*086e*/ 	.byte	0x3f
	.zero		1


	//   ....[51]....
        /*0870*/ 	.word	0x00013c60
        /*0874*/ 	.word	0x0000000a
        /*0878*/ 	.word	0x00034830
        /*087c*/ 	.short	0x010a
        /*087e*/ 	.byte	0x3f
	.zero		1


	//   ....[52]....
        /*0880*/ 	.word	0x00013cb0
        /*0884*/ 	.word	0x00000000
        /*0888*/ 	.word	0x00034830
        /*088c*/ 	.short	0x010a
        /*088e*/ 	.byte	0x3f
	.zero		1


	//   ....[53]....
        /*0890*/ 	.word	0x00013d10
        /*0894*/ 	.word	0x0000000f
        /*0898*/ 	.word	0x00034850
        /*089c*/ 	.short	0x010a
        /*089e*/ 	.byte	0x3f
	.zero		1


	//   ....[54]....
        /*08a0*/ 	.word	0x00013d60
        /*08a4*/ 	.word	0x00000008
        /*08a8*/ 	.word	0x00034850
        /*08ac*/ 	.short	0x010a
        /*08ae*/ 	.byte	0x3f
	.zero		1


	//   ....[55]....
        /*08b0*/ 	.word	0x00013f00
        /*08b4*/ 	.word	0x00000008
        /*08b8*/ 	.word	0x00034840
        /*08bc*/ 	.short	0x010a
        /*08be*/ 	.byte	0x3f
	.zero		1


	//   ....[56]....
        /*08c0*/ 	.word	0x00013f80
        /*08c4*/ 	.word	0x00000008
        /*08c8*/ 	.word	0x00034820
        /*08cc*/ 	.short	0x010a
        /*08ce*/ 	.byte	0x3f
	.zero		1


	//   ....[57]....
        /*08d0*/ 	.word	0x00013fd0
        /*08d4*/ 	.word	0x00000002
        /*08d8*/ 	.word	0x00034840
        /*08dc*/ 	.short	0x010a
        /*08de*/ 	.byte	0x3f
	.zero		1


	//   ....[58]....
        /*08e0*/ 	.word	0x00014020
        /*08e4*/ 	.word	0x00000003
        /*08e8*/ 	.word	0x00000060
        /*08ec*/ 	.short	0x010a
        /*08ee*/ 	.byte	0x3f
	.zero		1


	//   ....[59]....
        /*08f0*/ 	.word	0x00014070
        /*08f4*/ 	.word	0x00000002
        /*08f8*/ 	.word	0x00034840
        /*08fc*/ 	.short	0x010a
        /*08fe*/ 	.byte	0x3f
	.zero		1


	//   ....[60]....
        /*0900*/ 	.word	0x000140c0
        /*0904*/ 	.word	0x00000002
        /*0908*/ 	.word	0x00000060
        /*090c*/ 	.short	0x010a
        /*090e*/ 	.byte	0x3f
	.zero		1


	//   ....[61]....
        /*0910*/ 	.word	0x00014110
        /*0914*/ 	.word	0x00000002
        /*0918*/ 	.word	0x00034840
        /*091c*/ 	.short	0x010a
        /*091e*/ 	.byte	0x3f
	.zero		1


	//   ....[62]....
        /*0920*/ 	.word	0x00014160
        /*0924*/ 	.word	0x00000002
        /*0928*/ 	.word	0x00000060
        /*092c*/ 	.short	0x010a
        /*092e*/ 	.byte	0x3f
	.zero		1


	//   ....[63]....
        /*0930*/ 	.word	0x000141b0
        /*0934*/ 	.word	0x00000003
        /*0938*/ 	.word	0x00034860
        /*093c*/ 	.short	0x010a
        /*093e*/ 	.byte	0x3f
	.zero		1


	//   ....[64]....
        /*0940*/ 	.word	0x00014b60
        /*0944*/ 	.word	0x00000000
        /*0948*/ 	.word	0x00034820
        /*094c*/ 	.short	0x010a
        /*094e*/ 	.byte	0x3f
	.zero		1


	//   ....[65]....
        /*0950*/ 	.word	0x00014d00
        /*0954*/ 	.word	0x00000006
        /*0958*/ 	.word	0x00000000
        /*095c*/ 	.short	0x010a
        /*095e*/ 	.byte	0x3f
	.zero		1


	//   ....[66]....
        /*0960*/ 	.word	0x00014d50
        /*0964*/ 	.word	0x00000007
        /*0968*/ 	.word	0x00000000
        /*096c*/ 	.short	0x010a
        /*096e*/ 	.byte	0x3f
	.zero		1


	//   ....[67]....
        /*0970*/ 	.word	0x00014da0
        /*0974*/ 	.word	0x00000004
        /*0978*/ 	.word	0x00000000
        /*097c*/ 	.short	0x010a
        /*097e*/ 	.byte	0x3f
	.zero		1


	//----- nvinfo : EIATTR_NUM_MBARRIERS
	.align		4
.L_1005:
        /*0980*/ 	.byte	0x03, 0x38
        /*0982*/ 	.short	0x0016


	//----- nvinfo : EIATTR_EXIT_INSTR_OFFSETS
	.align		4
        /*0984*/ 	.byte	0x04, 0x1c
        /*0986*/ 	.short	(.L_1007 - .L_1006)


	//   ....[0]....
.L_1006:
        /*0988*/ 	.word	0x00000a90


	//   ....[1]....
        /*098c*/ 	.word	0x0000f170


	//   ....[2]....
        /*0990*/ 	.word	0x0000f1d0


	//   ....[3]....
        /*0994*/ 	.word	0x00013c00


	//----- nvinfo : EIATTR_MAX_THREADS
	.align		4
.L_1007:
        /*0998*/ 	.byte	0x04, 0x05
        /*099a*/ 	.short	(.L_1009 - .L_1008)
.L_1008:
        /*099c*/ 	.word	0x00000180
        /*09a0*/ 	.word	0x00000001
        /*09a4*/ 	.word	0x00000001


	//----- nvinfo : EIATTR_CRS_STACK_SIZE
	.align		4
.L_1009:
        /*09a8*/ 	.byte	0x04, 0x1e
        /*09aa*/ 	.short	(.L_1011 - .L_1010)
.L_1010:
        /*09ac*/ 	.word	0x00000000


	//----- nvinfo : EIATTR_CBANK_PARAM_SIZE
	.align		4
.L_1011:
        /*09b0*/ 	.byte	0x03, 0x19
        /*09b2*/ 	.short	0x0a70


	//----- nvinfo : EIATTR_PARAM_CBANK
	.align		4
        /*09b4*/ 	.byte	0x04, 0x0a
        /*09b6*/ 	.short	(.L_1013 - .L_1012)
	.align		4
.L_1012:
        /*09b8*/ 	.word	index@(.nv.constant0._ZN7cutlass13device_kernelIN5flash11enable_sm90INS1_16FlashAttnFwdSm90INS1_25CollectiveMainloopFwdSm90ILi2EN4cute5tupleIJNS5_1CILi1EEES8_S8_EEENS6_IJNS7_ILi128EEENS7_ILi176EEESA_EEELi128ENS_10bfloat16_tEfNS_4arch4Sm90ELb0ELb0ELb1ELb1ELb0ELb0ELb0ELb1ELb1ELb0ELb0ELb0EEENS1_21CollectiveEpilogueFwdINS6_IJSA_SA_SB_EEES9_SD_SF_Li256ELb1ELb0ELb0ELb0EEENS1_36VarlenDynamicPersistentTileSchedulerILi128ELi176ELi256ELi32ELb0ELb0ELb1ELb0ELb1ELb1EEEEEEEEEvNT_6ParamsE)
        /*09bc*/ 	.short	0x0210
        /*09be*/ 	.short	0x0a70


	//----- nvinfo : EIATTR_SW_WAR
	.align		4
.L_1013:
        /*09c0*/ 	.byte	0x04, 0x36
        /*09c2*/ 	.short	(.L_1015 - .L_1014)
.L_1014:
        /*09c4*/ 	.word	0x00000008
.L_1015:


//--------------------- .nv.info._ZN7cutlass13device_kernelIN5flash11enable_sm90INS1_16FlashAttnFwdSm90INS1_25CollectiveMainloopFwdSm90ILi2EN4cute5tupleIJNS5_1CILi1EEES8_S8_EEENS6_IJNS7_ILi128EEENS7_ILi176EEESA_EEELi128ENS_10bfloat16_tEfNS_4arch4Sm90ELb0ELb0ELb1ELb1ELb0ELb1ELb0ELb1ELb1ELb0ELb0ELb0EEENS1_21CollectiveEpilogueFwdINS6_IJSA_SA_SB_EEES9_SD_SF_Li256ELb1ELb0ELb0ELb0EEENS1_36VarlenDynamicPersistentTileSchedulerILi128ELi176ELi256ELi32ELb0ELb0ELb1ELb0ELb1ELb1EEEEEEEEEvNT_6ParamsE --------------------------
	.section	.nv.info._ZN7cutlass13device_kernelIN5flash11enable_sm90INS1_16FlashAttnFwdSm90INS1_25CollectiveMainloopFwdSm90ILi2EN4cute5tupleIJNS5_1CILi1EEES8_S8_EEENS6_IJNS7_ILi128EEENS7_ILi176EEESA_EEELi128ENS_10bfloat16_tEfNS_4arch4Sm90ELb0ELb0ELb1ELb1ELb0ELb1ELb0ELb1ELb1ELb0ELb0ELb0EEENS1_21CollectiveEpilogueFwdINS6_IJSA_SA_SB_EEES9_SD_SF_Li256ELb1ELb0ELb0ELb0EEENS1_36VarlenDynamicPersistentTileSchedulerILi128ELi176ELi256ELi32ELb0ELb0ELb1ELb0ELb1ELb1EEEEEEEEEvNT_6ParamsE,"",@"SHT_CUDA_INFO"
	.sectionflags	@""
	.align	4


	//----- nvinfo : EIATTR_CUDA_API_VERSION
	.align		4
        /*0000*/ 	.byte	0x04, 0x37
        /*0002*/ 	.short	(.L_1017 - .L_1016)
.L_1016:
        /*0004*/ 	.word	0x00000082


	//----- nvinfo : EIATTR_KPARAM_INFO
	.align		4
.L_1017:
        /*0008*/ 	.byte	0x04, 0x17
        /*000a*/ 	.short	(.L_1019 - .L_1018)
.L_1018:
        /*000c*/ 	.word	0x00000000
        /*0010*/ 	.short	0x0000
        /*0012*/ 	.short	0x0070
        /*0014*/ 	.byte	0x00, 0xf0, 0x01, 0x28


	//----- nvinfo : EIATTR_SPARSE_MMA_MASK
	.align		4
.L_1019:
        /*0018*/ 	.byte	0x03, 0x50
        /*001a*/ 	.short	0x0000


	//----- nvinfo : EIATTR_MAXREG_COUNT
	.align		4
        /*001c*/ 	.byte	0x03, 0x1b
        /*001e*/ 	.short	0x00a8


	//----- nvinfo : EIATTR_NUM_BARRIERS
	.align		4
        /*0020*/ 	.byte	0x02, 0x4c
        /*0022*/ 	.byte	0x10
	.zero		1


	//----- nvinfo : EIATTR_EXTERNS
	.align		4
        /*0024*/ 	.byte	0x04, 0x0f
        /*0026*/ 	.short	(.L_1021 - .L_1020)


	//   ....[0]....
	.align		4
.L_1020:
        /*0028*/ 	.word	index@(__assertfail)


	//----- nvinfo : EIATTR_ANNOTATIONS
	.align		4
.L_1021:
        /*002c*/ 	.byte	0x04, 0x55
        /*002e*/ 	.short	(.L_1023 - .L_1022)


	//   ....[0]....
.L_1022:
        /* <DEDUP_REMOVED lines=115> */


	//----- nvinfo : EIATTR_MERCURY_ISA_VERSION
	.align		4
.L_1023:
        /*0750*/ 	.byte	0x03, 0x5f
        /*0752*/ 	.short	0x0101


	//----- nvinfo : EIATTR_UNUSED_LOAD_BYTE_OFFSET
	.align		4
        /*0754*/ 	.byte	0x04, 0x44
        /*0756*/ 	.short	(.L_1025 - .L_1024)


	//   ....[0]....
.L_1024:
        /*0758*/ 	.word	0x00000af0
        /*075c*/ 	.word	0x0000fff0


	//   ....[1]....
        /*0760*/ 	.word	0x0001dfa0
        /*0764*/ 	.word	0x0000fff0


	//----- nvinfo : EIATTR_INT_WARP_WIDE_INSTR_OFFSETS
	.align		4
.L_1025:
        /*0768*/ 	.byte	0x04, 0x31
        /*076a*/ 	.short	(.L_1027 - .L_1026)


	//   ....[0]....
.L_1026:
        /*076c*/ 	.word	0x000001c0


	//   ....[1]....
        /*0770*/ 	.word	0x00000200


	//   ....[2]....
        /*0774*/ 	.word	0x00000270


	//   ....[3]....
        /*0778*/ 	.word	0x00021d90


	//   ....[4]....
        /*077c*/ 	.word	0x00021e30


	//   ....[5]....
        /*0780*/ 	.word	0x000222c0


	//   ....[6]....
        /*0784*/ 	.word	0x000222f0


	//   ....[7]....
        /*0788*/ 	.word	0x00022500


	//   ....[8]....
        /*078c*/ 	.word	0x00024750


	//   ....[9]....
        /*0790*/ 	.word	0x000247f0


	//----- nvinfo : EIATTR_COOP_GROUP_MASK_REGIDS
	.align		4
.L_1027:
        /*0794*/ 	.byte	0x04, 0x29
        /*0796*/ 	.short	(.L_1029 - .L_1028)


	//   ....[0]....
.L_1028:
        /*0798*/ 	.word	0xffffffff


	//   ....[1]....
        /*079c*/ 	.word	0xffffffff


	//   ....[2]....
        /*07a0*/ 	.word	0xffffffff


	//   ....[3]....
        /*07a4*/ 	.word	0xffffffff


	//   ....[4]....
        /*07a8*/ 	.word	0xffffffff


	//   ....[5]....
        /*07ac*/ 	.word	0xffffffff


	//   ....[6]....
        /*07b0*/ 	.word	0xffffffff


	//   ....[7]....
        /*07b4*/ 	.word	0xffffffff


	//   ....[8]....
        /*07b8*/ 	.word	0xffffffff


	//   ....[9]....
        /*07bc*/ 	.word	0xffffffff


	//   ....[10]....
        /*07c0*/ 	.word	0xffffffff


	//   ....[11]....
        /*07c4*/ 	.word	0xffffffff


	//   ....[12]....
        /*07c8*/ 	.word	0xffffffff


	//   ....[13]....
        /*07cc*/ 	.word	0xffffffff


	//   ....[14]....
        /*07d0*/ 	.word	0xffffffff


	//   ....[15]....
        /*07d4*/ 	.word	0xffffffff


	//   ....[16]....
        /*07d8*/ 	.word	0xffffffff


	//   ....[17]....
        /*07dc*/ 	.word	0xffffffff


	//   ....[18]....
        /*07e0*/ 	.word	0xffffffff


	//   ....[19]....
        /*07e4*/ 	.word	0xffffffff


	//   ....[20]....
        /*07e8*/ 	.word	0xffffffff


	//   ....[21]....
        /*07ec*/ 	.word	0xffffffff


	//   ....[22]....
        /*07f0*/ 	.word	0xffffffff


	//   ....[23]....
        /*07f4*/ 	.word	0xffffffff


	//   ....[24]....
        /*07f8*/ 	.word	0xffffffff


	//   ....[25]....
        /*07fc*/ 	.word	0xffffffff


	//   ....[26]....
        /*0800*/ 	.word	0xffffffff


	//   ....[27]....
        /*0804*/ 	.word	0xffffffff


	//   ....[28]....
        /*0808*/ 	.word	0xffffffff


	//   ....[29]....
        /*080c*/ 	.word	0xffffffff


	//   ....[30]....
        /*0810*/ 	.word	0xffffffff


	//   ....[31]....
        /*0814*/ 	.word	0xffffffff


	//   ....[32]....
        /*0818*/ 	.word	0xffffffff


	//   ....[33]....
        /*081c*/ 	.word	0xffffffff


	//   ....[34]....
        /*0820*/ 	.word	0xffffffff


	//   ....[35]....
        /*0824*/ 	.word	0xffffffff


	//   ....[36]....
        /*0828*/ 	.word	0xffffffff


	//   ....[37]....
        /*082c*/ 	.word	0xffffffff


	//   ....[38]....
        /*0830*/ 	.word	0xffffffff


	//   ....[39]....
        /*0834*/ 	.word	0xffffffff


	//   ....[40]....
        /*0838*/ 	.word	0xffffffff


	//   ....[41]....
        /*083c*/ 	.word	0xffffffff


	//   ....[42]....
        /*0840*/ 	.word	0xffffffff


	//   ....[43]....
        /*0844*/ 	.word	0xffffffff


	//   ....[44]....
        /*0848*/ 	.word	0xffffffff


	//   ....[45]....
        /*084c*/ 	.word	0xffffffff


	//   ....[46]....
        /*0850*/ 	.word	0xffffffff


	//   ....[47]....
        /*0854*/ 	.word	0xffffffff


	//   ....[48]....
        /*0858*/ 	.word	0xffffffff


	//   ....[49]....
        /*085c*/ 	.word	0xffffffff


	//   ....[50]....
        /*0860*/ 	.word	0xffffffff


	//   ....[51]....
        /*0864*/ 	.word	0xffffffff


	//   ....[52]....
        /*0868*/ 	.word	0xffffffff


	//   ....[53]....
        /*086c*/ 	.word	0xffffffff


	//   ....[54]....
        /*0870*/ 	.word	0x0500000f


	//   ....[55]....
        /*0874*/ 	.word	0x0500000f


	//   ....[56]....
        /*0878*/ 	.word	0x0500000f


	//   ....[57]....
        /*087c*/ 	.word	0x0500000f


	//   ....[58]....
        /*0880*/ 	.word	0x0500000f


	//   ....[59]....
        /*0884*/ 	.word	0x0500000f


	//   ....[60]....
        /*0888*/ 	.word	0x0500000f


	//   ....[61]....
        /*088c*/ 	.word	0x0500000f


	//   ....[62]....
        /*0890*/ 	.word	0x0500000f


	//   ....[63]....
        /*0894*/ 	.word	0x0500000f


	//   ....[64]....
        /*0898*/ 	.word	0x0500000f


	//   ....[65]....
        /*089c*/ 	.word	0x0500000f


	//   ....[66]....
        /*08a0*/ 	.word	0x0500000f


	//   ....[67]....
        /*08a4*/ 	.word	0x0500000f


	//   ....[68]....
        /*08a8*/ 	.word	0x0500000f


	//   ....[69]....
        /*08ac*/ 	.word	0x0500000f


	//   ....[70]....
        /*08b0*/ 	.word	0x0500000f


	//   ....[71]....
        /*08b4*/ 	.word	0x0500000f


	//   ....[72]....
        /*08b8*/ 	.word	0x0500000f


	//   ....[73]....
        /*08bc*/ 	.word	0x0500000f


	//   ....[74]....
        /*08c0*/ 	.word	0x0500000f


	//   ....[75]....
        /*08c4*/ 	.word	0x0500000f


	//   ....[76]....
        /*08c8*/ 	.word	0x0500000f


	//   ....[77]....
        /*08cc*/ 	.word	0x0500000f


	//   ....[78]....
        /*08d0*/ 	.word	0x0500000f


	//   ....[79]....
        /*08d4*/ 	.word	0x0500000f


	//   ....[80]....
        /*08d8*/ 	.word	0x0500000f


	//   ....[81]....
        /*08dc*/ 	.word	0x0500000f


	//   ....[82]....
        /*08e0*/ 	.word	0x0500000f


	//----- nvinfo : EIATTR_COOP_GROUP_INSTR_OFFSETS
	.align		4
.L_1029:
        /*08e4*/ 	.byte	0x04, 0x28
        /*08e6*/ 	.short	(.L_1031 - .L_1030)


	//   ....[0]....
.L_1030:
        /*08e8*/ 	.word	0x00000070


	//   ....[1]....
        /*08ec*/ 	.word	0x000001d0


	//   ....[2]....
        /*08f0*/ 	.word	0x00000220


	//   ....[3]....
        /*08f4*/ 	.word	0x00000450


	//   ....[4]....
        /*08f8*/ 	.word	0x000005b0


	//   ....[5]....
        /*08fc*/ 	.word	0x000006d0


	//   ....[6]....
        /*0900*/ 	.word	0x00000830


	//   ....[7]....
        /*0904*/ 	.word	0x0000c7c0


	//   ....[8]....
        /*0908*/ 	.word	0x00015030


	//   ....[9]....
        /*090c*/ 	.word	0x00015060


	//   ....[10]....
        /*0910*/ 	.word	0x000157a0


	//   ....[11]....
        /*0914*/ 	.word	0x00015820


	//   ....[12]....
        /*0918*/ 	.word	0x0001b3b0


	//   ....[13]....
        /*091c*/ 	.word	0x0001b410


	//   ....[14]....
        /*0920*/ 	.word	0x0001bd90


	//   ....[15]....
        /*0924*/ 	.word	0x0001be80


	//   ....[16]....
        /*0928*/ 	.word	0x0001d460


	//   ....[17]....
        /*092c*/ 	.word	0x0001d8d0


	//   ....[18]....
        /*0930*/ 	.word	0x0001d900


	//   ....[19]....
        /*0934*/ 	.word	0x0001d910


	//   ....[20]....
        /*0938*/ 	.word	0x0001ff30


	//   ....[21]....
        /*093c*/ 	.word	0x000200d0


	//   ....[22]....
        /*0940*/ 	.word	0x00020100


	//   ....[23]....
        /*0944*/ 	.word	0x00020140


	//   ....[24]....
        /*0948*/ 	.word	0x000201a0


	//   ....[25]....
        /*094c*/ 	.word	0x00020200


	//   ....[26]....
        /*0950*/ 	.word	0x00020250


	//   ....[27]....
        /*0954*/ 	.word	0x00020410


	//   ....[28]....
        /*0958*/ 	.word	0x00020470


	//   ....[29]....
        /*095c*/ 	.word	0x000204b0


	//   ....[30]....
        /*0960*/ 	.word	0x000204f0


	//   ....[31]....
        /*0964*/ 	.word	0x00020520


	//   ....[32]....
        /*0968*/ 	.word	0x00020550


	//   ....[33]....
        /*096c*/ 	.word	0x000205f0


	//   ....[34]....
        /*0970*/ 	.word	0x00020620


	//   ....[35]....
        /*0974*/ 	.word	0x000206b0


	//   ....[36]....
        /*0978*/ 	.word	0x00024c40


	//   ....[37]....
        /*097c*/ 	.word	0x00024c50


	//   ....[38]....
        /*0980*/ 	.word	0x00024d70


	//   ....[39]....
        /*0984*/ 	.word	0x00024dd0


	//   ....[40]....
        /*0988*/ 	.word	0x00024e10


	//   ....[41]....
        /*098c*/ 	.word	0x00024e50


	//   ....[42]....
        /*0990*/ 	.word	0x00024e80


	//   ....[43]....
        /*0994*/ 	.word	0x00024eb0


	//   ....[44]....
        /*0998*/ 	.word	0x00025050


	//   ....[45]....
        /*099c*/ 	.word	0x000250b0


	//   ....[46]....
        /*09a0*/ 	.word	0x000250f0


	//   ....[47]....
        /*09a4*/ 	.word	0x00025130


	//   ....[48]....
        /*09a8*/ 	.word	0x00025160


	//   ....[49]....
        /*09ac*/ 	.word	0x00025190


	//   ....[50]....
        /*09b0*/ 	.word	0x00025250


	//   ....[51]....
        /*09b4*/ 	.word	0x00025270


	//   ....[52]....
        /*09b8*/ 	.word	0x000252e0


	//   ....[53]....
        /*09bc*/ 	.word	0x00025730


	//   ....[54]....
        /*09c0*/ 	.word	0x00025bc0


	//   ....[55]....
        /*09c4*/ 	.word	0x00025c70


	//   ....[56]....
        /*09c8*/ 	.word	0x00025d10


	//   ....[57]....
        /*09cc*/ 	.word	0x00025db0


	//   ....[58]....
        /*09d0*/ 	.word	0x00025e50


	//   ....[59]....
        /*09d4*/ 	.word	0x00025f40


	//   ....[60]....
        /*09d8*/ 	.word	0x00025fe0


	//   ....[61]....
        /*09dc*/ 	.word	0x00026080


	//   ....[62]....
        /*09e0*/ 	.word	0x00026120


	//   ....[63]....
        /*09e4*/ 	.word	0x00026380


	//   ....[64]....
        /*09e8*/ 	.word	0x00026660


	//   ....[65]....
        /*09ec*/ 	.word	0x00026a80


	//   ....[66]....
        /*09f0*/ 	.word	0x00026b10


	//   ....[67]....
        /*09f4*/ 	.word	0x00026bb0


	//   ....[68]....
        /*09f8*/ 	.word	0x00026c60


	//   ....[69]....
        /*09fc*/ 	.word	0x00026ce0


	//   ....[70]....
        /*0a00*/ 	.word	0x00026d60


	//   ....[71]....
        /*0a04*/ 	.word	0x00026de0


	//   ....[72]....
        /*0a08*/ 	.word	0x00026e60


	//   ....[73]....
        /*0a0c*/ 	.word	0x00026ef0


	//   ....[74]....
        /*0a10*/ 	.word	0x00026fa0


	//   ....[75]....
        /*0a14*/ 	.word	0x00027020


	//   ....[76]....
        /*0a18*/ 	.word	0x000270a0


	//   ....[77]....
        /*0a1c*/ 	.word	0x00027120


	//   ....[78]....
        /*0a20*/ 	.word	0x000271a0


	//   ....[79]....
        /*0a24*/ 	.word	0x00027210


	//   ....[80]....
        /*0a28*/ 	.word	0x000272b0


	//   ....[81]....
        /*0a2c*/ 	.word	0x00027340


	//   ....[82]....
        /*0a30*/ 	.word	0x00027460


	//----- nvinfo : EIATTR_REG_RECONFIG
	.align		4
.L_1031:
        /*0a34*/ 	.byte	0x01, 0x54
	.zero		2


	//----- nvinfo : EIATTR_SYSCALL_OFFSETS
	.align		4
        /*0a38*/ 	.byte	0x04, 0x46
        /*0a3a*/ 	.short	(.L_1033 - .L_1032)


	//   ....[0]....
.L_1032:
        /*0a3c*/ 	.word	0x00001a10


	//   ....[1]....
        /*0a40*/ 	.word	0x00001b60


	//   ....[2]....
        /*0a44*/ 	.word	0x0000c990


	//   ....[3]....
        /*0a48*/ 	.word	0x0000ce30


	//   ....[4]....
        /*0a4c*/ 	.word	0x00021fc0


	//   ....[5]....
        /*0a50*/ 	.word	0x00022100


	//   ....[6]....
        /*0a54*/ 	.word	0x00022200


	//----- nvinfo : EIATTR_MBARRIER_INSTR_OFFSETS
	.align		4
.L_1033:
        /*0a58*/ 	.byte	0x04, 0x39
        /*0a5a*/ 	.short	(.L_1035 - .L_1034)


	//   ....[0]....
.L_1034:
        /*0a5c*/ 	.word	0x00000300
        /*0a60*/ 	.word	0x000000ff
        /*0a64*/ 	.word	0x00034800
        /*0a68*/ 	.short	0x0100
        /*0a6a*/ 	.byte	0x08
	.zero		1


	//   ....[1]....
        /*0a6c*/ 	.word	0x00000310
        /*0a70*/ 	.word	0x000000ff
        /*0a74*/ 	.word	0x00034820
        /*0a78*/ 	.short	0x0100
        /*0a7a*/ 	.byte	0x08
	.zero		1


	//   ....[2]....
        /*0a7c*/ 	.word	0x00000400
        /*0a80*/ 	.word	0x000000ff
        /*0a84*/ 	.word	0x00034830
        /*0a88*/ 	.short	0x0100
        /*0a8a*/ 	.byte	0x08
	.zero		1


	//   ....[3]....
        /*0a8c*/ 	.word	0x00000410
        /*0a90*/ 	.word	0x000000ff
        /*0a94*/ 	.word	0x00034840
        /*0a98*/ 	.short	0x0100
        /*0a9a*/ 	.byte	0x08
	.zero		1


	//   ....[4]....
        /*0a9c*/ 	.word	0x00000420
        /*0aa0*/ 	.word	0x000000ff
        /*0aa4*/ 	.word	0x00034838
        /*0aa8*/ 	.short	0x0100
        /*0aaa*/ 	.byte	0x08
	.zero		1


	//   ....[5]....
        /*0aac*/ 	.word	0x00000430
        /*0ab0*/ 	.word	0x000000ff
        /*0ab4*/ 	.word	0x00034848
        /*0ab8*/ 	.short	0x0100
        /*0aba*/ 	.byte	0x08
	.zero		1


	//   ....[6]....
        /*0abc*/ 	.word	0x00000560
        /*0ac0*/ 	.word	0x000000ff
        /*0ac4*/ 	.word	0x00034850
        /*0ac8*/ 	.short	0x0100
        /*0aca*/ 	.byte	0x08
	.zero		1


	//   ....[7]....
        /*0acc*/ 	.word	0x00000570
        /*0ad0*/ 	.word	0x000000ff
        /*0ad4*/ 	.word	0x00034860
        /*0ad8*/ 	.short	0x0100
        /*0ada*/ 	.byte	0x08
	.zero		1


	//   ....[8]....
        /*0adc*/ 	.word	0x00000580
        /*0ae0*/ 	.word	0x000000ff
        /*0ae4*/ 	.word	0x00034858
        /*0ae8*/ 	.short	0x0100
        /*0aea*/ 	.byte	0x08
	.zero		1


	//   ....[9]....
        /*0aec*/ 	.word	0x00000590
        /*0af0*/ 	.word	0x000000ff
        /*0af4*/ 	.word	0x00034868
        /*0af8*/ 	.short	0x0100
        /*0afa*/ 	.byte	0x08
	.zero		1


	//   ....[10]....
        /*0afc*/ 	.word	0x00000680
        /*0b00*/ 	.word	0x000000ff
        /*0b04*/ 	.word	0x00034870
        /*0b08*/ 	.short	0x0100
        /*0b0a*/ 	.byte	0x06
	.zero		1


	//   ....[11]....
        /*0b0c*/ 	.word	0x00000690
        /*0b10*/ 	.word	0x000000ff
        /*0b14*/ 	.word	0x00034880
        /*0b18*/ 	.short	0x0100
        /*0b1a*/ 	.byte	0x06
	.zero		1


	//   ....[12]....
        /*0b1c*/ 	.word	0x000006a0
        /*0b20*/ 	.word	0x000000ff
        /*0b24*/ 	.word	0x00034878
        /*0b28*/ 	.short	0x0100
        /*0b2a*/ 	.byte	0x06
	.zero		1


	//   ....[13]....
        /*0b2c*/ 	.word	0x000006b0
        /*0b30*/ 	.word	0x000000ff
        /*0b34*/ 	.word	0x00034888
        /*0b38*/ 	.short	0x0100
        /*0b3a*/ 	.byte	0x06
	.zero		1


	//   ....[14]....
        /*0b3c*/ 	.word	0x000007e0
        /*0b40*/ 	.word	0x000000ff
        /*0b44*/ 	.word	0x00034890
        /*0b48*/ 	.short	0x0100
        /*0b4a*/ 	.byte	0x08
	.zero		1


	//   ....[15]....
        /*0b4c*/ 	.word	0x000007f0
        /*0b50*/ 	.word	0x000000ff
        /*0b54*/ 	.word	0x000348a0
        /*0b58*/ 	.short	0x0100
        /*0b5a*/ 	.byte	0x08
	.zero		1


	//   ....[16]....
        /*0b5c*/ 	.word	0x00000800
        /*0b60*/ 	.word	0x000000ff
        /*0b64*/ 	.word	0x00034898
        /*0b68*/ 	.short	0x0100
        /*0b6a*/ 	.byte	0x08
	.zero		1


	//   ....[17]....
        /*0b6c*/ 	.word	0x00000810
        /*0b70*/ 	.word	0x000000ff
        /*0b74*/ 	.word	0x000348a8
        /*0b78*/ 	.short	0x0100
        /*0b7a*/ 	.byte	0x08
	.zero		1


	//   ....[18]....
        /*0b7c*/ 	.word	0x00000940
        /*0b80*/ 	.word	0x000000ff
        /*0b84*/ 	.word	0x000348b0
        /*0b88*/ 	.short	0x0100
        /*0b8a*/ 	.byte	0x08
	.zero		1


	//   ....[19]....
        /*0b8c*/ 	.word	0x00000950
        /*0b90*/ 	.word	0x000000ff
        /*0b94*/ 	.word	0x000348c0
        /*0b98*/ 	.short	0x0100
        /*0b9a*/ 	.byte	0x08
	.zero		1


	//   ....[20]....
        /*0b9c*/ 	.word	0x00000960
        /*0ba0*/ 	.word	0x000000ff
        /*0ba4*/ 	.word	0x000348b8
        /*0ba8*/ 	.short	0x0100
        /*0baa*/ 	.byte	0x08
	.zero		1


	//   ....[21]....
        /*0bac*/ 	.word	0x00000970
        /*0bb0*/ 	.word	0x000000ff
        /*0bb4*/ 	.word	0x000348c8
        /*0bb8*/ 	.short	0x0100
        /*0bba*/ 	.byte	0x08
	.zero		1


	//   ....[22]....
        /*0bbc*/ 	.word	0x00003d20
        /*0bc0*/ 	.word	0x00000003
        /*0bc4*/ 	.word	0x00034890
        /*0bc8*/ 	.short	0x010a
        /*0bca*/ 	.byte	0x3f
	.zero		1


	//   ....[23]....
        /*0bcc*/ 	.word	0x00007b20
        /*0bd0*/ 	.word	0x00000003
        /*0bd4*/ 	.word	0x00034890
        /*0bd8*/ 	.short	0x010a
        /*0bda*/ 	.byte	0x3f
	.zero		1


	//   ....[24]....
        /*0bdc*/ 	.word	0x0000b110
        /*0be0*/ 	.word	0x00000003
        /*0be4*/ 	.word	0x00034890
        /*0be8*/ 	.short	0x010a
        /*0bea*/ 	.byte	0x3f
	.zero		1


	//   ....[25]....
        /*0bec*/ 	.word	0x0000ba90
        /*0bf0*/ 	.word	0x00000028
        /*0bf4*/ 	.word	0x00000000
        /*0bf8*/ 	.short	0x0101
        /*0bfa*/ 	.byte	0x3f
	.zero		1


	//   ....[26]....
        /*0bfc*/ 	.word	0x0000bad0
        /*0c00*/ 	.word	0x00000003
        /*0c04*/ 	.word	0x000348b0
        /*0c08*/ 	.short	0x010a
        /*0c0a*/ 	.byte	0x3f
	.zero		1


	//   ....[27]....
        /*0c0c*/ 	.word	0x0000c3e0
        /*0c10*/ 	.word	0x00000003
        /*0c14*/ 	.word	0x00000000
        /*0c18*/ 	.short	0x0101
        /*0c1a*/ 	.byte	0x3f
	.zero		1


	//   ....[28]....
        /*0c1c*/ 	.word	0x0000ca20
        /*0c20*/ 	.word	0x00000002
        /*0c24*/ 	.word	0x00034800
        /*0c28*/ 	.short	0x010a
        /*0c2a*/ 	.byte	0x3f
	.zero		1


	//   ....[29]....
        /*0c2c*/ 	.word	0x0000ca70
        /*0c30*/ 	.word	0x00000002
        /*0c34*/ 	.word	0x00034800
        /*0c38*/ 	.short	0x010a
        /*0c3a*/ 	.byte	0x3f
	.zero		1


	//   ....[30]....
        /*0c3c*/ 	.word	0x0000d0e0
        /*0c40*/ 	.word	0x00000002
        /*0c44*/ 	.word	0x00034800
        /*0c48*/ 	.short	0x010a
        /*0c4a*/ 	.byte	0x3f
	.zero		1


	//   ....[31]....
        /*0c4c*/ 	.word	0x0000ea00
        /*0c50*/ 	.word	0x00000002
        /*0c54*/ 	.word	0x00034800
        /*0c58*/ 	.short	0x010a
        /*0c5a*/ 	.byte	0x3f
	.zero		1


	//   ....[32]....
        /*0c5c*/ 	.word	0x00010570
        /*0c60*/ 	.word	0x00000000
        /*0c64*/ 	.word	0x00034830
        /*0c68*/ 	.short	0x010a
        /*0c6a*/ 	.byte	0x3f
	.zero		1


	//   ....[33]....
        /*0c6c*/ 	.word	0x000105f0
        /*0c70*/ 	.word	0x00000000
        /*0c74*/ 	.word	0x00034830
        /*0c78*/ 	.short	0x010a
        /*0c7a*/ 	.byte	0x3f
	.zero		1


	//   ....[34]....
        /*0c7c*/ 	.word	0x00015f70
        /*0c80*/ 	.word	0x00000003
        /*0c84*/ 	.word	0x00000000
        /*0c88*/ 	.short	0x0101
        /*0c8a*/ 	.byte	0x3f
	.zero		1


	//   ....[35]....
        /*0c8c*/ 	.word	0x00016db0
        /*0c90*/ 	.word	0x00000006
        /*0c94*/ 	.word	0x00034830
        /*0c98*/ 	.short	0x010a
        /*0c9a*/ 	.byte	0x3f
	.zero		1


	//   ....[36]....
        /*0c9c*/ 	.word	0x00016e00
        /*0ca0*/ 	.word	0x00000006
        /*0ca4*/ 	.word	0x00034830
        /*0ca8*/ 	.short	0x010a
        /*0caa*/ 	.byte	0x3f
	.zero		1


	//   ....[37]....
        /*0cac*/ 	.word	0x0001a330
        /*0cb0*/ 	.word	0x00000006
        /*0cb4*/ 	.word	0x00034850
        /*0cb8*/ 	.short	0x010a
        /*0cba*/ 	.byte	0x3f
	.zero		1


	//   ....[38]....
        /*0cbc*/ 	.word	0x0001a370
        /*0cc0*/ 	.word	0x00000006
        /*0cc4*/ 	.word	0x00034850
        /*0cc8*/ 	.short	0x010a
        /*0cca*/ 	.byte	0x3f
	.zero		1


	//   ....[39]....
        /*0ccc*/ 	.word	0x0001c610
        /*0cd0*/ 	.word	0x00000082
        /*0cd4*/ 	.word	0x00000000
        /*0cd8*/ 	.short	0x0101
        /*0cda*/ 	.byte	0x3f
	.zero		1


	//   ....[40]....
        /*0cdc*/ 	.word	0x0001c810
        /*0ce0*/ 	.word	0x00000082
        /*0ce4*/ 	.word	0x00000000
        /*0ce8*/ 	.short	0x0101
        /*0cea*/ 	.byte	0x3f
	.zero		1


	//   ....[41]....
        /*0cec*/ 	.word	0x0001d340
        /*0cf0*/ 	.word	0x00000009
        /*0cf4*/ 	.word	0x00034850
        /*0cf8*/ 	.short	0x010a
        /*0cfa*/ 	.byte	0x3f
	.zero		1


	//   ....[42]....
        /*0cfc*/ 	.word	0x0001d3c0
        /*0d00*/ 	.word	0x00000009
        /*0d04*/ 	.word	0x00034850
        /*0d08*/ 	.short	0x010a
        /*0d0a*/ 	.byte	0x3f
	.zero		1


	//   ....[43]....
        /*0d0c*/ 	.word	0x0001dc90
        /*0d10*/ 	.word	0x00000009
        /*0d14*/ 	.word	0x00000000
        /*0d18*/ 	.short	0x0101
        /*0d1a*/ 	.byte	0x3f
	.zero		1


	//   ....[44]....
        /*0d1c*/ 	.word	0x0001ef10
        /*0d20*/ 	.word	0x00000000
        /*0d24*/ 	.word	0x00000000
        /*0d28*/ 	.short	0x0101
        /*0d2a*/ 	.byte	0x3f
	.zero		1


	//   ....[45]....
        /*0d2c*/ 	.word	0x00021200
        /*0d30*/ 	.word	0x00000009
        /*0d34*/ 	.word	0x00034820
        /*0d38*/ 	.short	0x010a
        /*0d3a*/ 	.byte	0x3f
	.zero		1


	//   ....[46]....
        /*0d3c*/ 	.word	0x00021290
        /*0d40*/ 	.word	0x00000005
        /*0d44*/ 	.word	0x000348a0
        /*0d48*/ 	.short	0x010a
        /*0d4a*/ 	.byte	0x3f
	.zero		1


	//   ....[47]....
        /*0d4c*/ 	.word	0x000214c0
        /*0d50*/ 	.word	0x00000005
        /*0d54*/ 	.word	0x000348c0
        /*0d58*/ 	.short	0x010a
        /*0d5a*/ 	.byte	0x3f
	.zero		1


	//   ....[48]....
        /*0d5c*/ 	.word	0x00021810
        /*0d60*/ 	.word	0x00000006
        /*0d64*/ 	.word	0x000348a0
        /*0d68*/ 	.short	0x010a
        /*0d6a*/ 	.byte	0x3f
	.zero		1


	//   ....[49]....
        /*0d6c*/ 	.word	0x00021a20
        /*0d70*/ 	.word	0x00000006
        /*0d74*/ 	.word	0x000348c0
        /*0d78*/ 	.short	0x010a
        /*0d7a*/ 	.byte	0x3f
	.zero		1


	//   ....[50]....
        /*0d7c*/ 	.word	0x00022870
        /*0d80*/ 	.word	0x00000006
        /*0d84*/ 	.word	0x00034840
        /*0d88*/ 	.short	0x010a
        /*0d8a*/ 	.byte	0x3f
	.zero		1


	//   ....[51]....
        /*0d8c*/ 	.word	0x00022d50
        /*0d90*/ 	.word	0x00000007
        /*0d94*/ 	.word	0x00034820
        /*0d98*/ 	.short	0x010a
        /*0d9a*/ 	.byte	0x3f
	.zero		1


	//   ....[52]....
        /*0d9c*/ 	.word	0x000230b0
        /*0da0*/ 	.word	0x00000008
        /*0da4*/ 	.word	0x00034840
        /*0da8*/ 	.short	0x010a
        /*0daa*/ 	.byte	0x3f
	.zero		1


	//   ....[53]....
        /*0dac*/ 	.word	0x00023360
        /*0db0*/ 	.word	0x00000008
        /*0db4*/ 	.word	0x00034860
        /*0db8*/ 	.short	0x010a
        /*0dba*/ 	.byte	0x3f
	.zero		1


	//   ....[54]....
        /*0dbc*/ 	.word	0x00023940
        /*0dc0*/ 	.word	0x00000002
        /*0dc4*/ 	.word	0x00034840
        /*0dc8*/ 	.short	0x010a
        /*0dca*/ 	.byte	0x3f
	.zero		1


	//   ....[55]....
        /*0dcc*/ 	.word	0x00023bf0
        /*0dd0*/ 	.word	0x00000002
        /*0dd4*/ 	.word	0x00034860
        /*0dd8*/ 	.short	0x010a
        /*0dda*/ 	.byte	0x3f
	.zero		1


	//   ....[56]....
        /*0ddc*/ 	.word	0x00024130
        /*0de0*/ 	.word	0x00000002
        /*0de4*/ 	.word	0x00034840
        /*0de8*/ 	.short	0x010a
        /*0dea*/ 	.byte	0x3f
	.zero		1


	//   ....[57]....
        /*0dec*/ 	.word	0x000243d0
        /*0df0*/ 	.word	0x00000002
        /*0df4*/ 	.word	0x00034860
        /*0df8*/ 	.short	0x010a
        /*0dfa*/ 	.byte	0x3f
	.zero		1


	//   ....[58]....
        /*0dfc*/ 	.word	0x000248b0
        /*0e00*/ 	.word	0x00000003
        /*0e04*/ 	.word	0x00034860
        /*0e08*/ 	.short	0x010a
        /*0e0a*/ 	.byte	0x3f
	.zero		1


	//   ....[59]....
        /*0e0c*/ 	.word	0x000256b0
        /*0e10*/ 	.word	0x00000000
        /*0e14*/ 	.word	0x00034820
        /*0e18*/ 	.short	0x010a
        /*0e1a*/ 	.byte	0x3f
	.zero		1


	//   ....[60]....
        /*0e1c*/ 	.word	0x00025860
        /*0e20*/ 	.word	0x00000006
        /*0e24*/ 	.word	0x00000000
        /*0e28*/ 	.short	0x010a
        /*0e2a*/ 	.byte	0x3f
	.zero		1


	//   ....[61]....
        /*0e2c*/ 	.word	0x000258d0
        /*0e30*/ 	.word	0x00000007
        /*0e34*/ 	.word	0x00000000
        /*0e38*/ 	.short	0x010a
        /*0e3a*/ 	.byte	0x3f
	.zero		1


	//   ....[62]....
        /*0e3c*/ 	.word	0x00025940
        /*0e40*/ 	.word	0x00000004
        /*0e44*/ 	.word	0x00000000
        /*0e48*/ 	.short	0x010a
        /*0e4a*/ 	.byte	0x3f
	.zero		1


	//   ....[63]....
        /*0e4c*/ 	.word	0x00025970
        /*0e50*/ 	.word	0x00000003
        /*0e54*/ 	.word	0x00000000
        /*0e58*/ 	.short	0x010a
        /*0e5a*/ 	.byte	0x3f
	.zero		1


	//   ....[64]....
        /*0e5c*/ 	.word	0x000259d0
        /*0e60*/ 	.word	0x00000003
        /*0e64*/ 	.word	0x00034890
        /*0e68*/ 	.short	0x010a
        /*0e6a*/ 	.byte	0x3f
	.zero		1


	//   ....[65]....
        /*0e6c*/ 	.word	0x00025a20
        /*0e70*/ 	.word	0x00000003
        /*0e74*/ 	.word	0x00034890
        /*0e78*/ 	.short	0x010a
        /*0e7a*/ 	.byte	0x3f
	.zero		1


	//   ....[66]....
        /*0e7c*/ 	.word	0x00025a70
        /*0e80*/ 	.word	0x00000003
        /*0e84*/ 	.word	0x00034890
        /*0e88*/ 	.short	0x010a
        /*0e8a*/ 	.byte	0x3f
	.zero		1


	//   ....[67]....
        /*0e8c*/ 	.word	0x00025ac0
        /*0e90*/ 	.word	0x00000003
        /*0e94*/ 	.word	0x000348b0
        /*0e98*/ 	.short	0x010a
        /*0e9a*/ 	.byte	0x3f
	.zero		1


	//   ....[68]....
        /*0e9c*/ 	.word	0x00025e90
        /*0ea0*/ 	.word	0x00000002
        /*0ea4*/ 	.word	0x00034800
        /*0ea8*/ 	.short	0x010a
        /*0eaa*/ 	.byte	0x3f
	.zero		1


	//   ....[69]....
        /*0eac*/ 	.word	0x00026160
        /*0eb0*/ 	.word	0x00000002
        /*0eb4*/ 	.word	0x00034800
        /*0eb8*/ 	.short	0x010a
        /*0eba*/ 	.byte	0x3f
	.zero		1


	//   ....[70]....
        /*0ebc*/ 	.word	0x000261b0
        /*0ec0*/ 	.word	0x00000000
        /*0ec4*/ 	.word	0x00034830
        /*0ec8*/ 	.short	0x010a
        /*0eca*/ 	.byte	0x3f
	.zero		1


	//   ....[71]....
        /*0ecc*/ 	.word	0x00026200
        /*0ed0*/ 	.word	0x00000006
        /*0ed4*/ 	.word	0x00034830
        /*0ed8*/ 	.short	0x010a
        /*0eda*/ 	.byte	0x3f
	.zero		1


	//   ....[72]....
        /*0edc*/ 	.word	0x00026250
        /*0ee0*/ 	.word	0x00000006
        /*0ee4*/ 	.word	0x00034850
        /*0ee8*/ 	.short	0x010a
        /*0eea*/ 	.byte	0x3f
	.zero		1


	//   ....[73]....
        /*0eec*/ 	.word	0x000262a0
        /*0ef0*/ 	.word	0x00000009
        /*0ef4*/ 	.word	0x00034850
        /*0ef8*/ 	.short	0x010a
        /*0efa*/ 	.byte	0x3f
	.zero		1


	//   ....[74]....
        /*0efc*/ 	.word	0x00026440
        /*0f00*/ 	.word	0x00000009
        /*0f04*/ 	.word	0x00034820
        /*0f08*/ 	.short	0x010a
        /*0f0a*/ 	.byte	0x3f
	.zero		1


	//   ....[75]....
        /*0f0c*/ 	.word	0x00026490
        /*0f10*/ 	.word	0x00000005
        /*0f14*/ 	.word	0x000348a0
        /*0f18*/ 	.short	0x010a
        /*0f1a*/ 	.byte	0x3f
	.zero		1


	//   ....[76]....
        /*0f1c*/ 	.word	0x000264e0
        /*0f20*/ 	.word	0x00000005
        /*0f24*/ 	.word	0x000348c0
        /*0f28*/ 	.short	0x010a
        /*0f2a*/ 	.byte	0x3f
	.zero		1


	//   ....[77]....
        /*0f2c*/ 	.word	0x00026530
        /*0f30*/ 	.word	0x00000006
        /*0f34*/ 	.word	0x000348a0
        /*0f38*/ 	.short	0x010a
        /*0f3a*/ 	.byte	0x3f
	.zero		1


	//   ....[78]....
        /*0f3c*/ 	.word	0x00026580
        /*0f40*/ 	.word	0x00000006
        /*0f44*/ 	.word	0x000348c0
        /*0f48*/ 	.short	0x010a
        /*0f4a*/ 	.byte	0x3f
	.zero		1


	//   ....[79]....
        /*0f4c*/ 	.word	0x00026720
        /*0f50*/ 	.word	0x00000006
        /*0f54*/ 	.word	0x00034840
        /*0f58*/ 	.short	0x010a
        /*0f5a*/ 	.byte	0x3f
	.zero		1


	//   ....[80]....
        /*0f5c*/ 	.word	0x000267a0
        /*0f60*/ 	.word	0x00000006
        /*0f64*/ 	.word	0x00034820
        /*0f68*/ 	.short	0x010a
        /*0f6a*/ 	.byte	0x3f
	.zero		1


	//   ....[81]....
        /*0f6c*/ 	.word	0x000267f0
        /*0f70*/ 	.word	0x00000008
        /*0f74*/ 	.word	0x00034840
        /*0f78*/ 	.short	0x010a
        /*0f7a*/ 	.byte	0x3f
	.zero		1


	//   ....[82]....
        /*0f7c*/ 	.word	0x00026840
        /*0f80*/ 	.word	0x00000008
        /*0f84*/ 	.word	0x00034860
        /*0f88*/ 	.short	0x010a
        /*0f8a*/ 	.byte	0x3f
	.zero		1


	//   ....[83]....
        /*0f8c*/ 	.word	0x00026890
        /*0f90*/ 	.word	0x00000002
        /*0f94*/ 	.word	0x00034840
        /*0f98*/ 	.short	0x010a
        /*0f9a*/ 	.byte	0x3f
	.zero		1


	//   ....[84]....
        /*0f9c*/ 	.word	0x000268e0
        /*0fa0*/ 	.word	0x00000002
        /*0fa4*/ 	.word	0x00034860
        /*0fa8*/ 	.short	0x010a
        /*0faa*/ 	.byte	0x3f
	.zero		1


	//   ....[85]....
        /*0fac*/ 	.word	0x00026930
        /*0fb0*/ 	.word	0x00000002
        /*0fb4*/ 	.word	0x00034840
        /*0fb8*/ 	.short	0x010a
        /*0fba*/ 	.byte	0x3f
	.zero		1


	//   ....[86]....
        /*0fbc*/ 	.word	0x00026980
        /*0fc0*/ 	.word	0x00000002
        /*0fc4*/ 	.word	0x00034860
        /*0fc8*/ 	.short	0x010a
        /*0fca*/ 	.byte	0x3f
	.zero		1


	//   ....[87]....
        /*0fcc*/ 	.word	0x000269d0
        /*0fd0*/ 	.word	0x00000003
        /*0fd4*/ 	.word	0x00034860
        /*0fd8*/ 	.short	0x010a
        /*0fda*/ 	.byte	0x3f
	.zero		1


	//   ....[88]....
        /*0fdc*/ 	.word	0x00027380
        /*0fe0*/ 	.word	0x00000000
        /*0fe4*/ 	.word	0x00034820
        /*0fe8*/ 	.short	0x010a
        /*0fea*/ 	.byte	0x3f
	.zero		1


	//   ....[89]....
        /*0fec*/ 	.word	0x00027520
        /*0ff0*/ 	.word	0x00000006
        /*0ff4*/ 	.word	0x00000000
        /*0ff8*/ 	.short	0x010a
        /*0ffa*/ 	.byte	0x3f
	.zero		1


	//   ....[90]....
        /*0ffc*/ 	.word	0x00027570
        /*1000*/ 	.word	0x00000007
        /*1004*/ 	.word	0x00000000
        /*1008*/ 	.short	0x010a
        /*100a*/ 	.byte	0x3f
	.zero		1


	//   ....[91]....
        /*100c*/ 	.word	0x000275c0
        /*1010*/ 	.word	0x00000004
        /*1014*/ 	.word	0x00000000
        /*1018*/ 	.short	0x010a
        /*101a*/ 	.byte	0x3f
	.zero		1


	//----- nvinfo : EIATTR_NUM_MBARRIERS
	.align		4
.L_1035:
        /*101c*/ 	.byte	0x03, 0x38
        /*101e*/ 	.short	0x0016


	//----- nvinfo : EIATTR_EXIT_INSTR_OFFSETS
	.align		4
        /*1020*/ 	.byte	0x04, 0x1c
        /*1022*/ 	.short	(.L_1037 - .L_1036)


	//   ....[0]....
.L_1036:
        /*1024*/ 	.word	0x000259c0


	//----- nvinfo : EIATTR_MAX_THREADS
	.align		4
.L_1037:
        /*1028*/ 	.byte	0x04, 0x05
        /*102a*/ 	.short	(.L_1039 - .L_1038)
.L_1038:
        /*102c*/ 	.word	0x00000180
        /*1030*/ 	.word	0x00000001
        /*1034*/ 	.word	0x00000001


	//----- nvinfo : EIATTR_CRS_STACK_SIZE
	.align		4
.L_1039:
        /*1038*/ 	.byte	0x04, 0x1e
        /*103a*/ 	.short	(.L_1041 - .L_1040)
.L_1040:
        /*103c*/ 	.word	0x00000000


	//----- nvinfo : EIATTR_CBANK_PARAM_SIZE
	.align		4
.L_1041:
        /*1040*/ 	.byte	0x03, 0x19
        /*1042*/ 	.short	0x0a70


	//----- nvinfo : EIATTR_PARAM_CBANK
	.align		4
        /*1044*/ 	.byte	0x04, 0x0a
        /*1046*/ 	.short	(.L_1043 - .L_1042)
	.align		4
.L_1042:
        /*1048*/ 	.word	index@(.nv.constant0._ZN7cutlass13device_kernelIN5flash11enable_sm90INS1_16FlashAttnFwdSm90INS1_25CollectiveMainloopFwdSm90ILi2EN4cute5tupleIJNS5_1CILi1EEES8_S8_EEENS6_IJNS7_ILi128EEENS7_ILi176EEESA_EEELi128ENS_10bfloat16_tEfNS_4arch4Sm90ELb0ELb0ELb1ELb1ELb0ELb1ELb0ELb1ELb1ELb0ELb0ELb0EEENS1_21CollectiveEpilogueFwdINS6_IJSA_SA_SB_EEES9_SD_SF_Li256ELb1ELb0ELb0ELb0EEENS1_36VarlenDynamicPersistentTileSchedulerILi128ELi176ELi256ELi32ELb0ELb0ELb1ELb0ELb1ELb1EEEEEEEEEvNT_6ParamsE)
        /*104c*/ 	.short	0x0210
        /*104e*/ 	.short	0x0a70


	//----- nvinfo : EIATTR_SW_WAR
	.align		4
.L_1043:
        /*1050*/ 	.byte	0x04, 0x36
        /*1052*/ 	.short	(.L_1045 - .L_1044)
.L_1044:
        /*1054*/ 	.word	0x00000008
.L_1045:


//--------------------- .nv.info._ZN7cutlass13device_kernelIN5flash11enable_sm90INS1_16FlashAttnFwdSm90INS1_25CollectiveMainloopFwdSm90ILi2EN4cute5tupleIJNS5_1CILi1EEES8_S8_EEENS6_IJNS7_ILi128EEESA_SA_EEELi128ENS_10bfloat16_tEfNS_4arch4Sm90ELb0ELb1ELb1ELb0ELb0ELb0ELb0ELb1ELb1ELb0ELb0ELb0EEENS1_21CollectiveEpilogueFwdISB_S9_SC_SE_Li256ELb0ELb0ELb0ELb0EEENS1_30DynamicPersistentTileSchedulerILi256ELi32ELb0ELb0ELb1EEEEEEEEEvNT_6ParamsE --------------------------
	.section	.nv.info._ZN7cutlass13device_kernelIN5flash11enable_sm90INS1_16FlashAttnFwdSm90INS1_25CollectiveMainloopFwdSm90ILi2EN4cute5tupleIJNS5_1CILi1EEES8_S8_EEENS6_IJNS7_ILi128EEESA_SA_EEELi128ENS_10bfloat16_tEfNS_4arch4Sm90ELb0ELb1ELb1ELb0ELb0ELb0ELb0ELb1ELb1ELb0ELb0ELb0EEENS1_21CollectiveEpilogueFwdISB_S9_SC_SE_Li256ELb0ELb0ELb0ELb0EEENS1_30DynamicPersistentTileSchedulerILi256ELi32ELb0ELb0ELb1EEEEEEEEEvNT_6ParamsE,"",@"SHT_CUDA_INFO"
	.sectionflags	@""
	.align	4


	//----- nvinfo : EIATTR_CUDA_API_VERSION
	.align		4
        /*0000*/ 	.byte	0x04, 0x37
        /*0002*/ 	.short	(.L_1047 - .L_1046)
.L_1046:
        /*0004*/ 	.word	0x00000082


	//----- nvinfo : EIATTR_KPARAM_INFO
	.align		4
.L_1047:
        /*0008*/ 	.byte	0x04, 0x17
        /*000a*/ 	.short	(.L_1049 - .L_1048)
.L_1048:
        /*000c*/ 	.word	0x00000000
        /*0010*/ 	.short	0x0000
        /*0012*/ 	.short	0x0070
        /*0014*/ 	.byte	0x00, 0xf0, 0x01, 0x2e


	//----- nvinfo : EIATTR_SPARSE_MMA_MASK
	.align		4
.L_1049:
        /*0018*/ 	.byte	0x03, 0x50
        /*001a*/ 	.short	0x0000


	//----- nvinfo : EIATTR_MAXREG_COUNT
	.align		4
        /*001c*/ 	.byte	0x03, 0x1b
        /*001e*/ 	.short	0x00a8


	//----- nvinfo : EIATTR_NUM_BARRIERS
	.align		4
        /*0020*/ 	.byte	0x02, 0x4c
        /*0022*/ 	.byte	0x10
	.zero		1


	//----- nvinfo : EIATTR_EXTERNS
	.align		4
        /*0024*/ 	.byte	0x04, 0x0f
        /*0026*/ 	.short	(.L_1051 - .L_1050)


	//   ....[0]....
	.align		4
.L_1050:
        /*0028*/ 	.word	index@(__assertfail)


	//----- nvinfo : EIATTR_MERCURY_ISA_VERSION
	.align		4
.L_1051:
        /*002c*/ 	.byte	0x03, 0x5f
        /*002e*/ 	.short	0x0101


	//----- nvinfo : EIATTR_INT_WARP_WIDE_INSTR_OFFSETS
	.align		4
        /*0030*/ 	.byte	0x04, 0x31
        /*0032*/ 	.short	(.L_1053 - .L_1052)


	//   ....[0]....
.L_1052:
        /*0034*/ 	.word	0x00000180


	//   ....[1]....
        /*0038*/ 	.word	0x000001b0


	//   ....[2]....
        /*003c*/ 	.word	0x000001c0


	//   ....[3]....
        /*0040*/ 	.word	0x000111f0


	//   ....[4]....
        /*0044*/ 	.word	0x00011280


	//   ....[5]....
        /*0048*/ 	.word	0x000117b0


	//   ....[6]....
        /*004c*/ 	.word	0x000132f0


	//   ....[7]....
        /*0050*/ 	.word	0x00013380


	//----- nvinfo : EIATTR_COOP_GROUP_MASK_REGIDS
	.align		4
.L_1053:
        /*0054*/ 	.byte	0x04, 0x29
        /*0056*/ 	.short	(.L_1055 - .L_1054)


	//   ....[0]....
.L_1054:
        /*0058*/ 	.word	0xffffffff


	//   ....[1]....
        /*005c*/ 	.word	0xffffffff


	//   ....[2]....
        /*0060*/ 	.word	0xffffffff


	//   ....[3]....
        /*0064*/ 	.word	0xffffffff


	//   ....[4]....
        /*0068*/ 	.word	0xffffffff


	//   ....[5]....
        /*006c*/ 	.word	0xffffffff


	//   ....[6]....
        /*0070*/ 	.word	0xffffffff


	//   ....[7]....
        /*0074*/ 	.word	0xffffffff


	//   ....[8]....
        /*0078*/ 	.word	0xffffffff


	//   ....[9]....
        /*007c*/ 	.word	0xffffffff


	//   ....[10]....
        /*0080*/ 	.word	0xffffffff


	//   ....[11]....
        /*0084*/ 	.word	0xffffffff


	//   ....[12]....
        /*0088*/ 	.word	0xffffffff


	//   ....[13]....
        /*008c*/ 	.word	0xffffffff


	//   ....[14]....
        /*0090*/ 	.word	0xffffffff


	//   ....[15]....
        /*0094*/ 	.word	0xffffffff


	//   ....[16]....
        /*0098*/ 	.word	0xffffffff


	//   ....[17]....
        /*009c*/ 	.word	0xffffffff


	//   ....[18]....
        /*00a0*/ 	.word	0xffffffff


	//   ....[19]....
        /*00a4*/ 	.word	0xffffffff


	//   ....[20]....
        /*00a8*/ 	.word	0xffffffff


	//   ....[21]....
        /*00ac*/ 	.word	0xffffffff


	//   ....[22]....
        /*00b0*/ 	.word	0xffffffff


	//   ....[23]....
        /*00b4*/ 	.word	0xffffffff


	//   ....[24]....
        /*00b8*/ 	.word	0xffffffff


	//   ....[25]....
        /*00bc*/ 	.word	0xffffffff


	//   ....[26]....
        /*00c0*/ 	.word	0xffffffff


	//   ....[27]....
        /*00c4*/ 	.word	0xffffffff


	//   ....[28]....
        /*00c8*/ 	.word	0xffffffff


	//   ....[29]....
        /*00cc*/ 	.word	0xffffffff


	//   ....[30]....
        /*00d0*/ 	.word	0xffffffff


	//   ....[31]....
        /*00d4*/ 	.word	0xffffffff


	//   ....[32]....
        /*00d8*/ 	.word	0x0500000f


	//   ....[33]....
        /*00dc*/ 	.word	0x0500000f


	//----- nvinfo : EIATTR_COOP_GROUP_INSTR_OFFSETS
	.align		4
.L_1055:
        /*00e0*/ 	.byte	0x04, 0x28
        /*00e2*/ 	.short	(.L_1057 - .L_1056)


	//   ....[0]....
.L_1056:
        /*00e4*/ 	.word	0x00000060


	//   ....[1]....
        /*00e8*/ 	.word	0x00000190


	//   ....[2]....
        /*00ec*/ 	.word	0x000001e0


	//   ....[3]....
        /*00f0*/ 	.word	0x000003d0


	//   ....[4]....
        /*00f4*/ 	.word	0x00000530


	//   ....[5]....
        /*00f8*/ 	.word	0x00000650


	//   ....[6]....
        /*00fc*/ 	.word	0x000007b0


	//   ....[7]....
        /*0100*/ 	.word	0x00001710


	//   ....[8]....
        /*0104*/ 	.word	0x00003960


	//   ....[9]....
        /*0108*/ 	.word	0x00003a30


	//   ....[10]....
        /*010c*/ 	.word	0x00004400


	//   ....[11]....
        /*0110*/ 	.word	0x00004460


	//   ....[12]....
        /*0114*/ 	.word	0x00007060


	//   ....[13]....
        /*0118*/ 	.word	0x00007160


	//   ....[14]....
        /*011c*/ 	.word	0x00007a00


	//   ....[15]....
        /*0120*/ 	.word	0x00007aa0


	//   ....[16]....
        /*0124*/ 	.word	0x00009e70


	//   ....[17]....
        /*0128*/ 	.word	0x00009eb0


	//   ....[18]....
        /*012c*/ 	.word	0x0000a1e0


	//   ....[19]....
        /*0130*/ 	.word	0x0000a270


	//   ....[20]....
        /*0134*/ 	.word	0x0000d160


	//   ....[21]....
        /*0138*/ 	.word	0x0000d1a0


	//   ....[22]....
        /*013c*/ 	.word	0x0000dca0


	//   ....[23]....
        /*0140*/ 	.word	0x0000dd40


	//   ....[24]....
        /*0144*/ 	.word	0x0000edd0


	//   ....[25]....
        /*0148*/ 	.word	0x0000ee10


	//   ....[26]....
        /*014c*/ 	.word	0x0000eef0


	//   ....[27]....
        /*0150*/ 	.word	0x0000ef00


	//   ....[28]....
        /*0154*/ 	.word	0x0000fec0


	//   ....[29]....
        /*0158*/ 	.word	0x00010950


	//   ....[30]....
        /*015c*/ 	.word	0x000136b0


	//   ....[31]....
        /*0160*/ 	.word	0x00013880


	//   ....[32]....
        /*0164*/ 	.word	0x00013eb0


	//   ....[33]....
        /*0168*/ 	.word	0x00014290


	//----- nvinfo : EIATTR_REG_RECONFIG
	.align		4
.L_1057:
        /*016c*/ 	.byte	0x01, 0x54
	.zero		2


	//----- nvinfo : EIATTR_SYSCALL_OFFSETS
	.align		4
        /*0170*/ 	.byte	0x04, 0x46
        /*0172*/ 	.short	(.L_1059 - .L_1058)


	//   ....[0]....
.L_1058:
        /*0174*/ 	.word	0x000018c0


	//   ....[1]....
        /*0178*/ 	.word	0x00011410


	//   ....[2]....
        /*017c*/ 	.word	0x00011550


	//   ....[3]....
        /*0180*/ 	.word	0x00011640


	//----- nvinfo : EIATTR_MBARRIER_INSTR_OFFSETS
	.align		4
.L_1059:
        /*0184*/ 	.byte	0x04, 0x39
        /*0186*/ 	.short	(.L_1061 - .L_1060)


	//   ....[0]....
.L_1060:
        /*0188*/ 	.word	0x00000280
        /*018c*/ 	.word	0x000000ff
        /*0190*/ 	.word	0x00028800
        /*0194*/ 	.short	0x0100
        /*0196*/ 	.byte	0x06
	.zero		1


	//   ....[1]....
        /*0198*/ 	.word	0x00000290
        /*019c*/ 	.word	0x000000ff
        /*01a0*/ 	.word	0x00028820
        /*01a4*/ 	.short	0x0100
        /*01a6*/ 	.byte	0x06
	.zero		1


	//   ....[2]....
        /*01a8*/ 	.word	0x00000380
        /*01ac*/ 	.word	0x000000ff
        /*01b0*/ 	.word	0x00028830
        /*01b4*/ 	.short	0x0100
        /*01b6*/ 	.byte	0x08
	.zero		1


	//   ....[3]....
        /*01b8*/ 	.word	0x00000390
        /*01bc*/ 	.word	0x000000ff
        /*01c0*/ 	.word	0x00028840
        /*01c4*/ 	.short	0x0100
        /*01c6*/ 	.byte	0x08
	.zero		1


	//   ....[4]....
        /*01c8*/ 	.word	0x000003a0
        /*01cc*/ 	.word	0x000000ff
        /*01d0*/ 	.word	0x00028838
        /*01d4*/ 	.short	0x0100
        /*01d6*/ 	.byte	0x08
	.zero		1


	//   ....[5]....
        /*01d8*/ 	.word	0x000003b0
        /*01dc*/ 	.word	0x000000ff
        /*01e0*/ 	.word	0x00028848
        /*01e4*/ 	.short	0x0100
        /*01e6*/ 	.byte	0x08
	.zero		1


	//   ....[6]....
        /*01e8*/ 	.word	0x000004e0
        /*01ec*/ 	.word	0x000000ff
        /*01f0*/ 	.word	0x00028850
        /*01f4*/ 	.short	0x0100
        /*01f6*/ 	.byte	0x08
	.zero		1


	//   ....[7]....
        /*01f8*/ 	.word	0x000004f0
        /*01fc*/ 	.word	0x000000ff
        /*0200*/ 	.word	0x00028860
        /*0204*/ 	.short	0x0100
        /*0206*/ 	.byte	0x08
	.zero		1


	//   ....[8]....
        /*0208*/ 	.word	0x00000500
        /*020c*/ 	.word	0x000000ff
        /*0210*/ 	.word	0x00028858
        /*0214*/ 	.short	0x0100
        /*0216*/ 	.byte	0x08
	.zero		1


	//   ....[9]....
        /*0218*/ 	.word	0x00000510
        /*021c*/ 	.word	0x000000ff
        /*0220*/ 	.word	0x00028868
        /*0224*/ 	.short	0x0100
        /*0226*/ 	.byte	0x08
	.zero		1


	//   ....[10]....
        /*0228*/ 	.word	0x00000600
        /*022c*/ 	.word	0x000000ff
        /*0230*/ 	.word	0x00028870
        /*0234*/ 	.short	0x0100
        /*0236*/ 	.byte	0x06
	.zero		1


	//   ....[11]....
        /*0238*/ 	.word	0x00000610
        /*023c*/ 	.word	0x000000ff
        /*0240*/ 	.word	0x00028880
        /*0244*/ 	.short	0x0100
        /*0246*/ 	.byte	0x06
	.zero		1


	//   ....[12]....
        /*0248*/ 	.word	0x00000620
        /*024c*/ 	.word	0x000000ff
        /*0250*/ 	.word	0x00028878
        /*0254*/ 	.short	0x0100
        /*0256*/ 	.byte	0x06
	.zero		1


	//   ....[13]....
        /*0258*/ 	.word	0x00000630
        /*025c*/ 	.word	0x000000ff
        /*0260*/ 	.word	0x00028888
        /*0264*/ 	.short	0x0100
        /*0266*/ 	.byte	0x06
	.zero		1


	//   ....[14]....
        /*0268*/ 	.word	0x00000760
        /*026c*/ 	.word	0x000000ff
        /*0270*/ 	.word	0x00028890
        /*0274*/ 	.short	0x0100
        /*0276*/ 	.byte	0x08
	.zero		1


	//   ....[15]....
        /*0278*/ 	.word	0x00000770
        /*027c*/ 	.word	0x000000ff
        /*0280*/ 	.word	0x000288a0
        /*0284*/ 	.short	0x0100
        /*0286*/ 	.byte	0x08
	.zero		1


	//   ....[16]....
        /*0288*/ 	.word	0x00000780
        /*028c*/ 	.word	0x000000ff
        /*0290*/ 	.word	0x00028898
        /*0294*/ 	.short	0x0100
        /*0296*/ 	.byte	0x08
	.zero		1


	//   ....[17]....
        /*0298*/ 	.word	0x00000790
        /*029c*/ 	.word	0x000000ff
        /*02a0*/ 	.word	0x000288a8
        /*02a4*/ 	.short	0x0100
        /*02a6*/ 	.byte	0x08
	.zero		1


	//   ....[18]....
        /*02a8*/ 	.word	0x000008c0
        /*02ac*/ 	.word	0x000000ff
        /*02b0*/ 	.word	0x000288b0
        /*02b4*/ 	.short	0x0100
        /*02b6*/ 	.byte	0x08
	.zero		1


	//   ....[19]....
        /*02b8*/ 	.word	0x000008d0
        /*02bc*/ 	.word	0x000000ff
        /*02c0*/ 	.word	0x000288c0
        /*02c4*/ 	.short	0x0100
        /*02c6*/ 	.byte	0x08
	.zero		1


	//   ....[20]....
        /*02c8*/ 	.word	0x000008e0
        /*02cc*/ 	.word	0x000000ff
        /*02d0*/ 	.word	0x000288b8
        /*02d4*/ 	.short	0x0100
        /*02d6*/ 	.byte	0x08
	.zero		1


	//   ....[21]....
        /*02d8*/ 	.word	0x000008f0
        /*02dc*/ 	.word	0x000000ff
        /*02e0*/ 	.word	0x000288c8
        /*02e4*/ 	.short	0x0100
        /*02e6*/ 	.byte	0x08
	.zero		1


	//   ....[22]....
        /*02e8*/ 	.word	0x00001940
        /*02ec*/ 	.word	0x000000ff
        /*02f0*/ 	.word	0x00028800
        /*02f4*/ 	.short	0x010a
        /*02f6*/ 	.byte	0x27
	.zero		1


	//   ....[23]....
        /*02f8*/ 	.word	0x000019c0
        /*02fc*/ 	.word	0x00000059
        /*0300*/ 	.word	0x00028830
        /*0304*/ 	.short	0x010a
        /*0306*/ 	.byte	0x3f
	.zero		1


	//   ....[24]....
        /*0308*/ 	.word	0x00001a20
        /*030c*/ 	.word	0x00000059
        /*0310*/ 	.word	0x00028830
        /*0314*/ 	.short	0x010a
        /*0316*/ 	.byte	0x3f
	.zero		1


	//   ....[25]....
        /*0318*/ 	.word	0x000023d0
        /*031c*/ 	.word	0x00000000
        /*0320*/ 	.word	0x00000000
        /*0324*/ 	.short	0x0101
        /*0326*/ 	.byte	0x3f
	.zero		1


	//   ....[26]....
        /*0328*/ 	.word	0x00005380
        /*032c*/ 	.word	0x000000ff
        /*0330*/ 	.word	0x00028830
        /*0334*/ 	.short	0x010a
        /*0336*/ 	.byte	0x06
	.zero		1


	//   ....[27]....
        /*0338*/ 	.word	0x000053c0
        /*033c*/ 	.word	0x000000ff
        /*0340*/ 	.word	0x00028830
        /*0344*/ 	.short	0x010a
        /*0346*/ 	.byte	0x06
	.zero		1


	//   ....[28]....
        /*0348*/ 	.word	0x000056e0
        /*034c*/ 	.word	0x000000ff
        /*0350*/ 	.word	0x00028850
        /*0354*/ 	.short	0x010a
        /*0356*/ 	.byte	0x06
	.zero		1


	//   ....[29]....
        /*0358*/ 	.word	0x00005720
        /*035c*/ 	.word	0x000000ff
        /*0360*/ 	.word	0x00028850
        /*0364*/ 	.short	0x010a
        /*0366*/ 	.byte	0x06
	.zero		1


	//   ....[30]....
        /*0368*/ 	.word	0x000062b0
        /*036c*/ 	.word	0x00000033
        /*0370*/ 	.word	0x00000000
        /*0374*/ 	.short	0x0101
        /*0376*/ 	.byte	0x3f
	.zero		1


	//   ....[31]....
        /*0378*/ 	.word	0x00007f40
        /*037c*/ 	.word	0x0000001c
        /*0380*/ 	.word	0x00000000
        /*0384*/ 	.short	0x0101
        /*0386*/ 	.byte	0x3f
	.zero		1


	//   ....[32]....
        /*0388*/ 	.word	0x00008db0
        /*038c*/ 	.word	0x000000ff
        /*0390*/ 	.word	0x00028830
        /*0394*/ 	.short	0x010a
        /*0396*/ 	.byte	0x06
	.zero		1


	//   ....[33]....
        /*0398*/ 	.word	0x00008df0
        /*039c*/ 	.word	0x000000ff
        /*03a0*/ 	.word	0x00028830
        /*03a4*/ 	.short	0x010a
        /*03a6*/ 	.byte	0x06
	.zero		1


	//   ....[34]....
        /*03a8*/ 	.word	0x00009110
        /*03ac*/ 	.word	0x000000ff
        /*03b0*/ 	.word	0x00028850
        /*03b4*/ 	.short	0x010a
        /*03b6*/ 	.byte	0x06
	.zero		1


	//   ....[35]....
        /*03b8*/ 	.word	0x00009150
        /*03bc*/ 	.word	0x000000ff
        /*03c0*/ 	.word	0x00028850
        /*03c4*/ 	.short	0x010a
        /*03c6*/ 	.byte	0x06
	.zero		1


	//   ....[36]....
        /*03c8*/ 	.word	0x0000aa30
        /*03cc*/ 	.word	0x00000023
        /*03d0*/ 	.word	0x00000000
        /*03d4*/ 	.short	0x0101
        /*03d6*/ 	.byte	0x3f
	.zero		1


	//   ....[37]....
        /*03d8*/ 	.word	0x0000aae0
        /*03dc*/ 	.word	0x0000002e
        /*03e0*/ 	.word	0x00000000
        /*03e4*/ 	.short	0x0101
        /*03e6*/ 	.byte	0x3f
	.zero		1


	//   ....[38]....
        /*03e8*/ 	.word	0x0000b5f0
        /*03ec*/ 	.word	0x000000ff
        /*03f0*/ 	.word	0x00028830
        /*03f4*/ 	.short	0x010a
        /*03f6*/ 	.byte	0x06
	.zero		1


	//   ....[39]....
        /*03f8*/ 	.word	0x0000b630
        /*03fc*/ 	.word	0x000000ff
        /*0400*/ 	.word	0x00028830
        /*0404*/ 	.short	0x010a
        /*0406*/ 	.byte	0x06
	.zero		1


	//   ....[40]....
        /*0408*/ 	.word	0x0000b950
        /*040c*/ 	.word	0x000000ff
        /*0410*/ 	.word	0x00028850
        /*0414*/ 	.short	0x010a
        /*0416*/ 	.byte	0x06
	.zero		1


	//   ....[41]....
        /*0418*/ 	.word	0x0000b990
        /*041c*/ 	.word	0x000000ff
        /*0420*/ 	.word	0x00028850
        /*0424*/ 	.short	0x010a
        /*0426*/ 	.byte	0x06
	.zero		1


	//   ....[42]....
        /*0428*/ 	.word	0x0000c520
        /*042c*/ 	.word	0x0000003d
        /*0430*/ 	.word	0x00000000
        /*0434*/ 	.short	0x0101
        /*0436*/ 	.byte	0x3f
	.zero		1


	//   ....[43]....
        /*0438*/ 	.word	0x0000e2d0
        /*043c*/ 	.word	0x0000001d
        /*0440*/ 	.word	0x00000000
        /*0444*/ 	.short	0x0101
        /*0446*/ 	.byte	0x3f
	.zero		1


	//   ....[44]....
        /*0448*/ 	.word	0x0000ed40
        /*044c*/ 	.word	0x000000ff
        /*0450*/ 	.word	0x00028850
        /*0454*/ 	.short	0x010a
        /*0456*/ 	.byte	0x05
	.zero		1


	//   ....[45]....
        /*0458*/ 	.word	0x0000ed80
        /*045c*/ 	.word	0x000000ff
        /*0460*/ 	.word	0x00028850
        /*0464*/ 	.short	0x010a
        /*0466*/ 	.byte	0x05
	.zero		1


	//   ....[46]....
        /*0468*/ 	.word	0x0000f2a0
        /*046c*/ 	.word	0x00000009
        /*0470*/ 	.word	0x00000000
        /*0474*/ 	.short	0x0101
        /*0476*/ 	.byte	0x3f
	.zero		1


	//   ....[47]....
        /*0478*/ 	.word	0x00010040
        /*047c*/ 	.word	0x000000ff
        /*0480*/ 	.word	0x00000000
        /*0484*/ 	.short	0x0101
        /*0486*/ 	.byte	0x05
	.zero		1


	//   ....[48]....
        /*0488*/ 	.word	0x00011a70
        /*048c*/ 	.word	0x00000008
        /*0490*/ 	.word	0x00028840
        /*0494*/ 	.short	0x010a
        /*0496*/ 	.byte	0x3f
	.zero		1


	//   ....[49]....
        /*0498*/ 	.word	0x00011e30
        /*049c*/ 	.word	0x000000ff
        /*04a0*/ 	.word	0x00028820
        /*04a4*/ 	.short	0x010a
        /*04a6*/ 	.byte	0x27
	.zero		1


	//   ....[50]....
        /*04a8*/ 	.word	0x00012110
        /*04ac*/ 	.word	0x00000003
        /*04b0*/ 	.word	0x00028840
        /*04b4*/ 	.short	0x010a
        /*04b6*/ 	.byte	0x3f
	.zero		1


	//   ....[51]....
        /*04b8*/ 	.word	0x00012330
        /*04bc*/ 	.word	0x00000002
        /*04c0*/ 	.word	0x00000060
        /*04c4*/ 	.short	0x010a
        /*04c6*/ 	.byte	0x3f
	.zero		1


	//   ....[52]....
        /*04c8*/ 	.word	0x00012800
        /*04cc*/ 	.word	0x00000003
        /*04d0*/ 	.word	0x00028840
        /*04d4*/ 	.short	0x010a
        /*04d6*/ 	.byte	0x3f
	.zero		1


	//   ....[53]....
        /*04d8*/ 	.word	0x00012a20
        /*04dc*/ 	.word	0x00000002
        /*04e0*/ 	.word	0x00000060
        /*04e4*/ 	.short	0x010a
        /*04e6*/ 	.byte	0x3f
	.zero		1


	//   ....[54]....
        /*04e8*/ 	.word	0x00012e10
        /*04ec*/ 	.word	0x00000002
        /*04f0*/ 	.word	0x00028840
        /*04f4*/ 	.short	0x010a
        /*04f6*/ 	.byte	0x3f
	.zero		1


	//   ....[55]....
        /*04f8*/ 	.word	0x00013060
        /*04fc*/ 	.word	0x00000002
        /*0500*/ 	.word	0x00000060
        /*0504*/ 	.short	0x010a
        /*0506*/ 	.byte	0x3f
	.zero		1


	//   ....[56]....
        /*0508*/ 	.word	0x00013420
        /*050c*/ 	.word	0x00000003
        /*0510*/ 	.word	0x00028860
        /*0514*/ 	.short	0x010a
        /*0516*/ 	.byte	0x3f
	.zero		1


	//   ....[57]....
        /*0518*/ 	.word	0x00013830
        /*051c*/ 	.word	0x00000007
        /*0520*/ 	.word	0x00028820
        /*0524*/ 	.short	0x010a
        /*0526*/ 	.byte	0x3f
	.zero		1


	//   ....[58]....
        /*0528*/ 	.word	0x00013980
        /*052c*/ 	.word	0x00000005
        /*0530*/ 	.word	0x00000000
        /*0534*/ 	.short	0x010a
        /*0536*/ 	.byte	0x3f
	.zero		1


	//   ....[59]....
        /*0538*/ 	.word	0x000139f0
        /*053c*/ 	.word	0x00000003
        /*0540*/ 	.word	0x00000000
        /*0544*/ 	.short	0x010a
        /*0546*/ 	.byte	0x3f
	.zero		1


	//   ....[60]....
        /*0548*/ 	.word	0x00013a50
        /*054c*/ 	.word	0x00000005
        /*0550*/ 	.word	0x00000000
        /*0554*/ 	.short	0x010a
        /*0556*/ 	.byte	0x3f
	.zero		1


	//   ....[61]....
        /*0558*/ 	.word	0x00013a80
        /*055c*/ 	.word	0x00000003
        /*0560*/ 	.word	0x00000000
        /*0564*/ 	.short	0x010a
        /*0566*/ 	.byte	0x3f
	.zero		1


	//   ....[62]....
        /*0568*/ 	.word	0x00013af0
        /*056c*/ 	.word	0x00000003
        /*0570*/ 	.word	0x00028800
        /*0574*/ 	.short	0x010a
        /*0576*/ 	.byte	0x3f
	.zero		1


	//   ....[63]....
        /*0578*/ 	.word	0x00013b40
        /*057c*/ 	.word	0x00000059
        /*0580*/ 	.word	0x00028830
        /*0584*/ 	.short	0x010a
        /*0586*/ 	.byte	0x3f
	.zero		1


	//   ....[64]....
        /*0588*/ 	.word	0x00013ba0
        /*058c*/ 	.word	0x0000000c
        /*0590*/ 	.word	0x00028830
        /*0594*/ 	.short	0x010a
        /*0596*/ 	.byte	0x3f
	.zero		1


	//   ....[65]....
        /*0598*/ 	.word	0x00013c00
        /*059c*/ 	.word	0x0000000c
        /*05a0*/ 	.word	0x00028850
        /*05a4*/ 	.short	0x010a
        /*05a6*/ 	.byte	0x3f
	.zero		1


	//   ....[66]....
        /*05a8*/ 	.word	0x00013c60
        /*05ac*/ 	.word	0x00000008
        /*05b0*/ 	.word	0x00028830
        /*05b4*/ 	.short	0x010a
        /*05b6*/ 	.byte	0x3f
	.zero		1


	//   ....[67]....
        /*05b8*/ 	.word	0x00013cc0
        /*05bc*/ 	.word	0x00000008
        /*05c0*/ 	.word	0x00028850
        /*05c4*/ 	.short	0x010a
        /*05c6*/ 	.byte	0x3f
	.zero		1


	//   ....[68]....
        /*05c8*/ 	.word	0x00013d20
        /*05cc*/ 	.word	0x00000008
        /*05d0*/ 	.word	0x00028830
        /*05d4*/ 	.short	0x010a
        /*05d6*/ 	.byte	0x3f
	.zero		1


	//   ....[69]....
        /*05d8*/ 	.word	0x00013d80
        /*05dc*/ 	.word	0x00000008
        /*05e0*/ 	.word	0x00028850
        /*05e4*/ 	.short	0x010a
        /*05e6*/ 	.byte	0x3f
	.zero		1


	//   ....[70]....
        /*05e8*/ 	.word	0x00013de0
        /*05ec*/ 	.word	0x00000005
        /*05f0*/ 	.word	0x00028850
        /*05f4*/ 	.short	0x010a
        /*05f6*/ 	.byte	0x3f
	.zero		1


	//   ....[71]....
        /*05f8*/ 	.word	0x00013f60
        /*05fc*/ 	.word	0x00000008
        /*0600*/ 	.word	0x00028840
        /*0604*/ 	.short	0x010a
        /*0606*/ 	.byte	0x3f
	.zero		1


	//   ....[72]....
        /*0608*/ 	.word	0x00013fc0
        /*060c*/ 	.word	0x00000008
        /*0610*/ 	.word	0x00028820
        /*0614*/ 	.short	0x010a
        /*0616*/ 	.byte	0x3f
	.zero		1


	//   ....[73]....
        /*0618*/ 	.word	0x00014010
        /*061c*/ 	.word	0x00000003
        /*0620*/ 	.word	0x00028840
        /*0624*/ 	.short	0x010a
        /*0626*/ 	.byte	0x3f
	.zero		1


	//   ....[74]....
        /*0628*/ 	.word	0x00014060
        /*062c*/ 	.word	0x00000002
        /*0630*/ 	.word	0x00000060
        /*0634*/ 	.short	0x010a
        /*0636*/ 	.byte	0x3f
	.zero		1


	//   ....[75]....
        /*0638*/ 	.word	0x000140b0
        /*063c*/ 	.word	0x00000003
        /*0640*/ 	.word	0x00028840
        /*0644*/ 	.short	0x010a
        /*0646*/ 	.byte	0x3f
	.zero		1


	//   ....[76]....
        /*0648*/ 	.word	0x00014100
        /*064c*/ 	.word	0x00000002
        /*0650*/ 	.word	0x00000060
        /*0654*/ 	.short	0x010a
        /*0656*/ 	.byte	0x3f
	.zero		1


	//   ....[77]....
        /*0658*/ 	.word	0x00014150
        /*065c*/ 	.word	0x00000002
        /*0660*/ 	.word	0x00028840
        /*0664*/ 	.short	0x010a
        /*0666*/ 	.byte	0x3f
	.zero		1


	//   ....[78]....
        /*0668*/ 	.word	0x000141a0
        /*066c*/ 	.word	0x00000002
        /*0670*/ 	.word	0x00000060
        /*0674*/ 	.short	0x010a
        /*0676*/ 	.byte	0x3f
	.zero		1


	//   ....[79]....
        /*0678*/ 	.word	0x000141f0
        /*067c*/ 	.word	0x00000003
        /*0680*/ 	.word	0x00028860
        /*0684*/ 	.short	0x010a
        /*0686*/ 	.byte	0x3f
	.zero		1


	//   ....[80]....
        /*0688*/ 	.word	0x000142d0
        /*068c*/ 	.word	0x00000007
        /*0690*/ 	.word	0x00028820
        /*0694*/ 	.short	0x010a
        /*0696*/ 	.byte	0x3f
	.zero		1


	//   ....[81]....
        /*0698*/ 	.word	0x00014320
        /*069c*/ 	.word	0x00000005
        /*06a0*/ 	.word	0x00000000
        /*06a4*/ 	.short	0x010a
        /*06a6*/ 	.byte	0x3f
	.zero		1


	//   ....[82]....
        /*06a8*/ 	.word	0x00014370
        /*06ac*/ 	.word	0x00000003
        /*06b0*/ 	.word	0x00000000
        /*06b4*/ 	.short	0x010a
        /*06b6*/ 	.byte	0x3f
	.zero		1


	//   ....[83]....
        /*06b8*/ 	.word	0x000143c0
        /*06bc*/ 	.word	0x00000005
        /*06c0*/ 	.word	0x00000000
        /*06c4*/ 	.short	0x010a
        /*06c6*/ 	.byte	0x3f
	.zero		1


	//----- nvinfo : EIATTR_NUM_MBARRIERS
	.align		4
.L_1061:
        /*06c8*/ 	.byte	0x03, 0x38
        /*06ca*/ 	.short	0x0016


	//----- nvinfo : EIATTR_EXIT_INSTR_OFFSETS
	.align		4
        /*06cc*/ 	.byte	0x04, 0x1c
        /*06ce*/ 	.short	(.L_1063 - .L_1062)


	//   ....[0]....
.L_1062:
        /*06d0*/ 	.word	0x00000a50


	//   ....[1]....
        /*06d4*/ 	.word	0x00010910


	//   ....[2]....
        /*06d8*/ 	.word	0x00010970


	//   ....[3]....
        /*06dc*/ 	.word	0x000138a0


	//   ....[4]....
        /*06e0*/ 	.word	0x00013ad0


	//----- nvinfo : EIATTR_MAX_THREADS
	.align		4
.L_1063:
        /*06e4*/ 	.byte	0x04, 0x05
        /*06e6*/ 	.short	(.L_1065 - .L_1064)
.L_1064:
        /*06e8*/ 	.word	0x00000180
        /*06ec*/ 	.word	0x00000001
        /*06f0*/ 	.word	0x00000001


	//----- nvinfo : EIATTR_CRS_STACK_SIZE
	.align		4
.L_1065:
        /*06f4*/ 	.byte	0x04, 0x1e
        /*06f6*/ 	.short	(.L_1067 - .L_1066)
.L_1066:
        /*06f8*/ 	.word	0x00000000


	//----- nvinfo : EIATTR_CBANK_PARAM_SIZE
	.align		4
.L_1067:
        /*06fc*/ 	.byte	0x03, 0x19
        /*06fe*/ 	.short	0x0bf0


	//----- nvinfo : EIATTR_PARAM_CBANK
	.align		4
        /*0700*/ 	.byte	0x04, 0x0a
        /*0702*/ 	.short	(.L_1069 - .L_1068)
	.align		4
.L_1068:
        /*0704*/ 	.word	index@(.nv.constant0._ZN7cutlass13device_kernelIN5flash11enable_sm90INS1_16FlashAttnFwdSm90INS1_25CollectiveMainloopFwdSm90ILi2EN4cute5tupleIJNS5_1CILi1EEES8_S8_EEENS6_IJNS7_ILi128EEESA_SA_EEELi128ENS_10bfloat16_tEfNS_4arch4Sm90ELb0ELb1ELb1ELb0ELb0ELb0ELb0ELb1ELb1ELb0ELb0ELb0EEENS1_21CollectiveEpilogueFwdISB_S9_SC_SE_Li256ELb0ELb0ELb0ELb0EEENS1_30DynamicPersistentTileSchedulerILi256ELi32ELb0ELb0ELb1EEEEEEEEEvNT_6ParamsE)
        /*0708*/ 	.short	0x0210
        /*070a*/ 	.short	0x0bf0


	//----- nvinfo : EIATTR_SW_WAR
	.align		4
.L_1069:
        /*070c*/ 	.byte	0x04, 0x36
        /*070e*/ 	.short	(.L_1071 - .L_1070)
.L_1070:
        /*0710*/ 	.word	0x00000008
.L_1071:


//--------------------- .nv.info._ZN7cutlass13device_kernelIN5flash11enable_sm90INS1_16FlashAttnFwdSm90INS1_25CollectiveMainloopFwdSm90ILi2EN4cute5tupleIJNS5_1CILi1EEES8_S8_EEENS6_IJNS7_ILi128EEESA_SA_EEELi128ENS_10bfloat16_tEfNS_4arch4Sm90ELb0ELb1ELb1ELb1ELb0ELb0ELb0ELb1ELb1ELb0ELb0ELb0EEENS1_21CollectiveEpilogueFwdISB_S9_SC_SE_Li256ELb1ELb0ELb0ELb0EEENS1_36VarlenDynamicPersistentTileSchedulerILi128ELi128ELi256ELi32ELb0ELb0ELb1ELb1ELb0ELb1EEEEEEEEEvNT_6ParamsE --------------------------
	.section	.nv.info._ZN7cutlass13device_kernelIN5flash11enable_sm90INS1_16FlashAttnFwdSm90INS1_25CollectiveMainloopFwdSm90ILi2EN4cute5tupleIJNS5_1CILi1EEES8_S8_EEENS6_IJNS7_ILi128EEESA_SA_EEELi128ENS_10bfloat16_tEfNS_4arch4Sm90ELb0ELb1ELb1ELb1ELb0ELb0ELb0ELb1ELb1ELb0ELb0ELb0EEENS1_21CollectiveEpilogueFwdISB_S9_SC_SE_Li256ELb1ELb0ELb0ELb0EEENS1_36VarlenDynamicPersistentTileSchedulerILi128ELi128ELi256ELi32ELb0ELb0ELb1ELb1ELb0ELb1EEEEEEEEEvNT_6ParamsE,"",@"SHT_CUDA_INFO"
	.sectionflags	@""
	.align	4


	//----- nvinfo : EIATTR_CUDA_API_VERSION
	.align		4
        /*0000*/ 	.byte	0x04, 0x37
        /*0002*/ 	.short	(.L_1073 - .L_1072)
.L_1072:
        /*0004*/ 	.word	0x00000082


	//----- nvinfo : EIATTR_KPARAM_INFO
	.align		4
.L_1073:
        /*0008*/ 	.byte	0x04, 0x17
        /*000a*/ 	.short	(.L_1075 - .L_1074)
.L_1074:
        /*000c*/ 	.word	0x00000000
        /*0010*/ 	.short	0x0000
        /*0012*/ 	.short	0x0070
        /*0014*/ 	.byte	0x00, 0xf0, 0x01, 0x28


	//----- nvinfo : EIATTR_SPARSE_MMA_MASK
	.align		4
.L_1075:
        /*0018*/ 	.byte	0x03, 0x50
        /*001a*/ 	.short	0x0000


	//----- nvinfo : EIATTR_MAXREG_COUNT
	.align		4
        /*001c*/ 	.byte	0x03, 0x1b
        /*001e*/ 	.short	0x00a8


	//----- nvinfo : EIATTR_NUM_BARRIERS
	.align		4
        /*0020*/ 	.byte	0x02, 0x4c
        /*0022*/ 	.byte	0x10
	.zero		1


	//----- nvinfo : EIATTR_EXTERNS
	.align		4
        /*0024*/ 	.byte	0x04, 0x0f
        /*0026*/ 	.short	(.L_1077 - .L_1076)


	//   ....[0]....
	.align		4
.L_1076:
        /*0028*/ 	.word	index@(__assertfail)


	//----- nvinfo : EIATTR_ANNOTATIONS
	.align		4
.L_1077:
        /*002c*/ 	.byte	0x04, 0x55
        /*002e*/ 	.short	(.L_1079 - .L_1078)


	//   ....[0]....
.L_1078:
        /* <DEDUP_REMOVED lines=31> */


	//----- nvinfo : EIATTR_MERCURY_ISA_VERSION
	.align		4
.L_1079:
        /*0208*/ 	.byte	0x03, 0x5f
        /*020a*/ 	.short	0x0101


	//----- nvinfo : EIATTR_UNUSED_LOAD_BYTE_OFFSET
	.align		4
        /*020c*/ 	.byte	0x04, 0x44
        /*020e*/ 	.short	(.L_1081 - .L_1080)


	//   ....[0]....
.L_1080:
        /*0210*/ 	.word	0x00000a70
        /*0214*/ 	.word	0x0000fff0


	//   ....[1]....
        /*0218*/ 	.word	0x0000f950
        /*021c*/ 	.word	0x0000fff0


	//----- nvinfo : EIATTR_INT_WARP_WIDE_INSTR_OFFSETS
	.align		4
.L_1081:
        /*0220*/ 	.byte	0x04, 0x31
        /*0222*/ 	.short	(.L_1083 - .L_1082)


	//   ....[0]....
.L_1082:
        /*0224*/ 	.word	0x00000160


	//   ....[1]....
        /*0228*/ 	.word	0x000001a0


	//   ....[2]....
        /*022c*/ 	.word	0x00000210


	//   ....[3]....
        /*0230*/ 	.word	0x00012ce0


	//   ....[4]....
        /*0234*/ 	.word	0x00012d70


	//   ....[5]....
        /*0238*/ 	.word	0x00013270


	//   ....[6]....
        /*023c*/ 	.word	0x000132f0


	//   ....[7]....
        /*0240*/ 	.word	0x00013400


	//   ....[8]....
        /*0244*/ 	.word	0x00015570


	//   ....[9]....
        /*0248*/ 	.word	0x00015600


	//----- nvinfo : EIATTR_COOP_GROUP_MASK_REGIDS
	.align		4
.L_1083:
        /*024c*/ 	.byte	0x04, 0x29
        /*024e*/ 	.short	(.L_1085 - .L_1084)


	//   ....[0]....
.L_1084:
        /*0250*/ 	.word	0xffffffff


	//   ....[1]....
        /*0254*/ 	.word	0xffffffff


	//   ....[2]....
        /*0258*/ 	.word	0xffffffff


	//   ....[3]....
        /*025c*/ 	.word	0xffffffff


	//   ....[4]....
        /*0260*/ 	.word	0xffffffff


	//   ....[5]....
        /*0264*/ 	.word	0xffffffff


	//   ....[6]....
        /*0268*/ 	.word	0xffffffff


	//   ....[7]....
        /*026c*/ 	.word	0xffffffff


	//   ....[8]....
        /*0270*/ 	.word	0xffffffff


	//   ....[9]....
        /*0274*/ 	.word	0xffffffff


	//   ....[10]....
        /*0278*/ 	.word	0xffffffff


	//   ....[11]....
        /*027c*/ 	.word	0xffffffff


	//   ....[12]....
        /*0280*/ 	.word	0xffffffff


	//   ....[13]....
        /*0284*/ 	.word	0xffffffff


	//   ....[14]....
        /*0288*/ 	.word	0xffffffff


	//   ....[15]....
        /*028c*/ 	.word	0xffffffff


	//   ....[16]....
        /*0290*/ 	.word	0xffffffff


	//   ....[17]....
        /*0294*/ 	.word	0xffffffff


	//   ....[18]....
        /*0298*/ 	.word	0xffffffff


	//   ....[19]....
        /*029c*/ 	.word	0xffffffff


	//   ....[20]....
        /*02a0*/ 	.word	0xffffffff


	//   ....[21]....
        /*02a4*/ 	.word	0xffffffff


	//   ....[22]....
        /*02a8*/ 	.word	0xffffffff


	//   ....[23]....
        /*02ac*/ 	.word	0xffffffff


	//   ....[24]....
        /*02b0*/ 	.word	0xffffffff


	//   ....[25]....
        /*02b4*/ 	.word	0xffffffff


	//   ....[26]....
        /*02b8*/ 	.word	0xffffffff


	//   ....[27]....
        /*02bc*/ 	.word	0xffffffff


	//   ....[28]....
        /*02c0*/ 	.word	0xffffffff


	//   ....[29]....
        /*02c4*/ 	.word	0xffffffff


	//   ....[30]....
        /*02c8*/ 	.word	0xffffffff


	//   ....[31]....
        /*02cc*/ 	.word	0xffffffff


	//   ....[32]....
        /*02d0*/ 	.word	0xffffffff


	//   ....[33]....
        /*02d4*/ 	.word	0xffffffff


	//   ....[34]....
        /*02d8*/ 	.word	0xffffffff


	//   ....[35]....
        /*02dc*/ 	.word	0xffffffff


	//   ....[36]....
        /*02e0*/ 	.word	0xffffffff


	//   ....[37]....
        /*02e4*/ 	.word	0xffffffff


	//   ....[38]....
        /*02e8*/ 	.word	0xffffffff


	//   ....[39]....
        /*02ec*/ 	.word	0xffffffff


	//   ....[40]....
        /*02f0*/ 	.word	0xffffffff


	//   ....[41]....
        /*02f4*/ 	.word	0xffffffff


	//   ....[42]....
        /*02f8*/ 	.word	0xffffffff


	//   ....[43]....
        /*02fc*/ 	.word	0xffffffff


	//   ....[44]....
        /*0300*/ 	.word	0xffffffff


	//   ....[45]....
        /*0304*/ 	.word	0xffffffff


	//   ....[46]....
        /*0308*/ 	.word	0xffffffff


	//   ....[47]....
        /*030c*/ 	.word	0xffffffff


	//   ....[48]....
        /*0310*/ 	.word	0xffffffff


	//   ....[49]....
        /*0314*/ 	.word	0xffffffff


	//   ....[50]....
        /*0318*/ 	.word	0xffffffff


	//   ....[51]....
        /*031c*/ 	.word	0xffffffff


	//   ....[52]....
        /*0320*/ 	.word	0xffffffff


	//   ....[53]....
        /*0324*/ 	.word	0xffffffff


	//   ....[54]....
        /*0328*/ 	.word	0xffffffff


	//   ....[55]....
        /*032c*/ 	.word	0xffffffff


	//   ....[56]....
        /*0330*/ 	.word	0xffffffff


	//   ....[57]....
        /*0334*/ 	.word	0xffffffff


	//   ....[58]....
        /*0338*/ 	.word	0xffffffff


	//   ....[59]....
        /*033c*/ 	.word	0xffffffff


	//   ....[60]....
        /*0340*/ 	.word	0xffffffff


	//   ....[61]....
        /*0344*/ 	.word	0xffffffff


	//   ....[62]....
        /*0348*/ 	.word	0x0500000f


	//   ....[63]....
        /*034c*/ 	.word	0x0500000f


	//   ....[64]....
        /*0350*/ 	.word	0x0500000f


	//   ....[65]....
        /*0354*/ 	.word	0x0500000f


	//   ....[66]....
        /*0358*/ 	.word	0x0500000f


	//   ....[67]....
        /*035c*/ 	.word	0x0500000f


	//   ....[68]....
        /*0360*/ 	.word	0x0500000f


	//   ....[69]....
        /*0364*/ 	.word	0x0500000f


	//   ....[70]....
        /*0368*/ 	.word	0x0500000f


	//   ....[71]....
        /*036c*/ 	.word	0x0500000f


	//   ....[72]....
        /*0370*/ 	.word	0x0500000f


	//   ....[73]....
        /*0374*/ 	.word	0x0500000f


	//   ....[74]....
        /*0378*/ 	.word	0x0500000f


	//   ....[75]....
        /*037c*/ 	.word	0x0500000f


	//   ....[76]....
        /*0380*/ 	.word	0x0500000f


	//   ....[77]....
        /*0384*/ 	.word	0x0500000f


	//   ....[78]....
        /*0388*/ 	.word	0x0500000f


	//   ....[79]....
        /*038c*/ 	.word	0x0500000f


	//   ....[80]....
        /*0390*/ 	.word	0x0500000f


	//----- nvinfo : EIATTR_COOP_GROUP_INSTR_OFFSETS
	.align		4
.L_1085:
        /*0394*/ 	.byte	0x04, 0x28
        /*0396*/ 	.short	(.L_1087 - .L_1086)


	//   ....[0]....
.L_1086:
        /*0398*/ 	.word	0x00000070


	//   ....[1]....
        /*039c*/ 	.word	0x00000170


	//   ....[2]....
        /*03a0*/ 	.word	0x000001c0


	//   ....[3]....
        /*03a4*/ 	.word	0x000003f0


	//   ....[4]....
        /*03a8*/ 	.word	0x00000550


	//   ....[5]....
        /*03ac*/ 	.word	0x00000670


	//   ....[6]....
        /*03b0*/ 	.word	0x000007d0


	//   ....[7]....
        /*03b4*/ 	.word	0x000017b0


	//   ....[8]....
        /*03b8*/ 	.word	0x00003a40


	//   ....[9]....
        /*03bc*/ 	.word	0x00003b50


	//   ....[10]....
        /*03c0*/ 	.word	0x00004470


	//   ....[11]....
        /*03c4*/ 	.word	0x000044d0


	//   ....[12]....
        /*03c8*/ 	.word	0x00007200


	//   ....[13]....
        /*03cc*/ 	.word	0x00007260


	//   ....[14]....
        /*03d0*/ 	.word	0x00007be0


	//   ....[15]....
        /*03d4*/ 	.word	0x00007c60


	//   ....[16]....
        /*03d8*/ 	.word	0x0000a0b0


	//   ....[17]....
        /*03dc*/ 	.word	0x0000a0e0


	//   ....[18]....
        /*03e0*/ 	.word	0x0000a3d0


	//   ....[19]....
        /*03e4*/ 	.word	0x0000a470


	//   ....[20]....
        /*03e8*/ 	.word	0x0000d470


	//   ....[21]....
        /*03ec*/ 	.word	0x0000d4b0


	//   ....[22]....
        /*03f0*/ 	.word	0x0000de80


	//   ....[23]....
        /*03f4*/ 	.word	0x0000df40


	//   ....[24]....
        /*03f8*/ 	.word	0x0000f020


	//   ....[25]....
        /*03fc*/ 	.word	0x0000f060


	//   ....[26]....
        /*0400*/ 	.word	0x0000f140


	//   ....[27]....
        /*0404*/ 	.word	0x0000f160


	//   ....[28]....
        /*0408*/ 	.word	0x00011880


	//   ....[29]....
        /*040c*/ 	.word	0x00011a00


	//   ....[30]....
        /*0410*/ 	.word	0x00011a30


	//   ....[31]....
        /*0414*/ 	.word	0x00011a70


	//   ....[32]....
        /*0418*/ 	.word	0x00011ae0


	//   ....[33]....
        /*041c*/ 	.word	0x00011b40


	//   ....[34]....
        /*0420*/ 	.word	0x00011b80


	//   ....[35]....
        /*0424*/ 	.word	0x00011d20


	//   ....[36]....
        /*0428*/ 	.word	0x00011d80


	//   ....[37]....
        /*042c*/ 	.word	0x00011dc0


	//   ....[38]....
        /*0430*/ 	.word	0x00011e00


	//   ....[39]....
        /*0434*/ 	.word	0x00011e30


	//   ....[40]....
        /*0438*/ 	.word	0x00011e60


	//   ....[41]....
        /*043c*/ 	.word	0x00011ef0


	//   ....[42]....
        /*0440*/ 	.word	0x00011f50


	//   ....[43]....
        /*0444*/ 	.word	0x00011fe0


	//   ....[44]....
        /*0448*/ 	.word	0x00015a10


	//   ....[45]....
        /*044c*/ 	.word	0x00015a20


	//   ....[46]....
        /*0450*/ 	.word	0x00015b30


	//   ....[47]....
        /*0454*/ 	.word	0x00015b90


	//   ....[48]....
        /*0458*/ 	.word	0x00015bd0


	//   ....[49]....
        /*045c*/ 	.word	0x00015c10


	//   ....[50]....
        /*0460*/ 	.word	0x00015c40


	//   ....[51]....
        /*0464*/ 	.word	0x00015c70


	//   ....[52]....
        /*0468*/ 	.word	0x00015e00


	//   ....[53]....
        /*046c*/ 	.word	0x00015e60


	//   ....[54]....
        /*0470*/ 	.word	0x00015ea0


	//   ....[55]....
        /*0474*/ 	.word	0x00015ee0


	//   ....[56]....
        /*0478*/ 	.word	0x00015f10


	//   ....[57]....
        /*047c*/ 	.word	0x00015f40


	//   ....[58]....
        /*0480*/ 	.word	0x00016000


	//   ....[59]....
        /*0484*/ 	.word	0x00016020


	//   ....[60]....
        /*0488*/ 	.word	0x00016090


	//   ....[61]....
        /*048c*/ 	.word	0x00016720


	//   ....[62]....
        /*0490*/ 	.word	0x00016db0


	//   ....[63]....
        /*0494*/ 	.word	0x000171d0


	//   ....[64]....
        /*0498*/ 	.word	0x00017260


	//   ....[65]....
        /*049c*/ 	.word	0x00017300


	//   ....[66]....
        /*04a0*/ 	.word	0x000173b0


	//   ....[67]....
        /*04a4*/ 	.word	0x00017430


	//   ....[68]....
        /*04a8*/ 	.word	0x000174b0


	//   ....[69]....
        /*04ac*/ 	.word	0x00017530


	//   ....[70]....
        /*04b0*/ 	.word	0x000175b0


	//   ....[71]....
        /*04b4*/ 	.word	0x00017640


	//   ....[72]....
        /*04b8*/ 	.word	0x000176f0


	//   ....[73]....
        /*04bc*/ 	.word	0x00017770


	//   ....[74]....
        /*04c0*/ 	.word	0x000177f0


	//   ....[75]....
        /*04c4*/ 	.word	0x00017870


	//   ....[76]....
        /*04c8*/ 	.word	0x000178f0


	//   ....[77]....
        /*04cc*/ 	.word	0x00017960


	//   ....[78]....
        /*04d0*/ 	.word	0x00017a00


	//   ....[79]....
        /*04d4*/ 	.word	0x00017a90


	//   ....[80]....
        /*04d8*/ 	.word	0x00017bc0


	//----- nvinfo : EIATTR_REG_RECONFIG
	.align		4
.L_1087:
        /*04dc*/ 	.byte	0x01, 0x54
	.zero		2


	//----- nvinfo : EIATTR_SYSCALL_OFFSETS
	.align		4
        /*04e0*/ 	.byte	0x04, 0x46
        /*04e2*/ 	.short	(.L_1089 - .L_1088)


	//   ....[0]....
.L_1088:
        /*04e4*/ 	.word	0x00001990


	//   ....[1]....
        /*04e8*/ 	.word	0x00012f00


	//   ....[2]....
        /*04ec*/ 	.word	0x00013040


	//   ....[3]....
        /*04f0*/ 	.word	0x00013140


	//----- nvinfo : EIATTR_MBARRIER_INSTR_OFFSETS
	.align		4
.L_1089:
        /*04f4*/ 	.byte	0x04, 0x39
        /*04f6*/ 	.short	(.L_1091 - .L_1090)


	//   ....[0]....
.L_1090:
        /*04f8*/ 	.word	0x000002a0
        /*04fc*/ 	.word	0x000000ff
        /*0500*/ 	.word	0x00028800
        /*0504*/ 	.short	0x0100
        /*0506*/ 	.byte	0x08
	.zero		1


	//   ....[1]....
        /*0508*/ 	.word	0x000002b0
        /*050c*/ 	.word	0x000000ff
        /*0510*/ 	.word	0x00028820
        /*0514*/ 	.short	0x0100
        /*0516*/ 	.byte	0x08
	.zero		1


	//   ....[2]....
        /*0518*/ 	.word	0x000003a0
        /*051c*/ 	.word	0x000000ff
        /*0520*/ 	.word	0x00028830
        /*0524*/ 	.short	0x0100
        /*0526*/ 	.byte	0x08
	.zero		1


	//   ....[3]....
        /*0528*/ 	.word	0x000003b0
        /*052c*/ 	.word	0x000000ff
        /*0530*/ 	.word	0x00028840
        /*0534*/ 	.short	0x0100
        /*0536*/ 	.byte	0x08
	.zero		1


	//   ....[4]....
        /*0538*/ 	.word	0x000003c0
        /*053c*/ 	.word	0x000000ff
        /*0540*/ 	.word	0x00028838
        /*0544*/ 	.short	0x0100
        /*0546*/ 	.byte	0x08
	.zero		1


	//   ....[5]....
        /*0548*/ 	.word	0x000003d0
        /*054c*/ 	.word	0x000000ff
        /*0550*/ 	.word	0x00028848
        /*0554*/ 	.short	0x0100
        /*0556*/ 	.byte	0x08
	.zero		1


	//   ....[6]....
        /*0558*/ 	.word	0x00000500
        /*055c*/ 	.word	0x000000ff
        /*0560*/ 	.word	0x00028850
        /*0564*/ 	.short	0x0100
        /*0566*/ 	.byte	0x08
	.zero		1


	//   ....[7]....
        /*0568*/ 	.word	0x00000510
        /*056c*/ 	.word	0x000000ff
        /*0570*/ 	.word	0x00028860
        /*0574*/ 	.short	0x0100
        /*0576*/ 	.byte	0x08
	.zero		1


	//   ....[8]....
        /*0578*/ 	.word	0x00000520
        /*057c*/ 	.word	0x000000ff
        /*0580*/ 	.word	0x00028858
        /*0584*/ 	.short	0x0100
        /*0586*/ 	.byte	0x08
	.zero		1


	//   ....[9]....
        /*0588*/ 	.word	0x00000530
        /*058c*/ 	.word	0x000000ff
        /*0590*/ 	.word	0x00028868
        /*0594*/ 	.short	0x0100
        /*0596*/ 	.byte	0x08
	.zero		1


	//   ....[10]....
        /*0598*/ 	.word	0x00000620
        /*059c*/ 	.word	0x000000ff
        /*05a0*/ 	.word	0x00028870
        /*05a4*/ 	.short	0x0100
        /*05a6*/ 	.byte	0x06
	.zero		1


	//   ....[11]....
        /*05a8*/ 	.word	0x00000630
        /*05ac*/ 	.word	0x000000ff
        /*05b0*/ 	.word	0x00028880
        /*05b4*/ 	.short	0x0100
        /*05b6*/ 	.byte	0x06
	.zero		1


	//   ....[12]....
        /*05b8*/ 	.word	0x00000640
        /*05bc*/ 	.word	0x000000ff
        /*05c0*/ 	.word	0x00028878
        /*05c4*/ 	.short	0x0100
        /*05c6*/ 	.byte	0x06
	.zero		1


	//   ....[13]....
        /*05c8*/ 	.word	0x00000650
        /*05cc*/ 	.word	0x000000ff
        /*05d0*/ 	.word	0x00028888
        /*05d4*/ 	.short	0x0100
        /*05d6*/ 	.byte	0x06
	.zero		1


	//   ....[14]....
        /*05d8*/ 	.word	0x00000780
        /*05dc*/ 	.word	0x000000ff
        /*05e0*/ 	.word	0x00028890
        /*05e4*/ 	.short	0x0100
        /*05e6*/ 	.byte	0x08
	.zero		1


	//   ....[15]....
        /*05e8*/ 	.word	0x00000790
        /*05ec*/ 	.word	0x000000ff
        /*05f0*/ 	.word	0x000288a0
        /*05f4*/ 	.short	0x0100
        /*05f6*/ 	.byte	0x08
	.zero		1


	//   ....[16]....
        /*05f8*/ 	.word	0x000007a0
        /*05fc*/ 	.word	0x000000ff
        /*0600*/ 	.word	0x00028898
        /*0604*/ 	.short	0x0100
        /*0606*/ 	.byte	0x08
	.zero		1


	//   ....[17]....
        /*0608*/ 	.word	0x000007b0
        /*060c*/ 	.word	0x000000ff
        /*0610*/ 	.word	0x000288a8
        /*0614*/ 	.short	0x0100
        /*0616*/ 	.byte	0x08
	.zero		1


	//   ....[18]....
        /*0618*/ 	.word	0x000008e0
        /*061c*/ 	.word	0x000000ff
        /*0620*/ 	.word	0x000288b0
        /*0624*/ 	.short	0x0100
        /*0626*/ 	.byte	0x08
	.zero		1


	//   ....[19]....
        /*0628*/ 	.word	0x000008f0
        /*062c*/ 	.word	0x000000ff
        /*0630*/ 	.word	0x000288c0
        /*0634*/ 	.short	0x0100
        /*0636*/ 	.byte	0x08
	.zero		1


	//   ....[20]....
        /*0638*/ 	.word	0x00000900
        /*063c*/ 	.word	0x000000ff
        /*0640*/ 	.word	0x000288b8
        /*0644*/ 	.short	0x0100
        /*0646*/ 	.byte	0x08
	.zero		1


	//   ....[21]....
        /*0648*/ 	.word	0x00000910
        /*064c*/ 	.word	0x000000ff
        /*0650*/ 	.word	0x000288c8
        /*0654*/ 	.short	0x0100
        /*0656*/ 	.byte	0x08
	.zero		1


	//   ....[22]....
        /*0658*/ 	.word	0x00001a10
        /*065c*/ 	.word	0x000000ff
        /*0660*/ 	.word	0x00028800
        /*0664*/ 	.short	0x010a
        /*0666*/ 	.byte	0x29
	.zero		1


	//   ....[23]....
        /*0668*/ 	.word	0x00001a90
        /*066c*/ 	.word	0x00000007
        /*0670*/ 	.word	0x00028830
        /*0674*/ 	.short	0x010a
        /*0676*/ 	.byte	0x3f
	.zero		1


	//   ....[24]....
        /*0678*/ 	.word	0x00001af0
        /*067c*/ 	.word	0x00000007
        /*0680*/ 	.word	0x00028830
        /*0684*/ 	.short	0x010a
        /*0686*/ 	.byte	0x3f
	.zero		1


	//   ....[25]....
        /*0688*/ 	.word	0x000023f0
        /*068c*/ 	.word	0x00000000
        /*0690*/ 	.word	0x00000000
        /*0694*/ 	.short	0x0101
        /*0696*/ 	.byte	0x3f
	.zero		1


	//   ....[26]....
        /*0698*/ 	.word	0x000054e0
        /*069c*/ 	.word	0x000000ff
        /*06a0*/ 	.word	0x00028830
        /*06a4*/ 	.short	0x010a
        /*06a6*/ 	.byte	0x06
	.zero		1


	//   ....[27]....
        /*06a8*/ 	.word	0x00005520
        /*06ac*/ 	.word	0x000000ff
        /*06b0*/ 	.word	0x00028830
        /*06b4*/ 	.short	0x010a
        /*06b6*/ 	.byte	0x06
	.zero		1


	//   ....[28]....
        /*06b8*/ 	.word	0x00005860
        /*06bc*/ 	.word	0x000000ff
        /*06c0*/ 	.word	0x00028850
        /*06c4*/ 	.short	0x010a
        /*06c6*/ 	.byte	0x06
	.zero		1


	//   ....[29]....
        /*06c8*/ 	.word	0x000058a0
        /*06cc*/ 	.word	0x000000ff
        /*06d0*/ 	.word	0x00028850
        /*06d4*/ 	.short	0x010a
        /*06d6*/ 	.byte	0x06
	.zero		1


	//   ....[30]....
        /*06d8*/ 	.word	0x00006460
        /*06dc*/ 	.word	0x00000033
        /*06e0*/ 	.word	0x00000000
        /*06e4*/ 	.short	0x0101
        /*06e6*/ 	.byte	0x3f
	.zero		1


	//   ....[31]....
        /*06e8*/ 	.word	0x00008040
        /*06ec*/ 	.word	0x00000020
        /*06f0*/ 	.word	0x00000000
        /*06f4*/ 	.short	0x0101
        /*06f6*/ 	.byte	0x3f
	.zero		1


	//   ....[32]....
        /*06f8*/ 	.word	0x00008f80
        /*06fc*/ 	.word	0x000000ff
        /*0700*/ 	.word	0x00028830
        /*0704*/ 	.short	0x010a
        /*0706*/ 	.byte	0x06
	.zero		1


	//   ....[33]....
        /*0708*/ 	.word	0x00008fc0
        /*070c*/ 	.word	0x000000ff
        /*0710*/ 	.word	0x00028830
        /*0714*/ 	.short	0x010a
        /*0716*/ 	.byte	0x06
	.zero		1


	//   ....[34]....
        /*0718*/ 	.word	0x00009300
        /*071c*/ 	.word	0x000000ff
        /*0720*/ 	.word	0x00028850
        /*0724*/ 	.short	0x010a
        /*0726*/ 	.byte	0x06
	.zero		1


	//   ....[35]....
        /*0728*/ 	.word	0x00009340
        /*072c*/ 	.word	0x000000ff
        /*0730*/ 	.word	0x00028850
        /*0734*/ 	.short	0x010a
        /*0736*/ 	.byte	0x06
	.zero		1


	//   ....[36]....
        /*0738*/ 	.word	0x0000ac90
        /*073c*/ 	.word	0x00000028
        /*0740*/ 	.word	0x00000000
        /*0744*/ 	.short	0x0101
        /*0746*/ 	.byte	0x3f
	.zero		1


	//   ....[37]....
        /*0748*/ 	.word	0x0000ad40
        /*074c*/ 	.word	0x0000002a
        /*0750*/ 	.word	0x00000000
        /*0754*/ 	.short	0x0101
        /*0756*/ 	.byte	0x3f
	.zero		1


	//   ....[38]....
        /*0758*/ 	.word	0x0000b820
        /*075c*/ 	.word	0x000000ff
        /*0760*/ 	.word	0x00028830
        /*0764*/ 	.short	0x010a
        /*0766*/ 	.byte	0x06
	.zero		1


	//   ....[39]....
        /*0768*/ 	.word	0x0000b860
        /*076c*/ 	.word	0x000000ff
        /*0770*/ 	.word	0x00028830
        /*0774*/ 	.short	0x010a
        /*0776*/ 	.byte	0x06
	.zero		1


	//   ....[40]....
        /*0778*/ 	.word	0x0000bba0
        /*077c*/ 	.word	0x000000ff
        /*0780*/ 	.word	0x00028850
        /*0784*/ 	.short	0x010a
        /*0786*/ 	.byte	0x06
	.zero		1


	//   ....[41]....
        /*0788*/ 	.word	0x0000bbe0
        /*078c*/ 	.word	0x000000ff
        /*0790*/ 	.word	0x00028850
        /*0794*/ 	.short	0x010a
        /*0796*/ 	.byte	0x06
	.zero		1


	//   ....[42]....
        /*0798*/ 	.word	0x0000c790
        /*079c*/ 	.word	0x00000036
        /*07a0*/ 	.word	0x00000000
        /*07a4*/ 	.short	0x0101
        /*07a6*/ 	.byte	0x3f
	.zero		1


	//   ....[43]....
        /*07a8*/ 	.word	0x0000e210
        /*07ac*/ 	.word	0x00000022
        /*07b0*/ 	.word	0x00000000
        /*07b4*/ 	.short	0x0101
        /*07b6*/ 	.byte	0x3f
	.zero		1


	//   ....[44]....
        /*07b8*/ 	.word	0x0000ef90
        /*07bc*/ 	.word	0x000000ff
        /*07c0*/ 	.word	0x00028850
        /*07c4*/ 	.short	0x010a
        /*07c6*/ 	.byte	0x05
	.zero		1


	//   ....[45]....
        /*07c8*/ 	.word	0x0000efd0
        /*07cc*/ 	.word	0x000000ff
        /*07d0*/ 	.word	0x00028850
        /*07d4*/ 	.short	0x010a
        /*07d6*/ 	.byte	0x05
	.zero		1


	//   ....[46]....
        /*07d8*/ 	.word	0x0000f4f0
        /*07dc*/ 	.word	0x00000004
        /*07e0*/ 	.word	0x00000000
        /*07e4*/ 	.short	0x0101
        /*07e6*/ 	.byte	0x3f
	.zero		1


	//   ....[47]....
        /*07e8*/ 	.word	0x00010810
        /*07ec*/ 	.word	0x00000003
        /*07f0*/ 	.word	0x00000000
        /*07f4*/ 	.short	0x0101
        /*07f6*/ 	.byte	0x3f
	.zero		1


	//   ....[48]....
        /*07f8*/ 	.word	0x00013740
        /*07fc*/ 	.word	0x00000009
        /*0800*/ 	.word	0x00028840
        /*0804*/ 	.short	0x010a
        /*0806*/ 	.byte	0x3f
	.zero		1


	//   ....[49]....
        /*0808*/ 	.word	0x00013c10
        /*080c*/ 	.word	0x0000000a
        /*0810*/ 	.word	0x00028820
        /*0814*/ 	.short	0x010a
        /*0816*/ 	.byte	0x3f
	.zero		1


	//   ....[50]....
        /*0818*/ 	.word	0x00013f50
        /*081c*/ 	.word	0x00000002
        /*0820*/ 	.word	0x00028840
        /*0824*/ 	.short	0x010a
        /*0826*/ 	.byte	0x3f
	.zero		1


	//   ....[51]....
        /*0828*/ 	.word	0x00014210
        /*082c*/ 	.word	0x00000003
        /*0830*/ 	.word	0x00000060
        /*0834*/ 	.short	0x010a
        /*0836*/ 	.byte	0x3f
	.zero		1


	//   ....[52]....
        /*0838*/ 	.word	0x00014800
        /*083c*/ 	.word	0x00000002
        /*0840*/ 	.word	0x00028840
        /*0844*/ 	.short	0x010a
        /*0846*/ 	.byte	0x3f
	.zero		1


	//   ....[53]....
        /*0848*/ 	.word	0x00014ac0
        /*084c*/ 	.word	0x00000002
        /*0850*/ 	.word	0x00000060
        /*0854*/ 	.short	0x010a
        /*0856*/ 	.byte	0x3f
	.zero		1


	//   ....[54]....
        /*0858*/ 	.word	0x00014f90
        /*085c*/ 	.word	0x00000002
        /*0860*/ 	.word	0x00028840
        /*0864*/ 	.short	0x010a
        /*0866*/ 	.byte	0x3f
	.zero		1


	//   ....[55]....
        /*0868*/ 	.word	0x00015250
        /*086c*/ 	.word	0x00000002
        /*0870*/ 	.word	0x00000060
        /*0874*/ 	.short	0x010a
        /*0876*/ 	.byte	0x3f
	.zero		1


	//   ....[56]....
        /*0878*/ 	.word	0x000156c0
        /*087c*/ 	.word	0x00000003
        /*0880*/ 	.word	0x00028860
        /*0884*/ 	.short	0x010a
        /*0886*/ 	.byte	0x3f
	.zero		1


	//   ....[57]....
        /*0888*/ 	.word	0x000166a0
        /*088c*/ 	.word	0x00000000
        /*0890*/ 	.word	0x00028820
        /*0894*/ 	.short	0x010a
        /*0896*/ 	.byte	0x3f
	.zero		1


	//   ....[58]....
        /*0898*/ 	.word	0x00016860
        /*089c*/ 	.word	0x00000006
        /*08a0*/ 	.word	0x00000000
        /*08a4*/ 	.short	0x010a
        /*08a6*/ 	.byte	0x3f
	.zero		1


	//   ....[59]....
        /*08a8*/ 	.word	0x000168d0
        /*08ac*/ 	.word	0x00000007
        /*08b0*/ 	.word	0x00000000
        /*08b4*/ 	.short	0x010a
        /*08b6*/ 	.byte	0x3f
	.zero		1


	//   ....[60]....
        /*08b8*/ 	.word	0x00016940
        /*08bc*/ 	.word	0x00000004
        /*08c0*/ 	.word	0x00000000
        /*08c4*/ 	.short	0x010a
        /*08c6*/ 	.byte	0x3f
	.zero		1


	//   ....[61]....
        /*08c8*/ 	.word	0x00016970
        /*08cc*/ 	.word	0x00000003
        /*08d0*/ 	.word	0x00000000
        /*08d4*/ 	.short	0x010a
        /*08d6*/ 	.byte	0x3f
	.zero		1


	//   ....[62]....
        /*08d8*/ 	.word	0x000169e0
        /*08dc*/ 	.word	0x00000003
        /*08e0*/ 	.word	0x00028800
        /*08e4*/ 	.short	0x010a
        /*08e6*/ 	.byte	0x3f
	.zero		1


	//   ....[63]....
        /*08e8*/ 	.word	0x00016a30
        /*08ec*/ 	.word	0x00000007
        /*08f0*/ 	.word	0x00028830
        /*08f4*/ 	.short	0x010a
        /*08f6*/ 	.byte	0x3f
	.zero		1


	//   ....[64]....
        /*08f8*/ 	.word	0x00016a90
        /*08fc*/ 	.word	0x00000008
        /*0900*/ 	.word	0x00028830
        /*0904*/ 	.short	0x010a
        /*0906*/ 	.byte	0x3f
	.zero		1


	//   ....[65]....
        /*0908*/ 	.word	0x00016af0
        /*090c*/ 	.word	0x00000008
        /*0910*/ 	.word	0x00028850
        /*0914*/ 	.short	0x010a
        /*0916*/ 	.byte	0x3f
	.zero		1


	//   ....[66]....
        /*0918*/ 	.word	0x00016b50
        /*091c*/ 	.word	0x00000006
        /*0920*/ 	.word	0x00028830
        /*0924*/ 	.short	0x010a
        /*0926*/ 	.byte	0x3f
	.zero		1


	//   ....[67]....
        /*0928*/ 	.word	0x00016bb0
        /*092c*/ 	.word	0x00000006
        /*0930*/ 	.word	0x00028850
        /*0934*/ 	.short	0x010a
        /*0936*/ 	.byte	0x3f
	.zero		1


	//   ....[68]....
        /*0938*/ 	.word	0x00016c10
        /*093c*/ 	.word	0x00000006
        /*0940*/ 	.word	0x00028830
        /*0944*/ 	.short	0x010a
        /*0946*/ 	.byte	0x3f
	.zero		1


	//   ....[69]....
        /*0948*/ 	.word	0x00016c70
        /*094c*/ 	.word	0x00000006
        /*0950*/ 	.word	0x00028850
        /*0954*/ 	.short	0x010a
        /*0956*/ 	.byte	0x3f
	.zero		1


	//   ....[70]....
        /*0958*/ 	.word	0x00016cd0
        /*095c*/ 	.word	0x00000009
        /*0960*/ 	.word	0x00028850
        /*0964*/ 	.short	0x010a
        /*0966*/ 	.byte	0x3f
	.zero		1


	//   ....[71]....
        /*0968*/ 	.word	0x00016e70
        /*096c*/ 	.word	0x00000009
        /*0970*/ 	.word	0x00028840
        /*0974*/ 	.short	0x010a
        /*0976*/ 	.byte	0x3f
	.zero		1


	//   ....[72]....
        /*0978*/ 	.word	0x00016ef0
        /*097c*/ 	.word	0x00000008
        /*0980*/ 	.word	0x00028820
        /*0984*/ 	.short	0x010a
        /*0986*/ 	.byte	0x3f
	.zero		1


	//   ....[73]....
        /*0988*/ 	.word	0x00016f40
        /*098c*/ 	.word	0x00000002
        /*0990*/ 	.word	0x00028840
        /*0994*/ 	.short	0x010a
        /*0996*/ 	.byte	0x3f
	.zero		1


	//   ....[74]....
        /*0998*/ 	.word	0x00016f90
        /*099c*/ 	.word	0x00000003
        /*09a0*/ 	.word	0x00000060
        /*09a4*/ 	.short	0x010a
        /*09a6*/ 	.byte	0x3f
	.zero		1


	//   ....[75]....
        /*09a8*/ 	.word	0x00016fe0
        /*09ac*/ 	.word	0x00000002
        /*09b0*/ 	.word	0x00028840
        /*09b4*/ 	.short	0x010a
        /*09b6*/ 	.byte	0x3f
	.zero		1


	//   ....[76]....
        /*09b8*/ 	.word	0x00017030
        /*09bc*/ 	.word	0x00000002
        /*09c0*/ 	.word	0x00000060
        /*09c4*/ 	.short	0x010a
        /*09c6*/ 	.byte	0x3f
	.zero		1


	//   ....[77]....
        /*09c8*/ 	.word	0x00017080
        /*09cc*/ 	.word	0x00000002
        /*09d0*/ 	.word	0x00028840
        /*09d4*/ 	.short	0x010a
        /*09d6*/ 	.byte	0x3f
	.zero		1


	//   ....[78]....
        /*09d8*/ 	.word	0x000170d0
        /*09dc*/ 	.word	0x00000002
        /*09e0*/ 	.word	0x00000060
        /*09e4*/ 	.short	0x010a
        /*09e6*/ 	.byte	0x3f
	.zero		1


	//   ....[79]....
        /*09e8*/ 	.word	0x00017120
        /*09ec*/ 	.word	0x00000003
        /*09f0*/ 	.word	0x00028860
        /*09f4*/ 	.short	0x010a
        /*09f6*/ 	.byte	0x3f
	.zero		1


	//   ....[80]....
        /*09f8*/ 	.word	0x00017ae0
        /*09fc*/ 	.word	0x00000000
        /*0a00*/ 	.word	0x00028820
        /*0a04*/ 	.short	0x010a
        /*0a06*/ 	.byte	0x3f
	.zero		1


	//   ....[81]....
        /*0a08*/ 	.word	0x00017c80
        /*0a0c*/ 	.word	0x00000006
        /*0a10*/ 	.word	0x00000000
        /*0a14*/ 	.short	0x010a
        /*0a16*/ 	.byte	0x3f
	.zero		1


	//   ....[82]....
        /*0a18*/ 	.word	0x00017cd0
        /*0a1c*/ 	.word	0x00000007
        /*0a20*/ 	.word	0x00000000
        /*0a24*/ 	.short	0x010a
        /*0a26*/ 	.byte	0x3f
	.zero		1


	//   ....[83]....
        /*0a28*/ 	.word	0x00017d20
        /*0a2c*/ 	.word	0x00000004
        /*0a30*/ 	.word	0x00000000
        /*0a34*/ 	.short	0x010a
        /*0a36*/ 	.byte	0x3f
	.zero		1


	//----- nvinfo : EIATTR_NUM_MBARRIERS
	.align		4
.L_1091:
        /*0a38*/ 	.byte	0x03, 0x38
        /*0a3a*/ 	.short	0x0016


	//----- nvinfo : EIATTR_EXIT_INSTR_OFFSETS
	.align		4
        /*0a3c*/ 	.byte	0x04, 0x1c
        /*0a3e*/ 	.short	(.L_1093 - .L_1092)


	//   ....[0]....
.L_1092:
        /*0a40*/ 	.word	0x00000ab0


	//   ....[1]....
        /*0a44*/ 	.word	0x00011840


	//   ....[2]....
        /*0a48*/ 	.word	0x000118a0


	//   ....[3]....
        /*0a4c*/ 	.word	0x000169c0


	//----- nvinfo : EIATTR_MAX_THREADS
	.align		4
.L_1093:
        /*0a50*/ 	.byte	0x04, 0x05
        /*0a52*/ 	.short	(.L_1095 - .L_1094)
.L_1094:
        /*0a54*/ 	.word	0x00000180
        /*0a58*/ 	.word	0x00000001
        /*0a5c*/ 	.word	0x00000001


	//----- nvinfo : EIATTR_CRS_STACK_SIZE
	.align		4
.L_1095:
        /*0a60*/ 	.byte	0x04, 0x1e
        /*0a62*/ 	.short	(.L_1097 - .L_1096)
.L_1096:
        /*0a64*/ 	.word	0x00000000


	//----- nvinfo : EIATTR_CBANK_PARAM_SIZE
	.align		4
.L_1097:
        /*0a68*/ 	.byte	0x03, 0x19
        /*0a6a*/ 	.short	0x0a70


	//----- nvinfo : EIATTR_PARAM_CBANK
	.align		4
        /*0a6c*/ 	.byte	0x04, 0x0a
        /*0a6e*/ 	.short	(.L_1099 - .L_1098)
	.align		4
.L_1098:
        /*0a70*/ 	.word	index@(.nv.constant0._ZN7cutlass13device_kernelIN5flash11enable_sm90INS1_16FlashAttnFwdSm90INS1_25CollectiveMainloopFwdSm90ILi2EN4cute5tupleIJNS5_1CILi1EEES8_S8_EEENS6_IJNS7_ILi128EEESA_SA_EEELi128ENS_10bfloat16_tEfNS_4arch4Sm90ELb0ELb1ELb1ELb1ELb0ELb0ELb0ELb1ELb1ELb0ELb0ELb0EEENS1_21CollectiveEpilogueFwdISB_S9_SC_SE_Li256ELb1ELb0ELb0ELb0EEENS1_36VarlenDynamicPersistentTileSchedulerILi128ELi128ELi256ELi32ELb0ELb0ELb1ELb1ELb0ELb1EEEEEEEEEvNT_6ParamsE)
        /*0a74*/ 	.short	0x0210
        /*0a76*/ 	.short	0x0a70


	//----- nvinfo : EIATTR_SW_WAR
	.align		4
.L_1099:
        /*0a78*/ 	.byte	0x04, 0x36
        /*0a7a*/ 	.short	(.L_1101 - .L_1100)
.L_1100:
        /*0a7c*/ 	.word	0x00000008
.L_1101:


//--------------------- .nv.info._ZN7cutlass13device_kernelIN5flash11enable_sm90INS1_16FlashAttnFwdSm90INS1_25CollectiveMainloopFwdSm90ILi2EN4cute5tupleIJNS5_1CILi1EEES8_S8_EEENS6_IJNS7_ILi128EEESA_SA_EEELi128ENS_10bfloat16_tEfNS_4arch4Sm90ELb0ELb1ELb1ELb1ELb0ELb1ELb0ELb1ELb1ELb0ELb0ELb0EEENS1_21CollectiveEpilogueFwdISB_S9_SC_SE_Li256ELb1ELb0ELb0ELb0EEENS1_36VarlenDynamicPersistentTileSchedulerILi128ELi128ELi256ELi32ELb0ELb0ELb1ELb1ELb0ELb1EEEEEEEEEvNT_6ParamsE --------------------------
	.section	.nv.info._ZN7cutlass13device_kernelIN5flash11enable_sm90INS1_16FlashAttnFwdSm90INS1_25CollectiveMainloopFwdSm90ILi2EN4cute5tupleIJNS5_1CILi1EEES8_S8_EEENS6_IJNS7_ILi128EEESA_SA_EEELi128ENS_10bfloat16_tEfNS_4arch4Sm90ELb0ELb1ELb1ELb1ELb0ELb1ELb0ELb1ELb1ELb0ELb0ELb0EEENS1_21CollectiveEpilogueFwdISB_S9_SC_SE_Li256ELb1ELb0ELb0ELb0EEENS1_36VarlenDynamicPersistentTileSchedulerILi128ELi128ELi256ELi32ELb0ELb0ELb1ELb1ELb0ELb1EEEEEEEEEvNT_6ParamsE,"",@"SHT_CUDA_INFO"
	.sectionflags	@""
	.align	4


	//----- nvinfo : EIATTR_CUDA_API_VERSION
	.align		4
        /*0000*/ 	.byte	0x04, 0x37
        /*0002*/ 	.short	(.L_1103 - .L_1102)
.L_1102:
        /*0004*/ 	.word	0x00000082


	//----- nvinfo : EIATTR_KPARAM_INFO
	.align		4
.L_1103:
        /*0008*/ 	.byte	0x04, 0x17
        /*000a*/ 	.short	(.L_1105 - .L_1104)
.L_1104:
        /*000c*/ 	.word	0x00000000
        /*0010*/ 	.short	0x0000
        /*0012*/ 	.short	0x0070
        /*0014*/ 	.byte	0x00, 0xf0, 0x01, 0x28


	//----- nvinfo : EIATTR_SPARSE_MMA_MASK
	.align		4
.L_1105:
        /*0018*/ 	.byte	0x03, 0x50
        /*001a*/ 	.short	0x0000


	//----- nvinfo : EIATTR_MAXREG_COUNT
	.align		4
        /*001c*/ 	.byte	0x03, 0x1b
        /*001e*/ 	.short	0x00a8


	//----- nvinfo : EIATTR_NUM_BARRIERS
	.align		4
        /*0020*/ 	.byte	0x02, 0x4c
        /*0022*/ 	.byte	0x10
	.zero		1


	//----- nvinfo : EIATTR_EXTERNS
	.align		4
        /*0024*/ 	.byte	0x04, 0x0f
        /*0026*/ 	.short	(.L_1107 - .L_1106)


	//   ....[0]....
	.align		4
.L_1106:
        /*0028*/ 	.word	index@(__assertfail)


	//----- nvinfo : EIATTR_ANNOTATIONS
	.align		4
.L_1107:
        /*002c*/ 	.byte	0x04, 0x55
        /*002e*/ 	.short	(.L_1109 - .L_1108)


	//   ....[0]....
.L_1108:
        /* <DEDUP_REMOVED lines=44> */


	//----- nvinfo : EIATTR_MERCURY_ISA_VERSION
	.align		4
.L_1109:
        /*02d8*/ 	.byte	0x03, 0x5f
        /*02da*/ 	.short	0x0101


	//----- nvinfo : EIATTR_UNUSED_LOAD_BYTE_OFFSET
	.align		4
        /*02dc*/ 	.byte	0x04, 0x44
        /*02de*/ 	.short	(.L_1111 - .L_1110)


	//   ....[0]....
.L_1110:
        /*02e0*/ 	.word	0x00000af0
        /*02e4*/ 	.word	0x0000fff0


	//   ....[1]....
        /*02e8*/ 	.word	0x0001d290
        /*02ec*/ 	.word	0x0000fff0


	//----- nvinfo : EIATTR_INT_WARP_WIDE_INSTR_OFFSETS
	.align		4
.L_1111:
        /*02f0*/ 	.byte	0x04, 0x31
        /*02f2*/ 	.short	(.L_1113 - .L_1112)


	//   ....[0]....
.L_1112:
        /*02f4*/ 	.word	0x000001c0


	//   ....[1]....
        /*02f8*/ 	.word	0x00000200


	//   ....[2]....
        /*02fc*/ 	.word	0x00000270


	//   ....[3]....
        /*0300*/ 	.word	0x00021650


	//   ....[4]....
        /*0304*/ 	.word	0x000216e0


	//   ....[5]....
        /*0308*/ 	.word	0x00021c40


	//   ....[6]....
        /*030c*/ 	.word	0x00021c70


	//   ....[7]....
        /*0310*/ 	.word	0x00021d70


	//   ....[8]....
        /*0314*/ 	.word	0x00023f40


	//   ....[9]....
        /*0318*/ 	.word	0x00023fd0


	//----- nvinfo : EIATTR_COOP_GROUP_MASK_REGIDS
	.align		4
.L_1113:
        /*031c*/ 	.byte	0x04, 0x29
        /*031e*/ 	.short	(.L_1115 - .L_1114)


	//   ....[0]....
.L_1114:
        /*0320*/ 	.word	0xffffffff


	//   ....[1]....
        /*0324*/ 	.word	0xffffffff


	//   ....[2]....
        /*0328*/ 	.word	0xffffffff


	//   ....[3]....
        /*032c*/ 	.word	0xffffffff


	//   ....[4]....
        /*0330*/ 	.word	0xffffffff


	//   ....[5]....
        /*0334*/ 	.word	0xffffffff


	//   ....[6]....
        /*0338*/ 	.word	0xffffffff


	//   ....[7]....
        /*033c*/ 	.word	0xffffffff


	//   ....[8]....
        /*0340*/ 	.word	0xffffffff


	//   ....[9]....
        /*0344*/ 	.word	0xffffffff


	//   ....[10]....
        /*0348*/ 	.word	0xffffffff


	//   ....[11]....
        /*034c*/ 	.word	0xffffffff


	//   ....[12]....
        /*0350*/ 	.word	0xffffffff


	//   ....[13]....
        /*0354*/ 	.word	0xffffffff


	//   ....[14]....
        /*0358*/ 	.word	0xffffffff


	//   ....[15]....
        /*035c*/ 	.word	0xffffffff


	//   ....[16]....
        /*0360*/ 	.word	0xffffffff


	//   ....[17]....
        /*0364*/ 	.word	0xffffffff


	//   ....[18]....
        /*0368*/ 	.word	0xffffffff


	//   ....[19]....
        /*036c*/ 	.word	0xffffffff


	//   ....[20]....
        /*0370*/ 	.word	0xffffffff


	//   ....[21]....
        /*0374*/ 	.word	0xffffffff


	//   ....[22]....
        /*0378*/ 	.word	0xffffffff


	//   ....[23]....
        /*037c*/ 	.word	0xffffffff


	//   ....[24]....
        /*0380*/ 	.word	0xffffffff


	//   ....[25]....
        /*0384*/ 	.word	0xffffffff


	//   ....[26]....
        /*0388*/ 	.word	0xffffffff


	//   ....[27]....
        /*038c*/ 	.word	0xffffffff


	//   ....[28]....
        /*0390*/ 	.word	0xffffffff


	//   ....[29]....
        /*0394*/ 	.word	0xffffffff


	//   ....[30]....
        /*0398*/ 	.word	0xffffffff


	//   ....[31]....
        /*039c*/ 	.word	0xffffffff


	//   ....[32]....
        /*03a0*/ 	.word	0xffffffff


	//   ....[33]....
        /*03a4*/ 	.word	0xffffffff


	//   ....[34]....
        /*03a8*/ 	.word	0xffffffff


	//   ....[35]....
        /*03ac*/ 	.word	0xffffffff


	//   ....[36]....
        /*03b0*/ 	.word	0xffffffff


	//   ....[37]....
        /*03b4*/ 	.word	0xffffffff


	//   ....[38]....
        /*03b8*/ 	.word	0xffffffff


	//   ....[39]....
        /*03bc*/ 	.word	0xffffffff


	//   ....[40]....
        /*03c0*/ 	.word	0xffffffff


	//   ....[41]....
        /*03c4*/ 	.word	0xffffffff


	//   ....[42]....
        /*03c8*/ 	.word	0xffffffff


	//   ....[43]....
        /*03cc*/ 	.word	0xffffffff


	//   ....[44]....
        /*03d0*/ 	.word	0xffffffff


	//   ....[45]....
        /*03d4*/ 	.word	0xffffffff


	//   ....[46]....
        /*03d8*/ 	.word	0xffffffff


	//   ....[47]....
        /*03dc*/ 	.word	0xffffffff


	//   ....[48]....
        /*03e0*/ 	.word	0xffffffff


	//   ....[49]....
        /*03e4*/ 	.word	0xffffffff


	//   ....[50]....
        /*03e8*/ 	.word	0xffffffff


	//   ....[51]....
        /*03ec*/ 	.word	0xffffffff


	//   ....[52]....
        /*03f0*/ 	.word	0xffffffff


	//   ....[53]....
        /*03f4*/ 	.word	0xffffffff


	//   ....[54]....
        /*03f8*/ 	.word	0xffffffff


	//   ....[55]....
        /*03fc*/ 	.word	0xffffffff


	//   ....[56]....
        /*0400*/ 	.word	0xffffffff


	//   ....[57]....
        /*0404*/ 	.word	0xffffffff


	//   ....[58]....
        /*0408*/ 	.word	0xffffffff


	//   ....[59]....
        /*040c*/ 	.word	0xffffffff


	//   ....[60]....
        /*0410*/ 	.word	0xffffffff


	//   ....[61]....
        /*0414*/ 	.word	0xffffffff


	//   ....[62]....
        /*0418*/ 	.word	0x0500000f


	//   ....[63]....
        /*041c*/ 	.word	0x0500000f


	//   ....[64]....
        /*0420*/ 	.word	0x0500000f


	//   ....[65]....
        /*0424*/ 	.word	0x0500000f


	//   ....[66]....
        /*0428*/ 	.word	0x0500000f


	//   ....[67]....
        /*042c*/ 	.word	0x0500000f


	//   ....[68]....
        /*0430*/ 	.word	0x0500000f


	//   ....[69]....
        /*0434*/ 	.word	0x0500000f


	//   ....[70]....
        /*0438*/ 	.word	0x0500000f


	//   ....[71]....
        /*043c*/ 	.word	0x0500000f


	//   ....[72]....
        /*0440*/ 	.word	0x0500000f


	//   ....[73]....
        /*0444*/ 	.word	0x0500000f


	//   ....[74]....
        /*0448*/ 	.word	0x0500000f


	//   ....[75]....
        /*044c*/ 	.word	0x0500000f


	//   ....[76]....
        /*0450*/ 	.word	0x0500000f


	//   ....[77]....
        /*0454*/ 	.word	0x0500000f


	//   ....[78]....
        /*0458*/ 	.word	0x0500000f


	//   ....[79]....
        /*045c*/ 	.word	0x0500000f


	//   ....[80]....
        /*0460*/ 	.word	0x0500000f


	//   ....[81]....
        /*0464*/ 	.word	0x0500000f


	//   ....[82]....
        /*0468*/ 	.word	0x0500000f


	//   ....[83]....
        /*046c*/ 	.word	0x0500000f


	//   ....[84]....
        /*0470*/ 	.word	0x0500000f


	//   ....[85]....
        /*0474*/ 	.word	0x0500000f


	//   ....[86]....
        /*0478*/ 	.word	0x0500000f


	//   ....[87]....
        /*047c*/ 	.word	0x0500000f


	//   ....[88]....
        /*0480*/ 	.word	0x0500000f


	//   ....[89]....
        /*0484*/ 	.word	0x0500000f


	//   ....[90]....
        /*0488*/ 	.word	0x0500000f


	//   ....[91]....
        /*048c*/ 	.word	0x0500000f


	//   ....[92]....
        /*0490*/ 	.word	0x0500000f


	//   ....[93]....
        /*0494*/ 	.word	0x0500000f


	//   ....[94]....
        /*0498*/ 	.word	0x0500000f


	//   ....[95]....
        /*049c*/ 	.word	0x0500000f


	//   ....[96]....
        /*04a0*/ 	.word	0x0500000f


	//   ....[97]....
        /*04a4*/ 	.word	0x0500000f


	//   ....[98]....
        /*04a8*/ 	.word	0x0500000f


	//   ....[99]....
        /*04ac*/ 	.word	0x0500000f


	//   ....[100]....
        /*04b0*/ 	.word	0x0500000f


	//   ....[101]....
        /*04b4*/ 	.word	0x0500000f


	//   ....[102]....
        /*04b8*/ 	.word	0x0500000f


	//   ....[103]....
        /*04bc*/ 	.word	0x0500000f


	//   ....[104]....
        /*04c0*/ 	.word	0x0500000f


	//   ....[105]....
        /*04c4*/ 	.word	0x0500000f


	//   ....[106]....
        /*04c8*/ 	.word	0x0500000f


	//   ....[107]....
        /*04cc*/ 	.word	0x0500000f


	//   ....[108]....
        /*04d0*/ 	.word	0x0500000f


	//   ....[109]....
        /*04d4*/ 	.word	0x0500000f


	//   ....[110]....
        /*04d8*/ 	.word	0x0500000f


	//   ....[111]....
        /*04dc*/ 	.word	0x0500000f


	//   ....[112]....
        /*04e0*/ 	.word	0x0500000f


	//   ....[113]....
        /*04e4*/ 	.word	0x0500000f


	//   ....[114]....
        /*04e8*/ 	.word	0x0500000f


	//----- nvinfo : EIATTR_COOP_GROUP_INSTR_OFFSETS
	.align		4
.L_1115:
        /*04ec*/ 	.byte	0x04, 0x28
        /*04ee*/ 	.short	(.L_1117 - .L_1116)


	//   ....[0]....
.L_1116:
        /*04f0*/ 	.word	0x00000070


	//   ....[1]....
        /*04f4*/ 	.word	0x000001d0


	//   ....[2]....
        /*04f8*/ 	.word	0x00000220


	//   ....[3]....
        /*04fc*/ 	.word	0x00000450


	//   ....[4]....
        /*0500*/ 	.word	0x000005b0


	//   ....[5]....
        /*0504*/ 	.word	0x000006d0


	//   ....[6]....
        /*0508*/ 	.word	0x00000830


	//   ....[7]....
        /*050c*/ 	.word	0x00009320


	//   ....[8]....
        /*0510*/ 	.word	0x00010d60


	//   ....[9]....
        /*0514*/ 	.word	0x000110d0


	//   ....[10]....
        /*0518*/ 	.word	0x000116a0


	//   ....[11]....
        /*051c*/ 	.word	0x00011700


	//   ....[12]....
        /*0520*/ 	.word	0x00014890


	//   ....[13]....
        /*0524*/ 	.word	0x00014a50


	//   ....[14]....
        /*0528*/ 	.word	0x00014e40


	//   ....[15]....
        /*052c*/ 	.word	0x00014f50


	//   ....[16]....
        /*0530*/ 	.word	0x00017370


	//   ....[17]....
        /*0534*/ 	.word	0x000173c0


	//   ....[18]....
        /*0538*/ 	.word	0x00017a90


	//   ....[19]....
        /*053c*/ 	.word	0x00017b10


	//   ....[20]....
        /*0540*/ 	.word	0x0001ad50


	//   ....[21]....
        /*0544*/ 	.word	0x0001ae70


	//   ....[22]....
        /*0548*/ 	.word	0x0001b6b0


	//   ....[23]....
        /*054c*/ 	.word	0x0001b720


	//   ....[24]....
        /*0550*/ 	.word	0x0001c8b0


	//   ....[25]....
        /*0554*/ 	.word	0x0001cc00


	//   ....[26]....
        /*0558*/ 	.word	0x0001ccd0


	//   ....[27]....
        /*055c*/ 	.word	0x0001cd00


	//   ....[28]....
        /*0560*/ 	.word	0x0001ef60


	//   ....[29]....
        /*0564*/ 	.word	0x0001f0e0


	//   ....[30]....
        /*0568*/ 	.word	0x0001f110


	//   ....[31]....
        /*056c*/ 	.word	0x0001f150


	//   ....[32]....
        /*0570*/ 	.word	0x0001f1b0


	//   ....[33]....
        /*0574*/ 	.word	0x0001f210


	//   ....[34]....
        /*0578*/ 	.word	0x0001f260


	//   ....[35]....
        /*057c*/ 	.word	0x0001f410


	//   ....[36]....
        /*0580*/ 	.word	0x0001f470


	//   ....[37]....
        /*0584*/ 	.word	0x0001f4b0


	//   ....[38]....
        /*0588*/ 	.word	0x0001f4f0


	//   ....[39]....
        /*058c*/ 	.word	0x0001f520


	//   ....[40]....
        /*0590*/ 	.word	0x0001f550


	//   ....[41]....
        /*0594*/ 	.word	0x0001f5e0


	//   ....[42]....
        /*0598*/ 	.word	0x0001f640


	//   ....[43]....
        /*059c*/ 	.word	0x0001f6d0


	//   ....[44]....
        /*05a0*/ 	.word	0x00024410


	//   ....[45]....
        /*05a4*/ 	.word	0x00024420


	//   ....[46]....
        /*05a8*/ 	.word	0x00024530


	//   ....[47]....
        /*05ac*/ 	.word	0x00024590


	//   ....[48]....
        /*05b0*/ 	.word	0x000245d0


	//   ....[49]....
        /*05b4*/ 	.word	0x00024610


	//   ....[50]....
        /*05b8*/ 	.word	0x00024640


	//   ....[51]....
        /*05bc*/ 	.word	0x00024670


	//   ....[52]....
        /*05c0*/ 	.word	0x00024800


	//   ....[53]....
        /*05c4*/ 	.word	0x00024860


	//   ....[54]....
        /*05c8*/ 	.word	0x000248a0


	//   ....[55]....
        /*05cc*/ 	.word	0x000248e0


	//   ....[56]....
        /*05d0*/ 	.word	0x00024910


	//   ....[57]....
        /*05d4*/ 	.word	0x00024940


	//   ....[58]....
        /*05d8*/ 	.word	0x00024a00


	//   ....[59]....
        /*05dc*/ 	.word	0x00024a20


	//   ....[60]....
        /*05e0*/ 	.word	0x00024a90


	//   ....[61]....
        /*05e4*/ 	.word	0x00025120


	//   ....[62]....
        /*05e8*/ 	.word	0x00025560


	//   ....[63]....
        /*05ec*/ 	.word	0x00025610


	//   ....[64]....
        /*05f0*/ 	.word	0x000256b0


	//   ....[65]....
        /*05f4*/ 	.word	0x00025750


	//   ....[66]....
        /*05f8*/ 	.word	0x000257f0


	//   ....[67]....
        /*05fc*/ 	.word	0x00025890


	//   ....[68]....
        /*0600*/ 	.word	0x00025930


	//   ....[69]....
        /*0604*/ 	.word	0x000259d0


	//   ....[70]....
        /*0608*/ 	.word	0x00025a70


	//   ....[71]....
        /*060c*/ 	.word	0x00025b10


	//   ....[72]....
        /*0610*/ 	.word	0x00025bb0


	//   ....[73]....
        /*0614*/ 	.word	0x00025c50


	//   ....[74]....
        /*0618*/ 	.word	0x00025cf0


	//   ....[75]....
        /*061c*/ 	.word	0x00025d90


	//   ....[76]....
        /*0620*/ 	.word	0x00025e30


	//   ....[77]....
        /*0624*/ 	.word	0x00025ed0


	//   ....[78]....
        /*0628*/ 	.word	0x00025f70


	//   ....[79]....
        /*062c*/ 	.word	0x00026060


	//   ....[80]....
        /*0630*/ 	.word	0x00026100


	//   ....[81]....
        /*0634*/ 	.word	0x000261a0


	//   ....[82]....
        /*0638*/ 	.word	0x00026240


	//   ....[83]....
        /*063c*/ 	.word	0x000262e0


	//   ....[84]....
        /*0640*/ 	.word	0x00026380


	//   ....[85]....
        /*0644*/ 	.word	0x00026420


	//   ....[86]....
        /*0648*/ 	.word	0x000264c0


	//   ....[87]....
        /*064c*/ 	.word	0x00026560


	//   ....[88]....
        /*0650*/ 	.word	0x00026600


	//   ....[89]....
        /*0654*/ 	.word	0x000266a0


	//   ....[90]....
        /*0658*/ 	.word	0x00026740


	//   ....[91]....
        /*065c*/ 	.word	0x000267e0


	//   ....[92]....
        /*0660*/ 	.word	0x00026880


	//   ....[93]....
        /*0664*/ 	.word	0x00026920


	//   ....[94]....
        /*0668*/ 	.word	0x000269c0


	//   ....[95]....
        /*066c*/ 	.word	0x00026d60


	//   ....[96]....
        /*0670*/ 	.word	0x00027040


	//   ....[97]....
        /*0674*/ 	.word	0x00027460


	//   ....[98]....
        /*0678*/ 	.word	0x000274f0


	//   ....[99]....
        /*067c*/ 	.word	0x00027590


	//   ....[100]....
        /*0680*/ 	.word	0x00027640


	//   ....[101]....
        /*0684*/ 	.word	0x000276c0


	//   ....[102]....
        /*0688*/ 	.word	0x00027740


	//   ....[103]....
        /*068c*/ 	.word	0x000277c0


	//   ....[104]....
        /*0690*/ 	.word	0x00027840


	//   ....[105]....
        /*0694*/ 	.word	0x000278d0


	//   ....[106]....
        /*0698*/ 	.word	0x00027980


	//   ....[107]....
        /*069c*/ 	.word	0x00027a00


	//   ....[108]....
        /*06a0*/ 	.word	0x00027a80


	//   ....[109]....
        /*06a4*/ 	.word	0x00027b00


	//   ....[110]....
        /*06a8*/ 	.word	0x00027b80


	//   ....[111]....
        /*06ac*/ 	.word	0x00027bf0


	//   ....[112]....
        /*06b0*/ 	.word	0x00027c90


	//   ....[113]....
        /*06b4*/ 	.word	0x00027d20


	//   ....[114]....
        /*06b8*/ 	.word	0x00027e50


	//----- nvinfo : EIATTR_REG_RECONFIG
	.align		4
.L_1117:
        /*06bc*/ 	.byte	0x01, 0x54
	.zero		2


	//----- nvinfo : EIATTR_SYSCALL_OFFSETS
	.align		4
        /*06c0*/ 	.byte	0x04, 0x46
        /*06c2*/ 	.short	(.L_1119 - .L_1118)


	//   ....[0]....
.L_1118:
        /*06c4*/ 	.word	0x00001bb0


	//   ....[1]....
        /*06c8*/ 	.word	0x00001d00


	//   ....[2]....
        /*06cc*/ 	.word	0x000094c0


	//   ....[3]....
        /*06d0*/ 	.word	0x00009930


	//   ....[4]....
        /*06d4*/ 	.word	0x00021870


	//   ....[5]....
        /*06d8*/ 	.word	0x000219b0


	//   ....[6]....
        /*06dc*/ 	.word	0x00021ab0


	//----- nvinfo : EIATTR_MBARRIER_INSTR_OFFSETS
	.align		4
.L_1119:
        /*06e0*/ 	.byte	0x04, 0x39
        /*06e2*/ 	.short	(.L_1121 - .L_1120)


	//   ....[0]....
.L_1120:
        /*06e4*/ 	.word	0x00000300
        /*06e8*/ 	.word	0x000000ff
        /*06ec*/ 	.word	0x00028800
        /*06f0*/ 	.short	0x0100
        /*06f2*/ 	.byte	0x08
	.zero		1


	//   ....[1]....
        /*06f4*/ 	.word	0x00000310
        /*06f8*/ 	.word	0x000000ff
        /*06fc*/ 	.word	0x00028820
        /*0700*/ 	.short	0x0100
        /*0702*/ 	.byte	0x08
	.zero		1


	//   ....[2]....
        /*0704*/ 	.word	0x00000400
        /*0708*/ 	.word	0x000000ff
        /*070c*/ 	.word	0x00028830
        /*0710*/ 	.short	0x0100
        /*0712*/ 	.byte	0x08
	.zero		1


	//   ....[3]....
        /*0714*/ 	.word	0x00000410
        /*0718*/ 	.word	0x000000ff
        /*071c*/ 	.word	0x00028840
        /*0720*/ 	.short	0x0100
        /*0722*/ 	.byte	0x08
	.zero		1


	//   ....[4]....
        /*0724*/ 	.word	0x00000420
        /*0728*/ 	.word	0x000000ff
        /*072c*/ 	.word	0x00028838
        /*0730*/ 	.short	0x0100
        /*0732*/ 	.byte	0x08
	.zero		1


	//   ....[5]....
        /*0734*/ 	.word	0x00000430
        /*0738*/ 	.word	0x000000ff
        /*073c*/ 	.word	0x00028848
        /*0740*/ 	.short	0x0100
        /*0742*/ 	.byte	0x08
	.zero		1


	//   ....[6]....
        /*0744*/ 	.word	0x00000560
        /*0748*/ 	.word	0x000000ff
        /*074c*/ 	.word	0x00028850
        /*0750*/ 	.short	0x0100
        /*0752*/ 	.byte	0x08
	.zero		1


	//   ....[7]....
        /*0754*/ 	.word	0x00000570
        /*0758*/ 	.word	0x000000ff
        /*075c*/ 	.word	0x00028860
        /*0760*/ 	.short	0x0100
        /*0762*/ 	.byte	0x08
	.zero		1


	//   ....[8]....
        /*0764*/ 	.word	0x00000580
        /*0768*/ 	.word	0x000000ff
        /*076c*/ 	.word	0x00028858
        /*0770*/ 	.short	0x0100
        /*0772*/ 	.byte	0x08
	.zero		1


	//   ....[9]....
        /*0774*/ 	.word	0x00000590
        /*0778*/ 	.word	0x000000ff
        /*077c*/ 	.word	0x00028868
        /*0780*/ 	.short	0x0100
        /*0782*/ 	.byte	0x08
	.zero		1


	//   ....[10]....
        /*0784*/ 	.word	0x00000680
        /*0788*/ 	.word	0x000000ff
        /*078c*/ 	.word	0x00028870
        /*0790*/ 	.short	0x0100
        /*0792*/ 	.byte	0x06
	.zero		1


	//   ....[11]....
        /*0794*/ 	.word	0x00000690
        /*0798*/ 	.word	0x000000ff
        /*079c*/ 	.word	0x00028880
        /*07a0*/ 	.short	0x0100
        /*07a2*/ 	.byte	0x06
	.zero		1


	//   ....[12]....
        /*07a4*/ 	.word	0x000006a0
        /*07a8*/ 	.word	0x000000ff
        /*07ac*/ 	.word	0x00028878
        /*07b0*/ 	.short	0x0100
        /*07b2*/ 	.byte	0x06
	.zero		1


	//   ....[13]....
        /*07b4*/ 	.word	0x000006b0
        /*07b8*/ 	.word	0x000000ff
        /*07bc*/ 	.word	0x00028888
        /*07c0*/ 	.short	0x0100
        /*07c2*/ 	.byte	0x06
	.zero		1


	//   ....[14]....
        /*07c4*/ 	.word	0x000007e0
        /*07c8*/ 	.word	0x000000ff
        /*07cc*/ 	.word	0x00028890
        /*07d0*/ 	.short	0x0100
        /*07d2*/ 	.byte	0x08
	.zero		1


	//   ....[15]....
        /*07d4*/ 	.word	0x000007f0
        /*07d8*/ 	.word	0x000000ff
        /*07dc*/ 	.word	0x000288a0
        /*07e0*/ 	.short	0x0100
        /*07e2*/ 	.byte	0x08
	.zero		1


	//   ....[16]....
        /*07e4*/ 	.word	0x00000800
        /*07e8*/ 	.word	0x000000ff
        /*07ec*/ 	.word	0x00028898
        /*07f0*/ 	.short	0x0100
        /*07f2*/ 	.byte	0x08
	.zero		1


	//   ....[17]....
        /*07f4*/ 	.word	0x00000810
        /*07f8*/ 	.word	0x000000ff
        /*07fc*/ 	.word	0x000288a8
        /*0800*/ 	.short	0x0100
        /*0802*/ 	.byte	0x08
	.zero		1


	//   ....[18]....
        /*0804*/ 	.word	0x00000940
        /*0808*/ 	.word	0x000000ff
        /*080c*/ 	.word	0x000288b0
        /*0810*/ 	.short	0x0100
        /*0812*/ 	.byte	0x08
	.zero		1


	//   ....[19]....
        /*0814*/ 	.word	0x00000950
        /*0818*/ 	.word	0x000000ff
        /*081c*/ 	.word	0x000288c0
        /*0820*/ 	.short	0x0100
        /*0822*/ 	.byte	0x08
	.zero		1


	//   ....[20]....
        /*0824*/ 	.word	0x00000960
        /*0828*/ 	.word	0x000000ff
        /*082c*/ 	.word	0x000288b8
        /*0830*/ 	.short	0x0100
        /*0832*/ 	.byte	0x08
	.zero		1


	//   ....[21]....
        /*0834*/ 	.word	0x00000970
        /*0838*/ 	.word	0x000000ff
        /*083c*/ 	.word	0x000288c8
        /*0840*/ 	.short	0x0100
        /*0842*/ 	.byte	0x08
	.zero		1


	//   ....[22]....
        /*0844*/ 	.word	0x00003410
        /*0848*/ 	.word	0x00000067
        /*084c*/ 	.word	0x00028890
        /*0850*/ 	.short	0x010a
        /*0852*/ 	.byte	0x3f
	.zero		1


	//   ....[23]....
        /*0854*/ 	.word	0x00005ce0
        /*0858*/ 	.word	0x00000067
        /*085c*/ 	.word	0x00028890
        /*0860*/ 	.short	0x010a
        /*0862*/ 	.byte	0x3f
	.zero		1


	//   ....[24]....
        /*0864*/ 	.word	0x00007fa0
        /*0868*/ 	.word	0x00000067
        /*086c*/ 	.word	0x00028890
        /*0870*/ 	.short	0x010a
        /*0872*/ 	.byte	0x3f
	.zero		1


	//   ....[25]....
        /*0874*/ 	.word	0x00008600
        /*0878*/ 	.word	0x0000002c
        /*087c*/ 	.word	0x00000000
        /*0880*/ 	.short	0x0101
        /*0882*/ 	.byte	0x3f
	.zero		1


	//   ....[26]....
        /*0884*/ 	.word	0x00008640
        /*0888*/ 	.word	0x00000067
        /*088c*/ 	.word	0x000288b0
        /*0890*/ 	.short	0x010a
        /*0892*/ 	.byte	0x3f
	.zero		1


	//   ....[27]....
        /*0894*/ 	.word	0x00008c90
        /*0898*/ 	.word	0x00000067
        /*089c*/ 	.word	0x00000000
        /*08a0*/ 	.short	0x0101
        /*08a2*/ 	.byte	0x3f
	.zero		1


	//   ....[28]....
        /*08a4*/ 	.word	0x00009540
        /*08a8*/ 	.word	0x00000002
        /*08ac*/ 	.word	0x00028800
        /*08b0*/ 	.short	0x010a
        /*08b2*/ 	.byte	0x3f
	.zero		1


	//   ....[29]....
        /*08b4*/ 	.word	0x00009590
        /*08b8*/ 	.word	0x00000002
        /*08bc*/ 	.word	0x00028800
        /*08c0*/ 	.short	0x010a
        /*08c2*/ 	.byte	0x3f
	.zero		1


	//   ....[30]....
        /*08c4*/ 	.word	0x0000a7f0
        /*08c8*/ 	.word	0x00000002
        /*08cc*/ 	.word	0x00028800
        /*08d0*/ 	.short	0x010a
        /*08d2*/ 	.byte	0x3f
	.zero		1


	//   ....[31]....
        /*08d4*/ 	.word	0x0000ce60
        /*08d8*/ 	.word	0x00000002
        /*08dc*/ 	.word	0x00028800
        /*08e0*/ 	.short	0x010a
        /*08e2*/ 	.byte	0x3f
	.zero		1


	//   ....[32]....
        /*08e4*/ 	.word	0x0000ec30
        /*08e8*/ 	.word	0x00000008
        /*08ec*/ 	.word	0x00028830
        /*08f0*/ 	.short	0x010a
        /*08f2*/ 	.byte	0x3f
	.zero		1


	//   ....[33]....
        /*08f4*/ 	.word	0x0000eca0
        /*08f8*/ 	.word	0x00000008
        /*08fc*/ 	.word	0x00028830
        /*0900*/ 	.short	0x010a
        /*0902*/ 	.byte	0x3f
	.zero		1


	//   ....[34]....
        /*0904*/ 	.word	0x0000f650
        /*0908*/ 	.word	0x00000008
        /*090c*/ 	.word	0x00000000
        /*0910*/ 	.short	0x0101
        /*0912*/ 	.byte	0x3f
	.zero		1


	//   ....[35]....
        /*0914*/ 	.word	0x00012760
        /*0918*/ 	.word	0x00000007
        /*091c*/ 	.word	0x00028830
        /*0920*/ 	.short	0x010a
        /*0922*/ 	.byte	0x3f
	.zero		1


	//   ....[36]....
        /*0924*/ 	.word	0x000127b0
        /*0928*/ 	.word	0x00000007
        /*092c*/ 	.word	0x00028830
        /*0930*/ 	.short	0x010a
        /*0932*/ 	.byte	0x3f
	.zero		1


	//   ....[37]....
        /*0934*/ 	.word	0x00012c00
        /*0938*/ 	.word	0x00000007
        /*093c*/ 	.word	0x00028850
        /*0940*/ 	.short	0x010a
        /*0942*/ 	.byte	0x3f
	.zero		1


	//   ....[38]....
        /*0944*/ 	.word	0x00012c40
        /*0948*/ 	.word	0x00000007
        /*094c*/ 	.word	0x00028850
        /*0950*/ 	.short	0x010a
        /*0952*/ 	.byte	0x3f
	.zero		1


	//   ....[39]....
        /*0954*/ 	.word	0x000138b0
        /*0958*/ 	.word	0x00000007
        /*095c*/ 	.word	0x00000000
        /*0960*/ 	.short	0x0101
        /*0962*/ 	.byte	0x3f
	.zero		1


	//   ....[40]....
        /*0964*/ 	.word	0x00015480
        /*0968*/ 	.word	0x0000001b
        /*096c*/ 	.word	0x00000000
        /*0970*/ 	.short	0x0101
        /*0972*/ 	.byte	0x3f
	.zero		1


	//   ....[41]....
        /*0974*/ 	.word	0x000163b0
        /*0978*/ 	.word	0x00000006
        /*097c*/ 	.word	0x00028830
        /*0980*/ 	.short	0x010a
        /*0982*/ 	.byte	0x3f
	.zero		1


	//   ....[42]....
        /*0984*/ 	.word	0x00016400
        /*0988*/ 	.word	0x00000006
        /*098c*/ 	.word	0x00028830
        /*0990*/ 	.short	0x010a
        /*0992*/ 	.byte	0x3f
	.zero		1


	//   ....[43]....
        /*0994*/ 	.word	0x00016850
        /*0998*/ 	.word	0x00000007
        /*099c*/ 	.word	0x00028850
        /*09a0*/ 	.short	0x010a
        /*09a2*/ 	.byte	0x3f
	.zero		1


	//   ....[44]....
        /*09a4*/ 	.word	0x00016890
        /*09a8*/ 	.word	0x00000007
        /*09ac*/ 	.word	0x00028850
        /*09b0*/ 	.short	0x010a
        /*09b2*/ 	.byte	0x3f
	.zero		1


	//   ....[45]....
        /*09b4*/ 	.word	0x00018260
        /*09b8*/ 	.word	0x0000001b
        /*09bc*/ 	.word	0x00000000
        /*09c0*/ 	.short	0x0101
        /*09c2*/ 	.byte	0x3f
	.zero		1


	//   ....[46]....
        /*09c4*/ 	.word	0x00018310
        /*09c8*/ 	.word	0x0000001f
        /*09cc*/ 	.word	0x00000000
        /*09d0*/ 	.short	0x0101
        /*09d2*/ 	.byte	0x3f
	.zero		1


	//   ....[47]....
        /*09d4*/ 	.word	0x00018e10
        /*09d8*/ 	.word	0x00000006
        /*09dc*/ 	.word	0x00028830
        /*09e0*/ 	.short	0x010a
        /*09e2*/ 	.byte	0x3f
	.zero		1


	//   ....[48]....
        /*09e4*/ 	.word	0x00018e60
        /*09e8*/ 	.word	0x00000006
        /*09ec*/ 	.word	0x00028830
        /*09f0*/ 	.short	0x010a
        /*09f2*/ 	.byte	0x3f
	.zero		1


	//   ....[49]....
        /*09f4*/ 	.word	0x000192b0
        /*09f8*/ 	.word	0x00000007
        /*09fc*/ 	.word	0x00028850
        /*0a00*/ 	.short	0x010a
        /*0a02*/ 	.byte	0x3f
	.zero		1


	//   ....[50]....
        /*0a04*/ 	.word	0x000192f0
        /*0a08*/ 	.word	0x00000007
        /*0a0c*/ 	.word	0x00028850
        /*0a10*/ 	.short	0x010a
        /*0a12*/ 	.byte	0x3f
	.zero		1


	//   ....[51]....
        /*0a14*/ 	.word	0x00019fe0
        /*0a18*/ 	.word	0x0000004d
        /*0a1c*/ 	.word	0x00000000
        /*0a20*/ 	.short	0x0101
        /*0a22*/ 	.byte	0x3f
	.zero		1


	//   ....[52]....
        /*0a24*/ 	.word	0x0001bbb0
        /*0a28*/ 	.word	0x0000000c
        /*0a2c*/ 	.word	0x00000000
        /*0a30*/ 	.short	0x0101
        /*0a32*/ 	.byte	0x3f
	.zero		1


	//   ....[53]....
        /*0a34*/ 	.word	0x0001c7b0
        /*0a38*/ 	.word	0x00000008
        /*0a3c*/ 	.word	0x00028850
        /*0a40*/ 	.short	0x010a
        /*0a42*/ 	.byte	0x3f
	.zero		1


	//   ....[54]....
        /*0a44*/ 	.word	0x0001c830
        /*0a48*/ 	.word	0x00000008
        /*0a4c*/ 	.word	0x00028850
        /*0a50*/ 	.short	0x010a
        /*0a52*/ 	.byte	0x3f
	.zero		1


	//   ....[55]....
        /*0a54*/ 	.word	0x0001ce10
        /*0a58*/ 	.word	0x00000009
        /*0a5c*/ 	.word	0x00000000
        /*0a60*/ 	.short	0x0101
        /*0a62*/ 	.byte	0x3f
	.zero		1


	//   ....[56]....
        /*0a64*/ 	.word	0x0001e030
        /*0a68*/ 	.word	0x00000000
        /*0a6c*/ 	.word	0x00000000
        /*0a70*/ 	.short	0x0101
        /*0a72*/ 	.byte	0x3f
	.zero		1


	//   ....[57]....
        /*0a74*/ 	.word	0x00020780
        /*0a78*/ 	.word	0x0000000b
        /*0a7c*/ 	.word	0x00028820
        /*0a80*/ 	.short	0x010a
        /*0a82*/ 	.byte	0x3f
	.zero		1


	//   ....[58]....
        /*0a84*/ 	.word	0x00020810
        /*0a88*/ 	.word	0x00000007
        /*0a8c*/ 	.word	0x000288a0
        /*0a90*/ 	.short	0x010a
        /*0a92*/ 	.byte	0x3f
	.zero		1


	//   ....[59]....
        /*0a94*/ 	.word	0x00020a40
        /*0a98*/ 	.word	0x00000007
        /*0a9c*/ 	.word	0x000288c0
        /*0aa0*/ 	.short	0x010a
        /*0aa2*/ 	.byte	0x3f
	.zero		1


	//   ....[60]....
        /*0aa4*/ 	.word	0x00020d90
        /*0aa8*/ 	.word	0x00000007
        /*0aac*/ 	.word	0x000288a0
        /*0ab0*/ 	.short	0x010a
        /*0ab2*/ 	.byte	0x3f
	.zero		1


	//   ....[61]....
        /*0ab4*/ 	.word	0x00020fb0
        /*0ab8*/ 	.word	0x00000007
        /*0abc*/ 	.word	0x000288c0
        /*0ac0*/ 	.short	0x010a
        /*0ac2*/ 	.byte	0x3f
	.zero		1


	//   ....[62]....
        /*0ac4*/ 	.word	0x000220a0
        /*0ac8*/ 	.word	0x00000007
        /*0acc*/ 	.word	0x00028840
        /*0ad0*/ 	.short	0x010a
        /*0ad2*/ 	.byte	0x3f
	.zero		1


	//   ....[63]....
        /*0ad4*/ 	.word	0x00022570
        /*0ad8*/ 	.word	0x0000000a
        /*0adc*/ 	.word	0x00028820
        /*0ae0*/ 	.short	0x010a
        /*0ae2*/ 	.byte	0x3f
	.zero		1


	//   ....[64]....
        /*0ae4*/ 	.word	0x000228b0
        /*0ae8*/ 	.word	0x00000003
        /*0aec*/ 	.word	0x00028840
        /*0af0*/ 	.short	0x010a
        /*0af2*/ 	.byte	0x3f
	.zero		1


	//   ....[65]....
        /*0af4*/ 	.word	0x00022b60
        /*0af8*/ 	.word	0x00000003
        /*0afc*/ 	.word	0x00028860
        /*0b00*/ 	.short	0x010a
        /*0b02*/ 	.byte	0x3f
	.zero		1


	//   ....[66]....
        /*0b04*/ 	.word	0x00023140
        /*0b08*/ 	.word	0x00000002
        /*0b0c*/ 	.word	0x00028840
        /*0b10*/ 	.short	0x010a
        /*0b12*/ 	.byte	0x3f
	.zero		1


	//   ....[67]....
        /*0b14*/ 	.word	0x000233f0
        /*0b18*/ 	.word	0x00000002
        /*0b1c*/ 	.word	0x00028860
        /*0b20*/ 	.short	0x010a
        /*0b22*/ 	.byte	0x3f
	.zero		1


	//   ....[68]....
        /*0b24*/ 	.word	0x00023920
        /*0b28*/ 	.word	0x00000002
        /*0b2c*/ 	.word	0x00028840
        /*0b30*/ 	.short	0x010a
        /*0b32*/ 	.byte	0x3f
	.zero		1


	//   ....[69]....
        /*0b34*/ 	.word	0x00023bc0
        /*0b38*/ 	.word	0x00000002
        /*0b3c*/ 	.word	0x00028860
        /*0b40*/ 	.short	0x010a
        /*0b42*/ 	.byte	0x3f
	.zero		1


	//   ....[70]....
        /*0b44*/ 	.word	0x00024090
        /*0b48*/ 	.word	0x00000003
        /*0b4c*/ 	.word	0x00028860
        /*0b50*/ 	.short	0x010a
        /*0b52*/ 	.byte	0x3f
	.zero		1


	//   ....[71]....
        /*0b54*/ 	.word	0x000250a0
        /*0b58*/ 	.word	0x00000000
        /*0b5c*/ 	.word	0x00028820
        /*0b60*/ 	.short	0x010a
        /*0b62*/ 	.byte	0x3f
	.zero		1


	//   ....[72]....
        /*0b64*/ 	.word	0x00025250
        /*0b68*/ 	.word	0x00000006
        /*0b6c*/ 	.word	0x00000000
        /*0b70*/ 	.short	0x010a
        /*0b72*/ 	.byte	0x3f
	.zero		1


	//   ....[73]....
        /*0b74*/ 	.word	0x000252c0
        /*0b78*/ 	.word	0x00000007
        /*0b7c*/ 	.word	0x00000000
        /*0b80*/ 	.short	0x010a
        /*0b82*/ 	.byte	0x3f
	.zero		1


	//   ....[74]....
        /*0b84*/ 	.word	0x00025330
        /*0b88*/ 	.word	0x00000004
        /*0b8c*/ 	.word	0x00000000
        /*0b90*/ 	.short	0x010a
        /*0b92*/ 	.byte	0x3f
	.zero		1


	//   ....[75]....
        /*0b94*/ 	.word	0x00025360
        /*0b98*/ 	.word	0x00000003
        /*0b9c*/ 	.word	0x00000000
        /*0ba0*/ 	.short	0x010a
        /*0ba2*/ 	.byte	0x3f
	.zero		1


	//   ....[76]....
        /*0ba4*/ 	.word	0x000253c0
        /*0ba8*/ 	.word	0x00000067
        /*0bac*/ 	.word	0x00028890
        /*0bb0*/ 	.short	0x010a
        /*0bb2*/ 	.byte	0x3f
	.zero		1


	//   ....[77]....
        /*0bb4*/ 	.word	0x00025410
        /*0bb8*/ 	.word	0x00000067
        /*0bbc*/ 	.word	0x00028890
        /*0bc0*/ 	.short	0x010a
        /*0bc2*/ 	.byte	0x3f
	.zero		1


	//   ....[78]....
        /*0bc4*/ 	.word	0x00025460
        /*0bc8*/ 	.word	0x00000067
        /*0bcc*/ 	.word	0x00028890
        /*0bd0*/ 	.short	0x010a
        /*0bd2*/ 	.byte	0x3f
	.zero		1


	//   ....[79]....
        /*0bd4*/ 	.word	0x000254b0
        /*0bd8*/ 	.word	0x00000067
        /*0bdc*/ 	.word	0x000288b0
        /*0be0*/ 	.short	0x010a
        /*0be2*/ 	.byte	0x3f
	.zero		1


	//   ....[80]....
        /*0be4*/ 	.word	0x00025fb0
        /*0be8*/ 	.word	0x00000002
        /*0bec*/ 	.word	0x00028800
        /*0bf0*/ 	.short	0x010a
        /*0bf2*/ 	.byte	0x3f
	.zero		1


	//   ....[81]....
        /*0bf4*/ 	.word	0x00026a00
        /*0bf8*/ 	.word	0x00000002
        /*0bfc*/ 	.word	0x00028800
        /*0c00*/ 	.short	0x010a
        /*0c02*/ 	.byte	0x3f
	.zero		1


	//   ....[82]....
        /*0c04*/ 	.word	0x00026a50
        /*0c08*/ 	.word	0x00000008
        /*0c0c*/ 	.word	0x00028830
        /*0c10*/ 	.short	0x010a
        /*0c12*/ 	.byte	0x3f
	.zero		1


	//   ....[83]....
        /*0c14*/ 	.word	0x00026aa0
        /*0c18*/ 	.word	0x00000007
        /*0c1c*/ 	.word	0x00028830
        /*0c20*/ 	.short	0x010a
        /*0c22*/ 	.byte	0x3f
	.zero		1


	//   ....[84]....
        /*0c24*/ 	.word	0x00026af0
        /*0c28*/ 	.word	0x00000007
        /*0c2c*/ 	.word	0x00028850
        /*0c30*/ 	.short	0x010a
        /*0c32*/ 	.byte	0x3f
	.zero		1


	//   ....[85]....
        /*0c34*/ 	.word	0x00026b40
        /*0c38*/ 	.word	0x00000006
        /*0c3c*/ 	.word	0x00028830
        /*0c40*/ 	.short	0x010a
        /*0c42*/ 	.byte	0x3f
	.zero		1


	//   ....[86]....
        /*0c44*/ 	.word	0x00026b90
        /*0c48*/ 	.word	0x00000007
        /*0c4c*/ 	.word	0x00028850
        /*0c50*/ 	.short	0x010a
        /*0c52*/ 	.byte	0x3f
	.zero		1


	//   ....[87]....
        /*0c54*/ 	.word	0x00026be0
        /*0c58*/ 	.word	0x00000006
        /*0c5c*/ 	.word	0x00028830
        /*0c60*/ 	.short	0x010a
        /*0c62*/ 	.byte	0x3f
	.zero		1


	//   ....[88]....
        /*0c64*/ 	.word	0x00026c30
        /*0c68*/ 	.word	0x00000007
        /*0c6c*/ 	.word	0x00028850
        /*0c70*/ 	.short	0x010a
        /*0c72*/ 	.byte	0x3f
	.zero		1


	//   ....[89]....
        /*0c74*/ 	.word	0x00026c80
        /*0c78*/ 	.word	0x00000008
        /*0c7c*/ 	.word	0x00028850
        /*0c80*/ 	.short	0x010a
        /*0c82*/ 	.byte	0x3f
	.zero		1


	//   ....[90]....
        /*0c84*/ 	.word	0x00026e20
        /*0c88*/ 	.word	0x0000000b
        /*0c8c*/ 	.word	0x00028820
        /*0c90*/ 	.short	0x010a
        /*0c92*/ 	.byte	0x3f
	.zero		1


	//   ....[91]....
        /*0c94*/ 	.word	0x00026e70
        /*0c98*/ 	.word	0x00000007
        /*0c9c*/ 	.word	0x000288a0
        /*0ca0*/ 	.short	0x010a
        /*0ca2*/ 	.byte	0x3f
	.zero		1


	//   ....[92]....
        /*0ca4*/ 	.word	0x00026ec0
        /*0ca8*/ 	.word	0x00000007
        /*0cac*/ 	.word	0x000288c0
        /*0cb0*/ 	.short	0x010a
        /*0cb2*/ 	.byte	0x3f
	.zero		1


	//   ....[93]....
        /*0cb4*/ 	.word	0x00026f10
        /*0cb8*/ 	.word	0x00000007
        /*0cbc*/ 	.word	0x000288a0
        /*0cc0*/ 	.short	0x010a
        /*0cc2*/ 	.byte	0x3f
	.zero		1


	//   ....[94]....
        /*0cc4*/ 	.word	0x00026f60
        /*0cc8*/ 	.word	0x00000007
        /*0ccc*/ 	.word	0x000288c0
        /*0cd0*/ 	.short	0x010a
        /*0cd2*/ 	.byte	0x3f
	.zero		1


	//   ....[95]....
        /*0cd4*/ 	.word	0x00027100
        /*0cd8*/ 	.word	0x00000007
        /*0cdc*/ 	.word	0x00028840
        /*0ce0*/ 	.short	0x010a
        /*0ce2*/ 	.byte	0x3f
	.zero		1


	//   ....[96]....
        /*0ce4*/ 	.word	0x00027180
        /*0ce8*/ 	.word	0x00000003
        /*0cec*/ 	.word	0x00028820
        /*0cf0*/ 	.short	0x010a
        /*0cf2*/ 	.byte	0x3f
	.zero		1


	//   ....[97]....
        /*0cf4*/ 	.word	0x000271d0
        /*0cf8*/ 	.word	0x00000003
        /*0cfc*/ 	.word	0x00028840
        /*0d00*/ 	.short	0x010a
        /*0d02*/ 	.byte	0x3f
	.zero		1


	//   ....[98]....
        /*0d04*/ 	.word	0x00027220
        /*0d08*/ 	.word	0x00000003
        /*0d0c*/ 	.word	0x00028860
        /*0d10*/ 	.short	0x010a
        /*0d12*/ 	.byte	0x3f
	.zero		1


	//   ....[99]....
        /*0d14*/ 	.word	0x00027270
        /*0d18*/ 	.word	0x00000002
        /*0d1c*/ 	.word	0x00028840
        /*0d20*/ 	.short	0x010a
        /*0d22*/ 	.byte	0x3f
	.zero		1


	//   ....[100]....
        /*0d24*/ 	.word	0x000272c0
        /*0d28*/ 	.word	0x00000002
        /*0d2c*/ 	.word	0x00028860
        /*0d30*/ 	.short	0x010a
        /*0d32*/ 	.byte	0x3f
	.zero		1


	//   ....[101]....
        /*0d34*/ 	.word	0x00027310
        /*0d38*/ 	.word	0x00000002
        /*0d3c*/ 	.word	0x00028840
        /*0d40*/ 	.short	0x010a
        /*0d42*/ 	.byte	0x3f
	.zero		1


	//   ....[102]....
        /*0d44*/ 	.word	0x00027360
        /*0d48*/ 	.word	0x00000002
        /*0d4c*/ 	.word	0x00028860
        /*0d50*/ 	.short	0x010a
        /*0d52*/ 	.byte	0x3f
	.zero		1


	//   ....[103]....
        /*0d54*/ 	.word	0x000273b0
        /*0d58*/ 	.word	0x00000003
        /*0d5c*/ 	.word	0x00028860
        /*0d60*/ 	.short	0x010a
        /*0d62*/ 	.byte	0x3f
	.zero		1


	//   ....[104]....
        /*0d64*/ 	.word	0x00027d70
        /*0d68*/ 	.word	0x00000000
        /*0d6c*/ 	.word	0x00028820
        /*0d70*/ 	.short	0x010a
        /*0d72*/ 	.byte	0x3f
	.zero		1


	//   ....[105]....
        /*0d74*/ 	.word	0x00027f10
        /*0d78*/ 	.word	0x00000006
        /*0d7c*/ 	.word	0x00000000
        /*0d80*/ 	.short	0x010a
        /*0d82*/ 	.byte	0x3f
	.zero		1


	//   ....[106]....
        /*0d84*/ 	.word	0x00027f60
        /*0d88*/ 	.word	0x00000007
        /*0d8c*/ 	.word	0x00000000
        /*0d90*/ 	.short	0x010a
        /*0d92*/ 	.byte	0x3f
	.zero		1


	//   ....[107]....
        /*0d94*/ 	.word	0x00027fb0
        /*0d98*/ 	.word	0x00000004
        /*0d9c*/ 	.word	0x00000000
        /*0da0*/ 	.short	0x010a
        /*0da2*/ 	.byte	0x3f
	.zero		1


	//----- nvinfo : EIATTR_NUM_MBARRIERS
	.align		4
.L_1121:
        /*0da4*/ 	.byte	0x03, 0x38
        /*0da6*/ 	.short	0x0016


	//----- nvinfo : EIATTR_EXIT_INSTR_OFFSETS
	.align		4
        /*0da8*/ 	.byte	0x04, 0x1c
        /*0daa*/ 	.short	(.L_1123 - .L_1122)


	//   ....[0]....
.L_1122:
        /*0dac*/ 	.word	0x000253b0


	//----- nvinfo : EIATTR_MAX_THREADS
	.align		4
.L_1123:
        /*0db0*/ 	.byte	0x04, 0x05
        /*0db2*/ 	.short	(.L_1125 - .L_1124)
.L_1124:
        /*0db4*/ 	.word	0x00000180
        /*0db8*/ 	.word	0x00000001
        /*0dbc*/ 	.word	0x00000001


	//----- nvinfo : EIATTR_CRS_STACK_SIZE
	.align		4
.L_1125:
        /*0dc0*/ 	.byte	0x04, 0x1e
        /*0dc2*/ 	.short	(.L_1127 - .L_1126)
.L_1126:
        /*0dc4*/ 	.word	0x00000000


	//----- nvinfo : EIATTR_CBANK_PARAM_SIZE
	.align		4
.L_1127:
        /*0dc8*/ 	.byte	0x03, 0x19
        /*0dca*/ 	.short	0x0a70


	//----- nvinfo : EIATTR_PARAM_CBANK
	.align		4
        /*0dcc*/ 	.byte	0x04, 0x0a
        /*0dce*/ 	.short	(.L_1129 - .L_1128)
	.align		4
.L_1128:
        /*0dd0*/ 	.word	index@(.nv.constant0._ZN7cutlass13device_kernelIN5flash11enable_sm90INS1_16FlashAttnFwdSm90INS1_25CollectiveMainloopFwdSm90ILi2EN4cute5tupleIJNS5_1CILi1EEES8_S8_EEENS6_IJNS7_ILi128EEESA_SA_EEELi128ENS_10bfloat16_tEfNS_4arch4Sm90ELb0ELb1ELb1ELb1ELb0ELb1ELb0ELb1ELb1ELb0ELb0ELb0EEENS1_21CollectiveEpilogueFwdISB_S9_SC_SE_Li256ELb1ELb0ELb0ELb0EEENS1_36VarlenDynamicPersistentTileSchedulerILi128ELi128ELi256ELi32ELb0ELb0ELb1ELb1ELb0ELb1EEEEEEEEEvNT_6ParamsE)
        /*0dd4*/ 	.short	0x0210
        /*0dd6*/ 	.short	0x0a70


	//----- nvinfo : EIATTR_SW_WAR
	.align		4
.L_1129:
        /*0dd8*/ 	.byte	0x04, 0x36
        /*0dda*/ 	.short	(.L_1131 - .L_1130)
.L_1130:
        /*0ddc*/ 	.word	0x00000008
.L_1131:


//--------------------- .nv.info._ZN7cutlass13device_kernelIN5flash11enable_sm90INS1_16FlashAttnFwdSm90INS1_25CollectiveMainloopFwdSm90ILi2EN4cute5tupleIJNS5_1CILi1EEES8_S8_EEENS6_IJNS7_ILi128EEESA_SA_EEELi128ENS_10bfloat16_tEfNS_4arch4Sm90ELb1ELb0ELb1ELb0ELb0ELb0ELb0ELb1ELb1ELb0ELb0ELb0EEENS1_21CollectiveEpilogueFwdISB_S9_SC_SE_Li256ELb0ELb0ELb0ELb0EEENS1_30DynamicPersistentTileSchedulerILi256ELi32ELb0ELb0ELb1EEEEEEEEEvNT_6ParamsE --------------------------
	.section	.nv.info._ZN7cutlass13device_kernelIN5flash11enable_sm90INS1_16FlashAttnFwdSm90INS1_25CollectiveMainloopFwdSm90ILi2EN4cute5tupleIJNS5_1CILi1EEES8_S8_EEENS6_IJNS7_ILi128EEESA_SA_EEELi128ENS_10bfloat16_tEfNS_4arch4Sm90ELb1ELb0ELb1ELb0ELb0ELb0ELb0ELb1ELb1ELb0ELb0ELb0EEENS1_21CollectiveEpilogueFwdISB_S9_SC_SE_Li256ELb0ELb0ELb0ELb0EEENS1_30DynamicPersistentTileSchedulerILi256ELi32ELb0ELb0ELb1EEEEEEEEEvNT_6ParamsE,"",@"SHT_CUDA_INFO"
	.sectionflags	@""
	.align	4


	//----- nvinfo : EIATTR_CUDA_API_VERSION
	.align		4
        /*0000*/ 	.byte	0x04, 0x37
        /*0002*/ 	.short	(.L_1133 - .L_1132)
.L_1132:
        /*0004*/ 	.word	0x00000082


	//----- nvinfo : EIATTR_KPARAM_INFO
	.align		4
.L_1133:
        /*0008*/ 	.byte	0x04, 0x17
        /*000a*/ 	.short	(.L_1135 - .L_1134)
.L_1134:
        /*000c*/ 	.word	0x00000000
        /*0010*/ 	.short	0x0000
        /*0012*/ 	.short	0x0070
        /*0014*/ 	.byte	0x00, 0xf0, 0x01, 0x2e


	//----- nvinfo : EIATTR_SPARSE_MMA_MASK
	.align		4
.L_1135:
        /*0018*/ 	.byte	0x03, 0x50
        /*001a*/ 	.short	0x0000


	//----- nvinfo : EIATTR_MAXREG_COUNT
	.align		4
        /*001c*/ 	.byte	0x03, 0x1b
        /*001e*/ 	.short	0x00a8


	//----- nvinfo : EIATTR_NUM_BARRIERS
	.align		4
        /*0020*/ 	.byte	0x02, 0x4c
        /*0022*/ 	.byte	0x10
	.zero		1


	//----- nvinfo : EIATTR_EXTERNS
	.align		4
        /*0024*/ 	.byte	0x04, 0x0f
        /*0026*/ 	.short	(.L_1137 - .L_1136)


	//   ....[0]....
	.align		4
.L_1136:
        /*0028*/ 	.word	index@(__assertfail)


	//----- nvinfo : EIATTR_MERCURY_ISA_VERSION
	.align		4
.L_1137:
        /*002c*/ 	.byte	0x03, 0x5f
        /*002e*/ 	.short	0x0101


	//----- nvinfo : EIATTR_INT_WARP_WIDE_INSTR_OFFSETS
	.align		4
        /*0030*/ 	.byte	0x04, 0x31
        /*0032*/ 	.short	(.L_1139 - .L_1138)


	//   ....[0]....
.L_1138:
        /*0034*/ 	.word	0x00000180


	//   ....[1]....
        /*0038*/ 	.word	0x000001b0


	//   ....[2]....
        /*003c*/ 	.word	0x000001c0


	//   ....[3]....
        /*0040*/ 	.word	0x0000c100


	//   ....[4]....
        /*0044*/ 	.word	0x0000c190


	//   ....[5]....
        /*0048*/ 	.word	0x0000c6a0


	//   ....[6]....
        /*004c*/ 	.word	0x0000e0f0


	//   ....[7]....
        /*0050*/ 	.word	0x0000e180


	//----- nvinfo : EIATTR_COOP_GROUP_MASK_REGIDS
	.align		4
.L_1139:
        /*0054*/ 	.byte	0x04, 0x29
        /*0056*/ 	.short	(.L_1141 - .L_1140)


	//   ....[0]....
.L_1140:
        /*0058*/ 	.word	0xffffffff


	//   ....[1]....
        /*005c*/ 	.word	0xffffffff


	//   ....[2]....
        /*0060*/ 	.word	0xffffffff


	//   ....[3]....
        /*0064*/ 	.word	0xffffffff


	//   ....[4]....
        /*0068*/ 	.word	0xffffffff


	//   ....[5]....
        /*006c*/ 	.word	0xffffffff


	//   ....[6]....
        /*0070*/ 	.word	0xffffffff


	//   ....[7]....
        /*0074*/ 	.word	0xffffffff


	//   ....[8]....
        /*0078*/ 	.word	0xffffffff


	//   ....[9]....
        /*007c*/ 	.word	0xffffffff


	//   ....[10]....
        /*0080*/ 	.word	0xffffffff


	//   ....[11]....
        /*0084*/ 	.word	0xffffffff


	//   ....[12]....
        /*0088*/ 	.word	0xffffffff


	//   ....[13]....
        /*008c*/ 	.word	0xffffffff


	//   ....[14]....
        /*0090*/ 	.word	0xffffffff


	//   ....[15]....
        /*0094*/ 	.word	0xffffffff


	//   ....[16]....
        /*0098*/ 	.word	0xffffffff


	//   ....[17]....
        /*009c*/ 	.word	0xffffffff


	//   ....[18]....
        /*00a0*/ 	.word	0xffffffff


	//   ....[19]....
        /*00a4*/ 	.word	0xffffffff


	//   ....[20]....
        /*00a8*/ 	.word	0xffffffff


	//   ....[21]....
        /*00ac*/ 	.word	0xffffffff


	//   ....[22]....
        /*00b0*/ 	.word	0xffffffff


	//   ....[23]....
        /*00b4*/ 	.word	0xffffffff


	//   ....[24]....
        /*00b8*/ 	.word	0xffffffff


	//   ....[25]....
        /*00bc*/ 	.word	0xffffffff


	//   ....[26]....
        /*00c0*/ 	.word	0xffffffff


	//   ....[27]....
        /*00c4*/ 	.word	0xffffffff


	//   ....[28]....
        /*00c8*/ 	.word	0x0500000f


	//   ....[29]....
        /*00cc*/ 	.word	0x0500000f


	//----- nvinfo : EIATTR_COOP_GROUP_INSTR_OFFSETS
	.align		4
.L_1141:
        /*00d0*/ 	.byte	0x04, 0x28
        /*00d2*/ 	.short	(.L_1143 - .L_1142)


	//   ....[0]....
.L_1142:
        /*00d4*/ 	.word	0x00000060


	//   ....[1]....
        /*00d8*/ 	.word	0x00000190


	//   ....[2]....
        /*00dc*/ 	.word	0x000001e0


	//   ....[3]....
        /*00e0*/ 	.word	0x000003d0


	//   ....[4]....
        /*00e4*/ 	.word	0x00000530


	//   ....[5]....
        /*00e8*/ 	.word	0x00000650


	//   ....[6]....
        /*00ec*/ 	.word	0x000007b0


	//   ....[7]....
        /*00f0*/ 	.word	0x00001410


	//   ....[8]....
        /*00f4*/ 	.word	0x00002bf0


	//   ....[9]....
        /*00f8*/ 	.word	0x00002c70


	//   ....[10]....
        /*00fc*/ 	.word	0x000036d0


	//   ....[11]....
        /*0100*/ 	.word	0x00003740


	//   ....[12]....
        /*0104*/ 	.word	0x00005bc0


	//   ....[13]....
        /*0108*/ 	.word	0x00005ce0


	//   ....[14]....
        /*010c*/ 	.word	0x000065a0


	//   ....[15]....
        /*0110*/ 	.word	0x000066a0


	//   ....[16]....
        /*0114*/ 	.word	0x00008930


	//   ....[17]....
        /*0118*/ 	.word	0x00008960


	//   ....[18]....
        /*011c*/ 	.word	0x00008bf0


	//   ....[19]....
        /*0120*/ 	.word	0x00008ca0


	//   ....[20]....
        /*0124*/ 	.word	0x0000a010


	//   ....[21]....
        /*0128*/ 	.word	0x0000a050


	//   ....[22]....
        /*012c*/ 	.word	0x0000a140


	//   ....[23]....
        /*0130*/ 	.word	0x0000a160


	//   ....[24]....
        /*0134*/ 	.word	0x0000b0f0


	//   ....[25]....
        /*0138*/ 	.word	0x0000bb90


	//   ....[26]....
        /*013c*/ 	.word	0x0000e490


	//   ....[27]....
        /*0140*/ 	.word	0x0000e640


	//   ....[28]....
        /*0144*/ 	.word	0x0000ebb0


	//   ....[29]....
        /*0148*/ 	.word	0x0000ef90


	//----- nvinfo : EIATTR_REG_RECONFIG
	.align		4
.L_1143:
        /*014c*/ 	.byte	0x01, 0x54
	.zero		2


	//----- nvinfo : EIATTR_SYSCALL_OFFSETS
	.align		4
        /*0150*/ 	.byte	0x04, 0x46
        /*0152*/ 	.short	(.L_1145 - .L_1144)


	//   ....[0]....
.L_1144:
        /*0154*/ 	.word	0x000015c0


	//   ....[1]....
        /*0158*/ 	.word	0x0000c320


	//   ....[2]....
        /*015c*/ 	.word	0x0000c460


	//   ....[3]....
        /*0160*/ 	.word	0x0000c560


	//----- nvinfo : EIATTR_MBARRIER_INSTR_OFFSETS
	.align		4
.L_1145:
        /*0164*/ 	.byte	0x04, 0x39
        /*0166*/ 	.short	(.L_1147 - .L_1146)


	//   ....[0]....
.L_1146:
        /*0168*/ 	.word	0x00000280
        /*016c*/ 	.word	0x000000ff
        /*0170*/ 	.word	0x00028800
        /*0174*/ 	.short	0x0100
        /*0176*/ 	.byte	0x06
	.zero		1


	//   ....[1]....
        /*0178*/ 	.word	0x00000290
        /*017c*/ 	.word	0x000000ff
        /*0180*/ 	.word	0x00028820
        /*0184*/ 	.short	0x0100
        /*0186*/ 	.byte	0x06
	.zero		1


	//   ....[2]....
        /*0188*/ 	.word	0x00000380
        /*018c*/ 	.word	0x000000ff
        /*0190*/ 	.word	0x00028830
        /*0194*/ 	.short	0x0100
        /*0196*/ 	.byte	0x08
	.zero		1


	//   ....[3]....
        /*0198*/ 	.word	0x00000390
        /*019c*/ 	.word	0x000000ff
        /*01a0*/ 	.word	0x00028840
        /*01a4*/ 	.short	0x0100
        /*01a6*/ 	.byte	0x08
	.zero		1


	//   ....[4]....
        /*01a8*/ 	.word	0x000003a0
        /*01ac*/ 	.word	0x000000ff
        /*01b0*/ 	.word	0x00028838
        /*01b4*/ 	.short	0x0100
        /*01b6*/ 	.byte	0x08
	.zero		1


	//   ....[5]....
        /*01b8*/ 	.word	0x000003b0
        /*01bc*/ 	.word	0x000000ff
        /*01c0*/ 	.word	0x00028848
        /*01c4*/ 	.short	0x0100
        /*01c6*/ 	.byte	0x08
	.zero		1


	//   ....[6]....
        /*01c8*/ 	.word	0x000004e0
        /*01cc*/ 	.word	0x000000ff
        /*01d0*/ 	.word	0x00028850
        /*01d4*/ 	.short	0x0100
        /*01d6*/ 	.byte	0x08
	.zero		1


	//   ....[7]....
        /*01d8*/ 	.word	0x000004f0
        /*01dc*/ 	.word	0x000000ff
        /*01e0*/ 	.word	0x00028860
        /*01e4*/ 	.short	0x0100
        /*01e6*/ 	.byte	0x08
	.zero		1


	//   ....[8]....
        /*01e8*/ 	.word	0x00000500
        /*01ec*/ 	.word	0x000000ff
        /*01f0*/ 	.word	0x00028858
        /*01f4*/ 	.short	0x0100
        /*01f6*/ 	.byte	0x08
	.zero		1


	//   ....[9]....
        /*01f8*/ 	.word	0x00000510
        /*01fc*/ 	.word	0x000000ff
        /*0200*/ 	.word	0x00028868
        /*0204*/ 	.short	0x0100
        /*0206*/ 	.byte	0x08
	.zero		1


	//   ....[10]....
        /*0208*/ 	.word	0x00000600
        /*020c*/ 	.word	0x000000ff
        /*0210*/ 	.word	0x00028870
        /*0214*/ 	.short	0x0100
        /*0216*/ 	.byte	0x06
	.zero		1


	//   ....[11]....
        /*0218*/ 	.word	0x00000610
        /*021c*/ 	.word	0x000000ff
        /*0220*/ 	.word	0x00028880
        /*0224*/ 	.short	0x0100
        /*0226*/ 	.byte	0x06
	.zero		1


	//   ....[12]....
        /*0228*/ 	.word	0x00000620
        /*022c*/ 	.word	0x000000ff
        /*0230*/ 	.word	0x00028878
        /*0234*/ 	.short	0x0100
        /*0236*/ 	.byte	0x06
	.zero		1


	//   ....[13]....
        /*0238*/ 	.word	0x00000630
        /*023c*/ 	.word	0x000000ff
        /*0240*/ 	.word	0x00028888
        /*0244*/ 	.short	0x0100
        /*0246*/ 	.byte	0x06
	.zero		1


	//   ....[14]....
        /*0248*/ 	.word	0x00000760
        /*024c*/ 	.word	0x000000ff
        /*0250*/ 	.word	0x00028890
        /*0254*/ 	.short	0x0100
        /*0256*/ 	.byte	0x08
	.zero		1


	//   ....[15]....
        /*0258*/ 	.word	0x00000770
        /*025c*/ 	.word	0x000000ff
        /*0260*/ 	.word	0x000288a0
        /*0264*/ 	.short	0x0100
        /*0266*/ 	.byte	0x08
	.zero		1


	//   ....[16]....
        /*0268*/ 	.word	0x00000780
        /*026c*/ 	.word	0x000000ff
        /*0270*/ 	.word	0x00028898
        /*0274*/ 	.short	0x0100
        /*0276*/ 	.byte	0x08
	.zero		1


	//   ....[17]....
        /*0278*/ 	.word	0x00000790
        /*027c*/ 	.word	0x000000ff
        /*0280*/ 	.word	0x000288a8
        /*0284*/ 	.short	0x0100
        /*0286*/ 	.byte	0x08
	.zero		1


	//   ....[18]....
        /*0288*/ 	.word	0x000008c0
        /*028c*/ 	.word	0x000000ff
        /*0290*/ 	.word	0x000288b0
        /*0294*/ 	.short	0x0100
        /*0296*/ 	.byte	0x08
	.zero		1


	//   ....[19]....
        /*0298*/ 	.word	0x000008d0
        /*029c*/ 	.word	0x000000ff
        /*02a0*/ 	.word	0x000288c0
        /*02a4*/ 	.short	0x0100
        /*02a6*/ 	.byte	0x08
	.zero		1


	//   ....[20]....
        /*02a8*/ 	.word	0x000008e0
        /*02ac*/ 	.word	0x000000ff
        /*02b0*/ 	.word	0x000288b8
        /*02b4*/ 	.short	0x0100
        /*02b6*/ 	.byte	0x08
	.zero		1


	//   ....[21]....
        /*02b8*/ 	.word	0x000008f0
        /*02bc*/ 	.word	0x000000ff
        /*02c0*/ 	.word	0x000288c8
        /*02c4*/ 	.short	0x0100
        /*02c6*/ 	.byte	0x08
	.zero		1


	//   ....[22]....
        /*02c8*/ 	.word	0x00001640
        /*02cc*/ 	.word	0x000000ff
        /*02d0*/ 	.word	0x00028800
        /*02d4*/ 	.short	0x010a
        /*02d6*/ 	.byte	0x26
	.zero		1


	//   ....[23]....
        /*02d8*/ 	.word	0x000016c0
        /*02dc*/ 	.word	0x00000000
        /*02e0*/ 	.word	0x00028830
        /*02e4*/ 	.short	0x010a
        /*02e6*/ 	.byte	0x3f
	.zero		1


	//   ....[24]....
        /*02e8*/ 	.word	0x00001730
        /*02ec*/ 	.word	0x00000000
        /*02f0*/ 	.word	0x00028830
        /*02f4*/ 	.short	0x010a
        /*02f6*/ 	.byte	0x3f
	.zero		1


	//   ....[25]....
        /*02f8*/ 	.word	0x00002710
        /*02fc*/ 	.word	0x00000000
        /*0300*/ 	.word	0x00000000
        /*0304*/ 	.short	0x0101
        /*0306*/ 	.byte	0x3f
	.zero		1


	//   ....[26]....
        /*0308*/ 	.word	0x000046f0
        /*030c*/ 	.word	0x000000ff
        /*0310*/ 	.word	0x00028830
        /*0314*/ 	.short	0x010a
        /*0316*/ 	.byte	0x0a
	.zero		1


	//   ....[27]....
        /*0318*/ 	.word	0x00004730
        /*031c*/ 	.word	0x000000ff
        /*0320*/ 	.word	0x00028830
        /*0324*/ 	.short	0x010a
        /*0326*/ 	.byte	0x0a
	.zero		1


	//   ....[28]....
        /*0328*/ 	.word	0x00004a60
        /*032c*/ 	.word	0x000000ff
        /*0330*/ 	.word	0x00028850
        /*0334*/ 	.short	0x010a
        /*0336*/ 	.byte	0x0a
	.zero		1


	//   ....[29]....
        /*0338*/ 	.word	0x00004aa0
        /*033c*/ 	.word	0x000000ff
        /*0340*/ 	.word	0x00028850
        /*0344*/ 	.short	0x010a
        /*0346*/ 	.byte	0x0a
	.zero		1


	//   ....[30]....
        /*0348*/ 	.word	0x00006ce0
        /*034c*/ 	.word	0x0000002e
        /*0350*/ 	.word	0x00000000
        /*0354*/ 	.short	0x0101
        /*0356*/ 	.byte	0x3f
	.zero		1


	//   ....[31]....
        /*0358*/ 	.word	0x00006d60
        /*035c*/ 	.word	0x00000032
        /*0360*/ 	.word	0x00000000
        /*0364*/ 	.short	0x0101
        /*0366*/ 	.byte	0x3f
	.zero		1


	//   ....[32]....
        /*0368*/ 	.word	0x00007830
        /*036c*/ 	.word	0x000000ff
        /*0370*/ 	.word	0x00028830
        /*0374*/ 	.short	0x010a
        /*0376*/ 	.byte	0x0a
	.zero		1


	//   ....[33]....
        /*0378*/ 	.word	0x00007870
        /*037c*/ 	.word	0x000000ff
        /*0380*/ 	.word	0x00028830
        /*0384*/ 	.short	0x010a
        /*0386*/ 	.byte	0x0a
	.zero		1


	//   ....[34]....
        /*0388*/ 	.word	0x00007ba0
        /*038c*/ 	.word	0x000000ff
        /*0390*/ 	.word	0x00028850
        /*0394*/ 	.short	0x010a
        /*0396*/ 	.byte	0x0a
	.zero		1


	//   ....[35]....
        /*0398*/ 	.word	0x00007be0
        /*039c*/ 	.word	0x000000ff
        /*03a0*/ 	.word	0x00028850
        /*03a4*/ 	.short	0x010a
        /*03a6*/ 	.byte	0x0a
	.zero		1


	//   ....[36]....
        /*03a8*/ 	.word	0x00009560
        /*03ac*/ 	.word	0x0000001d
        /*03b0*/ 	.word	0x00000000
        /*03b4*/ 	.short	0x0101
        /*03b6*/ 	.byte	0x3f
	.zero		1


	//   ....[37]....
        /*03b8*/ 	.word	0x00009710
        /*03bc*/ 	.word	0x0000001d
        /*03c0*/ 	.word	0x00000000
        /*03c4*/ 	.short	0x0101
        /*03c6*/ 	.byte	0x3f
	.zero		1


	//   ....[38]....
        /*03c8*/ 	.word	0x00009f80
        /*03cc*/ 	.word	0x000000ff
        /*03d0*/ 	.word	0x00028850
        /*03d4*/ 	.short	0x010a
        /*03d6*/ 	.byte	0x05
	.zero		1


	//   ....[39]....
        /*03d8*/ 	.word	0x00009fc0
        /*03dc*/ 	.word	0x000000ff
        /*03e0*/ 	.word	0x00028850
        /*03e4*/ 	.short	0x010a
        /*03e6*/ 	.byte	0x05
	.zero		1


	//   ....[40]....
        /*03e8*/ 	.word	0x0000a4e0
        /*03ec*/ 	.word	0x00000004
        /*03f0*/ 	.word	0x00000000
        /*03f4*/ 	.short	0x0101
        /*03f6*/ 	.byte	0x3f
	.zero		1


	//   ....[41]....
        /*03f8*/ 	.word	0x0000b280
        /*03fc*/ 	.word	0x000000ff
        /*0400*/ 	.word	0x00000000
        /*0404*/ 	.short	0x0101
        /*0406*/ 	.byte	0x05
	.zero		1


	//   ....[42]....
        /*0408*/ 	.word	0x0000c970
        /*040c*/ 	.word	0x00000008
        /*0410*/ 	.word	0x00028840
        /*0414*/ 	.short	0x010a
        /*0416*/ 	.byte	0x3f
	.zero		1


	//   ....[43]....
        /*0418*/ 	.word	0x0000cd10
        /*041c*/ 	.word	0x000000ff
        /*0420*/ 	.word	0x00028820
        /*0424*/ 	.short	0x010a
        /*0426*/ 	.byte	0x26
	.zero		1


	//   ....[44]....
        /*0428*/ 	.word	0x0000d000
        /*042c*/ 	.word	0x00000003
        /*0430*/ 	.word	0x00028840
        /*0434*/ 	.short	0x010a
        /*0436*/ 	.byte	0x3f
	.zero		1


	//   ....[45]....
        /*0438*/ 	.word	0x0000d200
        /*043c*/ 	.word	0x00000002
        /*0440*/ 	.word	0x00000060
        /*0444*/ 	.short	0x010a
        /*0446*/ 	.byte	0x3f
	.zero		1


	//   ....[46]....
        /*0448*/ 	.word	0x0000d690
        /*044c*/ 	.word	0x00000003
        /*0450*/ 	.word	0x00028840
        /*0454*/ 	.short	0x010a
        /*0456*/ 	.byte	0x3f
	.zero		1


	//   ....[47]....
        /*0458*/ 	.word	0x0000d890
        /*045c*/ 	.word	0x00000002
        /*0460*/ 	.word	0x00000060
        /*0464*/ 	.short	0x010a
        /*0466*/ 	.byte	0x3f
	.zero		1


	//   ....[48]....
        /*0468*/ 	.word	0x0000dc80
        /*046c*/ 	.word	0x00000002
        /*0470*/ 	.word	0x00028840
        /*0474*/ 	.short	0x010a
        /*0476*/ 	.byte	0x3f
	.zero		1


	//   ....[49]....
        /*0478*/ 	.word	0x0000de80
        /*047c*/ 	.word	0x00000002
        /*0480*/ 	.word	0x00000060
        /*0484*/ 	.short	0x010a
        /*0486*/ 	.byte	0x3f
	.zero		1


	//   ....[50]....
        /*0488*/ 	.word	0x0000e220
        /*048c*/ 	.word	0x00000003
        /*0490*/ 	.word	0x00028860
        /*0494*/ 	.short	0x010a
        /*0496*/ 	.byte	0x3f
	.zero		1


	//   ....[51]....
        /*0498*/ 	.word	0x0000e5f0
        /*049c*/ 	.word	0x00000007
        /*04a0*/ 	.word	0x00028820
        /*04a4*/ 	.short	0x010a
        /*04a6*/ 	.byte	0x3f
	.zero		1


	//   ....[52]....
        /*04a8*/ 	.word	0x0000e740
        /*04ac*/ 	.word	0x00000005
        /*04b0*/ 	.word	0x00000000
        /*04b4*/ 	.short	0x010a
        /*04b6*/ 	.byte	0x3f
	.zero		1


	//   ....[53]....
        /*04b8*/ 	.word	0x0000e7b0
        /*04bc*/ 	.word	0x00000003
        /*04c0*/ 	.word	0x00000000
        /*04c4*/ 	.short	0x010a
        /*04c6*/ 	.byte	0x3f
	.zero		1


	//   ....[54]....
        /*04c8*/ 	.word	0x0000e810
        /*04cc*/ 	.word	0x00000005
        /*04d0*/ 	.word	0x00000000
        /*04d4*/ 	.short	0x010a
        /*04d6*/ 	.byte	0x3f
	.zero		1


	//   ....[55]....
        /*04d8*/ 	.word	0x0000e840
        /*04dc*/ 	.word	0x00000003
        /*04e0*/ 	.word	0x00000000
        /*04e4*/ 	.short	0x010a
        /*04e6*/ 	.byte	0x3f
	.zero		1


	//   ....[56]....
        /*04e8*/ 	.word	0x0000e8b0
        /*04ec*/ 	.word	0x00000003
        /*04f0*/ 	.word	0x00028800
        /*04f4*/ 	.short	0x010a
        /*04f6*/ 	.byte	0x3f
	.zero		1


	//   ....[57]....
        /*04f8*/ 	.word	0x0000e900
        /*04fc*/ 	.word	0x00000000
        /*0500*/ 	.word	0x00028830
        /*0504*/ 	.short	0x010a
        /*0506*/ 	.byte	0x3f
	.zero		1


	//   ....[58]....
        /*0508*/ 	.word	0x0000e960
        /*050c*/ 	.word	0x00000007
        /*0510*/ 	.word	0x00028830
        /*0514*/ 	.short	0x010a
        /*0516*/ 	.byte	0x3f
	.zero		1


	//   ....[59]....
        /*0518*/ 	.word	0x0000e9c0
        /*051c*/ 	.word	0x00000007
        /*0520*/ 	.word	0x00028850
        /*0524*/ 	.short	0x010a
        /*0526*/ 	.byte	0x3f
	.zero		1


	//   ....[60]....
        /*0528*/ 	.word	0x0000ea20
        /*052c*/ 	.word	0x00000005
        /*0530*/ 	.word	0x00028830
        /*0534*/ 	.short	0x010a
        /*0536*/ 	.byte	0x3f
	.zero		1


	//   ....[61]....
        /*0538*/ 	.word	0x0000ea80
        /*053c*/ 	.word	0x00000005
        /*0540*/ 	.word	0x00028850
        /*0544*/ 	.short	0x010a
        /*0546*/ 	.byte	0x3f
	.zero		1


	//   ....[62]....
        /*0548*/ 	.word	0x0000eae0
        /*054c*/ 	.word	0x00000006
        /*0550*/ 	.word	0x00028850
        /*0554*/ 	.short	0x010a
        /*0556*/ 	.byte	0x3f
	.zero		1


	//   ....[63]....
        /*0558*/ 	.word	0x0000ec60
        /*055c*/ 	.word	0x00000008
        /*0560*/ 	.word	0x00028840
        /*0564*/ 	.short	0x010a
        /*0566*/ 	.byte	0x3f
	.zero		1


	//   ....[64]....
        /*0568*/ 	.word	0x0000ecc0
        /*056c*/ 	.word	0x00000008
        /*0570*/ 	.word	0x00028820
        /*0574*/ 	.short	0x010a
        /*0576*/ 	.byte	0x3f
	.zero		1


	//   ....[65]....
        /*0578*/ 	.word	0x0000ed10
        /*057c*/ 	.word	0x00000003
        /*0580*/ 	.word	0x00028840
        /*0584*/ 	.short	0x010a
        /*0586*/ 	.byte	0x3f
	.zero		1


	//   ....[66]....
        /*0588*/ 	.word	0x0000ed60
        /*058c*/ 	.word	0x00000002
        /*0590*/ 	.word	0x00000060
        /*0594*/ 	.short	0x010a
        /*0596*/ 	.byte	0x3f
	.zero		1


	//   ....[67]....
        /*0598*/ 	.word	0x0000edb0
        /*059c*/ 	.word	0x00000003
        /*05a0*/ 	.word	0x00028840
        /*05a4*/ 	.short	0x010a
        /*05a6*/ 	.byte	0x3f
	.zero		1


	//   ....[68]....
        /*05a8*/ 	.word	0x0000ee00
        /*05ac*/ 	.word	0x00000002
        /*05b0*/ 	.word	0x00000060
        /*05b4*/ 	.short	0x010a
        /*05b6*/ 	.byte	0x3f
	.zero		1


	//   ....[69]....
        /*05b8*/ 	.word	0x0000ee50
        /*05bc*/ 	.word	0x00000002
        /*05c0*/ 	.word	0x00028840
        /*05c4*/ 	.short	0x010a
        /*05c6*/ 	.byte	0x3f
	.zero		1


	//   ....[70]....
        /*05c8*/ 	.word	0x0000eea0
        /*05cc*/ 	.word	0x00000002
        /*05d0*/ 	.word	0x00000060
        /*05d4*/ 	.short	0x010a
        /*05d6*/ 	.byte	0x3f
	.zero		1


	//   ....[71]....
        /*05d8*/ 	.word	0x0000eef0
        /*05dc*/ 	.word	0x00000003
        /*05e0*/ 	.word	0x00028860
        /*05e4*/ 	.short	0x010a
        /*05e6*/ 	.byte	0x3f
	.zero		1


	//   ....[72]....
        /*05e8*/ 	.word	0x0000efd0
        /*05ec*/ 	.word	0x00000007
        /*05f0*/ 	.word	0x00028820
        /*05f4*/ 	.short	0x010a
        /*05f6*/ 	.byte	0x3f
	.zero		1


	//   ....[73]....
        /*05f8*/ 	.word	0x0000f020
        /*05fc*/ 	.word	0x00000005
        /*0600*/ 	.word	0x00000000
        /*0604*/ 	.short	0x010a
        /*0606*/ 	.byte	0x3f
	.zero		1


	//   ....[74]....
        /*0608*/ 	.word	0x0000f070
        /*060c*/ 	.word	0x00000003
        /*0610*/ 	.word	0x00000000
        /*0614*/ 	.short	0x010a
        /*0616*/ 	.byte	0x3f
	.zero		1


	//   ....[75]....
        /*0618*/ 	.word	0x0000f0c0
        /*061c*/ 	.word	0x00000005
        /*0620*/ 	.word	0x00000000
        /*0624*/ 	.short	0x010a
        /*0626*/ 	.byte	0x3f
	.zero		1


	//----- nvinfo : EIATTR_NUM_MBARRIERS
	.align		4
.L_1147:
        /*0628*/ 	.byte	0x03, 0x38
        /*062a*/ 	.short	0x0016


	//----- nvinfo : EIATTR_EXIT_INSTR_OFFSETS
	.align		4
        /*062c*/ 	.byte	0x04, 0x1c
        /*062e*/ 	.short	(.L_1149 - .L_1148)


	//   ....[0]....
.L_1148:
        /*0630*/ 	.word	0x00000a50


	//   ....[1]....
        /*0634*/ 	.word	0x0000bb50


	//   ....[2]....
        /*0638*/ 	.word	0x0000bbb0


	//   ....[3]....
        /*063c*/ 	.word	0x0000e660


	//   ....[4]....
        /*0640*/ 	.word	0x0000e890


	//----- nvinfo : EIATTR_MAX_THREADS
	.align		4
.L_1149:
        /*0644*/ 	.byte	0x04, 0x05
        /*0646*/ 	.short	(.L_1151 - .L_1150)
.L_1150:
        /*0648*/ 	.word	0x00000180
        /*064c*/ 	.word	0x00000001
        /*0650*/ 	.word	0x00000001


	//----- nvinfo : EIATTR_CRS_STACK_SIZE
	.align		4
.L_1151:
        /*0654*/ 	.byte	0x04, 0x1e
        /*0656*/ 	.short	(.L_1153 - .L_1152)
.L_1152:
        /*0658*/ 	.word	0x00000000


	//----- nvinfo : EIATTR_CBANK_PARAM_SIZE
	.align		4
.L_1153:
        /*065c*/ 	.byte	0x03, 0x19
        /*065e*/ 	.short	0x0bf0


	//----- nvinfo : EIATTR_PARAM_CBANK
	.align		4
        /*0660*/ 	.byte	0x04, 0x0a
        /*0662*/ 	.short	(.L_1155 - .L_1154)
	.align		4
.L_1154:
        /*0664*/ 	.word	index@(.nv.constant0._ZN7cutlass13device_kernelIN5flash11enable_sm90INS1_16FlashAttnFwdSm90INS1_25CollectiveMainloopFwdSm90ILi2EN4cute5tupleIJNS5_1CILi1EEES8_S8_EEENS6_IJNS7_ILi128EEESA_SA_EEELi128ENS_10bfloat16_tEfNS_4arch4Sm90ELb1ELb0ELb1ELb0ELb0ELb0ELb0ELb1ELb1ELb0ELb0ELb0EEENS1_21CollectiveEpilogueFwdISB_S9_SC_SE_Li256ELb0ELb0ELb0ELb0EEENS1_30DynamicPersistentTileSchedulerILi256ELi32ELb0ELb0ELb1EEEEEEEEEvNT_6ParamsE)
        /*0668*/ 	.short	0x0210
        /*066a*/ 	.short	0x0bf0


	//----- nvinfo : EIATTR_SW_WAR
	.align		4
.L_1155:
        /*066c*/ 	.byte	0x04, 0x36
        /*066e*/ 	.short	(.L_1157 - .L_1156)
.L_1156:
        /*0670*/ 	.word	0x00000008
.L_1157:


//--------------------- .nv.info._ZN7cutlass13device_kernelIN5flash11enable_sm90INS1_16FlashAttnFwdSm90INS1_25CollectiveMainloopFwdSm90ILi2EN4cute5tupleIJNS5_1CILi1EEES8_S8_EEENS6_IJNS7_ILi128EEESA_SA_EEELi128ENS_10bfloat16_tEfNS_4arch4Sm90ELb1ELb0ELb1ELb1ELb0ELb0ELb0ELb1ELb1ELb0ELb0ELb0EEENS1_21CollectiveEpilogueFwdISB_S9_SC_SE_Li256ELb1ELb0ELb0ELb0EEENS1_36VarlenDynamicPersistentTileSchedulerILi128ELi128ELi256ELi32ELb0ELb0ELb1ELb1ELb1ELb1EEEEEEEEEvNT_6ParamsE --------------------------
	.section	.nv.info._ZN7cutlass13device_kernelIN5flash11enable_sm90INS1_16FlashAttnFwdSm90INS1_25CollectiveMainloopFwdSm90ILi2EN4cute5tupleIJNS5_1CILi1EEES8_S8_EEENS6_IJNS7_ILi128EEESA_SA_EEELi128ENS_10bfloat16_tEfNS_4arch4Sm90ELb1ELb0ELb1ELb1ELb0ELb0ELb0ELb1ELb1ELb0ELb0ELb0EEENS1_21CollectiveEpilogueFwdISB_S9_SC_SE_Li256ELb1ELb0ELb0ELb0EEENS1_36VarlenDynamicPersistentTileSchedulerILi128ELi128ELi256ELi32ELb0ELb0ELb1ELb1ELb1ELb1EEEEEEEEEvNT_6ParamsE,"",@"SHT_CUDA_INFO"
	.sectionflags	@""
	.align	4


	//----- nvinfo : EIATTR_CUDA_API_VERSION
	.align		4
        /*0000*/ 	.byte	0x04, 0x37
        /*0002*/ 	.short	(.L_1159 - .L_1158)
.L_1158:
        /*0004*/ 	.word	0x00000082


	//----- nvinfo : EIATTR_KPARAM_INFO
	.align		4
.L_1159:
        /*0008*/ 	.byte	0x04, 0x17
        /*000a*/ 	.short	(.L_1161 - .L_1160)
.L_1160:
        /*000c*/ 	.word	0x00000000
        /*0010*/ 	.short	0x0000
        /*0012*/ 	.short	0x0070
        /*0014*/ 	.byte	0x00, 0xf0, 0x01, 0x28


	//----- nvinfo : EIATTR_SPARSE_MMA_MASK
	.align		4
.L_1161:
        /*0018*/ 	.byte	0x03, 0x50
        /*001a*/ 	.short	0x0000


	//----- nvinfo : EIATTR_MAXREG_COUNT
	.align		4
        /*001c*/ 	.byte	0x03, 0x1b
        /*001e*/ 	.short	0x00a8


	//----- nvinfo : EIATTR_NUM_BARRIERS
	.align		4
        /*0020*/ 	.byte	0x02, 0x4c
        /*0022*/ 	.byte	0x10
	.zero		1


	//----- nvinfo : EIATTR_EXTERNS
	.align		4
        /*0024*/ 	.byte	0x04, 0x0f
        /*0026*/ 	.short	(.L_1163 - .L_1162)


	//   ....[0]....
	.align		4
.L_1162:
        /*0028*/ 	.word	index@(__assertfail)


	//----- nvinfo : EIATTR_ANNOTATIONS
	.align		4
.L_1163:
        /*002c*/ 	.byte	0x04, 0x55
        /*002e*/ 	.short	(.L_1165 - .L_1164)


	//   ....[0]....
.L_1164:
        /* <DEDUP_REMOVED lines=32> */


	//----- nvinfo : EIATTR_MERCURY_ISA_VERSION
	.align		4
.L_1165:
        /*0218*/ 	.byte	0x03, 0x5f
        /*021a*/ 	.short	0x0101


	//----- nvinfo : EIATTR_UNUSED_LOAD_BYTE_OFFSET
	.align		4
        /*021c*/ 	.byte	0x04, 0x44
        /*021e*/ 	.short	(.L_1167 - .L_1166)


	//   ....[0]....
.L_1166:
        /*0220*/ 	.word	0x00000a70
        /*0224*/ 	.word	0x0000fff0


	//   ....[1]....
        /*0228*/ 	.word	0x0000aa30
        /*022c*/ 	.word	0x0000fff0


	//----- nvinfo : EIATTR_INT_WARP_WIDE_INSTR_OFFSETS
	.align		4
.L_1167:
        /*0230*/ 	.byte	0x04, 0x31
        /*0232*/ 	.short	(.L_1169 - .L_1168)


	//   ....[0]....
.L_1168:
        /*0234*/ 	.word	0x00000160


	//   ....[1]....
        /*0238*/ 	.word	0x000001a0


	//   ....[2]....
        /*023c*/ 	.word	0x00000210


	//   ....[3]....
        /*0240*/ 	.word	0x0000dbd0


	//   ....[4]....
        /*0244*/ 	.word	0x0000dc60


	//   ....[5]....
        /*0248*/ 	.word	0x0000e0e0


	//   ....[6]....
        /*024c*/ 	.word	0x0000e110


	//   ....[7]....
        /*0250*/ 	.word	0x0000e320


	//   ....[8]....
        /*0254*/ 	.word	0x00010430


	//   ....[9]....
        /*0258*/ 	.word	0x000104c0


	//----- nvinfo : EIATTR_COOP_GROUP_MASK_REGIDS
	.align		4
.L_1169:
        /*025c*/ 	.byte	0x04, 0x29
        /*025e*/ 	.short	(.L_1171 - .L_1170)


	//   ....[0]....
.L_1170:
        /*0260*/ 	.word	0xffffffff


	//   ....[1]....
        /*0264*/ 	.word	0xffffffff


	//   ....[2]....
        /*0268*/ 	.word	0xffffffff


	//   ....[3]....
        /*026c*/ 	.word	0xffffffff


	//   ....[4]....
        /*0270*/ 	.word	0xffffffff


	//   ....[5]....
        /*0274*/ 	.word	0xffffffff


	//   ....[6]....
        /*0278*/ 	.word	0xffffffff


	//   ....[7]....
        /*027c*/ 	.word	0xffffffff


	//   ....[8]....
        /*0280*/ 	.word	0xffffffff


	//   ....[9]....
        /*0284*/ 	.word	0xffffffff


	//   ....[10]....
        /*0288*/ 	.word	0xffffffff


	//   ....[11]....
        /*028c*/ 	.word	0xffffffff


	//   ....[12]....
        /*0290*/ 	.word	0xffffffff


	//   ....[13]....
        /*0294*/ 	.word	0xffffffff


	//   ....[14]....
        /*0298*/ 	.word	0xffffffff


	//   ....[15]....
        /*029c*/ 	.word	0xffffffff


	//   ....[16]....
        /*02a0*/ 	.word	0xffffffff


	//   ....[17]....
        /*02a4*/ 	.word	0xffffffff


	//   ....[18]....
        /*02a8*/ 	.word	0xffffffff


	//   ....[19]....
        /*02ac*/ 	.word	0xffffffff


	//   ....[20]....
        /*02b0*/ 	.word	0xffffffff


	//   ....[21]....
        /*02b4*/ 	.word	0xffffffff


	//   ....[22]....
        /*02b8*/ 	.word	0xffffffff


	//   ....[23]....
        /*02bc*/ 	.word	0xffffffff


	//   ....[24]....
        /*02c0*/ 	.word	0xffffffff


	//   ....[25]....
        /*02c4*/ 	.word	0xffffffff


	//   ....[26]....
        /*02c8*/ 	.word	0xffffffff


	//   ....[27]....
        /*02cc*/ 	.word	0xffffffff


	//   ....[28]....
        /*02d0*/ 	.word	0xffffffff


	//   ....[29]....
        /*02d4*/ 	.word	0xffffffff


	//   ....[30]....
        /*02d8*/ 	.word	0xffffffff


	//   ....[31]....
        /*02dc*/ 	.word	0xffffffff


	//   ....[32]....
        /*02e0*/ 	.word	0xffffffff


	//   ....[33]....
        /*02e4*/ 	.word	0xffffffff


	//   ....[34]....
        /*02e8*/ 	.word	0xffffffff


	//   ....[35]....
        /*02ec*/ 	.word	0xffffffff


	//   ....[36]....
        /*02f0*/ 	.word	0xffffffff


	//   ....[37]....
        /*02f4*/ 	.word	0xffffffff


	//   ....[38]....
        /*02f8*/ 	.word	0xffffffff


	//   ....[39]....
        /*02fc*/ 	.word	0xffffffff


	//   ....[40]....
        /*0300*/ 	.word	0xffffffff


	//   ....[41]....
        /*0304*/ 	.word	0xffffffff


	//   ....[42]....
        /*0308*/ 	.word	0xffffffff


	//   ....[43]....
        /*030c*/ 	.word	0xffffffff


	//   ....[44]....
        /*0310*/ 	.word	0xffffffff


	//   ....[45]....
        /*0314*/ 	.word	0xffffffff


	//   ....[46]....
        /*0318*/ 	.word	0xffffffff


	//   ....[47]....
        /*031c*/ 	.word	0xffffffff


	//   ....[48]....
        /*0320*/ 	.word	0xffffffff


	//   ....[49]....
        /*0324*/ 	.word	0xffffffff


	//   ....[50]....
        /*0328*/ 	.word	0xffffffff


	//   ....[51]....
        /*032c*/ 	.word	0xffffffff


	//   ....[52]....
        /*0330*/ 	.word	0xffffffff


	//   ....[53]....
        /*0334*/ 	.word	0xffffffff


	//   ....[54]....
        /*0338*/ 	.word	0xffffffff


	//   ....[55]....
        /*033c*/ 	.word	0xffffffff


	//   ....[56]....
        /*0340*/ 	.word	0xffffffff


	//   ....[57]....
        /*0344*/ 	.word	0xffffffff


	//   ....[58]....
        /*0348*/ 	.word	0x0500000f


	//   ....[59]....
        /*034c*/ 	.word	0x0500000f


	//   ....[60]....
        /*0350*/ 	.word	0x0500000f


	//   ....[61]....
        /*0354*/ 	.word	0x0500000f


	//   ....[62]....
        /*0358*/ 	.word	0x0500000f


	//   ....[63]....
        /*035c*/ 	.word	0x0500000f


	//   ....[64]....
        /*0360*/ 	.word	0x0500000f


	//   ....[65]....
        /*0364*/ 	.word	0x0500000f


	//   ....[66]....
        /*0368*/ 	.word	0x0500000f


	//   ....[67]....
        /*036c*/ 	.word	0x0500000f


	//   ....[68]....
        /*0370*/ 	.word	0x0500000f


	//   ....[69]....
        /*0374*/ 	.word	0x0500000f


	//   ....[70]....
        /*0378*/ 	.word	0x0500000f


	//   ....[71]....
        /*037c*/ 	.word	0x0500000f


	//   ....[72]....
        /*0380*/ 	.word	0x0500000f


	//   ....[73]....
        /*0384*/ 	.word	0x0500000f


	//   ....[74]....
        /*0388*/ 	.word	0x0500000f


	//   ....[75]....
        /*038c*/ 	.word	0x0500000f


	//   ....[76]....
        /*0390*/ 	.word	0x0500000f


	//----- nvinfo : EIATTR_COOP_GROUP_INSTR_OFFSETS
	.align		4
.L_1171:
        /*0394*/ 	.byte	0x04, 0x28
        /*0396*/ 	.short	(.L_1173 - .L_1172)


	//   ....[0]....
.L_1172:
        /*0398*/ 	.word	0x00000070


	//   ....[1]....
        /*039c*/ 	.word	0x00000170


	//   ....[2]....
        /*03a0*/ 	.word	0x000001c0


	//   ....[3]....
        /*03a4*/ 	.word	0x000003f0


	//   ....[4]....
        /*03a8*/ 	.word	0x00000550


	//   ....[5]....
        /*03ac*/ 	.word	0x00000670


	//   ....[6]....
        /*03b0*/ 	.word	0x000007d0


	//   ....[7]....
        /*03b4*/ 	.word	0x00001580


	//   ....[8]....
        /*03b8*/ 	.word	0x00002d50


	//   ....[9]....
        /*03bc*/ 	.word	0x00002dd0


	//   ....[10]....
        /*03c0*/ 	.word	0x00003860


	//   ....[11]....
        /*03c4*/ 	.word	0x000038d0


	//   ....[12]....
        /*03c8*/ 	.word	0x00005d50


	//   ....[13]....
        /*03cc*/ 	.word	0x00005e60


	//   ....[14]....
        /*03d0*/ 	.word	0x00006670


	//   ....[15]....
        /*03d4*/ 	.word	0x00006750


	//   ....[16]....
        /*03d8*/ 	.word	0x00008a30


	//   ....[17]....
        /*03dc*/ 	.word	0x00008a60


	//   ....[18]....
        /*03e0*/ 	.word	0x00008ce0


	//   ....[19]....
        /*03e4*/ 	.word	0x00008d80


	//   ....[20]....
        /*03e8*/ 	.word	0x0000a100


	//   ....[21]....
        /*03ec*/ 	.word	0x0000a140


	//   ....[22]....
        /*03f0*/ 	.word	0x0000a230


	//   ....[23]....
        /*03f4*/ 	.word	0x0000a250


	//   ....[24]....
        /*03f8*/ 	.word	0x0000ca00


	//   ....[25]....
        /*03fc*/ 	.word	0x0000cb80


	//   ....[26]....
        /*0400*/ 	.word	0x0000cbb0


	//   ....[27]....
        /*0404*/ 	.word	0x0000cbf0


	//   ....[28]....
        /*0408*/ 	.word	0x0000cc60


	//   ....[29]....
        /*040c*/ 	.word	0x0000ccc0


	//   ....[30]....
        /*0410*/ 	.word	0x0000cd00


	//   ....[31]....
        /*0414*/ 	.word	0x0000cea0


	//   ....[32]....
        /*0418*/ 	.word	0x0000cf00


	//   ....[33]....
        /*041c*/ 	.word	0x0000cf40


	//   ....[34]....
        /*0420*/ 	.word	0x0000cf80


	//   ....[35]....
        /*0424*/ 	.word	0x0000cfb0


	//   ....[36]....
        /*0428*/ 	.word	0x0000cfe0


	//   ....[37]....
        /*042c*/ 	.word	0x0000d070


	//   ....[38]....
        /*0430*/ 	.word	0x0000d0d0


	//   ....[39]....
        /*0434*/ 	.word	0x0000d160


	//   ....[40]....
        /*0438*/ 	.word	0x000108d0


	//   ....[41]....
        /*043c*/ 	.word	0x000108e0


	//   ....[42]....
        /*0440*/ 	.word	0x000109f0


	//   ....[43]....
        /*0444*/ 	.word	0x00010a50


	//   ....[44]....
        /*0448*/ 	.word	0x00010a90


	//   ....[45]....
        /*044c*/ 	.word	0x00010ad0


	//   ....[46]....
        /*0450*/ 	.word	0x00010b00


	//   ....[47]....
        /*0454*/ 	.word	0x00010b30


	//   ....[48]....
        /*0458*/ 	.word	0x00010cc0


	//   ....[49]....
        /*045c*/ 	.word	0x00010d20


	//   ....[50]....
        /*0460*/ 	.word	0x00010d60


	//   ....[51]....
        /*0464*/ 	.word	0x00010da0


	//   ....[52]....
        /*0468*/ 	.word	0x00010dd0


	//   ....[53]....
        /*046c*/ 	.word	0x00010e00


	//   ....[54]....
        /*0470*/ 	.word	0x00010ec0


	//   ....[55]....
        /*0474*/ 	.word	0x00010ee0


	//   ....[56]....
        /*0478*/ 	.word	0x00010f50


	//   ....[57]....
        /*047c*/ 	.word	0x000115e0


	//   ....[58]....
        /*0480*/ 	.word	0x00011bb0


	//   ....[59]....
        /*0484*/ 	.word	0x00011fd0


	//   ....[60]....
        /*0488*/ 	.word	0x00012060


	//   ....[61]....
        /*048c*/ 	.word	0x00012100


	//   ....[62]....
        /*0490*/ 	.word	0x000121b0


	//   ....[63]....
        /*0494*/ 	.word	0x00012230


	//   ....[64]....
        /*0498*/ 	.word	0x000122b0


	//   ....[65]....
        /*049c*/ 	.word	0x00012330


	//   ....[66]....
        /*04a0*/ 	.word	0x000123b0


	//   ....[67]....
        /*04a4*/ 	.word	0x00012440


	//   ....[68]....
        /*04a8*/ 	.word	0x000124f0


	//   ....[69]....
        /*04ac*/ 	.word	0x00012570


	//   ....[70]....
        /*04b0*/ 	.word	0x000125f0


	//   ....[71]....
        /*04b4*/ 	.word	0x00012670


	//   ....[72]....
        /*04b8*/ 	.word	0x000126f0


	//   ....[73]....
        /*04bc*/ 	.word	0x00012760


	//   ....[74]....
        /*04c0*/ 	.word	0x00012800


	//   ....[75]....
        /*04c4*/ 	.word	0x00012890


	//   ....[76]....
        /*04c8*/ 	.word	0x000129c0


	//----- nvinfo : EIATTR_REG_RECONFIG
	.align		4
.L_1173:
        /*04cc*/ 	.byte	0x01, 0x54
	.zero		2


	//----- nvinfo : EIATTR_SYSCALL_OFFSETS
	.align		4
        /*04d0*/ 	.byte	0x04, 0x46
        /*04d2*/ 	.short	(.L_1175 - .L_1174)


	//   ....[0]....
.L_1174:
        /*04d4*/ 	.word	0x00001760


	//   ....[1]....
        /*04d8*/ 	.word	0x0000ddf0


	//   ....[2]....
        /*04dc*/ 	.word	0x0000df30


	//   ....[3]....
        /*04e0*/ 	.word	0x0000e030


	//----- nvinfo : EIATTR_MBARRIER_INSTR_OFFSETS
	.align		4
.L_1175:
        /*04e4*/ 	.byte	0x04, 0x39
        /*04e6*/ 	.short	(.L_1177 - .L_1176)


	//   ....[0]....
.L_1176:
        /*04e8*/ 	.word	0x000002a0
        /*04ec*/ 	.word	0x000000ff
        /*04f0*/ 	.word	0x00028800
        /*04f4*/ 	.short	0x0100
        /*04f6*/ 	.byte	0x08
	.zero		1


	//   ....[1]....
        /*04f8*/ 	.word	0x000002b0
        /*04fc*/ 	.word	0x000000ff
        /*0500*/ 	.word	0x00028820
        /*0504*/ 	.short	0x0100
        /*0506*/ 	.byte	0x08
	.zero		1


	//   ....[2]....
        /*0508*/ 	.word	0x000003a0
        /*050c*/ 	.word	0x000000ff
        /*0510*/ 	.word	0x00028830
        /*0514*/ 	.short	0x0100
        /*0516*/ 	.byte	0x08
	.zero		1


	//   ....[3]....
        /*0518*/ 	.word	0x000003b0
        /*051c*/ 	.word	0x000000ff
        /*0520*/ 	.word	0x00028840
        /*0524*/ 	.short	0x0100
        /*0526*/ 	.byte	0x08
	.zero		1


	//   ....[4]....
        /*0528*/ 	.word	0x000003c0
        /*052c*/ 	.word	0x000000ff
        /*0530*/ 	.word	0x00028838
        /*0534*/ 	.short	0x0100
        /*0536*/ 	.byte	0x08
	.zero		1


	//   ....[5]....
        /*0538*/ 	.word	0x000003d0
        /*053c*/ 	.word	0x000000ff
        /*0540*/ 	.word	0x00028848
        /*0544*/ 	.short	0x0100
        /*0546*/ 	.byte	0x08
	.zero		1


	//   ....[6]....
        /*0548*/ 	.word	0x00000500
        /*054c*/ 	.word	0x000000ff
        /*0550*/ 	.word	0x00028850
        /*0554*/ 	.short	0x0100
        /*0556*/ 	.byte	0x08
	.zero		1


	//   ....[7]....
        /*0558*/ 	.word	0x00000510
        /*055c*/ 	.word	0x000000ff
        /*0560*/ 	.word	0x00028860
        /*0564*/ 	.short	0x0100
        /*0566*/ 	.byte	0x08
	.zero		1


	//   ....[8]....
        /*0568*/ 	.word	0x00000520
        /*056c*/ 	.word	0x000000ff
        /*0570*/ 	.word	0x00028858
        /*0574*/ 	.short	0x0100
        /*0576*/ 	.byte	0x08
	.zero		1


	//   ....[9]....
        /*0578*/ 	.word	0x00000530
        /*057c*/ 	.word	0x000000ff
        /*0580*/ 	.word	0x00028868
        /*0584*/ 	.short	0x0100
        /*0586*/ 	.byte	0x08
	.zero		1


	//   ....[10]....
        /*0588*/ 	.word	0x00000620
        /*058c*/ 	.word	0x000000ff
        /*0590*/ 	.word	0x00028870
        /*0594*/ 	.short	0x0100
        /*0596*/ 	.byte	0x06
	.zero		1


	//   ....[11]....
        /*0598*/ 	.word	0x00000630
        /*059c*/ 	.word	0x000000ff
        /*05a0*/ 	.word	0x00028880
        /*05a4*/ 	.short	0x0100
        /*05a6*/ 	.byte	0x06
	.zero		1


	//   ....[12]....
        /*05a8*/ 	.word	0x00000640
        /*05ac*/ 	.word	0x000000ff
        /*05b0*/ 	.word	0x00028878
        /*05b4*/ 	.short	0x0100
        /*05b6*/ 	.byte	0x06
	.zero		1


	//   ....[13]....
        /*05b8*/ 	.word	0x00000650
        /*05bc*/ 	.word	0x000000ff
        /*05c0*/ 	.word	0x00028888
        /*05c4*/ 	.short	0x0100
        /*05c6*/ 	.byte	0x06
	.zero		1


	//   ....[14]....
        /*05c8*/ 	.word	0x00000780
        /*05cc*/ 	.word	0x000000ff
        /*05d0*/ 	.word	0x00028890
        /*05d4*/ 	.short	0x0100
        /*05d6*/ 	.byte	0x08
	.zero		1


	//   ....[15]....
        /*05d8*/ 	.word	0x00000790
        /*05dc*/ 	.word	0x000000ff
        /*05e0*/ 	.word	0x000288a0
        /*05e4*/ 	.short	0x0100
        /*05e6*/ 	.byte	0x08
	.zero		1


	//   ....[16]....
        /*05e8*/ 	.word	0x000007a0
        /*05ec*/ 	.word	0x000000ff
        /*05f0*/ 	.word	0x00028898
        /*05f4*/ 	.short	0x0100
        /*05f6*/ 	.byte	0x08
	.zero		1


	//   ....[17]....
        /*05f8*/ 	.word	0x000007b0
        /*05fc*/ 	.word	0x000000ff
        /*0600*/ 	.word	0x000288a8
        /*0604*/ 	.short	0x0100
        /*0606*/ 	.byte	0x08
	.zero		1


	//   ....[18]....
        /*0608*/ 	.word	0x000008e0
        /*060c*/ 	.word	0x000000ff
        /*0610*/ 	.word	0x000288b0
        /*0614*/ 	.short	0x0100
        /*0616*/ 	.byte	0x08
	.zero		1


	//   ....[19]....
        /*0618*/ 	.word	0x000008f0
        /*061c*/ 	.word	0x000000ff
        /*0620*/ 	.word	0x000288c0
        /*0624*/ 	.short	0x0100
        /*0626*/ 	.byte	0x08
	.zero		1


	//   ....[20]....
        /*0628*/ 	.word	0x00000900
        /*062c*/ 	.word	0x000000ff
        /*0630*/ 	.word	0x000288b8
        /*0634*/ 	.short	0x0100
        /*0636*/ 	.byte	0x08
	.zero		1


	//   ....[21]....
        /*0638*/ 	.word	0x00000910
        /*063c*/ 	.word	0x000000ff
        /*0640*/ 	.word	0x000288c8
        /*0644*/ 	.short	0x0100
        /*0646*/ 	.byte	0x08
	.zero		1


	//   ....[22]....
        /*0648*/ 	.word	0x000017e0
        /*064c*/ 	.word	0x000000ff
        /*0650*/ 	.word	0x00028800
        /*0654*/ 	.short	0x010a
        /*0656*/ 	.byte	0x29
	.zero		1


	//   ....[23]....
        /*0658*/ 	.word	0x00001860
        /*065c*/ 	.word	0x00000000
        /*0660*/ 	.word	0x00028830
        /*0664*/ 	.short	0x010a
        /*0666*/ 	.byte	0x3f
	.zero		1


	//   ....[24]....
        /*0668*/ 	.word	0x000018d0
        /*066c*/ 	.word	0x00000000
        /*0670*/ 	.word	0x00028830
        /*0674*/ 	.short	0x010a
        /*0676*/ 	.byte	0x3f
	.zero		1


	//   ....[25]....
        /*0678*/ 	.word	0x00002870
        /*067c*/ 	.word	0x00000000
        /*0680*/ 	.word	0x00000000
        /*0684*/ 	.short	0x0101
        /*0686*/ 	.byte	0x3f
	.zero		1


	//   ....[26]....
        /*0688*/ 	.word	0x00004840
        /*068c*/ 	.word	0x000000ff
        /*0690*/ 	.word	0x00028830
        /*0694*/ 	.short	0x010a
        /*0696*/ 	.byte	0x06
	.zero		1


	//   ....[27]....
        /*0698*/ 	.word	0x00004880
        /*069c*/ 	.word	0x000000ff
        /*06a0*/ 	.word	0x00028830
        /*06a4*/ 	.short	0x010a
        /*06a6*/ 	.byte	0x06
	.zero		1


	//   ....[28]....
        /*06a8*/ 	.word	0x00004ba0
        /*06ac*/ 	.word	0x000000ff
        /*06b0*/ 	.word	0x00028850
        /*06b4*/ 	.short	0x010a
        /*06b6*/ 	.byte	0x06
	.zero		1


	//   ....[29]....
        /*06b8*/ 	.word	0x00004be0
        /*06bc*/ 	.word	0x000000ff
        /*06c0*/ 	.word	0x00028850
        /*06c4*/ 	.short	0x010a
        /*06c6*/ 	.byte	0x06
	.zero		1


	//   ....[30]....
        /*06c8*/ 	.word	0x00006db0
        /*06cc*/ 	.word	0x0000002e
        /*06d0*/ 	.word	0x00000000
        /*06d4*/ 	.short	0x0101
        /*06d6*/ 	.byte	0x3f
	.zero		1


	//   ....[31]....
        /*06d8*/ 	.word	0x00006e30
        /*06dc*/ 	.word	0x00000032
        /*06e0*/ 	.word	0x00000000
        /*06e4*/ 	.short	0x0101
        /*06e6*/ 	.byte	0x3f
	.zero		1


	//   ....[32]....
        /*06e8*/ 	.word	0x00007930
        /*06ec*/ 	.word	0x000000ff
        /*06f0*/ 	.word	0x00028830
        /*06f4*/ 	.short	0x010a
        /*06f6*/ 	.byte	0x06
	.zero		1


	//   ....[33]....
        /*06f8*/ 	.word	0x00007970
        /*06fc*/ 	.word	0x000000ff
        /*0700*/ 	.word	0x00028830
        /*0704*/ 	.short	0x010a
        /*0706*/ 	.byte	0x06
	.zero		1


	//   ....[34]....
        /*0708*/ 	.word	0x00007c90
        /*070c*/ 	.word	0x000000ff
        /*0710*/ 	.word	0x00028850
        /*0714*/ 	.short	0x010a
        /*0716*/ 	.byte	0x06
	.zero		1


	//   ....[35]....
        /*0718*/ 	.word	0x00007cd0
        /*071c*/ 	.word	0x000000ff
        /*0720*/ 	.word	0x00028850
        /*0724*/ 	.short	0x010a
        /*0726*/ 	.byte	0x06
	.zero		1


	//   ....[36]....
        /*0728*/ 	.word	0x00009670
        /*072c*/ 	.word	0x00000019
        /*0730*/ 	.word	0x00000000
        /*0734*/ 	.short	0x0101
        /*0736*/ 	.byte	0x3f
	.zero		1


	//   ....[37]....
        /*0738*/ 	.word	0x00009820
        /*073c*/ 	.word	0x00000019
        /*0740*/ 	.word	0x00000000
        /*0744*/ 	.short	0x0101
        /*0746*/ 	.byte	0x3f
	.zero		1


	//   ....[38]....
        /*0748*/ 	.word	0x0000a070
        /*074c*/ 	.word	0x000000ff
        /*0750*/ 	.word	0x00028850
        /*0754*/ 	.short	0x010a
        /*0756*/ 	.byte	0x05
	.zero		1


	//   ....[39]....
        /*0758*/ 	.word	0x0000a0b0
        /*075c*/ 	.word	0x000000ff
        /*0760*/ 	.word	0x00028850
        /*0764*/ 	.short	0x010a
        /*0766*/ 	.byte	0x05
	.zero		1


	//   ....[40]....
        /*0768*/ 	.word	0x0000a7c0
        /*076c*/ 	.word	0x00000008
        /*0770*/ 	.word	0x00000000
        /*0774*/ 	.short	0x0101
        /*0776*/ 	.byte	0x3f
	.zero		1


	//   ....[41]....
        /*0778*/ 	.word	0x0000b930
        /*077c*/ 	.word	0x00000014
        /*0780*/ 	.word	0x00000000
        /*0784*/ 	.short	0x0101
        /*0786*/ 	.byte	0x3f
	.zero		1


	//   ....[42]....
        /*0788*/ 	.word	0x0000e660
        /*078c*/ 	.word	0x00000008
        /*0790*/ 	.word	0x00028840
        /*0794*/ 	.short	0x010a
        /*0796*/ 	.byte	0x3f
	.zero		1


	//   ....[43]....
        /*0798*/ 	.word	0x0000eb30
        /*079c*/ 	.word	0x00000009
        /*07a0*/ 	.word	0x00028820
        /*07a4*/ 	.short	0x010a
        /*07a6*/ 	.byte	0x3f
	.zero		1


	//   ....[44]....
        /*07a8*/ 	.word	0x0000ee50
        /*07ac*/ 	.word	0x00000002
        /*07b0*/ 	.word	0x00028840
        /*07b4*/ 	.short	0x010a
        /*07b6*/ 	.byte	0x3f
	.zero		1


	//   ....[45]....
        /*07b8*/ 	.word	0x0000f110
        /*07bc*/ 	.word	0x00000002
        /*07c0*/ 	.word	0x00000060
        /*07c4*/ 	.short	0x010a
        /*07c6*/ 	.byte	0x3f
	.zero		1


	//   ....[46]....
        /*07c8*/ 	.word	0x0000f6d0
        /*07cc*/ 	.word	0x00000002
        /*07d0*/ 	.word	0x00028840
        /*07d4*/ 	.short	0x010a
        /*07d6*/ 	.byte	0x3f
	.zero		1


	//   ....[47]....
        /*07d8*/ 	.word	0x0000f990
        /*07dc*/ 	.word	0x00000002
        /*07e0*/ 	.word	0x00000060
        /*07e4*/ 	.short	0x010a
        /*07e6*/ 	.byte	0x3f
	.zero		1


	//   ....[48]....
        /*07e8*/ 	.word	0x0000fe50
        /*07ec*/ 	.word	0x00000002
        /*07f0*/ 	.word	0x00028840
        /*07f4*/ 	.short	0x010a
        /*07f6*/ 	.byte	0x3f
	.zero		1


	//   ....[49]....
        /*07f8*/ 	.word	0x00010110
        /*07fc*/ 	.word	0x00000002
        /*0800*/ 	.word	0x00000060
        /*0804*/ 	.short	0x010a
        /*0806*/ 	.byte	0x3f
	.zero		1


	//   ....[50]....
        /*0808*/ 	.word	0x00010580
        /*080c*/ 	.word	0x00000003
        /*0810*/ 	.word	0x00028860
        /*0814*/ 	.short	0x010a
        /*0816*/ 	.byte	0x3f
	.zero		1


	//   ....[51]....
        /*0818*/ 	.word	0x00011560
        /*081c*/ 	.word	0x00000000
        /*0820*/ 	.word	0x00028820
        /*0824*/ 	.short	0x010a
        /*0826*/ 	.byte	0x3f
	.zero		1


	//   ....[52]....
        /*0828*/ 	.word	0x00011720
        /*082c*/ 	.word	0x00000006
        /*0830*/ 	.word	0x00000000
        /*0834*/ 	.short	0x010a
        /*0836*/ 	.byte	0x3f
	.zero		1


	//   ....[53]....
        /*0838*/ 	.word	0x00011790
        /*083c*/ 	.word	0x00000007
        /*0840*/ 	.word	0x00000000
        /*0844*/ 	.short	0x010a
        /*0846*/ 	.byte	0x3f
	.zero		1


	//   ....[54]....
        /*0848*/ 	.word	0x00011800
        /*084c*/ 	.word	0x00000004
        /*0850*/ 	.word	0x00000000
        /*0854*/ 	.short	0x010a
        /*0856*/ 	.byte	0x3f
	.zero		1


	//   ....[55]....
        /*0858*/ 	.word	0x00011830
        /*085c*/ 	.word	0x00000003
        /*0860*/ 	.word	0x00000000
        /*0864*/ 	.short	0x010a
        /*0866*/ 	.byte	0x3f
	.zero		1


	//   ....[56]....
        /*0868*/ 	.word	0x000118a0
        /*086c*/ 	.word	0x00000003
        /*0870*/ 	.word	0x00028800
        /*0874*/ 	.short	0x010a
        /*0876*/ 	.byte	0x3f
	.zero		1


	//   ....[57]....
        /*0878*/ 	.word	0x000118f0
        /*087c*/ 	.word	0x00000000
        /*0880*/ 	.word	0x00028830
        /*0884*/ 	.short	0x010a
        /*0886*/ 	.byte	0x3f
	.zero		1


	//   ....[58]....
        /*0888*/ 	.word	0x00011950
        /*088c*/ 	.word	0x00000007
        /*0890*/ 	.word	0x00028830
        /*0894*/ 	.short	0x010a
        /*0896*/ 	.byte	0x3f
	.zero		1


	//   ....[59]....
        /*0898*/ 	.word	0x000119b0
        /*089c*/ 	.word	0x00000007
        /*08a0*/ 	.word	0x00028850
        /*08a4*/ 	.short	0x010a
        /*08a6*/ 	.byte	0x3f
	.zero		1


	//   ....[60]....
        /*08a8*/ 	.word	0x00011a10
        /*08ac*/ 	.word	0x00000005
        /*08b0*/ 	.word	0x00028830
        /*08b4*/ 	.short	0x010a
        /*08b6*/ 	.byte	0x3f
	.zero		1


	//   ....[61]....
        /*08b8*/ 	.word	0x00011a70
        /*08bc*/ 	.word	0x00000005
        /*08c0*/ 	.word	0x00028850
        /*08c4*/ 	.short	0x010a
        /*08c6*/ 	.byte	0x3f
	.zero		1


	//   ....[62]....
        /*08c8*/ 	.word	0x00011ad0
        /*08cc*/ 	.word	0x00000006
        /*08d0*/ 	.word	0x00028850
        /*08d4*/ 	.short	0x010a
        /*08d6*/ 	.byte	0x3f
	.zero		1


	//   ....[63]....
        /*08d8*/ 	.word	0x00011c70
        /*08dc*/ 	.word	0x00000008
        /*08e0*/ 	.word	0x00028840
        /*08e4*/ 	.short	0x010a
        /*08e6*/ 	.byte	0x3f
	.zero		1


	//   ....[64]....
        /*08e8*/ 	.word	0x00011cf0
        /*08ec*/ 	.word	0x00000008
        /*08f0*/ 	.word	0x00028820
        /*08f4*/ 	.short	0x010a
        /*08f6*/ 	.byte	0x3f
	.zero		1


	//   ....[65]....
        /*08f8*/ 	.word	0x00011d40
        /*08fc*/ 	.word	0x00000002
        /*0900*/ 	.word	0x00028840
        /*0904*/ 	.short	0x010a
        /*0906*/ 	.byte	0x3f
	.zero		1


	//   ....[66]....
        /*0908*/ 	.word	0x00011d90
        /*090c*/ 	.word	0x00000002
        /*0910*/ 	.word	0x00000060
        /*0914*/ 	.short	0x010a
        /*0916*/ 	.byte	0x3f
	.zero		1


	//   ....[67]....
        /*0918*/ 	.word	0x00011de0
        /*091c*/ 	.word	0x00000002
        /*0920*/ 	.word	0x00028840
        /*0924*/ 	.short	0x010a
        /*0926*/ 	.byte	0x3f
	.zero		1


	//   ....[68]....
        /*0928*/ 	.word	0x00011e30
        /*092c*/ 	.word	0x00000002
        /*0930*/ 	.word	0x00000060
        /*0934*/ 	.short	0x010a
        /*0936*/ 	.byte	0x3f
	.zero		1


	//   ....[69]....
        /*0938*/ 	.word	0x00011e80
        /*093c*/ 	.word	0x00000002
        /*0940*/ 	.word	0x00028840
        /*0944*/ 	.short	0x010a
        /*0946*/ 	.byte	0x3f
	.zero		1


	//   ....[70]....
        /*0948*/ 	.word	0x00011ed0
        /*094c*/ 	.word	0x00000002
        /*0950*/ 	.word	0x00000060
        /*0954*/ 	.short	0x010a
        /*0956*/ 	.byte	0x3f
	.zero		1


	//   ....[71]....
        /*0958*/ 	.word	0x00011f20
        /*095c*/ 	.word	0x00000003
        /*0960*/ 	.word	0x00028860
        /*0964*/ 	.short	0x010a
        /*0966*/ 	.byte	0x3f
	.zero		1


	//   ....[72]....
        /*0968*/ 	.word	0x000128e0
        /*096c*/ 	.word	0x00000000
        /*0970*/ 	.word	0x00028820
        /*0974*/ 	.short	0x010a
        /*0976*/ 	.byte	0x3f
	.zero		1


	//   ....[73]....
        /*0978*/ 	.word	0x00012a80
        /*097c*/ 	.word	0x00000006
        /*0980*/ 	.word	0x00000000
        /*0984*/ 	.short	0x010a
        /*0986*/ 	.byte	0x3f
	.zero		1


	//   ....[74]....
        /*0988*/ 	.word	0x00012ad0
        /*098c*/ 	.word	0x00000007
        /*0990*/ 	.word	0x00000000
        /*0994*/ 	.short	0x010a
        /*0996*/ 	.byte	0x3f
	.zero		1


	//   ....[75]....
        /*0998*/ 	.word	0x00012b20
        /*099c*/ 	.word	0x00000004
        /*09a0*/ 	.word	0x00000000
        /*09a4*/ 	.short	0x010a
        /*09a6*/ 	.byte	0x3f
	.zero		1


	//----- nvinfo : EIATTR_NUM_MBARRIERS
	.align		4
.L_1177:
        /*09a8*/ 	.byte	0x03, 0x38
        /*09aa*/ 	.short	0x0016


	//----- nvinfo : EIATTR_EXIT_INSTR_OFFSETS
	.align		4
        /*09ac*/ 	.byte	0x04, 0x1c
        /*09ae*/ 	.short	(.L_1179 - .L_1178)


	//   ....[0]....
.L_1178:
        /*09b0*/ 	.word	0x00000ab0


	//   ....[1]....
        /*09b4*/ 	.word	0x0000c9c0


	//   ....[2]....
        /*09b8*/ 	.word	0x0000ca20


	//   ....[3]....
        /*09bc*/ 	.word	0x00011880


	//----- nvinfo : EIATTR_MAX_THREADS
	.align		4
.L_1179:
        /*09c0*/ 	.byte	0x04, 0x05
        /*09c2*/ 	.short	(.L_1181 - .L_1180)
.L_1180:
        /*09c4*/ 	.word	0x00000180
        /*09c8*/ 	.word	0x00000001
        /*09cc*/ 	.word	0x00000001


	//----- nvinfo : EIATTR_CRS_STACK_SIZE
	.align		4
.L_1181:
        /*09d0*/ 	.byte	0x04, 0x1e
        /*09d2*/ 	.short	(.L_1183 - .L_1182)
.L_1182:
        /*09d4*/ 	.word	0x00000000


	//----- nvinfo : EIATTR_CBANK_PARAM_SIZE
	.align		4
.L_1183:
        /*09d8*/ 	.byte	0x03, 0x19
        /*09da*/ 	.short	0x0a70


	//----- nvinfo : EIATTR_PARAM_CBANK
	.align		4
        /*09dc*/ 	.byte	0x04, 0x0a
        /*09de*/ 	.short	(.L_1185 - .L_1184)
	.align		4
.L_1184:
        /*09e0*/ 	.word	index@(.nv.constant0._ZN7cutlass13device_kernelIN5flash11enable_sm90INS1_16FlashAttnFwdSm90INS1_25CollectiveMainloopFwdSm90ILi2EN4cute5tupleIJNS5_1CILi1EEES8_S8_EEENS6_IJNS7_ILi128EEESA_SA_EEELi128ENS_10bfloat16_tEfNS_4arch4Sm90ELb1ELb0ELb1ELb1ELb0ELb0ELb0ELb1ELb1ELb0ELb0ELb0EEENS1_21CollectiveEpilogueFwdISB_S9_SC_SE_Li256ELb1ELb0ELb0ELb0EEENS1_36VarlenDynamicPersistentTileSchedulerILi128ELi128ELi256ELi32ELb0ELb0ELb1ELb1ELb1ELb1EEEEEEEEEvNT_6ParamsE)
        /*09e4*/ 	.short	0x0210
        /*09e6*/ 	.short	0x0a70


	//----- nvinfo : EIATTR_SW_WAR
	.align		4
.L_1185:
        /*09e8*/ 	.byte	0x04, 0x36
        /*09ea*/ 	.short	(.L_1187 - .L_1186)
.L_1186:
        /*09ec*/ 	.word	0x00000008
.L_1187:


//--------------------- .nv.info._ZN7cutlass13device_kernelIN5flash11enable_sm90INS1_16FlashAttnFwdSm90INS1_25CollectiveMainloopFwdSm90ILi2EN4cute5tupleIJNS5_1CILi1EEES8_S8_EEENS6_IJNS7_ILi128EEESA_SA_EEELi128ENS_10bfloat16_tEfNS_4arch4Sm90ELb1ELb0ELb1ELb1ELb0ELb1ELb0ELb1ELb1ELb0ELb0ELb0EEENS1_21CollectiveEpilogueFwdISB_S9_SC_SE_Li256ELb1ELb0ELb0ELb0EEENS1_36VarlenDynamicPersistentTileSchedulerILi128ELi128ELi256ELi32ELb0ELb0ELb1ELb1ELb1ELb1EEEEEEEEEvNT_6ParamsE --------------------------
	.section	.nv.info._ZN7cutlass13device_kernelIN5flash11enable_sm90INS1_16FlashAttnFwdSm90INS1_25CollectiveMainloopFwdSm90ILi2EN4cute5tupleIJNS5_1CILi1EEES8_S8_EEENS6_IJNS7_ILi128EEESA_SA_EEELi128ENS_10bfloat16_tEfNS_4arch4Sm90ELb1ELb0ELb1ELb1ELb0ELb1ELb0ELb1ELb1ELb0ELb0ELb0EEENS1_21CollectiveEpilogueFwdISB_S9_SC_SE_Li256ELb1ELb0ELb0ELb0EEENS1_36VarlenDynamicPersistentTileSchedulerILi128ELi128ELi256ELi32ELb0ELb0ELb1ELb1ELb1ELb1EEEEEEEEEvNT_6ParamsE,"",@"SHT_CUDA_INFO"
	.sectionflags	@""
	.align	4


	//----- nvinfo : EIATTR_CUDA_API_VERSION
	.align		4
        /*0000*/ 	.byte	0x04, 0x37
        /*0002*/ 	.short	(.L_1189 - .L_1188)
.L_1188:
        /*0004*/ 	.word	0x00000082


	//----- nvinfo : EIATTR_KPARAM_INFO
	.align		4
.L_1189:
        /*0008*/ 	.byte	0x04, 0x17
        /*000a*/ 	.short	(.L_1191 - .L_1190)
.L_1190:
        /*000c*/ 	.word	0x00000000
        /*0010*/ 	.short	0x0000
        /*0012*/ 	.short	0x0070
        /*0014*/ 	.byte	0x00, 0xf0, 0x01, 0x28


	//----- nvinfo : EIATTR_SPARSE_MMA_MASK
	.align		4
.L_1191:
        /*0018*/ 	.byte	0x03, 0x50
        /*001a*/ 	.short	0x0000


	//----- nvinfo : EIATTR_MAXREG_COUNT
	.align		4
        /*001c*/ 	.byte	0x03, 0x1b
        /*001e*/ 	.short	0x00a8


	//----- nvinfo : EIATTR_NUM_BARRIERS
	.align		4
        /*0020*/ 	.byte	0x02, 0x4c
        /*0022*/ 	.byte	0x10
	.zero		1


	//----- nvinfo : EIATTR_EXTERNS
	.align		4
        /*0024*/ 	.byte	0x04, 0x0f
        /*0026*/ 	.short	(.L_1193 - .L_1192)


	//   ....[0]....
	.align		4
.L_1192:
        /*0028*/ 	.word	index@(__assertfail)


	//----- nvinfo : EIATTR_ANNOTATIONS
	.align		4
.L_1193:
        /*002c*/ 	.byte	0x04, 0x55
        /*002e*/ 	.short	(.L_1195 - .L_1194)


	//   ....[0]....
.L_1194:
        /* <DEDUP_REMOVED lines=50> */


	//----- nvinfo : EIATTR_MERCURY_ISA_VERSION
	.align		4
.L_1195:
        /*0338*/ 	.byte	0x03, 0x5f
        /*033a*/ 	.short	0x0101


	//----- nvinfo : EIATTR_UNUSED_LOAD_BYTE_OFFSET
	.align		4
        /*033c*/ 	.byte	0x04, 0x44
        /*033e*/ 	.short	(.L_1197 - .L_1196)


	//   ....[0]....
.L_1196:
        /*0340*/ 	.word	0x00000ae0
        /*0344*/ 	.word	0x0000fff0


	//   ....[1]....
        /*0348*/ 	.word	0x00017dc0
        /*034c*/ 	.word	0x0000fff0


	//----- nvinfo : EIATTR_INT_WARP_WIDE_INSTR_OFFSETS
	.align		4
.L_1197:
        /*0350*/ 	.byte	0x04, 0x31
        /*0352*/ 	.short	(.L_1199 - .L_1198)


	//   ....[0]....
.L_1198:
        /*0354*/ 	.word	0x000001b0


	//   ....[1]....
        /*0358*/ 	.word	0x00000250


	//   ....[2]....
        /*035c*/ 	.word	0x000002c0


	//   ....[3]....
        /*0360*/ 	.word	0x0001bbf0


	//   ....[4]....
        /*0364*/ 	.word	0x0001bc80


	//   ....[5]....
        /*0368*/ 	.word	0x0001c110


	//   ....[6]....
        /*036c*/ 	.word	0x0001c140


	//   ....[7]....
        /*0370*/ 	.word	0x0001c340


	//   ....[8]....
        /*0374*/ 	.word	0x0001e4a0


	//   ....[9]....
        /*0378*/ 	.word	0x0001e530


	//----- nvinfo : EIATTR_COOP_GROUP_MASK_REGIDS
	.align		4
.L_1199:
        /*037c*/ 	.byte	0x04, 0x29
        /*037e*/ 	.short	(.L_1201 - .L_1200)


	//   ....[0]....
.L_1200:
        /*0380*/ 	.word	0xffffffff


	//   ....[1]....
        /*0384*/ 	.word	0xffffffff


	//   ....[2]....
        /*0388*/ 	.word	0xffffffff


	//   ....[3]....
        /*038c*/ 	.word	0xffffffff


	//   ....[4]....
        /*0390*/ 	.word	0xffffffff


	//   ....[5]....
        /*0394*/ 	.word	0xffffffff


	//   ....[6]....
        /*0398*/ 	.word	0xffffffff


	//   ....[7]....
        /*039c*/ 	.word	0xffffffff


	//   ....[8]....
        /*03a0*/ 	.word	0xffffffff


	//   ....[9]....
        /*03a4*/ 	.word	0xffffffff


	//   ....[10]....
        /*03a8*/ 	.word	0xffffffff


	//   ....[11]....
        /*03ac*/ 	.word	0xffffffff


	//   ....[12]....
        /*03b0*/ 	.word	0xffffffff


	//   ....[13]....
        /*03b4*/ 	.word	0xffffffff


	//   ....[14]....
        /*03b8*/ 	.word	0xffffffff


	//   ....[15]....
        /*03bc*/ 	.word	0xffffffff


	//   ....[16]....
        /*03c0*/ 	.word	0xffffffff


	//   ....[17]....
        /*03c4*/ 	.word	0xffffffff


	//   ....[18]....
        /*03c8*/ 	.word	0xffffffff


	//   ....[19]....
        /*03cc*/ 	.word	0xffffffff


	//   ....[20]....
        /*03d0*/ 	.word	0xffffffff


	//   ....[21]....
        /*03d4*/ 	.word	0xffffffff


	//   ....[22]....
        /*03d8*/ 	.word	0xffffffff


	//   ....[23]....
        /*03dc*/ 	.word	0xffffffff


	//   ....[24]....
        /*03e0*/ 	.word	0xffffffff


	//   ....[25]....
        /*03e4*/ 	.word	0xffffffff


	//   ....[26]....
        /*03e8*/ 	.word	0xffffffff


	//   ....[27]....
        /*03ec*/ 	.word	0xffffffff


	//   ....[28]....
        /*03f0*/ 	.word	0xffffffff


	//   ....[29]....
        /*03f4*/ 	.word	0xffffffff


	//   ....[30]....
        /*03f8*/ 	.word	0xffffffff


	//   ....[31]....
        /*03fc*/ 	.word	0xffffffff


	//   ....[32]....
        /*0400*/ 	.word	0xffffffff


	//   ....[33]....
        /*0404*/ 	.word	0xffffffff


	//   ....[34]....
        /*0408*/ 	.word	0xffffffff


	//   ....[35]....
        /*040c*/ 	.word	0xffffffff


	//   ....[36]....
        /*0410*/ 	.word	0xffffffff


	//   ....[37]....
        /*0414*/ 	.word	0xffffffff


	//   ....[38]....
        /*0418*/ 	.word	0xffffffff


	//   ....[39]....
        /*041c*/ 	.word	0xffffffff


	//   ....[40]....
        /*0420*/ 	.word	0xffffffff


	//   ....[41]....
        /*0424*/ 	.word	0xffffffff


	//   ....[42]....
        /*0428*/ 	.word	0xffffffff


	//   ....[43]....
        /*042c*/ 	.word	0xffffffff


	//   ....[44]....
        /*0430*/ 	.word	0xffffffff


	//   ....[45]....
        /*0434*/ 	.word	0xffffffff


	//   ....[46]....
        /*0438*/ 	.word	0xffffffff


	//   ....[47]....
        /*043c*/ 	.word	0xffffffff


	//   ....[48]....
        /*0440*/ 	.word	0xffffffff


	//   ....[49]....
        /*0444*/ 	.word	0xffffffff


	//   ....[50]....
        /*0448*/ 	.word	0xffffffff


	//   ....[51]....
        /*044c*/ 	.word	0xffffffff


	//   ....[52]....
        /*0450*/ 	.word	0xffffffff


	//   ....[53]....
        /*0454*/ 	.word	0xffffffff


	//   ....[54]....
        /*0458*/ 	.word	0xffffffff


	//   ....[55]....
        /*045c*/ 	.word	0xffffffff


	//   ....[56]....
        /*0460*/ 	.word	0xffffffff


	//   ....[57]....
        /*0464*/ 	.word	0xffffffff


	//   ....[58]....
        /*0468*/ 	.word	0x0500000f


	//   ....[59]....
        /*046c*/ 	.word	0x0500000f


	//   ....[60]....
        /*0470*/ 	.word	0x0500000f


	//   ....[61]....
        /*0474*/ 	.word	0x0500000f


	//   ....[62]....
        /*0478*/ 	.word	0x0500000f


	//   ....[63]....
        /*047c*/ 	.word	0x0500000f


	//   ....[64]....
        /*0480*/ 	.word	0x0500000f


	//   ....[65]....
        /*0484*/ 	.word	0x0500000f


	//   ....[66]....
        /*0488*/ 	.word	0x0500000f


	//   ....[67]....
        /*048c*/ 	.word	0x0500000f


	//   ....[68]....
        /*0490*/ 	.word	0x0500000f


	//   ....[69]....
        /*0494*/ 	.word	0x0500000f


	//   ....[70]....
        /*0498*/ 	.word	0x0500000f


	//   ....[71]....
        /*049c*/ 	.word	0x0500000f


	//   ....[72]....
        /*04a0*/ 	.word	0x0500000f


	//   ....[73]....
        /*04a4*/ 	.word	0x0500000f


	//   ....[74]....
        /*04a8*/ 	.word	0x0500000f


	//   ....[75]....
        /*04ac*/ 	.word	0x0500000f


	//   ....[76]....
        /*04b0*/ 	.word	0x0500000f


	//   ....[77]....
        /*04b4*/ 	.word	0x0500000f


	//   ....[78]....
        /*04b8*/ 	.word	0x0500000f


	//   ....[79]....
        /*04bc*/ 	.word	0x0500000f


	//   ....[80]....
        /*04c0*/ 	.word	0x0500000f


	//   ....[81]....
        /*04c4*/ 	.word	0x0500000f


	//   ....[82]....
        /*04c8*/ 	.word	0x0500000f


	//   ....[83]....
        /*04cc*/ 	.word	0x0500000f


	//   ....[84]....
        /*04d0*/ 	.word	0x0500000f


	//   ....[85]....
        /*04d4*/ 	.word	0x0500000f


	//   ....[86]....
        /*04d8*/ 	.word	0x0500000f


	//   ....[87]....
        /*04dc*/ 	.word	0x0500000f


	//   ....[88]....
        /*04e0*/ 	.word	0x0500000f


	//   ....[89]....
        /*04e4*/ 	.word	0x0500000f


	//   ....[90]....
        /*04e8*/ 	.word	0x0500000f


	//   ....[91]....
        /*04ec*/ 	.word	0x0500000f


	//   ....[92]....
        /*04f0*/ 	.word	0x0500000f


	//   ....[93]....
        /*04f4*/ 	.word	0x0500000f


	//   ....[94]....
        /*04f8*/ 	.word	0x0500000f


	//   ....[95]....
        /*04fc*/ 	.word	0x0500000f


	//   ....[96]....
        /*0500*/ 	.word	0x0500000f


	//   ....[97]....
        /*0504*/ 	.word	0x0500000f


	//   ....[98]....
        /*0508*/ 	.word	0x0500000f


	//   ....[99]....
        /*050c*/ 	.word	0x0500000f


	//   ....[100]....
        /*0510*/ 	.word	0x0500000f


	//   ....[101]....
        /*0514*/ 	.word	0x0500000f


	//   ....[102]....
        /*0518*/ 	.word	0x0500000f


	//   ....[103]....
        /*051c*/ 	.word	0x0500000f


	//   ....[104]....
        /*0520*/ 	.word	0x0500000f


	//   ....[105]....
        /*0524*/ 	.word	0x0500000f


	//   ....[106]....
        /*0528*/ 	.word	0x0500000f


	//   ....[107]....
        /*052c*/ 	.word	0x0500000f


	//   ....[108]....
        /*0530*/ 	.word	0x0500000f


	//   ....[109]....
        /*0534*/ 	.word	0x0500000f


	//   ....[110]....
        /*0538*/ 	.word	0x0500000f


	//----- nvinfo : EIATTR_COOP_GROUP_INSTR_OFFSETS
	.align		4
.L_1201:
        /*053c*/ 	.byte	0x04, 0x28
        /*053e*/ 	.short	(.L_1203 - .L_1202)


	//   ....[0]....
.L_1202:
        /*0540*/ 	.word	0x00000060


	//   ....[1]....
        /*0544*/ 	.word	0x000001c0


	//   ....[2]....
        /*0548*/ 	.word	0x00000270


	//   ....[3]....
        /*054c*/ 	.word	0x00000430


	//   ....[4]....
        /*0550*/ 	.word	0x00000590


	//   ....[5]....
        /*0554*/ 	.word	0x000006b0


	//   ....[6]....
        /*0558*/ 	.word	0x00000810


	//   ....[7]....
        /*055c*/ 	.word	0x00008cc0


	//   ....[8]....
        /*0560*/ 	.word	0x0000fbd0


	//   ....[9]....
        /*0564*/ 	.word	0x0000fc20


	//   ....[10]....
        /*0568*/ 	.word	0x000106e0


	//   ....[11]....
        /*056c*/ 	.word	0x00010740


	//   ....[12]....
        /*0570*/ 	.word	0x00012cf0


	//   ....[13]....
        /*0574*/ 	.word	0x00012d30


	//   ....[14]....
        /*0578*/ 	.word	0x000137a0


	//   ....[15]....
        /*057c*/ 	.word	0x00013810


	//   ....[16]....
        /*0580*/ 	.word	0x00015aa0


	//   ....[17]....
        /*0584*/ 	.word	0x00015ac0


	//   ....[18]....
        /*0588*/ 	.word	0x00016020


	//   ....[19]....
        /*058c*/ 	.word	0x00016260


	//   ....[20]....
        /*0590*/ 	.word	0x00017400


	//   ....[21]....
        /*0594*/ 	.word	0x000177b0


	//   ....[22]....
        /*0598*/ 	.word	0x000177e0


	//   ....[23]....
        /*059c*/ 	.word	0x000177f0


	//   ....[24]....
        /*05a0*/ 	.word	0x00019a80


	//   ....[25]....
        /*05a4*/ 	.word	0x00019c00


	//   ....[26]....
        /*05a8*/ 	.word	0x00019c30


	//   ....[27]....
        /*05ac*/ 	.word	0x00019c70


	//   ....[28]....
        /*05b0*/ 	.word	0x00019cd0


	//   ....[29]....
        /*05b4*/ 	.word	0x00019d30


	//   ....[30]....
        /*05b8*/ 	.word	0x00019d80


	//   ....[31]....
        /*05bc*/ 	.word	0x00019f30


	//   ....[32]....
        /*05c0*/ 	.word	0x00019f90


	//   ....[33]....
        /*05c4*/ 	.word	0x00019fd0


	//   ....[34]....
        /*05c8*/ 	.word	0x0001a010


	//   ....[35]....
        /*05cc*/ 	.word	0x0001a040


	//   ....[36]....
        /*05d0*/ 	.word	0x0001a070


	//   ....[37]....
        /*05d4*/ 	.word	0x0001a100


	//   ....[38]....
        /*05d8*/ 	.word	0x0001a160


	//   ....[39]....
        /*05dc*/ 	.word	0x0001a1f0


	//   ....[40]....
        /*05e0*/ 	.word	0x0001e970


	//   ....[41]....
        /*05e4*/ 	.word	0x0001e980


	//   ....[42]....
        /*05e8*/ 	.word	0x0001ea90


	//   ....[43]....
        /*05ec*/ 	.word	0x0001eaf0


	//   ....[44]....
        /*05f0*/ 	.word	0x0001eb30


	//   ....[45]....
        /*05f4*/ 	.word	0x0001eb70


	//   ....[46]....
        /*05f8*/ 	.word	0x0001eba0


	//   ....[47]....
        /*05fc*/ 	.word	0x0001ebd0


	//   ....[48]....
        /*0600*/ 	.word	0x0001ed60


	//   ....[49]....
        /*0604*/ 	.word	0x0001edc0


	//   ....[50]....
        /*0608*/ 	.word	0x0001ee00


	//   ....[51]....
        /*060c*/ 	.word	0x0001ee40


	//   ....[52]....
        /*0610*/ 	.word	0x0001ee70


	//   ....[53]....
        /*0614*/ 	.word	0x0001eea0


	//   ....[54]....
        /*0618*/ 	.word	0x0001ef60


	//   ....[55]....
        /*061c*/ 	.word	0x0001ef80


	//   ....[56]....
        /*0620*/ 	.word	0x0001eff0


	//   ....[57]....
        /*0624*/ 	.word	0x0001f680


	//   ....[58]....
        /*0628*/ 	.word	0x0001fac0


	//   ....[59]....
        /*062c*/ 	.word	0x0001fb70


	//   ....[60]....
        /*0630*/ 	.word	0x0001fc10


	//   ....[61]....
        /*0634*/ 	.word	0x0001fcb0


	//   ....[62]....
        /*0638*/ 	.word	0x0001fd50


	//   ....[63]....
        /*063c*/ 	.word	0x0001fdf0


	//   ....[64]....
        /*0640*/ 	.word	0x0001fe90


	//   ....[65]....
        /*0644*/ 	.word	0x0001ff30


	//   ....[66]....
        /*0648*/ 	.word	0x0001ffd0


	//   ....[67]....
        /*064c*/ 	.word	0x00020070


	//   ....[68]....
        /*0650*/ 	.word	0x00020110


	//   ....[69]....
        /*0654*/ 	.word	0x000201b0


	//   ....[70]....
        /*0658*/ 	.word	0x00020250


	//   ....[71]....
        /*065c*/ 	.word	0x000202f0


	//   ....[72]....
        /*0660*/ 	.word	0x00020390


	//   ....[73]....
        /*0664*/ 	.word	0x00020430


	//   ....[74]....
        /*0668*/ 	.word	0x000204d0


	//   ....[75]....
        /*066c*/ 	.word	0x000205c0


	//   ....[76]....
        /*0670*/ 	.word	0x00020660


	//   ....[77]....
        /*0674*/ 	.word	0x00020700


	//   ....[78]....
        /*0678*/ 	.word	0x000207a0


	//   ....[79]....
        /*067c*/ 	.word	0x00020840


	//   ....[80]....
        /*0680*/ 	.word	0x000208e0


	//   ....[81]....
        /*0684*/ 	.word	0x00020980


	//   ....[82]....
        /*0688*/ 	.word	0x00020a20


	//   ....[83]....
        /*068c*/ 	.word	0x00020ac0


	//   ....[84]....
        /*0690*/ 	.word	0x00020b60


	//   ....[85]....
        /*0694*/ 	.word	0x00020c00


	//   ....[86]....
        /*0698*/ 	.word	0x00020ca0


	//   ....[87]....
        /*069c*/ 	.word	0x00020d40


	//   ....[88]....
        /*06a0*/ 	.word	0x00020de0


	//   ....[89]....
        /*06a4*/ 	.word	0x00020e80


	//   ....[90]....
        /*06a8*/ 	.word	0x00020f20


	//   ....[91]....
        /*06ac*/ 	.word	0x00021220


	//   ....[92]....
        /*06b0*/ 	.word	0x00021500


	//   ....[93]....
        /*06b4*/ 	.word	0x00021920


	//   ....[94]....
        /*06b8*/ 	.word	0x000219b0


	//   ....[95]....
        /*06bc*/ 	.word	0x00021a50


	//   ....[96]....
        /*06c0*/ 	.word	0x00021b00


	//   ....[97]....
        /*06c4*/ 	.word	0x00021b80


	//   ....[98]....
        /*06c8*/ 	.word	0x00021c00


	//   ....[99]....
        /*06cc*/ 	.word	0x00021c80


	//   ....[100]....
        /*06d0*/ 	.word	0x00021d00


	//   ....[101]....
        /*06d4*/ 	.word	0x00021d90


	//   ....[102]....
        /*06d8*/ 	.word	0x00021e50


	//   ....[103]....
        /*06dc*/ 	.word	0x00021ed0


	//   ....[104]....
        /*06e0*/ 	.word	0x00021f50


	//   ....[105]....
        /*06e4*/ 	.word	0x00021fd0


	//   ....[106]....
        /*06e8*/ 	.word	0x00022050


	//   ....[107]....
        /*06ec*/ 	.word	0x000220c0


	//   ....[108]....
        /*06f0*/ 	.word	0x00022160


	//   ....[109]....
        /*06f4*/ 	.word	0x000221f0


	//   ....[110]....
        /*06f8*/ 	.word	0x00022320


	//----- nvinfo : EIATTR_REG_RECONFIG
	.align		4
.L_1203:
        /*06fc*/ 	.byte	0x01, 0x54
	.zero		2


	//----- nvinfo : EIATTR_SYSCALL_OFFSETS
	.align		4
        /*0700*/ 	.byte	0x04, 0x46
        /*0702*/ 	.short	(.L_1205 - .L_1204)


	//   ....[0]....
.L_1204:
        /*0704*/ 	.word	0x000018d0


	//   ....[1]....
        /*0708*/ 	.word	0x00001a20


	//   ....[2]....
        /*070c*/ 	.word	0x00008e50


	//   ....[3]....
        /*0710*/ 	.word	0x000092c0


	//   ....[4]....
        /*0714*/ 	.word	0x0001be10


	//   ....[5]....
        /*0718*/ 	.word	0x0001bf50


	//   ....[6]....
        /*071c*/ 	.word	0x0001c050


	//----- nvinfo : EIATTR_MBARRIER_INSTR_OFFSETS
	.align		4
.L_1205:
        /*0720*/ 	.byte	0x04, 0x39
        /*0722*/ 	.short	(.L_1207 - .L_1206)


	//   ....[0]....
.L_1206:
        /*0724*/ 	.word	0x000002e0
        /*0728*/ 	.word	0x000000ff
        /*072c*/ 	.word	0x00028800
        /*0730*/ 	.short	0x0100
        /*0732*/ 	.byte	0x08
	.zero		1


	//   ....[1]....
        /*0734*/ 	.word	0x000002f0
        /*0738*/ 	.word	0x000000ff
        /*073c*/ 	.word	0x00028820
        /*0740*/ 	.short	0x0100
        /*0742*/ 	.byte	0x08
	.zero		1


	//   ....[2]....
        /*0744*/ 	.word	0x000003e0
        /*0748*/ 	.word	0x000000ff
        /*074c*/ 	.word	0x00028830
        /*0750*/ 	.short	0x0100
        /*0752*/ 	.byte	0x08
	.zero		1


	//   ....[3]....
        /*0754*/ 	.word	0x000003f0
        /*0758*/ 	.word	0x000000ff
        /*075c*/ 	.word	0x00028840
        /*0760*/ 	.short	0x0100
        /*0762*/ 	.byte	0x08
	.zero		1


	//   ....[4]....
        /*0764*/ 	.word	0x00000400
        /*0768*/ 	.word	0x000000ff
        /*076c*/ 	.word	0x00028838
        /*0770*/ 	.short	0x0100
        /*0772*/ 	.byte	0x08
	.zero		1


	//   ....[5]....
        /*0774*/ 	.word	0x00000410
        /*0778*/ 	.word	0x000000ff
        /*077c*/ 	.word	0x00028848
        /*0780*/ 	.short	0x0100
        /*0782*/ 	.byte	0x08
	.zero		1


	//   ....[6]....
        /*0784*/ 	.word	0x00000540
        /*0788*/ 	.word	0x000000ff
        /*078c*/ 	.word	0x00028850
        /*0790*/ 	.short	0x0100
        /*0792*/ 	.byte	0x08
	.zero		1


	//   ....[7]....
        /*0794*/ 	.word	0x00000550
        /*0798*/ 	.word	0x000000ff
        /*079c*/ 	.word	0x00028860
        /*07a0*/ 	.short	0x0100
        /*07a2*/ 	.byte	0x08
	.zero		1


	//   ....[8]....
        /*07a4*/ 	.word	0x00000560
        /*07a8*/ 	.word	0x000000ff
        /*07ac*/ 	.word	0x00028858
        /*07b0*/ 	.short	0x0100
        /*07b2*/ 	.byte	0x08
	.zero		1


	//   ....[9]....
        /*07b4*/ 	.word	0x00000570
        /*07b8*/ 	.word	0x000000ff
        /*07bc*/ 	.word	0x00028868
        /*07c0*/ 	.short	0x0100
        /*07c2*/ 	.byte	0x08
	.zero		1


	//   ....[10]....
        /*07c4*/ 	.word	0x00000660
        /*07c8*/ 	.word	0x000000ff
        /*07cc*/ 	.word	0x00028870
        /*07d0*/ 	.short	0x0100
        /*07d2*/ 	.byte	0x06
	.zero		1


	//   ....[11]....
        /*07d4*/ 	.word	0x00000670
        /*07d8*/ 	.word	0x000000ff
        /*07dc*/ 	.word	0x00028880
        /*07e0*/ 	.short	0x0100
        /*07e2*/ 	.byte	0x06
	.zero		1


	//   ....[12]....
        /*07e4*/ 	.word	0x00000680
        /*07e8*/ 	.word	0x000000ff
        /*07ec*/ 	.word	0x00028878
        /*07f0*/ 	.short	0x0100
        /*07f2*/ 	.byte	0x06
	.zero		1


	//   ....[13]....
        /*07f4*/ 	.word	0x00000690
        /*07f8*/ 	.word	0x000000ff
        /*07fc*/ 	.word	0x00028888
        /*0800*/ 	.short	0x0100
        /*0802*/ 	.byte	0x06
	.zero		1


	//   ....[14]....
        /*0804*/ 	.word	0x000007c0
        /*0808*/ 	.word	0x000000ff
        /*080c*/ 	.word	0x00028890
        /*0810*/ 	.short	0x0100
        /*0812*/ 	.byte	0x08
	.zero		1


	//   ....[15]....
        /*0814*/ 	.word	0x000007d0
        /*0818*/ 	.word	0x000000ff
        /*081c*/ 	.word	0x000288a0
        /*0820*/ 	.short	0x0100
        /*0822*/ 	.byte	0x08
	.zero		1


	//   ....[16]....
        /*0824*/ 	.word	0x000007e0
        /*0828*/ 	.word	0x000000ff
        /*082c*/ 	.word	0x00028898
        /*0830*/ 	.short	0x0100
        /*0832*/ 	.byte	0x08
	.zero		1


	//   ....[17]....
        /*0834*/ 	.word	0x000007f0
        /*0838*/ 	.word	0x000000ff
        /*083c*/ 	.word	0x000288a8
        /*0840*/ 	.short	0x0100
        /*0842*/ 	.byte	0x08
	.zero		1


	//   ....[18]....
        /*0844*/ 	.word	0x00000920
        /*0848*/ 	.word	0x000000ff
        /*084c*/ 	.word	0x000288b0
        /*0850*/ 	.short	0x0100
        /*0852*/ 	.byte	0x08
	.zero		1


	//   ....[19]....
        /*0854*/ 	.word	0x00000930
        /*0858*/ 	.word	0x000000ff
        /*085c*/ 	.word	0x000288c0
        /*0860*/ 	.short	0x0100
        /*0862*/ 	.byte	0x08
	.zero		1


	//   ....[20]....
        /*0864*/ 	.word	0x00000940
        /*0868*/ 	.word	0x000000ff
        /*086c*/ 	.word	0x000288b8
        /*0870*/ 	.short	0x0100
        /*0872*/ 	.byte	0x08
	.zero		1


	//   ....[21]....
        /*0874*/ 	.word	0x00000950
        /*0878*/ 	.word	0x000000ff
        /*087c*/ 	.word	0x000288c8
        /*0880*/ 	.short	0x0100
        /*0882*/ 	.byte	0x08
	.zero		1


	//   ....[22]....
        /*0884*/ 	.word	0x00003120
        /*0888*/ 	.word	0x00000069
        /*088c*/ 	.word	0x00028890
        /*0890*/ 	.short	0x010a
        /*0892*/ 	.byte	0x3f
	.zero		1


	//   ....[23]....
        /*0894*/ 	.word	0x000059d0
        /*0898*/ 	.word	0x00000069
        /*089c*/ 	.word	0x00028890
        /*08a0*/ 	.short	0x010a
        /*08a2*/ 	.byte	0x3f
	.zero		1


	//   ....[24]....
        /*08a4*/ 	.word	0x00007c80
        /*08a8*/ 	.word	0x00000069
        /*08ac*/ 	.word	0x00028890
        /*08b0*/ 	.short	0x010a
        /*08b2*/ 	.byte	0x3f
	.zero		1


	//   ....[25]....
        /*08b4*/ 	.word	0x000082e0
        /*08b8*/ 	.word	0x0000002c
        /*08bc*/ 	.word	0x00000000
        /*08c0*/ 	.short	0x0101
        /*08c2*/ 	.byte	0x3f
	.zero		1


	//   ....[26]....
        /*08c4*/ 	.word	0x00008320
        /*08c8*/ 	.word	0x00000069
        /*08cc*/ 	.word	0x000288b0
        /*08d0*/ 	.short	0x010a
        /*08d2*/ 	.byte	0x3f
	.zero		1


	//   ....[27]....
        /*08d4*/ 	.word	0x00008970
        /*08d8*/ 	.word	0x00000069
        /*08dc*/ 	.word	0x00000000
        /*08e0*/ 	.short	0x0101
        /*08e2*/ 	.byte	0x3f
	.zero		1


	//   ....[28]....
        /*08e4*/ 	.word	0x00008ed0
        /*08e8*/ 	.word	0x00000002
        /*08ec*/ 	.word	0x00028800
        /*08f0*/ 	.short	0x010a
        /*08f2*/ 	.byte	0x3f
	.zero		1


	//   ....[29]....
        /*08f4*/ 	.word	0x00008f20
        /*08f8*/ 	.word	0x00000002
        /*08fc*/ 	.word	0x00028800
        /*0900*/ 	.short	0x010a
        /*0902*/ 	.byte	0x3f
	.zero		1


	//   ....[30]....
        /*0904*/ 	.word	0x0000a180
        /*0908*/ 	.word	0x00000002
        /*090c*/ 	.word	0x00028800
        /*0910*/ 	.short	0x010a
        /*0912*/ 	.byte	0x3f
	.zero		1


	//   ....[31]....
        /*0914*/ 	.word	0x0000c7f0
        /*0918*/ 	.word	0x00000002
        /*091c*/ 	.word	0x00028800
        /*0920*/ 	.short	0x010a
        /*0922*/ 	.byte	0x3f
	.zero		1


	//   ....[32]....
        /*0924*/ 	.word	0x0000e5b0
        /*0928*/ 	.word	0x00000000
        /*092c*/ 	.word	0x00028830
        /*0930*/ 	.short	0x010a
        /*0932*/ 	.byte	0x3f
	.zero		1


	//   ....[33]....
        /*0934*/ 	.word	0x0000e630
        /*0938*/ 	.word	0x00000000
        /*093c*/ 	.word	0x00028830
        /*0940*/ 	.short	0x010a
        /*0942*/ 	.byte	0x3f
	.zero		1


	//   ....[34]....
        /*0944*/ 	.word	0x0000f620
        /*0948*/ 	.word	0x00000000
        /*094c*/ 	.word	0x00000000
        /*0950*/ 	.short	0x0101
        /*0952*/ 	.byte	0x3f
	.zero		1


	//   ....[35]....
        /*0954*/ 	.word	0x00011690
        /*0958*/ 	.word	0x00000006
        /*095c*/ 	.word	0x00028830
        /*0960*/ 	.short	0x010a
        /*0962*/ 	.byte	0x3f
	.zero		1


	//   ....[36]....
        /*0964*/ 	.word	0x000116e0
        /*0968*/ 	.word	0x00000006
        /*096c*/ 	.word	0x00028830
        /*0970*/ 	.short	0x010a
        /*0972*/ 	.byte	0x3f
	.zero		1


	//   ....[37]....
        /*0974*/ 	.word	0x00011b30
        /*0978*/ 	.word	0x00000007
        /*097c*/ 	.word	0x00028850
        /*0980*/ 	.short	0x010a
        /*0982*/ 	.byte	0x3f
	.zero		1


	//   ....[38]....
        /*0984*/ 	.word	0x00011b70
        /*0988*/ 	.word	0x00000007
        /*098c*/ 	.word	0x00028850
        /*0990*/ 	.short	0x010a
        /*0992*/ 	.byte	0x3f
	.zero		1


	//   ....[39]....
        /*0994*/ 	.word	0x00013ee0
        /*0998*/ 	.word	0x00000009
        /*099c*/ 	.word	0x00000000
        /*09a0*/ 	.short	0x0101
        /*09a2*/ 	.byte	0x3f
	.zero		1


	//   ....[40]....
        /*09a4*/ 	.word	0x00013f70
        /*09a8*/ 	.word	0x0000000d
        /*09ac*/ 	.word	0x00000000
        /*09b0*/ 	.short	0x0101
        /*09b2*/ 	.byte	0x3f
	.zero		1


	//   ....[41]....
        /*09b4*/ 	.word	0x00014990
        /*09b8*/ 	.word	0x00000006
        /*09bc*/ 	.word	0x00028830
        /*09c0*/ 	.short	0x010a
        /*09c2*/ 	.byte	0x3f
	.zero		1


	//   ....[42]....
        /*09c4*/ 	.word	0x000149e0
        /*09c8*/ 	.word	0x00000006
        /*09cc*/ 	.word	0x00028830
        /*09d0*/ 	.short	0x010a
        /*09d2*/ 	.byte	0x3f
	.zero		1


	//   ....[43]....
        /*09d4*/ 	.word	0x00014e30
        /*09d8*/ 	.word	0x00000007
        /*09dc*/ 	.word	0x00028850
        /*09e0*/ 	.short	0x010a
        /*09e2*/ 	.byte	0x3f
	.zero		1


	//   ....[44]....
        /*09e4*/ 	.word	0x00014e70
        /*09e8*/ 	.word	0x00000007
        /*09ec*/ 	.word	0x00028850
        /*09f0*/ 	.short	0x010a
        /*09f2*/ 	.byte	0x3f
	.zero		1


	//   ....[45]....
        /*09f4*/ 	.word	0x00016810
        /*09f8*/ 	.word	0x0000001d
        /*09fc*/ 	.word	0x00000000
        /*0a00*/ 	.short	0x0101
        /*0a02*/ 	.byte	0x3f
	.zero		1


	//   ....[46]....
        /*0a04*/ 	.word	0x00016960
        /*0a08*/ 	.word	0x00000021
        /*0a0c*/ 	.word	0x00000000
        /*0a10*/ 	.short	0x0101
        /*0a12*/ 	.byte	0x3f
	.zero		1


	//   ....[47]....
        /*0a14*/ 	.word	0x00017300
        /*0a18*/ 	.word	0x0000000b
        /*0a1c*/ 	.word	0x00028850
        /*0a20*/ 	.short	0x010a
        /*0a22*/ 	.byte	0x3f
	.zero		1


	//   ....[48]....
        /*0a24*/ 	.word	0x00017380
        /*0a28*/ 	.word	0x0000000b
        /*0a2c*/ 	.word	0x00028850
        /*0a30*/ 	.short	0x010a
        /*0a32*/ 	.byte	0x3f
	.zero		1


	//   ....[49]....
        /*0a34*/ 	.word	0x00017930
        /*0a38*/ 	.word	0x00000008
        /*0a3c*/ 	.word	0x00000000
        /*0a40*/ 	.short	0x0101
        /*0a42*/ 	.byte	0x3f
	.zero		1


	//   ....[50]....
        /*0a44*/ 	.word	0x00018b60
        /*0a48*/ 	.word	0x00000000
        /*0a4c*/ 	.word	0x00000000
        /*0a50*/ 	.short	0x0101
        /*0a52*/ 	.byte	0x3f
	.zero		1


	//   ....[51]....
        /*0a54*/ 	.word	0x0001b030
        /*0a58*/ 	.word	0x00000009
        /*0a5c*/ 	.word	0x00028820
        /*0a60*/ 	.short	0x010a
        /*0a62*/ 	.byte	0x3f
	.zero		1


	//   ....[52]....
        /*0a64*/ 	.word	0x0001b0c0
        /*0a68*/ 	.word	0x00000005
        /*0a6c*/ 	.word	0x000288a0
        /*0a70*/ 	.short	0x010a
        /*0a72*/ 	.byte	0x3f
	.zero		1


	//   ....[53]....
        /*0a74*/ 	.word	0x0001b2f0
        /*0a78*/ 	.word	0x00000005
        /*0a7c*/ 	.word	0x000288c0
        /*0a80*/ 	.short	0x010a
        /*0a82*/ 	.byte	0x3f
	.zero		1


	//   ....[54]....
        /*0a84*/ 	.word	0x0001b670
        /*0a88*/ 	.word	0x00000006
        /*0a8c*/ 	.word	0x000288a0
        /*0a90*/ 	.short	0x010a
        /*0a92*/ 	.byte	0x3f
	.zero		1


	//   ....[55]....
        /*0a94*/ 	.word	0x0001b880
        /*0a98*/ 	.word	0x00000006
        /*0a9c*/ 	.word	0x000288c0
        /*0aa0*/ 	.short	0x010a
        /*0aa2*/ 	.byte	0x3f
	.zero		1


	//   ....[56]....
        /*0aa4*/ 	.word	0x0001c670
        /*0aa8*/ 	.word	0x00000007
        /*0aac*/ 	.word	0x00028840
        /*0ab0*/ 	.short	0x010a
        /*0ab2*/ 	.byte	0x3f
	.zero		1


	//   ....[57]....
        /*0ab4*/ 	.word	0x0001cb40
        /*0ab8*/ 	.word	0x0000000a
        /*0abc*/ 	.word	0x00028820
        /*0ac0*/ 	.short	0x010a
        /*0ac2*/ 	.byte	0x3f
	.zero		1


	//   ....[58]....
        /*0ac4*/ 	.word	0x0001ce60
        /*0ac8*/ 	.word	0x00000008
        /*0acc*/ 	.word	0x00028840
        /*0ad0*/ 	.short	0x010a
        /*0ad2*/ 	.byte	0x3f
	.zero		1


	//   ....[59]....
        /*0ad4*/ 	.word	0x0001d110
        /*0ad8*/ 	.word	0x00000008
        /*0adc*/ 	.word	0x00028860
        /*0ae0*/ 	.short	0x010a
        /*0ae2*/ 	.byte	0x3f
	.zero		1


	//   ....[60]....
        /*0ae4*/ 	.word	0x0001d6c0
        /*0ae8*/ 	.word	0x00000002
        /*0aec*/ 	.word	0x00028840
        /*0af0*/ 	.short	0x010a
        /*0af2*/ 	.byte	0x3f
	.zero		1


	//   ....[61]....
        /*0af4*/ 	.word	0x0001d970
        /*0af8*/ 	.word	0x00000002
        /*0afc*/ 	.word	0x00028860
        /*0b00*/ 	.short	0x010a
        /*0b02*/ 	.byte	0x3f
	.zero		1


	//   ....[62]....
        /*0b04*/ 	.word	0x0001de90
        /*0b08*/ 	.word	0x00000002
        /*0b0c*/ 	.word	0x00028840
        /*0b10*/ 	.short	0x010a
        /*0b12*/ 	.byte	0x3f
	.zero		1


	//   ....[63]....
        /*0b14*/ 	.word	0x0001e130
        /*0b18*/ 	.word	0x00000002
        /*0b1c*/ 	.word	0x00028860
        /*0b20*/ 	.short	0x010a
        /*0b22*/ 	.byte	0x3f
	.zero		1


	//   ....[64]....
        /*0b24*/ 	.word	0x0001e5f0
        /*0b28*/ 	.word	0x00000000
        /*0b2c*/ 	.word	0x00028860
        /*0b30*/ 	.short	0x010a
        /*0b32*/ 	.byte	0x3f
	.zero		1


	//   ....[65]....
        /*0b34*/ 	.word	0x0001f600
        /*0b38*/ 	.word	0x00000000
        /*0b3c*/ 	.word	0x00028820
        /*0b40*/ 	.short	0x010a
        /*0b42*/ 	.byte	0x3f
	.zero		1


	//   ....[66]....
        /*0b44*/ 	.word	0x0001f7b0
        /*0b48*/ 	.word	0x00000006
        /*0b4c*/ 	.word	0x00000000
        /*0b50*/ 	.short	0x010a
        /*0b52*/ 	.byte	0x3f
	.zero		1


	//   ....[67]....
        /*0b54*/ 	.word	0x0001f820
        /*0b58*/ 	.word	0x00000007
        /*0b5c*/ 	.word	0x00000000
        /*0b60*/ 	.short	0x010a
        /*0b62*/ 	.byte	0x3f
	.zero		1


	//   ....[68]....
        /*0b64*/ 	.word	0x0001f890
        /*0b68*/ 	.word	0x00000004
        /*0b6c*/ 	.word	0x00000000
        /*0b70*/ 	.short	0x010a
        /*0b72*/ 	.byte	0x3f
	.zero		1


	//   ....[69]....
        /*0b74*/ 	.word	0x0001f8c0
        /*0b78*/ 	.word	0x00000003
        /*0b7c*/ 	.word	0x00000000
        /*0b80*/ 	.short	0x010a
        /*0b82*/ 	.byte	0x3f
	.zero		1


	//   ....[70]....
        /*0b84*/ 	.word	0x0001f920
        /*0b88*/ 	.word	0x00000069
        /*0b8c*/ 	.word	0x00028890
        /*0b90*/ 	.short	0x010a
        /*0b92*/ 	.byte	0x3f
	.zero		1


	//   ....[71]....
        /*0b94*/ 	.word	0x0001f970
        /*0b98*/ 	.word	0x00000069
        /*0b9c*/ 	.word	0x00028890
        /*0ba0*/ 	.short	0x010a
        /*0ba2*/ 	.byte	0x3f
	.zero		1


	//   ....[72]....
        /*0ba4*/ 	.word	0x0001f9c0
        /*0ba8*/ 	.word	0x00000069
        /*0bac*/ 	.word	0x00028890
        /*0bb0*/ 	.short	0x010a
        /*0bb2*/ 	.byte	0x3f
	.zero		1


	//   ....[73]....
        /*0bb4*/ 	.word	0x0001fa10
        /*0bb8*/ 	.word	0x00000069
        /*0bbc*/ 	.word	0x000288b0
        /*0bc0*/ 	.short	0x010a
        /*0bc2*/ 	.byte	0x3f
	.zero		1


	//   ....[74]....
        /*0bc4*/ 	.word	0x00020510
        /*0bc8*/ 	.word	0x00000002
        /*0bcc*/ 	.word	0x00028800
        /*0bd0*/ 	.short	0x010a
        /*0bd2*/ 	.byte	0x3f
	.zero		1


	//   ....[75]....
        /*0bd4*/ 	.word	0x00020f60
        /*0bd8*/ 	.word	0x00000002
        /*0bdc*/ 	.word	0x00028800
        /*0be0*/ 	.short	0x010a
        /*0be2*/ 	.byte	0x3f
	.zero		1


	//   ....[76]....
        /*0be4*/ 	.word	0x00020fb0
        /*0be8*/ 	.word	0x00000000
        /*0bec*/ 	.word	0x00028830
        /*0bf0*/ 	.short	0x010a
        /*0bf2*/ 	.byte	0x3f
	.zero		1


	//   ....[77]....
        /*0bf4*/ 	.word	0x00021000
        /*0bf8*/ 	.word	0x00000006
        /*0bfc*/ 	.word	0x00028830
        /*0c00*/ 	.short	0x010a
        /*0c02*/ 	.byte	0x3f
	.zero		1


	//   ....[78]....
        /*0c04*/ 	.word	0x00021050
        /*0c08*/ 	.word	0x00000007
        /*0c0c*/ 	.word	0x00028850
        /*0c10*/ 	.short	0x010a
        /*0c12*/ 	.byte	0x3f
	.zero		1


	//   ....[79]....
        /*0c14*/ 	.word	0x000210a0
        /*0c18*/ 	.word	0x00000006
        /*0c1c*/ 	.word	0x00028830
        /*0c20*/ 	.short	0x010a
        /*0c22*/ 	.byte	0x3f
	.zero		1


	//   ....[80]....
        /*0c24*/ 	.word	0x000210f0
        /*0c28*/ 	.word	0x00000007
        /*0c2c*/ 	.word	0x00028850
        /*0c30*/ 	.short	0x010a
        /*0c32*/ 	.byte	0x3f
	.zero		1


	//   ....[81]....
        /*0c34*/ 	.word	0x00021140
        /*0c38*/ 	.word	0x0000000b
        /*0c3c*/ 	.word	0x00028850
        /*0c40*/ 	.short	0x010a
        /*0c42*/ 	.byte	0x3f
	.zero		1


	//   ....[82]....
        /*0c44*/ 	.word	0x000212e0
        /*0c48*/ 	.word	0x00000009
        /*0c4c*/ 	.word	0x00028820
        /*0c50*/ 	.short	0x010a
        /*0c52*/ 	.byte	0x3f
	.zero		1


	//   ....[83]....
        /*0c54*/ 	.word	0x00021330
        /*0c58*/ 	.word	0x00000005
        /*0c5c*/ 	.word	0x000288a0
        /*0c60*/ 	.short	0x010a
        /*0c62*/ 	.byte	0x3f
	.zero		1


	//   ....[84]....
        /*0c64*/ 	.word	0x00021380
        /*0c68*/ 	.word	0x00000005
        /*0c6c*/ 	.word	0x000288c0
        /*0c70*/ 	.short	0x010a
        /*0c72*/ 	.byte	0x3f
	.zero		1


	//   ....[85]....
        /*0c74*/ 	.word	0x000213d0
        /*0c78*/ 	.word	0x00000006
        /*0c7c*/ 	.word	0x000288a0
        /*0c80*/ 	.short	0x010a
        /*0c82*/ 	.byte	0x3f
	.zero		1


	//   ....[86]....
        /*0c84*/ 	.word	0x00021420
        /*0c88*/ 	.word	0x00000006
        /*0c8c*/ 	.word	0x000288c0
        /*0c90*/ 	.short	0x010a
        /*0c92*/ 	.byte	0x3f
	.zero		1


	//   ....[87]....
        /*0c94*/ 	.word	0x000215c0
        /*0c98*/ 	.word	0x00000007
        /*0c9c*/ 	.word	0x00028840
        /*0ca0*/ 	.short	0x010a
        /*0ca2*/ 	.byte	0x3f
	.zero		1


	//   ....[88]....
        /*0ca4*/ 	.word	0x00021640
        /*0ca8*/ 	.word	0x00000003
        /*0cac*/ 	.word	0x00028820
        /*0cb0*/ 	.short	0x010a
        /*0cb2*/ 	.byte	0x3f
	.zero		1


	//   ....[89]....
        /*0cb4*/ 	.word	0x00021690
        /*0cb8*/ 	.word	0x00000008
        /*0cbc*/ 	.word	0x00028840
        /*0cc0*/ 	.short	0x010a
        /*0cc2*/ 	.byte	0x3f
	.zero		1


	//   ....[90]....
        /*0cc4*/ 	.word	0x000216e0
        /*0cc8*/ 	.word	0x00000008
        /*0ccc*/ 	.word	0x00028860
        /*0cd0*/ 	.short	0x010a
        /*0cd2*/ 	.byte	0x3f
	.zero		1


	//   ....[91]....
        /*0cd4*/ 	.word	0x00021730
        /*0cd8*/ 	.word	0x00000002
        /*0cdc*/ 	.word	0x00028840
        /*0ce0*/ 	.short	0x010a
        /*0ce2*/ 	.byte	0x3f
	.zero		1


	//   ....[92]....
        /*0ce4*/ 	.word	0x00021780
        /*0ce8*/ 	.word	0x00000002
        /*0cec*/ 	.word	0x00028860
        /*0cf0*/ 	.short	0x010a
        /*0cf2*/ 	.byte	0x3f
	.zero		1


	//   ....[93]....
        /*0cf4*/ 	.word	0x000217d0
        /*0cf8*/ 	.word	0x00000002
        /*0cfc*/ 	.word	0x00028840
        /*0d00*/ 	.short	0x010a
        /*0d02*/ 	.byte	0x3f
	.zero		1


	//   ....[94]....
        /*0d04*/ 	.word	0x00021820
        /*0d08*/ 	.word	0x00000002
        /*0d0c*/ 	.word	0x00028860
        /*0d10*/ 	.short	0x010a
        /*0d12*/ 	.byte	0x3f
	.zero		1


	//   ....[95]....
        /*0d14*/ 	.word	0x00021870
        /*0d18*/ 	.word	0x00000000
        /*0d1c*/ 	.word	0x00028860
        /*0d20*/ 	.short	0x010a
        /*0d22*/ 	.byte	0x3f
	.zero		1


	//   ....[96]....
        /*0d24*/ 	.word	0x00022240
        /*0d28*/ 	.word	0x00000000
        /*0d2c*/ 	.word	0x00028820
        /*0d30*/ 	.short	0x010a
        /*0d32*/ 	.byte	0x3f
	.zero		1


	//   ....[97]....
        /*0d34*/ 	.word	0x000223e0
        /*0d38*/ 	.word	0x00000006
        /*0d3c*/ 	.word	0x00000000
        /*0d40*/ 	.short	0x010a
        /*0d42*/ 	.byte	0x3f
	.zero		1


	//   ....[98]....
        /*0d44*/ 	.word	0x00022430
        /*0d48*/ 	.word	0x00000007
        /*0d4c*/ 	.word	0x00000000
        /*0d50*/ 	.short	0x010a
        /*0d52*/ 	.byte	0x3f
	.zero		1


	//   ....[99]....
        /*0d54*/ 	.word	0x00022480
        /*0d58*/ 	.word	0x00000004
        /*0d5c*/ 	.word	0x00000000
        /*0d60*/ 	.short	0x010a
        /*0d62*/ 	.byte	0x3f
	.zero		1


	//----- nvinfo : EIATTR_NUM_MBARRIERS
	.align		4
.L_1207:
        /*0d64*/ 	.byte	0x03, 0x38
        /*0d66*/ 	.short	0x0016


	//----- nvinfo : EIATTR_EXIT_INSTR_OFFSETS
	.align		4
        /*0d68*/ 	.byte	0x04, 0x1c
        /*0d6a*/ 	.short	(.L_1209 - .L_1208)


	//   ....[0]....
.L_1208:
        /*0d6c*/ 	.word	0x0001f910


	//----- nvinfo : EIATTR_MAX_THREADS
	.align		4
.L_1209:
        /*0d70*/ 	.byte	0x04, 0x05
        /*0d72*/ 	.short	(.L_1211 - .L_1210)
.L_1210:
        /*0d74*/ 	.word	0x00000180
        /*0d78*/ 	.word	0x00000001
        /*0d7c*/ 	.word	0x00000001


	//----- nvinfo : EIATTR_CRS_STACK_SIZE
	.align		4
.L_1211:
        /*0d80*/ 	.byte	0x04, 0x1e
        /*0d82*/ 	.short	(.L_1213 - .L_1212)
.L_1212:
        /*0d84*/ 	.word	0x00000000


	//----- nvinfo : EIATTR_CBANK_PARAM_SIZE
	.align		4
.L_1213:
        /*0d88*/ 	.byte	0x03, 0x19
        /*0d8a*/ 	.short	0x0a70


	//----- nvinfo : EIATTR_PARAM_CBANK
	.align		4
        /*0d8c*/ 	.byte	0x04, 0x0a
        /*0d8e*/ 	.short	(.L_1215 - .L_1214)
	.align		4
.L_1214:
        /*0d90*/ 	.word	index@(.nv.constant0._ZN7cutlass13device_kernelIN5flash11enable_sm90INS1_16FlashAttnFwdSm90INS1_25CollectiveMainloopFwdSm90ILi2EN4cute5tupleIJNS5_1CILi1EEES8_S8_EEENS6_IJNS7_ILi128EEESA_SA_EEELi128ENS_10bfloat16_tEfNS_4arch4Sm90ELb1ELb0ELb1ELb1ELb0ELb1ELb0ELb1ELb1ELb0ELb0ELb0EEENS1_21CollectiveEpilogueFwdISB_S9_SC_SE_Li256ELb1ELb0ELb0ELb0EEENS1_36VarlenDynamicPersistentTileSchedulerILi128ELi128ELi256ELi32ELb0ELb0ELb1ELb1ELb1ELb1EEEEEEEEEvNT_6ParamsE)
        /*0d94*/ 	.short	0x0210
        /*0d96*/ 	.short	0x0a70


	//----- nvinfo : EIATTR_SW_WAR
	.align		4
.L_1215:
        /*0d98*/ 	.byte	0x04, 0x36
        /*0d9a*/ 	.short	(.L_1217 - .L_1216)
.L_1216:
        /*0d9c*/ 	.word	0x00000008
.L_1217:


//--------------------- .nv.info._ZN7cutlass13device_kernelIN5flash11enable_sm90INS1_16FlashAttnFwdSm90INS1_25CollectiveMainloopFwdSm90ILi2EN4cute5tupleIJNS5_1CILi1EEES8_S8_EEENS6_IJNS7_ILi192EEENS7_ILi144EEENS7_ILi96EEEEEELi96ENS_10bfloat16_tEfNS_4arch4Sm90ELb0ELb0ELb1ELb0ELb0ELb0ELb0ELb0ELb1ELb0ELb0ELb0EEENS1_21CollectiveEpilogueFwdINS6_IJSA_SC_SB_EEES9_SE_SG_Li384ELb0ELb0ELb0ELb0EEENS1_29StaticPersistentTileSchedulerILb0EEEEEEEEEvNT_6ParamsE --------------------------
	.section	.nv.info._ZN7cutlass13device_kernelIN5flash11enable_sm90INS1_16FlashAttnFwdSm90INS1_25CollectiveMainloopFwdSm90ILi2EN4cute5tupleIJNS5_1CILi1EEES8_S8_EEENS6_IJNS7_ILi192EEENS7_ILi144EEENS7_ILi96EEEEEELi96ENS_10bfloat16_tEfNS_4arch4Sm90ELb0ELb0ELb1ELb0ELb0ELb0ELb0ELb0ELb1ELb0ELb0ELb0EEENS1_21CollectiveEpilogueFwdINS6_IJSA_SC_SB_EEES9_SE_SG_Li384ELb0ELb0ELb0ELb0EEENS1_29StaticPersistentTileSchedulerILb0EEEEEEEEEvNT_6ParamsE,"",@"SHT_CUDA_INFO"
	.sectionflags	@""
	.align	4


	//----- nvinfo : EIATTR_CUDA_API_VERSION
	.align		4
        /*0000*/ 	.byte	0x04, 0x37
        /*0002*/ 	.short	(.L_1219 - .L_1218)
.L_1218:
        /*0004*/ 	.word	0x00000082


	//----- nvinfo : EIATTR_KPARAM_INFO
	.align		4
.L_1219:
        /*0008*/ 	.byte	0x04, 0x17
        /*000a*/ 	.short	(.L_1221 - .L_1220)
.L_1220:
        /*000c*/ 	.word	0x00000000
        /*0010*/ 	.short	0x0000
        /*0012*/ 	.short	0x0070
        /*0014*/ 	.byte	0x00, 0xf0, 0x01, 0x2e


	//----- nvinfo : EIATTR_SPARSE_MMA_MASK
	.align		4
.L_1221:
        /*0018*/ 	.byte	0x03, 0x50
        /*001a*/ 	.short	0x0000


	//----- nvinfo : EIATTR_MAXREG_COUNT
	.align		4
        /*001c*/ 	.byte	0x03, 0x1b
        /*001e*/ 	.short	0x0080


	//----- nvinfo : EIATTR_NUM_BARRIERS
	.align		4
        /*0020*/ 	.byte	0x02, 0x4c
        /*0022*/ 	.byte	0x10
	.zero		1


	//----- nvinfo : EIATTR_EXTERNS
	.align		4
        /*0024*/ 	.byte	0x04, 0x0f
        /*0026*/ 	.short	(.L_1223 - .L_1222)


	//   ....[0]....
	.align		4
.L_1222:
        /*0028*/ 	.word	index@(__assertfail)


	//----- nvinfo : EIATTR_ANNOTATIONS
	.align		4
.L_1223:
        /*002c*/ 	.byte	0x04, 0x55
        /*002e*/ 	.short	(.L_1225 - .L_1224)


	//   ....[0]....
.L_1224:
        /*0030*/ 	.word	0x00000001
        /*0034*/ 	.byte	0x40, 0x09, 0x00, 0x00, 0x01, 0x00, 0x00, 0x00, 0x40, 0x0a, 0x00, 0x00, 0x01, 0x00, 0x00, 0x00
        /*0044*/ 	.byte	0x60, 0xd3, 0x00, 0x00


	//----- nvinfo : EIATTR_MERCURY_ISA_VERSION
	.align		4
.L_1225:
        /*0048*/ 	.byte	0x03, 0x5f
        /*004a*/ 	.short	0x0101


	//----- nvinfo : EIATTR_INT_WARP_WIDE_INSTR_OFFSETS
	.align		4
        /*004c*/ 	.byte	0x04, 0x31
        /*004e*/ 	.short	(.L_1227 - .L_1226)


	//   ....[0]....
.L_1226:
        /*0050*/ 	.word	0x00000180


	//   ....[1]....
        /*0054*/ 	.word	0x000001c0


	//   ....[2]....
        /*0058*/ 	.word	0x00000250


	//   ....[3]....
        /*005c*/ 	.word	0x0000af10


	//   ....[4]....
        /*0060*/ 	.word	0x0000af90


	//   ....[5]....
        /*0064*/ 	.word	0x0000b080


	//   ....[6]....
        /*0068*/ 	.word	0x0000b140


	//----- nvinfo : EIATTR_COOP_GROUP_MASK_REGIDS
	.align		4
.L_1227:
        /*006c*/ 	.byte	0x04, 0x29
        /*006e*/ 	.short	(.L_1229 - .L_1228)


	//   ....[0]....
.L_1228:
        /*0070*/ 	.word	0xffffffff


	//   ....[1]....
        /*0074*/ 	.word	0xffffffff


	//   ....[2]....
        /*0078*/ 	.word	0xffffffff


	//   ....[3]....
        /*007c*/ 	.word	0xffffffff


	//   ....[4]....
        /*0080*/ 	.word	0xffffffff


	//   ....[5]....
        /*0084*/ 	.word	0xffffffff


	//   ....[6]....
        /*0088*/ 	.word	0xffffffff


	//   ....[7]....
        /*008c*/ 	.word	0xffffffff


	//   ....[8]....
        /*0090*/ 	.word	0xffffffff


	//   ....[9]....
        /*0094*/ 	.word	0xffffffff


	//   ....[10]....
        /*0098*/ 	.word	0xffffffff


	//   ....[11]....
        /*009c*/ 	.word	0xffffffff


	//   ....[12]....
        /*00a0*/ 	.word	0xffffffff


	//   ....[13]....
        /*00a4*/ 	.word	0xffffffff


	//   ....[14]....
        /*00a8*/ 	.word	0xffffffff


	//   ....[15]....
        /*00ac*/ 	.word	0xffffffff


	//   ....[16]....
        /*00b0*/ 	.word	0xffffffff


	//   ....[17]....
        /*00b4*/ 	.word	0xffffffff


	//   ....[18]....
        /*00b8*/ 	.word	0xffffffff


	//   ....[19]....
        /*00bc*/ 	.word	0xffffffff


	//   ....[20]....
        /*00c0*/ 	.word	0xffffffff


	//   ....[21]....
        /*00c4*/ 	.word	0xffffffff


	//   ....[22]....
        /*00c8*/ 	.word	0xffffffff


	//   ....[23]....
        /*00cc*/ 	.word	0xffffffff


	//   ....[24]....
        /*00d0*/ 	.word	0xffffffff


	//   ....[25]....
        /*00d4*/ 	.word	0x0500000f


	//   ....[26]....
        /*00d8*/ 	.word	0x0500000f


	//----- nvinfo : EIATTR_COOP_GROUP_INSTR_OFFSETS
	.align		4
.L_1229:
        /*00dc*/ 	.byte	0x04, 0x28
        /*00de*/ 	.short	(.L_1231 - .L_1230)


	//   ....[0]....
.L_1230:
        /*00e0*/ 	.word	0x00000060


	//   ....[1]....
        /*00e4*/ 	.word	0x00000190


	//   ....[2]....
        /*00e8*/ 	.word	0x00000230


	//   ....[3]....
        /*00ec*/ 	.word	0x000003c0


	//   ....[4]....
        /*00f0*/ 	.word	0x00000520


	//   ....[5]....
        /*00f4*/ 	.word	0x00000640


	//   ....[6]....
        /*00f8*/ 	.word	0x000007a0


	//   ....[7]....
        /*00fc*/ 	.word	0x00000e80


	//   ....[8]....
        /*0100*/ 	.word	0x00003b40


	//   ....[9]....
        /*0104*/ 	.word	0x00003b60


	//   ....[10]....
        /*0108*/ 	.word	0x00004120


	//   ....[11]....
        /*010c*/ 	.word	0x00004180


	//   ....[12]....
        /*0110*/ 	.word	0x00005220


	//   ....[13]....
        /*0114*/ 	.word	0x00007730


	//   ....[14]....
        /*0118*/ 	.word	0x000077e0


	//   ....[15]....
        /*011c*/ 	.word	0x00007fc0


	//   ....[16]....
        /*0120*/ 	.word	0x00008030


	//   ....[17]....
        /*0124*/ 	.word	0x00009410


	//   ....[18]....
        /*0128*/ 	.word	0x00009540


	//   ....[19]....
        /*012c*/ 	.word	0x00009580


	//   ....[20]....
        /*0130*/ 	.word	0x00009710


	//   ....[21]....
        /*0134*/ 	.word	0x00009740


	//   ....[22]....
        /*0138*/ 	.word	0x0000a4e0


	//   ....[23]....
        /*013c*/ 	.word	0x0000a7e0


	//   ....[24]....
        /*0140*/ 	.word	0x0000d2e0


	//   ....[25]....
        /*0144*/ 	.word	0x0000d7c0


	//   ....[26]....
        /*0148*/ 	.word	0x0000dc30


	//----- nvinfo : EIATTR_REG_RECONFIG
	.align		4
.L_1231:
        /*014c*/ 	.byte	0x01, 0x54
	.zero		2


	//----- nvinfo : EIATTR_SYSCALL_OFFSETS
	.align		4
        /*0150*/ 	.byte	0x04, 0x46
        /*0152*/ 	.short	(.L_1233 - .L_1232)


	//   ....[0]....
.L_1232:
        /*0154*/ 	.word	0x00001200


	//   ....[1]....
        /*0158*/ 	.word	0x0000ac00


	//   ....[2]....
        /*015c*/ 	.word	0x0000ad30


	//   ....[3]....
        /*0160*/ 	.word	0x0000ae30


	//----- nvinfo : EIATTR_MBARRIER_INSTR_OFFSETS
	.align		4
.L_1233:
        /*0164*/ 	.byte	0x04, 0x39
        /*0166*/ 	.short	(.L_1235 - .L_1234)


	//   ....[0]....
.L_1234:
        /*0168*/ 	.word	0x00000270
        /*016c*/ 	.word	0x000000ff
        /*0170*/ 	.word	0x00031c00
        /*0174*/ 	.short	0x0100
        /*0176*/ 	.byte	0x06
	.zero		1


	//   ....[1]....
        /*0178*/ 	.word	0x00000280
        /*017c*/ 	.word	0x000000ff
        /*0180*/ 	.word	0x00031c20
        /*0184*/ 	.short	0x0100
        /*0186*/ 	.byte	0x06
	.zero		1


	//   ....[2]....
        /*0188*/ 	.word	0x00000370
        /*018c*/ 	.word	0x000000ff
        /*0190*/ 	.word	0x00031c30
        /*0194*/ 	.short	0x0100
        /*0196*/ 	.byte	0x08
	.zero		1


	//   ....[3]....
        /*0198*/ 	.word	0x00000380
        /*019c*/ 	.word	0x000000ff
        /*01a0*/ 	.word	0x00031c40
        /*01a4*/ 	.short	0x0100
        /*01a6*/ 	.byte	0x08
	.zero		1


	//   ....[4]....
        /*01a8*/ 	.word	0x00000390
        /*01ac*/ 	.word	0x000000ff
        /*01b0*/ 	.word	0x00031c38
        /*01b4*/ 	.short	0x0100
        /*01b6*/ 	.byte	0x08
	.zero		1


	//   ....[5]....
        /*01b8*/ 	.word	0x000003a0
        /*01bc*/ 	.word	0x000000ff
        /*01c0*/ 	.word	0x00031c48
        /*01c4*/ 	.short	0x0100
        /*01c6*/ 	.byte	0x08
	.zero		1


	//   ....[6]....
        /*01c8*/ 	.word	0x000004d0
        /*01cc*/ 	.word	0x000000ff
        /*01d0*/ 	.word	0x00031c50
        /*01d4*/ 	.short	0x0100
        /*01d6*/ 	.byte	0x08
	.zero		1


	//   ....[7]....
        /*01d8*/ 	.word	0x000004e0
        /*01dc*/ 	.word	0x000000ff
        /*01e0*/ 	.word	0x00031c60
        /*01e4*/ 	.short	0x0100
        /*01e6*/ 	.byte	0x08
	.zero		1


	//   ....[8]....
        /*01e8*/ 	.word	0x000004f0
        /*01ec*/ 	.word	0x000000ff
        /*01f0*/ 	.word	0x00031c58
        /*01f4*/ 	.short	0x0100
        /*01f6*/ 	.byte	0x08
	.zero		1


	//   ....[9]....
        /*01f8*/ 	.word	0x00000500
        /*01fc*/ 	.word	0x000000ff
        /*0200*/ 	.word	0x00031c68
        /*0204*/ 	.short	0x0100
        /*0206*/ 	.byte	0x08
	.zero		1


	//   ....[10]....
        /*0208*/ 	.word	0x000005f0
        /*020c*/ 	.word	0x000000ff
        /*0210*/ 	.word	0x00031c70
        /*0214*/ 	.short	0x0100
        /*0216*/ 	.byte	0x06
	.zero		1


	//   ....[11]....
        /*0218*/ 	.word	0x00000600
        /*021c*/ 	.word	0x000000ff
        /*0220*/ 	.word	0x00031c80
        /*0224*/ 	.short	0x0100
        /*0226*/ 	.byte	0x06
	.zero		1


	//   ....[12]....
        /*0228*/ 	.word	0x00000610
        /*022c*/ 	.word	0x000000ff
        /*0230*/ 	.word	0x00031c78
        /*0234*/ 	.short	0x0100
        /*0236*/ 	.byte	0x06
	.zero		1


	//   ....[13]....
        /*0238*/ 	.word	0x00000620
        /*023c*/ 	.word	0x000000ff
        /*0240*/ 	.word	0x00031c88
        /*0244*/ 	.short	0x0100
        /*0246*/ 	.byte	0x06
	.zero		1


	//   ....[14]....
        /*0248*/ 	.word	0x00000750
        /*024c*/ 	.word	0x000000ff
        /*0250*/ 	.word	0x00031c90
        /*0254*/ 	.short	0x0100
        /*0256*/ 	.byte	0x08
	.zero		1


	//   ....[15]....
        /*0258*/ 	.word	0x00000760
        /*025c*/ 	.word	0x000000ff
        /*0260*/ 	.word	0x00031ca0
        /*0264*/ 	.short	0x0100
        /*0266*/ 	.byte	0x08
	.zero		1


	//   ....[16]....
        /*0268*/ 	.word	0x00000770
        /*026c*/ 	.word	0x000000ff
        /*0270*/ 	.word	0x00031c98
        /*0274*/ 	.short	0x0100
        /*0276*/ 	.byte	0x08
	.zero		1


	//   ....[17]....
        /*0278*/ 	.word	0x00000780
        /*027c*/ 	.word	0x000000ff
        /*0280*/ 	.word	0x00031ca8
        /*0284*/ 	.short	0x0100
        /*0286*/ 	.byte	0x08
	.zero		1


	//   ....[18]....
        /*0288*/ 	.word	0x000008b0
        /*028c*/ 	.word	0x000000ff
        /*0290*/ 	.word	0x00031cb0
        /*0294*/ 	.short	0x0100
        /*0296*/ 	.byte	0x08
	.zero		1


	//   ....[19]....
        /*0298*/ 	.word	0x000008c0
        /*029c*/ 	.word	0x000000ff
        /*02a0*/ 	.word	0x00031cc0
        /*02a4*/ 	.short	0x0100
        /*02a6*/ 	.byte	0x08
	.zero		1


	//   ....[20]....
        /*02a8*/ 	.word	0x000008d0
        /*02ac*/ 	.word	0x000000ff
        /*02b0*/ 	.word	0x00031cb8
        /*02b4*/ 	.short	0x0100
        /*02b6*/ 	.byte	0x08
	.zero		1


	//   ....[21]....
        /*02b8*/ 	.word	0x000008e0
        /*02bc*/ 	.word	0x000000ff
        /*02c0*/ 	.word	0x00031cc8
        /*02c4*/ 	.short	0x0100
        /*02c6*/ 	.byte	0x08
	.zero		1


	//   ....[22]....
        /*02c8*/ 	.word	0x00001240
        /*02cc*/ 	.word	0x000000ff
        /*02d0*/ 	.word	0x00031c00
        /*02d4*/ 	.short	0x010a
        /*02d6*/ 	.byte	0x27
	.zero		1


	//   ....[23]....
        /*02d8*/ 	.word	0x000012c0
        /*02dc*/ 	.word	0x00000000
        /*02e0*/ 	.word	0x00031c30
        /*02e4*/ 	.short	0x010a
        /*02e6*/ 	.byte	0x3f
	.zero		1


	//   ....[24]....
        /*02e8*/ 	.word	0x00001330
        /*02ec*/ 	.word	0x00000000
        /*02f0*/ 	.word	0x00031c30
        /*02f4*/ 	.short	0x010a
        /*02f6*/ 	.byte	0x3f
	.zero		1


	//   ....[25]....
        /*02f8*/ 	.word	0x000043d0
        /*02fc*/ 	.word	0x00000004
        /*0300*/ 	.word	0x00000000
        /*0304*/ 	.short	0x0101
        /*0306*/ 	.byte	0x3f
	.zero		1


	//   ....[26]....
        /*0308*/ 	.word	0x000054e0
        /*030c*/ 	.word	0x000000ff
        /*0310*/ 	.word	0x00031c30
        /*0314*/ 	.short	0x010a
        /*0316*/ 	.byte	0x04
	.zero		1


	//   ....[27]....
        /*0318*/ 	.word	0x00005520
        /*031c*/ 	.word	0x000000ff
        /*0320*/ 	.word	0x00031c30
        /*0324*/ 	.short	0x010a
        /*0326*/ 	.byte	0x04
	.zero		1


	//   ....[28]....
        /*0328*/ 	.word	0x00006bb0
        /*032c*/ 	.word	0x000000ff
        /*0330*/ 	.word	0x00031c50
        /*0334*/ 	.short	0x010a
        /*0336*/ 	.byte	0x04
	.zero		1


	//   ....[29]....
        /*0338*/ 	.word	0x00006bf0
        /*033c*/ 	.word	0x000000ff
        /*0340*/ 	.word	0x00031c50
        /*0344*/ 	.short	0x010a
        /*0346*/ 	.byte	0x04
	.zero		1


	//   ....[30]....
        /*0348*/ 	.word	0x00008760
        /*034c*/ 	.word	0x0000006f
        /*0350*/ 	.word	0x00000000
        /*0354*/ 	.short	0x0101
        /*0356*/ 	.byte	0x3f
	.zero		1


	//   ....[31]....
        /*0358*/ 	.word	0x000087f0
        /*035c*/ 	.word	0x0000007f
        /*0360*/ 	.word	0x00000000
        /*0364*/ 	.short	0x0101
        /*0366*/ 	.byte	0x3f
	.zero		1


	//   ....[32]....
        /*0368*/ 	.word	0x00009490
        /*036c*/ 	.word	0x000000ff
        /*0370*/ 	.word	0x00031c50
        /*0374*/ 	.short	0x010a
        /*0376*/ 	.byte	0x0c
	.zero		1


	//   ....[33]....
        /*0378*/ 	.word	0x000094d0
        /*037c*/ 	.word	0x000000ff
        /*0380*/ 	.word	0x00031c50
        /*0384*/ 	.short	0x010a
        /*0386*/ 	.byte	0x0c
	.zero		1


	//   ....[34]....
        /*0388*/ 	.word	0x00009ed0
        /*038c*/ 	.word	0x0000000b
        /*0390*/ 	.word	0x00000000
        /*0394*/ 	.short	0x0101
        /*0396*/ 	.byte	0x3f
	.zero		1


	//   ....[35]....
        /*0398*/ 	.word	0x0000a6e0
        /*039c*/ 	.word	0x000000ff
        /*03a0*/ 	.word	0x00000000
        /*03a4*/ 	.short	0x0101
        /*03a6*/ 	.byte	0x06
	.zero		1


	//   ....[36]....
        /*03a8*/ 	.word	0x0000b460
        /*03ac*/ 	.word	0x00000005
        /*03b0*/ 	.word	0x00031c40
        /*03b4*/ 	.short	0x010a
        /*03b6*/ 	.byte	0x3f
	.zero		1


	//   ....[37]....
        /*03b8*/ 	.word	0x0000b8f0
        /*03bc*/ 	.word	0x00000017
        /*03c0*/ 	.word	0x00031c20
        /*03c4*/ 	.short	0x010a
        /*03c6*/ 	.byte	0x3f
	.zero		1


	//   ....[38]....
        /*03c8*/ 	.word	0x0000bbb0
        /*03cc*/ 	.word	0x00000003
        /*03d0*/ 	.word	0x00031c40
        /*03d4*/ 	.short	0x010a
        /*03d6*/ 	.byte	0x3f
	.zero		1


	//   ....[39]....
        /*03d8*/ 	.word	0x0000bdf0
        /*03dc*/ 	.word	0x00000002
        /*03e0*/ 	.word	0x00000060
        /*03e4*/ 	.short	0x010a
        /*03e6*/ 	.byte	0x3f
	.zero		1


	//   ....[40]....
        /*03e8*/ 	.word	0x0000c300
        /*03ec*/ 	.word	0x00000003
        /*03f0*/ 	.word	0x00031c40
        /*03f4*/ 	.short	0x010a
        /*03f6*/ 	.byte	0x3f
	.zero		1


	//   ....[41]....
        /*03f8*/ 	.word	0x0000c540
        /*03fc*/ 	.word	0x00000002
        /*0400*/ 	.word	0x00000060
        /*0404*/ 	.short	0x010a
        /*0406*/ 	.byte	0x3f
	.zero		1


	//   ....[42]....
        /*0408*/ 	.word	0x0000c9c0
        /*040c*/ 	.word	0x00000002
        /*0410*/ 	.word	0x00031c40
        /*0414*/ 	.short	0x010a
        /*0416*/ 	.byte	0x3f
	.zero		1


	//   ....[43]....
        /*0418*/ 	.word	0x0000cc20
        /*041c*/ 	.word	0x00000002
        /*0420*/ 	.word	0x00000060
        /*0424*/ 	.short	0x010a
        /*0426*/ 	.byte	0x3f
	.zero		1


	//   ....[44]....
        /*0428*/ 	.word	0x0000cf20
        /*042c*/ 	.word	0x00000003
        /*0430*/ 	.word	0x00031c60
        /*0434*/ 	.short	0x010a
        /*0436*/ 	.byte	0x3f
	.zero		1


	//   ....[45]....
        /*0438*/ 	.word	0x0000d260
        /*043c*/ 	.word	0x00000008
        /*0440*/ 	.word	0x00031c20
        /*0444*/ 	.short	0x010a
        /*0446*/ 	.byte	0x3f
	.zero		1


	//   ....[46]....
        /*0448*/ 	.word	0x0000d400
        /*044c*/ 	.word	0x00000005
        /*0450*/ 	.word	0x00000000
        /*0454*/ 	.short	0x010a
        /*0456*/ 	.byte	0x3f
	.zero		1


	//   ....[47]....
        /*0458*/ 	.word	0x0000d470
        /*045c*/ 	.word	0x00000003
        /*0460*/ 	.word	0x00000000
        /*0464*/ 	.short	0x010a
        /*0466*/ 	.byte	0x3f
	.zero		1


	//   ....[48]....
        /*0468*/ 	.word	0x0000d4d0
        /*046c*/ 	.word	0x00000005
        /*0470*/ 	.word	0x00000000
        /*0474*/ 	.short	0x010a
        /*0476*/ 	.byte	0x3f
	.zero		1


	//   ....[49]....
        /*0478*/ 	.word	0x0000d500
        /*047c*/ 	.word	0x00000003
        /*0480*/ 	.word	0x00000000
        /*0484*/ 	.short	0x010a
        /*0486*/ 	.byte	0x3f
	.zero		1


	//   ....[50]....
        /*0488*/ 	.word	0x0000d570
        /*048c*/ 	.word	0x00000003
        /*0490*/ 	.word	0x00031c00
        /*0494*/ 	.short	0x010a
        /*0496*/ 	.byte	0x3f
	.zero		1


	//   ....[51]....
        /*0498*/ 	.word	0x0000d5c0
        /*049c*/ 	.word	0x00000000
        /*04a0*/ 	.word	0x00031c30
        /*04a4*/ 	.short	0x010a
        /*04a6*/ 	.byte	0x3f
	.zero		1


	//   ....[52]....
        /*04a8*/ 	.word	0x0000d620
        /*04ac*/ 	.word	0x00000008
        /*04b0*/ 	.word	0x00031c30
        /*04b4*/ 	.short	0x010a
        /*04b6*/ 	.byte	0x3f
	.zero		1


	//   ....[53]....
        /*04b8*/ 	.word	0x0000d680
        /*04bc*/ 	.word	0x00000008
        /*04c0*/ 	.word	0x00031c50
        /*04c4*/ 	.short	0x010a
        /*04c6*/ 	.byte	0x3f
	.zero		1


	//   ....[54]....
        /*04c8*/ 	.word	0x0000d6e0
        /*04cc*/ 	.word	0x00000006
        /*04d0*/ 	.word	0x00031c50
        /*04d4*/ 	.short	0x010a
        /*04d6*/ 	.byte	0x3f
	.zero		1


	//   ....[55]....
        /*04d8*/ 	.word	0x0000d880
        /*04dc*/ 	.word	0x00000005
        /*04e0*/ 	.word	0x00031c40
        /*04e4*/ 	.short	0x010a
        /*04e6*/ 	.byte	0x3f
	.zero		1


	//   ....[56]....
        /*04e8*/ 	.word	0x0000d8d0
        /*04ec*/ 	.word	0x00000017
        /*04f0*/ 	.word	0x00031c20
        /*04f4*/ 	.short	0x010a
        /*04f6*/ 	.byte	0x3f
	.zero		1


	//   ....[57]....
        /*04f8*/ 	.word	0x0000d920
        /*04fc*/ 	.word	0x00000003
        /*0500*/ 	.word	0x00031c40
        /*0504*/ 	.short	0x010a
        /*0506*/ 	.byte	0x3f
	.zero		1


	//   ....[58]....
        /*0508*/ 	.word	0x0000d970
        /*050c*/ 	.word	0x00000002
        /*0510*/ 	.word	0x00000060
        /*0514*/ 	.short	0x010a
        /*0516*/ 	.byte	0x3f
	.zero		1


	//   ....[59]....
        /*0518*/ 	.word	0x0000d9c0
        /*051c*/ 	.word	0x00000003
        /*0520*/ 	.word	0x00031c40
        /*0524*/ 	.short	0x010a
        /*0526*/ 	.byte	0x3f
	.zero		1


	//   ....[60]....
        /*0528*/ 	.word	0x0000da10
        /*052c*/ 	.word	0x00000002
        /*0530*/ 	.word	0x00000060
        /*0534*/ 	.short	0x010a
        /*0536*/ 	.byte	0x3f
	.zero		1


	//   ....[61]....
        /*0538*/ 	.word	0x0000da60
        /*053c*/ 	.word	0x00000002
        /*0540*/ 	.word	0x00031c40
        /*0544*/ 	.short	0x010a
        /*0546*/ 	.byte	0x3f
	.zero		1


	//   ....[62]....
        /*0548*/ 	.word	0x0000dab0
        /*054c*/ 	.word	0x00000002
        /*0550*/ 	.word	0x00000060
        /*0554*/ 	.short	0x010a
        /*0556*/ 	.byte	0x3f
	.zero		1


	//   ....[63]....
        /*0558*/ 	.word	0x0000db00
        /*055c*/ 	.word	0x00000003
        /*0560*/ 	.word	0x00031c60
        /*0564*/ 	.short	0x010a
        /*0566*/ 	.byte	0x3f
	.zero		1


	//   ....[64]....
        /*0568*/ 	.word	0x0000db50
        /*056c*/ 	.word	0x00000008
        /*0570*/ 	.word	0x00031c20
        /*0574*/ 	.short	0x010a
        /*0576*/ 	.byte	0x3f
	.zero		1


	//   ....[65]....
        /*0578*/ 	.word	0x0000dcf0
        /*057c*/ 	.word	0x00000005
        /*0580*/ 	.word	0x00000000
        /*0584*/ 	.short	0x010a
        /*0586*/ 	.byte	0x3f
	.zero		1


	//   ....[66]....
        /*0588*/ 	.word	0x0000dd40
        /*058c*/ 	.word	0x00000003
        /*0590*/ 	.word	0x00000000
        /*0594*/ 	.short	0x010a
        /*0596*/ 	.byte	0x3f
	.zero		1


	//   ....[67]....
        /*0598*/ 	.word	0x0000dd90
        /*059c*/ 	.word	0x00000005
        /*05a0*/ 	.word	0x00000000
        /*05a4*/ 	.short	0x010a
        /*05a6*/ 	.byte	0x3f
	.zero		1


	//----- nvinfo : EIATTR_NUM_MBARRIERS
	.align		4
.L_1235:
        /*05a8*/ 	.byte	0x03, 0x38
        /*05aa*/ 	.short	0x0016


	//----- nvinfo : EIATTR_EXIT_INSTR_OFFSETS
	.align		4
        /*05ac*/ 	.byte	0x04, 0x1c
        /*05ae*/ 	.short	(.L_1237 - .L_1236)


	//   ....[0]....
.L_1236:
        /*05b0*/ 	.word	0x00000a30


	//   ....[1]....
        /*05b4*/ 	.word	0x0000a7a0


	//   ....[2]....
        /*05b8*/ 	.word	0x0000a800


	//   ....[3]....
        /*05bc*/ 	.word	0x0000d550


	//----- nvinfo : EIATTR_MAX_THREADS
	.align		4
.L_1237:
        /*05c0*/ 	.byte	0x04, 0x05
        /*05c2*/ 	.short	(.L_1239 - .L_1238)
.L_1238:
        /*05c4*/ 	.word	0x00000200
        /*05c8*/ 	.word	0x00000001
        /*05cc*/ 	.word	0x00000001


	//----- nvinfo : EIATTR_CRS_STACK_SIZE
	.align		4
.L_1239:
        /*05d0*/ 	.byte	0x04, 0x1e
        /*05d2*/ 	.short	(.L_1241 - .L_1240)
.L_1240:
        /*05d4*/ 	.word	0x00000000


	//----- nvinfo : EIATTR_CBANK_PARAM_SIZE
	.align		4
.L_1241:
        /*05d8*/ 	.byte	0x03, 0x19
        /*05da*/ 	.short	0x0bf0


	//----- nvinfo : EIATTR_PARAM_CBANK
	.align		4
        /*05dc*/ 	.byte	0x04, 0x0a
        /*05de*/ 	.short	(.L_1243 - .L_1242)
	.align		4
.L_1242:
        /*05e0*/ 	.word	index@(.nv.constant0._ZN7cutlass13device_kernelIN5flash11enable_sm90INS1_16FlashAttnFwdSm90INS1_25CollectiveMainloopFwdSm90ILi2EN4cute5tupleIJNS5_1CILi1EEES8_S8_EEENS6_IJNS7_ILi192EEENS7_ILi144EEENS7_ILi96EEEEEELi96ENS_10bfloat16_tEfNS_4arch4Sm90ELb0ELb0ELb1ELb0ELb0ELb0ELb0ELb0ELb1ELb0ELb0ELb0EEENS1_21CollectiveEpilogueFwdINS6_IJSA_SC_SB_EEES9_SE_SG_Li384ELb0ELb0ELb0ELb0EEENS1_29StaticPersistentTileSchedulerILb0EEEEEEEEEvNT_6ParamsE)
        /*05e4*/ 	.short	0x0210
        /*05e6*/ 	.short	0x0bf0


	//----- nvinfo : EIATTR_SW_WAR
	.align		4
.L_1243:
        /*05e8*/ 	.byte	0x04, 0x36
        /*05ea*/ 	.short	(.L_1245 - .L_1244)
.L_1244:
        /*05ec*/ 	.word	0x00000008
.L_1245:


//--------------------- .nv.info._ZN7cutlass13device_kernelIN5flash11enable_sm90INS1_16FlashAttnFwdSm90INS1_25CollectiveMainloopFwdSm90ILi2EN4cute5tupleIJNS5_1CILi1EEES8_S8_EEENS6_IJNS7_ILi192EEENS7_ILi144EEENS7_ILi96EEEEEELi96ENS_10bfloat16_tEfNS_4arch4Sm90ELb0ELb0ELb1ELb1ELb0ELb0ELb0ELb0ELb1ELb0ELb0ELb0EEENS1_21CollectiveEpilogueFwdINS6_IJSA_SC_SB_EEES9_SE_SG_Li384ELb1ELb0ELb0ELb0EEENS1_36VarlenDynamicPersistentTileSchedulerILi192ELi144ELi384ELi32ELb0ELb0ELb1ELb0ELb1ELb1EEEEEEEEEvNT_6ParamsE --------------------------
	.section	.nv.info._ZN7cutlass13device_kernelIN5flash11enable_sm90INS1_16FlashAttnFwdSm90INS1_25CollectiveMainloopFwdSm90ILi2EN4cute5tupleIJNS5_1CILi1EEES8_S8_EEENS6_IJNS7_ILi192EEENS7_ILi144EEENS7_ILi96EEEEEELi96ENS_10bfloat16_tEfNS_4arch4Sm90ELb0ELb0ELb1ELb1ELb0ELb0ELb0ELb0ELb1ELb0ELb0ELb0EEENS1_21CollectiveEpilogueFwdINS6_IJSA_SC_SB_EEES9_SE_SG_Li384ELb1ELb0ELb0ELb0EEENS1_36VarlenDynamicPersistentTileSchedulerILi192ELi144ELi384ELi32ELb0ELb0ELb1ELb0ELb1ELb1EEEEEEEEEvNT_6ParamsE,"",@"SHT_CUDA_INFO"
	.sectionflags	@""
	.align	4


	//----- nvinfo : EIATTR_CUDA_API_VERSION
	.align		4
        /*0000*/ 	.byte	0x04, 0x37
        /*0002*/ 	.short	(.L_1247 - .L_1246)
.L_1246:
        /*0004*/ 	.word	0x00000082


	//----- nvinfo : EIATTR_KPARAM_INFO
	.align		4
.L_1247:
        /*0008*/ 	.byte	0x04, 0x17
        /*000a*/ 	.short	(.L_1249 - .L_1248)
.L_1248:
        /*000c*/ 	.word	0x00000000
        /*0010*/ 	.short	0x0000
        /*0012*/ 	.short	0x0070
        /*0014*/ 	.byte	0x00, 0xf0, 0x01, 0x28


	//----- nvinfo : EIATTR_SPARSE_MMA_MASK
	.align		4
.L_1249:
        /*0018*/ 	.byte	0x03, 0x50
        /*001a*/ 	.short	0x0000


	//----- nvinfo : EIATTR_MAXREG_COUNT
	.align		4
        /*001c*/ 	.byte	0x03, 0x1b
        /*001e*/ 	.short	0x0080


	//----- nvinfo : EIATTR_NUM_BARRIERS
	.align		4
        /*0020*/ 	.byte	0x02, 0x4c
        /*0022*/ 	.byte	0x10
	.zero		1


	//----- nvinfo : EIATTR_EXTERNS
	.align		4
        /*0024*/ 	.byte	0x04, 0x0f
        /*0026*/ 	.short	(.L_1251 - .L_1250)


	//   ....[0]....
	.align		4
.L_1250:
        /*0028*/ 	.word	index@(__assertfail)


	//----- nvinfo : EIATTR_ANNOTATIONS
	.align		4
.L_1251:
        /*002c*/ 	.byte	0x04, 0x55
        /*002e*/ 	.short	(.L_1253 - .L_1252)


	//   ....[0]....
.L_1252:
        /* <DEDUP_REMOVED lines=9> */


	//----- nvinfo : EIATTR_MERCURY_ISA_VERSION
	.align		4
.L_1253:
        /*00b0*/ 	.byte	0x03, 0x5f
        /*00b2*/ 	.short	0x0101


	//----- nvinfo : EIATTR_UNUSED_LOAD_BYTE_OFFSET
	.align		4
        /*00b4*/ 	.byte	0x04, 0x44
        /*00b6*/ 	.short	(.L_1255 - .L_1254)


	//   ....[0]....
.L_1254:
        /*00b8*/ 	.word	0x00000a70
        /*00bc*/ 	.word	0x0000fff0


	//   ....[1]....
        /*00c0*/ 	.word	0x0000a180
        /*00c4*/ 	.word	0x0000fff0


	//----- nvinfo : EIATTR_INT_WARP_WIDE_INSTR_OFFSETS
	.align		4
.L_1255:
        /*00c8*/ 	.byte	0x04, 0x31
        /*00ca*/ 	.short	(.L_1257 - .L_1256)


	//   ....[0]....
.L_1256:
        /*00cc*/ 	.word	0x00000150


	//   ....[1]....
        /*00d0*/ 	.word	0x000001f0


	//   ....[2]....
        /*00d4*/ 	.word	0x00000260


	//   ....[3]....
        /*00d8*/ 	.word	0x0000c640


	//   ....[4]....
        /*00dc*/ 	.word	0x0000c6d0


	//   ....[5]....
        /*00e0*/ 	.word	0x0000cb20


	//   ....[6]....
        /*00e4*/ 	.word	0x0000cb50


	//   ....[7]....
        /*00e8*/ 	.word	0x0000cd20


	//   ....[8]....
        /*00ec*/ 	.word	0x0000cdf0


	//   ....[9]....
        /*00f0*/ 	.word	0x0000ecf0


	//   ....[10]....
        /*00f4*/ 	.word	0x0000ed80


	//----- nvinfo : EIATTR_COOP_GROUP_MASK_REGIDS
	.align		4
.L_1257:
        /*00f8*/ 	.byte	0x04, 0x29
        /*00fa*/ 	.short	(.L_1259 - .L_1258)


	//   ....[0]....
.L_1258:
        /*00fc*/ 	.word	0xffffffff


	//   ....[1]....
        /*0100*/ 	.word	0xffffffff


	//   ....[2]....
        /*0104*/ 	.word	0xffffffff


	//   ....[3]....
        /*0108*/ 	.word	0xffffffff


	//   ....[4]....
        /*010c*/ 	.word	0xffffffff


	//   ....[5]....
        /*0110*/ 	.word	0xffffffff


	//   ....[6]....
        /*0114*/ 	.word	0xffffffff


	//   ....[7]....
        /*0118*/ 	.word	0xffffffff


	//   ....[8]....
        /*011c*/ 	.word	0xffffffff


	//   ....[9]....
        /*0120*/ 	.word	0xffffffff


	//   ....[10]....
        /*0124*/ 	.word	0xffffffff


	//   ....[11]....
        /*0128*/ 	.word	0xffffffff


	//   ....[12]....
        /*012c*/ 	.word	0xffffffff


	//   ....[13]....
        /*0130*/ 	.word	0xffffffff


	//   ....[14]....
        /*0134*/ 	.word	0xffffffff


	//   ....[15]....
        /*0138*/ 	.word	0xffffffff


	//   ....[16]....
        /*013c*/ 	.word	0xffffffff


	//   ....[17]....
        /*0140*/ 	.word	0xffffffff


	//   ....[18]....
        /*0144*/ 	.word	0xffffffff


	//   ....[19]....
        /*0148*/ 	.word	0xffffffff


	//   ....[20]....
        /*014c*/ 	.word	0xffffffff


	//   ....[21]....
        /*0150*/ 	.word	0xffffffff


	//   ....[22]....
        /*0154*/ 	.word	0xffffffff


	//   ....[23]....
        /*0158*/ 	.word	0xffffffff


	//   ....[24]....
        /*015c*/ 	.word	0xffffffff


	//   ....[25]....
        /*0160*/ 	.word	0xffffffff


	//   ....[26]....
        /*0164*/ 	.word	0xffffffff


	//   ....[27]....
        /*0168*/ 	.word	0xffffffff


	//   ....[28]....
        /*016c*/ 	.word	0xffffffff


	//   ....[29]....
        /*0170*/ 	.word	0xffffffff


	//   ....[30]....
        /*0174*/ 	.word	0xffffffff


	//   ....[31]....
        /*0178*/ 	.word	0xffffffff


	//   ....[32]....
        /*017c*/ 	.word	0xffffffff


	//   ....[33]....
        /*0180*/ 	.word	0xffffffff


	//   ....[34]....
        /*0184*/ 	.word	0xffffffff


	//   ....[35]....
        /*0188*/ 	.word	0xffffffff


	//   ....[36]....
        /*018c*/ 	.word	0xffffffff


	//   ....[37]....
        /*0190*/ 	.word	0xffffffff


	//   ....[38]....
        /*0194*/ 	.word	0xffffffff


	//   ....[39]....
        /*0198*/ 	.word	0xffffffff


	//   ....[40]....
        /*019c*/ 	.word	0xffffffff


	//   ....[41]....
        /*01a0*/ 	.word	0xffffffff


	//   ....[42]....
        /*01a4*/ 	.word	0xffffffff


	//   ....[43]....
        /*01a8*/ 	.word	0xffffffff


	//   ....[44]....
        /*01ac*/ 	.word	0xffffffff


	//   ....[45]....
        /*01b0*/ 	.word	0xffffffff


	//   ....[46]....
        /*01b4*/ 	.word	0xffffffff


	//   ....[47]....
        /*01b8*/ 	.word	0xffffffff


	//   ....[48]....
        /*01bc*/ 	.word	0xffffffff


	//   ....[49]....
        /*01c0*/ 	.word	0xffffffff


	//   ....[50]....
        /*01c4*/ 	.word	0xffffffff


	//   ....[51]....
        /*01c8*/ 	.word	0xffffffff


	//   ....[52]....
        /*01cc*/ 	.word	0xffffffff


	//   ....[53]....
        /*01d0*/ 	.word	0xffffffff


	//   ....[54]....
        /*01d4*/ 	.word	0xffffffff


	//   ....[55]....
        /*01d8*/ 	.word	0xffffffff


	//   ....[56]....
        /*01dc*/ 	.word	0x0500000f


	//   ....[57]....
        /*01e0*/ 	.word	0x0500000f


	//   ....[58]....
        /*01e4*/ 	.word	0x0500000f


	//   ....[59]....
        /*01e8*/ 	.word	0x0500000f


	//   ....[60]....
        /*01ec*/ 	.word	0x0500000f


	//   ....[61]....
        /*01f0*/ 	.word	0x0500000f


	//   ....[62]....
        /*01f4*/ 	.word	0x0500000f


	//   ....[63]....
        /*01f8*/ 	.word	0x0500000f


	//   ....[64]....
        /*01fc*/ 	.word	0x0500000f


	//   ....[65]....
        /*0200*/ 	.word	0x0500000f


	//   ....[66]....
        /*0204*/ 	.word	0x0500000f


	//   ....[67]....
        /*0208*/ 	.word	0x0500000f


	//   ....[68]....
        /*020c*/ 	.word	0x0500000f


	//   ....[69]....
        /*0210*/ 	.word	0x0500000f


	//   ....[70]....
        /*0214*/ 	.word	0x0500000f


	//   ....[71]....
        /*0218*/ 	.word	0x0500000f


	//   ....[72]....
        /*021c*/ 	.word	0x0500000f


	//   ....[73]....
        /*0220*/ 	.word	0x0500000f


	//   ....[74]....
        /*0224*/ 	.word	0x0500000f


	//----- nvinfo : EIATTR_COOP_GROUP_INSTR_OFFSETS
	.align		4
.L_1259:
        /*0228*/ 	.byte	0x04, 0x28
        /*022a*/ 	.short	(.L_1261 - .L_1260)


	//   ....[0]....
.L_1260:
        /*022c*/ 	.word	0x00000060


	//   ....[1]....
        /*0230*/ 	.word	0x00000160


	//   ....[2]....
        /*0234*/ 	.word	0x00000210


	//   ....[3]....
        /*0238*/ 	.word	0x000003d0


	//   ....[4]....
        /*023c*/ 	.word	0x00000530


	//   ....[5]....
        /*0240*/ 	.word	0x00000650


	//   ....[6]....
        /*0244*/ 	.word	0x000007b0


	//   ....[7]....
        /*0248*/ 	.word	0x00001330


	//   ....[8]....
        /*024c*/ 	.word	0x00003df0


	//   ....[9]....
        /*0250*/ 	.word	0x00003e30


	//   ....[10]....
        /*0254*/ 	.word	0x000043f0


	//   ....[11]....
        /*0258*/ 	.word	0x00004470


	//   ....[12]....
        /*025c*/ 	.word	0x000054f0


	//   ....[13]....
        /*0260*/ 	.word	0x00007a00


	//   ....[14]....
        /*0264*/ 	.word	0x00007aa0


	//   ....[15]....
        /*0268*/ 	.word	0x000082a0


	//   ....[16]....
        /*026c*/ 	.word	0x00008310


	//   ....[17]....
        /*0270*/ 	.word	0x000096e0


	//   ....[18]....
        /*0274*/ 	.word	0x000097e0


	//   ....[19]....
        /*0278*/ 	.word	0x00009840


	//   ....[20]....
        /*027c*/ 	.word	0x00009950


	//   ....[21]....
        /*0280*/ 	.word	0x00009980


	//   ....[22]....
        /*0284*/ 	.word	0x0000b860


	//   ....[23]....
        /*0288*/ 	.word	0x0000b9e0


	//   ....[24]....
        /*028c*/ 	.word	0x0000ba10


	//   ....[25]....
        /*0290*/ 	.word	0x0000ba50


	//   ....[26]....
        /*0294*/ 	.word	0x0000bac0


	//   ....[27]....
        /*0298*/ 	.word	0x0000bb20


	//   ....[28]....
        /*029c*/ 	.word	0x0000bb60


	//   ....[29]....
        /*02a0*/ 	.word	0x0000bce0


	//   ....[30]....
        /*02a4*/ 	.word	0x0000bd40


	//   ....[31]....
        /*02a8*/ 	.word	0x0000bd80


	//   ....[32]....
        /*02ac*/ 	.word	0x0000bdc0


	//   ....[33]....
        /*02b0*/ 	.word	0x0000bdf0


	//   ....[34]....
        /*02b4*/ 	.word	0x0000be20


	//   ....[35]....
        /*02b8*/ 	.word	0x0000bea0


	//   ....[36]....
        /*02bc*/ 	.word	0x0000bed0


	//   ....[37]....
        /*02c0*/ 	.word	0x0000bf50


	//   ....[38]....
        /*02c4*/ 	.word	0x0000f0f0


	//   ....[39]....
        /*02c8*/ 	.word	0x0000f100


	//   ....[40]....
        /*02cc*/ 	.word	0x0000f1f0


	//   ....[41]....
        /*02d0*/ 	.word	0x0000f250


	//   ....[42]....
        /*02d4*/ 	.word	0x0000f290


	//   ....[43]....
        /*02d8*/ 	.word	0x0000f2d0


	//   ....[44]....
        /*02dc*/ 	.word	0x0000f300


	//   ....[45]....
        /*02e0*/ 	.word	0x0000f330


	//   ....[46]....
        /*02e4*/ 	.word	0x0000f4a0


	//   ....[47]....
        /*02e8*/ 	.word	0x0000f500


	//   ....[48]....
        /*02ec*/ 	.word	0x0000f540


	//   ....[49]....
        /*02f0*/ 	.word	0x0000f580


	//   ....[50]....
        /*02f4*/ 	.word	0x0000f5b0


	//   ....[51]....
        /*02f8*/ 	.word	0x0000f5e0


	//   ....[52]....
        /*02fc*/ 	.word	0x0000f6a0


	//   ....[53]....
        /*0300*/ 	.word	0x0000f6c0


	//   ....[54]....
        /*0304*/ 	.word	0x0000f730


	//   ....[55]....
        /*0308*/ 	.word	0x0000fb60


	//   ....[56]....
        /*030c*/ 	.word	0x00010040


	//   ....[57]....
        /*0310*/ 	.word	0x00010430


	//   ....[58]....
        /*0314*/ 	.word	0x000104c0


	//   ....[59]....
        /*0318*/ 	.word	0x00010560


	//   ....[60]....
        /*031c*/ 	.word	0x00010610


	//   ....[61]....
        /*0320*/ 	.word	0x00010690


	//   ....[62]....
        /*0324*/ 	.word	0x00010710


	//   ....[63]....
        /*0328*/ 	.word	0x00010790


	//   ....[64]....
        /*032c*/ 	.word	0x00010810


	//   ....[65]....
        /*0330*/ 	.word	0x000108a0


	//   ....[66]....
        /*0334*/ 	.word	0x00010950


	//   ....[67]....
        /*0338*/ 	.word	0x000109d0


	//   ....[68]....
        /*033c*/ 	.word	0x00010a50


	//   ....[69]....
        /*0340*/ 	.word	0x00010ad0


	//   ....[70]....
        /*0344*/ 	.word	0x00010b50


	//   ....[71]....
        /*0348*/ 	.word	0x00010bc0


	//   ....[72]....
        /*034c*/ 	.word	0x00010c60


	//   ....[73]....
        /*0350*/ 	.word	0x00010cf0


	//   ....[74]....
        /*0354*/ 	.word	0x00010e10


	//----- nvinfo : EIATTR_REG_RECONFIG
	.align		4
.L_1261:
        /*0358*/ 	.byte	0x01, 0x54
	.zero		2


	//----- nvinfo : EIATTR_SYSCALL_OFFSETS
	.align		4
        /*035c*/ 	.byte	0x04, 0x46
        /*035e*/ 	.short	(.L_1263 - .L_1262)


	//   ....[0]....
.L_1262:
        /*0360*/ 	.word	0x000014e0


	//   ....[1]....
        /*0364*/ 	.word	0x0000c850


	//   ....[2]....
        /*0368*/ 	.word	0x0000c980


	//   ....[3]....
        /*036c*/ 	.word	0x0000ca80


	//----- nvinfo : EIATTR_MBARRIER_INSTR_OFFSETS
	.align		4
.L_1263:
        /*0370*/ 	.byte	0x04, 0x39
        /*0372*/ 	.short	(.L_1265 - .L_1264)


	//   ....[0]....
.L_1264:
        /*0374*/ 	.word	0x00000280
        /*0378*/ 	.word	0x000000ff
        /*037c*/ 	.word	0x00031c00
        /*0380*/ 	.short	0x0100
        /*0382*/ 	.byte	0x08
	.zero		1


	//   ....[1]....
        /*0384*/ 	.word	0x00000290
        /*0388*/ 	.word	0x000000ff
        /*038c*/ 	.word	0x00031c20
        /*0390*/ 	.short	0x0100
        /*0392*/ 	.byte	0x08
	.zero		1


	//   ....[2]....
        /*0394*/ 	.word	0x00000380
        /*0398*/ 	.word	0x000000ff
        /*039c*/ 	.word	0x00031c30
        /*03a0*/ 	.short	0x0100
        /*03a2*/ 	.byte	0x08
	.zero		1


	//   ....[3]....
        /*03a4*/ 	.word	0x00000390
        /*03a8*/ 	.word	0x000000ff
        /*03ac*/ 	.word	0x00031c40
        /*03b0*/ 	.short	0x0100
        /*03b2*/ 	.byte	0x08
	.zero		1


	//   ....[4]....
        /*03b4*/ 	.word	0x000003a0
        /*03b8*/ 	.word	0x000000ff
        /*03bc*/ 	.word	0x00031c38
        /*03c0*/ 	.short	0x0100
        /*03c2*/ 	.byte	0x08
	.zero		1


	//   ....[5]....
        /*03c4*/ 	.word	0x000003b0
        /*03c8*/ 	.word	0x000000ff
        /*03cc*/ 	.word	0x00031c48
        /*03d0*/ 	.short	0x0100
        /*03d2*/ 	.byte	0x08
	.zero		1


	//   ....[6]....
        /*03d4*/ 	.word	0x000004e0
        /*03d8*/ 	.word	0x000000ff
        /*03dc*/ 	.word	0x00031c50
        /*03e0*/ 	.short	0x0100
        /*03e2*/ 	.byte	0x08
	.zero		1


	//   ....[7]....
        /*03e4*/ 	.word	0x000004f0
        /*03e8*/ 	.word	0x000000ff
        /*03ec*/ 	.word	0x00031c60
        /*03f0*/ 	.short	0x0100
        /*03f2*/ 	.byte	0x08
	.zero		1


	//   ....[8]....
        /*03f4*/ 	.word	0x00000500
        /*03f8*/ 	.word	0x000000ff
        /*03fc*/ 	.word	0x00031c58
        /*0400*/ 	.short	0x0100
        /*0402*/ 	.byte	0x08
	.zero		1


	//   ....[9]....
        /*0404*/ 	.word	0x00000510
        /*0408*/ 	.word	0x000000ff
        /*040c*/ 	.word	0x00031c68
        /*0410*/ 	.short	0x0100
        /*0412*/ 	.byte	0x08
	.zero		1


	//   ....[10]....
        /*0414*/ 	.word	0x00000600
        /*0418*/ 	.word	0x000000ff
        /*041c*/ 	.word	0x00031c70
        /*0420*/ 	.short	0x0100
        /*0422*/ 	.byte	0x06
	.zero		1


	//   ....[11]....
        /*0424*/ 	.word	0x00000610
        /*0428*/ 	.word	0x000000ff
        /*042c*/ 	.word	0x00031c80
        /*0430*/ 	.short	0x0100
        /*0432*/ 	.byte	0x06
	.zero		1


	//   ....[12]....
        /*0434*/ 	.word	0x00000620
        /*0438*/ 	.word	0x000000ff
        /*043c*/ 	.word	0x00031c78
        /*0440*/ 	.short	0x0100
        /*0442*/ 	.byte	0x06
	.zero		1


	//   ....[13]....
        /*0444*/ 	.word	0x00000630
        /*0448*/ 	.word	0x000000ff
        /*044c*/ 	.word	0x00031c88
        /*0450*/ 	.short	0x0100
        /*0452*/ 	.byte	0x06
	.zero		1


	//   ....[14]....
        /*0454*/ 	.word	0x00000760
        /*0458*/ 	.word	0x000000ff
        /*045c*/ 	.word	0x00031c90
        /*0460*/ 	.short	0x0100
        /*0462*/ 	.byte	0x08
	.zero		1


	//   ....[15]....
        /*0464*/ 	.word	0x00000770
        /*0468*/ 	.word	0x000000ff
        /*046c*/ 	.word	0x00031ca0
        /*0470*/ 	.short	0x0100
        /*0472*/ 	.byte	0x08
	.zero		1


	//   ....[16]....
        /*0474*/ 	.word	0x00000780
        /*0478*/ 	.word	0x000000ff
        /*047c*/ 	.word	0x00031c98
        /*0480*/ 	.short	0x0100
        /*0482*/ 	.byte	0x08
	.zero		1


	//   ....[17]....
        /*0484*/ 	.word	0x00000790
        /*0488*/ 	.word	0x000000ff
        /*048c*/ 	.word	0x00031ca8
        /*0490*/ 	.short	0x0100
        /*0492*/ 	.byte	0x08
	.zero		1


	//   ....[18]....
        /*0494*/ 	.word	0x000008c0
        /*0498*/ 	.word	0x000000ff
        /*049c*/ 	.word	0x00031cb0
        /*04a0*/ 	.short	0x0100
        /*04a2*/ 	.byte	0x08
	.zero		1


	//   ....[19]....
        /*04a4*/ 	.word	0x000008d0
        /*04a8*/ 	.word	0x000000ff
        /*04ac*/ 	.word	0x00031cc0
        /*04b0*/ 	.short	0x0100
        /*04b2*/ 	.byte	0x08
	.zero		1


	//   ....[20]....
        /*04b4*/ 	.word	0x000008e0
        /*04b8*/ 	.word	0x000000ff
        /*04bc*/ 	.word	0x00031cb8
        /*04c0*/ 	.short	0x0100
        /*04c2*/ 	.byte	0x08
	.zero		1


	//   ....[21]....
        /*04c4*/ 	.word	0x000008f0
        /*04c8*/ 	.word	0x000000ff
        /*04cc*/ 	.word	0x00031cc8
        /*04d0*/ 	.short	0x0100
        /*04d2*/ 	.byte	0x08
	.zero		1


	//   ....[22]....
        /*04d4*/ 	.word	0x00001540
        /*04d8*/ 	.word	0x000000ff
        /*04dc*/ 	.word	0x00031c00
        /*04e0*/ 	.short	0x010a
        /*04e2*/ 	.byte	0x24
	.zero		1


	//   ....[23]....
        /*04e4*/ 	.word	0x000015b0
        /*04e8*/ 	.word	0x00000000
        /*04ec*/ 	.word	0x00031c30
        /*04f0*/ 	.short	0x010a
        /*04f2*/ 	.byte	0x3f
	.zero		1


	//   ....[24]....
        /*04f4*/ 	.word	0x00001620
        /*04f8*/ 	.word	0x00000000
        /*04fc*/ 	.word	0x00031c30
        /*0500*/ 	.short	0x010a
        /*0502*/ 	.byte	0x3f
	.zero		1


	//   ....[25]....
        /*0504*/ 	.word	0x000046a0
        /*0508*/ 	.word	0x00000004
        /*050c*/ 	.word	0x00000000
        /*0510*/ 	.short	0x0101
        /*0512*/ 	.byte	0x3f
	.zero		1


	//   ....[26]....
        /*0514*/ 	.word	0x000057a0
        /*0518*/ 	.word	0x000000ff
        /*051c*/ 	.word	0x00031c30
        /*0520*/ 	.short	0x010a
        /*0522*/ 	.byte	0x06
	.zero		1


	//   ....[27]....
        /*0524*/ 	.word	0x000057e0
        /*0528*/ 	.word	0x000000ff
        /*052c*/ 	.word	0x00031c30
        /*0530*/ 	.short	0x010a
        /*0532*/ 	.byte	0x06
	.zero		1


	//   ....[28]....
        /*0534*/ 	.word	0x00006e90
        /*0538*/ 	.word	0x000000ff
        /*053c*/ 	.word	0x00031c50
        /*0540*/ 	.short	0x010a
        /*0542*/ 	.byte	0x06
	.zero		1


	//   ....[29]....
        /*0544*/ 	.word	0x00006ed0
        /*0548*/ 	.word	0x000000ff
        /*054c*/ 	.word	0x00031c50
        /*0550*/ 	.short	0x010a
        /*0552*/ 	.byte	0x06
	.zero		1


	//   ....[30]....
        /*0554*/ 	.word	0x00008940
        /*0558*/ 	.word	0x00000015
        /*055c*/ 	.word	0x00000000
        /*0560*/ 	.short	0x0101
        /*0562*/ 	.byte	0x3f
	.zero		1


	//   ....[31]....
        /*0564*/ 	.word	0x00008a70
        /*0568*/ 	.word	0x0000000a
        /*056c*/ 	.word	0x00000000
        /*0570*/ 	.short	0x0101
        /*0572*/ 	.byte	0x3f
	.zero		1


	//   ....[32]....
        /*0574*/ 	.word	0x00009750
        /*0578*/ 	.word	0x000000ff
        /*057c*/ 	.word	0x00031c50
        /*0580*/ 	.short	0x010a
        /*0582*/ 	.byte	0x09
	.zero		1


	//   ....[33]....
        /*0584*/ 	.word	0x00009790
        /*0588*/ 	.word	0x000000ff
        /*058c*/ 	.word	0x00031c50
        /*0590*/ 	.short	0x010a
        /*0592*/ 	.byte	0x09
	.zero		1


	//   ....[34]....
        /*0594*/ 	.word	0x00009f60
        /*0598*/ 	.word	0x00000008
        /*059c*/ 	.word	0x00000000
        /*05a0*/ 	.short	0x0101
        /*05a2*/ 	.byte	0x3f
	.zero		1


	//   ....[35]....
        /*05a4*/ 	.word	0x0000ad40
        /*05a8*/ 	.word	0x000000ff
        /*05ac*/ 	.word	0x00000000
        /*05b0*/ 	.short	0x0101
        /*05b2*/ 	.byte	0x04
	.zero		1


	//   ....[36]....
        /*05b4*/ 	.word	0x0000d0e0
        /*05b8*/ 	.word	0x00000005
        /*05bc*/ 	.word	0x00031c40
        /*05c0*/ 	.short	0x010a
        /*05c2*/ 	.byte	0x3f
	.zero		1


	//   ....[37]....
        /*05c4*/ 	.word	0x0000d5f0
        /*05c8*/ 	.word	0x0000001a
        /*05cc*/ 	.word	0x00031c20
        /*05d0*/ 	.short	0x010a
        /*05d2*/ 	.byte	0x3f
	.zero		1


	//   ....[38]....
        /*05d4*/ 	.word	0x0000d8e0
        /*05d8*/ 	.word	0x00000003
        /*05dc*/ 	.word	0x00031c40
        /*05e0*/ 	.short	0x010a
        /*05e2*/ 	.byte	0x3f
	.zero		1


	//   ....[39]....
        /*05e4*/ 	.word	0x0000db60
        /*05e8*/ 	.word	0x00000002
        /*05ec*/ 	.word	0x00000060
        /*05f0*/ 	.short	0x010a
        /*05f2*/ 	.byte	0x3f
	.zero		1


	//   ....[40]....
        /*05f4*/ 	.word	0x0000e070
        /*05f8*/ 	.word	0x00000003
        /*05fc*/ 	.word	0x00031c40
        /*0600*/ 	.short	0x010a
        /*0602*/ 	.byte	0x3f
	.zero		1


	//   ....[41]....
        /*0604*/ 	.word	0x0000e2f0
        /*0608*/ 	.word	0x00000003
        /*060c*/ 	.word	0x00000060
        /*0610*/ 	.short	0x010a
        /*0612*/ 	.byte	0x3f
	.zero		1


	//   ....[42]....
        /*0614*/ 	.word	0x0000e760
        /*0618*/ 	.word	0x00000002
        /*061c*/ 	.word	0x00031c40
        /*0620*/ 	.short	0x010a
        /*0622*/ 	.byte	0x3f
	.zero		1


	//   ....[43]....
        /*0624*/ 	.word	0x0000ea00
        /*0628*/ 	.word	0x00000002
        /*062c*/ 	.word	0x00000060
        /*0630*/ 	.short	0x010a
        /*0632*/ 	.byte	0x3f
	.zero		1


	//   ....[44]....
        /*0634*/ 	.word	0x0000edf0
        /*0638*/ 	.word	0x00000003
        /*063c*/ 	.word	0x00031c60
        /*0640*/ 	.short	0x010a
        /*0642*/ 	.byte	0x3f
	.zero		1


	//   ....[45]....
        /*0644*/ 	.word	0x0000fae0
        /*0648*/ 	.word	0x00000009
        /*064c*/ 	.word	0x00031c20
        /*0650*/ 	.short	0x010a
        /*0652*/ 	.byte	0x3f
	.zero		1


	//   ....[46]....
        /*0654*/ 	.word	0x0000fc80
        /*0658*/ 	.word	0x00000007
        /*065c*/ 	.word	0x00000000
        /*0660*/ 	.short	0x010a
        /*0662*/ 	.byte	0x3f
	.zero		1


	//   ....[47]....
        /*0664*/ 	.word	0x0000fcf0
        /*0668*/ 	.word	0x00000003
        /*066c*/ 	.word	0x00000000
        /*0670*/ 	.short	0x010a
        /*0672*/ 	.byte	0x3f
	.zero		1


	//   ....[48]....
        /*0674*/ 	.word	0x0000fd50
        /*0678*/ 	.word	0x00000005
        /*067c*/ 	.word	0x00000000
        /*0680*/ 	.short	0x010a
        /*0682*/ 	.byte	0x3f
	.zero		1


	//   ....[49]....
        /*0684*/ 	.word	0x0000fd80
        /*0688*/ 	.word	0x00000003
        /*068c*/ 	.word	0x00000000
        /*0690*/ 	.short	0x010a
        /*0692*/ 	.byte	0x3f
	.zero		1


	//   ....[50]....
        /*0694*/ 	.word	0x0000fdf0
        /*0698*/ 	.word	0x00000003
        /*069c*/ 	.word	0x00031c00
        /*06a0*/ 	.short	0x010a
        /*06a2*/ 	.byte	0x3f
	.zero		1


	//   ....[51]....
        /*06a4*/ 	.word	0x0000fe40
        /*06a8*/ 	.word	0x00000000
        /*06ac*/ 	.word	0x00031c30
        /*06b0*/ 	.short	0x010a
        /*06b2*/ 	.byte	0x3f
	.zero		1


	//   ....[52]....
        /*06b4*/ 	.word	0x0000fea0
        /*06b8*/ 	.word	0x00000009
        /*06bc*/ 	.word	0x00031c30
        /*06c0*/ 	.short	0x010a
        /*06c2*/ 	.byte	0x3f
	.zero		1


	//   ....[53]....
        /*06c4*/ 	.word	0x0000ff00
        /*06c8*/ 	.word	0x00000008
        /*06cc*/ 	.word	0x00031c50
        /*06d0*/ 	.short	0x010a
        /*06d2*/ 	.byte	0x3f
	.zero		1


	//   ....[54]....
        /*06d4*/ 	.word	0x0000ff60
        /*06d8*/ 	.word	0x00000005
        /*06dc*/ 	.word	0x00031c50
        /*06e0*/ 	.short	0x010a
        /*06e2*/ 	.byte	0x3f
	.zero		1


	//   ....[55]....
        /*06e4*/ 	.word	0x00010100
        /*06e8*/ 	.word	0x00000005
        /*06ec*/ 	.word	0x00031c40
        /*06f0*/ 	.short	0x010a
        /*06f2*/ 	.byte	0x3f
	.zero		1


	//   ....[56]....
        /*06f4*/ 	.word	0x00010150
        /*06f8*/ 	.word	0x0000001a
        /*06fc*/ 	.word	0x00031c20
        /*0700*/ 	.short	0x010a
        /*0702*/ 	.byte	0x3f
	.zero		1


	//   ....[57]....
        /*0704*/ 	.word	0x000101a0
        /*0708*/ 	.word	0x00000003
        /*070c*/ 	.word	0x00031c40
        /*0710*/ 	.short	0x010a
        /*0712*/ 	.byte	0x3f
	.zero		1


	//   ....[58]....
        /*0714*/ 	.word	0x000101f0
        /*0718*/ 	.word	0x00000002
        /*071c*/ 	.word	0x00000060
        /*0720*/ 	.short	0x010a
        /*0722*/ 	.byte	0x3f
	.zero		1


	//   ....[59]....
        /*0724*/ 	.word	0x00010240
        /*0728*/ 	.word	0x00000003
        /*072c*/ 	.word	0x00031c40
        /*0730*/ 	.short	0x010a
        /*0732*/ 	.byte	0x3f
	.zero		1


	//   ....[60]....
        /*0734*/ 	.word	0x00010290
        /*0738*/ 	.word	0x00000003
        /*073c*/ 	.word	0x00000060
        /*0740*/ 	.short	0x010a
        /*0742*/ 	.byte	0x3f
	.zero		1


	//   ....[61]....
        /*0744*/ 	.word	0x000102e0
        /*0748*/ 	.word	0x00000002
        /*074c*/ 	.word	0x00031c40
        /*0750*/ 	.short	0x010a
        /*0752*/ 	.byte	0x3f
	.zero		1


	//   ....[62]....
        /*0754*/ 	.word	0x00010330
        /*0758*/ 	.word	0x00000002
        /*075c*/ 	.word	0x00000060
        /*0760*/ 	.short	0x010a
        /*0762*/ 	.byte	0x3f
	.zero		1


	//   ....[63]....
        /*0764*/ 	.word	0x00010380
        /*0768*/ 	.word	0x00000003
        /*076c*/ 	.word	0x00031c60
        /*0770*/ 	.short	0x010a
        /*0772*/ 	.byte	0x3f
	.zero		1


	//   ....[64]....
        /*0774*/ 	.word	0x00010d30
        /*0778*/ 	.word	0x00000009
        /*077c*/ 	.word	0x00031c20
        /*0780*/ 	.short	0x010a
        /*0782*/ 	.byte	0x3f
	.zero		1


	//   ....[65]....
        /*0784*/ 	.word	0x00010ed0
        /*0788*/ 	.word	0x00000007
        /*078c*/ 	.word	0x00000000
        /*0790*/ 	.short	0x010a
        /*0792*/ 	.byte	0x3f
	.zero		1


	//   ....[66]....
        /*0794*/ 	.word	0x00010f20
        /*0798*/ 	.word	0x00000003
        /*079c*/ 	.word	0x00000000
        /*07a0*/ 	.short	0x010a
        /*07a2*/ 	.byte	0x3f
	.zero		1


	//   ....[67]....
        /*07a4*/ 	.word	0x00010f70
        /*07a8*/ 	.word	0x00000005
        /*07ac*/ 	.word	0x00000000
        /*07b0*/ 	.short	0x010a
        /*07b2*/ 	.byte	0x3f
	.zero		1


	//----- nvinfo : EIATTR_NUM_MBARRIERS
	.align		4
.L_1265:
        /*07b4*/ 	.byte	0x03, 0x38
        /*07b6*/ 	.short	0x0016


	//----- nvinfo : EIATTR_EXIT_INSTR_OFFSETS
	.align		4
        /*07b8*/ 	.byte	0x04, 0x1c
        /*07ba*/ 	.short	(.L_1267 - .L_1266)


	//   ....[0]....
.L_1266:
        /*07bc*/ 	.word	0x00000aa0


	//   ....[1]....
        /*07c0*/ 	.word	0x0000b820


	//   ....[2]....
        /*07c4*/ 	.word	0x0000b880


	//   ....[3]....
        /*07c8*/ 	.word	0x0000fdd0


	//----- nvinfo : EIATTR_MAX_THREADS
	.align		4
.L_1267:
        /*07cc*/ 	.byte	0x04, 0x05
        /*07ce*/ 	.short	(.L_1269 - .L_1268)
.L_1268:
        /*07d0*/ 	.word	0x00000200
        /*07d4*/ 	.word	0x00000001
        /*07d8*/ 	.word	0x00000001


	//----- nvinfo : EIATTR_CRS_STACK_SIZE
	.align		4
.L_1269:
        /*07dc*/ 	.byte	0x04, 0x1e
        /*07de*/ 	.short	(.L_1271 - .L_1270)
.L_1270:
        /*07e0*/ 	.word	0x00000000


	//----- nvinfo : EIATTR_CBANK_PARAM_SIZE
	.align		4
.L_1271:
        /*07e4*/ 	.byte	0x03, 0x19
        /*07e6*/ 	.short	0x0a70


	//----- nvinfo : EIATTR_PARAM_CBANK
	.align		4
        /*07e8*/ 	.byte	0x04, 0x0a
        /*07ea*/ 	.short	(.L_1273 - .L_1272)
	.align		4
.L_1272:
        /*07ec*/ 	.word	index@(.nv.constant0._ZN7cutlass13device_kernelIN5flash11enable_sm90INS1_16FlashAttnFwdSm90INS1_25CollectiveMainloopFwdSm90ILi2EN4cute5tupleIJNS5_1CILi1EEES8_S8_EEENS6_IJNS7_ILi192EEENS7_ILi144EEENS7_ILi96EEEEEELi96ENS_10bfloat16_tEfNS_4arch4Sm90ELb0ELb0ELb1ELb1ELb0ELb0ELb0ELb0ELb1ELb0ELb0ELb0EEENS1_21CollectiveEpilogueFwdINS6_IJSA_SC_SB_EEES9_SE_SG_Li384ELb1ELb0ELb0ELb0EEENS1_36VarlenDynamicPersistentTileSchedulerILi192ELi144ELi384ELi32ELb0ELb0ELb1ELb0ELb1ELb1EEEEEEEEEvNT_6ParamsE)
        /*07f0*/ 	.short	0x0210
        /*07f2*/ 	.short	0x0a70


	//----- nvinfo : EIATTR_SW_WAR
	.align		4
.L_1273:
        /*07f4*/ 	.byte	0x04, 0x36
        /*07f6*/ 	.short	(.L_1275 - .L_1274)
.L_1274:
        /*07f8*/ 	.word	0x00000008
.L_1275:


//--------------------- .nv.info._ZN7cutlass13device_kernelIN5flash11enable_sm90INS1_16FlashAttnFwdSm90INS1_25CollectiveMainloopFwdSm90ILi2EN4cute5tupleIJNS5_1CILi1EEES8_S8_EEENS6_IJNS7_ILi192EEENS7_ILi144EEENS7_ILi96EEEEEELi96ENS_10bfloat16_tEfNS_4arch4Sm90ELb0ELb0ELb1ELb1ELb0ELb1ELb0ELb0ELb1ELb0ELb0ELb0EEENS1_21CollectiveEpilogueFwdINS6_IJSA_SC_SB_EEES9_SE_SG_Li384ELb1ELb0ELb0ELb0EEENS1_36VarlenDynamicPersistentTileSchedulerILi192ELi144ELi384ELi32ELb0ELb0ELb1ELb0ELb1ELb1EEEEEEEEEvNT_6ParamsE --------------------------
	.section	.nv.info._ZN7cutlass13device_kernelIN5flash11enable_sm90INS1_16FlashAttnFwdSm90INS1_25CollectiveMainloopFwdSm90ILi2EN4cute5tupleIJNS5_1CILi1EEES8_S8_EEENS6_IJNS7_ILi192EEENS7_ILi144EEENS7_ILi96EEEEEELi96ENS_10bfloat16_tEfNS_4arch4Sm90ELb0ELb0ELb1ELb1ELb0ELb1ELb0ELb0ELb1ELb0ELb0ELb0EEENS1_21CollectiveEpilogueFwdINS6_IJSA_SC_SB_EEES9_SE_SG_Li384ELb1ELb0ELb0ELb0EEENS1_36VarlenDynamicPersistentTileSchedulerILi192ELi144ELi384ELi32ELb0ELb0ELb1ELb0ELb1ELb1EEEEEEEEEvNT_6ParamsE,"",@"SHT_CUDA_INFO"
	.sectionflags	@""
	.align	4


	//----- nvinfo : EIATTR_CUDA_API_VERSION
	.align		4
        /*0000*/ 	.byte	0x04, 0x37
        /*0002*/ 	.short	(.L_1277 - .L_1276)
.L_1276:
        /*0004*/ 	.word	0x00000082


	//----- nvinfo : EIATTR_KPARAM_INFO
	.align		4
.L_1277:
        /*0008*/ 	.byte	0x04, 0x17
        /*000a*/ 	.short	(.L_1279 - .L_1278)
.L_1278:
        /*000c*/ 	.word	0x00000000
        /*0010*/ 	.short	0x0000
        /*0012*/ 	.short	0x0070
        /*0014*/ 	.byte	0x00, 0xf0, 0x01, 0x28


	//----- nvinfo : EIATTR_SPARSE_MMA_MASK
	.align		4
.L_1279:
        /*0018*/ 	.byte	0x03, 0x50
        /*001a*/ 	.short	0x0000


	//----- nvinfo : EIATTR_MAXREG_COUNT
	.align		4
        /*001c*/ 	.byte	0x03, 0x1b
        /*001e*/ 	.short	0x0080


	//----- nvinfo : EIATTR_NUM_BARRIERS
	.align		4
        /*0020*/ 	.byte	0x02, 0x4c
        /*0022*/ 	.byte	0x10
	.zero		1


	//----- nvinfo : EIATTR_EXTERNS
	.align		4
        /*0024*/ 	.byte	0x04, 0x0f
        /*0026*/ 	.short	(.L_1281 - .L_1280)


	//   ....[0]....
	.align		4
.L_1280:
        /*0028*/ 	.word	index@(__assertfail)


	//----- nvinfo : EIATTR_ANNOTATIONS
	.align		4
.L_1281:
        /*002c*/ 	.byte	0x04, 0x55
        /*002e*/ 	.short	(.L_1283 - .L_1282)


	//   ....[0]....
.L_1282:
        /* <DEDUP_REMOVED lines=93> */


	//----- nvinfo : EIATTR_MERCURY_ISA_VERSION
	.align		4
.L_1283:
        /*05e8*/ 	.byte	0x03, 0x5f
        /*05ea*/ 	.short	0x0101


	//----- nvinfo : EIATTR_UNUSED_LOAD_BYTE_OFFSET
	.align		4
        /*05ec*/ 	.byte	0x04, 0x44
        /*05ee*/ 	.short	(.L_1285 - .L_1284)


	//   ....[0]....
.L_1284:
        /*05f0*/ 	.word	0x00000b30
        /*05f4*/ 	.word	0x0000fff0


	//   ....[1]....
        /*05f8*/ 	.word	0x00015b30
        /*05fc*/ 	.word	0x0000fff0


	//----- nvinfo : EIATTR_INT_WARP_WIDE_INSTR_OFFSETS
	.align		4
.L_1285:
        /*0600*/ 	.byte	0x04, 0x31
        /*0602*/ 	.short	(.L_1287 - .L_1286)


	//   ....[0]....
.L_1286:
        /*0604*/ 	.word	0x000001c0


	//   ....[1]....
        /*0608*/ 	.word	0x00000200


	//   ....[2]....
        /*060c*/ 	.word	0x00000270


	//   ....[3]....
        /*0610*/ 	.word	0x000190c0


	//   ....[4]....
        /*0614*/ 	.word	0x00019150


	//   ....[5]....
        /*0618*/ 	.word	0x00019590


	//   ....[6]....
        /*061c*/ 	.word	0x000195c0


	//   ....[7]....
        /*0620*/ 	.word	0x000197b0


	//   ....[8]....
        /*0624*/ 	.word	0x00019880


	//   ....[9]....
        /*0628*/ 	.word	0x0001b8e0


	//   ....[10]....
        /*062c*/ 	.word	0x0001b970


	//----- nvinfo : EIATTR_COOP_GROUP_MASK_REGIDS
	.align		4
.L_1287:
        /*0630*/ 	.byte	0x04, 0x29
        /*0632*/ 	.short	(.L_1289 - .L_1288)


	//   ....[0]....
.L_1288:
        /*0634*/ 	.word	0xffffffff


	//   ....[1]....
        /*0638*/ 	.word	0xffffffff


	//   ....[2]....
        /*063c*/ 	.word	0xffffffff


	//   ....[3]....
        /*0640*/ 	.word	0xffffffff


	//   ....[4]....
        /*0644*/ 	.word	0xffffffff


	//   ....[5]....
        /*0648*/ 	.word	0xffffffff


	//   ....[6]....
        /*064c*/ 	.word	0xffffffff


	//   ....[7]....
        /*0650*/ 	.word	0xffffffff


	//   ....[8]....
        /*0654*/ 	.word	0xffffffff


	//   ....[9]....
        /*0658*/ 	.word	0xffffffff


	//   ....[10]....
        /*065c*/ 	.word	0xffffffff


	//   ....[11]....
        /*0660*/ 	.word	0xffffffff


	//   ....[12]....
        /*0664*/ 	.word	0xffffffff


	//   ....[13]....
        /*0668*/ 	.word	0xffffffff


	//   ....[14]....
        /*066c*/ 	.word	0xffffffff


	//   ....[15]....
        /*0670*/ 	.word	0xffffffff


	//   ....[16]....
        /*0674*/ 	.word	0xffffffff


	//   ....[17]....
        /*0678*/ 	.word	0xffffffff


	//   ....[18]....
        /*067c*/ 	.word	0xffffffff


	//   ....[19]....
        /*0680*/ 	.word	0xffffffff


	//   ....[20]....
        /*0684*/ 	.word	0xffffffff


	//   ....[21]....
        /*0688*/ 	.word	0xffffffff


	//   ....[22]....
        /*068c*/ 	.word	0xffffffff


	//   ....[23]....
        /*0690*/ 	.word	0xffffffff


	//   ....[24]....
        /*0694*/ 	.word	0xffffffff


	//   ....[25]....
        /*0698*/ 	.word	0xffffffff


	//   ....[26]....
        /*069c*/ 	.word	0xffffffff


	//   ....[27]....
        /*06a0*/ 	.word	0xffffffff


	//   ....[28]....
        /*06a4*/ 	.word	0xffffffff


	//   ....[29]....
        /*06a8*/ 	.word	0xffffffff


	//   ....[30]....
        /*06ac*/ 	.word	0xffffffff


	//   ....[31]....
        /*06b0*/ 	.word	0xffffffff


	//   ....[32]....
        /*06b4*/ 	.word	0xffffffff


	//   ....[33]....
        /*06b8*/ 	.word	0xffffffff


	//   ....[34]....
        /*06bc*/ 	.word	0xffffffff


	//   ....[35]....
        /*06c0*/ 	.word	0xffffffff


	//   ....[36]....
        /*06c4*/ 	.word	0xffffffff


	//   ....[37]....
        /*06c8*/ 	.word	0xffffffff


	//   ....[38]....
        /*06cc*/ 	.word	0xffffffff


	//   ....[39]....
        /*06d0*/ 	.word	0xffffffff


	//   ....[40]....
        /*06d4*/ 	.word	0xffffffff


	//   ....[41]....
        /*06d8*/ 	.word	0xffffffff


	//   ....[42]....
        /*06dc*/ 	.word	0xffffffff


	//   ....[43]....
        /*06e0*/ 	.word	0xffffffff


	//   ....[44]....
        /*06e4*/ 	.word	0xffffffff


	//   ....[45]....
        /*06e8*/ 	.word	0xffffffff


	//   ....[46]....
        /*06ec*/ 	.word	0xffffffff


	//   ....[47]....
        /*06f0*/ 	.word	0xffffffff


	//   ....[48]....
        /*06f4*/ 	.word	0xffffffff


	//   ....[49]....
        /*06f8*/ 	.word	0xffffffff


	//   ....[50]....
        /*06fc*/ 	.word	0xffffffff


	//   ....[51]....
        /*0700*/ 	.word	0xffffffff


	//   ....[52]....
        /*0704*/ 	.word	0xffffffff


	//   ....[53]....
        /*0708*/ 	.word	0xffffffff


	//   ....[54]....
        /*070c*/ 	.word	0xffffffff


	//   ....[55]....
        /*0710*/ 	.word	0xffffffff


	//   ....[56]....
        /*0714*/ 	.word	0x0500000f


	//   ....[57]....
        /*0718*/ 	.word	0x0500000f


	//   ....[58]....
        /*071c*/ 	.word	0x0500000f


	//   ....[59]....
        /*0720*/ 	.word	0x0500000f


	//   ....[60]....
        /*0724*/ 	.word	0x0500000f


	//   ....[61]....
        /*0728*/ 	.word	0x0500000f


	//   ....[62]....
        /*072c*/ 	.word	0x0500000f


	//   ....[63]....
        /*0730*/ 	.word	0x0500000f


	//   ....[64]....
        /*0734*/ 	.word	0x0500000f


	//   ....[65]....
        /*0738*/ 	.word	0x0500000f


	//   ....[66]....
        /*073c*/ 	.word	0x0500000f


	//   ....[67]....
        /*0740*/ 	.word	0x0500000f


	//   ....[68]....
        /*0744*/ 	.word	0x0500000f


	//   ....[69]....
        /*0748*/ 	.word	0x0500000f


	//   ....[70]....
        /*074c*/ 	.word	0x0500000f


	//   ....[71]....
        /*0750*/ 	.word	0x0500000f


	//   ....[72]....
        /*0754*/ 	.word	0x0500000f


	//   ....[73]....
        /*0758*/ 	.word	0x0500000f


	//   ....[74]....
        /*075c*/ 	.word	0x0500000f


	//   ....[75]....
        /*0760*/ 	.word	0x0500000f


	//   ....[76]....
        /*0764*/ 	.word	0x0500000f


	//   ....[77]....
        /*0768*/ 	.word	0x0500000f


	//   ....[78]....
        /*076c*/ 	.word	0x0500000f


	//   ....[79]....
        /*0770*/ 	.word	0x0500000f


	//   ....[80]....
        /*0774*/ 	.word	0x0500000f


	//   ....[81]....
        /*0778*/ 	.word	0x0500000f


	//   ....[82]....
        /*077c*/ 	.word	0x0500000f


	//   ....[83]....
        /*0780*/ 	.word	0x0500000f


	//   ....[84]....
        /*0784*/ 	.word	0x0500000f


	//----- nvinfo : EIATTR_COOP_GROUP_INSTR_OFFSETS
	.align		4
.L_1289:
        /*0788*/ 	.byte	0x04, 0x28
        /*078a*/ 	.short	(.L_1291 - .L_1290)


	//   ....[0]....
.L_1290:
        /*078c*/ 	.word	0x00000070


	//   ....[1]....
        /*0790*/ 	.word	0x000001d0


	//   ....[2]....
        /*0794*/ 	.word	0x00000220


	//   ....[3]....
        /*0798*/ 	.word	0x00000450


	//   ....[4]....
        /*079c*/ 	.word	0x000005b0


	//   ....[5]....
        /*07a0*/ 	.word	0x000006d0


	//   ....[6]....
        /*07a4*/ 	.word	0x00000830


	//   ....[7]....
        /*07a8*/ 	.word	0x000071d0


	//   ....[8]....
        /*07ac*/ 	.word	0x0000e190


	//   ....[9]....
        /*07b0*/ 	.word	0x0000e1b0


	//   ....[10]....
        /*07b4*/ 	.word	0x0000e610


	//   ....[11]....
        /*07b8*/ 	.word	0x0000e650


	//   ....[12]....
        /*07bc*/ 	.word	0x0000f980


	//   ....[13]....
        /*07c0*/ 	.word	0x00012a20


	//   ....[14]....
        /*07c4*/ 	.word	0x00012a80


	//   ....[15]....
        /*07c8*/ 	.word	0x00013430


	//   ....[16]....
        /*07cc*/ 	.word	0x00013450


	//   ....[17]....
        /*07d0*/ 	.word	0x00014db0


	//   ....[18]....
        /*07d4*/ 	.word	0x00015230


	//   ....[19]....
        /*07d8*/ 	.word	0x00015530


	//   ....[20]....
        /*07dc*/ 	.word	0x00015560


	//   ....[21]....
        /*07e0*/ 	.word	0x000155b0


	//   ....[22]....
        /*07e4*/ 	.word	0x00017360


	//   ....[23]....
        /*07e8*/ 	.word	0x00017500


	//   ....[24]....
        /*07ec*/ 	.word	0x00017530


	//   ....[25]....
        /*07f0*/ 	.word	0x00017560


	//   ....[26]....
        /*07f4*/ 	.word	0x000175a0


	//   ....[27]....
        /*07f8*/ 	.word	0x000175f0


	//   ....[28]....
        /*07fc*/ 	.word	0x00017650


	//   ....[29]....
        /*0800*/ 	.word	0x00017810


	//   ....[30]....
        /*0804*/ 	.word	0x00017870


	//   ....[31]....
        /*0808*/ 	.word	0x000178b0


	//   ....[32]....
        /*080c*/ 	.word	0x000178f0


	//   ....[33]....
        /*0810*/ 	.word	0x00017920


	//   ....[34]....
        /*0814*/ 	.word	0x00017950


	//   ....[35]....
        /*0818*/ 	.word	0x000179d0


	//   ....[36]....
        /*081c*/ 	.word	0x00017a00


	//   ....[37]....
        /*0820*/ 	.word	0x00017a80


	//   ....[38]....
        /*0824*/ 	.word	0x0001bd30


	//   ....[39]....
        /*0828*/ 	.word	0x0001bd40


	//   ....[40]....
        /*082c*/ 	.word	0x0001be30


	//   ....[41]....
        /*0830*/ 	.word	0x0001be90


	//   ....[42]....
        /*0834*/ 	.word	0x0001bed0


	//   ....[43]....
        /*0838*/ 	.word	0x0001bf10


	//   ....[44]....
        /*083c*/ 	.word	0x0001bf40


	//   ....[45]....
        /*0840*/ 	.word	0x0001bf70


	//   ....[46]....
        /*0844*/ 	.word	0x0001c0e0


	//   ....[47]....
        /*0848*/ 	.word	0x0001c140


	//   ....[48]....
        /*084c*/ 	.word	0x0001c180


	//   ....[49]....
        /*0850*/ 	.word	0x0001c1c0


	//   ....[50]....
        /*0854*/ 	.word	0x0001c1f0


	//   ....[51]....
        /*0858*/ 	.word	0x0001c220


	//   ....[52]....
        /*085c*/ 	.word	0x0001c2e0


	//   ....[53]....
        /*0860*/ 	.word	0x0001c300


	//   ....[54]....
        /*0864*/ 	.word	0x0001c370


	//   ....[55]....
        /*0868*/ 	.word	0x0001c7a0


	//   ....[56]....
        /*086c*/ 	.word	0x0001cc20


	//   ....[57]....
        /*0870*/ 	.word	0x0001ccd0


	//   ....[58]....
        /*0874*/ 	.word	0x0001cd70


	//   ....[59]....
        /*0878*/ 	.word	0x0001ce10


	//   ....[60]....
        /*087c*/ 	.word	0x0001ceb0


	//   ....[61]....
        /*0880*/ 	.word	0x0001cfa0


	//   ....[62]....
        /*0884*/ 	.word	0x0001d040


	//   ....[63]....
        /*0888*/ 	.word	0x0001d0e0


	//   ....[64]....
        /*088c*/ 	.word	0x0001d180


	//   ....[65]....
        /*0890*/ 	.word	0x0001d3e0


	//   ....[66]....
        /*0894*/ 	.word	0x0001d6c0


	//   ....[67]....
        /*0898*/ 	.word	0x0001dab0


	//   ....[68]....
        /*089c*/ 	.word	0x0001db40


	//   ....[69]....
        /*08a0*/ 	.word	0x0001dbe0


	//   ....[70]....
        /*08a4*/ 	.word	0x0001dc90


	//   ....[71]....
        /*08a8*/ 	.word	0x0001dd10


	//   ....[72]....
        /*08ac*/ 	.word	0x0001dd90


	//   ....[73]....
        /*08b0*/ 	.word	0x0001de10


	//   ....[74]....
        /*08b4*/ 	.word	0x0001de90


	//   ....[75]....
        /*08b8*/ 	.word	0x0001df20


	//   ....[76]....
        /*08bc*/ 	.word	0x0001dfd0


	//   ....[77]....
        /*08c0*/ 	.word	0x0001e050


	//   ....[78]....
        /*08c4*/ 	.word	0x0001e0d0


	//   ....[79]....
        /*08c8*/ 	.word	0x0001e150


	//   ....[80]....
        /*08cc*/ 	.word	0x0001e1d0


	//   ....[81]....
        /*08d0*/ 	.word	0x0001e240


	//   ....[82]....
        /*08d4*/ 	.word	0x0001e2e0


	//   ....[83]....
        /*08d8*/ 	.word	0x0001e370


	//   ....[84]....
        /*08dc*/ 	.word	0x0001e490


	//----- nvinfo : EIATTR_REG_RECONFIG
	.align		4
.L_1291:
        /*08e0*/ 	.byte	0x01, 0x54
	.zero		2


	//----- nvinfo : EIATTR_SYSCALL_OFFSETS
	.align		4
        /*08e4*/ 	.byte	0x04, 0x46
        /*08e6*/ 	.short	(.L_1293 - .L_1292)


	//   ....[0]....
.L_1292:
        /*08e8*/ 	.word	0x00001bb0


	//   ....[1]....
        /*08ec*/ 	.word	0x00001d00


	//   ....[2]....
        /*08f0*/ 	.word	0x000073a0


	//   ....[3]....
        /*08f4*/ 	.word	0x00007860


	//   ....[4]....
        /*08f8*/ 	.word	0x000192d0


	//   ....[5]....
        /*08fc*/ 	.word	0x00019400


	//   ....[6]....
        /*0900*/ 	.word	0x00019500


	//----- nvinfo : EIATTR_MBARRIER_INSTR_OFFSETS
	.align		4
.L_1293:
        /*0904*/ 	.byte	0x04, 0x39
        /*0906*/ 	.short	(.L_1295 - .L_1294)


	//   ....[0]....
.L_1294:
        /*0908*/ 	.word	0x00000300
        /*090c*/ 	.word	0x000000ff
        /*0910*/ 	.word	0x00031c00
        /*0914*/ 	.short	0x0100
        /*0916*/ 	.byte	0x08
	.zero		1


	//   ....[1]....
        /*0918*/ 	.word	0x00000310
        /*091c*/ 	.word	0x000000ff
        /*0920*/ 	.word	0x00031c20
        /*0924*/ 	.short	0x0100
        /*0926*/ 	.byte	0x08
	.zero		1


	//   ....[2]....
        /*0928*/ 	.word	0x00000400
        /*092c*/ 	.word	0x000000ff
        /*0930*/ 	.word	0x00031c30
        /*0934*/ 	.short	0x0100
        /*0936*/ 	.byte	0x08
	.zero		1


	//   ....[3]....
        /*0938*/ 	.word	0x00000410
        /*093c*/ 	.word	0x000000ff
        /*0940*/ 	.word	0x00031c40
        /*0944*/ 	.short	0x0100
        /*0946*/ 	.byte	0x08
	.zero		1


	//   ....[4]....
        /*0948*/ 	.word	0x00000420
        /*094c*/ 	.word	0x000000ff
        /*0950*/ 	.word	0x00031c38
        /*0954*/ 	.short	0x0100
        /*0956*/ 	.byte	0x08
	.zero		1


	//   ....[5]....
        /*0958*/ 	.word	0x00000430
        /*095c*/ 	.word	0x000000ff
        /*0960*/ 	.word	0x00031c48
        /*0964*/ 	.short	0x0100
        /*0966*/ 	.byte	0x08
	.zero		1


	//   ....[6]....
        /*0968*/ 	.word	0x00000560
        /*096c*/ 	.word	0x000000ff
        /*0970*/ 	.word	0x00031c50
        /*0974*/ 	.short	0x0100
        /*0976*/ 	.byte	0x08
	.zero		1


	//   ....[7]....
        /*0978*/ 	.word	0x00000570
        /*097c*/ 	.word	0x000000ff
        /*0980*/ 	.word	0x00031c60
        /*0984*/ 	.short	0x0100
        /*0986*/ 	.byte	0x08
	.zero		1


	//   ....[8]....
        /*0988*/ 	.word	0x00000580
        /*098c*/ 	.word	0x000000ff
        /*0990*/ 	.word	0x00031c58
        /*0994*/ 	.short	0x0100
        /*0996*/ 	.byte	0x08
	.zero		1


	//   ....[9]....
        /*0998*/ 	.word	0x00000590
        /*099c*/ 	.word	0x000000ff
        /*09a0*/ 	.word	0x00031c68
        /*09a4*/ 	.short	0x0100
        /*09a6*/ 	.byte	0x08
	.zero		1


	//   ....[10]....
        /*09a8*/ 	.word	0x00000680
        /*09ac*/ 	.word	0x000000ff
        /*09b0*/ 	.word	0x00031c70
        /*09b4*/ 	.short	0x0100
        /*09b6*/ 	.byte	0x06
	.zero		1


	//   ....[11]....
        /*09b8*/ 	.word	0x00000690
        /*09bc*/ 	.word	0x000000ff
        /*09c0*/ 	.word	0x00031c80
        /*09c4*/ 	.short	0x0100
        /*09c6*/ 	.byte	0x06
	.zero		1


	//   ....[12]....
        /*09c8*/ 	.word	0x000006a0
        /*09cc*/ 	.word	0x000000ff
        /*09d0*/ 	.word	0x00031c78
        /*09d4*/ 	.short	0x0100
        /*09d6*/ 	.byte	0x06
	.zero		1


	//   ....[13]....
        /*09d8*/ 	.word	0x000006b0
        /*09dc*/ 	.word	0x000000ff
        /*09e0*/ 	.word	0x00031c88
        /*09e4*/ 	.short	0x0100
        /*09e6*/ 	.byte	0x06
	.zero		1


	//   ....[14]....
        /*09e8*/ 	.word	0x000007e0
        /*09ec*/ 	.word	0x000000ff
        /*09f0*/ 	.word	0x00031c90
        /*09f4*/ 	.short	0x0100
        /*09f6*/ 	.byte	0x08
	.zero		1


	//   ....[15]....
        /*09f8*/ 	.word	0x000007f0
        /*09fc*/ 	.word	0x000000ff
        /*0a00*/ 	.word	0x00031ca0
        /*0a04*/ 	.short	0x0100
        /*0a06*/ 	.byte	0x08
	.zero		1


	//   ....[16]....
        /*0a08*/ 	.word	0x00000800
        /*0a0c*/ 	.word	0x000000ff
        /*0a10*/ 	.word	0x00031c98
        /*0a14*/ 	.short	0x0100
        /*0a16*/ 	.byte	0x08
	.zero		1


	//   ....[17]....
        /*0a18*/ 	.word	0x00000810
        /*0a1c*/ 	.word	0x000000ff
        /*0a20*/ 	.word	0x00031ca8
        /*0a24*/ 	.short	0x0100
        /*0a26*/ 	.byte	0x08
	.zero		1


	//   ....[18]....
        /*0a28*/ 	.word	0x00000940
        /*0a2c*/ 	.word	0x000000ff
        /*0a30*/ 	.word	0x00031cb0
        /*0a34*/ 	.short	0x0100
        /*0a36*/ 	.byte	0x08
	.zero		1


	//   ....[19]....
        /*0a38*/ 	.word	0x00000950
        /*0a3c*/ 	.word	0x000000ff
        /*0a40*/ 	.word	0x00031cc0
        /*0a44*/ 	.short	0x0100
        /*0a46*/ 	.byte	0x08
	.zero		1


	//   ....[20]....
        /*0a48*/ 	.word	0x00000960
        /*0a4c*/ 	.word	0x000000ff
        /*0a50*/ 	.word	0x00031cb8
        /*0a54*/ 	.short	0x0100
        /*0a56*/ 	.byte	0x08
	.zero		1


	//   ....[21]....
        /*0a58*/ 	.word	0x00000970
        /*0a5c*/ 	.word	0x000000ff
        /*0a60*/ 	.word	0x00031cc8
        /*0a64*/ 	.short	0x0100
        /*0a66*/ 	.byte	0x08
	.zero		1


	//   ....[22]....
        /*0a68*/ 	.word	0x00003220
        /*0a6c*/ 	.word	0x00000014
        /*0a70*/ 	.word	0x00031c90
        /*0a74*/ 	.short	0x010a
        /*0a76*/ 	.byte	0x3f
	.zero		1


	//   ....[23]....
        /*0a78*/ 	.word	0x00004d70
        /*0a7c*/ 	.word	0x00000014
        /*0a80*/ 	.word	0x00031c90
        /*0a84*/ 	.short	0x010a
        /*0a86*/ 	.byte	0x3f
	.zero		1


	//   ....[24]....
        /*0a88*/ 	.word	0x000068a0
        /*0a8c*/ 	.word	0x00000014
        /*0a90*/ 	.word	0x00031c90
        /*0a94*/ 	.short	0x010a
        /*0a96*/ 	.byte	0x3f
	.zero		1


	//   ....[25]....
        /*0a98*/ 	.word	0x00006b10
        /*0a9c*/ 	.word	0x00000020
        /*0aa0*/ 	.word	0x00000000
        /*0aa4*/ 	.short	0x0101
        /*0aa6*/ 	.byte	0x3f
	.zero		1


	//   ....[26]....
        /*0aa8*/ 	.word	0x00006b50
        /*0aac*/ 	.word	0x00000014
        /*0ab0*/ 	.word	0x00031cb0
        /*0ab4*/ 	.short	0x010a
        /*0ab6*/ 	.byte	0x3f
	.zero		1


	//   ....[27]....
        /*0ab8*/ 	.word	0x00006e90
        /*0abc*/ 	.word	0x00000014
        /*0ac0*/ 	.word	0x00000000
        /*0ac4*/ 	.short	0x0101
        /*0ac6*/ 	.byte	0x3f
	.zero		1


	//   ....[28]....
        /*0ac8*/ 	.word	0x00007440
        /*0acc*/ 	.word	0x00000012
        /*0ad0*/ 	.word	0x00031c00
        /*0ad4*/ 	.short	0x010a
        /*0ad6*/ 	.byte	0x3f
	.zero		1


	//   ....[29]....
        /*0ad8*/ 	.word	0x00007490
        /*0adc*/ 	.word	0x00000012
        /*0ae0*/ 	.word	0x00031c00
        /*0ae4*/ 	.short	0x010a
        /*0ae6*/ 	.byte	0x3f
	.zero		1


	//   ....[30]....
        /*0ae8*/ 	.word	0x00007da0
        /*0aec*/ 	.word	0x00000012
        /*0af0*/ 	.word	0x00031c00
        /*0af4*/ 	.short	0x010a
        /*0af6*/ 	.byte	0x3f
	.zero		1


	//   ....[31]....
        /*0af8*/ 	.word	0x000097a0
        /*0afc*/ 	.word	0x00000012
        /*0b00*/ 	.word	0x00031c00
        /*0b04*/ 	.short	0x010a
        /*0b06*/ 	.byte	0x3f
	.zero		1


	//   ....[32]....
        /*0b08*/ 	.word	0x0000b010
        /*0b0c*/ 	.word	0x00000000
        /*0b10*/ 	.word	0x00031c30
        /*0b14*/ 	.short	0x010a
        /*0b16*/ 	.byte	0x3f
	.zero		1


	//   ....[33]....
        /*0b18*/ 	.word	0x0000b0e0
        /*0b1c*/ 	.word	0x00000000
        /*0b20*/ 	.word	0x00031c30
        /*0b24*/ 	.short	0x010a
        /*0b26*/ 	.byte	0x3f
	.zero		1


	//   ....[34]....
        /*0b28*/ 	.word	0x0000eb50
        /*0b2c*/ 	.word	0x00000000
        /*0b30*/ 	.word	0x00000000
        /*0b34*/ 	.short	0x0101
        /*0b36*/ 	.byte	0x3f
	.zero		1


	//   ....[35]....
        /*0b38*/ 	.word	0x0000fc60
        /*0b3c*/ 	.word	0x0000000e
        /*0b40*/ 	.word	0x00031c30
        /*0b44*/ 	.short	0x010a
        /*0b46*/ 	.byte	0x3f
	.zero		1


	//   ....[36]....
        /*0b48*/ 	.word	0x0000fcb0
        /*0b4c*/ 	.word	0x0000000e
        /*0b50*/ 	.word	0x00031c30
        /*0b54*/ 	.short	0x010a
        /*0b56*/ 	.byte	0x3f
	.zero		1


	//   ....[37]....
        /*0b58*/ 	.word	0x00012130
        /*0b5c*/ 	.word	0x0000000f
        /*0b60*/ 	.word	0x00031c50
        /*0b64*/ 	.short	0x010a
        /*0b66*/ 	.byte	0x3f
	.zero		1


	//   ....[38]....
        /*0b68*/ 	.word	0x00012170
        /*0b6c*/ 	.word	0x0000000f
        /*0b70*/ 	.word	0x00031c50
        /*0b74*/ 	.short	0x010a
        /*0b76*/ 	.byte	0x3f
	.zero		1


	//   ....[39]....
        /*0b78*/ 	.word	0x000140c0
        /*0b7c*/ 	.word	0x0000006f
        /*0b80*/ 	.word	0x00000000
        /*0b84*/ 	.short	0x0101
        /*0b86*/ 	.byte	0x3f
	.zero		1


	//   ....[40]....
        /*0b88*/ 	.word	0x00014100
        /*0b8c*/ 	.word	0x0000006c
        /*0b90*/ 	.word	0x00000000
        /*0b94*/ 	.short	0x0101
        /*0b96*/ 	.byte	0x3f
	.zero		1


	//   ....[41]....
        /*0b98*/ 	.word	0x00014e40
        /*0b9c*/ 	.word	0x00000009
        /*0ba0*/ 	.word	0x00031c50
        /*0ba4*/ 	.short	0x010a
        /*0ba6*/ 	.byte	0x3f
	.zero		1


	//   ....[42]....
        /*0ba8*/ 	.word	0x00014ef0
        /*0bac*/ 	.word	0x00000009
        /*0bb0*/ 	.word	0x00031c50
        /*0bb4*/ 	.short	0x010a
        /*0bb6*/ 	.byte	0x3f
	.zero		1


	//   ....[43]....
        /*0bb8*/ 	.word	0x000158d0
        /*0bbc*/ 	.word	0x00000009
        /*0bc0*/ 	.word	0x00000000
        /*0bc4*/ 	.short	0x0101
        /*0bc6*/ 	.byte	0x3f
	.zero		1


	//   ....[44]....
        /*0bc8*/ 	.word	0x00016800
        /*0bcc*/ 	.word	0x00000000
        /*0bd0*/ 	.word	0x00000000
        /*0bd4*/ 	.short	0x0101
        /*0bd6*/ 	.byte	0x3f
	.zero		1


	//   ....[45]....
        /*0bd8*/ 	.word	0x000185a0
        /*0bdc*/ 	.word	0x00000006
        /*0be0*/ 	.word	0x00031c20
        /*0be4*/ 	.short	0x010a
        /*0be6*/ 	.byte	0x3f
	.zero		1


	//   ....[46]....
        /*0be8*/ 	.word	0x00018610
        /*0bec*/ 	.word	0x00000007
        /*0bf0*/ 	.word	0x00031ca0
        /*0bf4*/ 	.short	0x010a
        /*0bf6*/ 	.byte	0x3f
	.zero		1


	//   ....[47]....
        /*0bf8*/ 	.word	0x00018860
        /*0bfc*/ 	.word	0x00000007
        /*0c00*/ 	.word	0x00031cc0
        /*0c04*/ 	.short	0x010a
        /*0c06*/ 	.byte	0x3f
	.zero		1


	//   ....[48]....
        /*0c08*/ 	.word	0x00018b50
        /*0c0c*/ 	.word	0x00000007
        /*0c10*/ 	.word	0x00031ca0
        /*0c14*/ 	.short	0x010a
        /*0c16*/ 	.byte	0x3f
	.zero		1


	//   ....[49]....
        /*0c18*/ 	.word	0x00018d90
        /*0c1c*/ 	.word	0x00000007
        /*0c20*/ 	.word	0x00031cc0
        /*0c24*/ 	.short	0x010a
        /*0c26*/ 	.byte	0x3f
	.zero		1


	//   ....[50]....
        /*0c28*/ 	.word	0x00019b70
        /*0c2c*/ 	.word	0x00000004
        /*0c30*/ 	.word	0x00031c40
        /*0c34*/ 	.short	0x010a
        /*0c36*/ 	.byte	0x3f
	.zero		1


	//   ....[51]....
        /*0c38*/ 	.word	0x0001a080
        /*0c3c*/ 	.word	0x0000001d
        /*0c40*/ 	.word	0x00031c20
        /*0c44*/ 	.short	0x010a
        /*0c46*/ 	.byte	0x3f
	.zero		1


	//   ....[52]....
        /*0c48*/ 	.word	0x0001a380
        /*0c4c*/ 	.word	0x00000003
        /*0c50*/ 	.word	0x00031c40
        /*0c54*/ 	.short	0x010a
        /*0c56*/ 	.byte	0x3f
	.zero		1


	//   ....[53]....
        /*0c58*/ 	.word	0x0001a600
        /*0c5c*/ 	.word	0x00000002
        /*0c60*/ 	.word	0x00031c60
        /*0c64*/ 	.short	0x010a
        /*0c66*/ 	.byte	0x3f
	.zero		1


	//   ....[54]....
        /*0c68*/ 	.word	0x0001ab80
        /*0c6c*/ 	.word	0x00000003
        /*0c70*/ 	.word	0x00031c40
        /*0c74*/ 	.short	0x010a
        /*0c76*/ 	.byte	0x3f
	.zero		1


	//   ....[55]....
        /*0c78*/ 	.word	0x0001ae00
        /*0c7c*/ 	.word	0x00000003
        /*0c80*/ 	.word	0x00031c60
        /*0c84*/ 	.short	0x010a
        /*0c86*/ 	.byte	0x3f
	.zero		1


	//   ....[56]....
        /*0c88*/ 	.word	0x0001b2f0
        /*0c8c*/ 	.word	0x00000002
        /*0c90*/ 	.word	0x00031c40
        /*0c94*/ 	.short	0x010a
        /*0c96*/ 	.byte	0x3f
	.zero		1


	//   ....[57]....
        /*0c98*/ 	.word	0x0001b570
        /*0c9c*/ 	.word	0x00000002
        /*0ca0*/ 	.word	0x00031c60
        /*0ca4*/ 	.short	0x010a
        /*0ca6*/ 	.byte	0x3f
	.zero		1


	//   ....[58]....
        /*0ca8*/ 	.word	0x0001b9e0
        /*0cac*/ 	.word	0x00000003
        /*0cb0*/ 	.word	0x00031c60
        /*0cb4*/ 	.short	0x010a
        /*0cb6*/ 	.byte	0x3f
	.zero		1


	//   ....[59]....
        /*0cb8*/ 	.word	0x0001c720
        /*0cbc*/ 	.word	0x00000009
        /*0cc0*/ 	.word	0x00031c20
        /*0cc4*/ 	.short	0x010a
        /*0cc6*/ 	.byte	0x3f
	.zero		1


	//   ....[60]....
        /*0cc8*/ 	.word	0x0001c8d0
        /*0ccc*/ 	.word	0x00000007
        /*0cd0*/ 	.word	0x00000000
        /*0cd4*/ 	.short	0x010a
        /*0cd6*/ 	.byte	0x3f
	.zero		1


	//   ....[61]....
        /*0cd8*/ 	.word	0x0001c940
        /*0cdc*/ 	.word	0x00000003
        /*0ce0*/ 	.word	0x00000000
        /*0ce4*/ 	.short	0x010a
        /*0ce6*/ 	.byte	0x3f
	.zero		1


	//   ....[62]....
        /*0ce8*/ 	.word	0x0001c9a0
        /*0cec*/ 	.word	0x00000005
        /*0cf0*/ 	.word	0x00000000
        /*0cf4*/ 	.short	0x010a
        /*0cf6*/ 	.byte	0x3f
	.zero		1


	//   ....[63]....
        /*0cf8*/ 	.word	0x0001c9d0
        /*0cfc*/ 	.word	0x00000003
        /*0d00*/ 	.word	0x00000000
        /*0d04*/ 	.short	0x010a
        /*0d06*/ 	.byte	0x3f
	.zero		1


	//   ....[64]....
        /*0d08*/ 	.word	0x0001ca30
        /*0d0c*/ 	.word	0x00000014
        /*0d10*/ 	.word	0x00031c90
        /*0d14*/ 	.short	0x010a
        /*0d16*/ 	.byte	0x3f
	.zero		1


	//   ....[65]....
        /*0d18*/ 	.word	0x0001ca80
        /*0d1c*/ 	.word	0x00000014
        /*0d20*/ 	.word	0x00031c90
        /*0d24*/ 	.short	0x010a
        /*0d26*/ 	.byte	0x3f
	.zero		1


	//   ....[66]....
        /*0d28*/ 	.word	0x0001cad0
        /*0d2c*/ 	.word	0x00000014
        /*0d30*/ 	.word	0x00031c90
        /*0d34*/ 	.short	0x010a
        /*0d36*/ 	.byte	0x3f
	.zero		1


	//   ....[67]....
        /*0d38*/ 	.word	0x0001cb20
        /*0d3c*/ 	.word	0x00000014
        /*0d40*/ 	.word	0x00031cb0
        /*0d44*/ 	.short	0x010a
        /*0d46*/ 	.byte	0x3f
	.zero		1


	//   ....[68]....
        /*0d48*/ 	.word	0x0001cef0
        /*0d4c*/ 	.word	0x00000012
        /*0d50*/ 	.word	0x00031c00
        /*0d54*/ 	.short	0x010a
        /*0d56*/ 	.byte	0x3f
	.zero		1


	//   ....[69]....
        /*0d58*/ 	.word	0x0001d1c0
        /*0d5c*/ 	.word	0x00000012
        /*0d60*/ 	.word	0x00031c00
        /*0d64*/ 	.short	0x010a
        /*0d66*/ 	.byte	0x3f
	.zero		1


	//   ....[70]....
        /*0d68*/ 	.word	0x0001d210
        /*0d6c*/ 	.word	0x00000000
        /*0d70*/ 	.word	0x00031c30
        /*0d74*/ 	.short	0x010a
        /*0d76*/ 	.byte	0x3f
	.zero		1


	//   ....[71]....
        /*0d78*/ 	.word	0x0001d260
        /*0d7c*/ 	.word	0x0000000e
        /*0d80*/ 	.word	0x00031c30
        /*0d84*/ 	.short	0x010a
        /*0d86*/ 	.byte	0x3f
	.zero		1


	//   ....[72]....
        /*0d88*/ 	.word	0x0001d2b0
        /*0d8c*/ 	.word	0x0000000f
        /*0d90*/ 	.word	0x00031c50
        /*0d94*/ 	.short	0x010a
        /*0d96*/ 	.byte	0x3f
	.zero		1


	//   ....[73]....
        /*0d98*/ 	.word	0x0001d300
        /*0d9c*/ 	.word	0x00000009
        /*0da0*/ 	.word	0x00031c50
        /*0da4*/ 	.short	0x010a
        /*0da6*/ 	.byte	0x3f
	.zero		1


	//   ....[74]....
        /*0da8*/ 	.word	0x0001d4a0
        /*0dac*/ 	.word	0x00000006
        /*0db0*/ 	.word	0x00031c20
        /*0db4*/ 	.short	0x010a
        /*0db6*/ 	.byte	0x3f
	.zero		1


	//   ....[75]....
        /*0db8*/ 	.word	0x0001d4f0
        /*0dbc*/ 	.word	0x00000007
        /*0dc0*/ 	.word	0x00031ca0
        /*0dc4*/ 	.short	0x010a
        /*0dc6*/ 	.byte	0x3f
	.zero		1


	//   ....[76]....
        /*0dc8*/ 	.word	0x0001d540
        /*0dcc*/ 	.word	0x00000007
        /*0dd0*/ 	.word	0x00031cc0
        /*0dd4*/ 	.short	0x010a
        /*0dd6*/ 	.byte	0x3f
	.zero		1


	//   ....[77]....
        /*0dd8*/ 	.word	0x0001d590
        /*0ddc*/ 	.word	0x00000007
        /*0de0*/ 	.word	0x00031ca0
        /*0de4*/ 	.short	0x010a
        /*0de6*/ 	.byte	0x3f
	.zero		1


	//   ....[78]....
        /*0de8*/ 	.word	0x0001d5e0
        /*0dec*/ 	.word	0x00000007
        /*0df0*/ 	.word	0x00031cc0
        /*0df4*/ 	.short	0x010a
        /*0df6*/ 	.byte	0x3f
	.zero		1


	//   ....[79]....
        /*0df8*/ 	.word	0x0001d780
        /*0dfc*/ 	.word	0x00000004
        /*0e00*/ 	.word	0x00031c40
        /*0e04*/ 	.short	0x010a
        /*0e06*/ 	.byte	0x3f
	.zero		1


	//   ....[80]....
        /*0e08*/ 	.word	0x0001d7d0
        /*0e0c*/ 	.word	0x0000001d
        /*0e10*/ 	.word	0x00031c20
        /*0e14*/ 	.short	0x010a
        /*0e16*/ 	.byte	0x3f
	.zero		1


	//   ....[81]....
        /*0e18*/ 	.word	0x0001d820
        /*0e1c*/ 	.word	0x00000003
        /*0e20*/ 	.word	0x00031c40
        /*0e24*/ 	.short	0x010a
        /*0e26*/ 	.byte	0x3f
	.zero		1


	//   ....[82]....
        /*0e28*/ 	.word	0x0001d870
        /*0e2c*/ 	.word	0x00000002
        /*0e30*/ 	.word	0x00031c60
        /*0e34*/ 	.short	0x010a
        /*0e36*/ 	.byte	0x3f
	.zero		1


	//   ....[83]....
        /*0e38*/ 	.word	0x0001d8c0
        /*0e3c*/ 	.word	0x00000003
        /*0e40*/ 	.word	0x00031c40
        /*0e44*/ 	.short	0x010a
        /*0e46*/ 	.byte	0x3f
	.zero		1


	//   ....[84]....
        /*0e48*/ 	.word	0x0001d910
        /*0e4c*/ 	.word	0x00000003
        /*0e50*/ 	.word	0x00031c60
        /*0e54*/ 	.short	0x010a
        /*0e56*/ 	.byte	0x3f
	.zero		1


	//   ....[85]....
        /*0e58*/ 	.word	0x0001d960
        /*0e5c*/ 	.word	0x00000002
        /*0e60*/ 	.word	0x00031c40
        /*0e64*/ 	.short	0x010a
        /*0e66*/ 	.byte	0x3f
	.zero		1


	//   ....[86]....
        /*0e68*/ 	.word	0x0001d9b0
        /*0e6c*/ 	.word	0x00000002
        /*0e70*/ 	.word	0x00031c60
        /*0e74*/ 	.short	0x010a
        /*0e76*/ 	.byte	0x3f
	.zero		1


	//   ....[87]....
        /*0e78*/ 	.word	0x0001da00
        /*0e7c*/ 	.word	0x00000003
        /*0e80*/ 	.word	0x00031c60
        /*0e84*/ 	.short	0x010a
        /*0e86*/ 	.byte	0x3f
	.zero		1


	//   ....[88]....
        /*0e88*/ 	.word	0x0001e3b0
        /*0e8c*/ 	.word	0x00000009
        /*0e90*/ 	.word	0x00031c20
        /*0e94*/ 	.short	0x010a
        /*0e96*/ 	.byte	0x3f
	.zero		1


	//   ....[89]....
        /*0e98*/ 	.word	0x0001e550
        /*0e9c*/ 	.word	0x00000007
        /*0ea0*/ 	.word	0x00000000
        /*0ea4*/ 	.short	0x010a
        /*0ea6*/ 	.byte	0x3f
	.zero		1


	//   ....[90]....
        /*0ea8*/ 	.word	0x0001e5a0
        /*0eac*/ 	.word	0x00000003
        /*0eb0*/ 	.word	0x00000000
        /*0eb4*/ 	.short	0x010a
        /*0eb6*/ 	.byte	0x3f
	.zero		1


	//   ....[91]....
        /*0eb8*/ 	.word	0x0001e5f0
        /*0ebc*/ 	.word	0x00000005
        /*0ec0*/ 	.word	0x00000000
        /*0ec4*/ 	.short	0x010a
        /*0ec6*/ 	.byte	0x3f
	.zero		1


	//----- nvinfo : EIATTR_NUM_MBARRIERS
	.align		4
.L_1295:
        /*0ec8*/ 	.byte	0x03, 0x38
        /*0eca*/ 	.short	0x0016


	//----- nvinfo : EIATTR_EXIT_INSTR_OFFSETS
	.align		4
        /*0ecc*/ 	.byte	0x04, 0x1c
        /*0ece*/ 	.short	(.L_1297 - .L_1296)


	//   ....[0]....
.L_1296:
        /*0ed0*/ 	.word	0x0001ca20


	//----- nvinfo : EIATTR_MAX_THREADS
	.align		4
.L_1297:
        /*0ed4*/ 	.byte	0x04, 0x05
        /*0ed6*/ 	.short	(.L_1299 - .L_1298)
.L_1298:
        /*0ed8*/ 	.word	0x00000200
        /*0edc*/ 	.word	0x00000001
        /*0ee0*/ 	.word	0x00000001


	//----- nvinfo : EIATTR_CRS_STACK_SIZE
	.align		4
.L_1299:
        /*0ee4*/ 	.byte	0x04, 0x1e
        /*0ee6*/ 	.short	(.L_1301 - .L_1300)
.L_1300:
        /*0ee8*/ 	.word	0x00000000


	//----- nvinfo : EIATTR_CBANK_PARAM_SIZE
	.align		4
.L_1301:
        /*0eec*/ 	.byte	0x03, 0x19
        /*0eee*/ 	.short	0x0a70


	//----- nvinfo : EIATTR_PARAM_CBANK
	.align		4
        /*0ef0*/ 	.byte	0x04, 0x0a
        /*0ef2*/ 	.short	(.L_1303 - .L_1302)
	.align		4
.L_1302:
        /*0ef4*/ 	.word	index@(.nv.constant0._ZN7cutlass13device_kernelIN5flash11enable_sm90INS1_16FlashAttnFwdSm90INS1_25CollectiveMainloopFwdSm90ILi2EN4cute5tupleIJNS5_1CILi1EEES8_S8_EEENS6_IJNS7_ILi192EEENS7_ILi144EEENS7_ILi96EEEEEELi96ENS_10bfloat16_tEfNS_4arch4Sm90ELb0ELb0ELb1ELb1ELb0ELb1ELb0ELb0ELb1ELb0ELb0ELb0EEENS1_21CollectiveEpilogueFwdINS6_IJSA_SC_SB_EEES9_SE_SG_Li384ELb1ELb0ELb0ELb0EEENS1_36VarlenDynamicPersistentTileSchedulerILi192ELi144ELi384ELi32ELb0ELb0ELb1ELb0ELb1ELb1EEEEEEEEEvNT_6ParamsE)
        /*0ef8*/ 	.short	0x0210
        /*0efa*/ 	.short	0x0a70


	//----- nvinfo : EIATTR_SW_WAR
	.align		4
.L_1303:
        /*0efc*/ 	.byte	0x04, 0x36
        /*0efe*/ 	.short	(.L_1305 - .L_1304)
.L_1304:
        /*0f00*/ 	.word	0x00000008
.L_1305:


//--------------------- .nv.info._ZN7cutlass13device_kernelIN5flash11enable_sm90INS1_16FlashAttnFwdSm90INS1_25CollectiveMainloopFwdSm90ILi2EN4cute5tupleIJNS5_1CILi1EEES8_S8_EEENS6_IJNS7_ILi192EEENS7_ILi128EEENS7_ILi96EEEEEELi96ENS_10bfloat16_tEfNS_4arch4Sm90ELb0ELb1ELb1ELb0ELb0ELb0ELb0ELb0ELb1ELb0ELb0ELb0EEENS1_21CollectiveEpilogueFwdINS6_IJSA_SC_SB_EEES9_SE_SG_Li384ELb0ELb0ELb0ELb0EEENS1_30DynamicPersistentTileSchedulerILi384ELi32ELb0ELb0ELb1EEEEEEEEEvNT_6ParamsE --------------------------
	.section	.nv.info._ZN7cutlass13device_kernelIN5flash11enable_sm90INS1_16FlashAttnFwdSm90INS1_25CollectiveMainloopFwdSm90ILi2EN4cute5tupleIJNS5_1CILi1EEES8_S8_EEENS6_IJNS7_ILi192EEENS7_ILi128EEENS7_ILi96EEEEEELi96ENS_10bfloat16_tEfNS_4arch4Sm90ELb0ELb1ELb1ELb0ELb0ELb0ELb0ELb0ELb1ELb0ELb0ELb0EEENS1_21CollectiveEpilogueFwdINS6_IJSA_SC_SB_EEES9_SE_SG_Li384ELb0ELb0ELb0ELb0EEENS1_30DynamicPersistentTileSchedulerILi384ELi32ELb0ELb0ELb1EEEEEEEEEvNT_6ParamsE,"",@"SHT_CUDA_INFO"
	.sectionflags	@""
	.align	4


	//----- nvinfo : EIATTR_CUDA_API_VERSION
	.align		4
        /*0000*/ 	.byte	0x04, 0x37
        /*0002*/ 	.short	(.L_1307 - .L_1306)
.L_1306:
        /*0004*/ 	.word	0x00000082


	//----- nvinfo : EIATTR_KPARAM_INFO
	.align		4
.L_1307:
        /*0008*/ 	.byte	0x04, 0x17
        /*000a*/ 	.short	(.L_1309 - .L_1308)
.L_1308:
        /*000c*/ 	.word	0x00000000
        /*0010*/ 	.short	0x0000
        /*0012*/ 	.short	0x0070
        /*0014*/ 	.byte	0x00, 0xf0, 0x01, 0x2e


	//----- nvinfo : EIATTR_SPARSE_MMA_MASK
	.align		4
.L_1309:
        /*0018*/ 	.byte	0x03, 0x50
        /*001a*/ 	.short	0x0000


	//----- nvinfo : EIATTR_MAXREG_COUNT
	.align		4
        /*001c*/ 	.byte	0x03, 0x1b
        /*001e*/ 	.short	0x0080


	//----- nvinfo : EIATTR_NUM_BARRIERS
	.align		4
        /*0020*/ 	.byte	0x02, 0x4c
        /*0022*/ 	.byte	0x10
	.zero		1


	//----- nvinfo : EIATTR_EXTERNS
	.align		4
        /*0024*/ 	.byte	0x04, 0x0f
        /*0026*/ 	.short	(.L_1311 - .L_1310)


	//   ....[0]....
	.align		4
.L_1310:
        /*0028*/ 	.word	index@(__assertfail)


	//----- nvinfo : EIATTR_MERCURY_ISA_VERSION
	.align		4
.L_1311:
        /*002c*/ 	.byte	0x03, 0x5f
        /*002e*/ 	.short	0x0101


	//----- nvinfo : EIATTR_INT_WARP_WIDE_INSTR_OFFSETS
	.align		4
        /*0030*/ 	.byte	0x04, 0x31
        /*0032*/ 	.short	(.L_1313 - .L_1312)


	//   ....[0]....
.L_1312:
        /*0034*/ 	.word	0x00000180


	//   ....[1]....
        /*0038*/ 	.word	0x000001b0


	//   ....[2]....
        /*003c*/ 	.word	0x000001c0


	//   ....[3]....
        /*0040*/ 	.word	0x00011370


	//   ....[4]....
        /*0044*/ 	.word	0x00011400


	//   ....[5]....
        /*0048*/ 	.word	0x00011920


	//   ....[6]....
        /*004c*/ 	.word	0x00013630


	//   ....[7]....
        /*0050*/ 	.word	0x000136c0


	//----- nvinfo : EIATTR_COOP_GROUP_MASK_REGIDS
	.align		4
.L_1313:
        /*0054*/ 	.byte	0x04, 0x29
        /*0056*/ 	.short	(.L_1315 - .L_1314)


	//   ....[0]....
.L_1314:
        /*0058*/ 	.word	0xffffffff


	//   ....[1]....
        /*005c*/ 	.word	0xffffffff


	//   ....[2]....
        /*0060*/ 	.word	0xffffffff


	//   ....[3]....
        /*0064*/ 	.word	0xffffffff


	//   ....[4]....
        /*0068*/ 	.word	0xffffffff


	//   ....[5]....
        /*006c*/ 	.word	0xffffffff


	//   ....[6]....
        /*0070*/ 	.word	0xffffffff


	//   ....[7]....
        /*0074*/ 	.word	0xffffffff


	//   ....[8]....
        /*0078*/ 	.word	0xffffffff


	//   ....[9]....
        /*007c*/ 	.word	0xffffffff


	//   ....[10]....
        /*0080*/ 	.word	0xffffffff


	//   ....[11]....
        /*0084*/ 	.word	0xffffffff


	//   ....[12]....
        /*0088*/ 	.word	0xffffffff


	//   ....[13]....
        /*008c*/ 	.word	0xffffffff


	//   ....[14]....
        /*0090*/ 	.word	0xffffffff


	//   ....[15]....
        /*0094*/ 	.word	0xffffffff


	//   ....[16]....
        /*0098*/ 	.word	0xffffffff


	//   ....[17]....
        /*009c*/ 	.word	0xffffffff


	//   ....[18]....
        /*00a0*/ 	.word	0xffffffff


	//   ....[19]....
        /*00a4*/ 	.word	0xffffffff


	//   ....[20]....
        /*00a8*/ 	.word	0xffffffff


	//   ....[21]....
        /*00ac*/ 	.word	0xffffffff


	//   ....[22]....
        /*00b0*/ 	.word	0xffffffff


	//   ....[23]....
        /*00b4*/ 	.word	0xffffffff


	//   ....[24]....
        /*00b8*/ 	.word	0xffffffff


	//   ....[25]....
        /*00bc*/ 	.word	0xffffffff


	//   ....[26]....
        /*00c0*/ 	.word	0xffffffff


	//   ....[27]....
        /*00c4*/ 	.word	0xffffffff


	//   ....[28]....
        /*00c8*/ 	.word	0xffffffff


	//   ....[29]....
        /*00cc*/ 	.word	0xffffffff


	//   ....[30]....
        /*00d0*/ 	.word	0xffffffff


	//   ....[31]....
        /*00d4*/ 	.word	0xffffffff


	//   ....[32]....
        /*00d8*/ 	.word	0xffffffff


	//   ....[33]....
        /*00dc*/ 	.word	0xffffffff


	//   ....[34]....
        /*00e0*/ 	.word	0xffffffff


	//   ....[35]....
        /*00e4*/ 	.word	0xffffffff


	//   ....[36]....
        /*00e8*/ 	.word	0x0500000f


	//   ....[37]....
        /*00ec*/ 	.word	0x0500000f


	//----- nvinfo : EIATTR_COOP_GROUP_INSTR_OFFSETS
	.align		4
.L_1315:
        /*00f0*/ 	.byte	0x04, 0x28
        /*00f2*/ 	.short	(.L_1317 - .L_1316)


	//   ....[0]....
.L_1316:
        /*00f4*/ 	.word	0x00000060


	//   ....[1]....
        /*00f8*/ 	.word	0x00000190


	//   ....[2]....
        /*00fc*/ 	.word	0x000001e0


	//   ....[3]....
        /*0100*/ 	.word	0x000003d0


	//   ....[4]....
        /*0104*/ 	.word	0x00000530


	//   ....[5]....
        /*0108*/ 	.word	0x00000650


	//   ....[6]....
        /*010c*/ 	.word	0x000007b0


	//   ....[7]....
        /*0110*/ 	.word	0x00001810


	//   ....[8]....
        /*0114*/ 	.word	0x00003d10


	//   ....[9]....
        /*0118*/ 	.word	0x00003db0


	//   ....[10]....
        /*011c*/ 	.word	0x00004570


	//   ....[11]....
        /*0120*/ 	.word	0x000045c0


	//   ....[12]....
        /*0124*/ 	.word	0x00005210


	//   ....[13]....
        /*0128*/ 	.word	0x00007420


	//   ....[14]....
        /*012c*/ 	.word	0x000074d0


	//   ....[15]....
        /*0130*/ 	.word	0x00007dc0


	//   ....[16]....
        /*0134*/ 	.word	0x00007e20


	//   ....[17]....
        /*0138*/ 	.word	0x00008dc0


	//   ....[18]....
        /*013c*/ 	.word	0x00009e50


	//   ....[19]....
        /*0140*/ 	.word	0x00009ec0


	//   ....[20]....
        /*0144*/ 	.word	0x0000a5b0


	//   ....[21]....
        /*0148*/ 	.word	0x0000a670


	//   ....[22]....
        /*014c*/ 	.word	0x0000b850


	//   ....[23]....
        /*0150*/ 	.word	0x0000d6e0


	//   ....[24]....
        /*0154*/ 	.word	0x0000d700


	//   ....[25]....
        /*0158*/ 	.word	0x0000e140


	//   ....[26]....
        /*015c*/ 	.word	0x0000e1d0


	//   ....[27]....
        /*0160*/ 	.word	0x0000f0f0


	//   ....[28]....
        /*0164*/ 	.word	0x0000f200


	//   ....[29]....
        /*0168*/ 	.word	0x0000f260


	//   ....[30]....
        /*016c*/ 	.word	0x0000f370


	//   ....[31]....
        /*0170*/ 	.word	0x0000f3a0


	//   ....[32]....
        /*0174*/ 	.word	0x00010210


	//   ....[33]....
        /*0178*/ 	.word	0x00010ae0


	//   ....[34]....
        /*017c*/ 	.word	0x00013a10


	//   ....[35]....
        /*0180*/ 	.word	0x00013b90


	//   ....[36]....
        /*0184*/ 	.word	0x00014190


	//   ....[37]....
        /*0188*/ 	.word	0x00014570


	//----- nvinfo : EIATTR_REG_RECONFIG
	.align		4
.L_1317:
        /*018c*/ 	.byte	0x01, 0x54
	.zero		2


	//----- nvinfo : EIATTR_SYSCALL_OFFSETS
	.align		4
        /*0190*/ 	.byte	0x04, 0x46
        /*0192*/ 	.short	(.L_1319 - .L_1318)


	//   ....[0]....
.L_1318:
        /*0194*/ 	.word	0x00001a00


	//   ....[1]....
        /*0198*/ 	.word	0x00011590


	//   ....[2]....
        /*019c*/ 	.word	0x000116d0


	//   ....[3]....
        /*01a0*/ 	.word	0x000117c0


	//----- nvinfo : EIATTR_MBARRIER_INSTR_OFFSETS
	.align		4
.L_1319:
        /*01a4*/ 	.byte	0x04, 0x39
        /*01a6*/ 	.short	(.L_1321 - .L_1320)


	//   ....[0]....
.L_1320:
        /*01a8*/ 	.word	0x00000280
        /*01ac*/ 	.word	0x000000ff
        /*01b0*/ 	.word	0x0002d800
        /*01b4*/ 	.short	0x0100
        /*01b6*/ 	.byte	0x06
	.zero		1


	//   ....[1]....
        /*01b8*/ 	.word	0x00000290
        /*01bc*/ 	.word	0x000000ff
        /*01c0*/ 	.word	0x0002d820
        /*01c4*/ 	.short	0x0100
        /*01c6*/ 	.byte	0x06
	.zero		1


	//   ....[2]....
        /*01c8*/ 	.word	0x00000380
        /*01cc*/ 	.word	0x000000ff
        /*01d0*/ 	.word	0x0002d830
        /*01d4*/ 	.short	0x0100
        /*01d6*/ 	.byte	0x08
	.zero		1


	//   ....[3]....
        /*01d8*/ 	.word	0x00000390
        /*01dc*/ 	.word	0x000000ff
        /*01e0*/ 	.word	0x0002d840
        /*01e4*/ 	.short	0x0100
        /*01e6*/ 	.byte	0x08
	.zero		1


	//   ....[4]....
        /*01e8*/ 	.word	0x000003a0
        /*01ec*/ 	.word	0x000000ff
        /*01f0*/ 	.word	0x0002d838
        /*01f4*/ 	.short	0x0100
        /*01f6*/ 	.byte	0x08
	.zero		1


	//   ....[5]....
        /*01f8*/ 	.word	0x000003b0
        /*01fc*/ 	.word	0x000000ff
        /*0200*/ 	.word	0x0002d848
        /*0204*/ 	.short	0x0100
        /*0206*/ 	.byte	0x08
	.zero		1


	//   ....[6]....
        /*0208*/ 	.word	0x000004e0
        /*020c*/ 	.word	0x000000ff
        /*0210*/ 	.word	0x0002d850
        /*0214*/ 	.short	0x0100
        /*0216*/ 	.byte	0x08
	.zero		1


	//   ....[7]....
        /*0218*/ 	.word	0x000004f0
        /*021c*/ 	.word	0x000000ff
        /*0220*/ 	.word	0x0002d860
        /*0224*/ 	.short	0x0100
        /*0226*/ 	.byte	0x08
	.zero		1


	//   ....[8]....
        /*0228*/ 	.word	0x00000500
        /*022c*/ 	.word	0x000000ff
        /*0230*/ 	.word	0x0002d858
        /*0234*/ 	.short	0x0100
        /*0236*/ 	.byte	0x08
	.zero		1


	//   ....[9]....
        /*0238*/ 	.word	0x00000510
        /*023c*/ 	.word	0x000000ff
        /*0240*/ 	.word	0x0002d868
        /*0244*/ 	.short	0x0100
        /*0246*/ 	.byte	0x08
	.zero		1


	//   ....[10]....
        /*0248*/ 	.word	0x00000600
        /*024c*/ 	.word	0x000000ff
        /*0250*/ 	.word	0x0002d870
        /*0254*/ 	.short	0x0100
        /*0256*/ 	.byte	0x06
	.zero		1


	//   ....[11]....
        /*0258*/ 	.word	0x00000610
        /*025c*/ 	.word	0x000000ff
        /*0260*/ 	.word	0x0002d880
        /*0264*/ 	.short	0x0100
        /*0266*/ 	.byte	0x06
	.zero		1


	//   ....[12]....
        /*0268*/ 	.word	0x00000620
        /*026c*/ 	.word	0x000000ff
        /*0270*/ 	.word	0x0002d878
        /*0274*/ 	.short	0x0100
        /*0276*/ 	.byte	0x06
	.zero		1


	//   ....[13]....
        /*0278*/ 	.word	0x00000630
        /*027c*/ 	.word	0x000000ff
        /*0280*/ 	.word	0x0002d888
        /*0284*/ 	.short	0x0100
        /*0286*/ 	.byte	0x06
	.zero		1


	//   ....[14]....
        /*0288*/ 	.word	0x00000760
        /*028c*/ 	.word	0x000000ff
        /*0290*/ 	.word	0x0002d890
        /*0294*/ 	.short	0x0100
        /*0296*/ 	.byte	0x08
	.zero		1


	//   ....[15]....
        /*0298*/ 	.word	0x00000770
        /*029c*/ 	.word	0x000000ff
        /*02a0*/ 	.word	0x0002d8a0
        /*02a4*/ 	.short	0x0100
        /*02a6*/ 	.byte	0x08
	.zero		1


	//   ....[16]....
        /*02a8*/ 	.word	0x00000780
        /*02ac*/ 	.word	0x000000ff
        /*02b0*/ 	.word	0x0002d898
        /*02b4*/ 	.short	0x0100
        /*02b6*/ 	.byte	0x08
	.zero		1


	//   ....[17]....
        /*02b8*/ 	.word	0x00000790
        /*02bc*/ 	.word	0x000000ff
        /*02c0*/ 	.word	0x0002d8a8
        /*02c4*/ 	.short	0x0100
        /*02c6*/ 	.byte	0x08
	.zero		1


	//   ....[18]....
        /*02c8*/ 	.word	0x000008c0
        /*02cc*/ 	.word	0x000000ff
        /*02d0*/ 	.word	0x0002d8b0
        /*02d4*/ 	.short	0x0100
        /*02d6*/ 	.byte	0x08
	.zero		1


	//   ....[19]....
        /*02d8*/ 	.word	0x000008d0
        /*02dc*/ 	.word	0x000000ff
        /*02e0*/ 	.word	0x0002d8c0
        /*02e4*/ 	.short	0x0100
        /*02e6*/ 	.byte	0x08
	.zero		1


	//   ....[20]....
        /*02e8*/ 	.word	0x000008e0
        /*02ec*/ 	.word	0x000000ff
        /*02f0*/ 	.word	0x0002d8b8
        /*02f4*/ 	.short	0x0100
        /*02f6*/ 	.byte	0x08
	.zero		1


	//   ....[21]....
        /*02f8*/ 	.word	0x000008f0
        /*02fc*/ 	.word	0x000000ff
        /*0300*/ 	.word	0x0002d8c8
        /*0304*/ 	.short	0x0100
        /*0306*/ 	.byte	0x08
	.zero		1


	//   ....[22]....
        /*0308*/ 	.word	0x00001a80
        /*030c*/ 	.word	0x000000ff
        /*0310*/ 	.word	0x0002d800
        /*0314*/ 	.short	0x010a
        /*0316*/ 	.byte	0x27
	.zero		1


	//   ....[23]....
        /*0318*/ 	.word	0x00001b00
        /*031c*/ 	.word	0x00000003
        /*0320*/ 	.word	0x0002d830
        /*0324*/ 	.short	0x010a
        /*0326*/ 	.byte	0x3f
	.zero		1


	//   ....[24]....
        /*0328*/ 	.word	0x00001b50
        /*032c*/ 	.word	0x00000003
        /*0330*/ 	.word	0x0002d830
        /*0334*/ 	.short	0x010a
        /*0336*/ 	.byte	0x3f
	.zero		1


	//   ....[25]....
        /*0338*/ 	.word	0x00002320
        /*033c*/ 	.word	0x00000003
        /*0340*/ 	.word	0x00000000
        /*0344*/ 	.short	0x0101
        /*0346*/ 	.byte	0x3f
	.zero		1


	//   ....[26]....
        /*0348*/ 	.word	0x00005660
        /*034c*/ 	.word	0x000000ff
        /*0350*/ 	.word	0x0002d830
        /*0354*/ 	.short	0x010a
        /*0356*/ 	.byte	0x06
	.zero		1


	//   ....[27]....
        /*0358*/ 	.word	0x000056a0
        /*035c*/ 	.word	0x000000ff
        /*0360*/ 	.word	0x0002d830
        /*0364*/ 	.short	0x010a
        /*0366*/ 	.byte	0x06
	.zero		1


	//   ....[28]....
        /*0368*/ 	.word	0x00005920
        /*036c*/ 	.word	0x000000ff
        /*0370*/ 	.word	0x0002d850
        /*0374*/ 	.short	0x010a
        /*0376*/ 	.byte	0x06
	.zero		1


	//   ....[29]....
        /*0378*/ 	.word	0x00005960
        /*037c*/ 	.word	0x000000ff
        /*0380*/ 	.word	0x0002d850
        /*0384*/ 	.short	0x010a
        /*0386*/ 	.byte	0x06
	.zero		1


	//   ....[30]....
        /*0388*/ 	.word	0x000066d0
        /*038c*/ 	.word	0x00000033
        /*0390*/ 	.word	0x00000000
        /*0394*/ 	.short	0x0101
        /*0396*/ 	.byte	0x3f
	.zero		1


	//   ....[31]....
        /*0398*/ 	.word	0x000081f0
        /*039c*/ 	.word	0x00000024
        /*03a0*/ 	.word	0x00000000
        /*03a4*/ 	.short	0x0101
        /*03a6*/ 	.byte	0x3f
	.zero		1


	//   ....[32]....
        /*03a8*/ 	.word	0x00009130
        /*03ac*/ 	.word	0x000000ff
        /*03b0*/ 	.word	0x0002d830
        /*03b4*/ 	.short	0x010a
        /*03b6*/ 	.byte	0x06
	.zero		1


	//   ....[33]....
        /*03b8*/ 	.word	0x00009170
        /*03bc*/ 	.word	0x000000ff
        /*03c0*/ 	.word	0x0002d830
        /*03c4*/ 	.short	0x010a
        /*03c6*/ 	.byte	0x06
	.zero		1


	//   ....[34]....
        /*03c8*/ 	.word	0x000093f0
        /*03cc*/ 	.word	0x000000ff
        /*03d0*/ 	.word	0x0002d850
        /*03d4*/ 	.short	0x010a
        /*03d6*/ 	.byte	0x06
	.zero		1


	//   ....[35]....
        /*03d8*/ 	.word	0x00009430
        /*03dc*/ 	.word	0x000000ff
        /*03e0*/ 	.word	0x0002d850
        /*03e4*/ 	.short	0x010a
        /*03e6*/ 	.byte	0x06
	.zero		1


	//   ....[36]....
        /*03e8*/ 	.word	0x0000add0
        /*03ec*/ 	.word	0x0000000e
        /*03f0*/ 	.word	0x00000000
        /*03f4*/ 	.short	0x0101
        /*03f6*/ 	.byte	0x3f
	.zero		1


	//   ....[37]....
        /*03f8*/ 	.word	0x0000ae60
        /*03fc*/ 	.word	0x00000024
        /*0400*/ 	.word	0x00000000
        /*0404*/ 	.short	0x0101
        /*0406*/ 	.byte	0x3f
	.zero		1


	//   ....[38]....
        /*0408*/ 	.word	0x0000b9f0
        /*040c*/ 	.word	0x000000ff
        /*0410*/ 	.word	0x0002d830
        /*0414*/ 	.short	0x010a
        /*0416*/ 	.byte	0x06
	.zero		1


	//   ....[39]....
        /*0418*/ 	.word	0x0000ba30
        /*041c*/ 	.word	0x000000ff
        /*0420*/ 	.word	0x0002d830
        /*0424*/ 	.short	0x010a
        /*0426*/ 	.byte	0x06
	.zero		1


	//   ....[40]....
        /*0428*/ 	.word	0x0000bcb0
        /*042c*/ 	.word	0x000000ff
        /*0430*/ 	.word	0x0002d850
        /*0434*/ 	.short	0x010a
        /*0436*/ 	.byte	0x06
	.zero		1


	//   ....[41]....
        /*0438*/ 	.word	0x0000bcf0
        /*043c*/ 	.word	0x000000ff
        /*0440*/ 	.word	0x0002d850
        /*0444*/ 	.short	0x010a
        /*0446*/ 	.byte	0x06
	.zero		1


	//   ....[42]....
        /*0448*/ 	.word	0x0000c9d0
        /*044c*/ 	.word	0x00000053
        /*0450*/ 	.word	0x00000000
        /*0454*/ 	.short	0x0101
        /*0456*/ 	.byte	0x3f
	.zero		1


	//   ....[43]....
        /*0458*/ 	.word	0x0000e410
        /*045c*/ 	.word	0x00000022
        /*0460*/ 	.word	0x00000000
        /*0464*/ 	.short	0x0101
        /*0466*/ 	.byte	0x3f
	.zero		1


	//   ....[44]....
        /*0468*/ 	.word	0x0000f170
        /*046c*/ 	.word	0x000000ff
        /*0470*/ 	.word	0x0002d850
        /*0474*/ 	.short	0x010a
        /*0476*/ 	.byte	0x09
	.zero		1


	//   ....[45]....
        /*0478*/ 	.word	0x0000f1b0
        /*047c*/ 	.word	0x000000ff
        /*0480*/ 	.word	0x0002d850
        /*0484*/ 	.short	0x010a
        /*0486*/ 	.byte	0x09
	.zero		1


	//   ....[46]....
        /*0488*/ 	.word	0x0000f7f0
        /*048c*/ 	.word	0x00000004
        /*0490*/ 	.word	0x00000000
        /*0494*/ 	.short	0x0101
        /*0496*/ 	.byte	0x3f
	.zero		1


	//   ....[47]....
        /*0498*/ 	.word	0x00010400
        /*049c*/ 	.word	0x000000ff
        /*04a0*/ 	.word	0x00000000
        /*04a4*/ 	.short	0x0101
        /*04a6*/ 	.byte	0x05
	.zero		1


	//   ....[48]....
        /*04a8*/ 	.word	0x00011bf0
        /*04ac*/ 	.word	0x0000000d
        /*04b0*/ 	.word	0x0002d840
        /*04b4*/ 	.short	0x010a
        /*04b6*/ 	.byte	0x3f
	.zero		1


	//   ....[49]....
        /*04b8*/ 	.word	0x00012070
        /*04bc*/ 	.word	0x000000ff
        /*04c0*/ 	.word	0x0002d820
        /*04c4*/ 	.short	0x010a
        /*04c6*/ 	.byte	0x2a
	.zero		1


	//   ....[50]....
        /*04c8*/ 	.word	0x00012340
        /*04cc*/ 	.word	0x00000003
        /*04d0*/ 	.word	0x0002d840
        /*04d4*/ 	.short	0x010a
        /*04d6*/ 	.byte	0x3f
	.zero		1


	//   ....[51]....
        /*04d8*/ 	.word	0x00012590
        /*04dc*/ 	.word	0x00000002
        /*04e0*/ 	.word	0x00000060
        /*04e4*/ 	.short	0x010a
        /*04e6*/ 	.byte	0x3f
	.zero		1


	//   ....[52]....
        /*04e8*/ 	.word	0x00012a80
        /*04ec*/ 	.word	0x00000004
        /*04f0*/ 	.word	0x0002d840
        /*04f4*/ 	.short	0x010a
        /*04f6*/ 	.byte	0x3f
	.zero		1


	//   ....[53]....
        /*04f8*/ 	.word	0x00012cd0
        /*04fc*/ 	.word	0x00000003
        /*0500*/ 	.word	0x00000060
        /*0504*/ 	.short	0x010a
        /*0506*/ 	.byte	0x3f
	.zero		1


	//   ....[54]....
        /*0508*/ 	.word	0x00013120
        /*050c*/ 	.word	0x00000003
        /*0510*/ 	.word	0x0002d840
        /*0514*/ 	.short	0x010a
        /*0516*/ 	.byte	0x3f
	.zero		1


	//   ....[55]....
        /*0518*/ 	.word	0x00013370
        /*051c*/ 	.word	0x00000003
        /*0520*/ 	.word	0x00000060
        /*0524*/ 	.short	0x010a
        /*0526*/ 	.byte	0x3f
	.zero		1


	//   ....[56]....
        /*0528*/ 	.word	0x00013740
        /*052c*/ 	.word	0x00000003
        /*0530*/ 	.word	0x0002d860
        /*0534*/ 	.short	0x010a
        /*0536*/ 	.byte	0x3f
	.zero		1


	//   ....[57]....
        /*0538*/ 	.word	0x00013b70
        /*053c*/ 	.word	0x00000009
        /*0540*/ 	.word	0x0002d820
        /*0544*/ 	.short	0x010a
        /*0546*/ 	.byte	0x3f
	.zero		1


	//   ....[58]....
        /*0548*/ 	.word	0x00013c90
        /*054c*/ 	.word	0x00000005
        /*0550*/ 	.word	0x00000000
        /*0554*/ 	.short	0x010a
        /*0556*/ 	.byte	0x3f
	.zero		1


	//   ....[59]....
        /*0558*/ 	.word	0x00013d00
        /*055c*/ 	.word	0x00000003
        /*0560*/ 	.word	0x00000000
        /*0564*/ 	.short	0x010a
        /*0566*/ 	.byte	0x3f
	.zero		1


	//   ....[60]....
        /*0568*/ 	.word	0x00013d60
        /*056c*/ 	.word	0x00000013
        /*0570*/ 	.word	0x00000000
        /*0574*/ 	.short	0x010a
        /*0576*/ 	.byte	0x3f
	.zero		1


	//   ....[61]....
        /*0578*/ 	.word	0x00013d90
        /*057c*/ 	.word	0x00000007
        /*0580*/ 	.word	0x00000000
        /*0584*/ 	.short	0x010a
        /*0586*/ 	.byte	0x3f
	.zero		1


	//   ....[62]....
        /*0588*/ 	.word	0x00013e00
        /*058c*/ 	.word	0x00000003
        /*0590*/ 	.word	0x0002d800
        /*0594*/ 	.short	0x010a
        /*0596*/ 	.byte	0x3f
	.zero		1


	//   ....[63]....
        /*0598*/ 	.word	0x00013e50
        /*059c*/ 	.word	0x00000003
        /*05a0*/ 	.word	0x0002d830
        /*05a4*/ 	.short	0x010a
        /*05a6*/ 	.byte	0x3f
	.zero		1


	//   ....[64]....
        /*05a8*/ 	.word	0x00013eb0
        /*05ac*/ 	.word	0x0000000d
        /*05b0*/ 	.word	0x0002d830
        /*05b4*/ 	.short	0x010a
        /*05b6*/ 	.byte	0x3f
	.zero		1


	//   ....[65]....
        /*05b8*/ 	.word	0x00013f10
        /*05bc*/ 	.word	0x0000000d
        /*05c0*/ 	.word	0x0002d850
        /*05c4*/ 	.short	0x010a
        /*05c6*/ 	.byte	0x3f
	.zero		1


	//   ....[66]....
        /*05c8*/ 	.word	0x00013f70
        /*05cc*/ 	.word	0x0000000b
        /*05d0*/ 	.word	0x0002d830
        /*05d4*/ 	.short	0x010a
        /*05d6*/ 	.byte	0x3f
	.zero		1


	//   ....[67]....
        /*05d8*/ 	.word	0x00013fd0
        /*05dc*/ 	.word	0x0000000b
        /*05e0*/ 	.word	0x0002d850
        /*05e4*/ 	.short	0x010a
        /*05e6*/ 	.byte	0x3f
	.zero		1


	//   ....[68]....
        /*05e8*/ 	.word	0x00014030
        /*05ec*/ 	.word	0x0000000b
        /*05f0*/ 	.word	0x0002d830
        /*05f4*/ 	.short	0x010a
        /*05f6*/ 	.byte	0x3f
	.zero		1


	//   ....[69]....
        /*05f8*/ 	.word	0x00014090
        /*05fc*/ 	.word	0x0000000b
        /*0600*/ 	.word	0x0002d850
        /*0604*/ 	.short	0x010a
        /*0606*/ 	.byte	0x3f
	.zero		1


	//   ....[70]....
        /*0608*/ 	.word	0x000140f0
        /*060c*/ 	.word	0x00000003
        /*0610*/ 	.word	0x0002d850
        /*0614*/ 	.short	0x010a
        /*0616*/ 	.byte	0x3f
	.zero		1


	//   ....[71]....
        /*0618*/ 	.word	0x00014240
        /*061c*/ 	.word	0x0000000d
        /*0620*/ 	.word	0x0002d840
        /*0624*/ 	.short	0x010a
        /*0626*/ 	.byte	0x3f
	.zero		1


	//   ....[72]....
        /*0628*/ 	.word	0x000142a0
        /*062c*/ 	.word	0x00000005
        /*0630*/ 	.word	0x0002d820
        /*0634*/ 	.short	0x010a
        /*0636*/ 	.byte	0x3f
	.zero		1


	//   ....[73]....
        /*0638*/ 	.word	0x000142f0
        /*063c*/ 	.word	0x00000003
        /*0640*/ 	.word	0x0002d840
        /*0644*/ 	.short	0x010a
        /*0646*/ 	.byte	0x3f
	.zero		1


	//   ....[74]....
        /*0648*/ 	.word	0x00014340
        /*064c*/ 	.word	0x00000002
        /*0650*/ 	.word	0x00000060
        /*0654*/ 	.short	0x010a
        /*0656*/ 	.byte	0x3f
	.zero		1


	//   ....[75]....
        /*0658*/ 	.word	0x00014390
        /*065c*/ 	.word	0x00000004
        /*0660*/ 	.word	0x0002d840
        /*0664*/ 	.short	0x010a
        /*0666*/ 	.byte	0x3f
	.zero		1


	//   ....[76]....
        /*0668*/ 	.word	0x000143e0
        /*066c*/ 	.word	0x00000003
        /*0670*/ 	.word	0x00000060
        /*0674*/ 	.short	0x010a
        /*0676*/ 	.byte	0x3f
	.zero		1


	//   ....[77]....
        /*0678*/ 	.word	0x00014430
        /*067c*/ 	.word	0x00000003
        /*0680*/ 	.word	0x0002d840
        /*0684*/ 	.short	0x010a
        /*0686*/ 	.byte	0x3f
	.zero		1


	//   ....[78]....
        /*0688*/ 	.word	0x00014480
        /*068c*/ 	.word	0x00000003
        /*0690*/ 	.word	0x00000060
        /*0694*/ 	.short	0x010a
        /*0696*/ 	.byte	0x3f
	.zero		1


	//   ....[79]....
        /*0698*/ 	.word	0x000144d0
        /*069c*/ 	.word	0x00000003
        /*06a0*/ 	.word	0x0002d860
        /*06a4*/ 	.short	0x010a
        /*06a6*/ 	.byte	0x3f
	.zero		1


	//   ....[80]....
        /*06a8*/ 	.word	0x000145b0
        /*06ac*/ 	.word	0x00000009
        /*06b0*/ 	.word	0x0002d820
        /*06b4*/ 	.short	0x010a
        /*06b6*/ 	.byte	0x3f
	.zero		1


	//   ....[81]....
        /*06b8*/ 	.word	0x00014600
        /*06bc*/ 	.word	0x00000005
        /*06c0*/ 	.word	0x00000000
        /*06c4*/ 	.short	0x010a
        /*06c6*/ 	.byte	0x3f
	.zero		1


	//   ....[82]....
        /*06c8*/ 	.word	0x00014650
        /*06cc*/ 	.word	0x00000003
        /*06d0*/ 	.word	0x00000000
        /*06d4*/ 	.short	0x010a
        /*06d6*/ 	.byte	0x3f
	.zero		1


	//   ....[83]....
        /*06d8*/ 	.word	0x000146a0
        /*06dc*/ 	.word	0x00000013
        /*06e0*/ 	.word	0x00000000
        /*06e4*/ 	.short	0x010a
        /*06e6*/ 	.byte	0x3f
	.zero		1


	//----- nvinfo : EIATTR_NUM_MBARRIERS
	.align		4
.L_1321:
        /*06e8*/ 	.byte	0x03, 0x38
        /*06ea*/ 	.short	0x0016


	//----- nvinfo : EIATTR_EXIT_INSTR_OFFSETS
	.align		4
        /*06ec*/ 	.byte	0x04, 0x1c
        /*06ee*/ 	.short	(.L_1323 - .L_1322)


	//   ....[0]....
.L_1322:
        /*06f0*/ 	.word	0x00000a50


	//   ....[1]....
        /*06f4*/ 	.word	0x00010aa0


	//   ....[2]....
        /*06f8*/ 	.word	0x00010b00


	//   ....[3]....
        /*06fc*/ 	.word	0x00013bb0


	//   ....[4]....
        /*0700*/ 	.word	0x00013de0


	//----- nvinfo : EIATTR_MAX_THREADS
	.align		4
.L_1323:
        /*0704*/ 	.byte	0x04, 0x05
        /*0706*/ 	.short	(.L_1325 - .L_1324)
.L_1324:
        /*0708*/ 	.word	0x00000200
        /*070c*/ 	.word	0x00000001
        /*0710*/ 	.word	0x00000001


	//----- nvinfo : EIATTR_CRS_STACK_SIZE
	.align		4
.L_1325:
        /*0714*/ 	.byte	0x04, 0x1e
        /*0716*/ 	.short	(.L_1327 - .L_1326)
.L_1326:
        /*0718*/ 	.word	0x00000000


	//----- nvinfo : EIATTR_CBANK_PARAM_SIZE
	.align		4
.L_1327:
        /*071c*/ 	.byte	0x03, 0x19
        /*071e*/ 	.short	0x0bf0


	//----- nvinfo : EIATTR_PARAM_CBANK
	.align		4
        /*0720*/ 	.byte	0x04, 0x0a
        /*0722*/ 	.short	(.L_1329 - .L_1328)
	.align		4
.L_1328:
        /*0724*/ 	.word	index@(.nv.constant0._ZN7cutlass13device_kernelIN5flash11enable_sm90INS1_16FlashAttnFwdSm90INS1_25CollectiveMainloopFwdSm90ILi2EN4cute5tupleIJNS5_1CILi1EEES8_S8_EEENS6_IJNS7_ILi192EEENS7_ILi128EEENS7_ILi96EEEEEELi96ENS_10bfloat16_tEfNS_4arch4Sm90ELb0ELb1ELb1ELb0ELb0ELb0ELb0ELb0ELb1ELb0ELb0ELb0EEENS1_21CollectiveEpilogueFwdINS6_IJSA_SC_SB_EEES9_SE_SG_Li384ELb0ELb0ELb0ELb0EEENS1_30DynamicPersistentTileSchedulerILi384ELi32ELb0ELb0ELb1EEEEEEEEEvNT_6ParamsE)
        /*0728*/ 	.short	0x0210
        /*072a*/ 	.short	0x0bf0


	//----- nvinfo : EIATTR_SW_WAR
	.align		4
.L_1329:
        /*072c*/ 	.byte	0x04, 0x36
        /*072e*/ 	.short	(.L_1331 - .L_1330)
.L_1330:
        /*0730*/ 	.word	0x00000008
.L_1331:


//--------------------- .nv.info._ZN7cutlass13device_kernelIN5flash11enable_sm90INS1_16FlashAttnFwdSm90INS1_25CollectiveMainloopFwdSm90ILi2EN4cute5tupleIJNS5_1CILi1EEES8_S8_EEENS6_IJNS7_ILi192EEENS7_ILi128EEENS7_ILi96EEEEEELi96ENS_10bfloat16_tEfNS_4arch4Sm90ELb0ELb1ELb1ELb1ELb0ELb0ELb0ELb0ELb1ELb0ELb0ELb0EEENS1_21CollectiveEpilogueFwdINS6_IJSA_SC_SB_EEES9_SE_SG_Li384ELb1ELb0ELb0ELb0EEENS1_36VarlenDynamicPersistentTileSchedulerILi192ELi128ELi384ELi32ELb0ELb0ELb1ELb1ELb0ELb1EEEEEEEEEvNT_6ParamsE --------------------------
	.section	.nv.info._ZN7cutlass13device_kernelIN5flash11enable_sm90INS1_16FlashAttnFwdSm90INS1_25CollectiveMainloopFwdSm90ILi2EN4cute5tupleIJNS5_1CILi1EEES8_S8_EEENS6_IJNS7_ILi192EEENS7_ILi128EEENS7_ILi96EEEEEELi96ENS_10bfloat16_tEfNS_4arch4Sm90ELb0ELb1ELb1ELb1ELb0ELb0ELb0ELb0ELb1ELb0ELb0ELb0EEENS1_21CollectiveEpilogueFwdINS6_IJSA_SC_SB_EEES9_SE_SG_Li384ELb1ELb0ELb0ELb0EEENS1_36VarlenDynamicPersistentTileSchedulerILi192ELi128ELi384ELi32ELb0ELb0ELb1ELb1ELb0ELb1EEEEEEEEEvNT_6ParamsE,"",@"SHT_CUDA_INFO"
	.sectionflags	@""
	.align	4


	//----- nvinfo : EIATTR_CUDA_API_VERSION
	.align		4
        /*0000*/ 	.byte	0x04, 0x37
        /*0002*/ 	.short	(.L_1333 - .L_1332)
.L_1332:
        /*0004*/ 	.word	0x00000082


	//----- nvinfo : EIATTR_KPARAM_INFO
	.align		4
.L_1333:
        /*0008*/ 	.byte	0x04, 0x17
        /*000a*/ 	.short	(.L_1335 - .L_1334)
.L_1334:
        /*000c*/ 	.word	0x00000000
        /*0010*/ 	.short	0x0000
        /*0012*/ 	.short	0x0070
        /*0014*/ 	.byte	0x00, 0xf0, 0x01, 0x28


	//----- nvinfo : EIATTR_SPARSE_MMA_MASK
	.align		4
.L_1335:
        /*0018*/ 	.byte	0x03, 0x50
        /*001a*/ 	.short	0x0000


	//----- nvinfo : EIATTR_MAXREG_COUNT
	.align		4
        /*001c*/ 	.byte	0x03, 0x1b
        /*001e*/ 	.short	0x0080


	//----- nvinfo : EIATTR_NUM_BARRIERS
	.align		4
        /*0020*/ 	.byte	0x02, 0x4c
        /*0022*/ 	.byte	0x10
	.zero		1


	//----- nvinfo : EIATTR_EXTERNS
	.align		4
        /*0024*/ 	.byte	0x04, 0x0f
        /*0026*/ 	.short	(.L_1337 - .L_1336)


	//   ....[0]....
	.align		4
.L_1336:
        /*0028*/ 	.word	index@(__assertfail)


	//----- nvinfo : EIATTR_ANNOTATIONS
	.align		4
.L_1337:
        /*002c*/ 	.byte	0x04, 0x55
        /*002e*/ 	.short	(.L_1339 - .L_1338)


	//   ....[0]....
.L_1338:
        /*0030*/ 	.word	0x00000001
        /*0034*/ 	.byte	0x80, 0x22, 0x01, 0x00, 0x01, 0x00, 0x00, 0x00, 0x10, 0x2d, 0x01, 0x00


	//----- nvinfo : EIATTR_MERCURY_ISA_VERSION
	.align		4
.L_1339:
        /*0040*/ 	.byte	0x03, 0x5f
        /*0042*/ 	.short	0x0101


	//----- nvinfo : EIATTR_UNUSED_LOAD_BYTE_OFFSET
	.align		4
        /*0044*/ 	.byte	0x04, 0x44
        /*0046*/ 	.short	(.L_1341 - .L_1340)


	//   ....[0]....
.L_1340:
        /*0048*/ 	.word	0x00000a80
        /*004c*/ 	.word	0x0000fff0


	//   ....[1]....
        /*0050*/ 	.word	0x0000fcc0
        /*0054*/ 	.word	0x0000fff0


	//----- nvinfo : EIATTR_INT_WARP_WIDE_INSTR_OFFSETS
	.align		4
.L_1341:
        /*0058*/ 	.byte	0x04, 0x31
        /*005a*/ 	.short	(.L_1343 - .L_1342)


	//   ....[0]....
.L_1342:
        /*005c*/ 	.word	0x00000160


	//   ....[1]....
        /*0060*/ 	.word	0x000001a0


	//   ....[2]....
        /*0064*/ 	.word	0x00000210


	//   ....[3]....
        /*0068*/ 	.word	0x000128c0


	//   ....[4]....
        /*006c*/ 	.word	0x00012950


	//   ....[5]....
        /*0070*/ 	.word	0x00012e00


	//   ....[6]....
        /*0074*/ 	.word	0x00012e40


	//   ....[7]....
        /*0078*/ 	.word	0x00012f80


	//   ....[8]....
        /*007c*/ 	.word	0x00013050


	//   ....[9]....
        /*0080*/ 	.word	0x00014f20


	//   ....[10]....
        /*0084*/ 	.word	0x00014fb0


	//----- nvinfo : EIATTR_COOP_GROUP_MASK_REGIDS
	.align		4
.L_1343:
        /*0088*/ 	.byte	0x04, 0x29
        /*008a*/ 	.short	(.L_1345 - .L_1344)


	//   ....[0]....
.L_1344:
        /*008c*/ 	.word	0xffffffff


	//   ....[1]....
        /*0090*/ 	.word	0xffffffff


	//   ....[2]....
        /*0094*/ 	.word	0xffffffff


	//   ....[3]....
        /*0098*/ 	.word	0xffffffff


	//   ....[4]....
        /*009c*/ 	.word	0xffffffff


	//   ....[5]....
        /*00a0*/ 	.word	0xffffffff


	//   ....[6]....
        /*00a4*/ 	.word	0xffffffff


	//   ....[7]....
        /*00a8*/ 	.word	0xffffffff


	//   ....[8]....
        /*00ac*/ 	.word	0xffffffff


	//   ....[9]....
        /*00b0*/ 	.word	0xffffffff


	//   ....[10]....
        /*00b4*/ 	.word	0xffffffff


	//   ....[11]....
        /*00b8*/ 	.word	0xffffffff


	//   ....[12]....
        /*00bc*/ 	.word	0xffffffff


	//   ....[13]....
        /*00c0*/ 	.word	0xffffffff


	//   ....[14]....
        /*00c4*/ 	.word	0xffffffff


	//   ....[15]....
        /*00c8*/ 	.word	0xffffffff


	//   ....[16]....
        /*00cc*/ 	.word	0xffffffff


	//   ....[17]....
        /*00d0*/ 	.word	0xffffffff


	//   ....[18]....
        /*00d4*/ 	.word	0xffffffff


	//   ....[19]....
        /*00d8*/ 	.word	0xffffffff


	//   ....[20]....
        /*00dc*/ 	.word	0xffffffff


	//   ....[21]....
        /*00e0*/ 	.word	0xffffffff


	//   ....[22]....
        /*00e4*/ 	.word	0xffffffff


	//   ....[23]....
        /*00e8*/ 	.word	0xffffffff


	//   ....[24]....
        /*00ec*/ 	.word	0xffffffff


	//   ....[25]....
        /*00f0*/ 	.word	0xffffffff


	//   ....[26]....
        /*00f4*/ 	.word	0xffffffff


	//   ....[27]....
        /*00f8*/ 	.word	0xffffffff


	//   ....[28]....
        /*00fc*/ 	.word	0xffffffff


	//   ....[29]....
        /*0100*/ 	.word	0xffffffff


	//   ....[30]....
        /*0104*/ 	.word	0xffffffff


	//   ....[31]....
        /*0108*/ 	.word	0xffffffff


	//   ....[32]....
        /*010c*/ 	.word	0xffffffff


	//   ....[33]....
        /*0110*/ 	.word	0xffffffff


	//   ....[34]....
        /*0114*/ 	.word	0xffffffff


	//   ....[35]....
        /*0118*/ 	.word	0xffffffff


	//   ....[36]....
        /*011c*/ 	.word	0xffffffff


	//   ....[37]....
        /*0120*/ 	.word	0xffffffff


	//   ....[38]....
        /*0124*/ 	.word	0xffffffff


	//   ....[39]....
        /*0128*/ 	.word	0xffffffff


	//   ....[40]....
        /*012c*/ 	.word	0xffffffff


	//   ....[41]....
        /*0130*/ 	.word	0xffffffff


	//   ....[42]....
        /*0134*/ 	.word	0xffffffff


	//   ....[43]....
        /*0138*/ 	.word	0xffffffff


	//   ....[44]....
        /*013c*/ 	.word	0xffffffff


	//   ....[45]....
        /*0140*/ 	.word	0xffffffff


	//   ....[46]....
        /*0144*/ 	.word	0xffffffff


	//   ....[47]....
        /*0148*/ 	.word	0xffffffff


	//   ....[48]....
        /*014c*/ 	.word	0xffffffff


	//   ....[49]....
        /*0150*/ 	.word	0xffffffff


	//   ....[50]....
        /*0154*/ 	.word	0xffffffff


	//   ....[51]....
        /*0158*/ 	.word	0xffffffff


	//   ....[52]....
        /*015c*/ 	.word	0xffffffff


	//   ....[53]....
        /*0160*/ 	.word	0xffffffff


	//   ....[54]....
        /*0164*/ 	.word	0xffffffff


	//   ....[55]....
        /*0168*/ 	.word	0xffffffff


	//   ....[56]....
        /*016c*/ 	.word	0xffffffff


	//   ....[57]....
        /*0170*/ 	.word	0xffffffff


	//   ....[58]....
        /*0174*/ 	.word	0xffffffff


	//   ....[59]....
        /*0178*/ 	.word	0xffffffff


	//   ....[60]....
        /*017c*/ 	.word	0xffffffff


	//   ....[61]....
        /*0180*/ 	.word	0xffffffff


	//   ....[62]....
        /*0184*/ 	.word	0xffffffff


	//   ....[63]....
        /*0188*/ 	.word	0xffffffff


	//   ....[64]....
        /*018c*/ 	.word	0xffffffff


	//   ....[65]....
        /*0190*/ 	.word	0xffffffff


	//   ....[66]....
        /*0194*/ 	.word	0x0500000f


	//   ....[67]....
        /*0198*/ 	.word	0x0500000f


	//   ....[68]....
        /*019c*/ 	.word	0x0500000f


	//   ....[69]....
        /*01a0*/ 	.word	0x0500000f


	//   ....[70]....
        /*01a4*/ 	.word	0x0500000f


	//   ....[71]....
        /*01a8*/ 	.word	0x0500000f


	//   ....[72]....
        /*01ac*/ 	.word	0x0500000f


	//   ....[73]....
        /*01b0*/ 	.word	0x0500000f


	//   ....[74]....
        /*01b4*/ 	.word	0x0500000f


	//   ....[75]....
        /*01b8*/ 	.word	0x0500000f


	//   ....[76]....
        /*01bc*/ 	.word	0x0500000f


	//   ....[77]....
        /*01c0*/ 	.word	0x0500000f


	//   ....[78]....
        /*01c4*/ 	.word	0x0500000f


	//   ....[79]....
        /*01c8*/ 	.word	0x0500000f


	//   ....[80]....
        /*01cc*/ 	.word	0x0500000f


	//   ....[81]....
        /*01d0*/ 	.word	0x0500000f


	//   ....[82]....
        /*01d4*/ 	.word	0x0500000f


	//   ....[83]....
        /*01d8*/ 	.word	0x0500000f


	//   ....[84]....
        /*01dc*/ 	.word	0x0500000f


	//----- nvinfo : EIATTR_COOP_GROUP_INSTR_OFFSETS
	.align		4
.L_1345:
        /*01e0*/ 	.byte	0x04, 0x28
        /*01e2*/ 	.short	(.L_1347 - .L_1346)


	//   ....[0]....
.L_1346:
        /*01e4*/ 	.word	0x00000070


	//   ....[1]....
        /*01e8*/ 	.word	0x00000170


	//   ....[2]....
        /*01ec*/ 	.word	0x000001c0


	//   ....[3]....
        /*01f0*/ 	.word	0x000003f0


	//   ....[4]....
        /*01f4*/ 	.word	0x00000550


	//   ....[5]....
        /*01f8*/ 	.word	0x00000670


	//   ....[6]....
        /*01fc*/ 	.word	0x000007d0


	//   ....[7]....
        /*0200*/ 	.word	0x000018b0


	//   ....[8]....
        /*0204*/ 	.word	0x00003ea0


	//   ....[9]....
        /*0208*/ 	.word	0x00003f40


	//   ....[10]....
        /*020c*/ 	.word	0x00004630


	//   ....[11]....
        /*0210*/ 	.word	0x00004690


	//   ....[12]....
        /*0214*/ 	.word	0x00005290


	//   ....[13]....
        /*0218*/ 	.word	0x000074f0


	//   ....[14]....
        /*021c*/ 	.word	0x000075f0


	//   ....[15]....
        /*0220*/ 	.word	0x00007b50


	//   ....[16]....
        /*0224*/ 	.word	0x00007d10


	//   ....[17]....
        /*0228*/ 	.word	0x00008e80


	//   ....[18]....
        /*022c*/ 	.word	0x00009f70


	//   ....[19]....
        /*0230*/ 	.word	0x0000a010


	//   ....[20]....
        /*0234*/ 	.word	0x0000a6e0


	//   ....[21]....
        /*0238*/ 	.word	0x0000a7a0


	//   ....[22]....
        /*023c*/ 	.word	0x0000b980


	//   ....[23]....
        /*0240*/ 	.word	0x0000d8d0


	//   ....[24]....
        /*0244*/ 	.word	0x0000d9d0


	//   ....[25]....
        /*0248*/ 	.word	0x0000e250


	//   ....[26]....
        /*024c*/ 	.word	0x0000e340


	//   ....[27]....
        /*0250*/ 	.word	0x0000f260


	//   ....[28]....
        /*0254*/ 	.word	0x0000f370


	//   ....[29]....
        /*0258*/ 	.word	0x0000f3d0


	//   ....[30]....
        /*025c*/ 	.word	0x0000f4e0


	//   ....[31]....
        /*0260*/ 	.word	0x0000f520


	//   ....[32]....
        /*0264*/ 	.word	0x000114c0


	//   ....[33]....
        /*0268*/ 	.word	0x00011640


	//   ....[34]....
        /*026c*/ 	.word	0x00011670


	//   ....[35]....
        /*0270*/ 	.word	0x000116b0


	//   ....[36]....
        /*0274*/ 	.word	0x00011720


	//   ....[37]....
        /*0278*/ 	.word	0x00011780


	//   ....[38]....
        /*027c*/ 	.word	0x000117c0


	//   ....[39]....
        /*0280*/ 	.word	0x00011940


	//   ....[40]....
        /*0284*/ 	.word	0x000119a0


	//   ....[41]....
        /*0288*/ 	.word	0x000119e0


	//   ....[42]....
        /*028c*/ 	.word	0x00011a20


	//   ....[43]....
        /*0290*/ 	.word	0x00011a50


	//   ....[44]....
        /*0294*/ 	.word	0x00011a80


	//   ....[45]....
        /*0298*/ 	.word	0x00011b20


	//   ....[46]....
        /*029c*/ 	.word	0x00011b80


	//   ....[47]....
        /*02a0*/ 	.word	0x00011c10


	//   ....[48]....
        /*02a4*/ 	.word	0x00015320


	//   ....[49]....
        /*02a8*/ 	.word	0x00015330


	//   ....[50]....
        /*02ac*/ 	.word	0x00015420


	//   ....[51]....
        /*02b0*/ 	.word	0x00015480


	//   ....[52]....
        /*02b4*/ 	.word	0x000154c0


	//   ....[53]....
        /*02b8*/ 	.word	0x00015500


	//   ....[54]....
        /*02bc*/ 	.word	0x00015530


	//   ....[55]....
        /*02c0*/ 	.word	0x00015560


	//   ....[56]....
        /*02c4*/ 	.word	0x000156d0


	//   ....[57]....
        /*02c8*/ 	.word	0x00015730


	//   ....[58]....
        /*02cc*/ 	.word	0x00015770


	//   ....[59]....
        /*02d0*/ 	.word	0x000157b0


	//   ....[60]....
        /*02d4*/ 	.word	0x000157e0


	//   ....[61]....
        /*02d8*/ 	.word	0x00015810


	//   ....[62]....
        /*02dc*/ 	.word	0x000158d0


	//   ....[63]....
        /*02e0*/ 	.word	0x000158f0


	//   ....[64]....
        /*02e4*/ 	.word	0x00015960


	//   ....[65]....
        /*02e8*/ 	.word	0x00015fb0


	//   ....[66]....
        /*02ec*/ 	.word	0x00016610


	//   ....[67]....
        /*02f0*/ 	.word	0x00016a00


	//   ....[68]....
        /*02f4*/ 	.word	0x00016a90


	//   ....[69]....
        /*02f8*/ 	.word	0x00016b30


	//   ....[70]....
        /*02fc*/ 	.word	0x00016be0


	//   ....[71]....
        /*0300*/ 	.word	0x00016c60


	//   ....[72]....
        /*0304*/ 	.word	0x00016ce0


	//   ....[73]....
        /*0308*/ 	.word	0x00016d60


	//   ....[74]....
        /*030c*/ 	.word	0x00016de0


	//   ....[75]....
        /*0310*/ 	.word	0x00016e70


	//   ....[76]....
        /*0314*/ 	.word	0x00016f20


	//   ....[77]....
        /*0318*/ 	.word	0x00016fa0


	//   ....[78]....
        /*031c*/ 	.word	0x00017020


	//   ....[79]....
        /*0320*/ 	.word	0x000170a0


	//   ....[80]....
        /*0324*/ 	.word	0x00017120


	//   ....[81]....
        /*0328*/ 	.word	0x00017190


	//   ....[82]....
        /*032c*/ 	.word	0x00017230


	//   ....[83]....
        /*0330*/ 	.word	0x000172c0


	//   ....[84]....
        /*0334*/ 	.word	0x000173e0


	//----- nvinfo : EIATTR_REG_RECONFIG
	.align		4
.L_1347:
        /*0338*/ 	.byte	0x01, 0x54
	.zero		2


	//----- nvinfo : EIATTR_SYSCALL_OFFSETS
	.align		4
        /*033c*/ 	.byte	0x04, 0x46
        /*033e*/ 	.short	(.L_1349 - .L_1348)


	//   ....[0]....
.L_1348:
        /*0340*/ 	.word	0x00001aa0


	//   ....[1]....
        /*0344*/ 	.word	0x00012ad0


	//   ....[2]....
        /*0348*/ 	.word	0x00012c00


	//   ....[3]....
        /*034c*/ 	.word	0x00012d00


	//----- nvinfo : EIATTR_MBARRIER_INSTR_OFFSETS
	.align		4
.L_1349:
        /*0350*/ 	.byte	0x04, 0x39
        /*0352*/ 	.short	(.L_1351 - .L_1350)


	//   ....[0]....
.L_1350:
        /*0354*/ 	.word	0x000002a0
        /*0358*/ 	.word	0x000000ff
        /*035c*/ 	.word	0x0002d800
        /*0360*/ 	.short	0x0100
        /*0362*/ 	.byte	0x08
	.zero		1


	//   ....[1]....
        /*0364*/ 	.word	0x000002b0
        /*0368*/ 	.word	0x000000ff
        /*036c*/ 	.word	0x0002d820
        /*0370*/ 	.short	0x0100
        /*0372*/ 	.byte	0x08
	.zero		1


	//   ....[2]....
        /*0374*/ 	.word	0x000003a0
        /*0378*/ 	.word	0x000000ff
        /*037c*/ 	.word	0x0002d830
        /*0380*/ 	.short	0x0100
        /*0382*/ 	.byte	0x08
	.zero		1


	//   ....[3]....
        /*0384*/ 	.word	0x000003b0
        /*0388*/ 	.word	0x000000ff
        /*038c*/ 	.word	0x0002d840
        /*0390*/ 	.short	0x0100
        /*0392*/ 	.byte	0x08
	.zero		1


	//   ....[4]....
        /*0394*/ 	.word	0x000003c0
        /*0398*/ 	.word	0x000000ff
        /*039c*/ 	.word	0x0002d838
        /*03a0*/ 	.short	0x0100
        /*03a2*/ 	.byte	0x08
	.zero		1


	//   ....[5]....
        /*03a4*/ 	.word	0x000003d0
        /*03a8*/ 	.word	0x000000ff
        /*03ac*/ 	.word	0x0002d848
        /*03b0*/ 	.short	0x0100
        /*03b2*/ 	.byte	0x08
	.zero		1


	//   ....[6]....
        /*03b4*/ 	.word	0x00000500
        /*03b8*/ 	.word	0x000000ff
        /*03bc*/ 	.word	0x0002d850
        /*03c0*/ 	.short	0x0100
        /*03c2*/ 	.byte	0x08
	.zero		1


	//   ....[7]....
        /*03c4*/ 	.word	0x00000510
        /*03c8*/ 	.word	0x000000ff
        /*03cc*/ 	.word	0x0002d860
        /*03d0*/ 	.short	0x0100
        /*03d2*/ 	.byte	0x08
	.zero		1


	//   ....[8]....
        /*03d4*/ 	.word	0x00000520
        /*03d8*/ 	.word	0x000000ff
        /*03dc*/ 	.word	0x0002d858
        /*03e0*/ 	.short	0x0100
        /*03e2*/ 	.byte	0x08
	.zero		1


	//   ....[9]....
        /*03e4*/ 	.word	0x00000530
        /*03e8*/ 	.word	0x000000ff
        /*03ec*/ 	.word	0x0002d868
        /*03f0*/ 	.short	0x0100
        /*03f2*/ 	.byte	0x08
	.zero		1


	//   ....[10]....
        /*03f4*/ 	.word	0x00000620
        /*03f8*/ 	.word	0x000000ff
        /*03fc*/ 	.word	0x0002d870
        /*0400*/ 	.short	0x0100
        /*0402*/ 	.byte	0x06
	.zero		1


	//   ....[11]....
        /*0404*/ 	.word	0x00000630
        /*0408*/ 	.word	0x000000ff
        /*040c*/ 	.word	0x0002d880
        /*0410*/ 	.short	0x0100
        /*0412*/ 	.byte	0x06
	.zero		1


	//   ....[12]....
        /*0414*/ 	.word	0x00000640
        /*0418*/ 	.word	0x000000ff
        /*041c*/ 	.word	0x0002d878
        /*0420*/ 	.short	0x0100
        /*0422*/ 	.byte	0x06
	.zero		1


	//   ....[13]....
        /*0424*/ 	.word	0x00000650
        /*0428*/ 	.word	0x000000ff
        /*042c*/ 	.word	0x0002d888
        /*0430*/ 	.short	0x0100
        /*0432*/ 	.byte	0x06
	.zero		1


	//   ....[14]....
        /*0434*/ 	.word	0x00000780
        /*0438*/ 	.word	0x000000ff
        /*043c*/ 	.word	0x0002d890
        /*0440*/ 	.short	0x0100
        /*0442*/ 	.byte	0x08
	.zero		1


	//   ....[15]....
        /*0444*/ 	.word	0x00000790
        /*0448*/ 	.word	0x000000ff
        /*044c*/ 	.word	0x0002d8a0
        /*0450*/ 	.short	0x0100
        /*0452*/ 	.byte	0x08
	.zero		1


	//   ....[16]....
        /*0454*/ 	.word	0x000007a0
        /*0458*/ 	.word	0x000000ff
        /*045c*/ 	.word	0x0002d898
        /*0460*/ 	.short	0x0100
        /*0462*/ 	.byte	0x08
	.zero		1


	//   ....[17]....
        /*0464*/ 	.word	0x000007b0
        /*0468*/ 	.word	0x000000ff
        /*046c*/ 	.word	0x0002d8a8
        /*0470*/ 	.short	0x0100
        /*0472*/ 	.byte	0x08
	.zero		1


	//   ....[18]....
        /*0474*/ 	.word	0x000008e0
        /*0478*/ 	.word	0x000000ff
        /*047c*/ 	.word	0x0002d8b0
        /*0480*/ 	.short	0x0100
        /*0482*/ 	.byte	0x08
	.zero		1


	//   ....[19]....
        /*0484*/ 	.word	0x000008f0
        /*0488*/ 	.word	0x000000ff
        /*048c*/ 	.word	0x0002d8c0
        /*0490*/ 	.short	0x0100
        /*0492*/ 	.byte	0x08
	.zero		1


	//   ....[20]....
        /*0494*/ 	.word	0x00000900
        /*0498*/ 	.word	0x000000ff
        /*049c*/ 	.word	0x0002d8b8
        /*04a0*/ 	.short	0x0100
        /*04a2*/ 	.byte	0x08
	.zero		1


	//   ....[21]....
        /*04a4*/ 	.word	0x00000910
        /*04a8*/ 	.word	0x000000ff
        /*04ac*/ 	.word	0x0002d8c8
        /*04b0*/ 	.short	0x0100
        /*04b2*/ 	.byte	0x08
	.zero		1


	//   ....[22]....
        /*04b4*/ 	.word	0x00001b20
        /*04b8*/ 	.word	0x000000ff
        /*04bc*/ 	.word	0x0002d800
        /*04c0*/ 	.short	0x010a
        /*04c2*/ 	.byte	0x2a
	.zero		1


	//   ....[23]....
        /*04c4*/ 	.word	0x00001ba0
        /*04c8*/ 	.word	0x00000004
        /*04cc*/ 	.word	0x0002d830
        /*04d0*/ 	.short	0x010a
        /*04d2*/ 	.byte	0x3f
	.zero		1


	//   ....[24]....
        /*04d4*/ 	.word	0x00001c00
        /*04d8*/ 	.word	0x00000004
        /*04dc*/ 	.word	0x0002d830
        /*04e0*/ 	.short	0x010a
        /*04e2*/ 	.byte	0x3f
	.zero		1


	//   ....[25]....
        /*04e4*/ 	.word	0x000023d0
        /*04e8*/ 	.word	0x00000004
        /*04ec*/ 	.word	0x00000000
        /*04f0*/ 	.short	0x0101
        /*04f2*/ 	.byte	0x3f
	.zero		1


	//   ....[26]....
        /*04f4*/ 	.word	0x00005710
        /*04f8*/ 	.word	0x000000ff
        /*04fc*/ 	.word	0x0002d830
        /*0500*/ 	.short	0x010a
        /*0502*/ 	.byte	0x06
	.zero		1


	//   ....[27]....
        /*0504*/ 	.word	0x00005750
        /*0508*/ 	.word	0x000000ff
        /*050c*/ 	.word	0x0002d830
        /*0510*/ 	.short	0x010a
        /*0512*/ 	.byte	0x06
	.zero		1


	//   ....[28]....
        /*0514*/ 	.word	0x000059f0
        /*0518*/ 	.word	0x000000ff
        /*051c*/ 	.word	0x0002d850
        /*0520*/ 	.short	0x010a
        /*0522*/ 	.byte	0x06
	.zero		1


	//   ....[29]....
        /*0524*/ 	.word	0x00005a30
        /*0528*/ 	.word	0x000000ff
        /*052c*/ 	.word	0x0002d850
        /*0530*/ 	.short	0x010a
        /*0532*/ 	.byte	0x06
	.zero		1


	//   ....[30]....
        /*0534*/ 	.word	0x00006740
        /*0538*/ 	.word	0x00000035
        /*053c*/ 	.word	0x00000000
        /*0540*/ 	.short	0x0101
        /*0542*/ 	.byte	0x3f
	.zero		1


	//   ....[31]....
        /*0544*/ 	.word	0x00008060
        /*0548*/ 	.word	0x0000000d
        /*054c*/ 	.word	0x00000000
        /*0550*/ 	.short	0x0101
        /*0552*/ 	.byte	0x3f
	.zero		1


	//   ....[32]....
        /*0554*/ 	.word	0x00009220
        /*0558*/ 	.word	0x000000ff
        /*055c*/ 	.word	0x0002d830
        /*0560*/ 	.short	0x010a
        /*0562*/ 	.byte	0x06
	.zero		1


	//   ....[33]....
        /*0564*/ 	.word	0x00009260
        /*0568*/ 	.word	0x000000ff
        /*056c*/ 	.word	0x0002d830
        /*0570*/ 	.short	0x010a
        /*0572*/ 	.byte	0x06
	.zero		1


	//   ....[34]....
        /*0574*/ 	.word	0x00009500
        /*0578*/ 	.word	0x000000ff
        /*057c*/ 	.word	0x0002d850
        /*0580*/ 	.short	0x010a
        /*0582*/ 	.byte	0x06
	.zero		1


	//   ....[35]....
        /*0584*/ 	.word	0x00009540
        /*0588*/ 	.word	0x000000ff
        /*058c*/ 	.word	0x0002d850
        /*0590*/ 	.short	0x010a
        /*0592*/ 	.byte	0x06
	.zero		1


	//   ....[36]....
        /*0594*/ 	.word	0x0000ae40
        /*0598*/ 	.word	0x00000018
        /*059c*/ 	.word	0x00000000
        /*05a0*/ 	.short	0x0101
        /*05a2*/ 	.byte	0x3f
	.zero		1


	//   ....[37]....
        /*05a4*/ 	.word	0x0000aec0
        /*05a8*/ 	.word	0x0000002a
        /*05ac*/ 	.word	0x00000000
        /*05b0*/ 	.short	0x0101
        /*05b2*/ 	.byte	0x3f
	.zero		1


	//   ....[38]....
        /*05b4*/ 	.word	0x0000bb50
        /*05b8*/ 	.word	0x000000ff
        /*05bc*/ 	.word	0x0002d830
        /*05c0*/ 	.short	0x010a
        /*05c2*/ 	.byte	0x06
	.zero		1


	//   ....[39]....
        /*05c4*/ 	.word	0x0000bb90
        /*05c8*/ 	.word	0x000000ff
        /*05cc*/ 	.word	0x0002d830
        /*05d0*/ 	.short	0x010a
        /*05d2*/ 	.byte	0x06
	.zero		1


	//   ....[40]....
        /*05d4*/ 	.word	0x0000be30
        /*05d8*/ 	.word	0x000000ff
        /*05dc*/ 	.word	0x0002d850
        /*05e0*/ 	.short	0x010a
        /*05e2*/ 	.byte	0x06
	.zero		1


	//   ....[41]....
        /*05e4*/ 	.word	0x0000be70
        /*05e8*/ 	.word	0x000000ff
        /*05ec*/ 	.word	0x0002d850
        /*05f0*/ 	.short	0x010a
        /*05f2*/ 	.byte	0x06
	.zero		1


	//   ....[42]....
        /*05f4*/ 	.word	0x0000cb30
        /*05f8*/ 	.word	0x00000035
        /*05fc*/ 	.word	0x00000000
        /*0600*/ 	.short	0x0101
        /*0602*/ 	.byte	0x3f
	.zero		1


	//   ....[43]....
        /*0604*/ 	.word	0x0000e6b0
        /*0608*/ 	.word	0x00000020
        /*060c*/ 	.word	0x00000000
        /*0610*/ 	.short	0x0101
        /*0612*/ 	.byte	0x3f
	.zero		1


	//   ....[44]....
        /*0614*/ 	.word	0x0000f2e0
        /*0618*/ 	.word	0x000000ff
        /*061c*/ 	.word	0x0002d850
        /*0620*/ 	.short	0x010a
        /*0622*/ 	.byte	0x09
	.zero		1


	//   ....[45]....
        /*0624*/ 	.word	0x0000f320
        /*0628*/ 	.word	0x000000ff
        /*062c*/ 	.word	0x0002d850
        /*0630*/ 	.short	0x010a
        /*0632*/ 	.byte	0x09
	.zero		1


	//   ....[46]....
        /*0634*/ 	.word	0x0000f960
        /*0638*/ 	.word	0x00000007
        /*063c*/ 	.word	0x00000000
        /*0640*/ 	.short	0x0101
        /*0642*/ 	.byte	0x3f
	.zero		1


	//   ....[47]....
        /*0644*/ 	.word	0x00010960
        /*0648*/ 	.word	0x000000ff
        /*064c*/ 	.word	0x00000000
        /*0650*/ 	.short	0x0101
        /*0652*/ 	.byte	0x04
	.zero		1


	//   ....[48]....
        /*0654*/ 	.word	0x00013330
        /*0658*/ 	.word	0x00000005
        /*065c*/ 	.word	0x0002d840
        /*0660*/ 	.short	0x010a
        /*0662*/ 	.byte	0x3f
	.zero		1


	//   ....[49]....
        /*0664*/ 	.word	0x00013820
        /*0668*/ 	.word	0x00000019
        /*066c*/ 	.word	0x0002d820
        /*0670*/ 	.short	0x010a
        /*0672*/ 	.byte	0x3f
	.zero		1


	//   ....[50]....
        /*0674*/ 	.word	0x00013b00
        /*0678*/ 	.word	0x00000003
        /*067c*/ 	.word	0x0002d840
        /*0680*/ 	.short	0x010a
        /*0682*/ 	.byte	0x3f
	.zero		1


	//   ....[51]....
        /*0684*/ 	.word	0x00013d80
        /*0688*/ 	.word	0x00000002
        /*068c*/ 	.word	0x00000060
        /*0690*/ 	.short	0x010a
        /*0692*/ 	.byte	0x3f
	.zero		1


	//   ....[52]....
        /*0694*/ 	.word	0x000142a0
        /*0698*/ 	.word	0x00000003
        /*069c*/ 	.word	0x0002d840
        /*06a0*/ 	.short	0x010a
        /*06a2*/ 	.byte	0x3f
	.zero		1


	//   ....[53]....
        /*06a4*/ 	.word	0x00014520
        /*06a8*/ 	.word	0x00000003
        /*06ac*/ 	.word	0x00000060
        /*06b0*/ 	.short	0x010a
        /*06b2*/ 	.byte	0x3f
	.zero		1


	//   ....[54]....
        /*06b4*/ 	.word	0x000149a0
        /*06b8*/ 	.word	0x00000002
        /*06bc*/ 	.word	0x0002d840
        /*06c0*/ 	.short	0x010a
        /*06c2*/ 	.byte	0x3f
	.zero		1


	//   ....[55]....
        /*06c4*/ 	.word	0x00014c40
        /*06c8*/ 	.word	0x00000002
        /*06cc*/ 	.word	0x00000060
        /*06d0*/ 	.short	0x010a
        /*06d2*/ 	.byte	0x3f
	.zero		1


	//   ....[56]....
        /*06d4*/ 	.word	0x00015020
        /*06d8*/ 	.word	0x00000003
        /*06dc*/ 	.word	0x0002d860
        /*06e0*/ 	.short	0x010a
        /*06e2*/ 	.byte	0x3f
	.zero		1


	//   ....[57]....
        /*06e4*/ 	.word	0x00015f30
        /*06e8*/ 	.word	0x00000009
        /*06ec*/ 	.word	0x0002d820
        /*06f0*/ 	.short	0x010a
        /*06f2*/ 	.byte	0x3f
	.zero		1


	//   ....[58]....
        /*06f4*/ 	.word	0x000160d0
        /*06f8*/ 	.word	0x00000007
        /*06fc*/ 	.word	0x00000000
        /*0700*/ 	.short	0x010a
        /*0702*/ 	.byte	0x3f
	.zero		1


	//   ....[59]....
        /*0704*/ 	.word	0x00016140
        /*0708*/ 	.word	0x00000003
        /*070c*/ 	.word	0x00000000
        /*0710*/ 	.short	0x010a
        /*0712*/ 	.byte	0x3f
	.zero		1


	//   ....[60]....
        /*0714*/ 	.word	0x000161a0
        /*0718*/ 	.word	0x00000005
        /*071c*/ 	.word	0x00000000
        /*0720*/ 	.short	0x010a
        /*0722*/ 	.byte	0x3f
	.zero		1


	//   ....[61]....
        /*0724*/ 	.word	0x000161d0
        /*0728*/ 	.word	0x00000003
        /*072c*/ 	.word	0x00000000
        /*0730*/ 	.short	0x010a
        /*0732*/ 	.byte	0x3f
	.zero		1


	//   ....[62]....
        /*0734*/ 	.word	0x00016240
        /*0738*/ 	.word	0x00000003
        /*073c*/ 	.word	0x0002d800
        /*0740*/ 	.short	0x010a
        /*0742*/ 	.byte	0x3f
	.zero		1


	//   ....[63]....
        /*0744*/ 	.word	0x00016290
        /*0748*/ 	.word	0x00000004
        /*074c*/ 	.word	0x0002d830
        /*0750*/ 	.short	0x010a
        /*0752*/ 	.byte	0x3f
	.zero		1


	//   ....[64]....
        /*0754*/ 	.word	0x000162f0
        /*0758*/ 	.word	0x0000000b
        /*075c*/ 	.word	0x0002d830
        /*0760*/ 	.short	0x010a
        /*0762*/ 	.byte	0x3f
	.zero		1


	//   ....[65]....
        /*0764*/ 	.word	0x00016350
        /*0768*/ 	.word	0x0000000b
        /*076c*/ 	.word	0x0002d850
        /*0770*/ 	.short	0x010a
        /*0772*/ 	.byte	0x3f
	.zero		1


	//   ....[66]....
        /*0774*/ 	.word	0x000163b0
        /*0778*/ 	.word	0x00000009
        /*077c*/ 	.word	0x0002d830
        /*0780*/ 	.short	0x010a
        /*0782*/ 	.byte	0x3f
	.zero		1


	//   ....[67]....
        /*0784*/ 	.word	0x00016410
        /*0788*/ 	.word	0x00000009
        /*078c*/ 	.word	0x0002d850
        /*0790*/ 	.short	0x010a
        /*0792*/ 	.byte	0x3f
	.zero		1


	//   ....[68]....
        /*0794*/ 	.word	0x00016470
        /*0798*/ 	.word	0x0000000d
        /*079c*/ 	.word	0x0002d830
        /*07a0*/ 	.short	0x010a
        /*07a2*/ 	.byte	0x3f
	.zero		1


	//   ....[69]....
        /*07a4*/ 	.word	0x000164d0
        /*07a8*/ 	.word	0x0000000d
        /*07ac*/ 	.word	0x0002d850
        /*07b0*/ 	.short	0x010a
        /*07b2*/ 	.byte	0x3f
	.zero		1


	//   ....[70]....
        /*07b4*/ 	.word	0x00016530
        /*07b8*/ 	.word	0x00000005
        /*07bc*/ 	.word	0x0002d850
        /*07c0*/ 	.short	0x010a
        /*07c2*/ 	.byte	0x3f
	.zero		1


	//   ....[71]....
        /*07c4*/ 	.word	0x000166d0
        /*07c8*/ 	.word	0x00000005
        /*07cc*/ 	.word	0x0002d840
        /*07d0*/ 	.short	0x010a
        /*07d2*/ 	.byte	0x3f
	.zero		1


	//   ....[72]....
        /*07d4*/ 	.word	0x00016720
        /*07d8*/ 	.word	0x00000019
        /*07dc*/ 	.word	0x0002d820
        /*07e0*/ 	.short	0x010a
        /*07e2*/ 	.byte	0x3f
	.zero		1


	//   ....[73]....
        /*07e4*/ 	.word	0x00016770
        /*07e8*/ 	.word	0x00000003
        /*07ec*/ 	.word	0x0002d840
        /*07f0*/ 	.short	0x010a
        /*07f2*/ 	.byte	0x3f
	.zero		1


	//   ....[74]....
        /*07f4*/ 	.word	0x000167c0
        /*07f8*/ 	.word	0x00000002
        /*07fc*/ 	.word	0x00000060
        /*0800*/ 	.short	0x010a
        /*0802*/ 	.byte	0x3f
	.zero		1


	//   ....[75]....
        /*0804*/ 	.word	0x00016810
        /*0808*/ 	.word	0x00000003
        /*080c*/ 	.word	0x0002d840
        /*0810*/ 	.short	0x010a
        /*0812*/ 	.byte	0x3f
	.zero		1


	//   ....[76]....
        /*0814*/ 	.word	0x00016860
        /*0818*/ 	.word	0x00000003
        /*081c*/ 	.word	0x00000060
        /*0820*/ 	.short	0x010a
        /*0822*/ 	.byte	0x3f
	.zero		1


	//   ....[77]....
        /*0824*/ 	.word	0x000168b0
        /*0828*/ 	.word	0x00000002
        /*082c*/ 	.word	0x0002d840
        /*0830*/ 	.short	0x010a
        /*0832*/ 	.byte	0x3f
	.zero		1


	//   ....[78]....
        /*0834*/ 	.word	0x00016900
        /*0838*/ 	.word	0x00000002
        /*083c*/ 	.word	0x00000060
        /*0840*/ 	.short	0x010a
        /*0842*/ 	.byte	0x3f
	.zero		1


	//   ....[79]....
        /*0844*/ 	.word	0x00016950
        /*0848*/ 	.word	0x00000003
        /*084c*/ 	.word	0x0002d860
        /*0850*/ 	.short	0x010a
        /*0852*/ 	.byte	0x3f
	.zero		1


	//   ....[80]....
        /*0854*/ 	.word	0x00017300
        /*0858*/ 	.word	0x00000009
        /*085c*/ 	.word	0x0002d820
        /*0860*/ 	.short	0x010a
        /*0862*/ 	.byte	0x3f
	.zero		1


	//   ....[81]....
        /*0864*/ 	.word	0x000174a0
        /*0868*/ 	.word	0x00000007
        /*086c*/ 	.word	0x00000000
        /*0870*/ 	.short	0x010a
        /*0872*/ 	.byte	0x3f
	.zero		1


	//   ....[82]....
        /*0874*/ 	.word	0x000174f0
        /*0878*/ 	.word	0x00000003
        /*087c*/ 	.word	0x00000000
        /*0880*/ 	.short	0x010a
        /*0882*/ 	.byte	0x3f
	.zero		1


	//   ....[83]....
        /*0884*/ 	.word	0x00017540
        /*0888*/ 	.word	0x00000005
        /*088c*/ 	.word	0x00000000
        /*0890*/ 	.short	0x010a
        /*0892*/ 	.byte	0x3f
	.zero		1


	//----- nvinfo : EIATTR_NUM_MBARRIERS
	.align		4
.L_1351:
        /*0894*/ 	.byte	0x03, 0x38
        /*0896*/ 	.short	0x0016


	//----- nvinfo : EIATTR_EXIT_INSTR_OFFSETS
	.align		4
        /*0898*/ 	.byte	0x04, 0x1c
        /*089a*/ 	.short	(.L_1353 - .L_1352)


	//   ....[0]....
.L_1352:
        /*089c*/ 	.word	0x00000ab0


	//   ....[1]....
        /*08a0*/ 	.word	0x00011480


	//   ....[2]....
        /*08a4*/ 	.word	0x000114e0


	//   ....[3]....
        /*08a8*/ 	.word	0x00016220


	//----- nvinfo : EIATTR_MAX_THREADS
	.align		4
.L_1353:
        /*08ac*/ 	.byte	0x04, 0x05
        /*08ae*/ 	.short	(.L_1355 - .L_1354)
.L_1354:
        /*08b0*/ 	.word	0x00000200
        /*08b4*/ 	.word	0x00000001
        /*08b8*/ 	.word	0x00000001


	//----- nvinfo : EIATTR_CRS_STACK_SIZE
	.align		4
.L_1355:
        /*08bc*/ 	.byte	0x04, 0x1e
        /*08be*/ 	.short	(.L_1357 - .L_1356)
.L_1356:
        /*08c0*/ 	.word	0x00000000


	//----- nvinfo : EIATTR_CBANK_PARAM_SIZE
	.align		4
.L_1357:
        /*08c4*/ 	.byte	0x03, 0x19
        /*08c6*/ 	.short	0x0a70


	//----- nvinfo : EIATTR_PARAM_CBANK
	.align		4
        /*08c8*/ 	.byte	0x04, 0x0a
        /*08ca*/ 	.short	(.L_1359 - .L_1358)
	.align		4
.L_1358:
        /*08cc*/ 	.word	index@(.nv.constant0._ZN7cutlass13device_kernelIN5flash11enable_sm90INS1_16FlashAttnFwdSm90INS1_25CollectiveMainloopFwdSm90ILi2EN4cute5tupleIJNS5_1CILi1EEES8_S8_EEENS6_IJNS7_ILi192EEENS7_ILi128EEENS7_ILi96EEEEEELi96ENS_10bfloat16_tEfNS_4arch4Sm90ELb0ELb1ELb1ELb1ELb0ELb0ELb0ELb0ELb1ELb0ELb0ELb0EEENS1_21CollectiveEpilogueFwdINS6_IJSA_SC_SB_EEES9_SE_SG_Li384ELb1ELb0ELb0ELb0EEENS1_36VarlenDynamicPersistentTileSchedulerILi192ELi128ELi384ELi32ELb0ELb0ELb1ELb1ELb0ELb1EEEEEEEEEvNT_6ParamsE)
        /*08d0*/ 	.short	0x0210
        /*08d2*/ 	.short	0x0a70


	//----- nvinfo : EIATTR_SW_WAR
	.align		4
.L_1359:
        /*08d4*/ 	.byte	0x04, 0x36
        /*08d6*/ 	.short	(.L_1361 - .L_1360)
.L_1360:
        /*08d8*/ 	.word	0x00000008
.L_1361:


//--------------------- .nv.info._ZN7cutlass13device_kernelIN5flash11enable_sm90INS1_16FlashAttnFwdSm90INS1_25CollectiveMainloopFwdSm90ILi2EN4cute5tupleIJNS5_1CILi1EEES8_S8_EEENS6_IJNS7_ILi192EEENS7_ILi128EEENS7_ILi96EEEEEELi96ENS_10bfloat16_tEfNS_4arch4Sm90ELb0ELb1ELb1ELb1ELb0ELb1ELb0ELb0ELb1ELb0ELb0ELb0EEENS1_21CollectiveEpilogueFwdINS6_IJSA_SC_SB_EEES9_SE_SG_Li384ELb1ELb0ELb0ELb0EEENS1_36VarlenDynamicPersistentTileSchedulerILi192ELi128ELi384ELi32ELb0ELb0ELb1ELb1ELb0ELb1EEEEEEEEEvNT_6ParamsE --------------------------
	.section	.nv.info._ZN7cutlass13device_kernelIN5flash11enable_sm90INS1_16FlashAttnFwdSm90INS1_25CollectiveMainloopFwdSm90ILi2EN4cute5tupleIJNS5_1CILi1EEES8_S8_EEENS6_IJNS7_ILi192EEENS7_ILi128EEENS7_ILi96EEEEEELi96ENS_10bfloat16_tEfNS_4arch4Sm90ELb0ELb1ELb1ELb1ELb0ELb1ELb0ELb0ELb1ELb0ELb0ELb0EEENS1_21CollectiveEpilogueFwdINS6_IJSA_SC_SB_EEES9_SE_SG_Li384ELb1ELb0ELb0ELb0EEENS1_36VarlenDynamicPersistentTileSchedulerILi192ELi128ELi384ELi32ELb0ELb0ELb1ELb1ELb0ELb1EEEEEEEEEvNT_6ParamsE,"",@"SHT_CUDA_INFO"
	.sectionflags	@""
	.align	4


	//----- nvinfo : EIATTR_CUDA_API_VERSION
	.align		4
        /*0000*/ 	.byte	0x04, 0x37
        /*0002*/ 	.short	(.L_1363 - .L_1362)
.L_1362:
        /*0004*/ 	.word	0x00000082


	//----- nvinfo : EIATTR_KPARAM_INFO
	.align		4
.L_1363:
        /*0008*/ 	.byte	0x04, 0x17
        /*000a*/ 	.short	(.L_1365 - .L_1364)
.L_1364:
        /*000c*/ 	.word	0x00000000
        /*0010*/ 	.short	0x0000
        /*0012*/ 	.short	0x0070
        /*0014*/ 	.byte	0x00, 0xf0, 0x01, 0x28


	//----- nvinfo : EIATTR_SPARSE_MMA_MASK
	.align		4
.L_1365:
        /*0018*/ 	.byte	0x03, 0x50
        /*001a*/ 	.short	0x0000


	//----- nvinfo : EIATTR_MAXREG_COUNT
	.align		4
        /*001c*/ 	.byte	0x03, 0x1b
        /*001e*/ 	.short	0x0080


	//----- nvinfo : EIATTR_NUM_BARRIERS
	.align		4
        /*0020*/ 	.byte	0x02, 0x4c
        /*0022*/ 	.byte	0x10
	.zero		1


	//----- nvinfo : EIATTR_EXTERNS
	.align		4
        /*0024*/ 	.byte	0x04, 0x0f
        /*0026*/ 	.short	(.L_1367 - .L_1366)


	//   ....[0]....
	.align		4
.L_1366:
        /*0028*/ 	.word	index@(__assertfail)


	//----- nvinfo : EIATTR_ANNOTATIONS
	.align		4
.L_1367:
        /*002c*/ 	.byte	0x04, 0x55
        /*002e*/ 	.short	(.L_1369 - .L_1368)


	//   ....[0]....
.L_1368:
        /* <DEDUP_REMOVED lines=63> */


	//----- nvinfo : EIATTR_MERCURY_ISA_VERSION
	.align		4
.L_1369:
        /*0410*/ 	.byte	0x03, 0x5f
        /*0412*/ 	.short	0x0101


	//----- nvinfo : EIATTR_UNUSED_LOAD_BYTE_OFFSET
	.align		4
        /*0414*/ 	.byte	0x04, 0x44
        /*0416*/ 	.short	(.L_1371 - .L_1370)


	//   ....[0]....
.L_1370:
        /*0418*/ 	.word	0x00000b10
        /*041c*/ 	.word	0x0000fff0


	//   ....[1]....
        /*0420*/ 	.word	0x0001ab30
        /*0424*/ 	.word	0x0000fff0


	//----- nvinfo : EIATTR_INT_WARP_WIDE_INSTR_OFFSETS
	.align		4
.L_1371:
        /*0428*/ 	.byte	0x04, 0x31
        /*042a*/ 	.short	(.L_1373 - .L_1372)


	//   ....[0]....
.L_1372:
        /*042c*/ 	.word	0x000001c0


	//   ....[1]....
        /*0430*/ 	.word	0x00000200


	//   ....[2]....
        /*0434*/ 	.word	0x00000270


	//   ....[3]....
        /*0438*/ 	.word	0x0001eb00


	//   ....[4]....
        /*043c*/ 	.word	0x0001eb90


	//   ....[5]....
        /*0440*/ 	.word	0x0001f040


	//   ....[6]....
        /*0444*/ 	.word	0x0001f080


	//   ....[7]....
        /*0448*/ 	.word	0x0001f1c0


	//   ....[8]....
        /*044c*/ 	.word	0x0001f290


	//   ....[9]....
        /*0450*/ 	.word	0x000212f0


	//   ....[10]....
        /*0454*/ 	.word	0x00021380


	//----- nvinfo : EIATTR_COOP_GROUP_MASK_REGIDS
	.align		4
.L_1373:
        /*0458*/ 	.byte	0x04, 0x29
        /*045a*/ 	.short	(.L_1375 - .L_1374)


	//   ....[0]....
.L_1374:
        /*045c*/ 	.word	0xffffffff


	//   ....[1]....
        /*0460*/ 	.word	0xffffffff


	//   ....[2]....
        /*0464*/ 	.word	0xffffffff


	//   ....[3]....
        /*0468*/ 	.word	0xffffffff


	//   ....[4]....
        /*046c*/ 	.word	0xffffffff


	//   ....[5]....
        /*0470*/ 	.word	0xffffffff


	//   ....[6]....
        /*0474*/ 	.word	0xffffffff


	//   ....[7]....
        /*0478*/ 	.word	0xffffffff


	//   ....[8]....
        /*047c*/ 	.word	0xffffffff


	//   ....[9]....
        /*0480*/ 	.word	0xffffffff


	//   ....[10]....
        /*0484*/ 	.word	0xffffffff


	//   ....[11]....
        /*0488*/ 	.word	0xffffffff


	//   ....[12]....
        /*048c*/ 	.word	0xffffffff


	//   ....[13]....
        /*0490*/ 	.word	0xffffffff


	//   ....[14]....
        /*0494*/ 	.word	0xffffffff


	//   ....[15]....
        /*0498*/ 	.word	0xffffffff


	//   ....[16]....
        /*049c*/ 	.word	0xffffffff


	//   ....[17]....
        /*04a0*/ 	.word	0xffffffff


	//   ....[18]....
        /*04a4*/ 	.word	0xffffffff


	//   ....[19]....
        /*04a8*/ 	.word	0xffffffff


	//   ....[20]....
        /*04ac*/ 	.word	0xffffffff


	//   ....[21]....
        /*04b0*/ 	.word	0xffffffff


	//   ....[22]....
        /*04b4*/ 	.word	0xffffffff


	//   ....[23]....
        /*04b8*/ 	.word	0xffffffff


	//   ....[24]....
        /*04bc*/ 	.word	0xffffffff


	//   ....[25]....
        /*04c0*/ 	.word	0xffffffff


	//   ....[26]....
        /*04c4*/ 	.word	0xffffffff


	//   ....[27]....
        /*04c8*/ 	.word	0xffffffff


	//   ....[28]....
        /*04cc*/ 	.word	0xffffffff


	//   ....[29]....
        /*04d0*/ 	.word	0xffffffff


	//   ....[30]....
        /*04d4*/ 	.word	0xffffffff


	//   ....[31]....
        /*04d8*/ 	.word	0xffffffff


	//   ....[32]....
        /*04dc*/ 	.word	0xffffffff


	//   ....[33]....
        /*04e0*/ 	.word	0xffffffff


	//   ....[34]....
        /*04e4*/ 	.word	0xffffffff


	//   ....[35]....
        /*04e8*/ 	.word	0xffffffff


	//   ....[36]....
        /*04ec*/ 	.word	0xffffffff


	//   ....[37]....
        /*04f0*/ 	.word	0xffffffff


	//   ....[38]....
        /*04f4*/ 	.word	0xffffffff


	//   ....[39]....
        /*04f8*/ 	.word	0xffffffff


	//   ....[40]....
        /*04fc*/ 	.word	0xffffffff


	//   ....[41]....
        /*0500*/ 	.word	0xffffffff


	//   ....[42]....
        /*0504*/ 	.word	0xffffffff


	//   ....[43]....
        /*0508*/ 	.word	0xffffffff


	//   ....[44]....
        /*050c*/ 	.word	0xffffffff


	//   ....[45]....
        /*0510*/ 	.word	0xffffffff


	//   ....[46]....
        /*0514*/ 	.word	0xffffffff


	//   ....[47]....
        /*0518*/ 	.word	0xffffffff


	//   ....[48]....
        /*051c*/ 	.word	0xffffffff


	//   ....[49]....
        /*0520*/ 	.word	0xffffffff


	//   ....[50]....
        /*0524*/ 	.word	0xffffffff


	//   ....[51]....
        /*0528*/ 	.word	0xffffffff


	//   ....[52]....
        /*052c*/ 	.word	0xffffffff


	//   ....[53]....
        /*0530*/ 	.word	0xffffffff


	//   ....[54]....
        /*0534*/ 	.word	0xffffffff


	//   ....[55]....
        /*0538*/ 	.word	0xffffffff


	//   ....[56]....
        /*053c*/ 	.word	0xffffffff


	//   ....[57]....
        /*0540*/ 	.word	0xffffffff


	//   ....[58]....
        /*0544*/ 	.word	0xffffffff


	//   ....[59]....
        /*0548*/ 	.word	0xffffffff


	//   ....[60]....
        /*054c*/ 	.word	0xffffffff


	//   ....[61]....
        /*0550*/ 	.word	0xffffffff


	//   ....[62]....
        /*0554*/ 	.word	0xffffffff


	//   ....[63]....
        /*0558*/ 	.word	0xffffffff


	//   ....[64]....
        /*055c*/ 	.word	0xffffffff


	//   ....[65]....
        /*0560*/ 	.word	0xffffffff


	//   ....[66]....
        /*0564*/ 	.word	0x0500000f


	//   ....[67]....
        /*0568*/ 	.word	0x0500000f


	//   ....[68]....
        /*056c*/ 	.word	0x0500000f


	//   ....[69]....
        /*0570*/ 	.word	0x0500000f


	//   ....[70]....
        /*0574*/ 	.word	0x0500000f


	//   ....[71]....
        /*0578*/ 	.word	0x0500000f


	//   ....[72]....
        /*057c*/ 	.word	0x0500000f


	//   ....[73]....
        /*0580*/ 	.word	0x0500000f


	//   ....[74]....
        /*0584*/ 	.word	0x0500000f


	//   ....[75]....
        /*0588*/ 	.word	0x0500000f


	//   ....[76]....
        /*058c*/ 	.word	0x0500000f


	//   ....[77]....
        /*0590*/ 	.word	0x0500000f


	//   ....[78]....
        /*0594*/ 	.word	0x0500000f


	//   ....[79]....
        /*0598*/ 	.word	0x0500000f


	//   ....[80]....
        /*059c*/ 	.word	0x0500000f


	//   ....[81]....
        /*05a0*/ 	.word	0x0500000f


	//   ....[82]....
        /*05a4*/ 	.word	0x0500000f


	//   ....[83]....
        /*05a8*/ 	.word	0x0500000f


	//   ....[84]....
        /*05ac*/ 	.word	0x0500000f


	//   ....[85]....
        /*05b0*/ 	.word	0x0500000f


	//   ....[86]....
        /*05b4*/ 	.word	0x0500000f


	//   ....[87]....
        /*05b8*/ 	.word	0x0500000f


	//   ....[88]....
        /*05bc*/ 	.word	0x0500000f


	//   ....[89]....
        /*05c0*/ 	.word	0x0500000f


	//   ....[90]....
        /*05c4*/ 	.word	0x0500000f


	//   ....[91]....
        /*05c8*/ 	.word	0x0500000f


	//   ....[92]....
        /*05cc*/ 	.word	0x0500000f


	//   ....[93]....
        /*05d0*/ 	.word	0x0500000f


	//   ....[94]....
        /*05d4*/ 	.word	0x0500000f


	//----- nvinfo : EIATTR_COOP_GROUP_INSTR_OFFSETS
	.align		4
.L_1375:
        /*05d8*/ 	.byte	0x04, 0x28
        /*05da*/ 	.short	(.L_1377 - .L_1376)


	//   ....[0]....
.L_1376:
        /*05dc*/ 	.word	0x00000070


	//   ....[1]....
        /*05e0*/ 	.word	0x000001d0


	//   ....[2]....
        /*05e4*/ 	.word	0x00000220


	//   ....[3]....
        /*05e8*/ 	.word	0x00000450


	//   ....[4]....
        /*05ec*/ 	.word	0x000005b0


	//   ....[5]....
        /*05f0*/ 	.word	0x000006d0


	//   ....[6]....
        /*05f4*/ 	.word	0x00000830


	//   ....[7]....
        /*05f8*/ 	.word	0x000075a0


	//   ....[8]....
        /*05fc*/ 	.word	0x0000df40


	//   ....[9]....
        /*0600*/ 	.word	0x0000dff0


	//   ....[10]....
        /*0604*/ 	.word	0x0000e5d0


	//   ....[11]....
        /*0608*/ 	.word	0x0000e5f0


	//   ....[12]....
        /*060c*/ 	.word	0x0000f4e0


	//   ....[13]....
        /*0610*/ 	.word	0x00011b10


	//   ....[14]....
        /*0614*/ 	.word	0x00011c10


	//   ....[15]....
        /*0618*/ 	.word	0x000124c0


	//   ....[16]....
        /*061c*/ 	.word	0x00012520


	//   ....[17]....
        /*0620*/ 	.word	0x00013400


	//   ....[18]....
        /*0624*/ 	.word	0x00014650


	//   ....[19]....
        /*0628*/ 	.word	0x000146b0


	//   ....[20]....
        /*062c*/ 	.word	0x00014db0


	//   ....[21]....
        /*0630*/ 	.word	0x00014dd0


	//   ....[22]....
        /*0634*/ 	.word	0x00016240


	//   ....[23]....
        /*0638*/ 	.word	0x00018310


	//   ....[24]....
        /*063c*/ 	.word	0x00018330


	//   ....[25]....
        /*0640*/ 	.word	0x00018fd0


	//   ....[26]....
        /*0644*/ 	.word	0x00018ff0


	//   ....[27]....
        /*0648*/ 	.word	0x00019e90


	//   ....[28]....
        /*064c*/ 	.word	0x0001a0a0


	//   ....[29]....
        /*0650*/ 	.word	0x0001a0d0


	//   ....[30]....
        /*0654*/ 	.word	0x0001a1f0


	//   ....[31]....
        /*0658*/ 	.word	0x0001a640


	//   ....[32]....
        /*065c*/ 	.word	0x0001c480


	//   ....[33]....
        /*0660*/ 	.word	0x0001c620


	//   ....[34]....
        /*0664*/ 	.word	0x0001c650


	//   ....[35]....
        /*0668*/ 	.word	0x0001c680


	//   ....[36]....
        /*066c*/ 	.word	0x0001c6c0


	//   ....[37]....
        /*0670*/ 	.word	0x0001c710


	//   ....[38]....
        /*0674*/ 	.word	0x0001c770


	//   ....[39]....
        /*0678*/ 	.word	0x0001c930


	//   ....[40]....
        /*067c*/ 	.word	0x0001c990


	//   ....[41]....
        /*0680*/ 	.word	0x0001c9d0


	//   ....[42]....
        /*0684*/ 	.word	0x0001ca10


	//   ....[43]....
        /*0688*/ 	.word	0x0001ca40


	//   ....[44]....
        /*068c*/ 	.word	0x0001ca70


	//   ....[45]....
        /*0690*/ 	.word	0x0001cb10


	//   ....[46]....
        /*0694*/ 	.word	0x0001cb70


	//   ....[47]....
        /*0698*/ 	.word	0x0001cc00


	//   ....[48]....
        /*069c*/ 	.word	0x00021740


	//   ....[49]....
        /*06a0*/ 	.word	0x00021750


	//   ....[50]....
        /*06a4*/ 	.word	0x00021840


	//   ....[51]....
        /*06a8*/ 	.word	0x000218a0


	//   ....[52]....
        /*06ac*/ 	.word	0x000218e0


	//   ....[53]....
        /*06b0*/ 	.word	0x00021920


	//   ....[54]....
        /*06b4*/ 	.word	0x00021950


	//   ....[55]....
        /*06b8*/ 	.word	0x00021980


	//   ....[56]....
        /*06bc*/ 	.word	0x00021af0


	//   ....[57]....
        /*06c0*/ 	.word	0x00021b50


	//   ....[58]....
        /*06c4*/ 	.word	0x00021b90


	//   ....[59]....
        /*06c8*/ 	.word	0x00021bd0


	//   ....[60]....
        /*06cc*/ 	.word	0x00021c00


	//   ....[61]....
        /*06d0*/ 	.word	0x00021c30


	//   ....[62]....
        /*06d4*/ 	.word	0x00021cf0


	//   ....[63]....
        /*06d8*/ 	.word	0x00021d10


	//   ....[64]....
        /*06dc*/ 	.word	0x00021d80


	//   ....[65]....
        /*06e0*/ 	.word	0x000223f0


	//   ....[66]....
        /*06e4*/ 	.word	0x00022800


	//   ....[67]....
        /*06e8*/ 	.word	0x000228a0


	//   ....[68]....
        /*06ec*/ 	.word	0x00022940


	//   ....[69]....
        /*06f0*/ 	.word	0x000229e0


	//   ....[70]....
        /*06f4*/ 	.word	0x00022a80


	//   ....[71]....
        /*06f8*/ 	.word	0x00022b60


	//   ....[72]....
        /*06fc*/ 	.word	0x00022c00


	//   ....[73]....
        /*0700*/ 	.word	0x00022ca0


	//   ....[74]....
        /*0704*/ 	.word	0x00022d40


	//   ....[75]....
        /*0708*/ 	.word	0x000230e0


	//   ....[76]....
        /*070c*/ 	.word	0x000233c0


	//   ....[77]....
        /*0710*/ 	.word	0x000237b0


	//   ....[78]....
        /*0714*/ 	.word	0x00023840


	//   ....[79]....
        /*0718*/ 	.word	0x000238e0


	//   ....[80]....
        /*071c*/ 	.word	0x00023990


	//   ....[81]....
        /*0720*/ 	.word	0x00023a10


	//   ....[82]....
        /*0724*/ 	.word	0x00023a90


	//   ....[83]....
        /*0728*/ 	.word	0x00023b10


	//   ....[84]....
        /*072c*/ 	.word	0x00023b90


	//   ....[85]....
        /*0730*/ 	.word	0x00023c20


	//   ....[86]....
        /*0734*/ 	.word	0x00023cd0


	//   ....[87]....
        /*0738*/ 	.word	0x00023d50


	//   ....[88]....
        /*073c*/ 	.word	0x00023dd0


	//   ....[89]....
        /*0740*/ 	.word	0x00023e50


	//   ....[90]....
        /*0744*/ 	.word	0x00023ed0


	//   ....[91]....
        /*0748*/ 	.word	0x00023f40


	//   ....[92]....
        /*074c*/ 	.word	0x00023fe0


	//   ....[93]....
        /*0750*/ 	.word	0x00024070


	//   ....[94]....
        /*0754*/ 	.word	0x00024190


	//----- nvinfo : EIATTR_REG_RECONFIG
	.align		4
.L_1377:
        /*0758*/ 	.byte	0x01, 0x54
	.zero		2


	//----- nvinfo : EIATTR_SYSCALL_OFFSETS
	.align		4
        /*075c*/ 	.byte	0x04, 0x46
        /*075e*/ 	.short	(.L_1379 - .L_1378)


	//   ....[0]....
.L_1378:
        /*0760*/ 	.word	0x00001be0


	//   ....[1]....
        /*0764*/ 	.word	0x00001d30


	//   ....[2]....
        /*0768*/ 	.word	0x000077c0


	//   ....[3]....
        /*076c*/ 	.word	0x00007b00


	//   ....[4]....
        /*0770*/ 	.word	0x0001ed10


	//   ....[5]....
        /*0774*/ 	.word	0x0001ee40


	//   ....[6]....
        /*0778*/ 	.word	0x0001ef40


	//----- nvinfo : EIATTR_MBARRIER_INSTR_OFFSETS
	.align		4
.L_1379:
        /*077c*/ 	.byte	0x04, 0x39
        /*077e*/ 	.short	(.L_1381 - .L_1380)


	//   ....[0]....
.L_1380:
        /*0780*/ 	.word	0x00000300
        /*0784*/ 	.word	0x000000ff
        /*0788*/ 	.word	0x0002d800
        /*078c*/ 	.short	0x0100
        /*078e*/ 	.byte	0x08
	.zero		1


	//   ....[1]....
        /*0790*/ 	.word	0x00000310
        /*0794*/ 	.word	0x000000ff
        /*0798*/ 	.word	0x0002d820
        /*079c*/ 	.short	0x0100
        /*079e*/ 	.byte	0x08
	.zero		1


	//   ....[2]....
        /*07a0*/ 	.word	0x00000400
        /*07a4*/ 	.word	0x000000ff
        /*07a8*/ 	.word	0x0002d830
        /*07ac*/ 	.short	0x0100
        /*07ae*/ 	.byte	0x08
	.zero		1


	//   ....[3]....
        /*07b0*/ 	.word	0x00000410
        /*07b4*/ 	.word	0x000000ff
        /*07b8*/ 	.word	0x0002d840
        /*07bc*/ 	.short	0x0100
        /*07be*/ 	.byte	0x08
	.zero		1


	//   ....[4]....
        /*07c0*/ 	.word	0x00000420
        /*07c4*/ 	.word	0x000000ff
        /*07c8*/ 	.word	0x0002d838
        /*07cc*/ 	.short	0x0100
        /*07ce*/ 	.byte	0x08
	.zero		1


	//   ....[5]....
        /*07d0*/ 	.word	0x00000430
        /*07d4*/ 	.word	0x000000ff
        /*07d8*/ 	.word	0x0002d848
        /*07dc*/ 	.short	0x0100
        /*07de*/ 	.byte	0x08
	.zero		1


	//   ....[6]....
        /*07e0*/ 	.word	0x00000560
        /*07e4*/ 	.word	0x000000ff
        /*07e8*/ 	.word	0x0002d850
        /*07ec*/ 	.short	0x0100
        /*07ee*/ 	.byte	0x08
	.zero		1


	//   ....[7]....
        /*07f0*/ 	.word	0x00000570
        /*07f4*/ 	.word	0x000000ff
        /*07f8*/ 	.word	0x0002d860
        /*07fc*/ 	.short	0x0100
        /*07fe*/ 	.byte	0x08
	.zero		1


	//   ....[8]....
        /*0800*/ 	.word	0x00000580
        /*0804*/ 	.word	0x000000ff
        /*0808*/ 	.word	0x0002d858
        /*080c*/ 	.short	0x0100
        /*080e*/ 	.byte	0x08
	.zero		1


	//   ....[9]....
        /*0810*/ 	.word	0x00000590
        /*0814*/ 	.word	0x000000ff
        /*0818*/ 	.word	0x0002d868
        /*081c*/ 	.short	0x0100
        /*081e*/ 	.byte	0x08
	.zero		1


	//   ....[10]....
        /*0820*/ 	.word	0x00000680
        /*0824*/ 	.word	0x000000ff
        /*0828*/ 	.word	0x0002d870
        /*082c*/ 	.short	0x0100
        /*082e*/ 	.byte	0x06
	.zero		1


	//   ....[11]....
        /*0830*/ 	.word	0x00000690
        /*0834*/ 	.word	0x000000ff
        /*0838*/ 	.word	0x0002d880
        /*083c*/ 	.short	0x0100
        /*083e*/ 	.byte	0x06
	.zero		1


	//   ....[12]....
        /*0840*/ 	.word	0x000006a0
        /*0844*/ 	.word	0x000000ff
        /*0848*/ 	.word	0x0002d878
        /*084c*/ 	.short	0x0100
        /*084e*/ 	.byte	0x06
	.zero		1


	//   ....[13]....
        /*0850*/ 	.word	0x000006b0
        /*0854*/ 	.word	0x000000ff
        /*0858*/ 	.word	0x0002d888
        /*085c*/ 	.short	0x0100
        /*085e*/ 	.byte	0x06
	.zero		1


	//   ....[14]....
        /*0860*/ 	.word	0x000007e0
        /*0864*/ 	.word	0x000000ff
        /*0868*/ 	.word	0x0002d890
        /*086c*/ 	.short	0x0100
        /*086e*/ 	.byte	0x08
	.zero		1


	//   ....[15]....
        /*0870*/ 	.word	0x000007f0
        /*0874*/ 	.word	0x000000ff
        /*0878*/ 	.word	0x0002d8a0
        /*087c*/ 	.short	0x0100
        /*087e*/ 	.byte	0x08
	.zero		1


	//   ....[16]....
        /*0880*/ 	.word	0x00000800
        /*0884*/ 	.word	0x000000ff
        /*0888*/ 	.word	0x0002d898
        /*088c*/ 	.short	0x0100
        /*088e*/ 	.byte	0x08
	.zero		1


	//   ....[17]....
        /*0890*/ 	.word	0x00000810
        /*0894*/ 	.word	0x000000ff
        /*0898*/ 	.word	0x0002d8a8
        /*089c*/ 	.short	0x0100
        /*089e*/ 	.byte	0x08
	.zero		1


	//   ....[18]....
        /*08a0*/ 	.word	0x00000940
        /*08a4*/ 	.word	0x000000ff
        /*08a8*/ 	.word	0x0002d8b0
        /*08ac*/ 	.short	0x0100
        /*08ae*/ 	.byte	0x08
	.zero		1


	//   ....[19]....
        /*08b0*/ 	.word	0x00000950
        /*08b4*/ 	.word	0x000000ff
        /*08b8*/ 	.word	0x0002d8c0
        /*08bc*/ 	.short	0x0100
        /*08be*/ 	.byte	0x08
	.zero		1


	//   ....[20]....
        /*08c0*/ 	.word	0x00000960
        /*08c4*/ 	.word	0x000000ff
        /*08c8*/ 	.word	0x0002d8b8
        /*08cc*/ 	.short	0x0100
        /*08ce*/ 	.byte	0x08
	.zero		1


	//   ....[21]....
        /*08d0*/ 	.word	0x00000970
        /*08d4*/ 	.word	0x000000ff
        /*08d8*/ 	.word	0x0002d8c8
        /*08dc*/ 	.short	0x0100
        /*08de*/ 	.byte	0x08
	.zero		1


	//   ....[22]....
        /*08e0*/ 	.word	0x000032a0
        /*08e4*/ 	.word	0x0000000f
        /*08e8*/ 	.word	0x0002d890
        /*08ec*/ 	.short	0x010a
        /*08ee*/ 	.byte	0x3f
	.zero		1


	//   ....[23]....
        /*08f0*/ 	.word	0x00004e60
        /*08f4*/ 	.word	0x0000000f
        /*08f8*/ 	.word	0x0002d890
        /*08fc*/ 	.short	0x010a
        /*08fe*/ 	.byte	0x3f
	.zero		1


	//   ....[24]....
        /*0900*/ 	.word	0x00006930
        /*0904*/ 	.word	0x0000000f
        /*0908*/ 	.word	0x0002d890
        /*090c*/ 	.short	0x010a
        /*090e*/ 	.byte	0x3f
	.zero		1


	//   ....[25]....
        /*0910*/ 	.word	0x00006ba0
        /*0914*/ 	.word	0x0000001c
        /*0918*/ 	.word	0x00000000
        /*091c*/ 	.short	0x0101
        /*091e*/ 	.byte	0x3f
	.zero		1


	//   ....[26]....
        /*0920*/ 	.word	0x00006be0
        /*0924*/ 	.word	0x0000000f
        /*0928*/ 	.word	0x0002d8b0
        /*092c*/ 	.short	0x010a
        /*092e*/ 	.byte	0x3f
	.zero		1


	//   ....[27]....
        /*0930*/ 	.word	0x00006f40
        /*0934*/ 	.word	0x0000000f
        /*0938*/ 	.word	0x00000000
        /*093c*/ 	.short	0x0101
        /*093e*/ 	.byte	0x3f
	.zero		1


	//   ....[28]....
        /*0940*/ 	.word	0x00007860
        /*0944*/ 	.word	0x00000002
        /*0948*/ 	.word	0x0002d800
        /*094c*/ 	.short	0x010a
        /*094e*/ 	.byte	0x3f
	.zero		1


	//   ....[29]....
        /*0950*/ 	.word	0x000078b0
        /*0954*/ 	.word	0x00000002
        /*0958*/ 	.word	0x0002d800
        /*095c*/ 	.short	0x010a
        /*095e*/ 	.byte	0x3f
	.zero		1


	//   ....[30]....
        /*0960*/ 	.word	0x00008420
        /*0964*/ 	.word	0x00000002
        /*0968*/ 	.word	0x0002d800
        /*096c*/ 	.short	0x010a
        /*096e*/ 	.byte	0x3f
	.zero		1


	//   ....[31]....
        /*0970*/ 	.word	0x0000a1a0
        /*0974*/ 	.word	0x00000002
        /*0978*/ 	.word	0x0002d800
        /*097c*/ 	.short	0x010a
        /*097e*/ 	.byte	0x3f
	.zero		1


	//   ....[32]....
        /*0980*/ 	.word	0x0000baf0
        /*0984*/ 	.word	0x00000000
        /*0988*/ 	.word	0x0002d830
        /*098c*/ 	.short	0x010a
        /*098e*/ 	.byte	0x3f
	.zero		1


	//   ....[33]....
        /*0990*/ 	.word	0x0000bc50
        /*0994*/ 	.word	0x00000000
        /*0998*/ 	.word	0x0002d830
        /*099c*/ 	.short	0x010a
        /*099e*/ 	.byte	0x3f
	.zero		1


	//   ....[34]....
        /*09a0*/ 	.word	0x0000c4c0
        /*09a4*/ 	.word	0x00000032
        /*09a8*/ 	.word	0x00000000
        /*09ac*/ 	.short	0x0101
        /*09ae*/ 	.byte	0x3f
	.zero		1


	//   ....[35]....
        /*09b0*/ 	.word	0x0000fa10
        /*09b4*/ 	.word	0x00000009
        /*09b8*/ 	.word	0x0002d830
        /*09bc*/ 	.short	0x010a
        /*09be*/ 	.byte	0x3f
	.zero		1


	//   ....[36]....
        /*09c0*/ 	.word	0x0000fa60
        /*09c4*/ 	.word	0x00000009
        /*09c8*/ 	.word	0x0002d830
        /*09cc*/ 	.short	0x010a
        /*09ce*/ 	.byte	0x3f
	.zero		1


	//   ....[37]....
        /*09d0*/ 	.word	0x0000fe80
        /*09d4*/ 	.word	0x00000009
        /*09d8*/ 	.word	0x0002d850
        /*09dc*/ 	.short	0x010a
        /*09de*/ 	.byte	0x3f
	.zero		1


	//   ....[38]....
        /*09e0*/ 	.word	0x0000fec0
        /*09e4*/ 	.word	0x00000009
        /*09e8*/ 	.word	0x0002d850
        /*09ec*/ 	.short	0x010a
        /*09ee*/ 	.byte	0x3f
	.zero		1


	//   ....[39]....
        /*09f0*/ 	.word	0x000108a0
        /*09f4*/ 	.word	0x00000030
        /*09f8*/ 	.word	0x00000000
        /*09fc*/ 	.short	0x0101
        /*09fe*/ 	.byte	0x3f
	.zero		1


	//   ....[40]....
        /*0a00*/ 	.word	0x000116b0
        /*0a04*/ 	.word	0x00000008
        /*0a08*/ 	.word	0x00000000
        /*0a0c*/ 	.short	0x0101
        /*0a0e*/ 	.byte	0x3f
	.zero		1


	//   ....[41]....
        /*0a10*/ 	.word	0x000137a0
        /*0a14*/ 	.word	0x0000000b
        /*0a18*/ 	.word	0x0002d830
        /*0a1c*/ 	.short	0x010a
        /*0a1e*/ 	.byte	0x3f
	.zero		1


	//   ....[42]....
        /*0a20*/ 	.word	0x000137f0
        /*0a24*/ 	.word	0x0000000b
        /*0a28*/ 	.word	0x0002d830
        /*0a2c*/ 	.short	0x010a
        /*0a2e*/ 	.byte	0x3f
	.zero		1


	//   ....[43]....
        /*0a30*/ 	.word	0x00013c10
        /*0a34*/ 	.word	0x0000000b
        /*0a38*/ 	.word	0x0002d850
        /*0a3c*/ 	.short	0x010a
        /*0a3e*/ 	.byte	0x3f
	.zero		1


	//   ....[44]....
        /*0a40*/ 	.word	0x00013c50
        /*0a44*/ 	.word	0x0000000b
        /*0a48*/ 	.word	0x0002d850
        /*0a4c*/ 	.short	0x010a
        /*0a4e*/ 	.byte	0x3f
	.zero		1


	//   ....[45]....
        /*0a50*/ 	.word	0x00015560
        /*0a54*/ 	.word	0x0000000b
        /*0a58*/ 	.word	0x00000000
        /*0a5c*/ 	.short	0x0101
        /*0a5e*/ 	.byte	0x3f
	.zero		1


	//   ....[46]....
        /*0a60*/ 	.word	0x00015570
        /*0a64*/ 	.word	0x00000009
        /*0a68*/ 	.word	0x00000000
        /*0a6c*/ 	.short	0x0101
        /*0a6e*/ 	.byte	0x3f
	.zero		1


	//   ....[47]....
        /*0a70*/ 	.word	0x00016410
        /*0a74*/ 	.word	0x0000000c
        /*0a78*/ 	.word	0x0002d830
        /*0a7c*/ 	.short	0x010a
        /*0a7e*/ 	.byte	0x3f
	.zero		1


	//   ....[48]....
        /*0a80*/ 	.word	0x00016460
        /*0a84*/ 	.word	0x0000000c
        /*0a88*/ 	.word	0x0002d830
        /*0a8c*/ 	.short	0x010a
        /*0a8e*/ 	.byte	0x3f
	.zero		1


	//   ....[49]....
        /*0a90*/ 	.word	0x00016880
        /*0a94*/ 	.word	0x0000000d
        /*0a98*/ 	.word	0x0002d850
        /*0a9c*/ 	.short	0x010a
        /*0a9e*/ 	.byte	0x3f
	.zero		1


	//   ....[50]....
        /*0aa0*/ 	.word	0x000168c0
        /*0aa4*/ 	.word	0x0000000d
        /*0aa8*/ 	.word	0x0002d850
        /*0aac*/ 	.short	0x010a
        /*0aae*/ 	.byte	0x3f
	.zero		1


	//   ....[51]....
        /*0ab0*/ 	.word	0x00017350
        /*0ab4*/ 	.word	0x00000032
        /*0ab8*/ 	.word	0x00000000
        /*0abc*/ 	.short	0x0101
        /*0abe*/ 	.byte	0x3f
	.zero		1


	//   ....[52]....
        /*0ac0*/ 	.word	0x00018100
        /*0ac4*/ 	.word	0x0000000b
        /*0ac8*/ 	.word	0x00000000
        /*0acc*/ 	.short	0x0101
        /*0ace*/ 	.byte	0x3f
	.zero		1


	//   ....[53]....
        /*0ad0*/ 	.word	0x00019f10
        /*0ad4*/ 	.word	0x0000000b
        /*0ad8*/ 	.word	0x0002d850
        /*0adc*/ 	.short	0x010a
        /*0ade*/ 	.byte	0x3f
	.zero		1


	//   ....[54]....
        /*0ae0*/ 	.word	0x00019fc0
        /*0ae4*/ 	.word	0x0000000b
        /*0ae8*/ 	.word	0x0002d850
        /*0aec*/ 	.short	0x010a
        /*0aee*/ 	.byte	0x3f
	.zero		1


	//   ....[55]....
        /*0af0*/ 	.word	0x0001a7a0
        /*0af4*/ 	.word	0x00000009
        /*0af8*/ 	.word	0x00000000
        /*0afc*/ 	.short	0x0101
        /*0afe*/ 	.byte	0x3f
	.zero		1


	//   ....[56]....
        /*0b00*/ 	.word	0x0001b970
        /*0b04*/ 	.word	0x00000000
        /*0b08*/ 	.word	0x00000000
        /*0b0c*/ 	.short	0x0101
        /*0b0e*/ 	.byte	0x3f
	.zero		1


	//   ....[57]....
        /*0b10*/ 	.word	0x0001dca0
        /*0b14*/ 	.word	0x00000008
        /*0b18*/ 	.word	0x0002d820
        /*0b1c*/ 	.short	0x010a
        /*0b1e*/ 	.byte	0x3f
	.zero		1


	//   ....[58]....
        /*0b20*/ 	.word	0x0001dd10
        /*0b24*/ 	.word	0x0000000b
        /*0b28*/ 	.word	0x0002d8a0
        /*0b2c*/ 	.short	0x010a
        /*0b2e*/ 	.byte	0x3f
	.zero		1


	//   ....[59]....
        /*0b30*/ 	.word	0x0001df60
        /*0b34*/ 	.word	0x0000000b
        /*0b38*/ 	.word	0x0002d8c0
        /*0b3c*/ 	.short	0x010a
        /*0b3e*/ 	.byte	0x3f
	.zero		1


	//   ....[60]....
        /*0b40*/ 	.word	0x0001e250
        /*0b44*/ 	.word	0x0000000a
        /*0b48*/ 	.word	0x0002d8a0
        /*0b4c*/ 	.short	0x010a
        /*0b4e*/ 	.byte	0x3f
	.zero		1


	//   ....[61]....
        /*0b50*/ 	.word	0x0001e490
        /*0b54*/ 	.word	0x0000000a
        /*0b58*/ 	.word	0x0002d8c0
        /*0b5c*/ 	.short	0x010a
        /*0b5e*/ 	.byte	0x3f
	.zero		1


	//   ....[62]....
        /*0b60*/ 	.word	0x0001f570
        /*0b64*/ 	.word	0x00000005
        /*0b68*/ 	.word	0x0002d840
        /*0b6c*/ 	.short	0x010a
        /*0b6e*/ 	.byte	0x3f
	.zero		1


	//   ....[63]....
        /*0b70*/ 	.word	0x0001fa80
        /*0b74*/ 	.word	0x0000001d
        /*0b78*/ 	.word	0x0002d820
        /*0b7c*/ 	.short	0x010a
        /*0b7e*/ 	.byte	0x3f
	.zero		1


	//   ....[64]....
        /*0b80*/ 	.word	0x0001fd70
        /*0b84*/ 	.word	0x00000003
        /*0b88*/ 	.word	0x0002d840
        /*0b8c*/ 	.short	0x010a
        /*0b8e*/ 	.byte	0x3f
	.zero		1


	//   ....[65]....
        /*0b90*/ 	.word	0x0001fff0
        /*0b94*/ 	.word	0x00000002
        /*0b98*/ 	.word	0x0002d860
        /*0b9c*/ 	.short	0x010a
        /*0b9e*/ 	.byte	0x3f
	.zero		1


	//   ....[66]....
        /*0ba0*/ 	.word	0x00020590
        /*0ba4*/ 	.word	0x00000003
        /*0ba8*/ 	.word	0x0002d840
        /*0bac*/ 	.short	0x010a
        /*0bae*/ 	.byte	0x3f
	.zero		1


	//   ....[67]....
        /*0bb0*/ 	.word	0x00020810
        /*0bb4*/ 	.word	0x00000003
        /*0bb8*/ 	.word	0x0002d860
        /*0bbc*/ 	.short	0x010a
        /*0bbe*/ 	.byte	0x3f
	.zero		1


	//   ....[68]....
        /*0bc0*/ 	.word	0x00020d10
        /*0bc4*/ 	.word	0x00000002
        /*0bc8*/ 	.word	0x0002d840
        /*0bcc*/ 	.short	0x010a
        /*0bce*/ 	.byte	0x3f
	.zero		1


	//   ....[69]....
        /*0bd0*/ 	.word	0x00020f90
        /*0bd4*/ 	.word	0x00000002
        /*0bd8*/ 	.word	0x0002d860
        /*0bdc*/ 	.short	0x010a
        /*0bde*/ 	.byte	0x3f
	.zero		1


	//   ....[70]....
        /*0be0*/ 	.word	0x000213f0
        /*0be4*/ 	.word	0x00000003
        /*0be8*/ 	.word	0x0002d860
        /*0bec*/ 	.short	0x010a
        /*0bee*/ 	.byte	0x3f
	.zero		1


	//   ....[71]....
        /*0bf0*/ 	.word	0x00022370
        /*0bf4*/ 	.word	0x00000009
        /*0bf8*/ 	.word	0x0002d820
        /*0bfc*/ 	.short	0x010a
        /*0bfe*/ 	.byte	0x3f
	.zero		1


	//   ....[72]....
        /*0c00*/ 	.word	0x00022500
        /*0c04*/ 	.word	0x00000007
        /*0c08*/ 	.word	0x00000000
        /*0c0c*/ 	.short	0x010a
        /*0c0e*/ 	.byte	0x3f
	.zero		1


	//   ....[73]....
        /*0c10*/ 	.word	0x00022570
        /*0c14*/ 	.word	0x00000003
        /*0c18*/ 	.word	0x00000000
        /*0c1c*/ 	.short	0x010a
        /*0c1e*/ 	.byte	0x3f
	.zero		1


	//   ....[74]....
        /*0c20*/ 	.word	0x000225d0
        /*0c24*/ 	.word	0x00000005
        /*0c28*/ 	.word	0x00000000
        /*0c2c*/ 	.short	0x010a
        /*0c2e*/ 	.byte	0x3f
	.zero		1


	//   ....[75]....
        /*0c30*/ 	.word	0x00022600
        /*0c34*/ 	.word	0x00000003
        /*0c38*/ 	.word	0x00000000
        /*0c3c*/ 	.short	0x010a
        /*0c3e*/ 	.byte	0x3f
	.zero		1


	//   ....[76]....
        /*0c40*/ 	.word	0x00022660
        /*0c44*/ 	.word	0x0000000f
        /*0c48*/ 	.word	0x0002d890
        /*0c4c*/ 	.short	0x010a
        /*0c4e*/ 	.byte	0x3f
	.zero		1


	//   ....[77]....
        /*0c50*/ 	.word	0x000226b0
        /*0c54*/ 	.word	0x0000000f
        /*0c58*/ 	.word	0x0002d890
        /*0c5c*/ 	.short	0x010a
        /*0c5e*/ 	.byte	0x3f
	.zero		1


	//   ....[78]....
        /*0c60*/ 	.word	0x00022700
        /*0c64*/ 	.word	0x0000000f
        /*0c68*/ 	.word	0x0002d890
        /*0c6c*/ 	.short	0x010a
        /*0c6e*/ 	.byte	0x3f
	.zero		1


	//   ....[79]....
        /*0c70*/ 	.word	0x00022750
        /*0c74*/ 	.word	0x0000000f
        /*0c78*/ 	.word	0x0002d8b0
        /*0c7c*/ 	.short	0x010a
        /*0c7e*/ 	.byte	0x3f
	.zero		1


	//   ....[80]....
        /*0c80*/ 	.word	0x00022ac0
        /*0c84*/ 	.word	0x00000002
        /*0c88*/ 	.word	0x0002d800
        /*0c8c*/ 	.short	0x010a
        /*0c8e*/ 	.byte	0x3f
	.zero		1


	//   ....[81]....
        /*0c90*/ 	.word	0x00022d80
        /*0c94*/ 	.word	0x00000002
        /*0c98*/ 	.word	0x0002d800
        /*0c9c*/ 	.short	0x010a
        /*0c9e*/ 	.byte	0x3f
	.zero		1


	//   ....[82]....
        /*0ca0*/ 	.word	0x00022dd0
        /*0ca4*/ 	.word	0x00000000
        /*0ca8*/ 	.word	0x0002d830
        /*0cac*/ 	.short	0x010a
        /*0cae*/ 	.byte	0x3f
	.zero		1


	//   ....[83]....
        /*0cb0*/ 	.word	0x00022e20
        /*0cb4*/ 	.word	0x00000009
        /*0cb8*/ 	.word	0x0002d830
        /*0cbc*/ 	.short	0x010a
        /*0cbe*/ 	.byte	0x3f
	.zero		1


	//   ....[84]....
        /*0cc0*/ 	.word	0x00022e70
        /*0cc4*/ 	.word	0x00000009
        /*0cc8*/ 	.word	0x0002d850
        /*0ccc*/ 	.short	0x010a
        /*0cce*/ 	.byte	0x3f
	.zero		1


	//   ....[85]....
        /*0cd0*/ 	.word	0x00022ec0
        /*0cd4*/ 	.word	0x0000000b
        /*0cd8*/ 	.word	0x0002d830
        /*0cdc*/ 	.short	0x010a
        /*0cde*/ 	.byte	0x3f
	.zero		1


	//   ....[86]....
        /*0ce0*/ 	.word	0x00022f10
        /*0ce4*/ 	.word	0x0000000b
        /*0ce8*/ 	.word	0x0002d850
        /*0cec*/ 	.short	0x010a
        /*0cee*/ 	.byte	0x3f
	.zero		1


	//   ....[87]....
        /*0cf0*/ 	.word	0x00022f60
        /*0cf4*/ 	.word	0x0000000c
        /*0cf8*/ 	.word	0x0002d830
        /*0cfc*/ 	.short	0x010a
        /*0cfe*/ 	.byte	0x3f
	.zero		1


	//   ....[88]....
        /*0d00*/ 	.word	0x00022fb0
        /*0d04*/ 	.word	0x0000000d
        /*0d08*/ 	.word	0x0002d850
        /*0d0c*/ 	.short	0x010a
        /*0d0e*/ 	.byte	0x3f
	.zero		1


	//   ....[89]....
        /*0d10*/ 	.word	0x00023000
        /*0d14*/ 	.word	0x0000000b
        /*0d18*/ 	.word	0x0002d850
        /*0d1c*/ 	.short	0x010a
        /*0d1e*/ 	.byte	0x3f
	.zero		1


	//   ....[90]....
        /*0d20*/ 	.word	0x000231a0
        /*0d24*/ 	.word	0x00000008
        /*0d28*/ 	.word	0x0002d820
        /*0d2c*/ 	.short	0x010a
        /*0d2e*/ 	.byte	0x3f
	.zero		1


	//   ....[91]....
        /*0d30*/ 	.word	0x000231f0
        /*0d34*/ 	.word	0x0000000b
        /*0d38*/ 	.word	0x0002d8a0
        /*0d3c*/ 	.short	0x010a
        /*0d3e*/ 	.byte	0x3f
	.zero		1


	//   ....[92]....
        /*0d40*/ 	.word	0x00023240
        /*0d44*/ 	.word	0x0000000b
        /*0d48*/ 	.word	0x0002d8c0
        /*0d4c*/ 	.short	0x010a
        /*0d4e*/ 	.byte	0x3f
	.zero		1


	//   ....[93]....
        /*0d50*/ 	.word	0x00023290
        /*0d54*/ 	.word	0x0000000a
        /*0d58*/ 	.word	0x0002d8a0
        /*0d5c*/ 	.short	0x010a
        /*0d5e*/ 	.byte	0x3f
	.zero		1


	//   ....[94]....
        /*0d60*/ 	.word	0x000232e0
        /*0d64*/ 	.word	0x0000000a
        /*0d68*/ 	.word	0x0002d8c0
        /*0d6c*/ 	.short	0x010a
        /*0d6e*/ 	.byte	0x3f
	.zero		1


	//   ....[95]....
        /*0d70*/ 	.word	0x00023480
        /*0d74*/ 	.word	0x00000005
        /*0d78*/ 	.word	0x0002d840
        /*0d7c*/ 	.short	0x010a
        /*0d7e*/ 	.byte	0x3f
	.zero		1


	//   ....[96]....
        /*0d80*/ 	.word	0x000234d0
        /*0d84*/ 	.word	0x0000001d
        /*0d88*/ 	.word	0x0002d820
        /*0d8c*/ 	.short	0x010a
        /*0d8e*/ 	.byte	0x3f
	.zero		1


	//   ....[97]....
        /*0d90*/ 	.word	0x00023520
        /*0d94*/ 	.word	0x00000003
        /*0d98*/ 	.word	0x0002d840
        /*0d9c*/ 	.short	0x010a
        /*0d9e*/ 	.byte	0x3f
	.zero		1


	//   ....[98]....
        /*0da0*/ 	.word	0x00023570
        /*0da4*/ 	.word	0x00000002
        /*0da8*/ 	.word	0x0002d860
        /*0dac*/ 	.short	0x010a
        /*0dae*/ 	.byte	0x3f
	.zero		1


	//   ....[99]....
        /*0db0*/ 	.word	0x000235c0
        /*0db4*/ 	.word	0x00000003
        /*0db8*/ 	.word	0x0002d840
        /*0dbc*/ 	.short	0x010a
        /*0dbe*/ 	.byte	0x3f
	.zero		1


	//   ....[100]....
        /*0dc0*/ 	.word	0x00023610
        /*0dc4*/ 	.word	0x00000003
        /*0dc8*/ 	.word	0x0002d860
        /*0dcc*/ 	.short	0x010a
        /*0dce*/ 	.byte	0x3f
	.zero		1


	//   ....[101]....
        /*0dd0*/ 	.word	0x00023660
        /*0dd4*/ 	.word	0x00000002
        /*0dd8*/ 	.word	0x0002d840
        /*0ddc*/ 	.short	0x010a
        /*0dde*/ 	.byte	0x3f
	.zero		1


	//   ....[102]....
        /*0de0*/ 	.word	0x000236b0
        /*0de4*/ 	.word	0x00000002
        /*0de8*/ 	.word	0x0002d860
        /*0dec*/ 	.short	0x010a
        /*0dee*/ 	.byte	0x3f
	.zero		1


	//   ....[103]....
        /*0df0*/ 	.word	0x00023700
        /*0df4*/ 	.word	0x00000003
        /*0df8*/ 	.word	0x0002d860
        /*0dfc*/ 	.short	0x010a
        /*0dfe*/ 	.byte	0x3f
	.zero		1


	//   ....[104]....
        /*0e00*/ 	.word	0x000240b0
        /*0e04*/ 	.word	0x00000009
        /*0e08*/ 	.word	0x0002d820
        /*0e0c*/ 	.short	0x010a
        /*0e0e*/ 	.byte	0x3f
	.zero		1


	//   ....[105]....
        /*0e10*/ 	.word	0x00024250
        /*0e14*/ 	.word	0x00000007
        /*0e18*/ 	.word	0x00000000
        /*0e1c*/ 	.short	0x010a
        /*0e1e*/ 	.byte	0x3f
	.zero		1


	//   ....[106]....
        /*0e20*/ 	.word	0x000242a0
        /*0e24*/ 	.word	0x00000003
        /*0e28*/ 	.word	0x00000000
        /*0e2c*/ 	.short	0x010a
        /*0e2e*/ 	.byte	0x3f
	.zero		1


	//   ....[107]....
        /*0e30*/ 	.word	0x000242f0
        /*0e34*/ 	.word	0x00000005
        /*0e38*/ 	.word	0x00000000
        /*0e3c*/ 	.short	0x010a
        /*0e3e*/ 	.byte	0x3f
	.zero		1


	//----- nvinfo : EIATTR_NUM_MBARRIERS
	.align		4
.L_1381:
        /*0e40*/ 	.byte	0x03, 0x38
        /*0e42*/ 	.short	0x0016


	//----- nvinfo : EIATTR_EXIT_INSTR_OFFSETS
	.align		4
        /*0e44*/ 	.byte	0x04, 0x1c
        /*0e46*/ 	.short	(.L_1383 - .L_1382)


	//   ....[0]....
.L_1382:
        /*0e48*/ 	.word	0x00022650


	//----- nvinfo : EIATTR_MAX_THREADS
	.align		4
.L_1383:
        /*0e4c*/ 	.byte	0x04, 0x05
        /*0e4e*/ 	.short	(.L_1385 - .L_1384)
.L_1384:
        /*0e50*/ 	.word	0x00000200
        /*0e54*/ 	.word	0x00000001
        /*0e58*/ 	.word	0x00000001


	//----- nvinfo : EIATTR_CRS_STACK_SIZE
	.align		4
.L_1385:
        /*0e5c*/ 	.byte	0x04, 0x1e
        /*0e5e*/ 	.short	(.L_1387 - .L_1386)
.L_1386:
        /*0e60*/ 	.word	0x00000000


	//----- nvinfo : EIATTR_CBANK_PARAM_SIZE
	.align		4
.L_1387:
        /*0e64*/ 	.byte	0x03, 0x19
        /*0e66*/ 	.short	0x0a70


	//----- nvinfo : EIATTR_PARAM_CBANK
	.align		4
        /*0e68*/ 	.byte	0x04, 0x0a
        /*0e6a*/ 	.short	(.L_1389 - .L_1388)
	.align		4
.L_1388:
        /*0e6c*/ 	.word	index@(.nv.constant0._ZN7cutlass13device_kernelIN5flash11enable_sm90INS1_16FlashAttnFwdSm90INS1_25CollectiveMainloopFwdSm90ILi2EN4cute5tupleIJNS5_1CILi1EEES8_S8_EEENS6_IJNS7_ILi192EEENS7_ILi128EEENS7_ILi96EEEEEELi96ENS_10bfloat16_tEfNS_4arch4Sm90ELb0ELb1ELb1ELb1ELb0ELb1ELb0ELb0ELb1ELb0ELb0ELb0EEENS1_21CollectiveEpilogueFwdINS6_IJSA_SC_SB_EEES9_SE_SG_Li384ELb1ELb0ELb0ELb0EEENS1_36VarlenDynamicPersistentTileSchedulerILi192ELi128ELi384ELi32ELb0ELb0ELb1ELb1ELb0ELb1EEEEEEEEEvNT_6ParamsE)
        /*0e70*/ 	.short	0x0210
        /*0e72*/ 	.short	0x0a70


	//----- nvinfo : EIATTR_SW_WAR
	.align		4
.L_1389:
        /*0e74*/ 	.byte	0x04, 0x36
        /*0e76*/ 	.short	(.L_1391 - .L_1390)
.L_1390:
        /*0e78*/ 	.word	0x00000008
.L_1391:


//--------------------- .nv.info._ZN7cutlass13device_kernelIN5flash11enable_sm90INS1_16FlashAttnFwdSm90INS1_25CollectiveMainloopFwdSm90ILi2EN4cute5tupleIJNS5_1CILi1EEES8_S8_EEENS6_IJNS7_ILi192EEENS7_ILi144EEENS7_ILi96EEEEEELi96ENS_10bfloat16_tEfNS_4arch4Sm90ELb1ELb0ELb1ELb0ELb0ELb0ELb0ELb0ELb1ELb0ELb0ELb0EEENS1_21CollectiveEpilogueFwdINS6_IJSA_SC_SB_EEES9_SE_SG_Li384ELb0ELb0ELb0ELb0EEENS1_30DynamicPersistentTileSchedulerILi384ELi32ELb0ELb0ELb1EEEEEEEEEvNT_6ParamsE --------------------------
	.section	.nv.info._ZN7cutlass13device_kernelIN5flash11enable_sm90INS1_16FlashAttnFwdSm90INS1_25CollectiveMainloopFwdSm90ILi2EN4cute5tupleIJNS5_1CILi1EEES8_S8_EEENS6_IJNS7_ILi192EEENS7_ILi144EEENS7_ILi96EEEEEELi96ENS_10bfloat16_tEfNS_4arch4Sm90ELb1ELb0ELb1ELb0ELb0ELb0ELb0ELb0ELb1ELb0ELb0ELb0EEENS1_21CollectiveEpilogueFwdINS6_IJSA_SC_SB_EEES9_SE_SG_Li384ELb0ELb0ELb0ELb0EEENS1_30DynamicPersistentTileSchedulerILi384ELi32ELb0ELb0ELb1EEEEEEEEEvNT_6ParamsE,"",@"SHT_CUDA_INFO"
	.sectionflags	@""
	.align	4


	//----- nvinfo : EIATTR_CUDA_API_VERSION
	.align		4
        /*0000*/ 	.byte	0x04, 0x37
        /*0002*/ 	.short	(.L_1393 - .L_1392)
.L_1392:
        /*0004*/ 	.word	0x00000082


	//----- nvinfo : EIATTR_KPARAM_INFO
	.align		4
.L_1393:
        /*0008*/ 	.byte	0x04, 0x17
        /*000a*/ 	.short	(.L_1395 - .L_1394)
.L_1394:
        /*000c*/ 	.word	0x00000000
        /*0010*/ 	.short	0x0000
        /*0012*/ 	.short	0x0070
        /*0014*/ 	.byte	0x00, 0xf0, 0x01, 0x2e


	//----- nvinfo : EIATTR_SPARSE_MMA_MASK
	.align		4
.L_1395:
        /*0018*/ 	.byte	0x03, 0x50
        /*001a*/ 	.short	0x0000


	//----- nvinfo : EIATTR_MAXREG_COUNT
	.align		4
        /*001c*/ 	.byte	0x03, 0x1b
        /*001e*/ 	.short	0x0080


	//----- nvinfo : EIATTR_NUM_BARRIERS
	.align		4
        /*0020*/ 	.byte	0x02, 0x4c
        /*0022*/ 	.byte	0x10
	.zero		1


	//----- nvinfo : EIATTR_EXTERNS
	.align		4
        /*0024*/ 	.byte	0x04, 0x0f
        /*0026*/ 	.short	(.L_1397 - .L_1396)


	//   ....[0]....
	.align		4
.L_1396:
        /*0028*/ 	.word	index@(__assertfail)


	//----- nvinfo : EIATTR_MERCURY_ISA_VERSION
	.align		4
.L_1397:
        /*002c*/ 	.byte	0x03, 0x5f
        /*002e*/ 	.short	0x0101


	//----- nvinfo : EIATTR_INT_WARP_WIDE_INSTR_OFFSETS
	.align		4
        /*0030*/ 	.byte	0x04, 0x31
        /*0032*/ 	.short	(.L_1399 - .L_1398)


	//   ....[0]....
.L_1398:
        /*0034*/ 	.word	0x00000170


	//   ....[1]....
        /*0038*/ 	.word	0x000001b0


	//   ....[2]....
        /*003c*/ 	.word	0x00000240


	//   ....[3]....
        /*0040*/ 	.word	0x00010830


	//   ....[4]....
        /*0044*/ 	.word	0x000108d0


	//   ....[5]....
        /*0048*/ 	.word	0x00010de0


	//   ....[6]....
        /*004c*/ 	.word	0x00012ae0


	//   ....[7]....
        /*0050*/ 	.word	0x00012b80


	//----- nvinfo : EIATTR_COOP_GROUP_MASK_REGIDS
	.align		4
.L_1399:
        /*0054*/ 	.byte	0x04, 0x29
        /*0056*/ 	.short	(.L_1401 - .L_1400)


	//   ....[0]....
.L_1400:
        /*0058*/ 	.word	0xffffffff


	//   ....[1]....
        /*005c*/ 	.word	0xffffffff


	//   ....[2]....
        /*0060*/ 	.word	0xffffffff


	//   ....[3]....
        /*0064*/ 	.word	0xffffffff


	//   ....[4]....
        /*0068*/ 	.word	0xffffffff


	//   ....[5]....
        /*006c*/ 	.word	0xffffffff


	//   ....[6]....
        /*0070*/ 	.word	0xffffffff


	//   ....[7]....
        /*0074*/ 	.word	0xffffffff


	//   ....[8]....
        /*0078*/ 	.word	0xffffffff


	//   ....[9]....
        /*007c*/ 	.word	0xffffffff


	//   ....[10]....
        /*0080*/ 	.word	0xffffffff


	//   ....[11]....
        /*0084*/ 	.word	0xffffffff


	//   ....[12]....
        /*0088*/ 	.word	0xffffffff


	//   ....[13]....
        /*008c*/ 	.word	0xffffffff


	//   ....[14]....
        /*0090*/ 	.word	0xffffffff


	//   ....[15]....
        /*0094*/ 	.word	0xffffffff


	//   ....[16]....
        /*0098*/ 	.word	0xffffffff


	//   ....[17]....
        /*009c*/ 	.word	0xffffffff


	//   ....[18]....
        /*00a0*/ 	.word	0xffffffff


	//   ....[19]....
        /*00a4*/ 	.word	0xffffffff


	//   ....[20]....
        /*00a8*/ 	.word	0xffffffff


	//   ....[21]....
        /*00ac*/ 	.word	0xffffffff


	//   ....[22]....
        /*00b0*/ 	.word	0xffffffff


	//   ....[23]....
        /*00b4*/ 	.word	0xffffffff


	//   ....[24]....
        /*00b8*/ 	.word	0xffffffff


	//   ....[25]....
        /*00bc*/ 	.word	0xffffffff


	//   ....[26]....
        /*00c0*/ 	.word	0xffffffff


	//   ....[27]....
        /*00c4*/ 	.word	0xffffffff


	//   ....[28]....
        /*00c8*/ 	.word	0xffffffff


	//   ....[29]....
        /*00cc*/ 	.word	0xffffffff


	//   ....[30]....
        /*00d0*/ 	.word	0xffffffff


	//   ....[31]....
        /*00d4*/ 	.word	0x0500000f


	//   ....[32]....
        /*00d8*/ 	.word	0x0500000f


	//----- nvinfo : EIATTR_COOP_GROUP_INSTR_OFFSETS
	.align		4
.L_1401:
        /*00dc*/ 	.byte	0x04, 0x28
        /*00de*/ 	.short	(.L_1403 - .L_1402)


	//   ....[0]....
.L_1402:
        /*00e0*/ 	.word	0x00000050


	//   ....[1]....
        /*00e4*/ 	.word	0x00000180


	//   ....[2]....
        /*00e8*/ 	.word	0x00000220


	//   ....[3]....
        /*00ec*/ 	.word	0x000003b0


	//   ....[4]....
        /*00f0*/ 	.word	0x00000510


	//   ....[5]....
        /*00f4*/ 	.word	0x00000630


	//   ....[6]....
        /*00f8*/ 	.word	0x00000790


	//   ....[7]....
        /*00fc*/ 	.word	0x000014d0


	//   ....[8]....
        /*0100*/ 	.word	0x00003e90


	//   ....[9]....
        /*0104*/ 	.word	0x00003ef0


	//   ....[10]....
        /*0108*/ 	.word	0x000049b0


	//   ....[11]....
        /*010c*/ 	.word	0x00004a30


	//   ....[12]....
        /*0110*/ 	.word	0x00005a90


	//   ....[13]....
        /*0114*/ 	.word	0x00008600


	//   ....[14]....
        /*0118*/ 	.word	0x00008710


	//   ....[15]....
        /*011c*/ 	.word	0x00009390


	//   ....[16]....
        /*0120*/ 	.word	0x000093f0


	//   ....[17]....
        /*0124*/ 	.word	0x0000a740


	//   ....[18]....
        /*0128*/ 	.word	0x0000cb50


	//   ....[19]....
        /*012c*/ 	.word	0x0000cbc0


	//   ....[20]....
        /*0130*/ 	.word	0x0000d3e0


	//   ....[21]....
        /*0134*/ 	.word	0x0000d460


	//   ....[22]....
        /*0138*/ 	.word	0x0000e810


	//   ....[23]....
        /*013c*/ 	.word	0x0000e950


	//   ....[24]....
        /*0140*/ 	.word	0x0000e990


	//   ....[25]....
        /*0144*/ 	.word	0x0000ead0


	//   ....[26]....
        /*0148*/ 	.word	0x0000eb00


	//   ....[27]....
        /*014c*/ 	.word	0x0000f9d0


	//   ....[28]....
        /*0150*/ 	.word	0x000102d0


	//   ....[29]....
        /*0154*/ 	.word	0x00012ed0


	//   ....[30]....
        /*0158*/ 	.word	0x00013040


	//   ....[31]....
        /*015c*/ 	.word	0x00013570


	//   ....[32]....
        /*0160*/ 	.word	0x00013940


	//----- nvinfo : EIATTR_REG_RECONFIG
	.align		4
.L_1403:
        /*0164*/ 	.byte	0x01, 0x54
	.zero		2


	//----- nvinfo : EIATTR_SYSCALL_OFFSETS
	.align		4
        /*0168*/ 	.byte	0x04, 0x46
        /*016a*/ 	.short	(.L_1405 - .L_1404)


	//   ....[0]....
.L_1404:
        /*016c*/ 	.word	0x000016b0


	//   ....[1]....
        /*0170*/ 	.word	0x00010a50


	//   ....[2]....
        /*0174*/ 	.word	0x00010b80


	//   ....[3]....
        /*0178*/ 	.word	0x00010c70


	//----- nvinfo : EIATTR_MBARRIER_INSTR_OFFSETS
	.align		4
.L_1405:
        /*017c*/ 	.byte	0x04, 0x39
        /*017e*/ 	.short	(.L_1407 - .L_1406)


	//   ....[0]....
.L_1406:
        /*0180*/ 	.word	0x00000260
        /*0184*/ 	.word	0x000000ff
        /*0188*/ 	.word	0x00031c00
        /*018c*/ 	.short	0x0100
        /*018e*/ 	.byte	0x06
	.zero		1


	//   ....[1]....
        /*0190*/ 	.word	0x00000270
        /*0194*/ 	.word	0x000000ff
        /*0198*/ 	.word	0x00031c20
        /*019c*/ 	.short	0x0100
        /*019e*/ 	.byte	0x06
	.zero		1


	//   ....[2]....
        /*01a0*/ 	.word	0x00000360
        /*01a4*/ 	.word	0x000000ff
        /*01a8*/ 	.word	0x00031c30
        /*01ac*/ 	.short	0x0100
        /*01ae*/ 	.byte	0x08
	.zero		1


	//   ....[3]....
        /*01b0*/ 	.word	0x00000370
        /*01b4*/ 	.word	0x000000ff
        /*01b8*/ 	.word	0x00031c40
        /*01bc*/ 	.short	0x0100
        /*01be*/ 	.byte	0x08
	.zero		1


	//   ....[4]....
        /*01c0*/ 	.word	0x00000380
        /*01c4*/ 	.word	0x000000ff
        /*01c8*/ 	.word	0x00031c38
        /*01cc*/ 	.short	0x0100
        /*01ce*/ 	.byte	0x08
	.zero		1


	//   ....[5]....
        /*01d0*/ 	.word	0x00000390
        /*01d4*/ 	.word	0x000000ff
        /*01d8*/ 	.word	0x00031c48
        /*01dc*/ 	.short	0x0100
        /*01de*/ 	.byte	0x08
	.zero		1


	//   ....[6]....
        /*01e0*/ 	.word	0x000004c0
        /*01e4*/ 	.word	0x000000ff
        /*01e8*/ 	.word	0x00031c50
        /*01ec*/ 	.short	0x0100
        /*01ee*/ 	.byte	0x08
	.zero		1


	//   ....[7]....
        /*01f0*/ 	.word	0x000004d0
        /*01f4*/ 	.word	0x000000ff
        /*01f8*/ 	.word	0x00031c60
        /*01fc*/ 	.short	0x0100
        /*01fe*/ 	.byte	0x08
	.zero		1


	//   ....[8]....
        /*0200*/ 	.word	0x000004e0
        /*0204*/ 	.word	0x000000ff
        /*0208*/ 	.word	0x00031c58
        /*020c*/ 	.short	0x0100
        /*020e*/ 	.byte	0x08
	.zero		1


	//   ....[9]....
        /*0210*/ 	.word	0x000004f0
        /*0214*/ 	.word	0x000000ff
        /*0218*/ 	.word	0x00031c68
        /*021c*/ 	.short	0x0100
        /*021e*/ 	.byte	0x08
	.zero		1


	//   ....[10]....
        /*0220*/ 	.word	0x000005e0
        /*0224*/ 	.word	0x000000ff
        /*0228*/ 	.word	0x00031c70
        /*022c*/ 	.short	0x0100
        /*022e*/ 	.byte	0x06
	.zero		1


	//   ....[11]....
        /*0230*/ 	.word	0x000005f0
        /*0234*/ 	.word	0x000000ff
        /*0238*/ 	.word	0x00031c80
        /*023c*/ 	.short	0x0100
        /*023e*/ 	.byte	0x06
	.zero		1


	//   ....[12]....
        /*0240*/ 	.word	0x00000600
        /*0244*/ 	.word	0x000000ff
        /*0248*/ 	.word	0x00031c78
        /*024c*/ 	.short	0x0100
        /*024e*/ 	.byte	0x06
	.zero		1


	//   ....[13]....
        /*0250*/ 	.word	0x00000610
        /*0254*/ 	.word	0x000000ff
        /*0258*/ 	.word	0x00031c88
        /*025c*/ 	.short	0x0100
        /*025e*/ 	.byte	0x06
	.zero		1


	//   ....[14]....
        /*0260*/ 	.word	0x00000740
        /*0264*/ 	.word	0x000000ff
        /*0268*/ 	.word	0x00031c90
        /*026c*/ 	.short	0x0100
        /*026e*/ 	.byte	0x08
	.zero		1


	//   ....[15]....
        /*0270*/ 	.word	0x00000750
        /*0274*/ 	.word	0x000000ff
        /*0278*/ 	.word	0x00031ca0
        /*027c*/ 	.short	0x0100
        /*027e*/ 	.byte	0x08
	.zero		1


	//   ....[16]....
        /*0280*/ 	.word	0x00000760
        /*0284*/ 	.word	0x000000ff
        /*0288*/ 	.word	0x00031c98
        /*028c*/ 	.short	0x0100
        /*028e*/ 	.byte	0x08
	.zero		1


	//   ....[17]....
        /*0290*/ 	.word	0x00000770
        /*0294*/ 	.word	0x000000ff
        /*0298*/ 	.word	0x00031ca8
        /*029c*/ 	.short	0x0100
        /*029e*/ 	.byte	0x08
	.zero		1


	//   ....[18]....
        /*02a0*/ 	.word	0x000008a0
        /*02a4*/ 	.word	0x000000ff
        /*02a8*/ 	.word	0x00031cb0
        /*02ac*/ 	.short	0x0100
        /*02ae*/ 	.byte	0x08
	.zero		1


	//   ....[19]....
        /*02b0*/ 	.word	0x000008b0
        /*02b4*/ 	.word	0x000000ff
        /*02b8*/ 	.word	0x00031cc0
        /*02bc*/ 	.short	0x0100
        /*02be*/ 	.byte	0x08
	.zero		1


	//   ....[20]....
        /*02c0*/ 	.word	0x000008c0
        /*02c4*/ 	.word	0x000000ff
        /*02c8*/ 	.word	0x00031cb8
        /*02cc*/ 	.short	0x0100
        /*02ce*/ 	.byte	0x08
	.zero		1


	//   ....[21]....
        /*02d0*/ 	.word	0x000008d0
        /*02d4*/ 	.word	0x000000ff
        /*02d8*/ 	.word	0x00031cc8
        /*02dc*/ 	.short	0x0100
        /*02de*/ 	.byte	0x08
	.zero		1


	//   ....[22]....
        /*02e0*/ 	.word	0x00001710
        /*02e4*/ 	.word	0x000000ff
        /*02e8*/ 	.word	0x00031c00
        /*02ec*/ 	.short	0x010a
        /*02ee*/ 	.byte	0x2f
	.zero		1


	//   ....[23]....
        /*02f0*/ 	.word	0x000017a0
        /*02f4*/ 	.word	0x00000000
        /*02f8*/ 	.word	0x00031c30
        /*02fc*/ 	.short	0x010a
        /*02fe*/ 	.byte	0x3f
	.zero		1


	//   ....[24]....
        /*0300*/ 	.word	0x00001800
        /*0304*/ 	.word	0x00000000
        /*0308*/ 	.word	0x00031c30
        /*030c*/ 	.short	0x010a
        /*030e*/ 	.byte	0x3f
	.zero		1


	//   ....[25]....
        /*0310*/ 	.word	0x00004ce0
        /*0314*/ 	.word	0x00000004
        /*0318*/ 	.word	0x00000000
        /*031c*/ 	.short	0x0101
        /*031e*/ 	.byte	0x3f
	.zero		1


	//   ....[26]....
        /*0320*/ 	.word	0x00005db0
        /*0324*/ 	.word	0x000000ff
        /*0328*/ 	.word	0x00031c30
        /*032c*/ 	.short	0x010a
        /*032e*/ 	.byte	0x06
	.zero		1


	//   ....[27]....
        /*0330*/ 	.word	0x00005df0
        /*0334*/ 	.word	0x000000ff
        /*0338*/ 	.word	0x00031c30
        /*033c*/ 	.short	0x010a
        /*033e*/ 	.byte	0x06
	.zero		1


	//   ....[28]....
        /*0340*/ 	.word	0x000074a0
        /*0344*/ 	.word	0x000000ff
        /*0348*/ 	.word	0x00031c50
        /*034c*/ 	.short	0x010a
        /*034e*/ 	.byte	0x06
	.zero		1


	//   ....[29]....
        /*0350*/ 	.word	0x000074e0
        /*0354*/ 	.word	0x000000ff
        /*0358*/ 	.word	0x00031c50
        /*035c*/ 	.short	0x010a
        /*035e*/ 	.byte	0x06
	.zero		1


	//   ....[30]....
        /*0360*/ 	.word	0x00009ac0
        /*0364*/ 	.word	0x00000069
        /*0368*/ 	.word	0x00000000
        /*036c*/ 	.short	0x0101
        /*036e*/ 	.byte	0x3f
	.zero		1


	//   ....[31]....
        /*0370*/ 	.word	0x00009b50
        /*0374*/ 	.word	0x00000071
        /*0378*/ 	.word	0x00000000
        /*037c*/ 	.short	0x0101
        /*037e*/ 	.byte	0x3f
	.zero		1


	//   ....[32]....
        /*0380*/ 	.word	0x0000a8d0
        /*0384*/ 	.word	0x000000ff
        /*0388*/ 	.word	0x00031c30
        /*038c*/ 	.short	0x010a
        /*038e*/ 	.byte	0x06
	.zero		1


	//   ....[33]....
        /*0390*/ 	.word	0x0000a910
        /*0394*/ 	.word	0x000000ff
        /*0398*/ 	.word	0x00031c30
        /*039c*/ 	.short	0x010a
        /*039e*/ 	.byte	0x06
	.zero		1


	//   ....[34]....
        /*03a0*/ 	.word	0x0000bfc0
        /*03a4*/ 	.word	0x000000ff
        /*03a8*/ 	.word	0x00031c50
        /*03ac*/ 	.short	0x010a
        /*03ae*/ 	.byte	0x06
	.zero		1


	//   ....[35]....
        /*03b0*/ 	.word	0x0000c000
        /*03b4*/ 	.word	0x000000ff
        /*03b8*/ 	.word	0x00031c50
        /*03bc*/ 	.short	0x010a
        /*03be*/ 	.byte	0x06
	.zero		1


	//   ....[36]....
        /*03c0*/ 	.word	0x0000db40
        /*03c4*/ 	.word	0x0000006f
        /*03c8*/ 	.word	0x00000000
        /*03cc*/ 	.short	0x0101
        /*03ce*/ 	.byte	0x3f
	.zero		1


	//   ....[37]....
        /*03d0*/ 	.word	0x0000dbd0
        /*03d4*/ 	.word	0x00000077
        /*03d8*/ 	.word	0x00000000
        /*03dc*/ 	.short	0x0101
        /*03de*/ 	.byte	0x3f
	.zero		1


	//   ....[38]....
        /*03e0*/ 	.word	0x0000e8a0
        /*03e4*/ 	.word	0x000000ff
        /*03e8*/ 	.word	0x00031c50
        /*03ec*/ 	.short	0x010a
        /*03ee*/ 	.byte	0x0a
	.zero		1


	//   ....[39]....
        /*03f0*/ 	.word	0x0000e8e0
        /*03f4*/ 	.word	0x000000ff
        /*03f8*/ 	.word	0x00031c50
        /*03fc*/ 	.short	0x010a
        /*03fe*/ 	.byte	0x0a
	.zero		1


	//   ....[40]....
        /*0400*/ 	.word	0x0000f120
        /*0404*/ 	.word	0x00000007
        /*0408*/ 	.word	0x00000000
        /*040c*/ 	.short	0x0101
        /*040e*/ 	.byte	0x3f
	.zero		1


	//   ....[41]....
        /*0410*/ 	.word	0x0000fbc0
        /*0414*/ 	.word	0x000000ff
        /*0418*/ 	.word	0x00000000
        /*041c*/ 	.short	0x0101
        /*041e*/ 	.byte	0x05
	.zero		1


	//   ....[42]....
        /*0420*/ 	.word	0x000110c0
        /*0424*/ 	.word	0x0000000d
        /*0428*/ 	.word	0x00031c40
        /*042c*/ 	.short	0x010a
        /*042e*/ 	.byte	0x3f
	.zero		1


	//   ....[43]....
        /*0430*/ 	.word	0x00011580
        /*0434*/ 	.word	0x00000018
        /*0438*/ 	.word	0x00031c20
        /*043c*/ 	.short	0x010a
        /*043e*/ 	.byte	0x3f
	.zero		1


	//   ....[44]....
        /*0440*/ 	.word	0x00011810
        /*0444*/ 	.word	0x00000003
        /*0448*/ 	.word	0x00031c40
        /*044c*/ 	.short	0x010a
        /*044e*/ 	.byte	0x3f
	.zero		1


	//   ....[45]....
        /*0450*/ 	.word	0x00011a50
        /*0454*/ 	.word	0x00000002
        /*0458*/ 	.word	0x00000060
        /*045c*/ 	.short	0x010a
        /*045e*/ 	.byte	0x3f
	.zero		1


	//   ....[46]....
        /*0460*/ 	.word	0x00011f30
        /*0464*/ 	.word	0x0000000a
        /*0468*/ 	.word	0x00031c40
        /*046c*/ 	.short	0x010a
        /*046e*/ 	.byte	0x3f
	.zero		1


	//   ....[47]....
        /*0470*/ 	.word	0x00012170
        /*0474*/ 	.word	0x00000003
        /*0478*/ 	.word	0x00000060
        /*047c*/ 	.short	0x010a
        /*047e*/ 	.byte	0x3f
	.zero		1


	//   ....[48]....
        /*0480*/ 	.word	0x000125c0
        /*0484*/ 	.word	0x00000003
        /*0488*/ 	.word	0x00031c40
        /*048c*/ 	.short	0x010a
        /*048e*/ 	.byte	0x3f
	.zero		1


	//   ....[49]....
        /*0490*/ 	.word	0x00012820
        /*0494*/ 	.word	0x00000003
        /*0498*/ 	.word	0x00000060
        /*049c*/ 	.short	0x010a
        /*049e*/ 	.byte	0x3f
	.zero		1


	//   ....[50]....
        /*04a0*/ 	.word	0x00012c00
        /*04a4*/ 	.word	0x00000003
        /*04a8*/ 	.word	0x00031c60
        /*04ac*/ 	.short	0x010a
        /*04ae*/ 	.byte	0x3f
	.zero		1


	//   ....[51]....
        /*04b0*/ 	.word	0x00013020
        /*04b4*/ 	.word	0x00000009
        /*04b8*/ 	.word	0x00031c20
        /*04bc*/ 	.short	0x010a
        /*04be*/ 	.byte	0x3f
	.zero		1


	//   ....[52]....
        /*04c0*/ 	.word	0x00013130
        /*04c4*/ 	.word	0x00000005
        /*04c8*/ 	.word	0x00000000
        /*04cc*/ 	.short	0x010a
        /*04ce*/ 	.byte	0x3f
	.zero		1


	//   ....[53]....
        /*04d0*/ 	.word	0x000131a0
        /*04d4*/ 	.word	0x00000003
        /*04d8*/ 	.word	0x00000000
        /*04dc*/ 	.short	0x010a
        /*04de*/ 	.byte	0x3f
	.zero		1


	//   ....[54]....
        /*04e0*/ 	.word	0x00013200
        /*04e4*/ 	.word	0x00000013
        /*04e8*/ 	.word	0x00000000
        /*04ec*/ 	.short	0x010a
        /*04ee*/ 	.byte	0x3f
	.zero		1


	//   ....[55]....
        /*04f0*/ 	.word	0x00013230
        /*04f4*/ 	.word	0x00000007
        /*04f8*/ 	.word	0x00000000
        /*04fc*/ 	.short	0x010a
        /*04fe*/ 	.byte	0x3f
	.zero		1


	//   ....[56]....
        /*0500*/ 	.word	0x000132a0
        /*0504*/ 	.word	0x00000003
        /*0508*/ 	.word	0x00031c00
        /*050c*/ 	.short	0x010a
        /*050e*/ 	.byte	0x3f
	.zero		1


	//   ....[57]....
        /*0510*/ 	.word	0x000132f0
        /*0514*/ 	.word	0x00000000
        /*0518*/ 	.word	0x00031c30
        /*051c*/ 	.short	0x010a
        /*051e*/ 	.byte	0x3f
	.zero		1


	//   ....[58]....
        /*0520*/ 	.word	0x00013350
        /*0524*/ 	.word	0x0000000a
        /*0528*/ 	.word	0x00031c30
        /*052c*/ 	.short	0x010a
        /*052e*/ 	.byte	0x3f
	.zero		1


	//   ....[59]....
        /*0530*/ 	.word	0x000133b0
        /*0534*/ 	.word	0x0000000a
        /*0538*/ 	.word	0x00031c50
        /*053c*/ 	.short	0x010a
        /*053e*/ 	.byte	0x3f
	.zero		1


	//   ....[60]....
        /*0540*/ 	.word	0x00013410
        /*0544*/ 	.word	0x00000007
        /*0548*/ 	.word	0x00031c30
        /*054c*/ 	.short	0x010a
        /*054e*/ 	.byte	0x3f
	.zero		1


	//   ....[61]....
        /*0550*/ 	.word	0x00013470
        /*0554*/ 	.word	0x00000007
        /*0558*/ 	.word	0x00031c50
        /*055c*/ 	.short	0x010a
        /*055e*/ 	.byte	0x3f
	.zero		1


	//   ....[62]....
        /*0560*/ 	.word	0x000134d0
        /*0564*/ 	.word	0x00000005
        /*0568*/ 	.word	0x00031c50
        /*056c*/ 	.short	0x010a
        /*056e*/ 	.byte	0x3f
	.zero		1


	//   ....[63]....
        /*0570*/ 	.word	0x00013620
        /*0574*/ 	.word	0x0000000d
        /*0578*/ 	.word	0x00031c40
        /*057c*/ 	.short	0x010a
        /*057e*/ 	.byte	0x3f
	.zero		1


	//   ....[64]....
        /*0580*/ 	.word	0x00013670
        /*0584*/ 	.word	0x00000018
        /*0588*/ 	.word	0x00031c20
        /*058c*/ 	.short	0x010a
        /*058e*/ 	.byte	0x3f
	.zero		1


	//   ....[65]....
        /*0590*/ 	.word	0x000136c0
        /*0594*/ 	.word	0x00000003
        /*0598*/ 	.word	0x00031c40
        /*059c*/ 	.short	0x010a
        /*059e*/ 	.byte	0x3f
	.zero		1


	//   ....[66]....
        /*05a0*/ 	.word	0x00013710
        /*05a4*/ 	.word	0x00000002
        /*05a8*/ 	.word	0x00000060
        /*05ac*/ 	.short	0x010a
        /*05ae*/ 	.byte	0x3f
	.zero		1


	//   ....[67]....
        /*05b0*/ 	.word	0x00013760
        /*05b4*/ 	.word	0x0000000a
        /*05b8*/ 	.word	0x00031c40
        /*05bc*/ 	.short	0x010a
        /*05be*/ 	.byte	0x3f
	.zero		1


	//   ....[68]....
        /*05c0*/ 	.word	0x000137b0
        /*05c4*/ 	.word	0x00000003
        /*05c8*/ 	.word	0x00000060
        /*05cc*/ 	.short	0x010a
        /*05ce*/ 	.byte	0x3f
	.zero		1


	//   ....[69]....
        /*05d0*/ 	.word	0x00013800
        /*05d4*/ 	.word	0x00000003
        /*05d8*/ 	.word	0x00031c40
        /*05dc*/ 	.short	0x010a
        /*05de*/ 	.byte	0x3f
	.zero		1


	//   ....[70]....
        /*05e0*/ 	.word	0x00013850
        /*05e4*/ 	.word	0x00000003
        /*05e8*/ 	.word	0x00000060
        /*05ec*/ 	.short	0x010a
        /*05ee*/ 	.byte	0x3f
	.zero		1


	//   ....[71]....
        /*05f0*/ 	.word	0x000138a0
        /*05f4*/ 	.word	0x00000003
        /*05f8*/ 	.word	0x00031c60
        /*05fc*/ 	.short	0x010a
        /*05fe*/ 	.byte	0x3f
	.zero		1


	//   ....[72]....
        /*0600*/ 	.word	0x00013980
        /*0604*/ 	.word	0x00000009
        /*0608*/ 	.word	0x00031c20
        /*060c*/ 	.short	0x010a
        /*060e*/ 	.byte	0x3f
	.zero		1


	//   ....[73]....
        /*0610*/ 	.word	0x000139d0
        /*0614*/ 	.word	0x00000005
        /*0618*/ 	.word	0x00000000
        /*061c*/ 	.short	0x010a
        /*061e*/ 	.byte	0x3f
	.zero		1


	//   ....[74]....
        /*0620*/ 	.word	0x00013a20
        /*0624*/ 	.word	0x00000003
        /*0628*/ 	.word	0x00000000
        /*062c*/ 	.short	0x010a
        /*062e*/ 	.byte	0x3f
	.zero		1


	//   ....[75]....
        /*0630*/ 	.word	0x00013a70
        /*0634*/ 	.word	0x00000013
        /*0638*/ 	.word	0x00000000
        /*063c*/ 	.short	0x010a
        /*063e*/ 	.byte	0x3f
	.zero		1


	//----- nvinfo : EIATTR_NUM_MBARRIERS
	.align		4
.L_1407:
        /*0640*/ 	.byte	0x03, 0x38
        /*0642*/ 	.short	0x0016


	//----- nvinfo : EIATTR_EXIT_INSTR_OFFSETS
	.align		4
        /*0644*/ 	.byte	0x04, 0x1c
        /*0646*/ 	.short	(.L_1409 - .L_1408)


	//   ....[0]....
.L_1408:
        /*0648*/ 	.word	0x00000a20


	//   ....[1]....
        /*064c*/ 	.word	0x00010290


	//   ....[2]....
        /*0650*/ 	.word	0x000102f0


	//   ....[3]....
        /*0654*/ 	.word	0x00013060


	//   ....[4]....
        /*0658*/ 	.word	0x00013280


	//----- nvinfo : EIATTR_MAX_THREADS
	.align		4
.L_1409:
        /*065c*/ 	.byte	0x04, 0x05
        /*065e*/ 	.short	(.L_1411 - .L_1410)
.L_1410:
        /*0660*/ 	.word	0x00000200
        /*0664*/ 	.word	0x00000001
        /*0668*/ 	.word	0x00000001


	//----- nvinfo : EIATTR_CRS_STACK_SIZE
	.align		4
.L_1411:
        /*066c*/ 	.byte	0x04, 0x1e
        /*066e*/ 	.short	(.L_1413 - .L_1412)
.L_1412:
        /*0670*/ 	.word	0x00000000


	//----- nvinfo : EIATTR_CBANK_PARAM_SIZE
	.align		4
.L_1413:
        /*0674*/ 	.byte	0x03, 0x19
        /*0676*/ 	.short	0x0bf0


	//----- nvinfo : EIATTR_PARAM_CBANK
	.align		4
        /*0678*/ 	.byte	0x04, 0x0a
        /*067a*/ 	.short	(.L_1415 - .L_1414)
	.align		4
.L_1414:
        /*067c*/ 	.word	index@(.nv.constant0._ZN7cutlass13device_kernelIN5flash11enable_sm90INS1_16FlashAttnFwdSm90INS1_25CollectiveMainloopFwdSm90ILi2EN4cute5tupleIJNS5_1CILi1EEES8_S8_EEENS6_IJNS7_ILi192EEENS7_ILi144EEENS7_ILi96EEEEEELi96ENS_10bfloat16_tEfNS_4arch4Sm90ELb1ELb0ELb1ELb0ELb0ELb0ELb0ELb0ELb1ELb0ELb0ELb0EEENS1_21CollectiveEpilogueFwdINS6_IJSA_SC_SB_EEES9_SE_SG_Li384ELb0ELb0ELb0ELb0EEENS1_30DynamicPersistentTileSchedulerILi384ELi32ELb0ELb0ELb1EEEEEEEEEvNT_6ParamsE)
        /*0680*/ 	.short	0x0210
        /*0682*/ 	.short	0x0bf0


	//----- nvinfo : EIATTR_SW_WAR
	.align		4
.L_1415:
        /*0684*/ 	.byte	0x04, 0x36
        /*0686*/ 	.short	(.L_1417 - .L_1416)
.L_1416:
        /*0688*/ 	.word	0x00000008
.L_1417:


//--------------------- .nv.info._ZN7cutlass13device_kernelIN5flash11enable_sm90INS1_16FlashAttnFwdSm90INS1_25CollectiveMainloopFwdSm90ILi2EN4cute5tupleIJNS5_1CILi1EEES8_S8_EEENS6_IJNS7_ILi192EEENS7_ILi144EEENS7_ILi96EEEEEELi96ENS_10bfloat16_tEfNS_4arch4Sm90ELb1ELb0ELb1ELb1ELb0ELb0ELb0ELb0ELb1ELb0ELb0ELb0EEENS1_21CollectiveEpilogueFwdINS6_IJSA_SC_SB_EEES9_SE_SG_Li384ELb1ELb0ELb0ELb0EEENS1_36VarlenDynamicPersistentTileSchedulerILi192ELi144ELi384ELi32ELb0ELb0ELb1ELb1ELb1ELb1EEEEEEEEEvNT_6ParamsE --------------------------
	.section	.nv.info._ZN7cutlass13device_kernelIN5flash11enable_sm90INS1_16FlashAttnFwdSm90INS1_25CollectiveMainloopFwdSm90ILi2EN4cute5tupleIJNS5_1CILi1EEES8_S8_EEENS6_IJNS7_ILi192EEENS7_ILi144EEENS7_ILi96EEEEEELi96ENS_10bfloat16_tEfNS_4arch4Sm90ELb1ELb0ELb1ELb1ELb0ELb0ELb0ELb0ELb1ELb0ELb0ELb0EEENS1_21CollectiveEpilogueFwdINS6_IJSA_SC_SB_EEES9_SE_SG_Li384ELb1ELb0ELb0ELb0EEENS1_36VarlenDynamicPersistentTileSchedulerILi192ELi144ELi384ELi32ELb0ELb0ELb1ELb1ELb1ELb1EEEEEEEEEvNT_6ParamsE,"",@"SHT_CUDA_INFO"
	.sectionflags	@""
	.align	4


	//----- nvinfo : EIATTR_CUDA_API_VERSION
	.align		4
        /*0000*/ 	.byte	0x04, 0x37
        /*0002*/ 	.short	(.L_1419 - .L_1418)
.L_1418:
        /*0004*/ 	.word	0x00000082


	//----- nvinfo : EIATTR_KPARAM_INFO
	.align		4
.L_1419:
        /*0008*/ 	.byte	0x04, 0x17
        /*000a*/ 	.short	(.L_1421 - .L_1420)
.L_1420:
        /*000c*/ 	.word	0x00000000
        /*0010*/ 	.short	0x0000
        /*0012*/ 	.short	0x0070
        /*0014*/ 	.byte	0x00, 0xf0, 0x01, 0x28


	//----- nvinfo : EIATTR_SPARSE_MMA_MASK
	.align		4
.L_1421:
        /*0018*/ 	.byte	0x03, 0x50
        /*001a*/ 	.short	0x0000


	//----- nvinfo : EIATTR_MAXREG_COUNT
	.align		4
        /*001c*/ 	.byte	0x03, 0x1b
        /*001e*/ 	.short	0x0080


	//----- nvinfo : EIATTR_NUM_BARRIERS
	.align		4
        /*0020*/ 	.byte	0x02, 0x4c
        /*0022*/ 	.byte	0x10
	.zero		1


	//----- nvinfo : EIATTR_EXTERNS
	.align		4
        /*0024*/ 	.byte	0x04, 0x0f
        /*0026*/ 	.short	(.L_1423 - .L_1422)


	//   ....[0]....
	.align		4
.L_1422:
        /*0028*/ 	.word	index@(__assertfail)


	//----- nvinfo : EIATTR_ANNOTATIONS
	.align		4
.L_1423:
        /*002c*/ 	.byte	0x04, 0x55
        /*002e*/ 	.short	(.L_1425 - .L_1424)


	//   ....[0]....
.L_1424:
        /*0030*/ 	.word	0x00000001
        /*0034*/ 	.byte	0x80, 0x09, 0x00, 0x00, 0x01, 0x00, 0x00, 0x00, 0xd0, 0x0a, 0x00, 0x00, 0x01, 0x00, 0x00, 0x00
        /*0044*/ 	.byte	0x00, 0x1c, 0x01, 0x00, 0x01, 0x00, 0x00, 0x00, 0xa0, 0x1c, 0x01, 0x00, 0x01, 0x00, 0x00, 0x00
        /*0054*/ 	.byte	0x40, 0x1e, 0x01, 0x00, 0x01, 0x00, 0x00, 0x00, 0x20, 0x1f, 0x01, 0x00, 0x01, 0x00, 0x00, 0x00
        /*0064*/ 	.byte	0xd0, 0x26, 0x01, 0x00, 0x01, 0x00, 0x00, 0x00, 0x00, 0x27, 0x01, 0x00, 0x01, 0x00, 0x00, 0x00
        /*0074*/ 	.byte	0x90, 0x2f, 0x01, 0x00, 0x01, 0x00, 0x00, 0x00, 0x00, 0x32, 0x01, 0x00, 0x01, 0x00, 0x00, 0x00
        /*0084*/ 	.byte	0x00, 0x59, 0x01, 0x00, 0x01, 0x00, 0x00, 0x00, 0xa0, 0x5a, 0x01, 0x00


	//----- nvinfo : EIATTR_MERCURY_ISA_VERSION
	.align		4
.L_1425:
        /*0090*/ 	.byte	0x03, 0x5f
        /*0092*/ 	.short	0x0101


	//----- nvinfo : EIATTR_UNUSED_LOAD_BYTE_OFFSET
	.align		4
        /*0094*/ 	.byte	0x04, 0x44
        /*0096*/ 	.short	(.L_1427 - .L_1426)


	//   ....[0]....
.L_1426:
        /*0098*/ 	.word	0x00000a90
        /*009c*/ 	.word	0x0000fff0


	//   ....[1]....
        /*00a0*/ 	.word	0x0000f5f0
        /*00a4*/ 	.word	0x0000fff0


	//----- nvinfo : EIATTR_INT_WARP_WIDE_INSTR_OFFSETS
	.align		4
.L_1427:
        /*00a8*/ 	.byte	0x04, 0x31
        /*00aa*/ 	.short	(.L_1429 - .L_1428)


	//   ....[0]....
.L_1428:
        /*00ac*/ 	.word	0x00000160


	//   ....[1]....
        /*00b0*/ 	.word	0x000001a0


	//   ....[2]....
        /*00b4*/ 	.word	0x00000210


	//   ....[3]....
        /*00b8*/ 	.word	0x00012270


	//   ....[4]....
        /*00bc*/ 	.word	0x00012310


	//   ....[5]....
        /*00c0*/ 	.word	0x00012770


	//   ....[6]....
        /*00c4*/ 	.word	0x000127a0


	//   ....[7]....
        /*00c8*/ 	.word	0x00012960


	//   ....[8]....
        /*00cc*/ 	.word	0x00012a30


	//   ....[9]....
        /*00d0*/ 	.word	0x00014930


	//   ....[10]....
        /*00d4*/ 	.word	0x000149d0


	//----- nvinfo : EIATTR_COOP_GROUP_MASK_REGIDS
	.align		4
.L_1429:
        /*00d8*/ 	.byte	0x04, 0x29
        /*00da*/ 	.short	(.L_1431 - .L_1430)


	//   ....[0]....
.L_1430:
        /*00dc*/ 	.word	0xffffffff


	//   ....[1]....
        /*00e0*/ 	.word	0xffffffff


	//   ....[2]....
        /*00e4*/ 	.word	0xffffffff


	//   ....[3]....
        /*00e8*/ 	.word	0xffffffff


	//   ....[4]....
        /*00ec*/ 	.word	0xffffffff


	//   ....[5]....
        /*00f0*/ 	.word	0xffffffff


	//   ....[6]....
        /*00f4*/ 	.word	0xffffffff


	//   ....[7]....
        /*00f8*/ 	.word	0xffffffff


	//   ....[8]....
        /*00fc*/ 	.word	0xffffffff


	//   ....[9]....
        /*0100*/ 	.word	0xffffffff


	//   ....[10]....
        /*0104*/ 	.word	0xffffffff


	//   ....[11]....
        /*0108*/ 	.word	0xffffffff


	//   ....[12]....
        /*010c*/ 	.word	0xffffffff


	//   ....[13]....
        /*0110*/ 	.word	0xffffffff


	//   ....[14]....
        /*0114*/ 	.word	0xffffffff


	//   ....[15]....
        /*0118*/ 	.word	0xffffffff


	//   ....[16]....
        /*011c*/ 	.word	0xffffffff


	//   ....[17]....
        /*0120*/ 	.word	0xffffffff


	//   ....[18]....
        /*0124*/ 	.word	0xffffffff


	//   ....[19]....
        /*0128*/ 	.word	0xffffffff


	//   ....[20]....
        /*012c*/ 	.word	0xffffffff


	//   ....[21]....
        /*0130*/ 	.word	0xffffffff


	//   ....[22]....
        /*0134*/ 	.word	0xffffffff


	//   ....[23]....
        /*0138*/ 	.word	0xffffffff


	//   ....[24]....
        /*013c*/ 	.word	0xffffffff


	//   ....[25]....
        /*0140*/ 	.word	0xffffffff


	//   ....[26]....
        /*0144*/ 	.word	0xffffffff


	//   ....[27]....
        /*0148*/ 	.word	0xffffffff


	//   ....[28]....
        /*014c*/ 	.word	0xffffffff


	//   ....[29]....
        /*0150*/ 	.word	0xffffffff


	//   ....[30]....
        /*0154*/ 	.word	0xffffffff


	//   ....[31]....
        /*0158*/ 	.word	0xffffffff


	//   ....[32]....
        /*015c*/ 	.word	0xffffffff


	//   ....[33]....
        /*0160*/ 	.word	0xffffffff


	//   ....[34]....
        /*0164*/ 	.word	0xffffffff


	//   ....[35]....
        /*0168*/ 	.word	0xffffffff


	//   ....[36]....
        /*016c*/ 	.word	0xffffffff


	//   ....[37]....
        /*0170*/ 	.word	0xffffffff


	//   ....[38]....
        /*0174*/ 	.word	0xffffffff


	//   ....[39]....
        /*0178*/ 	.word	0xffffffff


	//   ....[40]....
        /*017c*/ 	.word	0xffffffff


	//   ....[41]....
        /*0180*/ 	.word	0xffffffff


	//   ....[42]....
        /*0184*/ 	.word	0xffffffff


	//   ....[43]....
        /*0188*/ 	.word	0xffffffff


	//   ....[44]....
        /*018c*/ 	.word	0xffffffff


	//   ....[45]....
        /*0190*/ 	.word	0xffffffff


	//   ....[46]....
        /*0194*/ 	.word	0xffffffff


	//   ....[47]....
        /*0198*/ 	.word	0xffffffff


	//   ....[48]....
        /*019c*/ 	.word	0xffffffff


	//   ....[49]....
        /*01a0*/ 	.word	0xffffffff


	//   ....[50]....
        /*01a4*/ 	.word	0xffffffff


	//   ....[51]....
        /*01a8*/ 	.word	0xffffffff


	//   ....[52]....
        /*01ac*/ 	.word	0xffffffff


	//   ....[53]....
        /*01b0*/ 	.word	0xffffffff


	//   ....[54]....
        /*01b4*/ 	.word	0xffffffff


	//   ....[55]....
        /*01b8*/ 	.word	0xffffffff


	//   ....[56]....
        /*01bc*/ 	.word	0xffffffff


	//   ....[57]....
        /*01c0*/ 	.word	0xffffffff


	//   ....[58]....
        /*01c4*/ 	.word	0xffffffff


	//   ....[59]....
        /*01c8*/ 	.word	0xffffffff


	//   ....[60]....
        /*01cc*/ 	.word	0xffffffff


	//   ....[61]....
        /*01d0*/ 	.word	0x0500000f


	//   ....[62]....
        /*01d4*/ 	.word	0x0500000f


	//   ....[63]....
        /*01d8*/ 	.word	0x0500000f


	//   ....[64]....
        /*01dc*/ 	.word	0x0500000f


	//   ....[65]....
        /*01e0*/ 	.word	0x0500000f


	//   ....[66]....
        /*01e4*/ 	.word	0x0500000f


	//   ....[67]....
        /*01e8*/ 	.word	0x0500000f


	//   ....[68]....
        /*01ec*/ 	.word	0x0500000f


	//   ....[69]....
        /*01f0*/ 	.word	0x0500000f


	//   ....[70]....
        /*01f4*/ 	.word	0x0500000f


	//   ....[71]....
        /*01f8*/ 	.word	0x0500000f


	//   ....[72]....
        /*01fc*/ 	.word	0x0500000f


	//   ....[73]....
        /*0200*/ 	.word	0x0500000f


	//   ....[74]....
        /*0204*/ 	.word	0x0500000f


	//   ....[75]....
        /*0208*/ 	.word	0x0500000f


	//   ....[76]....
        /*020c*/ 	.word	0x0500000f


	//   ....[77]....
        /*0210*/ 	.word	0x0500000f


	//   ....[78]....
        /*0214*/ 	.word	0x0500000f


	//   ....[79]....
        /*0218*/ 	.word	0x0500000f


	//----- nvinfo : EIATTR_COOP_GROUP_INSTR_OFFSETS
	.align		4
.L_1431:
        /*021c*/ 	.byte	0x04, 0x28
        /*021e*/ 	.short	(.L_1433 - .L_1432)


	//   ....[0]....
.L_1432:
        /*0220*/ 	.word	0x00000070


	//   ....[1]....
        /*0224*/ 	.word	0x00000170


	//   ....[2]....
        /*0228*/ 	.word	0x000001c0


	//   ....[3]....
        /*022c*/ 	.word	0x000003f0


	//   ....[4]....
        /*0230*/ 	.word	0x00000550


	//   ....[5]....
        /*0234*/ 	.word	0x00000670


	//   ....[6]....
        /*0238*/ 	.word	0x000007d0


	//   ....[7]....
        /*023c*/ 	.word	0x00001790


	//   ....[8]....
        /*0240*/ 	.word	0x00004230


	//   ....[9]....
        /*0244*/ 	.word	0x00004300


	//   ....[10]....
        /*0248*/ 	.word	0x00004d50


	//   ....[11]....
        /*024c*/ 	.word	0x00004dd0


	//   ....[12]....
        /*0250*/ 	.word	0x00005e20


	//   ....[13]....
        /*0254*/ 	.word	0x00008950


	//   ....[14]....
        /*0258*/ 	.word	0x00008a90


	//   ....[15]....
        /*025c*/ 	.word	0x00009630


	//   ....[16]....
        /*0260*/ 	.word	0x000096d0


	//   ....[17]....
        /*0264*/ 	.word	0x0000aa50


	//   ....[18]....
        /*0268*/ 	.word	0x0000ce50


	//   ....[19]....
        /*026c*/ 	.word	0x0000ceb0


	//   ....[20]....
        /*0270*/ 	.word	0x0000d6d0


	//   ....[21]....
        /*0274*/ 	.word	0x0000d730


	//   ....[22]....
        /*0278*/ 	.word	0x0000eb00


	//   ....[23]....
        /*027c*/ 	.word	0x0000ec10


	//   ....[24]....
        /*0280*/ 	.word	0x0000ec70


	//   ....[25]....
        /*0284*/ 	.word	0x0000ed90


	//   ....[26]....
        /*0288*/ 	.word	0x0000edc0


	//   ....[27]....
        /*028c*/ 	.word	0x00011080


	//   ....[28]....
        /*0290*/ 	.word	0x00011220


	//   ....[29]....
        /*0294*/ 	.word	0x00011250


	//   ....[30]....
        /*0298*/ 	.word	0x00011290


	//   ....[31]....
        /*029c*/ 	.word	0x000112f0


	//   ....[32]....
        /*02a0*/ 	.word	0x00011350


	//   ....[33]....
        /*02a4*/ 	.word	0x00011390


	//   ....[34]....
        /*02a8*/ 	.word	0x00011530


	//   ....[35]....
        /*02ac*/ 	.word	0x00011590


	//   ....[36]....
        /*02b0*/ 	.word	0x000115d0


	//   ....[37]....
        /*02b4*/ 	.word	0x00011610


	//   ....[38]....
        /*02b8*/ 	.word	0x00011640


	//   ....[39]....
        /*02bc*/ 	.word	0x00011670


	//   ....[40]....
        /*02c0*/ 	.word	0x00011710


	//   ....[41]....
        /*02c4*/ 	.word	0x00011770


	//   ....[42]....
        /*02c8*/ 	.word	0x00011800


	//   ....[43]....
        /*02cc*/ 	.word	0x00014d40


	//   ....[44]....
        /*02d0*/ 	.word	0x00014d50


	//   ....[45]....
        /*02d4*/ 	.word	0x00014e50


	//   ....[46]....
        /*02d8*/ 	.word	0x00014eb0


	//   ....[47]....
        /*02dc*/ 	.word	0x00014ef0


	//   ....[48]....
        /*02e0*/ 	.word	0x00014f30


	//   ....[49]....
        /*02e4*/ 	.word	0x00014f60


	//   ....[50]....
        /*02e8*/ 	.word	0x00014f90


	//   ....[51]....
        /*02ec*/ 	.word	0x00015110


	//   ....[52]....
        /*02f0*/ 	.word	0x00015170


	//   ....[53]....
        /*02f4*/ 	.word	0x000151b0


	//   ....[54]....
        /*02f8*/ 	.word	0x000151f0


	//   ....[55]....
        /*02fc*/ 	.word	0x00015220


	//   ....[56]....
        /*0300*/ 	.word	0x00015250


	//   ....[57]....
        /*0304*/ 	.word	0x00015310


	//   ....[58]....
        /*0308*/ 	.word	0x00015330


	//   ....[59]....
        /*030c*/ 	.word	0x000153a0


	//   ....[60]....
        /*0310*/ 	.word	0x00015a20


	//   ....[61]....
        /*0314*/ 	.word	0x00015fe0


	//   ....[62]....
        /*0318*/ 	.word	0x000163d0


	//   ....[63]....
        /*031c*/ 	.word	0x00016460


	//   ....[64]....
        /*0320*/ 	.word	0x00016500


	//   ....[65]....
        /*0324*/ 	.word	0x000165b0


	//   ....[66]....
        /*0328*/ 	.word	0x00016630


	//   ....[67]....
        /*032c*/ 	.word	0x000166b0


	//   ....[68]....
        /*0330*/ 	.word	0x00016730


	//   ....[69]....
        /*0334*/ 	.word	0x000167b0


	//   ....[70]....
        /*0338*/ 	.word	0x00016840


	//   ....[71]....
        /*033c*/ 	.word	0x000168f0


	//   ....[72]....
        /*0340*/ 	.word	0x00016970


	//   ....[73]....
        /*0344*/ 	.word	0x000169f0


	//   ....[74]....
        /*0348*/ 	.word	0x00016a70


	//   ....[75]....
        /*034c*/ 	.word	0x00016af0


	//   ....[76]....
        /*0350*/ 	.word	0x00016b60


	//   ....[77]....
        /*0354*/ 	.word	0x00016c00


	//   ....[78]....
        /*0358*/ 	.word	0x00016c90


	//   ....[79]....
        /*035c*/ 	.word	0x00016db0


	//----- nvinfo : EIATTR_REG_RECONFIG
	.align		4
.L_1433:
        /*0360*/ 	.byte	0x01, 0x54
	.zero		2


	//----- nvinfo : EIATTR_SYSCALL_OFFSETS
	.align		4
        /*0364*/ 	.byte	0x04, 0x46
        /*0366*/ 	.short	(.L_1435 - .L_1434)


	//   ....[0]....
.L_1434:
        /*0368*/ 	.word	0x00001990


	//   ....[1]....
        /*036c*/ 	.word	0x00012490


	//   ....[2]....
        /*0370*/ 	.word	0x000125c0


	//   ....[3]....
        /*0374*/ 	.word	0x000126c0


	//----- nvinfo : EIATTR_MBARRIER_INSTR_OFFSETS
	.align		4
.L_1435:
        /*0378*/ 	.byte	0x04, 0x39
        /*037a*/ 	.short	(.L_1437 - .L_1436)


	//   ....[0]....
.L_1436:
        /*037c*/ 	.word	0x000002a0
        /*0380*/ 	.word	0x000000ff
        /*0384*/ 	.word	0x00031c00
        /*0388*/ 	.short	0x0100
        /*038a*/ 	.byte	0x08
	.zero		1


	//   ....[1]....
        /*038c*/ 	.word	0x000002b0
        /*0390*/ 	.word	0x000000ff
        /*0394*/ 	.word	0x00031c20
        /*0398*/ 	.short	0x0100
        /*039a*/ 	.byte	0x08
	.zero		1


	//   ....[2]....
        /*039c*/ 	.word	0x000003a0
        /*03a0*/ 	.word	0x000000ff
        /*03a4*/ 	.word	0x00031c30
        /*03a8*/ 	.short	0x0100
        /*03aa*/ 	.byte	0x08
	.zero		1


	//   ....[3]....
        /*03ac*/ 	.word	0x000003b0
        /*03b0*/ 	.word	0x000000ff
        /*03b4*/ 	.word	0x00031c40
        /*03b8*/ 	.short	0x0100
        /*03ba*/ 	.byte	0x08
	.zero		1


	//   ....[4]....
        /*03bc*/ 	.word	0x000003c0
        /*03c0*/ 	.word	0x000000ff
        /*03c4*/ 	.word	0x00031c38
        /*03c8*/ 	.short	0x0100
        /*03ca*/ 	.byte	0x08
	.zero		1


	//   ....[5]....
        /*03cc*/ 	.word	0x000003d0
        /*03d0*/ 	.word	0x000000ff
        /*03d4*/ 	.word	0x00031c48
        /*03d8*/ 	.short	0x0100
        /*03da*/ 	.byte	0x08
	.zero		1


	//   ....[6]....
        /*03dc*/ 	.word	0x00000500
        /*03e0*/ 	.word	0x000000ff
        /*03e4*/ 	.word	0x00031c50
        /*03e8*/ 	.short	0x0100
        /*03ea*/ 	.byte	0x08
	.zero		1


	//   ....[7]....
        /*03ec*/ 	.word	0x00000510
        /*03f0*/ 	.word	0x000000ff
        /*03f4*/ 	.word	0x00031c60
        /*03f8*/ 	.short	0x0100
        /*03fa*/ 	.byte	0x08
	.zero		1


	//   ....[8]....
        /*03fc*/ 	.word	0x00000520
        /*0400*/ 	.word	0x000000ff
        /*0404*/ 	.word	0x00031c58
        /*0408*/ 	.short	0x0100
        /*040a*/ 	.byte	0x08
	.zero		1


	//   ....[9]....
        /*040c*/ 	.word	0x00000530
        /*0410*/ 	.word	0x000000ff
        /*0414*/ 	.word	0x00031c68
        /*0418*/ 	.short	0x0100
        /*041a*/ 	.byte	0x08
	.zero		1


	//   ....[10]....
        /*041c*/ 	.word	0x00000620
        /*0420*/ 	.word	0x000000ff
        /*0424*/ 	.word	0x00031c70
        /*0428*/ 	.short	0x0100
        /*042a*/ 	.byte	0x06
	.zero		1


	//   ....[11]....
        /*042c*/ 	.word	0x00000630
        /*0430*/ 	.word	0x000000ff
        /*0434*/ 	.word	0x00031c80
        /*0438*/ 	.short	0x0100
        /*043a*/ 	.byte	0x06
	.zero		1


	//   ....[12]....
        /*043c*/ 	.word	0x00000640
        /*0440*/ 	.word	0x000000ff
        /*0444*/ 	.word	0x00031c78
        /*0448*/ 	.short	0x0100
        /*044a*/ 	.byte	0x06
	.zero		1


	//   ....[13]....
        /*044c*/ 	.word	0x00000650
        /*0450*/ 	.word	0x000000ff
        /*0454*/ 	.word	0x00031c88
        /*0458*/ 	.short	0x0100
        /*045a*/ 	.byte	0x06
	.zero		1


	//   ....[14]....
        /*045c*/ 	.word	0x00000780
        /*0460*/ 	.word	0x000000ff
        /*0464*/ 	.word	0x00031c90
        /*0468*/ 	.short	0x0100
        /*046a*/ 	.byte	0x08
	.zero		1


	//   ....[15]....
        /*046c*/ 	.word	0x00000790
        /*0470*/ 	.word	0x000000ff
        /*0474*/ 	.word	0x00031ca0
        /*0478*/ 	.short	0x0100
        /*047a*/ 	.byte	0x08
	.zero		1


	//   ....[16]....
        /*047c*/ 	.word	0x000007a0
        /*0480*/ 	.word	0x000000ff
        /*0484*/ 	.word	0x00031c98
        /*0488*/ 	.short	0x0100
        /*048a*/ 	.byte	0x08
	.zero		1


	//   ....[17]....
        /*048c*/ 	.word	0x000007b0
        /*0490*/ 	.word	0x000000ff
        /*0494*/ 	.word	0x00031ca8
        /*0498*/ 	.short	0x0100
        /*049a*/ 	.byte	0x08
	.zero		1


	//   ....[18]....
        /*049c*/ 	.word	0x000008e0
        /*04a0*/ 	.word	0x000000ff
        /*04a4*/ 	.word	0x00031cb0
        /*04a8*/ 	.short	0x0100
        /*04aa*/ 	.byte	0x08
	.zero		1


	//   ....[19]....
        /*04ac*/ 	.word	0x000008f0
        /*04b0*/ 	.word	0x000000ff
        /*04b4*/ 	.word	0x00031cc0
        /*04b8*/ 	.short	0x0100
        /*04ba*/ 	.byte	0x08
	.zero		1


	//   ....[20]....
        /*04bc*/ 	.word	0x00000900
        /*04c0*/ 	.word	0x000000ff
        /*04c4*/ 	.word	0x00031cb8
        /*04c8*/ 	.short	0x0100
        /*04ca*/ 	.byte	0x08
	.zero		1


	//   ....[21]....
        /*04cc*/ 	.word	0x00000910
        /*04d0*/ 	.word	0x000000ff
        /*04d4*/ 	.word	0x00031cc8
        /*04d8*/ 	.short	0x0100
        /*04da*/ 	.byte	0x08
	.zero		1


	//   ....[22]....
        /*04dc*/ 	.word	0x00001a30
        /*04e0*/ 	.word	0x000000ff
        /*04e4*/ 	.word	0x00031c00
        /*04e8*/ 	.short	0x010a
        /*04ea*/ 	.byte	0x25
	.zero		1


	//   ....[23]....
        /*04ec*/ 	.word	0x00001ab0
        /*04f0*/ 	.word	0x00000000
        /*04f4*/ 	.word	0x00031c30
        /*04f8*/ 	.short	0x010a
        /*04fa*/ 	.byte	0x3f
	.zero		1


	//   ....[24]....
        /*04fc*/ 	.word	0x00001b20
        /*0500*/ 	.word	0x00000000
        /*0504*/ 	.word	0x00031c30
        /*0508*/ 	.short	0x010a
        /*050a*/ 	.byte	0x3f
	.zero		1


	//   ....[25]....
        /*050c*/ 	.word	0x00004fa0
        /*0510*/ 	.word	0x00000004
        /*0514*/ 	.word	0x00000000
        /*0518*/ 	.short	0x0101
        /*051a*/ 	.byte	0x3f
	.zero		1


	//   ....[26]....
        /*051c*/ 	.word	0x000060e0
        /*0520*/ 	.word	0x000000ff
        /*0524*/ 	.word	0x00031c30
        /*0528*/ 	.short	0x010a
        /*052a*/ 	.byte	0x04
	.zero		1


	//   ....[27]....
        /*052c*/ 	.word	0x00006120
        /*0530*/ 	.word	0x000000ff
        /*0534*/ 	.word	0x00031c30
        /*0538*/ 	.short	0x010a
        /*053a*/ 	.byte	0x04
	.zero		1


	//   ....[28]....
        /*053c*/ 	.word	0x000077b0
        /*0540*/ 	.word	0x000000ff
        /*0544*/ 	.word	0x00031c50
        /*0548*/ 	.short	0x010a
        /*054a*/ 	.byte	0x04
	.zero		1


	//   ....[29]....
        /*054c*/ 	.word	0x000077f0
        /*0550*/ 	.word	0x000000ff
        /*0554*/ 	.word	0x00031c50
        /*0558*/ 	.short	0x010a
        /*055a*/ 	.byte	0x04
	.zero		1


	//   ....[30]....
        /*055c*/ 	.word	0x00009db0
        /*0560*/ 	.word	0x0000000a
        /*0564*/ 	.word	0x00000000
        /*0568*/ 	.short	0x0101
        /*056a*/ 	.byte	0x3f
	.zero		1


	//   ....[31]....
        /*056c*/ 	.word	0x00009e50
        /*0570*/ 	.word	0x00000078
        /*0574*/ 	.word	0x00000000
        /*0578*/ 	.short	0x0101
        /*057a*/ 	.byte	0x3f
	.zero		1


	//   ....[32]....
        /*057c*/ 	.word	0x0000abc0
        /*0580*/ 	.word	0x000000ff
        /*0584*/ 	.word	0x00031c30
        /*0588*/ 	.short	0x010a
        /*058a*/ 	.byte	0x04
	.zero		1


	//   ....[33]....
        /*058c*/ 	.word	0x0000ac00
        /*0590*/ 	.word	0x000000ff
        /*0594*/ 	.word	0x00031c30
        /*0598*/ 	.short	0x010a
        /*059a*/ 	.byte	0x04
	.zero		1


	//   ....[34]....
        /*059c*/ 	.word	0x0000c290
        /*05a0*/ 	.word	0x000000ff
        /*05a4*/ 	.word	0x00031c50
        /*05a8*/ 	.short	0x010a
        /*05aa*/ 	.byte	0x04
	.zero		1


	//   ....[35]....
        /*05ac*/ 	.word	0x0000c2d0
        /*05b0*/ 	.word	0x000000ff
        /*05b4*/ 	.word	0x00031c50
        /*05b8*/ 	.short	0x010a
        /*05ba*/ 	.byte	0x04
	.zero		1


	//   ....[36]....
        /*05bc*/ 	.word	0x0000de60
        /*05c0*/ 	.word	0x0000000c
        /*05c4*/ 	.word	0x00000000
        /*05c8*/ 	.short	0x0101
        /*05ca*/ 	.byte	0x3f
	.zero		1


	//   ....[37]....
        /*05cc*/ 	.word	0x0000df00
        /*05d0*/ 	.word	0x0000000d
        /*05d4*/ 	.word	0x00000000
        /*05d8*/ 	.short	0x0101
        /*05da*/ 	.byte	0x3f
	.zero		1


	//   ....[38]....
        /*05dc*/ 	.word	0x0000eb80
        /*05e0*/ 	.word	0x000000ff
        /*05e4*/ 	.word	0x00031c50
        /*05e8*/ 	.short	0x010a
        /*05ea*/ 	.byte	0x06
	.zero		1


	//   ....[39]....
        /*05ec*/ 	.word	0x0000ebc0
        /*05f0*/ 	.word	0x000000ff
        /*05f4*/ 	.word	0x00031c50
        /*05f8*/ 	.short	0x010a
        /*05fa*/ 	.byte	0x06
	.zero		1


	//   ....[40]....
        /*05fc*/ 	.word	0x0000f290
        /*0600*/ 	.word	0x00000004
        /*0604*/ 	.word	0x00000000
        /*0608*/ 	.short	0x0101
        /*060a*/ 	.byte	0x3f
	.zero		1


	//   ....[41]....
        /*060c*/ 	.word	0x000103a0
        /*0610*/ 	.word	0x000000ff
        /*0614*/ 	.word	0x00000000
        /*0618*/ 	.short	0x0101
        /*061a*/ 	.byte	0x04
	.zero		1


	//   ....[42]....
        /*061c*/ 	.word	0x00012d20
        /*0620*/ 	.word	0x00000005
        /*0624*/ 	.word	0x00031c40
        /*0628*/ 	.short	0x010a
        /*062a*/ 	.byte	0x3f
	.zero		1


	//   ....[43]....
        /*062c*/ 	.word	0x00013240
        /*0630*/ 	.word	0x00000019
        /*0634*/ 	.word	0x00031c20
        /*0638*/ 	.short	0x010a
        /*063a*/ 	.byte	0x3f
	.zero		1


	//   ....[44]....
        /*063c*/ 	.word	0x00013510
        /*0640*/ 	.word	0x00000003
        /*0644*/ 	.word	0x00031c40
        /*0648*/ 	.short	0x010a
        /*064a*/ 	.byte	0x3f
	.zero		1


	//   ....[45]....
        /*064c*/ 	.word	0x00013790
        /*0650*/ 	.word	0x00000002
        /*0654*/ 	.word	0x00000060
        /*0658*/ 	.short	0x010a
        /*065a*/ 	.byte	0x3f
	.zero		1


	//   ....[46]....
        /*065c*/ 	.word	0x00013ca0
        /*0660*/ 	.word	0x00000003
        /*0664*/ 	.word	0x00031c40
        /*0668*/ 	.short	0x010a
        /*066a*/ 	.byte	0x3f
	.zero		1


	//   ....[47]....
        /*066c*/ 	.word	0x00013f20
        /*0670*/ 	.word	0x00000003
        /*0674*/ 	.word	0x00000060
        /*0678*/ 	.short	0x010a
        /*067a*/ 	.byte	0x3f
	.zero		1


	//   ....[48]....
        /*067c*/ 	.word	0x000143a0
        /*0680*/ 	.word	0x00000002
        /*0684*/ 	.word	0x00031c40
        /*0688*/ 	.short	0x010a
        /*068a*/ 	.byte	0x3f
	.zero		1


	//   ....[49]....
        /*068c*/ 	.word	0x00014640
        /*0690*/ 	.word	0x00000002
        /*0694*/ 	.word	0x00000060
        /*0698*/ 	.short	0x010a
        /*069a*/ 	.byte	0x3f
	.zero		1


	//   ....[50]....
        /*069c*/ 	.word	0x00014a40
        /*06a0*/ 	.word	0x00000003
        /*06a4*/ 	.word	0x00031c60
        /*06a8*/ 	.short	0x010a
        /*06aa*/ 	.byte	0x3f
	.zero		1


	//   ....[51]....
        /*06ac*/ 	.word	0x000159a0
        /*06b0*/ 	.word	0x00000009
        /*06b4*/ 	.word	0x00031c20
        /*06b8*/ 	.short	0x010a
        /*06ba*/ 	.byte	0x3f
	.zero		1


	//   ....[52]....
        /*06bc*/ 	.word	0x00015b60
        /*06c0*/ 	.word	0x00000007
        /*06c4*/ 	.word	0x00000000
        /*06c8*/ 	.short	0x010a
        /*06ca*/ 	.byte	0x3f
	.zero		1


	//   ....[53]....
        /*06cc*/ 	.word	0x00015bd0
        /*06d0*/ 	.word	0x00000003
        /*06d4*/ 	.word	0x00000000
        /*06d8*/ 	.short	0x010a
        /*06da*/ 	.byte	0x3f
	.zero		1


	//   ....[54]....
        /*06dc*/ 	.word	0x00015c30
        /*06e0*/ 	.word	0x00000005
        /*06e4*/ 	.word	0x00000000
        /*06e8*/ 	.short	0x010a
        /*06ea*/ 	.byte	0x3f
	.zero		1


	//   ....[55]....
        /*06ec*/ 	.word	0x00015c60
        /*06f0*/ 	.word	0x00000003
        /*06f4*/ 	.word	0x00000000
        /*06f8*/ 	.short	0x010a
        /*06fa*/ 	.byte	0x3f
	.zero		1


	//   ....[56]....
        /*06fc*/ 	.word	0x00015cd0
        /*0700*/ 	.word	0x00000003
        /*0704*/ 	.word	0x00031c00
        /*0708*/ 	.short	0x010a
        /*070a*/ 	.byte	0x3f
	.zero		1


	//   ....[57]....
        /*070c*/ 	.word	0x00015d20
        /*0710*/ 	.word	0x00000000
        /*0714*/ 	.word	0x00031c30
        /*0718*/ 	.short	0x010a
        /*071a*/ 	.byte	0x3f
	.zero		1


	//   ....[58]....
        /*071c*/ 	.word	0x00015d80
        /*0720*/ 	.word	0x00000008
        /*0724*/ 	.word	0x00031c30
        /*0728*/ 	.short	0x010a
        /*072a*/ 	.byte	0x3f
	.zero		1


	//   ....[59]....
        /*072c*/ 	.word	0x00015de0
        /*0730*/ 	.word	0x00000008
        /*0734*/ 	.word	0x00031c50
        /*0738*/ 	.short	0x010a
        /*073a*/ 	.byte	0x3f
	.zero		1


	//   ....[60]....
        /*073c*/ 	.word	0x00015e40
        /*0740*/ 	.word	0x00000007
        /*0744*/ 	.word	0x00031c30
        /*0748*/ 	.short	0x010a
        /*074a*/ 	.byte	0x3f
	.zero		1


	//   ....[61]....
        /*074c*/ 	.word	0x00015ea0
        /*0750*/ 	.word	0x00000007
        /*0754*/ 	.word	0x00031c50
        /*0758*/ 	.short	0x010a
        /*075a*/ 	.byte	0x3f
	.zero		1


	//   ....[62]....
        /*075c*/ 	.word	0x00015f00
        /*0760*/ 	.word	0x00000005
        /*0764*/ 	.word	0x00031c50
        /*0768*/ 	.short	0x010a
        /*076a*/ 	.byte	0x3f
	.zero		1


	//   ....[63]....
        /*076c*/ 	.word	0x000160a0
        /*0770*/ 	.word	0x00000005
        /*0774*/ 	.word	0x00031c40
        /*0778*/ 	.short	0x010a
        /*077a*/ 	.byte	0x3f
	.zero		1


	//   ....[64]....
        /*077c*/ 	.word	0x000160f0
        /*0780*/ 	.word	0x00000019
        /*0784*/ 	.word	0x00031c20
        /*0788*/ 	.short	0x010a
        /*078a*/ 	.byte	0x3f
	.zero		1


	//   ....[65]....
        /*078c*/ 	.word	0x00016140
        /*0790*/ 	.word	0x00000003
        /*0794*/ 	.word	0x00031c40
        /*0798*/ 	.short	0x010a
        /*079a*/ 	.byte	0x3f
	.zero		1


	//   ....[66]....
        /*079c*/ 	.word	0x00016190
        /*07a0*/ 	.word	0x00000002
        /*07a4*/ 	.word	0x00000060
        /*07a8*/ 	.short	0x010a
        /*07aa*/ 	.byte	0x3f
	.zero		1


	//   ....[67]....
        /*07ac*/ 	.word	0x000161e0
        /*07b0*/ 	.word	0x00000003
        /*07b4*/ 	.word	0x00031c40
        /*07b8*/ 	.short	0x010a
        /*07ba*/ 	.byte	0x3f
	.zero		1


	//   ....[68]....
        /*07bc*/ 	.word	0x00016230
        /*07c0*/ 	.word	0x00000003
        /*07c4*/ 	.word	0x00000060
        /*07c8*/ 	.short	0x010a
        /*07ca*/ 	.byte	0x3f
	.zero		1


	//   ....[69]....
        /*07cc*/ 	.word	0x00016280
        /*07d0*/ 	.word	0x00000002
        /*07d4*/ 	.word	0x00031c40
        /*07d8*/ 	.short	0x010a
        /*07da*/ 	.byte	0x3f
	.zero		1


	//   ....[70]....
        /*07dc*/ 	.word	0x000162d0
        /*07e0*/ 	.word	0x00000002
        /*07e4*/ 	.word	0x00000060
        /*07e8*/ 	.short	0x010a
        /*07ea*/ 	.byte	0x3f
	.zero		1


	//   ....[71]....
        /*07ec*/ 	.word	0x00016320
        /*07f0*/ 	.word	0x00000003
        /*07f4*/ 	.word	0x00031c60
        /*07f8*/ 	.short	0x010a
        /*07fa*/ 	.byte	0x3f
	.zero		1


	//   ....[72]....
        /*07fc*/ 	.word	0x00016cd0
        /*0800*/ 	.word	0x00000009
        /*0804*/ 	.word	0x00031c20
        /*0808*/ 	.short	0x010a
        /*080a*/ 	.byte	0x3f
	.zero		1


	//   ....[73]....
        /*080c*/ 	.word	0x00016e70
        /*0810*/ 	.word	0x00000007
        /*0814*/ 	.word	0x00000000
        /*0818*/ 	.short	0x010a
        /*081a*/ 	.byte	0x3f
	.zero		1


	//   ....[74]....
        /*081c*/ 	.word	0x00016ec0
        /*0820*/ 	.word	0x00000003
        /*0824*/ 	.word	0x00000000
        /*0828*/ 	.short	0x010a
        /*082a*/ 	.byte	0x3f
	.zero		1


	//   ....[75]....
        /*082c*/ 	.word	0x00016f10
        /*0830*/ 	.word	0x00000005
        /*0834*/ 	.word	0x00000000
        /*0838*/ 	.short	0x010a
        /*083a*/ 	.byte	0x3f
	.zero		1


	//----- nvinfo : EIATTR_NUM_MBARRIERS
	.align		4
.L_1437:
        /*083c*/ 	.byte	0x03, 0x38
        /*083e*/ 	.short	0x0016


	//----- nvinfo : EIATTR_EXIT_INSTR_OFFSETS
	.align		4
        /*0840*/ 	.byte	0x04, 0x1c
        /*0842*/ 	.short	(.L_1439 - .L_1438)


	//   ....[0]....
.L_1438:
        /*0844*/ 	.word	0x00000ac0


	//   ....[1]....
        /*0848*/ 	.word	0x00011040


	//   ....[2]....
        /*084c*/ 	.word	0x000110a0


	//   ....[3]....
        /*0850*/ 	.word	0x00015cb0


	//----- nvinfo : EIATTR_MAX_THREADS
	.align		4
.L_1439:
        /*0854*/ 	.byte	0x04, 0x05
        /*0856*/ 	.short	(.L_1441 - .L_1440)
.L_1440:
        /*0858*/ 	.word	0x00000200
        /*085c*/ 	.word	0x00000001
        /*0860*/ 	.word	0x00000001


	//----- nvinfo : EIATTR_CRS_STACK_SIZE
	.align		4
.L_1441:
        /*0864*/ 	.byte	0x04, 0x1e
        /*0866*/ 	.short	(.L_1443 - .L_1442)
.L_1442:
        /*0868*/ 	.word	0x00000000


	//----- nvinfo : EIATTR_CBANK_PARAM_SIZE
	.align		4
.L_1443:
        /*086c*/ 	.byte	0x03, 0x19
        /*086e*/ 	.short	0x0a70


	//----- nvinfo : EIATTR_PARAM_CBANK
	.align		4
        /*0870*/ 	.byte	0x04, 0x0a
        /*0872*/ 	.short	(.L_1445 - .L_1444)
	.align		4
.L_1444:
        /*0874*/ 	.word	index@(.nv.constant0._ZN7cutlass13device_kernelIN5flash11enable_sm90INS1_16FlashAttnFwdSm90INS1_25CollectiveMainloopFwdSm90ILi2EN4cute5tupleIJNS5_1CILi1EEES8_S8_EEENS6_IJNS7_ILi192EEENS7_ILi144EEENS7_ILi96EEEEEELi96ENS_10bfloat16_tEfNS_4arch4Sm90ELb1ELb0ELb1ELb1ELb0ELb0ELb0ELb0ELb1ELb0ELb0ELb0EEENS1_21CollectiveEpilogueFwdINS6_IJSA_SC_SB_EEES9_SE_SG_Li384ELb1ELb0ELb0ELb0EEENS1_36VarlenDynamicPersistentTileSchedulerILi192ELi144ELi384ELi32ELb0ELb0ELb1ELb1ELb1ELb1EEEEEEEEEvNT_6ParamsE)
        /*0878*/ 	.short	0x0210
        /*087a*/ 	.short	0x0a70


	//----- nvinfo : EIATTR_SW_WAR
	.align		4
.L_1445:
        /*087c*/ 	.byte	0x04, 0x36
        /*087e*/ 	.short	(.L_1447 - .L_1446)
.L_1446:
        /*0880*/ 	.word	0x00000008
.L_1447:


//--------------------- .nv.info._ZN7cutlass13device_kernelIN5flash11enable_sm90INS1_16FlashAttnFwdSm90INS1_25CollectiveMainloopFwdSm90ILi2EN4cute5tupleIJNS5_1CILi1EEES8_S8_EEENS6_IJNS7_ILi192EEENS7_ILi144EEENS7_ILi96EEEEEELi96ENS_10bfloat16_tEfNS_4arch4Sm90ELb1ELb0ELb1ELb1ELb0ELb1ELb0ELb0ELb1ELb0ELb0ELb0EEENS1_21CollectiveEpilogueFwdINS6_IJSA_SC_SB_EEES9_SE_SG_Li384ELb1ELb0ELb0ELb0EEENS1_36VarlenDynamicPersistentTileSchedulerILi192ELi144ELi384ELi32ELb0ELb0ELb1ELb1ELb1ELb1EEEEEEEEEvNT_6ParamsE --------------------------
	.section	.nv.info._ZN7cutlass13device_kernelIN5flash11enable_sm90INS1_16FlashAttnFwdSm90INS1_25CollectiveMainloopFwdSm90ILi2EN4cute5tupleIJNS5_1CILi1EEES8_S8_EEENS6_IJNS7_ILi192EEENS7_ILi144EEENS7_ILi96EEEEEELi96ENS_10bfloat16_tEfNS_4arch4Sm90ELb1ELb0ELb1ELb1ELb0ELb1ELb0ELb0ELb1ELb0ELb0ELb0EEENS1_21CollectiveEpilogueFwdINS6_IJSA_SC_SB_EEES9_SE_SG_Li384ELb1ELb0ELb0ELb0EEENS1_36VarlenDynamicPersistentTileSchedulerILi192ELi144ELi384ELi32ELb0ELb0ELb1ELb1ELb1ELb1EEEEEEEEEvNT_6ParamsE,"",@"SHT_CUDA_INFO"
	.sectionflags	@""
	.align	4


	//----- nvinfo : EIATTR_CUDA_API_VERSION
	.align		4
        /*0000*/ 	.byte	0x04, 0x37
        /*0002*/ 	.short	(.L_1449 - .L_1448)
.L_1448:
        /*0004*/ 	.word	0x00000082


	//----- nvinfo : EIATTR_KPARAM_INFO
	.align		4
.L_1449:
        /*0008*/ 	.byte	0x04, 0x17
        /*000a*/ 	.short	(.L_1451 - .L_1450)
.L_1450:
        /*000c*/ 	.word	0x00000000
        /*0010*/ 	.short	0x0000
        /*0012*/ 	.short	0x0070
        /*0014*/ 	.byte	0x00, 0xf0, 0x01, 0x28


	//----- nvinfo : EIATTR_SPARSE_MMA_MASK
	.align		4
.L_1451:
        /*0018*/ 	.byte	0x03, 0x50
        /*001a*/ 	.short	0x0000


	//----- nvinfo : EIATTR_MAXREG_COUNT
	.align		4
        /*001c*/ 	.byte	0x03, 0x1b
        /*001e*/ 	.short	0x0080


	//----- nvinfo : EIATTR_NUM_BARRIERS
	.align		4
        /*0020*/ 	.byte	0x02, 0x4c
        /*0022*/ 	.byte	0x10
	.zero		1


	//----- nvinfo : EIATTR_EXTERNS
	.align		4
        /*0024*/ 	.byte	0x04, 0x0f
        /*0026*/ 	.short	(.L_1453 - .L_1452)


	//   ....[0]....
	.align		4
.L_1452:
        /*0028*/ 	.word	index@(__assertfail)


	//----- nvinfo : EIATTR_ANNOTATIONS
	.align		4
.L_1453:
        /*002c*/ 	.byte	0x04, 0x55
        /*002e*/ 	.short	(.L_1455 - .L_1454)


	//   ....[0]....
.L_1454:
        /* <DEDUP_REMOVED lines=103> */


	//----- nvinfo : EIATTR_MERCURY_ISA_VERSION
	.align		4
.L_1455:
        /*0690*/ 	.byte	0x03, 0x5f
        /*0692*/ 	.short	0x0101


	//----- nvinfo : EIATTR_UNUSED_LOAD_BYTE_OFFSET
	.align		4
        /*0694*/ 	.byte	0x04, 0x44
        /*0696*/ 	.short	(.L_1457 - .L_1456)


	//   ....[0]....
.L_1456:
        /*0698*/ 	.word	0x00000b00
        /*069c*/ 	.word	0x0000fff0


	//   ....[1]....
        /*06a0*/ 	.word	0x0001c090
        /*06a4*/ 	.word	0x0000fff0


	//----- nvinfo : EIATTR_INT_WARP_WIDE_INSTR_OFFSETS
	.align		4
.L_1457:
        /*06a8*/ 	.byte	0x04, 0x31
        /*06aa*/ 	.short	(.L_1459 - .L_1458)


	//   ....[0]....
.L_1458:
        /*06ac*/ 	.word	0x000001c0


	//   ....[1]....
        /*06b0*/ 	.word	0x00000200


	//   ....[2]....
        /*06b4*/ 	.word	0x00000270


	//   ....[3]....
        /*06b8*/ 	.word	0x0001faf0


	//   ....[4]....
        /*06bc*/ 	.word	0x0001fb90


	//   ....[5]....
        /*06c0*/ 	.word	0x0001fff0


	//   ....[6]....
        /*06c4*/ 	.word	0x00020020


	//   ....[7]....
        /*06c8*/ 	.word	0x000201f0


	//   ....[8]....
        /*06cc*/ 	.word	0x000202c0


	//   ....[9]....
        /*06d0*/ 	.word	0x00022320


	//   ....[10]....
        /*06d4*/ 	.word	0x000223c0


	//----- nvinfo : EIATTR_COOP_GROUP_MASK_REGIDS
	.align		4
.L_1459:
        /*06d8*/ 	.byte	0x04, 0x29
        /*06da*/ 	.short	(.L_1461 - .L_1460)


	//   ....[0]....
.L_1460:
        /*06dc*/ 	.word	0xffffffff


	//   ....[1]....
        /*06e0*/ 	.word	0xffffffff


	//   ....[2]....
        /*06e4*/ 	.word	0xffffffff


	//   ....[3]....
        /*06e8*/ 	.word	0xffffffff


	//   ....[4]....
        /*06ec*/ 	.word	0xffffffff


	//   ....[5]....
        /*06f0*/ 	.word	0xffffffff


	//   ....[6]....
        /*06f4*/ 	.word	0xffffffff


	//   ....[7]....
        /*06f8*/ 	.word	0xffffffff


	//   ....[8]....
        /*06fc*/ 	.word	0xffffffff


	//   ....[9]....
        /*0700*/ 	.word	0xffffffff


	//   ....[10]....
        /*0704*/ 	.word	0xffffffff


	//   ....[11]....
        /*0708*/ 	.word	0xffffffff


	//   ....[12]....
        /*070c*/ 	.word	0xffffffff


	//   ....[13]....
        /*0710*/ 	.word	0xffffffff


	//   ....[14]....
        /*0714*/ 	.word	0xffffffff


	//   ....[15]....
        /*0718*/ 	.word	0xffffffff


	//   ....[16]....
        /*071c*/ 	.word	0xffffffff


	//   ....[17]....
        /*0720*/ 	.word	0xffffffff


	//   ....[18]....
        /*0724*/ 	.word	0xffffffff


	//   ....[19]....
        /*0728*/ 	.word	0xffffffff


	//   ....[20]....
        /*072c*/ 	.word	0xffffffff


	//   ....[21]....
        /*0730*/ 	.word	0xffffffff


	//   ....[22]....
        /*0734*/ 	.word	0xffffffff


	//   ....[23]....
        /*0738*/ 	.word	0xffffffff


	//   ....[24]....
        /*073c*/ 	.word	0xffffffff


	//   ....[25]....
        /*0740*/ 	.word	0xffffffff


	//   ....[26]....
        /*0744*/ 	.word	0xffffffff


	//   ....[27]....
        /*0748*/ 	.word	0xffffffff


	//   ....[28]....
        /*074c*/ 	.word	0xffffffff


	//   ....[29]....
        /*0750*/ 	.word	0xffffffff


	//   ....[30]....
        /*0754*/ 	.word	0xffffffff


	//   ....[31]....
        /*0758*/ 	.word	0xffffffff


	//   ....[32]....
        /*075c*/ 	.word	0xffffffff


	//   ....[33]....
        /*0760*/ 	.word	0xffffffff


	//   ....[34]....
        /*0764*/ 	.word	0xffffffff


	//   ....[35]....
        /*0768*/ 	.word	0xffffffff


	//   ....[36]....
        /*076c*/ 	.word	0xffffffff


	//   ....[37]....
        /*0770*/ 	.word	0xffffffff


	//   ....[38]....
        /*0774*/ 	.word	0xffffffff


	//   ....[39]....
        /*0778*/ 	.word	0xffffffff


	//   ....[40]....
        /*077c*/ 	.word	0xffffffff


	//   ....[41]....
        /*0780*/ 	.word	0xffffffff


	//   ....[42]....
        /*0784*/ 	.word	0xffffffff


	//   ....[43]....
        /*0788*/ 	.word	0xffffffff


	//   ....[44]....
        /*078c*/ 	.word	0xffffffff


	//   ....[45]....
        /*0790*/ 	.word	0xffffffff


	//   ....[46]....
        /*0794*/ 	.word	0xffffffff


	//   ....[47]....
        /*0798*/ 	.word	0xffffffff


	//   ....[48]....
        /*079c*/ 	.word	0xffffffff


	//   ....[49]....
        /*07a0*/ 	.word	0xffffffff


	//   ....[50]....
        /*07a4*/ 	.word	0xffffffff


	//   ....[51]....
        /*07a8*/ 	.word	0xffffffff


	//   ....[52]....
        /*07ac*/ 	.word	0xffffffff


	//   ....[53]....
        /*07b0*/ 	.word	0xffffffff


	//   ....[54]....
        /*07b4*/ 	.word	0xffffffff


	//   ....[55]....
        /*07b8*/ 	.word	0xffffffff


	//   ....[56]....
        /*07bc*/ 	.word	0xffffffff


	//   ....[57]....
        /*07c0*/ 	.word	0xffffffff


	//   ....[58]....
        /*07c4*/ 	.word	0xffffffff


	//   ....[59]....
        /*07c8*/ 	.word	0xffffffff


	//   ....[60]....
        /*07cc*/ 	.word	0xffffffff


	//   ....[61]....
        /*07d0*/ 	.word	0x0500000f


	//   ....[62]....
        /*07d4*/ 	.word	0x0500000f


	//   ....[63]....
        /*07d8*/ 	.word	0x0500000f


	//   ....[64]....
        /*07dc*/ 	.word	0x0500000f


	//   ....[65]....
        /*07e0*/ 	.word	0x0500000f


	//   ....[66]....
        /*07e4*/ 	.word	0x0500000f


	//   ....[67]....
        /*07e8*/ 	.word	0x0500000f


	//   ....[68]....
        /*07ec*/ 	.word	0x0500000f


	//   ....[69]....
        /*07f0*/ 	.word	0x0500000f


	//   ....[70]....
        /*07f4*/ 	.word	0x0500000f


	//   ....[71]....
        /*07f8*/ 	.word	0x0500000f


	//   ....[72]....
        /*07fc*/ 	.word	0x0500000f


	//   ....[73]....
        /*0800*/ 	.word	0x0500000f


	//   ....[74]....
        /*0804*/ 	.word	0x0500000f


	//   ....[75]....
        /*0808*/ 	.word	0x0500000f


	//   ....[76]....
        /*080c*/ 	.word	0x0500000f


	//   ....[77]....
        /*0810*/ 	.word	0x0500000f


	//   ....[78]....
        /*0814*/ 	.word	0x0500000f


	//   ....[79]....
        /*0818*/ 	.word	0x0500000f


	//   ....[80]....
        /*081c*/ 	.word	0x0500000f


	//   ....[81]....
        /*0820*/ 	.word	0x0500000f


	//   ....[82]....
        /*0824*/ 	.word	0x0500000f


	//   ....[83]....
        /*0828*/ 	.word	0x0500000f


	//   ....[84]....
        /*082c*/ 	.word	0x0500000f


	//   ....[85]....
        /*0830*/ 	.word	0x0500000f


	//   ....[86]....
        /*0834*/ 	.word	0x0500000f


	//   ....[87]....
        /*0838*/ 	.word	0x0500000f


	//   ....[88]....
        /*083c*/ 	.word	0x0500000f


	//   ....[89]....
        /*0840*/ 	.word	0x0500000f


	//----- nvinfo : EIATTR_COOP_GROUP_INSTR_OFFSETS
	.align		4
.L_1461:
        /*0844*/ 	.byte	0x04, 0x28
        /*0846*/ 	.short	(.L_1463 - .L_1462)


	//   ....[0]....
.L_1462:
        /*0848*/ 	.word	0x00000070


	//   ....[1]....
        /*084c*/ 	.word	0x000001d0


	//   ....[2]....
        /*0850*/ 	.word	0x00000220


	//   ....[3]....
        /*0854*/ 	.word	0x00000450


	//   ....[4]....
        /*0858*/ 	.word	0x000005b0


	//   ....[5]....
        /*085c*/ 	.word	0x000006d0


	//   ....[6]....
        /*0860*/ 	.word	0x00000830


	//   ....[7]....
        /*0864*/ 	.word	0x00007330


	//   ....[8]....
        /*0868*/ 	.word	0x0000e510


	//   ....[9]....
        /*086c*/ 	.word	0x0000e530


	//   ....[10]....
        /*0870*/ 	.word	0x0000f0a0


	//   ....[11]....
        /*0874*/ 	.word	0x0000f0d0


	//   ....[12]....
        /*0878*/ 	.word	0x00010460


	//   ....[13]....
        /*087c*/ 	.word	0x00013f00


	//   ....[14]....
        /*0880*/ 	.word	0x00013f50


	//   ....[15]....
        /*0884*/ 	.word	0x00014860


	//   ....[16]....
        /*0888*/ 	.word	0x00014880


	//   ....[17]....
        /*088c*/ 	.word	0x00016170


	//   ....[18]....
        /*0890*/ 	.word	0x00018fd0


	//   ....[19]....
        /*0894*/ 	.word	0x00019050


	//   ....[20]....
        /*0898*/ 	.word	0x00019a20


	//   ....[21]....
        /*089c*/ 	.word	0x00019a40


	//   ....[22]....
        /*08a0*/ 	.word	0x0001b320


	//   ....[23]....
        /*08a4*/ 	.word	0x0001b7a0


	//   ....[24]....
        /*08a8*/ 	.word	0x0001baa0


	//   ....[25]....
        /*08ac*/ 	.word	0x0001bad0


	//   ....[26]....
        /*08b0*/ 	.word	0x0001bb10


	//   ....[27]....
        /*08b4*/ 	.word	0x0001d990


	//   ....[28]....
        /*08b8*/ 	.word	0x0001db30


	//   ....[29]....
        /*08bc*/ 	.word	0x0001db60


	//   ....[30]....
        /*08c0*/ 	.word	0x0001db90


	//   ....[31]....
        /*08c4*/ 	.word	0x0001dbd0


	//   ....[32]....
        /*08c8*/ 	.word	0x0001dc20


	//   ....[33]....
        /*08cc*/ 	.word	0x0001dc80


	//   ....[34]....
        /*08d0*/ 	.word	0x0001de50


	//   ....[35]....
        /*08d4*/ 	.word	0x0001deb0


	//   ....[36]....
        /*08d8*/ 	.word	0x0001def0


	//   ....[37]....
        /*08dc*/ 	.word	0x0001df30


	//   ....[38]....
        /*08e0*/ 	.word	0x0001df60


	//   ....[39]....
        /*08e4*/ 	.word	0x0001df90


	//   ....[40]....
        /*08e8*/ 	.word	0x0001e040


	//   ....[41]....
        /*08ec*/ 	.word	0x0001e0a0


	//   ....[42]....
        /*08f0*/ 	.word	0x0001e130


	//   ....[43]....
        /*08f4*/ 	.word	0x00022780


	//   ....[44]....
        /*08f8*/ 	.word	0x00022790


	//   ....[45]....
        /*08fc*/ 	.word	0x00022890


	//   ....[46]....
        /*0900*/ 	.word	0x000228f0


	//   ....[47]....
        /*0904*/ 	.word	0x00022930


	//   ....[48]....
        /*0908*/ 	.word	0x00022970


	//   ....[49]....
        /*090c*/ 	.word	0x000229a0


	//   ....[50]....
        /*0910*/ 	.word	0x000229d0


	//   ....[51]....
        /*0914*/ 	.word	0x00022b50


	//   ....[52]....
        /*0918*/ 	.word	0x00022bb0


	//   ....[53]....
        /*091c*/ 	.word	0x00022bf0


	//   ....[54]....
        /*0920*/ 	.word	0x00022c30


	//   ....[55]....
        /*0924*/ 	.word	0x00022c60


	//   ....[56]....
        /*0928*/ 	.word	0x00022c90


	//   ....[57]....
        /*092c*/ 	.word	0x00022d50


	//   ....[58]....
        /*0930*/ 	.word	0x00022d70


	//   ....[59]....
        /*0934*/ 	.word	0x00022de0


	//   ....[60]....
        /*0938*/ 	.word	0x00023460


	//   ....[61]....
        /*093c*/ 	.word	0x00023860


	//   ....[62]....
        /*0940*/ 	.word	0x00023900


	//   ....[63]....
        /*0944*/ 	.word	0x000239a0


	//   ....[64]....
        /*0948*/ 	.word	0x00023a40


	//   ....[65]....
        /*094c*/ 	.word	0x00023ae0


	//   ....[66]....
        /*0950*/ 	.word	0x00023bc0


	//   ....[67]....
        /*0954*/ 	.word	0x00023c60


	//   ....[68]....
        /*0958*/ 	.word	0x00023d00


	//   ....[69]....
        /*095c*/ 	.word	0x00023da0


	//   ....[70]....
        /*0960*/ 	.word	0x000240a0


	//   ....[71]....
        /*0964*/ 	.word	0x00024380


	//   ....[72]....
        /*0968*/ 	.word	0x00024770


	//   ....[73]....
        /*096c*/ 	.word	0x00024800


	//   ....[74]....
        /*0970*/ 	.word	0x000248a0


	//   ....[75]....
        /*0974*/ 	.word	0x00024950


	//   ....[76]....
        /*0978*/ 	.word	0x000249d0


	//   ....[77]....
        /*097c*/ 	.word	0x00024a50


	//   ....[78]....
        /*0980*/ 	.word	0x00024ad0


	//   ....[79]....
        /*0984*/ 	.word	0x00024b50


	//   ....[80]....
        /*0988*/ 	.word	0x00024be0


	//   ....[81]....
        /*098c*/ 	.word	0x00024c90


	//   ....[82]....
        /*0990*/ 	.word	0x00024d10


	//   ....[83]....
        /*0994*/ 	.word	0x00024d90


	//   ....[84]....
        /*0998*/ 	.word	0x00024e10


	//   ....[85]....
        /*099c*/ 	.word	0x00024e90


	//   ....[86]....
        /*09a0*/ 	.word	0x00024f00


	//   ....[87]....
        /*09a4*/ 	.word	0x00024fa0


	//   ....[88]....
        /*09a8*/ 	.word	0x00025030


	//   ....[89]....
        /*09ac*/ 	.word	0x00025150


	//----- nvinfo : EIATTR_REG_RECONFIG
	.align		4
.L_1463:
        /*09b0*/ 	.byte	0x01, 0x54
	.zero		2


	//----- nvinfo : EIATTR_SYSCALL_OFFSETS
	.align		4
        /*09b4*/ 	.byte	0x04, 0x46
        /*09b6*/ 	.short	(.L_1465 - .L_1464)


	//   ....[0]....
.L_1464:
        /*09b8*/ 	.word	0x00001bd0


	//   ....[1]....
        /*09bc*/ 	.word	0x00001d20


	//   ....[2]....
        /*09c0*/ 	.word	0x00007540


	//   ....[3]....
        /*09c4*/ 	.word	0x00007880


	//   ....[4]....
        /*09c8*/ 	.word	0x0001fd10


	//   ....[5]....
        /*09cc*/ 	.word	0x0001fe40


	//   ....[6]....
        /*09d0*/ 	.word	0x0001ff40


	//----- nvinfo : EIATTR_MBARRIER_INSTR_OFFSETS
	.align		4
.L_1465:
        /*09d4*/ 	.byte	0x04, 0x39
        /*09d6*/ 	.short	(.L_1467 - .L_1466)


	//   ....[0]....
.L_1466:
        /*09d8*/ 	.word	0x00000300
        /*09dc*/ 	.word	0x000000ff
        /*09e0*/ 	.word	0x00031c00
        /*09e4*/ 	.short	0x0100
        /*09e6*/ 	.byte	0x08
	.zero		1


	//   ....[1]....
        /*09e8*/ 	.word	0x00000310
        /*09ec*/ 	.word	0x000000ff
        /*09f0*/ 	.word	0x00031c20
        /*09f4*/ 	.short	0x0100
        /*09f6*/ 	.byte	0x08
	.zero		1


	//   ....[2]....
        /*09f8*/ 	.word	0x00000400
        /*09fc*/ 	.word	0x000000ff
        /*0a00*/ 	.word	0x00031c30
        /*0a04*/ 	.short	0x0100
        /*0a06*/ 	.byte	0x08
	.zero		1


	//   ....[3]....
        /*0a08*/ 	.word	0x00000410
        /*0a0c*/ 	.word	0x000000ff
        /*0a10*/ 	.word	0x00031c40
        /*0a14*/ 	.short	0x0100
        /*0a16*/ 	.byte	0x08
	.zero		1


	//   ....[4]....
        /*0a18*/ 	.word	0x00000420
        /*0a1c*/ 	.word	0x000000ff
        /*0a20*/ 	.word	0x00031c38
        /*0a24*/ 	.short	0x0100
        /*0a26*/ 	.byte	0x08
	.zero		1


	//   ....[5]....
        /*0a28*/ 	.word	0x00000430
        /*0a2c*/ 	.word	0x000000ff
        /*0a30*/ 	.word	0x00031c48
        /*0a34*/ 	.short	0x0100
        /*0a36*/ 	.byte	0x08
	.zero		1


	//   ....[6]....
        /*0a38*/ 	.word	0x00000560
        /*0a3c*/ 	.word	0x000000ff
        /*0a40*/ 	.word	0x00031c50
        /*0a44*/ 	.short	0x0100
        /*0a46*/ 	.byte	0x08
	.zero		1


	//   ....[7]....
        /*0a48*/ 	.word	0x00000570
        /*0a4c*/ 	.word	0x000000ff
        /*0a50*/ 	.word	0x00031c60
        /*0a54*/ 	.short	0x0100
        /*0a56*/ 	.byte	0x08
	.zero		1


	//   ....[8]....
        /*0a58*/ 	.word	0x00000580
        /*0a5c*/ 	.word	0x000000ff
        /*0a60*/ 	.word	0x00031c58
        /*0a64*/ 	.short	0x0100
        /*0a66*/ 	.byte	0x08
	.zero		1


	//   ....[9]....
        /*0a68*/ 	.word	0x00000590
        /*0a6c*/ 	.word	0x000000ff
        /*0a70*/ 	.word	0x00031c68
        /*0a74*/ 	.short	0x0100
        /*0a76*/ 	.byte	0x08
	.zero		1


	//   ....[10]....
        /*0a78*/ 	.word	0x00000680
        /*0a7c*/ 	.word	0x000000ff
        /*0a80*/ 	.word	0x00031c70
        /*0a84*/ 	.short	0x0100
        /*0a86*/ 	.byte	0x06
	.zero		1


	//   ....[11]....
        /*0a88*/ 	.word	0x00000690
        /*0a8c*/ 	.word	0x000000ff
        /*0a90*/ 	.word	0x00031c80
        /*0a94*/ 	.short	0x0100
        /*0a96*/ 	.byte	0x06
	.zero		1


	//   ....[12]....
        /*0a98*/ 	.word	0x000006a0
        /*0a9c*/ 	.word	0x000000ff
        /*0aa0*/ 	.word	0x00031c78
        /*0aa4*/ 	.short	0x0100
        /*0aa6*/ 	.byte	0x06
	.zero		1


	//   ....[13]....
        /*0aa8*/ 	.word	0x000006b0
        /*0aac*/ 	.word	0x000000ff
        /*0ab0*/ 	.word	0x00031c88
        /*0ab4*/ 	.short	0x0100
        /*0ab6*/ 	.byte	0x06
	.zero		1


	//   ....[14]....
        /*0ab8*/ 	.word	0x000007e0
        /*0abc*/ 	.word	0x000000ff
        /*0ac0*/ 	.word	0x00031c90
        /*0ac4*/ 	.short	0x0100
        /*0ac6*/ 	.byte	0x08
	.zero		1


	//   ....[15]....
        /*0ac8*/ 	.word	0x000007f0
        /*0acc*/ 	.word	0x000000ff
        /*0ad0*/ 	.word	0x00031ca0
        /*0ad4*/ 	.short	0x0100
        /*0ad6*/ 	.byte	0x08
	.zero		1


	//   ....[16]....
        /*0ad8*/ 	.word	0x00000800
        /*0adc*/ 	.word	0x000000ff
        /*0ae0*/ 	.word	0x00031c98
        /*0ae4*/ 	.short	0x0100
        /*0ae6*/ 	.byte	0x08
	.zero		1


	//   ....[17]....
        /*0ae8*/ 	.word	0x00000810
        /*0aec*/ 	.word	0x000000ff
        /*0af0*/ 	.word	0x00031ca8
        /*0af4*/ 	.short	0x0100
        /*0af6*/ 	.byte	0x08
	.zero		1


	//   ....[18]....
        /*0af8*/ 	.word	0x00000940
        /*0afc*/ 	.word	0x000000ff
        /*0b00*/ 	.word	0x00031cb0
        /*0b04*/ 	.short	0x0100
        /*0b06*/ 	.byte	0x08
	.zero		1


	//   ....[19]....
        /*0b08*/ 	.word	0x00000950
        /*0b0c*/ 	.word	0x000000ff
        /*0b10*/ 	.word	0x00031cc0
        /*0b14*/ 	.short	0x0100
        /*0b16*/ 	.byte	0x08
	.zero		1


	//   ....[20]....
        /*0b18*/ 	.word	0x00000960
        /*0b1c*/ 	.word	0x000000ff
        /*0b20*/ 	.word	0x00031cb8
        /*0b24*/ 	.short	0x0100
        /*0b26*/ 	.byte	0x08
	.zero		1


	//   ....[21]....
        /*0b28*/ 	.word	0x00000970
        /*0b2c*/ 	.word	0x000000ff
        /*0b30*/ 	.word	0x00031cc8
        /*0b34*/ 	.short	0x0100
        /*0b36*/ 	.byte	0x08
	.zero		1


	//   ....[22]....
        /*0b38*/ 	.word	0x000032b0
        /*0b3c*/ 	.word	0x00000014
        /*0b40*/ 	.word	0x00031c90
        /*0b44*/ 	.short	0x010a
        /*0b46*/ 	.byte	0x3f
	.zero		1


	//   ....[23]....
        /*0b48*/ 	.word	0x00004ec0
        /*0b4c*/ 	.word	0x00000014
        /*0b50*/ 	.word	0x00031c90
        /*0b54*/ 	.short	0x010a
        /*0b56*/ 	.byte	0x3f
	.zero		1


	//   ....[24]....
        /*0b58*/ 	.word	0x000069d0
        /*0b5c*/ 	.word	0x00000014
        /*0b60*/ 	.word	0x00031c90
        /*0b64*/ 	.short	0x010a
        /*0b66*/ 	.byte	0x3f
	.zero		1


	//   ....[25]....
        /*0b68*/ 	.word	0x00006c40
        /*0b6c*/ 	.word	0x00000024
        /*0b70*/ 	.word	0x00000000
        /*0b74*/ 	.short	0x0101
        /*0b76*/ 	.byte	0x3f
	.zero		1


	//   ....[26]....
        /*0b78*/ 	.word	0x00006c80
        /*0b7c*/ 	.word	0x00000014
        /*0b80*/ 	.word	0x00031cb0
        /*0b84*/ 	.short	0x010a
        /*0b86*/ 	.byte	0x3f
	.zero		1


	//   ....[27]....
        /*0b88*/ 	.word	0x00006fe0
        /*0b8c*/ 	.word	0x00000014
        /*0b90*/ 	.word	0x00000000
        /*0b94*/ 	.short	0x0101
        /*0b96*/ 	.byte	0x3f
	.zero		1


	//   ....[28]....
        /*0b98*/ 	.word	0x000075e0
        /*0b9c*/ 	.word	0x00000010
        /*0ba0*/ 	.word	0x00031c00
        /*0ba4*/ 	.short	0x010a
        /*0ba6*/ 	.byte	0x3f
	.zero		1


	//   ....[29]....
        /*0ba8*/ 	.word	0x00007630
        /*0bac*/ 	.word	0x00000010
        /*0bb0*/ 	.word	0x00031c00
        /*0bb4*/ 	.short	0x010a
        /*0bb6*/ 	.byte	0x3f
	.zero		1


	//   ....[30]....
        /*0bb8*/ 	.word	0x000081b0
        /*0bbc*/ 	.word	0x00000010
        /*0bc0*/ 	.word	0x00031c00
        /*0bc4*/ 	.short	0x010a
        /*0bc6*/ 	.byte	0x3f
	.zero		1


	//   ....[31]....
        /*0bc8*/ 	.word	0x00009ee0
        /*0bcc*/ 	.word	0x00000010
        /*0bd0*/ 	.word	0x00031c00
        /*0bd4*/ 	.short	0x010a
        /*0bd6*/ 	.byte	0x3f
	.zero		1


	//   ....[32]....
        /*0bd8*/ 	.word	0x0000b7b0
        /*0bdc*/ 	.word	0x00000000
        /*0be0*/ 	.word	0x00031c30
        /*0be4*/ 	.short	0x010a
        /*0be6*/ 	.byte	0x3f
	.zero		1


	//   ....[33]....
        /*0be8*/ 	.word	0x0000b860
        /*0bec*/ 	.word	0x00000000
        /*0bf0*/ 	.word	0x00031c30
        /*0bf4*/ 	.short	0x010a
        /*0bf6*/ 	.byte	0x3f
	.zero		1


	//   ....[34]....
        /*0bf8*/ 	.word	0x0000f4c0
        /*0bfc*/ 	.word	0x00000018
        /*0c00*/ 	.word	0x00000000
        /*0c04*/ 	.short	0x0101
        /*0c06*/ 	.byte	0x3f
	.zero		1


	//   ....[35]....
        /*0c08*/ 	.word	0x00010720
        /*0c0c*/ 	.word	0x00000014
        /*0c10*/ 	.word	0x00031c30
        /*0c14*/ 	.short	0x010a
        /*0c16*/ 	.byte	0x3f
	.zero		1


	//   ....[36]....
        /*0c18*/ 	.word	0x00010770
        /*0c1c*/ 	.word	0x00000014
        /*0c20*/ 	.word	0x00031c30
        /*0c24*/ 	.short	0x010a
        /*0c26*/ 	.byte	0x3f
	.zero		1


	//   ....[37]....
        /*0c28*/ 	.word	0x00012ba0
        /*0c2c*/ 	.word	0x00000015
        /*0c30*/ 	.word	0x00031c50
        /*0c34*/ 	.short	0x010a
        /*0c36*/ 	.byte	0x3f
	.zero		1


	//   ....[38]....
        /*0c38*/ 	.word	0x00012be0
        /*0c3c*/ 	.word	0x00000015
        /*0c40*/ 	.word	0x00031c50
        /*0c44*/ 	.short	0x010a
        /*0c46*/ 	.byte	0x3f
	.zero		1


	//   ....[39]....
        /*0c48*/ 	.word	0x00015060
        /*0c4c*/ 	.word	0x0000000f
        /*0c50*/ 	.word	0x00000000
        /*0c54*/ 	.short	0x0101
        /*0c56*/ 	.byte	0x3f
	.zero		1


	//   ....[40]....
        /*0c58*/ 	.word	0x00015070
        /*0c5c*/ 	.word	0x00000055
        /*0c60*/ 	.word	0x00000000
        /*0c64*/ 	.short	0x0101
        /*0c66*/ 	.byte	0x3f
	.zero		1


	//   ....[41]....
        /*0c68*/ 	.word	0x000162f0
        /*0c6c*/ 	.word	0x00000014
        /*0c70*/ 	.word	0x00031c30
        /*0c74*/ 	.short	0x010a
        /*0c76*/ 	.byte	0x3f
	.zero		1


	//   ....[42]....
        /*0c78*/ 	.word	0x00016340
        /*0c7c*/ 	.word	0x00000014
        /*0c80*/ 	.word	0x00031c30
        /*0c84*/ 	.short	0x010a
        /*0c86*/ 	.byte	0x3f
	.zero		1


	//   ....[43]....
        /*0c88*/ 	.word	0x00018750
        /*0c8c*/ 	.word	0x00000014
        /*0c90*/ 	.word	0x00031c50
        /*0c94*/ 	.short	0x010a
        /*0c96*/ 	.byte	0x3f
	.zero		1


	//   ....[44]....
        /*0c98*/ 	.word	0x00018790
        /*0c9c*/ 	.word	0x00000014
        /*0ca0*/ 	.word	0x00031c50
        /*0ca4*/ 	.short	0x010a
        /*0ca6*/ 	.byte	0x3f
	.zero		1


	//   ....[45]....
        /*0ca8*/ 	.word	0x0001a3e0
        /*0cac*/ 	.word	0x0000006f
        /*0cb0*/ 	.word	0x00000000
        /*0cb4*/ 	.short	0x0101
        /*0cb6*/ 	.byte	0x3f
	.zero		1


	//   ....[46]....
        /*0cb8*/ 	.word	0x0001a3f0
        /*0cbc*/ 	.word	0x0000006c
        /*0cc0*/ 	.word	0x00000000
        /*0cc4*/ 	.short	0x0101
        /*0cc6*/ 	.byte	0x3f
	.zero		1


	//   ....[47]....
        /*0cc8*/ 	.word	0x0001b3b0
        /*0ccc*/ 	.word	0x00000007
        /*0cd0*/ 	.word	0x00031c50
        /*0cd4*/ 	.short	0x010a
        /*0cd6*/ 	.byte	0x3f
	.zero		1


	//   ....[48]....
        /*0cd8*/ 	.word	0x0001b460
        /*0cdc*/ 	.word	0x00000007
        /*0ce0*/ 	.word	0x00031c50
        /*0ce4*/ 	.short	0x010a
        /*0ce6*/ 	.byte	0x3f
	.zero		1


	//   ....[49]....
        /*0ce8*/ 	.word	0x0001be70
        /*0cec*/ 	.word	0x00000008
        /*0cf0*/ 	.word	0x00000000
        /*0cf4*/ 	.short	0x0101
        /*0cf6*/ 	.byte	0x3f
	.zero		1


	//   ....[50]....
        /*0cf8*/ 	.word	0x0001cda0
        /*0cfc*/ 	.word	0x00000000
        /*0d00*/ 	.word	0x00000000
        /*0d04*/ 	.short	0x0101
        /*0d06*/ 	.byte	0x3f
	.zero		1


	//   ....[51]....
        /*0d08*/ 	.word	0x0001efc0
        /*0d0c*/ 	.word	0x00000006
        /*0d10*/ 	.word	0x00031c20
        /*0d14*/ 	.short	0x010a
        /*0d16*/ 	.byte	0x3f
	.zero		1


	//   ....[52]....
        /*0d18*/ 	.word	0x0001f030
        /*0d1c*/ 	.word	0x00000005
        /*0d20*/ 	.word	0x00031ca0
        /*0d24*/ 	.short	0x010a
        /*0d26*/ 	.byte	0x3f
	.zero		1


	//   ....[53]....
        /*0d28*/ 	.word	0x0001f280
        /*0d2c*/ 	.word	0x00000005
        /*0d30*/ 	.word	0x00031cc0
        /*0d34*/ 	.short	0x010a
        /*0d36*/ 	.byte	0x3f
	.zero		1


	//   ....[54]....
        /*0d38*/ 	.word	0x0001f570
        /*0d3c*/ 	.word	0x0000000a
        /*0d40*/ 	.word	0x00031ca0
        /*0d44*/ 	.short	0x010a
        /*0d46*/ 	.byte	0x3f
	.zero		1


	//   ....[55]....
        /*0d48*/ 	.word	0x0001f7b0
        /*0d4c*/ 	.word	0x0000000a
        /*0d50*/ 	.word	0x00031cc0
        /*0d54*/ 	.short	0x010a
        /*0d56*/ 	.byte	0x3f
	.zero		1


	//   ....[56]....
        /*0d58*/ 	.word	0x000205c0
        /*0d5c*/ 	.word	0x00000005
        /*0d60*/ 	.word	0x00031c40
        /*0d64*/ 	.short	0x010a
        /*0d66*/ 	.byte	0x3f
	.zero		1


	//   ....[57]....
        /*0d68*/ 	.word	0x00020ad0
        /*0d6c*/ 	.word	0x0000001c
        /*0d70*/ 	.word	0x00031c20
        /*0d74*/ 	.short	0x010a
        /*0d76*/ 	.byte	0x3f
	.zero		1


	//   ....[58]....
        /*0d78*/ 	.word	0x00020db0
        /*0d7c*/ 	.word	0x00000003
        /*0d80*/ 	.word	0x00031c40
        /*0d84*/ 	.short	0x010a
        /*0d86*/ 	.byte	0x3f
	.zero		1


	//   ....[59]....
        /*0d88*/ 	.word	0x00021030
        /*0d8c*/ 	.word	0x00000002
        /*0d90*/ 	.word	0x00031c60
        /*0d94*/ 	.short	0x010a
        /*0d96*/ 	.byte	0x3f
	.zero		1


	//   ....[60]....
        /*0d98*/ 	.word	0x000215b0
        /*0d9c*/ 	.word	0x00000003
        /*0da0*/ 	.word	0x00031c40
        /*0da4*/ 	.short	0x010a
        /*0da6*/ 	.byte	0x3f
	.zero		1


	//   ....[61]....
        /*0da8*/ 	.word	0x00021830
        /*0dac*/ 	.word	0x00000003
        /*0db0*/ 	.word	0x00031c60
        /*0db4*/ 	.short	0x010a
        /*0db6*/ 	.byte	0x3f
	.zero		1


	//   ....[62]....
        /*0db8*/ 	.word	0x00021d30
        /*0dbc*/ 	.word	0x00000002
        /*0dc0*/ 	.word	0x00031c40
        /*0dc4*/ 	.short	0x010a
        /*0dc6*/ 	.byte	0x3f
	.zero		1


	//   ....[63]....
        /*0dc8*/ 	.word	0x00021fb0
        /*0dcc*/ 	.word	0x00000002
        /*0dd0*/ 	.word	0x00031c60
        /*0dd4*/ 	.short	0x010a
        /*0dd6*/ 	.byte	0x3f
	.zero		1


	//   ....[64]....
        /*0dd8*/ 	.word	0x00022430
        /*0ddc*/ 	.word	0x00000003
        /*0de0*/ 	.word	0x00031c60
        /*0de4*/ 	.short	0x010a
        /*0de6*/ 	.byte	0x3f
	.zero		1


	//   ....[65]....
        /*0de8*/ 	.word	0x000233e0
        /*0dec*/ 	.word	0x00000009
        /*0df0*/ 	.word	0x00031c20
        /*0df4*/ 	.short	0x010a
        /*0df6*/ 	.byte	0x3f
	.zero		1


	//   ....[66]....
        /*0df8*/ 	.word	0x00023570
        /*0dfc*/ 	.word	0x00000007
        /*0e00*/ 	.word	0x00000000
        /*0e04*/ 	.short	0x010a
        /*0e06*/ 	.byte	0x3f
	.zero		1


	//   ....[67]....
        /*0e08*/ 	.word	0x000235e0
        /*0e0c*/ 	.word	0x00000003
        /*0e10*/ 	.word	0x00000000
        /*0e14*/ 	.short	0x010a
        /*0e16*/ 	.byte	0x3f
	.zero		1


	//   ....[68]....
        /*0e18*/ 	.word	0x00023640
        /*0e1c*/ 	.word	0x00000005
        /*0e20*/ 	.word	0x00000000
        /*0e24*/ 	.short	0x010a
        /*0e26*/ 	.byte	0x3f
	.zero		1


	//   ....[69]....
        /*0e28*/ 	.word	0x00023670
        /*0e2c*/ 	.word	0x00000003
        /*0e30*/ 	.word	0x00000000
        /*0e34*/ 	.short	0x010a
        /*0e36*/ 	.byte	0x3f
	.zero		1


	//   ....[70]....
        /*0e38*/ 	.word	0x000236d0
        /*0e3c*/ 	.word	0x00000014
        /*0e40*/ 	.word	0x00031c90
        /*0e44*/ 	.short	0x010a
        /*0e46*/ 	.byte	0x3f
	.zero		1


	//   ....[71]....
        /*0e48*/ 	.word	0x00023720
        /*0e4c*/ 	.word	0x00000014
        /*0e50*/ 	.word	0x00031c90
        /*0e54*/ 	.short	0x010a
        /*0e56*/ 	.byte	0x3f
	.zero		1


	//   ....[72]....
        /*0e58*/ 	.word	0x00023770
        /*0e5c*/ 	.word	0x00000014
        /*0e60*/ 	.word	0x00031c90
        /*0e64*/ 	.short	0x010a
        /*0e66*/ 	.byte	0x3f
	.zero		1


	//   ....[73]....
        /*0e68*/ 	.word	0x000237c0
        /*0e6c*/ 	.word	0x00000014
        /*0e70*/ 	.word	0x00031cb0
        /*0e74*/ 	.short	0x010a
        /*0e76*/ 	.byte	0x3f
	.zero		1


	//   ....[74]....
        /*0e78*/ 	.word	0x00023b20
        /*0e7c*/ 	.word	0x00000010
        /*0e80*/ 	.word	0x00031c00
        /*0e84*/ 	.short	0x010a
        /*0e86*/ 	.byte	0x3f
	.zero		1


	//   ....[75]....
        /*0e88*/ 	.word	0x00023de0
        /*0e8c*/ 	.word	0x00000010
        /*0e90*/ 	.word	0x00031c00
        /*0e94*/ 	.short	0x010a
        /*0e96*/ 	.byte	0x3f
	.zero		1


	//   ....[76]....
        /*0e98*/ 	.word	0x00023e30
        /*0e9c*/ 	.word	0x00000000
        /*0ea0*/ 	.word	0x00031c30
        /*0ea4*/ 	.short	0x010a
        /*0ea6*/ 	.byte	0x3f
	.zero		1


	//   ....[77]....
        /*0ea8*/ 	.word	0x00023e80
        /*0eac*/ 	.word	0x00000014
        /*0eb0*/ 	.word	0x00031c30
        /*0eb4*/ 	.short	0x010a
        /*0eb6*/ 	.byte	0x3f
	.zero		1


	//   ....[78]....
        /*0eb8*/ 	.word	0x00023ed0
        /*0ebc*/ 	.word	0x00000015
        /*0ec0*/ 	.word	0x00031c50
        /*0ec4*/ 	.short	0x010a
        /*0ec6*/ 	.byte	0x3f
	.zero		1


	//   ....[79]....
        /*0ec8*/ 	.word	0x00023f20
        /*0ecc*/ 	.word	0x00000014
        /*0ed0*/ 	.word	0x00031c30
        /*0ed4*/ 	.short	0x010a
        /*0ed6*/ 	.byte	0x3f
	.zero		1


	//   ....[80]....
        /*0ed8*/ 	.word	0x00023f70
        /*0edc*/ 	.word	0x00000014
        /*0ee0*/ 	.word	0x00031c50
        /*0ee4*/ 	.short	0x010a
        /*0ee6*/ 	.byte	0x3f
	.zero		1


	//   ....[81]....
        /*0ee8*/ 	.word	0x00023fc0
        /*0eec*/ 	.word	0x00000007
        /*0ef0*/ 	.word	0x00031c50
        /*0ef4*/ 	.short	0x010a
        /*0ef6*/ 	.byte	0x3f
	.zero		1


	//   ....[82]....
        /*0ef8*/ 	.word	0x00024160
        /*0efc*/ 	.word	0x00000006
        /*0f00*/ 	.word	0x00031c20
        /*0f04*/ 	.short	0x010a
        /*0f06*/ 	.byte	0x3f
	.zero		1


	//   ....[83]....
        /*0f08*/ 	.word	0x000241b0
        /*0f0c*/ 	.word	0x00000005
        /*0f10*/ 	.word	0x00031ca0
        /*0f14*/ 	.short	0x010a
        /*0f16*/ 	.byte	0x3f
	.zero		1


	//   ....[84]....
        /*0f18*/ 	.word	0x00024200
        /*0f1c*/ 	.word	0x00000005
        /*0f20*/ 	.word	0x00031cc0
        /*0f24*/ 	.short	0x010a
        /*0f26*/ 	.byte	0x3f
	.zero		1


	//   ....[85]....
        /*0f28*/ 	.word	0x00024250
        /*0f2c*/ 	.word	0x0000000a
        /*0f30*/ 	.word	0x00031ca0
        /*0f34*/ 	.short	0x010a
        /*0f36*/ 	.byte	0x3f
	.zero		1


	//   ....[86]....
        /*0f38*/ 	.word	0x000242a0
        /*0f3c*/ 	.word	0x0000000a
        /*0f40*/ 	.word	0x00031cc0
        /*0f44*/ 	.short	0x010a
        /*0f46*/ 	.byte	0x3f
	.zero		1


	//   ....[87]....
        /*0f48*/ 	.word	0x00024440
        /*0f4c*/ 	.word	0x00000005
        /*0f50*/ 	.word	0x00031c40
        /*0f54*/ 	.short	0x010a
        /*0f56*/ 	.byte	0x3f
	.zero		1


	//   ....[88]....
        /*0f58*/ 	.word	0x00024490
        /*0f5c*/ 	.word	0x0000001c
        /*0f60*/ 	.word	0x00031c20
        /*0f64*/ 	.short	0x010a
        /*0f66*/ 	.byte	0x3f
	.zero		1


	//   ....[89]....
        /*0f68*/ 	.word	0x000244e0
        /*0f6c*/ 	.word	0x00000003
        /*0f70*/ 	.word	0x00031c40
        /*0f74*/ 	.short	0x010a
        /*0f76*/ 	.byte	0x3f
	.zero		1


	//   ....[90]....
        /*0f78*/ 	.word	0x00024530
        /*0f7c*/ 	.word	0x00000002
        /*0f80*/ 	.word	0x00031c60
        /*0f84*/ 	.short	0x010a
        /*0f86*/ 	.byte	0x3f
	.zero		1


	//   ....[91]....
        /*0f88*/ 	.word	0x00024580
        /*0f8c*/ 	.word	0x00000003
        /*0f90*/ 	.word	0x00031c40
        /*0f94*/ 	.short	0x010a
        /*0f96*/ 	.byte	0x3f
	.zero		1


	//   ....[92]....
        /*0f98*/ 	.word	0x000245d0
        /*0f9c*/ 	.word	0x00000003
        /*0fa0*/ 	.word	0x00031c60
        /*0fa4*/ 	.short	0x010a
        /*0fa6*/ 	.byte	0x3f
	.zero		1


	//   ....[93]....
        /*0fa8*/ 	.word	0x00024620
        /*0fac*/ 	.word	0x00000002
        /*0fb0*/ 	.word	0x00031c40
        /*0fb4*/ 	.short	0x010a
        /*0fb6*/ 	.byte	0x3f
	.zero		1


	//   ....[94]....
        /*0fb8*/ 	.word	0x00024670
        /*0fbc*/ 	.word	0x00000002
        /*0fc0*/ 	.word	0x00031c60
        /*0fc4*/ 	.short	0x010a
        /*0fc6*/ 	.byte	0x3f
	.zero		1


	//   ....[95]....
        /*0fc8*/ 	.word	0x000246c0
        /*0fcc*/ 	.word	0x00000003
        /*0fd0*/ 	.word	0x00031c60
        /*0fd4*/ 	.short	0x010a
        /*0fd6*/ 	.byte	0x3f
	.zero		1


	//   ....[96]....
        /*0fd8*/ 	.word	0x00025070
        /*0fdc*/ 	.word	0x00000009
        /*0fe0*/ 	.word	0x00031c20
        /*0fe4*/ 	.short	0x010a
        /*0fe6*/ 	.byte	0x3f
	.zero		1


	//   ....[97]....
        /*0fe8*/ 	.word	0x00025210
        /*0fec*/ 	.word	0x00000007
        /*0ff0*/ 	.word	0x00000000
        /*0ff4*/ 	.short	0x010a
        /*0ff6*/ 	.byte	0x3f
	.zero		1


	//   ....[98]....
        /*0ff8*/ 	.word	0x00025260
        /*0ffc*/ 	.word	0x00000003
        /*1000*/ 	.word	0x00000000
        /*1004*/ 	.short	0x010a
        /*1006*/ 	.byte	0x3f
	.zero		1


	//   ....[99]....
        /*1008*/ 	.word	0x000252b0
        /*100c*/ 	.word	0x00000005
        /*1010*/ 	.word	0x00000000
        /*1014*/ 	.short	0x010a
        /*1016*/ 	.byte	0x3f
	.zero		1


	//----- nvinfo : EIATTR_NUM_MBARRIERS
	.align		4
.L_1467:
        /*1018*/ 	.byte	0x03, 0x38
        /*101a*/ 	.short	0x0016


	//----- nvinfo : EIATTR_EXIT_INSTR_OFFSETS
	.align		4
        /*101c*/ 	.byte	0x04, 0x1c
        /*101e*/ 	.short	(.L_1469 - .L_1468)


	//   ....[0]....
.L_1468:
        /*1020*/ 	.word	0x000236c0


	//----- nvinfo : EIATTR_MAX_THREADS
	.align		4
.L_1469:
        /*1024*/ 	.byte	0x04, 0x05
        /*1026*/ 	.short	(.L_1471 - .L_1470)
.L_1470:
        /*1028*/ 	.word	0x00000200
        /*102c*/ 	.word	0x00000001
        /*1030*/ 	.word	0x00000001


	//----- nvinfo : EIATTR_CRS_STACK_SIZE
	.align		4
.L_1471:
        /*1034*/ 	.byte	0x04, 0x1e
        /*1036*/ 	.short	(.L_1473 - .L_1472)
.L_1472:
        /*1038*/ 	.word	0x00000000


	//----- nvinfo : EIATTR_CBANK_PARAM_SIZE
	.align		4
.L_1473:
        /*103c*/ 	.byte	0x03, 0x19
        /*103e*/ 	.short	0x0a70


	//----- nvinfo : EIATTR_PARAM_CBANK
	.align		4
        /*1040*/ 	.byte	0x04, 0x0a
        /*1042*/ 	.short	(.L_1475 - .L_1474)
	.align		4
.L_1474:
        /*1044*/ 	.word	index@(.nv.constant0._ZN7cutlass13device_kernelIN5flash11enable_sm90INS1_16FlashAttnFwdSm90INS1_25CollectiveMainloopFwdSm90ILi2EN4cute5tupleIJNS5_1CILi1EEES8_S8_EEENS6_IJNS7_ILi192EEENS7_ILi144EEENS7_ILi96EEEEEELi96ENS_10bfloat16_tEfNS_4arch4Sm90ELb1ELb0ELb1ELb1ELb0ELb1ELb0ELb0ELb1ELb0ELb0ELb0EEENS1_21CollectiveEpilogueFwdINS6_IJSA_SC_SB_EEES9_SE_SG_Li384ELb1ELb0ELb0ELb0EEENS1_36VarlenDynamicPersistentTileSchedulerILi192ELi144ELi384ELi32ELb0ELb0ELb1ELb1ELb1ELb1EEEEEEEEEvNT_6ParamsE)
        /*1048*/ 	.short	0x0210
        /*104a*/ 	.short	0x0a70


	//----- nvinfo : EIATTR_SW_WAR
	.align		4
.L_1475:
        /*104c*/ 	.byte	0x04, 0x36
        /*104e*/ 	.short	(.L_1477 - .L_1476)
.L_1476:
        /*1050*/ 	.word	0x00000008
.L_1477:


//--------------------- .nv.info._ZN7cutlass13device_kernelIN5flash11enable_sm90INS1_16FlashAttnFwdSm90INS1_25CollectiveMainloopFwdSm90ILi2EN4cute5tupleIJNS5_1CILi1EEES8_S8_EEENS6_IJNS7_ILi192EEESA_NS7_ILi64EEEEEELi64ENS_10bfloat16_tEfNS_4arch4Sm90ELb0ELb0ELb1ELb0ELb0ELb0ELb0ELb0ELb1ELb0ELb0ELb0EEENS1_21CollectiveEpilogueFwdINS6_IJSA_SB_SA_EEES9_SD_SF_Li384ELb0ELb0ELb0ELb0EEENS1_29StaticPersistentTileSchedulerILb0EEEEEEEEEvNT_6ParamsE --------------------------
	.section	.nv.info._ZN7cutlass13device_kernelIN5flash11enable_sm90INS1_16FlashAttnFwdSm90INS1_25CollectiveMainloopFwdSm90ILi2EN4cute5tupleIJNS5_1CILi1EEES8_S8_EEENS6_IJNS7_ILi192EEESA_NS7_ILi64EEEEEELi64ENS_10bfloat16_tEfNS_4arch4Sm90ELb0ELb0ELb1ELb0ELb0ELb0ELb0ELb0ELb1ELb0ELb0ELb0EEENS1_21CollectiveEpilogueFwdINS6_IJSA_SB_SA_EEES9_SD_SF_Li384ELb0ELb0ELb0ELb0EEENS1_29StaticPersistentTileSchedulerILb0EEEEEEEEEvNT_6ParamsE,"",@"SHT_CUDA_INFO"
	.sectionflags	@""
	.align	4


	//----- nvinfo : EIATTR_CUDA_API_VERSION
	.align		4
        /*0000*/ 	.byte	0x04, 0x37
        /*0002*/ 	.short	(.L_1479 - .L_1478)
.L_1478:
        /*0004*/ 	.word	0x00000082


	//----- nvinfo : EIATTR_KPARAM_INFO
	.align		4
.L_1479:
        /*0008*/ 	.byte	0x04, 0x17
        /*000a*/ 	.short	(.L_1481 - .L_1480)
.L_1480:
        /*000c*/ 	.word	0x00000000
        /*0010*/ 	.short	0x0000
        /*0012*/ 	.short	0x0070
        /*0014*/ 	.byte	0x00, 0xf0, 0x01, 0x2e


	//----- nvinfo : EIATTR_SPARSE_MMA_MASK
	.align		4
.L_1481:
        /*0018*/ 	.byte	0x03, 0x50
        /*001a*/ 	.short	0x0000


	//----- nvinfo : EIATTR_MAXREG_COUNT
	.align		4
        /*001c*/ 	.byte	0x03, 0x1b
        /*001e*/ 	.short	0x0080


	//----- nvinfo : EIATTR_NUM_BARRIERS
	.align		4
        /*0020*/ 	.byte	0x02, 0x4c
        /*0022*/ 	.byte	0x10
	.zero		1


	//----- nvinfo : EIATTR_EXTERNS
	.align		4
        /*0024*/ 	.byte	0x04, 0x0f
        /*0026*/ 	.short	(.L_1483 - .L_1482)


	//   ....[0]....
	.align		4
.L_1482:
        /*0028*/ 	.word	index@(__assertfail)


	//----- nvinfo : EIATTR_ANNOTATIONS
	.align		4
.L_1483:
        /*002c*/ 	.byte	0x04, 0x55
        /*002e*/ 	.short	(.L_1485 - .L_1484)


	//   ....[0]....
.L_1484:
        /* <DEDUP_REMOVED lines=10> */


	//----- nvinfo : EIATTR_MERCURY_ISA_VERSION
	.align		4
.L_1485:
        /*00c0*/ 	.byte	0x03, 0x5f
        /*00c2*/ 	.short	0x0101


	//----- nvinfo : EIATTR_INT_WARP_WIDE_INSTR_OFFSETS
	.align		4
        /*00c4*/ 	.byte	0x04, 0x31
        /*00c6*/ 	.short	(.L_1487 - .L_1486)


	//   ....[0]....
.L_1486:
        /*00c8*/ 	.word	0x00000180


	//   ....[1]....
        /*00cc*/ 	.word	0x000001c0


	//   ....[2]....
        /*00d0*/ 	.word	0x00000250


	//   ....[3]....
        /*00d4*/ 	.word	0x00009b40


	//   ....[4]....
        /*00d8*/ 	.word	0x00009b80


	//----- nvinfo : EIATTR_COOP_GROUP_MASK_REGIDS
	.align		4
.L_1487:
        /*00dc*/ 	.byte	0x04, 0x29
        /*00de*/ 	.short	(.L_1489 - .L_1488)


	//   ....[0]....
.L_1488:
        /*00e0*/ 	.word	0xffffffff


	//   ....[1]....
        /*00e4*/ 	.word	0xffffffff


	//   ....[2]....
        /*00e8*/ 	.word	0xffffffff


	//   ....[3]....
        /*00ec*/ 	.word	0xffffffff


	//   ....[4]....
        /*00f0*/ 	.word	0xffffffff


	//   ....[5]....
        /*00f4*/ 	.word	0xffffffff


	//   ....[6]....
        /*00f8*/ 	.word	0xffffffff


	//   ....[7]....
        /*00fc*/ 	.word	0xffffffff


	//   ....[8]....
        /*0100*/ 	.word	0xffffffff


	//   ....[9]....
        /*0104*/ 	.word	0xffffffff


	//   ....[10]....
        /*0108*/ 	.word	0xffffffff


	//   ....[11]....
        /*010c*/ 	.word	0xffffffff


	//   ....[12]....
        /*0110*/ 	.word	0xffffffff


	//   ....[13]....
        /*0114*/ 	.word	0xffffffff


	//   ....[14]....
        /*0118*/ 	.word	0xffffffff


	//   ....[15]....
        /*011c*/ 	.word	0xffffffff


	//   ....[16]....
        /*0120*/ 	.word	0xffffffff


	//   ....[17]....
        /*0124*/ 	.word	0xffffffff


	//   ....[18]....
        /*0128*/ 	.word	0xffffffff


	//   ....[19]....
        /*012c*/ 	.word	0xffffffff


	//   ....[20]....
        /*0130*/ 	.word	0xffffffff


	//   ....[21]....
        /*0134*/ 	.word	0xffffffff


	//   ....[22]....
        /*0138*/ 	.word	0xffffffff


	//   ....[23]....
        /*013c*/ 	.word	0xffffffff


	//   ....[24]....
        /*0140*/ 	.word	0xffffffff


	//   ....[25]....
        /*0144*/ 	.word	0x0500000f


	//   ....[26]....
        /*0148*/ 	.word	0x0500000f


	//----- nvinfo : EIATTR_COOP_GROUP_INSTR_OFFSETS
	.align		4
.L_1489:
        /*014c*/ 	.byte	0x04, 0x28
        /*014e*/ 	.short	(.L_1491 - .L_1490)


	//   ....[0]....
.L_1490:
        /*0150*/ 	.word	0x00000060


	//   ....[1]....
        /*0154*/ 	.word	0x00000190


	//   ....[2]....
        /*0158*/ 	.word	0x00000230


	//   ....[3]....
        /*015c*/ 	.word	0x000003c0


	//   ....[4]....
        /*0160*/ 	.word	0x00000520


	//   ....[5]....
        /*0164*/ 	.word	0x00000640


	//   ....[6]....
        /*0168*/ 	.word	0x000007a0


	//   ....[7]....
        /*016c*/ 	.word	0x00000fe0


	//   ....[8]....
        /*0170*/ 	.word	0x00002f50


	//   ....[9]....
        /*0174*/ 	.word	0x00002f90


	//   ....[10]....
        /*0178*/ 	.word	0x00003770


	//   ....[11]....
        /*017c*/ 	.word	0x000037d0


	//   ....[12]....
        /*0180*/ 	.word	0x00004ab0


	//   ....[13]....
        /*0184*/ 	.word	0x00005d80


	//   ....[14]....
        /*0188*/ 	.word	0x00005e00


	//   ....[15]....
        /*018c*/ 	.word	0x00006bf0


	//   ....[16]....
        /*0190*/ 	.word	0x00006c50


	//   ....[17]....
        /*0194*/ 	.word	0x000081e0


	//   ....[18]....
        /*0198*/ 	.word	0x00008320


	//   ....[19]....
        /*019c*/ 	.word	0x00008360


	//   ....[20]....
        /*01a0*/ 	.word	0x000084b0


	//   ....[21]....
        /*01a4*/ 	.word	0x000084c0


	//   ....[22]....
        /*01a8*/ 	.word	0x00009060


	//   ....[23]....
        /*01ac*/ 	.word	0x000093f0


	//   ....[24]....
        /*01b0*/ 	.word	0x0000b660


	//   ....[25]....
        /*01b4*/ 	.word	0x0000bb00


	//   ....[26]....
        /*01b8*/ 	.word	0x0000bf40


	//----- nvinfo : EIATTR_REG_RECONFIG
	.align		4
.L_1491:
        /*01bc*/ 	.byte	0x01, 0x54
	.zero		2


	//----- nvinfo : EIATTR_SYSCALL_OFFSETS
	.align		4
        /*01c0*/ 	.byte	0x04, 0x46
        /*01c2*/ 	.short	(.L_1493 - .L_1492)


	//   ....[0]....
.L_1492:
        /*01c4*/ 	.word	0x00001250


	//   ....[1]....
        /*01c8*/ 	.word	0x00009810


	//   ....[2]....
        /*01cc*/ 	.word	0x00009940


	//   ....[3]....
        /*01d0*/ 	.word	0x00009a40


	//----- nvinfo : EIATTR_MBARRIER_INSTR_OFFSETS
	.align		4
.L_1493:
        /*01d4*/ 	.byte	0x04, 0x39
        /*01d6*/ 	.short	(.L_1495 - .L_1494)


	//   ....[0]....
.L_1494:
        /*01d8*/ 	.word	0x00000270
        /*01dc*/ 	.word	0x000000ff
        /*01e0*/ 	.word	0x00030800
        /*01e4*/ 	.short	0x0100
        /*01e6*/ 	.byte	0x06
	.zero		1


	//   ....[1]....
        /*01e8*/ 	.word	0x00000280
        /*01ec*/ 	.word	0x000000ff
        /*01f0*/ 	.word	0x00030820
        /*01f4*/ 	.short	0x0100
        /*01f6*/ 	.byte	0x06
	.zero		1


	//   ....[2]....
        /*01f8*/ 	.word	0x00000370
        /*01fc*/ 	.word	0x000000ff
        /*0200*/ 	.word	0x00030830
        /*0204*/ 	.short	0x0100
        /*0206*/ 	.byte	0x08
	.zero		1


	//   ....[3]....
        /*0208*/ 	.word	0x00000380
        /*020c*/ 	.word	0x000000ff
        /*0210*/ 	.word	0x00030840
        /*0214*/ 	.short	0x0100
        /*0216*/ 	.byte	0x08
	.zero		1


	//   ....[4]....
        /*0218*/ 	.word	0x00000390
        /*021c*/ 	.word	0x000000ff
        /*0220*/ 	.word	0x00030838
        /*0224*/ 	.short	0x0100
        /*0226*/ 	.byte	0x08
	.zero		1


	//   ....[5]....
        /*0228*/ 	.word	0x000003a0
        /*022c*/ 	.word	0x000000ff
        /*0230*/ 	.word	0x00030848
        /*0234*/ 	.short	0x0100
        /*0236*/ 	.byte	0x08
	.zero		1


	//   ....[6]....
        /*0238*/ 	.word	0x000004d0
        /*023c*/ 	.word	0x000000ff
        /*0240*/ 	.word	0x00030850
        /*0244*/ 	.short	0x0100
        /*0246*/ 	.byte	0x08
	.zero		1


	//   ....[7]....
        /*0248*/ 	.word	0x000004e0
        /*024c*/ 	.word	0x000000ff
        /*0250*/ 	.word	0x00030860
        /*0254*/ 	.short	0x0100
        /*0256*/ 	.byte	0x08
	.zero		1


	//   ....[8]....
        /*0258*/ 	.word	0x000004f0
        /*025c*/ 	.word	0x000000ff
        /*0260*/ 	.word	0x00030858
        /*0264*/ 	.short	0x0100
        /*0266*/ 	.byte	0x08
	.zero		1


	//   ....[9]....
        /*0268*/ 	.word	0x00000500
        /*026c*/ 	.word	0x000000ff
        /*0270*/ 	.word	0x00030868
        /*0274*/ 	.short	0x0100
        /*0276*/ 	.byte	0x08
	.zero		1


	//   ....[10]....
        /*0278*/ 	.word	0x000005f0
        /*027c*/ 	.word	0x000000ff
        /*0280*/ 	.word	0x00030870
        /*0284*/ 	.short	0x0100
        /*0286*/ 	.byte	0x06
	.zero		1


	//   ....[11]....
        /*0288*/ 	.word	0x00000600
        /*028c*/ 	.word	0x000000ff
        /*0290*/ 	.word	0x00030880
        /*0294*/ 	.short	0x0100
        /*0296*/ 	.byte	0x06
	.zero		1


	//   ....[12]....
        /*0298*/ 	.word	0x00000610
        /*029c*/ 	.word	0x000000ff
        /*02a0*/ 	.word	0x00030878
        /*02a4*/ 	.short	0x0100
        /*02a6*/ 	.byte	0x06
	.zero		1


	//   ....[13]....
        /*02a8*/ 	.word	0x00000620
        /*02ac*/ 	.word	0x000000ff
        /*02b0*/ 	.word	0x00030888
        /*02b4*/ 	.short	0x0100
        /*02b6*/ 	.byte	0x06
	.zero		1


	//   ....[14]....
        /*02b8*/ 	.word	0x00000750
        /*02bc*/ 	.word	0x000000ff
        /*02c0*/ 	.word	0x00030890
        /*02c4*/ 	.short	0x0100
        /*02c6*/ 	.byte	0x08
	.zero		1


	//   ....[15]....
        /*02c8*/ 	.word	0x00000760
        /*02cc*/ 	.word	0x000000ff
        /*02d0*/ 	.word	0x000308a0
        /*02d4*/ 	.short	0x0100
        /*02d6*/ 	.byte	0x08
	.zero		1


	//   ....[16]....
        /*02d8*/ 	.word	0x00000770
        /*02dc*/ 	.word	0x000000ff
        /*02e0*/ 	.word	0x00030898
        /*02e4*/ 	.short	0x0100
        /*02e6*/ 	.byte	0x08
	.zero		1


	//   ....[17]....
        /*02e8*/ 	.word	0x00000780
        /*02ec*/ 	.word	0x000000ff
        /*02f0*/ 	.word	0x000308a8
        /*02f4*/ 	.short	0x0100
        /*02f6*/ 	.byte	0x08
	.zero		1


	//   ....[18]....
        /*02f8*/ 	.word	0x000008b0
        /*02fc*/ 	.word	0x000000ff
        /*0300*/ 	.word	0x000308b0
        /*0304*/ 	.short	0x0100
        /*0306*/ 	.byte	0x08
	.zero		1


	//   ....[19]....
        /*0308*/ 	.word	0x000008c0
        /*030c*/ 	.word	0x000000ff
        /*0310*/ 	.word	0x000308c0
        /*0314*/ 	.short	0x0100
        /*0316*/ 	.byte	0x08
	.zero		1


	//   ....[20]....
        /*0318*/ 	.word	0x000008d0
        /*031c*/ 	.word	0x000000ff
        /*0320*/ 	.word	0x000308b8
        /*0324*/ 	.short	0x0100
        /*0326*/ 	.byte	0x08
	.zero		1


	//   ....[21]....
        /*0328*/ 	.word	0x000008e0
        /*032c*/ 	.word	0x000000ff
        /*0330*/ 	.word	0x000308c8
        /*0334*/ 	.short	0x0100
        /*0336*/ 	.byte	0x08
	.zero		1


	//   ....[22]....
        /*0338*/ 	.word	0x00001290
        /*033c*/ 	.word	0x000000ff
        /*0340*/ 	.word	0x00030800
        /*0344*/ 	.short	0x010a
        /*0346*/ 	.byte	0x28
	.zero		1


	//   ....[23]....
        /*0348*/ 	.word	0x00001320
        /*034c*/ 	.word	0x00000003
        /*0350*/ 	.word	0x00030830
        /*0354*/ 	.short	0x010a
        /*0356*/ 	.byte	0x3f
	.zero		1


	//   ....[24]....
        /*0358*/ 	.word	0x000013b0
        /*035c*/ 	.word	0x00000003
        /*0360*/ 	.word	0x00030830
        /*0364*/ 	.short	0x010a
        /*0366*/ 	.byte	0x3f
	.zero		1


	//   ....[25]....
        /*0368*/ 	.word	0x000039e0
        /*036c*/ 	.word	0x00000005
        /*0370*/ 	.word	0x00000000
        /*0374*/ 	.short	0x0101
        /*0376*/ 	.byte	0x3f
	.zero		1


	//   ....[26]....
        /*0378*/ 	.word	0x00004d00
        /*037c*/ 	.word	0x000000ff
        /*0380*/ 	.word	0x00030830
        /*0384*/ 	.short	0x010a
        /*0386*/ 	.byte	0x0a
	.zero		1


	//   ....[27]....
        /*0388*/ 	.word	0x00004d40
        /*038c*/ 	.word	0x000000ff
        /*0390*/ 	.word	0x00030830
        /*0394*/ 	.short	0x010a
        /*0396*/ 	.byte	0x0a
	.zero		1


	//   ....[28]....
        /*0398*/ 	.word	0x00004f40
        /*039c*/ 	.word	0x000000ff
        /*03a0*/ 	.word	0x00030850
        /*03a4*/ 	.short	0x010a
        /*03a6*/ 	.byte	0x0a
	.zero		1


	//   ....[29]....
        /*03a8*/ 	.word	0x00004f80
        /*03ac*/ 	.word	0x000000ff
        /*03b0*/ 	.word	0x00030850
        /*03b4*/ 	.short	0x010a
        /*03b6*/ 	.byte	0x0a
	.zero		1


	//   ....[30]....
        /*03b8*/ 	.word	0x000070e0
        /*03bc*/ 	.word	0x00000067
        /*03c0*/ 	.word	0x00000000
        /*03c4*/ 	.short	0x0101
        /*03c6*/ 	.byte	0x3f
	.zero		1


	//   ....[31]....
        /*03c8*/ 	.word	0x00007270
        /*03cc*/ 	.word	0x0000000a
        /*03d0*/ 	.word	0x00000000
        /*03d4*/ 	.short	0x0101
        /*03d6*/ 	.byte	0x3f
	.zero		1


	//   ....[32]....
        /*03d8*/ 	.word	0x00008260
        /*03dc*/ 	.word	0x000000ff
        /*03e0*/ 	.word	0x00030850
        /*03e4*/ 	.short	0x010a
        /*03e6*/ 	.byte	0x0c
	.zero		1


	//   ....[33]....
        /*03e8*/ 	.word	0x000082a0
        /*03ec*/ 	.word	0x000000ff
        /*03f0*/ 	.word	0x00030850
        /*03f4*/ 	.short	0x010a
        /*03f6*/ 	.byte	0x0c
	.zero		1


	//   ....[34]....
        /*03f8*/ 	.word	0x00008dc0
        /*03fc*/ 	.word	0x0000000c
        /*0400*/ 	.word	0x00000000
        /*0404*/ 	.short	0x0101
        /*0406*/ 	.byte	0x3f
	.zero		1


	//   ....[35]....
        /*0408*/ 	.word	0x00009300
        /*040c*/ 	.word	0x000000ff
        /*0410*/ 	.word	0x00000000
        /*0414*/ 	.short	0x0101
        /*0416*/ 	.byte	0x06
	.zero		1


	//   ....[36]....
        /*0418*/ 	.word	0x00009ec0
        /*041c*/ 	.word	0x00000007
        /*0420*/ 	.word	0x00030840
        /*0424*/ 	.short	0x010a
        /*0426*/ 	.byte	0x3f
	.zero		1


	//   ....[37]....
        /*0428*/ 	.word	0x0000a1a0
        /*042c*/ 	.word	0x00000019
        /*0430*/ 	.word	0x00030820
        /*0434*/ 	.short	0x010a
        /*0436*/ 	.byte	0x3f
	.zero		1


	//   ....[38]....
        /*0438*/ 	.word	0x0000a430
        /*043c*/ 	.word	0x00000005
        /*0440*/ 	.word	0x00030840
        /*0444*/ 	.short	0x010a
        /*0446*/ 	.byte	0x3f
	.zero		1


	//   ....[39]....
        /*0448*/ 	.word	0x0000a5d0
        /*044c*/ 	.word	0x00000004
        /*0450*/ 	.word	0x00000060
        /*0454*/ 	.short	0x010a
        /*0456*/ 	.byte	0x3f
	.zero		1


	//   ....[40]....
        /*0458*/ 	.word	0x0000aa20
        /*045c*/ 	.word	0x00000006
        /*0460*/ 	.word	0x00030840
        /*0464*/ 	.short	0x010a
        /*0466*/ 	.byte	0x3f
	.zero		1


	//   ....[41]....
        /*0468*/ 	.word	0x0000abc0
        /*046c*/ 	.word	0x00000006
        /*0470*/ 	.word	0x00000060
        /*0474*/ 	.short	0x010a
        /*0476*/ 	.byte	0x3f
	.zero		1


	//   ....[42]....
        /*0478*/ 	.word	0x0000af70
        /*047c*/ 	.word	0x00000005
        /*0480*/ 	.word	0x00030840
        /*0484*/ 	.short	0x010a
        /*0486*/ 	.byte	0x3f
	.zero		1


	//   ....[43]....
        /*0488*/ 	.word	0x0000b120
        /*048c*/ 	.word	0x00000005
        /*0490*/ 	.word	0x00000060
        /*0494*/ 	.short	0x010a
        /*0496*/ 	.byte	0x3f
	.zero		1


	//   ....[44]....
        /*0498*/ 	.word	0x0000b370
        /*049c*/ 	.word	0x00000005
        /*04a0*/ 	.word	0x00030860
        /*04a4*/ 	.short	0x010a
        /*04a6*/ 	.byte	0x3f
	.zero		1


	//   ....[45]....
        /*04a8*/ 	.word	0x0000b610
        /*04ac*/ 	.word	0x00000008
        /*04b0*/ 	.word	0x00030820
        /*04b4*/ 	.short	0x010a
        /*04b6*/ 	.byte	0x3f
	.zero		1


	//   ....[46]....
        /*04b8*/ 	.word	0x0000b770
        /*04bc*/ 	.word	0x00000005
        /*04c0*/ 	.word	0x00000000
        /*04c4*/ 	.short	0x010a
        /*04c6*/ 	.byte	0x3f
	.zero		1


	//   ....[47]....
        /*04c8*/ 	.word	0x0000b7e0
        /*04cc*/ 	.word	0x00000003
        /*04d0*/ 	.word	0x00000000
        /*04d4*/ 	.short	0x010a
        /*04d6*/ 	.byte	0x3f
	.zero		1


	//   ....[48]....
        /*04d8*/ 	.word	0x0000b840
        /*04dc*/ 	.word	0x00000005
        /*04e0*/ 	.word	0x00000000
        /*04e4*/ 	.short	0x010a
        /*04e6*/ 	.byte	0x3f
	.zero		1


	//   ....[49]....
        /*04e8*/ 	.word	0x0000b870
        /*04ec*/ 	.word	0x00000003
        /*04f0*/ 	.word	0x00000000
        /*04f4*/ 	.short	0x010a
        /*04f6*/ 	.byte	0x3f
	.zero		1


	//   ....[50]....
        /*04f8*/ 	.word	0x0000b8e0
        /*04fc*/ 	.word	0x00000003
        /*0500*/ 	.word	0x00030800
        /*0504*/ 	.short	0x010a
        /*0506*/ 	.byte	0x3f
	.zero		1


	//   ....[51]....
        /*0508*/ 	.word	0x0000b930
        /*050c*/ 	.word	0x00000003
        /*0510*/ 	.word	0x00030830
        /*0514*/ 	.short	0x010a
        /*0516*/ 	.byte	0x3f
	.zero		1


	//   ....[52]....
        /*0518*/ 	.word	0x0000b990
        /*051c*/ 	.word	0x0000000b
        /*0520*/ 	.word	0x00030830
        /*0524*/ 	.short	0x010a
        /*0526*/ 	.byte	0x3f
	.zero		1


	//   ....[53]....
        /*0528*/ 	.word	0x0000b9f0
        /*052c*/ 	.word	0x0000000b
        /*0530*/ 	.word	0x00030850
        /*0534*/ 	.short	0x010a
        /*0536*/ 	.byte	0x3f
	.zero		1


	//   ....[54]....
        /*0538*/ 	.word	0x0000ba50
        /*053c*/ 	.word	0x00000004
        /*0540*/ 	.word	0x00030850
        /*0544*/ 	.short	0x010a
        /*0546*/ 	.byte	0x3f
	.zero		1


	//   ....[55]....
        /*0548*/ 	.word	0x0000bbc0
        /*054c*/ 	.word	0x00000007
        /*0550*/ 	.word	0x00030840
        /*0554*/ 	.short	0x010a
        /*0556*/ 	.byte	0x3f
	.zero		1


	//   ....[56]....
        /*0558*/ 	.word	0x0000bc10
        /*055c*/ 	.word	0x00000019
        /*0560*/ 	.word	0x00030820
        /*0564*/ 	.short	0x010a
        /*0566*/ 	.byte	0x3f
	.zero		1


	//   ....[57]....
        /*0568*/ 	.word	0x0000bc60
        /*056c*/ 	.word	0x00000005
        /*0570*/ 	.word	0x00030840
        /*0574*/ 	.short	0x010a
        /*0576*/ 	.byte	0x3f
	.zero		1


	//   ....[58]....
        /*0578*/ 	.word	0x0000bcb0
        /*057c*/ 	.word	0x00000004
        /*0580*/ 	.word	0x00000060
        /*0584*/ 	.short	0x010a
        /*0586*/ 	.byte	0x3f
	.zero		1


	//   ....[59]....
        /*0588*/ 	.word	0x0000bd00
        /*058c*/ 	.word	0x00000006
        /*0590*/ 	.word	0x00030840
        /*0594*/ 	.short	0x010a
        /*0596*/ 	.byte	0x3f
	.zero		1


	//   ....[60]....
        /*0598*/ 	.word	0x0000bd50
        /*059c*/ 	.word	0x00000006
        /*05a0*/ 	.word	0x00000060
        /*05a4*/ 	.short	0x010a
        /*05a6*/ 	.byte	0x3f
	.zero		1


	//   ....[61]....
        /*05a8*/ 	.word	0x0000bda0
        /*05ac*/ 	.word	0x00000005
        /*05b0*/ 	.word	0x00030840
        /*05b4*/ 	.short	0x010a
        /*05b6*/ 	.byte	0x3f
	.zero		1


	//   ....[62]....
        /*05b8*/ 	.word	0x0000bdf0
        /*05bc*/ 	.word	0x00000005
        /*05c0*/ 	.word	0x00000060
        /*05c4*/ 	.short	0x010a
        /*05c6*/ 	.byte	0x3f
	.zero		1


	//   ....[63]....
        /*05c8*/ 	.word	0x0000be40
        /*05cc*/ 	.word	0x00000005
        /*05d0*/ 	.word	0x00030860
        /*05d4*/ 	.short	0x010a
        /*05d6*/ 	.byte	0x3f
	.zero		1


	//   ....[64]....
        /*05d8*/ 	.word	0x0000be90
        /*05dc*/ 	.word	0x00000008
        /*05e0*/ 	.word	0x00030820
        /*05e4*/ 	.short	0x010a
        /*05e6*/ 	.byte	0x3f
	.zero		1


	//   ....[65]....
        /*05e8*/ 	.word	0x0000c000
        /*05ec*/ 	.word	0x00000005
        /*05f0*/ 	.word	0x00000000
        /*05f4*/ 	.short	0x010a
        /*05f6*/ 	.byte	0x3f
	.zero		1


	//   ....[66]....
        /*05f8*/ 	.word	0x0000c050
        /*05fc*/ 	.word	0x00000003
        /*0600*/ 	.word	0x00000000
        /*0604*/ 	.short	0x010a
        /*0606*/ 	.byte	0x3f
	.zero		1


	//   ....[67]....
        /*0608*/ 	.word	0x0000c0a0
        /*060c*/ 	.word	0x00000005
        /*0610*/ 	.word	0x00000000
        /*0614*/ 	.short	0x010a
        /*0616*/ 	.byte	0x3f
	.zero		1


	//----- nvinfo : EIATTR_NUM_MBARRIERS
	.align		4
.L_1495:
        /*0618*/ 	.byte	0x03, 0x38
        /*061a*/ 	.short	0x0016


	//----- nvinfo : EIATTR_EXIT_INSTR_OFFSETS
	.align		4
        /*061c*/ 	.byte	0x04, 0x1c
        /*061e*/ 	.short	(.L_1497 - .L_1496)


	//   ....[0]....
.L_1496:
        /*0620*/ 	.word	0x00000a30


	//   ....[1]....
        /*0624*/ 	.word	0x000093b0


	//   ....[2]....
        /*0628*/ 	.word	0x00009410


	//   ....[3]....
        /*062c*/ 	.word	0x0000b8c0


	//----- nvinfo : EIATTR_MAX_THREADS
	.align		4
.L_1497:
        /*0630*/ 	.byte	0x04, 0x05
        /*0632*/ 	.short	(.L_1499 - .L_1498)
.L_1498:
        /*0634*/ 	.word	0x00000200
        /*0638*/ 	.word	0x00000001
        /*063c*/ 	.word	0x00000001


	//----- nvinfo : EIATTR_CRS_STACK_SIZE
	.align		4
.L_1499:
        /*0640*/ 	.byte	0x04, 0x1e
        /*0642*/ 	.short	(.L_1501 - .L_1500)
.L_1500:
        /*0644*/ 	.word	0x00000000


	//----- nvinfo : EIATTR_CBANK_PARAM_SIZE
	.align		4
.L_1501:
        /*0648*/ 	.byte	0x03, 0x19
        /*064a*/ 	.short	0x0bf0


	//----- nvinfo : EIATTR_PARAM_CBANK
	.align		4
        /*064c*/ 	.byte	0x04, 0x0a
        /*064e*/ 	.short	(.L_1503 - .L_1502)
	.align		4
.L_1502:
        /*0650*/ 	.word	index@(.nv.constant0._ZN7cutlass13device_kernelIN5flash11enable_sm90INS1_16FlashAttnFwdSm90INS1_25CollectiveMainloopFwdSm90ILi2EN4cute5tupleIJNS5_1CILi1EEES8_S8_EEENS6_IJNS7_ILi192EEESA_NS7_ILi64EEEEEELi64ENS_10bfloat16_tEfNS_4arch4Sm90ELb0ELb0ELb1ELb0ELb0ELb0ELb0ELb0ELb1ELb0ELb0ELb0EEENS1_21CollectiveEpilogueFwdINS6_IJSA_SB_SA_EEES9_SD_SF_Li384ELb0ELb0ELb0ELb0EEENS1_29StaticPersistentTileSchedulerILb0EEEEEEEEEvNT_6ParamsE)
        /*0654*/ 	.short	0x0210
        /*0656*/ 	.short	0x0bf0


	//----- nvinfo : EIATTR_SW_WAR
	.align		4
.L_1503:
        /*0658*/ 	.byte	0x04, 0x36
        /*065a*/ 	.short	(.L_1505 - .L_1504)
.L_1504:
        /*065c*/ 	.word	0x00000008
.L_1505:


//--------------------- .nv.info._ZN7cutlass13device_kernelIN5flash11enable_sm90INS1_16FlashAttnFwdSm90INS1_25CollectiveMainloopFwdSm90ILi2EN4cute5tupleIJNS5_1CILi1EEES8_S8_EEENS6_IJNS7_ILi192EEESA_NS7_ILi64EEEEEELi64ENS_10bfloat16_tEfNS_4arch4Sm90ELb0ELb0ELb1ELb1ELb0ELb0ELb0ELb0ELb1ELb0ELb0ELb0EEENS1_21CollectiveEpilogueFwdINS6_IJSA_SB_SA_EEES9_SD_SF_Li384ELb1ELb0ELb0ELb0EEENS1_36VarlenDynamicPersistentTileSchedulerILi192ELi192ELi384ELi32ELb0ELb0ELb1ELb0ELb1ELb1EEEEEEEEEvNT_6ParamsE --------------------------
	.section	.nv.info._ZN7cutlass13device_kernelIN5flash11enable_sm90INS1_16FlashAttnFwdSm90INS1_25CollectiveMainloopFwdSm90ILi2EN4cute5tupleIJNS5_1CILi1EEES8_S8_EEENS6_IJNS7_ILi192EEESA_NS7_ILi64EEEEEELi64ENS_10bfloat16_tEfNS_4arch4Sm90ELb0ELb0ELb1ELb1ELb0ELb0ELb0ELb0ELb1ELb0ELb0ELb0EEENS1_21CollectiveEpilogueFwdINS6_IJSA_SB_SA_EEES9_SD_SF_Li384ELb1ELb0ELb0ELb0EEENS1_36VarlenDynamicPersistentTileSchedulerILi192ELi192ELi384ELi32ELb0ELb0ELb1ELb0ELb1ELb1EEEEEEEEEvNT_6ParamsE,"",@"SHT_CUDA_INFO"
	.sectionflags	@""
	.align	4


	//----- nvinfo : EIATTR_CUDA_API_VERSION
	.align		4
        /*0000*/ 	.byte	0x04, 0x37
        /*0002*/ 	.short	(.L_1507 - .L_1506)
.L_1506:
        /*0004*/ 	.word	0x00000082


	//----- nvinfo : EIATTR_KPARAM_INFO
	.align		4
.L_1507:
        /*0008*/ 	.byte	0x04, 0x17
        /*000a*/ 	.short	(.L_1509 - .L_1508)
.L_1508:
        /*000c*/ 	.word	0x00000000
        /*0010*/ 	.short	0x0000
        /*0012*/ 	.short	0x0070
        /*0014*/ 	.byte	0x00, 0xf0, 0x01, 0x28


	//----- nvinfo : EIATTR_SPARSE_MMA_MASK
	.align		4
.L_1509:
        /*0018*/ 	.byte	0x03, 0x50
        /*001a*/ 	.short	0x0000


	//----- nvinfo : EIATTR_MAXREG_COUNT
	.align		4
        /*001c*/ 	.byte	0x03, 0x1b
        /*001e*/ 	.short	0x0080


	//----- nvinfo : EIATTR_NUM_BARRIERS
	.align		4
        /*0020*/ 	.byte	0x02, 0x4c
        /*0022*/ 	.byte	0x10
	.zero		1


	//----- nvinfo : EIATTR_EXTERNS
	.align		4
        /*0024*/ 	.byte	0x04, 0x0f
        /*0026*/ 	.short	(.L_1511 - .L_1510)


	//   ....[0]....
	.align		4
.L_1510:
        /*0028*/ 	.word	index@(__assertfail)


	//----- nvinfo : EIATTR_ANNOTATIONS
	.align		4
.L_1511:
        /*002c*/ 	.byte	0x04, 0x55
        /*002e*/ 	.short	(.L_1513 - .L_1512)


	//   ....[0]....
.L_1512:
        /* <DEDUP_REMOVED lines=17> */


	//----- nvinfo : EIATTR_MERCURY_ISA_VERSION
	.align		4
.L_1513:
        /*0128*/ 	.byte	0x03, 0x5f
        /*012a*/ 	.short	0x0101


	//----- nvinfo : EIATTR_UNUSED_LOAD_BYTE_OFFSET
	.align		4
        /*012c*/ 	.byte	0x04, 0x44
        /*012e*/ 	.short	(.L_1515 - .L_1514)


	//   ....[0]....
.L_1514:
        /*0130*/ 	.word	0x00000a80
        /*0134*/ 	.word	0x0000fff0


	//   ....[1]....
        /*0138*/ 	.word	0x00009120
        /*013c*/ 	.word	0x0000fff0


	//----- nvinfo : EIATTR_INT_WARP_WIDE_INSTR_OFFSETS
	.align		4
.L_1515:
        /*0140*/ 	.byte	0x04, 0x31
        /*0142*/ 	.short	(.L_1517 - .L_1516)


	//   ....[0]....
.L_1516:
        /*0144*/ 	.word	0x00000160


	//   ....[1]....
        /*0148*/ 	.word	0x000001a0


	//   ....[2]....
        /*014c*/ 	.word	0x00000210


	//   ....[3]....
        /*0150*/ 	.word	0x0000b8a0


	//   ....[4]....
        /*0154*/ 	.word	0x0000b930


	//   ....[5]....
        /*0158*/ 	.word	0x0000bd80


	//   ....[6]....
        /*015c*/ 	.word	0x0000bdb0


	//   ....[7]....
        /*0160*/ 	.word	0x0000d810


	//   ....[8]....
        /*0164*/ 	.word	0x0000d8a0


	//----- nvinfo : EIATTR_COOP_GROUP_MASK_REGIDS
	.align		4
.L_1517:
        /*0168*/ 	.byte	0x04, 0x29
        /*016a*/ 	.short	(.L_1519 - .L_1518)


	//   ....[0]....
.L_1518:
        /*016c*/ 	.word	0xffffffff


	//   ....[1]....
        /*0170*/ 	.word	0xffffffff


	//   ....[2]....
        /*0174*/ 	.word	0xffffffff


	//   ....[3]....
        /*0178*/ 	.word	0xffffffff


	//   ....[4]....
        /*017c*/ 	.word	0xffffffff


	//   ....[5]....
        /*0180*/ 	.word	0xffffffff


	//   ....[6]....
        /*0184*/ 	.word	0xffffffff


	//   ....[7]....
        /*0188*/ 	.word	0xffffffff


	//   ....[8]....
        /*018c*/ 	.word	0xffffffff


	//   ....[9]....
        /*0190*/ 	.word	0xffffffff


	//   ....[10]....
        /*0194*/ 	.word	0xffffffff


	//   ....[11]....
        /*0198*/ 	.word	0xffffffff


	//   ....[12]....
        /*019c*/ 	.word	0xffffffff


	//   ....[13]....
        /*01a0*/ 	.word	0xffffffff


	//   ....[14]....
        /*01a4*/ 	.word	0xffffffff


	//   ....[15]....
        /*01a8*/ 	.word	0xffffffff


	//   ....[16]....
        /*01ac*/ 	.word	0xffffffff


	//   ....[17]....
        /*01b0*/ 	.word	0xffffffff


	//   ....[18]....
        /*01b4*/ 	.word	0xffffffff


	//   ....[19]....
        /*01b8*/ 	.word	0xffffffff


	//   ....[20]....
        /*01bc*/ 	.word	0xffffffff


	//   ....[21]....
        /*01c0*/ 	.word	0xffffffff


	//   ....[22]....
        /*01c4*/ 	.word	0xffffffff


	//   ....[23]....
        /*01c8*/ 	.word	0xffffffff


	//   ....[24]....
        /*01cc*/ 	.word	0xffffffff


	//   ....[25]....
        /*01d0*/ 	.word	0xffffffff


	//   ....[26]....
        /*01d4*/ 	.word	0xffffffff


	//   ....[27]....
        /*01d8*/ 	.word	0xffffffff


	//   ....[28]....
        /*01dc*/ 	.word	0xffffffff


	//   ....[29]....
        /*01e0*/ 	.word	0xffffffff


	//   ....[30]....
        /*01e4*/ 	.word	0xffffffff


	//   ....[31]....
        /*01e8*/ 	.word	0xffffffff


	//   ....[32]....
        /*01ec*/ 	.word	0xffffffff


	//   ....[33]....
        /*01f0*/ 	.word	0xffffffff


	//   ....[34]....
        /*01f4*/ 	.word	0xffffffff


	//   ....[35]....
        /*01f8*/ 	.word	0xffffffff


	//   ....[36]....
        /*01fc*/ 	.word	0xffffffff


	//   ....[37]....
        /*0200*/ 	.word	0xffffffff


	//   ....[38]....
        /*0204*/ 	.word	0xffffffff


	//   ....[39]....
        /*0208*/ 	.word	0xffffffff


	//   ....[40]....
        /*020c*/ 	.word	0xffffffff


	//   ....[41]....
        /*0210*/ 	.word	0xffffffff


	//   ....[42]....
        /*0214*/ 	.word	0xffffffff


	//   ....[43]....
        /*0218*/ 	.word	0xffffffff


	//   ....[44]....
        /*021c*/ 	.word	0xffffffff


	//   ....[45]....
        /*0220*/ 	.word	0xffffffff


	//   ....[46]....
        /*0224*/ 	.word	0xffffffff


	//   ....[47]....
        /*0228*/ 	.word	0xffffffff


	//   ....[48]....
        /*022c*/ 	.word	0xffffffff


	//   ....[49]....
        /*0230*/ 	.word	0xffffffff


	//   ....[50]....
        /*0234*/ 	.word	0xffffffff


	//   ....[51]....
        /*0238*/ 	.word	0xffffffff


	//   ....[52]....
        /*023c*/ 	.word	0xffffffff


	//   ....[53]....
        /*0240*/ 	.word	0xffffffff


	//   ....[54]....
        /*0244*/ 	.word	0xffffffff


	//   ....[55]....
        /*0248*/ 	.word	0xffffffff


	//   ....[56]....
        /*024c*/ 	.word	0x0500000f


	//   ....[57]....
        /*0250*/ 	.word	0x0500000f


	//   ....[58]....
        /*0254*/ 	.word	0x0500000f


	//   ....[59]....
        /*0258*/ 	.word	0x0500000f


	//   ....[60]....
        /*025c*/ 	.word	0x0500000f


	//   ....[61]....
        /*0260*/ 	.word	0x0500000f


	//   ....[62]....
        /*0264*/ 	.word	0x0500000f


	//   ....[63]....
        /*0268*/ 	.word	0x0500000f


	//   ....[64]....
        /*026c*/ 	.word	0x0500000f


	//   ....[65]....
        /*0270*/ 	.word	0x0500000f


	//   ....[66]....
        /*0274*/ 	.word	0x0500000f


	//   ....[67]....
        /*0278*/ 	.word	0x0500000f


	//   ....[68]....
        /*027c*/ 	.word	0x0500000f


	//   ....[69]....
        /*0280*/ 	.word	0x0500000f


	//   ....[70]....
        /*0284*/ 	.word	0x0500000f


	//   ....[71]....
        /*0288*/ 	.word	0x0500000f


	//   ....[72]....
        /*028c*/ 	.word	0x0500000f


	//   ....[73]....
        /*0290*/ 	.word	0x0500000f


	//   ....[74]....
        /*0294*/ 	.word	0x0500000f


	//----- nvinfo : EIATTR_COOP_GROUP_INSTR_OFFSETS
	.align		4
.L_1519:
        /*0298*/ 	.byte	0x04, 0x28
        /*029a*/ 	.short	(.L_1521 - .L_1520)


	//   ....[0]....
.L_1520:
        /*029c*/ 	.word	0x00000070


	//   ....[1]....
        /*02a0*/ 	.word	0x00000170


	//   ....[2]....
        /*02a4*/ 	.word	0x000001c0


	//   ....[3]....
        /*02a8*/ 	.word	0x000003f0


	//   ....[4]....
        /*02ac*/ 	.word	0x00000550


	//   ....[5]....
        /*02b0*/ 	.word	0x00000670


	//   ....[6]....
        /*02b4*/ 	.word	0x000007d0


	//   ....[7]....
        /*02b8*/ 	.word	0x000014f0


	//   ....[8]....
        /*02bc*/ 	.word	0x000031a0


	//   ....[9]....
        /*02c0*/ 	.word	0x000031c0


	//   ....[10]....
        /*02c4*/ 	.word	0x000036d0


	//   ....[11]....
        /*02c8*/ 	.word	0x00003740


	//   ....[12]....
        /*02cc*/ 	.word	0x00004e80


	//   ....[13]....
        /*02d0*/ 	.word	0x00006990


	//   ....[14]....
        /*02d4*/ 	.word	0x00006ae0


	//   ....[15]....
        /*02d8*/ 	.word	0x00006b00


	//   ....[16]....
        /*02dc*/ 	.word	0x00006bf0


	//   ....[17]....
        /*02e0*/ 	.word	0x000085e0


	//   ....[18]....
        /*02e4*/ 	.word	0x000086f0


	//   ....[19]....
        /*02e8*/ 	.word	0x00008730


	//   ....[20]....
        /*02ec*/ 	.word	0x00008870


	//   ....[21]....
        /*02f0*/ 	.word	0x000088a0


	//   ....[22]....
        /*02f4*/ 	.word	0x0000aac0


	//   ....[23]....
        /*02f8*/ 	.word	0x0000ac40


	//   ....[24]....
        /*02fc*/ 	.word	0x0000ac70


	//   ....[25]....
        /*0300*/ 	.word	0x0000acb0


	//   ....[26]....
        /*0304*/ 	.word	0x0000ad20


	//   ....[27]....
        /*0308*/ 	.word	0x0000ad80


	//   ....[28]....
        /*030c*/ 	.word	0x0000adc0


	//   ....[29]....
        /*0310*/ 	.word	0x0000af40


	//   ....[30]....
        /*0314*/ 	.word	0x0000afa0


	//   ....[31]....
        /*0318*/ 	.word	0x0000afe0


	//   ....[32]....
        /*031c*/ 	.word	0x0000b020


	//   ....[33]....
        /*0320*/ 	.word	0x0000b050


	//   ....[34]....
        /*0324*/ 	.word	0x0000b080


	//   ....[35]....
        /*0328*/ 	.word	0x0000b100


	//   ....[36]....
        /*032c*/ 	.word	0x0000b130


	//   ....[37]....
        /*0330*/ 	.word	0x0000b1b0


	//   ....[38]....
        /*0334*/ 	.word	0x0000db60


	//   ....[39]....
        /*0338*/ 	.word	0x0000db70


	//   ....[40]....
        /*033c*/ 	.word	0x0000dc60


	//   ....[41]....
        /*0340*/ 	.word	0x0000dcc0


	//   ....[42]....
        /*0344*/ 	.word	0x0000dd00


	//   ....[43]....
        /*0348*/ 	.word	0x0000dd40


	//   ....[44]....
        /*034c*/ 	.word	0x0000dd70


	//   ....[45]....
        /*0350*/ 	.word	0x0000dda0


	//   ....[46]....
        /*0354*/ 	.word	0x0000df10


	//   ....[47]....
        /*0358*/ 	.word	0x0000df70


	//   ....[48]....
        /*035c*/ 	.word	0x0000dfb0


	//   ....[49]....
        /*0360*/ 	.word	0x0000dff0


	//   ....[50]....
        /*0364*/ 	.word	0x0000e020


	//   ....[51]....
        /*0368*/ 	.word	0x0000e050


	//   ....[52]....
        /*036c*/ 	.word	0x0000e110


	//   ....[53]....
        /*0370*/ 	.word	0x0000e130


	//   ....[54]....
        /*0374*/ 	.word	0x0000e1a0


	//   ....[55]....
        /*0378*/ 	.word	0x0000e5d0


	//   ....[56]....
        /*037c*/ 	.word	0x0000eab0


	//   ....[57]....
        /*0380*/ 	.word	0x0000eea0


	//   ....[58]....
        /*0384*/ 	.word	0x0000ef30


	//   ....[59]....
        /*0388*/ 	.word	0x0000efd0


	//   ....[60]....
        /*038c*/ 	.word	0x0000f080


	//   ....[61]....
        /*0390*/ 	.word	0x0000f100


	//   ....[62]....
        /*0394*/ 	.word	0x0000f180


	//   ....[63]....
        /*0398*/ 	.word	0x0000f200


	//   ....[64]....
        /*039c*/ 	.word	0x0000f280


	//   ....[65]....
        /*03a0*/ 	.word	0x0000f310


	//   ....[66]....
        /*03a4*/ 	.word	0x0000f3c0


	//   ....[67]....
        /*03a8*/ 	.word	0x0000f440


	//   ....[68]....
        /*03ac*/ 	.word	0x0000f4c0


	//   ....[69]....
        /*03b0*/ 	.word	0x0000f540


	//   ....[70]....
        /*03b4*/ 	.word	0x0000f5c0


	//   ....[71]....
        /*03b8*/ 	.word	0x0000f630


	//   ....[72]....
        /*03bc*/ 	.word	0x0000f6d0


	//   ....[73]....
        /*03c0*/ 	.word	0x0000f760


	//   ....[74]....
        /*03c4*/ 	.word	0x0000f880


	//----- nvinfo : EIATTR_REG_RECONFIG
	.align		4
.L_1521:
        /*03c8*/ 	.byte	0x01, 0x54
	.zero		2


	//----- nvinfo : EIATTR_SYSCALL_OFFSETS
	.align		4
        /*03cc*/ 	.byte	0x04, 0x46
        /*03ce*/ 	.short	(.L_1523 - .L_1522)


	//   ....[0]....
.L_1522:
        /*03d0*/ 	.word	0x00001640


	//   ....[1]....
        /*03d4*/ 	.word	0x0000bab0


	//   ....[2]....
        /*03d8*/ 	.word	0x0000bbe0


	//   ....[3]....
        /*03dc*/ 	.word	0x0000bce0


	//----- nvinfo : EIATTR_MBARRIER_INSTR_OFFSETS
	.align		4
.L_1523:
        /*03e0*/ 	.byte	0x04, 0x39
        /*03e2*/ 	.short	(.L_1525 - .L_1524)


	//   ....[0]....
.L_1524:
        /*03e4*/ 	.word	0x000002a0
        /*03e8*/ 	.word	0x000000ff
        /*03ec*/ 	.word	0x00030800
        /*03f0*/ 	.short	0x0100
        /*03f2*/ 	.byte	0x08
	.zero		1


	//   ....[1]....
        /*03f4*/ 	.word	0x000002b0
        /*03f8*/ 	.word	0x000000ff
        /*03fc*/ 	.word	0x00030820
        /*0400*/ 	.short	0x0100
        /*0402*/ 	.byte	0x08
	.zero		1


	//   ....[2]....
        /*0404*/ 	.word	0x000003a0
        /*0408*/ 	.word	0x000000ff
        /*040c*/ 	.word	0x00030830
        /*0410*/ 	.short	0x0100
        /*0412*/ 	.byte	0x08
	.zero		1


	//   ....[3]....
        /*0414*/ 	.word	0x000003b0
        /*0418*/ 	.word	0x000000ff
        /*041c*/ 	.word	0x00030840
        /*0420*/ 	.short	0x0100
        /*0422*/ 	.byte	0x08
	.zero		1


	//   ....[4]....
        /*0424*/ 	.word	0x000003c0
        /*0428*/ 	.word	0x000000ff
        /*042c*/ 	.word	0x00030838
        /*0430*/ 	.short	0x0100
        /*0432*/ 	.byte	0x08
	.zero		1


	//   ....[5]....
        /*0434*/ 	.word	0x000003d0
        /*0438*/ 	.word	0x000000ff
        /*043c*/ 	.word	0x00030848
        /*0440*/ 	.short	0x0100
        /*0442*/ 	.byte	0x08
	.zero		1


	//   ....[6]....
        /*0444*/ 	.word	0x00000500
        /*0448*/ 	.word	0x000000ff
        /*044c*/ 	.word	0x00030850
        /*0450*/ 	.short	0x0100
        /*0452*/ 	.byte	0x08
	.zero		1


	//   ....[7]....
        /*0454*/ 	.word	0x00000510
        /*0458*/ 	.word	0x000000ff
        /*045c*/ 	.word	0x00030860
        /*0460*/ 	.short	0x0100
        /*0462*/ 	.byte	0x08
	.zero		1


	//   ....[8]....
        /*0464*/ 	.word	0x00000520
        /*0468*/ 	.word	0x000000ff
        /*046c*/ 	.word	0x00030858
        /*0470*/ 	.short	0x0100
        /*0472*/ 	.byte	0x08
	.zero		1


	//   ....[9]....
        /*0474*/ 	.word	0x00000530
        /*0478*/ 	.word	0x000000ff
        /*047c*/ 	.word	0x00030868
        /*0480*/ 	.short	0x0100
        /*0482*/ 	.byte	0x08
	.zero		1


	//   ....[10]....
        /*0484*/ 	.word	0x00000620
        /*0488*/ 	.word	0x000000ff
        /*048c*/ 	.word	0x00030870
        /*0490*/ 	.short	0x0100
        /*0492*/ 	.byte	0x06
	.zero		1


	//   ....[11]....
        /*0494*/ 	.word	0x00000630
        /*0498*/ 	.word	0x000000ff
        /*049c*/ 	.word	0x00030880
        /*04a0*/ 	.short	0x0100
        /*04a2*/ 	.byte	0x06
	.zero		1


	//   ....[12]....
        /*04a4*/ 	.word	0x00000640
        /*04a8*/ 	.word	0x000000ff
        /*04ac*/ 	.word	0x00030878
        /*04b0*/ 	.short	0x0100
        /*04b2*/ 	.byte	0x06
	.zero		1


	//   ....[13]....
        /*04b4*/ 	.word	0x00000650
        /*04b8*/ 	.word	0x000000ff
        /*04bc*/ 	.word	0x00030888
        /*04c0*/ 	.short	0x0100
        /*04c2*/ 	.byte	0x06
	.zero		1


	//   ....[14]....
        /*04c4*/ 	.word	0x00000780
        /*04c8*/ 	.word	0x000000ff
        /*04cc*/ 	.word	0x00030890
        /*04d0*/ 	.short	0x0100
        /*04d2*/ 	.byte	0x08
	.zero		1


	//   ....[15]....
        /*04d4*/ 	.word	0x00000790
        /*04d8*/ 	.word	0x000000ff
        /*04dc*/ 	.word	0x000308a0
        /*04e0*/ 	.short	0x0100
        /*04e2*/ 	.byte	0x08
	.zero		1


	//   ....[16]....
        /*04e4*/ 	.word	0x000007a0
        /*04e8*/ 	.word	0x000000ff
        /*04ec*/ 	.word	0x00030898
        /*04f0*/ 	.short	0x0100
        /*04f2*/ 	.byte	0x08
	.zero		1


	//   ....[17]....
        /*04f4*/ 	.word	0x000007b0
        /*04f8*/ 	.word	0x000000ff
        /*04fc*/ 	.word	0x000308a8
        /*0500*/ 	.short	0x0100
        /*0502*/ 	.byte	0x08
	.zero		1


	//   ....[18]....
        /*0504*/ 	.word	0x000008e0
        /*0508*/ 	.word	0x000000ff
        /*050c*/ 	.word	0x000308b0
        /*0510*/ 	.short	0x0100
        /*0512*/ 	.byte	0x08
	.zero		1


	//   ....[19]....
        /*0514*/ 	.word	0x000008f0
        /*0518*/ 	.word	0x000000ff
        /*051c*/ 	.word	0x000308c0
        /*0520*/ 	.short	0x0100
        /*0522*/ 	.byte	0x08
	.zero		1


	//   ....[20]....
        /*0524*/ 	.word	0x00000900
        /*0528*/ 	.word	0x000000ff
        /*052c*/ 	.word	0x000308b8
        /*0530*/ 	.short	0x0100
        /*0532*/ 	.byte	0x08
	.zero		1


	//   ....[21]....
        /*0534*/ 	.word	0x00000910
        /*0538*/ 	.word	0x000000ff
        /*053c*/ 	.word	0x000308c8
        /*0540*/ 	.short	0x0100
        /*0542*/ 	.byte	0x08
	.zero		1


	//   ....[22]....
        /*0544*/ 	.word	0x000016c0
        /*0548*/ 	.word	0x000000ff
        /*054c*/ 	.word	0x00030800
        /*0550*/ 	.short	0x010a
        /*0552*/ 	.byte	0x28
	.zero		1


	//   ....[23]....
        /*0554*/ 	.word	0x00001740
        /*0558*/ 	.word	0x00000000
        /*055c*/ 	.word	0x00030830
        /*0560*/ 	.short	0x010a
        /*0562*/ 	.byte	0x3f
	.zero		1


	//   ....[24]....
        /*0564*/ 	.word	0x000017b0
        /*0568*/ 	.word	0x00000000
        /*056c*/ 	.word	0x00030830
        /*0570*/ 	.short	0x010a
        /*0572*/ 	.byte	0x3f
	.zero		1


	//   ....[25]....
        /*0574*/ 	.word	0x00003b70
        /*0578*/ 	.word	0x00000006
        /*057c*/ 	.word	0x00000000
        /*0580*/ 	.short	0x0101
        /*0582*/ 	.byte	0x3f
	.zero		1


	//   ....[26]....
        /*0584*/ 	.word	0x000050d0
        /*0588*/ 	.word	0x000000ff
        /*058c*/ 	.word	0x00030830
        /*0590*/ 	.short	0x010a
        /*0592*/ 	.byte	0x06
	.zero		1


	//   ....[27]....
        /*0594*/ 	.word	0x00005110
        /*0598*/ 	.word	0x000000ff
        /*059c*/ 	.word	0x00030830
        /*05a0*/ 	.short	0x010a
        /*05a2*/ 	.byte	0x06
	.zero		1


	//   ....[28]....
        /*05a4*/ 	.word	0x00005310
        /*05a8*/ 	.word	0x000000ff
        /*05ac*/ 	.word	0x00030850
        /*05b0*/ 	.short	0x010a
        /*05b2*/ 	.byte	0x06
	.zero		1


	//   ....[29]....
        /*05b4*/ 	.word	0x00005350
        /*05b8*/ 	.word	0x000000ff
        /*05bc*/ 	.word	0x00030850
        /*05c0*/ 	.short	0x010a
        /*05c2*/ 	.byte	0x06
	.zero		1


	//   ....[30]....
        /*05c4*/ 	.word	0x00006cc0
        /*05c8*/ 	.word	0x00000067
        /*05cc*/ 	.word	0x00000000
        /*05d0*/ 	.short	0x0101
        /*05d2*/ 	.byte	0x3f
	.zero		1


	//   ....[31]....
        /*05d4*/ 	.word	0x00006d10
        /*05d8*/ 	.word	0x00000007
        /*05dc*/ 	.word	0x00000000
        /*05e0*/ 	.short	0x0101
        /*05e2*/ 	.byte	0x3f
	.zero		1


	//   ....[32]....
        /*05e4*/ 	.word	0x00008660
        /*05e8*/ 	.word	0x000000ff
        /*05ec*/ 	.word	0x00030850
        /*05f0*/ 	.short	0x010a
        /*05f2*/ 	.byte	0x05
	.zero		1


	//   ....[33]....
        /*05f4*/ 	.word	0x000086a0
        /*05f8*/ 	.word	0x000000ff
        /*05fc*/ 	.word	0x00030850
        /*0600*/ 	.short	0x010a
        /*0602*/ 	.byte	0x05
	.zero		1


	//   ....[34]....
        /*0604*/ 	.word	0x00008ec0
        /*0608*/ 	.word	0x00000006
        /*060c*/ 	.word	0x00000000
        /*0610*/ 	.short	0x0101
        /*0612*/ 	.byte	0x3f
	.zero		1


	//   ....[35]....
        /*0614*/ 	.word	0x00009ca0
        /*0618*/ 	.word	0x000000ff
        /*061c*/ 	.word	0x00000000
        /*0620*/ 	.short	0x0101
        /*0622*/ 	.byte	0x04
	.zero		1


	//   ....[36]....
        /*0624*/ 	.word	0x0000c1a0
        /*0628*/ 	.word	0x00000005
        /*062c*/ 	.word	0x00030840
        /*0630*/ 	.short	0x010a
        /*0632*/ 	.byte	0x3f
	.zero		1


	//   ....[37]....
        /*0634*/ 	.word	0x0000c4f0
        /*0638*/ 	.word	0x0000001a
        /*063c*/ 	.word	0x00030820
        /*0640*/ 	.short	0x010a
        /*0642*/ 	.byte	0x3f
	.zero		1


	//   ....[38]....
        /*0644*/ 	.word	0x0000c7e0
        /*0648*/ 	.word	0x00000003
        /*064c*/ 	.word	0x00030840
        /*0650*/ 	.short	0x010a
        /*0652*/ 	.byte	0x3f
	.zero		1


	//   ....[39]....
        /*0654*/ 	.word	0x0000c9c0
        /*0658*/ 	.word	0x00000002
        /*065c*/ 	.word	0x00000060
        /*0660*/ 	.short	0x010a
        /*0662*/ 	.byte	0x3f
	.zero		1


	//   ....[40]....
        /*0664*/ 	.word	0x0000ce30
        /*0668*/ 	.word	0x00000003
        /*066c*/ 	.word	0x00030840
        /*0670*/ 	.short	0x010a
        /*0672*/ 	.byte	0x3f
	.zero		1


	//   ....[41]....
        /*0674*/ 	.word	0x0000d010
        /*0678*/ 	.word	0x00000003
        /*067c*/ 	.word	0x00000060
        /*0680*/ 	.short	0x010a
        /*0682*/ 	.byte	0x3f
	.zero		1


	//   ....[42]....
        /*0684*/ 	.word	0x0000d3d0
        /*0688*/ 	.word	0x00000002
        /*068c*/ 	.word	0x00030840
        /*0690*/ 	.short	0x010a
        /*0692*/ 	.byte	0x3f
	.zero		1


	//   ....[43]....
        /*0694*/ 	.word	0x0000d5c0
        /*0698*/ 	.word	0x00000002
        /*069c*/ 	.word	0x00000060
        /*06a0*/ 	.short	0x010a
        /*06a2*/ 	.byte	0x3f
	.zero		1


	//   ....[44]....
        /*06a4*/ 	.word	0x0000d910
        /*06a8*/ 	.word	0x00000003
        /*06ac*/ 	.word	0x00030860
        /*06b0*/ 	.short	0x010a
        /*06b2*/ 	.byte	0x3f
	.zero		1


	//   ....[45]....
        /*06b4*/ 	.word	0x0000e550
        /*06b8*/ 	.word	0x00000009
        /*06bc*/ 	.word	0x00030820
        /*06c0*/ 	.short	0x010a
        /*06c2*/ 	.byte	0x3f
	.zero		1


	//   ....[46]....
        /*06c4*/ 	.word	0x0000e6f0
        /*06c8*/ 	.word	0x00000007
        /*06cc*/ 	.word	0x00000000
        /*06d0*/ 	.short	0x010a
        /*06d2*/ 	.byte	0x3f
	.zero		1


	//   ....[47]....
        /*06d4*/ 	.word	0x0000e760
        /*06d8*/ 	.word	0x00000003
        /*06dc*/ 	.word	0x00000000
        /*06e0*/ 	.short	0x010a
        /*06e2*/ 	.byte	0x3f
	.zero		1


	//   ....[48]....
        /*06e4*/ 	.word	0x0000e7c0
        /*06e8*/ 	.word	0x00000005
        /*06ec*/ 	.word	0x00000000
        /*06f0*/ 	.short	0x010a
        /*06f2*/ 	.byte	0x3f
	.zero		1


	//   ....[49]....
        /*06f4*/ 	.word	0x0000e7f0
        /*06f8*/ 	.word	0x00000003
        /*06fc*/ 	.word	0x00000000
        /*0700*/ 	.short	0x010a
        /*0702*/ 	.byte	0x3f
	.zero		1


	//   ....[50]....
        /*0704*/ 	.word	0x0000e860
        /*0708*/ 	.word	0x00000003
        /*070c*/ 	.word	0x00030800
        /*0710*/ 	.short	0x010a
        /*0712*/ 	.byte	0x3f
	.zero		1


	//   ....[51]....
        /*0714*/ 	.word	0x0000e8b0
        /*0718*/ 	.word	0x00000000
        /*071c*/ 	.word	0x00030830
        /*0720*/ 	.short	0x010a
        /*0722*/ 	.byte	0x3f
	.zero		1


	//   ....[52]....
        /*0724*/ 	.word	0x0000e910
        /*0728*/ 	.word	0x00000007
        /*072c*/ 	.word	0x00030830
        /*0730*/ 	.short	0x010a
        /*0732*/ 	.byte	0x3f
	.zero		1


	//   ....[53]....
        /*0734*/ 	.word	0x0000e970
        /*0738*/ 	.word	0x00000007
        /*073c*/ 	.word	0x00030850
        /*0740*/ 	.short	0x010a
        /*0742*/ 	.byte	0x3f
	.zero		1


	//   ....[54]....
        /*0744*/ 	.word	0x0000e9d0
        /*0748*/ 	.word	0x00000003
        /*074c*/ 	.word	0x00030850
        /*0750*/ 	.short	0x010a
        /*0752*/ 	.byte	0x3f
	.zero		1


	//   ....[55]....
        /*0754*/ 	.word	0x0000eb70
        /*0758*/ 	.word	0x00000005
        /*075c*/ 	.word	0x00030840
        /*0760*/ 	.short	0x010a
        /*0762*/ 	.byte	0x3f
	.zero		1


	//   ....[56]....
        /*0764*/ 	.word	0x0000ebc0
        /*0768*/ 	.word	0x0000001a
        /*076c*/ 	.word	0x00030820
        /*0770*/ 	.short	0x010a
        /*0772*/ 	.byte	0x3f
	.zero		1


	//   ....[57]....
        /*0774*/ 	.word	0x0000ec10
        /*0778*/ 	.word	0x00000003
        /*077c*/ 	.word	0x00030840
        /*0780*/ 	.short	0x010a
        /*0782*/ 	.byte	0x3f
	.zero		1


	//   ....[58]....
        /*0784*/ 	.word	0x0000ec60
        /*0788*/ 	.word	0x00000002
        /*078c*/ 	.word	0x00000060
        /*0790*/ 	.short	0x010a
        /*0792*/ 	.byte	0x3f
	.zero		1


	//   ....[59]....
        /*0794*/ 	.word	0x0000ecb0
        /*0798*/ 	.word	0x00000003
        /*079c*/ 	.word	0x00030840
        /*07a0*/ 	.short	0x010a
        /*07a2*/ 	.byte	0x3f
	.zero		1


	//   ....[60]....
        /*07a4*/ 	.word	0x0000ed00
        /*07a8*/ 	.word	0x00000003
        /*07ac*/ 	.word	0x00000060
        /*07b0*/ 	.short	0x010a
        /*07b2*/ 	.byte	0x3f
	.zero		1


	//   ....[61]....
        /*07b4*/ 	.word	0x0000ed50
        /*07b8*/ 	.word	0x00000002
        /*07bc*/ 	.word	0x00030840
        /*07c0*/ 	.short	0x010a
        /*07c2*/ 	.byte	0x3f
	.zero		1


	//   ....[62]....
        /*07c4*/ 	.word	0x0000eda0
        /*07c8*/ 	.word	0x00000002
        /*07cc*/ 	.word	0x00000060
        /*07d0*/ 	.short	0x010a
        /*07d2*/ 	.byte	0x3f
	.zero		1


	//   ....[63]....
        /*07d4*/ 	.word	0x0000edf0
        /*07d8*/ 	.word	0x00000003
        /*07dc*/ 	.word	0x00030860
        /*07e0*/ 	.short	0x010a
        /*07e2*/ 	.byte	0x3f
	.zero		1


	//   ....[64]....
        /*07e4*/ 	.word	0x0000f7a0
        /*07e8*/ 	.word	0x00000009
        /*07ec*/ 	.word	0x00030820
        /*07f0*/ 	.short	0x010a
        /*07f2*/ 	.byte	0x3f
	.zero		1


	//   ....[65]....
        /*07f4*/ 	.word	0x0000f940
        /*07f8*/ 	.word	0x00000007
        /*07fc*/ 	.word	0x00000000
        /*0800*/ 	.short	0x010a
        /*0802*/ 	.byte	0x3f
	.zero		1


	//   ....[66]....
        /*0804*/ 	.word	0x0000f990
        /*0808*/ 	.word	0x00000003
        /*080c*/ 	.word	0x00000000
        /*0810*/ 	.short	0x010a
        /*0812*/ 	.byte	0x3f
	.zero		1


	//   ....[67]....
        /*0814*/ 	.word	0x0000f9e0
        /*0818*/ 	.word	0x00000005
        /*081c*/ 	.word	0x00000000
        /*0820*/ 	.short	0x010a
        /*0822*/ 	.byte	0x3f
	.zero		1


	//----- nvinfo : EIATTR_NUM_MBARRIERS
	.align		4
.L_1525:
        /*0824*/ 	.byte	0x03, 0x38
        /*0826*/ 	.short	0x0016


	//----- nvinfo : EIATTR_EXIT_INSTR_OFFSETS
	.align		4
        /*0828*/ 	.byte	0x04, 0x1c
        /*082a*/ 	.short	(.L_1527 - .L_1526)


	//   ....[0]....
.L_1526:
        /*082c*/ 	.word	0x00000ab0


	//   ....[1]....
        /*0830*/ 	.word	0x0000aa80


	//   ....[2]....
        /*0834*/ 	.word	0x0000aae0


	//   ....[3]....
        /*0838*/ 	.word	0x0000e840


	//----- nvinfo : EIATTR_MAX_THREADS
	.align		4
.L_1527:
        /*083c*/ 	.byte	0x04, 0x05
        /*083e*/ 	.short	(.L_1529 - .L_1528)
.L_1528:
        /*0840*/ 	.word	0x00000200
        /*0844*/ 	.word	0x00000001
        /*0848*/ 	.word	0x00000001


	//----- nvinfo : EIATTR_CRS_STACK_SIZE
	.align		4
.L_1529:
        /*084c*/ 	.byte	0x04, 0x1e
        /*084e*/ 	.short	(.L_1531 - .L_1530)
.L_1530:
        /*0850*/ 	.word	0x00000000


	//----- nvinfo : EIATTR_CBANK_PARAM_SIZE
	.align		4
.L_1531:
        /*0854*/ 	.byte	0x03, 0x19
        /*0856*/ 	.short	0x0a70


	//----- nvinfo : EIATTR_PARAM_CBANK
	.align		4
        /*0858*/ 	.byte	0x04, 0x0a
        /*085a*/ 	.short	(.L_1533 - .L_1532)
	.align		4
.L_1532:
        /*085c*/ 	.word	index@(.nv.constant0._ZN7cutlass13device_kernelIN5flash11enable_sm90INS1_16FlashAttnFwdSm90INS1_25CollectiveMainloopFwdSm90ILi2EN4cute5tupleIJNS5_1CILi1EEES8_S8_EEENS6_IJNS7_ILi192EEESA_NS7_ILi64EEEEEELi64ENS_10bfloat16_tEfNS_4arch4Sm90ELb0ELb0ELb1ELb1ELb0ELb0ELb0ELb0ELb1ELb0ELb0ELb0EEENS1_21CollectiveEpilogueFwdINS6_IJSA_SB_SA_EEES9_SD_SF_Li384ELb1ELb0ELb0ELb0EEENS1_36VarlenDynamicPersistentTileSchedulerILi192ELi192ELi384ELi32ELb0ELb0ELb1ELb0ELb1ELb1EEEEEEEEEvNT_6ParamsE)
        /*0860*/ 	.short	0x0210
        /*0862*/ 	.short	0x0a70


	//----- nvinfo : EIATTR_SW_WAR
	.align		4
.L_1533:
        /*0864*/ 	.byte	0x04, 0x36
        /*0866*/ 	.short	(.L_1535 - .L_1534)
.L_1534:
        /*0868*/ 	.word	0x00000008
.L_1535:


//--------------------- .nv.info._ZN7cutlass13device_kernelIN5flash11enable_sm90INS1_16FlashAttnFwdSm90INS1_25CollectiveMainloopFwdSm90ILi2EN4cute5tupleIJNS5_1CILi1EEES8_S8_EEENS6_IJNS7_ILi192EEESA_NS7_ILi64EEEEEELi64ENS_10bfloat16_tEfNS_4arch4Sm90ELb0ELb0ELb1ELb1ELb0ELb1ELb0ELb0ELb1ELb0ELb0ELb0EEENS1_21CollectiveEpilogueFwdINS6_IJSA_SB_SA_EEES9_SD_SF_Li384ELb1ELb0ELb0ELb0EEENS1_36VarlenDynamicPersistentTileSchedulerILi192ELi192ELi384ELi32ELb0ELb0ELb1ELb0ELb1ELb1EEEEEEEEEvNT_6ParamsE --------------------------
	.section	.nv.info._ZN7cutlass13device_kernelIN5flash11enable_sm90INS1_16FlashAttnFwdSm90INS1_25CollectiveMainloopFwdSm90ILi2EN4cute5tupleIJNS5_1CILi1EEES8_S8_EEENS6_IJNS7_ILi192EEESA_NS7_ILi64EEEEEELi64ENS_10bfloat16_tEfNS_4arch4Sm90ELb0ELb0ELb1ELb1ELb0ELb1ELb0ELb0ELb1ELb0ELb0ELb0EEENS1_21CollectiveEpilogueFwdINS6_IJSA_SB_SA_EEES9_SD_SF_Li384ELb1ELb0ELb0ELb0EEENS1_36VarlenDynamicPersistentTileSchedulerILi192ELi192ELi384ELi32ELb0ELb0ELb1ELb0ELb1ELb1EEEEEEEEEvNT_6ParamsE,"",@"SHT_CUDA_INFO"
	.sectionflags	@""
	.align	4


	//----- nvinfo : EIATTR_CUDA_API_VERSION
	.align		4
        /*0000*/ 	.byte	0x04, 0x37
        /*0002*/ 	.short	(.L_1537 - .L_1536)
.L_1536:
        /*0004*/ 	.word	0x00000082


	//----- nvinfo : EIATTR_KPARAM_INFO
	.align		4
.L_1537:
        /*0008*/ 	.byte	0x04, 0x17
        /*000a*/ 	.short	(.L_1539 - .L_1538)
.L_1538:
        /*000c*/ 	.word	0x00000000
        /*0010*/ 	.short	0x0000
        /*0012*/ 	.short	0x0070
        /*0014*/ 	.byte	0x00, 0xf0, 0x01, 0x28


	//----- nvinfo : EIATTR_SPARSE_MMA_MASK
	.align		4
.L_1539:
        /*0018*/ 	.byte	0x03, 0x50
        /*001a*/ 	.short	0x0000


	//----- nvinfo : EIATTR_MAXREG_COUNT
	.align		4
        /*001c*/ 	.byte	0x03, 0x1b
        /*001e*/ 	.short	0x0080


	//----- nvinfo : EIATTR_NUM_BARRIERS
	.align		4
        /*0020*/ 	.byte	0x02, 0x4c
        /*0022*/ 	.byte	0x10
	.zero		1


	//----- nvinfo : EIATTR_EXTERNS
	.align		4
        /*0024*/ 	.byte	0x04, 0x0f
        /*0026*/ 	.short	(.L_1541 - .L_1540)


	//   ....[0]....
	.align		4
.L_1540:
        /*0028*/ 	.word	index@(__assertfail)


	//----- nvinfo : EIATTR_ANNOTATIONS
	.align		4
.L_1541:
        /*002c*/ 	.byte	0x04, 0x55
        /*002e*/ 	.short	(.L_1543 - .L_1542)


	//   ....[0]....
.L_1542:
        /* <DEDUP_REMOVED lines=59> */


	//----- nvinfo : EIATTR_MERCURY_ISA_VERSION
	.align		4
.L_1543:
        /*03d0*/ 	.byte	0x03, 0x5f
        /*03d2*/ 	.short	0x0101


	//----- nvinfo : EIATTR_UNUSED_LOAD_BYTE_OFFSET
	.align		4
        /*03d4*/ 	.byte	0x04, 0x44
        /*03d6*/ 	.short	(.L_1545 - .L_1544)


	//   ....[0]....
.L_1544:
        /*03d8*/ 	.word	0x00000b00
        /*03dc*/ 	.word	0x0000fff0


	//   ....[1]....
        /*03e0*/ 	.word	0x00010a10
        /*03e4*/ 	.word	0x0000fff0


	//----- nvinfo : EIATTR_INT_WARP_WIDE_INSTR_OFFSETS
	.align		4
.L_1545:
        /*03e8*/ 	.byte	0x04, 0x31
        /*03ea*/ 	.short	(.L_1547 - .L_1546)


	//   ....[0]....
.L_1546:
        /*03ec*/ 	.word	0x000001b0


	//   ....[1]....
        /*03f0*/ 	.word	0x00000250


	//   ....[2]....
        /*03f4*/ 	.word	0x000002c0


	//   ....[3]....
        /*03f8*/ 	.word	0x00013ce0


	//   ....[4]....
        /*03fc*/ 	.word	0x00013d70


	//   ....[5]....
        /*0400*/ 	.word	0x000141b0


	//   ....[6]....
        /*0404*/ 	.word	0x000141e0


	//   ....[7]....
        /*0408*/ 	.word	0x00015c80


	//   ....[8]....
        /*040c*/ 	.word	0x00015d10


	//----- nvinfo : EIATTR_COOP_GROUP_MASK_REGIDS
	.align		4
.L_1547:
        /*0410*/ 	.byte	0x04, 0x29
        /*0412*/ 	.short	(.L_1549 - .L_1548)


	//   ....[0]....
.L_1548:
        /*0414*/ 	.word	0xffffffff


	//   ....[1]....
        /*0418*/ 	.word	0xffffffff


	//   ....[2]....
        /*041c*/ 	.word	0xffffffff


	//   ....[3]....
        /*0420*/ 	.word	0xffffffff


	//   ....[4]....
        /*0424*/ 	.word	0xffffffff


	//   ....[5]....
        /*0428*/ 	.word	0xffffffff


	//   ....[6]....
        /*042c*/ 	.word	0xffffffff


	//   ....[7]....
        /*0430*/ 	.word	0xffffffff


	//   ....[8]....
        /*0434*/ 	.word	0xffffffff


	//   ....[9]....
        /*0438*/ 	.word	0xffffffff


	//   ....[10]....
        /*043c*/ 	.word	0xffffffff


	//   ....[11]....
        /*0440*/ 	.word	0xffffffff


	//   ....[12]....
        /*0444*/ 	.word	0xffffffff


	//   ....[13]....
        /*0448*/ 	.word	0xffffffff


	//   ....[14]....
        /*044c*/ 	.word	0xffffffff


	//   ....[15]....
        /*0450*/ 	.word	0xffffffff


	//   ....[16]....
        /*0454*/ 	.word	0xffffffff


	//   ....[17]....
        /*0458*/ 	.word	0xffffffff


	//   ....[18]....
        /*045c*/ 	.word	0xffffffff


	//   ....[19]....
        /*0460*/ 	.word	0xffffffff


	//   ....[20]....
        /*0464*/ 	.word	0xffffffff


	//   ....[21]....
        /*0468*/ 	.word	0xffffffff


	//   ....[22]....
        /*046c*/ 	.word	0xffffffff


	//   ....[23]....
        /*0470*/ 	.word	0xffffffff


	//   ....[24]....
        /*0474*/ 	.word	0xffffffff


	//   ....[25]....
        /*0478*/ 	.word	0xffffffff


	//   ....[26]....
        /*047c*/ 	.word	0xffffffff


	//   ....[27]....
        /*0480*/ 	.word	0xffffffff


	//   ....[28]....
        /*0484*/ 	.word	0xffffffff


	//   ....[29]....
        /*0488*/ 	.word	0xffffffff


	//   ....[30]....
        /*048c*/ 	.word	0xffffffff


	//   ....[31]....
        /*0490*/ 	.word	0xffffffff


	//   ....[32]....
        /*0494*/ 	.word	0xffffffff


	//   ....[33]....
        /*0498*/ 	.word	0xffffffff


	//   ....[34]....
        /*049c*/ 	.word	0xffffffff


	//   ....[35]....
        /*04a0*/ 	.word	0xffffffff


	//   ....[36]....
        /*04a4*/ 	.word	0xffffffff


	//   ....[37]....
        /*04a8*/ 	.word	0xffffffff


	//   ....[38]....
        /*04ac*/ 	.word	0xffffffff


	//   ....[39]....
        /*04b0*/ 	.word	0xffffffff


	//   ....[40]....
        /*04b4*/ 	.word	0xffffffff


	//   ....[41]....
        /*04b8*/ 	.word	0xffffffff


	//   ....[42]....
        /*04bc*/ 	.word	0xffffffff


	//   ....[43]....
        /*04c0*/ 	.word	0xffffffff


	//   ....[44]....
        /*04c4*/ 	.word	0xffffffff


	//   ....[45]....
        /*04c8*/ 	.word	0xffffffff


	//   ....[46]....
        /*04cc*/ 	.word	0xffffffff


	//   ....[47]....
        /*04d0*/ 	.word	0xffffffff


	//   ....[48]....
        /*04d4*/ 	.word	0xffffffff


	//   ....[49]....
        /*04d8*/ 	.word	0xffffffff


	//   ....[50]....
        /*04dc*/ 	.word	0xffffffff


	//   ....[51]....
        /*04e0*/ 	.word	0xffffffff


	//   ....[52]....
        /*04e4*/ 	.word	0xffffffff


	//   ....[53]....
        /*04e8*/ 	.word	0xffffffff


	//   ....[54]....
        /*04ec*/ 	.word	0xffffffff


	//   ....[55]....
        /*04f0*/ 	.word	0xffffffff


	//   ....[56]....
        /*04f4*/ 	.word	0x0500000f


	//   ....[57]....
        /*04f8*/ 	.word	0x0500000f


	//   ....[58]....
        /*04fc*/ 	.word	0x0500000f


	//   ....[59]....
        /*0500*/ 	.word	0x0500000f


	//   ....[60]....
        /*0504*/ 	.word	0x0500000f


	//   ....[61]....
        /*0508*/ 	.word	0x0500000f


	//   ....[62]....
        /*050c*/ 	.word	0x0500000f


	//   ....[63]....
        /*0510*/ 	.word	0x0500000f


	//   ....[64]....
        /*0514*/ 	.word	0x0500000f


	//   ....[65]....
        /*0518*/ 	.word	0x0500000f


	//   ....[66]....
        /*051c*/ 	.word	0x0500000f


	//   ....[67]....
        /*0520*/ 	.word	0x0500000f


	//   ....[68]....
        /*0524*/ 	.word	0x0500000f


	//   ....[69]....
        /*0528*/ 	.word	0x0500000f


	//   ....[70]....
        /*052c*/ 	.word	0x0500000f


	//   ....[71]....
        /*0530*/ 	.word	0x0500000f


	//   ....[72]....
        /*0534*/ 	.word	0x0500000f


	//   ....[73]....
        /*0538*/ 	.word	0x0500000f


	//   ....[74]....
        /*053c*/ 	.word	0x0500000f


	//   ....[75]....
        /*0540*/ 	.word	0x0500000f


	//   ....[76]....
        /*0544*/ 	.word	0x0500000f


	//   ....[77]....
        /*0548*/ 	.word	0x0500000f


	//   ....[78]....
        /*054c*/ 	.word	0x0500000f


	//   ....[79]....
        /*0550*/ 	.word	0x0500000f


	//   ....[80]....
        /*0554*/ 	.word	0x0500000f


	//   ....[81]....
        /*0558*/ 	.word	0x0500000f


	//   ....[82]....
        /*055c*/ 	.word	0x0500000f


	//   ....[83]....
        /*0560*/ 	.word	0x0500000f


	//   ....[84]....
        /*0564*/ 	.word	0x0500000f


	//----- nvinfo : EIATTR_COOP_GROUP_INSTR_OFFSETS
	.align		4
.L_1549:
        /*0568*/ 	.byte	0x04, 0x28
        /*056a*/ 	.short	(.L_1551 - .L_1550)


	//   ....[0]....
.L_1550:
        /*056c*/ 	.word	0x00000060


	//   ....[1]....
        /*0570*/ 	.word	0x000001c0


	//   ....[2]....
        /*0574*/ 	.word	0x00000270


	//   ....[3]....
        /*0578*/ 	.word	0x00000430


	//   ....[4]....
        /*057c*/ 	.word	0x00000590


	//   ....[5]....
        /*0580*/ 	.word	0x000006b0


	//   ....[6]....
        /*0584*/ 	.word	0x00000810


	//   ....[7]....
        /*0588*/ 	.word	0x00005bf0


	//   ....[8]....
        /*058c*/ 	.word	0x0000a040


	//   ....[9]....
        /*0590*/ 	.word	0x0000a0c0


	//   ....[10]....
        /*0594*/ 	.word	0x0000a870


	//   ....[11]....
        /*0598*/ 	.word	0x0000a8d0


	//   ....[12]....
        /*059c*/ 	.word	0x0000bcd0


	//   ....[13]....
        /*05a0*/ 	.word	0x0000cfd0


	//   ....[14]....
        /*05a4*/ 	.word	0x0000d030


	//   ....[15]....
        /*05a8*/ 	.word	0x0000dbe0


	//   ....[16]....
        /*05ac*/ 	.word	0x0000dc00


	//   ....[17]....
        /*05b0*/ 	.word	0x0000faf0


	//   ....[18]....
        /*05b4*/ 	.word	0x0000fd80


	//   ....[19]....
        /*05b8*/ 	.word	0x00010060


	//   ....[20]....
        /*05bc*/ 	.word	0x000104d0


	//   ....[21]....
        /*05c0*/ 	.word	0x00010500


	//   ....[22]....
        /*05c4*/ 	.word	0x00012320


	//   ....[23]....
        /*05c8*/ 	.word	0x000124b0


	//   ....[24]....
        /*05cc*/ 	.word	0x000124e0


	//   ....[25]....
        /*05d0*/ 	.word	0x00012510


	//   ....[26]....
        /*05d4*/ 	.word	0x00012550


	//   ....[27]....
        /*05d8*/ 	.word	0x000125a0


	//   ....[28]....
        /*05dc*/ 	.word	0x00012600


	//   ....[29]....
        /*05e0*/ 	.word	0x000127c0


	//   ....[30]....
        /*05e4*/ 	.word	0x00012820


	//   ....[31]....
        /*05e8*/ 	.word	0x00012860


	//   ....[32]....
        /*05ec*/ 	.word	0x000128a0


	//   ....[33]....
        /*05f0*/ 	.word	0x000128d0


	//   ....[34]....
        /*05f4*/ 	.word	0x00012900


	//   ....[35]....
        /*05f8*/ 	.word	0x00012980


	//   ....[36]....
        /*05fc*/ 	.word	0x000129b0


	//   ....[37]....
        /*0600*/ 	.word	0x00012a30


	//   ....[38]....
        /*0604*/ 	.word	0x00015fd0


	//   ....[39]....
        /*0608*/ 	.word	0x00015fe0


	//   ....[40]....
        /*060c*/ 	.word	0x000160d0


	//   ....[41]....
        /*0610*/ 	.word	0x00016130


	//   ....[42]....
        /*0614*/ 	.word	0x00016170


	//   ....[43]....
        /*0618*/ 	.word	0x000161b0


	//   ....[44]....
        /*061c*/ 	.word	0x000161e0


	//   ....[45]....
        /*0620*/ 	.word	0x00016210


	//   ....[46]....
        /*0624*/ 	.word	0x00016380


	//   ....[47]....
        /*0628*/ 	.word	0x000163e0


	//   ....[48]....
        /*062c*/ 	.word	0x00016420


	//   ....[49]....
        /*0630*/ 	.word	0x00016460


	//   ....[50]....
        /*0634*/ 	.word	0x00016490


	//   ....[51]....
        /*0638*/ 	.word	0x000164c0


	//   ....[52]....
        /*063c*/ 	.word	0x00016580


	//   ....[53]....
        /*0640*/ 	.word	0x000165a0


	//   ....[54]....
        /*0644*/ 	.word	0x00016610


	//   ....[55]....
        /*0648*/ 	.word	0x00016a40


	//   ....[56]....
        /*064c*/ 	.word	0x00016ea0


	//   ....[57]....
        /*0650*/ 	.word	0x00016f50


	//   ....[58]....
        /*0654*/ 	.word	0x00016ff0


	//   ....[59]....
        /*0658*/ 	.word	0x00017090


	//   ....[60]....
        /*065c*/ 	.word	0x00017130


	//   ....[61]....
        /*0660*/ 	.word	0x00017220


	//   ....[62]....
        /*0664*/ 	.word	0x000172c0


	//   ....[63]....
        /*0668*/ 	.word	0x00017360


	//   ....[64]....
        /*066c*/ 	.word	0x00017400


	//   ....[65]....
        /*0670*/ 	.word	0x00017660


	//   ....[66]....
        /*0674*/ 	.word	0x00017940


	//   ....[67]....
        /*0678*/ 	.word	0x00017d30


	//   ....[68]....
        /*067c*/ 	.word	0x00017dc0


	//   ....[69]....
        /*0680*/ 	.word	0x00017e60


	//   ....[70]....
        /*0684*/ 	.word	0x00017f10


	//   ....[71]....
        /*0688*/ 	.word	0x00017f90


	//   ....[72]....
        /*068c*/ 	.word	0x00018010


	//   ....[73]....
        /*0690*/ 	.word	0x00018090


	//   ....[74]....
        /*0694*/ 	.word	0x00018110


	//   ....[75]....
        /*0698*/ 	.word	0x000181a0


	//   ....[76]....
        /*069c*/ 	.word	0x00018250


	//   ....[77]....
        /*06a0*/ 	.word	0x000182d0


	//   ....[78]....
        /*06a4*/ 	.word	0x00018350


	//   ....[79]....
        /*06a8*/ 	.word	0x000183d0


	//   ....[80]....
        /*06ac*/ 	.word	0x00018450


	//   ....[81]....
        /*06b0*/ 	.word	0x000184c0


	//   ....[82]....
        /*06b4*/ 	.word	0x00018560


	//   ....[83]....
        /*06b8*/ 	.word	0x000185f0


	//   ....[84]....
        /*06bc*/ 	.word	0x00018710


	//----- nvinfo : EIATTR_REG_RECONFIG
	.align		4
.L_1551:
        /*06c0*/ 	.byte	0x01, 0x54
	.zero		2


	//----- nvinfo : EIATTR_SYSCALL_OFFSETS
	.align		4
        /*06c4*/ 	.byte	0x04, 0x46
        /*06c6*/ 	.short	(.L_1553 - .L_1552)


	//   ....[0]....
.L_1552:
        /*06c8*/ 	.word	0x000018c0


	//   ....[1]....
        /*06cc*/ 	.word	0x00001a10


	//   ....[2]....
        /*06d0*/ 	.word	0x00005d80


	//   ....[3]....
        /*06d4*/ 	.word	0x000062a0


	//   ....[4]....
        /*06d8*/ 	.word	0x00013ef0


	//   ....[5]....
        /*06dc*/ 	.word	0x00014020


	//   ....[6]....
        /*06e0*/ 	.word	0x00014120


	//----- nvinfo : EIATTR_MBARRIER_INSTR_OFFSETS
	.align		4
.L_1553:
        /*06e4*/ 	.byte	0x04, 0x39
        /*06e6*/ 	.short	(.L_1555 - .L_1554)


	//   ....[0]....
.L_1554:
        /*06e8*/ 	.word	0x000002e0
        /*06ec*/ 	.word	0x000000ff
        /*06f0*/ 	.word	0x00030800
        /*06f4*/ 	.short	0x0100
        /*06f6*/ 	.byte	0x08
	.zero		1


	//   ....[1]....
        /*06f8*/ 	.word	0x000002f0
        /*06fc*/ 	.word	0x000000ff
        /*0700*/ 	.word	0x00030820
        /*0704*/ 	.short	0x0100
        /*0706*/ 	.byte	0x08
	.zero		1


	//   ....[2]....
        /*0708*/ 	.word	0x000003e0
        /*070c*/ 	.word	0x000000ff
        /*0710*/ 	.word	0x00030830
        /*0714*/ 	.short	0x0100
        /*0716*/ 	.byte	0x08
	.zero		1


	//   ....[3]....
        /*0718*/ 	.word	0x000003f0
        /*071c*/ 	.word	0x000000ff
        /*0720*/ 	.word	0x00030840
        /*0724*/ 	.short	0x0100
        /*0726*/ 	.byte	0x08
	.zero		1


	//   ....[4]....
        /*0728*/ 	.word	0x00000400
        /*072c*/ 	.word	0x000000ff
        /*0730*/ 	.word	0x00030838
        /*0734*/ 	.short	0x0100
        /*0736*/ 	.byte	0x08
	.zero		1


	//   ....[5]....
        /*0738*/ 	.word	0x00000410
        /*073c*/ 	.word	0x000000ff
        /*0740*/ 	.word	0x00030848
        /*0744*/ 	.short	0x0100
        /*0746*/ 	.byte	0x08
	.zero		1


	//   ....[6]....
        /*0748*/ 	.word	0x00000540
        /*074c*/ 	.word	0x000000ff
        /*0750*/ 	.word	0x00030850
        /*0754*/ 	.short	0x0100
        /*0756*/ 	.byte	0x08
	.zero		1


	//   ....[7]....
        /*0758*/ 	.word	0x00000550
        /*075c*/ 	.word	0x000000ff
        /*0760*/ 	.word	0x00030860
        /*0764*/ 	.short	0x0100
        /*0766*/ 	.byte	0x08
	.zero		1


	//   ....[8]....
        /*0768*/ 	.word	0x00000560
        /*076c*/ 	.word	0x000000ff
        /*0770*/ 	.word	0x00030858
        /*0774*/ 	.short	0x0100
        /*0776*/ 	.byte	0x08
	.zero		1


	//   ....[9]....
        /*0778*/ 	.word	0x00000570
        /*077c*/ 	.word	0x000000ff
        /*0780*/ 	.word	0x00030868
        /*0784*/ 	.short	0x0100
        /*0786*/ 	.byte	0x08
	.zero		1


	//   ....[10]....
        /*0788*/ 	.word	0x00000660
        /*078c*/ 	.word	0x000000ff
        /*0790*/ 	.word	0x00030870
        /*0794*/ 	.short	0x0100
        /*0796*/ 	.byte	0x06
	.zero		1


	//   ....[11]....
        /*0798*/ 	.word	0x00000670
        /*079c*/ 	.word	0x000000ff
        /*07a0*/ 	.word	0x00030880
        /*07a4*/ 	.short	0x0100
        /*07a6*/ 	.byte	0x06
	.zero		1


	//   ....[12]....
        /*07a8*/ 	.word	0x00000680
        /*07ac*/ 	.word	0x000000ff
        /*07b0*/ 	.word	0x00030878
        /*07b4*/ 	.short	0x0100
        /*07b6*/ 	.byte	0x06
	.zero		1


	//   ....[13]....
        /*07b8*/ 	.word	0x00000690
        /*07bc*/ 	.word	0x000000ff
        /*07c0*/ 	.word	0x00030888
        /*07c4*/ 	.short	0x0100
        /*07c6*/ 	.byte	0x06
	.zero		1


	//   ....[14]....
        /*07c8*/ 	.word	0x000007c0
        /*07cc*/ 	.word	0x000000ff
        /*07d0*/ 	.word	0x00030890
        /*07d4*/ 	.short	0x0100
        /*07d6*/ 	.byte	0x08
	.zero		1


	//   ....[15]....
        /*07d8*/ 	.word	0x000007d0
        /*07dc*/ 	.word	0x000000ff
        /*07e0*/ 	.word	0x000308a0
        /*07e4*/ 	.short	0x0100
        /*07e6*/ 	.byte	0x08
	.zero		1


	//   ....[16]....
        /*07e8*/ 	.word	0x000007e0
        /*07ec*/ 	.word	0x000000ff
        /*07f0*/ 	.word	0x00030898
        /*07f4*/ 	.short	0x0100
        /*07f6*/ 	.byte	0x08
	.zero		1


	//   ....[17]....
        /*07f8*/ 	.word	0x000007f0
        /*07fc*/ 	.word	0x000000ff
        /*0800*/ 	.word	0x000308a8
        /*0804*/ 	.short	0x0100
        /*0806*/ 	.byte	0x08
	.zero		1


	//   ....[18]....
        /*0808*/ 	.word	0x00000920
        /*080c*/ 	.word	0x000000ff
        /*0810*/ 	.word	0x000308b0
        /*0814*/ 	.short	0x0100
        /*0816*/ 	.byte	0x08
	.zero		1


	//   ....[19]....
        /*0818*/ 	.word	0x00000930
        /*081c*/ 	.word	0x000000ff
        /*0820*/ 	.word	0x000308c0
        /*0824*/ 	.short	0x0100
        /*0826*/ 	.byte	0x08
	.zero		1


	//   ....[20]....
        /*0828*/ 	.word	0x00000940
        /*082c*/ 	.word	0x000000ff
        /*0830*/ 	.word	0x000308b8
        /*0834*/ 	.short	0x0100
        /*0836*/ 	.byte	0x08
	.zero		1


	//   ....[21]....
        /*0838*/ 	.word	0x00000950
        /*083c*/ 	.word	0x000000ff
        /*0840*/ 	.word	0x000308c8
        /*0844*/ 	.short	0x0100
        /*0846*/ 	.byte	0x08
	.zero		1


	//   ....[22]....
        /*0848*/ 	.word	0x00002d60
        /*084c*/ 	.word	0x00000054
        /*0850*/ 	.word	0x00030890
        /*0854*/ 	.short	0x010a
        /*0856*/ 	.byte	0x3f
	.zero		1


	//   ....[23]....
        /*0858*/ 	.word	0x000040f0
        /*085c*/ 	.word	0x00000054
        /*0860*/ 	.word	0x00030890
        /*0864*/ 	.short	0x010a
        /*0866*/ 	.byte	0x3f
	.zero		1


	//   ....[24]....
        /*0868*/ 	.word	0x000052f0
        /*086c*/ 	.word	0x00000054
        /*0870*/ 	.word	0x00030890
        /*0874*/ 	.short	0x010a
        /*0876*/ 	.byte	0x3f
	.zero		1


	//   ....[25]....
        /*0878*/ 	.word	0x00005510
        /*087c*/ 	.word	0x00000024
        /*0880*/ 	.word	0x00000000
        /*0884*/ 	.short	0x0101
        /*0886*/ 	.byte	0x3f
	.zero		1


	//   ....[26]....
        /*0888*/ 	.word	0x00005550
        /*088c*/ 	.word	0x00000054
        /*0890*/ 	.word	0x000308b0
        /*0894*/ 	.short	0x010a
        /*0896*/ 	.byte	0x3f
	.zero		1


	//   ....[27]....
        /*0898*/ 	.word	0x00005910
        /*089c*/ 	.word	0x00000054
        /*08a0*/ 	.word	0x00000000
        /*08a4*/ 	.short	0x0101
        /*08a6*/ 	.byte	0x3f
	.zero		1


	//   ....[28]....
        /*08a8*/ 	.word	0x00005e20
        /*08ac*/ 	.word	0x00000002
        /*08b0*/ 	.word	0x00030800
        /*08b4*/ 	.short	0x010a
        /*08b6*/ 	.byte	0x3f
	.zero		1


	//   ....[29]....
        /*08b8*/ 	.word	0x00005e70
        /*08bc*/ 	.word	0x00000002
        /*08c0*/ 	.word	0x00030800
        /*08c4*/ 	.short	0x010a
        /*08c6*/ 	.byte	0x3f
	.zero		1


	//   ....[30]....
        /*08c8*/ 	.word	0x000065d0
        /*08cc*/ 	.word	0x00000002
        /*08d0*/ 	.word	0x00030800
        /*08d4*/ 	.short	0x010a
        /*08d6*/ 	.byte	0x3f
	.zero		1


	//   ....[31]....
        /*08d8*/ 	.word	0x00007460
        /*08dc*/ 	.word	0x00000002
        /*08e0*/ 	.word	0x00030800
        /*08e4*/ 	.short	0x010a
        /*08e6*/ 	.byte	0x3f
	.zero		1


	//   ....[32]....
        /*08e8*/ 	.word	0x00008340
        /*08ec*/ 	.word	0x00000000
        /*08f0*/ 	.word	0x00030830
        /*08f4*/ 	.short	0x010a
        /*08f6*/ 	.byte	0x3f
	.zero		1


	//   ....[33]....
        /*08f8*/ 	.word	0x00008420
        /*08fc*/ 	.word	0x00000000
        /*0900*/ 	.word	0x00030830
        /*0904*/ 	.short	0x010a
        /*0906*/ 	.byte	0x3f
	.zero		1


	//   ....[34]....
        /*0908*/ 	.word	0x0000ab70
        /*090c*/ 	.word	0x0000000c
        /*0910*/ 	.word	0x00000000
        /*0914*/ 	.short	0x0101
        /*0916*/ 	.byte	0x3f
	.zero		1


	//   ....[35]....
        /*0918*/ 	.word	0x0000bf30
        /*091c*/ 	.word	0x00000005
        /*0920*/ 	.word	0x00030830
        /*0924*/ 	.short	0x010a
        /*0926*/ 	.byte	0x3f
	.zero		1


	//   ....[36]....
        /*0928*/ 	.word	0x0000bf80
        /*092c*/ 	.word	0x00000005
        /*0930*/ 	.word	0x00030830
        /*0934*/ 	.short	0x010a
        /*0936*/ 	.byte	0x3f
	.zero		1


	//   ....[37]....
        /*0938*/ 	.word	0x0000c2d0
        /*093c*/ 	.word	0x00000006
        /*0940*/ 	.word	0x00030850
        /*0944*/ 	.short	0x010a
        /*0946*/ 	.byte	0x3f
	.zero		1


	//   ....[38]....
        /*0948*/ 	.word	0x0000c310
        /*094c*/ 	.word	0x00000006
        /*0950*/ 	.word	0x00030850
        /*0954*/ 	.short	0x010a
        /*0956*/ 	.byte	0x3f
	.zero		1


	//   ....[39]....
        /*0958*/ 	.word	0x0000e930
        /*095c*/ 	.word	0x00000042
        /*0960*/ 	.word	0x00000000
        /*0964*/ 	.short	0x0101
        /*0966*/ 	.byte	0x3f
	.zero		1


	//   ....[40]....
        /*0968*/ 	.word	0x0000e960
        /*096c*/ 	.word	0x00000000
        /*0970*/ 	.word	0x00000000
        /*0974*/ 	.short	0x0101
        /*0976*/ 	.byte	0x3f
	.zero		1


	//   ....[41]....
        /*0978*/ 	.word	0x0000fb80
        /*097c*/ 	.word	0x0000000b
        /*0980*/ 	.word	0x00030850
        /*0984*/ 	.short	0x010a
        /*0986*/ 	.byte	0x3f
	.zero		1


	//   ....[42]....
        /*0988*/ 	.word	0x0000fc30
        /*098c*/ 	.word	0x0000000b
        /*0990*/ 	.word	0x00030850
        /*0994*/ 	.short	0x010a
        /*0996*/ 	.byte	0x3f
	.zero		1


	//   ....[43]....
        /*0998*/ 	.word	0x000106d0
        /*099c*/ 	.word	0x00000009
        /*09a0*/ 	.word	0x00000000
        /*09a4*/ 	.short	0x0101
        /*09a6*/ 	.byte	0x3f
	.zero		1


	//   ....[44]....
        /*09a8*/ 	.word	0x000115c0
        /*09ac*/ 	.word	0x00000000
        /*09b0*/ 	.word	0x00000000
        /*09b4*/ 	.short	0x0101
        /*09b6*/ 	.byte	0x3f
	.zero		1


	//   ....[45]....
        /*09b8*/ 	.word	0x00013440
        /*09bc*/ 	.word	0x00000006
        /*09c0*/ 	.word	0x00030820
        /*09c4*/ 	.short	0x010a
        /*09c6*/ 	.byte	0x3f
	.zero		1


	//   ....[46]....
        /*09c8*/ 	.word	0x000134b0
        /*09cc*/ 	.word	0x00000007
        /*09d0*/ 	.word	0x000308a0
        /*09d4*/ 	.short	0x010a
        /*09d6*/ 	.byte	0x3f
	.zero		1


	//   ....[47]....
        /*09d8*/ 	.word	0x00013660
        /*09dc*/ 	.word	0x00000007
        /*09e0*/ 	.word	0x000308c0
        /*09e4*/ 	.short	0x010a
        /*09e6*/ 	.byte	0x3f
	.zero		1


	//   ....[48]....
        /*09e8*/ 	.word	0x000138b0
        /*09ec*/ 	.word	0x00000007
        /*09f0*/ 	.word	0x000308a0
        /*09f4*/ 	.short	0x010a
        /*09f6*/ 	.byte	0x3f
	.zero		1


	//   ....[49]....
        /*09f8*/ 	.word	0x00013a50
        /*09fc*/ 	.word	0x00000007
        /*0a00*/ 	.word	0x000308c0
        /*0a04*/ 	.short	0x010a
        /*0a06*/ 	.byte	0x3f
	.zero		1


	//   ....[50]....
        /*0a08*/ 	.word	0x000145f0
        /*0a0c*/ 	.word	0x00000005
        /*0a10*/ 	.word	0x00030840
        /*0a14*/ 	.short	0x010a
        /*0a16*/ 	.byte	0x3f
	.zero		1


	//   ....[51]....
        /*0a18*/ 	.word	0x00014940
        /*0a1c*/ 	.word	0x0000001c
        /*0a20*/ 	.word	0x00030820
        /*0a24*/ 	.short	0x010a
        /*0a26*/ 	.byte	0x3f
	.zero		1


	//   ....[52]....
        /*0a28*/ 	.word	0x00014c40
        /*0a2c*/ 	.word	0x00000003
        /*0a30*/ 	.word	0x00030840
        /*0a34*/ 	.short	0x010a
        /*0a36*/ 	.byte	0x3f
	.zero		1


	//   ....[53]....
        /*0a38*/ 	.word	0x00014e20
        /*0a3c*/ 	.word	0x00000002
        /*0a40*/ 	.word	0x00000060
        /*0a44*/ 	.short	0x010a
        /*0a46*/ 	.byte	0x3f
	.zero		1


	//   ....[54]....
        /*0a48*/ 	.word	0x000152a0
        /*0a4c*/ 	.word	0x00000003
        /*0a50*/ 	.word	0x00030840
        /*0a54*/ 	.short	0x010a
        /*0a56*/ 	.byte	0x3f
	.zero		1


	//   ....[55]....
        /*0a58*/ 	.word	0x00015480
        /*0a5c*/ 	.word	0x00000003
        /*0a60*/ 	.word	0x00000060
        /*0a64*/ 	.short	0x010a
        /*0a66*/ 	.byte	0x3f
	.zero		1


	//   ....[56]....
        /*0a68*/ 	.word	0x00015840
        /*0a6c*/ 	.word	0x00000002
        /*0a70*/ 	.word	0x00030840
        /*0a74*/ 	.short	0x010a
        /*0a76*/ 	.byte	0x3f
	.zero		1


	//   ....[57]....
        /*0a78*/ 	.word	0x00015a30
        /*0a7c*/ 	.word	0x00000002
        /*0a80*/ 	.word	0x00000060
        /*0a84*/ 	.short	0x010a
        /*0a86*/ 	.byte	0x3f
	.zero		1


	//   ....[58]....
        /*0a88*/ 	.word	0x00015d80
        /*0a8c*/ 	.word	0x00000003
        /*0a90*/ 	.word	0x00030860
        /*0a94*/ 	.short	0x010a
        /*0a96*/ 	.byte	0x3f
	.zero		1


	//   ....[59]....
        /*0a98*/ 	.word	0x000169c0
        /*0a9c*/ 	.word	0x00000009
        /*0aa0*/ 	.word	0x00030820
        /*0aa4*/ 	.short	0x010a
        /*0aa6*/ 	.byte	0x3f
	.zero		1


	//   ....[60]....
        /*0aa8*/ 	.word	0x00016b50
        /*0aac*/ 	.word	0x00000007
        /*0ab0*/ 	.word	0x00000000
        /*0ab4*/ 	.short	0x010a
        /*0ab6*/ 	.byte	0x3f
	.zero		1


	//   ....[61]....
        /*0ab8*/ 	.word	0x00016bc0
        /*0abc*/ 	.word	0x00000003
        /*0ac0*/ 	.word	0x00000000
        /*0ac4*/ 	.short	0x010a
        /*0ac6*/ 	.byte	0x3f
	.zero		1


	//   ....[62]....
        /*0ac8*/ 	.word	0x00016c20
        /*0acc*/ 	.word	0x00000005
        /*0ad0*/ 	.word	0x00000000
        /*0ad4*/ 	.short	0x010a
        /*0ad6*/ 	.byte	0x3f
	.zero		1


	//   ....[63]....
        /*0ad8*/ 	.word	0x00016c50
        /*0adc*/ 	.word	0x00000003
        /*0ae0*/ 	.word	0x00000000
        /*0ae4*/ 	.short	0x010a
        /*0ae6*/ 	.byte	0x3f
	.zero		1


	//   ....[64]....
        /*0ae8*/ 	.word	0x00016cb0
        /*0aec*/ 	.word	0x00000054
        /*0af0*/ 	.word	0x00030890
        /*0af4*/ 	.short	0x010a
        /*0af6*/ 	.byte	0x3f
	.zero		1


	//   ....[65]....
        /*0af8*/ 	.word	0x00016d00
        /*0afc*/ 	.word	0x00000054
        /*0b00*/ 	.word	0x00030890
        /*0b04*/ 	.short	0x010a
        /*0b06*/ 	.byte	0x3f
	.zero		1


	//   ....[66]....
        /*0b08*/ 	.word	0x00016d50
        /*0b0c*/ 	.word	0x00000054
        /*0b10*/ 	.word	0x00030890
        /*0b14*/ 	.short	0x010a
        /*0b16*/ 	.byte	0x3f
	.zero		1


	//   ....[67]....
        /*0b18*/ 	.word	0x00016da0
        /*0b1c*/ 	.word	0x00000054
        /*0b20*/ 	.word	0x000308b0
        /*0b24*/ 	.short	0x010a
        /*0b26*/ 	.byte	0x3f
	.zero		1


	//   ....[68]....
        /*0b28*/ 	.word	0x00017170
        /*0b2c*/ 	.word	0x00000002
        /*0b30*/ 	.word	0x00030800
        /*0b34*/ 	.short	0x010a
        /*0b36*/ 	.byte	0x3f
	.zero		1


	//   ....[69]....
        /*0b38*/ 	.word	0x00017440
        /*0b3c*/ 	.word	0x00000002
        /*0b40*/ 	.word	0x00030800
        /*0b44*/ 	.short	0x010a
        /*0b46*/ 	.byte	0x3f
	.zero		1


	//   ....[70]....
        /*0b48*/ 	.word	0x00017490
        /*0b4c*/ 	.word	0x00000000
        /*0b50*/ 	.word	0x00030830
        /*0b54*/ 	.short	0x010a
        /*0b56*/ 	.byte	0x3f
	.zero		1


	//   ....[71]....
        /*0b58*/ 	.word	0x000174e0
        /*0b5c*/ 	.word	0x00000005
        /*0b60*/ 	.word	0x00030830
        /*0b64*/ 	.short	0x010a
        /*0b66*/ 	.byte	0x3f
	.zero		1


	//   ....[72]....
        /*0b68*/ 	.word	0x00017530
        /*0b6c*/ 	.word	0x00000006
        /*0b70*/ 	.word	0x00030850
        /*0b74*/ 	.short	0x010a
        /*0b76*/ 	.byte	0x3f
	.zero		1


	//   ....[73]....
        /*0b78*/ 	.word	0x00017580
        /*0b7c*/ 	.word	0x0000000b
        /*0b80*/ 	.word	0x00030850
        /*0b84*/ 	.short	0x010a
        /*0b86*/ 	.byte	0x3f
	.zero		1


	//   ....[74]....
        /*0b88*/ 	.word	0x00017720
        /*0b8c*/ 	.word	0x00000006
        /*0b90*/ 	.word	0x00030820
        /*0b94*/ 	.short	0x010a
        /*0b96*/ 	.byte	0x3f
	.zero		1


	//   ....[75]....
        /*0b98*/ 	.word	0x00017770
        /*0b9c*/ 	.word	0x00000007
        /*0ba0*/ 	.word	0x000308a0
        /*0ba4*/ 	.short	0x010a
        /*0ba6*/ 	.byte	0x3f
	.zero		1


	//   ....[76]....
        /*0ba8*/ 	.word	0x000177c0
        /*0bac*/ 	.word	0x00000007
        /*0bb0*/ 	.word	0x000308c0
        /*0bb4*/ 	.short	0x010a
        /*0bb6*/ 	.byte	0x3f
	.zero		1


	//   ....[77]....
        /*0bb8*/ 	.word	0x00017810
        /*0bbc*/ 	.word	0x00000007
        /*0bc0*/ 	.word	0x000308a0
        /*0bc4*/ 	.short	0x010a
        /*0bc6*/ 	.byte	0x3f
	.zero		1


	//   ....[78]....
        /*0bc8*/ 	.word	0x00017860
        /*0bcc*/ 	.word	0x00000007
        /*0bd0*/ 	.word	0x000308c0
        /*0bd4*/ 	.short	0x010a
        /*0bd6*/ 	.byte	0x3f
	.zero		1


	//   ....[79]....
        /*0bd8*/ 	.word	0x00017a00
        /*0bdc*/ 	.word	0x00000005
        /*0be0*/ 	.word	0x00030840
        /*0be4*/ 	.short	0x010a
        /*0be6*/ 	.byte	0x3f
	.zero		1


	//   ....[80]....
        /*0be8*/ 	.word	0x00017a50
        /*0bec*/ 	.word	0x0000001c
        /*0bf0*/ 	.word	0x00030820
        /*0bf4*/ 	.short	0x010a
        /*0bf6*/ 	.byte	0x3f
	.zero		1


	//   ....[81]....
        /*0bf8*/ 	.word	0x00017aa0
        /*0bfc*/ 	.word	0x00000003
        /*0c00*/ 	.word	0x00030840
        /*0c04*/ 	.short	0x010a
        /*0c06*/ 	.byte	0x3f
	.zero		1


	//   ....[82]....
        /*0c08*/ 	.word	0x00017af0
        /*0c0c*/ 	.word	0x00000002
        /*0c10*/ 	.word	0x00000060
        /*0c14*/ 	.short	0x010a
        /*0c16*/ 	.byte	0x3f
	.zero		1


	//   ....[83]....
        /*0c18*/ 	.word	0x00017b40
        /*0c1c*/ 	.word	0x00000003
        /*0c20*/ 	.word	0x00030840
        /*0c24*/ 	.short	0x010a
        /*0c26*/ 	.byte	0x3f
	.zero		1


	//   ....[84]....
        /*0c28*/ 	.word	0x00017b90
        /*0c2c*/ 	.word	0x00000003
        /*0c30*/ 	.word	0x00000060
        /*0c34*/ 	.short	0x010a
        /*0c36*/ 	.byte	0x3f
	.zero		1


	//   ....[85]....
        /*0c38*/ 	.word	0x00017be0
        /*0c3c*/ 	.word	0x00000002
        /*0c40*/ 	.word	0x00030840
        /*0c44*/ 	.short	0x010a
        /*0c46*/ 	.byte	0x3f
	.zero		1


	//   ....[86]....
        /*0c48*/ 	.word	0x00017c30
        /*0c4c*/ 	.word	0x00000002
        /*0c50*/ 	.word	0x00000060
        /*0c54*/ 	.short	0x010a
        /*0c56*/ 	.byte	0x3f
	.zero		1


	//   ....[87]....
        /*0c58*/ 	.word	0x00017c80
        /*0c5c*/ 	.word	0x00000003
        /*0c60*/ 	.word	0x00030860
        /*0c64*/ 	.short	0x010a
        /*0c66*/ 	.byte	0x3f
	.zero		1


	//   ....[88]....
        /*0c68*/ 	.word	0x00018630
        /*0c6c*/ 	.word	0x00000009
        /*0c70*/ 	.word	0x00030820
        /*0c74*/ 	.short	0x010a
        /*0c76*/ 	.byte	0x3f
	.zero		1


	//   ....[89]....
        /*0c78*/ 	.word	0x000187d0
        /*0c7c*/ 	.word	0x00000007
        /*0c80*/ 	.word	0x00000000
        /*0c84*/ 	.short	0x010a
        /*0c86*/ 	.byte	0x3f
	.zero		1


	//   ....[90]....
        /*0c88*/ 	.word	0x00018820
        /*0c8c*/ 	.word	0x00000003
        /*0c90*/ 	.word	0x00000000
        /*0c94*/ 	.short	0x010a
        /*0c96*/ 	.byte	0x3f
	.zero		1


	//   ....[91]....
        /*0c98*/ 	.word	0x00018870
        /*0c9c*/ 	.word	0x00000005
        /*0ca0*/ 	.word	0x00000000
        /*0ca4*/ 	.short	0x010a
        /*0ca6*/ 	.byte	0x3f
	.zero		1


	//----- nvinfo : EIATTR_NUM_MBARRIERS
	.align		4
.L_1555:
        /*0ca8*/ 	.byte	0x03, 0x38
        /*0caa*/ 	.short	0x0016


	//----- nvinfo : EIATTR_EXIT_INSTR_OFFSETS
	.align		4
        /*0cac*/ 	.byte	0x04, 0x1c
        /*0cae*/ 	.short	(.L_1557 - .L_1556)


	//   ....[0]....
.L_1556:
        /*0cb0*/ 	.word	0x00016ca0


	//----- nvinfo : EIATTR_MAX_THREADS
	.align		4
.L_1557:
        /*0cb4*/ 	.byte	0x04, 0x05
        /*0cb6*/ 	.short	(.L_1559 - .L_1558)
.L_1558:
        /*0cb8*/ 	.word	0x00000200
        /*0cbc*/ 	.word	0x00000001
        /*0cc0*/ 	.word	0x00000001


	//----- nvinfo : EIATTR_CRS_STACK_SIZE
	.align		4
.L_1559:
        /*0cc4*/ 	.byte	0x04, 0x1e
        /*0cc6*/ 	.short	(.L_1561 - .L_1560)
.L_1560:
        /*0cc8*/ 	.word	0x00000000


	//----- nvinfo : EIATTR_CBANK_PARAM_SIZE
	.align		4
.L_1561:
        /*0ccc*/ 	.byte	0x03, 0x19
        /*0cce*/ 	.short	0x0a70


	//----- nvinfo : EIATTR_PARAM_CBANK
	.align		4
        /*0cd0*/ 	.byte	0x04, 0x0a
        /*0cd2*/ 	.short	(.L_1563 - .L_1562)
	.align		4
.L_1562:
        /*0cd4*/ 	.word	index@(.nv.constant0._ZN7cutlass13device_kernelIN5flash11enable_sm90INS1_16FlashAttnFwdSm90INS1_25CollectiveMainloopFwdSm90ILi2EN4cute5tupleIJNS5_1CILi1EEES8_S8_EEENS6_IJNS7_ILi192EEESA_NS7_ILi64EEEEEELi64ENS_10bfloat16_tEfNS_4arch4Sm90ELb0ELb0ELb1ELb1ELb0ELb1ELb0ELb0ELb1ELb0ELb0ELb0EEENS1_21CollectiveEpilogueFwdINS6_IJSA_SB_SA_EEES9_SD_SF_Li384ELb1ELb0ELb0ELb0EEENS1_36VarlenDynamicPersistentTileSchedulerILi192ELi192ELi384ELi32ELb0ELb0ELb1ELb0ELb1ELb1EEEEEEEEEvNT_6ParamsE)
        /*0cd8*/ 	.short	0x0210
        /*0cda*/ 	.short	0x0a70


	//----- nvinfo : EIATTR_SW_WAR
	.align		4
.L_1563:
        /*0cdc*/ 	.byte	0x04, 0x36
        /*0cde*/ 	.short	(.L_1565 - .L_1564)
.L_1564:
        /*0ce0*/ 	.word	0x00000008
.L_1565:


//--------------------- .nv.info._ZN7cutlass13device_kernelIN5flash11enable_sm90INS1_16FlashAttnFwdSm90INS1_25CollectiveMainloopFwdSm90ILi2EN4cute5tupleIJNS5_1CILi1EEES8_S8_EEENS6_IJNS7_ILi192EEENS7_ILi128EEENS7_ILi64EEEEEELi64ENS_10bfloat16_tEfNS_4arch4Sm90ELb0ELb1ELb1ELb0ELb0ELb0ELb0ELb1ELb1ELb0ELb0ELb0EEENS1_21CollectiveEpilogueFwdINS6_IJSA_SC_SB_EEES9_SE_SG_Li384ELb0ELb0ELb0ELb0EEENS1_30DynamicPersistentTileSchedulerILi384ELi32ELb0ELb0ELb1EEEEEEEEEvNT_6ParamsE --------------------------
	.section	.nv.info._ZN7cutlass13device_kernelIN5flash11enable_sm90INS1_16FlashAttnFwdSm90INS1_25CollectiveMainloopFwdSm90ILi2EN4cute5tupleIJNS5_1CILi1EEES8_S8_EEENS6_IJNS7_ILi192EEENS7_ILi128EEENS7_ILi64EEEEEELi64ENS_10bfloat16_tEfNS_4arch4Sm90ELb0ELb1ELb1ELb0ELb0ELb0ELb0ELb1ELb1ELb0ELb0ELb0EEENS1_21CollectiveEpilogueFwdINS6_IJSA_SC_SB_EEES9_SE_SG_Li384ELb0ELb0ELb0ELb0EEENS1_30DynamicPersistentTileSchedulerILi384ELi32ELb0ELb0ELb1EEEEEEEEEvNT_6ParamsE,"",@"SHT_CUDA_INFO"
	.sectionflags	@""
	.align	4


	//----- nvinfo : EIATTR_CUDA_API_VERSION
	.align		4
        /*0000*/ 	.byte	0x04, 0x37
        /*0002*/ 	.short	(.L_1567 - .L_1566)
.L_1566:
        /*0004*/ 	.word	0x00000082


	//----- nvinfo : EIATTR_KPARAM_INFO
	.align		4
.L_1567:
        /*0008*/ 	.byte	0x04, 0x17
        /*000a*/ 	.short	(.L_1569 - .L_1568)
.L_1568:
        /*000c*/ 	.word	0x00000000
        /*0010*/ 	.short	0x0000
        /*0012*/ 	.short	0x0070
        /*0014*/ 	.byte	0x00, 0xf0, 0x01, 0x2e


	//----- nvinfo : EIATTR_SPARSE_MMA_MASK
	.align		4
.L_1569:
        /*0018*/ 	.byte	0x03, 0x50
        /*001a*/ 	.short	0x0000


	//----- nvinfo : EIATTR_MAXREG_COUNT
	.align		4
        /*001c*/ 	.byte	0x03, 0x1b
        /*001e*/ 	.short	0x0080


	//----- nvinfo : EIATTR_NUM_BARRIERS
	.align		4
        /*0020*/ 	.byte	0x02, 0x4c
        /*0022*/ 	.byte	0x10
	.zero		1


	//----- nvinfo : EIATTR_EXTERNS
	.align		4
        /*0024*/ 	.byte	0x04, 0x0f
        /*0026*/ 	.short	(.L_1571 - .L_1570)


	//   ....[0]....
	.align		4
.L_1570:
        /*0028*/ 	.word	index@(__assertfail)


	//----- nvinfo : EIATTR_MERCURY_ISA_VERSION
	.align		4
.L_1571:
        /*002c*/ 	.byte	0x03, 0x5f
        /*002e*/ 	.short	0x0101


	//----- nvinfo : EIATTR_INT_WARP_WIDE_INSTR_OFFSETS
	.align		4
        /*0030*/ 	.byte	0x04, 0x31
        /*0032*/ 	.short	(.L_1573 - .L_1572)


	//   ....[0]....
.L_1572:
        /*0034*/ 	.word	0x00000180


	//   ....[1]....
        /*0038*/ 	.word	0x000001b0


	//   ....[2]....
        /*003c*/ 	.word	0x000001c0


	//   ....[3]....
        /*0040*/ 	.word	0x00010170


	//   ....[4]....
        /*0044*/ 	.word	0x00010200


	//   ....[5]....
        /*0048*/ 	.word	0x000106b0


	//   ....[6]....
        /*004c*/ 	.word	0x00011e00


	//   ....[7]....
        /*0050*/ 	.word	0x00011e90


	//----- nvinfo : EIATTR_COOP_GROUP_MASK_REGIDS
	.align		4
.L_1573:
        /*0054*/ 	.byte	0x04, 0x29
        /*0056*/ 	.short	(.L_1575 - .L_1574)


	//   ....[0]....
.L_1574:
        /*0058*/ 	.word	0xffffffff


	//   ....[1]....
        /*005c*/ 	.word	0xffffffff


	//   ....[2]....
        /*0060*/ 	.word	0xffffffff


	//   ....[3]....
        /*0064*/ 	.word	0xffffffff


	//   ....[4]....
        /*0068*/ 	.word	0xffffffff


	//   ....[5]....
        /*006c*/ 	.word	0xffffffff


	//   ....[6]....
        /*0070*/ 	.word	0xffffffff


	//   ....[7]....
        /*0074*/ 	.word	0xffffffff


	//   ....[8]....
        /*0078*/ 	.word	0xffffffff


	//   ....[9]....
        /*007c*/ 	.word	0xffffffff


	//   ....[10]....
        /*0080*/ 	.word	0xffffffff


	//   ....[11]....
        /*0084*/ 	.word	0xffffffff


	//   ....[12]....
        /*0088*/ 	.word	0xffffffff


	//   ....[13]....
        /*008c*/ 	.word	0xffffffff


	//   ....[14]....
        /*0090*/ 	.word	0xffffffff


	//   ....[15]....
        /*0094*/ 	.word	0xffffffff


	//   ....[16]....
        /*0098*/ 	.word	0xffffffff


	//   ....[17]....
        /*009c*/ 	.word	0xffffffff


	//   ....[18]....
        /*00a0*/ 	.word	0xffffffff


	//   ....[19]....
        /*00a4*/ 	.word	0xffffffff


	//   ....[20]....
        /*00a8*/ 	.word	0xffffffff


	//   ....[21]....
        /*00ac*/ 	.word	0xffffffff


	//   ....[22]....
        /*00b0*/ 	.word	0xffffffff


	//   ....[23]....
        /*00b4*/ 	.word	0xffffffff


	//   ....[24]....
        /*00b8*/ 	.word	0xffffffff


	//   ....[25]....
        /*00bc*/ 	.word	0xffffffff


	//   ....[26]....
        /*00c0*/ 	.word	0xffffffff


	//   ....[27]....
        /*00c4*/ 	.word	0xffffffff


	//   ....[28]....
        /*00c8*/ 	.word	0xffffffff


	//   ....[29]....
        /*00cc*/ 	.word	0xffffffff


	//   ....[30]....
        /*00d0*/ 	.word	0xffffffff


	//   ....[31]....
        /*00d4*/ 	.word	0xffffffff


	//   ....[32]....
        /*00d8*/ 	.word	0x0500000f


	//   ....[33]....
        /*00dc*/ 	.word	0x0500000f


	//----- nvinfo : EIATTR_COOP_GROUP_INSTR_OFFSETS
	.align		4
.L_1575:
        /*00e0*/ 	.byte	0x04, 0x28
        /*00e2*/ 	.short	(.L_1577 - .L_1576)


	//   ....[0]....
.L_1576:
        /*00e4*/ 	.word	0x00000060


	//   ....[1]....
        /*00e8*/ 	.word	0x00000190


	//   ....[2]....
        /*00ec*/ 	.word	0x000001e0


	//   ....[3]....
        /*00f0*/ 	.word	0x000003d0


	//   ....[4]....
        /*00f4*/ 	.word	0x00000530


	//   ....[5]....
        /*00f8*/ 	.word	0x00000650


	//   ....[6]....
        /*00fc*/ 	.word	0x000007b0


	//   ....[7]....
        /*0100*/ 	.word	0x00001600


	//   ....[8]....
        /*0104*/ 	.word	0x00003980


	//   ....[9]....
        /*0108*/ 	.word	0x00003a60


	//   ....[10]....
        /*010c*/ 	.word	0x000042d0


	//   ....[11]....
        /*0110*/ 	.word	0x00004330


	//   ....[12]....
        /*0114*/ 	.word	0x00006dd0


	//   ....[13]....
        /*0118*/ 	.word	0x00006e70


	//   ....[14]....
        /*011c*/ 	.word	0x00007730


	//   ....[15]....
        /*0120*/ 	.word	0x000077b0


	//   ....[16]....
        /*0124*/ 	.word	0x00009550


	//   ....[17]....
        /*0128*/ 	.word	0x000095d0


	//   ....[18]....
        /*012c*/ 	.word	0x00009ca0


	//   ....[19]....
        /*0130*/ 	.word	0x00009d10


	//   ....[20]....
        /*0134*/ 	.word	0x0000c9c0


	//   ....[21]....
        /*0138*/ 	.word	0x0000c9e0


	//   ....[22]....
        /*013c*/ 	.word	0x0000d3c0


	//   ....[23]....
        /*0140*/ 	.word	0x0000d420


	//   ....[24]....
        /*0144*/ 	.word	0x0000e2d0


	//   ....[25]....
        /*0148*/ 	.word	0x0000e310


	//   ....[26]....
        /*014c*/ 	.word	0x0000e400


	//   ....[27]....
        /*0150*/ 	.word	0x0000e410


	//   ....[28]....
        /*0154*/ 	.word	0x0000ef60


	//   ....[29]....
        /*0158*/ 	.word	0x0000f8e0


	//   ....[30]....
        /*015c*/ 	.word	0x00012130


	//   ....[31]....
        /*0160*/ 	.word	0x000122b0


	//   ....[32]....
        /*0164*/ 	.word	0x000128b0


	//   ....[33]....
        /*0168*/ 	.word	0x00012c90


	//----- nvinfo : EIATTR_REG_RECONFIG
	.align		4
.L_1577:
        /*016c*/ 	.byte	0x01, 0x54
	.zero		2


	//----- nvinfo : EIATTR_SYSCALL_OFFSETS
	.align		4
        /*0170*/ 	.byte	0x04, 0x46
        /*0172*/ 	.short	(.L_1579 - .L_1578)


	//   ....[0]....
.L_1578:
        /*0174*/ 	.word	0x000017b0


	//   ....[1]....
        /*0178*/ 	.word	0x00010390


	//   ....[2]....
        /*017c*/ 	.word	0x000104d0


	//   ....[3]....
        /*0180*/ 	.word	0x000105c0


	//----- nvinfo : EIATTR_MBARRIER_INSTR_OFFSETS
	.align		4
.L_1579:
        /*0184*/ 	.byte	0x04, 0x39
        /*0186*/ 	.short	(.L_1581 - .L_1580)


	//   ....[0]....
.L_1580:
        /*0188*/ 	.word	0x00000280
        /*018c*/ 	.word	0x000000ff
        /*0190*/ 	.word	0x00016800
        /*0194*/ 	.short	0x0100
        /*0196*/ 	.byte	0x06
	.zero		1


	//   ....[1]....
        /*0198*/ 	.word	0x00000290
        /*019c*/ 	.word	0x000000ff
        /*01a0*/ 	.word	0x00016820
        /*01a4*/ 	.short	0x0100
        /*01a6*/ 	.byte	0x06
	.zero		1


	//   ....[2]....
        /*01a8*/ 	.word	0x00000380
        /*01ac*/ 	.word	0x000000ff
        /*01b0*/ 	.word	0x00016830
        /*01b4*/ 	.short	0x0100
        /*01b6*/ 	.byte	0x08
	.zero		1


	//   ....[3]....
        /*01b8*/ 	.word	0x00000390
        /*01bc*/ 	.word	0x000000ff
        /*01c0*/ 	.word	0x00016840
        /*01c4*/ 	.short	0x0100
        /*01c6*/ 	.byte	0x08
	.zero		1


	//   ....[4]....
        /*01c8*/ 	.word	0x000003a0
        /*01cc*/ 	.word	0x000000ff
        /*01d0*/ 	.word	0x00016838
        /*01d4*/ 	.short	0x0100
        /*01d6*/ 	.byte	0x08
	.zero		1


	//   ....[5]....
        /*01d8*/ 	.word	0x000003b0
        /*01dc*/ 	.word	0x000000ff
        /*01e0*/ 	.word	0x00016848
        /*01e4*/ 	.short	0x0100
        /*01e6*/ 	.byte	0x08
	.zero		1


	//   ....[6]....
        /*01e8*/ 	.word	0x000004e0
        /*01ec*/ 	.word	0x000000ff
        /*01f0*/ 	.word	0x00016850
        /*01f4*/ 	.short	0x0100
        /*01f6*/ 	.byte	0x08
	.zero		1


	//   ....[7]....
        /*01f8*/ 	.word	0x000004f0
        /*01fc*/ 	.word	0x000000ff
        /*0200*/ 	.word	0x00016860
        /*0204*/ 	.short	0x0100
        /*0206*/ 	.byte	0x08
	.zero		1


	//   ....[8]....
        /*0208*/ 	.word	0x00000500
        /*020c*/ 	.word	0x000000ff
        /*0210*/ 	.word	0x00016858
        /*0214*/ 	.short	0x0100
        /*0216*/ 	.byte	0x08
	.zero		1


	//   ....[9]....
        /*0218*/ 	.word	0x00000510
        /*021c*/ 	.word	0x000000ff
        /*0220*/ 	.word	0x00016868
        /*0224*/ 	.short	0x0100
        /*0226*/ 	.byte	0x08
	.zero		1


	//   ....[10]....
        /*0228*/ 	.word	0x00000600
        /*022c*/ 	.word	0x000000ff
        /*0230*/ 	.word	0x00016870
        /*0234*/ 	.short	0x0100
        /*0236*/ 	.byte	0x06
	.zero		1


	//   ....[11]....
        /*0238*/ 	.word	0x00000610
        /*023c*/ 	.word	0x000000ff
        /*0240*/ 	.word	0x00016880
        /*0244*/ 	.short	0x0100
        /*0246*/ 	.byte	0x06
	.zero		1


	//   ....[12]....
        /*0248*/ 	.word	0x00000620
        /*024c*/ 	.word	0x000000ff
        /*0250*/ 	.word	0x00016878
        /*0254*/ 	.short	0x0100
        /*0256*/ 	.byte	0x06
	.zero		1


	//   ....[13]....
        /*0258*/ 	.word	0x00000630
        /*025c*/ 	.word	0x000000ff
        /*0260*/ 	.word	0x00016888
        /*0264*/ 	.short	0x0100
        /*0266*/ 	.byte	0x06
	.zero		1


	//   ....[14]....
        /*0268*/ 	.word	0x00000760
        /*026c*/ 	.word	0x000000ff
        /*0270*/ 	.word	0x00016890
        /*0274*/ 	.short	0x0100
        /*0276*/ 	.byte	0x08
	.zero		1


	//   ....[15]....
        /*0278*/ 	.word	0x00000770
        /*027c*/ 	.word	0x000000ff
        /*0280*/ 	.word	0x000168a0
        /*0284*/ 	.short	0x0100
        /*0286*/ 	.byte	0x08
	.zero		1


	//   ....[16]....
        /*0288*/ 	.word	0x00000780
        /*028c*/ 	.word	0x000000ff
        /*0290*/ 	.word	0x00016898
        /*0294*/ 	.short	0x0100
        /*0296*/ 	.byte	0x08
	.zero		1


	//   ....[17]....
        /*0298*/ 	.word	0x00000790
        /*029c*/ 	.word	0x000000ff
        /*02a0*/ 	.word	0x000168a8
        /*02a4*/ 	.short	0x0100
        /*02a6*/ 	.byte	0x08
	.zero		1


	//   ....[18]....
        /*02a8*/ 	.word	0x000008c0
        /*02ac*/ 	.word	0x000000ff
        /*02b0*/ 	.word	0x000168b0
        /*02b4*/ 	.short	0x0100
        /*02b6*/ 	.byte	0x08
	.zero		1


	//   ....[19]....
        /*02b8*/ 	.word	0x000008d0
        /*02bc*/ 	.word	0x000000ff
        /*02c0*/ 	.word	0x000168c0
        /*02c4*/ 	.short	0x0100
        /*02c6*/ 	.byte	0x08
	.zero		1


	//   ....[20]....
        /*02c8*/ 	.word	0x000008e0
        /*02cc*/ 	.word	0x000000ff
        /*02d0*/ 	.word	0x000168b8
        /*02d4*/ 	.short	0x0100
        /*02d6*/ 	.byte	0x08
	.zero		1


	//   ....[21]....
        /*02d8*/ 	.word	0x000008f0
        /*02dc*/ 	.word	0x000000ff
        /*02e0*/ 	.word	0x000168c8
        /*02e4*/ 	.short	0x0100
        /*02e6*/ 	.byte	0x08
	.zero		1


	//   ....[22]....
        /*02e8*/ 	.word	0x00001830
        /*02ec*/ 	.word	0x000000ff
        /*02f0*/ 	.word	0x00016800
        /*02f4*/ 	.short	0x010a
        /*02f6*/ 	.byte	0x28
	.zero		1


	//   ....[23]....
        /*02f8*/ 	.word	0x000018b0
        /*02fc*/ 	.word	0x00000003
        /*0300*/ 	.word	0x00016830
        /*0304*/ 	.short	0x010a
        /*0306*/ 	.byte	0x3f
	.zero		1


	//   ....[24]....
        /*0308*/ 	.word	0x00001900
        /*030c*/ 	.word	0x00000003
        /*0310*/ 	.word	0x00016830
        /*0314*/ 	.short	0x010a
        /*0316*/ 	.byte	0x3f
	.zero		1


	//   ....[25]....
        /*0318*/ 	.word	0x00002010
        /*031c*/ 	.word	0x00000003
        /*0320*/ 	.word	0x00000000
        /*0324*/ 	.short	0x0101
        /*0326*/ 	.byte	0x3f
	.zero		1


	//   ....[26]....
        /*0328*/ 	.word	0x00005200
        /*032c*/ 	.word	0x000000ff
        /*0330*/ 	.word	0x00016830
        /*0334*/ 	.short	0x010a
        /*0336*/ 	.byte	0x06
	.zero		1


	//   ....[27]....
        /*0338*/ 	.word	0x00005240
        /*033c*/ 	.word	0x000000ff
        /*0340*/ 	.word	0x00016830
        /*0344*/ 	.short	0x010a
        /*0346*/ 	.byte	0x06
	.zero		1


	//   ....[28]....
        /*0348*/ 	.word	0x00005420
        /*034c*/ 	.word	0x000000ff
        /*0350*/ 	.word	0x00016850
        /*0354*/ 	.short	0x010a
        /*0356*/ 	.byte	0x06
	.zero		1


	//   ....[29]....
        /*0358*/ 	.word	0x00005460
        /*035c*/ 	.word	0x000000ff
        /*0360*/ 	.word	0x00016850
        /*0364*/ 	.short	0x010a
        /*0366*/ 	.byte	0x06
	.zero		1


	//   ....[30]....
        /*0368*/ 	.word	0x00006070
        /*036c*/ 	.word	0x00000027
        /*0370*/ 	.word	0x00000000
        /*0374*/ 	.short	0x0101
        /*0376*/ 	.byte	0x3f
	.zero		1


	//   ....[31]....
        /*0378*/ 	.word	0x00007d90
        /*037c*/ 	.word	0x0000001b
        /*0380*/ 	.word	0x00000000
        /*0384*/ 	.short	0x0101
        /*0386*/ 	.byte	0x3f
	.zero		1


	//   ....[32]....
        /*0388*/ 	.word	0x00008920
        /*038c*/ 	.word	0x000000ff
        /*0390*/ 	.word	0x00016830
        /*0394*/ 	.short	0x010a
        /*0396*/ 	.byte	0x06
	.zero		1


	//   ....[33]....
        /*0398*/ 	.word	0x00008960
        /*039c*/ 	.word	0x000000ff
        /*03a0*/ 	.word	0x00016830
        /*03a4*/ 	.short	0x010a
        /*03a6*/ 	.byte	0x06
	.zero		1


	//   ....[34]....
        /*03a8*/ 	.word	0x00008b40
        /*03ac*/ 	.word	0x000000ff
        /*03b0*/ 	.word	0x00016850
        /*03b4*/ 	.short	0x010a
        /*03b6*/ 	.byte	0x06
	.zero		1


	//   ....[35]....
        /*03b8*/ 	.word	0x00008b80
        /*03bc*/ 	.word	0x000000ff
        /*03c0*/ 	.word	0x00016850
        /*03c4*/ 	.short	0x010a
        /*03c6*/ 	.byte	0x06
	.zero		1


	//   ....[36]....
        /*03c8*/ 	.word	0x0000a200
        /*03cc*/ 	.word	0x0000001b
        /*03d0*/ 	.word	0x00000000
        /*03d4*/ 	.short	0x0101
        /*03d6*/ 	.byte	0x3f
	.zero		1


	//   ....[37]....
        /*03d8*/ 	.word	0x0000a3b0
        /*03dc*/ 	.word	0x00000023
        /*03e0*/ 	.word	0x00000000
        /*03e4*/ 	.short	0x0101
        /*03e6*/ 	.byte	0x3f
	.zero		1


	//   ....[38]....
        /*03e8*/ 	.word	0x0000ae30
        /*03ec*/ 	.word	0x000000ff
        /*03f0*/ 	.word	0x00016830
        /*03f4*/ 	.short	0x010a
        /*03f6*/ 	.byte	0x06
	.zero		1


	//   ....[39]....
        /*03f8*/ 	.word	0x0000ae70
        /*03fc*/ 	.word	0x000000ff
        /*0400*/ 	.word	0x00016830
        /*0404*/ 	.short	0x010a
        /*0406*/ 	.byte	0x06
	.zero		1


	//   ....[40]....
        /*0408*/ 	.word	0x0000b050
        /*040c*/ 	.word	0x000000ff
        /*0410*/ 	.word	0x00016850
        /*0414*/ 	.short	0x010a
        /*0416*/ 	.byte	0x06
	.zero		1


	//   ....[41]....
        /*0418*/ 	.word	0x0000b090
        /*041c*/ 	.word	0x000000ff
        /*0420*/ 	.word	0x00016850
        /*0424*/ 	.short	0x010a
        /*0426*/ 	.byte	0x06
	.zero		1


	//   ....[42]....
        /*0428*/ 	.word	0x0000bc70
        /*042c*/ 	.word	0x00000042
        /*0430*/ 	.word	0x00000000
        /*0434*/ 	.short	0x0101
        /*0436*/ 	.byte	0x3f
	.zero		1


	//   ....[43]....
        /*0438*/ 	.word	0x0000d820
        /*043c*/ 	.word	0x00000028
        /*0440*/ 	.word	0x00000000
        /*0444*/ 	.short	0x0101
        /*0446*/ 	.byte	0x3f
	.zero		1


	//   ....[44]....
        /*0448*/ 	.word	0x0000e240
        /*044c*/ 	.word	0x000000ff
        /*0450*/ 	.word	0x00016850
        /*0454*/ 	.short	0x010a
        /*0456*/ 	.byte	0x05
	.zero		1


	//   ....[45]....
        /*0458*/ 	.word	0x0000e280
        /*045c*/ 	.word	0x000000ff
        /*0460*/ 	.word	0x00016850
        /*0464*/ 	.short	0x010a
        /*0466*/ 	.byte	0x05
	.zero		1


	//   ....[46]....
        /*0468*/ 	.word	0x0000e7b0
        /*046c*/ 	.word	0x00000005
        /*0470*/ 	.word	0x00000000
        /*0474*/ 	.short	0x0101
        /*0476*/ 	.byte	0x3f
	.zero		1


	//   ....[47]....
        /*0478*/ 	.word	0x0000f0b0
        /*047c*/ 	.word	0x000000ff
        /*0480*/ 	.word	0x00000000
        /*0484*/ 	.short	0x0101
        /*0486*/ 	.byte	0x05
	.zero		1


	//   ....[48]....
        /*0488*/ 	.word	0x00010950
        /*048c*/ 	.word	0x0000000d
        /*0490*/ 	.word	0x00016840
        /*0494*/ 	.short	0x010a
        /*0496*/ 	.byte	0x3f
	.zero		1


	//   ....[49]....
        /*0498*/ 	.word	0x00010c40
        /*049c*/ 	.word	0x000000ff
        /*04a0*/ 	.word	0x00016820
        /*04a4*/ 	.short	0x010a
        /*04a6*/ 	.byte	0x27
	.zero		1


	//   ....[50]....
        /*04a8*/ 	.word	0x00010f10
        /*04ac*/ 	.word	0x00000003
        /*04b0*/ 	.word	0x00016840
        /*04b4*/ 	.short	0x010a
        /*04b6*/ 	.byte	0x3f
	.zero		1


	//   ....[51]....
        /*04b8*/ 	.word	0x000110b0
        /*04bc*/ 	.word	0x00000002
        /*04c0*/ 	.word	0x00000060
        /*04c4*/ 	.short	0x010a
        /*04c6*/ 	.byte	0x3f
	.zero		1


	//   ....[52]....
        /*04c8*/ 	.word	0x00011500
        /*04cc*/ 	.word	0x00000004
        /*04d0*/ 	.word	0x00016840
        /*04d4*/ 	.short	0x010a
        /*04d6*/ 	.byte	0x3f
	.zero		1


	//   ....[53]....
        /*04d8*/ 	.word	0x000116a0
        /*04dc*/ 	.word	0x00000003
        /*04e0*/ 	.word	0x00000060
        /*04e4*/ 	.short	0x010a
        /*04e6*/ 	.byte	0x3f
	.zero		1


	//   ....[54]....
        /*04e8*/ 	.word	0x00011a40
        /*04ec*/ 	.word	0x00000003
        /*04f0*/ 	.word	0x00016840
        /*04f4*/ 	.short	0x010a
        /*04f6*/ 	.byte	0x3f
	.zero		1


	//   ....[55]....
        /*04f8*/ 	.word	0x00011be0
        /*04fc*/ 	.word	0x00000003
        /*0500*/ 	.word	0x00000060
        /*0504*/ 	.short	0x010a
        /*0506*/ 	.byte	0x3f
	.zero		1


	//   ....[56]....
        /*0508*/ 	.word	0x00011f10
        /*050c*/ 	.word	0x00000003
        /*0510*/ 	.word	0x00016860
        /*0514*/ 	.short	0x010a
        /*0516*/ 	.byte	0x3f
	.zero		1


	//   ....[57]....
        /*0518*/ 	.word	0x00012290
        /*051c*/ 	.word	0x00000009
        /*0520*/ 	.word	0x00016820
        /*0524*/ 	.short	0x010a
        /*0526*/ 	.byte	0x3f
	.zero		1


	//   ....[58]....
        /*0528*/ 	.word	0x000123b0
        /*052c*/ 	.word	0x00000005
        /*0530*/ 	.word	0x00000000
        /*0534*/ 	.short	0x010a
        /*0536*/ 	.byte	0x3f
	.zero		1


	//   ....[59]....
        /*0538*/ 	.word	0x00012420
        /*053c*/ 	.word	0x00000003
        /*0540*/ 	.word	0x00000000
        /*0544*/ 	.short	0x010a
        /*0546*/ 	.byte	0x3f
	.zero		1


	//   ....[60]....
        /*0548*/ 	.word	0x00012480
        /*054c*/ 	.word	0x00000013
        /*0550*/ 	.word	0x00000000
        /*0554*/ 	.short	0x010a
        /*0556*/ 	.byte	0x3f
	.zero		1


	//   ....[61]....
        /*0558*/ 	.word	0x000124b0
        /*055c*/ 	.word	0x00000007
        /*0560*/ 	.word	0x00000000
        /*0564*/ 	.short	0x010a
        /*0566*/ 	.byte	0x3f
	.zero		1


	//   ....[62]....
        /*0568*/ 	.word	0x00012520
        /*056c*/ 	.word	0x00000003
        /*0570*/ 	.word	0x00016800
        /*0574*/ 	.short	0x010a
        /*0576*/ 	.byte	0x3f
	.zero		1


	//   ....[63]....
        /*0578*/ 	.word	0x00012570
        /*057c*/ 	.word	0x00000003
        /*0580*/ 	.word	0x00016830
        /*0584*/ 	.short	0x010a
        /*0586*/ 	.byte	0x3f
	.zero		1


	//   ....[64]....
        /*0588*/ 	.word	0x000125d0
        /*058c*/ 	.word	0x0000000c
        /*0590*/ 	.word	0x00016830
        /*0594*/ 	.short	0x010a
        /*0596*/ 	.byte	0x3f
	.zero		1


	//   ....[65]....
        /*0598*/ 	.word	0x00012630
        /*059c*/ 	.word	0x0000000c
        /*05a0*/ 	.word	0x00016850
        /*05a4*/ 	.short	0x010a
        /*05a6*/ 	.byte	0x3f
	.zero		1


	//   ....[66]....
        /*05a8*/ 	.word	0x00012690
        /*05ac*/ 	.word	0x0000000d
        /*05b0*/ 	.word	0x00016830
        /*05b4*/ 	.short	0x010a
        /*05b6*/ 	.byte	0x3f
	.zero		1


	//   ....[67]....
        /*05b8*/ 	.word	0x000126f0
        /*05bc*/ 	.word	0x0000000d
        /*05c0*/ 	.word	0x00016850
        /*05c4*/ 	.short	0x010a
        /*05c6*/ 	.byte	0x3f
	.zero		1


	//   ....[68]....
        /*05c8*/ 	.word	0x00012750
        /*05cc*/ 	.word	0x0000000d
        /*05d0*/ 	.word	0x00016830
        /*05d4*/ 	.short	0x010a
        /*05d6*/ 	.byte	0x3f
	.zero		1


	//   ....[69]....
        /*05d8*/ 	.word	0x000127b0
        /*05dc*/ 	.word	0x0000000d
        /*05e0*/ 	.word	0x00016850
        /*05e4*/ 	.short	0x010a
        /*05e6*/ 	.byte	0x3f
	.zero		1


	//   ....[70]....
        /*05e8*/ 	.word	0x00012810
        /*05ec*/ 	.word	0x00000003
        /*05f0*/ 	.word	0x00016850
        /*05f4*/ 	.short	0x010a
        /*05f6*/ 	.byte	0x3f
	.zero		1


	//   ....[71]....
        /*05f8*/ 	.word	0x00012960
        /*05fc*/ 	.word	0x0000000d
        /*0600*/ 	.word	0x00016840
        /*0604*/ 	.short	0x010a
        /*0606*/ 	.byte	0x3f
	.zero		1


	//   ....[72]....
        /*0608*/ 	.word	0x000129c0
        /*060c*/ 	.word	0x00000005
        /*0610*/ 	.word	0x00016820
        /*0614*/ 	.short	0x010a
        /*0616*/ 	.byte	0x3f
	.zero		1


	//   ....[73]....
        /*0618*/ 	.word	0x00012a10
        /*061c*/ 	.word	0x00000003
        /*0620*/ 	.word	0x00016840
        /*0624*/ 	.short	0x010a
        /*0626*/ 	.byte	0x3f
	.zero		1


	//   ....[74]....
        /*0628*/ 	.word	0x00012a60
        /*062c*/ 	.word	0x00000002
        /*0630*/ 	.word	0x00000060
        /*0634*/ 	.short	0x010a
        /*0636*/ 	.byte	0x3f
	.zero		1


	//   ....[75]....
        /*0638*/ 	.word	0x00012ab0
        /*063c*/ 	.word	0x00000004
        /*0640*/ 	.word	0x00016840
        /*0644*/ 	.short	0x010a
        /*0646*/ 	.byte	0x3f
	.zero		1


	//   ....[76]....
        /*0648*/ 	.word	0x00012b00
        /*064c*/ 	.word	0x00000003
        /*0650*/ 	.word	0x00000060
        /*0654*/ 	.short	0x010a
        /*0656*/ 	.byte	0x3f
	.zero		1


	//   ....[77]....
        /*0658*/ 	.word	0x00012b50
        /*065c*/ 	.word	0x00000003
        /*0660*/ 	.word	0x00016840
        /*0664*/ 	.short	0x010a
        /*0666*/ 	.byte	0x3f
	.zero		1


	//   ....[78]....
        /*0668*/ 	.word	0x00012ba0
        /*066c*/ 	.word	0x00000003
        /*0670*/ 	.word	0x00000060
        /*0674*/ 	.short	0x010a
        /*0676*/ 	.byte	0x3f
	.zero		1


	//   ....[79]....
        /*0678*/ 	.word	0x00012bf0
        /*067c*/ 	.word	0x00000003
        /*0680*/ 	.word	0x00016860
        /*0684*/ 	.short	0x010a
        /*0686*/ 	.byte	0x3f
	.zero		1


	//   ....[80]....
        /*0688*/ 	.word	0x00012cd0
        /*068c*/ 	.word	0x00000009
        /*0690*/ 	.word	0x00016820
        /*0694*/ 	.short	0x010a
        /*0696*/ 	.byte	0x3f
	.zero		1


	//   ....[81]....
        /*0698*/ 	.word	0x00012d20
        /*069c*/ 	.word	0x00000005
        /*06a0*/ 	.word	0x00000000
        /*06a4*/ 	.short	0x010a
        /*06a6*/ 	.byte	0x3f
	.zero		1


	//   ....[82]....
        /*06a8*/ 	.word	0x00012d70
        /*06ac*/ 	.word	0x00000003
        /*06b0*/ 	.word	0x00000000
        /*06b4*/ 	.short	0x010a
        /*06b6*/ 	.byte	0x3f
	.zero		1


	//   ....[83]....
        /*06b8*/ 	.word	0x00012dc0
        /*06bc*/ 	.word	0x00000013
        /*06c0*/ 	.word	0x00000000
        /*06c4*/ 	.short	0x010a
        /*06c6*/ 	.byte	0x3f
	.zero		1


	//----- nvinfo : EIATTR_NUM_MBARRIERS
	.align		4
.L_1581:
        /*06c8*/ 	.byte	0x03, 0x38
        /*06ca*/ 	.short	0x0016


	//----- nvinfo : EIATTR_EXIT_INSTR_OFFSETS
	.align		4
        /*06cc*/ 	.byte	0x04, 0x1c
        /*06ce*/ 	.short	(.L_1583 - .L_1582)


	//   ....[0]....
.L_1582:
        /*06d0*/ 	.word	0x00000a50


	//   ....[1]....
        /*06d4*/ 	.word	0x0000f8a0


	//   ....[2]....
        /*06d8*/ 	.word	0x0000f900


	//   ....[3]....
        /*06dc*/ 	.word	0x000122d0


	//   ....[4]....
        /*06e0*/ 	.word	0x00012500


	//----- nvinfo : EIATTR_MAX_THREADS
	.align		4
.L_1583:
        /*06e4*/ 	.byte	0x04, 0x05
        /*06e6*/ 	.short	(.L_1585 - .L_1584)
.L_1584:
        /*06e8*/ 	.word	0x00000200
        /*06ec*/ 	.word	0x00000001
        /*06f0*/ 	.word	0x00000001


	//----- nvinfo : EIATTR_CRS_STACK_SIZE
	.align		4
.L_1585:
        /*06f4*/ 	.byte	0x04, 0x1e
        /*06f6*/ 	.short	(.L_1587 - .L_1586)
.L_1586:
        /*06f8*/ 	.word	0x00000000


	//----- nvinfo : EIATTR_CBANK_PARAM_SIZE
	.align		4
.L_1587:
        /*06fc*/ 	.byte	0x03, 0x19
        /*06fe*/ 	.short	0x0bf0


	//----- nvinfo : EIATTR_PARAM_CBANK
	.align		4
        /*0700*/ 	.byte	0x04, 0x0a
        /*0702*/ 	.short	(.L_1589 - .L_1588)
	.align		4
.L_1588:
        /*0704*/ 	.word	index@(.nv.constant0._ZN7cutlass13device_kernelIN5flash11enable_sm90INS1_16FlashAttnFwdSm90INS1_25CollectiveMainloopFwdSm90ILi2EN4cute5tupleIJNS5_1CILi1EEES8_S8_EEENS6_IJNS7_ILi192EEENS7_ILi128EEENS7_ILi64EEEEEELi64ENS_10bfloat16_tEfNS_4arch4Sm90ELb0ELb1ELb1ELb0ELb0ELb0ELb0ELb1ELb1ELb0ELb0ELb0EEENS1_21CollectiveEpilogueFwdINS6_IJSA_SC_SB_EEES9_SE_SG_Li384ELb0ELb0ELb0ELb0EEENS1_30DynamicPersistentTileSchedulerILi384ELi32ELb0ELb0ELb1EEEEEEEEEvNT_6ParamsE)
        /*0708*/ 	.short	0x0210
        /*070a*/ 	.short	0x0bf0


	//----- nvinfo : EIATTR_SW_WAR
	.align		4
.L_1589:
        /*070c*/ 	.byte	0x04, 0x36
        /*070e*/ 	.short	(.L_1591 - .L_1590)
.L_1590:
        /*0710*/ 	.word	0x00000008
.L_1591:


//--------------------- .nv.info._ZN7cutlass13device_kernelIN5flash11enable_sm90INS1_16FlashAttnFwdSm90INS1_25CollectiveMainloopFwdSm90ILi2EN4cute5tupleIJNS5_1CILi1EEES8_S8_EEENS6_IJNS7_ILi192EEENS7_ILi128EEENS7_ILi64EEEEEELi64ENS_10bfloat16_tEfNS_4arch4Sm90ELb0ELb1ELb1ELb1ELb0ELb0ELb0ELb1ELb1ELb0ELb0ELb0EEENS1_21CollectiveEpilogueFwdINS6_IJSA_SC_SB_EEES9_SE_SG_Li384ELb1ELb0ELb0ELb0EEENS1_36VarlenDynamicPersistentTileSchedulerILi192ELi128ELi384ELi32ELb0ELb0ELb1ELb1ELb0ELb1EEEEEEEEEvNT_6ParamsE --------------------------
	.section	.nv.info._ZN7cutlass13device_kernelIN5flash11enable_sm90INS1_16FlashAttnFwdSm90INS1_25CollectiveMainloopFwdSm90ILi2EN4cute5tupleIJNS5_1CILi1EEES8_S8_EEENS6_IJNS7_ILi192EEENS7_ILi128EEENS7_ILi64EEEEEELi64ENS_10bfloat16_tEfNS_4arch4Sm90ELb0ELb1ELb1ELb1ELb0ELb0ELb0ELb1ELb1ELb0ELb0ELb0EEENS1_21CollectiveEpilogueFwdINS6_IJSA_SC_SB_EEES9_SE_SG_Li384ELb1ELb0ELb0ELb0EEENS1_36VarlenDynamicPersistentTileSchedulerILi192ELi128ELi384ELi32ELb0ELb0ELb1ELb1ELb0ELb1EEEEEEEEEvNT_6ParamsE,"",@"SHT_CUDA_INFO"
	.sectionflags	@""
	.align	4


	//----- nvinfo : EIATTR_CUDA_API_VERSION
	.align		4
        /*0000*/ 	.byte	0x04, 0x37
        /*0002*/ 	.short	(.L_1593 - .L_1592)
.L_1592:
        /*0004*/ 	.word	0x00000082


	//----- nvinfo : EIATTR_KPARAM_INFO
	.align		4
.L_1593:
        /*0008*/ 	.byte	0x04, 0x17
        /*000a*/ 	.short	(.L_1595 - .L_1594)
.L_1594:
        /*000c*/ 	.word	0x00000000
        /*0010*/ 	.short	0x0000
        /*0012*/ 	.short	0x0070
        /*0014*/ 	.byte	0x00, 0xf0, 0x01, 0x28


	//----- nvinfo : EIATTR_SPARSE_MMA_MASK
	.align		4
.L_1595:
        /*0018*/ 	.byte	0x03, 0x50
        /*001a*/ 	.short	0x0000


	//----- nvinfo : EIATTR_MAXREG_COUNT
	.align		4
        /*001c*/ 	.byte	0x03, 0x1b
        /*001e*/ 	.short	0x0080


	//----- nvinfo : EIATTR_NUM_BARRIERS
	.align		4
        /*0020*/ 	.byte	0x02, 0x4c
        /*0022*/ 	.byte	0x10
	.zero		1


	//----- nvinfo : EIATTR_EXTERNS
	.align		4
        /*0024*/ 	.byte	0x04, 0x0f
        /*0026*/ 	.short	(.L_1597 - .L_1596)


	//   ....[0]....
	.align		4
.L_1596:
        /*0028*/ 	.word	index@(__assertfail)


	//----- nvinfo : EIATTR_ANNOTATIONS
	.align		4
.L_1597:
        /*002c*/ 	.byte	0x04, 0x55
        /*002e*/ 	.short	(.L_1599 - .L_1598)


	//   ....[0]....
.L_1598:
        /*0030*/ 	.word	0x00000001
        /*0034*/ 	.byte	0x70, 0x0d, 0x00, 0x00, 0x01, 0x00, 0x00, 0x00, 0x90, 0x0d, 0x00, 0x00, 0x01, 0x00, 0x00, 0x00
        /*0044*/ 	.byte	0xb0, 0x1a, 0x00, 0x00, 0x01, 0x00, 0x00, 0x00, 0xd0, 0xec, 0x00, 0x00, 0x01, 0x00, 0x00, 0x00
        /*0054*/ 	.byte	0x80, 0xf1, 0x00, 0x00, 0x01, 0x00, 0x00, 0x00, 0x80, 0x13, 0x01, 0x00, 0x01, 0x00, 0x00, 0x00
        /*0064*/ 	.byte	0x10, 0x1e, 0x01, 0x00


	//----- nvinfo : EIATTR_MERCURY_ISA_VERSION
	.align		4
.L_1599:
        /*0068*/ 	.byte	0x03, 0x5f
        /*006a*/ 	.short	0x0101


	//----- nvinfo : EIATTR_UNUSED_LOAD_BYTE_OFFSET
	.align		4
        /*006c*/ 	.byte	0x04, 0x44
        /*006e*/ 	.short	(.L_1601 - .L_1600)


	//   ....[0]....
.L_1600:
        /*0070*/ 	.word	0x00000a70
        /*0074*/ 	.word	0x0000fff0


	//   ....[1]....
        /*0078*/ 	.word	0x0000ec80
        /*007c*/ 	.word	0x0000fff0


	//----- nvinfo : EIATTR_INT_WARP_WIDE_INSTR_OFFSETS
	.align		4
.L_1601:
        /*0080*/ 	.byte	0x04, 0x31
        /*0082*/ 	.short	(.L_1603 - .L_1602)


	//   ....[0]....
.L_1602:
        /*0084*/ 	.word	0x00000160


	//   ....[1]....
        /*0088*/ 	.word	0x000001a0


	//   ....[2]....
        /*008c*/ 	.word	0x00000210


	//   ....[3]....
        /*0090*/ 	.word	0x000119c0


	//   ....[4]....
        /*0094*/ 	.word	0x00011a50


	//   ....[5]....
        /*0098*/ 	.word	0x00011f00


	//   ....[6]....
        /*009c*/ 	.word	0x00011f40


	//   ....[7]....
        /*00a0*/ 	.word	0x000138e0


	//   ....[8]....
        /*00a4*/ 	.word	0x00013970


	//----- nvinfo : EIATTR_COOP_GROUP_MASK_REGIDS
	.align		4
.L_1603:
        /*00a8*/ 	.byte	0x04, 0x29
        /*00aa*/ 	.short	(.L_1605 - .L_1604)


	//   ....[0]....
.L_1604:
        /*00ac*/ 	.word	0xffffffff


	//   ....[1]....
        /*00b0*/ 	.word	0xffffffff


	//   ....[2]....
        /*00b4*/ 	.word	0xffffffff


	//   ....[3]....
        /*00b8*/ 	.word	0xffffffff


	//   ....[4]....
        /*00bc*/ 	.word	0xffffffff


	//   ....[5]....
        /*00c0*/ 	.word	0xffffffff


	//   ....[6]....
        /*00c4*/ 	.word	0xffffffff


	//   ....[7]....
        /*00c8*/ 	.word	0xffffffff


	//   ....[8]....
        /*00cc*/ 	.word	0xffffffff


	//   ....[9]....
        /*00d0*/ 	.word	0xffffffff


	//   ....[10]....
        /*00d4*/ 	.word	0xffffffff


	//   ....[11]....
        /*00d8*/ 	.word	0xffffffff


	//   ....[12]....
        /*00dc*/ 	.word	0xffffffff


	//   ....[13]....
        /*00e0*/ 	.word	0xffffffff


	//   ....[14]....
        /*00e4*/ 	.word	0xffffffff


	//   ....[15]....
        /*00e8*/ 	.word	0xffffffff


	//   ....[16]....
        /*00ec*/ 	.word	0xffffffff


	//   ....[17]....
        /*00f0*/ 	.word	0xffffffff


	//   ....[18]....
        /*00f4*/ 	.word	0xffffffff


	//   ....[19]....
        /*00f8*/ 	.word	0xffffffff


	//   ....[20]....
        /*00fc*/ 	.word	0xffffffff


	//   ....[21]....
        /*0100*/ 	.word	0xffffffff


	//   ....[22]....
        /*0104*/ 	.word	0xffffffff


	//   ....[23]....
        /*0108*/ 	.word	0xffffffff


	//   ....[24]....
        /*010c*/ 	.word	0xffffffff


	//   ....[25]....
        /*0110*/ 	.word	0xffffffff


	//   ....[26]....
        /*0114*/ 	.word	0xffffffff


	//   ....[27]....
        /*0118*/ 	.word	0xffffffff


	//   ....[28]....
        /*011c*/ 	.word	0xffffffff


	//   ....[29]....
        /*0120*/ 	.word	0xffffffff


	//   ....[30]....
        /*0124*/ 	.word	0xffffffff


	//   ....[31]....
        /*0128*/ 	.word	0xffffffff


	//   ....[32]....
        /*012c*/ 	.word	0xffffffff


	//   ....[33]....
        /*0130*/ 	.word	0xffffffff


	//   ....[34]....
        /*0134*/ 	.word	0xffffffff


	//   ....[35]....
        /*0138*/ 	.word	0xffffffff


	//   ....[36]....
        /*013c*/ 	.word	0xffffffff


	//   ....[37]....
        /*0140*/ 	.word	0xffffffff


	//   ....[38]....
        /*0144*/ 	.word	0xffffffff


	//   ....[39]....
        /*0148*/ 	.word	0xffffffff


	//   ....[40]....
        /*014c*/ 	.word	0xffffffff


	//   ....[41]....
        /*0150*/ 	.word	0xffffffff


	//   ....[42]....
        /*0154*/ 	.word	0xffffffff


	//   ....[43]....
        /*0158*/ 	.word	0xffffffff


	//   ....[44]....
        /*015c*/ 	.word	0xffffffff


	//   ....[45]....
        /*0160*/ 	.word	0xffffffff


	//   ....[46]....
        /*0164*/ 	.word	0xffffffff


	//   ....[47]....
        /*0168*/ 	.word	0xffffffff


	//   ....[48]....
        /*016c*/ 	.word	0xffffffff


	//   ....[49]....
        /*0170*/ 	.word	0xffffffff


	//   ....[50]....
        /*0174*/ 	.word	0xffffffff


	//   ....[51]....
        /*0178*/ 	.word	0xffffffff


	//   ....[52]....
        /*017c*/ 	.word	0xffffffff


	//   ....[53]....
        /*0180*/ 	.word	0xffffffff


	//   ....[54]....
        /*0184*/ 	.word	0xffffffff


	//   ....[55]....
        /*0188*/ 	.word	0xffffffff


	//   ....[56]....
        /*018c*/ 	.word	0xffffffff


	//   ....[57]....
        /*0190*/ 	.word	0xffffffff


	//   ....[58]....
        /*0194*/ 	.word	0xffffffff


	//   ....[59]....
        /*0198*/ 	.word	0xffffffff


	//   ....[60]....
        /*019c*/ 	.word	0xffffffff


	//   ....[61]....
        /*01a0*/ 	.word	0xffffffff


	//   ....[62]....
        /*01a4*/ 	.word	0x0500000f


	//   ....[63]....
        /*01a8*/ 	.word	0x0500000f


	//   ....[64]....
        /*01ac*/ 	.word	0x0500000f


	//   ....[65]....
        /*01b0*/ 	.word	0x0500000f


	//   ....[66]....
        /*01b4*/ 	.word	0x0500000f


	//   ....[67]....
        /*01b8*/ 	.word	0x0500000f


	//   ....[68]....
        /*01bc*/ 	.word	0x0500000f


	//   ....[69]....
        /*01c0*/ 	.word	0x0500000f


	//   ....[70]....
        /*01c4*/ 	.word	0x0500000f


	//   ....[71]....
        /*01c8*/ 	.word	0x0500000f


	//   ....[72]....
        /*01cc*/ 	.word	0x0500000f


	//   ....[73]....
        /*01d0*/ 	.word	0x0500000f


	//   ....[74]....
        /*01d4*/ 	.word	0x0500000f


	//   ....[75]....
        /*01d8*/ 	.word	0x0500000f


	//   ....[76]....
        /*01dc*/ 	.word	0x0500000f


	//   ....[77]....
        /*01e0*/ 	.word	0x0500000f


	//   ....[78]....
        /*01e4*/ 	.word	0x0500000f


	//   ....[79]....
        /*01e8*/ 	.word	0x0500000f


	//   ....[80]....
        /*01ec*/ 	.word	0x0500000f


	//----- nvinfo : EIATTR_COOP_GROUP_INSTR_OFFSETS
	.align		4
.L_1605:
        /*01f0*/ 	.byte	0x04, 0x28
        /*01f2*/ 	.short	(.L_1607 - .L_1606)


	//   ....[0]....
.L_1606:
        /*01f4*/ 	.word	0x00000070


	//   ....[1]....
        /*01f8*/ 	.word	0x00000170


	//   ....[2]....
        /*01fc*/ 	.word	0x000001c0


	//   ....[3]....
        /*0200*/ 	.word	0x000003f0


	//   ....[4]....
        /*0204*/ 	.word	0x00000550


	//   ....[5]....
        /*0208*/ 	.word	0x00000670


	//   ....[6]....
        /*020c*/ 	.word	0x000007d0


	//   ....[7]....
        /*0210*/ 	.word	0x00001760


	//   ....[8]....
        /*0214*/ 	.word	0x00003ac0


	//   ....[9]....
        /*0218*/ 	.word	0x00003b80


	//   ....[10]....
        /*021c*/ 	.word	0x000043c0


	//   ....[11]....
        /*0220*/ 	.word	0x00004430


	//   ....[12]....
        /*0224*/ 	.word	0x00006f60


	//   ....[13]....
        /*0228*/ 	.word	0x00007010


	//   ....[14]....
        /*022c*/ 	.word	0x00007ad0


	//   ....[15]....
        /*0230*/ 	.word	0x00007b70


	//   ....[16]....
        /*0234*/ 	.word	0x00009780


	//   ....[17]....
        /*0238*/ 	.word	0x000097f0


	//   ....[18]....
        /*023c*/ 	.word	0x00009ed0


	//   ....[19]....
        /*0240*/ 	.word	0x00009f50


	//   ....[20]....
        /*0244*/ 	.word	0x0000cc00


	//   ....[21]....
        /*0248*/ 	.word	0x0000cc20


	//   ....[22]....
        /*024c*/ 	.word	0x0000d7a0


	//   ....[23]....
        /*0250*/ 	.word	0x0000d820


	//   ....[24]....
        /*0254*/ 	.word	0x0000e540


	//   ....[25]....
        /*0258*/ 	.word	0x0000e580


	//   ....[26]....
        /*025c*/ 	.word	0x0000e680


	//   ....[27]....
        /*0260*/ 	.word	0x0000e690


	//   ....[28]....
        /*0264*/ 	.word	0x000105c0


	//   ....[29]....
        /*0268*/ 	.word	0x00010740


	//   ....[30]....
        /*026c*/ 	.word	0x00010770


	//   ....[31]....
        /*0270*/ 	.word	0x000107b0


	//   ....[32]....
        /*0274*/ 	.word	0x00010820


	//   ....[33]....
        /*0278*/ 	.word	0x00010880


	//   ....[34]....
        /*027c*/ 	.word	0x000108c0


	//   ....[35]....
        /*0280*/ 	.word	0x00010a40


	//   ....[36]....
        /*0284*/ 	.word	0x00010aa0


	//   ....[37]....
        /*0288*/ 	.word	0x00010ae0


	//   ....[38]....
        /*028c*/ 	.word	0x00010b20


	//   ....[39]....
        /*0290*/ 	.word	0x00010b50


	//   ....[40]....
        /*0294*/ 	.word	0x00010b80


	//   ....[41]....
        /*0298*/ 	.word	0x00010c20


	//   ....[42]....
        /*029c*/ 	.word	0x00010c80


	//   ....[43]....
        /*02a0*/ 	.word	0x00010d10


	//   ....[44]....
        /*02a4*/ 	.word	0x00013c30


	//   ....[45]....
        /*02a8*/ 	.word	0x00013c40


	//   ....[46]....
        /*02ac*/ 	.word	0x00013d30


	//   ....[47]....
        /*02b0*/ 	.word	0x00013d90


	//   ....[48]....
        /*02b4*/ 	.word	0x00013dd0


	//   ....[49]....
        /*02b8*/ 	.word	0x00013e10


	//   ....[50]....
        /*02bc*/ 	.word	0x00013e40


	//   ....[51]....
        /*02c0*/ 	.word	0x00013e70


	//   ....[52]....
        /*02c4*/ 	.word	0x00013fe0


	//   ....[53]....
        /*02c8*/ 	.word	0x00014040


	//   ....[54]....
        /*02cc*/ 	.word	0x00014080


	//   ....[55]....
        /*02d0*/ 	.word	0x000140c0


	//   ....[56]....
        /*02d4*/ 	.word	0x000140f0


	//   ....[57]....
        /*02d8*/ 	.word	0x00014120


	//   ....[58]....
        /*02dc*/ 	.word	0x000141e0


	//   ....[59]....
        /*02e0*/ 	.word	0x00014200


	//   ....[60]....
        /*02e4*/ 	.word	0x00014270


	//   ....[61]....
        /*02e8*/ 	.word	0x000148c0


	//   ....[62]....
        /*02ec*/ 	.word	0x00014f20


	//   ....[63]....
        /*02f0*/ 	.word	0x00015310


	//   ....[64]....
        /*02f4*/ 	.word	0x000153a0


	//   ....[65]....
        /*02f8*/ 	.word	0x00015440


	//   ....[66]....
        /*02fc*/ 	.word	0x000154f0


	//   ....[67]....
        /*0300*/ 	.word	0x00015570


	//   ....[68]....
        /*0304*/ 	.word	0x000155f0


	//   ....[69]....
        /*0308*/ 	.word	0x00015670


	//   ....[70]....
        /*030c*/ 	.word	0x000156f0


	//   ....[71]....
        /*0310*/ 	.word	0x00015780


	//   ....[72]....
        /*0314*/ 	.word	0x00015830


	//   ....[73]....
        /*0318*/ 	.word	0x000158b0


	//   ....[74]....
        /*031c*/ 	.word	0x00015930


	//   ....[75]....
        /*0320*/ 	.word	0x000159b0


	//   ....[76]....
        /*0324*/ 	.word	0x00015a30


	//   ....[77]....
        /*0328*/ 	.word	0x00015aa0


	//   ....[78]....
        /*032c*/ 	.word	0x00015b40


	//   ....[79]....
        /*0330*/ 	.word	0x00015bd0


	//   ....[80]....
        /*0334*/ 	.word	0x00015cf0


	//----- nvinfo : EIATTR_REG_RECONFIG
	.align		4
.L_1607:
        /*0338*/ 	.byte	0x01, 0x54
	.zero		2


	//----- nvinfo : EIATTR_SYSCALL_OFFSETS
	.align		4
        /*033c*/ 	.byte	0x04, 0x46
        /*033e*/ 	.short	(.L_1609 - .L_1608)


	//   ....[0]....
.L_1608:
        /*0340*/ 	.word	0x00001910


	//   ....[1]....
        /*0344*/ 	.word	0x00011bd0


	//   ....[2]....
        /*0348*/ 	.word	0x00011d00


	//   ....[3]....
        /*034c*/ 	.word	0x00011e00


	//----- nvinfo : EIATTR_MBARRIER_INSTR_OFFSETS
	.align		4
.L_1609:
        /*0350*/ 	.byte	0x04, 0x39
        /*0352*/ 	.short	(.L_1611 - .L_1610)


	//   ....[0]....
.L_1610:
        /*0354*/ 	.word	0x000002a0
        /*0358*/ 	.word	0x000000ff
        /*035c*/ 	.word	0x00016800
        /*0360*/ 	.short	0x0100
        /*0362*/ 	.byte	0x08
	.zero		1


	//   ....[1]....
        /*0364*/ 	.word	0x000002b0
        /*0368*/ 	.word	0x000000ff
        /*036c*/ 	.word	0x00016820
        /*0370*/ 	.short	0x0100
        /*0372*/ 	.byte	0x08
	.zero		1


	//   ....[2]....
        /*0374*/ 	.word	0x000003a0
        /*0378*/ 	.word	0x000000ff
        /*037c*/ 	.word	0x00016830
        /*0380*/ 	.short	0x0100
        /*0382*/ 	.byte	0x08
	.zero		1


	//   ....[3]....
        /*0384*/ 	.word	0x000003b0
        /*0388*/ 	.word	0x000000ff
        /*038c*/ 	.word	0x00016840
        /*0390*/ 	.short	0x0100
        /*0392*/ 	.byte	0x08
	.zero		1


	//   ....[4]....
        /*0394*/ 	.word	0x000003c0
        /*0398*/ 	.word	0x000000ff
        /*039c*/ 	.word	0x00016838
        /*03a0*/ 	.short	0x0100
        /*03a2*/ 	.byte	0x08
	.zero		1


	//   ....[5]....
        /*03a4*/ 	.word	0x000003d0
        /*03a8*/ 	.word	0x000000ff
        /*03ac*/ 	.word	0x00016848
        /*03b0*/ 	.short	0x0100
        /*03b2*/ 	.byte	0x08
	.zero		1


	//   ....[6]....
        /*03b4*/ 	.word	0x00000500
        /*03b8*/ 	.word	0x000000ff
        /*03bc*/ 	.word	0x00016850
        /*03c0*/ 	.short	0x0100
        /*03c2*/ 	.byte	0x08
	.zero		1


	//   ....[7]....
        /*03c4*/ 	.word	0x00000510
        /*03c8*/ 	.word	0x000000ff
        /*03cc*/ 	.word	0x00016860
        /*03d0*/ 	.short	0x0100
        /*03d2*/ 	.byte	0x08
	.zero		1


	//   ....[8]....
        /*03d4*/ 	.word	0x00000520
        /*03d8*/ 	.word	0x000000ff
        /*03dc*/ 	.word	0x00016858
        /*03e0*/ 	.short	0x0100
        /*03e2*/ 	.byte	0x08
	.zero		1


	//   ....[9]....
        /*03e4*/ 	.word	0x00000530
        /*03e8*/ 	.word	0x000000ff
        /*03ec*/ 	.word	0x00016868
        /*03f0*/ 	.short	0x0100
        /*03f2*/ 	.byte	0x08
	.zero		1


	//   ....[10]....
        /*03f4*/ 	.word	0x00000620
        /*03f8*/ 	.word	0x000000ff
        /*03fc*/ 	.word	0x00016870
        /*0400*/ 	.short	0x0100
        /*0402*/ 	.byte	0x06
	.zero		1


	//   ....[11]....
        /*0404*/ 	.word	0x00000630
        /*0408*/ 	.word	0x000000ff
        /*040c*/ 	.word	0x00016880
        /*0410*/ 	.short	0x0100
        /*0412*/ 	.byte	0x06
	.zero		1


	//   ....[12]....
        /*0414*/ 	.word	0x00000640
        /*0418*/ 	.word	0x000000ff
        /*041c*/ 	.word	0x00016878
        /*0420*/ 	.short	0x0100
        /*0422*/ 	.byte	0x06
	.zero		1


	//   ....[13]....
        /*0424*/ 	.word	0x00000650
        /*0428*/ 	.word	0x000000ff
        /*042c*/ 	.word	0x00016888
        /*0430*/ 	.short	0x0100
        /*0432*/ 	.byte	0x06
	.zero		1


	//   ....[14]....
        /*0434*/ 	.word	0x00000780
        /*0438*/ 	.word	0x000000ff
        /*043c*/ 	.word	0x00016890
        /*0440*/ 	.short	0x0100
        /*0442*/ 	.byte	0x08
	.zero		1


	//   ....[15]....
        /*0444*/ 	.word	0x00000790
        /*0448*/ 	.word	0x000000ff
        /*044c*/ 	.word	0x000168a0
        /*0450*/ 	.short	0x0100
        /*0452*/ 	.byte	0x08
	.zero		1


	//   ....[16]....
        /*0454*/ 	.word	0x000007a0
        /*0458*/ 	.word	0x000000ff
        /*045c*/ 	.word	0x00016898
        /*0460*/ 	.short	0x0100
        /*0462*/ 	.byte	0x08
	.zero		1


	//   ....[17]....
        /*0464*/ 	.word	0x000007b0
        /*0468*/ 	.word	0x000000ff
        /*046c*/ 	.word	0x000168a8
        /*0470*/ 	.short	0x0100
        /*0472*/ 	.byte	0x08
	.zero		1


	//   ....[18]....
        /*0474*/ 	.word	0x000008e0
        /*0478*/ 	.word	0x000000ff
        /*047c*/ 	.word	0x000168b0
        /*0480*/ 	.short	0x0100
        /*0482*/ 	.byte	0x08
	.zero		1


	//   ....[19]....
        /*0484*/ 	.word	0x000008f0
        /*0488*/ 	.word	0x000000ff
        /*048c*/ 	.word	0x000168c0
        /*0490*/ 	.short	0x0100
        /*0492*/ 	.byte	0x08
	.zero		1


	//   ....[20]....
        /*0494*/ 	.word	0x00000900
        /*0498*/ 	.word	0x000000ff
        /*049c*/ 	.word	0x000168b8
        /*04a0*/ 	.short	0x0100
        /*04a2*/ 	.byte	0x08
	.zero		1


	//   ....[21]....
        /*04a4*/ 	.word	0x00000910
        /*04a8*/ 	.word	0x000000ff
        /*04ac*/ 	.word	0x000168c8
        /*04b0*/ 	.short	0x0100
        /*04b2*/ 	.byte	0x08
	.zero		1


	//   ....[22]....
        /*04b4*/ 	.word	0x00001990
        /*04b8*/ 	.word	0x000000ff
        /*04bc*/ 	.word	0x00016800
        /*04c0*/ 	.short	0x010a
        /*04c2*/ 	.byte	0x2d
	.zero		1


	//   ....[23]....
        /*04c4*/ 	.word	0x00001a10
        /*04c8*/ 	.word	0x00000004
        /*04cc*/ 	.word	0x00016830
        /*04d0*/ 	.short	0x010a
        /*04d2*/ 	.byte	0x3f
	.zero		1


	//   ....[24]....
        /*04d4*/ 	.word	0x00001a70
        /*04d8*/ 	.word	0x00000004
        /*04dc*/ 	.word	0x00016830
        /*04e0*/ 	.short	0x010a
        /*04e2*/ 	.byte	0x3f
	.zero		1


	//   ....[25]....
        /*04e4*/ 	.word	0x00002160
        /*04e8*/ 	.word	0x00000004
        /*04ec*/ 	.word	0x00000000
        /*04f0*/ 	.short	0x0101
        /*04f2*/ 	.byte	0x3f
	.zero		1


	//   ....[26]....
        /*04f4*/ 	.word	0x00005380
        /*04f8*/ 	.word	0x000000ff
        /*04fc*/ 	.word	0x00016830
        /*0500*/ 	.short	0x010a
        /*0502*/ 	.byte	0x06
	.zero		1


	//   ....[27]....
        /*0504*/ 	.word	0x000053c0
        /*0508*/ 	.word	0x000000ff
        /*050c*/ 	.word	0x00016830
        /*0510*/ 	.short	0x010a
        /*0512*/ 	.byte	0x06
	.zero		1


	//   ....[28]....
        /*0514*/ 	.word	0x000055c0
        /*0518*/ 	.word	0x000000ff
        /*051c*/ 	.word	0x00016850
        /*0520*/ 	.short	0x010a
        /*0522*/ 	.byte	0x06
	.zero		1


	//   ....[29]....
        /*0524*/ 	.word	0x00005600
        /*0528*/ 	.word	0x000000ff
        /*052c*/ 	.word	0x00016850
        /*0530*/ 	.short	0x010a
        /*0532*/ 	.byte	0x06
	.zero		1


	//   ....[30]....
        /*0534*/ 	.word	0x000061f0
        /*0538*/ 	.word	0x00000027
        /*053c*/ 	.word	0x00000000
        /*0540*/ 	.short	0x0101
        /*0542*/ 	.byte	0x3f
	.zero		1


	//   ....[31]....
        /*0544*/ 	.word	0x00007b00
        /*0548*/ 	.word	0x00000026
        /*054c*/ 	.word	0x00000000
        /*0550*/ 	.short	0x0101
        /*0552*/ 	.byte	0x3f
	.zero		1


	//   ....[32]....
        /*0554*/ 	.word	0x00008af0
        /*0558*/ 	.word	0x000000ff
        /*055c*/ 	.word	0x00016830
        /*0560*/ 	.short	0x010a
        /*0562*/ 	.byte	0x06
	.zero		1


	//   ....[33]....
        /*0564*/ 	.word	0x00008b30
        /*0568*/ 	.word	0x000000ff
        /*056c*/ 	.word	0x00016830
        /*0570*/ 	.short	0x010a
        /*0572*/ 	.byte	0x06
	.zero		1


	//   ....[34]....
        /*0574*/ 	.word	0x00008d30
        /*0578*/ 	.word	0x000000ff
        /*057c*/ 	.word	0x00016850
        /*0580*/ 	.short	0x010a
        /*0582*/ 	.byte	0x06
	.zero		1


	//   ....[35]....
        /*0584*/ 	.word	0x00008d70
        /*0588*/ 	.word	0x000000ff
        /*058c*/ 	.word	0x00016850
        /*0590*/ 	.short	0x010a
        /*0592*/ 	.byte	0x06
	.zero		1


	//   ....[36]....
        /*0594*/ 	.word	0x0000a440
        /*0598*/ 	.word	0x00000019
        /*059c*/ 	.word	0x00000000
        /*05a0*/ 	.short	0x0101
        /*05a2*/ 	.byte	0x3f
	.zero		1


	//   ....[37]....
        /*05a4*/ 	.word	0x0000a610
        /*05a8*/ 	.word	0x00000021
        /*05ac*/ 	.word	0x00000000
        /*05b0*/ 	.short	0x0101
        /*05b2*/ 	.byte	0x3f
	.zero		1


	//   ....[38]....
        /*05b4*/ 	.word	0x0000b080
        /*05b8*/ 	.word	0x000000ff
        /*05bc*/ 	.word	0x00016830
        /*05c0*/ 	.short	0x010a
        /*05c2*/ 	.byte	0x06
	.zero		1


	//   ....[39]....
        /*05c4*/ 	.word	0x0000b0c0
        /*05c8*/ 	.word	0x000000ff
        /*05cc*/ 	.word	0x00016830
        /*05d0*/ 	.short	0x010a
        /*05d2*/ 	.byte	0x06
	.zero		1


	//   ....[40]....
        /*05d4*/ 	.word	0x0000b2c0
        /*05d8*/ 	.word	0x000000ff
        /*05dc*/ 	.word	0x00016850
        /*05e0*/ 	.short	0x010a
        /*05e2*/ 	.byte	0x06
	.zero		1


	//   ....[41]....
        /*05e4*/ 	.word	0x0000b300
        /*05e8*/ 	.word	0x000000ff
        /*05ec*/ 	.word	0x00016850
        /*05f0*/ 	.short	0x010a
        /*05f2*/ 	.byte	0x06
	.zero		1


	//   ....[42]....
        /*05f4*/ 	.word	0x0000bea0
        /*05f8*/ 	.word	0x00000051
        /*05fc*/ 	.word	0x00000000
        /*0600*/ 	.short	0x0101
        /*0602*/ 	.byte	0x3f
	.zero		1


	//   ....[43]....
        /*0604*/ 	.word	0x0000dd00
        /*0608*/ 	.word	0x0000001d
        /*060c*/ 	.word	0x00000000
        /*0610*/ 	.short	0x0101
        /*0612*/ 	.byte	0x3f
	.zero		1


	//   ....[44]....
        /*0614*/ 	.word	0x0000e4b0
        /*0618*/ 	.word	0x000000ff
        /*061c*/ 	.word	0x00016850
        /*0620*/ 	.short	0x010a
        /*0622*/ 	.byte	0x05
	.zero		1


	//   ....[45]....
        /*0624*/ 	.word	0x0000e4f0
        /*0628*/ 	.word	0x000000ff
        /*062c*/ 	.word	0x00016850
        /*0630*/ 	.short	0x010a
        /*0632*/ 	.byte	0x05
	.zero		1


	//   ....[46]....
        /*0634*/ 	.word	0x0000ea20
        /*0638*/ 	.word	0x0000000a
        /*063c*/ 	.word	0x00000000
        /*0640*/ 	.short	0x0101
        /*0642*/ 	.byte	0x3f
	.zero		1


	//   ....[47]....
        /*0644*/ 	.word	0x0000f7c0
        /*0648*/ 	.word	0x00000003
        /*064c*/ 	.word	0x00000000
        /*0650*/ 	.short	0x0101
        /*0652*/ 	.byte	0x3f
	.zero		1


	//   ....[48]....
        /*0654*/ 	.word	0x00012290
        /*0658*/ 	.word	0x00000005
        /*065c*/ 	.word	0x00016840
        /*0660*/ 	.short	0x010a
        /*0662*/ 	.byte	0x3f
	.zero		1


	//   ....[49]....
        /*0664*/ 	.word	0x000125c0
        /*0668*/ 	.word	0x00000019
        /*066c*/ 	.word	0x00016820
        /*0670*/ 	.short	0x010a
        /*0672*/ 	.byte	0x3f
	.zero		1


	//   ....[50]....
        /*0674*/ 	.word	0x000128a0
        /*0678*/ 	.word	0x00000003
        /*067c*/ 	.word	0x00016840
        /*0680*/ 	.short	0x010a
        /*0682*/ 	.byte	0x3f
	.zero		1


	//   ....[51]....
        /*0684*/ 	.word	0x00012a80
        /*0688*/ 	.word	0x00000002
        /*068c*/ 	.word	0x00000060
        /*0690*/ 	.short	0x010a
        /*0692*/ 	.byte	0x3f
	.zero		1


	//   ....[52]....
        /*0694*/ 	.word	0x00012f00
        /*0698*/ 	.word	0x00000003
        /*069c*/ 	.word	0x00016840
        /*06a0*/ 	.short	0x010a
        /*06a2*/ 	.byte	0x3f
	.zero		1


	//   ....[53]....
        /*06a4*/ 	.word	0x000130e0
        /*06a8*/ 	.word	0x00000003
        /*06ac*/ 	.word	0x00000060
        /*06b0*/ 	.short	0x010a
        /*06b2*/ 	.byte	0x3f
	.zero		1


	//   ....[54]....
        /*06b4*/ 	.word	0x000134b0
        /*06b8*/ 	.word	0x00000002
        /*06bc*/ 	.word	0x00016840
        /*06c0*/ 	.short	0x010a
        /*06c2*/ 	.byte	0x3f
	.zero		1


	//   ....[55]....
        /*06c4*/ 	.word	0x000136a0
        /*06c8*/ 	.word	0x00000002
        /*06cc*/ 	.word	0x00000060
        /*06d0*/ 	.short	0x010a
        /*06d2*/ 	.byte	0x3f
	.zero		1


	//   ....[56]....
        /*06d4*/ 	.word	0x000139e0
        /*06d8*/ 	.word	0x00000003
        /*06dc*/ 	.word	0x00016860
        /*06e0*/ 	.short	0x010a
        /*06e2*/ 	.byte	0x3f
	.zero		1


	//   ....[57]....
        /*06e4*/ 	.word	0x00014840
        /*06e8*/ 	.word	0x00000009
        /*06ec*/ 	.word	0x00016820
        /*06f0*/ 	.short	0x010a
        /*06f2*/ 	.byte	0x3f
	.zero		1


	//   ....[58]....
        /*06f4*/ 	.word	0x000149e0
        /*06f8*/ 	.word	0x00000007
        /*06fc*/ 	.word	0x00000000
        /*0700*/ 	.short	0x010a
        /*0702*/ 	.byte	0x3f
	.zero		1


	//   ....[59]....
        /*0704*/ 	.word	0x00014a50
        /*0708*/ 	.word	0x00000003
        /*070c*/ 	.word	0x00000000
        /*0710*/ 	.short	0x010a
        /*0712*/ 	.byte	0x3f
	.zero		1


	//   ....[60]....
        /*0714*/ 	.word	0x00014ab0
        /*0718*/ 	.word	0x00000005
        /*071c*/ 	.word	0x00000000
        /*0720*/ 	.short	0x010a
        /*0722*/ 	.byte	0x3f
	.zero		1


	//   ....[61]....
        /*0724*/ 	.word	0x00014ae0
        /*0728*/ 	.word	0x00000003
        /*072c*/ 	.word	0x00000000
        /*0730*/ 	.short	0x010a
        /*0732*/ 	.byte	0x3f
	.zero		1


	//   ....[62]....
        /*0734*/ 	.word	0x00014b50
        /*0738*/ 	.word	0x00000003
        /*073c*/ 	.word	0x00016800
        /*0740*/ 	.short	0x010a
        /*0742*/ 	.byte	0x3f
	.zero		1


	//   ....[63]....
        /*0744*/ 	.word	0x00014ba0
        /*0748*/ 	.word	0x00000004
        /*074c*/ 	.word	0x00016830
        /*0750*/ 	.short	0x010a
        /*0752*/ 	.byte	0x3f
	.zero		1


	//   ....[64]....
        /*0754*/ 	.word	0x00014c00
        /*0758*/ 	.word	0x00000015
        /*075c*/ 	.word	0x00016830
        /*0760*/ 	.short	0x010a
        /*0762*/ 	.byte	0x3f
	.zero		1


	//   ....[65]....
        /*0764*/ 	.word	0x00014c60
        /*0768*/ 	.word	0x00000015
        /*076c*/ 	.word	0x00016850
        /*0770*/ 	.short	0x010a
        /*0772*/ 	.byte	0x3f
	.zero		1


	//   ....[66]....
        /*0774*/ 	.word	0x00014cc0
        /*0778*/ 	.word	0x00000007
        /*077c*/ 	.word	0x00016830
        /*0780*/ 	.short	0x010a
        /*0782*/ 	.byte	0x3f
	.zero		1


	//   ....[67]....
        /*0784*/ 	.word	0x00014d20
        /*0788*/ 	.word	0x00000007
        /*078c*/ 	.word	0x00016850
        /*0790*/ 	.short	0x010a
        /*0792*/ 	.byte	0x3f
	.zero		1


	//   ....[68]....
        /*0794*/ 	.word	0x00014d80
        /*0798*/ 	.word	0x00000007
        /*079c*/ 	.word	0x00016830
        /*07a0*/ 	.short	0x010a
        /*07a2*/ 	.byte	0x3f
	.zero		1


	//   ....[69]....
        /*07a4*/ 	.word	0x00014de0
        /*07a8*/ 	.word	0x00000007
        /*07ac*/ 	.word	0x00016850
        /*07b0*/ 	.short	0x010a
        /*07b2*/ 	.byte	0x3f
	.zero		1


	//   ....[70]....
        /*07b4*/ 	.word	0x00014e40
        /*07b8*/ 	.word	0x00000005
        /*07bc*/ 	.word	0x00016850
        /*07c0*/ 	.short	0x010a
        /*07c2*/ 	.byte	0x3f
	.zero		1


	//   ....[71]....
        /*07c4*/ 	.word	0x00014fe0
        /*07c8*/ 	.word	0x00000005
        /*07cc*/ 	.word	0x00016840
        /*07d0*/ 	.short	0x010a
        /*07d2*/ 	.byte	0x3f
	.zero		1


	//   ....[72]....
        /*07d4*/ 	.word	0x00015030
        /*07d8*/ 	.word	0x00000019
        /*07dc*/ 	.word	0x00016820
        /*07e0*/ 	.short	0x010a
        /*07e2*/ 	.byte	0x3f
	.zero		1


	//   ....[73]....
        /*07e4*/ 	.word	0x00015080
        /*07e8*/ 	.word	0x00000003
        /*07ec*/ 	.word	0x00016840
        /*07f0*/ 	.short	0x010a
        /*07f2*/ 	.byte	0x3f
	.zero		1


	//   ....[74]....
        /*07f4*/ 	.word	0x000150d0
        /*07f8*/ 	.word	0x00000002
        /*07fc*/ 	.word	0x00000060
        /*0800*/ 	.short	0x010a
        /*0802*/ 	.byte	0x3f
	.zero		1


	//   ....[75]....
        /*0804*/ 	.word	0x00015120
        /*0808*/ 	.word	0x00000003
        /*080c*/ 	.word	0x00016840
        /*0810*/ 	.short	0x010a
        /*0812*/ 	.byte	0x3f
	.zero		1


	//   ....[76]....
        /*0814*/ 	.word	0x00015170
        /*0818*/ 	.word	0x00000003
        /*081c*/ 	.word	0x00000060
        /*0820*/ 	.short	0x010a
        /*0822*/ 	.byte	0x3f
	.zero		1


	//   ....[77]....
        /*0824*/ 	.word	0x000151c0
        /*0828*/ 	.word	0x00000002
        /*082c*/ 	.word	0x00016840
        /*0830*/ 	.short	0x010a
        /*0832*/ 	.byte	0x3f
	.zero		1


	//   ....[78]....
        /*0834*/ 	.word	0x00015210
        /*0838*/ 	.word	0x00000002
        /*083c*/ 	.word	0x00000060
        /*0840*/ 	.short	0x010a
        /*0842*/ 	.byte	0x3f
	.zero		1


	//   ....[79]....
        /*0844*/ 	.word	0x00015260
        /*0848*/ 	.word	0x00000003
        /*084c*/ 	.word	0x00016860
        /*0850*/ 	.short	0x010a
        /*0852*/ 	.byte	0x3f
	.zero		1


	//   ....[80]....
        /*0854*/ 	.word	0x00015c10
        /*0858*/ 	.word	0x00000009
        /*085c*/ 	.word	0x00016820
        /*0860*/ 	.short	0x010a
        /*0862*/ 	.byte	0x3f
	.zero		1


	//   ....[81]....
        /*0864*/ 	.word	0x00015db0
        /*0868*/ 	.word	0x00000007
        /*086c*/ 	.word	0x00000000
        /*0870*/ 	.short	0x010a
        /*0872*/ 	.byte	0x3f
	.zero		1


	//   ....[82]....
        /*0874*/ 	.word	0x00015e00
        /*0878*/ 	.word	0x00000003
        /*087c*/ 	.word	0x00000000
        /*0880*/ 	.short	0x010a
        /*0882*/ 	.byte	0x3f
	.zero		1


	//   ....[83]....
        /*0884*/ 	.word	0x00015e50
        /*0888*/ 	.word	0x00000005
        /*088c*/ 	.word	0x00000000
        /*0890*/ 	.short	0x010a
        /*0892*/ 	.byte	0x3f
	.zero		1


	//----- nvinfo : EIATTR_NUM_MBARRIERS
	.align		4
.L_1611:
        /*0894*/ 	.byte	0x03, 0x38
        /*0896*/ 	.short	0x0016


	//----- nvinfo : EIATTR_EXIT_INSTR_OFFSETS
	.align		4
        /*0898*/ 	.byte	0x04, 0x1c
        /*089a*/ 	.short	(.L_1613 - .L_1612)


	//   ....[0]....
.L_1612:
        /*089c*/ 	.word	0x00000ab0


	//   ....[1]....
        /*08a0*/ 	.word	0x00010580


	//   ....[2]....
        /*08a4*/ 	.word	0x000105e0


	//   ....[3]....
        /*08a8*/ 	.word	0x00014b30


	//----- nvinfo : EIATTR_MAX_THREADS
	.align		4
.L_1613:
        /*08ac*/ 	.byte	0x04, 0x05
        /*08ae*/ 	.short	(.L_1615 - .L_1614)
.L_1614:
        /*08b0*/ 	.word	0x00000200
        /*08b4*/ 	.word	0x00000001
        /*08b8*/ 	.word	0x00000001


	//----- nvinfo : EIATTR_CRS_STACK_SIZE
	.align		4
.L_1615:
        /*08bc*/ 	.byte	0x04, 0x1e
        /*08be*/ 	.short	(.L_1617 - .L_1616)
.L_1616:
        /*08c0*/ 	.word	0x00000000


	//----- nvinfo : EIATTR_CBANK_PARAM_SIZE
	.align		4
.L_1617:
        /*08c4*/ 	.byte	0x03, 0x19
        /*08c6*/ 	.short	0x0a70


	//----- nvinfo : EIATTR_PARAM_CBANK
	.align		4
        /*08c8*/ 	.byte	0x04, 0x0a
        /*08ca*/ 	.short	(.L_1619 - .L_1618)
	.align		4
.L_1618:
        /*08cc*/ 	.word	index@(.nv.constant0._ZN7cutlass13device_kernelIN5flash11enable_sm90INS1_16FlashAttnFwdSm90INS1_25CollectiveMainloopFwdSm90ILi2EN4cute5tupleIJNS5_1CILi1EEES8_S8_EEENS6_IJNS7_ILi192EEENS7_ILi128EEENS7_ILi64EEEEEELi64ENS_10bfloat16_tEfNS_4arch4Sm90ELb0ELb1ELb1ELb1ELb0ELb0ELb0ELb1ELb1ELb0ELb0ELb0EEENS1_21CollectiveEpilogueFwdINS6_IJSA_SC_SB_EEES9_SE_SG_Li384ELb1ELb0ELb0ELb0EEENS1_36VarlenDynamicPersistentTileSchedulerILi192ELi128ELi384ELi32ELb0ELb0ELb1ELb1ELb0ELb1EEEEEEEEEvNT_6ParamsE)
        /*08d0*/ 	.short	0x0210
        /*08d2*/ 	.short	0x0a70


	//----- nvinfo : EIATTR_SW_WAR
	.align		4
.L_1619:
        /*08d4*/ 	.byte	0x04, 0x36
        /*08d6*/ 	.short	(.L_1621 - .L_1620)
.L_1620:
        /*08d8*/ 	.word	0x00000008
.L_1621:


//--------------------- .nv.info._ZN7cutlass13device_kernelIN5flash11enable_sm90INS1_16FlashAttnFwdSm90INS1_25CollectiveMainloopFwdSm90ILi2EN4cute5tupleIJNS5_1CILi1EEES8_S8_EEENS6_IJNS7_ILi192EEENS7_ILi128EEENS7_ILi64EEEEEELi64ENS_10bfloat16_tEfNS_4arch4Sm90ELb0ELb1ELb1ELb1ELb0ELb1ELb0ELb1ELb1ELb0ELb0ELb0EEENS1_21CollectiveEpilogueFwdINS6_IJSA_SC_SB_EEES9_SE_SG_Li384ELb1ELb0ELb0ELb0EEENS1_36VarlenDynamicPersistentTileSchedulerILi192ELi128ELi384ELi32ELb0ELb0ELb1ELb1ELb0ELb1EEEEEEEEEvNT_6ParamsE --------------------------
	.section	.nv.info._ZN7cutlass13device_kernelIN5flash11enable_sm90INS1_16FlashAttnFwdSm90INS1_25CollectiveMainloopFwdSm90ILi2EN4cute5tupleIJNS5_1CILi1EEES8_S8_EEENS6_IJNS7_ILi192EEENS7_ILi128EEENS7_ILi64EEEEEELi64ENS_10bfloat16_tEfNS_4arch4Sm90ELb0ELb1ELb1ELb1ELb0ELb1ELb0ELb1ELb1ELb0ELb0ELb0EEENS1_21CollectiveEpilogueFwdINS6_IJSA_SC_SB_EEES9_SE_SG_Li384ELb1ELb0ELb0ELb0EEENS1_36VarlenDynamicPersistentTileSchedulerILi192ELi128ELi384ELi32ELb0ELb0ELb1ELb1ELb0ELb1EEEEEEEEEvNT_6ParamsE,"",@"SHT_CUDA_INFO"
	.sectionflags	@""
	.align	4


	//----- nvinfo : EIATTR_CUDA_API_VERSION
	.align		4
        /*0000*/ 	.byte	0x04, 0x37
        /*0002*/ 	.short	(.L_1623 - .L_1622)
.L_1622:
        /*0004*/ 	.word	0x00000082


	//----- nvinfo : EIATTR_KPARAM_INFO
	.align		4
.L_1623:
        /*0008*/ 	.byte	0x04, 0x17
        /*000a*/ 	.short	(.L_1625 - .L_1624)
.L_1624:
        /*000c*/ 	.word	0x00000000
        /*0010*/ 	.short	0x0000
        /*0012*/ 	.short	0x0070
        /*0014*/ 	.byte	0x00, 0xf0, 0x01, 0x28


	//----- nvinfo : EIATTR_SPARSE_MMA_MASK
	.align		4
.L_1625:
        /*0018*/ 	.byte	0x03, 0x50
        /*001a*/ 	.short	0x0000


	//----- nvinfo : EIATTR_MAXREG_COUNT
	.align		4
        /*001c*/ 	.byte	0x03, 0x1b
        /*001e*/ 	.short	0x0080


	//----- nvinfo : EIATTR_NUM_BARRIERS
	.align		4
        /*0020*/ 	.byte	0x02, 0x4c
        /*0022*/ 	.byte	0x10
	.zero		1


	//----- nvinfo : EIATTR_EXTERNS
	.align		4
        /*0024*/ 	.byte	0x04, 0x0f
        /*0026*/ 	.short	(.L_1627 - .L_1626)


	//   ....[0]....
	.align		4
.L_1626:
        /*0028*/ 	.word	index@(__assertfail)


	//----- nvinfo : EIATTR_ANNOTATIONS
	.align		4
.L_1627:
        /*002c*/ 	.byte	0x04, 0x55
        /*002e*/ 	.short	(.L_1629 - .L_1628)


	//   ....[0]....
.L_1628:
        /* <DEDUP_REMOVED lines=49> */


	//----- nvinfo : EIATTR_MERCURY_ISA_VERSION
	.align		4
.L_1629:
        /*0330*/ 	.byte	0x03, 0x5f
        /*0332*/ 	.short	0x0101


	//----- nvinfo : EIATTR_UNUSED_LOAD_BYTE_OFFSET
	.align		4
        /*0334*/ 	.byte	0x04, 0x44
        /*0336*/ 	.short	(.L_1631 - .L_1630)


	//   ....[0]....
.L_1630:
        /*0338*/ 	.word	0x00000b20
        /*033c*/ 	.word	0x0000fff0


	//   ....[1]....
        /*0340*/ 	.word	0x00017210
        /*0344*/ 	.word	0x0000fff0


	//----- nvinfo : EIATTR_INT_WARP_WIDE_INSTR_OFFSETS
	.align		4
.L_1631:
        /*0348*/ 	.byte	0x04, 0x31
        /*034a*/ 	.short	(.L_1633 - .L_1632)


	//   ....[0]....
.L_1632:
        /*034c*/ 	.word	0x000001c0


	//   ....[1]....
        /*0350*/ 	.word	0x00000200


	//   ....[2]....
        /*0354*/ 	.word	0x00000270


	//   ....[3]....
        /*0358*/ 	.word	0x0001af80


	//   ....[4]....
        /*035c*/ 	.word	0x0001b010


	//   ....[5]....
        /*0360*/ 	.word	0x0001b4c0


	//   ....[6]....
        /*0364*/ 	.word	0x0001b500


	//   ....[7]....
        /*0368*/ 	.word	0x0001cef0


	//   ....[8]....
        /*036c*/ 	.word	0x0001cf80


	//----- nvinfo : EIATTR_COOP_GROUP_MASK_REGIDS
	.align		4
.L_1633:
        /*0370*/ 	.byte	0x04, 0x29
        /*0372*/ 	.short	(.L_1635 - .L_1634)


	//   ....[0]....
.L_1634:
        /*0374*/ 	.word	0xffffffff


	//   ....[1]....
        /*0378*/ 	.word	0xffffffff


	//   ....[2]....
        /*037c*/ 	.word	0xffffffff


	//   ....[3]....
        /*0380*/ 	.word	0xffffffff


	//   ....[4]....
        /*0384*/ 	.word	0xffffffff


	//   ....[5]....
        /*0388*/ 	.word	0xffffffff


	//   ....[6]....
        /*038c*/ 	.word	0xffffffff


	//   ....[7]....
        /*0390*/ 	.word	0xffffffff


	//   ....[8]....
        /*0394*/ 	.word	0xffffffff


	//   ....[9]....
        /*0398*/ 	.word	0xffffffff


	//   ....[10]....
        /*039c*/ 	.word	0xffffffff


	//   ....[11]....
        /*03a0*/ 	.word	0xffffffff


	//   ....[12]....
        /*03a4*/ 	.word	0xffffffff


	//   ....[13]....
        /*03a8*/ 	.word	0xffffffff


	//   ....[14]....
        /*03ac*/ 	.word	0xffffffff


	//   ....[15]....
        /*03b0*/ 	.word	0xffffffff


	//   ....[16]....
        /*03b4*/ 	.word	0xffffffff


	//   ....[17]....
        /*03b8*/ 	.word	0xffffffff


	//   ....[18]....
        /*03bc*/ 	.word	0xffffffff


	//   ....[19]....
        /*03c0*/ 	.word	0xffffffff


	//   ....[20]....
        /*03c4*/ 	.word	0xffffffff


	//   ....[21]....
        /*03c8*/ 	.word	0xffffffff


	//   ....[22]....
        /*03cc*/ 	.word	0xffffffff


	//   ....[23]....
        /*03d0*/ 	.word	0xffffffff


	//   ....[24]....
        /*03d4*/ 	.word	0xffffffff


	//   ....[25]....
        /*03d8*/ 	.word	0xffffffff


	//   ....[26]....
        /*03dc*/ 	.word	0xffffffff


	//   ....[27]....
        /*03e0*/ 	.word	0xffffffff


	//   ....[28]....
        /*03e4*/ 	.word	0xffffffff


	//   ....[29]....
        /*03e8*/ 	.word	0xffffffff


	//   ....[30]....
        /*03ec*/ 	.word	0xffffffff


	//   ....[31]....
        /*03f0*/ 	.word	0xffffffff


	//   ....[32]....
        /*03f4*/ 	.word	0xffffffff


	//   ....[33]....
        /*03f8*/ 	.word	0xffffffff


	//   ....[34]....
        /*03fc*/ 	.word	0xffffffff


	//   ....[35]....
        /*0400*/ 	.word	0xffffffff


	//   ....[36]....
        /*0404*/ 	.word	0xffffffff


	//   ....[37]....
        /*0408*/ 	.word	0xffffffff


	//   ....[38]....
        /*040c*/ 	.word	0xffffffff


	//   ....[39]....
        /*0410*/ 	.word	0xffffffff


	//   ....[40]....
        /*0414*/ 	.word	0xffffffff


	//   ....[41]....
        /*0418*/ 	.word	0xffffffff


	//   ....[42]....
        /*041c*/ 	.word	0xffffffff


	//   ....[43]....
        /*0420*/ 	.word	0xffffffff


	//   ....[44]....
        /*0424*/ 	.word	0xffffffff


	//   ....[45]....
        /*0428*/ 	.word	0xffffffff


	//   ....[46]....
        /*042c*/ 	.word	0xffffffff


	//   ....[47]....
        /*0430*/ 	.word	0xffffffff


	//   ....[48]....
        /*0434*/ 	.word	0xffffffff


	//   ....[49]....
        /*0438*/ 	.word	0xffffffff


	//   ....[50]....
        /*043c*/ 	.word	0xffffffff


	//   ....[51]....
        /*0440*/ 	.word	0xffffffff


	//   ....[52]....
        /*0444*/ 	.word	0xffffffff


	//   ....[53]....
        /*0448*/ 	.word	0xffffffff


	//   ....[54]....
        /*044c*/ 	.word	0xffffffff


	//   ....[55]....
        /*0450*/ 	.word	0xffffffff


	//   ....[56]....
        /*0454*/ 	.word	0xffffffff


	//   ....[57]....
        /*0458*/ 	.word	0xffffffff


	//   ....[58]....
        /*045c*/ 	.word	0xffffffff


	//   ....[59]....
        /*0460*/ 	.word	0xffffffff


	//   ....[60]....
        /*0464*/ 	.word	0xffffffff


	//   ....[61]....
        /*0468*/ 	.word	0xffffffff


	//   ....[62]....
        /*046c*/ 	.word	0x0500000f


	//   ....[63]....
        /*0470*/ 	.word	0x0500000f


	//   ....[64]....
        /*0474*/ 	.word	0x0500000f


	//   ....[65]....
        /*0478*/ 	.word	0x0500000f


	//   ....[66]....
        /*047c*/ 	.word	0x0500000f


	//   ....[67]....
        /*0480*/ 	.word	0x0500000f


	//   ....[68]....
        /*0484*/ 	.word	0x0500000f


	//   ....[69]....
        /*0488*/ 	.word	0x0500000f


	//   ....[70]....
        /*048c*/ 	.word	0x0500000f


	//   ....[71]....
        /*0490*/ 	.word	0x0500000f


	//   ....[72]....
        /*0494*/ 	.word	0x0500000f


	//   ....[73]....
        /*0498*/ 	.word	0x0500000f


	//   ....[74]....
        /*049c*/ 	.word	0x0500000f


	//   ....[75]....
        /*04a0*/ 	.word	0x0500000f


	//   ....[76]....
        /*04a4*/ 	.word	0x0500000f


	//   ....[77]....
        /*04a8*/ 	.word	0x0500000f


	//   ....[78]....
        /*04ac*/ 	.word	0x0500000f


	//   ....[79]....
        /*04b0*/ 	.word	0x0500000f


	//   ....[80]....
        /*04b4*/ 	.word	0x0500000f


	//   ....[81]....
        /*04b8*/ 	.word	0x0500000f


	//   ....[82]....
        /*04bc*/ 	.word	0x0500000f


	//   ....[83]....
        /*04c0*/ 	.word	0x0500000f


	//   ....[84]....
        /*04c4*/ 	.word	0x0500000f


	//   ....[85]....
        /*04c8*/ 	.word	0x0500000f


	//   ....[86]....
        /*04cc*/ 	.word	0x0500000f


	//   ....[87]....
        /*04d0*/ 	.word	0x0500000f


	//   ....[88]....
        /*04d4*/ 	.word	0x0500000f


	//   ....[89]....
        /*04d8*/ 	.word	0x0500000f


	//   ....[90]....
        /*04dc*/ 	.word	0x0500000f


	//   ....[91]....
        /*04e0*/ 	.word	0x0500000f


	//   ....[92]....
        /*04e4*/ 	.word	0x0500000f


	//   ....[93]....
        /*04e8*/ 	.word	0x0500000f


	//   ....[94]....
        /*04ec*/ 	.word	0x0500000f


	//   ....[95]....
        /*04f0*/ 	.word	0x0500000f


	//   ....[96]....
        /*04f4*/ 	.word	0x0500000f


	//   ....[97]....
        /*04f8*/ 	.word	0x0500000f


	//   ....[98]....
        /*04fc*/ 	.word	0x0500000f


	//----- nvinfo : EIATTR_COOP_GROUP_INSTR_OFFSETS
	.align		4
.L_1635:
        /*0500*/ 	.byte	0x04, 0x28
        /*0502*/ 	.short	(.L_1637 - .L_1636)


	//   ....[0]....
.L_1636:
        /*0504*/ 	.word	0x00000070


	//   ....[1]....
        /*0508*/ 	.word	0x000001d0


	//   ....[2]....
        /*050c*/ 	.word	0x00000220


	//   ....[3]....
        /*0510*/ 	.word	0x00000450


	//   ....[4]....
        /*0514*/ 	.word	0x000005b0


	//   ....[5]....
        /*0518*/ 	.word	0x000006d0


	//   ....[6]....
        /*051c*/ 	.word	0x00000830


	//   ....[7]....
        /*0520*/ 	.word	0x00005e60


	//   ....[8]....
        /*0524*/ 	.word	0x0000b7d0


	//   ....[9]....
        /*0528*/ 	.word	0x0000b880


	//   ....[10]....
        /*052c*/ 	.word	0x0000c0d0


	//   ....[11]....
        /*0530*/ 	.word	0x0000c120


	//   ....[12]....
        /*0534*/ 	.word	0x0000ef70


	//   ....[13]....
        /*0538*/ 	.word	0x0000f070


	//   ....[14]....
        /*053c*/ 	.word	0x0000f8e0


	//   ....[15]....
        /*0540*/ 	.word	0x0000f960


	//   ....[16]....
        /*0544*/ 	.word	0x00011970


	//   ....[17]....
        /*0548*/ 	.word	0x000119e0


	//   ....[18]....
        /*054c*/ 	.word	0x00012020


	//   ....[19]....
        /*0550*/ 	.word	0x000120d0


	//   ....[20]....
        /*0554*/ 	.word	0x000150c0


	//   ....[21]....
        /*0558*/ 	.word	0x000151c0


	//   ....[22]....
        /*055c*/ 	.word	0x00015a00


	//   ....[23]....
        /*0560*/ 	.word	0x00015aa0


	//   ....[24]....
        /*0564*/ 	.word	0x00016a30


	//   ....[25]....
        /*0568*/ 	.word	0x00016a70


	//   ....[26]....
        /*056c*/ 	.word	0x00016b40


	//   ....[27]....
        /*0570*/ 	.word	0x00016e00


	//   ....[28]....
        /*0574*/ 	.word	0x00018c70


	//   ....[29]....
        /*0578*/ 	.word	0x00018e00


	//   ....[30]....
        /*057c*/ 	.word	0x00018e30


	//   ....[31]....
        /*0580*/ 	.word	0x00018e70


	//   ....[32]....
        /*0584*/ 	.word	0x00018ed0


	//   ....[33]....
        /*0588*/ 	.word	0x00018f30


	//   ....[34]....
        /*058c*/ 	.word	0x00018f70


	//   ....[35]....
        /*0590*/ 	.word	0x00019100


	//   ....[36]....
        /*0594*/ 	.word	0x00019160


	//   ....[37]....
        /*0598*/ 	.word	0x000191a0


	//   ....[38]....
        /*059c*/ 	.word	0x000191e0


	//   ....[39]....
        /*05a0*/ 	.word	0x00019210


	//   ....[40]....
        /*05a4*/ 	.word	0x00019240


	//   ....[41]....
        /*05a8*/ 	.word	0x000192e0


	//   ....[42]....
        /*05ac*/ 	.word	0x00019340


	//   ....[43]....
        /*05b0*/ 	.word	0x000193d0


	//   ....[44]....
        /*05b4*/ 	.word	0x0001d240


	//   ....[45]....
        /*05b8*/ 	.word	0x0001d250


	//   ....[46]....
        /*05bc*/ 	.word	0x0001d340


	//   ....[47]....
        /*05c0*/ 	.word	0x0001d3a0


	//   ....[48]....
        /*05c4*/ 	.word	0x0001d3e0


	//   ....[49]....
        /*05c8*/ 	.word	0x0001d420


	//   ....[50]....
        /*05cc*/ 	.word	0x0001d450


	//   ....[51]....
        /*05d0*/ 	.word	0x0001d480


	//   ....[52]....
        /*05d4*/ 	.word	0x0001d5f0


	//   ....[53]....
        /*05d8*/ 	.word	0x0001d650


	//   ....[54]....
        /*05dc*/ 	.word	0x0001d690


	//   ....[55]....
        /*05e0*/ 	.word	0x0001d6d0


	//   ....[56]....
        /*05e4*/ 	.word	0x0001d700


	//   ....[57]....
        /*05e8*/ 	.word	0x0001d730


	//   ....[58]....
        /*05ec*/ 	.word	0x0001d7f0


	//   ....[59]....
        /*05f0*/ 	.word	0x0001d810


	//   ....[60]....
        /*05f4*/ 	.word	0x0001d880


	//   ....[61]....
        /*05f8*/ 	.word	0x0001def0


	//   ....[62]....
        /*05fc*/ 	.word	0x0001e300


	//   ....[63]....
        /*0600*/ 	.word	0x0001e3b0


	//   ....[64]....
        /*0604*/ 	.word	0x0001e450


	//   ....[65]....
        /*0608*/ 	.word	0x0001e4f0


	//   ....[66]....
        /*060c*/ 	.word	0x0001e590


	//   ....[67]....
        /*0610*/ 	.word	0x0001e630


	//   ....[68]....
        /*0614*/ 	.word	0x0001e6d0


	//   ....[69]....
        /*0618*/ 	.word	0x0001e770


	//   ....[70]....
        /*061c*/ 	.word	0x0001e810


	//   ....[71]....
        /*0620*/ 	.word	0x0001e900


	//   ....[72]....
        /*0624*/ 	.word	0x0001e9a0


	//   ....[73]....
        /*0628*/ 	.word	0x0001ea40


	//   ....[74]....
        /*062c*/ 	.word	0x0001eae0


	//   ....[75]....
        /*0630*/ 	.word	0x0001eb80


	//   ....[76]....
        /*0634*/ 	.word	0x0001ec20


	//   ....[77]....
        /*0638*/ 	.word	0x0001ecc0


	//   ....[78]....
        /*063c*/ 	.word	0x0001ed60


	//   ....[79]....
        /*0640*/ 	.word	0x0001f0f0


	//   ....[80]....
        /*0644*/ 	.word	0x0001f3d0


	//   ....[81]....
        /*0648*/ 	.word	0x0001f7c0


	//   ....[82]....
        /*064c*/ 	.word	0x0001f850


	//   ....[83]....
        /*0650*/ 	.word	0x0001f8f0


	//   ....[84]....
        /*0654*/ 	.word	0x0001f9a0


	//   ....[85]....
        /*0658*/ 	.word	0x0001fa20


	//   ....[86]....
        /*065c*/ 	.word	0x0001faa0


	//   ....[87]....
        /*0660*/ 	.word	0x0001fb20


	//   ....[88]....
        /*0664*/ 	.word	0x0001fba0


	//   ....[89]....
        /*0668*/ 	.word	0x0001fc30


	//   ....[90]....
        /*066c*/ 	.word	0x0001fce0


	//   ....[91]....
        /*0670*/ 	.word	0x0001fd60


	//   ....[92]....
        /*0674*/ 	.word	0x0001fde0


	//   ....[93]....
        /*0678*/ 	.word	0x0001fe60


	//   ....[94]....
        /*067c*/ 	.word	0x0001fee0


	//   ....[95]....
        /*0680*/ 	.word	0x0001ff50


	//   ....[96]....
        /*0684*/ 	.word	0x0001fff0


	//   ....[97]....
        /*0688*/ 	.word	0x00020080


	//   ....[98]....
        /*068c*/ 	.word	0x000201a0


	//----- nvinfo : EIATTR_REG_RECONFIG
	.align		4
.L_1637:
        /*0690*/ 	.byte	0x01, 0x54
	.zero		2


	//----- nvinfo : EIATTR_SYSCALL_OFFSETS
	.align		4
        /*0694*/ 	.byte	0x04, 0x46
        /*0696*/ 	.short	(.L_1639 - .L_1638)


	//   ....[0]....
.L_1638:
        /*0698*/ 	.word	0x000018d0


	//   ....[1]....
        /*069c*/ 	.word	0x00001a20


	//   ....[2]....
        /*06a0*/ 	.word	0x00006040


	//   ....[3]....
        /*06a4*/ 	.word	0x000064c0


	//   ....[4]....
        /*06a8*/ 	.word	0x0001b190


	//   ....[5]....
        /*06ac*/ 	.word	0x0001b2c0


	//   ....[6]....
        /*06b0*/ 	.word	0x0001b3c0


	//----- nvinfo : EIATTR_MBARRIER_INSTR_OFFSETS
	.align		4
.L_1639:
        /*06b4*/ 	.byte	0x04, 0x39
        /*06b6*/ 	.short	(.L_1641 - .L_1640)


	//   ....[0]....
.L_1640:
        /*06b8*/ 	.word	0x00000300
        /*06bc*/ 	.word	0x000000ff
        /*06c0*/ 	.word	0x00016800
        /*06c4*/ 	.short	0x0100
        /*06c6*/ 	.byte	0x08
	.zero		1


	//   ....[1]....
        /*06c8*/ 	.word	0x00000310
        /*06cc*/ 	.word	0x000000ff
        /*06d0*/ 	.word	0x00016820
        /*06d4*/ 	.short	0x0100
        /*06d6*/ 	.byte	0x08
	.zero		1


	//   ....[2]....
        /*06d8*/ 	.word	0x00000400
        /*06dc*/ 	.word	0x000000ff
        /*06e0*/ 	.word	0x00016830
        /*06e4*/ 	.short	0x0100
        /*06e6*/ 	.byte	0x08
	.zero		1


	//   ....[3]....
        /*06e8*/ 	.word	0x00000410
        /*06ec*/ 	.word	0x000000ff
        /*06f0*/ 	.word	0x00016840
        /*06f4*/ 	.short	0x0100
        /*06f6*/ 	.byte	0x08
	.zero		1


	//   ....[4]....
        /*06f8*/ 	.word	0x00000420
        /*06fc*/ 	.word	0x000000ff
        /*0700*/ 	.word	0x00016838
        /*0704*/ 	.short	0x0100
        /*0706*/ 	.byte	0x08
	.zero		1


	//   ....[5]....
        /*0708*/ 	.word	0x00000430
        /*070c*/ 	.word	0x000000ff
        /*0710*/ 	.word	0x00016848
        /*0714*/ 	.short	0x0100
        /*0716*/ 	.byte	0x08
	.zero		1


	//   ....[6]....
        /*0718*/ 	.word	0x00000560
        /*071c*/ 	.word	0x000000ff
        /*0720*/ 	.word	0x00016850
        /*0724*/ 	.short	0x0100
        /*0726*/ 	.byte	0x08
	.zero		1


	//   ....[7]....
        /*0728*/ 	.word	0x00000570
        /*072c*/ 	.word	0x000000ff
        /*0730*/ 	.word	0x00016860
        /*0734*/ 	.short	0x0100
        /*0736*/ 	.byte	0x08
	.zero		1


	//   ....[8]....
        /*0738*/ 	.word	0x00000580
        /*073c*/ 	.word	0x000000ff
        /*0740*/ 	.word	0x00016858
        /*0744*/ 	.short	0x0100
        /*0746*/ 	.byte	0x08
	.zero		1


	//   ....[9]....
        /*0748*/ 	.word	0x00000590
        /*074c*/ 	.word	0x000000ff
        /*0750*/ 	.word	0x00016868
        /*0754*/ 	.short	0x0100
        /*0756*/ 	.byte	0x08
	.zero		1


	//   ....[10]....
        /*0758*/ 	.word	0x00000680
        /*075c*/ 	.word	0x000000ff
        /*0760*/ 	.word	0x00016870
        /*0764*/ 	.short	0x0100
        /*0766*/ 	.byte	0x06
	.zero		1


	//   ....[11]....
        /*0768*/ 	.word	0x00000690
        /*076c*/ 	.word	0x000000ff
        /*0770*/ 	.word	0x00016880
        /*0774*/ 	.short	0x0100
        /*0776*/ 	.byte	0x06
	.zero		1


	//   ....[12]....
        /*0778*/ 	.word	0x000006a0
        /*077c*/ 	.word	0x000000ff
        /*0780*/ 	.word	0x00016878
        /*0784*/ 	.short	0x0100
        /*0786*/ 	.byte	0x06
	.zero		1


	//   ....[13]....
        /*0788*/ 	.word	0x000006b0
        /*078c*/ 	.word	0x000000ff
        /*0790*/ 	.word	0x00016888
        /*0794*/ 	.short	0x0100
        /*0796*/ 	.byte	0x06
	.zero		1


	//   ....[14]....
        /*0798*/ 	.word	0x000007e0
        /*079c*/ 	.word	0x000000ff
        /*07a0*/ 	.word	0x00016890
        /*07a4*/ 	.short	0x0100
        /*07a6*/ 	.byte	0x08
	.zero		1


	//   ....[15]....
        /*07a8*/ 	.word	0x000007f0
        /*07ac*/ 	.word	0x000000ff
        /*07b0*/ 	.word	0x000168a0
        /*07b4*/ 	.short	0x0100
        /*07b6*/ 	.byte	0x08
	.zero		1


	//   ....[16]....
        /*07b8*/ 	.word	0x00000800
        /*07bc*/ 	.word	0x000000ff
        /*07c0*/ 	.word	0x00016898
        /*07c4*/ 	.short	0x0100
        /*07c6*/ 	.byte	0x08
	.zero		1


	//   ....[17]....
        /*07c8*/ 	.word	0x00000810
        /*07cc*/ 	.word	0x000000ff
        /*07d0*/ 	.word	0x000168a8
        /*07d4*/ 	.short	0x0100
        /*07d6*/ 	.byte	0x08
	.zero		1


	//   ....[18]....
        /*07d8*/ 	.word	0x00000940
        /*07dc*/ 	.word	0x000000ff
        /*07e0*/ 	.word	0x000168b0
        /*07e4*/ 	.short	0x0100
        /*07e6*/ 	.byte	0x08
	.zero		1


	//   ....[19]....
        /*07e8*/ 	.word	0x00000950
        /*07ec*/ 	.word	0x000000ff
        /*07f0*/ 	.word	0x000168c0
        /*07f4*/ 	.short	0x0100
        /*07f6*/ 	.byte	0x08
	.zero		1


	//   ....[20]....
        /*07f8*/ 	.word	0x00000960
        /*07fc*/ 	.word	0x000000ff
        /*0800*/ 	.word	0x000168b8
        /*0804*/ 	.short	0x0100
        /*0806*/ 	.byte	0x08
	.zero		1


	//   ....[21]....
        /*0808*/ 	.word	0x00000970
        /*080c*/ 	.word	0x000000ff
        /*0810*/ 	.word	0x000168c8
        /*0814*/ 	.short	0x0100
        /*0816*/ 	.byte	0x08
	.zero		1


	//   ....[22]....
        /*0818*/ 	.word	0x00002d10
        /*081c*/ 	.word	0x00000056
        /*0820*/ 	.word	0x00016890
        /*0824*/ 	.short	0x010a
        /*0826*/ 	.byte	0x3f
	.zero		1


	//   ....[23]....
        /*0828*/ 	.word	0x000040e0
        /*082c*/ 	.word	0x00000056
        /*0830*/ 	.word	0x00016890
        /*0834*/ 	.short	0x010a
        /*0836*/ 	.byte	0x3f
	.zero		1


	//   ....[24]....
        /*0838*/ 	.word	0x00005230
        /*083c*/ 	.word	0x00000056
        /*0840*/ 	.word	0x00016890
        /*0844*/ 	.short	0x010a
        /*0846*/ 	.byte	0x3f
	.zero		1


	//   ....[25]....
        /*0848*/ 	.word	0x00005440
        /*084c*/ 	.word	0x00000020
        /*0850*/ 	.word	0x00000000
        /*0854*/ 	.short	0x0101
        /*0856*/ 	.byte	0x3f
	.zero		1


	//   ....[26]....
        /*0858*/ 	.word	0x00005480
        /*085c*/ 	.word	0x00000056
        /*0860*/ 	.word	0x000168b0
        /*0864*/ 	.short	0x010a
        /*0866*/ 	.byte	0x3f
	.zero		1


	//   ....[27]....
        /*0868*/ 	.word	0x00005860
        /*086c*/ 	.word	0x00000056
        /*0870*/ 	.word	0x00000000
        /*0874*/ 	.short	0x0101
        /*0876*/ 	.byte	0x3f
	.zero		1


	//   ....[28]....
        /*0878*/ 	.word	0x000060e0
        /*087c*/ 	.word	0x00000002
        /*0880*/ 	.word	0x00016800
        /*0884*/ 	.short	0x010a
        /*0886*/ 	.byte	0x3f
	.zero		1


	//   ....[29]....
        /*0888*/ 	.word	0x00006130
        /*088c*/ 	.word	0x00000002
        /*0890*/ 	.word	0x00016800
        /*0894*/ 	.short	0x010a
        /*0896*/ 	.byte	0x3f
	.zero		1


	//   ....[30]....
        /*0898*/ 	.word	0x00006e60
        /*089c*/ 	.word	0x00000002
        /*08a0*/ 	.word	0x00016800
        /*08a4*/ 	.short	0x010a
        /*08a6*/ 	.byte	0x3f
	.zero		1


	//   ....[31]....
        /*08a8*/ 	.word	0x000083d0
        /*08ac*/ 	.word	0x00000002
        /*08b0*/ 	.word	0x00016800
        /*08b4*/ 	.short	0x010a
        /*08b6*/ 	.byte	0x3f
	.zero		1


	//   ....[32]....
        /*08b8*/ 	.word	0x000094c0
        /*08bc*/ 	.word	0x00000059
        /*08c0*/ 	.word	0x00016830
        /*08c4*/ 	.short	0x010a
        /*08c6*/ 	.byte	0x3f
	.zero		1


	//   ....[33]....
        /*08c8*/ 	.word	0x00009620
        /*08cc*/ 	.word	0x00000059
        /*08d0*/ 	.word	0x00016830
        /*08d4*/ 	.short	0x010a
        /*08d6*/ 	.byte	0x3f
	.zero		1


	//   ....[34]....
        /*08d8*/ 	.word	0x00009e70
        /*08dc*/ 	.word	0x00000059
        /*08e0*/ 	.word	0x00000000
        /*08e4*/ 	.short	0x0101
        /*08e6*/ 	.byte	0x3f
	.zero		1


	//   ....[35]....
        /*08e8*/ 	.word	0x0000d120
        /*08ec*/ 	.word	0x00000015
        /*08f0*/ 	.word	0x00016830
        /*08f4*/ 	.short	0x010a
        /*08f6*/ 	.byte	0x3f
	.zero		1


	//   ....[36]....
        /*08f8*/ 	.word	0x0000d170
        /*08fc*/ 	.word	0x00000015
        /*0900*/ 	.word	0x00016830
        /*0904*/ 	.short	0x010a
        /*0906*/ 	.byte	0x3f
	.zero		1


	//   ....[37]....
        /*0908*/ 	.word	0x0000d480
        /*090c*/ 	.word	0x00000014
        /*0910*/ 	.word	0x00016850
        /*0914*/ 	.short	0x010a
        /*0916*/ 	.byte	0x3f
	.zero		1


	//   ....[38]....
        /*0918*/ 	.word	0x0000d4c0
        /*091c*/ 	.word	0x00000014
        /*0920*/ 	.word	0x00016850
        /*0924*/ 	.short	0x010a
        /*0926*/ 	.byte	0x3f
	.zero		1


	//   ....[39]....
        /*0928*/ 	.word	0x0000e160
        /*092c*/ 	.word	0x00000019
        /*0930*/ 	.word	0x00000000
        /*0934*/ 	.short	0x0101
        /*0936*/ 	.byte	0x3f
	.zero		1


	//   ....[40]....
        /*0938*/ 	.word	0x0000fcc0
        /*093c*/ 	.word	0x0000002e
        /*0940*/ 	.word	0x00000000
        /*0944*/ 	.short	0x0101
        /*0946*/ 	.byte	0x3f
	.zero		1


	//   ....[41]....
        /*0948*/ 	.word	0x00010ae0
        /*094c*/ 	.word	0x0000000e
        /*0950*/ 	.word	0x00016830
        /*0954*/ 	.short	0x010a
        /*0956*/ 	.byte	0x3f
	.zero		1


	//   ....[42]....
        /*0958*/ 	.word	0x00010b30
        /*095c*/ 	.word	0x0000000e
        /*0960*/ 	.word	0x00016830
        /*0964*/ 	.short	0x010a
        /*0966*/ 	.byte	0x3f
	.zero		1


	//   ....[43]....
        /*0968*/ 	.word	0x00010e40
        /*096c*/ 	.word	0x0000000f
        /*0970*/ 	.word	0x00016850
        /*0974*/ 	.short	0x010a
        /*0976*/ 	.byte	0x3f
	.zero		1


	//   ....[44]....
        /*0978*/ 	.word	0x00010e80
        /*097c*/ 	.word	0x0000000f
        /*0980*/ 	.word	0x00016850
        /*0984*/ 	.short	0x010a
        /*0986*/ 	.byte	0x3f
	.zero		1


	//   ....[45]....
        /*0988*/ 	.word	0x00012590
        /*098c*/ 	.word	0x00000019
        /*0990*/ 	.word	0x00000000
        /*0994*/ 	.short	0x0101
        /*0996*/ 	.byte	0x3f
	.zero		1


	//   ....[46]....
        /*0998*/ 	.word	0x00012830
        /*099c*/ 	.word	0x00000004
        /*09a0*/ 	.word	0x00000000
        /*09a4*/ 	.short	0x0101
        /*09a6*/ 	.byte	0x3f
	.zero		1


	//   ....[47]....
        /*09a8*/ 	.word	0x000132a0
        /*09ac*/ 	.word	0x0000000e
        /*09b0*/ 	.word	0x00016830
        /*09b4*/ 	.short	0x010a
        /*09b6*/ 	.byte	0x3f
	.zero		1


	//   ....[48]....
        /*09b8*/ 	.word	0x000132f0
        /*09bc*/ 	.word	0x0000000e
        /*09c0*/ 	.word	0x00016830
        /*09c4*/ 	.short	0x010a
        /*09c6*/ 	.byte	0x3f
	.zero		1


	//   ....[49]....
        /*09c8*/ 	.word	0x00013600
        /*09cc*/ 	.word	0x0000000f
        /*09d0*/ 	.word	0x00016850
        /*09d4*/ 	.short	0x010a
        /*09d6*/ 	.byte	0x3f
	.zero		1


	//   ....[50]....
        /*09d8*/ 	.word	0x00013640
        /*09dc*/ 	.word	0x0000000f
        /*09e0*/ 	.word	0x00016850
        /*09e4*/ 	.short	0x010a
        /*09e6*/ 	.byte	0x3f
	.zero		1


	//   ....[51]....
        /*09e8*/ 	.word	0x00014320
        /*09ec*/ 	.word	0x00000056
        /*09f0*/ 	.word	0x00000000
        /*09f4*/ 	.short	0x0101
        /*09f6*/ 	.byte	0x3f
	.zero		1


	//   ....[52]....
        /*09f8*/ 	.word	0x00015f80
        /*09fc*/ 	.word	0x0000002a
        /*0a00*/ 	.word	0x00000000
        /*0a04*/ 	.short	0x0101
        /*0a06*/ 	.byte	0x3f
	.zero		1


	//   ....[53]....
        /*0a08*/ 	.word	0x00016920
        /*0a0c*/ 	.word	0x00000009
        /*0a10*/ 	.word	0x00016850
        /*0a14*/ 	.short	0x010a
        /*0a16*/ 	.byte	0x3f
	.zero		1


	//   ....[54]....
        /*0a18*/ 	.word	0x00016990
        /*0a1c*/ 	.word	0x00000009
        /*0a20*/ 	.word	0x00016850
        /*0a24*/ 	.short	0x010a
        /*0a26*/ 	.byte	0x3f
	.zero		1


	//   ....[55]....
        /*0a28*/ 	.word	0x00016f80
        /*0a2c*/ 	.word	0x00000002
        /*0a30*/ 	.word	0x00000000
        /*0a34*/ 	.short	0x0101
        /*0a36*/ 	.byte	0x3f
	.zero		1


	//   ....[56]....
        /*0a38*/ 	.word	0x00017ef0
        /*0a3c*/ 	.word	0x00000000
        /*0a40*/ 	.word	0x00000000
        /*0a44*/ 	.short	0x0101
        /*0a46*/ 	.byte	0x3f
	.zero		1


	//   ....[57]....
        /*0a48*/ 	.word	0x0001a380
        /*0a4c*/ 	.word	0x00000008
        /*0a50*/ 	.word	0x00016820
        /*0a54*/ 	.short	0x010a
        /*0a56*/ 	.byte	0x3f
	.zero		1


	//   ....[58]....
        /*0a58*/ 	.word	0x0001a3f0
        /*0a5c*/ 	.word	0x00000009
        /*0a60*/ 	.word	0x000168a0
        /*0a64*/ 	.short	0x010a
        /*0a66*/ 	.byte	0x3f
	.zero		1


	//   ....[59]....
        /*0a68*/ 	.word	0x0001a5a0
        /*0a6c*/ 	.word	0x00000009
        /*0a70*/ 	.word	0x000168c0
        /*0a74*/ 	.short	0x010a
        /*0a76*/ 	.byte	0x3f
	.zero		1


	//   ....[60]....
        /*0a78*/ 	.word	0x0001a810
        /*0a7c*/ 	.word	0x0000000c
        /*0a80*/ 	.word	0x000168a0
        /*0a84*/ 	.short	0x010a
        /*0a86*/ 	.byte	0x3f
	.zero		1


	//   ....[61]....
        /*0a88*/ 	.word	0x0001a9b0
        /*0a8c*/ 	.word	0x0000000c
        /*0a90*/ 	.word	0x000168c0
        /*0a94*/ 	.short	0x010a
        /*0a96*/ 	.byte	0x3f
	.zero		1


	//   ....[62]....
        /*0a98*/ 	.word	0x0001b850
        /*0a9c*/ 	.word	0x00000005
        /*0aa0*/ 	.word	0x00016840
        /*0aa4*/ 	.short	0x010a
        /*0aa6*/ 	.byte	0x3f
	.zero		1


	//   ....[63]....
        /*0aa8*/ 	.word	0x0001bba0
        /*0aac*/ 	.word	0x0000001b
        /*0ab0*/ 	.word	0x00016820
        /*0ab4*/ 	.short	0x010a
        /*0ab6*/ 	.byte	0x3f
	.zero		1


	//   ....[64]....
        /*0ab8*/ 	.word	0x0001be90
        /*0abc*/ 	.word	0x00000003
        /*0ac0*/ 	.word	0x00016840
        /*0ac4*/ 	.short	0x010a
        /*0ac6*/ 	.byte	0x3f
	.zero		1


	//   ....[65]....
        /*0ac8*/ 	.word	0x0001c070
        /*0acc*/ 	.word	0x00000002
        /*0ad0*/ 	.word	0x00000060
        /*0ad4*/ 	.short	0x010a
        /*0ad6*/ 	.byte	0x3f
	.zero		1


	//   ....[66]....
        /*0ad8*/ 	.word	0x0001c510
        /*0adc*/ 	.word	0x00000003
        /*0ae0*/ 	.word	0x00016840
        /*0ae4*/ 	.short	0x010a
        /*0ae6*/ 	.byte	0x3f
	.zero		1


	//   ....[67]....
        /*0ae8*/ 	.word	0x0001c6f0
        /*0aec*/ 	.word	0x00000003
        /*0af0*/ 	.word	0x00000060
        /*0af4*/ 	.short	0x010a
        /*0af6*/ 	.byte	0x3f
	.zero		1


	//   ....[68]....
        /*0af8*/ 	.word	0x0001cac0
        /*0afc*/ 	.word	0x00000002
        /*0b00*/ 	.word	0x00016840
        /*0b04*/ 	.short	0x010a
        /*0b06*/ 	.byte	0x3f
	.zero		1


	//   ....[69]....
        /*0b08*/ 	.word	0x0001ccb0
        /*0b0c*/ 	.word	0x00000002
        /*0b10*/ 	.word	0x00000060
        /*0b14*/ 	.short	0x010a
        /*0b16*/ 	.byte	0x3f
	.zero		1


	//   ....[70]....
        /*0b18*/ 	.word	0x0001cff0
        /*0b1c*/ 	.word	0x00000003
        /*0b20*/ 	.word	0x00016860
        /*0b24*/ 	.short	0x010a
        /*0b26*/ 	.byte	0x3f
	.zero		1


	//   ....[71]....
        /*0b28*/ 	.word	0x0001de70
        /*0b2c*/ 	.word	0x00000009
        /*0b30*/ 	.word	0x00016820
        /*0b34*/ 	.short	0x010a
        /*0b36*/ 	.byte	0x3f
	.zero		1


	//   ....[72]....
        /*0b38*/ 	.word	0x0001e000
        /*0b3c*/ 	.word	0x00000007
        /*0b40*/ 	.word	0x00000000
        /*0b44*/ 	.short	0x010a
        /*0b46*/ 	.byte	0x3f
	.zero		1


	//   ....[73]....
        /*0b48*/ 	.word	0x0001e070
        /*0b4c*/ 	.word	0x00000003
        /*0b50*/ 	.word	0x00000000
        /*0b54*/ 	.short	0x010a
        /*0b56*/ 	.byte	0x3f
	.zero		1


	//   ....[74]....
        /*0b58*/ 	.word	0x0001e0d0
        /*0b5c*/ 	.word	0x00000005
        /*0b60*/ 	.word	0x00000000
        /*0b64*/ 	.short	0x010a
        /*0b66*/ 	.byte	0x3f
	.zero		1


	//   ....[75]....
        /*0b68*/ 	.word	0x0001e100
        /*0b6c*/ 	.word	0x00000003
        /*0b70*/ 	.word	0x00000000
        /*0b74*/ 	.short	0x010a
        /*0b76*/ 	.byte	0x3f
	.zero		1


	//   ....[76]....
        /*0b78*/ 	.word	0x0001e160
        /*0b7c*/ 	.word	0x00000056
        /*0b80*/ 	.word	0x00016890
        /*0b84*/ 	.short	0x010a
        /*0b86*/ 	.byte	0x3f
	.zero		1


	//   ....[77]....
        /*0b88*/ 	.word	0x0001e1b0
        /*0b8c*/ 	.word	0x00000056
        /*0b90*/ 	.word	0x00016890
        /*0b94*/ 	.short	0x010a
        /*0b96*/ 	.byte	0x3f
	.zero		1


	//   ....[78]....
        /*0b98*/ 	.word	0x0001e200
        /*0b9c*/ 	.word	0x00000056
        /*0ba0*/ 	.word	0x00016890
        /*0ba4*/ 	.short	0x010a
        /*0ba6*/ 	.byte	0x3f
	.zero		1


	//   ....[79]....
        /*0ba8*/ 	.word	0x0001e250
        /*0bac*/ 	.word	0x00000056
        /*0bb0*/ 	.word	0x000168b0
        /*0bb4*/ 	.short	0x010a
        /*0bb6*/ 	.byte	0x3f
	.zero		1


	//   ....[80]....
        /*0bb8*/ 	.word	0x0001e850
        /*0bbc*/ 	.word	0x00000002
        /*0bc0*/ 	.word	0x00016800
        /*0bc4*/ 	.short	0x010a
        /*0bc6*/ 	.byte	0x3f
	.zero		1


	//   ....[81]....
        /*0bc8*/ 	.word	0x0001eda0
        /*0bcc*/ 	.word	0x00000002
        /*0bd0*/ 	.word	0x00016800
        /*0bd4*/ 	.short	0x010a
        /*0bd6*/ 	.byte	0x3f
	.zero		1


	//   ....[82]....
        /*0bd8*/ 	.word	0x0001edf0
        /*0bdc*/ 	.word	0x00000059
        /*0be0*/ 	.word	0x00016830
        /*0be4*/ 	.short	0x010a
        /*0be6*/ 	.byte	0x3f
	.zero		1


	//   ....[83]....
        /*0be8*/ 	.word	0x0001ee40
        /*0bec*/ 	.word	0x00000015
        /*0bf0*/ 	.word	0x00016830
        /*0bf4*/ 	.short	0x010a
        /*0bf6*/ 	.byte	0x3f
	.zero		1


	//   ....[84]....
        /*0bf8*/ 	.word	0x0001ee90
        /*0bfc*/ 	.word	0x00000014
        /*0c00*/ 	.word	0x00016850
        /*0c04*/ 	.short	0x010a
        /*0c06*/ 	.byte	0x3f
	.zero		1


	//   ....[85]....
        /*0c08*/ 	.word	0x0001eee0
        /*0c0c*/ 	.word	0x0000000e
        /*0c10*/ 	.word	0x00016830
        /*0c14*/ 	.short	0x010a
        /*0c16*/ 	.byte	0x3f
	.zero		1


	//   ....[86]....
        /*0c18*/ 	.word	0x0001ef30
        /*0c1c*/ 	.word	0x0000000f
        /*0c20*/ 	.word	0x00016850
        /*0c24*/ 	.short	0x010a
        /*0c26*/ 	.byte	0x3f
	.zero		1


	//   ....[87]....
        /*0c28*/ 	.word	0x0001ef80
        /*0c2c*/ 	.word	0x0000000e
        /*0c30*/ 	.word	0x00016830
        /*0c34*/ 	.short	0x010a
        /*0c36*/ 	.byte	0x3f
	.zero		1


	//   ....[88]....
        /*0c38*/ 	.word	0x0001efd0
        /*0c3c*/ 	.word	0x0000000f
        /*0c40*/ 	.word	0x00016850
        /*0c44*/ 	.short	0x010a
        /*0c46*/ 	.byte	0x3f
	.zero		1


	//   ....[89]....
        /*0c48*/ 	.word	0x0001f020
        /*0c4c*/ 	.word	0x00000009
        /*0c50*/ 	.word	0x00016850
        /*0c54*/ 	.short	0x010a
        /*0c56*/ 	.byte	0x3f
	.zero		1


	//   ....[90]....
        /*0c58*/ 	.word	0x0001f1b0
        /*0c5c*/ 	.word	0x00000008
        /*0c60*/ 	.word	0x00016820
        /*0c64*/ 	.short	0x010a
        /*0c66*/ 	.byte	0x3f
	.zero		1


	//   ....[91]....
        /*0c68*/ 	.word	0x0001f200
        /*0c6c*/ 	.word	0x00000009
        /*0c70*/ 	.word	0x000168a0
        /*0c74*/ 	.short	0x010a
        /*0c76*/ 	.byte	0x3f
	.zero		1


	//   ....[92]....
        /*0c78*/ 	.word	0x0001f250
        /*0c7c*/ 	.word	0x00000009
        /*0c80*/ 	.word	0x000168c0
        /*0c84*/ 	.short	0x010a
        /*0c86*/ 	.byte	0x3f
	.zero		1


	//   ....[93]....
        /*0c88*/ 	.word	0x0001f2a0
        /*0c8c*/ 	.word	0x0000000c
        /*0c90*/ 	.word	0x000168a0
        /*0c94*/ 	.short	0x010a
        /*0c96*/ 	.byte	0x3f
	.zero		1


	//   ....[94]....
        /*0c98*/ 	.word	0x0001f2f0
        /*0c9c*/ 	.word	0x0000000c
        /*0ca0*/ 	.word	0x000168c0
        /*0ca4*/ 	.short	0x010a
        /*0ca6*/ 	.byte	0x3f
	.zero		1


	//   ....[95]....
        /*0ca8*/ 	.word	0x0001f490
        /*0cac*/ 	.word	0x00000005
        /*0cb0*/ 	.word	0x00016840
        /*0cb4*/ 	.short	0x010a
        /*0cb6*/ 	.byte	0x3f
	.zero		1


	//   ....[96]....
        /*0cb8*/ 	.word	0x0001f4e0
        /*0cbc*/ 	.word	0x0000001b
        /*0cc0*/ 	.word	0x00016820
        /*0cc4*/ 	.short	0x010a
        /*0cc6*/ 	.byte	0x3f
	.zero		1


	//   ....[97]....
        /*0cc8*/ 	.word	0x0001f530
        /*0ccc*/ 	.word	0x00000003
        /*0cd0*/ 	.word	0x00016840
        /*0cd4*/ 	.short	0x010a
        /*0cd6*/ 	.byte	0x3f
	.zero		1


	//   ....[98]....
        /*0cd8*/ 	.word	0x0001f580
        /*0cdc*/ 	.word	0x00000002
        /*0ce0*/ 	.word	0x00000060
        /*0ce4*/ 	.short	0x010a
        /*0ce6*/ 	.byte	0x3f
	.zero		1


	//   ....[99]....
        /*0ce8*/ 	.word	0x0001f5d0
        /*0cec*/ 	.word	0x00000003
        /*0cf0*/ 	.word	0x00016840
        /*0cf4*/ 	.short	0x010a
        /*0cf6*/ 	.byte	0x3f
	.zero		1


	//   ....[100]....
        /*0cf8*/ 	.word	0x0001f620
        /*0cfc*/ 	.word	0x00000003
        /*0d00*/ 	.word	0x00000060
        /*0d04*/ 	.short	0x010a
        /*0d06*/ 	.byte	0x3f
	.zero		1


	//   ....[101]....
        /*0d08*/ 	.word	0x0001f670
        /*0d0c*/ 	.word	0x00000002
        /*0d10*/ 	.word	0x00016840
        /*0d14*/ 	.short	0x010a
        /*0d16*/ 	.byte	0x3f
	.zero		1


	//   ....[102]....
        /*0d18*/ 	.word	0x0001f6c0
        /*0d1c*/ 	.word	0x00000002
        /*0d20*/ 	.word	0x00000060
        /*0d24*/ 	.short	0x010a
        /*0d26*/ 	.byte	0x3f
	.zero		1


	//   ....[103]....
        /*0d28*/ 	.word	0x0001f710
        /*0d2c*/ 	.word	0x00000003
        /*0d30*/ 	.word	0x00016860
        /*0d34*/ 	.short	0x010a
        /*0d36*/ 	.byte	0x3f
	.zero		1


	//   ....[104]....
        /*0d38*/ 	.word	0x000200c0
        /*0d3c*/ 	.word	0x00000009
        /*0d40*/ 	.word	0x00016820
        /*0d44*/ 	.short	0x010a
        /*0d46*/ 	.byte	0x3f
	.zero		1


	//   ....[105]....
        /*0d48*/ 	.word	0x00020260
        /*0d4c*/ 	.word	0x00000007
        /*0d50*/ 	.word	0x00000000
        /*0d54*/ 	.short	0x010a
        /*0d56*/ 	.byte	0x3f
	.zero		1


	//   ....[106]....
        /*0d58*/ 	.word	0x000202b0
        /*0d5c*/ 	.word	0x00000003
        /*0d60*/ 	.word	0x00000000
        /*0d64*/ 	.short	0x010a
        /*0d66*/ 	.byte	0x3f
	.zero		1


	//   ....[107]....
        /*0d68*/ 	.word	0x00020300
        /*0d6c*/ 	.word	0x00000005
        /*0d70*/ 	.word	0x00000000
        /*0d74*/ 	.short	0x010a
        /*0d76*/ 	.byte	0x3f
	.zero		1


	//----- nvinfo : EIATTR_NUM_MBARRIERS
	.align		4
.L_1641:
        /*0d78*/ 	.byte	0x03, 0x38
        /*0d7a*/ 	.short	0x0016


	//----- nvinfo : EIATTR_EXIT_INSTR_OFFSETS
	.align		4
        /*0d7c*/ 	.byte	0x04, 0x1c
        /*0d7e*/ 	.short	(.L_1643 - .L_1642)


	//   ....[0]....
.L_1642:
        /*0d80*/ 	.word	0x0001e150


	//----- nvinfo : EIATTR_MAX_THREADS
	.align		4
.L_1643:
        /*0d84*/ 	.byte	0x04, 0x05
        /*0d86*/ 	.short	(.L_1645 - .L_1644)
.L_1644:
        /*0d88*/ 	.word	0x00000200
        /*0d8c*/ 	.word	0x00000001
        /*0d90*/ 	.word	0x00000001


	//----- nvinfo : EIATTR_CRS_STACK_SIZE
	.align		4
.L_1645:
        /*0d94*/ 	.byte	0x04, 0x1e
        /*0d96*/ 	.short	(.L_1647 - .L_1646)
.L_1646:
        /*0d98*/ 	.word	0x00000000


	//----- nvinfo : EIATTR_CBANK_PARAM_SIZE
	.align		4
.L_1647:
        /*0d9c*/ 	.byte	0x03, 0x19
        /*0d9e*/ 	.short	0x0a70


	//----- nvinfo : EIATTR_PARAM_CBANK
	.align		4
        /*0da0*/ 	.byte	0x04, 0x0a
        /*0da2*/ 	.short	(.L_1649 - .L_1648)
	.align		4
.L_1648:
        /*0da4*/ 	.word	index@(.nv.constant0._ZN7cutlass13device_kernelIN5flash11enable_sm90INS1_16FlashAttnFwdSm90INS1_25CollectiveMainloopFwdSm90ILi2EN4cute5tupleIJNS5_1CILi1EEES8_S8_EEENS6_IJNS7_ILi192EEENS7_ILi128EEENS7_ILi64EEEEEELi64ENS_10bfloat16_tEfNS_4arch4Sm90ELb0ELb1ELb1ELb1ELb0ELb1ELb0ELb1ELb1ELb0ELb0ELb0EEENS1_21CollectiveEpilogueFwdINS6_IJSA_SC_SB_EEES9_SE_SG_Li384ELb1ELb0ELb0ELb0EEENS1_36VarlenDynamicPersistentTileSchedulerILi192ELi128ELi384ELi32ELb0ELb0ELb1ELb1ELb0ELb1EEEEEEEEEvNT_6ParamsE)
        /*0da8*/ 	.short	0x0210
        /*0daa*/ 	.short	0x0a70


	//----- nvinfo : EIATTR_SW_WAR
	.align		4
.L_1649:
        /*0dac*/ 	.byte	0x04, 0x36
        /*0dae*/ 	.short	(.L_1651 - .L_1650)
.L_1650:
        /*0db0*/ 	.word	0x00000008
.L_1651:


//--------------------- .nv.info._ZN7cutlass13device_kernelIN5flash11enable_sm90INS1_16FlashAttnFwdSm90INS1_25CollectiveMainloopFwdSm90ILi2EN4cute5tupleIJNS5_1CILi1EEES8_S8_EEENS6_IJNS7_ILi192EEENS7_ILi128EEENS7_ILi64EEEEEELi64ENS_10bfloat16_tEfNS_4arch4Sm90ELb1ELb0ELb1ELb0ELb0ELb0ELb0ELb1ELb1ELb0ELb0ELb0EEENS1_21CollectiveEpilogueFwdINS6_IJSA_SC_SB_EEES9_SE_SG_Li384ELb0ELb0ELb0ELb0EEENS1_30DynamicPersistentTileSchedulerILi384ELi32ELb0ELb0ELb1EEEEEEEEEvNT_6ParamsE --------------------------
	.section	.nv.info._ZN7cutlass13device_kernelIN5flash11enable_sm90INS1_16FlashAttnFwdSm90INS1_25CollectiveMainloopFwdSm90ILi2EN4cute5tupleIJNS5_1CILi1EEES8_S8_EEENS6_IJNS7_ILi192EEENS7_ILi128EEENS7_ILi64EEEEEELi64ENS_10bfloat16_tEfNS_4arch4Sm90ELb1ELb0ELb1ELb0ELb0ELb0ELb0ELb1ELb1ELb0ELb0ELb0EEENS1_21CollectiveEpilogueFwdINS6_IJSA_SC_SB_EEES9_SE_SG_Li384ELb0ELb0ELb0ELb0EEENS1_30DynamicPersistentTileSchedulerILi384ELi32ELb0ELb0ELb1EEEEEEEEEvNT_6ParamsE,"",@"SHT_CUDA_INFO"
	.sectionflags	@""
	.align	4


	//----- nvinfo : EIATTR_CUDA_API_VERSION
	.align		4
        /*0000*/ 	.byte	0x04, 0x37
        /*0002*/ 	.short	(.L_1653 - .L_1652)
.L_1652:
        /*0004*/ 	.word	0x00000082


	//----- nvinfo : EIATTR_KPARAM_INFO
	.align		4
.L_1653:
        /*0008*/ 	.byte	0x04, 0x17
        /*000a*/ 	.short	(.L_1655 - .L_1654)
.L_1654:
        /*000c*/ 	.word	0x00000000
        /*0010*/ 	.short	0x0000
        /*0012*/ 	.short	0x0070
        /*0014*/ 	.byte	0x00, 0xf0, 0x01, 0x2e


	//----- nvinfo : EIATTR_SPARSE_MMA_MASK
	.align		4
.L_1655:
        /*0018*/ 	.byte	0x03, 0x50
        /*001a*/ 	.short	0x0000


	//----- nvinfo : EIATTR_MAXREG_COUNT
	.align		4
        /*001c*/ 	.byte	0x03, 0x1b
        /*001e*/ 	.short	0x0080


	//----- nvinfo : EIATTR_NUM_BARRIERS
	.align		4
        /*0020*/ 	.byte	0x02, 0x4c
        /*0022*/ 	.byte	0x10
	.zero		1


	//----- nvinfo : EIATTR_EXTERNS
	.align		4
        /*0024*/ 	.byte	0x04, 0x0f
        /*0026*/ 	.short	(.L_1657 - .L_1656)


	//   ....[0]....
	.align		4
.L_1656:
        /*0028*/ 	.word	index@(__assertfail)


	//----- nvinfo : EIATTR_MERCURY_ISA_VERSION
	.align		4
.L_1657:
        /*002c*/ 	.byte	0x03, 0x5f
        /*002e*/ 	.short	0x0101


	//----- nvinfo : EIATTR_INT_WARP_WIDE_INSTR_OFFSETS
	.align		4
        /*0030*/ 	.byte	0x04, 0x31
        /*0032*/ 	.short	(.L_1659 - .L_1658)


	//   ....[0]....
.L_1658:
        /*0034*/ 	.word	0x00000180


	//   ....[1]....
        /*0038*/ 	.word	0x000001b0


	//   ....[2]....
        /*003c*/ 	.word	0x000001c0


	//   ....[3]....
        /*0040*/ 	.word	0x0000aef0


	//   ....[4]....
        /*0044*/ 	.word	0x0000af80


	//   ....[5]....
        /*0048*/ 	.word	0x0000b430


	//   ....[6]....
        /*004c*/ 	.word	0x0000cb50


	//   ....[7]....
        /*0050*/ 	.word	0x0000cbe0


	//----- nvinfo : EIATTR_COOP_GROUP_MASK_REGIDS
	.align		4
.L_1659:
        /*0054*/ 	.byte	0x04, 0x29
        /*0056*/ 	.short	(.L_1661 - .L_1660)


	//   ....[0]....
.L_1660:
        /*0058*/ 	.word	0xffffffff


	//   ....[1]....
        /*005c*/ 	.word	0xffffffff


	//   ....[2]....
        /*0060*/ 	.word	0xffffffff


	//   ....[3]....
        /*0064*/ 	.word	0xffffffff


	//   ....[4]....
        /*0068*/ 	.word	0xffffffff


	//   ....[5]....
        /*006c*/ 	.word	0xffffffff


	//   ....[6]....
        /*0070*/ 	.word	0xffffffff


	//   ....[7]....
        /*0074*/ 	.word	0xffffffff


	//   ....[8]....
        /*0078*/ 	.word	0xffffffff


	//   ....[9]....
        /*007c*/ 	.word	0xffffffff


	//   ....[10]....
        /*0080*/ 	.word	0xffffffff


	//   ....[11]....
        /*0084*/ 	.word	0xffffffff


	//   ....[12]....
        /*0088*/ 	.word	0xffffffff


	//   ....[13]....
        /*008c*/ 	.word	0xffffffff


	//   ....[14]....
        /*0090*/ 	.word	0xffffffff


	//   ....[15]....
        /*0094*/ 	.word	0xffffffff


	//   ....[16]....
        /*0098*/ 	.word	0xffffffff


	//   ....[17]....
        /*009c*/ 	.word	0xffffffff


	//   ....[18]....
        /*00a0*/ 	.word	0xffffffff


	//   ....[19]....
        /*00a4*/ 	.word	0xffffffff


	//   ....[20]....
        /*00a8*/ 	.word	0xffffffff


	//   ....[21]....
        /*00ac*/ 	.word	0xffffffff


	//   ....[22]....
        /*00b0*/ 	.word	0xffffffff


	//   ....[23]....
        /*00b4*/ 	.word	0xffffffff


	//   ....[24]....
        /*00b8*/ 	.word	0xffffffff


	//   ....[25]....
        /*00bc*/ 	.word	0xffffffff


	//   ....[26]....
        /*00c0*/ 	.word	0xffffffff


	//   ....[27]....
        /*00c4*/ 	.word	0xffffffff


	//   ....[28]....
        /*00c8*/ 	.word	0x0500000f


	//   ....[29]....
        /*00cc*/ 	.word	0x0500000f


	//----- nvinfo : EIATTR_COOP_GROUP_INSTR_OFFSETS
	.align		4
.L_1661:
        /*00d0*/ 	.byte	0x04, 0x28
        /*00d2*/ 	.short	(.L_1663 - .L_1662)


	//   ....[0]....
.L_1662:
        /*00d4*/ 	.word	0x00000060


	//   ....[1]....
        /*00d8*/ 	.word	0x00000190


	//   ....[2]....
        /*00dc*/ 	.word	0x000001e0


	//   ....[3]....
        /*00e0*/ 	.word	0x000003d0


	//   ....[4]....
        /*00e4*/ 	.word	0x00000530


	//   ....[5]....
        /*00e8*/ 	.word	0x00000650


	//   ....[6]....
        /*00ec*/ 	.word	0x000007b0


	//   ....[7]....
        /*00f0*/ 	.word	0x000012f0


	//   ....[8]....
        /*00f4*/ 	.word	0x00002700


	//   ....[9]....
        /*00f8*/ 	.word	0x000027a0


	//   ....[10]....
        /*00fc*/ 	.word	0x00003210


	//   ....[11]....
        /*0100*/ 	.word	0x000032a0


	//   ....[12]....
        /*0104*/ 	.word	0x00005300


	//   ....[13]....
        /*0108*/ 	.word	0x000053a0


	//   ....[14]....
        /*010c*/ 	.word	0x00005e00


	//   ....[15]....
        /*0110*/ 	.word	0x00005ea0


	//   ....[16]....
        /*0114*/ 	.word	0x00007b60


	//   ....[17]....
        /*0118*/ 	.word	0x00007bd0


	//   ....[18]....
        /*011c*/ 	.word	0x000082c0


	//   ....[19]....
        /*0120*/ 	.word	0x00008360


	//   ....[20]....
        /*0124*/ 	.word	0x000093a0


	//   ....[21]....
        /*0128*/ 	.word	0x000093e0


	//   ....[22]....
        /*012c*/ 	.word	0x000094c0


	//   ....[23]....
        /*0130*/ 	.word	0x000094d0


	//   ....[24]....
        /*0134*/ 	.word	0x00009fd0


	//   ....[25]....
        /*0138*/ 	.word	0x0000a990


	//   ....[26]....
        /*013c*/ 	.word	0x0000ce80


	//   ....[27]....
        /*0140*/ 	.word	0x0000d000


	//   ....[28]....
        /*0144*/ 	.word	0x0000d540


	//   ....[29]....
        /*0148*/ 	.word	0x0000d930


	//----- nvinfo : EIATTR_REG_RECONFIG
	.align		4
.L_1663:
        /*014c*/ 	.byte	0x01, 0x54
	.zero		2


	//----- nvinfo : EIATTR_SYSCALL_OFFSETS
	.align		4
        /*0150*/ 	.byte	0x04, 0x46
        /*0152*/ 	.short	(.L_1665 - .L_1664)


	//   ....[0]....
.L_1664:
        /*0154*/ 	.word	0x000014a0


	//   ....[1]....
        /*0158*/ 	.word	0x0000b110


	//   ....[2]....
        /*015c*/ 	.word	0x0000b250


	//   ....[3]....
        /*0160*/ 	.word	0x0000b340


	//----- nvinfo : EIATTR_MBARRIER_INSTR_OFFSETS
	.align		4
.L_1665:
        /*0164*/ 	.byte	0x04, 0x39
        /*0166*/ 	.short	(.L_1667 - .L_1666)


	//   ....[0]....
.L_1666:
        /*0168*/ 	.word	0x00000280
        /*016c*/ 	.word	0x000000ff
        /*0170*/ 	.word	0x00016800
        /*0174*/ 	.short	0x0100
        /*0176*/ 	.byte	0x06
	.zero		1


	//   ....[1]....
        /*0178*/ 	.word	0x00000290
        /*017c*/ 	.word	0x000000ff
        /*0180*/ 	.word	0x00016820
        /*0184*/ 	.short	0x0100
        /*0186*/ 	.byte	0x06
	.zero		1


	//   ....[2]....
        /*0188*/ 	.word	0x00000380
        /*018c*/ 	.word	0x000000ff
        /*0190*/ 	.word	0x00016830
        /*0194*/ 	.short	0x0100
        /*0196*/ 	.byte	0x08
	.zero		1


	//   ....[3]....
        /*0198*/ 	.word	0x00000390
        /*019c*/ 	.word	0x000000ff
        /*01a0*/ 	.word	0x00016840
        /*01a4*/ 	.short	0x0100
        /*01a6*/ 	.byte	0x08
	.zero		1


	//   ....[4]....
        /*01a8*/ 	.word	0x000003a0
        /*01ac*/ 	.word	0x000000ff
        /*01b0*/ 	.word	0x00016838
        /*01b4*/ 	.short	0x0100
        /*01b6*/ 	.byte	0x08
	.zero		1


	//   ....[5]....
        /*01b8*/ 	.word	0x000003b0
        /*01bc*/ 	.word	0x000000ff
        /*01c0*/ 	.word	0x00016848
        /*01c4*/ 	.short	0x0100
        /*01c6*/ 	.byte	0x08
	.zero		1


	//   ....[6]....
        /*01c8*/ 	.word	0x000004e0
        /*01cc*/ 	.word	0x000000ff
        /*01d0*/ 	.word	0x00016850
        /*01d4*/ 	.short	0x0100
        /*01d6*/ 	.byte	0x08
	.zero		1


	//   ....[7]....
        /*01d8*/ 	.word	0x000004f0
        /*01dc*/ 	.word	0x000000ff
        /*01e0*/ 	.word	0x00016860
        /*01e4*/ 	.short	0x0100
        /*01e6*/ 	.byte	0x08
	.zero		1


	//   ....[8]....
        /*01e8*/ 	.word	0x00000500
        /*01ec*/ 	.word	0x000000ff
        /*01f0*/ 	.word	0x00016858
        /*01f4*/ 	.short	0x0100
        /*01f6*/ 	.byte	0x08
	.zero		1


	//   ....[9]....
        /*01f8*/ 	.word	0x00000510
        /*01fc*/ 	.word	0x000000ff
        /*0200*/ 	.word	0x00016868
        /*0204*/ 	.short	0x0100
        /*0206*/ 	.byte	0x08
	.zero		1


	//   ....[10]....
        /*0208*/ 	.word	0x00000600
        /*020c*/ 	.word	0x000000ff
        /*0210*/ 	.word	0x00016870
        /*0214*/ 	.short	0x0100
        /*0216*/ 	.byte	0x06
	.zero		1


	//   ....[11]....
        /*0218*/ 	.word	0x00000610
        /*021c*/ 	.word	0x000000ff
        /*0220*/ 	.word	0x00016880
        /*0224*/ 	.short	0x0100
        /*0226*/ 	.byte	0x06
	.zero		1


	//   ....[12]....
        /*0228*/ 	.word	0x00000620
        /*022c*/ 	.word	0x000000ff
        /*0230*/ 	.word	0x00016878
        /*0234*/ 	.short	0x0100
        /*0236*/ 	.byte	0x06
	.zero		1


	//   ....[13]....
        /*0238*/ 	.word	0x00000630
        /*023c*/ 	.word	0x000000ff
        /*0240*/ 	.word	0x00016888
        /*0244*/ 	.short	0x0100
        /*0246*/ 	.byte	0x06
	.zero		1


	//   ....[14]....
        /*0248*/ 	.word	0x00000760
        /*024c*/ 	.word	0x000000ff
        /*0250*/ 	.word	0x00016890
        /*0254*/ 	.short	0x0100
        /*0256*/ 	.byte	0x08
	.zero		1


	//   ....[15]....
        /*0258*/ 	.word	0x00000770
        /*025c*/ 	.word	0x000000ff
        /*0260*/ 	.word	0x000168a0
        /*0264*/ 	.short	0x0100
        /*0266*/ 	.byte	0x08
	.zero		1


	//   ....[16]....
        /*0268*/ 	.word	0x00000780
        /*026c*/ 	.word	0x000000ff
        /*0270*/ 	.word	0x00016898
        /*0274*/ 	.short	0x0100
        /*0276*/ 	.byte	0x08
	.zero		1


	//   ....[17]....
        /*0278*/ 	.word	0x00000790
        /*027c*/ 	.word	0x000000ff
        /*0280*/ 	.word	0x000168a8
        /*0284*/ 	.short	0x0100
        /*0286*/ 	.byte	0x08
	.zero		1


	//   ....[18]....
        /*0288*/ 	.word	0x000008c0
        /*028c*/ 	.word	0x000000ff
        /*0290*/ 	.word	0x000168b0
        /*0294*/ 	.short	0x0100
        /*0296*/ 	.byte	0x08
	.zero		1


	//   ....[19]....
        /*0298*/ 	.word	0x000008d0
        /*029c*/ 	.word	0x000000ff
        /*02a0*/ 	.word	0x000168c0
        /*02a4*/ 	.short	0x0100
        /*02a6*/ 	.byte	0x08
	.zero		1


	//   ....[20]....
        /*02a8*/ 	.word	0x000008e0
        /*02ac*/ 	.word	0x000000ff
        /*02b0*/ 	.word	0x000168b8
        /*02b4*/ 	.short	0x0100
        /*02b6*/ 	.byte	0x08
	.zero		1


	//   ....[21]....
        /*02b8*/ 	.word	0x000008f0
        /*02bc*/ 	.word	0x000000ff
        /*02c0*/ 	.word	0x000168c8
        /*02c4*/ 	.short	0x0100
        /*02c6*/ 	.byte	0x08
	.zero		1


	//   ....[22]....
        /*02c8*/ 	.word	0x00001520
        /*02cc*/ 	.word	0x000000ff
        /*02d0*/ 	.word	0x00016800
        /*02d4*/ 	.short	0x010a
        /*02d6*/ 	.byte	0x28
	.zero		1


	//   ....[23]....
        /*02d8*/ 	.word	0x000015a0
        /*02dc*/ 	.word	0x00000000
        /*02e0*/ 	.word	0x00016830
        /*02e4*/ 	.short	0x010a
        /*02e6*/ 	.byte	0x3f
	.zero		1


	//   ....[24]....
        /*02e8*/ 	.word	0x00001600
        /*02ec*/ 	.word	0x00000000
        /*02f0*/ 	.word	0x00016830
        /*02f4*/ 	.short	0x010a
        /*02f6*/ 	.byte	0x3f
	.zero		1


	//   ....[25]....
        /*02f8*/ 	.word	0x000021d0
        /*02fc*/ 	.word	0x00000000
        /*0300*/ 	.word	0x00000000
        /*0304*/ 	.short	0x0101
        /*0306*/ 	.byte	0x3f
	.zero		1


	//   ....[26]....
        /*0308*/ 	.word	0x00004100
        /*030c*/ 	.word	0x000000ff
        /*0310*/ 	.word	0x00016830
        /*0314*/ 	.short	0x010a
        /*0316*/ 	.byte	0x06
	.zero		1


	//   ....[27]....
        /*0318*/ 	.word	0x00004140
        /*031c*/ 	.word	0x000000ff
        /*0320*/ 	.word	0x00016830
        /*0324*/ 	.short	0x010a
        /*0326*/ 	.byte	0x06
	.zero		1


	//   ....[28]....
        /*0328*/ 	.word	0x00004320
        /*032c*/ 	.word	0x000000ff
        /*0330*/ 	.word	0x00016850
        /*0334*/ 	.short	0x010a
        /*0336*/ 	.byte	0x06
	.zero		1


	//   ....[29]....
        /*0338*/ 	.word	0x00004360
        /*033c*/ 	.word	0x000000ff
        /*0340*/ 	.word	0x00016850
        /*0344*/ 	.short	0x010a
        /*0346*/ 	.byte	0x06
	.zero		1


	//   ....[30]....
        /*0348*/ 	.word	0x00006480
        /*034c*/ 	.word	0x0000001b
        /*0350*/ 	.word	0x00000000
        /*0354*/ 	.short	0x0101
        /*0356*/ 	.byte	0x3f
	.zero		1


	//   ....[31]....
        /*0358*/ 	.word	0x00006500
        /*035c*/ 	.word	0x00000027
        /*0360*/ 	.word	0x00000000
        /*0364*/ 	.short	0x0101
        /*0366*/ 	.byte	0x3f
	.zero		1


	//   ....[32]....
        /*0368*/ 	.word	0x00006f00
        /*036c*/ 	.word	0x000000ff
        /*0370*/ 	.word	0x00016830
        /*0374*/ 	.short	0x010a
        /*0376*/ 	.byte	0x06
	.zero		1


	//   ....[33]....
        /*0378*/ 	.word	0x00006f40
        /*037c*/ 	.word	0x000000ff
        /*0380*/ 	.word	0x00016830
        /*0384*/ 	.short	0x010a
        /*0386*/ 	.byte	0x06
	.zero		1


	//   ....[34]....
        /*0388*/ 	.word	0x00007120
        /*038c*/ 	.word	0x000000ff
        /*0390*/ 	.word	0x00016850
        /*0394*/ 	.short	0x010a
        /*0396*/ 	.byte	0x06
	.zero		1


	//   ....[35]....
        /*0398*/ 	.word	0x00007160
        /*039c*/ 	.word	0x000000ff
        /*03a0*/ 	.word	0x00016850
        /*03a4*/ 	.short	0x010a
        /*03a6*/ 	.byte	0x06
	.zero		1


	//   ....[36]....
        /*03a8*/ 	.word	0x000087f0
        /*03ac*/ 	.word	0x00000021
        /*03b0*/ 	.word	0x00000000
        /*03b4*/ 	.short	0x0101
        /*03b6*/ 	.byte	0x3f
	.zero		1


	//   ....[37]....
        /*03b8*/ 	.word	0x000089a0
        /*03bc*/ 	.word	0x00000021
        /*03c0*/ 	.word	0x00000000
        /*03c4*/ 	.short	0x0101
        /*03c6*/ 	.byte	0x3f
	.zero		1


	//   ....[38]....
        /*03c8*/ 	.word	0x00009310
        /*03cc*/ 	.word	0x000000ff
        /*03d0*/ 	.word	0x00016850
        /*03d4*/ 	.short	0x010a
        /*03d6*/ 	.byte	0x05
	.zero		1


	//   ....[39]....
        /*03d8*/ 	.word	0x00009350
        /*03dc*/ 	.word	0x000000ff
        /*03e0*/ 	.word	0x00016850
        /*03e4*/ 	.short	0x010a
        /*03e6*/ 	.byte	0x05
	.zero		1


	//   ....[40]....
        /*03e8*/ 	.word	0x00009950
        /*03ec*/ 	.word	0x00000000
        /*03f0*/ 	.word	0x00000000
        /*03f4*/ 	.short	0x0101
        /*03f6*/ 	.byte	0x3f
	.zero		1


	//   ....[41]....
        /*03f8*/ 	.word	0x0000a160
        /*03fc*/ 	.word	0x000000ff
        /*0400*/ 	.word	0x00000000
        /*0404*/ 	.short	0x0101
        /*0406*/ 	.byte	0x05
	.zero		1


	//   ....[42]....
        /*0408*/ 	.word	0x0000b6d0
        /*040c*/ 	.word	0x0000000d
        /*0410*/ 	.word	0x00016840
        /*0414*/ 	.short	0x010a
        /*0416*/ 	.byte	0x3f
	.zero		1


	//   ....[43]....
        /*0418*/ 	.word	0x0000b9c0
        /*041c*/ 	.word	0x000000ff
        /*0420*/ 	.word	0x00016820
        /*0424*/ 	.short	0x010a
        /*0426*/ 	.byte	0x27
	.zero		1


	//   ....[44]....
        /*0428*/ 	.word	0x0000bc90
        /*042c*/ 	.word	0x00000003
        /*0430*/ 	.word	0x00016840
        /*0434*/ 	.short	0x010a
        /*0436*/ 	.byte	0x3f
	.zero		1


	//   ....[45]....
        /*0438*/ 	.word	0x0000be30
        /*043c*/ 	.word	0x00000002
        /*0440*/ 	.word	0x00000060
        /*0444*/ 	.short	0x010a
        /*0446*/ 	.byte	0x3f
	.zero		1


	//   ....[46]....
        /*0448*/ 	.word	0x0000c260
        /*044c*/ 	.word	0x00000004
        /*0450*/ 	.word	0x00016840
        /*0454*/ 	.short	0x010a
        /*0456*/ 	.byte	0x3f
	.zero		1


	//   ....[47]....
        /*0458*/ 	.word	0x0000c400
        /*045c*/ 	.word	0x00000004
        /*0460*/ 	.word	0x00000060
        /*0464*/ 	.short	0x010a
        /*0466*/ 	.byte	0x3f
	.zero		1


	//   ....[48]....
        /*0468*/ 	.word	0x0000c790
        /*046c*/ 	.word	0x00000003
        /*0470*/ 	.word	0x00016840
        /*0474*/ 	.short	0x010a
        /*0476*/ 	.byte	0x3f
	.zero		1


	//   ....[49]....
        /*0478*/ 	.word	0x0000c930
        /*047c*/ 	.word	0x00000003
        /*0480*/ 	.word	0x00000060
        /*0484*/ 	.short	0x010a
        /*0486*/ 	.byte	0x3f
	.zero		1


	//   ....[50]....
        /*0488*/ 	.word	0x0000cc60
        /*048c*/ 	.word	0x00000003
        /*0490*/ 	.word	0x00016860
        /*0494*/ 	.short	0x010a
        /*0496*/ 	.byte	0x3f
	.zero		1


	//   ....[51]....
        /*0498*/ 	.word	0x0000cfe0
        /*049c*/ 	.word	0x00000007
        /*04a0*/ 	.word	0x00016820
        /*04a4*/ 	.short	0x010a
        /*04a6*/ 	.byte	0x3f
	.zero		1


	//   ....[52]....
        /*04a8*/ 	.word	0x0000d100
        /*04ac*/ 	.word	0x00000005
        /*04b0*/ 	.word	0x00000000
        /*04b4*/ 	.short	0x010a
        /*04b6*/ 	.byte	0x3f
	.zero		1


	//   ....[53]....
        /*04b8*/ 	.word	0x0000d170
        /*04bc*/ 	.word	0x00000003
        /*04c0*/ 	.word	0x00000000
        /*04c4*/ 	.short	0x010a
        /*04c6*/ 	.byte	0x3f
	.zero		1


	//   ....[54]....
        /*04c8*/ 	.word	0x0000d1d0
        /*04cc*/ 	.word	0x00000005
        /*04d0*/ 	.word	0x00000000
        /*04d4*/ 	.short	0x010a
        /*04d6*/ 	.byte	0x3f
	.zero		1


	//   ....[55]....
        /*04d8*/ 	.word	0x0000d200
        /*04dc*/ 	.word	0x00000003
        /*04e0*/ 	.word	0x00000000
        /*04e4*/ 	.short	0x010a
        /*04e6*/ 	.byte	0x3f
	.zero		1


	//   ....[56]....
        /*04e8*/ 	.word	0x0000d270
        /*04ec*/ 	.word	0x00000003
        /*04f0*/ 	.word	0x00016800
        /*04f4*/ 	.short	0x010a
        /*04f6*/ 	.byte	0x3f
	.zero		1


	//   ....[57]....
        /*04f8*/ 	.word	0x0000d2c0
        /*04fc*/ 	.word	0x00000000
        /*0500*/ 	.word	0x00016830
        /*0504*/ 	.short	0x010a
        /*0506*/ 	.byte	0x3f
	.zero		1


	//   ....[58]....
        /*0508*/ 	.word	0x0000d320
        /*050c*/ 	.word	0x00000007
        /*0510*/ 	.word	0x00016830
        /*0514*/ 	.short	0x010a
        /*0516*/ 	.byte	0x3f
	.zero		1


	//   ....[59]....
        /*0518*/ 	.word	0x0000d380
        /*051c*/ 	.word	0x00000007
        /*0520*/ 	.word	0x00016850
        /*0524*/ 	.short	0x010a
        /*0526*/ 	.byte	0x3f
	.zero		1


	//   ....[60]....
        /*0528*/ 	.word	0x0000d3e0
        /*052c*/ 	.word	0x00000007
        /*0530*/ 	.word	0x00016830
        /*0534*/ 	.short	0x010a
        /*0536*/ 	.byte	0x3f
	.zero		1


	//   ....[61]....
        /*0538*/ 	.word	0x0000d440
        /*053c*/ 	.word	0x00000007
        /*0540*/ 	.word	0x00016850
        /*0544*/ 	.short	0x010a
        /*0546*/ 	.byte	0x3f
	.zero		1


	//   ....[62]....
        /*0548*/ 	.word	0x0000d4a0
        /*054c*/ 	.word	0x00000005
        /*0550*/ 	.word	0x00016850
        /*0554*/ 	.short	0x010a
        /*0556*/ 	.byte	0x3f
	.zero		1


	//   ....[63]....
        /*0558*/ 	.word	0x0000d600
        /*055c*/ 	.word	0x0000000d
        /*0560*/ 	.word	0x00016840
        /*0564*/ 	.short	0x010a
        /*0566*/ 	.byte	0x3f
	.zero		1


	//   ....[64]....
        /*0568*/ 	.word	0x0000d660
        /*056c*/ 	.word	0x00000005
        /*0570*/ 	.word	0x00016820
        /*0574*/ 	.short	0x010a
        /*0576*/ 	.byte	0x3f
	.zero		1


	//   ....[65]....
        /*0578*/ 	.word	0x0000d6b0
        /*057c*/ 	.word	0x00000003
        /*0580*/ 	.word	0x00016840
        /*0584*/ 	.short	0x010a
        /*0586*/ 	.byte	0x3f
	.zero		1


	//   ....[66]....
        /*0588*/ 	.word	0x0000d700
        /*058c*/ 	.word	0x00000002
        /*0590*/ 	.word	0x00000060
        /*0594*/ 	.short	0x010a
        /*0596*/ 	.byte	0x3f
	.zero		1


	//   ....[67]....
        /*0598*/ 	.word	0x0000d750
        /*059c*/ 	.word	0x00000004
        /*05a0*/ 	.word	0x00016840
        /*05a4*/ 	.short	0x010a
        /*05a6*/ 	.byte	0x3f
	.zero		1


	//   ....[68]....
        /*05a8*/ 	.word	0x0000d7a0
        /*05ac*/ 	.word	0x00000004
        /*05b0*/ 	.word	0x00000060
        /*05b4*/ 	.short	0x010a
        /*05b6*/ 	.byte	0x3f
	.zero		1


	//   ....[69]....
        /*05b8*/ 	.word	0x0000d7f0
        /*05bc*/ 	.word	0x00000003
        /*05c0*/ 	.word	0x00016840
        /*05c4*/ 	.short	0x010a
        /*05c6*/ 	.byte	0x3f
	.zero		1


	//   ....[70]....
        /*05c8*/ 	.word	0x0000d840
        /*05cc*/ 	.word	0x00000003
        /*05d0*/ 	.word	0x00000060
        /*05d4*/ 	.short	0x010a
        /*05d6*/ 	.byte	0x3f
	.zero		1


	//   ....[71]....
        /*05d8*/ 	.word	0x0000d890
        /*05dc*/ 	.word	0x00000003
        /*05e0*/ 	.word	0x00016860
        /*05e4*/ 	.short	0x010a
        /*05e6*/ 	.byte	0x3f
	.zero		1


	//   ....[72]....
        /*05e8*/ 	.word	0x0000d970
        /*05ec*/ 	.word	0x00000007
        /*05f0*/ 	.word	0x00016820
        /*05f4*/ 	.short	0x010a
        /*05f6*/ 	.byte	0x3f
	.zero		1


	//   ....[73]....
        /*05f8*/ 	.word	0x0000d9c0
        /*05fc*/ 	.word	0x00000005
        /*0600*/ 	.word	0x00000000
        /*0604*/ 	.short	0x010a
        /*0606*/ 	.byte	0x3f
	.zero		1


	//   ....[74]....
        /*0608*/ 	.word	0x0000da10
        /*060c*/ 	.word	0x00000003
        /*0610*/ 	.word	0x00000000
        /*0614*/ 	.short	0x010a
        /*0616*/ 	.byte	0x3f
	.zero		1


	//   ....[75]....
        /*0618*/ 	.word	0x0000da60
        /*061c*/ 	.word	0x00000005
        /*0620*/ 	.word	0x00000000
        /*0624*/ 	.short	0x010a
        /*0626*/ 	.byte	0x3f
	.zero		1


	//----- nvinfo : EIATTR_NUM_MBARRIERS
	.align		4
.L_1667:
        /*0628*/ 	.byte	0x03, 0x38
        /*062a*/ 	.short	0x0016


	//----- nvinfo : EIATTR_EXIT_INSTR_OFFSETS
	.align		4
        /*062c*/ 	.byte	0x04, 0x1c
        /*062e*/ 	.short	(.L_1669 - .L_1668)


	//   ....[0]....
.L_1668:
        /*0630*/ 	.word	0x00000a50


	//   ....[1]....
        /*0634*/ 	.word	0x0000a950


	//   ....[2]....
        /*0638*/ 	.word	0x0000a9b0


	//   ....[3]....
        /*063c*/ 	.word	0x0000d020


	//   ....[4]....
        /*0640*/ 	.word	0x0000d250


	//----- nvinfo : EIATTR_MAX_THREADS
	.align		4
.L_1669:
        /*0644*/ 	.byte	0x04, 0x05
        /*0646*/ 	.short	(.L_1671 - .L_1670)
.L_1670:
        /*0648*/ 	.word	0x00000200
        /*064c*/ 	.word	0x00000001
        /*0650*/ 	.word	0x00000001


	//----- nvinfo : EIATTR_CRS_STACK_SIZE
	.align		4
.L_1671:
        /*0654*/ 	.byte	0x04, 0x1e
        /*0656*/ 	.short	(.L_1673 - .L_1672)
.L_1672:
        /*0658*/ 	.word	0x00000000


	//----- nvinfo : EIATTR_CBANK_PARAM_SIZE
	.align		4
.L_1673:
        /*065c*/ 	.byte	0x03, 0x19
        /*065e*/ 	.short	0x0bf0


	//----- nvinfo : EIATTR_PARAM_CBANK
	.align		4
        /*0660*/ 	.byte	0x04, 0x0a
        /*0662*/ 	.short	(.L_1675 - .L_1674)
	.align		4
.L_1674:
        /*0664*/ 	.word	index@(.nv.constant0._ZN7cutlass13device_kernelIN5flash11enable_sm90INS1_16FlashAttnFwdSm90INS1_25CollectiveMainloopFwdSm90ILi2EN4cute5tupleIJNS5_1CILi1EEES8_S8_EEENS6_IJNS7_ILi192EEENS7_ILi128EEENS7_ILi64EEEEEELi64ENS_10bfloat16_tEfNS_4arch4Sm90ELb1ELb0ELb1ELb0ELb0ELb0ELb0ELb1ELb1ELb0ELb0ELb0EEENS1_21CollectiveEpilogueFwdINS6_IJSA_SC_SB_EEES9_SE_SG_Li384ELb0ELb0ELb0ELb0EEENS1_30DynamicPersistentTileSchedulerILi384ELi32ELb0ELb0ELb1EEEEEEEEEvNT_6ParamsE)
        /*0668*/ 	.short	0x0210
        /*066a*/ 	.short	0x0bf0


	//----- nvinfo : EIATTR_SW_WAR
	.align		4
.L_1675:
        /*066c*/ 	.byte	0x04, 0x36
        /*066e*/ 	.short	(.L_1677 - .L_1676)
.L_1676:
        /*0670*/ 	.word	0x00000008
.L_1677:


//--------------------- .nv.info._ZN7cutlass13device_kernelIN5flash11enable_sm90INS1_16FlashAttnFwdSm90INS1_25CollectiveMainloopFwdSm90ILi2EN4cute5tupleIJNS5_1CILi1EEES8_S8_EEENS6_IJNS7_ILi192EEENS7_ILi128EEENS7_ILi64EEEEEELi64ENS_10bfloat16_tEfNS_4arch4Sm90ELb1ELb0ELb1ELb1ELb0ELb0ELb0ELb1ELb1ELb0ELb0ELb0EEENS1_21CollectiveEpilogueFwdINS6_IJSA_SC_SB_EEES9_SE_SG_Li384ELb1ELb0ELb0ELb0EEENS1_36VarlenDynamicPersistentTileSchedulerILi192ELi128ELi384ELi32ELb0ELb0ELb1ELb1ELb1ELb1EEEEEEEEEvNT_6ParamsE --------------------------
	.section	.nv.info._ZN7cutlass13device_kernelIN5flash11enable_sm90INS1_16FlashAttnFwdSm90INS1_25CollectiveMainloopFwdSm90ILi2EN4cute5tupleIJNS5_1CILi1EEES8_S8_EEENS6_IJNS7_ILi192EEENS7_ILi128EEENS7_ILi64EEEEEELi64ENS_10bfloat16_tEfNS_4arch4Sm90ELb1ELb0ELb1ELb1ELb0ELb0ELb0ELb1ELb1ELb0ELb0ELb0EEENS1_21CollectiveEpilogueFwdINS6_IJSA_SC_SB_EEES9_SE_SG_Li384ELb1ELb0ELb0ELb0EEENS1_36VarlenDynamicPersistentTileSchedulerILi192ELi128ELi384ELi32ELb0ELb0ELb1ELb1ELb1ELb1EEEEEEEEEvNT_6ParamsE,"",@"SHT_CUDA_INFO"
	.sectionflags	@""
	.align	4


	//----- nvinfo : EIATTR_CUDA_API_VERSION
	.align		4
        /*0000*/ 	.byte	0x04, 0x37
        /*0002*/ 	.short	(.L_1679 - .L_1678)
.L_1678:
        /*0004*/ 	.word	0x00000082


	//----- nvinfo : EIATTR_KPARAM_INFO
	.align		4
.L_1679:
        /*0008*/ 	.byte	0x04, 0x17
        /*000a*/ 	.short	(.L_1681 - .L_1680)
.L_1680:
        /*000c*/ 	.word	0x00000000
        /*0010*/ 	.short	0x0000
        /*0012*/ 	.short	0x0070
        /*0014*/ 	.byte	0x00, 0xf0, 0x01, 0x28


	//----- nvinfo : EIATTR_SPARSE_MMA_MASK
	.align		4
.L_1681:
        /*0018*/ 	.byte	0x03, 0x50
        /*001a*/ 	.short	0x0000


	//----- nvinfo : EIATTR_MAXREG_COUNT
	.align		4
        /*001c*/ 	.byte	0x03, 0x1b
        /*001e*/ 	.short	0x0080


	//----- nvinfo : EIATTR_NUM_BARRIERS
	.align		4
        /*0020*/ 	.byte	0x02, 0x4c
        /*0022*/ 	.byte	0x10
	.zero		1


	//----- nvinfo : EIATTR_EXTERNS
	.align		4
        /*0024*/ 	.byte	0x04, 0x0f
        /*0026*/ 	.short	(.L_1683 - .L_1682)


	//   ....[0]....
	.align		4
.L_1682:
        /*0028*/ 	.word	index@(__assertfail)


	//----- nvinfo : EIATTR_ANNOTATIONS
	.align		4
.L_1683:
        /*002c*/ 	.byte	0x04, 0x55
        /*002e*/ 	.short	(.L_1685 - .L_1684)


	//   ....[0]....
.L_1684:
        /*0030*/ 	.word	0x00000001
        /*0034*/ 	.byte	0xf0, 0xc0, 0x00, 0x00, 0x01, 0x00, 0x00, 0x00, 0x90, 0xc1, 0x00, 0x00, 0x01, 0x00, 0x00, 0x00
        /*0044*/ 	.byte	0x10, 0xc3, 0x00, 0x00, 0x01, 0x00, 0x00, 0x00, 0xe0, 0xc3, 0x00, 0x00, 0x01, 0x00, 0x00, 0x00
        /*0054*/ 	.byte	0x50, 0xcb, 0x00, 0x00, 0x01, 0x00, 0x00, 0x00, 0x80, 0xcb, 0x00, 0x00, 0x01, 0x00, 0x00, 0x00
        /*0064*/ 	.byte	0xa0, 0xd1, 0x00, 0x00, 0x01, 0x00, 0x00, 0x00, 0xf0, 0xd2, 0x00, 0x00, 0x01, 0x00, 0x00, 0x00
        /*0074*/ 	.byte	0xe0, 0xf4, 0x00, 0x00


	//----- nvinfo : EIATTR_MERCURY_ISA_VERSION
	.align		4
.L_1685:
        /*0078*/ 	.byte	0x03, 0x5f
        /*007a*/ 	.short	0x0101


	//----- nvinfo : EIATTR_UNUSED_LOAD_BYTE_OFFSET
	.align		4
        /*007c*/ 	.byte	0x04, 0x44
        /*007e*/ 	.short	(.L_1687 - .L_1686)


	//   ....[0]....
.L_1686:
        /*0080*/ 	.word	0x00000a70
        /*0084*/ 	.word	0x0000fff0


	//   ....[1]....
        /*0088*/ 	.word	0x00009c40
        /*008c*/ 	.word	0x0000fff0


	//----- nvinfo : EIATTR_INT_WARP_WIDE_INSTR_OFFSETS
	.align		4
.L_1687:
        /*0090*/ 	.byte	0x04, 0x31
        /*0092*/ 	.short	(.L_1689 - .L_1688)


	//   ....[0]....
.L_1688:
        /*0094*/ 	.word	0x00000160


	//   ....[1]....
        /*0098*/ 	.word	0x000001a0


	//   ....[2]....
        /*009c*/ 	.word	0x00000210


	//   ....[3]....
        /*00a0*/ 	.word	0x0000c700


	//   ....[4]....
        /*00a4*/ 	.word	0x0000c790


	//   ....[5]....
        /*00a8*/ 	.word	0x0000cbe0


	//   ....[6]....
        /*00ac*/ 	.word	0x0000cc10


	//   ....[7]....
        /*00b0*/ 	.word	0x0000e610


	//   ....[8]....
        /*00b4*/ 	.word	0x0000e6a0


	//----- nvinfo : EIATTR_COOP_GROUP_MASK_REGIDS
	.align		4
.L_1689:
        /*00b8*/ 	.byte	0x04, 0x29
        /*00ba*/ 	.short	(.L_1691 - .L_1690)


	//   ....[0]....
.L_1690:
        /*00bc*/ 	.word	0xffffffff


	//   ....[1]....
        /*00c0*/ 	.word	0xffffffff


	//   ....[2]....
        /*00c4*/ 	.word	0xffffffff


	//   ....[3]....
        /*00c8*/ 	.word	0xffffffff


	//   ....[4]....
        /*00cc*/ 	.word	0xffffffff


	//   ....[5]....
        /*00d0*/ 	.word	0xffffffff


	//   ....[6]....
        /*00d4*/ 	.word	0xffffffff


	//   ....[7]....
        /*00d8*/ 	.word	0xffffffff


	//   ....[8]....
        /*00dc*/ 	.word	0xffffffff


	//   ....[9]....
        /*00e0*/ 	.word	0xffffffff


	//   ....[10]....
        /*00e4*/ 	.word	0xffffffff


	//   ....[11]....
        /*00e8*/ 	.word	0xffffffff


	//   ....[12]....
        /*00ec*/ 	.word	0xffffffff


	//   ....[13]....
        /*00f0*/ 	.word	0xffffffff


	//   ....[14]....
        /*00f4*/ 	.word	0xffffffff


	//   ....[15]....
        /*00f8*/ 	.word	0xffffffff


	//   ....[16]....
        /*00fc*/ 	.word	0xffffffff


	//   ....[17]....
        /*0100*/ 	.word	0xffffffff


	//   ....[18]....
        /*0104*/ 	.word	0xffffffff


	//   ....[19]....
        /*0108*/ 	.word	0xffffffff


	//   ....[20]....
        /*010c*/ 	.word	0xffffffff


	//   ....[21]....
        /*0110*/ 	.word	0xffffffff


	//   ....[22]....
        /*0114*/ 	.word	0xffffffff


	//   ....[23]....
        /*0118*/ 	.word	0xffffffff


	//   ....[24]....
        /*011c*/ 	.word	0xffffffff


	//   ....[25]....
        /*0120*/ 	.word	0xffffffff


	//   ....[26]....
        /*0124*/ 	.word	0xffffffff


	//   ....[27]....
        /*0128*/ 	.word	0xffffffff


	//   ....[28]....
        /*012c*/ 	.word	0xffffffff


	//   ....[29]....
        /*0130*/ 	.word	0xffffffff


	//   ....[30]....
        /*0134*/ 	.word	0xffffffff


	//   ....[31]....
        /*0138*/ 	.word	0xffffffff


	//   ....[32]....
        /*013c*/ 	.word	0xffffffff


	//   ....[33]....
        /*0140*/ 	.word	0xffffffff


	//   ....[34]....
        /*0144*/ 	.word	0xffffffff


	//   ....[35]....
        /*0148*/ 	.word	0xffffffff


	//   ....[36]....
        /*014c*/ 	.word	0xffffffff


	//   ....[37]....
        /*0150*/ 	.word	0xffffffff


	//   ....[38]....
        /*0154*/ 	.word	0xffffffff


	//   ....[39]....
        /*0158*/ 	.word	0xffffffff


	//   ....[40]....
        /*015c*/ 	.word	0xffffffff


	//   ....[41]....
        /*0160*/ 	.word	0xffffffff


	//   ....[42]....
        /*0164*/ 	.word	0xffffffff


	//   ....[43]....
        /*0168*/ 	.word	0xffffffff


	//   ....[44]....
        /*016c*/ 	.word	0xffffffff


	//   ....[45]....
        /*0170*/ 	.word	0xffffffff


	//   ....[46]....
        /*0174*/ 	.word	0xffffffff


	//   ....[47]....
        /*0178*/ 	.word	0xffffffff


	//   ....[48]....
        /*017c*/ 	.word	0xffffffff


	//   ....[49]....
        /*0180*/ 	.word	0xffffffff


	//   ....[50]....
        /*0184*/ 	.word	0xffffffff


	//   ....[51]....
        /*0188*/ 	.word	0xffffffff


	//   ....[52]....
        /*018c*/ 	.word	0xffffffff


	//   ....[53]....
        /*0190*/ 	.word	0xffffffff


	//   ....[54]....
        /*0194*/ 	.word	0xffffffff


	//   ....[55]....
        /*0198*/ 	.word	0xffffffff


	//   ....[56]....
        /*019c*/ 	.word	0xffffffff


	//   ....[57]....
        /*01a0*/ 	.word	0xffffffff


	//   ....[58]....
        /*01a4*/ 	.word	0x0500000f


	//   ....[59]....
        /*01a8*/ 	.word	0x0500000f


	//   ....[60]....
        /*01ac*/ 	.word	0x0500000f


	//   ....[61]....
        /*01b0*/ 	.word	0x0500000f


	//   ....[62]....
        /*01b4*/ 	.word	0x0500000f


	//   ....[63]....
        /*01b8*/ 	.word	0x0500000f


	//   ....[64]....
        /*01bc*/ 	.word	0x0500000f


	//   ....[65]....
        /*01c0*/ 	.word	0x0500000f


	//   ....[66]....
        /*01c4*/ 	.word	0x0500000f


	//   ....[67]....
        /*01c8*/ 	.word	0x0500000f


	//   ....[68]....
        /*01cc*/ 	.word	0x0500000f


	//   ....[69]....
        /*01d0*/ 	.word	0x0500000f


	//   ....[70]....
        /*01d4*/ 	.word	0x0500000f


	//   ....[71]....
        /*01d8*/ 	.word	0x0500000f


	//   ....[72]....
        /*01dc*/ 	.word	0x0500000f


	//   ....[73]....
        /*01e0*/ 	.word	0x0500000f


	//   ....[74]....
        /*01e4*/ 	.word	0x0500000f


	//   ....[75]....
        /*01e8*/ 	.word	0x0500000f


	//   ....[76]....
        /*01ec*/ 	.word	0x0500000f


	//----- nvinfo : EIATTR_COOP_GROUP_INSTR_OFFSETS
	.align		4
.L_1691:
        /*01f0*/ 	.byte	0x04, 0x28
        /*01f2*/ 	.short	(.L_1693 - .L_1692)


	//   ....[0]....
.L_1692:
        /*01f4*/ 	.word	0x00000070


	//   ....[1]....
        /*01f8*/ 	.word	0x00000170


	//   ....[2]....
        /*01fc*/ 	.word	0x000001c0


	//   ....[3]....
        /*0200*/ 	.word	0x000003f0


	//   ....[4]....
        /*0204*/ 	.word	0x00000550


	//   ....[5]....
        /*0208*/ 	.word	0x00000670


	//   ....[6]....
        /*020c*/ 	.word	0x000007d0


	//   ....[7]....
        /*0210*/ 	.word	0x00001470


	//   ....[8]....
        /*0214*/ 	.word	0x00002960


	//   ....[9]....
        /*0218*/ 	.word	0x000029b0


	//   ....[10]....
        /*021c*/ 	.word	0x000033f0


	//   ....[11]....
        /*0220*/ 	.word	0x00003450


	//   ....[12]....
        /*0224*/ 	.word	0x00005400


	//   ....[13]....
        /*0228*/ 	.word	0x00005540


	//   ....[14]....
        /*022c*/ 	.word	0x00005f00


	//   ....[15]....
        /*0230*/ 	.word	0x00005f50


	//   ....[16]....
        /*0234*/ 	.word	0x00007cb0


	//   ....[17]....
        /*0238*/ 	.word	0x00007d20


	//   ....[18]....
        /*023c*/ 	.word	0x00008410


	//   ....[19]....
        /*0240*/ 	.word	0x00008490


	//   ....[20]....
        /*0244*/ 	.word	0x00009500


	//   ....[21]....
        /*0248*/ 	.word	0x00009540


	//   ....[22]....
        /*024c*/ 	.word	0x00009630


	//   ....[23]....
        /*0250*/ 	.word	0x00009650


	//   ....[24]....
        /*0254*/ 	.word	0x0000b5a0


	//   ....[25]....
        /*0258*/ 	.word	0x0000b730


	//   ....[26]....
        /*025c*/ 	.word	0x0000b760


	//   ....[27]....
        /*0260*/ 	.word	0x0000b7a0


	//   ....[28]....
        /*0264*/ 	.word	0x0000b800


	//   ....[29]....
        /*0268*/ 	.word	0x0000b860


	//   ....[30]....
        /*026c*/ 	.word	0x0000b8a0


	//   ....[31]....
        /*0270*/ 	.word	0x0000ba30


	//   ....[32]....
        /*0274*/ 	.word	0x0000ba90


	//   ....[33]....
        /*0278*/ 	.word	0x0000bad0


	//   ....[34]....
        /*027c*/ 	.word	0x0000bb10


	//   ....[35]....
        /*0280*/ 	.word	0x0000bb40


	//   ....[36]....
        /*0284*/ 	.word	0x0000bb70


	//   ....[37]....
        /*0288*/ 	.word	0x0000bc00


	//   ....[38]....
        /*028c*/ 	.word	0x0000bc60


	//   ....[39]....
        /*0290*/ 	.word	0x0000bcf0


	//   ....[40]....
        /*0294*/ 	.word	0x0000e960


	//   ....[41]....
        /*0298*/ 	.word	0x0000e970


	//   ....[42]....
        /*029c*/ 	.word	0x0000ea60


	//   ....[43]....
        /*02a0*/ 	.word	0x0000eac0


	//   ....[44]....
        /*02a4*/ 	.word	0x0000eb00


	//   ....[45]....
        /*02a8*/ 	.word	0x0000eb40


	//   ....[46]....
        /*02ac*/ 	.word	0x0000eb70


	//   ....[47]....
        /*02b0*/ 	.word	0x0000eba0


	//   ....[48]....
        /*02b4*/ 	.word	0x0000ed10


	//   ....[49]....
        /*02b8*/ 	.word	0x0000ed70


	//   ....[50]....
        /*02bc*/ 	.word	0x0000edb0


	//   ....[51]....
        /*02c0*/ 	.word	0x0000edf0


	//   ....[52]....
        /*02c4*/ 	.word	0x0000ee20


	//   ....[53]....
        /*02c8*/ 	.word	0x0000ee50


	//   ....[54]....
        /*02cc*/ 	.word	0x0000ef10


	//   ....[55]....
        /*02d0*/ 	.word	0x0000ef30


	//   ....[56]....
        /*02d4*/ 	.word	0x0000efa0


	//   ....[57]....
        /*02d8*/ 	.word	0x0000f600


	//   ....[58]....
        /*02dc*/ 	.word	0x0000fba0


	//   ....[59]....
        /*02e0*/ 	.word	0x0000ff90


	//   ....[60]....
        /*02e4*/ 	.word	0x00010020


	//   ....[61]....
        /*02e8*/ 	.word	0x000100c0


	//   ....[62]....
        /*02ec*/ 	.word	0x00010170


	//   ....[63]....
        /*02f0*/ 	.word	0x000101f0


	//   ....[64]....
        /*02f4*/ 	.word	0x00010270


	//   ....[65]....
        /*02f8*/ 	.word	0x000102f0


	//   ....[66]....
        /*02fc*/ 	.word	0x00010370


	//   ....[67]....
        /*0300*/ 	.word	0x00010400


	//   ....[68]....
        /*0304*/ 	.word	0x000104b0


	//   ....[69]....
        /*0308*/ 	.word	0x00010530


	//   ....[70]....
        /*030c*/ 	.word	0x000105b0


	//   ....[71]....
        /*0310*/ 	.word	0x00010630


	//   ....[72]....
        /*0314*/ 	.word	0x000106b0


	//   ....[73]....
        /*0318*/ 	.word	0x00010720


	//   ....[74]....
        /*031c*/ 	.word	0x000107c0


	//   ....[75]....
        /*0320*/ 	.word	0x00010850


	//   ....[76]....
        /*0324*/ 	.word	0x00010970


	//----- nvinfo : EIATTR_REG_RECONFIG
	.align		4
.L_1693:
        /*0328*/ 	.byte	0x01, 0x54
	.zero		2


	//----- nvinfo : EIATTR_SYSCALL_OFFSETS
	.align		4
        /*032c*/ 	.byte	0x04, 0x46
        /*032e*/ 	.short	(.L_1695 - .L_1694)


	//   ....[0]....
.L_1694:
        /*0330*/ 	.word	0x00001650


	//   ....[1]....
        /*0334*/ 	.word	0x0000c910


	//   ....[2]....
        /*0338*/ 	.word	0x0000ca40


	//   ....[3]....
        /*033c*/ 	.word	0x0000cb40


	//----- nvinfo : EIATTR_MBARRIER_INSTR_OFFSETS
	.align		4
.L_1695:
        /*0340*/ 	.byte	0x04, 0x39
        /*0342*/ 	.short	(.L_1697 - .L_1696)


	//   ....[0]....
.L_1696:
        /*0344*/ 	.word	0x000002a0
        /*0348*/ 	.word	0x000000ff
        /*034c*/ 	.word	0x00016800
        /*0350*/ 	.short	0x0100
        /*0352*/ 	.byte	0x08
	.zero		1


	//   ....[1]....
        /*0354*/ 	.word	0x000002b0
        /*0358*/ 	.word	0x000000ff
        /*035c*/ 	.word	0x00016820
        /*0360*/ 	.short	0x0100
        /*0362*/ 	.byte	0x08
	.zero		1


	//   ....[2]....
        /*0364*/ 	.word	0x000003a0
        /*0368*/ 	.word	0x000000ff
        /*036c*/ 	.word	0x00016830
        /*0370*/ 	.short	0x0100
        /*0372*/ 	.byte	0x08
	.zero		1


	//   ....[3]....
        /*0374*/ 	.word	0x000003b0
        /*0378*/ 	.word	0x000000ff
        /*037c*/ 	.word	0x00016840
        /*0380*/ 	.short	0x0100
        /*0382*/ 	.byte	0x08
	.zero		1


	//   ....[4]....
        /*0384*/ 	.word	0x000003c0
        /*0388*/ 	.word	0x000000ff
        /*038c*/ 	.word	0x00016838
        /*0390*/ 	.short	0x0100
        /*0392*/ 	.byte	0x08
	.zero		1


	//   ....[5]....
        /*0394*/ 	.word	0x000003d0
        /*0398*/ 	.word	0x000000ff
        /*039c*/ 	.word	0x00016848
        /*03a0*/ 	.short	0x0100
        /*03a2*/ 	.byte	0x08
	.zero		1


	//   ....[6]....
        /*03a4*/ 	.word	0x00000500
        /*03a8*/ 	.word	0x000000ff
        /*03ac*/ 	.word	0x00016850
        /*03b0*/ 	.short	0x0100
        /*03b2*/ 	.byte	0x08
	.zero		1


	//   ....[7]....
        /*03b4*/ 	.word	0x00000510
        /*03b8*/ 	.word	0x000000ff
        /*03bc*/ 	.word	0x00016860
        /*03c0*/ 	.short	0x0100
        /*03c2*/ 	.byte	0x08
	.zero		1


	//   ....[8]....
        /*03c4*/ 	.word	0x00000520
        /*03c8*/ 	.word	0x000000ff
        /*03cc*/ 	.word	0x00016858
        /*03d0*/ 	.short	0x0100
        /*03d2*/ 	.byte	0x08
	.zero		1


	//   ....[9]....
        /*03d4*/ 	.word	0x00000530
        /*03d8*/ 	.word	0x000000ff
        /*03dc*/ 	.word	0x00016868
        /*03e0*/ 	.short	0x0100
        /*03e2*/ 	.byte	0x08
	.zero		1


	//   ....[10]....
        /*03e4*/ 	.word	0x00000620
        /*03e8*/ 	.word	0x000000ff
        /*03ec*/ 	.word	0x00016870
        /*03f0*/ 	.short	0x0100
        /*03f2*/ 	.byte	0x06
	.zero		1


	//   ....[11]....
        /*03f4*/ 	.word	0x00000630
        /*03f8*/ 	.word	0x000000ff
        /*03fc*/ 	.word	0x00016880
        /*0400*/ 	.short	0x0100
        /*0402*/ 	.byte	0x06
	.zero		1


	//   ....[12]....
        /*0404*/ 	.word	0x00000640
        /*0408*/ 	.word	0x000000ff
        /*040c*/ 	.word	0x00016878
        /*0410*/ 	.short	0x0100
        /*0412*/ 	.byte	0x06
	.zero		1


	//   ....[13]....
        /*0414*/ 	.word	0x00000650
        /*0418*/ 	.word	0x000000ff
        /*041c*/ 	.word	0x00016888
        /*0420*/ 	.short	0x0100
        /*0422*/ 	.byte	0x06
	.zero		1


	//   ....[14]....
        /*0424*/ 	.word	0x00000780
        /*0428*/ 	.word	0x000000ff
        /*042c*/ 	.word	0x00016890
        /*0430*/ 	.short	0x0100
        /*0432*/ 	.byte	0x08
	.zero		1


	//   ....[15]....
        /*0434*/ 	.word	0x00000790
        /*0438*/ 	.word	0x000000ff
        /*043c*/ 	.word	0x000168a0
        /*0440*/ 	.short	0x0100
        /*0442*/ 	.byte	0x08
	.zero		1


	//   ....[16]....
        /*0444*/ 	.word	0x000007a0
        /*0448*/ 	.word	0x000000ff
        /*044c*/ 	.word	0x00016898
        /*0450*/ 	.short	0x0100
        /*0452*/ 	.byte	0x08
	.zero		1


	//   ....[17]....
        /*0454*/ 	.word	0x000007b0
        /*0458*/ 	.word	0x000000ff
        /*045c*/ 	.word	0x000168a8
        /*0460*/ 	.short	0x0100
        /*0462*/ 	.byte	0x08
	.zero		1


	//   ....[18]....
        /*0464*/ 	.word	0x000008e0
        /*0468*/ 	.word	0x000000ff
        /*046c*/ 	.word	0x000168b0
        /*0470*/ 	.short	0x0100
        /*0472*/ 	.byte	0x08
	.zero		1


	//   ....[19]....
        /*0474*/ 	.word	0x000008f0
        /*0478*/ 	.word	0x000000ff
        /*047c*/ 	.word	0x000168c0
        /*0480*/ 	.short	0x0100
        /*0482*/ 	.byte	0x08
	.zero		1


	//   ....[20]....
        /*0484*/ 	.word	0x00000900
        /*0488*/ 	.word	0x000000ff
        /*048c*/ 	.word	0x000168b8
        /*0490*/ 	.short	0x0100
        /*0492*/ 	.byte	0x08
	.zero		1


	//   ....[21]....
        /*0494*/ 	.word	0x00000910
        /*0498*/ 	.word	0x000000ff
        /*049c*/ 	.word	0x000168c8
        /*04a0*/ 	.short	0x0100
        /*04a2*/ 	.byte	0x08
	.zero		1


	//   ....[22]....
        /*04a4*/ 	.word	0x000016d0
        /*04a8*/ 	.word	0x000000ff
        /*04ac*/ 	.word	0x00016800
        /*04b0*/ 	.short	0x010a
        /*04b2*/ 	.byte	0x29
	.zero		1


	//   ....[23]....
        /*04b4*/ 	.word	0x00001750
        /*04b8*/ 	.word	0x00000000
        /*04bc*/ 	.word	0x00016830
        /*04c0*/ 	.short	0x010a
        /*04c2*/ 	.byte	0x3f
	.zero		1


	//   ....[24]....
        /*04c4*/ 	.word	0x000017c0
        /*04c8*/ 	.word	0x00000000
        /*04cc*/ 	.word	0x00016830
        /*04d0*/ 	.short	0x010a
        /*04d2*/ 	.byte	0x3f
	.zero		1


	//   ....[25]....
        /*04d4*/ 	.word	0x00002120
        /*04d8*/ 	.word	0x00000000
        /*04dc*/ 	.word	0x00000000
        /*04e0*/ 	.short	0x0101
        /*04e2*/ 	.byte	0x3f
	.zero		1


	//   ....[26]....
        /*04e4*/ 	.word	0x00004270
        /*04e8*/ 	.word	0x000000ff
        /*04ec*/ 	.word	0x00016830
        /*04f0*/ 	.short	0x010a
        /*04f2*/ 	.byte	0x06
	.zero		1


	//   ....[27]....
        /*04f4*/ 	.word	0x000042b0
        /*04f8*/ 	.word	0x000000ff
        /*04fc*/ 	.word	0x00016830
        /*0500*/ 	.short	0x010a
        /*0502*/ 	.byte	0x06
	.zero		1


	//   ....[28]....
        /*0504*/ 	.word	0x00004490
        /*0508*/ 	.word	0x000000ff
        /*050c*/ 	.word	0x00016850
        /*0510*/ 	.short	0x010a
        /*0512*/ 	.byte	0x06
	.zero		1


	//   ....[29]....
        /*0514*/ 	.word	0x000044d0
        /*0518*/ 	.word	0x000000ff
        /*051c*/ 	.word	0x00016850
        /*0520*/ 	.short	0x010a
        /*0522*/ 	.byte	0x06
	.zero		1


	//   ....[30]....
        /*0524*/ 	.word	0x00006500
        /*0528*/ 	.word	0x00000007
        /*052c*/ 	.word	0x00000000
        /*0530*/ 	.short	0x0101
        /*0532*/ 	.byte	0x3f
	.zero		1


	//   ....[31]....
        /*0534*/ 	.word	0x000065a0
        /*0538*/ 	.word	0x0000000f
        /*053c*/ 	.word	0x00000000
        /*0540*/ 	.short	0x0101
        /*0542*/ 	.byte	0x3f
	.zero		1


	//   ....[32]....
        /*0544*/ 	.word	0x00007050
        /*0548*/ 	.word	0x000000ff
        /*054c*/ 	.word	0x00016830
        /*0550*/ 	.short	0x010a
        /*0552*/ 	.byte	0x06
	.zero		1


	//   ....[33]....
        /*0554*/ 	.word	0x00007090
        /*0558*/ 	.word	0x000000ff
        /*055c*/ 	.word	0x00016830
        /*0560*/ 	.short	0x010a
        /*0562*/ 	.byte	0x06
	.zero		1


	//   ....[34]....
        /*0564*/ 	.word	0x00007270
        /*0568*/ 	.word	0x000000ff
        /*056c*/ 	.word	0x00016850
        /*0570*/ 	.short	0x010a
        /*0572*/ 	.byte	0x06
	.zero		1


	//   ....[35]....
        /*0574*/ 	.word	0x000072b0
        /*0578*/ 	.word	0x000000ff
        /*057c*/ 	.word	0x00016850
        /*0580*/ 	.short	0x010a
        /*0582*/ 	.byte	0x06
	.zero		1


	//   ....[36]....
        /*0584*/ 	.word	0x00008940
        /*0588*/ 	.word	0x0000000f
        /*058c*/ 	.word	0x00000000
        /*0590*/ 	.short	0x0101
        /*0592*/ 	.byte	0x3f
	.zero		1


	//   ....[37]....
        /*0594*/ 	.word	0x00008b10
        /*0598*/ 	.word	0x0000000f
        /*059c*/ 	.word	0x00000000
        /*05a0*/ 	.short	0x0101
        /*05a2*/ 	.byte	0x3f
	.zero		1


	//   ....[38]....
        /*05a4*/ 	.word	0x00009470
        /*05a8*/ 	.word	0x000000ff
        /*05ac*/ 	.word	0x00016850
        /*05b0*/ 	.short	0x010a
        /*05b2*/ 	.byte	0x05
	.zero		1


	//   ....[39]....
        /*05b4*/ 	.word	0x000094b0
        /*05b8*/ 	.word	0x000000ff
        /*05bc*/ 	.word	0x00016850
        /*05c0*/ 	.short	0x010a
        /*05c2*/ 	.byte	0x05
	.zero		1


	//   ....[40]....
        /*05c4*/ 	.word	0x000099e0
        /*05c8*/ 	.word	0x00000008
        /*05cc*/ 	.word	0x00000000
        /*05d0*/ 	.short	0x0101
        /*05d2*/ 	.byte	0x3f
	.zero		1


	//   ....[41]....
        /*05d4*/ 	.word	0x0000a770
        /*05d8*/ 	.word	0x00000003
        /*05dc*/ 	.word	0x00000000
        /*05e0*/ 	.short	0x0101
        /*05e2*/ 	.byte	0x3f
	.zero		1


	//   ....[42]....
        /*05e4*/ 	.word	0x0000cfe0
        /*05e8*/ 	.word	0x00000005
        /*05ec*/ 	.word	0x00016840
        /*05f0*/ 	.short	0x010a
        /*05f2*/ 	.byte	0x3f
	.zero		1


	//   ....[43]....
        /*05f4*/ 	.word	0x0000d330
        /*05f8*/ 	.word	0x00000019
        /*05fc*/ 	.word	0x00016820
        /*0600*/ 	.short	0x010a
        /*0602*/ 	.byte	0x3f
	.zero		1


	//   ....[44]....
        /*0604*/ 	.word	0x0000d5f0
        /*0608*/ 	.word	0x00000003
        /*060c*/ 	.word	0x00016840
        /*0610*/ 	.short	0x010a
        /*0612*/ 	.byte	0x3f
	.zero		1


	//   ....[45]....
        /*0614*/ 	.word	0x0000d7d0
        /*0618*/ 	.word	0x00000002
        /*061c*/ 	.word	0x00000060
        /*0620*/ 	.short	0x010a
        /*0622*/ 	.byte	0x3f
	.zero		1


	//   ....[46]....
        /*0624*/ 	.word	0x0000dc30
        /*0628*/ 	.word	0x00000003
        /*062c*/ 	.word	0x00016840
        /*0630*/ 	.short	0x010a
        /*0632*/ 	.byte	0x3f
	.zero		1


	//   ....[47]....
        /*0634*/ 	.word	0x0000de10
        /*0638*/ 	.word	0x00000003
        /*063c*/ 	.word	0x00000060
        /*0640*/ 	.short	0x010a
        /*0642*/ 	.byte	0x3f
	.zero		1


	//   ....[48]....
        /*0644*/ 	.word	0x0000e1d0
        /*0648*/ 	.word	0x00000002
        /*064c*/ 	.word	0x00016840
        /*0650*/ 	.short	0x010a
        /*0652*/ 	.byte	0x3f
	.zero		1


	//   ....[49]....
        /*0654*/ 	.word	0x0000e3c0
        /*0658*/ 	.word	0x00000002
        /*065c*/ 	.word	0x00000060
        /*0660*/ 	.short	0x010a
        /*0662*/ 	.byte	0x3f
	.zero		1


	//   ....[50]....
        /*0664*/ 	.word	0x0000e710
        /*0668*/ 	.word	0x00000003
        /*066c*/ 	.word	0x00016860
        /*0670*/ 	.short	0x010a
        /*0672*/ 	.byte	0x3f
	.zero		1


	//   ....[51]....
        /*0674*/ 	.word	0x0000f580
        /*0678*/ 	.word	0x00000009
        /*067c*/ 	.word	0x00016820
        /*0680*/ 	.short	0x010a
        /*0682*/ 	.byte	0x3f
	.zero		1


	//   ....[52]....
        /*0684*/ 	.word	0x0000f720
        /*0688*/ 	.word	0x00000007
        /*068c*/ 	.word	0x00000000
        /*0690*/ 	.short	0x010a
        /*0692*/ 	.byte	0x3f
	.zero		1


	//   ....[53]....
        /*0694*/ 	.word	0x0000f790
        /*0698*/ 	.word	0x00000003
        /*069c*/ 	.word	0x00000000
        /*06a0*/ 	.short	0x010a
        /*06a2*/ 	.byte	0x3f
	.zero		1


	//   ....[54]....
        /*06a4*/ 	.word	0x0000f7f0
        /*06a8*/ 	.word	0x00000005
        /*06ac*/ 	.word	0x00000000
        /*06b0*/ 	.short	0x010a
        /*06b2*/ 	.byte	0x3f
	.zero		1


	//   ....[55]....
        /*06b4*/ 	.word	0x0000f820
        /*06b8*/ 	.word	0x00000003
        /*06bc*/ 	.word	0x00000000
        /*06c0*/ 	.short	0x010a
        /*06c2*/ 	.byte	0x3f
	.zero		1


	//   ....[56]....
        /*06c4*/ 	.word	0x0000f890
        /*06c8*/ 	.word	0x00000003
        /*06cc*/ 	.word	0x00016800
        /*06d0*/ 	.short	0x010a
        /*06d2*/ 	.byte	0x3f
	.zero		1


	//   ....[57]....
        /*06d4*/ 	.word	0x0000f8e0
        /*06d8*/ 	.word	0x00000000
        /*06dc*/ 	.word	0x00016830
        /*06e0*/ 	.short	0x010a
        /*06e2*/ 	.byte	0x3f
	.zero		1


	//   ....[58]....
        /*06e4*/ 	.word	0x0000f940
        /*06e8*/ 	.word	0x00000006
        /*06ec*/ 	.word	0x00016830
        /*06f0*/ 	.short	0x010a
        /*06f2*/ 	.byte	0x3f
	.zero		1


	//   ....[59]....
        /*06f4*/ 	.word	0x0000f9a0
        /*06f8*/ 	.word	0x00000006
        /*06fc*/ 	.word	0x00016850
        /*0700*/ 	.short	0x010a
        /*0702*/ 	.byte	0x3f
	.zero		1


	//   ....[60]....
        /*0704*/ 	.word	0x0000fa00
        /*0708*/ 	.word	0x00000006
        /*070c*/ 	.word	0x00016830
        /*0710*/ 	.short	0x010a
        /*0712*/ 	.byte	0x3f
	.zero		1


	//   ....[61]....
        /*0714*/ 	.word	0x0000fa60
        /*0718*/ 	.word	0x00000006
        /*071c*/ 	.word	0x00016850
        /*0720*/ 	.short	0x010a
        /*0722*/ 	.byte	0x3f
	.zero		1


	//   ....[62]....
        /*0724*/ 	.word	0x0000fac0
        /*0728*/ 	.word	0x00000004
        /*072c*/ 	.word	0x00016850
        /*0730*/ 	.short	0x010a
        /*0732*/ 	.byte	0x3f
	.zero		1


	//   ....[63]....
        /*0734*/ 	.word	0x0000fc60
        /*0738*/ 	.word	0x00000005
        /*073c*/ 	.word	0x00016840
        /*0740*/ 	.short	0x010a
        /*0742*/ 	.byte	0x3f
	.zero		1


	//   ....[64]....
        /*0744*/ 	.word	0x0000fcb0
        /*0748*/ 	.word	0x00000019
        /*074c*/ 	.word	0x00016820
        /*0750*/ 	.short	0x010a
        /*0752*/ 	.byte	0x3f
	.zero		1


	//   ....[65]....
        /*0754*/ 	.word	0x0000fd00
        /*0758*/ 	.word	0x00000003
        /*075c*/ 	.word	0x00016840
        /*0760*/ 	.short	0x010a
        /*0762*/ 	.byte	0x3f
	.zero		1


	//   ....[66]....
        /*0764*/ 	.word	0x0000fd50
        /*0768*/ 	.word	0x00000002
        /*076c*/ 	.word	0x00000060
        /*0770*/ 	.short	0x010a
        /*0772*/ 	.byte	0x3f
	.zero		1


	//   ....[67]....
        /*0774*/ 	.word	0x0000fda0
        /*0778*/ 	.word	0x00000003
        /*077c*/ 	.word	0x00016840
        /*0780*/ 	.short	0x010a
        /*0782*/ 	.byte	0x3f
	.zero		1


	//   ....[68]....
        /*0784*/ 	.word	0x0000fdf0
        /*0788*/ 	.word	0x00000003
        /*078c*/ 	.word	0x00000060
        /*0790*/ 	.short	0x010a
        /*0792*/ 	.byte	0x3f
	.zero		1


	//   ....[69]....
        /*0794*/ 	.word	0x0000fe40
        /*0798*/ 	.word	0x00000002
        /*079c*/ 	.word	0x00016840
        /*07a0*/ 	.short	0x010a
        /*07a2*/ 	.byte	0x3f
	.zero		1


	//   ....[70]....
        /*07a4*/ 	.word	0x0000fe90
        /*07a8*/ 	.word	0x00000002
        /*07ac*/ 	.word	0x00000060
        /*07b0*/ 	.short	0x010a
        /*07b2*/ 	.byte	0x3f
	.zero		1


	//   ....[71]....
        /*07b4*/ 	.word	0x0000fee0
        /*07b8*/ 	.word	0x00000003
        /*07bc*/ 	.word	0x00016860
        /*07c0*/ 	.short	0x010a
        /*07c2*/ 	.byte	0x3f
	.zero		1


	//   ....[72]....
        /*07c4*/ 	.word	0x00010890
        /*07c8*/ 	.word	0x00000009
        /*07cc*/ 	.word	0x00016820
        /*07d0*/ 	.short	0x010a
        /*07d2*/ 	.byte	0x3f
	.zero		1


	//   ....[73]....
        /*07d4*/ 	.word	0x00010a30
        /*07d8*/ 	.word	0x00000007
        /*07dc*/ 	.word	0x00000000
        /*07e0*/ 	.short	0x010a
        /*07e2*/ 	.byte	0x3f
	.zero		1


	//   ....[74]....
        /*07e4*/ 	.word	0x00010a80
        /*07e8*/ 	.word	0x00000003
        /*07ec*/ 	.word	0x00000000
        /*07f0*/ 	.short	0x010a
        /*07f2*/ 	.byte	0x3f
	.zero		1


	//   ....[75]....
        /*07f4*/ 	.word	0x00010ad0
        /*07f8*/ 	.word	0x00000005
        /*07fc*/ 	.word	0x00000000
        /*0800*/ 	.short	0x010a
        /*0802*/ 	.byte	0x3f
	.zero		1


	//----- nvinfo : EIATTR_NUM_MBARRIERS
	.align		4
.L_1697:
        /*0804*/ 	.byte	0x03, 0x38
        /*0806*/ 	.short	0x0016


	//----- nvinfo : EIATTR_EXIT_INSTR_OFFSETS
	.align		4
        /*0808*/ 	.byte	0x04, 0x1c
        /*080a*/ 	.short	(.L_1699 - .L_1698)


	//   ....[0]....
.L_1698:
        /*080c*/ 	.word	0x00000ab0


	//   ....[1]....
        /*0810*/ 	.word	0x0000b560


	//   ....[2]....
        /*0814*/ 	.word	0x0000b5c0


	//   ....[3]....
        /*0818*/ 	.word	0x0000f870


	//----- nvinfo : EIATTR_MAX_THREADS
	.align		4
.L_1699:
        /*081c*/ 	.byte	0x04, 0x05
        /*081e*/ 	.short	(.L_1701 - .L_1700)
.L_1700:
        /*0820*/ 	.word	0x00000200
        /*0824*/ 	.word	0x00000001
        /*0828*/ 	.word	0x00000001


	//----- nvinfo : EIATTR_CRS_STACK_SIZE
	.align		4
.L_1701:
        /*082c*/ 	.byte	0x04, 0x1e
        /*082e*/ 	.short	(.L_1703 - .L_1702)
.L_1702:
        /*0830*/ 	.word	0x00000000


	//----- nvinfo : EIATTR_CBANK_PARAM_SIZE
	.align		4
.L_1703:
        /*0834*/ 	.byte	0x03, 0x19
        /*0836*/ 	.short	0x0a70


	//----- nvinfo : EIATTR_PARAM_CBANK
	.align		4
        /*0838*/ 	.byte	0x04, 0x0a
        /*083a*/ 	.short	(.L_1705 - .L_1704)
	.align		4
.L_1704:
        /*083c*/ 	.word	index@(.nv.constant0._ZN7cutlass13device_kernelIN5flash11enable_sm90INS1_16FlashAttnFwdSm90INS1_25CollectiveMainloopFwdSm90ILi2EN4cute5tupleIJNS5_1CILi1EEES8_S8_EEENS6_IJNS7_ILi192EEENS7_ILi128EEENS7_ILi64EEEEEELi64ENS_10bfloat16_tEfNS_4arch4Sm90ELb1ELb0ELb1ELb1ELb0ELb0ELb0ELb1ELb1ELb0ELb0ELb0EEENS1_21CollectiveEpilogueFwdINS6_IJSA_SC_SB_EEES9_SE_SG_Li384ELb1ELb0ELb0ELb0EEENS1_36VarlenDynamicPersistentTileSchedulerILi192ELi128ELi384ELi32ELb0ELb0ELb1ELb1ELb1ELb1EEEEEEEEEvNT_6ParamsE)
        /*0840*/ 	.short	0x0210
        /*0842*/ 	.short	0x0a70


	//----- nvinfo : EIATTR_SW_WAR
	.align		4
.L_1705:
        /*0844*/ 	.byte	0x04, 0x36
        /*0846*/ 	.short	(.L_1707 - .L_1706)
.L_1706:
        /*0848*/ 	.word	0x00000008
.L_1707:


//--------------------- .nv.info._ZN7cutlass13device_kernelIN5flash11enable_sm90INS1_16FlashAttnFwdSm90INS1_25CollectiveMainloopFwdSm90ILi2EN4cute5tupleIJNS5_1CILi1EEES8_S8_EEENS6_IJNS7_ILi192EEENS7_ILi128EEENS7_ILi64EEEEEELi64ENS_10bfloat16_tEfNS_4arch4Sm90ELb1ELb0ELb1ELb1ELb0ELb1ELb0ELb1ELb1ELb0ELb0ELb0EEENS1_21CollectiveEpilogueFwdINS6_IJSA_SC_SB_EEES9_SE_SG_Li384ELb1ELb0ELb0ELb0EEENS1_36VarlenDynamicPersistentTileSchedulerILi192ELi128ELi384ELi32ELb0ELb0ELb1ELb1ELb1ELb1EEEEEEEEEvNT_6ParamsE --------------------------
	.section	.nv.info._ZN7cutlass13device_kernelIN5flash11enable_sm90INS1_16FlashAttnFwdSm90INS1_25CollectiveMainloopFwdSm90ILi2EN4cute5tupleIJNS5_1CILi1EEES8_S8_EEENS6_IJNS7_ILi192EEENS7_ILi128EEENS7_ILi64EEEEEELi64ENS_10bfloat16_tEfNS_4arch4Sm90ELb1ELb0ELb1ELb1ELb0ELb1ELb0ELb1ELb1ELb0ELb0ELb0EEENS1_21CollectiveEpilogueFwdINS6_IJSA_SC_SB_EEES9_SE_SG_Li384ELb1ELb0ELb0ELb0EEENS1_36VarlenDynamicPersistentTileSchedulerILi192ELi128ELi384ELi32ELb0ELb0ELb1ELb1ELb1ELb1EEEEEEEEEvNT_6ParamsE,"",@"SHT_CUDA_INFO"
	.sectionflags	@""
	.align	4


	//----- nvinfo : EIATTR_CUDA_API_VERSION
	.align		4
        /*0000*/ 	.byte	0x04, 0x37
        /*0002*/ 	.short	(.L_1709 - .L_1708)
.L_1708:
        /*0004*/ 	.word	0x00000082


	//----- nvinfo : EIATTR_KPARAM_INFO
	.align		4
.L_1709:
        /*0008*/ 	.byte	0x04, 0x17
        /*000a*/ 	.short	(.L_1711 - .L_1710)
.L_1710:
        /*000c*/ 	.word	0x00000000
        /*0010*/ 	.short	0x0000
        /*0012*/ 	.short	0x0070
        /*0014*/ 	.byte	0x00, 0xf0, 0x01, 0x28


	//----- nvinfo : EIATTR_SPARSE_MMA_MASK
	.align		4
.L_1711:
        /*0018*/ 	.byte	0x03, 0x50
        /*001a*/ 	.short	0x0000


	//----- nvinfo : EIATTR_MAXREG_COUNT
	.align		4
        /*001c*/ 	.byte	0x03, 0x1b
        /*001e*/ 	.short	0x0080


	//----- nvinfo : EIATTR_NUM_BARRIERS
	.align		4
        /*0020*/ 	.byte	0x02, 0x4c
        /*0022*/ 	.byte	0x10
	.zero		1


	//----- nvinfo : EIATTR_EXTERNS
	.align		4
        /*0024*/ 	.byte	0x04, 0x0f
        /*0026*/ 	.short	(.L_1713 - .L_1712)


	//   ....[0]....
	.align		4
.L_1712:
        /*0028*/ 	.word	index@(__assertfail)


	//----- nvinfo : EIATTR_ANNOTATIONS
	.align		4
.L_1713:
        /*002c*/ 	.byte	0x04, 0x55
        /*002e*/ 	.short	(.L_1715 - .L_1714)


	//   ....[0]....
.L_1714:
        /* <DEDUP_REMOVED lines=43> */


	//----- nvinfo : EIATTR_MERCURY_ISA_VERSION
	.align		4
.L_1715:
        /*02c8*/ 	.byte	0x03, 0x5f
        /*02ca*/ 	.short	0x0101


	//----- nvinfo : EIATTR_UNUSED_LOAD_BYTE_OFFSET
	.align		4
        /*02cc*/ 	.byte	0x04, 0x44
        /*02ce*/ 	.short	(.L_1717 - .L_1716)


	//   ....[0]....
.L_1716:
        /*02d0*/ 	.word	0x00000b00
        /*02d4*/ 	.word	0x0000fff0


	//   ....[1]....
        /*02d8*/ 	.word	0x00011d50
        /*02dc*/ 	.word	0x0000fff0


	//----- nvinfo : EIATTR_INT_WARP_WIDE_INSTR_OFFSETS
	.align		4
.L_1717:
        /*02e0*/ 	.byte	0x04, 0x31
        /*02e2*/ 	.short	(.L_1719 - .L_1718)


	//   ....[0]....
.L_1718:
        /*02e4*/ 	.word	0x000001b0


	//   ....[1]....
        /*02e8*/ 	.word	0x00000250


	//   ....[2]....
        /*02ec*/ 	.word	0x000002c0


	//   ....[3]....
        /*02f0*/ 	.word	0x000152e0


	//   ....[4]....
        /*02f4*/ 	.word	0x00015370


	//   ....[5]....
        /*02f8*/ 	.word	0x000157c0


	//   ....[6]....
        /*02fc*/ 	.word	0x000157f0


	//   ....[7]....
        /*0300*/ 	.word	0x00017220


	//   ....[8]....
        /*0304*/ 	.word	0x000172b0


	//----- nvinfo : EIATTR_COOP_GROUP_MASK_REGIDS
	.align		4
.L_1719:
        /*0308*/ 	.byte	0x04, 0x29
        /*030a*/ 	.short	(.L_1721 - .L_1720)


	//   ....[0]....
.L_1720:
        /*030c*/ 	.word	0xffffffff


	//   ....[1]....
        /*0310*/ 	.word	0xffffffff


	//   ....[2]....
        /*0314*/ 	.word	0xffffffff


	//   ....[3]....
        /*0318*/ 	.word	0xffffffff


	//   ....[4]....
        /*031c*/ 	.word	0xffffffff


	//   ....[5]....
        /*0320*/ 	.word	0xffffffff


	//   ....[6]....
        /*0324*/ 	.word	0xffffffff


	//   ....[7]....
        /*0328*/ 	.word	0xffffffff


	//   ....[8]....
        /*032c*/ 	.word	0xffffffff


	//   ....[9]....
        /*0330*/ 	.word	0xffffffff


	//   ....[10]....
        /*0334*/ 	.word	0xffffffff


	//   ....[11]....
        /*0338*/ 	.word	0xffffffff


	//   ....[12]....
        /*033c*/ 	.word	0xffffffff


	//   ....[13]....
        /*0340*/ 	.word	0xffffffff


	//   ....[14]....
        /*0344*/ 	.word	0xffffffff


	//   ....[15]....
        /*0348*/ 	.word	0xffffffff


	//   ....[16]....
        /*034c*/ 	.word	0xffffffff


	//   ....[17]....
        /*0350*/ 	.word	0xffffffff


	//   ....[18]....
        /*0354*/ 	.word	0xffffffff


	//   ....[19]....
        /*0358*/ 	.word	0xffffffff


	//   ....[20]....
        /*035c*/ 	.word	0xffffffff


	//   ....[21]....
        /*0360*/ 	.word	0xffffffff


	//   ....[22]....
        /*0364*/ 	.word	0xffffffff


	//   ....[23]....
        /*0368*/ 	.word	0xffffffff


	//   ....[24]....
        /*036c*/ 	.word	0xffffffff


	//   ....[25]....
        /*0370*/ 	.word	0xffffffff


	//   ....[26]....
        /*0374*/ 	.word	0xffffffff


	//   ....[27]....
        /*0378*/ 	.word	0xffffffff


	//   ....[28]....
        /*037c*/ 	.word	0xffffffff


	//   ....[29]....
        /*0380*/ 	.word	0xffffffff


	//   ....[30]....
        /*0384*/ 	.word	0xffffffff


	//   ....[31]....
        /*0388*/ 	.word	0xffffffff


	//   ....[32]....
        /*038c*/ 	.word	0xffffffff


	//   ....[33]....
        /*0390*/ 	.word	0xffffffff


	//   ....[34]....
        /*0394*/ 	.word	0xffffffff


	//   ....[35]....
        /*0398*/ 	.word	0xffffffff


	//   ....[36]....
        /*039c*/ 	.word	0xffffffff


	//   ....[37]....
        /*03a0*/ 	.word	0xffffffff


	//   ....[38]....
        /*03a4*/ 	.word	0xffffffff


	//   ....[39]....
        /*03a8*/ 	.word	0xffffffff


	//   ....[40]....
        /*03ac*/ 	.word	0xffffffff


	//   ....[41]....
        /*03b0*/ 	.word	0xffffffff


	//   ....[42]....
        /*03b4*/ 	.word	0xffffffff


	//   ....[43]....
        /*03b8*/ 	.word	0xffffffff


	//   ....[44]....
        /*03bc*/ 	.word	0xffffffff


	//   ....[45]....
        /*03c0*/ 	.word	0xffffffff


	//   ....[46]....
        /*03c4*/ 	.word	0xffffffff


	//   ....[47]....
        /*03c8*/ 	.word	0xffffffff


	//   ....[48]....
        /*03cc*/ 	.word	0xffffffff


	//   ....[49]....
        /*03d0*/ 	.word	0xffffffff


	//   ....[50]....
        /*03d4*/ 	.word	0xffffffff


	//   ....[51]....
        /*03d8*/ 	.word	0xffffffff


	//   ....[52]....
        /*03dc*/ 	.word	0xffffffff


	//   ....[53]....
        /*03e0*/ 	.word	0xffffffff


	//   ....[54]....
        /*03e4*/ 	.word	0xffffffff


	//   ....[55]....
        /*03e8*/ 	.word	0xffffffff


	//   ....[56]....
        /*03ec*/ 	.word	0xffffffff


	//   ....[57]....
        /*03f0*/ 	.word	0xffffffff


	//   ....[58]....
        /*03f4*/ 	.word	0x0500000f


	//   ....[59]....
        /*03f8*/ 	.word	0x0500000f


	//   ....[60]....
        /*03fc*/ 	.word	0x0500000f


	//   ....[61]....
        /*0400*/ 	.word	0x0500000f


	//   ....[62]....
        /*0404*/ 	.word	0x0500000f


	//   ....[63]....
        /*0408*/ 	.word	0x0500000f


	//   ....[64]....
        /*040c*/ 	.word	0x0500000f


	//   ....[65]....
        /*0410*/ 	.word	0x0500000f


	//   ....[66]....
        /*0414*/ 	.word	0x0500000f


	//   ....[67]....
        /*0418*/ 	.word	0x0500000f


	//   ....[68]....
        /*041c*/ 	.word	0x0500000f


	//   ....[69]....
        /*0420*/ 	.word	0x0500000f


	//   ....[70]....
        /*0424*/ 	.word	0x0500000f


	//   ....[71]....
        /*0428*/ 	.word	0x0500000f


	//   ....[72]....
        /*042c*/ 	.word	0x0500000f


	//   ....[73]....
        /*0430*/ 	.word	0x0500000f


	//   ....[74]....
        /*0434*/ 	.word	0x0500000f


	//   ....[75]....
        /*0438*/ 	.word	0x0500000f


	//   ....[76]....
        /*043c*/ 	.word	0x0500000f


	//   ....[77]....
        /*0440*/ 	.word	0x0500000f


	//   ....[78]....
        /*0444*/ 	.word	0x0500000f


	//   ....[79]....
        /*0448*/ 	.word	0x0500000f


	//   ....[80]....
        /*044c*/ 	.word	0x0500000f


	//   ....[81]....
        /*0450*/ 	.word	0x0500000f


	//   ....[82]....
        /*0454*/ 	.word	0x0500000f


	//   ....[83]....
        /*0458*/ 	.word	0x0500000f


	//   ....[84]....
        /*045c*/ 	.word	0x0500000f


	//   ....[85]....
        /*0460*/ 	.word	0x0500000f


	//   ....[86]....
        /*0464*/ 	.word	0x0500000f


	//   ....[87]....
        /*0468*/ 	.word	0x0500000f


	//   ....[88]....
        /*046c*/ 	.word	0x0500000f


	//   ....[89]....
        /*0470*/ 	.word	0x0500000f


	//   ....[90]....
        /*0474*/ 	.word	0x0500000f


	//   ....[91]....
        /*0478*/ 	.word	0x0500000f


	//   ....[92]....
        /*047c*/ 	.word	0x0500000f


	//   ....[93]....
        /*0480*/ 	.word	0x0500000f


	//   ....[94]....
        /*0484*/ 	.word	0x0500000f


	//----- nvinfo : EIATTR_COOP_GROUP_INSTR_OFFSETS
	.align		4
.L_1721:
        /*0488*/ 	.byte	0x04, 0x28
        /*048a*/ 	.short	(.L_1723 - .L_1722)


	//   ....[0]....
.L_1722:
        /*048c*/ 	.word	0x00000060


	//   ....[1]....
        /*0490*/ 	.word	0x000001c0


	//   ....[2]....
        /*0494*/ 	.word	0x00000270


	//   ....[3]....
        /*0498*/ 	.word	0x00000430


	//   ....[4]....
        /*049c*/ 	.word	0x00000590


	//   ....[5]....
        /*04a0*/ 	.word	0x000006b0


	//   ....[6]....
        /*04a4*/ 	.word	0x00000810


	//   ....[7]....
        /*04a8*/ 	.word	0x00005a90


	//   ....[8]....
        /*04ac*/ 	.word	0x0000a050


	//   ....[9]....
        /*04b0*/ 	.word	0x0000a080


	//   ....[10]....
        /*04b4*/ 	.word	0x0000ab40


	//   ....[11]....
        /*04b8*/ 	.word	0x0000ab80


	//   ....[12]....
        /*04bc*/ 	.word	0x0000d180


	//   ....[13]....
        /*04c0*/ 	.word	0x0000d2c0


	//   ....[14]....
        /*04c4*/ 	.word	0x0000dc30


	//   ....[15]....
        /*04c8*/ 	.word	0x0000dcc0


	//   ....[16]....
        /*04cc*/ 	.word	0x0000fd10


	//   ....[17]....
        /*04d0*/ 	.word	0x0000fd60


	//   ....[18]....
        /*04d4*/ 	.word	0x00010340


	//   ....[19]....
        /*04d8*/ 	.word	0x000103f0


	//   ....[20]....
        /*04dc*/ 	.word	0x00011530


	//   ....[21]....
        /*04e0*/ 	.word	0x00011860


	//   ....[22]....
        /*04e4*/ 	.word	0x00011900


	//   ....[23]....
        /*04e8*/ 	.word	0x00011910


	//   ....[24]....
        /*04ec*/ 	.word	0x00013570


	//   ....[25]....
        /*04f0*/ 	.word	0x00013710


	//   ....[26]....
        /*04f4*/ 	.word	0x00013740


	//   ....[27]....
        /*04f8*/ 	.word	0x00013770


	//   ....[28]....
        /*04fc*/ 	.word	0x000137b0


	//   ....[29]....
        /*0500*/ 	.word	0x00013800


	//   ....[30]....
        /*0504*/ 	.word	0x00013860


	//   ....[31]....
        /*0508*/ 	.word	0x00013a20


	//   ....[32]....
        /*050c*/ 	.word	0x00013a80


	//   ....[33]....
        /*0510*/ 	.word	0x00013ac0


	//   ....[34]....
        /*0514*/ 	.word	0x00013b00


	//   ....[35]....
        /*0518*/ 	.word	0x00013b30


	//   ....[36]....
        /*051c*/ 	.word	0x00013b60


	//   ....[37]....
        /*0520*/ 	.word	0x00013c00


	//   ....[38]....
        /*0524*/ 	.word	0x00013c60


	//   ....[39]....
        /*0528*/ 	.word	0x00013d00


	//   ....[40]....
        /*052c*/ 	.word	0x00017570


	//   ....[41]....
        /*0530*/ 	.word	0x00017580


	//   ....[42]....
        /*0534*/ 	.word	0x00017670


	//   ....[43]....
        /*0538*/ 	.word	0x000176d0


	//   ....[44]....
        /*053c*/ 	.word	0x00017710


	//   ....[45]....
        /*0540*/ 	.word	0x00017750


	//   ....[46]....
        /*0544*/ 	.word	0x00017780


	//   ....[47]....
        /*0548*/ 	.word	0x000177b0


	//   ....[48]....
        /*054c*/ 	.word	0x00017920


	//   ....[49]....
        /*0550*/ 	.word	0x00017980


	//   ....[50]....
        /*0554*/ 	.word	0x000179c0


	//   ....[51]....
        /*0558*/ 	.word	0x00017a00


	//   ....[52]....
        /*055c*/ 	.word	0x00017a30


	//   ....[53]....
        /*0560*/ 	.word	0x00017a60


	//   ....[54]....
        /*0564*/ 	.word	0x00017b20


	//   ....[55]....
        /*0568*/ 	.word	0x00017b40


	//   ....[56]....
        /*056c*/ 	.word	0x00017bb0


	//   ....[57]....
        /*0570*/ 	.word	0x00018220


	//   ....[58]....
        /*0574*/ 	.word	0x00018620


	//   ....[59]....
        /*0578*/ 	.word	0x000186d0


	//   ....[60]....
        /*057c*/ 	.word	0x00018770


	//   ....[61]....
        /*0580*/ 	.word	0x00018810


	//   ....[62]....
        /*0584*/ 	.word	0x000188b0


	//   ....[63]....
        /*0588*/ 	.word	0x00018950


	//   ....[64]....
        /*058c*/ 	.word	0x000189f0


	//   ....[65]....
        /*0590*/ 	.word	0x00018a90


	//   ....[66]....
        /*0594*/ 	.word	0x00018b30


	//   ....[67]....
        /*0598*/ 	.word	0x00018c20


	//   ....[68]....
        /*059c*/ 	.word	0x00018cc0


	//   ....[69]....
        /*05a0*/ 	.word	0x00018d60


	//   ....[70]....
        /*05a4*/ 	.word	0x00018e00


	//   ....[71]....
        /*05a8*/ 	.word	0x00018ea0


	//   ....[72]....
        /*05ac*/ 	.word	0x00018f40


	//   ....[73]....
        /*05b0*/ 	.word	0x00018fe0


	//   ....[74]....
        /*05b4*/ 	.word	0x00019080


	//   ....[75]....
        /*05b8*/ 	.word	0x00019380


	//   ....[76]....
        /*05bc*/ 	.word	0x00019660


	//   ....[77]....
        /*05c0*/ 	.word	0x00019a50


	//   ....[78]....
        /*05c4*/ 	.word	0x00019ae0


	//   ....[79]....
        /*05c8*/ 	.word	0x00019b80


	//   ....[80]....
        /*05cc*/ 	.word	0x00019c30


	//   ....[81]....
        /*05d0*/ 	.word	0x00019cb0


	//   ....[82]....
        /*05d4*/ 	.word	0x00019d30


	//   ....[83]....
        /*05d8*/ 	.word	0x00019db0


	//   ....[84]....
        /*05dc*/ 	.word	0x00019e30


	//   ....[85]....
        /*05e0*/ 	.word	0x00019ec0


	//   ....[86]....
        /*05e4*/ 	.word	0x00019f70


	//   ....[87]....
        /*05e8*/ 	.word	0x00019ff0


	//   ....[88]....
        /*05ec*/ 	.word	0x0001a070


	//   ....[89]....
        /*05f0*/ 	.word	0x0001a0f0


	//   ....[90]....
        /*05f4*/ 	.word	0x0001a170


	//   ....[91]....
        /*05f8*/ 	.word	0x0001a1e0


	//   ....[92]....
        /*05fc*/ 	.word	0x0001a280


	//   ....[93]....
        /*0600*/ 	.word	0x0001a310


	//   ....[94]....
        /*0604*/ 	.word	0x0001a430


	//----- nvinfo : EIATTR_REG_RECONFIG
	.align		4
.L_1723:
        /*0608*/ 	.byte	0x01, 0x54
	.zero		2


	//----- nvinfo : EIATTR_SYSCALL_OFFSETS
	.align		4
        /*060c*/ 	.byte	0x04, 0x46
        /*060e*/ 	.short	(.L_1725 - .L_1724)


	//   ....[0]....
.L_1724:
        /*0610*/ 	.word	0x00001820


	//   ....[1]....
        /*0614*/ 	.word	0x00001970


	//   ....[2]....
        /*0618*/ 	.word	0x00005c70


	//   ....[3]....
        /*061c*/ 	.word	0x00006150


	//   ....[4]....
        /*0620*/ 	.word	0x000154f0


	//   ....[5]....
        /*0624*/ 	.word	0x00015620


	//   ....[6]....
        /*0628*/ 	.word	0x00015720


	//----- nvinfo : EIATTR_MBARRIER_INSTR_OFFSETS
	.align		4
.L_1725:
        /*062c*/ 	.byte	0x04, 0x39
        /*062e*/ 	.short	(.L_1727 - .L_1726)


	//   ....[0]....
.L_1726:
        /*0630*/ 	.word	0x000002e0
        /*0634*/ 	.word	0x000000ff
        /*0638*/ 	.word	0x00016800
        /*063c*/ 	.short	0x0100
        /*063e*/ 	.byte	0x08
	.zero		1


	//   ....[1]....
        /*0640*/ 	.word	0x000002f0
        /*0644*/ 	.word	0x000000ff
        /*0648*/ 	.word	0x00016820
        /*064c*/ 	.short	0x0100
        /*064e*/ 	.byte	0x08
	.zero		1


	//   ....[2]....
        /*0650*/ 	.word	0x000003e0
        /*0654*/ 	.word	0x000000ff
        /*0658*/ 	.word	0x00016830
        /*065c*/ 	.short	0x0100
        /*065e*/ 	.byte	0x08
	.zero		1


	//   ....[3]....
        /*0660*/ 	.word	0x000003f0
        /*0664*/ 	.word	0x000000ff
        /*0668*/ 	.word	0x00016840
        /*066c*/ 	.short	0x0100
        /*066e*/ 	.byte	0x08
	.zero		1


	//   ....[4]....
        /*0670*/ 	.word	0x00000400
        /*0674*/ 	.word	0x000000ff
        /*0678*/ 	.word	0x00016838
        /*067c*/ 	.short	0x0100
        /*067e*/ 	.byte	0x08
	.zero		1


	//   ....[5]....
        /*0680*/ 	.word	0x00000410
        /*0684*/ 	.word	0x000000ff
        /*0688*/ 	.word	0x00016848
        /*068c*/ 	.short	0x0100
        /*068e*/ 	.byte	0x08
	.zero		1


	//   ....[6]....
        /*0690*/ 	.word	0x00000540
        /*0694*/ 	.word	0x000000ff
        /*0698*/ 	.word	0x00016850
        /*069c*/ 	.short	0x0100
        /*069e*/ 	.byte	0x08
	.zero		1


	//   ....[7]....
        /*06a0*/ 	.word	0x00000550
        /*06a4*/ 	.word	0x000000ff
        /*06a8*/ 	.word	0x00016860
        /*06ac*/ 	.short	0x0100
        /*06ae*/ 	.byte	0x08
	.zero		1


	//   ....[8]....
        /*06b0*/ 	.word	0x00000560
        /*06b4*/ 	.word	0x000000ff
        /*06b8*/ 	.word	0x00016858
        /*06bc*/ 	.short	0x0100
        /*06be*/ 	.byte	0x08
	.zero		1


	//   ....[9]....
        /*06c0*/ 	.word	0x00000570
        /*06c4*/ 	.word	0x000000ff
        /*06c8*/ 	.word	0x00016868
        /*06cc*/ 	.short	0x0100
        /*06ce*/ 	.byte	0x08
	.zero		1


	//   ....[10]....
        /*06d0*/ 	.word	0x00000660
        /*06d4*/ 	.word	0x000000ff
        /*06d8*/ 	.word	0x00016870
        /*06dc*/ 	.short	0x0100
        /*06de*/ 	.byte	0x06
	.zero		1


	//   ....[11]....
        /*06e0*/ 	.word	0x00000670
        /*06e4*/ 	.word	0x000000ff
        /*06e8*/ 	.word	0x00016880
        /*06ec*/ 	.short	0x0100
        /*06ee*/ 	.byte	0x06
	.zero		1


	//   ....[12]....
        /*06f0*/ 	.word	0x00000680
        /*06f4*/ 	.word	0x000000ff
        /*06f8*/ 	.word	0x00016878
        /*06fc*/ 	.short	0x0100
        /*06fe*/ 	.byte	0x06
	.zero		1


	//   ....[13]....
        /*0700*/ 	.word	0x00000690
        /*0704*/ 	.word	0x000000ff
        /*0708*/ 	.word	0x00016888
        /*070c*/ 	.short	0x0100
        /*070e*/ 	.byte	0x06
	.zero		1


	//   ....[14]....
        /*0710*/ 	.word	0x000007c0
        /*0714*/ 	.word	0x000000ff
        /*0718*/ 	.word	0x00016890
        /*071c*/ 	.short	0x0100
        /*071e*/ 	.byte	0x08
	.zero		1


	//   ....[15]....
        /*0720*/ 	.word	0x000007d0
        /*0724*/ 	.word	0x000000ff
        /*0728*/ 	.word	0x000168a0
        /*072c*/ 	.short	0x0100
        /*072e*/ 	.byte	0x08
	.zero		1


	//   ....[16]....
        /*0730*/ 	.word	0x000007e0
        /*0734*/ 	.word	0x000000ff
        /*0738*/ 	.word	0x00016898
        /*073c*/ 	.short	0x0100
        /*073e*/ 	.byte	0x08
	.zero		1


	//   ....[17]....
        /*0740*/ 	.word	0x000007f0
        /*0744*/ 	.word	0x000000ff
        /*0748*/ 	.word	0x000168a8
        /*074c*/ 	.short	0x0100
        /*074e*/ 	.byte	0x08
	.zero		1


	//   ....[18]....
        /*0750*/ 	.word	0x00000920
        /*0754*/ 	.word	0x000000ff
        /*0758*/ 	.word	0x000168b0
        /*075c*/ 	.short	0x0100
        /*075e*/ 	.byte	0x08
	.zero		1


	//   ....[19]....
        /*0760*/ 	.word	0x00000930
        /*0764*/ 	.word	0x000000ff
        /*0768*/ 	.word	0x000168c0
        /*076c*/ 	.short	0x0100
        /*076e*/ 	.byte	0x08
	.zero		1


	//   ....[20]....
        /*0770*/ 	.word	0x00000940
        /*0774*/ 	.word	0x000000ff
        /*0778*/ 	.word	0x000168b8
        /*077c*/ 	.short	0x0100
        /*077e*/ 	.byte	0x08
	.zero		1


	//   ....[21]....
        /*0780*/ 	.word	0x00000950
        /*0784*/ 	.word	0x000000ff
        /*0788*/ 	.word	0x000168c8
        /*078c*/ 	.short	0x0100
        /*078e*/ 	.byte	0x08
	.zero		1


	//   ....[22]....
        /*0790*/ 	.word	0x00002c60
        /*0794*/ 	.word	0x0000004e
        /*0798*/ 	.word	0x00016890
        /*079c*/ 	.short	0x010a
        /*079e*/ 	.byte	0x3f
	.zero		1


	//   ....[23]....
        /*07a0*/ 	.word	0x00003ff0
        /*07a4*/ 	.word	0x0000004e
        /*07a8*/ 	.word	0x00016890
        /*07ac*/ 	.short	0x010a
        /*07ae*/ 	.byte	0x3f
	.zero		1


	//   ....[24]....
        /*07b0*/ 	.word	0x00005190
        /*07b4*/ 	.word	0x0000004e
        /*07b8*/ 	.word	0x00016890
        /*07bc*/ 	.short	0x010a
        /*07be*/ 	.byte	0x3f
	.zero		1


	//   ....[25]....
        /*07c0*/ 	.word	0x000053b0
        /*07c4*/ 	.word	0x0000000c
        /*07c8*/ 	.word	0x00000000
        /*07cc*/ 	.short	0x0101
        /*07ce*/ 	.byte	0x3f
	.zero		1


	//   ....[26]....
        /*07d0*/ 	.word	0x000053f0
        /*07d4*/ 	.word	0x0000004e
        /*07d8*/ 	.word	0x000168b0
        /*07dc*/ 	.short	0x010a
        /*07de*/ 	.byte	0x3f
	.zero		1


	//   ....[27]....
        /*07e0*/ 	.word	0x000057d0
        /*07e4*/ 	.word	0x0000004e
        /*07e8*/ 	.word	0x00000000
        /*07ec*/ 	.short	0x0101
        /*07ee*/ 	.byte	0x3f
	.zero		1


	//   ....[28]....
        /*07f0*/ 	.word	0x00005d10
        /*07f4*/ 	.word	0x00000002
        /*07f8*/ 	.word	0x00016800
        /*07fc*/ 	.short	0x010a
        /*07fe*/ 	.byte	0x3f
	.zero		1


	//   ....[29]....
        /*0800*/ 	.word	0x00005d60
        /*0804*/ 	.word	0x00000002
        /*0808*/ 	.word	0x00016800
        /*080c*/ 	.short	0x010a
        /*080e*/ 	.byte	0x3f
	.zero		1


	//   ....[30]....
        /*0810*/ 	.word	0x00006a90
        /*0814*/ 	.word	0x00000002
        /*0818*/ 	.word	0x00016800
        /*081c*/ 	.short	0x010a
        /*081e*/ 	.byte	0x3f
	.zero		1


	//   ....[31]....
        /*0820*/ 	.word	0x00008030
        /*0824*/ 	.word	0x00000002
        /*0828*/ 	.word	0x00016800
        /*082c*/ 	.short	0x010a
        /*082e*/ 	.byte	0x3f
	.zero		1


	//   ....[32]....
        /*0830*/ 	.word	0x00009140
        /*0834*/ 	.word	0x00000000
        /*0838*/ 	.word	0x00016830
        /*083c*/ 	.short	0x010a
        /*083e*/ 	.byte	0x3f
	.zero		1


	//   ....[33]....
        /*0840*/ 	.word	0x000091f0
        /*0844*/ 	.word	0x00000000
        /*0848*/ 	.word	0x00016830
        /*084c*/ 	.short	0x010a
        /*084e*/ 	.byte	0x3f
	.zero		1


	//   ....[34]....
        /*0850*/ 	.word	0x0000b0f0
        /*0854*/ 	.word	0x00000000
        /*0858*/ 	.word	0x00000000
        /*085c*/ 	.short	0x0101
        /*085e*/ 	.byte	0x3f
	.zero		1


	//   ....[35]....
        /*0860*/ 	.word	0x0000bd80
        /*0864*/ 	.word	0x0000000b
        /*0868*/ 	.word	0x00016830
        /*086c*/ 	.short	0x010a
        /*086e*/ 	.byte	0x3f
	.zero		1


	//   ....[36]....
        /*0870*/ 	.word	0x0000bdd0
        /*0874*/ 	.word	0x0000000b
        /*0878*/ 	.word	0x00016830
        /*087c*/ 	.short	0x010a
        /*087e*/ 	.byte	0x3f
	.zero		1


	//   ....[37]....
        /*0880*/ 	.word	0x0000c0e0
        /*0884*/ 	.word	0x0000000b
        /*0888*/ 	.word	0x00016850
        /*088c*/ 	.short	0x010a
        /*088e*/ 	.byte	0x3f
	.zero		1


	//   ....[38]....
        /*0890*/ 	.word	0x0000c120
        /*0894*/ 	.word	0x0000000b
        /*0898*/ 	.word	0x00016850
        /*089c*/ 	.short	0x010a
        /*089e*/ 	.byte	0x3f
	.zero		1


	//   ....[39]....
        /*08a0*/ 	.word	0x0000e380
        /*08a4*/ 	.word	0x0000001b
        /*08a8*/ 	.word	0x00000000
        /*08ac*/ 	.short	0x0101
        /*08ae*/ 	.byte	0x3f
	.zero		1


	//   ....[40]....
        /*08b0*/ 	.word	0x0000e440
        /*08b4*/ 	.word	0x00000003
        /*08b8*/ 	.word	0x00000000
        /*08bc*/ 	.short	0x0101
        /*08be*/ 	.byte	0x3f
	.zero		1


	//   ....[41]....
        /*08c0*/ 	.word	0x0000edc0
        /*08c4*/ 	.word	0x0000000b
        /*08c8*/ 	.word	0x00016830
        /*08cc*/ 	.short	0x010a
        /*08ce*/ 	.byte	0x3f
	.zero		1


	//   ....[42]....
        /*08d0*/ 	.word	0x0000ee10
        /*08d4*/ 	.word	0x0000000b
        /*08d8*/ 	.word	0x00016830
        /*08dc*/ 	.short	0x010a
        /*08de*/ 	.byte	0x3f
	.zero		1


	//   ....[43]....
        /*08e0*/ 	.word	0x0000f120
        /*08e4*/ 	.word	0x0000000b
        /*08e8*/ 	.word	0x00016850
        /*08ec*/ 	.short	0x010a
        /*08ee*/ 	.byte	0x3f
	.zero		1


	//   ....[44]....
        /*08f0*/ 	.word	0x0000f160
        /*08f4*/ 	.word	0x0000000b
        /*08f8*/ 	.word	0x00016850
        /*08fc*/ 	.short	0x010a
        /*08fe*/ 	.byte	0x3f
	.zero		1


	//   ....[45]....
        /*0900*/ 	.word	0x00010920
        /*0904*/ 	.word	0x00000024
        /*0908*/ 	.word	0x00000000
        /*090c*/ 	.short	0x0101
        /*090e*/ 	.byte	0x3f
	.zero		1


	//   ....[46]....
        /*0910*/ 	.word	0x00010aa0
        /*0914*/ 	.word	0x0000000f
        /*0918*/ 	.word	0x00000000
        /*091c*/ 	.short	0x0101
        /*091e*/ 	.byte	0x3f
	.zero		1


	//   ....[47]....
        /*0920*/ 	.word	0x00011420
        /*0924*/ 	.word	0x00000009
        /*0928*/ 	.word	0x00016850
        /*092c*/ 	.short	0x010a
        /*092e*/ 	.byte	0x3f
	.zero		1


	//   ....[48]....
        /*0930*/ 	.word	0x00011490
        /*0934*/ 	.word	0x00000009
        /*0938*/ 	.word	0x00016850
        /*093c*/ 	.short	0x010a
        /*093e*/ 	.byte	0x3f
	.zero		1


	//   ....[49]....
        /*0940*/ 	.word	0x00011a60
        /*0944*/ 	.word	0x00000007
        /*0948*/ 	.word	0x00000000
        /*094c*/ 	.short	0x0101
        /*094e*/ 	.byte	0x3f
	.zero		1


	//   ....[50]....
        /*0950*/ 	.word	0x00012800
        /*0954*/ 	.word	0x00000000
        /*0958*/ 	.word	0x00000000
        /*095c*/ 	.short	0x0101
        /*095e*/ 	.byte	0x3f
	.zero		1


	//   ....[51]....
        /*0960*/ 	.word	0x00014a10
        /*0964*/ 	.word	0x00000006
        /*0968*/ 	.word	0x00016820
        /*096c*/ 	.short	0x010a
        /*096e*/ 	.byte	0x3f
	.zero		1


	//   ....[52]....
        /*0970*/ 	.word	0x00014a80
        /*0974*/ 	.word	0x00000005
        /*0978*/ 	.word	0x000168a0
        /*097c*/ 	.short	0x010a
        /*097e*/ 	.byte	0x3f
	.zero		1


	//   ....[53]....
        /*0980*/ 	.word	0x00014c30
        /*0984*/ 	.word	0x00000005
        /*0988*/ 	.word	0x000168c0
        /*098c*/ 	.short	0x010a
        /*098e*/ 	.byte	0x3f
	.zero		1


	//   ....[54]....
        /*0990*/ 	.word	0x00014ea0
        /*0994*/ 	.word	0x0000000a
        /*0998*/ 	.word	0x000168a0
        /*099c*/ 	.short	0x010a
        /*099e*/ 	.byte	0x3f
	.zero		1


	//   ....[55]....
        /*09a0*/ 	.word	0x00015040
        /*09a4*/ 	.word	0x0000000a
        /*09a8*/ 	.word	0x000168c0
        /*09ac*/ 	.short	0x010a
        /*09ae*/ 	.byte	0x3f
	.zero		1


	//   ....[56]....
        /*09b0*/ 	.word	0x00015bd0
        /*09b4*/ 	.word	0x00000005
        /*09b8*/ 	.word	0x00016840
        /*09bc*/ 	.short	0x010a
        /*09be*/ 	.byte	0x3f
	.zero		1


	//   ....[57]....
        /*09c0*/ 	.word	0x00015f20
        /*09c4*/ 	.word	0x0000001b
        /*09c8*/ 	.word	0x00016820
        /*09cc*/ 	.short	0x010a
        /*09ce*/ 	.byte	0x3f
	.zero		1


	//   ....[58]....
        /*09d0*/ 	.word	0x000161f0
        /*09d4*/ 	.word	0x00000003
        /*09d8*/ 	.word	0x00016840
        /*09dc*/ 	.short	0x010a
        /*09de*/ 	.byte	0x3f
	.zero		1


	//   ....[59]....
        /*09e0*/ 	.word	0x000163d0
        /*09e4*/ 	.word	0x00000002
        /*09e8*/ 	.word	0x00000060
        /*09ec*/ 	.short	0x010a
        /*09ee*/ 	.byte	0x3f
	.zero		1


	//   ....[60]....
        /*09f0*/ 	.word	0x00016840
        /*09f4*/ 	.word	0x00000003
        /*09f8*/ 	.word	0x00016840
        /*09fc*/ 	.short	0x010a
        /*09fe*/ 	.byte	0x3f
	.zero		1


	//   ....[61]....
        /*0a00*/ 	.word	0x00016a20
        /*0a04*/ 	.word	0x00000003
        /*0a08*/ 	.word	0x00000060
        /*0a0c*/ 	.short	0x010a
        /*0a0e*/ 	.byte	0x3f
	.zero		1


	//   ....[62]....
        /*0a10*/ 	.word	0x00016de0
        /*0a14*/ 	.word	0x00000002
        /*0a18*/ 	.word	0x00016840
        /*0a1c*/ 	.short	0x010a
        /*0a1e*/ 	.byte	0x3f
	.zero		1


	//   ....[63]....
        /*0a20*/ 	.word	0x00016fd0
        /*0a24*/ 	.word	0x00000002
        /*0a28*/ 	.word	0x00000060
        /*0a2c*/ 	.short	0x010a
        /*0a2e*/ 	.byte	0x3f
	.zero		1


	//   ....[64]....
        /*0a30*/ 	.word	0x00017320
        /*0a34*/ 	.word	0x00000003
        /*0a38*/ 	.word	0x00016860
        /*0a3c*/ 	.short	0x010a
        /*0a3e*/ 	.byte	0x3f
	.zero		1


	//   ....[65]....
        /*0a40*/ 	.word	0x000181a0
        /*0a44*/ 	.word	0x00000009
        /*0a48*/ 	.word	0x00016820
        /*0a4c*/ 	.short	0x010a
        /*0a4e*/ 	.byte	0x3f
	.zero		1


	//   ....[66]....
        /*0a50*/ 	.word	0x00018330
        /*0a54*/ 	.word	0x00000007
        /*0a58*/ 	.word	0x00000000
        /*0a5c*/ 	.short	0x010a
        /*0a5e*/ 	.byte	0x3f
	.zero		1


	//   ....[67]....
        /*0a60*/ 	.word	0x000183a0
        /*0a64*/ 	.word	0x00000003
        /*0a68*/ 	.word	0x00000000
        /*0a6c*/ 	.short	0x010a
        /*0a6e*/ 	.byte	0x3f
	.zero		1


	//   ....[68]....
        /*0a70*/ 	.word	0x00018400
        /*0a74*/ 	.word	0x00000005
        /*0a78*/ 	.word	0x00000000
        /*0a7c*/ 	.short	0x010a
        /*0a7e*/ 	.byte	0x3f
	.zero		1


	//   ....[69]....
        /*0a80*/ 	.word	0x00018430
        /*0a84*/ 	.word	0x00000003
        /*0a88*/ 	.word	0x00000000
        /*0a8c*/ 	.short	0x010a
        /*0a8e*/ 	.byte	0x3f
	.zero		1


	//   ....[70]....
        /*0a90*/ 	.word	0x00018490
        /*0a94*/ 	.word	0x0000004e
        /*0a98*/ 	.word	0x00016890
        /*0a9c*/ 	.short	0x010a
        /*0a9e*/ 	.byte	0x3f
	.zero		1


	//   ....[71]....
        /*0aa0*/ 	.word	0x000184e0
        /*0aa4*/ 	.word	0x0000004e
        /*0aa8*/ 	.word	0x00016890
        /*0aac*/ 	.short	0x010a
        /*0aae*/ 	.byte	0x3f
	.zero		1


	//   ....[72]....
        /*0ab0*/ 	.word	0x00018530
        /*0ab4*/ 	.word	0x0000004e
        /*0ab8*/ 	.word	0x00016890
        /*0abc*/ 	.short	0x010a
        /*0abe*/ 	.byte	0x3f
	.zero		1


	//   ....[73]....
        /*0ac0*/ 	.word	0x00018580
        /*0ac4*/ 	.word	0x0000004e
        /*0ac8*/ 	.word	0x000168b0
        /*0acc*/ 	.short	0x010a
        /*0ace*/ 	.byte	0x3f
	.zero		1


	//   ....[74]....
        /*0ad0*/ 	.word	0x00018b70
        /*0ad4*/ 	.word	0x00000002
        /*0ad8*/ 	.word	0x00016800
        /*0adc*/ 	.short	0x010a
        /*0ade*/ 	.byte	0x3f
	.zero		1


	//   ....[75]....
        /*0ae0*/ 	.word	0x000190c0
        /*0ae4*/ 	.word	0x00000002
        /*0ae8*/ 	.word	0x00016800
        /*0aec*/ 	.short	0x010a
        /*0aee*/ 	.byte	0x3f
	.zero		1


	//   ....[76]....
        /*0af0*/ 	.word	0x00019110
        /*0af4*/ 	.word	0x00000000
        /*0af8*/ 	.word	0x00016830
        /*0afc*/ 	.short	0x010a
        /*0afe*/ 	.byte	0x3f
	.zero		1


	//   ....[77]....
        /*0b00*/ 	.word	0x00019160
        /*0b04*/ 	.word	0x0000000b
        /*0b08*/ 	.word	0x00016830
        /*0b0c*/ 	.short	0x010a
        /*0b0e*/ 	.byte	0x3f
	.zero		1


	//   ....[78]....
        /*0b10*/ 	.word	0x000191b0
        /*0b14*/ 	.word	0x0000000b
        /*0b18*/ 	.word	0x00016850
        /*0b1c*/ 	.short	0x010a
        /*0b1e*/ 	.byte	0x3f
	.zero		1


	//   ....[79]....
        /*0b20*/ 	.word	0x00019200
        /*0b24*/ 	.word	0x0000000b
        /*0b28*/ 	.word	0x00016830
        /*0b2c*/ 	.short	0x010a
        /*0b2e*/ 	.byte	0x3f
	.zero		1


	//   ....[80]....
        /*0b30*/ 	.word	0x00019250
        /*0b34*/ 	.word	0x0000000b
        /*0b38*/ 	.word	0x00016850
        /*0b3c*/ 	.short	0x010a
        /*0b3e*/ 	.byte	0x3f
	.zero		1


	//   ....[81]....
        /*0b40*/ 	.word	0x000192a0
        /*0b44*/ 	.word	0x00000009
        /*0b48*/ 	.word	0x00016850
        /*0b4c*/ 	.short	0x010a
        /*0b4e*/ 	.byte	0x3f
	.zero		1


	//   ....[82]....
        /*0b50*/ 	.word	0x00019440
        /*0b54*/ 	.word	0x00000006
        /*0b58*/ 	.word	0x00016820
        /*0b5c*/ 	.short	0x010a
        /*0b5e*/ 	.byte	0x3f
	.zero		1


	//   ....[83]....
        /*0b60*/ 	.word	0x00019490
        /*0b64*/ 	.word	0x00000005
        /*0b68*/ 	.word	0x000168a0
        /*0b6c*/ 	.short	0x010a
        /*0b6e*/ 	.byte	0x3f
	.zero		1


	//   ....[84]....
        /*0b70*/ 	.word	0x000194e0
        /*0b74*/ 	.word	0x00000005
        /*0b78*/ 	.word	0x000168c0
        /*0b7c*/ 	.short	0x010a
        /*0b7e*/ 	.byte	0x3f
	.zero		1


	//   ....[85]....
        /*0b80*/ 	.word	0x00019530
        /*0b84*/ 	.word	0x0000000a
        /*0b88*/ 	.word	0x000168a0
        /*0b8c*/ 	.short	0x010a
        /*0b8e*/ 	.byte	0x3f
	.zero		1


	//   ....[86]....
        /*0b90*/ 	.word	0x00019580
        /*0b94*/ 	.word	0x0000000a
        /*0b98*/ 	.word	0x000168c0
        /*0b9c*/ 	.short	0x010a
        /*0b9e*/ 	.byte	0x3f
	.zero		1


	//   ....[87]....
        /*0ba0*/ 	.word	0x00019720
        /*0ba4*/ 	.word	0x00000005
        /*0ba8*/ 	.word	0x00016840
        /*0bac*/ 	.short	0x010a
        /*0bae*/ 	.byte	0x3f
	.zero		1


	//   ....[88]....
        /*0bb0*/ 	.word	0x00019770
        /*0bb4*/ 	.word	0x0000001b
        /*0bb8*/ 	.word	0x00016820
        /*0bbc*/ 	.short	0x010a
        /*0bbe*/ 	.byte	0x3f
	.zero		1


	//   ....[89]....
        /*0bc0*/ 	.word	0x000197c0
        /*0bc4*/ 	.word	0x00000003
        /*0bc8*/ 	.word	0x00016840
        /*0bcc*/ 	.short	0x010a
        /*0bce*/ 	.byte	0x3f
	.zero		1


	//   ....[90]....
        /*0bd0*/ 	.word	0x00019810
        /*0bd4*/ 	.word	0x00000002
        /*0bd8*/ 	.word	0x00000060
        /*0bdc*/ 	.short	0x010a
        /*0bde*/ 	.byte	0x3f
	.zero		1


	//   ....[91]....
        /*0be0*/ 	.word	0x00019860
        /*0be4*/ 	.word	0x00000003
        /*0be8*/ 	.word	0x00016840
        /*0bec*/ 	.short	0x010a
        /*0bee*/ 	.byte	0x3f
	.zero		1


	//   ....[92]....
        /*0bf0*/ 	.word	0x000198b0
        /*0bf4*/ 	.word	0x00000003
        /*0bf8*/ 	.word	0x00000060
        /*0bfc*/ 	.short	0x010a
        /*0bfe*/ 	.byte	0x3f
	.zero		1


	//   ....[93]....
        /*0c00*/ 	.word	0x00019900
        /*0c04*/ 	.word	0x00000002
        /*0c08*/ 	.word	0x00016840
        /*0c0c*/ 	.short	0x010a
        /*0c0e*/ 	.byte	0x3f
	.zero		1


	//   ....[94]....
        /*0c10*/ 	.word	0x00019950
        /*0c14*/ 	.word	0x00000002
        /*0c18*/ 	.word	0x00000060
        /*0c1c*/ 	.short	0x010a
        /*0c1e*/ 	.byte	0x3f
	.zero		1


	//   ....[95]....
        /*0c20*/ 	.word	0x000199a0
        /*0c24*/ 	.word	0x00000003
        /*0c28*/ 	.word	0x00016860
        /*0c2c*/ 	.short	0x010a
        /*0c2e*/ 	.byte	0x3f
	.zero		1


	//   ....[96]....
        /*0c30*/ 	.word	0x0001a350
        /*0c34*/ 	.word	0x00000009
        /*0c38*/ 	.word	0x00016820
        /*0c3c*/ 	.short	0x010a
        /*0c3e*/ 	.byte	0x3f
	.zero		1


	//   ....[97]....
        /*0c40*/ 	.word	0x0001a4f0
        /*0c44*/ 	.word	0x00000007
        /*0c48*/ 	.word	0x00000000
        /*0c4c*/ 	.short	0x010a
        /*0c4e*/ 	.byte	0x3f
	.zero		1


	//   ....[98]....
        /*0c50*/ 	.word	0x0001a540
        /*0c54*/ 	.word	0x00000003
        /*0c58*/ 	.word	0x00000000
        /*0c5c*/ 	.short	0x010a
        /*0c5e*/ 	.byte	0x3f
	.zero		1


	//   ....[99]....
        /*0c60*/ 	.word	0x0001a590
        /*0c64*/ 	.word	0x00000005
        /*0c68*/ 	.word	0x00000000
        /*0c6c*/ 	.short	0x010a
        /*0c6e*/ 	.byte	0x3f
	.zero		1


	//----- nvinfo : EIATTR_NUM_MBARRIERS
	.align		4
.L_1727:
        /*0c70*/ 	.byte	0x03, 0x38
        /*0c72*/ 	.short	0x0016


	//----- nvinfo : EIATTR_EXIT_INSTR_OFFSETS
	.align		4
        /*0c74*/ 	.byte	0x04, 0x1c
        /*0c76*/ 	.short	(.L_1729 - .L_1728)


	//   ....[0]....
.L_1728:
        /*0c78*/ 	.word	0x00018480


	//----- nvinfo : EIATTR_MAX_THREADS
	.align		4
.L_1729:
        /*0c7c*/ 	.byte	0x04, 0x05
        /*0c7e*/ 	.short	(.L_1731 - .L_1730)
.L_1730:
        /*0c80*/ 	.word	0x00000200
        /*0c84*/ 	.word	0x00000001
        /*0c88*/ 	.word	0x00000001


	//----- nvinfo : EIATTR_CRS_STACK_SIZE
	.align		4
.L_1731:
        /*0c8c*/ 	.byte	0x04, 0x1e
        /*0c8e*/ 	.short	(.L_1733 - .L_1732)
.L_1732:
        /*0c90*/ 	.word	0x00000000


	//----- nvinfo : EIATTR_CBANK_PARAM_SIZE
	.align		4
.L_1733:
        /*0c94*/ 	.byte	0x03, 0x19
        /*0c96*/ 	.short	0x0a70


	//----- nvinfo : EIATTR_PARAM_CBANK
	.align		4
        /*0c98*/ 	.byte	0x04, 0x0a
        /*0c9a*/ 	.short	(.L_1735 - .L_1734)
	.align		4
.L_1734:
        /*0c9c*/ 	.word	index@(.nv.constant0._ZN7cutlass13device_kernelIN5flash11enable_sm90INS1_16FlashAttnFwdSm90INS1_25CollectiveMainloopFwdSm90ILi2EN4cute5tupleIJNS5_1CILi1EEES8_S8_EEENS6_IJNS7_ILi192EEENS7_ILi128EEENS7_ILi64EEEEEELi64ENS_10bfloat16_tEfNS_4arch4Sm90ELb1ELb0ELb1ELb1ELb0ELb1ELb0ELb1ELb1ELb0ELb0ELb0EEENS1_21CollectiveEpilogueFwdINS6_IJSA_SC_SB_EEES9_SE_SG_Li384ELb1ELb0ELb0ELb0EEENS1_36VarlenDynamicPersistentTileSchedulerILi192ELi128ELi384ELi32ELb0ELb0ELb1ELb1ELb1ELb1EEEEEEEEEvNT_6ParamsE)
        /*0ca0*/ 	.short	0x0210
        /*0ca2*/ 	.short	0x0a70


	//----- nvinfo : EIATTR_SW_WAR
	.align		4
.L_1735:
        /*0ca4*/ 	.byte	0x04, 0x36
        /*0ca6*/ 	.short	(.L_1737 - .L_1736)
.L_1736:
        /*0ca8*/ 	.word	0x00000008
.L_1737:


//--------------------- .nv.callgraph             --------------------------
	.section	.nv.callgraph,"",@"SHT_CUDA_CALLGRAPH"
	.align	4
	.sectionentsize	8
	.align		4
        /*0000*/ 	.word	0x00000000
	.align		4
        /*0004*/ 	.word	0xffffffff
	.align		4
        /*0008*/ 	.word	index@(_ZN7cutlass13device_kernelIN5flash11enable_sm90INS1_16FlashAttnFwdSm90INS1_25CollectiveMainloopFwdSm90ILi2EN4cute5tupleIJNS5_1CILi1EEES8_S8_EEENS6_IJNS7_ILi128EEENS7_ILi80EEENS7_ILi256EEEEEELi256ENS_10bfloat16_tEfNS_4arch4Sm90ELb0ELb0ELb1ELb0ELb0ELb0ELb0ELb1ELb1ELb0ELb0ELb0EEENS1_21CollectiveEpilogueFwdINS6_IJSA_SC_SB_EEES9_SE_SG_Li256ELb0ELb0ELb0ELb0EEENS1_29StaticPersistentTileSchedulerILb0EEEEEEEEEvNT_6ParamsE)
	.align		4
        /*000c*/ 	.word	index@(__assertfail)
	.align		4
        /*0010*/ 	.word	index@(_ZN7cutlass13device_kernelIN5flash11enable_sm90INS1_16FlashAttnFwdSm90INS1_25CollectiveMainloopFwdSm90ILi2EN4cute5tupleIJNS5_1CILi2EEENS7_ILi1EEES9_EEENS6_IJNS7_ILi128EEENS7_ILi80EEENS7_ILi256EEEEEELi256ENS_10bfloat16_tEfNS_4arch4Sm90ELb0ELb0ELb1ELb0ELb0ELb0ELb0ELb1ELb1ELb0ELb0ELb0EEENS1_21CollectiveEpilogueFwdINS6_IJSB_SD_SC_EEESA_SF_SH_Li256ELb0ELb0ELb0ELb0EEENS1_29StaticPersistentTileSchedulerILb0EEEEEEEEEvNT_6ParamsE)
	.align		4
        /*0014*/ 	.word	index@(__assertfail)
	.align		4
        /*0018*/ 	.word	index@(_ZN7cutlass13device_kernelIN5flash11enable_sm90INS1_16FlashAttnFwdSm90INS1_25CollectiveMainloopFwdSm90ILi2EN4cute5tupleIJNS5_1CILi1EEES8_S8_EEENS6_IJNS7_ILi128EEENS7_ILi80EEENS7_ILi256EEEEEELi256ENS_10bfloat16_tEfNS_4arch4Sm90ELb0ELb0ELb1ELb1ELb0ELb0ELb0ELb1ELb1ELb0ELb0ELb0EEENS1_21CollectiveEpilogueFwdINS6_IJSA_SC_SB_EEES9_SE_SG_Li256ELb1ELb0ELb0ELb0EEENS1_36VarlenDynamicPersistentTileSchedulerILi128ELi80ELi256ELi32ELb0ELb0ELb1ELb0ELb1ELb1EEEEEEEEEvNT_6ParamsE)
	.align		4
        /*001c*/ 	.word	index@(__assertfail)
	.align		4
        /*0020*/ 	.word	index@(_ZN7cutlass13device_kernelIN5flash11enable_sm90INS1_16FlashAttnFwdSm90INS1_25CollectiveMainloopFwdSm90ILi2EN4cute5tupleIJNS5_1CILi1EEES8_S8_EEENS6_IJNS7_ILi128EEENS7_ILi80EEENS7_ILi256EEEEEELi256ENS_10bfloat16_tEfNS_4arch4Sm90ELb0ELb0ELb1ELb1ELb0ELb1ELb0ELb1ELb1ELb0ELb0ELb0EEENS1_21CollectiveEpilogueFwdINS6_IJSA_SC_SB_EEES9_SE_SG_Li256ELb1ELb0ELb0ELb0EEENS1_36VarlenDynamicPersistentTileSchedulerILi128ELi80ELi256ELi32ELb0ELb0ELb1ELb0ELb1ELb1EEEEEEEEEvNT_6ParamsE)
	.align		4
        /*0024*/ 	.word	index@(__assertfail)
	.align		4
        /*0028*/ 	.word	index@(_ZN7cutlass13device_kernelIN5flash11enable_sm90INS1_16FlashAttnFwdSm90INS1_25CollectiveMainloopFwdSm90ILi2EN4cute5tupleIJNS5_1CILi1EEES8_S8_EEENS6_IJNS7_ILi128EEENS7_ILi64EEENS7_ILi256EEEEEELi256ENS_10bfloat16_tEfNS_4arch4Sm90ELb0ELb1ELb1ELb0ELb0ELb0ELb0ELb1ELb1ELb0ELb0ELb0EEENS1_21CollectiveEpilogueFwdINS6_IJSA_SC_SB_EEES9_SE_SG_Li256ELb0ELb0ELb0ELb0EEENS1_30DynamicPersistentTileSchedulerILi256ELi32ELb0ELb0ELb1EEEEEEEEEvNT_6ParamsE)
	.align		4
        /*002c*/ 	.word	index@(__assertfail)
	.align		4
        /*0030*/ 	.word	index@(_ZN7cutlass13device_kernelIN5flash11enable_sm90INS1_16FlashAttnFwdSm90INS1_25CollectiveMainloopFwdSm90ILi2EN4cute5tupleIJNS5_1CILi1EEES8_S8_EEENS6_IJNS7_ILi128EEENS7_ILi64EEENS7_ILi256EEEEEELi256ENS_10bfloat16_tEfNS_4arch4Sm90ELb0ELb1ELb1ELb1ELb0ELb0ELb0ELb1ELb1ELb0ELb0ELb0EEENS1_21CollectiveEpilogueFwdINS6_IJSA_SC_SB_EEES9_SE_SG_Li256ELb1ELb0ELb0ELb0EEENS1_36VarlenDynamicPersistentTileSchedulerILi128ELi64ELi256ELi32ELb0ELb0ELb1ELb1ELb0ELb1EEEEEEEEEvNT_6ParamsE)
	.align		4
        /*0034*/ 	.word	index@(__assertfail)
	.align		4
        /*0038*/ 	.word	index@(_ZN7cutlass13device_kernelIN5flash11enable_sm90INS1_16FlashAttnFwdSm90INS1_25CollectiveMainloopFwdSm90ILi2EN4cute5tupleIJNS5_1CILi1EEES8_S8_EEENS6_IJNS7_ILi128EEENS7_ILi64EEENS7_ILi256EEEEEELi256ENS_10bfloat16_tEfNS_4arch4Sm90ELb0ELb1ELb1ELb1ELb0ELb1ELb0ELb1ELb1ELb0ELb0ELb0EEENS1_21CollectiveEpilogueFwdINS6_IJSA_SC_SB_EEES9_SE_SG_Li256ELb1ELb0ELb0ELb0EEENS1_36VarlenDynamicPersistentTileSchedulerILi128ELi64ELi256ELi32ELb0ELb0ELb1ELb1ELb0ELb1EEEEEEEEEvNT_6ParamsE)
	.align		4
        /*003c*/ 	.word	index@(__assertfail)
	.align		4
        /*0040*/ 	.word	index@(_ZN7cutlass13device_kernelIN5flash11enable_sm90INS1_16FlashAttnFwdSm90INS1_25CollectiveMainloopFwdSm90ILi2EN4cute5tupleIJNS5_1CILi1EEES8_S8_EEENS6_IJNS7_ILi128EEENS7_ILi80EEENS7_ILi256EEEEEELi256ENS_10bfloat16_tEfNS_4arch4Sm90ELb1ELb0ELb1ELb0ELb0ELb0ELb0ELb1ELb1ELb0ELb0ELb0EEENS1_21CollectiveEpilogueFwdINS6_IJSA_SC_SB_EEES9_SE_SG_Li256ELb0ELb0ELb0ELb0EEENS1_30DynamicPersistentTileSchedulerILi256ELi32ELb0ELb0ELb1EEEEEEEEEvNT_6ParamsE)
	.align		4
        /*0044*/ 	.word	index@(__assertfail)
	.align		4
        /*0048*/ 	.word	index@(_ZN7cutlass13device_kernelIN5flash11enable_sm90INS1_16FlashAttnFwdSm90INS1_25CollectiveMainloopFwdSm90ILi2EN4cute5tupleIJNS5_1CILi1EEES8_S8_EEENS6_IJNS7_ILi128EEENS7_ILi80EEENS7_ILi256EEEEEELi256ENS_10bfloat16_tEfNS_4arch4Sm90ELb1ELb0ELb1ELb1ELb0ELb0ELb0ELb1ELb1ELb0ELb0ELb0EEENS1_21CollectiveEpilogueFwdINS6_IJSA_SC_SB_EEES9_SE_SG_Li256ELb1ELb0ELb0ELb0EEENS1_36VarlenDynamicPersistentTileSchedulerILi128ELi80ELi256ELi32ELb0ELb0ELb1ELb1ELb1ELb1EEEEEEEEEvNT_6ParamsE)
	.align		4
        /*004c*/ 	.word	index@(__assertfail)
	.align		4
        /*0050*/ 	.word	index@(_ZN7cutlass13device_kernelIN5flash11enable_sm90INS1_16FlashAttnFwdSm90INS1_25CollectiveMainloopFwdSm90ILi2EN4cute5tupleIJNS5_1CILi1EEES8_S8_EEENS6_IJNS7_ILi128EEENS7_ILi80EEENS7_ILi256EEEEEELi256ENS_10bfloat16_tEfNS_4arch4Sm90ELb1ELb0ELb1ELb1ELb0ELb1ELb0ELb1ELb1ELb0ELb0ELb0EEENS1_21CollectiveEpilogueFwdINS6_IJSA_SC_SB_EEES9_SE_SG_Li256ELb1ELb0ELb0ELb0EEENS1_36VarlenDynamicPersistentTileSchedulerILi128ELi80ELi256ELi32ELb0ELb0ELb1ELb1ELb1ELb1EEEEEEEEEvNT_6ParamsE)
	.align		4
        /*0054*/ 	.word	index@(__assertfail)
	.align		4
        /*0058*/ 	.word	index@(_ZN7cutlass13device_kernelIN5flash11enable_sm90INS1_16FlashAttnFwdSm90INS1_25CollectiveMainloopFwdSm90ILi2EN4cute5tupleIJNS5_1CILi1EEES8_S8_EEENS6_IJNS7_ILi128EEENS7_ILi112EEENS7_ILi192EEEEEELi192ENS_10bfloat16_tEfNS_4arch4Sm90ELb0ELb0ELb1ELb0ELb0ELb0ELb0ELb1ELb1ELb0ELb0ELb0EEENS1_21CollectiveEpilogueFwdINS6_IJSA_SC_SB_EEES9_SE_SG_Li256ELb0ELb0ELb0ELb0EEENS1_29StaticPersistentTileSchedulerILb0EEEEEEEEEvNT_6ParamsE)
	.align		4
        /*005c*/ 	.word	index@(__assertfail)
	.align		4
        /*0060*/ 	.word	index@(_ZN7cutlass13device_kernelIN5flash11enable_sm90INS1_16FlashAttnFwdSm90INS1_25CollectiveMainloopFwdSm90ILi2EN4cute5tupleIJNS5_1CILi2EEENS7_ILi1EEES9_EEENS6_IJNS7_ILi128EEENS7_ILi112EEENS7_ILi192EEEEEELi192ENS_10bfloat16_tEfNS_4arch4Sm90ELb0ELb0ELb1ELb0ELb0ELb0ELb0ELb1ELb1ELb0ELb0ELb0EEENS1_21CollectiveEpilogueFwdINS6_IJSB_SD_SC_EEESA_SF_SH_Li256ELb0ELb0ELb0ELb0EEENS1_29StaticPersistentTileSchedulerILb0EEEEEEEEEvNT_6ParamsE)
	.align		4
        /*0064*/ 	.word	index@(__assertfail)
	.align		4
        /*0068*/ 	.word	index@(_ZN7cutlass13device_kernelIN5flash11enable_sm90INS1_16FlashAttnFwdSm90INS1_25CollectiveMainloopFwdSm90ILi2EN4cute5tupleIJNS5_1CILi1EEES8_S8_EEENS6_IJNS7_ILi128EEENS7_ILi112EEENS7_ILi192EEEEEELi192ENS_10bfloat16_tEfNS_4arch4Sm90ELb0ELb0ELb1ELb1ELb0ELb0ELb0ELb1ELb1ELb0ELb0ELb0EEENS1_21CollectiveEpilogueFwdINS6_IJSA_SC_SB_EEES9_SE_SG_Li256ELb1ELb0ELb0ELb0EEENS1_36VarlenDynamicPersistentTileSchedulerILi128ELi112ELi256ELi32ELb0ELb0ELb1ELb0ELb1ELb1EEEEEEEEEvNT_6ParamsE)
	.align		4
        /*006c*/ 	.word	index@(__assertfail)
	.align		4
        /*0070*/ 	.word	index@(_ZN7cutlass13device_kernelIN5flash11enable_sm90INS1_16FlashAttnFwdSm90INS1_25CollectiveMainloopFwdSm90ILi2EN4cute5tupleIJNS5_1CILi1EEES8_S8_EEENS6_IJNS7_ILi128EEENS7_ILi112EEENS7_ILi192EEEEEELi192ENS_10bfloat16_tEfNS_4arch4Sm90ELb0ELb0ELb1ELb1ELb0ELb1ELb0ELb1ELb1ELb0ELb0ELb0EEENS1_21CollectiveEpilogueFwdINS6_IJSA_SC_SB_EEES9_SE_SG_Li256ELb1ELb0ELb0ELb0EEENS1_36VarlenDynamicPersistentTileSchedulerILi128ELi112ELi256ELi32ELb0ELb0ELb1ELb0ELb1ELb1EEEEEEEEEvNT_6ParamsE)
	.align		4
        /*0074*/ 	.word	index@(__assertfail)
	.align		4
        /*0078*/ 	.word	index@(_ZN7cutlass13device_kernelIN5flash11enable_sm90INS1_16FlashAttnFwdSm90INS1_25CollectiveMainloopFwdSm90ILi2EN4cute5tupleIJNS5_1CILi1EEES8_S8_EEENS6_IJNS7_ILi128EEENS7_ILi96EEENS7_ILi192EEEEEELi192ENS_10bfloat16_tEfNS_4arch4Sm90ELb0ELb1ELb1ELb0ELb0ELb0ELb0ELb1ELb1ELb0ELb0ELb0EEENS1_21CollectiveEpilogueFwdINS6_IJSA_SC_SB_EEES9_SE_SG_Li256ELb0ELb0ELb0ELb0EEENS1_30DynamicPersistentTileSchedulerILi256ELi32ELb0ELb0ELb1EEEEEEEEEvNT_6ParamsE)
	.align		4
        /*007c*/ 	.word	index@(__assertfail)
	.align		4
        /*0080*/ 	.word	index@(_ZN7cutlass13device_kernelIN5flash11enable_sm90INS1_16FlashAttnFwdSm90INS1_25CollectiveMainloopFwdSm90ILi2EN4cute5tupleIJNS5_1CILi1EEES8_S8_EEENS6_IJNS7_ILi128EEENS7_ILi96EEENS7_ILi192EEEEEELi192ENS_10bfloat16_tEfNS_4arch4Sm90ELb0ELb1ELb1ELb1ELb0ELb0ELb0ELb1ELb1ELb0ELb0ELb0EEENS1_21CollectiveEpilogueFwdINS6_IJSA_SC_SB_EEES9_SE_SG_Li256ELb1ELb0ELb0ELb0EEENS1_36VarlenDynamicPersistentTileSchedulerILi128ELi96ELi256ELi32ELb0ELb0ELb1ELb1ELb0ELb1EEEEEEEEEvNT_6ParamsE)
	.align		4
        /*0084*/ 	.word	index@(__assertfail)
	.align		4
        /*0088*/ 	.word	index@(_ZN7cutlass13device_kernelIN5flash11enable_sm90INS1_16FlashAttnFwdSm90INS1_25CollectiveMainloopFwdSm90ILi2EN4cute5tupleIJNS5_1CILi1EEES8_S8_EEENS6_IJNS7_ILi128EEENS7_ILi96EEENS7_ILi192EEEEEELi192ENS_10bfloat16_tEfNS_4arch4Sm90ELb0ELb1ELb1ELb1ELb0ELb1ELb0ELb1ELb1ELb0ELb0ELb0EEENS1_21CollectiveEpilogueFwdINS6_IJSA_SC_SB_EEES9_SE_SG_Li256ELb1ELb0ELb0ELb0EEENS1_36VarlenDynamicPersistentTileSchedulerILi128ELi96ELi256ELi32ELb0ELb0ELb1ELb1ELb0ELb1EEEEEEEEEvNT_6ParamsE)
	.align		4
        /*008c*/ 	.word	index@(__assertfail)
	.align		4
        /*0090*/ 	.word	index@(_ZN7cutlass13device_kernelIN5flash11enable_sm90INS1_16FlashAttnFwdSm90INS1_25CollectiveMainloopFwdSm90ILi2EN4cute5tupleIJNS5_1CILi1EEES8_S8_EEENS6_IJNS7_ILi128EEENS7_ILi112EEENS7_ILi192EEEEEELi192ENS_10bfloat16_tEfNS_4arch4Sm90ELb1ELb0ELb1ELb0ELb0ELb0ELb0ELb1ELb1ELb0ELb0ELb0EEENS1_21CollectiveEpilogueFwdINS6_IJSA_SC_SB_EEES9_SE_SG_Li256ELb0ELb0ELb0ELb0EEENS1_30DynamicPersistentTileSchedulerILi256ELi32ELb0ELb0ELb1EEEEEEEEEvNT_6ParamsE)
	.align		4
        /*0094*/ 	.word	index@(__assertfail)
	.align		4
        /*0098*/ 	.word	index@(_ZN7cutlass13device_kernelIN5flash11enable_sm90INS1_16FlashAttnFwdSm90INS1_25CollectiveMainloopFwdSm90ILi2EN4cute5tupleIJNS5_1CILi1EEES8_S8_EEENS6_IJNS7_ILi128EEENS7_ILi112EEENS7_ILi192EEEEEELi192ENS_10bfloat16_tEfNS_4arch4Sm90ELb1ELb0ELb1ELb1ELb0ELb0ELb0ELb1ELb1ELb0ELb0ELb0EEENS1_21CollectiveEpilogueFwdINS6_IJSA_SC_SB_EEES9_SE_SG_Li256ELb1ELb0ELb0ELb0EEENS1_36VarlenDynamicPersistentTileSchedulerILi128ELi112ELi256ELi32ELb0ELb0ELb1ELb1ELb1ELb1EEEEEEEEEvNT_6ParamsE)
	.align		4
        /*009c*/ 	.word	index@(__assertfail)
	.align		4
        /*00a0*/ 	.word	index@(_ZN7cutlass13device_kernelIN5flash11enable_sm90INS1_16FlashAttnFwdSm90INS1_25CollectiveMainloopFwdSm90ILi2EN4cute5tupleIJNS5_1CILi1EEES8_S8_EEENS6_IJNS7_ILi128EEENS7_ILi112EEENS7_ILi192EEEEEELi192ENS_10bfloat16_tEfNS_4arch4Sm90ELb1ELb0ELb1ELb1ELb0ELb1ELb0ELb1ELb1ELb0ELb0ELb0EEENS1_21CollectiveEpilogueFwdINS6_IJSA_SC_SB_EEES9_SE_SG_Li256ELb1ELb0ELb0ELb0EEENS1_36VarlenDynamicPersistentTileSchedulerILi128ELi112ELi256ELi32ELb0ELb0ELb1ELb1ELb1ELb1EEEEEEEEEvNT_6ParamsE)
	.align		4
        /*00a4*/ 	.word	index@(__assertfail)
	.align		4
        /*00a8*/ 	.word	index@(_ZN7cutlass13device_kernelIN5flash11enable_sm90INS1_16FlashAttnFwdSm90INS1_25CollectiveMainloopFwdSm90ILi2EN4cute5tupleIJNS5_1CILi1EEES8_S8_EEENS6_IJNS7_ILi128EEENS7_ILi176EEESA_EEELi128ENS_10bfloat16_tEfNS_4arch4Sm90ELb0ELb0ELb1ELb0ELb0ELb0ELb0ELb1ELb1ELb0ELb0ELb0EEENS1_21CollectiveEpilogueFwdINS6_IJSA_SA_SB_EEES9_SD_SF_Li256ELb0ELb0ELb0ELb0EEENS1_29StaticPersistentTileSchedulerILb0EEEEEEEEEvNT_6ParamsE)
	.align		4
        /*00ac*/ 	.word	index@(__assertfail)
	.align		4
        /*00b0*/ 	.word	index@(_ZN7cutlass13device_kernelIN5flash11enable_sm90INS1_16FlashAttnFwdSm90INS1_25CollectiveMainloopFwdSm90ILi2EN4cute5tupleIJNS5_1CILi2EEENS7_ILi1EEES9_EEENS6_IJNS7_ILi128EEENS7_ILi176EEESB_EEELi128ENS_10bfloat16_tEfNS_4arch4Sm90ELb0ELb0ELb1ELb0ELb0ELb0ELb0ELb1ELb1ELb0ELb0ELb0EEENS1_21CollectiveEpilogueFwdINS6_IJSB_SB_SC_EEESA_SE_SG_Li256ELb0ELb0ELb0ELb0EEENS1_29StaticPersistentTileSchedulerILb0EEEEEEEEEvNT_6ParamsE)
	.align		4
        /*00b4*/ 	.word	index@(__assertfail)
	.align		4
        /*00b8*/ 	.word	index@(_ZN7cutlass13device_kernelIN5flash11enable_sm90INS1_16FlashAttnFwdSm90INS1_25CollectiveMainloopFwdSm90ILi2EN4cute5tupleIJNS5_1CILi1EEES8_S8_EEENS6_IJNS7_ILi128EEENS7_ILi176EEESA_EEELi128ENS_10bfloat16_tEfNS_4arch4Sm90ELb0ELb0ELb1ELb1ELb0ELb0ELb0ELb1ELb1ELb0ELb0ELb0EEENS1_21CollectiveEpilogueFwdINS6_IJSA_SA_SB_EEES9_SD_SF_Li256ELb1ELb0ELb0ELb0EEENS1_36VarlenDynamicPersistentTileSchedulerILi128ELi176ELi256ELi32ELb0ELb0ELb1ELb0ELb1ELb1EEEEEEEEEvNT_6ParamsE)
	.align		4
        /*00bc*/ 	.word	index@(__assertfail)
	.align		4
        /*00c0*/ 	.word	index@(_ZN7cutlass13device_kernelIN5flash11enable_sm90INS1_16FlashAttnFwdSm90INS1_25CollectiveMainloopFwdSm90ILi2EN4cute5tupleIJNS5_1CILi1EEES8_S8_EEENS6_IJNS7_ILi128EEENS7_ILi176EEESA_EEELi128ENS_10bfloat16_tEfNS_4arch4Sm90ELb0ELb0ELb1ELb1ELb0ELb1ELb0ELb1ELb1ELb0ELb0ELb0EEENS1_21CollectiveEpilogueFwdINS6_IJSA_SA_SB_EEES9_SD_SF_Li256ELb1ELb0ELb0ELb0EEENS1_36VarlenDynamicPersistentTileSchedulerILi128ELi176ELi256ELi32ELb0ELb0ELb1ELb0ELb1ELb1EEEEEEEEEvNT_6ParamsE)
	.align		4
        /*00c4*/ 	.word	index@(__assertfail)
	.align		4
        /*00c8*/ 	.word	index@(_ZN7cutlass13device_kernelIN5flash11enable_sm90INS1_16FlashAttnFwdSm90INS1_25CollectiveMainloopFwdSm90ILi2EN4cute5tupleIJNS5_1CILi1EEES8_S8_EEENS6_IJNS7_ILi128EEESA_SA_EEELi128ENS_10bfloat16_tEfNS_4arch4Sm90ELb0ELb1ELb1ELb0ELb0ELb0ELb0ELb1ELb1ELb0ELb0ELb0EEENS1_21CollectiveEpilogueFwdISB_S9_SC_SE_Li256ELb0ELb0ELb0ELb0EEENS1_30DynamicPersistentTileSchedulerILi256ELi32ELb0ELb0ELb1EEEEEEEEEvNT_6ParamsE)
	.align		4
        /*00cc*/ 	.word	index@(__assertfail)
	.align		4
        /*00d0*/ 	.word	index@(_ZN7cutlass13device_kernelIN5flash11enable_sm90INS1_16FlashAttnFwdSm90INS1_25CollectiveMainloopFwdSm90ILi2EN4cute5tupleIJNS5_1CILi1EEES8_S8_EEENS6_IJNS7_ILi128EEESA_SA_EEELi128ENS_10bfloat16_tEfNS_4arch4Sm90ELb0ELb1ELb1ELb1ELb0ELb0ELb0ELb1ELb1ELb0ELb0ELb0EEENS1_21CollectiveEpilogueFwdISB_S9_SC_SE_Li256ELb1ELb0ELb0ELb0EEENS1_36VarlenDynamicPersistentTileSchedulerILi128ELi128ELi256ELi32ELb0ELb0ELb1ELb1ELb0ELb1EEEEEEEEEvNT_6ParamsE)
	.align		4
        /*00d4*/ 	.word	index@(__assertfail)
	.align		4
        /*00d8*/ 	.word	index@(_ZN7cutlass13device_kernelIN5flash11enable_sm90INS1_16FlashAttnFwdSm90INS1_25CollectiveMainloopFwdSm90ILi2EN4cute5tupleIJNS5_1CILi1EEES8_S8_EEENS6_IJNS7_ILi128EEESA_SA_EEELi128ENS_10bfloat16_tEfNS_4arch4Sm90ELb0ELb1ELb1ELb1ELb0ELb1ELb0ELb1ELb1ELb0ELb0ELb0EEENS1_21CollectiveEpilogueFwdISB_S9_SC_SE_Li256ELb1ELb0ELb0ELb0EEENS1_36VarlenDynamicPersistentTileSchedulerILi128ELi128ELi256ELi32ELb0ELb0ELb1ELb1ELb0ELb1EEEEEEEEEvNT_6ParamsE)
	.align		4
        /*00dc*/ 	.word	index@(__assertfail)
	.align		4
        /*00e0*/ 	.word	index@(_ZN7cutlass13device_kernelIN5flash11enable_sm90INS1_16FlashAttnFwdSm90INS1_25CollectiveMainloopFwdSm90ILi2EN4cute5tupleIJNS5_1CILi1EEES8_S8_EEENS6_IJNS7_ILi128EEESA_SA_EEELi128ENS_10bfloat16_tEfNS_4arch4Sm90ELb1ELb0ELb1ELb0ELb0ELb0ELb0ELb1ELb1ELb0ELb0ELb0EEENS1_21CollectiveEpilogueFwdISB_S9_SC_SE_Li256ELb0ELb0ELb0ELb0EEENS1_30DynamicPersistentTileSchedulerILi256ELi32ELb0ELb0ELb1EEEEEEEEEvNT_6ParamsE)
	.align		4
        /*00e4*/ 	.word	index@(__assertfail)
	.align		4
        /*00e8*/ 	.word	index@(_ZN7cutlass13device_kernelIN5flash11enable_sm90INS1_16FlashAttnFwdSm90INS1_25CollectiveMainloopFwdSm90ILi2EN4cute5tupleIJNS5_1CILi1EEES8_S8_EEENS6_IJNS7_ILi128EEESA_SA_EEELi128ENS_10bfloat16_tEfNS_4arch4Sm90ELb1ELb0ELb1ELb1ELb0ELb0ELb0ELb1ELb1ELb0ELb0ELb0EEENS1_21CollectiveEpilogueFwdISB_S9_SC_SE_Li256ELb1ELb0ELb0ELb0EEENS1_36VarlenDynamicPersistentTileSchedulerILi128ELi128ELi256ELi32ELb0ELb0ELb1ELb1ELb1ELb1EEEEEEEEEvNT_6ParamsE)
	.align		4
        /*00ec*/ 	.word	index@(__assertfail)
	.align		4
        /*00f0*/ 	.word	index@(_ZN7cutlass13device_kernelIN5flash11enable_sm90INS1_16FlashAttnFwdSm90INS1_25CollectiveMainloopFwdSm90ILi2EN4cute5tupleIJNS5_1CILi1EEES8_S8_EEENS6_IJNS7_ILi128EEESA_SA_EEELi128ENS_10bfloat16_tEfNS_4arch4Sm90ELb1ELb0ELb1ELb1ELb0ELb1ELb0ELb1ELb1ELb0ELb0ELb0EEENS1_21CollectiveEpilogueFwdISB_S9_SC_SE_Li256ELb1ELb0ELb0ELb0EEENS1_36VarlenDynamicPersistentTileSchedulerILi128ELi128ELi256ELi32ELb0ELb0ELb1ELb1ELb1ELb1EEEEEEEEEvNT_6ParamsE)
	.align		4
        /*00f4*/ 	.word	index@(__assertfail)
	.align		4
        /*00f8*/ 	.word	index@(_ZN7cutlass13device_kernelIN5flash11enable_sm90INS1_16FlashAttnFwdSm90INS1_25CollectiveMainloopFwdSm90ILi2EN4cute5tupleIJNS5_1CILi1EEES8_S8_EEENS6_IJNS7_ILi192EEENS7_ILi144EEENS7_ILi96EEEEEELi96ENS_10bfloat16_tEfNS_4arch4Sm90ELb0ELb0ELb1ELb0ELb0ELb0ELb0ELb0ELb1ELb0ELb0ELb0EEENS1_21CollectiveEpilogueFwdINS6_IJSA_SC_SB_EEES9_SE_SG_Li384ELb0ELb0ELb0ELb0EEENS1_29StaticPersistentTileSchedulerILb0EEEEEEEEEvNT_6ParamsE)
	.align		4
        /*00fc*/ 	.word	index@(__assertfail)
	.align		4
        /*0100*/ 	.word	index@(_ZN7cutlass13device_kernelIN5flash11enable_sm90INS1_16FlashAttnFwdSm90INS1_25CollectiveMainloopFwdSm90ILi2EN4cute5tupleIJNS5_1CILi1EEES8_S8_EEENS6_IJNS7_ILi192EEENS7_ILi144EEENS7_ILi96EEEEEELi96ENS_10bfloat16_tEfNS_4arch4Sm90ELb0ELb0ELb1ELb1ELb0ELb0ELb0ELb0ELb1ELb0ELb0ELb0EEENS1_21CollectiveEpilogueFwdINS6_IJSA_SC_SB_EEES9_SE_SG_Li384ELb1ELb0ELb0ELb0EEENS1_36VarlenDynamicPersistentTileSchedulerILi192ELi144ELi384ELi32ELb0ELb0ELb1ELb0ELb1ELb1EEEEEEEEEvNT_6ParamsE)
	.align		4
        /*0104*/ 	.word	index@(__assertfail)
	.align		4
        /*0108*/ 	.word	index@(_ZN7cutlass13device_kernelIN5flash11enable_sm90INS1_16FlashAttnFwdSm90INS1_25CollectiveMainloopFwdSm90ILi2EN4cute5tupleIJNS5_1CILi1EEES8_S8_EEENS6_IJNS7_ILi192EEENS7_ILi144EEENS7_ILi96EEEEEELi96ENS_10bfloat16_tEfNS_4arch4Sm90ELb0ELb0ELb1ELb1ELb0ELb1ELb0ELb0ELb1ELb0ELb0ELb0EEENS1_21CollectiveEpilogueFwdINS6_IJSA_SC_SB_EEES9_SE_SG_Li384ELb1ELb0ELb0ELb0EEENS1_36VarlenDynamicPersistentTileSchedulerILi192ELi144ELi384ELi32ELb0ELb0ELb1ELb0ELb1ELb1EEEEEEEEEvNT_6ParamsE)
	.align		4
        /*010c*/ 	.word	index@(__assertfail)
	.align		4
        /*0110*/ 	.word	index@(_ZN7cutlass13device_kernelIN5flash11enable_sm90INS1_16FlashAttnFwdSm90INS1_25CollectiveMainloopFwdSm90ILi2EN4cute5tupleIJNS5_1CILi1EEES8_S8_EEENS6_IJNS7_ILi192EEENS7_ILi128EEENS7_ILi96EEEEEELi96ENS_10bfloat16_tEfNS_4arch4Sm90ELb0ELb1ELb1ELb0ELb0ELb0ELb0ELb0ELb1ELb0ELb0ELb0EEENS1_21CollectiveEpilogueFwdINS6_IJSA_SC_SB_EEES9_SE_SG_Li384ELb0ELb0ELb0ELb0EEENS1_30DynamicPersistentTileSchedulerILi384ELi32ELb0ELb0ELb1EEEEEEEEEvNT_6ParamsE)
	.align		4
        /*0114*/ 	.word	index@(__assertfail)
	.align		4
        /*0118*/ 	.word	index@(_ZN7cutlass13device_kernelIN5flash11enable_sm90INS1_16FlashAttnFwdSm90INS1_25CollectiveMainloopFwdSm90ILi2EN4cute5tupleIJNS5_1CILi1EEES8_S8_EEENS6_IJNS7_ILi192EEENS7_ILi128EEENS7_ILi96EEEEEELi96ENS_10bfloat16_tEfNS_4arch4Sm90ELb0ELb1ELb1ELb1ELb0ELb0ELb0ELb0ELb1ELb0ELb0ELb0EEENS1_21CollectiveEpilogueFwdINS6_IJSA_SC_SB_EEES9_SE_SG_Li384ELb1ELb0ELb0ELb0EEENS1_36VarlenDynamicPersistentTileSchedulerILi192ELi128ELi384ELi32ELb0ELb0ELb1ELb1ELb0ELb1EEEEEEEEEvNT_6ParamsE)
	.align		4
        /*011c*/ 	.word	index@(__assertfail)
	.align		4
        /*0120*/ 	.word	index@(_ZN7cutlass13device_kernelIN5flash11enable_sm90INS1_16FlashAttnFwdSm90INS1_25CollectiveMainloopFwdSm90ILi2EN4cute5tupleIJNS5_1CILi1EEES8_S8_EEENS6_IJNS7_ILi192EEENS7_ILi128EEENS7_ILi96EEEEEELi96ENS_10bfloat16_tEfNS_4arch4Sm90ELb0ELb1ELb1ELb1ELb0ELb1ELb0ELb0ELb1ELb0ELb0ELb0EEENS1_21CollectiveEpilogueFwdINS6_IJSA_SC_SB_EEES9_SE_SG_Li384ELb1ELb0ELb0ELb0EEENS1_36VarlenDynamicPersistentTileSchedulerILi192ELi128ELi384ELi32ELb0ELb0ELb1ELb1ELb0ELb1EEEEEEEEEvNT_6ParamsE)
	.align		4
        /*0124*/ 	.word	index@(__assertfail)
	.align		4
        /*0128*/ 	.word	index@(_ZN7cutlass13device_kernelIN5flash11enable_sm90INS1_16FlashAttnFwdSm90INS1_25CollectiveMainloopFwdSm90ILi2EN4cute5tupleIJNS5_1CILi1EEES8_S8_EEENS6_IJNS7_ILi192EEENS7_ILi144EEENS7_ILi96EEEEEELi96ENS_10bfloat16_tEfNS_4arch4Sm90ELb1ELb0ELb1ELb0ELb0ELb0ELb0ELb0ELb1ELb0ELb0ELb0EEENS1_21CollectiveEpilogueFwdINS6_IJSA_SC_SB_EEES9_SE_SG_Li384ELb0ELb0ELb0ELb0EEENS1_30DynamicPersistentTileSchedulerILi384ELi32ELb0ELb0ELb1EEEEEEEEEvNT_6ParamsE)
	.align		4
        /*012c*/ 	.word	index@(__assertfail)
	.align		4
        /*0130*/ 	.word	index@(_ZN7cutlass13device_kernelIN5flash11enable_sm90INS1_16FlashAttnFwdSm90INS1_25CollectiveMainloopFwdSm90ILi2EN4cute5tupleIJNS5_1CILi1EEES8_S8_EEENS6_IJNS7_ILi192EEENS7_ILi144EEENS7_ILi96EEEEEELi96ENS_10bfloat16_tEfNS_4arch4Sm90ELb1ELb0ELb1ELb1ELb0ELb0ELb0ELb0ELb1ELb0ELb0ELb0EEENS1_21CollectiveEpilogueFwdINS6_IJSA_SC_SB_EEES9_SE_SG_Li384ELb1ELb0ELb0ELb0EEENS1_36VarlenDynamicPersistentTileSchedulerILi192ELi144ELi384ELi32ELb0ELb0ELb1ELb1ELb1ELb1EEEEEEEEEvNT_6ParamsE)
	.align		4
        /*0134*/ 	.word	index@(__assertfail)
	.align		4
        /*0138*/ 	.word	index@(_ZN7cutlass13device_kernelIN5flash11enable_sm90INS1_16FlashAttnFwdSm90INS1_25CollectiveMainloopFwdSm90ILi2EN4cute5tupleIJNS5_1CILi1EEES8_S8_EEENS6_IJNS7_ILi192EEENS7_ILi144EEENS7_ILi96EEEEEELi96ENS_10bfloat16_tEfNS_4arch4Sm90ELb1ELb0ELb1ELb1ELb0ELb1ELb0ELb0ELb1ELb0ELb0ELb0EEENS1_21CollectiveEpilogueFwdINS6_IJSA_SC_SB_EEES9_SE_SG_Li384ELb1ELb0ELb0ELb0EEENS1_36VarlenDynamicPersistentTileSchedulerILi192ELi144ELi384ELi32ELb0ELb0ELb1ELb1ELb1ELb1EEEEEEEEEvNT_6ParamsE)
	.align		4
        /*013c*/ 	.word	index@(__assertfail)
	.align		4
        /*0140*/ 	.word	index@(_ZN7cutlass13device_kernelIN5flash11enable_sm90INS1_16FlashAttnFwdSm90INS1_25CollectiveMainloopFwdSm90ILi2EN4cute5tupleIJNS5_1CILi1EEES8_S8_EEENS6_IJNS7_ILi192EEESA_NS7_ILi64EEEEEELi64ENS_10bfloat16_tEfNS_4arch4Sm90ELb0ELb0ELb1ELb0ELb0ELb0ELb0ELb0ELb1ELb0ELb0ELb0EEENS1_21CollectiveEpilogueFwdINS6_IJSA_SB_SA_EEES9_SD_SF_Li384ELb0ELb0ELb0ELb0EEENS1_29StaticPersistentTileSchedulerILb0EEEEEEEEEvNT_6ParamsE)
	.align		4
        /*0144*/ 	.word	index@(__assertfail)
	.align		4
        /*0148*/ 	.word	index@(_ZN7cutlass13device_kernelIN5flash11enable_sm90INS1_16FlashAttnFwdSm90INS1_25CollectiveMainloopFwdSm90ILi2EN4cute5tupleIJNS5_1CILi1EEES8_S8_EEENS6_IJNS7_ILi192EEESA_NS7_ILi64EEEEEELi64ENS_10bfloat16_tEfNS_4arch4Sm90ELb0ELb0ELb1ELb1ELb0ELb0ELb0ELb0ELb1ELb0ELb0ELb0EEENS1_21CollectiveEpilogueFwdINS6_IJSA_SB_SA_EEES9_SD_SF_Li384ELb1ELb0ELb0ELb0EEENS1_36VarlenDynamicPersistentTileSchedulerILi192ELi192ELi384ELi32ELb0ELb0ELb1ELb0ELb1ELb1EEEEEEEEEvNT_6ParamsE)
	.align		4
        /*014c*/ 	.word	index@(__assertfail)
	.align		4
        /*0150*/ 	.word	index@(_ZN7cutlass13device_kernelIN5flash11enable_sm90INS1_16FlashAttnFwdSm90INS1_25CollectiveMainloopFwdSm90ILi2EN4cute5tupleIJNS5_1CILi1EEES8_S8_EEENS6_IJNS7_ILi192EEESA_NS7_ILi64EEEEEELi64ENS_10bfloat16_tEfNS_4arch4Sm90ELb0ELb0ELb1ELb1ELb0ELb1ELb0ELb0ELb1ELb0ELb0ELb0EEENS1_21CollectiveEpilogueFwdINS6_IJSA_SB_SA_EEES9_SD_SF_Li384ELb1ELb0ELb0ELb0EEENS1_36VarlenDynamicPersistentTileSchedulerILi192ELi192ELi384ELi32ELb0ELb0ELb1ELb0ELb1ELb1EEEEEEEEEvNT_6ParamsE)
	.align		4
        /*0154*/ 	.word	index@(__assertfail)
	.align		4
        /*0158*/ 	.word	index@(_ZN7cutlass13device_kernelIN5flash11enable_sm90INS1_16FlashAttnFwdSm90INS1_25CollectiveMainloopFwdSm90ILi2EN4cute5tupleIJNS5_1CILi1EEES8_S8_EEENS6_IJNS7_ILi192EEENS7_ILi128EEENS7_ILi64EEEEEELi64ENS_10bfloat16_tEfNS_4arch4Sm90ELb0ELb1ELb1ELb0ELb0ELb0ELb0ELb1ELb1ELb0ELb0ELb0EEENS1_21CollectiveEpilogueFwdINS6_IJSA_SC_SB_EEES9_SE_SG_Li384ELb0ELb0ELb0ELb0EEENS1_30DynamicPersistentTileSchedulerILi384ELi32ELb0ELb0ELb1EEEEEEEEEvNT_6ParamsE)
	.align		4
        /*015c*/ 	.word	index@(__assertfail)
	.align		4
        /*0160*/ 	.word	index@(_ZN7cutlass13device_kernelIN5flash11enable_sm90INS1_16FlashAttnFwdSm90INS1_25CollectiveMainloopFwdSm90ILi2EN4cute5tupleIJNS5_1CILi1EEES8_S8_EEENS6_IJNS7_ILi192EEENS7_ILi128EEENS7_ILi64EEEEEELi64ENS_10bfloat16_tEfNS_4arch4Sm90ELb0ELb1ELb1ELb1ELb0ELb0ELb0ELb1ELb1ELb0ELb0ELb0EEENS1_21CollectiveEpilogueFwdINS6_IJSA_SC_SB_EEES9_SE_SG_Li384ELb1ELb0ELb0ELb0EEENS1_36VarlenDynamicPersistentTileSchedulerILi192ELi128ELi384ELi32ELb0ELb0ELb1ELb1ELb0ELb1EEEEEEEEEvNT_6ParamsE)
	.align		4
        /*0164*/ 	.word	index@(__assertfail)
	.align		4
        /*0168*/ 	.word	index@(_ZN7cutlass13device_kernelIN5flash11enable_sm90INS1_16FlashAttnFwdSm90INS1_25CollectiveMainloopFwdSm90ILi2EN4cute5tupleIJNS5_1CILi1EEES8_S8_EEENS6_IJNS7_ILi192EEENS7_ILi128EEENS7_ILi64EEEEEELi64ENS_10bfloat16_tEfNS_4arch4Sm90ELb0ELb1ELb1ELb1ELb0ELb1ELb0ELb1ELb1ELb0ELb0ELb0EEENS1_21CollectiveEpilogueFwdINS6_IJSA_SC_SB_EEES9_SE_SG_Li384ELb1ELb0ELb0ELb0EEENS1_36VarlenDynamicPersistentTileSchedulerILi192ELi128ELi384ELi32ELb0ELb0ELb1ELb1ELb0ELb1EEEEEEEEEvNT_6ParamsE)
	.align		4
        /*016c*/ 	.word	index@(__assertfail)
	.align		4
        /*0170*/ 	.word	index@(_ZN7cutlass13device_kernelIN5flash11enable_sm90INS1_16FlashAttnFwdSm90INS1_25CollectiveMainloopFwdSm90ILi2EN4cute5tupleIJNS5_1CILi1EEES8_S8_EEENS6_IJNS7_ILi192EEENS7_ILi128EEENS7_ILi64EEEEEELi64ENS_10bfloat16_tEfNS_4arch4Sm90ELb1ELb0ELb1ELb0ELb0ELb0ELb0ELb1ELb1ELb0ELb0ELb0EEENS1_21CollectiveEpilogueFwdINS6_IJSA_SC_SB_EEES9_SE_SG_Li384ELb0ELb0ELb0ELb0EEENS1_30DynamicPersistentTileSchedulerILi384ELi32ELb0ELb0ELb1EEEEEEEEEvNT_6ParamsE)
	.align		4
        /*0174*/ 	.word	index@(__assertfail)
	.align		4
        /*0178*/ 	.word	index@(_ZN7cutlass13device_kernelIN5flash11enable_sm90INS1_16FlashAttnFwdSm90INS1_25CollectiveMainloopFwdSm90ILi2EN4cute5tupleIJNS5_1CILi1EEES8_S8_EEENS6_IJNS7_ILi192EEENS7_ILi128EEENS7_ILi64EEEEEELi64ENS_10bfloat16_tEfNS_4arch4Sm90ELb1ELb0ELb1ELb1ELb0ELb0ELb0ELb1ELb1ELb0ELb0ELb0EEENS1_21CollectiveEpilogueFwdINS6_IJSA_SC_SB_EEES9_SE_SG_Li384ELb1ELb0ELb0ELb0EEENS1_36VarlenDynamicPersistentTileSchedulerILi192ELi128ELi384ELi32ELb0ELb0ELb1ELb1ELb1ELb1EEEEEEEEEvNT_6ParamsE)
	.align		4
        /*017c*/ 	.word	index@(__assertfail)
	.align		4
        /*0180*/ 	.word	index@(_ZN7cutlass13device_kernelIN5flash11enable_sm90INS1_16FlashAttnFwdSm90INS1_25CollectiveMainloopFwdSm90ILi2EN4cute5tupleIJNS5_1CILi1EEES8_S8_EEENS6_IJNS7_ILi192EEENS7_ILi128EEENS7_ILi64EEEEEELi64ENS_10bfloat16_tEfNS_4arch4Sm90ELb1ELb0ELb1ELb1ELb0ELb1ELb0ELb1ELb1ELb0ELb0ELb0EEENS1_21CollectiveEpilogueFwdINS6_IJSA_SC_SB_EEES9_SE_SG_Li384ELb1ELb0ELb0ELb0EEENS1_36VarlenDynamicPersistentTileSchedulerILi192ELi128ELi384ELi32ELb0ELb0ELb1ELb1ELb1ELb1EEEEEEEEEvNT_6ParamsE)
	.align		4
        /*0184*/ 	.word	index@(__assertfail)
	.align		4
        /*0188*/ 	.word	0x00000000
	.align		4
        /*018c*/ 	.word	0xfffffffe
	.align		4
        /*0190*/ 	.word	0x00000000
	.align		4
        /*0194*/ 	.word	0xfffffffd
	.align		4
        /*0198*/ 	.word	0x00000000
	.align		4
        /*019c*/ 	.word	0xfffffffc


//--------------------- .nv.constant4             --------------------------
	.section	.nv.constant4,"a",@progbits
	.align	8
	.align		8
.nv.constant4:
        /*0000*/ 	.dword	__assertfail
	.align		8
        /*0008*/ 	.dword	__unnamed_1
	.align		8
        /*0010*/ 	.dword	__unnamed_2
	.align		8
        /*0018*/ 	.dword	__unnamed_3
	.align		8
        /*0020*/ 	.dword	__unnamed_4
	.align		8
        /*0028*/ 	.dword	__unnamed_5
	.align		8
        /*0030*/ 	.dword	__unnamed_6
	.align		8
        /*0038*/ 	.dword	__unnamed_7
	.align		8
        /*0040*/ 	.dword	__unnamed_8
	.align		8
        /*0048*/ 	.dword	__unnamed_9
	.align		8
        /*0050*/ 	.dword	__unnamed_10
	.align		8
        /*0058*/ 	.dword	__unnamed_11
	.align		8
        /*0060*/ 	.dword	__unnamed_12
	.align		8
        /*0068*/ 	.dword	__unnamed_13
	.align		8
        /*0070*/ 	.dword	__unnamed_14
	.align		8
        /*0078*/ 	.dword	__unnamed_15
	.align		8
        /*0080*/ 	.dword	__unnamed_16
	.align		8
        /*0088*/ 	.dword	__unnamed_17
	.align		8
        /*0090*/ 	.dword	__unnamed_18
	.align		8
        /*0098*/ 	.dword	__unnamed_19
	.align		8
        /*00a0*/ 	.dword	__unnamed_20
	.align		8
        /*00a8*/ 	.dword	__unnamed_21
	.align		8
        /*00b0*/ 	.dword	__unnamed_22
	.align		8
        /*00b8*/ 	.dword	__unnamed_23
	.align		8
        /*00c0*/ 	.dword	__unnamed_24
	.align		8
        /*00c8*/ 	.dword	__unnamed_25
	.align		8
        /*00d0*/ 	.dword	__unnamed_26
	.align		8
        /*00d8*/ 	.dword	__unnamed_27
	.align		8
        /*00e0*/ 	.dword	__unnamed_28
	.align		8
        /*00e8*/ 	.dword	__unnamed_29
	.align		8
        /*00f0*/ 	.dword	__unnamed_30
	.align		8
        /*00f8*/ 	.dword	__unnamed_31
	.align		8
        /*0100*/ 	.dword	__unnamed_32
	.align		8
        /*0108*/ 	.dword	__unnamed_33
	.align		8
        /*0110*/ 	.dword	__unnamed_34
	.align		8
        /*0118*/ 	.dword	__unnamed_35
	.align		8
        /*0120*/ 	.dword	__unnamed_36
	.align		8
        /*0128*/ 	.dword	__unnamed_37
	.align		8
        /*0130*/ 	.dword	__unnamed_38
	.align		8
        /*0138*/ 	.dword	__unnamed_39
	.align		8
        /*0140*/ 	.dword	__unnamed_40
	.align		8
        /*0148*/ 	.dword	__unnamed_41
	.align		8
        /*0150*/ 	.dword	__unnamed_42
	.align		8
        /*0158*/ 	.dword	__unnamed_43
	.align		8
        /*0160*/ 	.dword	_ZN74_INTERNAL_a13f6cbc_38_flash_fwd_hdimall_bf16_softcap_sm90_cu_c784774a_42654cuda3std3__45__cpo5beginE
	.align		8
        /*0168*/ 	.dword	_ZN74_INTERNAL_a13f6cbc_38_flash_fwd_hdimall_bf16_softcap_sm90_cu_c784774a_42654cuda3std3__45__cpo3endE
	.align		8
        /*0170*/ 	.dword	_ZN74_INTERNAL_a13f6cbc_38_flash_fwd_hdimall_bf16_softcap_sm90_cu_c784774a_42654cuda3std3__45__cpo6cbeginE
	.align		8
        /*0178*/ 	.dword	_ZN74_INTERNAL_a13f6cbc_38_flash_fwd_hdimall_bf16_softcap_sm90_cu_c784774a_42654cuda3std3__45__cpo4cendE
	.align		8
        /*0180*/ 	.dword	_ZN74_INTERNAL_a13f6cbc_38_flash_fwd_hdimall_bf16_softcap_sm90_cu_c784774a_42654cuda3std3__476_GLOBAL__N__a13f6cbc_38_flash_fwd_hdimall_bf16_softcap_sm90_cu_c784774a_42656ignoreE
	.align		8
        /*0188*/ 	.dword	_ZN74_INTERNAL_a13f6cbc_38_flash_fwd_hdimall_bf16_softcap_sm90_cu_c784774a_42654cuda3std3__419piecewise_constructE
	.align		8
        /*0190*/ 	.dword	_ZN74_INTERNAL_a13f6cbc_38_flash_fwd_hdimall_bf16_softcap_sm90_cu_c784774a_42654cuda3std3__48in_placeE
	.align		8
        /*0198*/ 	.dword	_ZN74_INTERNAL_a13f6cbc_38_flash_fwd_hdimall_bf16_softcap_sm90_cu_c784774a_42654cuda3std6ranges3__45__cpo4swapE
	.align		8
        /*01a0*/ 	.dword	_ZN74_INTERNAL_a13f6cbc_38_flash_fwd_hdimall_bf16_softcap_sm90_cu_c784774a_42654cuda3std6ranges3__45__cpo9iter_moveE
	.align		8
        /*01a8*/ 	.dword	_ZN74_INTERNAL_a13f6cbc_38_flash_fwd_hdimall_bf16_softcap_sm90_cu_c784774a_42654cute7productE
	.align		8
        /*01b0*/ 	.dword	_ZN74_INTERNAL_a13f6cbc_38_flash_fwd_hdimall_bf16_softcap_sm90_cu_c784774a_42654cute1_E
	.align		8
        /*01b8*/ 	.dword	$str$23
	.align		8
        /*01c0*/ 	.dword	$str$24


//--------------------- .text._ZN7cutlass13device_kernelIN5flash11enable_sm90INS1_16FlashAttnFwdSm90INS1_25CollectiveMainloopFwdSm90ILi2EN4cute5tupleIJNS5_1CILi1EEES8_S8_EEENS6_IJNS7_ILi128EEENS7_ILi80EEENS7_ILi256EEEEEELi256ENS_10bfloat16_tEfNS_4arch4Sm90ELb0ELb0ELb1ELb0ELb0ELb0ELb0ELb1ELb1ELb0ELb0ELb0EEENS1_21CollectiveEpilogueFwdINS6_IJSA_SC_SB_EEES9_SE_SG_Li256ELb0ELb0ELb0ELb0EEENS1_29StaticPersistentTileSchedulerILb0EEEEEEEEEvNT_6ParamsE --------------------------
	.section	.text._ZN7cutlass13device_kernelIN5flash11enable_sm90INS1_16FlashAttnFwdSm90INS1_25CollectiveMainloopFwdSm90ILi2EN4cute5tupleIJNS5_1CILi1EEES8_S8_EEENS6_IJNS7_ILi128EEENS7_ILi80EEENS7_ILi256EEEEEELi256ENS_10bfloat16_tEfNS_4arch4Sm90ELb0ELb0ELb1ELb0ELb0ELb0ELb0ELb1ELb1ELb0ELb0ELb0EEENS1_21CollectiveEpilogueFwdINS6_IJSA_SC_SB_EEES9_SE_SG_Li256ELb0ELb0ELb0ELb0EEENS1_29StaticPersistentTileSchedulerILb0EEEEEEEEEvNT_6ParamsE,"ax",@progbits
	.align	128
.text._ZN7cutlass13device_kernelIN5flash11enable_sm90INS1_16FlashAttnFwdSm90INS1_25CollectiveMainloopFwdSm90ILi2EN4cute5tupleIJNS5_1CILi1EEES8_S8_EEENS6_IJNS7_ILi128EEENS7_ILi80EEENS7_ILi256EEEEEELi256ENS_10bfloat16_tEfNS_4arch4Sm90ELb0ELb0ELb1ELb0ELb0ELb0ELb0ELb1ELb1ELb0ELb0ELb0EEENS1_21CollectiveEpilogueFwdINS6_IJSA_SC_SB_EEES9_SE_SG_Li256ELb0ELb0ELb0ELb0EEENS1_29StaticPersistentTileSchedulerILb0EEEEEEEEEvNT_6ParamsE:
        .type           _ZN7cutlass13device_kernelIN5flash11enable_sm90INS1_16FlashAttnFwdSm90INS1_25CollectiveMainloopFwdSm90ILi2EN4cute5tupleIJNS5_1CILi1EEES8_S8_EEENS6_IJNS7_ILi128EEENS7_ILi80EEENS7_ILi256EEEEEELi256ENS_10bfloat16_tEfNS_4arch4Sm90ELb0ELb0ELb1ELb0ELb0ELb0ELb0ELb1ELb1ELb0ELb0ELb0EEENS1_21CollectiveEpilogueFwdINS6_IJSA_SC_SB_EEES9_SE_SG_Li256ELb0ELb0ELb0ELb0EEENS1_29StaticPersistentTileSchedulerILb0EEEEEEEEEvNT_6ParamsE,@function
        .size           _ZN7cutlass13device_kernelIN5flash11enable_sm90INS1_16FlashAttnFwdSm90INS1_25CollectiveMainloopFwdSm90ILi2EN4cute5tupleIJNS5_1CILi1EEES8_S8_EEENS6_IJNS7_ILi128EEENS7_ILi80EEENS7_ILi256EEEEEELi256ENS_10bfloat16_tEfNS_4arch4Sm90ELb0ELb0ELb1ELb0ELb0ELb0ELb0ELb1ELb1ELb0ELb0ELb0EEENS1_21CollectiveEpilogueFwdINS6_IJSA_SC_SB_EEES9_SE_SG_Li256ELb0ELb0ELb0ELb0EEENS1_29StaticPersistentTileSchedulerILb0EEEEEEEEEvNT_6ParamsE,(.L_x_12742 - _ZN7cutlass13device_kernelIN5flash11enable_sm90INS1_16FlashAttnFwdSm90INS1_25CollectiveMainloopFwdSm90ILi2EN4cute5tupleIJNS5_1CILi1EEES8_S8_EEENS6_IJNS7_ILi128EEENS7_ILi80EEENS7_ILi256EEEEEELi256ENS_10bfloat16_tEfNS_4arch4Sm90ELb0ELb0ELb1ELb0ELb0ELb0ELb0ELb1ELb1ELb0ELb0ELb0EEENS1_21CollectiveEpilogueFwdINS6_IJSA_SC_SB_EEES9_SE_SG_Li256ELb0ELb0ELb0ELb0EEENS1_29StaticPersistentTileSchedulerILb0EEEEEEEEEvNT_6ParamsE)
        .other          _ZN7cutlass13device_kernelIN5flash11enable_sm90INS1_16FlashAttnFwdSm90INS1_25CollectiveMainloopFwdSm90ILi2EN4cute5tupleIJNS5_1CILi1EEES8_S8_EEENS6_IJNS7_ILi128EEENS7_ILi80EEENS7_ILi256EEEEEELi256ENS_10bfloat16_tEfNS_4arch4Sm90ELb0ELb0ELb1ELb0ELb0ELb0ELb0ELb1ELb1ELb0ELb0ELb0EEENS1_21CollectiveEpilogueFwdINS6_IJSA_SC_SB_EEES9_SE_SG_Li256ELb0ELb0ELb0ELb0EEENS1_29StaticPersistentTileSchedulerILb0EEEEEEEEEvNT_6ParamsE,@"STO_CUDA_ENTRY STV_DEFAULT"
_ZN7cutlass13device_kernelIN5flash11enable_sm90INS1_16FlashAttnFwdSm90INS1_25CollectiveMainloopFwdSm90ILi2EN4cute5tupleIJNS5_1CILi1EEES8_S8_EEENS6_IJNS7_ILi128EEENS7_ILi80EEENS7_ILi256EEEEEELi256ENS_10bfloat16_tEfNS_4arch4Sm90ELb0ELb0ELb1ELb0ELb0ELb0ELb0ELb1ELb1ELb0ELb0ELb0EEENS1_21CollectiveEpilogueFwdINS6_IJSA_SC_SB_EEES9_SE_SG_Li256ELb0ELb0ELb0ELb0EEENS1_29StaticPersistentTileSchedulerILb0EEEEEEEEEvNT_6ParamsE:
[----:B------:R-:W1:Y:S02]  /*0000*/  LDC R1, c[0x0][0x28] ;  /* 0x00000a00ff017b82 */ /* 0x000e640000000800 */
[----:B-1----:R-:W-:Y:S01]  /*0010*/  VIADD R1, R1, 0xffffffe0 ;  /* 0xffffffe001017836 */ /* 0x002fe20000000000 */
[----:B------:R-:W1:Y:S01]  /*0020*/  S2R R3, SR_TID.X ;  /* 0x0000000000037919 */ /* 0x000e620000002100 */
[----:B------:R-:W-:Y:S01]  /*0030*/  ELECT P0, URZ, PT ;  /* 0x00000000003f782f */ /* 0x000fe20003800000 */
[----:B------:R-:W-:Y:S01]  /*0040*/  BSSY B0, `(.L_x_0) ;  /* 0x0000013000007945 */ /* 0x000fe20003800000 */
[----:B-1----:R-:W-:-:S05]  /*0050*/  SHF.R.U32.HI R0, RZ, 0x5, R3 ;  /* 0x00000005ff007819 */ /* 0x002fca0000011603 */
[----:B------:R-:W1:Y:S02]  /*0060*/  SHFL.IDX PT, R2, R0, RZ, 0x1f ;  /* 0x00001fff00027589 */ /* 0x000e6400000e0000 */
[----:B-1----:R-:W-:-:S13]  /*0070*/  ISETP.EQ.AND P0, PT, R2, RZ, P0 ;  /* 0x000000ff0200720c */ /* 0x002fda0000702270 */
[----:B------:R-:W-:Y:S05]  /*0080*/  @!P0 BRA `(.L_x_1) ;  /* 0x0000000000388947 */ /* 0x000fea0003800000 */
[----:B------:R-:W-:Y:S02]  /*0090*/  ULDC.64 UR4, c[0x0][0x198] ;  /* 0x0000660000047ab9 */ /* 0x000fe40000000a00 */
[----:B------:R-:W-:Y:S02]  /*00a0*/  UIADD3 UR6, UP0, UR4, 0x270, URZ ;  /* 0x0000027004067890 */ /* 0x000fe4000ff1e03f */
[----:B------:R-:W-:Y:S02]  /*00b0*/  UIADD3 UR8, UP1, UR4, 0x370, URZ ;  /* 0x0000037004087890 */ /* 0x000fe4000ff3e03f */
[----:B------:R-:W-:Y:S02]  /*00c0*/  UIADD3 UR10, UP2, UR4, 0x470, URZ ;  /* 0x00000470040a7890 */ /* 0x000fe4000ff5e03f */
[----:B------:R-:W-:Y:S02]  /*00d0*/  UIADD3 UR4, UP3, UR4, 0x9f0, URZ ;  /* 0x000009f004047890 */ /* 0x000fe4000ff7e03f */
[----:B------:R-:W-:-:S02]  /*00e0*/  UIADD3.X UR7, URZ, UR5, URZ, UP0, !UPT ;  /* 0x000000053f077290 */ /* 0x000fc400087fe43f */
[----:B------:R-:W-:Y:S02]  /*00f0*/  UIADD3.X UR9, URZ, UR5, URZ, UP1, !UPT ;  /* 0x000000053f097290 */ /* 0x000fe40008ffe43f */
[----:B------:R-:W-:Y:S02]  /*0100*/  UIADD3.X UR11, URZ, UR5, URZ, UP2, !UPT ;  /* 0x000000053f0b7290 */ /* 0x000fe400097fe43f */
[----:B------:R-:W-:-:S03]  /*0110*/  UIADD3.X UR5, URZ, UR5, URZ, UP3, !UPT ;  /* 0x000000053f057290 */ /* 0x000fc60009ffe43f */
[----:B------:R1:W-:Y:S02]  /*0120*/  UTMACCTL.PF [UR6] ;  /* 0x00000000060079b9 */ /* 0x0003e40008040000 */
[----:B------:R1:W-:Y:S02]  /*0130*/  UTMACCTL.PF [UR8] ;  /* 0x00000000080079b9 */ /* 0x0003e40008040000 */
[----:B------:R1:W-:Y:S02]  /*0140*/  UTMACCTL.PF [UR10] ;  /* 0x000000000a0079b9 */ /* 0x0003e40008040000 */
[----:B------:R1:W-:Y:S02]  /*0150*/  UTMACCTL.PF [UR4] ;  /* 0x00000000040079b9 */ /* 0x0003e40008040000 */
[----:B-1----:R-:W-:Y:S01]  /*0160*/  NOP ;  /* 0x0000000000007918 */ /* 0x002fe20000000000 */
.L_x_1:
[----:B------:R-:W-:Y:S05]  /*0170*/  BSYNC B0 ;  /* 0x0000000000007941 */ /* 0x000fea0003800000 */
.L_x_0:
[----:B------:R-:W-:Y:S01]  /*0180*/  VOTEU.ANY UP0, P0 ;  /* 0x00000000003f7886 */ /* 0x000fe20000000100 */
[----:B------:R-:W1:Y:S01]  /*0190*/  SHFL.IDX PT, R2, R0, RZ, 0x1f ;  /* 0x00001fff00027589 */ /* 0x000e6200000e0000 */
[----:B------:R-:W-:Y:S01]  /*01a0*/  UMOV UR4, 0x1 ;  /* 0x0000000100047882 */ /* 0x000fe20000000000 */
[----:B------:R-:W-:Y:S02]  /*01b0*/  VOTEU.ANY UP1, P0 ;  /* 0x00000000003f7886 */ /* 0x000fe40000020100 */
[----:B------:R-:W2:Y:S01]  /*01c0*/  @UP0 S2UR UR7, SR_CgaCtaId ;  /* 0x00000000000709c3 */ /* 0x000ea20000008800 */
[----:B------:R-:W-:Y:S01]  /*01d0*/  @UP0 UMOV UR6, 0x400 ;  /* 0x0000040000060882 */ /* 0x000fe20000000000 */
[----:B------:R-:W-:-:S04]  /*01e0*/  @UP0 UIADD3 UR4, -UR4, 0x100000, URZ ;  /* 0x0010000004040890 */ /* 0x000fc8000fffe13f */
[----:B------:R-:W-:Y:S02]  /*01f0*/  @UP0 USHF.L.U32 UR5, UR4, 0xb, URZ ;  /* 0x0000000b04050899 */ /* 0x000fe4000800063f */
[----:B------:R-:W-:Y:S01]  /*0200*/  @UP0 USHF.L.U32 UR4, UR4, 0x1, URZ ;  /* 0x0000000104040899 */ /* 0x000fe2000800063f */
[----:B-1----:R-:W-:Y:S02]  /*0210*/  ISETP.NE.AND P1, PT, R2, RZ, PT ;  /* 0x000000ff0200720c */ /* 0x002fe40003f25270 */
[----:B------:R-:W-:Y:S01]  /*0220*/  SHF.R.U32.HI R2, RZ, 0x7, R3 ;  /* 0x00000007ff027819 */ /* 0x000fe20000011603 */
[----:B--2---:R-:W-:Y:S01]  /*0230*/  @UP0 ULEA UR6, UR7, UR6, 0x18 ;  /* 0x0000000607060291 */ /* 0x004fe2000f8ec03f */
[----:B------:R-:W-:-:S04]  /*0240*/  VOTEU.ANY UP0, P0 ;  /* 0x00000000003f7886 */ /* 0x000fc80000000100 */
[----:B------:R-:W1:Y:S04]  /*0250*/  SHFL.IDX PT, R2, R2, RZ, 0x1f ;  /* 0x00001fff02027589 */ /* 0x000e6800000e0000 */
[----:B------:R-:W2:Y:S03]  /*0260*/  FENCE.VIEW.ASYNC.S ;  /* 0x00000000000073c6 */ /* 0x000ea60000000000 */
[----:B--2---:R2:W3:Y:S01]  /*0270*/  @UP0 SYNCS.EXCH.64 URZ, [UR6+0x38800], UR4 ;  /* 0x03880004063f05b2 */ /* 0x0044e20008000100 */
[----:B------:R2:W4:Y:S01]  /*0280*/  @UP1 SYNCS.EXCH.64 URZ, [UR6+0x38820], UR4 ;  /* 0x03882004063f15b2 */ /* 0x0005220008000100 */
[----:B------:R-:W-:Y:S05]  /*0290*/  @P1 BRA `(.L_x_2) ;  /* 0x0000000000481947 */ /* 0x000fea0003800000 */
[----:B--2---:R-:W2:Y:S01]  /*02a0*/  S2UR UR5, SR_CgaCtaId ;  /* 0x00000000000579c3 */ /* 0x004ea20000008800 */
[----:B------:R-:W-:Y:S01]  /*02b0*/  UMOV UR4, 0x400 ;  /* 0x0000040000047882 */ /* 0x000fe20000000000 */
[----:B------:R-:W-:Y:S01]  /*02c0*/  UMOV UR6, 0x1 ;  /* 0x0000000100067882 */ /* 0x000fe20000000000 */
[----:B------:R-:W-:Y:S01]  /*02d0*/  UMOV UR9, 0x2 ;  /* 0x0000000200097882 */ /* 0x000fe20000000000 */
[----:B------:R-:W-:-:S04]  /*02e0*/  UIADD3 UR6, -UR6, 0x100000, URZ ;  /* 0x0010000006067890 */ /* 0x000fc8000fffe13f */
[----:B------:R-:W-:Y:S02]  /*02f0*/  USHF.L.U32 UR7, UR6, 0xb, URZ ;  /* 0x0000000b06077899 */ /* 0x000fe4000800063f */
[----:B------:R-:W-:Y:S01]  /*0300*/  USHF.L.U32 UR6, UR6, 0x1, URZ ;  /* 0x0000000106067899 */ /* 0x000fe2000800063f */
[----:B------:R-:W-:Y:S01]  /*0310*/  ELECT P0, URZ, PT ;  /* 0x00000000003f782f */ /* 0x000fe20003800000 */
[----:B--2---:R-:W-:Y:S02]  /*0320*/  ULEA UR8, UR5, UR4, 0x18 ;  /* 0x0000000405087291 */ /* 0x004fe4000f8ec03f */
[----:B------:R-:W-:-:S04]  /*0330*/  UIADD3 UR4, -UR9, 0x100000, URZ ;  /* 0x0010000009047890 */ /* 0x000fc8000fffe13f */
[----:B------:R-:W-:Y:S02]  /*0340*/  USHF.L.U32 UR5, UR4, 0xb, URZ ;  /* 0x0000000b04057899 */ /* 0x000fe4000800063f */
[----:B------:R-:W-:Y:S01]  /*0350*/  USHF.L.U32 UR4, UR4, 0x1, URZ ;  /* 0x0000000104047899 */ /* 0x000fe2000800063f */
[----:B------:R-:W2:Y:S03]  /*0360*/  FENCE.VIEW.ASYNC.S ;  /* 0x00000000000073c6 */ /* 0x000ea60000000000 */
[----:B--2---:R2:W1:Y:S08]  /*0370*/  SYNCS.EXCH.64 URZ, [UR8+0x38830], UR6 ;  /* 0x03883006083f75b2 */ /* 0x0044700008000100 */
[----:B------:R2:W1:Y:S01]  /*0380*/  SYNCS.EXCH.64 URZ, [UR8+0x38840], UR4 ;  /* 0x03884004083f75b2 */ /* 0x0004620008000100 */
[----:B------:R2:W1:Y:S01]  /*0390*/  SYNCS.EXCH.64 URZ, [UR8+0x38838], UR6 ;  /* 0x03883806083f75b2 */ /* 0x0004620008000100 */
[----:B------:R2:W1:Y:S01]  /*03a0*/  SYNCS.EXCH.64 URZ, [UR8+0x38848], UR4 ;  /* 0x03884804083f75b2 */ /* 0x0004620008000100 */
[----:B------:R-:W-:Y:S01]  /*03b0*/  NOP ;  /* 0x0000000000007918 */ /* 0x000fe20000000000 */
.L_x_2:
[----:B------:R-:W5:Y:S01]  /*03c0*/  SHFL.IDX PT, R4, R0, RZ, 0x1f ;  /* 0x00001fff00047589 */ /* 0x000f6200000e0000 */
[----:B------:R-:W-:Y:S01]  /*03d0*/  NOP ;  /* 0x0000000000007918 */ /* 0x000fe20000000000 */
[----:B-----5:R-:W-:-:S13]  /*03e0*/  ISETP.NE.AND P0, PT, R4, RZ, PT ;  /* 0x000000ff0400720c */ /* 0x020fda0003f05270 */
[----:B------:R-:W-:Y:S05]  /*03f0*/  @P0 BRA `(.L_x_3) ;  /* 0x0000000000480947 */ /* 0x000fea0003800000 */
[----:B--2---:R-:W2:Y:S01]  /*0400*/  S2UR UR5, SR_CgaCtaId ;  /* 0x00000000000579c3 */ /* 0x004ea20000008800 */
[----:B------:R-:W-:Y:S01]  /*0410*/  UMOV UR4, 0x400 ;  /* 0x0000040000047882 */ /* 0x000fe20000000000 */
[----:B------:R-:W-:Y:S01]  /*0420*/  UMOV UR6, 0x1 ;  /* 0x0000000100067882 */ /* 0x000fe20000000000 */
[----:B------:R-:W-:Y:S01]  /*0430*/  UMOV UR7, 0x2 ;  /* 0x0000000200077882 */ /* 0x000fe20000000000 */
[----:B------:R-:W-:Y:S01]  /*0440*/  ELECT P0, URZ, PT ;  /* 0x00000000003f782f */ /* 0x000fe20003800000 */
[----:B--2---:R-:W-:Y:S02]  /*0450*/  ULEA UR8, UR5, UR4, 0x18 ;  /* 0x0000000405087291 */ /* 0x004fe4000f8ec03f */
[----:B------:R-:W-:-:S04]  /*0460*/  UIADD3 UR4, -UR6, 0x100000, URZ ;  /* 0x0010000006047890 */ /* 0x000fc8000fffe13f */
[----:B------:R-:W-:Y:S02]  /*0470*/  USHF.L.U32 UR5, UR4, 0xb, URZ ;  /* 0x0000000b04057899 */ /* 0x000fe4000800063f */
[----:B------:R-:W-:Y:S02]  /*0480*/  USHF.L.U32 UR4, UR4, 0x1, URZ ;  /* 0x0000000104047899 */ /* 0x000fe4000800063f */
        /* <DEDUP_REMOVED lines=9> */
.L_x_3:
[----:B------:R-:W5:Y:S01]  /*0520*/  SHFL.IDX PT, R4, R0, RZ, 0x1f ;  /* 0x00001fff00047589 */ /* 0x000f6200000e0000 */
[----:B------:R-:W-:Y:S01]  /*0530*/  NOP ;  /* 0x0000000000007918 */ /* 0x000fe20000000000 */
[----:B-----5:R-:W-:-:S13]  /*0540*/  ISETP.NE.AND P0, PT, R4, RZ, PT ;  /* 0x000000ff0400720c */ /* 0x020fda0003f05270 */
[----:B------:R-:W-:Y:S05]  /*0550*/  @P0 BRA `(.L_x_4) ;  /* 0x0000000000380947 */ /* 0x000fea0003800000 */
[----:B--2---:R-:W2:Y:S01]  /*0560*/  S2UR UR5, SR_CgaCtaId ;  /* 0x00000000000579c3 */ /* 0x004ea20000008800 */
[----:B------:R-:W-:Y:S01]  /*0570*/  UMOV UR4, 0x400 ;  /* 0x0000040000047882 */ /* 0x000fe20000000000 */
[----:B------:R-:W-:Y:S01]  /*0580*/  UMOV UR7, 0x1 ;  /* 0x0000000100077882 */ /* 0x000fe20000000000 */
[----:B------:R-:W-:Y:S01]  /*0590*/  ELECT P0, URZ, PT ;  /* 0x00000000003f782f */ /* 0x000fe20003800000 */
[----:B--2---:R-:W-:Y:S02]  /*05a0*/  ULEA UR6, UR5, UR4, 0x18 ;  /* 0x0000000405067291 */ /* 0x004fe4000f8ec03f */
[----:B------:R-:W-:-:S04]  /*05b0*/  UIADD3 UR4, -UR7, 0x100000, URZ ;  /* 0x0010000007047890 */ /* 0x000fc8000fffe13f */
[----:B------:R-:W-:Y:S02]  /*05c0*/  USHF.L.U32 UR5, UR4, 0xb, URZ ;  /* 0x0000000b04057899 */ /* 0x000fe4000800063f */
[----:B------:R-:W-:Y:S01]  /*05d0*/  USHF.L.U32 UR4, UR4, 0x1, URZ ;  /* 0x0000000104047899 */ /* 0x000fe2000800063f */
[----:B------:R-:W2:Y:S11]  /*05e0*/  FENCE.VIEW.ASYNC.S ;  /* 0x00000000000073c6 */ /* 0x000eb60000000000 */
[----:B--2---:R2:W1:Y:S01]  /*05f0*/  SYNCS.EXCH.64 URZ, [UR6+0x38870], UR4 ;  /* 0x03887004063f75b2 */ /* 0x0044620008000100 */
[----:B------:R2:W1:Y:S01]  /*0600*/  SYNCS.EXCH.64 URZ, [UR6+0x38880], UR4 ;  /* 0x03888004063f75b2 */ /* 0x0004620008000100 */
[----:B------:R2:W1:Y:S01]  /*0610*/  SYNCS.EXCH.64 URZ, [UR6+0x38878], UR4 ;  /* 0x03887804063f75b2 */ /* 0x0004620008000100 */
[----:B------:R2:W1:Y:S01]  /*0620*/  SYNCS.EXCH.64 URZ, [UR6+0x38888], UR4 ;  /* 0x03888804063f75b2 */ /* 0x0004620008000100 */
[----:B------:R-:W-:Y:S01]  /*0630*/  NOP ;  /* 0x0000000000007918 */ /* 0x000fe20000000000 */
.L_x_4:
        /* <DEDUP_REMOVED lines=22> */
.L_x_5:
        /* <DEDUP_REMOVED lines=22> */
.L_x_6:
[----:B-1----:R-:W-:Y:S01]  /*0900*/  ISETP.NE.AND P0, PT, R2, RZ, PT ;  /* 0x000000ff0200720c */ /* 0x002fe20003f05270 */
[----:B------:R-:W-:Y:S01]  /*0910*/  IMAD.MOV.U32 R2, RZ, RZ, 0x1 ;  /* 0x00000001ff027424 */ /* 0x000fe200078e00ff */
[----:B------:R-:W-:-:S04]  /*0920*/  NOP ;  /* 0x0000000000007918 */ /* 0x000fc80000000000 */
[----:B------:R-:W-:-:S05]  /*0930*/  SEL R2, R2, 0x2, !P0 ;  /* 0x0000000202027807 */ /* 0x000fca0004000000 */
[----:B------:R1:W-:Y:S01]  /*0940*/  STL [R1+0x1c], R2 ;  /* 0x00001c0201007387 */ /* 0x0003e20000100800 */
[----:B---34-:R-:W-:Y:S06]  /*0950*/  BAR.SYNC.DEFER_BLOCKING 0x0 ;  /* 0x0000000000007b1d */ /* 0x018fec0000010000 */
[----:B------:R-:W-:Y:S05]  /*0960*/  @!P0 BRA `(.L_x_7) ;  /* 0x000000b400048947 */ /* 0x000fea0003800000 */
.L_x_8:
[----:B------:R-:W-:-:S08]  /*0970*/  NOP ;  /* 0x0000000000007918 */ /* 0x000fd00000000000 */
[----:B------:R-:W3:Y:S02]  /*0980*/  USETMAXREG.TRY_ALLOC.CTAPOOL UP0, 0xf0 ;  /* 0x000000f0000079c8 */ /* 0x000ee40008000600 */
[----:B---3--:R-:W-:-:S13]  /*0990*/  PLOP3.LUT P0, PT, PT, PT, UP0, 0x80, 0x0 ;  /* 0x000000000000781c */ /* 0x008fda0003f0f008 */
[----:B------:R-:W-:Y:S05]  /*09a0*/  @!P0 BRA `(.L_x_8) ;  /* 0xfffffffc00f08947 */ /* 0x000fea000383ffff */
[----:B--2---:R-:W2:Y:S08]  /*09b0*/  S2UR UR7, SR_CTAID.X ;  /* 0x00000000000779c3 */ /* 0x004eb00000002500 */
[----:B------:R-:W-:Y:S08]  /*09c0*/  BAR.ARV 0x8, 0x120 ;  /* 0x0204800000007b1d */ /* 0x000ff00000002000 */
[----:B------:R-:W2:Y:S02]  /*09d0*/  LDC R0, c[0x0][0xda4] ;  /* 0x00036900ff007b82 */ /* 0x000ea40000000800 */
[----:B--2---:R-:W-:-:S13]  /*09e0*/  ISETP.LE.AND P0, PT, R0, UR7, PT ;  /* 0x0000000700007c0c */ /* 0x004fda000bf03270 */
[----:B------:R-:W-:Y:S05]  /*09f0*/  @P0 EXIT ;  /* 0x000000000000094d */ /* 0x000fea0003800000 */
[----:B------:R-:W2:Y:S01]  /*0a00*/  LDL.LU R8, [R1+0x1c] ;  /* 0x00001c0001087983 */ /* 0x000ea20000300800 */
[----:B------:R-:W-:Y:S01]  /*0a10*/  IADD3 R0, R3, -0x80, RZ ;  /* 0xffffff8003007810 */ /* 0x000fe20007ffe0ff */
[----:B------:R-:W3:Y:S01]  /*0a20*/  S2UR UR5, SR_CgaCtaId ;  /* 0x00000000000579c3 */ /* 0x000ee20000008800 */
[----:B------:R-:W-:Y:S01]  /*0a30*/  UMOV UR4, 0x400 ;  /* 0x0000040000047882 */ /* 0x000fe20000000000 */
[----:B------:R-:W-:Y:S01]  /*0a40*/  IMAD.MOV.U32 R220, RZ, RZ, -0x2 ;  /* 0xfffffffeffdc7424 */ /* 0x000fe200078e00ff */
[----:B------:R-:W-:Y:S01]  /*0a50*/  SHF.R.S32.HI R3, RZ, 0x1f, R0 ;  /* 0x0000001fff037819 */ /* 0x000fe20000011400 */
[----:B------:R-:W-:Y:S01]  /*0a60*/  IMAD.U32 R212, RZ, RZ, UR7 ;  /* 0x00000007ffd47e24 */ /* 0x000fe2000f8e00ff */
[----:B------:R-:W-:Y:S01]  /*0a70*/  UMOV UR38, URZ ;  /* 0x0000003f00267c82 */ /* 0x000fe20008000000 */
[----:B------:R-:W-:Y:S01]  /*0a80*/  IMAD.MOV.U32 R213, RZ, RZ, RZ ;  /* 0x000000ffffd57224 */ /* 0x000fe200078e00ff */
[CC--:B-1----:R-:W-:Y:S01]  /*0a90*/  LEA.HI R2, R3.reuse, R0.reuse, RZ, 0x7 ;  /* 0x0000000003027211 */ /* 0x0c2fe200078f38ff */
[----:B------:R-:W1:Y:S01]  /*0aa0*/  S2UR UR6, SR_SWINHI ;  /* 0x00000000000679c3 */ /* 0x000e620000002f00 */
[----:B------:R-:W-:-:S02]  /*0ab0*/  LEA.HI R6, R3, R0, RZ, 0x4 ;  /* 0x0000000003067211 */ /* 0x000fc400078f20ff */
[----:B------:R-:W-:Y:S02]  /*0ac0*/  LOP3.LUT R5, R2, 0xffffff80, RZ, 0xc0, !PT ;  /* 0xffffff8002057812 */ /* 0x000fe400078ec0ff */
[----:B------:R-:W-:Y:S02]  /*0ad0*/  LOP3.LUT R7, R6, 0x3fffff0, RZ, 0xc0, !PT ;  /* 0x03fffff006077812 */ /* 0x000fe400078ec0ff */
[----:B------:R-:W-:Y:S01]  /*0ae0*/  SHF.R.S32.HI R9, RZ, 0x4, R6 ;  /* 0x00000004ff097819 */ /* 0x000fe20000011406 */
[C---:B------:R-:W-:Y:S01]  /*0af0*/  IMAD.IADD R214, R0.reuse, 0x1, -R5 ;  /* 0x0000000100d67824 */ /* 0x040fe200078e0a05 */
[----:B------:R-:W-:Y:S01]  /*0b00*/  LEA.HI R218, R3, R0, RZ, 0x5 ;  /* 0x0000000003da7211 */ /* 0x000fe200078f28ff */
[----:B------:R-:W-:Y:S01]  /*0b10*/  IMAD.IADD R7, R0, 0x1, -R7 ;  /* 0x0000000100077824 */ /* 0x000fe200078e0a07 */
[----:B------:R-:W-:Y:S02]  /*0b20*/  LEA.HI R6, R6, R9, RZ, 0x1 ;  /* 0x0000000906067211 */ /* 0x000fe400078f08ff */
[----:B------:R-:W-:-:S02]  /*0b30*/  SHF.R.S32.HI R5, RZ, 0x1f, R214 ;  /* 0x0000001fff057819 */ /* 0x000fc400000114d6 */
[----:B------:R-:W-:Y:S01]  /*0b40*/  LOP3.LUT R6, R6, 0x1ffffffe, RZ, 0xc0, !PT ;  /* 0x1ffffffe06067812 */ /* 0x000fe200078ec0ff */
[----:B---3--:R-:W-:Y:S01]  /*0b50*/  ULEA UR8, UR5, UR4, 0x18 ;  /* 0x0000000405087291 */ /* 0x008fe2000f8ec03f */
[----:B------:R-:W-:Y:S02]  /*0b60*/  LEA.HI R4, R5, R214, RZ, 0x2 ;  /* 0x000000d605047211 */ /* 0x000fe400078f10ff */
[----:B------:R-:W-:Y:S02]  /*0b70*/  SHF.R.S32.HI R218, RZ, 0x5, R218 ;  /* 0x00000005ffda7819 */ /* 0x000fe400000114da */
[--C-:B------:R-:W-:Y:S02]  /*0b80*/  SHF.R.S32.HI R0, RZ, 0x2, R4.reuse ;  /* 0x00000002ff007819 */ /* 0x100fe40000011404 */
[----:B------:R-:W-:Y:S01]  /*0b90*/  SHF.R.S32.HI R3, RZ, 0x1f, R4 ;  /* 0x0000001fff037819 */ /* 0x000fe20000011404 */
[----:B------:R-:W-:Y:S01]  /*0ba0*/  IMAD R7, R218, 0x10, R7 ;  /* 0x00000010da077824 */ /* 0x000fe200078e0207 */
[----:B------:R-:W-:Y:S01]  /*0bb0*/  SHF.R.S32.HI R217, RZ, 0x7, R2 ;  /* 0x00000007ffd97819 */ /* 0x000fe20000011402 */
[----:B------:R-:W-:Y:S01]  /*0bc0*/  UMOV UR4, UR8 ;  /* 0x0000000800047c82 */ /* 0x000fe20008000000 */
[----:B-1----:R-:W-:Y:S01]  /*0bd0*/  UMOV UR5, UR6 ;  /* 0x0000000600057c82 */ /* 0x002fe20008000000 */
[----:B------:R-:W-:Y:S01]  /*0be0*/  LEA.HI R3, R3, R0, RZ, 0x3 ;  /* 0x0000000003037211 */ /* 0x000fe200078f18ff */
[----:B------:R-:W-:Y:S01]  /*0bf0*/  IMAD.U32 R17, RZ, RZ, UR5 ;  /* 0x00000005ff117e24 */ /* 0x000fe2000f8e00ff */
[----:B------:R-:W-:-:S02]  /*0c00*/  IADD3 R6, R9, -R6, RZ ;  /* 0x8000000609067210 */ /* 0x000fc40007ffe0ff */
[----:B------:R-:W-:Y:S02]  /*0c10*/  LOP3.LUT R3, R3, 0xfffffff8, RZ, 0xc0, !PT ;  /* 0xfffffff803037812 */ /* 0x000fe400078ec0ff */
[----:B------:R-:W-:Y:S01]  /*0c20*/  LEA.HI R5, R5, R214, RZ, 0x5 ;  /* 0x000000d605057211 */ /* 0x000fe200078f28ff */
[----:B------:R-:W-:Y:S01]  /*0c30*/  IMAD R6, R7, 0x8, R6 ;  /* 0x0000000807067824 */ /* 0x000fe200078e0206 */
[----:B------:R-:W-:Y:S01]  /*0c40*/  LEA.HI R2, R2, R217, RZ, 0x1 ;  /* 0x000000d902027211 */ /* 0x000fe200078f08ff */
[----:B------:R-:W-:Y:S01]  /*0c50*/  IMAD.IADD R7, R0, 0x1, -R3 ;  /* 0x0000000100077824 */ /* 0x000fe200078e0a03 */
[----:B------:R-:W-:Y:S02]  /*0c60*/  SHF.R.S32.HI R0, RZ, 0x5, R5 ;  /* 0x00000005ff007819 */ /* 0x000fe40000011405 */
[----:B------:R-:W-:Y:S02]  /*0c70*/  LOP3.LUT R2, R2, 0x3fffffe, RZ, 0xc0, !PT ;  /* 0x03fffffe02027812 */ /* 0x000fe400078ec0ff */
[----:B------:R-:W-:Y:S01]  /*0c80*/  LOP3.LUT R3, R4, 0x7ffffffc, RZ, 0xc0, !PT ;  /* 0x7ffffffc04037812 */ /* 0x000fe200078ec0ff */
[----:B------:R-:W-:Y:S01]  /*0c90*/  IMAD R7, R0, 0x10, R7 ;  /* 0x0000001000077824 */ /* 0x000fe200078e0207 */
[----:B------:R-:W-:Y:S01]  /*0ca0*/  MOV R16, UR4 ;  /* 0x0000000400107c02 */ /* 0x000fe20008000f00 */
[----:B------:R-:W-:Y:S01]  /*0cb0*/  IMAD.IADD R2, R217, 0x1, -R2 ;  /* 0x00000001d9027824 */ /* 0x000fe200078e0a02 */
[----:B------:R-:W-:Y:S01]  /*0cc0*/  SHF.L.U32 R5, R6, 0x3, RZ ;  /* 0x0000000306057819 */ /* 0x000fe200000006ff */
[----:B------:R-:W-:Y:S01]  /*0cd0*/  IMAD.IADD R3, R214, 0x1, -R3 ;  /* 0x00000001d6037824 */ /* 0x000fe200078e0a03 */
[----:B------:R-:W-:Y:S01]  /*0ce0*/  UMOV UR4, URZ ;  /* 0x0000003f00047c82 */ /* 0x000fe20008000000 */
[----:B------:R-:W-:-:S02]  /*0cf0*/  MOV R18, UR8 ;  /* 0x0000000800127c02 */ /* 0x000fc40008000f00 */
[----:B------:R-:W-:Y:S01]  /*0d00*/  IMAD R220, R3, R220, 0x50 ;  /* 0x0000005003dc7424 */ /* 0x000fe200078e02dc */
[----:B------:R-:W-:Y:S01]  /*0d10*/  LEA R219, R2, R7, 0x6 ;  /* 0x0000000702db7211 */ /* 0x000fe200078e30ff */
[----:B------:R-:W-:Y:S01]  /*0d20*/  IMAD.WIDE R16, R5, 0x2, R16 ;  /* 0x0000000205107825 */ /* 0x000fe200078e0210 */
[----:B------:R-:W-:Y:S02]  /*0d30*/  MOV R19, UR4 ;  /* 0x0000000400137c02 */ /* 0x000fe40008000f00 */
[----:B--2---:R-:W-:-:S07]  /*0d40*/  LOP3.LUT R23, R8, 0x1, RZ, 0xfc, !PT ;  /* 0x0000000108177812 */ /* 0x004fce00078efcff */
.L_x_31:
[----:B------:R-:W1:Y:S01]  /*0d50*/  SHFL.IDX PT, R0, R217, RZ, 0x1f ;  /* 0x00001fffd9007589 */ /* 0x000e6200000e0000 */
[----:B------:R-:W2:Y:S01]  /*0d60*/  LDC R65, c[0x0][0x2e0] ;  /* 0x0000b800ff417b82 */ /* 0x000ea20000000800 */
[----:B------:R-:W-:Y:S01]  /*0d70*/  R2UR UR12, R18 ;  /* 0x00000000120c72ca */ /* 0x000fe200000e0000 */
[----:B------:R-:W-:Y:S01]  /*0d80*/  ULDC UR4, c[0x0][0xda8] ;  /* 0x00036a0000047ab9 */ /* 0x000fe20000000800 */
[----:B------:R-:W-:Y:S01]  /*0d90*/  ULDC.64 UR8, c[0x0][0x3f8] ;  /* 0x0000fe0000087ab9 */ /* 0x000fe20000000a00 */
[----:B------:R-:W-:Y:S01]  /*0da0*/  R2UR UR10, R212 ;  /* 0x00000000d40a72ca */ /* 0x000fe200000e0000 */
[----:B------:R-:W-:Y:S02]  /*0db0*/  UISETP.NE.AND UP1, UPT, UR4, 0x1, UPT ;  /* 0x000000010400788c */ /* 0x000fe4000bf25270 */
[----:B------:R-:W-:Y:S01]  /*0dc0*/  UISETP.NE.U32.AND UP0, UPT, UR8, URZ, UPT ;  /* 0x0000003f0800728c */ /* 0x000fe2000bf05070 */
[----:B------:R-:W-:Y:S01]  /*0dd0*/  ULDC UR5, c[0x0][0xdb4] ;  /* 0x00036d0000057ab9 */ /* 0x000fe20000000800 */
[----:B------:R-:W-:-:S02]  /*0de0*/  ULDC UR6, c[0x0][0x404] ;  /* 0x0001010000067ab9 */ /* 0x000fc40000000800 */
[----:B------:R-:W-:Y:S02]  /*0df0*/  UISETP.NE.AND.EX UP0, UPT, UR9, URZ, UPT, UP0 ;  /* 0x0000003f0900728c */ /* 0x000fe4000bf05300 */
[----:B------:R-:W-:Y:S02]  /*0e00*/  UISETP.NE.AND UP2, UPT, UR5, 0x1, UPT ;  /* 0x000000010500788c */ /* 0x000fe4000bf45270 */
[----:B------:R-:W-:Y:S02]  /*0e10*/  UIADD3 UR9, UR12, 0x14400, URZ ;  /* 0x000144000c097890 */ /* 0x000fe4000fffe03f */
[----:B------:R-:W-:Y:S01]  /*0e20*/  USEL UR6, UR6, 0x1, UP0 ;  /* 0x0000000106067887 */ /* 0x000fe20008000000 */
[----:B------:R-:W-:Y:S01]  /*0e30*/  @UP1 ULDC UR5, c[0x0][0xdac] ;  /* 0x00036b0000051ab9 */ /* 0x000fe20000000800 */
[----:B------:R-:W-:Y:S01]  /*0e40*/  ULOP3.LUT UP0, URZ, UR9, 0x9f, URZ, 0xc0, !UPT ;  /* 0x0000009f093f7892 */ /* 0x000fe2000f80c03f */
[----:B------:R-:W-:Y:S01]  /*0e50*/  UMOV UR11, UR10 ;  /* 0x0000000a000b7c82 */ /* 0x000fe20008000000 */
[----:B-1----:R-:W-:-:S02]  /*0e60*/  R2UR UR7, R0 ;  /* 0x00000000000772ca */ /* 0x002fc400000e0000 */
[----:B--2---:R-:W-:Y:S01]  /*0e70*/  IMAD R65, R65, UR6, RZ ;  /* 0x0000000641417c24 */ /* 0x004fe2000f8e02ff */
[----:B------:R-:W-:Y:S01]  /*0e80*/  @UP1 ULDC UR6, c[0x0][0xdb0] ;  /* 0x00036c0000061ab9 */ /* 0x000fe20000000800 */
[----:B------:R-:W-:Y:S02]  /*0e90*/  PLOP3.LUT P0, PT, PT, PT, UP0, 0x80, 0x0 ;  /* 0x000000000000781c */ /* 0x000fe40003f0f008 */
[----:B------:R-:W-:-:S04]  /*0ea0*/  VIADD R0, R65, 0x4f ;  /* 0x0000004f41007836 */ /* 0x000fc80000000000 */
[----:B------:R-:W-:-:S03]  /*0eb0*/  IMAD.HI R0, R0, 0x66666667, RZ ;  /* 0x6666666700007827 */ /* 0x000fc600078e02ff */
[----:B------:R-:W-:Y:S02]  /*0ec0*/  ULEA.HI UR4, UR7, UR7, URZ, 0x1 ;  /* 0x0000000707047291 */ /* 0x000fe4000f8f083f */
[----:B------:R-:W-:Y:S02]  /*0ed0*/  SHF.R.U32.HI R3, RZ, 0x1f, R0 ;  /* 0x0000001fff037819 */ /* 0x000fe40000011600 */
[----:B------:R-:W-:Y:S02]  /*0ee0*/  ULOP3.LUT UR8, UR4, 0x1e, URZ, 0xc0, !UPT ;  /* 0x0000001e04087892 */ /* 0x000fe4000f8ec03f */
[----:B------:R-:W-:Y:S01]  /*0ef0*/  LEA.HI.SX32 R152, R0, R3, 0x1b ;  /* 0x0000000300987211 */ /* 0x000fe200078fdaff */
[----:B------:R-:W-:Y:S02]  /*0f00*/  UIMAD.WIDE.U32 UR4, UR10, UR5, URZ ;  /* 0x000000050a0472a5 */ /* 0x000fe4000f8e003f */
[----:B------:R-:W-:Y:S02]  /*0f10*/  UIADD3 UR8, UR7, -UR8, URZ ;  /* 0x8000000807087290 */ /* 0x000fe4000fffe03f */
[----:B------:R-:W-:-:S02]  /*0f20*/  @UP1 USHF.R.U32.HI UR11, URZ, UR6, UR5 ;  /* 0x000000063f0b1299 */ /* 0x000fc40008011605 */
[----:B------:R-:W-:Y:S01]  /*0f30*/  ULEA UR8, UR8, UR9, 0xd ;  /* 0x0000000908087291 */ /* 0x000fe2000f8e683f */
[----:B------:R-:W-:Y:S02]  /*0f40*/  @UP2 ULDC.64 UR6, c[0x0][0xdb8] ;  /* 0x00036e0000062ab9 */ /* 0x000fe40000000a00 */
[----:B------:R-:W-:Y:S02]  /*0f50*/  UIMAD.WIDE.U32 UR4, UR11, UR6, URZ ;  /* 0x000000060b0472a5 */ /* 0x000fe4000f8e003f */
[----:B------:R-:W-:Y:S01]  /*0f60*/  IMAD.U32 R216, RZ, RZ, UR11 ;  /* 0x0000000bffd87e24 */ /* 0x000fe2000f8e00ff */
[----:B------:R-:W-:Y:S01]  /*0f70*/  USHF.R.U32.HI UR8, URZ, 0x4, UR8 ;  /* 0x000000043f087899 */ /* 0x000fe20008011608 */
[----:B------:R-:W-:Y:S01]  /*0f80*/  UMOV UR36, UR11 ;  /* 0x0000000b00247c82 */ /* 0x000fe20008000000 */
[----:B------:R-:W-:Y:S02]  /*0f90*/  @UP2 USHF.R.U32.HI UR36, URZ, UR7, UR5 ;  /* 0x000000073f242299 */ /* 0x000fe40008011605 */
[----:B------:R-:W-:Y:S01]  /*0fa0*/  UMOV UR4, UR10 ;  /* 0x0000000a00047c82 */ /* 0x000fe20008000000 */
[----:B------:R-:W-:Y:S01]  /*0fb0*/  ULOP3.LUT UR37, UR8, 0x3fff, URZ, 0xc0, !UPT ;  /* 0x00003fff08257892 */ /* 0x000fe2000f8ec03f */
[----:B------:R-:W-:Y:S01]  /*0fc0*/  MOV R215, UR4 ;  /* 0x0000000400d77c02 */ /* 0x000fe20008000f00 */
[----:B------:R-:W-:Y:S10]  /*0fd0*/  @!P0 BRA `(.L_x_9) ;  /* 0x0000000000408947 */ /* 0x000ff40003800000 */
[----:B------:R-:W-:Y:S01]  /*0fe0*/  MOV R0, 0x0 ;  /* 0x0000000000007802 */ /* 0x000fe20000000f00 */
[----:B------:R-:W-:Y:S01]  /*0ff0*/  ULDC.64 UR4, c[0x4][0x1b8] ;  /* 0x01006e0000047ab9 */ /* 0x000fe20000000a00 */
[----:B------:R-:W-:Y:S01]  /*1000*/  ULDC.64 UR6, c[0x4][0x130] ;  /* 0x01004c0000067ab9 */ /* 0x000fe20000000a00 */
[----:B------:R-:W-:Y:S01]  /*1010*/  IMAD.U32 R4, RZ, RZ, UR4 ;  /* 0x00000004ff047e24 */ /* 0x000fe2000f8e00ff */
[----:B------:R1:W2:Y:S01]  /*1020*/  LDC.64 R2, c[0x4][R0] ;  /* 0x0100000000027b82 */ /* 0x0002a20000000a00 */
[----:B------:R-:W-:Y:S01]  /*1030*/  IMAD.U32 R5, RZ, RZ, UR5 ;  /* 0x00000005ff057e24 */ /* 0x000fe2000f8e00ff */
[----:B------:R-:W-:Y:S01]  /*1040*/  ULDC.64 UR4, c[0x4][0x1c0] ;  /* 0x0100700000047ab9 */ /* 0x000fe20000000a00 */
[----:B------:R-:W-:Y:S01]  /*1050*/  IMAD.U32 R10, RZ, RZ, UR6 ;  /* 0x00000006ff0a7e24 */ /* 0x000fe2000f8e00ff */
[----:B------:R-:W-:Y:S01]  /*1060*/  MOV R6, UR4 ;  /* 0x0000000400067c02 */ /* 0x000fe20008000f00 */
[----:B------:R-:W-:Y:S01]  /*1070*/  IMAD.U32 R7, RZ, RZ, UR5 ;  /* 0x00000005ff077e24 */ /* 0x000fe2000f8e00ff */
[----:B------:R-:W-:Y:S01]  /*1080*/  MOV R11, UR7 ;  /* 0x00000007000b7c02 */ /* 0x000fe20008000f00 */
[----:B------:R-:W-:Y:S01]  /*1090*/  IMAD.MOV.U32 R8, RZ, RZ, 0x70 ;  /* 0x00000070ff087424 */ /* 0x000fe200078e00ff */
[----:B------:R-:W-:Y:S01]  /*10a0*/  MOV R13, RZ ;  /* 0x000000ff000d7202 */ /* 0x000fe20000000f00 */
[----:B-1----:R-:W-:-:S07]  /*10b0*/  IMAD.MOV.U32 R12, RZ, RZ, 0x1 ;  /* 0x00000001ff0c7424 */ /* 0x002fce00078e00ff */
[----:B------:R-:W-:-:S07]  /*10c0*/  LEPC R20, `(.L_x_9) ;  /* 0x000000001014794e */ /* 0x000fce0000000000 */
[----:B--2---:R-:W-:Y:S05]  /*10d0*/  CALL.ABS.NOINC R2 ;  /* 0x0000000002007343 */ /* 0x004fea0003c00000 */
.L_x_9:
[----:B------:R-:W-:Y:S02]  /*10e0*/  R2UR UR4, R18 ;  /* 0x00000000120472ca */ /* 0x000fe400000e0000 */
[----:B------:R-:W-:Y:S02]  /*10f0*/  LOP3.LUT R0, R213, 0x1, RZ, 0xc0, !PT ;  /* 0x00000001d5007812 */ /* 0x000fe400078ec0ff */
[----:B------:R-:W-:Y:S02]  /*1100*/  ISETP.NE.AND P0, PT, R23, 0x3, PT ;  /* 0x000000031700780c */ /* 0x000fe40003f05270 */
[----:B------:R-:W-:-:S07]  /*1110*/  SHF.L.U32 R0, R0, 0x1f, RZ ;  /* 0x0000001f00007819 */ /* 0x000fce00000006ff */
[----:B------:R-:W1:Y:S02]  /*1120*/  SYNCS.PHASECHK.TRANS64.TRYWAIT P1, [UR4+0x38800], R0 ;  /* 0x03880000ff0075a7 */ /* 0x000e640008020144 */
[----:B-1----:R-:W-:Y:S05]  /*1130*/  @!P1 BRA `(.L_x_10) ;  /* 0x000000e000ac9947 */ /* 0x002fea0003800000 */
.L_x_90:
[----:B------:R-:W-:Y:S05]  /*1140*/  @!P0 BRA `(.L_x_11) ;  /* 0x0000000000048947 */ /* 0x000fea0003800000 */
[----:B------:R-:W-:Y:S01]  /*1150*/  BPT.TRAP 0x1 ;  /* 0x000000040000795c */ /* 0x000fe20000300000 */
.L_x_11:
[----:B------:R-:W-:Y:S01]  /*1160*/  R2UR UR5, R19 ;  /* 0x00000000130572ca */ /* 0x000fe200000e0000 */
[----:B-1----:R-:W-:Y:S01]  /*1170*/  IMAD.U32 R0, RZ, RZ, UR38 ;  /* 0x00000026ff007e24 */ /* 0x002fe2000f8e00ff */
[----:B------:R-:W-:-:S11]  /*1180*/  R2UR UR4, R18 ;  /* 0x00000000120472ca */ /* 0x000fd600000e0000 */
[----:B------:R-:W-:Y:S02]  /*1190*/  IMAD.U32 R3, RZ, RZ, UR5 ;  /* 0x00000005ff037e24 */ /* 0x000fe4000f8e00ff */
[----:B------:R-:W-:-:S03]  /*11a0*/  LEA R0, R0, UR4, 0x3 ;  /* 0x0000000400007c11 */ /* 0x000fc6000f8e18ff */
[----:B------:R-:W-:-:S04]  /*11b0*/  SHF.L.U32 R3, R3, 0x1f, RZ ;  /* 0x0000001f03037819 */ /* 0x000fc800000006ff */
[----:B------:R1:W2:Y:S01]  /*11c0*/  SYNCS.PHASECHK.TRANS64.TRYWAIT P2, [R0+URZ+0x38830], R3 ;  /* 0x03883003000075a7 */ /* 0x0002a2000804017f */
[----:B------:R-:W-:Y:S05]  /*11d0*/  @!P0 BRA `(.L_x_12) ;  /* 0x0000000000048947 */ /* 0x000fea0003800000 */
[----:B------:R-:W-:Y:S01]  /*11e0*/  BPT.TRAP 0x1 ;  /* 0x000000040000795c */ /* 0x000fe20000300000 */
.L_x_12:
[----:B------:R-:W3:Y:S01]  /*11f0*/  S2R R2, SR_TID.X ;  /* 0x0000000000027919 */ /* 0x000ee20000002100 */
[----:B------:R-:W-:Y:S02]  /*1200*/  MOV R151, RZ ;  /* 0x000000ff00977202 */ /* 0x000fe40000000f00 */
[----:B---3--:R-:W-:-:S04]  /*1210*/  LOP3.LUT R2, R2, 0x7f, RZ, 0xc0, !PT ;  /* 0x0000007f02027812 */ /* 0x008fc800078ec0ff */
[----:B------:R-:W-:Y:S01]  /*1220*/  ISETP.NE.AND P1, PT, R2, RZ, PT ;  /* 0x000000ff0200720c */ /* 0x000fe20003f25270 */
[----:B--2---:R-:W-:-:S12]  /*1230*/  @P2 BRA `(.L_x_13) ;  /* 0x0000000000082947 */ /* 0x004fd80003800000 */
[----:B------:R-:W2:Y:S02]  /*1240*/  SYNCS.PHASECHK.TRANS64.TRYWAIT P2, [R0+URZ+0x38830], R3 ;  /* 0x03883003000075a7 */ /* 0x000ea4000804017f */
[----:B--2---:R-:W-:Y:S05]  /*1250*/  @!P2 BRA `(.L_x_14) ;  /* 0x000000e00080a947 */ /* 0x004fea0003800000 */
.L_x_13:
[----:B------:R-:W-:Y:S05]  /*1260*/  WARPSYNC.ALL ;  /* 0x0000000000007948 */ /* 0x000fea0003800000 */
[----:B------:R-:W-:Y:S01]  /*1270*/  R2UR UR4, R18 ;  /* 0x00000000120472ca */ /* 0x000fe200000e0000 */
[----:B------:R-:W-:Y:S01]  /*1280*/  ULOP3.LUT UR5, UR37, 0x10000, URZ, 0xfc, !UPT ;  /* 0x0001000025057892 */ /* 0x000fe2000f8efc3f */
[----:B------:R-:W-:Y:S01]  /*1290*/  WARPGROUP.ARRIVE ;  /* 0x00000000000079c5 */ /* 0x000fe20000000000 */
[----:B------:R-:W-:Y:S01]  /*12a0*/  UMOV UR9, 0x40000040 ;  /* 0x4000004000097882 */ /* 0x000fe20000000000 */
[----:B------:R-:W-:Y:S01]  /*12b0*/  UMOV UR11, 0x40000040 ;  /* 0x40000040000b7882 */ /* 0x000fe20000000000 */
[----:B------:R-:W-:Y:S01]  /*12c0*/  UMOV UR21, UR9 ;  /* 0x0000000900157c82 */ /* 0x000fe20008000000 */
[----:B------:R-:W-:Y:S01]  /*12d0*/  MOV R15, UR9 ;  /* 0x00000009000f7c02 */ /* 0x000fe20008000f00 */
[----:B------:R-:W-:Y:S01]  /*12e0*/  UMOV UR13, UR21 ;  /* 0x00000015000d7c82 */ /* 0x000fe20008000000 */
[----:B------:R-:W-:Y:S01]  /*12f0*/  UMOV UR8, UR5 ;  /* 0x0000000500087c82 */ /* 0x000fe20008000000 */
[----:B------:R-:W-:Y:S01]  /*1300*/  UMOV UR15, 0x40000040 ;  /* 0x40000040000f7882 */ /* 0x000fe20000000000 */
[----:B------:R-:W-:Y:S01]  /*1310*/  UMOV UR20, UR8 ;  /* 0x0000000800147c82 */ /* 0x000fe20008000000 */
[----:B------:R-:W-:Y:S01]  /*1320*/  IMAD.U32 R14, RZ, RZ, UR8 ;  /* 0x00000008ff0e7e24 */ /* 0x000fe2000f8e00ff */
[----:B------:R-:W-:Y:S01]  /*1330*/  UMOV UR12, UR20 ;  /* 0x00000014000c7c82 */ /* 0x000fe20008000000 */
[----:B------:R-:W-:Y:S01]  /*1340*/  UIADD3 UR4, UR4, 0x24400, URZ ;  /* 0x0002440004047890 */ /* 0x000fe2000fffe03f */
[----:B------:R-:W-:Y:S01]  /*1350*/  MOV R2, UR38 ;  /* 0x0000002600027c02 */ /* 0x000fe20008000f00 */
[----:B------:R-:W-:Y:S01]  /*1360*/  UMOV UR16, UR20 ;  /* 0x0000001400107c82 */ /* 0x000fe20008000000 */
[----:B------:R-:W-:Y:S01]  /*1370*/  UMOV UR17, UR21 ;  /* 0x0000001500117c82 */ /* 0x000fe20008000000 */
[----:B------:R-:W-:Y:S01]  /*1380*/  USHF.R.U32.HI UR4, URZ, 0x4, UR4 ;  /* 0x000000043f047899 */ /* 0x000fe20008011604 */
[----:B-12---:R-:W-:Y:S01]  /*1390*/  MOV R3, UR36 ;  /* 0x0000002400037c02 */ /* 0x006fe20008000f00 */
[----:B------:R-:W-:Y:S01]  /*13a0*/  UMOV UR19, 0x40000040 ;  /* 0x4000004000137882 */ /* 0x000fe20000000000 */
[----:B------:R-:W-:Y:S01]  /*13b0*/  UMOV UR23, 0x40000040 ;  /* 0x4000004000177882 */ /* 0x000fe20000000000 */
[----:B------:R-:W-:Y:S01]  /*13c0*/  ULOP3.LUT UR4, UR4, 0x3fff, URZ, 0xc0, !UPT ;  /* 0x00003fff04047892 */ /* 0x000fe2000f8ec03f */
[----:B------:R-:W-:Y:S01]  /*13d0*/  P2R R64, PR, RZ, 0x1 ;  /* 0x00000001ff407803 */ /* 0x000fe20000000000 */
[----:B------:R-:W-:Y:S01]  /*13e0*/  UMOV UR27, 0x40000040 ;  /* 0x40000040001b7882 */ /* 0x000fe20000000000 */
[----:B------:R-:W-:Y:S01]  /*13f0*/  UMOV UR31, 0x40000040 ;  /* 0x40000040001f7882 */ /* 0x000fe20000000000 */
[----:B------:R-:W-:Y:S01]  /*1400*/  ULOP3.LUT UR6, UR4, 0x10000, URZ, 0xfc, !UPT ;  /* 0x0001000004067892 */ /* 0x000fe2000f8efc3f */
[----:B------:R-:W-:Y:S01]  /*1410*/  @!P1 VIADD R0, R0, 0x38840 ;  /* 0x0003884000009836 */ /* 0x000fe20000000000 */
[----:B------:R-:W-:Y:S01]  /*1420*/  UMOV UR35, 0x40000040 ;  /* 0x4000004000237882 */ /* 0x000fe20000000000 */
[----:B------:R-:W-:Y:S01]  /*1430*/  UMOV UR43, 0x40000040 ;  /* 0x40000040002b7882 */ /* 0x000fe20000000000 */
[----:B------:R-:W-:Y:S01]  /*1440*/  UIMAD UR4, UR38, 0xa00, UR6 ;  /* 0x00000a00260478a4 */ /* 0x000fe2000f8e0206 */
[--C-:B------:R-:W-:Y:S01]  /*1450*/  IMAD.MOV.U32 R150, RZ, RZ, R151.reuse ;  /* 0x000000ffff967224 */ /* 0x100fe200078e0097 */
[----:B------:R-:W-:Y:S01]  /*1460*/  UMOV UR47, 0x40000040 ;  /* 0x40000040002f7882 */ /* 0x000fe20000000000 */
[----:B------:R-:W-:Y:S01]  /*1470*/  IMAD.U32 R22, RZ, RZ, UR6 ;  /* 0x00000006ff167e24 */ /* 0x000fe2000f8e00ff */
[----:B------:R-:W-:Y:S01]  /*1480*/  UIADD3 UR14, UR4, 0x100, URZ ;  /* 0x00000100040e7890 */ /* 0x000fe2000fffe03f */
[----:B------:R-:W-:Y:S01]  /*1490*/  @!P1 PRMT R0, RZ, 0x654, R0 ;  /* 0x00000654ff009816 */ /* 0x000fe20000000000 */
[----:B------:R-:W-:Y:S01]  /*14a0*/  UIADD3 UR18, UR4, 0x180, URZ ;  /* 0x0000018004127890 */ /* 0x000fe2000fffe03f */
[-C--:B------:R-:W-:Y:S01]  /*14b0*/  MOV R149, R151.reuse ;  /* 0x0000009700957202 */ /* 0x080fe20000000f00 */
[----:B------:R-:W-:Y:S01]  /*14c0*/  UMOV UR10, UR4 ;  /* 0x00000004000a7c82 */ /* 0x000fe20008000000 */
[----:B------:R-:W-:Y:S01]  /*14d0*/  UIADD3 UR6, UR5, 0x2, URZ ;  /* 0x0000000205067890 */ /* 0x000fe2000fffe03f */
[----:B------:R-:W-:Y:S01]  /*14e0*/  HGMMA.64x16x16.F32.BF16 R56, gdesc[UR8], RZ, !UPT, gsb0 ;  /* 0x00200000083879f0 */ /* 0x000fe2000c0018ff */
[----:B------:R-:W-:Y:S01]  /*14f0*/  UIADD3 UR10, UR4, 0x80, URZ ;  /* 0x00000080040a7890 */ /* 0x000fe2000fffe03f */
[--C-:B------:R-:W-:Y:S01]  /*1500*/  IMAD.MOV.U32 R148, RZ, RZ, R151.reuse ;  /* 0x000000ffff947224 */ /* 0x100fe200078e0097 */
[----:B------:R-:W-:Y:S01]  /*1510*/  UMOV UR8, UR20 ;  /* 0x0000001400087c82 */ /* 0x000fe20008000000 */
[----:B------:R-:W-:Y:S01]  /*1520*/  UMOV UR9, UR21 ;  /* 0x0000001500097c82 */ /* 0x000fe20008000000 */
[----:B------:R-:W-:Y:S01]  /*1530*/  UMOV UR11, 0x40000040 ;  /* 0x40000040000b7882 */ /* 0x000fe20000000000 */
[----:B------:R-:W-:Y:S01]  /*1540*/  UIADD3 UR7, UR4, 0x2, URZ ;  /* 0x0000000204077890 */ /* 0x000fe2000fffe03f */
[--C-:B------:R-:W-:Y:S01]  /*1550*/  IMAD.MOV.U32 R147, RZ, RZ, R151.reuse ;  /* 0x000000ffff937224 */ /* 0x100fe200078e0097 */
[----:B------:R-:W-:Y:S01]  /*1560*/  UIADD3 UR22, UR4, 0x402, URZ ;  /* 0x0000040204167890 */ /* 0x000fe2000fffe03f */
[-C--:B------:R-:W-:Y:S01]  /*1570*/  MOV R146, R151.reuse ;  /* 0x0000009700927202 */ /* 0x080fe20000000f00 */
[----:B------:R-:W-:Y:S01]  /*1580*/  UIADD3 UR26, UR4, 0x404, URZ ;  /* 0x00000404041a7890 */ /* 0x000fe2000fffe03f */
[--C-:B------:R-:W-:Y:S01]  /*1590*/  IMAD.MOV.U32 R145, RZ, RZ, R151.reuse ;  /* 0x000000ffff917224 */ /* 0x100fe200078e0097 */
        /* <DEDUP_REMOVED lines=10> */
[----:B------:R-:W-:Y:S01]  /*1640*/  UMOV UR51, 0x40000040 ;  /* 0x4000004000337882 */ /* 0x000fe20000000000 */
[----:B------:R-:W-:Y:S01]  /*1650*/  UIADD3 UR54, UR4, 0x800, URZ ;  /* 0x0000080004367890 */ /* 0x000fe2000fffe03f */
[--C-:B------:R-:W-:Y:S01]  /*1660*/  IMAD.MOV.U32 R139, RZ, RZ, R151.reuse ;  /* 0x000000ffff8b7224 */ /* 0x100fe200078e0097 */
[----:B------:R-:W-:Y:S01]  /*1670*/  UMOV UR55, 0x40000040 ;  /* 0x4000004000377882 */ /* 0x000fe20000000000 */
[----:B------:R-:W-:Y:S01]  /*1680*/  UIADD3 UR58, UR4, 0x802, URZ ;  /* 0x00000802043a7890 */ /* 0x000fe2000fffe03f */
[--C-:B------:R-:W-:Y:S01]  /*1690*/  IMAD.MOV.U32 R138, RZ, RZ, R151.reuse ;  /* 0x000000ffff8a7224 */ /* 0x100fe200078e0097 */
[----:B------:R-:W-:Y:S01]  /*16a0*/  UMOV UR59, 0x40000040 ;  /* 0x40000040003b7882 */ /* 0x000fe20000000000 */
[----:B------:R-:W-:Y:S01]  /*16b0*/  UMOV UR39, 0x40000040 ;  /* 0x4000004000277882 */ /* 0x000fe20000000000 */
[-C--:B------:R-:W-:Y:S01]  /*16c0*/  MOV R137, R151.reuse ;  /* 0x0000009700897202 */ /* 0x080fe20000000f00 */
[--C-:B------:R-:W-:Y:S01]  /*16d0*/  IMAD.MOV.U32 R136, RZ, RZ, R151.reuse ;  /* 0x000000ffff887224 */ /* 0x100fe200078e0097 */
        /* <DEDUP_REMOVED lines=18> */
[----:B------:R-:W-:Y:S01]  /*1800*/  MOV R107, R151 ;  /* 0x00000097006b7202 */ /* 0x000fe20000000f00 */
[----:B------:R-:W-:Y:S01]  /*1810*/  IMAD.MOV.U32 R121, RZ, RZ, R151 ;  /* 0x000000ffff797224 */ /* 0x000fe200078e0097 */
[----:B------:R-:W-:-:S02]  /*1820*/  WARPGROUP.DEPBAR.LE gsb0, 0x0 ;  /* 0x00008000000079c5 */ /* 0x000fc40000010000 */
[----:B------:R-:W-:Y:S01]  /*1830*/  WARPGROUP.ARRIVE ;  /* 0x00000000000079c5 */ /* 0x000fe20000000000 */
[--C-:B------:R-:W-:Y:S01]  /*1840*/  IMAD.MOV.U32 R120, RZ, RZ, R151.reuse ;  /* 0x000000ffff787224 */ /* 0x100fe200078e0097 */
[-C--:B------:R-:W-:Y:S01]  /*1850*/  MOV R104, R151.reuse ;  /* 0x0000009700687202 */ /* 0x080fe20000000f00 */
[--C-:B------:R-:W-:Y:S01]  /*1860*/  IMAD.MOV.U32 R118, RZ, RZ, R151.reuse ;  /* 0x000000ffff767224 */ /* 0x100fe200078e0097 */
[-C--:B------:R-:W-:Y:S01]  /*1870*/  MOV R98, R151.reuse ;  /* 0x0000009700627202 */ /* 0x080fe20000000f00 */
[--C-:B------:R-:W-:Y:S01]  /*1880*/  IMAD.MOV.U32 R117, RZ, RZ, R151.reuse ;  /* 0x000000ffff757224 */ /* 0x100fe200078e0097 */
[----:B------:R-:W-:Y:S01]  /*1890*/  HGMMA.64x16x16.F32.BF16 R48, gdesc[UR8], RZ, !UPT, gsb0 ;  /* 0x00200000083079f0 */ /* 0x000fe2000c0018ff */
[----:B------:R-:W-:Y:S01]  /*18a0*/  UIADD3 UR10, UR4, 0x200, URZ ;  /* 0x00000200040a7890 */ /* 0x000fe2000fffe03f */
[--C-:B------:R-:W-:Y:S01]  /*18b0*/  IMAD.MOV.U32 R115, RZ, RZ, R151.reuse ;  /* 0x000000ffff737224 */ /* 0x100fe200078e0097 */
[----:B------:R-:W-:Y:S01]  /*18c0*/  UMOV UR8, UR20 ;  /* 0x0000001400087c82 */ /* 0x000fe20008000000 */
[----:B------:R-:W-:Y:S01]  /*18d0*/  UMOV UR9, UR21 ;  /* 0x0000001500097c82 */ /* 0x000fe20008000000 */
[----:B------:R-:W-:Y:S01]  /*18e0*/  UMOV UR11, 0x40000040 ;  /* 0x40000040000b7882 */ /* 0x000fe20000000000 */
        /* <DEDUP_REMOVED lines=10> */
[----:B------:R-:W-:-:S02]  /*1990*/  IMAD.MOV.U32 R106, RZ, RZ, R151 ;  /* 0x000000ffff6a7224 */ /* 0x000fc400078e0097 */
[--C-:B------:R-:W-:Y:S02]  /*19a0*/  IMAD.MOV.U32 R105, RZ, RZ, R151.reuse ;  /* 0x000000ffff697224 */ /* 0x100fe400078e0097 */
[--C-:B------:R-:W-:Y:S02]  /*19b0*/  IMAD.MOV.U32 R103, RZ, RZ, R151.reuse ;  /* 0x000000ffff677224 */ /* 0x100fe400078e0097 */
[--C-:B------:R-:W-:Y:S02]  /*19c0*/  IMAD.MOV.U32 R102, RZ, RZ, R151.reuse ;  /* 0x000000ffff667224 */ /* 0x100fe400078e0097 */
[--C-:B------:R-:W-:Y:S02]  /*19d0*/  IMAD.MOV.U32 R100, RZ, RZ, R151.reuse ;  /* 0x000000ffff647224 */ /* 0x100fe400078e0097 */
[--C-:B------:R-:W-:Y:S02]  /*19e0*/  IMAD.MOV.U32 R96, RZ, RZ, R151.reuse ;  /* 0x000000ffff607224 */ /* 0x100fe400078e0097 */
        /* <DEDUP_REMOVED lines=9> */
[----:B------:R-:W-:Y:S01]  /*1a80*/  IMAD.MOV.U32 R66, RZ, RZ, R151 ;  /* 0x000000ffff427224 */ /* 0x000fe200078e0097 */
[----:B------:R-:W-:Y:S02]  /*1a90*/  WARPGROUP.DEPBAR.LE gsb0, 0x0 ;  /* 0x00008000000079c5 */ /* 0x000fe40000010000 */
[----:B------:R-:W-:-:S06]  /*1aa0*/  WARPGROUP.ARRIVE ;  /* 0x00000000000079c5 */ /* 0x000fcc0000000000 */
[----:B------:R-:W-:Y:S01]  /*1ab0*/  HGMMA.64x16x16.F32.BF16 R40, gdesc[UR12], RZ, !UPT, gsb0 ;  /* 0x002000000c2879f0 */ /* 0x000fe2000c0018ff */
[----:B------:R-:W-:Y:S01]  /*1ac0*/  UMOV UR12, UR6 ;  /* 0x00000006000c7c82 */ /* 0x000fe20008000000 */
[----:B------:R-:W-:Y:S01]  /*1ad0*/  UMOV UR13, 0x40000040 ;  /* 0x40000040000d7882 */ /* 0x000fe20000000000 */
[----:B------:R-:W-:Y:S01]  /*1ae0*/  UMOV UR14, UR7 ;  /* 0x00000007000e7c82 */ /* 0x000fe20008000000 */
[----:B------:R-:W-:Y:S01]  /*1af0*/  UMOV UR15, 0x40000040 ;  /* 0x40000040000f7882 */ /* 0x000fe20000000000 */
[----:B------:R-:W-:Y:S01]  /*1b00*/  UMOV UR20, UR12 ;  /* 0x0000000c00147c82 */ /* 0x000fe20008000000 */
[----:B------:R-:W-:Y:S01]  /*1b10*/  UMOV UR21, UR13 ;  /* 0x0000000d00157c82 */ /* 0x000fe20008000000 */
[----:B------:R-:W-:Y:S01]  /*1b20*/  IMAD.U32 R12, RZ, RZ, UR12 ;  /* 0x0000000cff0c7e24 */ /* 0x000fe2000f8e00ff */
[----:B------:R-:W-:Y:S01]  /*1b30*/  UIADD3 UR6, UR5, 0x4, URZ ;  /* 0x0000000405067890 */ /* 0x000fe2000fffe03f */
[----:B------:R-:W-:Y:S01]  /*1b40*/  IMAD.U32 R13, RZ, RZ, UR13 ;  /* 0x0000000dff0d7e24 */ /* 0x000fe2000f8e00ff */
[----:B------:R-:W-:Y:S01]  /*1b50*/  UIADD3 UR7, UR4, 0x4, URZ ;  /* 0x0000000404077890 */ /* 0x000fe2000fffe03f */
[----:B------:R-:W-:-:S02]  /*1b60*/  WARPGROUP.DEPBAR.LE gsb0, 0x0 ;  /* 0x00008000000079c5 */ /* 0x000fc40000010000 */
[----:B------:R-:W-:-:S06]  /*1b70*/  WARPGROUP.ARRIVE ;  /* 0x00000000000079c5 */ /* 0x000fcc0000000000 */
[----:B------:R-:W-:Y:S01]  /*1b80*/  HGMMA.64x16x16.F32.BF16 R32, gdesc[UR16], RZ, !UPT, gsb0 ;  /* 0x00200000102079f0 */ /* 0x000fe2000c0018ff */
[----:B------:R-:W-:Y:S01]  /*1b90*/  UIADD3 UR18, UR4, 0x182, URZ ;  /* 0x0000018204127890 */ /* 0x000fe2000fffe03f */
[----:B------:R-:W-:Y:S01]  /*1ba0*/  UMOV UR16, UR20 ;  /* 0x0000001400107c82 */ /* 0x000fe20008000000 */
[----:B------:R-:W-:Y:S01]  /*1bb0*/  UMOV UR17, UR21 ;  /* 0x0000001500117c82 */ /* 0x000fe20008000000 */
[----:B------:R-:W-:Y:S01]  /*1bc0*/  UMOV UR19, 0x40000040 ;  /* 0x4000004000137882 */ /* 0x000fe20000000000 */
[----:B------:R-:W-:Y:S02]  /*1bd0*/  WARPGROUP.DEPBAR.LE gsb0, 0x0 ;  /* 0x00008000000079c5 */ /* 0x000fe40000010000 */
        /* <DEDUP_REMOVED lines=8> */
[----:B------:R-:W-:Y:S01]  /*1c60*/  HGMMA.64x16x16.F32.BF16 R56, gdesc[UR12], R56, gsb0 ;  /* 0x002000000c3879f0 */ /* 0x000fe20008001838 */
        /* <DEDUP_REMOVED lines=14> */
[----:B------:R-:W-:Y:S01]  /*1d50*/  UMOV UR12, UR6 ;  /* 0x00000006000c7c82 */ /* 0x000fe20008000000 */
[----:B------:R-:W-:Y:S01]  /*1d60*/  UMOV UR13, 0x40000040 ;  /* 0x40000040000d7882 */ /* 0x000fe20000000000 */
[----:B------:R-:W-:Y:S01]  /*1d70*/  UMOV UR14, UR7 ;  /* 0x00000007000e7c82 */ /* 0x000fe20008000000 */
[----:B------:R-:W-:Y:S01]  /*1d80*/  UMOV UR15, 0x40000040 ;  /* 0x40000040000f7882 */ /* 0x000fe20000000000 */
[----:B------:R-:W-:Y:S01]  /*1d90*/  UMOV UR20, UR12 ;  /* 0x0000000c00147c82 */ /* 0x000fe20008000000 */
[----:B------:R-:W-:Y:S01]  /*1da0*/  UMOV UR21, UR13 ;  /* 0x0000000d00157c82 */ /* 0x000fe20008000000 */
[----:B------:R-:W-:Y:S01]  /*1db0*/  MOV R10, UR12 ;  /* 0x0000000c000a7c02 */ /* 0x000fe20008000f00 */
[----:B------:R-:W-:Y:S01]  /*1dc0*/  IMAD.U32 R11, RZ, RZ, UR13 ;  /* 0x0000000dff0b7e24 */ /* 0x000fe2000f8e00ff */
[----:B------:R-:W-:Y:S02]  /*1dd0*/  UIADD3 UR6, UR5, 0x6, URZ ;  /* 0x0000000605067890 */ /* 0x000fe4000fffe03f */
[----:B------:R-:W-:Y:S01]  /*1de0*/  UIADD3 UR7, UR4, 0x6, URZ ;  /* 0x0000000604077890 */ /* 0x000fe2000fffe03f */
[----:B------:R-:W-:-:S02]  /*1df0*/  WARPGROUP.DEPBAR.LE gsb0, 0x0 ;  /* 0x00008000000079c5 */ /* 0x000fc40000010000 */
        /* <DEDUP_REMOVED lines=36> */
[----:B------:R-:W-:Y:S01]  /*2040*/  IMAD.U32 R8, RZ, RZ, UR12 ;  /* 0x0000000cff087e24 */ /* 0x000fe2000f8e00ff */
[----:B------:R-:W-:Y:S01]  /*2050*/  MOV R9, UR13 ;  /* 0x0000000d00097c02 */ /* 0x000fe20008000f00 */
        /* <DEDUP_REMOVED lines=49> */
[----:B------:R-:W-:Y:S01]  /*2370*/  UMOV UR16, UR8 ;  /* 0x0000000800107c82 */ /* 0x000fe20008000000 */
[----:B------:R-:W-:Y:S01]  /*2380*/  UMOV UR17, UR9 ;  /* 0x0000000900117c82 */ /* 0x000fe20008000000 */
[----:B------:R-:W-:Y:S02]  /*2390*/  UIADD3 UR6, UR5, 0x402, URZ ;  /* 0x0000040205067890 */ /* 0x000fe4000fffe03f */
[----:B------:R-:W-:Y:S01]  /*23a0*/  UIADD3 UR7, UR5, 0x804, URZ ;  /* 0x0000080405077890 */ /* 0x000fe2000fffe03f */
[----:B------:R-:W-:-:S02]  /*23b0*/  WARPGROUP.DEPBAR.LE gsb0, 0x0 ;  /* 0x00008000000079c5 */ /* 0x000fc40000010000 */
        /* <DEDUP_REMOVED lines=13> */
[----:B------:R-:W-:Y:S01]  /*2490*/  UMOV UR12, UR6 ;  /* 0x00000006000c7c82 */ /* 0x000fe20008000000 */
[----:B------:R-:W-:Y:S01]  /*24a0*/  UMOV UR13, 0x40000040 ;  /* 0x40000040000d7882 */ /* 0x000fe20000000000 */
[----:B------:R-:W-:Y:S01]  /*24b0*/  UMOV UR15, 0x40000040 ;  /* 0x40000040000f7882 */ /* 0x000fe20000000000 */
[----:B------:R-:W-:Y:S01]  /*24c0*/  UMOV UR20, UR12 ;  /* 0x0000000c00147c82 */ /* 0x000fe20008000000 */
[----:B------:R-:W-:Y:S01]  /*24d0*/  UMOV UR21, UR13 ;  /* 0x0000000d00157c82 */ /* 0x000fe20008000000 */
[----:B------:R-:W-:Y:S01]  /*24e0*/  UIADD3 UR6, UR5, 0x404, URZ ;  /* 0x0000040405067890 */ /* 0x000fe2000fffe03f */
        /* <DEDUP_REMOVED lines=10> */
[----:B------:R-:W-:Y:S02]  /*2590*/  UIADD3 UR10, UR4, 0x504, URZ ;  /* 0x00000504040a7890 */ /* 0x000fe4000fffe03f */
        /* <DEDUP_REMOVED lines=29> */
[----:B------:R-:W-:Y:S03]  /*2770*/  HGMMA.64x16x16.F32.BF16 R24, gdesc[UR12], R24, gsb0 ;  /* 0x002000000c1879f0 */ /* 0x000fe60008001818 */
        /* <DEDUP_REMOVED lines=105> */
[----:B------:R-:W-:Y:S01]  /*2e10*/  UIADD3 UR6, UR4, 0x704, URZ ;  /* 0x0000070404067890 */ /* 0x000fe2000fffe03f */
        /* <DEDUP_REMOVED lines=11> */
[----:B------:R-:W-:Y:S01]  /*2ed0*/  UIADD3 UR7, UR5, 0x806, URZ ;  /* 0x0000080605077890 */ /* 0x000fe2000fffe03f */
[----:B------:R-:W-:Y:S01]  /*2ee0*/  ULDC UR10, c[0x0][0x9d8] ;  /* 0x00027600000a7ab9 */ /* 0x000fe20000000800 */
[----:B------:R-:W-:-:S02]  /*2ef0*/  WARPGROUP.DEPBAR.LE gsb0, 0x0 ;  /* 0x00008000000079c5 */ /* 0x000fc40000010000 */
        /* <DEDUP_REMOVED lines=21> */
[----:B------:R-:W-:Y:S01]  /*3050*/  UMOV UR44, UR40 ;  /* 0x00000028002c7c82 */ /* 0x000fe20008000000 */
[----:B------:R-:W-:Y:S01]  /*3060*/  UMOV UR45, UR41 ;  /* 0x00000029002d7c82 */ /* 0x000fe20008000000 */
[----:B------:R-:W-:Y:S01]  /*3070*/  UIADD3 UR7, UR4, 0x706, URZ ;  /* 0x0000070604077890 */ /* 0x000fe2000fffe03f */
[----:B------:R-:W-:-:S02]  /*3080*/  WARPGROUP.DEPBAR.LE gsb0, 0x0 ;  /* 0x00008000000079c5 */ /* 0x000fc40000010000 */
[----:B------:R-:W-:-:S06]  /*3090*/  WARPGROUP.ARRIVE ;  /* 0x00000000000079c5 */ /* 0x000fcc0000000000 */
[----:B------:R-:W-:Y:S01]  /*30a0*/  HGMMA.64x16x16.F32.BF16 R32, gdesc[UR32], R32, gsb0 ;  /* 0x00200000202079f0 */ /* 0x000fe20008001820 */
[----:B------:R-:W-:Y:S01]  /*30b0*/  UMOV UR34, UR6 ;  /* 0x0000000600227c82 */ /* 0x000fe20008000000 */
[----:B------:R-:W-:Y:S01]  /*30c0*/  UMOV UR35, 0x40000040 ;  /* 0x4000004000237882 */ /* 0x000fe20000000000 */
[----:B------:R-:W-:Y:S01]  /*30d0*/  UIADD3 UR6, UR5, 0xc00, URZ ;  /* 0x00000c0005067890 */ /* 0x000fe2000fffe03f */
        /* <DEDUP_REMOVED lines=83> */
[----:B------:R-:W-:Y:S01]  /*3610*/  UIADD3 UR6, UR4, 0x804, URZ ;  /* 0x0000080404067890 */ /* 0x000fe2000fffe03f */
[----:B------:R-:W-:Y:S01]  /*3620*/  UMOV UR36, UR52 ;  /* 0x0000003400247c82 */ /* 0x000fe20008000000 */
[----:B------:R-:W-:Y:S01]  /*3630*/  UMOV UR37, UR53 ;  /* 0x0000003500257c82 */ /* 0x000fe20008000000 */
[----:B------:R-:W-:Y:S01]  /*3640*/  UMOV UR56, UR52 ;  /* 0x0000003400387c82 */ /* 0x000fe20008000000 */
[----:B------:R-:W-:-:S03]  /*3650*/  UMOV UR57, UR53 ;  /* 0x0000003500397c82 */ /* 0x000fc60008000000 */
[----:B------:R-:W-:Y:S01]  /*3660*/  UMOV UR38, UR6 ;  /* 0x0000000600267c82 */ /* 0x000fe20008000000 */
[----:B------:R-:W-:Y:S01]  /*3670*/  UIADD3 UR6, UR4, 0x984, URZ ;  /* 0x0000098404067890 */ /* 0x000fe2000fffe03f */
        /* <DEDUP_REMOVED lines=17> */
[----:B------:R-:W-:Y:S02]  /*3790*/  R2UR UR36, R3 ;  /* 0x00000000032472ca */ /* 0x000fe400000e0000 */
[----:B------:R-:W-:Y:S02]  /*37a0*/  IADD3 R3, R220, R65, RZ ;  /* 0x00000041dc037210 */ /* 0x000fe40007ffe0ff */
[----:B------:R-:W-:-:S03]  /*37b0*/  R2UR UR38, R2 ;  /* 0x00000000022672ca */ /* 0x000fc600000e0000 */
[----:B------:R-:W-:-:S05]  /*37c0*/  IMAD R3, R152, -0x50, R3 ;  /* 0xffffffb098037824 */ /* 0x000fca00078e0203 */
[C---:B------:R-:W-:Y:S02]  /*37d0*/  ISETP.GT.AND P6, PT, R3.reuse, RZ, PT ;  /* 0x000000ff0300720c */ /* 0x040fe40003fc4270 */
[C---:B------:R-:W-:Y:S02]  /*37e0*/  ISETP.GT.AND P5, PT, R3.reuse, 0x1, PT ;  /* 0x000000010300780c */ /* 0x040fe40003fa4270 */
[C---:B------:R-:W-:Y:S02]  /*37f0*/  ISETP.GT.AND P4, PT, R3.reuse, 0x8, PT ;  /* 0x000000080300780c */ /* 0x040fe40003f84270 */
[C---:B------:R-:W-:Y:S02]  /*3800*/  ISETP.GT.AND P2, PT, R3.reuse, 0x9, PT ;  /* 0x000000090300780c */ /* 0x040fe40003f44270 */
[----:B------:R-:W-:Y:S01]  /*3810*/  ISETP.GT.AND P3, PT, R3, 0x10, PT ;  /* 0x000000100300780c */ /* 0x000fe20003f64270 */
        /* <DEDUP_REMOVED lines=10> */
[----:B------:R-:W-:Y:S01]  /*38c0*/  UMOV UR5, UR15 ;  /* 0x0000000f00057c82 */ /* 0x000fe20008000000 */
[----:B------:R-:W-:Y:S01]  /*38d0*/  IMAD.U32 R7, RZ, RZ, UR57 ;  /* 0x00000039ff077e24 */ /* 0x000fe2000f8e00ff */
[----:B------:R-:W-:Y:S01]  /*38e0*/  UMOV UR7, 0x40000040 ;  /* 0x4000004000077882 */ /* 0x000fe20000000000 */
        /* <DEDUP_REMOVED lines=17> */
[----:B------:R-:W-:Y:S01]  /*3a00*/  WARPGROUP.ARRIVE ;  /* 0x00000000000079c5 */ /* 0x000fe20000000000 */
[----:B------:R-:W-:Y:S01]  /*3a10*/  FMUL.FTZ R56, R56, UR10 ;  /* 0x0000000a38387c20 */ /* 0x000fe20008410000 */
[----:B------:R-:W-:Y:S01]  /*3a20*/  FMUL.FTZ R57, R57, UR10 ;  /* 0x0000000a39397c20 */ /* 0x000fe20008410000 */
[----:B------:R-:W-:Y:S01]  /*3a30*/  FMUL.FTZ R60, R60, UR10 ;  /* 0x0000000a3c3c7c20 */ /* 0x000fe20008410000 */
[----:B------:R-:W-:Y:S01]  /*3a40*/  FMUL.FTZ R61, R61, UR10 ;  /* 0x0000000a3d3d7c20 */ /* 0x000fe20008410000 */
[----:B------:R-:W-:Y:S01]  /*3a50*/  FMUL.FTZ R58, R58, UR10 ;  /* 0x0000000a3a3a7c20 */ /* 0x000fe20008410000 */
[----:B------:R-:W-:Y:S01]  /*3a60*/  HGMMA.64x16x16.F32.BF16 R48, gdesc[UR56], R48, gsb0 ;  /* 0x00200000383079f0 */ /* 0x000fe20008001830 */
[----:B------:R-:W-:Y:S01]  /*3a70*/  UIADD3 UR58, UR4, 0x886, URZ ;  /* 0x00000886043a7890 */ /* 0x000fe2000fffe03f */
[----:B------:R-:W1:Y:S01]  /*3a80*/  MUFU.TANH R56, R56 ;  /* 0x0000003800387308 */ /* 0x000e620000002400 */
[----:B------:R-:W-:Y:S01]  /*3a90*/  UMOV UR56, UR14 ;  /* 0x0000000e00387c82 */ /* 0x000fe20008000000 */
[----:B------:R-:W-:Y:S01]  /*3aa0*/  UMOV UR57, UR15 ;  /* 0x0000000f00397c82 */ /* 0x000fe20008000000 */
[----:B------:R-:W-:Y:S01]  /*3ab0*/  UMOV UR59, 0x40000040 ;  /* 0x40000040003b7882 */ /* 0x000fe20000000000 */
[----:B------:R-:W-:Y:S01]  /*3ac0*/  FMUL.FTZ R59, R59, UR10 ;  /* 0x0000000a3b3b7c20 */ /* 0x000fe20008410000 */
[----:B------:R-:W-:Y:S01]  /*3ad0*/  FMUL.FTZ R62, R62, UR10 ;  /* 0x0000000a3e3e7c20 */ /* 0x000fe20008410000 */
[----:B------:R-:W-:-:S02]  /*3ae0*/  FMUL.FTZ R63, R63, UR10 ;  /* 0x0000000a3f3f7c20 */ /* 0x000fc40008410000 */
[----:B------:R-:W2:Y:S08]  /*3af0*/  MUFU.TANH R57, R57 ;  /* 0x0000003900397308 */ /* 0x000eb00000002400 */
[----:B------:R-:W3:Y:S01]  /*3b00*/  MUFU.TANH R60, R60 ;  /* 0x0000003c003c7308 */ /* 0x000ee20000002400 */
[----:B-1----:R-:W-:Y:S02]  /*3b10*/  FSEL R67, R56, -INF , P6 ;  /* 0xff80000038437808 */ /* 0x002fe40003000000 */
[----:B------:R-:W-:-:S05]  /*3b20*/  MOV R56, R151 ;  /* 0x0000009700387202 */ /* 0x000fca0000000f00 */
[----:B------:R-:W1:Y:S01]  /*3b30*/  MUFU.TANH R61, R61 ;  /* 0x0000003d003d7308 */ /* 0x000e620000002400 */
[----:B--2---:R-:W-:-:S04]  /*3b40*/  FSEL R57, R57, -INF , P5 ;  /* 0xff80000039397808 */ /* 0x004fc80002800000 */
[----:B------:R-:W-:-:S03]  /*3b50*/  FMNMX.FTZ R2, R67, R57, !PT ;  /* 0x0000003943027209 */ /* 0x000fc60007810000 */
[----:B------:R-:W2:Y:S01]  /*3b60*/  MUFU.TANH R58, R58 ;  /* 0x0000003a003a7308 */ /* 0x000ea20000002400 */
[----:B---3--:R-:W-:Y:S01]  /*3b70*/  FSEL R71, R60, -INF , P4 ;  /* 0xff8000003c477808 */ /* 0x008fe20002000000 */
[----:B------:R-:W-:-:S03]  /*3b80*/  IMAD.MOV.U32 R60, RZ, RZ, R151 ;  /* 0x000000ffff3c7224 */ /* 0x000fc600078e0097 */
[----:B------:R-:W-:-:S03]  /*3b90*/  FMNMX.FTZ R2, R71, R2, !PT ;  /* 0x0000000247027209 */ /* 0x000fc60007810000 */
[----:B------:R-:W3:Y:S01]  /*3ba0*/  MUFU.TANH R59, R59 ;  /* 0x0000003b003b7308 */ /* 0x000ee20000002400 */
[----:B-1----:R-:W-:-:S04]  /*3bb0*/  FSEL R61, R61, -INF , P2 ;  /* 0xff8000003d3d7808 */ /* 0x002fc80001000000 */
[----:B------:R-:W-:-:S03]  /*3bc0*/  FMNMX.FTZ R2, R61, R2, !PT ;  /* 0x000000023d027209 */ /* 0x000fc60007810000 */
[----:B------:R-:W1:Y:S01]  /*3bd0*/  MUFU.TANH R62, R62 ;  /* 0x0000003e003e7308 */ /* 0x000e620000002400 */
[----:B--2---:R-:W-:Y:S01]  /*3be0*/  FSEL R21, R58, -INF , P6 ;  /* 0xff8000003a157808 */ /* 0x004fe20003000000 */
        /* <DEDUP_REMOVED lines=9> */
[----:B------:R-:W2:Y:S01]  /*3c80*/  MUFU.TANH R48, R48 ;  /* 0x0000003000307308 */ /* 0x000ea20000002400 */
[----:B------:R-:W-:Y:S01]  /*3c90*/  UMOV UR56, UR14 ;  /* 0x0000000e00387c82 */ /* 0x000fe20008000000 */
[----:B------:R-:W-:Y:S01]  /*3ca0*/  UMOV UR57, UR15 ;  /* 0x0000000f00397c82 */ /* 0x000fe20008000000 */
[----:B------:R-:W-:Y:S01]  /*3cb0*/  UMOV UR59, 0x40000040 ;  /* 0x40000040003b7882 */ /* 0x000fe20000000000 */
[----:B------:R-:W-:Y:S01]  /*3cc0*/  UMOV UR4, UR14 ;  /* 0x0000000e00047c82 */ /* 0x000fe20008000000 */
[----:B------:R-:W-:Y:S01]  /*3cd0*/  FMUL.FTZ R51, R51, UR10 ;  /* 0x0000000a33337c20 */ /* 0x000fe20008410000 */
[----:B------:R-:W-:Y:S01]  /*3ce0*/  FMUL.FTZ R54, R54, UR10 ;  /* 0x0000000a36367c20 */ /* 0x000fe20008410000 */
[----:B------:R-:W-:Y:S01]  /*3cf0*/  ISETP.GT.AND P6, PT, R3, 0x11, PT ;  /* 0x000000110300780c */ /* 0x000fe20003fc4270 */
[----:B------:R-:W4:Y:S01]  /*3d00*/  MUFU.TANH R49, R49 ;  /* 0x0000003100317308 */ /* 0x000f220000002400 */
[----:B---3--:R-:W-:Y:S01]  /*3d10*/  FSEL R59, R59, -INF , P5 ;  /* 0xff8000003b3b7808 */ /* 0x008fe20002800000 */
[----:B------:R-:W-:Y:S01]  /*3d20*/  FMUL.FTZ R55, R55, UR10 ;  /* 0x0000000a37377c20 */ /* 0x000fe20008410000 */
[----:B------:R-:W-:Y:S01]  /*3d30*/  ISETP.GT.AND P5, PT, R3, 0x18, PT ;  /* 0x000000180300780c */ /* 0x000fe20003fa4270 */
[----:B------:R-:W-:Y:S01]  /*3d40*/  IMAD.MOV.U32 R58, RZ, RZ, R151 ;  /* 0x000000ffff3a7224 */ /* 0x000fe200078e0097 */
[----:B-1----:R-:W-:-:S02]  /*3d50*/  FSEL R69, R62, -INF , P4 ;  /* 0xff8000003e457808 */ /* 0x002fc40002000000 */
[----:B------:R-:W-:Y:S01]  /*3d60*/  ISETP.GT.AND P4, PT, R3, 0x19, PT ;  /* 0x000000190300780c */ /* 0x000fe20003f84270 */
[----:B------:R-:W1:Y:S01]  /*3d70*/  MUFU.TANH R52, R52 ;  /* 0x0000003400347308 */ /* 0x000e620000002400 */
[----:B--2---:R-:W-:Y:S01]  /*3d80*/  FSEL R75, R48, -INF , P3 ;  /* 0xff800000304b7808 */ /* 0x004fe20001800000 */
[----:B------:R-:W-:Y:S01]  /*3d90*/  IMAD.MOV.U32 R48, RZ, RZ, R151 ;  /* 0x000000ffff307224 */ /* 0x000fe200078e0097 */
[----:B------:R-:W-:Y:S02]  /*3da0*/  MOV R62, R151 ;  /* 0x00000097003e7202 */ /* 0x000fe40000000f00 */
[----:B------:R-:W-:-:S03]  /*3db0*/  FMNMX.FTZ R2, R75, R2, !PT ;  /* 0x000000024b027209 */ /* 0x000fc60007810000 */
[----:B------:R-:W2:Y:S01]  /*3dc0*/  MUFU.TANH R63, R63 ;  /* 0x0000003f003f7308 */ /* 0x000ea20000002400 */
[----:B----4-:R-:W-:-:S04]  /*3dd0*/  FSEL R49, R49, -INF , P6 ;  /* 0xff80000031317808 */ /* 0x010fc80003000000 */
[----:B------:R-:W-:-:S03]  /*3de0*/  FMNMX.FTZ R2, R49, R2, !PT ;  /* 0x0000000231027209 */ /* 0x000fc60007810000 */
[----:B------:R-:W3:Y:S01]  /*3df0*/  MUFU.TANH R53, R53 ;  /* 0x0000003500357308 */ /* 0x000ee20000002400 */
[----:B-1----:R-:W-:Y:S01]  /*3e00*/  FSEL R79, R52, -INF , P5 ;  /* 0xff800000344f7808 */ /* 0x002fe20002800000 */
[----:B------:R-:W-:-:S03]  /*3e10*/  IMAD.MOV.U32 R52, RZ, RZ, R151 ;  /* 0x000000ffff347224 */ /* 0x000fc600078e0097 */
[----:B------:R-:W-:-:S03]  /*3e20*/  FMNMX.FTZ R2, R79, R2, !PT ;  /* 0x000000024f027209 */ /* 0x000fc60007810000 */
[----:B------:R-:W1:Y:S01]  /*3e30*/  MUFU.TANH R50, R50 ;  /* 0x0000003200327308 */ /* 0x000e620000002400 */
[----:B--2---:R-:W-:Y:S02]  /*3e40*/  FSEL R63, R63, -INF , P2 ;  /* 0xff8000003f3f7808 */ /* 0x004fe40001000000 */
[----:B------:R-:W-:-:S05]  /*3e50*/  ISETP.GT.AND P2, PT, R3, 0x20, PT ;  /* 0x000000200300780c */ /* 0x000fca0003f44270 */
[----:B------:R-:W2:Y:S01]  /*3e60*/  MUFU.TANH R51, R51 ;  /* 0x0000003300337308 */ /* 0x000ea20000002400 */
[----:B---3--:R-:W-:Y:S01]  /*3e70*/  FSEL R53, R53, -INF , P4 ;  /* 0xff80000035357808 */ /* 0x008fe20002000000 */
[----:B------:R-:W-:Y:S02]  /*3e80*/  WARPGROUP.DEPBAR.LE gsb0, 0x0 ;  /* 0x00008000000079c5 */ /* 0x000fe40000010000 */
[----:B------:R-:W-:Y:S01]  /*3e90*/  WARPGROUP.ARRIVE ;  /* 0x00000000000079c5 */ /* 0x000fe20000000000 */
[----:B------:R-:W-:Y:S01]  /*3ea0*/  FMUL.FTZ R40, R40, UR10 ;  /* 0x0000000a28287c20 */ /* 0x000fe20008410000 */
[----:B------:R-:W-:Y:S01]  /*3eb0*/  FMUL.FTZ R41, R41, UR10 ;  /* 0x0000000a29297c20 */ /* 0x000fe20008410000 */
[----:B------:R-:W-:Y:S01]  /*3ec0*/  FMUL.FTZ R44, R44, UR10 ;  /* 0x0000000a2c2c7c20 */ /* 0x000fe20008410000 */
[----:B------:R-:W-:Y:S01]  /*3ed0*/  FMUL.FTZ R45, R45, UR10 ;  /* 0x0000000a2d2d7c20 */ /* 0x000fe20008410000 */
[----:B------:R-:W3:Y:S01]  /*3ee0*/  MUFU.TANH R54, R54 ;  /* 0x0000003600367308 */ /* 0x000ee20000002400 */
[----:B------:R-:W-:Y:S01]  /*3ef0*/  HGMMA.64x16x16.F32.BF16 R32, gdesc[UR56], R32, gsb0 ;  /* 0x00200000382079f0 */ /* 0x000fe20008001820 */
[----:B------:R-:W-:Y:S01]  /*3f00*/  FMUL.FTZ R43, R43, UR10 ;  /* 0x0000000a2b2b7c20 */ /* 0x000fe20008410000 */
[----:B------:R-:W-:Y:S01]  /*3f10*/  FMUL.FTZ R42, R42, UR10 ;  /* 0x0000000a2a2a7c20 */ /* 0x000fe20008410000 */
[----:B-1----:R-:W-:Y:S01]  /*3f20*/  FSEL R73, R50, -INF , P3 ;  /* 0xff80000032497808 */ /* 0x002fe20001800000 */
[----:B------:R-:W-:Y:S01]  /*3f30*/  FMUL.FTZ R46, R46, UR10 ;  /* 0x0000000a2e2e7c20 */ /* 0x000fe20008410000 */
[----:B------:R-:W-:Y:S01]  /*3f40*/  ISETP.GT.AND P3, PT, R3, 0x21, PT ;  /* 0x000000210300780c */ /* 0x000fe20003f64270 */
[----:B------:R-:W-:Y:S01]  /*3f50*/  FMUL.FTZ R47, R47, UR10 ;  /* 0x0000000a2f2f7c20 */ /* 0x000fe20008410000 */
[----:B------:R-:W1:Y:S01]  /*3f60*/  MUFU.TANH R40, R40 ;  /* 0x0000002800287308 */ /* 0x000e620000002400 */
[----:B------:R-:W-:-:S02]  /*3f70*/  FMNMX.FTZ R2, R53, R2, !PT ;  /* 0x0000000235027209 */ /* 0x000fc40007810000 */
[----:B--2---:R-:W-:Y:S02]  /*3f80*/  FSEL R51, R51, -INF , P6 ;  /* 0xff80000033337808 */ /* 0x004fe40003000000 */
[C---:B------:R-:W-:Y:S02]  /*3f90*/  ISETP.GT.AND P6, PT, R3.reuse, 0x28, PT ;  /* 0x000000280300780c */ /* 0x040fe40003fc4270 */
[----:B------:R-:W-:Y:S01]  /*3fa0*/  MOV R50, R151 ;  /* 0x0000009700327202 */ /* 0x000fe20000000f00 */
[----:B------:R-:W2:Y:S01]  /*3fb0*/  MUFU.TANH R41, R41 ;  /* 0x0000002900297308 */ /* 0x000ea20000002400 */
[----:B---3--:R-:W-:Y:S01]  /*3fc0*/  FSEL R77, R54, -INF , P5 ;  /* 0xff800000364d7808 */ /* 0x008fe20002800000 */
[----:B------:R-:W-:Y:S01]  /*3fd0*/  IMAD.MOV.U32 R54, RZ, RZ, R151 ;  /* 0x000000ffff367224 */ /* 0x000fe200078e0097 */
[----:B------:R-:W-:-:S05]  /*3fe0*/  ISETP.GT.AND P5, PT, R3, 0x29, PT ;  /* 0x000000290300780c */ /* 0x000fca0003fa4270 */
[----:B------:R-:W3:Y:S01]  /*3ff0*/  MUFU.TANH R44, R44 ;  /* 0x0000002c002c7308 */ /* 0x000ee20000002400 */
[----:B-1----:R-:W-:-:S04]  /*4000*/  FSEL R83, R40, -INF , P2 ;  /* 0xff80000028537808 */ /* 0x002fc80001000000 */
[----:B------:R-:W-:-:S03]  /*4010*/  FMNMX.FTZ R2, R83, R2, !PT ;  /* 0x0000000253027209 */ /* 0x000fc60007810000 */
[----:B------:R-:W1:Y:S01]  /*4020*/  MUFU.TANH R55, R55 ;  /* 0x0000003700377308 */ /* 0x000e620000002400 */
[----:B--2---:R-:W-:-:S04]  /*4030*/  FSEL R41, R41, -INF , P3 ;  /* 0xff80000029297808 */ /* 0x004fc80001800000 */
[----:B------:R-:W-:-:S03]  /*4040*/  FMNMX.FTZ R2, R41, R2, !PT ;  /* 0x0000000229027209 */ /* 0x000fc60007810000 */
[----:B------:R-:W2:Y:S01]  /*4050*/  MUFU.TANH R45, R45 ;  /* 0x0000002d002d7308 */ /* 0x000ea20000002400 */
[----:B---3--:R-:W-:-:S04]  /*4060*/  FSEL R85, R44, -INF , P6 ;  /* 0xff8000002c557808 */ /* 0x008fc80003000000 */
[----:B------:R-:W-:-:S03]  /*4070*/  FMNMX.FTZ R2, R85, R2, !PT ;  /* 0x0000000255027209 */ /* 0x000fc60007810000 */
[----:B------:R-:W3:Y:S01]  /*4080*/  MUFU.TANH R43, R43 ;  /* 0x0000002b002b7308 */ /* 0x000ee20000002400 */
[----:B-1----:R-:W-:Y:S02]  /*4090*/  FSEL R55, R55, -INF , P4 ;  /* 0xff80000037377808 */ /* 0x002fe40002000000 */
[----:B------:R-:W-:Y:S01]  /*40a0*/  ISETP.GT.AND P4, PT, R3, 0x30, PT ;  /* 0x000000300300780c */ /* 0x000fe20003f84270 */
[----:B------:R-:W-:Y:S02]  /*40b0*/  WARPGROUP.DEPBAR.LE gsb0, 0x0 ;  /* 0x00008000000079c5 */ /* 0x000fe40000010000 */
[----:B------:R-:W-:Y:S01]  /*40c0*/  WARPGROUP.ARRIVE ;  /* 0x00000000000079c5 */ /* 0x000fe20000000000 */
[----:B------:R-:W-:Y:S01]  /*40d0*/  FMUL.FTZ R32, R32, UR10 ;  /* 0x0000000a20207c20 */ /* 0x000fe20008410000 */
[----:B------:R-:W-:Y:S01]  /*40e0*/  FMUL.FTZ R33, R33, UR10 ;  /* 0x0000000a21217c20 */ /* 0x000fe20008410000 */
[----:B------:R-:W-:Y:S01]  /*40f0*/  FMUL.FTZ R36, R36, UR10 ;  /* 0x0000000a24247c20 */ /* 0x000fe20008410000 */
[----:B------:R-:W1:Y:S01]  /*4100*/  MUFU.TANH R42, R42 ;  /* 0x0000002a002a7308 */ /* 0x000e620000002400 */
[----:B------:R-:W-:Y:S01]  /*4110*/  FMUL.FTZ R37, R37, UR10 ;  /* 0x0000000a25257c20 */ /* 0x000fe20008410000 */
[----:B------:R-:W-:Y:S01]  /*4120*/  HGMMA.64x16x16.F32.BF16 R24, gdesc[UR4], R24, gsb0 ;  /* 0x00200000041879f0 */ /* 0x000fe20008001818 */
[----:B------:R-:W-:Y:S01]  /*4130*/  FMUL.FTZ R34, R34, UR10 ;  /* 0x0000000a22227c20 */ /* 0x000fe20008410000 */
[----:B------:R-:W-:Y:S01]  /*4140*/  FMUL.FTZ R35, R35, UR10 ;  /* 0x0000000a23237c20 */ /* 0x000fe20008410000 */
[----:B--2---:R-:W-:Y:S01]  /*4150*/  FSEL R87, R45, -INF , P5 ;  /* 0xff8000002d577808 */ /* 0x004fe20002800000 */
[----:B------:R-:W-:Y:S01]  /*4160*/  FMUL.FTZ R38, R38, UR10 ;  /* 0x0000000a26267c20 */ /* 0x000fe20008410000 */
[----:B---3--:R-:W-:Y:S01]  /*4170*/  FSEL R43, R43, -INF , P3 ;  /* 0xff8000002b2b7808 */ /* 0x008fe20001800000 */
[----:B------:R-:W2:Y:S01]  /*4180*/  MUFU.TANH R32, R32 ;  /* 0x0000002000207308 */ /* 0x000ea20000002400 */
[----:B------:R-:W-:Y:S01]  /*4190*/  ISETP.GT.AND P3, PT, R3, 0x31, PT ;  /* 0x000000310300780c */ /* 0x000fe20003f64270 */
[----:B------:R-:W-:Y:S01]  /*41a0*/  FMUL.FTZ R39, R39, UR10 ;  /* 0x0000000a27277c20 */ /* 0x000fe20008410000 */
[----:B------:R-:W-:Y:S01]  /*41b0*/  FMNMX.FTZ R2, R87, R2, !PT ;  /* 0x0000000257027209 */ /* 0x000fe20007810000 */
[----:B------:R-:W-:-:S04]  /*41c0*/  ULDC UR4, c[0x0][0x988] ;  /* 0x0002620000047ab9 */ /* 0x000fc80000000800 */
[----:B------:R-:W3:Y:S01]  /*41d0*/  MUFU.TANH R33, R33 ;  /* 0x0000002100217308 */ /* 0x000ee20000002400 */
[----:B-1----:R-:W-:Y:S02]  /*41e0*/  FSEL R81, R42, -INF , P2 ;  /* 0xff8000002a517808 */ /* 0x002fe40001000000 */
[----:B------:R-:W-:-:S05]  /*41f0*/  ISETP.GT.AND P2, PT, R3, 0x38, PT ;  /* 0x000000380300780c */ /* 0x000fca0003f44270 */
[----:B------:R-:W1:Y:S01]  /*4200*/  MUFU.TANH R46, R46 ;  /* 0x0000002e002e7308 */ /* 0x000e620000002400 */
[----:B--2---:R-:W-:-:S04]  /*4210*/  FSEL R89, R32, -INF , P4 ;  /* 0xff80000020597808 */ /* 0x004fc80002000000 */
[----:B------:R-:W-:-:S03]  /*4220*/  FMNMX.FTZ R2, R89, R2, !PT ;  /* 0x0000000259027209 */ /* 0x000fc60007810000 */
[----:B------:R-:W2:Y:S01]  /*4230*/  MUFU.TANH R36, R36 ;  /* 0x0000002400247308 */ /* 0x000ea20000002400 */
[----:B---3--:R-:W-:-:S04]  /*4240*/  FSEL R91, R33, -INF , P3 ;  /* 0xff800000215b7808 */ /* 0x008fc80001800000 */
[----:B------:R-:W-:-:S03]  /*4250*/  FMNMX.FTZ R2, R91, R2, !PT ;  /* 0x000000025b027209 */ /* 0x000fc60007810000 */
[----:B------:R-:W3:Y:S01]  /*4260*/  MUFU.TANH R47, R47 ;  /* 0x0000002f002f7308 */ /* 0x000ee20000002400 */
[----:B-1----:R-:W-:Y:S01]  /*4270*/  FSEL R45, R46, -INF , P6 ;  /* 0xff8000002e2d7808 */ /* 0x002fe20003000000 */
[----:B------:R-:W-:Y:S01]  /*4280*/  IMAD.MOV.U32 R46, RZ, RZ, R151 ;  /* 0x000000ffff2e7224 */ /* 0x000fe200078e0097 */
[----:B------:R-:W-:-:S05]  /*4290*/  ISETP.GT.AND P6, PT, R3, 0x39, PT ;  /* 0x000000390300780c */ /* 0x000fca0003fc4270 */
[----:B------:R-:W1:Y:S01]  /*42a0*/  MUFU.TANH R37, R37 ;  /* 0x0000002500257308 */ /* 0x000e620000002400 */
[----:B--2---:R-:W-:-:S04]  /*42b0*/  FSEL R93, R36, -INF , P2 ;  /* 0xff800000245d7808 */ /* 0x004fc80001000000 */
[----:B------:R-:W-:Y:S01]  /*42c0*/  FMNMX.FTZ R2, R93, R2, !PT ;  /* 0x000000025d027209 */ /* 0x000fe20007810000 */
[----:B------:R-:W-:Y:S02]  /*42d0*/  WARPGROUP.DEPBAR.LE gsb0, 0x0 ;  /* 0x00008000000079c5 */ /* 0x000fe40000010000 */
[----:B------:R-:W-:Y:S01]  /*42e0*/  FMUL.FTZ R24, R24, UR10 ;  /* 0x0000000a18187c20 */ /* 0x000fe20008410000 */
[----:B------:R-:W-:Y:S01]  /*42f0*/  FMUL.FTZ R25, R25, UR10 ;  /* 0x0000000a19197c20 */ /* 0x000fe20008410000 */
[----:B------:R-:W2:Y:S01]  /*4300*/  MUFU.TANH R34, R34 ;  /* 0x0000002200227308 */ /* 0x000ea20000002400 */
[----:B------:R-:W-:Y:S01]  /*4310*/  FMUL.FTZ R28, R28, UR10 ;  /* 0x0000000a1c1c7c20 */ /* 0x000fe20008410000 */
[----:B------:R-:W-:Y:S01]  /*4320*/  FMUL.FTZ R29, R29, UR10 ;  /* 0x0000000a1d1d7c20 */ /* 0x000fe20008410000 */
[----:B---3--:R-:W-:Y:S01]  /*4330*/  FSEL R47, R47, -INF , P5 ;  /* 0xff8000002f2f7808 */ /* 0x008fe20002800000 */
[----:B------:R-:W-:Y:S01]  /*4340*/  FMUL.FTZ R26, R26, UR10 ;  /* 0x0000000a1a1a7c20 */ /* 0x000fe20008410000 */
[----:B------:R-:W-:Y:S01]  /*4350*/  ISETP.GT.AND P5, PT, R3, 0x40, PT ;  /* 0x000000400300780c */ /* 0x000fe20003fa4270 */
[----:B------:R-:W-:Y:S01]  /*4360*/  FMUL.FTZ R27, R27, UR10 ;  /* 0x0000000a1b1b7c20 */ /* 0x000fe20008410000 */
[----:B-1----:R-:W-:Y:S01]  /*4370*/  FSEL R37, R37, -INF , P6 ;  /* 0xff80000025257808 */ /* 0x002fe20003000000 */
[----:B------:R-:W1:Y:S01]  /*4380*/  MUFU.TANH R24, R24 ;  /* 0x0000001800187308 */ /* 0x000e620000002400 */
[----:B------:R-:W-:Y:S01]  /*4390*/  FMUL.FTZ R30, R30, UR10 ;  /* 0x0000000a1e1e7c20 */ /* 0x000fe20008410000 */
[----:B------:R-:W-:Y:S01]  /*43a0*/  FMUL.FTZ R31, R31, UR10 ;  /* 0x0000000a1f1f7c20 */ /* 0x000fe20008410000 */
[----:B------:R-:W-:Y:S01]  /*43b0*/  FMNMX.FTZ R2, R37, R2, !PT ;  /* 0x0000000225027209 */ /* 0x000fe20007810000 */
[----:B------:R3:W-:Y:S04]  /*43c0*/  @!P1 SYNCS.ARRIVE.TRANS64.RED.A1T0 RZ, [R0+URZ], RZ ;  /* 0x000000ff00ff99a7 */ /* 0x0007e8000810043f */
[----:B------:R-:W4:Y:S01]  /*43d0*/  MUFU.TANH R35, R35 ;  /* 0x0000002300237308 */ /* 0x000f220000002400 */
[----:B--2---:R-:W-:-:S02]  /*43e0*/  FSEL R33, R34, -INF , P4 ;  /* 0xff80000022217808 */ /* 0x004fc40002000000 */
[----:B------:R-:W-:-:S05]  /*43f0*/  ISETP.GT.AND P4, PT, R3, 0x41, PT ;  /* 0x000000410300780c */ /* 0x000fca0003f84270 */
[----:B------:R-:W2:Y:S01]  /*4400*/  MUFU.TANH R25, R25 ;  /* 0x0000001900197308 */ /* 0x000ea20000002400 */
[----:B-1----:R-:W-:-:S04]  /*4410*/  FSEL R95, R24, -INF , P5 ;  /* 0xff800000185f7808 */ /* 0x002fc80002800000 */
[----:B------:R-:W-:-:S03]  /*4420*/  FMNMX.FTZ R2, R95, R2, !PT ;  /* 0x000000025f027209 */ /* 0x000fc60007810000 */
[----:B------:R-:W1:Y:S01]  /*4430*/  MUFU.TANH R38, R38 ;  /* 0x0000002600267308 */ /* 0x000e620000002400 */
[----:B----4-:R-:W-:Y:S02]  /*4440*/  FSEL R35, R35, -INF , P3 ;  /* 0xff80000023237808 */ /* 0x010fe40001800000 */
[----:B------:R-:W-:-:S05]  /*4450*/  ISETP.GT.AND P3, PT, R3, 0x48, PT ;  /* 0x000000480300780c */ /* 0x000fca0003f64270 */
[----:B------:R-:W4:Y:S01]  /*4460*/  MUFU.TANH R28, R28 ;  /* 0x0000001c001c7308 */ /* 0x000f220000002400 */
[----:B--2---:R-:W-:-:S04]  /*4470*/  FSEL R97, R25, -INF , P4 ;  /* 0xff80000019617808 */ /* 0x004fc80002000000 */
[----:B------:R-:W-:-:S03]  /*4480*/  FMNMX.FTZ R2, R97, R2, !PT ;  /* 0x0000000261027209 */ /* 0x000fc60007810000 */
[----:B------:R-:W2:Y:S01]  /*4490*/  MUFU.TANH R29, R29 ;  /* 0x0000001d001d7308 */ /* 0x000ea20000002400 */
[----:B-1----:R-:W-:Y:S02]  /*44a0*/  FSEL R25, R38, -INF , P2 ;  /* 0xff80000026197808 */ /* 0x002fe40001000000 */
[----:B------:R-:W-:-:S05]  /*44b0*/  ISETP.GT.AND P2, PT, R3, 0x49, PT ;  /* 0x000000490300780c */ /* 0x000fca0003f44270 */
[----:B------:R-:W1:Y:S01]  /*44c0*/  MUFU.TANH R39, R39 ;  /* 0x0000002700277308 */ /* 0x000e620000002400 */
[----:B----4-:R-:W-:-:S04]  /*44d0*/  FSEL R99, R28, -INF , P3 ;  /* 0xff8000001c637808 */ /* 0x010fc80001800000 */
[----:B------:R-:W-:-:S03]  /*44e0*/  FMNMX.FTZ R2, R99, R2, !PT ;  /* 0x0000000263027209 */ /* 0x000fc60007810000 */
[----:B------:R-:W-:Y:S01]  /*44f0*/  MUFU.TANH R26, R26 ;  /* 0x0000001a001a7308 */ /* 0x000fe20000002400 */
[----:B--2---:R-:W-:-:S04]  /*4500*/  FSEL R101, R29, -INF , P2 ;  /* 0xff8000001d657808 */ /* 0x004fc80001000000 */
[----:B------:R-:W-:-:S03]  /*4510*/  FMNMX.FTZ R3, R101, R2, !PT ;  /* 0x0000000265037209 */ /* 0x000fc60007810000 */
[----:B------:R-:W2:Y:S01]  /*4520*/  MUFU.TANH R27, R27 ;  /* 0x0000001b001b7308 */ /* 0x000ea20000002400 */
[----:B-1----:R-:W-:Y:S01]  /*4530*/  FSEL R39, R39, -INF , P6 ;  /* 0xff80000027277808 */ /* 0x002fe20003000000 */
[----:B------:R-:W1:Y:S06]  /*4540*/  SHFL.BFLY PT, R2, R3, 0x2, 0x1f ;  /* 0x0c401f0003027f89 */ /* 0x000e6c00000e0000 */
[----:B------:R-:W4:Y:S08]  /*4550*/  MUFU.TANH R30, R30 ;  /* 0x0000001e001e7308 */ /* 0x000f300000002400 */
[----:B------:R-:W5:Y:S01]  /*4560*/  MUFU.TANH R31, R31 ;  /* 0x0000001f001f7308 */ /* 0x000f620000002400 */
[----:B--2---:R-:W-:-:S02]  /*4570*/  FSEL R27, R27, -INF , P4 ;  /* 0xff8000001b1b7808 */ /* 0x004fc40002000000 */
[----:B----4-:R-:W-:Y:S02]  /*4580*/  FSEL R29, R30, -INF , P3 ;  /* 0xff8000001e1d7808 */ /* 0x010fe40001800000 */
[----:B-1----:R-:W-:Y:S01]  /*4590*/  FMNMX.FTZ R4, R3, R2, !PT ;  /* 0x0000000203047209 */ /* 0x002fe20007810000 */
[----:B------:R-:W-:Y:S01]  /*45a0*/  IMAD.U32 R2, RZ, RZ, UR4 ;  /* 0x00000004ff027e24 */ /* 0x000fe2000f8e00ff */
[----:B------:R-:W-:-:S03]  /*45b0*/  FSEL R3, R26, -INF , P5 ;  /* 0xff8000001a037808 */ /* 0x000fc60002800000 */
[----:B------:R-:W1:Y:S01]  /*45c0*/  SHFL.BFLY PT, R5, R4, 0x1, 0x1f ;  /* 0x0c201f0004057f89 */ /* 0x000e6200000e0000 */
[----:B-----5:R-:W-:Y:S02]  /*45d0*/  FSEL R31, R31, -INF , P2 ;  /* 0xff8000001f1f7808 */ /* 0x020fe40001000000 */
[----:B-1----:R-:W-:Y:S02]  /*45e0*/  FMNMX.FTZ R5, R4, R5, !PT ;  /* 0x0000000504057209 */ /* 0x002fe40007810000 */
[----:B------:R-:W-:Y:S02]  /*45f0*/  FMNMX.FTZ R4, R21, R59, !PT ;  /* 0x0000003b15047209 */ /* 0x000fe40007810000 */
[C---:B------:R-:W-:Y:S01]  /*4600*/  FSETP.NEU.FTZ.AND P0, PT, R5.reuse, -INF , PT ;  /* 0xff8000000500780b */ /* 0x040fe20003f1d000 */
[----:B------:R-:W-:Y:S01]  /*4610*/  FMUL.FTZ R20, R5, R2 ;  /* 0x0000000205147220 */ /* 0x000fe20000410000 */
[----:B------:R-:W-:-:S04]  /*4620*/  FMNMX.FTZ R4, R69, R4, !PT ;  /* 0x0000000445047209 */ /* 0x000fc80007810000 */
[----:B------:R-:W-:Y:S02]  /*4630*/  FMNMX.FTZ R4, R63, R4, !PT ;  /* 0x000000043f047209 */ /* 0x000fe40007810000 */
[----:B------:R-:W-:Y:S02]  /*4640*/  FSEL R20, R20, RZ, P0 ;  /* 0x000000ff14147208 */ /* 0x000fe40000000000 */
[----:B------:R-:W-:Y:S02]  /*4650*/  FMNMX.FTZ R4, R73, R4, !PT ;  /* 0x0000000449047209 */ /* 0x000fe40007810000 */
[----:B------:R-:W-:Y:S01]  /*4660*/  ISETP.NE.AND P0, PT, R64, RZ, PT ;  /* 0x000000ff4000720c */ /* 0x000fe20003f05270 */
[--C-:B------:R-:W-:Y:S01]  /*4670*/  FFMA.FTZ R24, R49, R2, -R20.reuse ;  /* 0x0000000231187223 */ /* 0x100fe20000010814 */
[----:B------:R-:W-:Y:S01]  /*4680*/  FMNMX.FTZ R4, R51, R4, !PT ;  /* 0x0000000433047209 */ /* 0x000fe20007810000 */
[-CC-:B------:R-:W-:Y:S01]  /*4690*/  FFMA.FTZ R67, R67, R2.reuse, -R20.reuse ;  /* 0x0000000243437223 */ /* 0x180fe20000010814 */
[-CC-:B------:R-:W-:Y:S01]  /*46a0*/  FFMA.FTZ R57, R57, R2.reuse, -R20.reuse ;  /* 0x0000000239397223 */ /* 0x180fe20000010814 */
[--C-:B------:R-:W-:Y:S01]  /*46b0*/  FFMA.FTZ R71, R71, R2, -R20.reuse ;  /* 0x0000000247477223 */ /* 0x100fe20000010814 */
[----:B------:R-:W-:Y:S01]  /*46c0*/  FMNMX.FTZ R4, R77, R4, !PT ;  /* 0x000000044d047209 */ /* 0x000fe20007810000 */
[-CC-:B------:R-:W-:Y:S01]  /*46d0*/  FFMA.FTZ R61, R61, R2.reuse, -R20.reuse ;  /* 0x000000023d3d7223 */ /* 0x180fe20000010814 */
[----:B------:R-:W-:Y:S01]  /*46e0*/  MUFU.EX2 R208, R57 ;  /* 0x0000003900d07308 */ /* 0x000fe20000000800 */
[--C-:B------:R-:W-:Y:S01]  /*46f0*/  FFMA.FTZ R75, R75, R2, -R20.reuse ;  /* 0x000000024b4b7223 */ /* 0x100fe20000010814 */
[----:B------:R-:W-:Y:S01]  /*4700*/  FMNMX.FTZ R4, R55, R4, !PT ;  /* 0x0000000437047209 */ /* 0x000fe20007810000 */
[-CC-:B------:R-:W-:Y:S01]  /*4710*/  FFMA.FTZ R79, R79, R2.reuse, -R20.reuse ;  /* 0x000000024f4f7223 */ /* 0x180fe20000010814 */
[-CC-:B------:R-:W-:Y:S01]  /*4720*/  FFMA.FTZ R53, R53, R2.reuse, -R20.reuse ;  /* 0x0000000235357223 */ /* 0x180fe20000010814 */
[--C-:B------:R-:W-:Y:S01]  /*4730*/  FFMA.FTZ R83, R83, R2, -R20.reuse ;  /* 0x0000000253537223 */ /* 0x100fe20000010814 */
[----:B------:R-:W-:Y:S01]  /*4740*/  FMNMX.FTZ R4, R81, R4, !PT ;  /* 0x0000000451047209 */ /* 0x000fe20007810000 */
[-CC-:B------:R-:W-:Y:S01]  /*4750*/  FFMA.FTZ R41, R41, R2.reuse, -R20.reuse ;  /* 0x0000000229297223 */ /* 0x180fe20000010814 */
[----:B------:R-:W1:Y:S01]  /*4760*/  MUFU.EX2 R67, R67 ;  /* 0x0000004300437308 */ /* 0x000e620000000800 */
        /* <DEDUP_REMOVED lines=14> */
[----:B------:R-:W-:Y:S01]  /*4850*/  FFMA.FTZ R20, R101, R2, -R20 ;  /* 0x0000000265147223 */ /* 0x000fe20000010814 */
[----:B------:R2:W-:Y:S01]  /*4860*/  MUFU.EX2 R210, R61 ;  /* 0x0000003d00d27308 */ /* 0x0005e20000000800 */
[----:B-1----:R-:W-:Y:S01]  /*4870*/  FADD.FTZ R38, R67, R208 ;  /* 0x000000d043267221 */ /* 0x002fe20000010000 */
[----:B------:R-:W-:Y:S01]  /*4880*/  FMNMX.FTZ R4, R35, R4, !PT ;  /* 0x0000000423047209 */ /* 0x000fe20007810000 */
[--C-:B------:R-:W-:Y:S01]  /*4890*/  IMAD.MOV.U32 R64, RZ, RZ, R151.reuse ;  /* 0x000000ffff407224 */ /* 0x100fe200078e0097 */
[----:B------:R-:W-:Y:S01]  /*48a0*/  F2FP.BF16.F32.PACK_AB R208, R208, R67 ;  /* 0x00000043d0d0723e */ /* 0x000fe200000010ff */
[--C-:B------:R-:W-:Y:S01]  /*48b0*/  IMAD.MOV.U32 R67, RZ, RZ, R151.reuse ;  /* 0x000000ffff437224 */ /* 0x100fe200078e0097 */
[----:B------:R-:W-:Y:S01]  /*48c0*/  FMNMX.FTZ R4, R25, R4, !PT ;  /* 0x0000000419047209 */ /* 0x000fe20007810000 */
[--C-:B------:R-:W-:Y:S01]  /*48d0*/  IMAD.MOV.U32 R57, RZ, RZ, R151.reuse ;  /* 0x000000ffff397224 */ /* 0x100fe200078e0097 */
[----:B------:R-:W-:Y:S01]  /*48e0*/  MUFU.EX2 R75, R75 ;  /* 0x0000004b004b7308 */ /* 0x000fe20000000800 */
[----:B------:R-:W-:Y:S01]  /*48f0*/  MOV R101, R151 ;  /* 0x0000009700657202 */ /* 0x000fe20000000f00 */
[----:B--2---:R-:W-:Y:S01]  /*4900*/  IMAD.MOV.U32 R61, RZ, RZ, R151 ;  /* 0x000000ffff3d7224 */ /* 0x004fe200078e0097 */
[----:B------:R-:W-:-:S04]  /*4910*/  FMNMX.FTZ R4, R39, R4, !PT ;  /* 0x0000000427047209 */ /* 0x000fc80007810000 */
[----:B------:R-:W-:Y:S01]  /*4920*/  FMNMX.FTZ R4, R3, R4, !PT ;  /* 0x0000000403047209 */ /* 0x000fe20007810000 */
[----:B------:R-:W1:Y:S03]  /*4930*/  MUFU.EX2 R24, R24 ;  /* 0x0000001800187308 */ /* 0x000e660000000800 */
[----:B------:R-:W-:-:S04]  /*4940*/  FMNMX.FTZ R4, R27, R4, !PT ;  /* 0x000000041b047209 */ /* 0x000fc80007810000 */
[----:B------:R-:W-:Y:S01]  /*4950*/  FMNMX.FTZ R4, R29, R4, !PT ;  /* 0x000000041d047209 */ /* 0x000fe20007810000 */
[----:B------:R-:W-:Y:S03]  /*4960*/  MUFU.EX2 R79, R79 ;  /* 0x0000004f004f7308 */ /* 0x000fe60000000800 */
[----:B------:R-:W-:-:S05]  /*4970*/  FMNMX.FTZ R4, R31, R4, !PT ;  /* 0x000000041f047209 */ /* 0x000fca0007810000 */
[----:B------:R-:W2:Y:S01]  /*4980*/  SHFL.BFLY PT, R49, R4, 0x2, 0x1f ;  /* 0x0c401f0004317f89 */ /* 0x000ea200000e0000 */
[----:B------:R4:W-:Y:S01]  /*4990*/  MUFU.EX2 R206, R53 ;  /* 0x0000003500ce7308 */ /* 0x0009e20000000800 */
[----:B-1----:R-:W-:-:S07]  /*49a0*/  F2FP.BF16.F32.PACK_AB R204, R24, R75 ;  /* 0x0000004b18cc723e */ /* 0x002fce00000010ff */
[----:B------:R-:W-:Y:S01]  /*49b0*/  MUFU.EX2 R83, R83 ;  /* 0x0000005300537308 */ /* 0x000fe20000000800 */
[----:B----4-:R-:W-:-:S07]  /*49c0*/  MOV R53, R151 ;  /* 0x0000009700357202 */ /* 0x010fce0000000f00 */
[----:B------:R1:W-:Y:S01]  /*49d0*/  MUFU.EX2 R200, R41 ;  /* 0x0000002900c87308 */ /* 0x0003e20000000800 */
[----:B--2---:R-:W-:-:S07]  /*49e0*/  FMNMX.FTZ R49, R4, R49, !PT ;  /* 0x0000003104317209 */ /* 0x004fce0007810000 */
[----:B------:R-:W-:Y:S01]  /*49f0*/  MUFU.EX2 R85, R85 ;  /* 0x0000005500557308 */ /* 0x000fe20000000800 */
[----:B-1----:R-:W-:Y:S01]  /*4a00*/  MOV R41, R151 ;  /* 0x0000009700297202 */ /* 0x002fe20000000f00 */
[----:B------:R-:W1:Y:S06]  /*4a10*/  SHFL.BFLY PT, R4, R49, 0x1, 0x1f ;  /* 0x0c201f0031047f89 */ /* 0x000e6c00000e0000 */
[----:B------:R-:W-:Y:S08]  /*4a20*/  MUFU.EX2 R198, R37 ;  /* 0x0000002500c67308 */ /* 0x000ff00000000800 */
[----:B------:R2:W-:Y:S08]  /*4a30*/  MUFU.EX2 R202, R87 ;  /* 0x0000005700ca7308 */ /* 0x0005f00000000800 */
[----:B------:R-:W-:Y:S01]  /*4a40*/  MUFU.EX2 R89, R89 ;  /* 0x0000005900597308 */ /* 0x000fe20000000800 */
[--C-:B--2---:R-:W-:Y:S01]  /*4a50*/  IMAD.MOV.U32 R87, RZ, RZ, R151.reuse ;  /* 0x000000ffff577224 */ /* 0x104fe200078e0097 */
[----:B-1----:R-:W-:Y:S01]  /*4a60*/  FMNMX.FTZ R4, R49, R4, !PT ;  /* 0x0000000431047209 */ /* 0x002fe20007810000 */
[----:B------:R-:W-:-:S03]  /*4a70*/  IMAD.MOV.U32 R49, RZ, RZ, R151 ;  /* 0x000000ffff317224 */ /* 0x000fc600078e0097 */
[C---:B------:R-:W-:Y:S01]  /*4a80*/  FSETP.NEU.FTZ.AND P2, PT, R4.reuse, -INF , PT ;  /* 0xff8000000400780b */ /* 0x040fe20003f5d000 */
[-C--:B------:R-:W-:Y:S01]  /*4a90*/  FMUL.FTZ R26, R4, R2.reuse ;  /* 0x00000002041a7220 */ /* 0x080fe20000410000 */
[----:B------:R-:W-:Y:S04]  /*4aa0*/  MUFU.EX2 R196, R91 ;  /* 0x0000005b00c47308 */ /* 0x000fe80000000800 */
[----:B------:R-:W-:Y:S02]  /*4ab0*/  FSEL R26, R26, RZ, P2 ;  /* 0x000000ff1a1a7208 */ /* 0x000fe40001000000 */
[----:B------:R-:W-:Y:S02]  /*4ac0*/  ISETP.GE.AND P2, PT, R65, 0x51, PT ;  /* 0x000000514100780c */ /* 0x000fe40003f46270 */
[----:B------:R-:W-:Y:S01]  /*4ad0*/  MUFU.EX2 R93, R93 ;  /* 0x0000005d005d7308 */ /* 0x000fe20000000800 */
[-CC-:B------:R-:W-:Y:S01]  /*4ae0*/  FFMA.FTZ R21, R21, R2.reuse, -R26.reuse ;  /* 0x0000000215157223 */ /* 0x180fe2000001081a */
[-CC-:B------:R-:W-:Y:S01]  /*4af0*/  FFMA.FTZ R59, R59, R2.reuse, -R26.reuse ;  /* 0x000000023b3b7223 */ /* 0x180fe2000001081a */
[-CC-:B------:R-:W-:Y:S01]  /*4b00*/  FFMA.FTZ R69, R69, R2.reuse, -R26.reuse ;  /* 0x0000000245457223 */ /* 0x180fe2000001081a */
[-CC-:B------:R-:W-:Y:S01]  /*4b10*/  FFMA.FTZ R63, R63, R2.reuse, -R26.reuse ;  /* 0x000000023f3f7223 */ /* 0x180fe2000001081a */
[-CC-:B------:R-:W-:Y:S01]  /*4b20*/  FFMA.FTZ R73, R73, R2.reuse, -R26.reuse ;  /* 0x0000000249497223 */ /* 0x180fe2000001081a */
[-CC-:B------:R-:W-:Y:S01]  /*4b30*/  FFMA.FTZ R51, R51, R2.reuse, -R26.reuse ;  /* 0x0000000233337223 */ /* 0x180fe2000001081a */
[-CC-:B------:R-:W-:Y:S01]  /*4b40*/  FFMA.FTZ R77, R77, R2.reuse, -R26.reuse ;  /* 0x000000024d4d7223 */ /* 0x180fe2000001081a */
[----:B------:R1:W-:Y:S01]  /*4b50*/  MUFU.EX2 R209, R21 ;  /* 0x0000001500d17308 */ /* 0x0003e20000000800 */
[-CC-:B------:R-:W-:Y:S01]  /*4b60*/  FFMA.FTZ R55, R55, R2.reuse, -R26.reuse ;  /* 0x0000000237377223 */ /* 0x180fe2000001081a */
[-CC-:B------:R-:W-:Y:S01]  /*4b70*/  FFMA.FTZ R81, R81, R2.reuse, -R26.reuse ;  /* 0x0000000251517223 */ /* 0x180fe2000001081a */
[-CC-:B------:R-:W-:Y:S01]  /*4b80*/  FFMA.FTZ R43, R43, R2.reuse, -R26.reuse ;  /* 0x000000022b2b7223 */ /* 0x180fe2000001081a */
[-CC-:B------:R-:W-:Y:S01]  /*4b90*/  FFMA.FTZ R45, R45, R2.reuse, -R26.reuse ;  /* 0x000000022d2d7223 */ /* 0x180fe2000001081a */
[-CC-:B------:R-:W-:Y:S01]  /*4ba0*/  FFMA.FTZ R35, R35, R2.reuse, -R26.reuse ;  /* 0x0000000223237223 */ /* 0x180fe2000001081a */
[-CC-:B------:R-:W-:Y:S01]  /*4bb0*/  FFMA.FTZ R47, R47, R2.reuse, -R26.reuse ;  /* 0x000000022f2f7223 */ /* 0x180fe2000001081a */
[-C--:B------:R-:W-:Y:S01]  /*4bc0*/  FFMA.FTZ R33, R33, R2.reuse, -R26 ;  /* 0x0000000221217223 */ /* 0x080fe2000001081a */
[----:B------:R-:W2:Y:S01]  /*4bd0*/  MUFU.EX2 R28, R59 ;  /* 0x0000003b001c7308 */ /* 0x000ea20000000800 */
[----:B-1----:R-:W-:Y:S01]  /*4be0*/  FADD.FTZ R21, R71, R38 ;  /* 0x0000002647157221 */ /* 0x002fe20000010000 */
[-CC-:B------:R-:W-:Y:S01]  /*4bf0*/  FFMA.FTZ R25, R25, R2.reuse, -R26.reuse ;  /* 0x0000000219197223 */ /* 0x180fe2000001081a */
[-CC-:B------:R-:W-:Y:S01]  /*4c00*/  FFMA.FTZ R39, R39, R2.reuse, -R26.reuse ;  /* 0x0000000227277223 */ /* 0x180fe2000001081a */
[-CC-:B------:R-:W-:Y:S01]  /*4c10*/  FFMA.FTZ R3, R3, R2.reuse, -R26.reuse ;  /* 0x0000000203037223 */ /* 0x180fe2000001081a */
[C---:B------:R-:W-:Y:S01]  /*4c20*/  FADD.FTZ R40, R210.reuse, R21 ;  /* 0x00000015d2287221 */ /* 0x040fe20000010000 */
[-CC-:B------:R-:W-:Y:S01]  /*4c30*/  FFMA.FTZ R27, R27, R2.reuse, -R26.reuse ;  /* 0x000000021b1b7223 */ /* 0x180fe2000001081a */
[-C--:B------:R-:W-:Y:S01]  /*4c40*/  FFMA.FTZ R29, R29, R2.reuse, -R26 ;  /* 0x000000021d1d7223 */ /* 0x080fe2000001081a */
[----:B------:R-:W1:Y:S01]  /*4c50*/  MUFU.EX2 R69, R69 ;  /* 0x0000004500457308 */ /* 0x000e620000000800 */
[----:B------:R-:W-:Y:S01]  /*4c60*/  FADD.FTZ R21, R75, R40 ;  /* 0x000000284b157221 */ /* 0x000fe20000010000 */
[----:B------:R-:W-:Y:S01]  /*4c70*/  FFMA.FTZ R31, R31, R2, -R26 ;  /* 0x000000021f1f7223 */ /* 0x000fe2000001081a */
[----:B------:R-:W-:Y:S01]  /*4c80*/  F2FP.BF16.F32.PACK_AB R210, R210, R71 ;  /* 0x00000047d2d2723e */ /* 0x000fe200000010ff */
[----:B------:R-:W-:-:S02]  /*4c90*/  IMAD.MOV.U32 R91, RZ, RZ, R151 ;  /* 0x000000ffff5b7224 */ /* 0x000fc400078e0097 */
[----:B------:R-:W-:Y:S01]  /*4ca0*/  FADD.FTZ R42, R24, R21 ;  /* 0x00000015182a7221 */ /* 0x000fe20000010000 */
[--C-:B------:R-:W-:Y:S01]  /*4cb0*/  IMAD.MOV.U32 R75, RZ, RZ, R151.reuse ;  /* 0x000000ffff4b7224 */ /* 0x100fe200078e0097 */
[----:B------:R-:W-:Y:S01]  /*4cc0*/  MOV R71, R151 ;  /* 0x0000009700477202 */ /* 0x000fe20000000f00 */
[----:B------:R4:W5:Y:S01]  /*4cd0*/  MUFU.EX2 R30, R63 ;  /* 0x0000003f001e7308 */ /* 0x0009620000000800 */
[----:B--2---:R-:W-:Y:S01]  /*4ce0*/  FADD.FTZ R40, R209, R28 ;  /* 0x0000001cd1287221 */ /* 0x004fe20000010000 */
[----:B------:R-:W-:Y:S01]  /*4cf0*/  FADD.FTZ R37, R79, R42 ;  /* 0x0000002a4f257221 */ /* 0x000fe20000010000 */
[----:B------:R-:W-:Y:S01]  /*4d00*/  F2FP.BF16.F32.PACK_AB R209, R28, R209 ;  /* 0x000000d11cd1723e */ /* 0x000fe200000010ff */
[----:B------:R-:W-:Y:S01]  /*4d10*/  IMAD.MOV.U32 R28, RZ, RZ, R151 ;  /* 0x000000ffff1c7224 */ /* 0x000fe200078e0097 */
[----:B------:R-:W-:Y:S01]  /*4d20*/  MOV R65, R151 ;  /* 0x0000009700417202 */ /* 0x000fe20000000f00 */
[C---:B------:R-:W-:Y:S01]  /*4d30*/  FADD.FTZ R44, R206.reuse, R37 ;  /* 0x00000025ce2c7221 */ /* 0x040fe20000010000 */
[----:B------:R-:W-:Y:S01]  /*4d40*/  F2FP.BF16.F32.PACK_AB R206, R206, R79 ;  /* 0x0000004fcece723e */ /* 0x000fe200000010ff */
[----:B------:R-:W2:Y:S01]  /*4d50*/  MUFU.EX2 R73, R73 ;  /* 0x0000004900497308 */ /* 0x000ea20000000800 */
[----:B-1----:R-:W-:Y:S01]  /*4d60*/  FADD.FTZ R21, R69, R40 ;  /* 0x0000002845157221 */ /* 0x002fe20000010000 */
[----:B------:R-:W-:Y:S01]  /*4d70*/  FADD.FTZ R37, R83, R44 ;  /* 0x0000002c53257221 */ /* 0x000fe20000010000 */
[--C-:B------:R-:W-:Y:S01]  /*4d80*/  IMAD.MOV.U32 R79, RZ, RZ, R151.reuse ;  /* 0x000000ffff4f7224 */ /* 0x100fe200078e0097 */
[----:B------:R-:W-:Y:S01]  /*4d90*/  MOV R59, R151 ;  /* 0x00000097003b7202 */ /* 0x000fe20000000f00 */
[----:B----4-:R-:W-:-:S02]  /*4da0*/  IMAD.MOV.U32 R63, RZ, RZ, R151 ;  /* 0x000000ffff3f7224 */ /* 0x010fc400078e0097 */
[C---:B------:R-:W-:Y:S01]  /*4db0*/  FADD.FTZ R44, R200.reuse, R37 ;  /* 0x00000025c82c7221 */ /* 0x040fe20000010000 */
[----:B------:R-:W-:Y:S01]  /*4dc0*/  F2FP.BF16.F32.PACK_AB R200, R200, R83 ;  /* 0x00000053c8c8723e */ /* 0x000fe200000010ff */
[----:B------:R1:W4:Y:S01]  /*4dd0*/  MUFU.EX2 R32, R51 ;  /* 0x0000003300207308 */ /* 0x0003220000000800 */
[C---:B-----5:R-:W-:Y:S01]  /*4de0*/  FADD.FTZ R42, R30.reuse, R21 ;  /* 0x000000151e2a7221 */ /* 0x060fe20000010000 */
[----:B------:R-:W-:Y:S01]  /*4df0*/  F2FP.BF16.F32.PACK_AB R211, R30, R69 ;  /* 0x000000451ed3723e */ /* 0x000fe200000010ff */
[--C-:B------:R-:W-:Y:S01]  /*4e00*/  IMAD.MOV.U32 R69, RZ, RZ, R151.reuse ;  /* 0x000000ffff457224 */ /* 0x100fe200078e0097 */
[----:B------:R-:W-:Y:S01]  /*4e10*/  MOV R83, R151 ;  /* 0x0000009700537202 */ /* 0x000fe20000000f00 */
[--C-:B------:R-:W-:Y:S02]  /*4e20*/  IMAD.MOV.U32 R37, RZ, RZ, R151.reuse ;  /* 0x000000ffff257224 */ /* 0x100fe400078e0097 */
[--C-:B------:R-:W-:Y:S01]  /*4e30*/  IMAD.MOV.U32 R30, RZ, RZ, R151.reuse ;  /* 0x000000ffff1e7224 */ /* 0x100fe200078e0097 */
[----:B------:R-:W5:Y:S01]  /*4e40*/  MUFU.EX2 R77, R77 ;  /* 0x0000004d004d7308 */ /* 0x000f620000000800 */
[----:B--2---:R-:W-:Y:S01]  /*4e50*/  FADD.FTZ R21, R73, R42 ;  /* 0x0000002a49157221 */ /* 0x004fe20000010000 */
[----:B-1----:R-:W-:-:S06]  /*4e60*/  IMAD.MOV.U32 R51, RZ, RZ, R151 ;  /* 0x000000ffff337224 */ /* 0x002fcc00078e0097 */
[----:B------:R1:W2:Y:S01]  /*4e70*/  MUFU.EX2 R34, R55 ;  /* 0x0000003700227308 */ /* 0x0002a20000000800 */
[C---:B----4-:R-:W-:Y:S01]  /*4e80*/  FADD.FTZ R42, R32.reuse, R21 ;  /* 0x00000015202a7221 */ /* 0x050fe20000010000 */
[----:B------:R-:W-:Y:S01]  /*4e90*/  F2FP.BF16.F32.PACK_AB R205, R32, R73 ;  /* 0x0000004920cd723e */ /* 0x000fe200000010ff */
[----:B------:R-:W-:Y:S01]  /*4ea0*/  IMAD.MOV.U32 R73, RZ, RZ, R151 ;  /* 0x000000ffff497224 */ /* 0x000fe200078e0097 */
[----:B------:R-:W-:-:S04]  /*4eb0*/  MOV R32, R151 ;  /* 0x0000009700207202 */ /* 0x000fc80000000f00 */
[----:B------:R-:W4:Y:S01]  /*4ec0*/  MUFU.EX2 R81, R81 ;  /* 0x0000005100517308 */ /* 0x000f220000000800 */
[----:B-----5:R-:W-:Y:S01]  /*4ed0*/  FADD.FTZ R21, R77, R42 ;  /* 0x0000002a4d157221 */ /* 0x020fe20000010000 */
[----:B-1----:R-:W-:-:S06]  /*4ee0*/  IMAD.MOV.U32 R55, RZ, RZ, R151 ;  /* 0x000000ffff377224 */ /* 0x002fcc00078e0097 */
[----:B------:R1:W5:Y:S01]  /*4ef0*/  MUFU.EX2 R36, R43 ;  /* 0x0000002b00247308 */ /* 0x0003620000000800 */
[C---:B--2---:R-:W-:Y:S01]  /*4f00*/  FADD.FTZ R42, R34.reuse, R21 ;  /* 0x00000015222a7221 */ /* 0x044fe20000010000 */
[----:B------:R-:W-:Y:S01]  /*4f10*/  F2FP.BF16.F32.PACK_AB R207, R34, R77 ;  /* 0x0000004d22cf723e */ /* 0x000fe200000010ff */
[----:B------:R-:W-:Y:S01]  /*4f20*/  IMAD.MOV.U32 R34, RZ, RZ, R151 ;  /* 0x000000ffff227224 */ /* 0x000fe200078e0097 */
[----:B------:R-:W-:-:S04]  /*4f30*/  MOV R77, R151 ;  /* 0x00000097004d7202 */ /* 0x000fc80000000f00 */
[----:B------:R-:W2:Y:S01]  /*4f40*/  MUFU.EX2 R45, R45 ;  /* 0x0000002d002d7308 */ /* 0x000ea20000000800 */
[----:B----4-:R-:W-:Y:S01]  /*4f50*/  FADD.FTZ R21, R81, R42 ;  /* 0x0000002a51157221 */ /* 0x010fe20000010000 */
[----:B-1----:R-:W-:-:S06]  /*4f60*/  IMAD.MOV.U32 R43, RZ, RZ, R151 ;  /* 0x000000ffff2b7224 */ /* 0x002fcc00078e0097 */
[----:B------:R1:W-:Y:S01]  /*4f70*/  MUFU.EX2 R40, R35 ;  /* 0x0000002300287308 */ /* 0x0003e20000000800 */
[C---:B-----5:R-:W-:Y:S01]  /*4f80*/  FADD.FTZ R42, R36.reuse, R21 ;  /* 0x00000015242a7221 */ /* 0x060fe20000010000 */
[----:B------:R-:W-:Y:S01]  /*4f90*/  F2FP.BF16.F32.PACK_AB R201, R36, R81 ;  /* 0x0000005124c9723e */ /* 0x000fe200000010ff */
[--C-:B------:R-:W-:Y:S02]  /*4fa0*/  IMAD.MOV.U32 R81, RZ, RZ, R151.reuse ;  /* 0x000000ffff517224 */ /* 0x100fe400078e0097 */
[----:B------:R-:W-:-:S03]  /*4fb0*/  IMAD.MOV.U32 R36, RZ, RZ, R151 ;  /* 0x000000ffff247224 */ /* 0x000fc600078e0097 */
[----:B------:R4:W5:Y:S01]  /*4fc0*/  MUFU.EX2 R38, R47 ;  /* 0x0000002f00267308 */ /* 0x0009620000000800 */
[----:B-1----:R-:W-:Y:S01]  /*4fd0*/  FADD.FTZ R35, R85, R44 ;  /* 0x0000002c55237221 */ /* 0x002fe20000010000 */
[----:B--2---:R-:W-:-:S03]  /*4fe0*/  FADD.FTZ R21, R45, R42 ;  /* 0x0000002a2d157221 */ /* 0x004fc60000010000 */
[C---:B------:R-:W-:Y:S01]  /*4ff0*/  FADD.FTZ R44, R202.reuse, R35 ;  /* 0x00000023ca2c7221 */ /* 0x040fe20000010000 */
[----:B------:R-:W-:Y:S01]  /*5000*/  F2FP.BF16.F32.PACK_AB R202, R202, R85 ;  /* 0x00000055caca723e */ /* 0x000fe200000010ff */
[----:B------:R-:W-:Y:S01]  /*5010*/  IMAD.MOV.U32 R85, RZ, RZ, R151 ;  /* 0x000000ffff557224 */ /* 0x000fe200078e0097 */
[----:B------:R-:W1:Y:S01]  /*5020*/  MUFU.EX2 R33, R33 ;  /* 0x0000002100217308 */ /* 0x000e620000000800 */
[----:B------:R-:W-:Y:S01]  /*5030*/  FADD.FTZ R35, R89, R44 ;  /* 0x0000002c59237221 */ /* 0x000fe20000010000 */
[-C--:B----4-:R-:W-:Y:S02]  /*5040*/  MOV R47, R151.reuse ;  /* 0x00000097002f7202 */ /* 0x090fe40000000f00 */
[----:B------:R-:W-:Y:S01]  /*5050*/  MOV R44, R151 ;  /* 0x00000097002c7202 */ /* 0x000fe20000000f00 */
[C---:B------:R-:W-:Y:S01]  /*5060*/  FADD.FTZ R26, R196.reuse, R35 ;  /* 0x00000023c41a7221 */ /* 0x040fe20000010000 */
[----:B------:R-:W-:Y:S02]  /*5070*/  F2FP.BF16.F32.PACK_AB R196, R196, R89 ;  /* 0x00000059c4c4723e */ /* 0x000fe400000010ff */
[----:B------:R-:W2:Y:S01]  /*5080*/  MUFU.EX2 R95, R95 ;  /* 0x0000005f005f7308 */ /* 0x000ea20000000800 */
[----:B------:R-:W-:Y:S01]  /*5090*/  FADD.FTZ R35, R93, R26 ;  /* 0x0000001a5d237221 */ /* 0x000fe20000010000 */
[C---:B-----5:R-:W-:Y:S01]  /*50a0*/  FADD.FTZ R42, R38.reuse, R21 ;  /* 0x00000015262a7221 */ /* 0x060fe20000010000 */
[----:B------:R-:W-:Y:S01]  /*50b0*/  F2FP.BF16.F32.PACK_AB R203, R38, R45 ;  /* 0x0000002d26cb723e */ /* 0x000fe200000010ff */
[----:B------:R-:W-:-:S02]  /*50c0*/  IMAD.MOV.U32 R45, RZ, RZ, R151 ;  /* 0x000000ffff2d7224 */ /* 0x000fc400078e0097 */
[C---:B------:R-:W-:Y:S01]  /*50d0*/  FADD.FTZ R24, R198.reuse, R35 ;  /* 0x00000023c6187221 */ /* 0x040fe20000010000 */
[----:B------:R-:W-:Y:S01]  /*50e0*/  F2FP.BF16.F32.PACK_AB R198, R198, R93 ;  /* 0x0000005dc6c6723e */ /* 0x000fe200000010ff */
[--C-:B------:R-:W-:Y:S01]  /*50f0*/  IMAD.MOV.U32 R93, RZ, RZ, R151.reuse ;  /* 0x000000ffff5d7224 */ /* 0x100fe200078e0097 */
[----:B------:R4:W5:Y:S01]  /*5100*/  MUFU.EX2 R192, R97 ;  /* 0x0000006100c07308 */ /* 0x0009620000000800 */
[----:B-1----:R-:W-:Y:S01]  /*5110*/  FADD.FTZ R21, R33, R42 ;  /* 0x0000002a21157221 */ /* 0x002fe20000010000 */
[C---:B------:R-:W-:Y:S01]  /*5120*/  F2FP.BF16.F32.PACK_AB R197, R40.reuse, R33 ;  /* 0x0000002128c5723e */ /* 0x040fe200000010ff */
[----:B------:R-:W-:Y:S01]  /*5130*/  IMAD.MOV.U32 R33, RZ, RZ, R151 ;  /* 0x000000ffff217224 */ /* 0x000fe200078e0097 */
[-C--:B------:R-:W-:Y:S02]  /*5140*/  MOV R89, R151.reuse ;  /* 0x0000009700597202 */ /* 0x080fe40000000f00 */
[----:B------:R-:W-:Y:S02]  /*5150*/  MOV R38, R151 ;  /* 0x0000009700267202 */ /* 0x000fe40000000f00 */
[----:B------:R-:W1:Y:S01]  /*5160*/  MUFU.EX2 R25, R25 ;  /* 0x0000001900197308 */ /* 0x000e620000000800 */
[----:B--2---:R-:W-:Y:S01]  /*5170*/  FADD.FTZ R35, R95, R24 ;  /* 0x000000185f237221 */ /* 0x004fe20000010000 */
[----:B------:R-:W-:Y:S01]  /*5180*/  FADD.FTZ R24, R40, R21 ;  /* 0x0000001528187221 */ /* 0x000fe20000010000 */
[----:B----4-:R-:W-:-:S02]  /*5190*/  IMAD.MOV.U32 R97, RZ, RZ, R151 ;  /* 0x000000ffff617224 */ /* 0x010fc400078e0097 */
[----:B------:R-:W-:-:S03]  /*51a0*/  IMAD.MOV.U32 R40, RZ, RZ, R151 ;  /* 0x000000ffff287224 */ /* 0x000fc600078e0097 */
[----:B------:R-:W-:Y:S01]  /*51b0*/  MUFU.EX2 R99, R99 ;  /* 0x0000006300637308 */ /* 0x000fe20000000800 */
[C---:B-----5:R-:W-:Y:S01]  /*51c0*/  FADD.FTZ R42, R192.reuse, R35 ;  /* 0x00000023c02a7221 */ /* 0x060fe20000010000 */
[----:B------:R-:W-:Y:S02]  /*51d0*/  F2FP.BF16.F32.PACK_AB R192, R192, R95 ;  /* 0x0000005fc0c0723e */ /* 0x000fe400000010ff */
[-C--:B------:R-:W-:Y:S02]  /*51e0*/  MOV R95, R151.reuse ;  /* 0x00000097005f7202 */ /* 0x080fe40000000f00 */
[----:B------:R-:W-:Y:S02]  /*51f0*/  MOV R35, R151 ;  /* 0x0000009700237202 */ /* 0x000fe40000000f00 */
[----:B---3--:R2:W3:Y:S01]  /*5200*/  MUFU.EX2 R0, R39 ;  /* 0x0000002700007308 */ /* 0x0084e20000000800 */
[----:B-1----:R-:W-:-:S07]  /*5210*/  FADD.FTZ R21, R25, R24 ;  /* 0x0000001819157221 */ /* 0x002fce0000010000 */
[----:B------:R-:W1:Y:S01]  /*5220*/  MUFU.EX2 R20, R20 ;  /* 0x0000001400147308 */ /* 0x000e620000000800 */
[----:B--2---:R-:W-:-:S07]  /*5230*/  IMAD.MOV.U32 R39, RZ, RZ, R151 ;  /* 0x000000ffff277224 */ /* 0x004fce00078e0097 */
[----:B------:R-:W2:Y:S01]  /*5240*/  MUFU.EX2 R3, R3 ;  /* 0x0000000300037308 */ /* 0x000ea20000000800 */
[----:B---3--:R-:W-:Y:S01]  /*5250*/  F2FP.BF16.F32.PACK_AB R199, R0, R25 ;  /* 0x0000001900c7723e */ /* 0x008fe200000010ff */
[----:B------:R-:W-:-:S06]  /*5260*/  IMAD.MOV.U32 R25, RZ, RZ, R151 ;  /* 0x000000ffff197224 */ /* 0x000fcc00078e0097 */
[----:B------:R3:W4:Y:S01]  /*5270*/  MUFU.EX2 R26, R27 ;  /* 0x0000001b001a7308 */ /* 0x0007220000000800 */
[----:B-1----:R-:W-:-:S07]  /*5280*/  F2FP.BF16.F32.PACK_AB R194, R20, R99 ;  /* 0x0000006314c2723e */ /* 0x002fce00000010ff */
[----:B------:R-:W1:Y:S01]  /*5290*/  MUFU.EX2 R29, R29 ;  /* 0x0000001d001d7308 */ /* 0x000e620000000800 */
[----:B---3--:R-:W-:Y:S01]  /*52a0*/  FADD.FTZ R27, R99, R42 ;  /* 0x0000002a631b7221 */ /* 0x008fe20000010000 */
[----:B------:R-:W-:Y:S01]  /*52b0*/  FADD.FTZ R42, R0, R21 ;  /* 0x00000015002a7221 */ /* 0x000fe20000010000 */
[----:B------:R-:W-:Y:S01]  /*52c0*/  MOV R0, 0x3f800000 ;  /* 0x3f80000000007802 */ /* 0x000fe20000000f00 */
[----:B------:R-:W-:Y:S02]  /*52d0*/  IMAD.MOV.U32 R99, RZ, RZ, R151 ;  /* 0x000000ffff637224 */ /* 0x000fe400078e0097 */
[----:B------:R-:W-:Y:S01]  /*52e0*/  FADD.FTZ R21, R20, R27 ;  /* 0x0000001b14157221 */ /* 0x000fe20000010000 */
[----:B--2---:R-:W-:Y:S01]  /*52f0*/  FADD.FTZ R27, R3, R42 ;  /* 0x0000002a031b7221 */ /* 0x004fe20000010000 */
[----:B------:R-:W-:Y:S01]  /*5300*/  IMAD.MOV.U32 R42, RZ, RZ, R151 ;  /* 0x000000ffff2a7224 */ /* 0x000fe200078e0097 */
[----:B------:R2:W3:Y:S01]  /*5310*/  MUFU.EX2 R24, R31 ;  /* 0x0000001f00187308 */ /* 0x0004e20000000800 */
[C---:B----4-:R-:W-:Y:S01]  /*5320*/  F2FP.BF16.F32.PACK_AB R193, R26.reuse, R3 ;  /* 0x000000031ac1723e */ /* 0x050fe200000010ff */
[----:B------:R-:W-:Y:S01]  /*5330*/  FADD.FTZ R20, R26, R27 ;  /* 0x0000001b1a147221 */ /* 0x000fe20000010000 */
[----:B------:R-:W-:Y:S01]  /*5340*/  IMAD.MOV.U32 R3, RZ, RZ, 0x3f800000 ;  /* 0x3f800000ff037424 */ /* 0x000fe200078e00ff */
[----:B------:R-:W-:-:S02]  /*5350*/  MOV R26, R151 ;  /* 0x00000097001a7202 */ /* 0x000fc40000000f00 */
[----:B-1----:R-:W-:Y:S01]  /*5360*/  FADD.FTZ R27, R29, R20 ;  /* 0x000000141d1b7221 */ /* 0x002fe20000010000 */
[----:B--2---:R-:W-:-:S03]  /*5370*/  IMAD.MOV.U32 R31, RZ, RZ, R151 ;  /* 0x000000ffff1f7224 */ /* 0x004fc600078e0097 */
[C---:B---3--:R-:W-:Y:S01]  /*5380*/  FADD.FTZ R20, R24.reuse, R27 ;  /* 0x0000001b18147221 */ /* 0x048fe20000010000 */
[----:B------:R-:W-:Y:S01]  /*5390*/  F2FP.BF16.F32.PACK_AB R195, R24, R29 ;  /* 0x0000001d18c3723e */ /* 0x000fe200000010ff */
[--C-:B------:R-:W-:Y:S01]  /*53a0*/  IMAD.MOV.U32 R27, RZ, RZ, R151.reuse ;  /* 0x000000ffff1b7224 */ /* 0x100fe200078e0097 */
[----:B------:R-:W-:Y:S01]  /*53b0*/  MOV R29, R151 ;  /* 0x00000097001d7202 */ /* 0x000fe20000000f00 */
[----:B------:R-:W-:Y:S01]  /*53c0*/  IMAD.MOV.U32 R24, RZ, RZ, R151 ;  /* 0x000000ffff187224 */ /* 0x000fe200078e0097 */
[----:B------:R-:W-:Y:S06]  /*53d0*/  @!P2 BRA `(.L_x_15) ;  /* 0x0000004000e0a947 */ /* 0x000fec0003800000 */
[----:B------:R-:W-:Y:S01]  /*53e0*/  R2UR UR61, R19 ;  /* 0x00000000133d72ca */ /* 0x000fe200000e0000 */
[----:B------:R-:W-:Y:S01]  /*53f0*/  IMAD.MOV.U32 R223, RZ, RZ, R4 ;  /* 0x000000ffffdf7224 */ /* 0x000fe200078e0004 */
[----:B------:R-:W-:Y:S01]  /*5400*/  IADD3 R221, R152, -0x2, RZ ;  /* 0xfffffffe98dd7810 */ /* 0x000fe20007ffe0ff */
[----:B------:R-:W-:Y:S01]  /*5410*/  IMAD.MOV.U32 R222, RZ, RZ, R5 ;  /* 0x000000ffffde7224 */ /* 0x000fe200078e0005 */
[----:B------:R-:W-:Y:S02]  /*5420*/  MOV R0, 0x3f800000 ;  /* 0x3f80000000007802 */ /* 0x000fe40000000f00 */
[----:B------:R-:W-:Y:S02]  /*5430*/  CS2R R150, SRZ ;  /* 0x0000000000967805 */ /* 0x000fe4000001ff00 */
[----:B------:R-:W-:Y:S02]  /*5440*/  CS2R R146, SRZ ;  /* 0x0000000000927805 */ /* 0x000fe4000001ff00 */
[----:B------:R-:W-:-:S02]  /*5450*/  CS2R R142, SRZ ;  /* 0x00000000008e7805 */ /* 0x000fc4000001ff00 */
[----:B------:R-:W-:Y:S02]  /*5460*/  CS2R R138, SRZ ;  /* 0x00000000008a7805 */ /* 0x000fe4000001ff00 */
[----:B------:R-:W-:Y:S02]  /*5470*/  CS2R R134, SRZ ;  /* 0x0000000000867805 */ /* 0x000fe4000001ff00 */
[----:B------:R-:W-:Y:S02]  /*5480*/  CS2R R130, SRZ ;  /* 0x0000000000827805 */ /* 0x000fe4000001ff00 */
        /* <DEDUP_REMOVED lines=57> */
[----:B------:R-:W-:Y:S01]  /*5820*/  CS2R R24, SRZ ;  /* 0x0000000000187805 */ /* 0x000fe2000001ff00 */
[----:B------:R-:W-:Y:S01]  /*5830*/  UMOV UR39, UR38 ;  /* 0x0000002600277c82 */ /* 0x000fe20008000000 */
[----:B------:R-:W-:-:S05]  /*5840*/  ULDC UR37, c[0x0][0x9d8] ;  /* 0x0002760000257ab9 */ /* 0x000fca0000000800 */
.L_x_24:
[----:B------:R-:W-:-:S04]  /*5850*/  UIADD3 UR4, UR39, 0x1, URZ ;  /* 0x0000000127047890 */ /* 0x000fc8000fffe03f */
[----:B------:R-:W-:-:S04]  /*5860*/  UISETP.NE.AND UP0, UPT, UR4, 0x2, UPT ;  /* 0x000000020400788c */ /* 0x000fc8000bf05270 */
[----:B------:R-:W-:Y:S02]  /*5870*/  USEL UR5, URZ, 0x1, UP0 ;  /* 0x000000013f057887 */ /* 0x000fe40008000000 */
[----:B------:R-:W-:Y:S02]  /*5880*/  USEL UR38, UR4, URZ, UP0 ;  /* 0x0000003f04267287 */ /* 0x000fe40008000000 */
[----:B------:R-:W-:-:S06]  /*5890*/  ULOP3.LUT UR4, UR61, UR5, URZ, 0x3c, !UPT ;  /* 0x000000053d047292 */ /* 0x000fcc000f8e3c3f */
[----:B------:R-:W-:Y:S01]  /*58a0*/  IMAD.U32 R19, RZ, RZ, UR4 ;  /* 0x00000004ff137e24 */ /* 0x000fe2000f8e00ff */
[----:B------:R-:W-:Y:S06]  /*58b0*/  @!P0 BRA `(.L_x_16) ;  /* 0x0000000000048947 */ /* 0x000fec0003800000 */
[----:B------:R-:W-:Y:S01]  /*58c0*/  BPT.TRAP 0x1 ;  /* 0x000000040000795c */ /* 0x000fe20000300000 */
.L_x_16:
[----:B------:R-:W-:Y:S02]  /*58d0*/  R2UR UR5, R18 ;  /* 0x00000000120572ca */ /* 0x000fe400000e0000 */
[----:B------:R-:W-:-:S11]  /*58e0*/  R2UR UR4, R19 ;  /* 0x00000000130472ca */ /* 0x000fd600000e0000 */
[----:B------:R-:W-:Y:S02]  /*58f0*/  ULEA UR60, UR38, UR5, 0x3 ;  /* 0x00000005263c7291 */ /* 0x000fe4000f8e183f */
[----:B------:R-:W-:-:S05]  /*5900*/  IMAD.U32 R2, RZ, RZ, UR4 ;  /* 0x00000004ff027e24 */ /* 0x000fca000f8e00ff */
[----:B------:R-:W-:-:S04]  /*5910*/  SHF.L.U32 R2, R2, 0x1f, RZ ;  /* 0x0000001f02027819 */ /* 0x000fc800000006ff */
[----:B------:R1:W2:Y:S01]  /*5920*/  SYNCS.PHASECHK.TRANS64.TRYWAIT P2, [UR60+0x38830], R2 ;  /* 0x03883002ff0075a7 */ /* 0x0002a2000804017c */
[----:B------:R-:W-:Y:S05]  /*5930*/  @!P0 BRA `(.L_x_17) ;  /* 0x0000000000048947 */ /* 0x000fea0003800000 */
[----:B------:R-:W-:Y:S01]  /*5940*/  BPT.TRAP 0x1 ;  /* 0x000000040000795c */ /* 0x000fe20000300000 */
.L_x_17:
[----:B--2---:R-:W-:Y:S05]  /*5950*/  @P2 BRA `(.L_x_18) ;  /* 0x0000000000082947 */ /* 0x004fea0003800000 */
[----:B------:R-:W2:Y:S02]  /*5960*/  SYNCS.PHASECHK.TRANS64.TRYWAIT P2, [UR60+0x38830], R2 ;  /* 0x03883002ff0075a7 */ /* 0x000ea4000804017c */
[----:B--2---:R-:W-:Y:S05]  /*5970*/  @!P2 BRA `(.L_x_19) ;  /* 0x0000009800cca947 */ /* 0x004fea0003800000 */
.L_x_18:
[----:B------:R-:W-:Y:S01]  /*5980*/  R2UR UR4, R22 ;  /* 0x00000000160472ca */ /* 0x000fe200000e0000 */
[----:B------:R-:W-:Y:S01]  /*5990*/  WARPGROUP.ARRIVE ;  /* 0x00000000000079c5 */ /* 0x000fe20000000000 */
[----:B------:R-:W-:Y:S01]  /*59a0*/  R2UR UR10, R14 ;  /* 0x000000000e0a72ca */ /* 0x000fe200000e0000 */
[----:B------:R-:W-:Y:S01]  /*59b0*/  UMOV UR59, 0x40000040 ;  /* 0x40000040003b7882 */ /* 0x000fe20000000000 */
        /* <DEDUP_REMOVED lines=9> */
[----:B------:R-:W-:Y:S01]  /*5a50*/  UIMAD UR4, UR38, 0xa00, UR4 ;  /* 0x00000a00260478a4 */ /* 0x000fe2000f8e0204 */
[-C--:B------:R-:W-:Y:S01]  /*5a60*/  FMUL.FTZ R24, R24, R3.reuse ;  /* 0x0000000318187220 */ /* 0x080fe20000410000 */
[----:B------:R-:W-:Y:S01]  /*5a70*/  UMOV UR56, UR10 ;  /* 0x0000000a00387c82 */ /* 0x000fe20008000000 */
[----:B------:R-:W-:Y:S01]  /*5a80*/  UMOV UR43, 0x40000040 ;  /* 0x40000040002b7882 */ /* 0x000fe20000000000 */
[----:B------:R-:W-:Y:S01]  /*5a90*/  UMOV UR57, UR11 ;  /* 0x0000000b00397c82 */ /* 0x000fe20008000000 */
[----:B------:R-:W-:Y:S01]  /*5aa0*/  UIADD3 UR5, UR4, 0x80, URZ ;  /* 0x0000008004057890 */ /* 0x000fe2000fffe03f */
[-C--:B------:R-:W-:Y:S01]  /*5ab0*/  FMUL.FTZ R25, R25, R3.reuse ;  /* 0x0000000319197220 */ /* 0x080fe20000410000 */
[----:B------:R-:W-:Y:S01]  /*5ac0*/  UMOV UR58, UR4 ;  /* 0x00000004003a7c82 */ /* 0x000fe20008000000 */
[----:B------:R-:W-:Y:S01]  /*5ad0*/  UIADD3 UR6, UR4, 0x100, URZ ;  /* 0x0000010004067890 */ /* 0x000fe2000fffe03f */
[----:B------:R-:W-:Y:S01]  /*5ae0*/  HGMMA.64x16x16.F32.BF16 R184, gdesc[UR56], RZ, !UPT, gsb0 ;  /* 0x0020000038b879f0 */ /* 0x000fe2000c0018ff */
[----:B------:R-:W-:Y:S01]  /*5af0*/  UMOV UR56, UR10 ;  /* 0x0000000a00387c82 */ /* 0x000fe20008000000 */
[----:B------:R-:W-:Y:S01]  /*5b00*/  UMOV UR57, UR11 ;  /* 0x0000000b00397c82 */ /* 0x000fe20008000000 */
[----:B------:R-:W-:Y:S01]  /*5b10*/  UMOV UR58, UR5 ;  /* 0x00000005003a7c82 */ /* 0x000fe20008000000 */
[----:B------:R-:W-:Y:S01]  /*5b20*/  UMOV UR59, 0x40000040 ;  /* 0x40000040003b7882 */ /* 0x000fe20000000000 */
[----:B------:R-:W-:Y:S01]  /*5b30*/  UIADD3 UR5, UR4, 0x180, URZ ;  /* 0x0000018004057890 */ /* 0x000fe2000fffe03f */
[-C--:B------:R-:W-:Y:S01]  /*5b40*/  FMUL.FTZ R28, R28, R3.reuse ;  /* 0x000000031c1c7220 */ /* 0x080fe20000410000 */
        /* <DEDUP_REMOVED lines=12> */
[----:B------:R-:W-:Y:S01]  /*5c10*/  UMOV UR47, 0x40000040 ;  /* 0x40000040002f7882 */ /* 0x000fe20000000000 */
[----:B------:R-:W-:Y:S01]  /*5c20*/  UIADD3 UR50, UR4, 0x782, URZ ;  /* 0x0000078204327890 */ /* 0x000fe2000fffe03f */
[-C--:B------:R-:W-:Y:S01]  /*5c30*/  FMUL.FTZ R41, R41, R3.reuse ;  /* 0x0000000329297220 */ /* 0x080fe20000410000 */
[----:B------:R-:W-:Y:S01]  /*5c40*/  UMOV UR51, 0x40000040 ;  /* 0x4000004000337882 */ /* 0x000fe20000000000 */
[----:B------:R-:W-:Y:S01]  /*5c50*/  UIADD3 UR54, UR4, 0x784, URZ ;  /* 0x0000078404367890 */ /* 0x000fe2000fffe03f */
[-C--:B------:R-:W-:Y:S01]  /*5c60*/  FMUL.FTZ R44, R44, R3.reuse ;  /* 0x000000032c2c7220 */ /* 0x080fe20000410000 */
[----:B------:R-:W-:Y:S01]  /*5c70*/  UMOV UR55, 0x40000040 ;  /* 0x4000004000377882 */ /* 0x000fe20000000000 */
[----:B------:R-:W-:Y:S01]  /*5c80*/  UMOV UR7, 0x40000040 ;  /* 0x4000004000077882 */ /* 0x000fe20000000000 */
[-C--:B------:R-:W-:Y:S01]  /*5c90*/  FMUL.FTZ R45, R45, R3.reuse ;  /* 0x000000032d2d7220 */ /* 0x080fe20000410000 */
        /* <DEDUP_REMOVED lines=23> */
[----:B------:R-:W-:Y:S01]  /*5e10*/  FMUL.FTZ R93, R93, R3 ;  /* 0x000000035d5d7220 */ /* 0x000fe20000410000 */
[----:B------:R-:W-:-:S02]  /*5e20*/  WARPGROUP.DEPBAR.LE gsb0, 0x0 ;  /* 0x00008000000079c5 */ /* 0x000fc40000010000 */
[----:B------:R-:W-:Y:S01]  /*5e30*/  WARPGROUP.ARRIVE ;  /* 0x00000000000079c5 */ /* 0x000fe20000000000 */
[-C--:B------:R-:W-:Y:S01]  /*5e40*/  FMUL.FTZ R96, R96, R3.reuse ;  /* 0x0000000360607220 */ /* 0x080fe20000410000 */
[-C--:B------:R-:W-:Y:S01]  /*5e50*/  FMUL.FTZ R97, R97, R3.reuse ;  /* 0x0000000361617220 */ /* 0x080fe20000410000 */
[-C--:B------:R-:W-:Y:S01]  /*5e60*/  FMUL.FTZ R100, R100, R3.reuse ;  /* 0x0000000364647220 */ /* 0x080fe20000410000 */
[-C--:B------:R-:W-:Y:S01]  /*5e70*/  FMUL.FTZ R101, R101, R3.reuse ;  /* 0x0000000365657220 */ /* 0x080fe20000410000 */
[-C--:B------:R-:W-:Y:S01]  /*5e80*/  FMUL.FTZ R104, R104, R3.reuse ;  /* 0x0000000368687220 */ /* 0x080fe20000410000 */
[----:B------:R-:W-:Y:S01]  /*5e90*/  HGMMA.64x16x16.F32.BF16 R176, gdesc[UR56], RZ, !UPT, gsb0 ;  /* 0x0020000038b079f0 */ /* 0x000fe2000c0018ff */
[----:B------:R-:W-:Y:S01]  /*5ea0*/  UMOV UR56, UR10 ;  /* 0x0000000a00387c82 */ /* 0x000fe20008000000 */
[----:B------:R-:W-:Y:S01]  /*5eb0*/  UMOV UR57, UR11 ;  /* 0x0000000b00397c82 */ /* 0x000fe20008000000 */
[----:B------:R-:W-:Y:S01]  /*5ec0*/  UMOV UR58, UR6 ;  /* 0x00000006003a7c82 */ /* 0x000fe20008000000 */
[----:B------:R-:W-:Y:S01]  /*5ed0*/  UMOV UR59, 0x40000040 ;  /* 0x40000040003b7882 */ /* 0x000fe20000000000 */
[----:B------:R-:W-:Y:S01]  /*5ee0*/  UIADD3 UR6, UR4, 0x200, URZ ;  /* 0x0000020004067890 */ /* 0x000fe2000fffe03f */
        /* <DEDUP_REMOVED lines=96> */
[----:B------:R-:W-:-:S06]  /*64f0*/  WARPGROUP.ARRIVE ;  /* 0x00000000000079c5 */ /* 0x000fcc0000000000 */
[----:B------:R-:W-:Y:S01]  /*6500*/  HGMMA.64x16x16.F32.BF16 R160, gdesc[UR56], RZ, !UPT, gsb0 ;  /* 0x0020000038a079f0 */ /* 0x000fe2000c0018ff */
[----:B------:R-:W-:Y:S01]  /*6510*/  UMOV UR56, UR10 ;  /* 0x0000000a00387c82 */ /* 0x000fe20008000000 */
[----:B------:R-:W-:Y:S01]  /*6520*/  UMOV UR57, UR11 ;  /* 0x0000000b00397c82 */ /* 0x000fe20008000000 */
[----:B------:R-:W-:Y:S01]  /*6530*/  UMOV UR58, UR6 ;  /* 0x00000006003a7c82 */ /* 0x000fe20008000000 */
[----:B------:R-:W-:Y:S01]  /*6540*/  UMOV UR59, 0x40000040 ;  /* 0x40000040003b7882 */ /* 0x000fe20000000000 */
[----:B------:R-:W-:Y:S01]  /*6550*/  UIADD3 UR6, UR4, 0x102, URZ ;  /* 0x0000010204067890 */ /* 0x000fe2000fffe03f */
[----:B------:R-:W-:Y:S02]  /*6560*/  R2UR UR10, R8 ;  /* 0x00000000080a72ca */ /* 0x000fe400000e0000 */
[----:B------:R-:W-:Y:S01]  /*6570*/  R2UR UR11, R9 ;  /* 0x00000000090b72ca */ /* 0x000fe200000e0000 */
        /* <DEDUP_REMOVED lines=11> */
[----:B------:R-:W-:Y:S01]  /*6630*/  UMOV UR57, UR19 ;  /* 0x0000001300397c82 */ /* 0x000fe20008000000 */
[----:B------:R-:W-:Y:S01]  /*6640*/  UMOV UR58, UR5 ;  /* 0x00000005003a7c82 */ /* 0x000fe20008000000 */
[----:B------:R-:W-:Y:S01]  /*6650*/  UMOV UR59, 0x40000040 ;  /* 0x40000040003b7882 */ /* 0x000fe20000000000 */
[----:B------:R-:W-:Y:S01]  /*6660*/  UIADD3 UR5, UR4, 0x182, URZ ;  /* 0x0000018204057890 */ /* 0x000fe2000fffe03f */
        /* <DEDUP_REMOVED lines=23> */
[----:B------:R-:W-:Y:S02]  /*67e0*/  UIADD3 UR6, UR4, 0x104, URZ ;  /* 0x0000010404067890 */ /* 0x000fe4000fffe03f */
[----:B------:R-:W-:Y:S01]  /*67f0*/  UIADD3 UR18, UR4, 0x284, URZ ;  /* 0x0000028404127890 */ /* 0x000fe2000fffe03f */
        /* <DEDUP_REMOVED lines=81> */
[----:B------:R-:W-:Y:S01]  /*6d10*/  UMOV UR11, 0x40000040 ;  /* 0x40000040000b7882 */ /* 0x000fe20000000000 */
[----:B------:R-:W-:Y:S01]  /*6d20*/  UIADD3 UR6, UR4, 0x380, URZ ;  /* 0x0000038004067890 */ /* 0x000fe2000fffe03f */
        /* <DEDUP_REMOVED lines=32> */
[----:B------:R-:W-:Y:S02]  /*6f30*/  UIADD3 UR10, UR4, 0x906, URZ ;  /* 0x00000906040a7890 */ /* 0x000fe4000fffe03f */
        /* <DEDUP_REMOVED lines=28> */
[----:B------:R-:W-:Y:S02]  /*7100*/  R2UR UR14, R6 ;  /* 0x00000000060e72ca */ /* 0x000fe400000e0000 */
[----:B------:R-:W-:-:S11]  /*7110*/  R2UR UR15, R7 ;  /* 0x00000000070f72ca */ /* 0x000fd600000e0000 */
[----:B------:R-:W-:Y:S02]  /*7120*/  UMOV UR56, UR14 ;  /* 0x0000000e00387c82 */ /* 0x000fe40008000000 */
[----:B------:R-:W-:Y:S01]  /*7130*/  UMOV UR57, UR15 ;  /* 0x0000000f00397c82 */ /* 0x000fe20008000000 */
        /* <DEDUP_REMOVED lines=239> */
[----:B------:R-:W-:-:S03]  /*8030*/  UIADD3 UR6, UR4, 0x886, URZ ;  /* 0x0000088604067890 */ /* 0x000fc6000fffe03f */
[----:B------:R-:W-:Y:S01]  /*8040*/  UMOV UR4, UR14 ;  /* 0x0000000e00047c82 */ /* 0x000fe20008000000 */
[----:B------:R-:W-:Y:S02]  /*8050*/  WARPGROUP.DEPBAR.LE gsb0, 0x0 ;  /* 0x00008000000079c5 */ /* 0x000fe40000010000 */
[----:B------:R-:W-:-:S06]  /*8060*/  WARPGROUP.ARRIVE ;  /* 0x00000000000079c5 */ /* 0x000fcc0000000000 */
[----:B------:R-:W-:Y:S03]  /*8070*/  HGMMA.64x16x16.F32.BF16 R152, gdesc[UR52], R152, gsb0 ;  /* 0x00200000349879f0 */ /* 0x000fe60008001898 */
[----:B------:R-:W-:Y:S02]  /*8080*/  WARPGROUP.DEPBAR.LE gsb0, 0x0 ;  /* 0x00008000000079c5 */ /* 0x000fe40000010000 */
[----:B------:R-:W-:-:S06]  /*8090*/  WARPGROUP.ARRIVE ;  /* 0x00000000000079c5 */ /* 0x000fcc0000000000 */
[----:B------:R-:W-:Y:S01]  /*80a0*/  HGMMA.64x16x16.F32.BF16 R184, gdesc[UR56], R184, gsb0 ;  /* 0x0020000038b879f0 */ /* 0x000fe200080018b8 */
[----:B------:R-:W-:Y:S01]  /*80b0*/  UMOV UR56, UR14 ;  /* 0x0000000e00387c82 */ /* 0x000fe20008000000 */
[----:B------:R-:W-:Y:S01]  /*80c0*/  UMOV UR57, UR15 ;  /* 0x0000000f00397c82 */ /* 0x000fe20008000000 */
[----:B------:R-:W-:Y:S01]  /*80d0*/  UMOV UR58, UR5 ;  /* 0x00000005003a7c82 */ /* 0x000fe20008000000 */
[----:B------:R-:W-:Y:S01]  /*80e0*/  UMOV UR59, 0x40000040 ;  /* 0x40000040003b7882 */ /* 0x000fe20000000000 */
[----:B------:R-:W-:Y:S01]  /*80f0*/  UMOV UR5, UR15 ;  /* 0x0000000f00057c82 */ /* 0x000fe20008000000 */
        /* <DEDUP_REMOVED lines=18> */
[----:B------:R-:W-:Y:S02]  /*8220*/  WARPGROUP.DEPBAR.LE gsb0, 0x0 ;  /* 0x00008000000079c5 */ /* 0x000fe40000010000 */
[----:B------:R-:W-:-:S06]  /*8230*/  WARPGROUP.ARRIVE ;  /* 0x00000000000079c5 */ /* 0x000fcc0000000000 */
[----:B------:R-:W-:Y:S03]  /*8240*/  HGMMA.64x16x16.F32.BF16 R152, gdesc[UR4], R152, gsb0 ;  /* 0x00200000049879f0 */ /* 0x000fe60008001898 */
[----:B------:R-:W-:Y:S02]  /*8250*/  WARPGROUP.DEPBAR.LE gsb0, 0x0 ;  /* 0x00008000000079c5 */ /* 0x000fe40000010000 */
[----:B------:R-:W-:Y:S05]  /*8260*/  @!P0 BRA `(.L_x_20) ;  /* 0x0000000000048947 */ /* 0x000fea0003800000 */
[----:B------:R-:W-:Y:S01]  /*8270*/  BPT.TRAP 0x1 ;  /* 0x000000040000795c */ /* 0x000fe20000300000 */
.L_x_20:
[----:B------:R-:W-:Y:S02]  /*8280*/  R2UR UR4, R18 ;  /* 0x00000000120472ca */ /* 0x000fe400000e0000 */
[----:B------:R-:W-:-:S04]  /*8290*/  MOV R0, UR61 ;  /* 0x0000003d00007c02 */ /* 0x000fc80008000f00 */
[----:B------:R-:W-:-:S07]  /*82a0*/  SHF.L.U32 R0, R0, 0x1f, RZ ;  /* 0x0000001f00007819 */ /* 0x000fce00000006ff */
[----:B------:R-:W-:-:S09]  /*82b0*/  ULEA UR5, UR39, UR4, 0x3 ;  /* 0x0000000427057291 */ /* 0x000fd2000f8e183f */
[----:B------:R3:W4:Y:S01]  /*82c0*/  SYNCS.PHASECHK.TRANS64.TRYWAIT P2, [UR5+0x38850], R0 ;  /* 0x03885000ff0075a7 */ /* 0x0007220008040145 */
[----:B------:R-:W-:Y:S05]  /*82d0*/  @!P0 BRA `(.L_x_21) ;  /* 0x0000000000048947 */ /* 0x000fea0003800000 */
[----:B------:R-:W-:Y:S01]  /*82e0*/  BPT.TRAP 0x1 ;  /* 0x000000040000795c */ /* 0x000fe20000300000 */
.L_x_21:
[----:B----4-:R-:W-:Y:S05]  /*82f0*/  @P2 BRA `(.L_x_22) ;  /* 0x0000000000082947 */ /* 0x010fea0003800000 */
[----:B------:R-:W4:Y:S02]  /*8300*/  SYNCS.PHASECHK.TRANS64.TRYWAIT P2, [UR5+0x38850], R0 ;  /* 0x03885000ff0075a7 */ /* 0x000f240008040145 */
[----:B----4-:R-:W-:Y:S05]  /*8310*/  @!P2 BRA `(.L_x_23) ;  /* 0x00000070007ca947 */ /* 0x010fea0003800000 */
.L_x_22:
[----:B------:R-:W-:Y:S01]  /*8320*/  R2UR UR4, R18 ;  /* 0x00000000120472ca */ /* 0x000fe200000e0000 */
[----:B------:R-:W-:Y:S01]  /*8330*/  WARPGROUP.ARRIVE ;  /* 0x00000000000079c5 */ /* 0x000fe20000000000 */
[----:B------:R-:W-:Y:S01]  /*8340*/  UMOV UR7, 0x40000040 ;  /* 0x4000004000077882 */ /* 0x000fe20000000000 */
[----:B------:R-:W-:Y:S01]  /*8350*/  FMUL.FTZ R185, R185, UR37 ;  /* 0x00000025b9b97c20 */ /* 0x000fe20008410000 */
[----:B------:R-:W-:Y:S01]  /*8360*/  FMUL.FTZ R225, R177, UR37 ;  /* 0x00000025b1e17c20 */ /* 0x000fe20008410000 */
[----:B------:R-:W-:Y:S01]  /*8370*/  FMUL.FTZ R237, R168, UR37 ;  /* 0x00000025a8ed7c20 */ /* 0x000fe20008410000 */
[----:B------:R-:W-:Y:S01]  /*8380*/  FMUL.FTZ R229, R169, UR37 ;  /* 0x00000025a9e57c20 */ /* 0x000fe20008410000 */
[----:B------:R-:W-:Y:S01]  /*8390*/  FMUL.FTZ R169, R172, UR37 ;  /* 0x00000025aca97c20 */ /* 0x000fe20008410000 */
[----:B------:R-:W-:Y:S01]  /*83a0*/  FMUL.FTZ R235, R173, UR37 ;  /* 0x00000025adeb7c20 */ /* 0x000fe20008410000 */
[----:B------:R-:W-:Y:S01]  /*83b0*/  MUFU.TANH R185, R185 ;  /* 0x000000b900b97308 */ /* 0x000fe20000002400 */
[----:B------:R-:W-:Y:S01]  /*83c0*/  FMUL.FTZ R173, R160, UR37 ;  /* 0x00000025a0ad7c20 */ /* 0x000fe20008410000 */
[----:B------:R-:W-:Y:S01]  /*83d0*/  FMUL.FTZ R233, R161, UR37 ;  /* 0x00000025a1e97c20 */ /* 0x000fe20008410000 */
[----:B------:R-:W-:Y:S01]  /*83e0*/  FMUL.FTZ R227, R164, UR37 ;  /* 0x00000025a4e37c20 */ /* 0x000fe20008410000 */
[----:B------:R-:W-:Y:S01]  /*83f0*/  UIADD3 UR4, UR4, 0x400, URZ ;  /* 0x0000040004047890 */ /* 0x000fe2000fffe03f */
[----:B------:R-:W-:Y:S01]  /*8400*/  FMUL.FTZ R231, R165, UR37 ;  /* 0x00000025a5e77c20 */ /* 0x000fe20008410000 */
[----:B------:R-:W-:Y:S01]  /*8410*/  FMUL.FTZ R161, R152, UR37 ;  /* 0x0000002598a17c20 */ /* 0x000fe20008410000 */
[----:B------:R-:W-:Y:S01]  /*8420*/  FMUL.FTZ R165, R153, UR37 ;  /* 0x0000002599a57c20 */ /* 0x000fe20008410000 */
[----:B------:R-:W-:Y:S01]  /*8430*/  USHF.R.U32.HI UR4, URZ, 0x4, UR4 ;  /* 0x000000043f047899 */ /* 0x000fe20008011604 */
[----:B------:R-:W-:Y:S01]  /*8440*/  MUFU.TANH R225, R225 ;  /* 0x000000e100e17308 */ /* 0x000fe20000002400 */
[----:B------:R-:W-:Y:S01]  /*8450*/  FMUL.FTZ R153, R156, UR37 ;  /* 0x000000259c997c20 */ /* 0x000fe20008410000 */
[----:B------:R-:W-:Y:S01]  /*8460*/  FMUL.FTZ R187, R187, UR37 ;  /* 0x00000025bbbb7c20 */ /* 0x000fe20008410000 */
[----:B------:R-:W-:Y:S01]  /*8470*/  ULOP3.LUT UR4, UR4, 0x3fff, URZ, 0xc0, !UPT ;  /* 0x00003fff04047892 */ /* 0x000fe2000f8ec03f */
[----:B------:R-:W-:Y:S01]  /*8480*/  FMUL.FTZ R191, R191, UR37 ;  /* 0x00000025bfbf7c20 */ /* 0x000fe20008410000 */
[----:B------:R-:W-:Y:S01]  /*8490*/  FMUL.FTZ R177, R178, UR37 ;  /* 0x00000025b2b17c20 */ /* 0x000fe20008410000 */
[----:B------:R-:W-:Y:S01]  /*84a0*/  FMUL.FTZ R179, R179, UR37 ;  /* 0x00000025b3b37c20 */ /* 0x000fe20008410000 */
[----:B------:R-:W-:Y:S01]  /*84b0*/  ULOP3.LUT UR4, UR4, 0x2800000, URZ, 0xfc, !UPT ;  /* 0x0280000004047892 */ /* 0x000fe2000f8efc3f */
[----:B------:R-:W-:Y:S01]  /*84c0*/  MUFU.TANH R237, R237 ;  /* 0x000000ed00ed7308 */ /* 0x000fe20000002400 */
[----:B------:R-:W-:Y:S01]  /*84d0*/  FMUL.FTZ R171, R171, UR37 ;  /* 0x00000025abab7c20 */ /* 0x000fe20008410000 */
[----:B------:R-:W-:Y:S01]  /*84e0*/  FMUL.FTZ R152, R174, UR37 ;  /* 0x00000025ae987c20 */ /* 0x000fe20008410000 */
[----:B------:R-:W-:Y:S01]  /*84f0*/  UIMAD UR4, UR39, 0xa00, UR4 ;  /* 0x00000a00270478a4 */ /* 0x000fe2000f8e0204 */
[----:B------:R-:W-:Y:S01]  /*8500*/  FMUL.FTZ R175, R175, UR37 ;  /* 0x00000025afaf7c20 */ /* 0x000fe20008410000 */
[----:B------:R-:W-:Y:S01]  /*8510*/  FMUL.FTZ R156, R162, UR37 ;  /* 0x00000025a29c7c20 */ /* 0x000fe20008410000 */
[----:B------:R-:W-:Y:S01]  /*8520*/  FMUL.FTZ R163, R163, UR37 ;  /* 0x00000025a3a37c20 */ /* 0x000fe20008410000 */
[----:B------:R-:W-:Y:S01]  /*8530*/  FMUL.FTZ R160, R166, UR37 ;  /* 0x00000025a6a07c20 */ /* 0x000fe20008410000 */
[----:B------:R-:W-:Y:S01]  /*8540*/  MUFU.TANH R229, R229 ;  /* 0x000000e500e57308 */ /* 0x000fe20000002400 */
[----:B------:R-:W-:Y:S01]  /*8550*/  FMUL.FTZ R167, R167, UR37 ;  /* 0x00000025a7a77c20 */ /* 0x000fe20008410000 */
[----:B------:R-:W-:Y:S01]  /*8560*/  UMOV UR6, UR4 ;  /* 0x0000000400067c82 */ /* 0x000fe20008000000 */
[----:B------:R-:W-:Y:S01]  /*8570*/  FMUL.FTZ R155, R155, UR37 ;  /* 0x000000259b9b7c20 */ /* 0x000fe20008410000 */
[----:B------:R-:W-:Y:S01]  /*8580*/  HGMMA.64x256x16.F32.BF16 R24, R208, gdesc[UR4].tnspB, R24, gsb0 ;  /* 0x43e00004d0187df0 */ /* 0x000fe20008001818 */
[----:B------:R-:W-:Y:S01]  /*8590*/  UIADD3 UR6, UR4, 0x80, URZ ;  /* 0x0000008004067890 */ /* 0x000fe2000fffe03f */
[----:B------:R-:W-:Y:S01]  /*85a0*/  FMUL.FTZ R159, R159, UR37 ;  /* 0x000000259f9f7c20 */ /* 0x000fe20008410000 */
[----:B------:R-:W-:Y:S01]  /*85b0*/  UMOV UR7, 0x40000040 ;  /* 0x4000004000077882 */ /* 0x000fe20000000000 */
[----:B------:R-:W-:Y:S01]  /*85c0*/  MUFU.TANH R169, R169 ;  /* 0x000000a900a97308 */ /* 0x000fe20000002400 */
[----:B------:R-:W-:Y:S01]  /*85d0*/  IMAD.U32 R174, RZ, RZ, UR60 ;  /* 0x0000003cffae7e24 */ /* 0x000fe2000f8e00ff */
[----:B------:R-:W-:Y:S01]  /*85e0*/  ISETP.GT.AND P2, PT, R221, RZ, PT ;  /* 0x000000ffdd00720c */ /* 0x000fe20003f44270 */
[----:B------:R-:W-:Y:S01]  /*85f0*/  UMOV UR39, UR38 ;  /* 0x0000002600277c82 */ /* 0x000fe20008000000 */
[----:B------:R-:W-:Y:S01]  /*8600*/  R2UR UR61, R19 ;  /* 0x00000000133d72ca */ /* 0x000fe200000e0000 */
[----:B------:R-:W-:Y:S01]  /*8610*/  @!P1 VIADD R174, R174, 0x38840 ;  /* 0x00038840aeae9836 */ /* 0x000fe20000000000 */
[----:B------:R-:W-:-:S02]  /*8620*/  IADD3 R221, R221, -0x1, RZ ;  /* 0xffffffffdddd7810 */ /* 0x000fc40007ffe0ff */
[----:B------:R-:W-:Y:S02]  /*8630*/  MUFU.TANH R235, R235 ;  /* 0x000000eb00eb7308 */ /* 0x000fe40000002400 */
[----:B------:R-:W-:-:S06]  /*8640*/  @!P1 PRMT R174, RZ, 0x654, R174 ;  /* 0x00000654ffae9816 */ /* 0x000fcc00000000ae */
[----:B------:R-:W-:Y:S08]  /*8650*/  MUFU.TANH R173, R173 ;  /* 0x000000ad00ad7308 */ /* 0x000ff00000002400 */
        /* <DEDUP_REMOVED lines=18> */
[----:B------:R-:W-:Y:S01]  /*8780*/  MUFU.TANH R159, R159 ;  /* 0x0000009f009f7308 */ /* 0x000fe20000002400 */
[----:B------:R-:W-:-:S02]  /*8790*/  WARPGROUP.DEPBAR.LE gsb0, 0x0 ;  /* 0x00008000000079c5 */ /* 0x000fc40000010000 */
[----:B------:R-:W-:Y:S01]  /*87a0*/  WARPGROUP.ARRIVE ;  /* 0x00000000000079c5 */ /* 0x000fe20000000000 */
[----:B------:R-:W-:Y:S01]  /*87b0*/  FMUL.FTZ R209, R189, UR37 ;  /* 0x00000025bdd17c20 */ /* 0x000fe20008410000 */
[----:B------:R-:W-:Y:S01]  /*87c0*/  FMUL.FTZ R211, R176, UR37 ;  /* 0x00000025b0d37c20 */ /* 0x000fe20008410000 */
[----:B------:R-:W-:Y:S01]  /*87d0*/  FMUL.FTZ R189, R190, UR37 ;  /* 0x00000025bebd7c20 */ /* 0x000fe20008410000 */
[----:B------:R-:W-:Y:S02]  /*87e0*/  MOV R176, UR5 ;  /* 0x0000000500b07c02 */ /* 0x000fe40008000f00 */
[----:B------:R-:W-:Y:S01]  /*87f0*/  HGMMA.64x256x16.F32.BF16 R24, R204, gdesc[UR4].tnspB, R24, gsb0 ;  /* 0x43e00004cc187df0 */ /* 0x000fe20008001818 */
[----:B------:R-:W-:Y:S01]  /*8800*/  UIADD3 UR6, UR4, 0x100, URZ ;  /* 0x0000010004067890 */ /* 0x000fe2000fffe03f */
[----:B------:R-:W-:Y:S01]  /*8810*/  MUFU.TANH R209, R209 ;  /* 0x000000d100d17308 */ /* 0x000fe20000002400 */
[----:B------:R-:W-:Y:S01]  /*8820*/  UMOV UR7, 0x40000040 ;  /* 0x4000004000077882 */ /* 0x000fe20000000000 */
[----:B------:R-:W-:-:S05]  /*8830*/  @!P1 VIADD R176, R176, 0x38860 ;  /* 0x00038860b0b09836 */ /* 0x000fca0000000000 */
[----:B------:R-:W-:Y:S01]  /*8840*/  @!P1 PRMT R176, RZ, 0x654, R176 ;  /* 0x00000654ffb09816 */ /* 0x000fe200000000b0 */
[----:B------:R-:W-:Y:S08]  /*8850*/  MUFU.TANH R211, R211 ;  /* 0x000000d300d37308 */ /* 0x000ff00000002400 */
[----:B------:R-:W-:Y:S01]  /*8860*/  MUFU.TANH R189, R189 ;  /* 0x000000bd00bd7308 */ /* 0x000fe20000002400 */
[----:B------:R-:W-:-:S02]  /*8870*/  WARPGROUP.DEPBAR.LE gsb0, 0x0 ;  /* 0x00008000000079c5 */ /* 0x000fc40000010000 */
[----:B------:R-:W-:Y:S01]  /*8880*/  WARPGROUP.ARRIVE ;  /* 0x00000000000079c5 */ /* 0x000fe20000000000 */
[----:B------:R-:W-:Y:S01]  /*8890*/  FMUL.FTZ R205, R184, UR37 ;  /* 0x00000025b8cd7c20 */ /* 0x000fe20008410000 */
[----:B------:R-:W-:Y:S01]  /*88a0*/  FMUL.FTZ R207, R188, UR37 ;  /* 0x00000025bccf7c20 */ /* 0x000fe20008410000 */
[----:B------:R-:W-:-:S04]  /*88b0*/  FMUL.FTZ R184, R186, UR37 ;  /* 0x00000025bab87c20 */ /* 0x000fc80008410000 */
[----:B------:R-:W-:Y:S01]  /*88c0*/  HGMMA.64x256x16.F32.BF16 R24, R200, gdesc[UR4].tnspB, R24, gsb0 ;  /* 0x43e00004c8187df0 */ /* 0x000fe20008001818 */
[----:B------:R-:W-:Y:S01]  /*88d0*/  UIADD3 UR6, UR4, 0x180, URZ ;  /* 0x0000018004067890 */ /* 0x000fe2000fffe03f */
[----:B------:R-:W3:Y:S01]  /*88e0*/  MUFU.TANH R205, R205 ;  /* 0x000000cd00cd7308 */ /* 0x000ee20000002400 */
[----:B------:R-:W-:Y:S01]  /*88f0*/  UMOV UR7, 0x40000040 ;  /* 0x4000004000077882 */ /* 0x000fe20000000000 */
[----:B------:R-:W-:-:S06]  /*8900*/  UIADD3 UR4, UR4, 0x200, URZ ;  /* 0x0000020004047890 */ /* 0x000fcc000fffe03f */
[----:B------:R-:W5:Y:S08]  /*8910*/  MUFU.TANH R207, R207 ;  /* 0x000000cf00cf7308 */ /* 0x000f700000002400 */
[----:B------:R-:W-:Y:S01]  /*8920*/  MUFU.TANH R184, R184 ;  /* 0x000000b800b87308 */ /* 0x000fe20000002400 */
[----:B---34-:R-:W-:-:S04]  /*8930*/  FMNMX.FTZ R0, R205, R222, !PT ;  /* 0x000000decd007209 */ /* 0x018fc80007810000 */
[----:B------:R-:W-:-:S04]  /*8940*/  FMNMX.FTZ R0, R185, R0, !PT ;  /* 0x00000000b9007209 */ /* 0x000fc80007810000 */
[----:B-----5:R-:W-:-:S04]  /*8950*/  FMNMX.FTZ R0, R207, R0, !PT ;  /* 0x00000000cf007209 */ /* 0x020fc80007810000 */
[----:B------:R-:W-:-:S04]  /*8960*/  FMNMX.FTZ R0, R209, R0, !PT ;  /* 0x00000000d1007209 */ /* 0x000fc80007810000 */
[----:B------:R-:W-:-:S04]  /*8970*/  FMNMX.FTZ R0, R211, R0, !PT ;  /* 0x00000000d3007209 */ /* 0x000fc80007810000 */
[----:B------:R-:W-:Y:S01]  /*8980*/  FMNMX.FTZ R0, R225, R0, !PT ;  /* 0x00000000e1007209 */ /* 0x000fe20007810000 */
[----:B------:R-:W-:Y:S02]  /*8990*/  WARPGROUP.DEPBAR.LE gsb0, 0x0 ;  /* 0x00008000000079c5 */ /* 0x000fe40000010000 */
[----:B------:R-:W-:Y:S01]  /*89a0*/  WARPGROUP.ARRIVE ;  /* 0x00000000000079c5 */ /* 0x000fe20000000000 */
[----:B------:R-:W-:Y:S01]  /*89b0*/  FMUL.FTZ R203, R180, UR37 ;  /* 0x00000025b4cb7c20 */ /* 0x000fe20008410000 */
[----:B------:R-:W-:Y:S01]  /*89c0*/  FMUL.FTZ R201, R181, UR37 ;  /* 0x00000025b5c97c20 */ /* 0x000fe20008410000 */
[----:B------:R-:W-:-:S03]  /*89d0*/  FMUL.FTZ R181, R182, UR37 ;  /* 0x00000025b6b57c20 */ /* 0x000fc60008410000 */
[----:B------:R-:W-:Y:S01]  /*89e0*/  HGMMA.64x256x16.F32.BF16 R24, R196, gdesc[UR4].tnspB, R24, gsb0 ;  /* 0x43e00004c4187df0 */ /* 0x000fe20008001818 */
[----:B------:R-:W3:Y:S01]  /*89f0*/  MUFU.TANH R203, R203 ;  /* 0x000000cb00cb7308 */ /* 0x000ee20000002400 */
[----:B------:R-:W-:Y:S01]  /*8a00*/  UMOV UR6, UR4 ;  /* 0x0000000400067c82 */ /* 0x000fe20008000000 */
[----:B------:R-:W-:-:S06]  /*8a10*/  UMOV UR7, 0x40000040 ;  /* 0x4000004000077882 */ /* 0x000fcc0000000000 */
[----:B------:R-:W4:Y:S08]  /*8a20*/  MUFU.TANH R201, R201 ;  /* 0x000000c900c97308 */ /* 0x000f300000002400 */
[----:B------:R-:W-:Y:S01]  /*8a30*/  MUFU.TANH R181, R181 ;  /* 0x000000b500b57308 */ /* 0x000fe20000002400 */
[----:B---3--:R-:W-:-:S04]  /*8a40*/  FMNMX.FTZ R0, R203, R0, !PT ;  /* 0x00000000cb007209 */ /* 0x008fc80007810000 */
[----:B----4-:R-:W-:-:S04]  /*8a50*/  FMNMX.FTZ R0, R201, R0, !PT ;  /* 0x00000000c9007209 */ /* 0x010fc80007810000 */
[----:B------:R-:W-:-:S04]  /*8a60*/  FMNMX.FTZ R0, R237, R0, !PT ;  /* 0x00000000ed007209 */ /* 0x000fc80007810000 */
[----:B------:R-:W-:-:S04]  /*8a70*/  FMNMX.FTZ R0, R229, R0, !PT ;  /* 0x00000000e5007209 */ /* 0x000fc80007810000 */
[----:B------:R-:W-:-:S04]  /*8a80*/  FMNMX.FTZ R0, R169, R0, !PT ;  /* 0x00000000a9007209 */ /* 0x000fc80007810000 */
[----:B------:R-:W-:-:S04]  /*8a90*/  FMNMX.FTZ R0, R235, R0, !PT ;  /* 0x00000000eb007209 */ /* 0x000fc80007810000 */
[----:B-12---:R-:W-:Y:S01]  /*8aa0*/  FMNMX.FTZ R2, R173, R0, !PT ;  /* 0x00000000ad027209 */ /* 0x006fe20007810000 */
[----:B------:R-:W-:Y:S01]  /*8ab0*/  FMUL.FTZ R0, R157, UR37 ;  /* 0x000000259d007c20 */ /* 0x000fe20008410000 */
[----:B------:R-:W-:Y:S01]  /*8ac0*/  FMUL.FTZ R157, R183, UR37 ;  /* 0x00000025b79d7c20 */ /* 0x000fe20008410000 */
[----:B------:R-:W-:Y:S01]  /*8ad0*/  FMUL.FTZ R183, R170, UR37 ;  /* 0x00000025aab77c20 */ /* 0x000fe20008410000 */
[----:B------:R-:W-:-:S03]  /*8ae0*/  FMNMX.FTZ R2, R233, R2, !PT ;  /* 0x00000002e9027209 */ /* 0x000fc60007810000 */
[----:B------:R-:W1:Y:S01]  /*8af0*/  MUFU.TANH R0, R0 ;  /* 0x0000000000007308 */ /* 0x000e620000002400 */
[----:B------:R-:W-:-:S04]  /*8b00*/  FMNMX.FTZ R2, R227, R2, !PT ;  /* 0x00000002e3027209 */ /* 0x000fc80007810000 */
[----:B------:R-:W-:-:S03]  /*8b10*/  FMNMX.FTZ R2, R231, R2, !PT ;  /* 0x00000002e7027209 */ /* 0x000fc60007810000 */
[----:B------:R-:W2:Y:S01]  /*8b20*/  MUFU.TANH R157, R157 ;  /* 0x0000009d009d7308 */ /* 0x000ea20000002400 */
[----:B------:R-:W-:-:S04]  /*8b30*/  FMNMX.FTZ R2, R161, R2, !PT ;  /* 0x00000002a1027209 */ /* 0x000fc80007810000 */
[----:B------:R-:W-:-:S03]  /*8b40*/  FMNMX.FTZ R2, R165, R2, !PT ;  /* 0x00000002a5027209 */ /* 0x000fc60007810000 */
[----:B------:R-:W3:Y:S01]  /*8b50*/  MUFU.TANH R183, R183 ;  /* 0x000000b700b77308 */ /* 0x000ee20000002400 */
[----:B------:R-:W-:-:S04]  /*8b60*/  FMNMX.FTZ R3, R153, R2, !PT ;  /* 0x0000000299037209 */ /* 0x000fc80007810000 */
[----:B-1----:R-:W-:-:S05]  /*8b70*/  FMNMX.FTZ R3, R0, R3, !PT ;  /* 0x0000000300037209 */ /* 0x002fca0007810000 */
[----:B------:R-:W1:Y:S02]  /*8b80*/  SHFL.BFLY PT, R2, R3, 0x2, 0x1f ;  /* 0x0c401f0003027f89 */ /* 0x000e6400000e0000 */
[----:B-1----:R-:W-:Y:S02]  /*8b90*/  FMNMX.FTZ R5, R3, R2, !PT ;  /* 0x0000000203057209 */ /* 0x002fe40007810000 */
[----:B------:R-:W1:Y:S03]  /*8ba0*/  LDC R2, c[0x0][0x988] ;  /* 0x00026200ff027b82 */ /* 0x000e660000000800 */
[----:B------:R-:W4:Y:S02]  /*8bb0*/  SHFL.BFLY PT, R4, R5, 0x1, 0x1f ;  /* 0x0c201f0005047f89 */ /* 0x000f2400000e0000 */
[----:B----4-:R-:W-:Y:S02]  /*8bc0*/  FMNMX.FTZ R5, R5, R4, !PT ;  /* 0x0000000405057209 */ /* 0x010fe40007810000 */
[----:B------:R-:W-:-:S03]  /*8bd0*/  FMNMX.FTZ R4, R184, R223, !PT ;  /* 0x000000dfb8047209 */ /* 0x000fc60007810000 */
[----:B------:R-:W-:Y:S01]  /*8be0*/  FADD.FTZ R3, -R5, R222 ;  /* 0x000000de05037221 */ /* 0x000fe20000010100 */
[----:B------:R-:W-:Y:S02]  /*8bf0*/  FMNMX.FTZ R4, R187, R4, !PT ;  /* 0x00000004bb047209 */ /* 0x000fe40007810000 */
[----:B------:R-:W-:Y:S01]  /*8c00*/  MOV R222, R5 ;  /* 0x0000000500de7202 */ /* 0x000fe20000000f00 */
[----:B-1----:R-:W-:Y:S01]  /*8c10*/  FMUL.FTZ R3, R3, R2 ;  /* 0x0000000203037220 */ /* 0x002fe20000410000 */
[----:B------:R-:W-:-:S04]  /*8c20*/  FMNMX.FTZ R4, R189, R4, !PT ;  /* 0x00000004bd047209 */ /* 0x000fc80007810000 */
[----:B------:R-:W-:Y:S01]  /*8c30*/  FMNMX.FTZ R4, R191, R4, !PT ;  /* 0x00000004bf047209 */ /* 0x000fe20007810000 */
[----:B------:R-:W-:Y:S03]  /*8c40*/  MUFU.EX2 R3, R3 ;  /* 0x0000000300037308 */ /* 0x000fe60000000800 */
[----:B------:R-:W-:-:S04]  /*8c50*/  FMNMX.FTZ R4, R177, R4, !PT ;  /* 0x00000004b1047209 */ /* 0x000fc80007810000 */
[----:B------:R-:W-:-:S04]  /*8c60*/  FMNMX.FTZ R4, R179, R4, !PT ;  /* 0x00000004b3047209 */ /* 0x000fc80007810000 */
[----:B------:R-:W-:-:S04]  /*8c70*/  FMNMX.FTZ R4, R181, R4, !PT ;  /* 0x00000004b5047209 */ /* 0x000fc80007810000 */
[----:B--2---:R-:W-:-:S04]  /*8c80*/  FMNMX.FTZ R4, R157, R4, !PT ;  /* 0x000000049d047209 */ /* 0x004fc80007810000 */
[----:B---3--:R-:W-:Y:S01]  /*8c90*/  FMNMX.FTZ R4, R183, R4, !PT ;  /* 0x00000004b7047209 */ /* 0x008fe20007810000 */
[----:B------:R-:W-:Y:S02]  /*8ca0*/  WARPGROUP.DEPBAR.LE gsb0, 0x0 ;  /* 0x00008000000079c5 */ /* 0x000fe40000010000 */
[----:B------:R-:W-:Y:S01]  /*8cb0*/  WARPGROUP.ARRIVE ;  /* 0x00000000000079c5 */ /* 0x000fe20000000000 */
[----:B------:R-:W-:Y:S01]  /*8cc0*/  FMUL.FTZ R199, R158, UR37 ;  /* 0x000000259ec77c20 */ /* 0x000fe20008410000 */
[----:B------:R-:W-:Y:S01]  /*8cd0*/  FMUL.FTZ R158, R5, R2 ;  /* 0x00000002059e7220 */ /* 0x000fe20000410000 */
[----:B------:R-:W-:-:S03]  /*8ce0*/  FMUL.FTZ R197, R154, UR37 ;  /* 0x000000259ac57c20 */ /* 0x000fc60008410000 */
[----:B------:R-:W-:Y:S01]  /*8cf0*/  HGMMA.64x256x16.F32.BF16 R24, R192, gdesc[UR4].tnspB, R24, gsb0 ;  /* 0x43e00004c0187df0 */ /* 0x000fe20008001818 */
[--C-:B------:R-:W-:Y:S01]  /*8d00*/  FFMA.FTZ R208, R205, R2, -R158.reuse ;  /* 0x00000002cdd07223 */ /* 0x100fe2000001089e */
[----:B------:R-:W-:Y:S01]  /*8d10*/  FMNMX.FTZ R205, R171, R4, !PT ;  /* 0x00000004abcd7209 */ /* 0x000fe20007810000 */
[-CC-:B------:R-:W-:Y:S01]  /*8d20*/  FFMA.FTZ R210, R207, R2.reuse, -R158.reuse ;  /* 0x00000002cfd27223 */ /* 0x180fe2000001089e */
[----:B------:R-:W1:Y:S01]  /*8d30*/  MUFU.TANH R197, R197 ;  /* 0x000000c500c57308 */ /* 0x000e620000002400 */
[-CC-:B------:R-:W-:Y:S01]  /*8d40*/  FFMA.FTZ R209, R209, R2.reuse, -R158.reuse ;  /* 0x00000002d1d17223 */ /* 0x180fe2000001089e */
[----:B------:R-:W-:Y:S01]  /*8d50*/  FMNMX.FTZ R4, R152, R205, !PT ;  /* 0x000000cd98047209 */ /* 0x000fe20007810000 */
[-CC-:B------:R-:W-:Y:S01]  /*8d60*/  FFMA.FTZ R225, R225, R2.reuse, -R158.reuse ;  /* 0x00000002e1e17223 */ /* 0x180fe2000001089e */
[-CC-:B------:R-:W-:Y:S01]  /*8d70*/  FFMA.FTZ R154, R161, R2.reuse, -R158.reuse ;  /* 0x00000002a19a7223 */ /* 0x180fe2000001089e */
[--C-:B------:R-:W-:Y:S01]  /*8d80*/  FFMA.FTZ R161, R165, R2, -R158.reuse ;  /* 0x00000002a5a17223 */ /* 0x100fe2000001089e */
[----:B------:R-:W-:Y:S01]  /*8d90*/  FMNMX.FTZ R207, R175, R4, !PT ;  /* 0x00000004afcf7209 */ /* 0x000fe20007810000 */
[-CC-:B------:R-:W-:Y:S01]  /*8da0*/  FFMA.FTZ R206, R203, R2.reuse, -R158.reuse ;  /* 0x00000002cbce7223 */ /* 0x180fe2000001089e */
[----:B------:R-:W2:Y:S01]  /*8db0*/  MUFU.TANH R199, R199 ;  /* 0x000000c700c77308 */ /* 0x000ea20000002400 */
[-CC-:B------:R-:W-:Y:S01]  /*8dc0*/  FFMA.FTZ R203, R201, R2.reuse, -R158.reuse ;  /* 0x00000002c9cb7223 */ /* 0x180fe2000001089e */
[----:B------:R-:W-:Y:S01]  /*8dd0*/  FMNMX.FTZ R4, R156, R207, !PT ;  /* 0x000000cf9c047209 */ /* 0x000fe20007810000 */
[-CC-:B------:R-:W-:Y:S01]  /*8de0*/  FFMA.FTZ R202, R169, R2.reuse, -R158.reuse ;  /* 0x00000002a9ca7223 */ /* 0x180fe2000001089e */
[-CC-:B------:R-:W-:Y:S01]  /*8df0*/  FFMA.FTZ R196, R173, R2.reuse, -R158.reuse ;  /* 0x00000002adc47223 */ /* 0x180fe2000001089e */
[--C-:B------:R-:W-:Y:S01]  /*8e00*/  FFMA.FTZ R185, R185, R2, -R158.reuse ;  /* 0x00000002b9b97223 */ /* 0x100fe2000001089e */
[----:B------:R-:W-:Y:S01]  /*8e10*/  FMNMX.FTZ R207, R163, R4, !PT ;  /* 0x00000004a3cf7209 */ /* 0x000fe20007810000 */
[-CC-:B------:R-:W-:Y:S01]  /*8e20*/  FFMA.FTZ R204, R211, R2.reuse, -R158.reuse ;  /* 0x00000002d3cc7223 */ /* 0x180fe2000001089e */
[----:B------:R-:W-:Y:S01]  /*8e30*/  MUFU.EX2 R205, R209 ;  /* 0x000000d100cd7308 */ /* 0x000fe20000000800 */
[-CC-:B------:R-:W-:Y:S01]  /*8e40*/  FFMA.FTZ R200, R237, R2.reuse, -R158.reuse ;  /* 0x00000002edc87223 */ /* 0x180fe2000001089e */
[----:B------:R-:W-:Y:S01]  /*8e50*/  FMNMX.FTZ R4, R160, R207, !PT ;  /* 0x000000cfa0047209 */ /* 0x000fe20007810000 */
[-CC-:B------:R-:W-:Y:S01]  /*8e60*/  FFMA.FTZ R201, R229, R2.reuse, -R158.reuse ;  /* 0x00000002e5c97223 */ /* 0x180fe2000001089e */
[-CC-:B------:R-:W-:Y:S01]  /*8e70*/  FFMA.FTZ R169, R235, R2.reuse, -R158.reuse ;  /* 0x00000002eba97223 */ /* 0x180fe2000001089e */
[--C-:B------:R-:W-:Y:S01]  /*8e80*/  FFMA.FTZ R198, R227, R2, -R158.reuse ;  /* 0x00000002e3c67223 */ /* 0x100fe2000001089e */
[----:B------:R-:W-:Y:S01]  /*8e90*/  FMNMX.FTZ R4, R167, R4, !PT ;  /* 0x00000004a7047209 */ /* 0x000fe20007810000 */
[-CC-:B------:R-:W-:Y:S01]  /*8ea0*/  FFMA.FTZ R173, R231, R2.reuse, -R158.reuse ;  /* 0x00000002e7ad7223 */ /* 0x180fe2000001089e */
[----:B------:R3:W-:Y:S01]  /*8eb0*/  MUFU.EX2 R207, R225 ;  /* 0x000000e100cf7308 */ /* 0x0007e20000000800 */
[----:B------:R-:W-:Y:S01]  /*8ec0*/  FFMA.FTZ R153, R153, R2, -R158 ;  /* 0x0000000299997223 */ /* 0x000fe2000001089e */
[----:B-1----:R-:W-:-:S04]  /*8ed0*/  FMNMX.FTZ R4, R197, R4, !PT ;  /* 0x00000004c5047209 */ /* 0x002fc80007810000 */
[----:B------:R-:W-:Y:S02]  /*8ee0*/  FMNMX.FTZ R4, R155, R4, !PT ;  /* 0x000000049b047209 */ /* 0x000fe40007810000 */
[----:B------:R-:W1:Y:S01]  /*8ef0*/  MUFU.EX2 R208, R208 ;  /* 0x000000d000d07308 */ /* 0x000e620000000800 */
[--C-:B---3--:R-:W-:Y:S01]  /*8f00*/  FFMA.FTZ R225, R233, R2, -R158.reuse ;  /* 0x00000002e9e17223 */ /* 0x108fe2000001089e */
[----:B--2---:R-:W-:Y:S01]  /*8f10*/  FMNMX.FTZ R4, R199, R4, !PT ;  /* 0x00000004c7047209 */ /* 0x004fe20007810000 */
[----:B------:R-:W-:-:S03]  /*8f20*/  FFMA.FTZ R158, R0, R2, -R158 ;  /* 0x00000002009e7223 */ /* 0x000fc6000001089e */
[----:B------:R-:W-:Y:S02]  /*8f30*/  FMNMX.FTZ R4, R159, R4, !PT ;  /* 0x000000049f047209 */ /* 0x000fe40007810000 */
[----:B------:R-:W-:Y:S03]  /*8f40*/  MUFU.EX2 R185, R185 ;  /* 0x000000b900b97308 */ /* 0x000fe60000000800 */
[----:B------:R-:W2:Y:S05]  /*8f50*/  SHFL.BFLY PT, R209, R4, 0x2, 0x1f ;  /* 0x0c401f0004d17f89 */ /* 0x000eaa00000e0000 */
[----:B------:R-:W-:Y:S08]  /*8f60*/  MUFU.EX2 R210, R210 ;  /* 0x000000d200d27308 */ /* 0x000ff00000000800 */
[----:B------:R-:W-:Y:S08]  /*8f70*/  MUFU.EX2 R204, R204 ;  /* 0x000000cc00cc7308 */ /* 0x000ff00000000800 */
[----:B------:R-:W-:Y:S01]  /*8f80*/  MUFU.EX2 R206, R206 ;  /* 0x000000ce00ce7308 */ /* 0x000fe20000000800 */
[----:B--2---:R-:W-:-:S05]  /*8f90*/  FMNMX.FTZ R209, R4, R209, !PT ;  /* 0x000000d104d17209 */ /* 0x004fca0007810000 */
[----:B------:R-:W2:Y:S02]  /*8fa0*/  SHFL.BFLY PT, R4, R209, 0x1, 0x1f ;  /* 0x0c201f00d1047f89 */ /* 0x000ea400000e0000 */
[----:B------:R-:W-:Y:S08]  /*8fb0*/  MUFU.EX2 R203, R203 ;  /* 0x000000cb00cb7308 */ /* 0x000ff00000000800 */
[----:B------:R-:W-:Y:S08]  /*8fc0*/  MUFU.EX2 R200, R200 ;  /* 0x000000c800c87308 */ /* 0x000ff00000000800 */
[----:B------:R-:W-:Y:S01]  /*8fd0*/  MUFU.EX2 R201, R201 ;  /* 0x000000c900c97308 */ /* 0x000fe20000000800 */
[----:B--2---:R-:W-:-:S07]  /*8fe0*/  FMNMX.FTZ R4, R209, R4, !PT ;  /* 0x00000004d1047209 */ /* 0x004fce0007810000 */
[----:B------:R-:W-:Y:S01]  /*8ff0*/  MUFU.EX2 R202, R202 ;  /* 0x000000ca00ca7308 */ /* 0x000fe20000000800 */
[C---:B------:R-:W-:Y:S01]  /*9000*/  FADD.FTZ R165, -R4.reuse, R223 ;  /* 0x000000df04a57221 */ /* 0x040fe20000010100 */
[-C--:B------:R-:W-:Y:S01]  /*9010*/  FMUL.FTZ R162, R4, R2.reuse ;  /* 0x0000000204a27220 */ /* 0x080fe20000410000 */
[----:B------:R-:W-:Y:S02]  /*9020*/  IMAD.MOV.U32 R223, RZ, RZ, R4 ;  /* 0x000000ffffdf7224 */ /* 0x000fe400078e0004 */
[-C--:B------:R-:W-:Y:S01]  /*9030*/  FMUL.FTZ R0, R165, R2.reuse ;  /* 0x00000002a5007220 */ /* 0x080fe20000410000 */
[-CC-:B------:R-:W-:Y:S01]  /*9040*/  FFMA.FTZ R209, R184, R2.reuse, -R162.reuse ;  /* 0x00000002b8d17223 */ /* 0x180fe200000108a2 */
[-CC-:B------:R-:W-:Y:S01]  /*9050*/  FFMA.FTZ R164, R187, R2.reuse, -R162.reuse ;  /* 0x00000002bba47223 */ /* 0x180fe200000108a2 */
[-CC-:B------:R-:W-:Y:S01]  /*9060*/  FFMA.FTZ R211, R189, R2.reuse, -R162.reuse ;  /* 0x00000002bdd37223 */ /* 0x180fe200000108a2 */
[-CC-:B------:R-:W-:Y:S01]  /*9070*/  FFMA.FTZ R166, R191, R2.reuse, -R162.reuse ;  /* 0x00000002bfa67223 */ /* 0x180fe200000108a2 */
[-CC-:B------:R-:W-:Y:S01]  /*9080*/  FFMA.FTZ R165, R177, R2.reuse, -R162.reuse ;  /* 0x00000002b1a57223 */ /* 0x180fe200000108a2 */
        /* <DEDUP_REMOVED lines=8> */
[----:B------:R-:W2:Y:S01]  /*9110*/  MUFU.EX2 R209, R209 ;  /* 0x000000d100d17308 */ /* 0x000ea20000000800 */
[-CC-:B------:R-:W-:Y:S01]  /*9120*/  FFMA.FTZ R175, R175, R2.reuse, -R162.reuse ;  /* 0x00000002afaf7223 */ /* 0x180fe200000108a2 */
[-CC-:B------:R-:W-:Y:S01]  /*9130*/  FFMA.FTZ R160, R160, R2.reuse, -R162.reuse ;  /* 0x00000002a0a07223 */ /* 0x180fe200000108a2 */
[-CC-:B------:R-:W-:Y:S01]  /*9140*/  FFMA.FTZ R167, R167, R2.reuse, -R162.reuse ;  /* 0x00000002a7a77223 */ /* 0x180fe200000108a2 */
[-CC-:B------:R-:W-:Y:S01]  /*9150*/  FFMA.FTZ R197, R197, R2.reuse, -R162.reuse ;  /* 0x00000002c5c57223 */ /* 0x180fe200000108a2 */
[-CC-:B------:R-:W-:Y:S01]  /*9160*/  FFMA.FTZ R199, R199, R2.reuse, -R162.reuse ;  /* 0x00000002c7c77223 */ /* 0x180fe200000108a2 */
[----:B------:R-:W-:-:S02]  /*9170*/  FFMA.FTZ R159, R159, R2, -R162 ;  /* 0x000000029f9f7223 */ /* 0x000fc400000108a2 */
[----:B------:R-:W3:Y:S08]  /*9180*/  MUFU.EX2 R164, R164 ;  /* 0x000000a400a47308 */ /* 0x000ef00000000800 */
[----:B------:R-:W4:Y:S08]  /*9190*/  MUFU.EX2 R211, R211 ;  /* 0x000000d300d37308 */ /* 0x000f300000000800 */
[----:B------:R-:W5:Y:S08]  /*91a0*/  MUFU.EX2 R166, R166 ;  /* 0x000000a600a67308 */ /* 0x000f700000000800 */
[----:B------:R-:W-:Y:S08]  /*91b0*/  MUFU.EX2 R165, R165 ;  /* 0x000000a500a57308 */ /* 0x000ff00000000800 */
[----:B------:R-:W5:Y:S08]  /*91c0*/  MUFU.EX2 R168, R168 ;  /* 0x000000a800a87308 */ /* 0x000f700000000800 */
[----:B------:R-:W-:Y:S08]  /*91d0*/  MUFU.EX2 R170, R170 ;  /* 0x000000aa00aa7308 */ /* 0x000ff00000000800 */
[----:B------:R-:W5:Y:S08]  /*91e0*/  MUFU.EX2 R157, R157 ;  /* 0x0000009d009d7308 */ /* 0x000f700000000800 */
[----:B------:R-:W5:Y:S08]  /*91f0*/  MUFU.EX2 R172, R172 ;  /* 0x000000ac00ac7308 */ /* 0x000f700000000800 */
[----:B------:R-:W-:Y:S08]  /*9200*/  MUFU.EX2 R171, R171 ;  /* 0x000000ab00ab7308 */ /* 0x000ff00000000800 */
        /* <DEDUP_REMOVED lines=8> */
[----:B------:R-:W-:Y:S01]  /*9290*/  MUFU.EX2 R161, R161 ;  /* 0x000000a100a17308 */ /* 0x000fe20000000800 */
[----:B------:R-:W-:-:S02]  /*92a0*/  WARPGROUP.DEPBAR.LE gsb0, 0x0 ;  /* 0x00008000000079c5 */ /* 0x000fc40000010000 */
[----:B------:R1:W-:Y:S05]  /*92b0*/  @!P1 SYNCS.ARRIVE.TRANS64.RED.A1T0 RZ, [R174+URZ], RZ ;  /* 0x000000ffaeff99a7 */ /* 0x0003ea000810043f */
[----:B------:R-:W-:Y:S01]  /*92c0*/  MUFU.EX2 R153, R153 ;  /* 0x0000009900997308 */ /* 0x000fe20000000800 */
[----:B-1----:R-:W-:Y:S01]  /*92d0*/  FFMA.FTZ R174, R3, R21, R208 ;  /* 0x0000001503ae7223 */ /* 0x002fe200000100d0 */
[----:B--2---:R-:W-:Y:S01]  /*92e0*/  FFMA.FTZ R21, R0, R20, R209 ;  /* 0x0000001400157223 */ /* 0x004fe200000100d1 */
[----:B------:R1:W-:Y:S05]  /*92f0*/  @!P1 SYNCS.ARRIVE.TRANS64.RED.A1T0 RZ, [R176+URZ], RZ ;  /* 0x000000ffb0ff99a7 */ /* 0x0003ea000810043f */
[----:B------:R2:W-:Y:S01]  /*9300*/  MUFU.EX2 R20, R156 ;  /* 0x0000009c00147308 */ /* 0x0005e20000000800 */
[----:B------:R-:W-:Y:S01]  /*9310*/  FADD.FTZ R177, R185, R174 ;  /* 0x000000aeb9b17221 */ /* 0x000fe20000010000 */
[C---:B---3--:R-:W-:Y:S01]  /*9320*/  FADD.FTZ R174, R164.reuse, R21 ;  /* 0x00000015a4ae7221 */ /* 0x048fe20000010000 */
[----:B------:R-:W-:Y:S01]  /*9330*/  FFMA.FTZ R21, R163, R2, -R162 ;  /* 0x00000002a3157223 */ /* 0x000fe200000108a2 */
[----:B------:R-:W-:-:S02]  /*9340*/  F2FP.BF16.F32.PACK_AB R209, R164, R209 ;  /* 0x000000d1a4d1723e */ /* 0x000fc400000010ff */
[----:B----4-:R-:W-:Y:S01]  /*9350*/  FADD.FTZ R163, R211, R174 ;  /* 0x000000aed3a37221 */ /* 0x010fe20000010000 */
[----:B-1----:R-:W-:Y:S01]  /*9360*/  FADD.FTZ R176, R210, R177 ;  /* 0x000000b1d2b07221 */ /* 0x002fe20000010000 */
[C---:B------:R-:W-:Y:S01]  /*9370*/  F2FP.BF16.F32.PACK_AB R210, R205.reuse, R210 ;  /* 0x000000d2cdd2723e */ /* 0x040fe200000010ff */
[----:B------:R-:W1:Y:S01]  /*9380*/  MUFU.EX2 R21, R21 ;  /* 0x0000001500157308 */ /* 0x000e620000000800 */
[----:B-----5:R-:W-:Y:S01]  /*9390*/  FADD.FTZ R174, R166, R163 ;  /* 0x000000a3a6ae7221 */ /* 0x020fe20000010000 */
[----:B------:R-:W-:Y:S01]  /*93a0*/  FADD.FTZ R177, R205, R176 ;  /* 0x000000b0cdb17221 */ /* 0x000fe20000010000 */
[----:B------:R-:W-:Y:S01]  /*93b0*/  FFMA.FTZ R163, R155, R2, -R162 ;  /* 0x000000029ba37223 */ /* 0x000fe200000108a2 */
[----:B------:R-:W-:Y:S02]  /*93c0*/  F2FP.BF16.F32.PACK_AB R205, R168, R165 ;  /* 0x000000a5a8cd723e */ /* 0x000fe400000010ff */
[----:B--2---:R-:W-:Y:S01]  /*93d0*/  FADD.FTZ R156, R204, R177 ;  /* 0x000000b1cc9c7221 */ /* 0x004fe20000010000 */
[----:B------:R-:W-:Y:S01]  /*93e0*/  FADD.FTZ R177, R165, R174 ;  /* 0x000000aea5b17221 */ /* 0x000fe20000010000 */
[----:B------:R2:W3:Y:S01]  /*93f0*/  MUFU.EX2 R155, R160 ;  /* 0x000000a0009b7308 */ /* 0x0004e20000000800 */
[C---:B------:R-:W-:Y:S01]  /*9400*/  F2FP.BF16.F32.PACK_AB R204, R207.reuse, R204 ;  /* 0x000000cccfcc723e */ /* 0x040fe200000010ff */
[----:B------:R-:W-:Y:S01]  /*9410*/  FADD.FTZ R179, R207, R156 ;  /* 0x0000009ccfb37221 */ /* 0x000fe20000010000 */
[----:B------:R-:W-:Y:S01]  /*9420*/  FADD.FTZ R177, R168, R177 ;  /* 0x000000b1a8b17221 */ /* 0x000fe20000010000 */
[----:B------:R-:W-:-:S02]  /*9430*/  F2FP.BF16.F32.PACK_AB R207, R157, R170 ;  /* 0x000000aa9dcf723e */ /* 0x000fc400000010ff */
[----:B------:R-:W-:Y:S01]  /*9440*/  FADD.FTZ R156, R206, R179 ;  /* 0x000000b3ce9c7221 */ /* 0x000fe20000010000 */
[----:B------:R-:W-:Y:S01]  /*9450*/  FADD.FTZ R162, R170, R177 ;  /* 0x000000b1aaa27221 */ /* 0x000fe20000010000 */
[----:B------:R1:W-:Y:S01]  /*9460*/  MUFU.EX2 R164, R197 ;  /* 0x000000c500a47308 */ /* 0x0003e20000000800 */
[----:B------:R-:W-:Y:S01]  /*9470*/  F2FP.BF16.F32.PACK_AB R211, R166, R211 ;  /* 0x000000d3a6d3723e */ /* 0x000fe200000010ff */
[----:B------:R-:W-:Y:S01]  /*9480*/  FADD.FTZ R177, R203, R156 ;  /* 0x0000009ccbb17221 */ /* 0x000fe20000010000 */
[----:B------:R-:W-:Y:S01]  /*9490*/  FADD.FTZ R179, R157, R162 ;  /* 0x000000a29db37221 */ /* 0x000fe20000010000 */
[----:B------:R-:W-:Y:S02]  /*94a0*/  F2FP.BF16.F32.PACK_AB R206, R203, R206 ;  /* 0x000000cecbce723e */ /* 0x000fe400000010ff */
[----:B--2---:R-:W-:Y:S01]  /*94b0*/  FADD.FTZ R160, R200, R177 ;  /* 0x000000b1c8a07221 */ /* 0x004fe20000010000 */
[----:B------:R-:W-:Y:S01]  /*94c0*/  FADD.FTZ R162, R172, R179 ;  /* 0x000000b3aca27221 */ /* 0x000fe20000010000 */
[----:B------:R2:W4:Y:S01]  /*94d0*/  MUFU.EX2 R156, R167 ;  /* 0x000000a7009c7308 */ /* 0x0005220000000800 */
[----:B-1----:R-:W-:Y:S01]  /*94e0*/  F2FP.BF16.F32.PACK_AB R197, R21, R20 ;  /* 0x0000001415c5723e */ /* 0x002fe200000010ff */
[----:B------:R-:W-:Y:S01]  /*94f0*/  FADD.FTZ R177, R201, R160 ;  /* 0x000000a0c9b17221 */ /* 0x000fe20000010000 */
[----:B------:R-:W-:Y:S01]  /*9500*/  FADD.FTZ R179, R171, R162 ;  /* 0x000000a2abb37221 */ /* 0x000fe20000010000 */
[----:B------:R-:W-:-:S02]  /*9510*/  F2FP.BF16.F32.PACK_AB R200, R201, R200 ;  /* 0x000000c8c9c8723e */ /* 0x000fc400000010ff */
[----:B------:R-:W-:Y:S01]  /*9520*/  FADD.FTZ R160, R202, R177 ;  /* 0x000000b1caa07221 */ /* 0x000fe20000010000 */
[----:B------:R-:W-:Y:S01]  /*9530*/  FADD.FTZ R162, R152, R179 ;  /* 0x000000b398a27221 */ /* 0x000fe20000010000 */
[----:B------:R1:W5:Y:S01]  /*9540*/  MUFU.EX2 R193, R163 ;  /* 0x000000a300c17308 */ /* 0x0003620000000800 */
[----:B------:R-:W-:Y:S01]  /*9550*/  F2FP.BF16.F32.PACK_AB R208, R185, R208 ;  /* 0x000000d0b9d0723e */ /* 0x000fe200000010ff */
[----:B------:R-:W-:Y:S01]  /*9560*/  FADD.FTZ R165, R169, R160 ;  /* 0x000000a0a9a57221 */ /* 0x000fe20000010000 */
[----:B--2---:R-:W-:Y:S01]  /*9570*/  FADD.FTZ R167, R175, R162 ;  /* 0x000000a2afa77221 */ /* 0x004fe20000010000 */
[----:B------:R-:W-:Y:S02]  /*9580*/  F2FP.BF16.F32.PACK_AB R201, R171, R172 ;  /* 0x000000acabc9723e */ /* 0x000fe400000010ff */
[----:B------:R-:W-:Y:S01]  /*9590*/  FADD.FTZ R160, R196, R165 ;  /* 0x000000a5c4a07221 */ /* 0x000fe20000010000 */
[----:B------:R-:W-:Y:S01]  /*95a0*/  FADD.FTZ R162, R20, R167 ;  /* 0x000000a714a27221 */ /* 0x000fe20000010000 */
[----:B------:R2:W5:Y:S01]  /*95b0*/  MUFU.EX2 R166, R199 ;  /* 0x000000c700a67308 */ /* 0x0005620000000800 */
[----:B------:R-:W-:Y:S01]  /*95c0*/  F2FP.BF16.F32.PACK_AB R202, R169, R202 ;  /* 0x000000caa9ca723e */ /* 0x000fe200000010ff */
[----:B------:R-:W-:Y:S01]  /*95d0*/  FADD.FTZ R157, R225, R160 ;  /* 0x000000a0e19d7221 */ /* 0x000fe20000010000 */
[----:B------:R-:W-:Y:S01]  /*95e0*/  FADD.FTZ R162, R21, R162 ;  /* 0x000000a215a27221 */ /* 0x000fe20000010000 */
[----:B------:R-:W-:-:S02]  /*95f0*/  F2FP.BF16.F32.PACK_AB R203, R175, R152 ;  /* 0x00000098afcb723e */ /* 0x000fc400000010ff */
[----:B------:R-:W-:Y:S01]  /*9600*/  FADD.FTZ R160, R198, R157 ;  /* 0x0000009dc6a07221 */ /* 0x000fe20000010000 */
[----:B---3--:R-:W-:Y:S01]  /*9610*/  FADD.FTZ R157, R155, R162 ;  /* 0x000000a29b9d7221 */ /* 0x008fe20000010000 */
[----:B------:R-:W3:Y:S01]  /*9620*/  MUFU.EX2 R158, R158 ;  /* 0x0000009e009e7308 */ /* 0x000ee20000000800 */
[----:B------:R-:W-:Y:S01]  /*9630*/  F2FP.BF16.F32.PACK_AB R196, R225, R196 ;  /* 0x000000c4e1c4723e */ /* 0x000fe200000010ff */
[C---:B-1----:R-:W-:Y:S01]  /*9640*/  FADD.FTZ R163, R173.reuse, R160 ;  /* 0x000000a0ada37221 */ /* 0x042fe20000010000 */
[----:B----4-:R-:W-:Y:S01]  /*9650*/  FADD.FTZ R157, R156, R157 ;  /* 0x0000009d9c9d7221 */ /* 0x010fe20000010000 */
[----:B------:R-:W-:Y:S02]  /*9660*/  F2FP.BF16.F32.PACK_AB R198, R173, R198 ;  /* 0x000000c6adc6723e */ /* 0x000fe400000010ff */
[----:B------:R-:W-:Y:S01]  /*9670*/  FADD.FTZ R20, R154, R163 ;  /* 0x000000a39a147221 */ /* 0x000fe20000010000 */
[----:B------:R-:W-:Y:S01]  /*9680*/  FADD.FTZ R157, R164, R157 ;  /* 0x0000009da49d7221 */ /* 0x000fe20000010000 */
[----:B------:R-:W1:Y:S01]  /*9690*/  MUFU.EX2 R159, R159 ;  /* 0x0000009f009f7308 */ /* 0x000e620000000800 */
[----:B--2---:R-:W-:Y:S01]  /*96a0*/  F2FP.BF16.F32.PACK_AB R199, R156, R155 ;  /* 0x0000009b9cc7723e */ /* 0x004fe200000010ff */
[----:B------:R-:W-:Y:S01]  /*96b0*/  FADD.FTZ R20, R161, R20 ;  /* 0x00000014a1147221 */ /* 0x000fe20000010000 */
[----:B-----5:R-:W-:Y:S01]  /*96c0*/  FADD.FTZ R157, R193, R157 ;  /* 0x0000009dc19d7221 */ /* 0x020fe20000010000 */
[----:B------:R-:W-:-:S02]  /*96d0*/  F2FP.BF16.F32.PACK_AB R192, R161, R154 ;  /* 0x0000009aa1c0723e */ /* 0x000fc400000010ff */
[----:B------:R-:W-:Y:S01]  /*96e0*/  FADD.FTZ R21, R153, R20 ;  /* 0x0000001499157221 */ /* 0x000fe20000010000 */
[----:B------:R-:W-:Y:S01]  /*96f0*/  FADD.FTZ R157, R166, R157 ;  /* 0x0000009da69d7221 */ /* 0x000fe20000010000 */
[----:B------:R-:W-:Y:S02]  /*9700*/  F2FP.BF16.F32.PACK_AB R193, R193, R164 ;  /* 0x000000a4c1c1723e */ /* 0x000fe400000010ff */
[C---:B---3--:R-:W-:Y:S01]  /*9710*/  FADD.FTZ R21, R158.reuse, R21 ;  /* 0x000000159e157221 */ /* 0x048fe20000010000 */
[----:B------:R-:W-:Y:S01]  /*9720*/  F2FP.BF16.F32.PACK_AB R194, R158, R153 ;  /* 0x000000999ec2723e */ /* 0x000fe200000010ff */
[C---:B-1----:R-:W-:Y:S01]  /*9730*/  FADD.FTZ R20, R159.reuse, R157 ;  /* 0x0000009d9f147221 */ /* 0x042fe20000010000 */
[----:B------:R-:W-:Y:S01]  /*9740*/  F2FP.BF16.F32.PACK_AB R195, R159, R166 ;  /* 0x000000a69fc3723e */ /* 0x000fe200000010ff */
[----:B------:R-:W-:Y:S06]  /*9750*/  @P2 BRA `(.L_x_24) ;  /* 0xffffffc0003c2947 */ /* 0x000fec000383ffff */
.L_x_15:
[----:B------:R-:W-:Y:S06]  /*9760*/  BAR.ARV 0x8, 0x120 ;  /* 0x0204800000007b1d */ /* 0x000fec0000002000 */
        /* <DEDUP_REMOVED lines=128> */
[----:B------:R-:W-:Y:S06]  /*9f70*/  @!P0 BRA `(.L_x_25) ;  /* 0x0000000000048947 */ /* 0x000fec0003800000 */
[----:B------:R-:W-:Y:S01]  /*9f80*/  BPT.TRAP 0x1 ;  /* 0x000000040000795c */ /* 0x000fe20000300000 */
.L_x_25:
        /* <DEDUP_REMOVED lines=8> */
.L_x_26:
[----:B--2---:R-:W-:Y:S05]  /*a010*/  @P2 BRA `(.L_x_27) ;  /* 0x0000000000082947 */ /* 0x004fea0003800000 */
[----:B------:R-:W2:Y:S02]  /*a020*/  SYNCS.PHASECHK.TRANS64.TRYWAIT P0, [UR7+0x38850], R0 ;  /* 0x03885000ff0075a7 */ /* 0x000ea40008000147 */
[----:B--2---:R-:W-:Y:S05]  /*a030*/  @!P0 BRA `(.L_x_28) ;  /* 0x00000054004c8947 */ /* 0x004fea0003800000 */
.L_x_27:
[----:B------:R-:W-:Y:S01]  /*a040*/  R2UR UR4, R18 ;  /* 0x00000000120472ca */ /* 0x000fe200000e0000 */
[----:B------:R-:W-:Y:S01]  /*a050*/  WARPGROUP.ARRIVE ;  /* 0x00000000000079c5 */ /* 0x000fe20000000000 */
[----:B------:R-:W-:Y:S01]  /*a060*/  UMOV UR11, 0x40000040 ;  /* 0x40000040000b7882 */ /* 0x000fe20000000000 */
[----:B-12---:R-:W1:Y:S01]  /*a070*/  SHFL.BFLY PT, R0, R21, 0x2, 0x1f ;  /* 0x0c401f0015007f89 */ /* 0x006e6200000e0000 */
[C---:B------:R-:W-:Y:S01]  /*a080*/  IADD3 R11, P2, R16.reuse, 0x40, RZ ;  /* 0x00000040100b7810 */ /* 0x040fe20007f5e0ff */
[----:B------:R-:W-:Y:S01]  /*a090*/  UIADD3 UR35, -UR36, URZ, URZ ;  /* 0x0000003f24237290 */ /* 0x000fe2000fffe13f */
[C---:B------:R-:W-:Y:S01]  /*a0a0*/  IADD3 R13, P4, R16.reuse, 0x4000, RZ ;  /* 0x00004000100d7810 */ /* 0x040fe20007f9e0ff */
[----:B------:R-:W2:Y:S01]  /*a0b0*/  SHFL.BFLY PT, R9, R20, 0x2, 0x1f ;  /* 0x0c401f0014097f89 */ /* 0x000ea200000e0000 */
[----:B------:R-:W-:Y:S01]  /*a0c0*/  LOP3.LUT R10, R11, 0x380, RZ, 0xc0, !PT ;  /* 0x000003800b0a7812 */ /* 0x000fe200078ec0ff */
[----:B------:R-:W-:Y:S01]  /*a0d0*/  ULDC.64 UR8, c[0x0][0xb70] ;  /* 0x0002dc0000087ab9 */ /* 0x000fe20000000a00 */
[----:B------:R-:W-:-:S02]  /*a0e0*/  IADD3 R153, P5, R16, 0x4020, RZ ;  /* 0x0000402010997810 */ /* 0x000fc40007fbe0ff */
[----:B------:R-:W-:Y:S01]  /*a0f0*/  SHF.R.U64 R10, R10, 0x3, RZ ;  /* 0x000000030a0a7819 */ /* 0x000fe200000012ff */
[----:B------:R-:W-:Y:S01]  /*a100*/  UIADD3 UR4, UR4, 0x400, URZ ;  /* 0x0000040004047890 */ /* 0x000fe2000fffe03f */
[----:B------:R-:W-:Y:S02]  /*a110*/  LOP3.LUT R12, R13, 0x380, RZ, 0xc0, !PT ;  /* 0x000003800d0c7812 */ /* 0x000fe400078ec0ff */
[----:B------:R-:W-:Y:S01]  /*a120*/  LOP3.LUT R10, R10, R11, RZ, 0x3c, !PT ;  /* 0x0000000b0a0a7212 */ /* 0x000fe200078e3cff */
[----:B------:R-:W-:Y:S01]  /*a130*/  USHF.R.U32.HI UR4, URZ, 0x4, UR4 ;  /* 0x000000043f047899 */ /* 0x000fe20008011604 */
[----:B------:R-:W-:Y:S01]  /*a140*/  IMAD.X R11, RZ, RZ, R17, P2 ;  /* 0x000000ffff0b7224 */ /* 0x000fe200010e0611 */
[----:B------:R-:W-:Y:S02]  /*a150*/  IADD3 R7, P0, R16, 0x20, RZ ;  /* 0x0000002010077810 */ /* 0x000fe40007f1e0ff */
[----:B------:R-:W-:Y:S01]  /*a160*/  ULOP3.LUT UR4, UR4, 0x3fff, URZ, 0xc0, !UPT ;  /* 0x00003fff04047892 */ /* 0x000fe2000f8ec03f */
[----:B------:R-:W-:-:S02]  /*a170*/  LOP3.LUT R152, R153, 0x380, RZ, 0xc0, !PT ;  /* 0x0000038099987812 */ /* 0x000fc400078ec0ff */
[----:B------:R-:W-:Y:S01]  /*a180*/  MOV R165, R10 ;  /* 0x0000000a00a57202 */ /* 0x000fe20000000f00 */
[----:B------:R-:W-:Y:S01]  /*a190*/  ULOP3.LUT UR4, UR4, 0x2800000, URZ, 0xfc, !UPT ;  /* 0x0280000004047892 */ /* 0x000fe2000f8efc3f */
[----:B------:R-:W-:Y:S01]  /*a1a0*/  SHF.R.U64 R12, R12, 0x3, RZ ;  /* 0x000000030c0c7819 */ /* 0x000fe200000012ff */
[----:B-1----:R-:W-:Y:S01]  /*a1b0*/  FADD.FTZ R0, R0, R21 ;  /* 0x0000001500007221 */ /* 0x002fe20000010000 */
[----:B------:R-:W-:Y:S01]  /*a1c0*/  LOP3.LUT R6, R7, 0x380, RZ, 0xc0, !PT ;  /* 0x0000038007067812 */ /* 0x000fe200078ec0ff */
[----:B------:R-:W-:Y:S01]  /*a1d0*/  UIMAD UR4, UR38, 0xa00, UR4 ;  /* 0x00000a00260478a4 */ /* 0x000fe2000f8e0204 */
[----:B------:R-:W-:Y:S01]  /*a1e0*/  SHF.R.U64 R152, R152, 0x3, RZ ;  /* 0x0000000398987819 */ /* 0x000fe200000012ff */
[----:B--2---:R-:W-:Y:S01]  /*a1f0*/  FADD.FTZ R9, R9, R20 ;  /* 0x0000001409097221 */ /* 0x004fe20000010000 */
[----:B------:R-:W1:Y:S01]  /*a200*/  SHFL.BFLY PT, R3, R0, 0x1, 0x1f ;  /* 0x0c201f0000037f89 */ /* 0x000e6200000e0000 */
[----:B------:R-:W-:Y:S01]  /*a210*/  UIADD3 UR6, UR4, 0x80, URZ ;  /* 0x0000008004067890 */ /* 0x000fe2000fffe03f */
[----:B------:R-:W-:Y:S01]  /*a220*/  LOP3.LUT R12, R12, R13, RZ, 0x3c, !PT ;  /* 0x0000000d0c0c7212 */ /* 0x000fe200078e3cff */
[----:B------:R-:W-:Y:S01]  /*a230*/  IMAD.X R13, RZ, RZ, R17, P4 ;  /* 0x000000ffff0d7224 */ /* 0x000fe200020e0611 */
[----:B------:R-:W-:Y:S01]  /*a240*/  UMOV UR10, UR4 ;  /* 0x00000004000a7c82 */ /* 0x000fe20008000000 */
[----:B------:R-:W2:Y:S01]  /*a250*/  SHFL.BFLY PT, R10, R9, 0x1, 0x1f ;  /* 0x0c201f00090a7f89 */ /* 0x000ea200000e0000 */
[----:B------:R-:W-:Y:S01]  /*a260*/  HGMMA.64x256x16.F32.BF16 R24, R208, gdesc[UR8].tnspB, R24, gsb0 ;  /* 0x43e00008d0187df0 */ /* 0x000fe20008001818 */
[----:B------:R-:W-:Y:S01]  /*a270*/  UMOV UR11, 0x40000040 ;  /* 0x40000040000b7882 */ /* 0x000fe20000000000 */
[----:B------:R-:W-:Y:S01]  /*a280*/  UMOV UR10, UR6 ;  /* 0x00000006000a7c82 */ /* 0x000fe20008000000 */
[----:B------:R-:W-:Y:S01]  /*a290*/  UIADD3 UR6, UR4, 0x100, URZ ;  /* 0x0000010004067890 */ /* 0x000fe2000fffe03f */
[----:B------:R-:W-:-:S02]  /*a2a0*/  SHF.R.U64 R6, R6, 0x3, RZ ;  /* 0x0000000306067819 */ /* 0x000fc400000012ff */
[----:B------:R-:W-:Y:S02]  /*a2b0*/  IADD3 R171, P4, R16, 0x8040, RZ ;  /* 0x0000804010ab7810 */ /* 0x000fe40007f9e0ff */
[----:B------:R-:W-:Y:S02]  /*a2c0*/  LOP3.LUT R152, R152, R153, RZ, 0x3c, !PT ;  /* 0x0000009998987212 */ /* 0x000fe400078e3cff */
[----:B------:R-:W-:Y:S02]  /*a2d0*/  IADD3.X R153, RZ, R17, RZ, P5, !PT ;  /* 0x00000011ff997210 */ /* 0x000fe40002ffe4ff */
[----:B------:R-:W-:Y:S02]  /*a2e0*/  LOP3.LUT R6, R6, R7, RZ, 0x3c, !PT ;  /* 0x0000000706067212 */ /* 0x000fe400078e3cff */
[C---:B------:R-:W-:Y:S02]  /*a2f0*/  IADD3 R175, P5, R16.reuse, 0x8060, RZ ;  /* 0x0000806010af7810 */ /* 0x040fe40007fbe0ff */
[----:B------:R-:W-:-:S02]  /*a300*/  IADD3 R15, P3, R16, 0x60, RZ ;  /* 0x00000060100f7810 */ /* 0x000fc40007f7e0ff */
[----:B------:R-:W-:Y:S02]  /*a310*/  IADD3.X R7, RZ, R17, RZ, P0, !PT ;  /* 0x00000011ff077210 */ /* 0x000fe400007fe4ff */
[----:B------:R-:W-:Y:S02]  /*a320*/  LOP3.LUT R170, R171, 0x380, RZ, 0xc0, !PT ;  /* 0x00000380abaa7812 */ /* 0x000fe400078ec0ff */
[----:B------:R-:W-:Y:S02]  /*a330*/  LOP3.LUT R174, R175, 0x380, RZ, 0xc0, !PT ;  /* 0x00000380afae7812 */ /* 0x000fe400078ec0ff */
[----:B------:R-:W-:Y:S02]  /*a340*/  LOP3.LUT R14, R15, 0x380, RZ, 0xc0, !PT ;  /* 0x000003800f0e7812 */ /* 0x000fe400078ec0ff */
[----:B------:R-:W-:Y:S02]  /*a350*/  SHF.R.U64 R170, R170, 0x3, RZ ;  /* 0x00000003aaaa7819 */ /* 0x000fe400000012ff */
[----:B------:R-:W-:Y:S01]  /*a360*/  MOV R161, R6 ;  /* 0x0000000600a17202 */ /* 0x000fe20000000f00 */
[----:B-1----:R-:W-:Y:S01]  /*a370*/  FADD.FTZ R7, R0, R3 ;  /* 0x0000000300077221 */ /* 0x002fe20000010000 */
[----:B------:R-:W-:Y:S01]  /*a380*/  SHF.R.U64 R174, R174, 0x3, RZ ;  /* 0x00000003aeae7819 */ /* 0x000fe200000012ff */
[----:B------:R-:W-:Y:S01]  /*a390*/  IMAD.MOV.U32 R6, RZ, RZ, RZ ;  /* 0x000000ffff067224 */ /* 0x000fe200078e00ff */
[----:B------:R-:W-:Y:S01]  /*a3a0*/  MOV R163, R12 ;  /* 0x0000000c00a37202 */ /* 0x000fe20000000f00 */
[----:B--2---:R-:W-:Y:S01]  /*a3b0*/  FADD.FTZ R12, R9, R10 ;  /* 0x0000000a090c7221 */ /* 0x004fe20000010000 */
[----:B------:R-:W-:Y:S01]  /*a3c0*/  SHF.R.U64 R14, R14, 0x3, RZ ;  /* 0x000000030e0e7819 */ /* 0x000fe200000012ff */
[----:B------:R-:W-:Y:S01]  /*a3d0*/  IMAD.MOV.U32 R10, RZ, RZ, RZ ;  /* 0x000000ffff0a7224 */ /* 0x000fe200078e00ff */
[----:B------:R-:W-:-:S02]  /*a3e0*/  LOP3.LUT R170, R170, R171, RZ, 0x3c, !PT ;  /* 0x000000abaaaa7212 */ /* 0x000fc400078e3cff */
[----:B------:R-:W-:Y:S02]  /*a3f0*/  IADD3.X R171, RZ, R17, RZ, P4, !PT ;  /* 0x00000011ffab7210 */ /* 0x000fe400027fe4ff */
[----:B------:R-:W-:Y:S02]  /*a400*/  FSETP.NE.FTZ.AND P4, PT, R7, RZ, PT ;  /* 0x000000ff0700720b */ /* 0x000fe40003f95000 */
[----:B------:R-:W-:Y:S01]  /*a410*/  LOP3.LUT R174, R174, R175, RZ, 0x3c, !PT ;  /* 0x000000afaeae7212 */ /* 0x000fe200078e3cff */
[----:B------:R-:W-:Y:S01]  /*a420*/  IMAD.X R175, RZ, RZ, R17, P5 ;  /* 0x000000ffffaf7224 */ /* 0x000fe200028e0611 */
[----:B------:R-:W-:Y:S02]  /*a430*/  LOP3.LUT R14, R14, R15, RZ, 0x3c, !PT ;  /* 0x0000000f0e0e7212 */ /* 0x000fe400078e3cff */
[----:B------:R-:W-:Y:S02]  /*a440*/  IADD3.X R15, RZ, R17, RZ, P3, !PT ;  /* 0x00000011ff0f7210 */ /* 0x000fe40001ffe4ff */
[----:B------:R-:W-:-:S02]  /*a450*/  FSETP.NE.FTZ.AND P5, PT, R12, RZ, PT ;  /* 0x000000ff0c00720b */ /* 0x000fc40003fb5000 */
[----:B------:R-:W-:Y:S02]  /*a460*/  R2UR UR5, R216 ;  /* 0x00000000d80572ca */ /* 0x000fe400000e0000 */
[C---:B------:R-:W-:Y:S01]  /*a470*/  IADD3 R169, P3, R16.reuse, 0x8020, RZ ;  /* 0x0000802010a97810 */ /* 0x040fe20007f7e0ff */
[----:B------:R-:W1:Y:S01]  /*a480*/  @P4 MUFU.LG2 R3, R7 ;  /* 0x0000000700034308 */ /* 0x000e620000000c00 */
[----:B------:R-:W-:Y:S02]  /*a490*/  R2UR UR12, R215 ;  /* 0x00000000d70c72ca */ /* 0x000fe400000e0000 */
[C---:B------:R-:W-:Y:S02]  /*a4a0*/  IADD3 R155, P6, R16.reuse, 0x4040, RZ ;  /* 0x00004040109b7810 */ /* 0x040fe40007fde0ff */
[----:B------:R-:W-:Y:S02]  /*a4b0*/  LOP3.LUT R168, R169, 0x380, RZ, 0xc0, !PT ;  /* 0x00000380a9a87812 */ /* 0x000fe400078ec0ff */
[----:B------:R-:W-:Y:S01]  /*a4c0*/  IADD3 R157, P0, R16, 0x4060, RZ ;  /* 0x00004060109d7810 */ /* 0x000fe20007f1e0ff */
[----:B------:R-:W2:Y:S01]  /*a4d0*/  @P5 MUFU.LG2 R11, R12 ;  /* 0x0000000c000b5308 */ /* 0x000ea20000000c00 */
[----:B------:R-:W-:Y:S01]  /*a4e0*/  MOV R13, UR7 ;  /* 0x00000007000d7c02 */ /* 0x000fe20008000f00 */
[----:B------:R-:W-:Y:S01]  /*a4f0*/  UIADD3 UR34, -UR5, URZ, URZ ;  /* 0x0000003f05227290 */ /* 0x000fe2000fffe13f */
[----:B------:R-:W-:Y:S01]  /*a500*/  LOP3.LUT R154, R155, 0x380, RZ, 0xc0, !PT ;  /* 0x000003809b9a7812 */ /* 0x000fe200078ec0ff */
[----:B------:R-:W-:Y:S01]  /*a510*/  ULDC UR7, c[0x0][0xa88] ;  /* 0x0002a20000077ab9 */ /* 0x000fe20000000800 */
[----:B------:R-:W-:Y:S01]  /*a520*/  SHF.R.U64 R168, R168, 0x3, RZ ;  /* 0x00000003a8a87819 */ /* 0x000fe200000012ff */
[----:B------:R-:W-:Y:S01]  /*a530*/  @!P1 VIADD R13, R13, 0x38860 ;  /* 0x000388600d0d9836 */ /* 0x000fe20000000000 */
[----:B------:R-:W-:Y:S01]  /*a540*/  IADD3 R159, P2, R16, 0x8000, RZ ;  /* 0x00008000109f7810 */ /* 0x000fe20007f5e0ff */
[----:B------:R1:W3:Y:S01]  /*a550*/  @P4 MUFU.RCP R6, R7 ;  /* 0x0000000700064308 */ /* 0x0002e20000001000 */
[----:B------:R-:W-:-:S02]  /*a560*/  LOP3.LUT R156, R157, 0x380, RZ, 0xc0, !PT ;  /* 0x000003809d9c7812 */ /* 0x000fc400078ec0ff */
[----:B------:R-:W-:Y:S02]  /*a570*/  SHF.R.U64 R154, R154, 0x3, RZ ;  /* 0x000000039a9a7819 */ /* 0x000fe400000012ff */
[----:B------:R-:W-:Y:S02]  /*a580*/  LOP3.LUT R168, R168, R169, RZ, 0x3c, !PT ;  /* 0x000000a9a8a87212 */ /* 0x000fe400078e3cff */
[----:B------:R-:W-:Y:S01]  /*a590*/  LOP3.LUT R158, R159, 0x380, RZ, 0xc0, !PT ;  /* 0x000003809f9e7812 */ /* 0x000fe200078ec0ff */
[----:B------:R4:W5:Y:S01]  /*a5a0*/  @P5 MUFU.RCP R10, R12 ;  /* 0x0000000c000a5308 */ /* 0x0009620000001000 */
[----:B------:R-:W-:Y:S01]  /*a5b0*/  SHF.R.U64 R156, R156, 0x3, RZ ;  /* 0x000000039c9c7819 */ /* 0x000fe200000012ff */
[----:B-1----:R-:W-:Y:S01]  /*a5c0*/  @P4 FMUL.FTZ R7, R3, 0.69314718246459960938 ;  /* 0x3f31721803074820 */ /* 0x002fe20000410000 */
[----:B------:R-:W-:Y:S01]  /*a5d0*/  IADD3.X R169, RZ, R17, RZ, P3, !PT ;  /* 0x00000011ffa97210 */ /* 0x000fe20001ffe4ff */
[----:B--2---:R-:W-:Y:S01]  /*a5e0*/  @P5 FMUL.FTZ R11, R11, 0.69314718246459960938 ;  /* 0x3f3172180b0b5820 */ /* 0x004fe20000410000 */
[----:B------:R-:W-:-:S02]  /*a5f0*/  IADD3 R21, P3, R16, 0xc060, RZ ;  /* 0x0000c06010157810 */ /* 0x000fc40007f7e0ff */
[----:B------:R-:W-:Y:S01]  /*a600*/  LOP3.LUT R154, R154, R155, RZ, 0x3c, !PT ;  /* 0x0000009b9a9a7212 */ /* 0x000fe200078e3cff */
[----:B------:R-:W-:Y:S01]  /*a610*/  IMAD.X R155, RZ, RZ, R17, P6 ;  /* 0x000000ffff9b7224 */ /* 0x000fe200030e0611 */
[----:B------:R-:W-:Y:S01]  /*a620*/  SHF.R.U64 R158, R158, 0x3, RZ ;  /* 0x000000039e9e7819 */ /* 0x000fe200000012ff */
[----:B----4-:R-:W-:Y:S01]  /*a630*/  @P4 FMUL.FTZ R12, R2, 0.69314718246459960938 ;  /* 0x3f317218020c4820 */ /* 0x010fe20000410000 */
[----:B------:R-:W-:Y:S01]  /*a640*/  LOP3.LUT R156, R156, R157, RZ, 0x3c, !PT ;  /* 0x0000009d9c9c7212 */ /* 0x000fe200078e3cff */
[----:B------:R-:W-:Y:S01]  /*a650*/  @P5 FMUL.FTZ R2, R2, 0.69314718246459960938 ;  /* 0x3f31721802025820 */ /* 0x000fe20000410000 */
[----:B------:R-:W-:Y:S02]  /*a660*/  @!P1 PRMT R13, RZ, 0x654, R13 ;  /* 0x00000654ff0d9816 */ /* 0x000fe4000000000d */
[----:B------:R-:W-:Y:S02]  /*a670*/  IADD3 R173, P6, R16, 0xc000, RZ ;  /* 0x0000c00010ad7810 */ /* 0x000fe40007fde0ff */
[----:B------:R-:W-:-:S02]  /*a680*/  IADD3.X R157, RZ, R17, RZ, P0, !PT ;  /* 0x00000011ff9d7210 */ /* 0x000fc400007fe4ff */
[----:B------:R-:W-:Y:S02]  /*a690*/  LOP3.LUT R8, R21, 0x380, RZ, 0xc0, !PT ;  /* 0x0000038015087812 */ /* 0x000fe400078ec0ff */
[----:B------:R-:W-:Y:S02]  /*a6a0*/  IADD3 R177, P0, R16, 0xc020, RZ ;  /* 0x0000c02010b17810 */ /* 0x000fe40007f1e0ff */
[----:B------:R-:W-:Y:S01]  /*a6b0*/  LOP3.LUT R158, R158, R159, RZ, 0x3c, !PT ;  /* 0x0000009f9e9e7212 */ /* 0x000fe200078e3cff */
[----:B------:R-:W-:Y:S01]  /*a6c0*/  IMAD.X R159, RZ, RZ, R17, P2 ;  /* 0x000000ffff9f7224 */ /* 0x000fe200010e0611 */
[----:B------:R-:W-:Y:S02]  /*a6d0*/  LOP3.LUT R167, R16, 0x380, RZ, 0xc0, !PT ;  /* 0x0000038010a77812 */ /* 0x000fe400078ec0ff */
[----:B------:R-:W-:Y:S02]  /*a6e0*/  LOP3.LUT R172, R173, 0x380, RZ, 0xc0, !PT ;  /* 0x00000380adac7812 */ /* 0x000fe400078ec0ff */
[----:B------:R-:W-:-:S02]  /*a6f0*/  SHF.R.U64 R8, R8, 0x3, RZ ;  /* 0x0000000308087819 */ /* 0x000fc400000012ff */
[----:B------:R-:W-:Y:S02]  /*a700*/  IADD3 R179, P2, R16, 0xc040, RZ ;  /* 0x0000c04010b37810 */ /* 0x000fe40007f5e0ff */
[----:B------:R-:W-:Y:S02]  /*a710*/  LOP3.LUT R176, R177, 0x380, RZ, 0xc0, !PT ;  /* 0x00000380b1b07812 */ /* 0x000fe400078ec0ff */
[----:B------:R-:W-:Y:S02]  /*a720*/  SHF.R.U64 R167, R167, 0x3, RZ ;  /* 0x00000003a7a77819 */ /* 0x000fe400000012ff */
[----:B------:R-:W-:Y:S02]  /*a730*/  SHF.R.U64 R172, R172, 0x3, RZ ;  /* 0x00000003acac7819 */ /* 0x000fe400000012ff */
[----:B------:R-:W-:Y:S02]  /*a740*/  LOP3.LUT R8, R8, R21, RZ, 0x3c, !PT ;  /* 0x0000001508087212 */ /* 0x000fe400078e3cff */
[----:B------:R-:W-:-:S02]  /*a750*/  MOV R162, R152 ;  /* 0x0000009800a27202 */ /* 0x000fc40000000f00 */
[----:B------:R-:W-:Y:S02]  /*a760*/  IADD3.X R9, RZ, R17, RZ, P3, !PT ;  /* 0x00000011ff097210 */ /* 0x000fe40001ffe4ff */
[----:B------:R-:W-:Y:S02]  /*a770*/  LOP3.LUT R178, R179, 0x380, RZ, 0xc0, !PT ;  /* 0x00000380b3b27812 */ /* 0x000fe400078ec0ff */
[----:B------:R-:W-:Y:S02]  /*a780*/  SHF.R.U64 R176, R176, 0x3, RZ ;  /* 0x00000003b0b07819 */ /* 0x000fe400000012ff */
[----:B------:R-:W-:Y:S02]  /*a790*/  MOV R153, R156 ;  /* 0x0000009c00997202 */ /* 0x000fe40000000f00 */
[----:B------:R-:W-:Y:S01]  /*a7a0*/  MOV R156, R158 ;  /* 0x0000009e009c7202 */ /* 0x000fe20000000f00 */
[----:B------:R-:W-:Y:S01]  /*a7b0*/  IMAD.MOV.U32 R158, RZ, RZ, -0x800000 ;  /* 0xff800000ff9e7424 */ /* 0x000fe200078e00ff */
[----:B------:R-:W-:Y:S01]  /*a7c0*/  LOP3.LUT R166, R167, R16, RZ, 0x3c, !PT ;  /* 0x00000010a7a67212 */ /* 0x000fe200078e3cff */
[----:B------:R-:W-:Y:S01]  /*a7d0*/  IMAD.MOV.U32 R167, RZ, RZ, R17 ;  /* 0x000000ffffa77224 */ /* 0x000fe200078e0011 */
[----:B------:R-:W-:Y:S01]  /*a7e0*/  LOP3.LUT R172, R172, R173, RZ, 0x3c, !PT ;  /* 0x000000adacac7212 */ /* 0x000fe200078e3cff */
[----:B------:R-:W-:Y:S01]  /*a7f0*/  @P4 FFMA.FTZ R158, R12, R5, R7 ;  /* 0x000000050c9e4223 */ /* 0x000fe20000010007 */
[----:B------:R-:W-:-:S02]  /*a800*/  MOV R159, R8 ;  /* 0x00000008009f7202 */ /* 0x000fc40000000f00 */
[----:B------:R-:W-:Y:S02]  /*a810*/  SHF.R.U64 R178, R178, 0x3, RZ ;  /* 0x00000003b2b27819 */ /* 0x000fe400000012ff */
[----:B------:R-:W-:Y:S02]  /*a820*/  LOP3.LUT R176, R176, R177, RZ, 0x3c, !PT ;  /* 0x000000b1b0b07212 */ /* 0x000fe400078e3cff */
[-C--:B------:R-:W-:Y:S02]  /*a830*/  IADD3.X R173, RZ, R17.reuse, RZ, P6, !PT ;  /* 0x00000011ffad7210 */ /* 0x080fe400037fe4ff */
[----:B------:R-:W-:Y:S02]  /*a840*/  IADD3.X R177, RZ, R17, RZ, P0, !PT ;  /* 0x00000011ffb17210 */ /* 0x000fe400007fe4ff */
[----:B------:R-:W-:Y:S01]  /*a850*/  MOV R157, 0xff800000 ;  /* 0xff800000009d7802 */ /* 0x000fe20000000f00 */
[----:B------:R-:W-:Y:S01]  /*a860*/  @P5 FFMA.FTZ R157, R2, R4, R11 ;  /* 0x00000004029d5223 */ /* 0x000fe2000001000b */
[----:B------:R-:W-:-:S02]  /*a870*/  LOP3.LUT P0, RZ, R214, 0x3, RZ, 0xc0, !PT ;  /* 0x00000003d6ff7812 */ /* 0x000fc4000780c0ff */
[----:B------:R-:W-:Y:S02]  /*a880*/  MOV R154, R154 ;  /* 0x0000009a009a7202 */ /* 0x000fe40000000f00 */
[----:B------:R-:W-:Y:S02]  /*a890*/  MOV R21, R170 ;  /* 0x000000aa00157202 */ /* 0x000fe40000000f00 */
[----:B------:R-:W-:Y:S01]  /*a8a0*/  LOP3.LUT R178, R178, R179, RZ, 0x3c, !PT ;  /* 0x000000b3b2b27212 */ /* 0x000fe200078e3cff */
[----:B------:R-:W-:Y:S01]  /*a8b0*/  IMAD.X R179, RZ, RZ, R17, P2 ;  /* 0x000000ffffb37224 */ /* 0x000fe200010e0611 */
[----:B------:R-:W-:Y:S02]  /*a8c0*/  MOV R166, R166 ;  /* 0x000000a600a67202 */ /* 0x000fe40000000f00 */
[----:B------:R-:W-:Y:S02]  /*a8d0*/  MOV R155, R168 ;  /* 0x000000a8009b7202 */ /* 0x000fe40000000f00 */
[----:B------:R-:W-:-:S02]  /*a8e0*/  MOV R152, R174 ;  /* 0x000000ae00987202 */ /* 0x000fc40000000f00 */
[----:B------:R-:W-:Y:S02]  /*a8f0*/  MOV R22, R172 ;  /* 0x000000ac00167202 */ /* 0x000fe40000000f00 */
[----:B------:R-:W-:Y:S02]  /*a900*/  MOV R164, R14 ;  /* 0x0000000e00a47202 */ /* 0x000fe40000000f00 */
[----:B------:R-:W-:Y:S02]  /*a910*/  MOV R0, R176 ;  /* 0x000000b000007202 */ /* 0x000fe40000000f00 */
[----:B------:R-:W-:Y:S01]  /*a920*/  MOV R20, R178 ;  /* 0x000000b200147202 */ /* 0x000fe20000000f00 */
[----:B------:R-:W-:Y:S02]  /*a930*/  WARPGROUP.DEPBAR.LE gsb0, 0x0 ;  /* 0x00008000000079c5 */ /* 0x000fe40000010000 */
[----:B------:R-:W-:-:S06]  /*a940*/  WARPGROUP.ARRIVE ;  /* 0x00000000000079c5 */ /* 0x000fcc0000000000 */
[----:B------:R-:W-:Y:S01]  /*a950*/  HGMMA.64x256x16.F32.BF16 R24, R204, gdesc[UR8].tnspB, R24, gsb0 ;  /* 0x43e00008cc187df0 */ /* 0x000fe20008001818 */
[----:B------:R-:W-:Y:S01]  /*a960*/  UMOV UR10, UR6 ;  /* 0x00000006000a7c82 */ /* 0x000fe20008000000 */
[----:B------:R-:W-:Y:S01]  /*a970*/  UMOV UR11, 0x40000040 ;  /* 0x40000040000b7882 */ /* 0x000fe20000000000 */
[----:B------:R-:W-:Y:S02]  /*a980*/  UIADD3 UR6, UR4, 0x180, URZ ;  /* 0x0000018004067890 */ /* 0x000fe4000fffe03f */
[----:B------:R-:W-:Y:S01]  /*a990*/  UIADD3 UR4, UR4, 0x200, URZ ;  /* 0x0000020004047890 */ /* 0x000fe2000fffe03f */
[----:B------:R-:W-:Y:S02]  /*a9a0*/  WARPGROUP.DEPBAR.LE gsb0, 0x0 ;  /* 0x00008000000079c5 */ /* 0x000fe40000010000 */
[----:B------:R-:W-:-:S15]  /*a9b0*/  WARPGROUP.ARRIVE ;  /* 0x00000000000079c5 */ /* 0x000fde0000000000 */
[----:B------:R-:W-:-:S05]  /*a9c0*/  NOP ;  /* 0x0000000000007918 */ /* 0x000fca0000000000 */
[----:B------:R-:W-:Y:S01]  /*a9d0*/  HGMMA.64x256x16.F32.BF16 R24, R200, gdesc[UR8].tnspB, R24, gsb0 ;  /* 0x43e00008c8187df0 */ /* 0x000fe20008001818 */
[----:B------:R-:W-:Y:S01]  /*a9e0*/  UMOV UR10, UR6 ;  /* 0x00000006000a7c82 */ /* 0x000fe20008000000 */
[----:B------:R-:W-:Y:S01]  /*a9f0*/  UMOV UR11, 0x40000040 ;  /* 0x40000040000b7882 */ /* 0x000fe20000000000 */
[----:B------:R-:W-:Y:S02]  /*aa00*/  WARPGROUP.DEPBAR.LE gsb0, 0x0 ;  /* 0x00008000000079c5 */ /* 0x000fe40000010000 */
[----:B------:R-:W-:-:S15]  /*aa10*/  WARPGROUP.ARRIVE ;  /* 0x00000000000079c5 */ /* 0x000fde0000000000 */
[----:B------:R-:W-:-:S08]  /*aa20*/  NOP ;  /* 0x0000000000007918 */ /* 0x000fd00000000000 */
[----:B------:R-:W-:Y:S01]  /*aa30*/  HGMMA.64x256x16.F32.BF16 R24, R196, gdesc[UR8].tnspB, R24, gsb0 ;  /* 0x43e00008c4187df0 */ /* 0x000fe20008001818 */
[----:B------:R-:W-:Y:S01]  /*aa40*/  UMOV UR10, UR4 ;  /* 0x00000004000a7c82 */ /* 0x000fe20008000000 */
[----:B------:R-:W-:Y:S01]  /*aa50*/  UMOV UR11, 0x40000040 ;  /* 0x40000040000b7882 */ /* 0x000fe20000000000 */
[----:B------:R-:W-:Y:S02]  /*aa60*/  ULDC UR4, c[0x0][0xdb4] ;  /* 0x00036d0000047ab9 */ /* 0x000fe40000000800 */
[----:B------:R-:W-:-:S03]  /*aa70*/  UIMAD UR35, UR4, UR35, UR5 ;  /* 0x00000023042372a4 */ /* 0x000fc6000f8e0205 */
[----:B------:R-:W-:Y:S01]  /*aa80*/  ULDC UR5, c[0x0][0xda8] ;  /* 0x00036a0000057ab9 */ /* 0x000fe20000000800 */
[----:B------:R-:W-:Y:S02]  /*aa90*/  USHF.R.S32.HI UR4, URZ, 0x1f, UR35 ;  /* 0x0000001f3f047899 */ /* 0x000fe40008011423 */
[----:B------:R-:W-:Y:S02]  /*aaa0*/  UIMAD UR34, UR5, UR34, UR12 ;  /* 0x00000022052272a4 */ /* 0x000fe4000f8e020c */
[----:B------:R-:W-:Y:S02]  /*aab0*/  UIMAD UR6, UR4, UR8, URZ ;  /* 0x00000008040672a4 */ /* 0x000fe4000f8e023f */
[----:B------:R-:W-:Y:S02]  /*aac0*/  USHF.L.U32 UR34, UR34, 0x7, URZ ;  /* 0x0000000722227899 */ /* 0x000fe4000800063f */
[----:B------:R-:W-:Y:S02]  /*aad0*/  UIMAD.WIDE.U32 UR4, UR35, UR8, URZ ;  /* 0x00000008230472a5 */ /* 0x000fe4000f8e003f */
[----:B------:R-:W-:-:S02]  /*aae0*/  UIMAD UR6, UR35, UR9, UR6 ;  /* 0x00000009230672a4 */ /* 0x000fc4000f8e0206 */
[----:B------:R-:W-:Y:S01]  /*aaf0*/  IADD3 R160, R219, UR34, RZ ;  /* 0x00000022dba07c10 */ /* 0x000fe2000fffe0ff */
[----:B------:R-:W-:Y:S01]  /*ab00*/  ULDC.64 UR12, c[0x0][0x208] ;  /* 0x00008200000c7ab9 */ /* 0x000fe20000000a00 */
[----:B------:R-:W-:Y:S01]  /*ab10*/  MOV R9, UR5 ;  /* 0x0000000500097c02 */ /* 0x000fe20008000f00 */
[----:B------:R-:W-:Y:S01]  /*ab20*/  IMAD.U32 R8, RZ, RZ, UR4 ;  /* 0x00000004ff087e24 */ /* 0x000fe2000f8e00ff */
[----:B------:R-:W-:Y:S01]  /*ab30*/  UIADD3 UR4, UR5, UR6, URZ ;  /* 0x0000000605047290 */ /* 0x000fe2000fffe03f */
[----:B------:R-:W-:Y:S02]  /*ab40*/  VIADD R9, R160, 0x8 ;  /* 0x00000008a0097836 */ /* 0x000fe40000000000 */
[----:B------:R-:W-:-:S03]  /*ab50*/  IMAD.MOV.U32 R2, RZ, RZ, R8 ;  /* 0x000000ffff027224 */ /* 0x000fc600078e0008 */
[----:B------:R-:W-:Y:S02]  /*ab60*/  ISETP.GE.OR P2, PT, R9, UR7, P0 ;  /* 0x0000000709007c0c */ /* 0x000fe40008746670 */
[----:B------:R-:W-:Y:S01]  /*ab70*/  MOV R3, UR4 ;  /* 0x0000000400037c02 */ /* 0x000fe20008000f00 */
[----:B------:R-:W-:Y:S01]  /*ab80*/  USHF.R.S32.HI UR4, URZ, 0x1f, UR36 ;  /* 0x0000001f3f047899 */ /* 0x000fe20008011424 */
[----:B------:R-:W-:Y:S01]  /*ab90*/  ISETP.GE.OR P0, PT, R160, UR7, P0 ;  /* 0x00000007a0007c0c */ /* 0x000fe20008706670 */
[----:B------:R-:W-:Y:S02]  /*aba0*/  WARPGROUP.DEPBAR.LE gsb0, 0x0 ;  /* 0x00008000000079c5 */ /* 0x000fe40000010000 */
[----:B------:R-:W-:-:S06]  /*abb0*/  WARPGROUP.ARRIVE ;  /* 0x00000000000079c5 */ /* 0x000fcc0000000000 */
[----:B------:R-:W-:Y:S01]  /*abc0*/  HGMMA.64x256x16.F32.BF16 R24, R192, gdesc[UR8].tnspB, R24, gsb0 ;  /* 0x43e00008c0187df0 */ /* 0x000fe20008001818 */
[----:B------:R-:W-:Y:S02]  /*abd0*/  R2UR UR10, R212 ;  /* 0x00000000d40a72ca */ /* 0x000fe400000e0000 */
[----:B------:R-:W-:Y:S02]  /*abe0*/  WARPGROUP.DEPBAR.LE gsb0, 0x0 ;  /* 0x00008000000079c5 */ /* 0x000fe40000010000 */
[----:B------:R1:W-:Y:S01]  /*abf0*/  @!P1 SYNCS.ARRIVE.TRANS64.RED.A1T0 RZ, [R13+URZ], RZ ;  /* 0x000000ff0dff99a7 */ /* 0x0003e2000810043f */
[-C--:B---3--:R-:W-:Y:S01]  /*ac00*/  FMUL.FTZ R12, R41, R6.reuse ;  /* 0x00000006290c7220 */ /* 0x088fe20000410000 */
[-C--:B------:R-:W-:Y:S01]  /*ac10*/  FMUL.FTZ R4, R25, R6.reuse ;  /* 0x0000000619047220 */ /* 0x080fe20000410000 */
[----:B------:R-:W-:Y:S01]  /*ac20*/  FMUL.FTZ R5, R24, R6 ;  /* 0x0000000618057220 */ /* 0x000fe20000410000 */
[-C--:B-----5:R-:W-:Y:S01]  /*ac30*/  FMUL.FTZ R7, R27, R10.reuse ;  /* 0x0000000a1b077220 */ /* 0x0a0fe20000410000 */
[----:B------:R-:W-:Y:S01]  /*ac40*/  FMUL.FTZ R170, R26, R10 ;  /* 0x0000000a1aaa7220 */ /* 0x000fe20000410000 */
[-C--:B------:R-:W-:Y:S01]  /*ac50*/  FMUL.FTZ R167, R29, R6.reuse ;  /* 0x000000061da77220 */ /* 0x080fe20000410000 */
[-C--:B------:R-:W-:Y:S01]  /*ac60*/  FMUL.FTZ R172, R28, R6.reuse ;  /* 0x000000061cac7220 */ /* 0x080fe20000410000 */
[----:B-1----:R-:W-:Y:S01]  /*ac70*/  FMUL.FTZ R13, R40, R6 ;  /* 0x00000006280d7220 */ /* 0x002fe20000410000 */
[-C--:B------:R-:W-:Y:S01]  /*ac80*/  FMUL.FTZ R169, R31, R10.reuse ;  /* 0x0000000a1fa97220 */ /* 0x080fe20000410000 */
[----:B------:R-:W1:Y:S01]  /*ac90*/  LDC.64 R40, c[0x0][0xb78] ;  /* 0x0002de00ff287b82 */ /* 0x000e620000000a00 */
[----:B------:R-:W-:Y:S01]  /*aca0*/  FMUL.FTZ R174, R30, R10 ;  /* 0x0000000a1eae7220 */ /* 0x000fe20000410000 */
[-C--:B------:R-:W-:Y:S01]  /*acb0*/  FMUL.FTZ R8, R33, R6.reuse ;  /* 0x0000000621087220 */ /* 0x080fe20000410000 */
[-C--:B------:R-:W-:Y:S01]  /*acc0*/  FMUL.FTZ R9, R32, R6.reuse ;  /* 0x0000000620097220 */ /* 0x080fe20000410000 */
[-C--:B------:R-:W-:Y:S01]  /*acd0*/  FMUL.FTZ R11, R37, R6.reuse ;  /* 0x00000006250b7220 */ /* 0x080fe20000410000 */
[-C--:B------:R-:W-:Y:S01]  /*ace0*/  FMUL.FTZ R168, R36, R6.reuse ;  /* 0x0000000624a87220 */ /* 0x080fe20000410000 */
[-C--:B------:R-:W-:Y:S01]  /*acf0*/  FMUL.FTZ R14, R45, R6.reuse ;  /* 0x000000062d0e7220 */ /* 0x080fe20000410000 */
[----:B------:R-:W-:Y:S01]  /*ad00*/  FMUL.FTZ R15, R44, R6 ;  /* 0x000000062c0f7220 */ /* 0x000fe20000410000 */
[----:B------:R-:W-:Y:S01]  /*ad10*/  F2FP.BF16.F32.PACK_AB R4, R4, R5 ;  /* 0x000000050404723e */ /* 0x000fe200000010ff */
        /* <DEDUP_REMOVED lines=61> */
[----:B------:R-:W-:Y:S01]  /*b0f0*/  F2FP.BF16.F32.PACK_AB R6, R167, R172 ;  /* 0x000000aca706723e */ /* 0x000fe200000010ff */
[----:B------:R-:W-:Y:S01]  /*b100*/  FMUL.FTZ R51, R51, R10 ;  /* 0x0000000a33337220 */ /* 0x000fe20000410000 */
[----:B------:R-:W-:Y:S01]  /*b110*/  F2FP.BF16.F32.PACK_AB R7, R169, R174 ;  /* 0x000000aea907723e */ /* 0x000fe200000010ff */
[----:B------:R-:W-:Y:S01]  /*b120*/  BAR.SYNC.DEFER_BLOCKING 0x1, 0x100 ;  /* 0x0044000000007b1d */ /* 0x000fe20000010000 */
        /* <DEDUP_REMOVED lines=52> */
[----:B------:R2:W-:Y:S01]  /*b470*/  STSM.16.M88.4 [R166], R4 ;  /* 0x00000004a6007844 */ /* 0x0005e20000000200 */
[----:B------:R-:W-:Y:S01]  /*b480*/  F2FP.BF16.F32.PACK_AB R10, R11, R168 ;  /* 0x000000a80b0a723e */ /* 0x000fe200000010ff */
[----:B-1----:R-:W-:Y:S01]  /*b490*/  IMAD.WIDE.U32 R2, R40, UR36, R2 ;  /* 0x0000002428027c25 */ /* 0x002fe2000f8e0002 */
[----:B------:R-:W-:-:S02]  /*b4a0*/  F2FP.BF16.F32.PACK_AB R9, R35, R34 ;  /* 0x000000222309723e */ /* 0x000fc400000010ff */
[----:B------:R-:W-:Y:S02]  /*b4b0*/  F2FP.BF16.F32.PACK_AB R11, R39, R38 ;  /* 0x00000026270b723e */ /* 0x000fe400000010ff */
[----:B------:R-:W-:Y:S02]  /*b4c0*/  F2FP.BF16.F32.PACK_AB R12, R12, R13 ;  /* 0x0000000d0c0c723e */ /* 0x000fe400000010ff */
[----:B------:R-:W-:Y:S01]  /*b4d0*/  F2FP.BF16.F32.PACK_AB R14, R14, R15 ;  /* 0x0000000f0e0e723e */ /* 0x000fe200000010ff */
[----:B------:R-:W-:Y:S01]  /*b4e0*/  STSM.16.M88.4 [R161], R8 ;  /* 0x00000008a1007844 */ /* 0x000fe20000000200 */
[----:B------:R-:W-:Y:S02]  /*b4f0*/  F2FP.BF16.F32.PACK_AB R13, R43, R42 ;  /* 0x0000002a2b0d723e */ /* 0x000fe400000010ff */
[----:B------:R-:W-:Y:S02]  /*b500*/  F2FP.BF16.F32.PACK_AB R15, R47, R46 ;  /* 0x0000002e2f0f723e */ /* 0x000fe400000010ff */
[----:B------:R-:W-:-:S02]  /*b510*/  F2FP.BF16.F32.PACK_AB R24, R24, R25 ;  /* 0x000000191818723e */ /* 0x000fc400000010ff */
[----:B------:R-:W-:Y:S01]  /*b520*/  F2FP.BF16.F32.PACK_AB R26, R26, R27 ;  /* 0x0000001b1a1a723e */ /* 0x000fe200000010ff */
[----:B------:R-:W-:Y:S01]  /*b530*/  STSM.16.M88.4 [R165], R12 ;  /* 0x0000000ca5007844 */ /* 0x000fe20000000200 */
[----:B------:R-:W-:Y:S02]  /*b540*/  F2FP.BF16.F32.PACK_AB R25, R51, R50 ;  /* 0x000000323319723e */ /* 0x000fe400000010ff */
[----:B------:R-:W-:Y:S02]  /*b550*/  F2FP.BF16.F32.PACK_AB R27, R55, R54 ;  /* 0x00000036371b723e */ /* 0x000fe400000010ff */
[----:B--2---:R-:W-:Y:S02]  /*b560*/  F2FP.BF16.F32.PACK_AB R4, R57, R56 ;  /* 0x000000383904723e */ /* 0x004fe400000010ff */
[----:B------:R-:W-:Y:S01]  /*b570*/  F2FP.BF16.F32.PACK_AB R5, R59, R58 ;  /* 0x0000003a3b05723e */ /* 0x000fe200000010ff */
[----:B------:R-:W-:Y:S01]  /*b580*/  STSM.16.M88.4 [R164], R24 ;  /* 0x00000018a4007844 */ /* 0x000fe20000000200 */
[----:B------:R-:W-:-:S02]  /*b590*/  F2FP.BF16.F32.PACK_AB R6, R61, R60 ;  /* 0x0000003c3d06723e */ /* 0x000fc400000010ff */
[----:B------:R-:W-:Y:S02]  /*b5a0*/  F2FP.BF16.F32.PACK_AB R7, R63, R62 ;  /* 0x0000003e3f07723e */ /* 0x000fe400000010ff */
[----:B------:R-:W-:Y:S02]  /*b5b0*/  F2FP.BF16.F32.PACK_AB R28, R28, R29 ;  /* 0x0000001d1c1c723e */ /* 0x000fe400000010ff */
[----:B------:R-:W-:Y:S01]  /*b5c0*/  F2FP.BF16.F32.PACK_AB R30, R30, R31 ;  /* 0x0000001f1e1e723e */ /* 0x000fe200000010ff */
[----:B------:R1:W-:Y:S01]  /*b5d0*/  STSM.16.M88.4 [R163], R4 ;  /* 0x00000004a3007844 */ /* 0x0003e20000000200 */
[----:B------:R-:W-:Y:S02]  /*b5e0*/  F2FP.BF16.F32.PACK_AB R29, R67, R66 ;  /* 0x00000042431d723e */ /* 0x000fe400000010ff */
[----:B------:R-:W-:Y:S02]  /*b5f0*/  F2FP.BF16.F32.PACK_AB R31, R71, R70 ;  /* 0x00000046471f723e */ /* 0x000fe400000010ff */
[----:B------:R-:W-:-:S02]  /*b600*/  F2FP.BF16.F32.PACK_AB R32, R32, R33 ;  /* 0x000000212020723e */ /* 0x000fc400000010ff */
[----:B------:R-:W-:Y:S01]  /*b610*/  F2FP.BF16.F32.PACK_AB R33, R75, R74 ;  /* 0x0000004a4b21723e */ /* 0x000fe200000010ff */
[----:B------:R-:W-:Y:S01]  /*b620*/  STSM.16.M88.4 [R162], R28 ;  /* 0x0000001ca2007844 */ /* 0x000fe20000000200 */
[----:B------:R-:W-:Y:S02]  /*b630*/  F2FP.BF16.F32.PACK_AB R34, R77, R76 ;  /* 0x0000004c4d22723e */ /* 0x000fe400000010ff */
[----:B------:R-:W-:Y:S02]  /*b640*/  F2FP.BF16.F32.PACK_AB R35, R79, R78 ;  /* 0x0000004e4f23723e */ /* 0x000fe400000010ff */
[----:B------:R-:W-:Y:S02]  /*b650*/  F2FP.BF16.F32.PACK_AB R36, R36, R37 ;  /* 0x000000252424723e */ /* 0x000fe400000010ff */
[----:B------:R-:W-:Y:S01]  /*b660*/  F2FP.BF16.F32.PACK_AB R37, R83, R82 ;  /* 0x000000525325723e */ /* 0x000fe200000010ff */
[----:B------:R-:W-:Y:S01]  /*b670*/  STSM.16.M88.4 [R154], R32 ;  /* 0x000000209a007844 */ /* 0x000fe20000000200 */
[----:B------:R-:W-:Y:S01]  /*b680*/  F2FP.BF16.F32.PACK_AB R38, R85, R84 ;  /* 0x000000545526723e */ /* 0x000fe200000010ff */
[----:B-1----:R-:W-:Y:S01]  /*b690*/  IMAD R4, R40, UR4, RZ ;  /* 0x0000000428047c24 */ /* 0x002fe2000f8e02ff */
[----:B------:R-:W-:Y:S01]  /*b6a0*/  F2FP.BF16.F32.PACK_AB R39, R87, R86 ;  /* 0x000000565727723e */ /* 0x000fe200000010ff */
[----:B------:R-:W-:Y:S01]  /*b6b0*/  ULDC.64 UR4, c[0x0][0xb40] ;  /* 0x0002d00000047ab9 */ /* 0x000fe20000000a00 */
[----:B------:R-:W-:Y:S01]  /*b6c0*/  F2FP.BF16.F32.PACK_AB R96, R97, R96 ;  /* 0x000000606160723e */ /* 0x000fe200000010ff */
[----:B------:R-:W-:Y:S01]  /*b6d0*/  IMAD R4, R41, UR36, R4 ;  /* 0x0000002429047c24 */ /* 0x000fe2000f8e0204 */
[----:B------:R-:W-:Y:S01]  /*b6e0*/  F2FP.BF16.F32.PACK_AB R8, R89, R88 ;  /* 0x000000585908723e */ /* 0x000fe200000010ff */
[----:B------:R-:W-:Y:S01]  /*b6f0*/  STSM.16.M88.4 [R153], R36 ;  /* 0x0000002499007844 */ /* 0x000fe20000000200 */
[----:B------:R-:W-:-:S02]  /*b700*/  F2FP.BF16.F32.PACK_AB R9, R91, R90 ;  /* 0x0000005a5b09723e */ /* 0x000fc400000010ff */
[----:B------:R-:W-:Y:S02]  /*b710*/  F2FP.BF16.F32.PACK_AB R10, R93, R92 ;  /* 0x0000005c5d0a723e */ /* 0x000fe400000010ff */
[----:B------:R-:W-:Y:S02]  /*b720*/  F2FP.BF16.F32.PACK_AB R11, R95, R94 ;  /* 0x0000005e5f0b723e */ /* 0x000fe400000010ff */
[----:B------:R-:W-:Y:S02]  /*b730*/  F2FP.BF16.F32.PACK_AB R97, R99, R98 ;  /* 0x000000626361723e */ /* 0x000fe400000010ff */
[----:B------:R-:W-:Y:S01]  /*b740*/  F2FP.BF16.F32.PACK_AB R104, R105, R104 ;  /* 0x000000686968723e */ /* 0x000fe200000010ff */
[----:B------:R-:W-:Y:S01]  /*b750*/  STSM.16.M88.4 [R156], R8 ;  /* 0x000000089c007844 */ /* 0x000fe20000000200 */
[----:B------:R-:W-:Y:S02]  /*b760*/  F2FP.BF16.F32.PACK_AB R98, R101, R100 ;  /* 0x000000646562723e */ /* 0x000fe400000010ff */
[----:B------:R-:W-:-:S02]  /*b770*/  F2FP.BF16.F32.PACK_AB R99, R103, R102 ;  /* 0x000000666763723e */ /* 0x000fc400000010ff */
[----:B------:R-:W-:Y:S02]  /*b780*/  F2FP.BF16.F32.PACK_AB R105, R107, R106 ;  /* 0x0000006a6b69723e */ /* 0x000fe400000010ff */
[----:B------:R-:W-:Y:S01]  /*b790*/  F2FP.BF16.F32.PACK_AB R112, R113, R112 ;  /* 0x000000707170723e */ /* 0x000fe200000010ff */
[----:B------:R-:W-:Y:S01]  /*b7a0*/  STSM.16.M88.4 [R155], R96 ;  /* 0x000000609b007844 */ /* 0x000fe20000000200 */
[----:B------:R-:W-:Y:S02]  /*b7b0*/  F2FP.BF16.F32.PACK_AB R106, R109, R108 ;  /* 0x0000006c6d6a723e */ /* 0x000fe400000010ff */
[----:B------:R-:W-:Y:S02]  /*b7c0*/  F2FP.BF16.F32.PACK_AB R107, R111, R110 ;  /* 0x0000006e6f6b723e */ /* 0x000fe400000010ff */
[----:B------:R-:W-:Y:S02]  /*b7d0*/  F2FP.BF16.F32.PACK_AB R113, R115, R114 ;  /* 0x000000727371723e */ /* 0x000fe400000010ff */
[----:B------:R-:W-:Y:S01]  /*b7e0*/  F2FP.BF16.F32.PACK_AB R120, R121, R120 ;  /* 0x000000787978723e */ /* 0x000fe200000010ff */
[----:B------:R-:W-:Y:S01]  /*b7f0*/  STSM.16.M88.4 [R21], R104 ;  /* 0x0000006815007844 */ /* 0x000fe20000000200 */
        /* <DEDUP_REMOVED lines=21> */
[----:B------:R-:W-:Y:S02]  /*b950*/  SHF.R.S32.HI R5, RZ, 0x1f, R160 ;  /* 0x0000001fff057819 */ /* 0x000fe400000114a0 */
[----:B------:R-:W-:Y:S01]  /*b960*/  IADD3 R160, P1, R160, R2, RZ ;  /* 0x00000002a0a07210 */ /* 0x000fe20007f3e0ff */
[----:B------:R-:W-:Y:S03]  /*b970*/  STSM.16.M88.4 [R159], R144 ;  /* 0x000000909f007844 */ /* 0x000fe60000000200 */
[----:B------:R-:W-:Y:S01]  /*b980*/  IADD3.X R5, R5, R3, R4, P1, !PT ;  /* 0x0000000305057210 */ /* 0x000fe20000ffe404 */
[----:B------:R-:W-:Y:S01]  /*b990*/  @!PT LDS RZ, [RZ] ;  /* 0x00000000fffff984 */ /* 0x000fe20000000800 */
[----:B------:R-:W-:Y:S01]  /*b9a0*/  @!PT LDS RZ, [RZ] ;  /* 0x00000000fffff984 */ /* 0x000fe20000000800 */
[----:B------:R-:W-:Y:S01]  /*b9b0*/  @!PT LDS RZ, [RZ] ;  /* 0x00000000fffff984 */ /* 0x000fe20000000800 */
[----:B------:R-:W-:Y:S01]  /*b9c0*/  @!PT LDS RZ, [RZ] ;  /* 0x00000000fffff984 */ /* 0x000fe20000000800 */
[----:B------:R1:W-:Y:S06]  /*b9d0*/  MEMBAR.ALL.CTA ;  /* 0x0000000000007992 */ /* 0x0003ec0000008000 */
[----:B-1----:R-:W1:Y:S02]  /*b9e0*/  FENCE.VIEW.ASYNC.S ;  /* 0x00000000000073c6 */ /* 0x002e640000000000 */
[----:B-1----:R-:W-:Y:S06]  /*b9f0*/  BAR.ARV 0x1, 0x120 ;  /* 0x0044800000007b1d */ /* 0x002fec0000002000 */
[C---:B------:R-:W-:Y:S01]  /*ba00*/  LEA R2, P1, R160.reuse, UR4, 0x2 ;  /* 0x00000004a0027c11 */ /* 0x040fe2000f8210ff */
[----:B------:R-:W-:Y:S01]  /*ba10*/  ULDC UR4, c[0x0][0xc] ;  /* 0x0000030000047ab9 */ /* 0x000fe20000000800 */
[----:B------:R-:W1:Y:S01]  /*ba20*/  SHFL.IDX PT, R4, R218, RZ, 0x1f ;  /* 0x00001fffda047589 */ /* 0x000e6200000e0000 */
[----:B------:R-:W-:Y:S01]  /*ba30*/  UIADD3 UR10, UR4, UR10, URZ ;  /* 0x0000000a040a7290 */ /* 0x000fe2000fffe03f */
[----:B------:R-:W-:-:S05]  /*ba40*/  LEA.HI.X R3, R160, UR5, R5, 0x2, P1 ;  /* 0x00000005a0037c11 */ /* 0x000fca00088f1405 */
[----:B------:R2:W-:Y:S01]  /*ba50*/  @!P0 STG.E desc[UR12][R2.64], R158 ;  /* 0x0000009e02008986 */ /* 0x0005e2000c10190c */
[----:B------:R-:W-:-:S03]  /*ba60*/  MOV R212, UR10 ;  /* 0x0000000a00d47c02 */ /* 0x000fc60008000f00 */
[----:B------:R2:W-:Y:S01]  /*ba70*/  @!P2 STG.E desc[UR12][R2.64+0x20], R157 ;  /* 0x0000209d0200a986 */ /* 0x0005e2000c10190c */
[----:B-1----:R-:W-:-:S13]  /*ba80*/  ISETP.NE.AND P0, PT, R4, 0x7, PT ;  /* 0x000000070400780c */ /* 0x002fda0003f05270 */
[----:B--2---:R-:W-:Y:S05]  /*ba90*/  @P0 BRA `(.L_x_29) ;  /* 0x0000000000840947 */ /* 0x004fea0003800000 */
[----:B------:R-:W-:Y:S01]  /*baa0*/  BAR.SYNC.DEFER_BLOCKING 0x1, 0x120 ;  /* 0x0044800000007b1d */ /* 0x000fe20000010000 */
[----:B------:R-:W-:-:S05]  /*bab0*/  ELECT P0, URZ, PT ;  /* 0x00000000003f782f */ /* 0x000fca0003800000 */
[----:B------:R-:W-:Y:S08]  /*bac0*/  BSSY B0, `(.L_x_29) ;  /* 0x000001e000007945 */ /* 0x000ff00003800000 */
[----:B------:R-:W-:Y:S05]  /*bad0*/  @!P0 BRA `(.L_x_30) ;  /* 0x0000000000708947 */ /* 0x000fea0003800000 */
[----:B------:R-:W-:Y:S01]  /*bae0*/  R2UR UR10, R18 ;  /* 0x00000000120a72ca */ /* 0x000fe200000e0000 */
[----:B------:R-:W-:Y:S01]  /*baf0*/  ULDC.64 UR12, c[0x0][0x198] ;  /* 0x00006600000c7ab9 */ /* 0x000fe20000000a00 */
[----:B------:R-:W-:Y:S01]  /*bb00*/  UMOV UR33, URZ ;  /* 0x0000003f00217c82 */ /* 0x000fe20008000000 */
[----:B------:R-:W-:Y:S01]  /*bb10*/  UIADD3 UR4, UP0, UR12, 0x9f0, URZ ;  /* 0x000009f00c047890 */ /* 0x000fe2000ff1e03f */
[----:B------:R-:W-:Y:S01]  /*bb20*/  UMOV UR37, URZ ;  /* 0x0000003f00257c82 */ /* 0x000fe20008000000 */
[----:B------:R-:W-:Y:S02]  /*bb30*/  UMOV UR7, 0x40 ;  /* 0x0000004000077882 */ /* 0x000fe40000000000 */
[----:B------:R-:W-:-:S06]  /*bb40*/  UIADD3.X UR5, URZ, UR13, URZ, UP0, !UPT ;  /* 0x0000000d3f057290 */ /* 0x000fcc00087fe43f */
[----:B------:R-:W-:Y:S02]  /*bb50*/  UIADD3 UR6, UR10, 0x4000, URZ ;  /* 0x000040000a067890 */ /* 0x000fe4000fffe03f */
[----:B------:R-:W-:Y:S02]  /*bb60*/  UIADD3 UR8, UR10, 0x8000, URZ ;  /* 0x000080000a087890 */ /* 0x000fe4000fffe03f */
[----:B------:R-:W-:Y:S01]  /*bb70*/  UMOV UR32, UR10 ;  /* 0x0000000a00207c82 */ /* 0x000fe20008000000 */
[----:B------:R-:W-:Y:S01]  /*bb80*/  UIADD3 UR9, UR10, 0xc000, URZ ;  /* 0x0000c0000a097890 */ /* 0x000fe2000fffe03f */
[----:B------:R1:W-:Y:S02]  /*bb90*/  UTMASTG.5D [UR32], [UR4] ;  /* 0x00000020040073b5 */ /* 0x0003e40008020000 */
[----:B-1----:R-:W-:Y:S01]  /*bba0*/  UMOV UR32, UR6 ;  /* 0x0000000600207c82 */ /* 0x002fe20008000000 */
[----:B------:R-:W-:Y:S01]  /*bbb0*/  UMOV UR33, UR7 ;  /* 0x0000000700217c82 */ /* 0x000fe20008000000 */
[----:B------:R-:W-:Y:S01]  /*bbc0*/  UMOV UR6, 0x80 ;  /* 0x0000008000067882 */ /* 0x000fe20000000000 */
[----:B------:R1:W-:Y:S02]  /*bbd0*/  UTMASTG.5D [UR32], [UR4] ;  /* 0x00000020040073b5 */ /* 0x0003e40008020000 */
[----:B-1----:R-:W-:Y:S01]  /*bbe0*/  UMOV UR32, UR8 ;  /* 0x0000000800207c82 */ /* 0x002fe20008000000 */
[----:B------:R-:W-:Y:S01]  /*bbf0*/  UMOV UR33, UR6 ;  /* 0x0000000600217c82 */ /* 0x000fe20008000000 */
[----:B------:R-:W-:Y:S01]  /*bc00*/  UMOV UR6, 0xc0 ;  /* 0x000000c000067882 */ /* 0x000fe20000000000 */
[----:B------:R1:W-:Y:S02]  /*bc10*/  UTMASTG.5D [UR32], [UR4] ;  /* 0x00000020040073b5 */ /* 0x0003e40008020000 */
[----:B-1----:R-:W-:Y:S01]  /*bc20*/  UMOV UR32, UR9 ;  /* 0x0000000900207c82 */ /* 0x002fe20008000000 */
[----:B------:R-:W-:Y:S01]  /*bc30*/  UMOV UR33, UR6 ;  /* 0x0000000600217c82 */ /* 0x000fe20008000000 */
[----:B------:R-:W-:Y:S01]  /*bc40*/  UIADD3 UR6, UR10, 0x38820, URZ ;  /* 0x000388200a067890 */ /* 0x000fe2000fffe03f */
[----:B------:R1:W-:Y:S03]  /*bc50*/  UTMASTG.5D [UR32], [UR4] ;  /* 0x00000020040073b5 */ /* 0x0003e60008020000 */
[----:B------:R-:W-:Y:S01]  /*bc60*/  UPRMT UR6, URZ, 0x654, UR6 ;  /* 0x000006543f067896 */ /* 0x000fe20008000006 */
[----:B------:R0:W-:Y:S01]  /*bc70*/  UTMACMDFLUSH ;  /* 0x00000000000079b7 */ /* 0x0001e20000000000 */
[----:B------:R-:W-:-:S07]  /*bc80*/  DEPBAR.LE SB0, 0x0 ;  /* 0x000080000000791a */ /* 0x000fce0000000000 */
[----:B-1----:R-:W-:Y:S03]  /*bc90*/  SYNCS.ARRIVE.TRANS64.RED.A1T0 RZ, [UR6], RZ ;  /* 0x000000ffffff79a7 */ /* 0x002fe60008100406 */
.L_x_30:
[----:B------:R-:W-:Y:S05]  /*bca0*/  BSYNC B0 ;  /* 0x0000000000007941 */ /* 0x000fea0003800000 */
.L_x_29:
[----:B------:R-:W1:Y:S01]  /*bcb0*/  LDC R0, c[0x0][0xda4] ;  /* 0x00036900ff007b82 */ /* 0x000e620000000800 */
[----:B------:R-:W-:Y:S01]  /*bcc0*/  R2UR UR6, R212 ;  /* 0x00000000d40672ca */ /* 0x000fe200000e0000 */
[----:B------:R-:W-:Y:S01]  /*bcd0*/  UIADD3 UR38, UR38, 0x1, URZ ;  /* 0x0000000126267890 */ /* 0x000fe2000fffe03f */
[----:B------:R-:W-:Y:S01]  /*bce0*/  R2UR UR5, R19 ;  /* 0x00000000130572ca */ /* 0x000fe200000e0000 */
[----:B------:R-:W-:Y:S02]  /*bcf0*/  VIADD R213, R213, 0x1 ;  /* 0x00000001d5d57836 */ /* 0x000fe40000000000 */
[----:B------:R-:W-:-:S04]  /*bd00*/  UISETP.NE.AND UP0, UPT, UR38, 0x2, UPT ;  /* 0x000000022600788c */ /* 0x000fc8000bf05270 */
[----:B------:R-:W-:Y:S02]  /*bd10*/  USEL UR4, URZ, 0x1, UP0 ;  /* 0x000000013f047887 */ /* 0x000fe40008000000 */
[----:B------:R-:W-:-:S04]  /*bd20*/  USEL UR38, UR38, URZ, UP0 ;  /* 0x0000003f26267287 */ /* 0x000fc80008000000 */
[----:B------:R-:W-:-:S06]  /*bd30*/  ULOP3.LUT UR5, UR5, UR4, URZ, 0x3c, !UPT ;  /* 0x0000000405057292 */ /* 0x000fcc000f8e3c3f */
[----:B------:R-:W-:Y:S02]  /*bd40*/  MOV R19, UR5 ;  /* 0x0000000500137c02 */ /* 0x000fe40008000f00 */
[----:B-1----:R-:W-:-:S13]  /*bd50*/  ISETP.LE.AND P0, PT, R0, UR6, PT ;  /* 0x0000000600007c0c */ /* 0x002fda000bf03270 */
[----:B------:R-:W-:Y:S05]  /*bd60*/  @!P0 BRA `(.L_x_31) ;  /* 0xffffff4c00f88947 */ /* 0x000fea000383ffff */
[----:B------:R-:W-:Y:S05]  /*bd70*/  EXIT ;  /* 0x000000000000794d */ /* 0x000fea0003800000 */
.L_x_7:
[----:B------:R-:W-:-:S08]  /*bd80*/  NOP ;  /* 0x0000000000007918 */ /* 0x000fd00000000000 */
[----:B-1----:R-:W1:-:S00]  /*bd90*/  USETMAXREG.DEALLOC.CTAPOOL 0x18 ;  /* 0x00000018000079c8 */ /* 0x002e4000080e0500 */
[----:B-1----:R-:W-:-:S06]  /*bda0*/  LOP3.LUT R0, R0, 0x3, RZ, 0xc0, !PT ;  /* 0x0000000300007812 */ /* 0x002fcc00078ec0ff */
[----:B------:R-:W1:Y:S02]  /*bdb0*/  SHFL.IDX PT, R0, R0, RZ, 0x1f ;  /* 0x00001fff00007589 */ /* 0x000e6400000e0000 */
[----:B-1----:R-:W-:-:S13]  /*bdc0*/  ISETP.NE.AND P0, PT, R0, RZ, PT ;  /* 0x000000ff0000720c */ /* 0x002fda0003f05270 */
[----:B--2---:R-:W-:Y:S05]  /*bdd0*/  @P0 EXIT ;  /* 0x000000000000094d */ /* 0x004fea0003800000 */
[----:B------:R-:W1:Y:S01]  /*bde0*/  S2UR UR4, SR_CTAID.X ;  /* 0x00000000000479c3 */ /* 0x000e620000002500 */
[----:B------:R-:W-:Y:S01]  /*bdf0*/  IMAD.MOV.U32 R16, RZ, RZ, RZ ;  /* 0x000000ffff107224 */ /* 0x000fe200078e00ff */
[----:B------:R-:W-:Y:S01]  /*be00*/  MOV R2, 0x1 ;  /* 0x0000000100027802 */ /* 0x000fe20000000f00 */
[----:B------:R-:W-:-:S05]  /*be10*/  IMAD.MOV.U32 R19, RZ, RZ, 0x1 ;  /* 0x00000001ff137424 */ /* 0x000fca00078e00ff */
[----:B------:R-:W1:Y:S02]  /*be20*/  LDC R0, c[0x0][0xda4] ;  /* 0x00036900ff007b82 */ /* 0x000e640000000800 */
[----:B-1----:R-:W-:-:S13]  /*be30*/  ISETP.LE.AND P0, PT, R0, UR4, PT ;  /* 0x0000000400007c0c */ /* 0x002fda000bf03270 */
[----:B------:R-:W-:Y:S05]  /*be40*/  @P0 BRA `(.L_x_32) ;  /* 0x0000003000940947 */ /* 0x000fea0003800000 */
[----:B------:R-:W-:Y:S01]  /*be50*/  MOV R0, UR4 ;  /* 0x0000000400007c02 */ /* 0x000fe20008000f00 */
[----:B------:R-:W-:Y:S01]  /*be60*/  IMAD.MOV.U32 R16, RZ, RZ, RZ ;  /* 0x000000ffff107224 */ /* 0x000fe200078e00ff */
[----:B------:R-:W-:Y:S01]  /*be70*/  MOV R19, 0x1 ;  /* 0x0000000100137802 */ /* 0x000fe20000000f00 */
[----:B------:R-:W-:Y:S01]  /*be80*/  ULDC.64 UR36, c[0x0][0x198] ;  /* 0x0000660000247ab9 */ /* 0x000fe20000000a00 */
[----:B------:R-:W-:Y:S01]  /*be90*/  ULDC UR38, c[0x0][0xc] ;  /* 0x0000030000267ab9 */ /* 0x000fe20000000800 */
[----:B------:R1:W-:Y:S04]  /*bea0*/  STL [R1+0x10], R0 ;  /* 0x0000100001007387 */ /* 0x0003e80000100800 */
[----:B------:R1:W-:Y:S02]  /*beb0*/  STL [R1+0x18], RZ ;  /* 0x000018ff01007387 */ /* 0x0003e40000100800 */
.L_x_77:
[----:B------:R-:W2:Y:S01]  /*bec0*/  LDL R2, [R1+0x10] ;  /* 0x0000100001027983 */ /* 0x000ea20000100800 */
[----:B-1----:R-:W1:Y:S01]  /*bed0*/  LDC R0, c[0x0][0xda8] ;  /* 0x00036a00ff007b82 */ /* 0x002e620000000800 */
[----:B------:R-:W-:Y:S05]  /*bee0*/  YIELD ;  /* 0x0000000000007946 */ /* 0x000fea0003800000 */
[----:B------:R-:W3:Y:S01]  /*bef0*/  S2R R5, SR_CgaCtaId ;  /* 0x0000000000057919 */ /* 0x000ee20000008800 */
[----:B------:R-:W-:Y:S01]  /*bf00*/  ULDC.64 UR4, c[0x0][0x3f8] ;  /* 0x0000fe0000047ab9 */ /* 0x000fe20000000a00 */
[----:B------:R-:W4:Y:S01]  /*bf10*/  LDC R18, c[0x0][0xdb4] ;  /* 0x00036d00ff127b82 */ /* 0x000f220000000800 */
[----:B------:R-:W-:-:S03]  /*bf20*/  UISETP.NE.U32.AND UP0, UPT, UR4, URZ, UPT ;  /* 0x0000003f0400728c */ /* 0x000fc6000bf05070 */
[----:B------:R-:W-:Y:S01]  /*bf30*/  ULDC UR4, c[0x0][0x404] ;  /* 0x0001010000047ab9 */ /* 0x000fe20000000800 */
[----:B------:R-:W-:-:S04]  /*bf40*/  UISETP.NE.AND.EX UP0, UPT, UR5, URZ, UPT, UP0 ;  /* 0x0000003f0500728c */ /* 0x000fc8000bf05300 */
[----:B------:R-:W-:Y:S01]  /*bf50*/  USEL UR4, UR4, 0x1, UP0 ;  /* 0x0000000104047887 */ /* 0x000fe20008000000 */
[----:B-1----:R-:W-:Y:S02]  /*bf60*/  ISETP.NE.AND P0, PT, R0, 0x1, PT ;  /* 0x000000010000780c */ /* 0x002fe40003f05270 */
[----:B----4-:R-:W-:-:S11]  /*bf70*/  ISETP.NE.AND P1, PT, R18, 0x1, PT ;  /* 0x000000011200780c */ /* 0x010fd60003f25270 */
[----:B------:R-:W2:Y:S08]  /*bf80*/  @P0 LDC R0, c[0x0][0xdac] ;  /* 0x00036b00ff000b82 */ /* 0x000eb00000000800 */
[----:B------:R-:W1:Y:S01]  /*bf90*/  @P0 LDC R3, c[0x0][0xdb0] ;  /* 0x00036c00ff030b82 */ /* 0x000e620000000800 */
[----:B--2---:R-:W-:-:S04]  /*bfa0*/  @P0 IMAD.HI.U32 R0, R2, R0, RZ ;  /* 0x0000000002000227 */ /* 0x004fc800078e00ff */
[----:B------:R-:W-:Y:S01]  /*bfb0*/  IMAD.MOV.U32 R4, RZ, RZ, R2 ;  /* 0x000000ffff047224 */ /* 0x000fe200078e0002 */
[----:B-1----:R-:W-:Y:S02]  /*bfc0*/  @P0 SHF.R.U32.HI R4, RZ, R3, R0 ;  /* 0x00000003ff040219 */ /* 0x002fe40000011600 */
[----:B------:R-:W1:Y:S02]  /*bfd0*/  @P1 LDC.64 R2, c[0x0][0xdb8] ;  /* 0x00036e00ff021b82 */ /* 0x000e640000000a00 */
[----:B------:R-:W-:Y:S01]  /*bfe0*/  MOV R17, R4 ;  /* 0x0000000400117202 */ /* 0x000fe20000000f00 */
[----:B------:R2:W-:Y:S05]  /*bff0*/  STL [R1+0x8], R4 ;  /* 0x0000080401007387 */ /* 0x0005ea0000100800 */
[----:B------:R-:W4:Y:S01]  /*c000*/  LDC R0, c[0x0][0x2e0] ;  /* 0x0000b800ff007b82 */ /* 0x000f220000000800 */
[----:B-1----:R-:W-:-:S05]  /*c010*/  @P1 IMAD.HI.U32 R2, R4, R2, RZ ;  /* 0x0000000204021227 */ /* 0x002fca00078e00ff */
[----:B------:R-:W-:Y:S01]  /*c020*/  @P1 SHF.R.U32.HI R17, RZ, R3, R2 ;  /* 0x00000003ff111219 */ /* 0x000fe20000011602 */
[----:B----4-:R-:W-:Y:S01]  /*c030*/  IMAD R7, R0, UR4, RZ ;  /* 0x0000000400077c24 */ /* 0x010fe2000f8e02ff */
[----:B------:R-:W-:-:S03]  /*c040*/  MOV R0, 0x400 ;  /* 0x0000040000007802 */ /* 0x000fc60000000f00 */
[----:B------:R-:W-:Y:S01]  /*c050*/  IMAD.MOV R3, RZ, RZ, -R17 ;  /* 0x000000ffff037224 */ /* 0x000fe200078e0a11 */
[----:B---3--:R-:W-:Y:S01]  /*c060*/  LEA R6, R5, R0, 0x18 ;  /* 0x0000000005067211 */ /* 0x008fe200078ec0ff */
[----:B------:R-:W-:Y:S01]  /*c070*/  VIADD R0, R7, 0x4f ;  /* 0x0000004f07007836 */ /* 0x000fe20000000000 */
[----:B------:R2:W-:Y:S01]  /*c080*/  STL [R1+0x14], R7 ;  /* 0x0000140701007387 */ /* 0x0005e20000100800 */
[----:B------:R-:W-:Y:S01]  /*c090*/  IMAD R18, R18, R3, R4 ;  /* 0x0000000312127224 */ /* 0x000fe200078e0204 */
[----:B------:R-:W-:Y:S01]  /*c0a0*/  IADD3 R2, R6, 0x24400, RZ ;  /* 0x0002440006027810 */ /* 0x000fe20007ffe0ff */
[----:B------:R-:W-:Y:S01]  /*c0b0*/  IMAD.HI R0, R0, 0x66666667, RZ ;  /* 0x6666666700007827 */ /* 0x000fe200078e02ff */
[----:B------:R2:W-:Y:S02]  /*c0c0*/  STL [R1+0x4], R6 ;  /* 0x0000040601007387 */ /* 0x0005e40000100800 */
[----:B------:R-:W-:Y:S02]  /*c0d0*/  LOP3.LUT P0, RZ, R2, 0x3ff, RZ, 0xc0, !PT ;  /* 0x000003ff02ff7812 */ /* 0x000fe4000780c0ff */
[----:B------:R-:W-:-:S04]  /*c0e0*/  SHF.R.U32.HI R3, RZ, 0x1f, R0 ;  /* 0x0000001fff037819 */ /* 0x000fc80000011600 */
[----:B------:R-:W-:-:S05]  /*c0f0*/  LEA.HI.SX32 R0, R0, R3, 0x1b ;  /* 0x0000000300007211 */ /* 0x000fca00078fdaff */
[----:B------:R2:W-:Y:S02]  /*c100*/  STL [R1+0xc], R0 ;  /* 0x00000c0001007387 */ /* 0x0005e40000100800 */
[----:B------:R-:W-:Y:S05]  /*c110*/  @!P0 BRA `(.L_x_33) ;  /* 0x0000000000408947 */ /* 0x000fea0003800000 */
[----:B------:R-:W-:Y:S01]  /*c120*/  MOV R2, 0x0 ;  /* 0x0000000000027802 */ /* 0x000fe20000000f00 */
[----:B------:R-:W-:Y:S01]  /*c130*/  ULDC.64 UR6, c[0x4][0x1b8] ;  /* 0x01006e0000067ab9 */ /* 0x000fe20000000a00 */
[----:B------:R-:W-:Y:S01]  /*c140*/  ULDC.64 UR8, c[0x4][0x1c0] ;  /* 0x0100700000087ab9 */ /* 0x000fe20000000a00 */
[----:B------:R-:W-:Y:S01]  /*c150*/  ULDC.64 UR4, c[0x4][0x118] ;  /* 0x0100460000047ab9 */ /* 0x000fe20000000a00 */
[----:B--2---:R-:W-:Y:S01]  /*c160*/  MOV R4, UR6 ;  /* 0x0000000600047c02 */ /* 0x004fe20008000f00 */
[----:B------:R-:W-:Y:S01]  /*c170*/  IMAD.U32 R5, RZ, RZ, UR7 ;  /* 0x00000007ff057e24 */ /* 0x000fe2000f8e00ff */
[----:B------:R-:W1:Y:S01]  /*c180*/  LDC.64 R2, c[0x4][R2] ;  /* 0x0100000002027b82 */ /* 0x000e620000000a00 */
[----:B------:R-:W-:Y:S01]  /*c190*/  MOV R6, UR8 ;  /* 0x0000000800067c02 */ /* 0x000fe20008000f00 */
[----:B------:R-:W-:Y:S01]  /*c1a0*/  IMAD.U32 R7, RZ, RZ, UR9 ;  /* 0x00000009ff077e24 */ /* 0x000fe2000f8e00ff */
[----:B------:R-:W-:Y:S01]  /*c1b0*/  MOV R10, UR4 ;  /* 0x00000004000a7c02 */ /* 0x000fe20008000f00 */
[----:B------:R-:W-:Y:S01]  /*c1c0*/  IMAD.U32 R11, RZ, RZ, UR5 ;  /* 0x00000005ff0b7e24 */ /* 0x000fe2000f8e00ff */
[----:B------:R-:W-:Y:S01]  /*c1d0*/  MOV R8, 0x70 ;  /* 0x0000007000087802 */ /* 0x000fe20000000f00 */
[----:B------:R-:W-:Y:S01]  /*c1e0*/  IMAD.MOV.U32 R12, RZ, RZ, 0x1 ;  /* 0x00000001ff0c7424 */ /* 0x000fe200078e00ff */
[----:B------:R-:W-:-:S07]  /*c1f0*/  MOV R13, RZ ;  /* 0x000000ff000d7202 */ /* 0x000fce0000000f00 */
[----:B------:R-:W-:-:S07]  /*c200*/  LEPC R20, `(.L_x_33) ;  /* 0x000000001014794e */ /* 0x000fce0000000000 */
[----:B-1----:R-:W-:Y:S05]  /*c210*/  CALL.ABS.NOINC R2 ;  /* 0x0000000002007343 */ /* 0x002fea0003c00000 */
.L_x_33:
[----:B------:R-:W2:Y:S02]  /*c220*/  LDL R2, [R1+0x4] ;  /* 0x0000040001027983 */ /* 0x000ea40000100800 */
[----:B--2---:R-:W-:-:S05]  /*c230*/  VIADD R0, R2, 0x400 ;  /* 0x0000040002007836 */ /* 0x004fca0000000000 */
[----:B------:R-:W-:-:S13]  /*c240*/  LOP3.LUT P0, RZ, R0, 0x3ff, RZ, 0xc0, !PT ;  /* 0x000003ff00ff7812 */ /* 0x000fda000780c0ff */
[----:B------:R-:W-:Y:S05]  /*c250*/  @!P0 BRA `(.L_x_34) ;  /* 0x0000000000808947 */ /* 0x000fea0003800000 */
[----:B------:R-:W-:Y:S01]  /*c260*/  MOV R0, 0x0 ;  /* 0x0000000000007802 */ /* 0x000fe20000000f00 */
[----:B------:R-:W-:Y:S01]  /*c270*/  ULDC.64 UR6, c[0x4][0x1b8] ;  /* 0x01006e0000067ab9 */ /* 0x000fe20000000a00 */
[----:B------:R-:W-:Y:S01]  /*c280*/  ULDC.64 UR8, c[0x4][0x1c0] ;  /* 0x0100700000087ab9 */ /* 0x000fe20000000a00 */
[----:B------:R-:W-:Y:S01]  /*c290*/  ULDC.64 UR4, c[0x4][0x120] ;  /* 0x0100480000047ab9 */ /* 0x000fe20000000a00 */
[----:B------:R1:W2:Y:S01]  /*c2a0*/  LDC.64 R2, c[0x4][R0] ;  /* 0x0100000000027b82 */ /* 0x0002a20000000a00 */
[----:B------:R-:W-:Y:S01]  /*c2b0*/  MOV R4, UR6 ;  /* 0x0000000600047c02 */ /* 0x000fe20008000f00 */
[----:B------:R-:W-:Y:S01]  /*c2c0*/  IMAD.U32 R5, RZ, RZ, UR7 ;  /* 0x00000007ff057e24 */ /* 0x000fe2000f8e00ff */
[----:B------:R-:W-:Y:S01]  /*c2d0*/  MOV R6, UR8 ;  /* 0x0000000800067c02 */ /* 0x000fe20008000f00 */
[----:B------:R-:W-:Y:S01]  /*c2e0*/  IMAD.U32 R7, RZ, RZ, UR9 ;  /* 0x00000009ff077e24 */ /* 0x000fe2000f8e00ff */
[----:B------:R-:W-:Y:S01]  /*c2f0*/  MOV R10, UR4 ;  /* 0x00000004000a7c02 */ /* 0x000fe20008000f00 */
[----:B------:R-:W-:Y:S01]  /*c300*/  IMAD.U32 R11, RZ, RZ, UR5 ;  /* 0x00000005ff0b7e24 */ /* 0x000fe2000f8e00ff */
[----:B------:R-:W-:Y:S01]  /*c310*/  MOV R8, 0x70 ;  /* 0x0000007000087802 */ /* 0x000fe20000000f00 */
[----:B------:R-:W-:Y:S01]  /*c320*/  IMAD.MOV.U32 R12, RZ, RZ, 0x1 ;  /* 0x00000001ff0c7424 */ /* 0x000fe200078e00ff */
[----:B-1----:R-:W-:-:S07]  /*c330*/  MOV R13, RZ ;  /* 0x000000ff000d7202 */ /* 0x002fce0000000f00 */
[----:B------:R-:W-:-:S07]  /*c340*/  LEPC R20, `(.L_x_35) ;  /* 0x000000001014794e */ /* 0x000fce0000000000 */
[----:B--2---:R-:W-:Y:S05]  /*c350*/  CALL.ABS.NOINC R2 ;  /* 0x0000000002007343 */ /* 0x004fea0003c00000 */
.L_x_35:
[----:B------:R-:W-:Y:S01]  /*c360*/  MOV R2, 0x0 ;  /* 0x0000000000027802 */ /* 0x000fe20000000f00 */
[----:B------:R-:W-:Y:S01]  /*c370*/  ULDC.64 UR6, c[0x4][0x1b8] ;  /* 0x01006e0000067ab9 */ /* 0x000fe20000000a00 */
[----:B------:R-:W-:Y:S01]  /*c380*/  ULDC.64 UR8, c[0x4][0x1c0] ;  /* 0x0100700000087ab9 */ /* 0x000fe20000000a00 */
[----:B------:R-:W-:Y:S01]  /*c390*/  ULDC.64 UR4, c[0x4][0x128] ;  /* 0x01004a0000047ab9 */ /* 0x000fe20000000a00 */
[----:B------:R-:W-:Y:S01]  /*c3a0*/  IMAD.U32 R4, RZ, RZ, UR6 ;  /* 0x00000006ff047e24 */ /* 0x000fe2000f8e00ff */
[----:B------:R-:W-:Y:S01]  /*c3b0*/  MOV R5, UR7 ;  /* 0x0000000700057c02 */ /* 0x000fe20008000f00 */
[----:B------:R-:W1:Y:S01]  /*c3c0*/  LDC.64 R2, c[0x4][R2] ;  /* 0x0100000002027b82 */ /* 0x000e620000000a00 */
[----:B------:R-:W-:Y:S01]  /*c3d0*/  IMAD.U32 R6, RZ, RZ, UR8 ;  /* 0x00000008ff067e24 */ /* 0x000fe2000f8e00ff */
[----:B------:R-:W-:Y:S01]  /*c3e0*/  MOV R7, UR9 ;  /* 0x0000000900077c02 */ /* 0x000fe20008000f00 */
[----:B------:R-:W-:Y:S01]  /*c3f0*/  IMAD.U32 R10, RZ, RZ, UR4 ;  /* 0x00000004ff0a7e24 */ /* 0x000fe2000f8e00ff */
[----:B------:R-:W-:Y:S01]  /*c400*/  MOV R11, UR5 ;  /* 0x00000005000b7c02 */ /* 0x000fe20008000f00 */
[----:B------:R-:W-:Y:S01]  /*c410*/  IMAD.MOV.U32 R8, RZ, RZ, 0x70 ;  /* 0x00000070ff087424 */ /* 0x000fe200078e00ff */
[----:B------:R-:W-:Y:S01]  /*c420*/  MOV R12, 0x1 ;  /* 0x00000001000c7802 */ /* 0x000fe20000000f00 */
[----:B------:R-:W-:-:S07]  /*c430*/  IMAD.MOV.U32 R13, RZ, RZ, RZ ;  /* 0x000000ffff0d7224 */ /* 0x000fce00078e00ff */
[----:B------:R-:W-:-:S07]  /*c440*/  LEPC R20, `(.L_x_34) ;  /* 0x000000001014794e */ /* 0x000fce0000000000 */
[----:B-1----:R-:W-:Y:S05]  /*c450*/  CALL.ABS.NOINC R2 ;  /* 0x0000000002007343 */ /* 0x002fea0003c00000 */
.L_x_34:
[----:B------:R-:W1:Y:S01]  /*c460*/  LDC R0, c[0x0][0x428] ;  /* 0x00010a00ff007b82 */ /* 0x000e620000000800 */
[----:B------:R-:W-:Y:S01]  /*c470*/  ULDC.64 UR4, c[0x0][0x9f8] ;  /* 0x00027e0000047ab9 */ /* 0x000fe20000000a00 */
[----:B------:R-:W2:Y:S01]  /*c480*/  LDL.LU R7, [R1+0x8] ;  /* 0x0000080001077983 */ /* 0x000ea20000300800 */
[----:B------:R-:W-:Y:S02]  /*c490*/  ISETP.NE.U32.AND P0, PT, RZ, UR4, PT ;  /* 0x00000004ff007c0c */ /* 0x000fe4000bf05070 */
[----:B------:R-:W-:Y:S01]  /*c4a0*/  MOV R4, R18 ;  /* 0x0000001200047202 */ /* 0x000fe20000000f00 */
[----:B------:R-:W3:Y:S01]  /*c4b0*/  LDL R6, [R1+0x10] ;  /* 0x0000100001067983 */ /* 0x000ee20000100800 */
[----:B------:R-:W-:Y:S01]  /*c4c0*/  ISETP.NE.AND.EX P0, PT, RZ, UR5, PT, P0 ;  /* 0x00000005ff007c0c */ /* 0x000fe2000bf05300 */
[----:B------:R-:W-:Y:S01]  /*c4d0*/  ULDC.64 UR6, c[0x0][0x208] ;  /* 0x0000820000067ab9 */ /* 0x000fe20000000a00 */
[----:B------:R-:W-:Y:S01]  /*c4e0*/  ULDC UR4, c[0x0][0xda8] ;  /* 0x00036a0000047ab9 */ /* 0x000fe20000000800 */
[----:B------:R-:W4:Y:S01]  /*c4f0*/  S2R R8, SR_TID.X ;  /* 0x0000000000087919 */ /* 0x000f220000002100 */
[----:B-1----:R-:W-:-:S13]  /*c500*/  ISETP.NE.AND P1, PT, R0, 0x1, PT ;  /* 0x000000010000780c */ /* 0x002fda0003f25270 */
[----:B------:R-:W1:Y:S01]  /*c510*/  @P1 LDC R3, c[0x0][0x42c] ;  /* 0x00010b00ff031b82 */ /* 0x000e620000000800 */
[----:B----4-:R-:W-:-:S07]  /*c520*/  LOP3.LUT R8, R8, 0x1f, RZ, 0xc0, !PT ;  /* 0x0000001f08087812 */ /* 0x010fce00078ec0ff */
[----:B------:R-:W4:Y:S01]  /*c530*/  @P1 LDC R5, c[0x0][0x430] ;  /* 0x00010c00ff051b82 */ /* 0x000f220000000800 */
[----:B-1----:R-:W-:-:S07]  /*c540*/  @P1 IMAD.HI.U32 R0, R18, R3, RZ ;  /* 0x0000000312001227 */ /* 0x002fce00078e00ff */
[----:B------:R-:W1:Y:S01]  /*c550*/  @P0 LDC.64 R2, c[0x0][0x9f8] ;  /* 0x00027e00ff020b82 */ /* 0x000e620000000a00 */
[----:B----4-:R-:W-:Y:S01]  /*c560*/  @P1 SHF.R.U32.HI R4, RZ, R5, R0 ;  /* 0x00000005ff041219 */ /* 0x010fe20000011600 */
[----:B------:R-:W-:Y:S02]  /*c570*/  IMAD.MOV.U32 R0, RZ, RZ, R17 ;  /* 0x000000ffff007224 */ /* 0x000fe400078e0011 */
[----:B-1----:R-:W-:-:S05]  /*c580*/  @P0 IMAD.WIDE R2, R17, 0x4, R2 ;  /* 0x0000000411020825 */ /* 0x002fca00078e0202 */
[----:B------:R1:W5:Y:S01]  /*c590*/  @P0 LDG.E R0, desc[UR6][R2.64] ;  /* 0x0000000602000981 */ /* 0x000362000c1e1900 */
[----:B------:R-:W-:-:S04]  /*c5a0*/  ISETP.NE.AND P1, PT, R8, RZ, PT ;  /* 0x000000ff0800720c */ /* 0x000fc80003f25270 */
[----:B------:R-:W-:-:S09]  /*c5b0*/  PLOP3.LUT P2, PT, P1, PT, PT, 0x8, 0x0 ;  /* 0x000000000000781c */ /* 0x000fd20000f4e170 */
[----:B------:R-:W-:-:S05]  /*c5c0*/  VOTEU.ALL UP1, P1 ;  /* 0x00000000003f7886 */ /* 0x000fca0000820000 */
[----:B------:R-:W-:-:S04]  /*c5d0*/  @!UP1 UIADD3 UR8, UP0, UR36, 0x270, URZ ;  /* 0x0000027024089890 */ /* 0x000fc8000ff1e03f */
[----:B------:R-:W-:-:S03]  /*c5e0*/  @!UP1 UIADD3.X UR9, URZ, UR37, URZ, UP0, !UPT ;  /* 0x000000253f099290 */ /* 0x000fc600087fe43f */
[----:B------:R-:W-:Y:S01]  /*c5f0*/  VOTEU.ALL UP0, P1 ;  /* 0x00000000003f7886 */ /* 0x000fe20000800000 */
[----:B--2---:R-:W-:-:S05]  /*c600*/  IADD3 R8, -R7, RZ, RZ ;  /* 0x000000ff07087210 */ /* 0x004fca0007ffe1ff */
[----:B---3--:R-:W-:-:S04]  /*c610*/  IMAD R8, R8, UR4, R6 ;  /* 0x0000000408087c24 */ /* 0x008fc8000f8e0206 */
[----:B-1----:R-:W-:-:S07]  /*c620*/  IMAD.SHL.U32 R8, R8, 0x80, RZ ;  /* 0x0000008008087824 */ /* 0x002fce00078e00ff */
.L_x_36:
[----:B------:R-:W-:Y:S02]  /*c630*/  PLOP3.LUT P0, PT, P0, P2, PT, 0xa2, 0x0 ;  /* 0x000000000000781c */ /* 0x000fe40000705472 */
[----:B------:R-:W-:Y:S01]  /*c640*/  @P2 R2UR P0, UR7, R17 ;  /* 0x00000000110722ca */ /* 0x000fe20000000000 */
[----:B------:R-:W-:-:S07]  /*c650*/  UMOV UR4, URZ ;  /* 0x0000003f00047c82 */ /* 0x000fce0008000000 */
[----:B------:R-:W-:Y:S02]  /*c660*/  PLOP3.LUT P0, PT, P0, P2, PT, 0xa2, 0x0 ;  /* 0x000000000000781c */ /* 0x000fe40000705472 */
[----:B------:R-:W-:-:S08]  /*c670*/  @P2 R2UR.OR P0, UR6, R18 ;  /* 0x00000000120622ca */ /* 0x000fd00000100000 */
[----:B------:R-:W-:Y:S02]  /*c680*/  PLOP3.LUT P0, PT, P0, P2, PT, 0xa2, 0x0 ;  /* 0x000000000000781c */ /* 0x000fe40000705472 */
[----:B------:R-:W-:-:S08]  /*c690*/  @P2 R2UR.OR P0, UR5, R8 ;  /* 0x00000000080522ca */ /* 0x000fd00000100000 */
[----:B------:R-:W-:-:S05]  /*c6a0*/  @P2 PLOP3.LUT P2, PT, P0, PT, PT, 0x80, 0x0 ;  /* 0x000000000000281c */ /* 0x000fca000074f070 */
[----:B------:R1:W-:Y:S08]  /*c6b0*/  @!UP0 UTMAPF.L2.4D [UR4], [UR8] ;  /* 0x00000004080085b8 */ /* 0x0003f00008018000 */
[----:B-1----:R-:W-:Y:S05]  /*c6c0*/  @P2 BRA.U.ANY `(.L_x_36) ;  /* 0xfffffffd00d82947 */ /* 0x002fea000393ffff */
[----:B------:R-:W-:Y:S01]  /*c6d0*/  PLOP3.LUT P2, PT, P1, PT, PT, 0x8, 0x0 ;  /* 0x000000000000781c */ /* 0x000fe20000f4e170 */
[----:B------:R-:W-:Y:S01]  /*c6e0*/  VOTEU.ALL UP0, P1 ;  /* 0x00000000003f7886 */ /* 0x000fe20000800000 */
[----:B------:R-:W-:-:S11]  /*c6f0*/  UMOV UR4, 0x40 ;  /* 0x0000004000047882 */ /* 0x000fd60000000000 */
.L_x_37:
[----:B------:R-:W-:Y:S02]  /*c700*/  PLOP3.LUT P0, PT, P0, P2, PT, 0xa2, 0x0 ;  /* 0x000000000000781c */ /* 0x000fe40000705472 */
[----:B------:R-:W-:-:S08]  /*c710*/  @P2 R2UR P0, UR7, R17 ;  /* 0x00000000110722ca */ /* 0x000fd00000000000 */
        /* <DEDUP_REMOVED lines=10> */
.L_x_38:
        /* <DEDUP_REMOVED lines=12> */
.L_x_39:
        /* <DEDUP_REMOVED lines=9> */
[----:B------:R-:W1:Y:S01]  /*c910*/  LDC.64 R2, c[0x0][0x3f8] ;  /* 0x0000fe00ff027b82 */ /* 0x000e620000000a00 */
[----:B------:R-:W-:Y:S01]  /*c920*/  UMOV UR4, 0xffffffff ;  /* 0xffffffff00047882 */ /* 0x000fe20000000000 */
[----:B-1----:R-:W-:-:S04]  /*c930*/  ISETP.NE.U32.AND P0, PT, R2, RZ, PT ;  /* 0x000000ff0200720c */ /* 0x002fc80003f05070 */
[----:B------:R-:W-:-:S04]  /*c940*/  ISETP.NE.AND.EX P0, PT, R3, RZ, PT, P0 ;  /* 0x000000ff0300720c */ /* 0x000fc80003f05300 */
[----:B-----5:R-:W-:Y:S01]  /*c950*/  SEL R5, R0, RZ, !P0 ;  /* 0x000000ff00057207 */ /* 0x020fe20004000000 */
[----:B------:R-:W-:Y:S08]  /*c960*/  BRA.DIV UR4, `(.L_x_40) ;  /* 0x0000002e04187947 */ /* 0x000ff0000b800000 */
.L_x_93:
[----:B------:R-:W2:Y:S01]  /*c970*/  LDL R6, [R1+0xc] ;  /* 0x00000c0001067983 */ /* 0x000ea20000100800 */
[----:B------:R-:W-:Y:S01]  /*c980*/  UMOV UR4, 0xffffffff ;  /* 0xffffffff00047882 */ /* 0x000fe20000000000 */
[----:B------:R-:W-:Y:S02]  /*c990*/  SHF.R.S32.HI R11, RZ, 0x1f, R0 ;  /* 0x0000001fff0b7819 */ /* 0x000fe40000011400 */
[----:B--2---:R-:W-:Y:S01]  /*c9a0*/  IADD3 R10, R6, -0x1, RZ ;  /* 0xffffffff060a7810 */ /* 0x004fe20007ffe0ff */
[----:B------:R-:W-:Y:S06]  /*c9b0*/  BRA.DIV UR4, `(.L_x_41) ;  /* 0x0000002e04387947 */ /* 0x000fec000b800000 */
[----:B------:R-:W-:-:S13]  /*c9c0*/  ELECT P6, URZ, PT ;  /* 0x00000000003f782f */ /* 0x000fda00038c0000 */
.L_x_96:
[----:B------:R-:W-:Y:S05]  /*c9d0*/  @!P6 BRA `(.L_x_42) ;  /* 0x000000040030e947 */ /* 0x000fea0003800000 */
[----:B------:R1:W-:Y:S01]  /*c9e0*/  STL [R1], R10 ;  /* 0x0000000a01007387 */ /* 0x0003e20000100800 */
[----:B------:R-:W-:Y:S01]  /*c9f0*/  IMAD.MOV.U32 R5, RZ, RZ, R0 ;  /* 0x000000ffff057224 */ /* 0x000fe200078e0000 */
[----:B------:R-:W-:Y:S06]  /*ca00*/  @!P0 BRA `(.L_x_43) ;  /* 0x0000000000508947 */ /* 0x000fec0003800000 */
[----:B------:R-:W2:Y:S01]  /*ca10*/  LDC R9, c[0x0][0x41c] ;  /* 0x00010700ff097b82 */ /* 0x000ea20000000800 */
[----:B------:R-:W-:Y:S01]  /*ca20*/  MOV R5, R10 ;  /* 0x0000000a00057202 */ /* 0x000fe20000000f00 */
[----:B------:R-:W-:Y:S01]  /*ca30*/  ULDC.64 UR4, c[0x0][0x408] ;  /* 0x0001020000047ab9 */ /* 0x000fe20000000a00 */
[----:B------:R-:W-:Y:S01]  /*ca40*/  ULDC.64 UR6, c[0x0][0x208] ;  /* 0x0000820000067ab9 */ /* 0x000fe20000000a00 */
[----:B--2---:R-:W-:-:S13]  /*ca50*/  ISETP.NE.AND P1, PT, R9, 0x1, PT ;  /* 0x000000010900780c */ /* 0x004fda0003f25270 */
[----:B------:R-:W2:Y:S02]  /*ca60*/  @P1 LDC.64 R6, c[0x0][0x420] ;  /* 0x00010800ff061b82 */ /* 0x000ea40000000a00 */
[----:B--2---:R-:W-:-:S05]  /*ca70*/  @P1 IMAD.HI.U32 R6, R10, R6, RZ ;  /* 0x000000060a061227 */ /* 0x004fca00078e00ff */
[----:B------:R-:W-:-:S05]  /*ca80*/  @P1 SHF.R.U32.HI R5, RZ, R7, R6 ;  /* 0x00000007ff051219 */ /* 0x000fca0000011606 */
[----:B------:R-:W-:-:S04]  /*ca90*/  IMAD.MOV R6, RZ, RZ, -R5 ;  /* 0x000000ffff067224 */ /* 0x000fc800078e0a05 */
[----:B------:R-:W-:Y:S02]  /*caa0*/  IMAD R7, R9, R6, R10 ;  /* 0x0000000609077224 */ /* 0x000fe400078e020a */
[----:B------:R-:W-:-:S03]  /*cab0*/  IMAD R6, R11, UR4, RZ ;  /* 0x000000040b067c24 */ /* 0x000fc6000f8e02ff */
[----:B------:R2:W-:Y:S01]  /*cac0*/  STL [R1], R7 ;  /* 0x0000000701007387 */ /* 0x0005e20000100800 */
[----:B------:R-:W-:Y:S01]  /*cad0*/  IMAD R9, R0, UR5, R6 ;  /* 0x0000000500097c24 */ /* 0x000fe2000f8e0206 */
[----:B------:R-:W-:Y:S02]  /*cae0*/  MOV R6, R5 ;  /* 0x0000000500067202 */ /* 0x000fe40000000f00 */
[----:B--2---:R-:W-:-:S03]  /*caf0*/  SHF.R.S32.HI R7, RZ, 0x1f, R5 ;  /* 0x0000001fff077819 */ /* 0x004fc60000011405 */
[----:B------:R-:W-:-:S04]  /*cb00*/  IMAD.WIDE.U32 R6, R0, UR4, R6 ;  /* 0x0000000400067c25 */ /* 0x000fc8000f8e0006 */
[----:B------:R-:W-:Y:S01]  /*cb10*/  IMAD.IADD R5, R7, 0x1, R9 ;  /* 0x0000000107057824 */ /* 0x000fe200078e0209 */
[----:B------:R-:W-:-:S04]  /*cb20*/  LEA R12, P1, R6, R2, 0x2 ;  /* 0x00000002060c7211 */ /* 0x000fc800078210ff */
[----:B------:R-:W-:-:S05]  /*cb30*/  LEA.HI.X R13, R6, R3, R5, 0x2, P1 ;  /* 0x00000003060d7211 */ /* 0x000fca00008f1405 */
[----:B------:R2:W5:Y:S04]  /*cb40*/  LDG.E R5, desc[UR6][R12.64] ;  /* 0x000000060c057981 */ /* 0x000568000c1e1900 */
.L_x_43:
[----:B------:R-:W3:Y:S01]  /*cb50*/  S2R R7, SR_CgaCtaId ;  /* 0x0000000000077919 */ /* 0x000ee20000008800 */
[----:B------:R-:W-:-:S04]  /*cb60*/  MOV R6, 0x400 ;  /* 0x0000040000067802 */ /* 0x000fc80000000f00 */
[----:B---3--:R-:W-:Y:S02]  /*cb70*/  LEA R6, R7, R6, 0x18 ;  /* 0x0000000607067211 */ /* 0x008fe400078ec0ff */
[----:B------:R-:W-:Y:S02]  /*cb80*/  SHF.L.U32 R7, R19, 0x1f, RZ ;  /* 0x0000001f13077819 */ /* 0x000fe400000006ff */
[----:B------:R-:W-:-:S04]  /*cb90*/  LEA R6, R16, R6, 0x3 ;  /* 0x0000000610067211 */ /* 0x000fc800078e18ff */
[----:B------:R-:W3:Y:S02]  /*cba0*/  SYNCS.PHASECHK.TRANS64.TRYWAIT P1, [R6+URZ+0x38840], R7 ;  /* 0x03884007060075a7 */ /* 0x000ee4000802017f */
[----:B---3--:R-:W-:Y:S05]  /*cbb0*/  @!P1 BRA `(.L_x_44) ;  /* 0x0000002800d89947 */ /* 0x008fea0003800000 */
.L_x_97:
[----:B------:R-:W4:Y:S02]  /*cbc0*/  S2R R9, SR_TID.X ;  /* 0x0000000000097919 */ /* 0x000f240000002100 */
[----:B----4-:R-:W-:-:S04]  /*cbd0*/  LOP3.LUT R9, R9, 0x7f, RZ, 0xc0, !PT ;  /* 0x0000007f09097812 */ /* 0x010fc800078ec0ff */
[----:B------:R-:W-:-:S13]  /*cbe0*/  ISETP.NE.AND P1, PT, R9, RZ, PT ;  /* 0x000000ff0900720c */ /* 0x000fda0003f25270 */
[----:B------:R-:W-:Y:S05]  /*cbf0*/  @P1 BRA `(.L_x_45) ;  /* 0x00000000001c1947 */ /* 0x000fea0003800000 */
[----:B------:R-:W4:Y:S01]  /*cc00*/  S2R R9, SR_TID.X ;  /* 0x0000000000097919 */ /* 0x000f220000002100 */
[----:B---3--:R-:W-:-:S04]  /*cc10*/  IMAD.MOV.U32 R7, RZ, RZ, 0xa000 ;  /* 0x0000a000ff077424 */ /* 0x008fc800078e00ff */
[----:B------:R3:W-:Y:S01]  /*cc20*/  SYNCS.ARRIVE.TRANS64 RZ, [R6+URZ+0x38830], R7 ;  /* 0x0388300706ff79a7 */ /* 0x0007e2000800003f */
[----:B----4-:R-:W-:-:S04]  /*cc30*/  LOP3.LUT R9, R9, 0x1f, RZ, 0xc0, !PT ;  /* 0x0000001f09097812 */ /* 0x010fc800078ec0ff */
[----:B------:R-:W-:-:S13]  /*cc40*/  ISETP.NE.AND P1, PT, R9, RZ, PT ;  /* 0x000000ff0900720c */ /* 0x000fda0003f25270 */
[----:B---3--:R-:W-:Y:S05]  /*cc50*/  @!P1 BRA `(.L_x_45) ;  /* 0x0000000000049947 */ /* 0x008fea0003800000 */
[----:B------:R-:W-:Y:S01]  /*cc60*/  BPT.TRAP 0x1 ;  /* 0x000000040000795c */ /* 0x000fe20000300000 */
.L_x_45:
[----:B---3--:R-:W3:Y:S01]  /*cc70*/  LDL R7, [R1] ;  /* 0x0000000001077983 */ /* 0x008ee20000100800 */
[----:B------:R-:W-:Y:S01]  /*cc80*/  MOV R9, 0x400 ;  /* 0x0000040000097802 */ /* 0x000fe20000000f00 */
[----:B--2---:R-:W2:Y:S01]  /*cc90*/  S2R R12, SR_CgaCtaId ;  /* 0x00000000000c7919 */ /* 0x004ea20000008800 */
[----:B------:R-:W-:Y:S01]  /*cca0*/  R2UR UR9, R6 ;  /* 0x00000000060972ca */ /* 0x000fe200000e0000 */
[----:B------:R-:W-:Y:S01]  /*ccb0*/  UIADD3 UR4, UP0, UR36, 0x370, URZ ;  /* 0x0000037024047890 */ /* 0x000fe2000ff1e03f */
[----:B------:R-:W-:Y:S02]  /*ccc0*/  R2UR UR12, R4 ;  /* 0x00000000040c72ca */ /* 0x000fe400000e0000 */
[----:B-----5:R-:W-:Y:S01]  /*ccd0*/  R2UR UR13, R5 ;  /* 0x00000000050d72ca */ /* 0x020fe200000e0000 */
[----:B------:R-:W-:Y:S01]  /*cce0*/  UIADD3.X UR5, URZ, UR37, URZ, UP0, !UPT ;  /* 0x000000253f057290 */ /* 0x000fe200087fe43f */
[----:B--2---:R-:W-:-:S05]  /*ccf0*/  LEA R9, R12, R9, 0x18 ;  /* 0x000000090c097211 */ /* 0x004fca00078ec0ff */
[----:B------:R-:W-:-:S05]  /*cd00*/  IMAD R6, R16, 0xa000, R9 ;  /* 0x0000a00010067824 */ /* 0x000fca00078e0209 */
[----:B------:R-:W-:Y:S01]  /*cd10*/  R2UR UR14, R6 ;  /* 0x00000000060e72ca */ /* 0x000fe200000e0000 */
[----:B------:R-:W-:Y:S01]  /*cd20*/  UIADD3 UR9, UR9, 0x38830, URZ ;  /* 0x0003883009097890 */ /* 0x000fe2000fffe03f */
[----:B------:R-:W-:Y:S01]  /*cd30*/  UMOV UR10, URZ ;  /* 0x0000003f000a7c82 */ /* 0x000fe20008000000 */
[----:B------:R-:W-:Y:S01]  /*cd40*/  UMOV UR6, 0x0 ;  /* 0x0000000000067882 */ /* 0x000fe20000000000 */
[----:B------:R-:W-:-:S09]  /*cd50*/  UMOV UR7, 0x14f00000 ;  /* 0x14f0000000077882 */ /* 0x000fd20000000000 */
[----:B------:R-:W-:Y:S02]  /*cd60*/  UIADD3 UR8, UR14, 0x24400, URZ ;  /* 0x000244000e087890 */ /* 0x000fe4000fffe03f */
[----:B------:R-:W-:Y:S02]  /*cd70*/  UIADD3 UR15, UR14, 0x26c00, URZ ;  /* 0x00026c000e0f7890 */ /* 0x000fe4000fffe03f */
[----:B------:R-:W-:Y:S01]  /*cd80*/  UIADD3 UR17, UR14, 0x29400, URZ ;  /* 0x000294000e117890 */ /* 0x000fe2000fffe03f */
[----:B------:R-:W-:Y:S01]  /*cd90*/  UMOV UR16, 0x40 ;  /* 0x0000004000107882 */ /* 0x000fe20000000000 */
[----:B------:R-:W-:-:S03]  /*cda0*/  UIADD3 UR18, UR14, 0x2bc00, URZ ;  /* 0x0002bc000e127890 */ /* 0x000fc6000fffe03f */
[----:B------:R-:W-:Y:S01]  /*cdb0*/  UMOV UR14, 0x80 ;  /* 0x00000080000e7882 */ /* 0x000fe20000000000 */
[----:B---3--:R-:W-:-:S13]  /*cdc0*/  R2UR UR11, R7 ;  /* 0x00000000070b72ca */ /* 0x008fda00000e0000 */
[----:B------:R-:W-:-:S09]  /*cdd0*/  UIMAD UR11, UR11, 0x50, URZ ;  /* 0x000000500b0b78a4 */ /* 0x000fd2000f8e023f */
[----:B------:R2:W-:Y:S02]  /*cde0*/  UTMALDG.4D [UR8], [UR4], desc[UR6] ;  /* 0x00000608040075b4 */ /* 0x0005e40008019000 */
[----:B--2---:R-:W-:Y:S01]  /*cdf0*/  UMOV UR8, UR15 ;  /* 0x0000000f00087c82 */ /* 0x004fe20008000000 */
[----:B------:R-:W-:Y:S02]  /*ce00*/  UMOV UR10, UR16 ;  /* 0x00000010000a7c82 */ /* 0x000fe40008000000 */
[----:B------:R2:W-:Y:S02]  /*ce10*/  UTMALDG.4D [UR8], [UR4], desc[UR6] ;  /* 0x00000608040075b4 */ /* 0x0005e40008019000 */
[----:B--2---:R-:W-:Y:S01]  /*ce20*/  UMOV UR8, UR17 ;  /* 0x0000001100087c82 */ /* 0x004fe20008000000 */
[----:B------:R-:W-:Y:S01]  /*ce30*/  UMOV UR10, UR14 ;  /* 0x0000000e000a7c82 */ /* 0x000fe20008000000 */
[----:B------:R-:W-:Y:S01]  /*ce40*/  UMOV UR14, 0xc0 ;  /* 0x000000c0000e7882 */ /* 0x000fe20000000000 */
[----:B------:R2:W-:Y:S02]  /*ce50*/  UTMALDG.4D [UR8], [UR4], desc[UR6] ;  /* 0x00000608040075b4 */ /* 0x0005e40008019000 */
[----:B--2---:R-:W-:Y:S01]  /*ce60*/  UMOV UR8, UR18 ;  /* 0x0000001200087c82 */ /* 0x004fe20008000000 */
[----:B------:R-:W-:-:S02]  /*ce70*/  UMOV UR10, UR14 ;  /* 0x0000000e000a7c82 */ /* 0x000fc40008000000 */
[----:B------:R2:W-:Y:S02]  /*ce80*/  UTMALDG.4D [UR8], [UR4], desc[UR6] ;  /* 0x00000608040075b4 */ /* 0x0005e40008019000 */
[----:B--2---:R-:W-:Y:S01]  /*ce90*/  NOP ;  /* 0x0000000000007918 */ /* 0x004fe20000000000 */
.L_x_42:
[----:B------:R-:W2:Y:S01]  /*cea0*/  LDL R13, [R1+0x18] ;  /* 0x00001800010d7983 */ /* 0x000ea20000100800 */
[----:B------:R-:W-:-:S03]  /*ceb0*/  MOV R9, 0x400 ;  /* 0x0000040000097802 */ /* 0x000fc60000000f00 */
[----:B------:R-:W3:Y:S01]  /*cec0*/  LDL.LU R7, [R1+0x14] ;  /* 0x0000140001077983 */ /* 0x000ee20000300800 */
[----:B------:R-:W4:Y:S01]  /*ced0*/  S2R R12, SR_CgaCtaId ;  /* 0x00000000000c7919 */ /* 0x000f220000008800 */
[----:B------:R-:W-:Y:S05]  /*cee0*/  WARPSYNC.ALL ;  /* 0x0000000000007948 */ /* 0x000fea0003800000 */
[----:B------:R-:W-:-:S13]  /*cef0*/  ELECT P1, URZ, PT ;  /* 0x00000000003f782f */ /* 0x000fda0003820000 */
[----:B------:R-:W-:Y:S01]  /*cf00*/  @P1 R2UR UR13, R17 ;  /* 0x00000000110d12ca */ /* 0x000fe200000e0000 */
[----:B------:R-:W-:Y:S01]  /*cf10*/  UIADD3 UR4, UP0, UR36, 0x270, URZ ;  /* 0x0000027024047890 */ /* 0x000fe2000ff1e03f */
[----:B------:R-:W-:Y:S02]  /*cf20*/  @P1 R2UR UR12, R18 ;  /* 0x00000000120c12ca */ /* 0x000fe400000e0000 */
[----:B------:R-:W-:Y:S01]  /*cf30*/  @P1 R2UR UR11, R8 ;  /* 0x00000000080b12ca */ /* 0x000fe200000e0000 */
[----:B------:R-:W-:Y:S01]  /*cf40*/  UIADD3.X UR5, URZ, UR37, URZ, UP0, !UPT ;  /* 0x000000253f057290 */ /* 0x000fe200087fe43f */
[----:B----4-:R-:W-:-:S04]  /*cf50*/  LEA R9, R12, R9, 0x18 ;  /* 0x000000090c097211 */ /* 0x010fc800078ec0ff */
[----:B------:R-:W-:Y:S02]  /*cf60*/  R2UR UR30, R9 ;  /* 0x00000000091e72ca */ /* 0x000fe400000e0000 */
[----:B------:R-:W-:Y:S01]  /*cf70*/  @P1 MOV R6, 0x10000 ;  /* 0x0001000000061802 */ /* 0x000fe20000000f00 */
[----:B------:R-:W-:Y:S01]  /*cf80*/  BAR.SYNC.DEFER_BLOCKING 0x8, 0x120 ;  /* 0x0204800000007b1d */ /* 0x000fe20000010000 */
[----:B------:R-:W-:-:S09]  /*cf90*/  @P1 R2UR UR29, R17 ;  /* 0x00000000111d12ca */ /* 0x000fd200000e0000 */
[----:B------:R-:W-:Y:S02]  /*cfa0*/  UIADD3 UR8, UR30, 0x14400, URZ ;  /* 0x000144001e087890 */ /* 0x000fe4000fffe03f */
[----:B------:R-:W-:Y:S01]  /*cfb0*/  UIADD3 UR9, UR30, 0x38800, URZ ;  /* 0x000388001e097890 */ /* 0x000fe2000fffe03f */
[----:B------:R-:W-:Y:S01]  /*cfc0*/  @P1 R2UR UR28, R18 ;  /* 0x00000000121c12ca */ /* 0x000fe200000e0000 */
[----:B------:R-:W-:Y:S01]  /*cfd0*/  UMOV UR6, 0x0 ;  /* 0x0000000000067882 */ /* 0x000fe20000000000 */
[----:B------:R-:W-:Y:S01]  /*cfe0*/  UMOV UR7, 0x12f00000 ;  /* 0x12f0000000077882 */ /* 0x000fe20000000000 */
[----:B------:R-:W-:Y:S01]  /*cff0*/  UMOV UR10, URZ ;  /* 0x0000003f000a7c82 */ /* 0x000fe20008000000 */
[----:B------:R-:W-:Y:S02]  /*d000*/  @P1 R2UR UR27, R8 ;  /* 0x00000000081b12ca */ /* 0x000fe400000e0000 */
[----:B------:R-:W-:Y:S02]  /*d010*/  @P1 R2UR UR21, R17 ;  /* 0x00000000111512ca */ /* 0x000fe400000e0000 */
[----:B------:R-:W-:-:S02]  /*d020*/  @P1 R2UR UR20, R18 ;  /* 0x00000000121412ca */ /* 0x000fc400000e0000 */
[----:B------:R-:W-:Y:S01]  /*d030*/  @P1 R2UR UR19, R8 ;  /* 0x00000000081312ca */ /* 0x000fe200000e0000 */
[----:B------:R2:W-:Y:S01]  /*d040*/  @P1 SYNCS.ARRIVE.TRANS64 RZ, [R9+URZ+0x38800], R6 ;  /* 0x0388000609ff19a7 */ /* 0x0005e2000800003f */
[----:B------:R4:W-:Y:S01]  /*d050*/  UTMALDG.4D [UR8], [UR4], desc[UR6] ;  /* 0x00000608040075b4 */ /* 0x0009e20008019000 */
[----:B------:R-:W-:Y:S02]  /*d060*/  UIADD3 UR24, UR30, 0x18400, URZ ;  /* 0x000184001e187890 */ /* 0x000fe4000fffe03f */
[----:B------:R-:W-:Y:S01]  /*d070*/  UIADD3 UR16, UR30, 0x1c400, URZ ;  /* 0x0001c4001e107890 */ /* 0x000fe2000fffe03f */
[----:B------:R-:W-:Y:S01]  /*d080*/  UMOV UR14, 0x0 ;  /* 0x00000000000e7882 */ /* 0x000fe20000000000 */
[----:B------:R-:W-:Y:S01]  /*d090*/  UMOV UR15, 0x12f00000 ;  /* 0x12f00000000f7882 */ /* 0x000fe20000000000 */
[----:B------:R-:W-:Y:S01]  /*d0a0*/  UMOV UR26, 0x40 ;  /* 0x00000040001a7882 */ /* 0x000fe20000000000 */
[----:B------:R-:W-:Y:S01]  /*d0b0*/  UMOV UR25, UR9 ;  /* 0x0000000900197c82 */ /* 0x000fe20008000000 */
[----:B------:R-:W-:Y:S01]  /*d0c0*/  UMOV UR22, 0x0 ;  /* 0x0000000000167882 */ /* 0x000fe20000000000 */
[----:B------:R-:W-:Y:S01]  /*d0d0*/  UMOV UR23, 0x12f00000 ;  /* 0x12f0000000177882 */ /* 0x000fe20000000000 */
[----:B------:R-:W-:Y:S01]  /*d0e0*/  UMOV UR18, 0x80 ;  /* 0x0000008000127882 */ /* 0x000fe20000000000 */
[----:B------:R-:W-:Y:S01]  /*d0f0*/  UMOV UR17, UR9 ;  /* 0x0000000900117c82 */ /* 0x000fe20008000000 */
[----:B------:R1:W-:Y:S01]  /*d100*/  UTMALDG.4D [UR24], [UR4], desc[UR14] ;  /* 0x00000e18040075b4 */ /* 0x0003e20008019000 */
[----:B------:R1:W-:Y:S01]  /*d110*/  UTMALDG.4D [UR16], [UR4], desc[UR22] ;  /* 0x00001610040075b4 */ /* 0x0003e20008019000 */
[----:B----4-:R-:W-:-:S02]  /*d120*/  @P1 R2UR UR13, R17 ;  /* 0x00000000110d12ca */ /* 0x010fc400000e0000 */
[----:B------:R-:W-:Y:S02]  /*d130*/  @P1 R2UR UR12, R18 ;  /* 0x00000000120c12ca */ /* 0x000fe400000e0000 */
[----:B------:R-:W-:Y:S01]  /*d140*/  @P1 R2UR UR11, R8 ;  /* 0x00000000080b12ca */ /* 0x000fe200000e0000 */
[----:B------:R-:W-:Y:S01]  /*d150*/  UIADD3 UR8, UR30, 0x20400, URZ ;  /* 0x000204001e087890 */ /* 0x000fe2000fffe03f */
[----:B------:R-:W-:Y:S01]  /*d160*/  UMOV UR6, 0x0 ;  /* 0x0000000000067882 */ /* 0x000fe20000000000 */
[----:B------:R-:W-:Y:S01]  /*d170*/  UMOV UR7, 0x12f00000 ;  /* 0x12f0000000077882 */ /* 0x000fe20000000000 */
[----:B------:R-:W-:-:S09]  /*d180*/  UMOV UR10, 0xc0 ;  /* 0x000000c0000a7882 */ /* 0x000fd20000000000 */
[----:B------:R1:W-:Y:S01]  /*d190*/  UTMALDG.4D [UR8], [UR4], desc[UR6] ;  /* 0x00000608040075b4 */ /* 0x0003e20008019000 */
[----:B------:R-:W-:Y:S01]  /*d1a0*/  BSSY B0, `(.L_x_46) ;  /* 0x0000006000007945 */ /* 0x000fe20003800000 */
[----:B--2---:R-:W-:-:S04]  /*d1b0*/  LOP3.LUT R6, R13, 0x1, RZ, 0xc, !PT ;  /* 0x000000010d067812 */ /* 0x004fc800078e0cff */
[----:B------:R-:W-:-:S04]  /*d1c0*/  SHF.L.U32 R6, R6, 0x1f, RZ ;  /* 0x0000001f06067819 */ /* 0x000fc800000006ff */
[----:B------:R-:W2:Y:S01]  /*d1d0*/  SYNCS.PHASECHK.TRANS64.TRYWAIT P1, [R9+URZ+0x38820], R6 ;  /* 0x03882006090075a7 */ /* 0x000ea2000802017f */
[----:B---3--:R-:W-:Y:S01]  /*d1e0*/  ISETP.GE.AND P2, PT, R7, 0x51, PT ;  /* 0x000000510700780c */ /* 0x008fe20003f46270 */
[----:B-12---:R-:W-:-:S12]  /*d1f0*/  @!P1 BRA `(.L_x_47) ;  /* 0x00000024005c9947 */ /* 0x006fd80003800000 */
.L_x_98:
[----:B------:R-:W-:Y:S05]  /*d200*/  BSYNC B0 ;  /* 0x0000000000007941 */ /* 0x000fea0003800000 */
.L_x_46:
[----:B------:R-:W-:Y:S05]  /*d210*/  @!P2 BRA `(.L_x_48) ;  /* 0x000000180084a947 */ /* 0x000fea0003800000 */
[----:B-1----:R-:W2:Y:S01]  /*d220*/  LDL R7, [R1+0xc] ;  /* 0x00000c0001077983 */ /* 0x002ea20000100800 */
[----:B------:R-:W-:Y:S01]  /*d230*/  MOV R6, 0x1 ;  /* 0x0000000100067802 */ /* 0x000fe20000000f00 */
[----:B--2---:R-:W-:-:S05]  /*d240*/  IMAD.MOV R13, RZ, RZ, -R7 ;  /* 0x000000ffff0d7224 */ /* 0x004fca00078e0a07 */
[----:B------:R-:W-:-:S05]  /*d250*/  VIADDMNMX R13, R13, R6, 0xffffffff, !PT ;  /* 0xffffffff0d0d7446 */ /* 0x000fca0007800106 */
[----:B------:R-:W-:-:S05]  /*d260*/  IMAD.IADD R6, R7, 0x1, R13 ;  /* 0x0000000107067824 */ /* 0x000fca00078e020d */
[----:B------:R-:W-:-:S04]  /*d270*/  LOP3.LUT R6, R6, 0x1, RZ, 0xc0, !PT ;  /* 0x0000000106067812 */ /* 0x000fc800078ec0ff */
[----:B------:R-:W-:Y:S02]  /*d280*/  ISETP.NE.U32.AND P1, PT, R6, 0x1, PT ;  /* 0x000000010600780c */ /* 0x000fe40003f25070 */
[----:B------:R-:W-:-:S11]  /*d290*/  IADD3 R6, R7, -0x2, RZ ;  /* 0xfffffffe07067810 */ /* 0x000fd60007ffe0ff */
[----:B------:R-:W-:Y:S05]  /*d2a0*/  @P1 BRA `(.L_x_49) ;  /* 0x0000000800281947 */ /* 0x000fea0003800000 */
[----:B------:R-:W-:Y:S01]  /*d2b0*/  VIADD R7, R16, 0x1 ;  /* 0x0000000110077836 */ /* 0x000fe20000000000 */
[----:B------:R-:W-:Y:S04]  /*d2c0*/  BSSY B0, `(.L_x_50) ;  /* 0x0000084000007945 */ /* 0x000fe80003800000 */
[----:B------:R-:W-:-:S04]  /*d2d0*/  ISETP.NE.AND P1, PT, R7, 0x2, PT ;  /* 0x000000020700780c */ /* 0x000fc80003f25270 */
[----:B------:R-:W-:Y:S02]  /*d2e0*/  SEL R12, RZ, 0x1, P1 ;  /* 0x00000001ff0c7807 */ /* 0x000fe40000800000 */
[----:B------:R-:W-:Y:S02]  /*d2f0*/  SEL R7, R7, RZ, P1 ;  /* 0x000000ff07077207 */ /* 0x000fe40000800000 */
[----:B------:R-:W-:Y:S01]  /*d300*/  LOP3.LUT R12, R19, R12, RZ, 0x3c, !PT ;  /* 0x0000000c130c7212 */ /* 0x000fe200078e3cff */
[----:B------:R-:W-:Y:S06]  /*d310*/  @!P6 BRA `(.L_x_51) ;  /* 0x0000000400f8e947 */ /* 0x000fec0003800000 */
[----:B------:R-:W-:Y:S01]  /*d320*/  MOV R8, R5 ;  /* 0x0000000500087202 */ /* 0x000fe20000000f00 */
[----:B------:R-:W-:Y:S06]  /*d330*/  @!P0 BRA `(.L_x_52) ;  /* 0x0000000000488947 */ /* 0x000fec0003800000 */
[----:B------:R-:W1:Y:S01]  /*d340*/  LDC R15, c[0x0][0x41c] ;  /* 0x00010700ff0f7b82 */ /* 0x000e620000000800 */
[----:B------:R-:W-:Y:S01]  /*d350*/  ULDC.64 UR4, c[0x0][0x408] ;  /* 0x0001020000047ab9 */ /* 0x000fe20000000a00 */
[----:B------:R-:W-:Y:S01]  /*d360*/  ULDC.64 UR6, c[0x0][0x208] ;  /* 0x0000820000067ab9 */ /* 0x000fe20000000a00 */
[----:B-1----:R-:W-:-:S13]  /*d370*/  ISETP.NE.AND P1, PT, R15, 0x1, PT ;  /* 0x000000010f00780c */ /* 0x002fda0003f25270 */
[----:B------:R-:W1:Y:S02]  /*d380*/  @P1 LDC.64 R8, c[0x0][0x420] ;  /* 0x00010800ff081b82 */ /* 0x000e640000000a00 */
[----:B-1----:R-:W-:-:S04]  /*d390*/  @P1 IMAD.HI.U32 R14, R6, R8, RZ ;  /* 0x00000008060e1227 */ /* 0x002fc800078e00ff */
[----:B------:R-:W-:Y:S01]  /*d3a0*/  IMAD.MOV.U32 R8, RZ, RZ, R6 ;  /* 0x000000ffff087224 */ /* 0x000fe200078e0006 */
[----:B------:R-:W-:Y:S01]  /*d3b0*/  @P1 SHF.R.U32.HI R8, RZ, R9, R14 ;  /* 0x00000009ff081219 */ /* 0x000fe2000001160e */
[----:B------:R-:W-:-:S03]  /*d3c0*/  IMAD R14, R11, UR4, RZ ;  /* 0x000000040b0e7c24 */ /* 0x000fc6000f8e02ff */
[----:B------:R-:W-:Y:S01]  /*d3d0*/  IADD3 R9, -R8, RZ, RZ ;  /* 0x000000ff08097210 */ /* 0x000fe20007ffe1ff */
[----:B------:R-:W-:-:S04]  /*d3e0*/  IMAD R14, R0, UR5, R14 ;  /* 0x00000005000e7c24 */ /* 0x000fc8000f8e020e */
[----:B------:R-:W-:Y:S01]  /*d3f0*/  IMAD R6, R15, R9, R6 ;  /* 0x000000090f067224 */ /* 0x000fe200078e0206 */
[----:B------:R-:W-:-:S03]  /*d400*/  SHF.R.S32.HI R9, RZ, 0x1f, R8 ;  /* 0x0000001fff097819 */ /* 0x000fc60000011408 */
[----:B------:R-:W-:-:S04]  /*d410*/  IMAD.WIDE.U32 R8, R0, UR4, R8 ;  /* 0x0000000400087c25 */ /* 0x000fc8000f8e0008 */
[----:B------:R-:W-:Y:S01]  /*d420*/  IMAD.IADD R9, R14, 0x1, R9 ;  /* 0x000000010e097824 */ /* 0x000fe200078e0209 */
[----:B------:R-:W-:-:S04]  /*d430*/  LEA R2, P1, R8, R2, 0x2 ;  /* 0x0000000208027211 */ /* 0x000fc800078210ff */
[----:B------:R-:W-:-:S05]  /*d440*/  LEA.HI.X R3, R8, R3, R9, 0x2, P1 ;  /* 0x0000000308037211 */ /* 0x000fca00008f1409 */
[----:B------:R1:W5:Y:S04]  /*d450*/  LDG.E R8, desc[UR6][R2.64] ;  /* 0x0000000602087981 */ /* 0x000368000c1e1900 */
.L_x_52:
[----:B-1----:R-:W1:Y:S01]  /*d460*/  S2R R3, SR_CgaCtaId ;  /* 0x0000000000037919 */ /* 0x002e620000008800 */
[----:B------:R-:W-:-:S04]  /*d470*/  MOV R2, 0x400 ;  /* 0x0000040000027802 */ /* 0x000fc80000000f00 */
[----:B-1----:R-:W-:Y:S02]  /*d480*/  LEA R2, R3, R2, 0x18 ;  /* 0x0000000203027211 */ /* 0x002fe400078ec0ff */
[----:B------:R-:W-:Y:S02]  /*d490*/  SHF.L.U32 R3, R12, 0x1f, RZ ;  /* 0x0000001f0c037819 */ /* 0x000fe400000006ff */
[----:B------:R-:W-:-:S04]  /*d4a0*/  LEA R2, R7, R2, 0x3 ;  /* 0x0000000207027211 */ /* 0x000fc800078e18ff */
[----:B------:R-:W1:Y:S02]  /*d4b0*/  SYNCS.PHASECHK.TRANS64.TRYWAIT P1, [R2+URZ+0x38840], R3 ;  /* 0x03884003020075a7 */ /* 0x000e64000802017f */
[----:B-1----:R-:W-:Y:S05]  /*d4c0*/  @!P1 BRA `(.L_x_53) ;  /* 0x0000002000c89947 */ /* 0x002fea0003800000 */
.L_x_99:
[----:B------:R-:W2:Y:S02]  /*d4d0*/  S2R R9, SR_TID.X ;  /* 0x0000000000097919 */ /* 0x000ea40000002100 */
[----:B--2---:R-:W-:-:S04]  /*d4e0*/  LOP3.LUT R9, R9, 0x7f, RZ, 0xc0, !PT ;  /* 0x0000007f09097812 */ /* 0x004fc800078ec0ff */
[----:B------:R-:W-:-:S13]  /*d4f0*/  ISETP.NE.AND P2, PT, R9, RZ, PT ;  /* 0x000000ff0900720c */ /* 0x000fda0003f45270 */
[----:B------:R-:W-:Y:S05]  /*d500*/  @P2 BRA `(.L_x_54) ;  /* 0x00000000001c2947 */ /* 0x000fea0003800000 */
[----:B------:R-:W2:Y:S01]  /*d510*/  S2R R9, SR_TID.X ;  /* 0x0000000000097919 */ /* 0x000ea20000002100 */
[----:B-1----:R-:W-:-:S04]  /*d520*/  IMAD.MOV.U32 R3, RZ, RZ, 0xa000 ;  /* 0x0000a000ff037424 */ /* 0x002fc800078e00ff */
[----:B------:R3:W-:Y:S01]  /*d530*/  SYNCS.ARRIVE.TRANS64 RZ, [R2+URZ+0x38830], R3 ;  /* 0x0388300302ff79a7 */ /* 0x0007e2000800003f */
[----:B--2---:R-:W-:-:S04]  /*d540*/  LOP3.LUT R9, R9, 0x1f, RZ, 0xc0, !PT ;  /* 0x0000001f09097812 */ /* 0x004fc800078ec0ff */
[----:B------:R-:W-:-:S13]  /*d550*/  ISETP.NE.AND P1, PT, R9, RZ, PT ;  /* 0x000000ff0900720c */ /* 0x000fda0003f25270 */
[----:B---3--:R-:W-:Y:S05]  /*d560*/  @!P1 BRA `(.L_x_54) ;  /* 0x0000000000049947 */ /* 0x008fea0003800000 */
[----:B------:R-:W-:Y:S01]  /*d570*/  BPT.TRAP 0x1 ;  /* 0x000000040000795c */ /* 0x000fe20000300000 */
.L_x_54:
[----:B------:R-:W2:Y:S01]  /*d580*/  S2R R14, SR_CgaCtaId ;  /* 0x00000000000e7919 */ /* 0x000ea20000008800 */
[----:B------:R-:W-:Y:S01]  /*d590*/  MOV R9, 0x400 ;  /* 0x0000040000097802 */ /* 0x000fe20000000f00 */
[----:B------:R-:W-:Y:S01]  /*d5a0*/  UIADD3 UR4, UP0, UR36, 0x370, URZ ;  /* 0x0000037024047890 */ /* 0x000fe2000ff1e03f */
[----:B------:R-:W-:Y:S01]  /*d5b0*/  R2UR UR9, R2 ;  /* 0x00000000020972ca */ /* 0x000fe200000e0000 */
[----:B------:R-:W-:Y:S01]  /*d5c0*/  UMOV UR10, URZ ;  /* 0x0000003f000a7c82 */ /* 0x000fe20008000000 */
[----:B------:R-:W-:Y:S01]  /*d5d0*/  R2UR UR11, R6 ;  /* 0x00000000060b72ca */ /* 0x000fe200000e0000 */
[----:B------:R-:W-:Y:S01]  /*d5e0*/  UIADD3.X UR5, URZ, UR37, URZ, UP0, !UPT ;  /* 0x000000253f057290 */ /* 0x000fe200087fe43f */
[----:B------:R-:W-:Y:S01]  /*d5f0*/  R2UR UR12, R4 ;  /* 0x00000000040c72ca */ /* 0x000fe200000e0000 */
[----:B------:R-:W-:Y:S01]  /*d600*/  UMOV UR6, 0x0 ;  /* 0x0000000000067882 */ /* 0x000fe20000000000 */
[----:B-----5:R-:W-:Y:S01]  /*d610*/  R2UR UR13, R8 ;  /* 0x00000000080d72ca */ /* 0x020fe200000e0000 */
[----:B------:R-:W-:Y:S01]  /*d620*/  UMOV UR7, 0x14f00000 ;  /* 0x14f0000000077882 */ /* 0x000fe20000000000 */
[----:B------:R-:W-:Y:S01]  /*d630*/  UMOV UR17, 0x40 ;  /* 0x0000004000117882 */ /* 0x000fe20000000000 */
[----:B------:R-:W-:Y:S01]  /*d640*/  UMOV UR18, 0x80 ;  /* 0x0000008000127882 */ /* 0x000fe20000000000 */
[----:B------:R-:W-:Y:S01]  /*d650*/  UMOV UR19, 0xc0 ;  /* 0x000000c000137882 */ /* 0x000fe20000000000 */
[----:B-1----:R-:W-:-:S02]  /*d660*/  SHF.L.U32 R3, R19, 0x1f, RZ ;  /* 0x0000001f13037819 */ /* 0x002fc400000006ff */
[----:B------:R-:W-:Y:S02]  /*d670*/  UIADD3 UR9, UR9, 0x38830, URZ ;  /* 0x0003883009097890 */ /* 0x000fe4000fffe03f */
[----:B------:R-:W-:Y:S01]  /*d680*/  UIMAD UR11, UR11, 0x50, URZ ;  /* 0x000000500b0b78a4 */ /* 0x000fe2000f8e023f */
[----:B--2---:R-:W-:-:S05]  /*d690*/  LEA R9, R14, R9, 0x18 ;  /* 0x000000090e097211 */ /* 0x004fca00078ec0ff */
[----:B------:R-:W-:-:S05]  /*d6a0*/  IMAD R2, R7, 0xa000, R9 ;  /* 0x0000a00007027824 */ /* 0x000fca00078e0209 */
[----:B------:R-:W-:Y:S02]  /*d6b0*/  R2UR UR14, R2 ;  /* 0x00000000020e72ca */ /* 0x000fe400000e0000 */
[----:B------:R-:W-:-:S05]  /*d6c0*/  IADD3 R2, R9, 0x38800, RZ ;  /* 0x0003880009027810 */ /* 0x000fca0007ffe0ff */
[----:B------:R-:W-:-:S06]  /*d6d0*/  IMAD R2, R16, 0x8, R2 ;  /* 0x0000000810027824 */ /* 0x000fcc00078e0202 */
[----:B------:R-:W-:Y:S02]  /*d6e0*/  UIADD3 UR8, UR14, 0x24400, URZ ;  /* 0x000244000e087890 */ /* 0x000fe4000fffe03f */
[----:B------:R-:W-:Y:S02]  /*d6f0*/  UIADD3 UR15, UR14, 0x26c00, URZ ;  /* 0x00026c000e0f7890 */ /* 0x000fe4000fffe03f */
[----:B------:R-:W-:Y:S02]  /*d700*/  UIADD3 UR16, UR14, 0x29400, URZ ;  /* 0x000294000e107890 */ /* 0x000fe4000fffe03f */
[----:B------:R-:W-:-:S03]  /*d710*/  UIADD3 UR14, UR14, 0x2bc00, URZ ;  /* 0x0002bc000e0e7890 */ /* 0x000fc6000fffe03f */
[----:B------:R1:W-:Y:S02]  /*d720*/  UTMALDG.4D [UR8], [UR4], desc[UR6] ;  /* 0x00000608040075b4 */ /* 0x0003e40008019000 */
[----:B-1----:R-:W-:Y:S01]  /*d730*/  UMOV UR8, UR15 ;  /* 0x0000000f00087c82 */ /* 0x002fe20008000000 */
[----:B------:R-:W-:Y:S02]  /*d740*/  UMOV UR10, UR17 ;  /* 0x00000011000a7c82 */ /* 0x000fe40008000000 */
[----:B------:R1:W-:Y:S02]  /*d750*/  UTMALDG.4D [UR8], [UR4], desc[UR6] ;  /* 0x00000608040075b4 */ /* 0x0003e40008019000 */
[----:B-1----:R-:W-:Y:S01]  /*d760*/  UMOV UR8, UR16 ;  /* 0x0000001000087c82 */ /* 0x002fe20008000000 */
[----:B------:R-:W-:Y:S02]  /*d770*/  UMOV UR10, UR18 ;  /* 0x00000012000a7c82 */ /* 0x000fe40008000000 */
[----:B------:R1:W-:Y:S02]  /*d780*/  UTMALDG.4D [UR8], [UR4], desc[UR6] ;  /* 0x00000608040075b4 */ /* 0x0003e40008019000 */
[----:B-1----:R-:W-:Y:S01]  /*d790*/  UMOV UR8, UR14 ;  /* 0x0000000e00087c82 */ /* 0x002fe20008000000 */
[----:B------:R-:W-:-:S02]  /*d7a0*/  UMOV UR10, UR19 ;  /* 0x00000013000a7c82 */ /* 0x000fc40008000000 */
[----:B------:R1:W-:Y:S01]  /*d7b0*/  UTMALDG.4D [UR8], [UR4], desc[UR6] ;  /* 0x00000608040075b4 */ /* 0x0003e20008019000 */
[----:B------:R-:W2:Y:S02]  /*d7c0*/  SYNCS.PHASECHK.TRANS64.TRYWAIT P1, [R2+URZ+0x60], R3 ;  /* 0x00006003020075a7 */ /* 0x000ea4000802017f */
[----:B-12---:R-:W-:Y:S05]  /*d7d0*/  @!P1 BRA `(.L_x_55) ;  /* 0x0000002000189947 */ /* 0x006fea0003800000 */
.L_x_100:
[----:B------:R-:W-:Y:S05]  /*d7e0*/  @P2 BRA `(.L_x_56) ;  /* 0x00000000002c2947 */ /* 0x000fea0003800000 */
[----:B------:R-:W2:Y:S01]  /*d7f0*/  S2R R9, SR_TID.X ;  /* 0x0000000000097919 */ /* 0x000ea20000002100 */
[----:B------:R-:W-:Y:S01]  /*d800*/  MOV R14, 0x400 ;  /* 0x00000400000e7802 */ /* 0x000fe20000000f00 */
[----:B-1----:R-:W-:Y:S01]  /*d810*/  IMAD.MOV.U32 R3, RZ, RZ, 0xa000 ;  /* 0x0000a000ff037424 */ /* 0x002fe200078e00ff */
[----:B------:R-:W1:Y:S01]  /*d820*/  S2R R15, SR_CgaCtaId ;  /* 0x00000000000f7919 */ /* 0x000e620000008800 */
[----:B--2---:R-:W-:-:S04]  /*d830*/  LOP3.LUT R9, R9, 0x1f, RZ, 0xc0, !PT ;  /* 0x0000001f09097812 */ /* 0x004fc800078ec0ff */
[----:B------:R-:W-:Y:S02]  /*d840*/  ISETP.NE.AND P1, PT, R9, RZ, PT ;  /* 0x000000ff0900720c */ /* 0x000fe40003f25270 */
[----:B-1----:R-:W-:-:S04]  /*d850*/  LEA R14, R15, R14, 0x18 ;  /* 0x0000000e0f0e7211 */ /* 0x002fc800078ec0ff */
[----:B------:R-:W-:-:S04]  /*d860*/  LEA R2, R16, R14, 0x3 ;  /* 0x0000000e10027211 */ /* 0x000fc800078e18ff */
[----:B------:R2:W-:Y:S03]  /*d870*/  SYNCS.ARRIVE.TRANS64 RZ, [R2+URZ+0x38850], R3 ;  /* 0x0388500302ff79a7 */ /* 0x0005e6000800003f */
[----:B------:R-:W-:Y:S05]  /*d880*/  @!P1 BRA `(.L_x_56) ;  /* 0x0000000000049947 */ /* 0x000fea0003800000 */
[----:B------:R-:W-:Y:S01]  /*d890*/  BPT.TRAP 0x1 ;  /* 0x000000040000795c */ /* 0x000fe20000300000 */
.L_x_56:
[----:B-12---:R-:W2:Y:S01]  /*d8a0*/  LDL.LU R3, [R1] ;  /* 0x0000000001037983 */ /* 0x006ea20000300800 */
[----:B------:R-:W-:Y:S01]  /*d8b0*/  MOV R9, 0x400 ;  /* 0x0000040000097802 */ /* 0x000fe20000000f00 */
[----:B------:R-:W1:Y:S01]  /*d8c0*/  S2R R14, SR_CgaCtaId ;  /* 0x00000000000e7919 */ /* 0x000e620000008800 */
[----:B------:R-:W-:Y:S01]  /*d8d0*/  R2UR UR13, R5 ;  /* 0x00000000050d72ca */ /* 0x000fe200000e0000 */
[----:B------:R-:W-:Y:S01]  /*d8e0*/  UIADD3 UR4, UP0, UR36, 0x470, URZ ;  /* 0x0000047024047890 */ /* 0x000fe2000ff1e03f */
[----:B------:R-:W-:Y:S02]  /*d8f0*/  R2UR UR12, R4 ;  /* 0x00000000040c72ca */ /* 0x000fe400000e0000 */
[----:B-1----:R-:W-:-:S04]  /*d900*/  LEA R9, R14, R9, 0x18 ;  /* 0x000000090e097211 */ /* 0x002fc800078ec0ff */
[----:B------:R-:W-:-:S04]  /*d910*/  LEA R2, R16, R9, 0x3 ;  /* 0x0000000910027211 */ /* 0x000fc800078e18ff */
[----:B------:R-:W-:Y:S01]  /*d920*/  R2UR UR9, R2 ;  /* 0x00000000020972ca */ /* 0x000fe200000e0000 */
[----:B------:R-:W-:-:S05]  /*d930*/  IMAD R2, R16, 0xa000, R9 ;  /* 0x0000a00010027824 */ /* 0x000fca00078e0209 */
[----:B------:R-:W-:Y:S01]  /*d940*/  R2UR UR16, R2 ;  /* 0x00000000021072ca */ /* 0x000fe200000e0000 */
[----:B------:R-:W-:-:S06]  /*d950*/  UIADD3.X UR5, URZ, UR37, URZ, UP0, !UPT ;  /* 0x000000253f057290 */ /* 0x000fcc00087fe43f */
[----:B------:R-:W-:-:S06]  /*d960*/  UIADD3 UR9, UR9, 0x38850, URZ ;  /* 0x0003885009097890 */ /* 0x000fcc000fffe03f */
[----:B------:R-:W-:Y:S02]  /*d970*/  UIADD3 UR8, UR16, 0x400, URZ ;  /* 0x0000040010087890 */ /* 0x000fe4000fffe03f */
[----:B------:R-:W-:Y:S02]  /*d980*/  UIADD3 UR14, UR16, 0x2c00, URZ ;  /* 0x00002c00100e7890 */ /* 0x000fe4000fffe03f */
[----:B------:R-:W-:Y:S01]  /*d990*/  UIADD3 UR15, UR16, 0x5400, URZ ;  /* 0x00005400100f7890 */ /* 0x000fe2000fffe03f */
[----:B------:R-:W-:Y:S01]  /*d9a0*/  UMOV UR10, URZ ;  /* 0x0000003f000a7c82 */ /* 0x000fe20008000000 */
[----:B------:R-:W-:Y:S01]  /*d9b0*/  UMOV UR6, 0x0 ;  /* 0x0000000000067882 */ /* 0x000fe20000000000 */
[----:B------:R-:W-:Y:S01]  /*d9c0*/  UMOV UR7, 0x14f00000 ;  /* 0x14f0000000077882 */ /* 0x000fe20000000000 */
[----:B------:R-:W-:Y:S01]  /*d9d0*/  UMOV UR17, 0x40 ;  /* 0x0000004000117882 */ /* 0x000fe20000000000 */
[----:B------:R-:W-:Y:S01]  /*d9e0*/  UIADD3 UR16, UR16, 0x7c00, URZ ;  /* 0x00007c0010107890 */ /* 0x000fe2000fffe03f */
[----:B------:R1:W-:Y:S01]  /*d9f0*/  STL [R1], R6 ;  /* 0x0000000601007387 */ /* 0x0003e20000100800 */
[----:B------:R-:W-:Y:S01]  /*da00*/  IMAD.MOV.U32 R5, RZ, RZ, R8 ;  /* 0x000000ffff057224 */ /* 0x000fe200078e0008 */
[----:B--2---:R-:W-:-:S13]  /*da10*/  R2UR UR11, R3 ;  /* 0x00000000030b72ca */ /* 0x004fda00000e0000 */
[----:B------:R-:W-:-:S09]  /*da20*/  UIMAD UR11, UR11, 0x50, URZ ;  /* 0x000000500b0b78a4 */ /* 0x000fd2000f8e023f */
[----:B------:R2:W-:Y:S02]  /*da30*/  UTMALDG.4D [UR8], [UR4], desc[UR6] ;  /* 0x00000608040075b4 */ /* 0x0005e40008019000 */
[----:B--2---:R-:W-:Y:S01]  /*da40*/  UMOV UR8, UR14 ;  /* 0x0000000e00087c82 */ /* 0x004fe20008000000 */
[----:B------:R-:W-:Y:S01]  /*da50*/  UMOV UR10, UR17 ;  /* 0x00000011000a7c82 */ /* 0x000fe20008000000 */
[----:B------:R-:W-:Y:S01]  /*da60*/  UMOV UR14, 0x80 ;  /* 0x00000080000e7882 */ /* 0x000fe20000000000 */
        /* <DEDUP_REMOVED lines=8> */
[----:B-1----:R-:W-:Y:S01]  /*daf0*/  NOP ;  /* 0x0000000000007918 */ /* 0x002fe20000000000 */
.L_x_51:
[----:B------:R-:W-:Y:S05]  /*db00*/  BSYNC B0 ;  /* 0x0000000000007941 */ /* 0x000fea0003800000 */
.L_x_50:
[----:B------:R-:W2:Y:S01]  /*db10*/  LDL.LU R2, [R1+0xc] ;  /* 0x00000c0001027983 */ /* 0x000ea20000300800 */
[----:B------:R-:W-:Y:S01]  /*db20*/  IMAD.MOV.U32 R16, RZ, RZ, R7 ;  /* 0x000000ffff107224 */ /* 0x000fe200078e0007 */
[----:B------:R-:W-:Y:S02]  /*db30*/  MOV R19, R12 ;  /* 0x0000000c00137202 */ /* 0x000fe40000000f00 */
[----:B--2---:R-:W-:-:S07]  /*db40*/  IADD3 R6, R2, -0x3, RZ ;  /* 0xfffffffd02067810 */ /* 0x004fce0007ffe0ff */
.L_x_49:
[----:B------:R-:W-:Y:S01]  /*db50*/  IMAD.MOV R13, RZ, RZ, -R13 ;  /* 0x000000ffff0d7224 */ /* 0x000fe200078e0a0d */
[----:B------:R-:W-:Y:S04]  /*db60*/  BSSY B0, `(.L_x_48) ;  /* 0x000010c000007945 */ /* 0x000fe80003800000 */
[----:B------:R-:W-:-:S13]  /*db70*/  ISETP.NE.AND P1, PT, R10, R13, PT ;  /* 0x0000000d0a00720c */ /* 0x000fda0003f25270 */
[----:B------:R-:W-:Y:S05]  /*db80*/  @!P1 BRA `(.L_x_57) ;  /* 0x0000001000249947 */ /* 0x000fea0003800000 */
[----:B------:R-:W-:-:S07]  /*db90*/  MOV R8, R5 ;  /* 0x0000000500087202 */ /* 0x000fce0000000f00 */
.L_x_72:
        /* <DEDUP_REMOVED lines=12> */
[----:B------:R-:W-:-:S04]  /*dc60*/  IMAD R13, R11, UR4, RZ ;  /* 0x000000040b0d7c24 */ /* 0x000fc8000f8e02ff */
[----:B------:R-:W-:Y:S01]  /*dc70*/  IMAD R13, R0, UR5, R13 ;  /* 0x00000005000d7c24 */ /* 0x000fe2000f8e020d */
[----:B-1----:R-:W-:-:S13]  /*dc80*/  ISETP.NE.AND P1, PT, R9, 0x1, PT ;  /* 0x000000010900780c */ /* 0x002fda0003f25270 */
[----:B------:R-:W1:Y:S02]  /*dc90*/  @P1 LDC.64 R2, c[0x0][0x420] ;  /* 0x00010800ff021b82 */ /* 0x000e640000000a00 */
[----:B-1----:R-:W-:-:S04]  /*dca0*/  @P1 IMAD.HI.U32 R8, R6, R2, RZ ;  /* 0x0000000206081227 */ /* 0x002fc800078e00ff */
[----:B------:R-:W-:Y:S01]  /*dcb0*/  IMAD.MOV.U32 R2, RZ, RZ, R6 ;  /* 0x000000ffff027224 */ /* 0x000fe200078e0006 */
[----:B------:R-:W-:-:S04]  /*dcc0*/  @P1 SHF.R.U32.HI R2, RZ, R3, R8 ;  /* 0x00000003ff021219 */ /* 0x000fc80000011608 */
[----:B------:R-:W-:Y:S02]  /*dcd0*/  IADD3 R12, -R2, RZ, RZ ;  /* 0x000000ff020c7210 */ /* 0x000fe40007ffe1ff */
[----:B------:R-:W-:-:S03]  /*dce0*/  SHF.R.S32.HI R3, RZ, 0x1f, R2 ;  /* 0x0000001fff037819 */ /* 0x000fc60000011402 */
[----:B------:R-:W-:Y:S02]  /*dcf0*/  IMAD R12, R9, R12, R6 ;  /* 0x0000000c090c7224 */ /* 0x000fe400078e0206 */
[----:B------:R-:W1:Y:S01]  /*dd00*/  LDC.64 R8, c[0x0][0x3f8] ;  /* 0x0000fe00ff087b82 */ /* 0x000e620000000a00 */
[----:B------:R-:W-:-:S04]  /*dd10*/  IMAD.WIDE.U32 R2, R0, UR4, R2 ;  /* 0x0000000400027c25 */ /* 0x000fc8000f8e0002 */
[----:B------:R-:W-:Y:S01]  /*dd20*/  IMAD.IADD R13, R13, 0x1, R3 ;  /* 0x000000010d0d7824 */ /* 0x000fe200078e0203 */
[----:B-1----:R-:W-:-:S04]  /*dd30*/  LEA R8, P1, R2, R8, 0x2 ;  /* 0x0000000802087211 */ /* 0x002fc800078210ff */
[----:B------:R-:W-:-:S05]  /*dd40*/  LEA.HI.X R9, R2, R9, R13, 0x2, P1 ;  /* 0x0000000902097211 */ /* 0x000fca00008f140d */
[----:B------:R1:W5:Y:S04]  /*dd50*/  LDG.E R8, desc[UR6][R8.64] ;  /* 0x0000000608087981 */ /* 0x000368000c1e1900 */
.L_x_60:
[----:B------:R-:W2:Y:S01]  /*dd60*/  S2R R3, SR_CgaCtaId ;  /* 0x0000000000037919 */ /* 0x000ea20000008800 */
[----:B------:R-:W-:-:S04]  /*dd70*/  MOV R2, 0x400 ;  /* 0x0000040000027802 */ /* 0x000fc80000000f00 */
[----:B--2---:R-:W-:Y:S02]  /*dd80*/  LEA R2, R3, R2, 0x18 ;  /* 0x0000000203027211 */ /* 0x004fe400078ec0ff */
[----:B------:R-:W-:Y:S02]  /*dd90*/  SHF.L.U32 R3, R10, 0x1f, RZ ;  /* 0x0000001f0a037819 */ /* 0x000fe400000006ff */
[----:B------:R-:W-:-:S04]  /*dda0*/  LEA R2, R7, R2, 0x3 ;  /* 0x0000000207027211 */ /* 0x000fc800078e18ff */
[----:B------:R-:W2:Y:S02]  /*ddb0*/  SYNCS.PHASECHK.TRANS64.TRYWAIT P1, [R2+URZ+0x38840], R3 ;  /* 0x03884003020075a7 */ /* 0x000ea4000802017f */
[----:B--2---:R-:W-:Y:S05]  /*ddc0*/  @!P1 BRA `(.L_x_61) ;  /* 0x0000001800b09947 */ /* 0x004fea0003800000 */
.L_x_101:
[----:B-1----:R-:W1:Y:S02]  /*ddd0*/  S2R R9, SR_TID.X ;  /* 0x0000000000097919 */ /* 0x002e640000002100 */
[----:B-1----:R-:W-:-:S04]  /*dde0*/  LOP3.LUT R9, R9, 0x7f, RZ, 0xc0, !PT ;  /* 0x0000007f09097812 */ /* 0x002fc800078ec0ff */
[----:B------:R-:W-:-:S13]  /*ddf0*/  ISETP.NE.AND P2, PT, R9, RZ, PT ;  /* 0x000000ff0900720c */ /* 0x000fda0003f45270 */
[----:B------:R-:W-:Y:S05]  /*de00*/  @P2 BRA `(.L_x_62) ;  /* 0x00000000001c2947 */ /* 0x000fea0003800000 */
[----:B------:R-:W1:Y:S01]  /*de10*/  S2R R9, SR_TID.X ;  /* 0x0000000000097919 */ /* 0x000e620000002100 */
[----:B--2---:R-:W-:-:S04]  /*de20*/  IMAD.MOV.U32 R3, RZ, RZ, 0xa000 ;  /* 0x0000a000ff037424 */ /* 0x004fc800078e00ff */
[----:B------:R3:W-:Y:S01]  /*de30*/  SYNCS.ARRIVE.TRANS64 RZ, [R2+URZ+0x38830], R3 ;  /* 0x0388300302ff79a7 */ /* 0x0007e2000800003f */
[----:B-1----:R-:W-:-:S04]  /*de40*/  LOP3.LUT R9, R9, 0x1f, RZ, 0xc0, !PT ;  /* 0x0000001f09097812 */ /* 0x002fc800078ec0ff */
[----:B------:R-:W-:-:S13]  /*de50*/  ISETP.NE.AND P1, PT, R9, RZ, PT ;  /* 0x000000ff0900720c */ /* 0x000fda0003f25270 */
[----:B---3--:R-:W-:Y:S05]  /*de60*/  @!P1 BRA `(.L_x_62) ;  /* 0x0000000000049947 */ /* 0x008fea0003800000 */
[----:B------:R-:W-:Y:S01]  /*de70*/  BPT.TRAP 0x1 ;  /* 0x000000040000795c */ /* 0x000fe20000300000 */
.L_x_62:
[----:B------:R-:W1:Y:S01]  /*de80*/  S2R R9, SR_CgaCtaId ;  /* 0x0000000000097919 */ /* 0x000e620000008800 */
[----:B--2---:R-:W-:Y:S01]  /*de90*/  MOV R3, 0x400 ;  /* 0x0000040000037802 */ /* 0x004fe20000000f00 */
        /* <DEDUP_REMOVED lines=12> */
[----:B------:R-:W-:-:S02]  /*df60*/  SHF.L.U32 R19, R19, 0x1f, RZ ;  /* 0x0000001f13137819 */ /* 0x000fc400000006ff */
[----:B------:R-:W-:Y:S02]  /*df70*/  UIADD3 UR9, UR9, 0x38830, URZ ;  /* 0x0003883009097890 */ /* 0x000fe4000fffe03f */
[----:B------:R-:W-:Y:S01]  /*df80*/  UIMAD UR11, UR11, 0x50, URZ ;  /* 0x000000500b0b78a4 */ /* 0x000fe2000f8e023f */
[----:B-1----:R-:W-:-:S05]  /*df90*/  LEA R3, R9, R3, 0x18 ;  /* 0x0000000309037211 */ /* 0x002fca00078ec0ff */
[----:B------:R-:W-:Y:S01]  /*dfa0*/  IMAD R2, R7, 0xa000, R3 ;  /* 0x0000a00007027824 */ /* 0x000fe200078e0203 */
[----:B------:R-:W-:-:S04]  /*dfb0*/  IADD3 R3, R3, 0x38800, RZ ;  /* 0x0003880003037810 */ /* 0x000fc80007ffe0ff */
[----:B------:R-:W-:Y:S01]  /*dfc0*/  R2UR UR14, R2 ;  /* 0x00000000020e72ca */ /* 0x000fe200000e0000 */
[----:B------:R-:W-:-:S12]  /*dfd0*/  IMAD R2, R16, 0x8, R3 ;  /* 0x0000000810027824 */ /* 0x000fd800078e0203 */
        /* <DEDUP_REMOVED lines=16> */
.L_x_102:
[----:B------:R-:W-:Y:S05]  /*e0e0*/  @P2 BRA `(.L_x_64) ;  /* 0x00000000001c2947 */ /* 0x000fea0003800000 */
[----:B------:R-:W2:Y:S01]  /*e0f0*/  S2R R9, SR_TID.X ;  /* 0x0000000000097919 */ /* 0x000ea20000002100 */
[----:B------:R-:W-:-:S04]  /*e100*/  MOV R3, 0xa000 ;  /* 0x0000a00000037802 */ /* 0x000fc80000000f00 */
[----:B------:R3:W-:Y:S01]  /*e110*/  SYNCS.ARRIVE.TRANS64 RZ, [R2+URZ+0x50], R3 ;  /* 0x0000500302ff79a7 */ /* 0x0007e2000800003f */
[----:B--2---:R-:W-:-:S04]  /*e120*/  LOP3.LUT R9, R9, 0x1f, RZ, 0xc0, !PT ;  /* 0x0000001f09097812 */ /* 0x004fc800078ec0ff */
[----:B------:R-:W-:-:S13]  /*e130*/  ISETP.NE.AND P1, PT, R9, RZ, PT ;  /* 0x000000ff0900720c */ /* 0x000fda0003f25270 */
[----:B---3--:R-:W-:Y:S05]  /*e140*/  @!P1 BRA `(.L_x_64) ;  /* 0x0000000000049947 */ /* 0x008fea0003800000 */
[----:B------:R-:W-:Y:S01]  /*e150*/  BPT.TRAP 0x1 ;  /* 0x000000040000795c */ /* 0x000fe20000300000 */
.L_x_64:
[----:B------:R-:W2:Y:S01]  /*e160*/  LDL.LU R3, [R1] ;  /* 0x0000000001037983 */ /* 0x000ea20000300800 */
[----:B------:R-:W-:Y:S01]  /*e170*/  MOV R9, 0x400 ;  /* 0x0000040000097802 */ /* 0x000fe20000000f00 */
[----:B------:R-:W3:Y:S01]  /*e180*/  S2R R13, SR_CgaCtaId ;  /* 0x00000000000d7919 */ /* 0x000ee20000008800 */
[----:B------:R-:W-:Y:S01]  /*e190*/  R2UR UR9, R2 ;  /* 0x00000000020972ca */ /* 0x000fe200000e0000 */
[----:B------:R-:W-:Y:S01]  /*e1a0*/  UIADD3 UR4, UP0, UR36, 0x470, URZ ;  /* 0x0000047024047890 */ /* 0x000fe2000ff1e03f */
[----:B------:R-:W-:Y:S02]  /*e1b0*/  R2UR UR13, R5 ;  /* 0x00000000050d72ca */ /* 0x000fe400000e0000 */
[----:B------:R-:W-:Y:S01]  /*e1c0*/  R2UR UR12, R4 ;  /* 0x00000000040c72ca */ /* 0x000fe200000e0000 */
[----:B------:R-:W-:Y:S01]  /*e1d0*/  UIADD3.X UR5, URZ, UR37, URZ, UP0, !UPT ;  /* 0x000000253f057290 */ /* 0x000fe200087fe43f */
[----:B---3--:R-:W-:-:S05]  /*e1e0*/  LEA R9, R13, R9, 0x18 ;  /* 0x000000090d097211 */ /* 0x008fca00078ec0ff */
        /* <DEDUP_REMOVED lines=27> */
[----:B---3--:R-:W-:Y:S01]  /*e3a0*/  NOP ;  /* 0x0000000000007918 */ /* 0x008fe20000000000 */
.L_x_59:
[----:B------:R-:W-:Y:S05]  /*e3b0*/  BSYNC B1 ;  /* 0x0000000000017941 */ /* 0x000fea0003800000 */
.L_x_58:
[----:B------:R-:W-:Y:S01]  /*e3c0*/  IADD3 R16, R7, 0x1, RZ ;  /* 0x0000000107107810 */ /* 0x000fe20007ffe0ff */
[----:B------:R-:W-:Y:S03]  /*e3d0*/  BSSY B1, `(.L_x_65) ;  /* 0x0000081000017945 */ /* 0x000fe60003800000 */
[----:B------:R-:W-:-:S04]  /*e3e0*/  ISETP.NE.AND P1, PT, R16, 0x2, PT ;  /* 0x000000021000780c */ /* 0x000fc80003f25270 */
[----:B-1----:R-:W-:Y:S02]  /*e3f0*/  SEL R19, RZ, 0x1, P1 ;  /* 0x00000001ff137807 */ /* 0x002fe40000800000 */
[----:B------:R-:W-:Y:S02]  /*e400*/  SEL R16, R16, RZ, P1 ;  /* 0x000000ff10107207 */ /* 0x000fe40000800000 */
[----:B------:R-:W-:Y:S01]  /*e410*/  LOP3.LUT R19, R10, R19, RZ, 0x3c, !PT ;  /* 0x000000130a137212 */ /* 0x000fe200078e3cff */
[----:B------:R-:W-:Y:S06]  /*e420*/  @!P6 BRA `(.L_x_66) ;  /* 0x0000000400ece947 */ /* 0x000fec0003800000 */
[----:B------:R-:W-:Y:S01]  /*e430*/  VIADD R12, R6, 0xffffffff ;  /* 0xffffffff060c7836 */ /* 0x000fe20000000000 */
        /* <DEDUP_REMOVED lines=8> */
[----:B-1----:R-:W-:Y:S01]  /*e4c0*/  @P1 IMAD.HI.U32 R9, R12, R2, RZ ;  /* 0x000000020c091227 */ /* 0x002fe200078e00ff */
[----:B------:R-:W-:-:S04]  /*e4d0*/  MOV R2, R12 ;  /* 0x0000000c00027202 */ /* 0x000fc80000000f00 */
[----:B------:R-:W-:-:S05]  /*e4e0*/  @P1 SHF.R.U32.HI R2, RZ, R3, R9 ;  /* 0x00000003ff021219 */ /* 0x000fca0000011609 */
[----:B------:R-:W-:-:S04]  /*e4f0*/  IMAD.MOV R3, RZ, RZ, -R2 ;  /* 0x000000ffff037224 */ /* 0x000fc800078e0a02 */
[----:B------:R-:W-:Y:S01]  /*e500*/  IMAD R12, R8, R3, R12 ;  /* 0x00000003080c7224 */ /* 0x000fe200078e020c */
[--C-:B------:R-:W-:Y:S01]  /*e510*/  SHF.R.S32.HI R3, RZ, 0x1f, R2.reuse ;  /* 0x0000001fff037819 */ /* 0x100fe20000011402 */
[----:B------:R-:W1:Y:S02]  /*e520*/  LDC.64 R8, c[0x0][0x3f8] ;  /* 0x0000fe00ff087b82 */ /* 0x000e640000000a00 */
[----:B------:R-:W-:-:S05]  /*e530*/  IMAD.WIDE.U32 R2, R0, UR4, R2 ;  /* 0x0000000400027c25 */ /* 0x000fca000f8e0002 */
[----:B------:R-:W-:Y:S02]  /*e540*/  IADD3 R13, R13, R3, RZ ;  /* 0x000000030d0d7210 */ /* 0x000fe40007ffe0ff */
[----:B-1----:R-:W-:-:S04]  /*e550*/  LEA R8, P1, R2, R8, 0x2 ;  /* 0x0000000802087211 */ /* 0x002fc800078210ff */
[----:B------:R-:W-:-:S05]  /*e560*/  LEA.HI.X R9, R2, R9, R13, 0x2, P1 ;  /* 0x0000000902097211 */ /* 0x000fca00008f140d */
[----:B------:R1:W5:Y:S04]  /*e570*/  LDG.E R8, desc[UR6][R8.64] ;  /* 0x0000000608087981 */ /* 0x000368000c1e1900 */
.L_x_67:
[----:B------:R-:W2:Y:S01]  /*e580*/  S2R R3, SR_CgaCtaId ;  /* 0x0000000000037919 */ /* 0x000ea20000008800 */
[----:B------:R-:W-:-:S04]  /*e590*/  MOV R2, 0x400 ;  /* 0x0000040000027802 */ /* 0x000fc80000000f00 */
[----:B--2---:R-:W-:Y:S02]  /*e5a0*/  LEA R2, R3, R2, 0x18 ;  /* 0x0000000203027211 */ /* 0x004fe400078ec0ff */
[----:B------:R-:W-:-:S03]  /*e5b0*/  SHF.L.U32 R3, R19, 0x1f, RZ ;  /* 0x0000001f13037819 */ /* 0x000fc600000006ff */
[----:B------:R-:W-:-:S04]  /*e5c0*/  IMAD R2, R16, 0x8, R2 ;  /* 0x0000000810027824 */ /* 0x000fc800078e0202 */
[----:B------:R-:W2:Y:S02]  /*e5d0*/  SYNCS.PHASECHK.TRANS64.TRYWAIT P1, [R2+URZ+0x38840], R3 ;  /* 0x03884003020075a7 */ /* 0x000ea4000802017f */
[----:B--2---:R-:W-:Y:S05]  /*e5e0*/  @!P1 BRA `(.L_x_68) ;  /* 0x0000001000d09947 */ /* 0x004fea0003800000 */
.L_x_103:
[----:B-1----:R-:W1:Y:S02]  /*e5f0*/  S2R R9, SR_TID.X ;  /* 0x0000000000097919 */ /* 0x002e640000002100 */
[----:B-1----:R-:W-:-:S04]  /*e600*/  LOP3.LUT R9, R9, 0x7f, RZ, 0xc0, !PT ;  /* 0x0000007f09097812 */ /* 0x002fc800078ec0ff */
[----:B------:R-:W-:-:S13]  /*e610*/  ISETP.NE.AND P2, PT, R9, RZ, PT ;  /* 0x000000ff0900720c */ /* 0x000fda0003f45270 */
[----:B------:R-:W-:Y:S05]  /*e620*/  @P2 BRA `(.L_x_69) ;  /* 0x00000000001c2947 */ /* 0x000fea0003800000 */
[----:B------:R-:W1:Y:S01]  /*e630*/  S2R R9, SR_TID.X ;  /* 0x0000000000097919 */ /* 0x000e620000002100 */
[----:B--2---:R-:W-:-:S04]  /*e640*/  MOV R3, 0xa000 ;  /* 0x0000a00000037802 */ /* 0x004fc80000000f00 */
[----:B------:R3:W-:Y:S01]  /*e650*/  SYNCS.ARRIVE.TRANS64 RZ, [R2+URZ+0x38830], R3 ;  /* 0x0388300302ff79a7 */ /* 0x0007e2000800003f */
[----:B-1----:R-:W-:-:S04]  /*e660*/  LOP3.LUT R9, R9, 0x1f, RZ, 0xc0, !PT ;  /* 0x0000001f09097812 */ /* 0x002fc800078ec0ff */
[----:B------:R-:W-:-:S13]  /*e670*/  ISETP.NE.AND P1, PT, R9, RZ, PT ;  /* 0x000000ff0900720c */ /* 0x000fda0003f25270 */
[----:B---3--:R-:W-:Y:S05]  /*e680*/  @!P1 BRA `(.L_x_69) ;  /* 0x0000000000049947 */ /* 0x008fea0003800000 */
[----:B------:R-:W-:Y:S01]  /*e690*/  BPT.TRAP 0x1 ;  /* 0x000000040000795c */ /* 0x000fe20000300000 */
.L_x_69:
[----:B------:R-:W1:Y:S01]  /*e6a0*/  S2R R13, SR_CgaCtaId ;  /* 0x00000000000d7919 */ /* 0x000e620000008800 */
[----:B------:R-:W-:Y:S01]  /*e6b0*/  MOV R9, 0x400 ;  /* 0x0000040000097802 */ /* 0x000fe20000000f00 */
[----:B------:R-:W-:Y:S01]  /*e6c0*/  UIADD3 UR4, UP0, UR36, 0x370, URZ ;  /* 0x0000037024047890 */ /* 0x000fe2000ff1e03f */
[----:B------:R-:W-:Y:S01]  /*e6d0*/  R2UR UR11, R12 ;  /* 0x000000000c0b72ca */ /* 0x000fe200000e0000 */
[----:B------:R-:W-:Y:S01]  /*e6e0*/  UMOV UR10, URZ ;  /* 0x0000003f000a7c82 */ /* 0x000fe20008000000 */
[----:B------:R-:W-:Y:S01]  /*e6f0*/  R2UR UR12, R4 ;  /* 0x00000000040c72ca */ /* 0x000fe200000e0000 */
[----:B------:R-:W-:Y:S01]  /*e700*/  UIADD3.X UR5, URZ, UR37, URZ, UP0, !UPT ;  /* 0x000000253f057290 */ /* 0x000fe200087fe43f */
[----:B-----5:R-:W-:Y:S01]  /*e710*/  R2UR UR13, R8 ;  /* 0x00000000080d72ca */ /* 0x020fe200000e0000 */
[----:B------:R-:W-:Y:S01]  /*e720*/  UMOV UR6, 0x0 ;  /* 0x0000000000067882 */ /* 0x000fe20000000000 */
[----:B------:R-:W-:Y:S01]  /*e730*/  UMOV UR7, 0x14f00000 ;  /* 0x14f0000000077882 */ /* 0x000fe20000000000 */
[----:B------:R-:W-:Y:S01]  /*e740*/  UMOV UR17, 0x40 ;  /* 0x0000004000117882 */ /* 0x000fe20000000000 */
[----:B------:R-:W-:Y:S01]  /*e750*/  UMOV UR18, 0x80 ;  /* 0x0000008000127882 */ /* 0x000fe20000000000 */
[----:B------:R-:W-:-:S04]  /*e760*/  UMOV UR19, 0xc0 ;  /* 0x000000c000137882 */ /* 0x000fc80000000000 */
[----:B------:R-:W-:Y:S01]  /*e770*/  UIMAD UR11, UR11, 0x50, URZ ;  /* 0x000000500b0b78a4 */ /* 0x000fe2000f8e023f */
[----:B-1----:R-:W-:-:S05]  /*e780*/  LEA R9, R13, R9, 0x18 ;  /* 0x000000090d097211 */ /* 0x002fca00078ec0ff */
[----:B--2---:R-:W-:-:S05]  /*e790*/  VIADD R2, R9, 0x38800 ;  /* 0x0003880009027836 */ /* 0x004fca0000000000 */
[----:B------:R-:W-:Y:S01]  /*e7a0*/  LEA R3, R16, R2, 0x3 ;  /* 0x0000000210037211 */ /* 0x000fe200078e18ff */
[----:B------:R-:W-:-:S03]  /*e7b0*/  IMAD R2, R7, 0x8, R2 ;  /* 0x0000000807027824 */ /* 0x000fc600078e0202 */
[----:B------:R-:W-:Y:S01]  /*e7c0*/  R2UR UR9, R3 ;  /* 0x00000000030972ca */ /* 0x000fe200000e0000 */
[----:B------:R-:W-:-:S05]  /*e7d0*/  IMAD R3, R16, 0xa000, R9 ;  /* 0x0000a00010037824 */ /* 0x000fca00078e0209 */
[----:B------:R-:W-:Y:S02]  /*e7e0*/  R2UR UR14, R3 ;  /* 0x00000000030e72ca */ /* 0x000fe400000e0000 */
[----:B------:R-:W-:-:S05]  /*e7f0*/  SHF.L.U32 R3, R10, 0x1f, RZ ;  /* 0x0000001f0a037819 */ /* 0x000fca00000006ff */
[----:B------:R-:W-:-:S06]  /*e800*/  UIADD3 UR9, UR9, 0x30, URZ ;  /* 0x0000003009097890 */ /* 0x000fcc000fffe03f */
        /* <DEDUP_REMOVED lines=16> */
.L_x_104:
[----:B------:R-:W-:Y:S05]  /*e910*/  @P2 BRA `(.L_x_71) ;  /* 0x00000000001c2947 */ /* 0x000fea0003800000 */
[----:B------:R-:W2:Y:S01]  /*e920*/  S2R R9, SR_TID.X ;  /* 0x0000000000097919 */ /* 0x000ea20000002100 */
[----:B-1----:R-:W-:-:S04]  /*e930*/  MOV R3, 0xa000 ;  /* 0x0000a00000037802 */ /* 0x002fc80000000f00 */
[----:B------:R3:W-:Y:S01]  /*e940*/  SYNCS.ARRIVE.TRANS64 RZ, [R2+URZ+0x50], R3 ;  /* 0x0000500302ff79a7 */ /* 0x0007e2000800003f */
[----:B--2---:R-:W-:-:S04]  /*e950*/  LOP3.LUT R9, R9, 0x1f, RZ, 0xc0, !PT ;  /* 0x0000001f09097812 */ /* 0x004fc800078ec0ff */
[----:B------:R-:W-:-:S13]  /*e960*/  ISETP.NE.AND P1, PT, R9, RZ, PT ;  /* 0x000000ff0900720c */ /* 0x000fda0003f25270 */
[----:B---3--:R-:W-:Y:S05]  /*e970*/  @!P1 BRA `(.L_x_71) ;  /* 0x0000000000049947 */ /* 0x008fea0003800000 */
[----:B------:R-:W-:Y:S01]  /*e980*/  BPT.TRAP 0x1 ;  /* 0x000000040000795c */ /* 0x000fe20000300000 */
.L_x_71:
[----:B-1----:R-:W2:Y:S01]  /*e990*/  LDL.LU R3, [R1] ;  /* 0x0000000001037983 */ /* 0x002ea20000300800 */
[----:B------:R-:W-:Y:S01]  /*e9a0*/  MOV R9, 0x400 ;  /* 0x0000040000097802 */ /* 0x000fe20000000f00 */
[----:B------:R-:W1:Y:S01]  /*e9b0*/  S2R R10, SR_CgaCtaId ;  /* 0x00000000000a7919 */ /* 0x000e620000008800 */
[----:B------:R-:W-:Y:S01]  /*e9c0*/  R2UR UR9, R2 ;  /* 0x00000000020972ca */ /* 0x000fe200000e0000 */
[----:B------:R-:W-:Y:S01]  /*e9d0*/  UIADD3 UR4, UP0, UR36, 0x470, URZ ;  /* 0x0000047024047890 */ /* 0x000fe2000ff1e03f */
[----:B------:R-:W-:Y:S02]  /*e9e0*/  R2UR UR13, R5 ;  /* 0x00000000050d72ca */ /* 0x000fe400000e0000 */
[----:B------:R-:W-:Y:S01]  /*e9f0*/  R2UR UR12, R4 ;  /* 0x00000000040c72ca */ /* 0x000fe200000e0000 */
[----:B------:R-:W-:Y:S01]  /*ea00*/  UIADD3.X UR5, URZ, UR37, URZ, UP0, !UPT ;  /* 0x000000253f057290 */ /* 0x000fe200087fe43f */
[----:B-1----:R-:W-:-:S05]  /*ea10*/  LEA R9, R10, R9, 0x18 ;  /* 0x000000090a097211 */ /* 0x002fca00078ec0ff */
        /* <DEDUP_REMOVED lines=28> */
.L_x_66:
[----:B------:R-:W-:Y:S05]  /*ebe0*/  BSYNC B1 ;  /* 0x0000000000017941 */ /* 0x000fea0003800000 */
.L_x_65:
[C---:B------:R-:W-:Y:S02]  /*ebf0*/  ISETP.GT.AND P1, PT, R6.reuse, 0x1, PT ;  /* 0x000000010600780c */ /* 0x040fe40003f24270 */
[----:B------:R-:W-:-:S11]  /*ec00*/  IADD3 R6, R6, -0x2, RZ ;  /* 0xfffffffe06067810 */ /* 0x000fd60007ffe0ff */
[----:B------:R-:W-:Y:S05]  /*ec10*/  @P1 BRA `(.L_x_72) ;  /* 0xffffffec00e01947 */ /* 0x000fea000383ffff */
.L_x_57:
[----:B------:R-:W-:Y:S05]  /*ec20*/  BSYNC B0 ;  /* 0x0000000000007941 */ /* 0x000fea0003800000 */
.L_x_48:
[----:B------:R-:W-:Y:S04]  /*ec30*/  BSSY B0, `(.L_x_73) ;  /* 0x0000037000007945 */ /* 0x000fe80003800000 */
[----:B------:R-:W-:Y:S05]  /*ec40*/  @!P6 BRA `(.L_x_74) ;  /* 0x0000000000d4e947 */ /* 0x000fea0003800000 */
[----:B------:R-:W2:Y:S01]  /*ec50*/  S2R R3, SR_CgaCtaId ;  /* 0x0000000000037919 */ /* 0x000ea20000008800 */
[----:B------:R-:W-:Y:S01]  /*ec60*/  MOV R0, 0x400 ;  /* 0x0000040000007802 */ /* 0x000fe20000000f00 */
[----:B------:R-:W3:Y:S03]  /*ec70*/  S2R R2, SR_TID.X ;  /* 0x0000000000027919 */ /* 0x000ee60000002100 */
[----:B--2---:R-:W-:Y:S02]  /*ec80*/  LEA R0, R3, R0, 0x18 ;  /* 0x0000000003007211 */ /* 0x004fe400078ec0ff */
[----:B---3--:R-:W-:-:S03]  /*ec90*/  LOP3.LUT R2, R2, 0x7f, RZ, 0xc0, !PT ;  /* 0x0000007f02027812 */ /* 0x008fc600078ec0ff */
[----:B------:R-:W-:Y:S01]  /*eca0*/  IMAD R3, R16, 0x8, R0 ;  /* 0x0000000810037824 */ /* 0x000fe200078e0200 */
[----:B------:R-:W-:Y:S02]  /*ecb0*/  SHF.L.U32 R0, R19, 0x1f, RZ ;  /* 0x0000001f13007819 */ /* 0x000fe400000006ff */
[----:B------:R-:W-:Y:S02]  /*ecc0*/  ISETP.NE.AND P1, PT, R2, RZ, PT ;  /* 0x000000ff0200720c */ /* 0x000fe40003f25270 */
[----:B------:R-:W2:Y:S02]  /*ecd0*/  SYNCS.PHASECHK.TRANS64.TRYWAIT P0, [R3+URZ+0x38860], R0 ;  /* 0x03886000030075a7 */ /* 0x000ea4000800017f */
[----:B--2---:R-:W-:Y:S09]  /*ece0*/  @!P0 BRA `(.L_x_75) ;  /* 0x0000000c00388947 */ /* 0x004ff20003800000 */
.L_x_105:
[----:B------:R-:W-:Y:S05]  /*ecf0*/  @P1 BRA `(.L_x_76) ;  /* 0x00000000001c1947 */ /* 0x000fea0003800000 */
[----:B------:R-:W3:Y:S01]  /*ed00*/  S2R R2, SR_TID.X ;  /* 0x0000000000027919 */ /* 0x000ee20000002100 */
[----:B--2---:R-:W-:-:S04]  /*ed10*/  MOV R0, 0xa000 ;  /* 0x0000a00000007802 */ /* 0x004fc80000000f00 */
[----:B------:R4:W-:Y:S01]  /*ed20*/  SYNCS.ARRIVE.TRANS64 RZ, [R3+URZ+0x38850], R0 ;  /* 0x0388500003ff79a7 */ /* 0x0009e2000800003f */
[----:B---3--:R-:W-:-:S04]  /*ed30*/  LOP3.LUT R2, R2, 0x1f, RZ, 0xc0, !PT ;  /* 0x0000001f02027812 */ /* 0x008fc800078ec0ff */
[----:B------:R-:W-:-:S13]  /*ed40*/  ISETP.NE.AND P0, PT, R2, RZ, PT ;  /* 0x000000ff0200720c */ /* 0x000fda0003f05270 */
[----:B----4-:R-:W-:Y:S05]  /*ed50*/  @!P0 BRA `(.L_x_76) ;  /* 0x0000000000048947 */ /* 0x010fea0003800000 */
[----:B------:R-:W-:Y:S01]  /*ed60*/  BPT.TRAP 0x1 ;  /* 0x000000040000795c */ /* 0x000fe20000300000 */
.L_x_76:
[----:B------:R-:W3:Y:S01]  /*ed70*/  LDL R2, [R1] ;  /* 0x0000000001027983 */ /* 0x000ee20000100800 */
[----:B--2---:R-:W-:Y:S01]  /*ed80*/  MOV R0, 0x400 ;  /* 0x0000040000007802 */ /* 0x004fe20000000f00 */
[----:B-1----:R-:W1:Y:S01]  /*ed90*/  S2R R6, SR_CgaCtaId ;  /* 0x0000000000067919 */ /* 0x002e620000008800 */
        /* <DEDUP_REMOVED lines=17> */
[----:B---3--:R-:W-:-:S13]  /*eeb0*/  R2UR UR11, R2 ;  /* 0x00000000020b72ca */ /* 0x008fda00000e0000 */
[----:B------:R-:W-:-:S09]  /*eec0*/  UIMAD UR11, UR11, 0x50, URZ ;  /* 0x000000500b0b78a4 */ /* 0x000fd2000f8e023f */
[----:B------:R1:W-:Y:S02]  /*eed0*/  UTMALDG.4D [UR8], [UR4], desc[UR6] ;  /* 0x00000608040075b4 */ /* 0x0003e40008019000 */
[----:B-1----:R-:W-:Y:S01]  /*eee0*/  UMOV UR8, UR15 ;  /* 0x0000000f00087c82 */ /* 0x002fe20008000000 */
[----:B------:R-:W-:Y:S01]  /*eef0*/  UMOV UR10, UR17 ;  /* 0x00000011000a7c82 */ /* 0x000fe20008000000 */
[----:B------:R-:W-:Y:S01]  /*ef00*/  UMOV UR15, 0x80 ;  /* 0x00000080000f7882 */ /* 0x000fe20000000000 */
[----:B------:R1:W-:Y:S02]  /*ef10*/  UTMALDG.4D [UR8], [UR4], desc[UR6] ;  /* 0x00000608040075b4 */ /* 0x0003e40008019000 */
[----:B-1----:R-:W-:Y:S01]  /*ef20*/  UMOV UR8, UR16 ;  /* 0x0000001000087c82 */ /* 0x002fe20008000000 */
[----:B------:R-:W-:Y:S01]  /*ef30*/  UMOV UR10, UR15 ;  /* 0x0000000f000a7c82 */ /* 0x000fe20008000000 */
[----:B------:R-:W-:Y:S01]  /*ef40*/  UMOV UR15, 0xc0 ;  /* 0x000000c0000f7882 */ /* 0x000fe20000000000 */
[----:B------:R1:W-:Y:S02]  /*ef50*/  UTMALDG.4D [UR8], [UR4], desc[UR6] ;  /* 0x00000608040075b4 */ /* 0x0003e40008019000 */
[----:B-1----:R-:W-:Y:S01]  /*ef60*/  UMOV UR8, UR14 ;  /* 0x0000000e00087c82 */ /* 0x002fe20008000000 */
[----:B------:R-:W-:-:S02]  /*ef70*/  UMOV UR10, UR15 ;  /* 0x0000000f000a7c82 */ /* 0x000fc40008000000 */
[----:B------:R2:W-:Y:S02]  /*ef80*/  UTMALDG.4D [UR8], [UR4], desc[UR6] ;  /* 0x00000608040075b4 */ /* 0x0005e40008019000 */
[----:B--2---:R-:W-:Y:S01]  /*ef90*/  NOP ;  /* 0x0000000000007918 */ /* 0x004fe20000000000 */
.L_x_74:
[----:B------:R-:W-:Y:S05]  /*efa0*/  BSYNC B0 ;  /* 0x0000000000007941 */ /* 0x000fea0003800000 */
.L_x_73:
[----:B------:R-:W2:Y:S01]  /*efb0*/  LDL.LU R0, [R1+0x10] ;  /* 0x0000100001007983 */ /* 0x000ea20000300800 */
[----:B------:R-:W-:-:S03]  /*efc0*/  ULDC UR4, c[0x0][0xda4] ;  /* 0x0003690000047ab9 */ /* 0x000fc60000000800 */
[----:B------:R-:W3:Y:S01]  /*efd0*/  LDL.LU R2, [R1+0x18] ;  /* 0x0000180001027983 */ /* 0x000ee20000300800 */
[----:B------:R-:W-:-:S05]  /*efe0*/  VIADD R16, R16, 0x1 ;  /* 0x0000000110107836 */ /* 0x000fca0000000000 */
[----:B------:R-:W-:-:S04]  /*eff0*/  ISETP.NE.AND P0, PT, R16, 0x2, PT ;  /* 0x000000021000780c */ /* 0x000fc80003f05270 */
[----:B------:R-:W-:Y:S02]  /*f000*/  SEL R16, R16, RZ, P0 ;  /* 0x000000ff10107207 */ /* 0x000fe40000000000 */
[----:B--2---:R-:W-:Y:S01]  /*f010*/  IADD3 R0, R0, UR38, RZ ;  /* 0x0000002600007c10 */ /* 0x004fe2000fffe0ff */
[----:B---3--:R-:W-:-:S04]  /*f020*/  VIADD R2, R2, 0x1 ;  /* 0x0000000102027836 */ /* 0x008fc80000000000 */
[----:B------:R2:W-:Y:S01]  /*f030*/  STL [R1+0x10], R0 ;  /* 0x0000100001007387 */ /* 0x0005e20000100800 */
[----:B------:R-:W-:-:S03]  /*f040*/  ISETP.GE.AND P1, PT, R0, UR4, PT ;  /* 0x0000000400007c0c */ /* 0x000fc6000bf26270 */
[----:B------:R3:W-:Y:S01]  /*f050*/  STL [R1+0x18], R2 ;  /* 0x0000180201007387 */ /* 0x0007e20000100800 */
[----:B--2---:R-:W-:-:S04]  /*f060*/  SEL R0, RZ, 0x1, P0 ;  /* 0x00000001ff007807 */ /* 0x004fc80000000000 */
[----:B------:R-:W-:-:S05]  /*f070*/  LOP3.LUT R19, R19, R0, RZ, 0x3c, !PT ;  /* 0x0000000013137212 */ /* 0x000fca00078e3cff */
[----:B---3--:R-:W-:Y:S05]  /*f080*/  @!P1 BRA `(.L_x_77) ;  /* 0xffffffcc008c9947 */ /* 0x008fea000383ffff */
[----:B------:R-:W-:-:S07]  /*f090*/  LOP3.LUT R2, R2, 0x1, RZ, 0xc, !PT ;  /* 0x0000000102027812 */ /* 0x000fce00078e0cff */
.L_x_32:
[----:B------:R-:W2:Y:S01]  /*f0a0*/  S2R R3, SR_CgaCtaId ;  /* 0x0000000000037919 */ /* 0x000ea20000008800 */
[----:B------:R-:W-:Y:S01]  /*f0b0*/  MOV R0, 0x400 ;  /* 0x0000040000007802 */ /* 0x000fe20000000f00 */
[----:B------:R-:W-:Y:S03]  /*f0c0*/  BSSY B0, `(.L_x_78) ;  /* 0x0000005000007945 */ /* 0x000fe60003800000 */
[----:B--2---:R-:W-:Y:S02]  /*f0d0*/  LEA R0, R3, R0, 0x18 ;  /* 0x0000000003007211 */ /* 0x004fe400078ec0ff */
[----:B------:R-:W-:-:S04]  /*f0e0*/  SHF.L.U32 R3, R2, 0x1f, RZ ;  /* 0x0000001f02037819 */ /* 0x000fc800000006ff */
[----:B------:R-:W2:Y:S02]  /*f0f0*/  SYNCS.PHASECHK.TRANS64.TRYWAIT P0, [R0+URZ+0x38820], R3 ;  /* 0x03882003000075a7 */ /* 0x000ea4000800017f */
[----:B--2---:R-:W-:Y:S05]  /*f100*/  @!P0 BRA `(.L_x_79) ;  /* 0x0000000800448947 */ /* 0x004fea0003800000 */
.L_x_106:
[----:B------:R-:W-:Y:S05]  /*f110*/  BSYNC B0 ;  /* 0x0000000000007941 */ /* 0x000fea0003800000 */
.L_x_78:
[----:B------:R-:W-:-:S03]  /*f120*/  UMOV UR4, 0xffffffff ;  /* 0xffffffff00047882 */ /* 0x000fc60000000000 */
[----:B------:R-:W-:Y:S05]  /*f130*/  BRA.DIV UR4, `(.L_x_80) ;  /* 0x0000000a044c7947 */ /* 0x000fea000b800000 */
[----:B------:R-:W3:Y:S02]  /*f140*/  S2R R2, SR_TID.X ;  /* 0x0000000000027919 */ /* 0x000ee40000002100 */
[----:B---3--:R-:W-:-:S04]  /*f150*/  SHF.R.U32.HI R2, RZ, 0x5, R2 ;  /* 0x00000005ff027819 */ /* 0x008fc80000011602 */
[----:B------:R-:W-:-:S05]  /*f160*/  LOP3.LUT R2, R2, 0x3, RZ, 0xc0, !PT ;  /* 0x0000000302027812 */ /* 0x000fca00078ec0ff */
[----:B------:R3:W4:Y:S02]  /*f170*/  SHFL.IDX PT, R14, R2, RZ, 0x1f ;  /* 0x00001fff020e7589 */ /* 0x00072400000e0000 */
.L_x_109:
[----:B----4-:R-:W-:Y:S01]  /*f180*/  ISETP.NE.AND P0, PT, R14, RZ, PT ;  /* 0x000000ff0e00720c */ /* 0x010fe20003f05270 */
[----:B------:R-:W-:-:S12]  /*f190*/  BSSY B0, `(.L_x_81) ;  /* 0x0000024000007945 */ /* 0x000fd80003800000 */
[----:B------:R-:W-:Y:S05]  /*f1a0*/  @P0 BRA `(.L_x_82) ;  /* 0x0000000000880947 */ /* 0x000fea0003800000 */
[----:B------:R-:W-:-:S03]  /*f1b0*/  UMOV UR4, 0xffffffff ;  /* 0xffffffff00047882 */ /* 0x000fc60000000000 */
[----:B------:R-:W-:Y:S05]  /*f1c0*/  BRA.DIV UR4, `(.L_x_83) ;  /* 0x0000000a045c7947 */ /* 0x000fea000b800000 */
[----:B------:R-:W-:-:S13]  /*f1d0*/  ELECT P6, URZ, PT ;  /* 0x00000000003f782f */ /* 0x000fda00038c0000 */
.L_x_112:
[----:B------:R-:W-:Y:S05]  /*f1e0*/  @!P6 BRA `(.L_x_82) ;  /* 0x000000000078e947 */ /* 0x000fea0003800000 */
[----:B---3--:R-:W3:Y:S02]  /*f1f0*/  LDL.LU R2, [R1+0x1c] ;  /* 0x00001c0001027983 */ /* 0x008ee40000300800 */
[----:B---3--:R-:W-:-:S04]  /*f200*/  LOP3.LUT R2, R2, 0x2, RZ, 0xfc, !PT ;  /* 0x0000000202027812 */ /* 0x008fc800078efcff */
[----:B------:R-:W-:-:S13]  /*f210*/  ISETP.NE.AND P2, PT, R2, 0x3, PT ;  /* 0x000000030200780c */ /* 0x000fda0003f45270 */
[----:B------:R-:W-:Y:S05]  /*f220*/  @!P2 BRA `(.L_x_84) ;  /* 0x000000000004a947 */ /* 0x000fea0003800000 */
[----:B------:R-:W-:Y:S01]  /*f230*/  BPT.TRAP 0x1 ;  /* 0x000000040000795c */ /* 0x000fe20000300000 */
.L_x_84:
[----:B--2---:R-:W-:Y:S02]  /*f240*/  IADD3 R3, R0, 0x38840, RZ ;  /* 0x0003884000037810 */ /* 0x004fe40007ffe0ff */
[----:B------:R-:W-:Y:S02]  /*f250*/  SHF.L.U32 R5, R19, 0x1f, RZ ;  /* 0x0000001f13057819 */ /* 0x000fe400000006ff */
[C---:B------:R-:W-:Y:S01]  /*f260*/  IADD3 R2, R16.reuse, 0x1, RZ ;  /* 0x0000000110027810 */ /* 0x040fe20007ffe0ff */
[----:B-1----:R-:W-:-:S03]  /*f270*/  IMAD R6, R16, 0x8, R3 ;  /* 0x0000000810067824 */ /* 0x002fc600078e0203 */
[----:B------:R-:W-:Y:S01]  /*f280*/  ISETP.NE.AND P1, PT, R2, 0x2, PT ;  /* 0x000000020200780c */ /* 0x000fe20003f25270 */
[----:B------:R-:W1:Y:S03]  /*f290*/  SYNCS.PHASECHK.TRANS64.TRYWAIT P0, [R6+URZ], R5 ;  /* 0x00000005060075a7 */ /* 0x000e66000800017f */
[----:B------:R-:W-:-:S04]  /*f2a0*/  SEL R4, RZ, 0x1, P1 ;  /* 0x00000001ff047807 */ /* 0x000fc80000800000 */
[----:B------:R-:W-:Y:S02]  /*f2b0*/  LOP3.LUT R19, R19, R4, RZ, 0x3c, !PT ;  /* 0x0000000413137212 */ /* 0x000fe400078e3cff */
[----:B------:R-:W-:Y:S02]  /*f2c0*/  SEL R4, R2, RZ, P1 ;  /* 0x000000ff02047207 */ /* 0x000fe40000800000 */
[----:B------:R-:W-:-:S03]  /*f2d0*/  SHF.L.U32 R2, R19, 0x1f, RZ ;  /* 0x0000001f13027819 */ /* 0x000fc600000006ff */
[----:B------:R-:W-:Y:S01]  /*f2e0*/  IMAD R3, R4, 0x8, R3 ;  /* 0x0000000804037824 */ /* 0x000fe200078e0203 */
[----:B-1----:R-:W-:Y:S06]  /*f2f0*/  @!P0 BRA `(.L_x_85) ;  /* 0x0000000800308947 */ /* 0x002fec0003800000 */
.L_x_113:
[----:B------:R-:W2:Y:S02]  /*f300*/  SYNCS.PHASECHK.TRANS64.TRYWAIT P0, [R3+URZ], R2 ;  /* 0x00000002030075a7 */ /* 0x000ea4000800017f */
[----:B--2---:R-:W-:Y:S05]  /*f310*/  @!P0 BRA `(.L_x_86) ;  /* 0x00000008003c8947 */ /* 0x004fea0003800000 */
.L_x_114:
[----:B------:R-:W-:Y:S05]  /*f320*/  @!P2 BRA `(.L_x_87) ;  /* 0x000000000004a947 */ /* 0x000fea0003800000 */
[----:B------:R-:W-:Y:S01]  /*f330*/  BPT.TRAP 0x1 ;  /* 0x000000040000795c */ /* 0x000fe20000300000 */
.L_x_87:
[----:B--2---:R-:W-:-:S05]  /*f340*/  IADD3 R3, R0, 0x38860, RZ ;  /* 0x0003886000037810 */ /* 0x004fca0007ffe0ff */
[----:B------:R-:W-:-:S04]  /*f350*/  IMAD R16, R16, 0x8, R3 ;  /* 0x0000000810107824 */ /* 0x000fc800078e0203 */
[----:B------:R-:W2:Y:S02]  /*f360*/  SYNCS.PHASECHK.TRANS64.TRYWAIT P0, [R16+URZ], R5 ;  /* 0x00000005100075a7 */ /* 0x000ea4000800017f */
[----:B--2---:R-:W-:Y:S05]  /*f370*/  @!P0 BRA `(.L_x_88) ;  /* 0x0000000800388947 */ /* 0x004fea0003800000 */
.L_x_115:
[----:B------:R-:W-:-:S07]  /*f380*/  LEA R3, R4, R3, 0x3 ;  /* 0x0000000304037211 */ /* 0x000fce00078e18ff */
.L_x_89:
[----:B---3--:R3:W4:Y:S02]  /*f390*/  SYNCS.PHASECHK.TRANS64.TRYWAIT P0, [R3+URZ], R2 ;  /* 0x00000002030075a7 */ /* 0x008724000800017f */
[----:B----4-:R-:W-:Y:S05]  /*f3a0*/  @!P0 NANOSLEEP.SYNCS 0x989680 ;  /* 0x009896800000895d */ /* 0x010fea0003900000 */
[----:B------:R-:W4:Y:S02]  /*f3b0*/  @!P0 SYNCS.PHASECHK.TRANS64 P0, [R3+URZ], R2 ;  /* 0x00000002030085a7 */ /* 0x000f24000800007f */
[----:B----4-:R-:W-:Y:S05]  /*f3c0*/  @!P0 BRA `(.L_x_89) ;  /* 0xfffffffc00f08947 */ /* 0x010fea000383ffff */
.L_x_82:
[----:B------:R-:W-:Y:S05]  /*f3d0*/  BSYNC B0 ;  /* 0x0000000000007941 */ /* 0x000fea0003800000 */
.L_x_81:
[----:B------:R-:W-:Y:S05]  /*f3e0*/  EXIT ;  /* 0x000000000000794d */ /* 0x000fea0003800000 */
.L_x_10:
[----:B------:R-:W-:-:S13]  /*f3f0*/  R2UR UR4, R18 ;  /* 0x00000000120472ca */ /* 0x000fda00000e0000 */
[----:B-1----:R-:W-:-:S04]  /*f400*/  IMAD.U32 R3, RZ, RZ, UR4 ;  /* 0x00000004ff037e24 */ /* 0x002fc8000f8e00ff */
[----:B------:R1:W2:Y:S03]  /*f410*/  SYNCS.PHASECHK.TRANS64.TRYWAIT P1, [R3+URZ+0x38800], R0 ;  /* 0x03880000030075a7 */ /* 0x0002a6000802017f */
[----:B--2---:R-:W-:Y:S05]  /*f420*/  @!P1 NANOSLEEP.SYNCS 0x989680 ;  /* 0x009896800000995d */ /* 0x004fea0003900000 */
[----:B------:R-:W2:Y:S02]  /*f430*/  @!P1 SYNCS.PHASECHK.TRANS64 P1, [R3+URZ+0x38800], R0 ;  /* 0x03880000030095a7 */ /* 0x000ea4000802007f */
[----:B--2---:R-:W-:Y:S05]  /*f440*/  @!P1 BRA `(.L_x_10) ;  /* 0xfffffffc00e89947 */ /* 0x004fea000383ffff */
[----:B------:R-:W-:Y:S05]  /*f450*/  BRA `(.L_x_90) ;  /* 0xffffff1c00387947 */ /* 0x000fea000383ffff */
.L_x_14:
[----:B--2---:R2:W3:Y:S02]  /*f460*/  SYNCS.PHASECHK.TRANS64.TRYWAIT P2, [R0+URZ+0x38830], R3 ;  /* 0x03883003000075a7 */ /* 0x0044e4000804017f */
[----:B---3--:R-:W-:Y:S05]  /*f470*/  @!P2 NANOSLEEP.SYNCS 0x989680 ;  /* 0x009896800000a95d */ /* 0x008fea0003900000 */
[----:B------:R-:W3:Y:S02]  /*f480*/  @!P2 SYNCS.PHASECHK.TRANS64 P2, [R0+URZ+0x38830], R3 ;  /* 0x038830030000a5a7 */ /* 0x000ee4000804007f */
[----:B---3--:R-:W-:Y:S05]  /*f490*/  @!P2 BRA `(.L_x_14) ;  /* 0xfffffffc00f0a947 */ /* 0x008fea000383ffff */
[----:B------:R-:W-:Y:S05]  /*f4a0*/  BRA `(.L_x_13) ;  /* 0xffffff1c006c7947 */ /* 0x000fea000383ffff */
.L_x_19:
[----:B--2---:R-:W-:-:S04]  /*f4b0*/  MOV R5, UR60 ;  /* 0x0000003c00057c02 */ /* 0x004fc80008000f00 */
[----:B------:R2:W3:Y:S03]  /*f4c0*/  SYNCS.PHASECHK.TRANS64.TRYWAIT P2, [R5+URZ+0x38830], R2 ;  /* 0x03883002050075a7 */ /* 0x0004e6000804017f */
[----:B---3--:R-:W-:Y:S05]  /*f4d0*/  @!P2 NANOSLEEP.SYNCS 0x989680 ;  /* 0x009896800000a95d */ /* 0x008fea0003900000 */
[----:B------:R-:W3:Y:S02]  /*f4e0*/  @!P2 SYNCS.PHASECHK.TRANS64 P2, [R5+URZ+0x38830], R2 ;  /* 0x038830020500a5a7 */ /* 0x000ee4000804007f */
[----:B---3--:R-:W-:Y:S05]  /*f4f0*/  @!P2 BRA `(.L_x_19) ;  /* 0xfffffffc00eca947 */ /* 0x008fea000383ffff */
[----:B------:R-:W-:Y:S05]  /*f500*/  BRA `(.L_x_18) ;  /* 0xffffff64001c7947 */ /* 0x000fea000383ffff */
.L_x_23:
[----:B----4-:R-:W-:-:S04]  /*f510*/  IMAD.U32 R3, RZ, RZ, UR5 ;  /* 0x00000005ff037e24 */ /* 0x010fc8000f8e00ff */
[----:B------:R4:W1:Y:S03]  /*f520*/  SYNCS.PHASECHK.TRANS64.TRYWAIT P2, [R3+URZ+0x38850], R0 ;  /* 0x03885000030075a7 */ /* 0x000866000804017f */
[----:B-1----:R-:W-:Y:S05]  /*f530*/  @!P2 NANOSLEEP.SYNCS 0x989680 ;  /* 0x009896800000a95d */ /* 0x002fea0003900000 */
[----:B------:R-:W1:Y:S02]  /*f540*/  @!P2 SYNCS.PHASECHK.TRANS64 P2, [R3+URZ+0x38850], R0 ;  /* 0x038850000300a5a7 */ /* 0x000e64000804007f */
[----:B-1----:R-:W-:Y:S05]  /*f550*/  @!P2 BRA `(.L_x_23) ;  /* 0xfffffffc00eca947 */ /* 0x002fea000383ffff */
[----:B------:R-:W-:Y:S05]  /*f560*/  BRA `(.L_x_22) ;  /* 0xffffff8c006c7947 */ /* 0x000fea000383ffff */
.L_x_28:
[----:B--2---:R-:W-:-:S04]  /*f570*/  MOV R3, UR7 ;  /* 0x0000000700037c02 */ /* 0x004fc80008000f00 */
[----:B------:R2:W3:Y:S03]  /*f580*/  SYNCS.PHASECHK.TRANS64.TRYWAIT P0, [R3+URZ+0x38850], R0 ;  /* 0x03885000030075a7 */ /* 0x0004e6000800017f */
[----:B---3--:R-:W-:Y:S05]  /*f590*/  @!P0 NANOSLEEP.SYNCS 0x989680 ;  /* 0x009896800000895d */ /* 0x008fea0003900000 */
[----:B------:R-:W3:Y:S02]  /*f5a0*/  @!P0 SYNCS.PHASECHK.TRANS64 P0, [R3+URZ+0x38850], R0 ;  /* 0x03885000030085a7 */ /* 0x000ee4000800007f */
[----:B---3--:R-:W-:Y:S05]  /*f5b0*/  @!P0 BRA `(.L_x_28) ;  /* 0xfffffffc00ec8947 */ /* 0x008fea000383ffff */
[----:B------:R-:W-:Y:S05]  /*f5c0*/  BRA `(.L_x_27) ;  /* 0xffffffa8009c7947 */ /* 0x000fea000383ffff */
.L_x_40:
[----:B------:R-:W1:Y:S01]  /*f5d0*/  S2R R6, SR_TID.X ;  /* 0x0000000000067919 */ /* 0x000e620000002100 */
[----:B------:R-:W-:Y:S01]  /*f5e0*/  BSSY B0, `(.L_x_91) ;  /* 0x000000a000007945 */ /* 0x000fe20003800000 */
[----:B------:R-:W-:Y:S01]  /*f5f0*/  MOV R12, RZ ;  /* 0x000000ff000c7202 */ /* 0x000fe20000000f00 */
[----:B------:R-:W-:Y:S01]  /*f600*/  IMAD.MOV.U32 R11, RZ, RZ, 0x1f ;  /* 0x0000001fff0b7424 */ /* 0x000fe200078e00ff */
[----:B------:R-:W-:Y:S02]  /*f610*/  MOV R15, 0xffffffff ;  /* 0xffffffff000f7802 */ /* 0x000fe40000000f00 */
[----:B-1----:R-:W-:-:S04]  /*f620*/  SHF.R.U32.HI R6, RZ, 0x5, R6 ;  /* 0x00000005ff067819 */ /* 0x002fc80000011606 */
[----:B------:R-:W-:-:S05]  /*f630*/  LOP3.LUT R6, R6, 0x3, RZ, 0xc0, !PT ;  /* 0x0000000306067812 */ /* 0x000fca00078ec0ff */
[----:B------:R-:W-:-:S07]  /*f640*/  IMAD.MOV.U32 R13, RZ, RZ, R6 ;  /* 0x000000ffff0d7224 */ /* 0x000fce00078e0006 */
[----:B------:R-:W-:Y:S05]  /*f650*/  WARPSYNC.COLLECTIVE R15, `(.L_x_92) ;  /* 0x000000000f087348 */ /* 0x000fea0003c00000 */
[----:B------:R1:W2:Y:S02]  /*f660*/  SHFL.IDX P6, R14, R13, R12, R11 ;  /* 0x0000000c0d0e7389 */ /* 0x0002a400000c000b */
[----:B-12---:R-:W-:Y:S01]  /*f670*/  ENDCOLLECTIVE ;  /* 0x000000000000791b */ /* 0x006fe20003800000 */
.L_x_92:
[----:B------:R-:W-:Y:S05]  /*f680*/  BSYNC B0 ;  /* 0x0000000000007941 */ /* 0x000fea0003800000 */
.L_x_91:
[----:B------:R-:W-:Y:S05]  /*f690*/  BRA `(.L_x_93) ;  /* 0xffffffd000b47947 */ /* 0x000fea000383ffff */
.L_x_41:
[----:B------:R-:W-:Y:S01]  /*f6a0*/  BSSY B0, `(.L_x_94) ;  /* 0x0000006000007945 */ /* 0x000fe20003800000 */
[----:B------:R-:W-:-:S07]  /*f6b0*/  IMAD.MOV.U32 R15, RZ, RZ, -0x1 ;  /* 0xffffffffff0f7424 */ /* 0x000fce00078e00ff */
[----:B------:R-:W-:Y:S05]  /*f6c0*/  WARPSYNC.COLLECTIVE R15, `(.L_x_95) ;  /* 0x000000000f0c7348 */ /* 0x000fea0003c00000 */
[----:B------:R-:W-:Y:S02]  /*f6d0*/  ELECT P6, UR62, PT ;  /* 0x00000000003e782f */ /* 0x000fe400038c0000 */
[----:B------:R-:W-:Y:S01]  /*f6e0*/  MOV R14, UR62 ;  /* 0x0000003e000e7c02 */ /* 0x000fe20008000f00 */
[----:B------:R-:W-:Y:S10]  /*f6f0*/  ENDCOLLECTIVE ;  /* 0x000000000000791b */ /* 0x000ff40003800000 */
.L_x_95:
[----:B------:R-:W-:Y:S05]  /*f700*/  BSYNC B0 ;  /* 0x0000000000007941 */ /* 0x000fea0003800000 */
.L_x_94:
[----:B------:R-:W-:Y:S05]  /*f710*/  BRA `(.L_x_96) ;  /* 0xffffffd000ac7947 */ /* 0x000fea000383ffff */
.L_x_44:
[----:B---3--:R3:W4:Y:S02]  /*f720*/  SYNCS.PHASECHK.TRANS64.TRYWAIT P1, [R6+URZ+0x38840], R7 ;  /* 0x03884007060075a7 */ /* 0x008724000802017f */
[----:B----4-:R-:W-:Y:S05]  /*f730*/  @!P1 NANOSLEEP.SYNCS 0x989680 ;  /* 0x009896800000995d */ /* 0x010fea0003900000 */
[----:B------:R-:W4:Y:S02]  /*f740*/  @!P1 SYNCS.PHASECHK.TRANS64 P1, [R6+URZ+0x38840], R7 ;  /* 0x03884007060095a7 */ /* 0x000f24000802007f */
[----:B----4-:R-:W-:Y:S05]  /*f750*/  @!P1 BRA `(.L_x_44) ;  /* 0xfffffffc00f09947 */ /* 0x010fea000383ffff */
[----:B------:R-:W-:Y:S05]  /*f760*/  BRA `(.L_x_97) ;  /* 0xffffffd400147947 */ /* 0x000fea000383ffff */
.L_x_47:
[----:B-1----:R-:W1:Y:S01]  /*f770*/  S2R R8, SR_CgaCtaId ;  /* 0x0000000000087919 */ /* 0x002e620000008800 */
[----:B------:R-:W-:-:S04]  /*f780*/  MOV R7, 0x400 ;  /* 0x0000040000077802 */ /* 0x000fc80000000f00 */
[----:B-1----:R-:W-:-:S04]  /*f790*/  LEA R7, R8, R7, 0x18 ;  /* 0x0000000708077211 */ /* 0x002fc800078ec0ff */
[----:B------:R1:W2:Y:S03]  /*f7a0*/  SYNCS.PHASECHK.TRANS64.TRYWAIT P1, [R7+URZ+0x38820], R6 ;  /* 0x03882006070075a7 */ /* 0x0002a6000802017f */
[----:B--2---:R-:W-:Y:S05]  /*f7b0*/  @!P1 NANOSLEEP.SYNCS 0x989680 ;  /* 0x009896800000995d */ /* 0x004fea0003900000 */
[----:B------:R-:W2:Y:S02]  /*f7c0*/  @!P1 SYNCS.PHASECHK.TRANS64 P1, [R7+URZ+0x38820], R6 ;  /* 0x03882006070095a7 */ /* 0x000ea4000802007f */
[----:B--2---:R-:W-:Y:S05]  /*f7d0*/  @!P1 BRA `(.L_x_47) ;  /* 0xfffffffc00e49947 */ /* 0x004fea000383ffff */
[----:B------:R-:W-:Y:S05]  /*f7e0*/  BRA `(.L_x_98) ;  /* 0xffffffd800847947 */ /* 0x000fea000383ffff */
.L_x_53:
[----:B-1----:R1:W2:Y:S02]  /*f7f0*/  SYNCS.PHASECHK.TRANS64.TRYWAIT P1, [R2+URZ+0x38840], R3 ;  /* 0x03884003020075a7 */ /* 0x0022a4000802017f */
[----:B--2---:R-:W-:Y:S05]  /*f800*/  @!P1 NANOSLEEP.SYNCS 0x989680 ;  /* 0x009896800000995d */ /* 0x004fea0003900000 */
[----:B------:R-:W2:Y:S02]  /*f810*/  @!P1 SYNCS.PHASECHK.TRANS64 P1, [R2+URZ+0x38840], R3 ;  /* 0x03884003020095a7 */ /* 0x000ea4000802007f */
[----:B--2---:R-:W-:Y:S05]  /*f820*/  @!P1 BRA `(.L_x_53) ;  /* 0xfffffffc00f09947 */ /* 0x004fea000383ffff */
[----:B------:R-:W-:Y:S05]  /*f830*/  BRA `(.L_x_99) ;  /* 0xffffffdc00247947 */ /* 0x000fea000383ffff */
.L_x_55:
[----:B-1----:R1:W2:Y:S02]  /*f840*/  SYNCS.PHASECHK.TRANS64.TRYWAIT P1, [R2+URZ+0x60], R3 ;  /* 0x00006003020075a7 */ /* 0x0022a4000802017f */
[----:B--2---:R-:W-:Y:S05]  /*f850*/  @!P1 NANOSLEEP.SYNCS 0x989680 ;  /* 0x009896800000995d */ /* 0x004fea0003900000 */
[----:B------:R-:W2:Y:S02]  /*f860*/  @!P1 SYNCS.PHASECHK.TRANS64 P1, [R2+URZ+0x60], R3 ;  /* 0x00006003020095a7 */ /* 0x000ea4000802007f */
[----:B--2---:R-:W-:Y:S05]  /*f870*/  @!P1 BRA `(.L_x_55) ;  /* 0xfffffffc00f09947 */ /* 0x004fea000383ffff */
[----:B------:R-:W-:Y:S05]  /*f880*/  BRA `(.L_x_100) ;  /* 0xffffffdc00d47947 */ /* 0x000fea000383ffff */
.L_x_61:
[----:B--2---:R2:W3:Y:S02]  /*f890*/  SYNCS.PHASECHK.TRANS64.TRYWAIT P1, [R2+URZ+0x38840], R3 ;  /* 0x03884003020075a7 */ /* 0x0044e4000802017f */
[----:B---3--:R-:W-:Y:S05]  /*f8a0*/  @!P1 NANOSLEEP.SYNCS 0x989680 ;  /* 0x009896800000995d */ /* 0x008fea0003900000 */
[----:B------:R-:W3:Y:S02]  /*f8b0*/  @!P1 SYNCS.PHASECHK.TRANS64 P1, [R2+URZ+0x38840], R3 ;  /* 0x03884003020095a7 */ /* 0x000ee4000802007f */
[----:B---3--:R-:W-:Y:S05]  /*f8c0*/  @!P1 BRA `(.L_x_61) ;  /* 0xfffffffc00f09947 */ /* 0x008fea000383ffff */
[----:B------:R-:W-:Y:S05]  /*f8d0*/  BRA `(.L_x_101) ;  /* 0xffffffe4003c7947 */ /* 0x000fea000383ffff */
.L_x_63:
[----:B-1----:R1:W2:Y:S02]  /*f8e0*/  SYNCS.PHASECHK.TRANS64.TRYWAIT P1, [R2+URZ+0x60], R19 ;  /* 0x00006013020075a7 */ /* 0x0022a4000802017f */
[----:B--2---:R-:W-:Y:S05]  /*f8f0*/  @!P1 NANOSLEEP.SYNCS 0x989680 ;  /* 0x009896800000995d */ /* 0x004fea0003900000 */
[----:B------:R-:W2:Y:S02]  /*f900*/  @!P1 SYNCS.PHASECHK.TRANS64 P1, [R2+URZ+0x60], R19 ;  /* 0x00006013020095a7 */ /* 0x000ea4000802007f */
[----:B--2---:R-:W-:Y:S05]  /*f910*/  @!P1 BRA `(.L_x_63) ;  /* 0xfffffffc00f09947 */ /* 0x004fea000383ffff */
[----:B------:R-:W-:Y:S05]  /*f920*/  BRA `(.L_x_102) ;  /* 0xffffffe400ec7947 */ /* 0x000fea000383ffff */
.L_x_68:
[----:B--2---:R2:W3:Y:S02]  /*f930*/  SYNCS.PHASECHK.TRANS64.TRYWAIT P1, [R2+URZ+0x38840], R3 ;  /* 0x03884003020075a7 */ /* 0x0044e4000802017f */
[----:B---3--:R-:W-:Y:S05]  /*f940*/  @!P1 NANOSLEEP.SYNCS 0x989680 ;  /* 0x009896800000995d */ /* 0x008fea0003900000 */
[----:B------:R-:W3:Y:S02]  /*f950*/  @!P1 SYNCS.PHASECHK.TRANS64 P1, [R2+URZ+0x38840], R3 ;  /* 0x03884003020095a7 */ /* 0x000ee4000802007f */
[----:B---3--:R-:W-:Y:S05]  /*f960*/  @!P1 BRA `(.L_x_68) ;  /* 0xfffffffc00f09947 */ /* 0x008fea000383ffff */
[----:B------:R-:W-:Y:S05]  /*f970*/  BRA `(.L_x_103) ;  /* 0xffffffec001c7947 */ /* 0x000fea000383ffff */
.L_x_70:
[----:B-1----:R1:W2:Y:S02]  /*f980*/  SYNCS.PHASECHK.TRANS64.TRYWAIT P1, [R2+URZ+0x60], R3 ;  /* 0x00006003020075a7 */ /* 0x0022a4000802017f */
[----:B--2---:R-:W-:Y:S05]  /*f990*/  @!P1 NANOSLEEP.SYNCS 0x989680 ;  /* 0x009896800000995d */ /* 0x004fea0003900000 */
[----:B------:R-:W2:Y:S02]  /*f9a0*/  @!P1 SYNCS.PHASECHK.TRANS64 P1, [R2+URZ+0x60], R3 ;  /* 0x00006003020095a7 */ /* 0x000ea4000802007f */
[----:B--2---:R-:W-:Y:S05]  /*f9b0*/  @!P1 BRA `(.L_x_70) ;  /* 0xfffffffc00f09947 */ /* 0x004fea000383ffff */
[----:B------:R-:W-:Y:S05]  /*f9c0*/  BRA `(.L_x_104) ;  /* 0xffffffec00d07947 */ /* 0x000fea000383ffff */
.L_x_75:
[----:B--2---:R2:W3:Y:S02]  /*f9d0*/  SYNCS.PHASECHK.TRANS64.TRYWAIT P0, [R3+URZ+0x38860], R0 ;  /* 0x03886000030075a7 */ /* 0x0044e4000800017f */
[----:B---3--:R-:W-:Y:S05]  /*f9e0*/  @!P0 NANOSLEEP.SYNCS 0x989680 ;  /* 0x009896800000895d */ /* 0x008fea0003900000 */
[----:B------:R-:W3:Y:S02]  /*f9f0*/  @!P0 SYNCS.PHASECHK.TRANS64 P0, [R3+URZ+0x38860], R0 ;  /* 0x03886000030085a7 */ /* 0x000ee4000800007f */
[----:B---3--:R-:W-:Y:S05]  /*fa00*/  @!P0 BRA `(.L_x_75) ;  /* 0xfffffffc00f08947 */ /* 0x008fea000383ffff */
[----:B------:R-:W-:Y:S05]  /*fa10*/  BRA `(.L_x_105) ;  /* 0xfffffff000b47947 */ /* 0x000fea000383ffff */
.L_x_79:
[----:B--2---:R2:W3:Y:S02]  /*fa20*/  SYNCS.PHASECHK.TRANS64.TRYWAIT P0, [R0+URZ+0x38820], R3 ;  /* 0x03882003000075a7 */ /* 0x0044e4000800017f */
[----:B---3--:R-:W-:Y:S05]  /*fa30*/  @!P0 NANOSLEEP.SYNCS 0x989680 ;  /* 0x009896800000895d */ /* 0x008fea0003900000 */
[----:B------:R-:W3:Y:S02]  /*fa40*/  @!P0 SYNCS.PHASECHK.TRANS64 P0, [R0+URZ+0x38820], R3 ;  /* 0x03882003000085a7 */ /* 0x000ee4000800007f */
[----:B---3--:R-:W-:Y:S05]  /*fa50*/  @!P0 BRA `(.L_x_79) ;  /* 0xfffffffc00f08947 */ /* 0x008fea000383ffff */
[----:B------:R-:W-:Y:S05]  /*fa60*/  BRA `(.L_x_106) ;  /* 0xfffffff400a87947 */ /* 0x000fea000383ffff */
.L_x_80:
[----:B------:R-:W3:Y:S01]  /*fa70*/  S2R R2, SR_TID.X ;  /* 0x0000000000027919 */ /* 0x000ee20000002100 */
[----:B------:R-:W-:Y:S01]  /*fa80*/  BSSY B0, `(.L_x_107) ;  /* 0x000000a000007945 */ /* 0x000fe20003800000 */
[----:B------:R-:W-:Y:S01]  /*fa90*/  IMAD.MOV.U32 R12, RZ, RZ, RZ ;  /* 0x000000ffff0c7224 */ /* 0x000fe200078e00ff */
[----:B------:R-:W-:Y:S01]  /*faa0*/  MOV R11, 0x1f ;  /* 0x0000001f000b7802 */ /* 0x000fe20000000f00 */
[----:B------:R-:W-:Y:S01]  /*fab0*/  IMAD.MOV.U32 R15, RZ, RZ, -0x1 ;  /* 0xffffffffff0f7424 */ /* 0x000fe200078e00ff */
[----:B---3--:R-:W-:-:S04]  /*fac0*/  SHF.R.U32.HI R2, RZ, 0x5, R2 ;  /* 0x00000005ff027819 */ /* 0x008fc80000011602 */
[----:B------:R-:W-:-:S04]  /*fad0*/  LOP3.LUT R2, R2, 0x3, RZ, 0xc0, !PT ;  /* 0x0000000302027812 */ /* 0x000fc800078ec0ff */
[----:B------:R-:W-:-:S07]  /*fae0*/  MOV R13, R2 ;  /* 0x00000002000d7202 */ /* 0x000fce0000000f00 */
[----:B-12---:R-:W-:Y:S05]  /*faf0*/  WARPSYNC.COLLECTIVE R15, `(.L_x_108) ;  /* 0x000000000f087348 */ /* 0x006fea0003c00000 */
[----:B------:R3:W4:Y:S02]  /*fb00*/  SHFL.IDX P6, R14, R13, R12, R11 ;  /* 0x0000000c0d0e7389 */ /* 0x00072400000c000b */
[----:B-1234-:R-:W-:Y:S01]  /*fb10*/  ENDCOLLECTIVE ;  /* 0x000000000000791b */ /* 0x01efe20003800000 */
.L_x_108:
[----:B------:R-:W-:Y:S05]  /*fb20*/  BSYNC B0 ;  /* 0x0000000000007941 */ /* 0x000fea0003800000 */
.L_x_107:
[----:B------:R-:W-:Y:S05]  /*fb30*/  BRA `(.L_x_109) ;  /* 0xfffffff400907947 */ /* 0x000fea000383ffff */
.L_x_83:
[----:B------:R-:W-:Y:S01]  /*fb40*/  BSSY B1, `(.L_x_110) ;  /* 0x0000006000017945 */ /* 0x000fe20003800000 */
[----:B------:R-:W-:-:S07]  /*fb50*/  MOV R15, 0xffffffff ;  /* 0xffffffff000f7802 */ /* 0x000fce0000000f00 */
[----:B-123--:R-:W-:Y:S05]  /*fb60*/  WARPSYNC.COLLECTIVE R15, `(.L_x_111) ;  /* 0x000000000f0c7348 */ /* 0x00efea0003c00000 */
[----:B------:R-:W-:Y:S02]  /*fb70*/  ELECT P6, UR62, PT ;  /* 0x00000000003e782f */ /* 0x000fe400038c0000 */
[----:B------:R-:W-:Y:S01]  /*fb80*/  MOV R14, UR62 ;  /* 0x0000003e000e7c02 */ /* 0x000fe20008000f00 */
[----:B-123--:R-:W-:Y:S10]  /*fb90*/  ENDCOLLECTIVE ;  /* 0x000000000000791b */ /* 0x00eff40003800000 */
.L_x_111:
[----:B------:R-:W-:Y:S05]  /*fba0*/  BSYNC B1 ;  /* 0x0000000000017941 */ /* 0x000fea0003800000 */
.L_x_110:
[----:B------:R-:W-:Y:S05]  /*fbb0*/  BRA `(.L_x_112) ;  /* 0xfffffff400887947 */ /* 0x000fea000383ffff */
.L_x_85:
[----:B-1----:R1:W2:Y:S02]  /*fbc0*/  SYNCS.PHASECHK.TRANS64.TRYWAIT P0, [R6+URZ], R5 ;  /* 0x00000005060075a7 */ /* 0x0022a4000800017f */
[----:B--2---:R-:W-:Y:S05]  /*fbd0*/  @!P0 NANOSLEEP.SYNCS 0x989680 ;  /* 0x009896800000895d */ /* 0x004fea0003900000 */
[----:B------:R-:W2:Y:S02]  /*fbe0*/  @!P0 SYNCS.PHASECHK.TRANS64 P0, [R6+URZ], R5 ;  /* 0x00000005060085a7 */ /* 0x000ea4000800007f */
[----:B--2---:R-:W-:Y:S05]  /*fbf0*/  @!P0 BRA `(.L_x_85) ;  /* 0xfffffffc00f08947 */ /* 0x004fea000383ffff */
[----:B------:R-:W-:Y:S05]  /*fc00*/  BRA `(.L_x_113) ;  /* 0xfffffff400bc7947 */ /* 0x000fea000383ffff */
.L_x_86:
[----:B--2---:R2:W3:Y:S02]  /*fc10*/  SYNCS.PHASECHK.TRANS64.TRYWAIT P0, [R3+URZ], R2 ;  /* 0x00000002030075a7 */ /* 0x0044e4000800017f */
[----:B---3--:R-:W-:Y:S05]  /*fc20*/  @!P0 NANOSLEEP.SYNCS 0x989680 ;  /* 0x009896800000895d */ /* 0x008fea0003900000 */
[----:B------:R-:W3:Y:S02]  /*fc30*/  @!P0 SYNCS.PHASECHK.TRANS64 P0, [R3+URZ], R2 ;  /* 0x00000002030085a7 */ /* 0x000ee4000800007f */
[----:B---3--:R-:W-:Y:S05]  /*fc40*/  @!P0 BRA `(.L_x_86) ;  /* 0xfffffffc00f08947 */ /* 0x008fea000383ffff */
[----:B------:R-:W-:Y:S05]  /*fc50*/  BRA `(.L_x_114) ;  /* 0xfffffff400b07947 */ /* 0x000fea000383ffff */
.L_x_88:
[----:B--2---:R2:W3:Y:S02]  /*fc60*/  SYNCS.PHASECHK.TRANS64.TRYWAIT P0, [R16+URZ], R5 ;  /* 0x00000005100075a7 */ /* 0x0044e4000800017f */
[----:B---3--:R-:W-:Y:S05]  /*fc70*/  @!P0 NANOSLEEP.SYNCS 0x989680 ;  /* 0x009896800000895d */ /* 0x008fea0003900000 */
[----:B------:R-:W3:Y:S02]  /*fc80*/  @!P0 SYNCS.PHASECHK.TRANS64 P0, [R16+URZ], R5 ;  /* 0x00000005100085a7 */ /* 0x000ee4000800007f */
[----:B---3--:R-:W-:Y:S05]  /*fc90*/  @!P0 BRA `(.L_x_88) ;  /* 0xfffffffc00f08947 */ /* 0x008fea000383ffff */
[----:B------:R-:W-:Y:S05]  /*fca0*/  BRA `(.L_x_115) ;  /* 0xfffffff400b47947 */ /* 0x000fea000383ffff */
.L_x_116:
[----:B------:R-:W-:-:S00]  /*fcb0*/  BRA `(.L_x_116) ;  /* 0xfffffffc00fc7947 */ /* 0x000fc0000383ffff */
[----:B------:R-:W-:-:S00]  /*fcc0*/  NOP ;  /* 0x0000000000007918 */ /* 0x000fc00000000000 */
        /* <DEDUP_REMOVED lines=11> */
.L_x_12742:


//--------------------- .text._ZN7cutlass13device_kernelIN5flash11enable_sm90INS1_16FlashAttnFwdSm90INS1_25CollectiveMainloopFwdSm90ILi2EN4cute5tupleIJNS5_1CILi2EEENS7_ILi1EEES9_EEENS6_IJNS7_ILi128EEENS7_ILi80EEENS7_ILi256EEEEEELi256ENS_10bfloat16_tEfNS_4arch4Sm90ELb0ELb0ELb1ELb0ELb0ELb0ELb0ELb1ELb1ELb0ELb0ELb0EEENS1_21CollectiveEpilogueFwdINS6_IJSB_SD_SC_EEESA_SF_SH_Li256ELb0ELb0ELb0ELb0EEENS1_29StaticPersistentTileSchedulerILb0EEEEEEEEEvNT_6ParamsE --------------------------
	.section	.text._ZN7cutlass13device_kernelIN5flash11enable_sm90INS1_16FlashAttnFwdSm90INS1_25CollectiveMainloopFwdSm90ILi2EN4cute5tupleIJNS5_1CILi2EEENS7_ILi1EEES9_EEENS6_IJNS7_ILi128EEENS7_ILi80EEENS7_ILi256EEEEEELi256ENS_10bfloat16_tEfNS_4arch4Sm90ELb0ELb0ELb1ELb0ELb0ELb0ELb0ELb1ELb1ELb0ELb0ELb0EEENS1_21CollectiveEpilogueFwdINS6_IJSB_SD_SC_EEESA_SF_SH_Li256ELb0ELb0ELb0ELb0EEENS1_29StaticPersistentTileSchedulerILb0EEEEEEEEEvNT_6ParamsE,"ax",@progbits
	.align	128
.text._ZN7cutlass13device_kernelIN5flash11enable_sm90INS1_16FlashAttnFwdSm90INS1_25CollectiveMainloopFwdSm90ILi2EN4cute5tupleIJNS5_1CILi2EEENS7_ILi1EEES9_EEENS6_IJNS7_ILi128EEENS7_ILi80EEENS7_ILi256EEEEEELi256ENS_10bfloat16_tEfNS_4arch4Sm90ELb0ELb0ELb1ELb0ELb0ELb0ELb0ELb1ELb1ELb0ELb0ELb0EEENS1_21CollectiveEpilogueFwdINS6_IJSB_SD_SC_EEESA_SF_SH_Li256ELb0ELb0ELb0ELb0EEENS1_29StaticPersistentTileSchedulerILb0EEEEEEEEEvNT_6ParamsE:
        .type           _ZN7cutlass13device_kernelIN5flash11enable_sm90INS1_16FlashAttnFwdSm90INS1_25CollectiveMainloopFwdSm90ILi2EN4cute5tupleIJNS5_1CILi2EEENS7_ILi1EEES9_EEENS6_IJNS7_ILi128EEENS7_ILi80EEENS7_ILi256EEEEEELi256ENS_10bfloat16_tEfNS_4arch4Sm90ELb0ELb0ELb1ELb0ELb0ELb0ELb0ELb1ELb1ELb0ELb0ELb0EEENS1_21CollectiveEpilogueFwdINS6_IJSB_SD_SC_EEESA_SF_SH_Li256ELb0ELb0ELb0ELb0EEENS1_29StaticPersistentTileSchedulerILb0EEEEEEEEEvNT_6ParamsE,@function
        .size           _ZN7cutlass13device_kernelIN5flash11enable_sm90INS1_16FlashAttnFwdSm90INS1_25CollectiveMainloopFwdSm90ILi2EN4cute5tupleIJNS5_1CILi2EEENS7_ILi1EEES9_EEENS6_IJNS7_ILi128EEENS7_ILi80EEENS7_ILi256EEEEEELi256ENS_10bfloat16_tEfNS_4arch4Sm90ELb0ELb0ELb1ELb0ELb0ELb0ELb0ELb1ELb1ELb0ELb0ELb0EEENS1_21CollectiveEpilogueFwdINS6_IJSB_SD_SC_EEESA_SF_SH_Li256ELb0ELb0ELb0ELb0EEENS1_29StaticPersistentTileSchedulerILb0EEEEEEEEEvNT_6ParamsE,(.L_x_12743 - _ZN7cutlass13device_kernelIN5flash11enable_sm90INS1_16FlashAttnFwdSm90INS1_25CollectiveMainloopFwdSm90ILi2EN4cute5tupleIJNS5_1CILi2EEENS7_ILi1EEES9_EEENS6_IJNS7_ILi128EEENS7_ILi80EEENS7_ILi256EEEEEELi256ENS_10bfloat16_tEfNS_4arch4Sm90ELb0ELb0ELb1ELb0ELb0ELb0ELb0ELb1ELb1ELb0ELb0ELb0EEENS1_21CollectiveEpilogueFwdINS6_IJSB_SD_SC_EEESA_SF_SH_Li256ELb0ELb0ELb0ELb0EEENS1_29StaticPersistentTileSchedulerILb0EEEEEEEEEvNT_6ParamsE)
        .other          _ZN7cutlass13device_kernelIN5flash11enable_sm90INS1_16FlashAttnFwdSm90INS1_25CollectiveMainloopFwdSm90ILi2EN4cute5tupleIJNS5_1CILi2EEENS7_ILi1EEES9_EEENS6_IJNS7_ILi128EEENS7_ILi80EEENS7_ILi256EEEEEELi256ENS_10bfloat16_tEfNS_4arch4Sm90ELb0ELb0ELb1ELb0ELb0ELb0ELb0ELb1ELb1ELb0ELb0ELb0EEENS1_21CollectiveEpilogueFwdINS6_IJSB_SD_SC_EEESA_SF_SH_Li256ELb0ELb0ELb0ELb0EEENS1_29StaticPersistentTileSchedulerILb0EEEEEEEEEvNT_6ParamsE,@"STO_CUDA_ENTRY STV_DEFAULT"
_ZN7cutlass13device_kernelIN5flash11enable_sm90INS1_16FlashAttnFwdSm90INS1_25CollectiveMainloopFwdSm90ILi2EN4cute5tupleIJNS5_1CILi2EEENS7_ILi1EEES9_EEENS6_IJNS7_ILi128EEENS7_ILi80EEENS7_ILi256EEEEEELi256ENS_10bfloat16_tEfNS_4arch4Sm90ELb0ELb0ELb1ELb0ELb0ELb0ELb0ELb1ELb1ELb0ELb0ELb0EEENS1_21CollectiveEpilogueFwdINS6_IJSB_SD_SC_EEESA_SF_SH_Li256ELb0ELb0ELb0ELb0EEENS1_29StaticPersistentTileSchedulerILb0EEEEEEEEEvNT_6ParamsE:
[----:B------:R-:W1:Y:S02]  /*0000*/  LDC R1, c[0x0][0x28] ;  /* 0x00000a00ff017b82 */ /* 0x000e640000000800 */
[----:B-1----:R-:W-:Y:S01]  /*0010*/  VIADD R1, R1, 0xffffffd8 ;  /* 0xffffffd801017836 */ /* 0x002fe20000000000 */
[----:B------:R-:W1:Y:S01]  /*0020*/  S2R R8, SR_TID.X ;  /* 0x0000000000087919 */ /* 0x000e620000002100 */
[----:B------:R-:W-:Y:S01]  /*0030*/  ELECT P0, URZ, PT ;  /* 0x00000000003f782f */ /* 0x000fe20003800000 */
[----:B------:R-:W-:Y:S01]  /*0040*/  BSSY B0, `(.L_x_117) ;  /* 0x0000014000007945 */ /* 0x000fe20003800000 */
[----:B-1----:R-:W-:-:S05]  /*0050*/  SHF.R.U32.HI R0, RZ, 0x5, R8 ;  /* 0x00000005ff007819 */ /* 0x002fca0000011608 */
[----:B------:R-:W1:Y:S02]  /*0060*/  SHFL.IDX PT, R2, R0, RZ, 0x1f ;  /* 0x00001fff00027589 */ /* 0x000e6400000e0000 */
[----:B-1----:R-:W-:Y:S02]  /*0070*/  ISETP.EQ.AND P0, PT, R2, RZ, P0 ;  /* 0x000000ff0200720c */ /* 0x002fe40000702270 */
[----:B------:R-:W-:-:S11]  /*0080*/  SHF.R.U32.HI R2, RZ, 0x7, R8 ;  /* 0x00000007ff027819 */ /* 0x000fd60000011608 */
        /* <DEDUP_REMOVED lines=15> */
.L_x_118:
[----:B------:R-:W-:Y:S05]  /*0180*/  BSYNC B0 ;  /* 0x0000000000007941 */ /* 0x000fea0003800000 */
.L_x_117:
[----:B------:R-:W-:Y:S01]  /*0190*/  VOTEU.ANY UP0, P0 ;  /* 0x00000000003f7886 */ /* 0x000fe20000000100 */
[----:B------:R-:W1:Y:S01]  /*01a0*/  SHFL.IDX PT, R2, R2, RZ, 0x1f ;  /* 0x00001fff02027589 */ /* 0x000e6200000e0000 */
[----:B------:R-:W-:Y:S01]  /*01b0*/  UMOV UR4, 0x1 ;  /* 0x0000000100047882 */ /* 0x000fe20000000000 */
[----:B------:R-:W-:Y:S01]  /*01c0*/  UMOV UR7, 0x2 ;  /* 0x0000000200077882 */ /* 0x000fe20000000000 */
[----:B------:R-:W-:Y:S01]  /*01d0*/  VOTEU.ANY UP1, P0 ;  /* 0x00000000003f7886 */ /* 0x000fe20000020100 */
[----:B------:R-:W2:Y:S01]  /*01e0*/  @UP0 S2UR UR8, SR_CgaCtaId ;  /* 0x00000000000809c3 */ /* 0x000ea20000008800 */
[----:B------:R-:W3:Y:S01]  /*01f0*/  SHFL.IDX PT, R3, R0, RZ, 0x1f ;  /* 0x00001fff00037589 */ /* 0x000ee200000e0000 */
[----:B------:R-:W-:Y:S01]  /*0200*/  @UP0 UMOV UR6, 0x400 ;  /* 0x0000040000060882 */ /* 0x000fe20000000000 */
[----:B------:R-:W-:-:S04]  /*0210*/  @UP0 UIADD3 UR4, -UR4, 0x100000, URZ ;  /* 0x0010000004040890 */ /* 0x000fc8000fffe13f */
[----:B------:R-:W-:Y:S02]  /*0220*/  @UP0 USHF.L.U32 UR5, UR4, 0xb, URZ ;  /* 0x0000000b04050899 */ /* 0x000fe4000800063f */
[----:B------:R-:W-:Y:S01]  /*0230*/  @UP0 USHF.L.U32 UR4, UR4, 0x1, URZ ;  /* 0x0000000104040899 */ /* 0x000fe2000800063f */
[----:B------:R-:W-:Y:S01]  /*0240*/  VOTEU.ANY UP2, P0 ;  /* 0x00000000003f7886 */ /* 0x000fe20000040100 */
[----:B-1----:R-:W-:Y:S01]  /*0250*/  R2UR UR9, R2 ;  /* 0x00000000020972ca */ /* 0x002fe200000e0000 */
[----:B--2---:R-:W-:Y:S01]  /*0260*/  @UP0 ULEA UR8, UR8, UR6, 0x18 ;  /* 0x0000000608080291 */ /* 0x004fe2000f8ec03f */
[----:B---3--:R-:W-:Y:S01]  /*0270*/  ISETP.NE.AND P1, PT, R3, RZ, PT ;  /* 0x000000ff0300720c */ /* 0x008fe20003f25270 */
[----:B------:R-:W-:-:S04]  /*0280*/  @UP0 UIADD3 UR6, -UR7, 0x100000, URZ ;  /* 0x0010000007060890 */ /* 0x000fc8000fffe13f */
[----:B------:R-:W-:Y:S02]  /*0290*/  @UP0 USHF.L.U32 UR7, UR6, 0xb, URZ ;  /* 0x0000000b06070899 */ /* 0x000fe4000800063f */
[----:B------:R-:W-:-:S04]  /*02a0*/  @UP0 USHF.L.U32 UR6, UR6, 0x1, URZ ;  /* 0x0000000106060899 */ /* 0x000fc8000800063f */
[----:B------:R-:W-:Y:S01]  /*02b0*/  UISETP.NE.AND UP0, UPT, UR9, URZ, UPT ;  /* 0x0000003f0900728c */ /* 0x000fe2000bf05270 */
[----:B------:R-:W1:Y:S02]  /*02c0*/  FENCE.VIEW.ASYNC.S ;  /* 0x00000000000073c6 */ /* 0x000e640000000000 */
[----:B-1----:R1:W2:Y:S05]  /*02d0*/  @UP1 SYNCS.EXCH.64 URZ, [UR8+0x38800], UR4 ;  /* 0x03880004083f15b2 */ /* 0x0022aa0008000100 */
[----:B------:R1:W3:Y:S01]  /*02e0*/  @UP2 SYNCS.EXCH.64 URZ, [UR8+0x38820], UR6 ;  /* 0x03882006083f25b2 */ /* 0x0002e20008000100 */
[----:B------:R-:W-:Y:S05]  /*02f0*/  @P1 BRA `(.L_x_119) ;  /* 0x0000000000481947 */ /* 0x000fea0003800000 */
[----:B-1----:R-:W1:Y:S01]  /*0300*/  S2UR UR5, SR_CgaCtaId ;  /* 0x00000000000579c3 */ /* 0x002e620000008800 */
[----:B------:R-:W-:Y:S01]  /*0310*/  UMOV UR4, 0x400 ;  /* 0x0000040000047882 */ /* 0x000fe20000000000 */
[----:B------:R-:W-:Y:S01]  /*0320*/  UMOV UR6, 0x1 ;  /* 0x0000000100067882 */ /* 0x000fe20000000000 */
[----:B------:R-:W-:Y:S01]  /*0330*/  UMOV UR9, 0x4 ;  /* 0x0000000400097882 */ /* 0x000fe20000000000 */
[----:B------:R-:W-:-:S04]  /*0340*/  UIADD3 UR6, -UR6, 0x100000, URZ ;  /* 0x0010000006067890 */ /* 0x000fc8000fffe13f */
[----:B------:R-:W-:Y:S02]  /*0350*/  USHF.L.U32 UR7, UR6, 0xb, URZ ;  /* 0x0000000b06077899 */ /* 0x000fe4000800063f */
[----:B------:R-:W-:Y:S01]  /*0360*/  USHF.L.U32 UR6, UR6, 0x1, URZ ;  /* 0x0000000106067899 */ /* 0x000fe2000800063f */
[----:B------:R-:W-:Y:S01]  /*0370*/  ELECT P0, URZ, PT ;  /* 0x00000000003f782f */ /* 0x000fe20003800000 */
[----:B-1----:R-:W-:Y:S02]  /*0380*/  ULEA UR8, UR5, UR4, 0x18 ;  /* 0x0000000405087291 */ /* 0x002fe4000f8ec03f */
[----:B------:R-:W-:-:S04]  /*0390*/  UIADD3 UR4, -UR9, 0x100000, URZ ;  /* 0x0010000009047890 */ /* 0x000fc8000fffe13f */
[----:B------:R-:W-:Y:S02]  /*03a0*/  USHF.L.U32 UR5, UR4, 0xb, URZ ;  /* 0x0000000b04057899 */ /* 0x000fe4000800063f */
[----:B------:R-:W-:Y:S01]  /*03b0*/  USHF.L.U32 UR4, UR4, 0x1, URZ ;  /* 0x0000000104047899 */ /* 0x000fe2000800063f */
[----:B------:R-:W1:Y:S03]  /*03c0*/  FENCE.VIEW.ASYNC.S ;  /* 0x00000000000073c6 */ /* 0x000e660000000000 */
[----:B-1----:R4:W1:Y:S08]  /*03d0*/  SYNCS.EXCH.64 URZ, [UR8+0x38830], UR6 ;  /* 0x03883006083f75b2 */ /* 0x0028700008000100 */
[----:B------:R4:W1:Y:S01]  /*03e0*/  SYNCS.EXCH.64 URZ, [UR8+0x38840], UR4 ;  /* 0x03884004083f75b2 */ /* 0x0008620008000100 */
[----:B------:R4:W1:Y:S01]  /*03f0*/  SYNCS.EXCH.64 URZ, [UR8+0x38838], UR6 ;  /* 0x03883806083f75b2 */ /* 0x0008620008000100 */
[----:B------:R4:W1:Y:S02]  /*0400*/  SYNCS.EXCH.64 URZ, [UR8+0x38848], UR4 ;  /* 0x03884804083f75b2 */ /* 0x0008640008000100 */
[----:B----4-:R-:W-:Y:S01]  /*0410*/  NOP ;  /* 0x0000000000007918 */ /* 0x010fe20000000000 */
.L_x_119:
[----:B-1----:R-:W1:Y:S01]  /*0420*/  S2UR UR4, SR_CTAID.Y ;  /* 0x00000000000479c3 */ /* 0x002e620000002600 */
[----:B------:R-:W4:Y:S01]  /*0430*/  SHFL.IDX PT, R7, R0, RZ, 0x1f ;  /* 0x00001fff00077589 */ /* 0x000f2200000e0000 */
[----:B------:R-:W-:Y:S01]  /*0440*/  ULDC UR5, c[0x0][0x154] ;  /* 0x0000550000057ab9 */ /* 0x000fe20000000800 */
[----:B------:R-:W-:-:S05]  /*0450*/  NOP ;  /* 0x0000000000007918 */ /* 0x000fca0000000000 */
[----:B------:R-:W5:Y:S08]  /*0460*/  S2UR UR6, SR_CTAID.X ;  /* 0x00000000000679c3 */ /* 0x000f700000002500 */
[----:B------:R-:W2:Y:S01]  /*0470*/  LDC R6, c[0x0][0x148] ;  /* 0x00005200ff067b82 */ /* 0x000ea20000000800 */
[----:B-1----:R-:W-:Y:S02]  /*0480*/  I2FP.F32.U32 R2, UR4 ;  /* 0x0000000400027c45 */ /* 0x002fe40008201000 */
[----:B----4-:R-:W-:-:S03]  /*0490*/  ISETP.NE.AND P0, PT, R7, RZ, PT ;  /* 0x000000ff0700720c */ /* 0x010fc60003f05270 */
[----:B------:R-:W-:Y:S01]  /*04a0*/  FMUL R5, R2, UR5 ;  /* 0x0000000502057c20 */ /* 0x000fe20008400000 */
[----:B------:R-:W-:Y:S02]  /*04b0*/  SHF.R.S32.HI R2, RZ, 0x1f, R8 ;  /* 0x0000001fff027819 */ /* 0x000fe40000011408 */
[----:B-----5:R-:W-:Y:S02]  /*04c0*/  I2FP.F32.U32 R4, UR6 ;  /* 0x0000000600047c45 */ /* 0x020fe40008201000 */
[----:B------:R-:W-:Y:S01]  /*04d0*/  LEA.HI R2, R2, R8, RZ, 0x7 ;  /* 0x0000000802027211 */ /* 0x000fe200078f38ff */
[----:B------:R-:W1:Y:S02]  /*04e0*/  F2I.U32.TRUNC.NTZ R5, R5 ;  /* 0x0000000500057305 */ /* 0x000e64000020f000 */
[----:B-1----:R-:W-:-:S04]  /*04f0*/  IMAD.MOV R11, RZ, RZ, -R5 ;  /* 0x000000ffff0b7224 */ /* 0x002fc800078e0a05 */
[----:B--2---:R-:W-:Y:S01]  /*0500*/  IMAD R11, R6, R11, UR4 ;  /* 0x00000004060b7e24 */ /* 0x004fe2000f8e020b */
[----:B------:R-:W-:Y:S02]  /*0510*/  ULDC UR4, c[0x0][0x150] ;  /* 0x0000540000047ab9 */ /* 0x000fe40000000800 */
[----:B------:R-:W-:Y:S01]  /*0520*/  FMUL R9, R4, UR4 ;  /* 0x0000000404097c20 */ /* 0x000fe20008400000 */
[----:B------:R-:W-:Y:S06]  /*0530*/  @P0 BRA `(.L_x_120) ;  /* 0x0000000000480947 */ /* 0x000fec0003800000 */
[----:B------:R-:W1:Y:S01]  /*0540*/  S2UR UR5, SR_CgaCtaId ;  /* 0x00000000000579c3 */ /* 0x000e620000008800 */
[----:B------:R-:W-:Y:S01]  /*0550*/  UMOV UR4, 0x400 ;  /* 0x0000040000047882 */ /* 0x000fe20000000000 */
[----:B------:R-:W-:Y:S01]  /*0560*/  UMOV UR6, 0x1 ;  /* 0x0000000100067882 */ /* 0x000fe20000000000 */
[----:B------:R-:W-:Y:S01]  /*0570*/  UMOV UR7, 0x4 ;  /* 0x0000000400077882 */ /* 0x000fe20000000000 */
[----:B------:R-:W-:Y:S01]  /*0580*/  ELECT P0, URZ, PT ;  /* 0x00000000003f782f */ /* 0x000fe20003800000 */
[----:B-1----:R-:W-:Y:S02]  /*0590*/  ULEA UR8, UR5, UR4, 0x18 ;  /* 0x0000000405087291 */ /* 0x002fe4000f8ec03f */
[----:B------:R-:W-:-:S04]  /*05a0*/  UIADD3 UR4, -UR6, 0x100000, URZ ;  /* 0x0010000006047890 */ /* 0x000fc8000fffe13f */
[----:B------:R-:W-:Y:S02]  /*05b0*/  USHF.L.U32 UR5, UR4, 0xb, URZ ;  /* 0x0000000b04057899 */ /* 0x000fe4000800063f */
[----:B------:R-:W-:Y:S02]  /*05c0*/  USHF.L.U32 UR4, UR4, 0x1, URZ ;  /* 0x0000000104047899 */ /* 0x000fe4000800063f */
[----:B------:R-:W-:-:S04]  /*05d0*/  UIADD3 UR6, -UR7, 0x100000, URZ ;  /* 0x0010000007067890 */ /* 0x000fc8000fffe13f */
[----:B------:R-:W-:Y:S02]  /*05e0*/  USHF.L.U32 UR7, UR6, 0xb, URZ ;  /* 0x0000000b06077899 */ /* 0x000fe4000800063f */
[----:B------:R-:W-:Y:S01]  /*05f0*/  USHF.L.U32 UR6, UR6, 0x1, URZ ;  /* 0x0000000106067899 */ /* 0x000fe2000800063f */
[----:B------:R-:W1:Y:S03]  /*0600*/  FENCE.VIEW.ASYNC.S ;  /* 0x00000000000073c6 */ /* 0x000e660000000000 */
[----:B-1----:R1:W2:Y:S08]  /*0610*/  SYNCS.EXCH.64 URZ, [UR8+0x38850], UR4 ;  /* 0x03885004083f75b2 */ /* 0x0022b00008000100 */
[----:B------:R1:W4:Y:S01]  /*0620*/  SYNCS.EXCH.64 URZ, [UR8+0x38860], UR6 ;  /* 0x03886006083f75b2 */ /* 0x0003220008000100 */
[----:B------:R1:W1:Y:S01]  /*0630*/  SYNCS.EXCH.64 URZ, [UR8+0x38858], UR4 ;  /* 0x03885804083f75b2 */ /* 0x0002620008000100 */
[----:B------:R1:W1:Y:S01]  /*0640*/  SYNCS.EXCH.64 URZ, [UR8+0x38868], UR6 ;  /* 0x03886806083f75b2 */ /* 0x0002620008000100 */
[----:B------:R-:W-:Y:S01]  /*0650*/  NOP ;  /* 0x0000000000007918 */ /* 0x000fe20000000000 */
.L_x_120:
[----:B------:R-:W5:Y:S01]  /*0660*/  SHFL.IDX PT, R6, R0, RZ, 0x1f ;  /* 0x00001fff00067589 */ /* 0x000f6200000e0000 */
[----:B------:R-:W-:Y:S01]  /*0670*/  LOP3.LUT R2, R2, 0xffffff80, RZ, 0xc0, !PT ;  /* 0xffffff8002027812 */ /* 0x000fe200078ec0ff */
[----:B------:R-:W1:Y:S01]  /*0680*/  LDC R10, c[0x0][0x144] ;  /* 0x00005100ff0a7b82 */ /* 0x000e620000000800 */
[----:B------:R-:W1:Y:S01]  /*0690*/  F2I.U32.TRUNC.NTZ R9, R9 ;  /* 0x0000000900097305 */ /* 0x000e62000020f000 */
[----:B------:R-:W-:Y:S02]  /*06a0*/  NOP ;  /* 0x0000000000007918 */ /* 0x000fe40000000000 */
[----:B------:R-:W-:Y:S01]  /*06b0*/  IMAD.IADD R2, R8, 0x1, -R2 ;  /* 0x0000000108027824 */ /* 0x000fe200078e0a02 */
[----:B------:R-:W-:-:S04]  /*06c0*/  SHF.R.S32.HI R8, RZ, 0x1f, R7 ;  /* 0x0000001fff087819 */ /* 0x000fc80000011407 */
[----:B------:R-:W-:-:S04]  /*06d0*/  SHF.R.S32.HI R5, RZ, 0x1f, R2 ;  /* 0x0000001fff057819 */ /* 0x000fc80000011402 */
[----:B------:R-:W-:-:S04]  /*06e0*/  LEA.HI R5, R5, R2, RZ, 0x3 ;  /* 0x0000000205057211 */ /* 0x000fc800078f18ff */
[--C-:B------:R-:W-:Y:S02]  /*06f0*/  SHF.R.S32.HI R4, RZ, 0x3, R5.reuse ;  /* 0x00000003ff047819 */ /* 0x100fe40000011405 */
[----:B------:R-:W-:Y:S02]  /*0700*/  SHF.R.S32.HI R5, RZ, 0x1f, R5 ;  /* 0x0000001fff057819 */ /* 0x000fe40000011405 */
[----:B-----5:R-:W-:Y:S02]  /*0710*/  ISETP.NE.AND P0, PT, R6, RZ, PT ;  /* 0x000000ff0600720c */ /* 0x020fe40003f05270 */
[----:B------:R-:W-:Y:S02]  /*0720*/  LEA.HI R5, R5, R4, RZ, 0x2 ;  /* 0x0000000405057211 */ /* 0x000fe400078f10ff */
[----:B------:R-:W-:Y:S02]  /*0730*/  SHF.R.S32.HI R6, RZ, 0x1f, R3 ;  /* 0x0000001fff067819 */ /* 0x000fe40000011403 */
[----:B------:R-:W-:-:S02]  /*0740*/  LOP3.LUT R5, R5, 0xfffffffc, RZ, 0xc0, !PT ;  /* 0xfffffffc05057812 */ /* 0x000fc400078ec0ff */
[----:B------:R-:W-:-:S05]  /*0750*/  LEA.HI R6, R6, R3, RZ, 0x2 ;  /* 0x0000000306067211 */ /* 0x000fca00078f10ff */
[----:B------:R-:W-:Y:S05]  /*0760*/  @P0 BRA `(.L_x_121) ;  /* 0x0000000000480947 */ /* 0x000fea0003800000 */
[----:B-1----:R-:W1:Y:S01]  /*0770*/  S2UR UR5, SR_CgaCtaId ;  /* 0x00000000000579c3 */ /* 0x002e620000008800 */
        /* <DEDUP_REMOVED lines=12> */
[----:B-1----:R1:W1:Y:S08]  /*0840*/  SYNCS.EXCH.64 URZ, [UR8+0x38870], UR4 ;  /* 0x03887004083f75b2 */ /* 0x0022700008000100 */
[----:B------:R1:W1:Y:S01]  /*0850*/  SYNCS.EXCH.64 URZ, [UR8+0x38880], UR6 ;  /* 0x03888006083f75b2 */ /* 0x0002620008000100 */
[----:B------:R1:W1:Y:S01]  /*0860*/  SYNCS.EXCH.64 URZ, [UR8+0x38878], UR4 ;  /* 0x03887804083f75b2 */ /* 0x0002620008000100 */
[----:B------:R1:W1:Y:S01]  /*0870*/  SYNCS.EXCH.64 URZ, [UR8+0x38888], UR6 ;  /* 0x03888806083f75b2 */ /* 0x0002620008000100 */
[----:B------:R-:W-:Y:S01]  /*0880*/  NOP ;  /* 0x0000000000007918 */ /* 0x000fe20000000000 */
.L_x_121:
[----:B------:R-:W5:Y:S01]  /*0890*/  SHFL.IDX PT, R12, R0, RZ, 0x1f ;  /* 0x00001fff000c7589 */ /* 0x000f6200000e0000 */
[----:B-1----:R-:W1:Y:S01]  /*08a0*/  S2UR UR4, SR_CTAID.X ;  /* 0x00000000000479c3 */ /* 0x002e620000002500 */
[----:B------:R-:W-:Y:S01]  /*08b0*/  LOP3.LUT R6, R6, 0x3ffffffc, RZ, 0xc0, !PT ;  /* 0x3ffffffc06067812 */ /* 0x000fe200078ec0ff */
[----:B------:R-:W-:Y:S01]  /*08c0*/  NOP ;  /* 0x0000000000007918 */ /* 0x000fe20000000000 */
[----:B------:R-:W-:Y:S02]  /*08d0*/  IADD3 R5, R4, -R5, RZ ;  /* 0x8000000504057210 */ /* 0x000fe40007ffe0ff */
[----:B------:R-:W-:Y:S01]  /*08e0*/  LEA.HI R8, R8, R7, RZ, 0x2 ;  /* 0x0000000708087211 */ /* 0x000fe200078f10ff */
[----:B------:R-:W-:Y:S01]  /*08f0*/  IMAD.IADD R6, R3, 0x1, -R6 ;  /* 0x0000000103067824 */ /* 0x000fe200078e0a06 */
[----:B------:R-:W-:Y:S02]  /*0900*/  IADD3 R9, -R9, RZ, RZ ;  /* 0x000000ff09097210 */ /* 0x000fe40007ffe1ff */
[----:B------:R-:W-:Y:S01]  /*0910*/  LOP3.LUT R8, R8, 0x3ffffffc, RZ, 0xc0, !PT ;  /* 0x3ffffffc08087812 */ /* 0x000fe200078ec0ff */
[----:B------:R-:W-:-:S04]  /*0920*/  IMAD R6, R6, 0x4, R5 ;  /* 0x0000000406067824 */ /* 0x000fc800078e0205 */
[----:B------:R-:W-:Y:S01]  /*0930*/  IMAD.IADD R8, R7, 0x1, -R8 ;  /* 0x0000000107087824 */ /* 0x000fe200078e0a08 */
[----:B------:R-:W-:Y:S01]  /*0940*/  LEA.HI R3, R6, R6, RZ, 0x1 ;  /* 0x0000000606037211 */ /* 0x000fe200078f08ff */
[----:B------:R-:W2:Y:S02]  /*0950*/  LDC R7, c[0x0][0x140] ;  /* 0x00005000ff077b82 */ /* 0x000ea40000000800 */
[----:B------:R-:W-:Y:S01]  /*0960*/  IMAD R8, R8, 0x4, R5 ;  /* 0x0000000408087824 */ /* 0x000fe200078e0205 */
[----:B------:R-:W-:Y:S02]  /*0970*/  LOP3.LUT R3, R3, 0xfffffffe, RZ, 0xc0, !PT ;  /* 0xfffffffe03037812 */ /* 0x000fe400078ec0ff */
[----:B-----5:R-:W-:Y:S01]  /*0980*/  ISETP.NE.AND P0, PT, R12, RZ, PT ;  /* 0x000000ff0c00720c */ /* 0x020fe20003f05270 */
[----:B-1----:R-:W-:Y:S01]  /*0990*/  IMAD R10, R10, R9, UR4 ;  /* 0x000000040a0a7e24 */ /* 0x002fe2000f8e0209 */
[----:B------:R-:W-:Y:S01]  /*09a0*/  LEA.HI R4, R8, R8, RZ, 0x1 ;  /* 0x0000000808047211 */ /* 0x000fe200078f08ff */
[----:B------:R-:W-:-:S05]  /*09b0*/  IMAD.IADD R3, R6, 0x1, -R3 ;  /* 0x0000000106037824 */ /* 0x000fca00078e0a03 */
[----:B------:R-:W-:Y:S02]  /*09c0*/  ISETP.NE.AND P6, PT, R3, R10, PT ;  /* 0x0000000a0300720c */ /* 0x000fe40003fc5270 */
[----:B------:R-:W-:-:S05]  /*09d0*/  LOP3.LUT R3, R4, 0xfffffffe, RZ, 0xc0, !PT ;  /* 0xfffffffe04037812 */ /* 0x000fca00078ec0ff */
[----:B------:R-:W-:Y:S01]  /*09e0*/  IMAD.IADD R3, R8, 0x1, -R3 ;  /* 0x0000000108037824 */ /* 0x000fe200078e0a03 */
        /* <DEDUP_REMOVED lines=19> */
.L_x_122:
[----:B------:R-:W5:Y:S01]  /*0b20*/  SHFL.IDX PT, R9, R0, RZ, 0x1f ;  /* 0x00001fff00097589 */ /* 0x000f6200000e0000 */
[----:B------:R-:W-:Y:S01]  /*0b30*/  ISETP.NE.AND P4, PT, R3, R10, PT ;  /* 0x0000000a0300720c */ /* 0x000fe20003f85270 */
[----:B------:R-:W-:Y:S01]  /*0b40*/  IMAD.SHL.U32 R5, R8, 0x4, RZ ;  /* 0x0000000408057824 */ /* 0x000fe200078e00ff */
[----:B------:R-:W-:Y:S01]  /*0b50*/  SHF.L.U32 R3, R6, 0x2, RZ ;  /* 0x0000000206037819 */ /* 0x000fe200000006ff */
[----:B------:R-:W-:Y:S01]  /*0b60*/  IMAD.MOV.U32 R23, RZ, RZ, 0x1 ;  /* 0x00000001ff177424 */ /* 0x000fe200078e00ff */
[----:B------:R-:W-:Y:S01]  /*0b70*/  LOP3.LUT P0, RZ, R2, 0x7, RZ, 0xc0, !PT ;  /* 0x0000000702ff7812 */ /* 0x000fe2000780c0ff */
[----:B------:R-:W-:Y:S01]  /*0b80*/  IMAD.MOV.U32 R22, RZ, RZ, 0x1 ;  /* 0x00000001ff167424 */ /* 0x000fe200078e00ff */
[----:B------:R-:W-:Y:S01]  /*0b90*/  LOP3.LUT R13, R6, 0xc, R3, 0x78, !PT ;  /* 0x0000000c060d7812 */ /* 0x000fe200078e7803 */
[----:B------:R-:W-:Y:S01]  /*0ba0*/  NOP ;  /* 0x0000000000007918 */ /* 0x000fe20000000000 */
[----:B------:R-:W-:Y:S02]  /*0bb0*/  LOP3.LUT R12, R8, 0xc, R5, 0x78, !PT ;  /* 0x0000000c080c7812 */ /* 0x000fe400078e7805 */
[C---:B------:R-:W-:Y:S01]  /*0bc0*/  ISETP.LT.U32.AND P2, PT, R13.reuse, 0x2, !P0 ;  /* 0x000000020d00780c */ /* 0x040fe20004741070 */
[----:B------:R1:W-:Y:S01]  /*0bd0*/  STL [R1+0x4], R13 ;  /* 0x0000040d01007387 */ /* 0x0003e20000100800 */
[----:B------:R-:W-:-:S02]  /*0be0*/  @P6 LEA.HI R3, R13, R13, RZ, 0x1 ;  /* 0x0000000d0d036211 */ /* 0x000fc400078f08ff */
[----:B------:R-:W-:Y:S01]  /*0bf0*/  SEL R2, RZ, 0x1, !P2 ;  /* 0x00000001ff027807 */ /* 0x000fe20005000000 */
[----:B------:R1:W-:Y:S01]  /*0c00*/  STL [R1], R12 ;  /* 0x0000000c01007387 */ /* 0x0003e20000100800 */
[----:B------:R-:W-:Y:S02]  /*0c10*/  @P4 LEA.HI R4, R12, R12, RZ, 0x1 ;  /* 0x0000000c0c044211 */ /* 0x000fe400078f08ff */
[----:B------:R-:W-:Y:S02]  /*0c20*/  @P6 SHF.R.S32.HI R3, RZ, 0x1, R3 ;  /* 0x00000001ff036819 */ /* 0x000fe40000011403 */
[----:B------:R-:W-:Y:S02]  /*0c30*/  @P4 SHF.R.S32.HI R4, RZ, 0x1, R4 ;  /* 0x00000001ff044819 */ /* 0x000fe40000011404 */
[----:B------:R-:W-:Y:S02]  /*0c40*/  @P6 ISETP.NE.AND P5, PT, R3, R11, PT ;  /* 0x0000000b0300620c */ /* 0x000fe40003fa5270 */
[----:B-----5:R-:W-:-:S02]  /*0c50*/  ISETP.NE.AND P2, PT, R9, RZ, PT ;  /* 0x000000ff0900720c */ /* 0x020fc40003f45270 */
[----:B------:R-:W-:Y:S02]  /*0c60*/  @P4 ISETP.NE.AND P3, PT, R4, R11, PT ;  /* 0x0000000b0400420c */ /* 0x000fe40003f65270 */
[----:B------:R-:W-:Y:S02]  /*0c70*/  ISETP.LT.U32.AND P0, PT, R12, 0x2, !P0 ;  /* 0x000000020c00780c */ /* 0x000fe40004701070 */
[----:B--2---:R-:W-:Y:S02]  /*0c80*/  ISETP.EQ.U32.AND P1, PT, R7, 0x1, PT ;  /* 0x000000010700780c */ /* 0x004fe40003f22070 */
[----:B------:R-:W-:Y:S02]  /*0c90*/  @P6 SEL R23, RZ, 0x1, P5 ;  /* 0x00000001ff176807 */ /* 0x000fe40002800000 */
[----:B------:R-:W-:Y:S02]  /*0ca0*/  SEL R3, RZ, 0x1, !P0 ;  /* 0x00000001ff037807 */ /* 0x000fe40004000000 */
[----:B------:R-:W-:Y:S01]  /*0cb0*/  @P4 SEL R22, RZ, 0x1, P3 ;  /* 0x00000001ff164807 */ /* 0x000fe20001800000 */
[----:B-1----:R-:W-:Y:S06]  /*0cc0*/  @P2 BRA `(.L_x_123) ;  /* 0x0000000000482947 */ /* 0x002fec0003800000 */
        /* <DEDUP_REMOVED lines=14> */
[----:B------:R1:W1:Y:S01]  /*0db0*/  SYNCS.EXCH.64 URZ, [UR8+0x388c0], UR6 ;  /* 0x0388c006083f75b2 */ /* 0x0002620008000100 */
[----:B------:R1:W1:Y:S01]  /*0dc0*/  SYNCS.EXCH.64 URZ, [UR8+0x388b8], UR4 ;  /* 0x0388b804083f75b2 */ /* 0x0002620008000100 */
[----:B------:R1:W1:Y:S01]  /*0dd0*/  SYNCS.EXCH.64 URZ, [UR8+0x388c8], UR6 ;  /* 0x0388c806083f75b2 */ /* 0x0002620008000100 */
[----:B------:R-:W-:Y:S01]  /*0de0*/  NOP ;  /* 0x0000000000007918 */ /* 0x000fe20000000000 */
.L_x_123:
[----:B------:R-:W-:Y:S01]  /*0df0*/  LOP3.LUT R23, R23, R2, RZ, 0xc0, !PT ;  /* 0x0000000217177212 */ /* 0x000fe200078ec0ff */
[----:B------:R-:W-:Y:S01]  /*0e00*/  NOP ;  /* 0x0000000000007918 */ /* 0x000fe20000000000 */
[----:B------:R-:W-:Y:S01]  /*0e10*/  LOP3.LUT R22, R22, R3, RZ, 0xc0, !PT ;  /* 0x0000000316167212 */ /* 0x000fe200078ec0ff */
[----:B------:R-:W-:Y:S06]  /*0e20*/  @!P1 BRA `(.L_x_124) ;  /* 0x0000000000089947 */ /* 0x000fec0003800000 */
[----:B-1234-:R-:W-:Y:S01]  /*0e30*/  UCGABAR_ARV ;  /* 0x00000000000079c7 */ /* 0x01efe20008000000 */
[----:B------:R-:W-:Y:S05]  /*0e40*/  BRA `(.L_x_125) ;  /* 0x0000000000047947 */ /* 0x000fea0003800000 */
.L_x_124:
[----:B-1234-:R-:W-:Y:S01]  /*0e50*/  NOP ;  /* 0x0000000000007918 */ /* 0x01efe20000000000 */
.L_x_125:
[----:B------:R-:W-:Y:S05]  /*0e60*/  @!P1 BRA `(.L_x_126) ;  /* 0x00000000000c9947 */ /* 0x000fea0003800000 */
[----:B------:R-:W-:Y:S01]  /*0e70*/  UCGABAR_WAIT ;  /* 0x0000000000007dc7 */ /* 0x000fe20008000000 */
[----:B------:R-:W-:Y:S01]  /*0e80*/  CCTL.IVALL ;  /* 0x00000000ff00798f */ /* 0x000fe20002000000 */
[----:B------:R-:W-:Y:S05]  /*0e90*/  BRA `(.L_x_127) ;  /* 0x0000000000047947 */ /* 0x000fea0003800000 */
.L_x_126:
[----:B------:R-:W-:Y:S06]  /*0ea0*/  BAR.SYNC.DEFER_BLOCKING 0x0 ;  /* 0x0000000000007b1d */ /* 0x000fec0000010000 */
.L_x_127:
[----:B------:R-:W-:Y:S01]  /*0eb0*/  UMOV UR4, 0x1 ;  /* 0x0000000100047882 */ /* 0x000fe20000000000 */
[----:B------:R-:W-:Y:S01]  /*0ec0*/  PLOP3.LUT P0, PT, PT, PT, UP0, 0x80, 0x0 ;  /* 0x000000000000781c */ /* 0x000fe20003f0f008 */
[----:B------:R-:W-:-:S06]  /*0ed0*/  USEL UR4, UR4, 0x2, !UP0 ;  /* 0x0000000204047887 */ /* 0x000fcc000c000000 */
[----:B------:R-:W-:-:S05]  /*0ee0*/  MOV R2, UR4 ;  /* 0x0000000400027c02 */ /* 0x000fca0008000f00 */
[----:B------:R1:W-:Y:S01]  /*0ef0*/  STL [R1+0x24], R2 ;  /* 0x0000240201007387 */ /* 0x0003e20000100800 */
[----:B------:R-:W-:Y:S05]  /*0f00*/  @!P0 BRA `(.L_x_128) ;  /* 0x000000a800508947 */ /* 0x000fea0003800000 */
.L_x_129:
[----:B------:R-:W-:-:S08]  /*0f10*/  NOP ;  /* 0x0000000000007918 */ /* 0x000fd00000000000 */
[----:B------:R-:W2:Y:S02]  /*0f20*/  USETMAXREG.TRY_ALLOC.CTAPOOL UP0, 0xf0 ;  /* 0x000000f0000079c8 */ /* 0x000ea40008000600 */
[----:B--2---:R-:W-:-:S13]  /*0f30*/  PLOP3.LUT P0, PT, PT, PT, UP0, 0x80, 0x0 ;  /* 0x000000000000781c */ /* 0x004fda0003f0f008 */
[----:B------:R-:W-:Y:S05]  /*0f40*/  @!P0 BRA `(.L_x_129) ;  /* 0xfffffffc00f08947 */ /* 0x000fea000383ffff */
[----:B------:R-:W2:Y:S08]  /*0f50*/  S2UR UR7, SR_CTAID.X ;  /* 0x00000000000779c3 */ /* 0x000eb00000002500 */
[----:B------:R-:W-:Y:S08]  /*0f60*/  BAR.ARV 0x8, 0x120 ;  /* 0x0204800000007b1d */ /* 0x000ff00000002000 */
[----:B------:R-:W2:Y:S02]  /*0f70*/  LDC R0, c[0x0][0xda4] ;  /* 0x00036900ff007b82 */ /* 0x000ea40000000800 */
[----:B--2---:R-:W-:-:S13]  /*0f80*/  ISETP.LE.AND P0, PT, R0, UR7, PT ;  /* 0x0000000700007c0c */ /* 0x004fda000bf03270 */
[----:B------:R-:W-:Y:S05]  /*0f90*/  @P0 EXIT ;  /* 0x000000000000094d */ /* 0x000fea0003800000 */
[----:B------:R-:W2:Y:S01]  /*0fa0*/  LDL R3, [R1+0x24] ;  /* 0x0000240001037983 */ /* 0x000ea20000100800 */
[----:B------:R-:W3:Y:S01]  /*0fb0*/  S2UR UR5, SR_CgaCtaId ;  /* 0x00000000000579c3 */ /* 0x000ee20000008800 */
[----:B------:R-:W-:Y:S01]  /*0fc0*/  UMOV UR4, 0x400 ;  /* 0x0000040000047882 */ /* 0x000fe20000000000 */
[----:B------:R-:W-:Y:S01]  /*0fd0*/  IMAD.MOV.U32 R220, RZ, RZ, -0x2 ;  /* 0xfffffffeffdc7424 */ /* 0x000fe200078e00ff */
[----:B-1----:R-:W1:Y:S01]  /*0fe0*/  S2R R2, SR_TID.X ;  /* 0x0000000000027919 */ /* 0x002e620000002100 */
[----:B------:R-:W-:Y:S01]  /*0ff0*/  IMAD.U32 R212, RZ, RZ, UR7 ;  /* 0x00000007ffd47e24 */ /* 0x000fe2000f8e00ff */
[----:B------:R-:W-:-:S03]  /*1000*/  UMOV UR38, URZ ;  /* 0x0000003f00267c82 */ /* 0x000fc60008000000 */
[----:B------:R-:W4:Y:S01]  /*1010*/  S2UR UR6, SR_SWINHI ;  /* 0x00000000000679c3 */ /* 0x000f220000002f00 */
[----:B---3--:R-:W-:-:S06]  /*1020*/  ULEA UR9, UR5, UR4, 0x18 ;  /* 0x0000000405097291 */ /* 0x008fcc000f8ec03f */
[----:B------:R-:W-:Y:S01]  /*1030*/  MOV R18, UR9 ;  /* 0x0000000900127c02 */ /* 0x000fe20008000f00 */
[----:B------:R-:W-:Y:S01]  /*1040*/  UMOV UR4, UR9 ;  /* 0x0000000900047c82 */ /* 0x000fe20008000000 */
[----:B----4-:R-:W-:Y:S01]  /*1050*/  UMOV UR5, UR6 ;  /* 0x0000000600057c82 */ /* 0x010fe20008000000 */
[----:B------:R-:W-:Y:S01]  /*1060*/  IMAD.U32 R16, RZ, RZ, UR4 ;  /* 0x00000004ff107e24 */ /* 0x000fe2000f8e00ff */
[----:B------:R-:W-:Y:S01]  /*1070*/  MOV R17, UR5 ;  /* 0x0000000500117c02 */ /* 0x000fe20008000f00 */
[----:B-1----:R-:W-:Y:S01]  /*1080*/  VIADD R0, R2, 0xffffff80 ;  /* 0xffffff8002007836 */ /* 0x002fe20000000000 */
[----:B------:R-:W-:Y:S02]  /*1090*/  UMOV UR5, URZ ;  /* 0x0000003f00057c82 */ /* 0x000fe40008000000 */
[----:B------:R-:W-:Y:S01]  /*10a0*/  IMAD.U32 R213, RZ, RZ, UR5 ;  /* 0x00000005ffd57e24 */ /* 0x000fe2000f8e00ff */
[----:B--2---:R-:W-:Y:S02]  /*10b0*/  R2UR UR8, R3 ;  /* 0x00000000030872ca */ /* 0x004fe400000e0000 */
[----:B------:R-:W-:-:S04]  /*10c0*/  SHF.R.S32.HI R3, RZ, 0x1f, R0 ;  /* 0x0000001fff037819 */ /* 0x000fc80000011400 */
[CC--:B------:R-:W-:Y:S02]  /*10d0*/  LEA.HI R2, R3.reuse, R0.reuse, RZ, 0x7 ;  /* 0x0000000003027211 */ /* 0x0c0fe400078f38ff */
[CC--:B------:R-:W-:Y:S02]  /*10e0*/  LEA.HI R6, R3.reuse, R0.reuse, RZ, 0x4 ;  /* 0x0000000003067211 */ /* 0x0c0fe400078f20ff */
[----:B------:R-:W-:Y:S02]  /*10f0*/  LOP3.LUT R5, R2, 0xffffff80, RZ, 0xc0, !PT ;  /* 0xffffff8002057812 */ /* 0x000fe400078ec0ff */
[----:B------:R-:W-:Y:S01]  /*1100*/  SHF.R.S32.HI R7, RZ, 0x4, R6 ;  /* 0x00000004ff077819 */ /* 0x000fe20000011406 */
[----:B------:R-:W-:Y:S01]  /*1110*/  ULOP3.LUT UR4, UR8, 0x1, URZ, 0xfc, !UPT ;  /* 0x0000000108047892 */ /* 0x000fe2000f8efc3f */
[----:B------:R-:W-:Y:S01]  /*1120*/  LEA.HI R218, R3, R0, RZ, 0x5 ;  /* 0x0000000003da7211 */ /* 0x000fe200078f28ff */
[----:B------:R-:W-:Y:S01]  /*1130*/  IMAD.IADD R214, R0, 0x1, -R5 ;  /* 0x0000000100d67824 */ /* 0x000fe200078e0a05 */
[----:B------:R-:W-:-:S02]  /*1140*/  LEA.HI R8, R6, R7, RZ, 0x1 ;  /* 0x0000000706087211 */ /* 0x000fc400078f08ff */
[----:B------:R-:W-:Y:S01]  /*1150*/  LOP3.LUT R3, R6, 0x3fffff0, RZ, 0xc0, !PT ;  /* 0x03fffff006037812 */ /* 0x000fe200078ec0ff */
[----:B------:R-:W-:Y:S01]  /*1160*/  IMAD.U32 R221, RZ, RZ, UR4 ;  /* 0x00000004ffdd7e24 */ /* 0x000fe2000f8e00ff */
[----:B------:R-:W-:Y:S01]  /*1170*/  SHF.R.S32.HI R5, RZ, 0x1f, R214 ;  /* 0x0000001fff057819 */ /* 0x000fe200000114d6 */
[----:B------:R-:W-:Y:S01]  /*1180*/  UMOV UR4, URZ ;  /* 0x0000003f00047c82 */ /* 0x000fe20008000000 */
[----:B------:R-:W-:Y:S01]  /*1190*/  LOP3.LUT R8, R8, 0x1ffffffe, RZ, 0xc0, !PT ;  /* 0x1ffffffe08087812 */ /* 0x000fe200078ec0ff */
[----:B------:R-:W-:Y:S01]  /*11a0*/  IMAD.IADD R3, R0, 0x1, -R3 ;  /* 0x0000000100037824 */ /* 0x000fe200078e0a03 */
[----:B------:R-:W-:Y:S02]  /*11b0*/  LEA.HI R4, R5, R214, RZ, 0x2 ;  /* 0x000000d605047211 */ /* 0x000fe400078f10ff */
[----:B------:R-:W-:Y:S02]  /*11c0*/  SHF.R.S32.HI R218, RZ, 0x5, R218 ;  /* 0x00000005ffda7819 */ /* 0x000fe400000114da */
[----:B------:R-:W-:-:S02]  /*11d0*/  SHF.R.S32.HI R6, RZ, 0x2, R4 ;  /* 0x00000002ff067819 */ /* 0x000fc40000011404 */
[----:B------:R-:W-:Y:S01]  /*11e0*/  SHF.R.S32.HI R9, RZ, 0x1f, R4 ;  /* 0x0000001fff097819 */ /* 0x000fe20000011404 */
[----:B------:R-:W-:Y:S01]  /*11f0*/  IMAD R3, R218, 0x10, R3 ;  /* 0x00000010da037824 */ /* 0x000fe200078e0203 */
[----:B------:R-:W-:Y:S02]  /*1200*/  SHF.R.S32.HI R217, RZ, 0x7, R2 ;  /* 0x00000007ffd97819 */ /* 0x000fe40000011402 */
[----:B------:R-:W-:Y:S02]  /*1210*/  LEA.HI R9, R9, R6, RZ, 0x3 ;  /* 0x0000000609097211 */ /* 0x000fe400078f18ff */
[----:B------:R-:W-:Y:S02]  /*1220*/  IADD3 R8, R7, -R8, RZ ;  /* 0x8000000807087210 */ /* 0x000fe40007ffe0ff */
[----:B------:R-:W-:Y:S02]  /*1230*/  LOP3.LUT R9, R9, 0xfffffff8, RZ, 0xc0, !PT ;  /* 0xfffffff809097812 */ /* 0x000fe400078ec0ff */
[----:B------:R-:W-:Y:S01]  /*1240*/  LEA.HI R2, R2, R217, RZ, 0x1 ;  /* 0x000000d902027211 */ /* 0x000fe200078f08ff */
[----:B------:R-:W-:Y:S01]  /*1250*/  IMAD R8, R3, 0x8, R8 ;  /* 0x0000000803087824 */ /* 0x000fe200078e0208 */
[----:B------:R-:W-:Y:S01]  /*1260*/  LEA.HI R5, R5, R214, RZ, 0x5 ;  /* 0x000000d605057211 */ /* 0x000fe200078f28ff */
[----:B------:R-:W-:Y:S01]  /*1270*/  IMAD.IADD R9, R6, 0x1, -R9 ;  /* 0x0000000106097824 */ /* 0x000fe200078e0a09 */
[----:B------:R-:W-:-:S02]  /*1280*/  LOP3.LUT R2, R2, 0x3fffffe, RZ, 0xc0, !PT ;  /* 0x03fffffe02027812 */ /* 0x000fc400078ec0ff */
[----:B------:R-:W-:Y:S01]  /*1290*/  SHF.R.S32.HI R0, RZ, 0x5, R5 ;  /* 0x00000005ff007819 */ /* 0x000fe20000011405 */
[----:B------:R-:W-:Y:S01]  /*12a0*/  IMAD.SHL.U32 R5, R8, 0x8, RZ ;  /* 0x0000000808057824 */ /* 0x000fe200078e00ff */
[----:B------:R-:W-:Y:S01]  /*12b0*/  LOP3.LUT R3, R4, 0x7ffffffc, RZ, 0xc0, !PT ;  /* 0x7ffffffc04037812 */ /* 0x000fe200078ec0ff */
[----:B------:R-:W-:Y:S01]  /*12c0*/  IMAD.IADD R2, R217, 0x1, -R2 ;  /* 0x00000001d9027824 */ /* 0x000fe200078e0a02 */
[----:B------:R-:W-:Y:S01]  /*12d0*/  MOV R19, UR4 ;  /* 0x0000000400137c02 */ /* 0x000fe20008000f00 */
[----:B------:R-:W-:Y:S02]  /*12e0*/  IMAD R9, R0, 0x10, R9 ;  /* 0x0000001000097824 */ /* 0x000fe400078e0209 */
[----:B------:R-:W-:Y:S02]  /*12f0*/  IMAD.IADD R3, R214, 0x1, -R3 ;  /* 0x00000001d6037824 */ /* 0x000fe400078e0a03 */
[----:B------:R-:W-:Y:S01]  /*1300*/  IMAD.WIDE R16, R5, 0x2, R16 ;  /* 0x0000000205107825 */ /* 0x000fe200078e0210 */
[----:B------:R-:W-:-:S03]  /*1310*/  LEA R219, R2, R9, 0x6 ;  /* 0x0000000902db7211 */ /* 0x000fc600078e30ff */
[----:B------:R-:W-:-:S07]  /*1320*/  IMAD R220, R3, R220, 0x50 ;  /* 0x0000005003dc7424 */ /* 0x000fce00078e02dc */
.L_x_156:
[----:B------:R-:W1:Y:S01]  /*1330*/  SHFL.IDX PT, R0, R217, RZ, 0x1f ;  /* 0x00001fffd9007589 */ /* 0x000e6200000e0000 */
[----:B------:R-:W-:Y:S01]  /*1340*/  R2UR UR5, R18 ;  /* 0x00000000120572ca */ /* 0x000fe200000e0000 */
[----:B------:R-:W-:Y:S01]  /*1350*/  ULDC.64 UR6, c[0x0][0x3f8] ;  /* 0x0000fe0000067ab9 */ /* 0x000fe20000000a00 */
[----:B------:R-:W-:Y:S01]  /*1360*/  ULDC UR4, c[0x0][0xda8] ;  /* 0x00036a0000047ab9 */ /* 0x000fe20000000800 */
[----:B------:R-:W-:Y:S01]  /*1370*/  UISETP.NE.U32.AND UP0, UPT, UR6, URZ, UPT ;  /* 0x0000003f0600728c */ /* 0x000fe2000bf05070 */
[----:B------:R-:W-:Y:S01]  /*1380*/  R2UR UR13, R212 ;  /* 0x00000000d40d72ca */ /* 0x000fe200000e0000 */
[----:B------:R-:W-:Y:S02]  /*1390*/  UISETP.NE.AND UP1, UPT, UR4, 0x1, UPT ;  /* 0x000000010400788c */ /* 0x000fe4000bf25270 */
[----:B------:R-:W-:Y:S01]  /*13a0*/  UISETP.NE.AND.EX UP0, UPT, UR7, URZ, UPT, UP0 ;  /* 0x0000003f0700728c */ /* 0x000fe2000bf05300 */
[----:B------:R-:W-:Y:S01]  /*13b0*/  ULDC UR4, c[0x0][0xdb4] ;  /* 0x00036d0000047ab9 */ /* 0x000fe20000000800 */
[----:B------:R-:W-:Y:S01]  /*13c0*/  ULDC UR37, c[0x0][0x404] ;  /* 0x0001010000257ab9 */ /* 0x000fe20000000800 */
[----:B------:R-:W-:-:S03]  /*13d0*/  UISETP.NE.AND UP2, UPT, UR4, 0x1, UPT ;  /* 0x000000010400788c */ /* 0x000fc6000bf45270 */
[----:B------:R-:W-:Y:S02]  /*13e0*/  UIADD3 UR11, UR5, 0x14400, URZ ;  /* 0x00014400050b7890 */ /* 0x000fe4000fffe03f */
[----:B------:R-:W-:Y:S01]  /*13f0*/  USEL UR37, UR37, 0x1, UP0 ;  /* 0x0000000125257887 */ /* 0x000fe20008000000 */
[----:B------:R-:W-:Y:S01]  /*1400*/  ULDC UR10, c[0x0][0x2e0] ;  /* 0x0000b800000a7ab9 */ /* 0x000fe20000000800 */
[----:B------:R-:W-:Y:S02]  /*1410*/  ULOP3.LUT UP0, URZ, UR11, 0x9f, URZ, 0xc0, !UPT ;  /* 0x0000009f0b3f7892 */ /* 0x000fe4000f80c03f */
[----:B------:R-:W-:Y:S01]  /*1420*/  UIMAD UR37, UR37, UR10, URZ ;  /* 0x0000000a252572a4 */ /* 0x000fe2000f8e023f */
[----:B------:R-:W-:Y:S01]  /*1430*/  @UP1 ULDC UR6, c[0x0][0xdac] ;  /* 0x00036b0000061ab9 */ /* 0x000fe20000000800 */
[----:B-1----:R-:W-:Y:S01]  /*1440*/  R2UR UR8, R0 ;  /* 0x00000000000872ca */ /* 0x002fe200000e0000 */
[----:B------:R-:W-:Y:S01]  /*1450*/  UIMAD.WIDE.U32 UR6, UR13, UR6, URZ ;  /* 0x000000060d0672a5 */ /* 0x000fe2000f8e003f */
[----:B------:R-:W-:Y:S01]  /*1460*/  PLOP3.LUT P0, PT, PT, PT, UP0, 0x80, 0x0 ;  /* 0x000000000000781c */ /* 0x000fe20003f0f008 */
[----:B------:R-:W-:Y:S01]  /*1470*/  @UP1 ULDC UR12, c[0x0][0xdb0] ;  /* 0x00036c00000c1ab9 */ /* 0x000fe20000000800 */
[----:B------:R-:W-:Y:S01]  /*1480*/  UMOV UR14, UR13 ;  /* 0x0000000d000e7c82 */ /* 0x000fe20008000000 */
[----:B------:R-:W-:-:S06]  /*1490*/  @UP1 USHF.R.U32.HI UR14, URZ, UR12, UR7 ;  /* 0x0000000c3f0e1299 */ /* 0x000fcc0008011607 */
[----:B------:R-:W-:Y:S01]  /*14a0*/  IMAD.U32 R216, RZ, RZ, UR14 ;  /* 0x0000000effd87e24 */ /* 0x000fe2000f8e00ff */
[----:B------:R-:W-:Y:S01]  /*14b0*/  UMOV UR36, UR14 ;  /* 0x0000000e00247c82 */ /* 0x000fe20008000000 */
[----:B------:R-:W-:-:S04]  /*14c0*/  ULEA.HI UR4, UR8, UR8, URZ, 0x1 ;  /* 0x0000000808047291 */ /* 0x000fc8000f8f083f */
[----:B------:R-:W-:-:S03]  /*14d0*/  ULOP3.LUT UR9, UR4, 0x1e, URZ, 0xc0, !UPT ;  /* 0x0000001e04097892 */ /* 0x000fc6000f8ec03f */
[----:B------:R-:W-:Y:S01]  /*14e0*/  @UP2 ULDC.64 UR4, c[0x0][0xdb8] ;  /* 0x00036e0000042ab9 */ /* 0x000fe20000000a00 */
[----:B------:R-:W-:Y:S02]  /*14f0*/  UIADD3 UR9, UR8, -UR9, URZ ;  /* 0x8000000908097290 */ /* 0x000fe4000fffe03f */
[----:B------:R-:W-:Y:S02]  /*1500*/  UIADD3 UR8, UR37, 0x4f, URZ ;  /* 0x0000004f25087890 */ /* 0x000fe4000fffe03f */
[----:B------:R-:W-:Y:S02]  /*1510*/  ULEA UR10, UR9, UR11, 0xd ;  /* 0x0000000b090a7291 */ /* 0x000fe4000f8e683f */
[----:B------:R-:W-:Y:S02]  /*1520*/  UIMAD.WIDE UR8, UR8, 0x66666667, URZ ;  /* 0x66666667080878a5 */ /* 0x000fe4000f8e023f */
[----:B------:R-:W-:Y:S02]  /*1530*/  UIMAD.WIDE.U32 UR6, UR14, UR4, URZ ;  /* 0x000000040e0672a5 */ /* 0x000fe4000f8e003f */
[----:B------:R-:W-:-:S02]  /*1540*/  USHF.R.U32.HI UR10, URZ, 0x4, UR10 ;  /* 0x000000043f0a7899 */ /* 0x000fc4000801160a */
[----:B------:R-:W-:Y:S01]  /*1550*/  USHF.R.U32.HI UR39, URZ, 0x1f, UR9 ;  /* 0x0000001f3f277899 */ /* 0x000fe20008011609 */
[----:B------:R-:W-:Y:S01]  /*1560*/  UMOV UR4, UR13 ;  /* 0x0000000d00047c82 */ /* 0x000fe20008000000 */
[----:B------:R-:W-:Y:S01]  /*1570*/  ULOP3.LUT UR40, UR10, 0x3fff, URZ, 0xc0, !UPT ;  /* 0x00003fff0a287892 */ /* 0x000fe2000f8ec03f */
[----:B------:R-:W-:Y:S01]  /*1580*/  IMAD.U32 R215, RZ, RZ, UR4 ;  /* 0x00000004ffd77e24 */ /* 0x000fe2000f8e00ff */
[----:B------:R-:W-:Y:S02]  /*1590*/  @UP2 USHF.R.U32.HI UR36, URZ, UR5, UR7 ;  /* 0x000000053f242299 */ /* 0x000fe40008011607 */
[----:B------:R-:W-:Y:S01]  /*15a0*/  ULEA.HI.SX32 UR39, UR9, UR39, 0x1b ;  /* 0x0000002709277291 */ /* 0x000fe2000f8fda3f */
[----:B------:R-:W-:Y:S11]  /*15b0*/  @!P0 BRA `(.L_x_130) ;  /* 0x0000000000408947 */ /* 0x000ff60003800000 */
[----:B------:R-:W-:Y:S01]  /*15c0*/  MOV R0, 0x0 ;  /* 0x0000000000007802 */ /* 0x000fe20000000f00 */
[----:B------:R-:W-:Y:S01]  /*15d0*/  ULDC.64 UR4, c[0x4][0x1b8] ;  /* 0x01006e0000047ab9 */ /* 0x000fe20000000a00 */
[----:B------:R-:W-:Y:S01]  /*15e0*/  ULDC.64 UR6, c[0x4][0x130] ;  /* 0x01004c0000067ab9 */ /* 0x000fe20000000a00 */
[----:B------:R-:W-:Y:S01]  /*15f0*/  IMAD.U32 R4, RZ, RZ, UR4 ;  /* 0x00000004ff047e24 */ /* 0x000fe2000f8e00ff */
[----:B------:R1:W2:Y:S01]  /*1600*/  LDC.64 R2, c[0x4][R0] ;  /* 0x0100000000027b82 */ /* 0x0002a20000000a00 */
[----:B------:R-:W-:Y:S01]  /*1610*/  MOV R5, UR5 ;  /* 0x0000000500057c02 */ /* 0x000fe20008000f00 */
[----:B------:R-:W-:Y:S01]  /*1620*/  ULDC.64 UR4, c[0x4][0x1c0] ;  /* 0x0100700000047ab9 */ /* 0x000fe20000000a00 */
[----:B------:R-:W-:Y:S01]  /*1630*/  IMAD.U32 R10, RZ, RZ, UR6 ;  /* 0x00000006ff0a7e24 */ /* 0x000fe2000f8e00ff */
[----:B------:R-:W-:Y:S01]  /*1640*/  MOV R11, UR7 ;  /* 0x00000007000b7c02 */ /* 0x000fe20008000f00 */
[----:B------:R-:W-:Y:S02]  /*1650*/  IMAD.U32 R6, RZ, RZ, UR4 ;  /* 0x00000004ff067e24 */ /* 0x000fe4000f8e00ff */
[----:B------:R-:W-:-:S02]  /*1660*/  IMAD.U32 R7, RZ, RZ, UR5 ;  /* 0x00000005ff077e24 */ /* 0x000fc4000f8e00ff */
[----:B------:R-:W-:Y:S02]  /*1670*/  IMAD.MOV.U32 R8, RZ, RZ, 0x70 ;  /* 0x00000070ff087424 */ /* 0x000fe400078e00ff */
[----:B------:R-:W-:Y:S02]  /*1680*/  IMAD.MOV.U32 R12, RZ, RZ, 0x1 ;  /* 0x00000001ff0c7424 */ /* 0x000fe400078e00ff */
[----:B-1----:R-:W-:-:S07]  /*1690*/  IMAD.MOV.U32 R13, RZ, RZ, RZ ;  /* 0x000000ffff0d7224 */ /* 0x002fce00078e00ff */
[----:B------:R-:W-:-:S07]  /*16a0*/  LEPC R20, `(.L_x_130) ;  /* 0x000000001014794e */ /* 0x000fce0000000000 */
[----:B--2---:R-:W-:Y:S05]  /*16b0*/  CALL.ABS.NOINC R2 ;  /* 0x0000000002007343 */ /* 0x004fea0003c00000 */
.L_x_130:
[----:B------:R-:W-:Y:S02]  /*16c0*/  R2UR UR4, R213 ;  /* 0x00000000d50472ca */ /* 0x000fe400000e0000 */
[----:B------:R-:W-:Y:S02]  /*16d0*/  R2UR UR6, R18 ;  /* 0x00000000120672ca */ /* 0x000fe400000e0000 */
[----:B------:R-:W-:-:S09]  /*16e0*/  R2UR UR5, R221 ;  /* 0x00000000dd0572ca */ /* 0x000fd200000e0000 */
[----:B------:R-:W-:-:S04]  /*16f0*/  ULOP3.LUT UR4, UR4, 0x1, URZ, 0xc0, !UPT ;  /* 0x0000000104047892 */ /* 0x000fc8000f8ec03f */
[----:B------:R-:W-:Y:S02]  /*1700*/  IMAD.U32 R2, RZ, RZ, UR5 ;  /* 0x00000005ff027e24 */ /* 0x000fe4000f8e00ff */
[----:B------:R-:W-:-:S03]  /*1710*/  MOV R0, UR4 ;  /* 0x0000000400007c02 */ /* 0x000fc60008000f00 */
[----:B------:R-:W-:Y:S02]  /*1720*/  ISETP.NE.AND P0, PT, R2, 0x3, PT ;  /* 0x000000030200780c */ /* 0x000fe40003f05270 */
[----:B------:R-:W-:-:S04]  /*1730*/  SHF.L.U32 R0, R0, 0x1f, RZ ;  /* 0x0000001f00007819 */ /* 0x000fc800000006ff */
[----:B------:R-:W1:Y:S02]  /*1740*/  SYNCS.PHASECHK.TRANS64.TRYWAIT P1, [UR6+0x38800], R0 ;  /* 0x03880000ff0075a7 */ /* 0x000e640008020146 */
[----:B-1----:R-:W-:Y:S05]  /*1750*/  @!P1 BRA `(.L_x_131) ;  /* 0x000000d8009c9947 */ /* 0x002fea0003800000 */
.L_x_223:
[----:B------:R-:W-:Y:S05]  /*1760*/  @!P0 BRA `(.L_x_132) ;  /* 0x0000000000048947 */ /* 0x000fea0003800000 */
[----:B------:R-:W-:Y:S01]  /*1770*/  BPT.TRAP 0x1 ;  /* 0x000000040000795c */ /* 0x000fe20000300000 */
.L_x_132:
        /* <DEDUP_REMOVED lines=9> */
.L_x_133:
[----:B--2---:R-:W-:Y:S05]  /*1810*/  @P1 BRA `(.L_x_134) ;  /* 0x0000000000081947 */ /* 0x004fea0003800000 */
[----:B------:R-:W2:Y:S02]  /*1820*/  SYNCS.PHASECHK.TRANS64.TRYWAIT P1, [R0+URZ+0x38830], R3 ;  /* 0x03883003000075a7 */ /* 0x000ea4000802017f */
[----:B--2---:R-:W-:Y:S05]  /*1830*/  @!P1 BRA `(.L_x_135) ;  /* 0x000000d800809947 */ /* 0x004fea0003800000 */
.L_x_134:
[----:B------:R-:W-:Y:S05]  /*1840*/  WARPSYNC.ALL ;  /* 0x0000000000007948 */ /* 0x000fea0003800000 */
[----:B------:R-:W-:Y:S01]  /*1850*/  R2UR UR4, R18 ;  /* 0x00000000120472ca */ /* 0x000fe200000e0000 */
[----:B------:R-:W-:Y:S01]  /*1860*/  ULOP3.LUT UR5, UR40, 0x10000, URZ, 0xfc, !UPT ;  /* 0x0001000028057892 */ /* 0x000fe2000f8efc3f */
[----:B------:R-:W-:Y:S01]  /*1870*/  WARPGROUP.ARRIVE ;  /* 0x00000000000079c5 */ /* 0x000fe20000000000 */
[----:B------:R-:W-:Y:S01]  /*1880*/  UMOV UR17, 0x40000040 ;  /* 0x4000004000117882 */ /* 0x000fe20000000000 */
[----:B------:R-:W-:Y:S01]  /*1890*/  UMOV UR19, 0x40000040 ;  /* 0x4000004000137882 */ /* 0x000fe20000000000 */
[----:B------:R-:W-:Y:S01]  /*18a0*/  UMOV UR9, UR17 ;  /* 0x0000001100097c82 */ /* 0x000fe20008000000 */
[----:B------:R-:W-:Y:S01]  /*18b0*/  UMOV UR11, 0x40000040 ;  /* 0x40000040000b7882 */ /* 0x000fe20000000000 */
[----:B------:R-:W-:Y:S01]  /*18c0*/  UMOV UR13, UR17 ;  /* 0x00000011000d7c82 */ /* 0x000fe20008000000 */
[----:B------:R-:W-:Y:S01]  /*18d0*/  UMOV UR16, UR5 ;  /* 0x0000000500107c82 */ /* 0x000fe20008000000 */
[----:B------:R-:W-:Y:S01]  /*18e0*/  UMOV UR15, 0x40000040 ;  /* 0x40000040000f7882 */ /* 0x000fe20000000000 */
[----:B------:R-:W-:Y:S01]  /*18f0*/  UMOV UR8, UR16 ;  /* 0x0000001000087c82 */ /* 0x000fe20008000000 */
[----:B------:R-:W-:Y:S01]  /*1900*/  UMOV UR12, UR16 ;  /* 0x00000010000c7c82 */ /* 0x000fe20008000000 */
[----:B------:R-:W-:Y:S01]  /*1910*/  IMAD.U32 R14, RZ, RZ, UR16 ;  /* 0x00000010ff0e7e24 */ /* 0x000fe2000f8e00ff */
[----:B------:R-:W-:Y:S01]  /*1920*/  UIADD3 UR4, UR4, 0x24400, URZ ;  /* 0x0002440004047890 */ /* 0x000fe2000fffe03f */
[----:B------:R-:W-:Y:S01]  /*1930*/  IMAD.U32 R15, RZ, RZ, UR17 ;  /* 0x00000011ff0f7e24 */ /* 0x000fe2000f8e00ff */
[----:B------:R-:W-:Y:S01]  /*1940*/  UMOV UR23, 0x40000040 ;  /* 0x4000004000177882 */ /* 0x000fe20000000000 */
[----:B------:R-:W-:Y:S01]  /*1950*/  UMOV UR27, 0x40000040 ;  /* 0x40000040001b7882 */ /* 0x000fe20000000000 */
[----:B------:R-:W-:Y:S01]  /*1960*/  USHF.R.U32.HI UR4, URZ, 0x4, UR4 ;  /* 0x000000043f047899 */ /* 0x000fe20008011604 */
[----:B------:R-:W-:Y:S01]  /*1970*/  MOV R4, UR39 ;  /* 0x0000002700047c02 */ /* 0x000fe20008000f00 */
[----:B------:R-:W-:Y:S01]  /*1980*/  UMOV UR31, 0x40000040 ;  /* 0x40000040001f7882 */ /* 0x000fe20000000000 */
[----:B------:R-:W-:Y:S01]  /*1990*/  UMOV UR35, 0x40000040 ;  /* 0x4000004000237882 */ /* 0x000fe20000000000 */
[----:B------:R-:W-:Y:S01]  /*19a0*/  ULOP3.LUT UR4, UR4, 0x3fff, URZ, 0xc0, !UPT ;  /* 0x00003fff04047892 */ /* 0x000fe2000f8ec03f */
[----:B------:R-:W-:Y:S01]  /*19b0*/  MOV R5, UR38 ;  /* 0x0000002600057c02 */ /* 0x000fe20008000f00 */
[----:B------:R-:W-:Y:S01]  /*19c0*/  UMOV UR43, 0x40000040 ;  /* 0x40000040002b7882 */ /* 0x000fe20000000000 */
[----:B------:R-:W-:Y:S01]  /*19d0*/  UMOV UR47, 0x40000040 ;  /* 0x40000040002f7882 */ /* 0x000fe20000000000 */
[----:B------:R-:W-:Y:S01]  /*19e0*/  ULOP3.LUT UR6, UR4, 0x10000, URZ, 0xfc, !UPT ;  /* 0x0001000004067892 */ /* 0x000fe2000f8efc3f */
[----:B------:R-:W-:Y:S01]  /*19f0*/  MOV R20, UR37 ;  /* 0x0000002500147c02 */ /* 0x000fe20008000f00 */
[----:B------:R-:W-:Y:S01]  /*1a00*/  UMOV UR51, 0x40000040 ;  /* 0x4000004000337882 */ /* 0x000fe20000000000 */
[----:B------:R-:W-:Y:S01]  /*1a10*/  UMOV UR55, 0x40000040 ;  /* 0x4000004000377882 */ /* 0x000fe20000000000 */
[----:B------:R-:W-:Y:S01]  /*1a20*/  UIMAD UR4, UR38, 0xa00, UR6 ;  /* 0x00000a00260478a4 */ /* 0x000fe2000f8e0206 */
[----:B------:R-:W-:Y:S01]  /*1a30*/  MOV R64, UR36 ;  /* 0x0000002400407c02 */ /* 0x000fe20008000f00 */
[----:B------:R-:W-:Y:S01]  /*1a40*/  UMOV UR59, 0x40000040 ;  /* 0x40000040003b7882 */ /* 0x000fe20000000000 */
[----:B------:R-:W-:Y:S01]  /*1a50*/  MOV R21, UR6 ;  /* 0x0000000600157c02 */ /* 0x000fe20008000f00 */
[----:B------:R-:W-:-:S02]  /*1a60*/  UIADD3 UR10, UR4, 0x80, URZ ;  /* 0x00000080040a7890 */ /* 0x000fc4000fffe03f */
[----:B------:R-:W-:Y:S02]  /*1a70*/  UIADD3 UR14, UR4, 0x100, URZ ;  /* 0x00000100040e7890 */ /* 0x000fe4000fffe03f */
[----:B------:R-:W-:Y:S01]  /*1a80*/  UMOV UR18, UR4 ;  /* 0x0000000400127c82 */ /* 0x000fe20008000000 */
[----:B------:R-:W-:Y:S01]  /*1a90*/  UIADD3 UR6, UR4, 0x200, URZ ;  /* 0x0000020004067890 */ /* 0x000fe2000fffe03f */
[----:B------:R-:W-:Y:S01]  /*1aa0*/  HGMMA.64x16x16.F32.BF16 R56, gdesc[UR16], RZ, !UPT, gsb0 ;  /* 0x00200000103879f0 */ /* 0x000fe2000c0018ff */
[----:B------:R-:W-:Y:S01]  /*1ab0*/  UIADD3 UR7, UR4, 0x2, URZ ;  /* 0x0000000204077890 */ /* 0x000fe2000fffe03f */
[----:B------:R-:W-:Y:S01]  /*1ac0*/  UMOV UR19, 0x40000040 ;  /* 0x4000004000137882 */ /* 0x000fe20000000000 */
[----:B------:R-:W-:Y:S02]  /*1ad0*/  UIADD3 UR22, UR4, 0x384, URZ ;  /* 0x0000038404167890 */ /* 0x000fe4000fffe03f */
[----:B------:R-:W-:-:S03]  /*1ae0*/  UIADD3 UR26, UR4, 0x386, URZ ;  /* 0x00000386041a7890 */ /* 0x000fc6000fffe03f */
[----:B------:R-:W-:Y:S01]  /*1af0*/  UMOV UR18, UR7 ;  /* 0x0000000700127c82 */ /* 0x000fe20008000000 */
[----:B------:R-:W-:Y:S02]  /*1b00*/  UIADD3 UR7, UR4, 0x4, URZ ;  /* 0x0000000404077890 */ /* 0x000fe4000fffe03f */
[----:B------:R-:W-:Y:S02]  /*1b10*/  UIADD3 UR30, UR4, 0x600, URZ ;  /* 0x00000600041e7890 */ /* 0x000fe4000fffe03f */
[----:B------:R-:W-:Y:S02]  /*1b20*/  UIADD3 UR34, UR4, 0x602, URZ ;  /* 0x0000060204227890 */ /* 0x000fe4000fffe03f */
[----:B------:R-:W-:Y:S02]  /*1b30*/  UIADD3 UR42, UR4, 0x584, URZ ;  /* 0x00000584042a7890 */ /* 0x000fe4000fffe03f */
[----:B------:R-:W-:Y:S02]  /*1b40*/  UIADD3 UR46, UR4, 0x586, URZ ;  /* 0x00000586042e7890 */ /* 0x000fe4000fffe03f */
[----:B------:R-:W-:-:S02]  /*1b50*/  UIADD3 UR50, UR4, 0x800, URZ ;  /* 0x0000080004327890 */ /* 0x000fc4000fffe03f */
[----:B------:R-:W-:Y:S02]  /*1b60*/  UIADD3 UR54, UR4, 0x802, URZ ;  /* 0x0000080204367890 */ /* 0x000fe4000fffe03f */
[----:B------:R-:W-:Y:S01]  /*1b70*/  UIADD3 UR58, UR4, 0x804, URZ ;  /* 0x00000804043a7890 */ /* 0x000fe2000fffe03f */
        /* <DEDUP_REMOVED lines=12> */
[----:B------:R-:W-:Y:S01]  /*1c40*/  UMOV UR15, 0x40000040 ;  /* 0x40000040000f7882 */ /* 0x000fe20000000000 */
[----:B------:R-:W-:Y:S02]  /*1c50*/  WARPGROUP.DEPBAR.LE gsb0, 0x0 ;  /* 0x00008000000079c5 */ /* 0x000fe40000010000 */
[----:B------:R-:W-:-:S06]  /*1c60*/  WARPGROUP.ARRIVE ;  /* 0x00000000000079c5 */ /* 0x000fcc0000000000 */
[----:B------:R-:W-:Y:S01]  /*1c70*/  HGMMA.64x16x16.F32.BF16 R32, gdesc[UR8], RZ, !UPT, gsb0 ;  /* 0x00200000082079f0 */ /* 0x000fe2000c0018ff */
[----:B------:R-:W-:Y:S01]  /*1c80*/  UMOV UR8, UR16 ;  /* 0x0000001000087c82 */ /* 0x000fe20008000000 */
[----:B------:R-:W-:Y:S01]  /*1c90*/  UMOV UR9, UR17 ;  /* 0x0000001100097c82 */ /* 0x000fe20008000000 */
[----:B------:R-:W-:Y:S01]  /*1ca0*/  UMOV UR10, UR6 ;  /* 0x00000006000a7c82 */ /* 0x000fe20008000000 */
[----:B------:R-:W-:Y:S01]  /*1cb0*/  UMOV UR11, 0x40000040 ;  /* 0x40000040000b7882 */ /* 0x000fe20000000000 */
[----:B------:R-:W-:Y:S01]  /*1cc0*/  UIADD3 UR6, UR5, 0x2, URZ ;  /* 0x0000000205067890 */ /* 0x000fe2000fffe03f */
[----:B------:R-:W-:Y:S02]  /*1cd0*/  UMOV UR17, 0x40000040 ;  /* 0x4000004000117882 */ /* 0x000fe40000000000 */
[----:B------:R-:W-:Y:S01]  /*1ce0*/  UMOV UR13, UR17 ;  /* 0x00000011000d7c82 */ /* 0x000fe20008000000 */
[----:B------:R-:W-:-:S03]  /*1cf0*/  MOV R13, UR17 ;  /* 0x00000011000d7c02 */ /* 0x000fc60008000f00 */
[----:B------:R-:W-:Y:S01]  /*1d00*/  UMOV UR16, UR6 ;  /* 0x0000000600107c82 */ /* 0x000fe20008000000 */
[----:B------:R-:W-:Y:S01]  /*1d10*/  UIADD3 UR6, UR4, 0x202, URZ ;  /* 0x0000020204067890 */ /* 0x000fe2000fffe03f */
[----:B------:R-:W-:Y:S01]  /*1d20*/  IMAD.U32 R12, RZ, RZ, UR16 ;  /* 0x00000010ff0c7e24 */ /* 0x000fe2000f8e00ff */
[----:B------:R-:W-:Y:S01]  /*1d30*/  UMOV UR12, UR16 ;  /* 0x00000010000c7c82 */ /* 0x000fe20008000000 */
        /* <DEDUP_REMOVED lines=33> */
[----:B------:R-:W-:Y:S02]  /*1f50*/  UMOV UR17, 0x40000040 ;  /* 0x4000004000117882 */ /* 0x000fe40000000000 */
[----:B------:R-:W-:Y:S01]  /*1f60*/  UMOV UR13, UR17 ;  /* 0x00000011000d7c82 */ /* 0x000fe20008000000 */
[----:B------:R-:W-:-:S03]  /*1f70*/  IMAD.U32 R11, RZ, RZ, UR17 ;  /* 0x00000011ff0b7e24 */ /* 0x000fc6000f8e00ff */
[----:B------:R-:W-:Y:S01]  /*1f80*/  UMOV UR16, UR6 ;  /* 0x0000000600107c82 */ /* 0x000fe20008000000 */
[----:B------:R-:W-:Y:S01]  /*1f90*/  UIADD3 UR6, UR4, 0x204, URZ ;  /* 0x0000020404067890 */ /* 0x000fe2000fffe03f */
[----:B------:R-:W-:Y:S01]  /*1fa0*/  IMAD.U32 R10, RZ, RZ, UR16 ;  /* 0x00000010ff0a7e24 */ /* 0x000fe2000f8e00ff */
[----:B------:R-:W-:Y:S01]  /*1fb0*/  UMOV UR12, UR16 ;  /* 0x00000010000c7c82 */ /* 0x000fe20008000000 */
        /* <DEDUP_REMOVED lines=77> */
[----:B------:R-:W-:Y:S01]  /*2490*/  UMOV UR9, 0x40000040 ;  /* 0x4000004000097882 */ /* 0x000fe20000000000 */
[----:B------:R-:W-:Y:S01]  /*24a0*/  UMOV UR11, 0x40000040 ;  /* 0x40000040000b7882 */ /* 0x000fe20000000000 */
[----:B------:R-:W-:Y:S02]  /*24b0*/  UMOV UR13, UR9 ;  /* 0x00000009000d7c82 */ /* 0x000fe40008000000 */
[----:B------:R-:W-:Y:S01]  /*24c0*/  UMOV UR12, UR8 ;  /* 0x00000008000c7c82 */ /* 0x000fe20008000000 */
[----:B------:R-:W-:Y:S02]  /*24d0*/  MOV R2, UR9 ;  /* 0x0000000900027c02 */ /* 0x000fe40008000f00 */
[----:B-12---:R-:W-:Y:S01]  /*24e0*/  MOV R3, UR8 ;  /* 0x0000000800037c02 */ /* 0x006fe20008000f00 */
        /* <DEDUP_REMOVED lines=29> */
[----:B------:R-:W-:Y:S01]  /*26c0*/  UMOV UR9, 0x40000040 ;  /* 0x4000004000097882 */ /* 0x000fe20000000000 */
[----:B------:R-:W-:Y:S01]  /*26d0*/  UMOV UR11, 0x40000040 ;  /* 0x40000040000b7882 */ /* 0x000fe20000000000 */
[----:B------:R-:W-:Y:S01]  /*26e0*/  UMOV UR37, UR9 ;  /* 0x0000000900257c82 */ /* 0x000fe20008000000 */
[----:B------:R-:W-:Y:S01]  /*26f0*/  IMAD.U32 R7, RZ, RZ, UR9 ;  /* 0x00000009ff077e24 */ /* 0x000fe2000f8e00ff */
        /* <DEDUP_REMOVED lines=29> */
[----:B------:R-:W-:Y:S02]  /*28d0*/  UMOV UR15, UR9 ;  /* 0x00000009000f7c82 */ /* 0x000fe40008000000 */
        /* <DEDUP_REMOVED lines=217> */
[----:B------:R-:W-:-:S07]  /*3670*/  UIADD3 UR5, UR5, 0xc06, URZ ;  /* 0x00000c0605057890 */ /* 0x000fce000fffe03f */
[----:B------:R-:W-:Y:S01]  /*3680*/  UMOV UR8, UR5 ;  /* 0x0000000500087c82 */ /* 0x000fe20008000000 */
[----:B------:R-:W-:Y:S01]  /*3690*/  UIADD3 UR5, UR4, 0x806, URZ ;  /* 0x0000080604057890 */ /* 0x000fe2000fffe03f */
[----:B------:R-:W-:Y:S01]  /*36a0*/  IMAD.U32 R6, RZ, RZ, UR8 ;  /* 0x00000008ff067e24 */ /* 0x000fe2000f8e00ff */
[----:B------:R-:W-:Y:S01]  /*36b0*/  UMOV UR36, UR8 ;  /* 0x0000000800247c82 */ /* 0x000fe20008000000 */
[----:B------:R-:W-:-:S04]  /*36c0*/  UMOV UR14, UR8 ;  /* 0x00000008000e7c82 */ /* 0x000fc80008000000 */
[----:B------:R-:W-:Y:S01]  /*36d0*/  UMOV UR38, UR5 ;  /* 0x0000000500267c82 */ /* 0x000fe20008000000 */
        /* <DEDUP_REMOVED lines=33> */
[----:B------:R-:W-:Y:S01]  /*38f0*/  UMOV UR7, 0x40000040 ;  /* 0x4000004000077882 */ /* 0x000fe20000000000 */
[----:B------:R-:W-:Y:S02]  /*3900*/  WARPGROUP.DEPBAR.LE gsb0, 0x0 ;  /* 0x00008000000079c5 */ /* 0x000fe40000010000 */
[----:B------:R-:W-:-:S06]  /*3910*/  WARPGROUP.ARRIVE ;  /* 0x00000000000079c5 */ /* 0x000fcc0000000000 */
[----:B------:R-:W-:Y:S01]  /*3920*/  HGMMA.64x16x16.F32.BF16 R32, gdesc[UR52], R32, gsb0 ;  /* 0x00200000342079f0 */ /* 0x000fe20008001820 */
[----:B------:R-:W-:Y:S01]  /*3930*/  UMOV UR54, UR6 ;  /* 0x0000000600367c82 */ /* 0x000fe20008000000 */
[----:B------:R-:W-:Y:S01]  /*3940*/  UMOV UR55, 0x40000040 ;  /* 0x4000004000377882 */ /* 0x000fe20000000000 */
[----:B------:R-:W-:-:S07]  /*3950*/  UIADD3 UR6, UR4, 0x786, URZ ;  /* 0x0000078604067890 */ /* 0x000fce000fffe03f */
[----:B------:R-:W-:Y:S01]  /*3960*/  UMOV UR10, UR6 ;  /* 0x00000006000a7c82 */ /* 0x000fe20008000000 */
        /* <DEDUP_REMOVED lines=8> */
[----:B------:R-:W-:Y:S02]  /*39f0*/  R2UR UR9, R2 ;  /* 0x00000000020972ca */ /* 0x000fe400000e0000 */
[----:B------:R-:W-:Y:S01]  /*3a00*/  UMOV UR4, UR14 ;  /* 0x0000000e00047c82 */ /* 0x000fe20008000000 */
[----:B------:R-:W-:Y:S01]  /*3a10*/  R2UR UR8, R3 ;  /* 0x00000000030872ca */ /* 0x000fe200000e0000 */
[----:B------:R-:W-:Y:S02]  /*3a20*/  WARPGROUP.DEPBAR.LE gsb0, 0x0 ;  /* 0x00008000000079c5 */ /* 0x000fe40000010000 */
[----:B------:R-:W-:-:S06]  /*3a30*/  WARPGROUP.ARRIVE ;  /* 0x00000000000079c5 */ /* 0x000fcc0000000000 */
[----:B------:R-:W-:Y:S01]  /*3a40*/  HGMMA.64x16x16.F32.BF16 R48, gdesc[UR36], R48, gsb0 ;  /* 0x00200000243079f0 */ /* 0x000fe20008001830 */
[----:B------:R-:W-:Y:S02]  /*3a50*/  R2UR UR39, R4 ;  /* 0x00000000042772ca */ /* 0x000fe400000e0000 */
[----:B------:R-:W-:Y:S02]  /*3a60*/  R2UR UR38, R5 ;  /* 0x00000000052672ca */ /* 0x000fe400000e0000 */
[----:B------:R-:W-:Y:S02]  /*3a70*/  R2UR UR37, R20 ;  /* 0x00000000142572ca */ /* 0x000fe400000e0000 */
[----:B------:R-:W-:Y:S01]  /*3a80*/  R2UR UR36, R64 ;  /* 0x00000000402472ca */ /* 0x000fe200000e0000 */
        /* <DEDUP_REMOVED lines=16> */
.L_x_136:
[----:B------:R-:W-:Y:S01]  /*3b90*/  ULDC UR4, c[0x0][0x9d8] ;  /* 0x0002760000047ab9 */ /* 0x000fe20000000800 */
[----:B------:R-:W-:Y:S01]  /*3ba0*/  MOV R3, UR39 ;  /* 0x0000002700037c02 */ /* 0x000fe20008000f00 */
[----:B------:R-:W-:Y:S01]  /*3bb0*/  FMUL.FTZ R56, R56, UR4 ;  /* 0x0000000438387c20 */ /* 0x000fe20008410000 */
[----:B------:R-:W-:Y:S01]  /*3bc0*/  FMUL.FTZ R57, R57, UR4 ;  /* 0x0000000439397c20 */ /* 0x000fe20008410000 */
[----:B------:R-:W-:Y:S01]  /*3bd0*/  FMUL.FTZ R60, R60, UR4 ;  /* 0x000000043c3c7c20 */ /* 0x000fe20008410000 */
[----:B------:R-:W-:Y:S01]  /*3be0*/  FMUL.FTZ R61, R61, UR4 ;  /* 0x000000043d3d7c20 */ /* 0x000fe20008410000 */
[----:B------:R-:W-:Y:S01]  /*3bf0*/  VIADD R2, R220, UR37 ;  /* 0x00000025dc027c36 */ /* 0x000fe20008000000 */
[----:B------:R-:W2:Y:S01]  /*3c00*/  LDL R66, [R1+0x4] ;  /* 0x0000040001427983 */ /* 0x000ea20000100800 */
[----:B------:R-:W1:Y:S01]  /*3c10*/  MUFU.TANH R56, R56 ;  /* 0x0000003800387308 */ /* 0x000e620000002400 */
[----:B------:R-:W-:Y:S01]  /*3c20*/  FMUL.FTZ R48, R48, UR4 ;  /* 0x0000000430307c20 */ /* 0x000fe20008410000 */
[----:B------:R-:W-:-:S02]  /*3c30*/  IMAD R2, R3, -0x50, R2 ;  /* 0xffffffb003027824 */ /* 0x000fc400078e0202 */
[----:B------:R-:W-:Y:S01]  /*3c40*/  FMUL.FTZ R58, R58, UR4 ;  /* 0x000000043a3a7c20 */ /* 0x000fe20008410000 */
[----:B------:R-:W-:Y:S01]  /*3c50*/  FMUL.FTZ R49, R49, UR4 ;  /* 0x0000000431317c20 */ /* 0x000fe20008410000 */
[----:B------:R-:W-:Y:S01]  /*3c60*/  FMUL.FTZ R59, R59, UR4 ;  /* 0x000000043b3b7c20 */ /* 0x000fe20008410000 */
[----:B------:R-:W-:Y:S01]  /*3c70*/  FMUL.FTZ R52, R52, UR4 ;  /* 0x0000000434347c20 */ /* 0x000fe20008410000 */
[C---:B------:R-:W-:Y:S01]  /*3c80*/  ISETP.GT.AND P2, PT, R2.reuse, RZ, PT ;  /* 0x000000ff0200720c */ /* 0x040fe20003f44270 */
[----:B------:R-:W3:Y:S01]  /*3c90*/  MUFU.TANH R57, R57 ;  /* 0x0000003900397308 */ /* 0x000ee20000002400 */
[----:B------:R-:W-:Y:S01]  /*3ca0*/  ISETP.GT.AND P1, PT, R2, 0x1, PT ;  /* 0x000000010200780c */ /* 0x000fe20003f24270 */
[----:B------:R-:W-:Y:S01]  /*3cb0*/  FMUL.FTZ R62, R62, UR4 ;  /* 0x000000043e3e7c20 */ /* 0x000fe20008410000 */
[C---:B------:R-:W-:Y:S01]  /*3cc0*/  ISETP.GT.AND P6, PT, R2.reuse, 0x8, PT ;  /* 0x000000080200780c */ /* 0x040fe20003fc4270 */
[----:B------:R-:W-:Y:S01]  /*3cd0*/  FMUL.FTZ R53, R53, UR4 ;  /* 0x0000000435357c20 */ /* 0x000fe20008410000 */
[----:B------:R-:W-:Y:S01]  /*3ce0*/  FMUL.FTZ R63, R63, UR4 ;  /* 0x000000043f3f7c20 */ /* 0x000fe20008410000 */
[----:B------:R-:W-:Y:S01]  /*3cf0*/  ISETP.GT.AND P5, PT, R2, 0x9, PT ;  /* 0x000000090200780c */ /* 0x000fe20003fa4270 */
[----:B------:R-:W-:Y:S01]  /*3d00*/  FMUL.FTZ R40, R40, UR4 ;  /* 0x0000000428287c20 */ /* 0x000fe20008410000 */
[----:B------:R-:W4:Y:S01]  /*3d10*/  MUFU.TANH R60, R60 ;  /* 0x0000003c003c7308 */ /* 0x000f220000002400 */
[----:B-1----:R-:W-:Y:S01]  /*3d20*/  FSEL R56, R56, -INF , P2 ;  /* 0xff80000038387808 */ /* 0x002fe20001000000 */
[----:B------:R-:W-:Y:S01]  /*3d30*/  FMUL.FTZ R50, R50, UR4 ;  /* 0x0000000432327c20 */ /* 0x000fe20008410000 */
[C---:B------:R-:W-:Y:S01]  /*3d40*/  ISETP.GT.AND P4, PT, R2.reuse, 0x10, PT ;  /* 0x000000100200780c */ /* 0x040fe20003f84270 */
[----:B------:R-:W-:Y:S01]  /*3d50*/  FMUL.FTZ R41, R41, UR4 ;  /* 0x0000000429297c20 */ /* 0x000fe20008410000 */
[----:B------:R-:W-:Y:S01]  /*3d60*/  FMUL.FTZ R51, R51, UR4 ;  /* 0x0000000433337c20 */ /* 0x000fe20008410000 */
[----:B------:R-:W-:Y:S01]  /*3d70*/  ISETP.GT.AND P3, PT, R2, 0x11, PT ;  /* 0x000000110200780c */ /* 0x000fe20003f64270 */
[----:B------:R-:W-:Y:S01]  /*3d80*/  FMUL.FTZ R44, R44, UR4 ;  /* 0x000000042c2c7c20 */ /* 0x000fe20008410000 */
[----:B------:R-:W1:Y:S01]  /*3d90*/  MUFU.TANH R61, R61 ;  /* 0x0000003d003d7308 */ /* 0x000e620000002400 */
[----:B---3--:R-:W-:Y:S01]  /*3da0*/  FSEL R57, R57, -INF , P1 ;  /* 0xff80000039397808 */ /* 0x008fe20000800000 */
[----:B------:R-:W-:Y:S01]  /*3db0*/  FMUL.FTZ R54, R54, UR4 ;  /* 0x0000000436367c20 */ /* 0x000fe20008410000 */
[----:B------:R-:W-:Y:S01]  /*3dc0*/  FMUL.FTZ R45, R45, UR4 ;  /* 0x000000042d2d7c20 */ /* 0x000fe20008410000 */
[----:B------:R-:W-:Y:S01]  /*3dd0*/  FMUL.FTZ R55, R55, UR4 ;  /* 0x0000000437377c20 */ /* 0x000fe20008410000 */
[----:B------:R-:W-:Y:S01]  /*3de0*/  FMNMX.FTZ R3, R56, R57, !PT ;  /* 0x0000003938037209 */ /* 0x000fe20007810000 */
[----:B------:R-:W-:Y:S01]  /*3df0*/  FMUL.FTZ R32, R32, UR4 ;  /* 0x0000000420207c20 */ /* 0x000fe20008410000 */
[----:B------:R-:W-:Y:S01]  /*3e00*/  FMUL.FTZ R42, R42, UR4 ;  /* 0x000000042a2a7c20 */ /* 0x000fe20008410000 */
[----:B------:R-:W3:Y:S01]  /*3e10*/  MUFU.TANH R48, R48 ;  /* 0x0000003000307308 */ /* 0x000ee20000002400 */
[----:B----4-:R-:W-:Y:S01]  /*3e20*/  FSEL R60, R60, -INF , P6 ;  /* 0xff8000003c3c7808 */ /* 0x010fe20003000000 */
[----:B------:R-:W-:Y:S01]  /*3e30*/  FMUL.FTZ R33, R33, UR4 ;  /* 0x0000000421217c20 */ /* 0x000fe20008410000 */
[----:B------:R-:W-:Y:S01]  /*3e40*/  FMUL.FTZ R43, R43, UR4 ;  /* 0x000000042b2b7c20 */ /* 0x000fe20008410000 */
[----:B------:R-:W-:Y:S01]  /*3e50*/  FMUL.FTZ R36, R36, UR4 ;  /* 0x0000000424247c20 */ /* 0x000fe20008410000 */
[----:B------:R-:W-:Y:S01]  /*3e60*/  FMNMX.FTZ R4, R60, R3, !PT ;  /* 0x000000033c047209 */ /* 0x000fe20007810000 */
[----:B------:R-:W-:Y:S01]  /*3e70*/  FMUL.FTZ R46, R46, UR4 ;  /* 0x000000042e2e7c20 */ /* 0x000fe20008410000 */
[----:B------:R-:W-:Y:S01]  /*3e80*/  FMUL.FTZ R37, R37, UR4 ;  /* 0x0000000425257c20 */ /* 0x000fe20008410000 */
[----:B------:R-:W4:Y:S01]  /*3e90*/  MUFU.TANH R58, R58 ;  /* 0x0000003a003a7308 */ /* 0x000f220000002400 */
[----:B-1----:R-:W-:Y:S01]  /*3ea0*/  FSEL R61, R61, -INF , P5 ;  /* 0xff8000003d3d7808 */ /* 0x002fe20002800000 */
[----:B------:R-:W-:Y:S01]  /*3eb0*/  FMUL.FTZ R47, R47, UR4 ;  /* 0x000000042f2f7c20 */ /* 0x000fe20008410000 */
[----:B------:R-:W-:Y:S01]  /*3ec0*/  FMUL.FTZ R24, R24, UR4 ;  /* 0x0000000418187c20 */ /* 0x000fe20008410000 */
[----:B------:R-:W-:Y:S01]  /*3ed0*/  FMUL.FTZ R34, R34, UR4 ;  /* 0x0000000422227c20 */ /* 0x000fe20008410000 */
[----:B------:R-:W-:Y:S01]  /*3ee0*/  FMNMX.FTZ R3, R61, R4, !PT ;  /* 0x000000043d037209 */ /* 0x000fe20007810000 */
[----:B------:R-:W-:Y:S01]  /*3ef0*/  FMUL.FTZ R25, R25, UR4 ;  /* 0x0000000419197c20 */ /* 0x000fe20008410000 */
        /* <DEDUP_REMOVED lines=12> */
[----:B------:R-:W-:Y:S01]  /*3fc0*/  ISETP.GT.AND P2, PT, R2, 0x18, PT ;  /* 0x000000180200780c */ /* 0x000fe20003f44270 */
[----:B------:R-:W-:Y:S01]  /*3fd0*/  FMUL.FTZ R30, R30, UR4 ;  /* 0x000000041e1e7c20 */ /* 0x000fe20008410000 */
[----:B------:R-:W-:Y:S01]  /*3fe0*/  FMUL.FTZ R31, R31, UR4 ;  /* 0x000000041f1f7c20 */ /* 0x000fe20008410000 */
[----:B------:R-:W-:Y:S01]  /*3ff0*/  ULDC UR5, c[0x0][0x988] ;  /* 0x0002620000057ab9 */ /* 0x000fe20000000800 */
[----:B------:R-:W-:Y:S01]  /*4000*/  P2R R64, PR, RZ, 0x1 ;  /* 0x00000001ff407803 */ /* 0x000fe20000000000 */
[----:B------:R-:W4:Y:S01]  /*4010*/  MUFU.TANH R52, R52 ;  /* 0x0000003400347308 */ /* 0x000f220000002400 */
[----:B-1----:R-:W-:Y:S01]  /*4020*/  FSEL R49, R49, -INF , P3 ;  /* 0xff80000031317808 */ /* 0x002fe20001800000 */
[----:B------:R-:W-:Y:S01]  /*4030*/  UISETP.GE.AND UP0, UPT, UR37, 0x51, UPT ;  /* 0x000000512500788c */ /* 0x000fe2000bf06270 */
[----:B------:R-:W-:-:S02]  /*4040*/  CS2R R150, SRZ ;  /* 0x0000000000967805 */ /* 0x000fc4000001ff00 */
[----:B------:R-:W-:Y:S02]  /*4050*/  CS2R R148, SRZ ;  /* 0x0000000000947805 */ /* 0x000fe4000001ff00 */
[----:B------:R-:W-:Y:S02]  /*4060*/  FMNMX.FTZ R3, R49, R4, !PT ;  /* 0x0000000431037209 */ /* 0x000fe40007810000 */
[----:B------:R-:W-:Y:S02]  /*4070*/  CS2R R146, SRZ ;  /* 0x0000000000927805 */ /* 0x000fe4000001ff00 */
[----:B------:R-:W-:Y:S01]  /*4080*/  CS2R R144, SRZ ;  /* 0x0000000000907805 */ /* 0x000fe2000001ff00 */
[----:B------:R-:W1:Y:S01]  /*4090*/  MUFU.TANH R62, R62 ;  /* 0x0000003e003e7308 */ /* 0x000e620000002400 */
[----:B---3--:R-:W-:Y:S02]  /*40a0*/  FSEL R59, R59, -INF , P1 ;  /* 0xff8000003b3b7808 */ /* 0x008fe40000800000 */
[----:B------:R-:W-:-:S02]  /*40b0*/  CS2R R142, SRZ ;  /* 0x00000000008e7805 */ /* 0x000fc4000001ff00 */
[----:B------:R-:W-:Y:S02]  /*40c0*/  ISETP.GT.AND P1, PT, R2, 0x19, PT ;  /* 0x000000190200780c */ /* 0x000fe40003f24270 */
[----:B------:R-:W-:Y:S02]  /*40d0*/  CS2R R140, SRZ ;  /* 0x00000000008c7805 */ /* 0x000fe4000001ff00 */
[----:B------:R-:W-:Y:S02]  /*40e0*/  CS2R R138, SRZ ;  /* 0x00000000008a7805 */ /* 0x000fe4000001ff00 */
[----:B------:R-:W-:Y:S02]  /*40f0*/  CS2R R136, SRZ ;  /* 0x0000000000887805 */ /* 0x000fe4000001ff00 */
[----:B------:R-:W-:Y:S01]  /*4100*/  CS2R R134, SRZ ;  /* 0x0000000000867805 */ /* 0x000fe2000001ff00 */
[----:B------:R-:W3:Y:S01]  /*4110*/  MUFU.TANH R53, R53 ;  /* 0x0000003500357308 */ /* 0x000ee20000002400 */
[----:B----4-:R-:W-:-:S02]  /*4120*/  FSEL R52, R52, -INF , P2 ;  /* 0xff80000034347808 */ /* 0x010fc40001000000 */
[----:B------:R-:W-:Y:S02]  /*4130*/  CS2R R132, SRZ ;  /* 0x0000000000847805 */ /* 0x000fe4000001ff00 */
[----:B------:R-:W-:Y:S02]  /*4140*/  CS2R R130, SRZ ;  /* 0x0000000000827805 */ /* 0x000fe4000001ff00 */
[----:B------:R-:W-:Y:S02]  /*4150*/  CS2R R128, SRZ ;  /* 0x0000000000807805 */ /* 0x000fe4000001ff00 */
[----:B------:R-:W-:Y:S02]  /*4160*/  FMNMX.FTZ R4, R52, R3, !PT ;  /* 0x0000000334047209 */ /* 0x000fe40007810000 */
[----:B------:R-:W-:Y:S02]  /*4170*/  CS2R R126, SRZ ;  /* 0x00000000007e7805 */ /* 0x000fe4000001ff00 */
[----:B------:R-:W-:Y:S01]  /*4180*/  CS2R R124, SRZ ;  /* 0x00000000007c7805 */ /* 0x000fe2000001ff00 */
[----:B------:R-:W4:Y:S01]  /*4190*/  MUFU.TANH R63, R63 ;  /* 0x0000003f003f7308 */ /* 0x000f220000002400 */
[----:B-1----:R-:W-:-:S02]  /*41a0*/  FSEL R62, R62, -INF , P6 ;  /* 0xff8000003e3e7808 */ /* 0x002fc40003000000 */
[----:B------:R-:W-:Y:S02]  /*41b0*/  CS2R R122, SRZ ;  /* 0x00000000007a7805 */ /* 0x000fe4000001ff00 */
[----:B------:R-:W-:Y:S02]  /*41c0*/  ISETP.GT.AND P6, PT, R2, 0x20, PT ;  /* 0x000000200200780c */ /* 0x000fe40003fc4270 */
[----:B------:R-:W-:Y:S02]  /*41d0*/  CS2R R120, SRZ ;  /* 0x0000000000787805 */ /* 0x000fe4000001ff00 */
[----:B------:R-:W-:Y:S02]  /*41e0*/  CS2R R118, SRZ ;  /* 0x0000000000767805 */ /* 0x000fe4000001ff00 */
[----:B------:R-:W-:Y:S02]  /*41f0*/  CS2R R116, SRZ ;  /* 0x0000000000747805 */ /* 0x000fe4000001ff00 */
[----:B------:R-:W-:Y:S01]  /*4200*/  CS2R R114, SRZ ;  /* 0x0000000000727805 */ /* 0x000fe2000001ff00 */
[----:B------:R-:W1:Y:S01]  /*4210*/  MUFU.TANH R40, R40 ;  /* 0x0000002800287308 */ /* 0x000e620000002400 */
[----:B---3--:R-:W-:-:S02]  /*4220*/  FSEL R53, R53, -INF , P1 ;  /* 0xff80000035357808 */ /* 0x008fc40000800000 */
[----:B------:R-:W-:Y:S02]  /*4230*/  CS2R R112, SRZ ;  /* 0x0000000000707805 */ /* 0x000fe4000001ff00 */
[----:B------:R-:W-:Y:S02]  /*4240*/  CS2R R110, SRZ ;  /* 0x00000000006e7805 */ /* 0x000fe4000001ff00 */
[----:B------:R-:W-:Y:S02]  /*4250*/  CS2R R108, SRZ ;  /* 0x00000000006c7805 */ /* 0x000fe4000001ff00 */
[----:B------:R-:W-:Y:S02]  /*4260*/  FMNMX.FTZ R3, R53, R4, !PT ;  /* 0x0000000435037209 */ /* 0x000fe40007810000 */
[----:B------:R-:W-:Y:S02]  /*4270*/  CS2R R106, SRZ ;  /* 0x00000000006a7805 */ /* 0x000fe4000001ff00 */
[----:B------:R-:W-:Y:S01]  /*4280*/  CS2R R104, SRZ ;  /* 0x0000000000687805 */ /* 0x000fe2000001ff00 */
[----:B------:R-:W3:Y:S01]  /*4290*/  MUFU.TANH R50, R50 ;  /* 0x0000003200327308 */ /* 0x000ee20000002400 */
[----:B----4-:R-:W-:-:S02]  /*42a0*/  FSEL R63, R63, -INF , P5 ;  /* 0xff8000003f3f7808 */ /* 0x010fc40002800000 */
[----:B------:R-:W-:Y:S02]  /*42b0*/  CS2R R102, SRZ ;  /* 0x0000000000667805 */ /* 0x000fe4000001ff00 */
[----:B------:R-:W-:Y:S02]  /*42c0*/  ISETP.GT.AND P5, PT, R2, 0x21, PT ;  /* 0x000000210200780c */ /* 0x000fe40003fa4270 */
[----:B------:R-:W-:Y:S02]  /*42d0*/  CS2R R100, SRZ ;  /* 0x0000000000647805 */ /* 0x000fe4000001ff00 */
[----:B------:R-:W-:Y:S02]  /*42e0*/  CS2R R98, SRZ ;  /* 0x0000000000627805 */ /* 0x000fe4000001ff00 */
[----:B------:R-:W-:Y:S02]  /*42f0*/  CS2R R96, SRZ ;  /* 0x0000000000607805 */ /* 0x000fe4000001ff00 */
[----:B------:R-:W-:Y:S01]  /*4300*/  CS2R R94, SRZ ;  /* 0x00000000005e7805 */ /* 0x000fe2000001ff00 */
[----:B------:R-:W4:Y:S01]  /*4310*/  MUFU.TANH R41, R41 ;  /* 0x0000002900297308 */ /* 0x000f220000002400 */
[----:B-1----:R-:W-:-:S02]  /*4320*/  FSEL R40, R40, -INF , P6 ;  /* 0xff80000028287808 */ /* 0x002fc40003000000 */
[----:B------:R-:W-:Y:S02]  /*4330*/  CS2R R92, SRZ ;  /* 0x00000000005c7805 */ /* 0x000fe4000001ff00 */
[----:B------:R-:W-:Y:S02]  /*4340*/  CS2R R90, SRZ ;  /* 0x00000000005a7805 */ /* 0x000fe4000001ff00 */
[----:B------:R-:W-:Y:S02]  /*4350*/  CS2R R88, SRZ ;  /* 0x0000000000587805 */ /* 0x000fe4000001ff00 */
[----:B------:R-:W-:Y:S02]  /*4360*/  FMNMX.FTZ R4, R40, R3, !PT ;  /* 0x0000000328047209 */ /* 0x000fe40007810000 */
[----:B------:R-:W-:Y:S02]  /*4370*/  CS2R R86, SRZ ;  /* 0x0000000000567805 */ /* 0x000fe4000001ff00 */
[----:B------:R-:W-:Y:S01]  /*4380*/  CS2R R84, SRZ ;  /* 0x0000000000547805 */ /* 0x000fe2000001ff00 */
[----:B------:R-:W1:Y:S01]  /*4390*/  MUFU.TANH R51, R51 ;  /* 0x0000003300337308 */ /* 0x000e620000002400 */
[----:B---3--:R-:W-:-:S02]  /*43a0*/  FSEL R50, R50, -INF , P4 ;  /* 0xff80000032327808 */ /* 0x008fc40002000000 */
[----:B------:R-:W-:Y:S02]  /*43b0*/  CS2R R82, SRZ ;  /* 0x0000000000527805 */ /* 0x000fe4000001ff00 */
        /* <DEDUP_REMOVED lines=10> */
[----:B------:R-:W-:Y:S01]  /*4460*/  FMNMX.FTZ R3, R41, R4, !PT ;  /* 0x0000000429037209 */ /* 0x000fe20007810000 */
[----:B------:R-:W4:Y:S01]  /*4470*/  MUFU.TANH R54, R54 ;  /* 0x0000003600367308 */ /* 0x000f220000002400 */
[----:B-1----:R-:W-:Y:S02]  /*4480*/  FSEL R51, R51, -INF , P3 ;  /* 0xff80000033337808 */ /* 0x002fe40001800000 */
[----:B------:R-:W-:-:S05]  /*4490*/  ISETP.GT.AND P3, PT, R2, 0x29, PT ;  /* 0x000000290200780c */ /* 0x000fca0003f64270 */
[----:B------:R-:W1:Y:S01]  /*44a0*/  MUFU.TANH R45, R45 ;  /* 0x0000002d002d7308 */ /* 0x000e620000002400 */
[----:B---3--:R-:W-:-:S04]  /*44b0*/  FSEL R44, R44, -INF , P4 ;  /* 0xff8000002c2c7808 */ /* 0x008fc80002000000 */
[----:B------:R-:W-:-:S03]  /*44c0*/  FMNMX.FTZ R4, R44, R3, !PT ;  /* 0x000000032c047209 */ /* 0x000fc60007810000 */
[----:B------:R-:W3:Y:S01]  /*44d0*/  MUFU.TANH R55, R55 ;  /* 0x0000003700377308 */ /* 0x000ee20000002400 */
[----:B----4-:R-:W-:Y:S02]  /*44e0*/  FSEL R54, R54, -INF , P2 ;  /* 0xff80000036367808 */ /* 0x010fe40001000000 */
[----:B------:R-:W-:-:S05]  /*44f0*/  ISETP.GT.AND P2, PT, R2, 0x30, PT ;  /* 0x000000300200780c */ /* 0x000fca0003f44270 */
[----:B------:R-:W4:Y:S01]  /*4500*/  MUFU.TANH R32, R32 ;  /* 0x0000002000207308 */ /* 0x000f220000002400 */
[----:B-1----:R-:W-:-:S04]  /*4510*/  FSEL R45, R45, -INF , P3 ;  /* 0xff8000002d2d7808 */ /* 0x002fc80001800000 */
[----:B------:R-:W-:-:S03]  /*4520*/  FMNMX.FTZ R3, R45, R4, !PT ;  /* 0x000000042d037209 */ /* 0x000fc60007810000 */
[----:B------:R-:W1:Y:S01]  /*4530*/  MUFU.TANH R42, R42 ;  /* 0x0000002a002a7308 */ /* 0x000e620000002400 */
[----:B---3--:R-:W-:Y:S02]  /*4540*/  FSEL R55, R55, -INF , P1 ;  /* 0xff80000037377808 */ /* 0x008fe40000800000 */
[----:B------:R-:W-:-:S05]  /*4550*/  ISETP.GT.AND P1, PT, R2, 0x31, PT ;  /* 0x000000310200780c */ /* 0x000fca0003f24270 */
[----:B------:R-:W3:Y:S01]  /*4560*/  MUFU.TANH R33, R33 ;  /* 0x0000002100217308 */ /* 0x000ee20000002400 */
[----:B----4-:R-:W-:-:S04]  /*4570*/  FSEL R32, R32, -INF , P2 ;  /* 0xff80000020207808 */ /* 0x010fc80001000000 */
[----:B------:R-:W-:-:S03]  /*4580*/  FMNMX.FTZ R4, R32, R3, !PT ;  /* 0x0000000320047209 */ /* 0x000fc60007810000 */
        /* <DEDUP_REMOVED lines=37> */
[----:B-1----:R-:W-:-:S04]  /*47e0*/  FSEL R29, R29, -INF , P1 ;  /* 0xff8000001d1d7808 */ /* 0x002fc80000800000 */
[----:B------:R-:W-:-:S03]  /*47f0*/  FMNMX.FTZ R2, R29, R2, !PT ;  /* 0x000000021d027209 */ /* 0x000fc60007810000 */
[----:B------:R-:W1:Y:S01]  /*4800*/  MUFU.TANH R26, R26 ;  /* 0x0000001a001a7308 */ /* 0x000e620000002400 */
[----:B---3--:R-:W-:Y:S01]  /*4810*/  FSEL R38, R38, -INF , P6 ;  /* 0xff80000026267808 */ /* 0x008fe20003000000 */
[----:B------:R-:W3:Y:S06]  /*4820*/  SHFL.BFLY PT, R3, R2, 0x2, 0x1f ;  /* 0x0c401f0002037f89 */ /* 0x000eec00000e0000 */
[----:B------:R-:W5:Y:S01]  /*4830*/  MUFU.TANH R27, R27 ;  /* 0x0000001b001b7308 */ /* 0x000f620000002400 */
[----:B----4-:R-:W-:-:S07]  /*4840*/  FSEL R39, R39, -INF , P5 ;  /* 0xff80000027277808 */ /* 0x010fce0002800000 */
[----:B------:R-:W4:Y:S01]  /*4850*/  MUFU.TANH R30, R30 ;  /* 0x0000001e001e7308 */ /* 0x000f220000002400 */
[----:B-1----:R-:W-:-:S07]  /*4860*/  FSEL R26, R26, -INF , P4 ;  /* 0xff8000001a1a7808 */ /* 0x002fce0002000000 */
[----:B------:R-:W1:Y:S01]  /*4870*/  MUFU.TANH R31, R31 ;  /* 0x0000001f001f7308 */ /* 0x000e620000002400 */
[----:B-----5:R-:W-:Y:S02]  /*4880*/  FSEL R27, R27, -INF , P3 ;  /* 0xff8000001b1b7808 */ /* 0x020fe40001800000 */
[----:B---3--:R-:W-:-:S05]  /*4890*/  FMNMX.FTZ R3, R2, R3, !PT ;  /* 0x0000000302037209 */ /* 0x008fca0007810000 */
[----:B------:R-:W3:Y:S01]  /*48a0*/  SHFL.BFLY PT, R4, R3, 0x1, 0x1f ;  /* 0x0c201f0003047f89 */ /* 0x000ee200000e0000 */
[----:B----4-:R-:W-:Y:S02]  /*48b0*/  FSEL R30, R30, -INF , P2 ;  /* 0xff8000001e1e7808 */ /* 0x010fe40001000000 */
[----:B-1----:R-:W-:Y:S02]  /*48c0*/  FSEL R31, R31, -INF , P1 ;  /* 0xff8000001f1f7808 */ /* 0x002fe40000800000 */
[----:B---3--:R-:W-:Y:S02]  /*48d0*/  FMNMX.FTZ R4, R3, R4, !PT ;  /* 0x0000000403047209 */ /* 0x008fe40007810000 */
[----:B------:R-:W-:Y:S02]  /*48e0*/  FMNMX.FTZ R3, R58, R59, !PT ;  /* 0x0000003b3a037209 */ /* 0x000fe40007810000 */
[C---:B------:R-:W-:Y:S01]  /*48f0*/  FSETP.NEU.FTZ.AND P0, PT, R4.reuse, -INF , PT ;  /* 0xff8000000400780b */ /* 0x040fe20003f1d000 */
[----:B------:R-:W-:Y:S01]  /*4900*/  FMUL.FTZ R5, R4, UR5 ;  /* 0x0000000504057c20 */ /* 0x000fe20008410000 */
[----:B------:R-:W-:-:S04]  /*4910*/  FMNMX.FTZ R2, R62, R3, !PT ;  /* 0x000000033e027209 */ /* 0x000fc80007810000 */
[----:B------:R-:W-:Y:S02]  /*4920*/  FMNMX.FTZ R3, R63, R2, !PT ;  /* 0x000000023f037209 */ /* 0x000fe40007810000 */
[----:B------:R-:W-:Y:S02]  /*4930*/  FSEL R20, R5, RZ, P0 ;  /* 0x000000ff05147208 */ /* 0x000fe40000000000 */
[----:B------:R-:W-:Y:S02]  /*4940*/  FMNMX.FTZ R2, R50, R3, !PT ;  /* 0x0000000332027209 */ /* 0x000fe40007810000 */
[----:B------:R-:W-:Y:S01]  /*4950*/  ISETP.NE.AND P0, PT, R64, RZ, PT ;  /* 0x000000ff4000720c */ /* 0x000fe20003f05270 */
[--C-:B------:R-:W-:Y:S01]  /*4960*/  FFMA.FTZ R56, R56, UR5, -R20.reuse ;  /* 0x0000000538387c23 */ /* 0x100fe20008010814 */
[----:B------:R-:W-:Y:S01]  /*4970*/  FMNMX.FTZ R3, R51, R2, !PT ;  /* 0x0000000233037209 */ /* 0x000fe20007810000 */
[--C-:B------:R-:W-:Y:S01]  /*4980*/  FFMA.FTZ R57, R57, UR5, -R20.reuse ;  /* 0x0000000539397c23 */ /* 0x100fe20008010814 */
[--C-:B------:R-:W-:Y:S01]  /*4990*/  FFMA.FTZ R60, R60, UR5, -R20.reuse ;  /* 0x000000053c3c7c23 */ /* 0x100fe20008010814 */
[--C-:B------:R-:W-:Y:S01]  /*49a0*/  FFMA.FTZ R61, R61, UR5, -R20.reuse ;  /* 0x000000053d3d7c23 */ /* 0x100fe20008010814 */
[----:B------:R-:W-:Y:S01]  /*49b0*/  FMNMX.FTZ R2, R54, R3, !PT ;  /* 0x0000000336027209 */ /* 0x000fe20007810000 */
[----:B------:R-:W-:Y:S01]  /*49c0*/  MUFU.EX2 R56, R56 ;  /* 0x0000003800387308 */ /* 0x000fe20000000800 */
[--C-:B------:R-:W-:Y:S01]  /*49d0*/  FFMA.FTZ R48, R48, UR5, -R20.reuse ;  /* 0x0000000530307c23 */ /* 0x100fe20008010814 */
[--C-:B------:R-:W-:Y:S01]  /*49e0*/  FFMA.FTZ R49, R49, UR5, -R20.reuse ;  /* 0x0000000531317c23 */ /* 0x100fe20008010814 */
[----:B------:R-:W-:Y:S01]  /*49f0*/  FMNMX.FTZ R3, R55, R2, !PT ;  /* 0x0000000237037209 */ /* 0x000fe20007810000 */
[--C-:B------:R-:W-:Y:S01]  /*4a00*/  FFMA.FTZ R52, R52, UR5, -R20.reuse ;  /* 0x0000000534347c23 */ /* 0x100fe20008010814 */
[--C-:B------:R-:W-:Y:S01]  /*4a10*/  FFMA.FTZ R53, R53, UR5, -R20.reuse ;  /* 0x0000000535357c23 */ /* 0x100fe20008010814 */
[--C-:B------:R-:W-:Y:S01]  /*4a20*/  FFMA.FTZ R40, R40, UR5, -R20.reuse ;  /* 0x0000000528287c23 */ /* 0x100fe20008010814 */
[----:B------:R-:W-:Y:S01]  /*4a30*/  FMNMX.FTZ R2, R42, R3, !PT ;  /* 0x000000032a027209 */ /* 0x000fe20007810000 */
[----:B------:R-:W1:Y:S01]  /*4a40*/  MUFU.EX2 R57, R57 ;  /* 0x0000003900397308 */ /* 0x000e620000000800 */
[--C-:B------:R-:W-:Y:S01]  /*4a50*/  FFMA.FTZ R41, R41, UR5, -R20.reuse ;  /* 0x0000000529297c23 */ /* 0x100fe20008010814 */
        /* <DEDUP_REMOVED lines=14> */
[----:B------:R-:W3:Y:S01]  /*4b40*/  MUFU.EX2 R61, R61 ;  /* 0x0000003d003d7308 */ /* 0x000ee20000000800 */
[----:B------:R-:W-:Y:S01]  /*4b50*/  FFMA.FTZ R20, R29, UR5, -R20 ;  /* 0x000000051d147c23 */ /* 0x000fe20008010814 */
[----:B-1----:R-:W-:Y:S01]  /*4b60*/  FADD.FTZ R29, R56, R57 ;  /* 0x00000039381d7221 */ /* 0x002fe20000010000 */
[----:B------:R-:W-:-:S02]  /*4b70*/  FMNMX.FTZ R3, R35, R2, !PT ;  /* 0x0000000223037209 */ /* 0x000fc40007810000 */
[----:B------:R-:W-:Y:S02]  /*4b80*/  F2FP.BF16.F32.PACK_AB R208, R57, R56 ;  /* 0x0000003839d0723e */ /* 0x000fe400000010ff */
[----:B------:R-:W-:Y:S02]  /*4b90*/  CS2R R56, SRZ ;  /* 0x0000000000387805 */ /* 0x000fe4000001ff00 */
[----:B------:R-:W-:Y:S01]  /*4ba0*/  FMNMX.FTZ R2, R38, R3, !PT ;  /* 0x0000000326027209 */ /* 0x000fe20007810000 */
[----:B------:R-:W-:Y:S03]  /*4bb0*/  MUFU.EX2 R48, R48 ;  /* 0x0000003000307308 */ /* 0x000fe60000000800 */
[----:B------:R-:W-:-:S04]  /*4bc0*/  FMNMX.FTZ R3, R39, R2, !PT ;  /* 0x0000000227037209 */ /* 0x000fc80007810000 */
[----:B------:R-:W-:Y:S01]  /*4bd0*/  FMNMX.FTZ R2, R26, R3, !PT ;  /* 0x000000031a027209 */ /* 0x000fe20007810000 */
[----:B------:R-:W1:Y:S01]  /*4be0*/  MUFU.EX2 R49, R49 ;  /* 0x0000003100317308 */ /* 0x000e620000000800 */
[----:B---3--:R-:W-:Y:S02]  /*4bf0*/  F2FP.BF16.F32.PACK_AB R210, R61, R60 ;  /* 0x0000003c3dd2723e */ /* 0x008fe400000010ff */
[----:B------:R-:W-:-:S04]  /*4c00*/  FMNMX.FTZ R3, R27, R2, !PT ;  /* 0x000000021b037209 */ /* 0x000fc80007810000 */
[----:B------:R-:W-:Y:S01]  /*4c10*/  FMNMX.FTZ R2, R30, R3, !PT ;  /* 0x000000031e027209 */ /* 0x000fe20007810000 */
[----:B------:R-:W-:Y:S03]  /*4c20*/  MUFU.EX2 R52, R52 ;  /* 0x0000003400347308 */ /* 0x000fe60000000800 */
[----:B------:R-:W-:-:S05]  /*4c30*/  FMNMX.FTZ R2, R31, R2, !PT ;  /* 0x000000021f027209 */ /* 0x000fca0007810000 */
[----:B------:R-:W3:Y:S01]  /*4c40*/  SHFL.BFLY PT, R3, R2, 0x2, 0x1f ;  /* 0x0c401f0002037f89 */ /* 0x000ee200000e0000 */
[----:B------:R-:W4:Y:S01]  /*4c50*/  MUFU.EX2 R53, R53 ;  /* 0x0000003500357308 */ /* 0x000f220000000800 */
[----:B-1----:R-:W-:-:S07]  /*4c60*/  F2FP.BF16.F32.PACK_AB R204, R49, R48 ;  /* 0x0000003031cc723e */ /* 0x002fce00000010ff */
[----:B------:R-:W-:Y:S08]  /*4c70*/  MUFU.EX2 R40, R40 ;  /* 0x0000002800287308 */ /* 0x000ff00000000800 */
[----:B------:R-:W1:Y:S01]  /*4c80*/  MUFU.EX2 R41, R41 ;  /* 0x0000002900297308 */ /* 0x000e620000000800 */
[----:B----4-:R-:W-:Y:S02]  /*4c90*/  F2FP.BF16.F32.PACK_AB R206, R53, R52 ;  /* 0x0000003435ce723e */ /* 0x010fe400000010ff */
[----:B---3--:R-:W-:-:S05]  /*4ca0*/  FMNMX.FTZ R5, R2, R3, !PT ;  /* 0x0000000302057209 */ /* 0x008fca0007810000 */
[----:B------:R-:W-:Y:S01]  /*4cb0*/  MUFU.EX2 R44, R44 ;  /* 0x0000002c002c7308 */ /* 0x000fe20000000800 */
[----:B------:R-:W3:Y:S07]  /*4cc0*/  SHFL.BFLY PT, R2, R5, 0x1, 0x1f ;  /* 0x0c201f0005027f89 */ /* 0x000eee00000e0000 */
[----:B------:R-:W4:Y:S01]  /*4cd0*/  MUFU.EX2 R45, R45 ;  /* 0x0000002d002d7308 */ /* 0x000f220000000800 */
[----:B-1----:R-:W-:-:S07]  /*4ce0*/  F2FP.BF16.F32.PACK_AB R200, R41, R40 ;  /* 0x0000002829c8723e */ /* 0x002fce00000010ff */
[----:B------:R-:W-:Y:S08]  /*4cf0*/  MUFU.EX2 R32, R32 ;  /* 0x0000002000207308 */ /* 0x000ff00000000800 */
[----:B------:R-:W-:Y:S01]  /*4d00*/  MUFU.EX2 R33, R33 ;  /* 0x0000002100217308 */ /* 0x000fe20000000800 */
[----:B----4-:R-:W-:Y:S02]  /*4d10*/  F2FP.BF16.F32.PACK_AB R202, R45, R44 ;  /* 0x0000002c2dca723e */ /* 0x010fe400000010ff */
[----:B---3--:R-:W-:-:S04]  /*4d20*/  FMNMX.FTZ R3, R5, R2, !PT ;  /* 0x0000000205037209 */ /* 0x008fc80007810000 */
[C---:B------:R-:W-:Y:S01]  /*4d30*/  FSETP.NEU.FTZ.AND P1, PT, R3.reuse, -INF , PT ;  /* 0xff8000000300780b */ /* 0x040fe20003f3d000 */
[----:B------:R-:W-:Y:S01]  /*4d40*/  FMUL.FTZ R2, R3, UR5 ;  /* 0x0000000503027c20 */ /* 0x000fe20008410000 */
[----:B------:R1:W-:Y:S04]  /*4d50*/  MUFU.EX2 R5, R20 ;  /* 0x0000001400057308 */ /* 0x0003e80000000800 */
[----:B------:R-:W-:Y:S02]  /*4d60*/  FSEL R2, R2, RZ, P1 ;  /* 0x000000ff02027208 */ /* 0x000fe40000800000 */
[----:B------:R-:W-:Y:S02]  /*4d70*/  ISETP.NE.AND P1, PT, R23, RZ, PT ;  /* 0x000000ff1700720c */ /* 0x000fe40003f25270 */
[----:B------:R-:W-:Y:S01]  /*4d80*/  MUFU.EX2 R36, R36 ;  /* 0x0000002400247308 */ /* 0x000fe20000000800 */
[--C-:B------:R-:W-:Y:S01]  /*4d90*/  FFMA.FTZ R58, R58, UR5, -R2.reuse ;  /* 0x000000053a3a7c23 */ /* 0x100fe20008010802 */
[--C-:B------:R-:W-:Y:S01]  /*4da0*/  FFMA.FTZ R59, R59, UR5, -R2.reuse ;  /* 0x000000053b3b7c23 */ /* 0x100fe20008010802 */
[--C-:B------:R-:W-:Y:S01]  /*4db0*/  FFMA.FTZ R62, R62, UR5, -R2.reuse ;  /* 0x000000053e3e7c23 */ /* 0x100fe20008010802 */
[--C-:B------:R-:W-:Y:S01]  /*4dc0*/  FFMA.FTZ R63, R63, UR5, -R2.reuse ;  /* 0x000000053f3f7c23 */ /* 0x100fe20008010802 */
[--C-:B------:R-:W-:Y:S01]  /*4dd0*/  FFMA.FTZ R50, R50, UR5, -R2.reuse ;  /* 0x0000000532327c23 */ /* 0x100fe20008010802 */
[----:B-1----:R-:W-:Y:S01]  /*4de0*/  FADD.FTZ R20, R60, R29 ;  /* 0x0000001d3c147221 */ /* 0x002fe20000010000 */
[--C-:B------:R-:W-:Y:S01]  /*4df0*/  FFMA.FTZ R51, R51, UR5, -R2.reuse ;  /* 0x0000000533337c23 */ /* 0x100fe20008010802 */
[----:B------:R-:W-:Y:S01]  /*4e00*/  MUFU.EX2 R58, R58 ;  /* 0x0000003a003a7308 */ /* 0x000fe20000000800 */
[----:B------:R-:W-:Y:S01]  /*4e10*/  FFMA.FTZ R54, R54, UR5, -R2 ;  /* 0x0000000536367c23 */ /* 0x000fe20008010802 */
[----:B------:R-:W-:Y:S01]  /*4e20*/  FADD.FTZ R29, R61, R20 ;  /* 0x000000143d1d7221 */ /* 0x000fe20000010000 */
[--C-:B------:R-:W-:Y:S01]  /*4e30*/  FFMA.FTZ R55, R55, UR5, -R2.reuse ;  /* 0x0000000537377c23 */ /* 0x100fe20008010802 */
[--C-:B------:R-:W-:Y:S01]  /*4e40*/  FFMA.FTZ R42, R42, UR5, -R2.reuse ;  /* 0x000000052a2a7c23 */ /* 0x100fe20008010802 */
[--C-:B------:R-:W-:Y:S01]  /*4e50*/  FFMA.FTZ R43, R43, UR5, -R2.reuse ;  /* 0x000000052b2b7c23 */ /* 0x100fe20008010802 */
[----:B------:R-:W-:Y:S01]  /*4e60*/  FADD.FTZ R20, R48, R29 ;  /* 0x0000001d30147221 */ /* 0x000fe20000010000 */
[----:B------:R-:W-:Y:S01]  /*4e70*/  FFMA.FTZ R46, R46, UR5, -R2 ;  /* 0x000000052e2e7c23 */ /* 0x000fe20008010802 */
[----:B------:R-:W1:Y:S01]  /*4e80*/  MUFU.EX2 R59, R59 ;  /* 0x0000003b003b7308 */ /* 0x000e620000000800 */
[----:B------:R-:W-:-:S02]  /*4e90*/  @P1 VIADD R0, R0, 0x38840 ;  /* 0x0003884000001836 */ /* 0x000fc40000000000 */
[----:B------:R-:W-:Y:S01]  /*4ea0*/  FADD.FTZ R65, R49, R20 ;  /* 0x0000001431417221 */ /* 0x000fe20000010000 */
[--C-:B------:R-:W-:Y:S01]  /*4eb0*/  FFMA.FTZ R47, R47, UR5, -R2.reuse ;  /* 0x000000052f2f7c23 */ /* 0x100fe20008010802 */
[--C-:B------:R-:W-:Y:S01]  /*4ec0*/  FFMA.FTZ R34, R34, UR5, -R2.reuse ;  /* 0x0000000522227c23 */ /* 0x100fe20008010802 */
[----:B------:R-:W-:Y:S01]  /*4ed0*/  FFMA.FTZ R35, R35, UR5, -R2 ;  /* 0x0000000523237c23 */ /* 0x000fe20008010802 */
[----:B------:R-:W-:Y:S01]  /*4ee0*/  FADD.FTZ R64, R52, R65 ;  /* 0x0000004134407221 */ /* 0x000fe20000010000 */
[----:B--2---:R-:W-:Y:S01]  /*4ef0*/  @P1 PRMT R0, R66, 0x654, R0 ;  /* 0x0000065442001816 */ /* 0x004fe20000000000 */
[----:B------:R-:W2:Y:S01]  /*4f00*/  MUFU.EX2 R62, R62 ;  /* 0x0000003e003e7308 */ /* 0x000ea20000000800 */
[----:B------:R-:W-:Y:S01]  /*4f10*/  FFMA.FTZ R38, R38, UR5, -R2 ;  /* 0x0000000526267c23 */ /* 0x000fe20008010802 */
[----:B------:R-:W-:Y:S01]  /*4f20*/  FADD.FTZ R65, R53, R64 ;  /* 0x0000004035417221 */ /* 0x000fe20000010000 */
[----:B------:R3:W-:Y:S01]  /*4f30*/  @P1 SYNCS.ARRIVE.TRANS64.RED.A1T0 RZ, [R0+URZ], RZ ;  /* 0x000000ff00ff19a7 */ /* 0x0007e2000810043f */
[--C-:B------:R-:W-:Y:S01]  /*4f40*/  FFMA.FTZ R39, R39, UR5, -R2.reuse ;  /* 0x0000000527277c23 */ /* 0x100fe20008010802 */
[--C-:B------:R-:W-:Y:S01]  /*4f50*/  FFMA.FTZ R26, R26, UR5, -R2.reuse ;  /* 0x000000051a1a7c23 */ /* 0x100fe20008010802 */
[----:B------:R-:W-:Y:S01]  /*4f60*/  FADD.FTZ R64, R40, R65 ;  /* 0x0000004128407221 */ /* 0x000fe20000010000 */
[----:B------:R-:W-:Y:S01]  /*4f70*/  FFMA.FTZ R27, R27, UR5, -R2 ;  /* 0x000000051b1b7c23 */ /* 0x000fe20008010802 */
[----:B------:R-:W4:Y:S01]  /*4f80*/  MUFU.EX2 R63, R63 ;  /* 0x0000003f003f7308 */ /* 0x000f220000000800 */
[----:B-1----:R-:W-:Y:S01]  /*4f90*/  FADD.FTZ R29, R58, R59 ;  /* 0x0000003b3a1d7221 */ /* 0x002fe20000010000 */
[----:B------:R-:W-:Y:S01]  /*4fa0*/  FADD.FTZ R65, R41, R64 ;  /* 0x0000004029417221 */ /* 0x000fe20000010000 */
[--C-:B------:R-:W-:Y:S01]  /*4fb0*/  FFMA.FTZ R30, R30, UR5, -R2.reuse ;  /* 0x000000051e1e7c23 */ /* 0x100fe20008010802 */
[----:B------:R-:W-:Y:S01]  /*4fc0*/  FFMA.FTZ R2, R31, UR5, -R2 ;  /* 0x000000051f027c23 */ /* 0x000fe20008010802 */
[----:B------:R-:W-:Y:S01]  /*4fd0*/  PLOP3.LUT P1, PT, PT, PT, UP0, 0x80, 0x0 ;  /* 0x000000000000781c */ /* 0x000fe20003f2f008 */
[----:B---3--:R-:W-:Y:S01]  /*4fe0*/  FADD.FTZ R0, R44, R65 ;  /* 0x000000412c007221 */ /* 0x008fe20000010000 */
[----:B------:R-:W-:Y:S01]  /*4ff0*/  F2FP.BF16.F32.PACK_AB R196, R33, R32 ;  /* 0x0000002021c4723e */ /* 0x000fe200000010ff */
[----:B------:R-:W1:Y:S01]  /*5000*/  MUFU.EX2 R50, R50 ;  /* 0x0000003200327308 */ /* 0x000e620000000800 */
[----:B--2---:R-:W-:Y:S01]  /*5010*/  FADD.FTZ R20, R62, R29 ;  /* 0x0000001d3e147221 */ /* 0x004fe20000010000 */
[----:B------:R-:W-:Y:S01]  /*5020*/  FADD.FTZ R65, R45, R0 ;  /* 0x000000002d417221 */ /* 0x000fe20000010000 */
[----:B------:R-:W-:-:S02]  /*5030*/  F2FP.BF16.F32.PACK_AB R209, R59, R58 ;  /* 0x0000003a3bd1723e */ /* 0x000fc400000010ff */
[----:B------:R-:W-:Y:S02]  /*5040*/  CS2R R66, SRZ ;  /* 0x0000000000427805 */ /* 0x000fe4000001ff00 */
[----:B------:R-:W-:Y:S02]  /*5050*/  CS2R R60, SRZ ;  /* 0x00000000003c7805 */ /* 0x000fe4000001ff00 */
[----:B------:R-:W-:Y:S02]  /*5060*/  CS2R R58, SRZ ;  /* 0x00000000003a7805 */ /* 0x000fe4000001ff00 */
[----:B------:R-:W-:Y:S01]  /*5070*/  CS2R R52, SRZ ;  /* 0x0000000000347805 */ /* 0x000fe2000001ff00 */
[----:B------:R-:W2:Y:S01]  /*5080*/  MUFU.EX2 R51, R51 ;  /* 0x0000003300337308 */ /* 0x000ea20000000800 */
[C---:B----4-:R-:W-:Y:S01]  /*5090*/  FADD.FTZ R29, R63.reuse, R20 ;  /* 0x000000143f1d7221 */ /* 0x050fe20000010000 */
[----:B------:R-:W-:Y:S02]  /*50a0*/  F2FP.BF16.F32.PACK_AB R211, R63, R62 ;  /* 0x0000003e3fd3723e */ /* 0x000fe400000010ff */
[----:B------:R-:W-:-:S02]  /*50b0*/  CS2R R62, SRZ ;  /* 0x00000000003e7805 */ /* 0x000fc4000001ff00 */
[----:B------:R-:W-:Y:S02]  /*50c0*/  CS2R R48, SRZ ;  /* 0x0000000000307805 */ /* 0x000fe4000001ff00 */
[----:B------:R-:W-:Y:S02]  /*50d0*/  CS2R R44, SRZ ;  /* 0x00000000002c7805 */ /* 0x000fe4000001ff00 */
[----:B------:R-:W-:Y:S01]  /*50e0*/  CS2R R40, SRZ ;  /* 0x0000000000287805 */ /* 0x000fe2000001ff00 */
[----:B------:R-:W3:Y:S01]  /*50f0*/  MUFU.EX2 R54, R54 ;  /* 0x0000003600367308 */ /* 0x000ee20000000800 */
[----:B-1----:R-:W-:-:S07]  /*5100*/  FADD.FTZ R20, R50, R29 ;  /* 0x0000001d32147221 */ /* 0x002fce0000010000 */
[----:B------:R-:W1:Y:S01]  /*5110*/  MUFU.EX2 R55, R55 ;  /* 0x0000003700377308 */ /* 0x000e620000000800 */
[C---:B--2---:R-:W-:Y:S01]  /*5120*/  FADD.FTZ R29, R51.reuse, R20 ;  /* 0x00000014331d7221 */ /* 0x044fe20000010000 */
[----:B------:R-:W-:Y:S02]  /*5130*/  F2FP.BF16.F32.PACK_AB R205, R51, R50 ;  /* 0x0000003233cd723e */ /* 0x000fe400000010ff */
[----:B------:R-:W-:-:S04]  /*5140*/  CS2R R50, SRZ ;  /* 0x0000000000327805 */ /* 0x000fc8000001ff00 */
[----:B------:R-:W2:Y:S01]  /*5150*/  MUFU.EX2 R42, R42 ;  /* 0x0000002a002a7308 */ /* 0x000ea20000000800 */
[----:B---3--:R-:W-:-:S07]  /*5160*/  FADD.FTZ R20, R54, R29 ;  /* 0x0000001d36147221 */ /* 0x008fce0000010000 */
[----:B------:R-:W3:Y:S01]  /*5170*/  MUFU.EX2 R43, R43 ;  /* 0x0000002b002b7308 */ /* 0x000ee20000000800 */
[C---:B-1----:R-:W-:Y:S01]  /*5180*/  FADD.FTZ R29, R55.reuse, R20 ;  /* 0x00000014371d7221 */ /* 0x042fe20000010000 */
[----:B------:R-:W-:Y:S01]  /*5190*/  FADD.FTZ R20, R32, R65 ;  /* 0x0000004120147221 */ /* 0x000fe20000010000 */
[----:B------:R-:W-:Y:S02]  /*51a0*/  F2FP.BF16.F32.PACK_AB R207, R55, R54 ;  /* 0x0000003637cf723e */ /* 0x000fe400000010ff */
[----:B------:R-:W-:Y:S02]  /*51b0*/  CS2R R64, SRZ ;  /* 0x0000000000407805 */ /* 0x000fe4000001ff00 */
[----:B------:R-:W-:Y:S01]  /*51c0*/  CS2R R54, SRZ ;  /* 0x0000000000367805 */ /* 0x000fe2000001ff00 */
[----:B------:R-:W-:Y:S01]  /*51d0*/  FADD.FTZ R31, R33, R20 ;  /* 0x00000014211f7221 */ /* 0x000fe20000010000 */
[----:B------:R-:W-:Y:S01]  /*51e0*/  CS2R R32, SRZ ;  /* 0x0000000000207805 */ /* 0x000fe2000001ff00 */
[----:B------:R-:W1:Y:S01]  /*51f0*/  MUFU.EX2 R46, R46 ;  /* 0x0000002e002e7308 */ /* 0x000e620000000800 */
[----:B--2---:R-:W-:Y:S01]  /*5200*/  FADD.FTZ R0, R42, R29 ;  /* 0x0000001d2a007221 */ /* 0x004fe20000010000 */
[----:B------:R-:W-:-:S06]  /*5210*/  FADD.FTZ R20, R36, R31 ;  /* 0x0000001f24147221 */ /* 0x000fcc0000010000 */
[----:B------:R-:W2:Y:S01]  /*5220*/  MUFU.EX2 R47, R47 ;  /* 0x0000002f002f7308 */ /* 0x000ea20000000800 */
[C---:B---3--:R-:W-:Y:S01]  /*5230*/  FADD.FTZ R29, R43.reuse, R0 ;  /* 0x000000002b1d7221 */ /* 0x048fe20000010000 */
[----:B------:R-:W-:Y:S02]  /*5240*/  F2FP.BF16.F32.PACK_AB R201, R43, R42 ;  /* 0x0000002a2bc9723e */ /* 0x000fe400000010ff */
[----:B------:R-:W-:-:S04]  /*5250*/  CS2R R42, SRZ ;  /* 0x00000000002a7805 */ /* 0x000fc8000001ff00 */
        /* <DEDUP_REMOVED lines=10> */
[----:B------:R-:W-:Y:S02]  /*5300*/  F2FP.BF16.F32.PACK_AB R198, R37, R36 ;  /* 0x0000002425c6723e */ /* 0x000fe400000010ff */
[----:B------:R-:W-:-:S04]  /*5310*/  CS2R R36, SRZ ;  /* 0x0000000000247805 */ /* 0x000fc8000001ff00 */
[----:B------:R-:W1:Y:S01]  /*5320*/  MUFU.EX2 R38, R38 ;  /* 0x0000002600267308 */ /* 0x000e620000000800 */
[C---:B--2---:R-:W-:Y:S01]  /*5330*/  FADD.FTZ R29, R35.reuse, R0 ;  /* 0x00000000231d7221 */ /* 0x044fe20000010000 */
[----:B------:R-:W-:Y:S02]  /*5340*/  F2FP.BF16.F32.PACK_AB R197, R35, R34 ;  /* 0x0000002223c5723e */ /* 0x000fe400000010ff */
[----:B------:R-:W-:-:S04]  /*5350*/  CS2R R34, SRZ ;  /* 0x0000000000227805 */ /* 0x000fc8000001ff00 */
[----:B------:R-:W2:Y:S01]  /*5360*/  MUFU.EX2 R25, R25 ;  /* 0x0000001900197308 */ /* 0x000ea20000000800 */
[----:B---3--:R-:W-:-:S07]  /*5370*/  FADD.FTZ R20, R24, R31 ;  /* 0x0000001f18147221 */ /* 0x008fce0000010000 */
[----:B------:R-:W3:Y:S01]  /*5380*/  MUFU.EX2 R39, R39 ;  /* 0x0000002700277308 */ /* 0x000ee20000000800 */
[----:B-1----:R-:W-:-:S07]  /*5390*/  FADD.FTZ R0, R38, R29 ;  /* 0x0000001d26007221 */ /* 0x002fce0000010000 */
[----:B------:R-:W1:Y:S01]  /*53a0*/  MUFU.EX2 R28, R28 ;  /* 0x0000001c001c7308 */ /* 0x000e620000000800 */
[C---:B--2---:R-:W-:Y:S01]  /*53b0*/  FADD.FTZ R31, R25.reuse, R20 ;  /* 0x00000014191f7221 */ /* 0x044fe20000010000 */
[----:B------:R-:W-:Y:S02]  /*53c0*/  F2FP.BF16.F32.PACK_AB R192, R25, R24 ;  /* 0x0000001819c0723e */ /* 0x000fe400000010ff */
[----:B------:R-:W-:-:S04]  /*53d0*/  CS2R R24, SRZ ;  /* 0x0000000000187805 */ /* 0x000fc8000001ff00 */
[----:B------:R-:W2:Y:S01]  /*53e0*/  MUFU.EX2 R26, R26 ;  /* 0x0000001a001a7308 */ /* 0x000ea20000000800 */
[C---:B---3--:R-:W-:Y:S01]  /*53f0*/  FADD.FTZ R29, R39.reuse, R0 ;  /* 0x00000000271d7221 */ /* 0x048fe20000010000 */
[----:B------:R-:W-:Y:S02]  /*5400*/  F2FP.BF16.F32.PACK_AB R199, R39, R38 ;  /* 0x0000002627c7723e */ /* 0x000fe400000010ff */
[----:B------:R-:W-:-:S04]  /*5410*/  CS2R R38, SRZ ;  /* 0x0000000000267805 */ /* 0x000fc8000001ff00 */
[----:B------:R-:W3:Y:S01]  /*5420*/  MUFU.EX2 R27, R27 ;  /* 0x0000001b001b7308 */ /* 0x000ee20000000800 */
[----:B-1----:R-:W-:Y:S01]  /*5430*/  FADD.FTZ R20, R28, R31 ;  /* 0x0000001f1c147221 */ /* 0x002fe20000010000 */
[----:B------:R-:W-:-:S03]  /*5440*/  F2FP.BF16.F32.PACK_AB R194, R5, R28 ;  /* 0x0000001c05c2723e */ /* 0x000fc600000010ff */
[----:B------:R-:W-:-:S03]  /*5450*/  FADD.FTZ R20, R5, R20 ;  /* 0x0000001405147221 */ /* 0x000fc60000010000 */
[----:B------:R-:W1:Y:S01]  /*5460*/  MUFU.EX2 R30, R30 ;  /* 0x0000001e001e7308 */ /* 0x000e620000000800 */
[----:B--2---:R-:W-:Y:S01]  /*5470*/  FADD.FTZ R0, R26, R29 ;  /* 0x0000001d1a007221 */ /* 0x004fe20000010000 */
[----:B------:R-:W-:-:S06]  /*5480*/  CS2R R28, SRZ ;  /* 0x00000000001c7805 */ /* 0x000fcc000001ff00 */
[----:B------:R2:W4:Y:S01]  /*5490*/  MUFU.EX2 R195, R2 ;  /* 0x0000000200c37308 */ /* 0x0005220000000800 */
[C---:B---3--:R-:W-:Y:S01]  /*54a0*/  FADD.FTZ R5, R27.reuse, R0 ;  /* 0x000000001b057221 */ /* 0x048fe20000010000 */
[----:B------:R-:W-:Y:S02]  /*54b0*/  F2FP.BF16.F32.PACK_AB R193, R27, R26 ;  /* 0x0000001a1bc1723e */ /* 0x000fe400000010ff */
[----:B------:R-:W-:Y:S01]  /*54c0*/  CS2R R26, SRZ ;  /* 0x00000000001a7805 */ /* 0x000fe2000001ff00 */
[----:B-1----:R-:W-:Y:S01]  /*54d0*/  FADD.FTZ R0, R30, R5 ;  /* 0x000000051e007221 */ /* 0x002fe20000010000 */
[----:B--2---:R-:W-:-:S03]  /*54e0*/  IMAD.MOV.U32 R2, RZ, RZ, 0x3f800000 ;  /* 0x3f800000ff027424 */ /* 0x004fc600078e00ff */
[C---:B----4-:R-:W-:Y:S01]  /*54f0*/  FADD.FTZ R5, R195.reuse, R0 ;  /* 0x00000000c3057221 */ /* 0x050fe20000010000 */
[----:B------:R-:W-:Y:S01]  /*5500*/  F2FP.BF16.F32.PACK_AB R195, R195, R30 ;  /* 0x0000001ec3c3723e */ /* 0x000fe200000010ff */
[----:B------:R-:W-:Y:S01]  /*5510*/  IMAD.MOV.U32 R0, RZ, RZ, 0x3f800000 ;  /* 0x3f800000ff007424 */ /* 0x000fe200078e00ff */
[----:B------:R-:W-:Y:S01]  /*5520*/  CS2R R30, SRZ ;  /* 0x00000000001e7805 */ /* 0x000fe2000001ff00 */
[----:B------:R-:W-:Y:S06]  /*5530*/  @!P1 BRA `(.L_x_137) ;  /* 0x0000003c001c9947 */ /* 0x000fec0003800000 */
[----:B------:R-:W-:Y:S01]  /*5540*/  R2UR UR61, R19 ;  /* 0x00000000133d72ca */ /* 0x000fe200000e0000 */
[----:B------:R-:W-:Y:S01]  /*5550*/  UIADD3 UR4, UR39, -0x2, URZ ;  /* 0xfffffffe27047890 */ /* 0x000fe2000fffe03f */
[----:B------:R-:W-:Y:S01]  /*5560*/  MOV R222, R3 ;  /* 0x0000000300de7202 */ /* 0x000fe20000000f00 */
[----:B------:R-:W-:Y:S01]  /*5570*/  IMAD.MOV.U32 R223, RZ, RZ, R4 ;  /* 0x000000ffffdf7224 */ /* 0x000fe200078e0004 */
[----:B------:R-:W-:Y:S01]  /*5580*/  MOV R151, RZ ;  /* 0x000000ff00977202 */ /* 0x000fe20000000f00 */
[----:B------:R-:W-:Y:S01]  /*5590*/  IMAD.MOV.U32 R0, RZ, RZ, 0x3f800000 ;  /* 0x3f800000ff007424 */ /* 0x000fe200078e00ff */
[----:B------:R-:W-:Y:S01]  /*55a0*/  UMOV UR39, UR38 ;  /* 0x0000002600277c82 */ /* 0x000fe20008000000 */
[----:B------:R-:W-:Y:S01]  /*55b0*/  IMAD.U32 R224, RZ, RZ, UR4 ;  /* 0x00000004ffe07e24 */ /* 0x000fe2000f8e00ff */
[----:B------:R-:W-:-:S07]  /*55c0*/  ULDC UR37, c[0x0][0x9d8] ;  /* 0x0002760000257ab9 */ /* 0x000fce0000000800 */
.L_x_148:
        /* <DEDUP_REMOVED lines=8> */
.L_x_138:
        /* <DEDUP_REMOVED lines=8> */
.L_x_139:
[----:B--2---:R-:W-:Y:S05]  /*56d0*/  @P1 BRA `(.L_x_140) ;  /* 0x0000000000081947 */ /* 0x004fea0003800000 */
[----:B------:R-:W2:Y:S02]  /*56e0*/  SYNCS.PHASECHK.TRANS64.TRYWAIT P1, [UR60+0x38830], R3 ;  /* 0x03883003ff0075a7 */ /* 0x000ea4000802017c */
[----:B--2---:R-:W-:Y:S05]  /*56f0*/  @!P1 BRA `(.L_x_141) ;  /* 0x0000009800e49947 */ /* 0x004fea0003800000 */
.L_x_140:
        /* <DEDUP_REMOVED lines=23> */
[----:B------:R-:W-:Y:S01]  /*5870*/  UIADD3 UR58, UR4, 0x80, URZ ;  /* 0x00000080043a7890 */ /* 0x000fe2000fffe03f */
[-C--:B------:R-:W-:Y:S01]  /*5880*/  FMUL.FTZ R28, R28, R2.reuse ;  /* 0x000000021c1c7220 */ /* 0x080fe20000410000 */
        /* <DEDUP_REMOVED lines=57> */
[----:B------:R-:W-:Y:S01]  /*5c20*/  UIADD3 UR58, UR4, 0x100, URZ ;  /* 0x00000100043a7890 */ /* 0x000fe2000fffe03f */
[-C--:B------:R-:W-:Y:S01]  /*5c30*/  FMUL.FTZ R109, R109, R2.reuse ;  /* 0x000000026d6d7220 */ /* 0x080fe20000410000 */
[----:B------:R-:W-:Y:S01]  /*5c40*/  UMOV UR56, UR6 ;  /* 0x0000000600387c82 */ /* 0x000fe20008000000 */
[----:B------:R-:W-:Y:S01]  /*5c50*/  UMOV UR57, UR7 ;  /* 0x0000000700397c82 */ /* 0x000fe20008000000 */
        /* <DEDUP_REMOVED lines=95> */
[----:B------:R-:W-:Y:S01]  /*6250*/  UIADD3 UR58, UR4, 0x200, URZ ;  /* 0x00000200043a7890 */ /* 0x000fe2000fffe03f */
[----:B------:R-:W-:Y:S01]  /*6260*/  UMOV UR56, UR6 ;  /* 0x0000000600387c82 */ /* 0x000fe20008000000 */
[----:B------:R-:W-:Y:S01]  /*6270*/  UMOV UR57, UR7 ;  /* 0x0000000700397c82 */ /* 0x000fe20008000000 */
[----:B------:R-:W-:Y:S01]  /*6280*/  UMOV UR59, 0x40000040 ;  /* 0x40000040003b7882 */ /* 0x000fe20000000000 */
        /* <DEDUP_REMOVED lines=142> */
[----:B------:R-:W-:-:S11]  /*6b70*/  R2UR UR11, R7 ;  /* 0x00000000070b72ca */ /* 0x000fd600000e0000 */
[----:B------:R-:W-:Y:S02]  /*6b80*/  UMOV UR56, UR10 ;  /* 0x0000000a00387c82 */ /* 0x000fe40008000000 */
[----:B------:R-:W-:Y:S01]  /*6b90*/  UMOV UR57, UR11 ;  /* 0x0000000b00397c82 */ /* 0x000fe20008000000 */
[----:B------:R-:W-:Y:S01]  /*6ba0*/  UMOV UR5, UR11 ;  /* 0x0000000b00057c82 */ /* 0x000fe20008000000 */
        /* <DEDUP_REMOVED lines=257> */
[----:B------:R-:W-:Y:S03]  /*7bc0*/  HGMMA.64x16x16.F32.BF16 R152, gdesc[UR4], R152, gsb0 ;  /* 0x00200000049879f0 */ /* 0x000fe60008001898 */
[----:B------:R-:W-:Y:S02]  /*7bd0*/  WARPGROUP.DEPBAR.LE gsb0, 0x0 ;  /* 0x00008000000079c5 */ /* 0x000fe40000010000 */
[----:B------:R-:W-:Y:S05]  /*7be0*/  @!P0 BRA `(.L_x_142) ;  /* 0x0000000000048947 */ /* 0x000fea0003800000 */
[----:B------:R-:W-:Y:S01]  /*7bf0*/  BPT.TRAP 0x1 ;  /* 0x000000040000795c */ /* 0x000fe20000300000 */
.L_x_142:
[----:B------:R-:W-:Y:S01]  /*7c00*/  R2UR UR4, R18 ;  /* 0x00000000120472ca */ /* 0x000fe200000e0000 */
[----:B------:R-:W-:-:S05]  /*7c10*/  IMAD.U32 R0, RZ, RZ, UR61 ;  /* 0x0000003dff007e24 */ /* 0x000fca000f8e00ff */
[----:B------:R-:W-:-:S07]  /*7c20*/  SHF.L.U32 R0, R0, 0x1f, RZ ;  /* 0x0000001f00007819 */ /* 0x000fce00000006ff */
[----:B------:R-:W-:-:S09]  /*7c30*/  ULEA UR4, UR39, UR4, 0x3 ;  /* 0x0000000427047291 */ /* 0x000fd2000f8e183f */
[----:B------:R3:W4:Y:S01]  /*7c40*/  SYNCS.PHASECHK.TRANS64.TRYWAIT P1, [UR4+0x38850], R0 ;  /* 0x03885000ff0075a7 */ /* 0x0007220008020144 */
[----:B------:R-:W-:Y:S05]  /*7c50*/  @!P0 BRA `(.L_x_143) ;  /* 0x0000000000048947 */ /* 0x000fea0003800000 */
[----:B------:R-:W-:Y:S01]  /*7c60*/  BPT.TRAP 0x1 ;  /* 0x000000040000795c */ /* 0x000fe20000300000 */
.L_x_143:
[----:B----4-:R-:W-:Y:S05]  /*7c70*/  @P1 BRA `(.L_x_144) ;  /* 0x0000000000081947 */ /* 0x010fea0003800000 */
[----:B------:R-:W4:Y:S02]  /*7c80*/  SYNCS.PHASECHK.TRANS64.TRYWAIT P1, [UR4+0x38850], R0 ;  /* 0x03885000ff0075a7 */ /* 0x000f240008020144 */
[----:B----4-:R-:W-:Y:S05]  /*7c90*/  @!P1 BRA `(.L_x_145) ;  /* 0x0000007400949947 */ /* 0x010fea0003800000 */
.L_x_144:
[----:B------:R-:W-:Y:S01]  /*7ca0*/  R2UR UR5, R18 ;  /* 0x00000000120572ca */ /* 0x000fe200000e0000 */
[----:B------:R-:W-:Y:S01]  /*7cb0*/  WARPGROUP.ARRIVE ;  /* 0x00000000000079c5 */ /* 0x000fe20000000000 */
[----:B------:R-:W-:-:S11]  /*7cc0*/  UMOV UR7, 0x40000040 ;  /* 0x4000004000077882 */ /* 0x000fd60000000000 */
[----:B------:R-:W-:-:S04]  /*7cd0*/  UIADD3 UR5, UR5, 0x400, URZ ;  /* 0x0000040005057890 */ /* 0x000fc8000fffe03f */
[----:B------:R-:W-:-:S04]  /*7ce0*/  USHF.R.U32.HI UR5, URZ, 0x4, UR5 ;  /* 0x000000043f057899 */ /* 0x000fc80008011605 */
[----:B------:R-:W-:-:S04]  /*7cf0*/  ULOP3.LUT UR5, UR5, 0x3fff, URZ, 0xc0, !UPT ;  /* 0x00003fff05057892 */ /* 0x000fc8000f8ec03f */
[----:B------:R-:W-:-:S04]  /*7d00*/  ULOP3.LUT UR5, UR5, 0x2800000, URZ, 0xfc, !UPT ;  /* 0x0280000005057892 */ /* 0x000fc8000f8efc3f */
[----:B------:R-:W-:-:S07]  /*7d10*/  UIMAD UR5, UR39, 0xa00, UR5 ;  /* 0x00000a00270578a4 */ /* 0x000fce000f8e0205 */
[----:B------:R-:W-:Y:S02]  /*7d20*/  UMOV UR6, UR5 ;  /* 0x0000000500067c82 */ /* 0x000fe40008000000 */
[----:B------:R-:W-:Y:S01]  /*7d30*/  HGMMA.64x256x16.F32.BF16 R24, R208, gdesc[UR4].tnspB, R24, gsb0 ;  /* 0x43e00004d0187df0 */ /* 0x000fe20008001818 */
[----:B------:R-:W-:Y:S01]  /*7d40*/  UIADD3 UR6, UR5, 0x80, URZ ;  /* 0x0000008005067890 */ /* 0x000fe2000fffe03f */
[----:B------:R-:W-:Y:S01]  /*7d50*/  UMOV UR7, 0x40000040 ;  /* 0x4000004000077882 */ /* 0x000fe20000000000 */
[----:B------:R-:W-:Y:S02]  /*7d60*/  WARPGROUP.DEPBAR.LE gsb0, 0x0 ;  /* 0x00008000000079c5 */ /* 0x000fe40000010000 */
[----:B------:R-:W-:-:S15]  /*7d70*/  WARPGROUP.ARRIVE ;  /* 0x00000000000079c5 */ /* 0x000fde0000000000 */
[----:B------:R-:W-:-:S08]  /*7d80*/  NOP ;  /* 0x0000000000007918 */ /* 0x000fd00000000000 */
        /* <DEDUP_REMOVED lines=18> */
[----:B------:R-:W-:Y:S03]  /*7eb0*/  HGMMA.64x256x16.F32.BF16 R24, R192, gdesc[UR4].tnspB, R24, gsb0 ;  /* 0x43e00004c0187df0 */ /* 0x000fe60008001818 */
[----:B------:R-:W-:Y:S02]  /*7ec0*/  WARPGROUP.DEPBAR.LE gsb0, 0x0 ;  /* 0x00008000000079c5 */ /* 0x000fe40000010000 */
[----:B------:R-:W-:Y:S05]  /*7ed0*/  @!P0 BRA `(.L_x_146) ;  /* 0x0000000000048947 */ /* 0x000fea0003800000 */
[----:B------:R-:W-:Y:S01]  /*7ee0*/  BPT.TRAP 0x1 ;  /* 0x000000040000795c */ /* 0x000fe20000300000 */
.L_x_146:
[----:B------:R-:W4:Y:S01]  /*7ef0*/  LDL R225, [R1+0x4] ;  /* 0x0000040001e17983 */ /* 0x000f220000100800 */
[----:B------:R-:W-:Y:S01]  /*7f00*/  FMUL.FTZ R192, R184, UR37 ;  /* 0x00000025b8c07c20 */ /* 0x000fe20008410000 */
[----:B------:R-:W-:Y:S01]  /*7f10*/  FMUL.FTZ R193, R185, UR37 ;  /* 0x00000025b9c17c20 */ /* 0x000fe20008410000 */
[----:B------:R-:W-:Y:S01]  /*7f20*/  FMUL.FTZ R185, R186, UR37 ;  /* 0x00000025bab97c20 */ /* 0x000fe20008410000 */
[----:B------:R-:W-:Y:S01]  /*7f30*/  FMUL.FTZ R184, R187, UR37 ;  /* 0x00000025bbb87c20 */ /* 0x000fe20008410000 */
[----:B------:R-:W-:Y:S01]  /*7f40*/  FMUL.FTZ R188, R188, UR37 ;  /* 0x00000025bcbc7c20 */ /* 0x000fe20008410000 */
[----:B------:R-:W-:Y:S01]  /*7f50*/  FMUL.FTZ R186, R190, UR37 ;  /* 0x00000025beba7c20 */ /* 0x000fe20008410000 */
[----:B------:R-:W1:Y:S01]  /*7f60*/  MUFU.TANH R192, R192 ;  /* 0x000000c000c07308 */ /* 0x000e620000002400 */
[----:B------:R-:W-:Y:S01]  /*7f70*/  FMUL.FTZ R189, R189, UR37 ;  /* 0x00000025bdbd7c20 */ /* 0x000fe20008410000 */
[----:B------:R-:W-:Y:S01]  /*7f80*/  FMUL.FTZ R187, R191, UR37 ;  /* 0x00000025bfbb7c20 */ /* 0x000fe20008410000 */
[----:B------:R-:W-:Y:S01]  /*7f90*/  FMUL.FTZ R190, R176, UR37 ;  /* 0x00000025b0be7c20 */ /* 0x000fe20008410000 */
[----:B------:R-:W-:Y:S01]  /*7fa0*/  FMUL.FTZ R176, R178, UR37 ;  /* 0x00000025b2b07c20 */ /* 0x000fe20008410000 */
[----:B------:R-:W-:Y:S01]  /*7fb0*/  FMUL.FTZ R191, R177, UR37 ;  /* 0x00000025b1bf7c20 */ /* 0x000fe20008410000 */
[----:B------:R-:W-:Y:S01]  /*7fc0*/  FMUL.FTZ R177, R179, UR37 ;  /* 0x00000025b3b17c20 */ /* 0x000fe20008410000 */
[----:B------:R-:W-:Y:S01]  /*7fd0*/  FMUL.FTZ R180, R180, UR37 ;  /* 0x00000025b4b47c20 */ /* 0x000fe20008410000 */
[----:B------:R-:W2:Y:S01]  /*7fe0*/  MUFU.TANH R185, R185 ;  /* 0x000000b900b97308 */ /* 0x000ea20000002400 */
[----:B------:R-:W-:Y:S01]  /*7ff0*/  FMUL.FTZ R194, R161, UR37 ;  /* 0x00000025a1c27c20 */ /* 0x000fe20008410000 */
[----:B------:R-:W-:Y:S01]  /*8000*/  FMUL.FTZ R161, R163, UR37 ;  /* 0x00000025a3a17c20 */ /* 0x000fe20008410000 */
[----:B------:R-:W-:Y:S01]  /*8010*/  FMUL.FTZ R163, R167, UR37 ;  /* 0x00000025a7a37c20 */ /* 0x000fe20008410000 */
[----:B------:R-:W-:Y:S01]  /*8020*/  FMUL.FTZ R178, R182, UR37 ;  /* 0x00000025b6b27c20 */ /* 0x000fe20008410000 */
[----:B------:R-:W-:Y:S01]  /*8030*/  FMUL.FTZ R181, R181, UR37 ;  /* 0x00000025b5b57c20 */ /* 0x000fe20008410000 */
[----:B------:R-:W-:Y:S01]  /*8040*/  FMUL.FTZ R179, R183, UR37 ;  /* 0x00000025b7b37c20 */ /* 0x000fe20008410000 */
[----:B------:R-:W-:Y:S01]  /*8050*/  FMUL.FTZ R182, R168, UR37 ;  /* 0x00000025a8b67c20 */ /* 0x000fe20008410000 */
[----:B------:R-:W5:Y:S01]  /*8060*/  MUFU.TANH R193, R193 ;  /* 0x000000c100c17308 */ /* 0x000f620000002400 */
[----:B-1-3--:R-:W-:Y:S01]  /*8070*/  FMNMX.FTZ R0, R192, R223, !PT ;  /* 0x000000dfc0007209 */ /* 0x00afe20007810000 */
[----:B------:R-:W-:Y:S01]  /*8080*/  FMUL.FTZ R168, R170, UR37 ;  /* 0x00000025aaa87c20 */ /* 0x000fe20008410000 */
[----:B------:R-:W-:Y:S01]  /*8090*/  FMUL.FTZ R183, R169, UR37 ;  /* 0x00000025a9b77c20 */ /* 0x000fe20008410000 */
[----:B------:R-:W-:Y:S01]  /*80a0*/  FMUL.FTZ R195, R153, UR37 ;  /* 0x0000002599c37c20 */ /* 0x000fe20008410000 */
[----:B------:R-:W-:Y:S01]  /*80b0*/  FMUL.FTZ R169, R171, UR37 ;  /* 0x00000025aba97c20 */ /* 0x000fe20008410000 */
[----:B------:R-:W-:Y:S01]  /*80c0*/  FMUL.FTZ R172, R172, UR37 ;  /* 0x00000025acac7c20 */ /* 0x000fe20008410000 */
[----:B------:R-:W-:Y:S01]  /*80d0*/  FMUL.FTZ R170, R174, UR37 ;  /* 0x00000025aeaa7c20 */ /* 0x000fe20008410000 */
[----:B------:R-:W1:Y:S01]  /*80e0*/  MUFU.TANH R184, R184 ;  /* 0x000000b800b87308 */ /* 0x000e620000002400 */
[----:B--2---:R-:W-:Y:S01]  /*80f0*/  FMNMX.FTZ R3, R185, R222, !PT ;  /* 0x000000deb9037209 */ /* 0x004fe20007810000 */
[----:B------:R-:W-:Y:S01]  /*8100*/  FMUL.FTZ R173, R173, UR37 ;  /* 0x00000025adad7c20 */ /* 0x000fe20008410000 */
[----:B------:R-:W-:Y:S01]  /*8110*/  FMUL.FTZ R171, R175, UR37 ;  /* 0x00000025afab7c20 */ /* 0x000fe20008410000 */
[----:B------:R-:W-:Y:S01]  /*8120*/  FMUL.FTZ R174, R160, UR37 ;  /* 0x00000025a0ae7c20 */ /* 0x000fe20008410000 */
[----:B------:R-:W-:Y:S01]  /*8130*/  FMUL.FTZ R160, R162, UR37 ;  /* 0x00000025a2a07c20 */ /* 0x000fe20008410000 */
[----:B------:R-:W-:Y:S01]  /*8140*/  FMUL.FTZ R164, R164, UR37 ;  /* 0x00000025a4a47c20 */ /* 0x000fe20008410000 */
[----:B------:R-:W-:Y:S01]  /*8150*/  FMUL.FTZ R165, R165, UR37 ;  /* 0x00000025a5a57c20 */ /* 0x000fe20008410000 */
[----:B------:R-:W2:Y:S01]  /*8160*/  MUFU.TANH R188, R188 ;  /* 0x000000bc00bc7308 */ /* 0x000ea20000002400 */
[----:B-----5:R-:W-:Y:S01]  /*8170*/  FMNMX.FTZ R167, R193, R0, !PT ;  /* 0x00000000c1a77209 */ /* 0x020fe20007810000 */
[----:B------:R-:W-:Y:S01]  /*8180*/  FMUL.FTZ R162, R166, UR37 ;  /* 0x00000025a6a27c20 */ /* 0x000fe20008410000 */
[----:B------:R-:W-:Y:S01]  /*8190*/  FMUL.FTZ R166, R152, UR37 ;  /* 0x0000002598a67c20 */ /* 0x000fe20008410000 */
[----:B------:R-:W-:Y:S01]  /*81a0*/  FMUL.FTZ R152, R154, UR37 ;  /* 0x000000259a987c20 */ /* 0x000fe20008410000 */
[----:B------:R-:W-:Y:S01]  /*81b0*/  FMUL.FTZ R156, R156, UR37 ;  /* 0x000000259c9c7c20 */ /* 0x000fe20008410000 */
[----:B------:R-:W-:Y:S01]  /*81c0*/  FMUL.FTZ R197, R157, UR37 ;  /* 0x000000259dc57c20 */ /* 0x000fe20008410000 */
[----:B------:R-:W-:Y:S01]  /*81d0*/  FMUL.FTZ R154, R158, UR37 ;  /* 0x000000259e9a7c20 */ /* 0x000fe20008410000 */
[----:B------:R-:W3:Y:S01]  /*81e0*/  MUFU.TANH R186, R186 ;  /* 0x000000ba00ba7308 */ /* 0x000ee20000002400 */
[----:B-1----:R-:W-:Y:S01]  /*81f0*/  FMNMX.FTZ R3, R184, R3, !PT ;  /* 0x00000003b8037209 */ /* 0x002fe20007810000 */
[----:B------:R-:W-:Y:S01]  /*8200*/  ULDC UR5, c[0x0][0x988] ;  /* 0x0002620000057ab9 */ /* 0x000fe20000000800 */
[----:B------:R-:W-:-:S05]  /*8210*/  ISETP.NE.AND P1, PT, R23, RZ, PT ;  /* 0x000000ff1700720c */ /* 0x000fca0003f25270 */
[----:B------:R-:W1:Y:S01]  /*8220*/  MUFU.TANH R189, R189 ;  /* 0x000000bd00bd7308 */ /* 0x000e620000002400 */
[----:B--2---:R-:W-:-:S07]  /*8230*/  FMNMX.FTZ R0, R188, R167, !PT ;  /* 0x000000a7bc007209 */ /* 0x004fce0007810000 */
[----:B------:R-:W2:Y:S01]  /*8240*/  MUFU.TANH R187, R187 ;  /* 0x000000bb00bb7308 */ /* 0x000ea20000002400 */
[----:B---3--:R-:W-:-:S07]  /*8250*/  FMNMX.FTZ R2, R186, R3, !PT ;  /* 0x00000003ba027209 */ /* 0x008fce0007810000 */
[----:B------:R-:W3:Y:S01]  /*8260*/  MUFU.TANH R190, R190 ;  /* 0x000000be00be7308 */ /* 0x000ee20000002400 */
[----:B-1----:R-:W-:-:S07]  /*8270*/  FMNMX.FTZ R3, R189, R0, !PT ;  /* 0x00000000bd037209 */ /* 0x002fce0007810000 */
[----:B------:R-:W1:Y:S01]  /*8280*/  MUFU.TANH R176, R176 ;  /* 0x000000b000b07308 */ /* 0x000e620000002400 */
[----:B--2---:R-:W-:-:S07]  /*8290*/  FMNMX.FTZ R153, R187, R2, !PT ;  /* 0x00000002bb997209 */ /* 0x004fce0007810000 */
[----:B------:R-:W2:Y:S01]  /*82a0*/  MUFU.TANH R191, R191 ;  /* 0x000000bf00bf7308 */ /* 0x000ea20000002400 */
[----:B---3--:R-:W-:-:S07]  /*82b0*/  FMNMX.FTZ R0, R190, R3, !PT ;  /* 0x00000003be007209 */ /* 0x008fce0007810000 */
[----:B------:R-:W3:Y:S01]  /*82c0*/  MUFU.TANH R177, R177 ;  /* 0x000000b100b17308 */ /* 0x000ee20000002400 */
[----:B-1----:R-:W-:Y:S01]  /*82d0*/  FMNMX.FTZ R2, R176, R153, !PT ;  /* 0x00000099b0027209 */ /* 0x002fe20007810000 */
[----:B------:R-:W-:-:S06]  /*82e0*/  FMUL.FTZ R153, R155, UR37 ;  /* 0x000000259b997c20 */ /* 0x000fcc0008410000 */
        /* <DEDUP_REMOVED lines=31> */
[----:B--2---:R-:W-:Y:S01]  /*84e0*/  FMNMX.FTZ R0, R160, R155, !PT ;  /* 0x0000009ba0007209 */ /* 0x004fe20007810000 */
[----:B------:R-:W-:-:S06]  /*84f0*/  FMUL.FTZ R155, R159, UR37 ;  /* 0x000000259f9b7c20 */ /* 0x000fcc0008410000 */
        /* <DEDUP_REMOVED lines=23> */
[----:B--2---:R-:W-:-:S05]  /*8670*/  FMNMX.FTZ R0, R197, R0, !PT ;  /* 0x00000000c5007209 */ /* 0x004fca0007810000 */
[----:B------:R-:W2:Y:S01]  /*8680*/  SHFL.BFLY PT, R3, R0, 0x2, 0x1f ;  /* 0x0c401f0000037f89 */ /* 0x000ea200000e0000 */
[----:B---3--:R-:W-:-:S04]  /*8690*/  FMNMX.FTZ R2, R154, R157, !PT ;  /* 0x0000009d9a027209 */ /* 0x008fc80007810000 */
[----:B-1----:R-:W-:-:S05]  /*86a0*/  FMNMX.FTZ R2, R155, R2, !PT ;  /* 0x000000029b027209 */ /* 0x002fca0007810000 */
[----:B------:R-:W1:Y:S01]  /*86b0*/  SHFL.BFLY PT, R159, R2, 0x2, 0x1f ;  /* 0x0c401f00029f7f89 */ /* 0x000e6200000e0000 */
[----:B--2---:R-:W-:-:S05]  /*86c0*/  FMNMX.FTZ R157, R0, R3, !PT ;  /* 0x00000003009d7209 */ /* 0x004fca0007810000 */
[----:B------:R-:W2:Y:S01]  /*86d0*/  SHFL.BFLY PT, R4, R157, 0x1, 0x1f ;  /* 0x0c201f009d047f89 */ /* 0x000ea200000e0000 */
[----:B-1----:R-:W-:-:S05]  /*86e0*/  FMNMX.FTZ R159, R2, R159, !PT ;  /* 0x0000009f029f7209 */ /* 0x002fca0007810000 */
[----:B------:R-:W1:Y:S01]  /*86f0*/  SHFL.BFLY PT, R158, R159, 0x1, 0x1f ;  /* 0x0c201f009f9e7f89 */ /* 0x000e6200000e0000 */
[----:B--2---:R-:W-:-:S05]  /*8700*/  FMNMX.FTZ R4, R157, R4, !PT ;  /* 0x000000049d047209 */ /* 0x004fca0007810000 */
[----:B------:R-:W-:-:S04]  /*8710*/  FMUL.FTZ R199, R4, UR5 ;  /* 0x0000000504c77c20 */ /* 0x000fc80008410000 */
[--C-:B------:R-:W-:Y:S01]  /*8720*/  FFMA.FTZ R167, R194, UR5, -R199.reuse ;  /* 0x00000005c2a77c23 */ /* 0x100fe200080108c7 */
[--C-:B------:R-:W-:Y:S01]  /*8730*/  FFMA.FTZ R194, R156, UR5, -R199.reuse ;  /* 0x000000059cc27c23 */ /* 0x100fe200080108c7 */
[--C-:B------:R-:W-:Y:S01]  /*8740*/  FFMA.FTZ R157, R192, UR5, -R199.reuse ;  /* 0x00000005c09d7c23 */ /* 0x100fe200080108c7 */
[--C-:B------:R-:W-:Y:S01]  /*8750*/  FFMA.FTZ R208, R193, UR5, -R199.reuse ;  /* 0x00000005c1d07c23 */ /* 0x100fe200080108c7 */
[--C-:B------:R-:W-:Y:S01]  /*8760*/  FFMA.FTZ R210, R188, UR5, -R199.reuse ;  /* 0x00000005bcd27c23 */ /* 0x100fe200080108c7 */
[--C-:B------:R-:W-:Y:S01]  /*8770*/  FFMA.FTZ R193, R189, UR5, -R199.reuse ;  /* 0x00000005bdc17c23 */ /* 0x100fe200080108c7 */
[----:B------:R-:W-:Y:S01]  /*8780*/  FFMA.FTZ R198, R164, UR5, -R199 ;  /* 0x00000005a4c67c23 */ /* 0x000fe200080108c7 */
[----:B-1----:R-:W-:Y:S01]  /*8790*/  FMNMX.FTZ R3, R159, R158, !PT ;  /* 0x0000009e9f037209 */ /* 0x002fe20007810000 */
[----:B------:R-:W-:Y:S01]  /*87a0*/  FADD.FTZ R158, -R4, R223 ;  /* 0x000000df049e7221 */ /* 0x000fe20000010100 */
[----:B------:R-:W-:Y:S01]  /*87b0*/  MUFU.EX2 R157, R157 ;  /* 0x0000009d009d7308 */ /* 0x000fe20000000800 */
[--C-:B------:R-:W-:Y:S01]  /*87c0*/  FFMA.FTZ R204, R190, UR5, -R199.reuse ;  /* 0x00000005becc7c23 */ /* 0x100fe200080108c7 */
[--C-:B------:R-:W-:Y:S01]  /*87d0*/  FFMA.FTZ R189, R191, UR5, -R199.reuse ;  /* 0x00000005bfbd7c23 */ /* 0x100fe200080108c7 */
[C---:B------:R-:W-:Y:S01]  /*87e0*/  FADD.FTZ R0, -R3.reuse, R222 ;  /* 0x000000de03007221 */ /* 0x040fe20000010100 */
[----:B------:R-:W-:Y:S01]  /*87f0*/  FMUL.FTZ R156, R3, UR5 ;  /* 0x00000005039c7c20 */ /* 0x000fe20008410000 */
[----:B------:R-:W-:Y:S01]  /*8800*/  FMUL.FTZ R158, R158, UR5 ;  /* 0x000000059e9e7c20 */ /* 0x000fe20008410000 */
[--C-:B------:R-:W-:Y:S01]  /*8810*/  FFMA.FTZ R192, R166, UR5, -R199.reuse ;  /* 0x00000005a6c07c23 */ /* 0x100fe200080108c7 */
[----:B------:R-:W-:Y:S01]  /*8820*/  FMUL.FTZ R0, R0, UR5 ;  /* 0x0000000500007c20 */ /* 0x000fe20008410000 */
[--C-:B------:R-:W-:Y:S01]  /*8830*/  FFMA.FTZ R209, R185, UR5, -R156.reuse ;  /* 0x00000005b9d17c23 */ /* 0x100fe2000801089c */
[----:B------:R1:W2:Y:S01]  /*8840*/  MUFU.EX2 R2, R158 ;  /* 0x0000009e00027308 */ /* 0x0002a20000000800 */
[--C-:B------:R-:W-:Y:S01]  /*8850*/  FFMA.FTZ R211, R186, UR5, -R156.reuse ;  /* 0x00000005bad37c23 */ /* 0x100fe2000801089c */
[--C-:B------:R-:W-:Y:S01]  /*8860*/  FFMA.FTZ R164, R187, UR5, -R156.reuse ;  /* 0x00000005bba47c23 */ /* 0x100fe2000801089c */
[--C-:B------:R-:W-:Y:S01]  /*8870*/  FFMA.FTZ R205, R176, UR5, -R156.reuse ;  /* 0x00000005b0cd7c23 */ /* 0x100fe2000801089c */
[--C-:B------:R-:W-:Y:S01]  /*8880*/  FFMA.FTZ R166, R177, UR5, -R156.reuse ;  /* 0x00000005b1a67c23 */ /* 0x100fe2000801089c */
[--C-:B------:R-:W-:Y:S01]  /*8890*/  FFMA.FTZ R201, R168, UR5, -R156.reuse ;  /* 0x00000005a8c97c23 */ /* 0x100fe2000801089c */
[--C-:B------:R-:W-:Y:S01]  /*88a0*/  FFMA.FTZ R168, R169, UR5, -R156.reuse ;  /* 0x00000005a9a87c23 */ /* 0x100fe2000801089c */
[--C-:B------:R-:W-:Y:S01]  /*88b0*/  FFMA.FTZ R206, R180, UR5, -R199.reuse ;  /* 0x00000005b4ce7c23 */ /* 0x100fe200080108c7 */
[----:B------:R-:W-:Y:S01]  /*88c0*/  MUFU.EX2 R0, R0 ;  /* 0x0000000000007308 */ /* 0x000fe20000000800 */
[--C-:B-1----:R-:W-:Y:S01]  /*88d0*/  FFMA.FTZ R158, R184, UR5, -R156.reuse ;  /* 0x00000005b89e7c23 */ /* 0x102fe2000801089c */
[--C-:B------:R-:W-:Y:S01]  /*88e0*/  FFMA.FTZ R207, R178, UR5, -R156.reuse ;  /* 0x00000005b2cf7c23 */ /* 0x100fe2000801089c */
[--C-:B------:R-:W-:Y:S01]  /*88f0*/  FFMA.FTZ R181, R181, UR5, -R199.reuse ;  /* 0x00000005b5b57c23 */ /* 0x100fe200080108c7 */
[--C-:B------:R-:W-:Y:S01]  /*8900*/  FFMA.FTZ R202, R172, UR5, -R199.reuse ;  /* 0x00000005acca7c23 */ /* 0x100fe200080108c7 */
[--C-:B------:R-:W-:Y:S01]  /*8910*/  FFMA.FTZ R172, R179, UR5, -R156.reuse ;  /* 0x00000005b3ac7c23 */ /* 0x100fe2000801089c */
[--C-:B------:R-:W-:Y:S01]  /*8920*/  FFMA.FTZ R196, R174, UR5, -R199.reuse ;  /* 0x00000005aec47c23 */ /* 0x100fe200080108c7 */
[----:B------:R-:W-:Y:S01]  /*8930*/  FFMA.FTZ R175, R183, UR5, -R199 ;  /* 0x00000005b7af7c23 */ /* 0x000fe200080108c7 */
[----:B------:R-:W1:Y:S01]  /*8940*/  MUFU.EX2 R209, R209 ;  /* 0x000000d100d17308 */ /* 0x000e620000000800 */
[----:B--2---:R-:W-:Y:S01]  /*8950*/  FFMA.FTZ R169, R2, R20, R157 ;  /* 0x0000001402a97223 */ /* 0x004fe2000001009d */
[--C-:B------:R-:W-:Y:S01]  /*8960*/  FFMA.FTZ R200, R182, UR5, -R199.reuse ;  /* 0x00000005b6c87c23 */ /* 0x100fe200080108c7 */
[--C-:B------:R-:W-:Y:S01]  /*8970*/  FFMA.FTZ R183, R197, UR5, -R199.reuse ;  /* 0x00000005c5b77c23 */ /* 0x100fe200080108c7 */
[--C-:B------:R-:W-:Y:S01]  /*8980*/  FFMA.FTZ R197, R160, UR5, -R156.reuse ;  /* 0x00000005a0c57c23 */ /* 0x100fe2000801089c */
[--C-:B------:R-:W-:Y:S01]  /*8990*/  FFMA.FTZ R160, R161, UR5, -R156.reuse ;  /* 0x00000005a1a07c23 */ /* 0x100fe2000801089c */
[--C-:B------:R-:W-:Y:S01]  /*89a0*/  FFMA.FTZ R173, R173, UR5, -R199.reuse ;  /* 0x00000005adad7c23 */ /* 0x100fe200080108c7 */
[--C-:B------:R-:W-:Y:S01]  /*89b0*/  FFMA.FTZ R165, R165, UR5, -R199.reuse ;  /* 0x00000005a5a57c23 */ /* 0x100fe200080108c7 */
[----:B------:R-:W2:Y:S01]  /*89c0*/  MUFU.EX2 R208, R208 ;  /* 0x000000d000d07308 */ /* 0x000ea20000000800 */
[----:B------:R-:W-:Y:S01]  /*89d0*/  FFMA.FTZ R159, R195, UR5, -R199 ;  /* 0x00000005c39f7c23 */ /* 0x000fe200080108c7 */
[--C-:B------:R-:W-:Y:S01]  /*89e0*/  FFMA.FTZ R199, R162, UR5, -R156.reuse ;  /* 0x00000005a2c77c23 */ /* 0x100fe2000801089c */
[--C-:B------:R-:W-:Y:S01]  /*89f0*/  FFMA.FTZ R203, R170, UR5, -R156.reuse ;  /* 0x00000005aacb7c23 */ /* 0x100fe2000801089c */
[--C-:B------:R-:W-:Y:S01]  /*8a00*/  FFMA.FTZ R170, R171, UR5, -R156.reuse ;  /* 0x00000005abaa7c23 */ /* 0x100fe2000801089c */
[--C-:B------:R-:W-:Y:S01]  /*8a10*/  FFMA.FTZ R152, R152, UR5, -R156.reuse ;  /* 0x0000000598987c23 */ /* 0x100fe2000801089c */
[--C-:B------:R-:W-:Y:S01]  /*8a20*/  FFMA.FTZ R153, R153, UR5, -R156.reuse ;  /* 0x0000000599997c23 */ /* 0x100fe2000801089c */
[--C-:B------:R-:W-:Y:S01]  /*8a30*/  FFMA.FTZ R195, R154, UR5, -R156.reuse ;  /* 0x000000059ac37c23 */ /* 0x100fe2000801089c */
[----:B------:R-:W3:Y:S01]  /*8a40*/  MUFU.EX2 R158, R158 ;  /* 0x0000009e009e7308 */ /* 0x000ee20000000800 */
[----:B-1----:R-:W-:Y:S01]  /*8a50*/  FFMA.FTZ R5, R0, R5, R209 ;  /* 0x0000000500057223 */ /* 0x002fe200000100d1 */
[----:B------:R-:W-:-:S06]  /*8a60*/  FFMA.FTZ R155, R155, UR5, -R156 ;  /* 0x000000059b9b7c23 */ /* 0x000fcc000801089c */
[----:B------:R-:W1:Y:S01]  /*8a70*/  MUFU.EX2 R210, R210 ;  /* 0x000000d200d27308 */ /* 0x000e620000000800 */
[----:B--2---:R-:W-:-:S07]  /*8a80*/  FADD.FTZ R169, R208, R169 ;  /* 0x000000a9d0a97221 */ /* 0x004fce0000010000 */
[----:B------:R-:W2:Y:S01]  /*8a90*/  MUFU.EX2 R211, R211 ;  /* 0x000000d300d37308 */ /* 0x000ea20000000800 */
[----:B---3--:R-:W-:-:S07]  /*8aa0*/  FADD.FTZ R20, R158, R5 ;  /* 0x000000059e147221 */ /* 0x008fce0000010000 */
[----:B------:R-:W3:Y:S01]  /*8ab0*/  MUFU.EX2 R193, R193 ;  /* 0x000000c100c17308 */ /* 0x000ee20000000800 */
[----:B-1----:R-:W-:-:S07]  /*8ac0*/  FADD.FTZ R174, R210, R169 ;  /* 0x000000a9d2ae7221 */ /* 0x002fce0000010000 */
        /* <DEDUP_REMOVED lines=11> */
[----:B-1----:R-:W-:Y:S01]  /*8b80*/  FADD.FTZ R161, R189, R162 ;  /* 0x000000a2bda17221 */ /* 0x002fe20000010000 */
        /* <DEDUP_REMOVED lines=26> */
[----:B--2---:R-:W-:Y:S01]  /*8d30*/  FADD.FTZ R20, R170, R5 ;  /* 0x00000005aa147221 */ /* 0x004fe20000010000 */
[----:B------:R-:W-:-:S05]  /*8d40*/  MOV R5, UR60 ;  /* 0x0000003c00057c02 */ /* 0x000fca0008000f00 */
[----:B------:R-:W-:Y:S01]  /*8d50*/  @P1 VIADD R5, R5, 0x38840 ;  /* 0x0003884005051836 */ /* 0x000fe20000000000 */
[----:B------:R-:W2:Y:S01]  /*8d60*/  MUFU.EX2 R167, R167 ;  /* 0x000000a700a77308 */ /* 0x000ea20000000800 */
[----:B---3--:R-:W-:-:S03]  /*8d70*/  FADD.FTZ R154, R196, R161 ;  /* 0x000000a1c49a7221 */ /* 0x008fc60000010000 */
[----:B----4-:R-:W-:-:S04]  /*8d80*/  @P1 PRMT R5, R225, 0x654, R5 ;  /* 0x00000654e1051816 */ /* 0x010fc80000000005 */
[----:B------:R-:W3:Y:S01]  /*8d90*/  MUFU.EX2 R160, R160 ;  /* 0x000000a000a07308 */ /* 0x000ee20000000800 */
[----:B-1----:R-:W-:Y:S01]  /*8da0*/  FADD.FTZ R161, R197, R20 ;  /* 0x00000014c5a17221 */ /* 0x002fe20000010000 */
[----:B------:R1:W-:Y:S06]  /*8db0*/  @P1 SYNCS.ARRIVE.TRANS64.RED.A1T0 RZ, [R5+URZ], RZ ;  /* 0x000000ff05ff19a7 */ /* 0x0003ec000810043f */
[----:B------:R-:W4:Y:S01]  /*8dc0*/  MUFU.EX2 R198, R198 ;  /* 0x000000c600c67308 */ /* 0x000f220000000800 */
[----:B--2---:R-:W-:-:S07]  /*8dd0*/  FADD.FTZ R163, R167, R154 ;  /* 0x0000009aa7a37221 */ /* 0x004fce0000010000 */
[----:B------:R-:W2:Y:S01]  /*8de0*/  MUFU.EX2 R199, R199 ;  /* 0x000000c700c77308 */ /* 0x000ea20000000800 */
[----:B---3--:R-:W-:-:S07]  /*8df0*/  FADD.FTZ R20, R160, R161 ;  /* 0x000000a1a0147221 */ /* 0x008fce0000010000 */
[----:B------:R-:W1:Y:S01]  /*8e00*/  MUFU.EX2 R165, R165 ;  /* 0x000000a500a57308 */ /* 0x000e620000000800 */
[----:B----4-:R-:W-:-:S07]  /*8e10*/  FADD.FTZ R154, R198, R163 ;  /* 0x000000a3c69a7221 */ /* 0x010fce0000010000 */
[----:B------:R-:W3:Y:S01]  /*8e20*/  MUFU.EX2 R162, R162 ;  /* 0x000000a200a27308 */ /* 0x000ee20000000800 */
[----:B--2---:R-:W-:-:S07]  /*8e30*/  FADD.FTZ R161, R199, R20 ;  /* 0x00000014c7a17221 */ /* 0x004fce0000010000 */
[----:B------:R-:W2:Y:S01]  /*8e40*/  MUFU.EX2 R192, R192 ;  /* 0x000000c000c07308 */ /* 0x000ea20000000800 */
[----:B-1----:R-:W-:-:S07]  /*8e50*/  FADD.FTZ R5, R165, R154 ;  /* 0x0000009aa5057221 */ /* 0x002fce0000010000 */
[----:B------:R-:W1:Y:S01]  /*8e60*/  MUFU.EX2 R152, R152 ;  /* 0x0000009800987308 */ /* 0x000e620000000800 */
[----:B---3--:R-:W-:-:S07]  /*8e70*/  FADD.FTZ R161, R162, R161 ;  /* 0x000000a1a2a17221 */ /* 0x008fce0000010000 */
        /* <DEDUP_REMOVED lines=11> */
[----:B---3--:R-:W-:Y:S01]  /*8f30*/  FADD.FTZ R154, R195, R154 ;  /* 0x0000009ac39a7221 */ /* 0x008fe20000010000 */
[----:B--2---:R-:W-:-:S03]  /*8f40*/  FADD.FTZ R20, R183, R20 ;  /* 0x00000014b7147221 */ /* 0x004fc60000010000 */
[----:B-1----:R-:W-:Y:S01]  /*8f50*/  FADD.FTZ R5, R155, R154 ;  /* 0x0000009a9b057221 */ /* 0x002fe20000010000 */
[----:B------:R-:W-:Y:S06]  /*8f60*/  @!P0 BRA `(.L_x_147) ;  /* 0x0000000000048947 */ /* 0x000fec0003800000 */
[----:B------:R-:W-:Y:S01]  /*8f70*/  BPT.TRAP 0x1 ;  /* 0x000000040000795c */ /* 0x000fe20000300000 */
.L_x_147:
[----:B------:R-:W2:Y:S01]  /*8f80*/  LDL R156, [R1] ;  /* 0x00000000019c7983 */ /* 0x000ea20000100800 */
[----:B------:R-:W-:Y:S01]  /*8f90*/  ISETP.NE.AND P1, PT, R22, RZ, PT ;  /* 0x000000ff1600720c */ /* 0x000fe20003f25270 */
[----:B------:R-:W-:Y:S01]  /*8fa0*/  IMAD.U32 R154, RZ, RZ, UR4 ;  /* 0x00000004ff9a7e24 */ /* 0x000fe2000f8e00ff */
[----:B------:R-:W-:Y:S01]  /*8fb0*/  R2UR UR6, R224 ;  /* 0x00000000e00672ca */ /* 0x000fe200000e0000 */
[----:B------:R-:W-:Y:S01]  /*8fc0*/  UMOV UR39, UR38 ;  /* 0x0000002600277c82 */ /* 0x000fe20008000000 */
[----:B------:R-:W-:Y:S01]  /*8fd0*/  R2UR UR61, R19 ;  /* 0x00000000133d72ca */ /* 0x000fe200000e0000 */
[----:B------:R-:W-:Y:S01]  /*8fe0*/  IMAD.MOV.U32 R223, RZ, RZ, R4 ;  /* 0x000000ffffdf7224 */ /* 0x000fe200078e0004 */
[----:B------:R-:W-:Y:S02]  /*8ff0*/  F2FP.BF16.F32.PACK_AB R210, R193, R210 ;  /* 0x000000d2c1d2723e */ /* 0x000fe400000010ff */
[----:B------:R-:W-:Y:S02]  /*9000*/  F2FP.BF16.F32.PACK_AB R208, R208, R157 ;  /* 0x0000009dd0d0723e */ /* 0x000fe400000010ff */
[----:B------:R-:W-:-:S02]  /*9010*/  F2FP.BF16.F32.PACK_AB R209, R158, R209 ;  /* 0x000000d19ed1723e */ /* 0x000fc400000010ff */
[----:B------:R-:W-:Y:S01]  /*9020*/  F2FP.BF16.F32.PACK_AB R211, R164, R211 ;  /* 0x000000d3a4d3723e */ /* 0x000fe200000010ff */
[----:B------:R-:W-:Y:S01]  /*9030*/  @P1 VIADD R154, R154, 0x38860 ;  /* 0x000388609a9a1836 */ /* 0x000fe20000000000 */
[----:B------:R-:W-:Y:S01]  /*9040*/  F2FP.BF16.F32.PACK_AB R204, R189, R204 ;  /* 0x000000ccbdcc723e */ /* 0x000fe200000010ff */
[----:B------:R-:W-:Y:S01]  /*9050*/  UIADD3 UR4, UR6, -0x1, URZ ;  /* 0xffffffff06047890 */ /* 0x000fe2000fffe03f */
[----:B------:R-:W-:Y:S02]  /*9060*/  F2FP.BF16.F32.PACK_AB R205, R166, R205 ;  /* 0x000000cda6cd723e */ /* 0x000fe400000010ff */
[----:B------:R-:W-:Y:S02]  /*9070*/  F2FP.BF16.F32.PACK_AB R206, R181, R206 ;  /* 0x000000ceb5ce723e */ /* 0x000fe400000010ff */
[----:B------:R-:W-:Y:S01]  /*9080*/  F2FP.BF16.F32.PACK_AB R207, R172, R207 ;  /* 0x000000cfaccf723e */ /* 0x000fe200000010ff */
[----:B------:R-:W-:Y:S01]  /*9090*/  IMAD.U32 R224, RZ, RZ, UR4 ;  /* 0x00000004ffe07e24 */ /* 0x000fe2000f8e00ff */
[----:B------:R-:W-:-:S02]  /*90a0*/  F2FP.BF16.F32.PACK_AB R200, R175, R200 ;  /* 0x000000c8afc8723e */ /* 0x000fc400000010ff */
[----:B------:R-:W-:Y:S02]  /*90b0*/  F2FP.BF16.F32.PACK_AB R201, R168, R201 ;  /* 0x000000c9a8c9723e */ /* 0x000fe400000010ff */
[----:B------:R-:W-:Y:S02]  /*90c0*/  F2FP.BF16.F32.PACK_AB R202, R173, R202 ;  /* 0x000000caadca723e */ /* 0x000fe400000010ff */
[----:B------:R-:W-:Y:S02]  /*90d0*/  F2FP.BF16.F32.PACK_AB R203, R170, R203 ;  /* 0x000000cbaacb723e */ /* 0x000fe400000010ff */
[----:B------:R-:W-:Y:S02]  /*90e0*/  F2FP.BF16.F32.PACK_AB R196, R167, R196 ;  /* 0x000000c4a7c4723e */ /* 0x000fe400000010ff */
[----:B------:R-:W-:Y:S02]  /*90f0*/  F2FP.BF16.F32.PACK_AB R197, R160, R197 ;  /* 0x000000c5a0c5723e */ /* 0x000fe400000010ff */
[----:B------:R-:W-:-:S02]  /*9100*/  F2FP.BF16.F32.PACK_AB R198, R165, R198 ;  /* 0x000000c6a5c6723e */ /* 0x000fc400000010ff */
[----:B------:R-:W-:Y:S02]  /*9110*/  F2FP.BF16.F32.PACK_AB R199, R162, R199 ;  /* 0x000000c7a2c7723e */ /* 0x000fe400000010ff */
[----:B------:R-:W-:Y:S02]  /*9120*/  F2FP.BF16.F32.PACK_AB R192, R159, R192 ;  /* 0x000000c09fc0723e */ /* 0x000fe400000010ff */
[----:B------:R-:W-:Y:S02]  /*9130*/  F2FP.BF16.F32.PACK_AB R193, R153, R152 ;  /* 0x0000009899c1723e */ /* 0x000fe400000010ff */
[----:B------:R-:W-:Y:S02]  /*9140*/  F2FP.BF16.F32.PACK_AB R194, R183, R194 ;  /* 0x000000c2b7c2723e */ /* 0x000fe400000010ff */
[----:B------:R-:W-:Y:S02]  /*9150*/  F2FP.BF16.F32.PACK_AB R195, R155, R195 ;  /* 0x000000c39bc3723e */ /* 0x000fe400000010ff */
[----:B------:R-:W-:-:S02]  /*9160*/  MOV R222, R3 ;  /* 0x0000000300de7202 */ /* 0x000fc40000000f00 */
[----:B--2---:R-:W-:-:S04]  /*9170*/  @P1 PRMT R154, R156, 0x654, R154 ;  /* 0x000006549c9a1816 */ /* 0x004fc8000000009a */
[----:B------:R1:W-:Y:S01]  /*9180*/  @P1 SYNCS.ARRIVE.TRANS64.RED.A1T0 RZ, [R154+URZ], RZ ;  /* 0x000000ff9aff19a7 */ /* 0x0003e2000810043f */
[----:B------:R-:W-:-:S13]  /*9190*/  ISETP.LT.AND P1, PT, RZ, UR6, PT ;  /* 0x00000006ff007c0c */ /* 0x000fda000bf21270 */
[----:B-1----:R-:W-:Y:S05]  /*91a0*/  @P1 BRA `(.L_x_148) ;  /* 0xffffffc400081947 */ /* 0x002fea000383ffff */
.L_x_137:
        /* <DEDUP_REMOVED lines=131> */
.L_x_149:
        /* <DEDUP_REMOVED lines=8> */
.L_x_150:
[----:B--2---:R-:W-:Y:S05]  /*9a60*/  @P1 BRA `(.L_x_151) ;  /* 0x0000000000081947 */ /* 0x004fea0003800000 */
[----:B------:R-:W2:Y:S02]  /*9a70*/  SYNCS.PHASECHK.TRANS64.TRYWAIT P1, [UR8+0x38850], R0 ;  /* 0x03885000ff0075a7 */ /* 0x000ea40008020148 */
[----:B--2---:R-:W-:Y:S05]  /*9a80*/  @!P1 BRA `(.L_x_152) ;  /* 0x0000005800309947 */ /* 0x004fea0003800000 */
.L_x_151:
[----:B------:R-:W-:Y:S01]  /*9a90*/  R2UR UR4, R18 ;  /* 0x00000000120472ca */ /* 0x000fe200000e0000 */
[----:B------:R-:W-:Y:S01]  /*9aa0*/  WARPGROUP.ARRIVE ;  /* 0x00000000000079c5 */ /* 0x000fe20000000000 */
[----:B------:R-:W-:Y:S01]  /*9ab0*/  UMOV UR7, 0x40000040 ;  /* 0x4000004000077882 */ /* 0x000fe20000000000 */
[----:B--2---:R-:W2:Y:S04]  /*9ac0*/  SHFL.BFLY PT, R7, R20, 0x2, 0x1f ;  /* 0x0c401f0014077f89 */ /* 0x004ea800000e0000 */
[----:B-1----:R-:W1:Y:S06]  /*9ad0*/  SHFL.BFLY PT, R0, R5, 0x2, 0x1f ;  /* 0x0c401f0005007f89 */ /* 0x002e6c00000e0000 */
[----:B------:R-:W-:-:S04]  /*9ae0*/  UIADD3 UR4, UR4, 0x400, URZ ;  /* 0x0000040004047890 */ /* 0x000fc8000fffe03f */
[----:B------:R-:W-:-:S04]  /*9af0*/  USHF.R.U32.HI UR4, URZ, 0x4, UR4 ;  /* 0x000000043f047899 */ /* 0x000fc80008011604 */
[----:B------:R-:W-:-:S04]  /*9b00*/  ULOP3.LUT UR4, UR4, 0x3fff, URZ, 0xc0, !UPT ;  /* 0x00003fff04047892 */ /* 0x000fc8000f8ec03f */
[----:B------:R-:W-:Y:S01]  /*9b10*/  ULOP3.LUT UR4, UR4, 0x2800000, URZ, 0xfc, !UPT ;  /* 0x0280000004047892 */ /* 0x000fe2000f8efc3f */
[----:B--2---:R-:W-:Y:S01]  /*9b20*/  FADD.FTZ R7, R7, R20 ;  /* 0x0000001407077221 */ /* 0x004fe20000010000 */
[----:B------:R-:W-:Y:S02]  /*9b30*/  MOV R20, RZ ;  /* 0x000000ff00147202 */ /* 0x000fe40000000f00 */
[----:B------:R-:W-:Y:S01]  /*9b40*/  UIMAD UR4, UR38, 0xa00, UR4 ;  /* 0x00000a00260478a4 */ /* 0x000fe2000f8e0204 */
[----:B-1----:R-:W-:Y:S01]  /*9b50*/  FADD.FTZ R2, R0, R5 ;  /* 0x0000000500027221 */ /* 0x002fe20000010000 */
[----:B------:R-:W-:Y:S01]  /*9b60*/  IMAD.U32 R5, RZ, RZ, UR5 ;  /* 0x00000005ff057e24 */ /* 0x000fe2000f8e00ff */
[----:B------:R-:W1:Y:S04]  /*9b70*/  SHFL.BFLY PT, R0, R7, 0x1, 0x1f ;  /* 0x0c201f0007007f89 */ /* 0x000e6800000e0000 */
[----:B------:R-:W-:Y:S01]  /*9b80*/  UMOV UR6, UR4 ;  /* 0x0000000400067c82 */ /* 0x000fe20008000000 */
[----:B------:R-:W2:Y:S01]  /*9b90*/  SHFL.BFLY PT, R9, R2, 0x1, 0x1f ;  /* 0x0c201f0002097f89 */ /* 0x000ea200000e0000 */
[----:B------:R-:W-:Y:S01]  /*9ba0*/  HGMMA.64x256x16.F32.BF16 R24, R208, gdesc[UR4].tnspB, R24, gsb0 ;  /* 0x43e00004d0187df0 */ /* 0x000fe20008001818 */
[----:B------:R-:W-:Y:S01]  /*9bb0*/  UIADD3 UR6, UR4, 0x80, URZ ;  /* 0x0000008004067890 */ /* 0x000fe2000fffe03f */
[----:B------:R-:W-:Y:S01]  /*9bc0*/  UMOV UR7, 0x40000040 ;  /* 0x4000004000077882 */ /* 0x000fe20000000000 */
[----:B-1----:R-:W-:Y:S01]  /*9bd0*/  FADD.FTZ R10, R7, R0 ;  /* 0x00000000070a7221 */ /* 0x002fe20000010000 */
[----:B------:R-:W-:-:S02]  /*9be0*/  IMAD.U32 R7, RZ, RZ, UR5 ;  /* 0x00000005ff077e24 */ /* 0x000fc4000f8e00ff */
[----:B------:R-:W-:Y:S02]  /*9bf0*/  IMAD.MOV.U32 R0, RZ, RZ, -0x800000 ;  /* 0xff800000ff007424 */ /* 0x000fe400078e00ff */
[----:B--2---:R-:W-:Y:S01]  /*9c00*/  FADD.FTZ R11, R2, R9 ;  /* 0x00000009020b7221 */ /* 0x004fe20000010000 */
[----:B------:R-:W-:Y:S01]  /*9c10*/  FSETP.NE.FTZ.AND P1, PT, R10, RZ, PT ;  /* 0x000000ff0a00720b */ /* 0x000fe20003f35000 */
[----:B------:R-:W-:Y:S01]  /*9c20*/  IMAD.MOV.U32 R9, RZ, RZ, RZ ;  /* 0x000000ffff097224 */ /* 0x000fe200078e00ff */
[----:B------:R-:W-:Y:S02]  /*9c30*/  MOV R2, 0xff800000 ;  /* 0xff80000000027802 */ /* 0x000fe40000000f00 */
[----:B------:R-:W-:-:S09]  /*9c40*/  FSETP.NE.FTZ.AND P2, PT, R11, RZ, PT ;  /* 0x000000ff0b00720b */ /* 0x000fd20003f55000 */
[----:B------:R-:W1:Y:S01]  /*9c50*/  @P1 MUFU.LG2 R6, R10 ;  /* 0x0000000a00061308 */ /* 0x000e620000000c00 */
[----:B------:R-:W-:-:S03]  /*9c60*/  @P1 FMUL.FTZ R5, R5, 0.69314718246459960938 ;  /* 0x3f31721805051820 */ /* 0x000fc60000410000 */
[----:B------:R-:W-:-:S04]  /*9c70*/  @P2 FMUL.FTZ R7, R7, 0.69314718246459960938 ;  /* 0x3f31721807072820 */ /* 0x000fc80000410000 */
[----:B------:R-:W2:Y:S08]  /*9c80*/  @P2 MUFU.LG2 R8, R11 ;  /* 0x0000000b00082308 */ /* 0x000eb00000000c00 */
[----:B------:R3:W4:Y:S01]  /*9c90*/  @P1 MUFU.RCP R20, R10 ;  /* 0x0000000a00141308 */ /* 0x0007220000001000 */
[----:B-1----:R-:W-:-:S04]  /*9ca0*/  @P1 FMUL.FTZ R6, R6, 0.69314718246459960938 ;  /* 0x3f31721806061820 */ /* 0x002fc80000410000 */
[----:B------:R-:W-:-:S03]  /*9cb0*/  @P1 FFMA.FTZ R2, R5, R4, R6 ;  /* 0x0000000405021223 */ /* 0x000fc60000010006 */
[----:B------:R3:W1:Y:S01]  /*9cc0*/  @P2 MUFU.RCP R9, R11 ;  /* 0x0000000b00092308 */ /* 0x0006620000001000 */
[----:B--2---:R-:W-:-:S04]  /*9cd0*/  @P2 FMUL.FTZ R8, R8, 0.69314718246459960938 ;  /* 0x3f31721808082820 */ /* 0x004fc80000410000 */
[----:B------:R-:W-:Y:S01]  /*9ce0*/  @P2 FFMA.FTZ R0, R7, R3, R8 ;  /* 0x0000000307002223 */ /* 0x000fe20000010008 */
[----:B------:R-:W-:Y:S02]  /*9cf0*/  WARPGROUP.DEPBAR.LE gsb0, 0x0 ;  /* 0x00008000000079c5 */ /* 0x000fe40000010000 */
[----:B------:R-:W-:-:S06]  /*9d00*/  WARPGROUP.ARRIVE ;  /* 0x00000000000079c5 */ /* 0x000fcc0000000000 */
        /* <DEDUP_REMOVED lines=9> */
[----:B------:R-:W-:Y:S01]  /*9da0*/  UIADD3 UR4, UR4, 0x200, URZ ;  /* 0x0000020004047890 */ /* 0x000fe2000fffe03f */
[----:B------:R-:W-:Y:S02]  /*9db0*/  WARPGROUP.DEPBAR.LE gsb0, 0x0 ;  /* 0x00008000000079c5 */ /* 0x000fe40000010000 */
[----:B------:R-:W-:-:S15]  /*9dc0*/  WARPGROUP.ARRIVE ;  /* 0x00000000000079c5 */ /* 0x000fde0000000000 */
[----:B------:R-:W-:-:S07]  /*9dd0*/  NOP ;  /* 0x0000000000007918 */ /* 0x000fce0000000000 */
[----:B------:R-:W-:Y:S01]  /*9de0*/  HGMMA.64x256x16.F32.BF16 R24, R196, gdesc[UR4].tnspB, R24, gsb0 ;  /* 0x43e00004c4187df0 */ /* 0x000fe20008001818 */
[----:B------:R-:W-:Y:S01]  /*9df0*/  UMOV UR6, UR4 ;  /* 0x0000000400067c82 */ /* 0x000fe20008000000 */
[----:B------:R-:W-:Y:S01]  /*9e00*/  UMOV UR7, 0x40000040 ;  /* 0x4000004000077882 */ /* 0x000fe20000000000 */
[----:B------:R-:W-:Y:S02]  /*9e10*/  WARPGROUP.DEPBAR.LE gsb0, 0x0 ;  /* 0x00008000000079c5 */ /* 0x000fe40000010000 */
[----:B------:R-:W-:-:S15]  /*9e20*/  WARPGROUP.ARRIVE ;  /* 0x00000000000079c5 */ /* 0x000fde0000000000 */
[----:B------:R-:W-:-:S08]  /*9e30*/  NOP ;  /* 0x0000000000007918 */ /* 0x000fd00000000000 */
[----:B------:R-:W-:Y:S03]  /*9e40*/  HGMMA.64x256x16.F32.BF16 R24, R192, gdesc[UR4].tnspB, R24, gsb0 ;  /* 0x43e00004c0187df0 */ /* 0x000fe60008001818 */
[----:B------:R-:W-:Y:S02]  /*9e50*/  WARPGROUP.DEPBAR.LE gsb0, 0x0 ;  /* 0x00008000000079c5 */ /* 0x000fe40000010000 */
[----:B-1-34-:R-:W-:Y:S05]  /*9e60*/  @!P0 BRA `(.L_x_153) ;  /* 0x0000000000048947 */ /* 0x01afea0003800000 */
[----:B------:R-:W-:Y:S01]  /*9e70*/  BPT.TRAP 0x1 ;  /* 0x000000040000795c */ /* 0x000fe20000300000 */
.L_x_153:
[----:B------:R-:W2:Y:S01]  /*9e80*/  LDL R21, [R1] ;  /* 0x0000000001157983 */ /* 0x000ea20000100800 */
[----:B------:R-:W-:Y:S01]  /*9e90*/  ISETP.NE.AND P0, PT, R22, RZ, PT ;  /* 0x000000ff1600720c */ /* 0x000fe20003f05270 */
        /* <DEDUP_REMOVED lines=64> */
[----:B------:R-:W-:Y:S01]  /*a2a0*/  IMAD.U32 R20, RZ, RZ, UR8 ;  /* 0x00000008ff147e24 */ /* 0x000fe2000f8e00ff */
[----:B------:R-:W-:Y:S01]  /*a2b0*/  IADD3 R29, P4, R16, 0x60, RZ ;  /* 0x00000060101d7810 */ /* 0x000fe20007f9e0ff */
[-C--:B------:R-:W-:Y:S01]  /*a2c0*/  FMUL.FTZ R156, R35, R9.reuse ;  /* 0x00000009239c7220 */ /* 0x080fe20000410000 */
[----:B------:R-:W-:Y:S01]  /*a2d0*/  R2UR UR5, R216 ;  /* 0x00000000d80572ca */ /* 0x000fe200000e0000 */
[----:B------:R-:W-:Y:S01]  /*a2e0*/  @P0 VIADD R20, R20, 0x38860 ;  /* 0x0003886014140836 */ /* 0x000fe20000000000 */
[----:B------:R-:W-:Y:S01]  /*a2f0*/  LOP3.LUT R28, R29, 0x380, RZ, 0xc0, !PT ;  /* 0x000003801d1c7812 */ /* 0x000fe200078ec0ff */
[-C--:B------:R-:W-:Y:S01]  /*a300*/  FMUL.FTZ R25, R39, R9.reuse ;  /* 0x0000000927197220 */ /* 0x080fe20000410000 */
[----:B------:R-:W-:Y:S01]  /*a310*/  IADD3 R35, P6, R16, 0x4020, RZ ;  /* 0x0000402010237810 */ /* 0x000fe20007fde0ff */
[-C--:B------:R-:W-:Y:S01]  /*a320*/  FMUL.FTZ R49, R27, R9.reuse ;  /* 0x000000091b317220 */ /* 0x080fe20000410000 */
[----:B------:R-:W-:Y:S01]  /*a330*/  SHF.R.U64 R28, R28, 0x3, RZ ;  /* 0x000000031c1c7819 */ /* 0x000fe200000012ff */
[-C--:B------:R-:W-:Y:S01]  /*a340*/  FMUL.FTZ R56, R26, R9.reuse ;  /* 0x000000091a387220 */ /* 0x080fe20000410000 */
[----:B------:R-:W-:Y:S01]  /*a350*/  R2UR UR6, R215 ;  /* 0x00000000d70672ca */ /* 0x000fe200000e0000 */
[----:B------:R-:W-:Y:S01]  /*a360*/  FMUL.FTZ R53, R31, R9 ;  /* 0x000000091f357220 */ /* 0x000fe20000410000 */
[----:B------:R-:W-:Y:S01]  /*a370*/  LOP3.LUT R28, R28, R29, RZ, 0x3c, !PT ;  /* 0x0000001d1c1c7212 */ /* 0x000fe200078e3cff */
[-C--:B------:R-:W-:Y:S01]  /*a380*/  FMUL.FTZ R164, R30, R9.reuse ;  /* 0x000000091ea47220 */ /* 0x080fe20000410000 */
[----:B------:R-:W-:Y:S01]  /*a390*/  IADD3 R39, P5, R16, 0x4040, RZ ;  /* 0x0000404010277810 */ /* 0x000fe20007fbe0ff */
        /* <DEDUP_REMOVED lines=58> */
[--C-:B------:R-:W-:Y:S01]  /*a740*/  IMAD.X R29, RZ, RZ, R17.reuse, P4 ;  /* 0x000000ffff1d7224 */ /* 0x100fe200020e0611 */
[C---:B------:R-:W-:Y:S01]  /*a750*/  IADD3 R9, P4, R16.reuse, 0x8040, RZ ;  /* 0x0000804010097810 */ /* 0x040fe20007f9e0ff */
[----:B------:R-:W-:Y:S01]  /*a760*/  UIADD3 UR34, -UR5, URZ, URZ ;  /* 0x0000003f05227290 */ /* 0x000fe2000fffe13f */
[----:B------:R-:W-:Y:S01]  /*a770*/  LOP3.LUT R34, R35, 0x380, RZ, 0xc0, !PT ;  /* 0x0000038023227812 */ /* 0x000fe200078ec0ff */
[----:B------:R-:W-:Y:S01]  /*a780*/  ULDC UR4, c[0x0][0xda8] ;  /* 0x00036a0000047ab9 */ /* 0x000fe20000000800 */
[C---:B------:R-:W-:Y:S01]  /*a790*/  IADD3 R31, P3, R16.reuse, 0x4000, RZ ;  /* 0x00004000101f7810 */ /* 0x040fe20007f7e0ff */
[----:B------:R-:W-:Y:S01]  /*a7a0*/  UIMAD UR34, UR4, UR34, UR6 ;  /* 0x00000022042272a4 */ /* 0x000fe2000f8e0206 */
[----:B------:R-:W-:Y:S01]  /*a7b0*/  LOP3.LUT R38, R39, 0x380, RZ, 0xc0, !PT ;  /* 0x0000038027267812 */ /* 0x000fe200078ec0ff */
[----:B------:R-:W-:Y:S01]  /*a7c0*/  UIADD3 UR35, -UR36, URZ, URZ ;  /* 0x0000003f24237290 */ /* 0x000fe2000fffe13f */
[----:B------:R-:W-:Y:S01]  /*a7d0*/  LOP3.LUT R55, R16, 0x380, RZ, 0xc0, !PT ;  /* 0x0000038010377812 */ /* 0x000fe200078ec0ff */
[----:B------:R-:W-:Y:S01]  /*a7e0*/  ULDC UR4, c[0x0][0xdb4] ;  /* 0x00036d0000047ab9 */ /* 0x000fe20000000800 */
[----:B------:R-:W-:Y:S01]  /*a7f0*/  LOP3.LUT R48, R9, 0x380, RZ, 0xc0, !PT ;  /* 0x0000038009307812 */ /* 0x000fe200078ec0ff */
[----:B------:R-:W-:Y:S01]  /*a800*/  USHF.L.U32 UR34, UR34, 0x7, URZ ;  /* 0x0000000722227899 */ /* 0x000fe2000800063f */
[----:B------:R-:W-:Y:S01]  /*a810*/  SHF.R.U64 R34, R34, 0x3, RZ ;  /* 0x0000000322227819 */ /* 0x000fe200000012ff */
[----:B------:R-:W-:Y:S01]  /*a820*/  UIMAD UR35, UR4, UR35, UR5 ;  /* 0x00000023042372a4 */ /* 0x000fe2000f8e0205 */
[----:B------:R-:W-:Y:S01]  /*a830*/  LOP3.LUT R30, R31, 0x380, RZ, 0xc0, !PT ;  /* 0x000003801f1e7812 */ /* 0x000fe200078ec0ff */
[----:B------:R-:W-:Y:S01]  /*a840*/  ULDC.64 UR8, c[0x0][0xb70] ;  /* 0x0002dc0000087ab9 */ /* 0x000fe20000000a00 */
[----:B------:R-:W-:Y:S01]  /*a850*/  SHF.R.U64 R38, R38, 0x3, RZ ;  /* 0x0000000326267819 */ /* 0x000fe200000012ff */
[----:B------:R-:W-:Y:S01]  /*a860*/  USHF.R.S32.HI UR4, URZ, 0x1f, UR35 ;  /* 0x0000001f3f047899 */ /* 0x000fe20008011423 */
[----:B------:R-:W-:Y:S01]  /*a870*/  SHF.R.U64 R55, R55, 0x3, RZ ;  /* 0x0000000337377819 */ /* 0x000fe200000012ff */
[----:B------:R-:W-:Y:S01]  /*a880*/  ULDC UR7, c[0x0][0xa88] ;  /* 0x0002a20000077ab9 */ /* 0x000fe20000000800 */
[----:B------:R-:W-:Y:S01]  /*a890*/  SHF.R.U64 R48, R48, 0x3, RZ ;  /* 0x0000000330307819 */ /* 0x000fe200000012ff */
[----:B------:R-:W-:Y:S01]  /*a8a0*/  UIMAD UR6, UR4, UR8, URZ ;  /* 0x00000008040672a4 */ /* 0x000fe2000f8e023f */
[----:B------:R-:W-:Y:S01]  /*a8b0*/  LOP3.LUT R34, R34, R35, RZ, 0x3c, !PT ;  /* 0x0000002322227212 */ /* 0x000fe200078e3cff */
[----:B------:R-:W-:Y:S01]  /*a8c0*/  UIMAD.WIDE.U32 UR4, UR35, UR8, URZ ;  /* 0x00000008230472a5 */ /* 0x000fe2000f8e003f */
[----:B------:R-:W-:Y:S01]  /*a8d0*/  SHF.R.U64 R30, R30, 0x3, RZ ;  /* 0x000000031e1e7819 */ /* 0x000fe200000012ff */
[----:B------:R-:W-:Y:S01]  /*a8e0*/  UIMAD UR6, UR35, UR9, UR6 ;  /* 0x00000009230672a4 */ /* 0x000fe2000f8e0206 */
[----:B------:R-:W-:Y:S01]  /*a8f0*/  LOP3.LUT R38, R38, R39, RZ, 0x3c, !PT ;  /* 0x0000002726267212 */ /* 0x000fe200078e3cff */
[----:B------:R-:W-:Y:S01]  /*a900*/  ULDC.64 UR12, c[0x0][0x208] ;  /* 0x00008200000c7ab9 */ /* 0x000fe20000000a00 */
[----:B------:R-:W-:Y:S01]  /*a910*/  IADD3.X R35, RZ, R17, RZ, P6, !PT ;  /* 0x00000011ff237210 */ /* 0x000fe200037fe4ff */
[----:B------:R-:W-:Y:S01]  /*a920*/  UIADD3 UR6, UR5, UR6, URZ ;  /* 0x0000000605067290 */ /* 0x000fe2000fffe03f */
[----:B------:R-:W-:Y:S01]  /*a930*/  LOP3.LUT R54, R55, R16, RZ, 0x3c, !PT ;  /* 0x0000001037367212 */ /* 0x000fe200078e3cff */
[----:B------:R-:W-:Y:S01]  /*a940*/  IMAD.MOV.U32 R55, RZ, RZ, R17 ;  /* 0x000000ffff377224 */ /* 0x000fe200078e0011 */
[----:B------:R-:W-:-:S02]  /*a950*/  IADD3 R39, P6, R16, 0xc000, RZ ;  /* 0x0000c00010277810 */ /* 0x000fc40007fde0ff */
[----:B------:R-:W-:Y:S02]  /*a960*/  IADD3 R43, P2, R16, 0x4060, RZ ;  /* 0x00004060102b7810 */ /* 0x000fe40007f5e0ff */
[----:B------:R-:W-:Y:S02]  /*a970*/  LOP3.LUT R48, R48, R9, RZ, 0x3c, !PT ;  /* 0x0000000930307212 */ /* 0x000fe400078e3cff */
[----:B------:R-:W-:Y:S01]  /*a980*/  LOP3.LUT R30, R30, R31, RZ, 0x3c, !PT ;  /* 0x0000001f1e1e7212 */ /* 0x000fe200078e3cff */
[----:B------:R-:W-:Y:S01]  /*a990*/  IMAD.X R31, RZ, RZ, R17, P3 ;  /* 0x000000ffff1f7224 */ /* 0x000fe200018e0611 */
[----:B------:R-:W-:Y:S02]  /*a9a0*/  LOP3.LUT R52, R39, 0x380, RZ, 0xc0, !PT ;  /* 0x0000038027347812 */ /* 0x000fe400078ec0ff */
[----:B------:R-:W-:Y:S02]  /*a9b0*/  LOP3.LUT R42, R43, 0x380, RZ, 0xc0, !PT ;  /* 0x000003802b2a7812 */ /* 0x000fe400078ec0ff */
[----:B------:R-:W-:-:S02]  /*a9c0*/  MOV R55, R54 ;  /* 0x0000003600377202 */ /* 0x000fc40000000f00 */
[----:B------:R-:W-:Y:S02]  /*a9d0*/  F2FP.BF16.F32.PACK_AB R6, R6, R7 ;  /* 0x000000070606723e */ /* 0x000fe400000010ff */
[----:B------:R-:W-:Y:S02]  /*a9e0*/  F2FP.BF16.F32.PACK_AB R7, R53, R164 ;  /* 0x000000a43507723e */ /* 0x000fe400000010ff */
[----:B------:R-:W-:Y:S02]  /*a9f0*/  MOV R164, R28 ;  /* 0x0000001c00a47202 */ /* 0x000fe40000000f00 */
[----:B------:R-:W-:Y:S01]  /*aa00*/  SHF.R.U64 R52, R52, 0x3, RZ ;  /* 0x0000000334347819 */ /* 0x000fe200000012ff */
[----:B------:R-:W1:Y:S01]  /*aa10*/  LDC.64 R28, c[0x0][0xb78] ;  /* 0x0002de00ff1c7b82 */ /* 0x000e620000000a00 */
[----:B------:R-:W-:Y:S02]  /*aa20*/  SHF.R.U64 R42, R42, 0x3, RZ ;  /* 0x000000032a2a7819 */ /* 0x000fe400000012ff */
[----:B------:R-:W-:-:S02]  /*aa30*/  MOV R30, R30 ;  /* 0x0000001e001e7202 */ /* 0x000fc40000000f00 */
[----:B------:R-:W-:Y:S02]  /*aa40*/  IADD3 R31, R219, UR34, RZ ;  /* 0x00000022db1f7c10 */ /* 0x000fe4000fffe0ff */
[----:B------:R-:W-:Y:S02]  /*aa50*/  F2FP.BF16.F32.PACK_AB R4, R4, R5 ;  /* 0x000000050404723e */ /* 0x000fe400000010ff */
[----:B------:R-:W-:Y:S02]  /*aa60*/  IADD3 R51, P3, R16, 0x8060, RZ ;  /* 0x0000806010337810 */ /* 0x000fe40007f7e0ff */
[----:B------:R-:W-:Y:S01]  /*aa70*/  LOP3.LUT R52, R52, R39, RZ, 0x3c, !PT ;  /* 0x0000002734347212 */ /* 0x000fe200078e3cff */
[--C-:B------:R-:W-:Y:S01]  /*aa80*/  IMAD.X R39, RZ, RZ, R17.reuse, P5 ;  /* 0x000000ffff277224 */ /* 0x100fe200028e0611 */
[----:B------:R-:W-:Y:S01]  /*aa90*/  F2FP.BF16.F32.PACK_AB R5, R49, R56 ;  /* 0x000000383105723e */ /* 0x000fe200000010ff */
[--C-:B------:R-:W-:Y:S01]  /*aaa0*/  IMAD.X R49, RZ, RZ, R17.reuse, P4 ;  /* 0x000000ffff317224 */ /* 0x100fe200020e0611 */
[----:B------:R-:W-:Y:S01]  /*aab0*/  LOP3.LUT R42, R42, R43, RZ, 0x3c, !PT ;  /* 0x0000002b2a2a7212 */ /* 0x000fe200078e3cff */
[----:B------:R-:W-:Y:S01]  /*aac0*/  IMAD.X R43, RZ, RZ, R17, P2 ;  /* 0x000000ffff2b7224 */ /* 0x000fe200010e0611 */
[----:B------:R-:W-:-:S02]  /*aad0*/  IADD3 R57, P5, R16, 0xc020, RZ ;  /* 0x0000c02010397810 */ /* 0x000fc40007fbe0ff */
[----:B------:R-:W-:Y:S02]  /*aae0*/  IADD3 R59, P2, R16, 0xc040, RZ ;  /* 0x0000c040103b7810 */ /* 0x000fe40007f5e0ff */
[----:B------:R-:W-:Y:S02]  /*aaf0*/  LOP3.LUT R50, R51, 0x380, RZ, 0xc0, !PT ;  /* 0x0000038033327812 */ /* 0x000fe400078ec0ff */
[----:B------:R-:W-:Y:S02]  /*ab00*/  LOP3.LUT R56, R57, 0x380, RZ, 0xc0, !PT ;  /* 0x0000038039387812 */ /* 0x000fe400078ec0ff */
[----:B------:R-:W-:Y:S02]  /*ab10*/  LOP3.LUT R58, R59, 0x380, RZ, 0xc0, !PT ;  /* 0x000003803b3a7812 */ /* 0x000fe400078ec0ff */
[----:B------:R-:W-:Y:S02]  /*ab20*/  SHF.R.U64 R50, R50, 0x3, RZ ;  /* 0x0000000332327819 */ /* 0x000fe400000012ff */
[----:B------:R-:W-:-:S02]  /*ab30*/  F2FP.BF16.F32.PACK_AB R10, R10, R11 ;  /* 0x0000000b0a0a723e */ /* 0x000fc400000010ff */
[----:B------:R-:W-:Y:S02]  /*ab40*/  F2FP.BF16.F32.PACK_AB R8, R41, R8 ;  /* 0x000000082908723e */ /* 0x000fe400000010ff */
[----:B------:R-:W-:Y:S02]  /*ab50*/  F2FP.BF16.F32.PACK_AB R11, R40, R163 ;  /* 0x000000a3280b723e */ /* 0x000fe400000010ff */
[----:B------:R-:W-:Y:S02]  /*ab60*/  F2FP.BF16.F32.PACK_AB R12, R12, R13 ;  /* 0x0000000d0c0c723e */ /* 0x000fe400000010ff */
[----:B------:R-:W-:Y:S02]  /*ab70*/  F2FP.BF16.F32.PACK_AB R14, R14, R15 ;  /* 0x0000000f0e0e723e */ /* 0x000fe400000010ff */
[----:B------:R-:W-:Y:S02]  /*ab80*/  SHF.R.U64 R56, R56, 0x3, RZ ;  /* 0x0000000338387819 */ /* 0x000fe400000012ff */
[----:B------:R-:W-:-:S02]  /*ab90*/  F2FP.BF16.F32.PACK_AB R13, R153, R160 ;  /* 0x000000a0990d723e */ /* 0x000fc400000010ff */
[----:B------:R-:W-:Y:S02]  /*aba0*/  F2FP.BF16.F32.PACK_AB R15, R154, R161 ;  /* 0x000000a19a0f723e */ /* 0x000fe400000010ff */
[----:B------:R-:W-:Y:S02]  /*abb0*/  SHF.R.U64 R58, R58, 0x3, RZ ;  /* 0x000000033a3a7819 */ /* 0x000fe400000012ff */
[----:B------:R-:W-:Y:S02]  /*abc0*/  F2FP.BF16.F32.PACK_AB R24, R24, R3 ;  /* 0x000000031818723e */ /* 0x000fe400000010ff */
[----:B------:R-:W-:Y:S02]  /*abd0*/  F2FP.BF16.F32.PACK_AB R72, R73, R72 ;  /* 0x000000484948723e */ /* 0x000fe400000010ff */
[----:B------:R-:W-:Y:S01]  /*abe0*/  LOP3.LUT R50, R50, R51, RZ, 0x3c, !PT ;  /* 0x0000003332327212 */ /* 0x000fe200078e3cff */
[----:B------:R-:W-:Y:S01]  /*abf0*/  IMAD.X R51, RZ, RZ, R17, P3 ;  /* 0x000000ffff337224 */ /* 0x000fe200018e0611 */
[----:B------:R-:W-:-:S02]  /*ac00*/  MOV R34, R34 ;  /* 0x0000002200227202 */ /* 0x000fc40000000f00 */
[----:B------:R-:W-:Y:S02]  /*ac10*/  F2FP.BF16.F32.PACK_AB R73, R75, R74 ;  /* 0x0000004a4b49723e */ /* 0x000fe400000010ff */
[----:B------:R-:W-:Y:S02]  /*ac20*/  F2FP.BF16.F32.PACK_AB R80, R81, R80 ;  /* 0x000000505150723e */ /* 0x000fe400000010ff */
[----:B------:R-:W-:Y:S02]  /*ac30*/  MOV R38, R38 ;  /* 0x0000002600267202 */ /* 0x000fe40000000f00 */
[----:B------:R-:W-:Y:S02]  /*ac40*/  F2FP.BF16.F32.PACK_AB R74, R77, R76 ;  /* 0x0000004c4d4a723e */ /* 0x000fe400000010ff */
[----:B------:R-:W-:Y:S02]  /*ac50*/  F2FP.BF16.F32.PACK_AB R75, R79, R78 ;  /* 0x0000004e4f4b723e */ /* 0x000fe400000010ff */
[----:B------:R-:W-:-:S02]  /*ac60*/  F2FP.BF16.F32.PACK_AB R81, R83, R82 ;  /* 0x000000525351723e */ /* 0x000fc400000010ff */
[----:B------:R-:W-:Y:S02]  /*ac70*/  F2FP.BF16.F32.PACK_AB R88, R89, R88 ;  /* 0x000000585958723e */ /* 0x000fe400000010ff */
[----:B------:R-:W-:Y:S01]  /*ac80*/  LOP3.LUT R56, R56, R57, RZ, 0x3c, !PT ;  /* 0x0000003938387212 */ /* 0x000fe200078e3cff */
[----:B------:R-:W-:Y:S01]  /*ac90*/  IMAD.X R57, RZ, RZ, R17, P5 ;  /* 0x000000ffff397224 */ /* 0x000fe200028e0611 */
[----:B------:R-:W-:Y:S02]  /*aca0*/  MOV R42, R42 ;  /* 0x0000002a002a7202 */ /* 0x000fe40000000f00 */
[----:B------:R-:W-:Y:S02]  /*acb0*/  F2FP.BF16.F32.PACK_AB R82, R85, R84 ;  /* 0x000000545552723e */ /* 0x000fe400000010ff */
[----:B------:R-:W-:Y:S02]  /*acc0*/  F2FP.BF16.F32.PACK_AB R83, R87, R86 ;  /* 0x000000565753723e */ /* 0x000fe400000010ff */
[----:B------:R-:W-:-:S02]  /*acd0*/  F2FP.BF16.F32.PACK_AB R89, R91, R90 ;  /* 0x0000005a5b59723e */ /* 0x000fc400000010ff */
[----:B------:R-:W-:Y:S02]  /*ace0*/  F2FP.BF16.F32.PACK_AB R96, R97, R96 ;  /* 0x000000606160723e */ /* 0x000fe400000010ff */
[----:B------:R-:W-:Y:S01]  /*acf0*/  LOP3.LUT R58, R58, R59, RZ, 0x3c, !PT ;  /* 0x0000003b3a3a7212 */ /* 0x000fe200078e3cff */
[----:B------:R-:W-:Y:S01]  /*ad00*/  IMAD.X R59, RZ, RZ, R17, P2 ;  /* 0x000000ffff3b7224 */ /* 0x000fe200010e0611 */
[----:B------:R-:W-:Y:S02]  /*ad10*/  IADD3.X R53, RZ, R17, RZ, P6, !PT ;  /* 0x00000011ff357210 */ /* 0x000fe400037fe4ff */
        /* <DEDUP_REMOVED lines=9> */
[----:B------:R-:W-:Y:S02]  /*adb0*/  F2FP.BF16.F32.PACK_AB R106, R109, R108 ;  /* 0x0000006c6d6a723e */ /* 0x000fe400000010ff */
[----:B------:R-:W-:Y:S02]  /*adc0*/  F2FP.BF16.F32.PACK_AB R107, R111, R110 ;  /* 0x0000006e6f6b723e */ /* 0x000fe400000010ff */
[----:B--2---:R-:W-:Y:S02]  /*add0*/  @P0 PRMT R20, R21, 0x654, R20 ;  /* 0x0000065415140816 */ /* 0x004fe40000000014 */
[C---:B------:R-:W-:Y:S02]  /*ade0*/  IADD3 R21, P1, R16.reuse, 0x20, RZ ;  /* 0x0000002010157810 */ /* 0x040fe40007f3e0ff */
[----:B------:R2:W-:Y:S01]  /*adf0*/  @P0 SYNCS.ARRIVE.TRANS64.RED.A1T0 RZ, [R20+URZ], RZ ;  /* 0x000000ff14ff09a7 */ /* 0x0005e2000810043f */
[----:B------:R-:W-:Y:S01]  /*ae00*/  IADD3 R27, P0, R16, 0x40, RZ ;  /* 0x00000040101b7810 */ /* 0x000fe20007f1e0ff */
[----:B------:R-:W-:Y:S01]  /*ae10*/  BAR.SYNC.DEFER_BLOCKING 0x1, 0x100 ;  /* 0x0044000000007b1d */ /* 0x000fe20000010000 */
[----:B------:R-:W-:-:S02]  /*ae20*/  F2FP.BF16.F32.PACK_AB R113, R115, R114 ;  /* 0x000000727371723e */ /* 0x000fc400000010ff */
[----:B------:R-:W-:Y:S02]  /*ae30*/  LOP3.LUT R26, R27, 0x380, RZ, 0xc0, !PT ;  /* 0x000003801b1a7812 */ /* 0x000fe400078ec0ff */
[----:B------:R-:W-:Y:S02]  /*ae40*/  F2FP.BF16.F32.PACK_AB R120, R121, R120 ;  /* 0x000000787978723e */ /* 0x000fe400000010ff */
[----:B--2---:R-:W-:Y:S02]  /*ae50*/  LOP3.LUT R20, R21, 0x380, RZ, 0xc0, !PT ;  /* 0x0000038015147812 */ /* 0x004fe400078ec0ff */
[----:B------:R-:W-:Y:S02]  /*ae60*/  SHF.R.U64 R26, R26, 0x3, RZ ;  /* 0x000000031a1a7819 */ /* 0x000fe400000012ff */
[----:B------:R-:W-:Y:S02]  /*ae70*/  SHF.R.U64 R20, R20, 0x3, RZ ;  /* 0x0000000314147819 */ /* 0x000fe400000012ff */
[----:B------:R-:W-:Y:S01]  /*ae80*/  LOP3.LUT R26, R26, R27, RZ, 0x3c, !PT ;  /* 0x0000001b1a1a7212 */ /* 0x000fe200078e3cff */
[----:B------:R-:W-:Y:S01]  /*ae90*/  IMAD.X R27, RZ, RZ, R17, P0 ;  /* 0x000000ffff1b7224 */ /* 0x000fe200000e0611 */
[----:B------:R-:W-:-:S02]  /*aea0*/  LOP3.LUT R20, R20, R21, RZ, 0x3c, !PT ;  /* 0x0000001514147212 */ /* 0x000fc400078e3cff */
[----:B------:R-:W-:Y:S02]  /*aeb0*/  IADD3.X R21, RZ, R17, RZ, P1, !PT ;  /* 0x00000011ff157210 */ /* 0x000fe40000ffe4ff */
[C---:B------:R-:W-:Y:S02]  /*aec0*/  IADD3 R45, P1, R16.reuse, 0x8000, RZ ;  /* 0x00008000102d7810 */ /* 0x040fe40007f3e0ff */
[----:B------:R-:W-:Y:S02]  /*aed0*/  IADD3 R47, P0, R16, 0x8020, RZ ;  /* 0x00008020102f7810 */ /* 0x000fe40007f1e0ff */
[----:B------:R-:W-:Y:S01]  /*aee0*/  LOP3.LUT R44, R45, 0x380, RZ, 0xc0, !PT ;  /* 0x000003802d2c7812 */ /* 0x000fe200078ec0ff */
[----:B------:R2:W-:Y:S01]  /*aef0*/  STSM.16.M88.4 [R55], R4 ;  /* 0x0000000437007844 */ /* 0x0005e20000000200 */
[----:B------:R-:W-:Y:S02]  /*af00*/  LOP3.LUT R46, R47, 0x380, RZ, 0xc0, !PT ;  /* 0x000003802f2e7812 */ /* 0x000fe400078ec0ff */
[----:B------:R-:W-:-:S02]  /*af10*/  SHF.R.U64 R44, R44, 0x3, RZ ;  /* 0x000000032c2c7819 */ /* 0x000fc400000012ff */
[----:B------:R-:W-:Y:S02]  /*af20*/  SHF.R.U64 R46, R46, 0x3, RZ ;  /* 0x000000032e2e7819 */ /* 0x000fe400000012ff */
[----:B------:R-:W-:Y:S02]  /*af30*/  LOP3.LUT R44, R44, R45, RZ, 0x3c, !PT ;  /* 0x0000002d2c2c7212 */ /* 0x000fe400078e3cff */
[----:B------:R-:W-:Y:S02]  /*af40*/  IADD3.X R45, RZ, R17, RZ, P1, !PT ;  /* 0x00000011ff2d7210 */ /* 0x000fe40000ffe4ff */
[----:B------:R-:W-:Y:S02]  /*af50*/  IADD3 R9, P1, R16, 0xc060, RZ ;  /* 0x0000c06010097810 */ /* 0x000fe40007f3e0ff */
[----:B------:R-:W-:Y:S01]  /*af60*/  LOP3.LUT R46, R46, R47, RZ, 0x3c, !PT ;  /* 0x0000002f2e2e7212 */ /* 0x000fe200078e3cff */
[--C-:B------:R-:W-:Y:S01]  /*af70*/  IMAD.X R47, RZ, RZ, R17.reuse, P0 ;  /* 0x000000ffff2f7224 */ /* 0x100fe200000e0611 */
[----:B------:R-:W-:Y:S01]  /*af80*/  LOP3.LUT R54, R9, 0x380, RZ, 0xc0, !PT ;  /* 0x0000038009367812 */ /* 0x000fe200078ec0ff */
[----:B--2---:R-:W-:Y:S01]  /*af90*/  IMAD.X R55, RZ, RZ, R17, P1 ;  /* 0x000000ffff377224 */ /* 0x004fe200008e0611 */
[----:B------:R-:W-:-:S02]  /*afa0*/  LOP3.LUT P0, RZ, R214, 0x3, RZ, 0xc0, !PT ;  /* 0x00000003d6ff7812 */ /* 0x000fc4000780c0ff */
[----:B------:R-:W-:Y:S02]  /*afb0*/  SHF.R.U64 R54, R54, 0x3, RZ ;  /* 0x0000000336367819 */ /* 0x000fe400000012ff */
[----:B------:R-:W-:Y:S01]  /*afc0*/  MOV R20, R20 ;  /* 0x0000001400147202 */ /* 0x000fe20000000f00 */
[----:B------:R-:W-:Y:S01]  /*afd0*/  IMAD.U32 R21, RZ, RZ, UR5 ;  /* 0x00000005ff157e24 */ /* 0x000fe2000f8e00ff */
[----:B------:R-:W-:Y:S01]  /*afe0*/  LOP3.LUT R54, R54, R9, RZ, 0x3c, !PT ;  /* 0x0000000936367212 */ /* 0x000fe200078e3cff */
[----:B------:R-:W-:Y:S01]  /*aff0*/  VIADD R9, R31, 0x8 ;  /* 0x000000081f097836 */ /* 0x000fe20000000000 */
[----:B------:R-:W-:Y:S02]  /*b000*/  F2FP.BF16.F32.PACK_AB R4, R33, R32 ;  /* 0x000000202104723e */ /* 0x000fe400000010ff */
[----:B------:R-:W-:Y:S02]  /*b010*/  F2FP.BF16.F32.PACK_AB R5, R156, R157 ;  /* 0x0000009d9c05723e */ /* 0x000fe400000010ff */
[----:B------:R-:W-:-:S02]  /*b020*/  F2FP.BF16.F32.PACK_AB R6, R37, R36 ;  /* 0x000000242506723e */ /* 0x000fc400000010ff */
[----:B------:R-:W-:Y:S02]  /*b030*/  F2FP.BF16.F32.PACK_AB R7, R25, R158 ;  /* 0x0000009e1907723e */ /* 0x000fe400000010ff */
[----:B------:R-:W-:Y:S02]  /*b040*/  ISETP.GE.OR P1, PT, R9, UR7, P0 ;  /* 0x0000000709007c0c */ /* 0x000fe40008726670 */
[----:B------:R-:W-:Y:S01]  /*b050*/  MOV R165, R26 ;  /* 0x0000001a00a57202 */ /* 0x000fe20000000f00 */
[----:B------:R2:W-:Y:S01]  /*b060*/  STSM.16.M88.4 [R20], R4 ;  /* 0x0000000414007844 */ /* 0x0005e20000000200 */
[----:B------:R-:W-:Y:S02]  /*b070*/  F2FP.BF16.F32.PACK_AB R9, R155, R162 ;  /* 0x000000a29b09723e */ /* 0x000fe400000010ff */
[----:B------:R-:W-:Y:S02]  /*b080*/  F2FP.BF16.F32.PACK_AB R25, R152, R159 ;  /* 0x0000009f9819723e */ /* 0x000fe400000010ff */
[----:B------:R-:W-:Y:S01]  /*b090*/  F2FP.BF16.F32.PACK_AB R26, R61, R60 ;  /* 0x0000003c3d1a723e */ /* 0x000fe200000010ff */
[----:B------:R-:W-:Y:S01]  /*b0a0*/  STSM.16.M88.4 [R165], R8 ;  /* 0x00000008a5007844 */ /* 0x000fe20000000200 */
[----:B------:R-:W-:-:S02]  /*b0b0*/  F2FP.BF16.F32.PACK_AB R27, R63, R62 ;  /* 0x0000003e3f1b723e */ /* 0x000fc400000010ff */
[----:B------:R-:W-:Y:S01]  /*b0c0*/  MOV R44, R44 ;  /* 0x0000002c002c7202 */ /* 0x000fe20000000f00 */
[----:B------:R-:W-:Y:S01]  /*b0d0*/  STSM.16.M88.4 [R164], R12 ;  /* 0x0000000ca4007844 */ /* 0x000fe20000000200 */
[----:B------:R-:W-:Y:S02]  /*b0e0*/  MOV R21, UR6 ;  /* 0x0000000600157c02 */ /* 0x000fe40008000f00 */
[----:B------:R-:W-:Y:S01]  /*b0f0*/  MOV R46, R46 ;  /* 0x0000002e002e7202 */ /* 0x000fe20000000f00 */
[----:B------:R-:W-:Y:S01]  /*b100*/  STSM.16.M88.4 [R30], R24 ;  /* 0x000000181e007844 */ /* 0x000fe20000000200 */
[----:B------:R-:W-:Y:S01]  /*b110*/  MOV R50, R50 ;  /* 0x0000003200327202 */ /* 0x000fe20000000f00 */
[----:B--2---:R-:W-:Y:S01]  /*b120*/  IMAD.U32 R20, RZ, RZ, UR4 ;  /* 0x00000004ff147e24 */ /* 0x004fe2000f8e00ff */
[----:B------:R-:W-:Y:S01]  /*b130*/  F2FP.BF16.F32.PACK_AB R4, R65, R64 ;  /* 0x000000404104723e */ /* 0x000fe200000010ff */
[----:B------:R-:W-:Y:S01]  /*b140*/  USHF.R.S32.HI UR4, URZ, 0x1f, UR36 ;  /* 0x0000001f3f047899 */ /* 0x000fe20008011424 */
[----:B------:R-:W-:Y:S01]  /*b150*/  F2FP.BF16.F32.PACK_AB R5, R67, R66 ;  /* 0x000000424305723e */ /* 0x000fe200000010ff */
[----:B-1----:R-:W-:Y:S01]  /*b160*/  IMAD.WIDE.U32 R20, R28, UR36, R20 ;  /* 0x000000241c147c25 */ /* 0x002fe2000f8e0014 */
[----:B------:R-:W-:-:S02]  /*b170*/  F2FP.BF16.F32.PACK_AB R6, R69, R68 ;  /* 0x000000444506723e */ /* 0x000fc400000010ff */
[----:B------:R-:W-:Y:S02]  /*b180*/  F2FP.BF16.F32.PACK_AB R7, R71, R70 ;  /* 0x000000464707723e */ /* 0x000fe400000010ff */
[----:B------:R-:W-:Y:S02]  /*b190*/  F2FP.BF16.F32.PACK_AB R114, R117, R116 ;  /* 0x000000747572723e */ /* 0x000fe400000010ff */
[----:B------:R-:W-:Y:S01]  /*b1a0*/  F2FP.BF16.F32.PACK_AB R115, R119, R118 ;  /* 0x000000767773723e */ /* 0x000fe200000010ff */
[----:B------:R1:W-:Y:S01]  /*b1b0*/  STSM.16.M88.4 [R34], R4 ;  /* 0x0000000422007844 */ /* 0x0003e20000000200 */
[----:B------:R-:W-:Y:S02]  /*b1c0*/  F2FP.BF16.F32.PACK_AB R121, R123, R122 ;  /* 0x0000007a7b79723e */ /* 0x000fe400000010ff */
[----:B------:R-:W-:Y:S01]  /*b1d0*/  F2FP.BF16.F32.PACK_AB R128, R129, R128 ;  /* 0x000000808180723e */ /* 0x000fe200000010ff */
[----:B------:R-:W-:Y:S01]  /*b1e0*/  STSM.16.M88.4 [R38], R72 ;  /* 0x0000004826007844 */ /* 0x000fe20000000200 */
[----:B------:R-:W-:-:S02]  /*b1f0*/  MOV R52, R52 ;  /* 0x0000003400347202 */ /* 0x000fc40000000f00 */
[----:B------:R-:W-:Y:S01]  /*b200*/  F2FP.BF16.F32.PACK_AB R122, R125, R124 ;  /* 0x0000007c7d7a723e */ /* 0x000fe200000010ff */
[----:B------:R-:W-:Y:S01]  /*b210*/  STSM.16.M88.4 [R42], R80 ;  /* 0x000000502a007844 */ /* 0x000fe20000000200 */
[----:B------:R-:W-:Y:S02]  /*b220*/  F2FP.BF16.F32.PACK_AB R123, R127, R126 ;  /* 0x0000007e7f7b723e */ /* 0x000fe400000010ff */
[----:B------:R-:W-:Y:S01]  /*b230*/  F2FP.BF16.F32.PACK_AB R129, R131, R130 ;  /* 0x000000828381723e */ /* 0x000fe200000010ff */
[----:B------:R-:W-:Y:S01]  /*b240*/  STSM.16.M88.4 [R44], R88 ;  /* 0x000000582c007844 */ /* 0x000fe20000000200 */
[----:B------:R-:W-:Y:S02]  /*b250*/  F2FP.BF16.F32.PACK_AB R136, R137, R136 ;  /* 0x000000888988723e */ /* 0x000fe400000010ff */
[----:B------:R-:W-:Y:S01]  /*b260*/  MOV R56, R56 ;  /* 0x0000003800387202 */ /* 0x000fe20000000f00 */
[----:B-1----:R-:W-:Y:S01]  /*b270*/  IMAD R4, R28, UR4, RZ ;  /* 0x000000041c047c24 */ /* 0x002fe2000f8e02ff */
[----:B------:R-:W-:Y:S01]  /*b280*/  F2FP.BF16.F32.PACK_AB R130, R133, R132 ;  /* 0x000000848582723e */ /* 0x000fe200000010ff */
[----:B------:R-:W-:Y:S01]  /*b290*/  STSM.16.M88.4 [R46], R96 ;  /* 0x000000602e007844 */ /* 0x000fe20000000200 */
[----:B------:R-:W-:Y:S01]  /*b2a0*/  F2FP.BF16.F32.PACK_AB R131, R135, R134 ;  /* 0x000000868783723e */ /* 0x000fe200000010ff */
[----:B------:R-:W-:Y:S01]  /*b2b0*/  IMAD R4, R29, UR36, R4 ;  /* 0x000000241d047c24 */ /* 0x000fe2000f8e0204 */
[----:B------:R-:W-:Y:S01]  /*b2c0*/  F2FP.BF16.F32.PACK_AB R137, R139, R138 ;  /* 0x0000008a8b89723e */ /* 0x000fe200000010ff */
[----:B------:R-:W-:Y:S01]  /*b2d0*/  STSM.16.M88.4 [R48], R104 ;  /* 0x0000006830007844 */ /* 0x000fe20000000200 */
[----:B------:R-:W-:Y:S01]  /*b2e0*/  F2FP.BF16.F32.PACK_AB R144, R145, R144 ;  /* 0x000000909190723e */ /* 0x000fe200000010ff */
[----:B------:R-:W-:Y:S01]  /*b2f0*/  ULDC.64 UR4, c[0x0][0xb40] ;  /* 0x0002d00000047ab9 */ /* 0x000fe20000000a00 */
[----:B------:R-:W-:Y:S01]  /*b300*/  MOV R58, R58 ;  /* 0x0000003a003a7202 */ /* 0x000fe20000000f00 */
[----:B------:R-:W-:Y:S01]  /*b310*/  STSM.16.M88.4 [R50], R112 ;  /* 0x0000007032007844 */ /* 0x000fe20000000200 */
[----:B------:R-:W-:-:S02]  /*b320*/  F2FP.BF16.F32.PACK_AB R138, R141, R140 ;  /* 0x0000008c8d8a723e */ /* 0x000fc400000010ff */
[----:B------:R-:W-:Y:S01]  /*b330*/  F2FP.BF16.F32.PACK_AB R139, R143, R142 ;  /* 0x0000008e8f8b723e */ /* 0x000fe200000010ff */
[----:B------:R-:W-:Y:S01]  /*b340*/  STSM.16.M88.4 [R52], R120 ;  /* 0x0000007834007844 */ /* 0x000fe20000000200 */
[----:B------:R-:W-:Y:S02]  /*b350*/  F2FP.BF16.F32.PACK_AB R145, R147, R146 ;  /* 0x000000929391723e */ /* 0x000fe400000010ff */
[----:B------:R-:W-:Y:S01]  /*b360*/  MOV R54, R54 ;  /* 0x0000003600367202 */ /* 0x000fe20000000f00 */
[----:B------:R-:W-:Y:S01]  /*b370*/  STSM.16.M88.4 [R56], R128 ;  /* 0x0000008038007844 */ /* 0x000fe20000000200 */
[----:B------:R-:W-:Y:S02]  /*b380*/  F2FP.BF16.F32.PACK_AB R146, R149, R148 ;  /* 0x000000949592723e */ /* 0x000fe400000010ff */
[----:B------:R-:W-:Y:S01]  /*b390*/  F2FP.BF16.F32.PACK_AB R147, R151, R150 ;  /* 0x000000969793723e */ /* 0x000fe200000010ff */
[----:B------:R-:W-:Y:S01]  /*b3a0*/  STSM.16.M88.4 [R58], R136 ;  /* 0x000000883a007844 */ /* 0x000fe20000000200 */
[----:B------:R-:W-:-:S02]  /*b3b0*/  SHF.R.S32.HI R3, RZ, 0x1f, R31 ;  /* 0x0000001fff037819 */ /* 0x000fc4000001141f */
[C---:B------:R-:W-:Y:S01]  /*b3c0*/  IADD3 R5, P2, R31.reuse, R20, RZ ;  /* 0x000000141f057210 */ /* 0x040fe20007f5e0ff */
[----:B------:R-:W-:Y:S01]  /*b3d0*/  STSM.16.M88.4 [R54], R144 ;  /* 0x0000009036007844 */ /* 0x000fe20000000200 */
[----:B------:R-:W-:Y:S02]  /*b3e0*/  ISETP.GE.OR P0, PT, R31, UR7, P0 ;  /* 0x000000071f007c0c */ /* 0x000fe40008706670 */
        /* <DEDUP_REMOVED lines=8> */
[----:B------:R-:W-:Y:S01]  /*b470*/  LEA R4, P2, R5, UR4, 0x2 ;  /* 0x0000000405047c11 */ /* 0x000fe2000f8410ff */
[----:B------:R-:W-:Y:S01]  /*b480*/  ULDC UR4, c[0x0][0xc] ;  /* 0x0000030000047ab9 */ /* 0x000fe20000000800 */
[----:B------:R-:W1:Y:S01]  /*b490*/  SHFL.IDX PT, R3, R218, RZ, 0x1f ;  /* 0x00001fffda037589 */ /* 0x000e6200000e0000 */
[----:B------:R-:W-:-:S02]  /*b4a0*/  R2UR UR10, R212 ;  /* 0x00000000d40a72ca */ /* 0x000fc400000e0000 */
[----:B------:R-:W-:-:S05]  /*b4b0*/  LEA.HI.X R5, R5, UR5, R20, 0x2, P2 ;  /* 0x0000000505057c11 */ /* 0x000fca00090f1414 */
[----:B------:R2:W-:Y:S04]  /*b4c0*/  @!P0 STG.E desc[UR12][R4.64], R2 ;  /* 0x0000000204008986 */ /* 0x0005e8000c10190c */
[----:B------:R2:W-:Y:S02]  /*b4d0*/  @!P1 STG.E desc[UR12][R4.64+0x20], R0 ;  /* 0x0000200004009986 */ /* 0x0005e4000c10190c */
[----:B------:R-:W-:-:S06]  /*b4e0*/  UIADD3 UR10, UR4, UR10, URZ ;  /* 0x0000000a040a7290 */ /* 0x000fcc000fffe03f */
[----:B------:R-:W-:Y:S01]  /*b4f0*/  IMAD.U32 R212, RZ, RZ, UR10 ;  /* 0x0000000affd47e24 */ /* 0x000fe2000f8e00ff */
        /* <DEDUP_REMOVED lines=25> */
[----:B------:R1:W-:Y:S01]  /*b690*/  UTMASTG.5D [UR32], [UR4] ;  /* 0x00000020040073b5 */ /* 0x0003e20008020000 */
[----:B------:R-:W-:Y:S01]  /*b6a0*/  UMOV UR8, 0x1 ;  /* 0x0000000100087882 */ /* 0x000fe20000000000 */
[----:B-1----:R-:W-:Y:S01]  /*b6b0*/  UMOV UR32, UR9 ;  /* 0x0000000900207c82 */ /* 0x002fe20008000000 */
[----:B------:R-:W-:Y:S01]  /*b6c0*/  UMOV UR33, UR6 ;  /* 0x0000000600217c82 */ /* 0x000fe20008000000 */
[----:B------:R-:W-:Y:S01]  /*b6d0*/  UIADD3 UR6, UR10, 0x38820, URZ ;  /* 0x000388200a067890 */ /* 0x000fe2000fffe03f */
[----:B------:R1:W-:Y:S03]  /*b6e0*/  UTMASTG.5D [UR32], [UR4] ;  /* 0x00000020040073b5 */ /* 0x0003e60008020000 */
[----:B------:R-:W-:-:S02]  /*b6f0*/  UPRMT UR7, URZ, 0x654, UR6 ;  /* 0x000006543f077896 */ /* 0x000fc40008000006 */
[----:B------:R-:W-:Y:S01]  /*b700*/  UPRMT UR6, UR8, 0x654, UR6 ;  /* 0x0000065408067896 */ /* 0x000fe20008000006 */
[----:B------:R0:W-:Y:S01]  /*b710*/  UTMACMDFLUSH ;  /* 0x00000000000079b7 */ /* 0x0001e20000000000 */
[----:B------:R-:W-:-:S05]  /*b720*/  DEPBAR.LE SB0, 0x0 ;  /* 0x000080000000791a */ /* 0x000fca0000000000 */
[----:B------:R-:W-:Y:S02]  /*b730*/  SYNCS.ARRIVE.TRANS64.RED.A1T0 RZ, [UR7], RZ ;  /* 0x000000ffffff79a7 */ /* 0x000fe40008100407 */
[----:B-1----:R-:W-:Y:S03]  /*b740*/  SYNCS.ARRIVE.TRANS64.RED.A1T0 RZ, [UR6], RZ ;  /* 0x000000ffffff79a7 */ /* 0x002fe60008100406 */
.L_x_155:
[----:B------:R-:W-:Y:S05]  /*b750*/  BSYNC B0 ;  /* 0x0000000000007941 */ /* 0x000fea0003800000 */
.L_x_154:
[----:B------:R-:W1:Y:S01]  /*b760*/  LDC R0, c[0x0][0xda4] ;  /* 0x00036900ff007b82 */ /* 0x000e620000000800 */
[----:B------:R-:W-:Y:S01]  /*b770*/  R2UR UR4, R213 ;  /* 0x00000000d50472ca */ /* 0x000fe200000e0000 */
[----:B------:R-:W-:Y:S01]  /*b780*/  UIADD3 UR38, UR38, 0x1, URZ ;  /* 0x0000000126267890 */ /* 0x000fe2000fffe03f */
[----:B------:R-:W-:Y:S02]  /*b790*/  R2UR UR6, R212 ;  /* 0x00000000d40672ca */ /* 0x000fe400000e0000 */
[----:B------:R-:W-:Y:S01]  /*b7a0*/  R2UR UR5, R19 ;  /* 0x00000000130572ca */ /* 0x000fe200000e0000 */
[----:B------:R-:W-:-:S04]  /*b7b0*/  UISETP.NE.AND UP0, UPT, UR38, 0x2, UPT ;  /* 0x000000022600788c */ /* 0x000fc8000bf05270 */
[----:B------:R-:W-:-:S04]  /*b7c0*/  USEL UR38, UR38, URZ, UP0 ;  /* 0x0000003f26267287 */ /* 0x000fc80008000000 */
[----:B------:R-:W-:-:S06]  /*b7d0*/  UIADD3 UR4, UR4, 0x1, URZ ;  /* 0x0000000104047890 */ /* 0x000fcc000fffe03f */
[----:B------:R-:W-:Y:S01]  /*b7e0*/  IMAD.U32 R213, RZ, RZ, UR4 ;  /* 0x00000004ffd57e24 */ /* 0x000fe2000f8e00ff */
[----:B------:R-:W-:Y:S01]  /*b7f0*/  USEL UR4, URZ, 0x1, UP0 ;  /* 0x000000013f047887 */ /* 0x000fe20008000000 */
[----:B-1----:R-:W-:-:S03]  /*b800*/  ISETP.LE.AND P0, PT, R0, UR6, PT ;  /* 0x0000000600007c0c */ /* 0x002fc6000bf03270 */
[----:B------:R-:W-:-:S06]  /*b810*/  ULOP3.LUT UR5, UR5, UR4, URZ, 0x3c, !UPT ;  /* 0x0000000405057292 */ /* 0x000fcc000f8e3c3f */
[----:B------:R-:W-:-:S04]  /*b820*/  IMAD.U32 R19, RZ, RZ, UR5 ;  /* 0x00000005ff137e24 */ /* 0x000fc8000f8e00ff */
[----:B------:R-:W-:Y:S05]  /*b830*/  @!P0 BRA `(.L_x_156) ;  /* 0xffffff5800bc8947 */ /* 0x000fea000383ffff */
[----:B------:R-:W-:Y:S05]  /*b840*/  EXIT ;  /* 0x000000000000794d */ /* 0x000fea0003800000 */
.L_x_128:
[----:B------:R-:W-:-:S08]  /*b850*/  NOP ;  /* 0x0000000000007918 */ /* 0x000fd00000000000 */
[----:B-1----:R-:W1:-:S00]  /*b860*/  USETMAXREG.DEALLOC.CTAPOOL 0x18 ;  /* 0x00000018000079c8 */ /* 0x002e4000080e0500 */
[----:B-1----:R-:W-:-:S06]  /*b870*/  LOP3.LUT R0, R0, 0x3, RZ, 0xc0, !PT ;  /* 0x0000000300007812 */ /* 0x002fcc00078ec0ff */
[----:B------:R-:W1:Y:S02]  /*b880*/  SHFL.IDX PT, R0, R0, RZ, 0x1f ;  /* 0x00001fff00007589 */ /* 0x000e6400000e0000 */
[----:B-1----:R-:W-:-:S13]  /*b890*/  ISETP.NE.AND P0, PT, R0, RZ, PT ;  /* 0x000000ff0000720c */ /* 0x002fda0003f05270 */
[----:B------:R-:W-:Y:S05]  /*b8a0*/  @P0 EXIT ;  /* 0x000000000000094d */ /* 0x000fea0003800000 */
[----:B------:R-:W1:Y:S01]  /*b8b0*/  S2UR UR4, SR_CTAID.X ;  /* 0x00000000000479c3 */ /* 0x000e620000002500 */
[----:B------:R-:W-:Y:S01]  /*b8c0*/  MOV R16, RZ ;  /* 0x000000ff00107202 */ /* 0x000fe20000000f00 */
[----:B------:R-:W-:Y:S02]  /*b8d0*/  IMAD.MOV.U32 R2, RZ, RZ, 0x1 ;  /* 0x00000001ff027424 */ /* 0x000fe400078e00ff */
[----:B------:R-:W-:-:S04]  /*b8e0*/  IMAD.MOV.U32 R19, RZ, RZ, 0x1 ;  /* 0x00000001ff137424 */ /* 0x000fc800078e00ff */
[----:B------:R-:W1:Y:S02]  /*b8f0*/  LDC R0, c[0x0][0xda4] ;  /* 0x00036900ff007b82 */ /* 0x000e640000000800 */
[----:B-1----:R-:W-:-:S13]  /*b900*/  ISETP.LE.AND P0, PT, R0, UR4, PT ;  /* 0x0000000400007c0c */ /* 0x002fda000bf03270 */
[----:B------:R-:W-:Y:S05]  /*b910*/  @P0 BRA `(.L_x_157) ;  /* 0x0000003400500947 */ /* 0x000fea0003800000 */
[----:B------:R-:W2:Y:S01]  /*b920*/  LDL R4, [R1+0x24] ;  /* 0x0000240001047983 */ /* 0x000ea20000100800 */
[----:B------:R-:W1:Y:S01]  /*b930*/  S2UR UR4, SR_CTAID.X ;  /* 0x00000000000479c3 */ /* 0x000e620000002500 */
[----:B------:R-:W-:Y:S01]  /*b940*/  MOV R16, RZ ;  /* 0x000000ff00107202 */ /* 0x000fe20000000f00 */
[----:B------:R-:W-:Y:S01]  /*b950*/  IMAD.MOV.U32 R19, RZ, RZ, 0x1 ;  /* 0x00000001ff137424 */ /* 0x000fe200078e00ff */
[----:B------:R-:W3:Y:S01]  /*b960*/  S2R R3, SR_TID.X ;  /* 0x0000000000037919 */ /* 0x000ee20000002100 */
[----:B------:R-:W-:Y:S01]  /*b970*/  ULDC.64 UR36, c[0x0][0x198] ;  /* 0x0000660000247ab9 */ /* 0x000fe20000000a00 */
[----:B------:R-:W-:Y:S01]  /*b980*/  ULDC UR39, c[0x0][0xc] ;  /* 0x0000030000277ab9 */ /* 0x000fe20000000800 */
[C---:B---3--:R-:W-:Y:S02]  /*b990*/  LOP3.LUT P1, RZ, R3.reuse, 0x7f, RZ, 0xc0, !PT ;  /* 0x0000007f03ff7812 */ /* 0x048fe4000782c0ff */
[----:B------:R-:W-:-:S04]  /*b9a0*/  LOP3.LUT P0, R0, R3, 0x1f, RZ, 0xc0, !PT ;  /* 0x0000001f03007812 */ /* 0x000fc8000780c0ff */
[----:B------:R-:W-:Y:S01]  /*b9b0*/  PLOP3.LUT P0, PT, P0, P1, PT, 0x8a, 0x0 ;  /* 0x000000000000781c */ /* 0x000fe20000703172 */
[----:B------:R1:W-:Y:S03]  /*b9c0*/  STL [R1+0x20], R0 ;  /* 0x0000200001007387 */ /* 0x0003e60000100800 */
[----:B------:R-:W-:-:S05]  /*b9d0*/  P2R R2, PR, RZ, 0x1 ;  /* 0x00000001ff027803 */ /* 0x000fca0000000000 */
[----:B------:R3:W-:Y:S01]  /*b9e0*/  STL [R1+0x4], R2 ;  /* 0x0000040201007387 */ /* 0x0007e20000100800 */
[----:B-1----:R-:W-:-:S05]  /*b9f0*/  IMAD.U32 R0, RZ, RZ, UR4 ;  /* 0x00000004ff007e24 */ /* 0x002fca000f8e00ff */
[----:B------:R3:W-:Y:S04]  /*ba00*/  STL [R1+0x14], R0 ;  /* 0x0000140001007387 */ /* 0x0007e80000100800 */
[----:B------:R3:W-:Y:S01]  /*ba10*/  STL [R1+0x1c], RZ ;  /* 0x00001cff01007387 */ /* 0x0007e20000100800 */
[----:B--2---:R-:W-:-:S13]  /*ba20*/  R2UR UR5, R4 ;  /* 0x00000000040572ca */ /* 0x004fda00000e0000 */
[----:B---3--:R-:W-:-:S12]  /*ba30*/  ULOP3.LUT UR38, UR5, 0x2, URZ, 0xfc, !UPT ;  /* 0x0000000205267892 */ /* 0x008fd8000f8efc3f */
.L_x_210:
[----:B--2---:R-:W2:Y:S01]  /*ba40*/  LDL R2, [R1+0x14] ;  /* 0x0000140001027983 */ /* 0x004ea20000100800 */
        /* <DEDUP_REMOVED lines=16> */
[----:B------:R-:W1:Y:S03]  /*bb50*/  LDC R0, c[0x0][0x2e0] ;  /* 0x0000b800ff007b82 */ /* 0x000e660000000800 */
[----:B------:R-:W-:Y:S01]  /*bb60*/  IMAD.MOV.U32 R17, RZ, RZ, R4 ;  /* 0x000000ffff117224 */ /* 0x000fe200078e0004 */
[----:B------:R2:W-:Y:S04]  /*bb70*/  STL [R1+0xc], R4 ;  /* 0x00000c0401007387 */ /* 0x0005e80000100800 */
[----:B------:R-:W4:Y:S01]  /*bb80*/  @P1 LDC.64 R2, c[0x0][0xdb8] ;  /* 0x00036e00ff021b82 */ /* 0x000f220000000a00 */
[----:B-1----:R-:W-:Y:S01]  /*bb90*/  IMAD R7, R0, UR4, RZ ;  /* 0x0000000400077c24 */ /* 0x002fe2000f8e02ff */
[----:B------:R-:W-:-:S04]  /*bba0*/  MOV R0, 0x400 ;  /* 0x0000040000007802 */ /* 0x000fc80000000f00 */
[----:B---3--:R-:W-:Y:S01]  /*bbb0*/  LEA R6, R5, R0, 0x18 ;  /* 0x0000000005067211 */ /* 0x008fe200078ec0ff */
[----:B------:R2:W-:Y:S01]  /*bbc0*/  STL [R1+0x18], R7 ;  /* 0x0000180701007387 */ /* 0x0005e20000100800 */
[----:B------:R-:W-:Y:S01]  /*bbd0*/  IADD3 R0, R7, 0x4f, RZ ;  /* 0x0000004f07007810 */ /* 0x000fe20007ffe0ff */
[----:B----4-:R-:W-:Y:S02]  /*bbe0*/  @P1 IMAD.HI.U32 R2, R4, R2, RZ ;  /* 0x0000000204021227 */ /* 0x010fe400078e00ff */
[----:B------:R2:W-:Y:S02]  /*bbf0*/  STL [R1+0x8], R6 ;  /* 0x0000080601007387 */ /* 0x0005e40000100800 */
[----:B------:R-:W-:Y:S01]  /*bc00*/  IMAD.HI R0, R0, 0x66666667, RZ ;  /* 0x6666666700007827 */ /* 0x000fe200078e02ff */
[----:B------:R-:W-:-:S03]  /*bc10*/  @P1 SHF.R.U32.HI R17, RZ, R3, R2 ;  /* 0x00000003ff111219 */ /* 0x000fc60000011602 */
[----:B------:R-:W-:Y:S02]  /*bc20*/  VIADD R2, R6, 0x24400 ;  /* 0x0002440006027836 */ /* 0x000fe40000000000 */
[----:B------:R-:W-:-:S03]  /*bc30*/  IMAD.MOV R3, RZ, RZ, -R17 ;  /* 0x000000ffff037224 */ /* 0x000fc600078e0a11 */
[----:B------:R-:W-:Y:S01]  /*bc40*/  LOP3.LUT P0, RZ, R2, 0x3ff, RZ, 0xc0, !PT ;  /* 0x000003ff02ff7812 */ /* 0x000fe2000780c0ff */
[----:B------:R-:W-:Y:S01]  /*bc50*/  IMAD R18, R18, R3, R4 ;  /* 0x0000000312127224 */ /* 0x000fe200078e0204 */
        /* <DEDUP_REMOVED lines=8> */
[----:B--2---:R-:W-:Y:S01]  /*bce0*/  IMAD.U32 R4, RZ, RZ, UR6 ;  /* 0x00000006ff047e24 */ /* 0x004fe2000f8e00ff */
[----:B------:R-:W-:Y:S01]  /*bcf0*/  MOV R5, UR7 ;  /* 0x0000000700057c02 */ /* 0x000fe20008000f00 */
[----:B------:R-:W1:Y:S01]  /*bd00*/  LDC.64 R2, c[0x4][R2] ;  /* 0x0100000002027b82 */ /* 0x000e620000000a00 */
[----:B------:R-:W-:Y:S01]  /*bd10*/  IMAD.U32 R6, RZ, RZ, UR8 ;  /* 0x00000008ff067e24 */ /* 0x000fe2000f8e00ff */
[----:B------:R-:W-:Y:S01]  /*bd20*/  MOV R11, UR5 ;  /* 0x00000005000b7c02 */ /* 0x000fe20008000f00 */
[----:B------:R-:W-:Y:S02]  /*bd30*/  IMAD.U32 R7, RZ, RZ, UR9 ;  /* 0x00000009ff077e24 */ /* 0x000fe4000f8e00ff */
[----:B------:R-:W-:-:S02]  /*bd40*/  IMAD.U32 R10, RZ, RZ, UR4 ;  /* 0x00000004ff0a7e24 */ /* 0x000fc4000f8e00ff */
[----:B------:R-:W-:Y:S02]  /*bd50*/  IMAD.MOV.U32 R8, RZ, RZ, 0x70 ;  /* 0x00000070ff087424 */ /* 0x000fe400078e00ff */
[----:B------:R-:W-:Y:S02]  /*bd60*/  IMAD.MOV.U32 R12, RZ, RZ, 0x1 ;  /* 0x00000001ff0c7424 */ /* 0x000fe400078e00ff */
[----:B------:R-:W-:-:S07]  /*bd70*/  IMAD.MOV.U32 R13, RZ, RZ, RZ ;  /* 0x000000ffff0d7224 */ /* 0x000fce00078e00ff */
[----:B------:R-:W-:-:S07]  /*bd80*/  LEPC R20, `(.L_x_158) ;  /* 0x000000001014794e */ /* 0x000fce0000000000 */
[----:B-1----:R-:W-:Y:S05]  /*bd90*/  CALL.ABS.NOINC R2 ;  /* 0x0000000002007343 */ /* 0x002fea0003c00000 */
.L_x_158:
[----:B------:R-:W2:Y:S02]  /*bda0*/  LDL R2, [R1+0x8] ;  /* 0x0000080001027983 */ /* 0x000ea40000100800 */
[----:B--2---:R-:W-:-:S04]  /*bdb0*/  IADD3 R0, R2, 0x400, RZ ;  /* 0x0000040002007810 */ /* 0x004fc80007ffe0ff */
[----:B------:R-:W-:-:S13]  /*bdc0*/  LOP3.LUT P0, RZ, R0, 0x3ff, RZ, 0xc0, !PT ;  /* 0x000003ff00ff7812 */ /* 0x000fda000780c0ff */
[----:B------:R-:W-:Y:S05]  /*bdd0*/  @!P0 BRA `(.L_x_159) ;  /* 0x0000000000808947 */ /* 0x000fea0003800000 */
[----:B------:R-:W-:Y:S01]  /*bde0*/  MOV R0, 0x0 ;  /* 0x0000000000007802 */ /* 0x000fe20000000f00 */
[----:B------:R-:W-:Y:S01]  /*bdf0*/  ULDC.64 UR6, c[0x4][0x1b8] ;  /* 0x01006e0000067ab9 */ /* 0x000fe20000000a00 */
[----:B------:R-:W-:Y:S01]  /*be00*/  ULDC.64 UR8, c[0x4][0x1c0] ;  /* 0x0100700000087ab9 */ /* 0x000fe20000000a00 */
[----:B------:R-:W-:Y:S01]  /*be10*/  ULDC.64 UR4, c[0x4][0x120] ;  /* 0x0100480000047ab9 */ /* 0x000fe20000000a00 */
[----:B------:R1:W2:Y:S01]  /*be20*/  LDC.64 R2, c[0x4][R0] ;  /* 0x0100000000027b82 */ /* 0x0002a20000000a00 */
[----:B------:R-:W-:Y:S01]  /*be30*/  IMAD.U32 R4, RZ, RZ, UR6 ;  /* 0x00000006ff047e24 */ /* 0x000fe2000f8e00ff */
[----:B------:R-:W-:Y:S01]  /*be40*/  MOV R7, UR9 ;  /* 0x0000000900077c02 */ /* 0x000fe20008000f00 */
[----:B------:R-:W-:Y:S01]  /*be50*/  IMAD.U32 R5, RZ, RZ, UR7 ;  /* 0x00000007ff057e24 */ /* 0x000fe2000f8e00ff */
[----:B------:R-:W-:Y:S01]  /*be60*/  MOV R12, 0x1 ;  /* 0x00000001000c7802 */ /* 0x000fe20000000f00 */
[----:B------:R-:W-:Y:S02]  /*be70*/  IMAD.U32 R6, RZ, RZ, UR8 ;  /* 0x00000008ff067e24 */ /* 0x000fe4000f8e00ff */
[----:B------:R-:W-:-:S02]  /*be80*/  IMAD.U32 R10, RZ, RZ, UR4 ;  /* 0x00000004ff0a7e24 */ /* 0x000fc4000f8e00ff */
[----:B------:R-:W-:Y:S02]  /*be90*/  IMAD.U32 R11, RZ, RZ, UR5 ;  /* 0x00000005ff0b7e24 */ /* 0x000fe4000f8e00ff */
[----:B------:R-:W-:Y:S02]  /*bea0*/  IMAD.MOV.U32 R8, RZ, RZ, 0x70 ;  /* 0x00000070ff087424 */ /* 0x000fe400078e00ff */
[----:B-1----:R-:W-:-:S07]  /*beb0*/  IMAD.MOV.U32 R13, RZ, RZ, RZ ;  /* 0x000000ffff0d7224 */ /* 0x002fce00078e00ff */
[----:B------:R-:W-:-:S07]  /*bec0*/  LEPC R20, `(.L_x_160) ;  /* 0x000000001014794e */ /* 0x000fce0000000000 */
[----:B--2---:R-:W-:Y:S05]  /*bed0*/  CALL.ABS.NOINC R2 ;  /* 0x0000000002007343 */ /* 0x004fea0003c00000 */
.L_x_160:
        /* <DEDUP_REMOVED lines=8> */
[----:B------:R-:W-:Y:S01]  /*bf60*/  MOV R8, 0x70 ;  /* 0x0000007000087802 */ /* 0x000fe20000000f00 */
[----:B------:R-:W-:Y:S02]  /*bf70*/  IMAD.U32 R7, RZ, RZ, UR9 ;  /* 0x00000009ff077e24 */ /* 0x000fe4000f8e00ff */
[----:B------:R-:W-:-:S02]  /*bf80*/  IMAD.U32 R10, RZ, RZ, UR4 ;  /* 0x00000004ff0a7e24 */ /* 0x000fc4000f8e00ff */
[----:B------:R-:W-:Y:S02]  /*bf90*/  IMAD.U32 R11, RZ, RZ, UR5 ;  /* 0x00000005ff0b7e24 */ /* 0x000fe4000f8e00ff */
[----:B------:R-:W-:Y:S02]  /*bfa0*/  IMAD.MOV.U32 R12, RZ, RZ, 0x1 ;  /* 0x00000001ff0c7424 */ /* 0x000fe400078e00ff */
[----:B------:R-:W-:-:S07]  /*bfb0*/  IMAD.MOV.U32 R13, RZ, RZ, RZ ;  /* 0x000000ffff0d7224 */ /* 0x000fce00078e00ff */
[----:B------:R-:W-:-:S07]  /*bfc0*/  LEPC R20, `(.L_x_159) ;  /* 0x000000001014794e */ /* 0x000fce0000000000 */
[----:B-1----:R-:W-:Y:S05]  /*bfd0*/  CALL.ABS.NOINC R2 ;  /* 0x0000000002007343 */ /* 0x002fea0003c00000 */
.L_x_159:
[----:B------:R-:W-:Y:S01]  /*bfe0*/  ULDC.64 UR4, c[0x0][0x9f8] ;  /* 0x00027e0000047ab9 */ /* 0x000fe20000000a00 */
[----:B------:R-:W2:Y:S01]  /*bff0*/  LDL R9, [R1+0x20] ;  /* 0x0000200001097983 */ /* 0x000ea20000100800 */
[----:B------:R-:W-:Y:S01]  /*c000*/  ISETP.NE.U32.AND P0, PT, RZ, UR4, PT ;  /* 0x00000004ff007c0c */ /* 0x000fe2000bf05070 */
[----:B------:R-:W-:Y:S01]  /*c010*/  ULDC.64 UR6, c[0x0][0x208] ;  /* 0x0000820000067ab9 */ /* 0x000fe20000000a00 */
[----:B------:R-:W-:Y:S01]  /*c020*/  MOV R7, R17 ;  /* 0x0000001100077202 */ /* 0x000fe20000000f00 */
[----:B------:R-:W3:Y:S01]  /*c030*/  LDL.LU R6, [R1+0xc] ;  /* 0x00000c0001067983 */ /* 0x000ee20000300800 */
[----:B------:R-:W-:Y:S01]  /*c040*/  ISETP.NE.AND.EX P0, PT, RZ, UR5, PT, P0 ;  /* 0x00000005ff007c0c */ /* 0x000fe2000bf05300 */
[----:B------:R-:W1:Y:S01]  /*c050*/  LDC R0, c[0x0][0x428] ;  /* 0x00010a00ff007b82 */ /* 0x000e620000000800 */
[----:B------:R-:W-:Y:S01]  /*c060*/  ULDC UR4, c[0x0][0xda8] ;  /* 0x00036a0000047ab9 */ /* 0x000fe20000000800 */
[----:B------:R-:W4:Y:S10]  /*c070*/  LDL R8, [R1+0x14] ;  /* 0x0000140001087983 */ /* 0x000f340000100800 */
[----:B------:R-:W1:Y:S02]  /*c080*/  @P0 LDC.64 R2, c[0x0][0x9f8] ;  /* 0x00027e00ff020b82 */ /* 0x000e640000000a00 */
[----:B-1----:R-:W-:Y:S01]  /*c090*/  ISETP.NE.AND P1, PT, R0, 0x1, PT ;  /* 0x000000010000780c */ /* 0x002fe20003f25270 */
[----:B------:R-:W-:-:S02]  /*c0a0*/  IMAD.MOV.U32 R0, RZ, RZ, R18 ;  /* 0x000000ffff007224 */ /* 0x000fc400078e0012 */
[----:B------:R-:W-:-:S10]  /*c0b0*/  @P0 IMAD.WIDE R2, R17, 0x4, R2 ;  /* 0x0000000411020825 */ /* 0x000fd400078e0202 */
[----:B------:R-:W1:Y:S01]  /*c0c0*/  @P1 LDC R5, c[0x0][0x42c] ;  /* 0x00010b00ff051b82 */ /* 0x000e620000000800 */
[----:B------:R1:W5:Y:S07]  /*c0d0*/  @P0 LDG.E R7, desc[UR6][R2.64] ;  /* 0x0000000602070981 */ /* 0x00036e000c1e1900 */
[----:B------:R-:W1:Y:S02]  /*c0e0*/  @P1 LDC R4, c[0x0][0x430] ;  /* 0x00010c00ff041b82 */ /* 0x000e640000000800 */
[----:B-1----:R-:W-:-:S05]  /*c0f0*/  @P1 IMAD.HI.U32 R5, R18, R5, RZ ;  /* 0x0000000512051227 */ /* 0x002fca00078e00ff */
[----:B------:R-:W-:Y:S02]  /*c100*/  @P1 SHF.R.U32.HI R0, RZ, R4, R5 ;  /* 0x00000004ff001219 */ /* 0x000fe40000011605 */
[----:B------:R-:W1:Y:S01]  /*c110*/  S2R R4, SR_CgaCtaId ;  /* 0x0000000000047919 */ /* 0x000e620000008800 */
[----:B--2---:R-:W-:Y:S01]  /*c120*/  ISETP.NE.AND P1, PT, R9, RZ, PT ;  /* 0x000000ff0900720c */ /* 0x004fe20003f25270 */
[----:B---3--:R-:W-:-:S04]  /*c130*/  IMAD.MOV R6, RZ, RZ, -R6 ;  /* 0x000000ffff067224 */ /* 0x008fc800078e0a06 */
[----:B----4-:R-:W-:-:S08]  /*c140*/  IMAD R6, R6, UR4, R8 ;  /* 0x0000000406067c24 */ /* 0x010fd0000f8e0208 */
[----:B------:R-:W-:Y:S01]  /*c150*/  VOTEU.ALL UP1, P1 ;  /* 0x00000000003f7886 */ /* 0x000fe20000820000 */
[----:B------:R-:W-:-:S04]  /*c160*/  PLOP3.LUT P2, PT, P1, PT, PT, 0x8, 0x0 ;  /* 0x000000000000781c */ /* 0x000fc80000f4e170 */
[----:B------:R-:W-:Y:S01]  /*c170*/  @!UP1 UIADD3 UR8, UP0, UR36, 0x270, URZ ;  /* 0x0000027024089890 */ /* 0x000fe2000ff1e03f */
[----:B------:R-:W-:-:S03]  /*c180*/  IMAD.SHL.U32 R6, R6, 0x80, RZ ;  /* 0x0000008006067824 */ /* 0x000fc600078e00ff */
[----:B------:R-:W-:-:S03]  /*c190*/  @!UP1 UIADD3.X UR9, URZ, UR37, URZ, UP0, !UPT ;  /* 0x000000253f099290 */ /* 0x000fc600087fe43f */
[----:B-1----:R-:W-:-:S09]  /*c1a0*/  VOTEU.ALL UP0, P1 ;  /* 0x00000000003f7886 */ /* 0x002fd20000800000 */
.L_x_161:
        /* <DEDUP_REMOVED lines=13> */
.L_x_162:
        /* <DEDUP_REMOVED lines=12> */
.L_x_163:
        /* <DEDUP_REMOVED lines=12> */
.L_x_164:
        /* <DEDUP_REMOVED lines=10> */
[----:B------:R-:W-:Y:S01]  /*c4a0*/  LOP3.LUT R4, R4, 0x1, RZ, 0xc0, !PT ;  /* 0x0000000104047812 */ /* 0x000fe200078ec0ff */
[----:B------:R-:W-:-:S04]  /*c4b0*/  UMOV UR4, 0xffffffff ;  /* 0xffffffff00047882 */ /* 0x000fc80000000000 */
[C---:B------:R-:W-:Y:S02]  /*c4c0*/  IMAD R20, R4.reuse, 0x28, RZ ;  /* 0x0000002804147824 */ /* 0x040fe400078e02ff */
[----:B------:R-:W-:Y:S01]  /*c4d0*/  IMAD R21, R4, 0xa00, RZ ;  /* 0x00000a0004157824 */ /* 0x000fe200078e02ff */
[----:B-1----:R-:W-:-:S04]  /*c4e0*/  ISETP.NE.U32.AND P0, PT, R2, RZ, PT ;  /* 0x000000ff0200720c */ /* 0x002fc80003f05070 */
[----:B------:R-:W-:-:S04]  /*c4f0*/  ISETP.NE.AND.EX P0, PT, R3, RZ, PT, P0 ;  /* 0x000000ff0300720c */ /* 0x000fc80003f05300 */
[----:B-----5:R-:W-:Y:S01]  /*c500*/  SEL R4, R7, RZ, !P0 ;  /* 0x000000ff07047207 */ /* 0x020fe20004000000 */
[----:B------:R-:W-:Y:S08]  /*c510*/  BRA.DIV UR4, `(.L_x_165) ;  /* 0x0000002e04a47947 */ /* 0x000ff0000b800000 */
.L_x_226:
[----:B------:R-:W2:Y:S01]  /*c520*/  LDL R8, [R1+0x10] ;  /* 0x0000100001087983 */ /* 0x000ea20000100800 */
[----:B------:R-:W-:Y:S01]  /*c530*/  UMOV UR4, 0xffffffff ;  /* 0xffffffff00047882 */ /* 0x000fe20000000000 */
[--C-:B------:R-:W-:Y:S01]  /*c540*/  SHF.R.S32.HI R12, RZ, 0x1f, R7.reuse ;  /* 0x0000001fff0c7819 */ /* 0x100fe20000011407 */
[----:B------:R-:W-:Y:S01]  /*c550*/  IMAD.MOV.U32 R5, RZ, RZ, R7 ;  /* 0x000000ffff057224 */ /* 0x000fe200078e0007 */
[----:B--2---:R-:W-:Y:S01]  /*c560*/  IADD3 R8, R8, -0x1, RZ ;  /* 0xffffffff08087810 */ /* 0x004fe20007ffe0ff */
[----:B------:R-:W-:Y:S06]  /*c570*/  BRA.DIV UR4, `(.L_x_166) ;  /* 0x0000002e04c07947 */ /* 0x000fec000b800000 */
[----:B------:R-:W-:-:S13]  /*c580*/  ELECT P6, URZ, PT ;  /* 0x00000000003f782f */ /* 0x000fda00038c0000 */
.L_x_229:
[----:B------:R-:W-:Y:S05]  /*c590*/  @!P6 BRA `(.L_x_167) ;  /* 0x000000040044e947 */ /* 0x000fea0003800000 */
[----:B------:R1:W-:Y:S01]  /*c5a0*/  STL [R1], R8 ;  /* 0x0000000801007387 */ /* 0x0003e20000100800 */
[----:B------:R-:W-:Y:S05]  /*c5b0*/  @!P0 BRA `(.L_x_168) ;  /* 0x0000000000508947 */ /* 0x000fea0003800000 */
[----:B------:R-:W2:Y:S01]  /*c5c0*/  LDC R13, c[0x0][0x41c] ;  /* 0x00010700ff0d7b82 */ /* 0x000ea20000000800 */
[----:B------:R-:W-:Y:S01]  /*c5d0*/  IMAD.MOV.U32 R4, RZ, RZ, R8 ;  /* 0x000000ffff047224 */ /* 0x000fe200078e0008 */
[----:B------:R-:W-:Y:S01]  /*c5e0*/  ULDC.64 UR4, c[0x0][0x408] ;  /* 0x0001020000047ab9 */ /* 0x000fe20000000a00 */
[----:B------:R-:W-:Y:S01]  /*c5f0*/  ULDC.64 UR6, c[0x0][0x208] ;  /* 0x0000820000067ab9 */ /* 0x000fe20000000a00 */
[----:B--2---:R-:W-:-:S13]  /*c600*/  ISETP.NE.AND P1, PT, R13, 0x1, PT ;  /* 0x000000010d00780c */ /* 0x004fda0003f25270 */
[----:B------:R-:W2:Y:S02]  /*c610*/  @P1 LDC.64 R10, c[0x0][0x420] ;  /* 0x00010800ff0a1b82 */ /* 0x000ea40000000a00 */
[----:B--2---:R-:W-:-:S05]  /*c620*/  @P1 IMAD.HI.U32 R10, R8, R10, RZ ;  /* 0x0000000a080a1227 */ /* 0x004fca00078e00ff */
[----:B------:R-:W-:-:S04]  /*c630*/  @P1 SHF.R.U32.HI R4, RZ, R11, R10 ;  /* 0x0000000bff041219 */ /* 0x000fc8000001160a */
[--C-:B------:R-:W-:Y:S01]  /*c640*/  SHF.R.S32.HI R11, RZ, 0x1f, R4.reuse ;  /* 0x0000001fff0b7819 */ /* 0x100fe20000011404 */
[--C-:B------:R-:W-:Y:S02]  /*c650*/  IMAD.MOV R9, RZ, RZ, -R4.reuse ;  /* 0x000000ffff097224 */ /* 0x100fe400078e0a04 */
[----:B------:R-:W-:Y:S02]  /*c660*/  IMAD.MOV.U32 R10, RZ, RZ, R4 ;  /* 0x000000ffff0a7224 */ /* 0x000fe400078e0004 */
[----:B------:R-:W-:Y:S02]  /*c670*/  IMAD R9, R13, R9, R8 ;  /* 0x000000090d097224 */ /* 0x000fe400078e0208 */
[----:B------:R-:W-:-:S03]  /*c680*/  IMAD.WIDE.U32 R10, R7, UR4, R10 ;  /* 0x00000004070a7c25 */ /* 0x000fc6000f8e000a */
[----:B------:R2:W-:Y:S01]  /*c690*/  STL [R1], R9 ;  /* 0x0000000901007387 */ /* 0x0005e20000100800 */
[----:B------:R-:W-:Y:S01]  /*c6a0*/  LEA R14, P1, R10, R2, 0x2 ;  /* 0x000000020a0e7211 */ /* 0x000fe200078210ff */
[----:B--2---:R-:W-:-:S04]  /*c6b0*/  IMAD R9, R12, UR4, RZ ;  /* 0x000000040c097c24 */ /* 0x004fc8000f8e02ff */
[----:B------:R-:W-:-:S05]  /*c6c0*/  IMAD R4, R7, UR5, R9 ;  /* 0x0000000507047c24 */ /* 0x000fca000f8e0209 */
[----:B------:R-:W-:-:S04]  /*c6d0*/  IADD3 R4, R11, R4, RZ ;  /* 0x000000040b047210 */ /* 0x000fc80007ffe0ff */
[----:B------:R-:W-:-:S05]  /*c6e0*/  LEA.HI.X R15, R10, R3, R4, 0x2, P1 ;  /* 0x000000030a0f7211 */ /* 0x000fca00008f1404 */
[----:B------:R2:W5:Y:S02]  /*c6f0*/  LDG.E R7, desc[UR6][R14.64] ;  /* 0x000000060e077981 */ /* 0x000564000c1e1900 */
.L_x_168:
[----:B------:R-:W3:Y:S01]  /*c700*/  S2R R9, SR_CgaCtaId ;  /* 0x0000000000097919 */ /* 0x000ee20000008800 */
[----:B------:R-:W-:-:S04]  /*c710*/  MOV R4, 0x400 ;  /* 0x0000040000047802 */ /* 0x000fc80000000f00 */
[----:B---3--:R-:W-:Y:S02]  /*c720*/  LEA R4, R9, R4, 0x18 ;  /* 0x0000000409047211 */ /* 0x008fe400078ec0ff */
[----:B------:R-:W-:-:S03]  /*c730*/  SHF.L.U32 R9, R19, 0x1f, RZ ;  /* 0x0000001f13097819 */ /* 0x000fc600000006ff */
[----:B------:R-:W-:-:S04]  /*c740*/  IMAD R4, R16, 0x8, R4 ;  /* 0x0000000810047824 */ /* 0x000fc800078e0204 */
[----:B------:R-:W3:Y:S02]  /*c750*/  SYNCS.PHASECHK.TRANS64.TRYWAIT P1, [R4+URZ+0x38840], R9 ;  /* 0x03884009040075a7 */ /* 0x000ee4000802017f */
[----:B---3--:R-:W-:Y:S05]  /*c760*/  @!P1 BRA `(.L_x_169) ;  /* 0x0000002c00649947 */ /* 0x008fea0003800000 */
.L_x_230:
[----:B------:R-:W4:Y:S01]  /*c770*/  S2R R10, SR_TID.X ;  /* 0x00000000000a7919 */ /* 0x000f220000002100 */
[----:B------:R-:W-:-:S04]  /*c780*/  UPRMT UR4, UR38, 0x9910, URZ ;  /* 0x0000991026047896 */ /* 0x000fc8000800003f */
[----:B------:R-:W-:Y:S01]  /*c790*/  UISETP.NE.AND UP0, UPT, UR4, 0x2, UPT ;  /* 0x000000020400788c */ /* 0x000fe2000bf05270 */
[----:B----4-:R-:W-:-:S13]  /*c7a0*/  LOP3.LUT P1, RZ, R10, 0x7f, RZ, 0xc0, !PT ;  /* 0x0000007f0aff7812 */ /* 0x010fda000782c0ff */
[----:B---3--:R-:W-:-:S04]  /*c7b0*/  @!P1 IMAD.MOV.U32 R9, RZ, RZ, 0xa000 ;  /* 0x0000a000ff099424 */ /* 0x008fc800078e00ff */
[----:B------:R3:W-:Y:S01]  /*c7c0*/  @!P1 SYNCS.ARRIVE.TRANS64 RZ, [R4+URZ+0x38830], R9 ;  /* 0x0388300904ff99a7 */ /* 0x0007e2000800003f */
[----:B------:R-:W-:-:S13]  /*c7d0*/  PLOP3.LUT P1, PT, PT, PT, UP0, 0x80, 0x0 ;  /* 0x000000000000781c */ /* 0x000fda0003f2f008 */
[----:B---3--:R-:W-:Y:S05]  /*c7e0*/  @P1 BRA `(.L_x_170) ;  /* 0x0000000000041947 */ /* 0x008fea0003800000 */
[----:B------:R-:W-:Y:S01]  /*c7f0*/  BPT.TRAP 0x1 ;  /* 0x000000040000795c */ /* 0x000fe20000300000 */
.L_x_170:
[----:B------:R-:W3:Y:S02]  /*c800*/  LDL R9, [R1+0x4] ;  /* 0x0000040001097983 */ /* 0x000ee40000100800 */
[----:B---3--:R-:W-:-:S13]  /*c810*/  ISETP.NE.AND P1, PT, R9, RZ, PT ;  /* 0x000000ff0900720c */ /* 0x008fda0003f25270 */
[----:B------:R-:W-:Y:S05]  /*c820*/  @P1 BRA `(.L_x_171) ;  /* 0x0000000000041947 */ /* 0x000fea0003800000 */
[----:B------:R-:W-:Y:S01]  /*c830*/  BPT.TRAP 0x1 ;  /* 0x000000040000795c */ /* 0x000fe20000300000 */
.L_x_171:
[----:B------:R-:W3:Y:S01]  /*c840*/  LDL R9, [R1] ;  /* 0x0000000001097983 */ /* 0x000ee20000100800 */
[----:B------:R-:W-:Y:S01]  /*c850*/  MOV R10, 0x400 ;  /* 0x00000400000a7802 */ /* 0x000fe20000000f00 */
[----:B------:R-:W4:Y:S01]  /*c860*/  S2R R11, SR_CgaCtaId ;  /* 0x00000000000b7919 */ /* 0x000f220000008800 */
[----:B------:R-:W-:Y:S01]  /*c870*/  R2UR UR9, R4 ;  /* 0x00000000040972ca */ /* 0x000fe200000e0000 */
[----:B------:R-:W-:Y:S01]  /*c880*/  IMAD R4, R16, 0x5000, R21 ;  /* 0x0000500010047824 */ /* 0x000fe200078e0215 */
[----:B------:R-:W-:Y:S01]  /*c890*/  R2UR UR5, R20 ;  /* 0x00000000140572ca */ /* 0x000fe200000e0000 */
[----:B------:R-:W-:Y:S01]  /*c8a0*/  UIADD3 UR4, UP0, UR36, 0x370, URZ ;  /* 0x0000037024047890 */ /* 0x000fe2000ff1e03f */
[----:B------:R-:W-:Y:S02]  /*c8b0*/  R2UR UR12, R0 ;  /* 0x00000000000c72ca */ /* 0x000fe400000e0000 */
[----:B-----5:R-:W-:Y:S02]  /*c8c0*/  R2UR UR13, R7 ;  /* 0x00000000070d72ca */ /* 0x020fe400000e0000 */
[----:B----4-:R-:W-:-:S05]  /*c8d0*/  LEA R10, R11, R10, 0x18 ;  /* 0x0000000a0b0a7211 */ /* 0x010fca00078ec0ff */
[----:B------:R-:W-:-:S05]  /*c8e0*/  IMAD R4, R4, 0x2, R10 ;  /* 0x0000000204047824 */ /* 0x000fca00078e020a */
[----:B------:R-:W-:Y:S01]  /*c8f0*/  R2UR UR14, R4 ;  /* 0x00000000040e72ca */ /* 0x000fe200000e0000 */
[----:B------:R-:W-:Y:S01]  /*c900*/  UIADD3 UR9, UR9, 0x38830, URZ ;  /* 0x0003883009097890 */ /* 0x000fe2000fffe03f */
[----:B------:R-:W-:Y:S01]  /*c910*/  UMOV UR10, URZ ;  /* 0x0000003f000a7c82 */ /* 0x000fe20008000000 */
[----:B------:R-:W-:Y:S01]  /*c920*/  UMOV UR19, 0x30000 ;  /* 0x0003000000137882 */ /* 0x000fe20000000000 */
[----:B------:R-:W-:Y:S01]  /*c930*/  UMOV UR6, 0x0 ;  /* 0x0000000000067882 */ /* 0x000fe20000000000 */
[----:B------:R-:W-:-:S08]  /*c940*/  UMOV UR7, 0x14f00000 ;  /* 0x14f0000000077882 */ /* 0x000fd00000000000 */
[----:B------:R-:W-:Y:S02]  /*c950*/  UIADD3 UR8, UR14, 0x24400, URZ ;  /* 0x000244000e087890 */ /* 0x000fe4000fffe03f */
[----:B------:R-:W-:Y:S02]  /*c960*/  UIADD3 UR15, UR14, 0x26c00, URZ ;  /* 0x00026c000e0f7890 */ /* 0x000fe4000fffe03f */
[----:B------:R-:W-:Y:S01]  /*c970*/  UIADD3 UR17, UR14, 0x29400, URZ ;  /* 0x000294000e117890 */ /* 0x000fe2000fffe03f */
[----:B------:R-:W-:Y:S01]  /*c980*/  UMOV UR16, 0x40 ;  /* 0x0000004000107882 */ /* 0x000fe20000000000 */
[----:B------:R-:W-:-:S03]  /*c990*/  UIADD3 UR18, UR14, 0x2bc00, URZ ;  /* 0x0002bc000e127890 */ /* 0x000fc6000fffe03f */
[----:B------:R-:W-:Y:S01]  /*c9a0*/  UMOV UR14, 0x80 ;  /* 0x00000080000e7882 */ /* 0x000fe20000000000 */
[----:B------:R-:W-:Y:S02]  /*c9b0*/  MOV R4, R7 ;  /* 0x0000000700047202 */ /* 0x000fe40000000f00 */
[----:B---3--:R-:W-:-:S13]  /*c9c0*/  R2UR UR11, R9 ;  /* 0x00000000090b72ca */ /* 0x008fda00000e0000 */
[----:B------:R-:W-:Y:S02]  /*c9d0*/  UIMAD UR11, UR11, 0x50, UR5 ;  /* 0x000000500b0b78a4 */ /* 0x000fe4000f8e0205 */
[----:B------:R-:W-:-:S09]  /*c9e0*/  UIADD3.X UR5, URZ, UR37, URZ, UP0, !UPT ;  /* 0x000000253f057290 */ /* 0x000fd200087fe43f */
[----:B------:R3:W-:Y:S02]  /*c9f0*/  UTMALDG.4D.MULTICAST [UR8], [UR4], UR19, desc[UR6] ;  /* 0x00000608040073b4 */ /* 0x0007e40008019813 */
[----:B---3--:R-:W-:Y:S01]  /*ca00*/  UMOV UR8, UR15 ;  /* 0x0000000f00087c82 */ /* 0x008fe20008000000 */
[----:B------:R-:W-:Y:S02]  /*ca10*/  UMOV UR10, UR16 ;  /* 0x00000010000a7c82 */ /* 0x000fe40008000000 */
[----:B------:R3:W-:Y:S02]  /*ca20*/  UTMALDG.4D.MULTICAST [UR8], [UR4], UR19, desc[UR6] ;  /* 0x00000608040073b4 */ /* 0x0007e40008019813 */
[----:B---3--:R-:W-:Y:S01]  /*ca30*/  UMOV UR8, UR17 ;  /* 0x0000001100087c82 */ /* 0x008fe20008000000 */
[----:B------:R-:W-:Y:S01]  /*ca40*/  UMOV UR10, UR14 ;  /* 0x0000000e000a7c82 */ /* 0x000fe20008000000 */
[----:B------:R-:W-:Y:S01]  /*ca50*/  UMOV UR14, 0xc0 ;  /* 0x000000c0000e7882 */ /* 0x000fe20000000000 */
[----:B------:R3:W-:Y:S02]  /*ca60*/  UTMALDG.4D.MULTICAST [UR8], [UR4], UR19, desc[UR6] ;  /* 0x00000608040073b4 */ /* 0x0007e40008019813 */
[----:B---3--:R-:W-:Y:S01]  /*ca70*/  UMOV UR8, UR18 ;  /* 0x0000001200087c82 */ /* 0x008fe20008000000 */
[----:B------:R-:W-:-:S02]  /*ca80*/  UMOV UR10, UR14 ;  /* 0x0000000e000a7c82 */ /* 0x000fc40008000000 */
[----:B------:R3:W-:Y:S02]  /*ca90*/  UTMALDG.4D.MULTICAST [UR8], [UR4], UR19, desc[UR6] ;  /* 0x00000608040073b4 */ /* 0x0007e40008019813 */
[----:B---3--:R-:W-:Y:S01]  /*caa0*/  NOP ;  /* 0x0000000000007918 */ /* 0x008fe20000000000 */
.L_x_167:
[----:B------:R-:W3:Y:S01]  /*cab0*/  LDL R13, [R1+0x1c] ;  /* 0x00001c00010d7983 */ /* 0x000ee20000100800 */
[----:B------:R-:W-:-:S03]  /*cac0*/  MOV R10, 0x400 ;  /* 0x00000400000a7802 */ /* 0x000fc60000000f00 */
[----:B------:R-:W4:Y:S01]  /*cad0*/  LDL.LU R9, [R1+0x18] ;  /* 0x0000180001097983 */ /* 0x000f220000300800 */
[----:B------:R-:W5:Y:S01]  /*cae0*/  S2R R11, SR_CgaCtaId ;  /* 0x00000000000b7919 */ /* 0x000f620000008800 */
[----:B------:R-:W-:Y:S05]  /*caf0*/  WARPSYNC.ALL ;  /* 0x0000000000007948 */ /* 0x000fea0003800000 */
[----:B------:R-:W-:-:S13]  /*cb00*/  ELECT P1, URZ, PT ;  /* 0x00000000003f782f */ /* 0x000fda0003820000 */
[----:B------:R-:W-:Y:S01]  /*cb10*/  @P1 R2UR UR13, R17 ;  /* 0x00000000110d12ca */ /* 0x000fe200000e0000 */
[----:B------:R-:W-:Y:S01]  /*cb20*/  UIADD3 UR4, UP0, UR36, 0x270, URZ ;  /* 0x0000027024047890 */ /* 0x000fe2000ff1e03f */
[----:B------:R-:W-:Y:S02]  /*cb30*/  @P1 R2UR UR12, R18 ;  /* 0x00000000120c12ca */ /* 0x000fe400000e0000 */
[----:B------:R-:W-:Y:S01]  /*cb40*/  @P1 R2UR UR11, R6 ;  /* 0x00000000060b12ca */ /* 0x000fe200000e0000 */
[----:B------:R-:W-:Y:S01]  /*cb50*/  UIADD3.X UR5, URZ, UR37, URZ, UP0, !UPT ;  /* 0x000000253f057290 */ /* 0x000fe200087fe43f */
[----:B-----5:R-:W-:-:S04]  /*cb60*/  LEA R10, R11, R10, 0x18 ;  /* 0x0000000a0b0a7211 */ /* 0x020fc800078ec0ff */
[----:B------:R-:W-:Y:S01]  /*cb70*/  R2UR UR30, R10 ;  /* 0x000000000a1e72ca */ /* 0x000fe200000e0000 */
[----:B------:R-:W-:Y:S01]  /*cb80*/  @P1 IMAD.MOV.U32 R7, RZ, RZ, 0x10000 ;  /* 0x00010000ff071424 */ /* 0x000fe200078e00ff */
[----:B------:R-:W-:Y:S01]  /*cb90*/  BAR.SYNC.DEFER_BLOCKING 0x8, 0x120 ;  /* 0x0204800000007b1d */ /* 0x000fe20000010000 */
[----:B------:R-:W-:Y:S02]  /*cba0*/  @P1 R2UR UR29, R17 ;  /* 0x00000000111d12ca */ /* 0x000fe400000e0000 */
[----:B------:R-:W-:-:S08]  /*cbb0*/  @P1 R2UR UR28, R18 ;  /* 0x00000000121c12ca */ /* 0x000fd000000e0000 */
        /* <DEDUP_REMOVED lines=8> */
[----:B------:R-:W-:Y:S01]  /*cc40*/  @P1 R2UR UR19, R6 ;  /* 0x00000000061312ca */ /* 0x000fe200000e0000 */
[----:B------:R1:W-:Y:S01]  /*cc50*/  @P1 SYNCS.ARRIVE.TRANS64 RZ, [R10+URZ+0x38800], R7 ;  /* 0x038800070aff19a7 */ /* 0x0003e2000800003f */
[----:B------:R5:W-:Y:S01]  /*cc60*/  UTMALDG.4D [UR8], [UR4], desc[UR6] ;  /* 0x00000608040075b4 */ /* 0x000be20008019000 */
[----:B------:R-:W-:-:S02]  /*cc70*/  UIADD3 UR24, UR30, 0x18400, URZ ;  /* 0x000184001e187890 */ /* 0x000fc4000fffe03f */
        /* <DEDUP_REMOVED lines=11> */
[----:B-----5:R-:W-:-:S02]  /*cd30*/  @P1 R2UR UR13, R17 ;  /* 0x00000000110d12ca */ /* 0x020fc400000e0000 */
        /* <DEDUP_REMOVED lines=8> */
[----:B---3--:R-:W-:-:S04]  /*cdc0*/  LOP3.LUT R6, R13, 0x1, RZ, 0xc, !PT ;  /* 0x000000010d067812 */ /* 0x008fc800078e0cff */
[----:B------:R-:W-:-:S04]  /*cdd0*/  SHF.L.U32 R6, R6, 0x1f, RZ ;  /* 0x0000001f06067819 */ /* 0x000fc800000006ff */
[----:B------:R-:W3:Y:S01]  /*cde0*/  SYNCS.PHASECHK.TRANS64.TRYWAIT P1, [R10+URZ+0x38820], R6 ;  /* 0x038820060a0075a7 */ /* 0x000ee2000802017f */
[----:B----4-:R-:W-:Y:S01]  /*cdf0*/  ISETP.GE.AND P2, PT, R9, 0x51, PT ;  /* 0x000000510900780c */ /* 0x010fe20003f46270 */
[----:B-1-3--:R-:W-:-:S12]  /*ce00*/  @!P1 BRA `(.L_x_173) ;  /* 0x0000002400d09947 */ /* 0x00afd80003800000 */
.L_x_231:
[----:B------:R-:W-:Y:S05]  /*ce10*/  BSYNC B0 ;  /* 0x0000000000007941 */ /* 0x000fea0003800000 */
.L_x_172:
[----:B------:R-:W-:Y:S05]  /*ce20*/  @!P2 BRA `(.L_x_174) ;  /* 0x0000001800dca947 */ /* 0x000fea0003800000 */
[----:B-1----:R-:W2:Y:S01]  /*ce30*/  LDL R7, [R1+0x10] ;  /* 0x0000100001077983 */ /* 0x002ea20000100800 */
[----:B------:R-:W-:Y:S02]  /*ce40*/  IMAD.MOV.U32 R6, RZ, RZ, 0x1 ;  /* 0x00000001ff067424 */ /* 0x000fe400078e00ff */
[----:B--2---:R-:W-:-:S05]  /*ce50*/  IMAD.MOV R14, RZ, RZ, -R7 ;  /* 0x000000ffff0e7224 */ /* 0x004fca00078e0a07 */
[----:B------:R-:W-:-:S04]  /*ce60*/  VIADDMNMX R14, R14, R6, 0xffffffff, !PT ;  /* 0xffffffff0e0e7446 */ /* 0x000fc80007800106 */
[----:B------:R-:W-:-:S04]  /*ce70*/  IADD3 R6, R7, R14, RZ ;  /* 0x0000000e07067210 */ /* 0x000fc80007ffe0ff */
[----:B------:R-:W-:-:S04]  /*ce80*/  LOP3.LUT R6, R6, 0x1, RZ, 0xc0, !PT ;  /* 0x0000000106067812 */ /* 0x000fc800078ec0ff */
[----:B------:R-:W-:Y:S01]  /*ce90*/  ISETP.NE.U32.AND P1, PT, R6, 0x1, PT ;  /* 0x000000010600780c */ /* 0x000fe20003f25070 */
[----:B------:R-:W-:-:S12]  /*cea0*/  VIADD R6, R7, 0xfffffffe ;  /* 0xfffffffe07067836 */ /* 0x000fd80000000000 */
        /* <DEDUP_REMOVED lines=8> */
[----:B------:R-:W-:Y:S01]  /*cf30*/  IMAD.MOV.U32 R7, RZ, RZ, R4 ;  /* 0x000000ffff077224 */ /* 0x000fe200078e0004 */
[----:B------:R-:W-:Y:S06]  /*cf40*/  @!P0 BRA `(.L_x_178) ;  /* 0x00000000004c8947 */ /* 0x000fec0003800000 */
[----:B------:R-:W1:Y:S01]  /*cf50*/  LDC R15, c[0x0][0x41c] ;  /* 0x00010700ff0f7b82 */ /* 0x000e620000000800 */
[----:B------:R-:W-:Y:S01]  /*cf60*/  MOV R7, R6 ;  /* 0x0000000600077202 */ /* 0x000fe20000000f00 */
[----:B------:R-:W-:Y:S01]  /*cf70*/  ULDC.64 UR4, c[0x0][0x408] ;  /* 0x0001020000047ab9 */ /* 0x000fe20000000a00 */
[----:B------:R-:W-:Y:S01]  /*cf80*/  ULDC.64 UR6, c[0x0][0x208] ;  /* 0x0000820000067ab9 */ /* 0x000fe20000000a00 */
[----:B-1----:R-:W-:-:S13]  /*cf90*/  ISETP.NE.AND P1, PT, R15, 0x1, PT ;  /* 0x000000010f00780c */ /* 0x002fda0003f25270 */
[----:B------:R-:W1:Y:S02]  /*cfa0*/  @P1 LDC.64 R10, c[0x0][0x420] ;  /* 0x00010800ff0a1b82 */ /* 0x000e640000000a00 */
[----:B-1----:R-:W-:-:S05]  /*cfb0*/  @P1 IMAD.HI.U32 R10, R6, R10, RZ ;  /* 0x0000000a060a1227 */ /* 0x002fca00078e00ff */
[----:B------:R-:W-:-:S04]  /*cfc0*/  @P1 SHF.R.U32.HI R7, RZ, R11, R10 ;  /* 0x0000000bff071219 */ /* 0x000fc8000001160a */
[--C-:B------:R-:W-:Y:S01]  /*cfd0*/  SHF.R.S32.HI R11, RZ, 0x1f, R7.reuse ;  /* 0x0000001fff0b7819 */ /* 0x100fe20000011407 */
[----:B------:R-:W-:-:S04]  /*cfe0*/  IMAD.MOV R10, RZ, RZ, -R7 ;  /* 0x000000ffff0a7224 */ /* 0x000fc800078e0a07 */
[----:B------:R-:W-:Y:S02]  /*cff0*/  IMAD R6, R15, R10, R6 ;  /* 0x0000000a0f067224 */ /* 0x000fe400078e0206 */
[----:B------:R-:W-:Y:S02]  /*d000*/  IMAD R15, R12, UR4, RZ ;  /* 0x000000040c0f7c24 */ /* 0x000fe4000f8e02ff */
[----:B------:R-:W-:Y:S02]  /*d010*/  IMAD.MOV.U32 R10, RZ, RZ, R7 ;  /* 0x000000ffff0a7224 */ /* 0x000fe400078e0007 */
[C---:B------:R-:W-:Y:S02]  /*d020*/  IMAD R7, R5.reuse, UR5, R15 ;  /* 0x0000000505077c24 */ /* 0x040fe4000f8e020f */
[----:B------:R-:W-:-:S04]  /*d030*/  IMAD.WIDE.U32 R10, R5, UR4, R10 ;  /* 0x00000004050a7c25 */ /* 0x000fc8000f8e000a */
[----:B------:R-:W-:Y:S01]  /*d040*/  IMAD.IADD R7, R7, 0x1, R11 ;  /* 0x0000000107077824 */ /* 0x000fe200078e020b */
[----:B------:R-:W-:-:S04]  /*d050*/  LEA R2, P1, R10, R2, 0x2 ;  /* 0x000000020a027211 */ /* 0x000fc800078210ff */
[----:B------:R-:W-:-:S05]  /*d060*/  LEA.HI.X R3, R10, R3, R7, 0x2, P1 ;  /* 0x000000030a037211 */ /* 0x000fca00008f1407 */
[----:B------:R1:W5:Y:S04]  /*d070*/  LDG.E R7, desc[UR6][R2.64] ;  /* 0x0000000602077981 */ /* 0x000368000c1e1900 */
.L_x_178:
[----:B-1----:R-:W1:Y:S01]  /*d080*/  S2R R3, SR_CgaCtaId ;  /* 0x0000000000037919 */ /* 0x002e620000008800 */
[----:B------:R-:W-:-:S04]  /*d090*/  MOV R2, 0x400 ;  /* 0x0000040000027802 */ /* 0x000fc80000000f00 */
[----:B-1----:R-:W-:Y:S02]  /*d0a0*/  LEA R2, R3, R2, 0x18 ;  /* 0x0000000203027211 */ /* 0x002fe400078ec0ff */
[----:B------:R-:W-:Y:S02]  /*d0b0*/  SHF.L.U32 R3, R13, 0x1f, RZ ;  /* 0x0000001f0d037819 */ /* 0x000fe400000006ff */
[----:B------:R-:W-:-:S04]  /*d0c0*/  LEA R2, R9, R2, 0x3 ;  /* 0x0000000209027211 */ /* 0x000fc800078e18ff */
[----:B------:R-:W1:Y:S02]  /*d0d0*/  SYNCS.PHASECHK.TRANS64.TRYWAIT P1, [R2+URZ+0x38840], R3 ;  /* 0x03884003020075a7 */ /* 0x000e64000802017f */
[----:B-1----:R-:W-:Y:S05]  /*d0e0*/  @!P1 BRA `(.L_x_179) ;  /* 0x0000002400389947 */ /* 0x002fea0003800000 */
.L_x_232:
[----:B------:R-:W2:Y:S01]  /*d0f0*/  S2R R10, SR_TID.X ;  /* 0x00000000000a7919 */ /* 0x000ea20000002100 */
[----:B------:R-:W-:Y:S01]  /*d100*/  UPRMT UR4, UR38, 0x9910, URZ ;  /* 0x0000991026047896 */ /* 0x000fe2000800003f */
[----:B--2---:R-:W-:-:S13]  /*d110*/  LOP3.LUT P1, RZ, R10, 0x7f, RZ, 0xc0, !PT ;  /* 0x0000007f0aff7812 */ /* 0x004fda000782c0ff */
[----:B-1----:R-:W-:-:S04]  /*d120*/  @!P1 IMAD.MOV.U32 R3, RZ, RZ, 0xa000 ;  /* 0x0000a000ff039424 */ /* 0x002fc800078e00ff */
[----:B------:R1:W-:Y:S02]  /*d130*/  @!P1 SYNCS.ARRIVE.TRANS64 RZ, [R2+URZ+0x38830], R3 ;  /* 0x0388300302ff99a7 */ /* 0x0003e4000800003f */
[----:B-1----:R-:W-:-:S05]  /*d140*/  IMAD.U32 R3, RZ, RZ, UR4 ;  /* 0x00000004ff037e24 */ /* 0x002fca000f8e00ff */
[----:B------:R-:W-:-:S13]  /*d150*/  ISETP.NE.AND P2, PT, R3, 0x2, PT ;  /* 0x000000020300780c */ /* 0x000fda0003f45270 */
[----:B------:R-:W-:Y:S05]  /*d160*/  @P2 BRA `(.L_x_180) ;  /* 0x0000000000042947 */ /* 0x000fea0003800000 */
[----:B------:R-:W-:Y:S01]  /*d170*/  BPT.TRAP 0x1 ;  /* 0x000000040000795c */ /* 0x000fe20000300000 */
.L_x_180:
[----:B------:R-:W2:Y:S02]  /*d180*/  LDL R3, [R1+0x4] ;  /* 0x0000040001037983 */ /* 0x000ea40000100800 */
[----:B--2---:R-:W-:-:S13]  /*d190*/  ISETP.NE.AND P1, PT, R3, RZ, PT ;  /* 0x000000ff0300720c */ /* 0x004fda0003f25270 */
[----:B------:R-:W-:Y:S05]  /*d1a0*/  @P1 BRA `(.L_x_181) ;  /* 0x0000000000041947 */ /* 0x000fea0003800000 */
[----:B------:R-:W-:Y:S01]  /*d1b0*/  BPT.TRAP 0x1 ;  /* 0x000000040000795c */ /* 0x000fe20000300000 */
.L_x_181:
[----:B------:R-:W1:Y:S01]  /*d1c0*/  S2R R11, SR_CgaCtaId ;  /* 0x00000000000b7919 */ /* 0x000e620000008800 */
[----:B------:R-:W-:Y:S01]  /*d1d0*/  MOV R10, 0x400 ;  /* 0x00000400000a7802 */ /* 0x000fe20000000f00 */
[----:B------:R-:W-:Y:S01]  /*d1e0*/  UIADD3 UR4, UP0, UR36, 0x370, URZ ;  /* 0x0000037024047890 */ /* 0x000fe2000ff1e03f */
[----:B------:R-:W-:Y:S01]  /*d1f0*/  R2UR UR9, R2 ;  /* 0x00000000020972ca */ /* 0x000fe200000e0000 */
[----:B------:R-:W-:Y:S01]  /*d200*/  IMAD R2, R9, 0x5000, R21 ;  /* 0x0000500009027824 */ /* 0x000fe200078e0215 */
[----:B------:R-:W-:Y:S01]  /*d210*/  R2UR UR11, R6 ;  /* 0x00000000060b72ca */ /* 0x000fe200000e0000 */
[----:B------:R-:W-:Y:S01]  /*d220*/  UMOV UR10, URZ ;  /* 0x0000003f000a7c82 */ /* 0x000fe20008000000 */
[----:B------:R-:W-:Y:S01]  /*d230*/  R2UR UR5, R20 ;  /* 0x00000000140572ca */ /* 0x000fe200000e0000 */
[----:B------:R-:W-:Y:S01]  /*d240*/  UMOV UR19, 0x30000 ;  /* 0x0003000000137882 */ /* 0x000fe20000000000 */
[----:B------:R-:W-:Y:S01]  /*d250*/  R2UR UR12, R0 ;  /* 0x00000000000c72ca */ /* 0x000fe200000e0000 */
[----:B------:R-:W-:Y:S01]  /*d260*/  UMOV UR6, 0x0 ;  /* 0x0000000000067882 */ /* 0x000fe20000000000 */
[----:B-----5:R-:W-:Y:S01]  /*d270*/  R2UR UR13, R7 ;  /* 0x00000000070d72ca */ /* 0x020fe200000e0000 */
[----:B------:R-:W-:Y:S01]  /*d280*/  UMOV UR7, 0x14f00000 ;  /* 0x14f0000000077882 */ /* 0x000fe20000000000 */
[----:B------:R-:W-:Y:S01]  /*d290*/  UMOV UR17, 0x40 ;  /* 0x0000004000117882 */ /* 0x000fe20000000000 */
[----:B------:R-:W-:Y:S01]  /*d2a0*/  UMOV UR18, 0x80 ;  /* 0x0000008000127882 */ /* 0x000fe20000000000 */
[----:B------:R-:W-:Y:S01]  /*d2b0*/  SHF.L.U32 R3, R19, 0x1f, RZ ;  /* 0x0000001f13037819 */ /* 0x000fe200000006ff */
[----:B------:R-:W-:-:S04]  /*d2c0*/  UIADD3 UR9, UR9, 0x38830, URZ ;  /* 0x0003883009097890 */ /* 0x000fc8000fffe03f */
[----:B------:R-:W-:Y:S02]  /*d2d0*/  UIMAD UR11, UR11, 0x50, UR5 ;  /* 0x000000500b0b78a4 */ /* 0x000fe4000f8e0205 */
[----:B------:R-:W-:Y:S01]  /*d2e0*/  UIADD3.X UR5, URZ, UR37, URZ, UP0, !UPT ;  /* 0x000000253f057290 */ /* 0x000fe200087fe43f */
[----:B-1----:R-:W-:-:S05]  /*d2f0*/  LEA R10, R11, R10, 0x18 ;  /* 0x0000000a0b0a7211 */ /* 0x002fca00078ec0ff */
[----:B------:R-:W-:-:S05]  /*d300*/  IMAD R2, R2, 0x2, R10 ;  /* 0x0000000202027824 */ /* 0x000fca00078e020a */
[----:B------:R-:W-:Y:S02]  /*d310*/  R2UR UR14, R2 ;  /* 0x00000000020e72ca */ /* 0x000fe400000e0000 */
[----:B------:R-:W-:-:S11]  /*d320*/  LEA R2, R16, R10, 0x3 ;  /* 0x0000000a10027211 */ /* 0x000fd600078e18ff */
[----:B------:R-:W-:Y:S02]  /*d330*/  UIADD3 UR8, UR14, 0x24400, URZ ;  /* 0x000244000e087890 */ /* 0x000fe4000fffe03f */
[----:B------:R-:W-:Y:S02]  /*d340*/  UIADD3 UR15, UR14, 0x26c00, URZ ;  /* 0x00026c000e0f7890 */ /* 0x000fe4000fffe03f */
[----:B------:R-:W-:Y:S02]  /*d350*/  UIADD3 UR16, UR14, 0x29400, URZ ;  /* 0x000294000e107890 */ /* 0x000fe4000fffe03f */
[----:B------:R-:W-:-:S03]  /*d360*/  UIADD3 UR14, UR14, 0x2bc00, URZ ;  /* 0x0002bc000e0e7890 */ /* 0x000fc6000fffe03f */
[----:B------:R1:W-:Y:S02]  /*d370*/  UTMALDG.4D.MULTICAST [UR8], [UR4], UR19, desc[UR6] ;  /* 0x00000608040073b4 */ /* 0x0003e40008019813 */
[----:B-1----:R-:W-:Y:S01]  /*d380*/  UMOV UR8, UR15 ;  /* 0x0000000f00087c82 */ /* 0x002fe20008000000 */
[----:B------:R-:W-:Y:S01]  /*d390*/  UMOV UR10, UR17 ;  /* 0x00000011000a7c82 */ /* 0x000fe20008000000 */
[----:B------:R-:W-:Y:S01]  /*d3a0*/  UMOV UR15, 0xc0 ;  /* 0x000000c0000f7882 */ /* 0x000fe20000000000 */
[----:B------:R1:W-:Y:S02]  /*d3b0*/  UTMALDG.4D.MULTICAST [UR8], [UR4], UR19, desc[UR6] ;  /* 0x00000608040073b4 */ /* 0x0003e40008019813 */
[----:B-1----:R-:W-:Y:S01]  /*d3c0*/  UMOV UR8, UR16 ;  /* 0x0000001000087c82 */ /* 0x002fe20008000000 */
[----:B------:R-:W-:Y:S02]  /*d3d0*/  UMOV UR10, UR18 ;  /* 0x00000012000a7c82 */ /* 0x000fe40008000000 */
[----:B------:R1:W-:Y:S02]  /*d3e0*/  UTMALDG.4D.MULTICAST [UR8], [UR4], UR19, desc[UR6] ;  /* 0x00000608040073b4 */ /* 0x0003e40008019813 */
[----:B-1----:R-:W-:Y:S01]  /*d3f0*/  UMOV UR8, UR14 ;  /* 0x0000000e00087c82 */ /* 0x002fe20008000000 */
[----:B------:R-:W-:-:S02]  /*d400*/  UMOV UR10, UR15 ;  /* 0x0000000f000a7c82 */ /* 0x000fc40008000000 */
[----:B------:R1:W-:Y:S01]  /*d410*/  UTMALDG.4D.MULTICAST [UR8], [UR4], UR19, desc[UR6] ;  /* 0x00000608040073b4 */ /* 0x0003e20008019813 */
[----:B------:R-:W2:Y:S02]  /*d420*/  SYNCS.PHASECHK.TRANS64.TRYWAIT P1, [R2+URZ+0x38860], R3 ;  /* 0x03886003020075a7 */ /* 0x000ea4000802017f */
[----:B-12---:R-:W-:Y:S05]  /*d430*/  @!P1 BRA `(.L_x_182) ;  /* 0x0000002000789947 */ /* 0x006fea0003800000 */
.L_x_233:
[----:B------:R-:W2:Y:S02]  /*d440*/  S2R R10, SR_TID.X ;  /* 0x00000000000a7919 */ /* 0x000ea40000002100 */
[----:B--2---:R-:W-:-:S13]  /*d450*/  LOP3.LUT P1, RZ, R10, 0x7f, RZ, 0xc0, !PT ;  /* 0x0000007f0aff7812 */ /* 0x004fda000782c0ff */
[----:B-1----:R-:W-:-:S04]  /*d460*/  @!P1 IMAD.MOV.U32 R3, RZ, RZ, 0xa000 ;  /* 0x0000a000ff039424 */ /* 0x002fc800078e00ff */
[----:B------:R1:W-:Y:S01]  /*d470*/  @!P1 SYNCS.ARRIVE.TRANS64 RZ, [R2+URZ+0x38850], R3 ;  /* 0x0388500302ff99a7 */ /* 0x0003e2000800003f */
[----:B------:R-:W-:Y:S05]  /*d480*/  @P2 BRA `(.L_x_183) ;  /* 0x0000000000042947 */ /* 0x000fea0003800000 */
[----:B------:R-:W-:Y:S01]  /*d490*/  BPT.TRAP 0x1 ;  /* 0x000000040000795c */ /* 0x000fe20000300000 */
.L_x_183:
[----:B-1----:R-:W2:Y:S02]  /*d4a0*/  LDL R3, [R1+0x4] ;  /* 0x0000040001037983 */ /* 0x002ea40000100800 */
[----:B--2---:R-:W-:-:S13]  /*d4b0*/  ISETP.NE.AND P1, PT, R3, RZ, PT ;  /* 0x000000ff0300720c */ /* 0x004fda0003f25270 */
[----:B------:R-:W-:Y:S05]  /*d4c0*/  @P1 BRA `(.L_x_184) ;  /* 0x0000000000041947 */ /* 0x000fea0003800000 */
[----:B------:R-:W-:Y:S01]  /*d4d0*/  BPT.TRAP 0x1 ;  /* 0x000000040000795c */ /* 0x000fe20000300000 */
.L_x_184:
[----:B------:R-:W2:Y:S01]  /*d4e0*/  LDL.LU R3, [R1] ;  /* 0x0000000001037983 */ /* 0x000ea20000300800 */
[----:B------:R-:W-:Y:S01]  /*d4f0*/  MOV R10, 0x400 ;  /* 0x00000400000a7802 */ /* 0x000fe20000000f00 */
[----:B------:R-:W-:Y:S01]  /*d500*/  UIADD3 UR4, UP0, UR36, 0x470, URZ ;  /* 0x0000047024047890 */ /* 0x000fe2000ff1e03f */
[----:B------:R-:W-:Y:S01]  /*d510*/  R2UR UR5, R20 ;  /* 0x00000000140572ca */ /* 0x000fe200000e0000 */
[----:B------:R-:W1:Y:S01]  /*d520*/  S2R R11, SR_CgaCtaId ;  /* 0x00000000000b7919 */ /* 0x000e620000008800 */
[----:B------:R-:W-:Y:S01]  /*d530*/  R2UR UR9, R2 ;  /* 0x00000000020972ca */ /* 0x000fe200000e0000 */
[----:B------:R-:W-:Y:S01]  /*d540*/  UMOV UR10, URZ ;  /* 0x0000003f000a7c82 */ /* 0x000fe20008000000 */
[----:B------:R-:W-:Y:S01]  /*d550*/  R2UR UR13, R4 ;  /* 0x00000000040d72ca */ /* 0x000fe200000e0000 */
[----:B------:R-:W-:Y:S01]  /*d560*/  UMOV UR18, 0x30000 ;  /* 0x0003000000127882 */ /* 0x000fe20000000000 */
[----:B------:R-:W-:Y:S01]  /*d570*/  R2UR UR12, R0 ;  /* 0x00000000000c72ca */ /* 0x000fe200000e0000 */
[----:B------:R-:W-:Y:S01]  /*d580*/  UMOV UR6, 0x0 ;  /* 0x0000000000067882 */ /* 0x000fe20000000000 */
[----:B------:R-:W-:Y:S01]  /*d590*/  UMOV UR7, 0x14f00000 ;  /* 0x14f0000000077882 */ /* 0x000fe20000000000 */
[----:B------:R-:W-:Y:S01]  /*d5a0*/  UMOV UR17, 0x40 ;  /* 0x0000004000117882 */ /* 0x000fe20000000000 */
[----:B------:R3:W-:Y:S01]  /*d5b0*/  STL [R1], R6 ;  /* 0x0000000601007387 */ /* 0x0007e20000100800 */
[----:B------:R-:W-:-:S04]  /*d5c0*/  IMAD.MOV.U32 R4, RZ, RZ, R7 ;  /* 0x000000ffff047224 */ /* 0x000fc800078e0007 */
[----:B------:R-:W-:Y:S01]  /*d5d0*/  UIADD3 UR9, UR9, 0x38850, URZ ;  /* 0x0003885009097890 */ /* 0x000fe2000fffe03f */
[----:B-1----:R-:W-:Y:S02]  /*d5e0*/  LEA R10, R11, R10, 0x18 ;  /* 0x0000000a0b0a7211 */ /* 0x002fe400078ec0ff */
[----:B--2---:R-:W-:Y:S01]  /*d5f0*/  R2UR UR11, R3 ;  /* 0x00000000030b72ca */ /* 0x004fe200000e0000 */
[----:B------:R-:W-:-:S04]  /*d600*/  IMAD R3, R16, 0x5000, R21 ;  /* 0x0000500010037824 */ /* 0x000fc800078e0215 */
[----:B------:R-:W-:-:S05]  /*d610*/  IMAD R3, R3, 0x2, R10 ;  /* 0x0000000203037824 */ /* 0x000fca00078e020a */
[----:B------:R-:W-:-:S03]  /*d620*/  R2UR UR16, R3 ;  /* 0x00000000031072ca */ /* 0x000fc600000e0000 */
[----:B------:R-:W-:Y:S02]  /*d630*/  UIMAD UR11, UR11, 0x50, UR5 ;  /* 0x000000500b0b78a4 */ /* 0x000fe4000f8e0205 */
[----:B------:R-:W-:-:S08]  /*d640*/  UIADD3.X UR5, URZ, UR37, URZ, UP0, !UPT ;  /* 0x000000253f057290 */ /* 0x000fd000087fe43f */
        /* <DEDUP_REMOVED lines=10> */
[----:B------:R-:W-:Y:S01]  /*d6f0*/  UMOV UR10, UR14 ;  /* 0x0000000e000a7c82 */ /* 0x000fe20008000000 */
[----:B------:R-:W-:Y:S01]  /*d700*/  UMOV UR14, 0xc0 ;  /* 0x000000c0000e7882 */ /* 0x000fe20000000000 */
[----:B------:R1:W-:Y:S02]  /*d710*/  UTMALDG.4D.MULTICAST [UR8], [UR4], UR18, desc[UR6] ;  /* 0x00000608040073b4 */ /* 0x0003e40008019812 */
[----:B-1----:R-:W-:Y:S01]  /*d720*/  UMOV UR8, UR16 ;  /* 0x0000001000087c82 */ /* 0x002fe20008000000 */
[----:B------:R-:W-:-:S02]  /*d730*/  UMOV UR10, UR14 ;  /* 0x0000000e000a7c82 */ /* 0x000fc40008000000 */
[----:B------:R3:W-:Y:S02]  /*d740*/  UTMALDG.4D.MULTICAST [UR8], [UR4], UR18, desc[UR6] ;  /* 0x00000608040073b4 */ /* 0x0007e40008019812 */
[----:B---3--:R-:W-:Y:S01]  /*d750*/  NOP ;  /* 0x0000000000007918 */ /* 0x008fe20000000000 */
.L_x_177:
[----:B------:R-:W-:Y:S05]  /*d760*/  BSYNC B0 ;  /* 0x0000000000007941 */ /* 0x000fea0003800000 */
.L_x_176:
[----:B------:R-:W2:Y:S01]  /*d770*/  LDL.LU R2, [R1+0x10] ;  /* 0x0000100001027983 */ /* 0x000ea20000300800 */
[----:B------:R-:W-:Y:S02]  /*d780*/  IMAD.MOV.U32 R16, RZ, RZ, R9 ;  /* 0x000000ffff107224 */ /* 0x000fe400078e0009 */
[----:B------:R-:W-:Y:S01]  /*d790*/  IMAD.MOV.U32 R19, RZ, RZ, R13 ;  /* 0x000000ffff137224 */ /* 0x000fe200078e000d */
[----:B--2---:R-:W-:-:S07]  /*d7a0*/  IADD3 R6, R2, -0x3, RZ ;  /* 0xfffffffd02067810 */ /* 0x004fce0007ffe0ff */
.L_x_175:
[----:B------:R-:W-:Y:S01]  /*d7b0*/  IMAD.MOV R3, RZ, RZ, -R14 ;  /* 0x000000ffff037224 */ /* 0x000fe200078e0a0e */
[----:B------:R-:W-:Y:S04]  /*d7c0*/  BSSY B0, `(.L_x_174) ;  /* 0x000011d000007945 */ /* 0x000fe80003800000 */
[----:B------:R-:W-:-:S13]  /*d7d0*/  ISETP.NE.AND P1, PT, R8, R3, PT ;  /* 0x000000030800720c */ /* 0x000fda0003f25270 */
[----:B------:R-:W-:Y:S05]  /*d7e0*/  @!P1 BRA `(.L_x_185) ;  /* 0x0000001000689947 */ /* 0x000fea0003800000 */
[----:B------:R-:W-:-:S07]  /*d7f0*/  MOV R8, R4 ;  /* 0x0000000400087202 */ /* 0x000fce0000000f00 */
.L_x_204:
        /* <DEDUP_REMOVED lines=18> */
[----:B------:R-:W-:Y:S02]  /*d920*/  @P1 SHF.R.U32.HI R2, RZ, R3, R8 ;  /* 0x00000003ff021219 */ /* 0x000fe40000011608 */
[----:B------:R-:W1:Y:S02]  /*d930*/  LDC.64 R8, c[0x0][0x3f8] ;  /* 0x0000fe00ff087b82 */ /* 0x000e640000000a00 */
[----:B------:R-:W-:-:S05]  /*d940*/  IADD3 R3, -R2, RZ, RZ ;  /* 0x000000ff02037210 */ /* 0x000fca0007ffe1ff */
[----:B------:R-:W-:Y:S01]  /*d950*/  IMAD R11, R11, R3, R6 ;  /* 0x000000030b0b7224 */ /* 0x000fe200078e0206 */
[----:B------:R-:W-:-:S03]  /*d960*/  SHF.R.S32.HI R3, RZ, 0x1f, R2 ;  /* 0x0000001fff037819 */ /* 0x000fc60000011402 */
[----:B------:R-:W-:-:S04]  /*d970*/  IMAD.WIDE.U32 R2, R5, UR4, R2 ;  /* 0x0000000405027c25 */ /* 0x000fc8000f8e0002 */
[----:B------:R-:W-:Y:S01]  /*d980*/  IMAD.IADD R13, R13, 0x1, R3 ;  /* 0x000000010d0d7824 */ /* 0x000fe200078e0203 */
[----:B-1----:R-:W-:-:S04]  /*d990*/  LEA R8, P1, R2, R8, 0x2 ;  /* 0x0000000802087211 */ /* 0x002fc800078210ff */
[----:B------:R-:W-:-:S05]  /*d9a0*/  LEA.HI.X R9, R2, R9, R13, 0x2, P1 ;  /* 0x0000000902097211 */ /* 0x000fca00008f140d */
[----:B------:R1:W5:Y:S04]  /*d9b0*/  LDG.E R8, desc[UR6][R8.64] ;  /* 0x0000000608087981 */ /* 0x000368000c1e1900 */
.L_x_188:
[----:B------:R-:W2:Y:S01]  /*d9c0*/  S2R R3, SR_CgaCtaId ;  /* 0x0000000000037919 */ /* 0x000ea20000008800 */
[----:B------:R-:W-:-:S04]  /*d9d0*/  MOV R2, 0x400 ;  /* 0x0000040000027802 */ /* 0x000fc80000000f00 */
[----:B--2---:R-:W-:Y:S02]  /*d9e0*/  LEA R2, R3, R2, 0x18 ;  /* 0x0000000203027211 */ /* 0x004fe400078ec0ff */
[----:B------:R-:W-:-:S03]  /*d9f0*/  SHF.L.U32 R3, R10, 0x1f, RZ ;  /* 0x0000001f0a037819 */ /* 0x000fc600000006ff */
[----:B------:R-:W-:-:S04]  /*da00*/  IMAD R2, R7, 0x8, R2 ;  /* 0x0000000807027824 */ /* 0x000fc800078e0202 */
[----:B------:R-:W2:Y:S02]  /*da10*/  SYNCS.PHASECHK.TRANS64.TRYWAIT P1, [R2+URZ+0x38840], R3 ;  /* 0x03884003020075a7 */ /* 0x000ea4000802017f */
[----:B--2---:R-:W-:Y:S05]  /*da20*/  @!P1 BRA `(.L_x_189) ;  /* 0x0000001c00109947 */ /* 0x004fea0003800000 */
.L_x_234:
[----:B-1----:R-:W1:Y:S01]  /*da30*/  S2R R9, SR_TID.X ;  /* 0x0000000000097919 */ /* 0x002e620000002100 */
[----:B------:R-:W-:Y:S01]  /*da40*/  UPRMT UR4, UR38, 0x9910, URZ ;  /* 0x0000991026047896 */ /* 0x000fe2000800003f */
[----:B-1----:R-:W-:-:S13]  /*da50*/  LOP3.LUT P1, RZ, R9, 0x7f, RZ, 0xc0, !PT ;  /* 0x0000007f09ff7812 */ /* 0x002fda000782c0ff */
[----:B--2---:R-:W-:-:S04]  /*da60*/  @!P1 IMAD.MOV.U32 R3, RZ, RZ, 0xa000 ;  /* 0x0000a000ff039424 */ /* 0x004fc800078e00ff */
[----:B------:R1:W-:Y:S02]  /*da70*/  @!P1 SYNCS.ARRIVE.TRANS64 RZ, [R2+URZ+0x38830], R3 ;  /* 0x0388300302ff99a7 */ /* 0x0003e4000800003f */
[----:B-1----:R-:W-:-:S04]  /*da80*/  MOV R3, UR4 ;  /* 0x0000000400037c02 */ /* 0x002fc80008000f00 */
[----:B------:R-:W-:-:S13]  /*da90*/  ISETP.NE.AND P2, PT, R3, 0x2, PT ;  /* 0x000000020300780c */ /* 0x000fda0003f45270 */
[----:B------:R-:W-:Y:S05]  /*daa0*/  @P2 BRA `(.L_x_190) ;  /* 0x0000000000042947 */ /* 0x000fea0003800000 */
[----:B------:R-:W-:Y:S01]  /*dab0*/  BPT.TRAP 0x1 ;  /* 0x000000040000795c */ /* 0x000fe20000300000 */
.L_x_190:
[----:B------:R-:W2:Y:S02]  /*dac0*/  LDL R3, [R1+0x4] ;  /* 0x0000040001037983 */ /* 0x000ea40000100800 */
[----:B--2---:R-:W-:-:S13]  /*dad0*/  ISETP.NE.AND P1, PT, R3, RZ, PT ;  /* 0x000000ff0300720c */ /* 0x004fda0003f25270 */
[----:B------:R-:W-:Y:S05]  /*dae0*/  @P1 BRA `(.L_x_191) ;  /* 0x0000000000041947 */ /* 0x000fea0003800000 */
[----:B------:R-:W-:Y:S01]  /*daf0*/  BPT.TRAP 0x1 ;  /* 0x000000040000795c */ /* 0x000fe20000300000 */
.L_x_191:
        /* <DEDUP_REMOVED lines=21> */
[----:B------:R-:W-:Y:S01]  /*dc50*/  R2UR UR14, R2 ;  /* 0x00000000020e72ca */ /* 0x000fe200000e0000 */
[----:B------:R-:W-:-:S12]  /*dc60*/  IMAD R2, R16, 0x8, R3 ;  /* 0x0000000810027824 */ /* 0x000fd800078e0203 */
        /* <DEDUP_REMOVED lines=17> */
.L_x_235:
[----:B------:R-:W2:Y:S02]  /*dd80*/  S2R R3, SR_TID.X ;  /* 0x0000000000037919 */ /* 0x000ea40000002100 */
[----:B--2---:R-:W-:-:S13]  /*dd90*/  LOP3.LUT P1, RZ, R3, 0x7f, RZ, 0xc0, !PT ;  /* 0x0000007f03ff7812 */ /* 0x004fda000782c0ff */
[----:B------:R-:W-:-:S04]  /*dda0*/  @!P1 IMAD.MOV.U32 R3, RZ, RZ, 0xa000 ;  /* 0x0000a000ff039424 */ /* 0x000fc800078e00ff */
[----:B------:R2:W-:Y:S01]  /*ddb0*/  @!P1 SYNCS.ARRIVE.TRANS64 RZ, [R2+URZ+0x38850], R3 ;  /* 0x0388500302ff99a7 */ /* 0x0005e2000800003f */
[----:B------:R-:W-:Y:S05]  /*ddc0*/  @P2 BRA `(.L_x_193) ;  /* 0x0000000000042947 */ /* 0x000fea0003800000 */
[----:B------:R-:W-:Y:S01]  /*ddd0*/  BPT.TRAP 0x1 ;  /* 0x000000040000795c */ /* 0x000fe20000300000 */
.L_x_193:
[----:B--2---:R-:W2:Y:S02]  /*dde0*/  LDL R3, [R1+0x4] ;  /* 0x0000040001037983 */ /* 0x004ea40000100800 */
[----:B--2---:R-:W-:-:S13]  /*ddf0*/  ISETP.NE.AND P1, PT, R3, RZ, PT ;  /* 0x000000ff0300720c */ /* 0x004fda0003f25270 */
[----:B------:R-:W-:Y:S05]  /*de00*/  @P1 BRA `(.L_x_194) ;  /* 0x0000000000041947 */ /* 0x000fea0003800000 */
[----:B------:R-:W-:Y:S01]  /*de10*/  BPT.TRAP 0x1 ;  /* 0x000000040000795c */ /* 0x000fe20000300000 */
.L_x_194:
[----:B------:R-:W2:Y:S01]  /*de20*/  LDL.LU R13, [R1] ;  /* 0x00000000010d7983 */ /* 0x000ea20000300800 */
[----:B------:R-:W-:Y:S01]  /*de30*/  MOV R3, 0x400 ;  /* 0x0000040000037802 */ /* 0x000fe20000000f00 */
[----:B------:R-:W-:Y:S01]  /*de40*/  IMAD R16, R16, 0x5000, R21 ;  /* 0x0000500010107824 */ /* 0x000fe200078e0215 */
[----:B------:R-:W-:Y:S01]  /*de50*/  R2UR UR5, R20 ;  /* 0x00000000140572ca */ /* 0x000fe200000e0000 */
[----:B------:R-:W3:Y:S01]  /*de60*/  S2R R9, SR_CgaCtaId ;  /* 0x0000000000097919 */ /* 0x000ee20000008800 */
[----:B------:R-:W-:Y:S01]  /*de70*/  R2UR UR9, R2 ;  /* 0x00000000020972ca */ /* 0x000fe200000e0000 */
[----:B------:R-:W-:Y:S01]  /*de80*/  UIADD3 UR4, UP0, UR36, 0x470, URZ ;  /* 0x0000047024047890 */ /* 0x000fe2000ff1e03f */
[----:B------:R-:W-:Y:S01]  /*de90*/  R2UR UR13, R4 ;  /* 0x00000000040d72ca */ /* 0x000fe200000e0000 */
[----:B------:R-:W-:Y:S01]  /*dea0*/  UMOV UR10, URZ ;  /* 0x0000003f000a7c82 */ /* 0x000fe20008000000 */
[----:B------:R-:W-:Y:S01]  /*deb0*/  R2UR UR12, R0 ;  /* 0x00000000000c72ca */ /* 0x000fe200000e0000 */
[----:B------:R-:W-:Y:S01]  /*dec0*/  UMOV UR18, 0x30000 ;  /* 0x0003000000127882 */ /* 0x000fe20000000000 */
[----:B------:R-:W-:Y:S01]  /*ded0*/  UMOV UR6, 0x0 ;  /* 0x0000000000067882 */ /* 0x000fe20000000000 */
[----:B------:R-:W-:Y:S01]  /*dee0*/  UMOV UR7, 0x14f00000 ;  /* 0x14f0000000077882 */ /* 0x000fe20000000000 */
[----:B------:R-:W-:Y:S01]  /*def0*/  UMOV UR17, 0x40 ;  /* 0x0000004000117882 */ /* 0x000fe20000000000 */
[----:B------:R4:W-:Y:S01]  /*df00*/  STL [R1], R11 ;  /* 0x0000000b01007387 */ /* 0x0009e20000100800 */
[----:B------:R-:W-:-:S03]  /*df10*/  IMAD.MOV.U32 R4, RZ, RZ, R8 ;  /* 0x000000ffff047224 */ /* 0x000fc600078e0008 */
[----:B------:R-:W-:Y:S01]  /*df20*/  UIADD3 UR9, UR9, 0x38850, URZ ;  /* 0x0003885009097890 */ /* 0x000fe2000fffe03f */
[----:B---3--:R-:W-:-:S04]  /*df30*/  LEA R3, R9, R3, 0x18 ;  /* 0x0000000309037211 */ /* 0x008fc800078ec0ff */
[----:B------:R-:W-:-:S04]  /*df40*/  LEA R16, R16, R3, 0x1 ;  /* 0x0000000310107211 */ /* 0x000fc800078e08ff */
[----:B------:R-:W-:-:S13]  /*df50*/  R2UR UR14, R16 ;  /* 0x00000000100e72ca */ /* 0x000fda00000e0000 */
[----:B------:R-:W-:Y:S02]  /*df60*/  UIADD3 UR8, UR14, 0x400, URZ ;  /* 0x000004000e087890 */ /* 0x000fe4000fffe03f */
[----:B------:R-:W-:Y:S02]  /*df70*/  UIADD3 UR15, UR14, 0x2c00, URZ ;  /* 0x00002c000e0f7890 */ /* 0x000fe4000fffe03f */
[----:B------:R-:W-:Y:S02]  /*df80*/  UIADD3 UR16, UR14, 0x5400, URZ ;  /* 0x000054000e107890 */ /* 0x000fe4000fffe03f */
[----:B------:R-:W-:Y:S01]  /*df90*/  UIADD3 UR14, UR14, 0x7c00, URZ ;  /* 0x00007c000e0e7890 */ /* 0x000fe2000fffe03f */
[----:B--2---:R-:W-:-:S13]  /*dfa0*/  R2UR UR11, R13 ;  /* 0x000000000d0b72ca */ /* 0x004fda00000e0000 */
[----:B------:R-:W-:Y:S02]  /*dfb0*/  UIMAD UR11, UR11, 0x50, UR5 ;  /* 0x000000500b0b78a4 */ /* 0x000fe4000f8e0205 */
[----:B------:R-:W-:-:S09]  /*dfc0*/  UIADD3.X UR5, URZ, UR37, URZ, UP0, !UPT ;  /* 0x000000253f057290 */ /* 0x000fd200087fe43f */
[----:B------:R2:W-:Y:S02]  /*dfd0*/  UTMALDG.4D.MULTICAST [UR8], [UR4], UR18, desc[UR6] ;  /* 0x00000608040073b4 */ /* 0x0005e40008019812 */
[----:B--2---:R-:W-:Y:S01]  /*dfe0*/  UMOV UR8, UR15 ;  /* 0x0000000f00087c82 */ /* 0x004fe20008000000 */
[----:B------:R-:W-:Y:S01]  /*dff0*/  UMOV UR10, UR17 ;  /* 0x00000011000a7c82 */ /* 0x000fe20008000000 */
[----:B------:R-:W-:Y:S01]  /*e000*/  UMOV UR15, 0x80 ;  /* 0x00000080000f7882 */ /* 0x000fe20000000000 */
[----:B------:R2:W-:Y:S02]  /*e010*/  UTMALDG.4D.MULTICAST [UR8], [UR4], UR18, desc[UR6] ;  /* 0x00000608040073b4 */ /* 0x0005e40008019812 */
[----:B--2---:R-:W-:Y:S01]  /*e020*/  UMOV UR8, UR16 ;  /* 0x0000001000087c82 */ /* 0x004fe20008000000 */
[----:B------:R-:W-:Y:S01]  /*e030*/  UMOV UR10, UR15 ;  /* 0x0000000f000a7c82 */ /* 0x000fe20008000000 */
[----:B------:R-:W-:Y:S01]  /*e040*/  UMOV UR15, 0xc0 ;  /* 0x000000c0000f7882 */ /* 0x000fe20000000000 */
[----:B------:R2:W-:Y:S02]  /*e050*/  UTMALDG.4D.MULTICAST [UR8], [UR4], UR18, desc[UR6] ;  /* 0x00000608040073b4 */ /* 0x0005e40008019812 */
[----:B--2---:R-:W-:Y:S01]  /*e060*/  UMOV UR8, UR14 ;  /* 0x0000000e00087c82 */ /* 0x004fe20008000000 */
[----:B------:R-:W-:-:S02]  /*e070*/  UMOV UR10, UR15 ;  /* 0x0000000f000a7c82 */ /* 0x000fc40008000000 */
[----:B------:R4:W-:Y:S02]  /*e080*/  UTMALDG.4D.MULTICAST [UR8], [UR4], UR18, desc[UR6] ;  /* 0x00000608040073b4 */ /* 0x0009e40008019812 */
[----:B----4-:R-:W-:Y:S01]  /*e090*/  NOP ;  /* 0x0000000000007918 */ /* 0x010fe20000000000 */
.L_x_187:
[----:B------:R-:W-:Y:S05]  /*e0a0*/  BSYNC B1 ;  /* 0x0000000000017941 */ /* 0x000fea0003800000 */
.L_x_186:
[----:B------:R-:W-:Y:S01]  /*e0b0*/  VIADD R16, R7, 0x1 ;  /* 0x0000000107107836 */ /* 0x000fe20000000000 */
[----:B------:R-:W-:Y:S04]  /*e0c0*/  BSSY B1, `(.L_x_195) ;  /* 0x0000089000017945 */ /* 0x000fe80003800000 */
[----:B------:R-:W-:-:S04]  /*e0d0*/  ISETP.NE.AND P1, PT, R16, 0x2, PT ;  /* 0x000000021000780c */ /* 0x000fc80003f25270 */
[----:B-1----:R-:W-:Y:S02]  /*e0e0*/  SEL R19, RZ, 0x1, P1 ;  /* 0x00000001ff137807 */ /* 0x002fe40000800000 */
[----:B------:R-:W-:Y:S02]  /*e0f0*/  SEL R16, R16, RZ, P1 ;  /* 0x000000ff10107207 */ /* 0x000fe40000800000 */
[----:B------:R-:W-:Y:S01]  /*e100*/  LOP3.LUT R19, R10, R19, RZ, 0x3c, !PT ;  /* 0x000000130a137212 */ /* 0x000fe200078e3cff */
[----:B------:R-:W-:Y:S06]  /*e110*/  @!P6 BRA `(.L_x_196) ;  /* 0x00000008000ce947 */ /* 0x000fec0003800000 */
[----:B------:R-:W-:Y:S01]  /*e120*/  IADD3 R11, R6, -0x1, RZ ;  /* 0xffffffff060b7810 */ /* 0x000fe20007ffe0ff */
        /* <DEDUP_REMOVED lines=20> */
.L_x_197:
[----:B------:R-:W2:Y:S01]  /*e270*/  S2R R3, SR_CgaCtaId ;  /* 0x0000000000037919 */ /* 0x000ea20000008800 */
[----:B------:R-:W-:-:S04]  /*e280*/  MOV R2, 0x400 ;  /* 0x0000040000027802 */ /* 0x000fc80000000f00 */
[----:B--2---:R-:W-:Y:S02]  /*e290*/  LEA R2, R3, R2, 0x18 ;  /* 0x0000000203027211 */ /* 0x004fe400078ec0ff */
[----:B------:R-:W-:-:S03]  /*e2a0*/  SHF.L.U32 R3, R19, 0x1f, RZ ;  /* 0x0000001f13037819 */ /* 0x000fc600000006ff */
[----:B------:R-:W-:-:S04]  /*e2b0*/  IMAD R2, R16, 0x8, R2 ;  /* 0x0000000810027824 */ /* 0x000fc800078e0202 */
[----:B------:R-:W2:Y:S02]  /*e2c0*/  SYNCS.PHASECHK.TRANS64.TRYWAIT P1, [R2+URZ+0x38840], R3 ;  /* 0x03884003020075a7 */ /* 0x000ea4000802017f */
[----:B--2---:R-:W-:Y:S05]  /*e2d0*/  @!P1 BRA `(.L_x_198) ;  /* 0x00000014000c9947 */ /* 0x004fea0003800000 */
.L_x_236:
        /* <DEDUP_REMOVED lines=9> */
.L_x_199:
[----:B------:R-:W2:Y:S02]  /*e370*/  LDL R3, [R1+0x4] ;  /* 0x0000040001037983 */ /* 0x000ea40000100800 */
[----:B--2---:R-:W-:-:S13]  /*e380*/  ISETP.NE.AND P1, PT, R3, RZ, PT ;  /* 0x000000ff0300720c */ /* 0x004fda0003f25270 */
[----:B------:R-:W-:Y:S05]  /*e390*/  @P1 BRA `(.L_x_200) ;  /* 0x0000000000041947 */ /* 0x000fea0003800000 */
[----:B------:R-:W-:Y:S01]  /*e3a0*/  BPT.TRAP 0x1 ;  /* 0x000000040000795c */ /* 0x000fe20000300000 */
.L_x_200:
        /* <DEDUP_REMOVED lines=40> */
.L_x_237:
[----:B------:R-:W2:Y:S02]  /*e630*/  S2R R3, SR_TID.X ;  /* 0x0000000000037919 */ /* 0x000ea40000002100 */
[----:B--2---:R-:W-:-:S13]  /*e640*/  LOP3.LUT P1, RZ, R3, 0x7f, RZ, 0xc0, !PT ;  /* 0x0000007f03ff7812 */ /* 0x004fda000782c0ff */
[----:B------:R-:W-:-:S04]  /*e650*/  @!P1 MOV R3, 0xa000 ;  /* 0x0000a00000039802 */ /* 0x000fc80000000f00 */
[----:B------:R2:W-:Y:S01]  /*e660*/  @!P1 SYNCS.ARRIVE.TRANS64 RZ, [R2+URZ+0x38850], R3 ;  /* 0x0388500302ff99a7 */ /* 0x0005e2000800003f */
[----:B------:R-:W-:Y:S05]  /*e670*/  @P2 BRA `(.L_x_202) ;  /* 0x0000000000042947 */ /* 0x000fea0003800000 */
[----:B------:R-:W-:Y:S01]  /*e680*/  BPT.TRAP 0x1 ;  /* 0x000000040000795c */ /* 0x000fe20000300000 */
.L_x_202:
[----:B--2---:R-:W2:Y:S02]  /*e690*/  LDL R3, [R1+0x4] ;  /* 0x0000040001037983 */ /* 0x004ea40000100800 */
[----:B--2---:R-:W-:-:S13]  /*e6a0*/  ISETP.NE.AND P1, PT, R3, RZ, PT ;  /* 0x000000ff0300720c */ /* 0x004fda0003f25270 */
[----:B------:R-:W-:Y:S05]  /*e6b0*/  @P1 BRA `(.L_x_203) ;  /* 0x0000000000041947 */ /* 0x000fea0003800000 */
[----:B------:R-:W-:Y:S01]  /*e6c0*/  BPT.TRAP 0x1 ;  /* 0x000000040000795c */ /* 0x000fe20000300000 */
.L_x_203:
[----:B-1----:R-:W2:Y:S01]  /*e6d0*/  LDL.LU R10, [R1] ;  /* 0x00000000010a7983 */ /* 0x002ea20000300800 */
[----:B------:R-:W-:Y:S01]  /*e6e0*/  MOV R3, 0x400 ;  /* 0x0000040000037802 */ /* 0x000fe20000000f00 */
[----:B------:R-:W-:Y:S01]  /*e6f0*/  IMAD R7, R7, 0x5000, R21 ;  /* 0x0000500007077824 */ /* 0x000fe200078e0215 */
[----:B------:R-:W-:Y:S01]  /*e700*/  R2UR UR5, R20 ;  /* 0x00000000140572ca */ /* 0x000fe200000e0000 */
[----:B------:R-:W1:Y:S01]  /*e710*/  S2R R9, SR_CgaCtaId ;  /* 0x0000000000097919 */ /* 0x000e620000008800 */
        /* <DEDUP_REMOVED lines=12> */
[----:B-1----:R-:W-:-:S05]  /*e7e0*/  LEA R3, R9, R3, 0x18 ;  /* 0x0000000309037211 */ /* 0x002fca00078ec0ff */
[----:B------:R-:W-:-:S05]  /*e7f0*/  IMAD R7, R7, 0x2, R3 ;  /* 0x0000000207077824 */ /* 0x000fca00078e0203 */
        /* <DEDUP_REMOVED lines=21> */
.L_x_196:
[----:B------:R-:W-:Y:S05]  /*e950*/  BSYNC B1 ;  /* 0x0000000000017941 */ /* 0x000fea0003800000 */
.L_x_195:
[C---:B------:R-:W-:Y:S02]  /*e960*/  ISETP.GT.AND P1, PT, R6.reuse, 0x1, PT ;  /* 0x000000010600780c */ /* 0x040fe40003f24270 */
[----:B------:R-:W-:-:S11]  /*e970*/  IADD3 R6, R6, -0x2, RZ ;  /* 0xfffffffe06067810 */ /* 0x000fd60007ffe0ff */
[----:B------:R-:W-:Y:S05]  /*e980*/  @P1 BRA `(.L_x_204) ;  /* 0xffffffec009c1947 */ /* 0x000fea000383ffff */
.L_x_185:
[----:B------:R-:W-:Y:S05]  /*e990*/  BSYNC B0 ;  /* 0x0000000000007941 */ /* 0x000fea0003800000 */
.L_x_174:
[----:B------:R-:W-:Y:S04]  /*e9a0*/  BSSY B0, `(.L_x_205) ;  /* 0x000003c000007945 */ /* 0x000fe80003800000 */
[----:B------:R-:W-:Y:S05]  /*e9b0*/  @!P6 BRA `(.L_x_206) ;  /* 0x0000000000e8e947 */ /* 0x000fea0003800000 */
[----:B------:R-:W3:Y:S01]  /*e9c0*/  S2R R3, SR_CgaCtaId ;  /* 0x0000000000037919 */ /* 0x000ee20000008800 */
[----:B------:R-:W-:-:S04]  /*e9d0*/  MOV R2, 0x400 ;  /* 0x0000040000027802 */ /* 0x000fc80000000f00 */
[----:B---3--:R-:W-:-:S05]  /*e9e0*/  LEA R2, R3, R2, 0x18 ;  /* 0x0000000203027211 */ /* 0x008fca00078ec0ff */
[----:B------:R-:W-:Y:S01]  /*e9f0*/  IMAD R3, R16, 0x8, R2 ;  /* 0x0000000810037824 */ /* 0x000fe200078e0202 */
[----:B------:R-:W-:-:S04]  /*ea00*/  SHF.L.U32 R2, R19, 0x1f, RZ ;  /* 0x0000001f13027819 */ /* 0x000fc800000006ff */
[----:B------:R-:W3:Y:S02]  /*ea10*/  SYNCS.PHASECHK.TRANS64.TRYWAIT P0, [R3+URZ+0x38860], R2 ;  /* 0x03886002030075a7 */ /* 0x000ee4000800017f */
[----:B---3--:R-:W-:Y:S05]  /*ea20*/  @!P0 BRA `(.L_x_207) ;  /* 0x0000000c00608947 */ /* 0x008fea0003800000 */
.L_x_238:
        /* <DEDUP_REMOVED lines=9> */
.L_x_208:
[----:B------:R-:W3:Y:S02]  /*eac0*/  LDL R2, [R1+0x4] ;  /* 0x0000040001027983 */ /* 0x000ee40000100800 */
[----:B---3--:R-:W-:-:S13]  /*ead0*/  ISETP.NE.AND P0, PT, R2, RZ, PT ;  /* 0x000000ff0200720c */ /* 0x008fda0003f05270 */
[----:B------:R-:W-:Y:S05]  /*eae0*/  @P0 BRA `(.L_x_209) ;  /* 0x0000000000040947 */ /* 0x000fea0003800000 */
[----:B------:R-:W-:Y:S01]  /*eaf0*/  BPT.TRAP 0x1 ;  /* 0x000000040000795c */ /* 0x000fe20000300000 */
.L_x_209:
[----:B------:R-:W3:Y:S01]  /*eb00*/  LDL R2, [R1] ;  /* 0x0000000001027983 */ /* 0x000ee20000100800 */
[----:B------:R-:W-:Y:S01]  /*eb10*/  MOV R5, 0x400 ;  /* 0x0000040000057802 */ /* 0x000fe20000000f00 */
[----:B-1----:R-:W1:Y:S01]  /*eb20*/  S2R R6, SR_CgaCtaId ;  /* 0x0000000000067919 */ /* 0x002e620000008800 */
[----:B------:R-:W-:Y:S01]  /*eb30*/  IMAD R21, R16, 0x5000, R21 ;  /* 0x0000500010157824 */ /* 0x000fe200078e0215 */
[----:B------:R-:W-:Y:S02]  /*eb40*/  R2UR UR5, R20 ;  /* 0x00000000140572ca */ /* 0x000fe400000e0000 */
[----:B------:R-:W-:Y:S01]  /*eb50*/  R2UR UR9, R3 ;  /* 0x00000000030972ca */ /* 0x000fe200000e0000 */
[----:B------:R-:W-:Y:S01]  /*eb60*/  UIADD3 UR4, UP0, UR36, 0x470, URZ ;  /* 0x0000047024047890 */ /* 0x000fe2000ff1e03f */
[----:B------:R-:W-:Y:S02]  /*eb70*/  R2UR UR12, R0 ;  /* 0x00000000000c72ca */ /* 0x000fe400000e0000 */
[----:B------:R-:W-:-:S02]  /*eb80*/  R2UR UR13, R4 ;  /* 0x00000000040d72ca */ /* 0x000fc400000e0000 */
[----:B-1----:R-:W-:-:S04]  /*eb90*/  LEA R5, R6, R5, 0x18 ;  /* 0x0000000506057211 */ /* 0x002fc800078ec0ff */
[----:B------:R-:W-:-:S04]  /*eba0*/  LEA R21, R21, R5, 0x1 ;  /* 0x0000000515157211 */ /* 0x000fc800078e08ff */
        /* <DEDUP_REMOVED lines=10> */
[----:B------:R-:W-:Y:S01]  /*ec50*/  UIADD3 UR14, UR14, 0x7c00, URZ ;  /* 0x00007c000e0e7890 */ /* 0x000fe2000fffe03f */
[----:B---3--:R-:W-:-:S13]  /*ec60*/  R2UR UR11, R2 ;  /* 0x00000000020b72ca */ /* 0x008fda00000e0000 */
        /* <DEDUP_REMOVED lines=15> */
.L_x_206:
[----:B------:R-:W-:Y:S05]  /*ed60*/  BSYNC B0 ;  /* 0x0000000000007941 */ /* 0x000fea0003800000 */
.L_x_205:
[----:B------:R-:W3:Y:S01]  /*ed70*/  LDL.LU R0, [R1+0x14] ;  /* 0x0000140001007983 */ /* 0x000ee20000300800 */
[----:B------:R-:W-:-:S03]  /*ed80*/  ULDC UR4, c[0x0][0xda4] ;  /* 0x0003690000047ab9 */ /* 0x000fc60000000800 */
[----:B------:R-:W4:Y:S01]  /*ed90*/  LDL.LU R2, [R1+0x1c] ;  /* 0x00001c0001027983 */ /* 0x000f220000300800 */
[----:B------:R-:W-:-:S05]  /*eda0*/  VIADD R16, R16, 0x1 ;  /* 0x0000000110107836 */ /* 0x000fca0000000000 */
[----:B------:R-:W-:-:S04]  /*edb0*/  ISETP.NE.AND P0, PT, R16, 0x2, PT ;  /* 0x000000021000780c */ /* 0x000fc80003f05270 */
[----:B------:R-:W-:Y:S01]  /*edc0*/  SEL R16, R16, RZ, P0 ;  /* 0x000000ff10107207 */ /* 0x000fe20000000000 */
[----:B---3--:R-:W-:Y:S01]  /*edd0*/  VIADD R0, R0, UR39 ;  /* 0x0000002700007c36 */ /* 0x008fe20008000000 */
[----:B----4-:R-:W-:-:S04]  /*ede0*/  IADD3 R2, R2, 0x1, RZ ;  /* 0x0000000102027810 */ /* 0x010fc80007ffe0ff */
[----:B------:R3:W-:Y:S01]  /*edf0*/  STL [R1+0x14], R0 ;  /* 0x0000140001007387 */ /* 0x0007e20000100800 */
[----:B------:R-:W-:-:S03]  /*ee00*/  ISETP.GE.AND P1, PT, R0, UR4, PT ;  /* 0x0000000400007c0c */ /* 0x000fc6000bf26270 */
[----:B------:R4:W-:Y:S01]  /*ee10*/  STL [R1+0x1c], R2 ;  /* 0x00001c0201007387 */ /* 0x0009e20000100800 */
[----:B---3--:R-:W-:-:S04]  /*ee20*/  SEL R0, RZ, 0x1, P0 ;  /* 0x00000001ff007807 */ /* 0x008fc80000000000 */
[----:B------:R-:W-:-:S05]  /*ee30*/  LOP3.LUT R19, R19, R0, RZ, 0x3c, !PT ;  /* 0x0000000013137212 */ /* 0x000fca00078e3cff */
[----:B----4-:R-:W-:Y:S05]  /*ee40*/  @!P1 BRA `(.L_x_210) ;  /* 0xffffffc800fc9947 */ /* 0x010fea000383ffff */
[----:B------:R-:W-:-:S07]  /*ee50*/  LOP3.LUT R2, R2, 0x1, RZ, 0xc, !PT ;  /* 0x0000000102027812 */ /* 0x000fce00078e0cff */
.L_x_157:
[----:B------:R-:W3:Y:S01]  /*ee60*/  S2R R3, SR_CgaCtaId ;  /* 0x0000000000037919 */ /* 0x000ee20000008800 */
[----:B------:R-:W-:Y:S01]  /*ee70*/  MOV R0, 0x400 ;  /* 0x0000040000007802 */ /* 0x000fe20000000f00 */
[----:B------:R-:W-:Y:S03]  /*ee80*/  BSSY B0, `(.L_x_211) ;  /* 0x0000005000007945 */ /* 0x000fe60003800000 */
[----:B---3--:R-:W-:Y:S02]  /*ee90*/  LEA R0, R3, R0, 0x18 ;  /* 0x0000000003007211 */ /* 0x008fe400078ec0ff */
[----:B------:R-:W-:-:S04]  /*eea0*/  SHF.L.U32 R3, R2, 0x1f, RZ ;  /* 0x0000001f02037819 */ /* 0x000fc800000006ff */
[----:B------:R-:W3:Y:S02]  /*eeb0*/  SYNCS.PHASECHK.TRANS64.TRYWAIT P0, [R0+URZ+0x38820], R3 ;  /* 0x03882003000075a7 */ /* 0x000ee4000800017f */
[----:B---3--:R-:W-:Y:S05]  /*eec0*/  @!P0 BRA `(.L_x_212) ;  /* 0x00000008004c8947 */ /* 0x008fea0003800000 */
.L_x_239:
[----:B------:R-:W-:Y:S05]  /*eed0*/  BSYNC B0 ;  /* 0x0000000000007941 */ /* 0x000fea0003800000 */
.L_x_211:
[----:B------:R-:W-:-:S03]  /*eee0*/  UMOV UR4, 0xffffffff ;  /* 0xffffffff00047882 */ /* 0x000fc60000000000 */
[----:B------:R-:W-:Y:S05]  /*eef0*/  BRA.DIV UR4, `(.L_x_213) ;  /* 0x0000000a04547947 */ /* 0x000fea000b800000 */
[----:B------:R-:W4:Y:S02]  /*ef00*/  S2R R2, SR_TID.X ;  /* 0x0000000000027919 */ /* 0x000f240000002100 */
[----:B----4-:R-:W-:-:S04]  /*ef10*/  SHF.R.U32.HI R2, RZ, 0x5, R2 ;  /* 0x00000005ff027819 */ /* 0x010fc80000011602 */
[----:B------:R-:W-:-:S05]  /*ef20*/  LOP3.LUT R2, R2, 0x3, RZ, 0xc0, !PT ;  /* 0x0000000302027812 */ /* 0x000fca00078ec0ff */
[----:B--2---:R2:W4:Y:S02]  /*ef30*/  SHFL.IDX PT, R14, R2, RZ, 0x1f ;  /* 0x00001fff020e7589 */ /* 0x00452400000e0000 */
.L_x_242:
[----:B----4-:R-:W-:Y:S01]  /*ef40*/  ISETP.NE.AND P0, PT, R14, RZ, PT ;  /* 0x000000ff0e00720c */ /* 0x010fe20003f05270 */
[----:B------:R-:W-:-:S12]  /*ef50*/  BSSY B0, `(.L_x_214) ;  /* 0x0000026000007945 */ /* 0x000fd80003800000 */
[----:B------:R-:W-:Y:S05]  /*ef60*/  @P0 BRA `(.L_x_215) ;  /* 0x0000000000900947 */ /* 0x000fea0003800000 */
[----:B------:R-:W-:-:S03]  /*ef70*/  UMOV UR4, 0xffffffff ;  /* 0xffffffff00047882 */ /* 0x000fc60000000000 */
[----:B------:R-:W-:Y:S05]  /*ef80*/  BRA.DIV UR4, `(.L_x_216) ;  /* 0x0000000a04647947 */ /* 0x000fea000b800000 */
[----:B------:R-:W-:-:S13]  /*ef90*/  ELECT P6, URZ, PT ;  /* 0x00000000003f782f */ /* 0x000fda00038c0000 */
.L_x_245:
[----:B------:R-:W-:Y:S05]  /*efa0*/  @!P6 BRA `(.L_x_215) ;  /* 0x000000000080e947 */ /* 0x000fea0003800000 */
[----:B--2---:R-:W2:Y:S02]  /*efb0*/  LDL R2, [R1+0x24] ;  /* 0x0000240001027983 */ /* 0x004ea40000100800 */
[----:B--2---:R-:W-:-:S13]  /*efc0*/  R2UR UR4, R2 ;  /* 0x00000000020472ca */ /* 0x004fda00000e0000 */
[----:B------:R-:W-:-:S06]  /*efd0*/  ULOP3.LUT UR4, UR4, 0x2, URZ, 0xfc, !UPT ;  /* 0x0000000204047892 */ /* 0x000fcc000f8efc3f */
[----:B------:R-:W-:-:S05]  /*efe0*/  IMAD.U32 R2, RZ, RZ, UR4 ;  /* 0x00000004ff027e24 */ /* 0x000fca000f8e00ff */
[----:B------:R-:W-:-:S13]  /*eff0*/  ISETP.NE.AND P2, PT, R2, 0x3, PT ;  /* 0x000000030200780c */ /* 0x000fda0003f45270 */
[----:B------:R-:W-:Y:S05]  /*f000*/  @!P2 BRA `(.L_x_217) ;  /* 0x000000000004a947 */ /* 0x000fea0003800000 */
[----:B------:R-:W-:Y:S01]  /*f010*/  BPT.TRAP 0x1 ;  /* 0x000000040000795c */ /* 0x000fe20000300000 */
.L_x_217:
[----:B---3--:R-:W-:Y:S01]  /*f020*/  VIADD R3, R0, 0x38840 ;  /* 0x0003884000037836 */ /* 0x008fe20000000000 */
[----:B------:R-:W-:Y:S01]  /*f030*/  SHF.L.U32 R5, R19, 0x1f, RZ ;  /* 0x0000001f13057819 */ /* 0x000fe200000006ff */
[----:B------:R-:W-:-:S03]  /*f040*/  VIADD R2, R16, 0x1 ;  /* 0x0000000110027836 */ /* 0x000fc60000000000 */
[----:B-1----:R-:W-:Y:S02]  /*f050*/  LEA R6, R16, R3, 0x3 ;  /* 0x0000000310067211 */ /* 0x002fe400078e18ff */
[----:B------:R-:W-:Y:S02]  /*f060*/  ISETP.NE.AND P1, PT, R2, 0x2, PT ;  /* 0x000000020200780c */ /* 0x000fe40003f25270 */
[----:B------:R-:W1:Y:S02]  /*f070*/  SYNCS.PHASECHK.TRANS64.TRYWAIT P0, [R6+URZ], R5 ;  /* 0x00000005060075a7 */ /* 0x000e64000800017f */
[----:B------:R-:W-:-:S04]  /*f080*/  SEL R4, RZ, 0x1, P1 ;  /* 0x00000001ff047807 */ /* 0x000fc80000800000 */
[----:B------:R-:W-:Y:S02]  /*f090*/  LOP3.LUT R19, R19, R4, RZ, 0x3c, !PT ;  /* 0x0000000413137212 */ /* 0x000fe400078e3cff */
[----:B------:R-:W-:Y:S02]  /*f0a0*/  SEL R4, R2, RZ, P1 ;  /* 0x000000ff02047207 */ /* 0x000fe40000800000 */
[----:B------:R-:W-:-:S03]  /*f0b0*/  SHF.L.U32 R2, R19, 0x1f, RZ ;  /* 0x0000001f13027819 */ /* 0x000fc600000006ff */
[----:B------:R-:W-:Y:S01]  /*f0c0*/  IMAD R3, R4, 0x8, R3 ;  /* 0x0000000804037824 */ /* 0x000fe200078e0203 */
[----:B-1----:R-:W-:Y:S06]  /*f0d0*/  @!P0 BRA `(.L_x_218) ;  /* 0x0000000800308947 */ /* 0x002fec0003800000 */
.L_x_246:
[----:B------:R-:W2:Y:S02]  /*f0e0*/  SYNCS.PHASECHK.TRANS64.TRYWAIT P0, [R3+URZ], R2 ;  /* 0x00000002030075a7 */ /* 0x000ea4000800017f */
[----:B--2---:R-:W-:Y:S05]  /*f0f0*/  @!P0 BRA `(.L_x_219) ;  /* 0x00000008003c8947 */ /* 0x004fea0003800000 */
.L_x_247:
[----:B------:R-:W-:Y:S05]  /*f100*/  @!P2 BRA `(.L_x_220) ;  /* 0x000000000004a947 */ /* 0x000fea0003800000 */
[----:B------:R-:W-:Y:S01]  /*f110*/  BPT.TRAP 0x1 ;  /* 0x000000040000795c */ /* 0x000fe20000300000 */
.L_x_220:
[----:B--2---:R-:W-:-:S05]  /*f120*/  IADD3 R3, R0, 0x38860, RZ ;  /* 0x0003886000037810 */ /* 0x004fca0007ffe0ff */
[----:B------:R-:W-:-:S04]  /*f130*/  IMAD R16, R16, 0x8, R3 ;  /* 0x0000000810107824 */ /* 0x000fc800078e0203 */
[----:B------:R-:W2:Y:S02]  /*f140*/  SYNCS.PHASECHK.TRANS64.TRYWAIT P0, [R16+URZ], R5 ;  /* 0x00000005100075a7 */ /* 0x000ea4000800017f */
[----:B--2---:R-:W-:Y:S05]  /*f150*/  @!P0 BRA `(.L_x_221) ;  /* 0x0000000800388947 */ /* 0x004fea0003800000 */
.L_x_248:
[----:B------:R-:W-:-:S07]  /*f160*/  IMAD R3, R4, 0x8, R3 ;  /* 0x0000000804037824 */ /* 0x000fce00078e0203 */
.L_x_222:
[----:B---3--:R3:W4:Y:S02]  /*f170*/  SYNCS.PHASECHK.TRANS64.TRYWAIT P0, [R3+URZ], R2 ;  /* 0x00000002030075a7 */ /* 0x008724000800017f */
[----:B----4-:R-:W-:Y:S05]  /*f180*/  @!P0 NANOSLEEP.SYNCS 0x989680 ;  /* 0x009896800000895d */ /* 0x010fea0003900000 */
[----:B------:R-:W4:Y:S02]  /*f190*/  @!P0 SYNCS.PHASECHK.TRANS64 P0, [R3+URZ], R2 ;  /* 0x00000002030085a7 */ /* 0x000f24000800007f */
[----:B----4-:R-:W-:Y:S05]  /*f1a0*/  @!P0 BRA `(.L_x_222) ;  /* 0xfffffffc00f08947 */ /* 0x010fea000383ffff */
.L_x_215:
[----:B------:R-:W-:Y:S05]  /*f1b0*/  BSYNC B0 ;  /* 0x0000000000007941 */ /* 0x000fea0003800000 */
.L_x_214:
[----:B------:R-:W-:Y:S05]  /*f1c0*/  EXIT ;  /* 0x000000000000794d */ /* 0x000fea0003800000 */
.L_x_131:
[----:B------:R-:W-:-:S13]  /*f1d0*/  R2UR UR4, R18 ;  /* 0x00000000120472ca */ /* 0x000fda00000e0000 */
[----:B-1----:R-:W-:-:S04]  /*f1e0*/  MOV R3, UR4 ;  /* 0x0000000400037c02 */ /* 0x002fc80008000f00 */
[----:B------:R1:W2:Y:S03]  /*f1f0*/  SYNCS.PHASECHK.TRANS64.TRYWAIT P1, [R3+URZ+0x38800], R0 ;  /* 0x03880000030075a7 */ /* 0x0002a6000802017f */
[----:B--2---:R-:W-:Y:S05]  /*f200*/  @!P1 NANOSLEEP.SYNCS 0x989680 ;  /* 0x009896800000995d */ /* 0x004fea0003900000 */
[----:B------:R-:W2:Y:S02]  /*f210*/  @!P1 SYNCS.PHASECHK.TRANS64 P1, [R3+URZ+0x38800], R0 ;  /* 0x03880000030095a7 */ /* 0x000ea4000802007f */
[----:B--2---:R-:W-:Y:S05]  /*f220*/  @!P1 BRA `(.L_x_131) ;  /* 0xfffffffc00e89947 */ /* 0x004fea000383ffff */
[----:B------:R-:W-:Y:S05]  /*f230*/  BRA `(.L_x_223) ;  /* 0xffffff2400487947 */ /* 0x000fea000383ffff */
.L_x_135:
[----:B--2---:R2:W3:Y:S02]  /*f240*/  SYNCS.PHASECHK.TRANS64.TRYWAIT P1, [R0+URZ+0x38830], R3 ;  /* 0x03883003000075a7 */ /* 0x0044e4000802017f */
[----:B---3--:R-:W-:Y:S05]  /*f250*/  @!P1 NANOSLEEP.SYNCS 0x989680 ;  /* 0x009896800000995d */ /* 0x008fea0003900000 */
[----:B------:R-:W3:Y:S02]  /*f260*/  @!P1 SYNCS.PHASECHK.TRANS64 P1, [R0+URZ+0x38830], R3 ;  /* 0x03883003000095a7 */ /* 0x000ee4000802007f */
[----:B---3--:R-:W-:Y:S05]  /*f270*/  @!P1 BRA `(.L_x_135) ;  /* 0xfffffffc00f09947 */ /* 0x008fea000383ffff */
[----:B------:R-:W-:Y:S05]  /*f280*/  BRA `(.L_x_134) ;  /* 0xffffff24006c7947 */ /* 0x000fea000383ffff */
.L_x_141:
[----:B--2---:R-:W-:-:S04]  /*f290*/  IMAD.U32 R4, RZ, RZ, UR60 ;  /* 0x0000003cff047e24 */ /* 0x004fc8000f8e00ff */
[----:B------:R2:W3:Y:S03]  /*f2a0*/  SYNCS.PHASECHK.TRANS64.TRYWAIT P1, [R4+URZ+0x38830], R3 ;  /* 0x03883003040075a7 */ /* 0x0004e6000802017f */
[----:B---3--:R-:W-:Y:S05]  /*f2b0*/  @!P1 NANOSLEEP.SYNCS 0x989680 ;  /* 0x009896800000995d */ /* 0x008fea0003900000 */
[----:B------:R-:W3:Y:S02]  /*f2c0*/  @!P1 SYNCS.PHASECHK.TRANS64 P1, [R4+URZ+0x38830], R3 ;  /* 0x03883003040095a7 */ /* 0x000ee4000802007f */
[----:B---3--:R-:W-:Y:S05]  /*f2d0*/  @!P1 BRA `(.L_x_141) ;  /* 0xfffffffc00ec9947 */ /* 0x008fea000383ffff */
[----:B------:R-:W-:Y:S05]  /*f2e0*/  BRA `(.L_x_140) ;  /* 0xffffff6400047947 */ /* 0x000fea000383ffff */
.L_x_145:
[----:B-12---:R-:W-:-:S04]  /*f2f0*/  IMAD.U32 R3, RZ, RZ, UR4 ;  /* 0x00000004ff037e24 */ /* 0x006fc8000f8e00ff */
[----:B------:R1:W2:Y:S03]  /*f300*/  SYNCS.PHASECHK.TRANS64.TRYWAIT P1, [R3+URZ+0x38850], R0 ;  /* 0x03885000030075a7 */ /* 0x0002a6000802017f */
[----:B--2---:R-:W-:Y:S05]  /*f310*/  @!P1 NANOSLEEP.SYNCS 0x989680 ;  /* 0x009896800000995d */ /* 0x004fea0003900000 */
[----:B------:R-:W2:Y:S02]  /*f320*/  @!P1 SYNCS.PHASECHK.TRANS64 P1, [R3+URZ+0x38850], R0 ;  /* 0x03885000030095a7 */ /* 0x000ea4000802007f */
[----:B--2---:R-:W-:Y:S05]  /*f330*/  @!P1 BRA `(.L_x_145) ;  /* 0xfffffffc00ec9947 */ /* 0x004fea000383ffff */
[----:B------:R-:W-:Y:S05]  /*f340*/  BRA `(.L_x_144) ;  /* 0xffffff8800547947 */ /* 0x000fea000383ffff */
.L_x_152:
[----:B--2---:R-:W-:-:S04]  /*f350*/  MOV R7, UR8 ;  /* 0x0000000800077c02 */ /* 0x004fc80008000f00 */
[----:B------:R2:W3:Y:S03]  /*f360*/  SYNCS.PHASECHK.TRANS64.TRYWAIT P1, [R7+URZ+0x38850], R0 ;  /* 0x03885000070075a7 */ /* 0x0004e6000802017f */
[----:B---3--:R-:W-:Y:S05]  /*f370*/  @!P1 NANOSLEEP.SYNCS 0x989680 ;  /* 0x009896800000995d */ /* 0x008fea0003900000 */
[----:B------:R-:W3:Y:S02]  /*f380*/  @!P1 SYNCS.PHASECHK.TRANS64 P1, [R7+URZ+0x38850], R0 ;  /* 0x03885000070095a7 */ /* 0x000ee4000802007f */
[----:B---3--:R-:W-:Y:S05]  /*f390*/  @!P1 BRA `(.L_x_152) ;  /* 0xfffffffc00ec9947 */ /* 0x008fea000383ffff */
[----:B------:R-:W-:Y:S05]  /*f3a0*/  BRA `(.L_x_151) ;  /* 0xffffffa400b87947 */ /* 0x000fea000383ffff */
.L_x_165:
[----:B------:R-:W1:Y:S01]  /*f3b0*/  S2R R5, SR_TID.X ;  /* 0x0000000000057919 */ /* 0x000e620000002100 */
[----:B------:R-:W-:Y:S01]  /*f3c0*/  BSSY B0, `(.L_x_224) ;  /* 0x000000a000007945 */ /* 0x000fe20003800000 */
[----:B------:R-:W-:Y:S01]  /*f3d0*/  IMAD.MOV.U32 R12, RZ, RZ, RZ ;  /* 0x000000ffff0c7224 */ /* 0x000fe200078e00ff */
[----:B------:R-:W-:Y:S01]  /*f3e0*/  MOV R11, 0x1f ;  /* 0x0000001f000b7802 */ /* 0x000fe20000000f00 */
[----:B------:R-:W-:Y:S01]  /*f3f0*/  IMAD.MOV.U32 R15, RZ, RZ, -0x1 ;  /* 0xffffffffff0f7424 */ /* 0x000fe200078e00ff */
[----:B-1----:R-:W-:-:S04]  /*f400*/  SHF.R.U32.HI R5, RZ, 0x5, R5 ;  /* 0x00000005ff057819 */ /* 0x002fc80000011605 */
[----:B------:R-:W-:-:S05]  /*f410*/  LOP3.LUT R5, R5, 0x3, RZ, 0xc0, !PT ;  /* 0x0000000305057812 */ /* 0x000fca00078ec0ff */
[----:B------:R-:W-:-:S07]  /*f420*/  IMAD.MOV.U32 R13, RZ, RZ, R5 ;  /* 0x000000ffff0d7224 */ /* 0x000fce00078e0005 */
[----:B------:R-:W-:Y:S05]  /*f430*/  WARPSYNC.COLLECTIVE R15, `(.L_x_225) ;  /* 0x000000000f087348 */ /* 0x000fea0003c00000 */
[----:B------:R1:W2:Y:S02]  /*f440*/  SHFL.IDX P6, R14, R13, R12, R11 ;  /* 0x0000000c0d0e7389 */ /* 0x0002a400000c000b */
[----:B-12---:R-:W-:Y:S01]  /*f450*/  ENDCOLLECTIVE ;  /* 0x000000000000791b */ /* 0x006fe20003800000 */
.L_x_225:
[----:B------:R-:W-:Y:S05]  /*f460*/  BSYNC B0 ;  /* 0x0000000000007941 */ /* 0x000fea0003800000 */
.L_x_224:
[----:B------:R-:W-:Y:S05]  /*f470*/  BRA `(.L_x_226) ;  /* 0xffffffd000287947 */ /* 0x000fea000383ffff */
.L_x_166:
[----:B------:R-:W-:Y:S01]  /*f480*/  BSSY B0, `(.L_x_227) ;  /* 0x0000006000007945 */ /* 0x000fe20003800000 */
[----:B------:R-:W-:-:S07]  /*f490*/  IMAD.MOV.U32 R15, RZ, RZ, -0x1 ;  /* 0xffffffffff0f7424 */ /* 0x000fce00078e00ff */
[----:B------:R-:W-:Y:S05]  /*f4a0*/  WARPSYNC.COLLECTIVE R15, `(.L_x_228) ;  /* 0x000000000f0c7348 */ /* 0x000fea0003c00000 */
[----:B------:R-:W-:Y:S02]  /*f4b0*/  ELECT P6, UR62, PT ;  /* 0x00000000003e782f */ /* 0x000fe400038c0000 */
[----:B------:R-:W-:Y:S01]  /*f4c0*/  MOV R14, UR62 ;  /* 0x0000003e000e7c02 */ /* 0x000fe20008000f00 */
[----:B------:R-:W-:Y:S10]  /*f4d0*/  ENDCOLLECTIVE ;  /* 0x000000000000791b */ /* 0x000ff40003800000 */
.L_x_228:
[----:B------:R-:W-:Y:S05]  /*f4e0*/  BSYNC B0 ;  /* 0x0000000000007941 */ /* 0x000fea0003800000 */
.L_x_227:
[----:B------:R-:W-:Y:S05]  /*f4f0*/  BRA `(.L_x_229) ;  /* 0xffffffd000247947 */ /* 0x000fea000383ffff */
.L_x_169:
[----:B---3--:R3:W4:Y:S02]  /*f500*/  SYNCS.PHASECHK.TRANS64.TRYWAIT P1, [R4+URZ+0x38840], R9 ;  /* 0x03884009040075a7 */ /* 0x008724000802017f */
[----:B----4-:R-:W-:Y:S05]  /*f510*/  @!P1 NANOSLEEP.SYNCS 0x989680 ;  /* 0x009896800000995d */ /* 0x010fea0003900000 */
[----:B------:R-:W4:Y:S02]  /*f520*/  @!P1 SYNCS.PHASECHK.TRANS64 P1, [R4+URZ+0x38840], R9 ;  /* 0x03884009040095a7 */ /* 0x000f24000802007f */
[----:B----4-:R-:W-:Y:S05]  /*f530*/  @!P1 BRA `(.L_x_169) ;  /* 0xfffffffc00f09947 */ /* 0x010fea000383ffff */
[----:B------:R-:W-:Y:S05]  /*f540*/  BRA `(.L_x_230) ;  /* 0xffffffd000887947 */ /* 0x000fea000383ffff */
.L_x_173:
[----:B-1----:R-:W1:Y:S01]  /*f550*/  S2R R9, SR_CgaCtaId ;  /* 0x0000000000097919 */ /* 0x002e620000008800 */
[----:B------:R-:W-:-:S04]  /*f560*/  MOV R7, 0x400 ;  /* 0x0000040000077802 */ /* 0x000fc80000000f00 */
[----:B-1----:R-:W-:-:S04]  /*f570*/  LEA R7, R9, R7, 0x18 ;  /* 0x0000000709077211 */ /* 0x002fc800078ec0ff */
[----:B------:R1:W3:Y:S03]  /*f580*/  SYNCS.PHASECHK.TRANS64.TRYWAIT P1, [R7+URZ+0x38820], R6 ;  /* 0x03882006070075a7 */ /* 0x0002e6000802017f */
[----:B---3--:R-:W-:Y:S05]  /*f590*/  @!P1 NANOSLEEP.SYNCS 0x989680 ;  /* 0x009896800000995d */ /* 0x008fea0003900000 */
[----:B------:R-:W3:Y:S02]  /*f5a0*/  @!P1 SYNCS.PHASECHK.TRANS64 P1, [R7+URZ+0x38820], R6 ;  /* 0x03882006070095a7 */ /* 0x000ee4000802007f */
[----:B---3--:R-:W-:Y:S05]  /*f5b0*/  @!P1 BRA `(.L_x_173) ;  /* 0xfffffffc00e49947 */ /* 0x008fea000383ffff */
[----:B------:R-:W-:Y:S05]  /*f5c0*/  BRA `(.L_x_231) ;  /* 0xffffffd800107947 */ /* 0x000fea000383ffff */
.L_x_179:
[----:B-1----:R1:W2:Y:S02]  /*f5d0*/  SYNCS.PHASECHK.TRANS64.TRYWAIT P1, [R2+URZ+0x38840], R3 ;  /* 0x03884003020075a7 */ /* 0x0022a4000802017f */
[----:B--2---:R-:W-:Y:S05]  /*f5e0*/  @!P1 NANOSLEEP.SYNCS 0x989680 ;  /* 0x009896800000995d */ /* 0x004fea0003900000 */
[----:B------:R-:W2:Y:S02]  /*f5f0*/  @!P1 SYNCS.PHASECHK.TRANS64 P1, [R2+URZ+0x38840], R3 ;  /* 0x03884003020095a7 */ /* 0x000ea4000802007f */
[----:B--2---:R-:W-:Y:S05]  /*f600*/  @!P1 BRA `(.L_x_179) ;  /* 0xfffffffc00f09947 */ /* 0x004fea000383ffff */
[----:B------:R-:W-:Y:S05]  /*f610*/  BRA `(.L_x_232) ;  /* 0xffffffd800b47947 */ /* 0x000fea000383ffff */
.L_x_182:
[----:B-1----:R1:W2:Y:S02]  /*f620*/  SYNCS.PHASECHK.TRANS64.TRYWAIT P1, [R2+URZ+0x38860], R3 ;  /* 0x03886003020075a7 */ /* 0x0022a4000802017f */
[----:B--2---:R-:W-:Y:S05]  /*f630*/  @!P1 NANOSLEEP.SYNCS 0x989680 ;  /* 0x009896800000995d */ /* 0x004fea0003900000 */
[----:B------:R-:W2:Y:S02]  /*f640*/  @!P1 SYNCS.PHASECHK.TRANS64 P1, [R2+URZ+0x38860], R3 ;  /* 0x03886003020095a7 */ /* 0x000ea4000802007f */
[----:B--2---:R-:W-:Y:S05]  /*f650*/  @!P1 BRA `(.L_x_182) ;  /* 0xfffffffc00f09947 */ /* 0x004fea000383ffff */
[----:B------:R-:W-:Y:S05]  /*f660*/  BRA `(.L_x_233) ;  /* 0xffffffdc00747947 */ /* 0x000fea000383ffff */
.L_x_189:
[----:B--2---:R2:W3:Y:S02]  /*f670*/  SYNCS.PHASECHK.TRANS64.TRYWAIT P1, [R2+URZ+0x38840], R3 ;  /* 0x03884003020075a7 */ /* 0x0044e4000802017f */
[----:B---3--:R-:W-:Y:S05]  /*f680*/  @!P1 NANOSLEEP.SYNCS 0x989680 ;  /* 0x009896800000995d */ /* 0x008fea0003900000 */
[----:B------:R-:W3:Y:S02]  /*f690*/  @!P1 SYNCS.PHASECHK.TRANS64 P1, [R2+URZ+0x38840], R3 ;  /* 0x03884003020095a7 */ /* 0x000ee4000802007f */
[----:B---3--:R-:W-:Y:S05]  /*f6a0*/  @!P1 BRA `(.L_x_189) ;  /* 0xfffffffc00f09947 */ /* 0x008fea000383ffff */
[----:B------:R-:W-:Y:S05]  /*f6b0*/  BRA `(.L_x_234) ;  /* 0xffffffe000dc7947 */ /* 0x000fea000383ffff */
.L_x_192:
[----:B-1----:R1:W2:Y:S02]  /*f6c0*/  SYNCS.PHASECHK.TRANS64.TRYWAIT P1, [R2+URZ+0x38860], R19 ;  /* 0x03886013020075a7 */ /* 0x0022a4000802017f */
[----:B--2---:R-:W-:Y:S05]  /*f6d0*/  @!P1 NANOSLEEP.SYNCS 0x989680 ;  /* 0x009896800000995d */ /* 0x004fea0003900000 */
[----:B------:R-:W2:Y:S02]  /*f6e0*/  @!P1 SYNCS.PHASECHK.TRANS64 P1, [R2+URZ+0x38860], R19 ;  /* 0x03886013020095a7 */ /* 0x000ea4000802007f */
[----:B--2---:R-:W-:Y:S05]  /*f6f0*/  @!P1 BRA `(.L_x_192) ;  /* 0xfffffffc00f09947 */ /* 0x004fea000383ffff */
[----:B------:R-:W-:Y:S05]  /*f700*/  BRA `(.L_x_235) ;  /* 0xffffffe4009c7947 */ /* 0x000fea000383ffff */
.L_x_198:
[----:B--2---:R2:W3:Y:S02]  /*f710*/  SYNCS.PHASECHK.TRANS64.TRYWAIT P1, [R2+URZ+0x38840], R3 ;  /* 0x03884003020075a7 */ /* 0x0044e4000802017f */
[----:B---3--:R-:W-:Y:S05]  /*f720*/  @!P1 NANOSLEEP.SYNCS 0x989680 ;  /* 0x009896800000995d */ /* 0x008fea0003900000 */
[----:B------:R-:W3:Y:S02]  /*f730*/  @!P1 SYNCS.PHASECHK.TRANS64 P1, [R2+URZ+0x38840], R3 ;  /* 0x03884003020095a7 */ /* 0x000ee4000802007f */
[----:B---3--:R-:W-:Y:S05]  /*f740*/  @!P1 BRA `(.L_x_198) ;  /* 0xfffffffc00f09947 */ /* 0x008fea000383ffff */
[----:B------:R-:W-:Y:S05]  /*f750*/  BRA `(.L_x_236) ;  /* 0xffffffe800e07947 */ /* 0x000fea000383ffff */
.L_x_201:
[----:B-1----:R1:W2:Y:S02]  /*f760*/  SYNCS.PHASECHK.TRANS64.TRYWAIT P1, [R2+URZ+0x38860], R10 ;  /* 0x0388600a020075a7 */ /* 0x0022a4000802017f */
[----:B--2---:R-:W-:Y:S05]  /*f770*/  @!P1 NANOSLEEP.SYNCS 0x989680 ;  /* 0x009896800000995d */ /* 0x004fea0003900000 */
[----:B------:R-:W2:Y:S02]  /*f780*/  @!P1 SYNCS.PHASECHK.TRANS64 P1, [R2+URZ+0x38860], R10 ;  /* 0x0388600a020095a7 */ /* 0x000ea4000802007f */
[----:B--2---:R-:W-:Y:S05]  /*f790*/  @!P1 BRA `(.L_x_201) ;  /* 0xfffffffc00f09947 */ /* 0x004fea000383ffff */
[----:B------:R-:W-:Y:S05]  /*f7a0*/  BRA `(.L_x_237) ;  /* 0xffffffec00a07947 */ /* 0x000fea000383ffff */
.L_x_207:
[----:B---3--:R3:W4:Y:S02]  /*f7b0*/  SYNCS.PHASECHK.TRANS64.TRYWAIT P0, [R3+URZ+0x38860], R2 ;  /* 0x03886002030075a7 */ /* 0x008724000800017f */
[----:B----4-:R-:W-:Y:S05]  /*f7c0*/  @!P0 NANOSLEEP.SYNCS 0x989680 ;  /* 0x009896800000895d */ /* 0x010fea0003900000 */
[----:B------:R-:W4:Y:S02]  /*f7d0*/  @!P0 SYNCS.PHASECHK.TRANS64 P0, [R3+URZ+0x38860], R2 ;  /* 0x03886002030085a7 */ /* 0x000f24000800007f */
[----:B----4-:R-:W-:Y:S05]  /*f7e0*/  @!P0 BRA `(.L_x_207) ;  /* 0xfffffffc00f08947 */ /* 0x010fea000383ffff */
[----:B------:R-:W-:Y:S05]  /*f7f0*/  BRA `(.L_x_238) ;  /* 0xfffffff0008c7947 */ /* 0x000fea000383ffff */
.L_x_212:
[----:B---3--:R3:W4:Y:S02]  /*f800*/  SYNCS.PHASECHK.TRANS64.TRYWAIT P0, [R0+URZ+0x38820], R3 ;  /* 0x03882003000075a7 */ /* 0x008724000800017f */
[----:B----4-:R-:W-:Y:S05]  /*f810*/  @!P0 NANOSLEEP.SYNCS 0x989680 ;  /* 0x009896800000895d */ /* 0x010fea0003900000 */
[----:B------:R-:W4:Y:S02]  /*f820*/  @!P0 SYNCS.PHASECHK.TRANS64 P0, [R0+URZ+0x38820], R3 ;  /* 0x03882003000085a7 */ /* 0x000f24000800007f */
[----:B----4-:R-:W-:Y:S05]  /*f830*/  @!P0 BRA `(.L_x_212) ;  /* 0xfffffffc00f08947 */ /* 0x010fea000383ffff */
[----:B------:R-:W-:Y:S05]  /*f840*/  BRA `(.L_x_239) ;  /* 0xfffffff400a07947 */ /* 0x000fea000383ffff */
.L_x_213:
[----:B------:R-:W4:Y:S01]  /*f850*/  S2R R2, SR_TID.X ;  /* 0x0000000000027919 */ /* 0x000f220000002100 */
[----:B------:R-:W-:Y:S01]  /*f860*/  BSSY B0, `(.L_x_240) ;  /* 0x000000a000007945 */ /* 0x000fe20003800000 */
[----:B------:R-:W-:Y:S01]  /*f870*/  IMAD.MOV.U32 R12, RZ, RZ, RZ ;  /* 0x000000ffff0c7224 */ /* 0x000fe200078e00ff */
[----:B--2---:R-:W-:Y:S01]  /*f880*/  MOV R15, 0xffffffff ;  /* 0xffffffff000f7802 */ /* 0x004fe20000000f00 */
[----:B------:R-:W-:Y:S01]  /*f890*/  IMAD.MOV.U32 R11, RZ, RZ, 0x1f ;  /* 0x0000001fff0b7424 */ /* 0x000fe200078e00ff */
[----:B----4-:R-:W-:-:S04]  /*f8a0*/  SHF.R.U32.HI R2, RZ, 0x5, R2 ;  /* 0x00000005ff027819 */ /* 0x010fc80000011602 */
[----:B------:R-:W-:-:S04]  /*f8b0*/  LOP3.LUT R2, R2, 0x3, RZ, 0xc0, !PT ;  /* 0x0000000302027812 */ /* 0x000fc800078ec0ff */
[----:B------:R-:W-:-:S07]  /*f8c0*/  MOV R13, R2 ;  /* 0x00000002000d7202 */ /* 0x000fce0000000f00 */
[----:B-1-3--:R-:W-:Y:S05]  /*f8d0*/  WARPSYNC.COLLECTIVE R15, `(.L_x_241) ;  /* 0x000000000f087348 */ /* 0x00afea0003c00000 */
[----:B------:R2:W4:Y:S02]  /*f8e0*/  SHFL.IDX P6, R14, R13, R12, R11 ;  /* 0x0000000c0d0e7389 */ /* 0x00052400000c000b */
[----:B-1234-:R-:W-:Y:S01]  /*f8f0*/  ENDCOLLECTIVE ;  /* 0x000000000000791b */ /* 0x01efe20003800000 */
.L_x_241:
[----:B------:R-:W-:Y:S05]  /*f900*/  BSYNC B0 ;  /* 0x0000000000007941 */ /* 0x000fea0003800000 */
.L_x_240:
[----:B------:R-:W-:Y:S05]  /*f910*/  BRA `(.L_x_242) ;  /* 0xfffffff400887947 */ /* 0x000fea000383ffff */
.L_x_216:
[----:B------:R-:W-:Y:S01]  /*f920*/  BSSY B1, `(.L_x_243) ;  /* 0x0000006000017945 */ /* 0x000fe20003800000 */
[----:B------:R-:W-:-:S07]  /*f930*/  IMAD.MOV.U32 R15, RZ, RZ, -0x1 ;  /* 0xffffffffff0f7424 */ /* 0x000fce00078e00ff */
[----:B-123--:R-:W-:Y:S05]  /*f940*/  WARPSYNC.COLLECTIVE R15, `(.L_x_244) ;  /* 0x000000000f0c7348 */ /* 0x00efea0003c00000 */
[----:B------:R-:W-:Y:S02]  /*f950*/  ELECT P6, UR62, PT ;  /* 0x00000000003e782f */ /* 0x000fe400038c0000 */
[----:B------:R-:W-:Y:S01]  /*f960*/  MOV R14, UR62 ;  /* 0x0000003e000e7c02 */ /* 0x000fe20008000f00 */
[----:B-123--:R-:W-:Y:S10]  /*f970*/  ENDCOLLECTIVE ;  /* 0x000000000000791b */ /* 0x00eff40003800000 */
.L_x_244:
[----:B------:R-:W-:Y:S05]  /*f980*/  BSYNC B1 ;  /* 0x0000000000017941 */ /* 0x000fea0003800000 */
.L_x_243:
[----:B------:R-:W-:Y:S05]  /*f990*/  BRA `(.L_x_245) ;  /* 0xfffffff400807947 */ /* 0x000fea000383ffff */
.L_x_218:
[----:B-1----:R1:W2:Y:S02]  /*f9a0*/  SYNCS.PHASECHK.TRANS64.TRYWAIT P0, [R6+URZ], R5 ;  /* 0x00000005060075a7 */ /* 0x0022a4000800017f */
[----:B--2---:R-:W-:Y:S05]  /*f9b0*/  @!P0 NANOSLEEP.SYNCS 0x989680 ;  /* 0x009896800000895d */ /* 0x004fea0003900000 */
[----:B------:R-:W2:Y:S02]  /*f9c0*/  @!P0 SYNCS.PHASECHK.TRANS64 P0, [R6+URZ], R5 ;  /* 0x00000005060085a7 */ /* 0x000ea4000800007f */
[----:B--2---:R-:W-:Y:S05]  /*f9d0*/  @!P0 BRA `(.L_x_218) ;  /* 0xfffffffc00f08947 */ /* 0x004fea000383ffff */
[----:B------:R-:W-:Y:S05]  /*f9e0*/  BRA `(.L_x_246) ;  /* 0xfffffff400bc7947 */ /* 0x000fea000383ffff */
.L_x_219:
[----:B--2---:R2:W3:Y:S02]  /*f9f0*/  SYNCS.PHASECHK.TRANS64.TRYWAIT P0, [R3+URZ], R2 ;  /* 0x00000002030075a7 */ /* 0x0044e4000800017f */
[----:B---3--:R-:W-:Y:S05]  /*fa00*/  @!P0 NANOSLEEP.SYNCS 0x989680 ;  /* 0x009896800000895d */ /* 0x008fea0003900000 */
[----:B------:R-:W3:Y:S02]  /*fa10*/  @!P0 SYNCS.PHASECHK.TRANS64 P0, [R3+URZ], R2 ;  /* 0x00000002030085a7 */ /* 0x000ee4000800007f */
[----:B---3--:R-:W-:Y:S05]  /*fa20*/  @!P0 BRA `(.L_x_219) ;  /* 0xfffffffc00f08947 */ /* 0x008fea000383ffff */
[----:B------:R-:W-:Y:S05]  /*fa30*/  BRA `(.L_x_247) ;  /* 0xfffffff400b07947 */ /* 0x000fea000383ffff */
.L_x_221:
[----:B--2---:R2:W3:Y:S02]  /*fa40*/  SYNCS.PHASECHK.TRANS64.TRYWAIT P0, [R16+URZ], R5 ;  /* 0x00000005100075a7 */ /* 0x0044e4000800017f */
[----:B---3--:R-:W-:Y:S05]  /*fa50*/  @!P0 NANOSLEEP.SYNCS 0x989680 ;  /* 0x009896800000895d */ /* 0x008fea0003900000 */
[----:B------:R-:W3:Y:S02]  /*fa60*/  @!P0 SYNCS.PHASECHK.TRANS64 P0, [R16+URZ], R5 ;  /* 0x00000005100085a7 */ /* 0x000ee4000800007f */
[----:B---3--:R-:W-:Y:S05]  /*fa70*/  @!P0 BRA `(.L_x_221) ;  /* 0xfffffffc00f08947 */ /* 0x008fea000383ffff */
[----:B------:R-:W-:Y:S05]  /*fa80*/  BRA `(.L_x_248) ;  /* 0xfffffff400b47947 */ /* 0x000fea000383ffff */
.L_x_249:
        /* <DEDUP_REMOVED lines=15> */
.L_x_12743:


//--------------------- .text._ZN7cutlass13device_kernelIN5flash11enable_sm90INS1_16FlashAttnFwdSm90INS1_25CollectiveMainloopFwdSm90ILi2EN4cute5tupleIJNS5_1CILi1EEES8_S8_EEENS6_IJNS7_ILi128EEENS7_ILi80EEENS7_ILi256EEEEEELi256ENS_10bfloat16_tEfNS_4arch4Sm90ELb0ELb0ELb1ELb1ELb0ELb0ELb0ELb1ELb1ELb0ELb0ELb0EEENS1_21CollectiveEpilogueFwdINS6_IJSA_SC_SB_EEES9_SE_SG_Li256ELb1ELb0ELb0ELb0EEENS1_36VarlenDynamicPersistentTileSchedulerILi128ELi80ELi256ELi32ELb0ELb0ELb1ELb0ELb1ELb1EEEEEEEEEvNT_6ParamsE --------------------------
	.section	.text._ZN7cutlass13device_kernelIN5flash11enable_sm90INS1_16FlashAttnFwdSm90INS1_25CollectiveMainloopFwdSm90ILi2EN4cute5tupleIJNS5_1CILi1EEES8_S8_EEENS6_IJNS7_ILi128EEENS7_ILi80EEENS7_ILi256EEEEEELi256ENS_10bfloat16_tEfNS_4arch4Sm90ELb0ELb0ELb1ELb1ELb0ELb0ELb0ELb1ELb1ELb0ELb0ELb0EEENS1_21CollectiveEpilogueFwdINS6_IJSA_SC_SB_EEES9_SE_SG_Li256ELb1ELb0ELb0ELb0EEENS1_36VarlenDynamicPersistentTileSchedulerILi128ELi80ELi256ELi32ELb0ELb0ELb1ELb0ELb1ELb1EEEEEEEEEvNT_6ParamsE,"ax",@progbits
	.align	128
.text._ZN7cutlass13device_kernelIN5flash11enable_sm90INS1_16FlashAttnFwdSm90INS1_25CollectiveMainloopFwdSm90ILi2EN4cute5tupleIJNS5_1CILi1EEES8_S8_EEENS6_IJNS7_ILi128EEENS7_ILi80EEENS7_ILi256EEEEEELi256ENS_10bfloat16_tEfNS_4arch4Sm90ELb0ELb0ELb1ELb1ELb0ELb0ELb0ELb1ELb1ELb0ELb0ELb0EEENS1_21CollectiveEpilogueFwdINS6_IJSA_SC_SB_EEES9_SE_SG_Li256ELb1ELb0ELb0ELb0EEENS1_36VarlenDynamicPersistentTileSchedulerILi128ELi80ELi256ELi32ELb0ELb0ELb1ELb0ELb1ELb1EEEEEEEEEvNT_6ParamsE:
        .type           _ZN7cutlass13device_kernelIN5flash11enable_sm90INS1_16FlashAttnFwdSm90INS1_25CollectiveMainloopFwdSm90ILi2EN4cute5tupleIJNS5_1CILi1EEES8_S8_EEENS6_IJNS7_ILi128EEENS7_ILi80EEENS7_ILi256EEEEEELi256ENS_10bfloat16_tEfNS_4arch4Sm90ELb0ELb0ELb1ELb1ELb0ELb0ELb0ELb1ELb1ELb0ELb0ELb0EEENS1_21CollectiveEpilogueFwdINS6_IJSA_SC_SB_EEES9_SE_SG_Li256ELb1ELb0ELb0ELb0EEENS1_36VarlenDynamicPersistentTileSchedulerILi128ELi80ELi256ELi32ELb0ELb0ELb1ELb0ELb1ELb1EEEEEEEEEvNT_6ParamsE,@function
        .size           _ZN7cutlass13device_kernelIN5flash11enable_sm90INS1_16FlashAttnFwdSm90INS1_25CollectiveMainloopFwdSm90ILi2EN4cute5tupleIJNS5_1CILi1EEES8_S8_EEENS6_IJNS7_ILi128EEENS7_ILi80EEENS7_ILi256EEEEEELi256ENS_10bfloat16_tEfNS_4arch4Sm90ELb0ELb0ELb1ELb1ELb0ELb0ELb0ELb1ELb1ELb0ELb0ELb0EEENS1_21CollectiveEpilogueFwdINS6_IJSA_SC_SB_EEES9_SE_SG_Li256ELb1ELb0ELb0ELb0EEENS1_36VarlenDynamicPersistentTileSchedulerILi128ELi80ELi256ELi32ELb0ELb0ELb1ELb0ELb1ELb1EEEEEEEEEvNT_6ParamsE,(.L_x_12744 - _ZN7cutlass13device_kernelIN5flash11enable_sm90INS1_16FlashAttnFwdSm90INS1_25CollectiveMainloopFwdSm90ILi2EN4cute5tupleIJNS5_1CILi1EEES8_S8_EEENS6_IJNS7_ILi128EEENS7_ILi80EEENS7_ILi256EEEEEELi256ENS_10bfloat16_tEfNS_4arch4Sm90ELb0ELb0ELb1ELb1ELb0ELb0ELb0ELb1ELb1ELb0ELb0ELb0EEENS1_21CollectiveEpilogueFwdINS6_IJSA_SC_SB_EEES9_SE_SG_Li256ELb1ELb0ELb0ELb0EEENS1_36VarlenDynamicPersistentTileSchedulerILi128ELi80ELi256ELi32ELb0ELb0ELb1ELb0ELb1ELb1EEEEEEEEEvNT_6ParamsE)
        .other          _ZN7cutlass13device_kernelIN5flash11enable_sm90INS1_16FlashAttnFwdSm90INS1_25CollectiveMainloopFwdSm90ILi2EN4cute5tupleIJNS5_1CILi1EEES8_S8_EEENS6_IJNS7_ILi128EEENS7_ILi80EEENS7_ILi256EEEEEELi256ENS_10bfloat16_tEfNS_4arch4Sm90ELb0ELb0ELb1ELb1ELb0ELb0ELb0ELb1ELb1ELb0ELb0ELb0EEENS1_21CollectiveEpilogueFwdINS6_IJSA_SC_SB_EEES9_SE_SG_Li256ELb1ELb0ELb0ELb0EEENS1_36VarlenDynamicPersistentTileSchedulerILi128ELi80ELi256ELi32ELb0ELb0ELb1ELb0ELb1ELb1EEEEEEEEEvNT_6ParamsE,@"STO_CUDA_ENTRY STV_DEFAULT"
_ZN7cutlass13device_kernelIN5flash11enable_sm90INS1_16FlashAttnFwdSm90INS1_25CollectiveMainloopFwdSm90ILi2EN4cute5tupleIJNS5_1CILi1EEES8_S8_EEENS6_IJNS7_ILi128EEENS7_ILi80EEENS7_ILi256EEEEEELi256ENS_10bfloat16_tEfNS_4arch4Sm90ELb0ELb0ELb1ELb1ELb0ELb0ELb0ELb1ELb1ELb0ELb0ELb0EEENS1_21CollectiveEpilogueFwdINS6_IJSA_SC_SB_EEES9_SE_SG_Li256ELb1ELb0ELb0ELb0EEENS1_36VarlenDynamicPersistentTileSchedulerILi128ELi80ELi256ELi32ELb0ELb0ELb1ELb0ELb1ELb1EEEEEEEEEvNT_6ParamsE:
[----:B------:R-:W0:Y:S02]  /*0000*/  LDC R1, c[0x0][0x28] ;  /* 0x00000a00ff017b82 */ /* 0x000e240000000800 */
[----:B0-----:R-:W-:Y:S01]  /*0010*/  VIADD R1, R1, 0xffffffc8 ;  /* 0xffffffc801017836 */ /* 0x001fe20000000000 */
[----:B------:R-:W0:Y:S01]  /*0020*/  S2R R3, SR_TID.X ;  /* 0x0000000000037919 */ /* 0x000e220000002100 */
[----:B------:R-:W-:Y:S01]  /*0030*/  ELECT P0, URZ, PT ;  /* 0x00000000003f782f */ /* 0x000fe20003800000 */
[----:B------:R-:W-:Y:S01]  /*0040*/  BSSY B0, `(.L_x_250) ;  /* 0x0000011000007945 */ /* 0x000fe20003800000 */
[----:B0-----:R-:W-:-:S05]  /*0050*/  SHF.R.U32.HI R0, RZ, 0x5, R3 ;  /* 0x00000005ff007819 */ /* 0x001fca0000011603 */
[----:B------:R-:W0:Y:S02]  /*0060*/  SHFL.IDX PT, R2, R0, RZ, 0x1f ;  /* 0x00001fff00027589 */ /* 0x000e2400000e0000 */
[----:B0-----:R-:W-:Y:S02]  /*0070*/  ISETP.EQ.AND P0, PT, R2, RZ, P0 ;  /* 0x000000ff0200720c */ /* 0x001fe40000702270 */
[----:B------:R-:W-:-:S11]  /*0080*/  SHF.R.U32.HI R2, RZ, 0x7, R3 ;  /* 0x00000007ff027819 */ /* 0x000fd60000011603 */
[----:B------:R-:W-:Y:S05]  /*0090*/  @!P0 BRA `(.L_x_251) ;  /* 0x00000000002c8947 */ /* 0x000fea0003800000 */
[----:B------:R-:W-:Y:S02]  /*00a0*/  ULDC.64 UR4, c[0x0][0x198] ;  /* 0x0000660000047ab9 */ /* 0x000fe40000000a00 */
[----:B------:R-:W-:Y:S02]  /*00b0*/  UIADD3 UR6, UP0, UR4, 0x270, URZ ;  /* 0x0000027004067890 */ /* 0x000fe4000ff1e03f */
[----:B------:R-:W-:Y:S02]  /*00c0*/  UIADD3 UR8, UP1, UR4, 0x370, URZ ;  /* 0x0000037004087890 */ /* 0x000fe4000ff3e03f */
[----:B------:R-:W-:Y:S02]  /*00d0*/  UIADD3 UR4, UP2, UR4, 0x470, URZ ;  /* 0x0000047004047890 */ /* 0x000fe4000ff5e03f */
[----:B------:R-:W-:Y:S02]  /*00e0*/  UIADD3.X UR7, URZ, UR5, URZ, UP0, !UPT ;  /* 0x000000053f077290 */ /* 0x000fe400087fe43f */
[----:B------:R-:W-:-:S02]  /*00f0*/  UIADD3.X UR9, URZ, UR5, URZ, UP1, !UPT ;  /* 0x000000053f097290 */ /* 0x000fc40008ffe43f */
[----:B------:R-:W-:-:S05]  /*0100*/  UIADD3.X UR5, URZ, UR5, URZ, UP2, !UPT ;  /* 0x000000053f057290 */ /* 0x000fca00097fe43f */
[----:B------:R0:W-:Y:S02]  /*0110*/  UTMACCTL.PF [UR6] ;  /* 0x00000000060079b9 */ /* 0x0001e40008040000 */
[----:B------:R0:W-:Y:S02]  /*0120*/  UTMACCTL.PF [UR8] ;  /* 0x00000000080079b9 */ /* 0x0001e40008040000 */
[----:B------:R0:W-:Y:S02]  /*0130*/  UTMACCTL.PF [UR4] ;  /* 0x00000000040079b9 */ /* 0x0001e40008040000 */
[----:B0-----:R-:W-:Y:S01]  /*0140*/  NOP ;  /* 0x0000000000007918 */ /* 0x001fe20000000000 */
.L_x_251:
[----:B------:R-:W-:Y:S05]  /*0150*/  BSYNC B0 ;  /* 0x0000000000007941 */ /* 0x000fea0003800000 */
.L_x_250:
[----:B------:R-:W-:Y:S01]  /*0160*/  VOTEU.ANY UP0, P0 ;  /* 0x00000000003f7886 */ /* 0x000fe20000000100 */
[----:B------:R-:W0:Y:S01]  /*0170*/  SHFL.IDX PT, R2, R2, RZ, 0x1f ;  /* 0x00001fff02027589 */ /* 0x000e2200000e0000 */
[----:B------:R-:W-:Y:S01]  /*0180*/  UMOV UR4, 0x1 ;  /* 0x0000000100047882 */ /* 0x000fe20000000000 */
[----:B------:R-:W-:Y:S01]  /*0190*/  UMOV UR7, 0x100 ;  /* 0x0000010000077882 */ /* 0x000fe20000000000 */
[----:B------:R-:W-:Y:S01]  /*01a0*/  VOTEU.ANY UP1, P0 ;  /* 0x00000000003f7886 */ /* 0x000fe20000020100 */
[----:B------:R-:W1:Y:S01]  /*01b0*/  @UP0 S2UR UR8, SR_CgaCtaId ;  /* 0x00000000000809c3 */ /* 0x000e620000008800 */
[----:B------:R-:W2:Y:S01]  /*01c0*/  SHFL.IDX PT, R3, R0, RZ, 0x1f ;  /* 0x00001fff00037589 */ /* 0x000ea200000e0000 */
[----:B------:R-:W-:Y:S01]  /*01d0*/  @UP0 UMOV UR6, 0x400 ;  /* 0x0000040000060882 */ /* 0x000fe20000000000 */
[----:B------:R-:W-:-:S04]  /*01e0*/  @UP0 UIADD3 UR4, -UR4, 0x100000, URZ ;  /* 0x0010000004040890 */ /* 0x000fc8000fffe13f */
[----:B------:R-:W-:Y:S02]  /*01f0*/  @UP0 USHF.L.U32 UR5, UR4, 0xb, URZ ;  /* 0x0000000b04050899 */ /* 0x000fe4000800063f */
[----:B------:R-:W-:Y:S01]  /*0200*/  @UP0 USHF.L.U32 UR4, UR4, 0x1, URZ ;  /* 0x0000000104040899 */ /* 0x000fe2000800063f */
[----:B------:R-:W-:Y:S01]  /*0210*/  VOTEU.ANY UP2, P0 ;  /* 0x00000000003f7886 */ /* 0x000fe20000040100 */
[----:B0-----:R-:W-:Y:S01]  /*0220*/  R2UR UR9, R2 ;  /* 0x00000000020972ca */ /* 0x001fe200000e0000 */
[----:B-1----:R-:W-:Y:S01]  /*0230*/  @UP0 ULEA UR8, UR8, UR6, 0x18 ;  /* 0x0000000608080291 */ /* 0x002fe2000f8ec03f */
[----:B--2---:R-:W-:Y:S01]  /*0240*/  ISETP.NE.AND P1, PT, R3, RZ, PT ;  /* 0x000000ff0300720c */ /* 0x004fe20003f25270 */
[----:B------:R-:W-:-:S04]  /*0250*/  @UP0 UIADD3 UR6, -UR7, 0x100000, URZ ;  /* 0x0010000007060890 */ /* 0x000fc8000fffe13f */
[----:B------:R-:W-:Y:S02]  /*0260*/  @UP0 USHF.L.U32 UR7, UR6, 0xb, URZ ;  /* 0x0000000b06070899 */ /* 0x000fe4000800063f */
[----:B------:R-:W-:-:S04]  /*0270*/  @UP0 USHF.L.U32 UR6, UR6, 0x1, URZ ;  /* 0x0000000106060899 */ /* 0x000fc8000800063f */
[----:B------:R-:W-:Y:S01]  /*0280*/  UISETP.NE.AND UP0, UPT, UR9, URZ, UPT ;  /* 0x0000003f0900728c */ /* 0x000fe2000bf05270 */
[----:B------:R-:W0:Y:S02]  /*0290*/  FENCE.VIEW.ASYNC.S ;  /* 0x00000000000073c6 */ /* 0x000e240000000000 */
[----:B0-----:R0:W1:Y:S05]  /*02a0*/  @UP1 SYNCS.EXCH.64 URZ, [UR8+0x38800], UR4 ;  /* 0x03880004083f15b2 */ /* 0x00106a0008000100 */
[----:B------:R0:W2:Y:S01]  /*02b0*/  @UP2 SYNCS.EXCH.64 URZ, [UR8+0x38820], UR6 ;  /* 0x03882006083f25b2 */ /* 0x0000a20008000100 */
[----:B------:R-:W-:Y:S05]  /*02c0*/  @P1 BRA `(.L_x_252) ;  /* 0x0000000000481947 */ /* 0x000fea0003800000 */
[----:B0-----:R-:W0:Y:S01]  /*02d0*/  S2UR UR5, SR_CgaCtaId ;  /* 0x00000000000579c3 */ /* 0x001e220000008800 */
[----:B------:R-:W-:Y:S01]  /*02e0*/  UMOV UR4, 0x400 ;  /* 0x0000040000047882 */ /* 0x000fe20000000000 */
[----:B------:R-:W-:Y:S01]  /*02f0*/  UMOV UR6, 0x1 ;  /* 0x0000000100067882 */ /* 0x000fe20000000000 */
[----:B------:R-:W-:Y:S01]  /*0300*/  UMOV UR9, 0x2 ;  /* 0x0000000200097882 */ /* 0x000fe20000000000 */
[----:B------:R-:W-:-:S04]  /*0310*/  UIADD3 UR6, -UR6, 0x100000, URZ ;  /* 0x0010000006067890 */ /* 0x000fc8000fffe13f */
[----:B------:R-:W-:Y:S02]  /*0320*/  USHF.L.U32 UR7, UR6, 0xb, URZ ;  /* 0x0000000b06077899 */ /* 0x000fe4000800063f */
[----:B------:R-:W-:Y:S01]  /*0330*/  USHF.L.U32 UR6, UR6, 0x1, URZ ;  /* 0x0000000106067899 */ /* 0x000fe2000800063f */
[----:B------:R-:W-:Y:S01]  /*0340*/  ELECT P0, URZ, PT ;  /* 0x00000000003f782f */ /* 0x000fe20003800000 */
[----:B0-----:R-:W-:Y:S02]  /*0350*/  ULEA UR8, UR5, UR4, 0x18 ;  /* 0x0000000405087291 */ /* 0x001fe4000f8ec03f */
[----:B------:R-:W-:-:S04]  /*0360*/  UIADD3 UR4, -UR9, 0x100000, URZ ;  /* 0x0010000009047890 */ /* 0x000fc8000fffe13f */
[----:B------:R-:W-:Y:S02]  /*0370*/  USHF.L.U32 UR5, UR4, 0xb, URZ ;  /* 0x0000000b04057899 */ /* 0x000fe4000800063f */
[----:B------:R-:W-:Y:S01]  /*0380*/  USHF.L.U32 UR4, UR4, 0x1, URZ ;  /* 0x0000000104047899 */ /* 0x000fe2000800063f */
[----:B------:R-:W0:Y:S03]  /*0390*/  FENCE.VIEW.ASYNC.S ;  /* 0x00000000000073c6 */ /* 0x000e260000000000 */
[----:B0-----:R3:W4:Y:S08]  /*03a0*/  SYNCS.EXCH.64 URZ, [UR8+0x38830], UR6 ;  /* 0x03883006083f75b2 */ /* 0x0017300008000100 */
[----:B------:R3:W0:Y:S01]  /*03b0*/  SYNCS.EXCH.64 URZ, [UR8+0x38840], UR4 ;  /* 0x03884004083f75b2 */ /* 0x0006220008000100 */
[----:B------:R3:W0:Y:S01]  /*03c0*/  SYNCS.EXCH.64 URZ, [UR8+0x38838], UR6 ;  /* 0x03883806083f75b2 */ /* 0x0006220008000100 */
[----:B------:R3:W0:Y:S02]  /*03d0*/  SYNCS.EXCH.64 URZ, [UR8+0x38848], UR4 ;  /* 0x03884804083f75b2 */ /* 0x0006240008000100 */
[----:B---3--:R-:W-:Y:S01]  /*03e0*/  NOP ;  /* 0x0000000000007918 */ /* 0x008fe20000000000 */
.L_x_252:
[----:B------:R-:W3:Y:S01]  /*03f0*/  SHFL.IDX PT, R2, R0, RZ, 0x1f ;  /* 0x00001fff00027589 */ /* 0x000ee200000e0000 */
[----:B------:R-:W-:Y:S01]  /*0400*/  NOP ;  /* 0x0000000000007918 */ /* 0x000fe20000000000 */
[----:B---3--:R-:W-:-:S13]  /*0410*/  ISETP.NE.AND P0, PT, R2, RZ, PT ;  /* 0x000000ff0200720c */ /* 0x008fda0003f05270 */
[----:B------:R-:W-:Y:S05]  /*0420*/  @P0 BRA `(.L_x_253) ;  /* 0x0000000000480947 */ /* 0x000fea0003800000 */
[----:B0-----:R-:W0:Y:S01]  /*0430*/  S2UR UR5, SR_CgaCtaId ;  /* 0x00000000000579c3 */ /* 0x001e220000008800 */
[----:B------:R-:W-:Y:S01]  /*0440*/  UMOV UR4, 0x400 ;  /* 0x0000040000047882 */ /* 0x000fe20000000000 */
[----:B------:R-:W-:Y:S01]  /*0450*/  UMOV UR6, 0x1 ;  /* 0x0000000100067882 */ /* 0x000fe20000000000 */
[----:B------:R-:W-:Y:S01]  /*0460*/  UMOV UR7, 0x2 ;  /* 0x0000000200077882 */ /* 0x000fe20000000000 */
[----:B------:R-:W-:Y:S01]  /*0470*/  ELECT P0, URZ, PT ;  /* 0x00000000003f782f */ /* 0x000fe20003800000 */
[----:B0-----:R-:W-:Y:S02]  /*0480*/  ULEA UR8, UR5, UR4, 0x18 ;  /* 0x0000000405087291 */ /* 0x001fe4000f8ec03f */
[----:B------:R-:W-:-:S04]  /*0490*/  UIADD3 UR4, -UR6, 0x100000, URZ ;  /* 0x0010000006047890 */ /* 0x000fc8000fffe13f */
[----:B------:R-:W-:Y:S02]  /*04a0*/  USHF.L.U32 UR5, UR4, 0xb, URZ ;  /* 0x0000000b04057899 */ /* 0x000fe4000800063f */
[----:B------:R-:W-:Y:S02]  /*04b0*/  USHF.L.U32 UR4, UR4, 0x1, URZ ;  /* 0x0000000104047899 */ /* 0x000fe4000800063f */
[----:B------:R-:W-:-:S04]  /*04c0*/  UIADD3 UR6, -UR7, 0x100000, URZ ;  /* 0x0010000007067890 */ /* 0x000fc8000fffe13f */
[----:B------:R-:W-:Y:S02]  /*04d0*/  USHF.L.U32 UR7, UR6, 0xb, URZ ;  /* 0x0000000b06077899 */ /* 0x000fe4000800063f */
[----:B------:R-:W-:Y:S01]  /*04e0*/  USHF.L.U32 UR6, UR6, 0x1, URZ ;  /* 0x0000000106067899 */ /* 0x000fe2000800063f */
[----:B------:R-:W0:Y:S03]  /*04f0*/  FENCE.VIEW.ASYNC.S ;  /* 0x00000000000073c6 */ /* 0x000e260000000000 */
[----:B0-----:R3:W0:Y:S08]  /*0500*/  SYNCS.EXCH.64 URZ, [UR8+0x38850], UR4 ;  /* 0x03885004083f75b2 */ /* 0x0016300008000100 */
[----:B------:R3:W0:Y:S01]  /*0510*/  SYNCS.EXCH.64 URZ, [UR8+0x38860], UR6 ;  /* 0x03886006083f75b2 */ /* 0x0006220008000100 */
[----:B------:R3:W0:Y:S01]  /*0520*/  SYNCS.EXCH.64 URZ, [UR8+0x38858], UR4 ;  /* 0x03885804083f75b2 */ /* 0x0006220008000100 */
[----:B------:R3:W0:Y:S02]  /*0530*/  SYNCS.EXCH.64 URZ, [UR8+0x38868], UR6 ;  /* 0x03886806083f75b2 */ /* 0x0006240008000100 */
[----:B---3--:R-:W-:Y:S01]  /*0540*/  NOP ;  /* 0x0000000000007918 */ /* 0x008fe20000000000 */
.L_x_253:
[----:B------:R-:W3:Y:S01]  /*0550*/  SHFL.IDX PT, R2, R0, RZ, 0x1f ;  /* 0x00001fff00027589 */ /* 0x000ee200000e0000 */
[----:B------:R-:W-:Y:S01]  /*0560*/  NOP ;  /* 0x0000000000007918 */ /* 0x000fe20000000000 */
[----:B---3--:R-:W-:-:S13]  /*0570*/  ISETP.NE.AND P0, PT, R2, RZ, PT ;  /* 0x000000ff0200720c */ /* 0x008fda0003f05270 */
[----:B------:R-:W-:Y:S05]  /*0580*/  @P0 BRA `(.L_x_254) ;  /* 0x0000000000380947 */ /* 0x000fea0003800000 */
[----:B0-----:R-:W0:Y:S01]  /*0590*/  S2UR UR5, SR_CgaCtaId ;  /* 0x00000000000579c3 */ /* 0x001e220000008800 */
[----:B------:R-:W-:Y:S01]  /*05a0*/  UMOV UR4, 0x400 ;  /* 0x0000040000047882 */ /* 0x000fe20000000000 */
[----:B------:R-:W-:Y:S01]  /*05b0*/  UMOV UR7, 0x1 ;  /* 0x0000000100077882 */ /* 0x000fe20000000000 */
[----:B------:R-:W-:Y:S01]  /*05c0*/  ELECT P0, URZ, PT ;  /* 0x00000000003f782f */ /* 0x000fe20003800000 */
[----:B0-----:R-:W-:Y:S02]  /*05d0*/  ULEA UR6, UR5, UR4, 0x18 ;  /* 0x0000000405067291 */ /* 0x001fe4000f8ec03f */
[----:B------:R-:W-:-:S04]  /*05e0*/  UIADD3 UR4, -UR7, 0x100000, URZ ;  /* 0x0010000007047890 */ /* 0x000fc8000fffe13f */
[----:B------:R-:W-:Y:S02]  /*05f0*/  USHF.L.U32 UR5, UR4, 0xb, URZ ;  /* 0x0000000b04057899 */ /* 0x000fe4000800063f */
[----:B------:R-:W-:Y:S01]  /*0600*/  USHF.L.U32 UR4, UR4, 0x1, URZ ;  /* 0x0000000104047899 */ /* 0x000fe2000800063f */
[----:B------:R-:W0:Y:S11]  /*0610*/  FENCE.VIEW.ASYNC.S ;  /* 0x00000000000073c6 */ /* 0x000e360000000000 */
[----:B0-----:R3:W0:Y:S01]  /*0620*/  SYNCS.EXCH.64 URZ, [UR6+0x38870], UR4 ;  /* 0x03887004063f75b2 */ /* 0x0016220008000100 */
[----:B------:R3:W0:Y:S01]  /*0630*/  SYNCS.EXCH.64 URZ, [UR6+0x38880], UR4 ;  /* 0x03888004063f75b2 */ /* 0x0006220008000100 */
[----:B------:R3:W0:Y:S01]  /*0640*/  SYNCS.EXCH.64 URZ, [UR6+0x38878], UR4 ;  /* 0x03887804063f75b2 */ /* 0x0006220008000100 */
[----:B------:R3:W0:Y:S02]  /*0650*/  SYNCS.EXCH.64 URZ, [UR6+0x38888], UR4 ;  /* 0x03888804063f75b2 */ /* 0x0006240008000100 */
[----:B---3--:R-:W-:Y:S01]  /*0660*/  NOP ;  /* 0x0000000000007918 */ /* 0x008fe20000000000 */
.L_x_254:
        /* <DEDUP_REMOVED lines=22> */
.L_x_255:
        /* <DEDUP_REMOVED lines=22> */
.L_x_256:
[----:B0-----:R-:W-:Y:S01]  /*0930*/  UMOV UR4, 0x1 ;  /* 0x0000000100047882 */ /* 0x001fe20000000000 */
[----:B------:R-:W-:Y:S01]  /*0940*/  PLOP3.LUT P0, PT, PT, PT, UP0, 0x80, 0x0 ;  /* 0x000000000000781c */ /* 0x000fe20003f0f008 */
[----:B------:R-:W-:Y:S01]  /*0950*/  USEL UR4, UR4, 0x2, !UP0 ;  /* 0x0000000204047887 */ /* 0x000fe2000c000000 */
[----:B------:R-:W-:-:S05]  /*0960*/  NOP ;  /* 0x0000000000007918 */ /* 0x000fca0000000000 */
[----:B------:R-:W-:-:S05]  /*0970*/  IMAD.U32 R2, RZ, RZ, UR4 ;  /* 0x00000004ff027e24 */ /* 0x000fca000f8e00ff */
[----:B------:R0:W-:Y:S01]  /*0980*/  STL [R1+0x30], R2 ;  /* 0x0000300201007387 */ /* 0x0001e20000100800 */
[----:B-12-4-:R-:W-:Y:S06]  /*0990*/  BAR.SYNC.DEFER_BLOCKING 0x0 ;  /* 0x0000000000007b1d */ /* 0x016fec0000010000 */
[----:B------:R-:W-:Y:S05]  /*09a0*/  @!P0 BRA `(.L_x_257) ;  /* 0x000000d400908947 */ /* 0x000fea0003800000 */
.L_x_258:
[----:B------:R-:W-:-:S08]  /*09b0*/  NOP ;  /* 0x0000000000007918 */ /* 0x000fd00000000000 */
[----:B------:R-:W1:Y:S02]  /*09c0*/  USETMAXREG.TRY_ALLOC.CTAPOOL UP0, 0xf0 ;  /* 0x000000f0000079c8 */ /* 0x000e640008000600 */
[----:B-1----:R-:W-:-:S13]  /*09d0*/  PLOP3.LUT P0, PT, PT, PT, UP0, 0x80, 0x0 ;  /* 0x000000000000781c */ /* 0x002fda0003f0f008 */
[----:B------:R-:W-:Y:S05]  /*09e0*/  @!P0 BRA `(.L_x_258) ;  /* 0xfffffffc00f08947 */ /* 0x000fea000383ffff */
[----:B------:R-:W1:Y:S08]  /*09f0*/  S2UR UR5, SR_CgaCtaId ;  /* 0x00000000000579c3 */ /* 0x000e700000008800 */
[----:B------:R-:W-:Y:S06]  /*0a00*/  BAR.ARV 0x8, 0x120 ;  /* 0x0204800000007b1d */ /* 0x000fec0000002000 */
[----:B------:R-:W-:-:S02]  /*0a10*/  UMOV UR4, 0x400 ;  /* 0x0000040000047882 */ /* 0x000fc40000000000 */
[----:B------:R-:W-:Y:S01]  /*0a20*/  BAR.SYNC.DEFER_BLOCKING 0x5, 0x120 ;  /* 0x0144800000007b1d */ /* 0x000fe20000010000 */
[----:B-1----:R-:W-:-:S09]  /*0a30*/  ULEA UR4, UR5, UR4, 0x18 ;  /* 0x0000000405047291 */ /* 0x002fd2000f8ec03f */
[----:B------:R-:W1:Y:S01]  /*0a40*/  LDS.128 R12, [UR4+0x388d0] ;  /* 0x0388d004ff0c7984 */ /* 0x000e620008000c00 */
[----:B------:R-:W-:Y:S01]  /*0a50*/  ULDC UR4, c[0x0][0xc14] ;  /* 0x0003050000047ab9 */ /* 0x000fe20000000800 */
[----:B------:R-:W-:Y:S06]  /*0a60*/  BAR.ARV 0x4, 0x120 ;  /* 0x0104800000007b1d */ /* 0x000fec0000002000 */
[----:B-1----:R-:W-:-:S13]  /*0a70*/  ISETP.GE.AND P0, PT, R15, UR4, PT ;  /* 0x000000040f007c0c */ /* 0x002fda000bf06270 */
[----:B------:R-:W-:Y:S05]  /*0a80*/  @P0 EXIT ;  /* 0x000000000000094d */ /* 0x000fea0003800000 */
[----:B0-----:R-:W2:Y:S01]  /*0a90*/  LDL R2, [R1+0x30] ;  /* 0x0000300001027983 */ /* 0x001ea20000100800 */
[----:B------:R-:W-:Y:S01]  /*0aa0*/  R2UR UR5, R14 ;  /* 0x000000000e0572ca */ /* 0x000fe200000e0000 */
[----:B------:R-:W-:Y:S01]  /*0ab0*/  IMAD.MOV.U32 R219, RZ, RZ, -0x2 ;  /* 0xfffffffeffdb7424 */ /* 0x000fe200078e00ff */
[----:B------:R-:W-:Y:S01]  /*0ac0*/  CS2R R16, SRZ ;  /* 0x0000000000107805 */ /* 0x000fe2000001ff00 */
[----:B------:R-:W0:Y:S01]  /*0ad0*/  S2R R0, SR_TID.X ;  /* 0x0000000000007919 */ /* 0x000e220000002100 */
[----:B------:R-:W-:Y:S02]  /*0ae0*/  IMAD.MOV.U32 R216, RZ, RZ, RZ ;  /* 0x000000ffffd87224 */ /* 0x000fe400078e00ff */
[----:B0-----:R-:W-:-:S05]  /*0af0*/  VIADD R223, R0, 0xffffff80 ;  /* 0xffffff8000df7836 */ /* 0x001fca0000000000 */
[----:B------:R-:W-:-:S04]  /*0b00*/  SHF.R.S32.HI R0, RZ, 0x1f, R223 ;  /* 0x0000001fff007819 */ /* 0x000fc800000114df */
[CC--:B------:R-:W-:Y:S02]  /*0b10*/  LEA.HI R3, R0.reuse, R223.reuse, RZ, 0x7 ;  /* 0x000000df00037211 */ /* 0x0c0fe400078f38ff */
[----:B------:R-:W-:Y:S02]  /*0b20*/  LEA.HI R4, R0, R223, RZ, 0x5 ;  /* 0x000000df00047211 */ /* 0x000fe400078f28ff */
[----:B------:R-:W-:-:S03]  /*0b30*/  SHF.R.S32.HI R218, RZ, 0x7, R3 ;  /* 0x00000007ffda7819 */ /* 0x000fc60000011403 */
[----:B------:R-:W-:-:S05]  /*0b40*/  IMAD.SHL.U32 R6, R4, 0x20, RZ ;  /* 0x0000002004067824 */ /* 0x000fca00078e00ff */
[----:B------:R-:W-:Y:S02]  /*0b50*/  LOP3.LUT R7, R6, 0xfffffc00, RZ, 0xc0, !PT ;  /* 0xfffffc0006077812 */ /* 0x000fe400078ec0ff */
[----:B--2---:R-:W-:Y:S02]  /*0b60*/  R2UR UR4, R2 ;  /* 0x00000000020472ca */ /* 0x004fe400000e0000 */
[C---:B------:R-:W-:Y:S02]  /*0b70*/  LOP3.LUT R2, R3.reuse, 0xffffff80, RZ, 0xc0, !PT ;  /* 0xffffff8003027812 */ /* 0x040fe400078ec0ff */
[----:B------:R-:W-:-:S03]  /*0b80*/  LEA.HI R3, R3, R218, RZ, 0x1 ;  /* 0x000000da03037211 */ /* 0x000fc600078f08ff */
[C---:B------:R-:W-:Y:S01]  /*0b90*/  IMAD.IADD R217, R223.reuse, 0x1, -R2 ;  /* 0x00000001dfd97824 */ /* 0x040fe200078e0a02 */
[CC--:B------:R-:W-:Y:S02]  /*0ba0*/  LEA.HI R2, R0.reuse, R223.reuse, RZ, 0x4 ;  /* 0x000000df00027211 */ /* 0x0c0fe400078f20ff */
[----:B------:R-:W-:Y:S02]  /*0bb0*/  LEA.HI R0, R0, R223, RZ, 0x3 ;  /* 0x000000df00007211 */ /* 0x000fe400078f18ff */
[----:B------:R-:W-:Y:S01]  /*0bc0*/  SHF.R.S32.HI R8, RZ, 0x1f, R217 ;  /* 0x0000001fff087819 */ /* 0x000fe200000114d9 */
[----:B------:R-:W-:Y:S01]  /*0bd0*/  ULOP3.LUT UR4, UR4, 0x1, URZ, 0xfc, !UPT ;  /* 0x0000000104047892 */ /* 0x000fe2000f8efc3f */
[----:B------:R-:W-:Y:S02]  /*0be0*/  SHF.R.S32.HI R5, RZ, 0x4, R2 ;  /* 0x00000004ff057819 */ /* 0x000fe40000011402 */
[----:B------:R-:W-:Y:S02]  /*0bf0*/  LOP3.LUT R4, R2, 0x3fffff0, RZ, 0xc0, !PT ;  /* 0x03fffff002047812 */ /* 0x000fe400078ec0ff */
[----:B------:R-:W-:Y:S01]  /*0c00*/  LEA.HI R9, R8, R217, RZ, 0x2 ;  /* 0x000000d908097211 */ /* 0x000fe200078f10ff */
[----:B------:R-:W-:Y:S01]  /*0c10*/  IMAD.U32 R222, RZ, RZ, UR4 ;  /* 0x00000004ffde7e24 */ /* 0x000fe2000f8e00ff */
[----:B------:R-:W-:Y:S01]  /*0c20*/  LEA.HI R2, R2, R5, RZ, 0x1 ;  /* 0x0000000502027211 */ /* 0x000fe200078f08ff */
[----:B------:R-:W-:Y:S01]  /*0c30*/  IMAD.IADD R4, R223, 0x1, -R4 ;  /* 0x00000001df047824 */ /* 0x000fe200078e0a04 */
[----:B------:R-:W-:-:S02]  /*0c40*/  SHF.R.S32.HI R6, RZ, 0x2, R9 ;  /* 0x00000002ff067819 */ /* 0x000fc40000011409 */
[----:B------:R-:W-:Y:S02]  /*0c50*/  SHF.R.S32.HI R11, RZ, 0x1f, R9 ;  /* 0x0000001fff0b7819 */ /* 0x000fe40000011409 */
[----:B------:R-:W-:Y:S02]  /*0c60*/  LOP3.LUT R2, R2, 0x1ffffffe, RZ, 0xc0, !PT ;  /* 0x1ffffffe02027812 */ /* 0x000fe400078ec0ff */
[----:B------:R-:W-:Y:S02]  /*0c70*/  LEA.HI R11, R11, R6, RZ, 0x3 ;  /* 0x000000060b0b7211 */ /* 0x000fe400078f18ff */
[----:B------:R-:W-:Y:S01]  /*0c80*/  LEA R7, R4, R7, 0x6 ;  /* 0x0000000704077211 */ /* 0x000fe200078e30ff */
[----:B------:R-:W-:Y:S01]  /*0c90*/  IMAD.IADD R2, R5, 0x1, -R2 ;  /* 0x0000000105027824 */ /* 0x000fe200078e0a02 */
[----:B------:R-:W-:Y:S01]  /*0ca0*/  LOP3.LUT R11, R11, 0xfffffff8, RZ, 0xc0, !PT ;  /* 0xfffffff80b0b7812 */ /* 0x000fe200078ec0ff */
[----:B------:R-:W-:Y:S01]  /*0cb0*/  IMAD.MOV.U32 R5, RZ, RZ, R13 ;  /* 0x000000ffff057224 */ /* 0x000fe200078e000d */
[----:B------:R-:W-:-:S02]  /*0cc0*/  LEA.HI R8, R8, R217, RZ, 0x5 ;  /* 0x000000d908087211 */ /* 0x000fc400078f28ff */
[----:B------:R-:W-:Y:S01]  /*0cd0*/  LEA R221, R2, R7, 0x3 ;  /* 0x0000000702dd7211 */ /* 0x000fe200078e18ff */
[----:B------:R-:W-:Y:S01]  /*0ce0*/  IMAD.IADD R11, R6, 0x1, -R11 ;  /* 0x00000001060b7824 */ /* 0x000fe200078e0a0b */
[----:B------:R-:W-:Y:S01]  /*0cf0*/  LOP3.LUT R2, R0, 0x1ffffff8, RZ, 0xc0, !PT ;  /* 0x1ffffff800027812 */ /* 0x000fe200078ec0ff */
[----:B------:R-:W-:Y:S01]  /*0d00*/  IMAD.MOV.U32 R7, RZ, RZ, R15 ;  /* 0x000000ffff077224 */ /* 0x000fe200078e000f */
[----:B------:R-:W-:Y:S02]  /*0d10*/  LOP3.LUT R4, R9, 0x7ffffffc, RZ, 0xc0, !PT ;  /* 0x7ffffffc09047812 */ /* 0x000fe400078ec0ff */
[----:B------:R-:W-:Y:S01]  /*0d20*/  SHF.R.S32.HI R8, RZ, 0x5, R8 ;  /* 0x00000005ff087819 */ /* 0x000fe20000011408 */
[----:B------:R-:W-:Y:S01]  /*0d30*/  IMAD.IADD R2, R223, 0x1, -R2 ;  /* 0x00000001df027824 */ /* 0x000fe200078e0a02 */
[----:B------:R-:W-:Y:S01]  /*0d40*/  LOP3.LUT R3, R3, 0x3fffffe, RZ, 0xc0, !PT ;  /* 0x03fffffe03037812 */ /* 0x000fe200078ec0ff */
[----:B------:R-:W-:Y:S01]  /*0d50*/  IMAD.IADD R4, R217, 0x1, -R4 ;  /* 0x00000001d9047824 */ /* 0x000fe200078e0a04 */
[----:B------:R-:W-:Y:S01]  /*0d60*/  SHF.R.S32.HI R22, RZ, 0x3, R0 ;  /* 0x00000003ff167819 */ /* 0x000fe20000011400 */
[----:B------:R-:W-:Y:S01]  /*0d70*/  IMAD R8, R8, 0x10, R11 ;  /* 0x0000001008087824 */ /* 0x000fe200078e020b */
[----:B------:R-:W-:Y:S01]  /*0d80*/  SHF.L.U32 R18, R2, 0x3, RZ ;  /* 0x0000000302127819 */ /* 0x000fe200000006ff */
[----:B------:R-:W-:-:S02]  /*0d90*/  IMAD.IADD R3, R218, 0x1, -R3 ;  /* 0x00000001da037824 */ /* 0x000fc400078e0a03 */
[----:B------:R-:W-:Y:S02]  /*0da0*/  IMAD R219, R4, R219, 0x50 ;  /* 0x0000005004db7424 */ /* 0x000fe400078e02db */
[----:B------:R-:W-:-:S07]  /*0db0*/  IMAD R220, R3, 0x40, R8 ;  /* 0x0000004003dc7824 */ /* 0x000fce00078e0208 */
.L_x_301:
[----:B0-----:R-:W0:Y:S01]  /*0dc0*/  LDC.64 R2, c[0x0][0xc60] ;  /* 0x00031800ff027b82 */ /* 0x001e220000000a00 */
[----:B------:R-:W-:Y:S01]  /*0dd0*/  ULDC.64 UR10, c[0x0][0x208] ;  /* 0x00008200000a7ab9 */ /* 0x000fe20000000a00 */
[----:B------:R-:W-:Y:S01]  /*0de0*/  ULDC.64 UR6, c[0x0][0xa28] ;  /* 0x00028a0000067ab9 */ /* 0x000fe20000000a00 */
[----:B------:R-:W-:Y:S01]  /*0df0*/  ULDC.64 UR8, c[0x0][0xa20] ;  /* 0x0002880000087ab9 */ /* 0x000fe20000000a00 */
[----:B0-----:R-:W-:-:S06]  /*0e00*/  IMAD.WIDE R2, R7, 0x4, R2 ;  /* 0x0000000407027825 */ /* 0x001fcc00078e0202 */
[----:B--2---:R-:W2:Y:S01]  /*0e10*/  LDG.E R2, desc[UR10][R2.64] ;  /* 0x0000000a02027981 */ /* 0x004ea2000c1e1900 */
[----:B------:R-:W-:Y:S02]  /*0e20*/  UISETP.NE.U32.AND UP0, UPT, UR6, URZ, UPT ;  /* 0x0000003f0600728c */ /* 0x000fe4000bf05070 */
[----:B------:R-:W-:Y:S02]  /*0e30*/  UISETP.NE.U32.AND UP1, UPT, UR8, URZ, UPT ;  /* 0x0000003f0800728c */ /* 0x000fe4000bf25070 */
[----:B------:R-:W-:Y:S02]  /*0e40*/  UISETP.NE.AND.EX UP0, UPT, UR7, URZ, UPT, UP0 ;  /* 0x0000003f0700728c */ /* 0x000fe4000bf05300 */
[----:B------:R-:W-:-:S04]  /*0e50*/  UISETP.NE.AND.EX UP1, UPT, UR9, URZ, UPT, UP1 ;  /* 0x0000003f0900728c */ /* 0x000fc8000bf25310 */
[----:B------:R-:W-:Y:S02]  /*0e60*/  PLOP3.LUT P0, PT, PT, PT, UP0, 0x80, 0x0 ;  /* 0x000000000000781c */ /* 0x000fe40003f0f008 */
[----:B------:R-:W-:Y:S02]  /*0e70*/  PLOP3.LUT P1, PT, PT, PT, UP1, 0x80, 0x0 ;  /* 0x000000000000781c */ /* 0x000fe40003f2f018 */
[----:B--2---:R-:W-:-:S13]  /*0e80*/  R2UR UR4, R2 ;  /* 0x00000000020472ca */ /* 0x004fda00000e0000 */
[----:B------:R-:W-:Y:S02]  /*0e90*/  USHF.R.S32.HI UR12, URZ, 0x1f, UR4 ;  /* 0x0000001f3f0c7899 */ /* 0x000fe40008011404 */
[----:B------:R-:W-:Y:S01]  /*0ea0*/  IMAD.U32 R214, RZ, RZ, UR4 ;  /* 0x00000004ffd67e24 */ /* 0x000fe2000f8e00ff */
[----:B------:R-:W-:Y:S02]  /*0eb0*/  @UP0 ULEA UR6, UP2, UR4, UR6, 0x2 ;  /* 0x0000000604060291 */ /* 0x000fe4000f84103f */
[----:B------:R-:W-:Y:S02]  /*0ec0*/  @UP1 ULEA UR8, UP3, UR4, UR8, 0x2 ;  /* 0x0000000804081291 */ /* 0x000fe4000f86103f */
[----:B------:R-:W-:Y:S02]  /*0ed0*/  @UP0 ULEA.HI.X UR7, UR4, UR7, UR12, 0x2, UP2 ;  /* 0x0000000704070291 */ /* 0x000fe400090f140c */
[----:B------:R-:W-:Y:S01]  /*0ee0*/  IMAD.U32 R215, RZ, RZ, UR12 ;  /* 0x0000000cffd77e24 */ /* 0x000fe2000f8e00ff */
[----:B------:R-:W-:Y:S01]  /*0ef0*/  @UP1 ULEA.HI.X UR9, UR4, UR9, UR12, 0x2, UP3 ;  /* 0x0000000904091291 */ /* 0x000fe200098f140c */
[----:B------:R-:W-:-:S02]  /*0f00*/  IMAD.U32 R2, RZ, RZ, UR6 ;  /* 0x00000006ff027e24 */ /* 0x000fc4000f8e00ff */
[----:B------:R-:W-:Y:S01]  /*0f10*/  IMAD.U32 R6, RZ, RZ, UR8 ;  /* 0x00000008ff067e24 */ /* 0x000fe2000f8e00ff */
[----:B------:R-:W-:Y:S01]  /*0f20*/  ULDC UR4, c[0x0][0x404] ;  /* 0x0001010000047ab9 */ /* 0x000fe20000000800 */
[----:B------:R-:W-:Y:S01]  /*0f30*/  IMAD.U32 R3, RZ, RZ, UR7 ;  /* 0x00000007ff037e24 */ /* 0x000fe2000f8e00ff */
[----:B------:R-:W-:Y:S01]  /*0f40*/  ULDC.64 UR6, c[0x0][0x3f8] ;  /* 0x0000fe0000067ab9 */ /* 0x000fe20000000a00 */
[----:B------:R-:W-:-:S03]  /*0f50*/  IMAD.U32 R7, RZ, RZ, UR9 ;  /* 0x00000009ff077e24 */ /* 0x000fc6000f8e00ff */
[----:B------:R-:W2:Y:S04]  /*0f60*/  @P0 LDG.E R2, desc[UR10][R2.64] ;  /* 0x0000000a02020981 */ /* 0x000ea8000c1e1900 */
[----:B---3--:R-:W3:Y:S01]  /*0f70*/  @P1 LDG.E R6, desc[UR10][R6.64] ;  /* 0x0000000a06061981 */ /* 0x008ee2000c1e1900 */
[----:B------:R-:W-:Y:S01]  /*0f80*/  UISETP.NE.U32.AND UP0, UPT, UR6, URZ, UPT ;  /* 0x0000003f0600728c */ /* 0x000fe2000bf05070 */
[----:B------:R-:W-:Y:S01]  /*0f90*/  MOV R212, R5 ;  /* 0x0000000500d47202 */ /* 0x000fe20000000f00 */
[----:B------:R-:W-:Y:S01]  /*0fa0*/  UMOV UR60, URZ ;  /* 0x0000003f003c7c82 */ /* 0x000fe20008000000 */
[----:B------:R-:W-:Y:S01]  /*0fb0*/  ULDC UR6, c[0x0][0x2e0] ;  /* 0x0000b80000067ab9 */ /* 0x000fe20000000800 */
[----:B------:R-:W-:Y:S01]  /*0fc0*/  UISETP.NE.AND.EX UP0, UPT, UR7, URZ, UPT, UP0 ;  /* 0x0000003f0700728c */ /* 0x000fe2000bf05300 */
[----:B------:R-:W-:Y:S01]  /*0fd0*/  IMAD.MOV.U32 R0, RZ, RZ, RZ ;  /* 0x000000ffff007224 */ /* 0x000fe200078e00ff */
[----:B------:R-:W-:-:S02]  /*0fe0*/  CS2R R150, SRZ ;  /* 0x0000000000967805 */ /* 0x000fc4000001ff00 */
[----:B------:R-:W-:Y:S01]  /*0ff0*/  CS2R R148, SRZ ;  /* 0x0000000000947805 */ /* 0x000fe2000001ff00 */
[----:B------:R-:W-:Y:S01]  /*1000*/  USEL UR4, UR4, 0x1, UP0 ;  /* 0x0000000104047887 */ /* 0x000fe20008000000 */
[----:B------:R-:W-:Y:S02]  /*1010*/  CS2R R146, SRZ ;  /* 0x0000000000927805 */ /* 0x000fe4000001ff00 */
[----:B------:R-:W-:Y:S02]  /*1020*/  CS2R R144, SRZ ;  /* 0x0000000000907805 */ /* 0x000fe4000001ff00 */
[----:B------:R-:W-:Y:S01]  /*1030*/  CS2R R142, SRZ ;  /* 0x00000000008e7805 */ /* 0x000fe2000001ff00 */
[----:B------:R-:W-:Y:S01]  /*1040*/  UIMAD UR4, UR4, UR6, URZ ;  /* 0x00000006040472a4 */ /* 0x000fe2000f8e023f */
        /* <DEDUP_REMOVED lines=22> */
[----:B------:R-:W-:Y:S01]  /*11b0*/  CS2R R96, SRZ ;  /* 0x0000000000607805 */ /* 0x000fe2000001ff00 */
[----:B------:R-:W-:Y:S01]  /*11c0*/  IMAD.MOV.U32 R165, RZ, RZ, RZ ;  /* 0x000000ffffa57224 */ /* 0x000fe200078e00ff */
[----:B------:R-:W-:Y:S02]  /*11d0*/  CS2R R86, SRZ ;  /* 0x0000000000567805 */ /* 0x000fe4000001ff00 */
[----:B------:R-:W-:Y:S02]  /*11e0*/  CS2R R92, SRZ ;  /* 0x00000000005c7805 */ /* 0x000fe4000001ff00 */
[----:B------:R-:W-:-:S02]  /*11f0*/  CS2R R90, SRZ ;  /* 0x00000000005a7805 */ /* 0x000fc4000001ff00 */
[----:B------:R-:W-:Y:S02]  /*1200*/  CS2R R88, SRZ ;  /* 0x0000000000587805 */ /* 0x000fe4000001ff00 */
[----:B-1----:R-:W-:Y:S02]  /*1210*/  CS2R R82, SRZ ;  /* 0x0000000000527805 */ /* 0x002fe4000001ff00 */
[----:B------:R-:W-:Y:S02]  /*1220*/  CS2R R84, SRZ ;  /* 0x0000000000547805 */ /* 0x000fe4000001ff00 */
[----:B------:R-:W-:Y:S01]  /*1230*/  CS2R R80, SRZ ;  /* 0x0000000000507805 */ /* 0x000fe2000001ff00 */
[----:B------:R-:W-:Y:S01]  /*1240*/  IMAD.MOV.U32 R19, RZ, RZ, RZ ;  /* 0x000000ffff137224 */ /* 0x000fe200078e00ff */
[----:B-----5:R-:W-:Y:S02]  /*1250*/  CS2R R74, SRZ ;  /* 0x00000000004a7805 */ /* 0x020fe4000001ff00 */
[----:B------:R-:W-:Y:S01]  /*1260*/  CS2R R76, SRZ ;  /* 0x00000000004c7805 */ /* 0x000fe2000001ff00 */
[----:B------:R-:W-:Y:S01]  /*1270*/  IMAD.MOV.U32 R153, RZ, RZ, RZ ;  /* 0x000000ffff997224 */ /* 0x000fe200078e00ff */
        /* <DEDUP_REMOVED lines=15> */
[----:B----4-:R-:W-:Y:S01]  /*1370*/  CS2R R44, SRZ ;  /* 0x00000000002c7805 */ /* 0x010fe2000001ff00 */
[----:B------:R-:W-:Y:S02]  /*1380*/  IMAD.MOV.U32 R41, RZ, RZ, RZ ;  /* 0x000000ffff297224 */ /* 0x000fe400078e00ff */
[----:B------:R-:W-:Y:S01]  /*1390*/  IMAD.U32 R213, RZ, RZ, UR5 ;  /* 0x00000005ffd57e24 */ /* 0x000fe2000f8e00ff */
[----:B--2---:R-:W-:Y:S02]  /*13a0*/  @P0 R2UR UR60, R2 ;  /* 0x00000000023c02ca */ /* 0x004fe400000e0000 */
[----:B------:R-:W-:-:S02]  /*13b0*/  CS2R R2, SRZ ;  /* 0x0000000000027805 */ /* 0x000fc4000001ff00 */
[----:B------:R-:W-:Y:S02]  /*13c0*/  PLOP3.LUT P0, PT, PT, PT, PT, 0x80, 0x0 ;  /* 0x000000000000781c */ /* 0x000fe40003f0f070 */
[----:B---3--:R-:W-:Y:S01]  /*13d0*/  @P1 R2UR UR4, R6 ;  /* 0x00000000060412ca */ /* 0x008fe200000e0000 */
[----:B------:R-:W-:-:S14]  /*13e0*/  @P1 BRA `(.L_x_259) ;  /* 0x00000000003c1947 */ /* 0x000fdc0003800000 */
[----:B------:R-:W-:Y:S02]  /*13f0*/  ULDC.64 UR6, c[0x0][0xa08] ;  /* 0x0002820000067ab9 */ /* 0x000fe40000000a00 */
[----:B------:R-:W-:-:S04]  /*1400*/  ISETP.NE.U32.AND P1, PT, RZ, UR6, PT ;  /* 0x00000006ff007c0c */ /* 0x000fc8000bf25070 */
[----:B------:R-:W-:-:S13]  /*1410*/  ISETP.NE.AND.EX P1, PT, RZ, UR7, PT, P1 ;  /* 0x00000007ff007c0c */ /* 0x000fda000bf25310 */
[----:B------:R-:W-:Y:S05]  /*1420*/  @!P1 BRA `(.L_x_259) ;  /* 0x00000000002c9947 */ /* 0x000fea0003800000 */
[----:B------:R-:W-:Y:S01]  /*1430*/  R2UR UR8, R214 ;  /* 0x00000000d60872ca */ /* 0x000fe200000e0000 */
[----:B------:R-:W-:Y:S01]  /*1440*/  ULDC.64 UR4, c[0x0][0xa08] ;  /* 0x0002820000047ab9 */ /* 0x000fe20000000a00 */
[----:B------:R-:W-:-:S11]  /*1450*/  ULDC.64 UR6, c[0x0][0x208] ;  /* 0x0000820000067ab9 */ /* 0x000fd60000000a00 */
[----:B------:R-:W-:-:S06]  /*1460*/  UIMAD.WIDE UR4, UR8, 0x4, UR4 ;  /* 0x00000004080478a5 */ /* 0x000fcc000f8e0204 */
[----:B------:R-:W-:Y:S01]  /*1470*/  MOV R4, UR4 ;  /* 0x0000000400047c02 */ /* 0x000fe20008000f00 */
[----:B------:R-:W-:-:S05]  /*1480*/  IMAD.U32 R5, RZ, RZ, UR5 ;  /* 0x00000005ff057e24 */ /* 0x000fca000f8e00ff */
[----:B------:R-:W2:Y:S04]  /*1490*/  LDG.E R7, desc[UR6][R4.64] ;  /* 0x0000000604077981 */ /* 0x000ea8000c1e1900 */
[----:B------:R-:W3:Y:S01]  /*14a0*/  LDG.E R6, desc[UR6][R4.64+0x4] ;  /* 0x0000040604067981 */ /* 0x000ee2000c1e1900 */
[----:B--2---:R-:W-:Y:S02]  /*14b0*/  R2UR UR4, R7 ;  /* 0x00000000070472ca */ /* 0x004fe400000e0000 */
[----:B---3--:R-:W-:-:S13]  /*14c0*/  R2UR UR5, R6 ;  /* 0x00000000060572ca */ /* 0x008fda00000e0000 */
[----:B------:R-:W-:-:S12]  /*14d0*/  UIADD3 UR4, -UR4, UR5, URZ ;  /* 0x0000000504047290 */ /* 0x000fd8000fffe13f */
.L_x_259:
[----:B------:R-:W-:Y:S01]  /*14e0*/  UIADD3 UR60, -UR60, UR4, URZ ;  /* 0x000000043c3c7290 */ /* 0x000fe2000fffe13f */
[----:B------:R-:W-:Y:S01]  /*14f0*/  IMAD.MOV.U32 R40, RZ, RZ, RZ ;  /* 0x000000ffff287224 */ /* 0x000fe200078e00ff */
[----:B------:R-:W-:Y:S02]  /*1500*/  CS2R R162, SRZ ;  /* 0x0000000000a27805 */ /* 0x000fe4000001ff00 */
[----:B------:R-:W-:Y:S01]  /*1510*/  CS2R R34, SRZ ;  /* 0x0000000000227805 */ /* 0x000fe2000001ff00 */
[----:B------:R-:W-:Y:S01]  /*1520*/  UIADD3 UR4, UR60, 0x4f, URZ ;  /* 0x0000004f3c047890 */ /* 0x000fe2000fffe03f */
[----:B------:R-:W-:Y:S01]  /*1530*/  CS2R R36, SRZ ;  /* 0x0000000000247805 */ /* 0x000fe2000001ff00 */
[----:B------:R-:W-:Y:S01]  /*1540*/  UISETP.GE.AND UP0, UPT, UR60, 0x1, UPT ;  /* 0x000000013c00788c */ /* 0x000fe2000bf06270 */
[----:B------:R-:W-:Y:S01]  /*1550*/  CS2R R32, SRZ ;  /* 0x0000000000207805 */ /* 0x000fe2000001ff00 */
[----:B------:R-:W-:Y:S01]  /*1560*/  UIMAD.WIDE UR4, UR4, 0x66666667, URZ ;  /* 0x66666667040478a5 */ /* 0x000fe2000f8e023f */
[----:B------:R-:W-:Y:S01]  /*1570*/  IMAD.MOV.U32 R10, RZ, RZ, RZ ;  /* 0x000000ffff0a7224 */ /* 0x000fe200078e00ff */
[----:B------:R-:W-:-:S02]  /*1580*/  CS2R R26, SRZ ;  /* 0x00000000001a7805 */ /* 0x000fc4000001ff00 */
[----:B------:R-:W-:Y:S02]  /*1590*/  CS2R R28, SRZ ;  /* 0x00000000001c7805 */ /* 0x000fe4000001ff00 */
[----:B------:R-:W-:Y:S01]  /*15a0*/  PLOP3.LUT P1, PT, PT, PT, UP0, 0x80, 0x0 ;  /* 0x000000000000781c */ /* 0x000fe20003f2f008 */
[----:B------:R-:W-:Y:S01]  /*15b0*/  USHF.R.U32.HI UR4, URZ, 0x1f, UR5 ;  /* 0x0000001f3f047899 */ /* 0x000fe20008011605 */
[----:B------:R-:W-:Y:S01]  /*15c0*/  IMAD.MOV.U32 R164, RZ, RZ, RZ ;  /* 0x000000ffffa47224 */ /* 0x000fe200078e00ff */
[----:B------:R-:W-:Y:S02]  /*15d0*/  CS2R R24, SRZ ;  /* 0x0000000000187805 */ /* 0x000fe4000001ff00 */
[----:B------:R-:W-:-:S06]  /*15e0*/  ULEA.HI.SX32 UR4, UR5, UR4, 0x1b ;  /* 0x0000000405047291 */ /* 0x000fcc000f8fda3f */
[----:B------:R-:W-:Y:S02]  /*15f0*/  IMAD.U32 R152, RZ, RZ, UR4 ;  /* 0x00000004ff987e24 */ /* 0x000fe4000f8e00ff */
[----:B------:R-:W-:Y:S05]  /*1600*/  @!P1 BRA `(.L_x_260) ;  /* 0x0000009c00609947 */ /* 0x000fea0003800000 */
[----:B------:R-:W0:Y:S01]  /*1610*/  SHFL.IDX PT, R0, R218, RZ, 0x1f ;  /* 0x00001fffda007589 */ /* 0x000e2200000e0000 */
[----:B------:R-:W1:Y:S01]  /*1620*/  S2UR UR7, SR_CgaCtaId ;  /* 0x00000000000779c3 */ /* 0x000e620000008800 */
[----:B------:R-:W-:Y:S01]  /*1630*/  UMOV UR6, 0x400 ;  /* 0x0000040000067882 */ /* 0x000fe20000000000 */
[----:B0-----:R-:W-:Y:S01]  /*1640*/  R2UR UR4, R0 ;  /* 0x00000000000472ca */ /* 0x001fe200000e0000 */
[----:B-1----:R-:W-:-:S04]  /*1650*/  ULEA UR6, UR7, UR6, 0x18 ;  /* 0x0000000607067291 */ /* 0x002fc8000f8ec03f */
[----:B------:R-:W-:-:S04]  /*1660*/  UIADD3 UR6, UR6, 0x14400, URZ ;  /* 0x0001440006067890 */ /* 0x000fc8000fffe03f */
[----:B------:R-:W-:-:S04]  /*1670*/  ULOP3.LUT UP0, URZ, UR6, 0x9f, URZ, 0xc0, !UPT ;  /* 0x0000009f063f7892 */ /* 0x000fc8000f80c03f */
[----:B------:R-:W-:Y:S02]  /*1680*/  ULEA.HI UR5, UR4, UR4, URZ, 0x1 ;  /* 0x0000000404057291 */ /* 0x000fe4000f8f083f */
[----:B------:R-:W-:Y:S02]  /*1690*/  PLOP3.LUT P0, PT, PT, PT, UP0, 0x80, 0x0 ;  /* 0x000000000000781c */ /* 0x000fe40003f0f008 */
[----:B------:R-:W-:-:S04]  /*16a0*/  ULOP3.LUT UR5, UR5, 0x1e, URZ, 0xc0, !UPT ;  /* 0x0000001e05057892 */ /* 0x000fc8000f8ec03f */
[----:B------:R-:W-:-:S04]  /*16b0*/  UIADD3 UR5, UR4, -UR5, URZ ;  /* 0x8000000504057290 */ /* 0x000fc8000fffe03f */
[----:B------:R-:W-:-:S04]  /*16c0*/  ULEA UR5, UR5, UR6, 0xd ;  /* 0x0000000605057291 */ /* 0x000fc8000f8e683f */
[----:B------:R-:W-:-:S04]  /*16d0*/  USHF.R.U32.HI UR5, URZ, 0x4, UR5 ;  /* 0x000000043f057899 */ /* 0x000fc80008011605 */
[----:B------:R-:W-:Y:S01]  /*16e0*/  ULOP3.LUT UR36, UR5, 0x3fff, URZ, 0xc0, !UPT ;  /* 0x00003fff05247892 */ /* 0x000fe2000f8ec03f */
[----:B------:R-:W-:Y:S11]  /*16f0*/  @!P0 BRA `(.L_x_261) ;  /* 0x0000000000408947 */ /* 0x000ff60003800000 */
[----:B------:R-:W-:Y:S01]  /*1700*/  MOV R0, 0x0 ;  /* 0x0000000000007802 */ /* 0x000fe20000000f00 */
[----:B------:R-:W-:Y:S01]  /*1710*/  ULDC.64 UR4, c[0x4][0x1b8] ;  /* 0x01006e0000047ab9 */ /* 0x000fe20000000a00 */
[----:B------:R-:W-:Y:S01]  /*1720*/  ULDC.64 UR6, c[0x4][0x130] ;  /* 0x01004c0000067ab9 */ /* 0x000fe20000000a00 */
[----:B------:R-:W-:Y:S01]  /*1730*/  IMAD.U32 R4, RZ, RZ, UR4 ;  /* 0x00000004ff047e24 */ /* 0x000fe2000f8e00ff */
[----:B------:R0:W1:Y:S01]  /*1740*/  LDC.64 R2, c[0x4][R0] ;  /* 0x0100000000027b82 */ /* 0x0000620000000a00 */
[----:B------:R-:W-:Y:S01]  /*1750*/  MOV R5, UR5 ;  /* 0x0000000500057c02 */ /* 0x000fe20008000f00 */
[----:B------:R-:W-:Y:S01]  /*1760*/  ULDC.64 UR4, c[0x4][0x1c0] ;  /* 0x0100700000047ab9 */ /* 0x000fe20000000a00 */
[----:B------:R-:W-:Y:S01]  /*1770*/  IMAD.U32 R10, RZ, RZ, UR6 ;  /* 0x00000006ff0a7e24 */ /* 0x000fe2000f8e00ff */
[----:B------:R-:W-:Y:S01]  /*1780*/  MOV R13, RZ ;  /* 0x000000ff000d7202 */ /* 0x000fe20000000f00 */
[----:B------:R-:W-:Y:S02]  /*1790*/  IMAD.U32 R6, RZ, RZ, UR4 ;  /* 0x00000004ff067e24 */ /* 0x000fe4000f8e00ff */
[----:B------:R-:W-:-:S02]  /*17a0*/  IMAD.U32 R7, RZ, RZ, UR5 ;  /* 0x00000005ff077e24 */ /* 0x000fc4000f8e00ff */
[----:B------:R-:W-:Y:S02]  /*17b0*/  IMAD.U32 R11, RZ, RZ, UR7 ;  /* 0x00000007ff0b7e24 */ /* 0x000fe4000f8e00ff */
[----:B------:R-:W-:Y:S02]  /*17c0*/  IMAD.MOV.U32 R8, RZ, RZ, 0x70 ;  /* 0x00000070ff087424 */ /* 0x000fe400078e00ff */
[----:B0-----:R-:W-:-:S07]  /*17d0*/  IMAD.MOV.U32 R12, RZ, RZ, 0x1 ;  /* 0x00000001ff0c7424 */ /* 0x001fce00078e00ff */
[----:B------:R-:W-:-:S07]  /*17e0*/  LEPC R20, `(.L_x_261) ;  /* 0x000000001014794e */ /* 0x000fce0000000000 */
[----:B-1----:R-:W-:Y:S05]  /*17f0*/  CALL.ABS.NOINC R2 ;  /* 0x0000000002007343 */ /* 0x002fea0003c00000 */
.L_x_261:
[----:B------:R-:W0:Y:S01]  /*1800*/  S2UR UR5, SR_CgaCtaId ;  /* 0x00000000000579c3 */ /* 0x000e220000008800 */
[----:B------:R-:W-:Y:S01]  /*1810*/  LEA.HI R0, R216, R216, RZ, 0x1 ;  /* 0x000000d8d8007211 */ /* 0x000fe200078f08ff */
[----:B------:R-:W-:Y:S01]  /*1820*/  UMOV UR4, 0x400 ;  /* 0x0000040000047882 */ /* 0x000fe20000000000 */
[----:B------:R-:W-:Y:S01]  /*1830*/  R2UR UR6, R222 ;  /* 0x00000000de0672ca */ /* 0x000fe200000e0000 */
[----:B------:R-:W-:Y:S01]  /*1840*/  BSSY B0, `(.L_x_262) ;  /* 0x000000a000007945 */ /* 0x000fe20003800000 */
[----:B------:R-:W-:-:S05]  /*1850*/  LOP3.LUT R3, R0, 0xfffffffe, RZ, 0xc0, !PT ;  /* 0xfffffffe00037812 */ /* 0x000fca00078ec0ff */
[----:B------:R-:W-:-:S05]  /*1860*/  IMAD.IADD R0, R216, 0x1, -R3 ;  /* 0x00000001d8007824 */ /* 0x000fca00078e0a03 */
[----:B------:R-:W-:Y:S01]  /*1870*/  SHF.L.U32 R0, R0, 0x1f, RZ ;  /* 0x0000001f00007819 */ /* 0x000fe200000006ff */
[----:B------:R-:W-:-:S05]  /*1880*/  IMAD.U32 R2, RZ, RZ, UR6 ;  /* 0x00000006ff027e24 */ /* 0x000fca000f8e00ff */
[----:B------:R-:W-:Y:S01]  /*1890*/  ISETP.NE.AND P0, PT, R2, 0x3, PT ;  /* 0x000000030200780c */ /* 0x000fe20003f05270 */
[----:B0-----:R-:W-:-:S06]  /*18a0*/  ULEA UR4, UR5, UR4, 0x18 ;  /* 0x0000000405047291 */ /* 0x001fcc000f8ec03f */
[----:B------:R-:W-:-:S04]  /*18b0*/  IMAD.U32 R5, RZ, RZ, UR4 ;  /* 0x00000004ff057e24 */ /* 0x000fc8000f8e00ff */
[----:B------:R-:W0:Y:S02]  /*18c0*/  SYNCS.PHASECHK.TRANS64.TRYWAIT P1, [R5+URZ+0x38800], R0 ;  /* 0x03880000050075a7 */ /* 0x000e24000802017f */
[----:B0-----:R-:W-:Y:S05]  /*18d0*/  @!P1 BRA `(.L_x_263) ;  /* 0x0000011800649947 */ /* 0x001fea0003800000 */
.L_x_388:
[----:B------:R-:W-:Y:S05]  /*18e0*/  BSYNC B0 ;  /* 0x0000000000007941 */ /* 0x000fea0003800000 */
.L_x_262:
[----:B------:R-:W-:Y:S05]  /*18f0*/  @!P0 BRA `(.L_x_264) ;  /* 0x0000000000048947 */ /* 0x000fea0003800000 */
[----:B------:R-:W-:Y:S01]  /*1900*/  BPT.TRAP 0x1 ;  /* 0x000000040000795c */ /* 0x000fe20000300000 */
.L_x_264:
[----:B0-----:R-:W-:Y:S01]  /*1910*/  IMAD R0, R16, 0x8, R5 ;  /* 0x0000000810007824 */ /* 0x001fe200078e0205 */
[----:B------:R-:W-:-:S04]  /*1920*/  SHF.L.U32 R3, R17, 0x1f, RZ ;  /* 0x0000001f11037819 */ /* 0x000fc800000006ff */
[----:B------:R0:W1:Y:S01]  /*1930*/  SYNCS.PHASECHK.TRANS64.TRYWAIT P2, [R0+URZ+0x38830], R3 ;  /* 0x03883003000075a7 */ /* 0x000062000804017f */
[----:B------:R-:W-:Y:S05]  /*1940*/  @!P0 BRA `(.L_x_265) ;  /* 0x0000000000048947 */ /* 0x000fea0003800000 */
[----:B------:R-:W-:Y:S01]  /*1950*/  BPT.TRAP 0x1 ;  /* 0x000000040000795c */ /* 0x000fe20000300000 */
.L_x_265:
[----:B------:R-:W2:Y:S01]  /*1960*/  S2R R2, SR_TID.X ;  /* 0x0000000000027919 */ /* 0x000ea20000002100 */
[----:B------:R-:W-:Y:S01]  /*1970*/  IMAD.MOV.U32 R151, RZ, RZ, RZ ;  /* 0x000000ffff977224 */ /* 0x000fe200078e00ff */
[----:B--2---:R-:W-:Y:S01]  /*1980*/  LOP3.LUT P1, RZ, R2, 0x7f, RZ, 0xc0, !PT ;  /* 0x0000007f02ff7812 */ /* 0x004fe2000782c0ff */
[----:B-1----:R-:W-:-:S12]  /*1990*/  @P2 BRA `(.L_x_266) ;  /* 0x0000000000082947 */ /* 0x002fd80003800000 */
[----:B------:R-:W1:Y:S02]  /*19a0*/  SYNCS.PHASECHK.TRANS64.TRYWAIT P2, [R0+URZ+0x38830], R3 ;  /* 0x03883003000075a7 */ /* 0x000e64000804017f */
[----:B-1----:R-:W-:Y:S05]  /*19b0*/  @!P2 BRA `(.L_x_267) ;  /* 0x000001180040a947 */ /* 0x002fea0003800000 */
.L_x_266:
[----:B------:R-:W-:Y:S05]  /*19c0*/  WARPSYNC.ALL ;  /* 0x0000000000007948 */ /* 0x000fea0003800000 */
[----:B------:R-:W-:Y:S01]  /*19d0*/  R2UR UR4, R5 ;  /* 0x00000000050472ca */ /* 0x000fe200000e0000 */
[----:B------:R-:W-:Y:S01]  /*19e0*/  ULOP3.LUT UR5, UR36, 0x10000, URZ, 0xfc, !UPT ;  /* 0x0001000024057892 */ /* 0x000fe2000f8efc3f */
[----:B------:R-:W-:Y:S01]  /*19f0*/  R2UR UR6, R16 ;  /* 0x00000000100672ca */ /* 0x000fe200000e0000 */
[----:B------:R-:W-:Y:S01]  /*1a00*/  WARPGROUP.ARRIVE ;  /* 0x00000000000079c5 */ /* 0x000fe20000000000 */
[----:B------:R-:W-:Y:S01]  /*1a10*/  UMOV UR9, 0x40000040 ;  /* 0x4000004000097882 */ /* 0x000fe20000000000 */
[----:B------:R-:W-:Y:S01]  /*1a20*/  UMOV UR11, 0x40000040 ;  /* 0x40000040000b7882 */ /* 0x000fe20000000000 */
[----:B------:R-:W-:Y:S01]  /*1a30*/  UMOV UR21, UR9 ;  /* 0x0000000900157c82 */ /* 0x000fe20008000000 */
[----:B------:R-:W-:Y:S01]  /*1a40*/  IMAD.U32 R13, RZ, RZ, UR9 ;  /* 0x00000009ff0d7e24 */ /* 0x000fe2000f8e00ff */
[----:B------:R-:W-:Y:S01]  /*1a50*/  UMOV UR8, UR5 ;  /* 0x0000000500087c82 */ /* 0x000fe20008000000 */
[----:B------:R-:W-:Y:S01]  /*1a60*/  UMOV UR13, UR21 ;  /* 0x00000015000d7c82 */ /* 0x000fe20008000000 */
[----:B------:R-:W-:Y:S01]  /*1a70*/  UMOV UR20, UR8 ;  /* 0x0000000800147c82 */ /* 0x000fe20008000000 */
[----:B------:R-:W-:Y:S01]  /*1a80*/  MOV R12, UR8 ;  /* 0x00000008000c7c02 */ /* 0x000fe20008000f00 */
[----:B------:R-:W-:Y:S01]  /*1a90*/  UMOV UR12, UR20 ;  /* 0x00000014000c7c82 */ /* 0x000fe20008000000 */
[----:B------:R-:W-:Y:S01]  /*1aa0*/  UIADD3 UR4, UR4, 0x24400, URZ ;  /* 0x0002440004047890 */ /* 0x000fe2000fffe03f */
[----:B------:R-:W-:Y:S01]  /*1ab0*/  P2R R20, PR, RZ, 0x1 ;  /* 0x00000001ff147803 */ /* 0x000fe20000000000 */
[----:B------:R-:W-:Y:S01]  /*1ac0*/  UMOV UR15, 0x40000040 ;  /* 0x40000040000f7882 */ /* 0x000fe20000000000 */
[----:B------:R-:W-:Y:S01]  /*1ad0*/  UMOV UR16, UR20 ;  /* 0x0000001400107c82 */ /* 0x000fe20008000000 */
[----:B------:R-:W-:Y:S01]  /*1ae0*/  USHF.R.U32.HI UR4, URZ, 0x4, UR4 ;  /* 0x000000043f047899 */ /* 0x000fe20008011604 */
[----:B01----:R-:W-:Y:S01]  /*1af0*/  @!P1 VIADD R0, R0, 0x38840 ;  /* 0x0003884000009836 */ /* 0x003fe20000000000 */
[----:B------:R-:W-:Y:S01]  /*1b00*/  UMOV UR17, UR21 ;  /* 0x0000001500117c82 */ /* 0x000fe20008000000 */
[----:B------:R-:W-:Y:S01]  /*1b10*/  UMOV UR19, 0x40000040 ;  /* 0x4000004000137882 */ /* 0x000fe20000000000 */
[----:B------:R-:W-:Y:S01]  /*1b20*/  ULOP3.LUT UR4, UR4, 0x3fff, URZ, 0xc0, !UPT ;  /* 0x00003fff04047892 */ /* 0x000fe2000f8ec03f */
[--C-:B------:R-:W-:Y:S01]  /*1b30*/  IMAD.MOV.U32 R150, RZ, RZ, R151.reuse ;  /* 0x000000ffff967224 */ /* 0x100fe200078e0097 */
[----:B------:R-:W-:Y:S01]  /*1b40*/  UMOV UR23, 0x40000040 ;  /* 0x4000004000177882 */ /* 0x000fe20000000000 */
[----:B------:R-:W-:Y:S01]  /*1b50*/  UMOV UR27, 0x40000040 ;  /* 0x40000040001b7882 */ /* 0x000fe20000000000 */
[----:B------:R-:W-:Y:S01]  /*1b60*/  ULOP3.LUT UR7, UR4, 0x10000, URZ, 0xfc, !UPT ;  /* 0x0001000004077892 */ /* 0x000fe2000f8efc3f */
[----:B------:R-:W-:Y:S01]  /*1b70*/  @!P1 PRMT R0, RZ, 0x654, R0 ;  /* 0x00000654ff009816 */ /* 0x000fe20000000000 */
[----:B------:R-:W-:Y:S01]  /*1b80*/  UMOV UR31, 0x40000040 ;  /* 0x40000040001f7882 */ /* 0x000fe20000000000 */
[----:B------:R-:W-:Y:S01]  /*1b90*/  UMOV UR35, 0x40000040 ;  /* 0x4000004000237882 */ /* 0x000fe20000000000 */
[----:B------:R-:W-:Y:S01]  /*1ba0*/  UIMAD UR4, UR6, 0xa00, UR7 ;  /* 0x00000a00060478a4 */ /* 0x000fe2000f8e0207 */
[-C--:B------:R-:W-:Y:S01]  /*1bb0*/  MOV R149, R151.reuse ;  /* 0x0000009700957202 */ /* 0x080fe20000000f00 */
[----:B------:R-:W-:Y:S01]  /*1bc0*/  IMAD.U32 R19, RZ, RZ, UR7 ;  /* 0x00000007ff137e24 */ /* 0x000fe2000f8e00ff */
[----:B------:R-:W-:Y:S01]  /*1bd0*/  UIADD3 UR6, UR5, 0x2, URZ ;  /* 0x0000000205067890 */ /* 0x000fe2000fffe03f */
[--C-:B------:R-:W-:Y:S01]  /*1be0*/  IMAD.MOV.U32 R148, RZ, RZ, R151.reuse ;  /* 0x000000ffff947224 */ /* 0x100fe200078e0097 */
[----:B------:R-:W-:Y:S01]  /*1bf0*/  UIADD3 UR14, UR4, 0x100, URZ ;  /* 0x00000100040e7890 */ /* 0x000fe2000fffe03f */
[--C-:B------:R-:W-:Y:S01]  /*1c00*/  IMAD.MOV.U32 R147, RZ, RZ, R151.reuse ;  /* 0x000000ffff937224 */ /* 0x100fe200078e0097 */
        /* <DEDUP_REMOVED lines=20> */
[----:B------:R-:W-:Y:S01]  /*1d50*/  UMOV UR39, 0x40000040 ;  /* 0x4000004000277882 */ /* 0x000fe20000000000 */
        /* <DEDUP_REMOVED lines=13> */
[-C--:B------:R-:W-:Y:S01]  /*1e30*/  MOV R135, R151.reuse ;  /* 0x0000009700877202 */ /* 0x080fe20000000f00 */
[----:B------:R-:W-:Y:S01]  /*1e40*/  UMOV UR59, 0x40000040 ;  /* 0x40000040003b7882 */ /* 0x000fe20000000000 */
[----:B------:R-:W-:Y:S01]  /*1e50*/  UISETP.GE.AND UP0, UPT, UR60, 0x51, UPT ;  /* 0x000000513c00788c */ /* 0x000fe2000bf06270 */
        /* <DEDUP_REMOVED lines=22> */
[----:B------:R-:W-:Y:S01]  /*1fc0*/  MOV R65, R151 ;  /* 0x0000009700417202 */ /* 0x000fe20000000f00 */
[--C-:B------:R-:W-:Y:S01]  /*1fd0*/  IMAD.MOV.U32 R122, RZ, RZ, R151.reuse ;  /* 0x000000ffff7a7224 */ /* 0x100fe200078e0097 */
[----:B------:R-:W-:Y:S01]  /*1fe0*/  HGMMA.64x16x16.F32.BF16 R48, gdesc[UR8], RZ, !UPT, gsb0 ;  /* 0x00200000083079f0 */ /* 0x000fe2000c0018ff */
[----:B------:R-:W-:Y:S01]  /*1ff0*/  UIADD3 UR10, UR4, 0x200, URZ ;  /* 0x00000200040a7890 */ /* 0x000fe2000fffe03f */
[--C-:B------:R-:W-:Y:S01]  /*2000*/  IMAD.MOV.U32 R120, RZ, RZ, R151.reuse ;  /* 0x000000ffff787224 */ /* 0x100fe200078e0097 */
[----:B------:R-:W-:Y:S01]  /*2010*/  UMOV UR8, UR20 ;  /* 0x0000001400087c82 */ /* 0x000fe20008000000 */
[----:B------:R-:W-:Y:S01]  /*2020*/  UMOV UR9, UR21 ;  /* 0x0000001500097c82 */ /* 0x000fe20008000000 */
[----:B------:R-:W-:Y:S01]  /*2030*/  UMOV UR11, 0x40000040 ;  /* 0x40000040000b7882 */ /* 0x000fe20000000000 */
        /* <DEDUP_REMOVED lines=22> */
[--C-:B------:R-:W-:Y:S01]  /*21a0*/  IMAD.MOV.U32 R94, RZ, RZ, R151.reuse ;  /* 0x000000ffff5e7224 */ /* 0x100fe200078e0097 */
[----:B------:R-:W-:Y:S02]  /*21b0*/  WARPGROUP.DEPBAR.LE gsb0, 0x0 ;  /* 0x00008000000079c5 */ /* 0x000fe40000010000 */
[----:B------:R-:W-:Y:S01]  /*21c0*/  WARPGROUP.ARRIVE ;  /* 0x00000000000079c5 */ /* 0x000fe20000000000 */
[----:B------:R-:W-:-:S02]  /*21d0*/  IMAD.MOV.U32 R92, RZ, RZ, R151 ;  /* 0x000000ffff5c7224 */ /* 0x000fc400078e0097 */
[--C-:B------:R-:W-:Y:S02]  /*21e0*/  IMAD.MOV.U32 R91, RZ, RZ, R151.reuse ;  /* 0x000000ffff5b7224 */ /* 0x100fe400078e0097 */
[--C-:B------:R-:W-:Y:S01]  /*21f0*/  IMAD.MOV.U32 R90, RZ, RZ, R151.reuse ;  /* 0x000000ffff5a7224 */ /* 0x100fe200078e0097 */
        /* <DEDUP_REMOVED lines=31> */
[--C-:B------:R-:W-:Y:S01]  /*23f0*/  IMAD.MOV.U32 R66, RZ, RZ, R151.reuse ;  /* 0x000000ffff427224 */ /* 0x100fe200078e0097 */
[----:B------:R-:W-:Y:S02]  /*2400*/  WARPGROUP.DEPBAR.LE gsb0, 0x0 ;  /* 0x00008000000079c5 */ /* 0x000fe40000010000 */
[----:B------:R-:W-:Y:S01]  /*2410*/  WARPGROUP.ARRIVE ;  /* 0x00000000000079c5 */ /* 0x000fe20000000000 */
[----:B------:R-:W-:-:S05]  /*2420*/  IMAD.MOV.U32 R64, RZ, RZ, R151 ;  /* 0x000000ffff407224 */ /* 0x000fca00078e0097 */
        /* <DEDUP_REMOVED lines=110> */
[----:B------:R-:W-:Y:S02]  /*2b10*/  MOV R2, UR13 ;  /* 0x0000000d00027c02 */ /* 0x000fe40008000f00 */
[----:B------:R-:W-:Y:S01]  /*2b20*/  MOV R3, UR12 ;  /* 0x0000000c00037c02 */ /* 0x000fe20008000f00 */
        /* <DEDUP_REMOVED lines=41> */
[----:B------:R-:W-:Y:S02]  /*2dc0*/  UMOV UR15, 0x40000040 ;  /* 0x40000040000f7882 */ /* 0x000fe40000000000 */
        /* <DEDUP_REMOVED lines=286> */
[----:B------:R-:W-:Y:S01]  /*3fb0*/  R2UR UR13, R2 ;  /* 0x00000000020d72ca */ /* 0x000fe200000e0000 */
[----:B------:R-:W-:Y:S01]  /*3fc0*/  VIADD R2, R219, UR60 ;  /* 0x0000003cdb027c36 */ /* 0x000fe20008000000 */
        /* <DEDUP_REMOVED lines=11> */
[----:B------:R-:W-:Y:S01]  /*4080*/  UMOV UR7, 0x40000040 ;  /* 0x4000004000077882 */ /* 0x000fe20000000000 */
[----:B------:R-:W-:-:S13]  /*4090*/  R2UR UR5, R152 ;  /* 0x00000000980572ca */ /* 0x000fda00000e0000 */
[----:B------:R-:W-:Y:S01]  /*40a0*/  IMAD.U32 R3, RZ, RZ, UR5 ;  /* 0x00000005ff037e24 */ /* 0x000fe2000f8e00ff */
[----:B------:R-:W-:-:S03]  /*40b0*/  UMOV UR5, UR15 ;  /* 0x0000000f00057c82 */ /* 0x000fc60008000000 */
        /* <DEDUP_REMOVED lines=31> */
[----:B------:R-:W0:Y:S01]  /*42b0*/  MUFU.TANH R56, R56 ;  /* 0x0000003800387308 */ /* 0x000e220000002400 */
[----:B------:R-:W-:Y:S01]  /*42c0*/  UMOV UR56, UR14 ;  /* 0x0000000e00387c82 */ /* 0x000fe20008000000 */
[----:B------:R-:W-:Y:S01]  /*42d0*/  UMOV UR57, UR15 ;  /* 0x0000000f00397c82 */ /* 0x000fe20008000000 */
[----:B------:R-:W-:Y:S01]  /*42e0*/  UMOV UR59, 0x40000040 ;  /* 0x40000040003b7882 */ /* 0x000fe20000000000 */
[----:B------:R-:W-:Y:S01]  /*42f0*/  FMUL.FTZ R59, R59, UR10 ;  /* 0x0000000a3b3b7c20 */ /* 0x000fe20008410000 */
[----:B------:R-:W-:Y:S01]  /*4300*/  FMUL.FTZ R62, R62, UR10 ;  /* 0x0000000a3e3e7c20 */ /* 0x000fe20008410000 */
[----:B------:R-:W-:-:S02]  /*4310*/  FMUL.FTZ R63, R63, UR10 ;  /* 0x0000000a3f3f7c20 */ /* 0x000fc40008410000 */
[----:B------:R-:W1:Y:S08]  /*4320*/  MUFU.TANH R57, R57 ;  /* 0x0000003900397308 */ /* 0x000e700000002400 */
[----:B------:R-:W2:Y:S01]  /*4330*/  MUFU.TANH R60, R60 ;  /* 0x0000003c003c7308 */ /* 0x000ea20000002400 */
[----:B0-----:R-:W-:-:S07]  /*4340*/  FSEL R56, R56, -INF , P6 ;  /* 0xff80000038387808 */ /* 0x001fce0003000000 */
[----:B------:R-:W0:Y:S01]  /*4350*/  MUFU.TANH R61, R61 ;  /* 0x0000003d003d7308 */ /* 0x000e220000002400 */
[----:B-1----:R-:W-:-:S04]  /*4360*/  FSEL R57, R57, -INF , P5 ;  /* 0xff80000039397808 */ /* 0x002fc80002800000 */
[----:B------:R-:W-:-:S03]  /*4370*/  FMNMX.FTZ R3, R56, R57, !PT ;  /* 0x0000003938037209 */ /* 0x000fc60007810000 */
[----:B------:R-:W1:Y:S01]  /*4380*/  MUFU.TANH R58, R58 ;  /* 0x0000003a003a7308 */ /* 0x000e620000002400 */
[----:B--2---:R-:W-:-:S04]  /*4390*/  FSEL R60, R60, -INF , P4 ;  /* 0xff8000003c3c7808 */ /* 0x004fc80002000000 */
[----:B------:R-:W-:-:S03]  /*43a0*/  FMNMX.FTZ R4, R60, R3, !PT ;  /* 0x000000033c047209 */ /* 0x000fc60007810000 */
[----:B------:R-:W2:Y:S01]  /*43b0*/  MUFU.TANH R59, R59 ;  /* 0x0000003b003b7308 */ /* 0x000ea20000002400 */
[----:B0-----:R-:W-:-:S04]  /*43c0*/  FSEL R61, R61, -INF , P2 ;  /* 0xff8000003d3d7808 */ /* 0x001fc80001000000 */
[----:B------:R-:W-:-:S03]  /*43d0*/  FMNMX.FTZ R3, R61, R4, !PT ;  /* 0x000000043d037209 */ /* 0x000fc60007810000 */
[----:B------:R-:W0:Y:S01]  /*43e0*/  MUFU.TANH R62, R62 ;  /* 0x0000003e003e7308 */ /* 0x000e220000002400 */
[----:B-1----:R-:W-:Y:S01]  /*43f0*/  FSEL R58, R58, -INF , P6 ;  /* 0xff8000003a3a7808 */ /* 0x002fe20003000000 */
        /* <DEDUP_REMOVED lines=13> */
[----:B------:R-:W-:Y:S01]  /*44d0*/  UMOV UR4, UR14 ;  /* 0x0000000e00047c82 */ /* 0x000fe20008000000 */
[----:B------:R-:W-:Y:S01]  /*44e0*/  FMUL.FTZ R51, R51, UR10 ;  /* 0x0000000a33337c20 */ /* 0x000fe20008410000 */
[----:B------:R-:W-:Y:S01]  /*44f0*/  FMUL.FTZ R54, R54, UR10 ;  /* 0x0000000a36367c20 */ /* 0x000fe20008410000 */
[C---:B------:R-:W-:Y:S01]  /*4500*/  ISETP.GT.AND P6, PT, R2.reuse, 0x11, PT ;  /* 0x000000110200780c */ /* 0x040fe20003fc4270 */
[----:B------:R-:W3:Y:S01]  /*4510*/  MUFU.TANH R49, R49 ;  /* 0x0000003100317308 */ /* 0x000ee20000002400 */
[----:B--2---:R-:W-:Y:S01]  /*4520*/  FSEL R59, R59, -INF , P5 ;  /* 0xff8000003b3b7808 */ /* 0x004fe20002800000 */
[----:B------:R-:W-:Y:S01]  /*4530*/  FMUL.FTZ R55, R55, UR10 ;  /* 0x0000000a37377c20 */ /* 0x000fe20008410000 */
[----:B------:R-:W-:-:S02]  /*4540*/  ISETP.GT.AND P5, PT, R2, 0x18, PT ;  /* 0x000000180200780c */ /* 0x000fc40003fa4270 */
[----:B0-----:R-:W-:Y:S02]  /*4550*/  FSEL R62, R62, -INF , P4 ;  /* 0xff8000003e3e7808 */ /* 0x001fe40002000000 */
[----:B------:R-:W-:Y:S01]  /*4560*/  ISETP.GT.AND P4, PT, R2, 0x19, PT ;  /* 0x000000190200780c */ /* 0x000fe20003f84270 */
[----:B------:R-:W0:Y:S01]  /*4570*/  MUFU.TANH R52, R52 ;  /* 0x0000003400347308 */ /* 0x000e220000002400 */
[----:B-1----:R-:W-:-:S04]  /*4580*/  FSEL R48, R48, -INF , P3 ;  /* 0xff80000030307808 */ /* 0x002fc80001800000 */
[----:B------:R-:W-:-:S03]  /*4590*/  FMNMX.FTZ R4, R48, R3, !PT ;  /* 0x0000000330047209 */ /* 0x000fc60007810000 */
[----:B------:R-:W1:Y:S01]  /*45a0*/  MUFU.TANH R63, R63 ;  /* 0x0000003f003f7308 */ /* 0x000e620000002400 */
[----:B---3--:R-:W-:-:S04]  /*45b0*/  FSEL R49, R49, -INF , P6 ;  /* 0xff80000031317808 */ /* 0x008fc80003000000 */
[----:B------:R-:W-:-:S03]  /*45c0*/  FMNMX.FTZ R3, R49, R4, !PT ;  /* 0x0000000431037209 */ /* 0x000fc60007810000 */
[----:B------:R-:W2:Y:S01]  /*45d0*/  MUFU.TANH R53, R53 ;  /* 0x0000003500357308 */ /* 0x000ea20000002400 */
[----:B0-----:R-:W-:-:S04]  /*45e0*/  FSEL R52, R52, -INF , P5 ;  /* 0xff80000034347808 */ /* 0x001fc80002800000 */
[----:B------:R-:W-:-:S03]  /*45f0*/  FMNMX.FTZ R4, R52, R3, !PT ;  /* 0x0000000334047209 */ /* 0x000fc60007810000 */
[----:B------:R-:W0:Y:S01]  /*4600*/  MUFU.TANH R50, R50 ;  /* 0x0000003200327308 */ /* 0x000e220000002400 */
[----:B-1----:R-:W-:Y:S02]  /*4610*/  FSEL R63, R63, -INF , P2 ;  /* 0xff8000003f3f7808 */ /* 0x002fe40001000000 */
[----:B------:R-:W-:-:S05]  /*4620*/  ISETP.GT.AND P2, PT, R2, 0x20, PT ;  /* 0x000000200200780c */ /* 0x000fca0003f44270 */
        /* <DEDUP_REMOVED lines=8> */
[----:B------:R-:W2:Y:S01]  /*46b0*/  MUFU.TANH R54, R54 ;  /* 0x0000003600367308 */ /* 0x000ea20000002400 */
[----:B------:R-:W-:Y:S01]  /*46c0*/  HGMMA.64x16x16.F32.BF16 R32, gdesc[UR56], R32, gsb0 ;  /* 0x00200000382079f0 */ /* 0x000fe20008001820 */
[----:B------:R-:W-:Y:S01]  /*46d0*/  FMUL.FTZ R43, R43, UR10 ;  /* 0x0000000a2b2b7c20 */ /* 0x000fe20008410000 */
[----:B------:R-:W-:Y:S01]  /*46e0*/  FMUL.FTZ R42, R42, UR10 ;  /* 0x0000000a2a2a7c20 */ /* 0x000fe20008410000 */
[----:B0-----:R-:W-:Y:S01]  /*46f0*/  FSEL R50, R50, -INF , P3 ;  /* 0xff80000032327808 */ /* 0x001fe20001800000 */
[----:B------:R-:W-:Y:S01]  /*4700*/  FMUL.FTZ R46, R46, UR10 ;  /* 0x0000000a2e2e7c20 */ /* 0x000fe20008410000 */
[----:B------:R-:W-:Y:S01]  /*4710*/  ISETP.GT.AND P3, PT, R2, 0x21, PT ;  /* 0x000000210200780c */ /* 0x000fe20003f64270 */
[----:B------:R-:W-:Y:S01]  /*4720*/  FMUL.FTZ R47, R47, UR10 ;  /* 0x0000000a2f2f7c20 */ /* 0x000fe20008410000 */
[----:B------:R-:W0:Y:S01]  /*4730*/  MUFU.TANH R40, R40 ;  /* 0x0000002800287308 */ /* 0x000e220000002400 */
[----:B------:R-:W-:-:S02]  /*4740*/  FMNMX.FTZ R3, R53, R4, !PT ;  /* 0x0000000435037209 */ /* 0x000fc40007810000 */
[----:B-1----:R-:W-:Y:S02]  /*4750*/  FSEL R51, R51, -INF , P6 ;  /* 0xff80000033337808 */ /* 0x002fe40003000000 */
[----:B------:R-:W-:-:S03]  /*4760*/  ISETP.GT.AND P6, PT, R2, 0x28, PT ;  /* 0x000000280200780c */ /* 0x000fc60003fc4270 */
[----:B------:R-:W1:Y:S01]  /*4770*/  MUFU.TANH R41, R41 ;  /* 0x0000002900297308 */ /* 0x000e620000002400 */
[----:B--2---:R-:W-:Y:S02]  /*4780*/  FSEL R54, R54, -INF , P5 ;  /* 0xff80000036367808 */ /* 0x004fe40002800000 */
[----:B------:R-:W-:-:S05]  /*4790*/  ISETP.GT.AND P5, PT, R2, 0x29, PT ;  /* 0x000000290200780c */ /* 0x000fca0003fa4270 */
[----:B------:R-:W2:Y:S01]  /*47a0*/  MUFU.TANH R44, R44 ;  /* 0x0000002c002c7308 */ /* 0x000ea20000002400 */
[----:B0-----:R-:W-:-:S04]  /*47b0*/  FSEL R40, R40, -INF , P2 ;  /* 0xff80000028287808 */ /* 0x001fc80001000000 */
[----:B------:R-:W-:-:S03]  /*47c0*/  FMNMX.FTZ R4, R40, R3, !PT ;  /* 0x0000000328047209 */ /* 0x000fc60007810000 */
[----:B------:R-:W0:Y:S01]  /*47d0*/  MUFU.TANH R55, R55 ;  /* 0x0000003700377308 */ /* 0x000e220000002400 */
[----:B-1----:R-:W-:-:S04]  /*47e0*/  FSEL R41, R41, -INF , P3 ;  /* 0xff80000029297808 */ /* 0x002fc80001800000 */
[----:B------:R-:W-:-:S03]  /*47f0*/  FMNMX.FTZ R3, R41, R4, !PT ;  /* 0x0000000429037209 */ /* 0x000fc60007810000 */
[----:B------:R-:W1:Y:S01]  /*4800*/  MUFU.TANH R45, R45 ;  /* 0x0000002d002d7308 */ /* 0x000e620000002400 */
[----:B--2---:R-:W-:-:S04]  /*4810*/  FSEL R44, R44, -INF , P6 ;  /* 0xff8000002c2c7808 */ /* 0x004fc80003000000 */
[----:B------:R-:W-:-:S03]  /*4820*/  FMNMX.FTZ R4, R44, R3, !PT ;  /* 0x000000032c047209 */ /* 0x000fc60007810000 */
[----:B------:R-:W2:Y:S01]  /*4830*/  MUFU.TANH R43, R43 ;  /* 0x0000002b002b7308 */ /* 0x000ea20000002400 */
[----:B0-----:R-:W-:Y:S02]  /*4840*/  FSEL R55, R55, -INF , P4 ;  /* 0xff80000037377808 */ /* 0x001fe40002000000 */
[----:B------:R-:W-:Y:S01]  /*4850*/  ISETP.GT.AND P4, PT, R2, 0x30, PT ;  /* 0x000000300200780c */ /* 0x000fe20003f84270 */
[----:B------:R-:W-:Y:S02]  /*4860*/  WARPGROUP.DEPBAR.LE gsb0, 0x0 ;  /* 0x00008000000079c5 */ /* 0x000fe40000010000 */
[----:B------:R-:W-:Y:S01]  /*4870*/  WARPGROUP.ARRIVE ;  /* 0x00000000000079c5 */ /* 0x000fe20000000000 */
[----:B------:R-:W-:Y:S01]  /*4880*/  FMUL.FTZ R32, R32, UR10 ;  /* 0x0000000a20207c20 */ /* 0x000fe20008410000 */
[----:B------:R-:W-:Y:S01]  /*4890*/  FMUL.FTZ R33, R33, UR10 ;  /* 0x0000000a21217c20 */ /* 0x000fe20008410000 */
[----:B------:R-:W-:Y:S01]  /*48a0*/  FMUL.FTZ R36, R36, UR10 ;  /* 0x0000000a24247c20 */ /* 0x000fe20008410000 */
[----:B------:R-:W0:Y:S01]  /*48b0*/  MUFU.TANH R42, R42 ;  /* 0x0000002a002a7308 */ /* 0x000e220000002400 */
[----:B------:R-:W-:Y:S01]  /*48c0*/  FMUL.FTZ R37, R37, UR10 ;  /* 0x0000000a25257c20 */ /* 0x000fe20008410000 */
[----:B------:R-:W-:Y:S01]  /*48d0*/  HGMMA.64x16x16.F32.BF16 R24, gdesc[UR4], R24, gsb0 ;  /* 0x00200000041879f0 */ /* 0x000fe20008001818 */
[----:B------:R-:W-:Y:S01]  /*48e0*/  FMUL.FTZ R34, R34, UR10 ;  /* 0x0000000a22227c20 */ /* 0x000fe20008410000 */
[----:B------:R-:W-:Y:S01]  /*48f0*/  FMUL.FTZ R35, R35, UR10 ;  /* 0x0000000a23237c20 */ /* 0x000fe20008410000 */
[----:B-1----:R-:W-:Y:S01]  /*4900*/  FSEL R45, R45, -INF , P5 ;  /* 0xff8000002d2d7808 */ /* 0x002fe20002800000 */
[----:B------:R-:W-:Y:S01]  /*4910*/  FMUL.FTZ R38, R38, UR10 ;  /* 0x0000000a26267c20 */ /* 0x000fe20008410000 */
[----:B--2---:R-:W-:Y:S01]  /*4920*/  FSEL R43, R43, -INF , P3 ;  /* 0xff8000002b2b7808 */ /* 0x004fe20001800000 */
[----:B------:R-:W1:Y:S01]  /*4930*/  MUFU.TANH R32, R32 ;  /* 0x0000002000207308 */ /* 0x000e620000002400 */
[----:B------:R-:W-:Y:S01]  /*4940*/  ISETP.GT.AND P3, PT, R2, 0x31, PT ;  /* 0x000000310200780c */ /* 0x000fe20003f64270 */
[----:B------:R-:W-:Y:S01]  /*4950*/  FMUL.FTZ R39, R39, UR10 ;  /* 0x0000000a27277c20 */ /* 0x000fe20008410000 */
[----:B------:R-:W-:Y:S01]  /*4960*/  FMNMX.FTZ R3, R45, R4, !PT ;  /* 0x000000042d037209 */ /* 0x000fe20007810000 */
[----:B------:R-:W-:-:S04]  /*4970*/  ULDC UR5, c[0x0][0x988] ;  /* 0x0002620000057ab9 */ /* 0x000fc80000000800 */
[----:B------:R-:W2:Y:S01]  /*4980*/  MUFU.TANH R33, R33 ;  /* 0x0000002100217308 */ /* 0x000ea20000002400 */
[----:B0-----:R-:W-:Y:S02]  /*4990*/  FSEL R42, R42, -INF , P2 ;  /* 0xff8000002a2a7808 */ /* 0x001fe40001000000 */
[----:B------:R-:W-:-:S05]  /*49a0*/  ISETP.GT.AND P2, PT, R2, 0x38, PT ;  /* 0x000000380200780c */ /* 0x000fca0003f44270 */
        /* <DEDUP_REMOVED lines=8> */
[----:B------:R-:W-:-:S05]  /*4a30*/  ISETP.GT.AND P6, PT, R2, 0x39, PT ;  /* 0x000000390200780c */ /* 0x000fca0003fc4270 */
[----:B------:R-:W0:Y:S01]  /*4a40*/  MUFU.TANH R37, R37 ;  /* 0x0000002500257308 */ /* 0x000e220000002400 */
[----:B-1----:R-:W-:-:S04]  /*4a50*/  FSEL R36, R36, -INF , P2 ;  /* 0xff80000024247808 */ /* 0x002fc80001000000 */
[----:B------:R-:W-:Y:S01]  /*4a60*/  FMNMX.FTZ R4, R36, R3, !PT ;  /* 0x0000000324047209 */ /* 0x000fe20007810000 */
[----:B------:R-:W-:Y:S02]  /*4a70*/  WARPGROUP.DEPBAR.LE gsb0, 0x0 ;  /* 0x00008000000079c5 */ /* 0x000fe40000010000 */
[----:B------:R-:W-:Y:S01]  /*4a80*/  FMUL.FTZ R24, R24, UR10 ;  /* 0x0000000a18187c20 */ /* 0x000fe20008410000 */
[----:B------:R-:W-:Y:S01]  /*4a90*/  FMUL.FTZ R25, R25, UR10 ;  /* 0x0000000a19197c20 */ /* 0x000fe20008410000 */
[----:B------:R-:W1:Y:S01]  /*4aa0*/  MUFU.TANH R34, R34 ;  /* 0x0000002200227308 */ /* 0x000e620000002400 */
[----:B------:R-:W-:Y:S01]  /*4ab0*/  FMUL.FTZ R28, R28, UR10 ;  /* 0x0000000a1c1c7c20 */ /* 0x000fe20008410000 */
[----:B------:R-:W-:Y:S01]  /*4ac0*/  FMUL.FTZ R29, R29, UR10 ;  /* 0x0000000a1d1d7c20 */ /* 0x000fe20008410000 */
[----:B--2---:R-:W-:Y:S01]  /*4ad0*/  FSEL R47, R47, -INF , P5 ;  /* 0xff8000002f2f7808 */ /* 0x004fe20002800000 */
[----:B------:R-:W-:Y:S01]  /*4ae0*/  FMUL.FTZ R26, R26, UR10 ;  /* 0x0000000a1a1a7c20 */ /* 0x000fe20008410000 */
[----:B------:R-:W-:Y:S01]  /*4af0*/  ISETP.GT.AND P5, PT, R2, 0x40, PT ;  /* 0x000000400200780c */ /* 0x000fe20003fa4270 */
[----:B------:R-:W-:Y:S01]  /*4b00*/  FMUL.FTZ R27, R27, UR10 ;  /* 0x0000000a1b1b7c20 */ /* 0x000fe20008410000 */
[----:B0-----:R-:W-:Y:S01]  /*4b10*/  FSEL R37, R37, -INF , P6 ;  /* 0xff80000025257808 */ /* 0x001fe20003000000 */
[----:B------:R-:W0:Y:S01]  /*4b20*/  MUFU.TANH R24, R24 ;  /* 0x0000001800187308 */ /* 0x000e220000002400 */
[----:B------:R-:W-:Y:S01]  /*4b30*/  FMUL.FTZ R30, R30, UR10 ;  /* 0x0000000a1e1e7c20 */ /* 0x000fe20008410000 */
[----:B------:R-:W-:Y:S01]  /*4b40*/  FMUL.FTZ R31, R31, UR10 ;  /* 0x0000000a1f1f7c20 */ /* 0x000fe20008410000 */
[----:B------:R-:W-:Y:S01]  /*4b50*/  FMNMX.FTZ R3, R37, R4, !PT ;  /* 0x0000000425037209 */ /* 0x000fe20007810000 */
[----:B------:R2:W-:Y:S04]  /*4b60*/  @!P1 SYNCS.ARRIVE.TRANS64.RED.A1T0 RZ, [R0+URZ], RZ ;  /* 0x000000ff00ff99a7 */ /* 0x0005e8000810043f */
[----:B------:R-:W3:Y:S01]  /*4b70*/  MUFU.TANH R35, R35 ;  /* 0x0000002300237308 */ /* 0x000ee20000002400 */
[----:B-1----:R-:W-:-:S02]  /*4b80*/  FSEL R34, R34, -INF , P4 ;  /* 0xff80000022227808 */ /* 0x002fc40002000000 */
[----:B------:R-:W-:-:S05]  /*4b90*/  ISETP.GT.AND P4, PT, R2, 0x41, PT ;  /* 0x000000410200780c */ /* 0x000fca0003f84270 */
[----:B------:R-:W1:Y:S01]  /*4ba0*/  MUFU.TANH R25, R25 ;  /* 0x0000001900197308 */ /* 0x000e620000002400 */
[----:B0-----:R-:W-:-:S04]  /*4bb0*/  FSEL R24, R24, -INF , P5 ;  /* 0xff80000018187808 */ /* 0x001fc80002800000 */
[----:B------:R-:W-:-:S03]  /*4bc0*/  FMNMX.FTZ R4, R24, R3, !PT ;  /* 0x0000000318047209 */ /* 0x000fc60007810000 */
[----:B------:R-:W0:Y:S01]  /*4bd0*/  MUFU.TANH R38, R38 ;  /* 0x0000002600267308 */ /* 0x000e220000002400 */
[----:B---3--:R-:W-:Y:S02]  /*4be0*/  FSEL R35, R35, -INF , P3 ;  /* 0xff80000023237808 */ /* 0x008fe40001800000 */
[----:B------:R-:W-:-:S05]  /*4bf0*/  ISETP.GT.AND P3, PT, R2, 0x48, PT ;  /* 0x000000480200780c */ /* 0x000fca0003f64270 */
[----:B------:R-:W3:Y:S01]  /*4c00*/  MUFU.TANH R28, R28 ;  /* 0x0000001c001c7308 */ /* 0x000ee20000002400 */
[----:B-1----:R-:W-:-:S04]  /*4c10*/  FSEL R25, R25, -INF , P4 ;  /* 0xff80000019197808 */ /* 0x002fc80002000000 */
[----:B------:R-:W-:-:S03]  /*4c20*/  FMNMX.FTZ R3, R25, R4, !PT ;  /* 0x0000000419037209 */ /* 0x000fc60007810000 */
[----:B------:R-:W1:Y:S01]  /*4c30*/  MUFU.TANH R29, R29 ;  /* 0x0000001d001d7308 */ /* 0x000e620000002400 */
[----:B0-----:R-:W-:Y:S02]  /*4c40*/  FSEL R38, R38, -INF , P2 ;  /* 0xff80000026267808 */ /* 0x001fe40001000000 */
[----:B------:R-:W-:-:S05]  /*4c50*/  ISETP.GT.AND P2, PT, R2, 0x49, PT ;  /* 0x000000490200780c */ /* 0x000fca0003f44270 */
[----:B------:R-:W0:Y:S01]  /*4c60*/  MUFU.TANH R39, R39 ;  /* 0x0000002700277308 */ /* 0x000e220000002400 */
[----:B---3--:R-:W-:-:S04]  /*4c70*/  FSEL R28, R28, -INF , P3 ;  /* 0xff8000001c1c7808 */ /* 0x008fc80001800000 */
[----:B------:R-:W-:-:S03]  /*4c80*/  FMNMX.FTZ R2, R28, R3, !PT ;  /* 0x000000031c027209 */ /* 0x000fc60007810000 */
[----:B------:R-:W3:Y:S01]  /*4c90*/  MUFU.TANH R26, R26 ;  /* 0x0000001a001a7308 */ /* 0x000ee20000002400 */
[----:B-1----:R-:W-:-:S04]  /*4ca0*/  FSEL R29, R29, -INF , P2 ;  /* 0xff8000001d1d7808 */ /* 0x002fc80001000000 */
[----:B------:R-:W-:-:S03]  /*4cb0*/  FMNMX.FTZ R2, R29, R2, !PT ;  /* 0x000000021d027209 */ /* 0x000fc60007810000 */
[----:B------:R-:W1:Y:S01]  /*4cc0*/  MUFU.TANH R27, R27 ;  /* 0x0000001b001b7308 */ /* 0x000e620000002400 */
[----:B0-----:R-:W-:Y:S01]  /*4cd0*/  FSEL R39, R39, -INF , P6 ;  /* 0xff80000027277808 */ /* 0x001fe20003000000 */
[----:B------:R-:W0:Y:S06]  /*4ce0*/  SHFL.BFLY PT, R3, R2, 0x2, 0x1f ;  /* 0x0c401f0002037f89 */ /* 0x000e2c00000e0000 */
[----:B------:R-:W4:Y:S01]  /*4cf0*/  MUFU.TANH R30, R30 ;  /* 0x0000001e001e7308 */ /* 0x000f220000002400 */
[----:B---3--:R-:W-:-:S07]  /*4d00*/  FSEL R26, R26, -INF , P5 ;  /* 0xff8000001a1a7808 */ /* 0x008fce0002800000 */
[----:B------:R-:W3:Y:S01]  /*4d10*/  MUFU.TANH R31, R31 ;  /* 0x0000001f001f7308 */ /* 0x000ee20000002400 */
[----:B-1----:R-:W-:Y:S02]  /*4d20*/  FSEL R27, R27, -INF , P4 ;  /* 0xff8000001b1b7808 */ /* 0x002fe40002000000 */
[----:B----4-:R-:W-:Y:S02]  /*4d30*/  FSEL R30, R30, -INF , P3 ;  /* 0xff8000001e1e7808 */ /* 0x010fe40001800000 */
[----:B0-----:R-:W-:-:S05]  /*4d40*/  FMNMX.FTZ R3, R2, R3, !PT ;  /* 0x0000000302037209 */ /* 0x001fca0007810000 */
[----:B------:R-:W0:Y:S01]  /*4d50*/  SHFL.BFLY PT, R4, R3, 0x1, 0x1f ;  /* 0x0c201f0003047f89 */ /* 0x000e2200000e0000 */
[----:B---3--:R-:W-:Y:S02]  /*4d60*/  FSEL R31, R31, -INF , P2 ;  /* 0xff8000001f1f7808 */ /* 0x008fe40001000000 */
[----:B0-----:R-:W-:Y:S02]  /*4d70*/  FMNMX.FTZ R4, R3, R4, !PT ;  /* 0x0000000403047209 */ /* 0x001fe40007810000 */
        /* <DEDUP_REMOVED lines=22> */
[----:B------:R-:W0:Y:S01]  /*4ee0*/  MUFU.EX2 R57, R57 ;  /* 0x0000003900397308 */ /* 0x000e220000000800 */
        /* <DEDUP_REMOVED lines=16> */
[----:B------:R-:W-:Y:S01]  /*4ff0*/  FFMA.FTZ R15, R29, UR5, -R15 ;  /* 0x000000051d0f7c23 */ /* 0x000fe2000801080f */
[----:B0-----:R-:W-:-:S02]  /*5000*/  F2FP.BF16.F32.PACK_AB R208, R57, R56 ;  /* 0x0000003839d0723e */ /* 0x001fc400000010ff */
[----:B------:R-:W-:-:S04]  /*5010*/  FMNMX.FTZ R3, R35, R2, !PT ;  /* 0x0000000223037209 */ /* 0x000fc80007810000 */
[----:B------:R-:W-:Y:S01]  /*5020*/  FMNMX.FTZ R2, R38, R3, !PT ;  /* 0x0000000326027209 */ /* 0x000fe20007810000 */
[----:B------:R-:W-:Y:S03]  /*5030*/  MUFU.EX2 R48, R48 ;  /* 0x0000003000307308 */ /* 0x000fe60000000800 */
[----:B------:R-:W-:-:S04]  /*5040*/  FMNMX.FTZ R3, R39, R2, !PT ;  /* 0x0000000227037209 */ /* 0x000fc80007810000 */
[----:B------:R-:W-:Y:S01]  /*5050*/  FMNMX.FTZ R2, R26, R3, !PT ;  /* 0x000000031a027209 */ /* 0x000fe20007810000 */
[----:B------:R-:W0:Y:S01]  /*5060*/  MUFU.EX2 R49, R49 ;  /* 0x0000003100317308 */ /* 0x000e220000000800 */
[----:B-1----:R-:W-:Y:S02]  /*5070*/  F2FP.BF16.F32.PACK_AB R210, R61, R60 ;  /* 0x0000003c3dd2723e */ /* 0x002fe400000010ff */
[----:B------:R-:W-:-:S04]  /*5080*/  FMNMX.FTZ R3, R27, R2, !PT ;  /* 0x000000021b037209 */ /* 0x000fc80007810000 */
[----:B------:R-:W-:Y:S01]  /*5090*/  FMNMX.FTZ R2, R30, R3, !PT ;  /* 0x000000031e027209 */ /* 0x000fe20007810000 */
[----:B------:R1:W-:Y:S03]  /*50a0*/  MUFU.EX2 R21, R15 ;  /* 0x0000000f00157308 */ /* 0x0003e60000000800 */
[----:B------:R-:W-:-:S05]  /*50b0*/  FMNMX.FTZ R2, R31, R2, !PT ;  /* 0x000000021f027209 */ /* 0x000fca0007810000 */
[----:B------:R-:W3:Y:S01]  /*50c0*/  SHFL.BFLY PT, R3, R2, 0x2, 0x1f ;  /* 0x0c401f0002037f89 */ /* 0x000ee200000e0000 */
[----:B-1----:R-:W-:Y:S01]  /*50d0*/  FADD.FTZ R15, R56, R57 ;  /* 0x00000039380f7221 */ /* 0x002fe20000010000 */
[----:B------:R-:W-:Y:S01]  /*50e0*/  MUFU.EX2 R52, R52 ;  /* 0x0000003400347308 */ /* 0x000fe20000000800 */
[----:B0-----:R-:W-:Y:S01]  /*50f0*/  F2FP.BF16.F32.PACK_AB R204, R49, R48 ;  /* 0x0000003031cc723e */ /* 0x001fe200000010ff */
[--C-:B------:R-:W-:Y:S02]  /*5100*/  IMAD.MOV.U32 R57, RZ, RZ, R151.reuse ;  /* 0x000000ffff397224 */ /* 0x100fe400078e0097 */
[----:B------:R-:W-:-:S04]  /*5110*/  IMAD.MOV.U32 R56, RZ, RZ, R151 ;  /* 0x000000ffff387224 */ /* 0x000fc800078e0097 */
[----:B------:R-:W0:Y:S08]  /*5120*/  MUFU.EX2 R53, R53 ;  /* 0x0000003500357308 */ /* 0x000e300000000800 */
[----:B------:R-:W-:Y:S01]  /*5130*/  MUFU.EX2 R40, R40 ;  /* 0x0000002800287308 */ /* 0x000fe20000000800 */
[----:B---3--:R-:W-:-:S07]  /*5140*/  FMNMX.FTZ R14, R2, R3, !PT ;  /* 0x00000003020e7209 */ /* 0x008fce0007810000 */
[----:B------:R-:W1:Y:S01]  /*5150*/  MUFU.EX2 R41, R41 ;  /* 0x0000002900297308 */ /* 0x000e620000000800 */
[----:B0-----:R-:W-:Y:S01]  /*5160*/  F2FP.BF16.F32.PACK_AB R206, R53, R52 ;  /* 0x0000003435ce723e */ /* 0x001fe200000010ff */
[----:B------:R-:W0:Y:S06]  /*5170*/  SHFL.BFLY PT, R3, R14, 0x1, 0x1f ;  /* 0x0c201f000e037f89 */ /* 0x000e2c00000e0000 */
[----:B------:R-:W-:Y:S08]  /*5180*/  MUFU.EX2 R44, R44 ;  /* 0x0000002c002c7308 */ /* 0x000ff00000000800 */
[----:B------:R-:W3:Y:S01]  /*5190*/  MUFU.EX2 R45, R45 ;  /* 0x0000002d002d7308 */ /* 0x000ee20000000800 */
[----:B-1----:R-:W-:-:S07]  /*51a0*/  F2FP.BF16.F32.PACK_AB R200, R41, R40 ;  /* 0x0000002829c8723e */ /* 0x002fce00000010ff */
[----:B------:R-:W-:Y:S01]  /*51b0*/  MUFU.EX2 R32, R32 ;  /* 0x0000002000207308 */ /* 0x000fe20000000800 */
[----:B0-----:R-:W-:Y:S01]  /*51c0*/  FMNMX.FTZ R3, R14, R3, !PT ;  /* 0x000000030e037209 */ /* 0x001fe20007810000 */
[----:B------:R-:W-:Y:S01]  /*51d0*/  FADD.FTZ R14, R60, R15 ;  /* 0x0000000f3c0e7221 */ /* 0x000fe20000010000 */
[--C-:B------:R-:W-:Y:S02]  /*51e0*/  IMAD.MOV.U32 R60, RZ, RZ, R151.reuse ;  /* 0x000000ffff3c7224 */ /* 0x100fe400078e0097 */
[C---:B------:R-:W-:Y:S01]  /*51f0*/  FSETP.NEU.FTZ.AND P2, PT, R3.reuse, -INF , PT ;  /* 0xff8000000300780b */ /* 0x040fe20003f5d000 */
[----:B------:R-:W-:Y:S01]  /*5200*/  FMUL.FTZ R2, R3, UR5 ;  /* 0x0000000503027c20 */ /* 0x000fe20008410000 */
[----:B------:R-:W-:Y:S01]  /*5210*/  FADD.FTZ R15, R61, R14 ;  /* 0x0000000e3d0f7221 */ /* 0x000fe20000010000 */
[----:B------:R-:W0:Y:S01]  /*5220*/  MUFU.EX2 R33, R33 ;  /* 0x0000002100217308 */ /* 0x000e220000000800 */
[----:B---3--:R-:W-:Y:S01]  /*5230*/  F2FP.BF16.F32.PACK_AB R202, R45, R44 ;  /* 0x0000002c2dca723e */ /* 0x008fe200000010ff */
[----:B------:R-:W-:Y:S01]  /*5240*/  IMAD.MOV.U32 R61, RZ, RZ, R151 ;  /* 0x000000ffff3d7224 */ /* 0x000fe200078e0097 */
[----:B------:R-:W-:Y:S01]  /*5250*/  FSEL R2, R2, RZ, P2 ;  /* 0x000000ff02027208 */ /* 0x000fe20001000000 */
[----:B------:R-:W-:Y:S01]  /*5260*/  FADD.FTZ R14, R48, R15 ;  /* 0x0000000f300e7221 */ /* 0x000fe20000010000 */
[----:B------:R-:W-:Y:S01]  /*5270*/  PLOP3.LUT P2, PT, PT, PT, UP0, 0x80, 0x0 ;  /* 0x000000000000781c */ /* 0x000fe20003f4f008 */
[----:B------:R-:W-:-:S02]  /*5280*/  IMAD.MOV.U32 R48, RZ, RZ, R151 ;  /* 0x000000ffff307224 */ /* 0x000fc400078e0097 */
[--C-:B------:R-:W-:Y:S01]  /*5290*/  FFMA.FTZ R58, R58, UR5, -R2.reuse ;  /* 0x000000053a3a7c23 */ /* 0x100fe20008010802 */
[--C-:B------:R-:W-:Y:S01]  /*52a0*/  FFMA.FTZ R59, R59, UR5, -R2.reuse ;  /* 0x000000053b3b7c23 */ /* 0x100fe20008010802 */
[--C-:B------:R-:W-:Y:S01]  /*52b0*/  FFMA.FTZ R62, R62, UR5, -R2.reuse ;  /* 0x000000053e3e7c23 */ /* 0x100fe20008010802 */
[--C-:B------:R-:W-:Y:S01]  /*52c0*/  FFMA.FTZ R63, R63, UR5, -R2.reuse ;  /* 0x000000053f3f7c23 */ /* 0x100fe20008010802 */
[--C-:B------:R-:W-:Y:S01]  /*52d0*/  FFMA.FTZ R50, R50, UR5, -R2.reuse ;  /* 0x0000000532327c23 */ /* 0x100fe20008010802 */
[--C-:B------:R-:W-:Y:S01]  /*52e0*/  FFMA.FTZ R51, R51, UR5, -R2.reuse ;  /* 0x0000000533337c23 */ /* 0x100fe20008010802 */
[----:B------:R-:W-:Y:S01]  /*52f0*/  MUFU.EX2 R58, R58 ;  /* 0x0000003a003a7308 */ /* 0x000fe20000000800 */
[--C-:B------:R-:W-:Y:S01]  /*5300*/  FFMA.FTZ R54, R54, UR5, -R2.reuse ;  /* 0x0000000536367c23 */ /* 0x100fe20008010802 */
[----:B------:R-:W-:Y:S01]  /*5310*/  FFMA.FTZ R55, R55, UR5, -R2 ;  /* 0x0000000537377c23 */ /* 0x000fe20008010802 */
[----:B------:R-:W-:Y:S01]  /*5320*/  FADD.FTZ R29, R49, R14 ;  /* 0x0000000e311d7221 */ /* 0x000fe20000010000 */
[--C-:B------:R-:W-:Y:S01]  /*5330*/  FFMA.FTZ R42, R42, UR5, -R2.reuse ;  /* 0x000000052a2a7c23 */ /* 0x100fe20008010802 */
[--C-:B------:R-:W-:Y:S01]  /*5340*/  FFMA.FTZ R43, R43, UR5, -R2.reuse ;  /* 0x000000052b2b7c23 */ /* 0x100fe20008010802 */
[--C-:B------:R-:W-:Y:S01]  /*5350*/  FFMA.FTZ R46, R46, UR5, -R2.reuse ;  /* 0x000000052e2e7c23 */ /* 0x100fe20008010802 */
[----:B------:R-:W-:Y:S01]  /*5360*/  FADD.FTZ R20, R52, R29 ;  /* 0x0000001d34147221 */ /* 0x000fe20000010000 */
[----:B------:R-:W1:Y:S01]  /*5370*/  MUFU.EX2 R59, R59 ;  /* 0x0000003b003b7308 */ /* 0x000e620000000800 */
[--C-:B------:R-:W-:Y:S01]  /*5380*/  FFMA.FTZ R47, R47, UR5, -R2.reuse ;  /* 0x000000052f2f7c23 */ /* 0x100fe20008010802 */
[----:B------:R-:W-:Y:S01]  /*5390*/  FFMA.FTZ R34, R34, UR5, -R2 ;  /* 0x0000000522227c23 */ /* 0x000fe20008010802 */
[----:B------:R-:W-:Y:S01]  /*53a0*/  FADD.FTZ R29, R53, R20 ;  /* 0x00000014351d7221 */ /* 0x000fe20000010000 */
[--C-:B------:R-:W-:Y:S01]  /*53b0*/  FFMA.FTZ R35, R35, UR5, -R2.reuse ;  /* 0x0000000523237c23 */ /* 0x100fe20008010802 */
[--C-:B------:R-:W-:Y:S01]  /*53c0*/  FFMA.FTZ R38, R38, UR5, -R2.reuse ;  /* 0x0000000526267c23 */ /* 0x100fe20008010802 */
[--C-:B------:R-:W-:Y:S01]  /*53d0*/  FFMA.FTZ R39, R39, UR5, -R2.reuse ;  /* 0x0000000527277c23 */ /* 0x100fe20008010802 */
[----:B------:R-:W-:Y:S01]  /*53e0*/  FADD.FTZ R20, R40, R29 ;  /* 0x0000001d28147221 */ /* 0x000fe20000010000 */
[----:B------:R-:W3:Y:S01]  /*53f0*/  MUFU.EX2 R62, R62 ;  /* 0x0000003e003e7308 */ /* 0x000ee20000000800 */
[--C-:B------:R-:W-:Y:S01]  /*5400*/  FFMA.FTZ R26, R26, UR5, -R2.reuse ;  /* 0x000000051a1a7c23 */ /* 0x100fe20008010802 */
[----:B------:R-:W-:Y:S01]  /*5410*/  FFMA.FTZ R27, R27, UR5, -R2 ;  /* 0x000000051b1b7c23 */ /* 0x000fe20008010802 */
[----:B------:R-:W-:Y:S01]  /*5420*/  FADD.FTZ R29, R41, R20 ;  /* 0x00000014291d7221 */ /* 0x000fe20000010000 */
[--C-:B------:R-:W-:Y:S01]  /*5430*/  FFMA.FTZ R30, R30, UR5, -R2.reuse ;  /* 0x000000051e1e7c23 */ /* 0x100fe20008010802 */
[----:B------:R-:W-:Y:S01]  /*5440*/  FFMA.FTZ R2, R31, UR5, -R2 ;  /* 0x000000051f027c23 */ /* 0x000fe20008010802 */
[----:B0-----:R-:W-:Y:S01]  /*5450*/  F2FP.BF16.F32.PACK_AB R196, R33, R32 ;  /* 0x0000002021c4723e */ /* 0x001fe200000010ff */
[----:B--2---:R-:W-:Y:S01]  /*5460*/  FADD.FTZ R0, R44, R29 ;  /* 0x0000001d2c007221 */ /* 0x004fe20000010000 */
[----:B------:R-:W0:Y:S01]  /*5470*/  MUFU.EX2 R63, R63 ;  /* 0x0000003f003f7308 */ /* 0x000e220000000800 */
[----:B-1----:R-:W-:Y:S01]  /*5480*/  FADD.FTZ R15, R58, R59 ;  /* 0x0000003b3a0f7221 */ /* 0x002fe20000010000 */
[----:B------:R-:W-:Y:S01]  /*5490*/  F2FP.BF16.F32.PACK_AB R209, R59, R58 ;  /* 0x0000003a3bd1723e */ /* 0x000fe200000010ff */
[----:B------:R-:W-:Y:S01]  /*54a0*/  FADD.FTZ R29, R45, R0 ;  /* 0x000000002d1d7221 */ /* 0x000fe20000010000 */
[--C-:B------:R-:W-:Y:S01]  /*54b0*/  IMAD.MOV.U32 R59, RZ, RZ, R151.reuse ;  /* 0x000000ffff3b7224 */ /* 0x100fe200078e0097 */
[-C--:B------:R-:W-:Y:S01]  /*54c0*/  MOV R58, R151.reuse ;  /* 0x00000097003a7202 */ /* 0x080fe20000000f00 */
[----:B------:R-:W-:Y:S01]  /*54d0*/  IMAD.MOV.U32 R53, RZ, RZ, R151 ;  /* 0x000000ffff357224 */ /* 0x000fe200078e0097 */
[----:B------:R-:W-:Y:S01]  /*54e0*/  MOV R44, R151 ;  /* 0x00000097002c7202 */ /* 0x000fe20000000f00 */
[----:B------:R-:W1:Y:S01]  /*54f0*/  MUFU.EX2 R50, R50 ;  /* 0x0000003200327308 */ /* 0x000e620000000800 */
[----:B---3--:R-:W-:Y:S01]  /*5500*/  FADD.FTZ R14, R62, R15 ;  /* 0x0000000f3e0e7221 */ /* 0x008fe20000010000 */
[----:B------:R-:W-:-:S02]  /*5510*/  IMAD.MOV.U32 R52, RZ, RZ, R151 ;  /* 0x000000ffff347224 */ /* 0x000fc400078e0097 */
[--C-:B------:R-:W-:Y:S02]  /*5520*/  IMAD.MOV.U32 R49, RZ, RZ, R151.reuse ;  /* 0x000000ffff317224 */ /* 0x100fe400078e0097 */
[--C-:B------:R-:W-:Y:S02]  /*5530*/  IMAD.MOV.U32 R45, RZ, RZ, R151.reuse ;  /* 0x000000ffff2d7224 */ /* 0x100fe400078e0097 */
[----:B------:R-:W2:Y:S01]  /*5540*/  MUFU.EX2 R51, R51 ;  /* 0x0000003300337308 */ /* 0x000ea20000000800 */
[C---:B0-----:R-:W-:Y:S01]  /*5550*/  FADD.FTZ R15, R63.reuse, R14 ;  /* 0x0000000e3f0f7221 */ /* 0x041fe20000010000 */
[----:B------:R-:W-:Y:S01]  /*5560*/  F2FP.BF16.F32.PACK_AB R211, R63, R62 ;  /* 0x0000003e3fd3723e */ /* 0x000fe200000010ff */
[--C-:B------:R-:W-:Y:S02]  /*5570*/  IMAD.MOV.U32 R63, RZ, RZ, R151.reuse ;  /* 0x000000ffff3f7224 */ /* 0x100fe400078e0097 */
[--C-:B------:R-:W-:Y:S02]  /*5580*/  IMAD.MOV.U32 R62, RZ, RZ, R151.reuse ;  /* 0x000000ffff3e7224 */ /* 0x100fe400078e0097 */
[----:B------:R-:W-:Y:S01]  /*5590*/  IMAD.MOV.U32 R41, RZ, RZ, R151 ;  /* 0x000000ffff297224 */ /* 0x000fe200078e0097 */
[----:B------:R-:W0:Y:S01]  /*55a0*/  MUFU.EX2 R54, R54 ;  /* 0x0000003600367308 */ /* 0x000e220000000800 */
[----:B-1----:R-:W-:Y:S01]  /*55b0*/  FADD.FTZ R14, R50, R15 ;  /* 0x0000000f320e7221 */ /* 0x002fe20000010000 */
[----:B------:R-:W-:-:S02]  /*55c0*/  IMAD.MOV.U32 R40, RZ, RZ, R151 ;  /* 0x000000ffff287224 */ /* 0x000fc400078e0097 */
[----:B------:R-:W-:-:S04]  /*55d0*/  IMAD.MOV.U32 R31, RZ, RZ, R151 ;  /* 0x000000ffff1f7224 */ /* 0x000fc800078e0097 */
[----:B------:R-:W1:Y:S01]  /*55e0*/  MUFU.EX2 R55, R55 ;  /* 0x0000003700377308 */ /* 0x000e620000000800 */
[C---:B--2---:R-:W-:Y:S01]  /*55f0*/  FADD.FTZ R15, R51.reuse, R14 ;  /* 0x0000000e330f7221 */ /* 0x044fe20000010000 */
[----:B------:R-:W-:Y:S01]  /*5600*/  F2FP.BF16.F32.PACK_AB R205, R51, R50 ;  /* 0x0000003233cd723e */ /* 0x000fe200000010ff */
[----:B------:R-:W-:Y:S01]  /*5610*/  IMAD.MOV.U32 R50, RZ, RZ, R151 ;  /* 0x000000ffff327224 */ /* 0x000fe200078e0097 */
[----:B------:R-:W-:-:S04]  /*5620*/  MOV R51, R151 ;  /* 0x0000009700337202 */ /* 0x000fc80000000f00 */
[----:B------:R-:W2:Y:S01]  /*5630*/  MUFU.EX2 R42, R42 ;  /* 0x0000002a002a7308 */ /* 0x000ea20000000800 */
[----:B0-----:R-:W-:-:S07]  /*5640*/  FADD.FTZ R14, R54, R15 ;  /* 0x0000000f360e7221 */ /* 0x001fce0000010000 */
[----:B------:R-:W0:Y:S01]  /*5650*/  MUFU.EX2 R43, R43 ;  /* 0x0000002b002b7308 */ /* 0x000e220000000800 */
[C---:B-1----:R-:W-:Y:S01]  /*5660*/  FADD.FTZ R15, R55.reuse, R14 ;  /* 0x0000000e370f7221 */ /* 0x042fe20000010000 */
[----:B------:R-:W-:Y:S01]  /*5670*/  FADD.FTZ R14, R32, R29 ;  /* 0x0000001d200e7221 */ /* 0x000fe20000010000 */
[----:B------:R-:W-:Y:S01]  /*5680*/  F2FP.BF16.F32.PACK_AB R207, R55, R54 ;  /* 0x0000003637cf723e */ /* 0x000fe200000010ff */
[--C-:B------:R-:W-:Y:S02]  /*5690*/  IMAD.MOV.U32 R55, RZ, RZ, R151.reuse ;  /* 0x000000ffff377224 */ /* 0x100fe400078e0097 */
[----:B------:R-:W-:Y:S01]  /*56a0*/  FADD.FTZ R29, R33, R14 ;  /* 0x0000000e211d7221 */ /* 0x000fe20000010000 */
[----:B------:R-:W-:Y:S01]  /*56b0*/  IMAD.MOV.U32 R54, RZ, RZ, R151 ;  /* 0x000000ffff367224 */ /* 0x000fe200078e0097 */
[----:B------:R-:W1:Y:S01]  /*56c0*/  MUFU.EX2 R46, R46 ;  /* 0x0000002e002e7308 */ /* 0x000e620000000800 */
[----:B--2---:R-:W-:Y:S01]  /*56d0*/  FADD.FTZ R0, R42, R15 ;  /* 0x0000000f2a007221 */ /* 0x004fe20000010000 */
[----:B------:R-:W-:-:S02]  /*56e0*/  IMAD.MOV.U32 R33, RZ, RZ, R151 ;  /* 0x000000ffff217224 */ /* 0x000fc400078e0097 */
[----:B------:R-:W-:-:S04]  /*56f0*/  IMAD.MOV.U32 R32, RZ, RZ, R151 ;  /* 0x000000ffff207224 */ /* 0x000fc800078e0097 */
[----:B------:R-:W2:Y:S01]  /*5700*/  MUFU.EX2 R36, R36 ;  /* 0x0000002400247308 */ /* 0x000ea20000000800 */
[C---:B0-----:R-:W-:Y:S01]  /*5710*/  FADD.FTZ R15, R43.reuse, R0 ;  /* 0x000000002b0f7221 */ /* 0x041fe20000010000 */
[----:B------:R-:W-:Y:S01]  /*5720*/  F2FP.BF16.F32.PACK_AB R201, R43, R42 ;  /* 0x0000002a2bc9723e */ /* 0x000fe200000010ff */
[--C-:B------:R-:W-:Y:S02]  /*5730*/  IMAD.MOV.U32 R43, RZ, RZ, R151.reuse ;  /* 0x000000ffff2b7224 */ /* 0x100fe400078e0097 */
[----:B------:R-:W-:-:S03]  /*5740*/  IMAD.MOV.U32 R42, RZ, RZ, R151 ;  /* 0x000000ffff2a7224 */ /* 0x000fc600078e0097 */
[----:B------:R-:W0:Y:S01]  /*5750*/  MUFU.EX2 R47, R47 ;  /* 0x0000002f002f7308 */ /* 0x000e220000000800 */
[----:B-1----:R-:W-:-:S07]  /*5760*/  FADD.FTZ R0, R46, R15 ;  /* 0x0000000f2e007221 */ /* 0x002fce0000010000 */
[----:B------:R-:W1:Y:S01]  /*5770*/  MUFU.EX2 R37, R37 ;  /* 0x0000002500257308 */ /* 0x000e620000000800 */
[----:B--2---:R-:W-:-:S07]  /*5780*/  FADD.FTZ R14, R36, R29 ;  /* 0x0000001d240e7221 */ /* 0x004fce0000010000 */
[----:B------:R-:W2:Y:S01]  /*5790*/  MUFU.EX2 R34, R34 ;  /* 0x0000002200227308 */ /* 0x000ea20000000800 */
[C---:B0-----:R-:W-:Y:S01]  /*57a0*/  FADD.FTZ R15, R47.reuse, R0 ;  /* 0x000000002f0f7221 */ /* 0x041fe20000010000 */
[----:B------:R-:W-:Y:S01]  /*57b0*/  F2FP.BF16.F32.PACK_AB R203, R47, R46 ;  /* 0x0000002e2fcb723e */ /* 0x000fe200000010ff */
[--C-:B------:R-:W-:Y:S02]  /*57c0*/  IMAD.MOV.U32 R47, RZ, RZ, R151.reuse ;  /* 0x000000ffff2f7224 */ /* 0x100fe400078e0097 */
[----:B------:R-:W-:-:S03]  /*57d0*/  IMAD.MOV.U32 R46, RZ, RZ, R151 ;  /* 0x000000ffff2e7224 */ /* 0x000fc600078e0097 */
[----:B------:R-:W0:Y:S01]  /*57e0*/  MUFU.EX2 R24, R24 ;  /* 0x0000001800187308 */ /* 0x000e220000000800 */
[C---:B-1----:R-:W-:Y:S01]  /*57f0*/  FADD.FTZ R29, R37.reuse, R14 ;  /* 0x0000000e251d7221 */ /* 0x042fe20000010000 */
[----:B------:R-:W-:Y:S01]  /*5800*/  F2FP.BF16.F32.PACK_AB R198, R37, R36 ;  /* 0x0000002425c6723e */ /* 0x000fe200000010ff */
[----:B------:R-:W-:Y:S01]  /*5810*/  IMAD.MOV.U32 R36, RZ, RZ, R151 ;  /* 0x000000ffff247224 */ /* 0x000fe200078e0097 */
[----:B------:R-:W-:-:S04]  /*5820*/  MOV R37, R151 ;  /* 0x0000009700257202 */ /* 0x000fc80000000f00 */
[----:B------:R-:W1:Y:S01]  /*5830*/  MUFU.EX2 R35, R35 ;  /* 0x0000002300237308 */ /* 0x000e620000000800 */
[----:B--2---:R-:W-:-:S07]  /*5840*/  FADD.FTZ R0, R34, R15 ;  /* 0x0000000f22007221 */ /* 0x004fce0000010000 */
[----:B------:R-:W2:Y:S01]  /*5850*/  MUFU.EX2 R25, R25 ;  /* 0x0000001900197308 */ /* 0x000ea20000000800 */
[----:B0-----:R-:W-:-:S07]  /*5860*/  FADD.FTZ R14, R24, R29 ;  /* 0x0000001d180e7221 */ /* 0x001fce0000010000 */
[----:B------:R-:W0:Y:S01]  /*5870*/  MUFU.EX2 R38, R38 ;  /* 0x0000002600267308 */ /* 0x000e220000000800 */
[C---:B-1----:R-:W-:Y:S01]  /*5880*/  FADD.FTZ R15, R35.reuse, R0 ;  /* 0x00000000230f7221 */ /* 0x042fe20000010000 */
[----:B------:R-:W-:Y:S01]  /*5890*/  F2FP.BF16.F32.PACK_AB R197, R35, R34 ;  /* 0x0000002223c5723e */ /* 0x000fe200000010ff */
[--C-:B------:R-:W-:Y:S02]  /*58a0*/  IMAD.MOV.U32 R35, RZ, RZ, R151.reuse ;  /* 0x000000ffff237224 */ /* 0x100fe400078e0097 */
[----:B------:R-:W-:-:S03]  /*58b0*/  IMAD.MOV.U32 R34, RZ, RZ, R151 ;  /* 0x000000ffff227224 */ /* 0x000fc600078e0097 */
[----:B------:R-:W1:Y:S01]  /*58c0*/  MUFU.EX2 R28, R28 ;  /* 0x0000001c001c7308 */ /* 0x000e620000000800 */
[C---:B--2---:R-:W-:Y:S01]  /*58d0*/  FADD.FTZ R29, R25.reuse, R14 ;  /* 0x0000000e191d7221 */ /* 0x044fe20000010000 */
[----:B------:R-:W-:Y:S01]  /*58e0*/  F2FP.BF16.F32.PACK_AB R192, R25, R24 ;  /* 0x0000001819c0723e */ /* 0x000fe200000010ff */
[--C-:B------:R-:W-:Y:S02]  /*58f0*/  IMAD.MOV.U32 R25, RZ, RZ, R151.reuse ;  /* 0x000000ffff197224 */ /* 0x100fe400078e0097 */
[----:B------:R-:W-:-:S03]  /*5900*/  IMAD.MOV.U32 R24, RZ, RZ, R151 ;  /* 0x000000ffff187224 */ /* 0x000fc600078e0097 */
[----:B------:R-:W2:Y:S01]  /*5910*/  MUFU.EX2 R39, R39 ;  /* 0x0000002700277308 */ /* 0x000ea20000000800 */
[----:B0-----:R-:W-:-:S07]  /*5920*/  FADD.FTZ R0, R38, R15 ;  /* 0x0000000f26007221 */ /* 0x001fce0000010000 */
[----:B------:R-:W0:Y:S01]  /*5930*/  MUFU.EX2 R26, R26 ;  /* 0x0000001a001a7308 */ /* 0x000e220000000800 */
[----:B-1----:R-:W-:Y:S01]  /*5940*/  FADD.FTZ R14, R28, R29 ;  /* 0x0000001d1c0e7221 */ /* 0x002fe20000010000 */
[C---:B------:R-:W-:Y:S01]  /*5950*/  F2FP.BF16.F32.PACK_AB R194, R21.reuse, R28 ;  /* 0x0000001c15c2723e */ /* 0x040fe200000010ff */
[----:B------:R-:W-:Y:S02]  /*5960*/  IMAD.MOV.U32 R28, RZ, RZ, R151 ;  /* 0x000000ffff1c7224 */ /* 0x000fe400078e0097 */
[----:B------:R-:W-:-:S03]  /*5970*/  FADD.FTZ R15, R21, R14 ;  /* 0x0000000e150f7221 */ /* 0x000fc60000010000 */
[----:B------:R-:W1:Y:S01]  /*5980*/  MUFU.EX2 R27, R27 ;  /* 0x0000001b001b7308 */ /* 0x000e620000000800 */
[C---:B--2---:R-:W-:Y:S01]  /*5990*/  FADD.FTZ R29, R39.reuse, R0 ;  /* 0x00000000271d7221 */ /* 0x044fe20000010000 */
[----:B------:R-:W-:Y:S01]  /*59a0*/  F2FP.BF16.F32.PACK_AB R199, R39, R38 ;  /* 0x0000002627c7723e */ /* 0x000fe200000010ff */
[--C-:B------:R-:W-:Y:S02]  /*59b0*/  IMAD.MOV.U32 R39, RZ, RZ, R151.reuse ;  /* 0x000000ffff277224 */ /* 0x100fe400078e0097 */
[----:B------:R-:W-:-:S03]  /*59c0*/  IMAD.MOV.U32 R38, RZ, RZ, R151 ;  /* 0x000000ffff267224 */ /* 0x000fc600078e0097 */
[----:B------:R-:W2:Y:S01]  /*59d0*/  MUFU.EX2 R30, R30 ;  /* 0x0000001e001e7308 */ /* 0x000ea20000000800 */
[----:B0-----:R-:W-:Y:S01]  /*59e0*/  FADD.FTZ R0, R26, R29 ;  /* 0x0000001d1a007221 */ /* 0x001fe20000010000 */
[----:B------:R-:W-:-:S06]  /*59f0*/  IMAD.MOV.U32 R29, RZ, RZ, R151 ;  /* 0x000000ffff1d7224 */ /* 0x000fcc00078e0097 */
[----:B------:R0:W3:Y:S01]  /*5a00*/  MUFU.EX2 R195, R2 ;  /* 0x0000000200c37308 */ /* 0x0000e20000000800 */
[C---:B-1----:R-:W-:Y:S01]  /*5a10*/  FADD.FTZ R21, R27.reuse, R0 ;  /* 0x000000001b157221 */ /* 0x042fe20000010000 */
[----:B------:R-:W-:Y:S01]  /*5a20*/  F2FP.BF16.F32.PACK_AB R193, R27, R26 ;  /* 0x0000001a1bc1723e */ /* 0x000fe200000010ff */
[----:B------:R-:W-:Y:S02]  /*5a30*/  IMAD.MOV.U32 R0, RZ, RZ, 0x3f800000 ;  /* 0x3f800000ff007424 */ /* 0x000fe400078e00ff */
[--C-:B------:R-:W-:Y:S02]  /*5a40*/  IMAD.MOV.U32 R27, RZ, RZ, R151.reuse ;  /* 0x000000ffff1b7224 */ /* 0x100fe400078e0097 */
[----:B------:R-:W-:Y:S02]  /*5a50*/  IMAD.MOV.U32 R26, RZ, RZ, R151 ;  /* 0x000000ffff1a7224 */ /* 0x000fe400078e0097 */
[----:B--2---:R-:W-:Y:S01]  /*5a60*/  FADD.FTZ R14, R30, R21 ;  /* 0x000000151e0e7221 */ /* 0x004fe20000010000 */
[----:B0-----:R-:W-:-:S03]  /*5a70*/  IMAD.MOV.U32 R2, RZ, RZ, 0x3f800000 ;  /* 0x3f800000ff027424 */ /* 0x001fc600078e00ff */
[C---:B---3--:R-:W-:Y:S01]  /*5a80*/  FADD.FTZ R14, R195.reuse, R14 ;  /* 0x0000000ec30e7221 */ /* 0x048fe20000010000 */
[----:B------:R-:W-:Y:S02]  /*5a90*/  F2FP.BF16.F32.PACK_AB R195, R195, R30 ;  /* 0x0000001ec3c3723e */ /* 0x000fe400000010ff */
[----:B------:R-:W-:Y:S01]  /*5aa0*/  MOV R30, R151 ;  /* 0x00000097001e7202 */ /* 0x000fe20000000f00 */
[----:B------:R-:W-:Y:S06]  /*5ab0*/  @!P2 BRA `(.L_x_268) ;  /* 0x0000004000d0a947 */ /* 0x000fec0003800000 */
[----:B------:R-:W-:Y:S01]  /*5ac0*/  R2UR UR4, R152 ;  /* 0x00000000980472ca */ /* 0x000fe200000e0000 */
[----:B------:R-:W-:Y:S01]  /*5ad0*/  IMAD.MOV.U32 R21, RZ, RZ, R4 ;  /* 0x000000ffff157224 */ /* 0x000fe200078e0004 */
[----:B------:R-:W-:Y:S01]  /*5ae0*/  R2UR UR61, R16 ;  /* 0x00000000103d72ca */ /* 0x000fe200000e0000 */
[----:B------:R-:W-:Y:S01]  /*5af0*/  IMAD.MOV.U32 R226, RZ, RZ, R17 ;  /* 0x000000ffffe27224 */ /* 0x000fe200078e0011 */
[----:B------:R-:W-:Y:S01]  /*5b00*/  MOV R20, R3 ;  /* 0x0000000300147202 */ /* 0x000fe20000000f00 */
[----:B------:R-:W-:Y:S01]  /*5b10*/  IMAD.MOV.U32 R0, RZ, RZ, 0x3f800000 ;  /* 0x3f800000ff007424 */ /* 0x000fe200078e00ff */
[----:B------:R-:W-:Y:S02]  /*5b20*/  CS2R R150, SRZ ;  /* 0x0000000000967805 */ /* 0x000fe4000001ff00 */
[----:B------:R-:W-:Y:S02]  /*5b30*/  CS2R R146, SRZ ;  /* 0x0000000000927805 */ /* 0x000fe4000001ff00 */
[----:B------:R-:W-:-:S02]  /*5b40*/  CS2R R142, SRZ ;  /* 0x00000000008e7805 */ /* 0x000fc4000001ff00 */
[----:B------:R-:W-:Y:S02]  /*5b50*/  CS2R R138, SRZ ;  /* 0x00000000008a7805 */ /* 0x000fe4000001ff00 */
[----:B------:R-:W-:Y:S02]  /*5b60*/  CS2R R134, SRZ ;  /* 0x0000000000867805 */ /* 0x000fe4000001ff00 */
[----:B------:R-:W-:Y:S02]  /*5b70*/  CS2R R130, SRZ ;  /* 0x0000000000827805 */ /* 0x000fe4000001ff00 */
[----:B------:R-:W-:Y:S01]  /*5b80*/  CS2R R126, SRZ ;  /* 0x00000000007e7805 */ /* 0x000fe2000001ff00 */
[----:B------:R-:W-:Y:S01]  /*5b90*/  UIADD3 UR4, UR4, -0x2, URZ ;  /* 0xfffffffe04047890 */ /* 0x000fe2000fffe03f */
[----:B------:R-:W-:Y:S02]  /*5ba0*/  CS2R R122, SRZ ;  /* 0x00000000007a7805 */ /* 0x000fe4000001ff00 */
[----:B------:R-:W-:-:S02]  /*5bb0*/  CS2R R118, SRZ ;  /* 0x0000000000767805 */ /* 0x000fc4000001ff00 */
[----:B------:R-:W-:Y:S02]  /*5bc0*/  CS2R R114, SRZ ;  /* 0x0000000000727805 */ /* 0x000fe4000001ff00 */
[----:B------:R-:W-:Y:S02]  /*5bd0*/  CS2R R110, SRZ ;  /* 0x00000000006e7805 */ /* 0x000fe4000001ff00 */
[----:B------:R-:W-:Y:S01]  /*5be0*/  CS2R R106, SRZ ;  /* 0x00000000006a7805 */ /* 0x000fe2000001ff00 */
[----:B------:R-:W-:Y:S01]  /*5bf0*/  IMAD.U32 R224, RZ, RZ, UR4 ;  /* 0x00000004ffe07e24 */ /* 0x000fe2000f8e00ff */
        /* <DEDUP_REMOVED lines=52> */
[----:B------:R-:W-:-:S06]  /*5f40*/  ULDC UR60, c[0x0][0x9d8] ;  /* 0x00027600003c7ab9 */ /* 0x000fcc0000000800 */
.L_x_277:
[----:B------:R-:W-:-:S04]  /*5f50*/  UIADD3 UR4, UR61, 0x1, URZ ;  /* 0x000000013d047890 */ /* 0x000fc8000fffe03f */
[----:B------:R-:W-:-:S04]  /*5f60*/  UISETP.NE.AND UP0, UPT, UR4, 0x2, UPT ;  /* 0x000000020400788c */ /* 0x000fc8000bf05270 */
[----:B------:R-:W-:Y:S02]  /*5f70*/  USEL UR5, URZ, 0x1, UP0 ;  /* 0x000000013f057887 */ /* 0x000fe40008000000 */
[----:B------:R-:W-:-:S04]  /*5f80*/  USEL UR4, UR4, URZ, UP0 ;  /* 0x0000003f04047287 */ /* 0x000fc80008000000 */
[----:B------:R-:W-:Y:S02]  /*5f90*/  LOP3.LUT R17, R226, UR5, RZ, 0x3c, !PT ;  /* 0x00000005e2117c12 */ /* 0x000fe4000f8e3cff */
[----:B------:R-:W-:Y:S01]  /*5fa0*/  IMAD.U32 R16, RZ, RZ, UR4 ;  /* 0x00000004ff107e24 */ /* 0x000fe2000f8e00ff */
[----:B------:R-:W-:Y:S06]  /*5fb0*/  @!P0 BRA `(.L_x_269) ;  /* 0x0000000000048947 */ /* 0x000fec0003800000 */
[----:B------:R-:W-:Y:S01]  /*5fc0*/  BPT.TRAP 0x1 ;  /* 0x000000040000795c */ /* 0x000fe20000300000 */
.L_x_269:
[----:B------:R-:W0:Y:S01]  /*5fd0*/  S2UR UR6, SR_CgaCtaId ;  /* 0x00000000000679c3 */ /* 0x000e220000008800 */
[----:B------:R-:W-:Y:S01]  /*5fe0*/  UMOV UR5, 0x400 ;  /* 0x0000040000057882 */ /* 0x000fe20000000000 */
[----:B------:R-:W-:Y:S01]  /*5ff0*/  SHF.L.U32 R3, R17, 0x1f, RZ ;  /* 0x0000001f11037819 */ /* 0x000fe200000006ff */
[----:B0-----:R-:W-:-:S06]  /*6000*/  ULEA UR5, UR6, UR5, 0x18 ;  /* 0x0000000506057291 */ /* 0x001fcc000f8ec03f */
[----:B------:R-:W-:-:S05]  /*6010*/  IMAD.U32 R5, RZ, RZ, UR5 ;  /* 0x00000005ff057e24 */ /* 0x000fca000f8e00ff */
[----:B------:R-:W-:-:S13]  /*6020*/  R2UR UR5, R5 ;  /* 0x00000000050572ca */ /* 0x000fda00000e0000 */
[----:B------:R-:W-:-:S06]  /*6030*/  ULEA UR4, UR4, UR5, 0x3 ;  /* 0x0000000504047291 */ /* 0x000fcc000f8e183f */
[----:B------:R-:W-:-:S03]  /*6040*/  MOV R225, UR4 ;  /* 0x0000000400e17c02 */ /* 0x000fc60008000f00 */
[----:B------:R0:W1:Y:S01]  /*6050*/  SYNCS.PHASECHK.TRANS64.TRYWAIT P2, [UR4+0x38830], R3 ;  /* 0x03883003ff0075a7 */ /* 0x0000620008040144 */
[----:B------:R-:W-:Y:S05]  /*6060*/  @!P0 BRA `(.L_x_270) ;  /* 0x0000000000048947 */ /* 0x000fea0003800000 */
[----:B------:R-:W-:Y:S01]  /*6070*/  BPT.TRAP 0x1 ;  /* 0x000000040000795c */ /* 0x000fe20000300000 */
.L_x_270:
[----:B-1----:R-:W-:Y:S05]  /*6080*/  @P2 BRA `(.L_x_271) ;  /* 0x00000000000c2947 */ /* 0x002fea0003800000 */
[----:B------:R-:W-:-:S13]  /*6090*/  R2UR UR4, R225 ;  /* 0x00000000e10472ca */ /* 0x000fda00000e0000 */
[----:B------:R-:W1:Y:S02]  /*60a0*/  SYNCS.PHASECHK.TRANS64.TRYWAIT P2, [UR4+0x38830], R3 ;  /* 0x03883003ff0075a7 */ /* 0x000e640008040144 */
[----:B-1----:R-:W-:Y:S05]  /*60b0*/  @!P2 BRA `(.L_x_272) ;  /* 0x000000d00094a947 */ /* 0x002fea0003800000 */
.L_x_271:
        /* <DEDUP_REMOVED lines=645> */
.L_x_273:
[----:B------:R-:W-:Y:S02]  /*8910*/  R2UR UR4, R5 ;  /* 0x00000000050472ca */ /* 0x000fe400000e0000 */
[----:B------:R-:W-:-:S11]  /*8920*/  SHF.L.U32 R0, R226, 0x1f, RZ ;  /* 0x0000001fe2007819 */ /* 0x000fd600000006ff */
[----:B------:R-:W-:-:S09]  /*8930*/  ULEA UR4, UR61, UR4, 0x3 ;  /* 0x000000043d047291 */ /* 0x000fd2000f8e183f */
[----:B------:R2:W3:Y:S01]  /*8940*/  SYNCS.PHASECHK.TRANS64.TRYWAIT P2, [UR4+0x38850], R0 ;  /* 0x03885000ff0075a7 */ /* 0x0004e20008040144 */
[----:B------:R-:W-:Y:S05]  /*8950*/  @!P0 BRA `(.L_x_274) ;  /* 0x0000000000048947 */ /* 0x000fea0003800000 */
[----:B------:R-:W-:Y:S01]  /*8960*/  BPT.TRAP 0x1 ;  /* 0x000000040000795c */ /* 0x000fe20000300000 */
.L_x_274:
[----:B---3--:R-:W-:Y:S05]  /*8970*/  @P2 BRA `(.L_x_275) ;  /* 0x0000000000082947 */ /* 0x008fea0003800000 */
[----:B------:R-:W3:Y:S02]  /*8980*/  SYNCS.PHASECHK.TRANS64.TRYWAIT P2, [UR4+0x38850], R0 ;  /* 0x03885000ff0075a7 */ /* 0x000ee40008040144 */
[----:B---3--:R-:W-:Y:S05]  /*8990*/  @!P2 BRA `(.L_x_276) ;  /* 0x000000a80078a947 */ /* 0x008fea0003800000 */
.L_x_275:
[----:B------:R-:W-:Y:S01]  /*89a0*/  R2UR UR5, R5 ;  /* 0x00000000050572ca */ /* 0x000fe200000e0000 */
[----:B------:R-:W-:Y:S01]  /*89b0*/  WARPGROUP.ARRIVE ;  /* 0x00000000000079c5 */ /* 0x000fe20000000000 */
[----:B------:R-:W-:Y:S01]  /*89c0*/  UMOV UR7, 0x40000040 ;  /* 0x4000004000077882 */ /* 0x000fe20000000000 */
[----:B------:R-:W-:Y:S01]  /*89d0*/  UMOV UR11, 0x40000040 ;  /* 0x40000040000b7882 */ /* 0x000fe20000000000 */
[----:B0-2---:R-:W-:Y:S01]  /*89e0*/  FMUL.FTZ R0, R184, UR60 ;  /* 0x0000003cb8007c20 */ /* 0x005fe20008410000 */
[----:B-1----:R-:W-:Y:S01]  /*89f0*/  FMUL.FTZ R3, R185, UR60 ;  /* 0x0000003cb9037c20 */ /* 0x002fe20008410000 */
[----:B------:R-:W-:Y:S01]  /*8a00*/  FMUL.FTZ R184, R187, UR60 ;  /* 0x0000003cbbb87c20 */ /* 0x000fe20008410000 */
[----:B------:R-:W-:Y:S01]  /*8a10*/  FMUL.FTZ R187, R188, UR60 ;  /* 0x0000003cbcbb7c20 */ /* 0x000fe20008410000 */
[----:B------:R-:W-:Y:S01]  /*8a20*/  FMUL.FTZ R188, R189, UR60 ;  /* 0x0000003cbdbc7c20 */ /* 0x000fe20008410000 */
[----:B------:R-:W-:Y:S01]  /*8a30*/  FMUL.FTZ R185, R186, UR60 ;  /* 0x0000003cbab97c20 */ /* 0x000fe20008410000 */
[----:B------:R-:W0:Y:S01]  /*8a40*/  MUFU.TANH R0, R0 ;  /* 0x0000000000007308 */ /* 0x000e220000002400 */
[----:B------:R-:W-:Y:S01]  /*8a50*/  FMUL.FTZ R186, R190, UR60 ;  /* 0x0000003cbeba7c20 */ /* 0x000fe20008410000 */
[----:B------:R-:W-:Y:S01]  /*8a60*/  FMUL.FTZ R190, R176, UR60 ;  /* 0x0000003cb0be7c20 */ /* 0x000fe20008410000 */
[----:B------:R-:W-:Y:S01]  /*8a70*/  UIADD3 UR5, UR5, 0x400, URZ ;  /* 0x0000040005057890 */ /* 0x000fe2000fffe03f */
[----:B------:R-:W-:Y:S01]  /*8a80*/  FMUL.FTZ R177, R177, UR60 ;  /* 0x0000003cb1b17c20 */ /* 0x000fe20008410000 */
[----:B------:R-:W-:Y:S01]  /*8a90*/  FMUL.FTZ R176, R178, UR60 ;  /* 0x0000003cb2b07c20 */ /* 0x000fe20008410000 */
[----:B------:R-:W-:Y:S01]  /*8aa0*/  FMUL.FTZ R180, R180, UR60 ;  /* 0x0000003cb4b47c20 */ /* 0x000fe20008410000 */
[----:B------:R-:W-:Y:S01]  /*8ab0*/  USHF.R.U32.HI UR5, URZ, 0x4, UR5 ;  /* 0x000000043f057899 */ /* 0x000fe20008011605 */
[----:B------:R-:W1:Y:S01]  /*8ac0*/  MUFU.TANH R3, R3 ;  /* 0x0000000300037308 */ /* 0x000e620000002400 */
[----:B------:R-:W-:Y:S01]  /*8ad0*/  FMUL.FTZ R178, R179, UR60 ;  /* 0x0000003cb3b27c20 */ /* 0x000fe20008410000 */
[----:B------:R-:W-:Y:S01]  /*8ae0*/  FMUL.FTZ R179, R182, UR60 ;  /* 0x0000003cb6b37c20 */ /* 0x000fe20008410000 */
[----:B------:R-:W-:Y:S01]  /*8af0*/  ULOP3.LUT UR5, UR5, 0x3fff, URZ, 0xc0, !UPT ;  /* 0x00003fff05057892 */ /* 0x000fe2000f8ec03f */
[----:B------:R-:W-:Y:S01]  /*8b00*/  FMUL.FTZ R182, R168, UR60 ;  /* 0x0000003ca8b67c20 */ /* 0x000fe20008410000 */
[----:B------:R-:W-:Y:S01]  /*8b10*/  FMUL.FTZ R181, R181, UR60 ;  /* 0x0000003cb5b57c20 */ /* 0x000fe20008410000 */
[----:B------:R-:W-:Y:S01]  /*8b20*/  FMUL.FTZ R168, R169, UR60 ;  /* 0x0000003ca9a87c20 */ /* 0x000fe20008410000 */
[----:B------:R-:W-:Y:S01]  /*8b30*/  ULOP3.LUT UR5, UR5, 0x2800000, URZ, 0xfc, !UPT ;  /* 0x0280000005057892 */ /* 0x000fe2000f8efc3f */
[----:B------:R-:W2:Y:S01]  /*8b40*/  MUFU.TANH R187, R187 ;  /* 0x000000bb00bb7308 */ /* 0x000ea20000002400 */
[----:B0-----:R-:W-:Y:S01]  /*8b50*/  FMNMX.FTZ R2, R0, R21, !PT ;  /* 0x0000001500027209 */ /* 0x001fe20007810000 */
[----:B------:R-:W-:Y:S01]  /*8b60*/  FMUL.FTZ R169, R172, UR60 ;  /* 0x0000003caca97c20 */ /* 0x000fe20008410000 */
[----:B------:R-:W-:Y:S01]  /*8b70*/  UIMAD UR6, UR61, 0xa00, UR5 ;  /* 0x00000a003d0678a4 */ /* 0x000fe2000f8e0205 */
[----:B------:R-:W-:Y:S01]  /*8b80*/  FMUL.FTZ R172, R173, UR60 ;  /* 0x0000003cadac7c20 */ /* 0x000fe20008410000 */
[----:B------:R-:W-:Y:S01]  /*8b90*/  FMUL.FTZ R160, R160, UR60 ;  /* 0x0000003ca0a07c20 */ /* 0x000fe20008410000 */
[----:B------:R-:W-:Y:S01]  /*8ba0*/  FMUL.FTZ R161, R161, UR60 ;  /* 0x0000003ca1a17c20 */ /* 0x000fe20008410000 */
[----:B------:R-:W-:Y:S01]  /*8bb0*/  UIADD3 UR10, UR6, 0x80, URZ ;  /* 0x00000080060a7890 */ /* 0x000fe2000fffe03f */
[----:B------:R-:W0:Y:S01]  /*8bc0*/  MUFU.TANH R188, R188 ;  /* 0x000000bc00bc7308 */ /* 0x000e220000002400 */
[----:B-1----:R-:W-:Y:S01]  /*8bd0*/  FMNMX.FTZ R2, R3, R2, !PT ;  /* 0x0000000203027209 */ /* 0x002fe20007810000 */
[----:B------:R-:W-:Y:S01]  /*8be0*/  FMUL.FTZ R164, R164, UR60 ;  /* 0x0000003ca4a47c20 */ /* 0x000fe20008410000 */
[----:B------:R-:W-:Y:S01]  /*8bf0*/  FMUL.FTZ R165, R165, UR60 ;  /* 0x0000003ca5a57c20 */ /* 0x000fe20008410000 */
[----:B------:R-:W-:Y:S01]  /*8c00*/  HGMMA.64x256x16.F32.BF16 R24, R208, gdesc[UR4].tnspB, R24, gsb0 ;  /* 0x43e00004d0187df0 */ /* 0x000fe20008001818 */
[----:B------:R-:W-:Y:S01]  /*8c10*/  FMUL.FTZ R152, R152, UR60 ;  /* 0x0000003c98987c20 */ /* 0x000fe20008410000 */
[----:B------:R-:W-:Y:S01]  /*8c20*/  FMUL.FTZ R153, R153, UR60 ;  /* 0x0000003c99997c20 */ /* 0x000fe20008410000 */
[----:B------:R-:W-:Y:S01]  /*8c30*/  FMUL.FTZ R156, R156, UR60 ;  /* 0x0000003c9c9c7c20 */ /* 0x000fe20008410000 */
[----:B------:R-:W1:Y:S01]  /*8c40*/  MUFU.TANH R190, R190 ;  /* 0x000000be00be7308 */ /* 0x000e620000002400 */
[----:B--2---:R-:W-:Y:S01]  /*8c50*/  FMNMX.FTZ R173, R187, R2, !PT ;  /* 0x00000002bbad7209 */ /* 0x004fe20007810000 */
[----:B------:R-:W-:Y:S01]  /*8c60*/  FMUL.FTZ R189, R191, UR60 ;  /* 0x0000003cbfbd7c20 */ /* 0x000fe20008410000 */
[----:B------:R-:W-:Y:S01]  /*8c70*/  FMUL.FTZ R170, R170, UR60 ;  /* 0x0000003caaaa7c20 */ /* 0x000fe20008410000 */
[----:B------:R-:W-:Y:S01]  /*8c80*/  ULDC UR14, c[0x0][0x988] ;  /* 0x00026200000e7ab9 */ /* 0x000fe20000000800 */
[----:B------:R-:W-:Y:S01]  /*8c90*/  FMUL.FTZ R171, R171, UR60 ;  /* 0x0000003cabab7c20 */ /* 0x000fe20008410000 */
[----:B------:R-:W-:Y:S01]  /*8ca0*/  UMOV UR5, UR14 ;  /* 0x0000000e00057c82 */ /* 0x000fe20008000000 */
[----:B------:R-:W-:Y:S01]  /*8cb0*/  FMUL.FTZ R174, R174, UR60 ;  /* 0x0000003caeae7c20 */ /* 0x000fe20008410000 */
[----:B------:R-:W2:Y:S01]  /*8cc0*/  MUFU.TANH R177, R177 ;  /* 0x000000b100b17308 */ /* 0x000ea20000002400 */
[----:B0-----:R-:W-:Y:S01]  /*8cd0*/  FMNMX.FTZ R173, R188, R173, !PT ;  /* 0x000000adbcad7209 */ /* 0x001fe20007810000 */
[----:B------:R-:W-:Y:S01]  /*8ce0*/  FMUL.FTZ R175, R175, UR60 ;  /* 0x0000003cafaf7c20 */ /* 0x000fe20008410000 */
[----:B------:R-:W-:Y:S01]  /*8cf0*/  FMUL.FTZ R162, R162, UR60 ;  /* 0x0000003ca2a27c20 */ /* 0x000fe20008410000 */
[----:B------:R-:W-:Y:S01]  /*8d00*/  FMUL.FTZ R163, R163, UR60 ;  /* 0x0000003ca3a37c20 */ /* 0x000fe20008410000 */
[----:B------:R-:W-:Y:S01]  /*8d10*/  FMUL.FTZ R166, R166, UR60 ;  /* 0x0000003ca6a67c20 */ /* 0x000fe20008410000 */
[----:B------:R-:W-:Y:S01]  /*8d20*/  FMUL.FTZ R167, R167, UR60 ;  /* 0x0000003ca7a77c20 */ /* 0x000fe20008410000 */
[----:B------:R-:W-:Y:S01]  /*8d30*/  FMUL.FTZ R154, R154, UR60 ;  /* 0x0000003c9a9a7c20 */ /* 0x000fe20008410000 */
[----:B------:R-:W0:Y:S01]  /*8d40*/  MUFU.TANH R180, R180 ;  /* 0x000000b400b47308 */ /* 0x000e220000002400 */
[----:B-1----:R-:W-:Y:S01]  /*8d50*/  FMNMX.FTZ R2, R190, R173, !PT ;  /* 0x000000adbe027209 */ /* 0x002fe20007810000 */
[----:B------:R-:W-:Y:S01]  /*8d60*/  FMUL.FTZ R155, R155, UR60 ;  /* 0x0000003c9b9b7c20 */ /* 0x000fe20008410000 */
[----:B------:R-:W-:Y:S01]  /*8d70*/  UMOV UR7, 0x40000040 ;  /* 0x4000004000077882 */ /* 0x000fe20000000000 */
[----:B------:R-:W-:Y:S01]  /*8d80*/  FMUL.FTZ R158, R158, UR60 ;  /* 0x0000003c9e9e7c20 */ /* 0x000fe20008410000 */
[----:B------:R-:W-:Y:S01]  /*8d90*/  FMUL.FTZ R159, R159, UR60 ;  /* 0x0000003c9f9f7c20 */ /* 0x000fe20008410000 */
[----:B------:R-:W-:Y:S01]  /*8da0*/  VOTEU.ALL UP0, P1 ;  /* 0x00000000003f7886 */ /* 0x000fe20000800000 */
[----:B------:R-:W-:Y:S01]  /*8db0*/  R2UR UR61, R16 ;  /* 0x00000000103d72ca */ /* 0x000fe200000e0000 */
[----:B------:R-:W1:Y:S01]  /*8dc0*/  MUFU.TANH R181, R181 ;  /* 0x000000b500b57308 */ /* 0x000e620000002400 */
[----:B--2---:R-:W-:Y:S01]  /*8dd0*/  FMNMX.FTZ R173, R177, R2, !PT ;  /* 0x00000002b1ad7209 */ /* 0x004fe20007810000 */
[----:B------:R-:W-:Y:S01]  /*8de0*/  IMAD.MOV.U32 R226, RZ, RZ, R17 ;  /* 0x000000ffffe27224 */ /* 0x000fe200078e0011 */
[----:B------:R-:W-:-:S04]  /*8df0*/  @!UP0 UIADD3 UR4, UR4, 0x38860, URZ ;  /* 0x0003886004048890 */ /* 0x000fc8000fffe03f */
[----:B------:R-:W-:Y:S01]  /*8e00*/  @!UP0 UPRMT UR4, URZ, 0x654, UR4 ;  /* 0x000006543f048896 */ /* 0x000fe20008000004 */
[----:B------:R-:W2:Y:S01]  /*8e10*/  MUFU.TANH R182, R182 ;  /* 0x000000b600b67308 */ /* 0x000ea20000002400 */
[----:B0-----:R-:W-:-:S07]  /*8e20*/  FMNMX.FTZ R2, R180, R173, !PT ;  /* 0x000000adb4027209 */ /* 0x001fce0007810000 */
[----:B------:R-:W0:Y:S01]  /*8e30*/  MUFU.TANH R168, R168 ;  /* 0x000000a800a87308 */ /* 0x000e220000002400 */
[----:B-1----:R-:W-:-:S07]  /*8e40*/  FMNMX.FTZ R173, R181, R2, !PT ;  /* 0x00000002b5ad7209 */ /* 0x002fce0007810000 */
[----:B------:R-:W1:Y:S01]  /*8e50*/  MUFU.TANH R169, R169 ;  /* 0x000000a900a97308 */ /* 0x000e620000002400 */
[----:B--2---:R-:W-:-:S07]  /*8e60*/  FMNMX.FTZ R173, R182, R173, !PT ;  /* 0x000000adb6ad7209 */ /* 0x004fce0007810000 */
[----:B------:R-:W2:Y:S01]  /*8e70*/  MUFU.TANH R172, R172 ;  /* 0x000000ac00ac7308 */ /* 0x000ea20000002400 */
[----:B0-----:R-:W-:-:S07]  /*8e80*/  FMNMX.FTZ R2, R168, R173, !PT ;  /* 0x000000ada8027209 */ /* 0x001fce0007810000 */
[----:B------:R-:W0:Y:S01]  /*8e90*/  MUFU.TANH R160, R160 ;  /* 0x000000a000a07308 */ /* 0x000e220000002400 */
[----:B-1----:R-:W-:-:S07]  /*8ea0*/  FMNMX.FTZ R173, R169, R2, !PT ;  /* 0x00000002a9ad7209 */ /* 0x002fce0007810000 */
[----:B------:R-:W1:Y:S01]  /*8eb0*/  MUFU.TANH R161, R161 ;  /* 0x000000a100a17308 */ /* 0x000e620000002400 */
[----:B--2---:R-:W-:-:S07]  /*8ec0*/  FMNMX.FTZ R173, R172, R173, !PT ;  /* 0x000000adacad7209 */ /* 0x004fce0007810000 */
[----:B------:R-:W2:Y:S01]  /*8ed0*/  MUFU.TANH R164, R164 ;  /* 0x000000a400a47308 */ /* 0x000ea20000002400 */
[----:B0-----:R-:W-:Y:S01]  /*8ee0*/  FMNMX.FTZ R2, R160, R173, !PT ;  /* 0x000000ada0027209 */ /* 0x001fe20007810000 */
[----:B------:R-:W-:-:S06]  /*8ef0*/  FMUL.FTZ R173, R157, UR60 ;  /* 0x0000003c9dad7c20 */ /* 0x000fcc0008410000 */
[----:B------:R-:W0:Y:S01]  /*8f00*/  MUFU.TANH R165, R165 ;  /* 0x000000a500a57308 */ /* 0x000e220000002400 */
[----:B-1----:R-:W-:-:S07]  /*8f10*/  FMNMX.FTZ R157, R161, R2, !PT ;  /* 0x00000002a19d7209 */ /* 0x002fce0007810000 */
[----:B------:R-:W1:Y:S01]  /*8f20*/  MUFU.TANH R152, R152 ;  /* 0x0000009800987308 */ /* 0x000e620000002400 */
[----:B--2---:R-:W-:Y:S01]  /*8f30*/  FMNMX.FTZ R2, R164, R157, !PT ;  /* 0x0000009da4027209 */ /* 0x004fe20007810000 */
[----:B------:R-:W-:-:S06]  /*8f40*/  FMUL.FTZ R157, R183, UR60 ;  /* 0x0000003cb79d7c20 */ /* 0x000fcc0008410000 */
        /* <DEDUP_REMOVED lines=9> */
[----:B-1----:R-:W-:-:S05]  /*8fe0*/  FMNMX.FTZ R2, R173, R2, !PT ;  /* 0x00000002ad027209 */ /* 0x002fca0007810000 */
[----:B------:R-:W1:Y:S02]  /*8ff0*/  SHFL.BFLY PT, R183, R2, 0x2, 0x1f ;  /* 0x0c401f0002b77f89 */ /* 0x000e6400000e0000 */
[----:B------:R-:W3:Y:S08]  /*9000*/  MUFU.TANH R186, R186 ;  /* 0x000000ba00ba7308 */ /* 0x000ef00000002400 */
[----:B------:R-:W4:Y:S08]  /*9010*/  MUFU.TANH R189, R189 ;  /* 0x000000bd00bd7308 */ /* 0x000f300000002400 */
[----:B------:R-:W5:Y:S01]  /*9020*/  MUFU.TANH R176, R176 ;  /* 0x000000b000b07308 */ /* 0x000f620000002400 */
[----:B-1----:R-:W-:-:S07]  /*9030*/  FMNMX.FTZ R183, R2, R183, !PT ;  /* 0x000000b702b77209 */ /* 0x002fce0007810000 */
[----:B------:R-:W1:Y:S01]  /*9040*/  MUFU.TANH R178, R178 ;  /* 0x000000b200b27308 */ /* 0x000e620000002400 */
[----:B------:R-:W2:Y:S07]  /*9050*/  SHFL.BFLY PT, R4, R183, 0x1, 0x1f ;  /* 0x0c201f00b7047f89 */ /* 0x000eae00000e0000 */
[----:B------:R-:W1:Y:S08]  /*9060*/  MUFU.TANH R179, R179 ;  /* 0x000000b300b37308 */ /* 0x000e700000002400 */
[----:B------:R-:W1:Y:S08]  /*9070*/  MUFU.TANH R157, R157 ;  /* 0x0000009d009d7308 */ /* 0x000e700000002400 */
[----:B------:R-:W1:Y:S01]  /*9080*/  MUFU.TANH R170, R170 ;  /* 0x000000aa00aa7308 */ /* 0x000e620000002400 */
[----:B--2---:R-:W-:-:S02]  /*9090*/  FMNMX.FTZ R4, R183, R4, !PT ;  /* 0x00000004b7047209 */ /* 0x004fc40007810000 */
[----:B------:R-:W-:-:S03]  /*90a0*/  FMNMX.FTZ R183, R185, R20, !PT ;  /* 0x00000014b9b77209 */ /* 0x000fc60007810000 */
[----:B------:R-:W-:Y:S01]  /*90b0*/  FADD.FTZ R2, -R4, R21 ;  /* 0x0000001504027221 */ /* 0x000fe20000010100 */
[----:B0-----:R-:W-:Y:S01]  /*90c0*/  FMNMX.FTZ R183, R184, R183, !PT ;  /* 0x000000b7b8b77209 */ /* 0x001fe20007810000 */
[----:B------:R-:W0:Y:S02]  /*90d0*/  MUFU.TANH R171, R171 ;  /* 0x000000ab00ab7308 */ /* 0x000e240000002400 */
[----:B------:R-:W-:-:S06]  /*90e0*/  FMUL.FTZ R2, R2, UR5 ;  /* 0x0000000502027c20 */ /* 0x000fcc0008410000 */
        /* <DEDUP_REMOVED lines=8> */
[----:B------:R-:W-:-:S05]  /*9170*/  WARPGROUP.ARRIVE ;  /* 0x00000000000079c5 */ /* 0x000fca0000000000 */
[----:B------:R-:W-:Y:S01]  /*9180*/  MUFU.TANH R155, R155 ;  /* 0x0000009b009b7308 */ /* 0x000fe20000002400 */
[----:B------:R-:W-:Y:S01]  /*9190*/  HGMMA.64x256x16.F32.BF16 R24, R204, gdesc[UR8].tnspB, R24, gsb0 ;  /* 0x43e00008cc187df0 */ /* 0x000fe20008001818 */
[----:B------:R-:W-:Y:S01]  /*91a0*/  UIADD3 UR10, UR6, 0x100, URZ ;  /* 0x00000100060a7890 */ /* 0x000fe2000fffe03f */
[----:B------:R-:W-:-:S05]  /*91b0*/  UMOV UR11, 0x40000040 ;  /* 0x40000040000b7882 */ /* 0x000fca0000000000 */
[----:B------:R-:W-:Y:S08]  /*91c0*/  MUFU.TANH R158, R158 ;  /* 0x0000009e009e7308 */ /* 0x000ff00000002400 */
[----:B------:R-:W-:Y:S08]  /*91d0*/  MUFU.TANH R159, R159 ;  /* 0x0000009f009f7308 */ /* 0x000ff00000002400 */
[----:B------:R-:W-:Y:S01]  /*91e0*/  MUFU.EX2 R2, R2 ;  /* 0x0000000200027308 */ /* 0x000fe20000000800 */
[----:B------:R-:W-:-:S02]  /*91f0*/  WARPGROUP.DEPBAR.LE gsb0, 0x0 ;  /* 0x00008000000079c5 */ /* 0x000fc40000010000 */
[----:B------:R-:W-:-:S06]  /*9200*/  WARPGROUP.ARRIVE ;  /* 0x00000000000079c5 */ /* 0x000fcc0000000000 */
        /* <DEDUP_REMOVED lines=8> */
[----:B------:R-:W-:Y:S02]  /*9290*/  R2UR UR10, R225 ;  /* 0x00000000e10a72ca */ /* 0x000fe400000e0000 */
[----:B------:R-:W-:Y:S02]  /*92a0*/  WARPGROUP.DEPBAR.LE gsb0, 0x0 ;  /* 0x00008000000079c5 */ /* 0x000fe40000010000 */
[----:B---3--:R-:W-:Y:S01]  /*92b0*/  FMNMX.FTZ R196, R186, R183, !PT ;  /* 0x000000b7bac47209 */ /* 0x008fe20007810000 */
[----:B------:R-:W-:Y:S01]  /*92c0*/  FMUL.FTZ R199, R4, UR5 ;  /* 0x0000000504c77c20 */ /* 0x000fe20008410000 */
[----:B------:R-:W-:Y:S02]  /*92d0*/  WARPGROUP.ARRIVE ;  /* 0x00000000000079c5 */ /* 0x000fe40000000000 */
[----:B----4-:R-:W-:Y:S01]  /*92e0*/  FMNMX.FTZ R21, R189, R196, !PT ;  /* 0x000000c4bd157209 */ /* 0x010fe20007810000 */
[--C-:B------:R-:W-:Y:S01]  /*92f0*/  FFMA.FTZ R183, R0, UR5, -R199.reuse ;  /* 0x0000000500b77c23 */ /* 0x100fe200080108c7 */
[--C-:B------:R-:W-:Y:S01]  /*9300*/  FFMA.FTZ R208, R3, UR5, -R199.reuse ;  /* 0x0000000503d07c23 */ /* 0x100fe200080108c7 */
[----:B------:R-:W-:Y:S01]  /*9310*/  FFMA.FTZ R196, R160, UR5, -R199 ;  /* 0x00000005a0c47c23 */ /* 0x000fe200080108c7 */
[----:B-----5:R-:W-:-:S15]  /*9320*/  FMNMX.FTZ R21, R176, R21, !PT ;  /* 0x00000015b0157209 */ /* 0x020fde0007810000 */
[----:B------:R-:W-:Y:S01]  /*9330*/  HGMMA.64x256x16.F32.BF16 R24, R192, gdesc[UR4].tnspB, R24, gsb0 ;  /* 0x43e00004c0187df0 */ /* 0x000fe20008001818 */
[--C-:B------:R-:W-:Y:S01]  /*9340*/  FFMA.FTZ R210, R187, UR5, -R199.reuse ;  /* 0x00000005bbd27c23 */ /* 0x100fe200080108c7 */
[----:B------:R-:W2:Y:S01]  /*9350*/  MUFU.EX2 R183, R183 ;  /* 0x000000b700b77308 */ /* 0x000ea20000000800 */
[----:B-1----:R-:W-:Y:S01]  /*9360*/  FMNMX.FTZ R0, R178, R21, !PT ;  /* 0x00000015b2007209 */ /* 0x002fe20007810000 */
[--C-:B------:R-:W-:Y:S01]  /*9370*/  FFMA.FTZ R21, R152, UR5, -R199.reuse ;  /* 0x0000000598157c23 */ /* 0x100fe200080108c7 */
[--C-:B------:R-:W-:Y:S01]  /*9380*/  FFMA.FTZ R152, R153, UR5, -R199.reuse ;  /* 0x0000000599987c23 */ /* 0x100fe200080108c7 */
[--C-:B------:R-:W-:Y:S01]  /*9390*/  FFMA.FTZ R153, R156, UR5, -R199.reuse ;  /* 0x000000059c997c23 */ /* 0x100fe200080108c7 */
[----:B------:R-:W-:Y:S01]  /*93a0*/  FMNMX.FTZ R0, R179, R0, !PT ;  /* 0x00000000b3007209 */ /* 0x000fe20007810000 */
[--C-:B------:R-:W-:Y:S01]  /*93b0*/  FFMA.FTZ R197, R188, UR5, -R199.reuse ;  /* 0x00000005bcc57c23 */ /* 0x100fe200080108c7 */
[--C-:B------:R-:W-:Y:S01]  /*93c0*/  FFMA.FTZ R198, R164, UR5, -R199.reuse ;  /* 0x00000005a4c67c23 */ /* 0x100fe200080108c7 */
[----:B------:R-:W1:Y:S01]  /*93d0*/  MUFU.EX2 R208, R208 ;  /* 0x000000d000d07308 */ /* 0x000e620000000800 */
[----:B------:R-:W-:Y:S01]  /*93e0*/  FMNMX.FTZ R3, R157, R0, !PT ;  /* 0x000000009d037209 */ /* 0x000fe20007810000 */
[--C-:B------:R-:W-:Y:S01]  /*93f0*/  FFMA.FTZ R204, R190, UR5, -R199.reuse ;  /* 0x00000005becc7c23 */ /* 0x100fe200080108c7 */
[--C-:B------:R-:W-:Y:S01]  /*9400*/  FFMA.FTZ R191, R181, UR5, -R199.reuse ;  /* 0x00000005b5bf7c23 */ /* 0x100fe200080108c7 */
[--C-:B------:R-:W-:Y:S01]  /*9410*/  FFMA.FTZ R177, R177, UR5, -R199.reuse ;  /* 0x00000005b1b17c23 */ /* 0x100fe200080108c7 */
[----:B------:R-:W-:Y:S01]  /*9420*/  FMNMX.FTZ R0, R170, R3, !PT ;  /* 0x00000003aa007209 */ /* 0x000fe20007810000 */
[--C-:B------:R-:W-:Y:S01]  /*9430*/  FFMA.FTZ R181, R168, UR5, -R199.reuse ;  /* 0x00000005a8b57c23 */ /* 0x100fe200080108c7 */
[--C-:B------:R-:W-:Y:S01]  /*9440*/  FFMA.FTZ R187, R161, UR5, -R199.reuse ;  /* 0x00000005a1bb7c23 */ /* 0x100fe200080108c7 */
[----:B------:R-:W3:Y:S01]  /*9450*/  MUFU.EX2 R210, R210 ;  /* 0x000000d200d27308 */ /* 0x000ee20000000800 */
[----:B0-----:R-:W-:Y:S01]  /*9460*/  FMNMX.FTZ R3, R171, R0, !PT ;  /* 0x00000000ab037209 */ /* 0x001fe20007810000 */
[----:B------:R-:W-:Y:S01]  /*9470*/  FFMA.FTZ R161, R165, UR5, -R199 ;  /* 0x00000005a5a17c23 */ /* 0x000fe200080108c7 */
[----:B--2---:R-:W-:Y:S01]  /*9480*/  FFMA.FTZ R15, R2, R15, R183 ;  /* 0x0000000f020f7223 */ /* 0x004fe200000100b7 */
[--C-:B------:R-:W-:Y:S01]  /*9490*/  FFMA.FTZ R206, R180, UR5, -R199.reuse ;  /* 0x00000005b4ce7c23 */ /* 0x100fe200080108c7 */
[----:B------:R-:W-:Y:S01]  /*94a0*/  FMNMX.FTZ R0, R174, R3, !PT ;  /* 0x00000003ae007209 */ /* 0x000fe20007810000 */
[--C-:B------:R-:W-:Y:S01]  /*94b0*/  FFMA.FTZ R202, R169, UR5, -R199.reuse ;  /* 0x00000005a9ca7c23 */ /* 0x100fe200080108c7 */
[--C-:B------:R-:W-:Y:S01]  /*94c0*/  FFMA.FTZ R200, R182, UR5, -R199.reuse ;  /* 0x00000005b6c87c23 */ /* 0x100fe200080108c7 */
[----:B------:R-:W0:Y:S01]  /*94d0*/  MUFU.EX2 R197, R197 ;  /* 0x000000c500c57308 */ /* 0x000e220000000800 */
[----:B------:R-:W-:Y:S01]  /*94e0*/  FMNMX.FTZ R3, R175, R0, !PT ;  /* 0x00000000af037209 */ /* 0x000fe20007810000 */
[--C-:B------:R-:W-:Y:S01]  /*94f0*/  FFMA.FTZ R169, R172, UR5, -R199.reuse ;  /* 0x00000005aca97c23 */ /* 0x100fe200080108c7 */
[----:B------:R-:W-:Y:S01]  /*9500*/  FFMA.FTZ R173, R173, UR5, -R199 ;  /* 0x00000005adad7c23 */ /* 0x000fe200080108c7 */
[----:B-1----:R-:W-:Y:S01]  /*9510*/  FADD.FTZ R15, R208, R15 ;  /* 0x0000000fd00f7221 */ /* 0x002fe20000010000 */
[----:B------:R-:W-:Y:S01]  /*9520*/  FMNMX.FTZ R0, R162, R3, !PT ;  /* 0x00000003a2007209 */ /* 0x000fe20007810000 */
[----:B------:R-:W-:Y:S01]  /*9530*/  @!UP0 UIADD3 UR6, UR10, 0x38840, URZ ;  /* 0x000388400a068890 */ /* 0x000fe2000fffe03f */
[----:B------:R-:W-:Y:S01]  /*9540*/  R2UR UR7, R224 ;  /* 0x00000000e00772ca */ /* 0x000fe200000e0000 */
[----:B------:R-:W1:Y:S01]  /*9550*/  MUFU.EX2 R204, R204 ;  /* 0x000000cc00cc7308 */ /* 0x000e620000000800 */
[----:B------:R-:W-:Y:S01]  /*9560*/  FMNMX.FTZ R3, R163, R0, !PT ;  /* 0x00000000a3037209 */ /* 0x000fe20007810000 */
[----:B------:R-:W-:Y:S01]  /*9570*/  @!UP0 UPRMT UR6, URZ, 0x654, UR6 ;  /* 0x000006543f068896 */ /* 0x000fe20008000006 */
[----:B------:R-:W-:-:S02]  /*9580*/  F2FP.BF16.F32.PACK_AB R208, R208, R183 ;  /* 0x000000b7d0d0723e */ /* 0x000fc400000010ff */
[----:B------:R-:W-:-:S03]  /*9590*/  FMNMX.FTZ R0, R166, R3, !PT ;  /* 0x00000003a6007209 */ /* 0x000fc60007810000 */
[----:B------:R-:W2:Y:S01]  /*95a0*/  MUFU.EX2 R177, R177 ;  /* 0x000000b100b17308 */ /* 0x000ea20000000800 */
[----:B------:R-:W-:-:S03]  /*95b0*/  FMNMX.FTZ R3, R167, R0, !PT ;  /* 0x00000000a7037209 */ /* 0x000fc60007810000 */
[----:B------:R-:W-:Y:S02]  /*95c0*/  ISETP.LT.AND P2, PT, RZ, UR7, PT ;  /* 0x00000007ff007c0c */ /* 0x000fe4000bf41270 */
[----:B------:R-:W-:Y:S02]  /*95d0*/  FMNMX.FTZ R0, R154, R3, !PT ;  /* 0x000000039a007209 */ /* 0x000fe40007810000 */
[----:B------:R-:W-:Y:S02]  /*95e0*/  MUFU.EX2 R206, R206 ;  /* 0x000000ce00ce7308 */ /* 0x000fe40000000800 */
[----:B------:R-:W-:-:S04]  /*95f0*/  FMNMX.FTZ R3, R155, R0, !PT ;  /* 0x000000009b037209 */ /* 0x000fc80007810000 */
[----:B------:R-:W-:Y:S02]  /*9600*/  FMNMX.FTZ R0, R158, R3, !PT ;  /* 0x000000039e007209 */ /* 0x000fe40007810000 */
[----:B------:R-:W-:Y:S02]  /*9610*/  MUFU.EX2 R191, R191 ;  /* 0x000000bf00bf7308 */ /* 0x000fe40000000800 */
[----:B------:R-:W-:-:S05]  /*9620*/  FMNMX.FTZ R0, R159, R0, !PT ;  /* 0x000000009f007209 */ /* 0x000fca0007810000 */
[----:B------:R-:W4:Y:S01]  /*9630*/  SHFL.BFLY PT, R3, R0, 0x2, 0x1f ;  /* 0x0c401f0000037f89 */ /* 0x000f2200000e0000 */
[----:B------:R-:W-:Y:S08]  /*9640*/  MUFU.EX2 R200, R200 ;  /* 0x000000c800c87308 */ /* 0x000ff00000000800 */
[----:B------:R-:W-:Y:S08]  /*9650*/  MUFU.EX2 R181, R181 ;  /* 0x000000b500b57308 */ /* 0x000ff00000000800 */
[----:B------:R-:W-:Y:S01]  /*9660*/  MUFU.EX2 R202, R202 ;  /* 0x000000ca00ca7308 */ /* 0x000fe20000000800 */
[----:B----4-:R-:W-:-:S07]  /*9670*/  FMNMX.FTZ R3, R0, R3, !PT ;  /* 0x0000000300037209 */ /* 0x010fce0007810000 */
[----:B------:R-:W-:Y:S01]  /*9680*/  MUFU.EX2 R169, R169 ;  /* 0x000000a900a97308 */ /* 0x000fe20000000800 */
[----:B------:R-:W4:Y:S07]  /*9690*/  SHFL.BFLY PT, R0, R3, 0x1, 0x1f ;  /* 0x0c201f0003007f89 */ /* 0x000f2e00000e0000 */
[----:B------:R-:W-:Y:S08]  /*96a0*/  MUFU.EX2 R196, R196 ;  /* 0x000000c400c47308 */ /* 0x000ff00000000800 */
[----:B------:R-:W-:Y:S08]  /*96b0*/  MUFU.EX2 R187, R187 ;  /* 0x000000bb00bb7308 */ /* 0x000ff00000000800 */
[----:B------:R-:W-:Y:S01]  /*96c0*/  MUFU.EX2 R198, R198 ;  /* 0x000000c600c67308 */ /* 0x000fe20000000800 */
[----:B----4-:R-:W-:-:S07]  /*96d0*/  FMNMX.FTZ R3, R3, R0, !PT ;  /* 0x0000000003037209 */ /* 0x010fce0007810000 */
[----:B------:R-:W-:Y:S01]  /*96e0*/  MUFU.EX2 R161, R161 ;  /* 0x000000a100a17308 */ /* 0x000fe20000000800 */
[C---:B------:R-:W-:Y:S01]  /*96f0*/  FADD.FTZ R0, -R3.reuse, R20 ;  /* 0x0000001403007221 */ /* 0x040fe20000010100 */
[----:B------:R-:W-:-:S03]  /*9700*/  FMUL.FTZ R156, R3, UR5 ;  /* 0x00000005039c7c20 */ /* 0x000fc60008410000 */
[----:B------:R-:W-:Y:S01]  /*9710*/  FMUL.FTZ R0, R0, UR5 ;  /* 0x0000000500007c20 */ /* 0x000fe20008410000 */
[--C-:B------:R-:W-:Y:S01]  /*9720*/  FFMA.FTZ R209, R185, UR5, -R156.reuse ;  /* 0x00000005b9d17c23 */ /* 0x100fe2000801089c */
[--C-:B------:R-:W-:Y:S01]  /*9730*/  FFMA.FTZ R160, R184, UR5, -R156.reuse ;  /* 0x00000005b8a07c23 */ /* 0x100fe2000801089c */
[--C-:B------:R-:W-:Y:S01]  /*9740*/  FFMA.FTZ R211, R186, UR5, -R156.reuse ;  /* 0x00000005bad37c23 */ /* 0x100fe2000801089c */
[--C-:B------:R-:W-:Y:S01]  /*9750*/  FFMA.FTZ R164, R189, UR5, -R156.reuse ;  /* 0x00000005bda47c23 */ /* 0x100fe2000801089c */
[--C-:B------:R-:W-:Y:S01]  /*9760*/  FFMA.FTZ R205, R176, UR5, -R156.reuse ;  /* 0x00000005b0cd7c23 */ /* 0x100fe2000801089c */
[----:B------:R-:W-:Y:S01]  /*9770*/  MUFU.EX2 R0, R0 ;  /* 0x0000000000007308 */ /* 0x000fe20000000800 */
[--C-:B------:R-:W-:Y:S01]  /*9780*/  FFMA.FTZ R168, R178, UR5, -R156.reuse ;  /* 0x00000005b2a87c23 */ /* 0x100fe2000801089c */
[--C-:B------:R-:W-:Y:S01]  /*9790*/  FFMA.FTZ R207, R179, UR5, -R156.reuse ;  /* 0x00000005b3cf7c23 */ /* 0x100fe2000801089c */
[--C-:B------:R-:W-:Y:S01]  /*97a0*/  FFMA.FTZ R199, R166, UR5, -R156.reuse ;  /* 0x00000005a6c77c23 */ /* 0x100fe2000801089c */
[--C-:B------:R-:W-:Y:S01]  /*97b0*/  FFMA.FTZ R172, R157, UR5, -R156.reuse ;  /* 0x000000059dac7c23 */ /* 0x100fe2000801089c */
[--C-:B------:R-:W-:Y:S01]  /*97c0*/  FFMA.FTZ R203, R174, UR5, -R156.reuse ;  /* 0x00000005aecb7c23 */ /* 0x100fe2000801089c */
[----:B---3--:R-:W-:Y:S01]  /*97d0*/  FADD.FTZ R174, R210, R15 ;  /* 0x0000000fd2ae7221 */ /* 0x008fe20000010000 */
[--C-:B------:R-:W-:Y:S01]  /*97e0*/  FFMA.FTZ R201, R170, UR5, -R156.reuse ;  /* 0x00000005aac97c23 */ /* 0x100fe2000801089c */
[----:B------:R-:W3:Y:S01]  /*97f0*/  MUFU.EX2 R209, R209 ;  /* 0x000000d100d17308 */ /* 0x000ee20000000800 */
[--C-:B------:R-:W-:Y:S01]  /*9800*/  FFMA.FTZ R170, R171, UR5, -R156.reuse ;  /* 0x00000005abaa7c23 */ /* 0x100fe2000801089c */
[----:B------:R-:W-:Y:S01]  /*9810*/  FFMA.FTZ R157, R162, UR5, -R156 ;  /* 0x00000005a29d7c23 */ /* 0x000fe2000801089c */
[----:B0-----:R-:W-:Y:S01]  /*9820*/  FADD.FTZ R171, R197, R174 ;  /* 0x000000aec5ab7221 */ /* 0x001fe20000010000 */
[--C-:B------:R-:W-:Y:S01]  /*9830*/  FFMA.FTZ R175, R175, UR5, -R156.reuse ;  /* 0x00000005afaf7c23 */ /* 0x100fe2000801089c */
[--C-:B------:R-:W-:Y:S01]  /*9840*/  FFMA.FTZ R163, R163, UR5, -R156.reuse ;  /* 0x00000005a3a37c23 */ /* 0x100fe2000801089c */
[--C-:B------:R-:W-:Y:S01]  /*9850*/  FFMA.FTZ R167, R167, UR5, -R156.reuse ;  /* 0x00000005a7a77c23 */ /* 0x100fe2000801089c */
[----:B-1----:R-:W-:Y:S01]  /*9860*/  FADD.FTZ R174, R204, R171 ;  /* 0x000000abccae7221 */ /* 0x002fe20000010000 */
[----:B------:R-:W0:Y:S01]  /*9870*/  MUFU.EX2 R160, R160 ;  /* 0x000000a000a07308 */ /* 0x000e220000000800 */
[--C-:B------:R-:W-:Y:S01]  /*9880*/  FFMA.FTZ R154, R154, UR5, -R156.reuse ;  /* 0x000000059a9a7c23 */ /* 0x100fe2000801089c */
[--C-:B------:R-:W-:Y:S01]  /*9890*/  FFMA.FTZ R155, R155, UR5, -R156.reuse ;  /* 0x000000059b9b7c23 */ /* 0x100fe2000801089c */
[--C-:B------:R-:W-:Y:S01]  /*98a0*/  FFMA.FTZ R158, R158, UR5, -R156.reuse ;  /* 0x000000059e9e7c23 */ /* 0x100fe2000801089c */
[----:B------:R-:W-:Y:S01]  /*98b0*/  FFMA.FTZ R156, R159, UR5, -R156 ;  /* 0x000000059f9c7c23 */ /* 0x000fe2000801089c */
[----:B--2---:R-:W-:Y:S01]  /*98c0*/  FADD.FTZ R159, R177, R174 ;  /* 0x000000aeb19f7221 */ /* 0x004fe20000010000 */
[----:B------:R-:W-:-:S02]  /*98d0*/  F2FP.BF16.F32.PACK_AB R210, R197, R210 ;  /* 0x000000d2c5d2723e */ /* 0x000fc400000010ff */
[----:B------:R-:W1:Y:S01]  /*98e0*/  MUFU.EX2 R211, R211 ;  /* 0x000000d300d37308 */ /* 0x000e620000000800 */
[----:B---3--:R-:W-:Y:S01]  /*98f0*/  FFMA.FTZ R165, R0, R14, R209 ;  /* 0x0000000e00a57223 */ /* 0x008fe200000100d1 */
[----:B------:R-:W-:-:S06]  /*9900*/  F2FP.BF16.F32.PACK_AB R204, R177, R204 ;  /* 0x000000ccb1cc723e */ /* 0x000fcc00000010ff */
[----:B------:R-:W2:Y:S01]  /*9910*/  MUFU.EX2 R164, R164 ;  /* 0x000000a400a47308 */ /* 0x000ea20000000800 */
[C---:B0-----:R-:W-:Y:S01]  /*9920*/  FADD.FTZ R166, R160.reuse, R165 ;  /* 0x000000a5a0a67221 */ /* 0x041fe20000010000 */
[----:B------:R-:W-:-:S06]  /*9930*/  F2FP.BF16.F32.PACK_AB R209, R160, R209 ;  /* 0x000000d1a0d1723e */ /* 0x000fcc00000010ff */
[----:B------:R-:W0:Y:S01]  /*9940*/  MUFU.EX2 R205, R205 ;  /* 0x000000cd00cd7308 */ /* 0x000e220000000800 */
[----:B-1----:R-:W-:-:S07]  /*9950*/  FADD.FTZ R165, R211, R166 ;  /* 0x000000a6d3a57221 */ /* 0x002fce0000010000 */
[----:B------:R-:W1:Y:S01]  /*9960*/  MUFU.EX2 R168, R168 ;  /* 0x000000a800a87308 */ /* 0x000e620000000800 */
[C---:B--2---:R-:W-:Y:S01]  /*9970*/  FADD.FTZ R166, R164.reuse, R165 ;  /* 0x000000a5a4a67221 */ /* 0x044fe20000010000 */
[----:B------:R-:W-:-:S06]  /*9980*/  F2FP.BF16.F32.PACK_AB R211, R164, R211 ;  /* 0x000000d3a4d3723e */ /* 0x000fcc00000010ff */
[----:B------:R-:W2:Y:S08]  /*9990*/  MUFU.EX2 R207, R207 ;  /* 0x000000cf00cf7308 */ /* 0x000eb00000000800 */
[----:B------:R-:W3:Y:S08]  /*99a0*/  MUFU.EX2 R172, R172 ;  /* 0x000000ac00ac7308 */ /* 0x000ef00000000800 */
[----:B------:R-:W4:Y:S08]  /*99b0*/  MUFU.EX2 R201, R201 ;  /* 0x000000c900c97308 */ /* 0x000f300000000800 */
[----:B------:R0:W-:Y:S08]  /*99c0*/  MUFU.EX2 R14, R157 ;  /* 0x0000009d000e7308 */ /* 0x0001f00000000800 */
[----:B------:R-:W5:Y:S01]  /*99d0*/  MUFU.EX2 R170, R170 ;  /* 0x000000aa00aa7308 */ /* 0x000f620000000800 */
[----:B0-----:R-:W-:Y:S01]  /*99e0*/  FADD.FTZ R157, R205, R166 ;  /* 0x000000a6cd9d7221 */ /* 0x001fe20000010000 */
[----:B------:R-:W-:Y:S01]  /*99f0*/  FADD.FTZ R166, R206, R159 ;  /* 0x0000009fcea67221 */ /* 0x000fe20000010000 */
[----:B-1----:R-:W-:-:S02]  /*9a00*/  F2FP.BF16.F32.PACK_AB R205, R168, R205 ;  /* 0x000000cda8cd723e */ /* 0x002fc400000010ff */
[----:B------:R-:W-:Y:S01]  /*9a10*/  FADD.FTZ R160, R168, R157 ;  /* 0x0000009da8a07221 */ /* 0x000fe20000010000 */
[C---:B------:R-:W-:Y:S01]  /*9a20*/  FADD.FTZ R159, R191.reuse, R166 ;  /* 0x000000a6bf9f7221 */ /* 0x040fe20000010000 */
[----:B------:R-:W-:Y:S01]  /*9a30*/  F2FP.BF16.F32.PACK_AB R206, R191, R206 ;  /* 0x000000cebfce723e */ /* 0x000fe200000010ff */
[----:B------:R-:W0:Y:S01]  /*9a40*/  MUFU.EX2 R203, R203 ;  /* 0x000000cb00cb7308 */ /* 0x000e220000000800 */
[----:B--2---:R-:W-:Y:S01]  /*9a50*/  FADD.FTZ R157, R207, R160 ;  /* 0x000000a0cf9d7221 */ /* 0x004fe20000010000 */
[----:B------:R-:W-:Y:S01]  /*9a60*/  FADD.FTZ R164, R200, R159 ;  /* 0x0000009fc8a47221 */ /* 0x000fe20000010000 */
[C---:B---3--:R-:W-:Y:S02]  /*9a70*/  F2FP.BF16.F32.PACK_AB R207, R172.reuse, R207 ;  /* 0x000000cfaccf723e */ /* 0x048fe400000010ff */
[----:B------:R-:W-:Y:S01]  /*9a80*/  FADD.FTZ R160, R172, R157 ;  /* 0x0000009daca07221 */ /* 0x000fe20000010000 */
[C---:B------:R-:W-:Y:S01]  /*9a90*/  FADD.FTZ R159, R181.reuse, R164 ;  /* 0x000000a4b59f7221 */ /* 0x040fe20000010000 */
[----:B------:R-:W-:Y:S01]  /*9aa0*/  F2FP.BF16.F32.PACK_AB R200, R181, R200 ;  /* 0x000000c8b5c8723e */ /* 0x000fe200000010ff */
[----:B------:R-:W1:Y:S01]  /*9ab0*/  MUFU.EX2 R162, R175 ;  /* 0x000000af00a27308 */ /* 0x000e620000000800 */
[----:B----4-:R-:W-:Y:S01]  /*9ac0*/  FADD.FTZ R157, R201, R160 ;  /* 0x000000a0c99d7221 */ /* 0x010fe20000010000 */
[----:B------:R-:W-:Y:S01]  /*9ad0*/  FADD.FTZ R164, R202, R159 ;  /* 0x0000009fcaa47221 */ /* 0x000fe20000010000 */
[----:B-----5:R-:W-:-:S02]  /*9ae0*/  F2FP.BF16.F32.PACK_AB R201, R170, R201 ;  /* 0x000000c9aac9723e */ /* 0x020fc400000010ff */
[----:B------:R-:W-:Y:S01]  /*9af0*/  FADD.FTZ R160, R170, R157 ;  /* 0x0000009daaa07221 */ /* 0x000fe20000010000 */
[C---:B------:R-:W-:Y:S01]  /*9b00*/  FADD.FTZ R159, R169.reuse, R164 ;  /* 0x000000a4a99f7221 */ /* 0x040fe20000010000 */
[----:B------:R-:W-:Y:S01]  /*9b10*/  F2FP.BF16.F32.PACK_AB R202, R169, R202 ;  /* 0x000000caa9ca723e */ /* 0x000fe200000010ff */
[----:B------:R-:W2:Y:S01]  /*9b20*/  MUFU.EX2 R15, R163 ;  /* 0x000000a3000f7308 */ /* 0x000ea20000000800 */
[----:B0-----:R-:W-:-:S07]  /*9b30*/  FADD.FTZ R157, R203, R160 ;  /* 0x000000a0cb9d7221 */ /* 0x001fce0000010000 */
[----:B------:R-:W0:Y:S01]  /*9b40*/  MUFU.EX2 R199, R199 ;  /* 0x000000c700c77308 */ /* 0x000e220000000800 */
[C---:B-1----:R-:W-:Y:S01]  /*9b50*/  FADD.FTZ R157, R162.reuse, R157 ;  /* 0x0000009da29d7221 */ /* 0x042fe20000010000 */
[----:B------:R-:W-:-:S03]  /*9b60*/  F2FP.BF16.F32.PACK_AB R203, R162, R203 ;  /* 0x000000cba2cb723e */ /* 0x000fc600000010ff */
[----:B------:R-:W-:-:S03]  /*9b70*/  FADD.FTZ R160, R14, R157 ;  /* 0x0000009d0ea07221 */ /* 0x000fc60000010000 */
[----:B------:R-:W1:Y:S01]  /*9b80*/  MUFU.EX2 R167, R167 ;  /* 0x000000a700a77308 */ /* 0x000e620000000800 */
[C---:B--2---:R-:W-:Y:S01]  /*9b90*/  FADD.FTZ R160, R15.reuse, R160 ;  /* 0x000000a00fa07221 */ /* 0x044fe20000010000 */
[----:B------:R-:W-:-:S06]  /*9ba0*/  F2FP.BF16.F32.PACK_AB R197, R15, R14 ;  /* 0x0000000e0fc5723e */ /* 0x000fcc00000010ff */
[----:B------:R-:W-:Y:S01]  /*9bb0*/  MUFU.EX2 R21, R21 ;  /* 0x0000001500157308 */ /* 0x000fe20000000800 */
[----:B------:R-:W-:Y:S02]  /*9bc0*/  WARPGROUP.DEPBAR.LE gsb0, 0x0 ;  /* 0x00008000000079c5 */ /* 0x000fe40000010000 */
[----:B0-----:R-:W-:Y:S01]  /*9bd0*/  FADD.FTZ R160, R199, R160 ;  /* 0x000000a0c7a07221 */ /* 0x001fe20000010000 */
[----:B------:R-:W-:Y:S04]  /*9be0*/  @!P1 SYNCS.ARRIVE.TRANS64.RED.A1T0 RZ, [UR6], RZ ;  /* 0x000000ffffff99a7 */ /* 0x000fe80008100406 */
[----:B------:R0:W2:Y:S01]  /*9bf0*/  MUFU.EX2 R193, R154 ;  /* 0x0000009a00c17308 */ /* 0x0000a20000000800 */
[C---:B-1----:R-:W-:Y:S01]  /*9c00*/  FADD.FTZ R160, R167.reuse, R160 ;  /* 0x000000a0a7a07221 */ /* 0x042fe20000010000 */
[----:B------:R-:W-:Y:S01]  /*9c10*/  F2FP.BF16.F32.PACK_AB R199, R167, R199 ;  /* 0x000000c7a7c7723e */ /* 0x000fe200000010ff */
[----:B------:R-:W-:Y:S01]  /*9c20*/  @!P1 SYNCS.ARRIVE.TRANS64.RED.A1T0 RZ, [UR4], RZ ;  /* 0x000000ffffff99a7 */ /* 0x000fe20008100404 */
[----:B------:R-:W-:-:S04]  /*9c30*/  UIADD3 UR4, UR7, -0x1, URZ ;  /* 0xffffffff07047890 */ /* 0x000fc8000fffe03f */
[----:B------:R-:W1:Y:S01]  /*9c40*/  MUFU.EX2 R152, R152 ;  /* 0x0000009800987308 */ /* 0x000e620000000800 */
[----:B0-----:R-:W-:Y:S01]  /*9c50*/  FADD.FTZ R154, R196, R159 ;  /* 0x0000009fc49a7221 */ /* 0x001fe20000010000 */
[C---:B------:R-:W-:Y:S01]  /*9c60*/  F2FP.BF16.F32.PACK_AB R196, R187.reuse, R196 ;  /* 0x000000c4bbc4723e */ /* 0x040fe200000010ff */
[----:B------:R-:W-:Y:S02]  /*9c70*/  IMAD.U32 R224, RZ, RZ, UR4 ;  /* 0x00000004ffe07e24 */ /* 0x000fe4000f8e00ff */
[----:B------:R-:W-:-:S03]  /*9c80*/  FADD.FTZ R157, R187, R154 ;  /* 0x0000009abb9d7221 */ /* 0x000fc60000010000 */
[----:B------:R-:W0:Y:S01]  /*9c90*/  MUFU.EX2 R155, R155 ;  /* 0x0000009b009b7308 */ /* 0x000e220000000800 */
[----:B------:R-:W-:Y:S01]  /*9ca0*/  FADD.FTZ R154, R198, R157 ;  /* 0x0000009dc69a7221 */ /* 0x000fe20000010000 */
[----:B--2---:R-:W-:Y:S01]  /*9cb0*/  FADD.FTZ R160, R193, R160 ;  /* 0x000000a0c1a07221 */ /* 0x004fe20000010000 */
[C---:B------:R-:W-:Y:S02]  /*9cc0*/  F2FP.BF16.F32.PACK_AB R198, R161.reuse, R198 ;  /* 0x000000c6a1c6723e */ /* 0x040fe400000010ff */
[----:B------:R-:W-:-:S03]  /*9cd0*/  FADD.FTZ R154, R161, R154 ;  /* 0x0000009aa19a7221 */ /* 0x000fc60000010000 */
[----:B------:R-:W2:Y:S01]  /*9ce0*/  MUFU.EX2 R153, R153 ;  /* 0x0000009900997308 */ /* 0x000ea20000000800 */
[----:B------:R-:W-:Y:S01]  /*9cf0*/  FADD.FTZ R15, R21, R154 ;  /* 0x0000009a150f7221 */ /* 0x000fe20000010000 */
[C---:B-1----:R-:W-:Y:S01]  /*9d00*/  F2FP.BF16.F32.PACK_AB R192, R152.reuse, R21 ;  /* 0x0000001598c0723e */ /* 0x042fe200000010ff */
[----:B------:R-:W-:Y:S02]  /*9d10*/  IMAD.MOV.U32 R21, RZ, RZ, R4 ;  /* 0x000000ffff157224 */ /* 0x000fe400078e0004 */
[----:B------:R-:W-:-:S03]  /*9d20*/  FADD.FTZ R14, R152, R15 ;  /* 0x0000000f980e7221 */ /* 0x000fc60000010000 */
[----:B------:R-:W1:Y:S01]  /*9d30*/  MUFU.EX2 R195, R158 ;  /* 0x0000009e00c37308 */ /* 0x000e620000000800 */
[C---:B0-----:R-:W-:Y:S01]  /*9d40*/  FADD.FTZ R160, R155.reuse, R160 ;  /* 0x000000a09ba07221 */ /* 0x041fe20000010000 */
[----:B------:R-:W-:-:S06]  /*9d50*/  F2FP.BF16.F32.PACK_AB R193, R155, R193 ;  /* 0x000000c19bc1723e */ /* 0x000fcc00000010ff */
[----:B------:R-:W0:Y:S01]  /*9d60*/  MUFU.EX2 R20, R173 ;  /* 0x000000ad00147308 */ /* 0x000e220000000800 */
[----:B--2---:R-:W-:-:S07]  /*9d70*/  FADD.FTZ R15, R153, R14 ;  /* 0x0000000e990f7221 */ /* 0x004fce0000010000 */
[----:B------:R-:W2:Y:S01]  /*9d80*/  MUFU.EX2 R156, R156 ;  /* 0x0000009c009c7308 */ /* 0x000ea20000000800 */
[----:B-1----:R-:W-:Y:S01]  /*9d90*/  FADD.FTZ R160, R195, R160 ;  /* 0x000000a0c3a07221 */ /* 0x002fe20000010000 */
[C---:B0-----:R-:W-:Y:S01]  /*9da0*/  FADD.FTZ R15, R20.reuse, R15 ;  /* 0x0000000f140f7221 */ /* 0x041fe20000010000 */
[----:B------:R-:W-:Y:S01]  /*9db0*/  F2FP.BF16.F32.PACK_AB R194, R20, R153 ;  /* 0x0000009914c2723e */ /* 0x000fe200000010ff */
[----:B------:R-:W-:Y:S02]  /*9dc0*/  IMAD.MOV.U32 R20, RZ, RZ, R3 ;  /* 0x000000ffff147224 */ /* 0x000fe400078e0003 */
[C---:B--2---:R-:W-:Y:S01]  /*9dd0*/  FADD.FTZ R14, R156.reuse, R160 ;  /* 0x000000a09c0e7221 */ /* 0x044fe20000010000 */
[----:B------:R-:W-:Y:S01]  /*9de0*/  F2FP.BF16.F32.PACK_AB R195, R156, R195 ;  /* 0x000000c39cc3723e */ /* 0x000fe200000010ff */
[----:B------:R-:W-:Y:S06]  /*9df0*/  @P2 BRA `(.L_x_277) ;  /* 0xffffffc000542947 */ /* 0x000fec000383ffff */
.L_x_268:
        /* <DEDUP_REMOVED lines=131> */
.L_x_278:
[----:B------:R-:W-:Y:S01]  /*a630*/  IMAD R11, R16, 0x8, R5 ;  /* 0x00000008100b7824 */ /* 0x000fe200078e0205 */
[----:B------:R-:W-:-:S04]  /*a640*/  SHF.L.U32 R0, R17, 0x1f, RZ ;  /* 0x0000001f11007819 */ /* 0x000fc800000006ff */
[----:B------:R0:W1:Y:S01]  /*a650*/  SYNCS.PHASECHK.TRANS64.TRYWAIT P2, [R11+URZ+0x38850], R0 ;  /* 0x038850000b0075a7 */ /* 0x000062000804017f */
[----:B------:R-:W-:Y:S05]  /*a660*/  @!P0 BRA `(.L_x_279) ;  /* 0x0000000000048947 */ /* 0x000fea0003800000 */
[----:B------:R-:W-:Y:S01]  /*a670*/  BPT.TRAP 0x1 ;  /* 0x000000040000795c */ /* 0x000fe20000300000 */
.L_x_279:
[----:B-1----:R-:W-:Y:S05]  /*a680*/  @P2 BRA `(.L_x_280) ;  /* 0x0000000000082947 */ /* 0x002fea0003800000 */
[----:B------:R-:W1:Y:S02]  /*a690*/  SYNCS.PHASECHK.TRANS64.TRYWAIT P0, [R11+URZ+0x38850], R0 ;  /* 0x038850000b0075a7 */ /* 0x000e64000800017f */
[----:B-1----:R-:W-:Y:S05]  /*a6a0*/  @!P0 BRA `(.L_x_281) ;  /* 0x0000008c004c8947 */ /* 0x002fea0003800000 */
.L_x_280:
[----:B------:R-:W-:Y:S05]  /*a6b0*/  WARPSYNC.ALL ;  /* 0x0000000000007948 */ /* 0x000fea0003800000 */
[----:B------:R-:W-:Y:S01]  /*a6c0*/  VIADD R5, R5, 0x400 ;  /* 0x0000040005057836 */ /* 0x000fe20000000000 */
[----:B------:R-:W-:Y:S01]  /*a6d0*/  MOV R7, 0x40000040 ;  /* 0x4000004000077802 */ /* 0x000fe20000000f00 */
[----:B------:R-:W-:Y:S01]  /*a6e0*/  WARPGROUP.ARRIVE ;  /* 0x00000000000079c5 */ /* 0x000fe20000000000 */
[----:B------:R-:W-:Y:S01]  /*a6f0*/  IMAD.MOV.U32 R9, RZ, RZ, 0x40000040 ;  /* 0x40000040ff097424 */ /* 0x000fe200078e00ff */
[----:B01----:R-:W0:Y:S01]  /*a700*/  SHFL.BFLY PT, R0, R15, 0x2, 0x1f ;  /* 0x0c401f000f007f89 */ /* 0x003e2200000e0000 */
[----:B------:R-:W-:Y:S01]  /*a710*/  SHF.R.U32.HI R5, RZ, 0x4, R5 ;  /* 0x00000004ff057819 */ /* 0x000fe20000011605 */
[----:B------:R-:W-:Y:S01]  /*a720*/  @!P1 VIADD R11, R11, 0x38860 ;  /* 0x000388600b0b9836 */ /* 0x000fe20000000000 */
[----:B------:R-:W-:Y:S01]  /*a730*/  R2UR UR7, R7 ;  /* 0x00000000070772ca */ /* 0x000fe200000e0000 */
[----:B------:R-:W-:Y:S01]  /*a740*/  IMAD.MOV.U32 R7, RZ, RZ, 0x40000040 ;  /* 0x40000040ff077424 */ /* 0x000fe200078e00ff */
[----:B------:R-:W-:Y:S01]  /*a750*/  LOP3.LUT R5, R5, 0x3fff, RZ, 0xc0, !PT ;  /* 0x00003fff05057812 */ /* 0x000fe200078ec0ff */
[----:B------:R-:W-:Y:S01]  /*a760*/  IMAD.U32 R13, RZ, RZ, UR5 ;  /* 0x00000005ff0d7e24 */ /* 0x000fe2000f8e00ff */
[----:B------:R-:W-:Y:S01]  /*a770*/  @!P1 PRMT R11, RZ, 0x654, R11 ;  /* 0x00000654ff0b9816 */ /* 0x000fe2000000000b */
[----:B------:R-:W-:Y:S01]  /*a780*/  VIADD R216, R216, 0x1 ;  /* 0x00000001d8d87836 */ /* 0x000fe20000000000 */
[----:B------:R-:W-:-:S05]  /*a790*/  LOP3.LUT R5, R5, 0x2800000, RZ, 0xfc, !PT ;  /* 0x0280000005057812 */ /* 0x000fca00078efcff */
[C---:B------:R-:W-:Y:S02]  /*a7a0*/  IMAD R6, R16.reuse, 0xa00, R5 ;  /* 0x00000a0010067824 */ /* 0x040fe400078e0205 */
[----:B------:R-:W1:Y:S01]  /*a7b0*/  SHFL.BFLY PT, R5, R14, 0x2, 0x1f ;  /* 0x0c401f000e057f89 */ /* 0x000e6200000e0000 */
[----:B------:R-:W-:Y:S02]  /*a7c0*/  VIADD R16, R16, 0x1 ;  /* 0x0000000110107836 */ /* 0x000fe40000000000 */
[C---:B------:R-:W-:Y:S01]  /*a7d0*/  R2UR UR6, R6.reuse ;  /* 0x00000000060672ca */ /* 0x040fe200000e0000 */
[----:B------:R-:W-:Y:S02]  /*a7e0*/  VIADD R8, R6, 0x80 ;  /* 0x0000008006087836 */ /* 0x000fe40000000000 */
[----:B------:R-:W-:Y:S01]  /*a7f0*/  ISETP.NE.AND P2, PT, R16, 0x2, PT ;  /* 0x000000021000780c */ /* 0x000fe20003f45270 */
[----:B0-----:R-:W-:-:S03]  /*a800*/  FADD.FTZ R0, R0, R15 ;  /* 0x0000000f00007221 */ /* 0x001fc60000010000 */
[----:B------:R-:W-:-:S06]  /*a810*/  SEL R16, R16, RZ, P2 ;  /* 0x000000ff10107207 */ /* 0x000fcc0001000000 */
[----:B------:R-:W-:Y:S01]  /*a820*/  HGMMA.64x256x16.F32.BF16 R24, R208, gdesc[UR4].tnspB, R24, gsb0 ;  /* 0x43e00004d0187df0 */ /* 0x000fe20008001818 */
[----:B------:R-:W-:Y:S01]  /*a830*/  R2UR UR6, R8 ;  /* 0x00000000080672ca */ /* 0x000fe200000e0000 */
[----:B------:R-:W-:Y:S01]  /*a840*/  VIADD R8, R6, 0x100 ;  /* 0x0000010006087836 */ /* 0x000fe20000000000 */
[----:B------:R-:W-:Y:S01]  /*a850*/  R2UR UR7, R9 ;  /* 0x00000000090772ca */ /* 0x000fe200000e0000 */
[----:B------:R-:W-:Y:S02]  /*a860*/  IMAD.MOV.U32 R9, RZ, RZ, 0x40000040 ;  /* 0x40000040ff097424 */ /* 0x000fe400078e00ff */
[----:B-1----:R-:W-:Y:S02]  /*a870*/  FADD.FTZ R2, R5, R14 ;  /* 0x0000000e05027221 */ /* 0x002fe40000010000 */
[----:B------:R-:W0:Y:S02]  /*a880*/  SHFL.BFLY PT, R5, R0, 0x1, 0x1f ;  /* 0x0c201f0000057f89 */ /* 0x000e2400000e0000 */
[----:B0-----:R-:W-:Y:S01]  /*a890*/  FADD.FTZ R10, R0, R5 ;  /* 0x00000005000a7221 */ /* 0x001fe20000010000 */
[----:B------:R-:W-:Y:S01]  /*a8a0*/  IMAD.MOV.U32 R5, RZ, RZ, RZ ;  /* 0x000000ffff057224 */ /* 0x000fe200078e00ff */
[----:B------:R-:W-:-:S03]  /*a8b0*/  SEL R0, RZ, 0x1, P2 ;  /* 0x00000001ff007807 */ /* 0x000fc60001000000 */
[----:B------:R-:W-:Y:S02]  /*a8c0*/  FSETP.NE.FTZ.AND P0, PT, R10, RZ, PT ;  /* 0x000000ff0a00720b */ /* 0x000fe40003f15000 */
[----:B------:R-:W-:Y:S01]  /*a8d0*/  LOP3.LUT R17, R17, R0, RZ, 0x3c, !PT ;  /* 0x0000000011117212 */ /* 0x000fe200078e3cff */
[----:B------:R-:W-:Y:S01]  /*a8e0*/  IMAD.MOV.U32 R0, RZ, RZ, -0x800000 ;  /* 0xff800000ff007424 */ /* 0x000fe200078e00ff */
[----:B------:R-:W-:Y:S02]  /*a8f0*/  WARPGROUP.DEPBAR.LE gsb0, 0x0 ;  /* 0x00008000000079c5 */ /* 0x000fe40000010000 */
[----:B------:R-:W-:-:S07]  /*a900*/  WARPGROUP.ARRIVE ;  /* 0x00000000000079c5 */ /* 0x000fce0000000000 */
[----:B------:R-:W-:Y:S01]  /*a910*/  HGMMA.64x256x16.F32.BF16 R24, R204, gdesc[UR4].tnspB, R24, gsb0 ;  /* 0x43e00004cc187df0 */ /* 0x000fe20008001818 */
[----:B------:R-:W-:Y:S01]  /*a920*/  R2UR UR6, R8 ;  /* 0x00000000080672ca */ /* 0x000fe200000e0000 */
[C---:B------:R-:W-:Y:S01]  /*a930*/  VIADD R8, R6.reuse, 0x180 ;  /* 0x0000018006087836 */ /* 0x040fe20000000000 */
[----:B------:R-:W-:Y:S01]  /*a940*/  R2UR UR7, R9 ;  /* 0x00000000090772ca */ /* 0x000fe200000e0000 */
[----:B------:R-:W-:Y:S01]  /*a950*/  IMAD.MOV.U32 R9, RZ, RZ, 0x40000040 ;  /* 0x40000040ff097424 */ /* 0x000fe200078e00ff */
[----:B------:R-:W-:Y:S01]  /*a960*/  IADD3 R6, R6, 0x200, RZ ;  /* 0x0000020006067810 */ /* 0x000fe20007ffe0ff */
[----:B------:R-:W-:Y:S02]  /*a970*/  WARPGROUP.DEPBAR.LE gsb0, 0x0 ;  /* 0x00008000000079c5 */ /* 0x000fe40000010000 */
[----:B------:R-:W-:-:S15]  /*a980*/  WARPGROUP.ARRIVE ;  /* 0x00000000000079c5 */ /* 0x000fde0000000000 */
[----:B------:R-:W-:-:S05]  /*a990*/  NOP ;  /* 0x0000000000007918 */ /* 0x000fca0000000000 */
[----:B------:R-:W-:Y:S01]  /*a9a0*/  HGMMA.64x256x16.F32.BF16 R24, R200, gdesc[UR4].tnspB, R24, gsb0 ;  /* 0x43e00004c8187df0 */ /* 0x000fe20008001818 */
[----:B------:R-:W-:Y:S02]  /*a9b0*/  R2UR UR6, R8 ;  /* 0x00000000080672ca */ /* 0x000fe400000e0000 */
[----:B------:R-:W-:Y:S01]  /*a9c0*/  R2UR UR7, R9 ;  /* 0x00000000090772ca */ /* 0x000fe200000e0000 */
[----:B------:R-:W0:Y:S02]  /*a9d0*/  @P0 MUFU.LG2 R8, R10 ;  /* 0x0000000a00080308 */ /* 0x000e240000000c00 */
[----:B0-----:R-:W-:Y:S01]  /*a9e0*/  @P0 FMUL.FTZ R8, R8, 0.69314718246459960938 ;  /* 0x3f31721808080820 */ /* 0x001fe20000410000 */
[----:B------:R-:W-:Y:S02]  /*a9f0*/  WARPGROUP.DEPBAR.LE gsb0, 0x0 ;  /* 0x00008000000079c5 */ /* 0x000fe40000010000 */
[----:B------:R-:W-:-:S15]  /*aa00*/  WARPGROUP.ARRIVE ;  /* 0x00000000000079c5 */ /* 0x000fde0000000000 */
[----:B------:R-:W-:-:S04]  /*aa10*/  NOP ;  /* 0x0000000000007918 */ /* 0x000fc80000000000 */
[----:B------:R-:W-:Y:S01]  /*aa20*/  HGMMA.64x256x16.F32.BF16 R24, R196, gdesc[UR4].tnspB, R24, gsb0 ;  /* 0x43e00004c4187df0 */ /* 0x000fe20008001818 */
[----:B------:R-:W-:Y:S01]  /*aa30*/  R2UR UR6, R6 ;  /* 0x00000000060672ca */ /* 0x000fe200000e0000 */
[----:B------:R-:W-:Y:S01]  /*aa40*/  IMAD.MOV.U32 R6, RZ, RZ, RZ ;  /* 0x000000ffff067224 */ /* 0x000fe200078e00ff */
[----:B------:R-:W-:Y:S02]  /*aa50*/  R2UR UR7, R7 ;  /* 0x00000000070772ca */ /* 0x000fe400000e0000 */
[----:B------:R-:W0:Y:S03]  /*aa60*/  SHFL.BFLY PT, R7, R2, 0x1, 0x1f ;  /* 0x0c201f0002077f89 */ /* 0x000e2600000e0000 */
[----:B------:R-:W-:Y:S01]  /*aa70*/  @P0 MUFU.RCP R6, R10 ;  /* 0x0000000a00060308 */ /* 0x000fe20000001000 */
[----:B0-----:R-:W-:Y:S01]  /*aa80*/  FADD.FTZ R12, R2, R7 ;  /* 0x00000007020c7221 */ /* 0x001fe20000010000 */
[----:B------:R-:W-:Y:S01]  /*aa90*/  IMAD.U32 R7, RZ, RZ, UR5 ;  /* 0x00000005ff077e24 */ /* 0x000fe2000f8e00ff */
[----:B------:R-:W-:-:S03]  /*aaa0*/  MOV R2, 0xff800000 ;  /* 0xff80000000027802 */ /* 0x000fc60000000f00 */
[----:B------:R-:W-:Y:S01]  /*aab0*/  FSETP.NE.FTZ.AND P3, PT, R12, RZ, PT ;  /* 0x000000ff0c00720b */ /* 0x000fe20003f75000 */
[----:B------:R-:W-:-:S04]  /*aac0*/  @P0 FMUL.FTZ R7, R7, 0.69314718246459960938 ;  /* 0x3f31721807070820 */ /* 0x000fc80000410000 */
[----:B------:R-:W-:Y:S01]  /*aad0*/  @P0 FFMA.FTZ R2, R7, R4, R8 ;  /* 0x0000000407020223 */ /* 0x000fe20000010008 */
[----:B------:R-:W-:-:S07]  /*aae0*/  PLOP3.LUT P0, PT, PT, PT, PT, 0x8, 0x0 ;  /* 0x000000000000781c */ /* 0x000fce0003f0e170 */
[----:B------:R-:W0:Y:S01]  /*aaf0*/  @P3 MUFU.LG2 R9, R12 ;  /* 0x0000000c00093308 */ /* 0x000e220000000c00 */
[----:B------:R-:W-:-:S07]  /*ab00*/  @P3 FMUL.FTZ R13, R13, 0.69314718246459960938 ;  /* 0x3f3172180d0d3820 */ /* 0x000fce0000410000 */
[----:B------:R-:W1:Y:S01]  /*ab10*/  @P3 MUFU.RCP R5, R12 ;  /* 0x0000000c00053308 */ /* 0x000e620000001000 */
[----:B0-----:R-:W-:-:S04]  /*ab20*/  @P3 FMUL.FTZ R10, R9, 0.69314718246459960938 ;  /* 0x3f317218090a3820 */ /* 0x001fc80000410000 */
[----:B------:R-:W-:Y:S01]  /*ab30*/  @P3 FFMA.FTZ R0, R13, R3, R10 ;  /* 0x000000030d003223 */ /* 0x000fe2000001000a */
[----:B------:R-:W-:Y:S02]  /*ab40*/  WARPGROUP.DEPBAR.LE gsb0, 0x0 ;  /* 0x00008000000079c5 */ /* 0x000fe40000010000 */
[----:B------:R-:W-:-:S06]  /*ab50*/  WARPGROUP.ARRIVE ;  /* 0x00000000000079c5 */ /* 0x000fcc0000000000 */
[----:B------:R-:W-:Y:S03]  /*ab60*/  HGMMA.64x256x16.F32.BF16 R24, R192, gdesc[UR4].tnspB, R24, gsb0 ;  /* 0x43e00004c0187df0 */ /* 0x000fe60008001818 */
[----:B------:R-:W-:Y:S02]  /*ab70*/  WARPGROUP.DEPBAR.LE gsb0, 0x0 ;  /* 0x00008000000079c5 */ /* 0x000fe40000010000 */
[----:B------:R0:W-:Y:S01]  /*ab80*/  @!P1 SYNCS.ARRIVE.TRANS64.RED.A1T0 RZ, [R11+URZ], RZ ;  /* 0x000000ff0bff99a7 */ /* 0x0001e2000810043f */
[-C--:B-1----:R-:W-:Y:S01]  /*ab90*/  FMUL.FTZ R3, R83, R5.reuse ;  /* 0x0000000553037220 */ /* 0x082fe20000410000 */
        /* <DEDUP_REMOVED lines=126> */
[----:B0-----:R-:W-:-:S07]  /*b380*/  FMUL.FTZ R151, R151, R5 ;  /* 0x0000000597977220 */ /* 0x001fce0000410000 */
.L_x_260:
[----:B------:R-:W0:Y:S01]  /*b390*/  S2R R5, SR_CgaCtaId ;  /* 0x0000000000057919 */ /* 0x000e220000008800 */
[----:B------:R-:W-:Y:S01]  /*b3a0*/  MOV R152, 0x400 ;  /* 0x0000040000987802 */ /* 0x000fe20000000f00 */
[----:B------:R-:W-:Y:S01]  /*b3b0*/  BSSY B0, `(.L_x_282) ;  /* 0x00002bf000007945 */ /* 0x000fe20003800000 */
[----:B------:R-:W-:Y:S02]  /*b3c0*/  BAR.SYNC.DEFER_BLOCKING 0x5, 0x120 ;  /* 0x0144800000007b1d */ /* 0x000fe40000010000 */
[----:B0-----:R-:W-:-:S05]  /*b3d0*/  LEA R152, R5, R152, 0x18 ;  /* 0x0000009805987211 */ /* 0x001fca00078ec0ff */
[----:B------:R-:W0:Y:S02]  /*b3e0*/  LDS.128 R4, [R152+0x388d0] ;  /* 0x0388d00098047984 */ /* 0x000e240000000c00 */
[----:B0-----:R-:W-:Y:S01]  /*b3f0*/  R2UR UR5, R6 ;  /* 0x00000000060572ca */ /* 0x001fe200000e0000 */
[----:B------:R-:W-:Y:S06]  /*b400*/  BAR.ARV 0x4, 0x120 ;  /* 0x0104800000007b1d */ /* 0x000fec0000002000 */
[----:B------:R-:W-:Y:S08]  /*b410*/  @P0 BRA `(.L_x_283) ;  /* 0x0000001c00a80947 */ /* 0x000ff00003800000 */
[----:B------:R-:W0:Y:S01]  /*b420*/  S2R R11, SR_SWINHI ;  /* 0x00000000000b7919 */ /* 0x000e220000002f00 */
[----:B------:R-:W-:Y:S01]  /*b430*/  F2FP.BF16.F32.PACK_AB R24, R25, R24 ;  /* 0x000000181918723e */ /* 0x000fe200000010ff */
[----:B------:R-:W-:Y:S01]  /*b440*/  ULDC.64 UR10, c[0x0][0x208] ;  /* 0x00008200000a7ab9 */ /* 0x000fe20000000a00 */
[----:B------:R-:W-:Y:S01]  /*b450*/  F2FP.BF16.F32.PACK_AB R25, R164, R26 ;  /* 0x0000001aa419723e */ /* 0x000fe200000010ff */
[----:B------:R-:W-:Y:S01]  /*b460*/  BAR.SYNC.DEFER_BLOCKING 0x1, 0x100 ;  /* 0x0044000000007b1d */ /* 0x000fe20000010000 */
        /* <DEDUP_REMOVED lines=14> */
[----:B------:R-:W-:Y:S02]  /*b550*/  MOV R8, R152 ;  /* 0x0000009800087202 */ /* 0x000fe40000000f00 */
[----:B0-----:R-:W-:-:S02]  /*b560*/  MOV R9, R11 ;  /* 0x0000000b00097202 */ /* 0x001fc40000000f00 */
[----:B------:R-:W-:Y:S02]  /*b570*/  F2FP.BF16.F32.PACK_AB R51, R158, R51 ;  /* 0x000000339e33723e */ /* 0x000fe400000010ff */
[----:B------:R-:W-:Y:S01]  /*b580*/  F2FP.BF16.F32.PACK_AB R57, R157, R58 ;  /* 0x0000003a9d39723e */ /* 0x000fe200000010ff */
[----:B------:R-:W-:Y:S01]  /*b590*/  IMAD.WIDE R110, R221, 0x2, R8 ;  /* 0x00000002dd6e7825 */ /* 0x000fe200078e0208 */
[----:B------:R-:W-:Y:S02]  /*b5a0*/  F2FP.BF16.F32.PACK_AB R64, R65, R64 ;  /* 0x000000404140723e */ /* 0x000fe400000010ff */
[----:B------:R-:W-:Y:S02]  /*b5b0*/  F2FP.BF16.F32.PACK_AB R58, R61, R60 ;  /* 0x0000003c3d3a723e */ /* 0x000fe400000010ff */
[C---:B------:R-:W-:Y:S02]  /*b5c0*/  IADD3 R175, P1, R110.reuse, 0x20, RZ ;  /* 0x000000206eaf7810 */ /* 0x040fe40007f3e0ff */
[----:B------:R-:W-:-:S02]  /*b5d0*/  LOP3.LUT R11, R110, 0x380, RZ, 0xc0, !PT ;  /* 0x000003806e0b7812 */ /* 0x000fc400078ec0ff */
[C---:B------:R-:W-:Y:S01]  /*b5e0*/  IADD3 R177, P0, R110.reuse, 0x40, RZ ;  /* 0x000000406eb17810 */ /* 0x040fe20007f1e0ff */
[--C-:B------:R-:W-:Y:S01]  /*b5f0*/  IMAD.X R13, RZ, RZ, R111.reuse, P1 ;  /* 0x000000ffff0d7224 */ /* 0x100fe200008e066f */
[C---:B------:R-:W-:Y:S02]  /*b600*/  IADD3 R179, P4, R110.reuse, 0x60, RZ ;  /* 0x000000606eb37810 */ /* 0x040fe40007f9e0ff */
[C---:B------:R-:W-:Y:S01]  /*b610*/  IADD3 R183, P6, R110.reuse, 0x4020, RZ ;  /* 0x000040206eb77810 */ /* 0x040fe20007fde0ff */
[--C-:B------:R-:W-:Y:S01]  /*b620*/  IMAD.X R15, RZ, RZ, R111.reuse, P0 ;  /* 0x000000ffff0f7224 */ /* 0x100fe200000e066f */
[C---:B------:R-:W-:Y:S01]  /*b630*/  IADD3 R185, P5, R110.reuse, 0x4040, RZ ;  /* 0x000040406eb97810 */ /* 0x040fe20007fbe0ff */
[--C-:B------:R-:W-:Y:S01]  /*b640*/  IMAD.X R21, RZ, RZ, R111.reuse, P4 ;  /* 0x000000ffff157224 */ /* 0x100fe200020e066f */
[C---:B------:R-:W-:Y:S01]  /*b650*/  IADD3 R187, P2, R110.reuse, 0x4060, RZ ;  /* 0x000040606ebb7810 */ /* 0x040fe20007f5e0ff */
[--C-:B------:R-:W-:Y:S01]  /*b660*/  IMAD.X R39, RZ, RZ, R111.reuse, P6 ;  /* 0x000000ffff277224 */ /* 0x100fe200030e066f */
[C---:B------:R-:W-:Y:S01]  /*b670*/  IADD3 R189, P1, R110.reuse, 0x8000, RZ ;  /* 0x000080006ebd7810 */ /* 0x040fe20007f3e0ff */
[--C-:B------:R-:W-:Y:S01]  /*b680*/  IMAD.X R47, RZ, RZ, R111.reuse, P5 ;  /* 0x000000ffff2f7224 */ /* 0x100fe200028e066f */
[----:B------:R-:W-:Y:S01]  /*b690*/  IADD3 R181, P3, R110, 0x4000, RZ ;  /* 0x000040006eb57810 */ /* 0x000fe20007f7e0ff */
[--C-:B------:R-:W-:Y:S01]  /*b6a0*/  IMAD.X R55, RZ, RZ, R111.reuse, P2 ;  /* 0x000000ffff377224 */ /* 0x100fe200010e066f */
[----:B------:R-:W-:Y:S01]  /*b6b0*/  SHF.R.U64 R11, R11, 0x3, RZ ;  /* 0x000000030b0b7819 */ /* 0x000fe200000012ff */
[----:B------:R-:W-:Y:S01]  /*b6c0*/  IMAD.X R63, RZ, RZ, R111, P1 ;  /* 0x000000ffff3f7224 */ /* 0x000fe200008e066f */
[----:B------:R-:W-:-:S02]  /*b6d0*/  LOP3.LUT R12, R175, 0x380, RZ, 0xc0, !PT ;  /* 0x00000380af0c7812 */ /* 0x000fc400078ec0ff */
[----:B------:R-:W-:Y:S02]  /*b6e0*/  IADD3.X R31, RZ, R111, RZ, P3, !PT ;  /* 0x0000006fff1f7210 */ /* 0x000fe40001ffe4ff */
[----:B------:R-:W-:Y:S02]  /*b6f0*/  LOP3.LUT R14, R177, 0x380, RZ, 0xc0, !PT ;  /* 0x00000380b10e7812 */ /* 0x000fe400078ec0ff */
[C---:B------:R-:W-:Y:S02]  /*b700*/  IADD3 R191, P0, R110.reuse, 0x8020, RZ ;  /* 0x000080206ebf7810 */ /* 0x040fe40007f1e0ff */
[C---:B------:R-:W-:Y:S02]  /*b710*/  IADD3 R193, P4, R110.reuse, 0x8040, RZ ;  /* 0x000080406ec17810 */ /* 0x040fe40007f9e0ff */
[C---:B------:R-:W-:Y:S01]  /*b720*/  IADD3 R195, P3, R110.reuse, 0x8060, RZ ;  /* 0x000080606ec37810 */ /* 0x040fe20007f7e0ff */
[--C-:B------:R-:W-:Y:S01]  /*b730*/  IMAD.X R71, RZ, RZ, R111.reuse, P0 ;  /* 0x000000ffff477224 */ /* 0x100fe200000e066f */
[C---:B------:R-:W-:Y:S01]  /*b740*/  IADD3 R197, P6, R110.reuse, 0xc000, RZ ;  /* 0x0000c0006ec57810 */ /* 0x040fe20007fde0ff */
[----:B------:R-:W-:Y:S01]  /*b750*/  IMAD.X R79, RZ, RZ, R111, P4 ;  /* 0x000000ffff4f7224 */ /* 0x000fe200020e066f */
[----:B------:R-:W-:-:S02]  /*b760*/  IADD3 R4, P5, R110, 0xc020, RZ ;  /* 0x0000c0206e047810 */ /* 0x000fc40007fbe0ff */
[C---:B------:R-:W-:Y:S01]  /*b770*/  IADD3 R106, P2, R110.reuse, 0xc040, RZ ;  /* 0x0000c0406e6a7810 */ /* 0x040fe20007f5e0ff */
[--C-:B------:R-:W-:Y:S01]  /*b780*/  IMAD.X R99, RZ, RZ, R111.reuse, P6 ;  /* 0x000000ffff637224 */ /* 0x100fe200030e066f */
[----:B------:R-:W-:Y:S01]  /*b790*/  IADD3 R6, P1, R110, 0xc060, RZ ;  /* 0x0000c0606e067810 */ /* 0x000fe20007f3e0ff */
[--C-:B------:R-:W-:Y:S01]  /*b7a0*/  IMAD.X R103, RZ, RZ, R111.reuse, P5 ;  /* 0x000000ffff677224 */ /* 0x100fe200028e066f */
[----:B------:R-:W-:Y:S01]  /*b7b0*/  LOP3.LUT R20, R179, 0x380, RZ, 0xc0, !PT ;  /* 0x00000380b3147812 */ /* 0x000fe200078ec0ff */
[--C-:B------:R-:W-:Y:S01]  /*b7c0*/  IMAD.X R107, RZ, RZ, R111.reuse, P2 ;  /* 0x000000ffff6b7224 */ /* 0x100fe200010e066f */
[----:B------:R-:W-:Y:S01]  /*b7d0*/  LOP3.LUT R110, R11, R110, RZ, 0x3c, !PT ;  /* 0x0000006e0b6e7212 */ /* 0x000fe200078e3cff */
[----:B------:R-:W-:Y:S01]  /*b7e0*/  IMAD.X R11, RZ, RZ, R111, P1 ;  /* 0x000000ffff0b7224 */ /* 0x000fe200008e066f */
[----:B------:R-:W-:Y:S02]  /*b7f0*/  LOP3.LUT R30, R181, 0x380, RZ, 0xc0, !PT ;  /* 0x00000380b51e7812 */ /* 0x000fe400078ec0ff */
[----:B------:R-:W-:-:S02]  /*b800*/  SHF.R.U64 R12, R12, 0x3, RZ ;  /* 0x000000030c0c7819 */ /* 0x000fc400000012ff */
[----:B------:R-:W-:Y:S02]  /*b810*/  LOP3.LUT R38, R183, 0x380, RZ, 0xc0, !PT ;  /* 0x00000380b7267812 */ /* 0x000fe400078ec0ff */
[----:B------:R-:W-:Y:S02]  /*b820*/  SHF.R.U64 R14, R14, 0x3, RZ ;  /* 0x000000030e0e7819 */ /* 0x000fe400000012ff */
[----:B------:R-:W-:Y:S02]  /*b830*/  LOP3.LUT R46, R185, 0x380, RZ, 0xc0, !PT ;  /* 0x00000380b92e7812 */ /* 0x000fe400078ec0ff */
[----:B------:R-:W-:Y:S02]  /*b840*/  SHF.R.U64 R20, R20, 0x3, RZ ;  /* 0x0000000314147819 */ /* 0x000fe400000012ff */
[----:B------:R-:W-:Y:S02]  /*b850*/  LOP3.LUT R54, R187, 0x380, RZ, 0xc0, !PT ;  /* 0x00000380bb367812 */ /* 0x000fe400078ec0ff */
[----:B------:R-:W-:-:S02]  /*b860*/  IADD3.X R95, RZ, R111, RZ, P3, !PT ;  /* 0x0000006fff5f7210 */ /* 0x000fc40001ffe4ff */
[----:B------:R-:W-:Y:S02]  /*b870*/  SHF.R.U64 R30, R30, 0x3, RZ ;  /* 0x000000031e1e7819 */ /* 0x000fe400000012ff */
[----:B------:R-:W-:Y:S02]  /*b880*/  LOP3.LUT R62, R189, 0x380, RZ, 0xc0, !PT ;  /* 0x00000380bd3e7812 */ /* 0x000fe400078ec0ff */
[----:B------:R-:W-:Y:S02]  /*b890*/  LOP3.LUT R98, R197, 0x380, RZ, 0xc0, !PT ;  /* 0x00000380c5627812 */ /* 0x000fe400078ec0ff */
[----:B------:R-:W-:Y:S02]  /*b8a0*/  MOV R110, R110 ;  /* 0x0000006e006e7202 */ /* 0x000fe40000000f00 */
[----:B------:R-:W-:Y:S02]  /*b8b0*/  LOP3.LUT R12, R12, R175, RZ, 0x3c, !PT ;  /* 0x000000af0c0c7212 */ /* 0x000fe400078e3cff */
[----:B------:R-:W-:Y:S01]  /*b8c0*/  SHF.R.U64 R38, R38, 0x3, RZ ;  /* 0x0000000326267819 */ /* 0x000fe200000012ff */
[----:B------:R-:W-:Y:S01]  /*b8d0*/  STSM.16.M88.4 [R110], R24 ;  /* 0x000000186e007844 */ /* 0x000fe20000000200 */
[----:B------:R-:W-:-:S02]  /*b8e0*/  LOP3.LUT R70, R191, 0x380, RZ, 0xc0, !PT ;  /* 0x00000380bf467812 */ /* 0x000fc400078ec0ff */
[----:B------:R-:W-:Y:S02]  /*b8f0*/  LOP3.LUT R111, R106, 0x380, RZ, 0xc0, !PT ;  /* 0x000003806a6f7812 */ /* 0x000fe400078ec0ff */
[----:B------:R-:W-:Y:S02]  /*b900*/  LOP3.LUT R14, R14, R177, RZ, 0x3c, !PT ;  /* 0x000000b10e0e7212 */ /* 0x000fe400078e3cff */
[----:B------:R-:W-:Y:S02]  /*b910*/  SHF.R.U64 R46, R46, 0x3, RZ ;  /* 0x000000032e2e7819 */ /* 0x000fe400000012ff */
[----:B------:R-:W-:Y:S02]  /*b920*/  LOP3.LUT R78, R193, 0x380, RZ, 0xc0, !PT ;  /* 0x00000380c14e7812 */ /* 0x000fe400078ec0ff */
[----:B------:R-:W-:Y:S02]  /*b930*/  LOP3.LUT R20, R20, R179, RZ, 0x3c, !PT ;  /* 0x000000b314147212 */ /* 0x000fe400078e3cff */
[----:B------:R-:W-:-:S02]  /*b940*/  SHF.R.U64 R54, R54, 0x3, RZ ;  /* 0x0000000336367819 */ /* 0x000fc400000012ff */
[----:B------:R-:W-:Y:S02]  /*b950*/  LOP3.LUT R94, R195, 0x380, RZ, 0xc0, !PT ;  /* 0x00000380c35e7812 */ /* 0x000fe400078ec0ff */
[----:B------:R-:W-:Y:S02]  /*b960*/  LOP3.LUT R30, R30, R181, RZ, 0x3c, !PT ;  /* 0x000000b51e1e7212 */ /* 0x000fe400078e3cff */
[----:B------:R-:W-:Y:S02]  /*b970*/  SHF.R.U64 R62, R62, 0x3, RZ ;  /* 0x000000033e3e7819 */ /* 0x000fe400000012ff */
[----:B------:R-:W-:Y:S02]  /*b980*/  SHF.R.U64 R98, R98, 0x3, RZ ;  /* 0x0000000362627819 */ /* 0x000fe400000012ff */
[----:B------:R-:W-:Y:S02]  /*b990*/  LOP3.LUT R175, R6, 0x380, RZ, 0xc0, !PT ;  /* 0x0000038006af7812 */ /* 0x000fe400078ec0ff */
[----:B------:R-:W-:-:S02]  /*b9a0*/  LOP3.LUT R38, R38, R183, RZ, 0x3c, !PT ;  /* 0x000000b726267212 */ /* 0x000fc400078e3cff */
[----:B------:R-:W-:Y:S02]  /*b9b0*/  SHF.R.U64 R70, R70, 0x3, RZ ;  /* 0x0000000346467819 */ /* 0x000fe400000012ff */
[----:B------:R-:W-:Y:S02]  /*b9c0*/  LOP3.LUT R102, R4, 0x380, RZ, 0xc0, !PT ;  /* 0x0000038004667812 */ /* 0x000fe400078ec0ff */
[----:B------:R-:W-:Y:S02]  /*b9d0*/  SHF.R.U64 R111, R111, 0x3, RZ ;  /* 0x000000036f6f7819 */ /* 0x000fe400000012ff */
[----:B------:R-:W-:Y:S02]  /*b9e0*/  MOV R13, R12 ;  /* 0x0000000c000d7202 */ /* 0x000fe40000000f00 */
[----:B------:R-:W-:Y:S02]  /*b9f0*/  LOP3.LUT R46, R46, R185, RZ, 0x3c, !PT ;  /* 0x000000b92e2e7212 */ /* 0x000fe400078e3cff */
[----:B------:R-:W-:Y:S01]  /*ba00*/  SHF.R.U64 R78, R78, 0x3, RZ ;  /* 0x000000034e4e7819 */ /* 0x000fe200000012ff */
[----:B------:R-:W-:Y:S01]  /*ba10*/  STSM.16.M88.4 [R13], R32 ;  /* 0x000000200d007844 */ /* 0x000fe20000000200 */
[----:B------:R-:W-:-:S02]  /*ba20*/  MOV R14, R14 ;  /* 0x0000000e000e7202 */ /* 0x000fc40000000f00 */
[----:B------:R-:W-:Y:S02]  /*ba30*/  LOP3.LUT R54, R54, R187, RZ, 0x3c, !PT ;  /* 0x000000bb36367212 */ /* 0x000fe400078e3cff */
[----:B------:R-:W-:Y:S01]  /*ba40*/  SHF.R.U64 R94, R94, 0x3, RZ ;  /* 0x000000035e5e7819 */ /* 0x000fe200000012ff */
[----:B------:R-:W-:Y:S01]  /*ba50*/  STSM.16.M88.4 [R14], R40 ;  /* 0x000000280e007844 */ /* 0x000fe20000000200 */
[----:B------:R-:W-:Y:S02]  /*ba60*/  MOV R20, R20 ;  /* 0x0000001400147202 */ /* 0x000fe40000000f00 */
[----:B------:R-:W-:Y:S02]  /*ba70*/  LOP3.LUT R62, R62, R189, RZ, 0x3c, !PT ;  /* 0x000000bd3e3e7212 */ /* 0x000fe400078e3cff */
[----:B------:R-:W-:Y:S01]  /*ba80*/  LOP3.LUT R98, R98, R197, RZ, 0x3c, !PT ;  /* 0x000000c562627212 */ /* 0x000fe200078e3cff */
[----:B------:R-:W-:Y:S01]  /*ba90*/  STSM.16.M88.4 [R20], R48 ;  /* 0x0000003014007844 */ /* 0x000fe20000000200 */
[----:B------:R-:W-:-:S02]  /*baa0*/  SHF.R.U64 R175, R175, 0x3, RZ ;  /* 0x00000003afaf7819 */ /* 0x000fc400000012ff */
[----:B------:R-:W-:Y:S02]  /*bab0*/  MOV R30, R30 ;  /* 0x0000001e001e7202 */ /* 0x000fe40000000f00 */
[----:B------:R-:W-:Y:S02]  /*bac0*/  F2FP.BF16.F32.PACK_AB R59, R156, R59 ;  /* 0x0000003b9c3b723e */ /* 0x000fe400000010ff */
[----:B------:R-:W-:Y:S02]  /*bad0*/  F2FP.BF16.F32.PACK_AB R65, R155, R66 ;  /* 0x000000429b41723e */ /* 0x000fe400000010ff */
[----:B------:R-:W-:Y:S01]  /*bae0*/  F2FP.BF16.F32.PACK_AB R72, R73, R72 ;  /* 0x000000484948723e */ /* 0x000fe200000010ff */
[----:B------:R-:W-:Y:S01]  /*baf0*/  STSM.16.M88.4 [R30], R56 ;  /* 0x000000381e007844 */ /* 0x000fe20000000200 */
[----:B------:R-:W-:Y:S02]  /*bb00*/  LOP3.LUT R70, R70, R191, RZ, 0x3c, !PT ;  /* 0x000000bf46467212 */ /* 0x000fe400078e3cff */
[----:B------:R-:W-:-:S02]  /*bb10*/  SHF.R.U64 R29, R102, 0x3, RZ ;  /* 0x00000003661d7819 */ /* 0x000fc400000012ff */
[----:B------:R-:W-:Y:S02]  /*bb20*/  LOP3.LUT R106, R111, R106, RZ, 0x3c, !PT ;  /* 0x0000006a6f6a7212 */ /* 0x000fe400078e3cff */
[----:B------:R-:W-:Y:S02]  /*bb30*/  MOV R38, R38 ;  /* 0x0000002600267202 */ /* 0x000fe40000000f00 */
[----:B------:R-:W-:Y:S02]  /*bb40*/  F2FP.BF16.F32.PACK_AB R66, R69, R68 ;  /* 0x000000444542723e */ /* 0x000fe400000010ff */
[----:B------:R-:W-:Y:S02]  /*bb50*/  F2FP.BF16.F32.PACK_AB R67, R154, R67 ;  /* 0x000000439a43723e */ /* 0x000fe400000010ff */
[----:B------:R-:W-:Y:S02]  /*bb60*/  F2FP.BF16.F32.PACK_AB R73, R153, R74 ;  /* 0x0000004a9949723e */ /* 0x000fe400000010ff */
[----:B------:R-:W-:Y:S01]  /*bb70*/  F2FP.BF16.F32.PACK_AB R80, R81, R80 ;  /* 0x000000505150723e */ /* 0x000fe200000010ff */
[----:B------:R-:W-:Y:S01]  /*bb80*/  STSM.16.M88.4 [R38], R64 ;  /* 0x0000004026007844 */ /* 0x000fe20000000200 */
[----:B------:R-:W-:-:S02]  /*bb90*/  R2UR UR6, R215 ;  /* 0x00000000d70672ca */ /* 0x000fc400000e0000 */
[----:B------:R-:W-:Y:S02]  /*bba0*/  R2UR UR4, R214 ;  /* 0x00000000d60472ca */ /* 0x000fe400000e0000 */
[----:B------:R-:W-:Y:S02]  /*bbb0*/  LOP3.LUT R78, R78, R193, RZ, 0x3c, !PT ;  /* 0x000000c14e4e7212 */ /* 0x000fe400078e3cff */
[----:B------:R-:W-:Y:S02]  /*bbc0*/  MOV R46, R46 ;  /* 0x0000002e002e7202 */ /* 0x000fe40000000f00 */
[----:B------:R-:W-:Y:S02]  /*bbd0*/  F2FP.BF16.F32.PACK_AB R74, R77, R76 ;  /* 0x0000004c4d4a723e */ /* 0x000fe400000010ff */
[----:B------:R-:W-:Y:S02]  /*bbe0*/  F2FP.BF16.F32.PACK_AB R75, R19, R75 ;  /* 0x0000004b134b723e */ /* 0x000fe400000010ff */
[----:B------:R-:W-:-:S02]  /*bbf0*/  F2FP.BF16.F32.PACK_AB R81, R3, R82 ;  /* 0x000000520351723e */ /* 0x000fc400000010ff */
[----:B------:R-:W-:Y:S01]  /*bc00*/  LOP3.LUT R94, R94, R195, RZ, 0x3c, !PT ;  /* 0x000000c35e5e7212 */ /* 0x000fe200078e3cff */
[----:B------:R-:W-:Y:S01]  /*bc10*/  STSM.16.M88.4 [R46], R72 ;  /* 0x000000482e007844 */ /* 0x000fe20000000200 */
[----:B------:R-:W-:Y:S01]  /*bc20*/  MOV R54, R54 ;  /* 0x0000003600367202 */ /* 0x000fe20000000f00 */
[----:B------:R-:W-:Y:S01]  /*bc30*/  USHF.L.U64.HI UR9, UR4, 0x2, UR6 ;  /* 0x0000000204097899 */ /* 0x000fe20008010206 */
[----:B------:R-:W-:Y:S01]  /*bc40*/  F2FP.BF16.F32.PACK_AB R82, R85, R84 ;  /* 0x000000545552723e */ /* 0x000fe200000010ff */
[----:B------:R-:W-:Y:S01]  /*bc50*/  USHF.L.U32 UR8, UR4, 0x2, URZ ;  /* 0x0000000204087899 */ /* 0x000fe2000800063f */
[----:B------:R-:W-:Y:S01]  /*bc60*/  F2FP.BF16.F32.PACK_AB R83, R83, R86 ;  /* 0x000000565353723e */ /* 0x000fe200000010ff */
[----:B------:R-:W-:Y:S01]  /*bc70*/  ULDC.64 UR6, c[0x0][0xbd8] ;  /* 0x0002f60000067ab9 */ /* 0x000fe20000000a00 */
[----:B------:R-:W-:Y:S01]  /*bc80*/  LOP3.LUT R10, R175, R6, RZ, 0x3c, !PT ;  /* 0x00000006af0a7212 */ /* 0x000fe200078e3cff */
[----:B------:R-:W-:Y:S01]  /*bc90*/  UISETP.NE.U32.AND UP0, UPT, UR6, URZ, UPT ;  /* 0x0000003f0600728c */ /* 0x000fe2000bf05070 */
[----:B------:R-:W-:Y:S01]  /*bca0*/  MOV R62, R62 ;  /* 0x0000003e003e7202 */ /* 0x000fe20000000f00 */
[----:B------:R0:W-:Y:S01]  /*bcb0*/  STSM.16.M88.4 [R54], R80 ;  /* 0x0000005036007844 */ /* 0x0001e20000000200 */
[----:B------:R-:W-:Y:S01]  /*bcc0*/  MOV R12, R98 ;  /* 0x00000062000c7202 */ /* 0x000fe20000000f00 */
[----:B------:R-:W-:Y:S01]  /*bcd0*/  UISETP.NE.AND.EX UP0, UPT, UR7, URZ, UPT, UP0 ;  /* 0x0000003f0700728c */ /* 0x000fe2000bf05300 */
[----:B------:R-:W-:Y:S01]  /*bce0*/  F2FP.BF16.F32.PACK_AB R84, R89, R88 ;  /* 0x000000585954723e */ /* 0x000fe200000010ff */
[----:B------:R-:W-:Y:S01]  /*bcf0*/  UIADD3 UR4, UP1, UR8, UR6, URZ ;  /* 0x0000000608047290 */ /* 0x000fe2000ff3e03f */
[----:B------:R-:W-:-:S02]  /*bd00*/  F2FP.BF16.F32.PACK_AB R85, R91, R90 ;  /* 0x0000005a5b55723e */ /* 0x000fc400000010ff */
[----:B------:R-:W-:Y:S01]  /*bd10*/  F2FP.BF16.F32.PACK_AB R86, R93, R92 ;  /* 0x0000005c5d56723e */ /* 0x000fe200000010ff */
[----:B------:R-:W-:Y:S01]  /*bd20*/  UIADD3.X UR6, UR9, UR7, URZ, UP1, !UPT ;  /* 0x0000000709067290 */ /* 0x000fe20008ffe43f */
[----:B------:R-:W-:Y:S02]  /*bd30*/  F2FP.BF16.F32.PACK_AB R87, R165, R87 ;  /* 0x00000057a557723e */ /* 0x000fe400000010ff */
[----:B------:R-:W-:Y:S02]  /*bd40*/  F2FP.BF16.F32.PACK_AB R96, R97, R96 ;  /* 0x000000606160723e */ /* 0x000fe400000010ff */
[----:B------:R-:W-:Y:S01]  /*bd50*/  LOP3.LUT R102, R29, R4, RZ, 0x3c, !PT ;  /* 0x000000041d667212 */ /* 0x000fe200078e3cff */
[----:B------:R-:W-:Y:S01]  /*bd60*/  STSM.16.M88.4 [R62], R84 ;  /* 0x000000543e007844 */ /* 0x000fe20000000200 */
[----:B------:R-:W-:Y:S02]  /*bd70*/  MOV R70, R70 ;  /* 0x0000004600467202 */ /* 0x000fe40000000f00 */
[----:B------:R-:W-:-:S02]  /*bd80*/  MOV R6, R106 ;  /* 0x0000006a00067202 */ /* 0x000fc40000000f00 */
[----:B------:R-:W-:Y:S02]  /*bd90*/  F2FP.BF16.F32.PACK_AB R97, R167, R166 ;  /* 0x000000a6a761723e */ /* 0x000fe400000010ff */
[----:B------:R-:W-:Y:S02]  /*bda0*/  F2FP.BF16.F32.PACK_AB R98, R101, R100 ;  /* 0x000000646562723e */ /* 0x000fe400000010ff */
[----:B------:R-:W-:Y:S02]  /*bdb0*/  F2FP.BF16.F32.PACK_AB R99, R169, R168 ;  /* 0x000000a8a963723e */ /* 0x000fe400000010ff */
[----:B------:R-:W-:Y:S02]  /*bdc0*/  F2FP.BF16.F32.PACK_AB R104, R105, R104 ;  /* 0x000000686968723e */ /* 0x000fe400000010ff */
[----:B------:R-:W-:Y:S01]  /*bdd0*/  F2FP.BF16.F32.PACK_AB R112, R113, R112 ;  /* 0x000000707170723e */ /* 0x000fe200000010ff */
[----:B------:R-:W-:Y:S01]  /*bde0*/  STSM.16.M88.4 [R70], R96 ;  /* 0x0000006046007844 */ /* 0x000fe20000000200 */
        /* <DEDUP_REMOVED lines=17> */
[----:B------:R1:W-:Y:S01]  /*bf00*/  STSM.16.M88.4 [R12], R120 ;  /* 0x000000780c007844 */ /* 0x0003e20000000200 */
[----:B------:R-:W-:Y:S02]  /*bf10*/  MOV R102, R102 ;  /* 0x0000006600667202 */ /* 0x000fe40000000f00 */
[----:B------:R-:W-:Y:S02]  /*bf20*/  F2FP.BF16.F32.PACK_AB R130, R133, R132 ;  /* 0x000000848582723e */ /* 0x000fe400000010ff */
[----:B------:R-:W-:Y:S02]  /*bf30*/  F2FP.BF16.F32.PACK_AB R131, R135, R134 ;  /* 0x000000868783723e */ /* 0x000fe400000010ff */
[----:B------:R-:W-:-:S02]  /*bf40*/  F2FP.BF16.F32.PACK_AB R137, R139, R138 ;  /* 0x0000008a8b89723e */ /* 0x000fc400000010ff */
[----:B------:R-:W-:Y:S01]  /*bf50*/  F2FP.BF16.F32.PACK_AB R144, R145, R144 ;  /* 0x000000909190723e */ /* 0x000fe200000010ff */
[----:B------:R2:W-:Y:S01]  /*bf60*/  STSM.16.M88.4 [R102], R128 ;  /* 0x0000008066007844 */ /* 0x0005e20000000200 */
[----:B------:R-:W-:Y:S02]  /*bf70*/  F2FP.BF16.F32.PACK_AB R138, R141, R140 ;  /* 0x0000008c8d8a723e */ /* 0x000fe400000010ff */
[----:B------:R-:W-:Y:S02]  /*bf80*/  F2FP.BF16.F32.PACK_AB R139, R143, R142 ;  /* 0x0000008e8f8b723e */ /* 0x000fe400000010ff */
[----:B------:R-:W-:Y:S02]  /*bf90*/  F2FP.BF16.F32.PACK_AB R145, R147, R146 ;  /* 0x000000929391723e */ /* 0x000fe400000010ff */
[----:B------:R-:W-:Y:S01]  /*bfa0*/  MOV R4, R10 ;  /* 0x0000000a00047202 */ /* 0x000fe20000000f00 */
[----:B------:R2:W-:Y:S01]  /*bfb0*/  STSM.16.M88.4 [R6], R136 ;  /* 0x0000008806007844 */ /* 0x0005e20000000200 */
[----:B------:R-:W-:Y:S01]  /*bfc0*/  F2FP.BF16.F32.PACK_AB R146, R149, R148 ;  /* 0x000000949592723e */ /* 0x000fe200000010ff */
[----:B------:R-:W-:Y:S01]  /*bfd0*/  IMAD.U32 R10, RZ, RZ, UR4 ;  /* 0x00000004ff0a7e24 */ /* 0x000fe2000f8e00ff */
[----:B------:R-:W-:Y:S01]  /*bfe0*/  F2FP.BF16.F32.PACK_AB R147, R151, R150 ;  /* 0x000000969793723e */ /* 0x000fe200000010ff */
[----:B------:R-:W-:Y:S01]  /*bff0*/  IMAD.U32 R11, RZ, RZ, UR6 ;  /* 0x00000006ff0b7e24 */ /* 0x000fe2000f8e00ff */
[----:B------:R-:W-:Y:S01]  /*c000*/  PLOP3.LUT P1, PT, PT, PT, UP0, 0x80, 0x0 ;  /* 0x000000000000781c */ /* 0x000fe20003f2f008 */
[----:B------:R-:W-:-:S02]  /*c010*/  ULDC.64 UR6, c[0x0][0xbe0] ;  /* 0x0002f80000067ab9 */ /* 0x000fc40000000a00 */
[----:B------:R2:W-:Y:S01]  /*c020*/  STSM.16.M88.4 [R4], R144 ;  /* 0x0000009004007844 */ /* 0x0005e20000000200 */
[----:B------:R-:W-:Y:S09]  /*c030*/  BAR.SYNC.DEFER_BLOCKING 0x1, 0x100 ;  /* 0x0044000000007b1d */ /* 0x000ff20000010000 */
[----:B------:R-:W3:Y:S01]  /*c040*/  @P1 LDG.E R3, desc[UR10][R10.64] ;  /* 0x0000000a0a031981 */ /* 0x000ee2000c1e1900 */
[----:B------:R-:W-:Y:S01]  /*c050*/  UISETP.NE.U32.AND UP1, UPT, UR6, URZ, UPT ;  /* 0x0000003f0600728c */ /* 0x000fe2000bf25070 */
[----:B0-----:R-:W0:Y:S01]  /*c060*/  LDC R81, c[0x0][0xa88] ;  /* 0x0002a200ff517b82 */ /* 0x001e220000000800 */
[----:B------:R-:W-:Y:S01]  /*c070*/  LEA R13, R22, R18, 0x6 ;  /* 0x00000012160d7211 */ /* 0x000fe200078e30ff */
[----:B------:R-:W-:Y:S01]  /*c080*/  UMOV UR4, URZ ;  /* 0x0000003f00047c82 */ /* 0x000fe20008000000 */
[----:B------:R-:W-:-:S03]  /*c090*/  UISETP.NE.AND.EX UP1, UPT, UR7, URZ, UPT, UP1 ;  /* 0x0000003f0700728c */ /* 0x000fc6000bf25310 */
[----:B------:R-:W-:-:S03]  /*c0a0*/  IMAD.WIDE R8, R13, 0x2, R8 ;  /* 0x000000020d087825 */ /* 0x000fc600078e0208 */
[----:B------:R-:W-:Y:S02]  /*c0b0*/  PLOP3.LUT P2, PT, PT, PT, UP1, 0x80, 0x0 ;  /* 0x000000000000781c */ /* 0x000fe40003f4f018 */
[----:B------:R-:W-:-:S03]  /*c0c0*/  IADD3 R25, P0, R8, 0x1000, RZ ;  /* 0x0000100008197810 */ /* 0x000fc60007f1e0ff */
[----:B------:R-:W-:-:S04]  /*c0d0*/  @UP1 UIADD3 UR6, UP2, UR8, UR6, URZ ;  /* 0x0000000608061290 */ /* 0x000fc8000ff5e03f */
[----:B------:R-:W-:Y:S02]  /*c0e0*/  @UP1 UIADD3.X UR7, UR9, UR7, URZ, UP2, !UPT ;  /* 0x0000000709071290 */ /* 0x000fe400097fe43f */
[----:B-1----:R-:W-:-:S04]  /*c0f0*/  IMAD.U32 R12, RZ, RZ, UR6 ;  /* 0x00000006ff0c7e24 */ /* 0x002fc8000f8e00ff */
[----:B------:R-:W-:-:S05]  /*c100*/  IMAD.U32 R13, RZ, RZ, UR7 ;  /* 0x00000007ff0d7e24 */ /* 0x000fca000f8e00ff */
[----:B0-----:R2:W5:Y:S01]  /*c110*/  @P2 LDG.E R81, desc[UR10][R12.64] ;  /* 0x0000000a0c512981 */ /* 0x001562000c1e1900 */
[----:B---3--:R-:W-:Y:S01]  /*c120*/  @P1 R2UR UR4, R3 ;  /* 0x00000000030412ca */ /* 0x008fe200000e0000 */
[----:B--2---:R-:W-:-:S14]  /*c130*/  @P2 BRA `(.L_x_284) ;  /* 0x0000000000142947 */ /* 0x004fdc0003800000 */
[----:B------:R-:W-:Y:S05]  /*c140*/  @!P1 BRA `(.L_x_284) ;  /* 0x0000000000109947 */ /* 0x000fea0003800000 */
[----:B------:R-:W-:Y:S02]  /*c150*/  ULDC.64 UR6, c[0x0][0x208] ;  /* 0x0000820000067ab9 */ /* 0x000fe40000000a00 */
[----:B------:R-:W2:Y:S04]  /*c160*/  LDG.E R4, desc[UR6][R10.64] ;  /* 0x000000060a047981 */ /* 0x000ea8000c1e1900 */
[----:B-----5:R-:W2:Y:S02]  /*c170*/  LDG.E R81, desc[UR6][R10.64+0x4] ;  /* 0x000004060a517981 */ /* 0x020ea4000c1e1900 */
[----:B--2---:R-:W-:-:S07]  /*c180*/  IMAD.IADD R81, R81, 0x1, -R4 ;  /* 0x0000000151517824 */ /* 0x004fce00078e0a04 */
.L_x_284:
[----:B------:R-:W-:Y:S01]  /*c190*/  R2UR UR16, R213 ;  /* 0x00000000d51072ca */ /* 0x000fe200000e0000 */
[----:B------:R-:W-:Y:S01]  /*c1a0*/  ULDC.64 UR12, c[0x0][0xb70] ;  /* 0x0002dc00000c7ab9 */ /* 0x000fe20000000a00 */
[----:B------:R-:W-:Y:S01]  /*c1b0*/  R2UR UR15, R215 ;  /* 0x00000000d70f72ca */ /* 0x000fe200000e0000 */
[----:B------:R-:W-:Y:S01]  /*c1c0*/  USHF.R.S32.HI UR9, URZ, 0x1f, UR4 ;  /* 0x0000001f3f097899 */ /* 0x000fe20008011404 */
[----:B------:R-:W-:Y:S01]  /*c1d0*/  R2UR UR14, R214 ;  /* 0x00000000d60e72ca */ /* 0x000fe200000e0000 */
[----:B------:R-:W-:Y:S01]  /*c1e0*/  UMOV UR8, UR4 ;  /* 0x0000000400087c82 */ /* 0x000fe20008000000 */
[----:B------:R-:W-:Y:S01]  /*c1f0*/  IMAD R6, R212, 0x80, R220 ;  /* 0x00000080d4067824 */ /* 0x000fe200078e02dc */
[----:B------:R-:W-:Y:S01]  /*c200*/  LOP3.LUT R24, R25, 0x380, RZ, 0xc0, !PT ;  /* 0x0000038019187812 */ /* 0x000fe200078ec0ff */
[----:B------:R-:W-:Y:S01]  /*c210*/  ULDC.64 UR18, c[0x0][0x208] ;  /* 0x0000820000127ab9 */ /* 0x000fe20000000a00 */
[C---:B------:R-:W-:Y:S02]  /*c220*/  IADD3 R11, P1, R8.reuse, 0x2000, RZ ;  /* 0x00002000080b7810 */ /* 0x040fe40007f3e0ff */
[----:B------:R-:W-:-:S02]  /*c230*/  IADD3 R13, P2, R8, 0x3000, RZ ;  /* 0x00003000080d7810 */ /* 0x000fc40007f5e0ff */
[----:B------:R-:W-:Y:S01]  /*c240*/  USHF.R.S32.HI UR11, URZ, 0x1f, UR16 ;  /* 0x0000001f3f0b7899 */ /* 0x000fe20008011410 */
[----:B------:R-:W-:Y:S01]  /*c250*/  SHF.R.U64 R24, R24, 0x3, RZ ;  /* 0x0000000318187819 */ /* 0x000fe200000012ff */
[----:B------:R-:W-:Y:S01]  /*c260*/  USEL UR15, UR15, URZ, !UP0 ;  /* 0x0000003f0f0f7287 */ /* 0x000fe2000c000000 */
[----:B------:R-:W-:Y:S01]  /*c270*/  LOP3.LUT R10, R11, 0x380, RZ, 0xc0, !PT ;  /* 0x000003800b0a7812 */ /* 0x000fe200078ec0ff */
[----:B------:R-:W-:Y:S01]  /*c280*/  UIMAD UR10, UR11, UR12, URZ ;  /* 0x0000000c0b0a72a4 */ /* 0x000fe2000f8e023f */
[----:B------:R-:W-:Y:S01]  /*c290*/  SHF.R.S32.HI R3, RZ, 0x1f, R6 ;  /* 0x0000001fff037819 */ /* 0x000fe20000011406 */
[----:B------:R-:W-:Y:S01]  /*c2a0*/  UIMAD.WIDE.U32 UR6, UR16, UR12, UR8 ;  /* 0x0000000c100672a5 */ /* 0x000fe2000f8e0008 */
[----:B------:R-:W-:Y:S01]  /*c2b0*/  LOP3.LUT R12, R13, 0x380, RZ, 0xc0, !PT ;  /* 0x000003800d0c7812 */ /* 0x000fe200078ec0ff */
[----:B------:R-:W-:Y:S01]  /*c2c0*/  UIMAD UR10, UR16, UR13, UR10 ;  /* 0x0000000d100a72a4 */ /* 0x000fe2000f8e020a */
[----:B------:R-:W-:Y:S01]  /*c2d0*/  LOP3.LUT R24, R24, R25, RZ, 0x3c, !PT ;  /* 0x0000001918187212 */ /* 0x000fe200078e3cff */
[----:B------:R-:W-:Y:S01]  /*c2e0*/  USEL UR14, UR14, URZ, !UP0 ;  /* 0x0000003f0e0e7287 */ /* 0x000fe2000c000000 */
[----:B------:R-:W-:Y:S01]  /*c2f0*/  SHF.R.U64 R10, R10, 0x3, RZ ;  /* 0x000000030a0a7819 */ /* 0x000fe200000012ff */
[----:B------:R-:W-:Y:S01]  /*c300*/  ULDC.64 UR12, c[0x0][0xb78] ;  /* 0x0002de00000c7ab9 */ /* 0x000fe20000000a00 */
[----:B------:R-:W-:Y:S01]  /*c310*/  UIADD3 UR7, UR7, UR10, URZ ;  /* 0x0000000a07077290 */ /* 0x000fe2000fffe03f */
[----:B------:R-:W-:Y:S01]  /*c320*/  SHF.R.U64 R12, R12, 0x3, RZ ;  /* 0x000000030c0c7819 */ /* 0x000fe200000012ff */
[----:B------:R-:W-:Y:S01]  /*c330*/  UIMAD UR8, UR15, UR12, URZ ;  /* 0x0000000c0f0872a4 */ /* 0x000fe2000f8e023f */
[----:B------:R-:W-:Y:S01]  /*c340*/  IMAD.X R25, RZ, RZ, R9, P0 ;  /* 0x000000ffff197224 */ /* 0x000fe200000e0609 */
[----:B------:R-:W-:Y:S01]  /*c350*/  UIMAD.WIDE.U32 UR6, UR14, UR12, UR6 ;  /* 0x0000000c0e0672a5 */ /* 0x000fe2000f8e0006 */
[----:B------:R-:W-:Y:S01]  /*c360*/  IADD3 R73, P0, R8, 0x8000, RZ ;  /* 0x0000800008497810 */ /* 0x000fe20007f1e0ff */
[----:B------:R-:W-:Y:S01]  /*c370*/  UIMAD UR8, UR14, UR13, UR8 ;  /* 0x0000000d0e0872a4 */ /* 0x000fe2000f8e0208 */
[----:B------:R-:W-:-:S02]  /*c380*/  LOP3.LUT R10, R10, R11, RZ, 0x3c, !PT ;  /* 0x0000000b0a0a7212 */ /* 0x000fc400078e3cff */
[----:B------:R-:W-:Y:S01]  /*c390*/  LOP3.LUT R12, R12, R13, RZ, 0x3c, !PT ;  /* 0x0000000d0c0c7212 */ /* 0x000fe200078e3cff */
[----:B------:R-:W-:Y:S01]  /*c3a0*/  IMAD.X R13, RZ, RZ, R9, P2 ;  /* 0x000000ffff0d7224 */ /* 0x000fe200010e0609 */
[----:B------:R-:W-:Y:S01]  /*c3b0*/  IADD3 R4, P3, R6, UR6, RZ ;  /* 0x0000000606047c10 */ /* 0x000fe2000ff7e0ff */
[----:B------:R-:W-:Y:S01]  /*c3c0*/  IMAD.U32 R14, RZ, RZ, UR8 ;  /* 0x00000008ff0e7e24 */ /* 0x000fe2000f8e00ff */
[----:B------:R-:W-:Y:S01]  /*c3d0*/  IADD3.X R11, RZ, R9, RZ, P1, !PT ;  /* 0x00000009ff0b7210 */ /* 0x000fe20000ffe4ff */
[----:B------:R-:W-:Y:S01]  /*c3e0*/  ULDC.64 UR12, c[0x0][0xaa0] ;  /* 0x0002a800000c7ab9 */ /* 0x000fe20000000a00 */
[----:B------:R-:W-:Y:S02]  /*c3f0*/  IADD3 R65, P1, R8, 0x9000, RZ ;  /* 0x0000900008417810 */ /* 0x000fe40007f3e0ff */
[----:B------:R-:W-:Y:S01]  /*c400*/  IADD3.X R3, R3, UR7, R14, P3, !PT ;  /* 0x0000000703037c10 */ /* 0x000fe20009ffe40e */
[----:B------:R-:W-:Y:S01]  /*c410*/  ULDC.64 UR6, c[0x0][0xb40] ;  /* 0x0002d00000067ab9 */ /* 0x000fe20000000a00 */
[----:B------:R-:W-:-:S02]  /*c420*/  LOP3.LUT R72, R73, 0x380, RZ, 0xc0, !PT ;  /* 0x0000038049487812 */ /* 0x000fc400078ec0ff */
[----:B------:R-:W-:Y:S02]  /*c430*/  LEA R20, P3, R4, UR6, 0x2 ;  /* 0x0000000604147c11 */ /* 0x000fe4000f8610ff */
[----:B------:R-:W-:Y:S02]  /*c440*/  IADD3 R53, P2, R8, 0xa000, RZ ;  /* 0x0000a00008357810 */ /* 0x000fe40007f5e0ff */
[----:B------:R-:W-:Y:S01]  /*c450*/  LEA.HI.X R21, R4, UR7, R3, 0x2, P3 ;  /* 0x0000000704157c11 */ /* 0x000fe200098f1403 */
[----:B------:R-:W-:Y:S01]  /*c460*/  VIADD R4, R6, 0x8 ;  /* 0x0000000806047836 */ /* 0x000fe20000000000 */
[C---:B------:R-:W-:Y:S02]  /*c470*/  IADD3 R49, P6, R8.reuse, 0x4000, RZ ;  /* 0x0000400008317810 */ /* 0x040fe40007fde0ff */
[C---:B------:R-:W-:Y:S02]  /*c480*/  IADD3 R41, P5, R8.reuse, 0x5000, RZ ;  /* 0x0000500008297810 */ /* 0x040fe40007fbe0ff */
[----:B------:R-:W-:-:S02]  /*c490*/  IADD3 R37, P4, R8, 0x6000, RZ ;  /* 0x0000600008257810 */ /* 0x000fc40007f9e0ff */
[----:B------:R-:W-:Y:S02]  /*c4a0*/  IADD3 R29, P3, R8, 0x7000, RZ ;  /* 0x00007000081d7810 */ /* 0x000fe40007f7e0ff */
[----:B------:R-:W-:Y:S02]  /*c4b0*/  LOP3.LUT R64, R65, 0x380, RZ, 0xc0, !PT ;  /* 0x0000038041407812 */ /* 0x000fe400078ec0ff */
[----:B------:R-:W-:Y:S02]  /*c4c0*/  SHF.R.U64 R72, R72, 0x3, RZ ;  /* 0x0000000348487819 */ /* 0x000fe400000012ff */
[----:B------:R-:W-:Y:S02]  /*c4d0*/  LOP3.LUT R52, R53, 0x380, RZ, 0xc0, !PT ;  /* 0x0000038035347812 */ /* 0x000fe400078ec0ff */
[----:B------:R-:W-:Y:S02]  /*c4e0*/  LOP3.LUT R48, R49, 0x380, RZ, 0xc0, !PT ;  /* 0x0000038031307812 */ /* 0x000fe400078ec0ff */
[----:B------:R-:W-:-:S02]  /*c4f0*/  LOP3.LUT R40, R41, 0x380, RZ, 0xc0, !PT ;  /* 0x0000038029287812 */ /* 0x000fc400078ec0ff */
[----:B------:R-:W-:Y:S02]  /*c500*/  LOP3.LUT R36, R37, 0x380, RZ, 0xc0, !PT ;  /* 0x0000038025247812 */ /* 0x000fe400078ec0ff */
[----:B------:R-:W-:Y:S02]  /*c510*/  LOP3.LUT R28, R29, 0x380, RZ, 0xc0, !PT ;  /* 0x000003801d1c7812 */ /* 0x000fe400078ec0ff */
[----:B------:R-:W-:Y:S02]  /*c520*/  SHF.R.U64 R64, R64, 0x3, RZ ;  /* 0x0000000340407819 */ /* 0x000fe400000012ff */
[----:B------:R-:W-:Y:S01]  /*c530*/  LOP3.LUT R72, R72, R73, RZ, 0x3c, !PT ;  /* 0x0000004948487212 */ /* 0x000fe200078e3cff */
[----:B------:R-:W-:Y:S01]  /*c540*/  IMAD.X R73, RZ, RZ, R9, P0 ;  /* 0x000000ffff497224 */ /* 0x000fe200000e0609 */
[----:B------:R-:W-:Y:S02]  /*c550*/  SHF.R.U64 R52, R52, 0x3, RZ ;  /* 0x0000000334347819 */ /* 0x000fe400000012ff */
[----:B------:R-:W-:-:S02]  /*c560*/  SHF.R.U64 R48, R48, 0x3, RZ ;  /* 0x0000000330307819 */ /* 0x000fc400000012ff */
[----:B------:R-:W-:Y:S02]  /*c570*/  SHF.R.U64 R40, R40, 0x3, RZ ;  /* 0x0000000328287819 */ /* 0x000fe400000012ff */
[----:B------:R-:W-:Y:S02]  /*c580*/  SHF.R.U64 R36, R36, 0x3, RZ ;  /* 0x0000000324247819 */ /* 0x000fe400000012ff */
[----:B------:R-:W-:Y:S02]  /*c590*/  SHF.R.U64 R28, R28, 0x3, RZ ;  /* 0x000000031c1c7819 */ /* 0x000fe400000012ff */
[----:B------:R-:W-:Y:S02]  /*c5a0*/  LOP3.LUT P0, RZ, R217, 0x3, RZ, 0xc0, !PT ;  /* 0x00000003d9ff7812 */ /* 0x000fe4000780c0ff */
[----:B------:R-:W-:Y:S02]  /*c5b0*/  LOP3.LUT R64, R64, R65, RZ, 0x3c, !PT ;  /* 0x0000004140407212 */ /* 0x000fe400078e3cff */
[----:B------:R-:W-:Y:S01]  /*c5c0*/  LOP3.LUT R52, R52, R53, RZ, 0x3c, !PT ;  /* 0x0000003534347212 */ /* 0x000fe200078e3cff */
[----:B------:R-:W-:Y:S01]  /*c5d0*/  IMAD.X R53, RZ, RZ, R9, P2 ;  /* 0x000000ffff357224 */ /* 0x000fe200010e0609 */
[----:B------:R-:W-:-:S02]  /*c5e0*/  IADD3.X R65, RZ, R9, RZ, P1, !PT ;  /* 0x00000009ff417210 */ /* 0x000fc40000ffe4ff */
[----:B------:R-:W-:Y:S01]  /*c5f0*/  LOP3.LUT R48, R48, R49, RZ, 0x3c, !PT ;  /* 0x0000003130307212 */ /* 0x000fe200078e3cff */
[--C-:B------:R-:W-:Y:S01]  /*c600*/  IMAD.X R49, RZ, RZ, R9.reuse, P6 ;  /* 0x000000ffff317224 */ /* 0x100fe200030e0609 */
[----:B------:R-:W-:Y:S01]  /*c610*/  LOP3.LUT R40, R40, R41, RZ, 0x3c, !PT ;  /* 0x0000002928287212 */ /* 0x000fe200078e3cff */
[--C-:B------:R-:W-:Y:S01]  /*c620*/  IMAD.X R41, RZ, RZ, R9.reuse, P5 ;  /* 0x000000ffff297224 */ /* 0x100fe200028e0609 */
[----:B------:R-:W-:Y:S01]  /*c630*/  LOP3.LUT R36, R36, R37, RZ, 0x3c, !PT ;  /* 0x0000002524247212 */ /* 0x000fe200078e3cff */
[--C-:B------:R-:W-:Y:S01]  /*c640*/  IMAD.X R37, RZ, RZ, R9.reuse, P4 ;  /* 0x000000ffff257224 */ /* 0x100fe200020e0609 */
[----:B------:R-:W-:Y:S01]  /*c650*/  LOP3.LUT R28, R28, R29, RZ, 0x3c, !PT ;  /* 0x0000001d1c1c7212 */ /* 0x000fe200078e3cff */
[----:B------:R-:W-:Y:S01]  /*c660*/  IMAD.X R29, RZ, RZ, R9, P3 ;  /* 0x000000ffff1d7224 */ /* 0x000fe200018e0609 */
[----:B-----5:R-:W-:Y:S02]  /*c670*/  ISETP.GE.OR P1, PT, R6, R81, P0 ;  /* 0x000000510600720c */ /* 0x020fe40000726670 */
[----:B------:R-:W-:-:S02]  /*c680*/  IADD3 R6, P2, R8, 0xf000, RZ ;  /* 0x0000f00008067810 */ /* 0x000fc40007f5e0ff */
[C---:B------:R-:W-:Y:S02]  /*c690*/  IADD3 R45, P6, R8.reuse, 0xb000, RZ ;  /* 0x0000b000082d7810 */ /* 0x040fe40007fde0ff */
[C---:B------:R-:W-:Y:S02]  /*c6a0*/  IADD3 R77, P5, R8.reuse, 0xc000, RZ ;  /* 0x0000c000084d7810 */ /* 0x040fe40007fbe0ff */
[C---:B------:R-:W-:Y:S02]  /*c6b0*/  IADD3 R69, P4, R8.reuse, 0xd000, RZ ;  /* 0x0000d00008457810 */ /* 0x040fe40007f9e0ff */
[----:B------:R-:W-:Y:S02]  /*c6c0*/  IADD3 R61, P3, R8, 0xe000, RZ ;  /* 0x0000e000083d7810 */ /* 0x000fe40007f7e0ff */
[----:B------:R-:W-:Y:S02]  /*c6d0*/  LOP3.LUT R3, R6, 0x380, RZ, 0xc0, !PT ;  /* 0x0000038006037812 */ /* 0x000fe400078ec0ff */
[----:B------:R-:W-:Y:S01]  /*c6e0*/  LOP3.LUT R33, R8, 0x380, RZ, 0xc0, !PT ;  /* 0x0000038008217812 */ /* 0x000fe200078ec0ff */
[----:B------:R-:W-:Y:S01]  /*c6f0*/  UIMAD UR6, UR9, UR12, URZ ;  /* 0x0000000c090672a4 */ /* 0x000fe2000f8e023f */
[----:B------:R-:W-:Y:S01]  /*c700*/  LOP3.LUT R44, R45, 0x380, RZ, 0xc0, !PT ;  /* 0x000003802d2c7812 */ /* 0x000fe200078ec0ff */
[----:B------:R0:W-:Y:S01]  /*c710*/  @!P1 STG.E desc[UR18][R20.64], R2 ;  /* 0x0000000214009986 */ /* 0x0001e2000c101912 */
[----:B------:R-:W-:-:S02]  /*c720*/  LOP3.LUT R76, R77, 0x380, RZ, 0xc0, !PT ;  /* 0x000003804d4c7812 */ /* 0x000fc400078ec0ff */
[----:B------:R-:W-:Y:S02]  /*c730*/  LOP3.LUT R68, R69, 0x380, RZ, 0xc0, !PT ;  /* 0x0000038045447812 */ /* 0x000fe400078ec0ff */
[----:B------:R-:W-:Y:S02]  /*c740*/  LOP3.LUT R60, R61, 0x380, RZ, 0xc0, !PT ;  /* 0x000003803d3c7812 */ /* 0x000fe400078ec0ff */
[----:B------:R-:W-:Y:S02]  /*c750*/  ISETP.GE.OR P0, PT, R4, R81, P0 ;  /* 0x000000510400720c */ /* 0x000fe40000706670 */
[----:B------:R-:W-:Y:S02]  /*c760*/  SHF.R.U64 R3, R3, 0x3, RZ ;  /* 0x0000000303037819 */ /* 0x000fe400000012ff */
[----:B------:R-:W-:Y:S02]  /*c770*/  SHF.R.U64 R44, R44, 0x3, RZ ;  /* 0x000000032c2c7819 */ /* 0x000fe400000012ff */
[----:B------:R-:W-:-:S02]  /*c780*/  SHF.R.U64 R76, R76, 0x3, RZ ;  /* 0x000000034c4c7819 */ /* 0x000fc400000012ff */
[----:B------:R-:W-:Y:S02]  /*c790*/  SHF.R.U64 R68, R68, 0x3, RZ ;  /* 0x0000000344447819 */ /* 0x000fe400000012ff */
[----:B------:R-:W-:Y:S02]  /*c7a0*/  SHF.R.U64 R60, R60, 0x3, RZ ;  /* 0x000000033c3c7819 */ /* 0x000fe400000012ff */
[----:B------:R-:W-:Y:S02]  /*c7b0*/  SHF.R.U64 R33, R33, 0x3, RZ ;  /* 0x0000000321217819 */ /* 0x000fe400000012ff */
[--C-:B------:R-:W-:Y:S01]  /*c7c0*/  SHF.R.S32.HI R19, RZ, 0x1f, R18.reuse ;  /* 0x0000001fff137819 */ /* 0x100fe20000011412 */
[----:B------:R-:W-:Y:S01]  /*c7d0*/  UIMAD UR6, UR4, UR13, UR6 ;  /* 0x0000000d040672a4 */ /* 0x000fe2000f8e0206 */
[----:B------:R-:W-:Y:S01]  /*c7e0*/  LOP3.LUT R56, R3, R6, RZ, 0x3c, !PT ;  /* 0x0000000603387212 */ /* 0x000fe200078e3cff */
[----:B------:R-:W-:Y:S01]  /*c7f0*/  IMAD.U32 R3, RZ, RZ, UR12 ;  /* 0x0000000cff037e24 */ /* 0x000fe2000f8e00ff */
[----:B------:R-:W-:Y:S01]  /*c800*/  LOP3.LUT R44, R44, R45, RZ, 0x3c, !PT ;  /* 0x0000002d2c2c7212 */ /* 0x000fe200078e3cff */
[--C-:B------:R-:W-:Y:S01]  /*c810*/  IMAD.X R45, RZ, RZ, R9.reuse, P6 ;  /* 0x000000ffff2d7224 */ /* 0x100fe200030e0609 */
[----:B------:R-:W-:Y:S01]  /*c820*/  LOP3.LUT R76, R76, R77, RZ, 0x3c, !PT ;  /* 0x0000004d4c4c7212 */ /* 0x000fe200078e3cff */
[--C-:B------:R-:W-:Y:S01]  /*c830*/  IMAD.X R77, RZ, RZ, R9.reuse, P5 ;  /* 0x000000ffff4d7224 */ /* 0x100fe200028e0609 */
[----:B------:R-:W-:Y:S01]  /*c840*/  LOP3.LUT R68, R68, R69, RZ, 0x3c, !PT ;  /* 0x0000004544447212 */ /* 0x000fe200078e3cff */
[--C-:B------:R-:W-:Y:S01]  /*c850*/  IMAD.X R69, RZ, RZ, R9.reuse, P4 ;  /* 0x000000ffff457224 */ /* 0x100fe200020e0609 */
[----:B------:R-:W-:Y:S01]  /*c860*/  LOP3.LUT R60, R60, R61, RZ, 0x3c, !PT ;  /* 0x0000003d3c3c7212 */ /* 0x000fe200078e3cff */
[--C-:B------:R-:W-:Y:S01]  /*c870*/  IMAD.X R61, RZ, RZ, R9.reuse, P3 ;  /* 0x000000ffff3d7224 */ /* 0x100fe200018e0609 */
[----:B------:R-:W-:Y:S01]  /*c880*/  LOP3.LUT R32, R33, R8, RZ, 0x3c, !PT ;  /* 0x0000000821207212 */ /* 0x000fe200078e3cff */
[----:B------:R-:W-:Y:S01]  /*c890*/  IMAD.MOV.U32 R33, RZ, RZ, R9 ;  /* 0x000000ffff217224 */ /* 0x000fe200078e0009 */
[----:B------:R-:W-:Y:S01]  /*c8a0*/  IADD3.X R57, RZ, R9, RZ, P2, !PT ;  /* 0x00000009ff397210 */ /* 0x000fe200017fe4ff */
[----:B0-----:R-:W-:Y:S01]  /*c8b0*/  IMAD.WIDE.U32 R2, R3, UR4, R18 ;  /* 0x0000000403027c25 */ /* 0x001fe2000f8e0012 */
[----:B------:R0:W-:Y:S03]  /*c8c0*/  @!P0 STG.E desc[UR18][R20.64+0x20], R0 ;  /* 0x0000200014008986 */ /* 0x0001e6000c101912 */
[----:B------:R-:W-:Y:S01]  /*c8d0*/  VIADD R3, R3, UR6 ;  /* 0x0000000603037c36 */ /* 0x000fe20008000000 */
[----:B------:R-:W5:Y:S01]  /*c8e0*/  LD.E.128 R32, desc[UR18][R32.64] ;  /* 0x0000001220207980 */ /* 0x000f62000c101d00 */
[----:B------:R-:W-:-:S03]  /*c8f0*/  ULDC.64 UR6, c[0x0][0xae0] ;  /* 0x0002b80000067ab9 */ /* 0x000fc60000000a00 */
[----:B------:R-:W5:Y:S04]  /*c900*/  LD.E.128 R24, desc[UR18][R24.64] ;  /* 0x0000001218187980 */ /* 0x000f68000c101d00 */
        /* <DEDUP_REMOVED lines=13> */
[----:B------:R-:W5:Y:S01]  /*c9e0*/  LD.E.128 R56, desc[UR18][R56.64] ;  /* 0x0000001238387980 */ /* 0x000f62000c101d00 */
[----:B------:R-:W-:Y:S01]  /*c9f0*/  UIMAD UR4, UR11, UR6, URZ ;  /* 0x000000060b0472a4 */ /* 0x000fe2000f8e023f */
[----:B------:R-:W-:Y:S01]  /*ca00*/  IMAD R81, R212, -0x80, R81 ;  /* 0xffffff80d4517824 */ /* 0x000fe200078e0251 */
[C---:B------:R-:W-:Y:S01]  /*ca10*/  IADD3 R4, R22.reuse, 0x60, RZ ;  /* 0x0000006016047810 */ /* 0x040fe20007ffe0ff */
[----:B------:R-:W-:Y:S01]  /*ca20*/  @!PT LDS RZ, [RZ] ;  /* 0x00000000fffff984 */ /* 0x000fe20000000800 */
[----:B------:R-:W-:Y:S01]  /*ca30*/  @!PT LDS RZ, [RZ] ;  /* 0x00000000fffff984 */ /* 0x000fe20000000800 */
[----:B------:R-:W-:Y:S01]  /*ca40*/  @!PT LDS RZ, [RZ] ;  /* 0x00000000fffff984 */ /* 0x000fe20000000800 */
[----:B------:R-:W-:Y:S01]  /*ca50*/  @!PT LDS RZ, [RZ] ;  /* 0x00000000fffff984 */ /* 0x000fe20000000800 */
[----:B------:R1:W-:Y:S06]  /*ca60*/  MEMBAR.ALL.CTA ;  /* 0x0000000000007992 */ /* 0x0003ec0000008000 */
[----:B-1----:R-:W1:Y:S01]  /*ca70*/  FENCE.VIEW.ASYNC.S ;  /* 0x00000000000073c6 */ /* 0x002e620000000000 */
[C---:B0-----:R-:W-:Y:S01]  /*ca80*/  VIADD R0, R22.reuse, 0x20 ;  /* 0x0000002016007836 */ /* 0x041fe20000000000 */
[----:B------:R-:W-:Y:S01]  /*ca90*/  UIMAD UR4, UR16, UR7, UR4 ;  /* 0x00000007100472a4 */ /* 0x000fe2000f8e0204 */
[----:B------:R-:W-:Y:S01]  /*caa0*/  IMAD.U32 R19, RZ, RZ, UR6 ;  /* 0x00000006ff137e24 */ /* 0x000fe2000f8e00ff */
[-C--:B------:R-:W-:Y:S01]  /*cab0*/  ISETP.GE.AND P3, PT, R22, R81.reuse, PT ;  /* 0x000000511600720c */ /* 0x080fe20003f66270 */
[----:B------:R-:W-:Y:S01]  /*cac0*/  ULDC.64 UR6, c[0x0][0xae8] ;  /* 0x0002ba0000067ab9 */ /* 0x000fe20000000a00 */
[-C--:B------:R-:W-:Y:S01]  /*cad0*/  ISETP.GE.AND P0, PT, R0, R81.reuse, PT ;  /* 0x000000510000720c */ /* 0x080fe20003f06270 */
[----:B------:R-:W-:Y:S01]  /*cae0*/  IMAD.WIDE.U32 R2, R19, UR16, R2 ;  /* 0x0000001013027c25 */ /* 0x000fe2000f8e0002 */
[----:B------:R-:W-:Y:S01]  /*caf0*/  ISETP.GE.AND P2, PT, R4, R81, PT ;  /* 0x000000510400720c */ /* 0x000fe20003f46270 */
[----:B------:R-:W-:Y:S01]  /*cb00*/  BSSY B1, `(.L_x_285) ;  /* 0x0000026000017945 */ /* 0x000fe20003800000 */
[----:B------:R-:W-:Y:S01]  /*cb10*/  SHF.R.S32.HI R23, RZ, 0x1f, R22 ;  /* 0x0000001fff177819 */ /* 0x000fe20000011416 */
[----:B------:R-:W-:-:S02]  /*cb20*/  VIADD R0, R22, 0x40 ;  /* 0x0000004016007836 */ /* 0x000fc40000000000 */
[----:B------:R-:W-:Y:S01]  /*cb30*/  VIADD R3, R3, UR4 ;  /* 0x0000000403037c36 */ /* 0x000fe20008000000 */
[----:B------:R-:W-:Y:S01]  /*cb40*/  UIMAD UR4, UR15, UR6, URZ ;  /* 0x000000060f0472a4 */ /* 0x000fe2000f8e023f */
[----:B------:R-:W-:Y:S01]  /*cb50*/  VIADD R152, R152, 0x38820 ;  /* 0x0003882098987836 */ /* 0x000fe20000000000 */
[----:B------:R-:W-:Y:S01]  /*cb60*/  ISETP.GE.AND P1, PT, R0, R81, PT ;  /* 0x000000510000720c */ /* 0x000fe20003f26270 */
[----:B------:R-:W-:Y:S01]  /*cb70*/  IMAD.U32 R81, RZ, RZ, UR6 ;  /* 0x00000006ff517e24 */ /* 0x000fe2000f8e00ff */
[----:B------:R-:W-:Y:S01]  /*cb80*/  UIMAD UR4, UR14, UR7, UR4 ;  /* 0x000000070e0472a4 */ /* 0x000fe2000f8e0204 */
[----:B------:R-:W-:Y:S01]  /*cb90*/  IMAD.WIDE R20, R212, 0x80, R22 ;  /* 0x00000080d4147825 */ /* 0x000fe200078e0216 */
[----:B------:R-:W-:-:S03]  /*cba0*/  PRMT R152, RZ, 0x654, R152 ;  /* 0x00000654ff987816 */ /* 0x000fc60000000098 */
[----:B------:R-:W-:Y:S01]  /*cbb0*/  IMAD.WIDE.U32 R80, R81, UR14, R2 ;  /* 0x0000000e51507c25 */ /* 0x000fe2000f8e0002 */
[----:B-1----:R0:W-:Y:S03]  /*cbc0*/  SYNCS.ARRIVE.TRANS64.RED.A1T0 RZ, [R152+URZ], RZ ;  /* 0x000000ff98ff79a7 */ /* 0x0021e6000810043f */
[----:B------:R-:W-:Y:S01]  /*cbd0*/  VIADD R85, R81, UR4 ;  /* 0x0000000451557c36 */ /* 0x000fe20008000000 */
[----:B------:R-:W-:Y:S06]  /*cbe0*/  @P3 BRA `(.L_x_286) ;  /* 0x00000000005c3947 */ /* 0x000fec0003800000 */
[----:B------:R-:W-:Y:S01]  /*cbf0*/  ULDC.64 UR6, c[0x0][0xad8] ;  /* 0x0002b60000067ab9 */ /* 0x000fe20000000a00 */
[----:B------:R-:W-:Y:S01]  /*cc00*/  MOV R3, R85 ;  /* 0x0000005500037202 */ /* 0x000fe20000000f00 */
[----:B------:R-:W-:Y:S01]  /*cc10*/  IMAD R19, R21, UR6, RZ ;  /* 0x0000000615137c24 */ /* 0x000fe2000f8e02ff */
[----:B------:R-:W-:Y:S01]  /*cc20*/  ULDC UR4, c[0x0][0xa8c] ;  /* 0x0002a30000047ab9 */ /* 0x000fe20000000800 */
[----:B------:R-:W-:Y:S01]  /*cc30*/  IMAD.MOV.U32 R2, RZ, RZ, R80 ;  /* 0x000000ffff027224 */ /* 0x000fe200078e0050 */
[C---:B------:R-:W-:Y:S01]  /*cc40*/  ISETP.GE.AND P4, PT, R18.reuse, UR4, PT ;  /* 0x0000000412007c0c */ /* 0x040fe2000bf86270 */
[----:B------:R-:W-:Y:S01]  /*cc50*/  VIADD R0, R18, 0x40 ;  /* 0x0000004012007836 */ /* 0x000fe20000000000 */
[----:B------:R-:W-:Y:S01]  /*cc60*/  ULDC.64 UR8, c[0x0][0x208] ;  /* 0x0000820000087ab9 */ /* 0x000fe20000000a00 */
[----:B------:R-:W-:-:S03]  /*cc70*/  IMAD.WIDE.U32 R2, R20, UR6, R2 ;  /* 0x0000000614027c25 */ /* 0x000fc6000f8e0002 */
[----:B------:R-:W-:Y:S01]  /*cc80*/  ISETP.GE.AND P3, PT, R0, UR4, PT ;  /* 0x0000000400007c0c */ /* 0x000fe2000bf66270 */
[----:B------:R-:W-:Y:S01]  /*cc90*/  IMAD R19, R20, UR7, R19 ;  /* 0x0000000714137c24 */ /* 0x000fe2000f8e0213 */
[----:B------:R-:W-:Y:S01]  /*cca0*/  ULDC.64 UR6, c[0x0][0xa80] ;  /* 0x0002a00000067ab9 */ /* 0x000fe20000000a00 */
[----:B------:R-:W-:Y:S01]  /*ccb0*/  VIADD R0, R18, 0x80 ;  /* 0x0000008012007836 */ /* 0x000fe20000000000 */
[----:B------:R-:W-:Y:S01]  /*ccc0*/  LEA R82, P6, R2, UR6, 0x1 ;  /* 0x0000000602527c11 */ /* 0x000fe2000f8c08ff */
[----:B------:R-:W-:Y:S02]  /*ccd0*/  IMAD.IADD R3, R3, 0x1, R19 ;  /* 0x0000000103037824 */ /* 0x000fe400078e0213 */
[----:B------:R-:W-:Y:S01]  /*cce0*/  VIADD R4, R18, 0xc0 ;  /* 0x000000c012047836 */ /* 0x000fe20000000000 */
[----:B------:R-:W-:Y:S02]  /*ccf0*/  ISETP.GE.AND P5, PT, R0, UR4, PT ;  /* 0x0000000400007c0c */ /* 0x000fe4000bfa6270 */
[----:B------:R-:W-:-:S02]  /*cd00*/  LEA.HI.X R83, R2, UR7, R3, 0x1, P6 ;  /* 0x0000000702537c11 */ /* 0x000fc4000b0f0c03 */
[----:B------:R-:W-:-:S03]  /*cd10*/  ISETP.GE.AND P6, PT, R4, UR4, PT ;  /* 0x0000000404007c0c */ /* 0x000fc6000bfc6270 */
[----:B-----5:R1:W-:Y:S04]  /*cd20*/  @!P4 STG.E.128 desc[UR8][R82.64], R32 ;  /* 0x000000205200c986 */ /* 0x0203e8000c101d08 */
[----:B------:R1:W-:Y:S04]  /*cd30*/  @!P3 STG.E.128 desc[UR8][R82.64+0x80], R48 ;  /* 0x000080305200b986 */ /* 0x0003e8000c101d08 */
[----:B------:R1:W-:Y:S04]  /*cd40*/  @!P5 STG.E.128 desc[UR8][R82.64+0x100], R72 ;  /* 0x000100485200d986 */ /* 0x0003e8000c101d08 */
[----:B------:R1:W-:Y:S02]  /*cd50*/  @!P6 STG.E.128 desc[UR8][R82.64+0x180], R76 ;  /* 0x0001804c5200e986 */ /* 0x0003e4000c101d08 */
.L_x_286:
[----:B------:R-:W-:Y:S05]  /*cd60*/  BSYNC B1 ;  /* 0x0000000000017941 */ /* 0x000fea0003800000 */
.L_x_285:
[----:B------:R-:W-:Y:S04]  /*cd70*/  BSSY B1, `(.L_x_287) ;  /* 0x000001b000017945 */ /* 0x000fe80003800000 */
[----:B------:R-:W-:Y:S05]  /*cd80*/  @P0 BRA `(.L_x_288) ;  /* 0x0000000000640947 */ /* 0x000fea0003800000 */
[----:B------:R-:W-:Y:S01]  /*cd90*/  IADD3 R19, P0, R20, 0x20, RZ ;  /* 0x0000002014137810 */ /* 0x000fe20007f1e0ff */
[C---:B------:R-:W-:Y:S01]  /*cda0*/  VIADD R2, R18.reuse, 0x40 ;  /* 0x0000004012027836 */ /* 0x040fe20000000000 */
[----:B------:R-:W-:Y:S01]  /*cdb0*/  ULDC UR4, c[0x0][0xa8c] ;  /* 0x0002a30000047ab9 */ /* 0x000fe20000000800 */
[----:B------:R-:W-:Y:S01]  /*cdc0*/  VIADD R3, R18, 0x80 ;  /* 0x0000008012037836 */ /* 0x000fe20000000000 */
[----:B------:R-:W-:Y:S01]  /*cdd0*/  ULDC.64 UR6, c[0x0][0xad8] ;  /* 0x0002b60000067ab9 */ /* 0x000fe20000000a00 */
[----:B------:R-:W-:Y:S01]  /*cde0*/  IMAD.X R0, RZ, RZ, R21, P0 ;  /* 0x000000ffff007224 */ /* 0x000fe200000e0615 */
[----:B------:R-:W-:Y:S01]  /*cdf0*/  ISETP.GE.AND P4, PT, R2, UR4, PT ;  /* 0x0000000402007c0c */ /* 0x000fe2000bf86270 */
[----:B------:R-:W-:Y:S01]  /*ce00*/  IMAD.MOV.U32 R2, RZ, RZ, R80 ;  /* 0x000000ffff027224 */ /* 0x000fe200078e0050 */
[----:B------:R-:W-:Y:S01]  /*ce10*/  ISETP.GE.AND P5, PT, R3, UR4, PT ;  /* 0x0000000403007c0c */ /* 0x000fe2000bfa6270 */
[----:B------:R-:W-:Y:S01]  /*ce20*/  IMAD.MOV.U32 R3, RZ, RZ, R85 ;  /* 0x000000ffff037224 */ /* 0x000fe200078e0055 */
[----:B------:R-:W-:Y:S01]  /*ce30*/  IADD3 R4, R18, 0xc0, RZ ;  /* 0x000000c012047810 */ /* 0x000fe20007ffe0ff */
[----:B------:R-:W-:Y:S01]  /*ce40*/  IMAD R0, R0, UR6, RZ ;  /* 0x0000000600007c24 */ /* 0x000fe2000f8e02ff */
[----:B------:R-:W-:Y:S01]  /*ce50*/  ISETP.GE.AND P3, PT, R18, UR4, PT ;  /* 0x0000000412007c0c */ /* 0x000fe2000bf66270 */
[----:B------:R-:W-:Y:S01]  /*ce60*/  IMAD.WIDE.U32 R2, R19, UR6, R2 ;  /* 0x0000000613027c25 */ /* 0x000fe2000f8e0002 */
[----:B------:R-:W-:Y:S01]  /*ce70*/  ISETP.GE.AND P6, PT, R4, UR4, PT ;  /* 0x0000000404007c0c */ /* 0x000fe2000bfc6270 */
[----:B------:R-:W-:-:S02]  /*ce80*/  ULDC.64 UR8, c[0x0][0x208] ;  /* 0x0000820000087ab9 */ /* 0x000fc40000000a00 */
[----:B------:R-:W-:Y:S01]  /*ce90*/  IMAD R19, R19, UR7, R0 ;  /* 0x0000000713137c24 */ /* 0x000fe2000f8e0200 */
[----:B------:R-:W-:Y:S02]  /*cea0*/  ULDC.64 UR6, c[0x0][0xa80] ;  /* 0x0002a00000067ab9 */ /* 0x000fe40000000a00 */
[----:B-1---5:R-:W-:Y:S01]  /*ceb0*/  LEA R32, P0, R2, UR6, 0x1 ;  /* 0x0000000602207c11 */ /* 0x022fe2000f8008ff */
[----:B------:R-:W-:-:S05]  /*cec0*/  IMAD.IADD R3, R3, 0x1, R19 ;  /* 0x0000000103037824 */ /* 0x000fca00078e0213 */
[----:B------:R-:W-:-:S05]  /*ced0*/  LEA.HI.X R33, R2, UR7, R3, 0x1, P0 ;  /* 0x0000000702217c11 */ /* 0x000fca00080f0c03 */
[----:B------:R2:W-:Y:S04]  /*cee0*/  @!P3 STG.E.128 desc[UR8][R32.64], R24 ;  /* 0x000000182000b986 */ /* 0x0005e8000c101d08 */
[----:B------:R2:W-:Y:S04]  /*cef0*/  @!P4 STG.E.128 desc[UR8][R32.64+0x80], R40 ;  /* 0x000080282000c986 */ /* 0x0005e8000c101d08 */
[----:B------:R2:W-:Y:S04]  /*cf00*/  @!P5 STG.E.128 desc[UR8][R32.64+0x100], R64 ;  /* 0x000100402000d986 */ /* 0x0005e8000c101d08 */
[----:B------:R2:W-:Y:S02]  /*cf10*/  @!P6 STG.E.128 desc[UR8][R32.64+0x180], R68 ;  /* 0x000180442000e986 */ /* 0x0005e4000c101d08 */
.L_x_288:
[----:B------:R-:W-:Y:S05]  /*cf20*/  BSYNC B1 ;  /* 0x0000000000017941 */ /* 0x000fea0003800000 */
.L_x_287:
        /* <DEDUP_REMOVED lines=20> */
[----:B--2--5:R-:W-:Y:S01]  /*d070*/  LEA R24, P0, R2, UR6, 0x1 ;  /* 0x0000000602187c11 */ /* 0x024fe2000f8008ff */
[----:B------:R-:W-:-:S05]  /*d080*/  IMAD.IADD R3, R3, 0x1, R19 ;  /* 0x0000000103037824 */ /* 0x000fca00078e0213 */
[----:B------:R-:W-:-:S05]  /*d090*/  LEA.HI.X R25, R2, UR7, R3, 0x1, P0 ;  /* 0x0000000702197c11 */ /* 0x000fca00080f0c03 */
[----:B------:R3:W-:Y:S04]  /*d0a0*/  @!P1 STG.E.128 desc[UR8][R24.64], R8 ;  /* 0x0000000818009986 */ /* 0x0007e8000c101d08 */
[----:B------:R3:W-:Y:S04]  /*d0b0*/  @!P3 STG.E.128 desc[UR8][R24.64+0x80], R36 ;  /* 0x000080241800b986 */ /* 0x0007e8000c101d08 */
[----:B------:R3:W-:Y:S04]  /*d0c0*/  @!P4 STG.E.128 desc[UR8][R24.64+0x100], R52 ;  /* 0x000100341800c986 */ /* 0x0007e8000c101d08 */
[----:B------:R3:W-:Y:S02]  /*d0d0*/  @!P5 STG.E.128 desc[UR8][R24.64+0x180], R60 ;  /* 0x0001803c1800d986 */ /* 0x0007e4000c101d08 */
.L_x_290:
[----:B------:R-:W-:Y:S05]  /*d0e0*/  BSYNC B1 ;  /* 0x0000000000017941 */ /* 0x000fea0003800000 */
.L_x_289:
[----:B------:R-:W-:Y:S05]  /*d0f0*/  @P2 BRA `(.L_x_291) ;  /* 0x0000000c00a82947 */ /* 0x000fea0003800000 */
[----:B---3-5:R-:W-:Y:S01]  /*d100*/  IADD3 R9, P0, R20, 0x60, RZ ;  /* 0x0000006014097810 */ /* 0x028fe20007f1e0ff */
[----:B------:R-:W-:Y:S01]  /*d110*/  ULDC.64 UR6, c[0x0][0xad8] ;  /* 0x0002b60000067ab9 */ /* 0x000fe20000000a00 */
[----:B------:R-:W-:Y:S01]  /*d120*/  IADD3 R0, R18, 0x40, RZ ;  /* 0x0000004012007810 */ /* 0x000fe20007ffe0ff */
[----:B------:R-:W-:Y:S01]  /*d130*/  IMAD.MOV.U32 R2, RZ, RZ, R80 ;  /* 0x000000ffff027224 */ /* 0x000fe200078e0050 */
[----:B------:R-:W-:Y:S01]  /*d140*/  ULDC UR4, c[0x0][0xa8c] ;  /* 0x0002a30000047ab9 */ /* 0x000fe20000000800 */
[----:B------:R-:W-:Y:S01]  /*d150*/  IMAD.X R20, RZ, RZ, R21, P0 ;  /* 0x000000ffff147224 */ /* 0x000fe200000e0615 */
[----:B------:R-:W-:Y:S01]  /*d160*/  ISETP.GE.AND P2, PT, R0, UR4, PT ;  /* 0x0000000400007c0c */ /* 0x000fe2000bf46270 */
[----:B------:R-:W-:Y:S01]  /*d170*/  IMAD.MOV.U32 R3, RZ, RZ, R85 ;  /* 0x000000ffff037224 */ /* 0x000fe200078e0055 */
[----:B------:R-:W-:Y:S01]  /*d180*/  ISETP.GE.AND P1, PT, R18, UR4, PT ;  /* 0x0000000412007c0c */ /* 0x000fe2000bf26270 */
[----:B------:R-:W-:Y:S01]  /*d190*/  IMAD R20, R20, UR6, RZ ;  /* 0x0000000614147c24 */ /* 0x000fe2000f8e02ff */
[----:B------:R-:W-:Y:S01]  /*d1a0*/  ULDC.64 UR8, c[0x0][0x208] ;  /* 0x0000820000087ab9 */ /* 0x000fe20000000a00 */
[----:B------:R-:W-:-:S02]  /*d1b0*/  VIADD R0, R18, 0x80 ;  /* 0x0000008012007836 */ /* 0x000fc40000000000 */
[----:B------:R-:W-:-:S03]  /*d1c0*/  IMAD.WIDE.U32 R2, R9, UR6, R2 ;  /* 0x0000000609027c25 */ /* 0x000fc6000f8e0002 */
[----:B------:R-:W-:Y:S01]  /*d1d0*/  ISETP.GE.AND P3, PT, R0, UR4, PT ;  /* 0x0000000400007c0c */ /* 0x000fe2000bf66270 */
[----:B------:R-:W-:Y:S01]  /*d1e0*/  IMAD R9, R9, UR7, R20 ;  /* 0x0000000709097c24 */ /* 0x000fe2000f8e0214 */
[----:B------:R-:W-:Y:S01]  /*d1f0*/  ULDC.64 UR6, c[0x0][0xa80] ;  /* 0x0002a00000067ab9 */ /* 0x000fe20000000a00 */
[----:B------:R-:W-:Y:S01]  /*d200*/  VIADD R0, R18, 0xc0 ;  /* 0x000000c012007836 */ /* 0x000fe20000000000 */
[----:B------:R-:W-:Y:S01]  /*d210*/  LEA R8, P0, R2, UR6, 0x1 ;  /* 0x0000000602087c11 */ /* 0x000fe2000f8008ff */
[----:B------:R-:W-:-:S05]  /*d220*/  IMAD.IADD R3, R3, 0x1, R9 ;  /* 0x0000000103037824 */ /* 0x000fca00078e0209 */
[----:B------:R-:W-:Y:S02]  /*d230*/  LEA.HI.X R9, R2, UR7, R3, 0x1, P0 ;  /* 0x0000000702097c11 */ /* 0x000fe400080f0c03 */
[----:B------:R-:W-:-:S03]  /*d240*/  ISETP.GE.AND P0, PT, R0, UR4, PT ;  /* 0x0000000400007c0c */ /* 0x000fc6000bf06270 */
[----:B------:R4:W-:Y:S04]  /*d250*/  @!P1 STG.E.128 desc[UR8][R8.64], R12 ;  /* 0x0000000c08009986 */ /* 0x0009e8000c101d08 */
[----:B------:R4:W-:Y:S04]  /*d260*/  @!P2 STG.E.128 desc[UR8][R8.64+0x80], R28 ;  /* 0x0000801c0800a986 */ /* 0x0009e8000c101d08 */
[----:B------:R4:W-:Y:S02]  /*d270*/  @!P3 STG.E.128 desc[UR8][R8.64+0x100], R44 ;  /* 0x0001002c0800b986 */ /* 0x0009e4000c101d08 */
[----:B------:R-:W-:Y:S05]  /*d280*/  @P0 BRA `(.L_x_291) ;  /* 0x0000000c00440947 */ /* 0x000fea0003800000 */
[----:B------:R-:W-:Y:S02]  /*d290*/  ULDC.64 UR6, c[0x0][0x208] ;  /* 0x0000820000067ab9 */ /* 0x000fe40000000a00 */
[----:B------:R3:W-:Y:S01]  /*d2a0*/  STG.E.128 desc[UR6][R8.64+0x180], R56 ;  /* 0x0001803808007986 */ /* 0x0007e2000c101d06 */
[----:B------:R-:W-:Y:S05]  /*d2b0*/  BRA `(.L_x_291) ;  /* 0x0000000c00387947 */ /* 0x000fea0003800000 */
.L_x_283:
[----:B------:R-:W-:Y:S01]  /*d2c0*/  R2UR UR4, R214 ;  /* 0x00000000d60472ca */ /* 0x000fe200000e0000 */
[----:B------:R-:W-:Y:S01]  /*d2d0*/  ULDC.64 UR6, c[0x0][0xbd8] ;  /* 0x0002f60000067ab9 */ /* 0x000fe20000000a00 */
[----:B------:R-:W-:Y:S01]  /*d2e0*/  R2UR UR9, R215 ;  /* 0x00000000d70972ca */ /* 0x000fe200000e0000 */
[----:B------:R-:W-:Y:S01]  /*d2f0*/  UISETP.NE.U32.AND UP0, UPT, UR6, URZ, UPT ;  /* 0x0000003f0600728c */ /* 0x000fe2000bf05070 */
[----:B------:R-:W-:Y:S01]  /*d300*/  IMAD.MOV.U32 R13, RZ, RZ, RZ ;  /* 0x000000ffff0d7224 */ /* 0x000fe200078e00ff */
[----:B------:R-:W-:Y:S02]  /*d310*/  ULDC.64 UR10, c[0x0][0x208] ;  /* 0x00008200000a7ab9 */ /* 0x000fe40000000a00 */
[----:B------:R-:W-:-:S06]  /*d320*/  UISETP.NE.AND.EX UP0, UPT, UR7, URZ, UPT, UP0 ;  /* 0x0000003f0700728c */ /* 0x000fcc000bf05300 */
[----:B------:R-:W-:Y:S01]  /*d330*/  USHF.L.U32 UR8, UR4, 0x2, URZ ;  /* 0x0000000204087899 */ /* 0x000fe2000800063f */
[----:B------:R-:W0:Y:S01]  /*d340*/  LDC R11, c[0x0][0xa88] ;  /* 0x0002a200ff0b7b82 */ /* 0x000e220000000800 */
[----:B------:R-:W-:Y:S01]  /*d350*/  USHF.L.U64.HI UR9, UR4, 0x2, UR9 ;  /* 0x0000000204097899 */ /* 0x000fe20008010209 */
[----:B------:R-:W-:Y:S01]  /*d360*/  PLOP3.LUT P1, PT, PT, PT, UP0, 0x80, 0x0 ;  /* 0x000000000000781c */ /* 0x000fe20003f2f008 */
[----:B------:R-:W-:-:S04]  /*d370*/  UIADD3 UR4, UP1, UR8, UR6, URZ ;  /* 0x0000000608047290 */ /* 0x000fc8000ff3e03f */
[----:B------:R-:W-:Y:S02]  /*d380*/  UIADD3.X UR6, UR9, UR7, URZ, UP1, !UPT ;  /* 0x0000000709067290 */ /* 0x000fe40008ffe43f */
[----:B------:R-:W-:-:S04]  /*d390*/  IMAD.U32 R2, RZ, RZ, UR4 ;  /* 0x00000004ff027e24 */ /* 0x000fc8000f8e00ff */
[----:B------:R-:W-:Y:S01]  /*d3a0*/  IMAD.U32 R3, RZ, RZ, UR6 ;  /* 0x00000006ff037e24 */ /* 0x000fe2000f8e00ff */
[----:B------:R-:W-:Y:S02]  /*d3b0*/  ULDC.64 UR6, c[0x0][0xbe0] ;  /* 0x0002f80000067ab9 */ /* 0x000fe40000000a00 */
[----:B------:R-:W-:Y:S02]  /*d3c0*/  UISETP.NE.U32.AND UP1, UPT, UR6, URZ, UPT ;  /* 0x0000003f0600728c */ /* 0x000fe4000bf25070 */
[----:B------:R1:W5:Y:S02]  /*d3d0*/  @P1 LDG.E R13, desc[UR10][R2.64] ;  /* 0x0000000a020d1981 */ /* 0x000364000c1e1900 */
[----:B------:R-:W-:-:S06]  /*d3e0*/  UISETP.NE.AND.EX UP1, UPT, UR7, URZ, UPT, UP1 ;  /* 0x0000003f0700728c */ /* 0x000fcc000bf25310 */
[----:B------:R-:W-:-:S05]  /*d3f0*/  PLOP3.LUT P2, PT, PT, PT, UP1, 0x80, 0x0 ;  /* 0x000000000000781c */ /* 0x000fca0003f4f018 */
[----:B------:R-:W-:-:S04]  /*d400*/  @UP1 UIADD3 UR6, UP2, UR8, UR6, URZ ;  /* 0x0000000608061290 */ /* 0x000fc8000ff5e03f */
[----:B------:R-:W-:Y:S02]  /*d410*/  @UP1 UIADD3.X UR7, UR9, UR7, URZ, UP2, !UPT ;  /* 0x0000000709071290 */ /* 0x000fe400097fe43f */
[----:B------:R-:W-:-:S04]  /*d420*/  MOV R8, UR6 ;  /* 0x0000000600087c02 */ /* 0x000fc80008000f00 */
[----:B------:R-:W-:Y:S01]  /*d430*/  IMAD.U32 R9, RZ, RZ, UR7 ;  /* 0x00000007ff097e24 */ /* 0x000fe2000f8e00ff */
[----:B------:R-:W-:-:S04]  /*d440*/  ISETP.GE.AND P0, PT, R223, 0x80, PT ;  /* 0x00000080df00780c */ /* 0x000fc80003f06270 */
[----:B0-----:R1:W5:Y:S01]  /*d450*/  @P2 LDG.E R11, desc[UR10][R8.64] ;  /* 0x0000000a080b2981 */ /* 0x001362000c1e1900 */
[----:B------:R-:W-:Y:S08]  /*d460*/  @P2 BRA `(.L_x_292) ;  /* 0x0000000000142947 */ /* 0x000ff00003800000 */
[----:B------:R-:W-:Y:S05]  /*d470*/  @!P1 BRA `(.L_x_292) ;  /* 0x0000000000109947 */ /* 0x000fea0003800000 */
[----:B------:R-:W-:Y:S02]  /*d480*/  ULDC.64 UR6, c[0x0][0x208] ;  /* 0x0000820000067ab9 */ /* 0x000fe40000000a00 */
[----:B------:R-:W2:Y:S04]  /*d490*/  LDG.E R0, desc[UR6][R2.64] ;  /* 0x0000000602007981 */ /* 0x000ea8000c1e1900 */
[----:B-----5:R-:W2:Y:S02]  /*d4a0*/  LDG.E R11, desc[UR6][R2.64+0x4] ;  /* 0x00000406020b7981 */ /* 0x020ea4000c1e1900 */
[----:B--2---:R-:W-:-:S07]  /*d4b0*/  IMAD.IADD R11, R11, 0x1, -R0 ;  /* 0x000000010b0b7824 */ /* 0x004fce00078e0a00 */
.L_x_292:
[----:B------:R-:W-:Y:S01]  /*d4c0*/  R2UR UR7, R213 ;  /* 0x00000000d50772ca */ /* 0x000fe200000e0000 */
[----:B------:R-:W-:Y:S01]  /*d4d0*/  BSSY B1, `(.L_x_293) ;  /* 0x0000023000017945 */ /* 0x000fe20003800000 */
[----:B------:R-:W-:Y:S02]  /*d4e0*/  R2UR UR6, R214 ;  /* 0x00000000d60672ca */ /* 0x000fe400000e0000 */
[----:B------:R-:W-:Y:S02]  /*d4f0*/  R2UR UR4, R215 ;  /* 0x00000000d70472ca */ /* 0x000fe400000e0000 */
[----:B------:R-:W-:Y:S02]  /*d500*/  SHF.R.S32.HI R19, RZ, 0x1f, R18 ;  /* 0x0000001fff137819 */ /* 0x000fe40000011412 */
[----:B-----5:R-:W-:-:S05]  /*d510*/  SHF.R.S32.HI R4, RZ, 0x1f, R13 ;  /* 0x0000001fff047819 */ /* 0x020fca000001140d */
[----:B------:R-:W-:Y:S02]  /*d520*/  USHF.R.S32.HI UR7, URZ, 0x1f, UR7 ;  /* 0x0000001f3f077899 */ /* 0x000fe40008011407 */
[----:B------:R-:W-:Y:S02]  /*d530*/  USEL UR8, UR6, URZ, !UP0 ;  /* 0x0000003f06087287 */ /* 0x000fe4000c000000 */
[----:B------:R-:W-:Y:S01]  /*d540*/  USEL UR9, UR4, URZ, !UP0 ;  /* 0x0000003f04097287 */ /* 0x000fe2000c000000 */
[----:B------:R-:W-:Y:S11]  /*d550*/  @P0 BRA `(.L_x_294) ;  /* 0x0000000000680947 */ /* 0x000ff60003800000 */
[----:B------:R-:W0:Y:S02]  /*d560*/  S2R R0, SR_TID.X ;  /* 0x0000000000007919 */ /* 0x000e240000002100 */
[----:B0-----:R-:W-:-:S04]  /*d570*/  IMAD R0, R212, 0x80, R0 ;  /* 0x00000080d4007824 */ /* 0x001fc800078e0200 */
[----:B------:R-:W-:-:S05]  /*d580*/  VIADD R0, R0, 0xffffff80 ;  /* 0xffffff8000007836 */ /* 0x000fca0000000000 */
[----:B------:R-:W-:-:S13]  /*d590*/  ISETP.GE.AND P0, PT, R0, R11, PT ;  /* 0x0000000b0000720c */ /* 0x000fda0003f06270 */
[----:B------:R-:W-:Y:S05]  /*d5a0*/  @P0 BRA `(.L_x_294) ;  /* 0x0000000000540947 */ /* 0x000fea0003800000 */
[----:B------:R-:W-:Y:S01]  /*d5b0*/  R2UR UR6, R213 ;  /* 0x00000000d50672ca */ /* 0x000fe200000e0000 */
[----:B------:R-:W-:Y:S01]  /*d5c0*/  ULDC.64 UR10, c[0x0][0xb70] ;  /* 0x0002dc00000a7ab9 */ /* 0x000fe20000000a00 */
[C---:B-1----:R-:W-:Y:S01]  /*d5d0*/  IADD3 R2, P0, R0.reuse, R13, RZ ;  /* 0x0000000d00027210 */ /* 0x042fe20007f1e0ff */
[----:B------:R-:W-:Y:S02]  /*d5e0*/  UIMAD UR4, UR7, UR10, URZ ;  /* 0x0000000a070472a4 */ /* 0x000fe4000f8e023f */
[----:B------:R-:W-:Y:S01]  /*d5f0*/  IMAD.U32 R9, RZ, RZ, UR10 ;  /* 0x0000000aff097e24 */ /* 0x000fe2000f8e00ff */
[----:B------:R-:W-:Y:S01]  /*d600*/  ULDC.64 UR12, c[0x0][0x208] ;  /* 0x00008200000c7ab9 */ /* 0x000fe20000000a00 */
[----:B------:R-:W-:-:S06]  /*d610*/  LEA.HI.X.SX32 R3, R0, R4, 0x1, P0 ;  /* 0x0000000400037211 */ /* 0x000fcc00000f0eff */
[----:B------:R-:W-:Y:S02]  /*d620*/  UIMAD UR4, UR6, UR11, UR4 ;  /* 0x0000000b060472a4 */ /* 0x000fe4000f8e0204 */
[----:B------:R-:W-:Y:S01]  /*d630*/  IMAD.WIDE.U32 R2, R9, UR6, R2 ;  /* 0x0000000609027c25 */ /* 0x000fe2000f8e0002 */
[----:B------:R-:W-:Y:S02]  /*d640*/  ULDC.64 UR10, c[0x0][0xb78] ;  /* 0x0002de00000a7ab9 */ /* 0x000fe40000000a00 */
[----:B------:R-:W-:Y:S02]  /*d650*/  UIMAD UR6, UR9, UR10, URZ ;  /* 0x0000000a090672a4 */ /* 0x000fe4000f8e023f */
[----:B------:R-:W-:Y:S01]  /*d660*/  MOV R9, UR10 ;  /* 0x0000000a00097c02 */ /* 0x000fe20008000f00 */
[----:B------:R-:W-:Y:S01]  /*d670*/  VIADD R3, R3, UR4 ;  /* 0x0000000403037c36 */ /* 0x000fe20008000000 */
[----:B------:R-:W-:-:S03]  /*d680*/  UIMAD UR6, UR8, UR11, UR6 ;  /* 0x0000000b080672a4 */ /* 0x000fc6000f8e0206 */
[----:B------:R-:W-:Y:S01]  /*d690*/  IMAD.WIDE.U32 R2, R9, UR8, R2 ;  /* 0x0000000809027c25 */ /* 0x000fe2000f8e0002 */
[----:B------:R-:W-:-:S03]  /*d6a0*/  ULDC.64 UR10, c[0x0][0xb40] ;  /* 0x0002d000000a7ab9 */ /* 0x000fc60000000a00 */
[----:B------:R-:W-:Y:S01]  /*d6b0*/  VIADD R3, R3, UR6 ;  /* 0x0000000603037c36 */ /* 0x000fe20008000000 */
[----:B------:R-:W-:-:S04]  /*d6c0*/  LEA R8, P0, R2, UR10, 0x2 ;  /* 0x0000000a02087c11 */ /* 0x000fc8000f8010ff */
[----:B------:R-:W-:Y:S01]  /*d6d0*/  LEA.HI.X R9, R2, UR11, R3, 0x2, P0 ;  /* 0x0000000b02097c11 */ /* 0x000fe200080f1403 */
[----:B------:R-:W-:-:S05]  /*d6e0*/  IMAD.MOV.U32 R3, RZ, RZ, -0x800000 ;  /* 0xff800000ff037424 */ /* 0x000fca00078e00ff */
[----:B------:R0:W-:Y:S03]  /*d6f0*/  STG.E desc[UR12][R8.64], R3 ;  /* 0x0000000308007986 */ /* 0x0001e6000c10190c */
.L_x_294:
[----:B------:R-:W-:Y:S05]  /*d700*/  BSYNC B1 ;  /* 0x0000000000017941 */ /* 0x000fea0003800000 */
.L_x_293:
[----:B------:R-:W-:Y:S01]  /*d710*/  R2UR UR6, R213 ;  /* 0x00000000d50672ca */ /* 0x000fe200000e0000 */
[----:B------:R-:W-:Y:S01]  /*d720*/  ULDC.64 UR10, c[0x0][0xaa0] ;  /* 0x0002a800000a7ab9 */ /* 0x000fe20000000a00 */
[----:B------:R-:W-:Y:S01]  /*d730*/  IMAD R15, R212, -0x80, R11 ;  /* 0xffffff80d40f7824 */ /* 0x000fe200078e020b */
[----:B------:R-:W-:Y:S01]  /*d740*/  SHF.R.S32.HI R11, RZ, 0x1f, R22 ;  /* 0x0000001fff0b7819 */ /* 0x000fe20000011416 */
[----:B------:R-:W-:Y:S01]  /*d750*/  IMAD R0, R4, UR10, RZ ;  /* 0x0000000a04007c24 */ /* 0x000fe2000f8e02ff */
[----:B------:R-:W-:Y:S01]  /*d760*/  BSSY B1, `(.L_x_295) ;  /* 0x0000030000017945 */ /* 0x000fe20003800000 */
[----:B01----:R-:W-:Y:S01]  /*d770*/  IMAD.WIDE.U32 R2, R13, UR10, R18 ;  /* 0x0000000a0d027c25 */ /* 0x003fe2000f8e0012 */
[----:B------:R-:W-:-:S03]  /*d780*/  ISETP.GE.AND P2, PT, R22, R15, PT ;  /* 0x0000000f1600720c */ /* 0x000fc60003f46270 */
[----:B------:R-:W-:Y:S01]  /*d790*/  IMAD R13, R13, UR11, R0 ;  /* 0x0000000b0d0d7c24 */ /* 0x000fe2000f8e0200 */
[----:B------:R-:W-:Y:S01]  /*d7a0*/  ULDC.64 UR10, c[0x0][0xae0] ;  /* 0x0002b800000a7ab9 */ /* 0x000fe20000000a00 */
[C---:B------:R-:W-:Y:S01]  /*d7b0*/  VIADD R0, R22.reuse, 0x20 ;  /* 0x0000002016007836 */ /* 0x040fe20000000000 */
[----:B------:R-:W-:Y:S01]  /*d7c0*/  UIMAD UR4, UR7, UR10, URZ ;  /* 0x0000000a070472a4 */ /* 0x000fe2000f8e023f */
[----:B------:R-:W-:Y:S02]  /*d7d0*/  IMAD.IADD R3, R3, 0x1, R13 ;  /* 0x0000000103037824 */ /* 0x000fe400078e020d */
[----:B------:R-:W-:Y:S01]  /*d7e0*/  IMAD.U32 R9, RZ, RZ, UR10 ;  /* 0x0000000aff097e24 */ /* 0x000fe2000f8e00ff */
[----:B------:R-:W-:Y:S01]  /*d7f0*/  UIMAD UR4, UR6, UR11, UR4 ;  /* 0x0000000b060472a4 */ /* 0x000fe2000f8e0204 */
[----:B------:R-:W-:Y:S01]  /*d800*/  VIADD R4, R22, 0x40 ;  /* 0x0000004016047836 */ /* 0x000fe20000000000 */
[----:B------:R-:W-:Y:S01]  /*d810*/  ISETP.GE.AND P1, PT, R0, R15, PT ;  /* 0x0000000f0000720c */ /* 0x000fe20003f26270 */
[----:B------:R-:W-:Y:S01]  /*d820*/  IMAD.WIDE.U32 R2, R9, UR6, R2 ;  /* 0x0000000609027c25 */ /* 0x000fe2000f8e0002 */
[----:B------:R-:W-:-:S02]  /*d830*/  ULDC.64 UR6, c[0x0][0xae8] ;  /* 0x0002ba0000067ab9 */ /* 0x000fc40000000a00 */
[----:B------:R-:W-:Y:S01]  /*d840*/  ISETP.GE.AND P0, PT, R4, R15, PT ;  /* 0x0000000f0400720c */ /* 0x000fe20003f06270 */
[----:B------:R-:W-:Y:S01]  /*d850*/  IMAD.U32 R9, RZ, RZ, UR6 ;  /* 0x00000006ff097e24 */ /* 0x000fe2000f8e00ff */
[----:B------:R-:W-:Y:S01]  /*d860*/  IADD3 R3, R3, UR4, RZ ;  /* 0x0000000403037c10 */ /* 0x000fe2000fffe0ff */
[----:B------:R-:W-:Y:S01]  /*d870*/  UIMAD UR4, UR9, UR6, URZ ;  /* 0x00000006090472a4 */ /* 0x000fe2000f8e023f */
[----:B------:R-:W-:Y:S02]  /*d880*/  IMAD.MOV.U32 R10, RZ, RZ, R22 ;  /* 0x000000ffff0a7224 */ /* 0x000fe400078e0016 */
[----:B------:R-:W-:Y:S01]  /*d890*/  VIADD R0, R22, 0x60 ;  /* 0x0000006016007836 */ /* 0x000fe20000000000 */
[----:B------:R-:W-:Y:S02]  /*d8a0*/  UIMAD UR4, UR8, UR7, UR4 ;  /* 0x00000007080472a4 */ /* 0x000fe4000f8e0204 */
[----:B------:R-:W-:-:S04]  /*d8b0*/  IMAD.WIDE.U32 R8, R9, UR8, R2 ;  /* 0x0000000809087c25 */ /* 0x000fc8000f8e0002 */
[----:B------:R-:W-:-:S04]  /*d8c0*/  IMAD.WIDE R10, R212, 0x80, R10 ;  /* 0x00000080d40a7825 */ /* 0x000fc800078e020a */
[----:B------:R-:W-:Y:S01]  /*d8d0*/  VIADD R19, R9, UR4 ;  /* 0x0000000409137c36 */ /* 0x000fe20008000000 */
[----:B------:R-:W-:Y:S06]  /*d8e0*/  @P2 BRA `(.L_x_296) ;  /* 0x00000000005c2947 */ /* 0x000fec0003800000 */
[C---:B------:R-:W-:Y:S01]  /*d8f0*/  VIADD R2, R18.reuse, 0x40 ;  /* 0x0000004012027836 */ /* 0x040fe20000000000 */
[----:B------:R-:W-:Y:S01]  /*d900*/  ULDC UR4, c[0x0][0xa8c] ;  /* 0x0002a30000047ab9 */ /* 0x000fe20000000800 */
[C---:B------:R-:W-:Y:S01]  /*d910*/  VIADD R3, R18.reuse, 0x80 ;  /* 0x0000008012037836 */ /* 0x040fe20000000000 */
[----:B------:R-:W-:Y:S01]  /*d920*/  ULDC.64 UR6, c[0x0][0xad8] ;  /* 0x0002b60000067ab9 */ /* 0x000fe20000000a00 */
[----:B------:R-:W-:Y:S01]  /*d930*/  IADD3 R4, R18, 0xc0, RZ ;  /* 0x000000c012047810 */ /* 0x000fe20007ffe0ff */
[----:B------:R-:W-:Y:S01]  /*d940*/  IMAD R13, R11, UR6, RZ ;  /* 0x000000060b0d7c24 */ /* 0x000fe2000f8e02ff */
[----:B------:R-:W-:Y:S01]  /*d950*/  ISETP.GE.AND P4, PT, R2, UR4, PT ;  /* 0x0000000402007c0c */ /* 0x000fe2000bf86270 */
[----:B------:R-:W-:Y:S01]  /*d960*/  IMAD.MOV.U32 R2, RZ, RZ, R8 ;  /* 0x000000ffff027224 */ /* 0x000fe200078e0008 */
[----:B------:R-:W-:Y:S01]  /*d970*/  ISETP.GE.AND P5, PT, R3, UR4, PT ;  /* 0x0000000403007c0c */ /* 0x000fe2000bfa6270 */
[----:B------:R-:W-:Y:S01]  /*d980*/  IMAD.MOV.U32 R3, RZ, RZ, R19 ;  /* 0x000000ffff037224 */ /* 0x000fe200078e0013 */
[----:B------:R-:W-:Y:S01]  /*d990*/  ISETP.GE.AND P3, PT, R18, UR4, PT ;  /* 0x0000000412007c0c */ /* 0x000fe2000bf66270 */
[----:B------:R-:W-:Y:S01]  /*d9a0*/  IMAD R13, R10, UR7, R13 ;  /* 0x000000070a0d7c24 */ /* 0x000fe2000f8e020d */
[----:B------:R-:W-:Y:S01]  /*d9b0*/  ISETP.GE.AND P6, PT, R4, UR4, PT ;  /* 0x0000000404007c0c */ /* 0x000fe2000bfc6270 */
[----:B------:R-:W-:Y:S01]  /*d9c0*/  IMAD.WIDE.U32 R2, R10, UR6, R2 ;  /* 0x000000060a027c25 */ /* 0x000fe2000f8e0002 */
[----:B------:R-:W-:Y:S01]  /*d9d0*/  ULDC.64 UR6, c[0x0][0xa80] ;  /* 0x0002a00000067ab9 */ /* 0x000fe20000000a00 */
[----:B------:R-:W-:-:S02]  /*d9e0*/  ULDC.64 UR8, c[0x0][0x208] ;  /* 0x0000820000087ab9 */ /* 0x000fc40000000a00 */
[----:B------:R-:W-:Y:S01]  /*d9f0*/  IMAD.IADD R3, R3, 0x1, R13 ;  /* 0x0000000103037824 */ /* 0x000fe200078e020d */
[----:B------:R-:W-:-:S04]  /*da00*/  LEA R12, P2, R2, UR6, 0x1 ;  /* 0x00000006020c7c11 */ /* 0x000fc8000f8408ff */
[----:B------:R-:W-:-:S05]  /*da10*/  LEA.HI.X R13, R2, UR7, R3, 0x1, P2 ;  /* 0x00000007020d7c11 */ /* 0x000fca00090f0c03 */
[----:B------:R0:W-:Y:S04]  /*da20*/  @!P3 STG.E.128 desc[UR8][R12.64], RZ ;  /* 0x000000ff0c00b986 */ /* 0x0001e8000c101d08 */
[----:B------:R0:W-:Y:S04]  /*da30*/  @!P4 STG.E.128 desc[UR8][R12.64+0x80], RZ ;  /* 0x000080ff0c00c986 */ /* 0x0001e8000c101d08 */
[----:B------:R0:W-:Y:S04]  /*da40*/  @!P5 STG.E.128 desc[UR8][R12.64+0x100], RZ ;  /* 0x000100ff0c00d986 */ /* 0x0001e8000c101d08 */
[----:B------:R0:W-:Y:S02]  /*da50*/  @!P6 STG.E.128 desc[UR8][R12.64+0x180], RZ ;  /* 0x000180ff0c00e986 */ /* 0x0001e4000c101d08 */
.L_x_296:
[----:B------:R-:W-:Y:S05]  /*da60*/  BSYNC B1 ;  /* 0x0000000000017941 */ /* 0x000fea0003800000 */
.L_x_295:
[----:B------:R-:W-:Y:S01]  /*da70*/  BSSY B1, `(.L_x_297) ;  /* 0x000001c000017945 */ /* 0x000fe20003800000 */
[----:B------:R-:W-:-:S03]  /*da80*/  ISETP.GE.AND P2, PT, R0, R15, PT ;  /* 0x0000000f0000720c */ /* 0x000fc60003f46270 */
[----:B------:R-:W-:Y:S10]  /*da90*/  @P1 BRA `(.L_x_298) ;  /* 0x0000000000641947 */ /* 0x000ff40003800000 */
[----:B0-----:R-:W-:Y:S01]  /*daa0*/  IADD3 R13, P1, R10, 0x20, RZ ;  /* 0x000000200a0d7810 */ /* 0x001fe20007f3e0ff */
        /* <DEDUP_REMOVED lines=17> */
[----:B------:R-:W-:Y:S01]  /*dbc0*/  LEA R12, P1, R2, UR6, 0x1 ;  /* 0x00000006020c7c11 */ /* 0x000fe2000f8208ff */
[----:B------:R-:W-:-:S05]  /*dbd0*/  IMAD.IADD R3, R3, 0x1, R13 ;  /* 0x0000000103037824 */ /* 0x000fca00078e020d */
[----:B------:R-:W-:-:S05]  /*dbe0*/  LEA.HI.X R13, R2, UR7, R3, 0x1, P1 ;  /* 0x00000007020d7c11 */ /* 0x000fca00088f0c03 */
[----:B------:R1:W-:Y:S04]  /*dbf0*/  @!P3 STG.E.128 desc[UR8][R12.64], RZ ;  /* 0x000000ff0c00b986 */ /* 0x0003e8000c101d08 */
[----:B------:R1:W-:Y:S04]  /*dc00*/  @!P4 STG.E.128 desc[UR8][R12.64+0x80], RZ ;  /* 0x000080ff0c00c986 */ /* 0x0003e8000c101d08 */
[----:B------:R1:W-:Y:S04]  /*dc10*/  @!P5 STG.E.128 desc[UR8][R12.64+0x100], RZ ;  /* 0x000100ff0c00d986 */ /* 0x0003e8000c101d08 */
[----:B------:R1:W-:Y:S02]  /*dc20*/  @!P6 STG.E.128 desc[UR8][R12.64+0x180], RZ ;  /* 0x000180ff0c00e986 */ /* 0x0003e4000c101d08 */
.L_x_298:
[----:B------:R-:W-:Y:S05]  /*dc30*/  BSYNC B1 ;  /* 0x0000000000017941 */ /* 0x000fea0003800000 */
.L_x_297:
[----:B------:R-:W-:Y:S04]  /*dc40*/  BSSY B1, `(.L_x_299) ;  /* 0x000001b000017945 */ /* 0x000fe80003800000 */
[----:B------:R-:W-:Y:S05]  /*dc50*/  @P0 BRA `(.L_x_300) ;  /* 0x0000000000640947 */ /* 0x000fea0003800000 */
[----:B01----:R-:W-:Y:S01]  /*dc60*/  IADD3 R13, P0, R10, 0x40, RZ ;  /* 0x000000400a0d7810 */ /* 0x003fe20007f1e0ff */
[C---:B------:R-:W-:Y:S01]  /*dc70*/  VIADD R2, R18.reuse, 0x40 ;  /* 0x0000004012027836 */ /* 0x040fe20000000000 */
[----:B------:R-:W-:Y:S01]  /*dc80*/  ULDC UR4, c[0x0][0xa8c] ;  /* 0x0002a30000047ab9 */ /* 0x000fe20000000800 */
[----:B------:R-:W-:Y:S01]  /*dc90*/  VIADD R3, R18, 0x80 ;  /* 0x0000008012037836 */ /* 0x000fe20000000000 */
[----:B------:R-:W-:Y:S01]  /*dca0*/  IADD3.X R0, RZ, R11, RZ, P0, !PT ;  /* 0x0000000bff007210 */ /* 0x000fe200007fe4ff */
[----:B------:R-:W-:Y:S01]  /*dcb0*/  ULDC.64 UR6, c[0x0][0xad8] ;  /* 0x0002b60000067ab9 */ /* 0x000fe20000000a00 */
[----:B------:R-:W-:Y:S01]  /*dcc0*/  ISETP.GE.AND P3, PT, R2, UR4, PT ;  /* 0x0000000402007c0c */ /* 0x000fe2000bf66270 */
[----:B------:R-:W-:Y:S01]  /*dcd0*/  IMAD.MOV.U32 R2, RZ, RZ, R8 ;  /* 0x000000ffff027224 */ /* 0x000fe200078e0008 */
        /* <DEDUP_REMOVED lines=17> */
.L_x_300:
[----:B------:R-:W-:Y:S05]  /*ddf0*/  BSYNC B1 ;  /* 0x0000000000017941 */ /* 0x000fea0003800000 */
.L_x_299:
[----:B------:R-:W-:Y:S05]  /*de00*/  @P2 BRA `(.L_x_291) ;  /* 0x0000000000642947 */ /* 0x000fea0003800000 */
[----:B------:R-:W-:Y:S01]  /*de10*/  IADD3 R9, P0, R10, 0x60, RZ ;  /* 0x000000600a097810 */ /* 0x000fe20007f1e0ff */
[----:B------:R-:W-:Y:S01]  /*de20*/  VIADD R0, R18, 0x40 ;  /* 0x0000004012007836 */ /* 0x000fe20000000000 */
[----:B------:R-:W-:Y:S01]  /*de30*/  ULDC UR4, c[0x0][0xa8c] ;  /* 0x0002a30000047ab9 */ /* 0x000fe20000000800 */
[----:B------:R-:W-:Y:S01]  /*de40*/  MOV R3, R19 ;  /* 0x0000001300037202 */ /* 0x000fe20000000f00 */
[----:B------:R-:W-:Y:S01]  /*de50*/  ULDC.64 UR6, c[0x0][0xad8] ;  /* 0x0002b60000067ab9 */ /* 0x000fe20000000a00 */
[----:B------:R-:W-:Y:S01]  /*de60*/  IMAD.X R10, RZ, RZ, R11, P0 ;  /* 0x000000ffff0a7224 */ /* 0x000fe200000e060b */
[----:B------:R-:W-:Y:S01]  /*de70*/  ISETP.GE.AND P2, PT, R0, UR4, PT ;  /* 0x0000000400007c0c */ /* 0x000fe2000bf46270 */
[----:B------:R-:W-:Y:S01]  /*de80*/  IMAD.MOV.U32 R2, RZ, RZ, R8 ;  /* 0x000000ffff027224 */ /* 0x000fe200078e0008 */
[C---:B------:R-:W-:Y:S01]  /*de90*/  ISETP.GE.AND P1, PT, R18.reuse, UR4, PT ;  /* 0x0000000412007c0c */ /* 0x040fe2000bf26270 */
[----:B------:R-:W-:Y:S01]  /*dea0*/  VIADD R4, R18, 0x80 ;  /* 0x0000008012047836 */ /* 0x000fe20000000000 */
[----:B------:R-:W-:Y:S01]  /*deb0*/  ULDC.64 UR8, c[0x0][0x208] ;  /* 0x0000820000087ab9 */ /* 0x000fe20000000a00 */
[----:B------:R-:W-:-:S02]  /*dec0*/  IMAD R10, R10, UR6, RZ ;  /* 0x000000060a0a7c24 */ /* 0x000fc4000f8e02ff */
[----:B------:R-:W-:Y:S01]  /*ded0*/  VIADD R0, R18, 0xc0 ;  /* 0x000000c012007836 */ /* 0x000fe20000000000 */
[----:B------:R-:W-:Y:S01]  /*dee0*/  ISETP.GE.AND P3, PT, R4, UR4, PT ;  /* 0x0000000404007c0c */ /* 0x000fe2000bf66270 */
        /* <DEDUP_REMOVED lines=11> */
.L_x_291:
[----:B------:R-:W-:Y:S05]  /*dfa0*/  BSYNC B0 ;  /* 0x0000000000007941 */ /* 0x000fea0003800000 */
.L_x_282:
[----:B------:R-:W-:Y:S02]  /*dfb0*/  ULDC UR4, c[0x0][0xc14] ;  /* 0x0003050000047ab9 */ /* 0x000fe40000000800 */
[----:B------:R-:W-:-:S13]  /*dfc0*/  ISETP.GE.AND P0, PT, R7, UR4, PT ;  /* 0x0000000407007c0c */ /* 0x000fda000bf06270 */
[----:B------:R-:W-:Y:S05]  /*dfd0*/  @!P0 BRA `(.L_x_301) ;  /* 0xffffff2c00788947 */ /* 0x000fea000383ffff */
[----:B------:R-:W-:Y:S05]  /*dfe0*/  EXIT ;  /* 0x000000000000794d */ /* 0x000fea0003800000 */
.L_x_257:
[----:B------:R-:W-:-:S08]  /*dff0*/  NOP ;  /* 0x0000000000007918 */ /* 0x000fd00000000000 */
[----:B0-----:R-:W0:-:S00]  /*e000*/  USETMAXREG.DEALLOC.CTAPOOL 0x18 ;  /* 0x00000018000079c8 */ /* 0x001e0000080e0500 */
[----:B0-----:R-:W-:-:S06]  /*e010*/  LOP3.LUT R0, R0, 0x3, RZ, 0xc0, !PT ;  /* 0x0000000300007812 */ /* 0x001fcc00078ec0ff */
[----:B------:R-:W0:Y:S02]  /*e020*/  SHFL.IDX PT, R0, R0, RZ, 0x1f ;  /* 0x00001fff00007589 */ /* 0x000e2400000e0000 */
[----:B0-----:R-:W-:-:S13]  /*e030*/  ISETP.NE.AND P0, PT, R0, RZ, PT ;  /* 0x000000ff0000720c */ /* 0x001fda0003f05270 */
[----:B------:R-:W-:Y:S05]  /*e040*/  @P0 EXIT ;  /* 0x000000000000094d */ /* 0x000fea0003800000 */
[----:B------:R-:W0:Y:S01]  /*e050*/  S2R R2, SR_TID.X ;  /* 0x0000000000027919 */ /* 0x000e220000002100 */
[----:B------:R-:W-:Y:S01]  /*e060*/  LOP3.LUT R4, R4, 0xffffffdf, RZ, 0xc0, !PT ;  /* 0xffffffdf04047812 */ /* 0x000fe200078ec0ff */
[----:B------:R-:W-:Y:S01]  /*e070*/  ULDC UR5, c[0x0][0xc14] ;  /* 0x0003050000057ab9 */ /* 0x000fe20000000800 */
[----:B------:R-:W-:Y:S01]  /*e080*/  MOV R0, RZ ;  /* 0x000000ff00007202 */ /* 0x000fe20000000f00 */
[----:B------:R-:W-:Y:S01]  /*e090*/  ULDC.64 UR6, c[0x0][0x208] ;  /* 0x0000820000067ab9 */ /* 0x000fe20000000a00 */
[----:B------:R-:W-:Y:S01]  /*e0a0*/  ULDC UR4, c[0x0][0xc10] ;  /* 0x0003040000047ab9 */ /* 0x000fe20000000800 */
[----:B0-----:R-:W-:-:S04]  /*e0b0*/  LOP3.LUT R8, R2, 0x1f, RZ, 0xc0, !PT ;  /* 0x0000001f02087812 */ /* 0x001fc800078ec0ff */
[----:B------:R-:W-:-:S13]  /*e0c0*/  ISETP.NE.AND P0, PT, R8, 0x1f, PT ;  /* 0x0000001f0800780c */ /* 0x000fda0003f05270 */
[----:B------:R-:W-:Y:S02]  /*e0d0*/  @P0 LOP3.LUT R4, R4, 0x20, RZ, 0xfc, !PT ;  /* 0x0000002004040812 */ /* 0x000fe400078efcff */
[----:B------:R-:W-:-:S13]  /*e0e0*/  ISETP.GE.OR P0, PT, R8, UR5, !P0 ;  /* 0x0000000508007c0c */ /* 0x000fda000c706670 */
[----:B------:R-:W0:Y:S02]  /*e0f0*/  @!P0 LDC.64 R2, c[0x0][0xc58] ;  /* 0x00031600ff028b82 */ /* 0x000e240000000a00 */
[----:B0-----:R-:W-:-:S05]  /*e100*/  @!P0 IMAD.WIDE.U32 R2, R8, 0x4, R2 ;  /* 0x0000000408028825 */ /* 0x001fca00078e0002 */
[----:B------:R-:W2:Y:S01]  /*e110*/  @!P0 LDG.E R0, desc[UR6][R2.64] ;  /* 0x0000000602008981 */ /* 0x000ea2000c1e1900 */
[C---:B------:R-:W-:Y:S01]  /*e120*/  ISETP.NE.AND P1, PT, R8.reuse, RZ, PT ;  /* 0x000000ff0800720c */ /* 0x040fe20003f25270 */
[----:B------:R-:W0:Y:S01]  /*e130*/  S2UR UR6, SR_CTAID.X ;  /* 0x00000000000679c3 */ /* 0x000e220000002500 */
[----:B------:R-:W-:Y:S01]  /*e140*/  ISETP.GE.U32.AND P0, PT, R8, 0x2, PT ;  /* 0x000000020800780c */ /* 0x000fe20003f06070 */
[----:B------:R-:W-:Y:S01]  /*e150*/  IMAD.MOV.U32 R19, RZ, RZ, RZ ;  /* 0x000000ffff137224 */ /* 0x000fe200078e00ff */
[----:B------:R-:W-:Y:S02]  /*e160*/  LOP3.LUT R4, R4, 0xfffffffe, RZ, 0xc0, !PT ;  /* 0xfffffffe04047812 */ /* 0x000fe400078ec0ff */
[----:B------:R-:W-:-:S07]  /*e170*/  MOV R16, RZ ;  /* 0x000000ff00107202 */ /* 0x000fce0000000f00 */
[----:B------:R-:W-:-:S04]  /*e180*/  @P1 LOP3.LUT R4, R4, 0x1, RZ, 0xfc, !PT ;  /* 0x0000000104041812 */ /* 0x000fc800078efcff */
[----:B------:R-:W-:-:S04]  /*e190*/  LOP3.LUT R4, R4, 0xffffffef, RZ, 0xc0, !PT ;  /* 0xffffffef04047812 */ /* 0x000fc800078ec0ff */
[----:B------:R-:W-:-:S04]  /*e1a0*/  @P0 LOP3.LUT R4, R4, 0x10, RZ, 0xfc, !PT ;  /* 0x0000001004040812 */ /* 0x000fc800078efcff */
[----:B------:R-:W-:Y:S01]  /*e1b0*/  LOP3.LUT R4, R4, 0xfffffff7, RZ, 0xc0, !PT ;  /* 0xfffffff704047812 */ /* 0x000fe200078ec0ff */
[----:B--2---:R-:W1:Y:S02]  /*e1c0*/  SHFL.UP PT, R5, R0, 0x1, RZ ;  /* 0x0420000000057989 */ /* 0x004e6400000e00ff */
[----:B-1----:R-:W-:-:S05]  /*e1d0*/  SEL R5, R5, RZ, P1 ;  /* 0x000000ff05057207 */ /* 0x002fca0000800000 */
[----:B------:R-:W-:-:S05]  /*e1e0*/  IMAD.IADD R5, R0, 0x1, R5 ;  /* 0x0000000100057824 */ /* 0x000fca00078e0205 */
[----:B------:R-:W1:Y:S02]  /*e1f0*/  SHFL.UP PT, R6, R5, 0x2, RZ ;  /* 0x0440000005067989 */ /* 0x000e6400000e00ff */
[----:B-1----:R-:W-:Y:S02]  /*e200*/  SEL R6, R6, RZ, P0 ;  /* 0x000000ff06067207 */ /* 0x002fe40000000000 */
[----:B------:R-:W-:-:S03]  /*e210*/  ISETP.GE.U32.AND P0, PT, R8, 0x4, PT ;  /* 0x000000040800780c */ /* 0x000fc60003f06070 */
[----:B------:R-:W-:-:S05]  /*e220*/  IMAD.IADD R6, R5, 0x1, R6 ;  /* 0x0000000105067824 */ /* 0x000fca00078e0206 */
[----:B------:R-:W1:Y:S05]  /*e230*/  SHFL.UP PT, R7, R6, 0x4, RZ ;  /* 0x0480000006077989 */ /* 0x000e6a00000e00ff */
[----:B------:R-:W-:-:S04]  /*e240*/  @P0 LOP3.LUT R4, R4, 0x8, RZ, 0xfc, !PT ;  /* 0x0000000804040812 */ /* 0x000fc800078efcff */
[----:B------:R-:W-:Y:S02]  /*e250*/  LOP3.LUT R4, R4, 0xfffffffb, RZ, 0xc0, !PT ;  /* 0xfffffffb04047812 */ /* 0x000fe400078ec0ff */
        /* <DEDUP_REMOVED lines=10> */
[----:B------:R-:W-:Y:S02]  /*e300*/  @P0 LOP3.LUT R4, R4, 0x2, RZ, 0xfc, !PT ;  /* 0x0000000204040812 */ /* 0x000fe400078efcff */
[----:B-1----:R-:W-:-:S05]  /*e310*/  SEL R2, R2, RZ, P0 ;  /* 0x000000ff02027207 */ /* 0x002fca0000000000 */
[----:B------:R-:W-:-:S05]  /*e320*/  IMAD.IADD R2, R3, 0x1, R2 ;  /* 0x0000000103027824 */ /* 0x000fca00078e0202 */
[----:B------:R-:W1:Y:S02]  /*e330*/  SHFL.IDX PT, R5, R2, 0x1f, 0x1f ;  /* 0x03e01f0002057f89 */ /* 0x000e6400000e0000 */
[----:B-1----:R-:W-:-:S04]  /*e340*/  IMAD R5, R5, UR4, RZ ;  /* 0x0000000405057c24 */ /* 0x002fc8000f8e02ff */
[----:B------:R-:W-:Y:S01]  /*e350*/  IMAD.MOV.U32 R6, RZ, RZ, R5 ;  /* 0x000000ffff067224 */ /* 0x000fe200078e0005 */
[----:B0-----:R-:W-:-:S13]  /*e360*/  ISETP.GT.AND P0, PT, R5, UR6, PT ;  /* 0x0000000605007c0c */ /* 0x001fda000bf04270 */
[----:B------:R-:W-:Y:S05]  /*e370*/  @P0 BRA `(.L_x_302) ;  /* 0x0000000000c40947 */ /* 0x000fea0003800000 */
[----:B------:R-:W-:Y:S01]  /*e380*/  IMAD.MOV.U32 R5, RZ, RZ, R6 ;  /* 0x000000ffff057224 */ /* 0x000fe200078e0006 */
[----:B------:R-:W-:Y:S01]  /*e390*/  ULDC UR5, c[0x0][0xc14] ;  /* 0x0003050000057ab9 */ /* 0x000fe20000000800 */
[----:B------:R-:W-:Y:S01]  /*e3a0*/  IMAD.MOV.U32 R19, RZ, RZ, RZ ;  /* 0x000000ffff137224 */ /* 0x000fe200078e00ff */
[----:B------:R-:W-:Y:S01]  /*e3b0*/  ULDC UR7, c[0x0][0xc14] ;  /* 0x0003050000077ab9 */ /* 0x000fe20000000800 */
[----:B------:R-:W-:-:S05]  /*e3c0*/  ULDC UR4, c[0x0][0xc10] ;  /* 0x0003040000047ab9 */ /* 0x000fca0000000800 */
.L_x_306:
[----:B------:R-:W-:Y:S01]  /*e3d0*/  VIADD R0, R19, 0x1f ;  /* 0x0000001f13007836 */ /* 0x000fe20000000000 */
[----:B------:R-:W-:-:S04]  /*e3e0*/  MOV R19, UR7 ;  /* 0x0000000700137c02 */ /* 0x000fc80008000f00 */
[----:B------:R-:W-:-:S13]  /*e3f0*/  ISETP.GE.AND P0, PT, R0, UR5, PT ;  /* 0x0000000500007c0c */ /* 0x000fda000bf06270 */
[----:B------:R-:W-:Y:S05]  /*e400*/  @P0 BRA `(.L_x_303) ;  /* 0x0000000400440947 */ /* 0x000fea0003800000 */
[----:B------:R-:W0:Y:S01]  /*e410*/  S2R R2, SR_TID.X ;  /* 0x0000000000027919 */ /* 0x000e220000002100 */
[----:B------:R-:W-:Y:S01]  /*e420*/  IMAD.MOV.U32 R19, RZ, RZ, R0 ;  /* 0x000000ffff137224 */ /* 0x000fe200078e0000 */
[----:B------:R-:W-:Y:S01]  /*e430*/  BSSY B0, `(.L_x_304) ;  /* 0x000000b000007945 */ /* 0x000fe20003800000 */
[----:B------:R-:W-:Y:S01]  /*e440*/  IMAD.MOV.U32 R0, RZ, RZ, RZ ;  /* 0x000000ffff007224 */ /* 0x000fe200078e00ff */
[----:B0-----:R-:W-:-:S04]  /*e450*/  LOP3.LUT R8, R2, 0x1f, RZ, 0xc0, !PT ;  /* 0x0000001f02087812 */ /* 0x001fc800078ec0ff */
[C---:B------:R-:W-:Y:S01]  /*e460*/  ISETP.NE.AND P1, PT, R8.reuse, 0x1f, PT ;  /* 0x0000001f0800780c */ /* 0x040fe20003f25270 */
[----:B------:R-:W-:-:S05]  /*e470*/  IMAD.IADD R7, R8, 0x1, R19 ;  /* 0x0000000108077824 */ /* 0x000fca00078e0213 */
[----:B------:R-:W-:-:S13]  /*e480*/  ISETP.GE.OR P0, PT, R7, UR5, !P1 ;  /* 0x0000000507007c0c */ /* 0x000fda000cf06670 */
[----:B------:R-:W-:Y:S05]  /*e490*/  @P0 BRA `(.L_x_305) ;  /* 0x0000000000100947 */ /* 0x000fea0003800000 */
[----:B------:R-:W0:Y:S01]  /*e4a0*/  LDC.64 R2, c[0x0][0xc58] ;  /* 0x00031600ff027b82 */ /* 0x000e220000000a00 */
[----:B------:R-:W-:Y:S01]  /*e4b0*/  ULDC.64 UR8, c[0x0][0x208] ;  /* 0x0000820000087ab9 */ /* 0x000fe20000000a00 */
[----:B0-----:R-:W-:-:S05]  /*e4c0*/  IMAD.WIDE R2, R7, 0x4, R2 ;  /* 0x0000000407027825 */ /* 0x001fca00078e0202 */
[----:B------:R0:W5:Y:S02]  /*e4d0*/  LDG.E R0, desc[UR8][R2.64] ;  /* 0x0000000802007981 */ /* 0x000164000c1e1900 */
.L_x_305:
[----:B------:R-:W-:Y:S05]  /*e4e0*/  BSYNC B0 ;  /* 0x0000000000007941 */ /* 0x000fea0003800000 */
.L_x_304:
[----:B0----5:R-:W0:Y:S01]  /*e4f0*/  SHFL.UP PT, R2, R0, 0x1, RZ ;  /* 0x0420000000027989 */ /* 0x021e2200000e00ff */
[C---:B------:R-:W-:Y:S02]  /*e500*/  ISETP.NE.AND P0, PT, R8.reuse, RZ, PT ;  /* 0x000000ff0800720c */ /* 0x040fe40003f05270 */
[----:B------:R-:W-:Y:S02]  /*e510*/  ISETP.GE.U32.AND P1, PT, R8, 0x2, PT ;  /* 0x000000020800780c */ /* 0x000fe40003f26070 */
[----:B0-----:R-:W-:Y:S02]  /*e520*/  SEL R3, R2, RZ, P0 ;  /* 0x000000ff02037207 */ /* 0x001fe40000000000 */
[----:B------:R-:W-:-:S03]  /*e530*/  ISETP.GE.U32.AND P0, PT, R8, 0x4, PT ;  /* 0x000000040800780c */ /* 0x000fc60003f06070 */
[----:B------:R-:W-:-:S05]  /*e540*/  IMAD.IADD R3, R0, 0x1, R3 ;  /* 0x0000000100037824 */ /* 0x000fca00078e0203 */
[----:B------:R-:W0:Y:S02]  /*e550*/  SHFL.UP PT, R2, R3, 0x2, RZ ;  /* 0x0440000003027989 */ /* 0x000e2400000e00ff */
[----:B0-----:R-:W-:Y:S02]  /*e560*/  SEL R2, R2, RZ, P1 ;  /* 0x000000ff02027207 */ /* 0x001fe40000800000 */
[----:B------:R-:W-:-:S03]  /*e570*/  ISETP.GE.U32.AND P1, PT, R8, 0x8, PT ;  /* 0x000000080800780c */ /* 0x000fc60003f26070 */
[----:B------:R-:W-:-:S05]  /*e580*/  IMAD.IADD R2, R3, 0x1, R2 ;  /* 0x0000000103027824 */ /* 0x000fca00078e0202 */
[----:B------:R-:W0:Y:S02]  /*e590*/  SHFL.UP PT, R6, R2, 0x4, RZ ;  /* 0x0480000002067989 */ /* 0x000e2400000e00ff */
[----:B0-----:R-:W-:Y:S02]  /*e5a0*/  SEL R7, R6, RZ, P0 ;  /* 0x000000ff06077207 */ /* 0x001fe40000000000 */
[----:B------:R-:W-:Y:S02]  /*e5b0*/  ISETP.GE.U32.AND P0, PT, R8, 0x10, PT ;  /* 0x000000100800780c */ /* 0x000fe40003f06070 */
[----:B------:R-:W-:-:S05]  /*e5c0*/  IADD3 R7, R2, R7, RZ ;  /* 0x0000000702077210 */ /* 0x000fca0007ffe0ff */
[----:B------:R-:W0:Y:S02]  /*e5d0*/  SHFL.UP PT, R6, R7, 0x8, RZ ;  /* 0x0500000007067989 */ /* 0x000e2400000e00ff */
[----:B0-----:R-:W-:-:S05]  /*e5e0*/  SEL R6, R6, RZ, P1 ;  /* 0x000000ff06067207 */ /* 0x001fca0000800000 */
[----:B------:R-:W-:-:S05]  /*e5f0*/  IMAD.IADD R6, R7, 0x1, R6 ;  /* 0x0000000107067824 */ /* 0x000fca00078e0206 */
[----:B------:R-:W0:Y:S02]  /*e600*/  SHFL.UP PT, R8, R6, 0x10, RZ ;  /* 0x0600000006087989 */ /* 0x000e2400000e00ff */
[----:B0-----:R-:W-:-:S05]  /*e610*/  SEL R9, R8, RZ, P0 ;  /* 0x000000ff08097207 */ /* 0x001fca0000000000 */
[----:B------:R-:W-:-:S05]  /*e620*/  IMAD.IADD R9, R6, 0x1, R9 ;  /* 0x0000000106097824 */ /* 0x000fca00078e0209 */
[----:B------:R-:W0:Y:S02]  /*e630*/  SHFL.IDX PT, R3, R9, 0x1f, 0x1f ;  /* 0x03e01f0009037f89 */ /* 0x000e2400000e0000 */
[----:B0-----:R-:W-:-:S04]  /*e640*/  IMAD R6, R3, UR4, RZ ;  /* 0x0000000403067c24 */ /* 0x001fc8000f8e02ff */
[----:B------:R-:W-:-:S05]  /*e650*/  IMAD.IADD R5, R6, 0x1, R5 ;  /* 0x0000000106057824 */ /* 0x000fca00078e0205 */
[----:B------:R-:W-:-:S13]  /*e660*/  ISETP.GT.AND P0, PT, R5, UR6, PT ;  /* 0x0000000605007c0c */ /* 0x000fda000bf04270 */
[----:B------:R-:W-:Y:S05]  /*e670*/  @!P0 BRA `(.L_x_306) ;  /* 0xfffffffc00548947 */ /* 0x000fea000383ffff */
[----:B------:R-:W-:-:S07]  /*e680*/  IMAD.MOV.U32 R2, RZ, RZ, R9 ;  /* 0x000000ffff027224 */ /* 0x000fce00078e0009 */
.L_x_302:
[----:B------:R-:W-:-:S04]  /*e690*/  IMAD.IADD R7, R5, 0x1, -R6 ;  /* 0x0000000105077824 */ /* 0x000fc800078e0a06 */
[----:B------:R-:W-:-:S05]  /*e6a0*/  IMAD R3, R2, UR4, R7 ;  /* 0x0000000402037c24 */ /* 0x000fca000f8e0207 */
[----:B------:R-:W-:-:S13]  /*e6b0*/  ISETP.GT.AND P0, PT, R3, UR6, PT ;  /* 0x0000000603007c0c */ /* 0x000fda000bf04270 */
[----:B------:R-:W-:-:S04]  /*e6c0*/  VOTE.ANY R8, PT, !P0 ;  /* 0x0000000000087806 */ /* 0x000fc800040e0100 */
[----:B------:R-:W0:Y:S01]  /*e6d0*/  POPC R5, R8 ;  /* 0x0000000800057309 */ /* 0x000e220000000000 */
[----:B------:R-:W-:Y:S01]  /*e6e0*/  ISETP.NE.AND P0, PT, R8, RZ, PT ;  /* 0x000000ff0800720c */ /* 0x000fe20003f05270 */
[----:B0-----:R-:W0:Y:S02]  /*e6f0*/  SHFL.IDX PT, R0, R0, R5, 0x1f ;  /* 0x00001f0500007589 */ /* 0x001e2400000e0000 */
[----:B0-----:R-:W-:-:S04]  /*e700*/  IABS R6, R0 ;  /* 0x0000000000067213 */ /* 0x001fc80000000000 */
[----:B------:R-:W0:Y:S08]  /*e710*/  I2F.RP R9, R6 ;  /* 0x0000000600097306 */ /* 0x000e300000209400 */
[----:B0-----:R-:W0:Y:S02]  /*e720*/  MUFU.RCP R9, R9 ;  /* 0x0000000900097308 */ /* 0x001e240000001000 */
[----:B0-----:R-:W-:-:S06]  /*e730*/  IADD3 R3, R9, 0xffffffe, RZ ;  /* 0x0ffffffe09037810 */ /* 0x001fcc0007ffe0ff */
[----:B------:R-:W0:Y:S02]  /*e740*/  F2I.FTZ.U32.TRUNC.NTZ R3, R3 ;  /* 0x0000000300037305 */ /* 0x000e24000021f000 */
[----:B0-----:R-:W-:Y:S01]  /*e750*/  IMAD.MOV R11, RZ, RZ, -R3 ;  /* 0x000000ffff0b7224 */ /* 0x001fe200078e0a03 */
[----:B------:R-:W-:Y:S06]  /*e760*/  @!P0 BRA `(.L_x_307) ;  /* 0x0000000000088947 */ /* 0x000fec0003800000 */
[----:B------:R-:W-:-:S05]  /*e770*/  VIADD R9, R5, 0xffffffff ;  /* 0xffffffff05097836 */ /* 0x000fca0000000000 */
[----:B------:R0:W1:Y:S02]  /*e780*/  SHFL.IDX PT, R16, R2, R9, 0x1f ;  /* 0x00001f0902107589 */ /* 0x00006400000e0000 */
.L_x_307:
[----:B-1----:R-:W-:Y:S02]  /*e790*/  IMAD R16, R16, UR4, R7 ;  /* 0x0000000410107c24 */ /* 0x002fe4000f8e0207 */
[----:B------:R-:W-:Y:S02]  /*e7a0*/  IMAD R7, R11, R6, RZ ;  /* 0x000000060b077224 */ /* 0x000fe400078e02ff */
[----:B0-----:R-:W-:Y:S01]  /*e7b0*/  IMAD.MOV.U32 R2, RZ, RZ, RZ ;  /* 0x000000ffff027224 */ /* 0x001fe200078e00ff */
[----:B------:R-:W-:Y:S01]  /*e7c0*/  IADD3 R17, -R16, UR6, RZ ;  /* 0x0000000610117c10 */ /* 0x000fe2000fffe1ff */
[----:B------:R-:W-:Y:S02]  /*e7d0*/  IMAD.IADD R19, R5, 0x1, R19 ;  /* 0x0000000105137824 */ /* 0x000fe400078e0213 */
[----:B------:R-:W-:Y:S01]  /*e7e0*/  IMAD.HI.U32 R2, R3, R7, R2 ;  /* 0x0000000703027227 */ /* 0x000fe200078e0002 */
[----:B------:R-:W-:Y:S02]  /*e7f0*/  IABS R7, R0 ;  /* 0x0000000000077213 */ /* 0x000fe40000000000 */
[----:B------:R-:W-:-:S03]  /*e800*/  IABS R3, R17 ;  /* 0x0000001100037213 */ /* 0x000fc60000000000 */
[----:B------:R-:W-:Y:S02]  /*e810*/  IMAD.MOV R7, RZ, RZ, -R7 ;  /* 0x000000ffff077224 */ /* 0x000fe400078e0a07 */
[----:B------:R-:W-:-:S04]  /*e820*/  IMAD.HI.U32 R2, R2, R3, RZ ;  /* 0x0000000302027227 */ /* 0x000fc800078e00ff */
[----:B------:R-:W-:-:S05]  /*e830*/  IMAD R3, R2, R7, R3 ;  /* 0x0000000702037224 */ /* 0x000fca00078e0203 */
[----:B------:R-:W-:-:S13]  /*e840*/  ISETP.GT.U32.AND P0, PT, R6, R3, PT ;  /* 0x000000030600720c */ /* 0x000fda0003f04070 */
[----:B------:R-:W-:Y:S01]  /*e850*/  @!P0 IADD3 R3, R3, -R6, RZ ;  /* 0x8000000603038210 */ /* 0x000fe20007ffe0ff */
[----:B------:R-:W-:-:S03]  /*e860*/  @!P0 VIADD R2, R2, 0x1 ;  /* 0x0000000102028836 */ /* 0x000fc60000000000 */
[----:B------:R-:W-:Y:S02]  /*e870*/  ISETP.GE.U32.AND P0, PT, R3, R6, PT ;  /* 0x000000060300720c */ /* 0x000fe40003f06070 */
[----:B------:R-:W-:-:S11]  /*e880*/  LOP3.LUT R3, R17, R0, RZ, 0x3c, !PT ;  /* 0x0000000011037212 */ /* 0x000fd600078e3cff */
[----:B------:R-:W-:Y:S01]  /*e890*/  @P0 VIADD R2, R2, 0x1 ;  /* 0x0000000102020836 */ /* 0x000fe20000000000 */
[----:B------:R-:W-:-:S13]  /*e8a0*/  ISETP.GE.AND P0, PT, R3, RZ, PT ;  /* 0x000000ff0300720c */ /* 0x000fda0003f06270 */
[----:B------:R-:W-:Y:S01]  /*e8b0*/  @!P0 IMAD.MOV R2, RZ, RZ, -R2 ;  /* 0x000000ffff028224 */ /* 0x000fe200078e0a02 */
[----:B------:R-:W-:-:S13]  /*e8c0*/  ISETP.NE.AND P0, PT, R0, RZ, PT ;  /* 0x000000ff0000720c */ /* 0x000fda0003f05270 */
[----:B------:R-:W-:-:S05]  /*e8d0*/  @!P0 LOP3.LUT R2, RZ, R0, RZ, 0x33, !PT ;  /* 0x00000000ff028212 */ /* 0x000fca00078e33ff */
[--C-:B------:R-:W-:Y:S02]  /*e8e0*/  IMAD.MOV R3, RZ, RZ, -R2.reuse ;  /* 0x000000ffff037224 */ /* 0x100fe400078e0a02 */
[----:B------:R-:W-:Y:S02]  /*e8f0*/  IMAD.MOV.U32 R18, RZ, RZ, R2 ;  /* 0x000000ffff127224 */ /* 0x000fe400078e0002 */
[----:B------:R-:W-:Y:S01]  /*e900*/  IMAD R17, R0, R3, R17 ;  /* 0x0000000300117224 */ /* 0x000fe200078e0211 */
[----:B------:R-:W-:Y:S06]  /*e910*/  BRA `(.L_x_308) ;  /* 0x00000000000c7947 */ /* 0x000fec0003800000 */
.L_x_303:
[----:B------:R-:W-:Y:S01]  /*e920*/  MOV R17, RZ ;  /* 0x000000ff00117202 */ /* 0x000fe20000000f00 */
[----:B------:R-:W-:Y:S02]  /*e930*/  IMAD.U32 R16, RZ, RZ, UR6 ;  /* 0x00000006ff107e24 */ /* 0x000fe4000f8e00ff */
[----:B------:R-:W-:-:S07]  /*e940*/  IMAD.MOV.U32 R18, RZ, RZ, RZ ;  /* 0x000000ffff127224 */ /* 0x000fce00078e00ff */
.L_x_308:
[----:B------:R-:W0:Y:S01]  /*e950*/  S2R R0, SR_TID.X ;  /* 0x0000000000007919 */ /* 0x000e220000002100 */
[----:B------:R-:W-:Y:S01]  /*e960*/  STL [R1+0x28], RZ ;  /* 0x000028ff01007387 */ /* 0x000fe20000100800 */
[----:B0-----:R-:W-:-:S04]  /*e970*/  LOP3.LUT R0, R0, 0x1f, RZ, 0xc0, !PT ;  /* 0x0000001f00007812 */ /* 0x001fc800078ec0ff */
[----:B------:R-:W-:-:S13]  /*e980*/  ISETP.NE.AND P0, PT, R0, RZ, PT ;  /* 0x000000ff0000720c */ /* 0x000fda0003f05270 */
[----:B------:R-:W0:Y:S01]  /*e990*/  @!P0 S2R R3, SR_CgaCtaId ;  /* 0x0000000000038919 */ /* 0x000e220000008800 */
[----:B------:R-:W-:-:S04]  /*e9a0*/  @!P0 MOV R0, 0x400 ;  /* 0x0000040000008802 */ /* 0x000fc80000000f00 */
[----:B0-----:R-:W-:-:S05]  /*e9b0*/  @!P0 LEA R0, R3, R0, 0x18 ;  /* 0x0000000003008211 */ /* 0x001fca00078ec0ff */
[----:B------:R0:W-:Y:S01]  /*e9c0*/  @!P0 STS.128 [R0+0x388d0], R16 ;  /* 0x0388d01000008388 */ /* 0x0001e20000000c00 */
[----:B------:R-:W-:Y:S06]  /*e9d0*/  BAR.ARV 0x5, 0x120 ;  /* 0x0144800000007b1d */ /* 0x000fec0000002000 */
[----:B------:R-:W-:Y:S01]  /*e9e0*/  ISETP.GE.AND P0, PT, R19, UR5, PT ;  /* 0x0000000513007c0c */ /* 0x000fe2000bf06270 */
[----:B0-----:R-:W-:-:S05]  /*e9f0*/  IMAD.MOV.U32 R0, RZ, RZ, 0x1 ;  /* 0x00000001ff007424 */ /* 0x001fca00078e00ff */
[----:B------:R0:W-:Y:S04]  /*ea00*/  STL [R1+0x8], R0 ;  /* 0x0000080001007387 */ /* 0x0001e80000100800 */
[----:B------:R0:W-:Y:S03]  /*ea10*/  STL [R1], RZ ;  /* 0x000000ff01007387 */ /* 0x0001e60000100800 */
[----:B------:R-:W-:Y:S05]  /*ea20*/  @P0 BRA `(.L_x_309) ;  /* 0x0000004400140947 */ /* 0x000fea0003800000 */
[----:B0-----:R-:W-:Y:S01]  /*ea30*/  IMAD.MOV.U32 R0, RZ, RZ, 0x1 ;  /* 0x00000001ff007424 */ /* 0x001fe200078e00ff */
[----:B------:R0:W-:Y:S01]  /*ea40*/  STL [R1], RZ ;  /* 0x000000ff01007387 */ /* 0x0001e20000100800 */
[----:B------:R-:W-:Y:S01]  /*ea50*/  ULDC UR38, c[0x0][0xc] ;  /* 0x0000030000267ab9 */ /* 0x000fe20000000800 */
[----:B------:R-:W-:Y:S02]  /*ea60*/  ULDC.64 UR36, c[0x0][0x198] ;  /* 0x0000660000247ab9 */ /* 0x000fe40000000a00 */
[----:B------:R0:W-:Y:S04]  /*ea70*/  STL [R1+0x8], R0 ;  /* 0x0000080001007387 */ /* 0x0001e80000100800 */
[----:B------:R0:W-:Y:S02]  /*ea80*/  STL [R1+0x28], RZ ;  /* 0x000028ff01007387 */ /* 0x0001e40000100800 */
.L_x_375:
[----:B-1----:R-:W1:Y:S01]  /*ea90*/  LDC.64 R2, c[0x0][0xc60] ;  /* 0x00031800ff027b82 */ /* 0x002e620000000a00 */
[----:B------:R-:W-:Y:S01]  /*eaa0*/  ULDC.64 UR4, c[0x0][0x208] ;  /* 0x0000820000047ab9 */ /* 0x000fe20000000a00 */
[----:B-1----:R-:W-:-:S05]  /*eab0*/  IMAD.WIDE R2, R19, 0x4, R2 ;  /* 0x0000000413027825 */ /* 0x002fca00078e0202 */
[----:B------:R-:W2:Y:S01]  /*eac0*/  LDG.E R5, desc[UR4][R2.64] ;  /* 0x0000000402057981 */ /* 0x000ea2000c1e1900 */
[----:B------:R-:W-:Y:S05]  /*ead0*/  YIELD ;  /* 0x0000000000007946 */ /* 0x000fea0003800000 */
[----:B------:R-:W-:Y:S01]  /*eae0*/  ULDC.64 UR4, c[0x0][0xa28] ;  /* 0x00028a0000047ab9 */ /* 0x000fe20000000a00 */
[----:B0-----:R-:W-:Y:S01]  /*eaf0*/  IMAD.MOV.U32 R0, RZ, RZ, RZ ;  /* 0x000000ffff007224 */ /* 0x001fe200078e00ff */
[----:B------:R-:W-:Y:S01]  /*eb00*/  ISETP.NE.U32.AND P0, PT, RZ, UR4, PT ;  /* 0x00000004ff007c0c */ /* 0x000fe2000bf05070 */
[----:B------:R-:W-:-:S03]  /*eb10*/  ULDC.64 UR6, c[0x0][0x208] ;  /* 0x0000820000067ab9 */ /* 0x000fc60000000a00 */
[----:B------:R-:W-:Y:S02]  /*eb20*/  ISETP.NE.AND.EX P0, PT, RZ, UR5, PT, P0 ;  /* 0x00000005ff007c0c */ /* 0x000fe4000bf05300 */
[----:B------:R-:W-:Y:S02]  /*eb30*/  MOV R6, RZ ;  /* 0x000000ff00067202 */ /* 0x000fe40000000f00 */
[----:B--2---:R-:W-:Y:S01]  /*eb40*/  SHF.R.S32.HI R4, RZ, 0x1f, R5 ;  /* 0x0000001fff047819 */ /* 0x004fe20000011405 */
[----:B------:R-:W-:-:S08]  /*eb50*/  IMAD.SHL.U32 R7, R5, 0x4, RZ ;  /* 0x0000000405077824 */ /* 0x000fd000078e00ff */
[C---:B------:R-:W-:Y:S01]  /*eb60*/  @P0 LEA R2, P1, R5.reuse, UR4, 0x2 ;  /* 0x0000000405020c11 */ /* 0x040fe2000f8210ff */
[----:B------:R-:W-:Y:S03]  /*eb70*/  STL [R1+0x14], R5 ;  /* 0x0000140501007387 */ /* 0x000fe60000100800 */
[----:B------:R-:W-:Y:S01]  /*eb80*/  @P0 LEA.HI.X R3, R5, UR5, R4, 0x2, P1 ;  /* 0x0000000505030c11 */ /* 0x000fe200088f1404 */
[----:B------:R-:W-:-:S04]  /*eb90*/  ULDC.64 UR4, c[0x0][0xa00] ;  /* 0x0002800000047ab9 */ /* 0x000fc80000000a00 */
[----:B------:R0:W5:Y:S01]  /*eba0*/  @P0 LDG.E R0, desc[UR6][R2.64] ;  /* 0x0000000602000981 */ /* 0x000162000c1e1900 */
[----:B------:R-:W-:-:S04]  /*ebb0*/  ISETP.NE.U32.AND P0, PT, RZ, UR4, PT ;  /* 0x00000004ff007c0c */ /* 0x000fc8000bf05070 */
[----:B------:R-:W-:-:S13]  /*ebc0*/  ISETP.NE.AND.EX P0, PT, RZ, UR5, PT, P0 ;  /* 0x00000005ff007c0c */ /* 0x000fda000bf05300 */
[----:B0-----:R-:W-:-:S04]  /*ebd0*/  @P0 LEA R2, P1, R5, UR4, 0x2 ;  /* 0x0000000405020c11 */ /* 0x001fc8000f8210ff */
[----:B------:R-:W-:Y:S01]  /*ebe0*/  @P0 LEA.HI.X R3, R5, UR5, R4, 0x2, P1 ;  /* 0x0000000505030c11 */ /* 0x000fe200088f1404 */
[----:B------:R-:W-:-:S04]  /*ebf0*/  ULDC.64 UR4, c[0x0][0xa20] ;  /* 0x0002880000047ab9 */ /* 0x000fc80000000a00 */
[----:B------:R-:W2:Y:S01]  /*ec00*/  @P0 LDG.E R6, desc[UR6][R2.64] ;  /* 0x0000000602060981 */ /* 0x000ea2000c1e1900 */
[----:B------:R-:W-:-:S04]  /*ec10*/  ISETP.NE.U32.AND P0, PT, RZ, UR4, PT ;  /* 0x00000004ff007c0c */ /* 0x000fc8000bf05070 */
[----:B------:R-:W-:Y:S01]  /*ec20*/  ISETP.NE.AND.EX P0, PT, RZ, UR5, PT, P0 ;  /* 0x00000005ff007c0c */ /* 0x000fe2000bf05300 */
[----:B--2---:R0:W-:Y:S04]  /*ec30*/  STL [R1+0x2c], R6 ;  /* 0x00002c0601007387 */ /* 0x0041e80000100800 */
[----:B------:R1:W-:Y:S01]  /*ec40*/  STL [R1+0x1c], R7 ;  /* 0x00001c0701007387 */ /* 0x0003e20000100800 */
[----:B0-----:R-:W-:-:S07]  /*ec50*/  SHF.L.U64.HI R6, R5, 0x2, R4 ;  /* 0x0000000205067819 */ /* 0x001fce0000010204 */
[C---:B------:R-:W-:Y:S01]  /*ec60*/  @P0 IADD3 R4, P1, R7.reuse, UR4, RZ ;  /* 0x0000000407040c10 */ /* 0x040fe2000ff3e0ff */
[----:B------:R0:W-:Y:S03]  /*ec70*/  STL [R1+0x20], R6 ;  /* 0x0000200601007387 */ /* 0x0001e60000100800 */
[----:B------:R-:W-:Y:S01]  /*ec80*/  @P0 IADD3.X R5, R6, UR5, RZ, P1, !PT ;  /* 0x0000000506050c10 */ /* 0x000fe20008ffe4ff */
[----:B------:R-:W-:Y:S02]  /*ec90*/  ULDC.64 UR4, c[0x0][0xa08] ;  /* 0x0002820000047ab9 */ /* 0x000fe40000000a00 */
[----:B------:R-:W-:Y:S01]  /*eca0*/  IADD3 R2, P1, R7, UR4, RZ ;  /* 0x0000000407027c10 */ /* 0x000fe2000ff3e0ff */
[----:B-1----:R-:W-:-:S03]  /*ecb0*/  IMAD.MOV.U32 R7, RZ, RZ, RZ ;  /* 0x000000ffff077224 */ /* 0x002fc600078e00ff */
[----:B------:R-:W-:Y:S02]  /*ecc0*/  IADD3.X R3, R6, UR5, RZ, P1, !PT ;  /* 0x0000000506037c10 */ /* 0x000fe40008ffe4ff */
[----:B------:R-:W-:-:S04]  /*ecd0*/  ISETP.NE.U32.AND P1, PT, RZ, UR4, PT ;  /* 0x00000004ff007c0c */ /* 0x000fc8000bf25070 */
[----:B------:R-:W-:Y:S01]  /*ece0*/  ISETP.NE.AND.EX P1, PT, RZ, UR5, PT, P1 ;  /* 0x00000005ff007c0c */ /* 0x000fe2000bf25310 */
[----:B------:R-:W-:Y:S02]  /*ecf0*/  ULDC.64 UR4, c[0x0][0x3f8] ;  /* 0x0000fe0000047ab9 */ /* 0x000fe40000000a00 */
[----:B------:R-:W-:-:S03]  /*ed00*/  UISETP.NE.U32.AND UP0, UPT, UR4, URZ, UPT ;  /* 0x0000003f0400728c */ /* 0x000fc6000bf05070 */
[----:B------:R-:W-:Y:S01]  /*ed10*/  ULDC UR4, c[0x0][0x404] ;  /* 0x0001010000047ab9 */ /* 0x000fe20000000800 */
[----:B------:R-:W-:-:S03]  /*ed20*/  UISETP.NE.AND.EX UP0, UPT, UR5, URZ, UPT, UP0 ;  /* 0x0000003f0500728c */ /* 0x000fc6000bf05300 */
[----:B------:R-:W-:Y:S01]  /*ed30*/  ULDC UR5, c[0x0][0x2e0] ;  /* 0x0000b80000057ab9 */ /* 0x000fe20000000800 */
[----:B------:R-:W-:Y:S02]  /*ed40*/  USEL UR4, UR4, 0x1, UP0 ;  /* 0x0000000104047887 */ /* 0x000fe40008000000 */
[----:B------:R1:W5:Y:S02]  /*ed50*/  @P1 LDG.E R7, desc[UR6][R2.64] ;  /* 0x0000000602071981 */ /* 0x000364000c1e1900 */
[----:B------:R-:W-:-:S06]  /*ed60*/  UIMAD UR4, UR4, UR5, URZ ;  /* 0x00000005040472a4 */ /* 0x000fcc000f8e023f */
[----:B0-----:R-:W-:-:S06]  /*ed70*/  IMAD.U32 R6, RZ, RZ, UR4 ;  /* 0x00000004ff067e24 */ /* 0x001fcc000f8e00ff */
[----:B------:R1:W5:Y:S01]  /*ed80*/  @P0 LDG.E R6, desc[UR6][R4.64] ;  /* 0x0000000604060981 */ /* 0x000362000c1e1900 */
[----:B------:R-:W-:Y:S05]  /*ed90*/  @P0 BRA `(.L_x_310) ;  /* 0x0000000000140947 */ /* 0x000fea0003800000 */
[----:B------:R-:W-:Y:S05]  /*eda0*/  @!P1 BRA `(.L_x_310) ;  /* 0x0000000000109947 */ /* 0x000fea0003800000 */
[----:B------:R-:W-:Y:S02]  /*edb0*/  ULDC.64 UR4, c[0x0][0x208] ;  /* 0x0000820000047ab9 */ /* 0x000fe40000000a00 */
[----:B-----5:R-:W2:Y:S04]  /*edc0*/  LDG.E R6, desc[UR4][R2.64] ;  /* 0x0000000402067981 */ /* 0x020ea8000c1e1900 */
[----:B-1----:R-:W2:Y:S02]  /*edd0*/  LDG.E R5, desc[UR4][R2.64+0x4] ;  /* 0x0000040402057981 */ /* 0x002ea4000c1e1900 */
[----:B--2---:R-:W-:-:S07]  /*ede0*/  IMAD.IADD R6, R5, 0x1, -R6 ;  /* 0x0000000105067824 */ /* 0x004fce00078e0a06 */
.L_x_310:
[----:B-1---5:R-:W-:Y:S01]  /*edf0*/  IADD3 R2, -R0, R6, RZ ;  /* 0x0000000600027210 */ /* 0x022fe20007ffe1ff */
[----:B------:R-:W-:Y:S01]  /*ee00*/  IMAD.IADD R3, R7, 0x1, R0 ;  /* 0x0000000107037824 */ /* 0x000fe200078e0200 */
[----:B------:R-:W-:Y:S02]  /*ee10*/  BSSY B6, `(.L_x_311) ;  /* 0x0000367000067945 */ /* 0x000fe40003800000 */
[C---:B------:R-:W-:Y:S01]  /*ee20*/  ISETP.GT.AND P0, PT, R2.reuse, RZ, PT ;  /* 0x000000ff0200720c */ /* 0x040fe20003f04270 */
[----:B------:R-:W-:Y:S01]  /*ee30*/  VIADD R0, R2, 0x4f ;  /* 0x0000004f02007836 */ /* 0x000fe20000000000 */
[----:B------:R-:W-:Y:S03]  /*ee40*/  STL [R1+0x24], R2 ;  /* 0x0000240201007387 */ /* 0x000fe60000100800 */
[----:B------:R-:W-:Y:S01]  /*ee50*/  IMAD.HI R0, R0, 0x66666667, RZ ;  /* 0x6666666700007827 */ /* 0x000fe200078e02ff */
[----:B------:R0:W-:Y:S04]  /*ee60*/  STL [R1+0x4], R3 ;  /* 0x0000040301007387 */ /* 0x0001e80000100800 */
[----:B0-----:R-:W-:-:S04]  /*ee70*/  SHF.R.U32.HI R3, RZ, 0x1f, R0 ;  /* 0x0000001fff037819 */ /* 0x001fc80000011600 */
[----:B------:R-:W-:-:S05]  /*ee80*/  LEA.HI.SX32 R0, R0, R3, 0x1b ;  /* 0x0000000300007211 */ /* 0x000fca00078fdaff */
[----:B------:R0:W-:Y:S01]  /*ee90*/  STL [R1+0x18], R0 ;  /* 0x0000180001007387 */ /* 0x0001e20000100800 */
[----:B------:R-:W-:Y:S05]  /*eea0*/  @P0 BRA `(.L_x_312) ;  /* 0x0000000000480947 */ /* 0x000fea0003800000 */
[----:B------:R-:W1:Y:S02]  /*eeb0*/  S2R R2, SR_TID.X ;  /* 0x0000000000027919 */ /* 0x000e640000002100 */
[----:B-1----:R-:W-:-:S04]  /*eec0*/  LOP3.LUT R2, R2, 0x1f, RZ, 0xc0, !PT ;  /* 0x0000001f02027812 */ /* 0x002fc800078ec0ff */
[----:B------:R-:W-:-:S13]  /*eed0*/  ISETP.NE.AND P1, PT, R2, RZ, PT ;  /* 0x000000ff0200720c */ /* 0x000fda0003f25270 */
[----:B------:R-:W-:Y:S05]  /*eee0*/  @P1 BRA `(.L_x_313) ;  /* 0x0000003400641947 */ /* 0x000fea0003800000 */
[----:B------:R-:W1:Y:S01]  /*eef0*/  S2R R7, SR_LANEID ;  /* 0x0000000000077919 */ /* 0x000e620000000000 */
[----:B------:R-:W-:Y:S01]  /*ef00*/  VOTEU.ANY UR4, UPT, PT ;  /* 0x0000000000047886 */ /* 0x000fe200038e0100 */
[----:B------:R-:W2:Y:S01]  /*ef10*/  LDC.64 R2, c[0x0][0xc38] ;  /* 0x00030e00ff027b82 */ /* 0x000ea20000000a00 */
[----:B0-----:R-:W1:Y:S01]  /*ef20*/  FLO.U32 R0, UR4 ;  /* 0x0000000400007d00 */ /* 0x001e6200080e0000 */
[----:B------:R-:W-:-:S07]  /*ef30*/  ULDC.64 UR6, c[0x0][0x208] ;  /* 0x0000820000067ab9 */ /* 0x000fce0000000a00 */
[----:B------:R-:W2:Y:S01]  /*ef40*/  POPC R5, UR4 ;  /* 0x0000000400057d09 */ /* 0x000ea20008000000 */
[----:B-1----:R-:W-:-:S13]  /*ef50*/  ISETP.EQ.U32.AND P0, PT, R0, R7, PT ;  /* 0x000000070000720c */ /* 0x002fda0003f02070 */
[----:B--2---:R-:W2:Y:S01]  /*ef60*/  @P0 ATOMG.E.ADD.STRONG.GPU PT, R3, desc[UR6][R2.64], R5 ;  /* 0x00000005020309a8 */ /* 0x004ea200081ee1c6 */
[----:B------:R-:W0:Y:S02]  /*ef70*/  S2R R4, SR_LTMASK ;  /* 0x0000000000047919 */ /* 0x000e240000003900 */
[----:B0-----:R-:W-:-:S04]  /*ef80*/  LOP3.LUT R4, R4, UR4, RZ, 0xc0, !PT ;  /* 0x0000000404047c12 */ /* 0x001fc8000f8ec0ff */
[----:B------:R-:W0:Y:S01]  /*ef90*/  POPC R7, R4 ;  /* 0x0000000400077309 */ /* 0x000e220000000000 */
[----:B--2---:R-:W0:Y:S02]  /*efa0*/  SHFL.IDX PT, R0, R3, R0, 0x1f ;  /* 0x00001f0003007589 */ /* 0x004e2400000e0000 */
[----:B0-----:R-:W-:Y:S01]  /*efb0*/  IADD3 R16, R0, UR38, R7 ;  /* 0x0000002600107c10 */ /* 0x001fe2000fffe007 */
[----:B------:R-:W-:Y:S06]  /*efc0*/  BRA `(.L_x_313) ;  /* 0x00000034002c7947 */ /* 0x000fec0003800000 */
.L_x_312:
[----:B------:R-:W1:Y:S01]  /*efd0*/  S2R R3, SR_CgaCtaId ;  /* 0x0000000000037919 */ /* 0x000e620000008800 */
[----:B0-----:R-:W-:-:S04]  /*efe0*/  MOV R0, 0x400 ;  /* 0x0000040000007802 */ /* 0x001fc80000000f00 */
[----:B-1----:R-:W-:-:S05]  /*eff0*/  LEA R2, R3, R0, 0x18 ;  /* 0x0000000003027211 */ /* 0x002fca00078ec0ff */
[----:B------:R0:W-:Y:S01]  /*f000*/  STL [R1+0x10], R2 ;  /* 0x0000100201007387 */ /* 0x0001e20000100800 */
[----:B------:R-:W-:-:S05]  /*f010*/  VIADD R0, R2, 0x24400 ;  /* 0x0002440002007836 */ /* 0x000fca0000000000 */
[----:B------:R-:W-:-:S13]  /*f020*/  LOP3.LUT P0, RZ, R0, 0x3ff, RZ, 0xc0, !PT ;  /* 0x000003ff00ff7812 */ /* 0x000fda000780c0ff */
[----:B0-----:R-:W-:Y:S05]  /*f030*/  @!P0 BRA `(.L_x_314) ;  /* 0x0000000000408947 */ /* 0x001fea0003800000 */
[----:B------:R-:W-:Y:S01]  /*f040*/  MOV R2, 0x0 ;  /* 0x0000000000027802 */ /* 0x000fe20000000f00 */
[----:B------:R-:W-:Y:S01]  /*f050*/  ULDC.64 UR6, c[0x4][0x1b8] ;  /* 0x01006e0000067ab9 */ /* 0x000fe20000000a00 */
[----:B------:R-:W-:Y:S01]  /*f060*/  ULDC.64 UR8, c[0x4][0x1c0] ;  /* 0x0100700000087ab9 */ /* 0x000fe20000000a00 */
[----:B------:R-:W-:Y:S01]  /*f070*/  ULDC.64 UR4, c[0x4][0x118] ;  /* 0x0100460000047ab9 */ /* 0x000fe20000000a00 */
[----:B------:R-:W-:Y:S01]  /*f080*/  IMAD.U32 R4, RZ, RZ, UR6 ;  /* 0x00000006ff047e24 */ /* 0x000fe2000f8e00ff */
[----:B------:R-:W-:Y:S01]  /*f090*/  MOV R7, UR9 ;  /* 0x0000000900077c02 */ /* 0x000fe20008000f00 */
[----:B------:R-:W0:Y:S01]  /*f0a0*/  LDC.64 R2, c[0x4][R2] ;  /* 0x0100000002027b82 */ /* 0x000e220000000a00 */
[----:B------:R-:W-:Y:S02]  /*f0b0*/  IMAD.U32 R5, RZ, RZ, UR7 ;  /* 0x00000007ff057e24 */ /* 0x000fe4000f8e00ff */
[----:B------:R-:W-:Y:S02]  /*f0c0*/  IMAD.U32 R6, RZ, RZ, UR8 ;  /* 0x00000008ff067e24 */ /* 0x000fe4000f8e00ff */
[----:B------:R-:W-:-:S02]  /*f0d0*/  IMAD.U32 R10, RZ, RZ, UR4 ;  /* 0x00000004ff0a7e24 */ /* 0x000fc4000f8e00ff */
[----:B------:R-:W-:Y:S02]  /*f0e0*/  IMAD.U32 R11, RZ, RZ, UR5 ;  /* 0x00000005ff0b7e24 */ /* 0x000fe4000f8e00ff */
[----:B------:R-:W-:Y:S02]  /*f0f0*/  IMAD.MOV.U32 R8, RZ, RZ, 0x70 ;  /* 0x00000070ff087424 */ /* 0x000fe400078e00ff */
[----:B------:R-:W-:Y:S02]  /*f100*/  IMAD.MOV.U32 R12, RZ, RZ, 0x1 ;  /* 0x00000001ff0c7424 */ /* 0x000fe400078e00ff */
[----:B------:R-:W-:-:S07]  /*f110*/  IMAD.MOV.U32 R13, RZ, RZ, RZ ;  /* 0x000000ffff0d7224 */ /* 0x000fce00078e00ff */
[----:B------:R-:W-:-:S07]  /*f120*/  LEPC R20, `(.L_x_314) ;  /* 0x000000001014794e */ /* 0x000fce0000000000 */
[----:B0-----:R-:W-:Y:S05]  /*f130*/  CALL.ABS.NOINC R2 ;  /* 0x0000000002007343 */ /* 0x001fea0003c00000 */
.L_x_314:
        /* <DEDUP_REMOVED lines=8> */
[----:B------:R0:W1:Y:S01]  /*f1c0*/  LDC.64 R2, c[0x4][R0] ;  /* 0x0100000000027b82 */ /* 0x0000620000000a00 */
[----:B------:R-:W-:Y:S01]  /*f1d0*/  IMAD.U32 R4, RZ, RZ, UR6 ;  /* 0x00000006ff047e24 */ /* 0x000fe2000f8e00ff */
[----:B------:R-:W-:Y:S01]  /*f1e0*/  MOV R11, UR5 ;  /* 0x00000005000b7c02 */ /* 0x000fe20008000f00 */
[----:B------:R-:W-:Y:S02]  /*f1f0*/  IMAD.U32 R5, RZ, RZ, UR7 ;  /* 0x00000007ff057e24 */ /* 0x000fe4000f8e00ff */
[----:B------:R-:W-:Y:S02]  /*f200*/  IMAD.U32 R6, RZ, RZ, UR8 ;  /* 0x00000008ff067e24 */ /* 0x000fe4000f8e00ff */
[----:B------:R-:W-:-:S02]  /*f210*/  IMAD.U32 R7, RZ, RZ, UR9 ;  /* 0x00000009ff077e24 */ /* 0x000fc4000f8e00ff */
[----:B------:R-:W-:Y:S02]  /*f220*/  IMAD.U32 R10, RZ, RZ, UR4 ;  /* 0x00000004ff0a7e24 */ /* 0x000fe4000f8e00ff */
[----:B------:R-:W-:Y:S02]  /*f230*/  IMAD.MOV.U32 R8, RZ, RZ, 0x70 ;  /* 0x00000070ff087424 */ /* 0x000fe400078e00ff */
[----:B------:R-:W-:Y:S02]  /*f240*/  IMAD.MOV.U32 R12, RZ, RZ, 0x1 ;  /* 0x00000001ff0c7424 */ /* 0x000fe400078e00ff */
[----:B0-----:R-:W-:-:S07]  /*f250*/  IMAD.MOV.U32 R13, RZ, RZ, RZ ;  /* 0x000000ffff0d7224 */ /* 0x001fce00078e00ff */
[----:B------:R-:W-:-:S07]  /*f260*/  LEPC R20, `(.L_x_316) ;  /* 0x000000001014794e */ /* 0x000fce0000000000 */
[----:B-1----:R-:W-:Y:S05]  /*f270*/  CALL.ABS.NOINC R2 ;  /* 0x0000000002007343 */ /* 0x002fea0003c00000 */
.L_x_316:
[----:B------:R-:W-:Y:S01]  /*f280*/  MOV R2, 0x0 ;  /* 0x0000000000027802 */ /* 0x000fe20000000f00 */
[----:B------:R-:W-:Y:S01]  /*f290*/  ULDC.64 UR6, c[0x4][0x1b8] ;  /* 0x01006e0000067ab9 */ /* 0x000fe20000000a00 */
[----:B------:R-:W-:Y:S01]  /*f2a0*/  ULDC.64 UR8, c[0x4][0x1c0] ;  /* 0x0100700000087ab9 */ /* 0x000fe20000000a00 */
[----:B------:R-:W-:Y:S01]  /*f2b0*/  ULDC.64 UR4, c[0x4][0x128] ;  /* 0x01004a0000047ab9 */ /* 0x000fe20000000a00 */
[----:B------:R-:W-:Y:S01]  /*f2c0*/  IMAD.U32 R4, RZ, RZ, UR6 ;  /* 0x00000006ff047e24 */ /* 0x000fe2000f8e00ff */
[----:B------:R-:W-:Y:S01]  /*f2d0*/  MOV R6, UR8 ;  /* 0x0000000800067c02 */ /* 0x000fe20008000f00 */
[----:B------:R-:W0:Y:S01]  /*f2e0*/  LDC.64 R2, c[0x4][R2] ;  /* 0x0100000002027b82 */ /* 0x000e220000000a00 */
[----:B------:R-:W-:Y:S01]  /*f2f0*/  IMAD.U32 R5, RZ, RZ, UR7 ;  /* 0x00000007ff057e24 */ /* 0x000fe2000f8e00ff */
[----:B------:R-:W-:Y:S01]  /*f300*/  MOV R13, RZ ;  /* 0x000000ff000d7202 */ /* 0x000fe20000000f00 */
[----:B------:R-:W-:Y:S02]  /*f310*/  IMAD.U32 R7, RZ, RZ, UR9 ;  /* 0x00000009ff077e24 */ /* 0x000fe4000f8e00ff */
[----:B------:R-:W-:-:S02]  /*f320*/  IMAD.U32 R10, RZ, RZ, UR4 ;  /* 0x00000004ff0a7e24 */ /* 0x000fc4000f8e00ff */
[----:B------:R-:W-:Y:S02]  /*f330*/  IMAD.U32 R11, RZ, RZ, UR5 ;  /* 0x00000005ff0b7e24 */ /* 0x000fe4000f8e00ff */
[----:B------:R-:W-:Y:S02]  /*f340*/  IMAD.MOV.U32 R8, RZ, RZ, 0x70 ;  /* 0x00000070ff087424 */ /* 0x000fe400078e00ff */
[----:B------:R-:W-:-:S07]  /*f350*/  IMAD.MOV.U32 R12, RZ, RZ, 0x1 ;  /* 0x00000001ff0c7424 */ /* 0x000fce00078e00ff */
[----:B------:R-:W-:-:S07]  /*f360*/  LEPC R20, `(.L_x_315) ;  /* 0x000000001014794e */ /* 0x000fce0000000000 */
[----:B0-----:R-:W-:Y:S05]  /*f370*/  CALL.ABS.NOINC R2 ;  /* 0x0000000002007343 */ /* 0x001fea0003c00000 */
.L_x_315:
[----:B------:R-:W2:Y:S01]  /*f380*/  LDL.LU R2, [R1+0x1c] ;  /* 0x00001c0001027983 */ /* 0x000ea20000300800 */
[----:B------:R-:W-:-:S03]  /*f390*/  ULDC.64 UR4, c[0x0][0x9f8] ;  /* 0x00027e0000047ab9 */ /* 0x000fc60000000a00 */
[----:B------:R-:W3:Y:S04]  /*f3a0*/  LDL.LU R0, [R1+0x20] ;  /* 0x0000200001007983 */ /* 0x000ee80000300800 */
[----:B------:R-:W4:Y:S04]  /*f3b0*/  LDL.LU R4, [R1+0x2c] ;  /* 0x00002c0001047983 */ /* 0x000f280000300800 */
[----:B------:R-:W4:Y:S01]  /*f3c0*/  LDL.LU R8, [R1+0x14] ;  /* 0x0000140001087983 */ /* 0x000f220000300800 */
[----:B------:R-:W-:Y:S01]  /*f3d0*/  ISETP.NE.U32.AND P0, PT, RZ, UR4, PT ;  /* 0x00000004ff007c0c */ /* 0x000fe2000bf05070 */
[----:B------:R-:W-:-:S03]  /*f3e0*/  ULDC.64 UR6, c[0x0][0x208] ;  /* 0x0000820000067ab9 */ /* 0x000fc60000000a00 */
[----:B------:R-:W-:Y:S01]  /*f3f0*/  ISETP.NE.AND.EX P0, PT, RZ, UR5, PT, P0 ;  /* 0x00000005ff007c0c */ /* 0x000fe2000bf05300 */
[----:B------:R-:W0:Y:S02]  /*f400*/  S2R R9, SR_TID.X ;  /* 0x0000000000097919 */ /* 0x000e240000002100 */
[----:B0-----:R-:W-:-:S04]  /*f410*/  LOP3.LUT R9, R9, 0x1f, RZ, 0xc0, !PT ;  /* 0x0000001f09097812 */ /* 0x001fc800078ec0ff */
[----:B------:R-:W-:-:S13]  /*f420*/  ISETP.NE.AND P6, PT, R9, RZ, PT ;  /* 0x000000ff0900720c */ /* 0x000fda0003fc5270 */
[----:B------:R-:W-:-:S05]  /*f430*/  VOTEU.ALL UP1, P6 ;  /* 0x00000000003f7886 */ /* 0x000fca0003020000 */
[----:B------:R-:W-:-:S04]  /*f440*/  @!UP1 UIADD3 UR8, UP0, UR36, 0x270, URZ ;  /* 0x0000027024089890 */ /* 0x000fc8000ff1e03f */
[----:B------:R-:W-:-:S03]  /*f450*/  @!UP1 UIADD3.X UR9, URZ, UR37, URZ, UP0, !UPT ;  /* 0x000000253f099290 */ /* 0x000fc600087fe43f */
[----:B------:R-:W-:Y:S01]  /*f460*/  VOTEU.ALL UP0, P6 ;  /* 0x00000000003f7886 */ /* 0x000fe20003000000 */
[----:B--2---:R-:W-:-:S04]  /*f470*/  @P0 IADD3 R2, P1, R2, UR4, RZ ;  /* 0x0000000402020c10 */ /* 0x004fc8000ff3e0ff */
[----:B---3--:R-:W-:Y:S01]  /*f480*/  @P0 IADD3.X R3, R0, UR5, RZ, P1, !PT ;  /* 0x0000000500030c10 */ /* 0x008fe20008ffe4ff */
[----:B------:R-:W-:Y:S01]  /*f490*/  ULDC.64 UR4, c[0x0][0xa00] ;  /* 0x0002800000047ab9 */ /* 0x000fe20000000a00 */
[----:B----4-:R-:W-:Y:S02]  /*f4a0*/  IMAD R17, R17, 0x80, R4 ;  /* 0x0000008011117824 */ /* 0x010fe400078e0204 */
[----:B------:R-:W0:Y:S01]  /*f4b0*/  LDC R4, c[0x0][0x428] ;  /* 0x00010a00ff047b82 */ /* 0x000e220000000800 */
[----:B------:R-:W-:-:S06]  /*f4c0*/  IMAD.MOV.U32 R0, RZ, RZ, R8 ;  /* 0x000000ffff007224 */ /* 0x000fcc00078e0008 */
[----:B------:R1:W5:Y:S01]  /*f4d0*/  @P0 LDG.E R0, desc[UR6][R2.64] ;  /* 0x0000000602000981 */ /* 0x000362000c1e1900 */
[----:B------:R-:W-:Y:S02]  /*f4e0*/  PLOP3.LUT P1, PT, P6, PT, PT, 0x8, 0x0 ;  /* 0x000000000000781c */ /* 0x000fe4000372e170 */
[----:B0-----:R-:W-:Y:S01]  /*f4f0*/  ISETP.NE.AND P0, PT, R4, 0x1, PT ;  /* 0x000000010400780c */ /* 0x001fe20003f05270 */
[----:B------:R-:W-:-:S12]  /*f500*/  IMAD.MOV.U32 R4, RZ, RZ, R18 ;  /* 0x000000ffff047224 */ /* 0x000fd800078e0012 */
[----:B------:R-:W0:Y:S08]  /*f510*/  @P0 LDC R7, c[0x0][0x42c] ;  /* 0x00010b00ff070b82 */ /* 0x000e300000000800 */
[----:B------:R-:W2:Y:S01]  /*f520*/  @P0 LDC R5, c[0x0][0x430] ;  /* 0x00010c00ff050b82 */ /* 0x000ea20000000800 */
[----:B0-----:R-:W-:-:S05]  /*f530*/  @P0 IMAD.HI.U32 R6, R18, R7, RZ ;  /* 0x0000000712060227 */ /* 0x001fca00078e00ff */
[----:B--2---:R-:W-:Y:S02]  /*f540*/  @P0 SHF.R.U32.HI R4, RZ, R5, R6 ;  /* 0x00000005ff040219 */ /* 0x004fe40000011606 */
[----:B------:R-:W-:-:S04]  /*f550*/  ISETP.NE.U32.AND P0, PT, RZ, UR4, PT ;  /* 0x00000004ff007c0c */ /* 0x000fc8000bf05070 */
[----:B------:R-:W-:-:S04]  /*f560*/  ISETP.NE.AND.EX P0, PT, RZ, UR5, PT, P0 ;  /* 0x00000005ff007c0c */ /* 0x000fc8000bf05300 */
[----:B-1----:R-:W-:-:S09]  /*f570*/  SEL R6, R8, RZ, !P0 ;  /* 0x000000ff08067207 */ /* 0x002fd20004000000 */
.L_x_317:
        /* <DEDUP_REMOVED lines=9> */
[----:B0-----:R-:W-:Y:S05]  /*f610*/  @P1 BRA.U.ANY `(.L_x_317) ;  /* 0xfffffffd00d81947 */ /* 0x001fea000393ffff */
[----:B------:R-:W0:Y:S01]  /*f620*/  S2R R2, SR_TID.X ;  /* 0x0000000000027919 */ /* 0x000e220000002100 */
[----:B------:R-:W-:Y:S01]  /*f630*/  UMOV UR4, 0x40 ;  /* 0x0000004000047882 */ /* 0x000fe20000000000 */
[----:B0-----:R-:W-:-:S04]  /*f640*/  LOP3.LUT R2, R2, 0x1f, RZ, 0xc0, !PT ;  /* 0x0000001f02027812 */ /* 0x001fc800078ec0ff */
[----:B------:R-:W-:-:S04]  /*f650*/  ISETP.NE.AND P2, PT, R2, RZ, PT ;  /* 0x000000ff0200720c */ /* 0x000fc80003f45270 */
[----:B------:R-:W-:-:S09]  /*f660*/  PLOP3.LUT P1, PT, P2, PT, PT, 0x8, 0x0 ;  /* 0x000000000000781c */ /* 0x000fd2000172e170 */
[----:B------:R-:W-:-:S05]  /*f670*/  VOTEU.ALL UP0, P2 ;  /* 0x00000000003f7886 */ /* 0x000fca0001000000 */
.L_x_318:
        /* <DEDUP_REMOVED lines=15> */
.L_x_319:
        /* <DEDUP_REMOVED lines=15> */
.L_x_320:
        /* <DEDUP_REMOVED lines=9> */
[----:B------:R-:W0:Y:S01]  /*f8f0*/  LDC.64 R2, c[0x0][0x3f8] ;  /* 0x0000fe00ff027b82 */ /* 0x000e220000000a00 */
[----:B------:R-:W-:Y:S02]  /*f900*/  ULDC.64 UR4, c[0x0][0xa08] ;  /* 0x0002820000047ab9 */ /* 0x000fe40000000a00 */
[----:B0-----:R-:W-:Y:S01]  /*f910*/  LOP3.LUT P0, RZ, R2, UR4, RZ, 0xfc, !PT ;  /* 0x0000000402ff7c12 */ /* 0x001fe2000f80fcff */
[----:B------:R-:W-:-:S03]  /*f920*/  UMOV UR4, 0xffffffff ;  /* 0xffffffff00047882 */ /* 0x000fc60000000000 */
[----:B------:R-:W-:-:S04]  /*f930*/  LOP3.LUT P0, RZ, R3, UR5, RZ, 0xfc, P0 ;  /* 0x0000000503ff7c12 */ /* 0x000fc8000800fcff */
[----:B-----5:R-:W-:Y:S01]  /*f940*/  SEL R5, R0, RZ, !P0 ;  /* 0x000000ff00057207 */ /* 0x020fe20004000000 */
[----:B------:R-:W-:Y:S08]  /*f950*/  BRA.DIV UR4, `(.L_x_321) ;  /* 0x0000003a04b47947 */ /* 0x000ff0000b800000 */
.L_x_391:
[----:B------:R-:W2:Y:S01]  /*f960*/  LDL R7, [R1+0x18] ;  /* 0x0000180001077983 */ /* 0x000ea20000100800 */
[----:B------:R-:W-:Y:S01]  /*f970*/  UMOV UR4, 0xffffffff ;  /* 0xffffffff00047882 */ /* 0x000fe20000000000 */
[----:B------:R-:W-:Y:S01]  /*f980*/  SHF.R.S32.HI R12, RZ, 0x1f, R0 ;  /* 0x0000001fff0c7819 */ /* 0x000fe20000011400 */
[----:B--2---:R-:W-:Y:S01]  /*f990*/  VIADD R7, R7, 0xffffffff ;  /* 0xffffffff07077836 */ /* 0x004fe20000000000 */
[----:B------:R-:W-:Y:S06]  /*f9a0*/  BRA.DIV UR4, `(.L_x_322) ;  /* 0x0000003a04d47947 */ /* 0x000fec000b800000 */
[----:B------:R-:W-:-:S13]  /*f9b0*/  ELECT P6, URZ, PT ;  /* 0x00000000003f782f */ /* 0x000fda00038c0000 */
.L_x_394:
[----:B------:R-:W-:Y:S05]  /*f9c0*/  @!P6 BRA `(.L_x_323) ;  /* 0x000000040048e947 */ /* 0x000fea0003800000 */
[----:B------:R0:W-:Y:S01]  /*f9d0*/  STL [R1+0xc], R7 ;  /* 0x00000c0701007387 */ /* 0x0001e20000100800 */
[----:B------:R-:W-:-:S04]  /*f9e0*/  ISETP.NE.U32.AND P0, PT, R2, RZ, PT ;  /* 0x000000ff0200720c */ /* 0x000fc80003f05070 */
[----:B------:R-:W-:-:S13]  /*f9f0*/  ISETP.NE.AND.EX P0, PT, R3, RZ, PT, P0 ;  /* 0x000000ff0300720c */ /* 0x000fda0003f05300 */
[----:B0-----:R-:W-:Y:S05]  /*fa00*/  @!P0 BRA `(.L_x_324) ;  /* 0x0000000000508947 */ /* 0x001fea0003800000 */
[----:B------:R-:W0:Y:S01]  /*fa10*/  LDC R10, c[0x0][0x41c] ;  /* 0x00010700ff0a7b82 */ /* 0x000e220000000800 */
[----:B------:R-:W-:Y:S01]  /*fa20*/  IMAD.MOV.U32 R5, RZ, RZ, R7 ;  /* 0x000000ffff057224 */ /* 0x000fe200078e0007 */
[----:B------:R-:W-:Y:S01]  /*fa30*/  ULDC.64 UR4, c[0x0][0x408] ;  /* 0x0001020000047ab9 */ /* 0x000fe20000000a00 */
[----:B------:R-:W-:Y:S01]  /*fa40*/  ULDC.64 UR6, c[0x0][0x208] ;  /* 0x0000820000067ab9 */ /* 0x000fe20000000a00 */
[----:B0-----:R-:W-:-:S13]  /*fa50*/  ISETP.NE.AND P0, PT, R10, 0x1, PT ;  /* 0x000000010a00780c */ /* 0x001fda0003f05270 */
[----:B------:R-:W0:Y:S02]  /*fa60*/  @P0 LDC.64 R8, c[0x0][0x420] ;  /* 0x00010800ff080b82 */ /* 0x000e240000000a00 */
[----:B0-----:R-:W-:-:S05]  /*fa70*/  @P0 IMAD.HI.U32 R8, R7, R8, RZ ;  /* 0x0000000807080227 */ /* 0x001fca00078e00ff */
[----:B------:R-:W-:-:S04]  /*fa80*/  @P0 SHF.R.U32.HI R5, RZ, R9, R8 ;  /* 0x00000009ff050219 */ /* 0x000fc80000011608 */
[----:B------:R-:W-:-:S05]  /*fa90*/  IADD3 R8, -R5, RZ, RZ ;  /* 0x000000ff05087210 */ /* 0x000fca0007ffe1ff */
[----:B------:R-:W-:Y:S02]  /*faa0*/  IMAD R9, R10, R8, R7 ;  /* 0x000000080a097224 */ /* 0x000fe400078e0207 */
[----:B------:R-:W-:-:S03]  /*fab0*/  IMAD R8, R12, UR4, RZ ;  /* 0x000000040c087c24 */ /* 0x000fc6000f8e02ff */
[----:B------:R0:W-:Y:S01]  /*fac0*/  STL [R1+0xc], R9 ;  /* 0x00000c0901007387 */ /* 0x0001e20000100800 */
[----:B------:R-:W-:Y:S02]  /*fad0*/  IMAD R10, R0, UR5, R8 ;  /* 0x00000005000a7c24 */ /* 0x000fe4000f8e0208 */
[--C-:B------:R-:W-:Y:S01]  /*fae0*/  IMAD.MOV.U32 R8, RZ, RZ, R5.reuse ;  /* 0x000000ffff087224 */ /* 0x100fe200078e0005 */
[----:B0-----:R-:W-:-:S03]  /*faf0*/  SHF.R.S32.HI R9, RZ, 0x1f, R5 ;  /* 0x0000001fff097819 */ /* 0x001fc60000011405 */
[----:B------:R-:W-:-:S04]  /*fb00*/  IMAD.WIDE.U32 R8, R0, UR4, R8 ;  /* 0x0000000400087c25 */ /* 0x000fc8000f8e0008 */
[----:B------:R-:W-:Y:S01]  /*fb10*/  IMAD.IADD R5, R9, 0x1, R10 ;  /* 0x0000000109057824 */ /* 0x000fe200078e020a */
[----:B------:R-:W-:-:S04]  /*fb20*/  LEA R10, P0, R8, R2, 0x2 ;  /* 0x00000002080a7211 */ /* 0x000fc800078010ff */
[----:B------:R-:W-:-:S05]  /*fb30*/  LEA.HI.X R11, R8, R3, R5, 0x2, P0 ;  /* 0x00000003080b7211 */ /* 0x000fca00000f1405 */
[----:B------:R0:W5:Y:S04]  /*fb40*/  LDG.E R5, desc[UR6][R10.64] ;  /* 0x000000060a057981 */ /* 0x000168000c1e1900 */
.L_x_324:
[----:B------:R-:W2:Y:S01]  /*fb50*/  LDL R8, [R1] ;  /* 0x0000000001087983 */ /* 0x000ea20000100800 */
[----:B0-----:R-:W-:-:S03]  /*fb60*/  MOV R10, 0x400 ;  /* 0x00000400000a7802 */ /* 0x001fc60000000f00 */
[----:B------:R-:W3:Y:S01]  /*fb70*/  LDL R9, [R1+0x8] ;  /* 0x0000080001097983 */ /* 0x000ee20000100800 */
[----:B------:R-:W0:Y:S02]  /*fb80*/  S2R R11, SR_CgaCtaId ;  /* 0x00000000000b7919 */ /* 0x000e240000008800 */
[----:B0-----:R-:W-:-:S05]  /*fb90*/  LEA R10, R11, R10, 0x18 ;  /* 0x0000000a0b0a7211 */ /* 0x001fca00078ec0ff */
[----:B--2---:R-:W-:Y:S01]  /*fba0*/  IMAD R8, R8, 0x8, R10 ;  /* 0x0000000808087824 */ /* 0x004fe200078e020a */
[----:B---3--:R-:W-:-:S04]  /*fbb0*/  SHF.L.U32 R9, R9, 0x1f, RZ ;  /* 0x0000001f09097819 */ /* 0x008fc800000006ff */
[----:B------:R-:W0:Y:S02]  /*fbc0*/  SYNCS.PHASECHK.TRANS64.TRYWAIT P0, [R8+URZ+0x38840], R9 ;  /* 0x03884009080075a7 */ /* 0x000e24000800017f */
[----:B0-----:R-:W-:Y:S05]  /*fbd0*/  @!P0 BRA `(.L_x_325) ;  /* 0x0000003800688947 */ /* 0x001fea0003800000 */
.L_x_395:
[----:B------:R-:W1:Y:S02]  /*fbe0*/  S2R R10, SR_TID.X ;  /* 0x00000000000a7919 */ /* 0x000e640000002100 */
[----:B-1----:R-:W-:-:S04]  /*fbf0*/  LOP3.LUT R10, R10, 0x7f, RZ, 0xc0, !PT ;  /* 0x0000007f0a0a7812 */ /* 0x002fc800078ec0ff */
[----:B------:R-:W-:-:S13]  /*fc00*/  ISETP.NE.AND P0, PT, R10, RZ, PT ;  /* 0x000000ff0a00720c */ /* 0x000fda0003f05270 */
[----:B------:R-:W-:Y:S05]  /*fc10*/  @P0 BRA `(.L_x_326) ;  /* 0x00000000001c0947 */ /* 0x000fea0003800000 */
[----:B------:R-:W1:Y:S01]  /*fc20*/  S2R R10, SR_TID.X ;  /* 0x00000000000a7919 */ /* 0x000e620000002100 */
[----:B0-----:R-:W-:-:S04]  /*fc30*/  IMAD.MOV.U32 R9, RZ, RZ, 0xa000 ;  /* 0x0000a000ff097424 */ /* 0x001fc800078e00ff */
[----:B------:R2:W-:Y:S01]  /*fc40*/  SYNCS.ARRIVE.TRANS64 RZ, [R8+URZ+0x38830], R9 ;  /* 0x0388300908ff79a7 */ /* 0x0005e2000800003f */
[----:B-1----:R-:W-:-:S04]  /*fc50*/  LOP3.LUT R10, R10, 0x1f, RZ, 0xc0, !PT ;  /* 0x0000001f0a0a7812 */ /* 0x002fc800078ec0ff */
[----:B------:R-:W-:-:S13]  /*fc60*/  ISETP.NE.AND P1, PT, R10, RZ, PT ;  /* 0x000000ff0a00720c */ /* 0x000fda0003f25270 */
[----:B--2---:R-:W-:Y:S05]  /*fc70*/  @!P1 BRA `(.L_x_326) ;  /* 0x0000000000049947 */ /* 0x004fea0003800000 */
[----:B------:R-:W-:Y:S01]  /*fc80*/  BPT.TRAP 0x1 ;  /* 0x000000040000795c */ /* 0x000fe20000300000 */
.L_x_326:
[----:B------:R-:W2:Y:S01]  /*fc90*/  LDL R11, [R1] ;  /* 0x00000000010b7983 */ /* 0x000ea20000100800 */
[----:B------:R-:W-:-:S03]  /*fca0*/  MOV R13, 0x400 ;  /* 0x00000400000d7802 */ /* 0x000fc60000000f00 */
[----:B------:R-:W3:Y:S04]  /*fcb0*/  LDL R10, [R1+0xc] ;  /* 0x00000c00010a7983 */ /* 0x000ee80000100800 */
[----:B0-----:R-:W4:Y:S01]  /*fcc0*/  LDL R9, [R1+0x4] ;  /* 0x0000040001097983 */ /* 0x001f220000100800 */
[----:B------:R-:W0:Y:S01]  /*fcd0*/  S2R R14, SR_CgaCtaId ;  /* 0x00000000000e7919 */ /* 0x000e220000008800 */
[----:B------:R-:W-:Y:S01]  /*fce0*/  R2UR UR9, R8 ;  /* 0x00000000080972ca */ /* 0x000fe200000e0000 */
[----:B------:R-:W-:Y:S01]  /*fcf0*/  UIADD3 UR4, UP0, UR36, 0x370, URZ ;  /* 0x0000037024047890 */ /* 0x000fe2000ff1e03f */
[----:B------:R-:W-:Y:S02]  /*fd00*/  R2UR UR12, R4 ;  /* 0x00000000040c72ca */ /* 0x000fe400000e0000 */
[----:B-----5:R-:W-:-:S02]  /*fd10*/  R2UR UR13, R5 ;  /* 0x00000000050d72ca */ /* 0x020fc400000e0000 */
[----:B0-----:R-:W-:-:S07]  /*fd20*/  LEA R13, R14, R13, 0x18 ;  /* 0x0000000d0e0d7211 */ /* 0x001fce00078ec0ff */
[----:B------:R-:W-:Y:S01]  /*fd30*/  UIADD3 UR9, UR9, 0x38830, URZ ;  /* 0x0003883009097890 */ /* 0x000fe2000fffe03f */
[----:B------:R-:W-:Y:S01]  /*fd40*/  UMOV UR10, URZ ;  /* 0x0000003f000a7c82 */ /* 0x000fe20008000000 */
[----:B------:R-:W-:Y:S01]  /*fd50*/  UMOV UR6, 0x0 ;  /* 0x0000000000067882 */ /* 0x000fe20000000000 */
[----:B------:R-:W-:Y:S01]  /*fd60*/  UMOV UR7, 0x14f00000 ;  /* 0x14f0000000077882 */ /* 0x000fe20000000000 */
[----:B------:R-:W-:Y:S01]  /*fd70*/  UMOV UR16, 0x40 ;  /* 0x0000004000107882 */ /* 0x000fe20000000000 */
[----:B--2---:R-:W-:Y:S01]  /*fd80*/  IMAD R8, R11, 0xa000, R13 ;  /* 0x0000a0000b087824 */ /* 0x004fe200078e020d */
[----:B---3--:R-:W-:-:S04]  /*fd90*/  R2UR UR11, R10 ;  /* 0x000000000a0b72ca */ /* 0x008fc800000e0000 */
[----:B------:R-:W-:Y:S02]  /*fda0*/  R2UR UR14, R8 ;  /* 0x00000000080e72ca */ /* 0x000fe400000e0000 */
[----:B----4-:R-:W-:-:S11]  /*fdb0*/  R2UR UR5, R9 ;  /* 0x00000000090572ca */ /* 0x010fd600000e0000 */
[----:B------:R-:W-:Y:S02]  /*fdc0*/  UIADD3 UR8, UR14, 0x24400, URZ ;  /* 0x000244000e087890 */ /* 0x000fe4000fffe03f */
[----:B------:R-:W-:Y:S02]  /*fdd0*/  UIMAD UR11, UR11, 0x50, UR5 ;  /* 0x000000500b0b78a4 */ /* 0x000fe4000f8e0205 */
[----:B------:R-:W-:Y:S02]  /*fde0*/  UIADD3.X UR5, URZ, UR37, URZ, UP0, !UPT ;  /* 0x000000253f057290 */ /* 0x000fe400087fe43f */
[----:B------:R-:W-:Y:S02]  /*fdf0*/  UIADD3 UR15, UR14, 0x26c00, URZ ;  /* 0x00026c000e0f7890 */ /* 0x000fe4000fffe03f */
[----:B------:R-:W-:Y:S02]  /*fe00*/  UIADD3 UR17, UR14, 0x29400, URZ ;  /* 0x000294000e117890 */ /* 0x000fe4000fffe03f */
[----:B------:R-:W-:-:S03]  /*fe10*/  UIADD3 UR18, UR14, 0x2bc00, URZ ;  /* 0x0002bc000e127890 */ /* 0x000fc6000fffe03f */
[----:B------:R0:W-:Y:S01]  /*fe20*/  UTMALDG.4D [UR8], [UR4], desc[UR6] ;  /* 0x00000608040075b4 */ /* 0x0001e20008019000 */
[----:B------:R-:W-:Y:S01]  /*fe30*/  UMOV UR14, 0x80 ;  /* 0x00000080000e7882 */ /* 0x000fe20000000000 */
[----:B0-----:R-:W-:Y:S01]  /*fe40*/  UMOV UR8, UR15 ;  /* 0x0000000f00087c82 */ /* 0x001fe20008000000 */
[----:B------:R-:W-:Y:S02]  /*fe50*/  UMOV UR10, UR16 ;  /* 0x00000010000a7c82 */ /* 0x000fe40008000000 */
[----:B------:R0:W-:Y:S02]  /*fe60*/  UTMALDG.4D [UR8], [UR4], desc[UR6] ;  /* 0x00000608040075b4 */ /* 0x0001e40008019000 */
[----:B0-----:R-:W-:Y:S01]  /*fe70*/  UMOV UR8, UR17 ;  /* 0x0000001100087c82 */ /* 0x001fe20008000000 */
[----:B------:R-:W-:Y:S01]  /*fe80*/  UMOV UR10, UR14 ;  /* 0x0000000e000a7c82 */ /* 0x000fe20008000000 */
[----:B------:R-:W-:Y:S01]  /*fe90*/  UMOV UR14, 0xc0 ;  /* 0x000000c0000e7882 */ /* 0x000fe20000000000 */
[----:B------:R0:W-:Y:S02]  /*fea0*/  UTMALDG.4D [UR8], [UR4], desc[UR6] ;  /* 0x00000608040075b4 */ /* 0x0001e40008019000 */
[----:B0-----:R-:W-:Y:S01]  /*feb0*/  UMOV UR8, UR18 ;  /* 0x0000001200087c82 */ /* 0x001fe20008000000 */
[----:B------:R-:W-:-:S02]  /*fec0*/  UMOV UR10, UR14 ;  /* 0x0000000e000a7c82 */ /* 0x000fc40008000000 */
[----:B------:R0:W-:Y:S02]  /*fed0*/  UTMALDG.4D [UR8], [UR4], desc[UR6] ;  /* 0x00000608040075b4 */ /* 0x0001e40008019000 */
[----:B0-----:R-:W-:Y:S01]  /*fee0*/  NOP ;  /* 0x0000000000007918 */ /* 0x001fe20000000000 */
.L_x_323:
[----:B------:R-:W2:Y:S01]  /*fef0*/  LDL.LU R11, [R1+0x28] ;  /* 0x00002800010b7983 */ /* 0x000ea20000300800 */
[----:B------:R-:W-:Y:S01]  /*ff00*/  MOV R9, 0x400 ;  /* 0x0000040000097802 */ /* 0x000fe20000000f00 */
[----:B------:R-:W-:Y:S05]  /*ff10*/  WARPSYNC.ALL ;  /* 0x0000000000007948 */ /* 0x000fea0003800000 */
[----:B------:R-:W0:Y:S01]  /*ff20*/  S2R R10, SR_CgaCtaId ;  /* 0x00000000000a7919 */ /* 0x000e220000008800 */
[----:B------:R-:W-:-:S13]  /*ff30*/  ELECT P0, URZ, PT ;  /* 0x00000000003f782f */ /* 0x000fda0003800000 */
[----:B------:R-:W-:Y:S01]  /*ff40*/  @P0 R2UR UR13, R6 ;  /* 0x00000000060d02ca */ /* 0x000fe200000e0000 */
[----:B------:R-:W-:Y:S01]  /*ff50*/  UIADD3 UR4, UP0, UR36, 0x270, URZ ;  /* 0x0000027024047890 */ /* 0x000fe2000ff1e03f */
[----:B------:R-:W-:Y:S01]  /*ff60*/  @P0 R2UR UR12, R18 ;  /* 0x00000000120c02ca */ /* 0x000fe200000e0000 */
[----:B------:R-:W-:Y:S01]  /*ff70*/  UMOV UR6, 0x0 ;  /* 0x0000000000067882 */ /* 0x000fe20000000000 */
[C---:B------:R-:W-:Y:S01]  /*ff80*/  @P0 R2UR UR11, R17.reuse ;  /* 0x00000000110b02ca */ /* 0x040fe200000e0000 */
[----:B------:R-:W-:Y:S01]  /*ff90*/  UIADD3.X UR5, URZ, UR37, URZ, UP0, !UPT ;  /* 0x000000253f057290 */ /* 0x000fe200087fe43f */
[----:B------:R-:W-:Y:S01]  /*ffa0*/  @P0 R2UR UR21, R6 ;  /* 0x00000000061502ca */ /* 0x000fe200000e0000 */
[----:B------:R-:W-:Y:S01]  /*ffb0*/  UMOV UR7, 0x12f00000 ;  /* 0x12f0000000077882 */ /* 0x000fe20000000000 */
[----:B------:R-:W-:Y:S01]  /*ffc0*/  UMOV UR10, URZ ;  /* 0x0000003f000a7c82 */ /* 0x000fe20008000000 */
[----:B------:R-:W-:Y:S01]  /*ffd0*/  @P0 R2UR UR20, R18 ;  /* 0x00000000121402ca */ /* 0x000fe200000e0000 */
[----:B------:R-:W-:Y:S01]  /*ffe0*/  UMOV UR14, 0x0 ;  /* 0x00000000000e7882 */ /* 0x000fe20000000000 */
[----:B------:R-:W-:Y:S01]  /*fff0*/  @P0 R2UR UR19, R17 ;  /* 0x00000000111302ca */ /* 0x000fe200000e0000 */
[----:B------:R-:W-:Y:S01]  /*10000*/  @P0 IMAD.MOV.U32 R8, RZ, RZ, 0x10000 ;  /* 0x00010000ff080424 */ /* 0x000fe200078e00ff */
[----:B------:R-:W-:Y:S01]  /*10010*/  UMOV UR15, 0x12f00000 ;  /* 0x12f00000000f7882 */ /* 0x000fe20000000000 */
[----:B------:R-:W-:Y:S01]  /*10020*/  UMOV UR18, 0x40 ;  /* 0x0000004000127882 */ /* 0x000fe20000000000 */
[----:B------:R-:W-:Y:S01]  /*10030*/  UMOV UR22, 0x0 ;  /* 0x0000000000167882 */ /* 0x000fe20000000000 */
[----:B------:R-:W-:Y:S01]  /*10040*/  UMOV UR23, 0x12f00000 ;  /* 0x12f0000000177882 */ /* 0x000fe20000000000 */
[----:B------:R-:W-:Y:S01]  /*10050*/  BSSY B0, `(.L_x_327) ;  /* 0x0000021000007945 */ /* 0x000fe20003800000 */
[----:B0-----:R-:W-:Y:S01]  /*10060*/  LEA R9, R10, R9, 0x18 ;  /* 0x000000090a097211 */ /* 0x001fe200078ec0ff */
[----:B------:R-:W-:Y:S03]  /*10070*/  BAR.SYNC.DEFER_BLOCKING 0x8, 0x120 ;  /* 0x0204800000007b1d */ /* 0x000fe60000010000 */
[----:B------:R-:W-:-:S13]  /*10080*/  R2UR UR24, R9 ;  /* 0x00000000091872ca */ /* 0x000fda00000e0000 */
[----:B------:R-:W-:Y:S02]  /*10090*/  UIADD3 UR8, UR24, 0x14400, URZ ;  /* 0x0001440018087890 */ /* 0x000fe4000fffe03f */
[----:B------:R-:W-:Y:S02]  /*100a0*/  UIADD3 UR9, UR24, 0x38800, URZ ;  /* 0x0003880018097890 */ /* 0x000fe4000fffe03f */
[----:B------:R-:W-:Y:S01]  /*100b0*/  UIADD3 UR16, UR24, 0x18400, URZ ;  /* 0x0001840018107890 */ /* 0x000fe2000fffe03f */
[----:B------:R0:W-:Y:S04]  /*100c0*/  @P0 SYNCS.ARRIVE.TRANS64 RZ, [R9+URZ+0x38800], R8 ;  /* 0x0388000809ff09a7 */ /* 0x0001e8000800003f */
[----:B------:R-:W-:Y:S02]  /*100d0*/  UMOV UR17, UR9 ;  /* 0x0000000900117c82 */ /* 0x000fe40008000000 */
[----:B------:R1:W-:Y:S02]  /*100e0*/  UTMALDG.4D [UR8], [UR4], desc[UR6] ;  /* 0x00000608040075b4 */ /* 0x0003e40008019000 */
[----:B------:R-:W-:Y:S01]  /*100f0*/  UTMALDG.4D [UR16], [UR4], desc[UR14] ;  /* 0x00000e10040075b4 */ /* 0x000fe20008019000 */
[----:B-1----:R-:W-:Y:S01]  /*10100*/  @P0 R2UR UR13, R6 ;  /* 0x00000000060d02ca */ /* 0x002fe200000e0000 */
[----:B------:R-:W-:Y:S01]  /*10110*/  UIADD3 UR8, UR24, 0x1c400, URZ ;  /* 0x0001c40018087890 */ /* 0x000fe2000fffe03f */
[----:B------:R-:W-:Y:S01]  /*10120*/  @P0 R2UR UR12, R18 ;  /* 0x00000000120c02ca */ /* 0x000fe200000e0000 */
[----:B------:R-:W-:Y:S01]  /*10130*/  UMOV UR10, 0x80 ;  /* 0x00000080000a7882 */ /* 0x000fe20000000000 */
[----:B------:R-:W-:Y:S01]  /*10140*/  @P0 R2UR UR11, R17 ;  /* 0x00000000110b02ca */ /* 0x000fe200000e0000 */
[----:B------:R-:W-:Y:S01]  /*10150*/  UMOV UR6, 0x0 ;  /* 0x0000000000067882 */ /* 0x000fe20000000000 */
[----:B------:R-:W-:-:S11]  /*10160*/  UMOV UR7, 0x12f00000 ;  /* 0x12f0000000077882 */ /* 0x000fd60000000000 */
[----:B------:R1:W-:Y:S02]  /*10170*/  UTMALDG.4D [UR8], [UR4], desc[UR22] ;  /* 0x00001608040075b4 */ /* 0x0003e40008019000 */
[----:B-1----:R-:W-:Y:S01]  /*10180*/  @P0 R2UR UR13, R6 ;  /* 0x00000000060d02ca */ /* 0x002fe200000e0000 */
[----:B------:R-:W-:Y:S01]  /*10190*/  UIADD3 UR8, UR24, 0x20400, URZ ;  /* 0x0002040018087890 */ /* 0x000fe2000fffe03f */
[----:B------:R-:W-:Y:S01]  /*101a0*/  @P0 R2UR UR12, R18 ;  /* 0x00000000120c02ca */ /* 0x000fe200000e0000 */
[----:B------:R-:W-:Y:S01]  /*101b0*/  UMOV UR10, 0xc0 ;  /* 0x000000c0000a7882 */ /* 0x000fe20000000000 */
[----:B------:R-:W-:-:S13]  /*101c0*/  @P0 R2UR UR11, R17 ;  /* 0x00000000110b02ca */ /* 0x000fda00000e0000 */
[----:B------:R0:W-:Y:S01]  /*101d0*/  UTMALDG.4D [UR8], [UR4], desc[UR6] ;  /* 0x00000608040075b4 */ /* 0x0001e20008019000 */
[----:B--2---:R-:W-:-:S04]  /*101e0*/  IADD3 R11, R11, 0x1, RZ ;  /* 0x000000010b0b7810 */ /* 0x004fc80007ffe0ff */
[----:B------:R-:W-:Y:S01]  /*101f0*/  LEA.HI R6, R11, R11, RZ, 0x1 ;  /* 0x0000000b0b067211 */ /* 0x000fe200078f08ff */
[----:B------:R0:W-:Y:S03]  /*10200*/  STL [R1+0x28], R11 ;  /* 0x0000280b01007387 */ /* 0x0001e60000100800 */
[----:B------:R-:W-:-:S05]  /*10210*/  LOP3.LUT R6, R6, 0xfffffffe, RZ, 0xc0, !PT ;  /* 0xfffffffe06067812 */ /* 0x000fca00078ec0ff */
[----:B------:R-:W-:-:S05]  /*10220*/  IMAD.IADD R6, R11, 0x1, -R6 ;  /* 0x000000010b067824 */ /* 0x000fca00078e0a06 */
[----:B------:R-:W-:-:S04]  /*10230*/  SHF.L.U32 R6, R6, 0x1f, RZ ;  /* 0x0000001f06067819 */ /* 0x000fc800000006ff */
[----:B------:R-:W1:Y:S02]  /*10240*/  SYNCS.PHASECHK.TRANS64.TRYWAIT P0, [R9+URZ+0x38820], R6 ;  /* 0x03882006090075a7 */ /* 0x000e64000800017f */
[----:B01----:R-:W-:Y:S05]  /*10250*/  @!P0 BRA `(.L_x_328) ;  /* 0x0000003000dc8947 */ /* 0x003fea0003800000 */
.L_x_396:
[----:B------:R-:W-:Y:S05]  /*10260*/  BSYNC B0 ;  /* 0x0000000000007941 */ /* 0x000fea0003800000 */
.L_x_327:
[----:B0-----:R-:W2:Y:S01]  /*10270*/  LDL.LU R8, [R1+0x24] ;  /* 0x0000240001087983 */ /* 0x001ea20000300800 */
[----:B------:R-:W-:Y:S01]  /*10280*/  BSSY B0, `(.L_x_329) ;  /* 0x00001c6000007945 */ /* 0x000fe20003800000 */
[----:B--2---:R-:W-:-:S13]  /*10290*/  ISETP.GE.AND P0, PT, R8, 0x51, PT ;  /* 0x000000510800780c */ /* 0x004fda0003f06270 */
[----:B------:R-:W-:Y:S05]  /*102a0*/  @!P0 BRA `(.L_x_330) ;  /* 0x0000001c000c8947 */ /* 0x000fea0003800000 */
[----:B------:R-:W2:Y:S01]  /*102b0*/  LDL R8, [R1+0x18] ;  /* 0x0000180001087983 */ /* 0x000ea20000100800 */
[----:B------:R-:W-:Y:S01]  /*102c0*/  IMAD.MOV.U32 R6, RZ, RZ, 0x1 ;  /* 0x00000001ff067424 */ /* 0x000fe200078e00ff */
[----:B------:R-:W-:Y:S01]  /*102d0*/  BSSY B1, `(.L_x_331) ;  /* 0x000009e000017945 */ /* 0x000fe20003800000 */
[----:B--2---:R-:W-:-:S05]  /*102e0*/  IMAD.MOV R14, RZ, RZ, -R8 ;  /* 0x000000ffff0e7224 */ /* 0x004fca00078e0a08 */
[----:B------:R-:W-:-:S05]  /*102f0*/  VIADDMNMX R14, R14, R6, 0xffffffff, !PT ;  /* 0xffffffff0e0e7446 */ /* 0x000fca0007800106 */
[----:B------:R-:W-:-:S05]  /*10300*/  IMAD.IADD R6, R8, 0x1, R14 ;  /* 0x0000000108067824 */ /* 0x000fca00078e020e */
[----:B------:R-:W-:-:S04]  /*10310*/  LOP3.LUT R6, R6, 0x1, RZ, 0xc0, !PT ;  /* 0x0000000106067812 */ /* 0x000fc800078ec0ff */
[----:B------:R-:W-:Y:S01]  /*10320*/  ISETP.NE.U32.AND P0, PT, R6, 0x1, PT ;  /* 0x000000010600780c */ /* 0x000fe20003f05070 */
[----:B------:R-:W-:-:S12]  /*10330*/  VIADD R6, R8, 0xfffffffe ;  /* 0xfffffffe08067836 */ /* 0x000fd80000000000 */
[----:B------:R-:W-:Y:S05]  /*10340*/  @P0 BRA `(.L_x_332) ;  /* 0x0000000800580947 */ /* 0x000fea0003800000 */
[----:B------:R-:W2:Y:S04]  /*10350*/  LDL R9, [R1] ;  /* 0x0000000001097983 */ /* 0x000ea80000100800 */
[----:B------:R-:W3:Y:S01]  /*10360*/  LDL R8, [R1+0x8] ;  /* 0x0000080001087983 */ /* 0x000ee20000100800 */
[----:B------:R-:W-:Y:S01]  /*10370*/  BSSY B2, `(.L_x_333) ;  /* 0x000008f000027945 */ /* 0x000fe20003800000 */
[----:B--2---:R-:W-:-:S04]  /*10380*/  IADD3 R13, R9, 0x1, RZ ;  /* 0x00000001090d7810 */ /* 0x004fc80007ffe0ff */
[----:B------:R-:W-:-:S04]  /*10390*/  ISETP.NE.AND P0, PT, R13, 0x2, PT ;  /* 0x000000020d00780c */ /* 0x000fc80003f05270 */
[----:B------:R-:W-:Y:S02]  /*103a0*/  SEL R15, RZ, 0x1, P0 ;  /* 0x00000001ff0f7807 */ /* 0x000fe40000000000 */
[----:B------:R-:W-:Y:S02]  /*103b0*/  SEL R13, R13, RZ, P0 ;  /* 0x000000ff0d0d7207 */ /* 0x000fe40000000000 */
[----:B---3--:R-:W-:Y:S01]  /*103c0*/  LOP3.LUT R15, R8, R15, RZ, 0x3c, !PT ;  /* 0x0000000f080f7212 */ /* 0x008fe200078e3cff */
[----:B------:R-:W-:Y:S06]  /*103d0*/  @!P6 BRA `(.L_x_334) ;  /* 0x000000080020e947 */ /* 0x000fec0003800000 */
[----:B------:R-:W-:Y:S01]  /*103e0*/  ISETP.NE.U32.AND P0, PT, R2, RZ, PT ;  /* 0x000000ff0200720c */ /* 0x000fe20003f05070 */
[----:B------:R-:W-:-:S03]  /*103f0*/  IMAD.MOV.U32 R8, RZ, RZ, R5 ;  /* 0x000000ffff087224 */ /* 0x000fc600078e0005 */
[----:B------:R-:W-:-:S13]  /*10400*/  ISETP.NE.AND.EX P0, PT, R3, RZ, PT, P0 ;  /* 0x000000ff0300720c */ /* 0x000fda0003f05300 */
[----:B------:R-:W-:Y:S05]  /*10410*/  @!P0 BRA `(.L_x_335) ;  /* 0x0000000000488947 */ /* 0x000fea0003800000 */
[----:B------:R-:W0:Y:S01]  /*10420*/  LDC R18, c[0x0][0x41c] ;  /* 0x00010700ff127b82 */ /* 0x000e220000000800 */
[----:B------:R-:W-:Y:S01]  /*10430*/  ULDC.64 UR4, c[0x0][0x408] ;  /* 0x0001020000047ab9 */ /* 0x000fe20000000a00 */
[----:B------:R-:W-:Y:S01]  /*10440*/  ULDC.64 UR6, c[0x0][0x208] ;  /* 0x0000820000067ab9 */ /* 0x000fe20000000a00 */
[----:B0-----:R-:W-:-:S13]  /*10450*/  ISETP.NE.AND P0, PT, R18, 0x1, PT ;  /* 0x000000011200780c */ /* 0x001fda0003f05270 */
[----:B------:R-:W0:Y:S02]  /*10460*/  @P0 LDC.64 R8, c[0x0][0x420] ;  /* 0x00010800ff080b82 */ /* 0x000e240000000a00 */
[----:B0-----:R-:W-:-:S04]  /*10470*/  @P0 IMAD.HI.U32 R10, R6, R8, RZ ;  /* 0x00000008060a0227 */ /* 0x001fc800078e00ff */
[----:B------:R-:W-:Y:S01]  /*10480*/  IMAD.MOV.U32 R8, RZ, RZ, R6 ;  /* 0x000000ffff087224 */ /* 0x000fe200078e0006 */
[----:B------:R-:W-:Y:S01]  /*10490*/  @P0 SHF.R.U32.HI R8, RZ, R9, R10 ;  /* 0x00000009ff080219 */ /* 0x000fe2000001160a */
[----:B------:R-:W-:-:S03]  /*104a0*/  IMAD R10, R12, UR4, RZ ;  /* 0x000000040c0a7c24 */ /* 0x000fc6000f8e02ff */
[----:B------:R-:W-:Y:S01]  /*104b0*/  SHF.R.S32.HI R9, RZ, 0x1f, R8 ;  /* 0x0000001fff097819 */ /* 0x000fe20000011408 */
[C---:B------:R-:W-:Y:S02]  /*104c0*/  IMAD R17, R0.reuse, UR5, R10 ;  /* 0x0000000500117c24 */ /* 0x040fe4000f8e020a */
[----:B------:R-:W-:-:S04]  /*104d0*/  IMAD.WIDE.U32 R10, R0, UR4, R8 ;  /* 0x00000004000a7c25 */ /* 0x000fc8000f8e0008 */
[----:B------:R-:W-:Y:S01]  /*104e0*/  IMAD.IADD R17, R17, 0x1, R11 ;  /* 0x0000000111117824 */ /* 0x000fe200078e020b */
[----:B------:R-:W-:Y:S01]  /*104f0*/  LEA R2, P0, R10, R2, 0x2 ;  /* 0x000000020a027211 */ /* 0x000fe200078010ff */
[----:B------:R-:W-:-:S03]  /*10500*/  IMAD.MOV R8, RZ, RZ, -R8 ;  /* 0x000000ffff087224 */ /* 0x000fc600078e0a08 */
[----:B------:R-:W-:Y:S01]  /*10510*/  LEA.HI.X R3, R10, R3, R17, 0x2, P0 ;  /* 0x000000030a037211 */ /* 0x000fe200000f1411 */
[----:B------:R-:W-:-:S04]  /*10520*/  IMAD R6, R18, R8, R6 ;  /* 0x0000000812067224 */ /* 0x000fc800078e0206 */
[----:B------:R0:W5:Y:S04]  /*10530*/  LDG.E R8, desc[UR6][R2.64] ;  /* 0x0000000602087981 */ /* 0x000168000c1e1900 */
.L_x_335:
[----:B0-----:R-:W0:Y:S01]  /*10540*/  S2R R3, SR_CgaCtaId ;  /* 0x0000000000037919 */ /* 0x001e220000008800 */
[----:B------:R-:W-:-:S04]  /*10550*/  MOV R2, 0x400 ;  /* 0x0000040000027802 */ /* 0x000fc80000000f00 */
[----:B0-----:R-:W-:Y:S02]  /*10560*/  LEA R2, R3, R2, 0x18 ;  /* 0x0000000203027211 */ /* 0x001fe400078ec0ff */
[----:B------:R-:W-:-:S03]  /*10570*/  SHF.L.U32 R3, R15, 0x1f, RZ ;  /* 0x0000001f0f037819 */ /* 0x000fc600000006ff */
[----:B------:R-:W-:-:S04]  /*10580*/  IMAD R2, R13, 0x8, R2 ;  /* 0x000000080d027824 */ /* 0x000fc800078e0202 */
[----:B------:R-:W0:Y:S02]  /*10590*/  SYNCS.PHASECHK.TRANS64.TRYWAIT P0, [R2+URZ+0x38840], R3 ;  /* 0x03884003020075a7 */ /* 0x000e24000800017f */
[----:B0-----:R-:W-:Y:S05]  /*105a0*/  @!P0 BRA `(.L_x_336) ;  /* 0x0000003000288947 */ /* 0x001fea0003800000 */
.L_x_397:
[----:B------:R-:W1:Y:S02]  /*105b0*/  S2R R9, SR_TID.X ;  /* 0x0000000000097919 */ /* 0x000e640000002100 */
[----:B-1----:R-:W-:-:S04]  /*105c0*/  LOP3.LUT R9, R9, 0x7f, RZ, 0xc0, !PT ;  /* 0x0000007f09097812 */ /* 0x002fc800078ec0ff */
[----:B------:R-:W-:-:S13]  /*105d0*/  ISETP.NE.AND P1, PT, R9, RZ, PT ;  /* 0x000000ff0900720c */ /* 0x000fda0003f25270 */
[----:B------:R-:W-:Y:S05]  /*105e0*/  @P1 BRA `(.L_x_337) ;  /* 0x00000000001c1947 */ /* 0x000fea0003800000 */
[----:B------:R-:W1:Y:S01]  /*105f0*/  S2R R9, SR_TID.X ;  /* 0x0000000000097919 */ /* 0x000e620000002100 */
[----:B0-----:R-:W-:-:S04]  /*10600*/  MOV R3, 0xa000 ;  /* 0x0000a00000037802 */ /* 0x001fc80000000f00 */
[----:B------:R2:W-:Y:S01]  /*10610*/  SYNCS.ARRIVE.TRANS64 RZ, [R2+URZ+0x38830], R3 ;  /* 0x0388300302ff79a7 */ /* 0x0005e2000800003f */
[----:B-1----:R-:W-:-:S04]  /*10620*/  LOP3.LUT R9, R9, 0x1f, RZ, 0xc0, !PT ;  /* 0x0000001f09097812 */ /* 0x002fc800078ec0ff */
[----:B------:R-:W-:-:S13]  /*10630*/  ISETP.NE.AND P0, PT, R9, RZ, PT ;  /* 0x000000ff0900720c */ /* 0x000fda0003f05270 */
[----:B--2---:R-:W-:Y:S05]  /*10640*/  @!P0 BRA `(.L_x_337) ;  /* 0x0000000000048947 */ /* 0x004fea0003800000 */
[----:B------:R-:W-:Y:S01]  /*10650*/  BPT.TRAP 0x1 ;  /* 0x000000040000795c */ /* 0x000fe20000300000 */
.L_x_337:
[----:B------:R-:W2:Y:S04]  /*10660*/  LDL R17, [R1+0x4] ;  /* 0x0000040001117983 */ /* 0x000ea80000100800 */
[----:B------:R-:W3:Y:S01]  /*10670*/  LDL.LU R11, [R1+0x8] ;  /* 0x00000800010b7983 */ /* 0x000ee20000300800 */
[----:B0-----:R-:W-:-:S03]  /*10680*/  MOV R3, 0x400 ;  /* 0x0000040000037802 */ /* 0x001fc60000000f00 */
[----:B------:R-:W4:Y:S01]  /*10690*/  LDL R9, [R1] ;  /* 0x0000000001097983 */ /* 0x000f220000100800 */
[----:B------:R-:W0:Y:S01]  /*106a0*/  S2R R10, SR_CgaCtaId ;  /* 0x00000000000a7919 */ /* 0x000e220000008800 */
[----:B------:R-:W-:Y:S02]  /*106b0*/  R2UR UR9, R2 ;  /* 0x00000000020972ca */ /* 0x000fe400000e0000 */
[----:B------:R-:W-:Y:S01]  /*106c0*/  R2UR UR11, R6 ;  /* 0x00000000060b72ca */ /* 0x000fe200000e0000 */
[----:B------:R-:W-:Y:S01]  /*106d0*/  UIADD3 UR4, UP0, UR36, 0x370, URZ ;  /* 0x0000037024047890 */ /* 0x000fe2000ff1e03f */
[----:B------:R-:W-:Y:S02]  /*106e0*/  R2UR UR12, R4 ;  /* 0x00000000040c72ca */ /* 0x000fe400000e0000 */
[----:B-----5:R-:W-:Y:S02]  /*106f0*/  R2UR UR13, R8 ;  /* 0x00000000080d72ca */ /* 0x020fe400000e0000 */
[----:B0-----:R-:W-:-:S05]  /*10700*/  LEA R3, R10, R3, 0x18 ;  /* 0x000000030a037211 */ /* 0x001fca00078ec0ff */
        /* <DEDUP_REMOVED lines=11> */
[----:B------:R-:W-:Y:S01]  /*107c0*/  VIADD R3, R3, 0x38800 ;  /* 0x0003880003037836 */ /* 0x000fe20000000000 */
[----:B------:R-:W-:Y:S01]  /*107d0*/  UMOV UR18, 0x80 ;  /* 0x0000008000127882 */ /* 0x000fe20000000000 */
[----:B------:R-:W-:Y:S01]  /*107e0*/  UMOV UR19, 0xc0 ;  /* 0x000000c000137882 */ /* 0x000fe20000000000 */
[----:B--2---:R-:W-:-:S13]  /*107f0*/  R2UR UR5, R17 ;  /* 0x00000000110572ca */ /* 0x004fda00000e0000 */
[----:B------:R-:W-:Y:S02]  /*10800*/  UIMAD UR11, UR11, 0x50, UR5 ;  /* 0x000000500b0b78a4 */ /* 0x000fe4000f8e0205 */
[----:B------:R-:W-:Y:S01]  /*10810*/  UIADD3.X UR5, URZ, UR37, URZ, UP0, !UPT ;  /* 0x000000253f057290 */ /* 0x000fe200087fe43f */
[----:B---3--:R-:W-:Y:S01]  /*10820*/  SHF.L.U32 R2, R11, 0x1f, RZ ;  /* 0x0000001f0b027819 */ /* 0x008fe200000006ff */
[----:B----4-:R-:W-:-:S07]  /*10830*/  IMAD R3, R9, 0x8, R3 ;  /* 0x0000000809037824 */ /* 0x010fce00078e0203 */
[----:B------:R0:W-:Y:S02]  /*10840*/  UTMALDG.4D [UR8], [UR4], desc[UR6] ;  /* 0x00000608040075b4 */ /* 0x0001e40008019000 */
[----:B0-----:R-:W-:Y:S01]  /*10850*/  UMOV UR8, UR15 ;  /* 0x0000000f00087c82 */ /* 0x001fe20008000000 */
[----:B------:R-:W-:Y:S02]  /*10860*/  UMOV UR10, UR17 ;  /* 0x00000011000a7c82 */ /* 0x000fe40008000000 */
[----:B------:R0:W-:Y:S02]  /*10870*/  UTMALDG.4D [UR8], [UR4], desc[UR6] ;  /* 0x00000608040075b4 */ /* 0x0001e40008019000 */
[----:B0-----:R-:W-:Y:S01]  /*10880*/  UMOV UR8, UR16 ;  /* 0x0000001000087c82 */ /* 0x001fe20008000000 */
[----:B------:R-:W-:Y:S02]  /*10890*/  UMOV UR10, UR18 ;  /* 0x00000012000a7c82 */ /* 0x000fe40008000000 */
[----:B------:R0:W-:Y:S02]  /*108a0*/  UTMALDG.4D [UR8], [UR4], desc[UR6] ;  /* 0x00000608040075b4 */ /* 0x0001e40008019000 */
[----:B0-----:R-:W-:Y:S01]  /*108b0*/  UMOV UR8, UR14 ;  /* 0x0000000e00087c82 */ /* 0x001fe20008000000 */
[----:B------:R-:W-:-:S02]  /*108c0*/  UMOV UR10, UR19 ;  /* 0x00000013000a7c82 */ /* 0x000fc40008000000 */
[----:B------:R0:W-:Y:S01]  /*108d0*/  UTMALDG.4D [UR8], [UR4], desc[UR6] ;  /* 0x00000608040075b4 */ /* 0x0001e20008019000 */
[----:B------:R-:W1:Y:S02]  /*108e0*/  SYNCS.PHASECHK.TRANS64.TRYWAIT P0, [R3+URZ+0x60], R2 ;  /* 0x00006002030075a7 */ /* 0x000e64000800017f */
[----:B01----:R-:W-:Y:S05]  /*108f0*/  @!P0 BRA `(.L_x_338) ;  /* 0x0000002c00688947 */ /* 0x003fea0003800000 */
.L_x_398:
[----:B------:R-:W-:Y:S05]  /*10900*/  @P1 BRA `(.L_x_339) ;  /* 0x0000000000301947 */ /* 0x000fea0003800000 */
[----:B------:R-:W1:Y:S01]  /*10910*/  S2R R9, SR_TID.X ;  /* 0x0000000000097919 */ /* 0x000e620000002100 */
[----:B------:R-:W-:Y:S01]  /*10920*/  MOV R10, 0x400 ;  /* 0x00000400000a7802 */ /* 0x000fe20000000f00 */
[----:B------:R-:W2:Y:S01]  /*10930*/  S2R R11, SR_CgaCtaId ;  /* 0x00000000000b7919 */ /* 0x000ea20000008800 */
[----:B-1----:R-:W-:Y:S02]  /*10940*/  LOP3.LUT R17, R9, 0x1f, RZ, 0xc0, !PT ;  /* 0x0000001f09117812 */ /* 0x002fe400078ec0ff */
[----:B------:R-:W3:Y:S02]  /*10950*/  LDL R9, [R1] ;  /* 0x0000000001097983 */ /* 0x000ee40000100800 */
[----:B------:R-:W-:Y:S02]  /*10960*/  ISETP.NE.AND P0, PT, R17, RZ, PT ;  /* 0x000000ff1100720c */ /* 0x000fe40003f05270 */
[----:B--2---:R-:W-:Y:S01]  /*10970*/  LEA R10, R11, R10, 0x18 ;  /* 0x0000000a0b0a7211 */ /* 0x004fe200078ec0ff */
[----:B0-----:R-:W-:-:S04]  /*10980*/  IMAD.MOV.U32 R3, RZ, RZ, 0xa000 ;  /* 0x0000a000ff037424 */ /* 0x001fc800078e00ff */
[----:B---3--:R-:W-:-:S04]  /*10990*/  IMAD R2, R9, 0x8, R10 ;  /* 0x0000000809027824 */ /* 0x008fc800078e020a */
[----:B------:R1:W-:Y:S02]  /*109a0*/  SYNCS.ARRIVE.TRANS64 RZ, [R2+URZ+0x38850], R3 ;  /* 0x0388500302ff79a7 */ /* 0x0003e4000800003f */
[----:B------:R-:W-:Y:S05]  /*109b0*/  @!P0 BRA `(.L_x_339) ;  /* 0x0000000000048947 */ /* 0x000fea0003800000 */
[----:B------:R-:W-:Y:S01]  /*109c0*/  BPT.TRAP 0x1 ;  /* 0x000000040000795c */ /* 0x000fe20000300000 */
.L_x_339:
[----:B01----:R-:W2:Y:S01]  /*109d0*/  LDL.LU R2, [R1+0xc] ;  /* 0x00000c0001027983 */ /* 0x003ea20000300800 */
[----:B------:R-:W-:-:S03]  /*109e0*/  MOV R10, 0x400 ;  /* 0x00000400000a7802 */ /* 0x000fc60000000f00 */
[----:B------:R-:W3:Y:S04]  /*109f0*/  LDL.LU R9, [R1] ;  /* 0x0000000001097983 */ /* 0x000ee80000300800 */
[----:B------:R-:W4:Y:S01]  /*10a00*/  LDL R3, [R1+0x4] ;  /* 0x0000040001037983 */ /* 0x000f220000100800 */
[----:B------:R-:W0:Y:S01]  /*10a10*/  S2R R11, SR_CgaCtaId ;  /* 0x00000000000b7919 */ /* 0x000e220000008800 */
[----:B------:R-:W-:Y:S01]  /*10a20*/  R2UR UR13, R5 ;  /* 0x00000000050d72ca */ /* 0x000fe200000e0000 */
[----:B------:R-:W-:Y:S01]  /*10a30*/  UIADD3 UR4, UP0, UR36, 0x470, URZ ;  /* 0x0000047024047890 */ /* 0x000fe2000ff1e03f */
[----:B------:R-:W-:Y:S02]  /*10a40*/  R2UR UR12, R4 ;  /* 0x00000000040c72ca */ /* 0x000fe400000e0000 */
[----:B0-----:R-:W-:Y:S01]  /*10a50*/  LEA R10, R11, R10, 0x18 ;  /* 0x0000000a0b0a7211 */ /* 0x001fe200078ec0ff */
[----:B------:R-:W-:Y:S01]  /*10a60*/  UMOV UR10, URZ ;  /* 0x0000003f000a7c82 */ /* 0x000fe20008000000 */
[----:B------:R-:W-:Y:S01]  /*10a70*/  UMOV UR6, 0x0 ;  /* 0x0000000000067882 */ /* 0x000fe20000000000 */
[----:B------:R-:W-:Y:S01]  /*10a80*/  UMOV UR7, 0x14f00000 ;  /* 0x14f0000000077882 */ /* 0x000fe20000000000 */
[----:B------:R-:W-:Y:S01]  /*10a90*/  UMOV UR17, 0x40 ;  /* 0x0000004000117882 */ /* 0x000fe20000000000 */
[----:B------:R0:W-:Y:S01]  /*10aa0*/  STL [R1+0xc], R6 ;  /* 0x00000c0601007387 */ /* 0x0001e20000100800 */
[----:B------:R-:W-:-:S02]  /*10ab0*/  MOV R5, R8 ;  /* 0x0000000800057202 */ /* 0x000fc40000000f00 */
[----:B--2---:R-:W-:Y:S01]  /*10ac0*/  R2UR UR11, R2 ;  /* 0x00000000020b72ca */ /* 0x004fe200000e0000 */
[----:B---3--:R-:W-:-:S05]  /*10ad0*/  IMAD R2, R9, 0x8, R10 ;  /* 0x0000000809027824 */ /* 0x008fca00078e020a */
[----:B------:R-:W-:Y:S01]  /*10ae0*/  R2UR UR9, R2 ;  /* 0x00000000020972ca */ /* 0x000fe200000e0000 */
[----:B------:R-:W-:Y:S01]  /*10af0*/  IMAD R2, R9, 0xa000, R10 ;  /* 0x0000a00009027824 */ /* 0x000fe200078e020a */
[----:B----4-:R-:W-:-:S04]  /*10b00*/  R2UR UR5, R3 ;  /* 0x00000000030572ca */ /* 0x010fc800000e0000 */
[----:B------:R-:W-:-:S07]  /*10b10*/  R2UR UR16, R2 ;  /* 0x00000000021072ca */ /* 0x000fce00000e0000 */
[----:B------:R-:W-:Y:S02]  /*10b20*/  UIADD3 UR9, UR9, 0x38850, URZ ;  /* 0x0003885009097890 */ /* 0x000fe4000fffe03f */
[----:B------:R-:W-:Y:S02]  /*10b30*/  UIMAD UR11, UR11, 0x50, UR5 ;  /* 0x000000500b0b78a4 */ /* 0x000fe4000f8e0205 */
[----:B------:R-:W-:Y:S02]  /*10b40*/  UIADD3.X UR5, URZ, UR37, URZ, UP0, !UPT ;  /* 0x000000253f057290 */ /* 0x000fe400087fe43f */
[----:B------:R-:W-:Y:S02]  /*10b50*/  UIADD3 UR8, UR16, 0x400, URZ ;  /* 0x0000040010087890 */ /* 0x000fe4000fffe03f */
[----:B------:R-:W-:Y:S02]  /*10b60*/  UIADD3 UR14, UR16, 0x2c00, URZ ;  /* 0x00002c00100e7890 */ /* 0x000fe4000fffe03f */
[----:B------:R-:W-:-:S02]  /*10b70*/  UIADD3 UR15, UR16, 0x5400, URZ ;  /* 0x00005400100f7890 */ /* 0x000fc4000fffe03f */
[----:B------:R-:W-:-:S03]  /*10b80*/  UIADD3 UR16, UR16, 0x7c00, URZ ;  /* 0x00007c0010107890 */ /* 0x000fc6000fffe03f */
        /* <DEDUP_REMOVED lines=12> */
[----:B0-----:R-:W-:Y:S01]  /*10c50*/  NOP ;  /* 0x0000000000007918 */ /* 0x001fe20000000000 */
.L_x_334:
[----:B------:R-:W-:Y:S05]  /*10c60*/  BSYNC B2 ;  /* 0x0000000000027941 */ /* 0x000fea0003800000 */
.L_x_333:
[----:B------:R-:W2:Y:S04]  /*10c70*/  LDL.LU R2, [R1+0x18] ;  /* 0x0000180001027983 */ /* 0x000ea80000300800 */
[----:B------:R0:W-:Y:S04]  /*10c80*/  STL [R1], R13 ;  /* 0x0000000d01007387 */ /* 0x0001e80000100800 */
[----:B------:R0:W-:Y:S02]  /*10c90*/  STL [R1+0x8], R15 ;  /* 0x0000080f01007387 */ /* 0x0001e40000100800 */
[----:B0-2---:R-:W-:-:S07]  /*10ca0*/  VIADD R6, R2, 0xfffffffd ;  /* 0xfffffffd02067836 */ /* 0x005fce0000000000 */
.L_x_332:
[----:B------:R-:W-:Y:S05]  /*10cb0*/  BSYNC B1 ;  /* 0x0000000000017941 */ /* 0x000fea0003800000 */
.L_x_331:
[----:B------:R-:W-:-:S05]  /*10cc0*/  IMAD.MOV R14, RZ, RZ, -R14 ;  /* 0x000000ffff0e7224 */ /* 0x000fca00078e0a0e */
[----:B------:R-:W-:-:S13]  /*10cd0*/  ISETP.NE.AND P0, PT, R7, R14, PT ;  /* 0x0000000e0700720c */ /* 0x000fda0003f05270 */
[----:B------:R-:W-:Y:S05]  /*10ce0*/  @!P0 BRA `(.L_x_330) ;  /* 0x00000010007c8947 */ /* 0x000fea0003800000 */
[----:B------:R-:W-:-:S07]  /*10cf0*/  IMAD.MOV.U32 R10, RZ, RZ, R5 ;  /* 0x000000ffff0a7224 */ /* 0x000fce00078e0005 */
.L_x_354:
[----:B------:R-:W2:Y:S04]  /*10d00*/  LDL R3, [R1] ;  /* 0x0000000001037983 */ /* 0x000ea80000100800 */
[----:B------:R-:W3:Y:S01]  /*10d10*/  LDL R2, [R1+0x8] ;  /* 0x0000080001027983 */ /* 0x000ee20000100800 */
[----:B------:R-:W-:Y:S05]  /*10d20*/  YIELD ;  /* 0x0000000000007946 */ /* 0x000fea0003800000 */
[----:B------:R-:W-:Y:S01]  /*10d30*/  BSSY B1, `(.L_x_340) ;  /* 0x000008a000017945 */ /* 0x000fe20003800000 */
[----:B--2---:R-:W-:-:S05]  /*10d40*/  VIADD R7, R3, 0x1 ;  /* 0x0000000103077836 */ /* 0x004fca0000000000 */
[----:B------:R-:W-:-:S04]  /*10d50*/  ISETP.NE.AND P0, PT, R7, 0x2, PT ;  /* 0x000000020700780c */ /* 0x000fc80003f05270 */
[----:B------:R-:W-:Y:S02]  /*10d60*/  SEL R8, RZ, 0x1, P0 ;  /* 0x00000001ff087807 */ /* 0x000fe40000000000 */
[----:B------:R-:W-:Y:S02]  /*10d70*/  SEL R7, R7, RZ, P0 ;  /* 0x000000ff07077207 */ /* 0x000fe40000000000 */
[----:B---3--:R-:W-:Y:S01]  /*10d80*/  LOP3.LUT R8, R2, R8, RZ, 0x3c, !PT ;  /* 0x0000000802087212 */ /* 0x008fe200078e3cff */
[----:B0-----:R-:W-:Y:S06]  /*10d90*/  @!P6 BRA `(.L_x_341) ;  /* 0x00000008000ce947 */ /* 0x001fec0003800000 */
[----:B------:R-:W-:Y:S01]  /*10da0*/  ULDC.64 UR4, c[0x0][0x3f8] ;  /* 0x0000fe0000047ab9 */ /* 0x000fe20000000a00 */
[----:B------:R-:W-:Y:S01]  /*10db0*/  IMAD.MOV.U32 R9, RZ, RZ, R6 ;  /* 0x000000ffff097224 */ /* 0x000fe200078e0006 */
[----:B------:R-:W-:-:S04]  /*10dc0*/  ISETP.NE.U32.AND P0, PT, RZ, UR4, PT ;  /* 0x00000004ff007c0c */ /* 0x000fc8000bf05070 */
[----:B------:R-:W-:-:S13]  /*10dd0*/  ISETP.NE.AND.EX P0, PT, RZ, UR5, PT, P0 ;  /* 0x00000005ff007c0c */ /* 0x000fda000bf05300 */
[----:B------:R-:W-:Y:S05]  /*10de0*/  @!P0 BRA `(.L_x_342) ;  /* 0x0000000000488947 */ /* 0x000fea0003800000 */
[----:B------:R-:W0:Y:S01]  /*10df0*/  LDC R9, c[0x0][0x41c] ;  /* 0x00010700ff097b82 */ /* 0x000e220000000800 */
[----:B------:R-:W-:Y:S01]  /*10e00*/  ULDC.64 UR6, c[0x0][0x408] ;  /* 0x0001020000067ab9 */ /* 0x000fe20000000a00 */
[----:B------:R-:W-:Y:S01]  /*10e10*/  ULDC.64 UR8, c[0x0][0x208] ;  /* 0x0000820000087ab9 */ /* 0x000fe20000000a00 */
[----:B0-----:R-:W-:-:S13]  /*10e20*/  ISETP.NE.AND P0, PT, R9, 0x1, PT ;  /* 0x000000010900780c */ /* 0x001fda0003f05270 */
[----:B------:R-:W0:Y:S02]  /*10e30*/  @P0 LDC.64 R2, c[0x0][0x420] ;  /* 0x00010800ff020b82 */ /* 0x000e240000000a00 */
[----:B0-----:R-:W-:Y:S01]  /*10e40*/  @P0 IMAD.HI.U32 R10, R6, R2, RZ ;  /* 0x00000002060a0227 */ /* 0x001fe200078e00ff */
[----:B------:R-:W-:-:S04]  /*10e50*/  MOV R2, R6 ;  /* 0x0000000600027202 */ /* 0x000fc80000000f00 */
[----:B------:R-:W-:Y:S01]  /*10e60*/  @P0 SHF.R.U32.HI R2, RZ, R3, R10 ;  /* 0x00000003ff020219 */ /* 0x000fe2000001160a */
[----:B------:R-:W-:-:S04]  /*10e70*/  IMAD R10, R12, UR6, RZ ;  /* 0x000000060c0a7c24 */ /* 0x000fc8000f8e02ff */
[----:B------:R-:W-:Y:S02]  /*10e80*/  IMAD.MOV R3, RZ, RZ, -R2 ;  /* 0x000000ffff037224 */ /* 0x000fe400078e0a02 */
[----:B------:R-:W-:Y:S02]  /*10e90*/  IMAD R10, R0, UR7, R10 ;  /* 0x00000007000a7c24 */ /* 0x000fe4000f8e020a */
[----:B------:R-:W-:Y:S01]  /*10ea0*/  IMAD R9, R9, R3, R6 ;  /* 0x0000000309097224 */ /* 0x000fe200078e0206 */
[----:B------:R-:W-:-:S03]  /*10eb0*/  SHF.R.S32.HI R3, RZ, 0x1f, R2 ;  /* 0x0000001fff037819 */ /* 0x000fc60000011402 */
[----:B------:R-:W-:-:S04]  /*10ec0*/  IMAD.WIDE.U32 R2, R0, UR6, R2 ;  /* 0x0000000600027c25 */ /* 0x000fc8000f8e0002 */
[----:B------:R-:W-:Y:S01]  /*10ed0*/  IMAD.IADD R3, R10, 0x1, R3 ;  /* 0x000000010a037824 */ /* 0x000fe200078e0203 */
[----:B------:R-:W-:-:S04]  /*10ee0*/  LEA R10, P0, R2, UR4, 0x2 ;  /* 0x00000004020a7c11 */ /* 0x000fc8000f8010ff */
[----:B------:R-:W-:-:S05]  /*10ef0*/  LEA.HI.X R11, R2, UR5, R3, 0x2, P0 ;  /* 0x00000005020b7c11 */ /* 0x000fca00080f1403 */
[----:B------:R0:W5:Y:S04]  /*10f00*/  LDG.E R10, desc[UR8][R10.64] ;  /* 0x000000080a0a7981 */ /* 0x000168000c1e1900 */
.L_x_342:
[----:B------:R-:W1:Y:S01]  /*10f10*/  S2R R3, SR_CgaCtaId ;  /* 0x0000000000037919 */ /* 0x000e620000008800 */
[----:B------:R-:W-:-:S04]  /*10f20*/  MOV R2, 0x400 ;  /* 0x0000040000027802 */ /* 0x000fc80000000f00 */
[----:B-1----:R-:W-:Y:S02]  /*10f30*/  LEA R2, R3, R2, 0x18 ;  /* 0x0000000203027211 */ /* 0x002fe400078ec0ff */
[----:B------:R-:W-:-:S03]  /*10f40*/  SHF.L.U32 R3, R8, 0x1f, RZ ;  /* 0x0000001f08037819 */ /* 0x000fc600000006ff */
[----:B------:R-:W-:-:S04]  /*10f50*/  IMAD R2, R7, 0x8, R2 ;  /* 0x0000000807027824 */ /* 0x000fc800078e0202 */
[----:B------:R-:W1:Y:S02]  /*10f60*/  SYNCS.PHASECHK.TRANS64.TRYWAIT P0, [R2+URZ+0x38840], R3 ;  /* 0x03884003020075a7 */ /* 0x000e64000800017f */
[----:B-1----:R-:W-:Y:S05]  /*10f70*/  @!P0 BRA `(.L_x_343) ;  /* 0x0000002400dc8947 */ /* 0x002fea0003800000 */
.L_x_399:
[----:B0-----:R-:W0:Y:S02]  /*10f80*/  S2R R11, SR_TID.X ;  /* 0x00000000000b7919 */ /* 0x001e240000002100 */
[----:B0-----:R-:W-:-:S04]  /*10f90*/  LOP3.LUT R11, R11, 0x7f, RZ, 0xc0, !PT ;  /* 0x0000007f0b0b7812 */ /* 0x001fc800078ec0ff */
[----:B------:R-:W-:-:S13]  /*10fa0*/  ISETP.NE.AND P0, PT, R11, RZ, PT ;  /* 0x000000ff0b00720c */ /* 0x000fda0003f05270 */
[----:B------:R-:W-:Y:S05]  /*10fb0*/  @P0 BRA `(.L_x_344) ;  /* 0x00000000001c0947 */ /* 0x000fea0003800000 */
[----:B------:R-:W0:Y:S01]  /*10fc0*/  S2R R11, SR_TID.X ;  /* 0x00000000000b7919 */ /* 0x000e220000002100 */
[----:B-1----:R-:W-:-:S04]  /*10fd0*/  IMAD.MOV.U32 R3, RZ, RZ, 0xa000 ;  /* 0x0000a000ff037424 */ /* 0x002fc800078e00ff */
[----:B------:R2:W-:Y:S01]  /*10fe0*/  SYNCS.ARRIVE.TRANS64 RZ, [R2+URZ+0x38830], R3 ;  /* 0x0388300302ff79a7 */ /* 0x0005e2000800003f */
[----:B0-----:R-:W-:-:S04]  /*10ff0*/  LOP3.LUT R11, R11, 0x1f, RZ, 0xc0, !PT ;  /* 0x0000001f0b0b7812 */ /* 0x001fc800078ec0ff */
[----:B------:R-:W-:-:S13]  /*11000*/  ISETP.NE.AND P1, PT, R11, RZ, PT ;  /* 0x000000ff0b00720c */ /* 0x000fda0003f25270 */
[----:B--2---:R-:W-:Y:S05]  /*11010*/  @!P1 BRA `(.L_x_344) ;  /* 0x0000000000049947 */ /* 0x004fea0003800000 */
[----:B------:R-:W-:Y:S01]  /*11020*/  BPT.TRAP 0x1 ;  /* 0x000000040000795c */ /* 0x000fe20000300000 */
.L_x_344:
[----:B------:R-:W2:Y:S04]  /*11030*/  LDL R15, [R1+0x4] ;  /* 0x00000400010f7983 */ /* 0x000ea80000100800 */
[----:B-1----:R-:W3:Y:S01]  /*11040*/  LDL.LU R3, [R1+0x8] ;  /* 0x0000080001037983 */ /* 0x002ee20000300800 */
[----:B------:R-:W-:-:S03]  /*11050*/  MOV R13, 0x400 ;  /* 0x00000400000d7802 */ /* 0x000fc60000000f00 */
        /* <DEDUP_REMOVED lines=25> */
[----:B---3--:R-:W-:Y:S02]  /*111f0*/  SHF.L.U32 R3, R3, 0x1f, RZ ;  /* 0x0000001f03037819 */ /* 0x008fe400000006ff */
[----:B----4-:R-:W-:-:S06]  /*11200*/  LEA R2, R11, R2, 0x3 ;  /* 0x000000020b027211 */ /* 0x010fcc00078e18ff */
        /* <DEDUP_REMOVED lines=12> */
.L_x_400:
        /* <DEDUP_REMOVED lines=8> */
.L_x_346:
[----:B------:R-:W2:Y:S01]  /*11350*/  LDL.LU R15, [R1+0xc] ;  /* 0x00000c00010f7983 */ /* 0x000ea20000300800 */
[----:B------:R-:W-:-:S03]  /*11360*/  MOV R13, 0x400 ;  /* 0x00000400000d7802 */ /* 0x000fc60000000f00 */
[----:B0-----:R-:W3:Y:S04]  /*11370*/  LDL.LU R3, [R1] ;  /* 0x0000000001037983 */ /* 0x001ee80000300800 */
[----:B------:R-:W4:Y:S01]  /*11380*/  LDL R11, [R1+0x4] ;  /* 0x00000400010b7983 */ /* 0x000f220000100800 */
[----:B------:R-:W0:Y:S01]  /*11390*/  S2R R14, SR_CgaCtaId ;  /* 0x00000000000e7919 */ /* 0x000e220000008800 */
[----:B------:R-:W-:Y:S01]  /*113a0*/  R2UR UR9, R2 ;  /* 0x00000000020972ca */ /* 0x000fe200000e0000 */
[----:B------:R-:W-:Y:S01]  /*113b0*/  UIADD3 UR4, UP0, UR36, 0x470, URZ ;  /* 0x0000047024047890 */ /* 0x000fe2000ff1e03f */
[----:B------:R-:W-:Y:S02]  /*113c0*/  R2UR UR13, R5 ;  /* 0x00000000050d72ca */ /* 0x000fe400000e0000 */
[----:B------:R-:W-:-:S02]  /*113d0*/  R2UR UR12, R4 ;  /* 0x00000000040c72ca */ /* 0x000fc400000e0000 */
[----:B0-----:R-:W-:-:S07]  /*113e0*/  LEA R13, R14, R13, 0x18 ;  /* 0x0000000d0e0d7211 */ /* 0x001fce00078ec0ff */
[----:B------:R-:W-:Y:S01]  /*113f0*/  UIADD3 UR9, UR9, 0x50, URZ ;  /* 0x0000005009097890 */ /* 0x000fe2000fffe03f */
[----:B------:R-:W-:Y:S01]  /*11400*/  UMOV UR10, URZ ;  /* 0x0000003f000a7c82 */ /* 0x000fe20008000000 */
[----:B------:R-:W-:Y:S01]  /*11410*/  UMOV UR6, 0x0 ;  /* 0x0000000000067882 */ /* 0x000fe20000000000 */
[----:B------:R-:W-:Y:S01]  /*11420*/  UMOV UR7, 0x14f00000 ;  /* 0x14f0000000077882 */ /* 0x000fe20000000000 */
[----:B------:R-:W-:Y:S01]  /*11430*/  UMOV UR17, 0x40 ;  /* 0x0000004000117882 */ /* 0x000fe20000000000 */
[----:B------:R0:W-:Y:S01]  /*11440*/  STL [R1+0xc], R9 ;  /* 0x00000c0901007387 */ /* 0x0001e20000100800 */
[----:B------:R-:W-:Y:S01]  /*11450*/  IMAD.MOV.U32 R5, RZ, RZ, R10 ;  /* 0x000000ffff057224 */ /* 0x000fe200078e000a */
[----:B--2---:R-:W-:Y:S01]  /*11460*/  R2UR UR11, R15 ;  /* 0x000000000f0b72ca */ /* 0x004fe200000e0000 */
[----:B---3--:R-:W-:Y:S01]  /*11470*/  IMAD R3, R3, 0xa000, R13 ;  /* 0x0000a00003037824 */ /* 0x008fe200078e020d */
[----:B----4-:R-:W-:-:S04]  /*11480*/  R2UR UR5, R11 ;  /* 0x000000000b0572ca */ /* 0x010fc800000e0000 */
[----:B------:R-:W-:-:S09]  /*11490*/  R2UR UR14, R3 ;  /* 0x00000000030e72ca */ /* 0x000fd200000e0000 */
[----:B------:R-:W-:-:S04]  /*114a0*/  UIMAD UR11, UR11, 0x50, UR5 ;  /* 0x000000500b0b78a4 */ /* 0x000fc8000f8e0205 */
[----:B------:R-:W-:Y:S02]  /*114b0*/  UIADD3 UR8, UR14, 0x400, URZ ;  /* 0x000004000e087890 */ /* 0x000fe4000fffe03f */
[----:B------:R-:W-:Y:S02]  /*114c0*/  UIADD3.X UR5, URZ, UR37, URZ, UP0, !UPT ;  /* 0x000000253f057290 */ /* 0x000fe400087fe43f */
[----:B------:R-:W-:Y:S02]  /*114d0*/  UIADD3 UR15, UR14, 0x2c00, URZ ;  /* 0x00002c000e0f7890 */ /* 0x000fe4000fffe03f */
[----:B------:R-:W-:Y:S02]  /*114e0*/  UIADD3 UR16, UR14, 0x5400, URZ ;  /* 0x000054000e107890 */ /* 0x000fe4000fffe03f */
        /* <DEDUP_REMOVED lines=14> */
.L_x_341:
[----:B------:R-:W-:Y:S05]  /*115d0*/  BSYNC B1 ;  /* 0x0000000000017941 */ /* 0x000fea0003800000 */
.L_x_340:
[----:B------:R-:W-:Y:S01]  /*115e0*/  VIADD R2, R7, 0x1 ;  /* 0x0000000107027836 */ /* 0x000fe20000000000 */
[----:B------:R-:W-:Y:S04]  /*115f0*/  BSSY B1, `(.L_x_347) ;  /* 0x000008a000017945 */ /* 0x000fe80003800000 */
[----:B------:R-:W-:-:S04]  /*11600*/  ISETP.NE.AND P0, PT, R2, 0x2, PT ;  /* 0x000000020200780c */ /* 0x000fc80003f05270 */
[----:B------:R-:W-:Y:S02]  /*11610*/  SEL R3, RZ, 0x1, P0 ;  /* 0x00000001ff037807 */ /* 0x000fe40000000000 */
[----:B------:R-:W-:Y:S02]  /*11620*/  SEL R14, R2, RZ, P0 ;  /* 0x000000ff020e7207 */ /* 0x000fe40000000000 */
[----:B------:R-:W-:-:S05]  /*11630*/  LOP3.LUT R13, R8, R3, RZ, 0x3c, !PT ;  /* 0x00000003080d7212 */ /* 0x000fca00078e3cff */
[----:B------:R0:W-:Y:S04]  /*11640*/  STL [R1+0x8], R13 ;  /* 0x0000080d01007387 */ /* 0x0001e80000100800 */
[----:B------:R0:W-:Y:S01]  /*11650*/  STL [R1], R14 ;  /* 0x0000000e01007387 */ /* 0x0001e20000100800 */
[----:B------:R-:W-:Y:S05]  /*11660*/  @!P6 BRA `(.L_x_348) ;  /* 0x000000080008e947 */ /* 0x000fea0003800000 */
[----:B------:R-:W-:Y:S01]  /*11670*/  ULDC.64 UR4, c[0x0][0x3f8] ;  /* 0x0000fe0000047ab9 */ /* 0x000fe20000000a00 */
[----:B------:R-:W-:Y:S01]  /*11680*/  VIADD R9, R6, 0xffffffff ;  /* 0xffffffff06097836 */ /* 0x000fe20000000000 */
[----:B------:R-:W-:-:S04]  /*11690*/  ISETP.NE.U32.AND P0, PT, RZ, UR4, PT ;  /* 0x00000004ff007c0c */ /* 0x000fc8000bf05070 */
[----:B------:R-:W-:-:S13]  /*116a0*/  ISETP.NE.AND.EX P0, PT, RZ, UR5, PT, P0 ;  /* 0x00000005ff007c0c */ /* 0x000fda000bf05300 */
[----:B------:R-:W-:Y:S05]  /*116b0*/  @!P0 BRA `(.L_x_349) ;  /* 0x0000000000488947 */ /* 0x000fea0003800000 */
        /* <DEDUP_REMOVED lines=15> */
[----:B------:R-:W-:-:S04]  /*117b0*/  LEA R10, P0, R2, UR4, 0x2 ;  /* 0x00000004020a7c11 */ /* 0x000fc8000f8010ff */
[----:B------:R-:W-:-:S05]  /*117c0*/  LEA.HI.X R11, R2, UR5, R3, 0x2, P0 ;  /* 0x00000005020b7c11 */ /* 0x000fca00080f1403 */
[----:B------:R1:W5:Y:S04]  /*117d0*/  LDG.E R10, desc[UR8][R10.64] ;  /* 0x000000080a0a7981 */ /* 0x000368000c1e1900 */
.L_x_349:
[----:B------:R-:W2:Y:S01]  /*117e0*/  S2R R3, SR_CgaCtaId ;  /* 0x0000000000037919 */ /* 0x000ea20000008800 */
[----:B------:R-:W-:-:S04]  /*117f0*/  MOV R2, 0x400 ;  /* 0x0000040000027802 */ /* 0x000fc80000000f00 */
[----:B--2---:R-:W-:Y:S02]  /*11800*/  LEA R2, R3, R2, 0x18 ;  /* 0x0000000203027211 */ /* 0x004fe400078ec0ff */
[----:B------:R-:W-:-:S03]  /*11810*/  SHF.L.U32 R3, R13, 0x1f, RZ ;  /* 0x0000001f0d037819 */ /* 0x000fc600000006ff */
[----:B------:R-:W-:-:S04]  /*11820*/  IMAD R2, R14, 0x8, R2 ;  /* 0x000000080e027824 */ /* 0x000fc800078e0202 */
[----:B------:R-:W2:Y:S02]  /*11830*/  SYNCS.PHASECHK.TRANS64.TRYWAIT P0, [R2+URZ+0x38840], R3 ;  /* 0x03884003020075a7 */ /* 0x000ea4000800017f */
[----:B--2---:R-:W-:Y:S05]  /*11840*/  @!P0 BRA `(.L_x_350) ;  /* 0x0000001c00d08947 */ /* 0x004fea0003800000 */
.L_x_401:
        /* <DEDUP_REMOVED lines=11> */
.L_x_351:
[----:B0-----:R-:W3:Y:S01]  /*11900*/  LDL R13, [R1] ;  /* 0x00000000010d7983 */ /* 0x001ee20000100800 */
[----:B------:R-:W-:-:S03]  /*11910*/  MOV R14, 0x400 ;  /* 0x00000400000e7802 */ /* 0x000fc60000000f00 */
[----:B------:R-:W4:Y:S01]  /*11920*/  LDL R11, [R1+0x4] ;  /* 0x00000400010b7983 */ /* 0x000f220000100800 */
[----:B------:R-:W0:Y:S01]  /*11930*/  S2R R15, SR_CgaCtaId ;  /* 0x00000000000f7919 */ /* 0x000e220000008800 */
[----:B------:R-:W-:Y:S01]  /*11940*/  R2UR UR11, R9 ;  /* 0x00000000090b72ca */ /* 0x000fe200000e0000 */
[----:B------:R-:W-:Y:S01]  /*11950*/  UIADD3 UR4, UP0, UR36, 0x370, URZ ;  /* 0x0000037024047890 */ /* 0x000fe2000ff1e03f */
[----:B------:R-:W-:Y:S02]  /*11960*/  R2UR UR12, R4 ;  /* 0x00000000040c72ca */ /* 0x000fe400000e0000 */
[----:B0-----:R-:W-:-:S05]  /*11970*/  LEA R14, R15, R14, 0x18 ;  /* 0x0000000e0f0e7211 */ /* 0x001fca00078ec0ff */
[----:B--2---:R-:W-:Y:S01]  /*11980*/  VIADD R2, R14, 0x38800 ;  /* 0x000388000e027836 */ /* 0x004fe20000000000 */
[----:B-----5:R-:W-:Y:S01]  /*11990*/  R2UR UR13, R10 ;  /* 0x000000000a0d72ca */ /* 0x020fe200000e0000 */
[----:B------:R-:W-:Y:S01]  /*119a0*/  UMOV UR10, URZ ;  /* 0x0000003f000a7c82 */ /* 0x000fe20008000000 */
[----:B------:R-:W-:Y:S01]  /*119b0*/  UMOV UR6, 0x0 ;  /* 0x0000000000067882 */ /* 0x000fe20000000000 */
[----:B------:R-:W-:Y:S01]  /*119c0*/  UMOV UR7, 0x14f00000 ;  /* 0x14f0000000077882 */ /* 0x000fe20000000000 */
[----:B------:R-:W-:Y:S01]  /*119d0*/  UMOV UR17, 0x40 ;  /* 0x0000004000117882 */ /* 0x000fe20000000000 */
[----:B------:R-:W-:Y:S01]  /*119e0*/  UMOV UR18, 0x80 ;  /* 0x0000008000127882 */ /* 0x000fe20000000000 */
[----:B------:R-:W-:Y:S01]  /*119f0*/  UMOV UR19, 0xc0 ;  /* 0x000000c000137882 */ /* 0x000fe20000000000 */
[----:B------:R-:W-:Y:S01]  /*11a00*/  SHF.L.U32 R8, R8, 0x1f, RZ ;  /* 0x0000001f08087819 */ /* 0x000fe200000006ff */
        /* <DEDUP_REMOVED lines=12> */
[----:B------:R0:W-:Y:S01]  /*11ad0*/  UTMALDG.4D [UR8], [UR4], desc[UR6] ;  /* 0x00000608040075b4 */ /* 0x0001e20008019000 */
[----:B------:R-:W-:Y:S01]  /*11ae0*/  LEA R2, R7, R2, 0x3 ;  /* 0x0000000207027211 */ /* 0x000fe200078e18ff */
        /* <DEDUP_REMOVED lines=11> */
.L_x_402:
[----:B------:R-:W-:Y:S05]  /*11ba0*/  @P0 BRA `(.L_x_353) ;  /* 0x00000000001c0947 */ /* 0x000fea0003800000 */
[----:B------:R-:W1:Y:S02]  /*11bb0*/  S2R R3, SR_TID.X ;  /* 0x0000000000037919 */ /* 0x000e640000002100 */
[----:B-1----:R-:W-:-:S04]  /*11bc0*/  LOP3.LUT R3, R3, 0x1f, RZ, 0xc0, !PT ;  /* 0x0000001f03037812 */ /* 0x002fc800078ec0ff */
[----:B------:R-:W-:Y:S01]  /*11bd0*/  ISETP.NE.AND P1, PT, R3, RZ, PT ;  /* 0x000000ff0300720c */ /* 0x000fe20003f25270 */
[----:B------:R-:W-:-:S04]  /*11be0*/  IMAD.MOV.U32 R3, RZ, RZ, 0xa000 ;  /* 0x0000a000ff037424 */ /* 0x000fc800078e00ff */
[----:B------:R1:W-:Y:S08]  /*11bf0*/  SYNCS.ARRIVE.TRANS64 RZ, [R2+URZ+0x50], R3 ;  /* 0x0000500302ff79a7 */ /* 0x0003f0000800003f */
[----:B------:R-:W-:Y:S05]  /*11c00*/  @!P1 BRA `(.L_x_353) ;  /* 0x0000000000049947 */ /* 0x000fea0003800000 */
[----:B------:R-:W-:Y:S01]  /*11c10*/  BPT.TRAP 0x1 ;  /* 0x000000040000795c */ /* 0x000fe20000300000 */
.L_x_353:
[----:B------:R-:W2:Y:S01]  /*11c20*/  LDL.LU R13, [R1+0xc] ;  /* 0x00000c00010d7983 */ /* 0x000ea20000300800 */
[----:B0-----:R-:W-:-:S03]  /*11c30*/  MOV R8, 0x400 ;  /* 0x0000040000087802 */ /* 0x001fc60000000f00 */
[----:B-1----:R-:W3:Y:S01]  /*11c40*/  LDL R3, [R1+0x4] ;  /* 0x0000040001037983 */ /* 0x002ee20000100800 */
[----:B------:R-:W0:Y:S01]  /*11c50*/  S2R R11, SR_CgaCtaId ;  /* 0x00000000000b7919 */ /* 0x000e220000008800 */
[----:B------:R-:W-:Y:S01]  /*11c60*/  R2UR UR9, R2 ;  /* 0x00000000020972ca */ /* 0x000fe200000e0000 */
[----:B------:R-:W-:Y:S01]  /*11c70*/  UIADD3 UR4, UP0, UR36, 0x470, URZ ;  /* 0x0000047024047890 */ /* 0x000fe2000ff1e03f */
[----:B------:R-:W-:Y:S02]  /*11c80*/  R2UR UR13, R5 ;  /* 0x00000000050d72ca */ /* 0x000fe400000e0000 */
[----:B------:R-:W-:Y:S02]  /*11c90*/  R2UR UR12, R4 ;  /* 0x00000000040c72ca */ /* 0x000fe400000e0000 */
        /* <DEDUP_REMOVED lines=12> */
[----:B------:R1:W-:Y:S01]  /*11d60*/  STL [R1+0xc], R9 ;  /* 0x00000c0901007387 */ /* 0x0003e20000100800 */
[----:B------:R-:W-:Y:S01]  /*11d70*/  IMAD.MOV.U32 R5, RZ, RZ, R10 ;  /* 0x000000ffff057224 */ /* 0x000fe200078e000a */
[----:B--2---:R-:W-:Y:S02]  /*11d80*/  R2UR UR11, R13 ;  /* 0x000000000d0b72ca */ /* 0x004fe400000e0000 */
[----:B---3--:R-:W-:-:S13]  /*11d90*/  R2UR UR5, R3 ;  /* 0x00000000030572ca */ /* 0x008fda00000e0000 */
[----:B------:R-:W-:Y:S02]  /*11da0*/  UIMAD UR11, UR11, 0x50, UR5 ;  /* 0x000000500b0b78a4 */ /* 0x000fe4000f8e0205 */
[----:B------:R-:W-:-:S09]  /*11db0*/  UIADD3.X UR5, URZ, UR37, URZ, UP0, !UPT ;  /* 0x000000253f057290 */ /* 0x000fd200087fe43f */
[----:B------:R0:W-:Y:S02]  /*11dc0*/  UTMALDG.4D [UR8], [UR4], desc[UR6] ;  /* 0x00000608040075b4 */ /* 0x0001e40008019000 */
[----:B0-----:R-:W-:Y:S01]  /*11dd0*/  UMOV UR8, UR14 ;  /* 0x0000000e00087c82 */ /* 0x001fe20008000000 */
[----:B------:R-:W-:Y:S01]  /*11de0*/  UMOV UR10, UR17 ;  /* 0x00000011000a7c82 */ /* 0x000fe20008000000 */
[----:B------:R-:W-:Y:S01]  /*11df0*/  UMOV UR14, 0x80 ;  /* 0x00000080000e7882 */ /* 0x000fe20000000000 */
        /* <DEDUP_REMOVED lines=8> */
[----:B-1----:R-:W-:Y:S01]  /*11e80*/  NOP ;  /* 0x0000000000007918 */ /* 0x002fe20000000000 */
.L_x_348:
[----:B------:R-:W-:Y:S05]  /*11e90*/  BSYNC B1 ;  /* 0x0000000000017941 */ /* 0x000fea0003800000 */
.L_x_347:
[C---:B------:R-:W-:Y:S01]  /*11ea0*/  ISETP.GT.AND P0, PT, R6.reuse, 0x1, PT ;  /* 0x000000010600780c */ /* 0x040fe20003f04270 */
[----:B------:R-:W-:-:S04]  /*11eb0*/  VIADD R2, R6, 0xfffffffe ;  /* 0xfffffffe06027836 */ /* 0x000fc80000000000 */
[----:B------:R-:W-:-:S08]  /*11ec0*/  IMAD.MOV.U32 R6, RZ, RZ, R2 ;  /* 0x000000ffff067224 */ /* 0x000fd000078e0002 */
[----:B------:R-:W-:Y:S05]  /*11ed0*/  @P0 BRA `(.L_x_354) ;  /* 0xffffffec00880947 */ /* 0x000fea000383ffff */
.L_x_330:
[----:B------:R-:W-:Y:S05]  /*11ee0*/  BSYNC B0 ;  /* 0x0000000000007941 */ /* 0x000fea0003800000 */
.L_x_329:
[----:B------:R-:W1:Y:S01]  /*11ef0*/  S2R R2, SR_TID.X ;  /* 0x0000000000027919 */ /* 0x000e620000002100 */
[----:B------:R-:W-:Y:S01]  /*11f00*/  BSSY B0, `(.L_x_355) ;  /* 0x0000011000007945 */ /* 0x000fe20003800000 */
[----:B-1----:R-:W-:-:S04]  /*11f10*/  LOP3.LUT R2, R2, 0x1f, RZ, 0xc0, !PT ;  /* 0x0000001f02027812 */ /* 0x002fc800078ec0ff */
[----:B------:R-:W-:-:S13]  /*11f20*/  ISETP.NE.AND P0, PT, R2, RZ, PT ;  /* 0x000000ff0200720c */ /* 0x000fda0003f05270 */
[----:B------:R-:W-:Y:S05]  /*11f30*/  @P0 BRA `(.L_x_356) ;  /* 0x0000000000340947 */ /* 0x000fea0003800000 */
[----:B------:R-:W1:Y:S01]  /*11f40*/  S2R R9, SR_LANEID ;  /* 0x0000000000097919 */ /* 0x000e620000000000 */
[----:B------:R-:W-:Y:S01]  /*11f50*/  VOTEU.ANY UR4, UPT, PT ;  /* 0x0000000000047886 */ /* 0x000fe200038e0100 */
[----:B------:R-:W2:Y:S01]  /*11f60*/  LDC.64 R2, c[0x0][0xc38] ;  /* 0x00030e00ff027b82 */ /* 0x000ea20000000a00 */
[----:B------:R-:W1:Y:S01]  /*11f70*/  FLO.U32 R0, UR4 ;  /* 0x0000000400007d00 */ /* 0x000e6200080e0000 */
[----:B------:R-:W-:-:S07]  /*11f80*/  ULDC.64 UR6, c[0x0][0x208] ;  /* 0x0000820000067ab9 */ /* 0x000fce0000000a00 */
[----:B------:R-:W2:Y:S01]  /*11f90*/  POPC R7, UR4 ;  /* 0x0000000400077d09 */ /* 0x000ea20008000000 */
[----:B-1----:R-:W-:-:S13]  /*11fa0*/  ISETP.EQ.U32.AND P0, PT, R0, R9, PT ;  /* 0x000000090000720c */ /* 0x002fda0003f02070 */
[----:B--2---:R-:W2:Y:S01]  /*11fb0*/  @P0 ATOMG.E.ADD.STRONG.GPU PT, R3, desc[UR6][R2.64], R7 ;  /* 0x00000007020309a8 */ /* 0x004ea200081ee1c6 */
[----:B------:R-:W1:Y:S02]  /*11fc0*/  S2R R6, SR_LTMASK ;  /* 0x0000000000067919 */ /* 0x000e640000003900 */
[----:B-1----:R-:W-:-:S04]  /*11fd0*/  LOP3.LUT R6, R6, UR4, RZ, 0xc0, !PT ;  /* 0x0000000406067c12 */ /* 0x002fc8000f8ec0ff */
[----:B------:R-:W1:Y:S01]  /*11fe0*/  POPC R9, R6 ;  /* 0x0000000600097309 */ /* 0x000e620000000000 */
[----:B--2---:R-:W1:Y:S02]  /*11ff0*/  SHFL.IDX PT, R0, R3, R0, 0x1f ;  /* 0x00001f0003007589 */ /* 0x004e6400000e0000 */
[----:B-1----:R-:W-:-:S07]  /*12000*/  IADD3 R16, R0, UR38, R9 ;  /* 0x0000002600107c10 */ /* 0x002fce000fffe009 */
.L_x_356:
[----:B------:R-:W-:Y:S05]  /*12010*/  BSYNC B0 ;  /* 0x0000000000007941 */ /* 0x000fea0003800000 */
.L_x_355:
[----:B------:R-:W-:Y:S04]  /*12020*/  BSSY B0, `(.L_x_357) ;  /* 0x000003c000007945 */ /* 0x000fe80003800000 */
[----:B------:R-:W-:Y:S05]  /*12030*/  @!P6 BRA `(.L_x_358) ;  /* 0x0000000000e8e947 */ /* 0x000fea0003800000 */
[----:B------:R-:W2:Y:S01]  /*12040*/  LDL R2, [R1] ;  /* 0x0000000001027983 */ /* 0x000ea20000100800 */
[----:B------:R-:W-:-:S03]  /*12050*/  MOV R3, 0x400 ;  /* 0x0000040000037802 */ /* 0x000fc60000000f00 */
[----:B------:R-:W3:Y:S01]  /*12060*/  LDL R0, [R1+0x8] ;  /* 0x0000080001007983 */ /* 0x000ee20000100800 */
[----:B------:R-:W1:Y:S02]  /*12070*/  S2R R6, SR_CgaCtaId ;  /* 0x0000000000067919 */ /* 0x000e640000008800 */
[----:B-1----:R-:W-:-:S05]  /*12080*/  LEA R3, R6, R3, 0x18 ;  /* 0x0000000306037211 */ /* 0x002fca00078ec0ff */
[----:B--2---:R-:W-:Y:S01]  /*12090*/  IMAD R3, R2, 0x8, R3 ;  /* 0x0000000802037824 */ /* 0x004fe200078e0203 */
[----:B---3--:R-:W-:-:S04]  /*120a0*/  SHF.L.U32 R0, R0, 0x1f, RZ ;  /* 0x0000001f00007819 */ /* 0x008fc800000006ff */
[----:B------:R-:W1:Y:S02]  /*120b0*/  SYNCS.PHASECHK.TRANS64.TRYWAIT P0, [R3+URZ+0x38860], R0 ;  /* 0x03886000030075a7 */ /* 0x000e64000800017f */
[----:B-1----:R-:W-:Y:S05]  /*120c0*/  @!P0 BRA `(.L_x_359) ;  /* 0x0000001400d88947 */ /* 0x002fea0003800000 */
.L_x_403:
[----:B------:R-:W2:Y:S02]  /*120d0*/  S2R R2, SR_TID.X ;  /* 0x0000000000027919 */ /* 0x000ea40000002100 */
[----:B--2---:R-:W-:-:S04]  /*120e0*/  LOP3.LUT R2, R2, 0x7f, RZ, 0xc0, !PT ;  /* 0x0000007f02027812 */ /* 0x004fc800078ec0ff */
[----:B------:R-:W-:-:S13]  /*120f0*/  ISETP.NE.AND P0, PT, R2, RZ, PT ;  /* 0x000000ff0200720c */ /* 0x000fda0003f05270 */
        /* <DEDUP_REMOVED lines=8> */
.L_x_360:
[----:B-1----:R-:W2:Y:S01]  /*12180*/  LDL R0, [R1] ;  /* 0x0000000001007983 */ /* 0x002ea20000100800 */
[----:B------:R-:W-:-:S03]  /*12190*/  MOV R7, 0x400 ;  /* 0x0000040000077802 */ /* 0x000fc60000000f00 */
[----:B------:R-:W3:Y:S04]  /*121a0*/  LDL.LU R6, [R1+0x4] ;  /* 0x0000040001067983 */ /* 0x000ee80000300800 */
[----:B------:R-:W4:Y:S01]  /*121b0*/  LDL R2, [R1+0xc] ;  /* 0x00000c0001027983 */ /* 0x000f220000100800 */
[----:B------:R-:W1:Y:S01]  /*121c0*/  S2R R8, SR_CgaCtaId ;  /* 0x0000000000087919 */ /* 0x000e620000008800 */
[----:B------:R-:W-:Y:S01]  /*121d0*/  R2UR UR9, R3 ;  /* 0x00000000030972ca */ /* 0x000fe200000e0000 */
[----:B------:R-:W-:Y:S01]  /*121e0*/  UIADD3 UR4, UP0, UR36, 0x470, URZ ;  /* 0x0000047024047890 */ /* 0x000fe2000ff1e03f */
[----:B------:R-:W-:Y:S02]  /*121f0*/  R2UR UR12, R4 ;  /* 0x00000000040c72ca */ /* 0x000fe400000e0000 */
[----:B------:R-:W-:-:S02]  /*12200*/  R2UR UR13, R5 ;  /* 0x00000000050d72ca */ /* 0x000fc400000e0000 */
[----:B-1----:R-:W-:-:S07]  /*12210*/  LEA R7, R8, R7, 0x18 ;  /* 0x0000000708077211 */ /* 0x002fce00078ec0ff */
        /* <DEDUP_REMOVED lines=27> */
[----:B-1----:R-:W-:Y:S01]  /*123d0*/  NOP ;  /* 0x0000000000007918 */ /* 0x002fe20000000000 */
.L_x_358:
[----:B------:R-:W-:Y:S05]  /*123e0*/  BSYNC B0 ;  /* 0x0000000000007941 */ /* 0x000fea0003800000 */
.L_x_357:
[----:B------:R-:W2:Y:S04]  /*123f0*/  LDL.LU R0, [R1] ;  /* 0x0000000001007983 */ /* 0x000ea80000300800 */
[----:B------:R-:W3:Y:S01]  /*12400*/  LDL.LU R3, [R1+0x8] ;  /* 0x0000080001037983 */ /* 0x000ee20000300800 */
[----:B--2---:R-:W-:-:S05]  /*12410*/  VIADD R0, R0, 0x1 ;  /* 0x0000000100007836 */ /* 0x004fca0000000000 */
[----:B------:R-:W-:-:S04]  /*12420*/  ISETP.NE.AND P0, PT, R0, 0x2, PT ;  /* 0x000000020000780c */ /* 0x000fc80003f05270 */
[----:B------:R-:W-:Y:S02]  /*12430*/  SEL R2, RZ, 0x1, P0 ;  /* 0x00000001ff027807 */ /* 0x000fe40000000000 */
[----:B------:R-:W-:Y:S02]  /*12440*/  SEL R0, R0, RZ, P0 ;  /* 0x000000ff00007207 */ /* 0x000fe40000000000 */
[----:B---3--:R-:W-:-:S05]  /*12450*/  LOP3.LUT R3, R3, R2, RZ, 0x3c, !PT ;  /* 0x0000000203037212 */ /* 0x008fca00078e3cff */
[----:B------:R1:W-:Y:S04]  /*12460*/  STL [R1+0x8], R3 ;  /* 0x0000080301007387 */ /* 0x0003e80000100800 */
[----:B------:R1:W-:Y:S02]  /*12470*/  STL [R1], R0 ;  /* 0x0000000001007387 */ /* 0x0003e40000100800 */
.L_x_313:
[----:B------:R-:W-:Y:S05]  /*12480*/  BSYNC B6 ;  /* 0x0000000000067941 */ /* 0x000fea0003800000 */
.L_x_311:
[----:B------:R-:W-:-:S03]  /*12490*/  UMOV UR4, 0xffffffff ;  /* 0xffffffff00047882 */ /* 0x000fc60000000000 */
[----:B------:R-:W-:Y:S05]  /*124a0*/  BRA.DIV UR4, `(.L_x_361) ;  /* 0x0000001204f47947 */ /* 0x000fea000b800000 */
[----:B------:R2:W3:Y:S04]  /*124b0*/  SHFL.IDX PT, R4, R16, RZ, 0x1f ;  /* 0x00001fff10047589 */ /* 0x0004e800000e0000 */
[----:B------:R2:W4:Y:S02]  /*124c0*/  SHFL.IDX PT, R5, R16, 0x1, 0x1f ;  /* 0x00201f0010057f89 */ /* 0x00052400000e0000 */
.L_x_407:
[----:B01----:R-:W0:Y:S01]  /*124d0*/  S2R R0, SR_TID.X ;  /* 0x0000000000007919 */ /* 0x003e220000002100 */
[----:B------:R-:W-:Y:S01]  /*124e0*/  ULDC UR4, c[0x0][0xc14] ;  /* 0x0003050000047ab9 */ /* 0x000fe20000000800 */
[----:B------:R-:W-:Y:S01]  /*124f0*/  BSSY B0, `(.L_x_362) ;  /* 0x000000c000007945 */ /* 0x000fe20003800000 */
[----:B------:R-:W-:Y:S01]  /*12500*/  IMAD.MOV.U32 R3, RZ, RZ, RZ ;  /* 0x000000ffff037224 */ /* 0x000fe200078e00ff */
[----:B0-----:R-:W-:Y:S01]  /*12510*/  LOP3.LUT R9, R0, 0x1f, RZ, 0xc0, !PT ;  /* 0x0000001f00097812 */ /* 0x001fe200078ec0ff */
[----:B------:R-:W-:-:S03]  /*12520*/  IMAD.U32 R0, RZ, RZ, UR4 ;  /* 0x00000004ff007e24 */ /* 0x000fc6000f8e00ff */
[C---:B------:R-:W-:Y:S01]  /*12530*/  ISETP.NE.AND P0, PT, R9.reuse, 0x1f, PT ;  /* 0x0000001f0900780c */ /* 0x040fe20003f05270 */
[----:B------:R-:W-:-:S05]  /*12540*/  IMAD.IADD R7, R9, 0x1, R19 ;  /* 0x0000000109077824 */ /* 0x000fca00078e0213 */
[----:B------:R-:W-:-:S13]  /*12550*/  ISETP.GE.OR P0, PT, R7, R0, !P0 ;  /* 0x000000000700720c */ /* 0x000fda0004706670 */
[----:B------:R-:W-:Y:S05]  /*12560*/  @P0 BRA `(.L_x_363) ;  /* 0x0000000000100947 */ /* 0x000fea0003800000 */
[----:B------:R-:W0:Y:S01]  /*12570*/  LDC.64 R2, c[0x0][0xc58] ;  /* 0x00031600ff027b82 */ /* 0x000e220000000a00 */
[----:B------:R-:W-:Y:S01]  /*12580*/  ULDC.64 UR4, c[0x0][0x208] ;  /* 0x0000820000047ab9 */ /* 0x000fe20000000a00 */
[----:B0-----:R-:W-:-:S06]  /*12590*/  IMAD.WIDE R2, R7, 0x4, R2 ;  /* 0x0000000407027825 */ /* 0x001fcc00078e0202 */
[----:B------:R0:W5:Y:S02]  /*125a0*/  LDG.E R3, desc[UR4][R2.64] ;  /* 0x0000000402037981 */ /* 0x000164000c1e1900 */
.L_x_363:
[----:B------:R-:W-:Y:S05]  /*125b0*/  BSYNC B0 ;  /* 0x0000000000007941 */ /* 0x000fea0003800000 */
.L_x_362:
[----:B------:R-:W-:-:S03]  /*125c0*/  UMOV UR4, 0xffffffff ;  /* 0xffffffff00047882 */ /* 0x000fc60000000000 */
[----:B------:R-:W-:Y:S05]  /*125d0*/  BRA.DIV UR4, `(.L_x_364) ;  /* 0x0000001204f47947 */ /* 0x000fea000b800000 */
[----:B-----5:R-:W1:Y:S01]  /*125e0*/  SHFL.UP PT, R14, R3, 0x1, RZ ;  /* 0x04200000030e7989 */ /* 0x020e6200000e00ff */
[C---:B------:R-:W-:Y:S02]  /*125f0*/  ISETP.NE.AND P0, PT, R9.reuse, RZ, PT ;  /* 0x000000ff0900720c */ /* 0x040fe40003f05270 */
[C---:B------:R-:W-:Y:S02]  /*12600*/  ISETP.GE.U32.AND P1, PT, R9.reuse, 0x2, PT ;  /* 0x000000020900780c */ /* 0x040fe40003f26070 */
[----:B-1----:R-:W-:Y:S02]  /*12610*/  SEL R14, R14, RZ, P0 ;  /* 0x000000ff0e0e7207 */ /* 0x002fe40000000000 */
[----:B------:R-:W-:-:S03]  /*12620*/  ISETP.GE.U32.AND P0, PT, R9, 0x4, PT ;  /* 0x000000040900780c */ /* 0x000fc60003f06070 */
[----:B------:R-:W-:-:S05]  /*12630*/  IMAD.IADD R13, R3, 0x1, R14 ;  /* 0x00000001030d7824 */ /* 0x000fca00078e020e */
[----:B------:R-:W1:Y:S02]  /*12640*/  SHFL.UP PT, R14, R13, 0x2, RZ ;  /* 0x044000000d0e7989 */ /* 0x000e6400000e00ff */
[----:B-1----:R-:W-:Y:S02]  /*12650*/  SEL R6, R14, RZ, P1 ;  /* 0x000000ff0e067207 */ /* 0x002fe40000800000 */
[----:B------:R-:W-:Y:S02]  /*12660*/  ISETP.GE.U32.AND P1, PT, R9, 0x8, PT ;  /* 0x000000080900780c */ /* 0x000fe40003f26070 */
[----:B------:R-:W-:-:S05]  /*12670*/  IADD3 R6, R13, R6, RZ ;  /* 0x000000060d067210 */ /* 0x000fca0007ffe0ff */
[----:B------:R-:W1:Y:S02]  /*12680*/  SHFL.UP PT, R14, R6, 0x4, RZ ;  /* 0x04800000060e7989 */ /* 0x000e6400000e00ff */
[----:B-1----:R-:W-:Y:S02]  /*12690*/  SEL R7, R14, RZ, P0 ;  /* 0x000000ff0e077207 */ /* 0x002fe40000000000 */
[----:B------:R-:W-:-:S03]  /*126a0*/  ISETP.GE.U32.AND P0, PT, R9, 0x10, PT ;  /* 0x000000100900780c */ /* 0x000fc60003f06070 */
[----:B------:R-:W-:-:S05]  /*126b0*/  IMAD.IADD R7, R6, 0x1, R7 ;  /* 0x0000000106077824 */ /* 0x000fca00078e0207 */
[----:B------:R-:W1:Y:S02]  /*126c0*/  SHFL.UP PT, R14, R7, 0x8, RZ ;  /* 0x05000000070e7989 */ /* 0x000e6400000e00ff */
[----:B-1----:R-:W-:-:S05]  /*126d0*/  SEL R8, R14, RZ, P1 ;  /* 0x000000ff0e087207 */ /* 0x002fca0000800000 */
[----:B------:R-:W-:-:S05]  /*126e0*/  IMAD.IADD R8, R7, 0x1, R8 ;  /* 0x0000000107087824 */ /* 0x000fca00078e0208 */
[----:B------:R-:W1:Y:S02]  /*126f0*/  SHFL.UP PT, R14, R8, 0x10, RZ ;  /* 0x06000000080e7989 */ /* 0x000e6400000e00ff */
[----:B-1----:R-:W-:-:S05]  /*12700*/  SEL R9, R14, RZ, P0 ;  /* 0x000000ff0e097207 */ /* 0x002fca0000000000 */
[----:B0-----:R-:W-:-:S05]  /*12710*/  IMAD.IADD R2, R8, 0x1, R9 ;  /* 0x0000000108027824 */ /* 0x001fca00078e0209 */
[----:B------:R0:W1:Y:S02]  /*12720*/  SHFL.IDX PT, R14, R2, 0x1f, 0x1f ;  /* 0x03e01f00020e7f89 */ /* 0x00006400000e0000 */
.L_x_415:
[----:B------:R-:W-:Y:S02]  /*12730*/  ULDC UR4, c[0x0][0xc10] ;  /* 0x0003040000047ab9 */ /* 0x000fe40000000800 */
[----:B--2---:R-:W-:-:S04]  /*12740*/  IMAD.U32 R16, RZ, RZ, UR4 ;  /* 0x00000004ff107e24 */ /* 0x004fc8000f8e00ff */
[----:B-1----:R-:W-:-:S04]  /*12750*/  IMAD R6, R14, R16, RZ ;  /* 0x000000100e067224 */ /* 0x002fc800078e02ff */
[----:B----4-:R-:W-:-:S05]  /*12760*/  IMAD.IADD R5, R5, 0x1, R6 ;  /* 0x0000000105057824 */ /* 0x010fca00078e0206 */
[----:B---3--:R-:W-:-:S13]  /*12770*/  ISETP.GT.AND P0, PT, R5, R4, PT ;  /* 0x000000040500720c */ /* 0x008fda0003f04270 */
[----:B------:R-:W-:Y:S05]  /*12780*/  @P0 BRA `(.L_x_365) ;  /* 0x0000000000b80947 */ /* 0x000fea0003800000 */
[----:B------:R-:W1:Y:S02]  /*12790*/  LDC R0, c[0x0][0xc14] ;  /* 0x00030500ff007b82 */ /* 0x000e640000000800 */
.L_x_370:
[----:B------:R-:W-:-:S04]  /*127a0*/  IADD3 R19, R19, 0x1f, RZ ;  /* 0x0000001f13137810 */ /* 0x000fc80007ffe0ff */
[----:B-1----:R-:W-:-:S13]  /*127b0*/  ISETP.GE.AND P0, PT, R19, R0, PT ;  /* 0x000000001300720c */ /* 0x002fda0003f06270 */
[----:B------:R-:W-:Y:S05]  /*127c0*/  @P0 BRA `(.L_x_366) ;  /* 0x0000000400600947 */ /* 0x000fea0003800000 */
[----:B0-----:R-:W0:Y:S01]  /*127d0*/  S2R R2, SR_TID.X ;  /* 0x0000000000027919 */ /* 0x001e220000002100 */
[----:B------:R-:W-:Y:S01]  /*127e0*/  BSSY B0, `(.L_x_367) ;  /* 0x000000b000007945 */ /* 0x000fe20003800000 */
[----:B------:R-:W-:Y:S01]  /*127f0*/  IMAD.MOV.U32 R3, RZ, RZ, RZ ;  /* 0x000000ffff037224 */ /* 0x000fe200078e00ff */
[----:B0-----:R-:W-:-:S04]  /*12800*/  LOP3.LUT R8, R2, 0x1f, RZ, 0xc0, !PT ;  /* 0x0000001f02087812 */ /* 0x001fc800078ec0ff */
        /* <DEDUP_REMOVED lines=8> */
.L_x_368:
[----:B------:R-:W-:Y:S05]  /*12890*/  BSYNC B0 ;  /* 0x0000000000007941 */ /* 0x000fea0003800000 */
.L_x_367:
[----:B------:R-:W-:-:S03]  /*128a0*/  UMOV UR4, 0xffffffff ;  /* 0xffffffff00047882 */ /* 0x000fc60000000000 */
[----:B------:R-:W-:Y:S05]  /*128b0*/  BRA.DIV UR4, `(.L_x_369) ;  /* 0x00000016040c7947 */ /* 0x000fea000b800000 */
[----:B-----5:R-:W1:Y:S01]  /*128c0*/  SHFL.UP PT, R14, R3, 0x1, RZ ;  /* 0x04200000030e7989 */ /* 0x020e6200000e00ff */
[C---:B------:R-:W-:Y:S02]  /*128d0*/  ISETP.NE.AND P0, PT, R8.reuse, RZ, PT ;  /* 0x000000ff0800720c */ /* 0x040fe40003f05270 */
[----:B------:R-:W-:Y:S02]  /*128e0*/  ISETP.GE.U32.AND P1, PT, R8, 0x2, PT ;  /* 0x000000020800780c */ /* 0x000fe40003f26070 */
[----:B-1----:R-:W-:Y:S02]  /*128f0*/  SEL R14, R14, RZ, P0 ;  /* 0x000000ff0e0e7207 */ /* 0x002fe40000000000 */
        /* <DEDUP_REMOVED lines=11> */
[----:B0-----:R-:W-:-:S04]  /*129b0*/  SEL R7, R14, RZ, P1 ;  /* 0x000000ff0e077207 */ /* 0x001fc80000800000 */
[----:B------:R-:W-:-:S05]  /*129c0*/  IADD3 R7, R6, R7, RZ ;  /* 0x0000000706077210 */ /* 0x000fca0007ffe0ff */
[----:B------:R-:W0:Y:S02]  /*129d0*/  SHFL.UP PT, R14, R7, 0x10, RZ ;  /* 0x06000000070e7989 */ /* 0x000e2400000e00ff */
[----:B0-----:R-:W-:-:S05]  /*129e0*/  SEL R14, R14, RZ, P0 ;  /* 0x000000ff0e0e7207 */ /* 0x001fca0000000000 */
[----:B------:R-:W-:-:S05]  /*129f0*/  IMAD.IADD R2, R7, 0x1, R14 ;  /* 0x0000000107027824 */ /* 0x000fca00078e020e */
[----:B------:R0:W1:Y:S02]  /*12a00*/  SHFL.IDX PT, R14, R2, 0x1f, 0x1f ;  /* 0x03e01f00020e7f89 */ /* 0x00006400000e0000 */
.L_x_423:
[----:B------:R-:W-:Y:S02]  /*12a10*/  ULDC UR4, c[0x0][0xc10] ;  /* 0x0003040000047ab9 */ /* 0x000fe40000000800 */
[----:B------:R-:W-:-:S04]  /*12a20*/  IMAD.U32 R16, RZ, RZ, UR4 ;  /* 0x00000004ff107e24 */ /* 0x000fc8000f8e00ff */
[----:B-1----:R-:W-:-:S04]  /*12a30*/  IMAD R6, R14, R16, RZ ;  /* 0x000000100e067224 */ /* 0x002fc800078e02ff */
[----:B------:R-:W-:-:S05]  /*12a40*/  IMAD.IADD R5, R6, 0x1, R5 ;  /* 0x0000000106057824 */ /* 0x000fca00078e0205 */
[----:B------:R-:W-:-:S13]  /*12a50*/  ISETP.GT.AND P0, PT, R5, R4, PT ;  /* 0x000000040500720c */ /* 0x000fda0003f04270 */
[----:B------:R-:W-:Y:S05]  /*12a60*/  @!P0 BRA `(.L_x_370) ;  /* 0xfffffffc004c8947 */ /* 0x000fea000383ffff */
.L_x_365:
[----:B------:R-:W-:Y:S01]  /*12a70*/  IMAD.IADD R6, R5, 0x1, -R6 ;  /* 0x0000000105067824 */ /* 0x000fe200078e0a06 */
[----:B------:R-:W-:-:S03]  /*12a80*/  UMOV UR4, 0xffffffff ;  /* 0xffffffff00047882 */ /* 0x000fc60000000000 */
[----:B------:R-:W-:-:S05]  /*12a90*/  IMAD R5, R2, R16, R6 ;  /* 0x0000001002057224 */ /* 0x000fca00078e0206 */
[----:B------:R-:W-:Y:S01]  /*12aa0*/  ISETP.GT.AND P6, PT, R5, R4, PT ;  /* 0x000000040500720c */ /* 0x000fe20003fc4270 */
[----:B------:R-:W-:-:S12]  /*12ab0*/  BRA.DIV UR4, `(.L_x_371) ;  /* 0x00000016045c7947 */ /* 0x000fd8000b800000 */
[----:B------:R-:W-:-:S04]  /*12ac0*/  VOTE.ANY R7, PT, !P6 ;  /* 0x0000000000077806 */ /* 0x000fc800070e0100 */
[----:B------:R-:W1:Y:S02]  /*12ad0*/  POPC R5, R7 ;  /* 0x0000000700057309 */ /* 0x000e640000000000 */
[----:B-1----:R1:W2:Y:S02]  /*12ae0*/  SHFL.IDX PT, R17, R3, R5, 0x1f ;  /* 0x00001f0503117589 */ /* 0x0022a400000e0000 */
.L_x_427:
[----:B------:R-:W-:Y:S01]  /*12af0*/  ISETP.NE.AND P0, PT, R7, RZ, PT ;  /* 0x000000ff0700720c */ /* 0x000fe20003f05270 */
[----:B------:R-:W-:-:S12]  /*12b00*/  IMAD.MOV.U32 R14, RZ, RZ, RZ ;  /* 0x000000ffff0e7224 */ /* 0x000fd800078e00ff */
[----:B------:R-:W-:Y:S05]  /*12b10*/  @!P0 BRA `(.L_x_372) ;  /* 0x0000000000108947 */ /* 0x000fea0003800000 */
[----:B------:R-:W-:Y:S01]  /*12b20*/  UMOV UR4, 0xffffffff ;  /* 0xffffffff00047882 */ /* 0x000fe20000000000 */
[----:B------:R-:W-:Y:S02]  /*12b30*/  IADD3 R12, R5, -0x1, RZ ;  /* 0xffffffff050c7810 */ /* 0x000fe40007ffe0ff */
[----:B------:R-:W-:Y:S05]  /*12b40*/  BRA.DIV UR4, `(.L_x_373) ;  /* 0x0000001604807947 */ /* 0x000fea000b800000 */
[----:B------:R3:W4:Y:S02]  /*12b50*/  SHFL.IDX PT, R14, R2, R12, 0x1f ;  /* 0x00001f0c020e7589 */ /* 0x00072400000e0000 */
.L_x_372:
[-C--:B--2---:R-:W-:Y:S01]  /*12b60*/  IABS R7, R17.reuse ;  /* 0x0000001100077213 */ /* 0x084fe20000000000 */
[----:B----4-:R-:W-:Y:S01]  /*12b70*/  IMAD R16, R14, R16, R6 ;  /* 0x000000100e107224 */ /* 0x010fe200078e0206 */
[----:B------:R-:W-:Y:S01]  /*12b80*/  IABS R6, R17 ;  /* 0x0000001100067213 */ /* 0x000fe20000000000 */
[----:B------:R-:W-:Y:S01]  /*12b90*/  IMAD.IADD R19, R5, 0x1, R19 ;  /* 0x0000000105137824 */ /* 0x000fe200078e0213 */
[----:B------:R-:W2:Y:S03]  /*12ba0*/  I2F.RP R8, R7 ;  /* 0x0000000700087306 */ /* 0x000ea60000209400 */
[----:B------:R-:W-:-:S05]  /*12bb0*/  IMAD.MOV R6, RZ, RZ, -R6 ;  /* 0x000000ffff067224 */ /* 0x000fca00078e0a06 */
[----:B--2---:R-:W2:Y:S02]  /*12bc0*/  MUFU.RCP R8, R8 ;  /* 0x0000000800087308 */ /* 0x004ea40000001000 */
[----:B--2---:R-:W-:-:S06]  /*12bd0*/  VIADD R9, R8, 0xffffffe ;  /* 0x0ffffffe08097836 */ /* 0x004fcc0000000000 */
[----:B-1----:R-:W0:Y:S02]  /*12be0*/  F2I.FTZ.U32.TRUNC.NTZ R3, R9 ;  /* 0x0000000900037305 */ /* 0x002e24000021f000 */
[----:B0--3--:R-:W-:-:S04]  /*12bf0*/  IMAD.MOV R2, RZ, RZ, -R3 ;  /* 0x000000ffff027224 */ /* 0x009fc800078e0a03 */
[----:B------:R-:W-:Y:S02]  /*12c00*/  IMAD R11, R2, R7, RZ ;  /* 0x00000007020b7224 */ /* 0x000fe400078e02ff */
[----:B------:R-:W-:-:S04]  /*12c10*/  IMAD.MOV.U32 R2, RZ, RZ, RZ ;  /* 0x000000ffff027224 */ /* 0x000fc800078e00ff */
[----:B------:R-:W-:-:S04]  /*12c20*/  IMAD.HI.U32 R3, R3, R11, R2 ;  /* 0x0000000b03037227 */ /* 0x000fc800078e0002 */
[----:B------:R-:W-:-:S05]  /*12c30*/  IMAD.IADD R2, R4, 0x1, -R16 ;  /* 0x0000000104027824 */ /* 0x000fca00078e0a10 */
[----:B------:R-:W-:-:S05]  /*12c40*/  IABS R4, R2 ;  /* 0x0000000200047213 */ /* 0x000fca0000000000 */
        /* <DEDUP_REMOVED lines=11> */
[----:B------:R-:W-:-:S04]  /*12d00*/  @!P0 LOP3.LUT R3, RZ, R17, RZ, 0x33, !PT ;  /* 0x00000011ff038212 */ /* 0x000fc800078e33ff */
[----:B------:R-:W-:Y:S01]  /*12d10*/  MOV R18, R3 ;  /* 0x0000000300127202 */ /* 0x000fe20000000f00 */
[----:B------:R-:W-:-:S04]  /*12d20*/  IMAD.MOV R4, RZ, RZ, -R3 ;  /* 0x000000ffff047224 */ /* 0x000fc800078e0a03 */
[----:B------:R-:W-:Y:S01]  /*12d30*/  IMAD R17, R17, R4, R2 ;  /* 0x0000000411117224 */ /* 0x000fe200078e0202 */
[----:B------:R-:W-:Y:S06]  /*12d40*/  BRA `(.L_x_374) ;  /* 0x00000000001c7947 */ /* 0x000fec0003800000 */
.L_x_366:
[----:B------:R-:W-:Y:S01]  /*12d50*/  UMOV UR4, URZ ;  /* 0x0000003f00047c82 */ /* 0x000fe20008000000 */
[----:B------:R-:W-:Y:S01]  /*12d60*/  UMOV UR5, URZ ;  /* 0x0000003f00057c82 */ /* 0x000fe20008000000 */
[----:B------:R-:W-:Y:S01]  /*12d70*/  ULDC UR6, c[0x0][0xc14] ;  /* 0x0003050000067ab9 */ /* 0x000fe20000000800 */
[----:B------:R-:W-:Y:S02]  /*12d80*/  IMAD.MOV.U32 R16, RZ, RZ, R4 ;  /* 0x000000ffff107224 */ /* 0x000fe400078e0004 */
[----:B------:R-:W-:Y:S02]  /*12d90*/  IMAD.U32 R17, RZ, RZ, UR4 ;  /* 0x00000004ff117e24 */ /* 0x000fe4000f8e00ff */
[----:B------:R-:W-:Y:S02]  /*12da0*/  IMAD.U32 R18, RZ, RZ, UR5 ;  /* 0x00000005ff127e24 */ /* 0x000fe4000f8e00ff */
[----:B------:R-:W-:-:S07]  /*12db0*/  IMAD.U32 R19, RZ, RZ, UR6 ;  /* 0x00000006ff137e24 */ /* 0x000fce000f8e00ff */
.L_x_374:
[----:B0-----:R-:W0:Y:S01]  /*12dc0*/  S2R R2, SR_TID.X ;  /* 0x0000000000027919 */ /* 0x001e220000002100 */
[----:B------:R-:W-:Y:S05]  /*12dd0*/  WARPSYNC.ALL ;  /* 0x0000000000007948 */ /* 0x000fea0003800000 */
[----:B------:R-:W-:Y:S01]  /*12de0*/  BAR.SYNC.DEFER_BLOCKING 0x4, 0x120 ;  /* 0x0104800000007b1d */ /* 0x000fe20000010000 */
[----:B0-----:R-:W-:-:S04]  /*12df0*/  LOP3.LUT R2, R2, 0x1f, RZ, 0xc0, !PT ;  /* 0x0000001f02027812 */ /* 0x001fc800078ec0ff */
[----:B------:R-:W-:-:S13]  /*12e00*/  ISETP.NE.AND P0, PT, R2, RZ, PT ;  /* 0x000000ff0200720c */ /* 0x000fda0003f05270 */
[----:B------:R-:W0:Y:S01]  /*12e10*/  @!P0 S2R R3, SR_CgaCtaId ;  /* 0x0000000000038919 */ /* 0x000e220000008800 */
[----:B------:R-:W-:-:S04]  /*12e20*/  @!P0 MOV R2, 0x400 ;  /* 0x0000040000028802 */ /* 0x000fc80000000f00 */
[----:B0-----:R-:W-:-:S05]  /*12e30*/  @!P0 LEA R2, R3, R2, 0x18 ;  /* 0x0000000203028211 */ /* 0x001fca00078ec0ff */
[----:B------:R1:W-:Y:S01]  /*12e40*/  @!P0 STS.128 [R2+0x388d0], R16 ;  /* 0x0388d01002008388 */ /* 0x0003e20000000c00 */
[----:B------:R-:W-:Y:S06]  /*12e50*/  BAR.ARV 0x5, 0x120 ;  /* 0x0144800000007b1d */ /* 0x000fec0000002000 */
[----:B------:R-:W-:-:S13]  /*12e60*/  ISETP.GE.AND P0, PT, R19, R0, PT ;  /* 0x000000001300720c */ /* 0x000fda0003f06270 */
[----:B------:R-:W-:Y:S05]  /*12e70*/  @!P0 BRA `(.L_x_375) ;  /* 0xffffffbc00048947 */ /* 0x000fea000383ffff */
.L_x_309:
[----:B0-----:R-:W2:Y:S01]  /*12e80*/  LDL.LU R0, [R1+0x28] ;  /* 0x0000280001007983 */ /* 0x001ea20000300800 */
[----:B------:R-:W-:Y:S01]  /*12e90*/  BSSY B0, `(.L_x_376) ;  /* 0x000000b000007945 */ /* 0x000fe20003800000 */
[----:B------:R-:W0:Y:S01]  /*12ea0*/  S2R R5, SR_CgaCtaId ;  /* 0x0000000000057919 */ /* 0x000e220000008800 */
[----:B--2---:R-:W-:-:S05]  /*12eb0*/  VIADD R0, R0, 0x1 ;  /* 0x0000000100007836 */ /* 0x004fca0000000000 */
[----:B-1----:R-:W-:-:S04]  /*12ec0*/  LEA.HI R2, R0, R0, RZ, 0x1 ;  /* 0x0000000000027211 */ /* 0x002fc800078f08ff */
[----:B------:R-:W-:-:S04]  /*12ed0*/  LOP3.LUT R3, R2, 0xfffffffe, RZ, 0xc0, !PT ;  /* 0xfffffffe02037812 */ /* 0x000fc800078ec0ff */
[----:B------:R-:W-:Y:S02]  /*12ee0*/  IADD3 R3, R0, -R3, RZ ;  /* 0x8000000300037210 */ /* 0x000fe40007ffe0ff */
[----:B------:R-:W-:Y:S02]  /*12ef0*/  MOV R0, 0x400 ;  /* 0x0000040000007802 */ /* 0x000fe40000000f00 */
[----:B------:R-:W-:Y:S02]  /*12f00*/  SHF.L.U32 R3, R3, 0x1f, RZ ;  /* 0x0000001f03037819 */ /* 0x000fe400000006ff */
[----:B0-----:R-:W-:-:S04]  /*12f10*/  LEA R0, R5, R0, 0x18 ;  /* 0x0000000005007211 */ /* 0x001fc800078ec0ff */
[----:B------:R-:W0:Y:S02]  /*12f20*/  SYNCS.PHASECHK.TRANS64.TRYWAIT P0, [R0+URZ+0x38820], R3 ;  /* 0x03882003000075a7 */ /* 0x000e24000800017f */
[----:B0-----:R-:W-:Y:S05]  /*12f30*/  @!P0 BRA `(.L_x_377) ;  /* 0x0000001000a88947 */ /* 0x001fea0003800000 */
.L_x_430:
[----:B------:R-:W-:Y:S05]  /*12f40*/  BSYNC B0 ;  /* 0x0000000000007941 */ /* 0x000fea0003800000 */
.L_x_376:
[----:B------:R-:W-:-:S03]  /*12f50*/  UMOV UR4, 0xffffffff ;  /* 0xffffffff00047882 */ /* 0x000fc60000000000 */
[----:B------:R-:W-:Y:S05]  /*12f60*/  BRA.DIV UR4, `(.L_x_378) ;  /* 0x0000001204b07947 */ /* 0x000fea000b800000 */
[----:B------:R-:W1:Y:S02]  /*12f70*/  S2R R2, SR_TID.X ;  /* 0x0000000000027919 */ /* 0x000e640000002100 */
[----:B-1----:R-:W-:-:S04]  /*12f80*/  SHF.R.U32.HI R2, RZ, 0x5, R2 ;  /* 0x00000005ff027819 */ /* 0x002fc80000011602 */
[----:B------:R-:W-:-:S05]  /*12f90*/  LOP3.LUT R2, R2, 0x3, RZ, 0xc0, !PT ;  /* 0x0000000302027812 */ /* 0x000fca00078ec0ff */
[----:B------:R1:W2:Y:S02]  /*12fa0*/  SHFL.IDX PT, R14, R2, RZ, 0x1f ;  /* 0x00001fff020e7589 */ /* 0x0002a400000e0000 */
.L_x_433:
[----:B--2---:R-:W-:Y:S01]  /*12fb0*/  ISETP.NE.AND P0, PT, R14, RZ, PT ;  /* 0x000000ff0e00720c */ /* 0x004fe20003f05270 */
[----:B------:R-:W-:-:S12]  /*12fc0*/  BSSY B0, `(.L_x_379) ;  /* 0x0000029000007945 */ /* 0x000fd80003800000 */
[----:B------:R-:W-:Y:S05]  /*12fd0*/  @P0 BRA `(.L_x_380) ;  /* 0x00000000009c0947 */ /* 0x000fea0003800000 */
[----:B------:R-:W-:-:S03]  /*12fe0*/  UMOV UR4, 0xffffffff ;  /* 0xffffffff00047882 */ /* 0x000fc60000000000 */
[----:B------:R-:W-:Y:S05]  /*12ff0*/  BRA.DIV UR4, `(.L_x_381) ;  /* 0x0000001204c07947 */ /* 0x000fea000b800000 */
[----:B------:R-:W-:-:S13]  /*13000*/  ELECT P6, URZ, PT ;  /* 0x00000000003f782f */ /* 0x000fda00038c0000 */
.L_x_436:
[----:B------:R-:W-:Y:S05]  /*13010*/  @!P6 BRA `(.L_x_380) ;  /* 0x00000000008ce947 */ /* 0x000fea0003800000 */
[----:B-1----:R-:W2:Y:S02]  /*13020*/  LDL R2, [R1+0x30] ;  /* 0x0000300001027983 */ /* 0x002ea40000100800 */
[----:B--2---:R-:W-:-:S13]  /*13030*/  R2UR UR4, R2 ;  /* 0x00000000020472ca */ /* 0x004fda00000e0000 */
[----:B------:R-:W-:-:S06]  /*13040*/  ULOP3.LUT UR4, UR4, 0x2, URZ, 0xfc, !UPT ;  /* 0x0000000204047892 */ /* 0x000fcc000f8efc3f */
[----:B------:R-:W-:-:S05]  /*13050*/  IMAD.U32 R2, RZ, RZ, UR4 ;  /* 0x00000004ff027e24 */ /* 0x000fca000f8e00ff */
[----:B------:R-:W-:-:S13]  /*13060*/  ISETP.NE.AND P2, PT, R2, 0x3, PT ;  /* 0x000000030200780c */ /* 0x000fda0003f45270 */
[----:B------:R-:W-:Y:S05]  /*13070*/  @!P2 BRA `(.L_x_382) ;  /* 0x000000000004a947 */ /* 0x000fea0003800000 */
[----:B------:R-:W-:Y:S01]  /*13080*/  BPT.TRAP 0x1 ;  /* 0x000000040000795c */ /* 0x000fe20000300000 */
.L_x_382:
[----:B0-----:R-:W2:Y:S04]  /*13090*/  LDL R3, [R1] ;  /* 0x0000000001037983 */ /* 0x001ea80000100800 */
[----:B------:R-:W3:Y:S01]  /*130a0*/  LDL.LU R7, [R1+0x8] ;  /* 0x0000080001077983 */ /* 0x000ee20000300800 */
[----:B------:R-:W-:-:S04]  /*130b0*/  VIADD R2, R0, 0x38840 ;  /* 0x0003884000027836 */ /* 0x000fc80000000000 */
[C---:B--2---:R-:W-:Y:S02]  /*130c0*/  IMAD R6, R3.reuse, 0x8, R2 ;  /* 0x0000000803067824 */ /* 0x044fe400078e0202 */
[----:B------:R-:W-:Y:S01]  /*130d0*/  VIADD R3, R3, 0x1 ;  /* 0x0000000103037836 */ /* 0x000fe20000000000 */
[----:B---3--:R-:W-:-:S04]  /*130e0*/  SHF.L.U32 R5, R7, 0x1f, RZ ;  /* 0x0000001f07057819 */ /* 0x008fc800000006ff */
[C---:B------:R-:W-:Y:S01]  /*130f0*/  ISETP.NE.AND P1, PT, R3.reuse, 0x2, PT ;  /* 0x000000020300780c */ /* 0x040fe20003f25270 */
[----:B------:R-:W0:Y:S03]  /*13100*/  SYNCS.PHASECHK.TRANS64.TRYWAIT P0, [R6+URZ], R5 ;  /* 0x00000005060075a7 */ /* 0x000e26000800017f */
[----:B------:R-:W-:Y:S02]  /*13110*/  SEL R4, RZ, 0x1, P1 ;  /* 0x00000001ff047807 */ /* 0x000fe40000800000 */
[----:B------:R-:W-:Y:S02]  /*13120*/  SEL R3, R3, RZ, P1 ;  /* 0x000000ff03037207 */ /* 0x000fe40000800000 */
[----:B------:R-:W-:-:S03]  /*13130*/  LOP3.LUT R4, R7, R4, RZ, 0x3c, !PT ;  /* 0x0000000407047212 */ /* 0x000fc600078e3cff */
[----:B------:R-:W-:Y:S01]  /*13140*/  IMAD R7, R3, 0x8, R2 ;  /* 0x0000000803077824 */ /* 0x000fe200078e0202 */
[----:B------:R-:W-:Y:S01]  /*13150*/  SHF.L.U32 R2, R4, 0x1f, RZ ;  /* 0x0000001f04027819 */ /* 0x000fe200000006ff */
[----:B0-----:R-:W-:Y:S06]  /*13160*/  @!P0 BRA `(.L_x_383) ;  /* 0x0000001000848947 */ /* 0x001fec0003800000 */
.L_x_437:
[----:B------:R-:W1:Y:S02]  /*13170*/  SYNCS.PHASECHK.TRANS64.TRYWAIT P0, [R7+URZ], R2 ;  /* 0x00000002070075a7 */ /* 0x000e64000800017f */
[----:B-1----:R-:W-:Y:S05]  /*13180*/  @!P0 BRA `(.L_x_384) ;  /* 0x0000001000908947 */ /* 0x002fea0003800000 */
.L_x_438:
[----:B------:R-:W-:Y:S05]  /*13190*/  @!P2 BRA `(.L_x_385) ;  /* 0x000000000004a947 */ /* 0x000fea0003800000 */
[----:B------:R-:W-:Y:S01]  /*131a0*/  BPT.TRAP 0x1 ;  /* 0x000000040000795c */ /* 0x000fe20000300000 */
.L_x_385:
[----:B------:R-:W2:Y:S01]  /*131b0*/  LDL.LU R4, [R1] ;  /* 0x0000000001047983 */ /* 0x000ea20000300800 */
[----:B------:R-:W-:-:S05]  /*131c0*/  IADD3 R0, R0, 0x38860, RZ ;  /* 0x0003886000007810 */ /* 0x000fca0007ffe0ff */
[----:B--2---:R-:W-:-:S04]  /*131d0*/  IMAD R4, R4, 0x8, R0 ;  /* 0x0000000804047824 */ /* 0x004fc800078e0200 */
[----:B------:R-:W2:Y:S02]  /*131e0*/  SYNCS.PHASECHK.TRANS64.TRYWAIT P0, [R4+URZ], R5 ;  /* 0x00000005040075a7 */ /* 0x000ea4000800017f */
[----:B--2---:R-:W-:Y:S05]  /*131f0*/  @!P0 BRA `(.L_x_386) ;  /* 0x0000001000888947 */ /* 0x004fea0003800000 */
.L_x_439:
[----:B------:R-:W-:-:S07]  /*13200*/  IMAD R3, R3, 0x8, R0 ;  /* 0x0000000803037824 */ /* 0x000fce00078e0200 */
.L_x_387:
[----:B---3--:R3:W4:Y:S02]  /*13210*/  SYNCS.PHASECHK.TRANS64.TRYWAIT P0, [R3+URZ], R2 ;  /* 0x00000002030075a7 */ /* 0x008724000800017f */
[----:B----4-:R-:W-:Y:S05]  /*13220*/  @!P0 NANOSLEEP.SYNCS 0x989680 ;  /* 0x009896800000895d */ /* 0x010fea0003900000 */
[----:B------:R-:W4:Y:S02]  /*13230*/  @!P0 SYNCS.PHASECHK.TRANS64 P0, [R3+URZ], R2 ;  /* 0x00000002030085a7 */ /* 0x000f24000800007f */
[----:B----4-:R-:W-:Y:S05]  /*13240*/  @!P0 BRA `(.L_x_387) ;  /* 0xfffffffc00f08947 */ /* 0x010fea000383ffff */
.L_x_380:
[----:B------:R-:W-:Y:S05]  /*13250*/  BSYNC B0 ;  /* 0x0000000000007941 */ /* 0x000fea0003800000 */
.L_x_379:
[----:B------:R-:W-:Y:S05]  /*13260*/  EXIT ;  /* 0x000000000000794d */ /* 0x000fea0003800000 */
.L_x_263:
[----:B0-----:R0:W1:Y:S02]  /*13270*/  SYNCS.PHASECHK.TRANS64.TRYWAIT P1, [R5+URZ+0x38800], R0 ;  /* 0x03880000050075a7 */ /* 0x001064000802017f */
[----:B-1----:R-:W-:Y:S05]  /*13280*/  @!P1 NANOSLEEP.SYNCS 0x989680 ;  /* 0x009896800000995d */ /* 0x002fea0003900000 */
[----:B------:R-:W1:Y:S02]  /*13290*/  @!P1 SYNCS.PHASECHK.TRANS64 P1, [R5+URZ+0x38800], R0 ;  /* 0x03880000050095a7 */ /* 0x000e64000802007f */
[----:B-1----:R-:W-:Y:S05]  /*132a0*/  @!P1 BRA `(.L_x_263) ;  /* 0xfffffffc00f09947 */ /* 0x002fea000383ffff */
[----:B------:R-:W-:Y:S05]  /*132b0*/  BRA `(.L_x_388) ;  /* 0xfffffee400887947 */ /* 0x000fea000383ffff */
.L_x_267:
[----:B-1----:R1:W2:Y:S02]  /*132c0*/  SYNCS.PHASECHK.TRANS64.TRYWAIT P2, [R0+URZ+0x38830], R3 ;  /* 0x03883003000075a7 */ /* 0x0022a4000804017f */
[----:B--2---:R-:W-:Y:S05]  /*132d0*/  @!P2 NANOSLEEP.SYNCS 0x989680 ;  /* 0x009896800000a95d */ /* 0x004fea0003900000 */
[----:B------:R-:W2:Y:S02]  /*132e0*/  @!P2 SYNCS.PHASECHK.TRANS64 P2, [R0+URZ+0x38830], R3 ;  /* 0x038830030000a5a7 */ /* 0x000ea4000804007f */
[----:B--2---:R-:W-:Y:S05]  /*132f0*/  @!P2 BRA `(.L_x_267) ;  /* 0xfffffffc00f0a947 */ /* 0x004fea000383ffff */
[----:B------:R-:W-:Y:S05]  /*13300*/  BRA `(.L_x_266) ;  /* 0xfffffee400ac7947 */ /* 0x000fea000383ffff */
.L_x_272:
[----:B------:R-:W-:-:S13]  /*13310*/  R2UR UR4, R225 ;  /* 0x00000000e10472ca */ /* 0x000fda00000e0000 */
[----:B-1----:R-:W-:-:S04]  /*13320*/  IMAD.U32 R4, RZ, RZ, UR4 ;  /* 0x00000004ff047e24 */ /* 0x002fc8000f8e00ff */
[----:B------:R1:W2:Y:S03]  /*13330*/  SYNCS.PHASECHK.TRANS64.TRYWAIT P2, [R4+URZ+0x38830], R3 ;  /* 0x03883003040075a7 */ /* 0x0002a6000804017f */
[----:B--2---:R-:W-:Y:S05]  /*13340*/  @!P2 NANOSLEEP.SYNCS 0x989680 ;  /* 0x009896800000a95d */ /* 0x004fea0003900000 */
[----:B------:R-:W2:Y:S02]  /*13350*/  @!P2 SYNCS.PHASECHK.TRANS64 P2, [R4+URZ+0x38830], R3 ;  /* 0x038830030400a5a7 */ /* 0x000ea4000804007f */
[----:B--2---:R-:W-:Y:S05]  /*13360*/  @!P2 BRA `(.L_x_272) ;  /* 0xfffffffc00e8a947 */ /* 0x004fea000383ffff */
[----:B------:R-:W-:Y:S05]  /*13370*/  BRA `(.L_x_271) ;  /* 0xffffff2c00507947 */ /* 0x000fea000383ffff */
.L_x_276:
[----:B01----:R-:W-:-:S04]  /*13380*/  IMAD.U32 R3, RZ, RZ, UR4 ;  /* 0x00000004ff037e24 */ /* 0x003fc8000f8e00ff */
[----:B------:R0:W1:Y:S03]  /*13390*/  SYNCS.PHASECHK.TRANS64.TRYWAIT P2, [R3+URZ+0x38850], R0 ;  /* 0x03885000030075a7 */ /* 0x000066000804017f */
[----:B-1----:R-:W-:Y:S05]  /*133a0*/  @!P2 NANOSLEEP.SYNCS 0x989680 ;  /* 0x009896800000a95d */ /* 0x002fea0003900000 */
[----:B------:R-:W1:Y:S02]  /*133b0*/  @!P2 SYNCS.PHASECHK.TRANS64 P2, [R3+URZ+0x38850], R0 ;  /* 0x038850000300a5a7 */ /* 0x000e64000804007f */
[----:B-1----:R-:W-:Y:S05]  /*133c0*/  @!P2 BRA `(.L_x_276) ;  /* 0xfffffffc00eca947 */ /* 0x002fea000383ffff */
[----:B------:R-:W-:Y:S05]  /*133d0*/  BRA `(.L_x_275) ;  /* 0xffffff5400707947 */ /* 0x000fea000383ffff */
.L_x_281:
[----:B-1----:R1:W2:Y:S02]  /*133e0*/  SYNCS.PHASECHK.TRANS64.TRYWAIT P0, [R11+URZ+0x38850], R0 ;  /* 0x038850000b0075a7 */ /* 0x0022a4000800017f */
[----:B--2---:R-:W-:Y:S05]  /*133f0*/  @!P0 NANOSLEEP.SYNCS 0x989680 ;  /* 0x009896800000895d */ /* 0x004fea0003900000 */
[----:B------:R-:W2:Y:S02]  /*13400*/  @!P0 SYNCS.PHASECHK.TRANS64 P0, [R11+URZ+0x38850], R0 ;  /* 0x038850000b0085a7 */ /* 0x000ea4000800007f */
[----:B--2---:R-:W-:Y:S05]  /*13410*/  @!P0 BRA `(.L_x_281) ;  /* 0xfffffffc00f08947 */ /* 0x004fea000383ffff */
[----:B------:R-:W-:Y:S05]  /*13420*/  BRA `(.L_x_280) ;  /* 0xffffff7000a07947 */ /* 0x000fea000383ffff */
.L_x_321:
[----:B------:R-:W0:Y:S01]  /*13430*/  S2R R7, SR_TID.X ;  /* 0x0000000000077919 */ /* 0x000e220000002100 */
[----:B------:R-:W-:Y:S01]  /*13440*/  BSSY B0, `(.L_x_389) ;  /* 0x000000a000007945 */ /* 0x000fe20003800000 */
[----:B------:R-:W-:Y:S01]  /*13450*/  MOV R12, RZ ;  /* 0x000000ff000c7202 */ /* 0x000fe20000000f00 */
[----:B------:R-:W-:Y:S02]  /*13460*/  IMAD.MOV.U32 R11, RZ, RZ, 0x1f ;  /* 0x0000001fff0b7424 */ /* 0x000fe400078e00ff */
[----:B------:R-:W-:Y:S01]  /*13470*/  IMAD.MOV.U32 R15, RZ, RZ, -0x1 ;  /* 0xffffffffff0f7424 */ /* 0x000fe200078e00ff */
[----:B0-----:R-:W-:-:S04]  /*13480*/  SHF.R.U32.HI R7, RZ, 0x5, R7 ;  /* 0x00000005ff077819 */ /* 0x001fc80000011607 */
[----:B------:R-:W-:-:S05]  /*13490*/  LOP3.LUT R7, R7, 0x3, RZ, 0xc0, !PT ;  /* 0x0000000307077812 */ /* 0x000fca00078ec0ff */
[----:B------:R-:W-:-:S07]  /*134a0*/  IMAD.MOV.U32 R13, RZ, RZ, R7 ;  /* 0x000000ffff0d7224 */ /* 0x000fce00078e0007 */
[----:B------:R-:W-:Y:S05]  /*134b0*/  WARPSYNC.COLLECTIVE R15, `(.L_x_390) ;  /* 0x000000000f087348 */ /* 0x000fea0003c00000 */
[----:B------:R0:W1:Y:S02]  /*134c0*/  SHFL.IDX P6, R14, R13, R12, R11 ;  /* 0x0000000c0d0e7389 */ /* 0x00006400000c000b */
[----:B01----:R-:W-:Y:S01]  /*134d0*/  ENDCOLLECTIVE ;  /* 0x000000000000791b */ /* 0x003fe20003800000 */
.L_x_390:
[----:B------:R-:W-:Y:S05]  /*134e0*/  BSYNC B0 ;  /* 0x0000000000007941 */ /* 0x000fea0003800000 */
.L_x_389:
[----:B------:R-:W-:Y:S05]  /*134f0*/  BRA `(.L_x_391) ;  /* 0xffffffc400187947 */ /* 0x000fea000383ffff */
.L_x_322:
[----:B------:R-:W-:Y:S01]  /*13500*/  BSSY B0, `(.L_x_392) ;  /* 0x0000006000007945 */ /* 0x000fe20003800000 */
[----:B------:R-:W-:-:S07]  /*13510*/  IMAD.MOV.U32 R15, RZ, RZ, -0x1 ;  /* 0xffffffffff0f7424 */ /* 0x000fce00078e00ff */
[----:B------:R-:W-:Y:S05]  /*13520*/  WARPSYNC.COLLECTIVE R15, `(.L_x_393) ;  /* 0x000000000f0c7348 */ /* 0x000fea0003c00000 */
[----:B------:R-:W-:Y:S02]  /*13530*/  ELECT P6, UR62, PT ;  /* 0x00000000003e782f */ /* 0x000fe400038c0000 */
[----:B------:R-:W-:Y:S01]  /*13540*/  MOV R14, UR62 ;  /* 0x0000003e000e7c02 */ /* 0x000fe20008000f00 */
[----:B------:R-:W-:Y:S10]  /*13550*/  ENDCOLLECTIVE ;  /* 0x000000000000791b */ /* 0x000ff40003800000 */
.L_x_393:
[----:B------:R-:W-:Y:S05]  /*13560*/  BSYNC B0 ;  /* 0x0000000000007941 */ /* 0x000fea0003800000 */
.L_x_392:
[----:B------:R-:W-:Y:S05]  /*13570*/  BRA `(.L_x_394) ;  /* 0xffffffc400107947 */ /* 0x000fea000383ffff */
.L_x_325:
[----:B0-----:R0:W1:Y:S02]  /*13580*/  SYNCS.PHASECHK.TRANS64.TRYWAIT P0, [R8+URZ+0x38840], R9 ;  /* 0x03884009080075a7 */ /* 0x001064000800017f */
[----:B-1----:R-:W-:Y:S05]  /*13590*/  @!P0 NANOSLEEP.SYNCS 0x989680 ;  /* 0x009896800000895d */ /* 0x002fea0003900000 */
[----:B------:R-:W1:Y:S02]  /*135a0*/  @!P0 SYNCS.PHASECHK.TRANS64 P0, [R8+URZ+0x38840], R9 ;  /* 0x03884009080085a7 */ /* 0x000e64000800007f */
[----:B-1----:R-:W-:Y:S05]  /*135b0*/  @!P0 BRA `(.L_x_325) ;  /* 0xfffffffc00f08947 */ /* 0x002fea000383ffff */
[----:B------:R-:W-:Y:S05]  /*135c0*/  BRA `(.L_x_395) ;  /* 0xffffffc400847947 */ /* 0x000fea000383ffff */
.L_x_328:
[----:B0-----:R-:W0:Y:S01]  /*135d0*/  S2R R9, SR_CgaCtaId ;  /* 0x0000000000097919 */ /* 0x001e220000008800 */
[----:B------:R-:W-:-:S04]  /*135e0*/  MOV R8, 0x400 ;  /* 0x0000040000087802 */ /* 0x000fc80000000f00 */
[----:B0-----:R-:W-:-:S04]  /*135f0*/  LEA R8, R9, R8, 0x18 ;  /* 0x0000000809087211 */ /* 0x001fc800078ec0ff */
[----:B------:R0:W1:Y:S03]  /*13600*/  SYNCS.PHASECHK.TRANS64.TRYWAIT P0, [R8+URZ+0x38820], R6 ;  /* 0x03882006080075a7 */ /* 0x000066000800017f */
[----:B-1----:R-:W-:Y:S05]  /*13610*/  @!P0 NANOSLEEP.SYNCS 0x989680 ;  /* 0x009896800000895d */ /* 0x002fea0003900000 */
[----:B------:R-:W1:Y:S02]  /*13620*/  @!P0 SYNCS.PHASECHK.TRANS64 P0, [R8+URZ+0x38820], R6 ;  /* 0x03882006080085a7 */ /* 0x000e64000800007f */
[----:B-1----:R-:W-:Y:S05]  /*13630*/  @!P0 BRA `(.L_x_328) ;  /* 0xfffffffc00e48947 */ /* 0x002fea000383ffff */
[----:B------:R-:W-:Y:S05]  /*13640*/  BRA `(.L_x_396) ;  /* 0xffffffcc00047947 */ /* 0x000fea000383ffff */
.L_x_336:
[----:B0-----:R0:W1:Y:S02]  /*13650*/  SYNCS.PHASECHK.TRANS64.TRYWAIT P0, [R2+URZ+0x38840], R3 ;  /* 0x03884003020075a7 */ /* 0x001064000800017f */
[----:B-1----:R-:W-:Y:S05]  /*13660*/  @!P0 NANOSLEEP.SYNCS 0x989680 ;  /* 0x009896800000895d */ /* 0x002fea0003900000 */
[----:B------:R-:W1:Y:S02]  /*13670*/  @!P0 SYNCS.PHASECHK.TRANS64 P0, [R2+URZ+0x38840], R3 ;  /* 0x03884003020085a7 */ /* 0x000e64000800007f */
[----:B-1----:R-:W-:Y:S05]  /*13680*/  @!P0 BRA `(.L_x_336) ;  /* 0xfffffffc00f08947 */ /* 0x002fea000383ffff */
[----:B------:R-:W-:Y:S05]  /*13690*/  BRA `(.L_x_397) ;  /* 0xffffffcc00c47947 */ /* 0x000fea000383ffff */
.L_x_338:
[----:B0-----:R0:W1:Y:S02]  /*136a0*/  SYNCS.PHASECHK.TRANS64.TRYWAIT P0, [R3+URZ+0x60], R2 ;  /* 0x00006002030075a7 */ /* 0x001064000800017f */
[----:B-1----:R-:W-:Y:S05]  /*136b0*/  @!P0 NANOSLEEP.SYNCS 0x989680 ;  /* 0x009896800000895d */ /* 0x002fea0003900000 */
[----:B------:R-:W1:Y:S02]  /*136c0*/  @!P0 SYNCS.PHASECHK.TRANS64 P0, [R3+URZ+0x60], R2 ;  /* 0x00006002030085a7 */ /* 0x000e64000800007f */
[----:B-1----:R-:W-:Y:S05]  /*136d0*/  @!P0 BRA `(.L_x_338) ;  /* 0xfffffffc00f08947 */ /* 0x002fea000383ffff */
[----:B------:R-:W-:Y:S05]  /*136e0*/  BRA `(.L_x_398) ;  /* 0xffffffd000847947 */ /* 0x000fea000383ffff */
.L_x_343:
[----:B-1----:R1:W2:Y:S02]  /*136f0*/  SYNCS.PHASECHK.TRANS64.TRYWAIT P0, [R2+URZ+0x38840], R3 ;  /* 0x03884003020075a7 */ /* 0x0022a4000800017f */
[----:B--2---:R-:W-:Y:S05]  /*13700*/  @!P0 NANOSLEEP.SYNCS 0x989680 ;  /* 0x009896800000895d */ /* 0x004fea0003900000 */
[----:B------:R-:W2:Y:S02]  /*13710*/  @!P0 SYNCS.PHASECHK.TRANS64 P0, [R2+URZ+0x38840], R3 ;  /* 0x03884003020085a7 */ /* 0x000ea4000800007f */
[----:B--2---:R-:W-:Y:S05]  /*13720*/  @!P0 BRA `(.L_x_343) ;  /* 0xfffffffc00f08947 */ /* 0x004fea000383ffff */
[----:B------:R-:W-:Y:S05]  /*13730*/  BRA `(.L_x_399) ;  /* 0xffffffd800107947 */ /* 0x000fea000383ffff */
.L_x_345:
[----:B0-----:R0:W1:Y:S02]  /*13740*/  SYNCS.PHASECHK.TRANS64.TRYWAIT P1, [R2+URZ+0x60], R3 ;  /* 0x00006003020075a7 */ /* 0x001064000802017f */
[----:B-1----:R-:W-:Y:S05]  /*13750*/  @!P1 NANOSLEEP.SYNCS 0x989680 ;  /* 0x009896800000995d */ /* 0x002fea0003900000 */
[----:B------:R-:W1:Y:S02]  /*13760*/  @!P1 SYNCS.PHASECHK.TRANS64 P1, [R2+URZ+0x60], R3 ;  /* 0x00006003020095a7 */ /* 0x000e64000802007f */
[----:B-1----:R-:W-:Y:S05]  /*13770*/  @!P1 BRA `(.L_x_345) ;  /* 0xfffffffc00f09947 */ /* 0x002fea000383ffff */
[----:B------:R-:W-:Y:S05]  /*13780*/  BRA `(.L_x_400) ;  /* 0xffffffd800d07947 */ /* 0x000fea000383ffff */
.L_x_350:
[----:B--2---:R2:W3:Y:S02]  /*13790*/  SYNCS.PHASECHK.TRANS64.TRYWAIT P0, [R2+URZ+0x38840], R3 ;  /* 0x03884003020075a7 */ /* 0x0044e4000800017f */
[----:B---3--:R-:W-:Y:S05]  /*137a0*/  @!P0 NANOSLEEP.SYNCS 0x989680 ;  /* 0x009896800000895d */ /* 0x008fea0003900000 */
[----:B------:R-:W3:Y:S02]  /*137b0*/  @!P0 SYNCS.PHASECHK.TRANS64 P0, [R2+URZ+0x38840], R3 ;  /* 0x03884003020085a7 */ /* 0x000ee4000800007f */
[----:B---3--:R-:W-:Y:S05]  /*137c0*/  @!P0 BRA `(.L_x_350) ;  /* 0xfffffffc00f08947 */ /* 0x008fea000383ffff */
[----:B------:R-:W-:Y:S05]  /*137d0*/  BRA `(.L_x_401) ;  /* 0xffffffe0001c7947 */ /* 0x000fea000383ffff */
.L_x_352:
[----:B0-----:R0:W1:Y:S02]  /*137e0*/  SYNCS.PHASECHK.TRANS64.TRYWAIT P1, [R2+URZ+0x60], R8 ;  /* 0x00006008020075a7 */ /* 0x001064000802017f */
[----:B-1----:R-:W-:Y:S05]  /*137f0*/  @!P1 NANOSLEEP.SYNCS 0x989680 ;  /* 0x009896800000995d */ /* 0x002fea0003900000 */
[----:B------:R-:W1:Y:S02]  /*13800*/  @!P1 SYNCS.PHASECHK.TRANS64 P1, [R2+URZ+0x60], R8 ;  /* 0x00006008020095a7 */ /* 0x000e64000802007f */
[----:B-1----:R-:W-:Y:S05]  /*13810*/  @!P1 BRA `(.L_x_352) ;  /* 0xfffffffc00f09947 */ /* 0x002fea000383ffff */
[----:B------:R-:W-:Y:S05]  /*13820*/  BRA `(.L_x_402) ;  /* 0xffffffe000dc7947 */ /* 0x000fea000383ffff */
.L_x_359:
[----:B-1----:R1:W2:Y:S02]  /*13830*/  SYNCS.PHASECHK.TRANS64.TRYWAIT P0, [R3+URZ+0x38860], R0 ;  /* 0x03886000030075a7 */ /* 0x0022a4000800017f */
[----:B--2---:R-:W-:Y:S05]  /*13840*/  @!P0 NANOSLEEP.SYNCS 0x989680 ;  /* 0x009896800000895d */ /* 0x004fea0003900000 */
[----:B------:R-:W2:Y:S02]  /*13850*/  @!P0 SYNCS.PHASECHK.TRANS64 P0, [R3+URZ+0x38860], R0 ;  /* 0x03886000030085a7 */ /* 0x000ea4000800007f */
[----:B--2---:R-:W-:Y:S05]  /*13860*/  @!P0 BRA `(.L_x_359) ;  /* 0xfffffffc00f08947 */ /* 0x004fea000383ffff */
[----:B------:R-:W-:Y:S05]  /*13870*/  BRA `(.L_x_403) ;  /* 0xffffffe800147947 */ /* 0x000fea000383ffff */
.L_x_361:
[----:B------:R-:W-:Y:S01]  /*13880*/  BSSY B0, `(.L_x_404) ;  /* 0x0000008000007945 */ /* 0x000fe20003800000 */
[----:B0-----:R-:W-:Y:S01]  /*13890*/  IMAD.MOV.U32 R13, RZ, RZ, R16 ;  /* 0x000000ffff0d7224 */ /* 0x001fe200078e0010 */
[----:B------:R-:W-:Y:S01]  /*138a0*/  MOV R11, 0x1f ;  /* 0x0000001f000b7802 */ /* 0x000fe20000000f00 */
[----:B------:R-:W-:Y:S02]  /*138b0*/  IMAD.MOV.U32 R12, RZ, RZ, RZ ;  /* 0x000000ffff0c7224 */ /* 0x000fe400078e00ff */
[----:B------:R-:W-:-:S07]  /*138c0*/  IMAD.MOV.U32 R15, RZ, RZ, -0x1 ;  /* 0xffffffffff0f7424 */ /* 0x000fce00078e00ff */
[----:B-1----:R-:W-:Y:S05]  /*138d0*/  WARPSYNC.COLLECTIVE R15, `(.L_x_405) ;  /* 0x000000000f087348 */ /* 0x002fea0003c00000 */
[----:B------:R0:W2:Y:S02]  /*138e0*/  SHFL.IDX P6, R14, R13, R12, R11 ;  /* 0x0000000c0d0e7389 */ /* 0x0000a400000c000b */
[----:B012---:R-:W-:Y:S01]  /*138f0*/  ENDCOLLECTIVE ;  /* 0x000000000000791b */ /* 0x007fe20003800000 */
.L_x_405:
[----:B------:R-:W-:Y:S05]  /*13900*/  BSYNC B0 ;  /* 0x0000000000007941 */ /* 0x000fea0003800000 */
.L_x_404:
[----:B------:R-:W-:Y:S01]  /*13910*/  IMAD.MOV.U32 R13, RZ, RZ, R16 ;  /* 0x000000ffff0d7224 */ /* 0x000fe200078e0010 */
[----:B------:R-:W-:Y:S01]  /*13920*/  MOV R15, 0xffffffff ;  /* 0xffffffff000f7802 */ /* 0x000fe20000000f00 */
[----:B------:R-:W-:Y:S02]  /*13930*/  IMAD.MOV.U32 R12, RZ, RZ, 0x1 ;  /* 0x00000001ff0c7424 */ /* 0x000fe400078e00ff */
[----:B------:R-:W-:Y:S02]  /*13940*/  IMAD.MOV.U32 R11, RZ, RZ, 0x1f ;  /* 0x0000001fff0b7424 */ /* 0x000fe400078e00ff */
[----:B------:R-:W-:-:S07]  /*13950*/  IMAD.MOV.U32 R4, RZ, RZ, R14 ;  /* 0x000000ffff047224 */ /* 0x000fce00078e000e */
[----:B------:R-:W-:Y:S05]  /*13960*/  WARPSYNC.COLLECTIVE R15, `(.L_x_406) ;  /* 0x000000000f087348 */ /* 0x000fea0003c00000 */
[----:B------:R0:W1:Y:S02]  /*13970*/  SHFL.IDX P6, R14, R13, R12, R11 ;  /* 0x0000000c0d0e7389 */ /* 0x00006400000c000b */
[----:B01----:R-:W-:Y:S01]  /*13980*/  ENDCOLLECTIVE ;  /* 0x000000000000791b */ /* 0x003fe20003800000 */
.L_x_406:
[----:B------:R-:W-:Y:S01]  /*13990*/  IMAD.MOV.U32 R5, RZ, RZ, R14 ;  /* 0x000000ffff057224 */ /* 0x000fe200078e000e */
[----:B------:R-:W-:Y:S06]  /*139a0*/  BRA `(.L_x_407) ;  /* 0xffffffe800c87947 */ /* 0x000fec000383ffff */
.L_x_364:
[----:B------:R-:W-:Y:S01]  /*139b0*/  BSSY B0, `(.L_x_408) ;  /* 0x0000008000007945 */ /* 0x000fe20003800000 */
[----:B-----5:R-:W-:Y:S02]  /*139c0*/  IMAD.MOV.U32 R13, RZ, RZ, R3 ;  /* 0x000000ffff0d7224 */ /* 0x020fe400078e0003 */
[----:B------:R-:W-:Y:S02]  /*139d0*/  IMAD.MOV.U32 R12, RZ, RZ, 0x1 ;  /* 0x00000001ff0c7424 */ /* 0x000fe400078e00ff */
[----:B------:R-:W-:Y:S02]  /*139e0*/  IMAD.MOV.U32 R11, RZ, RZ, RZ ;  /* 0x000000ffff0b7224 */ /* 0x000fe400078e00ff */
[----:B------:R-:W-:-:S07]  /*139f0*/  IMAD.MOV.U32 R15, RZ, RZ, -0x1 ;  /* 0xffffffffff0f7424 */ /* 0x000fce00078e00ff */
[----:B0-234-:R-:W-:Y:S05]  /*13a00*/  WARPSYNC.COLLECTIVE R15, `(.L_x_409) ;  /* 0x000000000f087348 */ /* 0x01dfea0003c00000 */
[----:B------:R1:W0:Y:S02]  /*13a10*/  SHFL.UP P6, R14, R13, R12, R11 ;  /* 0x0400000c0d0e7389 */ /* 0x00022400000c000b */
[----:B01234-:R-:W-:Y:S01]  /*13a20*/  ENDCOLLECTIVE ;  /* 0x000000000000791b */ /* 0x01ffe20003800000 */
.L_x_409:
[----:B------:R-:W-:Y:S05]  /*13a30*/  BSYNC B0 ;  /* 0x0000000000007941 */ /* 0x000fea0003800000 */
.L_x_408:
[C---:B------:R-:W-:Y:S01]  /*13a40*/  ISETP.NE.AND P0, PT, R9.reuse, RZ, PT ;  /* 0x000000ff0900720c */ /* 0x040fe20003f05270 */
[----:B------:R-:W-:Y:S02]  /*13a50*/  IMAD.MOV.U32 R12, RZ, RZ, 0x2 ;  /* 0x00000002ff0c7424 */ /* 0x000fe400078e00ff */
[----:B------:R-:W-:Y:S01]  /*13a60*/  IMAD.MOV.U32 R11, RZ, RZ, RZ ;  /* 0x000000ffff0b7224 */ /* 0x000fe200078e00ff */
[----:B------:R-:W-:Y:S01]  /*13a70*/  SEL R14, R14, RZ, P0 ;  /* 0x000000ff0e0e7207 */ /* 0x000fe20000000000 */
[----:B------:R-:W-:Y:S01]  /*13a80*/  IMAD.MOV.U32 R15, RZ, RZ, -0x1 ;  /* 0xffffffffff0f7424 */ /* 0x000fe200078e00ff */
[----:B------:R-:W-:Y:S02]  /*13a90*/  ISETP.GE.U32.AND P0, PT, R9, 0x2, PT ;  /* 0x000000020900780c */ /* 0x000fe40003f06070 */
[----:B------:R-:W-:-:S11]  /*13aa0*/  IADD3 R13, R3, R14, RZ ;  /* 0x0000000e030d7210 */ /* 0x000fd60007ffe0ff */
[----:B------:R-:W-:Y:S05]  /*13ab0*/  WARPSYNC.COLLECTIVE R15, `(.L_x_410) ;  /* 0x000000000f087348 */ /* 0x000fea0003c00000 */
[----:B------:R0:W1:Y:S02]  /*13ac0*/  SHFL.UP P6, R14, R13, R12, R11 ;  /* 0x0400000c0d0e7389 */ /* 0x00006400000c000b */
[----:B01----:R-:W-:Y:S01]  /*13ad0*/  ENDCOLLECTIVE ;  /* 0x000000000000791b */ /* 0x003fe20003800000 */
.L_x_410:
[----:B------:R-:W-:Y:S02]  /*13ae0*/  MOV R12, 0x4 ;  /* 0x00000004000c7802 */ /* 0x000fe40000000f00 */
[----:B------:R-:W-:Y:S02]  /*13af0*/  SEL R6, R14, RZ, P0 ;  /* 0x000000ff0e067207 */ /* 0x000fe40000000000 */
[----:B------:R-:W-:-:S03]  /*13b00*/  ISETP.GE.U32.AND P0, PT, R9, 0x4, PT ;  /* 0x000000040900780c */ /* 0x000fc60003f06070 */
[----:B------:R-:W-:-:S04]  /*13b10*/  IMAD.IADD R6, R13, 0x1, R6 ;  /* 0x000000010d067824 */ /* 0x000fc800078e0206 */
[----:B------:R-:W-:-:S07]  /*13b20*/  IMAD.MOV.U32 R13, RZ, RZ, R6 ;  /* 0x000000ffff0d7224 */ /* 0x000fce00078e0006 */
[----:B------:R-:W-:Y:S05]  /*13b30*/  WARPSYNC.COLLECTIVE R15, `(.L_x_411) ;  /* 0x000000000f087348 */ /* 0x000fea0003c00000 */
[----:B------:R0:W1:Y:S02]  /*13b40*/  SHFL.UP P6, R14, R13, R12, R11 ;  /* 0x0400000c0d0e7389 */ /* 0x00006400000c000b */
[----:B01----:R-:W-:Y:S01]  /*13b50*/  ENDCOLLECTIVE ;  /* 0x000000000000791b */ /* 0x003fe20003800000 */
.L_x_411:
[----:B------:R-:W-:Y:S01]  /*13b60*/  IMAD.MOV.U32 R12, RZ, RZ, 0x8 ;  /* 0x00000008ff0c7424 */ /* 0x000fe200078e00ff */
[----:B------:R-:W-:Y:S02]  /*13b70*/  SEL R7, R14, RZ, P0 ;  /* 0x000000ff0e077207 */ /* 0x000fe40000000000 */
[----:B------:R-:W-:-:S03]  /*13b80*/  ISETP.GE.U32.AND P0, PT, R9, 0x8, PT ;  /* 0x000000080900780c */ /* 0x000fc60003f06070 */
[----:B------:R-:W-:-:S04]  /*13b90*/  IMAD.IADD R7, R6, 0x1, R7 ;  /* 0x0000000106077824 */ /* 0x000fc800078e0207 */
[----:B------:R-:W-:-:S07]  /*13ba0*/  IMAD.MOV.U32 R13, RZ, RZ, R7 ;  /* 0x000000ffff0d7224 */ /* 0x000fce00078e0007 */
[----:B------:R-:W-:Y:S05]  /*13bb0*/  WARPSYNC.COLLECTIVE R15, `(.L_x_412) ;  /* 0x000000000f087348 */ /* 0x000fea0003c00000 */
[----:B------:R0:W1:Y:S02]  /*13bc0*/  SHFL.UP P6, R14, R13, R12, R11 ;  /* 0x0400000c0d0e7389 */ /* 0x00006400000c000b */
[----:B01----:R-:W-:Y:S01]  /*13bd0*/  ENDCOLLECTIVE ;  /* 0x000000000000791b */ /* 0x003fe20003800000 */
.L_x_412:
        /* <DEDUP_REMOVED lines=8> */
.L_x_413:
[----:B------:R-:W-:Y:S02]  /*13c60*/  IMAD.MOV.U32 R12, RZ, RZ, 0x1f ;  /* 0x0000001fff0c7424 */ /* 0x000fe400078e00ff */
[----:B------:R-:W-:Y:S01]  /*13c70*/  IMAD.MOV.U32 R11, RZ, RZ, 0x1f ;  /* 0x0000001fff0b7424 */ /* 0x000fe200078e00ff */
[----:B------:R-:W-:-:S05]  /*13c80*/  SEL R7, R14, RZ, P0 ;  /* 0x000000ff0e077207 */ /* 0x000fca0000000000 */
[----:B------:R-:W-:-:S04]  /*13c90*/  IMAD.IADD R2, R8, 0x1, R7 ;  /* 0x0000000108027824 */ /* 0x000fc800078e0207 */
[----:B------:R-:W-:-:S07]  /*13ca0*/  IMAD.MOV.U32 R13, RZ, RZ, R2 ;  /* 0x000000ffff0d7224 */ /* 0x000fce00078e0002 */
[----:B------:R-:W-:Y:S05]  /*13cb0*/  WARPSYNC.COLLECTIVE R15, `(.L_x_414) ;  /* 0x000000000f087348 */ /* 0x000fea0003c00000 */
[----:B------:R0:W1:Y:S02]  /*13cc0*/  SHFL.IDX P6, R14, R13, R12, R11 ;  /* 0x0000000c0d0e7389 */ /* 0x00006400000c000b */
[----:B01----:R-:W-:Y:S01]  /*13cd0*/  ENDCOLLECTIVE ;  /* 0x000000000000791b */ /* 0x003fe20003800000 */
.L_x_414:
[----:B------:R-:W-:Y:S05]  /*13ce0*/  BRA `(.L_x_415) ;  /* 0xffffffe800907947 */ /* 0x000fea000383ffff */
.L_x_369:
[----:B------:R-:W-:Y:S01]  /*13cf0*/  BSSY B0, `(.L_x_416) ;  /* 0x0000008000007945 */ /* 0x000fe20003800000 */
[----:B-----5:R-:W-:Y:S01]  /*13d00*/  IMAD.MOV.U32 R13, RZ, RZ, R3 ;  /* 0x000000ffff0d7224 */ /* 0x020fe200078e0003 */
[----:B------:R-:W-:Y:S01]  /*13d10*/  MOV R12, 0x1 ;  /* 0x00000001000c7802 */ /* 0x000fe20000000f00 */
[----:B------:R-:W-:Y:S02]  /*13d20*/  IMAD.MOV.U32 R11, RZ, RZ, RZ ;  /* 0x000000ffff0b7224 */ /* 0x000fe400078e00ff */
[----:B------:R-:W-:-:S07]  /*13d30*/  IMAD.MOV.U32 R15, RZ, RZ, -0x1 ;  /* 0xffffffffff0f7424 */ /* 0x000fce00078e00ff */
[----:B0-----:R-:W-:Y:S05]  /*13d40*/  WARPSYNC.COLLECTIVE R15, `(.L_x_417) ;  /* 0x000000000f087348 */ /* 0x001fea0003c00000 */
[----:B------:R1:W2:Y:S02]  /*13d50*/  SHFL.UP P6, R14, R13, R12, R11 ;  /* 0x0400000c0d0e7389 */ /* 0x0002a400000c000b */
[----:B012---:R-:W-:Y:S01]  /*13d60*/  ENDCOLLECTIVE ;  /* 0x000000000000791b */ /* 0x007fe20003800000 */
.L_x_417:
[----:B------:R-:W-:Y:S05]  /*13d70*/  BSYNC B0 ;  /* 0x0000000000007941 */ /* 0x000fea0003800000 */
.L_x_416:
[----:B------:R-:W-:Y:S01]  /*13d80*/  ISETP.NE.AND P0, PT, R8, RZ, PT ;  /* 0x000000ff0800720c */ /* 0x000fe20003f05270 */
[----:B------:R-:W-:Y:S01]  /*13d90*/  IMAD.MOV.U32 R12, RZ, RZ, 0x2 ;  /* 0x00000002ff0c7424 */ /* 0x000fe200078e00ff */
[----:B------:R-:W-:Y:S01]  /*13da0*/  MOV R15, 0xffffffff ;  /* 0xffffffff000f7802 */ /* 0x000fe20000000f00 */
[----:B------:R-:W-:Y:S01]  /*13db0*/  IMAD.MOV.U32 R11, RZ, RZ, RZ ;  /* 0x000000ffff0b7224 */ /* 0x000fe200078e00ff */
[----:B------:R-:W-:Y:S02]  /*13dc0*/  SEL R14, R14, RZ, P0 ;  /* 0x000000ff0e0e7207 */ /* 0x000fe40000000000 */
[----:B------:R-:W-:-:S03]  /*13dd0*/  ISETP.GE.U32.AND P0, PT, R8, 0x2, PT ;  /* 0x000000020800780c */ /* 0x000fc60003f06070 */
[----:B------:R-:W-:-:S10]  /*13de0*/  IMAD.IADD R13, R3, 0x1, R14 ;  /* 0x00000001030d7824 */ /* 0x000fd400078e020e */
[----:B------:R-:W-:Y:S05]  /*13df0*/  WARPSYNC.COLLECTIVE R15, `(.L_x_418) ;  /* 0x000000000f087348 */ /* 0x000fea0003c00000 */
[----:B------:R0:W1:Y:S02]  /*13e00*/  SHFL.UP P6, R14, R13, R12, R11 ;  /* 0x0400000c0d0e7389 */ /* 0x00006400000c000b */
[----:B01----:R-:W-:Y:S01]  /*13e10*/  ENDCOLLECTIVE ;  /* 0x000000000000791b */ /* 0x003fe20003800000 */
.L_x_418:
        /* <DEDUP_REMOVED lines=8> */
.L_x_419:
        /* <DEDUP_REMOVED lines=8> */
.L_x_420:
        /* <DEDUP_REMOVED lines=8> */
.L_x_421:
[----:B------:R-:W-:Y:S01]  /*13fa0*/  MOV R12, 0x1f ;  /* 0x0000001f000c7802 */ /* 0x000fe20000000f00 */
[----:B------:R-:W-:Y:S01]  /*13fb0*/  IMAD.MOV.U32 R11, RZ, RZ, 0x1f ;  /* 0x0000001fff0b7424 */ /* 0x000fe200078e00ff */
[----:B------:R-:W-:-:S05]  /*13fc0*/  SEL R2, R14, RZ, P0 ;  /* 0x000000ff0e027207 */ /* 0x000fca0000000000 */
[----:B------:R-:W-:-:S04]  /*13fd0*/  IMAD.IADD R2, R7, 0x1, R2 ;  /* 0x0000000107027824 */ /* 0x000fc800078e0202 */
[----:B------:R-:W-:-:S07]  /*13fe0*/  IMAD.MOV.U32 R13, RZ, RZ, R2 ;  /* 0x000000ffff0d7224 */ /* 0x000fce00078e0002 */
[----:B------:R-:W-:Y:S05]  /*13ff0*/  WARPSYNC.COLLECTIVE R15, `(.L_x_422) ;  /* 0x000000000f087348 */ /* 0x000fea0003c00000 */
[----:B------:R0:W1:Y:S02]  /*14000*/  SHFL.IDX P6, R14, R13, R12, R11 ;  /* 0x0000000c0d0e7389 */ /* 0x00006400000c000b */
[----:B01----:R-:W-:Y:S01]  /*14010*/  ENDCOLLECTIVE ;  /* 0x000000000000791b */ /* 0x003fe20003800000 */
.L_x_422:
[----:B------:R-:W-:Y:S05]  /*14020*/  BRA `(.L_x_423) ;  /* 0xffffffe800787947 */ /* 0x000fea000383ffff */
.L_x_371:
[----:B------:R-:W-:Y:S01]  /*14030*/  BSSY B0, `(.L_x_424) ;  /* 0x0000006000007945 */ /* 0x000fe20003800000 */
[----:B------:R-:W-:Y:S01]  /*14040*/  PLOP3.LUT P6, PT, P6, PT, PT, 0x8, 0x0 ;  /* 0x000000000000781c */ /* 0x000fe200037ce170 */
[----:B------:R-:W-:-:S12]  /*14050*/  IMAD.MOV.U32 R15, RZ, RZ, -0x1 ;  /* 0xffffffffff0f7424 */ /* 0x000fd800078e00ff */
[----:B0-----:R-:W-:Y:S05]  /*14060*/  WARPSYNC.COLLECTIVE R15, `(.L_x_425) ;  /* 0x000000000f087348 */ /* 0x001fea0003c00000 */
[----:B------:R-:W-:Y:S01]  /*14070*/  VOTE.ANY R14, PT, P6 ;  /* 0x00000000000e7806 */ /* 0x000fe200030e0100 */
[----:B0-----:R-:W-:Y:S06]  /*14080*/  ENDCOLLECTIVE ;  /* 0x000000000000791b */ /* 0x001fec0003800000 */
.L_x_425:
[----:B------:R-:W-:Y:S05]  /*14090*/  BSYNC B0 ;  /* 0x0000000000007941 */ /* 0x000fea0003800000 */
.L_x_424:
[----:B------:R-:W-:Y:S01]  /*140a0*/  IMAD.MOV.U32 R7, RZ, RZ, R14 ;  /* 0x000000ffff077224 */ /* 0x000fe200078e000e */
[----:B------:R-:W-:Y:S01]  /*140b0*/  MOV R11, 0x1f ;  /* 0x0000001f000b7802 */ /* 0x000fe20000000f00 */
[----:B------:R-:W-:Y:S02]  /*140c0*/  IMAD.MOV.U32 R13, RZ, RZ, R3 ;  /* 0x000000ffff0d7224 */ /* 0x000fe400078e0003 */
[----:B------:R-:W0:Y:S01]  /*140d0*/  POPC R5, R7 ;  /* 0x0000000700057309 */ /* 0x000e220000000000 */
[----:B------:R-:W-:Y:S02]  /*140e0*/  IMAD.MOV.U32 R15, RZ, RZ, -0x1 ;  /* 0xffffffffff0f7424 */ /* 0x000fe400078e00ff */
[----:B0-----:R-:W-:-:S07]  /*140f0*/  IMAD.MOV.U32 R12, RZ, RZ, R5 ;  /* 0x000000ffff0c7224 */ /* 0x001fce00078e0005 */
[----:B------:R-:W-:Y:S05]  /*14100*/  WARPSYNC.COLLECTIVE R15, `(.L_x_426) ;  /* 0x000000000f087348 */ /* 0x000fea0003c00000 */
[----:B------:R0:W1:Y:S02]  /*14110*/  SHFL.IDX P6, R14, R13, R12, R11 ;  /* 0x0000000c0d0e7389 */ /* 0x00006400000c000b */
[----:B01----:R-:W-:Y:S01]  /*14120*/  ENDCOLLECTIVE ;  /* 0x000000000000791b */ /* 0x003fe20003800000 */
.L_x_426:
[----:B------:R-:W-:Y:S01]  /*14130*/  IMAD.MOV.U32 R17, RZ, RZ, R14 ;  /* 0x000000ffff117224 */ /* 0x000fe200078e000e */
[----:B------:R-:W-:Y:S06]  /*14140*/  BRA `(.L_x_427) ;  /* 0xffffffe800687947 */ /* 0x000fec000383ffff */
.L_x_373:
[----:B------:R-:W-:Y:S01]  /*14150*/  BSSY B0, `(.L_x_428) ;  /* 0x0000007000007945 */ /* 0x000fe20003800000 */
[----:B------:R-:W-:Y:S02]  /*14160*/  IMAD.MOV.U32 R13, RZ, RZ, R2 ;  /* 0x000000ffff0d7224 */ /* 0x000fe400078e0002 */
[----:B------:R-:W-:Y:S02]  /*14170*/  IMAD.MOV.U32 R11, RZ, RZ, 0x1f ;  /* 0x0000001fff0b7424 */ /* 0x000fe400078e00ff */
[----:B------:R-:W-:-:S07]  /*14180*/  IMAD.MOV.U32 R15, RZ, RZ, -0x1 ;  /* 0xffffffffff0f7424 */ /* 0x000fce00078e00ff */
[----:B012---:R-:W-:Y:S05]  /*14190*/  WARPSYNC.COLLECTIVE R15, `(.L_x_429) ;  /* 0x000000000f087348 */ /* 0x007fea0003c00000 */
[----:B------:R3:W4:Y:S02]  /*141a0*/  SHFL.IDX P6, R14, R13, R12, R11 ;  /* 0x0000000c0d0e7389 */ /* 0x00072400000c000b */
[----:B01234-:R-:W-:Y:S01]  /*141b0*/  ENDCOLLECTIVE ;  /* 0x000000000000791b */ /* 0x01ffe20003800000 */
.L_x_429:
[----:B------:R-:W-:Y:S05]  /*141c0*/  BSYNC B0 ;  /* 0x0000000000007941 */ /* 0x000fea0003800000 */
.L_x_428:
[----:B------:R-:W-:Y:S05]  /*141d0*/  BRA `(.L_x_372) ;  /* 0xffffffe800607947 */ /* 0x000fea000383ffff */
.L_x_377:
[----:B0-----:R0:W1:Y:S02]  /*141e0*/  SYNCS.PHASECHK.TRANS64.TRYWAIT P0, [R0+URZ+0x38820], R3 ;  /* 0x03882003000075a7 */ /* 0x001064000800017f */
[----:B-1----:R-:W-:Y:S05]  /*141f0*/  @!P0 NANOSLEEP.SYNCS 0x989680 ;  /* 0x009896800000895d */ /* 0x002fea0003900000 */
[----:B------:R-:W1:Y:S02]  /*14200*/  @!P0 SYNCS.PHASECHK.TRANS64 P0, [R0+URZ+0x38820], R3 ;  /* 0x03882003000085a7 */ /* 0x000e64000800007f */
[----:B-1----:R-:W-:Y:S05]  /*14210*/  @!P0 BRA `(.L_x_377) ;  /* 0xfffffffc00f08947 */ /* 0x002fea000383ffff */
[----:B------:R-:W-:Y:S05]  /*14220*/  BRA `(.L_x_430) ;  /* 0xffffffec00447947 */ /* 0x000fea000383ffff */
.L_x_378:
[----:B------:R-:W1:Y:S01]  /*14230*/  S2R R2, SR_TID.X ;  /* 0x0000000000027919 */ /* 0x000e620000002100 */
[----:B------:R-:W-:Y:S01]  /*14240*/  BSSY B0, `(.L_x_431) ;  /* 0x000000a000007945 */ /* 0x000fe20003800000 */
[----:B------:R-:W-:Y:S02]  /*14250*/  IMAD.MOV.U32 R12, RZ, RZ, RZ ;  /* 0x000000ffff0c7224 */ /* 0x000fe400078e00ff */
[----:B------:R-:W-:Y:S02]  /*14260*/  IMAD.MOV.U32 R11, RZ, RZ, 0x1f ;  /* 0x0000001fff0b7424 */ /* 0x000fe400078e00ff */
[----:B------:R-:W-:Y:S01]  /*14270*/  IMAD.MOV.U32 R15, RZ, RZ, -0x1 ;  /* 0xffffffffff0f7424 */ /* 0x000fe200078e00ff */
[----:B-1----:R-:W-:-:S04]  /*14280*/  SHF.R.U32.HI R2, RZ, 0x5, R2 ;  /* 0x00000005ff027819 */ /* 0x002fc80000011602 */
[----:B------:R-:W-:-:S04]  /*14290*/  LOP3.LUT R2, R2, 0x3, RZ, 0xc0, !PT ;  /* 0x0000000302027812 */ /* 0x000fc800078ec0ff */
[----:B------:R-:W-:-:S07]  /*142a0*/  MOV R13, R2 ;  /* 0x00000002000d7202 */ /* 0x000fce0000000f00 */
[----:B0-----:R-:W-:Y:S05]  /*142b0*/  WARPSYNC.COLLECTIVE R15, `(.L_x_432) ;  /* 0x000000000f087348 */ /* 0x001fea0003c00000 */
[----:B------:R1:W2:Y:S02]  /*142c0*/  SHFL.IDX P6, R14, R13, R12, R11 ;  /* 0x0000000c0d0e7389 */ /* 0x0002a400000c000b */
[----:B012---:R-:W-:Y:S01]  /*142d0*/  ENDCOLLECTIVE ;  /* 0x000000000000791b */ /* 0x007fe20003800000 */
.L_x_432:
[----:B------:R-:W-:Y:S05]  /*142e0*/  BSYNC B0 ;  /* 0x0000000000007941 */ /* 0x000fea0003800000 */
.L_x_431:
[----:B------:R-:W-:Y:S05]  /*142f0*/  BRA `(.L_x_433) ;  /* 0xffffffec002c7947 */ /* 0x000fea000383ffff */
.L_x_381:
[----:B------:R-:W-:Y:S01]  /*14300*/  BSSY B1, `(.L_x_434) ;  /* 0x0000006000017945 */ /* 0x000fe20003800000 */
[----:B------:R-:W-:-:S07]  /*14310*/  IMAD.MOV.U32 R15, RZ, RZ, -0x1 ;  /* 0xffffffffff0f7424 */ /* 0x000fce00078e00ff */
[----:B01----:R-:W-:Y:S05]  /*14320*/  WARPSYNC.COLLECTIVE R15, `(.L_x_435) ;  /* 0x000000000f0c7348 */ /* 0x003fea0003c00000 */
[----:B------:R-:W-:Y:S02]  /*14330*/  ELECT P6, UR62, PT ;  /* 0x00000000003e782f */ /* 0x000fe400038c0000 */
[----:B------:R-:W-:Y:S01]  /*14340*/  MOV R14, UR62 ;  /* 0x0000003e000e7c02 */ /* 0x000fe20008000f00 */
[----:B01----:R-:W-:Y:S10]  /*14350*/  ENDCOLLECTIVE ;  /* 0x000000000000791b */ /* 0x003ff40003800000 */
.L_x_435:
[----:B------:R-:W-:Y:S05]  /*14360*/  BSYNC B1 ;  /* 0x0000000000017941 */ /* 0x000fea0003800000 */
.L_x_434:
[----:B------:R-:W-:Y:S05]  /*14370*/  BRA `(.L_x_436) ;  /* 0xffffffec00247947 */ /* 0x000fea000383ffff */
.L_x_383:
[----:B0-----:R0:W1:Y:S02]  /*14380*/  SYNCS.PHASECHK.TRANS64.TRYWAIT P0, [R6+URZ], R5 ;  /* 0x00000005060075a7 */ /* 0x001064000800017f */
[----:B-1----:R-:W-:Y:S05]  /*14390*/  @!P0 NANOSLEEP.SYNCS 0x989680 ;  /* 0x009896800000895d */ /* 0x002fea0003900000 */
[----:B------:R-:W1:Y:S02]  /*143a0*/  @!P0 SYNCS.PHASECHK.TRANS64 P0, [R6+URZ], R5 ;  /* 0x00000005060085a7 */ /* 0x000e64000800007f */
[----:B-1----:R-:W-:Y:S05]  /*143b0*/  @!P0 BRA `(.L_x_383) ;  /* 0xfffffffc00f08947 */ /* 0x002fea000383ffff */
[----:B------:R-:W-:Y:S05]  /*143c0*/  BRA `(.L_x_437) ;  /* 0xffffffec00687947 */ /* 0x000fea000383ffff */
.L_x_384:
[----:B-1----:R1:W2:Y:S02]  /*143d0*/  SYNCS.PHASECHK.TRANS64.TRYWAIT P0, [R7+URZ], R2 ;  /* 0x00000002070075a7 */ /* 0x0022a4000800017f */
[----:B--2---:R-:W-:Y:S05]  /*143e0*/  @!P0 NANOSLEEP.SYNCS 0x989680 ;  /* 0x009896800000895d */ /* 0x004fea0003900000 */
[----:B------:R-:W2:Y:S02]  /*143f0*/  @!P0 SYNCS.PHASECHK.TRANS64 P0, [R7+URZ], R2 ;  /* 0x00000002070085a7 */ /* 0x000ea4000800007f */
[----:B--2---:R-:W-:Y:S05]  /*14400*/  @!P0 BRA `(.L_x_384) ;  /* 0xfffffffc00f08947 */ /* 0x004fea000383ffff */
[----:B------:R-:W-:Y:S05]  /*14410*/  BRA `(.L_x_438) ;  /* 0xffffffec005c7947 */ /* 0x000fea000383ffff */
.L_x_386:
[----:B--2---:R2:W3:Y:S02]  /*14420*/  SYNCS.PHASECHK.TRANS64.TRYWAIT P0, [R4+URZ], R5 ;  /* 0x00000005040075a7 */ /* 0x0044e4000800017f */
[----:B---3--:R-:W-:Y:S05]  /*14430*/  @!P0 NANOSLEEP.SYNCS 0x989680 ;  /* 0x009896800000895d */ /* 0x008fea0003900000 */
[----:B------:R-:W3:Y:S02]  /*14440*/  @!P0 SYNCS.PHASECHK.TRANS64 P0, [R4+URZ], R5 ;  /* 0x00000005040085a7 */ /* 0x000ee4000800007f */
[----:B---3--:R-:W-:Y:S05]  /*14450*/  @!P0 BRA `(.L_x_386) ;  /* 0xfffffffc00f08947 */ /* 0x008fea000383ffff */
[----:B------:R-:W-:Y:S05]  /*14460*/  BRA `(.L_x_439) ;  /* 0xffffffec00647947 */ /* 0x000fea000383ffff */
.L_x_440:
        /* <DEDUP_REMOVED lines=9> */
.L_x_12744:


//--------------------- .text._ZN7cutlass13device_kernelIN5flash11enable_sm90INS1_16FlashAttnFwdSm90INS1_25CollectiveMainloopFwdSm90ILi2EN4cute5tupleIJNS5_1CILi1EEES8_S8_EEENS6_IJNS7_ILi128EEENS7_ILi80EEENS7_ILi256EEEEEELi256ENS_10bfloat16_tEfNS_4arch4Sm90ELb0ELb0ELb1ELb1ELb0ELb1ELb0ELb1ELb1ELb0ELb0ELb0EEENS1_21CollectiveEpilogueFwdINS6_IJSA_SC_SB_EEES9_SE_SG_Li256ELb1ELb0ELb0ELb0EEENS1_36VarlenDynamicPersistentTileSchedulerILi128ELi80ELi256ELi32ELb0ELb0ELb1ELb0ELb1ELb1EEEEEEEEEvNT_6ParamsE --------------------------
	.section	.text._ZN7cutlass13device_kernelIN5flash11enable_sm90INS1_16FlashAttnFwdSm90INS1_25CollectiveMainloopFwdSm90ILi2EN4cute5tupleIJNS5_1CILi1EEES8_S8_EEENS6_IJNS7_ILi128EEENS7_ILi80EEENS7_ILi256EEEEEELi256ENS_10bfloat16_tEfNS_4arch4Sm90ELb0ELb0ELb1ELb1ELb0ELb1ELb0ELb1ELb1ELb0ELb0ELb0EEENS1_21CollectiveEpilogueFwdINS6_IJSA_SC_SB_EEES9_SE_SG_Li256ELb1ELb0ELb0ELb0EEENS1_36VarlenDynamicPersistentTileSchedulerILi128ELi80ELi256ELi32ELb0ELb0ELb1ELb0ELb1ELb1EEEEEEEEEvNT_6ParamsE,"ax",@progbits
	.align	128
.text._ZN7cutlass13device_kernelIN5flash11enable_sm90INS1_16FlashAttnFwdSm90INS1_25CollectiveMainloopFwdSm90ILi2EN4cute5tupleIJNS5_1CILi1EEES8_S8_EEENS6_IJNS7_ILi128EEENS7_ILi80EEENS7_ILi256EEEEEELi256ENS_10bfloat16_tEfNS_4arch4Sm90ELb0ELb0ELb1ELb1ELb0ELb1ELb0ELb1ELb1ELb0ELb0ELb0EEENS1_21CollectiveEpilogueFwdINS6_IJSA_SC_SB_EEES9_SE_SG_Li256ELb1ELb0ELb0ELb0EEENS1_36VarlenDynamicPersistentTileSchedulerILi128ELi80ELi256ELi32ELb0ELb0ELb1ELb0ELb1ELb1EEEEEEEEEvNT_6ParamsE:
        .type           _ZN7cutlass13device_kernelIN5flash11enable_sm90INS1_16FlashAttnFwdSm90INS1_25CollectiveMainloopFwdSm90ILi2EN4cute5tupleIJNS5_1CILi1EEES8_S8_EEENS6_IJNS7_ILi128EEENS7_ILi80EEENS7_ILi256EEEEEELi256ENS_10bfloat16_tEfNS_4arch4Sm90ELb0ELb0ELb1ELb1ELb0ELb1ELb0ELb1ELb1ELb0ELb0ELb0EEENS1_21CollectiveEpilogueFwdINS6_IJSA_SC_SB_EEES9_SE_SG_Li256ELb1ELb0ELb0ELb0EEENS1_36VarlenDynamicPersistentTileSchedulerILi128ELi80ELi256ELi32ELb0ELb0ELb1ELb0ELb1ELb1EEEEEEEEEvNT_6ParamsE,@function
        .size           _ZN7cutlass13device_kernelIN5flash11enable_sm90INS1_16FlashAttnFwdSm90INS1_25CollectiveMainloopFwdSm90ILi2EN4cute5tupleIJNS5_1CILi1EEES8_S8_EEENS6_IJNS7_ILi128EEENS7_ILi80EEENS7_ILi256EEEEEELi256ENS_10bfloat16_tEfNS_4arch4Sm90ELb0ELb0ELb1ELb1ELb0ELb1ELb0ELb1ELb1ELb0ELb0ELb0EEENS1_21CollectiveEpilogueFwdINS6_IJSA_SC_SB_EEES9_SE_SG_Li256ELb1ELb0ELb0ELb0EEENS1_36VarlenDynamicPersistentTileSchedulerILi128ELi80ELi256ELi32ELb0ELb0ELb1ELb0ELb1ELb1EEEEEEEEEvNT_6ParamsE,(.L_x_12745 - _ZN7cutlass13device_kernelIN5flash11enable_sm90INS1_16FlashAttnFwdSm90INS1_25CollectiveMainloopFwdSm90ILi2EN4cute5tupleIJNS5_1CILi1EEES8_S8_EEENS6_IJNS7_ILi128EEENS7_ILi80EEENS7_ILi256EEEEEELi256ENS_10bfloat16_tEfNS_4arch4Sm90ELb0ELb0ELb1ELb1ELb0ELb1ELb0ELb1ELb1ELb0ELb0ELb0EEENS1_21CollectiveEpilogueFwdINS6_IJSA_SC_SB_EEES9_SE_SG_Li256ELb1ELb0ELb0ELb0EEENS1_36VarlenDynamicPersistentTileSchedulerILi128ELi80ELi256ELi32ELb0ELb0ELb1ELb0ELb1ELb1EEEEEEEEEvNT_6ParamsE)
        .other          _ZN7cutlass13device_kernelIN5flash11enable_sm90INS1_16FlashAttnFwdSm90INS1_25CollectiveMainloopFwdSm90ILi2EN4cute5tupleIJNS5_1CILi1EEES8_S8_EEENS6_IJNS7_ILi128EEENS7_ILi80EEENS7_ILi256EEEEEELi256ENS_10bfloat16_tEfNS_4arch4Sm90ELb0ELb0ELb1ELb1ELb0ELb1ELb0ELb1ELb1ELb0ELb0ELb0EEENS1_21CollectiveEpilogueFwdINS6_IJSA_SC_SB_EEES9_SE_SG_Li256ELb1ELb0ELb0ELb0EEENS1_36VarlenDynamicPersistentTileSchedulerILi128ELi80ELi256ELi32ELb0ELb0ELb1ELb0ELb1ELb1EEEEEEEEEvNT_6ParamsE,@"STO_CUDA_ENTRY STV_DEFAULT"
_ZN7cutlass13device_kernelIN5flash11enable_sm90INS1_16FlashAttnFwdSm90INS1_25CollectiveMainloopFwdSm90ILi2EN4cute5tupleIJNS5_1CILi1EEES8_S8_EEENS6_IJNS7_ILi128EEENS7_ILi80EEENS7_ILi256EEEEEELi256ENS_10bfloat16_tEfNS_4arch4Sm90ELb0ELb0ELb1ELb1ELb0ELb1ELb0ELb1ELb1ELb0ELb0ELb0EEENS1_21CollectiveEpilogueFwdINS6_IJSA_SC_SB_EEES9_SE_SG_Li256ELb1ELb0ELb0ELb0EEENS1_36VarlenDynamicPersistentTileSchedulerILi128ELi80ELi256ELi32ELb0ELb0ELb1ELb0ELb1ELb1EEEEEEEEEvNT_6ParamsE:
        /* <DEDUP_REMOVED lines=14> */
[----:B------:R-:W-:Y:S02]  /*00e0*/  UIADD3 UR12, UP3, UR4, 0x570, URZ ;  /* 0x00000570040c7890 */ /* 0x000fe4000ff7e03f */
[----:B------:R-:W-:-:S02]  /*00f0*/  UIADD3 UR4, UP4, UR4, 0x670, URZ ;  /* 0x0000067004047890 */ /* 0x000fc4000ff9e03f */
[----:B------:R-:W-:Y:S02]  /*0100*/  UIADD3.X UR7, URZ, UR5, URZ, UP0, !UPT ;  /* 0x000000053f077290 */ /* 0x000fe400087fe43f */
[----:B------:R-:W-:Y:S02]  /*0110*/  UIADD3.X UR9, URZ, UR5, URZ, UP1, !UPT ;  /* 0x000000053f097290 */ /* 0x000fe40008ffe43f */
[----:B------:R-:W-:Y:S02]  /*0120*/  UIADD3.X UR11, URZ, UR5, URZ, UP2, !UPT ;  /* 0x000000053f0b7290 */ /* 0x000fe400097fe43f */
[----:B------:R-:W-:Y:S02]  /*0130*/  UIADD3.X UR13, URZ, UR5, URZ, UP3, !UPT ;  /* 0x000000053f0d7290 */ /* 0x000fe40009ffe43f */
[----:B------:R-:W-:Y:S01]  /*0140*/  UIADD3.X UR5, URZ, UR5, URZ, UP4, !UPT ;  /* 0x000000053f057290 */ /* 0x000fe2000a7fe43f */
[----:B------:R0:W-:Y:S02]  /*0150*/  UTMACCTL.PF [UR6] ;  /* 0x00000000060079b9 */ /* 0x0001e40008040000 */
[----:B------:R0:W-:Y:S02]  /*0160*/  UTMACCTL.PF [UR8] ;  /* 0x00000000080079b9 */ /* 0x0001e40008040000 */
[----:B------:R0:W-:Y:S02]  /*0170*/  UTMACCTL.PF [UR10] ;  /* 0x000000000a0079b9 */ /* 0x0001e40008040000 */
[----:B------:R0:W-:Y:S02]  /*0180*/  UTMACCTL.PF [UR12] ;  /* 0x000000000c0079b9 */ /* 0x0001e40008040000 */
[----:B------:R0:W-:Y:S02]  /*0190*/  UTMACCTL.PF [UR4] ;  /* 0x00000000040079b9 */ /* 0x0001e40008040000 */
[----:B0-----:R-:W-:Y:S01]  /*01a0*/  NOP ;  /* 0x0000000000007918 */ /* 0x001fe20000000000 */
.L_x_442:
[----:B------:R-:W-:Y:S05]  /*01b0*/  BSYNC B0 ;  /* 0x0000000000007941 */ /* 0x000fea0003800000 */
.L_x_441:
        /* <DEDUP_REMOVED lines=41> */
.L_x_443:
        /* <DEDUP_REMOVED lines=22> */
.L_x_444:
        /* <DEDUP_REMOVED lines=18> */
.L_x_445:
        /* <DEDUP_REMOVED lines=22> */
.L_x_446:
        /* <DEDUP_REMOVED lines=22> */
.L_x_447:
[----:B------:R-:W-:Y:S01]  /*0990*/  PLOP3.LUT P0, PT, PT, PT, UP0, 0x80, 0x0 ;  /* 0x000000000000781c */ /* 0x000fe20003f0f008 */
[----:B------:R-:W-:Y:S01]  /*09a0*/  UMOV UR60, 0x1 ;  /* 0x00000001003c7882 */ /* 0x000fe20000000000 */
[----:B------:R-:W-:Y:S01]  /*09b0*/  NOP ;  /* 0x0000000000007918 */ /* 0x000fe20000000000 */
[----:B------:R-:W-:Y:S01]  /*09c0*/  USEL UR60, UR60, 0x2, !UP0 ;  /* 0x000000023c3c7887 */ /* 0x000fe2000c000000 */
[----:B------:R-:W-:Y:S01]  /*09d0*/  BSSY B7, `(.L_x_448) ;  /* 0x00025ba000077945 */ /* 0x000fe20003800000 */
[----:B012-4-:R-:W-:Y:S08]  /*09e0*/  BAR.SYNC.DEFER_BLOCKING 0x0 ;  /* 0x0000000000007b1d */ /* 0x017ff00000010000 */
[----:B------:R-:W-:Y:S05]  /*09f0*/  @!P0 BRA `(.L_x_449) ;  /* 0x000001f400a48947 */ /* 0x000fea0003800000 */
.L_x_450:
[----:B------:R-:W-:-:S08]  /*0a00*/  NOP ;  /* 0x0000000000007918 */ /* 0x000fd00000000000 */
[----:B------:R-:W0:Y:S02]  /*0a10*/  USETMAXREG.TRY_ALLOC.CTAPOOL UP0, 0xf0 ;  /* 0x000000f0000079c8 */ /* 0x000e240008000600 */
[----:B0-----:R-:W-:-:S13]  /*0a20*/  PLOP3.LUT P0, PT, PT, PT, UP0, 0x80, 0x0 ;  /* 0x000000000000781c */ /* 0x001fda0003f0f008 */
[----:B------:R-:W-:Y:S05]  /*0a30*/  @!P0 BRA `(.L_x_450) ;  /* 0xfffffffc00f08947 */ /* 0x000fea000383ffff */
[----:B------:R-:W0:Y:S08]  /*0a40*/  S2UR UR5, SR_CgaCtaId ;  /* 0x00000000000579c3 */ /* 0x000e300000008800 */
[----:B------:R-:W-:Y:S06]  /*0a50*/  BAR.ARV 0x8, 0x120 ;  /* 0x0204800000007b1d */ /* 0x000fec0000002000 */
[----:B------:R-:W-:-:S02]  /*0a60*/  UMOV UR4, 0x400 ;  /* 0x0000040000047882 */ /* 0x000fc40000000000 */
[----:B------:R-:W-:Y:S01]  /*0a70*/  BAR.SYNC.DEFER_BLOCKING 0x5, 0x120 ;  /* 0x0144800000007b1d */ /* 0x000fe20000010000 */
[----:B0-----:R-:W-:-:S06]  /*0a80*/  ULEA UR4, UR5, UR4, 0x18 ;  /* 0x0000000405047291 */ /* 0x001fcc000f8ec03f */
[----:B------:R-:W-:Y:S01]  /*0a90*/  IMAD.U32 R16, RZ, RZ, UR4 ;  /* 0x00000004ff107e24 */ /* 0x000fe2000f8e00ff */
[----:B------:R-:W-:-:S04]  /*0aa0*/  ULDC UR4, c[0x0][0xc14] ;  /* 0x0003050000047ab9 */ /* 0x000fc80000000800 */
[----:B------:R-:W0:Y:S01]  /*0ab0*/  LDS.128 R148, [R16+0x388d0] ;  /* 0x0388d00010947984 */ /* 0x000e220000000c00 */
[----:B------:R-:W-:Y:S06]  /*0ac0*/  BAR.ARV 0x4, 0x120 ;  /* 0x0104800000007b1d */ /* 0x000fec0000002000 */
[----:B0-----:R-:W-:-:S13]  /*0ad0*/  ISETP.GE.AND P0, PT, R151, UR4, PT ;  /* 0x0000000497007c0c */ /* 0x001fda000bf06270 */
[----:B------:R-:W-:Y:S05]  /*0ae0*/  @P0 BRA `(.L_x_451) ;  /* 0x0000025800a00947 */ /* 0x000fea0003800000 */
[----:B------:R-:W-:Y:S01]  /*0af0*/  VIADD R220, R4, 0xffffff80 ;  /* 0xffffff8004dc7836 */ /* 0x000fe20000000000 */
[----:B------:R-:W-:Y:S01]  /*0b00*/  R2UR UR4, R16 ;  /* 0x00000000100472ca */ /* 0x000fe200000e0000 */
[----:B------:R-:W-:Y:S01]  /*0b10*/  ULOP3.LUT UR5, UR60, 0x1, URZ, 0xfc, !UPT ;  /* 0x000000013c057892 */ /* 0x000fe2000f8efc3f */
[----:B------:R-:W-:Y:S01]  /*0b20*/  MOV R17, RZ ;  /* 0x000000ff00117202 */ /* 0x000fe20000000f00 */
[----:B------:R-:W-:Y:S01]  /*0b30*/  IMAD.MOV.U32 R219, RZ, RZ, RZ ;  /* 0x000000ffffdb7224 */ /* 0x000fe200078e00ff */
[----:B------:R-:W-:Y:S01]  /*0b40*/  SHF.R.S32.HI R3, RZ, 0x1f, R220 ;  /* 0x0000001fff037819 */ /* 0x000fe200000114dc */
[----:B------:R-:W-:Y:S02]  /*0b50*/  IMAD.MOV.U32 R222, RZ, RZ, RZ ;  /* 0x000000ffffde7224 */ /* 0x000fe400078e00ff */
[----:B------:R-:W-:Y:S01]  /*0b60*/  IMAD.MOV.U32 R221, RZ, RZ, RZ ;  /* 0x000000ffffdd7224 */ /* 0x000fe200078e00ff */
[CC--:B------:R-:W-:Y:S02]  /*0b70*/  LEA.HI R0, R3.reuse, R220.reuse, RZ, 0x7 ;  /* 0x000000dc03007211 */ /* 0x0c0fe400078f38ff */
[----:B------:R-:W-:-:S02]  /*0b80*/  LEA.HI R2, R3, R220, RZ, 0x4 ;  /* 0x000000dc03027211 */ /* 0x000fc400078f20ff */
[----:B------:R-:W-:Y:S01]  /*0b90*/  LOP3.LUT R5, R0, 0xffffff80, RZ, 0xc0, !PT ;  /* 0xffffff8000057812 */ /* 0x000fe200078ec0ff */
[----:B------:R-:W-:Y:S01]  /*0ba0*/  UIADD3 UR4, UR4, 0x14400, URZ ;  /* 0x0001440004047890 */ /* 0x000fe2000fffe03f */
[----:B------:R-:W-:Y:S02]  /*0bb0*/  LEA.HI R4, R3, R220, RZ, 0x5 ;  /* 0x000000dc03047211 */ /* 0x000fe400078f28ff */
[----:B------:R-:W-:Y:S01]  /*0bc0*/  SHF.R.S32.HI R7, RZ, 0x4, R2 ;  /* 0x00000004ff077819 */ /* 0x000fe20000011402 */
[----:B------:R-:W-:Y:S01]  /*0bd0*/  IMAD.IADD R11, R220, 0x1, -R5 ;  /* 0x00000001dc0b7824 */ /* 0x000fe200078e0a05 */
[----:B------:R-:W-:Y:S01]  /*0be0*/  SHF.R.S32.HI R10, RZ, 0x7, R0 ;  /* 0x00000007ff0a7819 */ /* 0x000fe20000011400 */
[----:B------:R-:W-:Y:S01]  /*0bf0*/  IMAD.SHL.U32 R4, R4, 0x20, RZ ;  /* 0x0000002004047824 */ /* 0x000fe200078e00ff */
[C---:B------:R-:W-:Y:S02]  /*0c00*/  LOP3.LUT R5, R2.reuse, 0x3fffff0, RZ, 0xc0, !PT ;  /* 0x03fffff002057812 */ /* 0x040fe400078ec0ff */
[----:B------:R-:W-:Y:S01]  /*0c10*/  SHF.R.S32.HI R6, RZ, 0x1f, R11 ;  /* 0x0000001fff067819 */ /* 0x000fe2000001140b */
[----:B------:R-:W-:Y:S01]  /*0c20*/  STL [R1+0x70], R11 ;  /* 0x0000700b01007387 */ /* 0x000fe20000100800 */
[----:B------:R-:W-:Y:S01]  /*0c30*/  LEA.HI R2, R2, R7, RZ, 0x1 ;  /* 0x0000000702027211 */ /* 0x000fe200078f08ff */
[----:B------:R-:W-:Y:S01]  /*0c40*/  IMAD.IADD R5, R220, 0x1, -R5 ;  /* 0x00000001dc057824 */ /* 0x000fe200078e0a05 */
[CC--:B------:R-:W-:Y:S01]  /*0c50*/  LEA.HI R8, R6.reuse, R11.reuse, RZ, 0x2 ;  /* 0x0000000b06087211 */ /* 0x0c0fe200078f10ff */
[----:B------:R-:W-:Y:S01]  /*0c60*/  STL [R1+0x94], R10 ;  /* 0x0000940a01007387 */ /* 0x000fe20000100800 */
[----:B------:R-:W-:-:S02]  /*0c70*/  LEA.HI R6, R6, R11, RZ, 0x5 ;  /* 0x0000000b06067211 */ /* 0x000fc400078f28ff */
[--C-:B------:R-:W-:Y:S02]  /*0c80*/  SHF.R.S32.HI R9, RZ, 0x2, R8.reuse ;  /* 0x00000002ff097819 */ /* 0x100fe40000011408 */
[----:B------:R-:W-:Y:S02]  /*0c90*/  SHF.R.S32.HI R8, RZ, 0x1f, R8 ;  /* 0x0000001fff087819 */ /* 0x000fe40000011408 */
[----:B------:R-:W-:Y:S02]  /*0ca0*/  LEA.HI R0, R0, R10, RZ, 0x1 ;  /* 0x0000000a00007211 */ /* 0x000fe400078f08ff */
[----:B------:R-:W-:Y:S02]  /*0cb0*/  LEA.HI R8, R8, R9, RZ, 0x3 ;  /* 0x0000000908087211 */ /* 0x000fe400078f18ff */
[----:B------:R-:W-:Y:S02]  /*0cc0*/  LOP3.LUT R2, R2, 0x1ffffffe, RZ, 0xc0, !PT ;  /* 0x1ffffffe02027812 */ /* 0x000fe400078ec0ff */
[----:B------:R-:W-:-:S02]  /*0cd0*/  LOP3.LUT R8, R8, 0xfffffff8, RZ, 0xc0, !PT ;  /* 0xfffffff808087812 */ /* 0x000fc400078ec0ff */
[----:B------:R-:W-:Y:S01]  /*0ce0*/  LOP3.LUT R4, R4, 0xfffffc00, RZ, 0xc0, !PT ;  /* 0xfffffc0004047812 */ /* 0x000fe200078ec0ff */
[----:B------:R-:W-:Y:S01]  /*0cf0*/  IMAD.IADD R2, R7, 0x1, -R2 ;  /* 0x0000000107027824 */ /* 0x000fe200078e0a02 */
[----:B------:R-:W-:Y:S01]  /*0d00*/  SHF.R.S32.HI R6, RZ, 0x5, R6 ;  /* 0x00000005ff067819 */ /* 0x000fe20000011406 */
[----:B------:R-:W-:Y:S01]  /*0d10*/  IMAD.IADD R9, R9, 0x1, -R8 ;  /* 0x0000000109097824 */ /* 0x000fe200078e0a08 */
[----:B------:R-:W-:Y:S01]  /*0d20*/  LOP3.LUT R0, R0, 0x3fffffe, RZ, 0xc0, !PT ;  /* 0x03fffffe00007812 */ /* 0x000fe200078ec0ff */
[----:B------:R-:W-:Y:S01]  /*0d30*/  IMAD R5, R5, 0x40, R4 ;  /* 0x0000004005057824 */ /* 0x000fe200078e0204 */
[CC--:B------:R-:W-:Y:S01]  /*0d40*/  LEA.HI R18, R3.reuse, R220.reuse, RZ, 0x3 ;  /* 0x000000dc03127211 */ /* 0x0c0fe200078f18ff */
[----:B------:R-:W-:Y:S01]  /*0d50*/  IMAD R9, R6, 0x10, R9 ;  /* 0x0000001006097824 */ /* 0x000fe200078e0209 */
[----:B------:R-:W-:Y:S01]  /*0d60*/  LEA.HI R3, R3, R220, RZ, 0x6 ;  /* 0x000000dc03037211 */ /* 0x000fe200078f30ff */
[----:B------:R-:W-:Y:S01]  /*0d70*/  IMAD.IADD R0, R10, 0x1, -R0 ;  /* 0x000000010a007824 */ /* 0x000fe200078e0a00 */
[----:B------:R-:W-:Y:S01]  /*0d80*/  LOP3.LUT R7, R18, 0xfffffff8, RZ, 0xc0, !PT ;  /* 0xfffffff812077812 */ /* 0x000fe200078ec0ff */
[----:B------:R-:W-:Y:S01]  /*0d90*/  IMAD R2, R2, 0x8, R5 ;  /* 0x0000000802027824 */ /* 0x000fe200078e0205 */
[----:B------:R-:W-:Y:S01]  /*0da0*/  SHF.R.S32.HI R18, RZ, 0x3, R18 ;  /* 0x00000003ff127819 */ /* 0x000fe20000011412 */
[----:B------:R-:W-:Y:S01]  /*0db0*/  IMAD.SHL.U32 R3, R3, 0x8, RZ ;  /* 0x0000000803037824 */ /* 0x000fe200078e00ff */
[----:B------:R-:W-:Y:S01]  /*0dc0*/  LEA R0, R0, R9, 0x6 ;  /* 0x0000000900007211 */ /* 0x000fe200078e30ff */
[----:B------:R-:W-:Y:S01]  /*0dd0*/  IMAD.IADD R220, R220, 0x1, -R7 ;  /* 0x00000001dcdc7824 */ /* 0x000fe200078e0a07 */
[----:B------:R0:W-:Y:S01]  /*0de0*/  STL [R1+0x9c], R2 ;  /* 0x00009c0201007387 */ /* 0x0001e20000100800 */
[----:B------:R-:W-:Y:S01]  /*0df0*/  VIADD R217, R18, 0x20 ;  /* 0x0000002012d97836 */ /* 0x000fe20000000000 */
[----:B------:R-:W-:Y:S01]  /*0e00*/  LOP3.LUT R234, R3, 0xfffffe00, RZ, 0xc0, !PT ;  /* 0xfffffe0003ea7812 */ /* 0x000fe200078ec0ff */
[----:B------:R-:W-:Y:S01]  /*0e10*/  IMAD.SHL.U32 R22, R220, 0x4, RZ ;  /* 0x00000004dc167824 */ /* 0x000fe200078e00ff */
[----:B------:R1:W-:Y:S01]  /*0e20*/  STL [R1+0x98], R0 ;  /* 0x0000980001007387 */ /* 0x0003e20000100800 */
[C---:B------:R-:W-:Y:S01]  /*0e30*/  VIADD R218, R18.reuse, 0x40 ;  /* 0x0000004012da7836 */ /* 0x040fe20000000000 */
[----:B------:R-:W-:Y:S01]  /*0e40*/  SHF.R.S32.HI R237, RZ, 0x1f, R217 ;  /* 0x0000001fffed7819 */ /* 0x000fe200000114d9 */
[----:B------:R-:W-:-:S02]  /*0e50*/  VIADD R6, R18, 0x60 ;  /* 0x0000006012067836 */ /* 0x000fc40000000000 */
[----:B------:R-:W-:Y:S01]  /*0e60*/  VIADD R214, R22, 0x40 ;  /* 0x0000004016d67836 */ /* 0x000fe20000000000 */
[----:B------:R-:W-:Y:S01]  /*0e70*/  SHF.R.S32.HI R3, RZ, 0x1f, R218 ;  /* 0x0000001fff037819 */ /* 0x000fe200000114da */
[----:B0-----:R-:W-:Y:S01]  /*0e80*/  IMAD.SHL.U32 R2, R6, 0x40, RZ ;  /* 0x0000004006027824 */ /* 0x001fe200078e00ff */
[----:B------:R-:W-:Y:S01]  /*0e90*/  SHF.R.S32.HI R4, RZ, 0x1f, R6 ;  /* 0x0000001fff047819 */ /* 0x000fe20000011406 */
[----:B------:R-:W-:Y:S01]  /*0ea0*/  IMAD.IADD R213, R22, 0x1, R214 ;  /* 0x0000000116d57824 */ /* 0x000fe200078e02d6 */
[----:B-1----:R-:W-:Y:S01]  /*0eb0*/  SHF.R.S32.HI R0, RZ, 0x1f, R217 ;  /* 0x0000001fff007819 */ /* 0x002fe200000114d9 */
[----:B------:R-:W-:Y:S01]  /*0ec0*/  IMAD.SHL.U32 R231, R18, 0x40, RZ ;  /* 0x0000004012e77824 */ /* 0x000fe200078e00ff */
[----:B------:R-:W-:Y:S01]  /*0ed0*/  LEA.HI R3, R3, R218, RZ, 0x3 ;  /* 0x000000da03037211 */ /* 0x000fe200078f18ff */
[----:B------:R-:W-:Y:S01]  /*0ee0*/  IMAD.SHL.U32 R226, R217, 0x40, RZ ;  /* 0x00000040d9e27824 */ /* 0x000fe200078e00ff */
[----:B------:R-:W-:Y:S01]  /*0ef0*/  LEA.HI R0, R0, R217, RZ, 0x3 ;  /* 0x000000d900007211 */ /* 0x000fe200078f18ff */
[----:B------:R-:W-:Y:S01]  /*0f00*/  IMAD.SHL.U32 R225, R218, 0x40, RZ ;  /* 0x00000040dae17824 */ /* 0x000fe200078e00ff */
[----:B------:R-:W-:Y:S01]  /*0f10*/  LOP3.LUT R5, R2, 0x1c0, RZ, 0xc0, !PT ;  /* 0x000001c002057812 */ /* 0x000fe200078ec0ff */
[----:B------:R-:W-:Y:S01]  /*0f20*/  IMAD.SHL.U32 R3, R3, 0x40, RZ ;  /* 0x0000004003037824 */ /* 0x000fe200078e00ff */
[----:B------:R-:W-:Y:S01]  /*0f30*/  SHF.R.S32.HI R2, RZ, 0x1f, R213 ;  /* 0x0000001fff027819 */ /* 0x000fe200000114d5 */
[----:B------:R-:W-:Y:S01]  /*0f40*/  IMAD.SHL.U32 R0, R0, 0x40, RZ ;  /* 0x0000004000007824 */ /* 0x000fe200078e00ff */
[----:B------:R-:W-:Y:S01]  /*0f50*/  LEA.HI R4, R4, R6, RZ, 0x3 ;  /* 0x0000000604047211 */ /* 0x000fe200078f18ff */
[----:B------:R0:W-:Y:S01]  /*0f60*/  STL [R1+0x74], R6 ;  /* 0x0000740601007387 */ /* 0x0001e20000100800 */
[----:B------:R-:W-:Y:S01]  /*0f70*/  LOP3.LUT R231, R231, 0x1c0, RZ, 0xc0, !PT ;  /* 0x000001c0e7e77812 */ /* 0x000fe200078ec0ff */
[----:B------:R-:W-:Y:S01]  /*0f80*/  IMAD.SHL.U32 R212, R220, 0x8, RZ ;  /* 0x00000008dcd47824 */ /* 0x000fe200078e00ff */
[----:B------:R-:W-:Y:S01]  /*0f90*/  LOP3.LUT R230, R0, 0xfffffe00, RZ, 0xc0, !PT ;  /* 0xfffffe0000e67812 */ /* 0x000fe200078ec0ff */
[----:B------:R-:W-:Y:S01]  /*0fa0*/  IMAD.SHL.U32 R4, R4, 0x40, RZ ;  /* 0x0000004004047824 */ /* 0x000fe200078e00ff */
[CC--:B------:R-:W-:Y:S01]  /*0fb0*/  LEA.HI R0, R2.reuse, R213.reuse, RZ, 0x6 ;  /* 0x000000d502007211 */ /* 0x0c0fe200078f30ff */
[----:B------:R1:W-:Y:S01]  /*0fc0*/  STL [R1+0x78], R5 ;  /* 0x0000780501007387 */ /* 0x0003e20000100800 */
[----:B------:R-:W-:Y:S01]  /*0fd0*/  LEA.HI R2, R2, R213, RZ, 0x3 ;  /* 0x000000d502027211 */ /* 0x000fe200078f18ff */
[----:B------:R-:W-:Y:S01]  /*0fe0*/  VIADD R215, R22, 0x20 ;  /* 0x0000002016d77836 */ /* 0x000fe20000000000 */
[----:B------:R-:W-:Y:S01]  /*0ff0*/  LOP3.LUT R226, R226, 0x1c0, RZ, 0xc0, !PT ;  /* 0x000001c0e2e27812 */ /* 0x000fe200078ec0ff */
[----:B------:R-:W-:Y:S01]  /*1000*/  IMAD.SHL.U32 R0, R0, 0x80, RZ ;  /* 0x0000008000007824 */ /* 0x000fe200078e00ff */
[----:B------:R-:W-:Y:S01]  /*1010*/  LOP3.LUT R225, R225, 0x1c0, RZ, 0xc0, !PT ;  /* 0x000001c0e1e17812 */ /* 0x000fe200078ec0ff */
[----:B------:R-:W-:Y:S01]  /*1020*/  VIADD R216, R22, 0x60 ;  /* 0x0000006016d87836 */ /* 0x000fe20000000000 */
[----:B------:R-:W-:Y:S01]  /*1030*/  LOP3.LUT R228, R3, 0xfffffe00, RZ, 0xc0, !PT ;  /* 0xfffffe0003e47812 */ /* 0x000fe200078ec0ff */
[C---:B------:R-:W-:Y:S01]  /*1040*/  VIADD R224, R212.reuse, 0x80 ;  /* 0x00000080d4e07836 */ /* 0x040fe20000000000 */
[----:B------:R-:W-:Y:S01]  /*1050*/  SHF.R.U32.HI R232, RZ, 0x3, R231 ;  /* 0x00000003ffe87819 */ /* 0x000fe200000116e7 */
[----:B------:R-:W-:Y:S01]  /*1060*/  VIADD R223, R212, 0xc0 ;  /* 0x000000c0d4df7836 */ /* 0x000fe20000000000 */
[----:B------:R-:W-:-:S02]  /*1070*/  LOP3.LUT R3, R231, 0x38, R2, 0xf8, !PT ;  /* 0x00000038e7037812 */ /* 0x000fc400078ef802 */
[----:B------:R-:W-:Y:S02]  /*1080*/  LOP3.LUT R7, R4, 0xfffffe00, RZ, 0xc0, !PT ;  /* 0xfffffe0004077812 */ /* 0x000fe400078ec0ff */
[--C-:B------:R-:W-:Y:S02]  /*1090*/  LOP3.LUT R4, R226, 0x38, R2.reuse, 0xf8, !PT ;  /* 0x00000038e2047812 */ /* 0x100fe400078ef802 */
[--C-:B0-----:R-:W-:Y:S02]  /*10a0*/  LOP3.LUT R6, R225, 0x38, R2.reuse, 0xf8, !PT ;  /* 0x00000038e1067812 */ /* 0x101fe400078ef802 */
[----:B------:R-:W-:Y:S02]  /*10b0*/  SHF.R.U32.HI R8, RZ, 0x3, R5 ;  /* 0x00000003ff087819 */ /* 0x000fe40000011605 */
[----:B------:R-:W-:Y:S02]  /*10c0*/  LOP3.LUT R2, R5, 0x38, R2, 0xf8, !PT ;  /* 0x0000003805027812 */ /* 0x000fe400078ef802 */
[----:B-1----:R-:W-:Y:S01]  /*10d0*/  LOP3.LUT R5, R0, 0xffffe000, RZ, 0xc0, !PT ;  /* 0xffffe00000057812 */ /* 0x002fe200078ec0ff */
[----:B------:R-:W-:Y:S01]  /*10e0*/  IMAD.U32 R0, RZ, RZ, UR5 ;  /* 0x00000005ff007e24 */ /* 0x000fe2000f8e00ff */
[----:B------:R-:W-:Y:S01]  /*10f0*/  LOP3.LUT R3, R3, R232, RZ, 0x3c, !PT ;  /* 0x000000e803037212 */ /* 0x000fe200078e3cff */
[----:B------:R-:W-:Y:S01]  /*1100*/  IMAD.U32 R0, RZ, RZ, UR4 ;  /* 0x00000004ff007e24 */ /* 0x000fe2000f8e00ff */
[----:B------:R-:W-:Y:S01]  /*1110*/  SHF.R.U32.HI R229, RZ, 0x3, R226 ;  /* 0x00000003ffe57819 */ /* 0x000fe200000116e2 */
[----:B------:R-:W-:Y:S01]  /*1120*/  STL [R1+0x7c], R8 ;  /* 0x00007c0801007387 */ /* 0x000fe20000100800 */
[----:B------:R-:W-:-:S02]  /*1130*/  SHF.R.U32.HI R227, RZ, 0x3, R225 ;  /* 0x00000003ffe37819 */ /* 0x000fc400000116e1 */
[----:B------:R-:W-:Y:S01]  /*1140*/  IADD3 R3, R3, R5, R234 ;  /* 0x0000000503037210 */ /* 0x000fe20007ffe0ea */
[----:B------:R-:W-:Y:S01]  /*1150*/  STL [R1+0x80], R7 ;  /* 0x0000800701007387 */ /* 0x000fe20000100800 */
[----:B------:R-:W-:Y:S02]  /*1160*/  LOP3.LUT R4, R4, R229, RZ, 0x3c, !PT ;  /* 0x000000e504047212 */ /* 0x000fe400078e3cff */
[----:B------:R-:W-:Y:S01]  /*1170*/  LOP3.LUT R2, R2, R8, RZ, 0x3c, !PT ;  /* 0x0000000802027212 */ /* 0x000fe200078e3cff */
[----:B------:R-:W-:Y:S01]  /*1180*/  STL [R1+0x64], RZ ;  /* 0x000064ff01007387 */ /* 0x000fe20000100800 */
[----:B------:R-:W-:Y:S02]  /*1190*/  LOP3.LUT R6, R6, R227, RZ, 0x3c, !PT ;  /* 0x000000e306067212 */ /* 0x000fe400078e3cff */
[-C--:B------:R-:W-:Y:S01]  /*11a0*/  IADD3 R4, R4, R5.reuse, R230 ;  /* 0x0000000504047210 */ /* 0x080fe20007ffe0e6 */
[----:B------:R0:W-:Y:S01]  /*11b0*/  STL [R1+0x6c], R0 ;  /* 0x00006c0001007387 */ /* 0x0001e20000100800 */
[----:B------:R-:W-:-:S02]  /*11c0*/  IADD3 R2, R2, R5, R7 ;  /* 0x0000000502027210 */ /* 0x000fc40007ffe007 */
[----:B------:R-:W-:Y:S02]  /*11d0*/  IADD3 R6, R6, R5, R228 ;  /* 0x0000000506067210 */ /* 0x000fe40007ffe0e4 */
[----:B------:R-:W-:Y:S02]  /*11e0*/  LEA R4, R4, UR4, 0x1 ;  /* 0x0000000404047c11 */ /* 0x000fe4000f8e08ff */
[----:B------:R-:W-:Y:S02]  /*11f0*/  LOP3.LUT R235, R231, 0x38, R212, 0xf8, !PT ;  /* 0x00000038e7eb7812 */ /* 0x000fe400078ef8d4 */
[----:B------:R-:W-:Y:S02]  /*1200*/  SHF.R.S32.HI R236, RZ, 0x1f, R218 ;  /* 0x0000001fffec7819 */ /* 0x000fe400000114da */
[----:B0-----:R-:W-:Y:S02]  /*1210*/  LEA R0, R3, UR4, 0x1 ;  /* 0x0000000403007c11 */ /* 0x001fe4000f8e08ff */
[----:B------:R-:W-:-:S02]  /*1220*/  LEA R3, R6, UR4, 0x1 ;  /* 0x0000000406037c11 */ /* 0x000fc4000f8e08ff */
[----:B------:R-:W-:Y:S01]  /*1230*/  LOP3.LUT R235, R234, R235, R232, 0xf6, !PT ;  /* 0x000000ebeaeb7212 */ /* 0x000fe200078ef6e8 */
[----:B------:R0:W-:Y:S04]  /*1240*/  STL [R1+0x90], R0 ;  /* 0x0000900001007387 */ /* 0x0001e80000100800 */
[----:B------:R1:W-:Y:S01]  /*1250*/  STL [R1+0x8c], R4 ;  /* 0x00008c0401007387 */ /* 0x0003e20000100800 */
[----:B0-----:R-:W-:-:S05]  /*1260*/  LEA R0, R2, UR4, 0x1 ;  /* 0x0000000402007c11 */ /* 0x001fca000f8e08ff */
[----:B------:R1:W-:Y:S04]  /*1270*/  STL [R1+0x84], R0 ;  /* 0x0000840001007387 */ /* 0x0003e80000100800 */
[----:B------:R1:W-:Y:S02]  /*1280*/  STL [R1+0x88], R3 ;  /* 0x0000880301007387 */ /* 0x0003e40000100800 */
.L_x_682:
[----:B01----:R-:W0:Y:S01]  /*1290*/  LDC.64 R2, c[0x0][0xc60] ;  /* 0x00031800ff027b82 */ /* 0x003e220000000a00 */
[----:B------:R-:W-:Y:S01]  /*12a0*/  ULDC.64 UR10, c[0x0][0x208] ;  /* 0x00008200000a7ab9 */ /* 0x000fe20000000a00 */
[----:B------:R-:W-:Y:S01]  /*12b0*/  ULDC.64 UR4, c[0x0][0xa28] ;  /* 0x00028a0000047ab9 */ /* 0x000fe20000000a00 */
[----:B------:R-:W-:Y:S01]  /*12c0*/  ULDC.64 UR8, c[0x0][0xa18] ;  /* 0x0002860000087ab9 */ /* 0x000fe20000000a00 */
[----:B------:R-:W-:Y:S01]  /*12d0*/  ULDC.64 UR6, c[0x0][0xa08] ;  /* 0x0002820000067ab9 */ /* 0x000fe20000000a00 */
[----:B0-----:R-:W-:-:S05]  /*12e0*/  IMAD.WIDE R2, R151, 0x4, R2 ;  /* 0x0000000497027825 */ /* 0x001fca00078e0202 */
[----:B--2345:R-:W2:Y:S01]  /*12f0*/  LDG.E R8, desc[UR10][R2.64] ;  /* 0x0000000a02087981 */ /* 0x03cea2000c1e1900 */
[----:B------:R-:W-:Y:S01]  /*1300*/  ISETP.NE.U32.AND P2, PT, RZ, UR4, PT ;  /* 0x00000004ff007c0c */ /* 0x000fe2000bf45070 */
[----:B------:R-:W-:Y:S01]  /*1310*/  IMAD.MOV.U32 R26, RZ, RZ, RZ ;  /* 0x000000ffff1a7224 */ /* 0x000fe200078e00ff */
[----:B------:R-:W-:Y:S02]  /*1320*/  ISETP.NE.U32.AND P1, PT, RZ, UR8, PT ;  /* 0x00000008ff007c0c */ /* 0x000fe4000bf25070 */
[----:B------:R-:W-:Y:S02]  /*1330*/  ISETP.NE.AND.EX P2, PT, RZ, UR5, PT, P2 ;  /* 0x00000005ff007c0c */ /* 0x000fe4000bf45320 */
[----:B------:R-:W-:Y:S02]  /*1340*/  ISETP.NE.AND.EX P1, PT, RZ, UR9, PT, P1 ;  /* 0x00000009ff007c0c */ /* 0x000fe4000bf25310 */
[----:B------:R-:W-:-:S04]  /*1350*/  ISETP.NE.U32.AND P0, PT, RZ, UR6, PT ;  /* 0x00000006ff007c0c */ /* 0x000fc8000bf05070 */
[----:B------:R-:W-:Y:S02]  /*1360*/  ISETP.NE.AND.EX P0, PT, RZ, UR7, PT, P0 ;  /* 0x00000007ff007c0c */ /* 0x000fe4000bf05300 */
[----:B--2---:R-:W-:Y:S01]  /*1370*/  SHF.R.S32.HI R0, RZ, 0x1f, R8 ;  /* 0x0000001fff007819 */ /* 0x004fe20000011408 */
[----:B------:R0:W-:Y:S02]  /*1380*/  STL [R1+0x1c], R8 ;  /* 0x00001c0801007387 */ /* 0x0001e40000100800 */
[C---:B------:R-:W-:Y:S01]  /*1390*/  @P2 LEA R2, P3, R8.reuse, UR4, 0x2 ;  /* 0x0000000408022c11 */ /* 0x040fe2000f8610ff */
[----:B------:R-:W-:Y:S01]  /*13a0*/  ULDC UR4, c[0x0][0x288] ;  /* 0x0000a20000047ab9 */ /* 0x000fe20000000800 */
[C-C-:B------:R-:W-:Y:S01]  /*13b0*/  SHF.L.U64.HI R29, R8.reuse, 0x2, R0.reuse ;  /* 0x00000002081d7819 */ /* 0x140fe20000010200 */
[----:B------:R0:W-:Y:S01]  /*13c0*/  STL [R1+0x68], R149 ;  /* 0x0000689501007387 */ /* 0x0001e20000100800 */
[C---:B------:R-:W-:Y:S01]  /*13d0*/  @P2 LEA.HI.X R3, R8.reuse, UR5, R0, 0x2, P3 ;  /* 0x0000000508032c11 */ /* 0x040fe200098f1400 */
[----:B------:R-:W-:-:S02]  /*13e0*/  IMAD.SHL.U32 R28, R8, 0x4, RZ ;  /* 0x00000004081c7824 */ /* 0x000fc400078e00ff */
[----:B------:R0:W-:Y:S01]  /*13f0*/  STL [R1+0x60], R150 ;  /* 0x0000609601007387 */ /* 0x0001e20000100800 */
[----:B------:R-:W-:Y:S02]  /*1400*/  IMAD.MOV.U32 R0, RZ, RZ, RZ ;  /* 0x000000ffff007224 */ /* 0x000fe400078e00ff */
[----:B------:R-:W-:Y:S01]  /*1410*/  IMAD.U32 R151, RZ, RZ, UR4 ;  /* 0x00000004ff977e24 */ /* 0x000fe2000f8e00ff */
[----:B------:R-:W-:Y:S01]  /*1420*/  ULDC.64 UR4, c[0x0][0x3f8] ;  /* 0x0000fe0000047ab9 */ /* 0x000fe20000000a00 */
[C---:B------:R-:W-:Y:S01]  /*1430*/  IADD3 R6, P4, R28.reuse, UR6, RZ ;  /* 0x000000061c067c10 */ /* 0x040fe2000ff9e0ff */
[----:B------:R-:W-:Y:S01]  /*1440*/  UISETP.NE.U32.AND UP0, UPT, UR4, URZ, UPT ;  /* 0x0000003f0400728c */ /* 0x000fe2000bf05070 */
[----:B------:R0:W5:Y:S01]  /*1450*/  @P2 LDG.E R0, desc[UR10][R2.64] ;  /* 0x0000000a02002981 */ /* 0x000162000c1e1900 */
[----:B------:R-:W-:Y:S01]  /*1460*/  @P1 IADD3 R4, P2, R28, UR8, RZ ;  /* 0x000000081c041c10 */ /* 0x000fe2000ff5e0ff */
[----:B------:R-:W-:Y:S01]  /*1470*/  ULDC UR4, c[0x0][0x404] ;  /* 0x0001010000047ab9 */ /* 0x000fe20000000800 */
[----:B------:R-:W-:Y:S01]  /*1480*/  UISETP.NE.AND.EX UP0, UPT, UR5, URZ, UPT, UP0 ;  /* 0x0000003f0500728c */ /* 0x000fe2000bf05300 */
[C---:B------:R-:W-:Y:S01]  /*1490*/  IADD3.X R7, R29.reuse, UR7, RZ, P4, !PT ;  /* 0x000000071d077c10 */ /* 0x040fe2000a7fe4ff */
[----:B------:R-:W-:Y:S01]  /*14a0*/  ULDC.64 UR6, c[0x0][0xa20] ;  /* 0x0002880000067ab9 */ /* 0x000fe20000000a00 */
[----:B------:R-:W-:Y:S01]  /*14b0*/  @P1 IADD3.X R5, R29, UR9, RZ, P2, !PT ;  /* 0x000000091d051c10 */ /* 0x000fe200097fe4ff */
[----:B------:R-:W-:Y:S01]  /*14c0*/  USEL UR4, UR4, 0x1, UP0 ;  /* 0x0000000104047887 */ /* 0x000fe20008000000 */
[----:B------:R-:W-:Y:S01]  /*14d0*/  ISETP.NE.U32.AND P2, PT, RZ, UR6, PT ;  /* 0x00000006ff007c0c */ /* 0x000fe2000bf45070 */
[----:B------:R-:W-:Y:S01]  /*14e0*/  ULDC UR5, c[0x0][0x2e0] ;  /* 0x0000b80000057ab9 */ /* 0x000fe20000000800 */
[----:B------:R0:W5:Y:S01]  /*14f0*/  @P0 LDG.E R26, desc[UR10][R6.64] ;  /* 0x0000000a061a0981 */ /* 0x000162000c1e1900 */
[----:B------:R-:W-:Y:S01]  /*1500*/  UIMAD UR4, UR4, UR5, URZ ;  /* 0x00000005040472a4 */ /* 0x000fe2000f8e023f */
[----:B------:R-:W-:-:S02]  /*1510*/  ISETP.NE.AND.EX P2, PT, RZ, UR7, PT, P2 ;  /* 0x00000007ff007c0c */ /* 0x000fc4000bf45320 */
[----:B------:R0:W5:Y:S01]  /*1520*/  @P1 LDG.E R151, desc[UR10][R4.64] ;  /* 0x0000000a04971981 */ /* 0x000162000c1e1900 */
[----:B------:R-:W-:Y:S01]  /*1530*/  ULDC UR5, c[0x0][0x338] ;  /* 0x0000ce0000057ab9 */ /* 0x000fe20000000800 */
[----:B------:R-:W-:Y:S01]  /*1540*/  MOV R25, R8 ;  /* 0x0000000800197202 */ /* 0x000fe20000000f00 */
[----:B------:R-:W-:Y:S08]  /*1550*/  @P1 BRA `(.L_x_452) ;  /* 0x0000000000281947 */ /* 0x000ff00003800000 */
[----:B------:R-:W-:Y:S02]  /*1560*/  ULDC.64 UR8, c[0x0][0xa00] ;  /* 0x0002800000087ab9 */ /* 0x000fe40000000a00 */
[----:B------:R-:W-:-:S04]  /*1570*/  ISETP.NE.U32.AND P1, PT, RZ, UR8, PT ;  /* 0x00000008ff007c0c */ /* 0x000fc8000bf25070 */
[----:B------:R-:W-:-:S13]  /*1580*/  ISETP.NE.AND.EX P1, PT, RZ, UR9, PT, P1 ;  /* 0x00000009ff007c0c */ /* 0x000fda000bf25310 */
[----:B------:R-:W-:Y:S05]  /*1590*/  @!P1 BRA `(.L_x_452) ;  /* 0x0000000000189947 */ /* 0x000fea0003800000 */
[----:B0-----:R-:W0:Y:S01]  /*15a0*/  LDC.64 R2, c[0x0][0xa00] ;  /* 0x00028000ff027b82 */ /* 0x001e220000000a00 */
[----:B------:R-:W-:Y:S01]  /*15b0*/  ULDC.64 UR8, c[0x0][0x208] ;  /* 0x0000820000087ab9 */ /* 0x000fe20000000a00 */
[----:B0-----:R-:W-:-:S05]  /*15c0*/  IMAD.WIDE R2, R25, 0x4, R2 ;  /* 0x0000000419027825 */ /* 0x001fca00078e0202 */
[----:B-----5:R-:W2:Y:S04]  /*15d0*/  LDG.E R151, desc[UR8][R2.64] ;  /* 0x0000000802977981 */ /* 0x020ea8000c1e1900 */
[----:B------:R-:W2:Y:S02]  /*15e0*/  LDG.E R4, desc[UR8][R2.64+0x4] ;  /* 0x0000040802047981 */ /* 0x000ea4000c1e1900 */
[----:B--2---:R-:W-:-:S07]  /*15f0*/  IMAD.IADD R151, R4, 0x1, -R151 ;  /* 0x0000000104977824 */ /* 0x004fce00078e0a97 */
.L_x_452:
[----:B0-----:R-:W-:Y:S02]  /*1600*/  IMAD.U32 R2, RZ, RZ, UR5 ;  /* 0x00000005ff027e24 */ /* 0x001fe4000f8e00ff */
[----:B------:R-:W-:Y:S01]  /*1610*/  IMAD.U32 R27, RZ, RZ, UR4 ;  /* 0x00000004ff1b7e24 */ /* 0x000fe2000f8e00ff */
[----:B------:R-:W-:Y:S06]  /*1620*/  @!P2 BRA `(.L_x_453) ;  /* 0x000000000014a947 */ /* 0x000fec0003800000 */
[----:B------:R-:W-:Y:S01]  /*1630*/  IADD3 R4, P0, R28, UR6, RZ ;  /* 0x000000061c047c10 */ /* 0x000fe2000ff1e0ff */
[----:B------:R-:W-:-:S03]  /*1640*/  ULDC.64 UR4, c[0x0][0x208] ;  /* 0x0000820000047ab9 */ /* 0x000fc60000000a00 */
[----:B------:R-:W-:-:S05]  /*1650*/  IADD3.X R5, R29, UR7, RZ, P0, !PT ;  /* 0x000000071d057c10 */ /* 0x000fca00087fe4ff */
[----:B------:R0:W5:Y:S01]  /*1660*/  LDG.E R27, desc[UR4][R4.64] ;  /* 0x00000004041b7981 */ /* 0x000162000c1e1900 */
[----:B------:R-:W-:Y:S05]  /*1670*/  BRA `(.L_x_454) ;  /* 0x0000000000147947 */ /* 0x000fea0003800000 */
.L_x_453:
[----:B------:R-:W-:Y:S05]  /*1680*/  @!P0 BRA `(.L_x_454) ;  /* 0x0000000000108947 */ /* 0x000fea0003800000 */
[----:B------:R-:W-:Y:S02]  /*1690*/  ULDC.64 UR4, c[0x0][0x208] ;  /* 0x0000820000047ab9 */ /* 0x000fe40000000a00 */
[----:B------:R-:W2:Y:S04]  /*16a0*/  LDG.E R4, desc[UR4][R6.64] ;  /* 0x0000000406047981 */ /* 0x000ea8000c1e1900 */
[----:B------:R-:W2:Y:S02]  /*16b0*/  LDG.E R27, desc[UR4][R6.64+0x4] ;  /* 0x00000404061b7981 */ /* 0x000ea4000c1e1900 */
[----:B--2---:R-:W-:-:S07]  /*16c0*/  IMAD.IADD R27, R27, 0x1, -R4 ;  /* 0x000000011b1b7824 */ /* 0x004fce00078e0a04 */
.L_x_454:
[----:B------:R-:W-:Y:S01]  /*16d0*/  ULDC.64 UR4, c[0x0][0xa10] ;  /* 0x0002840000047ab9 */ /* 0x000fe20000000a00 */
[----:B------:R-:W-:Y:S01]  /*16e0*/  ULDC.64 UR6, c[0x0][0x208] ;  /* 0x0000820000067ab9 */ /* 0x000fe20000000a00 */
[----:B------:R-:W-:-:S04]  /*16f0*/  ISETP.NE.U32.AND P0, PT, RZ, UR4, PT ;  /* 0x00000004ff007c0c */ /* 0x000fc8000bf05070 */
[----:B------:R-:W-:Y:S01]  /*1700*/  ISETP.NE.AND.EX P0, PT, RZ, UR5, PT, P0 ;  /* 0x00000005ff007c0c */ /* 0x000fe2000bf05300 */
[----:B-----5:R-:W-:Y:S01]  /*1710*/  IMAD.IADD R9, R27, 0x1, -R0 ;  /* 0x000000011b097824 */ /* 0x020fe200078e0a00 */
[----:B------:R-:W-:-:S11]  /*1720*/  ULDC.64 UR4, c[0x0][0xa30] ;  /* 0x00028c0000047ab9 */ /* 0x000fd60000000a00 */
[----:B0-----:R-:W0:Y:S02]  /*1730*/  @P0 LDC.64 R4, c[0x0][0xa10] ;  /* 0x00028400ff040b82 */ /* 0x001e240000000a00 */
[----:B0-----:R-:W-:-:S05]  /*1740*/  @P0 IMAD.WIDE R4, R25, 0x4, R4 ;  /* 0x0000000419040825 */ /* 0x001fca00078e0204 */
[----:B------:R-:W2:Y:S04]  /*1750*/  @P0 LDG.E R3, desc[UR6][R4.64] ;  /* 0x0000000604030981 */ /* 0x000ea8000c1e1900 */
[----:B------:R-:W2:Y:S01]  /*1760*/  @P0 LDG.E R8, desc[UR6][R4.64+0x4] ;  /* 0x0000040604080981 */ /* 0x000ea2000c1e1900 */
[----:B------:R-:W-:Y:S01]  /*1770*/  IMAD.MOV R120, RZ, RZ, -R9 ;  /* 0x000000ffff787224 */ /* 0x000fe200078e0a09 */
[----:B------:R-:W-:Y:S01]  /*1780*/  ISETP.NE.U32.AND P1, PT, RZ, UR4, PT ;  /* 0x00000004ff007c0c */ /* 0x000fe2000bf25070 */
[----:B------:R-:W-:-:S03]  /*1790*/  IMAD.MOV.U32 R146, RZ, RZ, R27 ;  /* 0x000000ffff927224 */ /* 0x000fc600078e001b */
[----:B------:R-:W-:Y:S02]  /*17a0*/  VIMNMX R120, RZ, R120, !PT ;  /* 0x00000078ff787248 */ /* 0x000fe40007fe0100 */
[----:B------:R-:W-:-:S13]  /*17b0*/  ISETP.NE.AND.EX P1, PT, RZ, UR5, PT, P1 ;  /* 0x00000005ff007c0c */ /* 0x000fda000bf25310 */
[----:B------:R-:W-:-:S04]  /*17c0*/  @P1 IADD3 R6, P2, R28, UR4, RZ ;  /* 0x000000041c061c10 */ /* 0x000fc8000ff5e0ff */
[----:B------:R-:W-:Y:S02]  /*17d0*/  @P1 IADD3.X R7, R29, UR5, RZ, P2, !PT ;  /* 0x000000051d071c10 */ /* 0x000fe400097fe4ff */
[----:B------:R-:W-:-:S03]  /*17e0*/  PLOP3.LUT P2, PT, PT, PT, PT, 0x80, 0x0 ;  /* 0x000000000000781c */ /* 0x000fc60003f4f070 */
[----:B------:R0:W5:Y:S01]  /*17f0*/  @P1 LDG.E R146, desc[UR6][R6.64] ;  /* 0x0000000606921981 */ /* 0x000162000c1e1900 */
[----:B--2---:R-:W-:-:S04]  /*1800*/  @P0 IMAD.IADD R2, R8, 0x1, -R3 ;  /* 0x0000000108020824 */ /* 0x004fc800078e0a03 */
[----:B------:R-:W-:-:S04]  /*1810*/  IMAD.IADD R148, R9, 0x1, R2 ;  /* 0x0000000109947824 */ /* 0x000fc800078e0202 */
[----:B------:R-:W-:-:S04]  /*1820*/  VIADD R0, R148, 0x4f ;  /* 0x0000004f94007836 */ /* 0x000fc80000000000 */
[----:B------:R-:W-:-:S05]  /*1830*/  IMAD.HI R0, R0, 0x66666667, RZ ;  /* 0x6666666700007827 */ /* 0x000fca00078e02ff */
[----:B------:R-:W-:-:S04]  /*1840*/  SHF.R.U32.HI R3, RZ, 0x1f, R0 ;  /* 0x0000001fff037819 */ /* 0x000fc80000011600 */
[----:B------:R-:W-:-:S05]  /*1850*/  LEA.HI.SX32 R180, R0, R3, 0x1b ;  /* 0x0000000300b47211 */ /* 0x000fca00078fdaff */
[----:B------:R-:W-:-:S05]  /*1860*/  IMAD R3, R180, 0x50, -R9 ;  /* 0x00000050b4037824 */ /* 0x000fca00078e0a09 */
[----:B------:R-:W-:-:S04]  /*1870*/  VIMNMX R3, R3, R2, PT ;  /* 0x0000000203037248 */ /* 0x000fc80003fe0100 */
[----:B------:R-:W-:Y:S01]  /*1880*/  ISETP.GT.AND P0, PT, R3, R120, PT ;  /* 0x000000780300720c */ /* 0x000fe20003f04270 */
[----:B------:R-:W-:-:S05]  /*1890*/  IMAD.WIDE.U32 R120, R120, -0x33333333, RZ ;  /* 0xcccccccd78787825 */ /* 0x000fca00078e00ff */
[----:B------:R-:W-:-:S05]  /*18a0*/  SHF.R.U32.HI R120, RZ, 0x6, R121 ;  /* 0x00000006ff787819 */ /* 0x000fca0000011679 */
[----:B------:R-:W-:Y:S02]  /*18b0*/  IMAD.MOV.U32 R24, RZ, RZ, R120 ;  /* 0x000000ffff187224 */ /* 0x000fe400078e0078 */
[----:B------:R-:W-:-:S04]  /*18c0*/  @P0 VIADD R0, R3, 0x4f ;  /* 0x0000004f03000836 */ /* 0x000fc80000000000 */
[----:B------:R-:W-:-:S05]  /*18d0*/  @P0 IMAD.HI R0, R0, 0x66666667, RZ ;  /* 0x6666666700000827 */ /* 0x000fca00078e02ff */
[----:B------:R-:W-:-:S04]  /*18e0*/  @P0 SHF.R.U32.HI R3, RZ, 0x1f, R0 ;  /* 0x0000001fff030819 */ /* 0x000fc80000011600 */
[----:B------:R-:W-:-:S04]  /*18f0*/  @P0 LEA.HI.SX32 R24, R0, R3, 0x1b ;  /* 0x0000000300180211 */ /* 0x000fc800078fdaff */
[----:B------:R-:W-:-:S13]  /*1900*/  ISETP.GT.AND P0, PT, R24, R120, PT ;  /* 0x000000781800720c */ /* 0x000fda0003f04270 */
[----:B0-----:R-:W-:Y:S05]  /*1910*/  @!P0 BRA `(.L_x_455) ;  /* 0x0000009400408947 */ /* 0x001fea0003800000 */
[----:B------:R-:W-:Y:S01]  /*1920*/  VIADD R0, R16, 0x24400 ;  /* 0x0002440010007836 */ /* 0x000fe20000000000 */
[----:B------:R-:W-:Y:S04]  /*1930*/  BSSY B6, `(.L_x_456) ;  /* 0x0000013000067945 */ /* 0x000fe80003800000 */
[----:B------:R-:W-:-:S13]  /*1940*/  LOP3.LUT P0, RZ, R0, 0x3ff, RZ, 0xc0, !PT ;  /* 0x000003ff00ff7812 */ /* 0x000fda000780c0ff */
[----:B------:R-:W-:Y:S05]  /*1950*/  @!P0 BRA `(.L_x_457) ;  /* 0x0000000000408947 */ /* 0x000fea0003800000 */
[----:B------:R-:W-:Y:S01]  /*1960*/  MOV R0, 0x0 ;  /* 0x0000000000007802 */ /* 0x000fe20000000f00 */
[----:B------:R-:W-:Y:S01]  /*1970*/  ULDC.64 UR4, c[0x4][0x1b8] ;  /* 0x01006e0000047ab9 */ /* 0x000fe20000000a00 */
[----:B------:R-:W-:Y:S01]  /*1980*/  ULDC.64 UR6, c[0x4][0x128] ;  /* 0x01004a0000067ab9 */ /* 0x000fe20000000a00 */
[----:B------:R-:W-:Y:S01]  /*1990*/  IMAD.U32 R4, RZ, RZ, UR4 ;  /* 0x00000004ff047e24 */ /* 0x000fe2000f8e00ff */
[----:B------:R0:W1:Y:S01]  /*19a0*/  LDC.64 R14, c[0x4][R0] ;  /* 0x01000000000e7b82 */ /* 0x0000620000000a00 */
[----:B------:R-:W-:Y:S01]  /*19b0*/  MOV R5, UR5 ;  /* 0x0000000500057c02 */ /* 0x000fe20008000f00 */
[----:B------:R-:W-:Y:S01]  /*19c0*/  ULDC.64 UR4, c[0x4][0x1c0] ;  /* 0x0100700000047ab9 */ /* 0x000fe20000000a00 */
        /* <DEDUP_REMOVED lines=8> */
[----:B-1---5:R-:W-:Y:S05]  /*1a50*/  CALL.ABS.NOINC R14 ;  /* 0x000000000e007343 */ /* 0x022fea0003c00000 */
.L_x_457:
[----:B------:R-:W-:Y:S05]  /*1a60*/  BSYNC B6 ;  /* 0x0000000000067941 */ /* 0x000fea0003800000 */
.L_x_456:
        /* <DEDUP_REMOVED lines=9> */
[----:B------:R-:W-:Y:S01]  /*1b00*/  IMAD.U32 R5, RZ, RZ, UR5 ;  /* 0x00000005ff057e24 */ /* 0x000fe2000f8e00ff */
[----:B------:R-:W-:Y:S01]  /*1b10*/  ULDC.64 UR4, c[0x4][0x1c0] ;  /* 0x0100700000047ab9 */ /* 0x000fe20000000a00 */
[----:B------:R-:W-:Y:S01]  /*1b20*/  IMAD.U32 R10, RZ, RZ, UR6 ;  /* 0x00000006ff0a7e24 */ /* 0x000fe2000f8e00ff */
[----:B------:R-:W-:Y:S01]  /*1b30*/  MOV R8, 0x70 ;  /* 0x0000007000087802 */ /* 0x000fe20000000f00 */
[----:B------:R-:W-:Y:S02]  /*1b40*/  IMAD.U32 R6, RZ, RZ, UR4 ;  /* 0x00000004ff067e24 */ /* 0x000fe4000f8e00ff */
[----:B------:R-:W-:-:S02]  /*1b50*/  IMAD.U32 R7, RZ, RZ, UR5 ;  /* 0x00000005ff077e24 */ /* 0x000fc4000f8e00ff */
[----:B------:R-:W-:Y:S02]  /*1b60*/  IMAD.U32 R11, RZ, RZ, UR7 ;  /* 0x00000007ff0b7e24 */ /* 0x000fe4000f8e00ff */
[----:B------:R-:W-:Y:S02]  /*1b70*/  IMAD.MOV.U32 R12, RZ, RZ, 0x1 ;  /* 0x00000001ff0c7424 */ /* 0x000fe400078e00ff */
[----:B0-----:R-:W-:-:S07]  /*1b80*/  IMAD.MOV.U32 R13, RZ, RZ, RZ ;  /* 0x000000ffff0d7224 */ /* 0x001fce00078e00ff */
[----:B------:R-:W-:-:S07]  /*1b90*/  LEPC R20, `(.L_x_459) ;  /* 0x000000001014794e */ /* 0x000fce0000000000 */
[----:B-1---5:R-:W-:Y:S05]  /*1ba0*/  CALL.ABS.NOINC R14 ;  /* 0x000000000e007343 */ /* 0x022fea0003c00000 */
.L_x_459:
[----:B------:R-:W-:Y:S05]  /*1bb0*/  BSYNC B6 ;  /* 0x0000000000067941 */ /* 0x000fea0003800000 */
.L_x_458:
[----:B------:R-:W-:Y:S01]  /*1bc0*/  ULDC.64 UR4, c[0x0][0x9f8] ;  /* 0x00027e0000047ab9 */ /* 0x000fe20000000a00 */
[----:B------:R-:W-:Y:S01]  /*1bd0*/  ULDC.64 UR6, c[0x0][0x208] ;  /* 0x0000820000067ab9 */ /* 0x000fe20000000a00 */
[----:B------:R-:W-:Y:S01]  /*1be0*/  ISETP.NE.U32.AND P0, PT, RZ, UR4, PT ;  /* 0x00000004ff007c0c */ /* 0x000fe2000bf05070 */
[----:B------:R-:W0:Y:S08]  /*1bf0*/  LDC R0, c[0x0][0x428] ;  /* 0x00010a00ff007b82 */ /* 0x000e300000000800 */
[----:B------:R-:W1:Y:S01]  /*1c00*/  LDC.64 R98, c[0x0][0x2f0] ;  /* 0x0000bc00ff627b82 */ /* 0x000e620000000a00 */
[----:B------:R-:W-:Y:S01]  /*1c10*/  ISETP.NE.AND.EX P0, PT, RZ, UR5, PT, P0 ;  /* 0x00000005ff007c0c */ /* 0x000fe2000bf05300 */
[----:B------:R-:W-:Y:S01]  /*1c20*/  IMAD.IADD R113, R26, 0x1, R27 ;  /* 0x000000011a717824 */ /* 0x000fe200078e021b */
[----:B------:R-:W-:-:S05]  /*1c30*/  ULDC.64 UR8, c[0x0][0x320] ;  /* 0x0000c80000087ab9 */ /* 0x000fca0000000a00 */
[----:B------:R-:W2:Y:S06]  /*1c40*/  LDC.64 R104, c[0x0][0x3e8] ;  /* 0x0000fa00ff687b82 */ /* 0x000eac0000000a00 */
[----:B------:R-:W-:Y:S02]  /*1c50*/  @P0 IADD3 R4, P1, R28, UR4, RZ ;  /* 0x000000041c040c10 */ /* 0x000fe4000ff3e0ff */
[----:B------:R-:W3:Y:S02]  /*1c60*/  LDC R119, c[0x0][0x3d4] ;  /* 0x0000f500ff777b82 */ /* 0x000ee40000000800 */
[----:B------:R-:W-:Y:S01]  /*1c70*/  @P0 IADD3.X R5, R29, UR5, RZ, P1, !PT ;  /* 0x000000051d050c10 */ /* 0x000fe20008ffe4ff */
[----:B------:R-:W-:-:S04]  /*1c80*/  ULDC.64 UR4, c[0x0][0x2f8] ;  /* 0x0000be0000047ab9 */ /* 0x000fc80000000a00 */
[----:B------:R4:W3:Y:S01]  /*1c90*/  @P0 LDG.E R25, desc[UR6][R4.64] ;  /* 0x0000000604190981 */ /* 0x0008e2000c1e1900 */
[----:B0-----:R-:W-:Y:S01]  /*1ca0*/  ISETP.NE.AND P0, PT, R0, 0x1, PT ;  /* 0x000000010000780c */ /* 0x001fe20003f05270 */
[----:B------:R-:W-:Y:S01]  /*1cb0*/  ULDC UR6, c[0x0][0x2e4] ;  /* 0x0000b90000067ab9 */ /* 0x000fe20000000800 */
[----:B------:R-:W-:Y:S01]  /*1cc0*/  SHF.R.S32.HI R11, RZ, 0x1f, R113 ;  /* 0x0000001fff0b7819 */ /* 0x000fe20000011471 */
[----:B------:R-:W0:Y:S01]  /*1cd0*/  LDC.64 R110, c[0x0][0x3d8] ;  /* 0x0000f600ff6e7b82 */ /* 0x000e220000000a00 */
[----:B------:R-:W-:Y:S01]  /*1ce0*/  ISETP.GE.AND P1, PT, R213, UR6, PT ;  /* 0x00000006d5007c0c */ /* 0x000fe2000bf26270 */
[----:B------:R-:W0:Y:S01]  /*1cf0*/  S2R R147, SR_TID.X ;  /* 0x0000000000937919 */ /* 0x000e220000002100 */
[----:B------:R-:W-:Y:S01]  /*1d00*/  SHF.R.S32.HI R118, RZ, 0x1f, R18 ;  /* 0x0000001fff767819 */ /* 0x000fe20000011412 */
[-C--:B-1----:R-:W-:Y:S01]  /*1d10*/  IMAD R6, R11, R98.reuse, RZ ;  /* 0x000000620b067224 */ /* 0x082fe200078e02ff */
[----:B------:R-:W-:Y:S01]  /*1d20*/  SHF.R.S32.HI R23, RZ, 0x1f, R22 ;  /* 0x0000001fff177819 */ /* 0x000fe20000011416 */
[----:B----4-:R-:W-:Y:S01]  /*1d30*/  IMAD.WIDE.U32 R4, R113, R98, RZ ;  /* 0x0000006271047225 */ /* 0x010fe200078e00ff */
[----:B------:R-:W-:-:S02]  /*1d40*/  ISETP.GE.AND P2, PT, R223, UR6, PT ;  /* 0x00000006df007c0c */ /* 0x000fc4000bf46270 */
[C---:B------:R-:W-:Y:S01]  /*1d50*/  IADD3 R112, P3, R18.reuse, R113, RZ ;  /* 0x0000007112707210 */ /* 0x040fe20007f7e0ff */
[----:B------:R-:W1:Y:S01]  /*1d60*/  @P0 LDC R3, c[0x0][0x42c] ;  /* 0x00010b00ff030b82 */ /* 0x000e620000000800 */
[----:B--2---:R-:W-:Y:S01]  /*1d70*/  IMAD.WIDE.U32 R100, R18, R104, R22 ;  /* 0x0000006812647225 */ /* 0x004fe200078e0016 */
[C-C-:B------:R-:W-:Y:S02]  /*1d80*/  SHF.L.U64.HI R128, R98.reuse, 0x5, R99.reuse ;  /* 0x0000000562807819 */ /* 0x140fe40000010263 */
[----:B------:R-:W-:Y:S01]  /*1d90*/  SHF.L.U64.HI R130, R98, 0x6, R99 ;  /* 0x0000000662827819 */ /* 0x000fe20000010263 */
[----:B------:R-:W-:Y:S01]  /*1da0*/  IMAD R121, R99, 0x50, RZ ;  /* 0x0000005063797824 */ /* 0x000fe200078e02ff */
[--C-:B------:R-:W-:Y:S01]  /*1db0*/  SHF.L.U64.HI R34, R104, 0x5, R105.reuse ;  /* 0x0000000568227819 */ /* 0x100fe20000010269 */
[C---:B------:R-:W-:Y:S01]  /*1dc0*/  IMAD.SHL.U32 R129, R98.reuse, 0x20, RZ ;  /* 0x0000002062817824 */ /* 0x040fe200078e00ff */
[----:B------:R-:W2:Y:S01]  /*1dd0*/  @P0 LDC R7, c[0x0][0x430] ;  /* 0x00010c00ff070b82 */ /* 0x000ea20000000800 */
[----:B------:R-:W-:Y:S01]  /*1de0*/  IMAD.SHL.U32 R131, R98, 0x40, RZ ;  /* 0x0000004062837824 */ /* 0x000fe200078e00ff */
[----:B------:R-:W-:Y:S01]  /*1df0*/  SHF.L.U64.HI R33, R104, 0x6, R105 ;  /* 0x0000000668217819 */ /* 0x000fe20000010269 */
[----:B------:R-:W-:-:S02]  /*1e00*/  IMAD R127, R105, 0x50, RZ ;  /* 0x00000050697f7824 */ /* 0x000fc400078e02ff */
[----:B------:R-:W-:Y:S01]  /*1e10*/  IMAD.SHL.U32 R32, R104, 0x20, RZ ;  /* 0x0000002068207824 */ /* 0x000fe200078e00ff */
[----:B0-----:R-:W-:Y:S01]  /*1e20*/  SHF.L.U64.HI R30, R110, 0x5, R111 ;  /* 0x000000056e1e7819 */ /* 0x001fe2000001026f */
[----:B------:R-:W-:Y:S01]  /*1e30*/  IMAD.WIDE.U32 R106, R18, R110, R22 ;  /* 0x0000006e126a7225 */ /* 0x000fe200078e0016 */
[----:B------:R-:W-:-:S03]  /*1e40*/  SHF.L.U64.HI R29, R110, 0x6, R111 ;  /* 0x000000066e1d7819 */ /* 0x000fc6000001026f */
[C---:B------:R-:W-:Y:S02]  /*1e50*/  IMAD.SHL.U32 R28, R110.reuse, 0x20, RZ ;  /* 0x000000206e1c7824 */ /* 0x040fe400078e00ff */
[----:B------:R-:W-:Y:S02]  /*1e60*/  IMAD.SHL.U32 R27, R110, 0x40, RZ ;  /* 0x000000406e1b7824 */ /* 0x000fe400078e00ff */
[----:B------:R-:W-:Y:S01]  /*1e70*/  IMAD.SHL.U32 R31, R104, 0x40, RZ ;  /* 0x00000040681f7824 */ /* 0x000fe200078e00ff */
[----:B------:R-:W-:Y:S01]  /*1e80*/  LEA.HI R147, R147, 0x8, RZ, 0x19 ;  /* 0x0000000893937811 */ /* 0x000fe200078fc8ff */
[----:B-1----:R-:W-:-:S04]  /*1e90*/  @P0 IMAD.HI.U32 R0, R150, R3, RZ ;  /* 0x0000000396000227 */ /* 0x002fc800078e00ff */
[----:B------:R-:W-:Y:S01]  /*1ea0*/  IMAD R3, R113, R99, R6 ;  /* 0x0000006371037224 */ /* 0x000fe200078e0206 */
[----:B------:R-:W-:Y:S02]  /*1eb0*/  IADD3.X R113, R11, R118, RZ, P3, !PT ;  /* 0x000000760b717210 */ /* 0x000fe40001ffe4ff */
[----:B--2---:R-:W-:Y:S01]  /*1ec0*/  @P0 SHF.R.U32.HI R150, RZ, R7, R0 ;  /* 0x00000007ff960219 */ /* 0x004fe20000011600 */
[----:B------:R-:W-:Y:S01]  /*1ed0*/  IMAD.IADD R5, R5, 0x1, R3 ;  /* 0x0000000105057824 */ /* 0x000fe200078e0203 */
[----:B------:R-:W-:Y:S02]  /*1ee0*/  SEL R3, RZ, 0xffffffff, P1 ;  /* 0xffffffffff037807 */ /* 0x000fe40000800000 */
[----:B------:R-:W-:Y:S01]  /*1ef0*/  SHF.R.S32.HI R6, RZ, 0x1f, R150 ;  /* 0x0000001fff067819 */ /* 0x000fe20000011496 */
[----:B------:R-:W-:Y:S01]  /*1f00*/  IMAD.WIDE.U32 R4, R150, UR4, R4 ;  /* 0x0000000496047c25 */ /* 0x000fe2000f8e0004 */
[----:B------:R-:W-:Y:S02]  /*1f10*/  ISETP.GE.AND P0, PT, R212, UR6, PT ;  /* 0x00000006d4007c0c */ /* 0x000fe4000bf06270 */
[----:B---3--:R-:W-:Y:S01]  /*1f20*/  ISETP.GE.AND P1, PT, R213, R119, PT ;  /* 0x00000077d500720c */ /* 0x008fe20003f26270 */
[----:B------:R-:W-:Y:S01]  /*1f30*/  IMAD R7, R6, UR4, RZ ;  /* 0x0000000406077c24 */ /* 0x000fe2000f8e02ff */
[----:B------:R-:W-:Y:S01]  /*1f40*/  SEL R0, RZ, 0x1, P0 ;  /* 0x00000001ff007807 */ /* 0x000fe20000000000 */
[----:B------:R-:W-:Y:S01]  /*1f50*/  IMAD.SHL.U32 R3, R3, 0x2, RZ ;  /* 0x0000000203037824 */ /* 0x000fe200078e00ff */
[----:B------:R-:W-:Y:S01]  /*1f60*/  ISETP.GE.AND P0, PT, R224, UR6, PT ;  /* 0x00000006e0007c0c */ /* 0x000fe2000bf06270 */
[----:B------:R-:W-:Y:S01]  /*1f70*/  IMAD R7, R150, UR5, R7 ;  /* 0x0000000596077c24 */ /* 0x000fe2000f8e0207 */
[----:B------:R-:W-:Y:S01]  /*1f80*/  ULDC.64 UR4, c[0x0][0xa08] ;  /* 0x0002820000047ab9 */ /* 0x000fe20000000a00 */
[----:B------:R-:W-:Y:S01]  /*1f90*/  IMAD.MOV.U32 R94, RZ, RZ, R4 ;  /* 0x000000ffff5e7224 */ /* 0x000fe200078e0004 */
[----:B------:R-:W-:Y:S01]  /*1fa0*/  LOP3.LUT R0, R3, 0x2, R0, 0xe2, !PT ;  /* 0x0000000203007812 */ /* 0x000fe200078ee200 */
[----:B------:R-:W-:Y:S01]  /*1fb0*/  IMAD.IADD R95, R5, 0x1, R7 ;  /* 0x00000001055f7824 */ /* 0x000fe200078e0207 */
[----:B------:R-:W-:Y:S01]  /*1fc0*/  SEL R3, RZ, 0x4, P0 ;  /* 0x00000004ff037807 */ /* 0x000fe20000000000 */
[----:B------:R-:W-:Y:S01]  /*1fd0*/  IMAD R7, R6, UR8, RZ ;  /* 0x0000000806077c24 */ /* 0x000fe2000f8e02ff */
[----:B------:R-:W-:Y:S01]  /*1fe0*/  ISETP.NE.U32.AND P0, PT, RZ, UR4, PT ;  /* 0x00000004ff007c0c */ /* 0x000fe2000bf05070 */
[----:B------:R-:W-:Y:S01]  /*1ff0*/  IMAD R6, R118, R104, RZ ;  /* 0x0000006876067224 */ /* 0x000fe200078e02ff */
[----:B------:R-:W-:Y:S01]  /*2000*/  LOP3.LUT R3, R0, R3, RZ, 0xfc, !PT ;  /* 0x0000000300037212 */ /* 0x000fe200078efcff */
[----:B------:R-:W-:Y:S01]  /*2010*/  IMAD R21, R150, UR9, R7 ;  /* 0x0000000996157c24 */ /* 0x000fe2000f8e0207 */
[----:B------:R-:W-:Y:S01]  /*2020*/  ISETP.NE.AND.EX P0, PT, RZ, UR5, PT, P0 ;  /* 0x00000005ff007c0c */ /* 0x000fe2000bf05300 */
[----:B------:R-:W-:Y:S01]  /*2030*/  ULDC.64 UR4, c[0x0][0x300] ;  /* 0x0000c00000047ab9 */ /* 0x000fe20000000a00 */
[--C-:B------:R-:W-:Y:S01]  /*2040*/  SHF.R.S32.HI R5, RZ, 0x1f, R212.reuse ;  /* 0x0000001fff057819 */ /* 0x100fe200000114d4 */
[----:B------:R-:W-:Y:S01]  /*2050*/  IMAD R7, R118, R98, RZ ;  /* 0x0000006276077224 */ /* 0x000fe200078e02ff */
[----:B------:R-:W-:Y:S01]  /*2060*/  LOP3.LUT R26, R3, 0x1, RZ, 0xc0, !PT ;  /* 0x00000001031a7812 */ /* 0x000fe200078ec0ff */
[----:B------:R-:W-:-:S02]  /*2070*/  IMAD.MOV.U32 R4, RZ, RZ, R212 ;  /* 0x000000ffff047224 */ /* 0x000fc400078e00d4 */
[C---:B------:R-:W-:Y:S02]  /*2080*/  IMAD R15, R18.reuse, R105, R6 ;  /* 0x00000069120f7224 */ /* 0x040fe400078e0206 */
[C---:B------:R-:W-:Y:S02]  /*2090*/  IMAD R35, R18.reuse, R99, R7 ;  /* 0x0000006312237224 */ /* 0x040fe400078e0207 */
[----:B------:R-:W-:-:S04]  /*20a0*/  IMAD.WIDE.U32 R6, R18, R98, R4 ;  /* 0x0000006212067225 */ /* 0x000fc800078e0004 */
[----:B------:R-:W-:-:S04]  /*20b0*/  IMAD.WIDE.U32 R8, R150, UR8, R4 ;  /* 0x0000000896087c25 */ /* 0x000fc8000f8e0004 */
[----:B------:R-:W-:Y:S02]  /*20c0*/  IMAD.IADD R9, R9, 0x1, R21 ;  /* 0x0000000109097824 */ /* 0x000fe400078e0215 */
[----:B------:R-:W-:-:S04]  /*20d0*/  IMAD.WIDE.U32 R102, R18, R104, R4 ;  /* 0x0000006812667225 */ /* 0x000fc800078e0004 */
[----:B------:R-:W-:Y:S01]  /*20e0*/  IMAD.WIDE.U32 R108, R18, R110, R4 ;  /* 0x0000006e126c7225 */ /* 0x000fe200078e0004 */
[----:B------:R-:W-:-:S03]  /*20f0*/  SEL R4, R119, RZ, P1 ;  /* 0x000000ff77047207 */ /* 0x000fc60000800000 */
[----:B------:R-:W-:Y:S02]  /*2100*/  IMAD.IADD R101, R101, 0x1, R15 ;  /* 0x0000000165657824 */ /* 0x000fe400078e020f */
[----:B------:R-:W-:Y:S02]  /*2110*/  IMAD.IADD R103, R15, 0x1, R103 ;  /* 0x000000010f677824 */ /* 0x000fe400078e0267 */
[----:B-----5:R-:W-:-:S04]  /*2120*/  IMAD.WIDE.U32 R100, R146, R104, R100 ;  /* 0x0000006892647225 */ /* 0x020fc800078e0064 */
[----:B------:R-:W-:-:S04]  /*2130*/  IMAD.WIDE.U32 R102, R146, R104, R102 ;  /* 0x0000006892667225 */ /* 0x000fc800078e0066 */
[----:B------:R-:W-:-:S04]  /*2140*/  IMAD.WIDE.U32 R98, R98, 0x50, RZ ;  /* 0x0000005062627825 */ /* 0x000fc800078e00ff */
[----:B------:R-:W-:Y:S01]  /*2150*/  IMAD.IADD R121, R99, 0x1, R121 ;  /* 0x0000000163797824 */ /* 0x000fe200078e0279 */
[----:B------:R-:W-:Y:S02]  /*2160*/  SHF.R.S32.HI R0, RZ, 0x1f, R25 ;  /* 0x0000001fff007819 */ /* 0x000fe40000011419 */
[----:B------:R-:W-:Y:S02]  /*2170*/  SEL R13, R25, RZ, !P0 ;  /* 0x000000ff190d7207 */ /* 0x000fe40004000000 */
[----:B------:R-:W-:-:S03]  /*2180*/  SEL R0, R0, RZ, !P0 ;  /* 0x000000ff00007207 */ /* 0x000fc60004000000 */
[----:B------:R-:W-:-:S04]  /*2190*/  IMAD.WIDE.U32 R94, R13, UR4, R94 ;  /* 0x000000040d5e7c25 */ /* 0x000fc8000f8e005e */
[----:B------:R-:W-:Y:S01]  /*21a0*/  IMAD R10, R0, UR4, RZ ;  /* 0x00000004000a7c24 */ /* 0x000fe2000f8e02ff */
[----:B------:R-:W-:Y:S02]  /*21b0*/  IADD3 R92, P0, R94, R6, RZ ;  /* 0x000000065e5c7210 */ /* 0x000fe40007f1e0ff */
[----:B------:R-:W-:Y:S01]  /*21c0*/  IADD3 R6, R213, R4, RZ ;  /* 0x00000004d5067210 */ /* 0x000fe20007ffe0ff */
[----:B------:R-:W-:Y:S01]  /*21d0*/  IMAD R93, R13, UR5, R10 ;  /* 0x000000050d5d7c24 */ /* 0x000fe2000f8e020a */
[----:B------:R-:W-:Y:S02]  /*21e0*/  ULDC.64 UR4, c[0x0][0x328] ;  /* 0x0000ca0000047ab9 */ /* 0x000fe40000000a00 */
[----:B------:R-:W-:Y:S02]  /*21f0*/  IMAD R0, R0, UR4, RZ ;  /* 0x0000000400007c24 */ /* 0x000fe4000f8e02ff */
[----:B------:R-:W-:Y:S02]  /*2200*/  IMAD.IADD R93, R95, 0x1, R93 ;  /* 0x000000015f5d7824 */ /* 0x000fe400078e025d */
[----:B------:R-:W-:-:S02]  /*2210*/  IMAD R37, R13, UR5, R0 ;  /* 0x000000050d257c24 */ /* 0x000fc4000f8e0200 */
[----:B------:R-:W-:Y:S01]  /*2220*/  IMAD R0, R118, R110, RZ ;  /* 0x0000006e76007224 */ /* 0x000fe200078e02ff */
[----:B------:R-:W-:Y:S01]  /*2230*/  IADD3.X R35, R93, R7, R35, P0, !PT ;  /* 0x000000075d237210 */ /* 0x000fe200007fe423 */
[----:B------:R-:W-:Y:S01]  /*2240*/  IMAD.WIDE.U32 R96, R13, UR4, R8 ;  /* 0x000000040d607c25 */ /* 0x000fe2000f8e0008 */
[----:B------:R-:W-:-:S03]  /*2250*/  ISETP.GE.AND P0, PT, R212, R119, PT ;  /* 0x00000077d400720c */ /* 0x000fc60003f06270 */
[----:B------:R-:W-:Y:S01]  /*2260*/  IMAD R9, R18, R111, R0 ;  /* 0x0000006f12097224 */ /* 0x000fe200078e0200 */
[C---:B------:R-:W-:Y:S01]  /*2270*/  SEL R7, R119.reuse, RZ, P0 ;  /* 0x000000ff77077207 */ /* 0x040fe20000000000 */
[----:B------:R-:W-:Y:S02]  /*2280*/  IMAD.SHL.U32 R119, R119, 0x2, RZ ;  /* 0x0000000277777824 */ /* 0x000fe400078e00ff */
[----:B------:R-:W-:Y:S02]  /*2290*/  IMAD.IADD R107, R107, 0x1, R9 ;  /* 0x000000016b6b7824 */ /* 0x000fe400078e0209 */
[----:B------:R-:W-:Y:S02]  /*22a0*/  IMAD.IADD R7, R212, 0x1, R7 ;  /* 0x00000001d4077824 */ /* 0x000fe400078e0207 */
[----:B------:R-:W-:Y:S01]  /*22b0*/  IMAD.IADD R109, R9, 0x1, R109 ;  /* 0x00000001096d7824 */ /* 0x000fe200078e026d */
[----:B------:R-:W-:Y:S01]  /*22c0*/  SHF.R.S32.HI R9, RZ, 0x1f, R6 ;  /* 0x0000001fff097819 */ /* 0x000fe20000011406 */
[----:B------:R-:W-:Y:S01]  /*22d0*/  IMAD.WIDE.U32 R106, R146, R110, R106 ;  /* 0x0000006e926a7225 */ /* 0x000fe200078e006a */
[----:B------:R-:W-:-:S02]  /*22e0*/  SHF.R.S32.HI R0, RZ, 0x1f, R7 ;  /* 0x0000001fff007819 */ /* 0x000fc40000011407 */
[----:B------:R-:W-:Y:S01]  /*22f0*/  LEA.HI R8, R9, R6, RZ, 0x3 ;  /* 0x0000000609087211 */ /* 0x000fe200078f18ff */
[----:B------:R-:W-:Y:S01]  /*2300*/  IMAD.WIDE.U32 R108, R146, R110, R108 ;  /* 0x0000006e926c7225 */ /* 0x000fe200078e006c */
[CC--:B------:R-:W-:Y:S02]  /*2310*/  LEA.HI R5, R0.reuse, R7.reuse, RZ, 0x6 ;  /* 0x0000000700057211 */ /* 0x0c0fe400078f30ff */
[----:B------:R-:W-:Y:S02]  /*2320*/  LEA.HI R4, R0, R7, RZ, 0x3 ;  /* 0x0000000700047211 */ /* 0x000fe400078f18ff */
[----:B------:R-:W-:Y:S02]  /*2330*/  SHF.R.S32.HI R7, RZ, 0x6, R5 ;  /* 0x00000006ff077819 */ /* 0x000fe40000011405 */
[----:B------:R-:W-:Y:S02]  /*2340*/  LOP3.LUT R5, R231, 0x38, R4, 0xf8, !PT ;  /* 0x00000038e7057812 */ /* 0x000fe400078ef804 */
[----:B------:R-:W-:Y:S01]  /*2350*/  LEA.HI R6, R9, R6, RZ, 0x6 ;  /* 0x0000000609067211 */ /* 0x000fe200078f30ff */
[----:B------:R-:W-:Y:S01]  /*2360*/  IMAD R143, R7, 0x1400, R234 ;  /* 0x00001400078f7824 */ /* 0x000fe200078e02ea */
[-C--:B------:R-:W-:Y:S01]  /*2370*/  LOP3.LUT R0, R5, R232.reuse, RZ, 0x3c, !PT ;  /* 0x000000e805007212 */ /* 0x080fe200078e3cff */
[----:B------:R-:W-:Y:S01]  /*2380*/  IMAD R141, R7, 0x1400, R230 ;  /* 0x00001400078d7824 */ /* 0x000fe200078e02e6 */
[----:B------:R-:W-:Y:S01]  /*2390*/  LOP3.LUT R5, R231, 0x38, R8, 0xf8, !PT ;  /* 0x00000038e7057812 */ /* 0x000fe200078ef808 */
[----:B------:R-:W-:Y:S01]  /*23a0*/  IMAD R133, R7, 0x1400, R228 ;  /* 0x0000140007857824 */ /* 0x000fe200078e02e4 */
[----:B------:R-:W-:Y:S01]  /*23b0*/  SHF.R.S32.HI R7, RZ, 0x6, R6 ;  /* 0x00000006ff077819 */ /* 0x000fe20000011406 */
[----:B------:R-:W-:Y:S01]  /*23c0*/  IMAD.IADD R143, R143, 0x1, R0 ;  /* 0x000000018f8f7824 */ /* 0x000fe200078e0200 */
[----:B------:R-:W-:-:S02]  /*23d0*/  LOP3.LUT R5, R5, R232, RZ, 0x3c, !PT ;  /* 0x000000e805057212 */ /* 0x000fc400078e3cff */
[C---:B------:R-:W-:Y:S01]  /*23e0*/  LOP3.LUT R0, R226.reuse, 0x38, R8, 0xf8, !PT ;  /* 0x00000038e2007812 */ /* 0x040fe200078ef808 */
[----:B------:R-:W-:Y:S01]  /*23f0*/  IMAD R142, R7, 0x1400, R234 ;  /* 0x00001400078e7824 */ /* 0x000fe200078e02ea */
[----:B------:R-:W-:Y:S01]  /*2400*/  LOP3.LUT R12, R225, 0x38, R4, 0xf8, !PT ;  /* 0x00000038e10c7812 */ /* 0x000fe200078ef804 */
[C---:B------:R-:W-:Y:S01]  /*2410*/  IMAD R140, R7.reuse, 0x1400, R230 ;  /* 0x00001400078c7824 */ /* 0x040fe200078e02e6 */
[----:B------:R-:W-:Y:S01]  /*2420*/  LOP3.LUT R10, R226, 0x38, R4, 0xf8, !PT ;  /* 0x00000038e20a7812 */ /* 0x000fe200078ef804 */
[----:B------:R-:W-:Y:S01]  /*2430*/  IMAD.IADD R142, R142, 0x1, R5 ;  /* 0x000000018e8e7824 */ /* 0x000fe200078e0205 */
[----:B------:R-:W-:Y:S01]  /*2440*/  SHF.R.S32.HI R5, RZ, 0x1f, R146 ;  /* 0x0000001fff057819 */ /* 0x000fe20000011492 */
[----:B------:R-:W-:Y:S01]  /*2450*/  IMAD R132, R7, 0x1400, R228 ;  /* 0x0000140007847824 */ /* 0x000fe200078e02e4 */
[----:B------:R-:W-:Y:S02]  /*2460*/  LOP3.LUT R7, R0, R229, RZ, 0x3c, !PT ;  /* 0x000000e500077212 */ /* 0x000fe400078e3cff */
[----:B------:R-:W-:Y:S01]  /*2470*/  LOP3.LUT R6, R225, 0x38, R8, 0xf8, !PT ;  /* 0x00000038e1067812 */ /* 0x000fe200078ef808 */
[C---:B------:R-:W-:Y:S01]  /*2480*/  IMAD R0, R5.reuse, R104, RZ ;  /* 0x0000006805007224 */ /* 0x040fe200078e02ff */
[----:B------:R-:W-:Y:S01]  /*2490*/  LOP3.LUT R12, R12, R227, RZ, 0x3c, !PT ;  /* 0x000000e30c0c7212 */ /* 0x000fe200078e3cff */
[----:B------:R-:W-:Y:S01]  /*24a0*/  IMAD.IADD R140, R140, 0x1, R7 ;  /* 0x000000018c8c7824 */ /* 0x000fe200078e0207 */
[----:B------:R-:W-:Y:S01]  /*24b0*/  LOP3.LUT R10, R10, R229, RZ, 0x3c, !PT ;  /* 0x000000e50a0a7212 */ /* 0x000fe200078e3cff */
[----:B------:R-:W-:Y:S01]  /*24c0*/  IMAD R21, R146, R105, R0 ;  /* 0x0000006992157224 */ /* 0x000fe200078e0200 */
[----:B------:R-:W-:Y:S01]  /*24d0*/  LOP3.LUT R9, R6, R227, RZ, 0x3c, !PT ;  /* 0x000000e306097212 */ /* 0x000fe200078e3cff */
[----:B------:R-:W-:Y:S01]  /*24e0*/  IMAD R0, R5, R110, RZ ;  /* 0x0000006e05007224 */ /* 0x000fe200078e02ff */
[----:B------:R-:W-:Y:S01]  /*24f0*/  LOP3.LUT R13, R4, 0xfffffff8, RZ, 0xc0, !PT ;  /* 0xfffffff8040d7812 */ /* 0x000fe200078ec0ff */
[----:B------:R-:W-:Y:S01]  /*2500*/  IMAD R5, R111, 0x50, RZ ;  /* 0x000000506f057824 */ /* 0x000fe200078e02ff */
[----:B------:R-:W-:Y:S01]  /*2510*/  LOP3.LUT R11, R8, 0xfffffff8, RZ, 0xc0, !PT ;  /* 0xfffffff8080b7812 */ /* 0x000fe200078ec0ff */
[----:B------:R-:W-:Y:S01]  /*2520*/  IMAD R15, R146, R111, R0 ;  /* 0x0000006f920f7224 */ /* 0x000fe200078e0200 */
[----:B------:R-:W-:Y:S01]  /*2530*/  SEL R0, RZ, 0x8, P2 ;  /* 0x00000008ff007807 */ /* 0x000fe20001000000 */
[----:B------:R-:W-:Y:S01]  /*2540*/  IMAD.WIDE.U32 R110, R110, 0x50, RZ ;  /* 0x000000506e6e7825 */ /* 0x000fe200078e00ff */
[----:B------:R-:W-:-:S02]  /*2550*/  SHF.R.S32.HI R14, RZ, 0x3, R4 ;  /* 0x00000003ff0e7819 */ /* 0x000fc40000011404 */
[----:B------:R-:W-:Y:S01]  /*2560*/  LOP3.LUT R0, R3, R0, RZ, 0xfc, !PT ;  /* 0x0000000003007212 */ /* 0x000fe200078efcff */
[----:B------:R-:W-:Y:S01]  /*2570*/  IMAD.WIDE.U32 R104, R104, 0x50, RZ ;  /* 0x0000005068687825 */ /* 0x000fe200078e00ff */
[----:B------:R-:W-:Y:S02]  /*2580*/  SHF.R.S32.HI R7, RZ, 0x1f, R13 ;  /* 0x0000001fff077819 */ /* 0x000fe4000001140d */
[----:B------:R-:W-:Y:S01]  /*2590*/  SHF.R.S32.HI R6, RZ, 0x1f, R11 ;  /* 0x0000001fff067819 */ /* 0x000fe2000001140b */
[----:B------:R-:W-:Y:S01]  /*25a0*/  IMAD.IADD R133, R133, 0x1, R12 ;  /* 0x0000000185857824 */ /* 0x000fe200078e020c */
[----:B------:R-:W-:Y:S01]  /*25b0*/  SHF.R.S32.HI R12, RZ, 0x3, R8 ;  /* 0x00000003ff0c7819 */ /* 0x000fe20000011408 */
[----:B------:R-:W-:Y:S01]  /*25c0*/  IMAD.IADD R141, R141, 0x1, R10 ;  /* 0x000000018d8d7824 */ /* 0x000fe200078e020a */
[----:B------:R-:W-:Y:S01]  /*25d0*/  LOP3.LUT R10, R0, 0x2, RZ, 0xc0, !PT ;  /* 0x00000002000a7812 */ /* 0x000fe200078ec0ff */
[----:B------:R-:W-:Y:S01]  /*25e0*/  IMAD.IADD R132, R132, 0x1, R9 ;  /* 0x0000000184847824 */ /* 0x000fe200078e0209 */
[C---:B------:R-:W-:Y:S01]  /*25f0*/  LOP3.LUT R9, R0.reuse, 0x4, RZ, 0xc0, !PT ;  /* 0x0000000400097812 */ /* 0x040fe200078ec0ff */
[----:B------:R-:W-:Y:S01]  /*2600*/  IMAD.IADD R126, R111, 0x1, R5 ;  /* 0x000000016f7e7824 */ /* 0x000fe200078e0205 */
[----:B------:R-:W-:Y:S01]  /*2610*/  LOP3.LUT R8, R0, 0x8, RZ, 0xc0, !PT ;  /* 0x0000000800087812 */ /* 0x000fe200078ec0ff */
[----:B------:R-:W-:-:S02]  /*2620*/  IMAD.IADD R25, R101, 0x1, R21 ;  /* 0x0000000165197824 */ /* 0x000fc400078e0215 */
[----:B------:R-:W-:Y:S02]  /*2630*/  IMAD.IADD R20, R107, 0x1, R15 ;  /* 0x000000016b147824 */ /* 0x000fe400078e020f */
[----:B------:R-:W-:Y:S02]  /*2640*/  IMAD.IADD R127, R105, 0x1, R127 ;  /* 0x00000001697f7824 */ /* 0x000fe400078e027f */
[----:B------:R-:W-:Y:S02]  /*2650*/  IMAD.IADD R21, R21, 0x1, R103 ;  /* 0x0000000115157824 */ /* 0x000fe400078e0267 */
[----:B------:R-:W-:Y:S02]  /*2660*/  IMAD.IADD R15, R15, 0x1, R109 ;  /* 0x000000010f0f7824 */ /* 0x000fe400078e026d */
[----:B------:R-:W-:-:S07]  /*2670*/  IMAD.IADD R5, R97, 0x1, R37 ;  /* 0x0000000161057824 */ /* 0x000fce00078e0225 */
.L_x_567:
[----:B--2-4-:R-:W2:Y:S01]  /*2680*/  LDL.LU R39, [R1+0x18] ;  /* 0x0000180001277983 */ /* 0x014ea20000300800 */
[----:B------:R-:W-:Y:S01]  /*2690*/  VIADD R41, R24, 0xffffffff ;  /* 0xffffffff18297836 */ /* 0x000fe20000000000 */
[----:B0-----:R-:W0:Y:S01]  /*26a0*/  LDC.64 R116, c[0x0][0x2d8] ;  /* 0x0000b600ff747b82 */ /* 0x001e220000000a00 */
[----:B------:R-:W-:Y:S05]  /*26b0*/  YIELD ;  /* 0x0000000000007946 */ /* 0x000fea0003800000 */
[----:B------:R-:W-:Y:S01]  /*26c0*/  SHF.R.S32.HI R38, RZ, 0x1f, R41 ;  /* 0x0000001fff267819 */ /* 0x000fe20000011429 */
[-C--:B------:R-:W-:Y:S01]  /*26d0*/  IMAD R3, R121, R41.reuse, RZ ;  /* 0x0000002979037224 */ /* 0x080fe200078e02ff */
[----:B------:R-:W1:Y:S01]  /*26e0*/  LDC R115, c[0x0][0x3d4] ;  /* 0x0000f500ff737b82 */ /* 0x000e620000000800 */
[----:B------:R-:W-:Y:S01]  /*26f0*/  IMAD.WIDE.U32 R124, R98, R41, RZ ;  /* 0x00000029627c7225 */ /* 0x000fe200078e00ff */
[----:B------:R-:W-:Y:S03]  /*2700*/  BSSY B0, `(.L_x_460) ;  /* 0x00007f5000007945 */ /* 0x000fe60003800000 */
[----:B------:R-:W-:Y:S01]  /*2710*/  IMAD R3, R38, R98, R3 ;  /* 0x0000006226037224 */ /* 0x000fe200078e0203 */
[----:B------:R-:W-:-:S02]  /*2720*/  IADD3 R0, P3, P4, R92, R124, R131 ;  /* 0x0000007c5c007210 */ /* 0x000fc40007c7e083 */
[CC--:B------:R-:W-:Y:S01]  /*2730*/  IADD3 R36, P2, R92.reuse, R124.reuse, RZ ;  /* 0x0000007c5c247210 */ /* 0x0c0fe20007f5e0ff */
[----:B------:R-:W-:Y:S01]  /*2740*/  IMAD.IADD R88, R125, 0x1, R3 ;  /* 0x000000017d587824 */ /* 0x000fe200078e0203 */
[----:B------:R-:W-:-:S03]  /*2750*/  IADD3 R4, P5, P6, R92, R124, R129 ;  /* 0x0000007c5c047210 */ /* 0x000fc60007ebe081 */
[----:B------:R-:W-:Y:S01]  /*2760*/  IMAD.X R37, R88, 0x1, R35, P2 ;  /* 0x0000000158257824 */ /* 0x000fe200010e0623 */
[----:B------:R-:W-:Y:S02]  /*2770*/  IADD3.X R3, R35, R88, R130, P3, P4 ;  /* 0x0000005823037210 */ /* 0x000fe40001fe8482 */
[----:B------:R-:W-:Y:S02]  /*2780*/  ISETP.GT.AND P3, PT, R41, R120, PT ;  /* 0x000000782900720c */ /* 0x000fe40003f64270 */
[C---:B0-----:R-:W-:Y:S02]  /*2790*/  LEA R48, P2, R0.reuse, R116, 0x1 ;  /* 0x0000007400307211 */ /* 0x041fe400078408ff */
[----:B------:R-:W-:Y:S02]  /*27a0*/  IADD3.X R24, R35, R88, R128, P5, P6 ;  /* 0x0000005823187210 */ /* 0x000fe40002fec480 */
[----:B------:R-:W-:Y:S01]  /*27b0*/  LEA.HI.X R49, R0, R117, R3, 0x1, P2 ;  /* 0x0000007500317211 */ /* 0x000fe200010f0c03 */
[----:B------:R-:W-:Y:S01]  /*27c0*/  IMAD R3, R17, 0x5000, R235 ;  /* 0x0000500011037824 */ /* 0x000fe200078e02eb */
[----:B-1----:R-:W-:-:S02]  /*27d0*/  ISETP.GE.AND P2, PT, R115, 0x1, PT ;  /* 0x000000017300780c */ /* 0x002fc40003f46270 */
[-C--:B------:R-:W-:Y:S02]  /*27e0*/  LEA R50, P5, R4, R116.reuse, 0x1 ;  /* 0x0000007404327211 */ /* 0x080fe400078a08ff */
[----:B------:R-:W-:Y:S02]  /*27f0*/  LEA R56, P6, R36, R116, 0x1 ;  /* 0x0000007424387211 */ /* 0x000fe400078c08ff */
[-C--:B------:R-:W-:Y:S01]  /*2800*/  LEA.HI.X R51, R4, R117.reuse, R24, 0x1, P5 ;  /* 0x0000007504337211 */ /* 0x080fe200028f0c18 */
[----:B------:R-:W-:Y:S01]  /*2810*/  IMAD R4, R3, 0x2, R16 ;  /* 0x0000000203047824 */ /* 0x000fe200078e0210 */
[----:B------:R-:W-:Y:S01]  /*2820*/  LEA.HI.X R57, R36, R117, R37, 0x1, P6 ;  /* 0x0000007524397211 */ /* 0x000fe200030f0c25 */
[----:B------:R-:W-:Y:S01]  /*2830*/  IMAD.MOV.U32 R24, RZ, RZ, R41 ;  /* 0x000000ffff187224 */ /* 0x000fe200078e0029 */
[----:B--2---:R-:W-:-:S04]  /*2840*/  LOP3.LUT R39, R39, 0xfffffffd, RZ, 0xc0, !PT ;  /* 0xfffffffd27277812 */ /* 0x004fc800078ec0ff */
[----:B------:R-:W-:-:S05]  /*2850*/  @P3 LOP3.LUT R39, R39, 0x2, RZ, 0xfc, !PT ;  /* 0x0000000227273812 */ /* 0x000fca00078efcff */
[----:B------:R0:W-:Y:S01]  /*2860*/  STL [R1+0x18], R39 ;  /* 0x0000182701007387 */ /* 0x0001e20000100800 */
[----:B------:R-:W-:Y:S05]  /*2870*/  @!P2 BRA `(.L_x_461) ;  /* 0x00000078007ca947 */ /* 0x000fea0003800000 */
[----:B------:R-:W-:Y:S01]  /*2880*/  ULDC.U8 UR4, c[0x0][0x3f0] ;  /* 0x0000fc0000047ab9 */ /* 0x000fe20000000000 */
[-C--:B------:R-:W-:Y:S01]  /*2890*/  IMAD R3, R126, R41.reuse, RZ ;  /* 0x000000297e037224 */ /* 0x080fe200078e02ff */
[----:B------:R-:W-:Y:S01]  /*28a0*/  ISETP.NE.AND P2, PT, RZ, UR4, PT ;  /* 0x00000004ff007c0c */ /* 0x000fe2000bf45270 */
[-C--:B0-----:R-:W-:Y:S02]  /*28b0*/  IMAD R39, R127, R41.reuse, RZ ;  /* 0x000000297f277224 */ /* 0x081fe400078e02ff */
[C---:B------:R-:W-:Y:S02]  /*28c0*/  IMAD R37, R38.reuse, R110, R3 ;  /* 0x0000006e26257224 */ /* 0x040fe400078e0203 */
[----:B------:R-:W-:Y:S02]  /*28d0*/  IMAD R39, R38, R104, R39 ;  /* 0x0000006826277224 */ /* 0x000fe400078e0227 */
[----:B------:R-:W-:Y:S02]  /*28e0*/  IMAD R3, R24, -0x50, R2 ;  /* 0xffffffb018037824 */ /* 0x000fe400078e0202 */
[----:B------:R-:W-:-:S03]  /*28f0*/  IMAD.WIDE.U32 R84, R104, R41, RZ ;  /* 0x0000002968547225 */ /* 0x000fc600078e00ff */
[----:B------:R-:W-:Y:S01]  /*2900*/  VIMNMX R3, R3, 0x50, PT ;  /* 0x0000005003037848 */ /* 0x000fe20003fe0100 */
[----:B------:R-:W-:Y:S01]  /*2910*/  IMAD.WIDE.U32 R86, R110, R41, RZ ;  /* 0x000000296e567225 */ /* 0x000fe200078e00ff */
[----:B------:R-:W-:-:S03]  /*2920*/  IADD3 R114, R85, R39, RZ ;  /* 0x0000002755727210 */ /* 0x000fc60007ffe0ff */
[----:B------:R-:W-:Y:S01]  /*2930*/  IMAD.IADD R0, R87, 0x1, R37 ;  /* 0x0000000157007824 */ /* 0x000fe200078e0225 */
[----:B------:R-:W-:Y:S06]  /*2940*/  @!P2 BRA `(.L_x_462) ;  /* 0x000000380050a947 */ /* 0x000fec0003800000 */
[----:B------:R-:W-:Y:S01]  /*2950*/  ISETP.GE.AND P3, PT, R18, R3, PT ;  /* 0x000000031200720c */ /* 0x000fe20003f66270 */
[----:B------:R-:W-:Y:S01]  /*2960*/  BSSY B1, `(.L_x_463) ;  /* 0x000002a000017945 */ /* 0x000fe20003800000 */
        /* <DEDUP_REMOVED lines=8> */
[----:B------:R-:W-:Y:S01]  /*29f0*/  CS2R R124, SRZ ;  /* 0x00000000007c7805 */ /* 0x000fe2000001ff00 */
[----:B------:R-:W-:Y:S06]  /*2a00*/  @P3 BRA `(.L_x_464) ;  /* 0x00000000007c3947 */ /* 0x000fec0003800000 */
[----:B------:R-:W-:Y:S01]  /*2a10*/  IADD3 R37, P2, R106, R86, RZ ;  /* 0x000000566a257210 */ /* 0x000fe20007f5e0ff */
[----:B------:R-:W-:Y:S01]  /*2a20*/  ULDC.64 UR4, c[0x0][0x3c8] ;  /* 0x0000f20000047ab9 */ /* 0x000fe20000000a00 */
[----:B------:R-:W-:Y:S02]  /*2a30*/  IADD3 R39, P4, R100, R84, RZ ;  /* 0x0000005464277210 */ /* 0x000fe40007f9e0ff */
[----:B------:R-:W-:Y:S02]  /*2a40*/  CS2R R122, SRZ ;  /* 0x00000000007a7805 */ /* 0x000fe4000001ff00 */
[-C--:B------:R-:W-:Y:S01]  /*2a50*/  ISETP.GE.AND P5, PT, R22, R115.reuse, PT ;  /* 0x000000731600720c */ /* 0x080fe20003fa6270 */
[----:B------:R-:W-:Y:S01]  /*2a60*/  IMAD.X R38, R0, 0x1, R20, P2 ;  /* 0x0000000100267824 */ /* 0x000fe200010e0614 */
[C---:B------:R-:W-:Y:S01]  /*2a70*/  LEA R36, P2, R37.reuse, UR4, 0x1 ;  /* 0x0000000425247c11 */ /* 0x040fe2000f8408ff */
[----:B------:R-:W-:Y:S01]  /*2a80*/  IMAD.X R40, R114, 0x1, R25, P4 ;  /* 0x0000000172287824 */ /* 0x000fe200020e0619 */
[----:B------:R-:W-:Y:S01]  /*2a90*/  CS2R R124, SRZ ;  /* 0x00000000007c7805 */ /* 0x000fe2000001ff00 */
[----:B------:R-:W-:Y:S01]  /*2aa0*/  ULDC.64 UR6, c[0x0][0x208] ;  /* 0x0000820000067ab9 */ /* 0x000fe20000000a00 */
[----:B------:R-:W-:Y:S01]  /*2ab0*/  LEA.HI.X R37, R37, UR5, R38, 0x1, P2 ;  /* 0x0000000525257c11 */ /* 0x000fe200090f0c26 */
[----:B------:R-:W-:Y:S01]  /*2ac0*/  ULDC.64 UR4, c[0x0][0x3e0] ;  /* 0x0000f80000047ab9 */ /* 0x000fe20000000a00 */
[----:B------:R-:W-:-:S02]  /*2ad0*/  ISETP.GE.AND P4, PT, R215, R115, PT ;  /* 0x00000073d700720c */ /* 0x000fc40003f86270 */
[----:B------:R-:W-:-:S03]  /*2ae0*/  LEA R38, P2, R39, UR4, 0x1 ;  /* 0x0000000427267c11 */ /* 0x000fc6000f8408ff */
[----:B------:R0:W5:Y:S01]  /*2af0*/  @!P5 LDG.E.64 R122, desc[UR6][R36.64] ;  /* 0x00000006247ad981 */ /* 0x000162000c1e1b00 */
[----:B------:R-:W-:Y:S02]  /*2b00*/  LEA.HI.X R39, R39, UR5, R40, 0x1, P2 ;  /* 0x0000000527277c11 */ /* 0x000fe400090f0c28 */
[----:B------:R-:W-:-:S03]  /*2b10*/  ISETP.GE.AND P2, PT, R214, R115, PT ;  /* 0x00000073d600720c */ /* 0x000fc60003f46270 */
[----:B------:R0:W5:Y:S01]  /*2b20*/  @!P5 LDG.E.64 R124, desc[UR6][R38.64] ;  /* 0x00000006267cd981 */ /* 0x000162000c1e1b00 */
[----:B------:R-:W-:Y:S02]  /*2b30*/  ISETP.GE.AND P5, PT, R216, R115, PT ;  /* 0x00000073d800720c */ /* 0x000fe40003fa6270 */
[----:B------:R-:W-:Y:S02]  /*2b40*/  CS2R R90, SRZ ;  /* 0x00000000005a7805 */ /* 0x000fe4000001ff00 */
[----:B------:R-:W-:Y:S02]  /*2b50*/  CS2R R82, SRZ ;  /* 0x0000000000527805 */ /* 0x000fe4000001ff00 */
[----:B------:R-:W-:Y:S02]  /*2b60*/  CS2R R78, SRZ ;  /* 0x00000000004e7805 */ /* 0x000fe4000001ff00 */
[----:B------:R-:W-:Y:S02]  /*2b70*/  CS2R R116, SRZ ;  /* 0x0000000000747805 */ /* 0x000fe4000001ff00 */
[----:B------:R-:W-:-:S02]  /*2b80*/  CS2R R88, SRZ ;  /* 0x0000000000587805 */ /* 0x000fc4000001ff00 */
[----:B------:R-:W-:Y:S01]  /*2b90*/  CS2R R80, SRZ ;  /* 0x0000000000507805 */ /* 0x000fe2000001ff00 */
[----:B------:R0:W5:Y:S04]  /*2ba0*/  @!P4 LDG.E.64 R90, desc[UR6][R36.64+0x40] ;  /* 0x00004006245ac981 */ /* 0x000168000c1e1b00 */
[----:B------:R0:W5:Y:S04]  /*2bb0*/  @!P2 LDG.E.64 R82, desc[UR6][R36.64+0x80] ;  /* 0x000080062452a981 */ /* 0x000168000c1e1b00 */
[----:B------:R0:W5:Y:S04]  /*2bc0*/  @!P5 LDG.E.64 R78, desc[UR6][R36.64+0xc0] ;  /* 0x0000c006244ed981 */ /* 0x000168000c1e1b00 */
[----:B------:R0:W5:Y:S04]  /*2bd0*/  @!P4 LDG.E.64 R116, desc[UR6][R38.64+0x40] ;  /* 0x000040062674c981 */ /* 0x000168000c1e1b00 */
[----:B------:R0:W5:Y:S04]  /*2be0*/  @!P2 LDG.E.64 R88, desc[UR6][R38.64+0x80] ;  /* 0x000080062658a981 */ /* 0x000168000c1e1b00 */
[----:B------:R0:W5:Y:S02]  /*2bf0*/  @!P5 LDG.E.64 R80, desc[UR6][R38.64+0xc0] ;  /* 0x0000c0062650d981 */ /* 0x000164000c1e1b00 */
.L_x_464:
[----:B------:R-:W-:Y:S05]  /*2c00*/  BSYNC B1 ;  /* 0x0000000000017941 */ /* 0x000fea0003800000 */
.L_x_463:
[----:B0----5:R-:W-:Y:S01]  /*2c10*/  IMAD.MOV.U32 R36, RZ, RZ, R78 ;  /* 0x000000ffff247224 */ /* 0x021fe200078e004e */
[----:B------:R-:W-:Y:S01]  /*2c20*/  ISETP.GE.AND P4, PT, R217, R3, PT ;  /* 0x00000003d900720c */ /* 0x000fe20003f86270 */
[----:B------:R-:W-:Y:S01]  /*2c30*/  IMAD.MOV.U32 R37, RZ, RZ, R79 ;  /* 0x000000ffff257224 */ /* 0x000fe200078e004f */
[----:B------:R-:W-:Y:S01]  /*2c40*/  BSSY B1, `(.L_x_465) ;  /* 0x0000046000017945 */ /* 0x000fe20003800000 */
[----:B------:R-:W-:Y:S01]  /*2c50*/  IMAD.MOV.U32 R38, RZ, RZ, R82 ;  /* 0x000000ffff267224 */ /* 0x000fe200078e0052 */
[----:B------:R-:W-:Y:S01]  /*2c60*/  PRMT R179, R36, 0x7610, R179 ;  /* 0x0000761024b37816 */ /* 0x000fe200000000b3 */
        /* <DEDUP_REMOVED lines=19> */
[----:B------:R-:W-:-:S02]  /*2da0*/  PRMT R187, R37, 0x7610, R187 ;  /* 0x0000761025bb7816 */ /* 0x000fc400000000bb */
[----:B------:R-:W-:Y:S02]  /*2db0*/  CS2R R66, SRZ ;  /* 0x0000000000427805 */ /* 0x000fe4000001ff00 */
[----:B------:R-:W-:Y:S02]  /*2dc0*/  MOV R37, R116 ;  /* 0x0000007400257202 */ /* 0x000fe40000000f00 */
[----:B------:R-:W-:Y:S02]  /*2dd0*/  CS2R R70, SRZ ;  /* 0x0000000000467805 */ /* 0x000fe4000001ff00 */
[----:B------:R-:W-:Y:S01]  /*2de0*/  PRMT R188, R36, 0x7610, R188 ;  /* 0x0000761024bc7816 */ /* 0x000fe200000000bc */
[----:B------:R-:W-:Y:S01]  /*2df0*/  IMAD.MOV.U32 R36, RZ, RZ, R117 ;  /* 0x000000ffff247224 */ /* 0x000fe200078e0075 */
[----:B------:R-:W-:Y:S01]  /*2e00*/  PRMT R136, R136, 0x5410, R37 ;  /* 0x0000541088887816 */ /* 0x000fe20000000025 */
[----:B------:R-:W-:Y:S01]  /*2e10*/  IMAD.MOV.U32 R37, RZ, RZ, R125 ;  /* 0x000000ffff257224 */ /* 0x000fe200078e007d */
[----:B------:R-:W-:-:S02]  /*2e20*/  PRMT R137, R137, 0x5410, R38 ;  /* 0x0000541089897816 */ /* 0x000fc40000000026 */
[----:B------:R-:W-:Y:S02]  /*2e30*/  CS2R R74, SRZ ;  /* 0x00000000004a7805 */ /* 0x000fe4000001ff00 */
[----:B------:R-:W-:Y:S02]  /*2e40*/  PRMT R189, R36, 0x7610, R189 ;  /* 0x0000761024bd7816 */ /* 0x000fe400000000bd */
[----:B------:R-:W-:Y:S02]  /*2e50*/  CS2R R64, SRZ ;  /* 0x0000000000407805 */ /* 0x000fe4000001ff00 */
[----:B------:R-:W-:Y:S02]  /*2e60*/  PRMT R138, R138, 0x5410, R37 ;  /* 0x000054108a8a7816 */ /* 0x000fe40000000025 */
[----:B------:R-:W-:Y:S02]  /*2e70*/  CS2R R68, SRZ ;  /* 0x0000000000447805 */ /* 0x000fe4000001ff00 */
[----:B------:R-:W-:-:S02]  /*2e80*/  CS2R R72, SRZ ;  /* 0x0000000000487805 */ /* 0x000fc4000001ff00 */
[----:B------:R-:W-:Y:S01]  /*2e90*/  CS2R R76, SRZ ;  /* 0x00000000004c7805 */ /* 0x000fe2000001ff00 */
[----:B------:R-:W-:Y:S06]  /*2ea0*/  @P4 BRA `(.L_x_466) ;  /* 0x00000000007c4947 */ /* 0x000fec0003800000 */
[----:B------:R-:W-:Y:S01]  /*2eb0*/  IADD3 R37, P2, P5, R106, R86, R28 ;  /* 0x000000566a257210 */ /* 0x000fe20007d5e01c */
[----:B------:R-:W-:Y:S01]  /*2ec0*/  ULDC.64 UR4, c[0x0][0x3c8] ;  /* 0x0000f20000047ab9 */ /* 0x000fe20000000a00 */
[----:B------:R-:W-:Y:S01]  /*2ed0*/  ULDC.64 UR6, c[0x0][0x3e0] ;  /* 0x0000f80000067ab9 */ /* 0x000fe20000000a00 */
[----:B------:R-:W-:Y:S02]  /*2ee0*/  CS2R R74, SRZ ;  /* 0x00000000004a7805 */ /* 0x000fe4000001ff00 */
[----:B------:R-:W-:Y:S02]  /*2ef0*/  IADD3.X R42, R20, R0, R30, P2, P5 ;  /* 0x00000000142a7210 */ /* 0x000fe400017ea41e */
[----:B------:R-:W-:Y:S02]  /*2f00*/  CS2R R70, SRZ ;  /* 0x0000000000467805 */ /* 0x000fe4000001ff00 */
[----:B------:R-:W-:Y:S02]  /*2f10*/  IADD3 R39, P2, P5, R100, R84, R32 ;  /* 0x0000005464277210 */ /* 0x000fe40007d5e020 */
[----:B------:R-:W-:-:S02]  /*2f20*/  CS2R R76, SRZ ;  /* 0x00000000004c7805 */ /* 0x000fc4000001ff00 */
[----:B------:R-:W-:Y:S01]  /*2f30*/  CS2R R72, SRZ ;  /* 0x0000000000487805 */ /* 0x000fe2000001ff00 */
[----:B------:R-:W-:Y:S01]  /*2f40*/  ULDC.64 UR8, c[0x0][0x208] ;  /* 0x0000820000087ab9 */ /* 0x000fe20000000a00 */
[----:B------:R-:W-:Y:S02]  /*2f50*/  IADD3.X R40, R25, R114, R34, P2, P5 ;  /* 0x0000007219287210 */ /* 0x000fe400017ea422 */
[----:B------:R-:W-:Y:S02]  /*2f60*/  LEA R36, P2, R37, UR4, 0x1 ;  /* 0x0000000425247c11 */ /* 0x000fe4000f8408ff */
[----:B------:R-:W-:Y:S02]  /*2f70*/  LEA R38, P5, R39, UR6, 0x1 ;  /* 0x0000000627267c11 */ /* 0x000fe4000f8a08ff */
[----:B------:R-:W-:Y:S02]  /*2f80*/  LEA.HI.X R37, R37, UR5, R42, 0x1, P2 ;  /* 0x0000000525257c11 */ /* 0x000fe400090f0c2a */
[----:B------:R-:W-:-:S02]  /*2f90*/  LEA.HI.X R39, R39, UR7, R40, 0x1, P5 ;  /* 0x0000000727277c11 */ /* 0x000fc4000a8f0c28 */
[-C--:B------:R-:W-:Y:S02]  /*2fa0*/  ISETP.GE.AND P2, PT, R22, R115.reuse, PT ;  /* 0x000000731600720c */ /* 0x080fe40003f46270 */
[----:B------:R-:W-:Y:S02]  /*2fb0*/  ISETP.GE.AND P5, PT, R215, R115, PT ;  /* 0x00000073d700720c */ /* 0x000fe40003fa6270 */
[----:B------:R-:W-:Y:S02]  /*2fc0*/  CS2R R66, SRZ ;  /* 0x0000000000427805 */ /* 0x000fe4000001ff00 */
[----:B------:R-:W-:Y:S02]  /*2fd0*/  CS2R R62, SRZ ;  /* 0x00000000003e7805 */ /* 0x000fe4000001ff00 */
[----:B------:R-:W-:-:S05]  /*2fe0*/  CS2R R68, SRZ ;  /* 0x0000000000447805 */ /* 0x000fca000001ff00 */
[----:B------:R0:W5:Y:S04]  /*2ff0*/  @!P2 LDG.E.64 R74, desc[UR8][R36.64] ;  /* 0x00000008244aa981 */ /* 0x000168000c1e1b00 */
[----:B------:R0:W5:Y:S01]  /*3000*/  @!P2 LDG.E.64 R76, desc[UR8][R38.64] ;  /* 0x00000008264ca981 */ /* 0x000162000c1e1b00 */
[----:B------:R-:W-:-:S03]  /*3010*/  ISETP.GE.AND P2, PT, R214, R115, PT ;  /* 0x00000073d600720c */ /* 0x000fc60003f46270 */
[----:B------:R0:W5:Y:S04]  /*3020*/  @!P5 LDG.E.64 R70, desc[UR8][R36.64+0x40] ;  /* 0x000040082446d981 */ /* 0x000168000c1e1b00 */
[----:B------:R0:W5:Y:S01]  /*3030*/  @!P5 LDG.E.64 R72, desc[UR8][R38.64+0x40] ;  /* 0x000040082648d981 */ /* 0x000162000c1e1b00 */
[----:B------:R-:W-:Y:S02]  /*3040*/  ISETP.GE.AND P5, PT, R216, R115, PT ;  /* 0x00000073d800720c */ /* 0x000fe40003fa6270 */
[----:B------:R-:W-:-:S03]  /*3050*/  CS2R R64, SRZ ;  /* 0x0000000000407805 */ /* 0x000fc6000001ff00 */
[----:B------:R0:W5:Y:S04]  /*3060*/  @!P2 LDG.E.64 R66, desc[UR8][R36.64+0x80] ;  /* 0x000080082442a981 */ /* 0x000168000c1e1b00 */
[----:B------:R0:W5:Y:S04]  /*3070*/  @!P2 LDG.E.64 R68, desc[UR8][R38.64+0x80] ;  /* 0x000080082644a981 */ /* 0x000168000c1e1b00 */
[----:B------:R0:W5:Y:S04]  /*3080*/  @!P5 LDG.E.64 R62, desc[UR8][R36.64+0xc0] ;  /* 0x0000c008243ed981 */ /* 0x000168000c1e1b00 */
[----:B------:R0:W5:Y:S02]  /*3090*/  @!P5 LDG.E.64 R64, desc[UR8][R38.64+0xc0] ;  /* 0x0000c0082640d981 */ /* 0x000164000c1e1b00 */
.L_x_466:
[----:B------:R-:W-:Y:S05]  /*30a0*/  BSYNC B1 ;  /* 0x0000000000017941 */ /* 0x000fea0003800000 */
.L_x_465:
        /* <DEDUP_REMOVED lines=8> */
[----:B------:R-:W-:Y:S01]  /*3130*/  CS2R R54, SRZ ;  /* 0x0000000000367805 */ /* 0x000fe2000001ff00 */
[----:B-----5:R-:W-:Y:S01]  /*3140*/  IMAD.MOV.U32 R139, RZ, RZ, R62 ;  /* 0x000000ffff8b7224 */ /* 0x020fe200078e003e */
[----:B------:R-:W-:Y:S01]  /*3150*/  CS2R R60, SRZ ;  /* 0x00000000003c7805 */ /* 0x000fe2000001ff00 */
[----:B------:R-:W-:Y:S06]  /*3160*/  @P5 BRA `(.L_x_468) ;  /* 0x00000000007c5947 */ /* 0x000fec0003800000 */
[----:B------:R-:W-:Y:S01]  /*3170*/  IADD3 R86, P2, P6, R106, R27, R86 ;  /* 0x0000001b6a567210 */ /* 0x000fe20007e5e056 */
[----:B------:R-:W-:Y:S01]  /*3180*/  ULDC.64 UR4, c[0x0][0x3c8] ;  /* 0x0000f20000047ab9 */ /* 0x000fe20000000a00 */
[----:B------:R-:W-:Y:S01]  /*3190*/  ULDC.64 UR6, c[0x0][0x3e0] ;  /* 0x0000f80000067ab9 */ /* 0x000fe20000000a00 */
[----:B------:R-:W-:Y:S02]  /*31a0*/  CS2R R58, SRZ ;  /* 0x00000000003a7805 */ /* 0x000fe4000001ff00 */
[----:B0-----:R-:W-:Y:S02]  /*31b0*/  IADD3.X R37, R20, R29, R0, P2, P6 ;  /* 0x0000001d14257210 */ /* 0x001fe400017ec400 */
[----:B------:R-:W-:Y:S02]  /*31c0*/  CS2R R60, SRZ ;  /* 0x00000000003c7805 */ /* 0x000fe4000001ff00 */
[----:B------:R-:W-:Y:S01]  /*31d0*/  IADD3 R84, P2, P6, R100, R31, R84 ;  /* 0x0000001f64547210 */ /* 0x000fe20007e5e054 */
[----:B------:R-:W-:-:S03]  /*31e0*/  ULDC.64 UR8, c[0x0][0x208] ;  /* 0x0000820000087ab9 */ /* 0x000fc60000000a00 */
[----:B------:R-:W-:Y:S02]  /*31f0*/  IADD3.X R39, R25, R33, R114, P2, P6 ;  /* 0x0000002119277210 */ /* 0x000fe400017ec472 */
[----:B------:R-:W-:-:S04]  /*3200*/  LEA R36, P2, R86, UR4, 0x1 ;  /* 0x0000000456247c11 */ /* 0x000fc8000f8408ff */
[----:B------:R-:W-:Y:S02]  /*3210*/  LEA.HI.X R37, R86, UR5, R37, 0x1, P2 ;  /* 0x0000000556257c11 */ /* 0x000fe400090f0c25 */
[----:B------:R-:W-:-:S04]  /*3220*/  LEA R38, P2, R84, UR6, 0x1 ;  /* 0x0000000654267c11 */ /* 0x000fc8000f8408ff */
[----:B------:R-:W-:Y:S02]  /*3230*/  LEA.HI.X R39, R84, UR7, R39, 0x1, P2 ;  /* 0x0000000754277c11 */ /* 0x000fe400090f0c27 */
[----:B------:R-:W-:Y:S02]  /*3240*/  ISETP.GE.AND P2, PT, R22, R115, PT ;  /* 0x000000731600720c */ /* 0x000fe40003f46270 */
[----:B------:R-:W-:Y:S02]  /*3250*/  CS2R R52, SRZ ;  /* 0x0000000000347805 */ /* 0x000fe4000001ff00 */
[----:B------:R-:W-:-:S09]  /*3260*/  CS2R R54, SRZ ;  /* 0x0000000000367805 */ /* 0x000fd2000001ff00 */
[----:B------:R1:W5:Y:S04]  /*3270*/  @!P2 LDG.E.64 R58, desc[UR8][R36.64] ;  /* 0x00000008243aa981 */ /* 0x000368000c1e1b00 */
[----:B------:R1:W5:Y:S01]  /*3280*/  @!P2 LDG.E.64 R60, desc[UR8][R38.64] ;  /* 0x00000008263ca981 */ /* 0x000362000c1e1b00 */
        /* <DEDUP_REMOVED lines=10> */
[----:B------:R-:W-:-:S13]  /*3330*/  ISETP.GE.AND P2, PT, R216, R115, PT ;  /* 0x00000073d800720c */ /* 0x000fda0003f46270 */
[----:B------:R1:W5:Y:S04]  /*3340*/  @!P2 LDG.E.64 R40, desc[UR8][R36.64+0xc0] ;  /* 0x0000c0082428a981 */ /* 0x000368000c1e1b00 */
[----:B------:R1:W5:Y:S02]  /*3350*/  @!P2 LDG.E.64 R42, desc[UR8][R38.64+0xc0] ;  /* 0x0000c008262aa981 */ /* 0x000364000c1e1b00 */
.L_x_468:
[----:B------:R-:W-:Y:S05]  /*3360*/  BSYNC B1 ;  /* 0x0000000000017941 */ /* 0x000fea0003800000 */
.L_x_467:
[----:B------:R-:W-:Y:S01]  /*3370*/  IMAD.MOV.U32 R0, RZ, RZ, R63 ;  /* 0x000000ffff007224 */ /* 0x000fe200078e003f */
[----:B------:R-:W-:Y:S01]  /*3380*/  ULOP3.LUT UR4, UR60, 0x1, URZ, 0xfc, !UPT ;  /* 0x000000013c047892 */ /* 0x000fe2000f8efc3f */
[----:B01----:R-:W-:Y:S01]  /*3390*/  IMAD.MOV.U32 R36, RZ, RZ, R66 ;  /* 0x000000ffff247224 */ /* 0x003fe200078e0042 */
        /* <DEDUP_REMOVED lines=16> */
[----:B------:R-:W-:Y:S01]  /*34a0*/  MOV R37, R69 ;  /* 0x0000004500257202 */ /* 0x000fe20000000f00 */
[----:B------:R-:W-:Y:S01]  /*34b0*/  UISETP.NE.AND UP0, UPT, UR4, 0x3, UPT ;  /* 0x000000030400788c */ /* 0x000fe2000bf05270 */
        /* <DEDUP_REMOVED lines=9> */
[----:B-----5:R-:W-:Y:S01]  /*3550*/  IMAD.MOV.U32 R38, RZ, RZ, R40 ;  /* 0x000000ffff267224 */ /* 0x020fe200078e0028 */
        /* <DEDUP_REMOVED lines=14> */
[----:B------:R-:W-:-:S02]  /*3640*/  PLOP3.LUT P2, PT, PT, PT, UP0, 0x80, 0x0 ;  /* 0x000000000000781c */ /* 0x000fc40003f4f008 */
[----:B------:R-:W-:Y:S01]  /*3650*/  PRMT R84, R38, 0x7610, R84 ;  /* 0x0000761026547816 */ /* 0x000fe20000000054 */
[----:B------:R-:W-:Y:S01]  /*3660*/  IMAD.MOV.U32 R38, RZ, RZ, R53 ;  /* 0x000000ffff267224 */ /* 0x000fe200078e0035 */
[----:B------:R-:W-:Y:S01]  /*3670*/  PRMT R156, R37, 0x7610, R156 ;  /* 0x00007610259c7816 */ /* 0x000fe2000000009c */
[----:B------:R-:W-:Y:S01]  /*3680*/  IMAD.MOV.U32 R37, RZ, RZ, R43 ;  /* 0x000000ffff257224 */ /* 0x000fe200078e002b */
[----:B------:R-:W-:Y:S01]  /*3690*/  PRMT R86, R0, 0x7610, R86 ;  /* 0x0000761000567816 */ /* 0x000fe20000000056 */
[----:B------:R-:W-:Y:S01]  /*36a0*/  IMAD.MOV.U32 R0, RZ, RZ, R45 ;  /* 0x000000ffff007224 */ /* 0x000fe200078e002d */
[----:B------:R-:W-:Y:S02]  /*36b0*/  PRMT R158, R36, 0x7610, R158 ;  /* 0x00007610249e7816 */ /* 0x000fe4000000009e */
[----:B------:R-:W-:Y:S02]  /*36c0*/  MOV R36, R44 ;  /* 0x0000002c00247202 */ /* 0x000fe40000000f00 */
        /* <DEDUP_REMOVED lines=9> */
[----:B------:R-:W-:Y:S02]  /*3760*/  PRMT R145, R37, 0x7610, R145 ;  /* 0x0000761025917816 */ /* 0x000fe40000000091 */
[----:B------:R-:W-:Y:S02]  /*3770*/  PRMT R175, R36, 0x7610, R175 ;  /* 0x0000761024af7816 */ /* 0x000fe400000000af */
[----:B------:R-:W-:Y:S01]  /*3780*/  PRMT R176, R0, 0x7610, R176 ;  /* 0x0000761000b07816 */ /* 0x000fe200000000b0 */
[----:B------:R-:W-:Y:S06]  /*3790*/  @!P2 BRA `(.L_x_469) ;  /* 0x000000000004a947 */ /* 0x000fec0003800000 */
[----:B------:R-:W-:Y:S01]  /*37a0*/  BPT.TRAP 0x1 ;  /* 0x000000040000795c */ /* 0x000fe20000300000 */
.L_x_469:
[----:B------:R-:W-:Y:S01]  /*37b0*/  IMAD R0, R17, 0x8, R16 ;  /* 0x0000000811007824 */ /* 0x000fe200078e0210 */
[----:B------:R-:W-:Y:S01]  /*37c0*/  SHF.L.U32 R114, R219, 0x1f, RZ ;  /* 0x0000001fdb727819 */ /* 0x000fe200000006ff */
[----:B------:R-:W-:Y:S03]  /*37d0*/  BSSY B1, `(.L_x_470) ;  /* 0x0000003000017945 */ /* 0x000fe60003800000 */
[----:B------:R-:W0:Y:S02]  /*37e0*/  SYNCS.PHASECHK.TRANS64.TRYWAIT P6, [R0+URZ+0x38890], R114 ;  /* 0x03889072000075a7 */ /* 0x000e2400080c017f */
[----:B0-----:R-:W-:Y:S05]  /*37f0*/  @!P6 BRA `(.L_x_471) ;  /* 0x0000022c0064e947 */ /* 0x001fea0003800000 */
.L_x_790:
[----:B------:R-:W-:Y:S05]  /*3800*/  BSYNC B1 ;  /* 0x0000000000017941 */ /* 0x000fea0003800000 */
.L_x_470:
[----:B------:R-:W-:Y:S04]  /*3810*/  BSSY B1, `(.L_x_472) ;  /* 0x00000e0000017945 */ /* 0x000fe80003800000 */
[----:B------:R-:W-:Y:S05]  /*3820*/  @P3 BRA `(.L_x_473) ;  /* 0x0000000c00783947 */ /* 0x000fea0003800000 */
[----:B------:R-:W-:Y:S01]  /*3830*/  ISETP.NE.AND P3, PT, R26, RZ, PT ;  /* 0x000000ff1a00720c */ /* 0x000fe20003f65270 */
[----:B------:R-:W-:-:S12]  /*3840*/  BSSY B2, `(.L_x_474) ;  /* 0x0000037000027945 */ /* 0x000fd80003800000 */
[----:B------:R-:W-:Y:S05]  /*3850*/  @!P3 BRA `(.L_x_475) ;  /* 0x0000000000d4b947 */ /* 0x000fea0003800000 */
[----:B------:R1:W2:Y:S01]  /*3860*/  LDS.128 R36, [R4+0x24400] ;  /* 0x0244000004247984 */ /* 0x0002a20000000c00 */
[----:B------:R-:W-:Y:S01]  /*3870*/  ISETP.GE.AND P3, PT, R22, R115, PT ;  /* 0x000000731600720c */ /* 0x000fe20003f66270 */
[----:B------:R-:W-:-:S12]  /*3880*/  BSSY B3, `(.L_x_476) ;  /* 0x0000030000037945 */ /* 0x000fd80003800000 */
[----:B-1----:R-:W-:Y:S05]  /*3890*/  @P3 BRA `(.L_x_477) ;  /* 0x0000000000b83947 */ /* 0x002fea0003800000 */
[----:B------:R-:W-:Y:S01]  /*38a0*/  SHF.R.U64 R124, R124, 0x10, R125 ;  /* 0x000000107c7c7819 */ /* 0x000fe2000000127d */
[----:B--2---:R-:W-:Y:S01]  /*38b0*/  IMAD.U32 R152, R39, 0x10000, RZ ;  /* 0x0001000027987824 */ /* 0x004fe200078e00ff */
[----:B------:R-:W-:Y:S01]  /*38c0*/  SHF.R.U64 R150, R122, 0x10, R123 ;  /* 0x000000107a967819 */ /* 0x000fe2000000127b */
[----:B------:R-:W-:Y:S01]  /*38d0*/  IMAD.U32 R122, R38, 0x10000, RZ ;  /* 0x00010000267a7824 */ /* 0x000fe200078e00ff */
[----:B------:R-:W-:Y:S02]  /*38e0*/  SHF.R.U32.HI R154, RZ, 0x10, R125 ;  /* 0x00000010ff9a7819 */ /* 0x000fe4000001167d */
[----:B------:R-:W-:Y:S02]  /*38f0*/  PRMT R125, R137, 0x5432, R124 ;  /* 0x00005432897d7816 */ /* 0x000fe4000000007c */
[----:B------:R-:W-:Y:S02]  /*3900*/  PRMT R150, R135, 0x5432, R150 ;  /* 0x0000543287967816 */ /* 0x000fe40000000096 */
[----:B------:R-:W-:-:S02]  /*3910*/  SHF.R.U32.HI R153, RZ, 0x10, R123 ;  /* 0x00000010ff997819 */ /* 0x000fc4000001167b */
[----:B------:R-:W-:Y:S02]  /*3920*/  LOP3.LUT R160, R37, 0xffff0000, RZ, 0xc0, !PT ;  /* 0xffff000025a07812 */ /* 0x000fe400078ec0ff */
[C---:B------:R-:W-:Y:S01]  /*3930*/  LOP3.LUT R157, R125.reuse, 0xffff0000, RZ, 0xc0, !PT ;  /* 0xffff00007d9d7812 */ /* 0x040fe200078ec0ff */
[----:B------:R-:W-:Y:S01]  /*3940*/  IMAD.U32 R125, R125, 0x10000, RZ ;  /* 0x000100007d7d7824 */ /* 0x000fe200078e00ff */
[----:B------:R-:W-:Y:S02]  /*3950*/  LOP3.LUT R123, R39, 0xffff0000, RZ, 0xc0, !PT ;  /* 0xffff0000277b7812 */ /* 0x000fe400078ec0ff */
[----:B------:R-:W-:Y:S01]  /*3960*/  PRMT R124, R138, 0x5432, R154 ;  /* 0x000054328a7c7816 */ /* 0x000fe2000000009a */
[----:B------:R-:W-:Y:S01]  /*3970*/  FMUL.FTZ R161, R160, R157 ;  /* 0x0000009da0a17220 */ /* 0x000fe20000410000 */
[----:B------:R-:W-:Y:S01]  /*3980*/  LOP3.LUT R159, R150, 0xffff0000, RZ, 0xc0, !PT ;  /* 0xffff0000969f7812 */ /* 0x000fe200078ec0ff */
[----:B------:R-:W-:Y:S01]  /*3990*/  IMAD.U32 R154, R37, 0x10000, RZ ;  /* 0x00010000259a7824 */ /* 0x000fe200078e00ff */
[----:B------:R-:W-:Y:S01]  /*39a0*/  PRMT R39, R155, 0x5410, R153 ;  /* 0x000054109b277816 */ /* 0x000fe20000000099 */
[----:B------:R-:W-:Y:S01]  /*39b0*/  IMAD.U32 R153, R124, 0x10000, RZ ;  /* 0x000100007c997824 */ /* 0x000fe200078e00ff */
[----:B------:R-:W-:Y:S01]  /*39c0*/  LOP3.LUT R38, R38, 0xffff0000, RZ, 0xc0, !PT ;  /* 0xffff000026267812 */ /* 0x000fe200078ec0ff */
[----:B------:R-:W-:Y:S01]  /*39d0*/  FMUL.FTZ R160, R160, R159 ;  /* 0x0000009fa0a07220 */ /* 0x000fe20000410000 */
[C---:B------:R-:W-:Y:S01]  /*39e0*/  IMAD.U32 R37, R36.reuse, 0x10000, RZ ;  /* 0x0001000024257824 */ /* 0x040fe200078e00ff */
[----:B------:R-:W-:Y:S01]  /*39f0*/  LOP3.LUT R36, R36, 0xffff0000, RZ, 0xc0, !PT ;  /* 0xffff000024247812 */ /* 0x000fe200078ec0ff */
[----:B------:R-:W-:-:S02]  /*3a00*/  IMAD.U32 R155, R39, 0x10000, RZ ;  /* 0x00010000279b7824 */ /* 0x000fc400078e00ff */
[----:B------:R-:W-:Y:S01]  /*3a10*/  FMUL.FTZ R163, R38, R153 ;  /* 0x0000009926a37220 */ /* 0x000fe20000410000 */
[----:B------:R-:W-:Y:S01]  /*3a20*/  FFMA.FTZ R160, R154, R157, R160 ;  /* 0x0000009d9aa07223 */ /* 0x000fe200000100a0 */
[----:B------:R-:W-:Y:S01]  /*3a30*/  LOP3.LUT R124, R124, 0xffff0000, RZ, 0xc0, !PT ;  /* 0xffff00007c7c7812 */ /* 0x000fe200078ec0ff */
[-C--:B------:R-:W-:Y:S01]  /*3a40*/  FMUL.FTZ R157, R38, R155.reuse ;  /* 0x0000009b269d7220 */ /* 0x080fe20000410000 */
[----:B------:R-:W-:Y:S01]  /*3a50*/  LOP3.LUT R39, R39, 0xffff0000, RZ, 0xc0, !PT ;  /* 0xffff000027277812 */ /* 0x000fe200078ec0ff */
[----:B------:R-:W-:Y:S02]  /*3a60*/  IMAD.U32 R150, R150, 0x10000, RZ ;  /* 0x0001000096967824 */ /* 0x000fe400078e00ff */
[C---:B------:R-:W-:Y:S01]  /*3a70*/  FFMA.FTZ R163, R122.reuse, R155, -R163 ;  /* 0x0000009b7aa37223 */ /* 0x040fe200000108a3 */
[----:B------:R-:W-:Y:S01]  /*3a80*/  FFMA.FTZ R122, R122, R153, R157 ;  /* 0x000000997a7a7223 */ /* 0x000fe2000001009d */
[----:B------:R-:W-:Y:S01]  /*3a90*/  FMUL.FTZ R38, R36, R125 ;  /* 0x0000007d24267220 */ /* 0x000fe20000410000 */
[----:B------:R-:W-:Y:S01]  /*3aa0*/  FFMA.FTZ R161, R154, R159, -R161 ;  /* 0x0000009f9aa17223 */ /* 0x000fe200000108a1 */
[C---:B------:R-:W-:Y:S01]  /*3ab0*/  FMUL.FTZ R153, R123.reuse, R124 ;  /* 0x0000007c7b997220 */ /* 0x040fe20000410000 */
[-C--:B------:R-:W-:Y:S01]  /*3ac0*/  FMUL.FTZ R36, R36, R150.reuse ;  /* 0x0000009624247220 */ /* 0x080fe20000410000 */
[-C--:B------:R-:W-:Y:S01]  /*3ad0*/  FMUL.FTZ R123, R123, R39.reuse ;  /* 0x000000277b7b7220 */ /* 0x080fe20000410000 */
[C---:B------:R-:W-:Y:S01]  /*3ae0*/  FFMA.FTZ R38, R37.reuse, R150, -R38 ;  /* 0x0000009625267223 */ /* 0x040fe20000010826 */
[C---:B------:R-:W-:Y:S01]  /*3af0*/  FFMA.FTZ R153, R152.reuse, R39, -R153 ;  /* 0x0000002798997223 */ /* 0x040fe20000010899 */
[----:B------:R-:W-:Y:S01]  /*3b00*/  FFMA.FTZ R37, R37, R125, R36 ;  /* 0x0000007d25257223 */ /* 0x000fe20000010024 */
[----:B------:R-:W-:Y:S01]  /*3b10*/  FFMA.FTZ R124, R152, R124, R123 ;  /* 0x0000007c987c7223 */ /* 0x000fe2000001007b */
[----:B------:R-:W-:-:S02]  /*3b20*/  F2FP.BF16.F32.PACK_AB R160, R160, R161 ;  /* 0x000000a1a0a0723e */ /* 0x000fc400000010ff */
[----:B------:R-:W-:Y:S02]  /*3b30*/  F2FP.BF16.F32.PACK_AB R122, R122, R163 ;  /* 0x000000a37a7a723e */ /* 0x000fe400000010ff */
[----:B------:R-:W-:Y:S01]  /*3b40*/  F2FP.BF16.F32.PACK_AB R36, R37, R38 ;  /* 0x000000262524723e */ /* 0x000fe200000010ff */
[----:B------:R-:W-:Y:S01]  /*3b50*/  IMAD.MOV.U32 R37, RZ, RZ, R160 ;  /* 0x000000ffff257224 */ /* 0x000fe200078e00a0 */
[----:B------:R-:W-:Y:S02]  /*3b60*/  F2FP.BF16.F32.PACK_AB R39, R124, R153 ;  /* 0x000000997c27723e */ /* 0x000fe400000010ff */
[----:B------:R-:W-:-:S07]  /*3b70*/  MOV R38, R122 ;  /* 0x0000007a00267202 */ /* 0x000fce0000000f00 */
.L_x_477:
[----:B------:R-:W-:Y:S05]  /*3b80*/  BSYNC B3 ;  /* 0x0000000000037941 */ /* 0x000fea0003800000 */
.L_x_476:
[----:B------:R-:W-:Y:S02]  /*3b90*/  ULDC.64 UR4, c[0x0][0x208] ;  /* 0x0000820000047ab9 */ /* 0x000fe40000000a00 */
[----:B--2---:R1:W-:Y:S03]  /*3ba0*/  STG.E.128 desc[UR4][R56.64], R36 ;  /* 0x0000002438007986 */ /* 0x0043e6000c101d04 */
.L_x_475:
[----:B------:R-:W-:Y:S05]  /*3bb0*/  BSYNC B2 ;  /* 0x0000000000027941 */ /* 0x000fea0003800000 */
.L_x_474:
[----:B------:R-:W-:Y:S01]  /*3bc0*/  ISETP.NE.AND P3, PT, R10, RZ, PT ;  /* 0x000000ff0a00720c */ /* 0x000fe20003f65270 */
[----:B------:R-:W-:-:S12]  /*3bd0*/  BSSY B2, `(.L_x_478) ;  /* 0x0000036000027945 */ /* 0x000fd80003800000 */
[----:B------:R-:W-:Y:S05]  /*3be0*/  @!P3 BRA `(.L_x_479) ;  /* 0x0000000000d0b947 */ /* 0x000fea0003800000 */
[----:B-1----:R1:W2:Y:S01]  /*3bf0*/  LDS.128 R36, [R4+0x26c00] ;  /* 0x026c000004247984 */ /* 0x0022a20000000c00 */
[----:B------:R-:W-:Y:S01]  /*3c00*/  ISETP.GE.AND P3, PT, R215, R115, PT ;  /* 0x00000073d700720c */ /* 0x000fe20003f66270 */
[----:B------:R-:W-:-:S12]  /*3c10*/  BSSY B3, `(.L_x_480) ;  /* 0x000002f000037945 */ /* 0x000fd80003800000 */
[----:B-1----:R-:W-:Y:S05]  /*3c20*/  @P3 BRA `(.L_x_481) ;  /* 0x0000000000b43947 */ /* 0x002fea0003800000 */
[----:B------:R-:W-:Y:S01]  /*3c30*/  SHF.R.U64 R122, R116, 0x10, R117 ;  /* 0x00000010747a7819 */ /* 0x000fe20000001275 */
[----:B--2---:R-:W-:Y:S01]  /*3c40*/  IMAD.U32 R124, R39, 0x10000, RZ ;  /* 0x00010000277c7824 */ /* 0x004fe200078e00ff */
[----:B------:R-:W-:Y:S02]  /*3c50*/  SHF.R.U64 R123, R90, 0x10, R91 ;  /* 0x000000105a7b7819 */ /* 0x000fe4000000125b */
[----:B------:R-:W-:Y:S02]  /*3c60*/  SHF.R.U32.HI R117, RZ, 0x10, R117 ;  /* 0x00000010ff757819 */ /* 0x000fe40000011675 */
[----:B------:R-:W-:Y:S02]  /*3c70*/  PRMT R122, R136, 0x5432, R122 ;  /* 0x00005432887a7816 */ /* 0x000fe4000000007a */
[----:B------:R-:W-:Y:S01]  /*3c80*/  SHF.R.U32.HI R125, RZ, 0x10, R91 ;  /* 0x00000010ff7d7819 */ /* 0x000fe2000001165b */
[----:B------:R-:W-:Y:S01]  /*3c90*/  IMAD.U32 R91, R38, 0x10000, RZ ;  /* 0x00010000265b7824 */ /* 0x000fe200078e00ff */
[----:B------:R-:W-:-:S02]  /*3ca0*/  PRMT R123, R184, 0x5410, R123 ;  /* 0x00005410b87b7816 */ /* 0x000fc4000000007b */
[----:B------:R-:W-:Y:S02]  /*3cb0*/  PRMT R117, R189, 0x5410, R117 ;  /* 0x00005410bd757816 */ /* 0x000fe40000000075 */
[----:B------:R-:W-:Y:S02]  /*3cc0*/  LOP3.LUT R155, R37, 0xffff0000, RZ, 0xc0, !PT ;  /* 0xffff0000259b7812 */ /* 0x000fe400078ec0ff */
[C---:B------:R-:W-:Y:S01]  /*3cd0*/  LOP3.LUT R150, R122.reuse, 0xffff0000, RZ, 0xc0, !PT ;  /* 0xffff00007a967812 */ /* 0x040fe200078ec0ff */
[----:B------:R-:W-:Y:S01]  /*3ce0*/  IMAD.U32 R122, R122, 0x10000, RZ ;  /* 0x000100007a7a7824 */ /* 0x000fe200078e00ff */
[----:B------:R-:W-:Y:S01]  /*3cf0*/  PRMT R116, R185, 0x5410, R125 ;  /* 0x00005410b9747816 */ /* 0x000fe2000000007d */
[----:B------:R-:W-:Y:S01]  /*3d00*/  IMAD.U32 R125, R117, 0x10000, RZ ;  /* 0x00010000757d7824 */ /* 0x000fe200078e00ff */
[----:B------:R-:W-:Y:S01]  /*3d10*/  LOP3.LUT R152, R123, 0xffff0000, RZ, 0xc0, !PT ;  /* 0xffff00007b987812 */ /* 0x000fe200078ec0ff */
[----:B------:R-:W-:Y:S01]  /*3d20*/  FMUL.FTZ R154, R155, R150 ;  /* 0x000000969b9a7220 */ /* 0x000fe20000410000 */
[----:B------:R-:W-:Y:S01]  /*3d30*/  LOP3.LUT R38, R38, 0xffff0000, RZ, 0xc0, !PT ;  /* 0xffff000026267812 */ /* 0x000fe200078ec0ff */
[----:B------:R-:W-:Y:S01]  /*3d40*/  IMAD.U32 R153, R116, 0x10000, RZ ;  /* 0x0001000074997824 */ /* 0x000fe200078e00ff */
[----:B------:R-:W-:Y:S01]  /*3d50*/  LOP3.LUT R90, R39, 0xffff0000, RZ, 0xc0, !PT ;  /* 0xffff0000275a7812 */ /* 0x000fe200078ec0ff */
[----:B------:R-:W-:-:S02]  /*3d60*/  IMAD.U32 R39, R37, 0x10000, RZ ;  /* 0x0001000025277824 */ /* 0x000fc400078e00ff */
[-C--:B------:R-:W-:Y:S01]  /*3d70*/  FMUL.FTZ R155, R155, R152.reuse ;  /* 0x000000989b9b7220 */ /* 0x080fe20000410000 */
[----:B------:R-:W-:Y:S02]  /*3d80*/  IMAD.U32 R37, R36, 0x10000, RZ ;  /* 0x0001000024257824 */ /* 0x000fe400078e00ff */
[----:B------:R-:W-:Y:S01]  /*3d90*/  FMUL.FTZ R160, R38, R125 ;  /* 0x0000007d26a07220 */ /* 0x000fe20000410000 */
[----:B------:R-:W-:Y:S01]  /*3da0*/  LOP3.LUT R36, R36, 0xffff0000, RZ, 0xc0, !PT ;  /* 0xffff000024247812 */ /* 0x000fe200078ec0ff */
[C---:B------:R-:W-:Y:S01]  /*3db0*/  FFMA.FTZ R154, R39.reuse, R152, -R154 ;  /* 0x00000098279a7223 */ /* 0x040fe2000001089a */
[----:B------:R-:W-:Y:S01]  /*3dc0*/  FFMA.FTZ R155, R39, R150, R155 ;  /* 0x00000096279b7223 */ /* 0x000fe2000001009b */
[-C--:B------:R-:W-:Y:S01]  /*3dd0*/  FMUL.FTZ R38, R38, R153.reuse ;  /* 0x0000009926267220 */ /* 0x080fe20000410000 */
[----:B------:R-:W-:Y:S01]  /*3de0*/  LOP3.LUT R117, R117, 0xffff0000, RZ, 0xc0, !PT ;  /* 0xffff000075757812 */ /* 0x000fe200078ec0ff */
[----:B------:R-:W-:Y:S01]  /*3df0*/  IMAD.U32 R123, R123, 0x10000, RZ ;  /* 0x000100007b7b7824 */ /* 0x000fe200078e00ff */
[----:B------:R-:W-:Y:S01]  /*3e00*/  LOP3.LUT R39, R116, 0xffff0000, RZ, 0xc0, !PT ;  /* 0xffff000074277812 */ /* 0x000fe200078ec0ff */
[C---:B------:R-:W-:Y:S01]  /*3e10*/  FFMA.FTZ R160, R91.reuse, R153, -R160 ;  /* 0x000000995ba07223 */ /* 0x040fe200000108a0 */
[----:B------:R-:W-:Y:S01]  /*3e20*/  FFMA.FTZ R91, R91, R125, R38 ;  /* 0x0000007d5b5b7223 */ /* 0x000fe20000010026 */
[----:B------:R-:W-:Y:S01]  /*3e30*/  FMUL.FTZ R125, R90, R117 ;  /* 0x000000755a7d7220 */ /* 0x000fe20000410000 */
[CC--:B------:R-:W-:Y:S01]  /*3e40*/  FMUL.FTZ R38, R36.reuse, R122.reuse ;  /* 0x0000007a24267220 */ /* 0x0c0fe20000410000 */
[----:B------:R-:W-:Y:S01]  /*3e50*/  FMUL.FTZ R153, R36, R123 ;  /* 0x0000007b24997220 */ /* 0x000fe20000410000 */
        /* <DEDUP_REMOVED lines=9> */
[----:B------:R-:W-:-:S07]  /*3ef0*/  F2FP.BF16.F32.PACK_AB R39, R90, R125 ;  /* 0x0000007d5a27723e */ /* 0x000fce00000010ff */
.L_x_481:
[----:B------:R-:W-:Y:S05]  /*3f00*/  BSYNC B3 ;  /* 0x0000000000037941 */ /* 0x000fea0003800000 */
.L_x_480:
[----:B------:R-:W-:Y:S02]  /*3f10*/  ULDC.64 UR4, c[0x0][0x208] ;  /* 0x0000820000047ab9 */ /* 0x000fe40000000a00 */
[----:B--2---:R2:W-:Y:S03]  /*3f20*/  STG.E.128 desc[UR4][R56.64+0x80], R36 ;  /* 0x0000802438007986 */ /* 0x0045e6000c101d04 */
.L_x_479:
[----:B------:R-:W-:Y:S05]  /*3f30*/  BSYNC B2 ;  /* 0x0000000000027941 */ /* 0x000fea0003800000 */
.L_x_478:
[----:B------:R-:W-:Y:S01]  /*3f40*/  ISETP.NE.AND P3, PT, R9, RZ, PT ;  /* 0x000000ff0900720c */ /* 0x000fe20003f65270 */
[----:B------:R-:W-:-:S12]  /*3f50*/  BSSY B2, `(.L_x_482) ;  /* 0x0000036000027945 */ /* 0x000fd80003800000 */
[----:B------:R-:W-:Y:S05]  /*3f60*/  @!P3 BRA `(.L_x_483) ;  /* 0x0000000000d0b947 */ /* 0x000fea0003800000 */
[----:B-12---:R1:W2:Y:S01]  /*3f70*/  LDS.128 R36, [R4+0x29400] ;  /* 0x0294000004247984 */ /* 0x0062a20000000c00 */
        /* <DEDUP_REMOVED lines=15> */
[----:B------:R-:W-:Y:S02]  /*4070*/  PRMT R88, R183, 0x5410, R117 ;  /* 0x00005410b7587816 */ /* 0x000fe40000000075 */
[----:B------:R-:W-:Y:S01]  /*4080*/  LOP3.LUT R124, R91, 0xffff0000, RZ, 0xc0, !PT ;  /* 0xffff00005b7c7812 */ /* 0x000fe200078ec0ff */
[----:B------:R-:W-:Y:S01]  /*4090*/  FMUL.FTZ R150, R125, R122 ;  /* 0x0000007a7d967220 */ /* 0x000fe20000410000 */
[----:B------:R-:W-:Y:S01]  /*40a0*/  LOP3.LUT R38, R38, 0xffff0000, RZ, 0xc0, !PT ;  /* 0xffff000026267812 */ /* 0x000fe200078ec0ff */
[----:B------:R-:W-:Y:S01]  /*40b0*/  IMAD.U32 R123, R88, 0x10000, RZ ;  /* 0x00010000587b7824 */ /* 0x000fe200078e00ff */
[----:B------:R-:W-:Y:S01]  /*40c0*/  SHF.L.U32 R117, R89, 0x10, RZ ;  /* 0x0000001059757819 */ /* 0x000fe200000006ff */
[----:B------:R-:W-:Y:S01]  /*40d0*/  FMUL.FTZ R125, R125, R124 ;  /* 0x0000007c7d7d7220 */ /* 0x000fe20000410000 */
[----:B------:R-:W-:Y:S01]  /*40e0*/  LOP3.LUT R82, R39, 0xffff0000, RZ, 0xc0, !PT ;  /* 0xffff000027527812 */ /* 0x000fe200078ec0ff */
[----:B------:R-:W-:Y:S01]  /*40f0*/  IMAD.U32 R39, R37, 0x10000, RZ ;  /* 0x0001000025277824 */ /* 0x000fe200078e00ff */
[----:B------:R-:W-:Y:S01]  /*4100*/  LOP3.LUT R89, R89, 0xffff0000, RZ, 0xc0, !PT ;  /* 0xffff000059597812 */ /* 0x000fe200078ec0ff */
[----:B------:R-:W-:-:S02]  /*4110*/  IMAD.U32 R37, R36, 0x10000, RZ ;  /* 0x0001000024257824 */ /* 0x000fc400078e00ff */
[----:B------:R-:W-:Y:S01]  /*4120*/  FMUL.FTZ R152, R38, R117 ;  /* 0x0000007526987220 */ /* 0x000fe20000410000 */
[----:B------:R-:W-:Y:S01]  /*4130*/  LOP3.LUT R36, R36, 0xffff0000, RZ, 0xc0, !PT ;  /* 0xffff000024247812 */ /* 0x000fe200078ec0ff */
[C---:B------:R-:W-:Y:S01]  /*4140*/  FFMA.FTZ R150, R39.reuse, R124, -R150 ;  /* 0x0000007c27967223 */ /* 0x040fe20000010896 */
[----:B------:R-:W-:Y:S01]  /*4150*/  FFMA.FTZ R125, R39, R122, R125 ;  /* 0x0000007a277d7223 */ /* 0x000fe2000001007d */
[-C--:B------:R-:W-:Y:S01]  /*4160*/  FMUL.FTZ R38, R38, R123.reuse ;  /* 0x0000007b26267220 */ /* 0x080fe20000410000 */
[----:B------:R-:W-:Y:S01]  /*4170*/  LOP3.LUT R39, R88, 0xffff0000, RZ, 0xc0, !PT ;  /* 0xffff000058277812 */ /* 0x000fe200078ec0ff */
[----:B------:R-:W-:Y:S02]  /*4180*/  IMAD.U32 R91, R91, 0x10000, RZ ;  /* 0x000100005b5b7824 */ /* 0x000fe400078e00ff */
        /* <DEDUP_REMOVED lines=15> */
.L_x_485:
[----:B------:R-:W-:Y:S05]  /*4280*/  BSYNC B3 ;  /* 0x0000000000037941 */ /* 0x000fea0003800000 */
.L_x_484:
[----:B------:R-:W-:Y:S02]  /*4290*/  ULDC.64 UR4, c[0x0][0x208] ;  /* 0x0000820000047ab9 */ /* 0x000fe40000000a00 */
[----:B--2---:R3:W-:Y:S03]  /*42a0*/  STG.E.128 desc[UR4][R56.64+0x100], R36 ;  /* 0x0001002438007986 */ /* 0x0047e6000c101d04 */
.L_x_483:
[----:B------:R-:W-:Y:S05]  /*42b0*/  BSYNC B2 ;  /* 0x0000000000027941 */ /* 0x000fea0003800000 */
.L_x_482:
[----:B------:R-:W-:-:S13]  /*42c0*/  ISETP.NE.AND P3, PT, R8, RZ, PT ;  /* 0x000000ff0800720c */ /* 0x000fda0003f65270 */
[----:B------:R-:W-:Y:S05]  /*42d0*/  @!P3 BRA `(.L_x_473) ;  /* 0x0000000000ccb947 */ /* 0x000fea0003800000 */
[----:B-123--:R1:W2:Y:S01]  /*42e0*/  LDS.128 R36, [R4+0x2bc00] ;  /* 0x02bc000004247984 */ /* 0x00e2a20000000c00 */
[----:B------:R-:W-:Y:S01]  /*42f0*/  ISETP.GE.AND P3, PT, R216, R115, PT ;  /* 0x00000073d800720c */ /* 0x000fe20003f66270 */
[----:B------:R-:W-:-:S12]  /*4300*/  BSSY B2, `(.L_x_486) ;  /* 0x000002e000027945 */ /* 0x000fd80003800000 */
[----:B-1----:R-:W-:Y:S05]  /*4310*/  @P3 BRA `(.L_x_487) ;  /* 0x0000000000b03947 */ /* 0x002fea0003800000 */
[----:B------:R-:W-:Y:S02]  /*4320*/  SHF.R.U64 R83, R80, 0x10, R81 ;  /* 0x0000001050537819 */ /* 0x000fe40000001251 */
[--C-:B------:R-:W-:Y:S02]  /*4330*/  SHF.R.U64 R82, R78, 0x10, R79.reuse ;  /* 0x000000104e527819 */ /* 0x100fe4000000124f */
[----:B------:R-:W-:Y:S01]  /*4340*/  SHF.R.U32.HI R88, RZ, 0x10, R79 ;  /* 0x00000010ff587819 */ /* 0x000fe2000001164f */
[----:B--2---:R-:W-:Y:S01]  /*4350*/  IMAD.U32 R79, R38, 0x10000, RZ ;  /* 0x00010000264f7824 */ /* 0x004fe200078e00ff */
[----:B------:R-:W-:Y:S02]  /*4360*/  SHF.R.U32.HI R80, RZ, 0x10, R81 ;  /* 0x00000010ff507819 */ /* 0x000fe40000011651 */
[----:B------:R-:W-:Y:S02]  /*4370*/  PRMT R186, R186, 0x5410, R83 ;  /* 0x00005410baba7816 */ /* 0x000fe40000000053 */
[----:B------:R-:W-:-:S02]  /*4380*/  PRMT R179, R179, 0x5410, R82 ;  /* 0x00005410b3b37816 */ /* 0x000fc40000000052 */
[----:B------:R-:W-:Y:S01]  /*4390*/  PRMT R181, R181, 0x5410, R88 ;  /* 0x00005410b5b57816 */ /* 0x000fe20000000058 */
[----:B------:R-:W-:Y:S01]  /*43a0*/  IMAD.U32 R88, R37, 0x10000, RZ ;  /* 0x0001000025587824 */ /* 0x000fe200078e00ff */
[----:B------:R-:W-:Y:S01]  /*43b0*/  PRMT R187, R187, 0x5410, R80 ;  /* 0x00005410bbbb7816 */ /* 0x000fe20000000050 */
[----:B------:R-:W-:Y:S01]  /*43c0*/  IMAD.U32 R80, R36, 0x10000, RZ ;  /* 0x0001000024507824 */ /* 0x000fe200078e00ff */
[----:B------:R-:W-:Y:S01]  /*43d0*/  LOP3.LUT R37, R37, 0xffff0000, RZ, 0xc0, !PT ;  /* 0xffff000025257812 */ /* 0x000fe200078ec0ff */
[----:B------:R-:W-:Y:S01]  /*43e0*/  IMAD.U32 R82, R181, 0x10000, RZ ;  /* 0x00010000b5527824 */ /* 0x000fe200078e00ff */
[----:B------:R-:W-:Y:S01]  /*43f0*/  LOP3.LUT R90, R186, 0xffff0000, RZ, 0xc0, !PT ;  /* 0xffff0000ba5a7812 */ /* 0x000fe200078ec0ff */
[----:B------:R-:W-:Y:S01]  /*4400*/  IMAD.U32 R81, R187, 0x10000, RZ ;  /* 0x00010000bb517824 */ /* 0x000fe200078e00ff */
[C---:B------:R-:W-:Y:S01]  /*4410*/  LOP3.LUT R83, R179.reuse, 0xffff0000, RZ, 0xc0, !PT ;  /* 0xffff0000b3537812 */ /* 0x040fe200078ec0ff */
[----:B------:R-:W-:Y:S01]  /*4420*/  IMAD.U32 R179, R179, 0x10000, RZ ;  /* 0x00010000b3b37824 */ /* 0x000fe200078e00ff */
[----:B------:R-:W-:Y:S01]  /*4430*/  LOP3.LUT R38, R38, 0xffff0000, RZ, 0xc0, !PT ;  /* 0xffff000026267812 */ /* 0x000fe200078ec0ff */
[----:B------:R-:W-:Y:S01]  /*4440*/  FMUL.FTZ R89, R37, R90 ;  /* 0x0000005a25597220 */ /* 0x000fe20000410000 */
[----:B------:R-:W-:Y:S01]  /*4450*/  LOP3.LUT R78, R39, 0xffff0000, RZ, 0xc0, !PT ;  /* 0xffff0000274e7812 */ /* 0x000fe200078ec0ff */
[----:B------:R-:W-:Y:S01]  /*4460*/  FMUL.FTZ R37, R37, R83 ;  /* 0x0000005325257220 */ /* 0x000fe20000410000 */
[----:B------:R-:W-:Y:S01]  /*4470*/  LOP3.LUT R187, R187, 0xffff0000, RZ, 0xc0, !PT ;  /* 0xffff0000bbbb7812 */ /* 0x000fe200078ec0ff */
[----:B------:R-:W-:Y:S01]  /*4480*/  FMUL.FTZ R116, R38, R81 ;  /* 0x0000005126747220 */ /* 0x000fe20000410000 */
[----:B------:R-:W-:Y:S01]  /*4490*/  FFMA.FTZ R89, R88, R83, -R89 ;  /* 0x0000005358597223 */ /* 0x000fe20000010859 */
[----:B------:R-:W-:Y:S01]  /*44a0*/  FMUL.FTZ R38, R38, R82 ;  /* 0x0000005226267220 */ /* 0x000fe20000410000 */
[----:B------:R-:W-:Y:S01]  /*44b0*/  LOP3.LUT R36, R36, 0xffff0000, RZ, 0xc0, !PT ;  /* 0xffff000024247812 */ /* 0x000fe200078ec0ff */
[----:B------:R-:W-:Y:S01]  /*44c0*/  FFMA.FTZ R88, R88, R90, R37 ;  /* 0x0000005a58587223 */ /* 0x000fe20000010025 */
[----:B------:R-:W-:Y:S01]  /*44d0*/  LOP3.LUT R181, R181, 0xffff0000, RZ, 0xc0, !PT ;  /* 0xffff0000b5b57812 */ /* 0x000fe200078ec0ff */
[----:B------:R-:W-:-:S02]  /*44e0*/  IMAD.U32 R37, R186, 0x10000, RZ ;  /* 0x00010000ba257824 */ /* 0x000fc400078e00ff */
[C---:B------:R-:W-:Y:S01]  /*44f0*/  FFMA.FTZ R116, R79.reuse, R82, -R116 ;  /* 0x000000524f747223 */ /* 0x040fe20000010874 */
[----:B------:R-:W-:Y:S01]  /*4500*/  FFMA.FTZ R79, R79, R81, R38 ;  /* 0x000000514f4f7223 */ /* 0x000fe20000010026 */
[----:B------:R-:W-:Y:S02]  /*4510*/  IMAD.U32 R39, R39, 0x10000, RZ ;  /* 0x0001000027277824 */ /* 0x000fe400078e00ff */
[C---:B------:R-:W-:Y:S01]  /*4520*/  FMUL.FTZ R38, R78.reuse, R187 ;  /* 0x000000bb4e267220 */ /* 0x040fe20000410000 */
[----:B------:R-:W-:Y:S01]  /*4530*/  FMUL.FTZ R78, R78, R181 ;  /* 0x000000b54e4e7220 */ /* 0x000fe20000410000 */
[C---:B------:R-:W-:Y:S01]  /*4540*/  FMUL.FTZ R81, R36.reuse, R37 ;  /* 0x0000002524517220 */ /* 0x040fe20000410000 */
[----:B------:R-:W-:Y:S01]  /*4550*/  FMUL.FTZ R36, R36, R179 ;  /* 0x000000b324247220 */ /* 0x000fe20000410000 */
[C---:B------:R-:W-:Y:S01]  /*4560*/  FFMA.FTZ R38, R39.reuse, R181, -R38 ;  /* 0x000000b527267223 */ /* 0x040fe20000010826 */
[----:B------:R-:W-:Y:S01]  /*4570*/  FFMA.FTZ R39, R39, R187, R78 ;  /* 0x000000bb27277223 */ /* 0x000fe2000001004e */
[C---:B------:R-:W-:Y:S01]  /*4580*/  FFMA.FTZ R81, R80.reuse, R179, -R81 ;  /* 0x000000b350517223 */ /* 0x040fe20000010851 */
[----:B------:R-:W-:Y:S01]  /*4590*/  FFMA.FTZ R36, R80, R37, R36 ;  /* 0x0000002550247223 */ /* 0x000fe20000010024 */
[----:B------:R-:W-:-:S02]  /*45a0*/  F2FP.BF16.F32.PACK_AB R37, R88, R89 ;  /* 0x000000595825723e */ /* 0x000fc400000010ff */
[----:B------:R-:W-:Y:S02]  /*45b0*/  F2FP.BF16.F32.PACK_AB R39, R39, R38 ;  /* 0x000000262727723e */ /* 0x000fe400000010ff */
[----:B------:R-:W-:Y:S02]  /*45c0*/  F2FP.BF16.F32.PACK_AB R38, R79, R116 ;  /* 0x000000744f26723e */ /* 0x000fe400000010ff */
[----:B------:R-:W-:-:S07]  /*45d0*/  F2FP.BF16.F32.PACK_AB R36, R36, R81 ;  /* 0x000000512424723e */ /* 0x000fce00000010ff */
.L_x_487:
[----:B------:R-:W-:Y:S05]  /*45e0*/  BSYNC B2 ;  /* 0x0000000000027941 */ /* 0x000fea0003800000 */
.L_x_486:
[----:B------:R-:W-:Y:S02]  /*45f0*/  ULDC.64 UR4, c[0x0][0x208] ;  /* 0x0000820000047ab9 */ /* 0x000fe40000000a00 */
[----:B--2---:R4:W-:Y:S03]  /*4600*/  STG.E.128 desc[UR4][R56.64+0x180], R36 ;  /* 0x0001802438007986 */ /* 0x0049e6000c101d04 */
.L_x_473:
[----:B------:R-:W-:Y:S05]  /*4610*/  BSYNC B1 ;  /* 0x0000000000017941 */ /* 0x000fea0003800000 */
.L_x_472:
[----:B------:R-:W-:Y:S04]  /*4620*/  BSSY B1, `(.L_x_488) ;  /* 0x00000e2000017945 */ /* 0x000fe80003800000 */
[----:B------:R-:W-:Y:S05]  /*4630*/  @P4 BRA `(.L_x_489) ;  /* 0x0000000c00804947 */ /* 0x000fea0003800000 */
[----:B------:R-:W-:Y:S01]  /*4640*/  ISETP.NE.AND P3, PT, R26, RZ, PT ;  /* 0x000000ff1a00720c */ /* 0x000fe20003f65270 */
[----:B------:R-:W-:-:S12]  /*4650*/  BSSY B2, `(.L_x_490) ;  /* 0x0000036000027945 */ /* 0x000fd80003800000 */
[----:B------:R-:W-:Y:S05]  /*4660*/  @!P3 BRA `(.L_x_491) ;  /* 0x0000000000d0b947 */ /* 0x000fea0003800000 */
[----:B-1234-:R1:W2:Y:S01]  /*4670*/  LDS.128 R36, [R4+0x25400] ;  /* 0x0254000004247984 */ /* 0x01e2a20000000c00 */
        /* <DEDUP_REMOVED lines=8> */
[----:B------:R-:W-:Y:S02]  /*4700*/  PRMT R177, R177, 0x5410, R78 ;  /* 0x00005410b1b17816 */ /* 0x000fe4000000004e */
[----:B------:R-:W-:-:S02]  /*4710*/  SHF.R.U32.HI R75, RZ, 0x10, R75 ;  /* 0x00000010ff4b7819 */ /* 0x000fc4000001164b */
[----:B------:R-:W-:Y:S02]  /*4720*/  PRMT R191, R191, 0x5410, R76 ;  /* 0x00005410bfbf7816 */ /* 0x000fe4000000004c */
[----:B------:R-:W-:Y:S02]  /*4730*/  LOP3.LUT R57, R37, 0xffff0000, RZ, 0xc0, !PT ;  /* 0xffff000025397812 */ /* 0x000fe400078ec0ff */
[C---:B------:R-:W-:Y:S01]  /*4740*/  LOP3.LUT R78, R190.reuse, 0xffff0000, RZ, 0xc0, !PT ;  /* 0xffff0000be4e7812 */ /* 0x040fe200078ec0ff */
[----:B------:R-:W-:Y:S01]  /*4750*/  IMAD.U32 R79, R191, 0x10000, RZ ;  /* 0x00010000bf4f7824 */ /* 0x000fe200078e00ff */
[----:B------:R-:W-:Y:S01]  /*4760*/  LOP3.LUT R76, R177, 0xffff0000, RZ, 0xc0, !PT ;  /* 0xffff0000b14c7812 */ /* 0x000fe200078ec0ff */
[----:B------:R-:W-:Y:S01]  /*4770*/  IMAD.U32 R190, R190, 0x10000, RZ ;  /* 0x00010000bebe7824 */ /* 0x000fe200078e00ff */
[----:B------:R-:W-:Y:S01]  /*4780*/  PRMT R178, R178, 0x5410, R75 ;  /* 0x00005410b2b27816 */ /* 0x000fe2000000004b */
[----:B------:R-:W-:Y:S01]  /*4790*/  FMUL.FTZ R80, R57, R78 ;  /* 0x0000004e39507220 */ /* 0x000fe20000410000 */
[----:B------:R-:W-:Y:S01]  /*47a0*/  SHF.L.U32 R75, R37, 0x10, RZ ;  /* 0x00000010254b7819 */ /* 0x000fe200000006ff */
[-C--:B------:R-:W-:Y:S01]  /*47b0*/  FMUL.FTZ R81, R57, R76.reuse ;  /* 0x0000004c39517220 */ /* 0x080fe20000410000 */
[----:B------:R-:W-:Y:S01]  /*47c0*/  LOP3.LUT R74, R38, 0xffff0000, RZ, 0xc0, !PT ;  /* 0xffff0000264a7812 */ /* 0x000fe200078ec0ff */
[----:B------:R-:W-:Y:S01]  /*47d0*/  IMAD.U32 R77, R178, 0x10000, RZ ;  /* 0x00010000b24d7824 */ /* 0x000fe200078e00ff */
[C---:B------:R-:W-:Y:S01]  /*47e0*/  LOP3.LUT R57, R36.reuse, 0xffff0000, RZ, 0xc0, !PT ;  /* 0xffff000024397812 */ /* 0x040fe200078ec0ff */
[----:B------:R-:W-:Y:S01]  /*47f0*/  IMAD.U32 R37, R36, 0x10000, RZ ;  /* 0x0001000024257824 */ /* 0x000fe200078e00ff */
[----:B------:R-:W-:Y:S01]  /*4800*/  LOP3.LUT R38, R39, 0xffff0000, RZ, 0xc0, !PT ;  /* 0xffff000027267812 */ /* 0x000fe200078ec0ff */
[----:B------:R-:W-:Y:S01]  /*4810*/  FFMA.FTZ R36, R75, R76, -R80 ;  /* 0x0000004c4b247223 */ /* 0x000fe20000010850 */
[----:B------:R-:W-:Y:S01]  /*4820*/  LOP3.LUT R191, R191, 0xffff0000, RZ, 0xc0, !PT ;  /* 0xffff0000bfbf7812 */ /* 0x000fe200078ec0ff */
[----:B------:R-:W-:Y:S01]  /*4830*/  FFMA.FTZ R75, R75, R78, R81 ;  /* 0x0000004e4b4b7223 */ /* 0x000fe20000010051 */
[----:B------:R-:W-:Y:S01]  /*4840*/  LOP3.LUT R178, R178, 0xffff0000, RZ, 0xc0, !PT ;  /* 0xffff0000b2b27812 */ /* 0x000fe200078ec0ff */
[C---:B------:R-:W-:Y:S01]  /*4850*/  FMUL.FTZ R83, R74.reuse, R79 ;  /* 0x0000004f4a537220 */ /* 0x040fe20000410000 */
[----:B------:R-:W-:Y:S01]  /*4860*/  FMUL.FTZ R81, R74, R77 ;  /* 0x0000004d4a517220 */ /* 0x000fe20000410000 */
[----:B------:R-:W-:-:S02]  /*4870*/  IMAD.U32 R74, R177, 0x10000, RZ ;  /* 0x00010000b14a7824 */ /* 0x000fc400078e00ff */
[C---:B------:R-:W-:Y:S01]  /*4880*/  FMUL.FTZ R76, R38.reuse, R191 ;  /* 0x000000bf264c7220 */ /* 0x040fe20000410000 */
[----:B------:R-:W-:Y:S01]  /*4890*/  FMUL.FTZ R78, R38, R178 ;  /* 0x000000b2264e7220 */ /* 0x000fe20000410000 */
[C---:B------:R-:W-:Y:S01]  /*48a0*/  FFMA.FTZ R83, R56.reuse, R77, -R83 ;  /* 0x0000004d38537223 */ /* 0x040fe20000010853 */
[----:B------:R-:W-:Y:S01]  /*48b0*/  FMUL.FTZ R38, R57, R190 ;  /* 0x000000be39267220 */ /* 0x000fe20000410000 */
[----:B------:R-:W-:Y:S02]  /*48c0*/  IMAD.U32 R39, R39, 0x10000, RZ ;  /* 0x0001000027277824 */ /* 0x000fe400078e00ff */
[----:B------:R-:W-:Y:S01]  /*48d0*/  FFMA.FTZ R56, R56, R79, R81 ;  /* 0x0000004f38387223 */ /* 0x000fe20000010051 */
[-C--:B------:R-:W-:Y:S01]  /*48e0*/  FMUL.FTZ R57, R57, R74.reuse ;  /* 0x0000004a39397220 */ /* 0x080fe20000410000 */
[----:B------:R-:W-:Y:S01]  /*48f0*/  FFMA.FTZ R38, R37, R74, -R38 ;  /* 0x0000004a25267223 */ /* 0x000fe20000010826 */
        /* <DEDUP_REMOVED lines=8> */
.L_x_493:
[----:B------:R-:W-:Y:S05]  /*4980*/  BSYNC B3 ;  /* 0x0000000000037941 */ /* 0x000fea0003800000 */
.L_x_492:
[----:B------:R-:W-:Y:S02]  /*4990*/  ULDC.64 UR4, c[0x0][0x208] ;  /* 0x0000820000047ab9 */ /* 0x000fe40000000a00 */
[----:B--2---:R1:W-:Y:S03]  /*49a0*/  STG.E.128 desc[UR4][R50.64], R36 ;  /* 0x0000002432007986 */ /* 0x0043e6000c101d04 */
.L_x_491:
[----:B------:R-:W-:Y:S05]  /*49b0*/  BSYNC B2 ;  /* 0x0000000000027941 */ /* 0x000fea0003800000 */
.L_x_490:
        /* <DEDUP_REMOVED lines=9> */
[--C-:B------:R-:W-:Y:S02]  /*4a50*/  SHF.R.U64 R70, R72, 0x10, R73.reuse ;  /* 0x0000001048467819 */ /* 0x100fe40000001249 */
        /* <DEDUP_REMOVED lines=12> */
[----:B------:R-:W-:Y:S01]  /*4b20*/  LOP3.LUT R71, R38, 0xffff0000, RZ, 0xc0, !PT ;  /* 0xffff000026477812 */ /* 0x000fe200078ec0ff */
[C---:B------:R-:W-:Y:S01]  /*4b30*/  IMAD.U32 R38, R39.reuse, 0x10000, RZ ;  /* 0x0001000027267824 */ /* 0x040fe200078e00ff */
[----:B------:R-:W-:Y:S01]  /*4b40*/  LOP3.LUT R56, R39, 0xffff0000, RZ, 0xc0, !PT ;  /* 0xffff000027387812 */ /* 0x000fe200078ec0ff */
[----:B------:R-:W-:-:S02]  /*4b50*/  IMAD.U32 R39, R37, 0x10000, RZ ;  /* 0x0001000025277824 */ /* 0x000fc400078e00ff */
[----:B------:R-:W-:Y:S01]  /*4b60*/  FMUL.FTZ R70, R70, R72 ;  /* 0x0000004846467220 */ /* 0x000fe20000410000 */
[----:B------:R-:W-:Y:S02]  /*4b70*/  IMAD.U32 R74, R171, 0x10000, RZ ;  /* 0x00010000ab4a7824 */ /* 0x000fe400078e00ff */
[----:B------:R-:W-:Y:S01]  /*4b80*/  FMUL.FTZ R80, R71, R76 ;  /* 0x0000004c47507220 */ /* 0x000fe20000410000 */
[C---:B------:R-:W-:Y:S01]  /*4b90*/  FFMA.FTZ R78, R39.reuse, R72, -R78 ;  /* 0x00000048274e7223 */ /* 0x040fe2000001084e */
[----:B------:R-:W-:Y:S01]  /*4ba0*/  FFMA.FTZ R73, R39, R73, R70 ;  /* 0x0000004927497223 */ /* 0x000fe20000010046 */
[----:B------:R-:W-:Y:S02]  /*4bb0*/  IMAD.U32 R37, R36, 0x10000, RZ ;  /* 0x0001000024257824 */ /* 0x000fe400078e00ff */
[-C--:B------:R-:W-:Y:S01]  /*4bc0*/  FMUL.FTZ R70, R71, R74.reuse ;  /* 0x0000004a47467220 */ /* 0x080fe20000410000 */
[----:B------:R-:W-:Y:S01]  /*4bd0*/  LOP3.LUT R39, R174, 0xffff0000, RZ, 0xc0, !PT ;  /* 0xffff0000ae277812 */ /* 0x000fe200078ec0ff */
[----:B------:R-:W-:Y:S01]  /*4be0*/  FFMA.FTZ R80, R57, R74, -R80 ;  /* 0x0000004a39507223 */ /* 0x000fe20000010850 */
[----:B------:R-:W-:Y:S01]  /*4bf0*/  LOP3.LUT R171, R171, 0xffff0000, RZ, 0xc0, !PT ;  /* 0xffff0000abab7812 */ /* 0x000fe200078ec0ff */
[----:B------:R-:W-:Y:S01]  /*4c00*/  IMAD.U32 R172, R172, 0x10000, RZ ;  /* 0x00010000acac7824 */ /* 0x000fe200078e00ff */
[----:B------:R-:W-:Y:S01]  /*4c10*/  LOP3.LUT R36, R36, 0xffff0000, RZ, 0xc0, !PT ;  /* 0xffff000024247812 */ /* 0x000fe200078ec0ff */
[----:B------:R-:W-:Y:S01]  /*4c20*/  FFMA.FTZ R57, R57, R76, R70 ;  /* 0x0000004c39397223 */ /* 0x000fe20000010046 */
[C---:B------:R-:W-:Y:S01]  /*4c30*/  FMUL.FTZ R71, R56.reuse, R39 ;  /* 0x0000002738477220 */ /* 0x040fe20000410000 */
[----:B------:R-:W-:Y:S01]  /*4c40*/  FMUL.FTZ R70, R56, R171 ;  /* 0x000000ab38467220 */ /* 0x000fe20000410000 */
[----:B------:R-:W-:Y:S01]  /*4c50*/  F2FP.BF16.F32.PACK_AB R73, R73, R78 ;  /* 0x0000004e4949723e */ /* 0x000fe200000010ff */
[C---:B------:R-:W-:Y:S01]  /*4c60*/  FMUL.FTZ R56, R36.reuse, R173 ;  /* 0x000000ad24387220 */ /* 0x040fe20000410000 */
[-C--:B------:R-:W-:Y:S01]  /*4c70*/  FMUL.FTZ R36, R36, R172.reuse ;  /* 0x000000ac24247220 */ /* 0x080fe20000410000 */
[C---:B------:R-:W-:Y:S01]  /*4c80*/  FFMA.FTZ R71, R38.reuse, R171, -R71 ;  /* 0x000000ab26477223 */ /* 0x040fe20000010847 */
[----:B------:R-:W-:Y:S01]  /*4c90*/  FFMA.FTZ R70, R38, R39, R70 ;  /* 0x0000002726467223 */ /* 0x000fe20000010046 */
[C---:B------:R-:W-:Y:S01]  /*4ca0*/  FFMA.FTZ R56, R37.reuse, R172, -R56 ;  /* 0x000000ac25387223 */ /* 0x040fe20000010838 */
[----:B------:R-:W-:Y:S01]  /*4cb0*/  FFMA.FTZ R37, R37, R173, R36 ;  /* 0x000000ad25257223 */ /* 0x000fe20000010024 */
[----:B------:R-:W-:-:S02]  /*4cc0*/  F2FP.BF16.F32.PACK_AB R38, R57, R80 ;  /* 0x000000503926723e */ /* 0x000fc400000010ff */
[----:B------:R-:W-:Y:S02]  /*4cd0*/  F2FP.BF16.F32.PACK_AB R39, R70, R71 ;  /* 0x000000474627723e */ /* 0x000fe400000010ff */
[----:B------:R-:W-:Y:S02]  /*4ce0*/  F2FP.BF16.F32.PACK_AB R36, R37, R56 ;  /* 0x000000382524723e */ /* 0x000fe400000010ff */
[----:B------:R-:W-:-:S07]  /*4cf0*/  MOV R37, R73 ;  /* 0x0000004900257202 */ /* 0x000fce0000000f00 */
.L_x_497:
[----:B------:R-:W-:Y:S05]  /*4d00*/  BSYNC B3 ;  /* 0x0000000000037941 */ /* 0x000fea0003800000 */
.L_x_496:
[----:B------:R-:W-:Y:S02]  /*4d10*/  ULDC.64 UR4, c[0x0][0x208] ;  /* 0x0000820000047ab9 */ /* 0x000fe40000000a00 */
[----:B--2---:R1:W-:Y:S03]  /*4d20*/  STG.E.128 desc[UR4][R50.64+0x80], R36 ;  /* 0x0000802432007986 */ /* 0x0043e6000c101d04 */
.L_x_495:
[----:B------:R-:W-:Y:S05]  /*4d30*/  BSYNC B2 ;  /* 0x0000000000027941 */ /* 0x000fea0003800000 */
.L_x_494:
        /* <DEDUP_REMOVED lines=12> */
[----:B------:R-:W-:Y:S02]  /*4e00*/  SHF.R.U32.HI R70, RZ, 0x10, R67 ;  /* 0x00000010ff467819 */ /* 0x000fe40000011643 */
[----:B------:R-:W-:Y:S02]  /*4e10*/  PRMT R169, R169, 0x5410, R68 ;  /* 0x00005410a9a97816 */ /* 0x000fe40000000044 */
[----:B------:R-:W-:-:S02]  /*4e20*/  PRMT R168, R168, 0x5410, R71 ;  /* 0x00005410a8a87816 */ /* 0x000fc40000000047 */
[----:B------:R-:W-:Y:S02]  /*4e30*/  PRMT R170, R170, 0x5410, R69 ;  /* 0x00005410aaaa7816 */ /* 0x000fe40000000045 */
[----:B------:R-:W-:Y:S02]  /*4e40*/  LOP3.LUT R67, R39, 0xffff0000, RZ, 0xc0, !PT ;  /* 0xffff000027437812 */ /* 0x000fe400078ec0ff */
[----:B------:R-:W-:Y:S01]  /*4e50*/  PRMT R167, R167, 0x5410, R70 ;  /* 0x00005410a7a77816 */ /* 0x000fe20000000046 */
[----:B------:R-:W-:Y:S01]  /*4e60*/  IMAD.U32 R71, R170, 0x10000, RZ ;  /* 0x00010000aa477824 */ /* 0x000fe200078e00ff */
[----:B------:R-:W-:Y:S02]  /*4e70*/  LOP3.LUT R39, R37, 0xffff0000, RZ, 0xc0, !PT ;  /* 0xffff000025277812 */ /* 0x000fe400078ec0ff */
[----:B------:R-:W-:Y:S01]  /*4e80*/  LOP3.LUT R70, R169, 0xffff0000, RZ, 0xc0, !PT ;  /* 0xffff0000a9467812 */ /* 0x000fe200078ec0ff */
[----:B------:R-:W-:Y:S01]  /*4e90*/  IMAD.U32 R69, R167, 0x10000, RZ ;  /* 0x00010000a7457824 */ /* 0x000fe200078e00ff */
[----:B------:R-:W-:Y:S01]  /*4ea0*/  LOP3.LUT R68, R168, 0xffff0000, RZ, 0xc0, !PT ;  /* 0xffff0000a8447812 */ /* 0x000fe200078ec0ff */
[----:B------:R-:W-:Y:S01]  /*4eb0*/  IMAD.U32 R169, R169, 0x10000, RZ ;  /* 0x00010000a9a97824 */ /* 0x000fe200078e00ff */
[----:B------:R-:W-:Y:S01]  /*4ec0*/  LOP3.LUT R57, R38, 0xffff0000, RZ, 0xc0, !PT ;  /* 0xffff000026397812 */ /* 0x000fe200078ec0ff */
[----:B------:R-:W-:-:S02]  /*4ed0*/  IMAD.U32 R38, R37, 0x10000, RZ ;  /* 0x0001000025267824 */ /* 0x000fc400078e00ff */
[C---:B------:R-:W-:Y:S01]  /*4ee0*/  FMUL.FTZ R73, R39.reuse, R70 ;  /* 0x0000004627497220 */ /* 0x040fe20000410000 */
[C---:B------:R-:W-:Y:S02]  /*4ef0*/  IMAD.U32 R37, R36.reuse, 0x10000, RZ ;  /* 0x0001000024257824 */ /* 0x040fe400078e00ff */
[-C--:B------:R-:W-:Y:S01]  /*4f00*/  FMUL.FTZ R39, R39, R68.reuse ;  /* 0x0000004427277220 */ /* 0x080fe20000410000 */
[----:B------:R-:W-:Y:S01]  /*4f10*/  LOP3.LUT R36, R36, 0xffff0000, RZ, 0xc0, !PT ;  /* 0xffff000024247812 */ /* 0x000fe200078ec0ff */
[C---:B------:R-:W-:Y:S01]  /*4f20*/  FMUL.FTZ R75, R57.reuse, R71 ;  /* 0x00000047394b7220 */ /* 0x040fe20000410000 */
[----:B------:R-:W-:Y:S01]  /*4f30*/  LOP3.LUT R170, R170, 0xffff0000, RZ, 0xc0, !PT ;  /* 0xffff0000aaaa7812 */ /* 0x000fe200078ec0ff */
[-C--:B------:R-:W-:Y:S01]  /*4f40*/  FMUL.FTZ R57, R57, R69.reuse ;  /* 0x0000004539397220 */ /* 0x080fe20000410000 */
[----:B------:R-:W-:Y:S01]  /*4f50*/  LOP3.LUT R167, R167, 0xffff0000, RZ, 0xc0, !PT ;  /* 0xffff0000a7a77812 */ /* 0x000fe200078ec0ff */
[----:B------:R-:W-:Y:S02]  /*4f60*/  IMAD.U32 R168, R168, 0x10000, RZ ;  /* 0x00010000a8a87824 */ /* 0x000fe400078e00ff */
[C---:B------:R-:W-:Y:S01]  /*4f70*/  FFMA.FTZ R73, R38.reuse, R68, -R73 ;  /* 0x0000004426497223 */ /* 0x040fe20000010849 */
[----:B------:R-:W-:Y:S01]  /*4f80*/  FFMA.FTZ R70, R38, R70, R39 ;  /* 0x0000004626467223 */ /* 0x000fe20000010027 */
[----:B------:R-:W-:Y:S01]  /*4f90*/  FFMA.FTZ R75, R56, R69, -R75 ;  /* 0x00000045384b7223 */ /* 0x000fe2000001084b */
[----:B------:R-:W-:Y:S01]  /*4fa0*/  FMUL.FTZ R38, R36, R169 ;  /* 0x000000a924267220 */ /* 0x000fe20000410000 */
[----:B------:R-:W-:Y:S01]  /*4fb0*/  FFMA.FTZ R56, R56, R71, R57 ;  /* 0x0000004738387223 */ /* 0x000fe20000010039 */
        /* <DEDUP_REMOVED lines=11> */
[----:B------:R-:W-:Y:S01]  /*5070*/  F2FP.BF16.F32.PACK_AB R39, R66, R39 ;  /* 0x000000274227723e */ /* 0x000fe200000010ff */
[----:B------:R-:W-:-:S07]  /*5080*/  IMAD.MOV.U32 R38, RZ, RZ, R56 ;  /* 0x000000ffff267224 */ /* 0x000fce00078e0038 */
.L_x_501:
[----:B------:R-:W-:Y:S05]  /*5090*/  BSYNC B3 ;  /* 0x0000000000037941 */ /* 0x000fea0003800000 */
.L_x_500:
[----:B------:R-:W-:Y:S02]  /*50a0*/  ULDC.64 UR4, c[0x0][0x208] ;  /* 0x0000820000047ab9 */ /* 0x000fe40000000a00 */
[----:B--2---:R1:W-:Y:S03]  /*50b0*/  STG.E.128 desc[UR4][R50.64+0x100], R36 ;  /* 0x0001002432007986 */ /* 0x0043e6000c101d04 */
.L_x_499:
[----:B------:R-:W-:Y:S05]  /*50c0*/  BSYNC B2 ;  /* 0x0000000000027941 */ /* 0x000fea0003800000 */
.L_x_498:
[----:B------:R-:W-:-:S13]  /*50d0*/  ISETP.NE.AND P3, PT, R8, RZ, PT ;  /* 0x000000ff0800720c */ /* 0x000fda0003f65270 */
        /* <DEDUP_REMOVED lines=15> */
[----:B------:R-:W-:Y:S02]  /*51d0*/  PRMT R164, R164, 0x5410, R67 ;  /* 0x00005410a4a47816 */ /* 0x000fe40000000043 */
[----:B------:R-:W-:Y:S02]  /*51e0*/  LOP3.LUT R39, R37, 0xffff0000, RZ, 0xc0, !PT ;  /* 0xffff000025277812 */ /* 0x000fe400078ec0ff */
[C---:B------:R-:W-:Y:S01]  /*51f0*/  LOP3.LUT R66, R165.reuse, 0xffff0000, RZ, 0xc0, !PT ;  /* 0xffff0000a5427812 */ /* 0x040fe200078ec0ff */
[----:B------:R-:W-:Y:S01]  /*5200*/  IMAD.U32 R65, R164, 0x10000, RZ ;  /* 0x00010000a4417824 */ /* 0x000fe200078e00ff */
[----:B------:R-:W-:Y:S01]  /*5210*/  LOP3.LUT R64, R162, 0xffff0000, RZ, 0xc0, !PT ;  /* 0xffff0000a2407812 */ /* 0x000fe200078ec0ff */
[----:B------:R-:W-:Y:S01]  /*5220*/  IMAD.U32 R165, R165, 0x10000, RZ ;  /* 0x00010000a5a57824 */ /* 0x000fe200078e00ff */
[----:B------:R-:W-:Y:S01]  /*5230*/  LOP3.LUT R57, R38, 0xffff0000, RZ, 0xc0, !PT ;  /* 0xffff000026397812 */ /* 0x000fe200078ec0ff */
[----:B------:R-:W-:Y:S01]  /*5240*/  IMAD.U32 R38, R37, 0x10000, RZ ;  /* 0x0001000025267824 */ /* 0x000fe200078e00ff */
[----:B------:R-:W-:Y:S01]  /*5250*/  SHF.L.U32 R67, R166, 0x10, RZ ;  /* 0x00000010a6437819 */ /* 0x000fe200000006ff */
[----:B------:R-:W-:-:S02]  /*5260*/  IMAD.U32 R37, R36, 0x10000, RZ ;  /* 0x0001000024257824 */ /* 0x000fc400078e00ff */
[C---:B------:R-:W-:Y:S01]  /*5270*/  FMUL.FTZ R69, R39.reuse, R66 ;  /* 0x0000004227457220 */ /* 0x040fe20000410000 */
        /* <DEDUP_REMOVED lines=13> */
[----:B------:R-:W-:Y:S01]  /*5350*/  FMUL.FTZ R36, R36, R162 ;  /* 0x000000a224247220 */ /* 0x000fe20000410000 */
[----:B------:R-:W-:Y:S01]  /*5360*/  FMUL.FTZ R63, R63, R164 ;  /* 0x000000a43f3f7220 */ /* 0x000fe20000410000 */
        /* <DEDUP_REMOVED lines=10> */
.L_x_503:
[----:B------:R-:W-:Y:S05]  /*5410*/  BSYNC B2 ;  /* 0x0000000000027941 */ /* 0x000fea0003800000 */
.L_x_502:
[----:B------:R-:W-:Y:S02]  /*5420*/  ULDC.64 UR4, c[0x0][0x208] ;  /* 0x0000820000047ab9 */ /* 0x000fe40000000a00 */
[----:B--2---:R1:W-:Y:S03]  /*5430*/  STG.E.128 desc[UR4][R50.64+0x180], R36 ;  /* 0x0001802432007986 */ /* 0x0043e6000c101d04 */
.L_x_489:
[----:B------:R-:W-:Y:S05]  /*5440*/  BSYNC B1 ;  /* 0x0000000000017941 */ /* 0x000fea0003800000 */
.L_x_488:
        /* <DEDUP_REMOVED lines=10> */
[--C-:B------:R-:W-:Y:S01]  /*54f0*/  SHF.R.U64 R58, R60, 0x10, R61.reuse ;  /* 0x000000103c3a7819 */ /* 0x100fe2000000123d */
        /* <DEDUP_REMOVED lines=10> */
[C---:B------:R-:W-:Y:S01]  /*55a0*/  LOP3.LUT R60, R175.reuse, 0xffff0000, RZ, 0xc0, !PT ;  /* 0xffff0000af3c7812 */ /* 0x040fe200078ec0ff */
        /* <DEDUP_REMOVED lines=32> */
.L_x_508:
[----:B------:R-:W-:Y:S05]  /*57b0*/  BSYNC B2 ;  /* 0x0000000000027941 */ /* 0x000fea0003800000 */
.L_x_507:
[----:B------:R-:W-:Y:S02]  /*57c0*/  ULDC.64 UR4, c[0x0][0x208] ;  /* 0x0000820000047ab9 */ /* 0x000fe40000000a00 */
[----:B--2---:R1:W-:Y:S03]  /*57d0*/  STG.E.128 desc[UR4][R48.64], R36 ;  /* 0x0000002430007986 */ /* 0x0043e6000c101d04 */
.L_x_506:
[----:B------:R-:W-:Y:S05]  /*57e0*/  BSYNC B1 ;  /* 0x0000000000017941 */ /* 0x000fea0003800000 */
.L_x_505:
[----:B------:R-:W-:Y:S01]  /*57f0*/  ISETP.NE.AND P3, PT, R10, RZ, PT ;  /* 0x000000ff0a00720c */ /* 0x000fe20003f65270 */
[----:B------:R-:W-:-:S12]  /*5800*/  BSSY B1, `(.L_x_509) ;  /* 0x0000037000017945 */ /* 0x000fd80003800000 */
[----:B------:R-:W-:Y:S05]  /*5810*/  @!P3 BRA `(.L_x_510) ;  /* 0x0000000000d4b947 */ /* 0x000fea0003800000 */
[----:B-1234-:R1:W2:Y:S01]  /*5820*/  LDS.128 R36, [R4+0x28c00] ;  /* 0x028c000004247984 */ /* 0x01e2a20000000c00 */
[----:B------:R-:W-:Y:S01]  /*5830*/  ISETP.GE.AND P3, PT, R215, R115, PT ;  /* 0x00000073d700720c */ /* 0x000fe20003f66270 */
[----:B------:R-:W-:-:S12]  /*5840*/  BSSY B2, `(.L_x_511) ;  /* 0x0000030000027945 */ /* 0x000fd80003800000 */
[----:B-1----:R-:W-:Y:S05]  /*5850*/  @P3 BRA `(.L_x_512) ;  /* 0x0000000000b83947 */ /* 0x002fea0003800000 */
[--C-:B------:R-:W-:Y:S01]  /*5860*/  SHF.R.U64 R57, R54, 0x10, R55.reuse ;  /* 0x0000001036397819 */ /* 0x100fe20000001237 */
[----:B--2---:R-:W-:Y:S01]  /*5870*/  IMAD.U32 R50, R38, 0x10000, RZ ;  /* 0x0001000026327824 */ /* 0x004fe200078e00ff */
[----:B------:R-:W-:Y:S02]  /*5880*/  SHF.R.U32.HI R54, RZ, 0x10, R55 ;  /* 0x00000010ff367819 */ /* 0x000fe40000011637 */
[--C-:B------:R-:W-:Y:S02]  /*5890*/  SHF.R.U32.HI R56, RZ, 0x10, R53.reuse ;  /* 0x00000010ff387819 */ /* 0x100fe40000011635 */
[----:B------:R-:W-:Y:S02]  /*58a0*/  PRMT R145, R145, 0x5410, R54 ;  /* 0x0000541091917816 */ /* 0x000fe40000000036 */
[----:B------:R-:W-:Y:S01]  /*58b0*/  SHF.R.U64 R59, R52, 0x10, R53 ;  /* 0x00000010343b7819 */ /* 0x000fe20000001235 */
[----:B------:R-:W-:Y:S01]  /*58c0*/  IMAD.U32 R52, R39, 0x10000, RZ ;  /* 0x0001000027347824 */ /* 0x000fe200078e00ff */
[----:B------:R-:W-:-:S02]  /*58d0*/  PRMT R139, R139, 0x5410, R56 ;  /* 0x000054108b8b7816 */ /* 0x000fc40000000038 */
[----:B------:R-:W-:Y:S01]  /*58e0*/  PRMT R144, R144, 0x5410, R57 ;  /* 0x0000541090907816 */ /* 0x000fe20000000039 */
[----:B------:R-:W-:Y:S01]  /*58f0*/  IMAD.U32 R57, R145, 0x10000, RZ ;  /* 0x0001000091397824 */ /* 0x000fe200078e00ff */
[----:B------:R-:W-:Y:S01]  /*5900*/  LOP3.LUT R51, R38, 0xffff0000, RZ, 0xc0, !PT ;  /* 0xffff000026337812 */ /* 0x000fe200078ec0ff */
[----:B------:R-:W-:Y:S01]  /*5910*/  IMAD.U32 R55, R139, 0x10000, RZ ;  /* 0x000100008b377824 */ /* 0x000fe200078e00ff */
[----:B------:R-:W-:Y:S01]  /*5920*/  LOP3.LUT R53, R39, 0xffff0000, RZ, 0xc0, !PT ;  /* 0xffff000027357812 */ /* 0x000fe200078ec0ff */
[----:B------:R-:W-:Y:S01]  /*5930*/  IMAD.U32 R38, R37, 0x10000, RZ ;  /* 0x0001000025267824 */ /* 0x000fe200078e00ff */
[----:B------:R-:W-:Y:S01]  /*5940*/  PRMT R138, R138, 0x5410, R59 ;  /* 0x000054108a8a7816 */ /* 0x000fe2000000003b */
[----:B------:R-:W-:Y:S01]  /*5950*/  FMUL.FTZ R61, R51, R57 ;  /* 0x00000039333d7220 */ /* 0x000fe20000410000 */
[----:B------:R-:W-:Y:S01]  /*5960*/  LOP3.LUT R39, R37, 0xffff0000, RZ, 0xc0, !PT ;  /* 0xffff000025277812 */ /* 0x000fe200078ec0ff */
[-C--:B------:R-:W-:Y:S01]  /*5970*/  FMUL.FTZ R51, R51, R55.reuse ;  /* 0x0000003733337220 */ /* 0x080fe20000410000 */
[----:B------:R-:W-:Y:S01]  /*5980*/  LOP3.LUT R56, R144, 0xffff0000, RZ, 0xc0, !PT ;  /* 0xffff000090387812 */ /* 0x000fe200078ec0ff */
[----:B------:R-:W-:Y:S01]  /*5990*/  IMAD.U32 R37, R36, 0x10000, RZ ;  /* 0x0001000024257824 */ /* 0x000fe200078e00ff */
[----:B------:R-:W-:Y:S01]  /*59a0*/  LOP3.LUT R54, R138, 0xffff0000, RZ, 0xc0, !PT ;  /* 0xffff00008a367812 */ /* 0x000fe200078ec0ff */
[----:B------:R-:W-:Y:S01]  /*59b0*/  FFMA.FTZ R61, R50, R55, -R61 ;  /* 0x00000037323d7223 */ /* 0x000fe2000001083d */
[----:B------:R-:W-:Y:S01]  /*59c0*/  LOP3.LUT R145, R145, 0xffff0000, RZ, 0xc0, !PT ;  /* 0xffff000091917812 */ /* 0x000fe200078ec0ff */
[----:B------:R-:W-:Y:S01]  /*59d0*/  FMUL.FTZ R59, R39, R56 ;  /* 0x00000038273b7220 */ /* 0x000fe20000410000 */
[----:B------:R-:W-:Y:S01]  /*59e0*/  LOP3.LUT R139, R139, 0xffff0000, RZ, 0xc0, !PT ;  /* 0xffff00008b8b7812 */ /* 0x000fe200078ec0ff */
[-C--:B------:R-:W-:Y:S01]  /*59f0*/  FMUL.FTZ R39, R39, R54.reuse ;  /* 0x0000003627277220 */ /* 0x080fe20000410000 */
[----:B------:R-:W-:Y:S01]  /*5a00*/  LOP3.LUT R36, R36, 0xffff0000, RZ, 0xc0, !PT ;  /* 0xffff000024247812 */ /* 0x000fe200078ec0ff */
[----:B------:R-:W-:Y:S01]  /*5a10*/  FFMA.FTZ R59, R38, R54, -R59 ;  /* 0x00000036263b7223 */ /* 0x000fe2000001083b */
[----:B------:R-:W-:Y:S01]  /*5a20*/  FFMA.FTZ R50, R50, R57, R51 ;  /* 0x0000003932327223 */ /* 0x000fe20000010033 */
[----:B------:R-:W-:-:S02]  /*5a30*/  IMAD.U32 R144, R144, 0x10000, RZ ;  /* 0x0001000090907824 */ /* 0x000fc400078e00ff */
[C---:B------:R-:W-:Y:S01]  /*5a40*/  FMUL.FTZ R51, R53.reuse, R145 ;  /* 0x0000009135337220 */ /* 0x040fe20000410000 */
[----:B------:R-:W-:Y:S02]  /*5a50*/  IMAD.U32 R138, R138, 0x10000, RZ ;  /* 0x000100008a8a7824 */ /* 0x000fe400078e00ff */
[-C--:B------:R-:W-:Y:S01]  /*5a60*/  FMUL.FTZ R54, R53, R139.reuse ;  /* 0x0000008b35367220 */ /* 0x080fe20000410000 */
[----:B------:R-:W-:Y:S01]  /*5a70*/  FFMA.FTZ R56, R38, R56, R39 ;  /* 0x0000003826387223 */ /* 0x000fe20000010027 */
        /* <DEDUP_REMOVED lines=8> */
[----:B------:R-:W-:Y:S01]  /*5b00*/  F2FP.BF16.F32.PACK_AB R36, R39, R38 ;  /* 0x000000262724723e */ /* 0x000fe200000010ff */
[----:B------:R-:W-:Y:S01]  /*5b10*/  IMAD.MOV.U32 R38, RZ, RZ, R50 ;  /* 0x000000ffff267224 */ /* 0x000fe200078e0032 */
[----:B------:R-:W-:Y:S01]  /*5b20*/  F2FP.BF16.F32.PACK_AB R37, R56, R59 ;  /* 0x0000003b3825723e */ /* 0x000fe200000010ff */
[----:B------:R-:W-:-:S07]  /*5b30*/  IMAD.MOV.U32 R39, RZ, RZ, R51 ;  /* 0x000000ffff277224 */ /* 0x000fce00078e0033 */
.L_x_512:
[----:B------:R-:W-:Y:S05]  /*5b40*/  BSYNC B2 ;  /* 0x0000000000027941 */ /* 0x000fea0003800000 */
.L_x_511:
[----:B------:R-:W-:Y:S02]  /*5b50*/  ULDC.64 UR4, c[0x0][0x208] ;  /* 0x0000820000047ab9 */ /* 0x000fe40000000a00 */
[----:B--2---:R1:W-:Y:S03]  /*5b60*/  STG.E.128 desc[UR4][R48.64+0x80], R36 ;  /* 0x0000802430007986 */ /* 0x0043e6000c101d04 */
.L_x_510:
[----:B------:R-:W-:Y:S05]  /*5b70*/  BSYNC B1 ;  /* 0x0000000000017941 */ /* 0x000fea0003800000 */
.L_x_509:
[----:B------:R-:W-:Y:S01]  /*5b80*/  ISETP.NE.AND P3, PT, R9, RZ, PT ;  /* 0x000000ff0900720c */ /* 0x000fe20003f65270 */
[----:B------:R-:W-:-:S12]  /*5b90*/  BSSY B1, `(.L_x_513) ;  /* 0x0000037000017945 */ /* 0x000fd80003800000 */
[----:B------:R-:W-:Y:S05]  /*5ba0*/  @!P3 BRA `(.L_x_514) ;  /* 0x0000000000d4b947 */ /* 0x000fea0003800000 */
[----:B-1234-:R1:W2:Y:S01]  /*5bb0*/  LDS.128 R36, [R4+0x2b400] ;  /* 0x02b4000004247984 */ /* 0x01e2a20000000c00 */
[----:B------:R-:W-:Y:S01]  /*5bc0*/  ISETP.GE.AND P3, PT, R214, R115, PT ;  /* 0x00000073d600720c */ /* 0x000fe20003f66270 */
[----:B------:R-:W-:-:S12]  /*5bd0*/  BSSY B2, `(.L_x_515) ;  /* 0x0000030000027945 */ /* 0x000fd80003800000 */
[----:B-1----:R-:W-:Y:S05]  /*5be0*/  @P3 BRA `(.L_x_516) ;  /* 0x0000000000b83947 */ /* 0x002fea0003800000 */
[----:B------:R-:W-:Y:S02]  /*5bf0*/  SHF.R.U32.HI R50, RZ, 0x10, R45 ;  /* 0x00000010ff327819 */ /* 0x000fe4000001162d */
[----:B------:R-:W-:Y:S02]  /*5c00*/  SHF.R.U32.HI R52, RZ, 0x10, R47 ;  /* 0x00000010ff347819 */ /* 0x000fe4000001162f */
[----:B------:R-:W-:Y:S01]  /*5c10*/  SHF.R.U64 R51, R44, 0x10, R45 ;  /* 0x000000102c337819 */ /* 0x000fe2000000122d */
[----:B--2---:R-:W-:Y:S01]  /*5c20*/  IMAD.U32 R44, R38, 0x10000, RZ ;  /* 0x00010000262c7824 */ /* 0x004fe200078e00ff */
[----:B------:R-:W-:Y:S01]  /*5c30*/  SHF.R.U64 R53, R46, 0x10, R47 ;  /* 0x000000102e357819 */ /* 0x000fe2000000122f */
[----:B------:R-:W-:Y:S01]  /*5c40*/  IMAD.U32 R46, R39, 0x10000, RZ ;  /* 0x00010000272e7824 */ /* 0x000fe200078e00ff */
[----:B------:R-:W-:Y:S02]  /*5c50*/  PRMT R137, R137, 0x5410, R50 ;  /* 0x0000541089897816 */ /* 0x000fe40000000032 */
[----:B------:R-:W-:-:S02]  /*5c60*/  PRMT R135, R135, 0x5410, R52 ;  /* 0x0000541087877816 */ /* 0x000fc40000000034 */
[----:B------:R-:W-:Y:S02]  /*5c70*/  PRMT R136, R136, 0x5410, R51 ;  /* 0x0000541088887816 */ /* 0x000fe40000000033 */
[----:B------:R-:W-:Y:S01]  /*5c80*/  PRMT R134, R134, 0x5410, R53 ;  /* 0x0000541086867816 */ /* 0x000fe20000000035 */
[----:B------:R-:W-:Y:S01]  /*5c90*/  IMAD.U32 R51, R135, 0x10000, RZ ;  /* 0x0001000087337824 */ /* 0x000fe200078e00ff */
[----:B------:R-:W-:Y:S01]  /*5ca0*/  LOP3.LUT R45, R38, 0xffff0000, RZ, 0xc0, !PT ;  /* 0xffff0000262d7812 */ /* 0x000fe200078ec0ff */
[----:B------:R-:W-:Y:S01]  /*5cb0*/  IMAD.U32 R38, R37, 0x10000, RZ ;  /* 0x0001000025267824 */ /* 0x000fe200078e00ff */
[----:B------:R-:W-:Y:S02]  /*5cc0*/  LOP3.LUT R47, R39, 0xffff0000, RZ, 0xc0, !PT ;  /* 0xffff0000272f7812 */ /* 0x000fe400078ec0ff */
[----:B------:R-:W-:Y:S02]  /*5cd0*/  SHF.L.U32 R53, R137, 0x10, RZ ;  /* 0x0000001089357819 */ /* 0x000fe400000006ff */
[----:B------:R-:W-:Y:S01]  /*5ce0*/  LOP3.LUT R39, R37, 0xffff0000, RZ, 0xc0, !PT ;  /* 0xffff000025277812 */ /* 0x000fe200078ec0ff */
[----:B------:R-:W-:Y:S01]  /*5cf0*/  IMAD.U32 R37, R36, 0x10000, RZ ;  /* 0x0001000024257824 */ /* 0x000fe200078e00ff */
[----:B------:R-:W-:Y:S01]  /*5d00*/  LOP3.LUT R52, R136, 0xffff0000, RZ, 0xc0, !PT ;  /* 0xffff000088347812 */ /* 0x000fe200078ec0ff */
[C---:B------:R-:W-:Y:S01]  /*5d10*/  FMUL.FTZ R57, R45.reuse, R53 ;  /* 0x000000352d397220 */ /* 0x040fe20000410000 */
[----:B------:R-:W-:Y:S01]  /*5d20*/  LOP3.LUT R50, R134, 0xffff0000, RZ, 0xc0, !PT ;  /* 0xffff000086327812 */ /* 0x000fe200078ec0ff */
[-C--:B------:R-:W-:Y:S01]  /*5d30*/  FMUL.FTZ R45, R45, R51.reuse ;  /* 0x000000332d2d7220 */ /* 0x080fe20000410000 */
[----:B------:R-:W-:Y:S01]  /*5d40*/  LOP3.LUT R137, R137, 0xffff0000, RZ, 0xc0, !PT ;  /* 0xffff000089897812 */ /* 0x000fe200078ec0ff */
[----:B------:R-:W-:Y:S01]  /*5d50*/  FMUL.FTZ R55, R39, R52 ;  /* 0x0000003427377220 */ /* 0x000fe20000410000 */
[----:B------:R-:W-:Y:S01]  /*5d60*/  LOP3.LUT R135, R135, 0xffff0000, RZ, 0xc0, !PT ;  /* 0xffff000087877812 */ /* 0x000fe200078ec0ff */
[----:B------:R-:W-:Y:S01]  /*5d70*/  FFMA.FTZ R57, R44, R51, -R57 ;  /* 0x000000332c397223 */ /* 0x000fe20000010839 */
        /* <DEDUP_REMOVED lines=21> */
.L_x_516:
[----:B------:R-:W-:Y:S05]  /*5ed0*/  BSYNC B2 ;  /* 0x0000000000027941 */ /* 0x000fea0003800000 */
.L_x_515:
[----:B------:R-:W-:Y:S02]  /*5ee0*/  ULDC.64 UR4, c[0x0][0x208] ;  /* 0x0000820000047ab9 */ /* 0x000fe40000000a00 */
[----:B--2---:R1:W-:Y:S03]  /*5ef0*/  STG.E.128 desc[UR4][R48.64+0x100], R36 ;  /* 0x0001002430007986 */ /* 0x0043e6000c101d04 */
.L_x_514:
[----:B------:R-:W-:Y:S05]  /*5f00*/  BSYNC B1 ;  /* 0x0000000000017941 */ /* 0x000fea0003800000 */
.L_x_513:
[----:B------:R-:W-:-:S13]  /*5f10*/  ISETP.NE.AND P3, PT, R8, RZ, PT ;  /* 0x000000ff0800720c */ /* 0x000fda0003f65270 */
        /* <DEDUP_REMOVED lines=28> */
[C---:B------:R-:W-:Y:S01]  /*60e0*/  FMUL.FTZ R51, R39.reuse, R46 ;  /* 0x0000002e27337220 */ /* 0x040fe20000410000 */
[----:B------:R-:W-:Y:S01]  /*60f0*/  LOP3.LUT R84, R84, 0xffff0000, RZ, 0xc0, !PT ;  /* 0xffff000054547812 */ /* 0x000fe200078ec0ff */
[-C--:B------:R-:W-:Y:S01]  /*6100*/  FMUL.FTZ R39, R39, R44.reuse ;  /* 0x0000002c27277220 */ /* 0x080fe20000410000 */
[----:B------:R-:W-:Y:S01]  /*6110*/  LOP3.LUT R36, R36, 0xffff0000, RZ, 0xc0, !PT ;  /* 0xffff000024247812 */ /* 0x000fe200078ec0ff */
[----:B------:R-:W-:Y:S01]  /*6120*/  FFMA.FTZ R51, R38, R44, -R51 ;  /* 0x0000002c26337223 */ /* 0x000fe20000010833 */
[----:B------:R-:W-:-:S02]  /*6130*/  IMAD.U32 R86, R86, 0x10000, RZ ;  /* 0x0001000056567824 */ /* 0x000fc400078e00ff */
[----:B------:R-:W-:Y:S01]  /*6140*/  FFMA.FTZ R40, R40, R47, R41 ;  /* 0x0000002f28287223 */ /* 0x000fe20000010029 */
[----:B------:R-:W-:Y:S02]  /*6150*/  IMAD.U32 R85, R85, 0x10000, RZ ;  /* 0x0001000055557824 */ /* 0x000fe400078e00ff */
[C---:B------:R-:W-:Y:S01]  /*6160*/  FMUL.FTZ R41, R43.reuse, R87 ;  /* 0x000000572b297220 */ /* 0x040fe20000410000 */
[----:B------:R-:W-:Y:S01]  /*6170*/  FMUL.FTZ R44, R43, R84 ;  /* 0x000000542b2c7220 */ /* 0x000fe20000410000 */
[----:B------:R-:W-:Y:S01]  /*6180*/  FFMA.FTZ R46, R38, R46, R39 ;  /* 0x0000002e262e7223 */ /* 0x000fe20000010027 */
        /* <DEDUP_REMOVED lines=10> */
[----:B------:R-:W-:Y:S02]  /*6230*/  F2FP.BF16.F32.PACK_AB R37, R46, R51 ;  /* 0x000000332e25723e */ /* 0x000fe400000010ff */
[----:B------:R-:W-:-:S07]  /*6240*/  MOV R39, R41 ;  /* 0x0000002900277202 */ /* 0x000fce0000000f00 */
.L_x_518:
[----:B------:R-:W-:Y:S05]  /*6250*/  BSYNC B1 ;  /* 0x0000000000017941 */ /* 0x000fea0003800000 */
.L_x_517:
[----:B------:R-:W-:Y:S02]  /*6260*/  ULDC.64 UR4, c[0x0][0x208] ;  /* 0x0000820000047ab9 */ /* 0x000fe40000000a00 */
[----:B--2---:R1:W-:Y:S01]  /*6270*/  STG.E.128 desc[UR4][R48.64+0x180], R36 ;  /* 0x0001802430007986 */ /* 0x0043e2000c101d04 */
[----:B------:R-:W-:Y:S05]  /*6280*/  BRA `(.L_x_504) ;  /* 0x0000004000f07947 */ /* 0x000fea0003800000 */
.L_x_462:
        /* <DEDUP_REMOVED lines=14> */
[----:B------:R-:W-:Y:S01]  /*6370*/  IADD3 R36, P4, R102, R84, RZ ;  /* 0x0000005466247210 */ /* 0x000fe20007f9e0ff */
[----:B------:R-:W-:Y:S01]  /*6380*/  ULDC.64 UR6, c[0x0][0x3e0] ;  /* 0x0000f80000067ab9 */ /* 0x000fe20000000a00 */
[----:B------:R-:W-:Y:S01]  /*6390*/  LEA R52, P3, R38, UR4, 0x1 ;  /* 0x0000000426347c11 */ /* 0x000fe2000f8608ff */
[----:B------:R-:W-:Y:S01]  /*63a0*/  IMAD.X R39, R0, 0x1, R15, P2 ;  /* 0x0000000100277824 */ /* 0x000fe200010e060f */
[----:B------:R-:W-:Y:S01]  /*63b0*/  LEA R56, P2, R36, UR6, 0x1 ;  /* 0x0000000624387c11 */ /* 0x000fe2000f8408ff */
[----:B------:R-:W-:Y:S01]  /*63c0*/  IMAD.X R37, R114, 0x1, R21, P4 ;  /* 0x0000000172257824 */ /* 0x000fe200020e0615 */
[----:B------:R-:W-:Y:S02]  /*63d0*/  ISETP.GE.AND P4, PT, R213, R115, PT ;  /* 0x00000073d500720c */ /* 0x000fe40003f86270 */
[----:B------:R-:W-:-:S02]  /*63e0*/  CS2R R42, SRZ ;  /* 0x00000000002a7805 */ /* 0x000fc4000001ff00 */
[----:B------:R-:W-:Y:S02]  /*63f0*/  LEA.HI.X R53, R38, UR5, R39, 0x1, P3 ;  /* 0x0000000526357c11 */ /* 0x000fe400098f0c27 */
[----:B------:R-:W-:Y:S02]  /*6400*/  CS2R R40, SRZ ;  /* 0x0000000000287805 */ /* 0x000fe4000001ff00 */
[----:B------:R-:W-:Y:S02]  /*6410*/  ISETP.GE.AND P3, PT, R212, R115, PT ;  /* 0x00000073d400720c */ /* 0x000fe40003f66270 */
[----:B------:R-:W-:Y:S02]  /*6420*/  CS2R R38, SRZ ;  /* 0x0000000000267805 */ /* 0x000fe4000001ff00 */
[----:B------:R-:W-:Y:S02]  /*6430*/  LEA.HI.X R57, R36, UR7, R37, 0x1, P2 ;  /* 0x0000000724397c11 */ /* 0x000fe400090f0c25 */
[----:B------:R-:W-:-:S02]  /*6440*/  CS2R R36, SRZ ;  /* 0x0000000000247805 */ /* 0x000fc4000001ff00 */
[----:B------:R-:W-:Y:S02]  /*6450*/  CS2R R50, SRZ ;  /* 0x0000000000327805 */ /* 0x000fe4000001ff00 */
[----:B------:R-:W-:Y:S02]  /*6460*/  CS2R R48, SRZ ;  /* 0x0000000000307805 */ /* 0x000fe4000001ff00 */
[----:B------:R-:W-:Y:S02]  /*6470*/  CS2R R46, SRZ ;  /* 0x00000000002e7805 */ /* 0x000fe4000001ff00 */
[----:B------:R-:W-:Y:S01]  /*6480*/  CS2R R44, SRZ ;  /* 0x00000000002c7805 */ /* 0x000fe2000001ff00 */
[----:B------:R-:W-:Y:S02]  /*6490*/  ULDC.64 UR8, c[0x0][0x208] ;  /* 0x0000820000087ab9 */ /* 0x000fe40000000a00 */
[----:B------:R0:W5:Y:S04]  /*64a0*/  @!P4 LDG.E.128 R36, desc[UR8][R52.64+0x80] ;  /* 0x000080083424c981 */ /* 0x000168000c1e1d00 */
[----:B------:R0:W5:Y:S04]  /*64b0*/  @!P3 LDG.E.128 R40, desc[UR8][R52.64] ;  /* 0x000000083428b981 */ /* 0x000168000c1e1d00 */
[----:B------:R0:W5:Y:S04]  /*64c0*/  @!P3 LDG.E.128 R48, desc[UR8][R56.64] ;  /* 0x000000083830b981 */ /* 0x000168000c1e1d00 */
[----:B------:R0:W5:Y:S02]  /*64d0*/  @!P4 LDG.E.128 R44, desc[UR8][R56.64+0x80] ;  /* 0x00008008382cc981 */ /* 0x000164000c1e1d00 */
.L_x_520:
[----:B------:R-:W-:Y:S05]  /*64e0*/  BSYNC B1 ;  /* 0x0000000000017941 */ /* 0x000fea0003800000 */
.L_x_519:
        /* <DEDUP_REMOVED lines=23> */
[----:B------:R-:W-:-:S02]  /*6660*/  CS2R R58, SRZ ;  /* 0x00000000003a7805 */ /* 0x000fc4000001ff00 */
[----:B------:R-:W-:Y:S02]  /*6670*/  CS2R R62, SRZ ;  /* 0x00000000003e7805 */ /* 0x000fe4000001ff00 */
[----:B------:R-:W-:Y:S01]  /*6680*/  PRMT R177, R52, 0x5410, R53 ;  /* 0x0000541034b17816 */ /* 0x000fe20000000035 */
[----:B------:R-:W-:Y:S01]  /*6690*/  IMAD.MOV.U32 R52, RZ, RZ, R45 ;  /* 0x000000ffff347224 */ /* 0x000fe200078e002d */
[----:B------:R-:W-:Y:S02]  /*66a0*/  MOV R53, R50 ;  /* 0x0000003200357202 */ /* 0x000fe40000000f00 */
[----:B------:R-:W-:Y:S02]  /*66b0*/  CS2R R60, SRZ ;  /* 0x00000000003c7805 */ /* 0x000fe4000001ff00 */
[----:B------:R-:W-:Y:S02]  /*66c0*/  PRMT R186, R186, 0x5410, R56 ;  /* 0x00005410baba7816 */ /* 0x000fe40000000038 */
[----:B------:R-:W-:-:S02]  /*66d0*/  CS2R R56, SRZ ;  /* 0x0000000000387805 */ /* 0x000fc4000001ff00 */
[----:B------:R-:W-:Y:S01]  /*66e0*/  PRMT R179, R179, 0x5410, R52 ;  /* 0x00005410b3b37816 */ /* 0x000fe20000000034 */
[----:B------:R-:W-:Y:S01]  /*66f0*/  IMAD.MOV.U32 R52, RZ, RZ, R51 ;  /* 0x000000ffff347224 */ /* 0x000fe200078e0033 */
[----:B------:R-:W-:Y:S01]  /*6700*/  PRMT R185, R185, 0x5410, R53 ;  /* 0x00005410b9b97816 */ /* 0x000fe20000000035 */
[----:B------:R-:W-:Y:S01]  /*6710*/  IMAD.MOV.U32 R53, RZ, RZ, R49 ;  /* 0x000000ffff357224 */ /* 0x000fe200078e0031 */
[----:B------:R-:W-:Y:S02]  /*6720*/  CS2R R66, SRZ ;  /* 0x0000000000427805 */ /* 0x000fe4000001ff00 */
[----:B------:R-:W-:Y:S02]  /*6730*/  CS2R R64, SRZ ;  /* 0x0000000000407805 */ /* 0x000fe4000001ff00 */
[----:B------:R-:W-:Y:S02]  /*6740*/  PRMT R166, R52, 0x7610, R166 ;  /* 0x0000761034a67816 */ /* 0x000fe400000000a6 */
[----:B------:R-:W-:-:S02]  /*6750*/  PRMT R161, R53, 0x7610, R161 ;  /* 0x0000761035a17816 */ /* 0x000fc400000000a1 */
        /* <DEDUP_REMOVED lines=10> */
[----:B------:R-:W-:Y:S02]  /*6800*/  CS2R R64, SRZ ;  /* 0x0000000000407805 */ /* 0x000fe4000001ff00 */
[----:B------:R-:W-:Y:S02]  /*6810*/  CS2R R62, SRZ ;  /* 0x00000000003e7805 */ /* 0x000fe4000001ff00 */
[----:B------:R-:W-:Y:S02]  /*6820*/  IADD3.X R53, R21, R114, R34, P2, P4 ;  /* 0x0000007215357210 */ /* 0x000fe400017e8422 */
[----:B------:R-:W-:Y:S02]  /*6830*/  CS2R R60, SRZ ;  /* 0x00000000003c7805 */ /* 0x000fe4000001ff00 */
[----:B------:R-:W-:Y:S01]  /*6840*/  LEA R68, P4, R54, UR4, 0x1 ;  /* 0x0000000436447c11 */ /* 0x000fe2000f8808ff */
[----:B------:R-:W-:Y:S01]  /*6850*/  ULDC.64 UR8, c[0x0][0x208] ;  /* 0x0000820000087ab9 */ /* 0x000fe20000000a00 */
[----:B------:R-:W-:-:S02]  /*6860*/  LEA R70, P2, R52, UR6, 0x1 ;  /* 0x0000000634467c11 */ /* 0x000fc4000f8408ff */
[----:B------:R-:W-:Y:S02]  /*6870*/  LEA.HI.X R69, R54, UR5, R55, 0x1, P4 ;  /* 0x0000000536457c11 */ /* 0x000fe4000a0f0c37 */
[----:B------:R-:W-:Y:S02]  /*6880*/  CS2R R54, SRZ ;  /* 0x0000000000367805 */ /* 0x000fe4000001ff00 */
[----:B------:R-:W-:Y:S02]  /*6890*/  LEA.HI.X R71, R52, UR7, R53, 0x1, P2 ;  /* 0x0000000734477c11 */ /* 0x000fe400090f0c35 */
[----:B------:R-:W-:Y:S02]  /*68a0*/  CS2R R52, SRZ ;  /* 0x0000000000347805 */ /* 0x000fe4000001ff00 */
[-C--:B------:R-:W-:Y:S02]  /*68b0*/  ISETP.GE.AND P4, PT, R212, R115.reuse, PT ;  /* 0x00000073d400720c */ /* 0x080fe40003f86270 */
[----:B------:R-:W-:-:S11]  /*68c0*/  ISETP.GE.AND P2, PT, R213, R115, PT ;  /* 0x00000073d500720c */ /* 0x000fd60003f46270 */
[----:B------:R0:W5:Y:S04]  /*68d0*/  @!P4 LDG.E.128 R56, desc[UR8][R68.64] ;  /* 0x000000084438c981 */ /* 0x000168000c1e1d00 */
[----:B------:R0:W5:Y:S04]  /*68e0*/  @!P2 LDG.E.128 R52, desc[UR8][R68.64+0x80] ;  /* 0x000080084434a981 */ /* 0x000168000c1e1d00 */
[----:B------:R0:W5:Y:S04]  /*68f0*/  @!P4 LDG.E.128 R64, desc[UR8][R70.64] ;  /* 0x000000084640c981 */ /* 0x000168000c1e1d00 */
[----:B------:R0:W5:Y:S02]  /*6900*/  @!P2 LDG.E.128 R60, desc[UR8][R70.64+0x80] ;  /* 0x00008008463ca981 */ /* 0x000164000c1e1d00 */
.L_x_522:
[----:B------:R-:W-:Y:S05]  /*6910*/  BSYNC B1 ;  /* 0x0000000000017941 */ /* 0x000fea0003800000 */
.L_x_521:
[----:B------:R-:W-:Y:S01]  /*6920*/  ISETP.GE.AND P4, PT, R218, R3, PT ;  /* 0x00000003da00720c */ /* 0x000fe20003f86270 */
[----:B------:R-:W-:Y:S01]  /*6930*/  BSSY B1, `(.L_x_523) ;  /* 0x0000020000017945 */ /* 0x000fe20003800000 */
[----:B0-----:R-:W-:Y:S02]  /*6940*/  CS2R R70, SRZ ;  /* 0x0000000000467805 */ /* 0x001fe4000001ff00 */
        /* <DEDUP_REMOVED lines=12> */
[----:B------:R-:W-:Y:S01]  /*6a10*/  ULDC.64 UR8, c[0x0][0x208] ;  /* 0x0000820000087ab9 */ /* 0x000fe20000000a00 */
[----:B------:R-:W-:Y:S02]  /*6a20*/  IADD3.X R71, R15, R29, R0, P2, P6 ;  /* 0x0000001d0f477210 */ /* 0x000fe400017ec400 */
[----:B------:R-:W-:-:S04]  /*6a30*/  IADD3 R0, P2, P6, R102, R31, R84 ;  /* 0x0000001f66007210 */ /* 0x000fc80007e5e054 */
[----:B------:R-:W-:Y:S02]  /*6a40*/  IADD3.X R69, R21, R33, R114, P2, P6 ;  /* 0x0000002115457210 */ /* 0x000fe400017ec472 */
[----:B------:R-:W-:-:S04]  /*6a50*/  LEA R84, P2, R86, UR4, 0x1 ;  /* 0x0000000456547c11 */ /* 0x000fc8000f8408ff */
[----:B------:R-:W-:Y:S02]  /*6a60*/  LEA.HI.X R85, R86, UR5, R71, 0x1, P2 ;  /* 0x0000000556557c11 */ /* 0x000fe400090f0c47 */
[----:B------:R-:W-:-:S04]  /*6a70*/  LEA R86, P2, R0, UR6, 0x1 ;  /* 0x0000000600567c11 */ /* 0x000fc8000f8408ff */
[----:B------:R-:W-:Y:S02]  /*6a80*/  LEA.HI.X R87, R0, UR7, R69, 0x1, P2 ;  /* 0x0000000700577c11 */ /* 0x000fe400090f0c45 */
[----:B------:R-:W-:Y:S02]  /*6a90*/  ISETP.GE.AND P2, PT, R212, R115, PT ;  /* 0x00000073d400720c */ /* 0x000fe40003f46270 */
[----:B------:R-:W-:Y:S02]  /*6aa0*/  CS2R R70, SRZ ;  /* 0x0000000000467805 */ /* 0x000fe4000001ff00 */
[----:B------:R-:W-:Y:S02]  /*6ab0*/  CS2R R68, SRZ ;  /* 0x0000000000447805 */ /* 0x000fe4000001ff00 */
[----:B------:R-:W-:Y:S02]  /*6ac0*/  CS2R R78, SRZ ;  /* 0x00000000004e7805 */ /* 0x000fe4000001ff00 */
[----:B------:R-:W-:-:S05]  /*6ad0*/  CS2R R76, SRZ ;  /* 0x00000000004c7805 */ /* 0x000fca000001ff00 */
[----:B------:R0:W5:Y:S04]  /*6ae0*/  @!P2 LDG.E.128 R72, desc[UR8][R84.64] ;  /* 0x000000085448a981 */ /* 0x000168000c1e1d00 */
[----:B------:R0:W5:Y:S01]  /*6af0*/  @!P2 LDG.E.128 R80, desc[UR8][R86.64] ;  /* 0x000000085650a981 */ /* 0x000162000c1e1d00 */
[----:B------:R-:W-:-:S13]  /*6b00*/  ISETP.GE.AND P2, PT, R213, R115, PT ;  /* 0x00000073d500720c */ /* 0x000fda0003f46270 */
[----:B------:R0:W5:Y:S04]  /*6b10*/  @!P2 LDG.E.128 R68, desc[UR8][R84.64+0x80] ;  /* 0x000080085444a981 */ /* 0x000168000c1e1d00 */
[----:B------:R0:W5:Y:S02]  /*6b20*/  @!P2 LDG.E.128 R76, desc[UR8][R86.64+0x80] ;  /* 0x00008008564ca981 */ /* 0x000164000c1e1d00 */
.L_x_524:
[----:B------:R-:W-:Y:S05]  /*6b30*/  BSYNC B1 ;  /* 0x0000000000017941 */ /* 0x000fea0003800000 */
.L_x_523:
[----:B------:R-:W-:Y:S01]  /*6b40*/  IMAD.MOV.U32 R0, RZ, RZ, R55 ;  /* 0x000000ffff007224 */ /* 0x000fe200078e0037 */
[----:B------:R-:W-:Y:S01]  /*6b50*/  PRMT R169, R89, 0x7610, R169 ;  /* 0x0000761059a97816 */ /* 0x000fe200000000a9 */
[----:B0-----:R-:W-:Y:S01]  /*6b60*/  IMAD.MOV.U32 R84, RZ, RZ, R52 ;  /* 0x000000ffff547224 */ /* 0x001fe200078e0034 */
[----:B------:R-:W-:Y:S01]  /*6b70*/  ULOP3.LUT UR4, UR60, 0x1, URZ, 0xfc, !UPT ;  /* 0x000000013c047892 */ /* 0x000fe2000f8efc3f */
[----:B------:R-:W-:Y:S01]  /*6b80*/  IMAD.MOV.U32 R85, RZ, RZ, R53 ;  /* 0x000000ffff557224 */ /* 0x000fe200078e0035 */
[----:B------:R-:W-:Y:S01]  /*6b90*/  PRMT R169, R169, 0x5410, R0 ;  /* 0x00005410a9a97816 */ /* 0x000fe20000000000 */
[----:B------:R-:W-:Y:S01]  /*6ba0*/  IMAD.MOV.U32 R86, RZ, RZ, R58 ;  /* 0x000000ffff567224 */ /* 0x000fe200078e003a */
[----:B------:R-:W-:Y:S01]  /*6bb0*/  UISETP.NE.AND UP0, UPT, UR4, 0x3, UPT ;  /* 0x000000030400788c */ /* 0x000fe2000bf05270 */
        /* <DEDUP_REMOVED lines=13> */
[----:B------:R-:W-:-:S02]  /*6c90*/  MOV R85, R61 ;  /* 0x0000003d00557202 */ /* 0x000fc40000000f00 */
[----:B------:R-:W-:Y:S01]  /*6ca0*/  PRMT R171, R171, 0x5410, R0 ;  /* 0x00005410abab7816 */ /* 0x000fe20000000000 */
[----:B------:R-:W-:Y:S01]  /*6cb0*/  IMAD.MOV.U32 R0, RZ, RZ, R67 ;  /* 0x000000ffff007224 */ /* 0x000fe200078e0043 */
[----:B------:R-:W-:Y:S01]  /*6cc0*/  PRMT R172, R84, 0x5410, R85 ;  /* 0x0000541054ac7816 */ /* 0x000fe20000000055 */
[----:B------:R-:W-:Y:S01]  /*6cd0*/  IMAD.MOV.U32 R84, RZ, RZ, R64 ;  /* 0x000000ffff547224 */ /* 0x000fe200078e0040 */
[----:B------:R-:W-:Y:S01]  /*6ce0*/  PRMT R173, R173, 0x5410, R86 ;  /* 0x00005410adad7816 */ /* 0x000fe20000000056 */
[----:B------:R-:W-:Y:S01]  /*6cf0*/  IMAD.MOV.U32 R85, RZ, RZ, R65 ;  /* 0x000000ffff557224 */ /* 0x000fe200078e0041 */
[----:B------:R-:W-:Y:S01]  /*6d00*/  PLOP3.LUT P2, PT, PT, PT, UP0, 0x80, 0x0 ;  /* 0x000000000000781c */ /* 0x000fe20003f4f008 */
[----:B-----5:R-:W-:Y:S01]  /*6d10*/  IMAD.MOV.U32 R86, RZ, RZ, R70 ;  /* 0x000000ffff567224 */ /* 0x020fe200078e0046 */
[----:B------:R-:W-:Y:S01]  /*6d20*/  PRMT R176, R176, 0x5410, R84 ;  /* 0x00005410b0b07816 */ /* 0x000fe20000000054 */
[----:B------:R-:W-:Y:S01]  /*6d30*/  IMAD.MOV.U32 R84, RZ, RZ, R69 ;  /* 0x000000ffff547224 */ /* 0x000fe200078e0045 */
[----:B------:R-:W-:Y:S01]  /*6d40*/  PRMT R174, R0, 0x5410, R85 ;  /* 0x0000541000ae7816 */ /* 0x000fe20000000055 */
[----:B------:R-:W-:Y:S01]  /*6d50*/  IMAD.MOV.U32 R85, RZ, RZ, R71 ;  /* 0x000000ffff557224 */ /* 0x000fe200078e0047 */
[----:B------:R-:W-:Y:S01]  /*6d60*/  PRMT R150, R86, 0x7610, R150 ;  /* 0x0000761056967816 */ /* 0x000fe20000000096 */
[----:B------:R-:W-:-:S02]  /*6d70*/  IMAD.MOV.U32 R86, RZ, RZ, R68 ;  /* 0x000000ffff567224 */ /* 0x000fc400078e0044 */
[----:B------:R-:W-:Y:S01]  /*6d80*/  IMAD.MOV.U32 R0, RZ, RZ, R74 ;  /* 0x000000ffff007224 */ /* 0x000fe200078e004a */
[----:B------:R-:W-:Y:S01]  /*6d90*/  PRMT R150, R150, 0x5410, R85 ;  /* 0x0000541096967816 */ /* 0x000fe20000000055 */
[----:B------:R-:W-:Y:S01]  /*6da0*/  IMAD.MOV.U32 R85, RZ, RZ, R72 ;  /* 0x000000ffff557224 */ /* 0x000fe200078e0048 */
[----:B------:R-:W-:Y:S01]  /*6db0*/  PRMT R152, R86, 0x5410, R84 ;  /* 0x0000541056987816 */ /* 0x000fe20000000054 */
[----:B------:R-:W-:Y:S01]  /*6dc0*/  IMAD.MOV.U32 R86, RZ, RZ, R75 ;  /* 0x000000ffff567224 */ /* 0x000fe200078e004b */
[----:B------:R-:W-:Y:S01]  /*6dd0*/  PRMT R156, R0, 0x7610, R156 ;  /* 0x00007610009c7816 */ /* 0x000fe2000000009c */
[----:B------:R-:W-:Y:S02]  /*6de0*/  IMAD.MOV.U32 R0, RZ, RZ, R78 ;  /* 0x000000ffff007224 */ /* 0x000fe400078e004e */
        /* <DEDUP_REMOVED lines=11> */
[----:B------:R-:W-:Y:S02]  /*6ea0*/  IMAD.MOV.U32 R84, RZ, RZ, R80 ;  /* 0x000000ffff547224 */ /* 0x000fe400078e0050 */
[----:B------:R-:W-:Y:S01]  /*6eb0*/  IMAD.MOV.U32 R0, RZ, RZ, R81 ;  /* 0x000000ffff007224 */ /* 0x000fe200078e0051 */
[----:B------:R-:W-:-:S04]  /*6ec0*/  PRMT R157, R86, 0x5410, R85 ;  /* 0x00005410569d7816 */ /* 0x000fc80000000055 */
[----:B------:R-:W-:Y:S01]  /*6ed0*/  PRMT R168, R84, 0x5410, R0 ;  /* 0x0000541054a87816 */ /* 0x000fe20000000000 */
[----:B------:R-:W-:Y:S06]  /*6ee0*/  @!P2 BRA `(.L_x_525) ;  /* 0x000000000004a947 */ /* 0x000fec0003800000 */
[----:B------:R-:W-:Y:S01]  /*6ef0*/  BPT.TRAP 0x1 ;  /* 0x000000040000795c */ /* 0x000fe20000300000 */
.L_x_525:
[----:B------:R-:W-:Y:S01]  /*6f00*/  IMAD R0, R17, 0x8, R16 ;  /* 0x0000000811007824 */ /* 0x000fe200078e0210 */
[----:B------:R-:W-:Y:S01]  /*6f10*/  SHF.L.U32 R114, R219, 0x1f, RZ ;  /* 0x0000001fdb727819 */ /* 0x000fe200000006ff */
[----:B------:R-:W0:Y:S01]  /*6f20*/  LDC R144, c[0x0][0x2e4] ;  /* 0x0000b900ff907b82 */ /* 0x000e220000000800 */
[----:B------:R-:W-:Y:S02]  /*6f30*/  BSSY B1, `(.L_x_526) ;  /* 0x0000004000017945 */ /* 0x000fe40003800000 */
[----:B------:R-:W1:Y:S05]  /*6f40*/  SYNCS.PHASECHK.TRANS64.TRYWAIT P6, [R0+URZ+0x38890], R114 ;  /* 0x03889072000075a7 */ /* 0x000e6a00080c017f */
[----:B------:R-:W2:Y:S01]  /*6f50*/  LDC.64 R122, c[0x0][0x2f0] ;  /* 0x0000bc00ff7a7b82 */ /* 0x000ea20000000a00 */
[----:B-1----:R-:W-:Y:S05]  /*6f60*/  @!P6 BRA `(.L_x_527) ;  /* 0x000001f4009ce947 */ /* 0x002fea0003800000 */
.L_x_791:
[----:B------:R-:W-:Y:S05]  /*6f70*/  BSYNC B1 ;  /* 0x0000000000017941 */ /* 0x000fea0003800000 */
.L_x_526:
[----:B------:R-:W-:Y:S01]  /*6f80*/  BSSY B1, `(.L_x_528) ;  /* 0x0000113000017945 */ /* 0x000fe20003800000 */
[----:B0-----:R-:W-:Y:S02]  /*6f90*/  IMAD.IADD R145, R144, 0x1, -R119 ;  /* 0x0000000190917824 */ /* 0x001fe400078e0a77 */
[----:B------:R-:W-:Y:S01]  /*6fa0*/  IMAD.MOV.U32 R125, RZ, RZ, R88 ;  /* 0x000000ffff7d7224 */ /* 0x000fe200078e0058 */
[----:B------:R-:W-:Y:S06]  /*6fb0*/  @P5 BRA `(.L_x_529) ;  /* 0x00000010003c5947 */ /* 0x000fec0003800000 */
[----:B------:R-:W-:Y:S01]  /*6fc0*/  ISETP.NE.AND P5, PT, R26, RZ, PT ;  /* 0x000000ff1a00720c */ /* 0x000fe20003fa5270 */
[-C--:B--2---:R-:W-:Y:S01]  /*6fd0*/  IMAD R84, R118, R122.reuse, RZ ;  /* 0x0000007a76547224 */ /* 0x084fe200078e02ff */
[----:B------:R-:W-:Y:S01]  /*6fe0*/  BSSY B2, `(.L_x_530) ;  /* 0x0000088000027945 */ /* 0x000fe20003800000 */
[----:B------:R-:W-:-:S04]  /*6ff0*/  IMAD.WIDE.U32 R134, R18, R122, R124 ;  /* 0x0000007a12867225 */ /* 0x000fc800078e007c */
[----:B------:R-:W-:-:S04]  /*7000*/  IMAD R84, R18, R123, R84 ;  /* 0x0000007b12547224 */ /* 0x000fc800078e0254 */
[----:B------:R-:W-:Y:S02]  /*7010*/  IMAD.IADD R158, R84, 0x1, R135 ;  /* 0x00000001549e7824 */ /* 0x000fe400078e0287 */
[----:B------:R-:W-:Y:S05]  /*7020*/  @!P5 BRA `(.L_x_531) ;  /* 0x00000008000cd947 */ /* 0x000fea0003800000 */
[----:B------:R-:W-:Y:S01]  /*7030*/  SEL R84, R119, R145, !P0 ;  /* 0x0000009177547207 */ /* 0x000fe20004000000 */
[----:B------:R-:W-:Y:S01]  /*7040*/  BSSY B3, `(.L_x_532) ;  /* 0x000007e000037945 */ /* 0x000fe20003800000 */
[----:B------:R-:W-:Y:S02]  /*7050*/  IADD3 R88, P5, P6, R94, R134, R13 ;  /* 0x000000865e587210 */ /* 0x000fe40007ebe00d */
[----:B------:R-:W-:Y:S02]  /*7060*/  SHF.R.S32.HI R85, RZ, 0x1f, R84 ;  /* 0x0000001fff557819 */ /* 0x000fe40000011454 */
[----:B------:R-:W-:Y:S02]  /*7070*/  IADD3.X R89, R93, R158, R7, P5, P6 ;  /* 0x0000009e5d597210 */ /* 0x000fe40002fec407 */
[----:B------:R-:W-:Y:S02]  /*7080*/  LEA.HI R84, R85, R84, RZ, 0x4 ;  /* 0x0000005455547211 */ /* 0x000fe400078f20ff */
[----:B------:R-:W-:-:S02]  /*7090*/  P2R R90, PR, RZ, 0x2 ;  /* 0x00000002ff5a7803 */ /* 0x000fc40000000000 */
[----:B------:R-:W-:-:S05]  /*70a0*/  LEA.HI.SX32 R84, R84, R14, 0x1c ;  /* 0x0000000e54547211 */ /* 0x000fca00078fe2ff */
[----:B------:R-:W-:-:S05]  /*70b0*/  IMAD.SHL.U32 R85, R84, 0x8, RZ ;  /* 0x0000000854557824 */ /* 0x000fca00078e00ff */
[----:B------:R-:W-:-:S13]  /*70c0*/  ISETP.GE.AND P5, PT, R85, R144, PT ;  /* 0x000000905500720c */ /* 0x000fda0003fa6270 */
[--C-:B------:R-:W-:Y:S02]  /*70d0*/  @!P5 SHF.R.S32.HI R87, RZ, 0x1f, R85.reuse ;  /* 0x0000001fff57d819 */ /* 0x100fe40000011455 */
[--C-:B------:R-:W-:Y:S02]  /*70e0*/  @!P5 IADD3 R86, P1, P6, R94, R134, R85.reuse ;  /* 0x000000865e56d210 */ /* 0x100fe40007e3e055 */
[----:B------:R-:W-:Y:S02]  /*70f0*/  LOP3.LUT R85, R231, 0x38, R85, 0xf8, !PT ;  /* 0x00000038e7557812 */ /* 0x000fe400078ef855 */
[----:B------:R-:W-:Y:S02]  /*7100*/  @!P5 IADD3.X R87, R93, R158, R87, P1, P6 ;  /* 0x0000009e5d57d210 */ /* 0x000fe40000fec457 */
[----:B------:R-:W-:Y:S02]  /*7110*/  LEA R136, P6, R88, R116, 0x1 ;  /* 0x0000007458887211 */ /* 0x000fe400078c08ff */
[----:B------:R-:W-:-:S02]  /*7120*/  LOP3.LUT R85, R85, R232, RZ, 0x3c, !PT ;  /* 0x000000e855557212 */ /* 0x000fc400078e3cff */
[-C--:B------:R-:W-:Y:S02]  /*7130*/  LEA.HI.X R137, R88, R117.reuse, R89, 0x1, P6 ;  /* 0x0000007558897211 */ /* 0x080fe400030f0c59 */
[----:B------:R-:W-:Y:S02]  /*7140*/  @!P5 LEA R138, P6, R86, R116, 0x1 ;  /* 0x00000074568ad211 */ /* 0x000fe400078c08ff */
[----:B------:R-:W-:Y:S02]  /*7150*/  ISETP.NE.AND P1, PT, R90, RZ, PT ;  /* 0x000000ff5a00720c */ /* 0x000fe40003f25270 */
[----:B------:R-:W-:Y:S02]  /*7160*/  @!P5 LEA.HI.X R139, R86, R117, R87, 0x1, P6 ;  /* 0x00000075568bd211 */ /* 0x000fe400030f0c57 */
[----:B------:R-:W-:Y:S02]  /*7170*/  SHF.R.S32.HI R86, RZ, 0x1f, R84 ;  /* 0x0000001fff567819 */ /* 0x000fe40000011454 */
[----:B------:R-:W-:-:S02]  /*7180*/  ISETP.GE.AND P6, PT, R212, R115, PT ;  /* 0x00000073d400720c */ /* 0x000fc40003fc6270 */
[----:B------:R-:W-:-:S04]  /*7190*/  LEA.HI R84, R86, R84, RZ, 0x3 ;  /* 0x0000005456547211 */ /* 0x000fc800078f18ff */
[----:B------:R-:W-:-:S05]  /*71a0*/  SHF.R.S32.HI R84, RZ, 0x3, R84 ;  /* 0x00000003ff547819 */ /* 0x000fca0000011454 */
[----:B------:R-:W-:-:S04]  /*71b0*/  IMAD R84, R84, 0x1400, R234 ;  /* 0x0000140054547824 */ /* 0x000fc800078e02ea */
[----:B------:R-:W-:Y:S02]  /*71c0*/  IMAD.IADD R85, R84, 0x1, R85 ;  /* 0x0000000154557824 */ /* 0x000fe400078e0255 */
[C---:B------:R-:W-:Y:S02]  /*71d0*/  IMAD R84, R17.reuse, 0x5000, R143 ;  /* 0x0000500011547824 */ /* 0x040fe400078e028f */
[----:B------:R-:W-:Y:S02]  /*71e0*/  IMAD R88, R17, 0x5000, R85 ;  /* 0x0000500011587824 */ /* 0x000fe400078e0255 */
[--C-:B------:R-:W-:Y:S02]  /*71f0*/  IMAD R84, R84, 0x2, R16.reuse ;  /* 0x0000000254547824 */ /* 0x100fe400078e0210 */
[----:B------:R-:W-:-:S04]  /*7200*/  IMAD R88, R88, 0x2, R16 ;  /* 0x0000000258587824 */ /* 0x000fc800078e0210 */
[----:B------:R-:W0:Y:S04]  /*7210*/  LDS.128 R84, [R84+0x24400] ;  /* 0x0244000054547984 */ /* 0x000e280000000c00 */
[----:B------:R-:W2:Y:S01]  /*7220*/  LDS.128 R88, [R88+0x24400] ;  /* 0x0244000058587984 */ /* 0x000ea20000000c00 */
[----:B------:R-:W-:Y:S05]  /*7230*/  @P6 BRA `(.L_x_533) ;  /* 0x0000000400786947 */ /* 0x000fea0003800000 */
[----:B------:R-:W-:Y:S01]  /*7240*/  SHF.R.U32.HI R159, RZ, 0x10, R49 ;  /* 0x00000010ff9f7819 */ /* 0x000fe20000011631 */
[----:B--2---:R-:W-:Y:S01]  /*7250*/  IMAD.U32 R164, R89, 0x10000, RZ ;  /* 0x0001000059a47824 */ /* 0x004fe200078e00ff */
[----:B------:R-:W-:Y:S01]  /*7260*/  SHF.R.U32.HI R163, RZ, 0x10, R41 ;  /* 0x00000010ffa37819 */ /* 0x000fe20000011629 */
[----:B------:R-:W-:Y:S01]  /*7270*/  IMAD.U32 R167, R91, 0x10000, RZ ;  /* 0x000100005ba77824 */ /* 0x000fe200078e00ff */
[----:B------:R-:W-:Y:S02]  /*7280*/  PRMT R159, R161, 0x5410, R159 ;  /* 0x00005410a19f7816 */ /* 0x000fe4000000009f */
[----:B------:R-:W-:Y:S01]  /*7290*/  PRMT R163, R160, 0x5410, R163 ;  /* 0x00005410a0a37816 */ /* 0x000fe200000000a3 */
[----:B0-----:R-:W-:Y:S01]  /*72a0*/  IMAD.U32 R160, R85, 0x10000, RZ ;  /* 0x0001000055a07824 */ /* 0x001fe200078e00ff */
[C---:B------:R-:W-:Y:S02]  /*72b0*/  SHF.L.U32 R162, R159.reuse, 0x10, RZ ;  /* 0x000000109fa27819 */ /* 0x040fe400000006ff */
[----:B------:R-:W-:Y:S01]  /*72c0*/  LOP3.LUT R159, R159, 0xffff0000, RZ, 0xc0, !PT ;  /* 0xffff00009f9f7812 */ /* 0x000fe200078ec0ff */
[----:B------:R-:W-:Y:S01]  /*72d0*/  IMAD.U32 R161, R163, 0x10000, RZ ;  /* 0x00010000a3a17824 */ /* 0x000fe200078e00ff */
[----:B------:R-:W-:Y:S01]  /*72e0*/  LOP3.LUT R85, R85, 0xffff0000, RZ, 0xc0, !PT ;  /* 0xffff000055557812 */ /* 0x000fe200078ec0ff */
[-C--:B------:R-:W-:Y:S01]  /*72f0*/  FMUL.FTZ R165, R164, R162.reuse ;  /* 0x000000a2a4a57220 */ /* 0x080fe20000410000 */
[----:B------:R-:W-:Y:S01]  /*7300*/  SHF.R.U64 R50, R50, 0x10, R51 ;  /* 0x0000001032327819 */ /* 0x000fe20000001233 */
[-C--:B------:R-:W-:Y:S01]  /*7310*/  FMUL.FTZ R164, R164, R161.reuse ;  /* 0x000000a1a4a47220 */ /* 0x080fe20000410000 */
[----:B------:R-:W-:Y:S01]  /*7320*/  SHF.R.U64 R48, R48, 0x10, R49 ;  /* 0x0000001030307819 */ /* 0x000fe20000001231 */
[----:B------:R-:W-:Y:S01]  /*7330*/  FFMA.FTZ R161, R160, R161, -R165 ;  /* 0x000000a1a0a17223 */ /* 0x000fe200000108a5 */
[----:B------:R-:W-:Y:S01]  /*7340*/  SHF.R.U64 R40, R40, 0x10, R41 ;  /* 0x0000001028287819 */ /* 0x000fe20000001229 */
[----:B------:R-:W-:Y:S01]  /*7350*/  FFMA.FTZ R160, R160, R162, R164 ;  /* 0x000000a2a0a07223 */ /* 0x000fe200000100a4 */
[----:B------:R-:W-:Y:S01]  /*7360*/  LOP3.LUT R162, R89, 0xffff0000, RZ, 0xc0, !PT ;  /* 0xffff000059a27812 */ /* 0x000fe200078ec0ff */
[----:B------:R-:W-:Y:S01]  /*7370*/  IMAD.U32 R41, R84, 0x10000, RZ ;  /* 0x0001000054297824 */ /* 0x000fe200078e00ff */
[----:B------:R-:W-:Y:S01]  /*7380*/  LOP3.LUT R89, R163, 0xffff0000, RZ, 0xc0, !PT ;  /* 0xffff0000a3597812 */ /* 0x000fe200078ec0ff */
[----:B------:R-:W-:Y:S01]  /*7390*/  IMAD.U32 R49, R86, 0x10000, RZ ;  /* 0x0001000056317824 */ /* 0x000fe200078e00ff */
[----:B------:R-:W-:Y:S01]  /*73a0*/  PRMT R48, R186, 0x5432, R48 ;  /* 0x00005432ba307816 */ /* 0x000fe20000000030 */
[----:B------:R-:W-:Y:S01]  /*73b0*/  FMUL.FTZ R163, R162, R159 ;  /* 0x0000009fa2a37220 */ /* 0x000fe20000410000 */
[----:B------:R-:W-:Y:S01]  /*73c0*/  SHF.R.U64 R42, R42, 0x10, R43 ;  /* 0x000000102a2a7819 */ /* 0x000fe2000000122b */
[-C--:B------:R-:W-:Y:S01]  /*73d0*/  FMUL.FTZ R162, R162, R89.reuse ;  /* 0x00000059a2a27220 */ /* 0x080fe20000410000 */
[----:B------:R-:W-:Y:S01]  /*73e0*/  PRMT R40, R184, 0x5432, R40 ;  /* 0x00005432b8287816 */ /* 0x000fe20000000028 */
[----:B------:R-:W-:Y:S01]  /*73f0*/  FFMA.FTZ R89, R85, R89, -R163 ;  /* 0x0000005955597223 */ /* 0x000fe200000108a3 */
[----:B------:R-:W-:-:S02]  /*7400*/  IMAD.U32 R163, R87, 0x10000, RZ ;  /* 0x0001000057a37824 */ /* 0x000fc400078e00ff */
[----:B------:R-:W-:Y:S01]  /*7410*/  FFMA.FTZ R85, R85, R159, R162 ;  /* 0x0000009f55557223 */ /* 0x000fe200000100a2 */
[----:B------:R-:W-:Y:S02]  /*7420*/  SHF.R.U32.HI R159, RZ, 0x10, R51 ;  /* 0x00000010ff9f7819 */ /* 0x000fe40000011633 */
[----:B------:R-:W-:Y:S01]  /*7430*/  SHF.R.U32.HI R162, RZ, 0x10, R43 ;  /* 0x00000010ffa27819 */ /* 0x000fe2000001162b */
[----:B------:R-:W-:Y:S01]  /*7440*/  IMAD.U32 R43, R88, 0x10000, RZ ;  /* 0x00010000582b7824 */ /* 0x000fe200078e00ff */
[C---:B------:R-:W-:Y:S02]  /*7450*/  PRMT R159, R166.reuse, 0x5410, R159 ;  /* 0x00005410a69f7816 */ /* 0x040fe4000000009f */
[----:B------:R-:W-:Y:S02]  /*7460*/  PRMT R162, R166, 0x5432, R162 ;  /* 0x00005432a6a27816 */ /* 0x000fe400000000a2 */
[----:B------:R-:W-:Y:S01]  /*7470*/  LOP3.LUT R51, R87, 0xffff0000, RZ, 0xc0, !PT ;  /* 0xffff000057337812 */ /* 0x000fe200078ec0ff */
[----:B------:R-:W-:Y:S01]  /*7480*/  IMAD.U32 R164, R159, 0x10000, RZ ;  /* 0x000100009fa47824 */ /* 0x000fe200078e00ff */
[----:B------:R-:W-:Y:S01]  /*7490*/  LOP3.LUT R87, R91, 0xffff0000, RZ, 0xc0, !PT ;  /* 0xffff00005b577812 */ /* 0x000fe200078ec0ff */
[C---:B------:R-:W-:Y:S01]  /*74a0*/  IMAD.U32 R165, R162.reuse, 0x10000, RZ ;  /* 0x00010000a2a57824 */ /* 0x040fe200078e00ff */
[----:B------:R-:W-:Y:S01]  /*74b0*/  LOP3.LUT R159, R159, 0xffff0000, RZ, 0xc0, !PT ;  /* 0xffff00009f9f7812 */ /* 0x000fe200078ec0ff */
[C---:B------:R-:W-:Y:S01]  /*74c0*/  FMUL.FTZ R166, R167.reuse, R164 ;  /* 0x000000a4a7a67220 */ /* 0x040fe20000410000 */
[----:B------:R-:W-:Y:S01]  /*74d0*/  LOP3.LUT R162, R162, 0xffff0000, RZ, 0xc0, !PT ;  /* 0xffff0000a2a27812 */ /* 0x000fe200078ec0ff */
[----:B------:R-:W-:Y:S01]  /*74e0*/  FMUL.FTZ R167, R167, R165 ;  /* 0x000000a5a7a77220 */ /* 0x000fe20000410000 */
[----:B------:R-:W-:Y:S01]  /*74f0*/  LOP3.LUT R88, R88, 0xffff0000, RZ, 0xc0, !PT ;  /* 0xffff000058587812 */ /* 0x000fe200078ec0ff */
[C---:B------:R-:W-:Y:S01]  /*7500*/  FMUL.FTZ R91, R87.reuse, R159 ;  /* 0x0000009f575b7220 */ /* 0x040fe20000410000 */
[----:B------:R-:W-:Y:S01]  /*7510*/  LOP3.LUT R84, R84, 0xffff0000, RZ, 0xc0, !PT ;  /* 0xffff000054547812 */ /* 0x000fe200078ec0ff */
[-C--:B------:R-:W-:Y:S01]  /*7520*/  FMUL.FTZ R87, R87, R162.reuse ;  /* 0x000000a257577220 */ /* 0x080fe20000410000 */
[----:B------:R-:W-:Y:S01]  /*7530*/  PRMT R50, R185, 0x5432, R50 ;  /* 0x00005432b9327816 */ /* 0x000fe20000000032 */
[----:B------:R-:W-:Y:S01]  /*7540*/  FFMA.FTZ R91, R51, R162, -R91 ;  /* 0x000000a2335b7223 */ /* 0x000fe2000001085b */
[----:B------:R-:W-:-:S02]  /*7550*/  IMAD.U32 R162, R48, 0x10000, RZ ;  /* 0x0001000030a27824 */ /* 0x000fc400078e00ff */
[----:B------:R-:W-:Y:S01]  /*7560*/  FFMA.FTZ R87, R51, R159, R87 ;  /* 0x0000009f33577223 */ /* 0x000fe20000010057 */
[----:B------:R-:W-:Y:S01]  /*7570*/  IMAD.U32 R51, R40, 0x10000, RZ ;  /* 0x0001000028337824 */ /* 0x000fe200078e00ff */
[----:B------:R-:W-:Y:S01]  /*7580*/  LOP3.LUT R48, R48, 0xffff0000, RZ, 0xc0, !PT ;  /* 0xffff000030307812 */ /* 0x000fe200078ec0ff */
[C---:B------:R-:W-:Y:S01]  /*7590*/  FMUL.FTZ R159, R43.reuse, R162 ;  /* 0x000000a22b9f7220 */ /* 0x040fe20000410000 */
[----:B------:R-:W-:Y:S01]  /*75a0*/  LOP3.LUT R40, R40, 0xffff0000, RZ, 0xc0, !PT ;  /* 0xffff000028287812 */ /* 0x000fe200078ec0ff */
[----:B------:R-:W-:Y:S01]  /*75b0*/  FMUL.FTZ R43, R43, R51 ;  /* 0x000000332b2b7220 */ /* 0x000fe20000410000 */
[----:B------:R-:W-:Y:S01]  /*75c0*/  FFMA.FTZ R166, R163, R165, -R166 ;  /* 0x000000a5a3a67223 */ /* 0x000fe200000108a6 */
[----:B------:R-:W-:Y:S01]  /*75d0*/  FFMA.FTZ R159, R41, R51, -R159 ;  /* 0x00000033299f7223 */ /* 0x000fe2000001089f */
[----:B------:R-:W-:Y:S01]  /*75e0*/  FMUL.FTZ R51, R88, R48 ;  /* 0x0000003058337220 */ /* 0x000fe20000410000 */
[----:B------:R-:W-:Y:S01]  /*75f0*/  FFMA.FTZ R167, R163, R164, R167 ;  /* 0x000000a4a3a77223 */ /* 0x000fe200000100a7 */
[----:B------:R-:W-:Y:S01]  /*7600*/  LOP3.LUT R163, R86, 0xffff0000, RZ, 0xc0, !PT ;  /* 0xffff000056a37812 */ /* 0x000fe200078ec0ff */
[-C--:B------:R-:W-:Y:S01]  /*7610*/  FMUL.FTZ R88, R88, R40.reuse ;  /* 0x0000002858587220 */ /* 0x080fe20000410000 */
[----:B------:R-:W-:Y:S01]  /*7620*/  PRMT R42, R183, 0x5432, R42 ;  /* 0x00005432b72a7816 */ /* 0x000fe2000000002a */
[----:B------:R-:W-:Y:S01]  /*7630*/  FFMA.FTZ R51, R84, R40, -R51 ;  /* 0x0000002854337223 */ /* 0x000fe20000010833 */
[C---:B------:R-:W-:Y:S01]  /*7640*/  IMAD.U32 R86, R90.reuse, 0x10000, RZ ;  /* 0x000100005a567824 */ /* 0x040fe200078e00ff */
[----:B------:R-:W-:Y:S01]  /*7650*/  LOP3.LUT R90, R90, 0xffff0000, RZ, 0xc0, !PT ;  /* 0xffff00005a5a7812 */ /* 0x000fe200078ec0ff */
[C---:B------:R-:W-:Y:S01]  /*7660*/  IMAD.U32 R40, R50.reuse, 0x10000, RZ ;  /* 0x0001000032287824 */ /* 0x040fe200078e00ff */
[----:B------:R-:W-:Y:S01]  /*7670*/  LOP3.LUT R50, R50, 0xffff0000, RZ, 0xc0, !PT ;  /* 0xffff000032327812 */ /* 0x000fe200078ec0ff */
[----:B------:R-:W-:Y:S01]  /*7680*/  FFMA.FTZ R43, R41, R162, R43 ;  /* 0x000000a2292b7223 */ /* 0x000fe2000001002b */
[C---:B------:R-:W-:Y:S01]  /*7690*/  IMAD.U32 R41, R42.reuse, 0x10000, RZ ;  /* 0x000100002a297824 */ /* 0x040fe200078e00ff */
[----:B------:R-:W-:Y:S01]  /*76a0*/  LOP3.LUT R42, R42, 0xffff0000, RZ, 0xc0, !PT ;  /* 0xffff00002a2a7812 */ /* 0x000fe200078ec0ff */
[----:B------:R-:W-:Y:S01]  /*76b0*/  FFMA.FTZ R88, R84, R48, R88 ;  /* 0x0000003054587223 */ /* 0x000fe20000010058 */
[----:B------:R-:W-:Y:S01]  /*76c0*/  FMUL.FTZ R48, R86, R40 ;  /* 0x0000002856307220 */ /* 0x000fe20000410000 */
[----:B------:R-:W-:Y:S01]  /*76d0*/  FMUL.FTZ R84, R90, R50 ;  /* 0x000000325a547220 */ /* 0x000fe20000410000 */
[-C--:B------:R-:W-:Y:S01]  /*76e0*/  FMUL.FTZ R86, R86, R41.reuse ;  /* 0x0000002956567220 */ /* 0x080fe20000410000 */
[-C--:B------:R-:W-:Y:S01]  /*76f0*/  FMUL.FTZ R90, R90, R42.reuse ;  /* 0x0000002a5a5a7220 */ /* 0x080fe20000410000 */
[----:B------:R-:W-:Y:S01]  /*7700*/  FFMA.FTZ R48, R49, R41, -R48 ;  /* 0x0000002931307223 */ /* 0x000fe20000010830 */
[----:B------:R-:W-:Y:S01]  /*7710*/  FFMA.FTZ R84, R163, R42, -R84 ;  /* 0x0000002aa3547223 */ /* 0x000fe20000010854 */
[----:B------:R-:W-:Y:S01]  /*7720*/  FFMA.FTZ R86, R49, R40, R86 ;  /* 0x0000002831567223 */ /* 0x000fe20000010056 */
[----:B------:R-:W-:Y:S01]  /*7730*/  FFMA.FTZ R90, R163, R50, R90 ;  /* 0x00000032a35a7223 */ /* 0x000fe2000001005a */
[----:B------:R-:W-:-:S02]  /*7740*/  F2FP.BF16.F32.PACK_AB R89, R89, R161 ;  /* 0x000000a15959723e */ /* 0x000fc400000010ff */
[----:B------:R-:W-:Y:S02]  /*7750*/  F2FP.BF16.F32.PACK_AB R91, R91, R166 ;  /* 0x000000a65b5b723e */ /* 0x000fe400000010ff */
[----:B------:R-:W-:Y:S01]  /*7760*/  F2FP.BF16.F32.PACK_AB R160, R85, R160 ;  /* 0x000000a055a0723e */ /* 0x000fe200000010ff */
[----:B------:R-:W-:Y:S01]  /*7770*/  IMAD.MOV.U32 R85, RZ, RZ, R89 ;  /* 0x000000ffff557224 */ /* 0x000fe200078e0059 */
        /* <DEDUP_REMOVED lines=8> */
[----:B------:R-:W-:-:S02]  /*7800*/  F2FP.BF16.F32.PACK_AB R88, R88, R43 ;  /* 0x0000002b5858723e */ /* 0x000fc400000010ff */
[----:B------:R-:W-:-:S07]  /*7810*/  MOV R84, R51 ;  /* 0x0000003300547202 */ /* 0x000fce0000000f00 */
.L_x_533:
[----:B------:R-:W-:Y:S05]  /*7820*/  BSYNC B3 ;  /* 0x0000000000037941 */ /* 0x000fea0003800000 */
.L_x_532:
[----:B------:R-:W-:Y:S02]  /*7830*/  ULDC.64 UR4, c[0x0][0x208] ;  /* 0x0000820000047ab9 */ /* 0x000fe40000000a00 */
[----:B0-----:R0:W-:Y:S04]  /*7840*/  STG.E.128 desc[UR4][R136.64], R84 ;  /* 0x0000005488007986 */ /* 0x0011e8000c101d04 */
[----:B--2---:R0:W-:Y:S02]  /*7850*/  @!P5 STG.E.128 desc[UR4][R138.64], R88 ;  /* 0x000000588a00d986 */ /* 0x0041e4000c101d04 */
.L_x_531:
[----:B------:R-:W-:Y:S05]  /*7860*/  BSYNC B2 ;  /* 0x0000000000027941 */ /* 0x000fea0003800000 */
.L_x_530:
[----:B------:R-:W-:-:S13]  /*7870*/  ISETP.NE.AND P5, PT, R10, RZ, PT ;  /* 0x000000ff0a00720c */ /* 0x000fda0003fa5270 */
        /* <DEDUP_REMOVED lines=12> */
[----:B------:R-:W-:-:S04]  /*7940*/  @!P5 IADD3 R134, P0, P6, R94, R134, R40 ;  /* 0x000000865e86d210 */ /* 0x000fc80007e1e028 */
[----:B------:R-:W-:Y:S02]  /*7950*/  @!P5 IADD3.X R158, R93, R158, R49, P0, P6 ;  /* 0x0000009e5d9ed210 */ /* 0x000fe400007ec431 */
[C---:B0-----:R-:W-:Y:S02]  /*7960*/  LEA R84, P6, R43.reuse, R116, 0x1 ;  /* 0x000000742b547211 */ /* 0x041fe400078c08ff */
[----:B------:R-:W-:Y:S02]  /*7970*/  ISETP.NE.AND P0, PT, R48, RZ, PT ;  /* 0x000000ff3000720c */ /* 0x000fe40003f05270 */
[----:B------:R-:W-:Y:S02]  /*7980*/  LEA.HI.X R85, R43, R117, R42, 0x1, P6 ;  /* 0x000000752b557211 */ /* 0x000fe400030f0c2a */
[----:B------:R-:W-:Y:S02]  /*7990*/  SHF.R.S32.HI R42, RZ, 0x1f, R41 ;  /* 0x0000001fff2a7819 */ /* 0x000fe40000011429 */
[----:B------:R-:W-:-:S02]  /*79a0*/  LOP3.LUT R43, R231, 0x38, R40, 0xf8, !PT ;  /* 0x00000038e72b7812 */ /* 0x000fc400078ef828 */
[----:B------:R-:W-:Y:S02]  /*79b0*/  LEA.HI R41, R42, R41, RZ, 0x3 ;  /* 0x000000292a297211 */ /* 0x000fe400078f18ff */
[----:B------:R-:W-:Y:S01]  /*79c0*/  LOP3.LUT R40, R43, R232, RZ, 0x3c, !PT ;  /* 0x000000e82b287212 */ /* 0x000fe200078e3cff */
[----:B------:R-:W-:Y:S01]  /*79d0*/  IMAD R43, R17, 0x5000, R142 ;  /* 0x00005000112b7824 */ /* 0x000fe200078e028e */
[----:B------:R-:W-:Y:S02]  /*79e0*/  SHF.R.S32.HI R41, RZ, 0x3, R41 ;  /* 0x00000003ff297819 */ /* 0x000fe40000011429 */
[----:B------:R-:W-:-:S03]  /*79f0*/  @!P5 LEA R86, P6, R134, R116, 0x1 ;  /* 0x000000748656d211 */ /* 0x000fc600078c08ff */
[----:B------:R-:W-:Y:S01]  /*7a00*/  IMAD R41, R41, 0x1400, R234 ;  /* 0x0000140029297824 */ /* 0x000fe200078e02ea */
[----:B------:R-:W-:Y:S02]  /*7a10*/  @!P5 LEA.HI.X R87, R134, R117, R158, 0x1, P6 ;  /* 0x000000758657d211 */ /* 0x000fe400030f0c9e */
[----:B------:R-:W-:Y:S01]  /*7a20*/  ISETP.GE.AND P6, PT, R213, R115, PT ;  /* 0x00000073d500720c */ /* 0x000fe20003fc6270 */
[----:B------:R-:W-:-:S04]  /*7a30*/  IMAD.IADD R40, R41, 0x1, R40 ;  /* 0x0000000129287824 */ /* 0x000fc800078e0228 */
[----:B------:R-:W-:Y:S02]  /*7a40*/  IMAD R41, R17, 0x5000, R40 ;  /* 0x0000500011297824 */ /* 0x000fe400078e0228 */
[--C-:B------:R-:W-:Y:S02]  /*7a50*/  IMAD R40, R43, 0x2, R16.reuse ;  /* 0x000000022b287824 */ /* 0x100fe400078e0210 */
[----:B------:R-:W-:-:S04]  /*7a60*/  IMAD R48, R41, 0x2, R16 ;  /* 0x0000000229307824 */ /* 0x000fc800078e0210 */
[----:B------:R-:W0:Y:S04]  /*7a70*/  LDS.128 R40, [R40+0x24400] ;  /* 0x0244000028287984 */ /* 0x000e280000000c00 */
[----:B------:R-:W2:Y:S01]  /*7a80*/  LDS.128 R48, [R48+0x24400] ;  /* 0x0244000030307984 */ /* 0x000ea20000000c00 */
[----:B------:R-:W-:Y:S05]  /*7a90*/  @P6 BRA `(.L_x_535) ;  /* 0x0000000400746947 */ /* 0x000fea0003800000 */
[--C-:B------:R-:W-:Y:S01]  /*7aa0*/  SHF.R.U64 R38, R38, 0x10, R39.reuse ;  /* 0x0000001026267819 */ /* 0x100fe20000001227 */
[----:B--2---:R-:W-:Y:S01]  /*7ab0*/  IMAD.U32 R90, R49, 0x10000, RZ ;  /* 0x00010000315a7824 */ /* 0x004fe200078e00ff */
[----:B------:R-:W-:Y:S01]  /*7ac0*/  SHF.R.U32.HI R88, RZ, 0x10, R39 ;  /* 0x00000010ff587819 */ /* 0x000fe20000011627 */
[----:B------:R-:W-:Y:S01]  /*7ad0*/  IMAD.U32 R137, R51, 0x10000, RZ ;  /* 0x0001000033897824 */ /* 0x000fe200078e00ff */
[--C-:B------:R-:W-:Y:S01]  /*7ae0*/  SHF.R.U64 R39, R44, 0x10, R45.reuse ;  /* 0x000000102c277819 */ /* 0x100fe2000000122d */
[----:B0-----:R-:W-:Y:S01]  /*7af0*/  IMAD.U32 R135, R43, 0x10000, RZ ;  /* 0x000100002b877824 */ /* 0x001fe200078e00ff */
[----:B------:R-:W-:Y:S02]  /*7b00*/  SHF.R.U32.HI R44, RZ, 0x10, R45 ;  /* 0x00000010ff2c7819 */ /* 0x000fe4000001162d */
[--C-:B------:R-:W-:Y:S02]  /*7b10*/  SHF.R.U64 R36, R36, 0x10, R37.reuse ;  /* 0x0000001024247819 */ /* 0x100fe40000001225 */
[----:B------:R-:W-:-:S02]  /*7b20*/  SHF.R.U32.HI R37, RZ, 0x10, R37 ;  /* 0x00000010ff257819 */ /* 0x000fc40000011625 */
[C---:B------:R-:W-:Y:S02]  /*7b30*/  PRMT R44, R179.reuse, 0x5432, R44 ;  /* 0x00005432b32c7816 */ /* 0x040fe4000000002c */
[----:B------:R-:W-:Y:S02]  /*7b40*/  SHF.R.U64 R45, R46, 0x10, R47 ;  /* 0x000000102e2d7819 */ /* 0x000fe4000000122f */
[----:B------:R-:W-:Y:S01]  /*7b50*/  PRMT R37, R179, 0x5410, R37 ;  /* 0x00005410b3257816 */ /* 0x000fe20000000025 */
[----:B------:R-:W-:Y:S01]  /*7b60*/  IMAD.U32 R138, R44, 0x10000, RZ ;  /* 0x000100002c8a7824 */ /* 0x000fe200078e00ff */
[----:B------:R-:W-:Y:S01]  /*7b70*/  SHF.R.U32.HI R46, RZ, 0x10, R47 ;  /* 0x00000010ff2e7819 */ /* 0x000fe2000001162f */
[----:B------:R-:W-:Y:S01]  /*7b80*/  IMAD.U32 R47, R41, 0x10000, RZ ;  /* 0x00010000292f7824 */ /* 0x000fe200078e00ff */
[----:B------:R-:W-:Y:S01]  /*7b90*/  LOP3.LUT R91, R49, 0xffff0000, RZ, 0xc0, !PT ;  /* 0xffff0000315b7812 */ /* 0x000fe200078ec0ff */
[----:B------:R-:W-:Y:S01]  /*7ba0*/  IMAD.U32 R139, R37, 0x10000, RZ ;  /* 0x00010000258b7824 */ /* 0x000fe200078e00ff */
[C---:B------:R-:W-:Y:S01]  /*7bb0*/  PRMT R158, R177.reuse, 0x5410, R45 ;  /* 0x00005410b19e7816 */ /* 0x040fe2000000002d */
[----:B------:R-:W-:Y:S01]  /*7bc0*/  FMUL.FTZ R45, R90, R138 ;  /* 0x0000008a5a2d7220 */ /* 0x000fe20000410000 */
[----:B------:R-:W-:Y:S01]  /*7bd0*/  LOP3.LUT R44, R44, 0xffff0000, RZ, 0xc0, !PT ;  /* 0xffff00002c2c7812 */ /* 0x000fe200078ec0ff */
[-C--:B------:R-:W-:Y:S01]  /*7be0*/  FMUL.FTZ R90, R90, R139.reuse ;  /* 0x0000008b5a5a7220 */ /* 0x080fe20000410000 */
[----:B------:R-:W-:Y:S01]  /*7bf0*/  PRMT R46, R177, 0x5432, R46 ;  /* 0x00005432b12e7816 */ /* 0x000fe2000000002e */
[----:B------:R-:W-:Y:S01]  /*7c00*/  FFMA.FTZ R45, R47, R139, -R45 ;  /* 0x0000008b2f2d7223 */ /* 0x000fe2000001082d */
[----:B------:R-:W-:Y:S01]  /*7c10*/  LOP3.LUT R37, R37, 0xffff0000, RZ, 0xc0, !PT ;  /* 0xffff000025257812 */ /* 0x000fe200078ec0ff */
[----:B------:R-:W-:Y:S01]  /*7c20*/  FMUL.FTZ R159, R91, R44 ;  /* 0x0000002c5b9f7220 */ /* 0x000fe20000410000 */
[----:B------:R-:W-:Y:S01]  /*7c30*/  LOP3.LUT R89, R41, 0xffff0000, RZ, 0xc0, !PT ;  /* 0xffff000029597812 */ /* 0x000fe200078ec0ff */
[----:B------:R-:W-:Y:S01]  /*7c40*/  IMAD.U32 R139, R46, 0x10000, RZ ;  /* 0x000100002e8b7824 */ /* 0x000fe200078e00ff */
[----:B------:R-:W-:Y:S01]  /*7c50*/  PRMT R88, R178, 0x5432, R88 ;  /* 0x00005432b2587816 */ /* 0x000fe20000000058 */
[-C--:B------:R-:W-:Y:S01]  /*7c60*/  FMUL.FTZ R91, R91, R37.reuse ;  /* 0x000000255b5b7220 */ /* 0x080fe20000410000 */
[----:B------:R-:W-:Y:S01]  /*7c70*/  LOP3.LUT R51, R51, 0xffff0000, RZ, 0xc0, !PT ;  /* 0xffff000033337812 */ /* 0x000fe200078ec0ff */
[----:B------:R-:W-:Y:S01]  /*7c80*/  FFMA.FTZ R90, R47, R138, R90 ;  /* 0x0000008a2f5a7223 */ /* 0x000fe2000001005a */
[----:B------:R-:W-:Y:S01]  /*7c90*/  LOP3.LUT R46, R46, 0xffff0000, RZ, 0xc0, !PT ;  /* 0xffff00002e2e7812 */ /* 0x000fe200078ec0ff */
[----:B------:R-:W-:Y:S01]  /*7ca0*/  FFMA.FTZ R159, R89, R37, -R159 ;  /* 0x00000025599f7223 */ /* 0x000fe2000001089f */
[----:B------:R-:W-:Y:S01]  /*7cb0*/  PRMT R39, R178, 0x5410, R39 ;  /* 0x00005410b2277816 */ /* 0x000fe20000000027 */
[----:B------:R-:W-:-:S02]  /*7cc0*/  IMAD.U32 R47, R88, 0x10000, RZ ;  /* 0x00010000582f7824 */ /* 0x000fc400078e00ff */
[----:B------:R-:W-:Y:S01]  /*7cd0*/  FMUL.FTZ R37, R137, R139 ;  /* 0x0000008b89257220 */ /* 0x000fe20000410000 */
[----:B------:R-:W-:Y:S01]  /*7ce0*/  PRMT R36, R182, 0x5432, R36 ;  /* 0x00005432b6247816 */ /* 0x000fe20000000024 */
[----:B------:R-:W-:Y:S01]  /*7cf0*/  FFMA.FTZ R91, R89, R44, R91 ;  /* 0x0000002c595b7223 */ /* 0x000fe2000001005b */
[----:B------:R-:W-:Y:S01]  /*7d00*/  LOP3.LUT R43, R43, 0xffff0000, RZ, 0xc0, !PT ;  /* 0xffff00002b2b7812 */ /* 0x000fe200078ec0ff */
[----:B------:R-:W-:Y:S01]  /*7d10*/  FMUL.FTZ R89, R51, R46 ;  /* 0x0000002e33597220 */ /* 0x000fe20000410000 */
[----:B------:R-:W-:Y:S01]  /*7d20*/  LOP3.LUT R88, R88, 0xffff0000, RZ, 0xc0, !PT ;  /* 0xffff000058587812 */ /* 0x000fe200078ec0ff */
[-C--:B------:R-:W-:Y:S01]  /*7d30*/  FMUL.FTZ R137, R137, R47.reuse ;  /* 0x0000002f89897220 */ /* 0x080fe20000410000 */
[----:B------:R-:W-:Y:S01]  /*7d40*/  FFMA.FTZ R37, R135, R47, -R37 ;  /* 0x0000002f87257223 */ /* 0x000fe20000010825 */
[C---:B------:R-:W-:Y:S01]  /*7d50*/  IMAD.U32 R49, R48.reuse, 0x10000, RZ ;  /* 0x0001000030317824 */ /* 0x040fe200078e00ff */
[----:B------:R-:W-:Y:S01]  /*7d60*/  LOP3.LUT R48, R48, 0xffff0000, RZ, 0xc0, !PT ;  /* 0xffff000030307812 */ /* 0x000fe200078ec0ff */
[----:B------:R-:W-:-:S02]  /*7d70*/  IMAD.U32 R47, R39, 0x10000, RZ ;  /* 0x00010000272f7824 */ /* 0x000fc400078e00ff */
[-C--:B------:R-:W-:Y:S01]  /*7d80*/  FMUL.FTZ R51, R51, R88.reuse ;  /* 0x0000005833337220 */ /* 0x080fe20000410000 */
[C---:B------:R-:W-:Y:S02]  /*7d90*/  IMAD.U32 R44, R36.reuse, 0x10000, RZ ;  /* 0x00010000242c7824 */ /* 0x040fe400078e00ff */
[----:B------:R-:W-:Y:S01]  /*7da0*/  FFMA.FTZ R89, R43, R88, -R89 ;  /* 0x000000582b597223 */ /* 0x000fe20000010859 */
[----:B------:R-:W-:Y:S01]  /*7db0*/  LOP3.LUT R88, R36, 0xffff0000, RZ, 0xc0, !PT ;  /* 0xffff000024587812 */ /* 0x000fe200078ec0ff */
[-C--:B------:R-:W-:Y:S01]  /*7dc0*/  FMUL.FTZ R36, R49, R47.reuse ;  /* 0x0000002f31247220 */ /* 0x080fe20000410000 */
[----:B------:R-:W-:Y:S01]  /*7dd0*/  IMAD.U32 R41, R40, 0x10000, RZ ;  /* 0x0001000028297824 */ /* 0x000fe200078e00ff */
[----:B------:R-:W-:Y:S01]  /*7de0*/  LOP3.LUT R39, R39, 0xffff0000, RZ, 0xc0, !PT ;  /* 0xffff000027277812 */ /* 0x000fe200078ec0ff */
[----:B------:R-:W-:Y:S01]  /*7df0*/  FMUL.FTZ R49, R49, R44 ;  /* 0x0000002c31317220 */ /* 0x000fe20000410000 */
[C---:B------:R-:W-:Y:S01]  /*7e00*/  SHF.L.U32 R134, R42.reuse, 0x10, RZ ;  /* 0x000000102a867819 */ /* 0x040fe200000006ff */
[----:B------:R-:W-:Y:S01]  /*7e10*/  FFMA.FTZ R51, R43, R46, R51 ;  /* 0x0000002e2b337223 */ /* 0x000fe20000010033 */
[----:B------:R-:W-:Y:S01]  /*7e20*/  LOP3.LUT R136, R42, 0xffff0000, RZ, 0xc0, !PT ;  /* 0xffff00002a887812 */ /* 0x000fe200078ec0ff */
[----:B------:R-:W-:Y:S01]  /*7e30*/  FFMA.FTZ R36, R41, R44, -R36 ;  /* 0x0000002c29247223 */ /* 0x000fe20000010824 */
[----:B------:R-:W-:Y:S01]  /*7e40*/  PRMT R38, R181, 0x5432, R38 ;  /* 0x00005432b5267816 */ /* 0x000fe20000000026 */
[----:B------:R-:W-:Y:S01]  /*7e50*/  FFMA.FTZ R49, R41, R47, R49 ;  /* 0x0000002f29317223 */ /* 0x000fe20000010031 */
[----:B------:R-:W-:Y:S01]  /*7e60*/  LOP3.LUT R40, R40, 0xffff0000, RZ, 0xc0, !PT ;  /* 0xffff000028287812 */ /* 0x000fe200078ec0ff */
[----:B------:R-:W-:-:S02]  /*7e70*/  IMAD.U32 R42, R50, 0x10000, RZ ;  /* 0x00010000322a7824 */ /* 0x000fc400078e00ff */
[-C--:B------:R-:W-:Y:S01]  /*7e80*/  FMUL.FTZ R43, R48, R39.reuse ;  /* 0x00000027302b7220 */ /* 0x080fe20000410000 */
[----:B------:R-:W-:Y:S01]  /*7e90*/  IMAD.U32 R41, R158, 0x10000, RZ ;  /* 0x000100009e297824 */ /* 0x000fe200078e00ff */
[----:B------:R-:W-:Y:S01]  /*7ea0*/  LOP3.LUT R50, R50, 0xffff0000, RZ, 0xc0, !PT ;  /* 0xffff000032327812 */ /* 0x000fe200078ec0ff */
[-C--:B------:R-:W-:Y:S01]  /*7eb0*/  FMUL.FTZ R48, R48, R88.reuse ;  /* 0x0000005830307220 */ /* 0x080fe20000410000 */
[----:B------:R-:W-:Y:S01]  /*7ec0*/  LOP3.LUT R158, R158, 0xffff0000, RZ, 0xc0, !PT ;  /* 0xffff00009e9e7812 */ /* 0x000fe200078ec0ff */
[----:B------:R-:W-:Y:S02]  /*7ed0*/  IMAD.U32 R44, R38, 0x10000, RZ ;  /* 0x00010000262c7824 */ /* 0x000fe400078e00ff */
[----:B------:R-:W-:Y:S01]  /*7ee0*/  FFMA.FTZ R43, R40, R88, -R43 ;  /* 0x00000058282b7223 */ /* 0x000fe2000001082b */
[----:B------:R-:W-:Y:S01]  /*7ef0*/  LOP3.LUT R38, R38, 0xffff0000, RZ, 0xc0, !PT ;  /* 0xffff000026267812 */ /* 0x000fe200078ec0ff */
[----:B------:R-:W-:Y:S01]  /*7f00*/  FFMA.FTZ R48, R40, R39, R48 ;  /* 0x0000002728307223 */ /* 0x000fe20000010030 */
[-C--:B------:R-:W-:Y:S01]  /*7f10*/  FMUL.FTZ R39, R42, R41.reuse ;  /* 0x000000292a277220 */ /* 0x080fe20000410000 */
[----:B------:R-:W-:Y:S01]  /*7f20*/  FMUL.FTZ R40, R50, R158 ;  /* 0x0000009e32287220 */ /* 0x000fe20000410000 */
[----:B------:R-:W-:Y:S01]  /*7f30*/  FMUL.FTZ R42, R42, R44 ;  /* 0x0000002c2a2a7220 */ /* 0x000fe20000410000 */
[----:B------:R-:W-:Y:S01]  /*7f40*/  FMUL.FTZ R50, R50, R38 ;  /* 0x0000002632327220 */ /* 0x000fe20000410000 */
[----:B------:R-:W-:Y:S01]  /*7f50*/  FFMA.FTZ R39, R134, R44, -R39 ;  /* 0x0000002c86277223 */ /* 0x000fe20000010827 */
[----:B------:R-:W-:Y:S01]  /*7f60*/  FFMA.FTZ R40, R136, R38, -R40 ;  /* 0x0000002688287223 */ /* 0x000fe20000010828 */
[----:B------:R-:W-:Y:S01]  /*7f70*/  FFMA.FTZ R42, R134, R41, R42 ;  /* 0x00000029862a7223 */ /* 0x000fe2000001002a */
[----:B------:R-:W-:Y:S01]  /*7f80*/  FFMA.FTZ R50, R136, R158, R50 ;  /* 0x0000009e88327223 */ /* 0x000fe20000010032 */
[----:B------:R-:W-:Y:S01]  /*7f90*/  FFMA.FTZ R137, R135, R139, R137 ;  /* 0x0000008b87897223 */ /* 0x000fe20000010089 */
[----:B------:R-:W-:-:S02]  /*7fa0*/  F2FP.BF16.F32.PACK_AB R45, R159, R45 ;  /* 0x0000002d9f2d723e */ /* 0x000fc400000010ff */
[----:B------:R-:W-:Y:S02]  /*7fb0*/  F2FP.BF16.F32.PACK_AB R90, R91, R90 ;  /* 0x0000005a5b5a723e */ /* 0x000fe400000010ff */
[----:B------:R-:W-:Y:S01]  /*7fc0*/  F2FP.BF16.F32.PACK_AB R36, R43, R36 ;  /* 0x000000242b24723e */ /* 0x000fe200000010ff */
[----:B------:R-:W-:Y:S01]  /*7fd0*/  IMAD.MOV.U32 R41, RZ, RZ, R45 ;  /* 0x000000ffff297224 */ /* 0x000fe200078e002d */
[----:B------:R-:W-:Y:S02]  /*7fe0*/  F2FP.BF16.F32.PACK_AB R39, R40, R39 ;  /* 0x000000272827723e */ /* 0x000fe400000010ff */
        /* <DEDUP_REMOVED lines=8> */
.L_x_535:
[----:B------:R-:W-:Y:S05]  /*8070*/  BSYNC B2 ;  /* 0x0000000000027941 */ /* 0x000fea0003800000 */
.L_x_534:
[----:B------:R-:W-:Y:S02]  /*8080*/  ULDC.64 UR4, c[0x0][0x208] ;  /* 0x0000820000047ab9 */ /* 0x000fe40000000a00 */
[----:B0-----:R3:W-:Y:S04]  /*8090*/  STG.E.128 desc[UR4][R84.64], R40 ;  /* 0x0000002854007986 */ /* 0x0017e8000c101d04 */
[----:B--2---:R3:W-:Y:S02]  /*80a0*/  @!P5 STG.E.128 desc[UR4][R86.64], R48 ;  /* 0x000000305600d986 */ /* 0x0047e4000c101d04 */
.L_x_529:
[----:B------:R-:W-:Y:S05]  /*80b0*/  BSYNC B1 ;  /* 0x0000000000017941 */ /* 0x000fea0003800000 */
.L_x_528:
[----:B------:R-:W-:Y:S04]  /*80c0*/  BSSY B1, `(.L_x_536) ;  /* 0x000010c000017945 */ /* 0x000fe80003800000 */
[----:B------:R-:W-:Y:S05]  /*80d0*/  @P3 BRA `(.L_x_537) ;  /* 0x0000001000283947 */ /* 0x000fea0003800000 */
[----:B------:R-:W-:Y:S01]  /*80e0*/  ISETP.NE.AND P3, PT, R26, RZ, PT ;  /* 0x000000ff1a00720c */ /* 0x000fe20003f65270 */
[-C--:B--2---:R-:W-:Y:S01]  /*80f0*/  IMAD R36, R237, R122.reuse, RZ ;  /* 0x0000007aed247224 */ /* 0x084fe200078e02ff */
[----:B------:R-:W-:Y:S01]  /*8100*/  BSSY B2, `(.L_x_538) ;  /* 0x0000086000027945 */ /* 0x000fe20003800000 */
[----:B------:R-:W-:-:S04]  /*8110*/  IMAD.WIDE.U32 R44, R217, R122, R124 ;  /* 0x0000007ad92c7225 */ /* 0x000fc800078e007c */
[----:B------:R-:W-:-:S04]  /*8120*/  IMAD R37, R217, R123, R36 ;  /* 0x0000007bd9257224 */ /* 0x000fc800078e0224 */
[----:B---3--:R-:W-:Y:S02]  /*8130*/  IMAD.IADD R50, R45, 0x1, R37 ;  /* 0x000000012d327824 */ /* 0x008fe400078e0225 */
[----:B------:R-:W-:Y:S05]  /*8140*/  @!P3 BRA `(.L_x_539) ;  /* 0x000000080004b947 */ /* 0x000fea0003800000 */
[----:B------:R-:W-:Y:S01]  /*8150*/  SEL R36, R119, R145, !P0 ;  /* 0x0000009177247207 */ /* 0x000fe20004000000 */
[----:B------:R-:W-:Y:S01]  /*8160*/  BSSY B3, `(.L_x_540) ;  /* 0x000007c000037945 */ /* 0x000fe20003800000 */
[----:B------:R-:W-:Y:S02]  /*8170*/  IADD3 R38, P3, P5, R94, R44, R13 ;  /* 0x0000002c5e267210 */ /* 0x000fe40007d7e00d */
[----:B------:R-:W-:Y:S02]  /*8180*/  SHF.R.S32.HI R37, RZ, 0x1f, R36 ;  /* 0x0000001fff257819 */ /* 0x000fe40000011424 */
[----:B------:R-:W-:Y:S02]  /*8190*/  IADD3.X R39, R93, R50, R7, P3, P5 ;  /* 0x000000325d277210 */ /* 0x000fe40001fea407 */
[----:B------:R-:W-:-:S04]  /*81a0*/  LEA.HI R37, R37, R36, RZ, 0x4 ;  /* 0x0000002425257211 */ /* 0x000fc800078f20ff */
[----:B------:R-:W-:-:S04]  /*81b0*/  LEA.HI.SX32 R40, R37, R14, 0x1c ;  /* 0x0000000e25287211 */ /* 0x000fc800078fe2ff */
[----:B------:R-:W-:Y:S01]  /*81c0*/  SHF.R.S32.HI R43, RZ, 0x1f, R40 ;  /* 0x0000001fff2b7819 */ /* 0x000fe20000011428 */
[----:B------:R-:W-:-:S03]  /*81d0*/  IMAD.SHL.U32 R41, R40, 0x8, RZ ;  /* 0x0000000828297824 */ /* 0x000fc600078e00ff */
[----:B------:R-:W-:Y:S02]  /*81e0*/  LEA.HI R43, R43, R40, RZ, 0x3 ;  /* 0x000000282b2b7211 */ /* 0x000fe400078f18ff */
[----:B------:R-:W-:Y:S02]  /*81f0*/  ISETP.GE.AND P3, PT, R41, R144, PT ;  /* 0x000000902900720c */ /* 0x000fe40003f66270 */
[----:B------:R-:W-:Y:S02]  /*8200*/  SHF.R.S32.HI R43, RZ, 0x3, R43 ;  /* 0x00000003ff2b7819 */ /* 0x000fe4000001142b */
[----:B------:R-:W-:-:S04]  /*8210*/  LOP3.LUT R40, R226, 0x38, R41, 0xf8, !PT ;  /* 0x00000038e2287812 */ /* 0x000fc800078ef829 */
[----:B------:R-:W-:-:S05]  /*8220*/  LOP3.LUT R40, R40, R229, RZ, 0x3c, !PT ;  /* 0x000000e528287212 */ /* 0x000fca00078e3cff */
[--C-:B------:R-:W-:Y:S02]  /*8230*/  @!P3 SHF.R.S32.HI R36, RZ, 0x1f, R41.reuse ;  /* 0x0000001fff24b819 */ /* 0x100fe40000011429 */
[----:B------:R-:W-:Y:S01]  /*8240*/  @!P3 IADD3 R37, P5, P6, R94, R44, R41 ;  /* 0x0000002c5e25b210 */ /* 0x000fe20007ebe029 */
[----:B------:R-:W-:-:S03]  /*8250*/  IMAD R41, R43, 0x1400, R230 ;  /* 0x000014002b297824 */ /* 0x000fc600078e02e6 */
[----:B------:R-:W-:Y:S01]  /*8260*/  @!P3 IADD3.X R36, R93, R50, R36, P5, P6 ;  /* 0x000000325d24b210 */ /* 0x000fe20002fec424 */
[----:B------:R-:W-:Y:S01]  /*8270*/  IMAD.IADD R40, R41, 0x1, R40 ;  /* 0x0000000129287824 */ /* 0x000fe200078e0228 */
[CC--:B------:R-:W-:Y:S01]  /*8280*/  LEA R46, P5, R38.reuse, R116.reuse, 0x1 ;  /* 0x00000074262e7211 */ /* 0x0c0fe200078a08ff */
[C---:B------:R-:W-:Y:S02]  /*8290*/  IMAD R41, R17.reuse, 0x5000, R141 ;  /* 0x0000500011297824 */ /* 0x040fe400078e028d */
[----:B------:R-:W-:Y:S01]  /*82a0*/  IMAD R43, R17, 0x5000, R40 ;  /* 0x00005000112b7824 */ /* 0x000fe200078e0228 */
[----:B------:R-:W-:Y:S01]  /*82b0*/  LEA.HI.X R47, R38, R117, R39, 0x1, P5 ;  /* 0x00000075262f7211 */ /* 0x000fe200028f0c27 */
[--C-:B------:R-:W-:Y:S01]  /*82c0*/  IMAD R38, R41, 0x2, R16.reuse ;  /* 0x0000000229267824 */ /* 0x100fe200078e0210 */
[----:B------:R-:W-:Y:S01]  /*82d0*/  @!P3 LEA R48, P5, R37, R116, 0x1 ;  /* 0x000000742530b211 */ /* 0x000fe200078a08ff */
[----:B------:R-:W-:-:S03]  /*82e0*/  IMAD R43, R43, 0x2, R16 ;  /* 0x000000022b2b7824 */ /* 0x000fc600078e0210 */
[----:B------:R-:W-:Y:S02]  /*82f0*/  @!P3 LEA.HI.X R49, R37, R117, R36, 0x1, P5 ;  /* 0x000000752531b211 */ /* 0x000fe400028f0c24 */
[----:B------:R-:W2:Y:S01]  /*8300*/  LDS.128 R36, [R38+0x24400] ;  /* 0x0244000026247984 */ /* 0x000ea20000000c00 */
[----:B------:R-:W-:-:S03]  /*8310*/  ISETP.GE.AND P5, PT, R212, R115, PT ;  /* 0x00000073d400720c */ /* 0x000fc60003fa6270 */
[----:B------:R-:W3:Y:S10]  /*8320*/  LDS.128 R40, [R43+0x24400] ;  /* 0x024400002b287984 */ /* 0x000ef40000000c00 */
[----:B------:R-:W-:Y:S05]  /*8330*/  @P5 BRA `(.L_x_541) ;  /* 0x0000000400785947 */ /* 0x000fea0003800000 */
[--C-:B------:R-:W-:Y:S01]  /*8340*/  SHF.R.U64 R51, R56, 0x10, R57.reuse ;  /* 0x0000001038337819 */ /* 0x100fe20000001239 */
[----:B0--3--:R-:W-:Y:S01]  /*8350*/  IMAD.U32 R85, R41, 0x10000, RZ ;  /* 0x0001000029557824 */ /* 0x009fe200078e00ff */
[----:B------:R-:W-:Y:S01]  /*8360*/  SHF.R.U32.HI R56, RZ, 0x10, R57 ;  /* 0x00000010ff387819 */ /* 0x000fe20000011639 */
[----:B------:R-:W-:Y:S01]  /*8370*/  IMAD.U32 R89, R43, 0x10000, RZ ;  /* 0x000100002b597824 */ /* 0x000fe200078e00ff */
[----:B------:R-:W-:Y:S01]  /*8380*/  SHF.R.U64 R57, R58, 0x10, R59 ;  /* 0x000000103a397819 */ /* 0x000fe2000000123b */
[----:B--2---:R-:W-:Y:S01]  /*8390*/  IMAD.U32 R88, R39, 0x10000, RZ ;  /* 0x0001000027587824 */ /* 0x004fe200078e00ff */
[--C-:B------:R-:W-:Y:S01]  /*83a0*/  SHF.R.U64 R58, R64, 0x10, R65.reuse ;  /* 0x00000010403a7819 */ /* 0x100fe20000001241 */
[----:B------:R-:W-:Y:S01]  /*83b0*/  IMAD.U32 R90, R42, 0x10000, RZ ;  /* 0x000100002a5a7824 */ /* 0x000fe200078e00ff */
[----:B------:R-:W-:Y:S01]  /*83c0*/  SHF.R.U32.HI R64, RZ, 0x10, R65 ;  /* 0x00000010ff407819 */ /* 0x000fe20000011641 */
[----:B------:R-:W-:Y:S01]  /*83d0*/  IMAD.U32 R87, R38, 0x10000, RZ ;  /* 0x0001000026577824 */ /* 0x000fe200078e00ff */
[----:B------:R-:W-:-:S02]  /*83e0*/  PRMT R56, R176, 0x5410, R56 ;  /* 0x00005410b0387816 */ /* 0x000fc40000000038 */
[----:B------:R-:W-:Y:S02]  /*83f0*/  PRMT R64, R174, 0x5432, R64 ;  /* 0x00005432ae407816 */ /* 0x000fe40000000040 */
[----:B------:R-:W-:Y:S02]  /*8400*/  SHF.R.U32.HI R59, RZ, 0x10, R59 ;  /* 0x00000010ff3b7819 */ /* 0x000fe4000001163b */
[--C-:B------:R-:W-:Y:S01]  /*8410*/  SHF.R.U64 R65, R66, 0x10, R67.reuse ;  /* 0x0000001042417819 */ /* 0x100fe20000001243 */
[----:B------:R-:W-:Y:S01]  /*8420*/  IMAD.U32 R91, R64, 0x10000, RZ ;  /* 0x00010000405b7824 */ /* 0x000fe200078e00ff */
[----:B------:R-:W-:Y:S01]  /*8430*/  SHF.R.U32.HI R66, RZ, 0x10, R67 ;  /* 0x00000010ff427819 */ /* 0x000fe20000011643 */
[----:B------:R-:W-:Y:S01]  /*8440*/  IMAD.U32 R67, R37, 0x10000, RZ ;  /* 0x0001000025437824 */ /* 0x000fe200078e00ff */
[----:B------:R-:W-:Y:S02]  /*8450*/  SHF.L.U32 R134, R56, 0x10, RZ ;  /* 0x0000001038867819 */ /* 0x000fe400000006ff */
[----:B------:R-:W-:-:S02]  /*8460*/  PRMT R59, R173, 0x5410, R59 ;  /* 0x00005410ad3b7816 */ /* 0x000fc4000000003b */
[----:B------:R-:W-:Y:S01]  /*8470*/  LOP3.LUT R86, R41, 0xffff0000, RZ, 0xc0, !PT ;  /* 0xffff000029567812 */ /* 0x000fe200078ec0ff */
[----:B------:R-:W-:Y:S01]  /*8480*/  IMAD.U32 R41, R40, 0x10000, RZ ;  /* 0x0001000028297824 */ /* 0x000fe200078e00ff */
[----:B------:R-:W-:Y:S01]  /*8490*/  PRMT R173, R173, 0x5432, R65 ;  /* 0x00005432adad7816 */ /* 0x000fe20000000041 */
[C---:B------:R-:W-:Y:S01]  /*84a0*/  FMUL.FTZ R65, R85.reuse, R91 ;  /* 0x0000005b55417220 */ /* 0x040fe20000410000 */
[----:B------:R-:W-:Y:S01]  /*84b0*/  LOP3.LUT R64, R64, 0xffff0000, RZ, 0xc0, !PT ;  /* 0xffff000040407812 */ /* 0x000fe200078ec0ff */
[-C--:B------:R-:W-:Y:S01]  /*84c0*/  FMUL.FTZ R85, R85, R134.reuse ;  /* 0x0000008655557220 */ /* 0x080fe20000410000 */
[----:B------:R-:W-:Y:S01]  /*84d0*/  PRMT R66, R174, 0x5410, R66 ;  /* 0x00005410ae427816 */ /* 0x000fe20000000042 */
[----:B------:R-:W-:Y:S01]  /*84e0*/  FFMA.FTZ R65, R67, R134, -R65 ;  /* 0x0000008643417223 */ /* 0x000fe20000010841 */
[----:B------:R-:W-:Y:S01]  /*84f0*/  LOP3.LUT R84, R37, 0xffff0000, RZ, 0xc0, !PT ;  /* 0xffff000025547812 */ /* 0x000fe200078ec0ff */
[----:B------:R-:W-:Y:S01]  /*8500*/  FMUL.FTZ R135, R86, R64 ;  /* 0x0000004056877220 */ /* 0x000fe20000410000 */
[----:B------:R-:W-:Y:S01]  /*8510*/  LOP3.LUT R56, R56, 0xffff0000, RZ, 0xc0, !PT ;  /* 0xffff000038387812 */ /* 0x000fe200078ec0ff */
[----:B------:R-:W-:-:S02]  /*8520*/  IMAD.U32 R134, R66, 0x10000, RZ ;  /* 0x0001000042867824 */ /* 0x000fc400078e00ff */
[----:B------:R-:W-:Y:S01]  /*8530*/  FFMA.FTZ R85, R67, R91, R85 ;  /* 0x0000005b43557223 */ /* 0x000fe20000010055 */
[----:B------:R-:W-:Y:S01]  /*8540*/  IMAD.U32 R67, R59, 0x10000, RZ ;  /* 0x000100003b437824 */ /* 0x000fe200078e00ff */
[----:B------:R-:W-:Y:S01]  /*8550*/  PRMT R58, R176, 0x5432, R58 ;  /* 0x00005432b03a7816 */ /* 0x000fe2000000003a */
[-C--:B------:R-:W-:Y:S01]  /*8560*/  FMUL.FTZ R86, R86, R56.reuse ;  /* 0x0000003856567220 */ /* 0x080fe20000410000 */
[C---:B------:R-:W-:Y:S01]  /*8570*/  FFMA.FTZ R135, R84.reuse, R56, -R135 ;  /* 0x0000003854877223 */ /* 0x040fe20000010887 */
[C---:B------:R-:W-:Y:S01]  /*8580*/  FMUL.FTZ R56, R89.reuse, R134 ;  /* 0x0000008659387220 */ /* 0x040fe20000410000 */
[-C--:B------:R-:W-:Y:S01]  /*8590*/  FMUL.FTZ R89, R89, R67.reuse ;  /* 0x0000004359597220 */ /* 0x080fe20000410000 */
[----:B------:R-:W-:Y:S01]  /*85a0*/  PRMT R51, R175, 0x5410, R51 ;  /* 0x00005410af337816 */ /* 0x000fe20000000033 */
[----:B------:R-:W-:Y:S01]  /*85b0*/  FFMA.FTZ R86, R84, R64, R86 ;  /* 0x0000004054567223 */ /* 0x000fe20000010056 */
[C---:B------:R-:W-:Y:S01]  /*85c0*/  FFMA.FTZ R56, R88.reuse, R67, -R56 ;  /* 0x0000004358387223 */ /* 0x040fe20000010838 */
[----:B------:R-:W-:Y:S01]  /*85d0*/  FFMA.FTZ R89, R88, R134, R89 ;  /* 0x0000008658597223 */ /* 0x000fe20000010059 */
[----:B------:R-:W-:Y:S01]  /*85e0*/  LOP3.LUT R43, R43, 0xffff0000, RZ, 0xc0, !PT ;  /* 0xffff00002b2b7812 */ /* 0x000fe200078ec0ff */
[----:B------:R-:W-:Y:S01]  /*85f0*/  IMAD.U32 R88, R58, 0x10000, RZ ;  /* 0x000100003a587824 */ /* 0x000fe200078e00ff */
[----:B------:R-:W-:Y:S01]  /*8600*/  LOP3.LUT R66, R66, 0xffff0000, RZ, 0xc0, !PT ;  /* 0xffff000042427812 */ /* 0x000fe200078ec0ff */
[----:B------:R-:W-:Y:S01]  /*8610*/  IMAD.U32 R84, R51, 0x10000, RZ ;  /* 0x0001000033547824 */ /* 0x000fe200078e00ff */
[----:B------:R-:W-:Y:S01]  /*8620*/  LOP3.LUT R64, R59, 0xffff0000, RZ, 0xc0, !PT ;  /* 0xffff00003b407812 */ /* 0x000fe200078ec0ff */
[----:B------:R-:W-:Y:S01]  /*8630*/  IMAD.U32 R37, R36, 0x10000, RZ ;  /* 0x0001000024257824 */ /* 0x000fe200078e00ff */
[----:B------:R-:W-:Y:S01]  /*8640*/  LOP3.LUT R59, R58, 0xffff0000, RZ, 0xc0, !PT ;  /* 0xffff00003a3b7812 */ /* 0x000fe200078ec0ff */
[----:B------:R-:W-:Y:S01]  /*8650*/  FMUL.FTZ R58, R41, R88 ;  /* 0x00000058293a7220 */ /* 0x000fe20000410000 */
[----:B------:R-:W-:Y:S01]  /*8660*/  LOP3.LUT R39, R39, 0xffff0000, RZ, 0xc0, !PT ;  /* 0xffff000027277812 */ /* 0x000fe200078ec0ff */
[C---:B------:R-:W-:Y:S01]  /*8670*/  FMUL.FTZ R136, R43.reuse, R66 ;  /* 0x000000422b887220 */ /* 0x040fe20000410000 */
[----:B------:R-:W-:Y:S01]  /*8680*/  LOP3.LUT R40, R40, 0xffff0000, RZ, 0xc0, !PT ;  /* 0xffff000028287812 */ /* 0x000fe200078ec0ff */
[----:B------:R-:W-:Y:S01]  /*8690*/  FMUL.FTZ R134, R43, R64 ;  /* 0x000000402b867220 */ /* 0x000fe20000410000 */
[----:B------:R-:W-:Y:S01]  /*86a0*/  LOP3.LUT R51, R51, 0xffff0000, RZ, 0xc0, !PT ;  /* 0xffff000033337812 */ /* 0x000fe200078ec0ff */
[----:B------:R-:W-:Y:S01]  /*86b0*/  FMUL.FTZ R41, R41, R84 ;  /* 0x0000005429297220 */ /* 0x000fe20000410000 */
[----:B------:R-:W-:Y:S01]  /*86c0*/  PRMT R57, R175, 0x5432, R57 ;  /* 0x00005432af397816 */ /* 0x000fe20000000039 */
[C---:B------:R-:W-:Y:S01]  /*86d0*/  FFMA.FTZ R43, R39.reuse, R64, -R136 ;  /* 0x00000040272b7223 */ /* 0x040fe20000010888 */
[----:B------:R-:W-:Y:S01]  /*86e0*/  FFMA.FTZ R134, R39, R66, R134 ;  /* 0x0000004227867223 */ /* 0x000fe20000010086 */
[C---:B------:R-:W-:Y:S01]  /*86f0*/  FFMA.FTZ R58, R37.reuse, R84, -R58 ;  /* 0x00000054253a7223 */ /* 0x040fe2000001083a */
[----:B------:R-:W-:Y:S01]  /*8700*/  FFMA.FTZ R41, R37, R88, R41 ;  /* 0x0000005825297223 */ /* 0x000fe20000010029 */
[----:B------:R-:W-:Y:S01]  /*8710*/  LOP3.LUT R36, R36, 0xffff0000, RZ, 0xc0, !PT ;  /* 0xffff000024247812 */ /* 0x000fe200078ec0ff */
[C---:B------:R-:W-:Y:S01]  /*8720*/  FMUL.FTZ R39, R40.reuse, R59 ;  /* 0x0000003b28277220 */ /* 0x040fe20000410000 */
[-C--:B------:R-:W-:Y:S01]  /*8730*/  FMUL.FTZ R67, R40, R51.reuse ;  /* 0x0000003328437220 */ /* 0x080fe20000410000 */
[----:B------:R-:W-:Y:S01]  /*8740*/  IMAD.U32 R37, R173, 0x10000, RZ ;  /* 0x00010000ad257824 */ /* 0x000fe200078e00ff */
[----:B------:R-:W-:Y:S01]  /*8750*/  LOP3.LUT R42, R42, 0xffff0000, RZ, 0xc0, !PT ;  /* 0xffff00002a2a7812 */ /* 0x000fe200078ec0ff */
[----:B------:R-:W-:Y:S01]  /*8760*/  IMAD.U32 R40, R57, 0x10000, RZ ;  /* 0x0001000039287824 */ /* 0x000fe200078e00ff */
[----:B------:R-:W-:Y:S01]  /*8770*/  LOP3.LUT R173, R173, 0xffff0000, RZ, 0xc0, !PT ;  /* 0xffff0000adad7812 */ /* 0x000fe200078ec0ff */
[----:B------:R-:W-:Y:S01]  /*8780*/  FFMA.FTZ R39, R36, R51, -R39 ;  /* 0x0000003324277223 */ /* 0x000fe20000010827 */
[----:B------:R-:W-:Y:S01]  /*8790*/  LOP3.LUT R57, R57, 0xffff0000, RZ, 0xc0, !PT ;  /* 0xffff000039397812 */ /* 0x000fe200078ec0ff */
[----:B------:R-:W-:Y:S01]  /*87a0*/  FMUL.FTZ R64, R90, R37 ;  /* 0x000000255a407220 */ /* 0x000fe20000410000 */
[----:B------:R-:W-:Y:S01]  /*87b0*/  LOP3.LUT R38, R38, 0xffff0000, RZ, 0xc0, !PT ;  /* 0xffff000026267812 */ /* 0x000fe200078ec0ff */
[----:B------:R-:W-:Y:S01]  /*87c0*/  FMUL.FTZ R51, R42, R173 ;  /* 0x000000ad2a337220 */ /* 0x000fe20000410000 */
[----:B------:R-:W-:Y:S01]  /*87d0*/  FFMA.FTZ R36, R36, R59, R67 ;  /* 0x0000003b24247223 */ /* 0x000fe20000010043 */
        /* <DEDUP_REMOVED lines=8> */
[----:B------:R-:W-:Y:S02]  /*8860*/  F2FP.BF16.F32.PACK_AB R85, R86, R85 ;  /* 0x000000555655723e */ /* 0x000fe400000010ff */
        /* <DEDUP_REMOVED lines=8> */
[----:B------:R-:W-:-:S02]  /*88f0*/  IMAD.MOV.U32 R37, RZ, RZ, R65 ;  /* 0x000000ffff257224 */ /* 0x000fc400078e0041 */
[----:B------:R-:W-:Y:S02]  /*8900*/  IMAD.MOV.U32 R40, RZ, RZ, R84 ;  /* 0x000000ffff287224 */ /* 0x000fe400078e0054 */
[----:B------:R-:W-:-:S07]  /*8910*/  IMAD.MOV.U32 R43, RZ, RZ, R89 ;  /* 0x000000ffff2b7224 */ /* 0x000fce00078e0059 */
.L_x_541:
[----:B------:R-:W-:Y:S05]  /*8920*/  BSYNC B3 ;  /* 0x0000000000037941 */ /* 0x000fea0003800000 */
.L_x_540:
[----:B------:R-:W-:Y:S02]  /*8930*/  ULDC.64 UR4, c[0x0][0x208] ;  /* 0x0000820000047ab9 */ /* 0x000fe40000000a00 */
[----:B--2---:R2:W-:Y:S04]  /*8940*/  STG.E.128 desc[UR4][R46.64], R36 ;  /* 0x000000242e007986 */ /* 0x0045e8000c101d04 */
[----:B---3--:R2:W-:Y:S02]  /*8950*/  @!P3 STG.E.128 desc[UR4][R48.64], R40 ;  /* 0x000000283000b986 */ /* 0x0085e4000c101d04 */
.L_x_539:
[----:B------:R-:W-:Y:S05]  /*8960*/  BSYNC B2 ;  /* 0x0000000000027941 */ /* 0x000fea0003800000 */
.L_x_538:
[----:B------:R-:W-:-:S13]  /*8970*/  ISETP.NE.AND P3, PT, R10, RZ, PT ;  /* 0x000000ff0a00720c */ /* 0x000fda0003f65270 */
[----:B------:R-:W-:Y:S05]  /*8980*/  @!P3 BRA `(.L_x_537) ;  /* 0x0000000400fcb947 */ /* 0x000fea0003800000 */
[----:B--2---:R-:W-:Y:S01]  /*8990*/  SEL R36, R119, R145, !P1 ;  /* 0x0000009177247207 */ /* 0x004fe20004800000 */
[----:B------:R-:W-:Y:S01]  /*89a0*/  BSSY B2, `(.L_x_542) ;  /* 0x000007a000027945 */ /* 0x000fe20003800000 */
[----:B------:R-:W-:Y:S02]  /*89b0*/  IADD3 R40, P3, P5, R94, R44, R11 ;  /* 0x0000002c5e287210 */ /* 0x000fe40007d7e00b */
[----:B------:R-:W-:Y:S02]  /*89c0*/  SHF.R.S32.HI R37, RZ, 0x1f, R36 ;  /* 0x0000001fff257819 */ /* 0x000fe40000011424 */
[----:B------:R-:W-:Y:S02]  /*89d0*/  IADD3.X R41, R93, R50, R6, P3, P5 ;  /* 0x000000325d297210 */ /* 0x000fe40001fea406 */
[----:B------:R-:W-:-:S04]  /*89e0*/  LEA.HI R37, R37, R36, RZ, 0x4 ;  /* 0x0000002425257211 */ /* 0x000fc800078f20ff */
[----:B------:R-:W-:-:S05]  /*89f0*/  LEA.HI.SX32 R37, R37, R12, 0x1c ;  /* 0x0000000c25257211 */ /* 0x000fca00078fe2ff */
[----:B------:R-:W-:-:S05]  /*8a00*/  IMAD.SHL.U32 R39, R37, 0x8, RZ ;  /* 0x0000000825277824 */ /* 0x000fca00078e00ff */
[----:B------:R-:W-:-:S13]  /*8a10*/  ISETP.GE.AND P3, PT, R39, R144, PT ;  /* 0x000000902700720c */ /* 0x000fda0003f66270 */
[--C-:B------:R-:W-:Y:S02]  /*8a20*/  @!P3 SHF.R.S32.HI R36, RZ, 0x1f, R39.reuse ;  /* 0x0000001fff24b819 */ /* 0x100fe40000011427 */
[----:B------:R-:W-:-:S04]  /*8a30*/  @!P3 IADD3 R38, P5, P6, R94, R44, R39 ;  /* 0x0000002c5e26b210 */ /* 0x000fc80007ebe027 */
[----:B------:R-:W-:Y:S02]  /*8a40*/  @!P3 IADD3.X R50, R93, R50, R36, P5, P6 ;  /* 0x000000325d32b210 */ /* 0x000fe40002fec424 */
[----:B------:R-:W-:Y:S02]  /*8a50*/  SHF.R.S32.HI R36, RZ, 0x1f, R37 ;  /* 0x0000001fff247819 */ /* 0x000fe40000011425 */
[----:B------:R-:W-:Y:S02]  /*8a60*/  LEA R44, P5, R40, R116, 0x1 ;  /* 0x00000074282c7211 */ /* 0x000fe400078a08ff */
[----:B------:R-:W-:Y:S02]  /*8a70*/  LEA.HI R36, R36, R37, RZ, 0x3 ;  /* 0x0000002524247211 */ /* 0x000fe400078f18ff */
[----:B------:R-:W-:Y:S02]  /*8a80*/  LEA.HI.X R45, R40, R117, R41, 0x1, P5 ;  /* 0x00000075282d7211 */ /* 0x000fe400028f0c29 */
[----:B------:R-:W-:-:S02]  /*8a90*/  SHF.R.S32.HI R37, RZ, 0x3, R36 ;  /* 0x00000003ff257819 */ /* 0x000fc40000011424 */
[----:B------:R-:W-:Y:S02]  /*8aa0*/  LOP3.LUT R36, R226, 0x38, R39, 0xf8, !PT ;  /* 0x00000038e2247812 */ /* 0x000fe400078ef827 */
[----:B------:R-:W-:Y:S01]  /*8ab0*/  @!P3 LEA R46, P5, R38, R116, 0x1 ;  /* 0x00000074262eb211 */ /* 0x000fe200078a08ff */
[----:B------:R-:W-:Y:S01]  /*8ac0*/  IMAD R37, R37, 0x1400, R230 ;  /* 0x0000140025257824 */ /* 0x000fe200078e02e6 */
[----:B------:R-:W-:Y:S02]  /*8ad0*/  LOP3.LUT R36, R36, R229, RZ, 0x3c, !PT ;  /* 0x000000e524247212 */ /* 0x000fe400078e3cff */
[----:B------:R-:W-:Y:S02]  /*8ae0*/  @!P3 LEA.HI.X R47, R38, R117, R50, 0x1, P5 ;  /* 0x00000075262fb211 */ /* 0x000fe400028f0c32 */
[----:B------:R-:W-:Y:S01]  /*8af0*/  ISETP.GE.AND P5, PT, R213, R115, PT ;  /* 0x00000073d500720c */ /* 0x000fe20003fa6270 */
[----:B------:R-:W-:Y:S02]  /*8b00*/  IMAD.IADD R36, R37, 0x1, R36 ;  /* 0x0000000125247824 */ /* 0x000fe400078e0224 */
[----:B------:R-:W-:-:S02]  /*8b10*/  IMAD R37, R17, 0x5000, R140 ;  /* 0x0000500011257824 */ /* 0x000fc400078e028c */
[----:B------:R-:W-:-:S03]  /*8b20*/  IMAD R39, R17, 0x5000, R36 ;  /* 0x0000500011277824 */ /* 0x000fc600078e0224 */
[----:B------:R-:W-:Y:S01]  /*8b30*/  LEA R37, R37, R16, 0x1 ;  /* 0x0000001025257211 */ /* 0x000fe200078e08ff */
[----:B------:R-:W-:-:S05]  /*8b40*/  IMAD R40, R39, 0x2, R16 ;  /* 0x0000000227287824 */ /* 0x000fca00078e0210 */
[----:B------:R-:W2:Y:S04]  /*8b50*/  LDS.128 R36, [R37+0x24400] ;  /* 0x0244000025247984 */ /* 0x000ea80000000c00 */
[----:B------:R-:W3:Y:S01]  /*8b60*/  LDS.128 R40, [R40+0x24400] ;  /* 0x0244000028287984 */ /* 0x000ee20000000c00 */
[----:B------:R-:W-:Y:S05]  /*8b70*/  @P5 BRA `(.L_x_543) ;  /* 0x0000000400705947 */ /* 0x000fea0003800000 */
[----:B------:R-:W-:Y:S01]  /*8b80*/  SHF.R.U64 R49, R52, 0x10, R53 ;  /* 0x0000001034317819 */ /* 0x000fe20000001235 */
[----:B---3--:R-:W-:Y:S01]  /*8b90*/  IMAD.U32 R59, R43, 0x10000, RZ ;  /* 0x000100002b3b7824 */ /* 0x008fe200078e00ff */
[----:B------:R-:W-:Y:S01]  /*8ba0*/  SHF.R.U32.HI R65, RZ, 0x10, R61 ;  /* 0x00000010ff417819 */ /* 0x000fe2000001163d */
[----:B--2---:R-:W-:Y:S01]  /*8bb0*/  IMAD.U32 R56, R39, 0x10000, RZ ;  /* 0x0001000027387824 */ /* 0x004fe200078e00ff */
[----:B------:R-:W-:Y:S01]  /*8bc0*/  SHF.R.U32.HI R53, RZ, 0x10, R53 ;  /* 0x00000010ff357819 */ /* 0x000fe20000011635 */
[----:B------:R-:W-:Y:S01]  /*8bd0*/  IMAD.U32 R52, R38, 0x10000, RZ ;  /* 0x0001000026347824 */ /* 0x000fe200078e00ff */
[----:B------:R-:W-:Y:S01]  /*8be0*/  SHF.R.U64 R51, R60, 0x10, R61 ;  /* 0x000000103c337819 */ /* 0x000fe2000000123d */
[----:B------:R-:W-:Y:S01]  /*8bf0*/  IMAD.U32 R61, R41, 0x10000, RZ ;  /* 0x00010000293d7824 */ /* 0x000fe200078e00ff */
[--C-:B------:R-:W-:Y:S02]  /*8c00*/  SHF.R.U64 R60, R62, 0x10, R63.reuse ;  /* 0x000000103e3c7819 */ /* 0x100fe4000000123f */
[----:B------:R-:W-:-:S02]  /*8c10*/  SHF.R.U32.HI R62, RZ, 0x10, R63 ;  /* 0x00000010ff3e7819 */ /* 0x000fc4000001163f */
[----:B------:R-:W-:Y:S02]  /*8c20*/  SHF.R.U64 R48, R54, 0x10, R55 ;  /* 0x0000001036307819 */ /* 0x000fe40000001237 */
[----:B------:R-:W-:Y:S02]  /*8c30*/  PRMT R63, R172, 0x5432, R65 ;  /* 0x00005432ac3f7816 */ /* 0x000fe40000000041 */
[----:B------:R-:W-:Y:S01]  /*8c40*/  SHF.R.U32.HI R58, RZ, 0x10, R55 ;  /* 0x00000010ff3a7819 */ /* 0x000fe20000011637 */
[----:B------:R-:W-:Y:S01]  /*8c50*/  IMAD.U32 R55, R37, 0x10000, RZ ;  /* 0x0001000025377824 */ /* 0x000fe200078e00ff */
[----:B------:R-:W-:Y:S01]  /*8c60*/  PRMT R53, R170, 0x5432, R53 ;  /* 0x00005432aa357816 */ /* 0x000fe20000000035 */
[----:B------:R-:W-:Y:S01]  /*8c70*/  IMAD.U32 R64, R63, 0x10000, RZ ;  /* 0x000100003f407824 */ /* 0x000fe200078e00ff */
[C---:B------:R-:W-:Y:S02]  /*8c80*/  PRMT R48, R169.reuse, 0x5410, R48 ;  /* 0x00005410a9307816 */ /* 0x040fe40000000030 */
[----:B------:R-:W-:Y:S01]  /*8c90*/  PRMT R169, R169, 0x5432, R58 ;  /* 0x00005432a9a97816 */ /* 0x000fe2000000003a */
[----:B------:R-:W-:Y:S01]  /*8ca0*/  IMAD.U32 R58, R53, 0x10000, RZ ;  /* 0x00010000353a7824 */ /* 0x000fe200078e00ff */
[----:B------:R-:W-:Y:S01]  /*8cb0*/  LOP3.LUT R57, R41, 0xffff0000, RZ, 0xc0, !PT ;  /* 0xffff000029397812 */ /* 0x000fe200078ec0ff */
[----:B------:R-:W-:Y:S01]  /*8cc0*/  FMUL.FTZ R66, R61, R64 ;  /* 0x000000403d427220 */ /* 0x000fe20000410000 */
[----:B------:R-:W-:Y:S01]  /*8cd0*/  LOP3.LUT R63, R63, 0xffff0000, RZ, 0xc0, !PT ;  /* 0xffff00003f3f7812 */ /* 0x000fe200078ec0ff */
[-C--:B0-----:R-:W-:Y:S01]  /*8ce0*/  FMUL.FTZ R84, R61, R58.reuse ;  /* 0x0000003a3d547220 */ /* 0x081fe20000410000 */
[----:B------:R-:W-:Y:S01]  /*8cf0*/  PRMT R62, R171, 0x5432, R62 ;  /* 0x00005432ab3e7816 */ /* 0x000fe2000000003e */
[----:B------:R-:W-:Y:S01]  /*8d00*/  IMAD.U32 R61, R169, 0x10000, RZ ;  /* 0x00010000a93d7824 */ /* 0x000fe200078e00ff */
[----:B------:R-:W-:Y:S01]  /*8d10*/  LOP3.LUT R50, R37, 0xffff0000, RZ, 0xc0, !PT ;  /* 0xffff000025327812 */ /* 0x000fe200078ec0ff */
[----:B------:R-:W-:Y:S01]  /*8d20*/  FMUL.FTZ R67, R57, R63 ;  /* 0x0000003f39437220 */ /* 0x000fe20000410000 */
[----:B------:R-:W-:Y:S01]  /*8d30*/  PRMT R172, R172, 0x5410, R51 ;  /* 0x00005410acac7816 */ /* 0x000fe20000000033 */
[----:B------:R-:W-:Y:S01]  /*8d40*/  FFMA.FTZ R51, R55, R58, -R66 ;  /* 0x0000003a37337223 */ /* 0x000fe20000010842 */
[----:B------:R-:W-:Y:S01]  /*8d50*/  LOP3.LUT R53, R53, 0xffff0000, RZ, 0xc0, !PT ;  /* 0xffff000035357812 */ /* 0x000fe200078ec0ff */
[----:B------:R-:W-:-:S02]  /*8d60*/  IMAD.U32 R65, R62, 0x10000, RZ ;  /* 0x000100003e417824 */ /* 0x000fc400078e00ff */
[----:B------:R-:W-:Y:S01]  /*8d70*/  FFMA.FTZ R55, R55, R64, R84 ;  /* 0x0000004037377223 */ /* 0x000fe20000010054 */
[----:B------:R-:W-:Y:S01]  /*8d80*/  LOP3.LUT R84, R62, 0xffff0000, RZ, 0xc0, !PT ;  /* 0xffff00003e547812 */ /* 0x000fe200078ec0ff */
[----:B------:R-:W-:Y:S01]  /*8d90*/  FMUL.FTZ R64, R59, R61 ;  /* 0x0000003d3b407220 */ /* 0x000fe20000410000 */
[----:B------:R-:W-:Y:S01]  /*8da0*/  LOP3.LUT R43, R43, 0xffff0000, RZ, 0xc0, !PT ;  /* 0xffff00002b2b7812 */ /* 0x000fe200078ec0ff */
[-C--:B------:R-:W-:Y:S01]  /*8db0*/  FMUL.FTZ R57, R57, R53.reuse ;  /* 0x0000003539397220 */ /* 0x080fe20000410000 */
[----:B------:R-:W-:Y:S01]  /*8dc0*/  LOP3.LUT R62, R169, 0xffff0000, RZ, 0xc0, !PT ;  /* 0xffff0000a93e7812 */ /* 0x000fe200078ec0ff */
[----:B------:R-:W-:Y:S01]  /*8dd0*/  FFMA.FTZ R58, R50, R53, -R67 ;  /* 0x00000035323a7223 */ /* 0x000fe20000010843 */
[----:B------:R-:W-:Y:S01]  /*8de0*/  FMUL.FTZ R53, R59, R65 ;  /* 0x000000413b357220 */ /* 0x000fe20000410000 */
[----:B------:R-:W-:Y:S01]  /*8df0*/  PRMT R49, R170, 0x5410, R49 ;  /* 0x00005410aa317816 */ /* 0x000fe20000000031 */
[C---:B------:R-:W-:Y:S01]  /*8e00*/  IMAD.U32 R41, R40.reuse, 0x10000, RZ ;  /* 0x0001000028297824 */ /* 0x040fe200078e00ff */
[----:B------:R-:W-:Y:S01]  /*8e10*/  LOP3.LUT R39, R39, 0xffff0000, RZ, 0xc0, !PT ;  /* 0xffff000027277812 */ /* 0x000fe200078ec0ff */
[C---:B------:R-:W-:Y:S01]  /*8e20*/  FMUL.FTZ R86, R43.reuse, R84 ;  /* 0x000000542b567220 */ /* 0x040fe20000410000 */
[----:B------:R-:W-:Y:S01]  /*8e30*/  FMUL.FTZ R88, R43, R62 ;  /* 0x0000003e2b587220 */ /* 0x000fe20000410000 */
[----:B------:R-:W-:Y:S01]  /*8e40*/  LOP3.LUT R40, R40, 0xffff0000, RZ, 0xc0, !PT ;  /* 0xffff000028287812 */ /* 0x000fe200078ec0ff */
[----:B------:R-:W-:Y:S01]  /*8e50*/  FFMA.FTZ R53, R56, R61, -R53 ;  /* 0x0000003d38357223 */ /* 0x000fe20000010835 */
[----:B------:R-:W-:Y:S01]  /*8e60*/  SHF.L.U32 R66, R172, 0x10, RZ ;  /* 0x00000010ac427819 */ /* 0x000fe200000006ff */
[----:B------:R-:W-:Y:S01]  /*8e70*/  FFMA.FTZ R56, R56, R65, R64 ;  /* 0x0000004138387223 */ /* 0x000fe20000010040 */
[----:B------:R-:W-:Y:S01]  /*8e80*/  LOP3.LUT R43, R172, 0xffff0000, RZ, 0xc0, !PT ;  /* 0xffff0000ac2b7812 */ /* 0x000fe200078ec0ff */
[----:B------:R-:W-:-:S02]  /*8e90*/  IMAD.U32 R64, R49, 0x10000, RZ ;  /* 0x0001000031407824 */ /* 0x000fc400078e00ff */
[----:B------:R-:W-:Y:S01]  /*8ea0*/  FFMA.FTZ R50, R50, R63, R57 ;  /* 0x0000003f32327223 */ /* 0x000fe20000010039 */
[C---:B------:R-:W-:Y:S01]  /*8eb0*/  IMAD.U32 R37, R36.reuse, 0x10000, RZ ;  /* 0x0001000024257824 */ /* 0x040fe200078e00ff */
[----:B------:R-:W-:Y:S01]  /*8ec0*/  LOP3.LUT R36, R36, 0xffff0000, RZ, 0xc0, !PT ;  /* 0xffff000024247812 */ /* 0x000fe200078ec0ff */
[----:B------:R-:W-:Y:S01]  /*8ed0*/  FFMA.FTZ R62, R39, R62, -R86 ;  /* 0x0000003e273e7223 */ /* 0x000fe20000010856 */
[----:B------:R-:W-:Y:S01]  /*8ee0*/  LOP3.LUT R49, R49, 0xffff0000, RZ, 0xc0, !PT ;  /* 0xffff000031317812 */ /* 0x000fe200078ec0ff */
[----:B------:R-:W-:Y:S01]  /*8ef0*/  FFMA.FTZ R63, R39, R84, R88 ;  /* 0x00000054273f7223 */ /* 0x000fe20000010058 */
[----:B------:R-:W-:Y:S01]  /*8f00*/  FMUL.FTZ R86, R41, R66 ;  /* 0x0000004229567220 */ /* 0x000fe20000410000 */
[----:B------:R-:W-:Y:S01]  /*8f10*/  FMUL.FTZ R39, R40, R43 ;  /* 0x0000002b28277220 */ /* 0x000fe20000410000 */
[----:B------:R-:W-:Y:S01]  /*8f20*/  PRMT R60, R171, 0x5410, R60 ;  /* 0x00005410ab3c7816 */ /* 0x000fe2000000003c */
[----:B------:R-:W-:Y:S01]  /*8f30*/  FMUL.FTZ R41, R41, R64 ;  /* 0x0000004029297220 */ /* 0x000fe20000410000 */
[----:B------:R-:W-:Y:S01]  /*8f40*/  LOP3.LUT R54, R38, 0xffff0000, RZ, 0xc0, !PT ;  /* 0xffff000026367812 */ /* 0x000fe200078ec0ff */
[----:B------:R-:W-:-:S02]  /*8f50*/  IMAD.U32 R38, R42, 0x10000, RZ ;  /* 0x000100002a267824 */ /* 0x000fc400078e00ff */
[-C--:B------:R-:W-:Y:S01]  /*8f60*/  FMUL.FTZ R59, R40, R49.reuse ;  /* 0x00000031283b7220 */ /* 0x080fe20000410000 */
[----:B------:R-:W-:Y:S01]  /*8f70*/  FFMA.FTZ R57, R36, R49, -R39 ;  /* 0x0000003124397223 */ /* 0x000fe20000010827 */
[----:B------:R-:W-:Y:S01]  /*8f80*/  LOP3.LUT R42, R42, 0xffff0000, RZ, 0xc0, !PT ;  /* 0xffff00002a2a7812 */ /* 0x000fe200078ec0ff */
[C---:B------:R-:W-:Y:S01]  /*8f90*/  FFMA.FTZ R66, R37.reuse, R66, R41 ;  /* 0x0000004225427223 */ /* 0x040fe20000010029 */
[C---:B------:R-:W-:Y:S01]  /*8fa0*/  LOP3.LUT R49, R60.reuse, 0xffff0000, RZ, 0xc0, !PT ;  /* 0xffff00003c317812 */ /* 0x040fe200078ec0ff */
[----:B------:R-:W-:Y:S01]  /*8fb0*/  FFMA.FTZ R86, R37, R64, -R86 ;  /* 0x0000004025567223 */ /* 0x000fe20000010856 */
[----:B------:R-:W-:Y:S01]  /*8fc0*/  IMAD.U32 R41, R60, 0x10000, RZ ;  /* 0x000100003c297824 */ /* 0x000fe200078e00ff */
[C---:B------:R-:W-:Y:S01]  /*8fd0*/  LOP3.LUT R39, R48.reuse, 0xffff0000, RZ, 0xc0, !PT ;  /* 0xffff000030277812 */ /* 0x040fe200078ec0ff */
[----:B------:R-:W-:Y:S02]  /*8fe0*/  IMAD.U32 R37, R48, 0x10000, RZ ;  /* 0x0001000030257824 */ /* 0x000fe400078e00ff */
[----:B------:R-:W-:Y:S01]  /*8ff0*/  FFMA.FTZ R59, R36, R43, R59 ;  /* 0x0000002b243b7223 */ /* 0x000fe2000001003b */
[----:B------:R-:W-:Y:S01]  /*9000*/  FMUL.FTZ R43, R38, R41 ;  /* 0x00000029262b7220 */ /* 0x000fe20000410000 */
[----:B------:R-:W-:Y:S01]  /*9010*/  FMUL.FTZ R61, R42, R49 ;  /* 0x000000312a3d7220 */ /* 0x000fe20000410000 */
[----:B------:R-:W-:Y:S01]  /*9020*/  FMUL.FTZ R38, R38, R37 ;  /* 0x0000002526267220 */ /* 0x000fe20000410000 */
[----:B------:R-:W-:Y:S01]  /*9030*/  FMUL.FTZ R42, R42, R39 ;  /* 0x000000272a2a7220 */ /* 0x000fe20000410000 */
        /* <DEDUP_REMOVED lines=15> */
[----:B------:R-:W-:-:S07]  /*9130*/  F2FP.BF16.F32.PACK_AB R40, R59, R66 ;  /* 0x000000423b28723e */ /* 0x000fce00000010ff */
.L_x_543:
[----:B------:R-:W-:Y:S05]  /*9140*/  BSYNC B2 ;  /* 0x0000000000027941 */ /* 0x000fea0003800000 */
.L_x_542:
[----:B------:R-:W-:Y:S02]  /*9150*/  ULDC.64 UR4, c[0x0][0x208] ;  /* 0x0000820000047ab9 */ /* 0x000fe40000000a00 */
[----:B--2---:R4:W-:Y:S04]  /*9160*/  STG.E.128 desc[UR4][R44.64], R36 ;  /* 0x000000242c007986 */ /* 0x0049e8000c101d04 */
[----:B---3--:R4:W-:Y:S02]  /*9170*/  @!P3 STG.E.128 desc[UR4][R46.64], R40 ;  /* 0x000000282e00b986 */ /* 0x0089e4000c101d04 */
.L_x_537:
[----:B------:R-:W-:Y:S05]  /*9180*/  BSYNC B1 ;  /* 0x0000000000017941 */ /* 0x000fea0003800000 */
.L_x_536:
[-C--:B--2-4-:R-:W-:Y:S02]  /*9190*/  IMAD R36, R236, R122.reuse, RZ ;  /* 0x0000007aec247224 */ /* 0x094fe400078e02ff */
[----:B------:R-:W-:-:S04]  /*91a0*/  IMAD.WIDE.U32 R124, R218, R122, R124 ;  /* 0x0000007ada7c7225 */ /* 0x000fc800078e007c */
[----:B------:R-:W-:Y:S01]  /*91b0*/  IMAD R123, R218, R123, R36 ;  /* 0x0000007bda7b7224 */ /* 0x000fe200078e0224 */
[----:B------:R-:W-:Y:S06]  /*91c0*/  @P4 BRA `(.L_x_504) ;  /* 0x0000001400204947 */ /* 0x000fec0003800000 */
[----:B------:R-:W-:Y:S01]  /*91d0*/  ISETP.NE.AND P3, PT, R26, RZ, PT ;  /* 0x000000ff1a00720c */ /* 0x000fe20003f65270 */
[----:B------:R-:W-:Y:S01]  /*91e0*/  BSSY B1, `(.L_x_544) ;  /* 0x0000085000017945 */ /* 0x000fe20003800000 */
[----:B---3--:R-:W-:-:S11]  /*91f0*/  IMAD.IADD R48, R125, 0x1, R123 ;  /* 0x000000017d307824 */ /* 0x008fd600078e027b */
[----:B------:R-:W-:Y:S05]  /*9200*/  @!P3 BRA `(.L_x_545) ;  /* 0x000000080008b947 */ /* 0x000fea0003800000 */
[----:B------:R-:W-:Y:S01]  /*9210*/  SEL R36, R119, R145, !P0 ;  /* 0x0000009177247207 */ /* 0x000fe20004000000 */
[----:B------:R-:W-:Y:S01]  /*9220*/  BSSY B2, `(.L_x_546) ;  /* 0x000007d000027945 */ /* 0x000fe20003800000 */
[----:B------:R-:W-:Y:S02]  /*9230*/  IADD3 R38, P4, P5, R94, R124, R13 ;  /* 0x0000007c5e267210 */ /* 0x000fe40007d9e00d */
[----:B------:R-:W-:Y:S02]  /*9240*/  SHF.R.S32.HI R37, RZ, 0x1f, R36 ;  /* 0x0000001fff257819 */ /* 0x000fe40000011424 */
[----:B------:R-:W-:Y:S02]  /*9250*/  IADD3.X R39, R93, R48, R7, P4, P5 ;  /* 0x000000305d277210 */ /* 0x000fe400027ea407 */
[----:B------:R-:W-:Y:S02]  /*9260*/  LEA.HI R37, R37, R36, RZ, 0x4 ;  /* 0x0000002425257211 */ /* 0x000fe400078f20ff */
[----:B------:R-:W-:-:S02]  /*9270*/  LEA R44, P4, R38, R116, 0x1 ;  /* 0x00000074262c7211 */ /* 0x000fc400078808ff */
[----:B------:R-:W-:Y:S02]  /*9280*/  LEA.HI.SX32 R37, R37, R14, 0x1c ;  /* 0x0000000e25257211 */ /* 0x000fe400078fe2ff */
[----:B------:R-:W-:Y:S02]  /*9290*/  LEA.HI.X R45, R38, R117, R39, 0x1, P4 ;  /* 0x00000075262d7211 */ /* 0x000fe400020f0c27 */
[----:B------:R-:W-:Y:S01]  /*92a0*/  SHF.R.S32.HI R36, RZ, 0x1f, R37 ;  /* 0x0000001fff247819 */ /* 0x000fe20000011425 */
[----:B------:R-:W-:-:S03]  /*92b0*/  IMAD.SHL.U32 R47, R37, 0x8, RZ ;  /* 0x00000008252f7824 */ /* 0x000fc600078e00ff */
[----:B------:R-:W-:Y:S02]  /*92c0*/  LEA.HI R36, R36, R37, RZ, 0x3 ;  /* 0x0000002524247211 */ /* 0x000fe400078f18ff */
[----:B------:R-:W-:Y:S02]  /*92d0*/  ISETP.GE.AND P3, PT, R47, R144, PT ;  /* 0x000000902f00720c */ /* 0x000fe40003f66270 */
[----:B------:R-:W-:Y:S02]  /*92e0*/  SHF.R.S32.HI R37, RZ, 0x3, R36 ;  /* 0x00000003ff257819 */ /* 0x000fe40000011424 */
[----:B------:R-:W-:-:S03]  /*92f0*/  LOP3.LUT R36, R225, 0x38, R47, 0xf8, !PT ;  /* 0x00000038e1247812 */ /* 0x000fc600078ef82f */
[----:B------:R-:W-:Y:S01]  /*9300*/  IMAD R37, R37, 0x1400, R228 ;  /* 0x0000140025257824 */ /* 0x000fe200078e02e4 */
[----:B------:R-:W-:-:S05]  /*9310*/  LOP3.LUT R36, R36, R227, RZ, 0x3c, !PT ;  /* 0x000000e324247212 */ /* 0x000fca00078e3cff */
[----:B------:R-:W-:Y:S01]  /*9320*/  IMAD.IADD R36, R37, 0x1, R36 ;  /* 0x0000000125247824 */ /* 0x000fe200078e0224 */
[----:B------:R-:W-:Y:S01]  /*9330*/  @!P3 SHF.R.S32.HI R50, RZ, 0x1f, R47 ;  /* 0x0000001fff32b819 */ /* 0x000fe2000001142f */
[C---:B------:R-:W-:Y:S01]  /*9340*/  IMAD R37, R17.reuse, 0x5000, R133 ;  /* 0x0000500011257824 */ /* 0x040fe200078e0285 */
[----:B------:R-:W-:Y:S01]  /*9350*/  @!P3 IADD3 R47, P4, P5, R94, R124, R47 ;  /* 0x0000007c5e2fb210 */ /* 0x000fe20007d9e02f */
[----:B------:R-:W-:Y:S02]  /*9360*/  IMAD R39, R17, 0x5000, R36 ;  /* 0x0000500011277824 */ /* 0x000fe400078e0224 */
[----:B------:R-:W-:Y:S01]  /*9370*/  IMAD R37, R37, 0x2, R16 ;  /* 0x0000000225257824 */ /* 0x000fe200078e0210 */
[----:B------:R-:W-:Y:S01]  /*9380*/  @!P3 IADD3.X R50, R93, R48, R50, P4, P5 ;  /* 0x000000305d32b210 */ /* 0x000fe200027ea432 */
[----:B------:R-:W-:Y:S01]  /*9390*/  IMAD R40, R39, 0x2, R16 ;  /* 0x0000000227287824 */ /* 0x000fe200078e0210 */
[----:B------:R-:W-:Y:S02]  /*93a0*/  ISETP.GE.AND P5, PT, R212, R115, PT ;  /* 0x00000073d400720c */ /* 0x000fe40003fa6270 */
[C---:B------:R-:W-:Y:S01]  /*93b0*/  @!P3 LEA R46, P4, R47.reuse, R116, 0x1 ;  /* 0x000000742f2eb211 */ /* 0x040fe200078808ff */
[----:B------:R-:W2:Y:S03]  /*93c0*/  LDS.128 R36, [R37+0x24400] ;  /* 0x0244000025247984 */ /* 0x000ea60000000c00 */
[----:B------:R-:W-:Y:S01]  /*93d0*/  @!P3 LEA.HI.X R47, R47, R117, R50, 0x1, P4 ;  /* 0x000000752f2fb211 */ /* 0x000fe200020f0c32 */
[----:B------:R-:W3:Y:S06]  /*93e0*/  LDS.128 R40, [R40+0x24400] ;  /* 0x0244000028287984 */ /* 0x000eec0000000c00 */
[----:B------:R-:W-:Y:S05]  /*93f0*/  @P5 BRA `(.L_x_547) ;  /* 0x00000004007c5947 */ /* 0x000fea0003800000 */
[--C-:B------:R-:W-:Y:S01]  /*9400*/  SHF.R.U64 R54, R72, 0x10, R73.reuse ;  /* 0x0000001048367819 */ /* 0x100fe20000001249 */
[----:B---3--:R-:W-:Y:S01]  /*9410*/  IMAD.U32 R60, R43, 0x10000, RZ ;  /* 0x000100002b3c7824 */ /* 0x008fe200078e00ff */
[----:B------:R-:W-:Y:S01]  /*9420*/  SHF.R.U32.HI R73, RZ, 0x10, R73 ;  /* 0x00000010ff497819 */ /* 0x000fe20000011649 */
[----:B------:R-:W-:Y:S01]  /*9430*/  IMAD.U32 R58, R41, 0x10000, RZ ;  /* 0x00010000293a7824 */ /* 0x000fe200078e00ff */
[----:B------:R-:W-:Y:S01]  /*9440*/  SHF.R.U32.HI R61, RZ, 0x10, R81 ;  /* 0x00000010ff3d7819 */ /* 0x000fe20000011651 */
[----:B--2---:R-:W-:Y:S01]  /*9450*/  IMAD.U32 R57, R37, 0x10000, RZ ;  /* 0x0001000025397824 */ /* 0x004fe200078e00ff */
[----:B------:R-:W-:Y:S01]  /*9460*/  LOP3.LUT R53, R43, 0xffff0000, RZ, 0xc0, !PT ;  /* 0xffff00002b357812 */ /* 0x000fe200078ec0ff */
[----:B------:R-:W-:Y:S01]  /*9470*/  IMAD.U32 R56, R39, 0x10000, RZ ;  /* 0x0001000027387824 */ /* 0x000fe200078e00ff */
[----:B------:R-:W-:Y:S01]  /*9480*/  PRMT R43, R156, 0x5432, R73 ;  /* 0x000054329c2b7816 */ /* 0x000fe20000000049 */
[----:B------:R-:W-:Y:S01]  /*9490*/  IMAD.U32 R49, R36, 0x10000, RZ ;  /* 0x0001000024317824 */ /* 0x000fe200078e00ff */
[----:B------:R-:W-:-:S02]  /*94a0*/  PRMT R61, R168, 0x5432, R61 ;  /* 0x00005432a83d7816 */ /* 0x000fc4000000003d */
[----:B------:R-:W-:Y:S02]  /*94b0*/  SHF.R.U64 R65, R74, 0x10, R75 ;  /* 0x000000104a417819 */ /* 0x000fe4000000124b */
[----:B------:R-:W-:Y:S01]  /*94c0*/  SHF.R.U64 R52, R82, 0x10, R83 ;  /* 0x0000001052347819 */ /* 0x000fe20000001253 */
[----:B------:R-:W-:Y:S01]  /*94d0*/  IMAD.U32 R62, R61, 0x10000, RZ ;  /* 0x000100003d3e7824 */ /* 0x000fe200078e00ff */
[----:B------:R-:W-:Y:S01]  /*94e0*/  LOP3.LUT R59, R41, 0xffff0000, RZ, 0xc0, !PT ;  /* 0xffff0000293b7812 */ /* 0x000fe200078ec0ff */
[----:B------:R-:W-:Y:S01]  /*94f0*/  IMAD.U32 R41, R43, 0x10000, RZ ;  /* 0x000100002b297824 */ /* 0x000fe200078e00ff */
[----:B------:R-:W-:Y:S01]  /*9500*/  SHF.R.U32.HI R74, RZ, 0x10, R75 ;  /* 0x00000010ff4a7819 */ /* 0x000fe2000001164b */
[C---:B------:R-:W-:Y:S01]  /*9510*/  FMUL.FTZ R66, R58.reuse, R62 ;  /* 0x0000003e3a427220 */ /* 0x040fe20000410000 */
[----:B------:R-:W-:Y:S01]  /*9520*/  SHF.R.U32.HI R82, RZ, 0x10, R83 ;  /* 0x00000010ff527819 */ /* 0x000fe20000011653 */
[-C--:B------:R-:W-:Y:S01]  /*9530*/  FMUL.FTZ R72, R58, R41.reuse ;  /* 0x000000293a487220 */ /* 0x080fe20000410000 */
[----:B------:R-:W-:Y:S01]  /*9540*/  PRMT R54, R155, 0x5410, R54 ;  /* 0x000054109b367816 */ /* 0x000fe20000000036 */
[----:B------:R-:W-:Y:S01]  /*9550*/  FFMA.FTZ R41, R57, R41, -R66 ;  /* 0x0000002939297223 */ /* 0x000fe20000010842 */
[----:B------:R-:W-:-:S02]  /*9560*/  PRMT R52, R157, 0x5410, R52 ;  /* 0x000054109d347816 */ /* 0x000fc40000000034 */
[----:B------:R-:W-:Y:S02]  /*9570*/  PRMT R155, R155, 0x5432, R74 ;  /* 0x000054329b9b7816 */ /* 0x000fe4000000004a */
[----:B------:R-:W-:Y:S02]  /*9580*/  PRMT R157, R157, 0x5432, R82 ;  /* 0x000054329d9d7816 */ /* 0x000fe40000000052 */
[----:B------:R-:W-:Y:S02]  /*9590*/  LOP3.LUT R64, R61, 0xffff0000, RZ, 0xc0, !PT ;  /* 0xffff00003d407812 */ /* 0x000fe400078ec0ff */
[----:B------:R-:W-:Y:S01]  /*95a0*/  LOP3.LUT R58, R43, 0xffff0000, RZ, 0xc0, !PT ;  /* 0xffff00002b3a7812 */ /* 0x000fe200078ec0ff */
[----:B------:R-:W-:Y:S01]  /*95b0*/  FFMA.FTZ R43, R57, R62, R72 ;  /* 0x0000003e392b7223 */ /* 0x000fe20000010048 */
[----:B------:R-:W-:Y:S01]  /*95c0*/  SHF.R.U64 R63, R80, 0x10, R81 ;  /* 0x00000010503f7819 */ /* 0x000fe20000001251 */
[----:B------:R-:W-:Y:S01]  /*95d0*/  IMAD.U32 R61, R157, 0x10000, RZ ;  /* 0x000100009d3d7824 */ /* 0x000fe200078e00ff */
[----:B------:R-:W-:Y:S01]  /*95e0*/  LOP3.LUT R55, R37, 0xffff0000, RZ, 0xc0, !PT ;  /* 0xffff000025377812 */ /* 0x000fe200078ec0ff */
[----:B------:R-:W-:-:S02]  /*95f0*/  IMAD.U32 R57, R155, 0x10000, RZ ;  /* 0x000100009b397824 */ /* 0x000fc400078e00ff */
[C---:B------:R-:W-:Y:S01]  /*9600*/  FMUL.FTZ R66, R59.reuse, R64 ;  /* 0x000000403b427220 */ /* 0x040fe20000410000 */
[-C--:B------:R-:W-:Y:S01]  /*9610*/  FMUL.FTZ R72, R59, R58.reuse ;  /* 0x0000003a3b487220 */ /* 0x080fe20000410000 */
[----:B------:R-:W-:Y:S01]  /*9620*/  PRMT R168, R168, 0x5410, R63 ;  /* 0x00005410a8a87816 */ /* 0x000fe2000000003f */
[C---:B------:R-:W-:Y:S01]  /*9630*/  FMUL.FTZ R59, R60.reuse, R61 ;  /* 0x0000003d3c3b7220 */ /* 0x040fe20000410000 */
[-C--:B------:R-:W-:Y:S01]  /*9640*/  FMUL.FTZ R74, R60, R57.reuse ;  /* 0x000000393c4a7220 */ /* 0x080fe20000410000 */
[----:B------:R-:W-:Y:S01]  /*9650*/  FFMA.FTZ R66, R55, R58, -R66 ;  /* 0x0000003a37427223 */ /* 0x000fe20000010842 */
[----:B------:R-:W-:Y:S01]  /*9660*/  LOP3.LUT R62, R157, 0xffff0000, RZ, 0xc0, !PT ;  /* 0xffff00009d3e7812 */ /* 0x000fe200078ec0ff */
[C---:B------:R-:W-:Y:S01]  /*9670*/  FFMA.FTZ R60, R56.reuse, R57, -R59 ;  /* 0x00000039383c7223 */ /* 0x040fe2000001083b */
[----:B------:R-:W-:Y:S01]  /*9680*/  LOP3.LUT R58, R155, 0xffff0000, RZ, 0xc0, !PT ;  /* 0xffff00009b3a7812 */ /* 0x000fe200078ec0ff */
[----:B------:R-:W-:Y:S01]  /*9690*/  FFMA.FTZ R74, R56, R61, R74 ;  /* 0x0000003d384a7223 */ /* 0x000fe2000001004a */
[----:B------:R-:W-:Y:S01]  /*96a0*/  SHF.L.U32 R50, R40, 0x10, RZ ;  /* 0x0000001028327819 */ /* 0x000fe200000006ff */
[----:B------:R-:W-:Y:S01]  /*96b0*/  FFMA.FTZ R72, R55, R64, R72 ;  /* 0x0000004037487223 */ /* 0x000fe20000010048 */
[----:B------:R-:W-:-:S02]  /*96c0*/  IMAD.U32 R56, R168, 0x10000, RZ ;  /* 0x00010000a8387824 */ /* 0x000fc400078e00ff */
[C---:B------:R-:W-:Y:S01]  /*96d0*/  FMUL.FTZ R64, R53.reuse, R62 ;  /* 0x0000003e35407220 */ /* 0x040fe20000410000 */
[----:B------:R-:W-:Y:S02]  /*96e0*/  IMAD.U32 R55, R54, 0x10000, RZ ;  /* 0x0001000036377824 */ /* 0x000fe400078e00ff */
[----:B------:R-:W-:Y:S01]  /*96f0*/  FMUL.FTZ R80, R53, R58 ;  /* 0x0000003a35507220 */ /* 0x000fe20000410000 */
[----:B------:R-:W-:Y:S01]  /*9700*/  LOP3.LUT R51, R39, 0xffff0000, RZ, 0xc0, !PT ;  /* 0xffff000027337812 */ /* 0x000fe200078ec0ff */
[----:B------:R-:W-:Y:S01]  /*9710*/  IMAD.U32 R37, R38, 0x10000, RZ ;  /* 0x0001000026257824 */ /* 0x000fe200078e00ff */
[----:B------:R-:W-:Y:S01]  /*9720*/  LOP3.LUT R53, R54, 0xffff0000, RZ, 0xc0, !PT ;  /* 0xffff000036357812 */ /* 0x000fe200078ec0ff */
[----:B------:R-:W-:Y:S01]  /*9730*/  FMUL.FTZ R54, R50, R56 ;  /* 0x0000003832367220 */ /* 0x000fe20000410000 */
[----:B------:R-:W-:Y:S01]  /*9740*/  LOP3.LUT R40, R40, 0xffff0000, RZ, 0xc0, !PT ;  /* 0xffff000028287812 */ /* 0x000fe200078ec0ff */
[-C--:B------:R-:W-:Y:S01]  /*9750*/  FMUL.FTZ R59, R50, R55.reuse ;  /* 0x00000037323b7220 */ /* 0x080fe20000410000 */
[----:B------:R-:W-:Y:S01]  /*9760*/  LOP3.LUT R57, R168, 0xffff0000, RZ, 0xc0, !PT ;  /* 0xffff0000a8397812 */ /* 0x000fe200078ec0ff */
[C---:B------:R-:W-:Y:S01]  /*9770*/  FFMA.FTZ R61, R51.reuse, R58, -R64 ;  /* 0x0000003a333d7223 */ /* 0x040fe20000010840 */
[----:B------:R-:W-:Y:S01]  /*9780*/  PRMT R156, R156, 0x5410, R65 ;  /* 0x000054109c9c7816 */ /* 0x000fe20000000041 */
[----:B------:R-:W-:Y:S01]  /*9790*/  FFMA.FTZ R63, R51, R62, R80 ;  /* 0x0000003e333f7223 */ /* 0x000fe20000010050 */
[C---:B------:R-:W-:Y:S01]  /*97a0*/  FFMA.FTZ R54, R49.reuse, R55, -R54 ;  /* 0x0000003731367223 */ /* 0x040fe20000010836 */
[----:B------:R-:W-:Y:S01]  /*97b0*/  LOP3.LUT R39, R38, 0xffff0000, RZ, 0xc0, !PT ;  /* 0xffff000026277812 */ /* 0x000fe200078ec0ff */
[C---:B------:R-:W-:Y:S01]  /*97c0*/  FMUL.FTZ R51, R40.reuse, R57 ;  /* 0x0000003928337220 */ /* 0x040fe20000410000 */
[----:B------:R-:W-:Y:S01]  /*97d0*/  FFMA.FTZ R59, R49, R56, R59 ;  /* 0x00000038313b7223 */ /* 0x000fe2000001003b */
[----:B------:R-:W-:Y:S01]  /*97e0*/  FMUL.FTZ R55, R40, R53 ;  /* 0x0000003528377220 */ /* 0x000fe20000410000 */
[----:B------:R-:W-:Y:S01]  /*97f0*/  LOP3.LUT R36, R36, 0xffff0000, RZ, 0xc0, !PT ;  /* 0xffff000024247812 */ /* 0x000fe200078ec0ff */
[C---:B------:R-:W-:Y:S01]  /*9800*/  IMAD.U32 R38, R42.reuse, 0x10000, RZ ;  /* 0x000100002a267824 */ /* 0x040fe200078e00ff */
[----:B------:R-:W-:Y:S01]  /*9810*/  LOP3.LUT R42, R42, 0xffff0000, RZ, 0xc0, !PT ;  /* 0xffff00002a2a7812 */ /* 0x000fe200078ec0ff */
[C---:B------:R-:W-:Y:S01]  /*9820*/  IMAD.U32 R49, R52.reuse, 0x10000, RZ ;  /* 0x0001000034317824 */ /* 0x040fe200078e00ff */
[----:B------:R-:W-:Y:S01]  /*9830*/  LOP3.LUT R52, R52, 0xffff0000, RZ, 0xc0, !PT ;  /* 0xffff000034347812 */ /* 0x000fe200078ec0ff */
[C---:B------:R-:W-:Y:S01]  /*9840*/  IMAD.U32 R40, R156.reuse, 0x10000, RZ ;  /* 0x000100009c287824 */ /* 0x040fe200078e00ff */
[----:B------:R-:W-:Y:S01]  /*9850*/  LOP3.LUT R156, R156, 0xffff0000, RZ, 0xc0, !PT ;  /* 0xffff00009c9c7812 */ /* 0x000fe200078ec0ff */
[----:B------:R-:W-:Y:S01]  /*9860*/  FMUL.FTZ R50, R38, R49 ;  /* 0x0000003126327220 */ /* 0x000fe20000410000 */
[----:B------:R-:W-:Y:S01]  /*9870*/  FFMA.FTZ R51, R36, R53, -R51 ;  /* 0x0000003524337223 */ /* 0x000fe20000010833 */
[----:B------:R-:W-:Y:S01]  /*9880*/  FMUL.FTZ R38, R38, R40 ;  /* 0x0000002826267220 */ /* 0x000fe20000410000 */
[C---:B------:R-:W-:Y:S01]  /*9890*/  FMUL.FTZ R56, R42.reuse, R52 ;  /* 0x000000342a387220 */ /* 0x040fe20000410000 */
[----:B------:R-:W-:Y:S01]  /*98a0*/  FMUL.FTZ R53, R42, R156 ;  /* 0x0000009c2a357220 */ /* 0x000fe20000410000 */
[C---:B------:R-:W-:Y:S01]  /*98b0*/  FFMA.FTZ R50, R37.reuse, R40, -R50 ;  /* 0x0000002825327223 */ /* 0x040fe20000010832 */
[----:B------:R-:W-:Y:S01]  /*98c0*/  FFMA.FTZ R38, R37, R49, R38 ;  /* 0x0000003125267223 */ /* 0x000fe20000010026 */
[----:B------:R-:W-:Y:S01]  /*98d0*/  FFMA.FTZ R36, R36, R57, R55 ;  /* 0x0000003924247223 */ /* 0x000fe20000010037 */
[C---:B------:R-:W-:Y:S01]  /*98e0*/  FFMA.FTZ R37, R39.reuse, R156, -R56 ;  /* 0x0000009c27257223 */ /* 0x040fe20000010838 */
        /* <DEDUP_REMOVED lines=11> */
[----:B------:R-:W-:Y:S01]  /*99a0*/  MOV R40, R42 ;  /* 0x0000002a00287202 */ /* 0x000fe20000000f00 */
[----:B------:R-:W-:Y:S01]  /*99b0*/  IMAD.MOV.U32 R38, RZ, RZ, R50 ;  /* 0x000000ffff267224 */ /* 0x000fe200078e0032 */
[----:B------:R-:W-:Y:S01]  /*99c0*/  F2FP.BF16.F32.PACK_AB R39, R61, R60 ;  /* 0x0000003c3d27723e */ /* 0x000fe200000010ff */
[----:B------:R-:W-:-:S02]  /*99d0*/  IMAD.MOV.U32 R42, RZ, RZ, R62 ;  /* 0x000000ffff2a7224 */ /* 0x000fc400078e003e */
[----:B------:R-:W-:-:S07]  /*99e0*/  IMAD.MOV.U32 R43, RZ, RZ, R63 ;  /* 0x000000ffff2b7224 */ /* 0x000fce00078e003f */
.L_x_547:
[----:B------:R-:W-:Y:S05]  /*99f0*/  BSYNC B2 ;  /* 0x0000000000027941 */ /* 0x000fea0003800000 */
.L_x_546:
[----:B------:R-:W-:Y:S02]  /*9a00*/  ULDC.64 UR4, c[0x0][0x208] ;  /* 0x0000820000047ab9 */ /* 0x000fe40000000a00 */
[----:B--2---:R2:W-:Y:S04]  /*9a10*/  STG.E.128 desc[UR4][R44.64], R36 ;  /* 0x000000242c007986 */ /* 0x0045e8000c101d04 */
[----:B---3--:R2:W-:Y:S02]  /*9a20*/  @!P3 STG.E.128 desc[UR4][R46.64], R40 ;  /* 0x000000282e00b986 */ /* 0x0085e4000c101d04 */
.L_x_545:
[----:B------:R-:W-:Y:S05]  /*9a30*/  BSYNC B1 ;  /* 0x0000000000017941 */ /* 0x000fea0003800000 */
.L_x_544:
[----:B------:R-:W-:-:S13]  /*9a40*/  ISETP.NE.AND P3, PT, R10, RZ, PT ;  /* 0x000000ff0a00720c */ /* 0x000fda0003f65270 */
[----:B------:R-:W-:Y:S05]  /*9a50*/  @!P3 BRA `(.L_x_504) ;  /* 0x0000000800fcb947 */ /* 0x000fea0003800000 */
[----:B------:R-:W-:Y:S01]  /*9a60*/  SEL R145, R119, R145, !P1 ;  /* 0x0000009177917207 */ /* 0x000fe20004800000 */
[----:B------:R-:W-:Y:S01]  /*9a70*/  BSSY B1, `(.L_x_548) ;  /* 0x0000073000017945 */ /* 0x000fe20003800000 */
[----:B--2---:R-:W-:Y:S02]  /*9a80*/  IADD3 R45, P3, P4, R94, R124, R11 ;  /* 0x0000007c5e2d7210 */ /* 0x004fe40007c7e00b */
[----:B------:R-:W-:Y:S02]  /*9a90*/  SHF.R.S32.HI R36, RZ, 0x1f, R145 ;  /* 0x0000001fff247819 */ /* 0x000fe40000011491 */
[----:B------:R-:W-:Y:S02]  /*9aa0*/  IADD3.X R46, R93, R48, R6, P3, P4 ;  /* 0x000000305d2e7210 */ /* 0x000fe40001fe8406 */
[----:B------:R-:W-:Y:S02]  /*9ab0*/  LEA.HI R145, R36, R145, RZ, 0x4 ;  /* 0x0000009124917211 */ /* 0x000fe400078f20ff */
[----:B------:R-:W-:-:S02]  /*9ac0*/  ISETP.GE.AND P4, PT, R213, R115, PT ;  /* 0x00000073d500720c */ /* 0x000fc40003f86270 */
[----:B------:R-:W-:Y:S02]  /*9ad0*/  LEA.HI.SX32 R145, R145, R12, 0x1c ;  /* 0x0000000c91917211 */ /* 0x000fe400078fe2ff */
[----:B------:R-:W-:Y:S02]  /*9ae0*/  LEA R44, P3, R45, R116, 0x1 ;  /* 0x000000742d2c7211 */ /* 0x000fe400078608ff */
[----:B------:R-:W-:Y:S01]  /*9af0*/  SHF.R.S32.HI R36, RZ, 0x1f, R145 ;  /* 0x0000001fff247819 */ /* 0x000fe20000011491 */
[----:B------:R-:W-:Y:S01]  /*9b00*/  IMAD.SHL.U32 R47, R145, 0x8, RZ ;  /* 0x00000008912f7824 */ /* 0x000fe200078e00ff */
[----:B------:R-:W-:Y:S02]  /*9b10*/  LEA.HI.X R45, R45, R117, R46, 0x1, P3 ;  /* 0x000000752d2d7211 */ /* 0x000fe400018f0c2e */
[----:B------:R-:W-:-:S04]  /*9b20*/  LEA.HI R36, R36, R145, RZ, 0x3 ;  /* 0x0000009124247211 */ /* 0x000fc800078f18ff */
[----:B------:R-:W-:Y:S02]  /*9b30*/  SHF.R.S32.HI R37, RZ, 0x3, R36 ;  /* 0x00000003ff257819 */ /* 0x000fe40000011424 */
[----:B------:R-:W-:-:S03]  /*9b40*/  LOP3.LUT R36, R225, 0x38, R47, 0xf8, !PT ;  /* 0x00000038e1247812 */ /* 0x000fc600078ef82f */
[----:B------:R-:W-:Y:S01]  /*9b50*/  IMAD R37, R37, 0x1400, R228 ;  /* 0x0000140025257824 */ /* 0x000fe200078e02e4 */
[----:B------:R-:W-:-:S05]  /*9b60*/  LOP3.LUT R36, R36, R227, RZ, 0x3c, !PT ;  /* 0x000000e324247212 */ /* 0x000fca00078e3cff */
[----:B------:R-:W-:Y:S02]  /*9b70*/  IMAD.IADD R36, R37, 0x1, R36 ;  /* 0x0000000125247824 */ /* 0x000fe400078e0224 */
[C---:B------:R-:W-:Y:S02]  /*9b80*/  IMAD R37, R17.reuse, 0x5000, R132 ;  /* 0x0000500011257824 */ /* 0x040fe400078e0284 */
[----:B------:R-:W-:Y:S02]  /*9b90*/  IMAD R39, R17, 0x5000, R36 ;  /* 0x0000500011277824 */ /* 0x000fe400078e0224 */
[--C-:B------:R-:W-:Y:S02]  /*9ba0*/  IMAD R37, R37, 0x2, R16.reuse ;  /* 0x0000000225257824 */ /* 0x100fe400078e0210 */
[----:B------:R-:W-:-:S04]  /*9bb0*/  IMAD R40, R39, 0x2, R16 ;  /* 0x0000000227287824 */ /* 0x000fc800078e0210 */
[----:B------:R-:W2:Y:S04]  /*9bc0*/  LDS.128 R36, [R37+0x24400] ;  /* 0x0244000025247984 */ /* 0x000ea80000000c00 */
[----:B------:R-:W3:Y:S01]  /*9bd0*/  LDS.128 R40, [R40+0x24400] ;  /* 0x0244000028287984 */ /* 0x000ee20000000c00 */
[----:B------:R-:W-:Y:S05]  /*9be0*/  @P4 BRA `(.L_x_549) ;  /* 0x00000004006c4947 */ /* 0x000fea0003800000 */
[----:B------:R-:W-:Y:S01]  /*9bf0*/  SHF.R.U32.HI R59, RZ, 0x10, R77 ;  /* 0x00000010ff3b7819 */ /* 0x000fe2000001164d */
[----:B---3--:R-:W-:Y:S01]  /*9c00*/  IMAD.U32 R53, R41, 0x10000, RZ ;  /* 0x0001000029357824 */ /* 0x008fe200078e00ff */
[--C-:B------:R-:W-:Y:S01]  /*9c10*/  SHF.R.U64 R63, R68, 0x10, R69.reuse ;  /* 0x00000010443f7819 */ /* 0x100fe20000001245 */
[----:B--2---:R-:W-:Y:S01]  /*9c20*/  IMAD.U32 R49, R37, 0x10000, RZ ;  /* 0x0001000025317824 */ /* 0x004fe200078e00ff */
[----:B------:R-:W-:Y:S01]  /*9c30*/  SHF.R.U32.HI R69, RZ, 0x10, R69 ;  /* 0x00000010ff457819 */ /* 0x000fe20000011645 */
[----:B------:R-:W-:Y:S01]  /*9c40*/  IMAD.U32 R51, R40, 0x10000, RZ ;  /* 0x0001000028337824 */ /* 0x000fe200078e00ff */
[----:B------:R-:W-:Y:S01]  /*9c50*/  PRMT R59, R154, 0x5432, R59 ;  /* 0x000054329a3b7816 */ /* 0x000fe2000000003b */
[----:B------:R-:W-:Y:S01]  /*9c60*/  IMAD.U32 R46, R36, 0x10000, RZ ;  /* 0x00010000242e7824 */ /* 0x000fe200078e00ff */
[C---:B------:R-:W-:Y:S02]  /*9c70*/  PRMT R56, R152.reuse, 0x5410, R63 ;  /* 0x0000541098387816 */ /* 0x040fe4000000003f */
[----:B------:R-:W-:Y:S01]  /*9c80*/  PRMT R152, R152, 0x5432, R69 ;  /* 0x0000543298987816 */ /* 0x000fe20000000045 */
[----:B------:R-:W-:Y:S01]  /*9c90*/  IMAD.U32 R60, R59, 0x10000, RZ ;  /* 0x000100003b3c7824 */ /* 0x000fe200078e00ff */
[----:B------:R-:W-:-:S02]  /*9ca0*/  SHF.R.U64 R61, R76, 0x10, R77 ;  /* 0x000000104c3d7819 */ /* 0x000fc4000000124d */
[--C-:B------:R-:W-:Y:S01]  /*9cb0*/  SHF.R.U64 R62, R78, 0x10, R79.reuse ;  /* 0x000000104e3e7819 */ /* 0x100fe2000000124f */
[----:B------:R-:W-:Y:S01]  /*9cc0*/  IMAD.U32 R58, R152, 0x10000, RZ ;  /* 0x00010000983a7824 */ /* 0x000fe200078e00ff */
[----:B------:R-:W-:Y:S02]  /*9cd0*/  SHF.R.U32.HI R78, RZ, 0x10, R79 ;  /* 0x00000010ff4e7819 */ /* 0x000fe4000001164f */
[----:B------:R-:W-:Y:S01]  /*9ce0*/  SHF.R.U64 R57, R70, 0x10, R71 ;  /* 0x0000001046397819 */ /* 0x000fe20000001247 */
[----:B------:R-:W-:Y:S01]  /*9cf0*/  FMUL.FTZ R64, R53, R58 ;  /* 0x0000003a35407220 */ /* 0x000fe20000410000 */
[----:B------:R-:W-:Y:S02]  /*9d00*/  PRMT R154, R154, 0x5410, R61 ;  /* 0x000054109a9a7816 */ /* 0x000fe4000000003d */
[----:B------:R-:W-:Y:S01]  /*9d10*/  SHF.R.U32.HI R71, RZ, 0x10, R71 ;  /* 0x00000010ff477819 */ /* 0x000fe20000011647 */
[----:B------:R-:W-:Y:S01]  /*9d20*/  FFMA.FTZ R64, R49, R60, R64 ;  /* 0x0000003c31407223 */ /* 0x000fe20000010040 */
[----:B------:R-:W-:-:S02]  /*9d30*/  LOP3.LUT R54, R41, 0xffff0000, RZ, 0xc0, !PT ;  /* 0xffff000029367812 */ /* 0x000fc400078ec0ff */
[----:B------:R-:W-:Y:S01]  /*9d40*/  PRMT R61, R153, 0x5410, R62 ;  /* 0x00005410993d7816 */ /* 0x000fe2000000003e */
[----:B------:R-:W-:Y:S01]  /*9d50*/  FMUL.FTZ R62, R53, R60 ;  /* 0x0000003c353e7220 */ /* 0x000fe20000410000 */
[----:B------:R-:W-:Y:S02]  /*9d60*/  LOP3.LUT R59, R59, 0xffff0000, RZ, 0xc0, !PT ;  /* 0xffff00003b3b7812 */ /* 0x000fe400078ec0ff */
[----:B------:R-:W-:Y:S01]  /*9d70*/  PRMT R153, R153, 0x5432, R78 ;  /* 0x0000543299997816 */ /* 0x000fe2000000004e */
[----:B------:R-:W-:Y:S01]  /*9d80*/  FFMA.FTZ R62, R49, R58, -R62 ;  /* 0x0000003a313e7223 */ /* 0x000fe2000001083e */
[----:B------:R-:W-:Y:S01]  /*9d90*/  PRMT R57, R150, 0x5410, R57 ;  /* 0x0000541096397816 */ /* 0x000fe20000000039 */
[----:B------:R-:W-:Y:S01]  /*9da0*/  FMUL.FTZ R63, R54, R59 ;  /* 0x0000003b363f7220 */ /* 0x000fe20000410000 */
[----:B------:R-:W-:Y:S01]  /*9db0*/  LOP3.LUT R50, R37, 0xffff0000, RZ, 0xc0, !PT ;  /* 0xffff000025327812 */ /* 0x000fe200078ec0ff */
[----:B------:R-:W-:Y:S01]  /*9dc0*/  IMAD.U32 R58, R153, 0x10000, RZ ;  /* 0x00010000993a7824 */ /* 0x000fe200078e00ff */
[----:B------:R-:W-:-:S02]  /*9dd0*/  PRMT R150, R150, 0x5432, R71 ;  /* 0x0000543296967816 */ /* 0x000fc40000000047 */
[----:B------:R-:W-:Y:S02]  /*9de0*/  LOP3.LUT R53, R152, 0xffff0000, RZ, 0xc0, !PT ;  /* 0xffff000098357812 */ /* 0x000fe400078ec0ff */
[----:B------:R-:W-:Y:S01]  /*9df0*/  SHF.L.U32 R55, R43, 0x10, RZ ;  /* 0x000000102b377819 */ /* 0x000fe200000006ff */
[----:B------:R-:W-:Y:S01]  /*9e00*/  IMAD.U32 R49, R150, 0x10000, RZ ;  /* 0x0001000096317824 */ /* 0x000fe200078e00ff */
[----:B------:R-:W-:Y:S01]  /*9e10*/  LOP3.LUT R52, R40, 0xffff0000, RZ, 0xc0, !PT ;  /* 0xffff000028347812 */ /* 0x000fe200078ec0ff */
[-C--:B------:R-:W-:Y:S01]  /*9e20*/  FMUL.FTZ R65, R54, R53.reuse ;  /* 0x0000003536417220 */ /* 0x080fe20000410000 */
[----:B------:R-:W-:Y:S01]  /*9e30*/  FFMA.FTZ R63, R50, R53, -R63 ;  /* 0x00000035323f7223 */ /* 0x000fe2000001083f */
[----:B------:R-:W-:Y:S02]  /*9e40*/  IMAD.U32 R40, R39, 0x10000, RZ ;  /* 0x0001000027287824 */ /* 0x000fe400078e00ff */
[-C--:B------:R-:W-:Y:S01]  /*9e50*/  FMUL.FTZ R53, R55, R58.reuse ;  /* 0x0000003a37357220 */ /* 0x080fe20000410000 */
[----:B------:R-:W-:Y:S01]  /*9e60*/  LOP3.LUT R43, R43, 0xffff0000, RZ, 0xc0, !PT ;  /* 0xffff00002b2b7812 */ /* 0x000fe200078ec0ff */
[-C--:B------:R-:W-:Y:S01]  /*9e70*/  FMUL.FTZ R55, R55, R49.reuse ;  /* 0x0000003137377220 */ /* 0x080fe20000410000 */
[----:B------:R-:W-:Y:S01]  /*9e80*/  LOP3.LUT R54, R153, 0xffff0000, RZ, 0xc0, !PT ;  /* 0xffff000099367812 */ /* 0x000fe200078ec0ff */
[----:B------:R-:W-:Y:S01]  /*9e90*/  FFMA.FTZ R53, R40, R49, -R53 ;  /* 0x0000003128357223 */ /* 0x000fe20000010835 */
[----:B------:R-:W-:Y:S01]  /*9ea0*/  LOP3.LUT R150, R150, 0xffff0000, RZ, 0xc0, !PT ;  /* 0xffff000096967812 */ /* 0x000fe200078ec0ff */
[----:B------:R-:W-:Y:S01]  /*9eb0*/  IMAD.U32 R49, R154, 0x10000, RZ ;  /* 0x000100009a317824 */ /* 0x000fe200078e00ff */
[----:B------:R-:W-:Y:S01]  /*9ec0*/  LOP3.LUT R41, R39, 0xffff0000, RZ, 0xc0, !PT ;  /* 0xffff000027297812 */ /* 0x000fe200078ec0ff */
[----:B------:R-:W-:Y:S01]  /*9ed0*/  FFMA.FTZ R65, R50, R59, R65 ;  /* 0x0000003b32417223 */ /* 0x000fe20000010041 */
[----:B------:R-:W-:Y:S01]  /*9ee0*/  FFMA.FTZ R55, R40, R58, R55 ;  /* 0x0000003a28377223 */ /* 0x000fe20000010037 */
[C---:B------:R-:W-:Y:S01]  /*9ef0*/  FMUL.FTZ R50, R43.reuse, R54 ;  /* 0x000000362b327220 */ /* 0x040fe20000410000 */
[----:B------:R-:W-:Y:S01]  /*9f00*/  FMUL.FTZ R58, R43, R150 ;  /* 0x000000962b3a7220 */ /* 0x000fe20000410000 */
[----:B------:R-:W-:-:S02]  /*9f10*/  IMAD.U32 R40, R56, 0x10000, RZ ;  /* 0x0001000038287824 */ /* 0x000fc400078e00ff */
[-C--:B------:R-:W-:Y:S01]  /*9f20*/  FMUL.FTZ R43, R51, R49.reuse ;  /* 0x00000031332b7220 */ /* 0x080fe20000410000 */
[----:B------:R-:W-:Y:S01]  /*9f30*/  LOP3.LUT R154, R154, 0xffff0000, RZ, 0xc0, !PT ;  /* 0xffff00009a9a7812 */ /* 0x000fe200078ec0ff */
[C---:B------:R-:W-:Y:S01]  /*9f40*/  FFMA.FTZ R150, R41.reuse, R150, -R50 ;  /* 0x0000009629967223 */ /* 0x040fe20000010832 */
[----:B------:R-:W-:Y:S01]  /*9f50*/  FFMA.FTZ R58, R41, R54, R58 ;  /* 0x00000036293a7223 */ /* 0x000fe2000001003a */
[----:B------:R-:W-:Y:S02]  /*9f60*/  IMAD.U32 R39, R42, 0x10000, RZ ;  /* 0x000100002a277824 */ /* 0x000fe400078e00ff */
[-C--:B------:R-:W-:Y:S01]  /*9f70*/  FMUL.FTZ R50, R51, R40.reuse ;  /* 0x0000002833327220 */ /* 0x080fe20000410000 */
[----:B------:R-:W-:Y:S01]  /*9f80*/  FFMA.FTZ R43, R46, R40, -R43 ;  /* 0x000000282e2b7223 */ /* 0x000fe2000001082b */
[----:B------:R-:W-:Y:S01]  /*9f90*/  IMAD.U32 R41, R61, 0x10000, RZ ;  /* 0x000100003d297824 */ /* 0x000fe200078e00ff */
[----:B------:R-:W-:Y:S01]  /*9fa0*/  LOP3.LUT R37, R36, 0xffff0000, RZ, 0xc0, !PT ;  /* 0xffff000024257812 */ /* 0x000fe200078ec0ff */
[----:B------:R-:W-:Y:S01]  /*9fb0*/  IMAD.U32 R40, R57, 0x10000, RZ ;  /* 0x0001000039287824 */ /* 0x000fe200078e00ff */
[----:B------:R-:W-:Y:S01]  /*9fc0*/  LOP3.LUT R42, R42, 0xffff0000, RZ, 0xc0, !PT ;  /* 0xffff00002a2a7812 */ /* 0x000fe200078ec0ff */
[----:B------:R-:W-:Y:S01]  /*9fd0*/  FMUL.FTZ R54, R52, R154 ;  /* 0x0000009a34367220 */ /* 0x000fe20000410000 */
[----:B------:R-:W-:Y:S01]  /*9fe0*/  LOP3.LUT R56, R56, 0xffff0000, RZ, 0xc0, !PT ;  /* 0xffff000038387812 */ /* 0x000fe200078ec0ff */
[----:B------:R-:W-:Y:S01]  /*9ff0*/  IMAD.U32 R36, R38, 0x10000, RZ ;  /* 0x0001000026247824 */ /* 0x000fe200078e00ff */
[----:B------:R-:W-:Y:S01]  /*a000*/  LOP3.LUT R61, R61, 0xffff0000, RZ, 0xc0, !PT ;  /* 0xffff00003d3d7812 */ /* 0x000fe200078ec0ff */
[----:B------:R-:W-:Y:S01]  /*a010*/  FFMA.FTZ R50, R46, R49, R50 ;  /* 0x000000312e327223 */ /* 0x000fe20000010032 */
[----:B------:R-:W-:Y:S01]  /*a020*/  LOP3.LUT R57, R57, 0xffff0000, RZ, 0xc0, !PT ;  /* 0xffff000039397812 */ /* 0x000fe200078ec0ff */
[C---:B------:R-:W-:Y:S01]  /*a030*/  FMUL.FTZ R49, R39.reuse, R41 ;  /* 0x0000002927317220 */ /* 0x040fe20000410000 */
[----:B------:R-:W-:Y:S01]  /*a040*/  LOP3.LUT R38, R38, 0xffff0000, RZ, 0xc0, !PT ;  /* 0xffff000026267812 */ /* 0x000fe200078ec0ff */
[----:B------:R-:W-:Y:S01]  /*a050*/  FMUL.FTZ R46, R39, R40 ;  /* 0x00000028272e7220 */ /* 0x000fe20000410000 */
[CC--:B------:R-:W-:Y:S01]  /*a060*/  FFMA.FTZ R54, R37.reuse, R56.reuse, -R54 ;  /* 0x0000003825367223 */ /* 0x0c0fe20000010836 */
[----:B------:R-:W-:Y:S01]  /*a070*/  FMUL.FTZ R39, R42, R61 ;  /* 0x0000003d2a277220 */ /* 0x000fe20000410000 */
[----:B------:R-:W-:Y:S01]  /*a080*/  FMUL.FTZ R52, R52, R56 ;  /* 0x0000003834347220 */ /* 0x000fe20000410000 */
[----:B------:R-:W-:Y:S01]  /*a090*/  FMUL.FTZ R42, R42, R57 ;  /* 0x000000392a2a7220 */ /* 0x000fe20000410000 */
[C---:B------:R-:W-:Y:S01]  /*a0a0*/  FFMA.FTZ R49, R36.reuse, R40, -R49 ;  /* 0x0000002824317223 */ /* 0x040fe20000010831 */
[----:B------:R-:W-:Y:S01]  /*a0b0*/  FFMA.FTZ R46, R36, R41, R46 ;  /* 0x00000029242e7223 */ /* 0x000fe2000001002e */
[----:B------:R-:W-:Y:S01]  /*a0c0*/  FFMA.FTZ R36, R38, R57, -R39 ;  /* 0x0000003926247223 */ /* 0x000fe20000010827 */
[----:B------:R-:W-:Y:S01]  /*a0d0*/  FFMA.FTZ R37, R37, R154, R52 ;  /* 0x0000009a25257223 */ /* 0x000fe20000010034 */
[----:B------:R-:W-:Y:S01]  /*a0e0*/  F2FP.BF16.F32.PACK_AB R43, R54, R43 ;  /* 0x0000002b362b723e */ /* 0x000fe200000010ff */
        /* <DEDUP_REMOVED lines=9> */
[----:B------:R-:W-:Y:S02]  /*a180*/  F2FP.BF16.F32.PACK_AB R41, R65, R64 ;  /* 0x000000404129723e */ /* 0x000fe400000010ff */
[----:B------:R-:W-:-:S07]  /*a190*/  F2FP.BF16.F32.PACK_AB R42, R61, R46 ;  /* 0x0000002e3d2a723e */ /* 0x000fce00000010ff */
.L_x_549:
[----:B------:R-:W-:Y:S05]  /*a1a0*/  BSYNC B1 ;  /* 0x0000000000017941 */ /* 0x000fea0003800000 */
.L_x_548:
[----:B------:R-:W-:Y:S01]  /*a1b0*/  ISETP.GE.AND P3, PT, R47, R144, PT ;  /* 0x000000902f00720c */ /* 0x000fe20003f66270 */
[----:B------:R-:W-:Y:S02]  /*a1c0*/  ULDC.64 UR4, c[0x0][0x208] ;  /* 0x0000820000047ab9 */ /* 0x000fe40000000a00 */
[----:B--2---:R2:W-:Y:S10]  /*a1d0*/  STG.E.128 desc[UR4][R44.64], R36 ;  /* 0x000000242c007986 */ /* 0x0045f4000c101d04 */
[----:B------:R-:W-:Y:S05]  /*a1e0*/  @P3 BRA `(.L_x_504) ;  /* 0x0000000400183947 */ /* 0x000fea0003800000 */
[--C-:B------:R-:W-:Y:S01]  /*a1f0*/  IADD3 R124, P3, P4, R94, R124, R47.reuse ;  /* 0x0000007c5e7c7210 */ /* 0x100fe20007c7e02f */
[----:B------:R-:W-:Y:S01]  /*a200*/  ULDC.64 UR4, c[0x0][0x208] ;  /* 0x0000820000047ab9 */ /* 0x000fe20000000a00 */
[----:B------:R-:W-:-:S04]  /*a210*/  SHF.R.S32.HI R47, RZ, 0x1f, R47 ;  /* 0x0000001fff2f7819 */ /* 0x000fc8000001142f */
[----:B------:R-:W-:Y:S02]  /*a220*/  IADD3.X R48, R93, R48, R47, P3, P4 ;  /* 0x000000305d307210 */ /* 0x000fe40001fe842f */
[----:B------:R-:W-:-:S04]  /*a230*/  LEA R116, P3, R124, R116, 0x1 ;  /* 0x000000747c747211 */ /* 0x000fc800078608ff */
[----:B------:R-:W-:-:S05]  /*a240*/  LEA.HI.X R117, R124, R117, R48, 0x1, P3 ;  /* 0x000000757c757211 */ /* 0x000fca00018f0c30 */
[----:B---3--:R3:W-:Y:S01]  /*a250*/  STG.E.128 desc[UR4][R116.64], R40 ;  /* 0x0000002874007986 */ /* 0x0087e2000c101d04 */
[----:B------:R-:W-:Y:S05]  /*a260*/  BRA `(.L_x_504) ;  /* 0x0000000000f87947 */ /* 0x000fea0003800000 */
.L_x_461:
[----:B------:R-:W-:-:S04]  /*a270*/  ULOP3.LUT UR4, UR60, 0x1, URZ, 0xfc, !UPT ;  /* 0x000000013c047892 */ /* 0x000fc8000f8efc3f */
[----:B------:R-:W-:-:S06]  /*a280*/  UISETP.NE.AND UP0, UPT, UR4, 0x3, UPT ;  /* 0x000000030400788c */ /* 0x000fcc000bf05270 */
[----:B------:R-:W-:-:S13]  /*a290*/  PLOP3.LUT P2, PT, PT, PT, UP0, 0x80, 0x0 ;  /* 0x000000000000781c */ /* 0x000fda0003f4f008 */
[----:B------:R-:W-:Y:S05]  /*a2a0*/  @!P2 BRA `(.L_x_550) ;  /* 0x000000000004a947 */ /* 0x000fea0003800000 */
[----:B------:R-:W-:Y:S01]  /*a2b0*/  BPT.TRAP 0x1 ;  /* 0x000000040000795c */ /* 0x000fe20000300000 */
.L_x_550:
[----:B------:R-:W-:Y:S01]  /*a2c0*/  IMAD R0, R17, 0x8, R16 ;  /* 0x0000000811007824 */ /* 0x000fe200078e0210 */
[----:B------:R-:W-:Y:S01]  /*a2d0*/  SHF.L.U32 R114, R219, 0x1f, RZ ;  /* 0x0000001fdb727819 */ /* 0x000fe200000006ff */
[----:B------:R-:W-:Y:S01]  /*a2e0*/  IMAD R3, R24, -0x50, R2 ;  /* 0xffffffb018037824 */ /* 0x000fe200078e0202 */
[----:B------:R-:W-:Y:S02]  /*a2f0*/  BSSY B1, `(.L_x_551) ;  /* 0x0000005000017945 */ /* 0x000fe40003800000 */
[----:B------:R-:W1:Y:S02]  /*a300*/  SYNCS.PHASECHK.TRANS64.TRYWAIT P3, [R0+URZ+0x38890], R114 ;  /* 0x03889072000075a7 */ /* 0x000e64000806017f */
[----:B------:R-:W-:-:S04]  /*a310*/  VIMNMX R3, R3, 0x50, PT ;  /* 0x0000005003037848 */ /* 0x000fc80003fe0100 */
[----:B------:R-:W-:Y:S01]  /*a320*/  ISETP.GE.AND P4, PT, R18, R3, PT ;  /* 0x000000031200720c */ /* 0x000fe20003f86270 */
[----:B-1----:R-:W-:-:S12]  /*a330*/  @!P3 BRA `(.L_x_552) ;  /* 0x000001c000bcb947 */ /* 0x002fd80003800000 */
.L_x_792:
[----:B------:R-:W-:Y:S05]  /*a340*/  BSYNC B1 ;  /* 0x0000000000017941 */ /* 0x000fea0003800000 */
.L_x_551:
[----:B------:R-:W-:Y:S04]  /*a350*/  BSSY B1, `(.L_x_553) ;  /* 0x000000f000017945 */ /* 0x000fe80003800000 */
[----:B------:R-:W-:Y:S05]  /*a360*/  @P4 BRA `(.L_x_554) ;  /* 0x0000000000344947 */ /* 0x000fea0003800000 */
[----:B------:R-:W-:Y:S01]  /*a370*/  ISETP.NE.AND P5, PT, R26, RZ, PT ;  /* 0x000000ff1a00720c */ /* 0x000fe20003fa5270 */
[----:B------:R-:W-:Y:S01]  /*a380*/  ULDC.64 UR4, c[0x0][0x208] ;  /* 0x0000820000047ab9 */ /* 0x000fe20000000a00 */
[----:B------:R-:W-:Y:S02]  /*a390*/  ISETP.NE.AND P4, PT, R10, RZ, PT ;  /* 0x000000ff0a00720c */ /* 0x000fe40003f85270 */
[----:B------:R-:W-:-:S09]  /*a3a0*/  ISETP.NE.AND P3, PT, R9, RZ, PT ;  /* 0x000000ff0900720c */ /* 0x000fd20003f65270 */
[----:B0-----:R-:W0:Y:S04]  /*a3b0*/  @P5 LDS.128 R36, [R4+0x24400] ;  /* 0x0244000004245984 */ /* 0x001e280000000c00 */
[----:B------:R-:W2:Y:S04]  /*a3c0*/  @P3 LDS.128 R40, [R4+0x29400] ;  /* 0x0294000004283984 */ /* 0x000ea80000000c00 */
[----:B0-----:R-:W-:Y:S01]  /*a3d0*/  @P5 STG.E.128 desc[UR4][R56.64], R36 ;  /* 0x0000002438005986 */ /* 0x001fe2000c101d04 */
[----:B------:R-:W-:-:S03]  /*a3e0*/  ISETP.NE.AND P5, PT, R8, RZ, PT ;  /* 0x000000ff0800720c */ /* 0x000fc60003fa5270 */
[----:B------:R-:W0:Y:S04]  /*a3f0*/  @P4 LDS.128 R36, [R4+0x26c00] ;  /* 0x026c000004244984 */ /* 0x000e280000000c00 */
[----:B--2---:R-:W-:Y:S06]  /*a400*/  @P3 STG.E.128 desc[UR4][R56.64+0x100], R40 ;  /* 0x0001002838003986 */ /* 0x004fec000c101d04 */
[----:B------:R-:W2:Y:S04]  /*a410*/  @P5 LDS.128 R44, [R4+0x2bc00] ;  /* 0x02bc0000042c5984 */ /* 0x000ea80000000c00 */
[----:B0-----:R3:W-:Y:S04]  /*a420*/  @P4 STG.E.128 desc[UR4][R56.64+0x80], R36 ;  /* 0x0000802438004986 */ /* 0x0017e8000c101d04 */
[----:B--2---:R3:W-:Y:S02]  /*a430*/  @P5 STG.E.128 desc[UR4][R56.64+0x180], R44 ;  /* 0x0001802c38005986 */ /* 0x0047e4000c101d04 */
.L_x_554:
[----:B------:R-:W-:Y:S05]  /*a440*/  BSYNC B1 ;  /* 0x0000000000017941 */ /* 0x000fea0003800000 */
.L_x_553:
[----:B------:R-:W-:Y:S01]  /*a450*/  ISETP.GE.AND P3, PT, R217, R3, PT ;  /* 0x00000003d900720c */ /* 0x000fe20003f66270 */
[----:B------:R-:W-:-:S12]  /*a460*/  BSSY B1, `(.L_x_555) ;  /* 0x000000f000017945 */ /* 0x000fd80003800000 */
[----:B------:R-:W-:Y:S05]  /*a470*/  @P3 BRA `(.L_x_556) ;  /* 0x0000000000343947 */ /* 0x000fea0003800000 */
[----:B------:R-:W-:Y:S01]  /*a480*/  ISETP.NE.AND P5, PT, R26, RZ, PT ;  /* 0x000000ff1a00720c */ /* 0x000fe20003fa5270 */
[----:B------:R-:W-:Y:S01]  /*a490*/  ULDC.64 UR4, c[0x0][0x208] ;  /* 0x0000820000047ab9 */ /* 0x000fe20000000a00 */
[----:B------:R-:W-:Y:S02]  /*a4a0*/  ISETP.NE.AND P4, PT, R10, RZ, PT ;  /* 0x000000ff0a00720c */ /* 0x000fe40003f85270 */
[----:B------:R-:W-:-:S09]  /*a4b0*/  ISETP.NE.AND P3, PT, R9, RZ, PT ;  /* 0x000000ff0900720c */ /* 0x000fd20003f65270 */
[----:B0--3--:R-:W0:Y:S04]  /*a4c0*/  @P5 LDS.128 R36, [R4+0x25400] ;  /* 0x0254000004245984 */ /* 0x009e280000000c00 */
        /* <DEDUP_REMOVED lines=8> */
.L_x_556:
[----:B------:R-:W-:Y:S05]  /*a550*/  BSYNC B1 ;  /* 0x0000000000017941 */ /* 0x000fea0003800000 */
.L_x_555:
[----:B------:R-:W-:-:S13]  /*a560*/  ISETP.GE.AND P3, PT, R218, R3, PT ;  /* 0x00000003da00720c */ /* 0x000fda0003f66270 */
[----:B------:R-:W-:Y:S05]  /*a570*/  @P3 BRA `(.L_x_504) ;  /* 0x0000000000343947 */ /* 0x000fea0003800000 */
[----:B------:R-:W-:Y:S01]  /*a580*/  ISETP.NE.AND P5, PT, R26, RZ, PT ;  /* 0x000000ff1a00720c */ /* 0x000fe20003fa5270 */
[----:B------:R-:W-:Y:S01]  /*a590*/  ULDC.64 UR4, c[0x0][0x208] ;  /* 0x0000820000047ab9 */ /* 0x000fe20000000a00 */
[----:B------:R-:W-:Y:S02]  /*a5a0*/  ISETP.NE.AND P4, PT, R10, RZ, PT ;  /* 0x000000ff0a00720c */ /* 0x000fe40003f85270 */
[----:B------:R-:W-:-:S09]  /*a5b0*/  ISETP.NE.AND P3, PT, R9, RZ, PT ;  /* 0x000000ff0900720c */ /* 0x000fd20003f65270 */
[----:B0--34-:R-:W0:Y:S04]  /*a5c0*/  @P5 LDS.128 R36, [R4+0x26400] ;  /* 0x0264000004245984 */ /* 0x019e280000000c00 */
        /* <DEDUP_REMOVED lines=8> */
.L_x_504:
[----:B------:R-:W-:Y:S05]  /*a650*/  BSYNC B0 ;  /* 0x0000000000007941 */ /* 0x000fea0003800000 */
.L_x_460:
[----:B01234-:R-:W0:Y:S01]  /*a660*/  S2R R36, SR_TID.X ;  /* 0x0000000000247919 */ /* 0x01fe220000002100 */
[----:B------:R-:W-:Y:S01]  /*a670*/  @!PT LDS RZ, [RZ] ;  /* 0x00000000fffff984 */ /* 0x000fe20000000800 */
[----:B------:R-:W-:Y:S01]  /*a680*/  @!PT LDS RZ, [RZ] ;  /* 0x00000000fffff984 */ /* 0x000fe20000000800 */
[----:B------:R-:W-:Y:S01]  /*a690*/  @!PT LDS RZ, [RZ] ;  /* 0x00000000fffff984 */ /* 0x000fe20000000800 */
[----:B------:R-:W-:Y:S01]  /*a6a0*/  @!PT LDS RZ, [RZ] ;  /* 0x00000000fffff984 */ /* 0x000fe20000000800 */
[----:B------:R1:W-:Y:S06]  /*a6b0*/  MEMBAR.ALL.CTA ;  /* 0x0000000000007992 */ /* 0x0003ec0000008000 */
[----:B-1----:R-:W1:Y:S01]  /*a6c0*/  FENCE.VIEW.ASYNC.S ;  /* 0x00000000000073c6 */ /* 0x002e620000000000 */
[----:B------:R-:W-:Y:S05]  /*a6d0*/  WARPSYNC.ALL ;  /* 0x0000000000007948 */ /* 0x000fea0003800000 */
[----:B------:R-:W-:Y:S01]  /*a6e0*/  BSSY B0, `(.L_x_557) ;  /* 0x0000009000007945 */ /* 0x000fe20003800000 */
[----:B0-----:R-:W-:Y:S01]  /*a6f0*/  LOP3.LUT R36, R36, 0x7f, RZ, 0xc0, !PT ;  /* 0x0000007f24247812 */ /* 0x001fe200078ec0ff */
[----:B-1----:R0:W-:Y:S03]  /*a700*/  BAR.SYNC.DEFER_BLOCKING R147, 0x80 ;  /* 0x000200930000751d */ /* 0x0021e60000010000 */
[----:B------:R-:W-:-:S13]  /*a710*/  ISETP.NE.AND P3, PT, R36, RZ, PT ;  /* 0x000000ff2400720c */ /* 0x000fda0003f65270 */
[----:B------:R-:W-:-:S05]  /*a720*/  @!P3 VIADD R36, R0, 0x388a0 ;  /* 0x000388a00024b836 */ /* 0x000fca0000000000 */
[----:B------:R-:W-:-:S04]  /*a730*/  @!P3 PRMT R36, RZ, 0x654, R36 ;  /* 0x00000654ff24b816 */ /* 0x000fc80000000024 */
[----:B------:R0:W-:Y:S01]  /*a740*/  @!P3 SYNCS.ARRIVE.TRANS64.RED.A1T0 RZ, [R36+URZ], RZ ;  /* 0x000000ff24ffb9a7 */ /* 0x0001e2000810043f */
[----:B------:R-:W-:Y:S05]  /*a750*/  @!P2 BRA `(.L_x_558) ;  /* 0x000000000004a947 */ /* 0x000fea0003800000 */
[----:B------:R-:W-:Y:S01]  /*a760*/  BPT.TRAP 0x1 ;  /* 0x000000040000795c */ /* 0x000fe20000300000 */
.L_x_558:
[----:B------:R-:W-:Y:S05]  /*a770*/  BSYNC B0 ;  /* 0x0000000000007941 */ /* 0x000fea0003800000 */
.L_x_557:
[----:B------:R-:W1:Y:S01]  /*a780*/  SYNCS.PHASECHK.TRANS64.TRYWAIT P2, [R0+URZ+0x388b0], R114 ;  /* 0x0388b072000075a7 */ /* 0x000e62000804017f */
[----:B------:R-:W-:Y:S01]  /*a790*/  ULDC UR61, c[0x0][0x2e4] ;  /* 0x0000b900003d7ab9 */ /* 0x000fe20000000800 */
[----:B------:R-:W-:Y:S01]  /*a7a0*/  ULDC.64 UR56, c[0x0][0x318] ;  /* 0x0000c60000387ab9 */ /* 0x000fe20000000a00 */
[----:B------:R-:W-:Y:S01]  /*a7b0*/  ULDC.64 UR58, c[0x0][0x308] ;  /* 0x0000c200003a7ab9 */ /* 0x000fe20000000a00 */
[----:B------:R-:W-:Y:S01]  /*a7c0*/  BSSY B0, `(.L_x_559) ;  /* 0x0000004000007945 */ /* 0x000fe20003800000 */
[----:B------:R-:W-:Y:S01]  /*a7d0*/  ISETP.GE.AND P4, PT, R18, R3, PT ;  /* 0x000000031200720c */ /* 0x000fe20003f86270 */
[----:B------:R-:W-:Y:S02]  /*a7e0*/  IMAD.WIDE R48, R24, 0x50, R112 ;  /* 0x0000005018307825 */ /* 0x000fe400078e0270 */
[----:B-1----:R-:W-:Y:S10]  /*a7f0*/  @!P2 BRA `(.L_x_560) ;  /* 0x000001bc00a0a947 */ /* 0x002ff40003800000 */
.L_x_793:
[----:B------:R-:W-:Y:S05]  /*a800*/  BSYNC B0 ;  /* 0x0000000000007941 */ /* 0x000fea0003800000 */
.L_x_559:
[----:B------:R-:W-:Y:S04]  /*a810*/  BSSY B0, `(.L_x_561) ;  /* 0x0000017000007945 */ /* 0x000fe80003800000 */
[----:B------:R-:W-:Y:S05]  /*a820*/  @P4 BRA `(.L_x_562) ;  /* 0x0000000000544947 */ /* 0x000fea0003800000 */
[----:B------:R-:W-:Y:S01]  /*a830*/  ISETP.GE.AND P5, PT, R212, UR61, PT ;  /* 0x0000003dd4007c0c */ /* 0x000fe2000bfa6270 */
[----:B------:R-:W-:Y:S01]  /*a840*/  IMAD R43, R49, UR56, RZ ;  /* 0x00000038312b7c24 */ /* 0x000fe2000f8e02ff */
[----:B------:R-:W-:Y:S01]  /*a850*/  MOV R40, R96 ;  /* 0x0000006000287202 */ /* 0x000fe20000000f00 */
[----:B------:R-:W-:Y:S01]  /*a860*/  IMAD.MOV.U32 R41, RZ, RZ, R5 ;  /* 0x000000ffff297224 */ /* 0x000fe200078e0005 */
[----:B------:R-:W-:Y:S01]  /*a870*/  ULDC.64 UR4, c[0x0][0x208] ;  /* 0x0000820000047ab9 */ /* 0x000fe20000000a00 */
[C---:B------:R-:W-:Y:S01]  /*a880*/  IMAD R43, R48.reuse, UR57, R43 ;  /* 0x00000039302b7c24 */ /* 0x040fe2000f8e022b */
[----:B------:R-:W-:Y:S01]  /*a890*/  ISETP.GE.AND P4, PT, R213, UR61, PT ;  /* 0x0000003dd5007c0c */ /* 0x000fe2000bf86270 */
[----:B------:R-:W-:-:S04]  /*a8a0*/  IMAD.WIDE.U32 R40, R48, UR56, R40 ;  /* 0x0000003830287c25 */ /* 0x000fc8000f8e0028 */
[----:B------:R-:W-:Y:S01]  /*a8b0*/  IMAD.IADD R41, R41, 0x1, R43 ;  /* 0x0000000129297824 */ /* 0x000fe200078e022b */
[C---:B------:R-:W-:Y:S01]  /*a8c0*/  LEA R50, P2, R40.reuse, UR58, 0x1 ;  /* 0x0000003a28327c11 */ /* 0x040fe2000f8408ff */
[----:B0-----:R-:W0:Y:S03]  /*a8d0*/  @!P5 LDS.128 R36, [R4+0x400] ;  /* 0x000400000424d984 */ /* 0x001e260000000c00 */
[----:B------:R-:W-:Y:S02]  /*a8e0*/  LEA.HI.X R51, R40, UR59, R41, 0x1, P2 ;  /* 0x0000003b28337c11 */ /* 0x000fe400090f0c29 */
[----:B------:R-:W-:-:S13]  /*a8f0*/  ISETP.GE.AND P2, PT, R224, UR61, PT ;  /* 0x0000003de0007c0c */ /* 0x000fda000bf46270 */
[----:B------:R-:W2:Y:S04]  /*a900*/  @!P2 LDS.128 R40, [R4+0x5400] ;  /* 0x005400000428a984 */ /* 0x000ea80000000c00 */
[----:B0-----:R-:W-:Y:S01]  /*a910*/  @!P5 STG.E.128 desc[UR4][R50.64], R36 ;  /* 0x000000243200d986 */ /* 0x001fe2000c101d04 */
[----:B------:R-:W-:-:S03]  /*a920*/  ISETP.GE.AND P5, PT, R223, UR61, PT ;  /* 0x0000003ddf007c0c */ /* 0x000fc6000bfa6270 */
[----:B------:R-:W0:Y:S10]  /*a930*/  @!P4 LDS.128 R36, [R4+0x2c00] ;  /* 0x002c00000424c984 */ /* 0x000e340000000c00 */
[----:B------:R-:W3:Y:S04]  /*a940*/  @!P5 LDS.128 R44, [R4+0x7c00] ;  /* 0x007c0000042cd984 */ /* 0x000ee80000000c00 */
[----:B--2---:R2:W-:Y:S04]  /*a950*/  @!P2 STG.E.128 desc[UR4][R50.64+0x100], R40 ;  /* 0x000100283200a986 */ /* 0x0045e8000c101d04 */
[----:B0-----:R2:W-:Y:S04]  /*a960*/  @!P4 STG.E.128 desc[UR4][R50.64+0x80], R36 ;  /* 0x000080243200c986 */ /* 0x0015e8000c101d04 */
[----:B---3--:R2:W-:Y:S02]  /*a970*/  @!P5 STG.E.128 desc[UR4][R50.64+0x180], R44 ;  /* 0x0001802c3200d986 */ /* 0x0085e4000c101d04 */
.L_x_562:
[----:B------:R-:W-:Y:S05]  /*a980*/  BSYNC B0 ;  /* 0x0000000000007941 */ /* 0x000fea0003800000 */
.L_x_561:
[----:B------:R-:W-:Y:S01]  /*a990*/  ISETP.GE.AND P2, PT, R217, R3, PT ;  /* 0x00000003d900720c */ /* 0x000fe20003f46270 */
[----:B------:R-:W-:-:S12]  /*a9a0*/  BSSY B0, `(.L_x_563) ;  /* 0x0000019000007945 */ /* 0x000fd80003800000 */
[----:B------:R-:W-:Y:S05]  /*a9b0*/  @P2 BRA `(.L_x_564) ;  /* 0x00000000005c2947 */ /* 0x000fea0003800000 */
[----:B------:R-:W-:Y:S01]  /*a9c0*/  ISETP.GE.AND P2, PT, R212, UR61, PT ;  /* 0x0000003dd4007c0c */ /* 0x000fe2000bf46270 */
[----:B--2---:R-:W-:Y:S01]  /*a9d0*/  IMAD.MOV.U32 R41, RZ, RZ, R5 ;  /* 0x000000ffff297224 */ /* 0x004fe200078e0005 */
[----:B------:R-:W-:Y:S01]  /*a9e0*/  IADD3 R43, P4, R48, 0x20, RZ ;  /* 0x00000020302b7810 */ /* 0x000fe20007f9e0ff */
[----:B------:R-:W-:Y:S01]  /*a9f0*/  ULDC.64 UR4, c[0x0][0x208] ;  /* 0x0000820000047ab9 */ /* 0x000fe20000000a00 */
[----:B------:R-:W-:-:S03]  /*aa00*/  ISETP.GE.AND P5, PT, R213, UR61, PT ;  /* 0x0000003dd5007c0c */ /* 0x000fc6000bfa6270 */
[----:B------:R-:W-:-:S04]  /*aa10*/  IMAD.X R40, RZ, RZ, R49, P4 ;  /* 0x000000ffff287224 */ /* 0x000fc800020e0631 */
[----:B------:R-:W-:Y:S02]  /*aa20*/  IMAD R42, R40, UR56, RZ ;  /* 0x00000038282a7c24 */ /* 0x000fe4000f8e02ff */
[----:B0-----:R-:W0:Y:S01]  /*aa30*/  @!P2 LDS.128 R36, [R4+0x1400] ;  /* 0x001400000424a984 */ /* 0x001e220000000c00 */
[----:B------:R-:W-:-:S04]  /*aa40*/  IMAD.MOV.U32 R40, RZ, RZ, R96 ;  /* 0x000000ffff287224 */ /* 0x000fc800078e0060 */
[----:B------:R-:W-:-:S04]  /*aa50*/  IMAD.WIDE.U32 R40, R43, UR56, R40 ;  /* 0x000000382b287c25 */ /* 0x000fc8000f8e0028 */
[----:B------:R-:W-:Y:S01]  /*aa60*/  IMAD R43, R43, UR57, R42 ;  /* 0x000000392b2b7c24 */ /* 0x000fe2000f8e022a */
[----:B------:R-:W-:-:S03]  /*aa70*/  LEA R50, P4, R40, UR58, 0x1 ;  /* 0x0000003a28327c11 */ /* 0x000fc6000f8808ff */
[----:B------:R-:W-:-:S05]  /*aa80*/  IMAD.IADD R41, R41, 0x1, R43 ;  /* 0x0000000129297824 */ /* 0x000fca00078e022b */
        /* <DEDUP_REMOVED lines=10> */
.L_x_564:
[----:B------:R-:W-:Y:S05]  /*ab30*/  BSYNC B0 ;  /* 0x0000000000007941 */ /* 0x000fea0003800000 */
.L_x_563:
[----:B------:R-:W-:Y:S01]  /*ab40*/  ISETP.GE.AND P2, PT, R218, R3, PT ;  /* 0x00000003da00720c */ /* 0x000fe20003f46270 */
[----:B------:R-:W-:-:S12]  /*ab50*/  BSSY B0, `(.L_x_565) ;  /* 0x0000019000007945 */ /* 0x000fd80003800000 */
[----:B------:R-:W-:Y:S05]  /*ab60*/  @P2 BRA `(.L_x_566) ;  /* 0x00000000005c2947 */ /* 0x000fea0003800000 */
[----:B------:R-:W-:Y:S01]  /*ab70*/  ISETP.GE.AND P2, PT, R212, UR61, PT ;  /* 0x0000003dd4007c0c */ /* 0x000fe2000bf46270 */
[----:B--2-4-:R-:W-:Y:S01]  /*ab80*/  IMAD.MOV.U32 R40, RZ, RZ, R96 ;  /* 0x000000ffff287224 */ /* 0x014fe200078e0060 */
[----:B------:R-:W-:Y:S01]  /*ab90*/  IADD3 R3, P4, R48, 0x40, RZ ;  /* 0x0000004030037810 */ /* 0x000fe20007f9e0ff */
[----:B------:R-:W-:Y:S01]  /*aba0*/  IMAD.MOV.U32 R41, RZ, RZ, R5 ;  /* 0x000000ffff297224 */ /* 0x000fe200078e0005 */
[----:B------:R-:W-:Y:S01]  /*abb0*/  ULDC.64 UR4, c[0x0][0x208] ;  /* 0x0000820000047ab9 */ /* 0x000fe20000000a00 */
[----:B------:R-:W-:Y:S02]  /*abc0*/  ISETP.GE.AND P5, PT, R213, UR61, PT ;  /* 0x0000003dd5007c0c */ /* 0x000fe4000bfa6270 */
[----:B------:R-:W-:Y:S02]  /*abd0*/  IMAD.X R48, RZ, RZ, R49, P4 ;  /* 0x000000ffff307224 */ /* 0x000fe400020e0631 */
[----:B------:R-:W-:-:S04]  /*abe0*/  IMAD.WIDE.U32 R40, R3, UR56, R40 ;  /* 0x0000003803287c25 */ /* 0x000fc8000f8e0028 */
[----:B0-----:R-:W0:Y:S01]  /*abf0*/  @!P2 LDS.128 R36, [R4+0x2400] ;  /* 0x002400000424a984 */ /* 0x001e220000000c00 */
[----:B------:R-:W-:-:S04]  /*ac00*/  IMAD R48, R48, UR56, RZ ;  /* 0x0000003830307c24 */ /* 0x000fc8000f8e02ff */
[----:B------:R-:W-:Y:S01]  /*ac10*/  IMAD R3, R3, UR57, R48 ;  /* 0x0000003903037c24 */ /* 0x000fe2000f8e0230 */
[----:B------:R-:W-:-:S03]  /*ac20*/  LEA R48, P4, R40, UR58, 0x1 ;  /* 0x0000003a28307c11 */ /* 0x000fc6000f8808ff */
[----:B------:R-:W-:-:S05]  /*ac30*/  IMAD.IADD R3, R41, 0x1, R3 ;  /* 0x0000000129037824 */ /* 0x000fca00078e0203 */
[----:B------:R-:W-:Y:S02]  /*ac40*/  LEA.HI.X R49, R40, UR59, R3, 0x1, P4 ;  /* 0x0000003b28317c11 */ /* 0x000fe4000a0f0c03 */
[----:B------:R-:W-:Y:S01]  /*ac50*/  ISETP.GE.AND P4, PT, R224, UR61, PT ;  /* 0x0000003de0007c0c */ /* 0x000fe2000bf86270 */
[----:B------:R-:W2:Y:S04]  /*ac60*/  @!P5 LDS.128 R40, [R4+0x4c00] ;  /* 0x004c00000428d984 */ /* 0x000ea80000000c00 */
[----:B0-----:R-:W-:Y:S01]  /*ac70*/  @!P2 STG.E.128 desc[UR4][R48.64], R36 ;  /* 0x000000243000a986 */ /* 0x001fe2000c101d04 */
[----:B------:R-:W-:-:S07]  /*ac80*/  ISETP.GE.AND P2, PT, R223, UR61, PT ;  /* 0x0000003ddf007c0c */ /* 0x000fce000bf46270 */
[----:B------:R-:W0:Y:S06]  /*ac90*/  @!P4 LDS.128 R36, [R4+0x7400] ;  /* 0x007400000424c984 */ /* 0x000e2c0000000c00 */
[----:B------:R-:W3:Y:S04]  /*aca0*/  @!P2 LDS.128 R44, [R4+0x9c00] ;  /* 0x009c0000042ca984 */ /* 0x000ee80000000c00 */
[----:B--2---:R2:W-:Y:S04]  /*acb0*/  @!P5 STG.E.128 desc[UR4][R48.64+0x80], R40 ;  /* 0x000080283000d986 */ /* 0x0045e8000c101d04 */
[----:B0-----:R2:W-:Y:S04]  /*acc0*/  @!P4 STG.E.128 desc[UR4][R48.64+0x100], R36 ;  /* 0x000100243000c986 */ /* 0x0015e8000c101d04 */
[----:B---3--:R2:W-:Y:S02]  /*acd0*/  @!P2 STG.E.128 desc[UR4][R48.64+0x180], R44 ;  /* 0x0001802c3000a986 */ /* 0x0085e4000c101d04 */
.L_x_566:
[----:B------:R-:W-:Y:S05]  /*ace0*/  BSYNC B0 ;  /* 0x0000000000007941 */ /* 0x000fea0003800000 */
.L_x_565:
[----:B------:R-:W3:Y:S01]  /*acf0*/  LDL R3, [R1+0x18] ;  /* 0x0000180001037983 */ /* 0x000ee20000100800 */
[----:B-1----:R-:W-:Y:S01]  /*ad00*/  @!P3 VIADD R0, R0, 0x388c0 ;  /* 0x000388c00000b836 */ /* 0x002fe20000000000 */
[----:B------:R-:W-:Y:S01]  /*ad10*/  PLOP3.LUT P2, PT, PT, PT, PT, 0x8, 0x0 ;  /* 0x000000000000781c */ /* 0x000fe20003f4e170 */
[----:B------:R-:W-:Y:S01]  /*ad20*/  VIADD R17, R17, 0x1 ;  /* 0x0000000111117836 */ /* 0x000fe20000000000 */
[----:B------:R-:W-:Y:S01]  /*ad30*/  @!PT LDS RZ, [RZ] ;  /* 0x00000000fffff984 */ /* 0x000fe20000000800 */
[----:B------:R-:W-:Y:S01]  /*ad40*/  @!PT LDS RZ, [RZ] ;  /* 0x00000000fffff984 */ /* 0x000fe20000000800 */
[----:B------:R-:W-:Y:S01]  /*ad50*/  @!PT LDS RZ, [RZ] ;  /* 0x00000000fffff984 */ /* 0x000fe20000000800 */
[----:B------:R-:W-:Y:S01]  /*ad60*/  @!PT LDS RZ, [RZ] ;  /* 0x00000000fffff984 */ /* 0x000fe20000000800 */
[----:B------:R1:W-:Y:S06]  /*ad70*/  MEMBAR.ALL.CTA ;  /* 0x0000000000007992 */ /* 0x0003ec0000008000 */
[----:B-1----:R-:W1:Y:S01]  /*ad80*/  FENCE.VIEW.ASYNC.S ;  /* 0x00000000000073c6 */ /* 0x002e620000000000 */
[----:B------:R-:W-:Y:S01]  /*ad90*/  @!P3 PRMT R0, RZ, 0x654, R0 ;  /* 0x00000654ff00b816 */ /* 0x000fe20000000000 */
[----:B-1----:R1:W-:Y:S06]  /*ada0*/  BAR.SYNC.DEFER_BLOCKING R147, 0x80 ;  /* 0x000200930000751d */ /* 0x0023ec0000010000 */
[----:B------:R5:W-:Y:S01]  /*adb0*/  @!P3 SYNCS.ARRIVE.TRANS64.RED.A1T0 RZ, [R0+URZ], RZ ;  /* 0x000000ff00ffb9a7 */ /* 0x000be2000810043f */
[----:B------:R-:W-:-:S04]  /*adc0*/  ISETP.NE.AND P3, PT, R17, 0x2, PT ;  /* 0x000000021100780c */ /* 0x000fc80003f65270 */
[----:B------:R-:W-:Y:S02]  /*add0*/  SEL R17, R17, RZ, P3 ;  /* 0x000000ff11117207 */ /* 0x000fe40001800000 */
[----:B-----5:R-:W-:-:S04]  /*ade0*/  SEL R0, RZ, 0x1, P3 ;  /* 0x00000001ff007807 */ /* 0x020fc80001800000 */
[----:B------:R-:W-:Y:S02]  /*adf0*/  LOP3.LUT R219, R219, R0, RZ, 0x3c, !PT ;  /* 0x00000000dbdb7212 */ /* 0x000fe400078e3cff */
[----:B---3--:R-:W-:-:S13]  /*ae00*/  LOP3.LUT P4, RZ, R3, 0x2, RZ, 0xc0, !PT ;  /* 0x0000000203ff7812 */ /* 0x008fda000788c0ff */
[----:B-1----:R-:W-:Y:S05]  /*ae10*/  @P4 BRA `(.L_x_567) ;  /* 0xffffff7800184947 */ /* 0x002fea000383ffff */
.L_x_455:
[----:B------:R-:W-:Y:S01]  /*ae20*/  BSSY B0, `(.L_x_568) ;  /* 0x000004a000007945 */ /* 0x000fe20003800000 */
[----:B------:R-:W-:Y:S02]  /*ae30*/  ISETP.GE.AND P1, PT, R148, 0x1, PT ;  /* 0x000000019400780c */ /* 0x000fe40003f26270 */
[----:B------:R-:W-:Y:S02]  /*ae40*/  CS2R R2, SRZ ;  /* 0x0000000000027805 */ /* 0x000fe4000001ff00 */
[----:B------:R-:W-:Y:S01]  /*ae50*/  PLOP3.LUT P0, PT, PT, PT, PT, 0x80, 0x0 ;  /* 0x000000000000781c */ /* 0x000fe20003f0f070 */
[----:B------:R-:W-:Y:S01]  /*ae60*/  IMAD.MOV.U32 R0, RZ, RZ, RZ ;  /* 0x000000ffff007224 */ /* 0x000fe200078e00ff */
[----:B------:R-:W-:Y:S02]  /*ae70*/  CS2R R76, SRZ ;  /* 0x00000000004c7805 */ /* 0x000fe4000001ff00 */
[----:B------:R-:W-:Y:S02]  /*ae80*/  CS2R R72, SRZ ;  /* 0x0000000000487805 */ /* 0x000fe4000001ff00 */
[----:B------:R-:W-:Y:S01]  /*ae90*/  CS2R R12, SRZ ;  /* 0x00000000000c7805 */ /* 0x000fe2000001ff00 */
[----:B0-----:R-:W-:Y:S01]  /*aea0*/  IMAD.MOV.U32 R147, RZ, RZ, RZ ;  /* 0x000000ffff937224 */ /* 0x001fe200078e00ff */
        /* <DEDUP_REMOVED lines=22> */
[----:B--2---:R-:W-:Y:S02]  /*b010*/  CS2R R48, SRZ ;  /* 0x0000000000307805 */ /* 0x004fe4000001ff00 */
[----:B------:R-:W-:Y:S02]  /*b020*/  CS2R R154, SRZ ;  /* 0x00000000009a7805 */ /* 0x000fe4000001ff00 */
[----:B----4-:R-:W-:-:S02]  /*b030*/  CS2R R42, SRZ ;  /* 0x00000000002a7805 */ /* 0x010fc4000001ff00 */
        /* <DEDUP_REMOVED lines=21> */
[----:B------:R-:W-:Y:S02]  /*b190*/  MOV R31, RZ ;  /* 0x000000ff001f7202 */ /* 0x000fe40000000f00 */
[----:B------:R-:W-:Y:S02]  /*b1a0*/  CS2R R58, SRZ ;  /* 0x00000000003a7805 */ /* 0x000fe4000001ff00 */
[----:B------:R-:W-:Y:S01]  /*b1b0*/  CS2R R162, SRZ ;  /* 0x0000000000a27805 */ /* 0x000fe2000001ff00 */
[----:B------:R-:W-:Y:S01]  /*b1c0*/  IMAD.MOV.U32 R27, RZ, RZ, RZ ;  /* 0x000000ffff1b7224 */ /* 0x000fe200078e00ff */
[----:B------:R-:W-:-:S02]  /*b1d0*/  CS2R R50, SRZ ;  /* 0x0000000000327805 */ /* 0x000fc4000001ff00 */
[----:B------:R-:W-:Y:S01]  /*b1e0*/  CS2R R160, SRZ ;  /* 0x0000000000a07805 */ /* 0x000fe2000001ff00 */
[----:B------:R-:W-:Y:S01]  /*b1f0*/  IMAD.MOV.U32 R47, RZ, RZ, RZ ;  /* 0x000000ffff2f7224 */ /* 0x000fe200078e00ff */
[----:B------:R-:W-:Y:S02]  /*b200*/  CS2R R10, SRZ ;  /* 0x00000000000a7805 */ /* 0x000fe4000001ff00 */
[----:B------:R-:W-:Y:S02]  /*b210*/  CS2R R8, SRZ ;  /* 0x0000000000087805 */ /* 0x000fe4000001ff00 */
[----:B------:R-:W-:Y:S01]  /*b220*/  CS2R R38, SRZ ;  /* 0x0000000000267805 */ /* 0x000fe2000001ff00 */
[----:B------:R-:W-:Y:S01]  /*b230*/  IMAD.MOV.U32 R24, RZ, RZ, RZ ;  /* 0x000000ffff187224 */ /* 0x000fe200078e00ff */
[----:B------:R-:W-:Y:S02]  /*b240*/  CS2R R34, SRZ ;  /* 0x0000000000227805 */ /* 0x000fe4000001ff00 */
[----:B------:R-:W-:Y:S01]  /*b250*/  CS2R R32, SRZ ;  /* 0x0000000000207805 */ /* 0x000fe2000001ff00 */
[----:B------:R-:W-:Y:S01]  /*b260*/  IMAD.MOV.U32 R7, RZ, RZ, RZ ;  /* 0x000000ffff077224 */ /* 0x000fe200078e00ff */
[----:B------:R-:W-:Y:S01]  /*b270*/  CS2R R28, SRZ ;  /* 0x00000000001c7805 */ /* 0x000fe2000001ff00 */
[----:B------:R-:W-:Y:S01]  /*b280*/  IMAD.MOV.U32 R5, RZ, RZ, RZ ;  /* 0x000000ffff057224 */ /* 0x000fe200078e00ff */
[----:B------:R-:W-:Y:S06]  /*b290*/  @P2 BRA `(.L_x_569) ;  /* 0x0000000000082947 */ /* 0x000fec0003800000 */
[----:B------:R-:W0:Y:S02]  /*b2a0*/  FENCE.VIEW.ASYNC.G ;  /* 0x00000000000073c6 */ /* 0x000e240000000100 */
[----:B0-----:R-:W-:Y:S06]  /*b2b0*/  BAR.ARV 0xc, 0x120 ;  /* 0x0304800000007b1d */ /* 0x001fec0000002000 */
.L_x_569:
[----:B------:R-:W-:Y:S05]  /*b2c0*/  BSYNC B0 ;  /* 0x0000000000007941 */ /* 0x000fea0003800000 */
.L_x_568:
[----:B------:R-:W-:Y:S02]  /*b2d0*/  IMAD.MOV.U32 R25, RZ, RZ, RZ ;  /* 0x000000ffff197224 */ /* 0x000fe400078e00ff */
[----:B------:R-:W-:Y:S01]  /*b2e0*/  IMAD.MOV.U32 R4, RZ, RZ, RZ ;  /* 0x000000ffff047224 */ /* 0x000fe200078e00ff */
[----:B------:R-:W-:Y:S06]  /*b2f0*/  @!P1 BRA `(.L_x_570) ;  /* 0x0000012000f89947 */ /* 0x000fec0003800000 */
[----:B------:R-:W2:Y:S04]  /*b300*/  LDL R6, [R1+0x94] ;  /* 0x0000940001067983 */ /* 0x000ea80000100800 */
[----:B------:R-:W3:Y:S04]  /*b310*/  LDL R14, [R1+0x6c] ;  /* 0x00006c00010e7983 */ /* 0x000ee80000100800 */
[----:B--2---:R-:W0:Y:S01]  /*b320*/  SHFL.IDX PT, R0, R6, RZ, 0x1f ;  /* 0x00001fff06007589 */ /* 0x004e2200000e0000 */
[----:B---3--:R-:W-:-:S13]  /*b330*/  R2UR UR4, R14 ;  /* 0x000000000e0472ca */ /* 0x008fda00000e0000 */
[----:B------:R-:W-:Y:S01]  /*b340*/  ULOP3.LUT UP0, URZ, UR4, 0x9f, URZ, 0xc0, !UPT ;  /* 0x0000009f043f7892 */ /* 0x000fe2000f80c03f */
[----:B0-----:R-:W-:-:S04]  /*b350*/  LEA.HI R2, R0, R0, RZ, 0x1 ;  /* 0x0000000000027211 */ /* 0x001fc800078f08ff */
[----:B------:R-:W-:Y:S02]  /*b360*/  LOP3.LUT R3, R2, 0x1e, RZ, 0xc0, !PT ;  /* 0x0000001e02037812 */ /* 0x000fe400078ec0ff */
[----:B------:R-:W-:-:S03]  /*b370*/  PLOP3.LUT P0, PT, PT, PT, UP0, 0x80, 0x0 ;  /* 0x000000000000781c */ /* 0x000fc60003f0f008 */
[----:B------:R-:W-:-:S05]  /*b380*/  IMAD.IADD R3, R0, 0x1, -R3 ;  /* 0x0000000100037824 */ /* 0x000fca00078e0a03 */
[----:B------:R-:W-:-:S04]  /*b390*/  LEA R3, R3, UR4, 0xd ;  /* 0x0000000403037c11 */ /* 0x000fc8000f8e68ff */
[----:B------:R-:W-:-:S04]  /*b3a0*/  SHF.R.U32.HI R2, RZ, 0x4, R3 ;  /* 0x00000004ff027819 */ /* 0x000fc80000011603 */
[----:B------:R-:W-:Y:S01]  /*b3b0*/  LOP3.LUT R2, R2, 0x3fff, RZ, 0xc0, !PT ;  /* 0x00003fff02027812 */ /* 0x000fe200078ec0ff */
[----:B------:R-:W-:Y:S06]  /*b3c0*/  @!P0 BRA `(.L_x_571) ;  /* 0x0000000000408947 */ /* 0x000fec0003800000 */
        /* <DEDUP_REMOVED lines=16> */
.L_x_571:
[----:B------:R-:W-:Y:S02]  /*b4d0*/  ULDC UR4, c[0x0][0x3d4] ;  /* 0x0000f50000047ab9 */ /* 0x000fe40000000800 */
[----:B------:R-:W-:-:S13]  /*b4e0*/  ISETP.LT.AND P0, PT, RZ, UR4, PT ;  /* 0x00000004ff007c0c */ /* 0x000fda000bf01270 */
[----:B------:R-:W-:Y:S05]  /*b4f0*/  @P0 BRA `(.L_x_572) ;  /* 0x0000000000400947 */ /* 0x000fea0003800000 */
[----:B------:R-:W2:Y:S02]  /*b500*/  LDL R20, [R1+0x64] ;  /* 0x0000640001147983 */ /* 0x000ea40000100800 */
[----:B--2---:R-:W-:-:S04]  /*b510*/  LEA.HI R0, R20, R20, RZ, 0x1 ;  /* 0x0000001414007211 */ /* 0x004fc800078f08ff */
[----:B------:R-:W-:-:S05]  /*b520*/  LOP3.LUT R0, R0, 0xfffffffe, RZ, 0xc0, !PT ;  /* 0xfffffffe00007812 */ /* 0x000fca00078ec0ff */
[----:B------:R-:W-:-:S05]  /*b530*/  IMAD.IADD R0, R20, 0x1, -R0 ;  /* 0x0000000114007824 */ /* 0x000fca00078e0a00 */
[----:B------:R-:W-:-:S04]  /*b540*/  SHF.L.U32 R3, R0, 0x1f, RZ ;  /* 0x0000001f00037819 */ /* 0x000fc800000006ff */
[----:B------:R0:W1:Y:S03]  /*b550*/  SYNCS.PHASECHK.TRANS64.TRYWAIT P0, [R16+URZ+0x38800], R3 ;  /* 0x03880003100075a7 */ /* 0x000066000800017f */
[----:B-1----:R-:W-:Y:S05]  /*b560*/  @!P0 NANOSLEEP.SYNCS 0x989680 ;  /* 0x009896800000895d */ /* 0x002fea0003900000 */
[----:B------:R-:W1:Y:S01]  /*b570*/  @!P0 SYNCS.PHASECHK.TRANS64 P0, [R16+URZ+0x38800], R3 ;  /* 0x03880003100085a7 */ /* 0x000e62000800007f */
[----:B------:R-:W-:Y:S04]  /*b580*/  BSSY B0, `(.L_x_573) ;  /* 0x0000006000007945 */ /* 0x000fe80003800000 */
[----:B-1----:R-:W-:Y:S05]  /*b590*/  @P0 BRA `(.L_x_574) ;  /* 0x0000000000100947 */ /* 0x002fea0003800000 */
.L_x_575:
[----:B-1----:R1:W2:Y:S02]  /*b5a0*/  SYNCS.PHASECHK.TRANS64.TRYWAIT P0, [R16+URZ+0x38800], R3 ;  /* 0x03880003100075a7 */ /* 0x0022a4000800017f */
[----:B--2---:R-:W-:Y:S05]  /*b5b0*/  @!P0 NANOSLEEP.SYNCS 0x989680 ;  /* 0x009896800000895d */ /* 0x004fea0003900000 */
[----:B------:R-:W2:Y:S02]  /*b5c0*/  @!P0 SYNCS.PHASECHK.TRANS64 P0, [R16+URZ+0x38800], R3 ;  /* 0x03880003100085a7 */ /* 0x000ea4000800007f */
[----:B--2---:R-:W-:Y:S05]  /*b5d0*/  @!P0 BRA `(.L_x_575) ;  /* 0xfffffffc00f08947 */ /* 0x004fea000383ffff */
.L_x_574:
[----:B------:R-:W-:Y:S05]  /*b5e0*/  BSYNC B0 ;  /* 0x0000000000007941 */ /* 0x000fea0003800000 */
.L_x_573:
[----:B------:R-:W-:Y:S05]  /*b5f0*/  BRA `(.L_x_576) ;  /* 0x00000068008c7947 */ /* 0x000fea0003800000 */
.L_x_572:
[----:B------:R-:W2:Y:S01]  /*b600*/  LDL R24, [R1+0x6c] ;  /* 0x00006c0001187983 */ /* 0x000ea20000100800 */
[----:B-----5:R-:W-:Y:S01]  /*b610*/  SHF.R.S32.HI R0, RZ, 0x1f, R146 ;  /* 0x0000001fff007819 */ /* 0x020fe20000011492 */
[----:B------:R-:W-:Y:S01]  /*b620*/  ULDC.64 UR4, c[0x0][0x3d8] ;  /* 0x0000f60000047ab9 */ /* 0x000fe20000000a00 */
[----:B------:R-:W-:Y:S01]  /*b630*/  ULDC.64 UR6, c[0x0][0x3e8] ;  /* 0x0000fa0000067ab9 */ /* 0x000fe20000000a00 */
[----:B------:R-:W-:Y:S01]  /*b640*/  IMAD.WIDE.U32 R4, R146, UR4, RZ ;  /* 0x0000000492047c25 */ /* 0x000fe2000f8e00ff */
[----:B------:R-:W-:Y:S02]  /*b650*/  SHF.R.S32.HI R8, RZ, 0x1f, R22 ;  /* 0x0000001fff087819 */ /* 0x000fe40000011416 */
[----:B------:R-:W-:Y:S01]  /*b660*/  SHF.R.S32.HI R10, RZ, 0x1f, R212 ;  /* 0x0000001fff0a7819 */ /* 0x000fe200000114d4 */
[C---:B------:R-:W-:Y:S02]  /*b670*/  IMAD R3, R0.reuse, UR4, RZ ;  /* 0x0000000400037c24 */ /* 0x040fe4000f8e02ff */
[----:B------:R-:W-:Y:S01]  /*b680*/  IMAD R7, R0, UR6, RZ ;  /* 0x0000000600077c24 */ /* 0x000fe2000f8e02ff */
[----:B------:R-:W-:Y:S01]  /*b690*/  IADD3 R0, P0, R22, R4, RZ ;  /* 0x0000000416007210 */ /* 0x000fe20007f1e0ff */
[C---:B------:R-:W-:Y:S01]  /*b6a0*/  IMAD R3, R146.reuse, UR5, R3 ;  /* 0x0000000592037c24 */ /* 0x040fe2000f8e0203 */
[----:B------:R-:W-:Y:S01]  /*b6b0*/  ULDC.64 UR4, c[0x0][0x3c8] ;  /* 0x0000f20000047ab9 */ /* 0x000fe20000000a00 */
[----:B------:R-:W-:Y:S01]  /*b6c0*/  IMAD R7, R146, UR7, R7 ;  /* 0x0000000792077c24 */ /* 0x000fe2000f8e0207 */
[----:B------:R-:W-:Y:S01]  /*b6d0*/  LEA R28, P1, R4, UR4, 0x1 ;  /* 0x00000004041c7c11 */ /* 0x000fe2000f8208ff */
[----:B------:R-:W-:Y:S01]  /*b6e0*/  IMAD.IADD R9, R3, 0x1, R5 ;  /* 0x0000000103097824 */ /* 0x000fe200078e0205 */
[----:B------:R-:W-:Y:S01]  /*b6f0*/  LEA R26, P2, R0, UR4, 0x1 ;  /* 0x00000004001a7c11 */ /* 0x000fe2000f8408ff */
[----:B------:R-:W-:Y:S01]  /*b700*/  IMAD.WIDE.U32 R146, R146, UR6, RZ ;  /* 0x0000000692927c25 */ /* 0x000fe2000f8e00ff */
[----:B------:R-:W-:-:S02]  /*b710*/  ULDC.64 UR6, c[0x0][0x3e0] ;  /* 0x0000f80000067ab9 */ /* 0x000fc40000000a00 */
[--C-:B------:R-:W-:Y:S01]  /*b720*/  LEA.HI.X R29, R4, UR5, R9.reuse, 0x1, P1 ;  /* 0x00000005041d7c11 */ /* 0x100fe200088f0c09 */
[----:B------:R-:W-:Y:S01]  /*b730*/  IMAD.X R3, R8, 0x1, R9, P0 ;  /* 0x0000000108037824 */ /* 0x000fe200000e0609 */
[----:B------:R-:W-:Y:S01]  /*b740*/  IADD3 R5, P0, R212, R4, RZ ;  /* 0x00000004d4057210 */ /* 0x000fe20007f1e0ff */
[----:B------:R-:W-:Y:S01]  /*b750*/  IMAD.IADD R31, R7, 0x1, R147 ;  /* 0x00000001071f7824 */ /* 0x000fe200078e0293 */
[-C--:B------:R-:W-:Y:S02]  /*b760*/  IADD3 R6, P4, R22, R146.reuse, RZ ;  /* 0x0000009216067210 */ /* 0x080fe40007f9e0ff */
[----:B------:R-:W-:Y:S01]  /*b770*/  LEA.HI.X R27, R0, UR5, R3, 0x1, P2 ;  /* 0x00000005001b7c11 */ /* 0x000fe200090f0c03 */
[----:B------:R-:W-:Y:S01]  /*b780*/  IMAD.X R4, R10, 0x1, R9, P0 ;  /* 0x000000010a047824 */ /* 0x000fe200000e0609 */
[----:B------:R-:W-:Y:S01]  /*b790*/  IADD3 R0, P5, R212, R146, RZ ;  /* 0x00000092d4007210 */ /* 0x000fe20007fbe0ff */
[----:B------:R-:W-:Y:S01]  /*b7a0*/  IMAD.X R7, R8, 0x1, R31, P4 ;  /* 0x0000000108077824 */ /* 0x000fe200020e061f */
[----:B------:R-:W-:-:S02]  /*b7b0*/  LEA R32, P2, R6, UR6, 0x1 ;  /* 0x0000000606207c11 */ /* 0x000fc4000f8408ff */
[C---:B------:R-:W-:Y:S01]  /*b7c0*/  LEA R34, P3, R5.reuse, UR4, 0x1 ;  /* 0x0000000405227c11 */ /* 0x040fe2000f8608ff */
[----:B------:R-:W-:Y:S01]  /*b7d0*/  IMAD.X R3, R10, 0x1, R31, P5 ;  /* 0x000000010a037824 */ /* 0x000fe200028e061f */
[----:B------:R-:W-:Y:S02]  /*b7e0*/  LEA R36, P4, R0, UR6, 0x1 ;  /* 0x0000000600247c11 */ /* 0x000fe4000f8808ff */
[----:B------:R-:W-:Y:S02]  /*b7f0*/  LEA R30, P0, R146, UR6, 0x1 ;  /* 0x00000006921e7c11 */ /* 0x000fe4000f8008ff */
[----:B------:R-:W-:Y:S02]  /*b800*/  LEA.HI.X R33, R6, UR7, R7, 0x1, P2 ;  /* 0x0000000706217c11 */ /* 0x000fe400090f0c07 */
[----:B------:R-:W-:Y:S02]  /*b810*/  LEA.HI.X R35, R5, UR5, R4, 0x1, P3 ;  /* 0x0000000505237c11 */ /* 0x000fe400098f0c04 */
[----:B------:R-:W-:-:S02]  /*b820*/  LEA.HI.X R37, R0, UR7, R3, 0x1, P4 ;  /* 0x0000000700257c11 */ /* 0x000fc4000a0f0c03 */
[----:B------:R-:W-:Y:S02]  /*b830*/  LEA.HI.X R31, R146, UR7, R31, 0x1, P0 ;  /* 0x00000007921f7c11 */ /* 0x000fe400080f0c1f */
[----:B--2---:R-:W-:-:S13]  /*b840*/  R2UR UR8, R24 ;  /* 0x00000000180872ca */ /* 0x004fda00000e0000 */
[----:B------:R-:W-:-:S06]  /*b850*/  ULOP3.LUT UP0, URZ, UR8, 0x3ff, URZ, 0xc0, !UPT ;  /* 0x000003ff083f7892 */ /* 0x000fcc000f80c03f */
[----:B------:R-:W-:-:S13]  /*b860*/  PLOP3.LUT P1, PT, PT, PT, UP0, 0x80, 0x0 ;  /* 0x000000000000781c */ /* 0x000fda0003f2f008 */
        /* <DEDUP_REMOVED lines=9> */
[----:B------:R-:W-:Y:S01]  /*b900*/  MOV R11, UR5 ;  /* 0x00000005000b7c02 */ /* 0x000fe20008000f00 */
[----:B------:R-:W-:Y:S02]  /*b910*/  IMAD.U32 R7, RZ, RZ, UR7 ;  /* 0x00000007ff077e24 */ /* 0x000fe4000f8e00ff */
[----:B------:R-:W-:-:S02]  /*b920*/  IMAD.U32 R10, RZ, RZ, UR4 ;  /* 0x00000004ff0a7e24 */ /* 0x000fc4000f8e00ff */
[----:B------:R-:W-:Y:S02]  /*b930*/  IMAD.MOV.U32 R8, RZ, RZ, 0x70 ;  /* 0x00000070ff087424 */ /* 0x000fe400078e00ff */
[----:B------:R-:W-:Y:S02]  /*b940*/  IMAD.MOV.U32 R12, RZ, RZ, 0x1 ;  /* 0x00000001ff0c7424 */ /* 0x000fe400078e00ff */
[----:B0-----:R-:W-:-:S07]  /*b950*/  IMAD.MOV.U32 R13, RZ, RZ, RZ ;  /* 0x000000ffff0d7224 */ /* 0x001fce00078e00ff */
[----:B------:R-:W-:-:S07]  /*b960*/  LEPC R20, `(.L_x_577) ;  /* 0x000000001014794e */ /* 0x000fce0000000000 */
[----:B-1----:R-:W-:Y:S05]  /*b970*/  CALL.ABS.NOINC R14 ;  /* 0x000000000e007343 */ /* 0x002fea0003c00000 */
.L_x_577:
[----:B------:R-:W-:Y:S01]  /*b980*/  ULDC.U8 UR4, c[0x0][0x3f0] ;  /* 0x0000fc0000047ab9 */ /* 0x000fe20000000000 */
[----:B------:R-:W-:Y:S01]  /*b990*/  R2UR UR5, R24 ;  /* 0x00000000180572ca */ /* 0x000fe200000e0000 */
[----:B------:R-:W-:Y:S01]  /*b9a0*/  IMAD R0, R149, -0x80, R151 ;  /* 0xffffff8095007824 */ /* 0x000fe200078e0297 */
[----:B------:R-:W-:Y:S01]  /*b9b0*/  ISETP.NE.AND P0, PT, RZ, UR4, PT ;  /* 0x00000004ff007c0c */ /* 0x000fe2000bf05270 */
[----:B------:R-:W-:Y:S03]  /*b9c0*/  BSSY B0, `(.L_x_578) ;  /* 0x000065e000007945 */ /* 0x000fe60003800000 */
[----:B------:R-:W-:-:S07]  /*b9d0*/  VIMNMX R0, R0, 0x80, PT ;  /* 0x0000008000007848 */ /* 0x000fce0003fe0100 */
[----:B------:R-:W-:Y:S02]  /*b9e0*/  LEA R3, R235, UR5, 0x1 ;  /* 0x00000005eb037c11 */ /* 0x000fe4000f8e08ff */
[----:B------:R-:W-:Y:S05]  /*b9f0*/  @!P0 BRA `(.L_x_579) ;  /* 0x0000003000388947 */ /* 0x000fea0003800000 */
        /* <DEDUP_REMOVED lines=10> */
[----:B------:R-:W-:Y:S06]  /*baa0*/  @P0 BRA `(.L_x_581) ;  /* 0x0000000000580947 */ /* 0x000fec0003800000 */
[----:B------:R-:W-:Y:S01]  /*bab0*/  ULDC UR4, c[0x0][0x3d4] ;  /* 0x0000f50000047ab9 */ /* 0x000fe20000000800 */
[----:B------:R-:W-:Y:S02]  /*bac0*/  CS2R R12, SRZ ;  /* 0x00000000000c7805 */ /* 0x000fe4000001ff00 */
[----:B------:R-:W-:Y:S02]  /*bad0*/  ISETP.GE.AND P1, PT, R22, UR4, PT ;  /* 0x0000000416007c0c */ /* 0x000fe4000bf26270 */
[----:B------:R-:W-:Y:S02]  /*bae0*/  CS2R R10, SRZ ;  /* 0x00000000000a7805 */ /* 0x000fe4000001ff00 */
[----:B------:R-:W-:Y:S02]  /*baf0*/  ISETP.GE.AND P2, PT, R215, UR4, PT ;  /* 0x00000004d7007c0c */ /* 0x000fe4000bf46270 */
[----:B------:R-:W-:Y:S02]  /*bb00*/  CS2R R8, SRZ ;  /* 0x0000000000087805 */ /* 0x000fe4000001ff00 */
[----:B------:R-:W-:-:S02]  /*bb10*/  ISETP.GE.AND P3, PT, R214, UR4, PT ;  /* 0x00000004d6007c0c */ /* 0x000fc4000bf66270 */
[----:B------:R-:W-:Y:S02]  /*bb20*/  CS2R R6, SRZ ;  /* 0x0000000000067805 */ /* 0x000fe4000001ff00 */
[----:B------:R-:W-:Y:S02]  /*bb30*/  ISETP.GE.AND P4, PT, R216, UR4, PT ;  /* 0x00000004d8007c0c */ /* 0x000fe4000bf86270 */
[----:B------:R-:W-:Y:S02]  /*bb40*/  CS2R R24, SRZ ;  /* 0x0000000000187805 */ /* 0x000fe4000001ff00 */
[----:B------:R-:W-:Y:S02]  /*bb50*/  CS2R R20, SRZ ;  /* 0x0000000000147805 */ /* 0x000fe4000001ff00 */
[----:B------:R-:W-:Y:S02]  /*bb60*/  CS2R R14, SRZ ;  /* 0x00000000000e7805 */ /* 0x000fe4000001ff00 */
[----:B------:R-:W-:Y:S01]  /*bb70*/  CS2R R4, SRZ ;  /* 0x0000000000047805 */ /* 0x000fe2000001ff00 */
[----:B------:R-:W-:-:S02]  /*bb80*/  ULDC.64 UR6, c[0x0][0x208] ;  /* 0x0000820000067ab9 */ /* 0x000fc40000000a00 */
[----:B------:R0:W5:Y:S04]  /*bb90*/  @!P1 LDG.E.64 R12, desc[UR6][R26.64] ;  /* 0x000000061a0c9981 */ /* 0x000168000c1e1b00 */
[----:B------:R0:W5:Y:S04]  /*bba0*/  @!P2 LDG.E.64 R10, desc[UR6][R26.64+0x40] ;  /* 0x000040061a0aa981 */ /* 0x000168000c1e1b00 */
[----:B------:R0:W5:Y:S04]  /*bbb0*/  @!P3 LDG.E.64 R8, desc[UR6][R26.64+0x80] ;  /* 0x000080061a08b981 */ /* 0x000168000c1e1b00 */
[----:B------:R0:W5:Y:S04]  /*bbc0*/  @!P4 LDG.E.64 R6, desc[UR6][R26.64+0xc0] ;  /* 0x0000c0061a06c981 */ /* 0x000168000c1e1b00 */
[----:B------:R0:W5:Y:S04]  /*bbd0*/  @!P1 LDG.E.64 R24, desc[UR6][R32.64] ;  /* 0x0000000620189981 */ /* 0x000168000c1e1b00 */
[----:B------:R0:W5:Y:S04]  /*bbe0*/  @!P2 LDG.E.64 R20, desc[UR6][R32.64+0x40] ;  /* 0x000040062014a981 */ /* 0x000168000c1e1b00 */
[----:B------:R0:W5:Y:S04]  /*bbf0*/  @!P3 LDG.E.64 R14, desc[UR6][R32.64+0x80] ;  /* 0x00008006200eb981 */ /* 0x000168000c1e1b00 */
[----:B------:R0:W5:Y:S02]  /*bc00*/  @!P4 LDG.E.64 R4, desc[UR6][R32.64+0xc0] ;  /* 0x0000c0062004c981 */ /* 0x000164000c1e1b00 */
.L_x_581:
[----:B------:R-:W-:Y:S05]  /*bc10*/  BSYNC B1 ;  /* 0x0000000000017941 */ /* 0x000fea0003800000 */
.L_x_580:
[----:B------:R-:W2:Y:S01]  /*bc20*/  LDL R53, [R1+0x64] ;  /* 0x0000640001357983 */ /* 0x000ea20000100800 */
[----:B------:R-:W-:Y:S01]  /*bc30*/  UMOV UR4, 0xffffffff ;  /* 0xffffffff00047882 */ /* 0x000fe20000000000 */
[----:B0----5:R-:W-:Y:S01]  /*bc40*/  IMAD.MOV.U32 R33, RZ, RZ, R10 ;  /* 0x000000ffff217224 */ /* 0x021fe200078e000a */
[----:B------:R-:W-:Y:S01]  /*bc50*/  SHF.R.U64 R41, R10, 0x10, R11 ;  /* 0x000000100a297819 */ /* 0x000fe2000000120b */
[----:B------:R-:W-:Y:S01]  /*bc60*/  IMAD.MOV.U32 R10, RZ, RZ, R8 ;  /* 0x000000ffff0a7224 */ /* 0x000fe200078e0008 */
[--C-:B------:R-:W-:Y:S01]  /*bc70*/  SHF.R.U64 R43, R8, 0x10, R9.reuse ;  /* 0x00000010082b7819 */ /* 0x100fe20000001209 */
[--C-:B------:R-:W-:Y:S01]  /*bc80*/  IMAD.MOV.U32 R32, RZ, RZ, R9.reuse ;  /* 0x000000ffff207224 */ /* 0x100fe200078e0009 */
[----:B------:R-:W-:Y:S01]  /*bc90*/  SHF.R.U32.HI R44, RZ, 0x10, R9 ;  /* 0x00000010ff2c7819 */ /* 0x000fe20000011609 */
[----:B------:R-:W-:Y:S01]  /*bca0*/  IMAD.MOV.U32 R8, RZ, RZ, R6 ;  /* 0x000000ffff087224 */ /* 0x000fe200078e0006 */
[----:B------:R-:W-:Y:S01]  /*bcb0*/  SHF.R.U64 R45, R6, 0x10, R7 ;  /* 0x00000010062d7819 */ /* 0x000fe20000001207 */
[----:B------:R-:W-:Y:S01]  /*bcc0*/  IMAD.MOV.U32 R37, RZ, RZ, R24 ;  /* 0x000000ffff257224 */ /* 0x000fe200078e0018 */
[--C-:B------:R-:W-:Y:S01]  /*bcd0*/  SHF.R.U64 R47, R24, 0x10, R25.reuse ;  /* 0x00000010182f7819 */ /* 0x100fe20000001219 */
[--C-:B------:R-:W-:Y:S01]  /*bce0*/  IMAD.MOV.U32 R38, RZ, RZ, R25.reuse ;  /* 0x000000ffff267224 */ /* 0x100fe200078e0019 */
[----:B------:R-:W-:Y:S01]  /*bcf0*/  SHF.R.U32.HI R48, RZ, 0x10, R25 ;  /* 0x00000010ff307819 */ /* 0x000fe20000011619 */
[----:B------:R-:W-:Y:S01]  /*bd00*/  IMAD.MOV.U32 R26, RZ, RZ, R12 ;  /* 0x000000ffff1a7224 */ /* 0x000fe200078e000c */
[--C-:B------:R-:W-:Y:S01]  /*bd10*/  SHF.R.U64 R39, R12, 0x10, R13.reuse ;  /* 0x000000100c277819 */ /* 0x100fe2000000120d */
[--C-:B------:R-:W-:Y:S01]  /*bd20*/  IMAD.MOV.U32 R27, RZ, RZ, R13.reuse ;  /* 0x000000ffff1b7224 */ /* 0x100fe200078e000d */
[----:B------:R-:W-:Y:S01]  /*bd30*/  SHF.R.U32.HI R40, RZ, 0x10, R13 ;  /* 0x00000010ff287819 */ /* 0x000fe2000001160d */
[--C-:B------:R-:W-:Y:S01]  /*bd40*/  IMAD.MOV.U32 R34, RZ, RZ, R11.reuse ;  /* 0x000000ffff227224 */ /* 0x100fe200078e000b */
[----:B------:R-:W-:Y:S01]  /*bd50*/  SHF.R.U32.HI R42, RZ, 0x10, R11 ;  /* 0x00000010ff2a7819 */ /* 0x000fe2000001160b */
[--C-:B------:R-:W-:Y:S01]  /*bd60*/  IMAD.MOV.U32 R9, RZ, RZ, R7.reuse ;  /* 0x000000ffff097224 */ /* 0x100fe200078e0007 */
[----:B------:R-:W-:Y:S01]  /*bd70*/  SHF.R.U32.HI R46, RZ, 0x10, R7 ;  /* 0x00000010ff2e7819 */ /* 0x000fe20000011607 */
[----:B------:R-:W-:Y:S01]  /*bd80*/  IMAD.MOV.U32 R24, RZ, RZ, R20 ;  /* 0x000000ffff187224 */ /* 0x000fe200078e0014 */
[----:B------:R-:W-:Y:S01]  /*bd90*/  MOV R25, R21 ;  /* 0x0000001500197202 */ /* 0x000fe20000000f00 */
[----:B------:R-:W-:Y:S01]  /*bda0*/  IMAD.MOV.U32 R35, RZ, RZ, R14 ;  /* 0x000000ffff237224 */ /* 0x000fe200078e000e */
[----:B------:R-:W-:Y:S01]  /*bdb0*/  SHF.R.U64 R49, R20, 0x10, R21 ;  /* 0x0000001014317819 */ /* 0x000fe20000001215 */
[----:B------:R-:W-:Y:S01]  /*bdc0*/  IMAD.MOV.U32 R36, RZ, RZ, R15 ;  /* 0x000000ffff247224 */ /* 0x000fe200078e000f */
[----:B------:R-:W-:-:S02]  /*bdd0*/  SHF.R.U32.HI R50, RZ, 0x10, R21 ;  /* 0x00000010ff327819 */ /* 0x000fc40000011615 */
[--C-:B------:R-:W-:Y:S02]  /*bde0*/  SHF.R.U64 R51, R14, 0x10, R15.reuse ;  /* 0x000000100e337819 */ /* 0x100fe4000000120f */
[----:B------:R-:W-:Y:S02]  /*bdf0*/  SHF.R.U32.HI R52, RZ, 0x10, R15 ;  /* 0x00000010ff347819 */ /* 0x000fe4000001160f */
[----:B--2---:R-:W-:Y:S01]  /*be00*/  LEA.HI R6, R53, R53, RZ, 0x1 ;  /* 0x0000003535067211 */ /* 0x004fe200078f08ff */
[----:B------:R-:W-:Y:S06]  /*be10*/  BRA.DIV UR4, `(.L_x_582) ;  /* 0x000001aa042c7947 */ /* 0x000fec000b800000 */
.L_x_796:
[----:B------:R-:W-:Y:S01]  /*be20*/  UMOV UR4, 0xffffffff ;  /* 0xffffffff00047882 */ /* 0x000fe20000000000 */
[----:B------:R-:W-:Y:S02]  /*be30*/  LOP3.LUT R6, R6, 0xfffffffe, RZ, 0xc0, !PT ;  /* 0xfffffffe06067812 */ /* 0x000fe400078ec0ff */
[----:B------:R-:W-:Y:S05]  /*be40*/  BRA.DIV UR4, `(.L_x_583) ;  /* 0x000001aa04487947 */ /* 0x000fea000b800000 */
.L_x_799:
[----:B------:R-:W-:Y:S01]  /*be50*/  UMOV UR4, 0xffffffff ;  /* 0xffffffff00047882 */ /* 0x000fe20000000000 */
[----:B------:R-:W-:Y:S02]  /*be60*/  IMAD.IADD R6, R53, 0x1, -R6 ;  /* 0x0000000135067824 */ /* 0x000fe400078e0a06 */
[----:B------:R-:W-:Y:S05]  /*be70*/  BRA.DIV UR4, `(.L_x_584) ;  /* 0x000001aa04647947 */ /* 0x000fea000b800000 */
.L_x_802:
[----:B------:R-:W-:Y:S01]  /*be80*/  UMOV UR4, 0xffffffff ;  /* 0xffffffff00047882 */ /* 0x000fe20000000000 */
[----:B------:R-:W-:Y:S02]  /*be90*/  SHF.L.U32 R7, R6, 0x1f, RZ ;  /* 0x0000001f06077819 */ /* 0x000fe400000006ff */
[----:B------:R-:W-:Y:S05]  /*bea0*/  BRA.DIV UR4, `(.L_x_585) ;  /* 0x000001aa04807947 */ /* 0x000fea000b800000 */
.L_x_805:
[----:B------:R-:W0:Y:S01]  /*beb0*/  SYNCS.PHASECHK.TRANS64.TRYWAIT P1, [R16+URZ+0x38800], R7 ;  /* 0x03880007100075a7 */ /* 0x000e22000802017f */
[----:B------:R-:W-:Y:S01]  /*bec0*/  IMAD.MOV.U32 R6, RZ, RZ, R4 ;  /* 0x000000ffff067224 */ /* 0x000fe200078e0004 */
[--C-:B------:R-:W-:Y:S01]  /*bed0*/  SHF.R.U64 R4, R4, 0x10, R5.reuse ;  /* 0x0000001004047819 */ /* 0x100fe20000001205 */
[--C-:B------:R-:W-:Y:S01]  /*bee0*/  IMAD.MOV.U32 R11, RZ, RZ, R5.reuse ;  /* 0x000000ffff0b7224 */ /* 0x100fe200078e0005 */
[----:B------:R-:W-:Y:S01]  /*bef0*/  SHF.R.U32.HI R5, RZ, 0x10, R5 ;  /* 0x00000010ff057819 */ /* 0x000fe20000011605 */
[----:B------:R-:W-:Y:S01]  /*bf00*/  BSSY B1, `(.L_x_586) ;  /* 0x0000012000017945 */ /* 0x000fe20003800000 */
[----:B------:R-:W-:Y:S02]  /*bf10*/  PRMT R12, R10, 0x5410, R43 ;  /* 0x000054100a0c7816 */ /* 0x000fe4000000002b */
[----:B------:R-:W-:Y:S02]  /*bf20*/  PRMT R26, R26, 0x5410, R39 ;  /* 0x000054101a1a7816 */ /* 0x000fe40000000027 */
[----:B------:R-:W-:-:S02]  /*bf30*/  PRMT R27, R27, 0x5410, R40 ;  /* 0x000054101b1b7816 */ /* 0x000fc40000000028 */
[----:B------:R-:W-:Y:S02]  /*bf40*/  PRMT R20, R33, 0x5410, R41 ;  /* 0x0000541021147816 */ /* 0x000fe40000000029 */
[----:B------:R-:W-:Y:S02]  /*bf50*/  PRMT R21, R34, 0x5410, R42 ;  /* 0x0000541022157816 */ /* 0x000fe4000000002a */
[----:B------:R-:W-:Y:S02]  /*bf60*/  PRMT R13, R32, 0x5410, R44 ;  /* 0x00005410200d7816 */ /* 0x000fe4000000002c */
        /* <DEDUP_REMOVED lines=9> */
[----:B------:R-:W-:Y:S01]  /*c000*/  PRMT R11, R11, 0x5410, R5 ;  /* 0x000054100b0b7816 */ /* 0x000fe20000000005 */
[----:B0-----:R-:W-:Y:S06]  /*c010*/  @!P1 BRA `(.L_x_587) ;  /* 0x000001a8004c9947 */ /* 0x001fec0003800000 */
.L_x_806:
[----:B------:R-:W-:Y:S05]  /*c020*/  BSYNC B1 ;  /* 0x0000000000017941 */ /* 0x000fea0003800000 */
.L_x_586:
[----:B------:R-:W-:Y:S04]  /*c030*/  BSSY B1, `(.L_x_588) ;  /* 0x00000a9000017945 */ /* 0x000fe80003800000 */
[----:B------:R-:W-:Y:S05]  /*c040*/  @P0 BRA `(.L_x_589) ;  /* 0x00000008009c0947 */ /* 0x000fea0003800000 */
[----:B------:R-:W1:Y:S01]  /*c050*/  LDC R5, c[0x0][0x3d4] ;  /* 0x0000f500ff057b82 */ /* 0x000e620000000800 */
[----:B------:R-:W-:Y:S01]  /*c060*/  BSSY B2, `(.L_x_590) ;  /* 0x000002c000027945 */ /* 0x000fe20003800000 */
[-C--:B-1----:R-:W-:Y:S02]  /*c070*/  ISETP.GE.AND P0, PT, R22, R5.reuse, PT ;  /* 0x000000051600720c */ /* 0x082fe40003f06270 */
[-C--:B------:R-:W-:Y:S02]  /*c080*/  ISETP.GE.AND P1, PT, R215, R5.reuse, PT ;  /* 0x00000005d700720c */ /* 0x080fe40003f26270 */
[-C--:B------:R-:W-:Y:S02]  /*c090*/  ISETP.GE.AND P2, PT, R214, R5.reuse, PT ;  /* 0x00000005d600720c */ /* 0x080fe40003f46270 */
[----:B------:R-:W-:-:S07]  /*c0a0*/  ISETP.GE.AND P3, PT, R216, R5, PT ;  /* 0x00000005d800720c */ /* 0x000fce0003f66270 */
[----:B------:R-:W-:Y:S06]  /*c0b0*/  @P0 BRA `(.L_x_591) ;  /* 0x0000000000980947 */ /* 0x000fec0003800000 */
[----:B0-----:R-:W0:Y:S01]  /*c0c0*/  LDS.128 R4, [R3] ;  /* 0x0000000003047984 */ /* 0x001e220000000c00 */
[C---:B------:R-:W-:Y:S01]  /*c0d0*/  IMAD.U32 R37, R28.reuse, 0x10000, RZ ;  /* 0x000100001c257824 */ /* 0x040fe200078e00ff */
[----:B------:R-:W-:Y:S01]  /*c0e0*/  LOP3.LUT R36, R28, 0xffff0000, RZ, 0xc0, !PT ;  /* 0xffff00001c247812 */ /* 0x000fe200078ec0ff */
[C---:B------:R-:W-:Y:S01]  /*c0f0*/  IMAD.U32 R35, R26.reuse, 0x10000, RZ ;  /* 0x000100001a237824 */ /* 0x040fe200078e00ff */
[----:B------:R-:W-:Y:S01]  /*c100*/  LOP3.LUT R34, R26, 0xffff0000, RZ, 0xc0, !PT ;  /* 0xffff00001a227812 */ /* 0x000fe200078ec0ff */
[C---:B0-----:R-:W-:Y:S01]  /*c110*/  IMAD.U32 R30, R4.reuse, 0x10000, RZ ;  /* 0x00010000041e7824 */ /* 0x041fe200078e00ff */
[----:B------:R-:W-:Y:S01]  /*c120*/  LOP3.LUT R4, R4, 0xffff0000, RZ, 0xc0, !PT ;  /* 0xffff000004047812 */ /* 0x000fe200078ec0ff */
[C---:B------:R-:W-:Y:S01]  /*c130*/  IMAD.U32 R31, R5.reuse, 0x10000, RZ ;  /* 0x00010000051f7824 */ /* 0x040fe200078e00ff */
[----:B------:R-:W-:Y:S01]  /*c140*/  LOP3.LUT R5, R5, 0xffff0000, RZ, 0xc0, !PT ;  /* 0xffff000005057812 */ /* 0x000fe200078ec0ff */
[C---:B------:R-:W-:Y:S01]  /*c150*/  IMAD.U32 R32, R6.reuse, 0x10000, RZ ;  /* 0x0001000006207824 */ /* 0x040fe200078e00ff */
[----:B------:R-:W-:Y:S01]  /*c160*/  LOP3.LUT R6, R6, 0xffff0000, RZ, 0xc0, !PT ;  /* 0xffff000006067812 */ /* 0x000fe200078ec0ff */
[C---:B------:R-:W-:Y:S01]  /*c170*/  FMUL.FTZ R39, R4.reuse, R37 ;  /* 0x0000002504277220 */ /* 0x040fe20000410000 */
[----:B------:R-:W-:Y:S01]  /*c180*/  FMUL.FTZ R4, R4, R35 ;  /* 0x0000002304047220 */ /* 0x000fe20000410000 */
[----:B------:R-:W-:-:S02]  /*c190*/  IMAD.U32 R33, R7, 0x10000, RZ ;  /* 0x0001000007217824 */ /* 0x000fc400078e00ff */
[----:B------:R-:W-:Y:S01]  /*c1a0*/  FMUL.FTZ R40, R5, R36 ;  /* 0x0000002405287220 */ /* 0x000fe20000410000 */
[C---:B------:R-:W-:Y:S01]  /*c1b0*/  FFMA.FTZ R39, R30.reuse, R35, -R39 ;  /* 0x000000231e277223 */ /* 0x040fe20000010827 */
[----:B------:R-:W-:Y:S01]  /*c1c0*/  FFMA.FTZ R38, R30, R37, R4 ;  /* 0x000000251e267223 */ /* 0x000fe20000010004 */
[----:B------:R-:W-:Y:S01]  /*c1d0*/  LOP3.LUT R7, R7, 0xffff0000, RZ, 0xc0, !PT ;  /* 0xffff000007077812 */ /* 0x000fe200078ec0ff */
[-C--:B------:R-:W-:Y:S01]  /*c1e0*/  FMUL.FTZ R42, R5, R34.reuse ;  /* 0x00000022052a7220 */ /* 0x080fe20000410000 */
[C---:B------:R-:W-:Y:S01]  /*c1f0*/  LOP3.LUT R30, R29.reuse, 0xffff0000, RZ, 0xc0, !PT ;  /* 0xffff00001d1e7812 */ /* 0x040fe200078ec0ff */
[----:B------:R-:W-:Y:S01]  /*c200*/  IMAD.U32 R35, R29, 0x10000, RZ ;  /* 0x000100001d237824 */ /* 0x000fe200078e00ff */
[C---:B------:R-:W-:Y:S01]  /*c210*/  LOP3.LUT R4, R27.reuse, 0xffff0000, RZ, 0xc0, !PT ;  /* 0xffff00001b047812 */ /* 0x040fe200078ec0ff */
[----:B------:R-:W-:Y:S02]  /*c220*/  IMAD.U32 R5, R27, 0x10000, RZ ;  /* 0x000100001b057824 */ /* 0x000fe400078e00ff */
[C---:B------:R-:W-:Y:S01]  /*c230*/  FFMA.FTZ R40, R31.reuse, R34, -R40 ;  /* 0x000000221f287223 */ /* 0x040fe20000010828 */
[----:B------:R-:W-:Y:S01]  /*c240*/  FFMA.FTZ R31, R31, R36, R42 ;  /* 0x000000241f1f7223 */ /* 0x000fe2000001002a */
[C---:B------:R-:W-:Y:S01]  /*c250*/  FMUL.FTZ R37, R6.reuse, R35 ;  /* 0x0000002306257220 */ /* 0x040fe20000410000 */
[-C--:B------:R-:W-:Y:S01]  /*c260*/  FMUL.FTZ R34, R6, R5.reuse ;  /* 0x0000000506227220 */ /* 0x080fe20000410000 */
        /* <DEDUP_REMOVED lines=9> */
[----:B------:R-:W-:-:S05]  /*c300*/  F2FP.BF16.F32.PACK_AB R7, R30, R7 ;  /* 0x000000071e07723e */ /* 0x000fca00000010ff */
[----:B------:R1:W-:Y:S02]  /*c310*/  STS.128 [R3], R4 ;  /* 0x0000000403007388 */ /* 0x0003e40000000c00 */
.L_x_591:
[----:B------:R-:W-:Y:S05]  /*c320*/  BSYNC B2 ;  /* 0x0000000000027941 */ /* 0x000fea0003800000 */
.L_x_590:
[----:B------:R-:W-:Y:S04]  /*c330*/  BSSY B2, `(.L_x_592) ;  /* 0x0000028000027945 */ /* 0x000fe80003800000 */
[----:B------:R-:W-:Y:S05]  /*c340*/  @P1 BRA `(.L_x_593) ;  /* 0x0000000000981947 */ /* 0x000fea0003800000 */
[----:B01----:R-:W0:Y:S01]  /*c350*/  LDS.128 R4, [R3+0x4000] ;  /* 0x0040000003047984 */ /* 0x003e220000000c00 */
[C---:B------:R-:W-:Y:S01]  /*c360*/  IMAD.U32 R37, R24.reuse, 0x10000, RZ ;  /* 0x0001000018257824 */ /* 0x040fe200078e00ff */
[----:B------:R-:W-:Y:S01]  /*c370*/  LOP3.LUT R36, R24, 0xffff0000, RZ, 0xc0, !PT ;  /* 0xffff000018247812 */ /* 0x000fe200078ec0ff */
[C---:B------:R-:W-:Y:S01]  /*c380*/  IMAD.U32 R35, R20.reuse, 0x10000, RZ ;  /* 0x0001000014237824 */ /* 0x040fe200078e00ff */
[----:B------:R-:W-:Y:S01]  /*c390*/  LOP3.LUT R34, R20, 0xffff0000, RZ, 0xc0, !PT ;  /* 0xffff000014227812 */ /* 0x000fe200078ec0ff */
[C---:B0-----:R-:W-:Y:S01]  /*c3a0*/  IMAD.U32 R30, R4.reuse, 0x10000, RZ ;  /* 0x00010000041e7824 */ /* 0x041fe200078e00ff */
[----:B------:R-:W-:Y:S01]  /*c3b0*/  LOP3.LUT R4, R4, 0xffff0000, RZ, 0xc0, !PT ;  /* 0xffff000004047812 */ /* 0x000fe200078ec0ff */
[----:B------:R-:W-:Y:S01]  /*c3c0*/  IMAD.U32 R32, R6, 0x10000, RZ ;  /* 0x0001000006207824 */ /* 0x000fe200078e00ff */
[----:B------:R-:W-:Y:S01]  /*c3d0*/  SHF.L.U32 R31, R5, 0x10, RZ ;  /* 0x00000010051f7819 */ /* 0x000fe200000006ff */
[----:B------:R-:W-:Y:S01]  /*c3e0*/  IMAD.U32 R33, R7, 0x10000, RZ ;  /* 0x0001000007217824 */ /* 0x000fe200078e00ff */
[----:B------:R-:W-:Y:S01]  /*c3f0*/  LOP3.LUT R5, R5, 0xffff0000, RZ, 0xc0, !PT ;  /* 0xffff000005057812 */ /* 0x000fe200078ec0ff */
[C---:B------:R-:W-:Y:S01]  /*c400*/  FMUL.FTZ R39, R4.reuse, R37 ;  /* 0x0000002504277220 */ /* 0x040fe20000410000 */
[----:B------:R-:W-:Y:S01]  /*c410*/  FMUL.FTZ R4, R4, R35 ;  /* 0x0000002304047220 */ /* 0x000fe20000410000 */
[----:B------:R-:W-:-:S02]  /*c420*/  LOP3.LUT R6, R6, 0xffff0000, RZ, 0xc0, !PT ;  /* 0xffff000006067812 */ /* 0x000fc400078ec0ff */
        /* <DEDUP_REMOVED lines=23> */
[----:B------:R2:W-:Y:S02]  /*c5a0*/  STS.128 [R3+0x4000], R4 ;  /* 0x0040000403007388 */ /* 0x0005e40000000c00 */
.L_x_593:
[----:B------:R-:W-:Y:S05]  /*c5b0*/  BSYNC B2 ;  /* 0x0000000000027941 */ /* 0x000fea0003800000 */
.L_x_592:
[----:B------:R-:W-:Y:S04]  /*c5c0*/  BSSY B2, `(.L_x_594) ;  /* 0x0000028000027945 */ /* 0x000fe80003800000 */
[----:B------:R-:W-:Y:S05]  /*c5d0*/  @P2 BRA `(.L_x_595) ;  /* 0x0000000000982947 */ /* 0x000fea0003800000 */
[----:B012---:R-:W0:Y:S01]  /*c5e0*/  LDS.128 R4, [R3+0x8000] ;  /* 0x0080000003047984 */ /* 0x007e220000000c00 */
        /* <DEDUP_REMOVED lines=37> */
.L_x_595:
[----:B------:R-:W-:Y:S05]  /*c840*/  BSYNC B2 ;  /* 0x0000000000027941 */ /* 0x000fea0003800000 */
.L_x_594:
[----:B------:R-:W-:Y:S05]  /*c850*/  @P3 BRA `(.L_x_589) ;  /* 0x0000000000983947 */ /* 0x000fea0003800000 */
[----:B0123--:R-:W0:Y:S01]  /*c860*/  LDS.128 R4, [R3+0xc000] ;  /* 0x00c0000003047984 */ /* 0x00fe220000000c00 */
[C---:B------:R-:W-:Y:S01]  /*c870*/  IMAD.U32 R37, R10.reuse, 0x10000, RZ ;  /* 0x000100000a257824 */ /* 0x040fe200078e00ff */
[----:B------:R-:W-:Y:S01]  /*c880*/  LOP3.LUT R36, R10, 0xffff0000, RZ, 0xc0, !PT ;  /* 0xffff00000a247812 */ /* 0x000fe200078ec0ff */
[C---:B------:R-:W-:Y:S01]  /*c890*/  IMAD.U32 R35, R8.reuse, 0x10000, RZ ;  /* 0x0001000008237824 */ /* 0x040fe200078e00ff */
[----:B------:R-:W-:Y:S02]  /*c8a0*/  LOP3.LUT R34, R8, 0xffff0000, RZ, 0xc0, !PT ;  /* 0xffff000008227812 */ /* 0x000fe400078ec0ff */
[C---:B0-----:R-:W-:Y:S01]  /*c8b0*/  SHF.L.U32 R30, R4.reuse, 0x10, RZ ;  /* 0x00000010041e7819 */ /* 0x041fe200000006ff */
[C---:B------:R-:W-:Y:S01]  /*c8c0*/  IMAD.U32 R31, R5.reuse, 0x10000, RZ ;  /* 0x00010000051f7824 */ /* 0x040fe200078e00ff */
[----:B------:R-:W-:Y:S01]  /*c8d0*/  LOP3.LUT R4, R4, 0xffff0000, RZ, 0xc0, !PT ;  /* 0xffff000004047812 */ /* 0x000fe200078ec0ff */
[C---:B------:R-:W-:Y:S01]  /*c8e0*/  IMAD.U32 R32, R6.reuse, 0x10000, RZ ;  /* 0x0001000006207824 */ /* 0x040fe200078e00ff */
[----:B------:R-:W-:Y:S01]  /*c8f0*/  LOP3.LUT R5, R5, 0xffff0000, RZ, 0xc0, !PT ;  /* 0xffff000005057812 */ /* 0x000fe200078ec0ff */
[----:B------:R-:W-:Y:S01]  /*c900*/  IMAD.U32 R33, R7, 0x10000, RZ ;  /* 0x0001000007217824 */ /* 0x000fe200078e00ff */
[----:B------:R-:W-:Y:S01]  /*c910*/  LOP3.LUT R6, R6, 0xffff0000, RZ, 0xc0, !PT ;  /* 0xffff000006067812 */ /* 0x000fe200078ec0ff */
[C---:B------:R-:W-:Y:S01]  /*c920*/  FMUL.FTZ R39, R4.reuse, R37 ;  /* 0x0000002504277220 */ /* 0x040fe20000410000 */
[-C--:B------:R-:W-:Y:S01]  /*c930*/  FMUL.FTZ R4, R4, R35.reuse ;  /* 0x0000002304047220 */ /* 0x080fe20000410000 */
[----:B------:R-:W-:Y:S01]  /*c940*/  FMUL.FTZ R40, R5, R36 ;  /* 0x0000002405287220 */ /* 0x000fe20000410000 */
[----:B------:R-:W-:Y:S01]  /*c950*/  LOP3.LUT R7, R7, 0xffff0000, RZ, 0xc0, !PT ;  /* 0xffff000007077812 */ /* 0x000fe200078ec0ff */
[C---:B------:R-:W-:Y:S01]  /*c960*/  FFMA.FTZ R39, R30.reuse, R35, -R39 ;  /* 0x000000231e277223 */ /* 0x040fe20000010827 */
[----:B------:R-:W-:Y:S01]  /*c970*/  FFMA.FTZ R38, R30, R37, R4 ;  /* 0x000000251e267223 */ /* 0x000fe20000010004 */
[----:B------:R-:W-:Y:S01]  /*c980*/  FMUL.FTZ R42, R5, R34 ;  /* 0x00000022052a7220 */ /* 0x000fe20000410000 */
[C---:B------:R-:W-:Y:S01]  /*c990*/  LOP3.LUT R30, R11.reuse, 0xffff0000, RZ, 0xc0, !PT ;  /* 0xffff00000b1e7812 */ /* 0x040fe200078ec0ff */
[----:B------:R-:W-:Y:S01]  /*c9a0*/  IMAD.U32 R35, R11, 0x10000, RZ ;  /* 0x000100000b237824 */ /* 0x000fe200078e00ff */
[C---:B------:R-:W-:Y:S01]  /*c9b0*/  LOP3.LUT R4, R9.reuse, 0xffff0000, RZ, 0xc0, !PT ;  /* 0xffff000009047812 */ /* 0x040fe200078ec0ff */
[----:B------:R-:W-:-:S02]  /*c9c0*/  IMAD.U32 R5, R9, 0x10000, RZ ;  /* 0x0001000009057824 */ /* 0x000fc400078e00ff */
        /* <DEDUP_REMOVED lines=15> */
.L_x_589:
[----:B------:R-:W-:Y:S05]  /*cac0*/  BSYNC B1 ;  /* 0x0000000000017941 */ /* 0x000fea0003800000 */
.L_x_588:
[----:B------:R-:W-:Y:S01]  /*cad0*/  ISETP.GE.AND P0, PT, R217, R0, PT ;  /* 0x00000000d900720c */ /* 0x000fe20003f06270 */
[----:B------:R-:W-:-:S12]  /*cae0*/  BSSY B1, `(.L_x_596) ;  /* 0x00000a9000017945 */ /* 0x000fd80003800000 */
[----:B------:R-:W-:Y:S05]  /*caf0*/  @P0 BRA `(.L_x_597) ;  /* 0x00000008009c0947 */ /* 0x000fea0003800000 */
[----:B-1234-:R-:W1:Y:S01]  /*cb00*/  LDC R5, c[0x0][0x3d4] ;  /* 0x0000f500ff057b82 */ /* 0x01ee620000000800 */
[----:B------:R-:W-:Y:S01]  /*cb10*/  BSSY B2, `(.L_x_598) ;  /* 0x000002c000027945 */ /* 0x000fe20003800000 */
[-C--:B-1----:R-:W-:Y:S02]  /*cb20*/  ISETP.GE.AND P0, PT, R22, R5.reuse, PT ;  /* 0x000000051600720c */ /* 0x082fe40003f06270 */
[-C--:B------:R-:W-:Y:S02]  /*cb30*/  ISETP.GE.AND P1, PT, R215, R5.reuse, PT ;  /* 0x00000005d700720c */ /* 0x080fe40003f26270 */
[-C--:B------:R-:W-:Y:S02]  /*cb40*/  ISETP.GE.AND P2, PT, R214, R5.reuse, PT ;  /* 0x00000005d600720c */ /* 0x080fe40003f46270 */
[----:B------:R-:W-:-:S07]  /*cb50*/  ISETP.GE.AND P3, PT, R216, R5, PT ;  /* 0x00000005d800720c */ /* 0x000fce0003f66270 */
[----:B------:R-:W-:Y:S06]  /*cb60*/  @P0 BRA `(.L_x_599) ;  /* 0x0000000000980947 */ /* 0x000fec0003800000 */
[----:B0-----:R-:W0:Y:S01]  /*cb70*/  LDS.128 R4, [R3+0x1000] ;  /* 0x0010000003047984 */ /* 0x001e220000000c00 */
[----:B------:R-:W-:Y:S01]  /*cb80*/  IMAD.U32 R36, R26, 0x10000, RZ ;  /* 0x000100001a247824 */ /* 0x000fe200078e00ff */
[C---:B------:R-:W-:Y:S01]  /*cb90*/  LOP3.LUT R41, R28.reuse, 0xffff0000, RZ, 0xc0, !PT ;  /* 0xffff00001c297812 */ /* 0x040fe200078ec0ff */
[----:B------:R-:W-:Y:S01]  /*cba0*/  IMAD.U32 R38, R28, 0x10000, RZ ;  /* 0x000100001c267824 */ /* 0x000fe200078e00ff */
        /* <DEDUP_REMOVED lines=9> */
[-C--:B------:R-:W-:Y:S01]  /*cc40*/  FMUL.FTZ R35, R38, R4.reuse ;  /* 0x0000000426237220 */ /* 0x080fe20000410000 */
[----:B------:R-:W-:Y:S01]  /*cc50*/  FMUL.FTZ R37, R36, R4 ;  /* 0x0000000424257220 */ /* 0x000fe20000410000 */
[----:B------:R-:W-:Y:S01]  /*cc60*/  FMUL.FTZ R34, R41, R5 ;  /* 0x0000000529227220 */ /* 0x000fe20000410000 */
[----:B------:R-:W-:-:S02]  /*cc70*/  IMAD.U32 R33, R7, 0x10000, RZ ;  /* 0x0001000007217824 */ /* 0x000fc400078e00ff */
[-C--:B------:R-:W-:Y:S01]  /*cc80*/  FFMA.FTZ R4, R36, R30.reuse, -R35 ;  /* 0x0000001e24047223 */ /* 0x080fe20000010823 */
[----:B------:R-:W-:Y:S01]  /*cc90*/  FFMA.FTZ R37, R38, R30, R37 ;  /* 0x0000001e26257223 */ /* 0x000fe20000010025 */
[C---:B------:R-:W-:Y:S01]  /*cca0*/  FMUL.FTZ R30, R39.reuse, R5 ;  /* 0x00000005271e7220 */ /* 0x040fe20000410000 */
[-C--:B------:R-:W-:Y:S01]  /*ccb0*/  FFMA.FTZ R5, R39, R31.reuse, -R34 ;  /* 0x0000001f27057223 */ /* 0x080fe20000010822 */
[----:B------:R-:W-:Y:S02]  /*ccc0*/  LOP3.LUT R7, R7, 0xffff0000, RZ, 0xc0, !PT ;  /* 0xffff000007077812 */ /* 0x000fe400078ec0ff */
[----:B------:R-:W-:Y:S01]  /*ccd0*/  SHF.L.U32 R38, R27, 0x10, RZ ;  /* 0x000000101b267819 */ /* 0x000fe200000006ff */
[----:B------:R-:W-:Y:S01]  /*cce0*/  FFMA.FTZ R30, R41, R31, R30 ;  /* 0x0000001f291e7223 */ /* 0x000fe2000001001e */
[----:B------:R-:W-:Y:S01]  /*ccf0*/  LOP3.LUT R39, R27, 0xffff0000, RZ, 0xc0, !PT ;  /* 0xffff00001b277812 */ /* 0x000fe200078ec0ff */
[-C--:B------:R-:W-:Y:S01]  /*cd00*/  FMUL.FTZ R31, R40, R6.reuse ;  /* 0x00000006281f7220 */ /* 0x080fe20000410000 */
[-C--:B------:R-:W-:Y:S01]  /*cd10*/  FMUL.FTZ R34, R43, R7.reuse ;  /* 0x000000072b227220 */ /* 0x080fe20000410000 */
[C---:B------:R-:W-:Y:S01]  /*cd20*/  FMUL.FTZ R35, R38.reuse, R6 ;  /* 0x0000000626237220 */ /* 0x040fe20000410000 */
[----:B------:R-:W-:Y:S01]  /*cd30*/  F2FP.BF16.F32.PACK_AB R4, R37, R4 ;  /* 0x000000042504723e */ /* 0x000fe200000010ff */
[C---:B------:R-:W-:Y:S01]  /*cd40*/  FMUL.FTZ R36, R39.reuse, R7 ;  /* 0x0000000727247220 */ /* 0x040fe20000410000 */
[-C--:B------:R-:W-:Y:S01]  /*cd50*/  FFMA.FTZ R6, R38, R32.reuse, -R31 ;  /* 0x0000002026067223 */ /* 0x080fe2000001081f */
[----:B------:R-:W-:Y:S01]  /*cd60*/  FFMA.FTZ R35, R40, R32, R35 ;  /* 0x0000002028237223 */ /* 0x000fe20000010023 */
[-C--:B------:R-:W-:Y:S01]  /*cd70*/  FFMA.FTZ R7, R39, R33.reuse, -R34 ;  /* 0x0000002127077223 */ /* 0x080fe20000010822 */
[----:B------:R-:W-:Y:S01]  /*cd80*/  FFMA.FTZ R36, R43, R33, R36 ;  /* 0x000000212b247223 */ /* 0x000fe20000010024 */
[----:B------:R-:W-:-:S02]  /*cd90*/  F2FP.BF16.F32.PACK_AB R5, R30, R5 ;  /* 0x000000051e05723e */ /* 0x000fc400000010ff */
[----:B------:R-:W-:Y:S02]  /*cda0*/  F2FP.BF16.F32.PACK_AB R6, R35, R6 ;  /* 0x000000062306723e */ /* 0x000fe400000010ff */
[----:B------:R-:W-:-:S05]  /*cdb0*/  F2FP.BF16.F32.PACK_AB R7, R36, R7 ;  /* 0x000000072407723e */ /* 0x000fca00000010ff */
[----:B------:R1:W-:Y:S02]  /*cdc0*/  STS.128 [R3+0x1000], R4 ;  /* 0x0010000403007388 */ /* 0x0003e40000000c00 */
.L_x_599:
[----:B------:R-:W-:Y:S05]  /*cdd0*/  BSYNC B2 ;  /* 0x0000000000027941 */ /* 0x000fea0003800000 */
.L_x_598:
[----:B------:R-:W-:Y:S04]  /*cde0*/  BSSY B2, `(.L_x_600) ;  /* 0x0000028000027945 */ /* 0x000fe80003800000 */
[----:B------:R-:W-:Y:S05]  /*cdf0*/  @P1 BRA `(.L_x_601) ;  /* 0x0000000000981947 */ /* 0x000fea0003800000 */
[----:B01----:R-:W0:Y:S01]  /*ce00*/  LDS.128 R4, [R3+0x5000] ;  /* 0x0050000003047984 */ /* 0x003e220000000c00 */
        /* <DEDUP_REMOVED lines=20> */
[----:B------:R-:W-:Y:S01]  /*cf50*/  LOP3.LUT R7, R7, 0xffff0000, RZ, 0xc0, !PT ;  /* 0xffff000007077812 */ /* 0x000fe200078ec0ff */
[C---:B------:R-:W-:Y:S01]  /*cf60*/  IMAD.U32 R38, R21.reuse, 0x10000, RZ ;  /* 0x0001000015267824 */ /* 0x040fe200078e00ff */
[----:B------:R-:W-:Y:S01]  /*cf70*/  LOP3.LUT R39, R21, 0xffff0000, RZ, 0xc0, !PT ;  /* 0xffff000015277812 */ /* 0x000fe200078ec0ff */
[----:B------:R-:W-:Y:S01]  /*cf80*/  FFMA.FTZ R30, R41, R31, R30 ;  /* 0x0000001f291e7223 */ /* 0x000fe2000001001e */
[-C--:B------:R-:W-:Y:S01]  /*cf90*/  FMUL.FTZ R31, R40, R6.reuse ;  /* 0x00000006281f7220 */ /* 0x080fe20000410000 */
[C---:B------:R-:W-:Y:S01]  /*cfa0*/  FMUL.FTZ R35, R38.reuse, R6 ;  /* 0x0000000626237220 */ /* 0x040fe20000410000 */
[-C--:B------:R-:W-:Y:S01]  /*cfb0*/  FMUL.FTZ R34, R43, R7.reuse ;  /* 0x000000072b227220 */ /* 0x080fe20000410000 */
[C---:B------:R-:W-:Y:S01]  /*cfc0*/  FMUL.FTZ R36, R39.reuse, R7 ;  /* 0x0000000727247220 */ /* 0x040fe20000410000 */
[-C--:B------:R-:W-:Y:S01]  /*cfd0*/  FFMA.FTZ R6, R38, R32.reuse, -R31 ;  /* 0x0000002026067223 */ /* 0x080fe2000001081f */
[----:B------:R-:W-:Y:S01]  /*cfe0*/  FFMA.FTZ R35, R40, R32, R35 ;  /* 0x0000002028237223 */ /* 0x000fe20000010023 */
[-C--:B------:R-:W-:Y:S01]  /*cff0*/  FFMA.FTZ R7, R39, R33.reuse, -R34 ;  /* 0x0000002127077223 */ /* 0x080fe20000010822 */
[----:B------:R-:W-:Y:S01]  /*d000*/  FFMA.FTZ R36, R43, R33, R36 ;  /* 0x000000212b247223 */ /* 0x000fe20000010024 */
[----:B------:R-:W-:-:S02]  /*d010*/  F2FP.BF16.F32.PACK_AB R4, R37, R4 ;  /* 0x000000042504723e */ /* 0x000fc400000010ff */
[----:B------:R-:W-:Y:S02]  /*d020*/  F2FP.BF16.F32.PACK_AB R5, R30, R5 ;  /* 0x000000051e05723e */ /* 0x000fe400000010ff */
[----:B------:R-:W-:Y:S02]  /*d030*/  F2FP.BF16.F32.PACK_AB R6, R35, R6 ;  /* 0x000000062306723e */ /* 0x000fe400000010ff */
[----:B------:R-:W-:-:S05]  /*d040*/  F2FP.BF16.F32.PACK_AB R7, R36, R7 ;  /* 0x000000072407723e */ /* 0x000fca00000010ff */
[----:B------:R2:W-:Y:S02]  /*d050*/  STS.128 [R3+0x5000], R4 ;  /* 0x0050000403007388 */ /* 0x0005e40000000c00 */
.L_x_601:
[----:B------:R-:W-:Y:S05]  /*d060*/  BSYNC B2 ;  /* 0x0000000000027941 */ /* 0x000fea0003800000 */
.L_x_600:
[----:B------:R-:W-:Y:S04]  /*d070*/  BSSY B2, `(.L_x_602) ;  /* 0x0000028000027945 */ /* 0x000fe80003800000 */
[----:B------:R-:W-:Y:S05]  /*d080*/  @P2 BRA `(.L_x_603) ;  /* 0x0000000000982947 */ /* 0x000fea0003800000 */
[----:B012---:R-:W0:Y:S01]  /*d090*/  LDS.128 R4, [R3+0x9000] ;  /* 0x0090000003047984 */ /* 0x007e220000000c00 */
[----:B------:R-:W-:Y:S01]  /*d0a0*/  IMAD.U32 R36, R12, 0x10000, RZ ;  /* 0x000100000c247824 */ /* 0x000fe200078e00ff */
[C---:B------:R-:W-:Y:S01]  /*d0b0*/  LOP3.LUT R41, R14.reuse, 0xffff0000, RZ, 0xc0, !PT ;  /* 0xffff00000e297812 */ /* 0x040fe200078ec0ff */
[----:B------:R-:W-:Y:S01]  /*d0c0*/  IMAD.U32 R38, R14, 0x10000, RZ ;  /* 0x000100000e267824 */ /* 0x000fe200078e00ff */
[----:B------:R-:W-:Y:S02]  /*d0d0*/  LOP3.LUT R39, R12, 0xffff0000, RZ, 0xc0, !PT ;  /* 0xffff00000c277812 */ /* 0x000fe400078ec0ff */
[C---:B------:R-:W-:Y:S02]  /*d0e0*/  SHF.L.U32 R40, R15.reuse, 0x10, RZ ;  /* 0x000000100f287819 */ /* 0x040fe400000006ff */
        /* <DEDUP_REMOVED lines=32> */
.L_x_603:
[----:B------:R-:W-:Y:S05]  /*d2f0*/  BSYNC B2 ;  /* 0x0000000000027941 */ /* 0x000fea0003800000 */
.L_x_602:
[----:B------:R-:W-:Y:S05]  /*d300*/  @P3 BRA `(.L_x_597) ;  /* 0x0000000000983947 */ /* 0x000fea0003800000 */
[----:B0123--:R-:W0:Y:S01]  /*d310*/  LDS.128 R4, [R3+0xd000] ;  /* 0x00d0000003047984 */ /* 0x00fe220000000c00 */
        /* <DEDUP_REMOVED lines=37> */
.L_x_597:
[----:B------:R-:W-:Y:S05]  /*d570*/  BSYNC B1 ;  /* 0x0000000000017941 */ /* 0x000fea0003800000 */
.L_x_596:
[----:B------:R-:W-:Y:S01]  /*d580*/  ISETP.GE.AND P0, PT, R218, R0, PT ;  /* 0x00000000da00720c */ /* 0x000fe20003f06270 */
[----:B------:R-:W-:-:S12]  /*d590*/  BSSY B1, `(.L_x_604) ;  /* 0x00000a9000017945 */ /* 0x000fd80003800000 */
[----:B------:R-:W-:Y:S05]  /*d5a0*/  @P0 BRA `(.L_x_605) ;  /* 0x00000008009c0947 */ /* 0x000fea0003800000 */
[----:B01234-:R-:W0:Y:S01]  /*d5b0*/  LDC R5, c[0x0][0x3d4] ;  /* 0x0000f500ff057b82 */ /* 0x01fe220000000800 */
[----:B------:R-:W-:Y:S01]  /*d5c0*/  BSSY B2, `(.L_x_606) ;  /* 0x000002c000027945 */ /* 0x000fe20003800000 */
[-C--:B0-----:R-:W-:Y:S02]  /*d5d0*/  ISETP.GE.AND P0, PT, R22, R5.reuse, PT ;  /* 0x000000051600720c */ /* 0x081fe40003f06270 */
[-C--:B------:R-:W-:Y:S02]  /*d5e0*/  ISETP.GE.AND P1, PT, R215, R5.reuse, PT ;  /* 0x00000005d700720c */ /* 0x080fe40003f26270 */
[-C--:B------:R-:W-:Y:S02]  /*d5f0*/  ISETP.GE.AND P2, PT, R214, R5.reuse, PT ;  /* 0x00000005d600720c */ /* 0x080fe40003f46270 */
[----:B------:R-:W-:-:S07]  /*d600*/  ISETP.GE.AND P3, PT, R216, R5, PT ;  /* 0x00000005d800720c */ /* 0x000fce0003f66270 */
[----:B------:R-:W-:Y:S06]  /*d610*/  @P0 BRA `(.L_x_607) ;  /* 0x0000000000980947 */ /* 0x000fec0003800000 */
[----:B------:R-:W0:Y:S01]  /*d620*/  LDS.128 R4, [R3+0x2000] ;  /* 0x0020000003047984 */ /* 0x000e220000000c00 */
        /* <DEDUP_REMOVED lines=10> */
[----:B------:R-:W-:Y:S01]  /*d6d0*/  IMAD.U32 R32, R6, 0x10000, RZ ;  /* 0x0001000006207824 */ /* 0x000fe200078e00ff */
[----:B------:R-:W-:Y:S01]  /*d6e0*/  SHF.L.U32 R33, R7, 0x10, RZ ;  /* 0x0000001007217819 */ /* 0x000fe200000006ff */
[-C--:B------:R-:W-:Y:S01]  /*d6f0*/  FMUL.FTZ R35, R38, R4.reuse ;  /* 0x0000000426237220 */ /* 0x080fe20000410000 */
[----:B------:R-:W-:Y:S01]  /*d700*/  FMUL.FTZ R37, R36, R4 ;  /* 0x0000000424257220 */ /* 0x000fe20000410000 */
[-C--:B------:R-:W-:Y:S01]  /*d710*/  FMUL.FTZ R34, R41, R5.reuse ;  /* 0x0000000529227220 */ /* 0x080fe20000410000 */
[----:B------:R-:W-:Y:S01]  /*d720*/  LOP3.LUT R6, R6, 0xffff0000, RZ, 0xc0, !PT ;  /* 0xffff000006067812 */ /* 0x000fe200078ec0ff */
        /* <DEDUP_REMOVED lines=21> */
.L_x_607:
[----:B------:R-:W-:Y:S05]  /*d880*/  BSYNC B2 ;  /* 0x0000000000027941 */ /* 0x000fea0003800000 */
.L_x_606:
[----:B------:R-:W-:Y:S04]  /*d890*/  BSSY B2, `(.L_x_608) ;  /* 0x0000028000027945 */ /* 0x000fe80003800000 */
[----:B------:R-:W-:Y:S05]  /*d8a0*/  @P1 BRA `(.L_x_609) ;  /* 0x0000000000981947 */ /* 0x000fea0003800000 */
        /* <DEDUP_REMOVED lines=38> */
.L_x_609:
[----:B------:R-:W-:Y:S05]  /*db10*/  BSYNC B2 ;  /* 0x0000000000027941 */ /* 0x000fea0003800000 */
.L_x_608:
        /* <DEDUP_REMOVED lines=40> */
.L_x_611:
[----:B------:R-:W-:Y:S05]  /*dda0*/  BSYNC B2 ;  /* 0x0000000000027941 */ /* 0x000fea0003800000 */
.L_x_610:
[----:B------:R-:W-:Y:S05]  /*ddb0*/  @P3 BRA `(.L_x_605) ;  /* 0x0000000000983947 */ /* 0x000fea0003800000 */
[----:B012---:R-:W0:Y:S01]  /*ddc0*/  LDS.128 R4, [R3+0xe000] ;  /* 0x00e0000003047984 */ /* 0x007e220000000c00 */
        /* <DEDUP_REMOVED lines=37> */
.L_x_605:
[----:B------:R-:W-:Y:S05]  /*e020*/  BSYNC B1 ;  /* 0x0000000000017941 */ /* 0x000fea0003800000 */
.L_x_604:
[----:B01234-:R-:W2:Y:S02]  /*e030*/  LDL R4, [R1+0x74] ;  /* 0x0000740001047983 */ /* 0x01fea40000100800 */
[----:B--2---:R-:W-:-:S13]  /*e040*/  ISETP.GE.AND P0, PT, R4, R0, PT ;  /* 0x000000000400720c */ /* 0x004fda0003f06270 */
[----:B------:R-:W-:Y:S05]  /*e050*/  @P0 BRA `(.L_x_612) ;  /* 0x0000003c00d00947 */ /* 0x000fea0003800000 */
[----:B------:R-:W0:Y:S01]  /*e060*/  LDC R5, c[0x0][0x3d4] ;  /* 0x0000f500ff057b82 */ /* 0x000e220000000800 */
[----:B------:R-:W-:Y:S01]  /*e070*/  BSSY B1, `(.L_x_613) ;  /* 0x000002c000017945 */ /* 0x000fe20003800000 */
[-C--:B0-----:R-:W-:Y:S02]  /*e080*/  ISETP.GE.AND P0, PT, R22, R5.reuse, PT ;  /* 0x000000051600720c */ /* 0x081fe40003f06270 */
[-C--:B------:R-:W-:Y:S02]  /*e090*/  ISETP.GE.AND P1, PT, R215, R5.reuse, PT ;  /* 0x00000005d700720c */ /* 0x080fe40003f26270 */
[-C--:B------:R-:W-:Y:S02]  /*e0a0*/  ISETP.GE.AND P2, PT, R214, R5.reuse, PT ;  /* 0x00000005d600720c */ /* 0x080fe40003f46270 */
[----:B------:R-:W-:-:S07]  /*e0b0*/  ISETP.GE.AND P3, PT, R216, R5, PT ;  /* 0x00000005d800720c */ /* 0x000fce0003f66270 */
[----:B------:R-:W-:Y:S06]  /*e0c0*/  @P0 BRA `(.L_x_614) ;  /* 0x0000000000980947 */ /* 0x000fec0003800000 */
[----:B------:R-:W0:Y:S01]  /*e0d0*/  LDS.128 R4, [R3+0x3000] ;  /* 0x0030000003047984 */ /* 0x000e220000000c00 */
[----:B------:R-:W-:Y:S01]  /*e0e0*/  SHF.L.U32 R36, R28, 0x10, RZ ;  /* 0x000000101c247819 */ /* 0x000fe200000006ff */
[----:B------:R-:W-:Y:S01]  /*e0f0*/  IMAD.U32 R32, R26, 0x10000, RZ ;  /* 0x000100001a207824 */ /* 0x000fe200078e00ff */
[----:B------:R-:W-:Y:S02]  /*e100*/  LOP3.LUT R38, R28, 0xffff0000, RZ, 0xc0, !PT ;  /* 0xffff00001c267812 */ /* 0x000fe400078ec0ff */
        /* <DEDUP_REMOVED lines=14> */
[C---:B------:R-:W-:Y:S01]  /*e1f0*/  LOP3.LUT R36, R29.reuse, 0xffff0000, RZ, 0xc0, !PT ;  /* 0xffff00001d247812 */ /* 0x040fe200078ec0ff */
[-C--:B------:R-:W-:Y:S01]  /*e200*/  FFMA.FTZ R5, R34, R30.reuse, -R35 ;  /* 0x0000001e22057223 */ /* 0x080fe20000010823 */
[----:B------:R-:W-:Y:S01]  /*e210*/  LOP3.LUT R6, R6, 0xffff0000, RZ, 0xc0, !PT ;  /* 0xffff000006067812 */ /* 0x000fe200078ec0ff */
[----:B------:R-:W-:Y:S01]  /*e220*/  IMAD.U32 R34, R29, 0x10000, RZ ;  /* 0x000100001d227824 */ /* 0x000fe200078e00ff */
[C---:B------:R-:W-:Y:S01]  /*e230*/  LOP3.LUT R32, R27.reuse, 0xffff0000, RZ, 0xc0, !PT ;  /* 0xffff00001b207812 */ /* 0x040fe200078ec0ff */
[----:B------:R-:W-:Y:S02]  /*e240*/  IMAD.U32 R0, R27, 0x10000, RZ ;  /* 0x000100001b007824 */ /* 0x000fe400078e00ff */
[----:B------:R-:W-:Y:S01]  /*e250*/  FFMA.FTZ R30, R38, R30, R31 ;  /* 0x0000001e261e7223 */ /* 0x000fe2000001001f */
[-C--:B------:R-:W-:Y:S01]  /*e260*/  FMUL.FTZ R31, R36, R7.reuse ;  /* 0x00000007241f7220 */ /* 0x080fe20000410000 */
[-C--:B------:R-:W-:Y:S01]  /*e270*/  FMUL.FTZ R27, R34, R6.reuse ;  /* 0x00000006221b7220 */ /* 0x080fe20000410000 */
[----:B------:R-:W-:Y:S01]  /*e280*/  FMUL.FTZ R29, R0, R6 ;  /* 0x00000006001d7220 */ /* 0x000fe20000410000 */
[C---:B------:R-:W-:Y:S01]  /*e290*/  FMUL.FTZ R35, R32.reuse, R7 ;  /* 0x0000000720237220 */ /* 0x040fe20000410000 */
[----:B------:R-:W-:Y:S01]  /*e2a0*/  FFMA.FTZ R7, R32, R28, -R31 ;  /* 0x0000001c20077223 */ /* 0x000fe2000001081f */
[-C--:B------:R-:W-:Y:S01]  /*e2b0*/  FFMA.FTZ R6, R0, R26.reuse, -R27 ;  /* 0x0000001a00067223 */ /* 0x080fe2000001081b */
[----:B------:R-:W-:Y:S01]  /*e2c0*/  FFMA.FTZ R29, R34, R26, R29 ;  /* 0x0000001a221d7223 */ /* 0x000fe2000001001d */
[----:B------:R-:W-:Y:S01]  /*e2d0*/  FFMA.FTZ R28, R36, R28, R35 ;  /* 0x0000001c241c7223 */ /* 0x000fe20000010023 */
[----:B------:R-:W-:-:S02]  /*e2e0*/  F2FP.BF16.F32.PACK_AB R4, R33, R4 ;  /* 0x000000042104723e */ /* 0x000fc400000010ff */
[----:B------:R-:W-:Y:S02]  /*e2f0*/  F2FP.BF16.F32.PACK_AB R5, R30, R5 ;  /* 0x000000051e05723e */ /* 0x000fe400000010ff */
[----:B------:R-:W-:Y:S02]  /*e300*/  F2FP.BF16.F32.PACK_AB R6, R29, R6 ;  /* 0x000000061d06723e */ /* 0x000fe400000010ff */
[----:B------:R-:W-:-:S05]  /*e310*/  F2FP.BF16.F32.PACK_AB R7, R28, R7 ;  /* 0x000000071c07723e */ /* 0x000fca00000010ff */
[----:B------:R0:W-:Y:S02]  /*e320*/  STS.128 [R3+0x3000], R4 ;  /* 0x0030000403007388 */ /* 0x0001e40000000c00 */
.L_x_614:
[----:B------:R-:W-:Y:S05]  /*e330*/  BSYNC B1 ;  /* 0x0000000000017941 */ /* 0x000fea0003800000 */
.L_x_613:
[----:B------:R-:W-:Y:S04]  /*e340*/  BSSY B1, `(.L_x_615) ;  /* 0x0000028000017945 */ /* 0x000fe80003800000 */
[----:B------:R-:W-:Y:S05]  /*e350*/  @P1 BRA `(.L_x_616) ;  /* 0x0000000000981947 */ /* 0x000fea0003800000 */
[----:B0-----:R-:W0:Y:S01]  /*e360*/  LDS.128 R4, [R3+0x7000] ;  /* 0x0070000003047984 */ /* 0x001e220000000c00 */
[----:B------:R-:W-:Y:S01]  /*e370*/  IMAD.U32 R28, R20, 0x10000, RZ ;  /* 0x00010000141c7824 */ /* 0x000fe200078e00ff */
[C---:B------:R-:W-:Y:S01]  /*e380*/  LOP3.LUT R34, R24.reuse, 0xffff0000, RZ, 0xc0, !PT ;  /* 0xffff000018227812 */ /* 0x040fe200078ec0ff */
[----:B------:R-:W-:Y:S01]  /*e390*/  IMAD.U32 R32, R24, 0x10000, RZ ;  /* 0x0001000018207824 */ /* 0x000fe200078e00ff */
        /* <DEDUP_REMOVED lines=34> */
.L_x_616:
[----:B------:R-:W-:Y:S05]  /*e5c0*/  BSYNC B1 ;  /* 0x0000000000017941 */ /* 0x000fea0003800000 */
.L_x_615:
[----:B------:R-:W-:Y:S04]  /*e5d0*/  BSSY B1, `(.L_x_617) ;  /* 0x0000028000017945 */ /* 0x000fe80003800000 */
[----:B------:R-:W-:Y:S05]  /*e5e0*/  @P2 BRA `(.L_x_618) ;  /* 0x0000000000982947 */ /* 0x000fea0003800000 */
[----:B01----:R-:W0:Y:S01]  /*e5f0*/  LDS.128 R4, [R3+0xb000] ;  /* 0x00b0000003047984 */ /* 0x003e220000000c00 */
[----:B------:R-:W-:Y:S01]  /*e600*/  SHF.L.U32 R24, R12, 0x10, RZ ;  /* 0x000000100c187819 */ /* 0x000fe200000006ff */
[C---:B------:R-:W-:Y:S01]  /*e610*/  IMAD.U32 R28, R14.reuse, 0x10000, RZ ;  /* 0x000100000e1c7824 */ /* 0x040fe200078e00ff */
        /* <DEDUP_REMOVED lines=35> */
.L_x_618:
[----:B------:R-:W-:Y:S05]  /*e850*/  BSYNC B1 ;  /* 0x0000000000017941 */ /* 0x000fea0003800000 */
.L_x_617:
[----:B------:R-:W-:Y:S05]  /*e860*/  @P3 BRA `(.L_x_612) ;  /* 0x0000003400cc3947 */ /* 0x000fea0003800000 */
[----:B012---:R-:W0:Y:S01]  /*e870*/  LDS.128 R4, [R3+0xf000] ;  /* 0x00f0000003047984 */ /* 0x007e220000000c00 */
        /* <DEDUP_REMOVED lines=36> */
[----:B------:R3:W-:Y:S01]  /*eac0*/  STS.128 [R3+0xf000], R4 ;  /* 0x00f0000403007388 */ /* 0x0007e20000000c00 */
[----:B------:R-:W-:Y:S05]  /*ead0*/  BRA `(.L_x_612) ;  /* 0x0000003400307947 */ /* 0x000fea0003800000 */
.L_x_579:
        /* <DEDUP_REMOVED lines=17> */
[----:B------:R-:W-:Y:S01]  /*ebf0*/  CS2R R4, SRZ ;  /* 0x0000000000047805 */ /* 0x000fe2000001ff00 */
[----:B------:R-:W-:-:S04]  /*ec00*/  ULDC.64 UR6, c[0x0][0x208] ;  /* 0x0000820000067ab9 */ /* 0x000fc80000000a00 */
[----:B------:R0:W5:Y:S04]  /*ec10*/  @!P0 LDG.E.128 R12, desc[UR6][R34.64] ;  /* 0x00000006220c8981 */ /* 0x000168000c1e1d00 */
[----:B------:R0:W5:Y:S04]  /*ec20*/  @!P2 LDG.E.128 R24, desc[UR6][R34.64+0x80] ;  /* 0x000080062218a981 */ /* 0x000168000c1e1d00 */
[----:B------:R0:W5:Y:S04]  /*ec30*/  @!P0 LDG.E.128 R8, desc[UR6][R36.64] ;  /* 0x0000000624088981 */ /* 0x000168000c1e1d00 */
[----:B------:R0:W5:Y:S02]  /*ec40*/  @!P2 LDG.E.128 R4, desc[UR6][R36.64+0x80] ;  /* 0x000080062404a981 */ /* 0x000164000c1e1d00 */
.L_x_620:
[----:B------:R-:W-:Y:S05]  /*ec50*/  BSYNC B1 ;  /* 0x0000000000017941 */ /* 0x000fea0003800000 */
.L_x_619:
[----:B------:R-:W2:Y:S01]  /*ec60*/  LDL R54, [R1+0x64] ;  /* 0x0000640001367983 */ /* 0x000ea20000100800 */
[----:B------:R-:W-:Y:S01]  /*ec70*/  UMOV UR4, 0xffffffff ;  /* 0xffffffff00047882 */ /* 0x000fe20000000000 */
[----:B-----5:R-:W-:Y:S01]  /*ec80*/  IMAD.MOV.U32 R39, RZ, RZ, R24 ;  /* 0x000000ffff277224 */ /* 0x020fe200078e0018 */
[----:B------:R-:W-:Y:S01]  /*ec90*/  SHF.R.U64 R47, R24, 0x10, R25 ;  /* 0x00000010182f7819 */ /* 0x000fe20000001219 */
[----:B------:R-:W-:Y:S01]  /*eca0*/  IMAD.MOV.U32 R41, RZ, RZ, R26 ;  /* 0x000000ffff297224 */ /* 0x000fe200078e001a */
[----:B------:R-:W-:Y:S01]  /*ecb0*/  SHF.R.U64 R49, R26, 0x10, R27 ;  /* 0x000000101a317819 */ /* 0x000fe2000000121b */
[--C-:B------:R-:W-:Y:S01]  /*ecc0*/  IMAD.MOV.U32 R40, RZ, RZ, R25.reuse ;  /* 0x000000ffff287224 */ /* 0x100fe200078e0019 */
[----:B------:R-:W-:Y:S01]  /*ecd0*/  SHF.R.U32.HI R48, RZ, 0x10, R25 ;  /* 0x00000010ff307819 */ /* 0x000fe20000011619 */
[----:B------:R-:W-:Y:S01]  /*ece0*/  IMAD.MOV.U32 R26, RZ, RZ, R8 ;  /* 0x000000ffff1a7224 */ /* 0x000fe200078e0008 */
[----:B------:R-:W-:Y:S01]  /*ecf0*/  SHF.R.U64 R8, R8, 0x10, R9 ;  /* 0x0000001008087819 */ /* 0x000fe20000001209 */
[----:B------:R-:W-:Y:S01]  /*ed00*/  IMAD.MOV.U32 R24, RZ, RZ, R6 ;  /* 0x000000ffff187224 */ /* 0x000fe200078e0006 */
[----:B------:R-:W-:Y:S01]  /*ed10*/  SHF.R.U64 R52, R4, 0x10, R5 ;  /* 0x0000001004347819 */ /* 0x000fe20000001205 */
[----:B------:R-:W-:Y:S01]  /*ed20*/  IMAD.MOV.U32 R32, RZ, RZ, R9 ;  /* 0x000000ffff207224 */ /* 0x000fe200078e0009 */
[----:B------:R-:W-:Y:S01]  /*ed30*/  SHF.R.U64 R6, R6, 0x10, R7 ;  /* 0x0000001006067819 */ /* 0x000fe20000001207 */
[----:B------:R-:W-:Y:S01]  /*ed40*/  IMAD.MOV.U32 R33, RZ, RZ, R10 ;  /* 0x000000ffff217224 */ /* 0x000fe200078e000a */
[----:B0-----:R-:W-:Y:S01]  /*ed50*/  MOV R36, R13 ;  /* 0x0000000d00247202 */ /* 0x001fe20000000f00 */
[----:B------:R-:W-:Y:S01]  /*ed60*/  IMAD.MOV.U32 R20, RZ, RZ, R4 ;  /* 0x000000ffff147224 */ /* 0x000fe200078e0004 */
[----:B------:R-:W-:Y:S01]  /*ed70*/  SHF.R.U64 R43, R12, 0x10, R13 ;  /* 0x000000100c2b7819 */ /* 0x000fe2000000120d */
[----:B------:R-:W-:Y:S01]  /*ed80*/  IMAD.MOV.U32 R25, RZ, RZ, R7 ;  /* 0x000000ffff197224 */ /* 0x000fe200078e0007 */
[----:B------:R-:W-:Y:S01]  /*ed90*/  SHF.R.U32.HI R44, RZ, 0x10, R13 ;  /* 0x00000010ff2c7819 */ /* 0x000fe2000001160d */
[----:B------:R-:W-:Y:S01]  /*eda0*/  IMAD.MOV.U32 R35, RZ, RZ, R12 ;  /* 0x000000ffff237224 */ /* 0x000fe200078e000c */
[--C-:B------:R-:W-:Y:S01]  /*edb0*/  SHF.R.U64 R45, R14, 0x10, R15.reuse ;  /* 0x000000100e2d7819 */ /* 0x100fe2000000120f */
[----:B------:R-:W-:Y:S01]  /*edc0*/  IMAD.MOV.U32 R37, RZ, RZ, R14 ;  /* 0x000000ffff257224 */ /* 0x000fe200078e000e */
[--C-:B------:R-:W-:Y:S01]  /*edd0*/  SHF.R.U32.HI R46, RZ, 0x10, R15.reuse ;  /* 0x00000010ff2e7819 */ /* 0x100fe2000001160f */
[----:B------:R-:W-:Y:S01]  /*ede0*/  IMAD.MOV.U32 R38, RZ, RZ, R15 ;  /* 0x000000ffff267224 */ /* 0x000fe200078e000f */
[--C-:B------:R-:W-:Y:S01]  /*edf0*/  SHF.R.U32.HI R50, RZ, 0x10, R27.reuse ;  /* 0x00000010ff327819 */ /* 0x100fe2000001161b */
[----:B------:R-:W-:Y:S01]  /*ee00*/  IMAD.MOV.U32 R42, RZ, RZ, R27 ;  /* 0x000000ffff2a7224 */ /* 0x000fe200078e001b */
[----:B------:R-:W-:Y:S01]  /*ee10*/  SHF.R.U32.HI R9, RZ, 0x10, R9 ;  /* 0x00000010ff097819 */ /* 0x000fe20000011609 */
[--C-:B------:R-:W-:Y:S01]  /*ee20*/  IMAD.MOV.U32 R34, RZ, RZ, R11.reuse ;  /* 0x000000ffff227224 */ /* 0x100fe200078e000b */
[----:B------:R-:W-:Y:S01]  /*ee30*/  SHF.R.U64 R10, R10, 0x10, R11 ;  /* 0x000000100a0a7819 */ /* 0x000fe2000000120b */
[----:B------:R-:W-:Y:S01]  /*ee40*/  IMAD.MOV.U32 R21, RZ, RZ, R5 ;  /* 0x000000ffff157224 */ /* 0x000fe200078e0005 */
[----:B------:R-:W-:-:S02]  /*ee50*/  SHF.R.U32.HI R51, RZ, 0x10, R11 ;  /* 0x00000010ff337819 */ /* 0x000fc4000001160b */
[----:B------:R-:W-:Y:S02]  /*ee60*/  SHF.R.U32.HI R53, RZ, 0x10, R5 ;  /* 0x00000010ff357819 */ /* 0x000fe40000011605 */
[----:B------:R-:W-:Y:S02]  /*ee70*/  SHF.R.U32.HI R7, RZ, 0x10, R7 ;  /* 0x00000010ff077819 */ /* 0x000fe40000011607 */
[----:B--2---:R-:W-:Y:S01]  /*ee80*/  LEA.HI R4, R54, R54, RZ, 0x1 ;  /* 0x0000003636047211 */ /* 0x004fe200078f08ff */
[----:B------:R-:W-:Y:S06]  /*ee90*/  BRA.DIV UR4, `(.L_x_621) ;  /* 0x0000017a04c07947 */ /* 0x000fec000b800000 */
.L_x_809:
[----:B------:R-:W-:Y:S01]  /*eea0*/  UMOV UR4, 0xffffffff ;  /* 0xffffffff00047882 */ /* 0x000fe20000000000 */
[----:B------:R-:W-:Y:S02]  /*eeb0*/  LOP3.LUT R4, R4, 0xfffffffe, RZ, 0xc0, !PT ;  /* 0xfffffffe04047812 */ /* 0x000fe400078ec0ff */
[----:B------:R-:W-:Y:S05]  /*eec0*/  BRA.DIV UR4, `(.L_x_622) ;  /* 0x0000017a04dc7947 */ /* 0x000fea000b800000 */
.L_x_812:
[----:B------:R-:W-:Y:S01]  /*eed0*/  UMOV UR4, 0xffffffff ;  /* 0xffffffff00047882 */ /* 0x000fe20000000000 */
[----:B------:R-:W-:Y:S02]  /*eee0*/  IADD3 R4, R54, -R4, RZ ;  /* 0x8000000436047210 */ /* 0x000fe40007ffe0ff */
[----:B------:R-:W-:Y:S05]  /*eef0*/  BRA.DIV UR4, `(.L_x_623) ;  /* 0x0000017a04f87947 */ /* 0x000fea000b800000 */
.L_x_815:
[----:B------:R-:W-:Y:S01]  /*ef00*/  UMOV UR4, 0xffffffff ;  /* 0xffffffff00047882 */ /* 0x000fe20000000000 */
[----:B------:R-:W-:Y:S02]  /*ef10*/  SHF.L.U32 R5, R4, 0x1f, RZ ;  /* 0x0000001f04057819 */ /* 0x000fe400000006ff */
[----:B------:R-:W-:Y:S05]  /*ef20*/  BRA.DIV UR4, `(.L_x_624) ;  /* 0x0000017e04147947 */ /* 0x000fea000b800000 */
.L_x_818:
[----:B------:R-:W0:Y:S01]  /*ef30*/  SYNCS.PHASECHK.TRANS64.TRYWAIT P0, [R16+URZ+0x38800], R5 ;  /* 0x03880005100075a7 */ /* 0x000e22000800017f */
[----:B------:R-:W-:Y:S01]  /*ef40*/  SHF.R.S32.HI R4, RZ, 0x1f, R213 ;  /* 0x0000001fff047819 */ /* 0x000fe200000114d5 */
[----:B------:R-:W-:Y:S01]  /*ef50*/  BSSY B1, `(.L_x_625) ;  /* 0x0000013000017945 */ /* 0x000fe20003800000 */
        /* <DEDUP_REMOVED lines=16> */
[----:B------:R-:W-:Y:S01]  /*f060*/  LEA.HI R4, R4, R213, RZ, 0x3 ;  /* 0x000000d504047211 */ /* 0x000fe200078f18ff */
[----:B0-----:R-:W-:Y:S06]  /*f070*/  @!P0 BRA `(.L_x_626) ;  /* 0x0000017800e88947 */ /* 0x001fec0003800000 */
.L_x_819:
[----:B------:R-:W-:Y:S05]  /*f080*/  BSYNC B1 ;  /* 0x0000000000017941 */ /* 0x000fea0003800000 */
.L_x_625:
[----:B------:R-:W-:Y:S01]  /*f090*/  BSSY B1, `(.L_x_627) ;  /* 0x00000b7000017945 */ /* 0x000fe20003800000 */
[----:B------:R-:W-:-:S03]  /*f0a0*/  SHF.R.S32.HI R26, RZ, 0x3, R4 ;  /* 0x00000003ff1a7819 */ /* 0x000fc60000011404 */
[----:B------:R-:W-:Y:S05]  /*f0b0*/  @P1 BRA `(.L_x_628) ;  /* 0x0000000800d01947 */ /* 0x000fea0003800000 */
[----:B------:R-:W1:Y:S01]  /*f0c0*/  LDC R59, c[0x0][0x3d4] ;  /* 0x0000f500ff3b7b82 */ /* 0x000e620000000800 */
[----:B------:R-:W-:Y:S01]  /*f0d0*/  BSSY B2, `(.L_x_629) ;  /* 0x000005a000027945 */ /* 0x000fe20003800000 */
[-C--:B-1----:R-:W-:Y:S02]  /*f0e0*/  ISETP.GE.AND P0, PT, R212, R59.reuse, PT ;  /* 0x0000003bd400720c */ /* 0x082fe40003f06270 */
[----:B------:R-:W-:-:S11]  /*f0f0*/  ISETP.GE.AND P1, PT, R213, R59, PT ;  /* 0x0000003bd500720c */ /* 0x000fd60003f26270 */
[----:B------:R-:W-:Y:S05]  /*f100*/  @P0 BRA `(.L_x_630) ;  /* 0x0000000400580947 */ /* 0x000fea0003800000 */
[----:B------:R-:W-:Y:S01]  /*f110*/  LEA.HI R4, R59, R220, RZ, 0x1d ;  /* 0x000000dc3b047211 */ /* 0x000fe200078fe8ff */
[C---:B------:R-:W-:Y:S01]  /*f120*/  IMAD.U32 R47, R31.reuse, 0x10000, RZ ;  /* 0x000100001f2f7824 */ /* 0x040fe200078e00ff */
[----:B------:R-:W-:Y:S01]  /*f130*/  LOP3.LUT R49, R31, 0xffff0000, RZ, 0xc0, !PT ;  /* 0xffff00001f317812 */ /* 0x000fe200078ec0ff */
[----:B------:R-:W-:Y:S01]  /*f140*/  IMAD.U32 R45, R27, 0x10000, RZ ;  /* 0x000100001b2d7824 */ /* 0x000fe200078e00ff */
[----:B0-----:R-:W-:Y:S01]  /*f150*/  SHF.R.S32.HI R5, RZ, 0x1f, R4 ;  /* 0x0000001fff057819 */ /* 0x001fe20000011404 */
[----:B------:R-:W-:-:S03]  /*f160*/  IMAD.SHL.U32 R6, R4, 0x8, RZ ;  /* 0x0000000804067824 */ /* 0x000fc600078e00ff */
[----:B------:R-:W-:Y:S02]  /*f170*/  LEA.HI R4, R5, R4, RZ, 0x3 ;  /* 0x0000000405047211 */ /* 0x000fe400078f18ff */
[----:B------:R-:W-:-:S03]  /*f180*/  LOP3.LUT R5, R231, 0x38, R6, 0xf8, !PT ;  /* 0x00000038e7057812 */ /* 0x000fc600078ef806 */
[----:B------:R-:W-:Y:S01]  /*f190*/  IMAD.SHL.U32 R4, R4, 0x400, RZ ;  /* 0x0000040004047824 */ /* 0x000fe200078e00ff */
[----:B------:R-:W-:-:S04]  /*f1a0*/  LOP3.LUT R6, R5, R232, RZ, 0x3c, !PT ;  /* 0x000000e805067212 */ /* 0x000fc800078e3cff */
[----:B------:R-:W-:-:S04]  /*f1b0*/  LOP3.LUT R5, R4, 0x7fffe000, RZ, 0xc0, !PT ;  /* 0x7fffe00004057812 */ /* 0x000fc800078ec0ff */
[----:B------:R-:W-:Y:S02]  /*f1c0*/  IADD3 R9, R6, R5, R234 ;  /* 0x0000000506097210 */ /* 0x000fe40007ffe0ea */
[----:B------:R-:W0:Y:S03]  /*f1d0*/  LDS.128 R4, [R3] ;  /* 0x0000000003047984 */ /* 0x000e260000000c00 */
[----:B------:R-:W-:-:S05]  /*f1e0*/  IMAD R35, R9, 0x2, R16 ;  /* 0x0000000209237824 */ /* 0x000fca00078e0210 */
[----:B------:R-:W1:Y:S01]  /*f1f0*/  LDS.128 R8, [R35+0x14400] ;  /* 0x0144000023087984 */ /* 0x000e620000000c00 */
[C---:B0-----:R-:W-:Y:S01]  /*f200*/  IMAD.U32 R36, R4.reuse, 0x10000, RZ ;  /* 0x0001000004247824 */ /* 0x041fe200078e00ff */
[----:B------:R-:W-:Y:S01]  /*f210*/  LOP3.LUT R4, R4, 0xffff0000, RZ, 0xc0, !PT ;  /* 0xffff000004047812 */ /* 0x000fe200078ec0ff */
[C---:B------:R-:W-:Y:S01]  /*f220*/  IMAD.U32 R37, R5.reuse, 0x10000, RZ ;  /* 0x0001000005257824 */ /* 0x040fe200078e00ff */
[----:B------:R-:W-:Y:S01]  /*f230*/  LOP3.LUT R5, R5, 0xffff0000, RZ, 0xc0, !PT ;  /* 0xffff000005057812 */ /* 0x000fe200078ec0ff */
[C---:B------:R-:W-:Y:S01]  /*f240*/  IMAD.U32 R38, R6.reuse, 0x10000, RZ ;  /* 0x0001000006267824 */ /* 0x040fe200078e00ff */
[----:B------:R-:W-:Y:S01]  /*f250*/  LOP3.LUT R6, R6, 0xffff0000, RZ, 0xc0, !PT ;  /* 0xffff000006067812 */ /* 0x000fe200078ec0ff */
[C---:B------:R-:W-:Y:S01]  /*f260*/  IMAD.U32 R39, R7.reuse, 0x10000, RZ ;  /* 0x0001000007277824 */ /* 0x040fe200078e00ff */
[----:B------:R-:W-:Y:S01]  /*f270*/  LOP3.LUT R7, R7, 0xffff0000, RZ, 0xc0, !PT ;  /* 0xffff000007077812 */ /* 0x000fe200078ec0ff */
[C---:B-1----:R-:W-:Y:S01]  /*f280*/  IMAD.U32 R40, R8.reuse, 0x10000, RZ ;  /* 0x0001000008287824 */ /* 0x042fe200078e00ff */
[----:B------:R-:W-:Y:S01]  /*f290*/  LOP3.LUT R8, R8, 0xffff0000, RZ, 0xc0, !PT ;  /* 0xffff000008087812 */ /* 0x000fe200078ec0ff */
[C---:B------:R-:W-:Y:S01]  /*f2a0*/  IMAD.U32 R41, R9.reuse, 0x10000, RZ ;  /* 0x0001000009297824 */ /* 0x040fe200078e00ff */
[----:B------:R-:W-:Y:S01]  /*f2b0*/  LOP3.LUT R9, R9, 0xffff0000, RZ, 0xc0, !PT ;  /* 0xffff000009097812 */ /* 0x000fe200078ec0ff */
[C---:B------:R-:W-:Y:S01]  /*f2c0*/  FMUL.FTZ R51, R40.reuse, R47 ;  /* 0x0000002f28337220 */ /* 0x040fe20000410000 */
[----:B------:R-:W-:Y:S01]  /*f2d0*/  FMUL.FTZ R53, R40, R45 ;  /* 0x0000002d28357220 */ /* 0x000fe20000410000 */
[----:B------:R-:W-:Y:S01]  /*f2e0*/  FMUL.FTZ R55, R8, R49 ;  /* 0x0000003108377220 */ /* 0x000fe20000410000 */
[----:B------:R-:W-:-:S02]  /*f2f0*/  IMAD.U32 R40, R32, 0x10000, RZ ;  /* 0x0001000020287824 */ /* 0x000fc400078e00ff */
[C---:B------:R-:W-:Y:S01]  /*f300*/  FFMA.FTZ R51, R36.reuse, R45, -R51 ;  /* 0x0000002d24337223 */ /* 0x040fe20000010833 */
[----:B------:R-:W-:Y:S01]  /*f310*/  LOP3.LUT R45, R27, 0xffff0000, RZ, 0xc0, !PT ;  /* 0xffff00001b2d7812 */ /* 0x000fe200078ec0ff */
[----:B------:R-:W-:Y:S01]  /*f320*/  FFMA.FTZ R53, R36, R47, R53 ;  /* 0x0000002f24357223 */ /* 0x000fe20000010035 */
[----:B------:R-:W-:Y:S01]  /*f330*/  SHF.L.U32 R36, R28, 0x10, RZ ;  /* 0x000000101c247819 */ /* 0x000fe200000006ff */
[C---:B------:R-:W-:Y:S01]  /*f340*/  IMAD.U32 R42, R10.reuse, 0x10000, RZ ;  /* 0x000100000a2a7824 */ /* 0x040fe200078e00ff */
[----:B------:R-:W-:Y:S01]  /*f350*/  LOP3.LUT R10, R10, 0xffff0000, RZ, 0xc0, !PT ;  /* 0xffff00000a0a7812 */ /* 0x000fe200078ec0ff */
[-C--:B------:R-:W-:Y:S01]  /*f360*/  FMUL.FTZ R47, R8, R45.reuse ;  /* 0x0000002d082f7220 */ /* 0x080fe20000410000 */
[C---:B------:R-:W-:Y:S01]  /*f370*/  FFMA.FTZ R44, R4.reuse, R45, -R55 ;  /* 0x0000002d042c7223 */ /* 0x040fe20000010837 */
[----:B------:R-:W-:Y:S01]  /*f380*/  FMUL.FTZ R8, R41, R40 ;  /* 0x0000002829087220 */ /* 0x000fe20000410000 */
[----:B------:R-:W-:Y:S02]  /*f390*/  IMAD.U32 R45, R33, 0x10000, RZ ;  /* 0x00010000212d7824 */ /* 0x000fe400078e00ff */
[-C--:B------:R-:W-:Y:S01]  /*f3a0*/  FMUL.FTZ R55, R41, R36.reuse ;  /* 0x0000002429377220 */ /* 0x080fe20000410000 */
[----:B------:R-:W-:Y:S01]  /*f3b0*/  FFMA.FTZ R46, R4, R49, R47 ;  /* 0x00000031042e7223 */ /* 0x000fe2000001002f */
[----:B------:R-:W-:Y:S01]  /*f3c0*/  FFMA.FTZ R48, R37, R36, -R8 ;  /* 0x0000002425307223 */ /* 0x000fe20000010808 */
[----:B------:R-:W-:-:S02]  /*f3d0*/  IMAD.U32 R41, R29, 0x10000, RZ ;  /* 0x000100001d297824 */ /* 0x000fc400078e00ff */
[----:B------:R-:W-:Y:S01]  /*f3e0*/  FFMA.FTZ R55, R37, R40, R55 ;  /* 0x0000002825377223 */ /* 0x000fe20000010037 */
[----:B------:R-:W-:Y:S01]  /*f3f0*/  FMUL.FTZ R49, R42, R45 ;  /* 0x0000002d2a317220 */ /* 0x000fe20000410000 */
[----:B------:R-:W-:Y:S01]  /*f400*/  LOP3.LUT R47, R33, 0xffff0000, RZ, 0xc0, !PT ;  /* 0xffff0000212f7812 */ /* 0x000fe200078ec0ff */
[----:B------:R-:W-:Y:S01]  /*f410*/  IMAD.U32 R43, R11, 0x10000, RZ ;  /* 0x000100000b2b7824 */ /* 0x000fe200078e00ff */
[----:B------:R-:W-:Y:S01]  /*f420*/  LOP3.LUT R37, R29, 0xffff0000, RZ, 0xc0, !PT ;  /* 0xffff00001d257812 */ /* 0x000fe200078ec0ff */
[----:B------:R-:W-:Y:S02]  /*f430*/  IMAD.U32 R36, R34, 0x10000, RZ ;  /* 0x0001000022247824 */ /* 0x000fe400078e00ff */
[-C--:B------:R-:W-:Y:S01]  /*f440*/  FMUL.FTZ R57, R42, R41.reuse ;  /* 0x000000292a397220 */ /* 0x080fe20000410000 */
[----:B------:R-:W-:Y:S01]  /*f450*/  FFMA.FTZ R49, R38, R41, -R49 ;  /* 0x0000002926317223 */ /* 0x000fe20000010831 */
[----:B------:R-:W-:Y:S01]  /*f460*/  FMUL.FTZ R41, R10, R47 ;  /* 0x0000002f0a297220 */ /* 0x000fe20000410000 */
[----:B------:R-:W-:-:S02]  /*f470*/  IMAD.U32 R4, R30, 0x10000, RZ ;  /* 0x000100001e047824 */ /* 0x000fc400078e00ff */
[----:B------:R-:W-:Y:S01]  /*f480*/  FMUL.FTZ R10, R10, R37 ;  /* 0x000000250a0a7220 */ /* 0x000fe20000410000 */
[----:B------:R-:W-:Y:S01]  /*f490*/  FMUL.FTZ R8, R43, R36 ;  /* 0x000000242b087220 */ /* 0x000fe20000410000 */
[----:B------:R-:W-:Y:S01]  /*f4a0*/  FFMA.FTZ R57, R38, R45, R57 ;  /* 0x0000002d26397223 */ /* 0x000fe20000010039 */
[C---:B------:R-:W-:Y:S01]  /*f4b0*/  FFMA.FTZ R38, R6.reuse, R37, -R41 ;  /* 0x0000002506267223 */ /* 0x040fe20000010829 */
[----:B------:R-:W-:Y:S01]  /*f4c0*/  FFMA.FTZ R40, R6, R47, R10 ;  /* 0x0000002f06287223 */ /* 0x000fe2000001000a */
[-C--:B------:R-:W-:Y:S01]  /*f4d0*/  FFMA.FTZ R41, R39, R4.reuse, -R8 ;  /* 0x0000000427297223 */ /* 0x080fe20000010808 */
[----:B------:R-:W-:Y:S01]  /*f4e0*/  LOP3.LUT R11, R11, 0xffff0000, RZ, 0xc0, !PT ;  /* 0xffff00000b0b7812 */ /* 0x000fe200078ec0ff */
[----:B------:R-:W-:Y:S01]  /*f4f0*/  FMUL.FTZ R42, R43, R4 ;  /* 0x000000042b2a7220 */ /* 0x000fe20000410000 */
[----:B------:R-:W-:Y:S02]  /*f500*/  LOP3.LUT R8, R32, 0xffff0000, RZ, 0xc0, !PT ;  /* 0xffff000020087812 */ /* 0x000fe400078ec0ff */
[----:B------:R-:W-:Y:S01]  /*f510*/  LOP3.LUT R10, R34, 0xffff0000, RZ, 0xc0, !PT ;  /* 0xffff0000220a7812 */ /* 0x000fe200078ec0ff */
[----:B------:R-:W-:Y:S01]  /*f520*/  FFMA.FTZ R42, R39, R36, R42 ;  /* 0x00000024272a7223 */ /* 0x000fe2000001002a */
[----:B------:R-:W-:Y:S01]  /*f530*/  LOP3.LUT R4, R28, 0xffff0000, RZ, 0xc0, !PT ;  /* 0xffff00001c047812 */ /* 0x000fe200078ec0ff */
[----:B------:R-:W-:Y:S01]  /*f540*/  FMUL.FTZ R36, R9, R8 ;  /* 0x0000000809247220 */ /* 0x000fe20000410000 */
[----:B------:R-:W-:Y:S01]  /*f550*/  LOP3.LUT R6, R30, 0xffff0000, RZ, 0xc0, !PT ;  /* 0xffff00001e067812 */ /* 0x000fe200078ec0ff */
[----:B------:R-:W-:-:S02]  /*f560*/  FMUL.FTZ R50, R11, R10 ;  /* 0x0000000a0b327220 */ /* 0x000fc40000410000 */
[-C--:B------:R-:W-:Y:S01]  /*f570*/  FMUL.FTZ R37, R9, R4.reuse ;  /* 0x0000000409257220 */ /* 0x080fe20000410000 */
[----:B------:R-:W-:Y:S01]  /*f580*/  FFMA.FTZ R9, R5, R4, -R36 ;  /* 0x0000000405097223 */ /* 0x000fe20000010824 */
[-C--:B------:R-:W-:Y:S01]  /*f590*/  FMUL.FTZ R11, R11, R6.reuse ;  /* 0x000000060b0b7220 */ /* 0x080fe20000410000 */
[----:B------:R-:W-:Y:S01]  /*f5a0*/  FFMA.FTZ R50, R7, R6, -R50 ;  /* 0x0000000607327223 */ /* 0x000fe20000010832 */
[----:B------:R-:W-:Y:S01]  /*f5b0*/  FFMA.FTZ R36, R5, R8, R37 ;  /* 0x0000000805247223 */ /* 0x000fe20000010025 */
[----:B------:R-:W-:Y:S01]  /*f5c0*/  F2FP.BF16.F32.PACK_AB R6, R38, R49 ;  /* 0x000000312606723e */ /* 0x000fe200000010ff */
[----:B------:R-:W-:Y:S01]  /*f5d0*/  FFMA.FTZ R11, R7, R10, R11 ;  /* 0x0000000a070b7223 */ /* 0x000fe2000001000b */
[----:B------:R-:W-:Y:S02]  /*f5e0*/  F2FP.BF16.F32.PACK_AB R4, R44, R51 ;  /* 0x000000332c04723e */ /* 0x000fe400000010ff */
[----:B------:R-:W-:Y:S02]  /*f5f0*/  F2FP.BF16.F32.PACK_AB R5, R9, R48 ;  /* 0x000000300905723e */ /* 0x000fe400000010ff */
[----:B------:R-:W-:-:S02]  /*f600*/  F2FP.BF16.F32.PACK_AB R7, R50, R41 ;  /* 0x000000293207723e */ /* 0x000fc400000010ff */
[----:B------:R-:W-:Y:S02]  /*f610*/  F2FP.BF16.F32.PACK_AB R10, R40, R57 ;  /* 0x00000039280a723e */ /* 0x000fe400000010ff */
[----:B------:R-:W-:Y:S01]  /*f620*/  F2FP.BF16.F32.PACK_AB R8, R46, R53 ;  /* 0x000000352e08723e */ /* 0x000fe200000010ff */
[----:B------:R1:W-:Y:S01]  /*f630*/  STS.128 [R3], R4 ;  /* 0x0000000403007388 */ /* 0x0003e20000000c00 */
[----:B------:R-:W-:Y:S02]  /*f640*/  F2FP.BF16.F32.PACK_AB R9, R36, R55 ;  /* 0x000000372409723e */ /* 0x000fe400000010ff */
[----:B------:R-:W-:-:S05]  /*f650*/  F2FP.BF16.F32.PACK_AB R11, R11, R42 ;  /* 0x0000002a0b0b723e */ /* 0x000fca00000010ff */
[----:B------:R1:W-:Y:S02]  /*f660*/  STS.128 [R35+0x14400], R8 ;  /* 0x0144000823007388 */ /* 0x0003e40000000c00 */
.L_x_630:
[----:B------:R-:W-:Y:S05]  /*f670*/  BSYNC B2 ;  /* 0x0000000000027941 */ /* 0x000fea0003800000 */
.L_x_629:
[----:B------:R-:W-:Y:S05]  /*f680*/  @P1 BRA `(.L_x_628) ;  /* 0x00000004005c1947 */ /* 0x000fea0003800000 */
[----:B------:R-:W0:Y:S01]  /*f690*/  LDL R53, [R1+0x90] ;  /* 0x0000900001357983 */ /* 0x000e220000100800 */
[----:B-1----:R-:W-:Y:S01]  /*f6a0*/  LEA.HI R3, R59, R26, RZ, 0x1d ;  /* 0x0000001a3b037211 */ /* 0x002fe200078fe8ff */
[----:B------:R-:W-:Y:S01]  /*f6b0*/  IMAD.U32 R46, R20, 0x10000, RZ ;  /* 0x00010000142e7824 */ /* 0x000fe200078e00ff */
[----:B------:R-:W-:Y:S01]  /*f6c0*/  SHF.L.U32 R44, R12, 0x10, RZ ;  /* 0x000000100c2c7819 */ /* 0x000fe200000006ff */
[----:B------:R-:W-:Y:S01]  /*f6d0*/  IMAD.U32 R45, R21, 0x10000, RZ ;  /* 0x00010000152d7824 */ /* 0x000fe200078e00ff */
[----:B------:R-:W-:Y:S01]  /*f6e0*/  SHF.R.S32.HI R6, RZ, 0x1f, R3 ;  /* 0x0000001fff067819 */ /* 0x000fe20000011403 */
[----:B------:R-:W-:Y:S01]  /*f6f0*/  IMAD.SHL.U32 R4, R3, 0x8, RZ ;  /* 0x0000000803047824 */ /* 0x000fe200078e00ff */
[----:B------:R-:W-:Y:S02]  /*f700*/  LOP3.LUT R43, R20, 0xffff0000, RZ, 0xc0, !PT ;  /* 0xffff0000142b7812 */ /* 0x000fe400078ec0ff */
[----:B------:R-:W-:Y:S02]  /*f710*/  LEA.HI R6, R6, R3, RZ, 0x3 ;  /* 0x0000000306067211 */ /* 0x000fe400078f18ff */
[----:B------:R-:W-:-:S03]  /*f720*/  LOP3.LUT R3, R231, 0x38, R4, 0xf8, !PT ;  /* 0x00000038e7037812 */ /* 0x000fc600078ef804 */
[----:B------:R-:W-:Y:S01]  /*f730*/  IMAD.SHL.U32 R6, R6, 0x400, RZ ;  /* 0x0000040006067824 */ /* 0x000fe200078e00ff */
[----:B------:R-:W-:-:S04]  /*f740*/  LOP3.LUT R4, R3, R232, RZ, 0x3c, !PT ;  /* 0x000000e803047212 */ /* 0x000fc800078e3cff */
[----:B------:R-:W-:-:S04]  /*f750*/  LOP3.LUT R3, R6, 0x7fffe000, RZ, 0xc0, !PT ;  /* 0x7fffe00006037812 */ /* 0x000fc800078ec0ff */
[----:B------:R-:W-:-:S05]  /*f760*/  IADD3 R3, R4, R3, R234 ;  /* 0x0000000304037210 */ /* 0x000fca0007ffe0ea */
[----:B------:R-:W-:-:S05]  /*f770*/  IMAD R3, R3, 0x2, R16 ;  /* 0x0000000203037824 */ /* 0x000fca00078e0210 */
[----:B------:R-:W1:Y:S02]  /*f780*/  LDS.128 R8, [R3+0x14400] ;  /* 0x0144000003087984 */ /* 0x000e640000000c00 */
[C---:B-1----:R-:W-:Y:S01]  /*f790*/  IMAD.U32 R39, R8.reuse, 0x10000, RZ ;  /* 0x0001000008277824 */ /* 0x042fe200078e00ff */
[----:B------:R-:W-:Y:S01]  /*f7a0*/  LOP3.LUT R8, R8, 0xffff0000, RZ, 0xc0, !PT ;  /* 0xffff000008087812 */ /* 0x000fe200078ec0ff */
[C---:B------:R-:W-:Y:S01]  /*f7b0*/  IMAD.U32 R40, R9.reuse, 0x10000, RZ ;  /* 0x0001000009287824 */ /* 0x040fe200078e00ff */
[----:B------:R-:W-:Y:S01]  /*f7c0*/  LOP3.LUT R9, R9, 0xffff0000, RZ, 0xc0, !PT ;  /* 0xffff000009097812 */ /* 0x000fe200078ec0ff */
[C---:B------:R-:W-:Y:S01]  /*f7d0*/  FMUL.FTZ R48, R39.reuse, R46 ;  /* 0x0000002e27307220 */ /* 0x040fe20000410000 */
[----:B------:R-:W-:Y:S01]  /*f7e0*/  FMUL.FTZ R50, R39, R44 ;  /* 0x0000002c27327220 */ /* 0x000fe20000410000 */
[----:B------:R-:W-:Y:S01]  /*f7f0*/  LOP3.LUT R39, R12, 0xffff0000, RZ, 0xc0, !PT ;  /* 0xffff00000c277812 */ /* 0x000fe200078ec0ff */
[----:B------:R-:W-:Y:S01]  /*f800*/  FMUL.FTZ R47, R8, R43 ;  /* 0x0000002b082f7220 */ /* 0x000fe20000410000 */
[C---:B------:R-:W-:Y:S01]  /*f810*/  IMAD.U32 R41, R10.reuse, 0x10000, RZ ;  /* 0x000100000a297824 */ /* 0x040fe200078e00ff */
[----:B------:R-:W-:Y:S01]  /*f820*/  LOP3.LUT R10, R10, 0xffff0000, RZ, 0xc0, !PT ;  /* 0xffff00000a0a7812 */ /* 0x000fe200078ec0ff */
[----:B------:R-:W-:-:S02]  /*f830*/  IMAD.U32 R42, R11, 0x10000, RZ ;  /* 0x000100000b2a7824 */ /* 0x000fc400078e00ff */
[----:B------:R-:W-:Y:S01]  /*f840*/  FMUL.FTZ R49, R8, R39 ;  /* 0x0000002708317220 */ /* 0x000fe20000410000 */
[----:B------:R-:W-:Y:S01]  /*f850*/  IMAD.U32 R8, R24, 0x10000, RZ ;  /* 0x0001000018087824 */ /* 0x000fe200078e00ff */
[----:B------:R-:W-:Y:S01]  /*f860*/  LOP3.LUT R11, R11, 0xffff0000, RZ, 0xc0, !PT ;  /* 0xffff00000b0b7812 */ /* 0x000fe200078ec0ff */
[----:B0-----:R-:W0:Y:S02]  /*f870*/  LDS.128 R4, [R53] ;  /* 0x0000000035047984 */ /* 0x001e240000000c00 */
[C---:B0-----:R-:W-:Y:S01]  /*f880*/  IMAD.U32 R35, R4.reuse, 0x10000, RZ ;  /* 0x0001000004237824 */ /* 0x041fe200078e00ff */
[----:B------:R-:W-:Y:S01]  /*f890*/  LOP3.LUT R4, R4, 0xffff0000, RZ, 0xc0, !PT ;  /* 0xffff000004047812 */ /* 0x000fe200078ec0ff */
[C---:B------:R-:W-:Y:S01]  /*f8a0*/  IMAD.U32 R36, R5.reuse, 0x10000, RZ ;  /* 0x0001000005247824 */ /* 0x040fe200078e00ff */
[----:B------:R-:W-:Y:S01]  /*f8b0*/  LOP3.LUT R5, R5, 0xffff0000, RZ, 0xc0, !PT ;  /* 0xffff000005057812 */ /* 0x000fe200078ec0ff */
[C---:B------:R-:W-:Y:S01]  /*f8c0*/  FFMA.FTZ R48, R35.reuse, R44, -R48 ;  /* 0x0000002c23307223 */ /* 0x040fe20000010830 */
[----:B------:R-:W-:Y:S01]  /*f8d0*/  FFMA.FTZ R50, R35, R46, R50 ;  /* 0x0000002e23327223 */ /* 0x000fe20000010032 */
[----:B------:R-:W-:-:S02]  /*f8e0*/  IMAD.U32 R35, R13, 0x10000, RZ ;  /* 0x000100000d237824 */ /* 0x000fc400078e00ff */
[----:B------:R-:W-:Y:S01]  /*f8f0*/  FFMA.FTZ R47, R4, R39, -R47 ;  /* 0x00000027042f7223 */ /* 0x000fe2000001082f */
[----:B------:R-:W-:Y:S01]  /*f900*/  FMUL.FTZ R39, R40, R45 ;  /* 0x0000002d28277220 */ /* 0x000fe20000410000 */
[----:B------:R-:W-:Y:S01]  /*f910*/  FFMA.FTZ R49, R4, R43, R49 ;  /* 0x0000002b04317223 */ /* 0x000fe20000010031 */
[-C--:B------:R-:W-:Y:S01]  /*f920*/  FMUL.FTZ R44, R40, R35.reuse ;  /* 0x00000023282c7220 */ /* 0x080fe20000410000 */
[----:B------:R-:W-:Y:S01]  /*f930*/  LOP3.LUT R43, R24, 0xffff0000, RZ, 0xc0, !PT ;  /* 0xffff0000182b7812 */ /* 0x000fe200078ec0ff */
[----:B------:R-:W-:Y:S01]  /*f940*/  FFMA.FTZ R40, R36, R35, -R39 ;  /* 0x0000002324287223 */ /* 0x000fe20000010827 */
[C---:B------:R-:W-:Y:S01]  /*f950*/  LOP3.LUT R35, R14.reuse, 0xffff0000, RZ, 0xc0, !PT ;  /* 0xffff00000e237812 */ /* 0x040fe200078ec0ff */
[----:B------:R-:W-:Y:S02]  /*f960*/  IMAD.U32 R4, R14, 0x10000, RZ ;  /* 0x000100000e047824 */ /* 0x000fe400078e00ff */
[----:B------:R-:W-:Y:S01]  /*f970*/  FFMA.FTZ R44, R36, R45, R44 ;  /* 0x0000002d242c7223 */ /* 0x000fe2000001002c */
[C---:B------:R-:W-:Y:S01]  /*f980*/  IMAD.U32 R37, R6.reuse, 0x10000, RZ ;  /* 0x0001000006257824 */ /* 0x040fe200078e00ff */
[----:B------:R-:W-:Y:S01]  /*f990*/  LOP3.LUT R6, R6, 0xffff0000, RZ, 0xc0, !PT ;  /* 0xffff000006067812 */ /* 0x000fe200078ec0ff */
[C---:B------:R-:W-:Y:S01]  /*f9a0*/  FMUL.FTZ R51, R10.reuse, R43 ;  /* 0x0000002b0a337220 */ /* 0x040fe20000410000 */
[C---:B------:R-:W-:Y:S01]  /*f9b0*/  FMUL.FTZ R36, R41.reuse, R8 ;  /* 0x0000000829247220 */ /* 0x040fe20000410000 */
[----:B------:R-:W-:Y:S01]  /*f9c0*/  FMUL.FTZ R46, R41, R4 ;  /* 0x00000004292e7220 */ /* 0x000fe20000410000 */
[----:B------:R-:W-:Y:S01]  /*f9d0*/  FMUL.FTZ R10, R10, R35 ;  /* 0x000000230a0a7220 */ /* 0x000fe20000410000 */
[----:B------:R-:W-:-:S02]  /*f9e0*/  IMAD.U32 R41, R25, 0x10000, RZ ;  /* 0x0001000019297824 */ /* 0x000fc400078e00ff */
[----:B------:R-:W-:Y:S01]  /*f9f0*/  FFMA.FTZ R45, R37, R4, -R36 ;  /* 0x00000004252d7223 */ /* 0x000fe20000010824 */
[----:B------:R-:W-:Y:S02]  /*fa00*/  IMAD.U32 R39, R15, 0x10000, RZ ;  /* 0x000100000f277824 */ /* 0x000fe400078e00ff */
[----:B------:R-:W-:Y:S01]  /*fa10*/  FFMA.FTZ R46, R37, R8, R46 ;  /* 0x00000008252e7223 */ /* 0x000fe2000001002e */
[----:B------:R-:W-:Y:S01]  /*fa20*/  FFMA.FTZ R43, R6, R43, R10 ;  /* 0x0000002b062b7223 */ /* 0x000fe2000001000a */
[----:B------:R-:W-:Y:S02]  /*fa30*/  IMAD.U32 R38, R7, 0x10000, RZ ;  /* 0x0001000007267824 */ /* 0x000fe400078e00ff */
[----:B------:R-:W-:Y:S01]  /*fa40*/  FMUL.FTZ R37, R42, R41 ;  /* 0x000000292a257220 */ /* 0x000fe20000410000 */
[----:B------:R-:W-:Y:S01]  /*fa50*/  FFMA.FTZ R52, R6, R35, -R51 ;  /* 0x0000002306347223 */ /* 0x000fe20000010833 */
[----:B------:R-:W-:Y:S01]  /*fa60*/  LOP3.LUT R8, R21, 0xffff0000, RZ, 0xc0, !PT ;  /* 0xffff000015087812 */ /* 0x000fe200078ec0ff */
[-C--:B------:R-:W-:Y:S01]  /*fa70*/  FMUL.FTZ R35, R42, R39.reuse ;  /* 0x000000272a237220 */ /* 0x080fe20000410000 */
[----:B------:R-:W-:Y:S01]  /*fa80*/  LOP3.LUT R10, R25, 0xffff0000, RZ, 0xc0, !PT ;  /* 0xffff0000190a7812 */ /* 0x000fe200078ec0ff */
[C---:B------:R-:W-:Y:S01]  /*fa90*/  FFMA.FTZ R37, R38.reuse, R39, -R37 ;  /* 0x0000002726257223 */ /* 0x040fe20000010825 */
[----:B------:R-:W-:Y:S01]  /*faa0*/  LOP3.LUT R4, R13, 0xffff0000, RZ, 0xc0, !PT ;  /* 0xffff00000d047812 */ /* 0x000fe200078ec0ff */
[----:B------:R-:W-:Y:S01]  /*fab0*/  FFMA.FTZ R38, R38, R41, R35 ;  /* 0x0000002926267223 */ /* 0x000fe20000010023 */
[----:B------:R-:W-:Y:S01]  /*fac0*/  LOP3.LUT R6, R15, 0xffff0000, RZ, 0xc0, !PT ;  /* 0xffff00000f067812 */ /* 0x000fe200078ec0ff */
[----:B------:R-:W-:Y:S01]  /*fad0*/  FMUL.FTZ R36, R9, R8 ;  /* 0x0000000809247220 */ /* 0x000fe20000410000 */
[----:B------:R-:W-:Y:S01]  /*fae0*/  LOP3.LUT R7, R7, 0xffff0000, RZ, 0xc0, !PT ;  /* 0xffff000007077812 */ /* 0x000fe200078ec0ff */
        /* <DEDUP_REMOVED lines=9> */
[----:B------:R-:W-:Y:S02]  /*fb80*/  F2FP.BF16.F32.PACK_AB R5, R9, R40 ;  /* 0x000000280905723e */ /* 0x000fe400000010ff */
[----:B------:R-:W-:Y:S02]  /*fb90*/  F2FP.BF16.F32.PACK_AB R7, R42, R37 ;  /* 0x000000252a07723e */ /* 0x000fe400000010ff */
[----:B------:R-:W-:Y:S02]  /*fba0*/  F2FP.BF16.F32.PACK_AB R10, R43, R46 ;  /* 0x0000002e2b0a723e */ /* 0x000fe400000010ff */
[----:B------:R-:W-:Y:S01]  /*fbb0*/  F2FP.BF16.F32.PACK_AB R8, R49, R50 ;  /* 0x000000323108723e */ /* 0x000fe200000010ff */
[----:B------:R2:W-:Y:S01]  /*fbc0*/  STS.128 [R53], R4 ;  /* 0x0000000435007388 */ /* 0x0005e20000000c00 */
[----:B------:R-:W-:-:S02]  /*fbd0*/  F2FP.BF16.F32.PACK_AB R9, R35, R44 ;  /* 0x0000002c2309723e */ /* 0x000fc400000010ff */
[----:B------:R-:W-:-:S05]  /*fbe0*/  F2FP.BF16.F32.PACK_AB R11, R11, R38 ;  /* 0x000000260b0b723e */ /* 0x000fca00000010ff */
[----:B------:R2:W-:Y:S02]  /*fbf0*/  STS.128 [R3+0x14400], R8 ;  /* 0x0144000803007388 */ /* 0x0005e40000000c00 */
.L_x_628:
[----:B------:R-:W-:Y:S05]  /*fc00*/  BSYNC B1 ;  /* 0x0000000000017941 */ /* 0x000fea0003800000 */
.L_x_627:
[----:B------:R-:W-:Y:S01]  /*fc10*/  ISETP.GE.AND P0, PT, R217, R0, PT ;  /* 0x00000000d900720c */ /* 0x000fe20003f06270 */
[----:B------:R-:W-:-:S12]  /*fc20*/  BSSY B1, `(.L_x_631) ;  /* 0x00000bb000017945 */ /* 0x000fd80003800000 */
[----:B------:R-:W-:Y:S05]  /*fc30*/  @P0 BRA `(.L_x_632) ;  /* 0x0000000800e40947 */ /* 0x000fea0003800000 */
[----:B------:R-:W3:Y:S01]  /*fc40*/  LDC R51, c[0x0][0x3d4] ;  /* 0x0000f500ff337b82 */ /* 0x000ee20000000800 */
[----:B------:R-:W-:Y:S01]  /*fc50*/  BSSY B2, `(.L_x_633) ;  /* 0x000005f000027945 */ /* 0x000fe20003800000 */
[-C--:B---3--:R-:W-:Y:S02]  /*fc60*/  ISETP.GE.AND P0, PT, R212, R51.reuse, PT ;  /* 0x00000033d400720c */ /* 0x088fe40003f06270 */
[----:B------:R-:W-:-:S11]  /*fc70*/  ISETP.GE.AND P1, PT, R213, R51, PT ;  /* 0x00000033d500720c */ /* 0x000fd60003f26270 */
[----:B------:R-:W-:Y:S05]  /*fc80*/  @P0 BRA `(.L_x_634) ;  /* 0x00000004006c0947 */ /* 0x000fea0003800000 */
[----:B-12---:R-:W2:Y:S01]  /*fc90*/  LDL R3, [R1+0x6c] ;  /* 0x00006c0001037983 */ /* 0x006ea20000100800 */
[----:B------:R-:W-:Y:S01]  /*fca0*/  LOP3.LUT R6, R226, 0x38, R212, 0xf8, !PT ;  /* 0x00000038e2067812 */ /* 0x000fe200078ef8d4 */
[C---:B------:R-:W-:Y:S01]  /*fcb0*/  IMAD.U32 R45, R31.reuse, 0x10000, RZ ;  /* 0x000100001f2d7824 */ /* 0x040fe200078e00ff */
[----:B------:R-:W-:Y:S01]  /*fcc0*/  LOP3.LUT R52, R31, 0xffff0000, RZ, 0xc0, !PT ;  /* 0xffff00001f347812 */ /* 0x000fe200078ec0ff */
[C---:B------:R-:W-:Y:S01]  /*fcd0*/  IMAD.U32 R43, R27.reuse, 0x10000, RZ ;  /* 0x000100001b2b7824 */ /* 0x040fe200078e00ff */
[----:B------:R-:W-:Y:S01]  /*fce0*/  LOP3.LUT R6, R230, R6, R229, 0xf6, !PT ;  /* 0x00000006e6067212 */ /* 0x000fe200078ef6e5 */
[----:B------:R-:W-:Y:S01]  /*fcf0*/  IMAD.U32 R54, R32, 0x10000, RZ ;  /* 0x0001000020367824 */ /* 0x000fe200078e00ff */
[----:B------:R-:W-:Y:S01]  /*fd00*/  LOP3.LUT R48, R27, 0xffff0000, RZ, 0xc0, !PT ;  /* 0xffff00001b307812 */ /* 0x000fe200078ec0ff */
[----:B------:R-:W-:Y:S01]  /*fd10*/  IMAD.U32 R50, R28, 0x10000, RZ ;  /* 0x000100001c327824 */ /* 0x000fe200078e00ff */
[----:B------:R-:W-:Y:S01]  /*fd20*/  LOP3.LUT R57, R32, 0xffff0000, RZ, 0xc0, !PT ;  /* 0xffff000020397812 */ /* 0x000fe200078ec0ff */
[----:B------:R-:W-:Y:S01]  /*fd30*/  IMAD.U32 R49, R33, 0x10000, RZ ;  /* 0x0001000021317824 */ /* 0x000fe200078e00ff */
[----:B------:R-:W-:Y:S01]  /*fd40*/  LOP3.LUT R59, R34, 0xffff0000, RZ, 0xc0, !PT ;  /* 0xffff0000223b7812 */ /* 0x000fe200078ec0ff */
[----:B------:R-:W-:Y:S01]  /*fd50*/  IMAD.U32 R47, R29, 0x10000, RZ ;  /* 0x000100001d2f7824 */ /* 0x000fe200078e00ff */
[----:B------:R-:W-:-:S02]  /*fd60*/  LOP3.LUT R53, R28, 0xffff0000, RZ, 0xc0, !PT ;  /* 0xffff00001c357812 */ /* 0x000fc400078ec0ff */
[----:B------:R-:W-:Y:S02]  /*fd70*/  LOP3.LUT R55, R30, 0xffff0000, RZ, 0xc0, !PT ;  /* 0xffff00001e377812 */ /* 0x000fe400078ec0ff */
[----:B--2---:R-:W-:Y:S02]  /*fd80*/  R2UR UR4, R3 ;  /* 0x00000000030472ca */ /* 0x004fe400000e0000 */
[----:B------:R-:W-:-:S04]  /*fd90*/  LEA.HI R3, R51, R220, RZ, 0x1d ;  /* 0x000000dc33037211 */ /* 0x000fc800078fe8ff */
[----:B------:R-:W-:Y:S01]  /*fda0*/  SHF.R.S32.HI R4, RZ, 0x1f, R3 ;  /* 0x0000001fff047819 */ /* 0x000fe20000011403 */
[----:B0-----:R-:W-:-:S03]  /*fdb0*/  IMAD.SHL.U32 R5, R3, 0x8, RZ ;  /* 0x0000000803057824 */ /* 0x001fc600078e00ff */
[----:B------:R-:W-:Y:S02]  /*fdc0*/  LEA.HI R3, R4, R3, RZ, 0x3 ;  /* 0x0000000304037211 */ /* 0x000fe400078f18ff */
[----:B------:R-:W-:Y:S02]  /*fdd0*/  LOP3.LUT R4, R226, 0x38, R5, 0xf8, !PT ;  /* 0x00000038e2047812 */ /* 0x000fe400078ef805 */
[----:B------:R-:W-:Y:S01]  /*fde0*/  LEA R56, R6, UR4, 0x1 ;  /* 0x0000000406387c11 */ /* 0x000fe2000f8e08ff */
        /* <DEDUP_REMOVED lines=9> */
[----:B------:R-:W-:Y:S01]  /*fe80*/  IMAD.U32 R36, R5, 0x10000, RZ ;  /* 0x0001000005247824 */ /* 0x000fe200078e00ff */
[----:B------:R-:W-:Y:S01]  /*fe90*/  SHF.L.U32 R38, R7, 0x10, RZ ;  /* 0x0000001007267819 */ /* 0x000fe200000006ff */
[C---:B------:R-:W-:Y:S01]  /*fea0*/  IMAD.U32 R37, R6.reuse, 0x10000, RZ ;  /* 0x0001000006257824 */ /* 0x040fe200078e00ff */
[----:B------:R-:W-:Y:S02]  /*feb0*/  LOP3.LUT R6, R6, 0xffff0000, RZ, 0xc0, !PT ;  /* 0xffff000006067812 */ /* 0x000fe400078ec0ff */
[----:B------:R-:W-:Y:S01]  /*fec0*/  LOP3.LUT R5, R5, 0xffff0000, RZ, 0xc0, !PT ;  /* 0xffff000005057812 */ /* 0x000fe200078ec0ff */
[C---:B-1----:R-:W-:Y:S01]  /*fed0*/  IMAD.U32 R39, R8.reuse, 0x10000, RZ ;  /* 0x0001000008277824 */ /* 0x042fe200078e00ff */
        /* <DEDUP_REMOVED lines=9> */
[----:B------:R-:W-:Y:S01]  /*ff70*/  FMUL.FTZ R35, R48, R8 ;  /* 0x0000000830237220 */ /* 0x000fe20000410000 */
[-C--:B------:R-:W-:Y:S01]  /*ff80*/  FMUL.FTZ R43, R54, R40.reuse ;  /* 0x00000028362b7220 */ /* 0x080fe20000410000 */
[----:B------:R-:W-:Y:S01]  /*ff90*/  FMUL.FTZ R45, R50, R40 ;  /* 0x00000028322d7220 */ /* 0x000fe20000410000 */
[-C--:B------:R-:W-:Y:S01]  /*ffa0*/  FFMA.FTZ R39, R48, R4.reuse, -R39 ;  /* 0x0000000430277223 */ /* 0x080fe20000010827 */
[----:B------:R-:W-:Y:S01]  /*ffb0*/  FFMA.FTZ R35, R52, R4, R35 ;  /* 0x0000000434237223 */ /* 0x000fe20000010023 */
[----:B------:R-:W-:Y:S01]  /*ffc0*/  LOP3.LUT R10, R10, 0xffff0000, RZ, 0xc0, !PT ;  /* 0xffff00000a0a7812 */ /* 0x000fe200078ec0ff */
[-C--:B------:R-:W-:Y:S01]  /*ffd0*/  FMUL.FTZ R4, R49, R41.reuse ;  /* 0x0000002931047220 */ /* 0x080fe20000410000 */
[----:B------:R-:W-:Y:S01]  /*ffe0*/  LOP3.LUT R40, R29, 0xffff0000, RZ, 0xc0, !PT ;  /* 0xffff00001d287812 */ /* 0x000fe200078ec0ff */
[-C--:B------:R-:W-:Y:S01]  /*fff0*/  FFMA.FTZ R43, R50, R36.reuse, -R43 ;  /* 0x00000024322b7223 */ /* 0x080fe2000001082b */
[----:B------:R-:W-:Y:S01]  /*10000*/  LOP3.LUT R48, R33, 0xffff0000, RZ, 0xc0, !PT ;  /* 0xffff000021307812 */ /* 0x000fe200078ec0ff */
[----:B------:R-:W-:Y:S01]  /*10010*/  FFMA.FTZ R45, R54, R36, R45 ;  /* 0x00000024362d7223 */ /* 0x000fe2000001002d */
[----:B------:R-:W-:Y:S01]  /*10020*/  FMUL.FTZ R36, R47, R41 ;  /* 0x000000292f247220 */ /* 0x000fe20000410000 */
[----:B------:R-:W-:-:S02]  /*10030*/  IMAD.U32 R42, R11, 0x10000, RZ ;  /* 0x000100000b2a7824 */ /* 0x000fc400078e00ff */
[-C--:B------:R-:W-:Y:S01]  /*10040*/  FFMA.FTZ R8, R47, R37.reuse, -R4 ;  /* 0x000000252f087223 */ /* 0x080fe20000010804 */
[----:B------:R-:W-:Y:S02]  /*10050*/  IMAD.U32 R50, R34, 0x10000, RZ ;  /* 0x0001000022327824 */ /* 0x000fe400078e00ff */
[-C--:B------:R-:W-:Y:S01]  /*10060*/  FMUL.FTZ R41, R48, R10.reuse ;  /* 0x0000000a30297220 */ /* 0x080fe20000410000 */
[----:B------:R-:W-:Y:S01]  /*10070*/  FMUL.FTZ R47, R40, R10 ;  /* 0x0000000a282f7220 */ /* 0x000fe20000410000 */
[----:B------:R-:W-:Y:S01]  /*10080*/  FFMA.FTZ R10, R49, R37, R36 ;  /* 0x00000025310a7223 */ /* 0x000fe20000010024 */
[----:B------:R-:W-:Y:S01]  /*10090*/  LOP3.LUT R11, R11, 0xffff0000, RZ, 0xc0, !PT ;  /* 0xffff00000b0b7812 */ /* 0x000fe200078ec0ff */
[----:B------:R-:W-:Y:S02]  /*100a0*/  IMAD.U32 R4, R30, 0x10000, RZ ;  /* 0x000100001e047824 */ /* 0x000fe400078e00ff */
[----:B------:R-:W-:Y:S01]  /*100b0*/  FMUL.FTZ R37, R50, R42 ;  /* 0x0000002a32257220 */ /* 0x000fe20000410000 */
[----:B------:R-:W-:Y:S01]  /*100c0*/  LOP3.LUT R7, R7, 0xffff0000, RZ, 0xc0, !PT ;  /* 0xffff000007077812 */ /* 0x000fe200078ec0ff */
[----:B------:R-:W-:Y:S01]  /*100d0*/  FFMA.FTZ R41, R40, R6, -R41 ;  /* 0x0000000628297223 */ /* 0x000fe20000010829 */
[C---:B------:R-:W-:Y:S01]  /*100e0*/  FMUL.FTZ R49, R4.reuse, R42 ;  /* 0x0000002a04317220 */ /* 0x040fe20000410000 */
[----:B------:R-:W-:Y:S01]  /*100f0*/  FFMA.FTZ R37, R4, R38, -R37 ;  /* 0x0000002604257223 */ /* 0x000fe20000010825 */
[----:B------:R-:W-:Y:S01]  /*10100*/  FFMA.FTZ R47, R48, R6, R47 ;  /* 0x00000006302f7223 */ /* 0x000fe2000001002f */
[----:B------:R-:W-:Y:S01]  /*10110*/  FMUL.FTZ R4, R57, R9 ;  /* 0x0000000939047220 */ /* 0x000fe20000410000 */
[----:B------:R-:W-:Y:S01]  /*10120*/  FMUL.FTZ R40, R59, R11 ;  /* 0x0000000b3b287220 */ /* 0x000fe20000410000 */
[----:B------:R-:W-:Y:S01]  /*10130*/  FMUL.FTZ R6, R53, R9 ;  /* 0x0000000935067220 */ /* 0x000fe20000410000 */
[----:B------:R-:W-:Y:S01]  /*10140*/  FMUL.FTZ R42, R55, R11 ;  /* 0x0000000b372a7220 */ /* 0x000fe20000410000 */
[----:B------:R-:W-:Y:S01]  /*10150*/  FFMA.FTZ R49, R50, R38, R49 ;  /* 0x0000002632317223 */ /* 0x000fe20000010031 */
        /* <DEDUP_REMOVED lines=14> */
.L_x_634:
[----:B------:R-:W-:Y:S05]  /*10240*/  BSYNC B2 ;  /* 0x0000000000027941 */ /* 0x000fea0003800000 */
.L_x_633:
[----:B------:R-:W-:Y:S05]  /*10250*/  @P1 BRA `(.L_x_632) ;  /* 0x00000004005c1947 */ /* 0x000fea0003800000 */
[----:B---3--:R-:W0:Y:S01]  /*10260*/  LDL R56, [R1+0x8c] ;  /* 0x00008c0001387983 */ /* 0x008e220000100800 */
[----:B------:R-:W-:Y:S01]  /*10270*/  LEA.HI R51, R51, R26, RZ, 0x1d ;  /* 0x0000001a33337211 */ /* 0x000fe200078fe8ff */
[C---:B------:R-:W-:Y:S01]  /*10280*/  IMAD.U32 R45, R20.reuse, 0x10000, RZ ;  /* 0x00010000142d7824 */ /* 0x040fe200078e00ff */
[----:B------:R-:W-:Y:S01]  /*10290*/  LOP3.LUT R52, R20, 0xffff0000, RZ, 0xc0, !PT ;  /* 0xffff000014347812 */ /* 0x000fe200078ec0ff */
[C---:B------:R-:W-:Y:S01]  /*102a0*/  IMAD.U32 R43, R12.reuse, 0x10000, RZ ;  /* 0x000100000c2b7824 */ /* 0x040fe200078e00ff */
[----:B-12---:R-:W-:Y:S01]  /*102b0*/  SHF.R.S32.HI R4, RZ, 0x1f, R51 ;  /* 0x0000001fff047819 */ /* 0x006fe20000011433 */
[----:B------:R-:W-:Y:S01]  /*102c0*/  IMAD.SHL.U32 R3, R51, 0x8, RZ ;  /* 0x0000000833037824 */ /* 0x000fe200078e00ff */
[----:B------:R-:W-:Y:S01]  /*102d0*/  LOP3.LUT R48, R12, 0xffff0000, RZ, 0xc0, !PT ;  /* 0xffff00000c307812 */ /* 0x000fe200078ec0ff */
[----:B------:R-:W-:Y:S01]  /*102e0*/  IMAD.U32 R54, R21, 0x10000, RZ ;  /* 0x0001000015367824 */ /* 0x000fe200078e00ff */
[----:B------:R-:W-:Y:S01]  /*102f0*/  LEA.HI R51, R4, R51, RZ, 0x3 ;  /* 0x0000003304337211 */ /* 0x000fe200078f18ff */
[----:B------:R-:W-:Y:S01]  /*10300*/  IMAD.U32 R50, R13, 0x10000, RZ ;  /* 0x000100000d327824 */ /* 0x000fe200078e00ff */
[----:B------:R-:W-:Y:S01]  /*10310*/  LOP3.LUT R4, R226, 0x38, R3, 0xf8, !PT ;  /* 0x00000038e2047812 */ /* 0x000fe200078ef803 */
[----:B------:R-:W-:Y:S01]  /*10320*/  IMAD.U32 R49, R24, 0x10000, RZ ;  /* 0x0001000018317824 */ /* 0x000fe200078e00ff */
[----:B------:R-:W-:Y:S01]  /*10330*/  LOP3.LUT R55, R21, 0xffff0000, RZ, 0xc0, !PT ;  /* 0xffff000015377812 */ /* 0x000fe200078ec0ff */
[----:B------:R-:W-:Y:S01]  /*10340*/  IMAD.SHL.U32 R51, R51, 0x400, RZ ;  /* 0x0000040033337824 */ /* 0x000fe200078e00ff */
[----:B------:R-:W-:Y:S01]  /*10350*/  LOP3.LUT R3, R4, R229, RZ, 0x3c, !PT ;  /* 0x000000e504037212 */ /* 0x000fe200078e3cff */
[----:B------:R-:W-:Y:S01]  /*10360*/  IMAD.U32 R47, R14, 0x10000, RZ ;  /* 0x000100000e2f7824 */ /* 0x000fe200078e00ff */
[----:B------:R-:W-:-:S02]  /*10370*/  LOP3.LUT R57, R25, 0xffff0000, RZ, 0xc0, !PT ;  /* 0xffff000019397812 */ /* 0x000fc400078ec0ff */
[----:B------:R-:W-:Y:S02]  /*10380*/  LOP3.LUT R51, R51, 0x7fffe000, RZ, 0xc0, !PT ;  /* 0x7fffe00033337812 */ /* 0x000fe400078ec0ff */
[----:B------:R-:W-:Y:S02]  /*10390*/  LOP3.LUT R53, R15, 0xffff0000, RZ, 0xc0, !PT ;  /* 0xffff00000f357812 */ /* 0x000fe400078ec0ff */
[----:B------:R-:W-:Y:S02]  /*103a0*/  IADD3 R3, R3, R51, R230 ;  /* 0x0000003303037210 */ /* 0x000fe40007ffe0e6 */
[----:B------:R-:W-:Y:S02]  /*103b0*/  LOP3.LUT R51, R13, 0xffff0000, RZ, 0xc0, !PT ;  /* 0xffff00000d337812 */ /* 0x000fe400078ec0ff */
[----:B------:R-:W-:-:S05]  /*103c0*/  LEA R3, R3, R16, 0x1 ;  /* 0x0000001003037211 */ /* 0x000fca00078e08ff */
[----:B------:R-:W1:Y:S02]  /*103d0*/  LDS.128 R8, [R3+0x14400] ;  /* 0x0144000003087984 */ /* 0x000e640000000c00 */
[C---:B-1----:R-:W-:Y:S01]  /*103e0*/  IMAD.U32 R39, R8.reuse, 0x10000, RZ ;  /* 0x0001000008277824 */ /* 0x042fe200078e00ff */
[----:B------:R-:W-:Y:S01]  /*103f0*/  LOP3.LUT R8, R8, 0xffff0000, RZ, 0xc0, !PT ;  /* 0xffff000008087812 */ /* 0x000fe200078ec0ff */
[C---:B------:R-:W-:Y:S01]  /*10400*/  IMAD.U32 R40, R9.reuse, 0x10000, RZ ;  /* 0x0001000009287824 */ /* 0x040fe200078e00ff */
[----:B------:R-:W-:Y:S01]  /*10410*/  LOP3.LUT R9, R9, 0xffff0000, RZ, 0xc0, !PT ;  /* 0xffff000009097812 */ /* 0x000fe200078ec0ff */
[-C--:B------:R-:W-:Y:S01]  /*10420*/  FMUL.FTZ R44, R45, R39.reuse ;  /* 0x000000272d2c7220 */ /* 0x080fe20000410000 */
[----:B------:R-:W-:Y:S01]  /*10430*/  FMUL.FTZ R46, R43, R39 ;  /* 0x000000272b2e7220 */ /* 0x000fe20000410000 */
[-C--:B------:R-:W-:Y:S01]  /*10440*/  FMUL.FTZ R39, R52, R8.reuse ;  /* 0x0000000834277220 */ /* 0x080fe20000410000 */
[C---:B------:R-:W-:Y:S01]  /*10450*/  IMAD.U32 R41, R10.reuse, 0x10000, RZ ;  /* 0x000100000a297824 */ /* 0x040fe200078e00ff */
[----:B------:R-:W-:Y:S01]  /*10460*/  LOP3.LUT R10, R10, 0xffff0000, RZ, 0xc0, !PT ;  /* 0xffff00000a0a7812 */ /* 0x000fe200078ec0ff */
[C---:B------:R-:W-:Y:S01]  /*10470*/  IMAD.U32 R42, R11.reuse, 0x10000, RZ ;  /* 0x000100000b2a7824 */ /* 0x040fe200078e00ff */
[----:B------:R-:W-:Y:S01]  /*10480*/  LOP3.LUT R11, R11, 0xffff0000, RZ, 0xc0, !PT ;  /* 0xffff00000b0b7812 */ /* 0x000fe200078ec0ff */
[----:B0-----:R-:W0:Y:S02]  /*10490*/  LDS.128 R4, [R56] ;  /* 0x0000000038047984 */ /* 0x001e240000000c00 */
[C---:B0-----:R-:W-:Y:S01]  /*104a0*/  IMAD.U32 R35, R4.reuse, 0x10000, RZ ;  /* 0x0001000004237824 */ /* 0x041fe200078e00ff */
[----:B------:R-:W-:Y:S01]  /*104b0*/  LOP3.LUT R4, R4, 0xffff0000, RZ, 0xc0, !PT ;  /* 0xffff000004047812 */ /* 0x000fe200078ec0ff */
[C---:B------:R-:W-:Y:S01]  /*104c0*/  IMAD.U32 R36, R5.reuse, 0x10000, RZ ;  /* 0x0001000005247824 */ /* 0x040fe200078e00ff */
[----:B------:R-:W-:Y:S01]  /*104d0*/  LOP3.LUT R5, R5, 0xffff0000, RZ, 0xc0, !PT ;  /* 0xffff000005057812 */ /* 0x000fe200078ec0ff */
[-C--:B------:R-:W-:Y:S01]  /*104e0*/  FFMA.FTZ R44, R43, R35.reuse, -R44 ;  /* 0x000000232b2c7223 */ /* 0x080fe2000001082c */
[----:B------:R-:W-:Y:S01]  /*104f0*/  FFMA.FTZ R46, R45, R35, R46 ;  /* 0x000000232d2e7223 */ /* 0x000fe2000001002e */
[----:B------:R-:W-:Y:S01]  /*10500*/  FMUL.FTZ R35, R48, R8 ;  /* 0x0000000830237220 */ /* 0x000fe20000410000 */
[-C--:B------:R-:W-:Y:S01]  /*10510*/  FMUL.FTZ R43, R54, R40.reuse ;  /* 0x00000028362b7220 */ /* 0x080fe20000410000 */
[----:B------:R-:W-:Y:S01]  /*10520*/  FMUL.FTZ R45, R50, R40 ;  /* 0x00000028322d7220 */ /* 0x000fe20000410000 */
[-C--:B------:R-:W-:Y:S01]  /*10530*/  FFMA.FTZ R39, R48, R4.reuse, -R39 ;  /* 0x0000000430277223 */ /* 0x080fe20000010827 */
[----:B------:R-:W-:Y:S01]  /*10540*/  FFMA.FTZ R35, R52, R4, R35 ;  /* 0x0000000434237223 */ /* 0x000fe20000010023 */
[----:B------:R-:W-:-:S02]  /*10550*/  IMAD.U32 R37, R6, 0x10000, RZ ;  /* 0x0001000006257824 */ /* 0x000fc400078e00ff */
[-C--:B------:R-:W-:Y:S01]  /*10560*/  FMUL.FTZ R4, R49, R41.reuse ;  /* 0x0000002931047220 */ /* 0x080fe20000410000 */
[----:B------:R-:W-:Y:S01]  /*10570*/  LOP3.LUT R40, R14, 0xffff0000, RZ, 0xc0, !PT ;  /* 0xffff00000e287812 */ /* 0x000fe200078ec0ff */
[-C--:B------:R-:W-:Y:S01]  /*10580*/  FFMA.FTZ R43, R50, R36.reuse, -R43 ;  /* 0x00000024322b7223 */ /* 0x080fe2000001082b */
[----:B------:R-:W-:Y:S01]  /*10590*/  LOP3.LUT R48, R24, 0xffff0000, RZ, 0xc0, !PT ;  /* 0xffff000018307812 */ /* 0x000fe200078ec0ff */
[----:B------:R-:W-:Y:S01]  /*105a0*/  FFMA.FTZ R45, R54, R36, R45 ;  /* 0x00000024362d7223 */ /* 0x000fe2000001002d */
[----:B------:R-:W-:Y:S01]  /*105b0*/  FMUL.FTZ R36, R47, R41 ;  /* 0x000000292f247220 */ /* 0x000fe20000410000 */
[----:B------:R-:W-:Y:S01]  /*105c0*/  SHF.L.U32 R50, R25, 0x10, RZ ;  /* 0x0000001019327819 */ /* 0x000fe200000006ff */
[-C--:B------:R-:W-:Y:S01]  /*105d0*/  FFMA.FTZ R8, R47, R37.reuse, -R4 ;  /* 0x000000252f087223 */ /* 0x080fe20000010804 */
[-C--:B------:R-:W-:Y:S01]  /*105e0*/  FMUL.FTZ R41, R48, R10.reuse ;  /* 0x0000000a30297220 */ /* 0x080fe20000410000 */
[----:B------:R-:W-:Y:S01]  /*105f0*/  FMUL.FTZ R47, R40, R10 ;  /* 0x0000000a282f7220 */ /* 0x000fe20000410000 */
[----:B------:R-:W-:Y:S01]  /*10600*/  LOP3.LUT R6, R6, 0xffff0000, RZ, 0xc0, !PT ;  /* 0xffff000006067812 */ /* 0x000fe200078ec0ff */
[----:B------:R-:W-:Y:S01]  /*10610*/  FFMA.FTZ R10, R49, R37, R36 ;  /* 0x00000025310a7223 */ /* 0x000fe20000010024 */
[----:B------:R-:W-:-:S02]  /*10620*/  IMAD.U32 R38, R7, 0x10000, RZ ;  /* 0x0001000007267824 */ /* 0x000fc400078e00ff */
[----:B------:R-:W-:Y:S01]  /*10630*/  FMUL.FTZ R37, R50, R42 ;  /* 0x0000002a32257220 */ /* 0x000fe20000410000 */
[----:B------:R-:W-:Y:S01]  /*10640*/  IMAD.U32 R4, R15, 0x10000, RZ ;  /* 0x000100000f047824 */ /* 0x000fe200078e00ff */
[----:B------:R-:W-:Y:S01]  /*10650*/  LOP3.LUT R7, R7, 0xffff0000, RZ, 0xc0, !PT ;  /* 0xffff000007077812 */ /* 0x000fe200078ec0ff */
[-C--:B------:R-:W-:Y:S01]  /*10660*/  FFMA.FTZ R41, R40, R6.reuse, -R41 ;  /* 0x0000000628297223 */ /* 0x080fe20000010829 */
[----:B------:R-:W-:Y:S01]  /*10670*/  FFMA.FTZ R47, R48, R6, R47 ;  /* 0x00000006302f7223 */ /* 0x000fe2000001002f */
[C---:B------:R-:W-:Y:S01]  /*10680*/  FMUL.FTZ R49, R4.reuse, R42 ;  /* 0x0000002a04317220 */ /* 0x040fe20000410000 */
[-C--:B------:R-:W-:Y:S01]  /*10690*/  FFMA.FTZ R37, R4, R38.reuse, -R37 ;  /* 0x0000002604257223 */ /* 0x080fe20000010825 */
        /* <DEDUP_REMOVED lines=19> */
.L_x_632:
[----:B------:R-:W-:Y:S05]  /*107d0*/  BSYNC B1 ;  /* 0x0000000000017941 */ /* 0x000fea0003800000 */
.L_x_631:
[----:B------:R-:W-:Y:S01]  /*107e0*/  ISETP.GE.AND P0, PT, R218, R0, PT ;  /* 0x00000000da00720c */ /* 0x000fe20003f06270 */
[----:B------:R-:W-:-:S12]  /*107f0*/  BSSY B1, `(.L_x_635) ;  /* 0x00000bb000017945 */ /* 0x000fd80003800000 */
[----:B------:R-:W-:Y:S05]  /*10800*/  @P0 BRA `(.L_x_636) ;  /* 0x0000000800e40947 */ /* 0x000fea0003800000 */
[----:B------:R-:W5:Y:S01]  /*10810*/  LDC R51, c[0x0][0x3d4] ;  /* 0x0000f500ff337b82 */ /* 0x000f620000000800 */
[----:B------:R-:W-:Y:S01]  /*10820*/  BSSY B2, `(.L_x_637) ;  /* 0x000005f000027945 */ /* 0x000fe20003800000 */
[-C--:B-----5:R-:W-:Y:S02]  /*10830*/  ISETP.GE.AND P0, PT, R212, R51.reuse, PT ;  /* 0x00000033d400720c */ /* 0x0a0fe40003f06270 */
[----:B------:R-:W-:-:S11]  /*10840*/  ISETP.GE.AND P1, PT, R213, R51, PT ;  /* 0x00000033d500720c */ /* 0x000fd60003f26270 */
[----:B------:R-:W-:Y:S05]  /*10850*/  @P0 BRA `(.L_x_638) ;  /* 0x00000004006c0947 */ /* 0x000fea0003800000 */
[----:B-1234-:R-:W2:Y:S01]  /*10860*/  LDL R3, [R1+0x6c] ;  /* 0x00006c0001037983 */ /* 0x01eea20000100800 */
[----:B0-----:R-:W-:Y:S01]  /*10870*/  LOP3.LUT R5, R225, 0x38, R212, 0xf8, !PT ;  /* 0x00000038e1057812 */ /* 0x001fe200078ef8d4 */
[C---:B------:R-:W-:Y:S01]  /*10880*/  IMAD.U32 R45, R31.reuse, 0x10000, RZ ;  /* 0x000100001f2d7824 */ /* 0x040fe200078e00ff */
[----:B------:R-:W-:Y:S01]  /*10890*/  LOP3.LUT R52, R31, 0xffff0000, RZ, 0xc0, !PT ;  /* 0xffff00001f347812 */ /* 0x000fe200078ec0ff */
[C---:B------:R-:W-:Y:S01]  /*108a0*/  IMAD.U32 R43, R27.reuse, 0x10000, RZ ;  /* 0x000100001b2b7824 */ /* 0x040fe200078e00ff */
[----:B------:R-:W-:Y:S01]  /*108b0*/  LOP3.LUT R5, R228, R5, R227, 0xf6, !PT ;  /* 0x00000005e4057212 */ /* 0x000fe200078ef6e3 */
[----:B------:R-:W-:Y:S01]  /*108c0*/  IMAD.U32 R50, R28, 0x10000, RZ ;  /* 0x000100001c327824 */ /* 0x000fe200078e00ff */
[----:B------:R-:W-:Y:S01]  /*108d0*/  LOP3.LUT R48, R27, 0xffff0000, RZ, 0xc0, !PT ;  /* 0xffff00001b307812 */ /* 0x000fe200078ec0ff */
[----:B------:R-:W-:Y:S01]  /*108e0*/  IMAD.U32 R49, R33, 0x10000, RZ ;  /* 0x0001000021317824 */ /* 0x000fe200078e00ff */
[C---:B------:R-:W-:Y:S01]  /*108f0*/  SHF.L.U32 R54, R32.reuse, 0x10, RZ ;  /* 0x0000001020367819 */ /* 0x040fe200000006ff */
[----:B------:R-:W-:Y:S01]  /*10900*/  IMAD.U32 R47, R29, 0x10000, RZ ;  /* 0x000100001d2f7824 */ /* 0x000fe200078e00ff */
[----:B------:R-:W-:-:S02]  /*10910*/  LOP3.LUT R57, R32, 0xffff0000, RZ, 0xc0, !PT ;  /* 0xffff000020397812 */ /* 0x000fc400078ec0ff */
[----:B------:R-:W-:Y:S02]  /*10920*/  LOP3.LUT R59, R34, 0xffff0000, RZ, 0xc0, !PT ;  /* 0xffff0000223b7812 */ /* 0x000fe400078ec0ff */
[----:B------:R-:W-:Y:S02]  /*10930*/  LOP3.LUT R53, R28, 0xffff0000, RZ, 0xc0, !PT ;  /* 0xffff00001c357812 */ /* 0x000fe400078ec0ff */
[----:B------:R-:W-:Y:S02]  /*10940*/  LOP3.LUT R55, R30, 0xffff0000, RZ, 0xc0, !PT ;  /* 0xffff00001e377812 */ /* 0x000fe400078ec0ff */
[----:B--2---:R-:W-:Y:S02]  /*10950*/  R2UR UR4, R3 ;  /* 0x00000000030472ca */ /* 0x004fe400000e0000 */
[----:B------:R-:W-:-:S04]  /*10960*/  LEA.HI R3, R51, R220, RZ, 0x1d ;  /* 0x000000dc33037211 */ /* 0x000fc800078fe8ff */
[----:B------:R-:W-:Y:S01]  /*10970*/  SHF.R.S32.HI R6, RZ, 0x1f, R3 ;  /* 0x0000001fff067819 */ /* 0x000fe20000011403 */
[----:B------:R-:W-:-:S03]  /*10980*/  IMAD.SHL.U32 R4, R3, 0x8, RZ ;  /* 0x0000000803047824 */ /* 0x000fc600078e00ff */
        /* <DEDUP_REMOVED lines=72> */
.L_x_638:
[----:B------:R-:W-:Y:S05]  /*10e10*/  BSYNC B2 ;  /* 0x0000000000027941 */ /* 0x000fea0003800000 */
.L_x_637:
[----:B------:R-:W-:Y:S05]  /*10e20*/  @P1 BRA `(.L_x_636) ;  /* 0x00000004005c1947 */ /* 0x000fea0003800000 */
[----:B0--34-:R-:W3:Y:S01]  /*10e30*/  LDL R56, [R1+0x88] ;  /* 0x0000880001387983 */ /* 0x019ee20000100800 */
[----:B------:R-:W-:Y:S01]  /*10e40*/  LEA.HI R51, R51, R26, RZ, 0x1d ;  /* 0x0000001a33337211 */ /* 0x000fe200078fe8ff */
[----:B------:R-:W-:Y:S01]  /*10e50*/  IMAD.U32 R43, R12, 0x10000, RZ ;  /* 0x000100000c2b7824 */ /* 0x000fe200078e00ff */
[C---:B------:R-:W-:Y:S01]  /*10e60*/  SHF.L.U32 R45, R20.reuse, 0x10, RZ ;  /* 0x00000010142d7819 */ /* 0x040fe200000006ff */
[----:B------:R-:W-:Y:S01]  /*10e70*/  IMAD.U32 R54, R21, 0x10000, RZ ;  /* 0x0001000015367824 */ /* 0x000fe200078e00ff */
        /* <DEDUP_REMOVED lines=10> */
[----:B------:R-:W-:-:S02]  /*10f20*/  LOP3.LUT R3, R4, R227, RZ, 0x3c, !PT ;  /* 0x000000e304037212 */ /* 0x000fc400078e3cff */
[----:B------:R-:W-:Y:S02]  /*10f30*/  LOP3.LUT R55, R21, 0xffff0000, RZ, 0xc0, !PT ;  /* 0xffff000015377812 */ /* 0x000fe400078ec0ff */
[----:B------:R-:W-:Y:S02]  /*10f40*/  LOP3.LUT R6, R6, 0x7fffe000, RZ, 0xc0, !PT ;  /* 0x7fffe00006067812 */ /* 0x000fe400078ec0ff */
[----:B------:R-:W-:Y:S02]  /*10f50*/  LOP3.LUT R57, R25, 0xffff0000, RZ, 0xc0, !PT ;  /* 0xffff000019397812 */ /* 0x000fe400078ec0ff */
[----:B------:R-:W-:Y:S02]  /*10f60*/  IADD3 R3, R3, R6, R228 ;  /* 0x0000000603037210 */ /* 0x000fe40007ffe0e4 */
[----:B------:R-:W-:Y:S02]  /*10f70*/  LOP3.LUT R51, R13, 0xffff0000, RZ, 0xc0, !PT ;  /* 0xffff00000d337812 */ /* 0x000fe400078ec0ff */
[----:B------:R-:W-:Y:S01]  /*10f80*/  LOP3.LUT R53, R15, 0xffff0000, RZ, 0xc0, !PT ;  /* 0xffff00000f357812 */ /* 0x000fe200078ec0ff */
[----:B------:R-:W-:-:S05]  /*10f90*/  IMAD R3, R3, 0x2, R16 ;  /* 0x0000000203037824 */ /* 0x000fca00078e0210 */
[----:B------:R-:W0:Y:S02]  /*10fa0*/  LDS.128 R8, [R3+0x14400] ;  /* 0x0144000003087984 */ /* 0x000e240000000c00 */
[C---:B0-----:R-:W-:Y:S01]  /*10fb0*/  IMAD.U32 R39, R8.reuse, 0x10000, RZ ;  /* 0x0001000008277824 */ /* 0x041fe200078e00ff */
        /* <DEDUP_REMOVED lines=10> */
[----:B---3--:R-:W0:Y:S02]  /*11060*/  LDS.128 R4, [R56] ;  /* 0x0000000038047984 */ /* 0x008e240000000c00 */
        /* <DEDUP_REMOVED lines=18> */
[----:B------:R-:W-:Y:S02]  /*11190*/  IMAD.U32 R50, R25, 0x10000, RZ ;  /* 0x0001000019327824 */ /* 0x000fe400078e00ff */
        /* <DEDUP_REMOVED lines=32> */
.L_x_636:
[----:B------:R-:W-:Y:S05]  /*113a0*/  BSYNC B1 ;  /* 0x0000000000017941 */ /* 0x000fea0003800000 */
.L_x_635:
[----:B01234-:R-:W2:Y:S02]  /*113b0*/  LDL R3, [R1+0x74] ;  /* 0x0000740001037983 */ /* 0x01fea40000100800 */
[----:B--2---:R-:W-:-:S13]  /*113c0*/  ISETP.GE.AND P0, PT, R3, R0, PT ;  /* 0x000000000300720c */ /* 0x004fda0003f06270 */
[----:B------:R-:W-:Y:S05]  /*113d0*/  @P0 BRA `(.L_x_612) ;  /* 0x0000000800f00947 */ /* 0x000fea0003800000 */
[----:B------:R0:W5:Y:S01]  /*113e0*/  LDL R54, [R1+0x78] ;  /* 0x0000780001367983 */ /* 0x0001620000100800 */
[----:B------:R-:W1:Y:S03]  /*113f0*/  LDC R47, c[0x0][0x3d4] ;  /* 0x0000f500ff2f7b82 */ /* 0x000e660000000800 */
[----:B------:R0:W5:Y:S04]  /*11400*/  LDL R53, [R1+0x7c] ;  /* 0x00007c0001357983 */ /* 0x0001680000100800 */
[----:B------:R0:W5:Y:S01]  /*11410*/  LDL R52, [R1+0x80] ;  /* 0x0000800001347983 */ /* 0x0001620000100800 */
[----:B------:R-:W-:Y:S01]  /*11420*/  BSSY B1, `(.L_x_639) ;  /* 0x000005f000017945 */ /* 0x000fe20003800000 */
[----:B-1----:R-:W-:-:S02]  /*11430*/  ISETP.GE.AND P0, PT, R212, R47, PT ;  /* 0x0000002fd400720c */ /* 0x002fc40003f06270 */
[----:B------:R-:W-:-:S11]  /*11440*/  ISETP.GE.AND P1, PT, R213, R47, PT ;  /* 0x0000002fd500720c */ /* 0x000fd60003f26270 */
[----:B0-----:R-:W-:Y:S05]  /*11450*/  @P0 BRA `(.L_x_640) ;  /* 0x00000004006c0947 */ /* 0x001fea0003800000 */
[----:B------:R-:W2:Y:S01]  /*11460*/  LDL R3, [R1+0x6c] ;  /* 0x00006c0001037983 */ /* 0x000ea20000100800 */
[----:B------:R-:W-:Y:S01]  /*11470*/  LEA.HI R0, R47, R220, RZ, 0x1d ;  /* 0x000000dc2f007211 */ /* 0x000fe200078fe8ff */
[----:B------:R-:W-:Y:S01]  /*11480*/  IMAD.U32 R44, R31, 0x10000, RZ ;  /* 0x000100001f2c7824 */ /* 0x000fe200078e00ff */
[----:B-----5:R-:W-:Y:S01]  /*11490*/  LOP3.LUT R4, R54, 0x38, R212, 0xf8, !PT ;  /* 0x0000003836047812 */ /* 0x020fe200078ef8d4 */
[----:B------:R-:W-:Y:S01]  /*114a0*/  IMAD.U32 R42, R27, 0x10000, RZ ;  /* 0x000100001b2a7824 */ /* 0x000fe200078e00ff */
[----:B------:R-:W-:Y:S01]  /*114b0*/  SHF.R.S32.HI R5, RZ, 0x1f, R0 ;  /* 0x0000001fff057819 */ /* 0x000fe20000011400 */
[----:B------:R-:W-:Y:S01]  /*114c0*/  IMAD.U32 R51, R32, 0x10000, RZ ;  /* 0x0001000020337824 */ /* 0x000fe200078e00ff */
[----:B------:R-:W-:Y:S01]  /*114d0*/  LOP3.LUT R4, R52, R4, R53, 0xf6, !PT ;  /* 0x0000000434047212 */ /* 0x000fe200078ef635 */
[----:B------:R-:W-:Y:S01]  /*114e0*/  IMAD.U32 R49, R28, 0x10000, RZ ;  /* 0x000100001c317824 */ /* 0x000fe200078e00ff */
[----:B------:R-:W-:Y:S01]  /*114f0*/  LEA.HI R5, R5, R0, RZ, 0x3 ;  /* 0x0000000005057211 */ /* 0x000fe200078f18ff */
[----:B------:R-:W-:Y:S01]  /*11500*/  IMAD.U32 R48, R33, 0x10000, RZ ;  /* 0x0001000021307824 */ /* 0x000fe200078e00ff */
[----:B------:R-:W-:-:S03]  /*11510*/  LOP3.LUT R46, R31, 0xffff0000, RZ, 0xc0, !PT ;  /* 0xffff00001f2e7812 */ /* 0x000fc600078ec0ff */
[----:B------:R-:W-:Y:S01]  /*11520*/  IMAD.SHL.U32 R5, R5, 0x400, RZ ;  /* 0x0000040005057824 */ /* 0x000fe200078e00ff */
[----:B--2---:R-:W-:Y:S01]  /*11530*/  R2UR UR4, R3 ;  /* 0x00000000030472ca */ /* 0x004fe200000e0000 */
[----:B------:R-:W-:-:S05]  /*11540*/  IMAD.SHL.U32 R3, R0, 0x8, RZ ;  /* 0x0000000800037824 */ /* 0x000fca00078e00ff */
[----:B------:R-:W-:Y:S02]  /*11550*/  LOP3.LUT R0, R54, 0x38, R3, 0xf8, !PT ;  /* 0x0000003836007812 */ /* 0x000fe400078ef803 */
[----:B------:R-:W-:Y:S02]  /*11560*/  LOP3.LUT R3, R5, 0x7fffe000, RZ, 0xc0, !PT ;  /* 0x7fffe00005037812 */ /* 0x000fe400078ec0ff */
[----:B------:R-:W-:-:S03]  /*11570*/  LOP3.LUT R0, R0, R53, RZ, 0x3c, !PT ;  /* 0x0000003500007212 */ /* 0x000fc600078e3cff */
[----:B------:R-:W-:Y:S02]  /*11580*/  LEA R50, R4, UR4, 0x1 ;  /* 0x0000000404327c11 */ /* 0x000fe4000f8e08ff */
[----:B------:R-:W-:-:S03]  /*11590*/  IADD3 R3, R0, R3, R52 ;  /* 0x0000000300037210 */ /* 0x000fc60007ffe034 */
[----:B------:R-:W0:Y:S02]  /*115a0*/  LDS.128 R4, [R50] ;  /* 0x0000000032047984 */ /* 0x000e240000000c00 */
[----:B------:R-:W-:-:S05]  /*115b0*/  IMAD R3, R3, 0x2, R16 ;  /* 0x0000000203037824 */ /* 0x000fca00078e0210 */
[----:B------:R-:W1:Y:S01]  /*115c0*/  LDS.128 R8, [R3+0x14400] ;  /* 0x0144000003087984 */ /* 0x000e620000000c00 */
[C---:B0-----:R-:W-:Y:S01]  /*115d0*/  IMAD.U32 R0, R4.reuse, 0x10000, RZ ;  /* 0x0001000004007824 */ /* 0x041fe200078e00ff */
[----:B------:R-:W-:Y:S01]  /*115e0*/  LOP3.LUT R4, R4, 0xffff0000, RZ, 0xc0, !PT ;  /* 0xffff000004047812 */ /* 0x000fe200078ec0ff */
[C---:B------:R-:W-:Y:S01]  /*115f0*/  IMAD.U32 R36, R6.reuse, 0x10000, RZ ;  /* 0x0001000006247824 */ /* 0x040fe200078e00ff */
[----:B------:R-:W-:Y:S01]  /*11600*/  SHF.L.U32 R35, R5, 0x10, RZ ;  /* 0x0000001005237819 */ /* 0x000fe200000006ff */
[----:B------:R-:W-:Y:S01]  /*11610*/  IMAD.U32 R37, R7, 0x10000, RZ ;  /* 0x0001000007257824 */ /* 0x000fe200078e00ff */
[----:B------:R-:W-:Y:S01]  /*11620*/  LOP3.LUT R6, R6, 0xffff0000, RZ, 0xc0, !PT ;  /* 0xffff000006067812 */ /* 0x000fe200078ec0ff */
[C---:B-1----:R-:W-:Y:S01]  /*11630*/  IMAD.U32 R38, R8.reuse, 0x10000, RZ ;  /* 0x0001000008267824 */ /* 0x042fe200078e00ff */
[----:B------:R-:W-:Y:S01]  /*11640*/  LOP3.LUT R8, R8, 0xffff0000, RZ, 0xc0, !PT ;  /* 0xffff000008087812 */ /* 0x000fe200078ec0ff */
[C---:B------:R-:W-:Y:S01]  /*11650*/  IMAD.U32 R39, R9.reuse, 0x10000, RZ ;  /* 0x0001000009277824 */ /* 0x040fe200078e00ff */
[----:B------:R-:W-:Y:S01]  /*11660*/  LOP3.LUT R9, R9, 0xffff0000, RZ, 0xc0, !PT ;  /* 0xffff000009097812 */ /* 0x000fe200078ec0ff */
[-C--:B------:R-:W-:Y:S01]  /*11670*/  FMUL.FTZ R43, R44, R38.reuse ;  /* 0x000000262c2b7220 */ /* 0x080fe20000410000 */
[----:B------:R-:W-:Y:S01]  /*11680*/  FMUL.FTZ R31, R42, R38 ;  /* 0x000000262a1f7220 */ /* 0x000fe20000410000 */
[----:B------:R-:W-:Y:S01]  /*11690*/  LOP3.LUT R38, R27, 0xffff0000, RZ, 0xc0, !PT ;  /* 0xffff00001b267812 */ /* 0x000fe200078ec0ff */
[----:B------:R-:W-:Y:S01]  /*116a0*/  FMUL.FTZ R27, R46, R8 ;  /* 0x000000082e1b7220 */ /* 0x000fe20000410000 */
[-C--:B------:R-:W-:Y:S01]  /*116b0*/  FFMA.FTZ R43, R42, R0.reuse, -R43 ;  /* 0x000000002a2b7223 */ /* 0x080fe2000001082b */
[----:B------:R-:W-:Y:S01]  /*116c0*/  FFMA.FTZ R31, R44, R0, R31 ;  /* 0x000000002c1f7223 */ /* 0x000fe2000001001f */
[----:B------:R-:W-:-:S02]  /*116d0*/  IMAD.U32 R40, R10, 0x10000, RZ ;  /* 0x000100000a287824 */ /* 0x000fc400078e00ff */
[C---:B------:R-:W-:Y:S01]  /*116e0*/  FMUL.FTZ R45, R38.reuse, R8 ;  /* 0x00000008262d7220 */ /* 0x040fe20000410000 */
[-C--:B------:R-:W-:Y:S01]  /*116f0*/  FFMA.FTZ R0, R38, R4.reuse, -R27 ;  /* 0x0000000426007223 */ /* 0x080fe2000001081b */
[----:B------:R-:W-:Y:S01]  /*11700*/  LOP3.LUT R10, R10, 0xffff0000, RZ, 0xc0, !PT ;  /* 0xffff00000a0a7812 */ /* 0x000fe200078ec0ff */
[-C--:B------:R-:W-:Y:S01]  /*11710*/  FMUL.FTZ R38, R51, R39.reuse ;  /* 0x0000002733267220 */ /* 0x080fe20000410000 */
[----:B------:R-:W-:Y:S01]  /*11720*/  FFMA.FTZ R8, R46, R4, R45 ;  /* 0x000000042e087223 */ /* 0x000fe2000001002d */
[----:B------:R-:W-:Y:S01]  /*11730*/  FMUL.FTZ R42, R49, R39 ;  /* 0x00000027312a7220 */ /* 0x000fe20000410000 */
[C---:B------:R-:W-:Y:S01]  /*11740*/  IMAD.U32 R4, R29.reuse, 0x10000, RZ ;  /* 0x000100001d047824 */ /* 0x040fe200078e00ff */
[----:B------:R-:W-:Y:S01]  /*11750*/  LOP3.LUT R44, R29, 0xffff0000, RZ, 0xc0, !PT ;  /* 0xffff00001d2c7812 */ /* 0x000fe200078ec0ff */
[----:B------:R-:W-:Y:S01]  /*11760*/  FMUL.FTZ R27, R48, R40 ;  /* 0x00000028301b7220 */ /* 0x000fe20000410000 */
[----:B------:R-:W-:Y:S01]  /*11770*/  LOP3.LUT R46, R33, 0xffff0000, RZ, 0xc0, !PT ;  /* 0xffff0000212e7812 */ /* 0x000fe200078ec0ff */
[----:B------:R-:W-:-:S02]  /*11780*/  IMAD.U32 R41, R11, 0x10000, RZ ;  /* 0x000100000b297824 */ /* 0x000fc400078e00ff */
[-C--:B------:R-:W-:Y:S01]  /*11790*/  FFMA.FTZ R38, R49, R35.reuse, -R38 ;  /* 0x0000002331267223 */ /* 0x080fe20000010826 */
[----:B------:R-:W-:Y:S01]  /*117a0*/  FFMA.FTZ R42, R51, R35, R42 ;  /* 0x00000023332a7223 */ /* 0x000fe2000001002a */
[----:B------:R-:W-:Y:S01]  /*117b0*/  FMUL.FTZ R29, R4, R40 ;  /* 0x00000028041d7220 */ /* 0x000fe20000410000 */
[----:B------:R-:W-:Y:S01]  /*117c0*/  IMAD.U32 R45, R34, 0x10000, RZ ;  /* 0x00010000222d7824 */ /* 0x000fe200078e00ff */
[----:B------:R-:W-:Y:S01]  /*117d0*/  SHF.L.U32 R39, R30, 0x10, RZ ;  /* 0x000000101e277819 */ /* 0x000fe200000006ff */
[-C--:B------:R-:W-:Y:S01]  /*117e0*/  FMUL.FTZ R33, R46, R10.reuse ;  /* 0x0000000a2e217220 */ /* 0x080fe20000410000 */
[----:B------:R-:W-:Y:S01]  /*117f0*/  FMUL.FTZ R35, R44, R10 ;  /* 0x0000000a2c237220 */ /* 0x000fe20000410000 */
[-C--:B------:R-:W-:Y:S01]  /*11800*/  FFMA.FTZ R27, R4, R36.reuse, -R27 ;  /* 0x00000024041b7223 */ /* 0x080fe2000001081b */
[----:B------:R-:W-:Y:S01]  /*11810*/  FFMA.FTZ R10, R48, R36, R29 ;  /* 0x00000024300a7223 */ /* 0x000fe2000001001d */
[-C--:B------:R-:W-:Y:S01]  /*11820*/  FMUL.FTZ R4, R45, R41.reuse ;  /* 0x000000292d047220 */ /* 0x080fe20000410000 */
[-C--:B------:R-:W-:Y:S01]  /*11830*/  FFMA.FTZ R36, R44, R6.reuse, -R33 ;  /* 0x000000062c247223 */ /* 0x080fe20000010821 */
[----:B------:R-:W-:Y:S01]  /*11840*/  FFMA.FTZ R35, R46, R6, R35 ;  /* 0x000000062e237223 */ /* 0x000fe20000010023 */
[C---:B------:R-:W-:Y:S01]  /*11850*/  FMUL.FTZ R6, R39.reuse, R41 ;  /* 0x0000002927067220 */ /* 0x040fe20000410000 */
[----:B------:R-:W-:Y:S01]  /*11860*/  LOP3.LUT R41, R32, 0xffff0000, RZ, 0xc0, !PT ;  /* 0xffff000020297812 */ /* 0x000fe200078ec0ff */
[-C--:B------:R-:W-:Y:S01]  /*11870*/  FFMA.FTZ R29, R39, R37.reuse, -R4 ;  /* 0x00000025271d7223 */ /* 0x080fe20000010804 */
[----:B------:R-:W-:Y:S01]  /*11880*/  LOP3.LUT R11, R11, 0xffff0000, RZ, 0xc0, !PT ;  /* 0xffff00000b0b7812 */ /* 0x000fe200078ec0ff */
[----:B------:R-:W-:Y:S01]  /*11890*/  FFMA.FTZ R37, R45, R37, R6 ;  /* 0x000000252d257223 */ /* 0x000fe20000010006 */
[----:B------:R-:W-:Y:S01]  /*118a0*/  LOP3.LUT R33, R28, 0xffff0000, RZ, 0xc0, !PT ;  /* 0xffff00001c217812 */ /* 0x000fe200078ec0ff */
[----:B------:R-:W-:Y:S01]  /*118b0*/  FMUL.FTZ R4, R41, R9 ;  /* 0x0000000929047220 */ /* 0x000fe20000410000 */
[----:B------:R-:W-:-:S02]  /*118c0*/  LOP3.LUT R49, R34, 0xffff0000, RZ, 0xc0, !PT ;  /* 0xffff000022317812 */ /* 0x000fc400078ec0ff */
[----:B------:R-:W-:Y:S01]  /*118d0*/  LOP3.LUT R39, R30, 0xffff0000, RZ, 0xc0, !PT ;  /* 0xffff00001e277812 */ /* 0x000fe200078ec0ff */
[----:B------:R-:W-:Y:S01]  /*118e0*/  FMUL.FTZ R6, R33, R9 ;  /* 0x0000000921067220 */ /* 0x000fe20000410000 */
[----:B------:R-:W-:Y:S01]  /*118f0*/  LOP3.LUT R5, R5, 0xffff0000, RZ, 0xc0, !PT ;  /* 0xffff000005057812 */ /* 0x000fe200078ec0ff */
[-C--:B------:R-:W-:Y:S01]  /*11900*/  FMUL.FTZ R28, R49, R11.reuse ;  /* 0x0000000b311c7220 */ /* 0x080fe20000410000 */
[----:B------:R-:W-:Y:S01]  /*11910*/  LOP3.LUT R7, R7, 0xffff0000, RZ, 0xc0, !PT ;  /* 0xffff000007077812 */ /* 0x000fe200078ec0ff */
[----:B------:R-:W-:Y:S01]  /*11920*/  FMUL.FTZ R30, R39, R11 ;  /* 0x0000000b271e7220 */ /* 0x000fe20000410000 */
[----:B------:R-:W-:Y:S01]  /*11930*/  F2FP.BF16.F32.PACK_AB R10, R35, R10 ;  /* 0x0000000a230a723e */ /* 0x000fe200000010ff */
[-C--:B------:R-:W-:Y:S01]  /*11940*/  FFMA.FTZ R9, R33, R5.reuse, -R4 ;  /* 0x0000000521097223 */ /* 0x080fe20000010804 */
[----:B------:R-:W-:Y:S01]  /*11950*/  FFMA.FTZ R11, R41, R5, R6 ;  /* 0x00000005290b7223 */ /* 0x000fe20000010006 */
[-C--:B------:R-:W-:Y:S01]  /*11960*/  FFMA.FTZ R28, R39, R7.reuse, -R28 ;  /* 0x00000007271c7223 */ /* 0x080fe2000001081c */
[----:B------:R-:W-:Y:S01]  /*11970*/  FFMA.FTZ R30, R49, R7, R30 ;  /* 0x00000007311e7223 */ /* 0x000fe2000001001e */
[----:B------:R-:W-:-:S02]  /*11980*/  F2FP.BF16.F32.PACK_AB R6, R36, R27 ;  /* 0x0000001b2406723e */ /* 0x000fc400000010ff */
[----:B------:R-:W-:Y:S02]  /*11990*/  F2FP.BF16.F32.PACK_AB R5, R9, R38 ;  /* 0x000000260905723e */ /* 0x000fe400000010ff */
[----:B------:R-:W-:Y:S02]  /*119a0*/  F2FP.BF16.F32.PACK_AB R4, R0, R43 ;  /* 0x0000002b0004723e */ /* 0x000fe400000010ff */
[----:B------:R-:W-:Y:S02]  /*119b0*/  F2FP.BF16.F32.PACK_AB R9, R11, R42 ;  /* 0x0000002a0b09723e */ /* 0x000fe400000010ff */
[----:B------:R-:W-:Y:S02]  /*119c0*/  F2FP.BF16.F32.PACK_AB R7, R28, R29 ;  /* 0x0000001d1c07723e */ /* 0x000fe400000010ff */
[----:B------:R-:W-:Y:S02]  /*119d0*/  F2FP.BF16.F32.PACK_AB R8, R8, R31 ;  /* 0x0000001f0808723e */ /* 0x000fe400000010ff */
[----:B------:R-:W-:Y:S01]  /*119e0*/  F2FP.BF16.F32.PACK_AB R11, R30, R37 ;  /* 0x000000251e0b723e */ /* 0x000fe200000010ff */
[----:B------:R0:W-:Y:S04]  /*119f0*/  STS.128 [R50], R4 ;  /* 0x0000000432007388 */ /* 0x0001e80000000c00 */
[----:B------:R0:W-:Y:S02]  /*11a00*/  STS.128 [R3+0x14400], R8 ;  /* 0x0144000803007388 */ /* 0x0001e40000000c00 */
.L_x_640:
[----:B------:R-:W-:Y:S05]  /*11a10*/  BSYNC B1 ;  /* 0x0000000000017941 */ /* 0x000fea0003800000 */
.L_x_639:
[----:B------:R-:W-:Y:S05]  /*11a20*/  @P1 BRA `(.L_x_612) ;  /* 0x00000004005c1947 */ /* 0x000fea0003800000 */
[----:B------:R-:W2:Y:S01]  /*11a30*/  LDL R40, [R1+0x84] ;  /* 0x0000840001287983 */ /* 0x000ea20000100800 */
[----:B------:R-:W-:Y:S01]  /*11a40*/  LEA.HI R26, R47, R26, RZ, 0x1d ;  /* 0x0000001a2f1a7211 */ /* 0x000fe200078fe8ff */
[C---:B------:R-:W-:Y:S01]  /*11a50*/  IMAD.U32 R36, R20.reuse, 0x10000, RZ ;  /* 0x0001000014247824 */ /* 0x040fe200078e00ff */
[----:B------:R-:W-:Y:S01]  /*11a60*/  LOP3.LUT R38, R20, 0xffff0000, RZ, 0xc0, !PT ;  /* 0xffff000014267812 */ /* 0x000fe200078ec0ff */
[----:B------:R-:W-:Y:S01]  /*11a70*/  IMAD.U32 R34, R12, 0x10000, RZ ;  /* 0x000100000c227824 */ /* 0x000fe200078e00ff */
[----:B0-----:R-:W-:Y:S01]  /*11a80*/  SHF.R.S32.HI R3, RZ, 0x1f, R26 ;  /* 0x0000001fff037819 */ /* 0x001fe2000001141a */
[----:B------:R-:W-:Y:S01]  /*11a90*/  IMAD.SHL.U32 R0, R26, 0x8, RZ ;  /* 0x000000081a007824 */ /* 0x000fe200078e00ff */
[----:B------:R-:W-:Y:S01]  /*11aa0*/  LOP3.LUT R12, R12, 0xffff0000, RZ, 0xc0, !PT ;  /* 0xffff00000c0c7812 */ /* 0x000fe200078ec0ff */
[----:B------:R-:W-:Y:S01]  /*11ab0*/  IMAD.U32 R20, R13, 0x10000, RZ ;  /* 0x000100000d147824 */ /* 0x000fe200078e00ff */
[----:B------:R-:W-:Y:S01]  /*11ac0*/  LEA.HI R3, R3, R26, RZ, 0x3 ;  /* 0x0000001a03037211 */ /* 0x000fe200078f18ff */
[----:B------:R-:W-:Y:S01]  /*11ad0*/  IMAD.U32 R41, R24, 0x10000, RZ ;  /* 0x0001000018297824 */ /* 0x000fe200078e00ff */
[----:B-----5:R-:W-:-:S02]  /*11ae0*/  LOP3.LUT R0, R54, 0x38, R0, 0xf8, !PT ;  /* 0x0000003836007812 */ /* 0x020fc400078ef800 */
[----:B------:R-:W-:Y:S01]  /*11af0*/  LOP3.LUT R24, R24, 0xffff0000, RZ, 0xc0, !PT ;  /* 0xffff000018187812 */ /* 0x000fe200078ec0ff */
[----:B------:R-:W-:Y:S01]  /*11b00*/  IMAD.SHL.U32 R3, R3, 0x400, RZ ;  /* 0x0000040003037824 */ /* 0x000fe200078e00ff */
[----:B------:R-:W-:Y:S02]  /*11b10*/  LOP3.LUT R0, R0, R53, RZ, 0x3c, !PT ;  /* 0x0000003500007212 */ /* 0x000fe400078e3cff */
[----:B------:R-:W-:Y:S02]  /*11b20*/  LOP3.LUT R13, R13, 0xffff0000, RZ, 0xc0, !PT ;  /* 0xffff00000d0d7812 */ /* 0x000fe400078ec0ff */
[----:B------:R-:W-:-:S04]  /*11b30*/  LOP3.LUT R3, R3, 0x7fffe000, RZ, 0xc0, !PT ;  /* 0x7fffe00003037812 */ /* 0x000fc800078ec0ff */
[----:B------:R-:W-:-:S05]  /*11b40*/  IADD3 R3, R0, R3, R52 ;  /* 0x0000000300037210 */ /* 0x000fca0007ffe034 */
        /* <DEDUP_REMOVED lines=9> */
[----:B------:R-:W-:Y:S01]  /*11be0*/  FMUL.FTZ R37, R12, R8 ;  /* 0x000000080c257220 */ /* 0x000fe20000410000 */
[----:B------:R-:W-:-:S02]  /*11bf0*/  IMAD.U32 R31, R10, 0x10000, RZ ;  /* 0x000100000a1f7824 */ /* 0x000fc400078e00ff */
[----:B------:R-:W-:Y:S01]  /*11c00*/  FMUL.FTZ R39, R20, R30 ;  /* 0x0000001e14277220 */ /* 0x000fe20000410000 */
[----:B------:R-:W-:Y:S01]  /*11c10*/  LOP3.LUT R10, R10, 0xffff0000, RZ, 0xc0, !PT ;  /* 0xffff00000a0a7812 */ /* 0x000fe200078ec0ff */
[C---:B------:R-:W-:Y:S01]  /*11c20*/  IMAD.U32 R32, R11.reuse, 0x10000, RZ ;  /* 0x000100000b207824 */ /* 0x040fe200078e00ff */
[----:B------:R-:W-:Y:S01]  /*11c30*/  LOP3.LUT R11, R11, 0xffff0000, RZ, 0xc0, !PT ;  /* 0xffff00000b0b7812 */ /* 0x000fe200078ec0ff */
[----:B--2---:R-:W0:Y:S02]  /*11c40*/  LDS.128 R4, [R40] ;  /* 0x0000000028047984 */ /* 0x004e240000000c00 */
[C---:B0-----:R-:W-:Y:S01]  /*11c50*/  IMAD.U32 R0, R4.reuse, 0x10000, RZ ;  /* 0x0001000004007824 */ /* 0x041fe200078e00ff */
[----:B------:R-:W-:Y:S01]  /*11c60*/  LOP3.LUT R4, R4, 0xffff0000, RZ, 0xc0, !PT ;  /* 0xffff000004047812 */ /* 0x000fe200078ec0ff */
[C---:B------:R-:W-:Y:S01]  /*11c70*/  IMAD.U32 R26, R5.reuse, 0x10000, RZ ;  /* 0x00010000051a7824 */ /* 0x040fe200078e00ff */
[----:B------:R-:W-:Y:S01]  /*11c80*/  LOP3.LUT R5, R5, 0xffff0000, RZ, 0xc0, !PT ;  /* 0xffff000005057812 */ /* 0x000fe200078ec0ff */
[-C--:B------:R-:W-:Y:S01]  /*11c90*/  FFMA.FTZ R33, R34, R0.reuse, -R33 ;  /* 0x0000000022217223 */ /* 0x080fe20000010821 */
[----:B------:R-:W-:Y:S01]  /*11ca0*/  SHF.L.U32 R34, R21, 0x10, RZ ;  /* 0x0000001015227819 */ /* 0x000fe200000006ff */
[----:B------:R-:W-:Y:S01]  /*11cb0*/  FFMA.FTZ R29, R36, R0, R29 ;  /* 0x00000000241d7223 */ /* 0x000fe2000001001d */
[-C--:B------:R-:W-:Y:S01]  /*11cc0*/  FFMA.FTZ R0, R12, R4.reuse, -R35 ;  /* 0x000000040c007223 */ /* 0x080fe20000010823 */
[----:B------:R-:W-:Y:S01]  /*11cd0*/  FFMA.FTZ R8, R38, R4, R37 ;  /* 0x0000000426087223 */ /* 0x000fe20000010025 */
[----:B------:R-:W-:-:S02]  /*11ce0*/  IMAD.U32 R37, R14, 0x10000, RZ ;  /* 0x000100000e257824 */ /* 0x000fc400078e00ff */
[----:B------:R-:W-:Y:S01]  /*11cf0*/  FMUL.FTZ R35, R34, R30 ;  /* 0x0000001e22237220 */ /* 0x000fe20000410000 */
[----:B------:R-:W-:Y:S02]  /*11d00*/  IMAD.U32 R27, R6, 0x10000, RZ ;  /* 0x00010000061b7824 */ /* 0x000fe400078e00ff */
[-C--:B------:R-:W-:Y:S01]  /*11d10*/  FMUL.FTZ R4, R41, R31.reuse ;  /* 0x0000001f29047220 */ /* 0x080fe20000410000 */
[----:B------:R-:W-:Y:S01]  /*11d20*/  LOP3.LUT R14, R14, 0xffff0000, RZ, 0xc0, !PT ;  /* 0xffff00000e0e7812 */ /* 0x000fe200078ec0ff */
[-C--:B------:R-:W-:Y:S01]  /*11d30*/  FFMA.FTZ R35, R20, R26.reuse, -R35 ;  /* 0x0000001a14237223 */ /* 0x080fe20000010823 */
[----:B------:R-:W-:Y:S01]  /*11d40*/  FFMA.FTZ R39, R34, R26, R39 ;  /* 0x0000001a22277223 */ /* 0x000fe20000010027 */
[C---:B------:R-:W-:Y:S01]  /*11d50*/  FMUL.FTZ R12, R37.reuse, R31 ;  /* 0x0000001f250c7220 */ /* 0x040fe20000410000 */
[----:B------:R-:W-:Y:S01]  /*11d60*/  FFMA.FTZ R20, R37, R27, -R4 ;  /* 0x0000001b25147223 */ /* 0x000fe20000010804 */
[----:B------:R-:W-:Y:S02]  /*11d70*/  IMAD.U32 R26, R25, 0x10000, RZ ;  /* 0x00010000191a7824 */ /* 0x000fe400078e00ff */
[----:B------:R-:W-:Y:S01]  /*11d80*/  FMUL.FTZ R31, R24, R10 ;  /* 0x0000000a181f7220 */ /* 0x000fe20000410000 */
[----:B------:R-:W-:-:S02]  /*11d90*/  IMAD.U32 R4, R15, 0x10000, RZ ;  /* 0x000100000f047824 */ /* 0x000fc400078e00ff */
[----:B------:R-:W-:Y:S01]  /*11da0*/  FMUL.FTZ R37, R14, R10 ;  /* 0x0000000a0e257220 */ /* 0x000fe20000410000 */
[----:B------:R-:W-:Y:S01]  /*11db0*/  LOP3.LUT R6, R6, 0xffff0000, RZ, 0xc0, !PT ;  /* 0xffff000006067812 */ /* 0x000fe200078ec0ff */
[----:B------:R-:W-:Y:S01]  /*11dc0*/  FFMA.FTZ R10, R41, R27, R12 ;  /* 0x0000001b290a7223 */ /* 0x000fe2000001000c */
[----:B------:R-:W-:Y:S02]  /*11dd0*/  IMAD.U32 R28, R7, 0x10000, RZ ;  /* 0x00010000071c7824 */ /* 0x000fe400078e00ff */
[-C--:B------:R-:W-:Y:S01]  /*11de0*/  FMUL.FTZ R27, R26, R32.reuse ;  /* 0x000000201a1b7220 */ /* 0x080fe20000410000 */
[----:B------:R-:W-:Y:S01]  /*11df0*/  LOP3.LUT R21, R21, 0xffff0000, RZ, 0xc0, !PT ;  /* 0xffff000015157812 */ /* 0x000fe200078ec0ff */
[----:B------:R-:W-:Y:S01]  /*11e00*/  FMUL.FTZ R41, R4, R32 ;  /* 0x0000002004297220 */ /* 0x000fe20000410000 */
[----:B------:R-:W-:Y:S01]  /*11e10*/  LOP3.LUT R25, R25, 0xffff0000, RZ, 0xc0, !PT ;  /* 0xffff000019197812 */ /* 0x000fe200078ec0ff */
[----:B------:R-:W-:Y:S01]  /*11e20*/  FFMA.FTZ R37, R24, R6, R37 ;  /* 0x0000000618257223 */ /* 0x000fe20000010025 */
[----:B------:R-:W-:Y:S01]  /*11e30*/  LOP3.LUT R15, R15, 0xffff0000, RZ, 0xc0, !PT ;  /* 0xffff00000f0f7812 */ /* 0x000fe200078ec0ff */
[----:B------:R-:W-:Y:S01]  /*11e40*/  FFMA.FTZ R27, R4, R28, -R27 ;  /* 0x0000001c041b7223 */ /* 0x000fe2000001081b */
[----:B------:R-:W-:Y:S01]  /*11e50*/  LOP3.LUT R7, R7, 0xffff0000, RZ, 0xc0, !PT ;  /* 0xffff000007077812 */ /* 0x000fe200078ec0ff */
[----:B------:R-:W-:Y:S01]  /*11e60*/  FFMA.FTZ R31, R14, R6, -R31 ;  /* 0x000000060e1f7223 */ /* 0x000fe2000001081f */
        /* <DEDUP_REMOVED lines=19> */
.L_x_612:
[----:B------:R-:W-:Y:S05]  /*11fa0*/  BSYNC B0 ;  /* 0x0000000000007941 */ /* 0x000fea0003800000 */
.L_x_578:
[----:B------:R-:W-:Y:S01]  /*11fb0*/  @!PT LDS RZ, [RZ] ;  /* 0x00000000fffff984 */ /* 0x000fe20000000800 */
[----:B------:R-:W-:Y:S01]  /*11fc0*/  @!PT LDS RZ, [RZ] ;  /* 0x00000000fffff984 */ /* 0x000fe20000000800 */
[----:B------:R-:W-:Y:S01]  /*11fd0*/  @!PT LDS RZ, [RZ] ;  /* 0x00000000fffff984 */ /* 0x000fe20000000800 */
[----:B------:R-:W-:Y:S01]  /*11fe0*/  @!PT LDS RZ, [RZ] ;  /* 0x00000000fffff984 */ /* 0x000fe20000000800 */
[----:B------:R0:W-:Y:S06]  /*11ff0*/  MEMBAR.ALL.CTA ;  /* 0x0000000000007992 */ /* 0x0001ec0000008000 */
[----:B0-----:R-:W0:Y:S01]  /*12000*/  FENCE.VIEW.ASYNC.S ;  /* 0x00000000000073c6 */ /* 0x001e220000000000 */
[----:B------:R-:W-:Y:S05]  /*12010*/  WARPSYNC.ALL ;  /* 0x0000000000007948 */ /* 0x000fea0003800000 */
[----:B0-----:R-:W-:Y:S06]  /*12020*/  BAR.SYNC.DEFER_BLOCKING 0xd, 0x100 ;  /* 0x0344000000007b1d */ /* 0x001fec0000010000 */
.L_x_576:
[----:B------:R-:W-:-:S06]  /*12030*/  ULOP3.LUT UR4, UR60, 0x1, URZ, 0xfc, !UPT ;  /* 0x000000013c047892 */ /* 0x000fcc000f8efc3f */
[----:B------:R-:W-:-:S05]  /*12040*/  IMAD.U32 R0, RZ, RZ, UR4 ;  /* 0x00000004ff007e24 */ /* 0x000fca000f8e00ff */
[----:B------:R-:W-:-:S13]  /*12050*/  ISETP.NE.AND P0, PT, R0, 0x3, PT ;  /* 0x000000030000780c */ /* 0x000fda0003f05270 */
[----:B------:R-:W-:Y:S05]  /*12060*/  @!P0 BRA `(.L_x_641) ;  /* 0x0000000000048947 */ /* 0x000fea0003800000 */
[----:B------:R-:W-:Y:S01]  /*12070*/  BPT.TRAP 0x1 ;  /* 0x000000040000795c */ /* 0x000fe20000300000 */
.L_x_641:
[----:B------:R-:W-:Y:S01]  /*12080*/  IMAD R0, R221, 0x8, R16 ;  /* 0x00000008dd007824 */ /* 0x000fe200078e0210 */
[----:B01234-:R-:W-:-:S04]  /*12090*/  SHF.L.U32 R3, R222, 0x1f, RZ ;  /* 0x0000001fde037819 */ /* 0x01ffc800000006ff */
[----:B------:R0:W1:Y:S01]  /*120a0*/  SYNCS.PHASECHK.TRANS64.TRYWAIT P1, [R0+URZ+0x38830], R3 ;  /* 0x03883003000075a7 */ /* 0x000062000802017f */
[----:B------:R-:W-:Y:S05]  /*120b0*/  @!P0 BRA `(.L_x_642) ;  /* 0x0000000000048947 */ /* 0x000fea0003800000 */
[----:B------:R-:W-:Y:S01]  /*120c0*/  BPT.TRAP 0x1 ;  /* 0x000000040000795c */ /* 0x000fe20000300000 */
.L_x_642:
[----:B------:R-:W2:Y:S01]  /*120d0*/  LDL R6, [R1+0x70] ;  /* 0x0000700001067983 */ /* 0x000ea20000100800 */
[----:B------:R-:W-:Y:S01]  /*120e0*/  IMAD.MOV.U32 R5, RZ, RZ, -0x2 ;  /* 0xfffffffeff057424 */ /* 0x000fe200078e00ff */
[----:B--2---:R-:W-:-:S04]  /*120f0*/  SHF.R.S32.HI R4, RZ, 0x1f, R6 ;  /* 0x0000001fff047819 */ /* 0x004fc80000011406 */
[----:B------:R-:W-:-:S04]  /*12100*/  LEA.HI R4, R4, R6, RZ, 0x2 ;  /* 0x0000000604047211 */ /* 0x000fc800078f10ff */
[----:B------:R-:W-:-:S05]  /*12110*/  LOP3.LUT R4, R4, 0x7ffffffc, RZ, 0xc0, !PT ;  /* 0x7ffffffc04047812 */ /* 0x000fca00078ec0ff */
[----:B------:R-:W-:Y:S01]  /*12120*/  IMAD.IADD R4, R6, 0x1, -R4 ;  /* 0x0000000106047824 */ /* 0x000fe200078e0a04 */
[----:B-1----:R-:W-:Y:S06]  /*12130*/  @P1 BRA `(.L_x_643) ;  /* 0x0000000000081947 */ /* 0x002fec0003800000 */
[----:B------:R-:W1:Y:S02]  /*12140*/  SYNCS.PHASECHK.TRANS64.TRYWAIT P1, [R0+URZ+0x38830], R3 ;  /* 0x03883003000075a7 */ /* 0x000e64000802017f */
[----:B-1----:R-:W-:Y:S05]  /*12150*/  @!P1 BRA `(.L_x_644) ;  /* 0x0000014800c49947 */ /* 0x002fea0003800000 */
.L_x_643:
[----:B------:R-:W2:Y:S01]  /*12160*/  S2R R6, SR_TID.X ;  /* 0x0000000000067919 */ /* 0x000ea20000002100 */
[----:B------:R-:W-:Y:S05]  /*12170*/  WARPSYNC.ALL ;  /* 0x0000000000007948 */ /* 0x000fea0003800000 */
[----:B------:R-:W-:Y:S02]  /*12180*/  IMAD R5, R4, R5, 0x50 ;  /* 0x0000005004057424 */ /* 0x000fe400078e0205 */
[----:B------:R-:W-:Y:S01]  /*12190*/  IMAD.MOV.U32 R151, RZ, RZ, RZ ;  /* 0x000000ffff977224 */ /* 0x000fe200078e00ff */
[----:B--2---:R-:W-:-:S04]  /*121a0*/  LOP3.LUT R6, R6, 0x7f, RZ, 0xc0, !PT ;  /* 0x0000007f06067812 */ /* 0x004fc800078ec0ff */
[----:B------:R-:W-:Y:S01]  /*121b0*/  ISETP.NE.AND P1, PT, R6, RZ, PT ;  /* 0x000000ff0600720c */ /* 0x000fe20003f25270 */
[----:B01----:R-:W-:Y:S01]  /*121c0*/  VIADD R3, R16, 0x24400 ;  /* 0x0002440010037836 */ /* 0x003fe20000000000 */
[----:B------:R-:W-:Y:S01]  /*121d0*/  R2UR UR20, R2 ;  /* 0x00000000021472ca */ /* 0x000fe200000e0000 */
[----:B------:R-:W-:Y:S01]  /*121e0*/  WARPGROUP.ARRIVE ;  /* 0x00000000000079c5 */ /* 0x000fe20000000000 */
[----:B------:R-:W-:Y:S01]  /*121f0*/  UMOV UR5, 0x40000040 ;  /* 0x4000004000057882 */ /* 0x000fe20000000000 */
[----:B------:R-:W-:Y:S01]  /*12200*/  IMAD.MOV.U32 R7, RZ, RZ, 0x40000040 ;  /* 0x40000040ff077424 */ /* 0x000fe200078e00ff */
[----:B------:R-:W-:Y:S01]  /*12210*/  SHF.R.U32.HI R3, RZ, 0x4, R3 ;  /* 0x00000004ff037819 */ /* 0x000fe20000011603 */
[----:B------:R-:W-:Y:S01]  /*12220*/  UMOV UR17, UR5 ;  /* 0x0000000500117c82 */ /* 0x000fe20008000000 */
[----:B------:R-:W-:Y:S01]  /*12230*/  MOV R15, UR5 ;  /* 0x00000005000f7c02 */ /* 0x000fe20008000f00 */
[----:B------:R-:W-:Y:S01]  /*12240*/  IMAD.MOV.U32 R9, RZ, RZ, 0x40000040 ;  /* 0x40000040ff097424 */ /* 0x000fe200078e00ff */
[----:B------:R-:W-:Y:S01]  /*12250*/  LOP3.LUT R3, R3, 0x3fff, RZ, 0xc0, !PT ;  /* 0x00003fff03037812 */ /* 0x000fe200078ec0ff */
[----:B------:R-:W-:Y:S01]  /*12260*/  UMOV UR9, UR17 ;  /* 0x0000001100097c82 */ /* 0x000fe20008000000 */
[----:B------:R-:W-:Y:S01]  /*12270*/  UMOV UR13, UR17 ;  /* 0x00000011000d7c82 */ /* 0x000fe20008000000 */
[----:B------:R-:W-:Y:S01]  /*12280*/  IMAD.MOV.U32 R13, RZ, RZ, 0x40000040 ;  /* 0x40000040ff0d7424 */ /* 0x000fe200078e00ff */
[----:B------:R-:W-:Y:S01]  /*12290*/  LOP3.LUT R233, R3, 0x10000, RZ, 0xfc, !PT ;  /* 0x0001000003e97812 */ /* 0x000fe200078efcff */
[----:B------:R-:W-:Y:S01]  /*122a0*/  IMAD.MOV.U32 R3, RZ, RZ, 0x40000040 ;  /* 0x40000040ff037424 */ /* 0x000fe200078e00ff */
[----:B------:R-:W-:Y:S01]  /*122b0*/  ULOP3.LUT UR20, UR20, 0x10000, URZ, 0xfc, !UPT ;  /* 0x0001000014147892 */ /* 0x000fe2000f8efc3f */
[----:B------:R-:W-:Y:S01]  /*122c0*/  R2UR UR11, R9 ;  /* 0x00000000090b72ca */ /* 0x000fe200000e0000 */
[----:B------:R-:W-:Y:S01]  /*122d0*/  IMAD.MOV.U32 R9, RZ, RZ, 0x40000040 ;  /* 0x40000040ff097424 */ /* 0x000fe200078e00ff */
[----:B------:R-:W-:Y:S01]  /*122e0*/  R2UR UR27, R13 ;  /* 0x000000000d1b72ca */ /* 0x000fe200000e0000 */
[----:B------:R-:W-:Y:S01]  /*122f0*/  IMAD R2, R221, 0xa00, R233 ;  /* 0x00000a00dd027824 */ /* 0x000fe200078e02e9 */
[----:B------:R-:W-:Y:S01]  /*12300*/  R2UR UR7, R3 ;  /* 0x00000000030772ca */ /* 0x000fe200000e0000 */
[----:B------:R-:W-:Y:S01]  /*12310*/  UMOV UR25, 0x40000040 ;  /* 0x4000004000197882 */ /* 0x000fe20000000000 */
[----:B------:R-:W-:Y:S01]  /*12320*/  UMOV UR4, UR20 ;  /* 0x0000001400047c82 */ /* 0x000fe20008000000 */
[C---:B------:R-:W-:Y:S01]  /*12330*/  VIADD R6, R2.reuse, 0x80 ;  /* 0x0000008002067836 */ /* 0x040fe20000000000 */
[C---:B------:R-:W-:Y:S01]  /*12340*/  R2UR UR6, R2.reuse ;  /* 0x00000000020672ca */ /* 0x040fe200000e0000 */
[----:B------:R-:W-:Y:S01]  /*12350*/  UMOV UR16, UR4 ;  /* 0x0000000400107c82 */ /* 0x000fe20008000000 */
[----:B------:R-:W-:Y:S01]  /*12360*/  IMAD.U32 R14, RZ, RZ, UR4 ;  /* 0x00000004ff0e7e24 */ /* 0x000fe2000f8e00ff */
[----:B------:R-:W-:Y:S01]  /*12370*/  UMOV UR8, UR16 ;  /* 0x0000001000087c82 */ /* 0x000fe20008000000 */
[C---:B------:R-:W-:Y:S01]  /*12380*/  VIADD R8, R2.reuse, 0x100 ;  /* 0x0000010002087836 */ /* 0x040fe20000000000 */
[----:B------:R-:W-:Y:S01]  /*12390*/  UMOV UR12, UR16 ;  /* 0x00000010000c7c82 */ /* 0x000fe20008000000 */
[----:B------:R-:W-:Y:S01]  /*123a0*/  R2UR UR19, R9 ;  /* 0x00000000091372ca */ /* 0x000fe200000e0000 */
[----:B------:R-:W-:Y:S01]  /*123b0*/  VIADD R12, R2, 0x2 ;  /* 0x00000002020c7836 */ /* 0x000fe20000000000 */
[----:B------:R0:W-:Y:S01]  /*123c0*/  STL.64 [R1+0x58], R14 ;  /* 0x0000580e01007387 */ /* 0x0001e20000100a00 */
[----:B------:R-:W-:Y:S01]  /*123d0*/  R2UR UR10, R8 ;  /* 0x00000000080a72ca */ /* 0x000fe200000e0000 */
[----:B------:R-:W-:Y:S01]  /*123e0*/  VIADD R8, R2, 0x200 ;  /* 0x0000020002087836 */ /* 0x000fe20000000000 */
[----:B------:R-:W-:Y:S01]  /*123f0*/  UIADD3 UR52, UR20, 0x806, URZ ;  /* 0x0000080614347890 */ /* 0x000fe2000fffe03f */
[----:B------:R-:W-:Y:S01]  /*12400*/  R2UR UR26, R12 ;  /* 0x000000000c1a72ca */ /* 0x000fe200000e0000 */
[----:B------:R-:W-:Y:S01]  /*12410*/  HGMMA.64x16x16.F32.BF16 R56, gdesc[UR4], RZ, !UPT, gsb0 ;  /* 0x00200000043879f0 */ /* 0x000fe2000c0018ff */
[----:B------:R-:W-:Y:S01]  /*12420*/  R2UR UR6, R6 ;  /* 0x00000000060672ca */ /* 0x000fe200000e0000 */
[----:B------:R-:W-:Y:S01]  /*12430*/  UMOV UR4, UR16 ;  /* 0x0000001000047c82 */ /* 0x000fe20008000000 */
[----:B------:R-:W-:Y:S01]  /*12440*/  R2UR UR7, R7 ;  /* 0x00000000070772ca */ /* 0x000fe200000e0000 */
[----:B------:R-:W-:Y:S01]  /*12450*/  UMOV UR5, UR17 ;  /* 0x0000001100057c82 */ /* 0x000fe20008000000 */
[----:B------:R-:W-:Y:S01]  /*12460*/  VIADD R6, R2, 0x180 ;  /* 0x0000018002067836 */ /* 0x000fe20000000000 */
[----:B------:R-:W-:Y:S01]  /*12470*/  R2UR UR18, R8 ;  /* 0x00000000081272ca */ /* 0x000fe200000e0000 */
[----:B------:R-:W-:Y:S01]  /*12480*/  IMAD.MOV.U32 R7, RZ, RZ, 0x40000040 ;  /* 0x40000040ff077424 */ /* 0x000fe200078e00ff */
[----:B------:R-:W-:Y:S01]  /*12490*/  IADD3 R8, R2, 0x102, RZ ;  /* 0x0000010202087810 */ /* 0x000fe20007ffe0ff */
[----:B------:R-:W-:Y:S01]  /*124a0*/  IMAD.MOV.U32 R9, RZ, RZ, 0x40000040 ;  /* 0x40000040ff097424 */ /* 0x000fe200078e00ff */
[----:B------:R-:W-:Y:S01]  /*124b0*/  R2UR UR14, R6 ;  /* 0x00000000060e72ca */ /* 0x000fe200000e0000 */
[C---:B------:R-:W-:Y:S01]  /*124c0*/  VIADD R6, R2.reuse, 0x82 ;  /* 0x0000008202067836 */ /* 0x040fe20000000000 */
[----:B------:R-:W-:Y:S01]  /*124d0*/  R2UR UR15, R7 ;  /* 0x00000000070f72ca */ /* 0x000fe200000e0000 */
[----:B------:R-:W-:Y:S01]  /*124e0*/  IMAD.MOV.U32 R7, RZ, RZ, 0x40000040 ;  /* 0x40000040ff077424 */ /* 0x000fe200078e00ff */
[----:B------:R-:W-:Y:S01]  /*124f0*/  UMOV UR53, 0x40000040 ;  /* 0x4000004000357882 */ /* 0x000fe20000000000 */
[----:B------:R-:W-:Y:S01]  /*12500*/  VIADD R12, R2, 0x4 ;  /* 0x00000004020c7836 */ /* 0x000fe20000000000 */
[----:B------:R-:W-:Y:S01]  /*12510*/  UIADD3 UR48, UR20, 0xc00, URZ ;  /* 0x00000c0014307890 */ /* 0x000fe2000fffe03f */
[----:B------:R-:W-:Y:S01]  /*12520*/  IMAD.MOV.U32 R13, RZ, RZ, 0x40000040 ;  /* 0x40000040ff0d7424 */ /* 0x000fe200078e00ff */
[----:B------:R-:W-:Y:S01]  /*12530*/  UMOV UR49, 0x40000040 ;  /* 0x4000004000317882 */ /* 0x000fe20000000000 */
[----:B0-----:R-:W-:Y:S01]  /*12540*/  IMAD.U32 R15, RZ, RZ, UR25 ;  /* 0x00000019ff0f7e24 */ /* 0x001fe2000f8e00ff */
[----:B------:R-:W-:Y:S01]  /*12550*/  UIADD3 UR44, UR20, 0xc02, URZ ;  /* 0x00000c02142c7890 */ /* 0x000fe2000fffe03f */
[----:B------:R-:W-:Y:S01]  /*12560*/  IMAD.MOV.U32 R3, RZ, RZ, 0x40000040 ;  /* 0x40000040ff037424 */ /* 0x000fe200078e00ff */
[----:B------:R-:W-:Y:S01]  /*12570*/  UMOV UR45, 0x40000040 ;  /* 0x40000040002d7882 */ /* 0x000fe20000000000 */
[----:B------:R-:W-:Y:S01]  /*12580*/  UIADD3 UR40, UR20, 0xc04, URZ ;  /* 0x00000c0414287890 */ /* 0x000fe2000fffe03f */
[----:B------:R-:W-:Y:S01]  /*12590*/  IMAD.IADD R5, R5, 0x1, R148 ;  /* 0x0000000105057824 */ /* 0x000fe200078e0294 */
[----:B------:R-:W-:Y:S01]  /*125a0*/  UMOV UR41, 0x40000040 ;  /* 0x4000004000297882 */ /* 0x000fe20000000000 */
[----:B------:R-:W-:Y:S01]  /*125b0*/  UIADD3 UR36, UR20, 0xc06, URZ ;  /* 0x00000c0614247890 */ /* 0x000fe2000fffe03f */
[----:B------:R-:W-:Y:S01]  /*125c0*/  P2R R10, PR, RZ, 0x1 ;  /* 0x00000001ff0a7803 */ /* 0x000fe20000000000 */
[----:B------:R-:W-:Y:S01]  /*125d0*/  UMOV UR37, 0x40000040 ;  /* 0x4000004000257882 */ /* 0x000fe20000000000 */
[----:B------:R-:W-:Y:S01]  /*125e0*/  @!P1 VIADD R0, R0, 0x38840 ;  /* 0x0003884000009836 */ /* 0x000fe20000000000 */
[----:B------:R-:W-:Y:S01]  /*125f0*/  BSSY B0, `(.L_x_645) ;  /* 0x00009b3000007945 */ /* 0x000fe20003800000 */
[--C-:B------:R-:W-:Y:S01]  /*12600*/  IMAD.MOV.U32 R150, RZ, RZ, R151.reuse ;  /* 0x000000ffff967224 */ /* 0x100fe200078e0097 */
[-C--:B------:R-:W-:Y:S01]  /*12610*/  MOV R138, R151.reuse ;  /* 0x00000097008a7202 */ /* 0x080fe20000000f00 */
[--C-:B------:R-:W-:Y:S01]  /*12620*/  IMAD.MOV.U32 R149, RZ, RZ, R151.reuse ;  /* 0x000000ffff957224 */ /* 0x100fe200078e0097 */
[----:B------:R-:W-:Y:S01]  /*12630*/  @!P1 PRMT R0, RZ, 0x654, R0 ;  /* 0x00000654ff009816 */ /* 0x000fe20000000000 */
[--C-:B------:R-:W-:Y:S01]  /*12640*/  IMAD.MOV.U32 R147, RZ, RZ, R151.reuse ;  /* 0x000000ffff937224 */ /* 0x100fe200078e0097 */
[-C--:B------:R-:W-:Y:S01]  /*12650*/  MOV R124, R151.reuse ;  /* 0x00000097007c7202 */ /* 0x080fe20000000f00 */
[--C-:B-----5:R-:W-:Y:S01]  /*12660*/  IMAD.MOV.U32 R146, RZ, RZ, R151.reuse ;  /* 0x000000ffff927224 */ /* 0x120fe200078e0097 */
        /* <DEDUP_REMOVED lines=10> */
[--C-:B------:R-:W-:Y:S01]  /*12710*/  IMAD.MOV.U32 R139, RZ, RZ, R151.reuse ;  /* 0x000000ffff8b7224 */ /* 0x100fe200078e0097 */
[----:B------:R-:W-:Y:S02]  /*12720*/  WARPGROUP.DEPBAR.LE gsb0, 0x0 ;  /* 0x00008000000079c5 */ /* 0x000fe40000010000 */
[----:B------:R-:W-:Y:S01]  /*12730*/  WARPGROUP.ARRIVE ;  /* 0x00000000000079c5 */ /* 0x000fe20000000000 */
[--C-:B------:R-:W-:Y:S02]  /*12740*/  IMAD.MOV.U32 R137, RZ, RZ, R151.reuse ;  /* 0x000000ffff897224 */ /* 0x100fe400078e0097 */
[----:B------:R-:W-:-:S02]  /*12750*/  IMAD.MOV.U32 R136, RZ, RZ, R151 ;  /* 0x000000ffff887224 */ /* 0x000fc400078e0097 */
[--C-:B------:R-:W-:Y:S01]  /*12760*/  IMAD.MOV.U32 R135, RZ, RZ, R151.reuse ;  /* 0x000000ffff877224 */ /* 0x100fe200078e0097 */
[----:B------:R-:W-:Y:S01]  /*12770*/  HGMMA.64x16x16.F32.BF16 R48, gdesc[UR4], RZ, !UPT, gsb0 ;  /* 0x00200000043079f0 */ /* 0x000fe2000c0018ff */
[----:B------:R-:W-:Y:S01]  /*12780*/  UIADD3 UR4, UR20, 0x2, URZ ;  /* 0x0000000214047890 */ /* 0x000fe2000fffe03f */
[--C-:B------:R-:W-:Y:S02]  /*12790*/  IMAD.MOV.U32 R134, RZ, RZ, R151.reuse ;  /* 0x000000ffff867224 */ /* 0x100fe400078e0097 */
[--C-:B------:R-:W-:Y:S02]  /*127a0*/  IMAD.MOV.U32 R133, RZ, RZ, R151.reuse ;  /* 0x000000ffff857224 */ /* 0x100fe400078e0097 */
[--C-:B------:R-:W-:Y:S02]  /*127b0*/  IMAD.MOV.U32 R132, RZ, RZ, R151.reuse ;  /* 0x000000ffff847224 */ /* 0x100fe400078e0097 */
[----:B------:R-:W-:Y:S01]  /*127c0*/  UMOV UR24, UR4 ;  /* 0x0000000400187c82 */ /* 0x000fe20008000000 */
[----:B------:R-:W-:-:S02]  /*127d0*/  IMAD.MOV.U32 R131, RZ, RZ, R151 ;  /* 0x000000ffff837224 */ /* 0x000fc400078e0097 */
[----:B------:R-:W-:Y:S02]  /*127e0*/  IMAD.U32 R14, RZ, RZ, UR24 ;  /* 0x00000018ff0e7e24 */ /* 0x000fe4000f8e00ff */
[--C-:B------:R-:W-:Y:S02]  /*127f0*/  IMAD.MOV.U32 R130, RZ, RZ, R151.reuse ;  /* 0x000000ffff827224 */ /* 0x100fe400078e0097 */
[--C-:B------:R-:W-:Y:S01]  /*12800*/  IMAD.MOV.U32 R129, RZ, RZ, R151.reuse ;  /* 0x000000ffff817224 */ /* 0x100fe200078e0097 */
[----:B------:R0:W-:Y:S01]  /*12810*/  STL.64 [R1+0x50], R14 ;  /* 0x0000500e01007387 */ /* 0x0001e20000100a00 */
        /* <DEDUP_REMOVED lines=24> */
[----:B------:R-:W-:Y:S01]  /*129a0*/  UMOV UR8, UR24 ;  /* 0x0000001800087c82 */ /* 0x000fe20008000000 */
[----:B------:R-:W-:Y:S01]  /*129b0*/  UMOV UR9, UR25 ;  /* 0x0000001900097c82 */ /* 0x000fe20008000000 */
[----:B------:R-:W-:Y:S01]  /*129c0*/  UMOV UR4, UR8 ;  /* 0x0000000800047c82 */ /* 0x000fe20008000000 */
[----:B------:R-:W-:Y:S01]  /*129d0*/  UMOV UR5, UR9 ;  /* 0x0000000900057c82 */ /* 0x000fe20008000000 */
        /* <DEDUP_REMOVED lines=30> */
[----:B------:R-:W-:Y:S01]  /*12bc0*/  R2UR UR14, R6 ;  /* 0x00000000060e72ca */ /* 0x000fe200000e0000 */
[----:B------:R-:W-:Y:S01]  /*12bd0*/  UMOV UR12, UR8 ;  /* 0x00000008000c7c82 */ /* 0x000fe20008000000 */
[----:B------:R-:W-:Y:S01]  /*12be0*/  R2UR UR15, R7 ;  /* 0x00000000070f72ca */ /* 0x000fe200000e0000 */
[----:B------:R-:W-:Y:S01]  /*12bf0*/  UMOV UR13, UR9 ;  /* 0x00000009000d7c82 */ /* 0x000fe20008000000 */
[----:B------:R-:W-:Y:S02]  /*12c00*/  VIADD R6, R2, 0x182 ;  /* 0x0000018202067836 */ /* 0x000fe40000000000 */
[----:B------:R-:W-:Y:S02]  /*12c10*/  IMAD.MOV.U32 R7, RZ, RZ, 0x40000040 ;  /* 0x40000040ff077424 */ /* 0x000fe400078e00ff */
[----:B------:R-:W-:Y:S01]  /*12c20*/  IMAD.MOV.U32 R66, RZ, RZ, R151 ;  /* 0x000000ffff427224 */ /* 0x000fe200078e0097 */
[----:B------:R-:W-:Y:S01]  /*12c30*/  R2UR UR6, R6 ;  /* 0x00000000060672ca */ /* 0x000fe200000e0000 */
[----:B------:R-:W-:Y:S01]  /*12c40*/  VIADD R6, R2, 0x84 ;  /* 0x0000008402067836 */ /* 0x000fe20000000000 */
[----:B------:R-:W-:Y:S01]  /*12c50*/  R2UR UR7, R7 ;  /* 0x00000000070772ca */ /* 0x000fe200000e0000 */
[----:B------:R-:W-:-:S02]  /*12c60*/  IMAD.MOV.U32 R7, RZ, RZ, 0x40000040 ;  /* 0x40000040ff077424 */ /* 0x000fc400078e00ff */
[----:B------:R-:W-:Y:S01]  /*12c70*/  IMAD.MOV.U32 R64, RZ, RZ, R151 ;  /* 0x000000ffff407224 */ /* 0x000fe200078e0097 */
[----:B------:R-:W-:Y:S02]  /*12c80*/  WARPGROUP.DEPBAR.LE gsb0, 0x0 ;  /* 0x00008000000079c5 */ /* 0x000fe40000010000 */
[----:B------:R-:W-:-:S06]  /*12c90*/  WARPGROUP.ARRIVE ;  /* 0x00000000000079c5 */ /* 0x000fcc0000000000 */
[----:B------:R-:W-:Y:S01]  /*12ca0*/  HGMMA.64x16x16.F32.BF16 R24, gdesc[UR16], RZ, !UPT, gsb0 ;  /* 0x00200000101879f0 */ /* 0x000fe2000c0018ff */
[----:B------:R-:W-:Y:S01]  /*12cb0*/  R2UR UR18, R8 ;  /* 0x00000000081272ca */ /* 0x000fe200000e0000 */
[----:B------:R-:W-:Y:S01]  /*12cc0*/  UMOV UR16, UR8 ;  /* 0x0000000800107c82 */ /* 0x000fe20008000000 */
[----:B------:R-:W-:Y:S01]  /*12cd0*/  R2UR UR19, R9 ;  /* 0x00000000091372ca */ /* 0x000fe200000e0000 */
[----:B------:R-:W-:Y:S01]  /*12ce0*/  UMOV UR17, UR9 ;  /* 0x0000000900117c82 */ /* 0x000fe20008000000 */
[----:B------:R-:W-:Y:S02]  /*12cf0*/  VIADD R8, R2, 0x202 ;  /* 0x0000020202087836 */ /* 0x000fe40000000000 */
[----:B------:R-:W-:-:S03]  /*12d00*/  IMAD.MOV.U32 R9, RZ, RZ, 0x40000040 ;  /* 0x40000040ff097424 */ /* 0x000fc600078e00ff */
[----:B------:R-:W-:Y:S01]  /*12d10*/  R2UR UR10, R8 ;  /* 0x00000000080a72ca */ /* 0x000fe200000e0000 */
[----:B------:R-:W-:Y:S01]  /*12d20*/  VIADD R8, R2, 0x104 ;  /* 0x0000010402087836 */ /* 0x000fe20000000000 */
[----:B------:R-:W-:Y:S01]  /*12d30*/  R2UR UR11, R9 ;  /* 0x00000000090b72ca */ /* 0x000fe200000e0000 */
[----:B------:R-:W-:Y:S01]  /*12d40*/  IMAD.MOV.U32 R9, RZ, RZ, 0x40000040 ;  /* 0x40000040ff097424 */ /* 0x000fe200078e00ff */
[----:B------:R-:W-:Y:S02]  /*12d50*/  WARPGROUP.DEPBAR.LE gsb0, 0x0 ;  /* 0x00008000000079c5 */ /* 0x000fe40000010000 */
[----:B------:R-:W-:-:S06]  /*12d60*/  WARPGROUP.ARRIVE ;  /* 0x00000000000079c5 */ /* 0x000fcc0000000000 */
[----:B------:R-:W-:Y:S01]  /*12d70*/  HGMMA.64x16x16.F32.BF16 R56, gdesc[UR24], R56, gsb0 ;  /* 0x00200000183879f0 */ /* 0x000fe20008001838 */
[----:B------:R-:W-:Y:S01]  /*12d80*/  R2UR UR26, R12 ;  /* 0x000000000c1a72ca */ /* 0x000fe200000e0000 */
[----:B------:R-:W-:Y:S01]  /*12d90*/  UMOV UR25, 0x40000040 ;  /* 0x4000004000197882 */ /* 0x000fe20000000000 */
[----:B------:R-:W-:Y:S01]  /*12da0*/  R2UR UR27, R13 ;  /* 0x000000000d1b72ca */ /* 0x000fe200000e0000 */
[----:B------:R-:W-:Y:S02]  /*12db0*/  VIADD R12, R2, 0x6 ;  /* 0x00000006020c7836 */ /* 0x000fe40000000000 */
[----:B------:R-:W-:Y:S02]  /*12dc0*/  IMAD.MOV.U32 R13, RZ, RZ, 0x40000040 ;  /* 0x40000040ff0d7424 */ /* 0x000fe400078e00ff */
[----:B0-----:R-:W-:Y:S01]  /*12dd0*/  IMAD.U32 R15, RZ, RZ, UR25 ;  /* 0x00000019ff0f7e24 */ /* 0x001fe2000f8e00ff */
[----:B------:R-:W-:Y:S02]  /*12de0*/  WARPGROUP.DEPBAR.LE gsb0, 0x0 ;  /* 0x00008000000079c5 */ /* 0x000fe40000010000 */
[----:B------:R-:W-:-:S06]  /*12df0*/  WARPGROUP.ARRIVE ;  /* 0x00000000000079c5 */ /* 0x000fcc0000000000 */
[----:B------:R-:W-:Y:S01]  /*12e00*/  HGMMA.64x16x16.F32.BF16 R48, gdesc[UR12], R48, gsb0 ;  /* 0x002000000c3079f0 */ /* 0x000fe20008001830 */
[----:B------:R-:W-:-:S07]  /*12e10*/  UIADD3 UR12, UR20, 0x4, URZ ;  /* 0x00000004140c7890 */ /* 0x000fce000fffe03f */
[----:B------:R-:W-:Y:S02]  /*12e20*/  UMOV UR24, UR12 ;  /* 0x0000000c00187c82 */ /* 0x000fe40008000000 */
[----:B------:R-:W-:-:S05]  /*12e30*/  IMAD.U32 R14, RZ, RZ, UR24 ;  /* 0x00000018ff0e7e24 */ /* 0x000fca000f8e00ff */
[----:B------:R0:W-:Y:S01]  /*12e40*/  STL.64 [R1+0x48], R14 ;  /* 0x0000480e01007387 */ /* 0x0001e20000100a00 */
[----:B------:R-:W-:Y:S02]  /*12e50*/  WARPGROUP.DEPBAR.LE gsb0, 0x0 ;  /* 0x00008000000079c5 */ /* 0x000fe40000010000 */
[----:B------:R-:W-:-:S06]  /*12e60*/  WARPGROUP.ARRIVE ;  /* 0x00000000000079c5 */ /* 0x000fcc0000000000 */
[----:B------:R-:W-:Y:S01]  /*12e70*/  HGMMA.64x16x16.F32.BF16 R40, gdesc[UR16], R40, gsb0 ;  /* 0x00200000102879f0 */ /* 0x000fe20008001828 */
[----:B------:R-:W-:Y:S01]  /*12e80*/  UMOV UR16, UR24 ;  /* 0x0000001800107c82 */ /* 0x000fe20008000000 */
[----:B------:R-:W-:Y:S01]  /*12e90*/  UMOV UR17, UR25 ;  /* 0x0000001900117c82 */ /* 0x000fe20008000000 */
[----:B------:R-:W-:Y:S01]  /*12ea0*/  UMOV UR12, UR16 ;  /* 0x00000010000c7c82 */ /* 0x000fe20008000000 */
[----:B------:R-:W-:Y:S01]  /*12eb0*/  UMOV UR13, UR17 ;  /* 0x00000011000d7c82 */ /* 0x000fe20008000000 */
[----:B------:R-:W-:Y:S02]  /*12ec0*/  WARPGROUP.DEPBAR.LE gsb0, 0x0 ;  /* 0x00008000000079c5 */ /* 0x000fe40000010000 */
[----:B------:R-:W-:-:S06]  /*12ed0*/  WARPGROUP.ARRIVE ;  /* 0x00000000000079c5 */ /* 0x000fcc0000000000 */
[----:B------:R-:W-:Y:S01]  /*12ee0*/  HGMMA.64x16x16.F32.BF16 R32, gdesc[UR4], R32, gsb0 ;  /* 0x00200000042079f0 */ /* 0x000fe20008001820 */
[----:B------:R-:W-:Y:S01]  /*12ef0*/  R2UR UR6, R6 ;  /* 0x00000000060672ca */ /* 0x000fe200000e0000 */
[----:B------:R-:W-:Y:S01]  /*12f00*/  UMOV UR4, UR16 ;  /* 0x0000001000047c82 */ /* 0x000fe20008000000 */
[----:B------:R-:W-:Y:S01]  /*12f10*/  R2UR UR7, R7 ;  /* 0x00000000070772ca */ /* 0x000fe200000e0000 */
[----:B------:R-:W-:Y:S01]  /*12f20*/  UMOV UR5, UR17 ;  /* 0x0000001100057c82 */ /* 0x000fe20008000000 */
[----:B------:R-:W-:Y:S01]  /*12f30*/  IMAD.MOV.U32 R7, RZ, RZ, 0x40000040 ;  /* 0x40000040ff077424 */ /* 0x000fe200078e00ff */
[----:B------:R-:W-:-:S04]  /*12f40*/  IADD3 R6, R2, 0x184, RZ ;  /* 0x0000018402067810 */ /* 0x000fc80007ffe0ff */
        /* <DEDUP_REMOVED lines=29> */
[----:B------:R-:W-:Y:S01]  /*13120*/  UIADD3 UR4, UR20, 0x6, URZ ;  /* 0x0000000614047890 */ /* 0x000fe2000fffe03f */
[----:B------:R-:W-:Y:S01]  /*13130*/  R2UR UR6, R6 ;  /* 0x00000000060672ca */ /* 0x000fe200000e0000 */
[----:B------:R-:W-:Y:S01]  /*13140*/  VIADD R6, R2, 0x186 ;  /* 0x0000018602067836 */ /* 0x000fe20000000000 */
[----:B------:R-:W-:Y:S01]  /*13150*/  R2UR UR7, R7 ;  /* 0x00000000070772ca */ /* 0x000fe200000e0000 */
[----:B------:R-:W-:-:S03]  /*13160*/  IMAD.MOV.U32 R7, RZ, RZ, 0x40000040 ;  /* 0x40000040ff077424 */ /* 0x000fc600078e00ff */
[----:B------:R-:W-:Y:S02]  /*13170*/  UMOV UR24, UR4 ;  /* 0x0000000400187c82 */ /* 0x000fe40008000000 */
[----:B------:R-:W-:-:S05]  /*13180*/  IMAD.U32 R14, RZ, RZ, UR24 ;  /* 0x00000018ff0e7e24 */ /* 0x000fca000f8e00ff */
[----:B------:R0:W-:Y:S01]  /*13190*/  STL.64 [R1+0x40], R14 ;  /* 0x0000400e01007387 */ /* 0x0001e20000100a00 */
[----:B------:R-:W-:Y:S02]  /*131a0*/  WARPGROUP.DEPBAR.LE gsb0, 0x0 ;  /* 0x00008000000079c5 */ /* 0x000fe40000010000 */
[----:B------:R-:W-:-:S06]  /*131b0*/  WARPGROUP.ARRIVE ;  /* 0x00000000000079c5 */ /* 0x000fcc0000000000 */
[----:B------:R-:W-:Y:S01]  /*131c0*/  HGMMA.64x16x16.F32.BF16 R40, gdesc[UR8], R40, gsb0 ;  /* 0x00200000082879f0 */ /* 0x000fe20008001828 */
[----:B------:R-:W-:Y:S02]  /*131d0*/  R2UR UR10, R8 ;  /* 0x00000000080a72ca */ /* 0x000fe400000e0000 */
[----:B------:R-:W-:Y:S01]  /*131e0*/  R2UR UR11, R9 ;  /* 0x00000000090b72ca */ /* 0x000fe200000e0000 */
[----:B------:R-:W-:Y:S01]  /*131f0*/  IMAD.MOV.U32 R9, RZ, RZ, 0x40000040 ;  /* 0x40000040ff097424 */ /* 0x000fe200078e00ff */
[----:B------:R-:W-:Y:S01]  /*13200*/  IADD3 R8, R2, 0x206, RZ ;  /* 0x0000020602087810 */ /* 0x000fe20007ffe0ff */
[----:B------:R-:W-:Y:S02]  /*13210*/  WARPGROUP.DEPBAR.LE gsb0, 0x0 ;  /* 0x00008000000079c5 */ /* 0x000fe40000010000 */
[----:B------:R-:W-:-:S06]  /*13220*/  WARPGROUP.ARRIVE ;  /* 0x00000000000079c5 */ /* 0x000fcc0000000000 */
[----:B------:R-:W-:Y:S01]  /*13230*/  HGMMA.64x16x16.F32.BF16 R32, gdesc[UR12], R32, gsb0 ;  /* 0x002000000c2079f0 */ /* 0x000fe20008001820 */
[----:B------:R-:W-:Y:S01]  /*13240*/  R2UR UR14, R6 ;  /* 0x00000000060e72ca */ /* 0x000fe200000e0000 */
[----:B------:R-:W-:Y:S01]  /*13250*/  VIADD R6, R2, 0x300 ;  /* 0x0000030002067836 */ /* 0x000fe20000000000 */
[----:B------:R-:W-:Y:S01]  /*13260*/  R2UR UR15, R7 ;  /* 0x00000000070f72ca */ /* 0x000fe200000e0000 */
[----:B------:R-:W-:Y:S01]  /*13270*/  IMAD.MOV.U32 R7, RZ, RZ, 0x40000040 ;  /* 0x40000040ff077424 */ /* 0x000fe200078e00ff */
[----:B------:R-:W-:Y:S02]  /*13280*/  WARPGROUP.DEPBAR.LE gsb0, 0x0 ;  /* 0x00008000000079c5 */ /* 0x000fe40000010000 */
[----:B------:R-:W-:-:S06]  /*13290*/  WARPGROUP.ARRIVE ;  /* 0x00000000000079c5 */ /* 0x000fcc0000000000 */
[----:B------:R-:W-:Y:S01]  /*132a0*/  HGMMA.64x16x16.F32.BF16 R24, gdesc[UR16], R24, gsb0 ;  /* 0x00200000101879f0 */ /* 0x000fe20008001818 */
[----:B------:R-:W-:Y:S01]  /*132b0*/  UMOV UR16, UR24 ;  /* 0x0000001800107c82 */ /* 0x000fe20008000000 */
[----:B------:R-:W-:Y:S01]  /*132c0*/  UMOV UR17, UR25 ;  /* 0x0000001900117c82 */ /* 0x000fe20008000000 */
[----:B------:R-:W-:Y:S01]  /*132d0*/  UMOV UR4, UR16 ;  /* 0x0000001000047c82 */ /* 0x000fe20008000000 */
[----:B------:R-:W-:Y:S01]  /*132e0*/  UMOV UR5, UR17 ;  /* 0x0000001100057c82 */ /* 0x000fe20008000000 */
[----:B------:R-:W-:Y:S01]  /*132f0*/  UMOV UR8, UR16 ;  /* 0x0000001000087c82 */ /* 0x000fe20008000000 */
[----:B------:R-:W-:Y:S01]  /*13300*/  UMOV UR9, UR17 ;  /* 0x0000001100097c82 */ /* 0x000fe20008000000 */
[----:B------:R-:W-:Y:S01]  /*13310*/  UMOV UR12, UR16 ;  /* 0x00000010000c7c82 */ /* 0x000fe20008000000 */
[----:B------:R-:W-:Y:S01]  /*13320*/  UMOV UR13, UR17 ;  /* 0x00000011000d7c82 */ /* 0x000fe20008000000 */
[----:B------:R-:W-:Y:S01]  /*13330*/  R2UR UR18, R8 ;  /* 0x00000000081272ca */ /* 0x000fe200000e0000 */
[----:B------:R-:W-:Y:S01]  /*13340*/  VIADD R8, R2, 0x380 ;  /* 0x0000038002087836 */ /* 0x000fe20000000000 */
[----:B------:R-:W-:Y:S01]  /*13350*/  R2UR UR19, R9 ;  /* 0x00000000091372ca */ /* 0x000fe200000e0000 */
[----:B------:R-:W-:Y:S01]  /*13360*/  IMAD.MOV.U32 R9, RZ, RZ, 0x40000040 ;  /* 0x40000040ff097424 */ /* 0x000fe200078e00ff */
[----:B------:R-:W-:-:S02]  /*13370*/  WARPGROUP.DEPBAR.LE gsb0, 0x0 ;  /* 0x00008000000079c5 */ /* 0x000fc40000010000 */
        /* <DEDUP_REMOVED lines=14> */
[----:B------:R-:W-:Y:S02]  /*13460*/  R2UR UR7, R7 ;  /* 0x00000000070772ca */ /* 0x000fe400000e0000 */
[----:B------:R-:W-:Y:S02]  /*13470*/  MOV R7, 0x40000040 ;  /* 0x4000004000077802 */ /* 0x000fe40000000f00 */
[----:B------:R-:W-:Y:S02]  /*13480*/  UMOV UR24, UR4 ;  /* 0x0000000400187c82 */ /* 0x000fe40008000000 */
[----:B------:R-:W-:-:S05]  /*13490*/  IMAD.U32 R14, RZ, RZ, UR24 ;  /* 0x00000018ff0e7e24 */ /* 0x000fca000f8e00ff */
[----:B------:R0:W-:Y:S01]  /*134a0*/  STL.64 [R1+0x38], R14 ;  /* 0x0000380e01007387 */ /* 0x0001e20000100a00 */
        /* <DEDUP_REMOVED lines=35> */
[----:B------:R-:W-:Y:S01]  /*136e0*/  VIADD R12, R2, 0x284 ;  /* 0x00000284020c7836 */ /* 0x000fe20000000000 */
[----:B------:R-:W-:Y:S01]  /*136f0*/  MOV R13, 0x40000040 ;  /* 0x40000040000d7802 */ /* 0x000fe20000000f00 */
        /* <DEDUP_REMOVED lines=97> */
[----:B0-----:R-:W-:Y:S01]  /*13d10*/  MOV R15, UR25 ;  /* 0x00000019000f7c02 */ /* 0x001fe20008000f00 */
[----:B------:R-:W-:Y:S01]  /*13d20*/  IMAD.MOV.U32 R13, RZ, RZ, 0x40000040 ;  /* 0x40000040ff0d7424 */ /* 0x000fe200078e00ff */
        /* <DEDUP_REMOVED lines=36> */
[----:B------:R-:W-:Y:S02]  /*13f70*/  R2UR UR18, R8 ;  /* 0x00000000081272ca */ /* 0x000fe400000e0000 */
[----:B------:R-:W-:Y:S01]  /*13f80*/  R2UR UR19, R9 ;  /* 0x00000000091372ca */ /* 0x000fe200000e0000 */
[----:B------:R-:W-:Y:S01]  /*13f90*/  IMAD.MOV.U32 R9, RZ, RZ, 0x40000040 ;  /* 0x40000040ff097424 */ /* 0x000fe200078e00ff */
[----:B------:R-:W-:Y:S01]  /*13fa0*/  IADD3 R8, R2, 0x600, RZ ;  /* 0x0000060002087810 */ /* 0x000fe20007ffe0ff */
        /* <DEDUP_REMOVED lines=107> */
[----:B------:R-:W-:Y:S01]  /*14660*/  R2UR UR54, R12 ;  /* 0x000000000c3672ca */ /* 0x000fe200000e0000 */
[----:B------:R-:W-:Y:S01]  /*14670*/  VIADD R12, R2, 0x780 ;  /* 0x00000780020c7836 */ /* 0x000fe20000000000 */
[----:B------:R-:W-:-:S02]  /*14680*/  R2UR UR55, R13 ;  /* 0x000000000d3772ca */ /* 0x000fc400000e0000 */
[----:B------:R-:W-:Y:S02]  /*14690*/  MOV R13, 0x40000040 ;  /* 0x40000040000d7802 */ /* 0x000fe40000000f00 */
[----:B------:R-:W-:Y:S01]  /*146a0*/  R2UR UR50, R12 ;  /* 0x000000000c3272ca */ /* 0x000fe200000e0000 */
[----:B------:R-:W-:Y:S01]  /*146b0*/  VIADD R12, R2, 0x782 ;  /* 0x00000782020c7836 */ /* 0x000fe20000000000 */
[----:B------:R-:W-:Y:S01]  /*146c0*/  R2UR UR51, R13 ;  /* 0x000000000d3372ca */ /* 0x000fe200000e0000 */
[----:B------:R-:W-:-:S03]  /*146d0*/  IMAD.MOV.U32 R13, RZ, RZ, 0x40000040 ;  /* 0x40000040ff0d7424 */ /* 0x000fc600078e00ff */
        /* <DEDUP_REMOVED lines=8> */
[----:B------:R-:W-:Y:S02]  /*14760*/  R2UR UR38, R12 ;  /* 0x000000000c2672ca */ /* 0x000fe400000e0000 */
[----:B------:R-:W-:Y:S01]  /*14770*/  R2UR UR39, R13 ;  /* 0x000000000d2772ca */ /* 0x000fe200000e0000 */
        /* <DEDUP_REMOVED lines=10> */
[----:B------:R-:W-:Y:S01]  /*14820*/  UIADD3 UR12, UR20, 0x804, URZ ;  /* 0x00000804140c7890 */ /* 0x000fe2000fffe03f */
[----:B------:R-:W-:Y:S02]  /*14830*/  R2UR UR14, R8 ;  /* 0x00000000080e72ca */ /* 0x000fe400000e0000 */
[----:B------:R-:W-:Y:S01]  /*14840*/  R2UR UR15, R9 ;  /* 0x00000000090f72ca */ /* 0x000fe200000e0000 */
[----:B------:R-:W-:Y:S01]  /*14850*/  IMAD.MOV.U32 R9, RZ, RZ, 0x40000040 ;  /* 0x40000040ff097424 */ /* 0x000fe200078e00ff */
[----:B------:R-:W-:Y:S02]  /*14860*/  IADD3 R8, R2, 0x704, RZ ;  /* 0x0000070402087810 */ /* 0x000fe40007ffe0ff */
[----:B------:R-:W-:Y:S02]  /*14870*/  UMOV UR24, UR12 ;  /* 0x0000000c00187c82 */ /* 0x000fe40008000000 */
[----:B------:R-:W-:-:S05]  /*14880*/  IMAD.U32 R14, RZ, RZ, UR24 ;  /* 0x00000018ff0e7e24 */ /* 0x000fca000f8e00ff */
[----:B------:R0:W-:Y:S01]  /*14890*/  STL.64 [R1], R14 ;  /* 0x0000000e01007387 */ /* 0x0001e20000100a00 */
        /* <DEDUP_REMOVED lines=21> */
[----:B------:R-:W-:Y:S01]  /*149f0*/  IMAD.MOV.U32 R7, RZ, RZ, 0x40000040 ;  /* 0x40000040ff077424 */ /* 0x000fe200078e00ff */
[----:B------:R-:W-:Y:S02]  /*14a00*/  WARPGROUP.DEPBAR.LE gsb0, 0x0 ;  /* 0x00008000000079c5 */ /* 0x000fe40000010000 */
[----:B------:R-:W-:-:S06]  /*14a10*/  WARPGROUP.ARRIVE ;  /* 0x00000000000079c5 */ /* 0x000fcc0000000000 */
[----:B------:R-:W-:Y:S03]  /*14a20*/  HGMMA.64x16x16.F32.BF16 R56, gdesc[UR24], R56, gsb0 ;  /* 0x00200000183879f0 */ /* 0x000fe60008001838 */
        /* <DEDUP_REMOVED lines=86> */
[----:B------:R-:W-:Y:S01]  /*14f90*/  IADD3 R6, R2, 0x902, RZ ;  /* 0x0000090202067810 */ /* 0x000fe20007ffe0ff */
        /* <DEDUP_REMOVED lines=37> */
[----:B------:R-:W-:Y:S01]  /*151f0*/  VIADD R6, R2, 0x904 ;  /* 0x0000090402067836 */ /* 0x000fe20000000000 */
[----:B------:R-:W-:Y:S01]  /*15200*/  MOV R7, 0x40000040 ;  /* 0x4000004000077802 */ /* 0x000fe20000000f00 */
        /* <DEDUP_REMOVED lines=33> */
[----:B------:R-:W-:Y:S03]  /*15420*/  HGMMA.64x16x16.F32.BF16 R56, gdesc[UR40], R56, gsb0 ;  /* 0x00200000283879f0 */ /* 0x000fe60008001838 */
        /* <DEDUP_REMOVED lines=8> */
[----:B------:R-:W-:Y:S01]  /*154b0*/  HGMMA.64x16x16.F32.BF16 R32, gdesc[UR8], R32, gsb0 ;  /* 0x00200000082079f0 */ /* 0x000fe20008001820 */
[----:B------:R-:W-:Y:S02]  /*154c0*/  ULDC UR8, c[0x0][0x9d8] ;  /* 0x0002760000087ab9 */ /* 0x000fe40000000800 */
        /* <DEDUP_REMOVED lines=12> */
[----:B------:R-:W-:Y:S01]  /*15590*/  ULDC UR39, c[0x0][0x9d8] ;  /* 0x0002760000277ab9 */ /* 0x000fe20000000800 */
[----:B------:R-:W-:Y:S01]  /*155a0*/  ULDC UR38, c[0x0][0x988] ;  /* 0x0002620000267ab9 */ /* 0x000fe20000000800 */
        /* <DEDUP_REMOVED lines=8> */
[----:B------:R-:W-:Y:S01]  /*15630*/  R2UR UR6, R6 ;  /* 0x00000000060672ca */ /* 0x000fe200000e0000 */
[----:B------:R-:W-:Y:S01]  /*15640*/  UMOV UR4, UR36 ;  /* 0x0000002400047c82 */ /* 0x000fe20008000000 */
[----:B------:R-:W-:Y:S01]  /*15650*/  R2UR UR7, R7 ;  /* 0x00000000070772ca */ /* 0x000fe200000e0000 */
[----:B------:R-:W-:Y:S01]  /*15660*/  UMOV UR5, UR37 ;  /* 0x0000002500057c82 */ /* 0x000fe20008000000 */
[----:B------:R-:W-:Y:S01]  /*15670*/  VIADD R6, R2, 0x906 ;  /* 0x0000090602067836 */ /* 0x000fe20000000000 */
[----:B------:R-:W-:Y:S01]  /*15680*/  MUFU.TANH R56, R56 ;  /* 0x0000003800387308 */ /* 0x000fe20000002400 */
[----:B------:R-:W-:-:S02]  /*15690*/  IMAD.MOV.U32 R7, RZ, RZ, 0x40000040 ;  /* 0x40000040ff077424 */ /* 0x000fc400078e00ff */
[----:B------:R-:W-:Y:S01]  /*156a0*/  FMUL.FTZ R59, R59, UR8 ;  /* 0x000000083b3b7c20 */ /* 0x000fe20008410000 */
[----:B------:R-:W-:Y:S02]  /*156b0*/  VIADD R2, R2, 0x986 ;  /* 0x0000098602027836 */ /* 0x000fe40000000000 */
[----:B------:R-:W-:Y:S01]  /*156c0*/  FMUL.FTZ R62, R62, UR8 ;  /* 0x000000083e3e7c20 */ /* 0x000fe20008410000 */
[----:B------:R-:W-:Y:S01]  /*156d0*/  FMUL.FTZ R63, R63, UR8 ;  /* 0x000000083f3f7c20 */ /* 0x000fe20008410000 */
[----:B------:R-:W1:Y:S08]  /*156e0*/  MUFU.TANH R57, R57 ;  /* 0x0000003900397308 */ /* 0x000e700000002400 */
[----:B------:R-:W-:Y:S08]  /*156f0*/  MUFU.TANH R60, R60 ;  /* 0x0000003c003c7308 */ /* 0x000ff00000002400 */
[----:B------:R-:W2:Y:S01]  /*15700*/  MUFU.TANH R61, R61 ;  /* 0x0000003d003d7308 */ /* 0x000ea20000002400 */
[----:B-1----:R-:W-:-:S07]  /*15710*/  FSEL R57, R57, -INF , P5 ;  /* 0xff80000039397808 */ /* 0x002fce0002800000 */
[----:B------:R-:W-:Y:S08]  /*15720*/  MUFU.TANH R58, R58 ;  /* 0x0000003a003a7308 */ /* 0x000ff00000002400 */
[----:B------:R-:W1:Y:S01]  /*15730*/  MUFU.TANH R59, R59 ;  /* 0x0000003b003b7308 */ /* 0x000e620000002400 */
[----:B--2---:R-:W-:Y:S01]  /*15740*/  FSEL R61, R61, -INF , P2 ;  /* 0xff8000003d3d7808 */ /* 0x004fe20001000000 */
[----:B------:R-:W-:-:S02]  /*15750*/  WARPGROUP.DEPBAR.LE gsb0, 0x0 ;  /* 0x00008000000079c5 */ /* 0x000fc40000010000 */
        /* <DEDUP_REMOVED lines=11> */
[----:B------:R-:W2:Y:S01]  /*15810*/  MUFU.TANH R48, R48 ;  /* 0x0000003000307308 */ /* 0x000ea20000002400 */
[----:B------:R-:W-:Y:S01]  /*15820*/  FMUL.FTZ R53, R53, UR8 ;  /* 0x0000000835357c20 */ /* 0x000fe20008410000 */
[----:B------:R-:W-:Y:S01]  /*15830*/  FMUL.FTZ R50, R50, UR8 ;  /* 0x0000000832327c20 */ /* 0x000fe20008410000 */
[----:B-1----:R-:W-:Y:S01]  /*15840*/  FSEL R6, R59, -INF , P5 ;  /* 0xff8000003b067808 */ /* 0x002fe20002800000 */
[----:B------:R-:W-:Y:S01]  /*15850*/  FMUL.FTZ R54, R54, UR8 ;  /* 0x0000000836367c20 */ /* 0x000fe20008410000 */
[----:B------:R-:W-:-:S03]  /*15860*/  ISETP.GT.AND P5, PT, R8, 0x18, PT ;  /* 0x000000180800780c */ /* 0x000fc60003fa4270 */
[----:B------:R-:W-:Y:S08]  /*15870*/  MUFU.TANH R49, R49 ;  /* 0x0000003100317308 */ /* 0x000ff00000002400 */
[----:B------:R1:W-:Y:S01]  /*15880*/  MUFU.TANH R13, R51 ;  /* 0x00000033000d7308 */ /* 0x0003e20000002400 */
[----:B--2---:R-:W-:Y:S01]  /*15890*/  FSEL R59, R48, -INF , P3 ;  /* 0xff800000303b7808 */ /* 0x004fe20001800000 */
[----:B------:R-:W-:-:S06]  /*158a0*/  IMAD.MOV.U32 R48, RZ, RZ, R151 ;  /* 0x000000ffff307224 */ /* 0x000fcc00078e0097 */
[----:B------:R-:W2:Y:S01]  /*158b0*/  MUFU.TANH R62, R62 ;  /* 0x0000003e003e7308 */ /* 0x000ea20000002400 */
[----:B-1----:R-:W-:Y:S01]  /*158c0*/  FSEL R51, R56, -INF , P6 ;  /* 0xff80000038337808 */ /* 0x002fe20003000000 */
[----:B------:R-:W-:-:S03]  /*158d0*/  IMAD.MOV.U32 R56, RZ, RZ, R151 ;  /* 0x000000ffff387224 */ /* 0x000fc600078e0097 */
[----:B------:R-:W-:-:S03]  /*158e0*/  FMNMX.FTZ R12, R51, R57, !PT ;  /* 0x00000039330c7209 */ /* 0x000fc60007810000 */
[----:B------:R-:W1:Y:S08]  /*158f0*/  MUFU.TANH R52, R52 ;  /* 0x0000003400347308 */ /* 0x000e700000002400 */
[----:B------:R3:W-:Y:S01]  /*15900*/  MUFU.TANH R21, R55 ;  /* 0x0000003700157308 */ /* 0x0007e20000002400 */
[----:B--2---:R-:W-:Y:S01]  /*15910*/  FSEL R7, R62, -INF , P4 ;  /* 0xff8000003e077808 */ /* 0x004fe20002000000 */
[----:B------:R-:W-:Y:S01]  /*15920*/  IMAD.MOV.U32 R62, RZ, RZ, R151 ;  /* 0x000000ffff3e7224 */ /* 0x000fe200078e0097 */
[----:B------:R-:W-:-:S02]  /*15930*/  WARPGROUP.DEPBAR.LE gsb0, 0x0 ;  /* 0x00008000000079c5 */ /* 0x000fc40000010000 */
[----:B------:R-:W-:Y:S01]  /*15940*/  WARPGROUP.ARRIVE ;  /* 0x00000000000079c5 */ /* 0x000fe20000000000 */
[----:B---3--:R-:W-:Y:S01]  /*15950*/  FSEL R55, R60, -INF , P4 ;  /* 0xff8000003c377808 */ /* 0x008fe20002000000 */
[----:B------:R-:W-:Y:S01]  /*15960*/  FMUL.FTZ R40, R40, UR8 ;  /* 0x0000000828287c20 */ /* 0x000fe20008410000 */
[----:B------:R1:W2:Y:S01]  /*15970*/  MUFU.TANH R9, R63 ;  /* 0x0000003f00097308 */ /* 0x0002a20000002400 */
[----:B------:R-:W-:Y:S01]  /*15980*/  FMUL.FTZ R41, R41, UR8 ;  /* 0x0000000829297c20 */ /* 0x000fe20008410000 */
[----:B------:R-:W-:Y:S01]  /*15990*/  FMNMX.FTZ R12, R55, R12, !PT ;  /* 0x0000000c370c7209 */ /* 0x000fe20007810000 */
[----:B------:R-:W-:Y:S01]  /*159a0*/  HGMMA.64x16x16.F32.BF16 R32, gdesc[UR4], R32, gsb0 ;  /* 0x00200000042079f0 */ /* 0x000fe20008001820 */
[----:B------:R-:W-:Y:S01]  /*159b0*/  R2UR UR6, R2 ;  /* 0x00000000020672ca */ /* 0x000fe200000e0000 */
[----:B------:R-:W-:Y:S01]  /*159c0*/  UMOV UR4, UR36 ;  /* 0x0000002400047c82 */ /* 0x000fe20008000000 */
[----:B------:R-:W-:Y:S01]  /*159d0*/  R2UR UR7, R3 ;  /* 0x00000000030772ca */ /* 0x000fe200000e0000 */
[----:B------:R-:W-:Y:S01]  /*159e0*/  UMOV UR5, UR37 ;  /* 0x0000002500057c82 */ /* 0x000fe20008000000 */
[----:B------:R-:W3:Y:S01]  /*159f0*/  MUFU.TANH R53, R53 ;  /* 0x0000003500357308 */ /* 0x000ee20000002400 */
[----:B------:R-:W-:Y:S01]  /*15a00*/  FSEL R3, R58, -INF , P6 ;  /* 0xff8000003a037808 */ /* 0x000fe20003000000 */
[----:B------:R-:W-:Y:S01]  /*15a10*/  FMUL.FTZ R44, R44, UR8 ;  /* 0x000000082c2c7c20 */ /* 0x000fe20008410000 */
[----:B------:R-:W-:Y:S01]  /*15a20*/  ISETP.GT.AND P6, PT, R8, 0x11, PT ;  /* 0x000000110800780c */ /* 0x000fe20003fc4270 */
[----:B------:R-:W-:Y:S01]  /*15a30*/  FMUL.FTZ R45, R45, UR8 ;  /* 0x000000082d2d7c20 */ /* 0x000fe20008410000 */
[----:B------:R-:W-:Y:S01]  /*15a40*/  FMNMX.FTZ R12, R61, R12, !PT ;  /* 0x0000000c3d0c7209 */ /* 0x000fe20007810000 */
[----:B------:R-:W-:Y:S01]  /*15a50*/  FMUL.FTZ R43, R43, UR8 ;  /* 0x000000082b2b7c20 */ /* 0x000fe20008410000 */
[----:B------:R-:W-:Y:S01]  /*15a60*/  FSEL R49, R49, -INF , P6 ;  /* 0xff80000031317808 */ /* 0x000fe20003000000 */
[----:B------:R-:W4:Y:S01]  /*15a70*/  MUFU.TANH R11, R50 ;  /* 0x00000032000b7308 */ /* 0x000f220000002400 */
[----:B------:R-:W-:Y:S01]  /*15a80*/  FMNMX.FTZ R12, R59, R12, !PT ;  /* 0x0000000c3b0c7209 */ /* 0x000fe20007810000 */
[----:B------:R-:W-:Y:S01]  /*15a90*/  FMUL.FTZ R42, R42, UR8 ;  /* 0x000000082a2a7c20 */ /* 0x000fe20008410000 */
[----:B------:R-:W-:Y:S01]  /*15aa0*/  ISETP.GT.AND P4, PT, R8, 0x19, PT ;  /* 0x000000190800780c */ /* 0x000fe20003f84270 */
[----:B------:R-:W-:Y:S01]  /*15ab0*/  FMUL.FTZ R46, R46, UR8 ;  /* 0x000000082e2e7c20 */ /* 0x000fe20008410000 */
[----:B-1----:R-:W-:Y:S01]  /*15ac0*/  FSEL R63, R52, -INF , P5 ;  /* 0xff800000343f7808 */ /* 0x002fe20002800000 */
[----:B------:R-:W-:Y:S01]  /*15ad0*/  FMUL.FTZ R47, R47, UR8 ;  /* 0x000000082f2f7c20 */ /* 0x000fe20008410000 */
[----:B------:R-:W-:Y:S01]  /*15ae0*/  FMNMX.FTZ R12, R49, R12, !PT ;  /* 0x0000000c310c7209 */ /* 0x000fe20007810000 */
[----:B------:R-:W1:Y:S01]  /*15af0*/  MUFU.TANH R40, R40 ;  /* 0x0000002800287308 */ /* 0x000e620000002400 */
[----:B--2---:R-:W-:Y:S01]  /*15b00*/  FSEL R9, R9, -INF , P2 ;  /* 0xff80000009097808 */ /* 0x004fe20001000000 */
[--C-:B------:R-:W-:Y:S01]  /*15b10*/  IMAD.MOV.U32 R60, RZ, RZ, R151.reuse ;  /* 0x000000ffff3c7224 */ /* 0x100fe200078e0097 */
[C---:B------:R-:W-:Y:S01]  /*15b20*/  ISETP.GT.AND P2, PT, R8.reuse, 0x20, PT ;  /* 0x000000200800780c */ /* 0x040fe20003f44270 */
[--C-:B------:R-:W-:Y:S01]  /*15b30*/  IMAD.MOV.U32 R58, RZ, RZ, R151.reuse ;  /* 0x000000ffff3a7224 */ /* 0x100fe200078e0097 */
[----:B---3--:R-:W-:Y:S01]  /*15b40*/  FSEL R53, R53, -INF , P4 ;  /* 0xff80000035357808 */ /* 0x008fe20002000000 */
[--C-:B------:R-:W-:Y:S01]  /*15b50*/  IMAD.MOV.U32 R52, RZ, RZ, R151.reuse ;  /* 0x000000ffff347224 */ /* 0x100fe200078e0097 */
[----:B------:R-:W-:Y:S01]  /*15b60*/  FMNMX.FTZ R12, R63, R12, !PT ;  /* 0x0000000c3f0c7209 */ /* 0x000fe20007810000 */
[----:B------:R-:W2:Y:S01]  /*15b70*/  MUFU.TANH R41, R41 ;  /* 0x0000002900297308 */ /* 0x000ea20000002400 */
[----:B----4-:R-:W-:Y:S01]  /*15b80*/  FSEL R11, R11, -INF , P3 ;  /* 0xff8000000b0b7808 */ /* 0x010fe20001800000 */
[----:B------:R-:W-:Y:S01]  /*15b90*/  IMAD.MOV.U32 R50, RZ, RZ, R151 ;  /* 0x000000ffff327224 */ /* 0x000fe200078e0097 */
[----:B------:R-:W-:-:S02]  /*15ba0*/  ISETP.GT.AND P3, PT, R8, 0x21, PT ;  /* 0x000000210800780c */ /* 0x000fc40003f64270 */
[----:B------:R-:W-:Y:S02]  /*15bb0*/  FMNMX.FTZ R12, R53, R12, !PT ;  /* 0x0000000c350c7209 */ /* 0x000fe40007810000 */
[----:B------:R-:W-:Y:S01]  /*15bc0*/  FSEL R13, R13, -INF , P6 ;  /* 0xff8000000d0d7808 */ /* 0x000fe20003000000 */
[----:B0-----:R-:W0:Y:S01]  /*15bd0*/  MUFU.TANH R15, R54 ;  /* 0x00000036000f7308 */ /* 0x001e220000002400 */
[----:B-1----:R-:W-:Y:S02]  /*15be0*/  FSEL R65, R40, -INF , P2 ;  /* 0xff80000028417808 */ /* 0x002fe40001000000 */
[----:B------:R-:W-:Y:S02]  /*15bf0*/  ISETP.GT.AND P6, PT, R8, 0x28, PT ;  /* 0x000000280800780c */ /* 0x000fe40003fc4270 */
[----:B------:R-:W-:Y:S02]  /*15c00*/  FMNMX.FTZ R12, R65, R12, !PT ;  /* 0x0000000c410c7209 */ /* 0x000fe40007810000 */
[----:B------:R-:W-:Y:S01]  /*15c10*/  FSEL R21, R21, -INF , P4 ;  /* 0xff80000015157808 */ /* 0x000fe20002000000 */
[----:B------:R-:W1:Y:S01]  /*15c20*/  MUFU.TANH R44, R44 ;  /* 0x0000002c002c7308 */ /* 0x000e620000002400 */
[----:B--2---:R-:W-:-:S02]  /*15c30*/  FSEL R67, R41, -INF , P3 ;  /* 0xff80000029437808 */ /* 0x004fc40001800000 */
[----:B------:R-:W-:Y:S02]  /*15c40*/  ISETP.GT.AND P4, PT, R8, 0x30, PT ;  /* 0x000000300800780c */ /* 0x000fe40003f84270 */
[----:B------:R-:W-:Y:S01]  /*15c50*/  FMNMX.FTZ R12, R67, R12, !PT ;  /* 0x0000000c430c7209 */ /* 0x000fe20007810000 */
[----:B------:R-:W-:Y:S02]  /*15c60*/  WARPGROUP.DEPBAR.LE gsb0, 0x0 ;  /* 0x00008000000079c5 */ /* 0x000fe40000010000 */
[----:B------:R-:W-:Y:S01]  /*15c70*/  WARPGROUP.ARRIVE ;  /* 0x00000000000079c5 */ /* 0x000fe20000000000 */
[----:B------:R-:W-:Y:S01]  /*15c80*/  FMUL.FTZ R32, R32, UR8 ;  /* 0x0000000820207c20 */ /* 0x000fe20008410000 */
[----:B------:R-:W2:Y:S01]  /*15c90*/  MUFU.TANH R45, R45 ;  /* 0x0000002d002d7308 */ /* 0x000ea20000002400 */
[----:B------:R-:W-:Y:S01]  /*15ca0*/  FMUL.FTZ R33, R33, UR8 ;  /* 0x0000000821217c20 */ /* 0x000fe20008410000 */
[----:B------:R-:W-:Y:S01]  /*15cb0*/  FMUL.FTZ R36, R36, UR8 ;  /* 0x0000000824247c20 */ /* 0x000fe20008410000 */
[----:B------:R-:W-:Y:S01]  /*15cc0*/  FMUL.FTZ R37, R37, UR8 ;  /* 0x0000000825257c20 */ /* 0x000fe20008410000 */
[----:B------:R-:W-:Y:S01]  /*15cd0*/  HGMMA.64x16x16.F32.BF16 R24, gdesc[UR4], R24, gsb0 ;  /* 0x00200000041879f0 */ /* 0x000fe20008001818 */
[----:B0-----:R-:W-:Y:S01]  /*15ce0*/  FSEL R15, R15, -INF , P5 ;  /* 0xff8000000f0f7808 */ /* 0x001fe20002800000 */
[----:B------:R-:W-:Y:S01]  /*15cf0*/  FMUL.FTZ R34, R34, UR8 ;  /* 0x0000000822227c20 */ /* 0x000fe20008410000 */
[----:B------:R-:W-:Y:S01]  /*15d00*/  ISETP.GT.AND P5, PT, R8, 0x29, PT ;  /* 0x000000290800780c */ /* 0x000fe20003fa4270 */
[----:B------:R-:W-:Y:S01]  /*15d10*/  MUFU.TANH R43, R43 ;  /* 0x0000002b002b7308 */ /* 0x000fe20000002400 */
[----:B-1----:R-:W-:Y:S01]  /*15d20*/  FSEL R69, R44, -INF , P6 ;  /* 0xff8000002c457808 */ /* 0x002fe20003000000 */
[----:B------:R-:W-:Y:S01]  /*15d30*/  FMUL.FTZ R35, R35, UR8 ;  /* 0x0000000823237c20 */ /* 0x000fe20008410000 */
[----:B------:R-:W-:Y:S01]  /*15d40*/  FMUL.FTZ R38, R38, UR8 ;  /* 0x0000000826267c20 */ /* 0x000fe20008410000 */
[----:B------:R-:W-:Y:S01]  /*15d50*/  ULDC UR4, c[0x0][0x988] ;  /* 0x0002620000047ab9 */ /* 0x000fe20000000800 */
[----:B------:R-:W-:Y:S01]  /*15d60*/  FMNMX.FTZ R12, R69, R12, !PT ;  /* 0x0000000c450c7209 */ /* 0x000fe20007810000 */
[----:B------:R-:W-:Y:S01]  /*15d70*/  FMUL.FTZ R39, R39, UR8 ;  /* 0x0000000827277c20 */ /* 0x000fe20008410000 */
[-C--:B------:R-:W-:Y:S01]  /*15d80*/  MOV R54, R151.reuse ;  /* 0x0000009700367202 */ /* 0x080fe20000000f00 */
[----:B------:R-:W0:Y:S01]  /*15d90*/  MUFU.TANH R32, R32 ;  /* 0x0000002000207308 */ /* 0x000e220000002400 */
[----:B--2---:R-:W-:Y:S01]  /*15da0*/  FSEL R45, R45, -INF , P5 ;  /* 0xff8000002d2d7808 */ /* 0x004fe20002800000 */
[----:B------:R-:W-:Y:S01]  /*15db0*/  IMAD.MOV.U32 R44, RZ, RZ, R151 ;  /* 0x000000ffff2c7224 */ /* 0x000fe200078e0097 */
[----:B------:R-:W-:-:S02]  /*15dc0*/  MOV R40, R151 ;  /* 0x0000009700287202 */ /* 0x000fc40000000f00 */
[----:B------:R-:W-:-:S03]  /*15dd0*/  FMNMX.FTZ R12, R45, R12, !PT ;  /* 0x0000000c2d0c7209 */ /* 0x000fc60007810000 */
[----:B------:R-:W1:Y:S08]  /*15de0*/  MUFU.TANH R42, R42 ;  /* 0x0000002a002a7308 */ /* 0x000e700000002400 */
[----:B------:R1:W-:Y:S01]  /*15df0*/  MUFU.TANH R2, R33 ;  /* 0x0000002100027308 */ /* 0x0003e20000002400 */
[----:B0-----:R-:W-:-:S04]  /*15e00*/  FSEL R71, R32, -INF , P4 ;  /* 0xff80000020477808 */ /* 0x001fc80002000000 */
[----:B------:R-:W-:-:S03]  /*15e10*/  FMNMX.FTZ R12, R71, R12, !PT ;  /* 0x0000000c470c7209 */ /* 0x000fc60007810000 */
[----:B------:R-:W0:Y:S01]  /*15e20*/  MUFU.TANH R46, R46 ;  /* 0x0000002e002e7308 */ /* 0x000e220000002400 */
[----:B-1----:R-:W-:Y:S01]  /*15e30*/  FSEL R33, R42, -INF , P2 ;  /* 0xff8000002a217808 */ /* 0x002fe20001000000 */
[----:B------:R-:W-:Y:S01]  /*15e40*/  IMAD.MOV.U32 R42, RZ, RZ, R151 ;  /* 0x000000ffff2a7224 */ /* 0x000fe200078e0097 */
[----:B------:R-:W-:-:S05]  /*15e50*/  ISETP.GT.AND P2, PT, R8, 0x38, PT ;  /* 0x000000380800780c */ /* 0x000fca0003f44270 */
[----:B------:R-:W-:Y:S08]  /*15e60*/  MUFU.TANH R47, R47 ;  /* 0x0000002f002f7308 */ /* 0x000ff00000002400 */
[----:B------:R-:W-:Y:S01]  /*15e70*/  MUFU.TANH R36, R36 ;  /* 0x0000002400247308 */ /* 0x000fe20000002400 */
[----:B------:R-:W-:Y:S02]  /*15e80*/  WARPGROUP.DEPBAR.LE gsb0, 0x0 ;  /* 0x00008000000079c5 */ /* 0x000fe40000010000 */
[----:B------:R-:W-:Y:S01]  /*15e90*/  FMUL.FTZ R24, R24, UR8 ;  /* 0x0000000818187c20 */ /* 0x000fe20008410000 */
[----:B------:R-:W-:Y:S01]  /*15ea0*/  FMUL.FTZ R5, R25, UR8 ;  /* 0x0000000819057c20 */ /* 0x000fe20008410000 */
[----:B------:R-:W-:Y:S01]  /*15eb0*/  FMUL.FTZ R28, R28, UR8 ;  /* 0x000000081c1c7c20 */ /* 0x000fe20008410000 */
[----:B0-----:R-:W-:Y:S01]  /*15ec0*/  FSEL R25, R46, -INF , P6 ;  /* 0xff8000002e197808 */ /* 0x001fe20003000000 */
[----:B------:R-:W-:Y:S01]  /*15ed0*/  FMUL.FTZ R26, R26, UR8 ;  /* 0x000000081a1a7c20 */ /* 0x000fe20008410000 */
[----:B------:R-:W0:Y:S01]  /*15ee0*/  MUFU.TANH R37, R37 ;  /* 0x0000002500257308 */ /* 0x000e220000002400 */
[----:B------:R-:W-:Y:S01]  /*15ef0*/  ISETP.GT.AND P6, PT, R8, 0x39, PT ;  /* 0x000000390800780c */ /* 0x000fe20003fc4270 */
[----:B------:R-:W-:Y:S01]  /*15f00*/  FMUL.FTZ R27, R27, UR8 ;  /* 0x000000081b1b7c20 */ /* 0x000fe20008410000 */
[----:B------:R-:W-:Y:S01]  /*15f10*/  FMUL.FTZ R30, R30, UR8 ;  /* 0x000000081e1e7c20 */ /* 0x000fe20008410000 */
[----:B------:R-:W-:Y:S01]  /*15f20*/  FMUL.FTZ R31, R31, UR8 ;  /* 0x000000081f1f7c20 */ /* 0x000fe20008410000 */
[----:B------:R1:W-:Y:S01]  /*15f30*/  @!P1 SYNCS.ARRIVE.TRANS64.RED.A1T0 RZ, [R0+URZ], RZ ;  /* 0x000000ff00ff99a7 */ /* 0x0003e2000810043f */
[----:B------:R-:W-:-:S02]  /*15f40*/  IMAD.MOV.U32 R46, RZ, RZ, R151 ;  /* 0x000000ffff2e7224 */ /* 0x000fc400078e0097 */
[----:B------:R-:W2:Y:S08]  /*15f50*/  MUFU.TANH R34, R34 ;  /* 0x0000002200227308 */ /* 0x000eb00000002400 */
[----:B------:R3:W-:Y:S01]  /*15f60*/  MUFU.TANH R4, R35 ;  /* 0x0000002300047308 */ /* 0x0007e20000002400 */
[----:B0-----:R-:W-:-:S07]  /*15f70*/  FSEL R75, R37, -INF , P6 ;  /* 0xff800000254b7808 */ /* 0x001fce0003000000 */
[----:B------:R-:W0:Y:S01]  /*15f80*/  MUFU.TANH R24, R24 ;  /* 0x0000001800187308 */ /* 0x000e220000002400 */
[----:B---3--:R-:W-:Y:S02]  /*15f90*/  FSEL R35, R43, -INF , P3 ;  /* 0xff8000002b237808 */ /* 0x008fe40001800000 */
[----:B------:R-:W-:Y:S02]  /*15fa0*/  ISETP.GT.AND P3, PT, R8, 0x31, PT ;  /* 0x000000310800780c */ /* 0x000fe40003f64270 */
[----:B--2---:R-:W-:Y:S01]  /*15fb0*/  FSEL R37, R34, -INF , P4 ;  /* 0xff80000022257808 */ /* 0x004fe20002000000 */
[----:B------:R-:W-:Y:S01]  /*15fc0*/  IMAD.MOV.U32 R34, RZ, RZ, R151 ;  /* 0x000000ffff227224 */ /* 0x000fe200078e0097 */
[----:B------:R-:W-:Y:S01]  /*15fd0*/  FSEL R73, R2, -INF , P3 ;  /* 0xff80000002497808 */ /* 0x000fe20001800000 */
[----:B------:R-:W2:Y:S01]  /*15fe0*/  MUFU.TANH R5, R5 ;  /* 0x0000000500057308 */ /* 0x000ea20000002400 */
[----:B------:R-:W-:Y:S01]  /*15ff0*/  FMUL.FTZ R2, R29, UR8 ;  /* 0x000000081d027c20 */ /* 0x000fe20008410000 */
[----:B------:R-:W-:-:S02]  /*16000*/  FSEL R29, R47, -INF , P5 ;  /* 0xff8000002f1d7808 */ /* 0x000fc40002800000 */
[----:B------:R-:W-:Y:S01]  /*16010*/  FSEL R47, R36, -INF , P2 ;  /* 0xff800000242f7808 */ /* 0x000fe20001000000 */
[----:B------:R-:W-:Y:S01]  /*16020*/  IMAD.MOV.U32 R36, RZ, RZ, R151 ;  /* 0x000000ffff247224 */ /* 0x000fe200078e0097 */
[----:B------:R-:W-:Y:S02]  /*16030*/  FMNMX.FTZ R12, R73, R12, !PT ;  /* 0x0000000c490c7209 */ /* 0x000fe40007810000 */
[----:B------:R-:W3:Y:S01]  /*16040*/  MUFU.TANH R38, R38 ;  /* 0x0000002600267308 */ /* 0x000ee20000002400 */
[C---:B------:R-:W-:Y:S02]  /*16050*/  ISETP.GT.AND P5, PT, R8.reuse, 0x40, PT ;  /* 0x000000400800780c */ /* 0x040fe40003fa4270 */
[----:B------:R-:W-:Y:S02]  /*16060*/  FMNMX.FTZ R12, R47, R12, !PT ;  /* 0x0000000c2f0c7209 */ /* 0x000fe40007810000 */
[----:B------:R-:W-:Y:S02]  /*16070*/  ISETP.GT.AND P4, PT, R8, 0x41, PT ;  /* 0x000000410800780c */ /* 0x000fe40003f84270 */
[----:B0-----:R-:W-:Y:S01]  /*16080*/  FSEL R77, R24, -INF , P5 ;  /* 0xff800000184d7808 */ /* 0x001fe20002800000 */
[----:B------:R-:W0:Y:S01]  /*16090*/  MUFU.TANH R28, R28 ;  /* 0x0000001c001c7308 */ /* 0x000e220000002400 */
[----:B------:R-:W-:-:S02]  /*160a0*/  FMNMX.FTZ R12, R75, R12, !PT ;  /* 0x0000000c4b0c7209 */ /* 0x000fc40007810000 */
[----:B------:R-:W-:Y:S02]  /*160b0*/  FSEL R41, R4, -INF , P3 ;  /* 0xff80000004297808 */ /* 0x000fe40001800000 */
[----:B------:R-:W-:Y:S02]  /*160c0*/  ISETP.GT.AND P3, PT, R8, 0x48, PT ;  /* 0x000000480800780c */ /* 0x000fe40003f64270 */
[----:B--2---:R-:W-:Y:S01]  /*160d0*/  FSEL R79, R5, -INF , P4 ;  /* 0xff800000054f7808 */ /* 0x004fe20002000000 */
[----:B------:R-:W2:Y:S01]  /*160e0*/  MUFU.TANH R2, R2 ;  /* 0x0000000200027308 */ /* 0x000ea20000002400 */
[----:B------:R-:W-:Y:S02]  /*160f0*/  FMNMX.FTZ R12, R77, R12, !PT ;  /* 0x0000000c4d0c7209 */ /* 0x000fe40007810000 */
[----:B---3--:R-:W-:Y:S01]  /*16100*/  FSEL R43, R38, -INF , P2 ;  /* 0xff800000262b7808 */ /* 0x008fe20001000000 */
[----:B------:R-:W-:Y:S01]  /*16110*/  IMAD.MOV.U32 R38, RZ, RZ, R151 ;  /* 0x000000ffff267224 */ /* 0x000fe200078e0097 */
[----:B------:R-:W-:-:S02]  /*16120*/  ISETP.GT.AND P2, PT, R8, 0x49, PT ;  /* 0x000000490800780c */ /* 0x000fc40003f44270 */
[----:B------:R-:W-:Y:S01]  /*16130*/  FMNMX.FTZ R12, R79, R12, !PT ;  /* 0x0000000c4f0c7209 */ /* 0x000fe20007810000 */
[----:B------:R-:W3:Y:S01]  /*16140*/  MUFU.TANH R39, R39 ;  /* 0x0000002700277308 */ /* 0x000ee20000002400 */
[----:B0-----:R-:W-:-:S04]  /*16150*/  FSEL R81, R28, -INF , P3 ;  /* 0xff8000001c517808 */ /* 0x001fc80001800000 */
[----:B------:R-:W-:-:S03]  /*16160*/  FMNMX.FTZ R12, R81, R12, !PT ;  /* 0x0000000c510c7209 */ /* 0x000fc60007810000 */
[----:B------:R-:W-:Y:S01]  /*16170*/  MUFU.TANH R26, R26 ;  /* 0x0000001a001a7308 */ /* 0x000fe20000002400 */
[----:B--2---:R-:W-:Y:S01]  /*16180*/  FSEL R83, R2, -INF , P2 ;  /* 0xff80000002537808 */ /* 0x004fe20001000000 */
[----:B------:R-:W-:-:S03]  /*16190*/  IMAD.U32 R2, RZ, RZ, UR4 ;  /* 0x00000004ff027e24 */ /* 0x000fc6000f8e00ff */
[----:B------:R-:W-:-:S03]  /*161a0*/  FMNMX.FTZ R12, R83, R12, !PT ;  /* 0x0000000c530c7209 */ /* 0x000fc60007810000 */
[----:B------:R-:W-:Y:S01]  /*161b0*/  MUFU.TANH R30, R30 ;  /* 0x0000001e001e7308 */ /* 0x000fe20000002400 */
[----:B---3--:R-:W-:Y:S01]  /*161c0*/  FSEL R39, R39, -INF , P6 ;  /* 0xff80000027277808 */ /* 0x008fe20003000000 */
[----:B------:R-:W0:Y:S06]  /*161d0*/  SHFL.BFLY PT, R5, R12, 0x2, 0x1f ;  /* 0x0c401f000c057f89 */ /* 0x000e2c00000e0000 */
[----:B------:R-:W2:Y:S02]  /*161e0*/  MUFU.TANH R31, R31 ;  /* 0x0000001f001f7308 */ /* 0x000ea40000002400 */
[----:B--2---:R-:W-:-:S02]  /*161f0*/  FSEL R31, R31, -INF , P2 ;  /* 0xff8000001f1f7808 */ /* 0x004fc40001000000 */
[----:B0-----:R-:W-:-:S05]  /*16200*/  FMNMX.FTZ R4, R12, R5, !PT ;  /* 0x000000050c047209 */ /* 0x001fca0007810000 */
[----:B------:R-:W0:Y:S02]  /*16210*/  SHFL.BFLY PT, R5, R4, 0x1, 0x1f ;  /* 0x0c201f0004057f89 */ /* 0x000e2400000e0000 */
[----:B0-----:R-:W-:Y:S02]  /*16220*/  FMNMX.FTZ R5, R4, R5, !PT ;  /* 0x0000000504057209 */ /* 0x001fe40007810000 */
[----:B------:R0:W2:Y:S02]  /*16230*/  MUFU.TANH R4, R27 ;  /* 0x0000001b00047308 */ /* 0x0000a40000002400 */
[C---:B------:R-:W-:Y:S01]  /*16240*/  FSETP.NEU.FTZ.AND P0, PT, R5.reuse, -INF , PT ;  /* 0xff8000000500780b */ /* 0x040fe20003f1d000 */
[----:B------:R-:W-:-:S05]  /*16250*/  FMUL.FTZ R8, R5, R2 ;  /* 0x0000000205087220 */ /* 0x000fca0000410000 */
[----:B------:R-:W-:Y:S02]  /*16260*/  FSEL R14, R8, RZ, P0 ;  /* 0x000000ff080e7208 */ /* 0x000fe40000000000 */
[----:B------:R-:W-:Y:S02]  /*16270*/  FMNMX.FTZ R8, R3, R6, !PT ;  /* 0x0000000603087209 */ /* 0x000fe40007810000 */
[----:B------:R-:W-:Y:S01]  /*16280*/  ISETP.NE.AND P0, PT, R10, RZ, PT ;  /* 0x000000ff0a00720c */ /* 0x000fe20003f05270 */
[--C-:B------:R-:W-:Y:S01]  /*16290*/  FFMA.FTZ R208, R51, R2, -R14.reuse ;  /* 0x0000000233d07223 */ /* 0x100fe2000001080e */
[----:B------:R-:W-:Y:S01]  /*162a0*/  FMNMX.FTZ R8, R7, R8, !PT ;  /* 0x0000000807087209 */ /* 0x000fe20007810000 */
[-CC-:B------:R-:W-:Y:S01]  /*162b0*/  FFMA.FTZ R210, R55, R2.reuse, -R14.reuse ;  /* 0x0000000237d27223 */ /* 0x180fe2000001080e */
[----:B------:R-:W-:Y:S01]  /*162c0*/  FSEL R51, R26, -INF , P5 ;  /* 0xff8000001a337808 */ /* 0x000fe20002800000 */
[--C-:B0-----:R-:W-:Y:S01]  /*162d0*/  FFMA.FTZ R27, R57, R2, -R14.reuse ;  /* 0x00000002391b7223 */ /* 0x101fe2000001080e */
[----:B------:R-:W-:Y:S01]  /*162e0*/  FMNMX.FTZ R8, R9, R8, !PT ;  /* 0x0000000809087209 */ /* 0x000fe20007810000 */
[----:B------:R-:W-:Y:S01]  /*162f0*/  MUFU.EX2 R208, R208 ;  /* 0x000000d000d07308 */ /* 0x000fe20000000800 */
[----:B--2---:R-:W-:Y:S01]  /*16300*/  FSEL R55, R4, -INF , P4 ;  /* 0xff80000004377808 */ /* 0x004fe20002000000 */
[--C-:B------:R-:W-:Y:S01]  /*16310*/  FFMA.FTZ R4, R49, R2, -R14.reuse ;  /* 0x0000000231047223 */ /* 0x100fe2000001080e */
[----:B------:R-:W-:Y:S01]  /*16320*/  FMNMX.FTZ R8, R11, R8, !PT ;  /* 0x000000080b087209 */ /* 0x000fe20007810000 */
[-CC-:B------:R-:W-:Y:S01]  /*16330*/  FFMA.FTZ R61, R61, R2.reuse, -R14.reuse ;  /* 0x000000023d3d7223 */ /* 0x180fe2000001080e */
[----:B------:R-:W-:Y:S01]  /*16340*/  FSEL R57, R30, -INF , P3 ;  /* 0xff8000001e397808 */ /* 0x000fe20001800000 */
[--C-:B------:R-:W-:Y:S01]  /*16350*/  FFMA.FTZ R59, R59, R2, -R14.reuse ;  /* 0x000000023b3b7223 */ /* 0x100fe2000001080e */
[----:B------:R-:W-:Y:S01]  /*16360*/  FMNMX.FTZ R8, R13, R8, !PT ;  /* 0x000000080d087209 */ /* 0x000fe20007810000 */
[----:B------:R-:W-:Y:S01]  /*16370*/  MUFU.EX2 R204, R4 ;  /* 0x0000000400cc7308 */ /* 0x000fe20000000800 */
[-CC-:B------:R-:W-:Y:S01]  /*16380*/  FFMA.FTZ R63, R63, R2.reuse, -R14.reuse ;  /* 0x000000023f3f7223 */ /* 0x180fe2000001080e */
[--C-:B------:R-:W-:Y:S01]  /*16390*/  FFMA.FTZ R53, R53, R2, -R14.reuse ;  /* 0x0000000235357223 */ /* 0x100fe2000001080e */
[----:B------:R-:W-:Y:S01]  /*163a0*/  FMNMX.FTZ R8, R15, R8, !PT ;  /* 0x000000080f087209 */ /* 0x000fe20007810000 */
[-CC-:B------:R-:W-:Y:S01]  /*163b0*/  FFMA.FTZ R65, R65, R2.reuse, -R14.reuse ;  /* 0x0000000241417223 */ /* 0x180fe2000001080e */
[-CC-:B------:R-:W-:Y:S01]  /*163c0*/  FFMA.FTZ R67, R67, R2.reuse, -R14.reuse ;  /* 0x0000000243437223 */ /* 0x180fe2000001080e */
[--C-:B------:R-:W-:Y:S01]  /*163d0*/  FFMA.FTZ R69, R69, R2, -R14.reuse ;  /* 0x0000000245457223 */ /* 0x100fe2000001080e */
[----:B------:R-:W-:Y:S01]  /*163e0*/  FMNMX.FTZ R8, R21, R8, !PT ;  /* 0x0000000815087209 */ /* 0x000fe20007810000 */
[----:B------:R-:W0:Y:S01]  /*163f0*/  MUFU.EX2 R27, R27 ;  /* 0x0000001b001b7308 */ /* 0x000e220000000800 */
[-CC-:B------:R-:W-:Y:S01]  /*16400*/  FFMA.FTZ R45, R45, R2.reuse, -R14.reuse ;  /* 0x000000022d2d7223 */ /* 0x180fe2000001080e */
[--C-:B------:R-:W-:Y:S01]  /*16410*/  FFMA.FTZ R71, R71, R2, -R14.reuse ;  /* 0x0000000247477223 */ /* 0x100fe2000001080e */
[----:B------:R-:W-:Y:S01]  /*16420*/  FMNMX.FTZ R8, R33, R8, !PT ;  /* 0x0000000821087209 */ /* 0x000fe20007810000 */
[-CC-:B------:R-:W-:Y:S01]  /*16430*/  FFMA.FTZ R73, R73, R2.reuse, -R14.reuse ;  /* 0x0000000249497223 */ /* 0x180fe2000001080e */
[-CC-:B------:R-:W-:Y:S01]  /*16440*/  FFMA.FTZ R47, R47, R2.reuse, -R14.reuse ;  /* 0x000000022f2f7223 */ /* 0x180fe2000001080e */
[--C-:B------:R-:W-:Y:S01]  /*16450*/  FFMA.FTZ R75, R75, R2, -R14.reuse ;  /* 0x000000024b4b7223 */ /* 0x100fe2000001080e */
[----:B------:R-:W-:Y:S01]  /*16460*/  FMNMX.FTZ R8, R35, R8, !PT ;  /* 0x0000000823087209 */ /* 0x000fe20007810000 */
[----:B------:R-:W-:Y:S01]  /*16470*/  MUFU.EX2 R210, R210 ;  /* 0x000000d200d27308 */ /* 0x000fe20000000800 */
[-CC-:B------:R-:W-:Y:S01]  /*16480*/  FFMA.FTZ R77, R77, R2.reuse, -R14.reuse ;  /* 0x000000024d4d7223 */ /* 0x180fe2000001080e */
[--C-:B------:R-:W-:Y:S01]  /*16490*/  FFMA.FTZ R79, R79, R2, -R14.reuse ;  /* 0x000000024f4f7223 */ /* 0x100fe2000001080e */
[----:B------:R-:W-:Y:S01]  /*164a0*/  FMNMX.FTZ R8, R25, R8, !PT ;  /* 0x0000000819087209 */ /* 0x000fe20007810000 */
[-CC-:B------:R-:W-:Y:S01]  /*164b0*/  FFMA.FTZ R81, R81, R2.reuse, -R14.reuse ;  /* 0x0000000251517223 */ /* 0x180fe2000001080e */
[----:B------:R-:W-:Y:S01]  /*164c0*/  FFMA.FTZ R14, R83, R2, -R14 ;  /* 0x00000002530e7223 */ /* 0x000fe2000001080e */
[----:B------:R-:W-:Y:S01]  /*164d0*/  IMAD.MOV.U32 R83, RZ, RZ, R151 ;  /* 0x000000ffff537224 */ /* 0x000fe200078e0097 */
[----:B------:R-:W-:Y:S01]  /*164e0*/  FMNMX.FTZ R8, R29, R8, !PT ;  /* 0x000000081d087209 */ /* 0x000fe20007810000 */
[----:B------:R-:W-:Y:S03]  /*164f0*/  MUFU.EX2 R61, R61 ;  /* 0x0000003d003d7308 */ /* 0x000fe60000000800 */
[----:B------:R-:W-:-:S04]  /*16500*/  FMNMX.FTZ R8, R37, R8, !PT ;  /* 0x0000000825087209 */ /* 0x000fc80007810000 */
[----:B------:R-:W-:Y:S01]  /*16510*/  FMNMX.FTZ R8, R41, R8, !PT ;  /* 0x0000000829087209 */ /* 0x000fe20007810000 */
[----:B------:R-:W-:Y:S03]  /*16520*/  MUFU.EX2 R59, R59 ;  /* 0x0000003b003b7308 */ /* 0x000fe60000000800 */
[----:B------:R-:W-:-:S04]  /*16530*/  FMNMX.FTZ R8, R43, R8, !PT ;  /* 0x000000082b087209 */ /* 0x000fc80007810000 */
[----:B------:R-:W-:Y:S01]  /*16540*/  FMNMX.FTZ R8, R39, R8, !PT ;  /* 0x0000000827087209 */ /* 0x000fe20007810000 */
[----:B------:R-:W-:Y:S03]  /*16550*/  MUFU.EX2 R63, R63 ;  /* 0x0000003f003f7308 */ /* 0x000fe60000000800 */
[----:B------:R-:W-:-:S04]  /*16560*/  FMNMX.FTZ R8, R51, R8, !PT ;  /* 0x0000000833087209 */ /* 0x000fc80007810000 */
[----:B------:R-:W-:Y:S01]  /*16570*/  FMNMX.FTZ R8, R55, R8, !PT ;  /* 0x0000000837087209 */ /* 0x000fe20007810000 */
[----:B------:R2:W-:Y:S03]  /*16580*/  MUFU.EX2 R206, R53 ;  /* 0x0000003500ce7308 */ /* 0x0005e60000000800 */
[----:B------:R-:W-:-:S04]  /*16590*/  FMNMX.FTZ R8, R57, R8, !PT ;  /* 0x0000000839087209 */ /* 0x000fc80007810000 */
[----:B------:R-:W-:Y:S01]  /*165a0*/  FMNMX.FTZ R8, R31, R8, !PT ;  /* 0x000000081f087209 */ /* 0x000fe20007810000 */
[----:B------:R-:W-:Y:S01]  /*165b0*/  MUFU.EX2 R65, R65 ;  /* 0x0000004100417308 */ /* 0x000fe20000000800 */
[----:B--2---:R-:W-:-:S03]  /*165c0*/  IMAD.MOV.U32 R53, RZ, RZ, R151 ;  /* 0x000000ffff357224 */ /* 0x004fc600078e0097 */
[----:B------:R-:W2:Y:S04]  /*165d0*/  SHFL.BFLY PT, R49, R8, 0x2, 0x1f ;  /* 0x0c401f0008317f89 */ /* 0x000ea800000e0000 */
[----:B------:R3:W-:Y:S08]  /*165e0*/  MUFU.EX2 R200, R67 ;  /* 0x0000004300c87308 */ /* 0x0007f00000000800 */
[----:B------:R-:W-:Y:S01]  /*165f0*/  MUFU.EX2 R69, R69 ;  /* 0x0000004500457308 */ /* 0x000fe20000000800 */
[----:B---3--:R-:W-:-:S07]  /*16600*/  IMAD.MOV.U32 R67, RZ, RZ, R151 ;  /* 0x000000ffff437224 */ /* 0x008fce00078e0097 */
[----:B------:R3:W-:Y:S01]  /*16610*/  MUFU.EX2 R202, R45 ;  /* 0x0000002d00ca7308 */ /* 0x0007e20000000800 */
[----:B--2---:R-:W-:-:S07]  /*16620*/  FMNMX.FTZ R49, R8, R49, !PT ;  /* 0x0000003108317209 */ /* 0x004fce0007810000 */
[----:B------:R-:W-:Y:S01]  /*16630*/  MUFU.EX2 R71, R71 ;  /* 0x0000004700477308 */ /* 0x000fe20000000800 */
[----:B------:R-:W2:Y:S01]  /*16640*/  SHFL.BFLY PT, R4, R49, 0x1, 0x1f ;  /* 0x0c201f0031047f89 */ /* 0x000ea200000e0000 */
[----:B---3--:R-:W-:-:S06]  /*16650*/  IMAD.MOV.U32 R45, RZ, RZ, R151 ;  /* 0x000000ffff2d7224 */ /* 0x008fcc00078e0097 */
[----:B------:R3:W-:Y:S08]  /*16660*/  MUFU.EX2 R196, R73 ;  /* 0x0000004900c47308 */ /* 0x0007f00000000800 */
[----:B------:R-:W-:Y:S01]  /*16670*/  MUFU.EX2 R47, R47 ;  /* 0x0000002f002f7308 */ /* 0x000fe20000000800 */
[----:B---3--:R-:W-:-:S07]  /*16680*/  IMAD.MOV.U32 R73, RZ, RZ, R151 ;  /* 0x000000ffff497224 */ /* 0x008fce00078e0097 */
[----:B------:R3:W-:Y:S01]  /*16690*/  MUFU.EX2 R198, R75 ;  /* 0x0000004b00c67308 */ /* 0x0007e20000000800 */
[----:B--2---:R-:W-:Y:S01]  /*166a0*/  FMNMX.FTZ R4, R49, R4, !PT ;  /* 0x0000000431047209 */ /* 0x004fe20007810000 */
[----:B------:R-:W-:-:S03]  /*166b0*/  IMAD.MOV.U32 R49, RZ, RZ, R151 ;  /* 0x000000ffff317224 */ /* 0x000fc600078e0097 */
[C---:B------:R-:W-:Y:S01]  /*166c0*/  FSETP.NEU.FTZ.AND P2, PT, R4.reuse, -INF , PT ;  /* 0xff8000000400780b */ /* 0x040fe20003f5d000 */
[-C--:B------:R-:W-:Y:S02]  /*166d0*/  FMUL.FTZ R8, R4, R2.reuse ;  /* 0x0000000204087220 */ /* 0x080fe40000410000 */
[----:B------:R-:W-:Y:S01]  /*166e0*/  MUFU.EX2 R77, R77 ;  /* 0x0000004d004d7308 */ /* 0x000fe20000000800 */
[--C-:B---3--:R-:W-:Y:S02]  /*166f0*/  IMAD.MOV.U32 R75, RZ, RZ, R151.reuse ;  /* 0x000000ffff4b7224 */ /* 0x108fe400078e0097 */
[----:B------:R-:W-:Y:S02]  /*16700*/  FSEL R8, R8, RZ, P2 ;  /* 0x000000ff08087208 */ /* 0x000fe40001000000 */
[----:B------:R-:W-:Y:S01]  /*16710*/  ISETP.GE.AND P2, PT, R148, 0x51, PT ;  /* 0x000000519400780c */ /* 0x000fe20003f46270 */
[----:B------:R-:W-:Y:S02]  /*16720*/  IMAD.MOV.U32 R148, RZ, RZ, R151 ;  /* 0x000000ffff947224 */ /* 0x000fe400078e0097 */
[-CC-:B------:R-:W-:Y:S01]  /*16730*/  FFMA.FTZ R3, R3, R2.reuse, -R8.reuse ;  /* 0x0000000203037223 */ /* 0x180fe20000010808 */
        /* <DEDUP_REMOVED lines=19> */
[-CC-:B------:R-:W-:Y:S01]  /*16870*/  FFMA.FTZ R57, R57, R2.reuse, -R8.reuse ;  /* 0x0000000239397223 */ /* 0x180fe20000010808 */
[----:B------:R-:W-:Y:S01]  /*16880*/  FFMA.FTZ R31, R31, R2, -R8 ;  /* 0x000000021f1f7223 */ /* 0x000fe20000010808 */
[----:B------:R0:W-:Y:S08]  /*16890*/  MUFU.EX2 R10, R9 ;  /* 0x00000009000a7308 */ /* 0x0001f00000000800 */
[----:B------:R-:W3:Y:S01]  /*168a0*/  MUFU.EX2 R7, R7 ;  /* 0x0000000700077308 */ /* 0x000ee20000000800 */
[----:B0-----:R-:W-:Y:S01]  /*168b0*/  FADD.FTZ R9, R208, R27 ;  /* 0x0000001bd0097221 */ /* 0x001fe20000010000 */
[----:B--2---:R-:W-:-:S02]  /*168c0*/  F2FP.BF16.F32.PACK_AB R209, R6, R3 ;  /* 0x0000000306d1723e */ /* 0x004fc400000010ff */
[----:B------:R-:W-:Y:S01]  /*168d0*/  F2FP.BF16.F32.PACK_AB R208, R27, R208 ;  /* 0x000000d01bd0723e */ /* 0x000fe200000010ff */
[----:B------:R-:W-:Y:S01]  /*168e0*/  FADD.FTZ R28, R210, R9 ;  /* 0x00000009d21c7221 */ /* 0x000fe20000010000 */
[C---:B------:R-:W-:Y:S01]  /*168f0*/  F2FP.BF16.F32.PACK_AB R210, R61.reuse, R210 ;  /* 0x000000d23dd2723e */ /* 0x040fe200000010ff */
[--C-:B------:R-:W-:Y:S01]  /*16900*/  IMAD.MOV.U32 R27, RZ, RZ, R151.reuse ;  /* 0x000000ffff1b7224 */ /* 0x100fe200078e0097 */
[----:B------:R-:W0:Y:S01]  /*16910*/  MUFU.EX2 R11, R11 ;  /* 0x0000000b000b7308 */ /* 0x000e220000000800 */
[----:B------:R-:W-:Y:S01]  /*16920*/  FADD.FTZ R28, R61, R28 ;  /* 0x0000001c3d1c7221 */ /* 0x000fe20000010000 */
[----:B------:R-:W-:-:S03]  /*16930*/  IMAD.MOV.U32 R61, RZ, RZ, R151 ;  /* 0x000000ffff3d7224 */ /* 0x000fc600078e0097 */
[----:B------:R-:W-:Y:S01]  /*16940*/  FADD.FTZ R9, R59, R28 ;  /* 0x0000001c3b097221 */ /* 0x000fe20000010000 */
[----:B------:R-:W-:Y:S02]  /*16950*/  FADD.FTZ R28, R3, R6 ;  /* 0x00000006031c7221 */ /* 0x000fe40000010000 */
[----:B------:R2:W4:Y:S01]  /*16960*/  MUFU.EX2 R12, R13 ;  /* 0x0000000d000c7308 */ /* 0x0005220000000800 */
[C---:B------:R-:W-:Y:S01]  /*16970*/  FADD.FTZ R30, R204.reuse, R9 ;  /* 0x00000009cc1e7221 */ /* 0x040fe20000010000 */
[----:B---3--:R-:W-:Y:S01]  /*16980*/  FADD.FTZ R9, R7, R28 ;  /* 0x0000001c07097221 */ /* 0x008fe20000010000 */
[----:B------:R-:W-:Y:S01]  /*16990*/  F2FP.BF16.F32.PACK_AB R204, R204, R59 ;  /* 0x0000003bcccc723e */ /* 0x000fe200000010ff */
[----:B------:R-:W-:Y:S01]  /*169a0*/  IMAD.MOV.U32 R59, RZ, RZ, R151 ;  /* 0x000000ffff3b7224 */ /* 0x000fe200078e0097 */
[----:B------:R-:W-:-:S03]  /*169b0*/  F2FP.BF16.F32.PACK_AB R211, R10, R7 ;  /* 0x000000070ad3723e */ /* 0x000fc600000010ff */
[----:B------:R-:W3:Y:S01]  /*169c0*/  MUFU.EX2 R15, R15 ;  /* 0x0000000f000f7308 */ /* 0x000ee20000000800 */
[----:B--2---:R-:W-:Y:S01]  /*169d0*/  FADD.FTZ R13, R63, R30 ;  /* 0x0000001e3f0d7221 */ /* 0x004fe20000010000 */
[----:B------:R-:W-:-:S03]  /*169e0*/  FADD.FTZ R30, R10, R9 ;  /* 0x000000090a1e7221 */ /* 0x000fc60000010000 */
[C---:B------:R-:W-:Y:S01]  /*169f0*/  FADD.FTZ R32, R206.reuse, R13 ;  /* 0x0000000dce207221 */ /* 0x040fe20000010000 */
[----:B0-----:R-:W-:Y:S01]  /*16a00*/  FADD.FTZ R9, R11, R30 ;  /* 0x0000001e0b097221 */ /* 0x001fe20000010000 */
[----:B------:R-:W-:Y:S01]  /*16a10*/  F2FP.BF16.F32.PACK_AB R206, R206, R63 ;  /* 0x0000003fcece723e */ /* 0x000fe200000010ff */
[----:B------:R-:W0:Y:S01]  /*16a20*/  MUFU.EX2 R20, R21 ;  /* 0x0000001500147308 */ /* 0x000e220000000800 */
[----:B------:R-:W-:Y:S01]  /*16a30*/  FADD.FTZ R13, R65, R32 ;  /* 0x00000020410d7221 */ /* 0x000fe20000010000 */
[C---:B----4-:R-:W-:Y:S01]  /*16a40*/  FADD.FTZ R30, R12.reuse, R9 ;  /* 0x000000090c1e7221 */ /* 0x050fe20000010000 */
[----:B------:R-:W-:Y:S01]  /*16a50*/  F2FP.BF16.F32.PACK_AB R205, R12, R11 ;  /* 0x0000000b0ccd723e */ /* 0x000fe200000010ff */
[----:B------:R-:W-:Y:S02]  /*16a60*/  IMAD.MOV.U32 R63, RZ, RZ, R151 ;  /* 0x000000ffff3f7224 */ /* 0x000fe400078e0097 */
[C---:B------:R-:W-:Y:S01]  /*16a70*/  FADD.FTZ R32, R200.reuse, R13 ;  /* 0x0000000dc8207221 */ /* 0x040fe20000010000 */
[----:B------:R-:W-:Y:S01]  /*16a80*/  F2FP.BF16.F32.PACK_AB R200, R200, R65 ;  /* 0x00000041c8c8723e */ /* 0x000fe200000010ff */
[----:B------:R-:W-:Y:S01]  /*16a90*/  IMAD.MOV.U32 R65, RZ, RZ, R151 ;  /* 0x000000ffff417224 */ /* 0x000fe200078e0097 */
[----:B------:R-:W2:Y:S01]  /*16aa0*/  MUFU.EX2 R33, R33 ;  /* 0x0000002100217308 */ /* 0x000ea20000000800 */
[----:B---3--:R-:W-:Y:S01]  /*16ab0*/  FADD.FTZ R9, R15, R30 ;  /* 0x0000001e0f097221 */ /* 0x008fe20000010000 */
[----:B------:R-:W-:-:S04]  /*16ac0*/  FADD.FTZ R13, R69, R32 ;  /* 0x00000020450d7221 */ /* 0x000fc80000010000 */
[C---:B------:R-:W-:Y:S01]  /*16ad0*/  FADD.FTZ R32, R202.reuse, R13 ;  /* 0x0000000dca207221 */ /* 0x040fe20000010000 */
[----:B------:R-:W-:Y:S01]  /*16ae0*/  F2FP.BF16.F32.PACK_AB R202, R202, R69 ;  /* 0x00000045caca723e */ /* 0x000fe200000010ff */
[----:B------:R3:W4:Y:S01]  /*16af0*/  MUFU.EX2 R24, R35 ;  /* 0x0000002300187308 */ /* 0x0007220000000800 */
[C---:B0-----:R-:W-:Y:S01]  /*16b00*/  FADD.FTZ R30, R20.reuse, R9 ;  /* 0x00000009141e7221 */ /* 0x041fe20000010000 */
[----:B------:R-:W-:Y:S01]  /*16b10*/  FADD.FTZ R13, R71, R32 ;  /* 0x00000020470d7221 */ /* 0x000fe20000010000 */
[----:B------:R-:W-:Y:S01]  /*16b20*/  F2FP.BF16.F32.PACK_AB R207, R20, R15 ;  /* 0x0000000f14cf723e */ /* 0x000fe200000010ff */
[----:B------:R-:W-:Y:S02]  /*16b30*/  IMAD.MOV.U32 R69, RZ, RZ, R151 ;  /* 0x000000ffff457224 */ /* 0x000fe400078e0097 */
[C---:B------:R-:W-:Y:S01]  /*16b40*/  FADD.FTZ R8, R196.reuse, R13 ;  /* 0x0000000dc4087221 */ /* 0x040fe20000010000 */
[----:B------:R-:W-:Y:S01]  /*16b50*/  F2FP.BF16.F32.PACK_AB R196, R196, R71 ;  /* 0x00000047c4c4723e */ /* 0x000fe200000010ff */
[----:B------:R-:W0:Y:S01]  /*16b60*/  MUFU.EX2 R25, R25 ;  /* 0x0000001900197308 */ /* 0x000e220000000800 */
[----:B--2---:R-:W-:Y:S01]  /*16b70*/  FADD.FTZ R9, R33, R30 ;  /* 0x0000001e21097221 */ /* 0x004fe20000010000 */
[----:B------:R-:W-:Y:S01]  /*16b80*/  FADD.FTZ R13, R47, R8 ;  /* 0x000000082f0d7221 */ /* 0x000fe20000010000 */
[----:B------:R-:W-:-:S02]  /*16b90*/  IMAD.MOV.U32 R71, RZ, RZ, R151 ;  /* 0x000000ffff477224 */ /* 0x000fc400078e0097 */
[----:B---3--:R-:W-:Y:S02]  /*16ba0*/  IMAD.MOV.U32 R35, RZ, RZ, R151 ;  /* 0x000000ffff237224 */ /* 0x008fe400078e0097 */
[C---:B------:R-:W-:Y:S01]  /*16bb0*/  FADD.FTZ R32, R198.reuse, R13 ;  /* 0x0000000dc6207221 */ /* 0x040fe20000010000 */
[----:B------:R-:W-:Y:S01]  /*16bc0*/  F2FP.BF16.F32.PACK_AB R198, R198, R47 ;  /* 0x0000002fc6c6723e */ /* 0x000fe200000010ff */
[----:B------:R2:W3:Y:S01]  /*16bd0*/  MUFU.EX2 R26, R29 ;  /* 0x0000001d001a7308 */ /* 0x0004e20000000800 */
[C---:B----4-:R-:W-:Y:S01]  /*16be0*/  FADD.FTZ R30, R24.reuse, R9 ;  /* 0x00000009181e7221 */ /* 0x050fe20000010000 */
[----:B------:R-:W-:Y:S01]  /*16bf0*/  FADD.FTZ R13, R77, R32 ;  /* 0x000000204d0d7221 */ /* 0x000fe20000010000 */
[----:B------:R-:W-:Y:S01]  /*16c00*/  F2FP.BF16.F32.PACK_AB R201, R24, R33 ;  /* 0x0000002118c9723e */ /* 0x000fe200000010ff */
[--C-:B------:R-:W-:Y:S02]  /*16c10*/  IMAD.MOV.U32 R47, RZ, RZ, R151.reuse ;  /* 0x000000ffff2f7224 */ /* 0x100fe400078e0097 */
[----:B------:R-:W-:-:S02]  /*16c20*/  IMAD.MOV.U32 R33, RZ, RZ, R151 ;  /* 0x000000ffff217224 */ /* 0x000fc400078e0097 */
[----:B------:R-:W4:Y:S01]  /*16c30*/  MUFU.EX2 R37, R37 ;  /* 0x0000002500257308 */ /* 0x000f220000000800 */
[----:B0-----:R-:W-:Y:S01]  /*16c40*/  FADD.FTZ R9, R25, R30 ;  /* 0x0000001e19097221 */ /* 0x001fe20000010000 */
[--C-:B--2---:R-:W-:Y:S02]  /*16c50*/  IMAD.MOV.U32 R29, RZ, RZ, R151.reuse ;  /* 0x000000ffff1d7224 */ /* 0x104fe400078e0097 */
[----:B------:R-:W-:-:S04]  /*16c60*/  IMAD.MOV.U32 R24, RZ, RZ, R151 ;  /* 0x000000ffff187224 */ /* 0x000fc800078e0097 */
[----:B------:R0:W2:Y:S01]  /*16c70*/  MUFU.EX2 R28, R41 ;  /* 0x00000029001c7308 */ /* 0x0000a20000000800 */
[C---:B---3--:R-:W-:Y:S01]  /*16c80*/  FADD.FTZ R30, R26.reuse, R9 ;  /* 0x000000091a1e7221 */ /* 0x048fe20000010000 */
[----:B------:R-:W-:Y:S01]  /*16c90*/  F2FP.BF16.F32.PACK_AB R203, R26, R25 ;  /* 0x000000191acb723e */ /* 0x000fe200000010ff */
[----:B------:R-:W-:Y:S01]  /*16ca0*/  IMAD.MOV.U32 R25, RZ, RZ, R151 ;  /* 0x000000ffff197224 */ /* 0x000fe200078e0097 */
[----:B------:R-:W-:-:S04]  /*16cb0*/  MOV R26, R151 ;  /* 0x00000097001a7202 */ /* 0x000fc80000000f00 */
[----:B------:R3:W1:Y:S01]  /*16cc0*/  MUFU.EX2 R192, R79 ;  /* 0x0000004f00c07308 */ /* 0x0006620000000800 */
[----:B----4-:R-:W-:Y:S01]  /*16cd0*/  FADD.FTZ R9, R37, R30 ;  /* 0x0000001e25097221 */ /* 0x010fe20000010000 */
[----:B0-----:R-:W-:-:S06]  /*16ce0*/  IMAD.MOV.U32 R41, RZ, RZ, R151 ;  /* 0x000000ffff297224 */ /* 0x001fcc00078e0097 */
[----:B------:R-:W0:Y:S01]  /*16cf0*/  MUFU.EX2 R43, R43 ;  /* 0x0000002b002b7308 */ /* 0x000e220000000800 */
[C---:B--2---:R-:W-:Y:S01]  /*16d00*/  FADD.FTZ R30, R28.reuse, R9 ;  /* 0x000000091c1e7221 */ /* 0x044fe20000010000 */
[----:B------:R-:W-:Y:S01]  /*16d10*/  F2FP.BF16.F32.PACK_AB R197, R28, R37 ;  /* 0x000000251cc5723e */ /* 0x000fe200000010ff */
[--C-:B---3--:R-:W-:Y:S02]  /*16d20*/  IMAD.MOV.U32 R79, RZ, RZ, R151.reuse ;  /* 0x000000ffff4f7224 */ /* 0x108fe400078e0097 */
[--C-:B------:R-:W-:Y:S02]  /*16d30*/  IMAD.MOV.U32 R37, RZ, RZ, R151.reuse ;  /* 0x000000ffff257224 */ /* 0x100fe400078e0097 */
[----:B------:R-:W-:Y:S01]  /*16d40*/  IMAD.MOV.U32 R28, RZ, RZ, R151 ;  /* 0x000000ffff1c7224 */ /* 0x000fe200078e0097 */
[----:B------:R-:W2:Y:S01]  /*16d50*/  MUFU.EX2 R81, R81 ;  /* 0x0000005100517308 */ /* 0x000ea20000000800 */
[C---:B-1----:R-:W-:Y:S01]  /*16d60*/  FADD.FTZ R32, R192.reuse, R13 ;  /* 0x0000000dc0207221 */ /* 0x042fe20000010000 */
[----:B------:R-:W-:Y:S01]  /*16d70*/  F2FP.BF16.F32.PACK_AB R192, R192, R77 ;  /* 0x0000004dc0c0723e */ /* 0x000fe200000010ff */
[----:B------:R-:W-:-:S05]  /*16d80*/  IMAD.MOV.U32 R77, RZ, RZ, R151 ;  /* 0x000000ffff4d7224 */ /* 0x000fca00078e0097 */
[----:B------:R1:W3:Y:S01]  /*16d90*/  MUFU.EX2 R0, R39 ;  /* 0x0000002700007308 */ /* 0x0002e20000000800 */
[----:B0-----:R-:W-:-:S07]  /*16da0*/  FADD.FTZ R9, R43, R30 ;  /* 0x0000001e2b097221 */ /* 0x001fce0000010000 */
[----:B------:R-:W0:Y:S01]  /*16db0*/  MUFU.EX2 R51, R51 ;  /* 0x0000003300337308 */ /* 0x000e220000000800 */
[----:B--2---:R-:W-:Y:S01]  /*16dc0*/  FADD.FTZ R21, R81, R32 ;  /* 0x0000002051157221 */ /* 0x004fe20000010000 */
[----:B-1----:R-:W-:-:S06]  /*16dd0*/  IMAD.MOV.U32 R39, RZ, RZ, R151 ;  /* 0x000000ffff277224 */ /* 0x002fcc00078e0097 */
[----:B------:R1:W2:Y:S01]  /*16de0*/  MUFU.EX2 R8, R55 ;  /* 0x0000003700087308 */ /* 0x0002a20000000800 */
[C---:B---3--:R-:W-:Y:S01]  /*16df0*/  FADD.FTZ R32, R0.reuse, R9 ;  /* 0x0000000900207221 */ /* 0x048fe20000010000 */
[----:B------:R-:W-:Y:S01]  /*16e00*/  F2FP.BF16.F32.PACK_AB R199, R0, R43 ;  /* 0x0000002b00c7723e */ /* 0x000fe200000010ff */
[----:B------:R-:W-:Y:S01]  /*16e10*/  IMAD.MOV.U32 R43, RZ, RZ, R151 ;  /* 0x000000ffff2b7224 */ /* 0x000fe200078e0097 */
[----:B------:R-:W-:-:S04]  /*16e20*/  MOV R0, 0x3f800000 ;  /* 0x3f80000000007802 */ /* 0x000fc80000000f00 */
[----:B------:R-:W3:Y:S01]  /*16e30*/  MUFU.EX2 R57, R57 ;  /* 0x0000003900397308 */ /* 0x000ee20000000800 */
[----:B0-----:R-:W-:Y:S01]  /*16e40*/  FADD.FTZ R9, R51, R32 ;  /* 0x0000002033097221 */ /* 0x001fe20000010000 */
[--C-:B-1----:R-:W-:Y:S02]  /*16e50*/  IMAD.MOV.U32 R55, RZ, RZ, R151.reuse ;  /* 0x000000ffff377224 */ /* 0x102fe400078e0097 */
[----:B------:R-:W-:-:S04]  /*16e60*/  IMAD.MOV.U32 R32, RZ, RZ, R151 ;  /* 0x000000ffff207224 */ /* 0x000fc800078e0097 */
[----:B------:R-:W0:Y:S01]  /*16e70*/  MUFU.EX2 R14, R14 ;  /* 0x0000000e000e7308 */ /* 0x000e220000000800 */
[C---:B--2---:R-:W-:Y:S01]  /*16e80*/  FADD.FTZ R6, R8.reuse, R9 ;  /* 0x0000000908067221 */ /* 0x044fe20000010000 */
[----:B------:R-:W-:Y:S01]  /*16e90*/  F2FP.BF16.F32.PACK_AB R193, R8, R51 ;  /* 0x0000003308c1723e */ /* 0x000fe200000010ff */
[----:B------:R-:W-:-:S05]  /*16ea0*/  IMAD.MOV.U32 R51, RZ, RZ, R151 ;  /* 0x000000ffff337224 */ /* 0x000fca00078e0097 */
[----:B------:R1:W2:Y:S01]  /*16eb0*/  MUFU.EX2 R30, R31 ;  /* 0x0000001f001e7308 */ /* 0x0002a20000000800 */
[----:B---3--:R-:W-:Y:S01]  /*16ec0*/  FADD.FTZ R3, R57, R6 ;  /* 0x0000000639037221 */ /* 0x008fe20000010000 */
[C---:B0-----:R-:W-:Y:S01]  /*16ed0*/  F2FP.BF16.F32.PACK_AB R194, R14.reuse, R81 ;  /* 0x000000510ec2723e */ /* 0x041fe200000010ff */
[----:B------:R-:W-:Y:S01]  /*16ee0*/  FADD.FTZ R21, R14, R21 ;  /* 0x000000150e157221 */ /* 0x000fe20000010000 */
[--C-:B------:R-:W-:Y:S02]  /*16ef0*/  IMAD.MOV.U32 R81, RZ, RZ, R151.reuse ;  /* 0x000000ffff517224 */ /* 0x100fe400078e0097 */
[----:B-1----:R-:W-:Y:S02]  /*16f00*/  IMAD.MOV.U32 R31, RZ, RZ, R151 ;  /* 0x000000ffff1f7224 */ /* 0x002fe400078e0097 */
[C---:B--2---:R-:W-:Y:S01]  /*16f10*/  FADD.FTZ R20, R30.reuse, R3 ;  /* 0x000000031e147221 */ /* 0x044fe20000010000 */
[----:B------:R-:W-:Y:S01]  /*16f20*/  F2FP.BF16.F32.PACK_AB R195, R30, R57 ;  /* 0x000000391ec3723e */ /* 0x000fe200000010ff */
[----:B------:R-:W-:-:S02]  /*16f30*/  IMAD.MOV.U32 R3, RZ, RZ, 0x3f800000 ;  /* 0x3f800000ff037424 */ /* 0x000fc400078e00ff */
[--C-:B------:R-:W-:Y:S02]  /*16f40*/  IMAD.MOV.U32 R57, RZ, RZ, R151.reuse ;  /* 0x000000ffff397224 */ /* 0x100fe400078e0097 */
[----:B------:R-:W-:Y:S01]  /*16f50*/  IMAD.MOV.U32 R30, RZ, RZ, R151 ;  /* 0x000000ffff1e7224 */ /* 0x000fe200078e0097 */
[----:B------:R-:W-:Y:S06]  /*16f60*/  @!P2 BRA `(.L_x_646) ;  /* 0x00000050006ca947 */ /* 0x000fec0003800000 */
[----:B------:R-:W-:Y:S01]  /*16f70*/  VIADD R6, R180, 0xfffffffe ;  /* 0xfffffffeb4067836 */ /* 0x000fe20000000000 */
[----:B------:R-:W-:Y:S01]  /*16f80*/  CS2R R150, SRZ ;  /* 0x0000000000967805 */ /* 0x000fe2000001ff00 */
[----:B------:R-:W-:Y:S01]  /*16f90*/  IMAD.MOV.U32 R7, RZ, RZ, R4 ;  /* 0x000000ffff077224 */ /* 0x000fe200078e0004 */
[----:B------:R-:W-:Y:S01]  /*16fa0*/  CS2R R146, SRZ ;  /* 0x0000000000927805 */ /* 0x000fe2000001ff00 */
[----:B------:R-:W-:Y:S01]  /*16fb0*/  IMAD.MOV.U32 R8, RZ, RZ, R5 ;  /* 0x000000ffff087224 */ /* 0x000fe200078e0005 */
[----:B------:R-:W-:Y:S01]  /*16fc0*/  CS2R R142, SRZ ;  /* 0x00000000008e7805 */ /* 0x000fe2000001ff00 */
[----:B------:R-:W-:Y:S01]  /*16fd0*/  IMAD.MOV.U32 R9, RZ, RZ, R222 ;  /* 0x000000ffff097224 */ /* 0x000fe200078e00de */
[----:B------:R-:W-:Y:S01]  /*16fe0*/  CS2R R138, SRZ ;  /* 0x00000000008a7805 */ /* 0x000fe2000001ff00 */
[----:B------:R-:W-:Y:S01]  /*16ff0*/  IMAD.MOV.U32 R10, RZ, RZ, R221 ;  /* 0x000000ffff0a7224 */ /* 0x000fe200078e00dd */
[----:B------:R-:W-:Y:S01]  /*17000*/  CS2R R134, SRZ ;  /* 0x0000000000867805 */ /* 0x000fe2000001ff00 */
[----:B------:R-:W-:Y:S01]  /*17010*/  IMAD.MOV.U32 R0, RZ, RZ, 0x3f800000 ;  /* 0x3f800000ff007424 */ /* 0x000fe200078e00ff */
        /* <DEDUP_REMOVED lines=58> */
[----:B------:R-:W-:-:S07]  /*173c0*/  CS2R R24, SRZ ;  /* 0x0000000000187805 */ /* 0x000fce000001ff00 */
.L_x_657:
[----:B------:R-:W-:-:S05]  /*173d0*/  VIADD R2, R10, 0x1 ;  /* 0x000000010a027836 */ /* 0x000fca0000000000 */
[----:B------:R-:W-:-:S04]  /*173e0*/  ISETP.NE.AND P2, PT, R2, 0x2, PT ;  /* 0x000000020200780c */ /* 0x000fc80003f45270 */
[----:B------:R-:W-:Y:S02]  /*173f0*/  SEL R222, RZ, 0x1, P2 ;  /* 0x00000001ffde7807 */ /* 0x000fe40001000000 */
[----:B------:R-:W-:Y:S02]  /*17400*/  SEL R221, R2, RZ, P2 ;  /* 0x000000ff02dd7207 */ /* 0x000fe40001000000 */
[----:B------:R-:W-:Y:S01]  /*17410*/  LOP3.LUT R222, R9, R222, RZ, 0x3c, !PT ;  /* 0x000000de09de7212 */ /* 0x000fe200078e3cff */
[----:B------:R-:W-:Y:S06]  /*17420*/  @!P0 BRA `(.L_x_647) ;  /* 0x0000000000048947 */ /* 0x000fec0003800000 */
[----:B------:R-:W-:Y:S01]  /*17430*/  BPT.TRAP 0x1 ;  /* 0x000000040000795c */ /* 0x000fe20000300000 */
.L_x_647:
[----:B------:R-:W-:Y:S01]  /*17440*/  IMAD R11, R221, 0x8, R16 ;  /* 0x00000008dd0b7824 */ /* 0x000fe200078e0210 */
[----:B------:R-:W-:-:S04]  /*17450*/  SHF.L.U32 R4, R222, 0x1f, RZ ;  /* 0x0000001fde047819 */ /* 0x000fc800000006ff */
[----:B------:R0:W1:Y:S01]  /*17460*/  SYNCS.PHASECHK.TRANS64.TRYWAIT P2, [R11+URZ+0x38830], R4 ;  /* 0x038830040b0075a7 */ /* 0x000062000804017f */
[----:B------:R-:W-:Y:S05]  /*17470*/  @!P0 BRA `(.L_x_648) ;  /* 0x0000000000048947 */ /* 0x000fea0003800000 */
[----:B------:R-:W-:Y:S01]  /*17480*/  BPT.TRAP 0x1 ;  /* 0x000000040000795c */ /* 0x000fe20000300000 */
.L_x_648:
[----:B------:R-:W-:Y:S01]  /*17490*/  IMAD R2, R221, 0xa00, R233 ;  /* 0x00000a00dd027824 */ /* 0x000fe200078e02e9 */
[----:B------:R-:W-:Y:S03]  /*174a0*/  BSSY B1, `(.L_x_649) ;  /* 0x0000006000017945 */ /* 0x000fe60003800000 */
[C---:B------:R-:W-:Y:S02]  /*174b0*/  VIADD R12, R2.reuse, 0x80 ;  /* 0x00000080020c7836 */ /* 0x040fe40000000000 */
[----:B------:R-:W-:Y:S01]  /*174c0*/  VIADD R14, R2, 0x100 ;  /* 0x00000100020e7836 */ /* 0x000fe20000000000 */
[----:B-1----:R-:W-:Y:S06]  /*174d0*/  @P2 BRA `(.L_x_650) ;  /* 0x0000000000082947 */ /* 0x002fec0003800000 */
[----:B------:R-:W1:Y:S02]  /*174e0*/  SYNCS.PHASECHK.TRANS64.TRYWAIT P2, [R11+URZ+0x38830], R4 ;  /* 0x038830040b0075a7 */ /* 0x000e64000804017f */
[----:B-1----:R-:W-:Y:S05]  /*174f0*/  @!P2 BRA `(.L_x_651) ;  /* 0x000000f400f0a947 */ /* 0x002fea0003800000 */
.L_x_650:
[----:B------:R-:W-:Y:S05]  /*17500*/  BSYNC B1 ;  /* 0x0000000000017941 */ /* 0x000fea0003800000 */
.L_x_649:
[----:B------:R-:W2:Y:S04]  /*17510*/  LDL.64 R152, [R1+0x50] ;  /* 0x0000500001987983 */ /* 0x000ea80000100a00 */
[----:B------:R-:W3:Y:S01]  /*17520*/  LDL.64 R154, [R1+0x58] ;  /* 0x00005800019a7983 */ /* 0x000ee20000100a00 */
[----:B01----:R-:W-:Y:S01]  /*17530*/  IMAD.MOV.U32 R4, RZ, RZ, R2 ;  /* 0x000000ffff047224 */ /* 0x003fe200078e0002 */
[----:B------:R-:W-:-:S04]  /*17540*/  MOV R5, 0x40000040 ;  /* 0x4000004000057802 */ /* 0x000fc80000000f00 */
[----:B------:R-:W-:Y:S02]  /*17550*/  R2UR UR14, R4 ;  /* 0x00000000040e72ca */ /* 0x000fe400000e0000 */
[----:B------:R-:W-:Y:S01]  /*17560*/  R2UR UR15, R5 ;  /* 0x00000000050f72ca */ /* 0x000fe200000e0000 */
[----:B------:R-:W-:Y:S01]  /*17570*/  WARPGROUP.ARRIVE ;  /* 0x00000000000079c5 */ /* 0x000fe20000000000 */
[----:B------:R-:W-:Y:S01]  /*17580*/  IMAD.MOV.U32 R13, RZ, RZ, 0x40000040 ;  /* 0x40000040ff0d7424 */ /* 0x000fe200078e00ff */
[----:B------:R-:W-:-:S04]  /*17590*/  R2UR UR10, R12 ;  /* 0x000000000c0a72ca */ /* 0x000fc800000e0000 */
[----:B------:R-:W-:Y:S01]  /*175a0*/  R2UR UR11, R13 ;  /* 0x000000000d0b72ca */ /* 0x000fe200000e0000 */
[----:B------:R-:W-:Y:S01]  /*175b0*/  IMAD.MOV.U32 R15, RZ, RZ, 0x40000040 ;  /* 0x40000040ff0f7424 */ /* 0x000fe200078e00ff */
[----:B------:R-:W-:-:S04]  /*175c0*/  R2UR UR6, R14 ;  /* 0x000000000e0672ca */ /* 0x000fc800000e0000 */
[----:B------:R-:W-:Y:S01]  /*175d0*/  R2UR UR7, R15 ;  /* 0x000000000f0772ca */ /* 0x000fe200000e0000 */
[----:B------:R-:W-:Y:S01]  /*175e0*/  VIADD R4, R2, 0x180 ;  /* 0x0000018002047836 */ /* 0x000fe20000000000 */
[----:B------:R-:W-:-:S04]  /*175f0*/  R2UR UR23, R5 ;  /* 0x00000000051772ca */ /* 0x000fc800000e0000 */
[----:B------:R-:W-:Y:S02]  /*17600*/  R2UR UR22, R4 ;  /* 0x00000000041672ca */ /* 0x000fe400000e0000 */
[----:B--2---:R-:W-:Y:S02]  /*17610*/  R2UR UR30, R152 ;  /* 0x00000000981e72ca */ /* 0x004fe400000e0000 */
[----:B------:R-:W-:Y:S02]  /*17620*/  R2UR UR31, R153 ;  /* 0x00000000991f72ca */ /* 0x000fe400000e0000 */
[----:B------:R-:W2:Y:S01]  /*17630*/  LDL.64 R152, [R1+0x48] ;  /* 0x0000480001987983 */ /* 0x000ea20000100a00 */
[----:B---3--:R-:W-:Y:S02]  /*17640*/  R2UR UR16, R154 ;  /* 0x000000009a1072ca */ /* 0x008fe400000e0000 */
[----:B------:R-:W-:-:S11]  /*17650*/  R2UR UR17, R155 ;  /* 0x000000009b1172ca */ /* 0x000fd600000e0000 */
[----:B------:R-:W-:Y:S02]  /*17660*/  UMOV UR12, UR16 ;  /* 0x00000010000c7c82 */ /* 0x000fe40008000000 */
[----:B------:R-:W-:Y:S02]  /*17670*/  UMOV UR13, UR17 ;  /* 0x00000011000d7c82 */ /* 0x000fe40008000000 */
[----:B------:R-:W-:Y:S01]  /*17680*/  HGMMA.64x16x16.F32.BF16 R184, gdesc[UR12], RZ, !UPT, gsb0 ;  /* 0x002000000cb879f0 */ /* 0x000fe2000c0018ff */
[----:B------:R-:W-:Y:S01]  /*17690*/  UMOV UR8, UR16 ;  /* 0x0000001000087c82 */ /* 0x000fe20008000000 */
[----:B------:R-:W-:Y:S01]  /*176a0*/  UMOV UR9, UR17 ;  /* 0x0000001100097c82 */ /* 0x000fe20008000000 */
[----:B------:R-:W-:Y:S02]  /*176b0*/  WARPGROUP.DEPBAR.LE gsb0, 0x0 ;  /* 0x00008000000079c5 */ /* 0x000fe40000010000 */
[----:B------:R-:W-:-:S06]  /*176c0*/  WARPGROUP.ARRIVE ;  /* 0x00000000000079c5 */ /* 0x000fcc0000000000 */
        /* <DEDUP_REMOVED lines=8> */
[----:B------:R-:W-:Y:S01]  /*17750*/  VIADD R12, R2, 0x200 ;  /* 0x00000200020c7836 */ /* 0x000fe20000000000 */
[----:B------:R-:W-:Y:S02]  /*17760*/  WARPGROUP.DEPBAR.LE gsb0, 0x0 ;  /* 0x00008000000079c5 */ /* 0x000fe40000010000 */
[----:B------:R-:W-:-:S06]  /*17770*/  WARPGROUP.ARRIVE ;  /* 0x00000000000079c5 */ /* 0x000fcc0000000000 */
[----:B------:R-:W-:Y:S01]  /*17780*/  HGMMA.64x16x16.F32.BF16 R160, gdesc[UR20], RZ, !UPT, gsb0 ;  /* 0x0020000014a079f0 */ /* 0x000fe2000c0018ff */
[----:B------:R-:W-:Y:S02]  /*17790*/  R2UR UR18, R12 ;  /* 0x000000000c1272ca */ /* 0x000fe400000e0000 */
[----:B------:R-:W-:Y:S01]  /*177a0*/  R2UR UR19, R13 ;  /* 0x000000000d1372ca */ /* 0x000fe200000e0000 */
[----:B------:R-:W-:Y:S01]  /*177b0*/  VIADD R4, R2, 0x2 ;  /* 0x0000000202047836 */ /* 0x000fe20000000000 */
[----:B------:R-:W-:Y:S02]  /*177c0*/  WARPGROUP.DEPBAR.LE gsb0, 0x0 ;  /* 0x00008000000079c5 */ /* 0x000fe40000010000 */
[----:B------:R-:W-:Y:S01]  /*177d0*/  IMAD.MOV.U32 R5, RZ, RZ, 0x40000040 ;  /* 0x40000040ff057424 */ /* 0x000fe200078e00ff */
[----:B--2---:R-:W-:Y:S02]  /*177e0*/  R2UR UR28, R152 ;  /* 0x00000000981c72ca */ /* 0x004fe400000e0000 */
[----:B------:R-:W-:-:S02]  /*177f0*/  R2UR UR29, R153 ;  /* 0x00000000991d72ca */ /* 0x000fc400000e0000 */
[----:B------:R-:W-:-:S06]  /*17800*/  WARPGROUP.ARRIVE ;  /* 0x00000000000079c5 */ /* 0x000fcc0000000000 */
[----:B------:R-:W-:Y:S01]  /*17810*/  HGMMA.64x16x16.F32.BF16 R152, gdesc[UR16], RZ, !UPT, gsb0 ;  /* 0x00200000109879f0 */ /* 0x000fe2000c0018ff */
[----:B------:R-:W-:Y:S02]  /*17820*/  R2UR UR14, R4 ;  /* 0x00000000040e72ca */ /* 0x000fe400000e0000 */
[----:B------:R-:W-:Y:S01]  /*17830*/  R2UR UR15, R5 ;  /* 0x00000000050f72ca */ /* 0x000fe200000e0000 */
[----:B------:R-:W-:Y:S01]  /*17840*/  UMOV UR12, UR30 ;  /* 0x0000001e000c7c82 */ /* 0x000fe20008000000 */
[----:B------:R-:W-:Y:S01]  /*17850*/  UMOV UR13, UR31 ;  /* 0x0000001f000d7c82 */ /* 0x000fe20008000000 */
[----:B------:R-:W-:Y:S02]  /*17860*/  WARPGROUP.DEPBAR.LE gsb0, 0x0 ;  /* 0x00008000000079c5 */ /* 0x000fe40000010000 */
[----:B------:R-:W-:-:S08]  /*17870*/  WARPGROUP.ARRIVE ;  /* 0x00000000000079c5 */ /* 0x000fd00000000000 */
[----:B------:R-:W-:Y:S01]  /*17880*/  HGMMA.64x16x16.F32.BF16 R184, gdesc[UR12], R184, gsb0 ;  /* 0x002000000cb879f0 */ /* 0x000fe200080018b8 */
[----:B------:R-:W-:Y:S02]  /*17890*/  VIADD R12, R2, 0x82 ;  /* 0x00000082020c7836 */ /* 0x000fe40000000000 */
[----:B------:R-:W-:-:S03]  /*178a0*/  IMAD.MOV.U32 R13, RZ, RZ, 0x40000040 ;  /* 0x40000040ff0d7424 */ /* 0x000fc600078e00ff */
[----:B------:R-:W-:Y:S02]  /*178b0*/  R2UR UR26, R12 ;  /* 0x000000000c1a72ca */ /* 0x000fe400000e0000 */
[----:B------:R-:W-:Y:S01]  /*178c0*/  R2UR UR27, R13 ;  /* 0x000000000d1b72ca */ /* 0x000fe200000e0000 */
[----:B------:R-:W-:Y:S01]  /*178d0*/  UMOV UR24, UR30 ;  /* 0x0000001e00187c82 */ /* 0x000fe20008000000 */
[----:B------:R-:W-:Y:S01]  /*178e0*/  UMOV UR25, UR31 ;  /* 0x0000001f00197c82 */ /* 0x000fe20008000000 */
[----:B------:R-:W-:Y:S02]  /*178f0*/  VIADD R14, R2, 0x102 ;  /* 0x00000102020e7836 */ /* 0x000fe40000000000 */
[----:B------:R-:W-:Y:S01]  /*17900*/  IMAD.MOV.U32 R15, RZ, RZ, 0x40000040 ;  /* 0x40000040ff0f7424 */ /* 0x000fe200078e00ff */
[----:B------:R-:W-:Y:S01]  /*17910*/  UMOV UR8, UR30 ;  /* 0x0000001e00087c82 */ /* 0x000fe20008000000 */
[----:B------:R-:W-:Y:S01]  /*17920*/  UMOV UR9, UR31 ;  /* 0x0000001f00097c82 */ /* 0x000fe20008000000 */
[----:B------:R-:W-:-:S02]  /*17930*/  WARPGROUP.DEPBAR.LE gsb0, 0x0 ;  /* 0x00008000000079c5 */ /* 0x000fc40000010000 */
[----:B------:R-:W-:Y:S01]  /*17940*/  WARPGROUP.ARRIVE ;  /* 0x00000000000079c5 */ /* 0x000fe20000000000 */
[----:B------:R-:W-:Y:S02]  /*17950*/  VIADD R4, R2, 0x182 ;  /* 0x0000018202047836 */ /* 0x000fe40000000000 */
[----:B------:R-:W-:Y:S01]  /*17960*/  IMAD.MOV.U32 R5, RZ, RZ, 0x40000040 ;  /* 0x40000040ff057424 */ /* 0x000fe200078e00ff */
[----:B------:R-:W-:Y:S01]  /*17970*/  UMOV UR4, UR30 ;  /* 0x0000001e00047c82 */ /* 0x000fe20008000000 */
[----:B------:R-:W-:Y:S01]  /*17980*/  UMOV UR5, UR31 ;  /* 0x0000001f00057c82 */ /* 0x000fe20008000000 */
[----:B------:R-:W-:Y:S01]  /*17990*/  HGMMA.64x16x16.F32.BF16 R176, gdesc[UR24], R176, gsb0 ;  /* 0x0020000018b079f0 */ /* 0x000fe200080018b0 */
[----:B------:R-:W-:Y:S01]  /*179a0*/  R2UR UR10, R14 ;  /* 0x000000000e0a72ca */ /* 0x000fe200000e0000 */
[----:B------:R-:W-:Y:S01]  /*179b0*/  UMOV UR20, UR30 ;  /* 0x0000001e00147c82 */ /* 0x000fe20008000000 */
[----:B------:R-:W-:Y:S01]  /*179c0*/  R2UR UR11, R15 ;  /* 0x000000000f0b72ca */ /* 0x000fe200000e0000 */
[----:B------:R-:W-:Y:S01]  /*179d0*/  UMOV UR21, UR31 ;  /* 0x0000001f00157c82 */ /* 0x000fe20008000000 */
[----:B------:R-:W-:Y:S01]  /*179e0*/  R2UR UR6, R4 ;  /* 0x00000000040672ca */ /* 0x000fe200000e0000 */
[----:B------:R-:W-:Y:S01]  /*179f0*/  UMOV UR16, UR28 ;  /* 0x0000001c00107c82 */ /* 0x000fe20008000000 */
[----:B------:R-:W-:Y:S01]  /*17a00*/  UMOV UR17, UR29 ;  /* 0x0000001d00117c82 */ /* 0x000fe20008000000 */
[----:B------:R-:W-:Y:S01]  /*17a10*/  UMOV UR12, UR28 ;  /* 0x0000001c000c7c82 */ /* 0x000fe20008000000 */
[----:B------:R-:W-:Y:S01]  /*17a20*/  UMOV UR13, UR29 ;  /* 0x0000001d000d7c82 */ /* 0x000fe20008000000 */
[----:B------:R-:W2:Y:S01]  /*17a30*/  LDL.64 R12, [R1+0x38] ;  /* 0x00003800010c7983 */ /* 0x000ea20000100a00 */
[----:B------:R-:W-:-:S02]  /*17a40*/  WARPGROUP.DEPBAR.LE gsb0, 0x0 ;  /* 0x00008000000079c5 */ /* 0x000fc40000010000 */
[----:B------:R-:W-:Y:S01]  /*17a50*/  WARPGROUP.ARRIVE ;  /* 0x00000000000079c5 */ /* 0x000fe20000000000 */
[----:B------:R-:W-:Y:S01]  /*17a60*/  R2UR UR7, R5 ;  /* 0x00000000050772ca */ /* 0x000fe200000e0000 */
[----:B------:R-:W3:Y:S04]  /*17a70*/  LDL.64 R14, [R1+0x40] ;  /* 0x00004000010e7983 */ /* 0x000ee80000100a00 */
[----:B------:R-:W-:Y:S01]  /*17a80*/  HGMMA.64x16x16.F32.BF16 R168, gdesc[UR8], R168, gsb0 ;  /* 0x0020000008a879f0 */ /* 0x000fe200080018a8 */
[----:B------:R-:W-:Y:S01]  /*17a90*/  VIADD R4, R2, 0x202 ;  /* 0x0000020202047836 */ /* 0x000fe20000000000 */
[----:B------:R-:W-:Y:S01]  /*17aa0*/  MOV R5, 0x40000040 ;  /* 0x4000004000057802 */ /* 0x000fe20000000f00 */
[----:B------:R-:W-:Y:S02]  /*17ab0*/  WARPGROUP.DEPBAR.LE gsb0, 0x0 ;  /* 0x00008000000079c5 */ /* 0x000fe40000010000 */
[----:B------:R-:W-:-:S06]  /*17ac0*/  WARPGROUP.ARRIVE ;  /* 0x00000000000079c5 */ /* 0x000fcc0000000000 */
[----:B------:R-:W-:Y:S01]  /*17ad0*/  HGMMA.64x16x16.F32.BF16 R160, gdesc[UR4], R160, gsb0 ;  /* 0x0020000004a079f0 */ /* 0x000fe200080018a0 */
[----:B------:R-:W-:Y:S02]  /*17ae0*/  R2UR UR22, R4 ;  /* 0x00000000041672ca */ /* 0x000fe400000e0000 */
[----:B------:R-:W-:Y:S01]  /*17af0*/  R2UR UR23, R5 ;  /* 0x00000000051772ca */ /* 0x000fe200000e0000 */
[----:B------:R-:W-:Y:S01]  /*17b00*/  VIADD R4, R2, 0x4 ;  /* 0x0000000402047836 */ /* 0x000fe20000000000 */
[----:B------:R-:W-:Y:S02]  /*17b10*/  WARPGROUP.DEPBAR.LE gsb0, 0x0 ;  /* 0x00008000000079c5 */ /* 0x000fe40000010000 */
[----:B------:R-:W-:-:S09]  /*17b20*/  WARPGROUP.ARRIVE ;  /* 0x00000000000079c5 */ /* 0x000fd20000000000 */
[----:B------:R-:W-:Y:S01]  /*17b30*/  HGMMA.64x16x16.F32.BF16 R152, gdesc[UR20], R152, gsb0 ;  /* 0x00200000149879f0 */ /* 0x000fe20008001898 */
[----:B------:R-:W-:Y:S01]  /*17b40*/  IMAD.MOV.U32 R5, RZ, RZ, 0x40000040 ;  /* 0x40000040ff057424 */ /* 0x000fe200078e00ff */
[----:B------:R-:W-:-:S04]  /*17b50*/  R2UR UR18, R4 ;  /* 0x00000000041272ca */ /* 0x000fc800000e0000 */
[----:B------:R-:W-:Y:S01]  /*17b60*/  R2UR UR19, R5 ;  /* 0x00000000051372ca */ /* 0x000fe200000e0000 */
[----:B------:R-:W-:Y:S02]  /*17b70*/  WARPGROUP.DEPBAR.LE gsb0, 0x0 ;  /* 0x00008000000079c5 */ /* 0x000fe40000010000 */
[----:B------:R-:W-:-:S10]  /*17b80*/  WARPGROUP.ARRIVE ;  /* 0x00000000000079c5 */ /* 0x000fd40000000000 */
[----:B------:R-:W-:Y:S01]  /*17b90*/  HGMMA.64x16x16.F32.BF16 R184, gdesc[UR16], R184, gsb0 ;  /* 0x0020000010b879f0 */ /* 0x000fe200080018b8 */
[----:B------:R-:W-:Y:S02]  /*17ba0*/  VIADD R4, R2, 0x84 ;  /* 0x0000008402047836 */ /* 0x000fe40000000000 */
[----:B------:R-:W-:-:S03]  /*17bb0*/  IMAD.MOV.U32 R5, RZ, RZ, 0x40000040 ;  /* 0x40000040ff057424 */ /* 0x000fc600078e00ff */
[----:B------:R-:W-:Y:S02]  /*17bc0*/  R2UR UR14, R4 ;  /* 0x00000000040e72ca */ /* 0x000fe400000e0000 */
        /* <DEDUP_REMOVED lines=32> */
[----:B------:R-:W-:Y:S01]  /*17dd0*/  IMAD.MOV.U32 R5, RZ, RZ, 0x40000040 ;  /* 0x40000040ff057424 */ /* 0x000fe200078e00ff */
[----:B---3--:R-:W-:Y:S02]  /*17de0*/  R2UR UR30, R14 ;  /* 0x000000000e1e72ca */ /* 0x008fe400000e0000 */
[----:B------:R-:W-:Y:S02]  /*17df0*/  R2UR UR31, R15 ;  /* 0x000000000f1f72ca */ /* 0x000fe400000e0000 */
[----:B------:R-:W-:Y:S01]  /*17e00*/  R2UR UR22, R4 ;  /* 0x00000000041672ca */ /* 0x000fe200000e0000 */
[----:B------:R-:W3:Y:S01]  /*17e10*/  LDL.64 R14, [R1+0x30] ;  /* 0x00003000010e7983 */ /* 0x000ee20000100a00 */
[----:B------:R-:W-:-:S07]  /*17e20*/  R2UR UR23, R5 ;  /* 0x00000000051772ca */ /* 0x000fce00000e0000 */
[----:B------:R-:W-:Y:S02]  /*17e30*/  UMOV UR20, UR30 ;  /* 0x0000001e00147c82 */ /* 0x000fe40008000000 */
[----:B------:R-:W-:Y:S01]  /*17e40*/  UMOV UR21, UR31 ;  /* 0x0000001f00157c82 */ /* 0x000fe20008000000 */
[----:B------:R-:W-:Y:S02]  /*17e50*/  WARPGROUP.DEPBAR.LE gsb0, 0x0 ;  /* 0x00008000000079c5 */ /* 0x000fe40000010000 */
[----:B------:R-:W-:-:S06]  /*17e60*/  WARPGROUP.ARRIVE ;  /* 0x00000000000079c5 */ /* 0x000fcc0000000000 */
[----:B------:R-:W-:Y:S01]  /*17e70*/  HGMMA.64x16x16.F32.BF16 R184, gdesc[UR20], R184, gsb0 ;  /* 0x0020000014b879f0 */ /* 0x000fe200080018b8 */
[----:B------:R-:W-:Y:S01]  /*17e80*/  VIADD R4, R2, 0x86 ;  /* 0x0000008602047836 */ /* 0x000fe20000000000 */
[----:B------:R-:W-:-:S04]  /*17e90*/  MOV R5, 0x40000040 ;  /* 0x4000004000057802 */ /* 0x000fc80000000f00 */
        /* <DEDUP_REMOVED lines=36> */
[----:B--2---:R-:W-:Y:S02]  /*180e0*/  R2UR UR28, R12 ;  /* 0x000000000c1c72ca */ /* 0x004fe400000e0000 */
[----:B------:R-:W-:Y:S02]  /*180f0*/  R2UR UR29, R13 ;  /* 0x000000000d1d72ca */ /* 0x000fe400000e0000 */
[----:B------:R-:W-:Y:S01]  /*18100*/  R2UR UR26, R4 ;  /* 0x00000000041a72ca */ /* 0x000fe200000e0000 */
[----:B------:R-:W2:Y:S01]  /*18110*/  LDL.64 R12, [R1+0x28] ;  /* 0x00002800010c7983 */ /* 0x000ea20000100a00 */
[----:B------:R-:W-:-:S07]  /*18120*/  R2UR UR27, R5 ;  /* 0x00000000051b72ca */ /* 0x000fce00000e0000 */
[----:B------:R-:W-:Y:S02]  /*18130*/  UMOV UR24, UR28 ;  /* 0x0000001c00187c82 */ /* 0x000fe40008000000 */
[----:B------:R-:W-:Y:S01]  /*18140*/  UMOV UR25, UR29 ;  /* 0x0000001d00197c82 */ /* 0x000fe20008000000 */
[----:B------:R-:W-:Y:S02]  /*18150*/  WARPGROUP.DEPBAR.LE gsb0, 0x0 ;  /* 0x00008000000079c5 */ /* 0x000fe40000010000 */
[----:B------:R-:W-:-:S06]  /*18160*/  WARPGROUP.ARRIVE ;  /* 0x00000000000079c5 */ /* 0x000fcc0000000000 */
        /* <DEDUP_REMOVED lines=86> */
[----:B------:R-:W-:Y:S02]  /*186d0*/  MOV R5, 0x40000040 ;  /* 0x4000004000057802 */ /* 0x000fe40000000f00 */
        /* <DEDUP_REMOVED lines=99> */
[----:B------:R-:W2:Y:S01]  /*18d10*/  LDL.64 R12, [R1] ;  /* 0x00000000010c7983 */ /* 0x000ea20000100a00 */
        /* <DEDUP_REMOVED lines=46> */
[----:B------:R-:W-:Y:S02]  /*19000*/  R2UR UR14, R4 ;  /* 0x00000000040e72ca */ /* 0x000fe400000e0000 */
        /* <DEDUP_REMOVED lines=445> */
.L_x_652:
[----:B------:R-:W-:Y:S01]  /*1abe0*/  SHF.L.U32 R0, R9, 0x1f, RZ ;  /* 0x0000001f09007819 */ /* 0x000fe200000006ff */
[----:B------:R-:W-:-:S04]  /*1abf0*/  IMAD R9, R10, 0x8, R16 ;  /* 0x000000080a097824 */ /* 0x000fc800078e0210 */
[----:B------:R0:W1:Y:S01]  /*1ac00*/  SYNCS.PHASECHK.TRANS64.TRYWAIT P2, [R9+URZ+0x38850], R0 ;  /* 0x03885000090075a7 */ /* 0x000062000804017f */
[----:B------:R-:W-:Y:S05]  /*1ac10*/  @!P0 BRA `(.L_x_653) ;  /* 0x0000000000048947 */ /* 0x000fea0003800000 */
[----:B------:R-:W-:Y:S01]  /*1ac20*/  BPT.TRAP 0x1 ;  /* 0x000000040000795c */ /* 0x000fe20000300000 */
.L_x_653:
[----:B------:R-:W-:Y:S04]  /*1ac30*/  BSSY B1, `(.L_x_654) ;  /* 0x0000004000017945 */ /* 0x000fe80003800000 */
[----:B-1----:R-:W-:Y:S05]  /*1ac40*/  @P2 BRA `(.L_x_655) ;  /* 0x0000000000082947 */ /* 0x002fea0003800000 */
[----:B------:R-:W1:Y:S02]  /*1ac50*/  SYNCS.PHASECHK.TRANS64.TRYWAIT P2, [R9+URZ+0x38850], R0 ;  /* 0x03885000090075a7 */ /* 0x000e64000804017f */
[----:B-1----:R-:W-:Y:S05]  /*1ac60*/  @!P2 BRA `(.L_x_656) ;  /* 0x000000c00028a947 */ /* 0x002fea0003800000 */
.L_x_655:
[----:B------:R-:W-:Y:S05]  /*1ac70*/  BSYNC B1 ;  /* 0x0000000000017941 */ /* 0x000fea0003800000 */
.L_x_654:
[----:B01----:R-:W-:Y:S01]  /*1ac80*/  VIADD R0, R16, 0x400 ;  /* 0x0000040010007836 */ /* 0x003fe20000000000 */
[----:B------:R-:W-:Y:S01]  /*1ac90*/  WARPGROUP.ARRIVE ;  /* 0x00000000000079c5 */ /* 0x000fe20000000000 */
[----:B------:R-:W-:Y:S02]  /*1aca0*/  IMAD.MOV.U32 R3, RZ, RZ, 0x40000040 ;  /* 0x40000040ff037424 */ /* 0x000fe400078e00ff */
[----:B------:R-:W-:Y:S01]  /*1acb0*/  FMUL.FTZ R14, R188, UR39 ;  /* 0x00000027bc0e7c20 */ /* 0x000fe20008410000 */
[----:B------:R-:W-:Y:S01]  /*1acc0*/  IMAD.MOV.U32 R5, RZ, RZ, 0x40000040 ;  /* 0x40000040ff057424 */ /* 0x000fe200078e00ff */
[----:B------:R-:W-:Y:S01]  /*1acd0*/  SHF.R.U32.HI R0, RZ, 0x4, R0 ;  /* 0x00000004ff007819 */ /* 0x000fe20000011600 */
[----:B------:R-:W-:Y:S01]  /*1ace0*/  FMUL.FTZ R15, R189, UR39 ;  /* 0x00000027bd0f7c20 */ /* 0x000fe20008410000 */
[----:B------:R-:W-:Y:S01]  /*1acf0*/  R2UR UR7, R3 ;  /* 0x00000000030772ca */ /* 0x000fe200000e0000 */
[----:B------:R-:W-:Y:S01]  /*1ad00*/  FMUL.FTZ R177, R177, UR39 ;  /* 0x00000027b1b17c20 */ /* 0x000fe20008410000 */
[----:B------:R-:W-:Y:S01]  /*1ad10*/  LOP3.LUT R0, R0, 0x3fff, RZ, 0xc0, !PT ;  /* 0x00003fff00007812 */ /* 0x000fe200078ec0ff */
[----:B------:R-:W-:Y:S01]  /*1ad20*/  MUFU.TANH R14, R14 ;  /* 0x0000000e000e7308 */ /* 0x000fe20000002400 */
[----:B------:R-:W-:Y:S01]  /*1ad30*/  FMUL.FTZ R180, R180, UR39 ;  /* 0x00000027b4b47c20 */ /* 0x000fe20008410000 */
[----:B------:R-:W-:Y:S01]  /*1ad40*/  FMUL.FTZ R181, R181, UR39 ;  /* 0x00000027b5b57c20 */ /* 0x000fe20008410000 */
[----:B------:R-:W-:Y:S01]  /*1ad50*/  LOP3.LUT R0, R0, 0x2800000, RZ, 0xfc, !PT ;  /* 0x0280000000007812 */ /* 0x000fe200078efcff */
[----:B------:R-:W-:Y:S01]  /*1ad60*/  FMUL.FTZ R168, R168, UR39 ;  /* 0x00000027a8a87c20 */ /* 0x000fe20008410000 */
[----:B------:R-:W-:Y:S01]  /*1ad70*/  FMUL.FTZ R169, R169, UR39 ;  /* 0x00000027a9a97c20 */ /* 0x000fe20008410000 */
[----:B------:R-:W-:Y:S01]  /*1ad80*/  FMUL.FTZ R172, R172, UR39 ;  /* 0x00000027acac7c20 */ /* 0x000fe20008410000 */
[----:B------:R-:W-:Y:S01]  /*1ad90*/  FMUL.FTZ R173, R173, UR39 ;  /* 0x00000027adad7c20 */ /* 0x000fe20008410000 */
[----:B------:R-:W-:-:S02]  /*1ada0*/  IMAD R2, R10, 0xa00, R0 ;  /* 0x00000a000a027824 */ /* 0x000fc400078e0200 */
[----:B------:R-:W-:Y:S01]  /*1adb0*/  FMUL.FTZ R0, R184, UR39 ;  /* 0x00000027b8007c20 */ /* 0x000fe20008410000 */
[----:B------:R-:W-:Y:S01]  /*1adc0*/  MUFU.TANH R15, R15 ;  /* 0x0000000f000f7308 */ /* 0x000fe20000002400 */
[----:B------:R-:W-:Y:S01]  /*1add0*/  FMUL.FTZ R160, R160, UR39 ;  /* 0x00000027a0a07c20 */ /* 0x000fe20008410000 */
[C---:B------:R-:W-:Y:S01]  /*1ade0*/  VIADD R4, R2.reuse, 0x80 ;  /* 0x0000008002047836 */ /* 0x040fe20000000000 */
[----:B------:R-:W-:Y:S01]  /*1adf0*/  R2UR UR6, R2 ;  /* 0x00000000020672ca */ /* 0x000fe200000e0000 */
[----:B------:R-:W-:Y:S01]  /*1ae00*/  FMUL.FTZ R161, R161, UR39 ;  /* 0x00000027a1a17c20 */ /* 0x000fe20008410000 */
[----:B------:R-:W-:Y:S01]  /*1ae10*/  FMUL.FTZ R164, R164, UR39 ;  /* 0x00000027a4a47c20 */ /* 0x000fe20008410000 */
[----:B------:R-:W-:Y:S01]  /*1ae20*/  FMUL.FTZ R165, R165, UR39 ;  /* 0x00000027a5a57c20 */ /* 0x000fe20008410000 */
[----:B------:R-:W-:Y:S01]  /*1ae30*/  FMUL.FTZ R152, R152, UR39 ;  /* 0x0000002798987c20 */ /* 0x000fe20008410000 */
[----:B------:R-:W0:Y:S01]  /*1ae40*/  MUFU.TANH R0, R0 ;  /* 0x0000000000007308 */ /* 0x000e220000002400 */
[----:B------:R-:W-:Y:S01]  /*1ae50*/  FMUL.FTZ R153, R153, UR39 ;  /* 0x0000002799997c20 */ /* 0x000fe20008410000 */
[----:B------:R-:W-:Y:S01]  /*1ae60*/  FMUL.FTZ R156, R156, UR39 ;  /* 0x000000279c9c7c20 */ /* 0x000fe20008410000 */
[----:B------:R-:W-:-:S02]  /*1ae70*/  IMAD.MOV.U32 R3, RZ, RZ, 0x40000040 ;  /* 0x40000040ff037424 */ /* 0x000fc400078e00ff */
[----:B------:R-:W-:Y:S01]  /*1ae80*/  FMUL.FTZ R10, R186, UR39 ;  /* 0x00000027ba0a7c20 */ /* 0x000fe20008410000 */
[----:B------:R-:W-:Y:S01]  /*1ae90*/  FMUL.FTZ R12, R187, UR39 ;  /* 0x00000027bb0c7c20 */ /* 0x000fe20008410000 */
[----:B------:R-:W-:Y:S01]  /*1aea0*/  FMUL.FTZ R13, R190, UR39 ;  /* 0x00000027be0d7c20 */ /* 0x000fe20008410000 */
[----:B------:R-:W-:Y:S01]  /*1aeb0*/  FMUL.FTZ R184, R191, UR39 ;  /* 0x00000027bfb87c20 */ /* 0x000fe20008410000 */
[----:B------:R-:W-:Y:S01]  /*1aec0*/  HGMMA.64x256x16.F32.BF16 R24, R208, gdesc[UR4].tnspB, R24, gsb0 ;  /* 0x43e00004d0187df0 */ /* 0x000fe20008001818 */
[----:B------:R-:W-:Y:S01]  /*1aed0*/  R2UR UR6, R4 ;  /* 0x00000000040672ca */ /* 0x000fe200000e0000 */
[----:B------:R-:W-:Y:S01]  /*1aee0*/  VIADD R4, R2, 0x100 ;  /* 0x0000010002047836 */ /* 0x000fe20000000000 */
[----:B------:R-:W-:Y:S01]  /*1aef0*/  R2UR UR7, R5 ;  /* 0x00000000050772ca */ /* 0x000fe200000e0000 */
[----:B------:R-:W-:Y:S01]  /*1af00*/  IMAD.MOV.U32 R5, RZ, RZ, 0x40000040 ;  /* 0x40000040ff057424 */ /* 0x000fe200078e00ff */
[----:B------:R-:W-:Y:S01]  /*1af10*/  MUFU.TANH R177, R177 ;  /* 0x000000b100b17308 */ /* 0x000fe20000002400 */
[----:B------:R-:W-:Y:S01]  /*1af20*/  FMUL.FTZ R170, R170, UR39 ;  /* 0x00000027aaaa7c20 */ /* 0x000fe20008410000 */
        /* <DEDUP_REMOVED lines=10> */
[----:B------:R-:W-:Y:S01]  /*1afd0*/  FMUL.FTZ R158, R158, UR39 ;  /* 0x000000279e9e7c20 */ /* 0x000fe20008410000 */
[----:B------:R-:W-:Y:S01]  /*1afe0*/  FMUL.FTZ R159, R159, UR39 ;  /* 0x000000279f9f7c20 */ /* 0x000fe20008410000 */
[----:B------:R-:W-:Y:S01]  /*1aff0*/  @!P1 VIADD R11, R11, 0x38840 ;  /* 0x000388400b0b9836 */ /* 0x000fe20000000000 */
[----:B------:R-:W-:Y:S01]  /*1b000*/  @!P1 IADD3 R9, R9, 0x38860, RZ ;  /* 0x0003886009099810 */ /* 0x000fe20007ffe0ff */
[----:B------:R-:W-:Y:S01]  /*1b010*/  MUFU.TANH R181, R181 ;  /* 0x000000b500b57308 */ /* 0x000fe20000002400 */
[C---:B------:R-:W-:Y:S01]  /*1b020*/  ISETP.GT.AND P2, PT, R6.reuse, RZ, PT ;  /* 0x000000ff0600720c */ /* 0x040fe20003f44270 */
[----:B------:R-:W-:Y:S01]  /*1b030*/  VIADD R6, R6, 0xffffffff ;  /* 0xffffffff06067836 */ /* 0x000fe20000000000 */
[----:B------:R-:W-:-:S05]  /*1b040*/  @!P1 PRMT R9, RZ, 0x654, R9 ;  /* 0x00000654ff099816 */ /* 0x000fca0000000009 */
        /* <DEDUP_REMOVED lines=28> */
[----:B------:R-:W-:-:S06]  /*1b210*/  WARPGROUP.ARRIVE ;  /* 0x00000000000079c5 */ /* 0x000fcc0000000000 */
[----:B------:R-:W-:Y:S01]  /*1b220*/  HGMMA.64x256x16.F32.BF16 R24, R204, gdesc[UR4].tnspB, R24, gsb0 ;  /* 0x43e00004cc187df0 */ /* 0x000fe20008001818 */
[----:B------:R-:W-:Y:S01]  /*1b230*/  R2UR UR6, R4 ;  /* 0x00000000040672ca */ /* 0x000fe200000e0000 */
[C---:B------:R-:W-:Y:S01]  /*1b240*/  VIADD R4, R2.reuse, 0x180 ;  /* 0x0000018002047836 */ /* 0x040fe20000000000 */
[----:B------:R-:W-:Y:S01]  /*1b250*/  R2UR UR7, R5 ;  /* 0x00000000050772ca */ /* 0x000fe200000e0000 */
[----:B------:R-:W-:Y:S02]  /*1b260*/  IMAD.MOV.U32 R5, RZ, RZ, 0x40000040 ;  /* 0x40000040ff057424 */ /* 0x000fe400078e00ff */
[----:B------:R-:W-:Y:S01]  /*1b270*/  VIADD R2, R2, 0x200 ;  /* 0x0000020002027836 */ /* 0x000fe20000000000 */
[----:B------:R-:W-:Y:S02]  /*1b280*/  WARPGROUP.DEPBAR.LE gsb0, 0x0 ;  /* 0x00008000000079c5 */ /* 0x000fe40000010000 */
[----:B------:R-:W-:-:S15]  /*1b290*/  WARPGROUP.ARRIVE ;  /* 0x00000000000079c5 */ /* 0x000fde0000000000 */
[----:B------:R-:W-:-:S04]  /*1b2a0*/  NOP ;  /* 0x0000000000007918 */ /* 0x000fc80000000000 */
[----:B------:R-:W-:Y:S01]  /*1b2b0*/  HGMMA.64x256x16.F32.BF16 R24, R200, gdesc[UR4].tnspB, R24, gsb0 ;  /* 0x43e00004c8187df0 */ /* 0x000fe20008001818 */
[----:B------:R-:W-:Y:S01]  /*1b2c0*/  R2UR UR6, R4 ;  /* 0x00000000040672ca */ /* 0x000fe200000e0000 */
[----:B------:R-:W-:Y:S01]  /*1b2d0*/  FMUL.FTZ R4, R185, UR39 ;  /* 0x00000027b9047c20 */ /* 0x000fe20008410000 */
[----:B------:R-:W-:Y:S01]  /*1b2e0*/  R2UR UR7, R5 ;  /* 0x00000000050772ca */ /* 0x000fe200000e0000 */
[----:B------:R-:W-:Y:S01]  /*1b2f0*/  FMUL.FTZ R185, R176, UR39 ;  /* 0x00000027b0b97c20 */ /* 0x000fe20008410000 */
[----:B------:R-:W-:Y:S01]  /*1b300*/  FMUL.FTZ R176, R178, UR39 ;  /* 0x00000027b2b07c20 */ /* 0x000fe20008410000 */
[----:B------:R-:W-:Y:S01]  /*1b310*/  FMUL.FTZ R178, R179, UR39 ;  /* 0x00000027b3b27c20 */ /* 0x000fe20008410000 */
[----:B------:R-:W-:Y:S01]  /*1b320*/  FMUL.FTZ R179, R182, UR39 ;  /* 0x00000027b6b37c20 */ /* 0x000fe20008410000 */
[----:B------:R-:W1:Y:S01]  /*1b330*/  MUFU.TANH R4, R4 ;  /* 0x0000000400047308 */ /* 0x000e620000002400 */
[----:B------:R-:W-:Y:S01]  /*1b340*/  FMUL.FTZ R182, R157, UR39 ;  /* 0x000000279db67c20 */ /* 0x000fe20008410000 */
[----:B------:R-:W-:-:S06]  /*1b350*/  FMUL.FTZ R157, R183, UR39 ;  /* 0x00000027b79d7c20 */ /* 0x000fcc0008410000 */
[----:B------:R-:W2:Y:S08]  /*1b360*/  MUFU.TANH R185, R185 ;  /* 0x000000b900b97308 */ /* 0x000eb00000002400 */
[----:B------:R-:W3:Y:S08]  /*1b370*/  MUFU.TANH R182, R182 ;  /* 0x000000b600b67308 */ /* 0x000ef00000002400 */
[----:B------:R-:W4:Y:S08]  /*1b380*/  MUFU.TANH R176, R176 ;  /* 0x000000b000b07308 */ /* 0x000f300000002400 */
[----:B------:R-:W5:Y:S08]  /*1b390*/  MUFU.TANH R178, R178 ;  /* 0x000000b200b27308 */ /* 0x000f700000002400 */
[----:B------:R-:W5:Y:S08]  /*1b3a0*/  MUFU.TANH R179, R179 ;  /* 0x000000b300b37308 */ /* 0x000f700000002400 */
[----:B------:R-:W5:Y:S01]  /*1b3b0*/  MUFU.TANH R157, R157 ;  /* 0x0000009d009d7308 */ /* 0x000f620000002400 */
[----:B------:R-:W-:-:S02]  /*1b3c0*/  WARPGROUP.DEPBAR.LE gsb0, 0x0 ;  /* 0x00008000000079c5 */ /* 0x000fc40000010000 */
[----:B------:R-:W-:-:S06]  /*1b3d0*/  WARPGROUP.ARRIVE ;  /* 0x00000000000079c5 */ /* 0x000fcc0000000000 */
[----:B------:R-:W-:Y:S01]  /*1b3e0*/  HGMMA.64x256x16.F32.BF16 R24, R196, gdesc[UR4].tnspB, R24, gsb0 ;  /* 0x43e00004c4187df0 */ /* 0x000fe20008001818 */
[----:B------:R-:W-:Y:S02]  /*1b3f0*/  R2UR UR6, R2 ;  /* 0x00000000020672ca */ /* 0x000fe400000e0000 */
[----:B0-----:R-:W-:Y:S02]  /*1b400*/  FMNMX.FTZ R2, R0, R8, !PT ;  /* 0x0000000800027209 */ /* 0x001fe40007810000 */
[----:B------:R-:W-:Y:S02]  /*1b410*/  R2UR UR7, R3 ;  /* 0x00000000030772ca */ /* 0x000fe400000e0000 */
[----:B-1----:R-:W-:-:S04]  /*1b420*/  FMNMX.FTZ R2, R4, R2, !PT ;  /* 0x0000000204027209 */ /* 0x002fc80007810000 */
[----:B------:R-:W-:-:S04]  /*1b430*/  FMNMX.FTZ R2, R14, R2, !PT ;  /* 0x000000020e027209 */ /* 0x000fc80007810000 */
[----:B------:R-:W-:-:S04]  /*1b440*/  FMNMX.FTZ R2, R15, R2, !PT ;  /* 0x000000020f027209 */ /* 0x000fc80007810000 */
[----:B--2---:R-:W-:-:S04]  /*1b450*/  FMNMX.FTZ R2, R185, R2, !PT ;  /* 0x00000002b9027209 */ /* 0x004fc80007810000 */
[----:B------:R-:W-:-:S04]  /*1b460*/  FMNMX.FTZ R2, R177, R2, !PT ;  /* 0x00000002b1027209 */ /* 0x000fc80007810000 */
        /* <DEDUP_REMOVED lines=13> */
[----:B---3--:R-:W-:-:S05]  /*1b540*/  FMNMX.FTZ R2, R182, R2, !PT ;  /* 0x00000002b6027209 */ /* 0x008fca0007810000 */
[----:B------:R-:W0:Y:S02]  /*1b550*/  SHFL.BFLY PT, R3, R2, 0x2, 0x1f ;  /* 0x0c401f0002037f89 */ /* 0x000e2400000e0000 */
[----:B0-----:R-:W-:Y:S01]  /*1b560*/  FMNMX.FTZ R3, R2, R3, !PT ;  /* 0x0000000302037209 */ /* 0x001fe20007810000 */
[----:B------:R-:W-:-:S04]  /*1b570*/  IMAD.U32 R2, RZ, RZ, UR38 ;  /* 0x00000026ff027e24 */ /* 0x000fc8000f8e00ff */
[----:B------:R-:W0:Y:S02]  /*1b580*/  SHFL.BFLY PT, R5, R3, 0x1, 0x1f ;  /* 0x0c201f0003057f89 */ /* 0x000e2400000e0000 */
[----:B0-----:R-:W-:Y:S02]  /*1b590*/  FMNMX.FTZ R5, R3, R5, !PT ;  /* 0x0000000503057209 */ /* 0x001fe40007810000 */
[----:B------:R-:W-:-:S03]  /*1b5a0*/  FMNMX.FTZ R3, R10, R7, !PT ;  /* 0x000000070a037209 */ /* 0x000fc60007810000 */
[----:B------:R-:W-:Y:S01]  /*1b5b0*/  FADD.FTZ R8, -R5, R8 ;  /* 0x0000000805087221 */ /* 0x000fe20000010100 */
[----:B------:R-:W-:-:S03]  /*1b5c0*/  FMNMX.FTZ R183, R12, R3, !PT ;  /* 0x000000030cb77209 */ /* 0x000fc60007810000 */
[-C--:B------:R-:W-:Y:S01]  /*1b5d0*/  FMUL.FTZ R3, R8, R2.reuse ;  /* 0x0000000208037220 */ /* 0x080fe20000410000 */
[----:B------:R-:W-:Y:S01]  /*1b5e0*/  FMNMX.FTZ R8, R13, R183, !PT ;  /* 0x000000b70d087209 */ /* 0x000fe20007810000 */
[----:B------:R-:W-:-:S03]  /*1b5f0*/  FMUL.FTZ R183, R5, R2 ;  /* 0x0000000205b77220 */ /* 0x000fc60000410000 */
[----:B------:R-:W-:Y:S01]  /*1b600*/  FMNMX.FTZ R8, R184, R8, !PT ;  /* 0x00000008b8087209 */ /* 0x000fe20007810000 */
[-CC-:B------:R-:W-:Y:S01]  /*1b610*/  FFMA.FTZ R208, R0, R2.reuse, -R183.reuse ;  /* 0x0000000200d07223 */ /* 0x180fe200000108b7 */
[--C-:B------:R-:W-:Y:S01]  /*1b620*/  FFMA.FTZ R4, R4, R2, -R183.reuse ;  /* 0x0000000204047223 */ /* 0x100fe200000108b7 */
[----:B------:R-:W-:Y:S01]  /*1b630*/  MUFU.EX2 R3, R3 ;  /* 0x0000000300037308 */ /* 0x000fe20000000800 */
[----:B----4-:R-:W-:Y:S01]  /*1b640*/  FMNMX.FTZ R8, R176, R8, !PT ;  /* 0x00000008b0087209 */ /* 0x010fe20007810000 */
[-CC-:B------:R-:W-:Y:S01]  /*1b650*/  FFMA.FTZ R210, R14, R2.reuse, -R183.reuse ;  /* 0x000000020ed27223 */ /* 0x180fe200000108b7 */
[-CC-:B------:R-:W-:Y:S01]  /*1b660*/  FFMA.FTZ R186, R15, R2.reuse, -R183.reuse ;  /* 0x000000020fba7223 */ /* 0x180fe200000108b7 */
[--C-:B------:R-:W-:Y:S01]  /*1b670*/  FFMA.FTZ R204, R185, R2, -R183.reuse ;  /* 0x00000002b9cc7223 */ /* 0x100fe200000108b7 */
[----:B-----5:R-:W-:Y:S01]  /*1b680*/  FMNMX.FTZ R8, R178, R8, !PT ;  /* 0x00000008b2087209 */ /* 0x020fe20007810000 */
[-CC-:B------:R-:W-:Y:S01]  /*1b690*/  FFMA.FTZ R14, R177, R2.reuse, -R183.reuse ;  /* 0x00000002b10e7223 */ /* 0x180fe200000108b7 */
[--C-:B------:R-:W-:Y:S01]  /*1b6a0*/  FFMA.FTZ R206, R180, R2, -R183.reuse ;  /* 0x00000002b4ce7223 */ /* 0x100fe200000108b7 */
[----:B------:R-:W0:Y:S01]  /*1b6b0*/  MUFU.EX2 R208, R208 ;  /* 0x000000d000d07308 */ /* 0x000e220000000800 */
[----:B------:R-:W-:Y:S01]  /*1b6c0*/  FMNMX.FTZ R0, R179, R8, !PT ;  /* 0x00000008b3007209 */ /* 0x000fe20007810000 */
[-CC-:B------:R-:W-:Y:S01]  /*1b6d0*/  FFMA.FTZ R15, R181, R2.reuse, -R183.reuse ;  /* 0x00000002b50f7223 */ /* 0x180fe200000108b7 */
[-CC-:B------:R-:W-:Y:S01]  /*1b6e0*/  FFMA.FTZ R200, R168, R2.reuse, -R183.reuse ;  /* 0x00000002a8c87223 */ /* 0x180fe200000108b7 */
[--C-:B------:R-:W-:Y:S01]  /*1b6f0*/  FFMA.FTZ R168, R169, R2, -R183.reuse ;  /* 0x00000002a9a87223 */ /* 0x100fe200000108b7 */
[----:B------:R-:W-:Y:S01]  /*1b700*/  FMNMX.FTZ R0, R157, R0, !PT ;  /* 0x000000009d007209 */ /* 0x000fe20007810000 */
[-CC-:B------:R-:W-:Y:S01]  /*1b710*/  FFMA.FTZ R202, R172, R2.reuse, -R183.reuse ;  /* 0x00000002acca7223 */ /* 0x180fe200000108b7 */
[--C-:B------:R-:W-:Y:S01]  /*1b720*/  FFMA.FTZ R169, R173, R2, -R183.reuse ;  /* 0x00000002ada97223 */ /* 0x100fe200000108b7 */
[----:B------:R-:W1:Y:S01]  /*1b730*/  MUFU.EX2 R8, R4 ;  /* 0x0000000400087308 */ /* 0x000e620000000800 */
[----:B------:R-:W-:Y:S01]  /*1b740*/  FMNMX.FTZ R0, R170, R0, !PT ;  /* 0x00000000aa007209 */ /* 0x000fe20007810000 */
[----:B------:R-:W-:-:S03]  /*1b750*/  FFMA.FTZ R182, R182, R2, -R183 ;  /* 0x00000002b6b67223 */ /* 0x000fc600000108b7 */
[----:B------:R-:W-:-:S03]  /*1b760*/  FMNMX.FTZ R0, R171, R0, !PT ;  /* 0x00000000ab007209 */ /* 0x000fc60007810000 */
[----:B------:R-:W2:Y:S01]  /*1b770*/  MUFU.EX2 R210, R210 ;  /* 0x000000d200d27308 */ /* 0x000ea20000000800 */
[----:B------:R-:W-:Y:S01]  /*1b780*/  FMNMX.FTZ R0, R174, R0, !PT ;  /* 0x00000000ae007209 */ /* 0x000fe20007810000 */
[----:B0-----:R-:W-:-:S03]  /*1b790*/  FFMA.FTZ R21, R3, R21, R208 ;  /* 0x0000001503157223 */ /* 0x001fc600000100d0 */
[----:B------:R-:W-:-:S03]  /*1b7a0*/  FMNMX.FTZ R0, R175, R0, !PT ;  /* 0x00000000af007209 */ /* 0x000fc60007810000 */
[----:B------:R-:W0:Y:S01]  /*1b7b0*/  MUFU.EX2 R186, R186 ;  /* 0x000000ba00ba7308 */ /* 0x000e220000000800 */
[----:B------:R-:W-:Y:S01]  /*1b7c0*/  FMNMX.FTZ R0, R162, R0, !PT ;  /* 0x00000000a2007209 */ /* 0x000fe20007810000 */
[C---:B-1----:R-:W-:Y:S01]  /*1b7d0*/  FADD.FTZ R21, R8.reuse, R21 ;  /* 0x0000001508157221 */ /* 0x042fe20000010000 */
[----:B------:R-:W-:Y:S02]  /*1b7e0*/  F2FP.BF16.F32.PACK_AB R208, R8, R208 ;  /* 0x000000d008d0723e */ /* 0x000fe400000010ff */
[----:B------:R-:W-:-:S03]  /*1b7f0*/  FMNMX.FTZ R0, R163, R0, !PT ;  /* 0x00000000a3007209 */ /* 0x000fc60007810000 */
[----:B------:R-:W1:Y:S01]  /*1b800*/  MUFU.EX2 R204, R204 ;  /* 0x000000cc00cc7308 */ /* 0x000e620000000800 */
[----:B------:R-:W-:Y:S01]  /*1b810*/  FMNMX.FTZ R0, R166, R0, !PT ;  /* 0x00000000a6007209 */ /* 0x000fe20007810000 */
[----:B--2---:R-:W-:-:S03]  /*1b820*/  FADD.FTZ R21, R210, R21 ;  /* 0x00000015d2157221 */ /* 0x004fc60000010000 */
[----:B------:R-:W-:-:S03]  /*1b830*/  FMNMX.FTZ R0, R167, R0, !PT ;  /* 0x00000000a7007209 */ /* 0x000fc60007810000 */
[----:B------:R-:W2:Y:S01]  /*1b840*/  MUFU.EX2 R14, R14 ;  /* 0x0000000e000e7308 */ /* 0x000ea20000000800 */
[----:B------:R-:W-:Y:S01]  /*1b850*/  FMNMX.FTZ R0, R154, R0, !PT ;  /* 0x000000009a007209 */ /* 0x000fe20007810000 */
[C---:B0-----:R-:W-:Y:S01]  /*1b860*/  FADD.FTZ R21, R186.reuse, R21 ;  /* 0x00000015ba157221 */ /* 0x041fe20000010000 */
[----:B------:R-:W-:Y:S02]  /*1b870*/  F2FP.BF16.F32.PACK_AB R210, R186, R210 ;  /* 0x000000d2bad2723e */ /* 0x000fe400000010ff */
[----:B------:R-:W-:-:S03]  /*1b880*/  FMNMX.FTZ R0, R155, R0, !PT ;  /* 0x000000009b007209 */ /* 0x000fc60007810000 */
[----:B------:R-:W0:Y:S01]  /*1b890*/  MUFU.EX2 R206, R206 ;  /* 0x000000ce00ce7308 */ /* 0x000e220000000800 */
[----:B------:R-:W-:Y:S01]  /*1b8a0*/  FMNMX.FTZ R0, R158, R0, !PT ;  /* 0x000000009e007209 */ /* 0x000fe20007810000 */
[----:B-1----:R-:W-:-:S03]  /*1b8b0*/  FADD.FTZ R21, R204, R21 ;  /* 0x00000015cc157221 */ /* 0x002fc60000010000 */
[----:B------:R-:W-:-:S03]  /*1b8c0*/  FMNMX.FTZ R0, R159, R0, !PT ;  /* 0x000000009f007209 */ /* 0x000fc60007810000 */
[----:B------:R-:W1:Y:S01]  /*1b8d0*/  MUFU.EX2 R15, R15 ;  /* 0x0000000f000f7308 */ /* 0x000e620000000800 */
[C---:B--2---:R-:W-:Y:S01]  /*1b8e0*/  FADD.FTZ R21, R14.reuse, R21 ;  /* 0x000000150e157221 */ /* 0x044fe20000010000 */
[----:B------:R-:W2:Y:S01]  /*1b8f0*/  SHFL.BFLY PT, R4, R0, 0x2, 0x1f ;  /* 0x0c401f0000047f89 */ /* 0x000ea200000e0000 */
[----:B------:R-:W-:-:S05]  /*1b900*/  F2FP.BF16.F32.PACK_AB R204, R14, R204 ;  /* 0x000000cc0ecc723e */ /* 0x000fca00000010ff */
[----:B------:R-:W3:Y:S01]  /*1b910*/  MUFU.EX2 R200, R200 ;  /* 0x000000c800c87308 */ /* 0x000ee20000000800 */
[----:B0-----:R-:W-:-:S07]  /*1b920*/  FADD.FTZ R21, R206, R21 ;  /* 0x00000015ce157221 */ /* 0x001fce0000010000 */
[----:B------:R-:W0:Y:S01]  /*1b930*/  MUFU.EX2 R168, R168 ;  /* 0x000000a800a87308 */ /* 0x000e220000000800 */
[C---:B-1----:R-:W-:Y:S01]  /*1b940*/  FADD.FTZ R21, R15.reuse, R21 ;  /* 0x000000150f157221 */ /* 0x042fe20000010000 */
[----:B------:R-:W-:-:S06]  /*1b950*/  F2FP.BF16.F32.PACK_AB R206, R15, R206 ;  /* 0x000000ce0fce723e */ /* 0x000fcc00000010ff */
[----:B------:R-:W1:Y:S01]  /*1b960*/  MUFU.EX2 R202, R202 ;  /* 0x000000ca00ca7308 */ /* 0x000e620000000800 */
[----:B---3--:R-:W-:Y:S01]  /*1b970*/  FADD.FTZ R21, R200, R21 ;  /* 0x00000015c8157221 */ /* 0x008fe20000010000 */
[----:B--2---:R-:W-:-:S05]  /*1b980*/  FMNMX.FTZ R0, R0, R4, !PT ;  /* 0x0000000400007209 */ /* 0x004fca0007810000 */
[----:B------:R-:W2:Y:S01]  /*1b990*/  SHFL.BFLY PT, R4, R0, 0x1, 0x1f ;  /* 0x0c201f0000047f89 */ /* 0x000ea200000e0000 */
[----:B------:R-:W3:Y:S01]  /*1b9a0*/  MUFU.EX2 R169, R169 ;  /* 0x000000a900a97308 */ /* 0x000ee20000000800 */
[C---:B0-----:R-:W-:Y:S01]  /*1b9b0*/  FADD.FTZ R21, R168.reuse, R21 ;  /* 0x00000015a8157221 */ /* 0x041fe20000010000 */
[----:B------:R-:W-:-:S03]  /*1b9c0*/  F2FP.BF16.F32.PACK_AB R200, R168, R200 ;  /* 0x000000c8a8c8723e */ /* 0x000fc600000010ff */
[----:B-1----:R-:W-:-:S04]  /*1b9d0*/  FADD.FTZ R21, R202, R21 ;  /* 0x00000015ca157221 */ /* 0x002fc80000010000 */
[C---:B---3--:R-:W-:Y:S01]  /*1b9e0*/  FADD.FTZ R21, R169.reuse, R21 ;  /* 0x00000015a9157221 */ /* 0x048fe20000010000 */
[----:B------:R-:W-:Y:S01]  /*1b9f0*/  F2FP.BF16.F32.PACK_AB R202, R169, R202 ;  /* 0x000000caa9ca723e */ /* 0x000fe200000010ff */
[----:B------:R-:W-:Y:S02]  /*1ba00*/  WARPGROUP.DEPBAR.LE gsb0, 0x0 ;  /* 0x00008000000079c5 */ /* 0x000fe40000010000 */
[----:B------:R-:W-:Y:S01]  /*1ba10*/  WARPGROUP.ARRIVE ;  /* 0x00000000000079c5 */ /* 0x000fe20000000000 */
[----:B--2---:R-:W-:Y:S01]  /*1ba20*/  FMNMX.FTZ R4, R0, R4, !PT ;  /* 0x0000000400047209 */ /* 0x004fe20007810000 */
[-CC-:B------:R-:W-:Y:S01]  /*1ba30*/  FFMA.FTZ R196, R160, R2.reuse, -R183.reuse ;  /* 0x00000002a0c47223 */ /* 0x180fe200000108b7 */
[-C--:B------:R-:W-:Y:S01]  /*1ba40*/  FFMA.FTZ R198, R164, R2.reuse, -R183 ;  /* 0x00000002a4c67223 */ /* 0x080fe200000108b7 */
[----:B------:R-:W-:Y:S01]  /*1ba50*/  @!P1 PRMT R164, RZ, 0x654, R11 ;  /* 0x00000654ffa49816 */ /* 0x000fe2000000000b */
[-C--:B------:R-:W-:Y:S01]  /*1ba60*/  FFMA.FTZ R160, R161, R2.reuse, -R183 ;  /* 0x00000002a1a07223 */ /* 0x080fe200000108b7 */
[----:B------:R-:W-:Y:S01]  /*1ba70*/  HGMMA.64x256x16.F32.BF16 R24, R192, gdesc[UR4].tnspB, R24, gsb0 ;  /* 0x43e00004c0187df0 */ /* 0x000fe20008001818 */
[----:B------:R-:W-:Y:S01]  /*1ba80*/  FADD.FTZ R0, -R4, R7 ;  /* 0x0000000704007221 */ /* 0x000fe20000010100 */
[----:B------:R-:W0:Y:S01]  /*1ba90*/  MUFU.EX2 R196, R196 ;  /* 0x000000c400c47308 */ /* 0x000e220000000800 */
[----:B------:R-:W-:-:S02]  /*1baa0*/  FFMA.FTZ R161, R165, R2, -R183 ;  /* 0x00000002a5a17223 */ /* 0x000fc400000108b7 */
[----:B------:R-:W-:-:S05]  /*1bab0*/  FMUL.FTZ R0, R0, R2 ;  /* 0x0000000200007220 */ /* 0x000fca0000410000 */
[----:B------:R-:W1:Y:S08]  /*1bac0*/  MUFU.EX2 R160, R160 ;  /* 0x000000a000a07308 */ /* 0x000e700000000800 */
[----:B------:R-:W-:Y:S01]  /*1bad0*/  MUFU.EX2 R0, R0 ;  /* 0x0000000000007308 */ /* 0x000fe20000000800 */
[----:B0-----:R-:W-:-:S07]  /*1bae0*/  FADD.FTZ R21, R196, R21 ;  /* 0x00000015c4157221 */ /* 0x001fce0000010000 */
[----:B------:R-:W0:Y:S01]  /*1baf0*/  MUFU.EX2 R198, R198 ;  /* 0x000000c600c67308 */ /* 0x000e220000000800 */
[C---:B-1----:R-:W-:Y:S01]  /*1bb00*/  FADD.FTZ R21, R160.reuse, R21 ;  /* 0x00000015a0157221 */ /* 0x042fe20000010000 */
[----:B------:R-:W-:-:S06]  /*1bb10*/  F2FP.BF16.F32.PACK_AB R196, R160, R196 ;  /* 0x000000c4a0c4723e */ /* 0x000fcc00000010ff */
[----:B------:R-:W1:Y:S08]  /*1bb20*/  MUFU.EX2 R161, R161 ;  /* 0x000000a100a17308 */ /* 0x000e700000000800 */
[----:B------:R-:W-:Y:S01]  /*1bb30*/  MUFU.EX2 R7, R182 ;  /* 0x000000b600077308 */ /* 0x000fe20000000800 */
[----:B0-----:R-:W-:-:S04]  /*1bb40*/  FADD.FTZ R21, R198, R21 ;  /* 0x00000015c6157221 */ /* 0x001fc80000010000 */
[C---:B-1----:R-:W-:Y:S01]  /*1bb50*/  FADD.FTZ R21, R161.reuse, R21 ;  /* 0x00000015a1157221 */ /* 0x042fe20000010000 */
[----:B------:R-:W-:Y:S01]  /*1bb60*/  F2FP.BF16.F32.PACK_AB R198, R161, R198 ;  /* 0x000000c6a1c6723e */ /* 0x000fe200000010ff */
[----:B------:R-:W-:Y:S02]  /*1bb70*/  WARPGROUP.DEPBAR.LE gsb0, 0x0 ;  /* 0x00008000000079c5 */ /* 0x000fe40000010000 */
[-CC-:B------:R-:W-:Y:S01]  /*1bb80*/  FFMA.FTZ R192, R152, R2.reuse, -R183.reuse ;  /* 0x0000000298c07223 */ /* 0x180fe200000108b7 */
[-CC-:B------:R-:W-:Y:S01]  /*1bb90*/  FFMA.FTZ R152, R153, R2.reuse, -R183.reuse ;  /* 0x0000000299987223 */ /* 0x180fe200000108b7 */
[-C--:B------:R-:W-:Y:S01]  /*1bba0*/  FMUL.FTZ R153, R4, R2.reuse ;  /* 0x0000000204997220 */ /* 0x080fe20000410000 */
[-C--:B------:R-:W-:Y:S01]  /*1bbb0*/  FFMA.FTZ R194, R156, R2.reuse, -R183 ;  /* 0x000000029cc27223 */ /* 0x080fe200000108b7 */
[----:B------:R-:W-:Y:S02]  /*1bbc0*/  @!P1 SYNCS.ARRIVE.TRANS64.RED.A1T0 RZ, [R164+URZ], RZ ;  /* 0x000000ffa4ff99a7 */ /* 0x000fe4000810043f */
[-CC-:B------:R-:W-:Y:S01]  /*1bbd0*/  FFMA.FTZ R209, R10, R2.reuse, -R153.reuse ;  /* 0x000000020ad17223 */ /* 0x180fe20000010899 */
[-CC-:B------:R-:W-:Y:S01]  /*1bbe0*/  FFMA.FTZ R10, R12, R2.reuse, -R153.reuse ;  /* 0x000000020c0a7223 */ /* 0x180fe20000010899 */
[-CC-:B------:R-:W-:Y:S01]  /*1bbf0*/  FFMA.FTZ R211, R13, R2.reuse, -R153.reuse ;  /* 0x000000020dd37223 */ /* 0x180fe20000010899 */
[-CC-:B------:R-:W-:Y:S01]  /*1bc00*/  FFMA.FTZ R13, R184, R2.reuse, -R153.reuse ;  /* 0x00000002b80d7223 */ /* 0x180fe20000010899 */
[-CC-:B------:R-:W-:Y:S01]  /*1bc10*/  FFMA.FTZ R205, R176, R2.reuse, -R153.reuse ;  /* 0x00000002b0cd7223 */ /* 0x180fe20000010899 */
[-CC-:B------:R-:W-:Y:S01]  /*1bc20*/  FFMA.FTZ R156, R178, R2.reuse, -R153.reuse ;  /* 0x00000002b29c7223 */ /* 0x180fe20000010899 */
[----:B------:R-:W0:Y:S01]  /*1bc30*/  MUFU.EX2 R209, R209 ;  /* 0x000000d100d17308 */ /* 0x000e220000000800 */
[-CC-:B------:R-:W-:Y:S01]  /*1bc40*/  FFMA.FTZ R207, R179, R2.reuse, -R153.reuse ;  /* 0x00000002b3cf7223 */ /* 0x180fe20000010899 */
[-CC-:B------:R-:W-:Y:S01]  /*1bc50*/  FFMA.FTZ R12, R157, R2.reuse, -R153.reuse ;  /* 0x000000029d0c7223 */ /* 0x180fe20000010899 */
[-CC-:B------:R-:W-:Y:S01]  /*1bc60*/  FFMA.FTZ R201, R170, R2.reuse, -R153.reuse ;  /* 0x00000002aac97223 */ /* 0x180fe20000010899 */
[-CC-:B------:R-:W-:Y:S01]  /*1bc70*/  FFMA.FTZ R197, R162, R2.reuse, -R153.reuse ;  /* 0x00000002a2c57223 */ /* 0x180fe20000010899 */
[-CC-:B------:R-:W-:Y:S01]  /*1bc80*/  FFMA.FTZ R157, R171, R2.reuse, -R153.reuse ;  /* 0x00000002ab9d7223 */ /* 0x180fe20000010899 */
[-CC-:B------:R-:W-:Y:S01]  /*1bc90*/  FFMA.FTZ R203, R174, R2.reuse, -R153.reuse ;  /* 0x00000002aecb7223 */ /* 0x180fe20000010899 */
[-CC-:B------:R-:W-:Y:S01]  /*1bca0*/  FFMA.FTZ R175, R175, R2.reuse, -R153.reuse ;  /* 0x00000002afaf7223 */ /* 0x180fe20000010899 */
[----:B------:R-:W1:Y:S01]  /*1bcb0*/  MUFU.EX2 R10, R10 ;  /* 0x0000000a000a7308 */ /* 0x000e620000000800 */
[-CC-:B------:R-:W-:Y:S01]  /*1bcc0*/  FFMA.FTZ R163, R163, R2.reuse, -R153.reuse ;  /* 0x00000002a3a37223 */ /* 0x180fe20000010899 */
[-CC-:B------:R-:W-:Y:S01]  /*1bcd0*/  FFMA.FTZ R199, R166, R2.reuse, -R153.reuse ;  /* 0x00000002a6c77223 */ /* 0x180fe20000010899 */
[----:B------:R2:W-:Y:S01]  /*1bce0*/  @!P1 SYNCS.ARRIVE.TRANS64.RED.A1T0 RZ, [R9+URZ], RZ ;  /* 0x000000ff09ff99a7 */ /* 0x0005e2000810043f */
[-CC-:B------:R-:W-:Y:S01]  /*1bcf0*/  FFMA.FTZ R193, R154, R2.reuse, -R153.reuse ;  /* 0x000000029ac17223 */ /* 0x180fe20000010899 */
[-CC-:B------:R-:W-:Y:S01]  /*1bd00*/  FFMA.FTZ R155, R155, R2.reuse, -R153.reuse ;  /* 0x000000029b9b7223 */ /* 0x180fe20000010899 */
[----:B------:R-:W-:-:S02]  /*1bd10*/  FFMA.FTZ R158, R158, R2, -R153 ;  /* 0x000000029e9e7223 */ /* 0x000fc40000010899 */
[----:B------:R-:W3:Y:S01]  /*1bd20*/  MUFU.EX2 R211, R211 ;  /* 0x000000d300d37308 */ /* 0x000ee20000000800 */
[----:B0-----:R-:W-:-:S07]  /*1bd30*/  FFMA.FTZ R20, R0, R20, R209 ;  /* 0x0000001400147223 */ /* 0x001fce00000100d1 */
[----:B------:R-:W0:Y:S01]  /*1bd40*/  MUFU.EX2 R13, R13 ;  /* 0x0000000d000d7308 */ /* 0x000e220000000800 */
[C---:B-1----:R-:W-:Y:S01]  /*1bd50*/  FADD.FTZ R20, R10.reuse, R20 ;  /* 0x000000140a147221 */ /* 0x042fe20000010000 */
[----:B------:R-:W-:Y:S01]  /*1bd60*/  F2FP.BF16.F32.PACK_AB R209, R10, R209 ;  /* 0x000000d10ad1723e */ /* 0x000fe200000010ff */
[----:B------:R-:W-:-:S05]  /*1bd70*/  IMAD.MOV.U32 R10, RZ, RZ, R221 ;  /* 0x000000ffff0a7224 */ /* 0x000fca00078e00dd */
[----:B------:R-:W1:Y:S01]  /*1bd80*/  MUFU.EX2 R205, R205 ;  /* 0x000000cd00cd7308 */ /* 0x000e620000000800 */
[----:B---3--:R-:W-:-:S07]  /*1bd90*/  FADD.FTZ R20, R211, R20 ;  /* 0x00000014d3147221 */ /* 0x008fce0000010000 */
[----:B------:R-:W3:Y:S01]  /*1bda0*/  MUFU.EX2 R156, R156 ;  /* 0x0000009c009c7308 */ /* 0x000ee20000000800 */
[----:B0-----:R-:W-:Y:S01]  /*1bdb0*/  FADD.FTZ R162, R13, R20 ;  /* 0x000000140da27221 */ /* 0x001fe20000010000 */
[-CC-:B------:R-:W-:Y:S01]  /*1bdc0*/  FFMA.FTZ R20, R167, R2.reuse, -R153.reuse ;  /* 0x00000002a7147223 */ /* 0x180fe20000010899 */
[----:B------:R-:W-:Y:S01]  /*1bdd0*/  FFMA.FTZ R153, R159, R2, -R153 ;  /* 0x000000029f997223 */ /* 0x000fe20000010899 */
[----:B------:R-:W-:-:S04]  /*1bde0*/  F2FP.BF16.F32.PACK_AB R211, R13, R211 ;  /* 0x000000d30dd3723e */ /* 0x000fc800000010ff */
[----:B------:R-:W0:Y:S01]  /*1bdf0*/  MUFU.EX2 R207, R207 ;  /* 0x000000cf00cf7308 */ /* 0x000e220000000800 */
[----:B-1----:R-:W-:-:S07]  /*1be00*/  FADD.FTZ R162, R205, R162 ;  /* 0x000000a2cda27221 */ /* 0x002fce0000010000 */
[----:B------:R-:W1:Y:S01]  /*1be10*/  MUFU.EX2 R12, R12 ;  /* 0x0000000c000c7308 */ /* 0x000e620000000800 */
[C---:B---3--:R-:W-:Y:S01]  /*1be20*/  FADD.FTZ R162, R156.reuse, R162 ;  /* 0x000000a29ca27221 */ /* 0x048fe20000010000 */
[----:B------:R-:W-:-:S06]  /*1be30*/  F2FP.BF16.F32.PACK_AB R205, R156, R205 ;  /* 0x000000cd9ccd723e */ /* 0x000fcc00000010ff */
[----:B------:R-:W3:Y:S01]  /*1be40*/  MUFU.EX2 R201, R201 ;  /* 0x000000c900c97308 */ /* 0x000ee20000000800 */
[----:B0-----:R-:W-:-:S07]  /*1be50*/  FADD.FTZ R162, R207, R162 ;  /* 0x000000a2cfa27221 */ /* 0x001fce0000010000 */
[----:B------:R-:W0:Y:S01]  /*1be60*/  MUFU.EX2 R157, R157 ;  /* 0x0000009d009d7308 */ /* 0x000e220000000800 */
[C---:B-1----:R-:W-:Y:S01]  /*1be70*/  FADD.FTZ R162, R12.reuse, R162 ;  /* 0x000000a20ca27221 */ /* 0x042fe20000010000 */
[----:B------:R-:W-:-:S06]  /*1be80*/  F2FP.BF16.F32.PACK_AB R207, R12, R207 ;  /* 0x000000cf0ccf723e */ /* 0x000fcc00000010ff */
[----:B------:R-:W1:Y:S01]  /*1be90*/  MUFU.EX2 R203, R203 ;  /* 0x000000cb00cb7308 */ /* 0x000e620000000800 */
[----:B---3--:R-:W-:-:S07]  /*1bea0*/  FADD.FTZ R162, R201, R162 ;  /* 0x000000a2c9a27221 */ /* 0x008fce0000010000 */
[----:B------:R-:W3:Y:S01]  /*1beb0*/  MUFU.EX2 R11, R175 ;  /* 0x000000af000b7308 */ /* 0x000ee20000000800 */
[C---:B0-----:R-:W-:Y:S01]  /*1bec0*/  FADD.FTZ R162, R157.reuse, R162 ;  /* 0x000000a29da27221 */ /* 0x041fe20000010000 */
[----:B------:R-:W-:-:S06]  /*1bed0*/  F2FP.BF16.F32.PACK_AB R201, R157, R201 ;  /* 0x000000c99dc9723e */ /* 0x000fcc00000010ff */
[----:B------:R-:W0:Y:S01]  /*1bee0*/  MUFU.EX2 R197, R197 ;  /* 0x000000c500c57308 */ /* 0x000e220000000800 */
[----:B-1----:R-:W-:-:S07]  /*1bef0*/  FADD.FTZ R162, R203, R162 ;  /* 0x000000a2cba27221 */ /* 0x002fce0000010000 */
[----:B--2---:R-:W1:Y:S01]  /*1bf00*/  MUFU.EX2 R9, R163 ;  /* 0x000000a300097308 */ /* 0x004e620000000800 */
[C---:B---3--:R-:W-:Y:S01]  /*1bf10*/  FADD.FTZ R162, R11.reuse, R162 ;  /* 0x000000a20ba27221 */ /* 0x048fe20000010000 */
[----:B------:R-:W-:-:S06]  /*1bf20*/  F2FP.BF16.F32.PACK_AB R203, R11, R203 ;  /* 0x000000cb0bcb723e */ /* 0x000fcc00000010ff */
[----:B------:R-:W2:Y:S01]  /*1bf30*/  MUFU.EX2 R199, R199 ;  /* 0x000000c700c77308 */ /* 0x000ea20000000800 */
[----:B0-----:R-:W-:-:S07]  /*1bf40*/  FADD.FTZ R162, R197, R162 ;  /* 0x000000a2c5a27221 */ /* 0x001fce0000010000 */
[----:B------:R-:W0:Y:S01]  /*1bf50*/  MUFU.EX2 R20, R20 ;  /* 0x0000001400147308 */ /* 0x000e220000000800 */
[C---:B-1----:R-:W-:Y:S01]  /*1bf60*/  FADD.FTZ R162, R9.reuse, R162 ;  /* 0x000000a209a27221 */ /* 0x042fe20000010000 */
[----:B------:R-:W-:-:S06]  /*1bf70*/  F2FP.BF16.F32.PACK_AB R197, R9, R197 ;  /* 0x000000c509c5723e */ /* 0x000fcc00000010ff */
[----:B------:R-:W1:Y:S01]  /*1bf80*/  MUFU.EX2 R192, R192 ;  /* 0x000000c000c07308 */ /* 0x000e620000000800 */
[----:B--2---:R-:W-:-:S07]  /*1bf90*/  FADD.FTZ R162, R199, R162 ;  /* 0x000000a2c7a27221 */ /* 0x004fce0000010000 */
[----:B------:R-:W2:Y:S01]  /*1bfa0*/  MUFU.EX2 R193, R193 ;  /* 0x000000c100c17308 */ /* 0x000ea20000000800 */
[C---:B0-----:R-:W-:Y:S01]  /*1bfb0*/  FADD.FTZ R162, R20.reuse, R162 ;  /* 0x000000a214a27221 */ /* 0x041fe20000010000 */
[----:B------:R-:W-:-:S06]  /*1bfc0*/  F2FP.BF16.F32.PACK_AB R199, R20, R199 ;  /* 0x000000c714c7723e */ /* 0x000fcc00000010ff */
[----:B------:R-:W0:Y:S01]  /*1bfd0*/  MUFU.EX2 R152, R152 ;  /* 0x0000009800987308 */ /* 0x000e220000000800 */
[----:B-1----:R-:W-:-:S07]  /*1bfe0*/  FADD.FTZ R21, R192, R21 ;  /* 0x00000015c0157221 */ /* 0x002fce0000010000 */
[----:B------:R-:W1:Y:S01]  /*1bff0*/  MUFU.EX2 R155, R155 ;  /* 0x0000009b009b7308 */ /* 0x000e620000000800 */
[----:B--2---:R-:W-:-:S07]  /*1c000*/  FADD.FTZ R162, R193, R162 ;  /* 0x000000a2c1a27221 */ /* 0x004fce0000010000 */
[----:B------:R-:W2:Y:S01]  /*1c010*/  MUFU.EX2 R194, R194 ;  /* 0x000000c200c27308 */ /* 0x000ea20000000800 */
[C---:B0-----:R-:W-:Y:S01]  /*1c020*/  FADD.FTZ R21, R152.reuse, R21 ;  /* 0x0000001598157221 */ /* 0x041fe20000010000 */
[----:B------:R-:W-:-:S06]  /*1c030*/  F2FP.BF16.F32.PACK_AB R192, R152, R192 ;  /* 0x000000c098c0723e */ /* 0x000fcc00000010ff */
[----:B------:R-:W0:Y:S01]  /*1c040*/  MUFU.EX2 R158, R158 ;  /* 0x0000009e009e7308 */ /* 0x000e220000000800 */
[C---:B-1----:R-:W-:Y:S01]  /*1c050*/  FADD.FTZ R9, R155.reuse, R162 ;  /* 0x000000a29b097221 */ /* 0x042fe20000010000 */
[----:B------:R-:W-:-:S06]  /*1c060*/  F2FP.BF16.F32.PACK_AB R193, R155, R193 ;  /* 0x000000c19bc1723e */ /* 0x000fcc00000010ff */
[----:B------:R-:W1:Y:S01]  /*1c070*/  MUFU.EX2 R153, R153 ;  /* 0x0000009900997308 */ /* 0x000e620000000800 */
[----:B--2---:R-:W-:Y:S01]  /*1c080*/  FADD.FTZ R8, R194, R21 ;  /* 0x00000015c2087221 */ /* 0x004fe20000010000 */
[----:B------:R-:W-:-:S03]  /*1c090*/  F2FP.BF16.F32.PACK_AB R194, R7, R194 ;  /* 0x000000c207c2723e */ /* 0x000fc600000010ff */
[----:B------:R-:W-:Y:S01]  /*1c0a0*/  FADD.FTZ R21, R7, R8 ;  /* 0x0000000807157221 */ /* 0x000fe20000010000 */
[----:B------:R-:W-:Y:S02]  /*1c0b0*/  IMAD.MOV.U32 R7, RZ, RZ, R4 ;  /* 0x000000ffff077224 */ /* 0x000fe400078e0004 */
[----:B------:R-:W-:Y:S02]  /*1c0c0*/  IMAD.MOV.U32 R8, RZ, RZ, R5 ;  /* 0x000000ffff087224 */ /* 0x000fe400078e0005 */
[----:B0-----:R-:W-:Y:S01]  /*1c0d0*/  FADD.FTZ R20, R158, R9 ;  /* 0x000000099e147221 */ /* 0x001fe20000010000 */
[----:B------:R-:W-:-:S03]  /*1c0e0*/  IMAD.MOV.U32 R9, RZ, RZ, R222 ;  /* 0x000000ffff097224 */ /* 0x000fc600078e00de */
[C---:B-1----:R-:W-:Y:S01]  /*1c0f0*/  FADD.FTZ R20, R153.reuse, R20 ;  /* 0x0000001499147221 */ /* 0x042fe20000010000 */
[----:B------:R-:W-:Y:S01]  /*1c100*/  F2FP.BF16.F32.PACK_AB R195, R153, R158 ;  /* 0x0000009e99c3723e */ /* 0x000fe200000010ff */
[----:B------:R-:W-:Y:S06]  /*1c110*/  @P2 BRA `(.L_x_657) ;  /* 0xffffffb000ac2947 */ /* 0x000fec000383ffff */
.L_x_646:
[----:B------:R-:W-:Y:S05]  /*1c120*/  BSYNC B0 ;  /* 0x0000000000007941 */ /* 0x000fea0003800000 */
.L_x_645:
        /* <DEDUP_REMOVED lines=131> */
.L_x_658:
[----:B------:R-:W-:Y:S01]  /*1c960*/  IMAD R0, R221, 0x8, R16 ;  /* 0x00000008dd007824 */ /* 0x000fe200078e0210 */
[----:B------:R-:W-:-:S04]  /*1c970*/  SHF.L.U32 R7, R222, 0x1f, RZ ;  /* 0x0000001fde077819 */ /* 0x000fc800000006ff */
[----:B------:R0:W1:Y:S01]  /*1c980*/  SYNCS.PHASECHK.TRANS64.TRYWAIT P2, [R0+URZ+0x38850], R7 ;  /* 0x03885007000075a7 */ /* 0x000062000804017f */
[----:B------:R-:W-:Y:S05]  /*1c990*/  @!P0 BRA `(.L_x_659) ;  /* 0x0000000000048947 */ /* 0x000fea0003800000 */
[----:B------:R-:W-:Y:S01]  /*1c9a0*/  BPT.TRAP 0x1 ;  /* 0x000000040000795c */ /* 0x000fe20000300000 */
.L_x_659:
[----:B------:R-:W-:Y:S01]  /*1c9b0*/  VIADD R16, R16, 0x400 ;  /* 0x0000040010107836 */ /* 0x000fe20000000000 */
[----:B------:R-:W-:Y:S04]  /*1c9c0*/  BSSY B0, `(.L_x_660) ;  /* 0x0000008000007945 */ /* 0x000fe80003800000 */
[----:B------:R-:W-:-:S04]  /*1c9d0*/  SHF.R.U32.HI R16, RZ, 0x4, R16 ;  /* 0x00000004ff107819 */ /* 0x000fc80000011610 */
[----:B------:R-:W-:-:S04]  /*1c9e0*/  LOP3.LUT R16, R16, 0x3fff, RZ, 0xc0, !PT ;  /* 0x00003fff10107812 */ /* 0x000fc800078ec0ff */
[----:B------:R-:W-:-:S05]  /*1c9f0*/  LOP3.LUT R16, R16, 0x2800000, RZ, 0xfc, !PT ;  /* 0x0280000010107812 */ /* 0x000fca00078efcff */
[----:B------:R-:W-:Y:S01]  /*1ca00*/  IMAD R3, R221, 0xa00, R16 ;  /* 0x00000a00dd037824 */ /* 0x000fe200078e0210 */
[----:B-1----:R-:W-:Y:S06]  /*1ca10*/  @P2 BRA `(.L_x_661) ;  /* 0x0000000000082947 */ /* 0x002fec0003800000 */
[----:B------:R-:W1:Y:S02]  /*1ca20*/  SYNCS.PHASECHK.TRANS64.TRYWAIT P0, [R0+URZ+0x38850], R7 ;  /* 0x03885007000075a7 */ /* 0x000e64000800017f */
[----:B-1----:R-:W-:Y:S05]  /*1ca30*/  @!P0 BRA `(.L_x_662) ;  /* 0x000000a000c88947 */ /* 0x002fea0003800000 */
.L_x_661:
[----:B------:R-:W-:Y:S05]  /*1ca40*/  BSYNC B0 ;  /* 0x0000000000007941 */ /* 0x000fea0003800000 */
.L_x_660:
[----:B------:R-:W-:Y:S01]  /*1ca50*/  IMAD.MOV.U32 R6, RZ, RZ, R3 ;  /* 0x000000ffff067224 */ /* 0x000fe200078e0003 */
[----:B------:R-:W2:Y:S01]  /*1ca60*/  LDL.LU R15, [R1+0x64] ;  /* 0x00006400010f7983 */ /* 0x000ea20000300800 */
[----:B01----:R-:W-:Y:S01]  /*1ca70*/  IMAD.MOV.U32 R7, RZ, RZ, 0x40000040 ;  /* 0x40000040ff077424 */ /* 0x003fe200078e00ff */
[----:B------:R-:W-:Y:S01]  /*1ca80*/  WARPGROUP.ARRIVE ;  /* 0x00000000000079c5 */ /* 0x000fe20000000000 */
[----:B------:R-:W-:Y:S01]  /*1ca90*/  IMAD.MOV.U32 R12, RZ, RZ, RZ ;  /* 0x000000ffff0c7224 */ /* 0x000fe200078e00ff */
[----:B------:R-:W-:Y:S01]  /*1caa0*/  R2UR UR6, R6 ;  /* 0x00000000060672ca */ /* 0x000fe200000e0000 */
[----:B------:R-:W-:Y:S01]  /*1cab0*/  VIADD R6, R3, 0x80 ;  /* 0x0000008003067836 */ /* 0x000fe20000000000 */
[----:B------:R-:W-:Y:S01]  /*1cac0*/  R2UR UR7, R7 ;  /* 0x00000000070772ca */ /* 0x000fe200000e0000 */
[----:B------:R-:W-:Y:S02]  /*1cad0*/  IMAD.MOV.U32 R7, RZ, RZ, 0x40000040 ;  /* 0x40000040ff077424 */ /* 0x000fe400078e00ff */
[----:B------:R-:W-:-:S02]  /*1cae0*/  VIADD R221, R221, 0x1 ;  /* 0x00000001dddd7836 */ /* 0x000fc40000000000 */
[----:B------:R-:W-:Y:S02]  /*1caf0*/  @!P1 VIADD R11, R0, 0x38860 ;  /* 0x00038860000b9836 */ /* 0x000fe40000000000 */
[----:B------:R-:W-:Y:S01]  /*1cb00*/  IMAD.MOV.U32 R0, RZ, RZ, -0x800000 ;  /* 0xff800000ff007424 */ /* 0x000fe200078e00ff */
[C---:B------:R-:W-:Y:S02]  /*1cb10*/  ISETP.NE.AND P2, PT, R221.reuse, 0x2, PT ;  /* 0x00000002dd00780c */ /* 0x040fe40003f45270 */
[----:B------:R-:W-:Y:S02]  /*1cb20*/  @!P1 PRMT R11, RZ, 0x654, R11 ;  /* 0x00000654ff0b9816 */ /* 0x000fe4000000000b */
[----:B------:R-:W-:Y:S01]  /*1cb30*/  SEL R221, R221, RZ, P2 ;  /* 0x000000ffdddd7207 */ /* 0x000fe20001000000 */
[----:B------:R-:W-:Y:S01]  /*1cb40*/  HGMMA.64x256x16.F32.BF16 R24, R208, gdesc[UR4].tnspB, R24, gsb0 ;  /* 0x43e00004d0187df0 */ /* 0x000fe20008001818 */
[----:B------:R-:W-:Y:S01]  /*1cb50*/  R2UR UR6, R6 ;  /* 0x00000000060672ca */ /* 0x000fe200000e0000 */
[----:B------:R-:W-:Y:S01]  /*1cb60*/  VIADD R6, R3, 0x100 ;  /* 0x0000010003067836 */ /* 0x000fe20000000000 */
[----:B------:R-:W-:Y:S01]  /*1cb70*/  R2UR UR7, R7 ;  /* 0x00000000070772ca */ /* 0x000fe200000e0000 */
[----:B------:R-:W-:Y:S01]  /*1cb80*/  IMAD.MOV.U32 R7, RZ, RZ, 0x40000040 ;  /* 0x40000040ff077424 */ /* 0x000fe200078e00ff */
[----:B------:R-:W-:-:S02]  /*1cb90*/  WARPGROUP.DEPBAR.LE gsb0, 0x0 ;  /* 0x00008000000079c5 */ /* 0x000fc40000010000 */
[----:B------:R-:W-:-:S15]  /*1cba0*/  WARPGROUP.ARRIVE ;  /* 0x00000000000079c5 */ /* 0x000fde0000000000 */
[----:B------:R-:W-:-:S06]  /*1cbb0*/  NOP ;  /* 0x0000000000007918 */ /* 0x000fcc0000000000 */
[----:B------:R-:W-:Y:S01]  /*1cbc0*/  HGMMA.64x256x16.F32.BF16 R24, R204, gdesc[UR4].tnspB, R24, gsb0 ;  /* 0x43e00004cc187df0 */ /* 0x000fe20008001818 */
[----:B------:R-:W-:Y:S02]  /*1cbd0*/  R2UR UR6, R6 ;  /* 0x00000000060672ca */ /* 0x000fe400000e0000 */
[----:B------:R-:W-:Y:S01]  /*1cbe0*/  R2UR UR7, R7 ;  /* 0x00000000070772ca */ /* 0x000fe200000e0000 */
[----:B------:R-:W-:Y:S01]  /*1cbf0*/  IMAD.MOV.U32 R7, RZ, RZ, 0x40000040 ;  /* 0x40000040ff077424 */ /* 0x000fe200078e00ff */
[----:B------:R-:W-:Y:S01]  /*1cc00*/  IADD3 R6, R3, 0x180, RZ ;  /* 0x0000018003067810 */ /* 0x000fe20007ffe0ff */
[----:B--2---:R-:W-:-:S05]  /*1cc10*/  VIADD R15, R15, 0x1 ;  /* 0x000000010f0f7836 */ /* 0x004fca0000000000 */
[----:B------:R-:W-:Y:S01]  /*1cc20*/  STL [R1+0x64], R15 ;  /* 0x0000640f01007387 */ /* 0x000fe20000100800 */
[----:B------:R-:W-:Y:S02]  /*1cc30*/  WARPGROUP.DEPBAR.LE gsb0, 0x0 ;  /* 0x00008000000079c5 */ /* 0x000fe40000010000 */
[----:B------:R-:W-:-:S14]  /*1cc40*/  WARPGROUP.ARRIVE ;  /* 0x00000000000079c5 */ /* 0x000fdc0000000000 */
[----:B------:R-:W-:Y:S01]  /*1cc50*/  HGMMA.64x256x16.F32.BF16 R24, R200, gdesc[UR4].tnspB, R24, gsb0 ;  /* 0x43e00004c8187df0 */ /* 0x000fe20008001818 */
[----:B------:R-:W-:Y:S01]  /*1cc60*/  R2UR UR6, R6 ;  /* 0x00000000060672ca */ /* 0x000fe200000e0000 */
[----:B------:R-:W-:Y:S01]  /*1cc70*/  VIADD R6, R3, 0x200 ;  /* 0x0000020003067836 */ /* 0x000fe20000000000 */
[----:B------:R-:W-:Y:S01]  /*1cc80*/  R2UR UR7, R7 ;  /* 0x00000000070772ca */ /* 0x000fe200000e0000 */
[----:B------:R-:W-:Y:S01]  /*1cc90*/  IMAD.MOV.U32 R7, RZ, RZ, 0x40000040 ;  /* 0x40000040ff077424 */ /* 0x000fe200078e00ff */
[----:B------:R-:W0:Y:S01]  /*1cca0*/  SHFL.BFLY PT, R3, R20, 0x2, 0x1f ;  /* 0x0c401f0014037f89 */ /* 0x000e2200000e0000 */
[----:B------:R-:W-:Y:S02]  /*1ccb0*/  WARPGROUP.DEPBAR.LE gsb0, 0x0 ;  /* 0x00008000000079c5 */ /* 0x000fe40000010000 */
[----:B------:R-:W-:-:S15]  /*1ccc0*/  WARPGROUP.ARRIVE ;  /* 0x00000000000079c5 */ /* 0x000fde0000000000 */
[----:B------:R-:W-:-:S05]  /*1ccd0*/  NOP ;  /* 0x0000000000007918 */ /* 0x000fca0000000000 */
[----:B------:R-:W-:Y:S01]  /*1cce0*/  HGMMA.64x256x16.F32.BF16 R24, R196, gdesc[UR4].tnspB, R24, gsb0 ;  /* 0x43e00004c4187df0 */ /* 0x000fe20008001818 */
[----:B------:R-:W-:Y:S02]  /*1ccf0*/  R2UR UR6, R6 ;  /* 0x00000000060672ca */ /* 0x000fe400000e0000 */
[----:B------:R-:W-:Y:S01]  /*1cd00*/  R2UR UR7, R7 ;  /* 0x00000000070772ca */ /* 0x000fe200000e0000 */
[----:B------:R-:W1:Y:S01]  /*1cd10*/  SHFL.BFLY PT, R6, R21, 0x2, 0x1f ;  /* 0x0c401f0015067f89 */ /* 0x000e6200000e0000 */
[----:B0-----:R-:W-:-:S05]  /*1cd20*/  FADD.FTZ R7, R3, R20 ;  /* 0x0000001403077221 */ /* 0x001fca0000010000 */
[----:B------:R-:W0:Y:S01]  /*1cd30*/  SHFL.BFLY PT, R8, R7, 0x1, 0x1f ;  /* 0x0c201f0007087f89 */ /* 0x000e2200000e0000 */
[----:B-1----:R-:W-:-:S05]  /*1cd40*/  FADD.FTZ R6, R6, R21 ;  /* 0x0000001506067221 */ /* 0x002fca0000010000 */
[----:B------:R-:W1:Y:S01]  /*1cd50*/  SHFL.BFLY PT, R3, R6, 0x1, 0x1f ;  /* 0x0c201f0006037f89 */ /* 0x000e6200000e0000 */
[----:B0-----:R-:W-:-:S05]  /*1cd60*/  FADD.FTZ R14, R7, R8 ;  /* 0x00000008070e7221 */ /* 0x001fca0000010000 */
[----:B------:R-:W-:-:S13]  /*1cd70*/  FSETP.NE.FTZ.AND P3, PT, R14, RZ, PT ;  /* 0x000000ff0e00720b */ /* 0x000fda0003f75000 */
[----:B------:R-:W0:Y:S01]  /*1cd80*/  @P3 MUFU.LG2 R10, R14 ;  /* 0x0000000e000a3308 */ /* 0x000e220000000c00 */
[----:B-1----:R-:W-:Y:S01]  /*1cd90*/  FADD.FTZ R13, R6, R3 ;  /* 0x00000003060d7221 */ /* 0x002fe20000010000 */
[----:B------:R-:W-:Y:S01]  /*1cda0*/  IMAD.MOV.U32 R6, RZ, RZ, RZ ;  /* 0x000000ffff067224 */ /* 0x000fe200078e00ff */
[----:B------:R-:W-:-:S03]  /*1cdb0*/  SEL R3, RZ, 0x1, P2 ;  /* 0x00000001ff037807 */ /* 0x000fc60001000000 */
[----:B------:R-:W-:Y:S02]  /*1cdc0*/  FSETP.NE.FTZ.AND P0, PT, R13, RZ, PT ;  /* 0x000000ff0d00720b */ /* 0x000fe40003f15000 */
[----:B------:R-:W-:Y:S01]  /*1cdd0*/  @P3 MUFU.RCP R6, R14 ;  /* 0x0000000e00063308 */ /* 0x000fe20000001000 */
[----:B------:R-:W-:Y:S01]  /*1cde0*/  LOP3.LUT R222, R222, R3, RZ, 0x3c, !PT ;  /* 0x00000003dede7212 */ /* 0x000fe200078e3cff */
[----:B------:R-:W-:Y:S02]  /*1cdf0*/  IMAD.MOV.U32 R3, RZ, RZ, -0x800000 ;  /* 0xff800000ff037424 */ /* 0x000fe400078e00ff */
[----:B0-----:R-:W-:-:S07]  /*1ce00*/  @P3 FMUL.FTZ R7, R10, 0.69314718246459960938 ;  /* 0x3f3172180a073820 */ /* 0x001fce0000410000 */
[----:B------:R-:W0:Y:S01]  /*1ce10*/  @P0 MUFU.LG2 R9, R13 ;  /* 0x0000000d00090308 */ /* 0x000e220000000c00 */
[C---:B------:R-:W-:Y:S01]  /*1ce20*/  @P0 FMUL.FTZ R8, R2.reuse, 0.69314718246459960938 ;  /* 0x3f31721802080820 */ /* 0x040fe20000410000 */
[----:B------:R-:W-:-:S04]  /*1ce30*/  @P3 FMUL.FTZ R2, R2, 0.69314718246459960938 ;  /* 0x3f31721802023820 */ /* 0x000fc80000410000 */
[----:B------:R-:W-:Y:S02]  /*1ce40*/  @P3 FFMA.FTZ R3, R2, R4, R7 ;  /* 0x0000000402033223 */ /* 0x000fe40000010007 */
[----:B------:R-:W1:Y:S01]  /*1ce50*/  @P0 MUFU.RCP R12, R13 ;  /* 0x0000000d000c0308 */ /* 0x000e620000001000 */
[----:B0-----:R-:W-:-:S04]  /*1ce60*/  @P0 FMUL.FTZ R9, R9, 0.69314718246459960938 ;  /* 0x3f31721809090820 */ /* 0x001fc80000410000 */
[----:B------:R-:W-:Y:S01]  /*1ce70*/  @P0 FFMA.FTZ R0, R8, R5, R9 ;  /* 0x0000000508000223 */ /* 0x000fe20000010009 */
[----:B------:R-:W-:Y:S01]  /*1ce80*/  PLOP3.LUT P0, PT, PT, PT, PT, 0x8, 0x0 ;  /* 0x000000000000781c */ /* 0x000fe20003f0e170 */
[----:B------:R-:W-:Y:S02]  /*1ce90*/  WARPGROUP.DEPBAR.LE gsb0, 0x0 ;  /* 0x00008000000079c5 */ /* 0x000fe40000010000 */
[----:B------:R-:W-:-:S06]  /*1cea0*/  WARPGROUP.ARRIVE ;  /* 0x00000000000079c5 */ /* 0x000fcc0000000000 */
[----:B------:R-:W-:Y:S03]  /*1ceb0*/  HGMMA.64x256x16.F32.BF16 R24, R192, gdesc[UR4].tnspB, R24, gsb0 ;  /* 0x43e00004c0187df0 */ /* 0x000fe60008001818 */
[----:B------:R-:W-:Y:S02]  /*1cec0*/  WARPGROUP.DEPBAR.LE gsb0, 0x0 ;  /* 0x00008000000079c5 */ /* 0x000fe40000010000 */
[-C--:B-1----:R-:W-:Y:S01]  /*1ced0*/  FMUL.FTZ R4, R24, R12.reuse ;  /* 0x0000000c18047220 */ /* 0x082fe20000410000 */
[-C--:B------:R-:W-:Y:S01]  /*1cee0*/  FMUL.FTZ R160, R44, R12.reuse ;  /* 0x0000000c2ca07220 */ /* 0x080fe20000410000 */
[-C--:B------:R-:W-:Y:S01]  /*1cef0*/  FMUL.FTZ R163, R56, R12.reuse ;  /* 0x0000000c38a37220 */ /* 0x080fe20000410000 */
[----:B------:R-:W-:Y:S01]  /*1cf00*/  FMUL.FTZ R169, R80, R12 ;  /* 0x0000000c50a97220 */ /* 0x000fe20000410000 */
[-C--:B------:R-:W-:Y:S01]  /*1cf10*/  FMUL.FTZ R10, R27, R6.reuse ;  /* 0x000000061b0a7220 */ /* 0x080fe20000410000 */
[----:B------:R-:W-:Y:S01]  /*1cf20*/  FMUL.FTZ R8, R31, R6 ;  /* 0x000000061f087220 */ /* 0x000fe20000410000 */
[----:B------:R0:W-:Y:S01]  /*1cf30*/  @!P1 SYNCS.ARRIVE.TRANS64.RED.A1T0 RZ, [R11+URZ], RZ ;  /* 0x000000ff0bff99a7 */ /* 0x0001e2000810043f */
        /* <DEDUP_REMOVED lines=61> */
[----:B------:R-:W-:Y:S01]  /*1d310*/  FMUL.FTZ R31, R63, R6 ;  /* 0x000000063f1f7220 */ /* 0x000fe20000410000 */
        /* <DEDUP_REMOVED lines=8> */
[-C--:B0-----:R-:W-:Y:S01]  /*1d3a0*/  FMUL.FTZ R11, R46, R6.reuse ;  /* 0x000000062e0b7220 */ /* 0x081fe20000410000 */
        /* <DEDUP_REMOVED lines=50> */
[----:B------:R-:W-:-:S07]  /*1d6d0*/  FMUL.FTZ R76, R151, R6 ;  /* 0x00000006974c7220 */ /* 0x000fce0000410000 */
.L_x_570:
[----:B------:R-:W0:Y:S08]  /*1d6e0*/  S2UR UR5, SR_CgaCtaId ;  /* 0x00000000000579c3 */ /* 0x000e300000008800 */
[----:B------:R-:W-:Y:S06]  /*1d6f0*/  BAR.SYNC.DEFER_BLOCKING 0x5, 0x120 ;  /* 0x0144800000007b1d */ /* 0x000fec0000010000 */
[----:B------:R-:W-:Y:S01]  /*1d700*/  UMOV UR4, 0x400 ;  /* 0x0000040000047882 */ /* 0x000fe20000000000 */
[----:B------:R-:W-:Y:S01]  /*1d710*/  BSSY B0, `(.L_x_663) ;  /* 0x0000293000007945 */ /* 0x000fe20003800000 */
[----:B0-----:R-:W-:-:S06]  /*1d720*/  ULEA UR4, UR5, UR4, 0x18 ;  /* 0x0000000405047291 */ /* 0x001fcc000f8ec03f */
[----:B------:R-:W-:-:S05]  /*1d730*/  IMAD.U32 R16, RZ, RZ, UR4 ;  /* 0x00000004ff107e24 */ /* 0x000fca000f8e00ff */
[----:B------:R0:W1:Y:S01]  /*1d740*/  LDS.128 R148, [R16+0x388d0] ;  /* 0x0388d00010947984 */ /* 0x0000620000000c00 */
[----:B------:R-:W-:Y:S06]  /*1d750*/  BAR.ARV 0x4, 0x120 ;  /* 0x0104800000007b1d */ /* 0x000fec0000002000 */
[----:B------:R-:W-:Y:S05]  /*1d760*/  @P0 BRA `(.L_x_664) ;  /* 0x0000001c00580947 */ /* 0x000fea0003800000 */
[----:B------:R-:W2:Y:S04]  /*1d770*/  LDL R6, [R1+0x9c] ;  /* 0x00009c0001067983 */ /* 0x000ea80000100800 */
[----:B-1----:R-:W3:Y:S01]  /*1d780*/  LDL R148, [R1+0x1c] ;  /* 0x00001c0001947983 */ /* 0x002ee20000100800 */
[----:B------:R-:W1:Y:S01]  /*1d790*/  S2R R21, SR_SWINHI ;  /* 0x0000000000157919 */ /* 0x000e620000002f00 */
[----:B------:R-:W-:Y:S01]  /*1d7a0*/  F2FP.BF16.F32.PACK_AB R5, R10, R5 ;  /* 0x000000050a05723e */ /* 0x000fe200000010ff */
[----:B------:R-:W-:Y:S01]  /*1d7b0*/  ULDC.64 UR4, c[0x0][0xbd8] ;  /* 0x0002f60000047ab9 */ /* 0x000fe20000000a00 */
[----:B------:R-:W-:Y:S02]  /*1d7c0*/  MOV R14, R16 ;  /* 0x00000010000e7202 */ /* 0x000fe40000000f00 */
[----:B-1----:R-:W-:-:S02]  /*1d7d0*/  MOV R15, R21 ;  /* 0x00000015000f7202 */ /* 0x002fc40000000f00 */
        /* <DEDUP_REMOVED lines=10> */
[----:B-----5:R-:W-:Y:S02]  /*1d880*/  F2FP.BF16.F32.PACK_AB R146, R12, R2 ;  /* 0x000000020c92723e */ /* 0x020fe400000010ff */
[----:B------:R-:W-:Y:S01]  /*1d890*/  F2FP.BF16.F32.PACK_AB R147, R76, R72 ;  /* 0x000000484c93723e */ /* 0x000fe200000010ff */
[----:B------:R-:W-:Y:S01]  /*1d8a0*/  ULDC.64 UR6, c[0x0][0x208] ;  /* 0x0000820000067ab9 */ /* 0x000fe20000000a00 */
[----:B------:R-:W-:Y:S01]  /*1d8b0*/  BAR.SYNC.DEFER_BLOCKING 0x1, 0x100 ;  /* 0x0044000000007b1d */ /* 0x000fe20000010000 */
[----:B--2---:R-:W-:-:S03]  /*1d8c0*/  IMAD.WIDE R120, R6, 0x2, R14 ;  /* 0x0000000206787825 */ /* 0x004fc600078e020e */
[C---:B------:R-:W-:Y:S02]  /*1d8d0*/  IADD3 R6, P1, R120.reuse, 0x20, RZ ;  /* 0x0000002078067810 */ /* 0x040fe40007f3e0ff */
[----:B------:R-:W-:Y:S02]  /*1d8e0*/  IADD3 R46, P0, R120, 0x40, RZ ;  /* 0x00000040782e7810 */ /* 0x000fe40007f1e0ff */
[----:B------:R-:W-:Y:S02]  /*1d8f0*/  LOP3.LUT R88, R6, 0x380, RZ, 0xc0, !PT ;  /* 0x0000038006587812 */ /* 0x000fe400078ec0ff */
[----:B------:R-:W-:Y:S02]  /*1d900*/  IADD3 R100, P3, R120, 0x4000, RZ ;  /* 0x0000400078647810 */ /* 0x000fe40007f7e0ff */
[----:B------:R-:W-:Y:S02]  /*1d910*/  LOP3.LUT R92, R46, 0x380, RZ, 0xc0, !PT ;  /* 0x000003802e5c7812 */ /* 0x000fe400078ec0ff */
[----:B------:R-:W-:Y:S01]  /*1d920*/  SHF.R.U64 R88, R88, 0x3, RZ ;  /* 0x0000000358587819 */ /* 0x000fe200000012ff */
[----:B------:R-:W-:Y:S01]  /*1d930*/  IMAD.X R89, RZ, RZ, R121, P1 ;  /* 0x000000ffff597224 */ /* 0x000fe200008e0679 */
[----:B------:R-:W-:-:S02]  /*1d940*/  IADD3 R106, P2, R120, 0x4060, RZ ;  /* 0x00004060786a7810 */ /* 0x000fc40007f5e0ff */
[----:B------:R-:W-:Y:S02]  /*1d950*/  IADD3 R84, P4, R120, 0x60, RZ ;  /* 0x0000006078547810 */ /* 0x000fe40007f9e0ff */
[----:B------:R-:W-:Y:S02]  /*1d960*/  LOP3.LUT R118, R100, 0x380, RZ, 0xc0, !PT ;  /* 0x0000038064767812 */ /* 0x000fe400078ec0ff */
[----:B------:R-:W-:Y:S02]  /*1d970*/  SHF.R.U64 R92, R92, 0x3, RZ ;  /* 0x000000035c5c7819 */ /* 0x000fe400000012ff */
[----:B------:R-:W-:Y:S02]  /*1d980*/  IADD3 R108, P1, R120, 0x8000, RZ ;  /* 0x00008000786c7810 */ /* 0x000fe40007f3e0ff */
[----:B------:R-:W-:Y:S02]  /*1d990*/  LOP3.LUT R88, R88, R6, RZ, 0x3c, !PT ;  /* 0x0000000658587212 */ /* 0x000fe400078e3cff */
[----:B------:R-:W-:-:S02]  /*1d9a0*/  LOP3.LUT R6, R106, 0x380, RZ, 0xc0, !PT ;  /* 0x000003806a067812 */ /* 0x000fc400078ec0ff */
[----:B------:R-:W-:Y:S02]  /*1d9b0*/  IADD3 R102, P6, R120, 0x4020, RZ ;  /* 0x0000402078667810 */ /* 0x000fe40007fde0ff */
[----:B------:R-:W-:Y:S02]  /*1d9c0*/  LOP3.LUT R96, R84, 0x380, RZ, 0xc0, !PT ;  /* 0x0000038054607812 */ /* 0x000fe400078ec0ff */
[----:B------:R-:W-:Y:S02]  /*1d9d0*/  SHF.R.U64 R118, R118, 0x3, RZ ;  /* 0x0000000376767819 */ /* 0x000fe400000012ff */
[----:B------:R-:W-:Y:S02]  /*1d9e0*/  LOP3.LUT R92, R92, R46, RZ, 0x3c, !PT ;  /* 0x0000002e5c5c7212 */ /* 0x000fe400078e3cff */
[----:B------:R-:W-:Y:S01]  /*1d9f0*/  LOP3.LUT R46, R108, 0x380, RZ, 0xc0, !PT ;  /* 0x000003806c2e7812 */ /* 0x000fe200078ec0ff */
[--C-:B------:R-:W-:Y:S01]  /*1da00*/  IMAD.X R101, RZ, RZ, R121.reuse, P3 ;  /* 0x000000ffff657224 */ /* 0x100fe200018e0679 */
[----:B------:R-:W-:Y:S01]  /*1da10*/  SHF.R.U64 R6, R6, 0x3, RZ ;  /* 0x0000000306067819 */ /* 0x000fe200000012ff */
[----:B------:R-:W-:Y:S01]  /*1da20*/  IMAD.X R103, RZ, RZ, R121, P6 ;  /* 0x000000ffff677224 */ /* 0x000fe200030e0679 */
[----:B------:R-:W-:-:S02]  /*1da30*/  IADD3 R114, P3, R120, 0x8060, RZ ;  /* 0x0000806078727810 */ /* 0x000fc40007f7e0ff */
[----:B------:R-:W-:Y:S02]  /*1da40*/  SHF.R.U64 R96, R96, 0x3, RZ ;  /* 0x0000000360607819 */ /* 0x000fe400000012ff */
[----:B------:R-:W-:Y:S02]  /*1da50*/  LOP3.LUT R100, R118, R100, RZ, 0x3c, !PT ;  /* 0x0000006476647212 */ /* 0x000fe400078e3cff */
[C---:B------:R-:W-:Y:S02]  /*1da60*/  LOP3.LUT R21, R120.reuse, 0x380, RZ, 0xc0, !PT ;  /* 0x0000038078157812 */ /* 0x040fe400078ec0ff */
[----:B------:R-:W-:Y:S02]  /*1da70*/  IADD3 R104, P5, R120, 0x4040, RZ ;  /* 0x0000404078687810 */ /* 0x000fe40007fbe0ff */
[----:B------:R-:W-:Y:S02]  /*1da80*/  LOP3.LUT R118, R102, 0x380, RZ, 0xc0, !PT ;  /* 0x0000038066767812 */ /* 0x000fe400078ec0ff */
[----:B------:R-:W-:-:S02]  /*1da90*/  SHF.R.U64 R46, R46, 0x3, RZ ;  /* 0x000000032e2e7819 */ /* 0x000fc400000012ff */
[----:B------:R-:W-:Y:S02]  /*1daa0*/  IADD3 R116, P6, R120, 0xc000, RZ ;  /* 0x0000c00078747810 */ /* 0x000fe40007fde0ff */
[----:B------:R-:W-:Y:S02]  /*1dab0*/  LOP3.LUT R106, R6, R106, RZ, 0x3c, !PT ;  /* 0x0000006a066a7212 */ /* 0x000fe400078e3cff */
[----:B------:R-:W-:Y:S02]  /*1dac0*/  LOP3.LUT R96, R96, R84, RZ, 0x3c, !PT ;  /* 0x0000005460607212 */ /* 0x000fe400078e3cff */
[----:B------:R-:W-:Y:S01]  /*1dad0*/  LOP3.LUT R6, R114, 0x380, RZ, 0xc0, !PT ;  /* 0x0000038072067812 */ /* 0x000fe200078ec0ff */
[----:B------:R-:W-:Y:S01]  /*1dae0*/  IMAD.X R105, RZ, RZ, R121, P5 ;  /* 0x000000ffff697224 */ /* 0x000fe200028e0679 */
[----:B------:R-:W-:Y:S02]  /*1daf0*/  IADD3.X R97, RZ, R121, RZ, P4, !PT ;  /* 0x00000079ff617210 */ /* 0x000fe400027fe4ff */
[----:B------:R-:W-:-:S02]  /*1db00*/  SHF.R.U64 R21, R21, 0x3, RZ ;  /* 0x0000000315157819 */ /* 0x000fc400000012ff */
[----:B------:R-:W-:Y:S02]  /*1db10*/  LOP3.LUT R84, R104, 0x380, RZ, 0xc0, !PT ;  /* 0x0000038068547812 */ /* 0x000fe400078ec0ff */
[----:B------:R-:W-:Y:S02]  /*1db20*/  SHF.R.U64 R118, R118, 0x3, RZ ;  /* 0x0000000376767819 */ /* 0x000fe400000012ff */
[----:B------:R-:W-:Y:S01]  /*1db30*/  LOP3.LUT R108, R46, R108, RZ, 0x3c, !PT ;  /* 0x0000006c2e6c7212 */ /* 0x000fe200078e3cff */
[--C-:B------:R-:W-:Y:S01]  /*1db40*/  IMAD.X R93, RZ, RZ, R121.reuse, P0 ;  /* 0x000000ffff5d7224 */ /* 0x100fe200000e0679 */
[----:B------:R-:W-:Y:S01]  /*1db50*/  IADD3 R112, P4, R120, 0x8040, RZ ;  /* 0x0000804078707810 */ /* 0x000fe20007f9e0ff */
[--C-:B------:R-:W-:Y:S01]  /*1db60*/  IMAD.X R107, RZ, RZ, R121.reuse, P2 ;  /* 0x000000ffff6b7224 */ /* 0x100fe200010e0679 */
[----:B------:R-:W-:Y:S01]  /*1db70*/  LOP3.LUT R46, R116, 0x380, RZ, 0xc0, !PT ;  /* 0x00000380742e7812 */ /* 0x000fe200078ec0ff */
[----:B------:R-:W-:Y:S01]  /*1db80*/  IMAD.X R109, RZ, RZ, R121, P1 ;  /* 0x000000ffff6d7224 */ /* 0x000fe200008e0679 */
[----:B------:R-:W-:-:S02]  /*1db90*/  IADD3 R20, P5, R120, 0xc020, RZ ;  /* 0x0000c02078147810 */ /* 0x000fc40007fbe0ff */
[C---:B------:R-:W-:Y:S02]  /*1dba0*/  IADD3 R110, P0, R120.reuse, 0x8020, RZ ;  /* 0x00008020786e7810 */ /* 0x040fe40007f1e0ff */
[C---:B------:R-:W-:Y:S02]  /*1dbb0*/  IADD3 R26, P2, R120.reuse, 0xc040, RZ ;  /* 0x0000c040781a7810 */ /* 0x040fe40007f5e0ff */
[----:B------:R-:W-:Y:S02]  /*1dbc0*/  IADD3 R30, P1, R120, 0xc060, RZ ;  /* 0x0000c060781e7810 */ /* 0x000fe40007f3e0ff */
[----:B------:R-:W-:Y:S02]  /*1dbd0*/  SHF.R.U64 R6, R6, 0x3, RZ ;  /* 0x0000000306067819 */ /* 0x000fe400000012ff */
[----:B------:R-:W-:Y:S02]  /*1dbe0*/  LOP3.LUT R120, R21, R120, RZ, 0x3c, !PT ;  /* 0x0000007815787212 */ /* 0x000fe400078e3cff */
[----:B------:R-:W-:-:S02]  /*1dbf0*/  SHF.R.U64 R84, R84, 0x3, RZ ;  /* 0x0000000354547819 */ /* 0x000fc400000012ff */
[----:B------:R-:W-:Y:S02]  /*1dc00*/  LOP3.LUT R102, R118, R102, RZ, 0x3c, !PT ;  /* 0x0000006676667212 */ /* 0x000fe400078e3cff */
[----:B------:R-:W-:Y:S02]  /*1dc10*/  LOP3.LUT R118, R112, 0x380, RZ, 0xc0, !PT ;  /* 0x0000038070767812 */ /* 0x000fe400078ec0ff */
[----:B------:R-:W-:Y:S02]  /*1dc20*/  SHF.R.U64 R46, R46, 0x3, RZ ;  /* 0x000000032e2e7819 */ /* 0x000fe400000012ff */
[----:B------:R-:W-:Y:S02]  /*1dc30*/  LOP3.LUT R10, R20, 0x380, RZ, 0xc0, !PT ;  /* 0x00000380140a7812 */ /* 0x000fe400078ec0ff */
[----:B------:R-:W-:Y:S02]  /*1dc40*/  LOP3.LUT R114, R6, R114, RZ, 0x3c, !PT ;  /* 0x0000007206727212 */ /* 0x000fe400078e3cff */
[----:B------:R-:W-:-:S02]  /*1dc50*/  LOP3.LUT R104, R84, R104, RZ, 0x3c, !PT ;  /* 0x0000006854687212 */ /* 0x000fc400078e3cff */
[----:B------:R-:W-:Y:S02]  /*1dc60*/  MOV R120, R120 ;  /* 0x0000007800787202 */ /* 0x000fe40000000f00 */
[----:B------:R-:W-:Y:S02]  /*1dc70*/  F2FP.BF16.F32.PACK_AB R6, R29, R28 ;  /* 0x0000001c1d06723e */ /* 0x000fe400000010ff */
[----:B------:R-:W-:Y:S02]  /*1dc80*/  LOP3.LUT R84, R110, 0x380, RZ, 0xc0, !PT ;  /* 0x000003806e547812 */ /* 0x000fe400078ec0ff */
[----:B------:R-:W-:Y:S02]  /*1dc90*/  SHF.R.U64 R118, R118, 0x3, RZ ;  /* 0x0000000376767819 */ /* 0x000fe400000012ff */
[----:B------:R-:W-:Y:S02]  /*1dca0*/  LOP3.LUT R116, R46, R116, RZ, 0x3c, !PT ;  /* 0x000000742e747212 */ /* 0x000fe400078e3cff */
[----:B------:R-:W-:-:S02]  /*1dcb0*/  LOP3.LUT R25, R26, 0x380, RZ, 0xc0, !PT ;  /* 0x000003801a197812 */ /* 0x000fc400078ec0ff */
[----:B------:R-:W-:Y:S02]  /*1dcc0*/  LOP3.LUT R46, R30, 0x380, RZ, 0xc0, !PT ;  /* 0x000003801e2e7812 */ /* 0x000fe400078ec0ff */
[----:B------:R-:W-:Y:S01]  /*1dcd0*/  SHF.R.U64 R10, R10, 0x3, RZ ;  /* 0x000000030a0a7819 */ /* 0x000fe200000012ff */
[----:B------:R1:W-:Y:S01]  /*1dce0*/  STSM.16.M88.4 [R120], R4 ;  /* 0x0000000478007844 */ /* 0x0003e20000000200 */
[----:B------:R-:W-:Y:S02]  /*1dcf0*/  SHF.R.U64 R84, R84, 0x3, RZ ;  /* 0x0000000354547819 */ /* 0x000fe400000012ff */
[----:B------:R-:W-:Y:S02]  /*1dd00*/  LOP3.LUT R112, R118, R112, RZ, 0x3c, !PT ;  /* 0x0000007076707212 */ /* 0x000fe400078e3cff */
[----:B------:R-:W-:Y:S02]  /*1dd10*/  SHF.R.U64 R25, R25, 0x3, RZ ;  /* 0x0000000319197819 */ /* 0x000fe400000012ff */
[----:B------:R-:W-:-:S02]  /*1dd20*/  SHF.R.U64 R46, R46, 0x3, RZ ;  /* 0x000000032e2e7819 */ /* 0x000fc400000012ff */
[----:B------:R-:W-:Y:S02]  /*1dd30*/  LOP3.LUT R118, R10, R20, RZ, 0x3c, !PT ;  /* 0x000000140a767212 */ /* 0x000fe400078e3cff */
[----:B------:R-:W-:Y:S02]  /*1dd40*/  MOV R88, R88 ;  /* 0x0000005800587202 */ /* 0x000fe40000000f00 */
[----:B------:R-:W-:Y:S02]  /*1dd50*/  MOV R92, R92 ;  /* 0x0000005c005c7202 */ /* 0x000fe40000000f00 */
[----:B------:R-:W-:Y:S02]  /*1dd60*/  F2FP.BF16.F32.PACK_AB R10, R45, R160 ;  /* 0x000000a02d0a723e */ /* 0x000fe400000010ff */
[----:B-1----:R-:W-:Y:S02]  /*1dd70*/  F2FP.BF16.F32.PACK_AB R4, R33, R32 ;  /* 0x000000202104723e */ /* 0x002fe400000010ff */
[----:B------:R-:W-:-:S02]  /*1dd80*/  F2FP.BF16.F32.PACK_AB R5, R35, R34 ;  /* 0x000000222305723e */ /* 0x000fc400000010ff */
[----:B------:R-:W-:Y:S02]  /*1dd90*/  F2FP.BF16.F32.PACK_AB R6, R37, R24 ;  /* 0x000000182506723e */ /* 0x000fe400000010ff */
[----:B------:R-:W-:Y:S02]  /*1dda0*/  F2FP.BF16.F32.PACK_AB R7, R39, R38 ;  /* 0x000000262707723e */ /* 0x000fe400000010ff */
[----:B------:R-:W-:Y:S02]  /*1ddb0*/  LOP3.LUT R110, R84, R110, RZ, 0x3c, !PT ;  /* 0x0000006e546e7212 */ /* 0x000fe400078e3cff */
[----:B------:R-:W-:Y:S01]  /*1ddc0*/  LOP3.LUT R20, R25, R26, RZ, 0x3c, !PT ;  /* 0x0000001a19147212 */ /* 0x000fe200078e3cff */
[----:B------:R1:W-:Y:S01]  /*1ddd0*/  STSM.16.M88.4 [R88], R4 ;  /* 0x0000000458007844 */ /* 0x0003e20000000200 */
[----:B------:R-:W-:Y:S02]  /*1dde0*/  LOP3.LUT R84, R46, R30, RZ, 0x3c, !PT ;  /* 0x0000001e2e547212 */ /* 0x000fe400078e3cff */
[----:B------:R-:W-:-:S02]  /*1ddf0*/  MOV R96, R96 ;  /* 0x0000006000607202 */ /* 0x000fc40000000f00 */
[----:B------:R-:W-:Y:S02]  /*1de00*/  F2FP.BF16.F32.PACK_AB R24, R49, R161 ;  /* 0x000000a13118723e */ /* 0x000fe400000010ff */
[----:B------:R-:W-:Y:S02]  /*1de10*/  F2FP.BF16.F32.PACK_AB R25, R51, R50 ;  /* 0x000000323319723e */ /* 0x000fe400000010ff */
[----:B------:R-:W-:Y:S01]  /*1de20*/  F2FP.BF16.F32.PACK_AB R26, R53, R162 ;  /* 0x000000a2351a723e */ /* 0x000fe200000010ff */
[----:B------:R-:W-:Y:S01]  /*1de30*/  IMAD.X R111, RZ, RZ, R121, P0 ;  /* 0x000000ffff6f7224 */ /* 0x000fe200000e0679 */
[----:B------:R-:W-:Y:S01]  /*1de40*/  MOV R100, R100 ;  /* 0x0000006400647202 */ /* 0x000fe20000000f00 */
[----:B------:R2:W-:Y:S01]  /*1de50*/  STSM.16.M88.4 [R92], R8 ;  /* 0x000000085c007844 */ /* 0x0005e20000000200 */
[----:B------:R-:W-:Y:S02]  /*1de60*/  F2FP.BF16.F32.PACK_AB R28, R57, R163 ;  /* 0x000000a3391c723e */ /* 0x000fe400000010ff */
[----:B------:R-:W-:-:S02]  /*1de70*/  F2FP.BF16.F32.PACK_AB R29, R59, R58 ;  /* 0x0000003a3b1d723e */ /* 0x000fc400000010ff */
[----:B------:R-:W-:Y:S01]  /*1de80*/  F2FP.BF16.F32.PACK_AB R30, R61, R164 ;  /* 0x000000a43d1e723e */ /* 0x000fe200000010ff */
[--C-:B------:R-:W-:Y:S01]  /*1de90*/  IMAD.X R113, RZ, RZ, R121.reuse, P4 ;  /* 0x000000ffff717224 */ /* 0x100fe200020e0679 */
[----:B------:R-:W-:Y:S02]  /*1dea0*/  MOV R102, R102 ;  /* 0x0000006600667202 */ /* 0x000fe40000000f00 */
[----:B-1----:R-:W-:Y:S02]  /*1deb0*/  F2FP.BF16.F32.PACK_AB R4, R65, R165 ;  /* 0x000000a54104723e */ /* 0x002fe400000010ff */
[----:B------:R-:W-:Y:S02]  /*1dec0*/  F2FP.BF16.F32.PACK_AB R5, R67, R66 ;  /* 0x000000424305723e */ /* 0x000fe400000010ff */
[----:B------:R-:W-:Y:S02]  /*1ded0*/  F2FP.BF16.F32.PACK_AB R6, R69, R166 ;  /* 0x000000a64506723e */ /* 0x000fe400000010ff */
[----:B------:R-:W-:Y:S01]  /*1dee0*/  F2FP.BF16.F32.PACK_AB R7, R71, R70 ;  /* 0x000000464707723e */ /* 0x000fe200000010ff */
[----:B------:R-:W-:Y:S01]  /*1def0*/  IMAD.X R115, RZ, RZ, R121, P3 ;  /* 0x000000ffff737224 */ /* 0x000fe200018e0679 */
[----:B------:R-:W-:-:S02]  /*1df00*/  MOV R104, R104 ;  /* 0x0000006800687202 */ /* 0x000fc40000000f00 */
[----:B--2---:R-:W-:Y:S02]  /*1df10*/  F2FP.BF16.F32.PACK_AB R8, R73, R167 ;  /* 0x000000a74908723e */ /* 0x004fe400000010ff */
[----:B------:R-:W-:Y:S02]  /*1df20*/  F2FP.BF16.F32.PACK_AB R9, R75, R74 ;  /* 0x0000004a4b09723e */ /* 0x000fe400000010ff */
[----:B------:R-:W-:Y:S02]  /*1df30*/  F2FP.BF16.F32.PACK_AB R10, R77, R168 ;  /* 0x000000a84d0a723e */ /* 0x000fe400000010ff */
[----:B------:R-:W-:Y:S01]  /*1df40*/  F2FP.BF16.F32.PACK_AB R11, R79, R78 ;  /* 0x0000004e4f0b723e */ /* 0x000fe200000010ff */
[----:B------:R-:W-:Y:S01]  /*1df50*/  STSM.16.M88.4 [R96], R24 ;  /* 0x0000001860007844 */ /* 0x000fe20000000200 */
[----:B------:R-:W-:Y:S02]  /*1df60*/  MOV R106, R106 ;  /* 0x0000006a006a7202 */ /* 0x000fe40000000f00 */
[----:B------:R-:W-:Y:S01]  /*1df70*/  F2FP.BF16.F32.PACK_AB R32, R81, R169 ;  /* 0x000000a95120723e */ /* 0x000fe200000010ff */
[----:B------:R-:W-:Y:S01]  /*1df80*/  STSM.16.M88.4 [R100], R28 ;  /* 0x0000001c64007844 */ /* 0x000fe20000000200 */
[----:B------:R-:W-:-:S02]  /*1df90*/  F2FP.BF16.F32.PACK_AB R33, R83, R82 ;  /* 0x000000525321723e */ /* 0x000fc400000010ff */
[----:B------:R-:W-:Y:S02]  /*1dfa0*/  F2FP.BF16.F32.PACK_AB R34, R44, R170 ;  /* 0x000000aa2c22723e */ /* 0x000fe400000010ff */
[----:B------:R-:W-:Y:S01]  /*1dfb0*/  F2FP.BF16.F32.PACK_AB R35, R87, R86 ;  /* 0x000000565723723e */ /* 0x000fe200000010ff */
[----:B------:R1:W-:Y:S01]  /*1dfc0*/  STSM.16.M88.4 [R102], R4 ;  /* 0x0000000466007844 */ /* 0x0003e20000000200 */
[----:B------:R-:W-:Y:S02]  /*1dfd0*/  MOV R108, R108 ;  /* 0x0000006c006c7202 */ /* 0x000fe40000000f00 */
[----:B------:R-:W-:Y:S02]  /*1dfe0*/  F2FP.BF16.F32.PACK_AB R44, R56, R171 ;  /* 0x000000ab382c723e */ /* 0x000fe400000010ff */
[----:B------:R-:W-:Y:S02]  /*1dff0*/  F2FP.BF16.F32.PACK_AB R45, R91, R90 ;  /* 0x0000005a5b2d723e */ /* 0x000fe400000010ff */
[----:B------:R-:W-:Y:S01]  /*1e000*/  F2FP.BF16.F32.PACK_AB R46, R80, R172 ;  /* 0x000000ac502e723e */ /* 0x000fe200000010ff */
[----:B------:R2:W-:Y:S01]  /*1e010*/  STSM.16.M88.4 [R104], R8 ;  /* 0x0000000868007844 */ /* 0x0005e20000000200 */
[----:B------:R-:W-:-:S02]  /*1e020*/  MOV R110, R110 ;  /* 0x0000006e006e7202 */ /* 0x000fc40000000f00 */
[----:B------:R-:W-:Y:S02]  /*1e030*/  F2FP.BF16.F32.PACK_AB R56, R152, R173 ;  /* 0x000000ad9838723e */ /* 0x000fe400000010ff */
[----:B------:R-:W-:Y:S02]  /*1e040*/  F2FP.BF16.F32.PACK_AB R57, R99, R98 ;  /* 0x000000626339723e */ /* 0x000fe400000010ff */
[----:B------:R-:W-:Y:S02]  /*1e050*/  F2FP.BF16.F32.PACK_AB R58, R153, R174 ;  /* 0x000000ae993a723e */ /* 0x000fe400000010ff */
[----:B------:R-:W-:Y:S02]  /*1e060*/  F2FP.BF16.F32.PACK_AB R59, R36, R13 ;  /* 0x0000000d243b723e */ /* 0x000fe400000010ff */
[----:B------:R-:W-:Y:S02]  /*1e070*/  MOV R112, R112 ;  /* 0x0000007000707202 */ /* 0x000fe40000000f00 */
[----:B-1----:R-:W-:-:S02]  /*1e080*/  F2FP.BF16.F32.PACK_AB R4, R154, R175 ;  /* 0x000000af9a04723e */ /* 0x002fc400000010ff */
[----:B------:R-:W-:Y:S02]  /*1e090*/  F2FP.BF16.F32.PACK_AB R5, R42, R40 ;  /* 0x000000282a05723e */ /* 0x000fe400000010ff */
[----:B------:R-:W-:Y:S02]  /*1e0a0*/  F2FP.BF16.F32.PACK_AB R6, R155, R176 ;  /* 0x000000b09b06723e */ /* 0x000fe400000010ff */
[----:B------:R-:W-:Y:S01]  /*1e0b0*/  F2FP.BF16.F32.PACK_AB R7, R52, R48 ;  /* 0x000000303407723e */ /* 0x000fe200000010ff */
[----:B------:R-:W-:Y:S01]  /*1e0c0*/  STSM.16.M88.4 [R106], R32 ;  /* 0x000000206a007844 */ /* 0x000fe20000000200 */
[----:B------:R-:W-:Y:S02]  /*1e0d0*/  MOV R114, R114 ;  /* 0x0000007200727202 */ /* 0x000fe40000000f00 */
[----:B--2---:R-:W-:Y:S02]  /*1e0e0*/  F2FP.BF16.F32.PACK_AB R8, R156, R177 ;  /* 0x000000b19c08723e */ /* 0x004fe400000010ff */
[----:B------:R-:W-:-:S02]  /*1e0f0*/  F2FP.BF16.F32.PACK_AB R9, R60, R55 ;  /* 0x000000373c09723e */ /* 0x000fc400000010ff */
[----:B------:R-:W-:Y:S02]  /*1e100*/  F2FP.BF16.F32.PACK_AB R10, R157, R178 ;  /* 0x000000b29d0a723e */ /* 0x000fe400000010ff */
[----:B------:R-:W-:Y:S01]  /*1e110*/  F2FP.BF16.F32.PACK_AB R11, R64, R63 ;  /* 0x0000003f400b723e */ /* 0x000fe200000010ff */
[----:B------:R-:W-:Y:S01]  /*1e120*/  STSM.16.M88.4 [R108], R44 ;  /* 0x0000002c6c007844 */ /* 0x000fe20000000200 */
[----:B------:R-:W-:-:S03]  /*1e130*/  IMAD.X R117, RZ, RZ, R121, P6 ;  /* 0x000000ffff757224 */ /* 0x000fc600030e0679 */
[----:B------:R-:W-:Y:S01]  /*1e140*/  STSM.16.M88.4 [R110], R56 ;  /* 0x000000386e007844 */ /* 0x000fe20000000200 */
[----:B------:R-:W-:-:S03]  /*1e150*/  IMAD.X R119, RZ, RZ, R121, P5 ;  /* 0x000000ffff777224 */ /* 0x000fc600028e0679 */
[----:B------:R3:W-:Y:S01]  /*1e160*/  STSM.16.M88.4 [R112], R4 ;  /* 0x0000000470007844 */ /* 0x0007e20000000200 */
[----:B------:R-:W-:-:S03]  /*1e170*/  IMAD.X R21, RZ, RZ, R121, P2 ;  /* 0x000000ffff157224 */ /* 0x000fc600010e0679 */
[----:B------:R1:W-:Y:S01]  /*1e180*/  STSM.16.M88.4 [R114], R8 ;  /* 0x0000000872007844 */ /* 0x0003e20000000200 */
[----:B------:R-:W-:Y:S01]  /*1e190*/  IMAD.X R85, RZ, RZ, R121, P1 ;  /* 0x000000ffff557224 */ /* 0x000fe200008e0679 */
[----:B------:R-:W-:Y:S02]  /*1e1a0*/  MOV R116, R116 ;  /* 0x0000007400747202 */ /* 0x000fe40000000f00 */
[----:B------:R-:W-:Y:S02]  /*1e1b0*/  F2FP.BF16.F32.PACK_AB R24, R158, R179 ;  /* 0x000000b39e18723e */ /* 0x000fe400000010ff */
[----:B------:R-:W-:Y:S01]  /*1e1c0*/  F2FP.BF16.F32.PACK_AB R25, R123, R122 ;  /* 0x0000007a7b19723e */ /* 0x000fe200000010ff */
[----:B---3--:R-:W-:Y:S01]  /*1e1d0*/  IMAD.SHL.U32 R4, R148, 0x4, RZ ;  /* 0x0000000494047824 */ /* 0x008fe200078e00ff */
[----:B-1----:R-:W-:Y:S02]  /*1e1e0*/  SHF.R.S32.HI R10, RZ, 0x1f, R148 ;  /* 0x0000001fff0a7819 */ /* 0x002fe40000011494 */
[----:B------:R-:W-:-:S02]  /*1e1f0*/  F2FP.BF16.F32.PACK_AB R26, R125, R124 ;  /* 0x0000007c7d1a723e */ /* 0x000fc400000010ff */
[----:B------:R-:W-:Y:S02]  /*1e200*/  F2FP.BF16.F32.PACK_AB R27, R127, R126 ;  /* 0x0000007e7f1b723e */ /* 0x000fe400000010ff */
[----:B------:R-:W-:Y:S02]  /*1e210*/  ISETP.NE.U32.AND P3, PT, RZ, UR4, PT ;  /* 0x00000004ff007c0c */ /* 0x000fe4000bf65070 */
[----:B------:R-:W-:Y:S02]  /*1e220*/  SHF.L.U64.HI R8, R148, 0x2, R10 ;  /* 0x0000000294087819 */ /* 0x000fe4000001020a */
[----:B------:R-:W-:Y:S02]  /*1e230*/  IADD3 R6, P0, R4, UR4, RZ ;  /* 0x0000000404067c10 */ /* 0x000fe4000ff1e0ff */
[----:B------:R-:W-:Y:S02]  /*1e240*/  MOV R118, R118 ;  /* 0x0000007600767202 */ /* 0x000fe40000000f00 */
[----:B------:R-:W-:-:S02]  /*1e250*/  F2FP.BF16.F32.PACK_AB R28, R129, R128 ;  /* 0x00000080811c723e */ /* 0x000fc400000010ff */
[----:B------:R-:W-:Y:S02]  /*1e260*/  F2FP.BF16.F32.PACK_AB R29, R131, R130 ;  /* 0x00000082831d723e */ /* 0x000fe400000010ff */
[----:B------:R-:W-:Y:S02]  /*1e270*/  F2FP.BF16.F32.PACK_AB R30, R133, R132 ;  /* 0x00000084851e723e */ /* 0x000fe400000010ff */
[----:B------:R-:W-:Y:S02]  /*1e280*/  F2FP.BF16.F32.PACK_AB R31, R135, R134 ;  /* 0x00000086871f723e */ /* 0x000fe400000010ff */
[----:B------:R-:W-:Y:S02]  /*1e290*/  MOV R20, R20 ;  /* 0x0000001400147202 */ /* 0x000fe40000000f00 */
[----:B------:R-:W-:Y:S02]  /*1e2a0*/  F2FP.BF16.F32.PACK_AB R32, R137, R136 ;  /* 0x000000888920723e */ /* 0x000fe400000010ff */
[----:B------:R-:W-:-:S02]  /*1e2b0*/  F2FP.BF16.F32.PACK_AB R33, R139, R138 ;  /* 0x0000008a8b21723e */ /* 0x000fc400000010ff */
[----:B------:R-:W-:Y:S02]  /*1e2c0*/  F2FP.BF16.F32.PACK_AB R34, R141, R140 ;  /* 0x0000008c8d22723e */ /* 0x000fe400000010ff */
[----:B------:R-:W-:Y:S02]  /*1e2d0*/  F2FP.BF16.F32.PACK_AB R35, R143, R142 ;  /* 0x0000008e8f23723e */ /* 0x000fe400000010ff */
[----:B------:R-:W-:Y:S01]  /*1e2e0*/  MOV R84, R84 ;  /* 0x0000005400547202 */ /* 0x000fe20000000f00 */
[----:B------:R1:W-:Y:S01]  /*1e2f0*/  STSM.16.M88.4 [R116], R24 ;  /* 0x0000001874007844 */ /* 0x0003e20000000200 */
[----:B------:R-:W-:Y:S02]  /*1e300*/  ISETP.NE.AND.EX P3, PT, RZ, UR5, PT, P3 ;  /* 0x00000005ff007c0c */ /* 0x000fe4000bf65330 */
[----:B------:R-:W-:Y:S01]  /*1e310*/  IADD3.X R7, R8, UR5, RZ, P0, !PT ;  /* 0x0000000508077c10 */ /* 0x000fe200087fe4ff */
[----:B------:R-:W-:Y:S01]  /*1e320*/  ULDC.64 UR4, c[0x0][0xbe0] ;  /* 0x0002f80000047ab9 */ /* 0x000fe20000000a00 */
[----:B------:R1:W-:Y:S01]  /*1e330*/  STSM.16.M88.4 [R118], R28 ;  /* 0x0000001c76007844 */ /* 0x0003e20000000200 */
[----:B------:R-:W-:-:S03]  /*1e340*/  ISETP.NE.U32.AND P1, PT, RZ, UR4, PT ;  /* 0x00000004ff007c0c */ /* 0x000fc6000bf25070 */
[----:B------:R1:W-:Y:S01]  /*1e350*/  STSM.16.M88.4 [R20], R32 ;  /* 0x0000002014007844 */ /* 0x0003e20000000200 */
[----:B------:R-:W-:-:S03]  /*1e360*/  ISETP.NE.AND.EX P1, PT, RZ, UR5, PT, P1 ;  /* 0x00000005ff007c0c */ /* 0x000fc6000bf25310 */
[----:B------:R1:W-:Y:S01]  /*1e370*/  STSM.16.M88.4 [R84], R144 ;  /* 0x0000009054007844 */ /* 0x0003e20000000200 */
[----:B------:R-:W-:-:S04]  /*1e380*/  IMAD R5, R18, 0x8, R220 ;  /* 0x0000000812057824 */ /* 0x000fc800078e02dc */
[----:B------:R-:W-:Y:S01]  /*1e390*/  IMAD.SHL.U32 R5, R5, 0x8, RZ ;  /* 0x0000000805057824 */ /* 0x000fe200078e00ff */
[----:B------:R-:W-:Y:S01]  /*1e3a0*/  MOV R77, RZ ;  /* 0x000000ff004d7202 */ /* 0x000fe20000000f00 */
[----:B------:R-:W-:Y:S03]  /*1e3b0*/  BAR.SYNC.DEFER_BLOCKING 0x1, 0x100 ;  /* 0x0044000000007b1d */ /* 0x000fe60000010000 */
[----:B------:R-:W-:Y:S01]  /*1e3c0*/  @P1 IADD3 R4, P0, R4, UR4, RZ ;  /* 0x0000000404041c10 */ /* 0x000fe2000ff1e0ff */
[----:B------:R-:W-:Y:S02]  /*1e3d0*/  IMAD.WIDE R14, R5, 0x2, R14 ;  /* 0x00000002050e7825 */ /* 0x000fe400078e020e */
[----:B------:R-:W-:Y:S01]  /*1e3e0*/  ULDC UR4, c[0x0][0xa88] ;  /* 0x0002a20000047ab9 */ /* 0x000fe20000000800 */
[----:B------:R-:W-:Y:S01]  /*1e3f0*/  @P1 IADD3.X R5, R8, UR5, RZ, P0, !PT ;  /* 0x0000000508051c10 */ /* 0x000fe200087fe4ff */
[----:B------:R-:W-:Y:S01]  /*1e400*/  IMAD.U32 R2, RZ, RZ, UR4 ;  /* 0x00000004ff027e24 */ /* 0x000fe2000f8e00ff */
[----:B------:R-:W-:-:S04]  /*1e410*/  IADD3 R9, P0, R14, 0x1000, RZ ;  /* 0x000010000e097810 */ /* 0x000fc80007f1e0ff */
[----:B------:R-:W-:Y:S01]  /*1e420*/  LOP3.LUT R8, R9, 0x380, RZ, 0xc0, !PT ;  /* 0x0000038009087812 */ /* 0x000fe200078ec0ff */
[----:B------:R1:W5:Y:S04]  /*1e430*/  @P3 LDG.E R77, desc[UR6][R6.64] ;  /* 0x00000006064d3981 */ /* 0x000368000c1e1900 */
[----:B------:R1:W5:Y:S01]  /*1e440*/  @P1 LDG.E R2, desc[UR6][R4.64] ;  /* 0x0000000604021981 */ /* 0x000362000c1e1900 */
[----:B------:R-:W-:Y:S05]  /*1e450*/  @P1 BRA `(.L_x_665) ;  /* 0x0000000000141947 */ /* 0x000fea0003800000 */
[----:B------:R-:W-:Y:S05]  /*1e460*/  @!P3 BRA `(.L_x_665) ;  /* 0x000000000010b947 */ /* 0x000fea0003800000 */
[----:B------:R-:W-:Y:S02]  /*1e470*/  ULDC.64 UR4, c[0x0][0x208] ;  /* 0x0000820000047ab9 */ /* 0x000fe40000000a00 */
[----:B-1----:R-:W2:Y:S04]  /*1e480*/  LDG.E R5, desc[UR4][R6.64] ;  /* 0x0000000406057981 */ /* 0x002ea8000c1e1900 */
[----:B-----5:R-:W2:Y:S02]  /*1e490*/  LDG.E R2, desc[UR4][R6.64+0x4] ;  /* 0x0000040406027981 */ /* 0x020ea4000c1e1900 */
[----:B--2---:R-:W-:-:S07]  /*1e4a0*/  IMAD.IADD R2, R2, 0x1, -R5 ;  /* 0x0000000102027824 */ /* 0x004fce00078e0a05 */
.L_x_665:
[----:B-1----:R-:W2:Y:S01]  /*1e4b0*/  LDL R6, [R1+0x98] ;  /* 0x0000980001067983 */ /* 0x002ea20000100800 */
[----:B------:R-:W-:-:S03]  /*1e4c0*/  ULDC.64 UR4, c[0x0][0xb70] ;  /* 0x0002dc0000047ab9 */ /* 0x000fc60000000a00 */
[----:B------:R-:W3:Y:S04]  /*1e4d0*/  LDL.LU R82, [R1+0x60] ;  /* 0x0000600001527983 */ /* 0x000ee80000300800 */
[----:B------:R-:W2:Y:S01]  /*1e4e0*/  LDL.LU R80, [R1+0x68] ;  /* 0x0000680001507983 */ /* 0x000ea20000300800 */
[----:B------:R-:W-:Y:S01]  /*1e4f0*/  SEL R19, R10, RZ, !P3 ;  /* 0x000000ff0a137207 */ /* 0x000fe20005800000 */
[--C-:B-----5:R-:W-:Y:S01]  /*1e500*/  IMAD.MOV.U32 R20, RZ, RZ, R77.reuse ;  /* 0x000000ffff147224 */ /* 0x120fe200078e004d */
[----:B------:R-:W-:Y:S01]  /*1e510*/  SHF.R.S32.HI R21, RZ, 0x1f, R77 ;  /* 0x0000001fff157819 */ /* 0x000fe2000001144d */
[----:B------:R-:W4:Y:S01]  /*1e520*/  LDL R10, [R1+0x70] ;  /* 0x00007000010a7983 */ /* 0x000f220000100800 */
[C---:B------:R-:W-:Y:S02]  /*1e530*/  IADD3 R25, P2, R14.reuse, 0x3000, RZ ;  /* 0x000030000e197810 */ /* 0x040fe40007f5e0ff */
[----:B------:R-:W-:Y:S01]  /*1e540*/  IADD3 R13, P1, R14, 0x2000, RZ ;  /* 0x000020000e0d7810 */ /* 0x000fe20007f3e0ff */
[----:B------:R-:W4:Y:S01]  /*1e550*/  LDL R81, [R1+0x74] ;  /* 0x0000740001517983 */ /* 0x000f220000100800 */
[----:B------:R-:W-:-:S02]  /*1e560*/  LOP3.LUT R24, R25, 0x380, RZ, 0xc0, !PT ;  /* 0x0000038019187812 */ /* 0x000fc400078ec0ff */
[----:B------:R-:W-:Y:S02]  /*1e570*/  SHF.R.U64 R8, R8, 0x3, RZ ;  /* 0x0000000308087819 */ /* 0x000fe400000012ff */
[----:B------:R-:W-:Y:S02]  /*1e580*/  LOP3.LUT R12, R13, 0x380, RZ, 0xc0, !PT ;  /* 0x000003800d0c7812 */ /* 0x000fe400078ec0ff */
[----:B------:R-:W-:Y:S02]  /*1e590*/  SHF.R.U64 R24, R24, 0x3, RZ ;  /* 0x0000000318187819 */ /* 0x000fe400000012ff */
[----:B------:R-:W-:Y:S01]  /*1e5a0*/  LOP3.LUT R8, R8, R9, RZ, 0x3c, !PT ;  /* 0x0000000908087212 */ /* 0x000fe200078e3cff */
[--C-:B------:R-:W-:Y:S01]  /*1e5b0*/  IMAD.X R9, RZ, RZ, R15.reuse, P0 ;  /* 0x000000ffff097224 */ /* 0x100fe200000e060f */
[----:B------:R-:W-:Y:S02]  /*1e5c0*/  SHF.R.U64 R12, R12, 0x3, RZ ;  /* 0x000000030c0c7819 */ /* 0x000fe400000012ff */
[----:B------:R-:W-:Y:S01]  /*1e5d0*/  LOP3.LUT R24, R24, R25, RZ, 0x3c, !PT ;  /* 0x0000001918187212 */ /* 0x000fe200078e3cff */
[----:B------:R-:W-:Y:S01]  /*1e5e0*/  IMAD.X R25, RZ, RZ, R15, P2 ;  /* 0x000000ffff197224 */ /* 0x000fe200010e060f */
[----:B------:R-:W-:-:S02]  /*1e5f0*/  IADD3 R33, P4, R14, 0x5000, RZ ;  /* 0x000050000e217810 */ /* 0x000fc40007f9e0ff */
[C---:B------:R-:W-:Y:S02]  /*1e600*/  IADD3 R37, P5, R14.reuse, 0x6000, RZ ;  /* 0x000060000e257810 */ /* 0x040fe40007fbe0ff */
[C---:B------:R-:W-:Y:S02]  /*1e610*/  IADD3 R45, P0, R14.reuse, 0x8000, RZ ;  /* 0x000080000e2d7810 */ /* 0x040fe40007f1e0ff */
[----:B------:R-:W-:Y:S02]  /*1e620*/  IADD3 R53, P2, R14, 0xa000, RZ ;  /* 0x0000a0000e357810 */ /* 0x000fe40007f5e0ff */
[----:B------:R-:W-:Y:S01]  /*1e630*/  LOP3.LUT R12, R12, R13, RZ, 0x3c, !PT ;  /* 0x0000000d0c0c7212 */ /* 0x000fe200078e3cff */
[----:B------:R-:W-:Y:S01]  /*1e640*/  IMAD.X R13, RZ, RZ, R15, P1 ;  /* 0x000000ffff0d7224 */ /* 0x000fe200008e060f */
[----:B------:R-:W-:Y:S02]  /*1e650*/  LOP3.LUT R32, R33, 0x380, RZ, 0xc0, !PT ;  /* 0x0000038021207812 */ /* 0x000fe400078ec0ff */
[----:B------:R-:W-:-:S02]  /*1e660*/  LOP3.LUT R36, R37, 0x380, RZ, 0xc0, !PT ;  /* 0x0000038025247812 */ /* 0x000fc400078ec0ff */
[----:B------:R-:W-:Y:S02]  /*1e670*/  IADD3 R49, P1, R14, 0x9000, RZ ;  /* 0x000090000e317810 */ /* 0x000fe40007f3e0ff */
[----:B------:R-:W-:Y:S02]  /*1e680*/  LOP3.LUT R44, R45, 0x380, RZ, 0xc0, !PT ;  /* 0x000003802d2c7812 */ /* 0x000fe400078ec0ff */
[----:B------:R-:W-:Y:S02]  /*1e690*/  LOP3.LUT R52, R53, 0x380, RZ, 0xc0, !PT ;  /* 0x0000038035347812 */ /* 0x000fe400078ec0ff */
[----:B------:R-:W-:Y:S02]  /*1e6a0*/  SHF.R.U64 R32, R32, 0x3, RZ ;  /* 0x0000000320207819 */ /* 0x000fe400000012ff */
[----:B------:R-:W-:Y:S02]  /*1e6b0*/  SHF.R.U64 R36, R36, 0x3, RZ ;  /* 0x0000000324247819 */ /* 0x000fe400000012ff */
[----:B------:R-:W-:-:S02]  /*1e6c0*/  LOP3.LUT R48, R49, 0x380, RZ, 0xc0, !PT ;  /* 0x0000038031307812 */ /* 0x000fc400078ec0ff */
[----:B------:R-:W-:Y:S02]  /*1e6d0*/  SHF.R.U64 R44, R44, 0x3, RZ ;  /* 0x000000032c2c7819 */ /* 0x000fe400000012ff */
[----:B------:R-:W-:Y:S02]  /*1e6e0*/  SHF.R.U64 R52, R52, 0x3, RZ ;  /* 0x0000000334347819 */ /* 0x000fe400000012ff */
[----:B------:R-:W-:Y:S01]  /*1e6f0*/  LOP3.LUT R32, R32, R33, RZ, 0x3c, !PT ;  /* 0x0000002120207212 */ /* 0x000fe200078e3cff */
[--C-:B------:R-:W-:Y:S01]  /*1e700*/  IMAD.X R33, RZ, RZ, R15.reuse, P4 ;  /* 0x000000ffff217224 */ /* 0x100fe200020e060f */
[----:B------:R-:W-:Y:S01]  /*1e710*/  LOP3.LUT R36, R36, R37, RZ, 0x3c, !PT ;  /* 0x0000002524247212 */ /* 0x000fe200078e3cff */
[--C-:B------:R-:W-:Y:S01]  /*1e720*/  IMAD.X R37, RZ, RZ, R15.reuse, P5 ;  /* 0x000000ffff257224 */ /* 0x100fe200028e060f */
[----:B------:R-:W-:Y:S02]  /*1e730*/  SHF.R.U64 R48, R48, 0x3, RZ ;  /* 0x0000000330307819 */ /* 0x000fe400000012ff */
[----:B------:R-:W-:Y:S01]  /*1e740*/  LOP3.LUT R44, R44, R45, RZ, 0x3c, !PT ;  /* 0x0000002d2c2c7212 */ /* 0x000fe200078e3cff */
[--C-:B------:R-:W-:Y:S01]  /*1e750*/  IMAD.X R45, RZ, RZ, R15.reuse, P0 ;  /* 0x000000ffff2d7224 */ /* 0x100fe200000e060f */
[----:B------:R-:W-:Y:S01]  /*1e760*/  LOP3.LUT R52, R52, R53, RZ, 0x3c, !PT ;  /* 0x0000003534347212 */ /* 0x000fe200078e3cff */
[----:B------:R-:W-:Y:S01]  /*1e770*/  IMAD.X R53, RZ, RZ, R15, P2 ;  /* 0x000000ffff357224 */ /* 0x000fe200010e060f */
[----:B------:R-:W-:-:S02]  /*1e780*/  IADD3 R61, P4, R14, 0xc000, RZ ;  /* 0x0000c0000e3d7810 */ /* 0x000fc40007f9e0ff */
[----:B------:R-:W-:Y:S02]  /*1e790*/  IADD3 R65, P5, R14, 0xd000, RZ ;  /* 0x0000d0000e417810 */ /* 0x000fe40007fbe0ff */
[----:B------:R-:W-:Y:S01]  /*1e7a0*/  LOP3.LUT R48, R48, R49, RZ, 0x3c, !PT ;  /* 0x0000003130307212 */ /* 0x000fe200078e3cff */
[----:B------:R-:W-:Y:S01]  /*1e7b0*/  IMAD.X R49, RZ, RZ, R15, P1 ;  /* 0x000000ffff317224 */ /* 0x000fe200008e060f */
[----:B------:R-:W-:Y:S02]  /*1e7c0*/  LOP3.LUT R60, R61, 0x380, RZ, 0xc0, !PT ;  /* 0x000003803d3c7812 */ /* 0x000fe400078ec0ff */
[----:B------:R-:W-:Y:S02]  /*1e7d0*/  LOP3.LUT R64, R65, 0x380, RZ, 0xc0, !PT ;  /* 0x0000038041407812 */ /* 0x000fe400078ec0ff */
[----:B------:R-:W-:Y:S02]  /*1e7e0*/  SHF.R.U64 R60, R60, 0x3, RZ ;  /* 0x000000033c3c7819 */ /* 0x000fe400000012ff */
[----:B------:R-:W-:-:S02]  /*1e7f0*/  SHF.R.U64 R64, R64, 0x3, RZ ;  /* 0x0000000340407819 */ /* 0x000fc400000012ff */
[----:B------:R-:W-:Y:S01]  /*1e800*/  LOP3.LUT R60, R60, R61, RZ, 0x3c, !PT ;  /* 0x0000003d3c3c7212 */ /* 0x000fe200078e3cff */
[--C-:B------:R-:W-:Y:S01]  /*1e810*/  IMAD.X R61, RZ, RZ, R15.reuse, P4 ;  /* 0x000000ffff3d7224 */ /* 0x100fe200020e060f */
[----:B------:R-:W-:Y:S01]  /*1e820*/  LOP3.LUT R64, R64, R65, RZ, 0x3c, !PT ;  /* 0x0000004140407212 */ /* 0x000fe200078e3cff */
[----:B------:R-:W-:Y:S01]  /*1e830*/  IMAD.X R65, RZ, RZ, R15, P5 ;  /* 0x000000ffff417224 */ /* 0x000fe200028e060f */
[----:B------:R-:W-:Y:S01]  /*1e840*/  ULDC.64 UR6, c[0x0][0x208] ;  /* 0x0000820000067ab9 */ /* 0x000fe20000000a00 */
[--C-:B------:R-:W-:Y:S01]  /*1e850*/  SHF.R.S32.HI R79, RZ, 0x1f, R212.reuse ;  /* 0x0000001fff4f7819 */ /* 0x100fe200000114d4 */
[----:B------:R-:W-:Y:S01]  /*1e860*/  IMAD.MOV.U32 R78, RZ, RZ, R212 ;  /* 0x000000ffff4e7224 */ /* 0x000fe200078e00d4 */
[----:B------:R-:W-:Y:S01]  /*1e870*/  BSSY B1, `(.L_x_666) ;  /* 0x0000079000017945 */ /* 0x000fe20003800000 */
[----:B---3--:R-:W-:Y:S01]  /*1e880*/  SHF.R.S32.HI R76, RZ, 0x1f, R82 ;  /* 0x0000001fff4c7819 */ /* 0x008fe20000011452 */
[----:B--2---:R-:W-:-:S04]  /*1e890*/  IMAD R11, R80, 0x80, R6 ;  /* 0x00000080500b7824 */ /* 0x004fc800078e0206 */
[----:B------:R-:W-:-:S04]  /*1e8a0*/  IMAD R4, R76, UR4, RZ ;  /* 0x000000044c047c24 */ /* 0x000fc8000f8e02ff */
[C---:B------:R-:W-:Y:S02]  /*1e8b0*/  IMAD R7, R82.reuse, UR5, R4 ;  /* 0x0000000552077c24 */ /* 0x040fe4000f8e0204 */
[----:B------:R-:W-:Y:S01]  /*1e8c0*/  IMAD.WIDE.U32 R4, R82, UR4, R20 ;  /* 0x0000000452047c25 */ /* 0x000fe2000f8e0014 */
[----:B------:R-:W-:Y:S01]  /*1e8d0*/  SEL R20, R148, RZ, !P3 ;  /* 0x000000ff94147207 */ /* 0x000fe20005800000 */
[----:B------:R-:W-:Y:S02]  /*1e8e0*/  ULDC.64 UR4, c[0x0][0xb78] ;  /* 0x0002de0000047ab9 */ /* 0x000fe40000000a00 */
[----:B------:R-:W-:Y:S02]  /*1e8f0*/  IMAD.IADD R5, R5, 0x1, R7 ;  /* 0x0000000105057824 */ /* 0x000fe400078e0207 */
[----:B------:R-:W-:Y:S02]  /*1e900*/  IMAD R7, R19, UR4, RZ ;  /* 0x0000000413077c24 */ /* 0x000fe4000f8e02ff */
[----:B------:R-:W-:-:S04]  /*1e910*/  IMAD.WIDE.U32 R4, R20, UR4, R4 ;  /* 0x0000000414047c25 */ /* 0x000fc8000f8e0004 */
[----:B------:R-:W-:Y:S01]  /*1e920*/  IMAD R6, R20, UR5, R7 ;  /* 0x0000000514067c24 */ /* 0x000fe2000f8e0207 */
[----:B------:R-:W-:Y:S01]  /*1e930*/  SHF.R.S32.HI R7, RZ, 0x1f, R11 ;  /* 0x0000001fff077819 */ /* 0x000fe2000001140b */
[----:B------:R-:W-:Y:S01]  /*1e940*/  ULDC.64 UR4, c[0x0][0xb40] ;  /* 0x0002d00000047ab9 */ /* 0x000fe20000000a00 */
[----:B------:R-:W-:-:S04]  /*1e950*/  IADD3 R4, P6, R11, R4, RZ ;  /* 0x000000040b047210 */ /* 0x000fc80007fde0ff */
[----:B------:R-:W-:Y:S02]  /*1e960*/  IADD3.X R7, R7, R5, R6, P6, !PT ;  /* 0x0000000507077210 */ /* 0x000fe400037fe406 */
[----:B------:R-:W-:Y:S02]  /*1e970*/  LEA R54, P6, R4, UR4, 0x2 ;  /* 0x0000000404367c11 */ /* 0x000fe4000f8c10ff */
[----:B------:R-:W-:Y:S02]  /*1e980*/  IADD3 R29, P3, R14, 0x4000, RZ ;  /* 0x000040000e1d7810 */ /* 0x000fe40007f7e0ff */
[----:B------:R-:W-:Y:S01]  /*1e990*/  LEA.HI.X R55, R4, UR5, R7, 0x2, P6 ;  /* 0x0000000504377c11 */ /* 0x000fe2000b0f1407 */
[----:B------:R-:W-:Y:S01]  /*1e9a0*/  VIADD R5, R11, 0x8 ;  /* 0x000000080b057836 */ /* 0x000fe20000000000 */
[----:B------:R-:W-:Y:S01]  /*1e9b0*/  IADD3 R41, P6, R14, 0x7000, RZ ;  /* 0x000070000e297810 */ /* 0x000fe20007fde0ff */
[----:B------:R-:W-:Y:S01]  /*1e9c0*/  ULDC.64 UR4, c[0x0][0xaa0] ;  /* 0x0002a80000047ab9 */ /* 0x000fe20000000a00 */
[----:B------:R-:W-:-:S02]  /*1e9d0*/  LOP3.LUT R28, R29, 0x380, RZ, 0xc0, !PT ;  /* 0x000003801d1c7812 */ /* 0x000fc400078ec0ff */
[----:B------:R-:W-:Y:S02]  /*1e9e0*/  LOP3.LUT R40, R41, 0x380, RZ, 0xc0, !PT ;  /* 0x0000038029287812 */ /* 0x000fe400078ec0ff */
[----:B------:R-:W-:Y:S02]  /*1e9f0*/  SHF.R.U64 R28, R28, 0x3, RZ ;  /* 0x000000031c1c7819 */ /* 0x000fe400000012ff */
[----:B------:R-:W-:Y:S02]  /*1ea00*/  SHF.R.U64 R40, R40, 0x3, RZ ;  /* 0x0000000328287819 */ /* 0x000fe400000012ff */
[----:B------:R-:W-:Y:S01]  /*1ea10*/  LOP3.LUT R28, R28, R29, RZ, 0x3c, !PT ;  /* 0x0000001d1c1c7212 */ /* 0x000fe200078e3cff */
[----:B------:R-:W-:Y:S01]  /*1ea20*/  IMAD.X R29, RZ, RZ, R15, P3 ;  /* 0x000000ffff1d7224 */ /* 0x000fe200018e060f */
[----:B------:R-:W-:Y:S02]  /*1ea30*/  LOP3.LUT R40, R40, R41, RZ, 0x3c, !PT ;  /* 0x0000002928287212 */ /* 0x000fe400078e3cff */
[----:B------:R-:W-:-:S02]  /*1ea40*/  IADD3.X R41, RZ, R15, RZ, P6, !PT ;  /* 0x0000000fff297210 */ /* 0x000fc400037fe4ff */
[C---:B------:R-:W-:Y:S02]  /*1ea50*/  IADD3 R57, P3, R14.reuse, 0xb000, RZ ;  /* 0x0000b0000e397810 */ /* 0x040fe40007f7e0ff */
[----:B------:R-:W-:Y:S02]  /*1ea60*/  IADD3 R69, P6, R14, 0xe000, RZ ;  /* 0x0000e0000e457810 */ /* 0x000fe40007fde0ff */
[----:B----4-:R-:W-:Y:S02]  /*1ea70*/  LOP3.LUT P0, RZ, R10, 0x3, RZ, 0xc0, !PT ;  /* 0x000000030aff7812 */ /* 0x010fe4000780c0ff */
[----:B------:R-:W-:Y:S02]  /*1ea80*/  IADD3 R7, P2, R14, 0xf000, RZ ;  /* 0x0000f0000e077810 */ /* 0x000fe40007f5e0ff */
[----:B------:R-:W-:Y:S02]  /*1ea90*/  LOP3.LUT R56, R57, 0x380, RZ, 0xc0, !PT ;  /* 0x0000038039387812 */ /* 0x000fe400078ec0ff */
[----:B------:R-:W-:-:S02]  /*1eaa0*/  LOP3.LUT R68, R69, 0x380, RZ, 0xc0, !PT ;  /* 0x0000038045447812 */ /* 0x000fc400078ec0ff */
[-C--:B------:R-:W-:Y:S02]  /*1eab0*/  ISETP.GE.OR P1, PT, R11, R2.reuse, P0 ;  /* 0x000000020b00720c */ /* 0x080fe40000726670 */
[----:B------:R-:W-:Y:S02]  /*1eac0*/  LOP3.LUT R4, R14, 0x380, RZ, 0xc0, !PT ;  /* 0x000003800e047812 */ /* 0x000fe400078ec0ff */
[----:B------:R-:W-:Y:S02]  /*1ead0*/  ISETP.GE.OR P0, PT, R5, R2, P0 ;  /* 0x000000020500720c */ /* 0x000fe40000706670 */
[----:B------:R-:W-:Y:S02]  /*1eae0*/  LOP3.LUT R6, R7, 0x380, RZ, 0xc0, !PT ;  /* 0x0000038007067812 */ /* 0x000fe400078ec0ff */
[----:B------:R-:W-:Y:S02]  /*1eaf0*/  SHF.R.U64 R56, R56, 0x3, RZ ;  /* 0x0000000338387819 */ /* 0x000fe400000012ff */
[----:B------:R-:W-:-:S02]  /*1eb00*/  SHF.R.U64 R68, R68, 0x3, RZ ;  /* 0x0000000344447819 */ /* 0x000fc400000012ff */
[----:B------:R-:W-:Y:S02]  /*1eb10*/  SHF.R.U64 R5, R4, 0x3, RZ ;  /* 0x0000000304057819 */ /* 0x000fe400000012ff */
[----:B------:R-:W-:Y:S01]  /*1eb20*/  SHF.R.U64 R6, R6, 0x3, RZ ;  /* 0x0000000306067819 */ /* 0x000fe200000012ff */
[--C-:B------:R-:W-:Y:S01]  /*1eb30*/  IMAD.X R73, RZ, RZ, R15.reuse, P2 ;  /* 0x000000ffff497224 */ /* 0x100fe200010e060f */
[----:B------:R-:W-:Y:S01]  /*1eb40*/  LOP3.LUT R56, R56, R57, RZ, 0x3c, !PT ;  /* 0x0000003938387212 */ /* 0x000fe200078e3cff */
[--C-:B------:R-:W-:Y:S01]  /*1eb50*/  IMAD.X R57, RZ, RZ, R15.reuse, P3 ;  /* 0x000000ffff397224 */ /* 0x100fe200018e060f */
[----:B------:R-:W-:Y:S01]  /*1eb60*/  LOP3.LUT R68, R68, R69, RZ, 0x3c, !PT ;  /* 0x0000004544447212 */ /* 0x000fe200078e3cff */
[--C-:B------:R-:W-:Y:S01]  /*1eb70*/  IMAD.X R69, RZ, RZ, R15.reuse, P6 ;  /* 0x000000ffff457224 */ /* 0x100fe200030e060f */
[----:B------:R-:W-:Y:S01]  /*1eb80*/  LOP3.LUT R4, R5, R14, RZ, 0x3c, !PT ;  /* 0x0000000e05047212 */ /* 0x000fe200078e3cff */
[----:B------:R-:W-:Y:S01]  /*1eb90*/  IMAD.MOV.U32 R5, RZ, RZ, R15 ;  /* 0x000000ffff057224 */ /* 0x000fe200078e000f */
[----:B------:R-:W-:Y:S01]  /*1eba0*/  LOP3.LUT R72, R6, R7, RZ, 0x3c, !PT ;  /* 0x0000000706487212 */ /* 0x000fe200078e3cff */
[----:B------:R1:W-:Y:S01]  /*1ebb0*/  @!P1 STG.E desc[UR6][R54.64], R0 ;  /* 0x0000000036009986 */ /* 0x0003e2000c101906 */
[----:B------:R-:W-:-:S03]  /*1ebc0*/  IMAD.WIDE.U32 R78, R77, UR4, R78 ;  /* 0x000000044d4e7c25 */ /* 0x000fc6000f8e004e */
[----:B------:R2:W-:Y:S04]  /*1ebd0*/  @!P0 STG.E desc[UR6][R54.64+0x20], R3 ;  /* 0x0000200336008986 */ /* 0x0005e8000c101906 */
[----:B------:R-:W5:Y:S01]  /*1ebe0*/  LD.E.128 R4, desc[UR6][R4.64] ;  /* 0x0000000604047980 */ /* 0x000f62000c101d00 */
[----:B-1----:R-:W-:-:S03]  /*1ebf0*/  IMAD R0, R21, UR4, RZ ;  /* 0x0000000415007c24 */ /* 0x002fc6000f8e02ff */
[----:B------:R-:W5:Y:S04]  /*1ec00*/  LD.E.128 R8, desc[UR6][R8.64] ;  /* 0x0000000608087980 */ /* 0x000f68000c101d00 */
[----:B------:R-:W5:Y:S01]  /*1ec10*/  LD.E.128 R12, desc[UR6][R12.64] ;  /* 0x000000060c0c7980 */ /* 0x000f62000c101d00 */
[----:B------:R-:W-:Y:S01]  /*1ec20*/  IMAD R77, R77, UR5, R0 ;  /* 0x000000054d4d7c24 */ /* 0x000fe2000f8e0200 */
[----:B------:R-:W-:Y:S02]  /*1ec30*/  ULDC.64 UR4, c[0x0][0xae0] ;  /* 0x0002b80000047ab9 */ /* 0x000fe40000000a00 */
[----:B------:R-:W5:Y:S04]  /*1ec40*/  LD.E.128 R24, desc[UR6][R24.64] ;  /* 0x0000000618187980 */ /* 0x000f68000c101d00 */
[----:B------:R-:W5:Y:S04]  /*1ec50*/  LD.E.128 R28, desc[UR6][R28.64] ;  /* 0x000000061c1c7980 */ /* 0x000f68000c101d00 */
[----:B------:R-:W5:Y:S04]  /*1ec60*/  LD.E.128 R32, desc[UR6][R32.64] ;  /* 0x0000000620207980 */ /* 0x000f68000c101d00 */
[----:B------:R-:W5:Y:S04]  /*1ec70*/  LD.E.128 R36, desc[UR6][R36.64] ;  /* 0x0000000624247980 */ /* 0x000f68000c101d00 */
[----:B------:R-:W5:Y:S04]  /*1ec80*/  LD.E.128 R40, desc[UR6][R40.64] ;  /* 0x0000000628287980 */ /* 0x000f68000c101d00 */
[----:B------:R-:W5:Y:S04]  /*1ec90*/  LD.E.128 R44, desc[UR6][R44.64] ;  /* 0x000000062c2c7980 */ /* 0x000f68000c101d00 */
[----:B------:R-:W5:Y:S04]  /*1eca0*/  LD.E.128 R48, desc[UR6][R48.64] ;  /* 0x0000000630307980 */ /* 0x000f68000c101d00 */
[----:B--2---:R-:W5:Y:S04]  /*1ecb0*/  LD.E.128 R52, desc[UR6][R52.64] ;  /* 0x0000000634347980 */ /* 0x004f68000c101d00 */
[----:B------:R-:W5:Y:S04]  /*1ecc0*/  LD.E.128 R56, desc[UR6][R56.64] ;  /* 0x0000000638387980 */ /* 0x000f68000c101d00 */
[----:B------:R-:W5:Y:S04]  /*1ecd0*/  LD.E.128 R60, desc[UR6][R60.64] ;  /* 0x000000063c3c7980 */ /* 0x000f68000c101d00 */
[----:B------:R-:W5:Y:S04]  /*1ece0*/  LD.E.128 R64, desc[UR6][R64.64] ;  /* 0x0000000640407980 */ /* 0x000f68000c101d00 */
[----:B------:R-:W5:Y:S04]  /*1ecf0*/  LD.E.128 R68, desc[UR6][R68.64] ;  /* 0x0000000644447980 */ /* 0x000f68000c101d00 */
[----:B------:R-:W5:Y:S01]  /*1ed00*/  LD.E.128 R72, desc[UR6][R72.64] ;  /* 0x0000000648487980 */ /* 0x000f62000c101d00 */
[----:B------:R-:W-:Y:S01]  /*1ed10*/  @!PT LDS RZ, [RZ] ;  /* 0x00000000fffff984 */ /* 0x000fe20000000800 */
[----:B------:R-:W-:Y:S01]  /*1ed20*/  @!PT LDS RZ, [RZ] ;  /* 0x00000000fffff984 */ /* 0x000fe20000000800 */
[----:B------:R-:W-:Y:S01]  /*1ed30*/  @!PT LDS RZ, [RZ] ;  /* 0x00000000fffff984 */ /* 0x000fe20000000800 */
[----:B------:R-:W-:Y:S01]  /*1ed40*/  @!PT LDS RZ, [RZ] ;  /* 0x00000000fffff984 */ /* 0x000fe20000000800 */
[----:B------:R1:W-:Y:S06]  /*1ed50*/  MEMBAR.ALL.CTA ;  /* 0x0000000000007992 */ /* 0x0003ec0000008000 */
[----:B-1----:R-:W1:Y:S01]  /*1ed60*/  FENCE.VIEW.ASYNC.S ;  /* 0x00000000000073c6 */ /* 0x002e620000000000 */
[----:B------:R-:W-:-:S02]  /*1ed70*/  IMAD.IADD R79, R79, 0x1, R77 ;  /* 0x000000014f4f7824 */ /* 0x000fc400078e024d */
[----:B------:R-:W-:Y:S02]  /*1ed80*/  IMAD R77, R80, -0x80, R2 ;  /* 0xffffff80504d7824 */ /* 0x000fe400078e0202 */
[----:B------:R-:W-:Y:S02]  /*1ed90*/  IMAD R76, R76, UR4, RZ ;  /* 0x000000044c4c7c24 */ /* 0x000fe4000f8e02ff */
[----:B------:R-:W-:Y:S01]  /*1eda0*/  IMAD.WIDE.U32 R2, R82, UR4, R78 ;  /* 0x0000000452027c25 */ /* 0x000fe2000f8e004e */
[----:B------:R-:W-:-:S03]  /*1edb0*/  ISETP.GE.AND P3, PT, R18, R77, PT ;  /* 0x0000004d1200720c */ /* 0x000fc60003f66270 */
[----:B------:R-:W-:Y:S01]  /*1edc0*/  IMAD R21, R82, UR5, R76 ;  /* 0x0000000552157c24 */ /* 0x000fe2000f8e024c */
[----:B------:R-:W-:Y:S01]  /*1edd0*/  ULDC.64 UR4, c[0x0][0xae8] ;  /* 0x0002ba0000047ab9 */ /* 0x000fe20000000a00 */
[----:B------:R-:W-:Y:S02]  /*1ede0*/  IADD3 R0, R16, 0x38820, RZ ;  /* 0x0003882010007810 */ /* 0x000fe40007ffe0ff */
[----:B------:R-:W-:Y:S02]  /*1edf0*/  IMAD.IADD R3, R3, 0x1, R21 ;  /* 0x0000000103037824 */ /* 0x000fe400078e0215 */
[----:B------:R-:W-:Y:S01]  /*1ee00*/  IMAD R21, R19, UR4, RZ ;  /* 0x0000000413157c24 */ /* 0x000fe2000f8e02ff */
[----:B------:R-:W-:Y:S02]  /*1ee10*/  PRMT R0, RZ, 0x654, R0 ;  /* 0x00000654ff007816 */ /* 0x000fe40000000000 */
[-C--:B------:R-:W-:Y:S02]  /*1ee20*/  ISETP.GE.AND P0, PT, R217, R77.reuse, PT ;  /* 0x0000004dd900720c */ /* 0x080fe40003f06270 */
[----:B------:R-:W-:-:S02]  /*1ee30*/  ISETP.GE.AND P1, PT, R218, R77, PT ;  /* 0x0000004dda00720c */ /* 0x000fc40003f26270 */
[----:B------:R-:W-:Y:S01]  /*1ee40*/  ISETP.GE.AND P2, PT, R81, R77, PT ;  /* 0x0000004d5100720c */ /* 0x000fe20003f46270 */
[C---:B------:R-:W-:Y:S01]  /*1ee50*/  IMAD R77, R20.reuse, UR5, R21 ;  /* 0x00000005144d7c24 */ /* 0x040fe2000f8e0215 */
[----:B------:R-:W-:Y:S01]  /*1ee60*/  SHF.R.S32.HI R19, RZ, 0x1f, R18 ;  /* 0x0000001fff137819 */ /* 0x000fe20000011412 */
[----:B------:R-:W-:Y:S01]  /*1ee70*/  IMAD.WIDE.U32 R20, R20, UR4, R2 ;  /* 0x0000000414147c25 */ /* 0x000fe2000f8e0002 */
[----:B-1----:R1:W-:Y:S03]  /*1ee80*/  SYNCS.ARRIVE.TRANS64.RED.A1T0 RZ, [R0+URZ], RZ ;  /* 0x000000ff00ff79a7 */ /* 0x0023e6000810043f */
[----:B------:R-:W-:-:S04]  /*1ee90*/  IMAD.WIDE R2, R80, 0x80, R18 ;  /* 0x0000008050027825 */ /* 0x000fc800078e0212 */
[----:B------:R-:W-:Y:S01]  /*1eea0*/  IMAD.IADD R81, R21, 0x1, R77 ;  /* 0x0000000115517824 */ /* 0x000fe200078e024d */
[----:B-1----:R-:W-:Y:S06]  /*1eeb0*/  @P3 BRA `(.L_x_667) ;  /* 0x0000000000503947 */ /* 0x002fec0003800000 */
[----:B------:R-:W-:Y:S01]  /*1eec0*/  ULDC.64 UR4, c[0x0][0xad8] ;  /* 0x0002b60000047ab9 */ /* 0x000fe20000000a00 */
[----:B------:R-:W-:Y:S01]  /*1eed0*/  IMAD.MOV.U32 R76, RZ, RZ, R20 ;  /* 0x000000ffff4c7224 */ /* 0x000fe200078e0014 */
[----:B------:R-:W-:Y:S01]  /*1eee0*/  ULDC.64 UR6, c[0x0][0xa80] ;  /* 0x0002a00000067ab9 */ /* 0x000fe20000000a00 */
[----:B------:R-:W-:Y:S01]  /*1eef0*/  IMAD R79, R3, UR4, RZ ;  /* 0x00000004034f7c24 */ /* 0x000fe2000f8e02ff */
[----:B------:R-:W-:Y:S01]  /*1ef00*/  ULDC.64 UR8, c[0x0][0x208] ;  /* 0x0000820000087ab9 */ /* 0x000fe20000000a00 */
[----:B------:R-:W-:Y:S02]  /*1ef10*/  IMAD.MOV.U32 R77, RZ, RZ, R81 ;  /* 0x000000ffff4d7224 */ /* 0x000fe400078e0051 */
[C---:B------:R-:W-:Y:S02]  /*1ef20*/  IMAD R79, R2.reuse, UR5, R79 ;  /* 0x00000005024f7c24 */ /* 0x040fe4000f8e024f */
[----:B------:R-:W-:Y:S01]  /*1ef30*/  IMAD.WIDE.U32 R76, R2, UR4, R76 ;  /* 0x00000004024c7c25 */ /* 0x000fe2000f8e004c */
[----:B------:R-:W-:-:S02]  /*1ef40*/  ULDC UR4, c[0x0][0xa8c] ;  /* 0x0002a30000047ab9 */ /* 0x000fc40000000800 */
[----:B------:R-:W-:Y:S01]  /*1ef50*/  ISETP.GE.AND P3, PT, R212, UR4, PT ;  /* 0x00000004d4007c0c */ /* 0x000fe2000bf66270 */
[----:B------:R-:W-:Y:S01]  /*1ef60*/  IMAD.IADD R77, R77, 0x1, R79 ;  /* 0x000000014d4d7824 */ /* 0x000fe200078e024f */
[C---:B------:R-:W-:Y:S02]  /*1ef70*/  LEA R78, P5, R76.reuse, UR6, 0x1 ;  /* 0x000000064c4e7c11 */ /* 0x040fe4000f8a08ff */
[----:B------:R-:W-:Y:S02]  /*1ef80*/  ISETP.GE.AND P4, PT, R213, UR4, PT ;  /* 0x00000004d5007c0c */ /* 0x000fe4000bf86270 */
[----:B------:R-:W-:Y:S02]  /*1ef90*/  LEA.HI.X R79, R76, UR7, R77, 0x1, P5 ;  /* 0x000000074c4f7c11 */ /* 0x000fe4000a8f0c4d */
[----:B------:R-:W-:Y:S02]  /*1efa0*/  ISETP.GE.AND P5, PT, R224, UR4, PT ;  /* 0x00000004e0007c0c */ /* 0x000fe4000bfa6270 */
[----:B------:R-:W-:-:S03]  /*1efb0*/  ISETP.GE.AND P6, PT, R223, UR4, PT ;  /* 0x00000004df007c0c */ /* 0x000fc6000bfc6270 */
[----:B-----5:R1:W-:Y:S04]  /*1efc0*/  @!P3 STG.E.128 desc[UR8][R78.64], R4 ;  /* 0x000000044e00b986 */ /* 0x0203e8000c101d08 */
[----:B------:R1:W-:Y:S04]  /*1efd0*/  @!P4 STG.E.128 desc[UR8][R78.64+0x80], R28 ;  /* 0x0000801c4e00c986 */ /* 0x0003e8000c101d08 */
[----:B------:R1:W-:Y:S04]  /*1efe0*/  @!P5 STG.E.128 desc[UR8][R78.64+0x100], R44 ;  /* 0x0001002c4e00d986 */ /* 0x0003e8000c101d08 */
[----:B------:R1:W-:Y:S02]  /*1eff0*/  @!P6 STG.E.128 desc[UR8][R78.64+0x180], R60 ;  /* 0x0001803c4e00e986 */ /* 0x0003e4000c101d08 */
.L_x_667:
[----:B------:R-:W-:Y:S05]  /*1f000*/  BSYNC B1 ;  /* 0x0000000000017941 */ /* 0x000fea0003800000 */
.L_x_666:
[----:B------:R-:W-:Y:S04]  /*1f010*/  BSSY B1, `(.L_x_668) ;  /* 0x0000018000017945 */ /* 0x000fe80003800000 */
[----:B------:R-:W-:Y:S05]  /*1f020*/  @P0 BRA `(.L_x_669) ;  /* 0x0000000000580947 */ /* 0x000fea0003800000 */
[----:B-1---5:R-:W-:Y:S01]  /*1f030*/  IADD3 R7, P0, R2, 0x20, RZ ;  /* 0x0000002002077810 */ /* 0x022fe20007f1e0ff */
[----:B------:R-:W-:Y:S01]  /*1f040*/  ULDC.64 UR6, c[0x0][0xad8] ;  /* 0x0002b60000067ab9 */ /* 0x000fe20000000a00 */
[----:B------:R-:W-:Y:S01]  /*1f050*/  IMAD.MOV.U32 R4, RZ, RZ, R20 ;  /* 0x000000ffff047224 */ /* 0x000fe200078e0014 */
[----:B------:R-:W-:Y:S01]  /*1f060*/  ULDC UR4, c[0x0][0xa8c] ;  /* 0x0002a30000047ab9 */ /* 0x000fe20000000800 */
[----:B------:R-:W-:Y:S01]  /*1f070*/  IMAD.MOV.U32 R5, RZ, RZ, R81 ;  /* 0x000000ffff057224 */ /* 0x000fe200078e0051 */
[----:B------:R-:W-:Y:S01]  /*1f080*/  ISETP.GE.AND P3, PT, R212, UR4, PT ;  /* 0x00000004d4007c0c */ /* 0x000fe2000bf66270 */
[----:B------:R-:W-:Y:S01]  /*1f090*/  IMAD.X R0, RZ, RZ, R3, P0 ;  /* 0x000000ffff007224 */ /* 0x000fe200000e0603 */
[----:B------:R-:W-:Y:S01]  /*1f0a0*/  ISETP.GE.AND P4, PT, R213, UR4, PT ;  /* 0x00000004d5007c0c */ /* 0x000fe2000bf86270 */
[----:B------:R-:W-:Y:S01]  /*1f0b0*/  IMAD.WIDE.U32 R4, R7, UR6, R4 ;  /* 0x0000000607047c25 */ /* 0x000fe2000f8e0004 */
[----:B------:R-:W-:Y:S01]  /*1f0c0*/  ISETP.GE.AND P5, PT, R224, UR4, PT ;  /* 0x00000004e0007c0c */ /* 0x000fe2000bfa6270 */
[----:B------:R-:W-:Y:S01]  /*1f0d0*/  ULDC.64 UR8, c[0x0][0x208] ;  /* 0x0000820000087ab9 */ /* 0x000fe20000000a00 */
[----:B------:R-:W-:Y:S01]  /*1f0e0*/  ISETP.GE.AND P6, PT, R223, UR4, PT ;  /* 0x00000004df007c0c */ /* 0x000fe2000bfc6270 */
[----:B------:R-:W-:-:S04]  /*1f0f0*/  IMAD R0, R0, UR6, RZ ;  /* 0x0000000600007c24 */ /* 0x000fc8000f8e02ff */
[----:B------:R-:W-:Y:S01]  /*1f100*/  IMAD R7, R7, UR7, R0 ;  /* 0x0000000707077c24 */ /* 0x000fe2000f8e0200 */
[----:B------:R-:W-:Y:S02]  /*1f110*/  ULDC.64 UR6, c[0x0][0xa80] ;  /* 0x0002a00000067ab9 */ /* 0x000fe40000000a00 */
[----:B------:R-:W-:Y:S01]  /*1f120*/  LEA R6, P0, R4, UR6, 0x1 ;  /* 0x0000000604067c11 */ /* 0x000fe2000f8008ff */
[----:B------:R-:W-:-:S05]  /*1f130*/  IMAD.IADD R5, R5, 0x1, R7 ;  /* 0x0000000105057824 */ /* 0x000fca00078e0207 */
[----:B------:R-:W-:-:S05]  /*1f140*/  LEA.HI.X R7, R4, UR7, R5, 0x1, P0 ;  /* 0x0000000704077c11 */ /* 0x000fca00080f0c05 */
[----:B------:R2:W-:Y:S04]  /*1f150*/  @!P3 STG.E.128 desc[UR8][R6.64], R8 ;  /* 0x000000080600b986 */ /* 0x0005e8000c101d08 */
[----:B------:R2:W-:Y:S04]  /*1f160*/  @!P4 STG.E.128 desc[UR8][R6.64+0x80], R32 ;  /* 0x000080200600c986 */ /* 0x0005e8000c101d08 */
[----:B------:R2:W-:Y:S04]  /*1f170*/  @!P5 STG.E.128 desc[UR8][R6.64+0x100], R48 ;  /* 0x000100300600d986 */ /* 0x0005e8000c101d08 */
[----:B------:R2:W-:Y:S02]  /*1f180*/  @!P6 STG.E.128 desc[UR8][R6.64+0x180], R64 ;  /* 0x000180400600e986 */ /* 0x0005e4000c101d08 */
.L_x_669:
[----:B------:R-:W-:Y:S05]  /*1f190*/  BSYNC B1 ;  /* 0x0000000000017941 */ /* 0x000fea0003800000 */
.L_x_668:
[----:B------:R-:W-:Y:S04]  /*1f1a0*/  BSSY B1, `(.L_x_670) ;  /* 0x0000018000017945 */ /* 0x000fe80003800000 */
[----:B------:R-:W-:Y:S05]  /*1f1b0*/  @P1 BRA `(.L_x_671) ;  /* 0x0000000000581947 */ /* 0x000fea0003800000 */
[----:B-12--5:R-:W-:Y:S01]  /*1f1c0*/  IADD3 R7, P0, R2, 0x40, RZ ;  /* 0x0000004002077810 */ /* 0x026fe20007f1e0ff */
        /* <DEDUP_REMOVED lines=21> */
.L_x_671:
[----:B------:R-:W-:Y:S05]  /*1f320*/  BSYNC B1 ;  /* 0x0000000000017941 */ /* 0x000fea0003800000 */
.L_x_670:
[----:B------:R-:W-:Y:S05]  /*1f330*/  @P2 BRA `(.L_x_672) ;  /* 0x0000000c00402947 */ /* 0x000fea0003800000 */
[----:B-1---5:R-:W-:Y:S01]  /*1f340*/  IADD3 R5, P0, R2, 0x60, RZ ;  /* 0x0000006002057810 */ /* 0x022fe20007f1e0ff */
[----:B------:R-:W-:Y:S01]  /*1f350*/  ULDC.64 UR6, c[0x0][0xad8] ;  /* 0x0002b60000067ab9 */ /* 0x000fe20000000a00 */
[----:B------:R-:W-:Y:S01]  /*1f360*/  ULDC UR4, c[0x0][0xa8c] ;  /* 0x0002a30000047ab9 */ /* 0x000fe20000000800 */
[----:B------:R-:W-:Y:S01]  /*1f370*/  ULDC.64 UR8, c[0x0][0x208] ;  /* 0x0000820000087ab9 */ /* 0x000fe20000000a00 */
[----:B------:R-:W-:Y:S01]  /*1f380*/  ISETP.GE.AND P1, PT, R212, UR4, PT ;  /* 0x00000004d4007c0c */ /* 0x000fe2000bf26270 */
[----:B------:R-:W-:Y:S01]  /*1f390*/  IMAD.X R2, RZ, RZ, R3, P0 ;  /* 0x000000ffff027224 */ /* 0x000fe200000e0603 */
[----:B------:R-:W-:Y:S01]  /*1f3a0*/  ISETP.GE.AND P2, PT, R213, UR4, PT ;  /* 0x00000004d5007c0c */ /* 0x000fe2000bf46270 */
[----:B------:R-:W-:Y:S01]  /*1f3b0*/  IMAD.MOV.U32 R3, RZ, RZ, R81 ;  /* 0x000000ffff037224 */ /* 0x000fe200078e0051 */
[----:B------:R-:W-:Y:S01]  /*1f3c0*/  ISETP.GE.AND P3, PT, R224, UR4, PT ;  /* 0x00000004e0007c0c */ /* 0x000fe2000bf66270 */
[----:B------:R-:W-:Y:S01]  /*1f3d0*/  IMAD R0, R2, UR6, RZ ;  /* 0x0000000602007c24 */ /* 0x000fe2000f8e02ff */
[----:B------:R-:W-:-:S05]  /*1f3e0*/  MOV R2, R20 ;  /* 0x0000001400027202 */ /* 0x000fca0000000f00 */
[----:B------:R-:W-:-:S04]  /*1f3f0*/  IMAD.WIDE.U32 R2, R5, UR6, R2 ;  /* 0x0000000605027c25 */ /* 0x000fc8000f8e0002 */
[----:B------:R-:W-:Y:S01]  /*1f400*/  IMAD R5, R5, UR7, R0 ;  /* 0x0000000705057c24 */ /* 0x000fe2000f8e0200 */
[----:B------:R-:W-:Y:S02]  /*1f410*/  ULDC.64 UR6, c[0x0][0xa80] ;  /* 0x0002a00000067ab9 */ /* 0x000fe40000000a00 */
        /* <DEDUP_REMOVED lines=11> */
.L_x_664:
[----:B------:R-:W2:Y:S01]  /*1f4d0*/  LDL R13, [R1+0x1c] ;  /* 0x00001c00010d7983 */ /* 0x000ea20000100800 */
[----:B------:R-:W-:Y:S01]  /*1f4e0*/  ULDC.64 UR4, c[0x0][0xbd8] ;  /* 0x0002f60000047ab9 */ /* 0x000fe20000000a00 */
[----:B------:R-:W-:Y:S01]  /*1f4f0*/  IMAD.MOV.U32 R7, RZ, RZ, RZ ;  /* 0x000000ffff077224 */ /* 0x000fe200078e00ff */
[----:B------:R-:W-:Y:S01]  /*1f500*/  ISETP.NE.U32.AND P0, PT, RZ, UR4, PT ;  /* 0x00000004ff007c0c */ /* 0x000fe2000bf05070 */
[----:B------:R-:W3:Y:S01]  /*1f510*/  S2R R8, SR_TID.X ;  /* 0x0000000000087919 */ /* 0x000ee20000002100 */
[----:B------:R-:W-:Y:S02]  /*1f520*/  ULDC.64 UR6, c[0x0][0x208] ;  /* 0x0000820000067ab9 */ /* 0x000fe40000000a00 */
[----:B------:R-:W-:Y:S01]  /*1f530*/  ISETP.NE.AND.EX P0, PT, RZ, UR5, PT, P0 ;  /* 0x00000005ff007c0c */ /* 0x000fe2000bf05300 */
[----:B---3--:R-:W-:Y:S02]  /*1f540*/  VIADD R6, R8, 0xffffff80 ;  /* 0xffffff8008067836 */ /* 0x008fe40000000000 */
[----:B--2---:R-:W-:Y:S01]  /*1f550*/  IMAD.SHL.U32 R4, R13, 0x4, RZ ;  /* 0x000000040d047824 */ /* 0x004fe200078e00ff */
[----:B------:R-:W-:-:S04]  /*1f560*/  SHF.R.S32.HI R10, RZ, 0x1f, R13 ;  /* 0x0000001fff0a7819 */ /* 0x000fc8000001140d */
[----:B------:R-:W-:Y:S02]  /*1f570*/  IADD3 R2, P1, R4, UR4, RZ ;  /* 0x0000000404027c10 */ /* 0x000fe4000ff3e0ff */
[----:B------:R-:W-:-:S04]  /*1f580*/  SHF.L.U64.HI R0, R13, 0x2, R10 ;  /* 0x000000020d007819 */ /* 0x000fc8000001020a */
[----:B------:R-:W-:Y:S01]  /*1f590*/  IADD3.X R3, R0, UR5, RZ, P1, !PT ;  /* 0x0000000500037c10 */ /* 0x000fe20008ffe4ff */
[----:B------:R-:W-:Y:S02]  /*1f5a0*/  ULDC.64 UR4, c[0x0][0xbe0] ;  /* 0x0002f80000047ab9 */ /* 0x000fe40000000a00 */
[----:B------:R-:W-:Y:S02]  /*1f5b0*/  ISETP.NE.U32.AND P1, PT, RZ, UR4, PT ;  /* 0x00000004ff007c0c */ /* 0x000fe4000bf25070 */
[----:B------:R2:W5:Y:S02]  /*1f5c0*/  @P0 LDG.E R7, desc[UR6][R2.64] ;  /* 0x0000000602070981 */ /* 0x000564000c1e1900 */
[----:B------:R-:W-:-:S13]  /*1f5d0*/  ISETP.NE.AND.EX P1, PT, RZ, UR5, PT, P1 ;  /* 0x00000005ff007c0c */ /* 0x000fda000bf25310 */
[----:B------:R-:W-:Y:S01]  /*1f5e0*/  @P1 IADD3 R4, P2, R4, UR4, RZ ;  /* 0x0000000404041c10 */ /* 0x000fe2000ff5e0ff */
[----:B------:R-:W-:-:S03]  /*1f5f0*/  ULDC UR4, c[0x0][0xa88] ;  /* 0x0002a20000047ab9 */ /* 0x000fc60000000800 */
[----:B------:R-:W-:Y:S01]  /*1f600*/  @P1 IADD3.X R5, R0, UR5, RZ, P2, !PT ;  /* 0x0000000500051c10 */ /* 0x000fe200097fe4ff */
[----:B------:R-:W-:Y:S01]  /*1f610*/  IMAD.U32 R0, RZ, RZ, UR4 ;  /* 0x00000004ff007e24 */ /* 0x000fe2000f8e00ff */
[----:B------:R-:W-:-:S05]  /*1f620*/  ISETP.GE.AND P2, PT, R6, 0x80, PT ;  /* 0x000000800600780c */ /* 0x000fca0003f46270 */
[----:B------:R2:W5:Y:S01]  /*1f630*/  @P1 LDG.E R0, desc[UR6][R4.64] ;  /* 0x0000000604001981 */ /* 0x000562000c1e1900 */
[----:B------:R-:W-:Y:S07]  /*1f640*/  @P1 BRA `(.L_x_673) ;  /* 0x0000000000141947 */ /* 0x000fee0003800000 */
[----:B------:R-:W-:Y:S05]  /*1f650*/  @!P0 BRA `(.L_x_673) ;  /* 0x0000000000108947 */ /* 0x000fea0003800000 */
[----:B------:R-:W-:Y:S02]  /*1f660*/  ULDC.64 UR4, c[0x0][0x208] ;  /* 0x0000820000047ab9 */ /* 0x000fe40000000a00 */
[----:B--2---:R-:W2:Y:S04]  /*1f670*/  LDG.E R5, desc[UR4][R2.64] ;  /* 0x0000000402057981 */ /* 0x004ea8000c1e1900 */
[----:B-----5:R-:W2:Y:S02]  /*1f680*/  LDG.E R0, desc[UR4][R2.64+0x4] ;  /* 0x0000040402007981 */ /* 0x020ea4000c1e1900 */
[----:B--2---:R-:W-:-:S07]  /*1f690*/  IMAD.IADD R0, R0, 0x1, -R5 ;  /* 0x0000000100007824 */ /* 0x004fce00078e0a05 */
.L_x_673:
[----:B------:R-:W3:Y:S04]  /*1f6a0*/  LDL R14, [R1+0x60] ;  /* 0x00006000010e7983 */ /* 0x000ee80000100800 */
[----:B------:R4:W5:Y:S01]  /*1f6b0*/  LDL R12, [R1+0x68] ;  /* 0x00006800010c7983 */ /* 0x0009620000100800 */
[----:B------:R-:W-:Y:S01]  /*1f6c0*/  BSSY B1, `(.L_x_674) ;  /* 0x000001d000017945 */ /* 0x000fe20003800000 */
[----:B------:R-:W-:Y:S02]  /*1f6d0*/  SHF.R.S32.HI R11, RZ, 0x1f, R212 ;  /* 0x0000001fff0b7819 */ /* 0x000fe400000114d4 */
[----:B------:R-:W-:Y:S02]  /*1f6e0*/  SEL R13, R13, RZ, !P0 ;  /* 0x000000ff0d0d7207 */ /* 0x000fe40004000000 */
[----:B------:R-:W-:-:S02]  /*1f6f0*/  SEL R10, R10, RZ, !P0 ;  /* 0x000000ff0a0a7207 */ /* 0x000fc40004000000 */
[----:B-----5:R-:W-:Y:S02]  /*1f700*/  SHF.R.S32.HI R6, RZ, 0x1f, R7 ;  /* 0x0000001fff067819 */ /* 0x020fe40000011407 */
[----:B---3--:R-:W-:Y:S01]  /*1f710*/  SHF.R.S32.HI R9, RZ, 0x1f, R14 ;  /* 0x0000001fff097819 */ /* 0x008fe2000001140e */
[----:B----4-:R-:W-:Y:S06]  /*1f720*/  @P2 BRA `(.L_x_675) ;  /* 0x0000000000582947 */ /* 0x010fec0003800000 */
[----:B--2---:R-:W-:-:S04]  /*1f730*/  IMAD R2, R12, 0x80, R8 ;  /* 0x000000800c027824 */ /* 0x004fc800078e0208 */
[----:B------:R-:W-:-:S05]  /*1f740*/  VIADD R3, R2, 0xffffff80 ;  /* 0xffffff8002037836 */ /* 0x000fca0000000000 */
[----:B------:R-:W-:-:S13]  /*1f750*/  ISETP.GE.AND P0, PT, R3, R0, PT ;  /* 0x000000000300720c */ /* 0x000fda0003f06270 */
[----:B------:R-:W-:Y:S05]  /*1f760*/  @P0 BRA `(.L_x_675) ;  /* 0x0000000000480947 */ /* 0x000fea0003800000 */
[----:B------:R-:W-:Y:S01]  /*1f770*/  IADD3 R2, P0, R3, R7, RZ ;  /* 0x0000000703027210 */ /* 0x000fe20007f1e0ff */
[----:B------:R-:W-:Y:S01]  /*1f780*/  ULDC.64 UR4, c[0x0][0xb70] ;  /* 0x0002dc0000047ab9 */ /* 0x000fe20000000a00 */
[----:B------:R-:W-:Y:S01]  /*1f790*/  ULDC.64 UR6, c[0x0][0x208] ;  /* 0x0000820000067ab9 */ /* 0x000fe20000000a00 */
[----:B------:R-:W-:Y:S01]  /*1f7a0*/  IMAD R4, R9, UR4, RZ ;  /* 0x0000000409047c24 */ /* 0x000fe2000f8e02ff */
[----:B------:R-:W-:-:S03]  /*1f7b0*/  LEA.HI.X.SX32 R3, R3, R6, 0x1, P0 ;  /* 0x0000000603037211 */ /* 0x000fc600000f0eff */
[C---:B------:R-:W-:Y:S02]  /*1f7c0*/  IMAD R5, R14.reuse, UR5, R4 ;  /* 0x000000050e057c24 */ /* 0x040fe4000f8e0204 */
[----:B------:R-:W-:Y:S01]  /*1f7d0*/  IMAD.WIDE.U32 R2, R14, UR4, R2 ;  /* 0x000000040e027c25 */ /* 0x000fe2000f8e0002 */
[----:B------:R-:W-:-:S03]  /*1f7e0*/  ULDC.64 UR4, c[0x0][0xb78] ;  /* 0x0002de0000047ab9 */ /* 0x000fc60000000a00 */
[----:B------:R-:W-:Y:S02]  /*1f7f0*/  IMAD R4, R10, UR4, RZ ;  /* 0x000000040a047c24 */ /* 0x000fe4000f8e02ff */
[----:B------:R-:W-:Y:S02]  /*1f800*/  IMAD.IADD R3, R3, 0x1, R5 ;  /* 0x0000000103037824 */ /* 0x000fe400078e0205 */
[C---:B------:R-:W-:Y:S02]  /*1f810*/  IMAD R5, R13.reuse, UR5, R4 ;  /* 0x000000050d057c24 */ /* 0x040fe4000f8e0204 */
[----:B------:R-:W-:Y:S01]  /*1f820*/  IMAD.WIDE.U32 R2, R13, UR4, R2 ;  /* 0x000000040d027c25 */ /* 0x000fe2000f8e0002 */
[----:B------:R-:W-:-:S03]  /*1f830*/  ULDC.64 UR4, c[0x0][0xb40] ;  /* 0x0002d00000047ab9 */ /* 0x000fc60000000a00 */
[----:B------:R-:W-:Y:S01]  /*1f840*/  IMAD.IADD R3, R3, 0x1, R5 ;  /* 0x0000000103037824 */ /* 0x000fe200078e0205 */
[----:B------:R-:W-:-:S04]  /*1f850*/  LEA R4, P0, R2, UR4, 0x2 ;  /* 0x0000000402047c11 */ /* 0x000fc8000f8010ff */
[----:B------:R-:W-:Y:S01]  /*1f860*/  LEA.HI.X R5, R2, UR5, R3, 0x2, P0 ;  /* 0x0000000502057c11 */ /* 0x000fe200080f1403 */
[----:B------:R-:W-:-:S05]  /*1f870*/  IMAD.MOV.U32 R3, RZ, RZ, -0x800000 ;  /* 0xff800000ff037424 */ /* 0x000fca00078e00ff */
[----:B------:R3:W-:Y:S03]  /*1f880*/  STG.E desc[UR6][R4.64], R3 ;  /* 0x0000000304007986 */ /* 0x0007e6000c101906 */
.L_x_675:
[----:B------:R-:W-:Y:S05]  /*1f890*/  BSYNC B1 ;  /* 0x0000000000017941 */ /* 0x000fea0003800000 */
.L_x_674:
[----:B------:R-:W-:Y:S01]  /*1f8a0*/  ULDC.64 UR4, c[0x0][0xaa0] ;  /* 0x0002a80000047ab9 */ /* 0x000fe20000000a00 */
[----:B--23--:R-:W-:Y:S01]  /*1f8b0*/  MOV R3, R11 ;  /* 0x0000000b00037202 */ /* 0x00cfe20000000f00 */
[----:B------:R-:W-:Y:S01]  /*1f8c0*/  IMAD.MOV.U32 R2, RZ, RZ, R212 ;  /* 0x000000ffff027224 */ /* 0x000fe200078e00d4 */
[----:B------:R-:W-:Y:S01]  /*1f8d0*/  BSSY B1, `(.L_x_676) ;  /* 0x000002b000017945 */ /* 0x000fe20003800000 */
[----:B------:R-:W-:Y:S02]  /*1f8e0*/  IMAD R4, R6, UR4, RZ ;  /* 0x0000000406047c24 */ /* 0x000fe4000f8e02ff */
[----:B------:R-:W-:-:S04]  /*1f8f0*/  IMAD.WIDE.U32 R2, R7, UR4, R2 ;  /* 0x0000000407027c25 */ /* 0x000fc8000f8e0002 */
[----:B------:R-:W-:Y:S01]  /*1f900*/  IMAD R7, R7, UR5, R4 ;  /* 0x0000000507077c24 */ /* 0x000fe2000f8e0204 */
[----:B------:R-:W-:Y:S01]  /*1f910*/  ULDC.64 UR4, c[0x0][0xae0] ;  /* 0x0002b80000047ab9 */ /* 0x000fe20000000a00 */
[----:B------:R-:W-:Y:S02]  /*1f920*/  IMAD R11, R12, -0x80, R0 ;  /* 0xffffff800c0b7824 */ /* 0x000fe400078e0200 */
[----:B------:R-:W-:Y:S02]  /*1f930*/  IMAD R4, R9, UR4, RZ ;  /* 0x0000000409047c24 */ /* 0x000fe4000f8e02ff */
[----:B------:R-:W-:Y:S01]  /*1f940*/  IMAD.IADD R3, R3, 0x1, R7 ;  /* 0x0000000103037824 */ /* 0x000fe200078e0207 */
[-C--:B------:R-:W-:Y:S01]  /*1f950*/  ISETP.GE.AND P2, PT, R18, R11.reuse, PT ;  /* 0x0000000b1200720c */ /* 0x080fe20003f46270 */
[C---:B------:R-:W-:Y:S01]  /*1f960*/  IMAD R5, R14.reuse, UR5, R4 ;  /* 0x000000050e057c24 */ /* 0x040fe2000f8e0204 */
[----:B------:R-:W-:Y:S01]  /*1f970*/  SHF.R.S32.HI R7, RZ, 0x1f, R18 ;  /* 0x0000001fff077819 */ /* 0x000fe20000011412 */
[----:B------:R-:W-:Y:S01]  /*1f980*/  IMAD.WIDE.U32 R2, R14, UR4, R2 ;  /* 0x000000040e027c25 */ /* 0x000fe2000f8e0002 */
[----:B------:R-:W-:Y:S01]  /*1f990*/  ULDC.64 UR4, c[0x0][0xae8] ;  /* 0x0002ba0000047ab9 */ /* 0x000fe20000000a00 */
[----:B------:R-:W-:-:S02]  /*1f9a0*/  ISETP.GE.AND P1, PT, R217, R11, PT ;  /* 0x0000000bd900720c */ /* 0x000fc40003f26270 */
[----:B------:R-:W-:Y:S01]  /*1f9b0*/  IMAD.IADD R3, R3, 0x1, R5 ;  /* 0x0000000103037824 */ /* 0x000fe200078e0205 */
[----:B------:R-:W-:Y:S01]  /*1f9c0*/  ISETP.GE.AND P0, PT, R218, R11, PT ;  /* 0x0000000bda00720c */ /* 0x000fe20003f06270 */
[----:B------:R-:W-:Y:S02]  /*1f9d0*/  IMAD R0, R10, UR4, RZ ;  /* 0x000000040a007c24 */ /* 0x000fe4000f8e02ff */
[----:B------:R-:W-:-:S04]  /*1f9e0*/  IMAD.WIDE.U32 R4, R13, UR4, R2 ;  /* 0x000000040d047c25 */ /* 0x000fc8000f8e0002 */
[----:B------:R-:W-:Y:S02]  /*1f9f0*/  IMAD R9, R13, UR5, R0 ;  /* 0x000000050d097c24 */ /* 0x000fe4000f8e0200 */
[----:B------:R-:W-:Y:S02]  /*1fa00*/  IMAD.MOV.U32 R6, RZ, RZ, R18 ;  /* 0x000000ffff067224 */ /* 0x000fe400078e0012 */
[----:B------:R-:W-:Y:S02]  /*1fa10*/  IMAD.IADD R13, R5, 0x1, R9 ;  /* 0x00000001050d7824 */ /* 0x000fe400078e0209 */
[----:B------:R-:W-:Y:S01]  /*1fa20*/  IMAD.WIDE R6, R12, 0x80, R6 ;  /* 0x000000800c067825 */ /* 0x000fe200078e0206 */
[----:B------:R-:W-:Y:S06]  /*1fa30*/  @P2 BRA `(.L_x_677) ;  /* 0x0000000000502947 */ /* 0x000fec0003800000 */
[----:B------:R-:W-:Y:S01]  /*1fa40*/  ULDC.64 UR6, c[0x0][0xad8] ;  /* 0x0002b60000067ab9 */ /* 0x000fe20000000a00 */
[----:B------:R-:W-:Y:S01]  /*1fa50*/  IMAD.MOV.U32 R2, RZ, RZ, R4 ;  /* 0x000000ffff027224 */ /* 0x000fe200078e0004 */
[----:B------:R-:W-:Y:S01]  /*1fa60*/  ULDC UR4, c[0x0][0xa8c] ;  /* 0x0002a30000047ab9 */ /* 0x000fe20000000800 */
[----:B------:R-:W-:Y:S01]  /*1fa70*/  IMAD R9, R7, UR6, RZ ;  /* 0x0000000607097c24 */ /* 0x000fe2000f8e02ff */
[----:B------:R-:W-:Y:S01]  /*1fa80*/  ISETP.GE.AND P3, PT, R212, UR4, PT ;  /* 0x00000004d4007c0c */ /* 0x000fe2000bf66270 */
[----:B------:R-:W-:Y:S01]  /*1fa90*/  IMAD.MOV.U32 R3, RZ, RZ, R13 ;  /* 0x000000ffff037224 */ /* 0x000fe200078e000d */
[----:B------:R-:W-:Y:S01]  /*1faa0*/  ISETP.GE.AND P4, PT, R213, UR4, PT ;  /* 0x00000004d5007c0c */ /* 0x000fe2000bf86270 */
[----:B------:R-:W-:Y:S01]  /*1fab0*/  IMAD R9, R6, UR7, R9 ;  /* 0x0000000706097c24 */ /* 0x000fe2000f8e0209 */
[----:B------:R-:W-:Y:S01]  /*1fac0*/  ISETP.GE.AND P5, PT, R224, UR4, PT ;  /* 0x00000004e0007c0c */ /* 0x000fe2000bfa6270 */
[----:B------:R-:W-:Y:S01]  /*1fad0*/  IMAD.WIDE.U32 R2, R6, UR6, R2 ;  /* 0x0000000606027c25 */ /* 0x000fe2000f8e0002 */
[----:B------:R-:W-:Y:S01]  /*1fae0*/  ISETP.GE.AND P6, PT, R223, UR4, PT ;  /* 0x00000004df007c0c */ /* 0x000fe2000bfc6270 */
[----:B------:R-:W-:Y:S01]  /*1faf0*/  ULDC.64 UR6, c[0x0][0xa80] ;  /* 0x0002a00000067ab9 */ /* 0x000fe20000000a00 */
[----:B------:R-:W-:Y:S01]  /*1fb00*/  ULDC.64 UR8, c[0x0][0x208] ;  /* 0x0000820000087ab9 */ /* 0x000fe20000000a00 */
[----:B------:R-:W-:Y:S01]  /*1fb10*/  IMAD.IADD R3, R3, 0x1, R9 ;  /* 0x0000000103037824 */ /* 0x000fe200078e0209 */
[----:B------:R-:W-:-:S04]  /*1fb20*/  LEA R8, P2, R2, UR6, 0x1 ;  /* 0x0000000602087c11 */ /* 0x000fc8000f8408ff */
[----:B------:R-:W-:-:S05]  /*1fb30*/  LEA.HI.X R9, R2, UR7, R3, 0x1, P2 ;  /* 0x0000000702097c11 */ /* 0x000fca00090f0c03 */
[----:B------:R2:W-:Y:S04]  /*1fb40*/  @!P3 STG.E.128 desc[UR8][R8.64], RZ ;  /* 0x000000ff0800b986 */ /* 0x0005e8000c101d08 */
[----:B------:R2:W-:Y:S04]  /*1fb50*/  @!P4 STG.E.128 desc[UR8][R8.64+0x80], RZ ;  /* 0x000080ff0800c986 */ /* 0x0005e8000c101d08 */
[----:B------:R2:W-:Y:S04]  /*1fb60*/  @!P5 STG.E.128 desc[UR8][R8.64+0x100], RZ ;  /* 0x000100ff0800d986 */ /* 0x0005e8000c101d08 */
[----:B------:R2:W-:Y:S02]  /*1fb70*/  @!P6 STG.E.128 desc[UR8][R8.64+0x180], RZ ;  /* 0x000180ff0800e986 */ /* 0x0005e4000c101d08 */
.L_x_677:
[----:B------:R-:W-:Y:S05]  /*1fb80*/  BSYNC B1 ;  /* 0x0000000000017941 */ /* 0x000fea0003800000 */
.L_x_676:
[----:B------:R-:W3:Y:S01]  /*1fb90*/  LDL R0, [R1+0x74] ;  /* 0x0000740001007983 */ /* 0x000ee20000100800 */
[----:B------:R-:W-:Y:S01]  /*1fba0*/  BSSY B1, `(.L_x_678) ;  /* 0x0000019000017945 */ /* 0x000fe20003800000 */
[----:B---3--:R-:W-:-:S03]  /*1fbb0*/  ISETP.GE.AND P2, PT, R0, R11, PT ;  /* 0x0000000b0000720c */ /* 0x008fc60003f46270 */
[----:B------:R-:W-:Y:S10]  /*1fbc0*/  @P1 BRA `(.L_x_679) ;  /* 0x0000000000581947 */ /* 0x000ff40003800000 */
[----:B--2---:R-:W-:Y:S01]  /*1fbd0*/  IADD3 R9, P1, R6, 0x20, RZ ;  /* 0x0000002006097810 */ /* 0x004fe20007f3e0ff */
        /* <DEDUP_REMOVED lines=21> */
.L_x_679:
[----:B------:R-:W-:Y:S05]  /*1fd30*/  BSYNC B1 ;  /* 0x0000000000017941 */ /* 0x000fea0003800000 */
.L_x_678:
[----:B------:R-:W-:Y:S04]  /*1fd40*/  BSSY B1, `(.L_x_680) ;  /* 0x0000018000017945 */ /* 0x000fe80003800000 */
[----:B------:R-:W-:Y:S05]  /*1fd50*/  @P0 BRA `(.L_x_681) ;  /* 0x0000000000580947 */ /* 0x000fea0003800000 */
[----:B--23--:R-:W-:Y:S01]  /*1fd60*/  IADD3 R9, P0, R6, 0x40, RZ ;  /* 0x0000004006097810 */ /* 0x00cfe20007f1e0ff */
[----:B------:R-:W-:Y:S01]  /*1fd70*/  ULDC.64 UR6, c[0x0][0xad8] ;  /* 0x0002b60000067ab9 */ /* 0x000fe20000000a00 */
[----:B------:R-:W-:Y:S01]  /*1fd80*/  MOV R3, R13 ;  /* 0x0000000d00037202 */ /* 0x000fe20000000f00 */
[----:B------:R-:W-:Y:S01]  /*1fd90*/  IMAD.MOV.U32 R2, RZ, RZ, R4 ;  /* 0x000000ffff027224 */ /* 0x000fe200078e0004 */
[----:B------:R-:W-:Y:S01]  /*1fda0*/  ULDC UR4, c[0x0][0xa8c] ;  /* 0x0002a30000047ab9 */ /* 0x000fe20000000800 */
[----:B------:R-:W-:Y:S01]  /*1fdb0*/  IMAD.X R0, RZ, RZ, R7, P0 ;  /* 0x000000ffff007224 */ /* 0x000fe200000e0607 */
[----:B------:R-:W-:Y:S01]  /*1fdc0*/  ISETP.GE.AND P1, PT, R212, UR4, PT ;  /* 0x00000004d4007c0c */ /* 0x000fe2000bf26270 */
[----:B------:R-:W-:Y:S01]  /*1fdd0*/  IMAD.WIDE.U32 R2, R9, UR6, R2 ;  /* 0x0000000609027c25 */ /* 0x000fe2000f8e0002 */
[----:B------:R-:W-:Y:S01]  /*1fde0*/  ISETP.GE.AND P3, PT, R213, UR4, PT ;  /* 0x00000004d5007c0c */ /* 0x000fe2000bf66270 */
[----:B------:R-:W-:Y:S01]  /*1fdf0*/  ULDC.64 UR8, c[0x0][0x208] ;  /* 0x0000820000087ab9 */ /* 0x000fe20000000a00 */
[----:B------:R-:W-:Y:S01]  /*1fe00*/  ISETP.GE.AND P4, PT, R224, UR4, PT ;  /* 0x00000004e0007c0c */ /* 0x000fe2000bf86270 */
[----:B------:R-:W-:Y:S01]  /*1fe10*/  IMAD R0, R0, UR6, RZ ;  /* 0x0000000600007c24 */ /* 0x000fe2000f8e02ff */
[----:B------:R-:W-:-:S03]  /*1fe20*/  ISETP.GE.AND P5, PT, R223, UR4, PT ;  /* 0x00000004df007c0c */ /* 0x000fc6000bfa6270 */
        /* <DEDUP_REMOVED lines=9> */
.L_x_681:
[----:B------:R-:W-:Y:S05]  /*1fec0*/  BSYNC B1 ;  /* 0x0000000000017941 */ /* 0x000fea0003800000 */
.L_x_680:
[----:B------:R-:W-:Y:S05]  /*1fed0*/  @P2 BRA `(.L_x_672) ;  /* 0x0000000000582947 */ /* 0x000fea0003800000 */
[----:B------:R-:W-:Y:S01]  /*1fee0*/  IADD3 R5, P0, R6, 0x60, RZ ;  /* 0x0000006006057810 */ /* 0x000fe20007f1e0ff */
        /* <DEDUP_REMOVED lines=21> */
.L_x_672:
[----:B------:R-:W-:Y:S05]  /*20040*/  BSYNC B0 ;  /* 0x0000000000007941 */ /* 0x000fea0003800000 */
.L_x_663:
[----:B------:R-:W-:Y:S02]  /*20050*/  ULDC UR4, c[0x0][0xc14] ;  /* 0x0003050000047ab9 */ /* 0x000fe40000000800 */
[----:B-1----:R-:W-:-:S13]  /*20060*/  ISETP.GE.AND P0, PT, R151, UR4, PT ;  /* 0x0000000497007c0c */ /* 0x002fda000bf06270 */
[----:B------:R-:W-:Y:S05]  /*20070*/  @!P0 BRA `(.L_x_682) ;  /* 0xfffffe1000848947 */ /* 0x000fea000383ffff */
[----:B------:R-:W-:Y:S05]  /*20080*/  BRA `(.L_x_451) ;  /* 0x0000006400387947 */ /* 0x000fea0003800000 */
.L_x_449:
[----:B------:R-:W-:-:S08]  /*20090*/  NOP ;  /* 0x0000000000007918 */ /* 0x000fd00000000000 */
[----:B------:R-:W0:-:S00]  /*200a0*/  USETMAXREG.DEALLOC.CTAPOOL 0x18 ;  /* 0x00000018000079c8 */ /* 0x000e0000080e0500 */
[----:B0-----:R-:W-:-:S06]  /*200b0*/  LOP3.LUT R0, R0, 0x3, RZ, 0xc0, !PT ;  /* 0x0000000300007812 */ /* 0x001fcc00078ec0ff */
[----:B------:R-:W0:Y:S02]  /*200c0*/  SHFL.IDX PT, R0, R0, RZ, 0x1f ;  /* 0x00001fff00007589 */ /* 0x000e2400000e0000 */
[----:B0-----:R-:W-:-:S13]  /*200d0*/  ISETP.NE.AND P0, PT, R0, RZ, PT ;  /* 0x000000ff0000720c */ /* 0x001fda0003f05270 */
[----:B------:R-:W-:Y:S05]  /*200e0*/  @P0 BRA `(.L_x_451) ;  /* 0x0000006400200947 */ /* 0x000fea0003800000 */
[----:B------:R-:W2:Y:S01]  /*200f0*/  LDL.LU R7, [R1+0x18] ;  /* 0x0000180001077983 */ /* 0x000ea20000300800 */
[----:B------:R-:W-:Y:S01]  /*20100*/  LOP3.LUT R8, R4, 0x1f, RZ, 0xc0, !PT ;  /* 0x0000001f04087812 */ /* 0x000fe200078ec0ff */
[----:B------:R-:W-:Y:S01]  /*20110*/  ULDC UR5, c[0x0][0xc14] ;  /* 0x0003050000057ab9 */ /* 0x000fe20000000800 */
[----:B------:R-:W-:Y:S01]  /*20120*/  IMAD.MOV.U32 R0, RZ, RZ, RZ ;  /* 0x000000ffff007224 */ /* 0x000fe200078e00ff */
[----:B------:R-:W-:Y:S01]  /*20130*/  ULDC.64 UR6, c[0x0][0x208] ;  /* 0x0000820000067ab9 */ /* 0x000fe20000000a00 */
[----:B------:R-:W-:Y:S01]  /*20140*/  ISETP.NE.AND P0, PT, R8, 0x1f, PT ;  /* 0x0000001f0800780c */ /* 0x000fe20003f05270 */
[----:B------:R-:W-:Y:S01]  /*20150*/  ULDC UR4, c[0x0][0xc10] ;  /* 0x0003040000047ab9 */ /* 0x000fe20000000800 */
[----:B--2---:R-:W-:-:S11]  /*20160*/  LOP3.LUT R7, R7, 0xffffff7f, RZ, 0xc0, !PT ;  /* 0xffffff7f07077812 */ /* 0x004fd600078ec0ff */
        /* <DEDUP_REMOVED lines=9> */
[----:B------:R-:W-:Y:S01]  /*20200*/  LOP3.LUT R7, R7, 0xfffffffe, RZ, 0xc0, !PT ;  /* 0xfffffffe07077812 */ /* 0x000fe200078ec0ff */
[----:B------:R-:W-:-:S08]  /*20210*/  IMAD.MOV.U32 R19, RZ, RZ, RZ ;  /* 0x000000ffff137224 */ /* 0x000fd000078e00ff */
        /* <DEDUP_REMOVED lines=24> */
[----:B------:R-:W-:-:S05]  /*203a0*/  @P0 LOP3.LUT R7, R7, 0x4, RZ, 0xfc, !PT ;  /* 0x0000000407070812 */ /* 0x000fca00078efcff */
[----:B------:R-:W-:Y:S01]  /*203b0*/  STL [R1+0x18], R7 ;  /* 0x0000180701007387 */ /* 0x000fe20000100800 */
[----:B-1----:R-:W-:-:S05]  /*203c0*/  SEL R2, R2, RZ, P0 ;  /* 0x000000ff02027207 */ /* 0x002fca0000000000 */
[----:B------:R-:W-:-:S05]  /*203d0*/  IMAD.IADD R2, R5, 0x1, R2 ;  /* 0x0000000105027824 */ /* 0x000fca00078e0202 */
[----:B------:R-:W1:Y:S02]  /*203e0*/  SHFL.IDX PT, R4, R2, 0x1f, 0x1f ;  /* 0x03e01f0002047f89 */ /* 0x000e6400000e0000 */
[----:B-1----:R-:W-:-:S05]  /*203f0*/  IMAD R4, R4, UR4, RZ ;  /* 0x0000000404047c24 */ /* 0x002fca000f8e02ff */
[----:B0-----:R-:W-:Y:S02]  /*20400*/  ISETP.GT.AND P0, PT, R4, UR6, PT ;  /* 0x0000000604007c0c */ /* 0x001fe4000bf04270 */
[----:B------:R-:W-:-:S11]  /*20410*/  MOV R7, R4 ;  /* 0x0000000400077202 */ /* 0x000fd60000000f00 */
[----:B------:R-:W-:Y:S05]  /*20420*/  @P0 BRA `(.L_x_683) ;  /* 0x0000000000c80947 */ /* 0x000fea0003800000 */
[----:B------:R-:W-:Y:S01]  /*20430*/  IMAD.MOV.U32 R4, RZ, RZ, R7 ;  /* 0x000000ffff047224 */ /* 0x000fe200078e0007 */
[----:B------:R-:W-:Y:S01]  /*20440*/  ULDC UR5, c[0x0][0xc14] ;  /* 0x0003050000057ab9 */ /* 0x000fe20000000800 */
[----:B------:R-:W-:Y:S01]  /*20450*/  IMAD.MOV.U32 R19, RZ, RZ, RZ ;  /* 0x000000ffff137224 */ /* 0x000fe200078e00ff */
[----:B------:R-:W-:Y:S01]  /*20460*/  ULDC UR7, c[0x0][0xc14] ;  /* 0x0003050000077ab9 */ /* 0x000fe20000000800 */
[----:B------:R-:W-:-:S05]  /*20470*/  ULDC UR4, c[0x0][0xc10] ;  /* 0x0003040000047ab9 */ /* 0x000fca0000000800 */
.L_x_687:
[----:B------:R-:W-:Y:S02]  /*20480*/  VIADD R0, R19, 0x1f ;  /* 0x0000001f13007836 */ /* 0x000fe40000000000 */
[----:B------:R-:W-:-:S03]  /*20490*/  IMAD.U32 R19, RZ, RZ, UR7 ;  /* 0x00000007ff137e24 */ /* 0x000fc6000f8e00ff */
        /* <DEDUP_REMOVED lines=15> */
.L_x_686:
[----:B------:R-:W-:Y:S05]  /*20590*/  BSYNC B0 ;  /* 0x0000000000007941 */ /* 0x000fea0003800000 */
.L_x_685:
[----:B0----5:R-:W0:Y:S01]  /*205a0*/  SHFL.UP PT, R2, R0, 0x1, RZ ;  /* 0x0420000000027989 */ /* 0x021e2200000e00ff */
[C---:B------:R-:W-:Y:S02]  /*205b0*/  ISETP.NE.AND P0, PT, R7.reuse, RZ, PT ;  /* 0x000000ff0700720c */ /* 0x040fe40003f05270 */
[C---:B------:R-:W-:Y:S02]  /*205c0*/  ISETP.GE.U32.AND P1, PT, R7.reuse, 0x2, PT ;  /* 0x000000020700780c */ /* 0x040fe40003f26070 */
        /* <DEDUP_REMOVED lines=22> */
[----:B------:R-:W-:Y:S01]  /*20730*/  MOV R2, R7 ;  /* 0x0000000700027202 */ /* 0x000fe20000000f00 */
[----:B------:R-:W-:-:S07]  /*20740*/  IMAD.MOV.U32 R7, RZ, RZ, R3 ;  /* 0x000000ffff077224 */ /* 0x000fce00078e0003 */
.L_x_683:
        /* <DEDUP_REMOVED lines=10> */
[----:B0-----:R-:W-:-:S06]  /*207f0*/  VIADD R3, R8, 0xffffffe ;  /* 0x0ffffffe08037836 */ /* 0x001fcc0000000000 */
[----:B------:R-:W0:Y:S02]  /*20800*/  F2I.FTZ.U32.TRUNC.NTZ R3, R3 ;  /* 0x0000000300037305 */ /* 0x000e24000021f000 */
[----:B0-----:R-:W-:Y:S01]  /*20810*/  IMAD.MOV R10, RZ, RZ, -R3 ;  /* 0x000000ffff0a7224 */ /* 0x001fe200078e0a03 */
[----:B------:R-:W-:Y:S06]  /*20820*/  @!P0 BRA `(.L_x_688) ;  /* 0x0000000000088947 */ /* 0x000fec0003800000 */
[----:B------:R-:W-:-:S05]  /*20830*/  VIADD R9, R4, 0xffffffff ;  /* 0xffffffff04097836 */ /* 0x000fca0000000000 */
[----:B------:R0:W1:Y:S02]  /*20840*/  SHFL.IDX PT, R16, R2, R9, 0x1f ;  /* 0x00001f0902107589 */ /* 0x00006400000e0000 */
.L_x_688:
[----:B-1----:R-:W-:Y:S01]  /*20850*/  IMAD R16, R16, UR4, R7 ;  /* 0x0000000410107c24 */ /* 0x002fe2000f8e0207 */
[----:B------:R-:W-:Y:S01]  /*20860*/  IABS R6, R0 ;  /* 0x0000000000067213 */ /* 0x000fe20000000000 */
[----:B------:R-:W-:Y:S02]  /*20870*/  IMAD R7, R10, R5, RZ ;  /* 0x000000050a077224 */ /* 0x000fe400078e02ff */
[----:B0-----:R-:W-:Y:S02]  /*20880*/  IMAD.MOV.U32 R2, RZ, RZ, RZ ;  /* 0x000000ffff027224 */ /* 0x001fe400078e00ff */
[----:B------:R-:W-:Y:S02]  /*20890*/  IMAD.MOV R6, RZ, RZ, -R6 ;  /* 0x000000ffff067224 */ /* 0x000fe400078e0a06 */
[----:B------:R-:W-:Y:S01]  /*208a0*/  IMAD.HI.U32 R2, R3, R7, R2 ;  /* 0x0000000703027227 */ /* 0x000fe200078e0002 */
[----:B------:R-:W-:-:S03]  /*208b0*/  IADD3 R7, -R16, UR6, RZ ;  /* 0x0000000610077c10 */ /* 0x000fc6000fffe1ff */
[----:B------:R-:W-:Y:S01]  /*208c0*/  IMAD.IADD R19, R4, 0x1, R19 ;  /* 0x0000000104137824 */ /* 0x000fe200078e0213 */
[----:B------:R-:W-:-:S05]  /*208d0*/  IABS R3, R7 ;  /* 0x0000000700037213 */ /* 0x000fca0000000000 */
[----:B------:R-:W-:-:S04]  /*208e0*/  IMAD.HI.U32 R2, R2, R3, RZ ;  /* 0x0000000302027227 */ /* 0x000fc800078e00ff */
[----:B------:R-:W-:Y:S01]  /*208f0*/  IMAD R6, R2, R6, R3 ;  /* 0x0000000602067224 */ /* 0x000fe200078e0203 */
[----:B------:R-:W-:-:S04]  /*20900*/  LOP3.LUT R3, R7, R0, RZ, 0x3c, !PT ;  /* 0x0000000007037212 */ /* 0x000fc800078e3cff */
[----:B------:R-:W-:-:S13]  /*20910*/  ISETP.GT.U32.AND P0, PT, R5, R6, PT ;  /* 0x000000060500720c */ /* 0x000fda0003f04070 */
[----:B------:R-:W-:Y:S02]  /*20920*/  @!P0 IMAD.IADD R6, R6, 0x1, -R5 ;  /* 0x0000000106068824 */ /* 0x000fe400078e0a05 */
[----:B------:R-:W-:-:S03]  /*20930*/  @!P0 VIADD R2, R2, 0x1 ;  /* 0x0000000102028836 */ /* 0x000fc60000000000 */
[----:B------:R-:W-:-:S13]  /*20940*/  ISETP.GE.U32.AND P0, PT, R6, R5, PT ;  /* 0x000000050600720c */ /* 0x000fda0003f06070 */
        /* <DEDUP_REMOVED lines=9> */
.L_x_684:
[----:B------:R-:W-:Y:S02]  /*209e0*/  IMAD.MOV.U32 R17, RZ, RZ, RZ ;  /* 0x000000ffff117224 */ /* 0x000fe400078e00ff */
[----:B------:R-:W-:Y:S02]  /*209f0*/  IMAD.U32 R16, RZ, RZ, UR6 ;  /* 0x00000006ff107e24 */ /* 0x000fe4000f8e00ff */
[----:B------:R-:W-:-:S07]  /*20a00*/  IMAD.MOV.U32 R18, RZ, RZ, RZ ;  /* 0x000000ffff127224 */ /* 0x000fce00078e00ff */
.L_x_689:
[----:B------:R-:W2:Y:S01]  /*20a10*/  LDL.LU R2, [R1+0x18] ;  /* 0x0000180001027983 */ /* 0x000ea20000300800 */
[----:B------:R-:W0:Y:S02]  /*20a20*/  S2R R5, SR_TID.X ;  /* 0x0000000000057919 */ /* 0x000e240000002100 */
[----:B0-----:R-:W-:-:S04]  /*20a30*/  LOP3.LUT R5, R5, 0x1f, RZ, 0xc0, !PT ;  /* 0x0000001f05057812 */ /* 0x001fc800078ec0ff */
[----:B------:R-:W-:-:S13]  /*20a40*/  ISETP.NE.AND P0, PT, R5, RZ, PT ;  /* 0x000000ff0500720c */ /* 0x000fda0003f05270 */
[----:B------:R-:W0:Y:S01]  /*20a50*/  @!P0 S2R R3, SR_CgaCtaId ;  /* 0x0000000000038919 */ /* 0x000e220000008800 */
[----:B------:R-:W-:-:S04]  /*20a60*/  @!P0 MOV R0, 0x400 ;  /* 0x0000040000008802 */ /* 0x000fc80000000f00 */
[----:B0-----:R-:W-:-:S05]  /*20a70*/  @!P0 LEA R0, R3, R0, 0x18 ;  /* 0x0000000003008211 */ /* 0x001fca00078ec0ff */
[----:B------:R0:W-:Y:S02]  /*20a80*/  @!P0 STS.128 [R0+0x388d0], R16 ;  /* 0x0388d01000008388 */ /* 0x0001e40000000c00 */
[----:B0-----:R-:W-:Y:S01]  /*20a90*/  IMAD.MOV.U32 R0, RZ, RZ, 0x1 ;  /* 0x00000001ff007424 */ /* 0x001fe200078e00ff */
[----:B--2---:R-:W-:-:S04]  /*20aa0*/  LOP3.LUT R2, R2, 0xfffffeff, RZ, 0xc0, !PT ;  /* 0xfffffeff02027812 */ /* 0x004fc800078ec0ff */
[----:B------:R-:W-:Y:S01]  /*20ab0*/  @P0 LOP3.LUT R2, R2, 0x100, RZ, 0xfc, !PT ;  /* 0x0000010002020812 */ /* 0x000fe200078efcff */
[----:B------:R-:W-:Y:S06]  /*20ac0*/  BAR.ARV 0x5, 0x120 ;  /* 0x0144800000007b1d */ /* 0x000fec0000002000 */
[----:B------:R-:W-:Y:S01]  /*20ad0*/  ISETP.GE.AND P0, PT, R19, UR5, PT ;  /* 0x0000000513007c0c */ /* 0x000fe2000bf06270 */
[----:B------:R0:W-:Y:S04]  /*20ae0*/  STL [R1+0x18], R2 ;  /* 0x0000180201007387 */ /* 0x0001e80000100800 */
[----:B------:R0:W-:Y:S04]  /*20af0*/  STL [R1], RZ ;  /* 0x000000ff01007387 */ /* 0x0001e80000100800 */
[----:B------:R0:W-:Y:S04]  /*20b00*/  STL [R1+0x8], R0 ;  /* 0x0000080001007387 */ /* 0x0001e80000100800 */
[----:B------:R0:W-:Y:S01]  /*20b10*/  STL [R1+0x34], RZ ;  /* 0x000034ff01007387 */ /* 0x0001e20000100800 */
[----:B------:R-:W-:Y:S05]  /*20b20*/  @P0 BRA `(.L_x_690) ;  /* 0x0000005400a80947 */ /* 0x000fea0003800000 */
[----:B------:R-:W1:Y:S01]  /*20b30*/  S2R R4, SR_TID.X ;  /* 0x0000000000047919 */ /* 0x000e620000002100 */
[----:B------:R-:W-:Y:S01]  /*20b40*/  ISETP.NE.AND P1, PT, R5, RZ, PT ;  /* 0x000000ff0500720c */ /* 0x000fe20003f25270 */
[----:B0-----:R-:W-:Y:S01]  /*20b50*/  IMAD.MOV.U32 R0, RZ, RZ, 0x1 ;  /* 0x00000001ff007424 */ /* 0x001fe200078e00ff */
[----:B------:R-:W-:Y:S01]  /*20b60*/  LOP3.LUT R2, R2, 0xffffffbf, RZ, 0xc0, !PT ;  /* 0xffffffbf02027812 */ /* 0x000fe200078ec0ff */
[----:B------:R0:W-:Y:S01]  /*20b70*/  STL [R1+0x10], RZ ;  /* 0x000010ff01007387 */ /* 0x0001e20000100800 */
[----:B------:R-:W-:Y:S01]  /*20b80*/  ULDC.64 UR38, c[0x0][0x198] ;  /* 0x0000660000267ab9 */ /* 0x000fe20000000a00 */
[----:B------:R-:W-:Y:S01]  /*20b90*/  ULDC UR36, c[0x0][0xc] ;  /* 0x0000030000247ab9 */ /* 0x000fe20000000800 */
[----:B------:R-:W-:Y:S01]  /*20ba0*/  LOP3.LUT R2, R2, 0xfffffffd, RZ, 0xc0, !PT ;  /* 0xfffffffd02027812 */ /* 0x000fe200078ec0ff */
[----:B------:R0:W-:Y:S01]  /*20bb0*/  STL [R1+0x14], R0 ;  /* 0x0000140001007387 */ /* 0x0001e20000100800 */
[----:B------:R-:W-:-:S03]  /*20bc0*/  ULOP3.LUT UR37, UR60, 0x2, URZ, 0xfc, !UPT ;  /* 0x000000023c257892 */ /* 0x000fc6000f8efc3f */
[----:B------:R0:W-:Y:S04]  /*20bd0*/  STL [R1+0x34], RZ ;  /* 0x000034ff01007387 */ /* 0x0001e80000100800 */
[----:B------:R0:W-:Y:S04]  /*20be0*/  STL [R1], RZ ;  /* 0x000000ff01007387 */ /* 0x0001e80000100800 */
[----:B------:R0:W-:Y:S01]  /*20bf0*/  STL [R1+0x8], R0 ;  /* 0x0000080001007387 */ /* 0x0001e20000100800 */
[----:B-1----:R-:W-:-:S04]  /*20c00*/  LOP3.LUT R4, R4, 0x7f, RZ, 0xc0, !PT ;  /* 0x0000007f04047812 */ /* 0x002fc800078ec0ff */
[C---:B------:R-:W-:Y:S02]  /*20c10*/  ISETP.NE.AND P2, PT, R4.reuse, RZ, PT ;  /* 0x000000ff0400720c */ /* 0x040fe40003f45270 */
[----:B------:R-:W-:-:S11]  /*20c20*/  ISETP.NE.OR P0, PT, R4, RZ, !P1 ;  /* 0x000000ff0400720c */ /* 0x000fd60004f05670 */
[----:B------:R-:W-:-:S04]  /*20c30*/  @P2 LOP3.LUT R2, R2, 0x2, RZ, 0xfc, !PT ;  /* 0x0000000202022812 */ /* 0x000fc800078efcff */
[----:B------:R-:W-:-:S05]  /*20c40*/  @P0 LOP3.LUT R2, R2, 0x40, RZ, 0xfc, !PT ;  /* 0x0000004002020812 */ /* 0x000fca00078efcff */
[----:B------:R0:W-:Y:S02]  /*20c50*/  STL [R1+0x18], R2 ;  /* 0x0000180201007387 */ /* 0x0001e40000100800 */
.L_x_779:
[----:B01----:R-:W0:Y:S01]  /*20c60*/  LDC.64 R2, c[0x0][0xc60] ;  /* 0x00031800ff027b82 */ /* 0x003e220000000a00 */
[----:B------:R-:W-:Y:S01]  /*20c70*/  ULDC.64 UR4, c[0x0][0x208] ;  /* 0x0000820000047ab9 */ /* 0x000fe20000000a00 */
[----:B0-----:R-:W-:-:S05]  /*20c80*/  IMAD.WIDE R2, R19, 0x4, R2 ;  /* 0x0000000413027825 */ /* 0x001fca00078e0202 */
[----:B------:R-:W2:Y:S01]  /*20c90*/  LDG.E R11, desc[UR4][R2.64] ;  /* 0x00000004020b7981 */ /* 0x000ea2000c1e1900 */
[----:B------:R-:W-:Y:S05]  /*20ca0*/  YIELD ;  /* 0x0000000000007946 */ /* 0x000fea0003800000 */
[----:B------:R-:W-:Y:S01]  /*20cb0*/  ULDC.64 UR4, c[0x0][0xa28] ;  /* 0x00028a0000047ab9 */ /* 0x000fe20000000a00 */
[----:B------:R-:W-:Y:S02]  /*20cc0*/  CS2R R4, SRZ ;  /* 0x0000000000047805 */ /* 0x000fe4000001ff00 */
[----:B------:R-:W-:Y:S01]  /*20cd0*/  ISETP.NE.U32.AND P0, PT, RZ, UR4, PT ;  /* 0x00000004ff007c0c */ /* 0x000fe2000bf05070 */
[----:B------:R-:W-:Y:S01]  /*20ce0*/  ULDC.64 UR8, c[0x0][0x208] ;  /* 0x0000820000087ab9 */ /* 0x000fe20000000a00 */
[----:B------:R-:W-:-:S02]  /*20cf0*/  ULDC.64 UR6, c[0x0][0xa10] ;  /* 0x0002840000067ab9 */ /* 0x000fc40000000a00 */
[----:B------:R-:W-:Y:S02]  /*20d00*/  ISETP.NE.AND.EX P0, PT, RZ, UR5, PT, P0 ;  /* 0x00000005ff007c0c */ /* 0x000fe4000bf05300 */
[----:B--2---:R-:W-:Y:S01]  /*20d10*/  SHF.R.S32.HI R0, RZ, 0x1f, R11 ;  /* 0x0000001fff007819 */ /* 0x004fe2000001140b */
[----:B------:R-:W-:Y:S10]  /*20d20*/  STL [R1+0x24], R11 ;  /* 0x0000240b01007387 */ /* 0x000ff40000100800 */
[----:B------:R-:W-:-:S04]  /*20d30*/  @P0 LEA R2, P1, R11, UR4, 0x2 ;  /* 0x000000040b020c11 */ /* 0x000fc8000f8210ff */
        /* <DEDUP_REMOVED lines=9> */
[----:B------:R-:W-:Y:S01]  /*20dd0*/  ISETP.NE.U32.AND P1, PT, RZ, UR4, PT ;  /* 0x00000004ff007c0c */ /* 0x000fe2000bf25070 */
[----:B------:R-:W-:Y:S01]  /*20de0*/  IMAD.MOV.U32 R10, RZ, RZ, RZ ;  /* 0x000000ffff0a7224 */ /* 0x000fe200078e00ff */
[C---:B------:R-:W-:Y:S02]  /*20df0*/  SHF.L.U64.HI R0, R11.reuse, 0x2, R0 ;  /* 0x000000020b007819 */ /* 0x040fe40000010200 */
[----:B------:R-:W-:Y:S01]  /*20e00*/  ISETP.NE.AND.EX P1, PT, RZ, UR5, PT, P1 ;  /* 0x00000005ff007c0c */ /* 0x000fe2000bf25310 */
[----:B--2---:R0:W-:Y:S02]  /*20e10*/  STL [R1+0x3c], R4 ;  /* 0x00003c0401007387 */ /* 0x0041e40000100800 */
[----:B0-----:R-:W-:-:S10]  /*20e20*/  IMAD.SHL.U32 R4, R11, 0x4, RZ ;  /* 0x000000040b047824 */ /* 0x001fd400078e00ff */
[----:B------:R-:W-:Y:S01]  /*20e30*/  @P1 IADD3 R8, P0, R4, UR4, RZ ;  /* 0x0000000404081c10 */ /* 0x000fe2000ff1e0ff */
[----:B------:R0:W-:Y:S03]  /*20e40*/  STL [R1+0x2c], R4 ;  /* 0x00002c0401007387 */ /* 0x0001e60000100800 */
[----:B------:R-:W-:Y:S01]  /*20e50*/  @P1 IADD3.X R9, R0, UR5, RZ, P0, !PT ;  /* 0x0000000500091c10 */ /* 0x000fe200087fe4ff */
[----:B------:R-:W-:Y:S01]  /*20e60*/  ULDC.64 UR4, c[0x0][0xa08] ;  /* 0x0002820000047ab9 */ /* 0x000fe20000000a00 */
[----:B------:R1:W-:Y:S01]  /*20e70*/  STL [R1+0x30], R0 ;  /* 0x0000300001007387 */ /* 0x0003e20000100800 */
[----:B------:R-:W-:Y:S02]  /*20e80*/  IADD3 R2, P0, R4, UR4, RZ ;  /* 0x0000000404027c10 */ /* 0x000fe4000ff1e0ff */
[----:B------:R-:W-:Y:S02]  /*20e90*/  ISETP.NE.U32.AND P2, PT, RZ, UR4, PT ;  /* 0x00000004ff007c0c */ /* 0x000fe4000bf45070 */
[----:B------:R-:W-:-:S02]  /*20ea0*/  IADD3.X R3, R0, UR5, RZ, P0, !PT ;  /* 0x0000000500037c10 */ /* 0x000fc400087fe4ff */
[----:B------:R-:W-:Y:S01]  /*20eb0*/  ISETP.NE.AND.EX P2, PT, RZ, UR5, PT, P2 ;  /* 0x00000005ff007c0c */ /* 0x000fe2000bf45320 */
[----:B------:R-:W-:Y:S01]  /*20ec0*/  ULDC.64 UR4, c[0x0][0x3f8] ;  /* 0x0000fe0000047ab9 */ /* 0x000fe20000000a00 */
[----:B------:R-:W-:Y:S01]  /*20ed0*/  IADD3 R6, P0, R4, UR6, RZ ;  /* 0x0000000604067c10 */ /* 0x000fe2000ff1e0ff */
[----:B------:R-:W-:-:S03]  /*20ee0*/  UISETP.NE.U32.AND UP0, UPT, UR4, URZ, UPT ;  /* 0x0000003f0400728c */ /* 0x000fc6000bf05070 */
[----:B------:R-:W-:Y:S01]  /*20ef0*/  ULDC UR4, c[0x0][0x404] ;  /* 0x0001010000047ab9 */ /* 0x000fe20000000800 */
[----:B------:R-:W-:Y:S01]  /*20f00*/  UISETP.NE.AND.EX UP0, UPT, UR5, URZ, UPT, UP0 ;  /* 0x0000003f0500728c */ /* 0x000fe2000bf05300 */
[----:B------:R-:W-:Y:S02]  /*20f10*/  IADD3.X R7, R0, UR7, RZ, P0, !PT ;  /* 0x0000000700077c10 */ /* 0x000fe400087fe4ff */
[----:B------:R-:W-:Y:S01]  /*20f20*/  ULDC UR5, c[0x0][0x2e0] ;  /* 0x0000b80000057ab9 */ /* 0x000fe20000000800 */
[----:B------:R-:W-:Y:S02]  /*20f30*/  USEL UR4, UR4, 0x1, UP0 ;  /* 0x0000000104047887 */ /* 0x000fe40008000000 */
[----:B------:R2:W5:Y:S02]  /*20f40*/  @P2 LDG.E R10, desc[UR8][R2.64] ;  /* 0x00000008020a2981 */ /* 0x000564000c1e1900 */
[----:B------:R-:W-:Y:S01]  /*20f50*/  UIMAD UR4, UR4, UR5, URZ ;  /* 0x00000005040472a4 */ /* 0x000fe2000f8e023f */
[----:B------:R-:W-:-:S05]  /*20f60*/  ISETP.NE.U32.AND P0, PT, RZ, UR6, PT ;  /* 0x00000006ff007c0c */ /* 0x000fca000bf05070 */
[----:B0-----:R-:W-:Y:S01]  /*20f70*/  IMAD.U32 R4, RZ, RZ, UR4 ;  /* 0x00000004ff047e24 */ /* 0x001fe2000f8e00ff */
[----:B------:R-:W-:Y:S01]  /*20f80*/  ULDC UR4, c[0x0][0x338] ;  /* 0x0000ce0000047ab9 */ /* 0x000fe20000000800 */
[----:B------:R-:W-:Y:S01]  /*20f90*/  ISETP.NE.AND.EX P0, PT, RZ, UR7, PT, P0 ;  /* 0x00000007ff007c0c */ /* 0x000fe2000bf05300 */
[----:B-1----:R-:W-:-:S03]  /*20fa0*/  IMAD.U32 R0, RZ, RZ, UR4 ;  /* 0x00000004ff007e24 */ /* 0x002fc6000f8e00ff */
[----:B------:R2:W5:Y:S01]  /*20fb0*/  @P1 LDG.E R4, desc[UR8][R8.64] ;  /* 0x0000000808041981 */ /* 0x000562000c1e1900 */
[----:B------:R-:W-:Y:S08]  /*20fc0*/  @P1 BRA `(.L_x_691) ;  /* 0x0000000000141947 */ /* 0x000ff00003800000 */
[----:B------:R-:W-:Y:S05]  /*20fd0*/  @!P2 BRA `(.L_x_691) ;  /* 0x000000000010a947 */ /* 0x000fea0003800000 */
[----:B------:R-:W-:Y:S02]  /*20fe0*/  ULDC.64 UR4, c[0x0][0x208] ;  /* 0x0000820000047ab9 */ /* 0x000fe40000000a00 */
[----:B-----5:R-:W3:Y:S04]  /*20ff0*/  LDG.E R4, desc[UR4][R2.64] ;  /* 0x0000000402047981 */ /* 0x020ee8000c1e1900 */
[----:B--2---:R-:W3:Y:S02]  /*21000*/  LDG.E R2, desc[UR4][R2.64+0x4] ;  /* 0x0000040402027981 */ /* 0x004ee4000c1e1900 */
[----:B---3--:R-:W-:-:S07]  /*21010*/  IMAD.IADD R4, R2, 0x1, -R4 ;  /* 0x0000000102047824 */ /* 0x008fce00078e0a04 */
.L_x_691:
[----:B------:R-:W-:Y:S02]  /*21020*/  ULDC.64 UR4, c[0x0][0x208] ;  /* 0x0000820000047ab9 */ /* 0x000fe40000000a00 */
[----:B--2---:R-:W2:Y:S04]  /*21030*/  @P0 LDG.E R2, desc[UR4][R6.64] ;  /* 0x0000000406020981 */ /* 0x004ea8000c1e1900 */
[----:B------:R-:W2:Y:S01]  /*21040*/  @P0 LDG.E R3, desc[UR4][R6.64+0x4] ;  /* 0x0000040406030981 */ /* 0x000ea2000c1e1900 */
[----:B-----5:R-:W-:Y:S01]  /*21050*/  IMAD.IADD R4, R4, 0x1, -R5 ;  /* 0x0000000104047824 */ /* 0x020fe200078e0a05 */
[----:B------:R-:W-:Y:S01]  /*21060*/  BSSY B0, `(.L_x_692) ;  /* 0x0000108000007945 */ /* 0x000fe20003800000 */
[----:B------:R-:W-:Y:S01]  /*21070*/  PLOP3.LUT P2, PT, PT, PT, PT, 0x80, 0x0 ;  /* 0x000000000000781c */ /* 0x000fe20003f4f070 */
[----:B--2---:R-:W-:-:S04]  /*21080*/  @P0 IMAD.IADD R0, R3, 0x1, -R2 ;  /* 0x0000000103000824 */ /* 0x004fc800078e0a02 */
[----:B------:R-:W-:-:S05]  /*21090*/  IMAD.IADD R8, R4, 0x1, R0 ;  /* 0x0000000104087824 */ /* 0x000fca00078e0200 */
[----:B------:R-:W-:Y:S01]  /*210a0*/  IADD3 R2, R8, 0x4f, RZ ;  /* 0x0000004f08027810 */ /* 0x000fe20007ffe0ff */
[----:B------:R0:W-:Y:S04]  /*210b0*/  STL [R1+0x38], R8 ;  /* 0x0000380801007387 */ /* 0x0001e80000100800 */
[----:B------:R-:W-:-:S05]  /*210c0*/  IMAD.HI R2, R2, 0x66666667, RZ ;  /* 0x6666666702027827 */ /* 0x000fca00078e02ff */
[----:B------:R-:W-:-:S04]  /*210d0*/  SHF.R.U32.HI R3, RZ, 0x1f, R2 ;  /* 0x0000001fff037819 */ /* 0x000fc80000011602 */
[----:B0-----:R-:W-:-:S05]  /*210e0*/  LEA.HI.SX32 R8, R2, R3, 0x1b ;  /* 0x0000000302087211 */ /* 0x001fca00078fdaff */
[--C-:B------:R-:W-:Y:S01]  /*210f0*/  IMAD R2, R8, 0x50, -R4.reuse ;  /* 0x0000005008027824 */ /* 0x100fe200078e0a04 */
[----:B------:R0:W-:Y:S01]  /*21100*/  STL [R1+0x28], R8 ;  /* 0x0000280801007387 */ /* 0x0001e20000100800 */
[----:B------:R-:W-:-:S03]  /*21110*/  IMAD.MOV R4, RZ, RZ, -R4 ;  /* 0x000000ffff047224 */ /* 0x000fc600078e0a04 */
[----:B------:R-:W-:Y:S02]  /*21120*/  VIMNMX R0, R2, R0, PT ;  /* 0x0000000002007248 */ /* 0x000fe40003fe0100 */
[----:B------:R-:W-:-:S04]  /*21130*/  VIMNMX R2, RZ, R4, !PT ;  /* 0x00000004ff027248 */ /* 0x000fc80007fe0100 */
[----:B------:R-:W-:Y:S01]  /*21140*/  ISETP.GT.AND P1, PT, R0, R2, PT ;  /* 0x000000020000720c */ /* 0x000fe20003f24270 */
[----:B0-----:R-:W-:-:S04]  /*21150*/  IMAD.WIDE.U32 R8, R2, -0x33333333, RZ ;  /* 0xcccccccd02087825 */ /* 0x001fc800078e00ff */
[----:B------:R-:W-:-:S06]  /*21160*/  IMAD.MOV.U32 R8, RZ, RZ, RZ ;  /* 0x000000ffff087224 */ /* 0x000fcc00078e00ff */
[----:B------:R0:W5:Y:S02]  /*21170*/  @P0 LDG.E R8, desc[UR4][R6.64] ;  /* 0x0000000406080981 */ /* 0x000164000c1e1900 */
[----:B------:R-:W-:Y:S01]  /*21180*/  @P1 VIADD R3, R0, 0x4f ;  /* 0x0000004f00031836 */ /* 0x000fe20000000000 */
[----:B------:R-:W-:-:S03]  /*21190*/  SHF.R.U32.HI R0, RZ, 0x6, R9 ;  /* 0x00000006ff007819 */ /* 0x000fc60000011609 */
[----:B------:R-:W-:-:S04]  /*211a0*/  @P1 IMAD.HI R2, R3, 0x66666667, RZ ;  /* 0x6666666703021827 */ /* 0x000fc800078e02ff */
[----:B------:R-:W-:Y:S01]  /*211b0*/  IMAD.MOV.U32 R4, RZ, RZ, R0 ;  /* 0x000000ffff047224 */ /* 0x000fe200078e0000 */
[----:B------:R-:W-:-:S04]  /*211c0*/  @P1 SHF.R.U32.HI R3, RZ, 0x1f, R2 ;  /* 0x0000001fff031819 */ /* 0x000fc80000011602 */
[----:B------:R-:W-:Y:S01]  /*211d0*/  @P1 LEA.HI.SX32 R4, R2, R3, 0x1b ;  /* 0x0000000302041211 */ /* 0x000fe200078fdaff */
[----:B------:R-:W-:-:S05]  /*211e0*/  IMAD.IADD R2, R10, 0x1, R5 ;  /* 0x000000010a027824 */ /* 0x000fca00078e0205 */
[----:B------:R0:W-:Y:S01]  /*211f0*/  STL [R1+0x4], R2 ;  /* 0x0000040201007387 */ /* 0x0001e20000100800 */
[----:B------:R-:W-:-:S13]  /*21200*/  ISETP.GT.AND P1, PT, R4, R0, PT ;  /* 0x000000000400720c */ /* 0x000fda0003f24270 */
[----:B0-----:R-:W-:Y:S05]  /*21210*/  @!P1 BRA `(.L_x_693) ;  /* 0x0000000c00b09947 */ /* 0x001fea0003800000 */
[----:B------:R-:W0:Y:S01]  /*21220*/  LDC R2, c[0x0][0x428] ;  /* 0x00010a00ff027b82 */ /* 0x000e220000000800 */
[----:B------:R-:W-:Y:S01]  /*21230*/  UMOV UR4, 0xffffffff ;  /* 0xffffffff00047882 */ /* 0x000fe20000000000 */
[----:B0-----:R-:W-:Y:S01]  /*21240*/  ISETP.NE.AND P1, PT, R2, 0x1, PT ;  /* 0x000000010200780c */ /* 0x001fe20003f25270 */
[----:B------:R-:W-:-:S12]  /*21250*/  IMAD.MOV.U32 R2, RZ, RZ, R18 ;  /* 0x000000ffff027224 */ /* 0x000fd800078e0012 */
[----:B------:R-:W0:Y:S08]  /*21260*/  @P1 LDC R3, c[0x0][0x42c] ;  /* 0x00010b00ff031b82 */ /* 0x000e300000000800 */
[----:B------:R-:W1:Y:S01]  /*21270*/  @P1 LDC R5, c[0x0][0x430] ;  /* 0x00010c00ff051b82 */ /* 0x000e620000000800 */
[----:B0-----:R-:W-:-:S05]  /*21280*/  @P1 IMAD.HI.U32 R3, R18, R3, RZ ;  /* 0x0000000312031227 */ /* 0x001fca00078e00ff */
[----:B-1----:R-:W-:Y:S02]  /*21290*/  @P1 SHF.R.U32.HI R2, RZ, R5, R3 ;  /* 0x00000005ff021219 */ /* 0x002fe40000011603 */
[----:B------:R-:W-:Y:S01]  /*212a0*/  SEL R3, R11, RZ, !P0 ;  /* 0x000000ff0b037207 */ /* 0x000fe20004000000 */
[----:B------:R-:W-:Y:S06]  /*212b0*/  BRA.DIV UR4, `(.L_x_694) ;  /* 0x0000005a04bc7947 */ /* 0x000fec000b800000 */
.L_x_822:
[----:B------:R-:W-:-:S03]  /*212c0*/  UMOV UR4, 0xffffffff ;  /* 0xffffffff00047882 */ /* 0x000fc60000000000 */
[----:B------:R-:W-:Y:S05]  /*212d0*/  BRA.DIV UR4, `(.L_x_695) ;  /* 0x0000005a04e87947 */ /* 0x000fea000b800000 */
[----:B------:R-:W-:-:S13]  /*212e0*/  ELECT P6, URZ, PT ;  /* 0x00000000003f782f */ /* 0x000fda00038c0000 */
.L_x_825:
[----:B------:R-:W2:Y:S01]  /*212f0*/  LDL R5, [R1+0x34] ;  /* 0x0000340001057983 */ /* 0x000ea20000100800 */
[----:B------:R-:W-:Y:S01]  /*21300*/  BSSY B1, `(.L_x_696) ;  /* 0x000000b000017945 */ /* 0x000fe20003800000 */
[----:B------:R-:W0:Y:S01]  /*21310*/  S2R R9, SR_CgaCtaId ;  /* 0x0000000000097919 */ /* 0x000e220000008800 */
[----:B--2---:R-:W-:-:S05]  /*21320*/  VIADD R5, R5, 0x1 ;  /* 0x0000000105057836 */ /* 0x004fca0000000000 */
[----:B------:R-:W-:-:S04]  /*21330*/  LEA.HI R6, R5, R5, RZ, 0x1 ;  /* 0x0000000505067211 */ /* 0x000fc800078f08ff */
[----:B------:R-:W-:-:S05]  /*21340*/  LOP3.LUT R6, R6, 0xfffffffe, RZ, 0xc0, !PT ;  /* 0xfffffffe06067812 */ /* 0x000fca00078ec0ff */
[----:B------:R-:W-:Y:S01]  /*21350*/  IMAD.IADD R5, R5, 0x1, -R6 ;  /* 0x0000000105057824 */ /* 0x000fe200078e0a06 */
[----:B------:R-:W-:-:S04]  /*21360*/  MOV R6, 0x400 ;  /* 0x0000040000067802 */ /* 0x000fc80000000f00 */
[----:B0-----:R-:W-:Y:S02]  /*21370*/  LEA R9, R9, R6, 0x18 ;  /* 0x0000000609097211 */ /* 0x001fe400078ec0ff */
[----:B------:R-:W-:-:S04]  /*21380*/  SHF.L.U32 R5, R5, 0x1f, RZ ;  /* 0x0000001f05057819 */ /* 0x000fc800000006ff */
[----:B------:R-:W0:Y:S02]  /*21390*/  SYNCS.PHASECHK.TRANS64.TRYWAIT P0, [R9+URZ+0x38820], R5 ;  /* 0x03882005090075a7 */ /* 0x000e24000800017f */
[----:B0-----:R-:W-:Y:S05]  /*213a0*/  @!P0 BRA `(.L_x_697) ;  /* 0x0000005800d48947 */ /* 0x001fea0003800000 */
.L_x_826:
[----:B------:R-:W-:Y:S05]  /*213b0*/  BSYNC B1 ;  /* 0x0000000000017941 */ /* 0x000fea0003800000 */
.L_x_696:
[----:B------:R-:W-:Y:S04]  /*213c0*/  BSSY B1, `(.L_x_698) ;  /* 0x000005a000017945 */ /* 0x000fe80003800000 */
[----:B------:R-:W-:Y:S05]  /*213d0*/  @!P6 BRA `(.L_x_699) ;  /* 0x000000040060e947 */ /* 0x000fea0003800000 */
[----:B------:R-:W0:Y:S04]  /*213e0*/  LDL R7, [R1+0x10] ;  /* 0x0000100001077983 */ /* 0x000e280000100800 */
[----:B------:R-:W2:Y:S01]  /*213f0*/  LDL R6, [R1+0x14] ;  /* 0x0000140001067983 */ /* 0x000ea20000100800 */
[----:B0-----:R-:W-:Y:S01]  /*21400*/  IMAD R5, R7, 0x8, R9 ;  /* 0x0000000807057824 */ /* 0x001fe200078e0209 */
[----:B--2---:R-:W-:-:S04]  /*21410*/  SHF.L.U32 R10, R6, 0x1f, RZ ;  /* 0x0000001f060a7819 */ /* 0x004fc800000006ff */
[----:B------:R-:W0:Y:S02]  /*21420*/  SYNCS.PHASECHK.TRANS64.TRYWAIT P0, [R5+URZ+0x388a0], R10 ;  /* 0x0388a00a050075a7 */ /* 0x000e24000800017f */
[----:B0-----:R-:W-:Y:S05]  /*21430*/  @!P0 BRA `(.L_x_700) ;  /* 0x0000005800c48947 */ /* 0x001fea0003800000 */
.L_x_827:
[----:B------:R-:W1:Y:S02]  /*21440*/  S2R R6, SR_TID.X ;  /* 0x0000000000067919 */ /* 0x000e640000002100 */
[----:B-1----:R-:W-:-:S04]  /*21450*/  LOP3.LUT R6, R6, 0x7f, RZ, 0xc0, !PT ;  /* 0x0000007f06067812 */ /* 0x002fc800078ec0ff */
[----:B------:R-:W-:-:S13]  /*21460*/  ISETP.NE.AND P1, PT, R6, RZ, PT ;  /* 0x000000ff0600720c */ /* 0x000fda0003f25270 */
        /* <DEDUP_REMOVED lines=8> */
.L_x_701:
[----:B-1----:R-:W2:Y:S01]  /*214f0*/  LDL R6, [R1+0x10] ;  /* 0x0000100001067983 */ /* 0x002ea20000100800 */
[----:B------:R-:W-:Y:S01]  /*21500*/  R2UR UR9, R5 ;  /* 0x00000000050972ca */ /* 0x000fe200000e0000 */
[----:B-----5:R-:W-:Y:S01]  /*21510*/  IMAD R7, R4, 0x50, R8 ;  /* 0x0000005004077824 */ /* 0x020fe200078e0208 */
[----:B------:R-:W-:Y:S01]  /*21520*/  UIADD3 UR4, UP0, UR38, 0x570, URZ ;  /* 0x0000057026047890 */ /* 0x000fe2000ff1e03f */
[----:B------:R-:W-:Y:S01]  /*21530*/  R2UR UR12, R2 ;  /* 0x00000000020c72ca */ /* 0x000fe200000e0000 */
[----:B------:R-:W-:Y:S01]  /*21540*/  UMOV UR10, URZ ;  /* 0x0000003f000a7c82 */ /* 0x000fe20008000000 */
[----:B------:R-:W-:Y:S01]  /*21550*/  VIADD R7, R7, 0xffffffb0 ;  /* 0xffffffb007077836 */ /* 0x000fe20000000000 */
[----:B------:R-:W-:Y:S01]  /*21560*/  R2UR UR13, R3 ;  /* 0x00000000030d72ca */ /* 0x000fe200000e0000 */
[----:B------:R-:W-:Y:S01]  /*21570*/  UIADD3.X UR5, URZ, UR39, URZ, UP0, !UPT ;  /* 0x000000273f057290 */ /* 0x000fe200087fe43f */
[----:B------:R-:W-:Y:S02]  /*21580*/  UMOV UR6, 0x0 ;  /* 0x0000000000067882 */ /* 0x000fe40000000000 */
[----:B------:R-:W-:Y:S01]  /*21590*/  R2UR UR11, R7 ;  /* 0x00000000070b72ca */ /* 0x000fe200000e0000 */
[----:B------:R-:W-:Y:S01]  /*215a0*/  UMOV UR7, 0x12f00000 ;  /* 0x12f0000000077882 */ /* 0x000fe20000000000 */
[----:B------:R-:W-:Y:S01]  /*215b0*/  UMOV UR17, 0x40 ;  /* 0x0000004000117882 */ /* 0x000fe20000000000 */
[----:B------:R-:W-:Y:S01]  /*215c0*/  UIADD3 UR9, UR9, 0x38890, URZ ;  /* 0x0003889009097890 */ /* 0x000fe2000fffe03f */
[----:B--2---:R-:W-:-:S05]  /*215d0*/  IMAD R6, R6, 0xa000, R9 ;  /* 0x0000a00006067824 */ /* 0x004fca00078e0209 */
[----:B------:R-:W-:-:S13]  /*215e0*/  R2UR UR16, R6 ;  /* 0x00000000061072ca */ /* 0x000fda00000e0000 */
[----:B------:R-:W-:Y:S02]  /*215f0*/  UIADD3 UR8, UR16, 0x24400, URZ ;  /* 0x0002440010087890 */ /* 0x000fe4000fffe03f */
        /* <DEDUP_REMOVED lines=14> */
[----:B------:R1:W-:Y:S01]  /*216e0*/  UTMALDG.4D [UR8], [UR4], desc[UR6] ;  /* 0x00000608040075b4 */ /* 0x0003e20008019000 */
[----:B------:R-:W2:Y:S02]  /*216f0*/  SYNCS.PHASECHK.TRANS64.TRYWAIT P0, [R5+URZ+0x388c0], R10 ;  /* 0x0388c00a050075a7 */ /* 0x000ea4000800017f */
[----:B-12---:R-:W-:Y:S05]  /*21700*/  @!P0 BRA `(.L_x_702) ;  /* 0x0000005800248947 */ /* 0x006fea0003800000 */
.L_x_828:
[----:B------:R-:W-:Y:S05]  /*21710*/  @P1 BRA `(.L_x_703) ;  /* 0x00000000001c1947 */ /* 0x000fea0003800000 */
[----:B------:R-:W2:Y:S01]  /*21720*/  S2R R11, SR_TID.X ;  /* 0x00000000000b7919 */ /* 0x000ea20000002100 */
[----:B01----:R-:W-:-:S04]  /*21730*/  IMAD.MOV.U32 R10, RZ, RZ, 0xa000 ;  /* 0x0000a000ff0a7424 */ /* 0x003fc800078e00ff */
[----:B------:R3:W-:Y:S01]  /*21740*/  SYNCS.ARRIVE.TRANS64 RZ, [R5+URZ+0x388b0], R10 ;  /* 0x0388b00a05ff79a7 */ /* 0x0007e2000800003f */
[----:B--2---:R-:W-:-:S04]  /*21750*/  LOP3.LUT R11, R11, 0x1f, RZ, 0xc0, !PT ;  /* 0x0000001f0b0b7812 */ /* 0x004fc800078ec0ff */
[----:B------:R-:W-:-:S13]  /*21760*/  ISETP.NE.AND P0, PT, R11, RZ, PT ;  /* 0x000000ff0b00720c */ /* 0x000fda0003f05270 */
[----:B---3--:R-:W-:Y:S05]  /*21770*/  @!P0 BRA `(.L_x_703) ;  /* 0x0000000000048947 */ /* 0x008fea0003800000 */
[----:B------:R-:W-:Y:S01]  /*21780*/  BPT.TRAP 0x1 ;  /* 0x000000040000795c */ /* 0x000fe20000300000 */
.L_x_703:
[----:B------:R-:W-:Y:S01]  /*21790*/  R2UR UR16, R6 ;  /* 0x00000000061072ca */ /* 0x000fe200000e0000 */
[----:B------:R-:W-:Y:S01]  /*217a0*/  UIADD3 UR4, UP0, UR38, 0x670, URZ ;  /* 0x0000067026047890 */ /* 0x000fe2000ff1e03f */
[----:B------:R-:W-:Y:S01]  /*217b0*/  R2UR UR9, R5 ;  /* 0x00000000050972ca */ /* 0x000fe200000e0000 */
[----:B------:R-:W-:Y:S01]  /*217c0*/  UMOV UR10, URZ ;  /* 0x0000003f000a7c82 */ /* 0x000fe20008000000 */
[----:B------:R-:W-:Y:S01]  /*217d0*/  R2UR UR11, R7 ;  /* 0x00000000070b72ca */ /* 0x000fe200000e0000 */
[----:B------:R-:W-:Y:S01]  /*217e0*/  UIADD3.X UR5, URZ, UR39, URZ, UP0, !UPT ;  /* 0x000000273f057290 */ /* 0x000fe200087fe43f */
[----:B------:R-:W-:Y:S01]  /*217f0*/  R2UR UR12, R2 ;  /* 0x00000000020c72ca */ /* 0x000fe200000e0000 */
[----:B------:R-:W-:Y:S01]  /*21800*/  UMOV UR6, 0x0 ;  /* 0x0000000000067882 */ /* 0x000fe20000000000 */
[----:B------:R-:W-:Y:S01]  /*21810*/  R2UR UR13, R3 ;  /* 0x00000000030d72ca */ /* 0x000fe200000e0000 */
[----:B------:R-:W-:Y:S01]  /*21820*/  UMOV UR7, 0x12f00000 ;  /* 0x12f0000000077882 */ /* 0x000fe20000000000 */
[----:B------:R-:W-:-:S03]  /*21830*/  UMOV UR17, 0x40 ;  /* 0x0000004000117882 */ /* 0x000fc60000000000 */
[----:B------:R-:W-:Y:S02]  /*21840*/  UIADD3 UR8, UR16, 0x400, URZ ;  /* 0x0000040010087890 */ /* 0x000fe4000fffe03f */
[----:B------:R-:W-:Y:S02]  /*21850*/  UIADD3 UR9, UR9, 0x388b0, URZ ;  /* 0x000388b009097890 */ /* 0x000fe4000fffe03f */
[----:B------:R-:W-:Y:S02]  /*21860*/  UIADD3 UR14, UR16, 0x2c00, URZ ;  /* 0x00002c00100e7890 */ /* 0x000fe4000fffe03f */
[----:B------:R-:W-:Y:S02]  /*21870*/  UIADD3 UR15, UR16, 0x5400, URZ ;  /* 0x00005400100f7890 */ /* 0x000fe4000fffe03f */
[----:B------:R-:W-:-:S03]  /*21880*/  UIADD3 UR16, UR16, 0x7c00, URZ ;  /* 0x00007c0010107890 */ /* 0x000fc6000fffe03f */
        /* <DEDUP_REMOVED lines=13> */
.L_x_699:
[----:B------:R-:W-:Y:S05]  /*21960*/  BSYNC B1 ;  /* 0x0000000000017941 */ /* 0x000fea0003800000 */
.L_x_698:
[----:B01----:R-:W2:Y:S04]  /*21970*/  LDL.LU R5, [R1+0x10] ;  /* 0x0000100001057983 */ /* 0x003ea80000300800 */
[----:B------:R-:W3:Y:S01]  /*21980*/  LDL.LU R7, [R1+0x14] ;  /* 0x0000140001077983 */ /* 0x000ee20000300800 */
[----:B------:R-:W-:Y:S01]  /*21990*/  PLOP3.LUT P2, PT, PT, PT, PT, 0x8, 0x0 ;  /* 0x000000000000781c */ /* 0x000fe20003f4e170 */
[----:B--2---:R-:W-:-:S05]  /*219a0*/  VIADD R5, R5, 0x1 ;  /* 0x0000000105057836 */ /* 0x004fca0000000000 */
[----:B------:R-:W-:-:S04]  /*219b0*/  ISETP.NE.AND P0, PT, R5, 0x2, PT ;  /* 0x000000020500780c */ /* 0x000fc80003f05270 */
[----:B------:R-:W-:Y:S02]  /*219c0*/  SEL R6, RZ, 0x1, P0 ;  /* 0x00000001ff067807 */ /* 0x000fe40000000000 */
[----:B------:R-:W-:Y:S02]  /*219d0*/  SEL R10, R5, RZ, P0 ;  /* 0x000000ff050a7207 */ /* 0x000fe40000000000 */
[----:B---3--:R-:W-:Y:S02]  /*219e0*/  LOP3.LUT R7, R7, R6, RZ, 0x3c, !PT ;  /* 0x0000000607077212 */ /* 0x008fe400078e3cff */
[----:B------:R-:W-:Y:S01]  /*219f0*/  IADD3 R5, R4, -0x2, RZ ;  /* 0xfffffffe04057810 */ /* 0x000fe20007ffe0ff */
[----:B------:R0:W-:Y:S03]  /*21a00*/  STL [R1+0x10], R10 ;  /* 0x0000100a01007387 */ /* 0x0001e60000100800 */
[----:B------:R-:W-:Y:S01]  /*21a10*/  ISETP.GE.AND P0, PT, R5, R0, PT ;  /* 0x000000000500720c */ /* 0x000fe20003f06270 */
[----:B------:R0:W-:-:S12]  /*21a20*/  STL [R1+0x14], R7 ;  /* 0x0000140701007387 */ /* 0x0001d80000100800 */
[----:B0-----:R-:W-:Y:S05]  /*21a30*/  @!P0 BRA `(.L_x_693) ;  /* 0x0000000400a88947 */ /* 0x001fea0003800000 */
[C---:B-----5:R-:W-:Y:S02]  /*21a40*/  IMAD R5, R4.reuse, 0x50, R8 ;  /* 0x0000005004057824 */ /* 0x060fe400078e0208 */
[----:B------:R-:W-:Y:S02]  /*21a50*/  VIADD R4, R4, 0xffffffff ;  /* 0xffffffff04047836 */ /* 0x000fe40000000000 */
[----:B------:R-:W-:-:S07]  /*21a60*/  VIADD R5, R5, 0xffffff60 ;  /* 0xffffff6005057836 */ /* 0x000fce0000000000 */
.L_x_710:
[----:B------:R-:W-:Y:S05]  /*21a70*/  YIELD ;  /* 0x0000000000007946 */ /* 0x000fea0003800000 */
[----:B------:R-:W-:Y:S04]  /*21a80*/  BSSY B1, `(.L_x_704) ;  /* 0x0000058000017945 */ /* 0x000fe80003800000 */
[----:B0-----:R-:W-:Y:S05]  /*21a90*/  @!P6 BRA `(.L_x_705) ;  /* 0x000000040058e947 */ /* 0x001fea0003800000 */
[----:B------:R-:W2:Y:S04]  /*21aa0*/  LDL R6, [R1+0x10] ;  /* 0x0000100001067983 */ /* 0x000ea80000100800 */
[----:B------:R-:W3:Y:S01]  /*21ab0*/  LDL R7, [R1+0x14] ;  /* 0x0000140001077983 */ /* 0x000ee20000100800 */
[----:B--2---:R-:W-:Y:S01]  /*21ac0*/  IMAD R6, R6, 0x8, R9 ;  /* 0x0000000806067824 */ /* 0x004fe200078e0209 */
[----:B---3--:R-:W-:-:S04]  /*21ad0*/  SHF.L.U32 R7, R7, 0x1f, RZ ;  /* 0x0000001f07077819 */ /* 0x008fc800000006ff */
[----:B------:R-:W0:Y:S02]  /*21ae0*/  SYNCS.PHASECHK.TRANS64.TRYWAIT P0, [R6+URZ+0x388a0], R7 ;  /* 0x0388a007060075a7 */ /* 0x000e24000800017f */
[----:B0-----:R-:W-:Y:S05]  /*21af0*/  @!P0 BRA `(.L_x_706) ;  /* 0x00000054003c8947 */ /* 0x001fea0003800000 */
.L_x_829:
        /* <DEDUP_REMOVED lines=11> */
.L_x_707:
[----:B-1----:R-:W2:Y:S01]  /*21bb0*/  LDL R8, [R1+0x10] ;  /* 0x0000100001087983 */ /* 0x002ea20000100800 */
        /* <DEDUP_REMOVED lines=8> */
[----:B------:R-:W-:Y:S01]  /*21c40*/  UMOV UR7, 0x12f00000 ;  /* 0x12f0000000077882 */ /* 0x000fe20000000000 */
[----:B------:R-:W-:-:S04]  /*21c50*/  UMOV UR17, 0x40 ;  /* 0x0000004000117882 */ /* 0x000fc80000000000 */
        /* <DEDUP_REMOVED lines=21> */
.L_x_830:
        /* <DEDUP_REMOVED lines=8> */
.L_x_709:
        /* <DEDUP_REMOVED lines=29> */
.L_x_705:
[----:B------:R-:W-:Y:S05]  /*22000*/  BSYNC B1 ;  /* 0x0000000000017941 */ /* 0x000fea0003800000 */
.L_x_704:
[----:B01----:R-:W2:Y:S04]  /*22010*/  LDL.LU R6, [R1+0x10] ;  /* 0x0000100001067983 */ /* 0x003ea80000300800 */
[----:B------:R-:W3:Y:S01]  /*22020*/  LDL.LU R7, [R1+0x14] ;  /* 0x0000140001077983 */ /* 0x000ee20000300800 */
[----:B------:R-:W-:Y:S02]  /*22030*/  VIADD R4, R4, 0xffffffff ;  /* 0xffffffff04047836 */ /* 0x000fe40000000000 */
[----:B------:R-:W-:Y:S02]  /*22040*/  VIADD R5, R5, 0xffffffb0 ;  /* 0xffffffb005057836 */ /* 0x000fe40000000000 */
[----:B--2---:R-:W-:-:S05]  /*22050*/  VIADD R6, R6, 0x1 ;  /* 0x0000000106067836 */ /* 0x004fca0000000000 */
[----:B------:R-:W-:-:S04]  /*22060*/  ISETP.NE.AND P0, PT, R6, 0x2, PT ;  /* 0x000000020600780c */ /* 0x000fc80003f05270 */
[----:B------:R-:W-:Y:S02]  /*22070*/  SEL R8, R6, RZ, P0 ;  /* 0x000000ff06087207 */ /* 0x000fe40000000000 */
[----:B------:R-:W-:Y:S02]  /*22080*/  SEL R6, RZ, 0x1, P0 ;  /* 0x00000001ff067807 */ /* 0x000fe40000000000 */
[----:B------:R-:W-:Y:S01]  /*22090*/  ISETP.GT.AND P0, PT, R4, R0, PT ;  /* 0x000000000400720c */ /* 0x000fe20003f04270 */
[----:B------:R0:W-:Y:S01]  /*220a0*/  STL [R1+0x10], R8 ;  /* 0x0000100801007387 */ /* 0x0001e20000100800 */
[----:B---3--:R-:W-:-:S05]  /*220b0*/  LOP3.LUT R7, R7, R6, RZ, 0x3c, !PT ;  /* 0x0000000607077212 */ /* 0x008fca00078e3cff */
[----:B------:R0:W-:Y:S06]  /*220c0*/  STL [R1+0x14], R7 ;  /* 0x0000140701007387 */ /* 0x0001ec0000100800 */
[----:B------:R-:W-:Y:S05]  /*220d0*/  @P0 BRA `(.L_x_710) ;  /* 0xfffffff800640947 */ /* 0x000fea000383ffff */
.L_x_693:
[----:B------:R-:W-:Y:S05]  /*220e0*/  BSYNC B0 ;  /* 0x0000000000007941 */ /* 0x000fea0003800000 */
.L_x_692:
[----:B------:R-:W2:Y:S01]  /*220f0*/  LDL R6, [R1+0x38] ;  /* 0x0000380001067983 */ /* 0x000ea20000100800 */
[----:B------:R-:W-:Y:S05]  /*22100*/  @!P2 WARPSYNC.ALL ;  /* 0x000000000000a948 */ /* 0x000fea0003800000 */
[----:B------:R-:W-:Y:S01]  /*22110*/  BSSY B6, `(.L_x_711) ;  /* 0x000036c000067945 */ /* 0x000fe20003800000 */
[----:B------:R-:W-:Y:S01]  /*22120*/  @!P2 BAR.SYNC.DEFER_BLOCKING 0xc, 0x120 ;  /* 0x030480000000ab1d */ /* 0x000fe20000010000 */
[----:B--2---:R-:W-:-:S13]  /*22130*/  ISETP.GT.AND P0, PT, R6, RZ, PT ;  /* 0x000000ff0600720c */ /* 0x004fda0003f04270 */
[----:B------:R-:W-:Y:S05]  /*22140*/  @P0 BRA `(.L_x_712) ;  /* 0x0000000000480947 */ /* 0x000fea0003800000 */
[----:B------:R-:W1:Y:S02]  /*22150*/  S2R R6, SR_TID.X ;  /* 0x0000000000067919 */ /* 0x000e640000002100 */
[----:B-1----:R-:W-:-:S04]  /*22160*/  LOP3.LUT R6, R6, 0x1f, RZ, 0xc0, !PT ;  /* 0x0000001f06067812 */ /* 0x002fc800078ec0ff */
[----:B------:R-:W-:-:S13]  /*22170*/  ISETP.NE.AND P1, PT, R6, RZ, PT ;  /* 0x000000ff0600720c */ /* 0x000fda0003f25270 */
[----:B------:R-:W-:Y:S05]  /*22180*/  @P1 BRA `(.L_x_713) ;  /* 0x0000003400901947 */ /* 0x000fea0003800000 */
[----:B0-----:R-:W0:Y:S01]  /*22190*/  S2R R7, SR_LANEID ;  /* 0x0000000000077919 */ /* 0x001e220000000000 */
[----:B------:R-:W-:Y:S01]  /*221a0*/  VOTEU.ANY UR4, UPT, PT ;  /* 0x0000000000047886 */ /* 0x000fe200038e0100 */
[----:B------:R-:W1:Y:S01]  /*221b0*/  LDC.64 R2, c[0x0][0xc38] ;  /* 0x00030e00ff027b82 */ /* 0x000e620000000a00 */
[----:B------:R-:W0:Y:S01]  /*221c0*/  FLO.U32 R0, UR4 ;  /* 0x0000000400007d00 */ /* 0x000e2200080e0000 */
[----:B------:R-:W-:-:S07]  /*221d0*/  ULDC.64 UR6, c[0x0][0x208] ;  /* 0x0000820000067ab9 */ /* 0x000fce0000000a00 */
[----:B------:R-:W1:Y:S01]  /*221e0*/  POPC R5, UR4 ;  /* 0x0000000400057d09 */ /* 0x000e620008000000 */
[----:B0-----:R-:W-:-:S13]  /*221f0*/  ISETP.EQ.U32.AND P0, PT, R0, R7, PT ;  /* 0x000000070000720c */ /* 0x001fda0003f02070 */
[----:B-1----:R-:W2:Y:S01]  /*22200*/  @P0 ATOMG.E.ADD.STRONG.GPU PT, R3, desc[UR6][R2.64], R5 ;  /* 0x00000005020309a8 */ /* 0x002ea200081ee1c6 */
[----:B------:R-:W0:Y:S02]  /*22210*/  S2R R4, SR_LTMASK ;  /* 0x0000000000047919 */ /* 0x000e240000003900 */
[----:B0-----:R-:W-:-:S04]  /*22220*/  LOP3.LUT R4, R4, UR4, RZ, 0xc0, !PT ;  /* 0x0000000404047c12 */ /* 0x001fc8000f8ec0ff */
[----:B------:R-:W0:Y:S01]  /*22230*/  POPC R7, R4 ;  /* 0x0000000400077309 */ /* 0x000e220000000000 */
[----:B--2---:R-:W0:Y:S02]  /*22240*/  SHFL.IDX PT, R0, R3, R0, 0x1f ;  /* 0x00001f0003007589 */ /* 0x004e2400000e0000 */
[----:B0-----:R-:W-:Y:S01]  /*22250*/  IADD3 R16, R0, UR36, R7 ;  /* 0x0000002400107c10 */ /* 0x001fe2000fffe007 */
[----:B------:R-:W-:Y:S06]  /*22260*/  BRA `(.L_x_713) ;  /* 0x0000003400587947 */ /* 0x000fec0003800000 */
.L_x_712:
[----:B------:R-:W1:Y:S01]  /*22270*/  S2R R0, SR_CgaCtaId ;  /* 0x0000000000007919 */ /* 0x000e620000008800 */
[----:B------:R-:W-:-:S04]  /*22280*/  MOV R2, 0x400 ;  /* 0x0000040000027802 */ /* 0x000fc80000000f00 */
[----:B-1----:R-:W-:-:S05]  /*22290*/  LEA R3, R0, R2, 0x18 ;  /* 0x0000000200037211 */ /* 0x002fca00078ec0ff */
[----:B------:R1:W-:Y:S01]  /*222a0*/  STL [R1+0x20], R3 ;  /* 0x0000200301007387 */ /* 0x0003e20000100800 */
[----:B------:R-:W-:-:S05]  /*222b0*/  VIADD R0, R3, 0x24400 ;  /* 0x0002440003007836 */ /* 0x000fca0000000000 */
[----:B------:R-:W-:-:S13]  /*222c0*/  LOP3.LUT P0, RZ, R0, 0x3ff, RZ, 0xc0, !PT ;  /* 0x000003ff00ff7812 */ /* 0x000fda000780c0ff */
[----:B-1----:R-:W-:Y:S05]  /*222d0*/  @!P0 BRA `(.L_x_714) ;  /* 0x0000000000408947 */ /* 0x002fea0003800000 */
[----:B------:R-:W-:Y:S01]  /*222e0*/  MOV R2, 0x0 ;  /* 0x0000000000027802 */ /* 0x000fe20000000f00 */
[----:B------:R-:W-:Y:S01]  /*222f0*/  ULDC.64 UR6, c[0x4][0x1b8] ;  /* 0x01006e0000067ab9 */ /* 0x000fe20000000a00 */
[----:B------:R-:W-:Y:S01]  /*22300*/  ULDC.64 UR8, c[0x4][0x1c0] ;  /* 0x0100700000087ab9 */ /* 0x000fe20000000a00 */
[----:B------:R-:W-:Y:S01]  /*22310*/  ULDC.64 UR4, c[0x4][0x118] ;  /* 0x0100460000047ab9 */ /* 0x000fe20000000a00 */
[----:B------:R-:W-:Y:S01]  /*22320*/  IMAD.U32 R4, RZ, RZ, UR6 ;  /* 0x00000006ff047e24 */ /* 0x000fe2000f8e00ff */
[----:B------:R-:W-:Y:S01]  /*22330*/  MOV R10, UR4 ;  /* 0x00000004000a7c02 */ /* 0x000fe20008000f00 */
[----:B------:R-:W1:Y:S01]  /*22340*/  LDC.64 R2, c[0x4][R2] ;  /* 0x0100000002027b82 */ /* 0x000e620000000a00 */
[----:B------:R-:W-:Y:S02]  /*22350*/  IMAD.U32 R5, RZ, RZ, UR7 ;  /* 0x00000007ff057e24 */ /* 0x000fe4000f8e00ff */
[----:B------:R-:W-:Y:S02]  /*22360*/  IMAD.U32 R6, RZ, RZ, UR8 ;  /* 0x00000008ff067e24 */ /* 0x000fe4000f8e00ff */
[----:B0-----:R-:W-:-:S02]  /*22370*/  IMAD.U32 R7, RZ, RZ, UR9 ;  /* 0x00000009ff077e24 */ /* 0x001fc4000f8e00ff */
[----:B------:R-:W-:Y:S02]  /*22380*/  IMAD.U32 R11, RZ, RZ, UR5 ;  /* 0x00000005ff0b7e24 */ /* 0x000fe4000f8e00ff */
[----:B-----5:R-:W-:Y:S02]  /*22390*/  IMAD.MOV.U32 R8, RZ, RZ, 0x70 ;  /* 0x00000070ff087424 */ /* 0x020fe400078e00ff */
[----:B------:R-:W-:Y:S02]  /*223a0*/  IMAD.MOV.U32 R12, RZ, RZ, 0x1 ;  /* 0x00000001ff0c7424 */ /* 0x000fe400078e00ff */
[----:B------:R-:W-:-:S07]  /*223b0*/  IMAD.MOV.U32 R13, RZ, RZ, RZ ;  /* 0x000000ffff0d7224 */ /* 0x000fce00078e00ff */
[----:B------:R-:W-:-:S07]  /*223c0*/  LEPC R20, `(.L_x_714) ;  /* 0x000000001014794e */ /* 0x000fce0000000000 */
[----:B-1----:R-:W-:Y:S05]  /*223d0*/  CALL.ABS.NOINC R2 ;  /* 0x0000000002007343 */ /* 0x002fea0003c00000 */
.L_x_714:
        /* <DEDUP_REMOVED lines=10> */
[----:B------:R-:W-:Y:S01]  /*22480*/  MOV R13, RZ ;  /* 0x000000ff000d7202 */ /* 0x000fe20000000f00 */
[----:B------:R-:W-:Y:S02]  /*22490*/  IMAD.U32 R5, RZ, RZ, UR7 ;  /* 0x00000007ff057e24 */ /* 0x000fe4000f8e00ff */
[----:B------:R-:W-:Y:S02]  /*224a0*/  IMAD.U32 R6, RZ, RZ, UR8 ;  /* 0x00000008ff067e24 */ /* 0x000fe4000f8e00ff */
[----:B0-----:R-:W-:-:S02]  /*224b0*/  IMAD.U32 R7, RZ, RZ, UR9 ;  /* 0x00000009ff077e24 */ /* 0x001fc4000f8e00ff */
[----:B------:R-:W-:Y:S02]  /*224c0*/  IMAD.U32 R10, RZ, RZ, UR4 ;  /* 0x00000004ff0a7e24 */ /* 0x000fe4000f8e00ff */
[----:B------:R-:W-:Y:S02]  /*224d0*/  IMAD.U32 R11, RZ, RZ, UR5 ;  /* 0x00000005ff0b7e24 */ /* 0x000fe4000f8e00ff */
[----:B-----5:R-:W-:Y:S02]  /*224e0*/  IMAD.MOV.U32 R8, RZ, RZ, 0x70 ;  /* 0x00000070ff087424 */ /* 0x020fe400078e00ff */
[----:B-1----:R-:W-:-:S07]  /*224f0*/  IMAD.MOV.U32 R12, RZ, RZ, 0x1 ;  /* 0x00000001ff0c7424 */ /* 0x002fce00078e00ff */
[----:B------:R-:W-:-:S07]  /*22500*/  LEPC R20, `(.L_x_716) ;  /* 0x000000001014794e */ /* 0x000fce0000000000 */
[----:B--2---:R-:W-:Y:S05]  /*22510*/  CALL.ABS.NOINC R2 ;  /* 0x0000000002007343 */ /* 0x004fea0003c00000 */
.L_x_716:
[----:B------:R-:W-:Y:S01]  /*22520*/  MOV R2, 0x0 ;  /* 0x0000000000027802 */ /* 0x000fe20000000f00 */
[----:B------:R-:W-:Y:S01]  /*22530*/  ULDC.64 UR4, c[0x4][0x1b8] ;  /* 0x01006e0000047ab9 */ /* 0x000fe20000000a00 */
[----:B------:R-:W-:Y:S01]  /*22540*/  ULDC.64 UR6, c[0x4][0x1c0] ;  /* 0x0100700000067ab9 */ /* 0x000fe20000000a00 */
[----:B------:R-:W-:Y:S01]  /*22550*/  ULDC.64 UR8, c[0x4][0x128] ;  /* 0x01004a0000087ab9 */ /* 0x000fe20000000a00 */
[----:B------:R-:W-:Y:S02]  /*22560*/  IMAD.U32 R4, RZ, RZ, UR4 ;  /* 0x00000004ff047e24 */ /* 0x000fe4000f8e00ff */
[----:B------:R-:W0:Y:S01]  /*22570*/  LDC.64 R2, c[0x4][R2] ;  /* 0x0100000002027b82 */ /* 0x000e220000000a00 */
[----:B------:R-:W-:Y:S02]  /*22580*/  IMAD.U32 R5, RZ, RZ, UR5 ;  /* 0x00000005ff057e24 */ /* 0x000fe4000f8e00ff */
[----:B------:R-:W-:Y:S02]  /*22590*/  IMAD.U32 R6, RZ, RZ, UR6 ;  /* 0x00000006ff067e24 */ /* 0x000fe4000f8e00ff */
[----:B------:R-:W-:-:S02]  /*225a0*/  IMAD.U32 R7, RZ, RZ, UR7 ;  /* 0x00000007ff077e24 */ /* 0x000fc4000f8e00ff */
[----:B------:R-:W-:Y:S02]  /*225b0*/  IMAD.U32 R10, RZ, RZ, UR8 ;  /* 0x00000008ff0a7e24 */ /* 0x000fe4000f8e00ff */
[----:B------:R-:W-:Y:S02]  /*225c0*/  IMAD.U32 R11, RZ, RZ, UR9 ;  /* 0x00000009ff0b7e24 */ /* 0x000fe4000f8e00ff */
[----:B------:R-:W-:Y:S02]  /*225d0*/  IMAD.MOV.U32 R8, RZ, RZ, 0x70 ;  /* 0x00000070ff087424 */ /* 0x000fe400078e00ff */
[----:B------:R-:W-:Y:S02]  /*225e0*/  IMAD.MOV.U32 R12, RZ, RZ, 0x1 ;  /* 0x00000001ff0c7424 */ /* 0x000fe400078e00ff */
[----:B------:R-:W-:-:S07]  /*225f0*/  IMAD.MOV.U32 R13, RZ, RZ, RZ ;  /* 0x000000ffff0d7224 */ /* 0x000fce00078e00ff */
[----:B------:R-:W-:-:S07]  /*22600*/  LEPC R20, `(.L_x_715) ;  /* 0x000000001014794e */ /* 0x000fce0000000000 */
[----:B0-----:R-:W-:Y:S05]  /*22610*/  CALL.ABS.NOINC R2 ;  /* 0x0000000002007343 */ /* 0x001fea0003c00000 */
.L_x_715:
        /* <DEDUP_REMOVED lines=8> */
[----:B------:R-:W1:Y:S02]  /*226a0*/  S2R R6, SR_TID.X ;  /* 0x0000000000067919 */ /* 0x000e640000002100 */
[----:B-1----:R-:W-:-:S04]  /*226b0*/  LOP3.LUT R6, R6, 0x1f, RZ, 0xc0, !PT ;  /* 0x0000001f06067812 */ /* 0x002fc800078ec0ff */
        /* <DEDUP_REMOVED lines=9> */
[----:B------:R-:W1:Y:S01]  /*22750*/  LDC R4, c[0x0][0x428] ;  /* 0x00010a00ff047b82 */ /* 0x000e620000000800 */
[----:B------:R-:W-:-:S06]  /*22760*/  IMAD.MOV.U32 R0, RZ, RZ, R5 ;  /* 0x000000ffff007224 */ /* 0x000fcc00078e0005 */
[----:B------:R2:W5:Y:S01]  /*22770*/  @P0 LDG.E R0, desc[UR6][R2.64] ;  /* 0x0000000602000981 */ /* 0x000562000c1e1900 */
[----:B------:R-:W-:Y:S02]  /*22780*/  PLOP3.LUT P1, PT, P6, PT, PT, 0x8, 0x0 ;  /* 0x000000000000781c */ /* 0x000fe4000372e170 */
[----:B-1----:R-:W-:Y:S01]  /*22790*/  ISETP.NE.AND P0, PT, R4, 0x1, PT ;  /* 0x000000010400780c */ /* 0x002fe20003f05270 */
[----:B------:R-:W-:-:S12]  /*227a0*/  IMAD.MOV.U32 R4, RZ, RZ, R18 ;  /* 0x000000ffff047224 */ /* 0x000fd800078e0012 */
[----:B--2---:R-:W1:Y:S08]  /*227b0*/  @P0 LDC R3, c[0x0][0x42c] ;  /* 0x00010b00ff030b82 */ /* 0x004e700000000800 */
[----:B------:R-:W2:Y:S01]  /*227c0*/  @P0 LDC R2, c[0x0][0x430] ;  /* 0x00010c00ff020b82 */ /* 0x000ea20000000800 */
[----:B-1----:R-:W-:-:S05]  /*227d0*/  @P0 IMAD.HI.U32 R3, R18, R3, RZ ;  /* 0x0000000312030227 */ /* 0x002fca00078e00ff */
[----:B--2---:R-:W-:Y:S02]  /*227e0*/  @P0 SHF.R.U32.HI R4, RZ, R2, R3 ;  /* 0x00000002ff040219 */ /* 0x004fe40000011603 */
[----:B------:R-:W-:-:S04]  /*227f0*/  ISETP.NE.U32.AND P0, PT, RZ, UR4, PT ;  /* 0x00000004ff007c0c */ /* 0x000fc8000bf05070 */
[----:B------:R-:W-:-:S04]  /*22800*/  ISETP.NE.AND.EX P0, PT, RZ, UR5, PT, P0 ;  /* 0x00000005ff007c0c */ /* 0x000fc8000bf05300 */
[----:B------:R-:W-:-:S09]  /*22810*/  SEL R2, R5, RZ, !P0 ;  /* 0x000000ff05027207 */ /* 0x000fd20004000000 */
.L_x_717:
        /* <DEDUP_REMOVED lines=10> */
[----:B------:R-:W1:Y:S01]  /*228c0*/  S2R R3, SR_TID.X ;  /* 0x0000000000037919 */ /* 0x000e620000002100 */
[----:B------:R-:W-:Y:S01]  /*228d0*/  UMOV UR4, 0x40 ;  /* 0x0000004000047882 */ /* 0x000fe20000000000 */
[----:B-1----:R-:W-:-:S04]  /*228e0*/  LOP3.LUT R3, R3, 0x1f, RZ, 0xc0, !PT ;  /* 0x0000001f03037812 */ /* 0x002fc800078ec0ff */
[----:B------:R-:W-:-:S04]  /*228f0*/  ISETP.NE.AND P2, PT, R3, RZ, PT ;  /* 0x000000ff0300720c */ /* 0x000fc80003f45270 */
[----:B------:R-:W-:-:S09]  /*22900*/  PLOP3.LUT P1, PT, P2, PT, PT, 0x8, 0x0 ;  /* 0x000000000000781c */ /* 0x000fd2000172e170 */
[----:B------:R-:W-:-:S05]  /*22910*/  VOTEU.ALL UP0, P2 ;  /* 0x00000000003f7886 */ /* 0x000fca0001000000 */
.L_x_718:
        /* <DEDUP_REMOVED lines=15> */
.L_x_719:
        /* <DEDUP_REMOVED lines=15> */
.L_x_720:
        /* <DEDUP_REMOVED lines=9> */
[----:B0----5:R-:W0:Y:S01]  /*22b90*/  LDC.64 R8, c[0x0][0x3f8] ;  /* 0x0000fe00ff087b82 */ /* 0x021e220000000a00 */
[----:B------:R-:W-:Y:S02]  /*22ba0*/  ULDC.64 UR4, c[0x0][0xa08] ;  /* 0x0002820000047ab9 */ /* 0x000fe40000000a00 */
[----:B0-----:R-:W-:Y:S01]  /*22bb0*/  LOP3.LUT P0, RZ, R8, UR4, RZ, 0xfc, !PT ;  /* 0x0000000408ff7c12 */ /* 0x001fe2000f80fcff */
[----:B------:R-:W-:-:S03]  /*22bc0*/  UMOV UR4, 0xffffffff ;  /* 0xffffffff00047882 */ /* 0x000fc60000000000 */
[----:B------:R-:W-:-:S04]  /*22bd0*/  LOP3.LUT P0, RZ, R9, UR5, RZ, 0xfc, P0 ;  /* 0x0000000509ff7c12 */ /* 0x000fc8000800fcff */
[----:B------:R-:W-:Y:S01]  /*22be0*/  SEL R5, R0, RZ, !P0 ;  /* 0x000000ff00057207 */ /* 0x000fe20004000000 */
[----:B------:R-:W-:Y:S08]  /*22bf0*/  BRA.DIV UR4, `(.L_x_721) ;  /* 0x0000004604247947 */ /* 0x000ff0000b800000 */
.L_x_833:
[----:B------:R-:W2:Y:S01]  /*22c00*/  LDL R3, [R1+0x28] ;  /* 0x0000280001037983 */ /* 0x000ea20000100800 */
[----:B------:R-:W-:Y:S01]  /*22c10*/  UMOV UR4, 0xffffffff ;  /* 0xffffffff00047882 */ /* 0x000fe20000000000 */
[----:B------:R-:W-:Y:S01]  /*22c20*/  SHF.R.S32.HI R12, RZ, 0x1f, R0 ;  /* 0x0000001fff0c7819 */ /* 0x000fe20000011400 */
[----:B--2---:R-:W-:Y:S01]  /*22c30*/  VIADD R3, R3, 0xffffffff ;  /* 0xffffffff03037836 */ /* 0x004fe20000000000 */
[----:B------:R-:W-:Y:S06]  /*22c40*/  BRA.DIV UR4, `(.L_x_722) ;  /* 0x0000004604447947 */ /* 0x000fec000b800000 */
[----:B------:R-:W-:-:S13]  /*22c50*/  ELECT P6, URZ, PT ;  /* 0x00000000003f782f */ /* 0x000fda00038c0000 */
.L_x_836:
[----:B------:R-:W-:Y:S05]  /*22c60*/  @!P6 BRA `(.L_x_723) ;  /* 0x000000040048e947 */ /* 0x000fea0003800000 */
[----:B------:R0:W-:Y:S01]  /*22c70*/  STL [R1+0xc], R3 ;  /* 0x00000c0301007387 */ /* 0x0001e20000100800 */
[----:B------:R-:W-:-:S04]  /*22c80*/  ISETP.NE.U32.AND P0, PT, R8, RZ, PT ;  /* 0x000000ff0800720c */ /* 0x000fc80003f05070 */
[----:B------:R-:W-:-:S13]  /*22c90*/  ISETP.NE.AND.EX P0, PT, R9, RZ, PT, P0 ;  /* 0x000000ff0900720c */ /* 0x000fda0003f05300 */
[----:B0-----:R-:W-:Y:S05]  /*22ca0*/  @!P0 BRA `(.L_x_724) ;  /* 0x0000000000508947 */ /* 0x001fea0003800000 */
[----:B------:R-:W0:Y:S01]  /*22cb0*/  LDC R10, c[0x0][0x41c] ;  /* 0x00010700ff0a7b82 */ /* 0x000e220000000800 */
[----:B------:R-:W-:Y:S01]  /*22cc0*/  MOV R5, R3 ;  /* 0x0000000300057202 */ /* 0x000fe20000000f00 */
[----:B------:R-:W-:Y:S01]  /*22cd0*/  ULDC.64 UR4, c[0x0][0x408] ;  /* 0x0001020000047ab9 */ /* 0x000fe20000000a00 */
[----:B------:R-:W-:Y:S01]  /*22ce0*/  ULDC.64 UR6, c[0x0][0x208] ;  /* 0x0000820000067ab9 */ /* 0x000fe20000000a00 */
[----:B0-----:R-:W-:-:S13]  /*22cf0*/  ISETP.NE.AND P0, PT, R10, 0x1, PT ;  /* 0x000000010a00780c */ /* 0x001fda0003f05270 */
[----:B------:R-:W0:Y:S02]  /*22d00*/  @P0 LDC.64 R6, c[0x0][0x420] ;  /* 0x00010800ff060b82 */ /* 0x000e240000000a00 */
[----:B0-----:R-:W-:-:S05]  /*22d10*/  @P0 IMAD.HI.U32 R6, R3, R6, RZ ;  /* 0x0000000603060227 */ /* 0x001fca00078e00ff */
[----:B------:R-:W-:-:S05]  /*22d20*/  @P0 SHF.R.U32.HI R5, RZ, R7, R6 ;  /* 0x00000007ff050219 */ /* 0x000fca0000011606 */
[----:B------:R-:W-:-:S04]  /*22d30*/  IMAD.MOV R6, RZ, RZ, -R5 ;  /* 0x000000ffff067224 */ /* 0x000fc800078e0a05 */
        /* <DEDUP_REMOVED lines=11> */
.L_x_724:
        /* <DEDUP_REMOVED lines=9> */
.L_x_837:
        /* <DEDUP_REMOVED lines=11> */
.L_x_726:
        /* <DEDUP_REMOVED lines=38> */
.L_x_723:
        /* <DEDUP_REMOVED lines=47> */
[----:B--2---:R-:W-:-:S05]  /*23480*/  VIADD R11, R11, 0x1 ;  /* 0x000000010b0b7836 */ /* 0x004fca0000000000 */
[----:B------:R-:W-:Y:S01]  /*23490*/  LEA.HI R2, R11, R11, RZ, 0x1 ;  /* 0x0000000b0b027211 */ /* 0x000fe200078f08ff */
[----:B------:R0:W-:Y:S03]  /*234a0*/  STL [R1+0x34], R11 ;  /* 0x0000340b01007387 */ /* 0x0001e60000100800 */
[----:B------:R-:W-:-:S05]  /*234b0*/  LOP3.LUT R2, R2, 0xfffffffe, RZ, 0xc0, !PT ;  /* 0xfffffffe02027812 */ /* 0x000fca00078ec0ff */
[----:B------:R-:W-:-:S05]  /*234c0*/  IMAD.IADD R2, R11, 0x1, -R2 ;  /* 0x000000010b027824 */ /* 0x000fca00078e0a02 */
[----:B------:R-:W-:-:S04]  /*234d0*/  SHF.L.U32 R2, R2, 0x1f, RZ ;  /* 0x0000001f02027819 */ /* 0x000fc800000006ff */
[----:B------:R-:W1:Y:S02]  /*234e0*/  SYNCS.PHASECHK.TRANS64.TRYWAIT P0, [R7+URZ+0x38820], R2 ;  /* 0x03882002070075a7 */ /* 0x000e64000800017f */
[----:B01----:R-:W-:Y:S05]  /*234f0*/  @!P0 BRA `(.L_x_728) ;  /* 0x0000003c004c8947 */ /* 0x003fea0003800000 */
.L_x_838:
[----:B------:R-:W-:Y:S05]  /*23500*/  BSYNC B0 ;  /* 0x0000000000007941 */ /* 0x000fea0003800000 */
.L_x_727:
        /* <DEDUP_REMOVED lines=9> */
[C---:B------:R-:W-:Y:S02]  /*235a0*/  IMAD.IADD R2, R6.reuse, 0x1, R13 ;  /* 0x0000000106027824 */ /* 0x040fe400078e020d */
[----:B------:R-:W-:-:S03]  /*235b0*/  VIADD R6, R6, 0xfffffffe ;  /* 0xfffffffe06067836 */ /* 0x000fc60000000000 */
[----:B------:R-:W-:-:S04]  /*235c0*/  LOP3.LUT R2, R2, 0x1, RZ, 0xc0, !PT ;  /* 0x0000000102027812 */ /* 0x000fc800078ec0ff */
[----:B------:R-:W-:-:S13]  /*235d0*/  ISETP.NE.U32.AND P0, PT, R2, 0x1, PT ;  /* 0x000000010200780c */ /* 0x000fda0003f05070 */
[----:B------:R-:W-:Y:S05]  /*235e0*/  @P0 BRA `(.L_x_732) ;  /* 0x0000000800580947 */ /* 0x000fea0003800000 */
[----:B------:R-:W2:Y:S04]  /*235f0*/  LDL R7, [R1] ;  /* 0x0000000001077983 */ /* 0x000ea80000100800 */
[----:B------:R-:W3:Y:S01]  /*23600*/  LDL R10, [R1+0x8] ;  /* 0x00000800010a7983 */ /* 0x000ee20000100800 */
[----:B------:R-:W-:Y:S01]  /*23610*/  BSSY B2, `(.L_x_733) ;  /* 0x000008f000027945 */ /* 0x000fe20003800000 */
[----:B--2---:R-:W-:-:S05]  /*23620*/  VIADD R7, R7, 0x1 ;  /* 0x0000000107077836 */ /* 0x004fca0000000000 */
[----:B------:R-:W-:-:S04]  /*23630*/  ISETP.NE.AND P0, PT, R7, 0x2, PT ;  /* 0x000000020700780c */ /* 0x000fc80003f05270 */
[----:B------:R-:W-:Y:S02]  /*23640*/  SEL R14, RZ, 0x1, P0 ;  /* 0x00000001ff0e7807 */ /* 0x000fe40000000000 */
[----:B------:R-:W-:Y:S02]  /*23650*/  SEL R7, R7, RZ, P0 ;  /* 0x000000ff07077207 */ /* 0x000fe40000000000 */
[----:B---3--:R-:W-:Y:S01]  /*23660*/  LOP3.LUT R14, R10, R14, RZ, 0x3c, !PT ;  /* 0x0000000e0a0e7212 */ /* 0x008fe200078e3cff */
[----:B------:R-:W-:Y:S06]  /*23670*/  @!P6 BRA `(.L_x_734) ;  /* 0x000000080020e947 */ /* 0x000fec0003800000 */
[----:B------:R-:W-:Y:S02]  /*23680*/  ISETP.NE.U32.AND P0, PT, R8, RZ, PT ;  /* 0x000000ff0800720c */ /* 0x000fe40003f05070 */
[----:B------:R-:W-:Y:S02]  /*23690*/  MOV R2, R5 ;  /* 0x0000000500027202 */ /* 0x000fe40000000f00 */
[----:B------:R-:W-:-:S13]  /*236a0*/  ISETP.NE.AND.EX P0, PT, R9, RZ, PT, P0 ;  /* 0x000000ff0900720c */ /* 0x000fda0003f05300 */
[----:B------:R-:W-:Y:S05]  /*236b0*/  @!P0 BRA `(.L_x_735) ;  /* 0x00000000004c8947 */ /* 0x000fea0003800000 */
[----:B------:R-:W0:Y:S01]  /*236c0*/  LDC R17, c[0x0][0x41c] ;  /* 0x00010700ff117b82 */ /* 0x000e220000000800 */
[----:B------:R-:W-:Y:S01]  /*236d0*/  IMAD.MOV.U32 R2, RZ, RZ, R6 ;  /* 0x000000ffff027224 */ /* 0x000fe200078e0006 */
[----:B------:R-:W-:Y:S01]  /*236e0*/  ULDC.64 UR4, c[0x0][0x408] ;  /* 0x0001020000047ab9 */ /* 0x000fe20000000a00 */
[----:B------:R-:W-:Y:S01]  /*236f0*/  ULDC.64 UR6, c[0x0][0x208] ;  /* 0x0000820000067ab9 */ /* 0x000fe20000000a00 */
[----:B0-----:R-:W-:-:S13]  /*23700*/  ISETP.NE.AND P0, PT, R17, 0x1, PT ;  /* 0x000000011100780c */ /* 0x001fda0003f05270 */
[----:B------:R-:W0:Y:S02]  /*23710*/  @P0 LDC.64 R10, c[0x0][0x420] ;  /* 0x00010800ff0a0b82 */ /* 0x000e240000000a00 */
[----:B0-----:R-:W-:-:S05]  /*23720*/  @P0 IMAD.HI.U32 R10, R6, R10, RZ ;  /* 0x0000000a060a0227 */ /* 0x001fca00078e00ff */
[----:B------:R-:W-:Y:S01]  /*23730*/  @P0 SHF.R.U32.HI R2, RZ, R11, R10 ;  /* 0x0000000bff020219 */ /* 0x000fe2000001160a */
[----:B------:R-:W-:-:S03]  /*23740*/  IMAD R10, R12, UR4, RZ ;  /* 0x000000040c0a7c24 */ /* 0x000fc6000f8e02ff */
[----:B------:R-:W-:Y:S01]  /*23750*/  SHF.R.S32.HI R11, RZ, 0x1f, R2 ;  /* 0x0000001fff0b7819 */ /* 0x000fe20000011402 */
[C---:B------:R-:W-:Y:S02]  /*23760*/  IMAD R15, R0.reuse, UR5, R10 ;  /* 0x00000005000f7c24 */ /* 0x040fe4000f8e020a */
[--C-:B------:R-:W-:Y:S02]  /*23770*/  IMAD.MOV.U32 R10, RZ, RZ, R2.reuse ;  /* 0x000000ffff0a7224 */ /* 0x100fe400078e0002 */
[----:B------:R-:W-:Y:S02]  /*23780*/  IMAD.MOV R2, RZ, RZ, -R2 ;  /* 0x000000ffff027224 */ /* 0x000fe400078e0a02 */
[----:B------:R-:W-:-:S04]  /*23790*/  IMAD.WIDE.U32 R10, R0, UR4, R10 ;  /* 0x00000004000a7c25 */ /* 0x000fc8000f8e000a */
[----:B------:R-:W-:Y:S01]  /*237a0*/  IMAD.IADD R15, R15, 0x1, R11 ;  /* 0x000000010f0f7824 */ /* 0x000fe200078e020b */
[----:B------:R-:W-:Y:S01]  /*237b0*/  LEA R8, P0, R10, R8, 0x2 ;  /* 0x000000080a087211 */ /* 0x000fe200078010ff */
[----:B------:R-:W-:-:S03]  /*237c0*/  IMAD R6, R17, R2, R6 ;  /* 0x0000000211067224 */ /* 0x000fc600078e0206 */
[----:B------:R-:W-:-:S05]  /*237d0*/  LEA.HI.X R9, R10, R9, R15, 0x2, P0 ;  /* 0x000000090a097211 */ /* 0x000fca00000f140f */
[----:B------:R0:W5:Y:S04]  /*237e0*/  LDG.E R2, desc[UR6][R8.64] ;  /* 0x0000000608027981 */ /* 0x000168000c1e1900 */
.L_x_735:
[----:B0-----:R-:W0:Y:S01]  /*237f0*/  S2R R9, SR_CgaCtaId ;  /* 0x0000000000097919 */ /* 0x001e220000008800 */
[----:B------:R-:W-:-:S04]  /*23800*/  MOV R8, 0x400 ;  /* 0x0000040000087802 */ /* 0x000fc80000000f00 */
[----:B0-----:R-:W-:Y:S02]  /*23810*/  LEA R8, R9, R8, 0x18 ;  /* 0x0000000809087211 */ /* 0x001fe400078ec0ff */
[----:B------:R-:W-:-:S03]  /*23820*/  SHF.L.U32 R9, R14, 0x1f, RZ ;  /* 0x0000001f0e097819 */ /* 0x000fc600000006ff */
[----:B------:R-:W-:-:S04]  /*23830*/  IMAD R8, R7, 0x8, R8 ;  /* 0x0000000807087824 */ /* 0x000fc800078e0208 */
[----:B------:R-:W0:Y:S02]  /*23840*/  SYNCS.PHASECHK.TRANS64.TRYWAIT P0, [R8+URZ+0x38840], R9 ;  /* 0x03884009080075a7 */ /* 0x000e24000800017f */
[----:B0-----:R-:W-:Y:S05]  /*23850*/  @!P0 BRA `(.L_x_736) ;  /* 0x0000003800948947 */ /* 0x001fea0003800000 */
.L_x_839:
        /* <DEDUP_REMOVED lines=11> */
.L_x_737:
[----:B------:R-:W2:Y:S04]  /*23910*/  LDL R17, [R1+0x4] ;  /* 0x0000040001117983 */ /* 0x000ea80000100800 */
[----:B0-----:R-:W3:Y:S01]  /*23920*/  LDL.LU R9, [R1+0x8] ;  /* 0x0000080001097983 */ /* 0x001ee20000300800 */
[----:B------:R-:W-:Y:S02]  /*23930*/  MOV R11, 0x400 ;  /* 0x00000400000b7802 */ /* 0x000fe40000000f00 */
[----:B------:R-:W-:Y:S01]  /*23940*/  R2UR UR9, R8 ;  /* 0x00000000080972ca */ /* 0x000fe200000e0000 */
[----:B------:R-:W4:Y:S01]  /*23950*/  LDL R10, [R1] ;  /* 0x00000000010a7983 */ /* 0x000f220000100800 */
[----:B------:R-:W0:Y:S01]  /*23960*/  S2R R15, SR_CgaCtaId ;  /* 0x00000000000f7919 */ /* 0x000e220000008800 */
[----:B------:R-:W-:Y:S01]  /*23970*/  R2UR UR11, R6 ;  /* 0x00000000060b72ca */ /* 0x000fe200000e0000 */
[----:B------:R-:W-:Y:S01]  /*23980*/  UIADD3 UR4, UP0, UR38, 0x370, URZ ;  /* 0x0000037026047890 */ /* 0x000fe2000ff1e03f */
[----:B------:R-:W-:-:S02]  /*23990*/  R2UR UR12, R4 ;  /* 0x00000000040c72ca */ /* 0x000fc400000e0000 */
[----:B-----5:R-:W-:-:S06]  /*239a0*/  R2UR UR13, R2 ;  /* 0x00000000020d72ca */ /* 0x020fcc00000e0000 */
[----:B------:R-:W-:Y:S01]  /*239b0*/  UIADD3 UR9, UR9, 0x38830, URZ ;  /* 0x0003883009097890 */ /* 0x000fe2000fffe03f */
[----:B0-----:R-:W-:-:S05]  /*239c0*/  LEA R11, R15, R11, 0x18 ;  /* 0x0000000b0f0b7211 */ /* 0x001fca00078ec0ff */
[----:B------:R-:W-:-:S05]  /*239d0*/  IMAD R8, R7, 0xa000, R11 ;  /* 0x0000a00007087824 */ /* 0x000fca00078e020b */
[----:B------:R-:W-:Y:S01]  /*239e0*/  R2UR UR14, R8 ;  /* 0x00000000080e72ca */ /* 0x000fe200000e0000 */
[----:B------:R-:W-:Y:S01]  /*239f0*/  UMOV UR10, URZ ;  /* 0x0000003f000a7c82 */ /* 0x000fe20008000000 */
[----:B------:R-:W-:Y:S01]  /*23a00*/  UMOV UR6, 0x0 ;  /* 0x0000000000067882 */ /* 0x000fe20000000000 */
[----:B------:R-:W-:Y:S01]  /*23a10*/  UMOV UR7, 0x14f00000 ;  /* 0x14f0000000077882 */ /* 0x000fe20000000000 */
[----:B------:R-:W-:-:S09]  /*23a20*/  UMOV UR17, 0x40 ;  /* 0x0000004000117882 */ /* 0x000fd20000000000 */
[----:B------:R-:W-:Y:S02]  /*23a30*/  UIADD3 UR8, UR14, 0x24400, URZ ;  /* 0x000244000e087890 */ /* 0x000fe4000fffe03f */
[----:B------:R-:W-:Y:S02]  /*23a40*/  UIADD3 UR15, UR14, 0x26c00, URZ ;  /* 0x00026c000e0f7890 */ /* 0x000fe4000fffe03f */
[----:B------:R-:W-:Y:S02]  /*23a50*/  UIADD3 UR16, UR14, 0x29400, URZ ;  /* 0x000294000e107890 */ /* 0x000fe4000fffe03f */
[----:B------:R-:W-:Y:S01]  /*23a60*/  UIADD3 UR14, UR14, 0x2bc00, URZ ;  /* 0x0002bc000e0e7890 */ /* 0x000fe2000fffe03f */
        /* <DEDUP_REMOVED lines=9> */
[----:B------:R0:W-:Y:S01]  /*23b00*/  UTMALDG.4D [UR8], [UR4], desc[UR6] ;  /* 0x00000608040075b4 */ /* 0x0001e20008019000 */
[----:B------:R-:W-:Y:S01]  /*23b10*/  UMOV UR15, 0xc0 ;  /* 0x000000c0000f7882 */ /* 0x000fe20000000000 */
        /* <DEDUP_REMOVED lines=8> */
.L_x_840:
[----:B------:R-:W1:Y:S01]  /*23ba0*/  S2R R10, SR_TID.X ;  /* 0x00000000000a7919 */ /* 0x000e620000002100 */
[----:B------:R-:W-:-:S04]  /*23bb0*/  UPRMT UR4, UR37, 0x9910, URZ ;  /* 0x0000991025047896 */ /* 0x000fc8000800003f */
[----:B------:R-:W-:Y:S01]  /*23bc0*/  UISETP.NE.AND UP0, UPT, UR4, 0x2, UPT ;  /* 0x000000020400788c */ /* 0x000fe2000bf05270 */
[----:B-1----:R-:W-:-:S04]  /*23bd0*/  LOP3.LUT R10, R10, 0x7f, RZ, 0xc0, !PT ;  /* 0x0000007f0a0a7812 */ /* 0x002fc800078ec0ff */
[----:B------:R-:W-:-:S13]  /*23be0*/  ISETP.NE.AND P0, PT, R10, RZ, PT ;  /* 0x000000ff0a00720c */ /* 0x000fda0003f05270 */
[----:B0-----:R-:W-:-:S04]  /*23bf0*/  @!P0 IMAD.MOV.U32 R9, RZ, RZ, 0xa000 ;  /* 0x0000a000ff098424 */ /* 0x001fc800078e00ff */
[----:B------:R0:W-:Y:S01]  /*23c00*/  @!P0 SYNCS.ARRIVE.TRANS64 RZ, [R8+URZ+0x38850], R9 ;  /* 0x0388500908ff89a7 */ /* 0x0001e2000800003f */
[----:B------:R-:W-:-:S13]  /*23c10*/  PLOP3.LUT P0, PT, PT, PT, UP0, 0x40, 0x0 ;  /* 0x000000000000781c */ /* 0x000fda0003f0e808 */
[----:B0-----:R-:W-:Y:S05]  /*23c20*/  @!P0 BRA `(.L_x_739) ;  /* 0x0000000000048947 */ /* 0x001fea0003800000 */
[----:B------:R-:W-:Y:S01]  /*23c30*/  BPT.TRAP 0x1 ;  /* 0x000000040000795c */ /* 0x000fe20000300000 */
.L_x_739:
[----:B------:R-:W2:Y:S02]  /*23c40*/  LDL R9, [R1+0x18] ;  /* 0x0000180001097983 */ /* 0x000ea40000100800 */
[----:B--2---:R-:W-:-:S13]  /*23c50*/  LOP3.LUT P0, RZ, R9, 0x40, RZ, 0xc0, !PT ;  /* 0x0000004009ff7812 */ /* 0x004fda000780c0ff */
[----:B------:R-:W-:Y:S05]  /*23c60*/  @P0 BRA `(.L_x_740) ;  /* 0x0000000000040947 */ /* 0x000fea0003800000 */
[----:B------:R-:W-:Y:S01]  /*23c70*/  BPT.TRAP 0x1 ;  /* 0x000000040000795c */ /* 0x000fe20000300000 */
.L_x_740:
[----:B------:R-:W2:Y:S01]  /*23c80*/  LDL.LU R17, [R1+0xc] ;  /* 0x00000c0001117983 */ /* 0x000ea20000300800 */
[----:B------:R-:W-:-:S03]  /*23c90*/  MOV R11, 0x400 ;  /* 0x00000400000b7802 */ /* 0x000fc60000000f00 */
[----:B------:R-:W3:Y:S04]  /*23ca0*/  LDL.LU R9, [R1] ;  /* 0x0000000001097983 */ /* 0x000ee80000300800 */
        /* <DEDUP_REMOVED lines=37> */
.L_x_734:
[----:B------:R-:W-:Y:S05]  /*23f00*/  BSYNC B2 ;  /* 0x0000000000027941 */ /* 0x000fea0003800000 */
.L_x_733:
[----:B------:R-:W2:Y:S04]  /*23f10*/  LDL.LU R2, [R1+0x28] ;  /* 0x0000280001027983 */ /* 0x000ea80000300800 */
[----:B------:R0:W-:Y:S04]  /*23f20*/  STL [R1], R7 ;  /* 0x0000000701007387 */ /* 0x0001e80000100800 */
[----:B------:R0:W-:Y:S02]  /*23f30*/  STL [R1+0x8], R14 ;  /* 0x0000080e01007387 */ /* 0x0001e40000100800 */
[----:B0-2---:R-:W-:-:S07]  /*23f40*/  VIADD R6, R2, 0xfffffffd ;  /* 0xfffffffd02067836 */ /* 0x005fce0000000000 */
.L_x_732:
[----:B------:R-:W-:Y:S05]  /*23f50*/  BSYNC B1 ;  /* 0x0000000000017941 */ /* 0x000fea0003800000 */
.L_x_731:
[----:B------:R-:W-:-:S05]  /*23f60*/  IMAD.MOV R2, RZ, RZ, -R13 ;  /* 0x000000ffff027224 */ /* 0x000fca00078e0a0d */
[----:B------:R-:W-:-:S13]  /*23f70*/  ISETP.NE.AND P0, PT, R3, R2, PT ;  /* 0x000000020300720c */ /* 0x000fda0003f05270 */
[----:B------:R-:W-:Y:S05]  /*23f80*/  @!P0 BRA `(.L_x_730) ;  /* 0x00000010009c8947 */ /* 0x000fea0003800000 */
[----:B------:R-:W-:-:S07]  /*23f90*/  IMAD.MOV.U32 R10, RZ, RZ, R5 ;  /* 0x000000ffff0a7224 */ /* 0x000fce00078e0005 */
.L_x_757:
        /* <DEDUP_REMOVED lines=11> */
[----:B------:R-:W-:Y:S02]  /*24050*/  MOV R9, R6 ;  /* 0x0000000600097202 */ /* 0x000fe40000000f00 */
        /* <DEDUP_REMOVED lines=10> */
[----:B------:R-:W-:-:S04]  /*24100*/  @P0 SHF.R.U32.HI R2, RZ, R3, R9 ;  /* 0x00000003ff020219 */ /* 0x000fc80000011609 */
[--C-:B------:R-:W-:Y:S01]  /*24110*/  SHF.R.S32.HI R3, RZ, 0x1f, R2.reuse ;  /* 0x0000001fff037819 */ /* 0x100fe20000011402 */
[----:B------:R-:W-:-:S04]  /*24120*/  IMAD.MOV R9, RZ, RZ, -R2 ;  /* 0x000000ffff097224 */ /* 0x000fc800078e0a02 */
[----:B------:R-:W-:Y:S02]  /*24130*/  IMAD R9, R10, R9, R6 ;  /* 0x000000090a097224 */ /* 0x000fe400078e0206 */
[----:B------:R-:W-:Y:S02]  /*24140*/  IMAD R10, R12, UR6, RZ ;  /* 0x000000060c0a7c24 */ /* 0x000fe4000f8e02ff */
[----:B------:R-:W-:-:S04]  /*24150*/  IMAD.WIDE.U32 R2, R0, UR6, R2 ;  /* 0x0000000600027c25 */ /* 0x000fc8000f8e0002 */
[----:B------:R-:W-:-:S04]  /*24160*/  IMAD R10, R0, UR7, R10 ;  /* 0x00000007000a7c24 */ /* 0x000fc8000f8e020a */
[----:B------:R-:W-:Y:S01]  /*24170*/  IMAD.IADD R3, R10, 0x1, R3 ;  /* 0x000000010a037824 */ /* 0x000fe200078e0203 */
[----:B------:R-:W-:-:S04]  /*24180*/  LEA R10, P0, R2, UR4, 0x2 ;  /* 0x00000004020a7c11 */ /* 0x000fc8000f8010ff */
[----:B------:R-:W-:-:S05]  /*24190*/  LEA.HI.X R11, R2, UR5, R3, 0x2, P0 ;  /* 0x00000005020b7c11 */ /* 0x000fca00080f1403 */
[----:B------:R0:W5:Y:S04]  /*241a0*/  LDG.E R10, desc[UR8][R10.64] ;  /* 0x000000080a0a7981 */ /* 0x000168000c1e1900 */
.L_x_743:
[----:B------:R-:W1:Y:S01]  /*241b0*/  S2R R3, SR_CgaCtaId ;  /* 0x0000000000037919 */ /* 0x000e620000008800 */
[----:B------:R-:W-:-:S04]  /*241c0*/  MOV R2, 0x400 ;  /* 0x0000040000027802 */ /* 0x000fc80000000f00 */
[----:B-1----:R-:W-:Y:S02]  /*241d0*/  LEA R2, R3, R2, 0x18 ;  /* 0x0000000203027211 */ /* 0x002fe400078ec0ff */
[----:B------:R-:W-:-:S03]  /*241e0*/  SHF.L.U32 R3, R8, 0x1f, RZ ;  /* 0x0000001f08037819 */ /* 0x000fc600000006ff */
[----:B------:R-:W-:-:S04]  /*241f0*/  IMAD R2, R7, 0x8, R2 ;  /* 0x0000000807027824 */ /* 0x000fc800078e0202 */
[----:B------:R-:W1:Y:S02]  /*24200*/  SYNCS.PHASECHK.TRANS64.TRYWAIT P0, [R2+URZ+0x38840], R3 ;  /* 0x03884003020075a7 */ /* 0x000e64000800017f */
[----:B-1----:R-:W-:Y:S05]  /*24210*/  @!P0 BRA `(.L_x_744) ;  /* 0x00000030004c8947 */ /* 0x002fea0003800000 */
.L_x_841:
        /* <DEDUP_REMOVED lines=11> */
.L_x_745:
[----:B------:R-:W2:Y:S04]  /*242d0*/  LDL R15, [R1+0x4] ;  /* 0x00000400010f7983 */ /* 0x000ea80000100800 */
[----:B-1----:R-:W3:Y:S01]  /*242e0*/  LDL.LU R3, [R1+0x8] ;  /* 0x0000080001037983 */ /* 0x002ee20000300800 */
        /* <DEDUP_REMOVED lines=39> */
.L_x_842:
        /* <DEDUP_REMOVED lines=10> */
.L_x_747:
[----:B------:R-:W2:Y:S02]  /*24600*/  LDL R3, [R1+0x18] ;  /* 0x0000180001037983 */ /* 0x000ea40000100800 */
[----:B--2---:R-:W-:-:S13]  /*24610*/  LOP3.LUT P0, RZ, R3, 0x40, RZ, 0xc0, !PT ;  /* 0x0000004003ff7812 */ /* 0x004fda000780c0ff */
[----:B------:R-:W-:Y:S05]  /*24620*/  @P0 BRA `(.L_x_748) ;  /* 0x0000000000040947 */ /* 0x000fea0003800000 */
[----:B------:R-:W-:Y:S01]  /*24630*/  BPT.TRAP 0x1 ;  /* 0x000000040000795c */ /* 0x000fe20000300000 */
.L_x_748:
        /* <DEDUP_REMOVED lines=40> */
.L_x_742:
[----:B------:R-:W-:Y:S05]  /*248c0*/  BSYNC B1 ;  /* 0x0000000000017941 */ /* 0x000fea0003800000 */
.L_x_741:
        /* <DEDUP_REMOVED lines=32> */
.L_x_751:
[----:B------:R-:W2:Y:S01]  /*24ad0*/  S2R R3, SR_CgaCtaId ;  /* 0x0000000000037919 */ /* 0x000ea20000008800 */
[----:B------:R-:W-:-:S04]  /*24ae0*/  MOV R2, 0x400 ;  /* 0x0000040000027802 */ /* 0x000fc80000000f00 */
[----:B--2---:R-:W-:Y:S02]  /*24af0*/  LEA R2, R3, R2, 0x18 ;  /* 0x0000000203027211 */ /* 0x004fe400078ec0ff */
[----:B------:R-:W-:Y:S02]  /*24b00*/  SHF.L.U32 R3, R13, 0x1f, RZ ;  /* 0x0000001f0d037819 */ /* 0x000fe400000006ff */
[----:B------:R-:W-:-:S04]  /*24b10*/  LEA R2, R14, R2, 0x3 ;  /* 0x000000020e027211 */ /* 0x000fc800078e18ff */
[----:B------:R-:W2:Y:S02]  /*24b20*/  SYNCS.PHASECHK.TRANS64.TRYWAIT P0, [R2+URZ+0x38840], R3 ;  /* 0x03884003020075a7 */ /* 0x000ea4000800017f */
[----:B--2---:R-:W-:Y:S05]  /*24b30*/  @!P0 BRA `(.L_x_752) ;  /* 0x00000028002c8947 */ /* 0x004fea0003800000 */
.L_x_843:
        /* <DEDUP_REMOVED lines=11> */
.L_x_753:
[----:B0-----:R-:W3:Y:S04]  /*24bf0*/  LDL R14, [R1] ;  /* 0x00000000010e7983 */ /* 0x001ee80000100800 */
[----:B------:R-:W4:Y:S01]  /*24c00*/  LDL R13, [R1+0x4] ;  /* 0x00000400010d7983 */ /* 0x000f220000100800 */
[----:B--2---:R-:W-:Y:S01]  /*24c10*/  MOV R3, 0x400 ;  /* 0x0000040000037802 */ /* 0x004fe20000000f00 */
[----:B------:R-:W-:Y:S01]  /*24c20*/  UIADD3 UR4, UP0, UR38, 0x370, URZ ;  /* 0x0000037026047890 */ /* 0x000fe2000ff1e03f */
[----:B------:R-:W-:Y:S01]  /*24c30*/  R2UR UR9, R2 ;  /* 0x00000000020972ca */ /* 0x000fe200000e0000 */
[----:B------:R-:W0:Y:S01]  /*24c40*/  S2R R11, SR_CgaCtaId ;  /* 0x00000000000b7919 */ /* 0x000e220000008800 */
[----:B------:R-:W-:Y:S01]  /*24c50*/  R2UR UR11, R9 ;  /* 0x00000000090b72ca */ /* 0x000fe200000e0000 */
[----:B------:R-:W-:Y:S01]  /*24c60*/  UMOV UR10, URZ ;  /* 0x0000003f000a7c82 */ /* 0x000fe20008000000 */
[----:B------:R-:W-:Y:S01]  /*24c70*/  R2UR UR12, R4 ;  /* 0x00000000040c72ca */ /* 0x000fe200000e0000 */
[----:B------:R-:W-:Y:S01]  /*24c80*/  UMOV UR6, 0x0 ;  /* 0x0000000000067882 */ /* 0x000fe20000000000 */
[----:B-----5:R-:W-:Y:S01]  /*24c90*/  R2UR UR13, R10 ;  /* 0x000000000a0d72ca */ /* 0x020fe200000e0000 */
[----:B------:R-:W-:Y:S01]  /*24ca0*/  UMOV UR7, 0x14f00000 ;  /* 0x14f0000000077882 */ /* 0x000fe20000000000 */
[----:B------:R-:W-:Y:S01]  /*24cb0*/  UMOV UR17, 0x40 ;  /* 0x0000004000117882 */ /* 0x000fe20000000000 */
[----:B------:R-:W-:Y:S01]  /*24cc0*/  UMOV UR18, 0x80 ;  /* 0x0000008000127882 */ /* 0x000fe20000000000 */
[----:B------:R-:W-:-:S03]  /*24cd0*/  SHF.L.U32 R8, R8, 0x1f, RZ ;  /* 0x0000001f08087819 */ /* 0x000fc600000006ff */
[----:B------:R-:W-:Y:S01]  /*24ce0*/  UIADD3 UR9, UR9, 0x38830, URZ ;  /* 0x0003883009097890 */ /* 0x000fe2000fffe03f */
[----:B0-----:R-:W-:-:S05]  /*24cf0*/  LEA R3, R11, R3, 0x18 ;  /* 0x000000030b037211 */ /* 0x001fca00078ec0ff */
[----:B---3--:R-:W-:Y:S01]  /*24d00*/  IMAD R2, R14, 0xa000, R3 ;  /* 0x0000a0000e027824 */ /* 0x008fe200078e0203 */
[----:B----4-:R-:W-:-:S04]  /*24d10*/  R2UR UR5, R13 ;  /* 0x000000000d0572ca */ /* 0x010fc800000e0000 */
[----:B------:R-:W-:Y:S01]  /*24d20*/  R2UR UR14, R2 ;  /* 0x00000000020e72ca */ /* 0x000fe200000e0000 */
[----:B------:R-:W-:-:S08]  /*24d30*/  IMAD R2, R7, 0x8, R3 ;  /* 0x0000000807027824 */ /* 0x000fd000078e0203 */
[----:B------:R-:W-:-:S04]  /*24d40*/  UIMAD UR11, UR11, 0x50, UR5 ;  /* 0x000000500b0b78a4 */ /* 0x000fc8000f8e0205 */
[----:B------:R-:W-:Y:S02]  /*24d50*/  UIADD3 UR8, UR14, 0x24400, URZ ;  /* 0x000244000e087890 */ /* 0x000fe4000fffe03f */
        /* <DEDUP_REMOVED lines=17> */
.L_x_844:
[----:B------:R-:W1:Y:S01]  /*24e70*/  S2R R3, SR_TID.X ;  /* 0x0000000000037919 */ /* 0x000e620000002100 */
[----:B------:R-:W-:-:S04]  /*24e80*/  UPRMT UR4, UR37, 0x9910, URZ ;  /* 0x0000991025047896 */ /* 0x000fc8000800003f */
[----:B------:R-:W-:Y:S01]  /*24e90*/  UISETP.NE.AND UP0, UPT, UR4, 0x2, UPT ;  /* 0x000000020400788c */ /* 0x000fe2000bf05270 */
[----:B-1----:R-:W-:-:S04]  /*24ea0*/  LOP3.LUT R3, R3, 0x7f, RZ, 0xc0, !PT ;  /* 0x0000007f03037812 */ /* 0x002fc800078ec0ff */
[----:B------:R-:W-:-:S13]  /*24eb0*/  ISETP.NE.AND P0, PT, R3, RZ, PT ;  /* 0x000000ff0300720c */ /* 0x000fda0003f05270 */
[----:B------:R-:W-:-:S04]  /*24ec0*/  @!P0 IMAD.MOV.U32 R3, RZ, RZ, 0xa000 ;  /* 0x0000a000ff038424 */ /* 0x000fc800078e00ff */
[----:B------:R1:W-:Y:S01]  /*24ed0*/  @!P0 SYNCS.ARRIVE.TRANS64 RZ, [R2+URZ+0x38850], R3 ;  /* 0x0388500302ff89a7 */ /* 0x0003e2000800003f */
[----:B------:R-:W-:-:S13]  /*24ee0*/  PLOP3.LUT P0, PT, PT, PT, UP0, 0x40, 0x0 ;  /* 0x000000000000781c */ /* 0x000fda0003f0e808 */
[----:B-1----:R-:W-:Y:S05]  /*24ef0*/  @!P0 BRA `(.L_x_755) ;  /* 0x0000000000048947 */ /* 0x002fea0003800000 */
[----:B------:R-:W-:Y:S01]  /*24f00*/  BPT.TRAP 0x1 ;  /* 0x000000040000795c */ /* 0x000fe20000300000 */
.L_x_755:
[----:B------:R-:W2:Y:S02]  /*24f10*/  LDL R3, [R1+0x18] ;  /* 0x0000180001037983 */ /* 0x000ea40000100800 */
[----:B--2---:R-:W-:-:S13]  /*24f20*/  LOP3.LUT P0, RZ, R3, 0x40, RZ, 0xc0, !PT ;  /* 0x0000004003ff7812 */ /* 0x004fda000780c0ff */
[----:B------:R-:W-:Y:S05]  /*24f30*/  @P0 BRA `(.L_x_756) ;  /* 0x0000000000040947 */ /* 0x000fea0003800000 */
[----:B------:R-:W-:Y:S01]  /*24f40*/  BPT.TRAP 0x1 ;  /* 0x000000040000795c */ /* 0x000fe20000300000 */
.L_x_756:
[----:B------:R-:W2:Y:S01]  /*24f50*/  LDL.LU R13, [R1+0xc] ;  /* 0x00000c00010d7983 */ /* 0x000ea20000300800 */
[----:B0-----:R-:W-:-:S03]  /*24f60*/  MOV R8, 0x400 ;  /* 0x0000040000087802 */ /* 0x001fc60000000f00 */
[----:B------:R-:W3:Y:S01]  /*24f70*/  LDL R3, [R1+0x4] ;  /* 0x0000040001037983 */ /* 0x000ee20000100800 */
        /* <DEDUP_REMOVED lines=36> */
.L_x_750:
[----:B------:R-:W-:Y:S05]  /*251c0*/  BSYNC B1 ;  /* 0x0000000000017941 */ /* 0x000fea0003800000 */
.L_x_749:
[C---:B------:R-:W-:Y:S01]  /*251d0*/  ISETP.GT.AND P0, PT, R6.reuse, 0x1, PT ;  /* 0x000000010600780c */ /* 0x040fe20003f04270 */
[----:B------:R-:W-:-:S12]  /*251e0*/  VIADD R6, R6, 0xfffffffe ;  /* 0xfffffffe06067836 */ /* 0x000fd80000000000 */
[----:B------:R-:W-:Y:S05]  /*251f0*/  @P0 BRA `(.L_x_757) ;  /* 0xffffffec00680947 */ /* 0x000fea000383ffff */
.L_x_730:
[----:B------:R-:W-:Y:S05]  /*25200*/  BSYNC B0 ;  /* 0x0000000000007941 */ /* 0x000fea0003800000 */
.L_x_729:
        /* <DEDUP_REMOVED lines=9> */
[----:B------:R-:W-:Y:S01]  /*252a0*/  ULDC.64 UR6, c[0x0][0x208] ;  /* 0x0000820000067ab9 */ /* 0x000fe20000000a00 */
[----:B-1----:R-:W-:-:S06]  /*252b0*/  ISETP.EQ.U32.AND P0, PT, R0, R7, PT ;  /* 0x000000070000720c */ /* 0x002fcc0003f02070 */
[----:B------:R-:W2:Y:S07]  /*252c0*/  POPC R7, UR4 ;  /* 0x0000000400077d09 */ /* 0x000eae0008000000 */
[----:B--2---:R-:W2:Y:S01]  /*252d0*/  @P0 ATOMG.E.ADD.STRONG.GPU PT, R3, desc[UR6][R2.64], R7 ;  /* 0x00000007020309a8 */ /* 0x004ea200081ee1c6 */
[----:B------:R-:W1:Y:S02]  /*252e0*/  S2R R6, SR_LTMASK ;  /* 0x0000000000067919 */ /* 0x000e640000003900 */
[----:B-1----:R-:W-:-:S04]  /*252f0*/  LOP3.LUT R6, R6, UR4, RZ, 0xc0, !PT ;  /* 0x0000000406067c12 */ /* 0x002fc8000f8ec0ff */
[----:B------:R-:W1:Y:S01]  /*25300*/  POPC R9, R6 ;  /* 0x0000000600097309 */ /* 0x000e620000000000 */
[----:B--2---:R-:W1:Y:S02]  /*25310*/  SHFL.IDX PT, R0, R3, R0, 0x1f ;  /* 0x00001f0003007589 */ /* 0x004e6400000e0000 */
[----:B-1----:R-:W-:-:S07]  /*25320*/  IADD3 R16, R0, UR36, R9 ;  /* 0x0000002400107c10 */ /* 0x002fce000fffe009 */
.L_x_759:
[----:B------:R-:W-:Y:S05]  /*25330*/  BSYNC B0 ;  /* 0x0000000000007941 */ /* 0x000fea0003800000 */
.L_x_758:
        /* <DEDUP_REMOVED lines=11> */
.L_x_845:
[----:B------:R-:W2:Y:S01]  /*253f0*/  S2R R2, SR_TID.X ;  /* 0x0000000000027919 */ /* 0x000ea20000002100 */
[----:B------:R-:W-:-:S04]  /*25400*/  UPRMT UR4, UR37, 0x9910, URZ ;  /* 0x0000991025047896 */ /* 0x000fc8000800003f */
[----:B------:R-:W-:Y:S01]  /*25410*/  UISETP.NE.AND UP0, UPT, UR4, 0x2, UPT ;  /* 0x000000020400788c */ /* 0x000fe2000bf05270 */
[----:B--2---:R-:W-:-:S04]  /*25420*/  LOP3.LUT R2, R2, 0x7f, RZ, 0xc0, !PT ;  /* 0x0000007f02027812 */ /* 0x004fc800078ec0ff */
[----:B------:R-:W-:-:S13]  /*25430*/  ISETP.NE.AND P0, PT, R2, RZ, PT ;  /* 0x000000ff0200720c */ /* 0x000fda0003f05270 */
[----:B-1----:R-:W-:-:S04]  /*25440*/  @!P0 IMAD.MOV.U32 R0, RZ, RZ, 0xa000 ;  /* 0x0000a000ff008424 */ /* 0x002fc800078e00ff */
[----:B------:R1:W-:Y:S01]  /*25450*/  @!P0 SYNCS.ARRIVE.TRANS64 RZ, [R3+URZ+0x38850], R0 ;  /* 0x0388500003ff89a7 */ /* 0x0003e2000800003f */
[----:B------:R-:W-:-:S13]  /*25460*/  PLOP3.LUT P0, PT, PT, PT, UP0, 0x40, 0x0 ;  /* 0x000000000000781c */ /* 0x000fda0003f0e808 */
[----:B-1----:R-:W-:Y:S05]  /*25470*/  @!P0 BRA `(.L_x_763) ;  /* 0x0000000000048947 */ /* 0x002fea0003800000 */
[----:B------:R-:W-:Y:S01]  /*25480*/  BPT.TRAP 0x1 ;  /* 0x000000040000795c */ /* 0x000fe20000300000 */
.L_x_763:
[----:B------:R-:W2:Y:S02]  /*25490*/  LDL R0, [R1+0x18] ;  /* 0x0000180001007983 */ /* 0x000ea40000100800 */
[----:B--2---:R-:W-:-:S13]  /*254a0*/  LOP3.LUT P0, RZ, R0, 0x40, RZ, 0xc0, !PT ;  /* 0x0000004000ff7812 */ /* 0x004fda000780c0ff */
[----:B------:R-:W-:Y:S05]  /*254b0*/  @P0 BRA `(.L_x_764) ;  /* 0x0000000000040947 */ /* 0x000fea0003800000 */
[----:B------:R-:W-:Y:S01]  /*254c0*/  BPT.TRAP 0x1 ;  /* 0x000000040000795c */ /* 0x000fe20000300000 */
.L_x_764:
[----:B------:R-:W2:Y:S01]  /*254d0*/  LDL R0, [R1] ;  /* 0x0000000001007983 */ /* 0x000ea20000100800 */
        /* <DEDUP_REMOVED lines=37> */
.L_x_761:
[----:B------:R-:W-:Y:S05]  /*25730*/  BSYNC B0 ;  /* 0x0000000000007941 */ /* 0x000fea0003800000 */
.L_x_760:
        /* <DEDUP_REMOVED lines=9> */
.L_x_713:
[----:B------:R-:W-:Y:S05]  /*257d0*/  BSYNC B6 ;  /* 0x0000000000067941 */ /* 0x000fea0003800000 */
.L_x_711:
[----:B------:R-:W-:-:S03]  /*257e0*/  UMOV UR4, 0xffffffff ;  /* 0xffffffff00047882 */ /* 0x000fc60000000000 */
[----:B------:R-:W-:Y:S05]  /*257f0*/  BRA.DIV UR4, `(.L_x_765) ;  /* 0x0000001e04387947 */ /* 0x000fea000b800000 */
[----:B------:R2:W3:Y:S04]  /*25800*/  SHFL.IDX PT, R4, R16, RZ, 0x1f ;  /* 0x00001fff10047589 */ /* 0x0004e800000e0000 */
[----:B------:R2:W4:Y:S02]  /*25810*/  SHFL.IDX PT, R5, R16, 0x1, 0x1f ;  /* 0x00201f0010057f89 */ /* 0x00052400000e0000 */
.L_x_849:
[----:B------:R-:W0:Y:S01]  /*25820*/  S2R R9, SR_TID.X ;  /* 0x0000000000097919 */ /* 0x000e220000002100 */
[----:B------:R-:W-:Y:S01]  /*25830*/  ULDC UR4, c[0x0][0xc14] ;  /* 0x0003050000047ab9 */ /* 0x000fe20000000800 */
[----:B------:R-:W-:Y:S01]  /*25840*/  BSSY B0, `(.L_x_766) ;  /* 0x000000c000007945 */ /* 0x000fe20003800000 */
[----:B-1----:R-:W-:Y:S02]  /*25850*/  IMAD.U32 R0, RZ, RZ, UR4 ;  /* 0x00000004ff007e24 */ /* 0x002fe4000f8e00ff */
        /* <DEDUP_REMOVED lines=10> */
.L_x_767:
[----:B------:R-:W-:Y:S05]  /*25900*/  BSYNC B0 ;  /* 0x0000000000007941 */ /* 0x000fea0003800000 */
.L_x_766:
        /* <DEDUP_REMOVED lines=17> */
[----:B-1----:R-:W-:-:S05]  /*25a20*/  SEL R8, R14, RZ, P1 ;  /* 0x000000ff0e087207 */ /* 0x002fca0000800000 */
[----:B------:R-:W-:-:S05]  /*25a30*/  IMAD.IADD R8, R7, 0x1, R8 ;  /* 0x0000000107087824 */ /* 0x000fca00078e0208 */
[----:B------:R-:W1:Y:S02]  /*25a40*/  SHFL.UP PT, R14, R8, 0x10, RZ ;  /* 0x06000000080e7989 */ /* 0x000e6400000e00ff */
[----:B-1----:R-:W-:-:S05]  /*25a50*/  SEL R9, R14, RZ, P0 ;  /* 0x000000ff0e097207 */ /* 0x002fca0000000000 */
[----:B0-----:R-:W-:-:S05]  /*25a60*/  IMAD.IADD R2, R8, 0x1, R9 ;  /* 0x0000000108027824 */ /* 0x001fca00078e0209 */
[----:B------:R0:W1:Y:S02]  /*25a70*/  SHFL.IDX PT, R14, R2, 0x1f, 0x1f ;  /* 0x03e01f00020e7f89 */ /* 0x00006400000e0000 */
.L_x_857:
[----:B------:R-:W-:Y:S02]  /*25a80*/  ULDC UR4, c[0x0][0xc10] ;  /* 0x0003040000047ab9 */ /* 0x000fe40000000800 */
[----:B--2---:R-:W-:-:S04]  /*25a90*/  IMAD.U32 R16, RZ, RZ, UR4 ;  /* 0x00000004ff107e24 */ /* 0x004fc8000f8e00ff */
[----:B-1----:R-:W-:-:S04]  /*25aa0*/  IMAD R14, R14, R16, RZ ;  /* 0x000000100e0e7224 */ /* 0x002fc800078e02ff */
[----:B----4-:R-:W-:-:S05]  /*25ab0*/  IMAD.IADD R5, R5, 0x1, R14 ;  /* 0x0000000105057824 */ /* 0x010fca00078e020e */
[----:B---3--:R-:W-:-:S13]  /*25ac0*/  ISETP.GT.AND P0, PT, R5, R4, PT ;  /* 0x000000040500720c */ /* 0x008fda0003f04270 */
[----:B------:R-:W-:Y:S05]  /*25ad0*/  @P0 BRA `(.L_x_769) ;  /* 0x0000000000b80947 */ /* 0x000fea0003800000 */
[----:B------:R-:W1:Y:S02]  /*25ae0*/  LDC R0, c[0x0][0xc14] ;  /* 0x00030500ff007b82 */ /* 0x000e640000000800 */
.L_x_774:
[----:B------:R-:W-:-:S05]  /*25af0*/  VIADD R19, R19, 0x1f ;  /* 0x0000001f13137836 */ /* 0x000fca0000000000 */
[----:B-1----:R-:W-:-:S13]  /*25b00*/  ISETP.GE.AND P0, PT, R19, R0, PT ;  /* 0x000000001300720c */ /* 0x002fda0003f06270 */
[----:B------:R-:W-:Y:S05]  /*25b10*/  @P0 BRA `(.L_x_770) ;  /* 0x0000000400600947 */ /* 0x000fea0003800000 */
[----:B------:R-:W1:Y:S01]  /*25b20*/  S2R R9, SR_TID.X ;  /* 0x0000000000097919 */ /* 0x000e620000002100 */
[----:B------:R-:W-:Y:S01]  /*25b30*/  BSSY B0, `(.L_x_771) ;  /* 0x000000b000007945 */ /* 0x000fe20003800000 */
[----:B------:R-:W-:Y:S01]  /*25b40*/  IMAD.MOV.U32 R3, RZ, RZ, RZ ;  /* 0x000000ffff037224 */ /* 0x000fe200078e00ff */
[----:B-1----:R-:W-:-:S04]  /*25b50*/  LOP3.LUT R9, R9, 0x1f, RZ, 0xc0, !PT ;  /* 0x0000001f09097812 */ /* 0x002fc800078ec0ff */
[C---:B------:R-:W-:Y:S01]  /*25b60*/  ISETP.NE.AND P1, PT, R9.reuse, 0x1f, PT ;  /* 0x0000001f0900780c */ /* 0x040fe20003f25270 */
[----:B------:R-:W-:-:S05]  /*25b70*/  IMAD.IADD R7, R9, 0x1, R19 ;  /* 0x0000000109077824 */ /* 0x000fca00078e0213 */
[----:B------:R-:W-:-:S13]  /*25b80*/  ISETP.GE.OR P0, PT, R7, R0, !P1 ;  /* 0x000000000700720c */ /* 0x000fda0004f06670 */
[----:B------:R-:W-:Y:S05]  /*25b90*/  @P0 BRA `(.L_x_772) ;  /* 0x0000000000100947 */ /* 0x000fea0003800000 */
[----:B0-----:R-:W0:Y:S01]  /*25ba0*/  LDC.64 R2, c[0x0][0xc58] ;  /* 0x00031600ff027b82 */ /* 0x001e220000000a00 */
[----:B------:R-:W-:Y:S01]  /*25bb0*/  ULDC.64 UR4, c[0x0][0x208] ;  /* 0x0000820000047ab9 */ /* 0x000fe20000000a00 */
[----:B0-----:R-:W-:-:S06]  /*25bc0*/  IMAD.WIDE R2, R7, 0x4, R2 ;  /* 0x0000000407027825 */ /* 0x001fcc00078e0202 */
[----:B------:R1:W5:Y:S02]  /*25bd0*/  LDG.E R3, desc[UR4][R2.64] ;  /* 0x0000000402037981 */ /* 0x000364000c1e1900 */
.L_x_772:
[----:B------:R-:W-:Y:S05]  /*25be0*/  BSYNC B0 ;  /* 0x0000000000007941 */ /* 0x000fea0003800000 */
.L_x_771:
[----:B------:R-:W-:-:S03]  /*25bf0*/  UMOV UR4, 0xffffffff ;  /* 0xffffffff00047882 */ /* 0x000fc60000000000 */
[----:B------:R-:W-:Y:S05]  /*25c00*/  BRA.DIV UR4, `(.L_x_773) ;  /* 0x0000001e04507947 */ /* 0x000fea000b800000 */
[----:B-----5:R-:W2:Y:S01]  /*25c10*/  SHFL.UP PT, R14, R3, 0x1, RZ ;  /* 0x04200000030e7989 */ /* 0x020ea200000e00ff */
[C---:B------:R-:W-:Y:S02]  /*25c20*/  ISETP.NE.AND P0, PT, R9.reuse, RZ, PT ;  /* 0x000000ff0900720c */ /* 0x040fe40003f05270 */
[C---:B------:R-:W-:Y:S02]  /*25c30*/  ISETP.GE.U32.AND P1, PT, R9.reuse, 0x2, PT ;  /* 0x000000020900780c */ /* 0x040fe40003f26070 */
[----:B--2---:R-:W-:Y:S02]  /*25c40*/  SEL R14, R14, RZ, P0 ;  /* 0x000000ff0e0e7207 */ /* 0x004fe40000000000 */
[----:B------:R-:W-:-:S03]  /*25c50*/  ISETP.GE.U32.AND P0, PT, R9, 0x4, PT ;  /* 0x000000040900780c */ /* 0x000fc60003f06070 */
[----:B------:R-:W-:-:S05]  /*25c60*/  IMAD.IADD R13, R3, 0x1, R14 ;  /* 0x00000001030d7824 */ /* 0x000fca00078e020e */
[----:B------:R-:W2:Y:S02]  /*25c70*/  SHFL.UP PT, R14, R13, 0x2, RZ ;  /* 0x044000000d0e7989 */ /* 0x000ea400000e00ff */
        /* <DEDUP_REMOVED lines=8> */
[----:B--2---:R-:W-:-:S05]  /*25d00*/  SEL R8, R14, RZ, P1 ;  /* 0x000000ff0e087207 */ /* 0x004fca0000800000 */
[----:B------:R-:W-:-:S05]  /*25d10*/  IMAD.IADD R8, R7, 0x1, R8 ;  /* 0x0000000107087824 */ /* 0x000fca00078e0208 */
[----:B------:R-:W2:Y:S02]  /*25d20*/  SHFL.UP PT, R14, R8, 0x10, RZ ;  /* 0x06000000080e7989 */ /* 0x000ea400000e00ff */
[----:B--2---:R-:W-:-:S05]  /*25d30*/  SEL R9, R14, RZ, P0 ;  /* 0x000000ff0e097207 */ /* 0x004fca0000000000 */
[----:B01----:R-:W-:-:S05]  /*25d40*/  IMAD.IADD R2, R8, 0x1, R9 ;  /* 0x0000000108027824 */ /* 0x003fca00078e0209 */
[----:B------:R0:W1:Y:S02]  /*25d50*/  SHFL.IDX PT, R14, R2, 0x1f, 0x1f ;  /* 0x03e01f00020e7f89 */ /* 0x00006400000e0000 */
.L_x_865:
[----:B------:R-:W-:Y:S02]  /*25d60*/  ULDC UR4, c[0x0][0xc10] ;  /* 0x0003040000047ab9 */ /* 0x000fe40000000800 */
[----:B------:R-:W-:-:S04]  /*25d70*/  IMAD.U32 R16, RZ, RZ, UR4 ;  /* 0x00000004ff107e24 */ /* 0x000fc8000f8e00ff */
[----:B-1----:R-:W-:-:S05]  /*25d80*/  IMAD R14, R14, R16, RZ ;  /* 0x000000100e0e7224 */ /* 0x002fca00078e02ff */
[----:B------:R-:W-:-:S04]  /*25d90*/  IADD3 R5, R14, R5, RZ ;  /* 0x000000050e057210 */ /* 0x000fc80007ffe0ff */
[----:B------:R-:W-:-:S13]  /*25da0*/  ISETP.GT.AND P0, PT, R5, R4, PT ;  /* 0x000000040500720c */ /* 0x000fda0003f04270 */
[----:B------:R-:W-:Y:S05]  /*25db0*/  @!P0 BRA `(.L_x_774) ;  /* 0xfffffffc004c8947 */ /* 0x000fea000383ffff */
.L_x_769:
        /* <DEDUP_REMOVED lines=8> */
.L_x_869:
[----:B------:R-:W-:Y:S01]  /*25e40*/  ISETP.NE.AND P0, PT, R6, RZ, PT ;  /* 0x000000ff0600720c */ /* 0x000fe20003f05270 */
[----:B------:R-:W-:-:S12]  /*25e50*/  IMAD.MOV.U32 R14, RZ, RZ, RZ ;  /* 0x000000ffff0e7224 */ /* 0x000fd800078e00ff */
[----:B------:R-:W-:Y:S05]  /*25e60*/  @!P0 BRA `(.L_x_776) ;  /* 0x0000000000108947 */ /* 0x000fea0003800000 */
[----:B------:R-:W-:Y:S01]  /*25e70*/  UMOV UR4, 0xffffffff ;  /* 0xffffffff00047882 */ /* 0x000fe20000000000 */
[----:B------:R-:W-:Y:S02]  /*25e80*/  VIADD R12, R5, 0xffffffff ;  /* 0xffffffff050c7836 */ /* 0x000fe40000000000 */
[----:B------:R-:W-:Y:S05]  /*25e90*/  BRA.DIV UR4, `(.L_x_777) ;  /* 0x0000001e04c47947 */ /* 0x000fea000b800000 */
[----:B------:R3:W4:Y:S02]  /*25ea0*/  SHFL.IDX PT, R14, R2, R12, 0x1f ;  /* 0x00001f0c020e7589 */ /* 0x00072400000e0000 */
.L_x_776:
[----:B--2---:R-:W-:Y:S01]  /*25eb0*/  IABS R6, R17 ;  /* 0x0000001100067213 */ /* 0x004fe20000000000 */
[----:B----4-:R-:W-:Y:S01]  /*25ec0*/  IMAD R16, R14, R16, R7 ;  /* 0x000000100e107224 */ /* 0x010fe200078e0207 */
[----:B------:R-:W-:Y:S01]  /*25ed0*/  IADD3 R19, R5, R19, RZ ;  /* 0x0000001305137210 */ /* 0x000fe20007ffe0ff */
[----:B0--3--:R-:W-:Y:S01]  /*25ee0*/  IMAD.MOV.U32 R2, RZ, RZ, RZ ;  /* 0x000000ffff027224 */ /* 0x009fe200078e00ff */
[----:B------:R-:W0:Y:S08]  /*25ef0*/  I2F.RP R7, R6 ;  /* 0x0000000600077306 */ /* 0x000e300000209400 */
[----:B0-----:R-:W0:Y:S02]  /*25f00*/  MUFU.RCP R7, R7 ;  /* 0x0000000700077308 */ /* 0x001e240000001000 */
[----:B0-----:R-:W-:-:S06]  /*25f10*/  VIADD R8, R7, 0xffffffe ;  /* 0x0ffffffe07087836 */ /* 0x001fcc0000000000 */
[----:B-1----:R-:W0:Y:S02]  /*25f20*/  F2I.FTZ.U32.TRUNC.NTZ R3, R8 ;  /* 0x0000000800037305 */ /* 0x002e24000021f000 */
[----:B0-----:R-:W-:-:S04]  /*25f30*/  IMAD.MOV R9, RZ, RZ, -R3 ;  /* 0x000000ffff097224 */ /* 0x001fc800078e0a03 */
[----:B------:R-:W-:-:S04]  /*25f40*/  IMAD R9, R9, R6, RZ ;  /* 0x0000000609097224 */ /* 0x000fc800078e02ff */
[----:B------:R-:W-:Y:S01]  /*25f50*/  IMAD.HI.U32 R3, R3, R9, R2 ;  /* 0x0000000903037227 */ /* 0x000fe200078e0002 */
[----:B------:R-:W-:-:S03]  /*25f60*/  IABS R9, R17 ;  /* 0x0000001100097213 */ /* 0x000fc60000000000 */
[----:B------:R-:W-:Y:S02]  /*25f70*/  IMAD.IADD R2, R4, 0x1, -R16 ;  /* 0x0000000104027824 */ /* 0x000fe400078e0a10 */
[----:B------:R-:W-:-:S03]  /*25f80*/  IMAD.MOV R7, RZ, RZ, -R9 ;  /* 0x000000ffff077224 */ /* 0x000fc600078e0a09 */
        /* <DEDUP_REMOVED lines=17> */
.L_x_770:
[----:B------:R-:W-:Y:S01]  /*260a0*/  UMOV UR4, URZ ;  /* 0x0000003f00047c82 */ /* 0x000fe20008000000 */
[----:B------:R-:W-:Y:S01]  /*260b0*/  UMOV UR5, URZ ;  /* 0x0000003f00057c82 */ /* 0x000fe20008000000 */
[----:B------:R-:W-:Y:S01]  /*260c0*/  ULDC UR6, c[0x0][0xc14] ;  /* 0x0003050000067ab9 */ /* 0x000fe20000000800 */
[----:B------:R-:W-:Y:S02]  /*260d0*/  IMAD.MOV.U32 R16, RZ, RZ, R4 ;  /* 0x000000ffff107224 */ /* 0x000fe400078e0004 */
[----:B------:R-:W-:Y:S02]  /*260e0*/  IMAD.U32 R17, RZ, RZ, UR4 ;  /* 0x00000004ff117e24 */ /* 0x000fe4000f8e00ff */
[----:B------:R-:W-:Y:S02]  /*260f0*/  IMAD.U32 R18, RZ, RZ, UR5 ;  /* 0x00000005ff127e24 */ /* 0x000fe4000f8e00ff */
[----:B------:R-:W-:-:S07]  /*26100*/  IMAD.U32 R19, RZ, RZ, UR6 ;  /* 0x00000006ff137e24 */ /* 0x000fce000f8e00ff */
.L_x_778:
        /* <DEDUP_REMOVED lines=12> */
.L_x_690:
[----:B0-----:R-:W2:Y:S01]  /*261d0*/  LDL.LU R0, [R1+0x34] ;  /* 0x0000340001007983 */ /* 0x001ea20000300800 */
[----:B------:R-:W-:Y:S01]  /*261e0*/  BSSY B0, `(.L_x_780) ;  /* 0x000000b000007945 */ /* 0x000fe20003800000 */
[----:B------:R-:W0:Y:S01]  /*261f0*/  S2R R5, SR_CgaCtaId ;  /* 0x0000000000057919 */ /* 0x000e220000008800 */
[----:B--2---:R-:W-:-:S05]  /*26200*/  VIADD R0, R0, 0x1 ;  /* 0x0000000100007836 */ /* 0x004fca0000000000 */
[----:B-1----:R-:W-:-:S04]  /*26210*/  LEA.HI R2, R0, R0, RZ, 0x1 ;  /* 0x0000000000027211 */ /* 0x002fc800078f08ff */
[----:B------:R-:W-:-:S05]  /*26220*/  LOP3.LUT R3, R2, 0xfffffffe, RZ, 0xc0, !PT ;  /* 0xfffffffe02037812 */ /* 0x000fca00078ec0ff */
[----:B------:R-:W-:Y:S01]  /*26230*/  IMAD.IADD R3, R0, 0x1, -R3 ;  /* 0x0000000100037824 */ /* 0x000fe200078e0a03 */
[----:B------:R-:W-:-:S04]  /*26240*/  MOV R0, 0x400 ;  /* 0x0000040000007802 */ /* 0x000fc80000000f00 */
[----:B0-----:R-:W-:Y:S02]  /*26250*/  LEA R0, R5, R0, 0x18 ;  /* 0x0000000005007211 */ /* 0x001fe400078ec0ff */
[----:B------:R-:W-:-:S04]  /*26260*/  SHF.L.U32 R3, R3, 0x1f, RZ ;  /* 0x0000001f03037819 */ /* 0x000fc800000006ff */
[----:B------:R-:W0:Y:S02]  /*26270*/  SYNCS.PHASECHK.TRANS64.TRYWAIT P0, [R0+URZ+0x38820], R3 ;  /* 0x03882003000075a7 */ /* 0x000e24000800017f */
[----:B0-----:R-:W-:Y:S05]  /*26280*/  @!P0 BRA `(.L_x_781) ;  /* 0x0000001800ec8947 */ /* 0x001fea0003800000 */
.L_x_872:
[----:B------:R-:W-:Y:S05]  /*26290*/  BSYNC B0 ;  /* 0x0000000000007941 */ /* 0x000fea0003800000 */
.L_x_780:
[----:B------:R-:W-:-:S03]  /*262a0*/  UMOV UR4, 0xffffffff ;  /* 0xffffffff00047882 */ /* 0x000fc60000000000 */
[----:B------:R-:W-:Y:S05]  /*262b0*/  BRA.DIV UR4, `(.L_x_782) ;  /* 0x0000001a04f47947 */ /* 0x000fea000b800000 */
[----:B------:R-:W1:Y:S02]  /*262c0*/  S2R R2, SR_TID.X ;  /* 0x0000000000027919 */ /* 0x000e640000002100 */
[----:B-1----:R-:W-:-:S04]  /*262d0*/  SHF.R.U32.HI R2, RZ, 0x5, R2 ;  /* 0x00000005ff027819 */ /* 0x002fc80000011602 */
[----:B------:R-:W-:-:S05]  /*262e0*/  LOP3.LUT R2, R2, 0x3, RZ, 0xc0, !PT ;  /* 0x0000000302027812 */ /* 0x000fca00078ec0ff */
[----:B------:R1:W2:Y:S02]  /*262f0*/  SHFL.IDX PT, R14, R2, RZ, 0x1f ;  /* 0x00001fff020e7589 */ /* 0x0002a400000e0000 */
.L_x_875:
[----:B--2---:R-:W-:-:S13]  /*26300*/  ISETP.NE.AND P0, PT, R14, RZ, PT ;  /* 0x000000ff0e00720c */ /* 0x004fda0003f05270 */
[----:B------:R-:W-:Y:S05]  /*26310*/  @P0 BRA `(.L_x_451) ;  /* 0x0000000000940947 */ /* 0x000fea0003800000 */
[----:B------:R-:W-:-:S03]  /*26320*/  UMOV UR4, 0xffffffff ;  /* 0xffffffff00047882 */ /* 0x000fc60000000000 */
[----:B------:R-:W-:Y:S05]  /*26330*/  BRA.DIV UR4, `(.L_x_783) ;  /* 0x0000001e04087947 */ /* 0x000fea000b800000 */
[----:B------:R-:W-:-:S13]  /*26340*/  ELECT P6, URZ, PT ;  /* 0x00000000003f782f */ /* 0x000fda00038c0000 */
.L_x_878:
[----:B------:R-:W-:Y:S05]  /*26350*/  @!P6 BRA `(.L_x_451) ;  /* 0x000000000084e947 */ /* 0x000fea0003800000 */
[----:B------:R-:W-:-:S06]  /*26360*/  ULOP3.LUT UR4, UR60, 0x2, URZ, 0xfc, !UPT ;  /* 0x000000023c047892 */ /* 0x000fcc000f8efc3f */
[----:B-1----:R-:W-:-:S05]  /*26370*/  IMAD.U32 R2, RZ, RZ, UR4 ;  /* 0x00000004ff027e24 */ /* 0x002fca000f8e00ff */
[----:B------:R-:W-:-:S13]  /*26380*/  ISETP.NE.AND P2, PT, R2, 0x3, PT ;  /* 0x000000030200780c */ /* 0x000fda0003f45270 */
[----:B------:R-:W-:Y:S05]  /*26390*/  @!P2 BRA `(.L_x_784) ;  /* 0x000000000004a947 */ /* 0x000fea0003800000 */
[----:B------:R-:W-:Y:S01]  /*263a0*/  BPT.TRAP 0x1 ;  /* 0x000000040000795c */ /* 0x000fe20000300000 */
.L_x_784:
        /* <DEDUP_REMOVED lines=14> */
.L_x_879:
[----:B------:R-:W1:Y:S02]  /*26490*/  SYNCS.PHASECHK.TRANS64.TRYWAIT P0, [R7+URZ], R2 ;  /* 0x00000002070075a7 */ /* 0x000e64000800017f */
[----:B-1----:R-:W-:Y:S05]  /*264a0*/  @!P0 BRA `(.L_x_786) ;  /* 0x0000001800e08947 */ /* 0x002fea0003800000 */
.L_x_880:
[----:B------:R-:W-:Y:S05]  /*264b0*/  @!P2 BRA `(.L_x_787) ;  /* 0x000000000004a947 */ /* 0x000fea0003800000 */
[----:B------:R-:W-:Y:S01]  /*264c0*/  BPT.TRAP 0x1 ;  /* 0x000000040000795c */ /* 0x000fe20000300000 */
.L_x_787:
[----:B------:R-:W2:Y:S01]  /*264d0*/  LDL.LU R4, [R1] ;  /* 0x0000000001047983 */ /* 0x000ea20000300800 */
[----:B------:R-:W-:-:S05]  /*264e0*/  VIADD R0, R0, 0x38860 ;  /* 0x0003886000007836 */ /* 0x000fca0000000000 */
[----:B--2---:R-:W-:-:S04]  /*264f0*/  LEA R4, R4, R0, 0x3 ;  /* 0x0000000004047211 */ /* 0x004fc800078e18ff */
[----:B------:R-:W2:Y:S02]  /*26500*/  SYNCS.PHASECHK.TRANS64.TRYWAIT P0, [R4+URZ], R5 ;  /* 0x00000005040075a7 */ /* 0x000ea4000800017f */
[----:B--2---:R-:W-:Y:S05]  /*26510*/  @!P0 BRA `(.L_x_788) ;  /* 0x0000001800d88947 */ /* 0x004fea0003800000 */
.L_x_881:
[----:B------:R-:W-:-:S07]  /*26520*/  IMAD R3, R3, 0x8, R0 ;  /* 0x0000000803037824 */ /* 0x000fce00078e0200 */
.L_x_789:
[----:B---3--:R3:W4:Y:S02]  /*26530*/  SYNCS.PHASECHK.TRANS64.TRYWAIT P0, [R3+URZ], R2 ;  /* 0x00000002030075a7 */ /* 0x008724000800017f */
[----:B----4-:R-:W-:Y:S05]  /*26540*/  @!P0 NANOSLEEP.SYNCS 0x989680 ;  /* 0x009896800000895d */ /* 0x010fea0003900000 */
[----:B------:R-:W4:Y:S02]  /*26550*/  @!P0 SYNCS.PHASECHK.TRANS64 P0, [R3+URZ], R2 ;  /* 0x00000002030085a7 */ /* 0x000f24000800007f */
[----:B----4-:R-:W-:Y:S05]  /*26560*/  @!P0 BRA `(.L_x_789) ;  /* 0xfffffffc00f08947 */ /* 0x010fea000383ffff */
.L_x_451:
[----:B------:R-:W-:Y:S05]  /*26570*/  BSYNC B7 ;  /* 0x0000000000077941 */ /* 0x000fea0003800000 */
.L_x_448:
[----:B------:R-:W-:Y:S05]  /*26580*/  EXIT ;  /* 0x000000000000794d */ /* 0x000fea0003800000 */
.L_x_471:
[----:B0-----:R0:W1:Y:S02]  /*26590*/  SYNCS.PHASECHK.TRANS64.TRYWAIT P6, [R0+URZ+0x38890], R114 ;  /* 0x03889072000075a7 */ /* 0x00106400080c017f */
[----:B-1----:R-:W-:Y:S05]  /*265a0*/  @!P6 NANOSLEEP.SYNCS 0x989680 ;  /* 0x009896800000e95d */ /* 0x002fea0003900000 */
[----:B------:R-:W1:Y:S02]  /*265b0*/  @!P6 SYNCS.PHASECHK.TRANS64 P6, [R0+URZ+0x38890], R114 ;  /* 0x038890720000e5a7 */ /* 0x000e6400080c007f */
[----:B-1----:R-:W-:Y:S05]  /*265c0*/  @!P6 BRA `(.L_x_471) ;  /* 0xfffffffc00f0e947 */ /* 0x002fea000383ffff */
[----:B------:R-:W-:Y:S05]  /*265d0*/  BRA `(.L_x_790) ;  /* 0xfffffdd000887947 */ /* 0x000fea000383ffff */
.L_x_527:
[----:B-1----:R1:W3:Y:S02]  /*265e0*/  SYNCS.PHASECHK.TRANS64.TRYWAIT P6, [R0+URZ+0x38890], R114 ;  /* 0x03889072000075a7 */ /* 0x0022e400080c017f */
[----:B---3--:R-:W-:Y:S05]  /*265f0*/  @!P6 NANOSLEEP.SYNCS 0x989680 ;  /* 0x009896800000e95d */ /* 0x008fea0003900000 */
[----:B------:R-:W3:Y:S02]  /*26600*/  @!P6 SYNCS.PHASECHK.TRANS64 P6, [R0+URZ+0x38890], R114 ;  /* 0x038890720000e5a7 */ /* 0x000ee400080c007f */
[----:B---3--:R-:W-:Y:S05]  /*26610*/  @!P6 BRA `(.L_x_527) ;  /* 0xfffffffc00f0e947 */ /* 0x008fea000383ffff */
[----:B------:R-:W-:Y:S05]  /*26620*/  BRA `(.L_x_791) ;  /* 0xfffffe0800507947 */ /* 0x000fea000383ffff */
.L_x_552:
[----:B-1----:R1:W2:Y:S02]  /*26630*/  SYNCS.PHASECHK.TRANS64.TRYWAIT P3, [R0+URZ+0x38890], R114 ;  /* 0x03889072000075a7 */ /* 0x0022a4000806017f */
[----:B--2---:R-:W-:Y:S05]  /*26640*/  @!P3 NANOSLEEP.SYNCS 0x989680 ;  /* 0x009896800000b95d */ /* 0x004fea0003900000 */
[----:B------:R-:W2:Y:S02]  /*26650*/  @!P3 SYNCS.PHASECHK.TRANS64 P3, [R0+URZ+0x38890], R114 ;  /* 0x038890720000b5a7 */ /* 0x000ea4000806007f */
[----:B--2---:R-:W-:Y:S05]  /*26660*/  @!P3 BRA `(.L_x_552) ;  /* 0xfffffffc00f0b947 */ /* 0x004fea000383ffff */
[----:B------:R-:W-:Y:S05]  /*26670*/  BRA `(.L_x_792) ;  /* 0xfffffe3c00307947 */ /* 0x000fea000383ffff */
.L_x_560:
[----:B-1----:R1:W2:Y:S02]  /*26680*/  SYNCS.PHASECHK.TRANS64.TRYWAIT P2, [R0+URZ+0x388b0], R114 ;  /* 0x0388b072000075a7 */ /* 0x0022a4000804017f */
[----:B--2---:R-:W-:Y:S05]  /*26690*/  @!P2 NANOSLEEP.SYNCS 0x989680 ;  /* 0x009896800000a95d */ /* 0x004fea0003900000 */
[----:B------:R-:W2:Y:S02]  /*266a0*/  @!P2 SYNCS.PHASECHK.TRANS64 P2, [R0+URZ+0x388b0], R114 ;  /* 0x0388b0720000a5a7 */ /* 0x000ea4000804007f */
[----:B--2---:R-:W-:Y:S05]  /*266b0*/  @!P2 BRA `(.L_x_560) ;  /* 0xfffffffc00f0a947 */ /* 0x004fea000383ffff */
[----:B------:R-:W-:Y:S05]  /*266c0*/  BRA `(.L_x_793) ;  /* 0xfffffe40004c7947 */ /* 0x000fea000383ffff */
.L_x_582:
[----:B------:R-:W-:Y:S01]  /*266d0*/  BSSY B1, `(.L_x_794) ;  /* 0x0000008000017945 */ /* 0x000fe20003800000 */
[----:B------:R-:W-:Y:S02]  /*266e0*/  IMAD.MOV.U32 R13, RZ, RZ, R29 ;  /* 0x000000ffff0d7224 */ /* 0x000fe400078e001d */
[----:B------:R-:W-:Y:S02]  /*266f0*/  IMAD.MOV.U32 R12, RZ, RZ, RZ ;  /* 0x000000ffff0c7224 */ /* 0x000fe400078e00ff */
[----:B------:R-:W-:Y:S02]  /*26700*/  IMAD.MOV.U32 R11, RZ, RZ, 0x181f ;  /* 0x0000181fff0b7424 */ /* 0x000fe400078e00ff */
[----:B------:R-:W-:-:S07]  /*26710*/  IMAD.MOV.U32 R15, RZ, RZ, -0x1 ;  /* 0xffffffffff0f7424 */ /* 0x000fce00078e00ff */
[----:B------:R-:W-:Y:S05]  /*26720*/  WARPSYNC.COLLECTIVE R15, `(.L_x_795) ;  /* 0x000000000f087348 */ /* 0x000fea0003c00000 */
[----:B------:R0:W1:Y:S02]  /*26730*/  SHFL.IDX P6, R14, R13, R12, R11 ;  /* 0x0000000c0d0e7389 */ /* 0x00006400000c000b */
[----:B01----:R-:W-:Y:S01]  /*26740*/  ENDCOLLECTIVE ;  /* 0x000000000000791b */ /* 0x003fe20003800000 */
.L_x_795:
[----:B------:R-:W-:Y:S05]  /*26750*/  BSYNC B1 ;  /* 0x0000000000017941 */ /* 0x000fea0003800000 */
.L_x_794:
[----:B------:R-:W-:Y:S05]  /*26760*/  BRA `(.L_x_796) ;  /* 0xfffffe5400ac7947 */ /* 0x000fea000383ffff */
.L_x_583:
        /* <DEDUP_REMOVED lines=8> */
.L_x_798:
[----:B------:R-:W-:Y:S05]  /*267f0*/  BSYNC B1 ;  /* 0x0000000000017941 */ /* 0x000fea0003800000 */
.L_x_797:
[----:B------:R-:W-:Y:S05]  /*26800*/  BRA `(.L_x_799) ;  /* 0xfffffe5400907947 */ /* 0x000fea000383ffff */
.L_x_584:
        /* <DEDUP_REMOVED lines=8> */
.L_x_801:
[----:B------:R-:W-:Y:S05]  /*26890*/  BSYNC B1 ;  /* 0x0000000000017941 */ /* 0x000fea0003800000 */
.L_x_800:
[----:B------:R-:W-:Y:S05]  /*268a0*/  BRA `(.L_x_802) ;  /* 0xfffffe5400747947 */ /* 0x000fea000383ffff */
.L_x_585:
[----:B------:R-:W-:Y:S01]  /*268b0*/  BSSY B1, `(.L_x_803) ;  /* 0x0000008000017945 */ /* 0x000fe20003800000 */
[----:B------:R-:W-:Y:S01]  /*268c0*/  MOV R13, R30 ;  /* 0x0000001e000d7202 */ /* 0x000fe20000000f00 */
[----:B------:R-:W-:Y:S02]  /*268d0*/  IMAD.MOV.U32 R12, RZ, RZ, RZ ;  /* 0x000000ffff0c7224 */ /* 0x000fe400078e00ff */
[----:B------:R-:W-:Y:S02]  /*268e0*/  IMAD.MOV.U32 R11, RZ, RZ, 0x181f ;  /* 0x0000181fff0b7424 */ /* 0x000fe400078e00ff */
[----:B------:R-:W-:-:S07]  /*268f0*/  IMAD.MOV.U32 R15, RZ, RZ, -0x1 ;  /* 0xffffffffff0f7424 */ /* 0x000fce00078e00ff */
[----:B------:R-:W-:Y:S05]  /*26900*/  WARPSYNC.COLLECTIVE R15, `(.L_x_804) ;  /* 0x000000000f087348 */ /* 0x000fea0003c00000 */
[----:B------:R0:W1:Y:S02]  /*26910*/  SHFL.IDX P6, R14, R13, R12, R11 ;  /* 0x0000000c0d0e7389 */ /* 0x00006400000c000b */
[----:B01----:R-:W-:Y:S01]  /*26920*/  ENDCOLLECTIVE ;  /* 0x000000000000791b */ /* 0x003fe20003800000 */
.L_x_804:
[----:B------:R-:W-:Y:S05]  /*26930*/  BSYNC B1 ;  /* 0x0000000000017941 */ /* 0x000fea0003800000 */
.L_x_803:
[----:B------:R-:W-:Y:S05]  /*26940*/  BRA `(.L_x_805) ;  /* 0xfffffe5400587947 */ /* 0x000fea000383ffff */
.L_x_587:
[----:B0-----:R0:W1:Y:S02]  /*26950*/  SYNCS.PHASECHK.TRANS64.TRYWAIT P1, [R16+URZ+0x38800], R7 ;  /* 0x03880007100075a7 */ /* 0x001064000802017f */
[----:B-1----:R-:W-:Y:S05]  /*26960*/  @!P1 NANOSLEEP.SYNCS 0x989680 ;  /* 0x009896800000995d */ /* 0x002fea0003900000 */
[----:B------:R-:W1:Y:S02]  /*26970*/  @!P1 SYNCS.PHASECHK.TRANS64 P1, [R16+URZ+0x38800], R7 ;  /* 0x03880007100095a7 */ /* 0x000e64000802007f */
[----:B-1----:R-:W-:Y:S05]  /*26980*/  @!P1 BRA `(.L_x_587) ;  /* 0xfffffffc00f09947 */ /* 0x002fea000383ffff */
[----:B------:R-:W-:Y:S05]  /*26990*/  BRA `(.L_x_806) ;  /* 0xfffffe5400a07947 */ /* 0x000fea000383ffff */
.L_x_621:
        /* <DEDUP_REMOVED lines=8> */
.L_x_808:
[----:B------:R-:W-:Y:S05]  /*26a20*/  BSYNC B1 ;  /* 0x0000000000017941 */ /* 0x000fea0003800000 */
.L_x_807:
[----:B------:R-:W-:Y:S05]  /*26a30*/  BRA `(.L_x_809) ;  /* 0xfffffe8400187947 */ /* 0x000fea000383ffff */
.L_x_622:
        /* <DEDUP_REMOVED lines=8> */
.L_x_811:
[----:B------:R-:W-:Y:S05]  /*26ac0*/  BSYNC B1 ;  /* 0x0000000000017941 */ /* 0x000fea0003800000 */
.L_x_810:
[----:B------:R-:W-:Y:S05]  /*26ad0*/  BRA `(.L_x_812) ;  /* 0xfffffe8000fc7947 */ /* 0x000fea000383ffff */
.L_x_623:
[----:B------:R-:W-:Y:S01]  /*26ae0*/  BSSY B1, `(.L_x_813) ;  /* 0x0000008000017945 */ /* 0x000fe20003800000 */
[----:B------:R-:W-:Y:S01]  /*26af0*/  IMAD.MOV.U32 R13, RZ, RZ, R31 ;  /* 0x000000ffff0d7224 */ /* 0x000fe200078e001f */
[----:B------:R-:W-:Y:S01]  /*26b00*/  MOV R11, 0x181f ;  /* 0x0000181f000b7802 */ /* 0x000fe20000000f00 */
[----:B------:R-:W-:Y:S02]  /*26b10*/  IMAD.MOV.U32 R12, RZ, RZ, RZ ;  /* 0x000000ffff0c7224 */ /* 0x000fe400078e00ff */
[----:B------:R-:W-:-:S07]  /*26b20*/  IMAD.MOV.U32 R15, RZ, RZ, -0x1 ;  /* 0xffffffffff0f7424 */ /* 0x000fce00078e00ff */
[----:B------:R-:W-:Y:S05]  /*26b30*/  WARPSYNC.COLLECTIVE R15, `(.L_x_814) ;  /* 0x000000000f087348 */ /* 0x000fea0003c00000 */
[----:B------:R0:W1:Y:S02]  /*26b40*/  SHFL.IDX P6, R14, R13, R12, R11 ;  /* 0x0000000c0d0e7389 */ /* 0x00006400000c000b */
[----:B01----:R-:W-:Y:S01]  /*26b50*/  ENDCOLLECTIVE ;  /* 0x000000000000791b */ /* 0x003fe20003800000 */
.L_x_814:
[----:B------:R-:W-:Y:S05]  /*26b60*/  BSYNC B1 ;  /* 0x0000000000017941 */ /* 0x000fea0003800000 */
.L_x_813:
[----:B------:R-:W-:Y:S05]  /*26b70*/  BRA `(.L_x_815) ;  /* 0xfffffe8000e07947 */ /* 0x000fea000383ffff */
.L_x_624:
        /* <DEDUP_REMOVED lines=8> */
.L_x_817:
[----:B------:R-:W-:Y:S05]  /*26c00*/  BSYNC B1 ;  /* 0x0000000000017941 */ /* 0x000fea0003800000 */
.L_x_816:
[----:B------:R-:W-:Y:S05]  /*26c10*/  BRA `(.L_x_818) ;  /* 0xfffffe8000c47947 */ /* 0x000fea000383ffff */
.L_x_626:
[----:B0-----:R0:W1:Y:S02]  /*26c20*/  SYNCS.PHASECHK.TRANS64.TRYWAIT P0, [R16+URZ+0x38800], R5 ;  /* 0x03880005100075a7 */ /* 0x001064000800017f */
[----:B-1----:R-:W-:Y:S05]  /*26c30*/  @!P0 NANOSLEEP.SYNCS 0x989680 ;  /* 0x009896800000895d */ /* 0x002fea0003900000 */
[----:B------:R-:W1:Y:S02]  /*26c40*/  @!P0 SYNCS.PHASECHK.TRANS64 P0, [R16+URZ+0x38800], R5 ;  /* 0x03880005100085a7 */ /* 0x000e64000800007f */
[----:B-1----:R-:W-:Y:S05]  /*26c50*/  @!P0 BRA `(.L_x_626) ;  /* 0xfffffffc00f08947 */ /* 0x002fea000383ffff */
[----:B------:R-:W-:Y:S05]  /*26c60*/  BRA `(.L_x_819) ;  /* 0xfffffe8400047947 */ /* 0x000fea000383ffff */
.L_x_644:
[----:B-1----:R1:W2:Y:S02]  /*26c70*/  SYNCS.PHASECHK.TRANS64.TRYWAIT P1, [R0+URZ+0x38830], R3 ;  /* 0x03883003000075a7 */ /* 0x0022a4000802017f */
[----:B--2---:R-:W-:Y:S05]  /*26c80*/  @!P1 NANOSLEEP.SYNCS 0x989680 ;  /* 0x009896800000995d */ /* 0x004fea0003900000 */
[----:B------:R-:W2:Y:S02]  /*26c90*/  @!P1 SYNCS.PHASECHK.TRANS64 P1, [R0+URZ+0x38830], R3 ;  /* 0x03883003000095a7 */ /* 0x000ea4000802007f */
[----:B--2---:R-:W-:Y:S05]  /*26ca0*/  @!P1 BRA `(.L_x_644) ;  /* 0xfffffffc00f09947 */ /* 0x004fea000383ffff */
[----:B------:R-:W-:Y:S05]  /*26cb0*/  BRA `(.L_x_643) ;  /* 0xfffffeb400287947 */ /* 0x000fea000383ffff */
.L_x_651:
[----:B-1----:R1:W2:Y:S02]  /*26cc0*/  SYNCS.PHASECHK.TRANS64.TRYWAIT P2, [R11+URZ+0x38830], R4 ;  /* 0x038830040b0075a7 */ /* 0x0022a4000804017f */
[----:B--2---:R-:W-:Y:S05]  /*26cd0*/  @!P2 NANOSLEEP.SYNCS 0x989680 ;  /* 0x009896800000a95d */ /* 0x004fea0003900000 */
[----:B------:R-:W2:Y:S02]  /*26ce0*/  @!P2 SYNCS.PHASECHK.TRANS64 P2, [R11+URZ+0x38830], R4 ;  /* 0x038830040b00a5a7 */ /* 0x000ea4000804007f */
[----:B--2---:R-:W-:Y:S05]  /*26cf0*/  @!P2 BRA `(.L_x_651) ;  /* 0xfffffffc00f0a947 */ /* 0x004fea000383ffff */
[----:B------:R-:W-:Y:S05]  /*26d00*/  BRA `(.L_x_650) ;  /* 0xffffff0400fc7947 */ /* 0x000fea000383ffff */
.L_x_656:
[----:B-1----:R1:W2:Y:S02]  /*26d10*/  SYNCS.PHASECHK.TRANS64.TRYWAIT P2, [R9+URZ+0x38850], R0 ;  /* 0x03885000090075a7 */ /* 0x0022a4000804017f */
[----:B--2---:R-:W-:Y:S05]  /*26d20*/  @!P2 NANOSLEEP.SYNCS 0x989680 ;  /* 0x009896800000a95d */ /* 0x004fea0003900000 */
[----:B------:R-:W2:Y:S02]  /*26d30*/  @!P2 SYNCS.PHASECHK.TRANS64 P2, [R9+URZ+0x38850], R0 ;  /* 0x038850000900a5a7 */ /* 0x000ea4000804007f */
[----:B--2---:R-:W-:Y:S05]  /*26d40*/  @!P2 BRA `(.L_x_656) ;  /* 0xfffffffc00f0a947 */ /* 0x004fea000383ffff */
[----:B------:R-:W-:Y:S05]  /*26d50*/  BRA `(.L_x_655) ;  /* 0xffffff3c00c47947 */ /* 0x000fea000383ffff */
.L_x_662:
[----:B-1----:R1:W2:Y:S02]  /*26d60*/  SYNCS.PHASECHK.TRANS64.TRYWAIT P0, [R0+URZ+0x38850], R7 ;  /* 0x03885007000075a7 */ /* 0x0022a4000800017f */
[----:B--2---:R-:W-:Y:S05]  /*26d70*/  @!P0 NANOSLEEP.SYNCS 0x989680 ;  /* 0x009896800000895d */ /* 0x004fea0003900000 */
[----:B------:R-:W2:Y:S02]  /*26d80*/  @!P0 SYNCS.PHASECHK.TRANS64 P0, [R0+URZ+0x38850], R7 ;  /* 0x03885007000085a7 */ /* 0x000ea4000800007f */
[----:B--2---:R-:W-:Y:S05]  /*26d90*/  @!P0 BRA `(.L_x_662) ;  /* 0xfffffffc00f08947 */ /* 0x004fea000383ffff */
[----:B------:R-:W-:Y:S05]  /*26da0*/  BRA `(.L_x_661) ;  /* 0xffffff5c00247947 */ /* 0x000fea000383ffff */
.L_x_694:
[----:B------:R-:W0:Y:S01]  /*26db0*/  S2R R11, SR_TID.X ;  /* 0x00000000000b7919 */ /* 0x000e220000002100 */
[----:B------:R-:W-:Y:S01]  /*26dc0*/  BSSY B1, `(.L_x_820) ;  /* 0x000000a000017945 */ /* 0x000fe20003800000 */
[----:B------:R-:W-:Y:S02]  /*26dd0*/  IMAD.MOV.U32 R12, RZ, RZ, RZ ;  /* 0x000000ffff0c7224 */ /* 0x000fe400078e00ff */
[----:B------:R-:W-:Y:S01]  /*26de0*/  IMAD.MOV.U32 R15, RZ, RZ, -0x1 ;  /* 0xffffffffff0f7424 */ /* 0x000fe200078e00ff */
[----:B0-----:R-:W-:-:S04]  /*26df0*/  SHF.R.U32.HI R11, RZ, 0x5, R11 ;  /* 0x00000005ff0b7819 */ /* 0x001fc8000001160b */
[----:B------:R-:W-:-:S05]  /*26e00*/  LOP3.LUT R11, R11, 0x3, RZ, 0xc0, !PT ;  /* 0x000000030b0b7812 */ /* 0x000fca00078ec0ff */
[----:B------:R-:W-:Y:S02]  /*26e10*/  IMAD.MOV.U32 R13, RZ, RZ, R11 ;  /* 0x000000ffff0d7224 */ /* 0x000fe400078e000b */
[----:B------:R-:W-:-:S07]  /*26e20*/  IMAD.MOV.U32 R11, RZ, RZ, 0x1f ;  /* 0x0000001fff0b7424 */ /* 0x000fce00078e00ff */
[----:B-----5:R-:W-:Y:S05]  /*26e30*/  WARPSYNC.COLLECTIVE R15, `(.L_x_821) ;  /* 0x000000000f087348 */ /* 0x020fea0003c00000 */
[----:B------:R0:W1:Y:S02]  /*26e40*/  SHFL.IDX P6, R14, R13, R12, R11 ;  /* 0x0000000c0d0e7389 */ /* 0x00006400000c000b */
[----:B01---5:R-:W-:Y:S01]  /*26e50*/  ENDCOLLECTIVE ;  /* 0x000000000000791b */ /* 0x023fe20003800000 */
.L_x_821:
[----:B------:R-:W-:Y:S05]  /*26e60*/  BSYNC B1 ;  /* 0x0000000000017941 */ /* 0x000fea0003800000 */
.L_x_820:
[----:B------:R-:W-:Y:S05]  /*26e70*/  BRA `(.L_x_822) ;  /* 0xffffffa400107947 */ /* 0x000fea000383ffff */
.L_x_695:
[----:B------:R-:W-:Y:S01]  /*26e80*/  BSSY B1, `(.L_x_823) ;  /* 0x0000006000017945 */ /* 0x000fe20003800000 */
[----:B------:R-:W-:-:S07]  /*26e90*/  IMAD.MOV.U32 R15, RZ, RZ, -0x1 ;  /* 0xffffffffff0f7424 */ /* 0x000fce00078e00ff */
[----:B-----5:R-:W-:Y:S05]  /*26ea0*/  WARPSYNC.COLLECTIVE R15, `(.L_x_824) ;  /* 0x000000000f0c7348 */ /* 0x020fea0003c00000 */
[----:B------:R-:W-:Y:S02]  /*26eb0*/  ELECT P6, UR62, PT ;  /* 0x00000000003e782f */ /* 0x000fe400038c0000 */
[----:B------:R-:W-:Y:S01]  /*26ec0*/  MOV R14, UR62 ;  /* 0x0000003e000e7c02 */ /* 0x000fe20008000f00 */
[----:B-----5:R-:W-:Y:S10]  /*26ed0*/  ENDCOLLECTIVE ;  /* 0x000000000000791b */ /* 0x020ff40003800000 */
.L_x_824:
[----:B------:R-:W-:Y:S05]  /*26ee0*/  BSYNC B1 ;  /* 0x0000000000017941 */ /* 0x000fea0003800000 */
.L_x_823:
[----:B------:R-:W-:Y:S05]  /*26ef0*/  BRA `(.L_x_825) ;  /* 0xffffffa000fc7947 */ /* 0x000fea000383ffff */
.L_x_697:
[----:B0-----:R0:W1:Y:S02]  /*26f00*/  SYNCS.PHASECHK.TRANS64.TRYWAIT P0, [R9+URZ+0x38820], R5 ;  /* 0x03882005090075a7 */ /* 0x001064000800017f */
[----:B-1----:R-:W-:Y:S05]  /*26f10*/  @!P0 NANOSLEEP.SYNCS 0x989680 ;  /* 0x009896800000895d */ /* 0x002fea0003900000 */
[----:B------:R-:W1:Y:S02]  /*26f20*/  @!P0 SYNCS.PHASECHK.TRANS64 P0, [R9+URZ+0x38820], R5 ;  /* 0x03882005090085a7 */ /* 0x000e64000800007f */
[----:B-1----:R-:W-:Y:S05]  /*26f30*/  @!P0 BRA `(.L_x_697) ;  /* 0xfffffffc00f08947 */ /* 0x002fea000383ffff */
[----:B------:R-:W-:Y:S05]  /*26f40*/  BRA `(.L_x_826) ;  /* 0xffffffa400187947 */ /* 0x000fea000383ffff */
.L_x_700:
[----:B0-----:R0:W1:Y:S02]  /*26f50*/  SYNCS.PHASECHK.TRANS64.TRYWAIT P0, [R5+URZ+0x388a0], R10 ;  /* 0x0388a00a050075a7 */ /* 0x001064000800017f */
[----:B-1----:R-:W-:Y:S05]  /*26f60*/  @!P0 NANOSLEEP.SYNCS 0x989680 ;  /* 0x009896800000895d */ /* 0x002fea0003900000 */
[----:B------:R-:W1:Y:S02]  /*26f70*/  @!P0 SYNCS.PHASECHK.TRANS64 P0, [R5+URZ+0x388a0], R10 ;  /* 0x0388a00a050085a7 */ /* 0x000e64000800007f */
[----:B-1----:R-:W-:Y:S05]  /*26f80*/  @!P0 BRA `(.L_x_700) ;  /* 0xfffffffc00f08947 */ /* 0x002fea000383ffff */
[----:B------:R-:W-:Y:S05]  /*26f90*/  BRA `(.L_x_827) ;  /* 0xffffffa400287947 */ /* 0x000fea000383ffff */
.L_x_702:
[----:B-1----:R1:W2:Y:S02]  /*26fa0*/  SYNCS.PHASECHK.TRANS64.TRYWAIT P0, [R5+URZ+0x388c0], R10 ;  /* 0x0388c00a050075a7 */ /* 0x0022a4000800017f */
[----:B--2---:R-:W-:Y:S05]  /*26fb0*/  @!P0 NANOSLEEP.SYNCS 0x989680 ;  /* 0x009896800000895d */ /* 0x004fea0003900000 */
[----:B------:R-:W2:Y:S02]  /*26fc0*/  @!P0 SYNCS.PHASECHK.TRANS64 P0, [R5+URZ+0x388c0], R10 ;  /* 0x0388c00a050085a7 */ /* 0x000ea4000800007f */
[----:B--2---:R-:W-:Y:S05]  /*26fd0*/  @!P0 BRA `(.L_x_702) ;  /* 0xfffffffc00f08947 */ /* 0x004fea000383ffff */
[----:B------:R-:W-:Y:S05]  /*26fe0*/  BRA `(.L_x_828) ;  /* 0xffffffa400c87947 */ /* 0x000fea000383ffff */
.L_x_706:
[----:B0-----:R0:W1:Y:S02]  /*26ff0*/  SYNCS.PHASECHK.TRANS64.TRYWAIT P0, [R6+URZ+0x388a0], R7 ;  /* 0x0388a007060075a7 */ /* 0x001064000800017f */
[----:B-1----:R-:W-:Y:S05]  /*27000*/  @!P0 NANOSLEEP.SYNCS 0x989680 ;  /* 0x009896800000895d */ /* 0x002fea0003900000 */
[----:B------:R-:W1:Y:S02]  /*27010*/  @!P0 SYNCS.PHASECHK.TRANS64 P0, [R6+URZ+0x388a0], R7 ;  /* 0x0388a007060085a7 */ /* 0x000e64000800007f */
[----:B-1----:R-:W-:Y:S05]  /*27020*/  @!P0 BRA `(.L_x_706) ;  /* 0xfffffffc00f08947 */ /* 0x002fea000383ffff */
[----:B------:R-:W-:Y:S05]  /*27030*/  BRA `(.L_x_829) ;  /* 0xffffffa800b07947 */ /* 0x000fea000383ffff */
.L_x_708:
[----:B-1----:R1:W2:Y:S02]  /*27040*/  SYNCS.PHASECHK.TRANS64.TRYWAIT P1, [R6+URZ+0x388c0], R7 ;  /* 0x0388c007060075a7 */ /* 0x0022a4000802017f */
[----:B--2---:R-:W-:Y:S05]  /*27050*/  @!P1 NANOSLEEP.SYNCS 0x989680 ;  /* 0x009896800000995d */ /* 0x004fea0003900000 */
[----:B------:R-:W2:Y:S02]  /*27060*/  @!P1 SYNCS.PHASECHK.TRANS64 P1, [R6+URZ+0x388c0], R7 ;  /* 0x0388c007060095a7 */ /* 0x000ea4000802007f */
[----:B--2---:R-:W-:Y:S05]  /*27070*/  @!P1 BRA `(.L_x_708) ;  /* 0xfffffffc00f09947 */ /* 0x004fea000383ffff */
[----:B------:R-:W-:Y:S05]  /*27080*/  BRA `(.L_x_830) ;  /* 0xffffffac00487947 */ /* 0x000fea000383ffff */
.L_x_721:
[----:B------:R-:W0:Y:S01]  /*27090*/  S2R R3, SR_TID.X ;  /* 0x0000000000037919 */ /* 0x000e220000002100 */
[----:B------:R-:W-:Y:S01]  /*270a0*/  BSSY B0, `(.L_x_831) ;  /* 0x000000a000007945 */ /* 0x000fe20003800000 */
[----:B------:R-:W-:Y:S01]  /*270b0*/  IMAD.MOV.U32 R12, RZ, RZ, RZ ;  /* 0x000000ffff0c7224 */ /* 0x000fe200078e00ff */
[----:B------:R-:W-:Y:S01]  /*270c0*/  MOV R15, 0xffffffff ;  /* 0xffffffff000f7802 */ /* 0x000fe20000000f00 */
[----:B------:R-:W-:Y:S01]  /*270d0*/  IMAD.MOV.U32 R11, RZ, RZ, 0x1f ;  /* 0x0000001fff0b7424 */ /* 0x000fe200078e00ff */
[----:B0-----:R-:W-:-:S04]  /*270e0*/  SHF.R.U32.HI R3, RZ, 0x5, R3 ;  /* 0x00000005ff037819 */ /* 0x001fc80000011603 */
[----:B------:R-:W-:-:S05]  /*270f0*/  LOP3.LUT R3, R3, 0x3, RZ, 0xc0, !PT ;  /* 0x0000000303037812 */ /* 0x000fca00078ec0ff */
[----:B------:R-:W-:-:S07]  /*27100*/  IMAD.MOV.U32 R13, RZ, RZ, R3 ;  /* 0x000000ffff0d7224 */ /* 0x000fce00078e0003 */
[----:B------:R-:W-:Y:S05]  /*27110*/  WARPSYNC.COLLECTIVE R15, `(.L_x_832) ;  /* 0x000000000f087348 */ /* 0x000fea0003c00000 */
[----:B------:R0:W1:Y:S02]  /*27120*/  SHFL.IDX P6, R14, R13, R12, R11 ;  /* 0x0000000c0d0e7389 */ /* 0x00006400000c000b */
[----:B01----:R-:W-:Y:S01]  /*27130*/  ENDCOLLECTIVE ;  /* 0x000000000000791b */ /* 0x003fe20003800000 */
.L_x_832:
[----:B------:R-:W-:Y:S05]  /*27140*/  BSYNC B0 ;  /* 0x0000000000007941 */ /* 0x000fea0003800000 */
.L_x_831:
[----:B------:R-:W-:Y:S05]  /*27150*/  BRA `(.L_x_833) ;  /* 0xffffffb800a87947 */ /* 0x000fea000383ffff */
.L_x_722:
[----:B------:R-:W-:Y:S01]  /*27160*/  BSSY B0, `(.L_x_834) ;  /* 0x0000006000007945 */ /* 0x000fe20003800000 */
[----:B------:R-:W-:-:S07]  /*27170*/  IMAD.MOV.U32 R15, RZ, RZ, -0x1 ;  /* 0xffffffffff0f7424 */ /* 0x000fce00078e00ff */
[----:B------:R-:W-:Y:S05]  /*27180*/  WARPSYNC.COLLECTIVE R15, `(.L_x_835) ;  /* 0x000000000f0c7348 */ /* 0x000fea0003c00000 */
[----:B------:R-:W-:Y:S02]  /*27190*/  ELECT P6, UR62, PT ;  /* 0x00000000003e782f */ /* 0x000fe400038c0000 */
[----:B------:R-:W-:Y:S01]  /*271a0*/  MOV R14, UR62 ;  /* 0x0000003e000e7c02 */ /* 0x000fe20008000f00 */
[----:B------:R-:W-:Y:S10]  /*271b0*/  ENDCOLLECTIVE ;  /* 0x000000000000791b */ /* 0x000ff40003800000 */
.L_x_835:
[----:B------:R-:W-:Y:S05]  /*271c0*/  BSYNC B0 ;  /* 0x0000000000007941 */ /* 0x000fea0003800000 */
.L_x_834:
[----:B------:R-:W-:Y:S05]  /*271d0*/  BRA `(.L_x_836) ;  /* 0xffffffb800a07947 */ /* 0x000fea000383ffff */
.L_x_725:
[----:B0-----:R0:W1:Y:S02]  /*271e0*/  SYNCS.PHASECHK.TRANS64.TRYWAIT P0, [R6+URZ+0x38840], R7 ;  /* 0x03884007060075a7 */ /* 0x001064000800017f */
[----:B-1----:R-:W-:Y:S05]  /*271f0*/  @!P0 NANOSLEEP.SYNCS 0x989680 ;  /* 0x009896800000895d */ /* 0x002fea0003900000 */
[----:B------:R-:W1:Y:S02]  /*27200*/  @!P0 SYNCS.PHASECHK.TRANS64 P0, [R6+URZ+0x38840], R7 ;  /* 0x03884007060085a7 */ /* 0x000e64000800007f */
[----:B-1----:R-:W-:Y:S05]  /*27210*/  @!P0 BRA `(.L_x_725) ;  /* 0xfffffffc00f08947 */ /* 0x002fea000383ffff */
[----:B------:R-:W-:Y:S05]  /*27220*/  BRA `(.L_x_837) ;  /* 0xffffffbc00147947 */ /* 0x000fea000383ffff */
.L_x_728:
        /* <DEDUP_REMOVED lines=8> */
.L_x_736:
[----:B0-----:R0:W1:Y:S02]  /*272b0*/  SYNCS.PHASECHK.TRANS64.TRYWAIT P0, [R8+URZ+0x38840], R9 ;  /* 0x03884009080075a7 */ /* 0x001064000800017f */
[----:B-1----:R-:W-:Y:S05]  /*272c0*/  @!P0 NANOSLEEP.SYNCS 0x989680 ;  /* 0x009896800000895d */ /* 0x002fea0003900000 */
[----:B------:R-:W1:Y:S02]  /*272d0*/  @!P0 SYNCS.PHASECHK.TRANS64 P0, [R8+URZ+0x38840], R9 ;  /* 0x03884009080085a7 */ /* 0x000e64000800007f */
[----:B-1----:R-:W-:Y:S05]  /*272e0*/  @!P0 BRA `(.L_x_736) ;  /* 0xfffffffc00f08947 */ /* 0x002fea000383ffff */
[----:B------:R-:W-:Y:S05]  /*272f0*/  BRA `(.L_x_839) ;  /* 0xffffffc400587947 */ /* 0x000fea000383ffff */
.L_x_738:
[----:B0-----:R0:W1:Y:S02]  /*27300*/  SYNCS.PHASECHK.TRANS64.TRYWAIT P0, [R8+URZ+0x38860], R9 ;  /* 0x03886009080075a7 */ /* 0x001064000800017f */
[----:B-1----:R-:W-:Y:S05]  /*27310*/  @!P0 NANOSLEEP.SYNCS 0x989680 ;  /* 0x009896800000895d */ /* 0x002fea0003900000 */
[----:B------:R-:W1:Y:S02]  /*27320*/  @!P0 SYNCS.PHASECHK.TRANS64 P0, [R8+URZ+0x38860], R9 ;  /* 0x03886009080085a7 */ /* 0x000e64000800007f */
[----:B-1----:R-:W-:Y:S05]  /*27330*/  @!P0 BRA `(.L_x_738) ;  /* 0xfffffffc00f08947 */ /* 0x002fea000383ffff */
[----:B------:R-:W-:Y:S05]  /*27340*/  BRA `(.L_x_840) ;  /* 0xffffffc800147947 */ /* 0x000fea000383ffff */
.L_x_744:
[----:B-1----:R1:W2:Y:S02]  /*27350*/  SYNCS.PHASECHK.TRANS64.TRYWAIT P0, [R2+URZ+0x38840], R3 ;  /* 0x03884003020075a7 */ /* 0x0022a4000800017f */
[----:B--2---:R-:W-:Y:S05]  /*27360*/  @!P0 NANOSLEEP.SYNCS 0x989680 ;  /* 0x009896800000895d */ /* 0x004fea0003900000 */
[----:B------:R-:W2:Y:S02]  /*27370*/  @!P0 SYNCS.PHASECHK.TRANS64 P0, [R2+URZ+0x38840], R3 ;  /* 0x03884003020085a7 */ /* 0x000ea4000800007f */
[----:B--2---:R-:W-:Y:S05]  /*27380*/  @!P0 BRA `(.L_x_744) ;  /* 0xfffffffc00f08947 */ /* 0x004fea000383ffff */
[----:B------:R-:W-:Y:S05]  /*27390*/  BRA `(.L_x_841) ;  /* 0xffffffcc00a07947 */ /* 0x000fea000383ffff */
.L_x_746:
[----:B0-----:R0:W1:Y:S02]  /*273a0*/  SYNCS.PHASECHK.TRANS64.TRYWAIT P0, [R2+URZ+0x38860], R3 ;  /* 0x03886003020075a7 */ /* 0x001064000800017f */
[----:B-1----:R-:W-:Y:S05]  /*273b0*/  @!P0 NANOSLEEP.SYNCS 0x989680 ;  /* 0x009896800000895d */ /* 0x002fea0003900000 */
[----:B------:R-:W1:Y:S02]  /*273c0*/  @!P0 SYNCS.PHASECHK.TRANS64 P0, [R2+URZ+0x38860], R3 ;  /* 0x03886003020085a7 */ /* 0x000e64000800007f */
[----:B-1----:R-:W-:Y:S05]  /*273d0*/  @!P0 BRA `(.L_x_746) ;  /* 0xfffffffc00f08947 */ /* 0x002fea000383ffff */
[----:B------:R-:W-:Y:S05]  /*273e0*/  BRA `(.L_x_842) ;  /* 0xffffffd0005c7947 */ /* 0x000fea000383ffff */
.L_x_752:
[----:B--2---:R2:W3:Y:S02]  /*273f0*/  SYNCS.PHASECHK.TRANS64.TRYWAIT P0, [R2+URZ+0x38840], R3 ;  /* 0x03884003020075a7 */ /* 0x0044e4000800017f */
[----:B---3--:R-:W-:Y:S05]  /*27400*/  @!P0 NANOSLEEP.SYNCS 0x989680 ;  /* 0x009896800000895d */ /* 0x008fea0003900000 */
[----:B------:R-:W3:Y:S02]  /*27410*/  @!P0 SYNCS.PHASECHK.TRANS64 P0, [R2+URZ+0x38840], R3 ;  /* 0x03884003020085a7 */ /* 0x000ee4000800007f */
[----:B---3--:R-:W-:Y:S05]  /*27420*/  @!P0 BRA `(.L_x_752) ;  /* 0xfffffffc00f08947 */ /* 0x008fea000383ffff */
[----:B------:R-:W-:Y:S05]  /*27430*/  BRA `(.L_x_843) ;  /* 0xffffffd400c07947 */ /* 0x000fea000383ffff */
.L_x_754:
[----:B0-----:R0:W1:Y:S02]  /*27440*/  SYNCS.PHASECHK.TRANS64.TRYWAIT P0, [R2+URZ+0x38860], R8 ;  /* 0x03886008020075a7 */ /* 0x001064000800017f */
[----:B-1----:R-:W-:Y:S05]  /*27450*/  @!P0 NANOSLEEP.SYNCS 0x989680 ;  /* 0x009896800000895d */ /* 0x002fea0003900000 */
[----:B------:R-:W1:Y:S02]  /*27460*/  @!P0 SYNCS.PHASECHK.TRANS64 P0, [R2+URZ+0x38860], R8 ;  /* 0x03886008020085a7 */ /* 0x000e64000800007f */
[----:B-1----:R-:W-:Y:S05]  /*27470*/  @!P0 BRA `(.L_x_754) ;  /* 0xfffffffc00f08947 */ /* 0x002fea000383ffff */
[----:B------:R-:W-:Y:S05]  /*27480*/  BRA `(.L_x_844) ;  /* 0xffffffd800787947 */ /* 0x000fea000383ffff */
.L_x_762:
[----:B-1----:R1:W2:Y:S02]  /*27490*/  SYNCS.PHASECHK.TRANS64.TRYWAIT P0, [R3+URZ+0x38860], R0 ;  /* 0x03886000030075a7 */ /* 0x0022a4000800017f */
[----:B--2---:R-:W-:Y:S05]  /*274a0*/  @!P0 NANOSLEEP.SYNCS 0x989680 ;  /* 0x009896800000895d */ /* 0x004fea0003900000 */
[----:B------:R-:W2:Y:S02]  /*274b0*/  @!P0 SYNCS.PHASECHK.TRANS64 P0, [R3+URZ+0x38860], R0 ;  /* 0x03886000030085a7 */ /* 0x000ea4000800007f */
[----:B--2---:R-:W-:Y:S05]  /*274c0*/  @!P0 BRA `(.L_x_762) ;  /* 0xfffffffc00f08947 */ /* 0x004fea000383ffff */
[----:B------:R-:W-:Y:S05]  /*274d0*/  BRA `(.L_x_845) ;  /* 0xffffffdc00c47947 */ /* 0x000fea000383ffff */
.L_x_765:
[----:B------:R-:W-:Y:S01]  /*274e0*/  BSSY B0, `(.L_x_846) ;  /* 0x0000008000007945 */ /* 0x000fe20003800000 */
[----:B0-----:R-:W-:Y:S02]  /*274f0*/  IMAD.MOV.U32 R13, RZ, RZ, R16 ;  /* 0x000000ffff0d7224 */ /* 0x001fe400078e0010 */
[----:B------:R-:W-:Y:S02]  /*27500*/  IMAD.MOV.U32 R12, RZ, RZ, RZ ;  /* 0x000000ffff0c7224 */ /* 0x000fe400078e00ff */
[----:B------:R-:W-:Y:S02]  /*27510*/  IMAD.MOV.U32 R11, RZ, RZ, 0x1f ;  /* 0x0000001fff0b7424 */ /* 0x000fe400078e00ff */
[----:B------:R-:W-:-:S07]  /*27520*/  IMAD.MOV.U32 R15, RZ, RZ, -0x1 ;  /* 0xffffffffff0f7424 */ /* 0x000fce00078e00ff */
[----:B-1---5:R-:W-:Y:S05]  /*27530*/  WARPSYNC.COLLECTIVE R15, `(.L_x_847) ;  /* 0x000000000f087348 */ /* 0x022fea0003c00000 */
[----:B------:R0:W2:Y:S02]  /*27540*/  SHFL.IDX P6, R14, R13, R12, R11 ;  /* 0x0000000c0d0e7389 */ /* 0x0000a400000c000b */
[----:B012--5:R-:W-:Y:S01]  /*27550*/  ENDCOLLECTIVE ;  /* 0x000000000000791b */ /* 0x027fe20003800000 */
.L_x_847:
[----:B------:R-:W-:Y:S05]  /*27560*/  BSYNC B0 ;  /* 0x0000000000007941 */ /* 0x000fea0003800000 */
.L_x_846:
[----:B------:R-:W-:Y:S02]  /*27570*/  IMAD.MOV.U32 R13, RZ, RZ, R16 ;  /* 0x000000ffff0d7224 */ /* 0x000fe400078e0010 */
[----:B------:R-:W-:Y:S02]  /*27580*/  IMAD.MOV.U32 R12, RZ, RZ, 0x1 ;  /* 0x00000001ff0c7424 */ /* 0x000fe400078e00ff */
[----:B------:R-:W-:Y:S02]  /*27590*/  IMAD.MOV.U32 R11, RZ, RZ, 0x1f ;  /* 0x0000001fff0b7424 */ /* 0x000fe400078e00ff */
[----:B------:R-:W-:Y:S02]  /*275a0*/  IMAD.MOV.U32 R15, RZ, RZ, -0x1 ;  /* 0xffffffffff0f7424 */ /* 0x000fe400078e00ff */
[----:B------:R-:W-:-:S07]  /*275b0*/  IMAD.MOV.U32 R4, RZ, RZ, R14 ;  /* 0x000000ffff047224 */ /* 0x000fce00078e000e */
[----:B------:R-:W-:Y:S05]  /*275c0*/  WARPSYNC.COLLECTIVE R15, `(.L_x_848) ;  /* 0x000000000f087348 */ /* 0x000fea0003c00000 */
[----:B------:R0:W1:Y:S02]  /*275d0*/  SHFL.IDX P6, R14, R13, R12, R11 ;  /* 0x0000000c0d0e7389 */ /* 0x00006400000c000b */
[----:B01----:R-:W-:Y:S01]  /*275e0*/  ENDCOLLECTIVE ;  /* 0x000000000000791b */ /* 0x003fe20003800000 */
.L_x_848:
[----:B------:R-:W-:Y:S01]  /*275f0*/  IMAD.MOV.U32 R5, RZ, RZ, R14 ;  /* 0x000000ffff057224 */ /* 0x000fe200078e000e */
[----:B------:R-:W-:Y:S06]  /*27600*/  BRA `(.L_x_849) ;  /* 0xffffffe000847947 */ /* 0x000fec000383ffff */
.L_x_768:
[----:B------:R-:W-:Y:S01]  /*27610*/  BSSY B0, `(.L_x_850) ;  /* 0x0000008000007945 */ /* 0x000fe20003800000 */
[----:B-----5:R-:W-:Y:S01]  /*27620*/  IMAD.MOV.U32 R13, RZ, RZ, R3 ;  /* 0x000000ffff0d7224 */ /* 0x020fe200078e0003 */
[----:B------:R-:W-:Y:S01]  /*27630*/  MOV R11, RZ ;  /* 0x000000ff000b7202 */ /* 0x000fe20000000f00 */
[----:B------:R-:W-:Y:S02]  /*27640*/  IMAD.MOV.U32 R12, RZ, RZ, 0x1 ;  /* 0x00000001ff0c7424 */ /* 0x000fe400078e00ff */
[----:B------:R-:W-:-:S07]  /*27650*/  IMAD.MOV.U32 R15, RZ, RZ, -0x1 ;  /* 0xffffffffff0f7424 */ /* 0x000fce00078e00ff */
[----:B0-234-:R-:W-:Y:S05]  /*27660*/  WARPSYNC.COLLECTIVE R15, `(.L_x_851) ;  /* 0x000000000f087348 */ /* 0x01dfea0003c00000 */
[----:B------:R1:W0:Y:S02]  /*27670*/  SHFL.UP P6, R14, R13, R12, R11 ;  /* 0x0400000c0d0e7389 */ /* 0x00022400000c000b */
[----:B01234-:R-:W-:Y:S01]  /*27680*/  ENDCOLLECTIVE ;  /* 0x000000000000791b */ /* 0x01ffe20003800000 */
.L_x_851:
[----:B------:R-:W-:Y:S05]  /*27690*/  BSYNC B0 ;  /* 0x0000000000007941 */ /* 0x000fea0003800000 */
.L_x_850:
[C---:B------:R-:W-:Y:S01]  /*276a0*/  ISETP.NE.AND P0, PT, R9.reuse, RZ, PT ;  /* 0x000000ff0900720c */ /* 0x040fe20003f05270 */
[----:B------:R-:W-:Y:S02]  /*276b0*/  IMAD.MOV.U32 R12, RZ, RZ, 0x2 ;  /* 0x00000002ff0c7424 */ /* 0x000fe400078e00ff */
[----:B------:R-:W-:Y:S01]  /*276c0*/  IMAD.MOV.U32 R11, RZ, RZ, RZ ;  /* 0x000000ffff0b7224 */ /* 0x000fe200078e00ff */
[----:B------:R-:W-:Y:S01]  /*276d0*/  SEL R14, R14, RZ, P0 ;  /* 0x000000ff0e0e7207 */ /* 0x000fe20000000000 */
[----:B------:R-:W-:Y:S01]  /*276e0*/  IMAD.MOV.U32 R15, RZ, RZ, -0x1 ;  /* 0xffffffffff0f7424 */ /* 0x000fe200078e00ff */
[----:B------:R-:W-:-:S03]  /*276f0*/  ISETP.GE.U32.AND P0, PT, R9, 0x2, PT ;  /* 0x000000020900780c */ /* 0x000fc60003f06070 */
[----:B------:R-:W-:-:S10]  /*27700*/  IMAD.IADD R13, R3, 0x1, R14 ;  /* 0x00000001030d7824 */ /* 0x000fd400078e020e */
[----:B------:R-:W-:Y:S05]  /*27710*/  WARPSYNC.COLLECTIVE R15, `(.L_x_852) ;  /* 0x000000000f087348 */ /* 0x000fea0003c00000 */
[----:B------:R0:W1:Y:S02]  /*27720*/  SHFL.UP P6, R14, R13, R12, R11 ;  /* 0x0400000c0d0e7389 */ /* 0x00006400000c000b */
[----:B01----:R-:W-:Y:S01]  /*27730*/  ENDCOLLECTIVE ;  /* 0x000000000000791b */ /* 0x003fe20003800000 */
.L_x_852:
        /* <DEDUP_REMOVED lines=8> */
.L_x_853:
        /* <DEDUP_REMOVED lines=8> */
.L_x_854:
        /* <DEDUP_REMOVED lines=8> */
.L_x_855:
        /* <DEDUP_REMOVED lines=8> */
.L_x_856:
[----:B------:R-:W-:Y:S05]  /*27940*/  BRA `(.L_x_857) ;  /* 0xffffffe0004c7947 */ /* 0x000fea000383ffff */
.L_x_773:
[----:B------:R-:W-:Y:S01]  /*27950*/  BSSY B0, `(.L_x_858) ;  /* 0x0000008000007945 */ /* 0x000fe20003800000 */
[----:B-----5:R-:W-:Y:S02]  /*27960*/  IMAD.MOV.U32 R13, RZ, RZ, R3 ;  /* 0x000000ffff0d7224 */ /* 0x020fe400078e0003 */
[----:B------:R-:W-:Y:S02]  /*27970*/  IMAD.MOV.U32 R12, RZ, RZ, 0x1 ;  /* 0x00000001ff0c7424 */ /* 0x000fe400078e00ff */
[----:B------:R-:W-:Y:S02]  /*27980*/  IMAD.MOV.U32 R11, RZ, RZ, RZ ;  /* 0x000000ffff0b7224 */ /* 0x000fe400078e00ff */
[----:B------:R-:W-:-:S07]  /*27990*/  IMAD.MOV.U32 R15, RZ, RZ, -0x1 ;  /* 0xffffffffff0f7424 */ /* 0x000fce00078e00ff */
[----:B01----:R-:W-:Y:S05]  /*279a0*/  WARPSYNC.COLLECTIVE R15, `(.L_x_859) ;  /* 0x000000000f087348 */ /* 0x003fea0003c00000 */
[----:B------:R2:W3:Y:S02]  /*279b0*/  SHFL.UP P6, R14, R13, R12, R11 ;  /* 0x0400000c0d0e7389 */ /* 0x0004e400000c000b */
[----:B0123--:R-:W-:Y:S01]  /*279c0*/  ENDCOLLECTIVE ;  /* 0x000000000000791b */ /* 0x00ffe20003800000 */
.L_x_859:
[----:B------:R-:W-:Y:S05]  /*279d0*/  BSYNC B0 ;  /* 0x0000000000007941 */ /* 0x000fea0003800000 */
.L_x_858:
        /* <DEDUP_REMOVED lines=10> */
.L_x_860:
[----:B------:R-:W-:Y:S01]  /*27a80*/  IMAD.MOV.U32 R12, RZ, RZ, 0x4 ;  /* 0x00000004ff0c7424 */ /* 0x000fe200078e00ff */
[----:B------:R-:W-:Y:S02]  /*27a90*/  SEL R6, R14, RZ, P0 ;  /* 0x000000ff0e067207 */ /* 0x000fe40000000000 */
[----:B------:R-:W-:-:S03]  /*27aa0*/  ISETP.GE.U32.AND P0, PT, R9, 0x4, PT ;  /* 0x000000040900780c */ /* 0x000fc60003f06070 */
[----:B------:R-:W-:-:S05]  /*27ab0*/  IMAD.IADD R6, R13, 0x1, R6 ;  /* 0x000000010d067824 */ /* 0x000fca00078e0206 */
[----:B------:R-:W-:-:S07]  /*27ac0*/  MOV R13, R6 ;  /* 0x00000006000d7202 */ /* 0x000fce0000000f00 */
[----:B------:R-:W-:Y:S05]  /*27ad0*/  WARPSYNC.COLLECTIVE R15, `(.L_x_861) ;  /* 0x000000000f087348 */ /* 0x000fea0003c00000 */
[----:B------:R0:W1:Y:S02]  /*27ae0*/  SHFL.UP P6, R14, R13, R12, R11 ;  /* 0x0400000c0d0e7389 */ /* 0x00006400000c000b */
[----:B01----:R-:W-:Y:S01]  /*27af0*/  ENDCOLLECTIVE ;  /* 0x000000000000791b */ /* 0x003fe20003800000 */
.L_x_861:
        /* <DEDUP_REMOVED lines=8> */
.L_x_862:
        /* <DEDUP_REMOVED lines=8> */
.L_x_863:
        /* <DEDUP_REMOVED lines=8> */
.L_x_864:
[----:B------:R-:W-:Y:S05]  /*27c80*/  BRA `(.L_x_865) ;  /* 0xffffffe000347947 */ /* 0x000fea000383ffff */
.L_x_775:
[----:B------:R-:W-:Y:S01]  /*27c90*/  BSSY B0, `(.L_x_866) ;  /* 0x0000006000007945 */ /* 0x000fe20003800000 */
[----:B------:R-:W-:Y:S01]  /*27ca0*/  PLOP3.LUT P6, PT, P6, PT, PT, 0x8, 0x0 ;  /* 0x000000000000781c */ /* 0x000fe200037ce170 */
[----:B------:R-:W-:-:S12]  /*27cb0*/  IMAD.MOV.U32 R15, RZ, RZ, -0x1 ;  /* 0xffffffffff0f7424 */ /* 0x000fd800078e00ff */
[----:B0-----:R-:W-:Y:S05]  /*27cc0*/  WARPSYNC.COLLECTIVE R15, `(.L_x_867) ;  /* 0x000000000f087348 */ /* 0x001fea0003c00000 */
[----:B------:R-:W-:Y:S01]  /*27cd0*/  VOTE.ANY R14, PT, P6 ;  /* 0x00000000000e7806 */ /* 0x000fe200030e0100 */
[----:B0-----:R-:W-:Y:S06]  /*27ce0*/  ENDCOLLECTIVE ;  /* 0x000000000000791b */ /* 0x001fec0003800000 */
.L_x_867:
[----:B------:R-:W-:Y:S05]  /*27cf0*/  BSYNC B0 ;  /* 0x0000000000007941 */ /* 0x000fea0003800000 */
.L_x_866:
[----:B------:R-:W-:Y:S01]  /*27d00*/  IMAD.MOV.U32 R6, RZ, RZ, R14 ;  /* 0x000000ffff067224 */ /* 0x000fe200078e000e */
[----:B------:R-:W-:Y:S01]  /*27d10*/  MOV R13, R3 ;  /* 0x00000003000d7202 */ /* 0x000fe20000000f00 */
[----:B------:R-:W-:Y:S02]  /*27d20*/  IMAD.MOV.U32 R11, RZ, RZ, 0x1f ;  /* 0x0000001fff0b7424 */ /* 0x000fe400078e00ff */
[----:B------:R-:W0:Y:S01]  /*27d30*/  POPC R5, R6 ;  /* 0x0000000600057309 */ /* 0x000e220000000000 */
[----:B------:R-:W-:Y:S02]  /*27d40*/  IMAD.MOV.U32 R15, RZ, RZ, -0x1 ;  /* 0xffffffffff0f7424 */ /* 0x000fe400078e00ff */
[----:B0-----:R-:W-:-:S07]  /*27d50*/  IMAD.MOV.U32 R12, RZ, RZ, R5 ;  /* 0x000000ffff0c7224 */ /* 0x001fce00078e0005 */
[----:B------:R-:W-:Y:S05]  /*27d60*/  WARPSYNC.COLLECTIVE R15, `(.L_x_868) ;  /* 0x000000000f087348 */ /* 0x000fea0003c00000 */
[----:B------:R0:W1:Y:S02]  /*27d70*/  SHFL.IDX P6, R14, R13, R12, R11 ;  /* 0x0000000c0d0e7389 */ /* 0x00006400000c000b */
[----:B01----:R-:W-:Y:S01]  /*27d80*/  ENDCOLLECTIVE ;  /* 0x000000000000791b */ /* 0x003fe20003800000 */
.L_x_868:
[----:B------:R-:W-:Y:S01]  /*27d90*/  IMAD.MOV.U32 R17, RZ, RZ, R14 ;  /* 0x000000ffff117224 */ /* 0x000fe200078e000e */
[----:B------:R-:W-:Y:S06]  /*27da0*/  BRA `(.L_x_869) ;  /* 0xffffffe000247947 */ /* 0x000fec000383ffff */
.L_x_777:
[----:B------:R-:W-:Y:S01]  /*27db0*/  BSSY B0, `(.L_x_870) ;  /* 0x0000007000007945 */ /* 0x000fe20003800000 */
[----:B------:R-:W-:Y:S02]  /*27dc0*/  IMAD.MOV.U32 R13, RZ, RZ, R2 ;  /* 0x000000ffff0d7224 */ /* 0x000fe400078e0002 */
[----:B------:R-:W-:Y:S02]  /*27dd0*/  IMAD.MOV.U32 R11, RZ, RZ, 0x1f ;  /* 0x0000001fff0b7424 */ /* 0x000fe400078e00ff */
[----:B------:R-:W-:-:S07]  /*27de0*/  IMAD.MOV.U32 R15, RZ, RZ, -0x1 ;  /* 0xffffffffff0f7424 */ /* 0x000fce00078e00ff */
[----:B012---:R-:W-:Y:S05]  /*27df0*/  WARPSYNC.COLLECTIVE R15, `(.L_x_871) ;  /* 0x000000000f087348 */ /* 0x007fea0003c00000 */
[----:B------:R3:W4:Y:S02]  /*27e00*/  SHFL.IDX P6, R14, R13, R12, R11 ;  /* 0x0000000c0d0e7389 */ /* 0x00072400000c000b */
[----:B01234-:R-:W-:Y:S01]  /*27e10*/  ENDCOLLECTIVE ;  /* 0x000000000000791b */ /* 0x01ffe20003800000 */
.L_x_871:
[----:B------:R-:W-:Y:S05]  /*27e20*/  BSYNC B0 ;  /* 0x0000000000007941 */ /* 0x000fea0003800000 */
.L_x_870:
[----:B------:R-:W-:Y:S05]  /*27e30*/  BRA `(.L_x_776) ;  /* 0xffffffe0001c7947 */ /* 0x000fea000383ffff */
.L_x_781:
[----:B0-----:R0:W1:Y:S02]  /*27e40*/  SYNCS.PHASECHK.TRANS64.TRYWAIT P0, [R0+URZ+0x38820], R3 ;  /* 0x03882003000075a7 */ /* 0x001064000800017f */
[----:B-1----:R-:W-:Y:S05]  /*27e50*/  @!P0 NANOSLEEP.SYNCS 0x989680 ;  /* 0x009896800000895d */ /* 0x002fea0003900000 */
[----:B------:R-:W1:Y:S02]  /*27e60*/  @!P0 SYNCS.PHASECHK.TRANS64 P0, [R0+URZ+0x38820], R3 ;  /* 0x03882003000085a7 */ /* 0x000e64000800007f */
[----:B-1----:R-:W-:Y:S05]  /*27e70*/  @!P0 BRA `(.L_x_781) ;  /* 0xfffffffc00f08947 */ /* 0x002fea000383ffff */
[----:B------:R-:W-:Y:S05]  /*27e80*/  BRA `(.L_x_872) ;  /* 0xffffffe400007947 */ /* 0x000fea000383ffff */
.L_x_782:
[----:B------:R-:W1:Y:S01]  /*27e90*/  S2R R2, SR_TID.X ;  /* 0x0000000000027919 */ /* 0x000e620000002100 */
[----:B------:R-:W-:Y:S01]  /*27ea0*/  BSSY B0, `(.L_x_873) ;  /* 0x000000a000007945 */ /* 0x000fe20003800000 */
[----:B------:R-:W-:Y:S02]  /*27eb0*/  IMAD.MOV.U32 R12, RZ, RZ, RZ ;  /* 0x000000ffff0c7224 */ /* 0x000fe400078e00ff */
[----:B------:R-:W-:Y:S02]  /*27ec0*/  IMAD.MOV.U32 R11, RZ, RZ, 0x1f ;  /* 0x0000001fff0b7424 */ /* 0x000fe400078e00ff */
[----:B------:R-:W-:Y:S01]  /*27ed0*/  IMAD.MOV.U32 R15, RZ, RZ, -0x1 ;  /* 0xffffffffff0f7424 */ /* 0x000fe200078e00ff */
[----:B-1----:R-:W-:-:S04]  /*27ee0*/  SHF.R.U32.HI R2, RZ, 0x5, R2 ;  /* 0x00000005ff027819 */ /* 0x002fc80000011602 */
[----:B------:R-:W-:-:S05]  /*27ef0*/  LOP3.LUT R2, R2, 0x3, RZ, 0xc0, !PT ;  /* 0x0000000302027812 */ /* 0x000fca00078ec0ff */
[----:B------:R-:W-:-:S07]  /*27f00*/  IMAD.MOV.U32 R13, RZ, RZ, R2 ;  /* 0x000000ffff0d7224 */ /* 0x000fce00078e0002 */
[----:B0-----:R-:W-:Y:S05]  /*27f10*/  WARPSYNC.COLLECTIVE R15, `(.L_x_874) ;  /* 0x000000000f087348 */ /* 0x001fea0003c00000 */
[----:B------:R1:W2:Y:S02]  /*27f20*/  SHFL.IDX P6, R14, R13, R12, R11 ;  /* 0x0000000c0d0e7389 */ /* 0x0002a400000c000b */
[----:B012---:R-:W-:Y:S01]  /*27f30*/  ENDCOLLECTIVE ;  /* 0x000000000000791b */ /* 0x007fe20003800000 */
.L_x_874:
[----:B------:R-:W-:Y:S05]  /*27f40*/  BSYNC B0 ;  /* 0x0000000000007941 */ /* 0x000fea0003800000 */
.L_x_873:
[----:B------:R-:W-:Y:S05]  /*27f50*/  BRA `(.L_x_875) ;  /* 0xffffffe000e87947 */ /* 0x000fea000383ffff */
.L_x_783:
[----:B------:R-:W-:Y:S01]  /*27f60*/  BSSY B0, `(.L_x_876) ;  /* 0x0000006000007945 */ /* 0x000fe20003800000 */
[----:B------:R-:W-:-:S07]  /*27f70*/  IMAD.MOV.U32 R15, RZ, RZ, -0x1 ;  /* 0xffffffffff0f7424 */ /* 0x000fce00078e00ff */
[----:B01----:R-:W-:Y:S05]  /*27f80*/  WARPSYNC.COLLECTIVE R15, `(.L_x_877) ;  /* 0x000000000f0c7348 */ /* 0x003fea0003c00000 */
[----:B------:R-:W-:Y:S02]  /*27f90*/  ELECT P6, UR62, PT ;  /* 0x00000000003e782f */ /* 0x000fe400038c0000 */
[----:B------:R-:W-:Y:S01]  /*27fa0*/  MOV R14, UR62 ;  /* 0x0000003e000e7c02 */ /* 0x000fe20008000f00 */
[----:B01----:R-:W-:Y:S10]  /*27fb0*/  ENDCOLLECTIVE ;  /* 0x000000000000791b */ /* 0x003ff40003800000 */
.L_x_877:
[----:B------:R-:W-:Y:S05]  /*27fc0*/  BSYNC B0 ;  /* 0x0000000000007941 */ /* 0x000fea0003800000 */
.L_x_876:
[----:B------:R-:W-:Y:S05]  /*27fd0*/  BRA `(.L_x_878) ;  /* 0xffffffe000dc7947 */ /* 0x000fea000383ffff */
.L_x_785:
[----:B0-----:R0:W1:Y:S02]  /*27fe0*/  SYNCS.PHASECHK.TRANS64.TRYWAIT P0, [R6+URZ], R5 ;  /* 0x00000005060075a7 */ /* 0x001064000800017f */
[----:B-1----:R-:W-:Y:S05]  /*27ff0*/  @!P0 NANOSLEEP.SYNCS 0x989680 ;  /* 0x009896800000895d */ /* 0x002fea0003900000 */
[----:B------:R-:W1:Y:S02]  /*28000*/  @!P0 SYNCS.PHASECHK.TRANS64 P0, [R6+URZ], R5 ;  /* 0x00000005060085a7 */ /* 0x000e64000800007f */
[----:B-1----:R-:W-:Y:S05]  /*28010*/  @!P0 BRA `(.L_x_785) ;  /* 0xfffffffc00f08947 */ /* 0x002fea000383ffff */
[----:B------:R-:W-:Y:S05]  /*28020*/  BRA `(.L_x_879) ;  /* 0xffffffe400187947 */ /* 0x000fea000383ffff */
.L_x_786:
[----:B-1----:R1:W2:Y:S02]  /*28030*/  SYNCS.PHASECHK.TRANS64.TRYWAIT P0, [R7+URZ], R2 ;  /* 0x00000002070075a7 */ /* 0x0022a4000800017f */
[----:B--2---:R-:W-:Y:S05]  /*28040*/  @!P0 NANOSLEEP.SYNCS 0x989680 ;  /* 0x009896800000895d */ /* 0x004fea0003900000 */
[----:B------:R-:W2:Y:S02]  /*28050*/  @!P0 SYNCS.PHASECHK.TRANS64 P0, [R7+URZ], R2 ;  /* 0x00000002070085a7 */ /* 0x000ea4000800007f */
[----:B--2---:R-:W-:Y:S05]  /*28060*/  @!P0 BRA `(.L_x_786) ;  /* 0xfffffffc00f08947 */ /* 0x004fea000383ffff */
[----:B------:R-:W-:Y:S05]  /*28070*/  BRA `(.L_x_880) ;  /* 0xffffffe4000c7947 */ /* 0x000fea000383ffff */
.L_x_788:
[----:B--2---:R2:W3:Y:S02]  /*28080*/  SYNCS.PHASECHK.TRANS64.TRYWAIT P0, [R4+URZ], R5 ;  /* 0x00000005040075a7 */ /* 0x0044e4000800017f */
[----:B---3--:R-:W-:Y:S05]  /*28090*/  @!P0 NANOSLEEP.SYNCS 0x989680 ;  /* 0x009896800000895d */ /* 0x008fea0003900000 */
[----:B------:R-:W3:Y:S02]  /*280a0*/  @!P0 SYNCS.PHASECHK.TRANS64 P0, [R4+URZ], R5 ;  /* 0x00000005040085a7 */ /* 0x000ee4000800007f */
[----:B---3--:R-:W-:Y:S05]  /*280b0*/  @!P0 BRA `(.L_x_788) ;  /* 0xfffffffc00f08947 */ /* 0x008fea000383ffff */
[----:B------:R-:W-:Y:S05]  /*280c0*/  BRA `(.L_x_881) ;  /* 0xffffffe400147947 */ /* 0x000fea000383ffff */
.L_x_882:
        /* <DEDUP_REMOVED lines=11> */
.L_x_12745:


//--------------------- .text._ZN7cutlass13device_kernelIN5flash11enable_sm90INS1_16FlashAttnFwdSm90INS1_25CollectiveMainloopFwdSm90ILi2EN4cute5tupleIJNS5_1CILi1EEES8_S8_EEENS6_IJNS7_ILi128EEENS7_ILi64EEENS7_ILi256EEEEEELi256ENS_10bfloat16_tEfNS_4arch4Sm90ELb0ELb1ELb1ELb0ELb0ELb0ELb0ELb1ELb1ELb0ELb0ELb0EEENS1_21CollectiveEpilogueFwdINS6_IJSA_SC_SB_EEES9_SE_SG_Li256ELb0ELb0ELb0ELb0EEENS1_30DynamicPersistentTileSchedulerILi256ELi32ELb0ELb0ELb1EEEEEEEEEvNT_6ParamsE --------------------------
	.section	.text._ZN7cutlass13device_kernelIN5flash11enable_sm90INS1_16FlashAttnFwdSm90INS1_25CollectiveMainloopFwdSm90ILi2EN4cute5tupleIJNS5_1CILi1EEES8_S8_EEENS6_IJNS7_ILi128EEENS7_ILi64EEENS7_ILi256EEEEEELi256ENS_10bfloat16_tEfNS_4arch4Sm90ELb0ELb1ELb1ELb0ELb0ELb0ELb0ELb1ELb1ELb0ELb0ELb0EEENS1_21CollectiveEpilogueFwdINS6_IJSA_SC_SB_EEES9_SE_SG_Li256ELb0ELb0ELb0ELb0EEENS1_30DynamicPersistentTileSchedulerILi256ELi32ELb0ELb0ELb1EEEEEEEEEvNT_6ParamsE,"ax",@progbits
	.align	128
.text._ZN7cutlass13device_kernelIN5flash11enable_sm90INS1_16FlashAttnFwdSm90INS1_25CollectiveMainloopFwdSm90ILi2EN4cute5tupleIJNS5_1CILi1EEES8_S8_EEENS6_IJNS7_ILi128EEENS7_ILi64EEENS7_ILi256EEEEEELi256ENS_10bfloat16_tEfNS_4arch4Sm90ELb0ELb1ELb1ELb0ELb0ELb0ELb0ELb1ELb1ELb0ELb0ELb0EEENS1_21CollectiveEpilogueFwdINS6_IJSA_SC_SB_EEES9_SE_SG_Li256ELb0ELb0ELb0ELb0EEENS1_30DynamicPersistentTileSchedulerILi256ELi32ELb0ELb0ELb1EEEEEEEEEvNT_6ParamsE:
        .type           _ZN7cutlass13device_kernelIN5flash11enable_sm90INS1_16FlashAttnFwdSm90INS1_25CollectiveMainloopFwdSm90ILi2EN4cute5tupleIJNS5_1CILi1EEES8_S8_EEENS6_IJNS7_ILi128EEENS7_ILi64EEENS7_ILi256EEEEEELi256ENS_10bfloat16_tEfNS_4arch4Sm90ELb0ELb1ELb1ELb0ELb0ELb0ELb0ELb1ELb1ELb0ELb0ELb0EEENS1_21CollectiveEpilogueFwdINS6_IJSA_SC_SB_EEES9_SE_SG_Li256ELb0ELb0ELb0ELb0EEENS1_30DynamicPersistentTileSchedulerILi256ELi32ELb0ELb0ELb1EEEEEEEEEvNT_6ParamsE,@function
        .size           _ZN7cutlass13device_kernelIN5flash11enable_sm90INS1_16FlashAttnFwdSm90INS1_25CollectiveMainloopFwdSm90ILi2EN4cute5tupleIJNS5_1CILi1EEES8_S8_EEENS6_IJNS7_ILi128EEENS7_ILi64EEENS7_ILi256EEEEEELi256ENS_10bfloat16_tEfNS_4arch4Sm90ELb0ELb1ELb1ELb0ELb0ELb0ELb0ELb1ELb1ELb0ELb0ELb0EEENS1_21CollectiveEpilogueFwdINS6_IJSA_SC_SB_EEES9_SE_SG_Li256ELb0ELb0ELb0ELb0EEENS1_30DynamicPersistentTileSchedulerILi256ELi32ELb0ELb0ELb1EEEEEEEEEvNT_6ParamsE,(.L_x_12746 - _ZN7cutlass13device_kernelIN5flash11enable_sm90INS1_16FlashAttnFwdSm90INS1_25CollectiveMainloopFwdSm90ILi2EN4cute5tupleIJNS5_1CILi1EEES8_S8_EEENS6_IJNS7_ILi128EEENS7_ILi64EEENS7_ILi256EEEEEELi256ENS_10bfloat16_tEfNS_4arch4Sm90ELb0ELb1ELb1ELb0ELb0ELb0ELb0ELb1ELb1ELb0ELb0ELb0EEENS1_21CollectiveEpilogueFwdINS6_IJSA_SC_SB_EEES9_SE_SG_Li256ELb0ELb0ELb0ELb0EEENS1_30DynamicPersistentTileSchedulerILi256ELi32ELb0ELb0ELb1EEEEEEEEEvNT_6ParamsE)
        .other          _ZN7cutlass13device_kernelIN5flash11enable_sm90INS1_16FlashAttnFwdSm90INS1_25CollectiveMainloopFwdSm90ILi2EN4cute5tupleIJNS5_1CILi1EEES8_S8_EEENS6_IJNS7_ILi128EEENS7_ILi64EEENS7_ILi256EEEEEELi256ENS_10bfloat16_tEfNS_4arch4Sm90ELb0ELb1ELb1ELb0ELb0ELb0ELb0ELb1ELb1ELb0ELb0ELb0EEENS1_21CollectiveEpilogueFwdINS6_IJSA_SC_SB_EEES9_SE_SG_Li256ELb0ELb0ELb0ELb0EEENS1_30DynamicPersistentTileSchedulerILi256ELi32ELb0ELb0ELb1EEEEEEEEEvNT_6ParamsE,@"STO_CUDA_ENTRY STV_DEFAULT"
_ZN7cutlass13device_kernelIN5flash11enable_sm90INS1_16FlashAttnFwdSm90INS1_25CollectiveMainloopFwdSm90ILi2EN4cute5tupleIJNS5_1CILi1EEES8_S8_EEENS6_IJNS7_ILi128EEENS7_ILi64EEENS7_ILi256EEEEEELi256ENS_10bfloat16_tEfNS_4arch4Sm90ELb0ELb1ELb1ELb0ELb0ELb0ELb0ELb1ELb1ELb0ELb0ELb0EEENS1_21CollectiveEpilogueFwdINS6_IJSA_SC_SB_EEES9_SE_SG_Li256ELb0ELb0ELb0ELb0EEENS1_30DynamicPersistentTileSchedulerILi256ELi32ELb0ELb0ELb1EEEEEEEEEvNT_6ParamsE:
        /* <DEDUP_REMOVED lines=24> */
.L_x_884:
[----:B------:R-:W-:Y:S05]  /*0180*/  BSYNC B0 ;  /* 0x0000000000007941 */ /* 0x000fea0003800000 */
.L_x_883:
[----:B------:R-:W-:Y:S01]  /*0190*/  VOTEU.ANY UP0, P0 ;  /* 0x00000000003f7886 */ /* 0x000fe20000000100 */
[----:B------:R-:W1:Y:S01]  /*01a0*/  SHFL.IDX PT, R2, R2, RZ, 0x1f ;  /* 0x00001fff02027589 */ /* 0x000e6200000e0000 */
[----:B------:R-:W-:Y:S01]  /*01b0*/  UMOV UR4, 0x1 ;  /* 0x0000000100047882 */ /* 0x000fe20000000000 */
[----:B------:R-:W-:Y:S01]  /*01c0*/  VOTEU.ANY UP1, P0 ;  /* 0x00000000003f7886 */ /* 0x000fe20000020100 */
[----:B------:R-:W-:Y:S01]  /*01d0*/  VOTEU.ANY UP2, P0 ;  /* 0x00000000003f7886 */ /* 0x000fe20000040100 */
[----:B------:R-:W2:Y:S01]  /*01e0*/  @UP0 S2UR UR7, SR_CgaCtaId ;  /* 0x00000000000709c3 */ /* 0x000ea20000008800 */
[----:B------:R-:W3:Y:S01]  /*01f0*/  SHFL.IDX PT, R3, R0, RZ, 0x1f ;  /* 0x00001fff00037589 */ /* 0x000ee200000e0000 */
[----:B------:R-:W-:Y:S01]  /*0200*/  @UP0 UMOV UR6, 0x400 ;  /* 0x0000040000060882 */ /* 0x000fe20000000000 */
[----:B------:R-:W-:-:S04]  /*0210*/  @UP0 UIADD3 UR4, -UR4, 0x100000, URZ ;  /* 0x0010000004040890 */ /* 0x000fc8000fffe13f */
[----:B------:R-:W-:Y:S02]  /*0220*/  @UP0 USHF.L.U32 UR5, UR4, 0xb, URZ ;  /* 0x0000000b04050899 */ /* 0x000fe4000800063f */
[----:B------:R-:W-:Y:S01]  /*0230*/  @UP0 USHF.L.U32 UR4, UR4, 0x1, URZ ;  /* 0x0000000104040899 */ /* 0x000fe2000800063f */
[----:B-1----:R-:W-:Y:S01]  /*0240*/  R2UR UR8, R2 ;  /* 0x00000000020872ca */ /* 0x002fe200000e0000 */
[----:B--2---:R-:W-:Y:S01]  /*0250*/  @UP0 ULEA UR6, UR7, UR6, 0x18 ;  /* 0x0000000607060291 */ /* 0x004fe2000f8ec03f */
[----:B---3--:R-:W-:-:S11]  /*0260*/  ISETP.NE.AND P1, PT, R3, RZ, PT ;  /* 0x000000ff0300720c */ /* 0x008fd60003f25270 */
[----:B------:R-:W-:Y:S01]  /*0270*/  UISETP.NE.AND UP0, UPT, UR8, URZ, UPT ;  /* 0x0000003f0800728c */ /* 0x000fe2000bf05270 */
[----:B------:R-:W1:Y:S02]  /*0280*/  FENCE.VIEW.ASYNC.S ;  /* 0x00000000000073c6 */ /* 0x000e640000000000 */
[----:B-1----:R1:W2:Y:S01]  /*0290*/  @UP1 SYNCS.EXCH.64 URZ, [UR6+0x30800], UR4 ;  /* 0x03080004063f15b2 */ /* 0x0022a20008000100 */
[----:B------:R1:W3:Y:S01]  /*02a0*/  @UP2 SYNCS.EXCH.64 URZ, [UR6+0x30820], UR4 ;  /* 0x03082004063f25b2 */ /* 0x0002e20008000100 */
[----:B------:R-:W-:Y:S06]  /*02b0*/  @P1 BRA `(.L_x_885) ;  /* 0x0000000000481947 */ /* 0x000fec0003800000 */
        /* <DEDUP_REMOVED lines=18> */
.L_x_885:
[----:B------:R-:W4:Y:S01]  /*03e0*/  SHFL.IDX PT, R2, R0, RZ, 0x1f ;  /* 0x00001fff00027589 */ /* 0x000f2200000e0000 */
[----:B------:R-:W-:Y:S01]  /*03f0*/  NOP ;  /* 0x0000000000007918 */ /* 0x000fe20000000000 */
[----:B----4-:R-:W-:-:S13]  /*0400*/  ISETP.NE.AND P0, PT, R2, RZ, PT ;  /* 0x000000ff0200720c */ /* 0x010fda0003f05270 */
        /* <DEDUP_REMOVED lines=19> */
.L_x_886:
[----:B------:R-:W4:Y:S01]  /*0540*/  SHFL.IDX PT, R2, R0, RZ, 0x1f ;  /* 0x00001fff00027589 */ /* 0x000f2200000e0000 */
[----:B------:R-:W-:Y:S01]  /*0550*/  NOP ;  /* 0x0000000000007918 */ /* 0x000fe20000000000 */
[----:B----4-:R-:W-:-:S13]  /*0560*/  ISETP.NE.AND P0, PT, R2, RZ, PT ;  /* 0x000000ff0200720c */ /* 0x010fda0003f05270 */
[----:B------:R-:W-:Y:S05]  /*0570*/  @P0 BRA `(.L_x_887) ;  /* 0x0000000000380947 */ /* 0x000fea0003800000 */
[----:B-1----:R-:W1:Y:S01]  /*0580*/  S2UR UR5, SR_CgaCtaId ;  /* 0x00000000000579c3 */ /* 0x002e620000008800 */
[----:B------:R-:W-:Y:S01]  /*0590*/  UMOV UR4, 0x400 ;  /* 0x0000040000047882 */ /* 0x000fe20000000000 */
[----:B------:R-:W-:Y:S01]  /*05a0*/  UMOV UR7, 0x1 ;  /* 0x0000000100077882 */ /* 0x000fe20000000000 */
[----:B------:R-:W-:Y:S01]  /*05b0*/  ELECT P0, URZ, PT ;  /* 0x00000000003f782f */ /* 0x000fe20003800000 */
[----:B-1----:R-:W-:Y:S02]  /*05c0*/  ULEA UR6, UR5, UR4, 0x18 ;  /* 0x0000000405067291 */ /* 0x002fe4000f8ec03f */
[----:B------:R-:W-:-:S04]  /*05d0*/  UIADD3 UR4, -UR7, 0x100000, URZ ;  /* 0x0010000007047890 */ /* 0x000fc8000fffe13f */
[----:B------:R-:W-:Y:S02]  /*05e0*/  USHF.L.U32 UR5, UR4, 0xb, URZ ;  /* 0x0000000b04057899 */ /* 0x000fe4000800063f */
[----:B------:R-:W-:Y:S01]  /*05f0*/  USHF.L.U32 UR4, UR4, 0x1, URZ ;  /* 0x0000000104047899 */ /* 0x000fe2000800063f */
[----:B------:R-:W1:Y:S11]  /*0600*/  FENCE.VIEW.ASYNC.S ;  /* 0x00000000000073c6 */ /* 0x000e760000000000 */
[----:B-1----:R4:W1:Y:S01]  /*0610*/  SYNCS.EXCH.64 URZ, [UR6+0x30870], UR4 ;  /* 0x03087004063f75b2 */ /* 0x0028620008000100 */
[----:B------:R4:W1:Y:S01]  /*0620*/  SYNCS.EXCH.64 URZ, [UR6+0x30880], UR4 ;  /* 0x03088004063f75b2 */ /* 0x0008620008000100 */
[----:B------:R4:W1:Y:S01]  /*0630*/  SYNCS.EXCH.64 URZ, [UR6+0x30878], UR4 ;  /* 0x03087804063f75b2 */ /* 0x0008620008000100 */
[----:B------:R4:W1:Y:S02]  /*0640*/  SYNCS.EXCH.64 URZ, [UR6+0x30888], UR4 ;  /* 0x03088804063f75b2 */ /* 0x0008640008000100 */
[----:B----4-:R-:W-:Y:S01]  /*0650*/  NOP ;  /* 0x0000000000007918 */ /* 0x010fe20000000000 */
.L_x_887:
        /* <DEDUP_REMOVED lines=22> */
.L_x_888:
        /* <DEDUP_REMOVED lines=22> */
.L_x_889:
[----:B-1----:R-:W-:Y:S01]  /*0920*/  UMOV UR4, 0x1 ;  /* 0x0000000100047882 */ /* 0x002fe20000000000 */
[----:B------:R-:W-:Y:S01]  /*0930*/  PLOP3.LUT P0, PT, PT, PT, UP0, 0x80, 0x0 ;  /* 0x000000000000781c */ /* 0x000fe20003f0f008 */
[----:B------:R-:W-:Y:S01]  /*0940*/  USEL UR4, UR4, 0x2, !UP0 ;  /* 0x0000000204047887 */ /* 0x000fe2000c000000 */
[----:B------:R-:W-:-:S05]  /*0950*/  NOP ;  /* 0x0000000000007918 */ /* 0x000fca0000000000 */
[----:B------:R-:W-:-:S05]  /*0960*/  IMAD.U32 R2, RZ, RZ, UR4 ;  /* 0x00000004ff027e24 */ /* 0x000fca000f8e00ff */
[----:B------:R1:W-:Y:S01]  /*0970*/  STL [R1], R2 ;  /* 0x0000000201007387 */ /* 0x0003e20000100800 */
[----:B--23--:R-:W-:Y:S06]  /*0980*/  BAR.SYNC.DEFER_BLOCKING 0x0 ;  /* 0x0000000000007b1d */ /* 0x00cfec0000010000 */
[----:B------:R-:W-:Y:S05]  /*0990*/  @!P0 BRA `(.L_x_890) ;  /* 0x000000e4005c8947 */ /* 0x000fea0003800000 */
.L_x_891:
[----:B------:R-:W-:-:S08]  /*09a0*/  NOP ;  /* 0x0000000000007918 */ /* 0x000fd00000000000 */
[----:B------:R-:W2:Y:S02]  /*09b0*/  USETMAXREG.TRY_ALLOC.CTAPOOL UP0, 0xf0 ;  /* 0x000000f0000079c8 */ /* 0x000ea40008000600 */
[----:B--2---:R-:W-:-:S13]  /*09c0*/  PLOP3.LUT P0, PT, PT, PT, UP0, 0x80, 0x0 ;  /* 0x000000000000781c */ /* 0x004fda0003f0f008 */
[----:B------:R-:W-:Y:S05]  /*09d0*/  @!P0 BRA `(.L_x_891) ;  /* 0xfffffffc00f08947 */ /* 0x000fea000383ffff */
[----:B------:R-:W2:Y:S08]  /*09e0*/  S2UR UR7, SR_CTAID.X ;  /* 0x00000000000779c3 */ /* 0x000eb00000002500 */
[----:B------:R-:W-:Y:S08]  /*09f0*/  BAR.ARV 0x4, 0x120 ;  /* 0x0104800000007b1d */ /* 0x000ff00000002000 */
[----:B------:R-:W2:Y:S08]  /*0a00*/  LDC R0, c[0x0][0xda8] ;  /* 0x00036a00ff007b82 */ /* 0x000eb00000000800 */
[----:B------:R-:W-:Y:S06]  /*0a10*/  BAR.ARV 0x8, 0x120 ;  /* 0x0204800000007b1d */ /* 0x000fec0000002000 */
[----:B--2---:R-:W-:-:S13]  /*0a20*/  ISETP.LE.AND P0, PT, R0, UR7, PT ;  /* 0x0000000700007c0c */ /* 0x004fda000bf03270 */
[----:B------:R-:W-:Y:S05]  /*0a30*/  @P0 EXIT ;  /* 0x000000000000094d */ /* 0x000fea0003800000 */
[----:B------:R-:W2:Y:S01]  /*0a40*/  LDL R3, [R1] ;  /* 0x0000000001037983 */ /* 0x000ea20000100800 */
[----:B------:R-:W3:Y:S01]  /*0a50*/  S2UR UR4, SR_CgaCtaId ;  /* 0x00000000000479c3 */ /* 0x000ee20000008800 */
[----:B------:R-:W-:Y:S01]  /*0a60*/  UMOV UR38, 0x400 ;  /* 0x0000040000267882 */ /* 0x000fe20000000000 */
[----:B------:R-:W-:Y:S01]  /*0a70*/  UMOV UR46, URZ ;  /* 0x0000003f002e7c82 */ /* 0x000fe20008000000 */
[----:B-1----:R-:W1:Y:S01]  /*0a80*/  S2R R2, SR_TID.X ;  /* 0x0000000000027919 */ /* 0x002e620000002100 */
[----:B------:R-:W-:-:S04]  /*0a90*/  UMOV UR36, URZ ;  /* 0x0000003f00247c82 */ /* 0x000fc80008000000 */
[----:B------:R-:W4:Y:S01]  /*0aa0*/  S2UR UR6, SR_SWINHI ;  /* 0x00000000000679c3 */ /* 0x000f220000002f00 */
[----:B---3--:R-:W-:-:S07]  /*0ab0*/  ULEA UR38, UR4, UR38, 0x18 ;  /* 0x0000002604267291 */ /* 0x008fce000f8ec03f */
[----:B------:R-:W-:Y:S01]  /*0ac0*/  UMOV UR4, UR38 ;  /* 0x0000002600047c82 */ /* 0x000fe20008000000 */
[----:B----4-:R-:W-:Y:S02]  /*0ad0*/  UMOV UR5, UR6 ;  /* 0x0000000600057c82 */ /* 0x010fe40008000000 */
[----:B------:R-:W-:Y:S02]  /*0ae0*/  IMAD.U32 R201, RZ, RZ, UR5 ;  /* 0x00000005ffc97e24 */ /* 0x000fe4000f8e00ff */
[----:B-1----:R-:W-:Y:S02]  /*0af0*/  VIADD R213, R2, 0xffffff80 ;  /* 0xffffff8002d57836 */ /* 0x002fe40000000000 */
[----:B------:R-:W-:Y:S01]  /*0b00*/  IMAD.U32 R200, RZ, RZ, UR4 ;  /* 0x00000004ffc87e24 */ /* 0x000fe2000f8e00ff */
[----:B------:R-:W-:Y:S02]  /*0b10*/  UMOV UR4, UR7 ;  /* 0x0000000700047c82 */ /* 0x000fe40008000000 */
[----:B------:R-:W-:-:S04]  /*0b20*/  SHF.R.S32.HI R0, RZ, 0x1f, R213 ;  /* 0x0000001fff007819 */ /* 0x000fc800000114d5 */
[CC--:B------:R-:W-:Y:S02]  /*0b30*/  LEA.HI R2, R0.reuse, R213.reuse, RZ, 0x4 ;  /* 0x000000d500027211 */ /* 0x0c0fe400078f20ff */
[----:B------:R-:W-:Y:S02]  /*0b40*/  LEA.HI R211, R0, R213, RZ, 0x5 ;  /* 0x000000d500d37211 */ /* 0x000fe400078f28ff */
[----:B------:R-:W-:Y:S02]  /*0b50*/  SHF.R.S32.HI R5, RZ, 0x4, R2 ;  /* 0x00000004ff057819 */ /* 0x000fe40000011402 */
[----:B------:R-:W-:Y:S02]  /*0b60*/  SHF.R.S32.HI R211, RZ, 0x5, R211 ;  /* 0x00000005ffd37819 */ /* 0x000fe400000114d3 */
[C---:B------:R-:W-:Y:S02]  /*0b70*/  LEA.HI R4, R2.reuse, R5, RZ, 0x1 ;  /* 0x0000000502047211 */ /* 0x040fe400078f08ff */
[----:B------:R-:W-:-:S02]  /*0b80*/  LOP3.LUT R2, R2, 0x3fffff0, RZ, 0xc0, !PT ;  /* 0x03fffff002027812 */ /* 0x000fc400078ec0ff */
[----:B------:R-:W-:-:S03]  /*0b90*/  LOP3.LUT R4, R4, 0x1ffffffe, RZ, 0xc0, !PT ;  /* 0x1ffffffe04047812 */ /* 0x000fc600078ec0ff */
[----:B------:R-:W-:Y:S02]  /*0ba0*/  IMAD.IADD R2, R213, 0x1, -R2 ;  /* 0x00000001d5027824 */ /* 0x000fe400078e0a02 */
[----:B------:R-:W-:Y:S02]  /*0bb0*/  IMAD.IADD R4, R5, 0x1, -R4 ;  /* 0x0000000105047824 */ /* 0x000fe400078e0a04 */
[----:B------:R-:W-:-:S05]  /*0bc0*/  IMAD R9, R211, 0x10, R2 ;  /* 0x00000010d3097824 */ /* 0x000fca00078e0202 */
[----:B------:R-:W-:Y:S02]  /*0bd0*/  LEA R4, R9, R4, 0x3 ;  /* 0x0000000409047211 */ /* 0x000fe400078e18ff */
[----:B--2---:R-:W-:Y:S02]  /*0be0*/  R2UR UR8, R3 ;  /* 0x00000000030872ca */ /* 0x004fe400000e0000 */
[CC--:B------:R-:W-:Y:S02]  /*0bf0*/  LEA.HI R3, R0.reuse, R213.reuse, RZ, 0x7 ;  /* 0x000000d500037211 */ /* 0x0c0fe400078f38ff */
[----:B------:R-:W-:Y:S02]  /*0c00*/  LEA.HI R0, R0, R213, RZ, 0x3 ;  /* 0x000000d500007211 */ /* 0x000fe400078f18ff */
[----:B------:R-:W-:Y:S02]  /*0c10*/  LOP3.LUT R208, R3, 0xffffff80, RZ, 0xc0, !PT ;  /* 0xffffff8003d07812 */ /* 0x000fe400078ec0ff */
[----:B------:R-:W-:-:S02]  /*0c20*/  SHF.R.S32.HI R210, RZ, 0x7, R3 ;  /* 0x00000007ffd27819 */ /* 0x000fc40000011403 */
[----:B------:R-:W-:Y:S02]  /*0c30*/  IADD3 R208, R213, -R208, RZ ;  /* 0x800000d0d5d07210 */ /* 0x000fe40007ffe0ff */
[----:B------:R-:W-:Y:S01]  /*0c40*/  LEA.HI R3, R3, R210, RZ, 0x1 ;  /* 0x000000d203037211 */ /* 0x000fe200078f08ff */
[----:B------:R-:W-:Y:S01]  /*0c50*/  ULOP3.LUT UR5, UR8, 0x1, URZ, 0xfc, !UPT ;  /* 0x0000000108057892 */ /* 0x000fe2000f8efc3f */
[----:B------:R-:W-:Y:S02]  /*0c60*/  SHF.R.S32.HI R7, RZ, 0x1f, R208 ;  /* 0x0000001fff077819 */ /* 0x000fe400000114d0 */
[----:B------:R-:W-:Y:S02]  /*0c70*/  LOP3.LUT R2, R0, 0x1ffffff8, RZ, 0xc0, !PT ;  /* 0x1ffffff800027812 */ /* 0x000fe400078ec0ff */
[CC--:B------:R-:W-:Y:S01]  /*0c80*/  LEA.HI R6, R7.reuse, R208.reuse, RZ, 0x2 ;  /* 0x000000d007067211 */ /* 0x0c0fe200078f10ff */
[----:B------:R-:W-:Y:S01]  /*0c90*/  IMAD.U32 R212, RZ, RZ, UR5 ;  /* 0x00000005ffd47e24 */ /* 0x000fe2000f8e00ff */
[----:B------:R-:W-:Y:S01]  /*0ca0*/  LEA.HI R7, R7, R208, RZ, 0x5 ;  /* 0x000000d007077211 */ /* 0x000fe200078f28ff */
[----:B------:R-:W-:Y:S01]  /*0cb0*/  UMOV UR5, URZ ;  /* 0x0000003f00057c82 */ /* 0x000fe20008000000 */
[--C-:B------:R-:W-:Y:S01]  /*0cc0*/  SHF.R.S32.HI R5, RZ, 0x2, R6.reuse ;  /* 0x00000002ff057819 */ /* 0x100fe20000011406 */
[----:B------:R-:W-:Y:S01]  /*0cd0*/  IMAD.U32 R207, RZ, RZ, UR5 ;  /* 0x00000005ffcf7e24 */ /* 0x000fe2000f8e00ff */
[----:B------:R-:W-:-:S02]  /*0ce0*/  SHF.R.S32.HI R8, RZ, 0x1f, R6 ;  /* 0x0000001fff087819 */ /* 0x000fc40000011406 */
[----:B------:R-:W-:Y:S02]  /*0cf0*/  SHF.R.S32.HI R7, RZ, 0x5, R7 ;  /* 0x00000005ff077819 */ /* 0x000fe40000011407 */
[----:B------:R-:W-:Y:S02]  /*0d00*/  LEA.HI R8, R8, R5, RZ, 0x3 ;  /* 0x0000000508087211 */ /* 0x000fe400078f18ff */
[----:B------:R-:W-:Y:S02]  /*0d10*/  IADD3 R2, R213, -R2, RZ ;  /* 0x80000002d5027210 */ /* 0x000fe40007ffe0ff */
[----:B------:R-:W-:Y:S02]  /*0d20*/  LOP3.LUT R8, R8, 0xfffffff8, RZ, 0xc0, !PT ;  /* 0xfffffff808087812 */ /* 0x000fe400078ec0ff */
[----:B------:R-:W-:Y:S01]  /*0d30*/  SHF.R.S32.HI R204, RZ, 0x3, R0 ;  /* 0x00000003ffcc7819 */ /* 0x000fe20000011400 */
[----:B------:R-:W-:Y:S02]  /*0d40*/  IMAD.SHL.U32 R202, R2, 0x8, RZ ;  /* 0x0000000802ca7824 */ /* 0x000fe400078e00ff */
[----:B------:R-:W-:Y:S01]  /*0d50*/  IMAD.IADD R8, R5, 0x1, -R8 ;  /* 0x0000000105087824 */ /* 0x000fe200078e0a08 */
[----:B------:R-:W-:-:S02]  /*0d60*/  LOP3.LUT R5, R3, 0x3fffffe, RZ, 0xc0, !PT ;  /* 0x03fffffe03057812 */ /* 0x000fc400078ec0ff */
[----:B------:R-:W-:Y:S01]  /*0d70*/  SHF.L.U32 R3, R4, 0x3, RZ ;  /* 0x0000000304037819 */ /* 0x000fe200000006ff */
[----:B------:R-:W-:Y:S02]  /*0d80*/  IMAD R8, R7, 0x10, R8 ;  /* 0x0000001007087824 */ /* 0x000fe400078e0208 */
[----:B------:R-:W-:Y:S02]  /*0d90*/  IMAD.IADD R5, R210, 0x1, -R5 ;  /* 0x00000001d2057824 */ /* 0x000fe400078e0a05 */
[----:B------:R-:W-:Y:S01]  /*0da0*/  IMAD.WIDE R200, R3, 0x2, R200 ;  /* 0x0000000203c87825 */ /* 0x000fe200078e02c8 */
[----:B------:R-:W-:-:S03]  /*0db0*/  LOP3.LUT R3, R6, 0x7ffffffc, RZ, 0xc0, !PT ;  /* 0x7ffffffc06037812 */ /* 0x000fc600078ec0ff */
[----:B------:R-:W-:Y:S01]  /*0dc0*/  IMAD R209, R5, 0x40, R8 ;  /* 0x0000004005d17824 */ /* 0x000fe200078e0208 */
[----:B------:R-:W-:-:S07]  /*0dd0*/  IADD3 R22, R208, -R3, RZ ;  /* 0x80000003d0167210 */ /* 0x000fce0007ffe0ff */
.L_x_984:
[----:B------:R-:W-:Y:S01]  /*0de0*/  ULDC UR5, c[0x0][0xdd0] ;  /* 0x0003740000057ab9 */ /* 0x000fe20000000800 */
[----:B-1----:R-:W1:Y:S01]  /*0df0*/  LDC R0, c[0x0][0xde8] ;  /* 0x00037a00ff007b82 */ /* 0x002e620000000800 */
[----:B------:R-:W-:Y:S01]  /*0e00*/  UISETP.NE.AND UP0, UPT, UR5, 0x1, UPT ;  /* 0x000000010500788c */ /* 0x000fe2000bf05270 */
[----:B------:R-:W-:-:S10]  /*0e10*/  UMOV UR8, UR4 ;  /* 0x0000000400087c82 */ /* 0x000fd40008000000 */
[----:B------:R-:W-:Y:S01]  /*0e20*/  @UP0 ULDC UR6, c[0x0][0xdd4] ;  /* 0x0003750000060ab9 */ /* 0x000fe20000000800 */
[----:B------:R-:W-:Y:S01]  /*0e30*/  @UP0 ULDC UR9, c[0x0][0xdd8] ;  /* 0x0003760000090ab9 */ /* 0x000fe20000000800 */
[----:B------:R-:W-:-:S04]  /*0e40*/  UIMAD.WIDE.U32 UR6, UR4, UR6, URZ ;  /* 0x00000006040672a5 */ /* 0x000fc8000f8e003f */
[----:B------:R-:W-:-:S04]  /*0e50*/  @UP0 USHF.R.U32.HI UR8, URZ, UR9, UR7 ;  /* 0x000000093f080299 */ /* 0x000fc80008011607 */
[----:B------:R-:W-:Y:S02]  /*0e60*/  UIADD3 UR6, -UR8, URZ, URZ ;  /* 0x0000003f08067290 */ /* 0x000fe4000fffe13f */
[----:B-1----:R-:W-:Y:S02]  /*0e70*/  ISETP.LE.AND P0, PT, R0, UR8, PT ;  /* 0x0000000800007c0c */ /* 0x002fe4000bf03270 */
[----:B------:R-:W-:-:S11]  /*0e80*/  UIMAD UR7, UR5, UR6, UR4 ;  /* 0x00000006050772a4 */ /* 0x000fd6000f8e0204 */
[----:B--234-:R-:W-:Y:S05]  /*0e90*/  @!P0 BRA `(.L_x_892) ;  /* 0x0000000000248947 */ /* 0x01cfea0003800000 */
[----:B------:R-:W-:Y:S01]  /*0ea0*/  ULDC UR6, c[0x0][0xddc] ;  /* 0x0003770000067ab9 */ /* 0x000fe20000000800 */
[----:B------:R-:W-:Y:S01]  /*0eb0*/  UMOV UR9, UR7 ;  /* 0x0000000700097c82 */ /* 0x000fe20008000000 */
[----:B------:R-:W-:-:S11]  /*0ec0*/  UISETP.NE.AND UP0, UPT, UR6, 0x1, UPT ;  /* 0x000000010600788c */ /* 0x000fd6000bf05270 */
[----:B------:R-:W-:Y:S02]  /*0ed0*/  @UP0 ULDC.64 UR10, c[0x0][0xde0] ;  /* 0x00037800000a0ab9 */ /* 0x000fe40000000a00 */
[----:B------:R-:W-:-:S04]  /*0ee0*/  UIMAD.WIDE.U32 UR4, UR7, UR10, URZ ;  /* 0x0000000a070472a5 */ /* 0x000fc8000f8e003f */
[----:B------:R-:W-:-:S04]  /*0ef0*/  @UP0 USHF.R.U32.HI UR9, URZ, UR11, UR5 ;  /* 0x0000000b3f090299 */ /* 0x000fc80008011605 */
[----:B------:R-:W-:Y:S02]  /*0f00*/  UIMAD UR4, UR9, UR6, URZ ;  /* 0x00000006090472a4 */ /* 0x000fe4000f8e023f */
[----:B------:R-:W-:Y:S01]  /*0f10*/  IMAD.U32 R206, RZ, RZ, UR9 ;  /* 0x00000009ffce7e24 */ /* 0x000fe2000f8e00ff */
[----:B------:R-:W-:Y:S09]  /*0f20*/  BRA `(.L_x_893) ;  /* 0x0000000000207947 */ /* 0x000ff20003800000 */
.L_x_892:
[----:B------:R-:W-:Y:S01]  /*0f30*/  ULDC UR6, c[0x0][0xdc4] ;  /* 0x0003710000067ab9 */ /* 0x000fe20000000800 */
[----:B------:R-:W-:Y:S01]  /*0f40*/  UMOV UR9, UR7 ;  /* 0x0000000700097c82 */ /* 0x000fe20008000000 */
[----:B------:R-:W-:-:S11]  /*0f50*/  UISETP.NE.AND UP0, UPT, UR6, 0x1, UPT ;  /* 0x000000010600788c */ /* 0x000fd6000bf05270 */
[----:B------:R-:W-:Y:S02]  /*0f60*/  @UP0 ULDC.64 UR10, c[0x0][0xdc8] ;  /* 0x00037200000a0ab9 */ /* 0x000fe40000000a00 */
[----:B------:R-:W-:-:S04]  /*0f70*/  UIMAD.WIDE.U32 UR4, UR7, UR10, URZ ;  /* 0x0000000a070472a5 */ /* 0x000fc8000f8e003f */
[----:B------:R-:W-:-:S04]  /*0f80*/  @UP0 USHF.R.U32.HI UR9, URZ, UR11, UR5 ;  /* 0x0000000b3f090299 */ /* 0x000fc80008011605 */
[----:B------:R-:W-:Y:S02]  /*0f90*/  UIMAD UR4, UR9, UR6, URZ ;  /* 0x00000006090472a4 */ /* 0x000fe4000f8e023f */
[----:B------:R-:W-:-:S10]  /*0fa0*/  IMAD.U32 R206, RZ, RZ, UR9 ;  /* 0x00000009ffce7e24 */ /* 0x000fd4000f8e00ff */
.L_x_893:
[----:B------:R-:W-:Y:S01]  /*0fb0*/  R2UR UR5, R206 ;  /* 0x00000000ce0572ca */ /* 0x000fe200000e0000 */
[----:B------:R-:W-:Y:S01]  /*0fc0*/  UIADD3 UR6, UR7, -UR4, URZ ;  /* 0x8000000407067290 */ /* 0x000fe2000fffe03f */
[----:B------:R-:W-:Y:S01]  /*0fd0*/  ULDC UR43, c[0x0][0xdb8] ;  /* 0x00036e00002b7ab9 */ /* 0x000fe20000000800 */
[----:B------:R-:W-:Y:S01]  /*0fe0*/  ULDC.64 UR12, c[0x0][0x3f8] ;  /* 0x0000fe00000c7ab9 */ /* 0x000fe20000000a00 */
[----:B------:R-:W-:Y:S01]  /*0ff0*/  UISETP.NE.AND UP1, UPT, UR43, 0x1, UPT ;  /* 0x000000012b00788c */ /* 0x000fe2000bf25270 */
[----:B------:R-:W-:Y:S01]  /*1000*/  ULDC UR42, c[0x0][0xdac] ;  /* 0x00036b00002a7ab9 */ /* 0x000fe20000000800 */
[----:B------:R-:W-:Y:S01]  /*1010*/  UISETP.NE.U32.AND UP0, UPT, UR12, URZ, UPT ;  /* 0x0000003f0c00728c */ /* 0x000fe2000bf05070 */
[----:B------:R-:W-:Y:S01]  /*1020*/  ULDC UR11, c[0x0][0xdc4] ;  /* 0x00037100000b7ab9 */ /* 0x000fe20000000800 */
[----:B------:R-:W-:Y:S02]  /*1030*/  ULDC UR47, c[0x0][0x404] ;  /* 0x00010100002f7ab9 */ /* 0x000fe40000000800 */
[----:B------:R-:W-:-:S03]  /*1040*/  UISETP.NE.AND.EX UP0, UPT, UR13, URZ, UPT, UP0 ;  /* 0x0000003f0d00728c */ /* 0x000fc6000bf05300 */
[----:B------:R-:W-:Y:S01]  /*1050*/  ULOP3.LUT UR7, URZ, UR5, URZ, 0x33, !UPT ;  /* 0x000000053f077292 */ /* 0x000fe2000f8e333f */
[----:B------:R-:W-:Y:S02]  /*1060*/  ULDC UR9, c[0x0][0x288] ;  /* 0x0000a20000097ab9 */ /* 0x000fe40000000800 */
[----:B------:R-:W-:Y:S01]  /*1070*/  ULDC.64 UR4, c[0x0][0x9e0] ;  /* 0x0002780000047ab9 */ /* 0x000fe20000000a00 */
[----:B------:R-:W-:Y:S02]  /*1080*/  UIADD3 UR42, UR7, UR42, URZ ;  /* 0x0000002a072a7290 */ /* 0x000fe4000fffe03f */
[----:B------:R-:W-:Y:S02]  /*1090*/  UISETP.GE.AND UP2, UPT, UR5, 0x1, UPT ;  /* 0x000000010500788c */ /* 0x000fe4000bf46270 */
[----:B------:R-:W-:Y:S02]  /*10a0*/  USHF.L.U32 UR42, UR42, 0x7, URZ ;  /* 0x000000072a2a7899 */ /* 0x000fe4000800063f */
[----:B------:R-:W-:-:S02]  /*10b0*/  UIMAD UR8, UR8, UR11, UR6 ;  /* 0x0000000b080872a4 */ /* 0x000fc4000f8e0206 */
[----:B------:R-:W-:Y:S01]  /*10c0*/  USEL UR47, UR47, 0x1, UP0 ;  /* 0x000000012f2f7887 */ /* 0x000fe20008000000 */
[----:B------:R-:W-:Y:S01]  /*10d0*/  PLOP3.LUT P1, PT, PT, PT, UP2, 0x80, 0x0 ;  /* 0x000000000000781c */ /* 0x000fe20003f2f028 */
[----:B------:R-:W-:Y:S01]  /*10e0*/  @UP1 ULDC UR6, c[0x0][0xdbc] ;  /* 0x00036f0000061ab9 */ /* 0x000fe20000000800 */
[----:B------:R-:W-:Y:S01]  /*10f0*/  UIADD3 UR61, UR42, 0x80, -UR9 ;  /* 0x000000802a3d7890 */ /* 0x000fe2000fffe809 */
[----:B------:R-:W-:Y:S01]  /*1100*/  ULDC UR10, c[0x0][0x2e0] ;  /* 0x0000b800000a7ab9 */ /* 0x000fe20000000800 */
[----:B------:R-:W-:Y:S01]  /*1110*/  UIMAD.WIDE.U32 UR6, UR8, UR6, URZ ;  /* 0x00000006080672a5 */ /* 0x000fe2000f8e003f */
[----:B------:R-:W-:Y:S01]  /*1120*/  @UP1 ULDC UR11, c[0x0][0xdc0] ;  /* 0x00037000000b1ab9 */ /* 0x000fe20000000800 */
[----:B------:R-:W-:Y:S01]  /*1130*/  UIMAD UR61, UR47, UR10, UR61 ;  /* 0x0000000a2f3d72a4 */ /* 0x000fe2000f8e023d */
[----:B------:R-:W-:Y:S01]  /*1140*/  UMOV UR44, UR8 ;  /* 0x00000008002c7c82 */ /* 0x000fe20008000000 */
[----:B------:R-:W-:Y:S02]  /*1150*/  @UP1 USHF.R.U32.HI UR44, URZ, UR11, UR7 ;  /* 0x0000000b3f2c1299 */ /* 0x000fe40008011607 */
[----:B------:R-:W-:-:S02]  /*1160*/  UIADD3 UR4, UR61, UR4, URZ ;  /* 0x000000043d047290 */ /* 0x000fc4000fffe03f */
[----:B------:R-:W-:-:S04]  /*1170*/  UIADD3 UR6, -UR44, URZ, URZ ;  /* 0x0000003f2c067290 */ /* 0x000fc8000fffe13f */
[----:B------:R-:W-:Y:S01]  /*1180*/  UIMAD UR43, UR43, UR6, UR8 ;  /* 0x000000062b2b72a4 */ /* 0x000fe2000f8e0208 */
[----:B------:R-:W-:Y:S01]  /*1190*/  IMAD.U32 R0, RZ, RZ, UR4 ;  /* 0x00000004ff007e24 */ /* 0x000fe2000f8e00ff */
[----:B------:R-:W-:Y:S10]  /*11a0*/  @!P1 BRA `(.L_x_894) ;  /* 0x0000000000409947 */ /* 0x000ff40003800000 */
[----:B------:R-:W-:Y:S01]  /*11b0*/  ISETP.LT.AND P0, PT, RZ, UR61, PT ;  /* 0x0000003dff007c0c */ /* 0x000fe2000bf01270 */
[----:B------:R-:W-:-:S12]  /*11c0*/  UIADD3 UR4, UR61, -0x1, URZ ;  /* 0xffffffff3d047890 */ /* 0x000fd8000fffe03f */
[----:B------:R-:W-:Y:S05]  /*11d0*/  @P0 BRA `(.L_x_895) ;  /* 0x00000000001c0947 */ /* 0x000fea0003800000 */
[----:B------:R-:W-:Y:S02]  /*11e0*/  UISETP.NE.AND UP0, UPT, UR5, 0x1, UPT ;  /* 0x000000010500788c */ /* 0x000fe4000bf05270 */
[----:B------:R-:W-:-:S09]  /*11f0*/  UIADD3 UR4, -UR61, URZ, URZ ;  /* 0x0000003f3d047290 */ /* 0x000fd2000fffe13f */
[----:B------:R-:W-:Y:S02]  /*1200*/  @UP0 ULDC.64 UR12, c[0x0][0x9e8] ;  /* 0x00027a00000c0ab9 */ /* 0x000fe40000000a00 */
[----:B------:R-:W-:-:S04]  /*1210*/  UIMAD.WIDE.U32 UR6, UR4, UR12, URZ ;  /* 0x0000000c040672a5 */ /* 0x000fc8000f8e003f */
[----:B------:R-:W-:-:S04]  /*1220*/  @UP0 USHF.R.U32.HI UR4, URZ, UR13, UR7 ;  /* 0x0000000d3f040299 */ /* 0x000fc80008011607 */
[----:B------:R-:W-:Y:S01]  /*1230*/  ULOP3.LUT UR4, URZ, UR4, URZ, 0x33, !UPT ;  /* 0x000000043f047292 */ /* 0x000fe2000f8e333f */
[----:B------:R-:W-:Y:S11]  /*1240*/  BRA `(.L_x_896) ;  /* 0x0000000000107947 */ /* 0x000ff60003800000 */
.L_x_895:
[----:B------:R-:W-:-:S11]  /*1250*/  UISETP.NE.AND UP0, UPT, UR5, 0x1, UPT ;  /* 0x000000010500788c */ /* 0x000fd6000bf05270 */
[----:B------:R-:W-:Y:S02]  /*1260*/  @UP0 ULDC.64 UR12, c[0x0][0x9e8] ;  /* 0x00027a00000c0ab9 */ /* 0x000fe40000000a00 */
[----:B------:R-:W-:-:S04]  /*1270*/  UIMAD.WIDE.U32 UR6, UR4, UR12, URZ ;  /* 0x0000000c040672a5 */ /* 0x000fc8000f8e003f */
[----:B------:R-:W-:-:S12]  /*1280*/  @UP0 USHF.R.U32.HI UR4, URZ, UR13, UR7 ;  /* 0x0000000d3f040299 */ /* 0x000fd80008011607 */
.L_x_896:
[----:B------:R-:W-:-:S06]  /*1290*/  UIMAD UR4, UR4, UR5, UR5 ;  /* 0x00000005040472a4 */ /* 0x000fcc000f8e0205 */
[----:B------:R-:W-:-:S07]  /*12a0*/  VIMNMX R0, R0, UR4, PT ;  /* 0x0000000400007c48 */ /* 0x000fce000bfe0100 */
.L_x_894:
[----:B------:R-:W-:Y:S01]  /*12b0*/  UIMAD UR4, UR47, UR10, 0x3f ;  /* 0x0000003f2f0474a4 */ /* 0x000fe2000f8e020a */
[----:B------:R-:W-:Y:S01]  /*12c0*/  IADD3 R0, R0, 0x3f, RZ ;  /* 0x0000003f00007810 */ /* 0x000fe20007ffe0ff */
[----:B------:R-:W-:Y:S02]  /*12d0*/  UIADD3 UR7, UR42, -UR9, URZ ;  /* 0x800000092a077290 */ /* 0x000fe4000fffe03f */
[----:B------:R-:W-:Y:S01]  /*12e0*/  USHF.R.S32.HI UR6, URZ, 0x1f, UR4 ;  /* 0x0000001f3f067899 */ /* 0x000fe20008011404 */
[----:B------:R-:W-:Y:S01]  /*12f0*/  SHF.R.S32.HI R3, RZ, 0x1f, R0 ;  /* 0x0000001fff037819 */ /* 0x000fe20000011400 */
[----:B------:R-:W-:Y:S02]  /*1300*/  UIMAD UR7, UR47, UR10, UR7 ;  /* 0x0000000a2f0772a4 */ /* 0x000fe4000f8e0207 */
[----:B------:R-:W-:Y:S01]  /*1310*/  ULEA.HI UR6, UR6, UR4, URZ, 0x6 ;  /* 0x0000000406067291 */ /* 0x000fe2000f8f303f */
[----:B------:R-:W-:Y:S01]  /*1320*/  LEA.HI R3, R3, R0, RZ, 0x6 ;  /* 0x0000000003037211 */ /* 0x000fe200078f30ff */
[----:B------:R-:W-:-:S02]  /*1330*/  ULDC UR8, c[0x0][0x9dc] ;  /* 0x0002770000087ab9 */ /* 0x000fc40000000800 */
[----:B------:R-:W-:Y:S01]  /*1340*/  USHF.R.S32.HI UR6, URZ, 0x6, UR6 ;  /* 0x000000063f067899 */ /* 0x000fe20008011406 */
[----:B------:R-:W-:Y:S01]  /*1350*/  SHF.R.S32.HI R3, RZ, 0x6, R3 ;  /* 0x00000006ff037819 */ /* 0x000fe20000011403 */
[----:B------:R-:W-:-:S04]  /*1360*/  UIADD3 UR8, UR7, -UR8, URZ ;  /* 0x8000000807087290 */ /* 0x000fc8000fffe03f */
[----:B------:R-:W-:Y:S01]  /*1370*/  VIMNMX R103, R3, UR6, PT ;  /* 0x0000000603677c48 */ /* 0x000fe2000bfe0100 */
[----:B------:R-:W-:Y:S07]  /*1380*/  @!P1 BRA `(.L_x_897) ;  /* 0x0000000000489947 */ /* 0x000fee0003800000 */
[----:B------:R-:W-:Y:S02]  /*1390*/  UMOV UR4, UR7 ;  /* 0x0000000700047c82 */ /* 0x000fe40008000000 */
[----:B------:R-:W-:-:S06]  /*13a0*/  UISETP.GT.AND UP0, UPT, UR4, -0x1, UPT ;  /* 0xffffffff0400788c */ /* 0x000fcc000bf04270 */
[----:B------:R-:W-:-:S13]  /*13b0*/  PLOP3.LUT P0, PT, PT, PT, UP0, 0x80, 0x0 ;  /* 0x000000000000781c */ /* 0x000fda0003f0f008 */
[----:B------:R-:W-:Y:S05]  /*13c0*/  @P0 BRA `(.L_x_898) ;  /* 0x00000000001c0947 */ /* 0x000fea0003800000 */
[----:B------:R-:W-:Y:S02]  /*13d0*/  UISETP.NE.AND UP0, UPT, UR5, 0x1, UPT ;  /* 0x000000010500788c */ /* 0x000fe4000bf05270 */
[----:B------:R-:W-:-:S09]  /*13e0*/  ULOP3.LUT UR4, URZ, UR4, URZ, 0x33, !UPT ;  /* 0x000000043f047292 */ /* 0x000fd2000f8e333f */
[----:B------:R-:W-:Y:S02]  /*13f0*/  @UP0 ULDC.64 UR10, c[0x0][0x9e8] ;  /* 0x00027a00000a0ab9 */ /* 0x000fe40000000a00 */
[----:B------:R-:W-:-:S04]  /*1400*/  UIMAD.WIDE.U32 UR6, UR4, UR10, URZ ;  /* 0x0000000a040672a5 */ /* 0x000fc8000f8e003f */
[----:B------:R-:W-:-:S04]  /*1410*/  @UP0 USHF.R.U32.HI UR4, URZ, UR11, UR7 ;  /* 0x0000000b3f040299 */ /* 0x000fc80008011607 */
[----:B------:R-:W-:Y:S01]  /*1420*/  ULOP3.LUT UR4, URZ, UR4, URZ, 0x33, !UPT ;  /* 0x000000043f047292 */ /* 0x000fe2000f8e333f */
[----:B------:R-:W-:Y:S11]  /*1430*/  BRA `(.L_x_899) ;  /* 0x0000000000107947 */ /* 0x000ff60003800000 */
.L_x_898:
[----:B------:R-:W-:-:S11]  /*1440*/  UISETP.NE.AND UP0, UPT, UR5, 0x1, UPT ;  /* 0x000000010500788c */ /* 0x000fd6000bf05270 */
[----:B------:R-:W-:Y:S02]  /*1450*/  @UP0 ULDC.64 UR10, c[0x0][0x9e8] ;  /* 0x00027a00000a0ab9 */ /* 0x000fe40000000a00 */
[----:B------:R-:W-:-:S04]  /*1460*/  UIMAD.WIDE.U32 UR6, UR4, UR10, URZ ;  /* 0x0000000a040672a5 */ /* 0x000fc8000f8e003f */
[----:B------:R-:W-:-:S12]  /*1470*/  @UP0 USHF.R.U32.HI UR4, URZ, UR11, UR7 ;  /* 0x0000000b3f040299 */ /* 0x000fd80008011607 */
.L_x_899:
[----:B------:R-:W-:-:S04]  /*1480*/  UIMAD UR4, UR4, UR5, URZ ;  /* 0x00000005040472a4 */ /* 0x000fc8000f8e023f */
[----:B------:R-:W-:-:S04]  /*1490*/  UISETP.LT.AND UP0, UPT, UR8, UR4, UPT ;  /* 0x000000040800728c */ /* 0x000fc8000bf01270 */
[----:B------:R-:W-:-:S12]  /*14a0*/  USEL UR8, UR8, UR4, !UP0 ;  /* 0x0000000408087287 */ /* 0x000fd8000c000000 */
.L_x_897:
[----:B------:R-:W-:Y:S01]  /*14b0*/  USHF.R.S32.HI UR4, URZ, 0x1f, UR8 ;  /* 0x0000001f3f047899 */ /* 0x000fe20008011408 */
[----:B------:R-:W-:Y:S01]  /*14c0*/  PLOP3.LUT P0, PT, PT, PT, PT, 0x80, 0x0 ;  /* 0x000000000000781c */ /* 0x000fe20003f0f070 */
[----:B------:R-:W-:Y:S01]  /*14d0*/  IMAD.MOV.U32 R0, RZ, RZ, RZ ;  /* 0x000000ffff007224 */ /* 0x000fe200078e00ff */
[----:B------:R-:W-:Y:S01]  /*14e0*/  CS2R R2, SRZ ;  /* 0x0000000000027805 */ /* 0x000fe2000001ff00 */
[----:B------:R-:W-:Y:S01]  /*14f0*/  ULEA.HI UR4, UR4, UR8, URZ, 0x6 ;  /* 0x0000000804047291 */ /* 0x000fe2000f8f303f */
[----:B------:R-:W-:Y:S02]  /*1500*/  CS2R R150, SRZ ;  /* 0x0000000000967805 */ /* 0x000fe4000001ff00 */
[----:B------:R-:W-:Y:S02]  /*1510*/  CS2R R148, SRZ ;  /* 0x0000000000947805 */ /* 0x000fe4000001ff00 */
[----:B------:R-:W-:Y:S01]  /*1520*/  CS2R R146, SRZ ;  /* 0x0000000000927805 */ /* 0x000fe2000001ff00 */
[----:B------:R-:W-:Y:S01]  /*1530*/  USHF.R.S32.HI UR4, URZ, 0x6, UR4 ;  /* 0x000000063f047899 */ /* 0x000fe20008011404 */
[----:B------:R-:W-:-:S02]  /*1540*/  CS2R R144, SRZ ;  /* 0x0000000000907805 */ /* 0x000fc4000001ff00 */
[----:B------:R-:W-:Y:S02]  /*1550*/  CS2R R142, SRZ ;  /* 0x00000000008e7805 */ /* 0x000fe4000001ff00 */
[----:B------:R-:W-:Y:S01]  /*1560*/  CS2R R140, SRZ ;  /* 0x00000000008c7805 */ /* 0x000fe2000001ff00 */
[----:B------:R-:W-:Y:S01]  /*1570*/  UISETP.LT.AND UP0, UPT, URZ, UR4, UPT ;  /* 0x000000043f00728c */ /* 0x000fe2000bf01270 */
[----:B------:R-:W-:Y:S02]  /*1580*/  CS2R R138, SRZ ;  /* 0x00000000008a7805 */ /* 0x000fe4000001ff00 */
[----:B------:R-:W-:Y:S02]  /*1590*/  CS2R R136, SRZ ;  /* 0x0000000000887805 */ /* 0x000fe4000001ff00 */
[----:B------:R-:W-:Y:S01]  /*15a0*/  CS2R R134, SRZ ;  /* 0x0000000000867805 */ /* 0x000fe2000001ff00 */
[----:B------:R-:W-:Y:S01]  /*15b0*/  USEL UR60, URZ, UR4, !UP0 ;  /* 0x000000043f3c7287 */ /* 0x000fe2000c000000 */
[----:B------:R-:W-:-:S02]  /*15c0*/  CS2R R132, SRZ ;  /* 0x0000000000847805 */ /* 0x000fc4000001ff00 */
[----:B------:R-:W-:Y:S02]  /*15d0*/  CS2R R130, SRZ ;  /* 0x0000000000827805 */ /* 0x000fe4000001ff00 */
[----:B------:R-:W-:Y:S02]  /*15e0*/  CS2R R128, SRZ ;  /* 0x0000000000807805 */ /* 0x000fe4000001ff00 */
[----:B------:R-:W-:Y:S02]  /*15f0*/  CS2R R126, SRZ ;  /* 0x00000000007e7805 */ /* 0x000fe4000001ff00 */
[----:B------:R-:W-:Y:S02]  /*1600*/  CS2R R124, SRZ ;  /* 0x00000000007c7805 */ /* 0x000fe4000001ff00 */
[----:B------:R-:W-:Y:S02]  /*1610*/  ISETP.GT.AND P1, PT, R103, UR60, PT ;  /* 0x0000003c67007c0c */ /* 0x000fe4000bf24270 */
        /* <DEDUP_REMOVED lines=45> */
[----:B------:R-:W-:Y:S01]  /*18f0*/  IMAD.MOV.U32 R23, RZ, RZ, RZ ;  /* 0x000000ffff177224 */ /* 0x000fe200078e00ff */
[----:B------:R-:W-:Y:S02]  /*1900*/  CS2R R32, SRZ ;  /* 0x0000000000207805 */ /* 0x000fe4000001ff00 */
[----:B------:R-:W-:Y:S02]  /*1910*/  MOV R160, RZ ;  /* 0x000000ff00a07202 */ /* 0x000fe40000000f00 */
[----:B------:R-:W-:Y:S01]  /*1920*/  CS2R R6, SRZ ;  /* 0x0000000000067805 */ /* 0x000fe2000001ff00 */
[----:B------:R-:W-:Y:S01]  /*1930*/  IMAD.MOV.U32 R29, RZ, RZ, RZ ;  /* 0x000000ffff1d7224 */ /* 0x000fe200078e00ff */
[----:B------:R-:W-:Y:S01]  /*1940*/  CS2R R56, SRZ ;  /* 0x0000000000387805 */ /* 0x000fe2000001ff00 */
[----:B------:R-:W-:Y:S01]  /*1950*/  IMAD.MOV.U32 R4, RZ, RZ, RZ ;  /* 0x000000ffff047224 */ /* 0x000fe200078e00ff */
[----:B------:R-:W-:Y:S06]  /*1960*/  @!P1 BRA `(.L_x_900) ;  /* 0x000000b800c49947 */ /* 0x000fec0003800000 */
[----:B------:R-:W1:Y:S01]  /*1970*/  SHFL.IDX PT, R0, R210, RZ, 0x1f ;  /* 0x00001fffd2007589 */ /* 0x000e6200000e0000 */
[----:B------:R-:W-:-:S04]  /*1980*/  UIADD3 UR6, UR38, 0x10400, URZ ;  /* 0x0001040026067890 */ /* 0x000fc8000fffe03f */
[----:B------:R-:W-:-:S06]  /*1990*/  ULOP3.LUT UP0, URZ, UR6, 0x3ff, URZ, 0xc0, !UPT ;  /* 0x000003ff063f7892 */ /* 0x000fcc000f80c03f */
[----:B------:R-:W-:Y:S02]  /*19a0*/  PLOP3.LUT P0, PT, PT, PT, UP0, 0x80, 0x0 ;  /* 0x000000000000781c */ /* 0x000fe40003f0f008 */
[----:B-1----:R-:W-:-:S13]  /*19b0*/  R2UR UR4, R0 ;  /* 0x00000000000472ca */ /* 0x002fda00000e0000 */
[----:B------:R-:W-:-:S04]  /*19c0*/  ULEA.HI UR5, UR4, UR4, URZ, 0x1 ;  /* 0x0000000404057291 */ /* 0x000fc8000f8f083f */
        /* <DEDUP_REMOVED lines=22> */
.L_x_901:
[----:B------:R-:W-:Y:S02]  /*1b30*/  R2UR UR6, R207 ;  /* 0x00000000cf0672ca */ /* 0x000fe400000e0000 */
[----:B------:R-:W-:-:S11]  /*1b40*/  R2UR UR5, R212 ;  /* 0x00000000d40572ca */ /* 0x000fd600000e0000 */
[----:B------:R-:W-:Y:S02]  /*1b50*/  ULEA.HI UR4, UR6, UR6, URZ, 0x1 ;  /* 0x0000000606047291 */ /* 0x000fe4000f8f083f */
[----:B------:R-:W-:Y:S02]  /*1b60*/  IMAD.U32 R2, RZ, RZ, UR5 ;  /* 0x00000005ff027e24 */ /* 0x000fe4000f8e00ff */
[----:B------:R-:W-:-:S03]  /*1b70*/  ULOP3.LUT UR4, UR4, 0xfffffffe, URZ, 0xc0, !UPT ;  /* 0xfffffffe04047892 */ /* 0x000fc6000f8ec03f */
[----:B------:R-:W-:Y:S01]  /*1b80*/  ISETP.NE.AND P0, PT, R2, 0x3, PT ;  /* 0x000000030200780c */ /* 0x000fe20003f05270 */
[----:B------:R-:W-:-:S06]  /*1b90*/  UIADD3 UR4, UR6, -UR4, URZ ;  /* 0x8000000406047290 */ /* 0x000fcc000fffe03f */
[----:B------:R-:W-:-:S04]  /*1ba0*/  MOV R0, UR4 ;  /* 0x0000000400007c02 */ /* 0x000fc80008000f00 */
[----:B------:R-:W-:-:S04]  /*1bb0*/  SHF.L.U32 R0, R0, 0x1f, RZ ;  /* 0x0000001f00007819 */ /* 0x000fc800000006ff */
[----:B------:R-:W1:Y:S02]  /*1bc0*/  SYNCS.PHASECHK.TRANS64.TRYWAIT P1, [UR38+0x30800], R0 ;  /* 0x03080000ff0075a7 */ /* 0x000e640008020166 */
[----:B-1----:R-:W-:Y:S05]  /*1bd0*/  @!P1 BRA `(.L_x_902) ;  /* 0x0000010800f49947 */ /* 0x002fea0003800000 */
.L_x_1049:
[----:B------:R-:W-:Y:S05]  /*1be0*/  @!P0 BRA `(.L_x_903) ;  /* 0x0000000000048947 */ /* 0x000fea0003800000 */
[----:B------:R-:W-:Y:S01]  /*1bf0*/  BPT.TRAP 0x1 ;  /* 0x000000040000795c */ /* 0x000fe20000300000 */
.L_x_903:
[----:B-1----:R-:W-:Y:S02]  /*1c00*/  IMAD.U32 R3, RZ, RZ, UR36 ;  /* 0x00000024ff037e24 */ /* 0x002fe4000f8e00ff */
[----:B------:R-:W-:-:S03]  /*1c10*/  IMAD.U32 R0, RZ, RZ, UR46 ;  /* 0x0000002eff007e24 */ /* 0x000fc6000f8e00ff */
[----:B------:R-:W-:Y:S02]  /*1c20*/  LEA R3, R3, UR38, 0x3 ;  /* 0x0000002603037c11 */ /* 0x000fe4000f8e18ff */
[----:B------:R-:W-:-:S04]  /*1c30*/  SHF.L.U32 R0, R0, 0x1f, RZ ;  /* 0x0000001f00007819 */ /* 0x000fc800000006ff */
[----:B------:R1:W2:Y:S01]  /*1c40*/  SYNCS.PHASECHK.TRANS64.TRYWAIT P2, [R3+URZ+0x30830], R0 ;  /* 0x03083000030075a7 */ /* 0x0002a2000804017f */
[----:B------:R-:W-:Y:S05]  /*1c50*/  @!P0 BRA `(.L_x_904) ;  /* 0x0000000000048947 */ /* 0x000fea0003800000 */
[----:B------:R-:W-:Y:S01]  /*1c60*/  BPT.TRAP 0x1 ;  /* 0x000000040000795c */ /* 0x000fe20000300000 */
.L_x_904:
[----:B------:R-:W3:Y:S02]  /*1c70*/  S2R R2, SR_TID.X ;  /* 0x0000000000027919 */ /* 0x000ee40000002100 */
[----:B---3--:R-:W-:Y:S01]  /*1c80*/  LOP3.LUT P1, RZ, R2, 0x7f, RZ, 0xc0, !PT ;  /* 0x0000007f02ff7812 */ /* 0x008fe2000782c0ff */
[----:B--2---:R-:W-:-:S12]  /*1c90*/  @P2 BRA `(.L_x_905) ;  /* 0x0000000000082947 */ /* 0x004fd80003800000 */
[----:B------:R-:W2:Y:S02]  /*1ca0*/  SYNCS.PHASECHK.TRANS64.TRYWAIT P2, [R3+URZ+0x30830], R0 ;  /* 0x03083000030075a7 */ /* 0x000ea4000804017f */
[----:B--2---:R-:W-:Y:S05]  /*1cb0*/  @!P2 BRA `(.L_x_906) ;  /* 0x0000010800d4a947 */ /* 0x004fea0003800000 */
.L_x_905:
[----:B------:R-:W-:Y:S05]  /*1cc0*/  WARPSYNC.ALL ;  /* 0x0000000000007948 */ /* 0x000fea0003800000 */
[----:B------:R-:W-:Y:S01]  /*1cd0*/  UIADD3 UR4, UR38, 0x20400, URZ ;  /* 0x0002040026047890 */ /* 0x000fe2000fffe03f */
[----:B------:R-:W-:Y:S01]  /*1ce0*/  WARPGROUP.ARRIVE ;  /* 0x00000000000079c5 */ /* 0x000fe20000000000 */
[----:B------:R-:W-:Y:S01]  /*1cf0*/  ULOP3.LUT UR40, UR40, 0x10000, URZ, 0xfc, !UPT ;  /* 0x0001000028287892 */ /* 0x000fe2000f8efc3f */
[----:B------:R-:W3:Y:S01]  /*1d00*/  LDC R21, c[0x0][0x2e0] ;  /* 0x0000b800ff157b82 */ /* 0x000ee20000000800 */
[----:B------:R-:W-:Y:S01]  /*1d10*/  USHF.R.U32.HI UR4, URZ, 0x4, UR4 ;  /* 0x000000043f047899 */ /* 0x000fe20008011604 */
[----:B------:R-:W-:Y:S01]  /*1d20*/  MOV R4, 0xffffffc0 ;  /* 0xffffffc000047802 */ /* 0x000fe20000000f00 */
[----:B------:R-:W-:Y:S01]  /*1d30*/  UMOV UR9, 0x40000040 ;  /* 0x4000004000097882 */ /* 0x000fe20000000000 */
[----:B------:R-:W-:Y:S01]  /*1d40*/  UMOV UR11, 0x40000040 ;  /* 0x40000040000b7882 */ /* 0x000fe20000000000 */
[----:B------:R-:W-:Y:S01]  /*1d50*/  ULOP3.LUT UR4, UR4, 0x3fff, URZ, 0xc0, !UPT ;  /* 0x00003fff04047892 */ /* 0x000fe2000f8ec03f */
[----:B------:R-:W-:Y:S01]  /*1d60*/  IMAD.U32 R19, RZ, RZ, UR9 ;  /* 0x00000009ff137e24 */ /* 0x000fe2000f8e00ff */
[----:B------:R-:W-:Y:S01]  /*1d70*/  UMOV UR8, UR40 ;  /* 0x0000002800087c82 */ /* 0x000fe20008000000 */
[----:B------:R-:W-:Y:S01]  /*1d80*/  UMOV UR7, 0x40000040 ;  /* 0x4000004000077882 */ /* 0x000fe20000000000 */
[----:B------:R-:W-:Y:S01]  /*1d90*/  ULOP3.LUT UR37, UR4, 0x10000, URZ, 0xfc, !UPT ;  /* 0x0001000004257892 */ /* 0x000fe2000f8efc3f */
[----:B------:R-:W-:Y:S01]  /*1da0*/  MOV R18, UR8 ;  /* 0x0000000800127c02 */ /* 0x000fe20008000f00 */
[----:B------:R-:W-:Y:S01]  /*1db0*/  UIADD3 UR4, UR40, 0x2, URZ ;  /* 0x0000000228047890 */ /* 0x000fe2000fffe03f */
[----:B-12---:R-:W1:Y:S01]  /*1dc0*/  LDC R0, c[0x0][0x288] ;  /* 0x0000a200ff007b82 */ /* 0x006e620000000800 */
[----:B------:R-:W-:Y:S01]  /*1dd0*/  ULEA UR39, UR36, UR37, 0xb ;  /* 0x0000002524277291 */ /* 0x000fe2000f8e583f */
[----:B------:R-:W-:Y:S01]  /*1de0*/  IMAD R6, R103, R4, 0x40 ;  /* 0x0000004067067424 */ /* 0x000fe200078e0204 */
[----:B------:R-:W-:Y:S01]  /*1df0*/  UIADD3 UR12, UR40, 0x406, URZ ;  /* 0x00000406280c7890 */ /* 0x000fe2000fffe03f */
[----:B------:R-:W-:Y:S01]  /*1e00*/  @!P1 VIADD R2, R3, 0x30840 ;  /* 0x0003084003029836 */ /* 0x000fe20000000000 */
[----:B------:R-:W-:Y:S01]  /*1e10*/  UIADD3 UR5, UR39, 0x2, URZ ;  /* 0x0000000227057890 */ /* 0x000fe2000fffe03f */
[----:B------:R-:W-:Y:S01]  /*1e20*/  LEA R4, R103, 0xffffffc0, 0x6 ;  /* 0xffffffc067047811 */ /* 0x000fe200078e30ff */
[----:B------:R-:W-:-:S02]  /*1e30*/  UIADD3 UR6, UR39, 0x202, URZ ;  /* 0x0000020227067890 */ /* 0x000fc4000fffe03f */
[----:B------:R-:W-:Y:S01]  /*1e40*/  UMOV UR10, UR39 ;  /* 0x00000027000a7c82 */ /* 0x000fe20008000000 */
[----:B------:R-:W-:Y:S01]  /*1e50*/  UIADD3 UR14, UR39, 0x206, URZ ;  /* 0x00000206270e7890 */ /* 0x000fe2000fffe03f */
[----:B------:R-:W-:Y:S01]  /*1e60*/  HGMMA.64x64x16.F32.BF16 R24, gdesc[UR8], RZ, !UPT, gsb0 ;  /* 0x00e00000081879f0 */ /* 0x000fe2000c0018ff */
[----:B------:R-:W-:Y:S01]  /*1e70*/  UMOV UR8, UR4 ;  /* 0x0000000400087c82 */ /* 0x000fe20008000000 */
[----:B------:R-:W-:Y:S01]  /*1e80*/  UMOV UR9, 0x40000040 ;  /* 0x4000004000097882 */ /* 0x000fe20000000000 */
[----:B------:R-:W-:Y:S01]  /*1e90*/  UMOV UR10, UR5 ;  /* 0x00000005000a7c82 */ /* 0x000fe20008000000 */
[----:B------:R-:W-:Y:S01]  /*1ea0*/  UMOV UR11, 0x40000040 ;  /* 0x40000040000b7882 */ /* 0x000fe20000000000 */
[----:B------:R-:W-:Y:S01]  /*1eb0*/  UIADD3 UR4, UR40, 0x4, URZ ;  /* 0x0000000428047890 */ /* 0x000fe2000fffe03f */
[----:B------:R-:W-:Y:S01]  /*1ec0*/  IMAD.U32 R16, RZ, RZ, UR8 ;  /* 0x00000008ff107e24 */ /* 0x000fe2000f8e00ff */
[----:B------:R-:W-:Y:S01]  /*1ed0*/  UIADD3 UR5, UR39, 0x4, URZ ;  /* 0x0000000427057890 */ /* 0x000fe2000fffe03f */
[----:B------:R-:W-:Y:S01]  /*1ee0*/  IMAD.U32 R17, RZ, RZ, UR9 ;  /* 0x00000009ff117e24 */ /* 0x000fe2000f8e00ff */
[----:B------:R-:W-:Y:S01]  /*1ef0*/  UMOV UR13, 0x40000040 ;  /* 0x40000040000d7882 */ /* 0x000fe20000000000 */
[----:B------:R-:W-:Y:S01]  /*1f00*/  UMOV UR15, 0x40000040 ;  /* 0x40000040000f7882 */ /* 0x000fe20000000000 */
[----:B------:R-:W-:Y:S01]  /*1f10*/  UIADD3 UR16, UR40, 0x800, URZ ;  /* 0x0000080028107890 */ /* 0x000fe2000fffe03f */
[----:B---3--:R-:W-:Y:S01]  /*1f20*/  IMAD R3, R21, UR47, R6 ;  /* 0x0000002f15037c24 */ /* 0x008fe2000f8e0206 */
[----:B------:R-:W-:Y:S01]  /*1f30*/  UIADD3 UR18, UR39, 0x400, URZ ;  /* 0x0000040027127890 */ /* 0x000fe2000fffe03f */
[----:B------:R-:W-:Y:S01]  /*1f40*/  @!P1 PRMT R2, RZ, 0x654, R2 ;  /* 0x00000654ff029816 */ /* 0x000fe20000000002 */
[----:B------:R-:W-:Y:S01]  /*1f50*/  UMOV UR17, 0x40000040 ;  /* 0x4000004000117882 */ /* 0x000fe20000000000 */
[----:B------:R-:W-:Y:S01]  /*1f60*/  UMOV UR19, 0x40000040 ;  /* 0x4000004000137882 */ /* 0x000fe20000000000 */
[----:B------:R-:W-:Y:S01]  /*1f70*/  UIADD3 UR20, UR40, 0x802, URZ ;  /* 0x0000080228147890 */ /* 0x000fe2000fffe03f */
[----:B-1----:R-:W-:Y:S01]  /*1f80*/  IADD3 R5, R3, 0x1, -R0 ;  /* 0x0000000103057810 */ /* 0x002fe20007ffe800 */
[----:B------:R-:W-:Y:S01]  /*1f90*/  UIADD3 UR22, UR39, 0x402, URZ ;  /* 0x0000040227167890 */ /* 0x000fe2000fffe03f */
[----:B------:R-:W-:Y:S01]  /*1fa0*/  UMOV UR21, 0x40000040 ;  /* 0x4000004000157882 */ /* 0x000fe20000000000 */
[----:B------:R-:W-:Y:S01]  /*1fb0*/  UMOV UR23, 0x40000040 ;  /* 0x4000004000177882 */ /* 0x000fe20000000000 */
[----:B------:R-:W-:-:S02]  /*1fc0*/  UIADD3 UR24, UR40, 0x804, URZ ;  /* 0x0000080428187890 */ /* 0x000fc4000fffe03f */
[----:B------:R-:W-:Y:S01]  /*1fd0*/  UIADD3 UR26, UR39, 0x404, URZ ;  /* 0x00000404271a7890 */ /* 0x000fe2000fffe03f */
[----:B------:R-:W-:Y:S01]  /*1fe0*/  UMOV UR25, 0x40000040 ;  /* 0x4000004000197882 */ /* 0x000fe20000000000 */
[----:B------:R-:W-:Y:S01]  /*1ff0*/  UMOV UR27, 0x40000040 ;  /* 0x40000040001b7882 */ /* 0x000fe20000000000 */
[----:B------:R-:W-:Y:S02]  /*2000*/  UIADD3 UR28, UR40, 0x806, URZ ;  /* 0x00000806281c7890 */ /* 0x000fe4000fffe03f */
[----:B------:R-:W-:Y:S01]  /*2010*/  UIADD3 UR30, UR39, 0x406, URZ ;  /* 0x00000406271e7890 */ /* 0x000fe2000fffe03f */
[----:B------:R-:W-:Y:S01]  /*2020*/  UMOV UR29, 0x40000040 ;  /* 0x40000040001d7882 */ /* 0x000fe20000000000 */
[----:B------:R-:W-:Y:S01]  /*2030*/  UMOV UR31, 0x40000040 ;  /* 0x40000040001f7882 */ /* 0x000fe20000000000 */
[----:B------:R-:W-:Y:S02]  /*2040*/  UIADD3 UR32, UR40, 0xc00, URZ ;  /* 0x00000c0028207890 */ /* 0x000fe4000fffe03f */
        /* <DEDUP_REMOVED lines=11> */
[----:B------:R-:W-:Y:S01]  /*2100*/  UMOV UR57, 0x40000040 ;  /* 0x4000004000397882 */ /* 0x000fe20000000000 */
[----:B------:R-:W-:Y:S01]  /*2110*/  UMOV UR59, 0x40000040 ;  /* 0x40000040003b7882 */ /* 0x000fe20000000000 */
[----:B------:R-:W-:Y:S01]  /*2120*/  IMAD.U32 R9, RZ, RZ, UR57 ;  /* 0x00000039ff097e24 */ /* 0x000fe2000f8e00ff */
[----:B------:R-:W-:-:S02]  /*2130*/  WARPGROUP.DEPBAR.LE gsb0, 0x0 ;  /* 0x00008000000079c5 */ /* 0x000fc40000010000 */
[----:B------:R-:W-:-:S06]  /*2140*/  WARPGROUP.ARRIVE ;  /* 0x00000000000079c5 */ /* 0x000fcc0000000000 */
[----:B------:R-:W-:Y:S01]  /*2150*/  HGMMA.64x64x16.F32.BF16 R24, gdesc[UR8], R24, gsb0 ;  /* 0x00e00000081879f0 */ /* 0x000fe20008001818 */
[----:B------:R-:W-:Y:S01]  /*2160*/  UMOV UR8, UR4 ;  /* 0x0000000400087c82 */ /* 0x000fe20008000000 */
[----:B------:R-:W-:Y:S01]  /*2170*/  UMOV UR9, 0x40000040 ;  /* 0x4000004000097882 */ /* 0x000fe20000000000 */
[----:B------:R-:W-:Y:S01]  /*2180*/  UMOV UR10, UR5 ;  /* 0x00000005000a7c82 */ /* 0x000fe20008000000 */
[----:B------:R-:W-:Y:S01]  /*2190*/  UMOV UR11, 0x40000040 ;  /* 0x40000040000b7882 */ /* 0x000fe20000000000 */
[----:B------:R-:W-:Y:S01]  /*21a0*/  UIADD3 UR4, UR40, 0x6, URZ ;  /* 0x0000000628047890 */ /* 0x000fe2000fffe03f */
[----:B------:R-:W-:Y:S01]  /*21b0*/  MOV R14, UR8 ;  /* 0x00000008000e7c02 */ /* 0x000fe20008000f00 */
[----:B------:R-:W-:Y:S01]  /*21c0*/  UIADD3 UR5, UR39, 0x6, URZ ;  /* 0x0000000627057890 */ /* 0x000fe2000fffe03f */
[----:B------:R-:W-:Y:S01]  /*21d0*/  IMAD.U32 R15, RZ, RZ, UR9 ;  /* 0x00000009ff0f7e24 */ /* 0x000fe2000f8e00ff */
[----:B------:R-:W-:Y:S02]  /*21e0*/  WARPGROUP.DEPBAR.LE gsb0, 0x0 ;  /* 0x00008000000079c5 */ /* 0x000fe40000010000 */
[----:B------:R-:W-:-:S06]  /*21f0*/  WARPGROUP.ARRIVE ;  /* 0x00000000000079c5 */ /* 0x000fcc0000000000 */
[----:B------:R-:W-:Y:S01]  /*2200*/  HGMMA.64x64x16.F32.BF16 R24, gdesc[UR8], R24, gsb0 ;  /* 0x00e00000081879f0 */ /* 0x000fe20008001818 */
        /* <DEDUP_REMOVED lines=17> */
[----:B------:R-:W-:Y:S01]  /*2320*/  UMOV UR5, 0x40000040 ;  /* 0x4000004000057882 */ /* 0x000fe20000000000 */
[----:B------:R-:W-:Y:S01]  /*2330*/  IMAD.U32 R11, RZ, RZ, UR9 ;  /* 0x00000009ff0b7e24 */ /* 0x000fe2000f8e00ff */
[----:B------:R-:W-:Y:S02]  /*2340*/  WARPGROUP.DEPBAR.LE gsb0, 0x0 ;  /* 0x00008000000079c5 */ /* 0x000fe40000010000 */
[----:B------:R-:W-:-:S06]  /*2350*/  WARPGROUP.ARRIVE ;  /* 0x00000000000079c5 */ /* 0x000fcc0000000000 */
[----:B------:R-:W-:Y:S01]  /*2360*/  HGMMA.64x64x16.F32.BF16 R24, gdesc[UR8], R24, gsb0 ;  /* 0x00e00000081879f0 */ /* 0x000fe20008001818 */
[----:B------:R-:W-:Y:S02]  /*2370*/  UIADD3 UR8, UR40, 0x404, URZ ;  /* 0x0000040428087890 */ /* 0x000fe4000fffe03f */
[----:B------:R-:W-:Y:S01]  /*2380*/  UIADD3 UR10, UR39, 0x204, URZ ;  /* 0x00000204270a7890 */ /* 0x000fe2000fffe03f */
[----:B------:R-:W-:Y:S01]  /*2390*/  UMOV UR9, 0x40000040 ;  /* 0x4000004000097882 */ /* 0x000fe20000000000 */
[----:B------:R-:W-:Y:S01]  /*23a0*/  UMOV UR11, 0x40000040 ;  /* 0x40000040000b7882 */ /* 0x000fe20000000000 */
[----:B------:R-:W-:-:S07]  /*23b0*/  UIADD3 UR39, UR39, 0x606, URZ ;  /* 0x0000060627277890 */ /* 0x000fce000fffe03f */
[----:B------:R-:W-:Y:S01]  /*23c0*/  UMOV UR58, UR39 ;  /* 0x00000027003a7c82 */ /* 0x000fe20008000000 */
[----:B------:R-:W-:Y:S02]  /*23d0*/  WARPGROUP.DEPBAR.LE gsb0, 0x0 ;  /* 0x00008000000079c5 */ /* 0x000fe40000010000 */
[----:B------:R-:W-:-:S06]  /*23e0*/  WARPGROUP.ARRIVE ;  /* 0x00000000000079c5 */ /* 0x000fcc0000000000 */
[----:B------:R-:W-:Y:S01]  /*23f0*/  HGMMA.64x64x16.F32.BF16 R24, gdesc[UR4], R24, gsb0 ;  /* 0x00e00000041879f0 */ /* 0x000fe20008001818 */
[----:B------:R-:W-:-:S07]  /*2400*/  UIADD3 UR6, UR40, 0xc06, URZ ;  /* 0x00000c0628067890 */ /* 0x000fce000fffe03f */
[----:B------:R-:W-:Y:S01]  /*2410*/  UMOV UR56, UR6 ;  /* 0x0000000600387c82 */ /* 0x000fe20008000000 */
[----:B------:R-:W-:Y:S01]  /*2420*/  ULDC.64 UR6, c[0x0][0x9d8] ;  /* 0x0002760000067ab9 */ /* 0x000fe20000000a00 */
[----:B------:R-:W-:Y:S01]  /*2430*/  IMAD.U32 R8, RZ, RZ, UR56 ;  /* 0x00000038ff087e24 */ /* 0x000fe2000f8e00ff */
[----:B------:R-:W-:Y:S01]  /*2440*/  ULOP3.LUT UR45, URZ, UR7, URZ, 0x33, !UPT ;  /* 0x000000073f2d7292 */ /* 0x000fe2000f8e333f */
[----:B------:R-:W-:Y:S02]  /*2450*/  WARPGROUP.DEPBAR.LE gsb0, 0x0 ;  /* 0x00008000000079c5 */ /* 0x000fe40000010000 */
[----:B------:R-:W-:-:S06]  /*2460*/  WARPGROUP.ARRIVE ;  /* 0x00000000000079c5 */ /* 0x000fcc0000000000 */
[----:B------:R-:W-:Y:S01]  /*2470*/  HGMMA.64x64x16.F32.BF16 R24, gdesc[UR8], R24, gsb0 ;  /* 0x00e00000081879f0 */ /* 0x000fe20008001818 */
[----:B------:R-:W-:Y:S02]  /*2480*/  ULDC.64 UR10, c[0x0][0x9e0] ;  /* 0x00027800000a7ab9 */ /* 0x000fe40000000a00 */
[----:B------:R-:W-:-:S06]  /*2490*/  UISETP.GE.AND UP0, UPT, UR11, 0x1, UPT ;  /* 0x000000010b00788c */ /* 0x000fcc000bf06270 */
[----:B------:R-:W-:Y:S01]  /*24a0*/  PLOP3.LUT P2, PT, PT, PT, UP0, 0x40, 0x0 ;  /* 0x000000000000781c */ /* 0x000fe20003f4e808 */
[----:B------:R-:W-:Y:S02]  /*24b0*/  WARPGROUP.DEPBAR.LE gsb0, 0x0 ;  /* 0x00008000000079c5 */ /* 0x000fe40000010000 */
[----:B------:R-:W-:-:S06]  /*24c0*/  WARPGROUP.ARRIVE ;  /* 0x00000000000079c5 */ /* 0x000fcc0000000000 */
[----:B------:R-:W-:Y:S03]  /*24d0*/  HGMMA.64x64x16.F32.BF16 R24, gdesc[UR12], R24, gsb0 ;  /* 0x00e000000c1879f0 */ /* 0x000fe60008001818 */
        /* <DEDUP_REMOVED lines=25> */
[----:B------:R-:W-:Y:S01]  /*2670*/  FMUL.FTZ R24, R24, UR6 ;  /* 0x0000000618187c20 */ /* 0x000fe20008410000 */
        /* <DEDUP_REMOVED lines=29> */
[----:B------:R2:W-:Y:S01]  /*2850*/  @!P1 SYNCS.ARRIVE.TRANS64.RED.A1T0 RZ, [R2+URZ], RZ ;  /* 0x000000ff02ff99a7 */ /* 0x0005e2000810043f */
[----:B------:R-:W-:Y:S01]  /*2860*/  FMUL.FTZ R35, R35, UR6 ;  /* 0x0000000623237c20 */ /* 0x000fe20008410000 */
[----:B------:R-:W-:Y:S01]  /*2870*/  FMUL.FTZ R38, R38, UR6 ;  /* 0x0000000626267c20 */ /* 0x000fe20008410000 */
[----:B------:R-:W-:Y:S01]  /*2880*/  FMUL.FTZ R43, R43, UR6 ;  /* 0x000000062b2b7c20 */ /* 0x000fe20008410000 */
[----:B------:R-:W3:Y:S01]  /*2890*/  MUFU.TANH R25, R25 ;  /* 0x0000001900197308 */ /* 0x000ee20000002400 */
[----:B--2---:R-:W-:-:S02]  /*28a0*/  IMAD R2, R22, -0x2, R5 ;  /* 0xfffffffe16027824 */ /* 0x004fc400078e0205 */
[----:B------:R-:W-:-:S05]  /*28b0*/  VIADD R5, R209, UR42 ;  /* 0x0000002ad1057c36 */ /* 0x000fca0008000000 */
[----:B------:R-:W2:Y:S08]  /*28c0*/  MUFU.TANH R28, R28 ;  /* 0x0000001c001c7308 */ /* 0x000eb00000002400 */
[----:B------:R-:W4:Y:S08]  /*28d0*/  MUFU.TANH R29, R29 ;  /* 0x0000001d001d7308 */ /* 0x000f300000002400 */
[----:B------:R-:W1:Y:S08]  /*28e0*/  MUFU.TANH R31, R31 ;  /* 0x0000001f001f7308 */ /* 0x000e700000002400 */
        /* <DEDUP_REMOVED lines=24> */
[----:B------:R5:W1:Y:S08]  /*2a70*/  MUFU.TANH R26, R35 ;  /* 0x00000023001a7308 */ /* 0x000a700000002400 */
[----:B------:R3:W1:Y:S01]  /*2a80*/  MUFU.TANH R27, R38 ;  /* 0x00000026001b7308 */ /* 0x0006620000002400 */
[----:B-----5:R-:W-:-:S07]  /*2a90*/  IMAD R35, R22, -0x2, R3 ;  /* 0xfffffffe16237824 */ /* 0x020fce00078e0203 */
[----:B------:R5:W1:Y:S01]  /*2aa0*/  MUFU.TANH R30, R43 ;  /* 0x0000002b001e7308 */ /* 0x000a620000002400 */
[C---:B---3--:R-:W-:Y:S01]  /*2ab0*/  VIADD R38, R2.reuse, UR10 ;  /* 0x0000000a02267c36 */ /* 0x048fe20008000000 */
[----:B-----5:R-:W-:-:S04]  /*2ac0*/  IADD3 R43, R2, UR45, RZ ;  /* 0x0000002d022b7c10 */ /* 0x020fc8000fffe0ff */
[----:B------:R-:W-:Y:S01]  /*2ad0*/  VIADDMNMX R2, R5, R38, R35, PT ;  /* 0x0000002605027246 */ /* 0x000fe20003800123 */
[----:B------:R-:W-:Y:S01]  /*2ae0*/  IMAD.IADD R3, R43, 0x1, R5 ;  /* 0x000000012b037824 */ /* 0x000fe200078e0205 */
[----:B--2-4-:R-:W-:Y:S06]  /*2af0*/  @P2 BRA `(.L_x_907) ;  /* 0x00000000005c2947 */ /* 0x014fec0003800000 */
[----:B------:R-:W-:Y:S01]  /*2b00*/  IMAD R7, R21, UR47, R5 ;  /* 0x0000002f15077c24 */ /* 0x000fe2000f8e0205 */
[----:B------:R-:W-:Y:S03]  /*2b10*/  BSSY B0, `(.L_x_908) ;  /* 0x0000011000007945 */ /* 0x000fe60003800000 */
[----:B------:R-:W-:-:S05]  /*2b20*/  IMAD.IADD R7, R7, 0x1, -R0 ;  /* 0x0000000107077824 */ /* 0x000fca00078e0a00 */
[----:B------:R-:W-:-:S13]  /*2b30*/  ISETP.GT.AND P2, PT, R7, -0x1, PT ;  /* 0xffffffff0700780c */ /* 0x000fda0003f44270 */
[----:B------:R-:W-:Y:S05]  /*2b40*/  @P2 BRA `(.L_x_909) ;  /* 0x0000000000202947 */ /* 0x000fea0003800000 */
[----:B------:R-:W-:Y:S01]  /*2b50*/  UISETP.NE.AND UP1, UPT, UR11, 0x1, UPT ;  /* 0x000000010b00788c */ /* 0x000fe2000bf25270 */
[----:B------:R-:W-:-:S05]  /*2b60*/  LOP3.LUT R7, RZ, R7, RZ, 0x33, !PT ;  /* 0x00000007ff077212 */ /* 0x000fca00078e33ff */
[----:B------:R-:W-:-:S05]  /*2b70*/  PLOP3.LUT P2, PT, PT, PT, UP1, 0x80, 0x0 ;  /* 0x000000000000781c */ /* 0x000fca0003f4f018 */
[----:B------:R-:W-:-:S08]  /*2b80*/  @UP1 ULDC.64 UR6, c[0x0][0x9e8] ;  /* 0x00027a0000061ab9 */ /* 0x000fd00000000a00 */
[----:B------:R-:W-:-:S05]  /*2b90*/  @P2 IMAD.HI.U32 R57, R7, UR6, RZ ;  /* 0x0000000607392c27 */ /* 0x000fca000f8e00ff */
[----:B------:R-:W-:-:S04]  /*2ba0*/  @P2 SHF.R.U32.HI R7, RZ, UR7, R57 ;  /* 0x00000007ff072c19 */ /* 0x000fc80008011639 */
[----:B------:R-:W-:Y:S01]  /*2bb0*/  LOP3.LUT R7, RZ, R7, RZ, 0x33, !PT ;  /* 0x00000007ff077212 */ /* 0x000fe200078e33ff */
[----:B------:R-:W-:Y:S06]  /*2bc0*/  BRA `(.L_x_910) ;  /* 0x0000000000147947 */ /* 0x000fec0003800000 */
.L_x_909:
[----:B------:R-:W-:-:S06]  /*2bd0*/  UISETP.NE.AND UP1, UPT, UR11, 0x1, UPT ;  /* 0x000000010b00788c */ /* 0x000fcc000bf25270 */
[----:B------:R-:W-:-:S05]  /*2be0*/  PLOP3.LUT P2, PT, PT, PT, UP1, 0x80, 0x0 ;  /* 0x000000000000781c */ /* 0x000fca0003f4f018 */
[----:B------:R-:W-:-:S08]  /*2bf0*/  @UP1 ULDC.64 UR6, c[0x0][0x9e8] ;  /* 0x00027a0000061ab9 */ /* 0x000fd00000000a00 */
[----:B------:R-:W-:-:S05]  /*2c00*/  @P2 IMAD.HI.U32 R57, R7, UR6, RZ ;  /* 0x0000000607392c27 */ /* 0x000fca000f8e00ff */
[----:B------:R-:W-:-:S07]  /*2c10*/  @P2 SHF.R.U32.HI R7, RZ, UR7, R57 ;  /* 0x00000007ff072c19 */ /* 0x000fce0008011639 */
.L_x_910:
[----:B------:R-:W-:Y:S05]  /*2c20*/  BSYNC B0 ;  /* 0x0000000000007941 */ /* 0x000fea0003800000 */
.L_x_908:
[----:B------:R-:W-:-:S04]  /*2c30*/  IMAD R7, R7, UR11, -R4 ;  /* 0x0000000b07077c24 */ /* 0x000fc8000f8e0a04 */
[----:B------:R-:W-:-:S05]  /*2c40*/  IMAD R7, R22, -0x2, R7 ;  /* 0xfffffffe16077824 */ /* 0x000fca00078e0207 */
[----:B------:R-:W-:Y:S02]  /*2c50*/  VIMNMX R3, R3, R7, !PT ;  /* 0x0000000703037248 */ /* 0x000fe40007fe0100 */
[----:B------:R-:W-:-:S07]  /*2c60*/  VIADDMNMX R2, R7, UR11, R2, PT ;  /* 0x0000000b07027c46 */ /* 0x000fce000b800102 */
.L_x_907:
[C---:B------:R-:W-:Y:S02]  /*2c70*/  ISETP.GE.AND P2, PT, R6.reuse, 0x2, PT ;  /* 0x000000020600780c */ /* 0x040fe40003f46270 */
[C---:B------:R-:W-:Y:S02]  /*2c80*/  ISETP.GE.AND P6, PT, R6.reuse, 0xa, PT ;  /* 0x0000000a0600780c */ /* 0x040fe40003fc6270 */
[----:B------:R-:W-:Y:S02]  /*2c90*/  ISETP.GT.AND P4, PT, R3, 0x1, !P2 ;  /* 0x000000010300780c */ /* 0x000fe40005784270 */
[----:B------:R-:W-:Y:S02]  /*2ca0*/  ISETP.GE.AND P3, PT, R6, 0x9, PT ;  /* 0x000000090600780c */ /* 0x000fe40003f66270 */
[----:B------:R-:W-:Y:S02]  /*2cb0*/  ISETP.LT.OR P4, PT, R2, 0x2, P4 ;  /* 0x000000020200780c */ /* 0x000fe40002781670 */
[----:B------:R-:W-:-:S02]  /*2cc0*/  P2R R58, PR, RZ, 0x40 ;  /* 0x00000040ff3a7803 */ /* 0x000fc40000000000 */
[----:B------:R-:W-:Y:S02]  /*2cd0*/  FSEL R57, R25, -INF , !P4 ;  /* 0xff80000019397808 */ /* 0x000fe40006000000 */
[C---:B------:R-:W-:Y:S02]  /*2ce0*/  ISETP.GT.AND P4, PT, R3.reuse, 0x9, !P6 ;  /* 0x000000090300780c */ /* 0x040fe40007784270 */
[----:B------:R-:W-:Y:S02]  /*2cf0*/  ISETP.GT.AND P5, PT, R3, 0x8, !P3 ;  /* 0x000000080300780c */ /* 0x000fe40005fa4270 */
[----:B------:R-:W-:Y:S02]  /*2d00*/  ISETP.LT.OR P4, PT, R2, 0xa, P4 ;  /* 0x0000000a0200780c */ /* 0x000fe40002781670 */
[----:B------:R-:W-:Y:S02]  /*2d10*/  ISETP.GE.AND P6, PT, R6, 0x11, PT ;  /* 0x000000110600780c */ /* 0x000fe40003fc6270 */
[----:B------:R-:W-:-:S02]  /*2d20*/  FSEL R61, R29, -INF , !P4 ;  /* 0xff8000001d3d7808 */ /* 0x000fc40006000000 */
[----:B------:R-:W-:Y:S02]  /*2d30*/  ISETP.LT.OR P5, PT, R2, 0x9, P5 ;  /* 0x000000090200780c */ /* 0x000fe40002fa1670 */
[----:B------:R-:W-:Y:S02]  /*2d40*/  ISETP.GT.AND P4, PT, R3, 0x10, !P6 ;  /* 0x000000100300780c */ /* 0x000fe40007784270 */
[----:B------:R-:W-:Y:S02]  /*2d50*/  FSEL R59, R28, -INF , !P5 ;  /* 0xff8000001c3b7808 */ /* 0x000fe40006800000 */
[----:B------:R-:W-:Y:S02]  /*2d60*/  ISETP.LT.OR P4, PT, R2, 0x11, P4 ;  /* 0x000000110200780c */ /* 0x000fe40002781670 */
[----:B------:R-:W-:Y:S02]  /*2d70*/  ISETP.GE.AND P5, PT, R6, 0x12, PT ;  /* 0x000000120600780c */ /* 0x000fe40003fa6270 */
[----:B-1----:R-:W-:-:S02]  /*2d80*/  FSEL R63, R32, -INF , !P4 ;  /* 0xff800000203f7808 */ /* 0x002fc40006000000 */
[----:B------:R-:W-:Y:S02]  /*2d90*/  ISETP.GT.AND P4, PT, R3, 0x11, !P5 ;  /* 0x000000110300780c */ /* 0x000fe40006f84270 */
[----:B------:R-:W-:Y:S02]  /*2da0*/  P2R R29, PR, RZ, 0x20 ;  /* 0x00000020ff1d7803 */ /* 0x000fe40000000000 */
[----:B------:R-:W-:Y:S02]  /*2db0*/  ISETP.LT.OR P4, PT, R2, 0x12, P4 ;  /* 0x000000120200780c */ /* 0x000fe40002781670 */
[----:B------:R-:W-:Y:S02]  /*2dc0*/  ISETP.GE.AND P5, PT, R6, 0x19, PT ;  /* 0x000000190600780c */ /* 0x000fe40003fa6270 */
[----:B------:R-:W-:Y:S02]  /*2dd0*/  FSEL R65, R33, -INF , !P4 ;  /* 0xff80000021417808 */ /* 0x000fe40006000000 */
[----:B------:R-:W-:-:S02]  /*2de0*/  ISETP.GT.AND P4, PT, R3, 0x18, !P5 ;  /* 0x000000180300780c */ /* 0x000fc40006f84270 */
[----:B------:R-:W-:Y:S02]  /*2df0*/  P2R R32, PR, RZ, 0x20 ;  /* 0x00000020ff207803 */ /* 0x000fe40000000000 */
[----:B------:R-:W-:Y:S02]  /*2e00*/  ISETP.LT.OR P4, PT, R2, 0x19, P4 ;  /* 0x000000190200780c */ /* 0x000fe40002781670 */
[----:B------:R-:W-:Y:S02]  /*2e10*/  ISETP.GE.AND P5, PT, R6, 0x1a, PT ;  /* 0x0000001a0600780c */ /* 0x000fe40003fa6270 */
[----:B------:R-:W-:Y:S02]  /*2e20*/  FSEL R67, R36, -INF , !P4 ;  /* 0xff80000024437808 */ /* 0x000fe40006000000 */
[----:B------:R-:W-:Y:S02]  /*2e30*/  ISETP.GT.AND P4, PT, R3, 0x19, !P5 ;  /* 0x000000190300780c */ /* 0x000fe40006f84270 */
[----:B------:R-:W-:-:S02]  /*2e40*/  P2R R33, PR, RZ, 0x20 ;  /* 0x00000020ff217803 */ /* 0x000fc40000000000 */
[----:B------:R-:W-:Y:S02]  /*2e50*/  ISETP.LT.OR P4, PT, R2, 0x1a, P4 ;  /* 0x0000001a0200780c */ /* 0x000fe40002781670 */
[----:B------:R-:W-:Y:S02]  /*2e60*/  ISETP.GE.AND P5, PT, R6, 0x21, PT ;  /* 0x000000210600780c */ /* 0x000fe40003fa6270 */
[----:B------:R-:W-:Y:S02]  /*2e70*/  FSEL R69, R37, -INF , !P4 ;  /* 0xff80000025457808 */ /* 0x000fe40006000000 */
[----:B------:R-:W-:Y:S02]  /*2e80*/  ISETP.GT.AND P4, PT, R3, 0x20, !P5 ;  /* 0x000000200300780c */ /* 0x000fe40006f84270 */
[----:B------:R-:W-:Y:S02]  /*2e90*/  P2R R36, PR, RZ, 0x20 ;  /* 0x00000020ff247803 */ /* 0x000fe40000000000 */
[----:B------:R-:W-:-:S02]  /*2ea0*/  ISETP.LT.OR P4, PT, R2, 0x21, P4 ;  /* 0x000000210200780c */ /* 0x000fc40002781670 */
[----:B------:R-:W-:Y:S02]  /*2eb0*/  ISETP.GE.AND P5, PT, R6, 0x22, PT ;  /* 0x000000220600780c */ /* 0x000fe40003fa6270 */
[----:B------:R-:W-:Y:S02]  /*2ec0*/  FSEL R71, R40, -INF , !P4 ;  /* 0xff80000028477808 */ /* 0x000fe40006000000 */
[----:B------:R-:W-:Y:S02]  /*2ed0*/  ISETP.GT.AND P4, PT, R3, 0x21, !P5 ;  /* 0x000000210300780c */ /* 0x000fe40006f84270 */
[----:B------:R-:W-:Y:S02]  /*2ee0*/  P2R R40, PR, RZ, 0x20 ;  /* 0x00000020ff287803 */ /* 0x000fe40000000000 */
[----:B------:R-:W-:Y:S02]  /*2ef0*/  ISETP.LT.OR P4, PT, R2, 0x22, P4 ;  /* 0x000000220200780c */ /* 0x000fe40002781670 */
[----:B------:R-:W-:-:S02]  /*2f00*/  ISETP.GE.AND P5, PT, R6, 0x29, PT ;  /* 0x000000290600780c */ /* 0x000fc40003fa6270 */
[----:B------:R-:W-:Y:S02]  /*2f10*/  FSEL R73, R41, -INF , !P4 ;  /* 0xff80000029497808 */ /* 0x000fe40006000000 */
[----:B------:R-:W-:Y:S02]  /*2f20*/  ISETP.GT.AND P4, PT, R3, 0x28, !P5 ;  /* 0x000000280300780c */ /* 0x000fe40006f84270 */
[----:B------:R-:W-:Y:S02]  /*2f30*/  P2R R41, PR, RZ, 0x20 ;  /* 0x00000020ff297803 */ /* 0x000fe40000000000 */
[----:B------:R-:W-:Y:S02]  /*2f40*/  ISETP.LT.OR P4, PT, R2, 0x29, P4 ;  /* 0x000000290200780c */ /* 0x000fe40002781670 */
[----:B------:R-:W-:Y:S02]  /*2f50*/  ISETP.GE.AND P5, PT, R6, 0x2a, PT ;  /* 0x0000002a0600780c */ /* 0x000fe40003fa6270 */
[----:B------:R-:W-:-:S02]  /*2f60*/  FSEL R75, R44, -INF , !P4 ;  /* 0xff8000002c4b7808 */ /* 0x000fc40006000000 */
        /* <DEDUP_REMOVED lines=8> */
[----:B------:R-:W-:Y:S02]  /*2ff0*/  P2R R28, PR, RZ, 0x40 ;  /* 0x00000040ff1c7803 */ /* 0x000fe40000000000 */
[----:B------:R-:W-:Y:S02]  /*3000*/  FSEL R79, R48, -INF , !P4 ;  /* 0xff800000304f7808 */ /* 0x000fe40006000000 */
[----:B------:R-:W-:-:S04]  /*3010*/  ISETP.GE.AND P4, PT, R6, 0x32, PT ;  /* 0x000000320600780c */ /* 0x000fc80003f86270 */
[----:B------:R-:W-:-:S04]  /*3020*/  ISETP.GT.AND P5, PT, R3, 0x31, !P4 ;  /* 0x000000310300780c */ /* 0x000fc800067a4270 */
[----:B------:R-:W-:-:S04]  /*3030*/  ISETP.LT.OR P5, PT, R2, 0x32, P5 ;  /* 0x000000320200780c */ /* 0x000fc80002fa1670 */
[----:B------:R-:W-:Y:S02]  /*3040*/  FSEL R81, R49, -INF , !P5 ;  /* 0xff80000031517808 */ /* 0x000fe40006800000 */
[----:B------:R-:W-:-:S04]  /*3050*/  ISETP.GE.AND P5, PT, R6, 0x39, PT ;  /* 0x000000390600780c */ /* 0x000fc80003fa6270 */
[----:B------:R-:W-:-:S04]  /*3060*/  ISETP.GT.AND P6, PT, R3, 0x38, !P5 ;  /* 0x000000380300780c */ /* 0x000fc80006fc4270 */
[----:B------:R-:W-:-:S04]  /*3070*/  ISETP.LT.OR P6, PT, R2, 0x39, P6 ;  /* 0x000000390200780c */ /* 0x000fc800037c1670 */
[----:B------:R-:W-:Y:S02]  /*3080*/  FSEL R83, R52, -INF , !P6 ;  /* 0xff80000034537808 */ /* 0x000fe40007000000 */
[----:B------:R-:W-:-:S04]  /*3090*/  ISETP.GE.AND P6, PT, R6, 0x1, PT ;  /* 0x000000010600780c */ /* 0x000fc80003fc6270 */
[----:B------:R-:W-:Y:S02]  /*30a0*/  P2R R25, PR, RZ, 0x40 ;  /* 0x00000040ff197803 */ /* 0x000fe40000000000 */
[----:B------:R-:W-:-:S04]  /*30b0*/  ISETP.GT.AND P6, PT, R3, RZ, !P6 ;  /* 0x000000ff0300720c */ /* 0x000fc800077c4270 */
[----:B------:R-:W-:-:S04]  /*30c0*/  ISETP.LT.OR P6, PT, R2, 0x1, P6 ;  /* 0x000000010200780c */ /* 0x000fc800037c1670 */
[----:B------:R-:W-:Y:S02]  /*30d0*/  FSEL R37, R24, -INF , !P6 ;  /* 0xff80000018257808 */ /* 0x000fe40007000000 */
[----:B------:R-:W-:Y:S01]  /*30e0*/  ISETP.GE.AND P6, PT, R6, 0x3a, PT ;  /* 0x0000003a0600780c */ /* 0x000fe20003fc6270 */
[----:B------:R-:W-:-:S03]  /*30f0*/  VIADD R6, R5, 0x8 ;  /* 0x0000000805067836 */ /* 0x000fc60000000000 */
[----:B------:R-:W-:Y:S02]  /*3100*/  P2R R48, PR, RZ, 0x40 ;  /* 0x00000040ff307803 */ /* 0x000fe40000000000 */
[----:B------:R-:W-:Y:S02]  /*3110*/  ISETP.GT.AND P6, PT, R3, 0x39, !P6 ;  /* 0x000000390300780c */ /* 0x000fe400077c4270 */
[----:B------:R-:W-:Y:S02]  /*3120*/  IADD3 R3, R43, R6, RZ ;  /* 0x000000062b037210 */ /* 0x000fe40007ffe0ff */
[----:B------:R-:W-:Y:S02]  /*3130*/  ISETP.LT.OR P6, PT, R2, 0x3a, P6 ;  /* 0x0000003a0200780c */ /* 0x000fe400037c1670 */
[----:B------:R-:W-:Y:S02]  /*3140*/  VIADDMNMX R2, R6, R38, R35, PT ;  /* 0x0000002606027246 */ /* 0x000fe40003800123 */
[----:B------:R-:W-:-:S02]  /*3150*/  FSEL R53, R53, -INF , !P6 ;  /* 0xff80000035357808 */ /* 0x000fc40007000000 */
[----:B------:R-:W-:-:S13]  /*3160*/  PLOP3.LUT P6, PT, PT, PT, UP0, 0x40, 0x0 ;  /* 0x000000000000781c */ /* 0x000fda0003fce808 */
[----:B------:R-:W-:Y:S05]  /*3170*/  @P6 BRA `(.L_x_911) ;  /* 0x0000000000646947 */ /* 0x000fea0003800000 */
        /* <DEDUP_REMOVED lines=9> */
[----:B------:R-:W-:Y:S01]  /*3210*/  @P6 IMAD.HI.U32 R24, R7, UR6, RZ ;  /* 0x0000000607186c27 */ /* 0x000fe2000f8e00ff */
[----:B------:R-:W-:-:S13]  /*3220*/  PLOP3.LUT P6, PT, PT, PT, UP1, 0x80, 0x0 ;  /* 0x000000000000781c */ /* 0x000fda0003fcf018 */
[----:B------:R-:W-:-:S04]  /*3230*/  @P6 SHF.R.U32.HI R7, RZ, UR7, R24 ;  /* 0x00000007ff076c19 */ /* 0x000fc80008011618 */
[----:B------:R-:W-:Y:S01]  /*3240*/  LOP3.LUT R7, RZ, R7, RZ, 0x33, !PT ;  /* 0x00000007ff077212 */ /* 0x000fe200078e33ff */
[----:B------:R-:W-:Y:S06]  /*3250*/  BRA `(.L_x_914) ;  /* 0x0000000000187947 */ /* 0x000fec0003800000 */
.L_x_913:
[----:B------:R-:W-:-:S06]  /*3260*/  UISETP.NE.AND UP1, UPT, UR11, 0x1, UPT ;  /* 0x000000010b00788c */ /* 0x000fcc000bf25270 */
[----:B------:R-:W-:-:S05]  /*3270*/  PLOP3.LUT P6, PT, PT, PT, UP1, 0x80, 0x0 ;  /* 0x000000000000781c */ /* 0x000fca0003fcf018 */
[----:B------:R-:W-:-:S08]  /*3280*/  @UP1 ULDC.64 UR6, c[0x0][0x9e8] ;  /* 0x00027a0000061ab9 */ /* 0x000fd00000000a00 */
[----:B------:R-:W-:Y:S01]  /*3290*/  @P6 IMAD.HI.U32 R24, R7, UR6, RZ ;  /* 0x0000000607186c27 */ /* 0x000fe2000f8e00ff */
[----:B------:R-:W-:-:S13]  /*32a0*/  PLOP3.LUT P6, PT, PT, PT, UP1, 0x80, 0x0 ;  /* 0x000000000000781c */ /* 0x000fda0003fcf018 */
[----:B------:R-:W-:-:S07]  /*32b0*/  @P6 SHF.R.U32.HI R7, RZ, UR7, R24 ;  /* 0x00000007ff076c19 */ /* 0x000fce0008011618 */
.L_x_914:
[----:B------:R-:W-:Y:S05]  /*32c0*/  BSYNC B0 ;  /* 0x0000000000007941 */ /* 0x000fea0003800000 */
.L_x_912:
[----:B------:R-:W-:-:S04]  /*32d0*/  IMAD R7, R7, UR11, -R4 ;  /* 0x0000000b07077c24 */ /* 0x000fc8000f8e0a04 */
[----:B------:R-:W-:-:S05]  /*32e0*/  IMAD R7, R22, -0x2, R7 ;  /* 0xfffffffe16077824 */ /* 0x000fca00078e0207 */
[----:B------:R-:W-:Y:S02]  /*32f0*/  VIMNMX R3, R3, R7, !PT ;  /* 0x0000000703037248 */ /* 0x000fe40007fe0100 */
[----:B------:R-:W-:-:S07]  /*3300*/  VIADDMNMX R2, R7, UR11, R2, PT ;  /* 0x0000000b07027c46 */ /* 0x000fce000b800102 */
.L_x_911:
[----:B------:R-:W-:Y:S01]  /*3310*/  ISETP.GT.AND P2, PT, R3, 0x1, !P2 ;  /* 0x000000010300780c */ /* 0x000fe20005744270 */
[----:B------:R-:W-:Y:S01]  /*3320*/  ULDC UR6, c[0x0][0x988] ;  /* 0x0002620000067ab9 */ /* 0x000fe20000000800 */
[----:B------:R-:W-:Y:S01]  /*3330*/  FMNMX.FTZ R4, R37, R57, !PT ;  /* 0x0000003925047209 */ /* 0x000fe20007810000 */
[----:B------:R-:W-:Y:S01]  /*3340*/  IMAD R21, R21, UR47, -R0 ;  /* 0x0000002f15157c24 */ /* 0x000fe2000f8e0a00 */
[----:B------:R-:W-:Y:S02]  /*3350*/  ISETP.LT.OR P2, PT, R2, 0x2, P2 ;  /* 0x000000020200780c */ /* 0x000fe40001741670 */
[----:B------:R-:W-:Y:S02]  /*3360*/  ISETP.NE.AND P6, PT, R25, RZ, PT ;  /* 0x000000ff1900720c */ /* 0x000fe40003fc5270 */
[----:B------:R-:W-:Y:S02]  /*3370*/  FSEL R20, R20, -INF , !P2 ;  /* 0xff80000014147808 */ /* 0x000fe40005000000 */
[----:B------:R-:W-:-:S02]  /*3380*/  ISETP.NE.AND P2, PT, R58, RZ, PT ;  /* 0x000000ff3a00720c */ /* 0x000fc40003f45270 */
[----:B------:R-:W-:Y:S02]  /*3390*/  FMNMX.FTZ R4, R59, R4, !PT ;  /* 0x000000043b047209 */ /* 0x000fe40007810000 */
[----:B------:R-:W-:Y:S02]  /*33a0*/  ISETP.GT.AND P2, PT, R3, 0x9, !P2 ;  /* 0x000000090300780c */ /* 0x000fe40005744270 */
[----:B------:R-:W-:Y:S02]  /*33b0*/  FMNMX.FTZ R4, R61, R4, !PT ;  /* 0x000000043d047209 */ /* 0x000fe40007810000 */
[----:B------:R-:W-:Y:S02]  /*33c0*/  ISETP.LT.OR P2, PT, R2, 0xa, P2 ;  /* 0x0000000a0200780c */ /* 0x000fe40001741670 */
[----:B------:R-:W-:Y:S02]  /*33d0*/  FMNMX.FTZ R4, R63, R4, !PT ;  /* 0x000000043f047209 */ /* 0x000fe40007810000 */
[----:B------:R-:W-:-:S02]  /*33e0*/  FSEL R24, R31, -INF , !P2 ;  /* 0xff8000001f187808 */ /* 0x000fc40005000000 */
[----:B------:R-:W-:Y:S02]  /*33f0*/  ISETP.NE.AND P2, PT, R28, RZ, PT ;  /* 0x000000ff1c00720c */ /* 0x000fe40003f45270 */
[----:B------:R-:W-:Y:S02]  /*3400*/  FMNMX.FTZ R4, R65, R4, !PT ;  /* 0x0000000441047209 */ /* 0x000fe40007810000 */
[----:B------:R-:W-:Y:S02]  /*3410*/  ISETP.GT.AND P2, PT, R3, 0x10, !P2 ;  /* 0x000000100300780c */ /* 0x000fe40005744270 */
[----:B------:R-:W-:Y:S02]  /*3420*/  FMNMX.FTZ R4, R67, R4, !PT ;  /* 0x0000000443047209 */ /* 0x000fe40007810000 */
[----:B------:R-:W-:Y:S02]  /*3430*/  ISETP.LT.OR P2, PT, R2, 0x11, P2 ;  /* 0x000000110200780c */ /* 0x000fe40001741670 */
[----:B------:R-:W-:-:S02]  /*3440*/  FMNMX.FTZ R4, R69, R4, !PT ;  /* 0x0000000445047209 */ /* 0x000fc40007810000 */
[----:B------:R-:W-:Y:S02]  /*3450*/  FSEL R25, R34, -INF , !P2 ;  /* 0xff80000022197808 */ /* 0x000fe40005000000 */
[----:B------:R-:W-:Y:S02]  /*3460*/  ISETP.NE.AND P2, PT, R29, RZ, PT ;  /* 0x000000ff1d00720c */ /* 0x000fe40003f45270 */
[----:B------:R-:W-:Y:S02]  /*3470*/  FMNMX.FTZ R4, R71, R4, !PT ;  /* 0x0000000447047209 */ /* 0x000fe40007810000 */
[----:B------:R-:W-:Y:S02]  /*3480*/  ISETP.GT.AND P2, PT, R3, 0x11, !P2 ;  /* 0x000000110300780c */ /* 0x000fe40005744270 */
[----:B------:R-:W-:Y:S02]  /*3490*/  FMNMX.FTZ R4, R73, R4, !PT ;  /* 0x0000000449047209 */ /* 0x000fe40007810000 */
[----:B------:R-:W-:-:S02]  /*34a0*/  ISETP.LT.OR P2, PT, R2, 0x12, P2 ;  /* 0x000000120200780c */ /* 0x000fc40001741670 */
[----:B------:R-:W-:Y:S02]  /*34b0*/  FMNMX.FTZ R4, R75, R4, !PT ;  /* 0x000000044b047209 */ /* 0x000fe40007810000 */
[----:B------:R-:W-:Y:S02]  /*34c0*/  FSEL R26, R26, -INF , !P2 ;  /* 0xff8000001a1a7808 */ /* 0x000fe40005000000 */
[----:B------:R-:W-:Y:S02]  /*34d0*/  ISETP.NE.AND P2, PT, R32, RZ, PT ;  /* 0x000000ff2000720c */ /* 0x000fe40003f45270 */
[----:B------:R-:W-:Y:S02]  /*34e0*/  FMNMX.FTZ R4, R77, R4, !PT ;  /* 0x000000044d047209 */ /* 0x000fe40007810000 */
[----:B------:R-:W-:Y:S02]  /*34f0*/  ISETP.GT.AND P2, PT, R3, 0x18, !P2 ;  /* 0x000000180300780c */ /* 0x000fe40005744270 */
[----:B------:R-:W-:-:S02]  /*3500*/  FMNMX.FTZ R4, R79, R4, !PT ;  /* 0x000000044f047209 */ /* 0x000fc40007810000 */
[----:B------:R-:W-:Y:S02]  /*3510*/  ISETP.LT.OR P2, PT, R2, 0x19, P2 ;  /* 0x000000190200780c */ /* 0x000fe40001741670 */
[----:B------:R-:W-:Y:S02]  /*3520*/  FMNMX.FTZ R4, R81, R4, !PT ;  /* 0x0000000451047209 */ /* 0x000fe40007810000 */
[----:B------:R-:W-:Y:S02]  /*3530*/  FSEL R27, R27, -INF , !P2 ;  /* 0xff8000001b1b7808 */ /* 0x000fe40005000000 */
[----:B------:R-:W-:Y:S02]  /*3540*/  ISETP.NE.AND P2, PT, R33, RZ, PT ;  /* 0x000000ff2100720c */ /* 0x000fe40003f45270 */
[----:B------:R-:W-:Y:S02]  /*3550*/  FMNMX.FTZ R4, R83, R4, !PT ;  /* 0x0000000453047209 */ /* 0x000fe40007810000 */
[----:B------:R-:W-:-:S02]  /*3560*/  ISETP.GT.AND P2, PT, R3, 0x19, !P2 ;  /* 0x000000190300780c */ /* 0x000fc40005744270 */
[----:B------:R-:W-:Y:S02]  /*3570*/  ISETP.GT.AND P3, PT, R3, 0x8, !P3 ;  /* 0x000000080300780c */ /* 0x000fe40005f64270 */
[----:B------:R-:W-:Y:S02]  /*3580*/  ISETP.LT.OR P2, PT, R2, 0x1a, P2 ;  /* 0x0000001a0200780c */ /* 0x000fe40001741670 */
[----:B------:R-:W-:Y:S02]  /*3590*/  FMNMX.FTZ R34, R53, R4, !PT ;  /* 0x0000000435227209 */ /* 0x000fe40007810000 */
[----:B------:R-:W-:Y:S02]  /*35a0*/  FSEL R28, R39, -INF , !P2 ;  /* 0xff800000271c7808 */ /* 0x000fe40005000000 */
[----:B------:R-:W-:Y:S01]  /*35b0*/  ISETP.NE.AND P2, PT, R36, RZ, PT ;  /* 0x000000ff2400720c */ /* 0x000fe20003f45270 */
[----:B------:R-:W1:Y:S01]  /*35c0*/  SHFL.BFLY PT, R33, R34, 0x2, 0x1f ;  /* 0x0c401f0022217f89 */ /* 0x000e6200000e0000 */
[----:B------:R-:W-:-:S02]  /*35d0*/  ISETP.LT.OR P3, PT, R2, 0x9, P3 ;  /* 0x000000090200780c */ /* 0x000fc40001f61670 */
[----:B------:R-:W-:Y:S02]  /*35e0*/  ISETP.GT.AND P2, PT, R3, 0x20, !P2 ;  /* 0x000000200300780c */ /* 0x000fe40005744270 */
[----:B------:R-:W-:Y:S02]  /*35f0*/  FSEL R23, R23, -INF , !P3 ;  /* 0xff80000017177808 */ /* 0x000fe40005800000 */
[----:B------:R-:W-:Y:S02]  /*3600*/  ISETP.LT.OR P2, PT, R2, 0x21, P2 ;  /* 0x000000210200780c */ /* 0x000fe40001741670 */
[----:B------:R-:W-:Y:S02]  /*3610*/  ISETP.NE.AND P3, PT, R41, RZ, PT ;  /* 0x000000ff2900720c */ /* 0x000fe40003f65270 */
[----:B------:R-:W-:Y:S02]  /*3620*/  FSEL R29, R42, -INF , !P2 ;  /* 0xff8000002a1d7808 */ /* 0x000fe40005000000 */
[----:B------:R-:W-:-:S02]  /*3630*/  ISETP.NE.AND P2, PT, R40, RZ, PT ;  /* 0x000000ff2800720c */ /* 0x000fc40003f45270 */
[C---:B------:R-:W-:Y:S02]  /*3640*/  ISETP.GT.AND P4, PT, R3.reuse, 0x31, !P4 ;  /* 0x000000310300780c */ /* 0x040fe40006784270 */
[C---:B------:R-:W-:Y:S02]  /*3650*/  ISETP.GT.AND P2, PT, R3.reuse, 0x21, !P2 ;  /* 0x000000210300780c */ /* 0x040fe40005744270 */
[----:B------:R-:W-:Y:S02]  /*3660*/  ISETP.GT.AND P5, PT, R3, 0x38, !P5 ;  /* 0x000000380300780c */ /* 0x000fe40006fa4270 */
[C---:B------:R-:W-:Y:S02]  /*3670*/  ISETP.LT.OR P2, PT, R2.reuse, 0x22, P2 ;  /* 0x000000220200780c */ /* 0x040fe40001741670 */
[----:B------:R-:W-:Y:S02]  /*3680*/  ISETP.LT.OR P4, PT, R2, 0x32, P4 ;  /* 0x000000320200780c */ /* 0x000fe40002781670 */
[----:B------:R-:W-:-:S02]  /*3690*/  FSEL R30, R30, -INF , !P2 ;  /* 0xff8000001e1e7808 */ /* 0x000fc40005000000 */
[----:B------:R-:W-:Y:S02]  /*36a0*/  ISETP.GT.AND P2, PT, R3, 0x28, !P3 ;  /* 0x000000280300780c */ /* 0x000fe40005f44270 */
[----:B-1----:R-:W-:Y:S02]  /*36b0*/  FMNMX.FTZ R35, R34, R33, !PT ;  /* 0x0000002122237209 */ /* 0x002fe40007810000 */
[----:B------:R-:W-:Y:S02]  /*36c0*/  ISETP.LT.OR P2, PT, R2, 0x29, P2 ;  /* 0x000000290200780c */ /* 0x000fe40001741670 */
[----:B------:R-:W-:Y:S01]  /*36d0*/  ISETP.NE.AND P3, PT, R45, RZ, PT ;  /* 0x000000ff2d00720c */ /* 0x000fe20003f65270 */
[----:B------:R-:W1:Y:S01]  /*36e0*/  SHFL.BFLY PT, R36, R35, 0x1, 0x1f ;  /* 0x0c201f0023247f89 */ /* 0x000e6200000e0000 */
[----:B------:R-:W-:Y:S02]  /*36f0*/  FSEL R31, R46, -INF , !P2 ;  /* 0xff8000002e1f7808 */ /* 0x000fe40005000000 */
[----:B------:R-:W-:-:S02]  /*3700*/  ISETP.GT.AND P2, PT, R3, RZ, !P6 ;  /* 0x000000ff0300720c */ /* 0x000fc40007744270 */
[----:B------:R-:W-:Y:S02]  /*3710*/  ISETP.NE.AND P6, PT, R48, RZ, PT ;  /* 0x000000ff3000720c */ /* 0x000fe40003fc5270 */
[----:B------:R-:W-:Y:S02]  /*3720*/  ISETP.LT.OR P2, PT, R2, 0x1, P2 ;  /* 0x000000010200780c */ /* 0x000fe40001741670 */
[----:B------:R-:W-:Y:S02]  /*3730*/  ISETP.GT.AND P3, PT, R3, 0x30, !P3 ;  /* 0x000000300300780c */ /* 0x000fe40005f64270 */
[----:B------:R-:W-:Y:S02]  /*3740*/  FSEL R7, R56, -INF , !P2 ;  /* 0xff80000038077808 */ /* 0x000fe40005000000 */
[----:B------:R-:W-:Y:S02]  /*3750*/  ISETP.NE.AND P2, PT, R44, RZ, PT ;  /* 0x000000ff2c00720c */ /* 0x000fe40003f45270 */
[----:B------:R-:W-:-:S02]  /*3760*/  FMNMX.FTZ R4, R7, R20, !PT ;  /* 0x0000001407047209 */ /* 0x000fc40007810000 */
[----:B------:R-:W-:Y:S02]  /*3770*/  ISETP.GT.AND P2, PT, R3, 0x29, !P2 ;  /* 0x000000290300780c */ /* 0x000fe40005744270 */
[----:B------:R-:W-:Y:S02]  /*3780*/  FMNMX.FTZ R33, R23, R4, !PT ;  /* 0x0000000417217209 */ /* 0x000fe40007810000 */
[----:B------:R-:W-:Y:S02]  /*3790*/  ISETP.LT.OR P2, PT, R2, 0x2a, P2 ;  /* 0x0000002a0200780c */ /* 0x000fe40001741670 */
[----:B------:R-:W-:Y:S02]  /*37a0*/  FMNMX.FTZ R4, R24, R33, !PT ;  /* 0x0000002118047209 */ /* 0x000fe40007810000 */
[----:B------:R-:W-:Y:S02]  /*37b0*/  ISETP.LT.OR P3, PT, R2, 0x31, P3 ;  /* 0x000000310200780c */ /* 0x000fe40001f61670 */
[----:B------:R-:W-:-:S02]  /*37c0*/  FMNMX.FTZ R33, R25, R4, !PT ;  /* 0x0000000419217209 */ /* 0x000fc40007810000 */
[----:B-1----:R-:W-:Y:S02]  /*37d0*/  FMNMX.FTZ R4, R35, R36, !PT ;  /* 0x0000002423047209 */ /* 0x002fe40007810000 */
[----:B------:R-:W-:Y:S02]  /*37e0*/  FMNMX.FTZ R32, R26, R33, !PT ;  /* 0x000000211a207209 */ /* 0x000fe40007810000 */
[----:B------:R-:W-:Y:S01]  /*37f0*/  ISETP.LT.OR P5, PT, R2, 0x39, P5 ;  /* 0x000000390200780c */ /* 0x000fe20002fa1670 */
[----:B------:R-:W-:Y:S01]  /*3800*/  FMUL.FTZ R35, R4, UR6 ;  /* 0x0000000604237c20 */ /* 0x000fe20008410000 */
[----:B------:R-:W-:Y:S02]  /*3810*/  FMNMX.FTZ R33, R27, R32, !PT ;  /* 0x000000201b217209 */ /* 0x000fe40007810000 */
[----:B------:R-:W-:Y:S02]  /*3820*/  FSEL R32, R47, -INF , !P2 ;  /* 0xff8000002f207808 */ /* 0x000fe40005000000 */
[----:B------:R-:W-:-:S02]  /*3830*/  FMNMX.FTZ R34, R28, R33, !PT ;  /* 0x000000211c227209 */ /* 0x000fc40007810000 */
[----:B------:R-:W-:Y:S02]  /*3840*/  FSETP.NEU.FTZ.AND P2, PT, R4, -INF , PT ;  /* 0xff8000000400780b */ /* 0x000fe40003f5d000 */
[----:B------:R-:W-:Y:S02]  /*3850*/  FMNMX.FTZ R33, R29, R34, !PT ;  /* 0x000000221d217209 */ /* 0x000fe40007810000 */
[----:B------:R-:W-:Y:S02]  /*3860*/  FSEL R38, R35, RZ, P2 ;  /* 0x000000ff23267208 */ /* 0x000fe40001000000 */
[----:B------:R-:W-:Y:S02]  /*3870*/  FMNMX.FTZ R34, R30, R33, !PT ;  /* 0x000000211e227209 */ /* 0x000fe40007810000 */
[----:B------:R-:W-:Y:S01]  /*3880*/  ISETP.GT.AND P2, PT, R3, 0x39, !P6 ;  /* 0x000000390300780c */ /* 0x000fe20007744270 */
[--C-:B------:R-:W-:Y:S01]  /*3890*/  FFMA.FTZ R37, R37, UR6, -R38.reuse ;  /* 0x0000000625257c23 */ /* 0x100fe20008010826 */
[----:B------:R-:W-:Y:S01]  /*38a0*/  FMNMX.FTZ R3, R31, R34, !PT ;  /* 0x000000221f037209 */ /* 0x000fe20007810000 */
[--C-:B------:R-:W-:Y:S01]  /*38b0*/  FFMA.FTZ R40, R61, UR6, -R38.reuse ;  /* 0x000000063d287c23 */ /* 0x100fe20008010826 */
[----:B------:R-:W-:Y:S01]  /*38c0*/  FSEL R33, R50, -INF , !P3 ;  /* 0xff80000032217808 */ /* 0x000fe20005800000 */
[----:B------:R1:W-:Y:S01]  /*38d0*/  MUFU.EX2 R196, R37 ;  /* 0x0000002500c47308 */ /* 0x0003e20000000800 */
[----:B------:R-:W-:Y:S01]  /*38e0*/  FMNMX.FTZ R36, R32, R3, !PT ;  /* 0x0000000320247209 */ /* 0x000fe20007810000 */
[--C-:B------:R-:W-:Y:S01]  /*38f0*/  FFMA.FTZ R39, R57, UR6, -R38.reuse ;  /* 0x0000000639277c23 */ /* 0x100fe20008010826 */
[----:B------:R-:W-:Y:S01]  /*3900*/  FSEL R34, R51, -INF , !P4 ;  /* 0xff80000033227808 */ /* 0x000fe20006000000 */
[--C-:B------:R-:W-:Y:S01]  /*3910*/  FFMA.FTZ R42, R63, UR6, -R38.reuse ;  /* 0x000000063f2a7c23 */ /* 0x100fe20008010826 */
[----:B------:R-:W-:Y:S01]  /*3920*/  FMNMX.FTZ R3, R33, R36, !PT ;  /* 0x0000002421037209 */ /* 0x000fe20007810000 */
[--C-:B------:R-:W-:Y:S01]  /*3930*/  FFMA.FTZ R43, R65, UR6, -R38.reuse ;  /* 0x00000006412b7c23 */ /* 0x100fe20008010826 */
[----:B------:R-:W-:Y:S01]  /*3940*/  ISETP.LT.OR P2, PT, R2, 0x3a, P2 ;  /* 0x0000003a0200780c */ /* 0x000fe20001741670 */
[----:B------:R2:W-:Y:S01]  /*3950*/  MUFU.EX2 R41, R40 ;  /* 0x0000002800297308 */ /* 0x0005e20000000800 */
[----:B------:R-:W-:Y:S01]  /*3960*/  FSEL R2, R54, -INF , !P5 ;  /* 0xff80000036027808 */ /* 0x000fe20006800000 */
[--C-:B-1----:R-:W-:Y:S01]  /*3970*/  FFMA.FTZ R37, R59, UR6, -R38.reuse ;  /* 0x000000063b257c23 */ /* 0x102fe20008010826 */
[----:B------:R-:W-:Y:S01]  /*3980*/  FMNMX.FTZ R3, R34, R3, !PT ;  /* 0x0000000322037209 */ /* 0x000fe20007810000 */
[--C-:B------:R-:W-:Y:S01]  /*3990*/  FFMA.FTZ R44, R67, UR6, -R38.reuse ;  /* 0x00000006432c7c23 */ /* 0x100fe20008010826 */
[----:B------:R-:W-:Y:S01]  /*39a0*/  FSEL R35, R55, -INF , !P2 ;  /* 0xff80000037237808 */ /* 0x000fe20005000000 */
[--C-:B------:R-:W-:Y:S01]  /*39b0*/  FFMA.FTZ R45, R69, UR6, -R38.reuse ;  /* 0x00000006452d7c23 */ /* 0x100fe20008010826 */
[----:B------:R-:W-:Y:S01]  /*39c0*/  FMNMX.FTZ R36, R2, R3, !PT ;  /* 0x0000000302247209 */ /* 0x000fe20007810000 */
[----:B------:R1:W-:Y:S01]  /*39d0*/  MUFU.EX2 R198, R37 ;  /* 0x0000002500c67308 */ /* 0x0003e20000000800 */
[--C-:B--2---:R-:W-:Y:S01]  /*39e0*/  FFMA.FTZ R40, R73, UR6, -R38.reuse ;  /* 0x0000000649287c23 */ /* 0x104fe20008010826 */
[--C-:B------:R-:W-:Y:S01]  /*39f0*/  FFMA.FTZ R46, R71, UR6, -R38.reuse ;  /* 0x00000006472e7c23 */ /* 0x100fe20008010826 */
[----:B------:R-:W-:Y:S01]  /*3a00*/  FMNMX.FTZ R36, R35, R36, !PT ;  /* 0x0000002423247209 */ /* 0x000fe20007810000 */
[--C-:B------:R-:W-:Y:S01]  /*3a10*/  FFMA.FTZ R48, R75, UR6, -R38.reuse ;  /* 0x000000064b307c23 */ /* 0x100fe20008010826 */
[--C-:B------:R-:W-:Y:S01]  /*3a20*/  FFMA.FTZ R49, R77, UR6, -R38.reuse ;  /* 0x000000064d317c23 */ /* 0x100fe20008010826 */
[--C-:B------:R-:W-:Y:S01]  /*3a30*/  FFMA.FTZ R50, R79, UR6, -R38.reuse ;  /* 0x000000064f327c23 */ /* 0x100fe20008010826 */
[----:B------:R-:W-:Y:S01]  /*3a40*/  FFMA.FTZ R51, R81, UR6, -R38 ;  /* 0x0000000651337c23 */ /* 0x000fe20008010826 */
[----:B------:R-:W1:Y:S01]  /*3a50*/  SHFL.BFLY PT, R3, R36, 0x2, 0x1f ;  /* 0x0c401f0024037f89 */ /* 0x000e6200000e0000 */
[----:B------:R-:W-:Y:S01]  /*3a60*/  MUFU.EX2 R47, R40 ;  /* 0x00000028002f7308 */ /* 0x000fe20000000800 */
[----:B------:R-:W-:-:S07]  /*3a70*/  R2UR UR14, R21 ;  /* 0x00000000150e72ca */ /* 0x000fce00000e0000 */
[----:B------:R-:W-:Y:S06]  /*3a80*/  MUFU.EX2 R39, R39 ;  /* 0x0000002700277308 */ /* 0x000fec0000000800 */
[----:B------:R-:W-:Y:S02]  /*3a90*/  UIADD3 UR14, UR42, UR14, URZ ;  /* 0x0000000e2a0e7290 */ /* 0x000fe4000fffe03f */
[----:B------:R-:W-:Y:S02]  /*3aa0*/  MUFU.EX2 R42, R42 ;  /* 0x0000002a002a7308 */ /* 0x000fe40000000800 */
[----:B------:R-:W-:Y:S01]  /*3ab0*/  UIADD3 UR10, UR14, UR10, URZ ;  /* 0x0000000a0e0a7290 */ /* 0x000fe2000fffe03f */
[----:B-1----:R-:W-:-:S05]  /*3ac0*/  FMNMX.FTZ R37, R36, R3, !PT ;  /* 0x0000000324257209 */ /* 0x002fca0007810000 */
[----:B------:R-:W1:Y:S01]  /*3ad0*/  MUFU.EX2 R43, R43 ;  /* 0x0000002b002b7308 */ /* 0x000e620000000800 */
[----:B------:R-:W2:Y:S07]  /*3ae0*/  SHFL.BFLY PT, R36, R37, 0x1, 0x1f ;  /* 0x0c201f0025247f89 */ /* 0x000eae00000e0000 */
[----:B------:R-:W-:Y:S08]  /*3af0*/  MUFU.EX2 R44, R44 ;  /* 0x0000002c002c7308 */ /* 0x000ff00000000800 */
[----:B------:R-:W3:Y:S01]  /*3b00*/  MUFU.EX2 R45, R45 ;  /* 0x0000002d002d7308 */ /* 0x000ee20000000800 */
[----:B-1----:R-:W-:-:S07]  /*3b10*/  F2FP.BF16.F32.PACK_AB R192, R43, R42 ;  /* 0x0000002a2bc0723e */ /* 0x002fce00000010ff */
[----:B------:R-:W1:Y:S01]  /*3b20*/  MUFU.EX2 R46, R46 ;  /* 0x0000002e002e7308 */ /* 0x000e620000000800 */
[----:B--2---:R-:W-:Y:S01]  /*3b30*/  FMNMX.FTZ R3, R37, R36, !PT ;  /* 0x0000002425037209 */ /* 0x004fe20007810000 */
[--C-:B------:R-:W-:Y:S01]  /*3b40*/  FFMA.FTZ R36, R83, UR6, -R38.reuse ;  /* 0x0000000653247c23 */ /* 0x100fe20008010826 */
[----:B------:R-:W-:Y:S01]  /*3b50*/  FFMA.FTZ R38, R53, UR6, -R38 ;  /* 0x0000000635267c23 */ /* 0x000fe20008010826 */
[----:B------:R-:W-:Y:S01]  /*3b60*/  FADD.FTZ R53, R196, R39 ;  /* 0x00000027c4357221 */ /* 0x000fe20000010000 */
[C---:B------:R-:W-:Y:S01]  /*3b70*/  FSETP.NEU.FTZ.AND P2, PT, R3.reuse, -INF , PT ;  /* 0xff8000000300780b */ /* 0x040fe20003f5d000 */
[----:B------:R-:W-:Y:S02]  /*3b80*/  FMUL.FTZ R37, R3, UR6 ;  /* 0x0000000603257c20 */ /* 0x000fe40008410000 */
[----:B------:R-:W-:Y:S01]  /*3b90*/  MUFU.EX2 R48, R48 ;  /* 0x0000003000307308 */ /* 0x000fe20000000800 */
[----:B------:R-:W-:Y:S02]  /*3ba0*/  F2FP.BF16.F32.PACK_AB R196, R39, R196 ;  /* 0x000000c427c4723e */ /* 0x000fe400000010ff */
[----:B---3--:R-:W-:-:S02]  /*3bb0*/  F2FP.BF16.F32.PACK_AB R194, R45, R44 ;  /* 0x0000002c2dc2723e */ /* 0x008fc400000010ff */
[----:B------:R-:W-:Y:S02]  /*3bc0*/  FSEL R40, R37, RZ, P2 ;  /* 0x000000ff25287208 */ /* 0x000fe40001000000 */
[----:B------:R-:W-:Y:S01]  /*3bd0*/  PLOP3.LUT P2, PT, PT, PT, UP0, 0x40, 0x0 ;  /* 0x000000000000781c */ /* 0x000fe20003f4e808 */
[----:B------:R-:W-:Y:S01]  /*3be0*/  MUFU.EX2 R37, R38 ;  /* 0x0000002600257308 */ /* 0x000fe20000000800 */
[----:B-1----:R-:W-:Y:S01]  /*3bf0*/  F2FP.BF16.F32.PACK_AB R188, R47, R46 ;  /* 0x0000002e2fbc723e */ /* 0x002fe200000010ff */
        /* <DEDUP_REMOVED lines=12> */
[--C-:B------:R-:W-:Y:S01]  /*3cc0*/  FFMA.FTZ R32, R32, UR6, -R40.reuse ;  /* 0x0000000620207c23 */ /* 0x100fe20008010828 */
[--C-:B------:R-:W-:Y:S01]  /*3cd0*/  FFMA.FTZ R33, R33, UR6, -R40.reuse ;  /* 0x0000000621217c23 */ /* 0x100fe20008010828 */
[----:B------:R1:W2:Y:S01]  /*3ce0*/  MUFU.EX2 R52, R20 ;  /* 0x0000001400347308 */ /* 0x0002a20000000800 */
[--C-:B------:R-:W-:Y:S01]  /*3cf0*/  FFMA.FTZ R34, R34, UR6, -R40.reuse ;  /* 0x0000000622227c23 */ /* 0x100fe20008010828 */
[--C-:B------:R-:W-:Y:S01]  /*3d00*/  FFMA.FTZ R2, R2, UR6, -R40.reuse ;  /* 0x0000000602027c23 */ /* 0x100fe20008010828 */
[----:B------:R-:W-:-:S05]  /*3d10*/  FFMA.FTZ R35, R35, UR6, -R40 ;  /* 0x0000000623237c23 */ /* 0x000fca0008010828 */
[----:B------:R-:W3:Y:S01]  /*3d20*/  MUFU.EX2 R23, R23 ;  /* 0x0000001700177308 */ /* 0x000ee20000000800 */
[----:B-1----:R-:W-:Y:S01]  /*3d30*/  FADD.FTZ R20, R198, R53 ;  /* 0x00000035c6147221 */ /* 0x002fe20000010000 */
[----:B------:R-:W-:-:S03]  /*3d40*/  F2FP.BF16.F32.PACK_AB R198, R41, R198 ;  /* 0x000000c629c6723e */ /* 0x000fc600000010ff */
[----:B------:R-:W-:-:S03]  /*3d50*/  FADD.FTZ R53, R41, R20 ;  /* 0x0000001429357221 */ /* 0x000fc60000010000 */
[----:B------:R-:W1:Y:S01]  /*3d60*/  MUFU.EX2 R24, R24 ;  /* 0x0000001800187308 */ /* 0x000e620000000800 */
[----:B--2---:R-:W-:Y:S01]  /*3d70*/  FADD.FTZ R20, R7, R52 ;  /* 0x0000003407147221 */ /* 0x004fe20000010000 */
[----:B------:R-:W-:Y:S01]  /*3d80*/  FADD.FTZ R38, R42, R53 ;  /* 0x000000352a267221 */ /* 0x000fe20000010000 */
[----:B------:R-:W-:-:S03]  /*3d90*/  F2FP.BF16.F32.PACK_AB R197, R52, R7 ;  /* 0x0000000734c5723e */ /* 0x000fc600000010ff */
[----:B------:R-:W-:Y:S02]  /*3da0*/  FADD.FTZ R55, R43, R38 ;  /* 0x000000262b377221 */ /* 0x000fe40000010000 */
[----:B------:R-:W2:Y:S01]  /*3db0*/  MUFU.EX2 R25, R25 ;  /* 0x0000001900197308 */ /* 0x000ea20000000800 */
[----:B---3--:R-:W-:Y:S01]  /*3dc0*/  FADD.FTZ R53, R23, R20 ;  /* 0x0000001417357221 */ /* 0x008fe20000010000 */
[----:B------:R-:W-:-:S04]  /*3dd0*/  FADD.FTZ R20, R44, R55 ;  /* 0x000000372c147221 */ /* 0x000fc80000010000 */
[----:B------:R-:W-:Y:S02]  /*3de0*/  FADD.FTZ R55, R45, R20 ;  /* 0x000000142d377221 */ /* 0x000fe40000010000 */
[----:B------:R-:W3:Y:S01]  /*3df0*/  MUFU.EX2 R26, R26 ;  /* 0x0000001a001a7308 */ /* 0x000ee20000000800 */
[----:B-1----:R-:W-:Y:S01]  /*3e00*/  FADD.FTZ R0, R24, R53 ;  /* 0x0000003518007221 */ /* 0x002fe20000010000 */
[----:B------:R-:W-:Y:S01]  /*3e10*/  FADD.FTZ R20, R46, R55 ;  /* 0x000000372e147221 */ /* 0x000fe20000010000 */
[----:B------:R-:W-:Y:S01]  /*3e20*/  F2FP.BF16.F32.PACK_AB R199, R24, R23 ;  /* 0x0000001718c7723e */ /* 0x000fe200000010ff */
[----:B------:R-:W-:-:S04]  /*3e30*/  VIADD R23, R103, 0xfffffffe ;  /* 0xfffffffe67177836 */ /* 0x000fc80000000000 */
[----:B------:R-:W1:Y:S01]  /*3e40*/  MUFU.EX2 R27, R27 ;  /* 0x0000001b001b7308 */ /* 0x000e620000000800 */
[----:B--2---:R-:W-:-:S07]  /*3e50*/  FADD.FTZ R53, R25, R0 ;  /* 0x0000000019357221 */ /* 0x004fce0000010000 */
[----:B------:R-:W2:Y:S01]  /*3e60*/  MUFU.EX2 R28, R28 ;  /* 0x0000001c001c7308 */ /* 0x000ea20000000800 */
[C---:B---3--:R-:W-:Y:S01]  /*3e70*/  FADD.FTZ R0, R26.reuse, R53 ;  /* 0x000000351a007221 */ /* 0x048fe20000010000 */
[----:B------:R-:W-:Y:S01]  /*3e80*/  FADD.FTZ R53, R47, R20 ;  /* 0x000000142f357221 */ /* 0x000fe20000010000 */
[----:B------:R-:W-:-:S03]  /*3e90*/  F2FP.BF16.F32.PACK_AB R193, R26, R25 ;  /* 0x000000191ac1723e */ /* 0x000fc600000010ff */
[----:B------:R-:W-:Y:S02]  /*3ea0*/  FADD.FTZ R20, R48, R53 ;  /* 0x0000003530147221 */ /* 0x000fe40000010000 */
[----:B------:R-:W3:Y:S01]  /*3eb0*/  MUFU.EX2 R29, R29 ;  /* 0x0000001d001d7308 */ /* 0x000ee20000000800 */
[----:B-1----:R-:W-:-:S07]  /*3ec0*/  FADD.FTZ R39, R27, R0 ;  /* 0x000000001b277221 */ /* 0x002fce0000010000 */
[----:B------:R-:W1:Y:S01]  /*3ed0*/  MUFU.EX2 R30, R30 ;  /* 0x0000001e001e7308 */ /* 0x000e620000000800 */
[C---:B--2---:R-:W-:Y:S01]  /*3ee0*/  FADD.FTZ R0, R28.reuse, R39 ;  /* 0x000000271c007221 */ /* 0x044fe20000010000 */
[----:B------:R-:W-:-:S06]  /*3ef0*/  F2FP.BF16.F32.PACK_AB R195, R28, R27 ;  /* 0x0000001b1cc3723e */ /* 0x000fcc00000010ff */
[----:B------:R-:W2:Y:S01]  /*3f00*/  MUFU.EX2 R31, R31 ;  /* 0x0000001f001f7308 */ /* 0x000ea20000000800 */
[----:B---3--:R-:W-:-:S07]  /*3f10*/  FADD.FTZ R39, R29, R0 ;  /* 0x000000001d277221 */ /* 0x008fce0000010000 */
[----:B------:R-:W3:Y:S01]  /*3f20*/  MUFU.EX2 R49, R49 ;  /* 0x0000003100317308 */ /* 0x000ee20000000800 */
[C---:B-1----:R-:W-:Y:S01]  /*3f30*/  FADD.FTZ R0, R30.reuse, R39 ;  /* 0x000000271e007221 */ /* 0x042fe20000010000 */
[----:B------:R-:W-:-:S06]  /*3f40*/  F2FP.BF16.F32.PACK_AB R189, R30, R29 ;  /* 0x0000001d1ebd723e */ /* 0x000fcc00000010ff */
[----:B------:R-:W1:Y:S01]  /*3f50*/  MUFU.EX2 R32, R32 ;  /* 0x0000002000207308 */ /* 0x000e620000000800 */
[----:B--2---:R-:W-:-:S07]  /*3f60*/  FADD.FTZ R39, R31, R0 ;  /* 0x000000001f277221 */ /* 0x004fce0000010000 */
[----:B------:R-:W2:Y:S01]  /*3f70*/  MUFU.EX2 R50, R50 ;  /* 0x0000003200327308 */ /* 0x000ea20000000800 */
[C---:B---3--:R-:W-:Y:S01]  /*3f80*/  FADD.FTZ R41, R49.reuse, R20 ;  /* 0x0000001431297221 */ /* 0x048fe20000010000 */
[----:B------:R-:W-:-:S06]  /*3f90*/  F2FP.BF16.F32.PACK_AB R190, R49, R48 ;  /* 0x0000003031be723e */ /* 0x000fcc00000010ff */
[----:B------:R-:W3:Y:S01]  /*3fa0*/  MUFU.EX2 R33, R33 ;  /* 0x0000002100217308 */ /* 0x000ee20000000800 */
[C---:B-1----:R-:W-:Y:S01]  /*3fb0*/  FADD.FTZ R0, R32.reuse, R39 ;  /* 0x0000002720007221 */ /* 0x042fe20000010000 */
[----:B------:R-:W-:-:S06]  /*3fc0*/  F2FP.BF16.F32.PACK_AB R191, R32, R31 ;  /* 0x0000001f20bf723e */ /* 0x000fcc00000010ff */
[----:B------:R-:W1:Y:S01]  /*3fd0*/  MUFU.EX2 R51, R51 ;  /* 0x0000003300337308 */ /* 0x000e620000000800 */
[----:B--2---:R-:W-:-:S07]  /*3fe0*/  FADD.FTZ R20, R50, R41 ;  /* 0x0000002932147221 */ /* 0x004fce0000010000 */
[----:B------:R-:W2:Y:S01]  /*3ff0*/  MUFU.EX2 R34, R34 ;  /* 0x0000002200227308 */ /* 0x000ea20000000800 */
[----:B---3--:R-:W-:-:S07]  /*4000*/  FADD.FTZ R7, R33, R0 ;  /* 0x0000000021077221 */ /* 0x008fce0000010000 */
[----:B------:R-:W3:Y:S01]  /*4010*/  MUFU.EX2 R36, R36 ;  /* 0x0000002400247308 */ /* 0x000ee20000000800 */
[C---:B-1----:R-:W-:Y:S01]  /*4020*/  FADD.FTZ R41, R51.reuse, R20 ;  /* 0x0000001433297221 */ /* 0x042fe20000010000 */
[----:B------:R-:W-:-:S06]  /*4030*/  F2FP.BF16.F32.PACK_AB R184, R51, R50 ;  /* 0x0000003233b8723e */ /* 0x000fcc00000010ff */
[----:B------:R-:W1:Y:S01]  /*4040*/  MUFU.EX2 R2, R2 ;  /* 0x0000000200027308 */ /* 0x000e620000000800 */
[C---:B--2---:R-:W-:Y:S01]  /*4050*/  FADD.FTZ R7, R34.reuse, R7 ;  /* 0x0000000722077221 */ /* 0x044fe20000010000 */
[----:B------:R-:W-:-:S06]  /*4060*/  F2FP.BF16.F32.PACK_AB R185, R34, R33 ;  /* 0x0000002122b9723e */ /* 0x000fcc00000010ff */
[----:B------:R-:W2:Y:S01]  /*4070*/  MUFU.EX2 R35, R35 ;  /* 0x0000002300237308 */ /* 0x000ea20000000800 */
[----:B---3--:R-:W-:Y:S01]  /*4080*/  FADD.FTZ R20, R36, R41 ;  /* 0x0000002924147221 */ /* 0x008fe20000010000 */
[----:B------:R-:W-:-:S03]  /*4090*/  F2FP.BF16.F32.PACK_AB R186, R37, R36 ;  /* 0x0000002425ba723e */ /* 0x000fc600000010ff */
[----:B------:R-:W-:Y:S01]  /*40a0*/  FADD.FTZ R20, R37, R20 ;  /* 0x0000001425147221 */ /* 0x000fe20000010000 */
[----:B-1----:R-:W-:-:S04]  /*40b0*/  FADD.FTZ R0, R2, R7 ;  /* 0x0000000702007221 */ /* 0x002fc80000010000 */
[C---:B--2---:R-:W-:Y:S01]  /*40c0*/  FADD.FTZ R7, R35.reuse, R0 ;  /* 0x0000000023077221 */ /* 0x044fe20000010000 */
[----:B------:R-:W-:Y:S01]  /*40d0*/  F2FP.BF16.F32.PACK_AB R187, R35, R2 ;  /* 0x0000000223bb723e */ /* 0x000fe200000010ff */
[----:B------:R-:W-:Y:S06]  /*40e0*/  @P2 BRA `(.L_x_915) ;  /* 0x0000000000442947 */ /* 0x000fec0003800000 */
        /* <DEDUP_REMOVED lines=10> */
.L_x_916:
[----:B------:R-:W-:-:S11]  /*4190*/  UISETP.NE.AND UP1, UPT, UR11, 0x1, UPT ;  /* 0x000000010b00788c */ /* 0x000fd6000bf25270 */
[----:B------:R-:W-:Y:S02]  /*41a0*/  @UP1 ULDC.64 UR14, c[0x0][0x9e8] ;  /* 0x00027a00000e1ab9 */ /* 0x000fe40000000a00 */
[----:B------:R-:W-:-:S04]  /*41b0*/  UIMAD.WIDE.U32 UR18, UR7, UR14, URZ ;  /* 0x0000000e071272a5 */ /* 0x000fc8000f8e003f */
[----:B------:R-:W-:-:S12]  /*41c0*/  @UP1 USHF.R.U32.HI UR7, URZ, UR15, UR19 ;  /* 0x0000000f3f071299 */ /* 0x000fd80008011613 */
.L_x_917:
[----:B------:R-:W-:-:S04]  /*41d0*/  UIMAD UR7, UR7, UR11, UR11 ;  /* 0x0000000b070772a4 */ /* 0x000fc8000f8e020b */
[----:B------:R-:W-:-:S04]  /*41e0*/  UISETP.LT.AND UP1, UPT, UR10, UR7, UPT ;  /* 0x000000070a00728c */ /* 0x000fc8000bf21270 */
[----:B------:R-:W-:-:S12]  /*41f0*/  USEL UR10, UR10, UR7, UP1 ;  /* 0x000000070a0a7287 */ /* 0x000fd80008800000 */
.L_x_915:
[----:B------:R-:W-:Y:S01]  /*4200*/  USHF.R.S32.HI UR7, URZ, 0x1f, UR10 ;  /* 0x0000001f3f077899 */ /* 0x000fe2000801140a */
[----:B------:R-:W-:Y:S01]  /*4210*/  IMAD.MOV.U32 R2, RZ, RZ, 0x3f800000 ;  /* 0x3f800000ff027424 */ /* 0x000fe200078e00ff */
[----:B------:R-:W-:Y:S02]  /*4220*/  MOV R0, 0x3f800000 ;  /* 0x3f80000000007802 */ /* 0x000fe40000000f00 */
        /* <DEDUP_REMOVED lines=9> */
[----:B------:R-:W-:Y:S01]  /*42c0*/  UISETP.LT.AND UP1, UPT, UR60, UR7, UPT ;  /* 0x000000073c00728c */ /* 0x000fe2000bf21270 */
[----:B------:R-:W-:Y:S02]  /*42d0*/  CS2R R136, SRZ ;  /* 0x0000000000887805 */ /* 0x000fe4000001ff00 */
[----:B------:R-:W-:Y:S02]  /*42e0*/  CS2R R134, SRZ ;  /* 0x0000000000867805 */ /* 0x000fe4000001ff00 */
[----:B------:R-:W-:Y:S01]  /*42f0*/  CS2R R132, SRZ ;  /* 0x0000000000847805 */ /* 0x000fe2000001ff00 */
[----:B------:R-:W-:Y:S01]  /*4300*/  USEL UR41, UR60, UR7, !UP1 ;  /* 0x000000073c297287 */ /* 0x000fe2000c800000 */
[----:B------:R-:W-:-:S02]  /*4310*/  CS2R R130, SRZ ;  /* 0x0000000000827805 */ /* 0x000fc4000001ff00 */
[----:B------:R-:W-:Y:S02]  /*4320*/  CS2R R128, SRZ ;  /* 0x0000000000807805 */ /* 0x000fe4000001ff00 */
[----:B------:R-:W-:Y:S02]  /*4330*/  CS2R R126, SRZ ;  /* 0x00000000007e7805 */ /* 0x000fe4000001ff00 */
[----:B------:R-:W-:Y:S02]  /*4340*/  CS2R R124, SRZ ;  /* 0x00000000007c7805 */ /* 0x000fe4000001ff00 */
[----:B------:R-:W-:Y:S02]  /*4350*/  CS2R R122, SRZ ;  /* 0x00000000007a7805 */ /* 0x000fe4000001ff00 */
[----:B------:R-:W-:Y:S02]  /*4360*/  ISETP.GE.AND P2, PT, R23, UR41, PT ;  /* 0x0000002917007c0c */ /* 0x000fe4000bf46270 */
        /* <DEDUP_REMOVED lines=48> */
[----:B------:R-:W-:Y:S01]  /*4670*/  CS2R R24, SRZ ;  /* 0x0000000000187805 */ /* 0x000fe2000001ff00 */
[----:B------:R-:W-:Y:S06]  /*4680*/  @!P2 BRA `(.L_x_918) ;  /* 0x0000002800cca947 */ /* 0x000fec0003800000 */
[----:B------:R-:W-:Y:S02]  /*4690*/  IMAD.IADD R214, R5, 0x1, R21 ;  /* 0x0000000105d67824 */ /* 0x000fe400078e0215 */
[----:B------:R-:W-:Y:S02]  /*46a0*/  IMAD.MOV.U32 R2, RZ, RZ, 0x3f800000 ;  /* 0x3f800000ff027424 */ /* 0x000fe400078e00ff */
[----:B------:R-:W-:-:S07]  /*46b0*/  IMAD.MOV.U32 R151, RZ, RZ, RZ ;  /* 0x000000ffff977224 */ /* 0x000fce00078e00ff */
.L_x_935:
[----:B------:R-:W-:-:S04]  /*46c0*/  UIADD3 UR7, UR36, 0x1, URZ ;  /* 0x0000000124077890 */ /* 0x000fc8000fffe03f */
[----:B------:R-:W-:-:S04]  /*46d0*/  UISETP.NE.AND UP1, UPT, UR7, 0x2, UPT ;  /* 0x000000020700788c */ /* 0x000fc8000bf25270 */
[----:B------:R-:W-:Y:S02]  /*46e0*/  USEL UR40, URZ, 0x1, UP1 ;  /* 0x000000013f287887 */ /* 0x000fe40008800000 */
[----:B------:R-:W-:Y:S02]  /*46f0*/  USEL UR7, UR7, URZ, UP1 ;  /* 0x0000003f07077287 */ /* 0x000fe40008800000 */
[----:B------:R-:W-:Y:S01]  /*4700*/  ULOP3.LUT UR40, UR46, UR40, URZ, 0x3c, !UPT ;  /* 0x000000282e287292 */ /* 0x000fe2000f8e3c3f */
[----:B------:R-:W-:Y:S11]  /*4710*/  @!P0 BRA `(.L_x_919) ;  /* 0x0000000000048947 */ /* 0x000ff60003800000 */
[----:B------:R-:W-:Y:S01]  /*4720*/  BPT.TRAP 0x1 ;  /* 0x000000040000795c */ /* 0x000fe20000300000 */
.L_x_919:
[----:B------:R-:W-:Y:S01]  /*4730*/  ULEA UR39, UR7, UR38, 0x3 ;  /* 0x0000002607277291 */ /* 0x000fe2000f8e183f */
[----:B------:R-:W-:-:S04]  /*4740*/  MOV R152, UR40 ;  /* 0x0000002800987c02 */ /* 0x000fc80008000f00 */
[----:B------:R-:W-:-:S04]  /*4750*/  SHF.L.U32 R152, R152, 0x1f, RZ ;  /* 0x0000001f98987819 */ /* 0x000fc800000006ff */
[----:B------:R1:W2:Y:S01]  /*4760*/  SYNCS.PHASECHK.TRANS64.TRYWAIT P2, [UR39+0x30830], R152 ;  /* 0x03083098ff0075a7 */ /* 0x0002a20008040167 */
[----:B------:R-:W-:Y:S05]  /*4770*/  @!P0 BRA `(.L_x_920) ;  /* 0x0000000000048947 */ /* 0x000fea0003800000 */
[----:B------:R-:W-:Y:S01]  /*4780*/  BPT.TRAP 0x1 ;  /* 0x000000040000795c */ /* 0x000fe20000300000 */
.L_x_920:
[----:B--2---:R-:W-:Y:S05]  /*4790*/  @P2 BRA `(.L_x_921) ;  /* 0x0000000000082947 */ /* 0x004fea0003800000 */
[----:B------:R-:W2:Y:S02]  /*47a0*/  SYNCS.PHASECHK.TRANS64.TRYWAIT P2, [UR39+0x30830], R152 ;  /* 0x03083098ff0075a7 */ /* 0x000ea40008040167 */
[----:B--2---:R-:W-:Y:S05]  /*47b0*/  @!P2 BRA `(.L_x_922) ;  /* 0x000000e00028a947 */ /* 0x004fea0003800000 */
.L_x_921:
[----:B------:R-:W-:Y:S01]  /*47c0*/  R2UR UR56, R18 ;  /* 0x00000000123872ca */ /* 0x000fe200000e0000 */
[----:B------:R-:W-:Y:S01]  /*47d0*/  ULEA UR6, UR7, UR37, 0xb ;  /* 0x0000002507067291 */ /* 0x000fe2000f8e583f */
[----:B------:R-:W-:Y:S01]  /*47e0*/  R2UR UR57, R19 ;  /* 0x00000000133972ca */ /* 0x000fe200000e0000 */
[----:B-12---:R-:W-:Y:S01]  /*47f0*/  WARPGROUP.ARRIVE ;  /* 0x00000000000079c5 */ /* 0x006fe20000000000 */
[----:B------:R-:W-:Y:S01]  /*4800*/  UMOV UR59, 0x40000040 ;  /* 0x40000040003b7882 */ /* 0x000fe20000000000 */
[----:B------:R-:W-:Y:S01]  /*4810*/  UIADD3 UR10, UR6, 0x204, URZ ;  /* 0x00000204060a7890 */ /* 0x000fe2000fffe03f */
[-C--:B------:R-:W-:Y:S01]  /*4820*/  FMUL.FTZ R24, R24, R0.reuse ;  /* 0x0000000018187220 */ /* 0x080fe20000410000 */
[----:B------:R-:W-:Y:S01]  /*4830*/  UMOV UR11, 0x40000040 ;  /* 0x40000040000b7882 */ /* 0x000fe20000000000 */
[----:B------:R-:W-:Y:S01]  /*4840*/  UMOV UR58, UR6 ;  /* 0x00000006003a7c82 */ /* 0x000fe20008000000 */
[----:B------:R-:W-:Y:S01]  /*4850*/  UIADD3 UR14, UR6, 0x206, URZ ;  /* 0x00000206060e7890 */ /* 0x000fe2000fffe03f */
[-C--:B------:R-:W-:Y:S01]  /*4860*/  FMUL.FTZ R25, R25, R0.reuse ;  /* 0x0000000019197220 */ /* 0x080fe20000410000 */
[----:B------:R-:W-:Y:S01]  /*4870*/  UMOV UR15, 0x40000040 ;  /* 0x40000040000f7882 */ /* 0x000fe20000000000 */
[----:B------:R-:W-:Y:S01]  /*4880*/  UIADD3 UR18, UR6, 0x400, URZ ;  /* 0x0000040006127890 */ /* 0x000fe2000fffe03f */
[-C--:B------:R-:W-:Y:S01]  /*4890*/  FMUL.FTZ R28, R28, R0.reuse ;  /* 0x000000001c1c7220 */ /* 0x080fe20000410000 */
[----:B------:R-:W-:Y:S01]  /*48a0*/  UMOV UR19, 0x40000040 ;  /* 0x4000004000137882 */ /* 0x000fe20000000000 */
[----:B------:R-:W-:Y:S01]  /*48b0*/  HGMMA.64x64x16.F32.BF16 R152, gdesc[UR56], RZ, !UPT, gsb0 ;  /* 0x00e00000389879f0 */ /* 0x000fe2000c0018ff */
[----:B------:R-:W-:Y:S01]  /*48c0*/  R2UR UR56, R16 ;  /* 0x00000000103872ca */ /* 0x000fe200000e0000 */
[----:B------:R-:W-:Y:S01]  /*48d0*/  UIADD3 UR58, UR6, 0x2, URZ ;  /* 0x00000002063a7890 */ /* 0x000fe2000fffe03f */
[----:B------:R-:W-:Y:S01]  /*48e0*/  R2UR UR57, R17 ;  /* 0x00000000113972ca */ /* 0x000fe200000e0000 */
        /* <DEDUP_REMOVED lines=75> */
[----:B------:R-:W-:Y:S01]  /*4da0*/  FMUL.FTZ R149, R149, R0 ;  /* 0x0000000095957220 */ /* 0x000fe20000410000 */
[-C--:B------:R-:W-:Y:S01]  /*4db0*/  FMUL.FTZ R26, R26, R2.reuse ;  /* 0x000000021a1a7220 */ /* 0x080fe20000410000 */
[-C--:B------:R-:W-:Y:S01]  /*4dc0*/  FMUL.FTZ R27, R27, R2.reuse ;  /* 0x000000021b1b7220 */ /* 0x080fe20000410000 */
[-C--:B------:R-:W-:Y:S01]  /*4dd0*/  FMUL.FTZ R30, R30, R2.reuse ;  /* 0x000000021e1e7220 */ /* 0x080fe20000410000 */
[----:B------:R-:W-:Y:S01]  /*4de0*/  HGMMA.64x64x16.F32.BF16 R152, gdesc[UR56], R152, gsb0 ;  /* 0x00e00000389879f0 */ /* 0x000fe20008001898 */
[----:B------:R-:W-:Y:S01]  /*4df0*/  R2UR UR56, R14 ;  /* 0x000000000e3872ca */ /* 0x000fe200000e0000 */
[----:B------:R-:W-:Y:S01]  /*4e00*/  UIADD3 UR58, UR6, 0x4, URZ ;  /* 0x00000004063a7890 */ /* 0x000fe2000fffe03f */
[----:B------:R-:W-:Y:S01]  /*4e10*/  R2UR UR57, R15 ;  /* 0x000000000f3972ca */ /* 0x000fe200000e0000 */
        /* <DEDUP_REMOVED lines=64> */
[----:B------:R-:W-:Y:S01]  /*5220*/  HGMMA.64x64x16.F32.BF16 R152, gdesc[UR56], R152, gsb0 ;  /* 0x00e00000389879f0 */ /* 0x000fe20008001898 */
[----:B------:R-:W-:Y:S01]  /*5230*/  R2UR UR56, R12 ;  /* 0x000000000c3872ca */ /* 0x000fe200000e0000 */
[----:B------:R-:W-:Y:S01]  /*5240*/  UIADD3 UR58, UR6, 0x6, URZ ;  /* 0x00000006063a7890 */ /* 0x000fe2000fffe03f */
[----:B------:R-:W-:Y:S01]  /*5250*/  R2UR UR57, R13 ;  /* 0x000000000d3972ca */ /* 0x000fe200000e0000 */
[----:B------:R-:W-:Y:S01]  /*5260*/  UMOV UR59, 0x40000040 ;  /* 0x40000040003b7882 */ /* 0x000fe20000000000 */
[----:B------:R-:W-:Y:S02]  /*5270*/  WARPGROUP.DEPBAR.LE gsb0, 0x0 ;  /* 0x00008000000079c5 */ /* 0x000fe40000010000 */
[----:B------:R-:W-:-:S09]  /*5280*/  WARPGROUP.ARRIVE ;  /* 0x00000000000079c5 */ /* 0x000fd20000000000 */
        /* <DEDUP_REMOVED lines=8> */
[----:B------:R-:W-:Y:S01]  /*5310*/  UIADD3 UR58, UR6, 0x202, URZ ;  /* 0x00000202063a7890 */ /* 0x000fe2000fffe03f */
[----:B------:R-:W-:Y:S01]  /*5320*/  UMOV UR59, 0x40000040 ;  /* 0x40000040003b7882 */ /* 0x000fe20000000000 */
[----:B------:R-:W-:Y:S01]  /*5330*/  UMOV UR56, UR4 ;  /* 0x0000000400387c82 */ /* 0x000fe20008000000 */
[----:B------:R-:W-:Y:S01]  /*5340*/  UMOV UR57, UR5 ;  /* 0x0000000500397c82 */ /* 0x000fe20008000000 */
[----:B------:R-:W-:Y:S02]  /*5350*/  WARPGROUP.DEPBAR.LE gsb0, 0x0 ;  /* 0x00008000000079c5 */ /* 0x000fe40000010000 */
[----:B------:R-:W-:-:S06]  /*5360*/  WARPGROUP.ARRIVE ;  /* 0x00000000000079c5 */ /* 0x000fcc0000000000 */
[----:B------:R-:W-:Y:S01]  /*5370*/  HGMMA.64x64x16.F32.BF16 R152, gdesc[UR56], R152, gsb0 ;  /* 0x00e00000389879f0 */ /* 0x000fe20008001898 */
[----:B------:R-:W-:Y:S01]  /*5380*/  R2UR UR56, R8 ;  /* 0x00000000083872ca */ /* 0x000fe200000e0000 */
[----:B------:R-:W-:Y:S01]  /*5390*/  UIADD3 UR58, UR6, 0x606, URZ ;  /* 0x00000606063a7890 */ /* 0x000fe2000fffe03f */
[----:B------:R-:W-:Y:S01]  /*53a0*/  R2UR UR57, R9 ;  /* 0x00000000093972ca */ /* 0x000fe200000e0000 */
[----:B------:R-:W-:Y:S01]  /*53b0*/  UMOV UR59, 0x40000040 ;  /* 0x40000040003b7882 */ /* 0x000fe20000000000 */
        /* <DEDUP_REMOVED lines=31> */
[----:B------:R-:W-:Y:S05]  /*55b0*/  @!P0 BRA `(.L_x_923) ;  /* 0x0000000000048947 */ /* 0x000fea0003800000 */
[----:B------:R-:W-:Y:S01]  /*55c0*/  BPT.TRAP 0x1 ;  /* 0x000000040000795c */ /* 0x000fe20000300000 */
.L_x_923:
[----:B------:R-:W-:Y:S01]  /*55d0*/  ULEA UR10, UR36, UR38, 0x3 ;  /* 0x00000026240a7291 */ /* 0x000fe2000f8e183f */
[----:B------:R-:W-:-:S05]  /*55e0*/  IMAD.U32 R0, RZ, RZ, UR46 ;  /* 0x0000002eff007e24 */ /* 0x000fca000f8e00ff */
[----:B------:R-:W-:-:S04]  /*55f0*/  SHF.L.U32 R0, R0, 0x1f, RZ ;  /* 0x0000001f00007819 */ /* 0x000fc800000006ff */
[----:B------:R1:W2:Y:S01]  /*5600*/  SYNCS.PHASECHK.TRANS64.TRYWAIT P2, [UR10+0x30850], R0 ;  /* 0x03085000ff0075a7 */ /* 0x0002a2000804014a */
[----:B------:R-:W-:Y:S05]  /*5610*/  @!P0 BRA `(.L_x_924) ;  /* 0x0000000000048947 */ /* 0x000fea0003800000 */
[----:B------:R-:W-:Y:S01]  /*5620*/  BPT.TRAP 0x1 ;  /* 0x000000040000795c */ /* 0x000fe20000300000 */
.L_x_924:
[----:B--2---:R-:W-:Y:S05]  /*5630*/  @P2 BRA `(.L_x_925) ;  /* 0x0000000000082947 */ /* 0x004fea0003800000 */
[----:B------:R-:W2:Y:S02]  /*5640*/  SYNCS.PHASECHK.TRANS64.TRYWAIT P2, [UR10+0x30850], R0 ;  /* 0x03085000ff0075a7 */ /* 0x000ea4000804014a */
[----:B--2---:R-:W-:Y:S05]  /*5650*/  @!P2 BRA `(.L_x_926) ;  /* 0x000000d00098a947 */ /* 0x004fea0003800000 */
.L_x_925:
[----:B------:R-:W-:Y:S01]  /*5660*/  UIADD3 UR6, UR38, 0x400, URZ ;  /* 0x0000040026067890 */ /* 0x000fe2000fffe03f */
[----:B------:R-:W-:Y:S01]  /*5670*/  WARPGROUP.ARRIVE ;  /* 0x00000000000079c5 */ /* 0x000fe20000000000 */
[----:B------:R-:W-:Y:S01]  /*5680*/  UMOV UR15, 0x40000040 ;  /* 0x40000040000f7882 */ /* 0x000fe20000000000 */
[----:B------:R-:W-:Y:S01]  /*5690*/  ULDC UR11, c[0x0][0x9d8] ;  /* 0x00027600000b7ab9 */ /* 0x000fe20000000800 */
[----:B------:R-:W-:Y:S01]  /*56a0*/  USHF.R.U32.HI UR6, URZ, 0x4, UR6 ;  /* 0x000000043f067899 */ /* 0x000fe20008011606 */
[----:B-12---:R-:W-:Y:S01]  /*56b0*/  FMUL.FTZ R0, R154, UR11 ;  /* 0x0000000b9a007c20 */ /* 0x006fe20008410000 */
[----:B------:R-:W-:Y:S01]  /*56c0*/  FMUL.FTZ R2, R155, UR11 ;  /* 0x0000000b9b027c20 */ /* 0x000fe20008410000 */
[----:B------:R-:W-:Y:S01]  /*56d0*/  FMUL.FTZ R154, R158, UR11 ;  /* 0x0000000b9e9a7c20 */ /* 0x000fe20008410000 */
[----:B------:R-:W-:Y:S01]  /*56e0*/  ULOP3.LUT UR6, UR6, 0x3fff, URZ, 0xc0, !UPT ;  /* 0x00003fff06067892 */ /* 0x000fe2000f8ec03f */
[----:B------:R-:W-:Y:S01]  /*56f0*/  FMUL.FTZ R155, R159, UR11 ;  /* 0x0000000b9f9b7c20 */ /* 0x000fe20008410000 */
[----:B------:R-:W-:Y:S01]  /*5700*/  FMUL.FTZ R158, R166, UR11 ;  /* 0x0000000ba69e7c20 */ /* 0x000fe20008410000 */
[----:B------:R-:W-:Y:S01]  /*5710*/  FMUL.FTZ R159, R167, UR11 ;  /* 0x0000000ba79f7c20 */ /* 0x000fe20008410000 */
[----:B------:R-:W-:Y:S01]  /*5720*/  ULOP3.LUT UR6, UR6, 0x2000000, URZ, 0xfc, !UPT ;  /* 0x0200000006067892 */ /* 0x000fe2000f8efc3f */
[----:B------:R-:W-:Y:S01]  /*5730*/  FMUL.FTZ R176, R176, UR11 ;  /* 0x0000000bb0b07c20 */ /* 0x000fe20008410000 */
[----:B------:R-:W-:Y:S01]  /*5740*/  FMUL.FTZ R177, R177, UR11 ;  /* 0x0000000bb1b17c20 */ /* 0x000fe20008410000 */
[----:B------:R-:W-:Y:S01]  /*5750*/  FMUL.FTZ R166, R182, UR11 ;  /* 0x0000000bb6a67c20 */ /* 0x000fe20008410000 */
[----:B------:R-:W-:Y:S01]  /*5760*/  ULEA UR6, UR36, UR6, 0xb ;  /* 0x0000000624067291 */ /* 0x000fe2000f8e583f */
[----:B------:R-:W-:Y:S01]  /*5770*/  FMUL.FTZ R167, R183, UR11 ;  /* 0x0000000bb7a77c20 */ /* 0x000fe20008410000 */
[----:B------:R-:W-:Y:S01]  /*5780*/  PLOP3.LUT P2, PT, PT, PT, UP0, 0x40, 0x0 ;  /* 0x000000000000781c */ /* 0x000fe20003f4e808 */
[----:B------:R-:W1:Y:S04]  /*5790*/  MUFU.TANH R0, R0 ;  /* 0x0000000000007308 */ /* 0x000e680000002400 */
[----:B------:R-:W-:-:S02]  /*57a0*/  UMOV UR14, UR6 ;  /* 0x00000006000e7c82 */ /* 0x000fc40008000000 */
[----:B------:R-:W-:Y:S01]  /*57b0*/  HGMMA.64x256x16.F32.BF16 R24, R196, gdesc[UR12].tnspB, R24, gsb0 ;  /* 0x43e0000cc4187df0 */ /* 0x000fe20008001818 */
[----:B------:R-:W-:Y:S01]  /*57c0*/  UIADD3 UR14, UR6, 0x80, URZ ;  /* 0x00000080060e7890 */ /* 0x000fe2000fffe03f */
[----:B------:R-:W2:Y:S01]  /*57d0*/  MUFU.TANH R2, R2 ;  /* 0x0000000200027308 */ /* 0x000ea20000002400 */
[----:B------:R-:W-:-:S07]  /*57e0*/  UMOV UR15, 0x40000040 ;  /* 0x40000040000f7882 */ /* 0x000fce0000000000 */
[----:B------:R-:W3:Y:S08]  /*57f0*/  MUFU.TANH R154, R154 ;  /* 0x0000009a009a7308 */ /* 0x000ef00000002400 */
[----:B------:R-:W4:Y:S08]  /*5800*/  MUFU.TANH R155, R155 ;  /* 0x0000009b009b7308 */ /* 0x000f300000002400 */
[----:B------:R-:W1:Y:S08]  /*5810*/  MUFU.TANH R158, R158 ;  /* 0x0000009e009e7308 */ /* 0x000e700000002400 */
[----:B------:R-:W1:Y:S08]  /*5820*/  MUFU.TANH R159, R159 ;  /* 0x0000009f009f7308 */ /* 0x000e700000002400 */
[----:B------:R-:W1:Y:S08]  /*5830*/  MUFU.TANH R176, R176 ;  /* 0x000000b000b07308 */ /* 0x000e700000002400 */
[----:B------:R-:W1:Y:S08]  /*5840*/  MUFU.TANH R177, R177 ;  /* 0x000000b100b17308 */ /* 0x000e700000002400 */
[----:B------:R-:W1:Y:S08]  /*5850*/  MUFU.TANH R166, R166 ;  /* 0x000000a600a67308 */ /* 0x000e700000002400 */
[----:B------:R-:W1:Y:S01]  /*5860*/  MUFU.TANH R167, R167 ;  /* 0x000000a700a77308 */ /* 0x000e620000002400 */
[----:B------:R-:W-:-:S02]  /*5870*/  WARPGROUP.DEPBAR.LE gsb0, 0x0 ;  /* 0x00008000000079c5 */ /* 0x000fc40000010000 */
[----:B------:R-:W-:-:S06]  /*5880*/  WARPGROUP.ARRIVE ;  /* 0x00000000000079c5 */ /* 0x000fcc0000000000 */
[----:B------:R-:W-:Y:S01]  /*5890*/  HGMMA.64x256x16.F32.BF16 R24, R192, gdesc[UR12].tnspB, R24, gsb0 ;  /* 0x43e0000cc0187df0 */ /* 0x000fe20008001818 */
[----:B------:R-:W-:Y:S01]  /*58a0*/  UIADD3 UR14, UR6, 0x100, URZ ;  /* 0x00000100060e7890 */ /* 0x000fe2000fffe03f */
[----:B------:R-:W-:Y:S01]  /*58b0*/  UMOV UR15, 0x40000040 ;  /* 0x40000040000f7882 */ /* 0x000fe20000000000 */
[----:B------:R-:W-:Y:S02]  /*58c0*/  WARPGROUP.DEPBAR.LE gsb0, 0x0 ;  /* 0x00008000000079c5 */ /* 0x000fe40000010000 */
[----:B------:R-:W-:Y:S01]  /*58d0*/  WARPGROUP.ARRIVE ;  /* 0x00000000000079c5 */ /* 0x000fe20000000000 */
[----:B------:R-:W-:Y:S01]  /*58e0*/  FMUL.FTZ R192, R168, UR11 ;  /* 0x0000000ba8c07c20 */ /* 0x000fe20008410000 */
[----:B------:R-:W-:Y:S01]  /*58f0*/  FMUL.FTZ R193, R169, UR11 ;  /* 0x0000000ba9c17c20 */ /* 0x000fe20008410000 */
[----:B------:R-:W5:Y:S01]  /*5900*/  LDC R168, c[0x0][0x2e0] ;  /* 0x0000b800ffa87b82 */ /* 0x000f620000000800 */
[----:B------:R-:W-:Y:S01]  /*5910*/  FMUL.FTZ R194, R172, UR11 ;  /* 0x0000000bacc27c20 */ /* 0x000fe20008410000 */
[----:B------:R-:W-:-:S15]  /*5920*/  FMUL.FTZ R195, R173, UR11 ;  /* 0x0000000badc37c20 */ /* 0x000fde0008410000 */
[----:B------:R-:W-:-:S03]  /*5930*/  NOP ;  /* 0x0000000000007918 */ /* 0x000fc60000000000 */
[----:B------:R-:W-:Y:S01]  /*5940*/  HGMMA.64x256x16.F32.BF16 R24, R188, gdesc[UR12].tnspB, R24, gsb0 ;  /* 0x43e0000cbc187df0 */ /* 0x000fe20008001818 */
[----:B------:R-:W-:Y:S01]  /*5950*/  UIADD3 UR14, UR6, 0x180, URZ ;  /* 0x00000180060e7890 */ /* 0x000fe2000fffe03f */
[----:B------:R-:W1:Y:S01]  /*5960*/  MUFU.TANH R192, R192 ;  /* 0x000000c000c07308 */ /* 0x000e620000002400 */
[----:B------:R-:W-:Y:S01]  /*5970*/  UMOV UR15, 0x40000040 ;  /* 0x40000040000f7882 */ /* 0x000fe20000000000 */
[----:B------:R-:W-:-:S06]  /*5980*/  ULDC UR6, c[0x0][0x288] ;  /* 0x0000a20000067ab9 */ /* 0x000fcc0000000800 */
[----:B------:R-:W1:Y:S08]  /*5990*/  MUFU.TANH R193, R193 ;  /* 0x000000c100c17308 */ /* 0x000e700000002400 */
[----:B------:R-:W1:Y:S08]  /*59a0*/  MUFU.TANH R194, R194 ;  /* 0x000000c200c27308 */ /* 0x000e700000002400 */
[----:B------:R-:W1:Y:S01]  /*59b0*/  MUFU.TANH R195, R195 ;  /* 0x000000c300c37308 */ /* 0x000e620000002400 */
[----:B------:R-:W-:-:S02]  /*59c0*/  WARPGROUP.DEPBAR.LE gsb0, 0x0 ;  /* 0x00008000000079c5 */ /* 0x000fc40000010000 */
[----:B------:R-:W-:Y:S01]  /*59d0*/  WARPGROUP.ARRIVE ;  /* 0x00000000000079c5 */ /* 0x000fe20000000000 */
[----:B------:R-:W-:Y:S01]  /*59e0*/  FMUL.FTZ R189, R153, UR11 ;  /* 0x0000000b99bd7c20 */ /* 0x000fe20008410000 */
[----:B------:R-:W-:Y:S01]  /*59f0*/  FMUL.FTZ R190, R156, UR11 ;  /* 0x0000000b9cbe7c20 */ /* 0x000fe20008410000 */
[----:B------:R-:W-:Y:S01]  /*5a00*/  FMUL.FTZ R191, R165, UR11 ;  /* 0x0000000ba5bf7c20 */ /* 0x000fe20008410000 */
[----:B------:R-:W-:Y:S01]  /*5a10*/  FMUL.FTZ R156, R162, UR11 ;  /* 0x0000000ba29c7c20 */ /* 0x000fe20008410000 */
[----:B------:R-:W-:Y:S01]  /*5a20*/  FMUL.FTZ R165, R179, UR11 ;  /* 0x0000000bb3a57c20 */ /* 0x000fe20008410000 */
[----:B------:R-:W-:Y:S01]  /*5a30*/  HGMMA.64x256x16.F32.BF16 R24, R184, gdesc[UR12].tnspB, R24, gsb0 ;  /* 0x43e0000cb8187df0 */ /* 0x000fe20008001818 */
[----:B------:R-:W-:Y:S01]  /*5a40*/  FMUL.FTZ R188, R152, UR11 ;  /* 0x0000000b98bc7c20 */ /* 0x000fe20008410000 */
[----:B------:R-:W-:Y:S01]  /*5a50*/  FMUL.FTZ R162, R175, UR11 ;  /* 0x0000000bafa27c20 */ /* 0x000fe20008410000 */
[----:B------:R-:W-:Y:S01]  /*5a60*/  FMUL.FTZ R179, R181, UR11 ;  /* 0x0000000bb5b37c20 */ /* 0x000fe20008410000 */
[----:B------:R-:W-:Y:S01]  /*5a70*/  IMAD.U32 R152, RZ, RZ, UR39 ;  /* 0x00000027ff987e24 */ /* 0x000fe2000f8e00ff */
[----:B------:R-:W1:Y:S03]  /*5a80*/  MUFU.TANH R189, R189 ;  /* 0x000000bd00bd7308 */ /* 0x000e660000002400 */
[----:B------:R-:W-:-:S05]  /*5a90*/  @!P1 VIADD R152, R152, 0x30840 ;  /* 0x0003084098989836 */ /* 0x000fca0000000000 */
[----:B------:R-:W1:Y:S01]  /*5aa0*/  MUFU.TANH R188, R188 ;  /* 0x000000bc00bc7308 */ /* 0x000e620000002400 */
[----:B------:R-:W-:-:S07]  /*5ab0*/  @!P1 PRMT R152, RZ, 0x654, R152 ;  /* 0x00000654ff989816 */ /* 0x000fce0000000098 */
[----:B------:R-:W1:Y:S08]  /*5ac0*/  MUFU.TANH R190, R190 ;  /* 0x000000be00be7308 */ /* 0x000e700000002400 */
[----:B------:R-:W1:Y:S08]  /*5ad0*/  MUFU.TANH R156, R156 ;  /* 0x0000009c009c7308 */ /* 0x000e700000002400 */
[----:B------:R-:W1:Y:S08]  /*5ae0*/  MUFU.TANH R191, R191 ;  /* 0x000000bf00bf7308 */ /* 0x000e700000002400 */
[----:B------:R-:W1:Y:S08]  /*5af0*/  MUFU.TANH R162, R162 ;  /* 0x000000a200a27308 */ /* 0x000e700000002400 */
[----:B------:R-:W1:Y:S08]  /*5b00*/  MUFU.TANH R165, R165 ;  /* 0x000000a500a57308 */ /* 0x000e700000002400 */
[----:B------:R-:W1:Y:S01]  /*5b10*/  MUFU.TANH R179, R179 ;  /* 0x000000b300b37308 */ /* 0x000e620000002400 */
[----:B------:R-:W-:-:S02]  /*5b20*/  WARPGROUP.DEPBAR.LE gsb0, 0x0 ;  /* 0x00008000000079c5 */ /* 0x000fc40000010000 */
[----:B------:R-:W-:Y:S01]  /*5b30*/  FMUL.FTZ R187, R164, UR11 ;  /* 0x0000000ba4bb7c20 */ /* 0x000fe20008410000 */
[----:B------:R-:W-:Y:S01]  /*5b40*/  FMUL.FTZ R164, R178, UR11 ;  /* 0x0000000bb2a47c20 */ /* 0x000fe20008410000 */
[----:B------:R-:W-:Y:S01]  /*5b50*/  FMUL.FTZ R178, R180, UR11 ;  /* 0x0000000bb4b27c20 */ /* 0x000fe20008410000 */
[----:B------:R-:W-:Y:S01]  /*5b60*/  SHF.L.U32 R180, R23, 0x6, RZ ;  /* 0x0000000617b47819 */ /* 0x000fe200000006ff */
[----:B------:R-:W-:Y:S01]  /*5b70*/  FMUL.FTZ R184, R157, UR11 ;  /* 0x0000000b9db87c20 */ /* 0x000fe20008410000 */
[----:B------:R-:W-:Y:S01]  /*5b80*/  FMUL.FTZ R185, R160, UR11 ;  /* 0x0000000ba0b97c20 */ /* 0x000fe20008410000 */
[----:B------:R-:W-:Y:S01]  /*5b90*/  FMUL.FTZ R186, R161, UR11 ;  /* 0x0000000ba1ba7c20 */ /* 0x000fe20008410000 */
[----:B------:R-:W-:Y:S01]  /*5ba0*/  IADD3 R153, -R180, 0x1, RZ ;  /* 0x00000001b4997810 */ /* 0x000fe20007ffe1ff */
[----:B------:R-:W-:Y:S01]  /*5bb0*/  FMUL.FTZ R157, R163, UR11 ;  /* 0x0000000ba39d7c20 */ /* 0x000fe20008410000 */
[----:B------:R-:W-:Y:S01]  /*5bc0*/  FMUL.FTZ R160, R170, UR11 ;  /* 0x0000000baaa07c20 */ /* 0x000fe20008410000 */
[----:B------:R-:W-:Y:S01]  /*5bd0*/  FMUL.FTZ R161, R171, UR11 ;  /* 0x0000000baba17c20 */ /* 0x000fe20008410000 */
[----:B------:R-:W-:Y:S01]  /*5be0*/  FMUL.FTZ R163, R174, UR11 ;  /* 0x0000000baea37c20 */ /* 0x000fe20008410000 */
[----:B-----5:R-:W-:Y:S01]  /*5bf0*/  IMAD R153, R168, UR47, R153 ;  /* 0x0000002fa8997c24 */ /* 0x020fe2000f8e0299 */
[----:B------:R-:W1:Y:S01]  /*5c00*/  MUFU.TANH R184, R184 ;  /* 0x000000b800b87308 */ /* 0x000e620000002400 */
[----:B------:R1:W-:Y:S02]  /*5c10*/  @!P1 SYNCS.ARRIVE.TRANS64.RED.A1T0 RZ, [R152+URZ], RZ ;  /* 0x000000ff98ff99a7 */ /* 0x0003e4000810043f */
[----:B------:R-:W-:Y:S01]  /*5c20*/  VIADD R153, R153, -UR6 ;  /* 0x8000000699997c36 */ /* 0x000fe20008000000 */
[----:B------:R-:W-:-:S03]  /*5c30*/  ULDC UR6, c[0x0][0x9e0] ;  /* 0x0002780000067ab9 */ /* 0x000fc60000000800 */
[----:B------:R-:W-:Y:S01]  /*5c40*/  IMAD R153, R22, -0x2, R153 ;  /* 0xfffffffe16997824 */ /* 0x000fe200078e0299 */
[----:B------:R-:W1:Y:S03]  /*5c50*/  MUFU.TANH R185, R185 ;  /* 0x000000b900b97308 */ /* 0x000e660000002400 */
[C---:B------:R-:W-:Y:S01]  /*5c60*/  VIADD R197, R153.reuse, UR45 ;  /* 0x0000002d99c57c36 */ /* 0x040fe20008000000 */
[----:B------:R-:W-:Y:S01]  /*5c70*/  IADD3 R196, R153, UR6, RZ ;  /* 0x0000000699c47c10 */ /* 0x000fe2000fffe0ff */
[----:B------:R-:W-:-:S03]  /*5c80*/  ULDC UR6, c[0x0][0x9e4] ;  /* 0x0002790000067ab9 */ /* 0x000fc60000000800 */
[----:B------:R-:W1:Y:S01]  /*5c90*/  MUFU.TANH R186, R186 ;  /* 0x000000ba00ba7308 */ /* 0x000e620000002400 */
[C---:B------:R-:W-:Y:S01]  /*5ca0*/  IMAD.IADD R182, R5.reuse, 0x1, R196 ;  /* 0x0000000105b67824 */ /* 0x040fe200078e02c4 */
[----:B------:R-:W-:-:S06]  /*5cb0*/  IADD3 R183, R5, R197, RZ ;  /* 0x000000c505b77210 */ /* 0x000fcc0007ffe0ff */
[----:B------:R-:W1:Y:S08]  /*5cc0*/  MUFU.TANH R157, R157 ;  /* 0x0000009d009d7308 */ /* 0x000e700000002400 */
[----:B------:R-:W1:Y:S08]  /*5cd0*/  MUFU.TANH R187, R187 ;  /* 0x000000bb00bb7308 */ /* 0x000e700000002400 */
[----:B------:R-:W1:Y:S08]  /*5ce0*/  MUFU.TANH R160, R160 ;  /* 0x000000a000a07308 */ /* 0x000e700000002400 */
[----:B------:R-:W1:Y:S08]  /*5cf0*/  MUFU.TANH R161, R161 ;  /* 0x000000a100a17308 */ /* 0x000e700000002400 */
[----:B------:R-:W1:Y:S08]  /*5d00*/  MUFU.TANH R163, R163 ;  /* 0x000000a300a37308 */ /* 0x000e700000002400 */
[----:B------:R-:W1:Y:S08]  /*5d10*/  MUFU.TANH R164, R164 ;  /* 0x000000a400a47308 */ /* 0x000e700000002400 */
[----:B------:R-:W1:Y:S01]  /*5d20*/  MUFU.TANH R178, R178 ;  /* 0x000000b200b27308 */ /* 0x000e620000002400 */
[----:B--234-:R-:W-:Y:S05]  /*5d30*/  @P2 BRA `(.L_x_927) ;  /* 0x00000000005c2947 */ /* 0x01cfea0003800000 */
[----:B------:R-:W-:Y:S01]  /*5d40*/  ISETP.GT.AND P2, PT, R214, -0x1, PT ;  /* 0xffffffffd600780c */ /* 0x000fe20003f44270 */
[----:B------:R-:W-:-:S12]  /*5d50*/  BSSY B0, `(.L_x_928) ;  /* 0x0000011000007945 */ /* 0x000fd80003800000 */
[----:B------:R-:W-:Y:S05]  /*5d60*/  @P2 BRA `(.L_x_929) ;  /* 0x0000000000202947 */ /* 0x000fea0003800000 */
[----:B------:R-:W-:Y:S01]  /*5d70*/  IMAD.U32 R168, RZ, RZ, UR6 ;  /* 0x00000006ffa87e24 */ /* 0x000fe2000f8e00ff */
[----:B------:R-:W-:-:S04]  /*5d80*/  LOP3.LUT R169, RZ, R214, RZ, 0x33, !PT ;  /* 0x000000d6ffa97212 */ /* 0x000fc800078e33ff */
[----:B------:R-:W-:-:S13]  /*5d90*/  ISETP.NE.AND P2, PT, R168, 0x1, PT ;  /* 0x00000001a800780c */ /* 0x000fda0003f45270 */
[----:B-1----:R-:W1:Y:S02]  /*5da0*/  @P2 LDC.64 R152, c[0x0][0x9e8] ;  /* 0x00027a00ff982b82 */ /* 0x002e640000000a00 */
[----:B-1----:R-:W-:-:S05]  /*5db0*/  @P2 IMAD.HI.U32 R152, R169, R152, RZ ;  /* 0x00000098a9982227 */ /* 0x002fca00078e00ff */
[----:B------:R-:W-:-:S04]  /*5dc0*/  @P2 SHF.R.U32.HI R169, RZ, R153, R152 ;  /* 0x00000099ffa92219 */ /* 0x000fc80000011698 */
[----:B------:R-:W-:Y:S01]  /*5dd0*/  LOP3.LUT R169, RZ, R169, RZ, 0x33, !PT ;  /* 0x000000a9ffa97212 */ /* 0x000fe200078e33ff */
[----:B------:R-:W-:Y:S06]  /*5de0*/  BRA `(.L_x_930) ;  /* 0x00000000001c7947 */ /* 0x000fec0003800000 */
.L_x_929:
[----:B------:R-:W-:-:S05]  /*5df0*/  IMAD.U32 R168, RZ, RZ, UR6 ;  /* 0x00000006ffa87e24 */ /* 0x000fca000f8e00ff */
[----:B------:R-:W-:-:S13]  /*5e00*/  ISETP.NE.AND P2, PT, R168, 0x1, PT ;  /* 0x00000001a800780c */ /* 0x000fda0003f45270 */
[----:B-1----:R-:W1:Y:S01]  /*5e10*/  @P2 LDC.64 R152, c[0x0][0x9e8] ;  /* 0x00027a00ff982b82 */ /* 0x002e620000000a00 */
[----:B------:R-:W-:-:S05]  /*5e20*/  @P2 IADD3 R169, R5, R21, RZ ;  /* 0x0000001505a92210 */ /* 0x000fca0007ffe0ff */
[----:B-1----:R-:W-:-:S04]  /*5e30*/  @P2 IMAD.HI.U32 R152, R169, R152, RZ ;  /* 0x00000098a9982227 */ /* 0x002fc800078e00ff */
[----:B------:R-:W-:Y:S01]  /*5e40*/  IMAD.MOV.U32 R169, RZ, RZ, R214 ;  /* 0x000000ffffa97224 */ /* 0x000fe200078e00d6 */
[----:B------:R-:W-:-:S07]  /*5e50*/  @P2 SHF.R.U32.HI R169, RZ, R153, R152 ;  /* 0x00000099ffa92219 */ /* 0x000fce0000011698 */
.L_x_930:
[----:B------:R-:W-:Y:S05]  /*5e60*/  BSYNC B0 ;  /* 0x0000000000007941 */ /* 0x000fea0003800000 */
.L_x_928:
[----:B------:R-:W-:-:S04]  /*5e70*/  IMAD R153, R169, R168, -R180 ;  /* 0x000000a8a9997224 */ /* 0x000fc800078e0ab4 */
[----:B------:R-:W-:-:S05]  /*5e80*/  IMAD R153, R22, -0x2, R153 ;  /* 0xfffffffe16997824 */ /* 0x000fca00078e0299 */
[----:B------:R-:W-:Y:S02]  /*5e90*/  VIADDMNMX R182, R153, R168, R182, PT ;  /* 0x000000a899b67246 */ /* 0x000fe400038001b6 */
[----:B------:R-:W-:-:S07]  /*5ea0*/  VIMNMX R183, R183, R153, !PT ;  /* 0x00000099b7b77248 */ /* 0x000fce0007fe0100 */
.L_x_927:
[----:B------:R-:W-:-:S04]  /*5eb0*/  ISETP.GT.AND P2, PT, R23, -0x1, PT ;  /* 0xffffffff1700780c */ /* 0x000fc80003f44270 */
[C---:B------:R-:W-:Y:S02]  /*5ec0*/  ISETP.GT.AND P5, PT, R183.reuse, RZ, P2 ;  /* 0x000000ffb700720c */ /* 0x040fe400017a4270 */
[C---:B------:R-:W-:Y:S02]  /*5ed0*/  ISETP.GT.AND P4, PT, R183.reuse, 0x1, P2 ;  /* 0x00000001b700780c */ /* 0x040fe40001784270 */
[----:B------:R-:W-:Y:S02]  /*5ee0*/  ISETP.LT.OR P5, PT, R182, 0x1, P5 ;  /* 0x00000001b600780c */ /* 0x000fe40002fa1670 */
[C---:B------:R-:W-:Y:S02]  /*5ef0*/  ISETP.GT.AND P6, PT, R183.reuse, 0x8, P2 ;  /* 0x00000008b700780c */ /* 0x040fe400017c4270 */
[----:B-1----:R-:W-:Y:S02]  /*5f00*/  FSEL R181, R188, -INF , !P5 ;  /* 0xff800000bcb57808 */ /* 0x002fe40006800000 */
[----:B------:R-:W-:-:S02]  /*5f10*/  ISETP.GT.AND P5, PT, R183, 0x10, P2 ;  /* 0x00000010b700780c */ /* 0x000fc400017a4270 */
[----:B------:R-:W-:Y:S02]  /*5f20*/  ISETP.GT.AND P3, PT, R183, 0x9, P2 ;  /* 0x00000009b700780c */ /* 0x000fe40001764270 */
[C---:B------:R-:W-:Y:S02]  /*5f30*/  ISETP.LT.OR P5, PT, R182.reuse, 0x11, P5 ;  /* 0x00000011b600780c */ /* 0x040fe40002fa1670 */
[C---:B------:R-:W-:Y:S02]  /*5f40*/  ISETP.LT.OR P4, PT, R182.reuse, 0x2, P4 ;  /* 0x00000002b600780c */ /* 0x040fe40002781670 */
[----:B------:R-:W-:Y:S02]  /*5f50*/  FSEL R168, R185, -INF , !P5 ;  /* 0xff800000b9a87808 */ /* 0x000fe40006800000 */
[----:B------:R-:W-:Y:S02]  /*5f60*/  ISETP.GT.AND P5, PT, R183, 0x20, P2 ;  /* 0x00000020b700780c */ /* 0x000fe400017a4270 */
[----:B------:R-:W-:-:S02]  /*5f70*/  ISETP.LT.OR P6, PT, R182, 0x9, P6 ;  /* 0x00000009b600780c */ /* 0x000fc400037c1670 */
[C---:B------:R-:W-:Y:S02]  /*5f80*/  ISETP.LT.OR P3, PT, R182.reuse, 0xa, P3 ;  /* 0x0000000ab600780c */ /* 0x040fe40001f61670 */
[----:B------:R-:W-:Y:S02]  /*5f90*/  ISETP.LT.OR P5, PT, R182, 0x21, P5 ;  /* 0x00000021b600780c */ /* 0x000fe40002fa1670 */
[----:B------:R-:W-:Y:S02]  /*5fa0*/  FSEL R189, R189, -INF , !P4 ;  /* 0xff800000bdbd7808 */ /* 0x000fe40006000000 */
[----:B------:R-:W-:Y:S02]  /*5fb0*/  FSEL R190, R190, -INF , !P6 ;  /* 0xff800000bebe7808 */ /* 0x000fe40007000000 */
[----:B------:R-:W-:Y:S02]  /*5fc0*/  FSEL R184, R184, -INF , !P3 ;  /* 0xff800000b8b87808 */ /* 0x000fe40005800000 */
[----:B------:R-:W-:-:S02]  /*5fd0*/  ISETP.GT.AND P4, PT, R183, 0x11, P2 ;  /* 0x00000011b700780c */ /* 0x000fc40001784270 */
[C---:B------:R-:W-:Y:S02]  /*5fe0*/  ISETP.GT.AND P6, PT, R183.reuse, 0x18, P2 ;  /* 0x00000018b700780c */ /* 0x040fe400017c4270 */
[C---:B------:R-:W-:Y:S02]  /*5ff0*/  ISETP.GT.AND P3, PT, R183.reuse, 0x19, P2 ;  /* 0x00000019b700780c */ /* 0x040fe40001764270 */
[----:B------:R-:W-:Y:S02]  /*6000*/  FSEL R172, R192, -INF , !P5 ;  /* 0xff800000c0ac7808 */ /* 0x000fe40006800000 */
[----:B------:R-:W-:Y:S02]  /*6010*/  ISETP.GT.AND P5, PT, R183, 0x30, P2 ;  /* 0x00000030b700780c */ /* 0x000fe400017a4270 */
[C---:B------:R-:W-:Y:S02]  /*6020*/  ISETP.LT.OR P4, PT, R182.reuse, 0x12, P4 ;  /* 0x00000012b600780c */ /* 0x040fe40002781670 */
        /* <DEDUP_REMOVED lines=8> */
[----:B------:R-:W-:Y:S02]  /*60b0*/  ISETP.GT.AND P3, PT, R183, 0x29, P2 ;  /* 0x00000029b700780c */ /* 0x000fe40001764270 */
[----:B------:R-:W-:Y:S02]  /*60c0*/  FSEL R176, R176, -INF , !P5 ;  /* 0xff800000b0b07808 */ /* 0x000fe40006800000 */
[----:B------:R-:W-:Y:S02]  /*60d0*/  PLOP3.LUT P5, PT, PT, PT, UP0, 0x40, 0x0 ;  /* 0x000000000000781c */ /* 0x000fe40003fae808 */
[C---:B------:R-:W-:Y:S02]  /*60e0*/  ISETP.LT.OR P4, PT, R182.reuse, 0x22, P4 ;  /* 0x00000022b600780c */ /* 0x040fe40002781670 */
[----:B------:R-:W-:-:S02]  /*60f0*/  ISETP.LT.OR P6, PT, R182, 0x29, P6 ;  /* 0x00000029b600780c */ /* 0x000fc400037c1670 */
[----:B------:R-:W-:Y:S02]  /*6100*/  ISETP.LT.OR P3, PT, R182, 0x2a, P3 ;  /* 0x0000002ab600780c */ /* 0x000fe40001f61670 */
[----:B------:R-:W-:Y:S02]  /*6110*/  FSEL R173, R193, -INF , !P4 ;  /* 0xff800000c1ad7808 */ /* 0x000fe40006000000 */
[----:B------:R-:W-:Y:S02]  /*6120*/  FSEL R174, R194, -INF , !P6 ;  /* 0xff800000c2ae7808 */ /* 0x000fe40007000000 */
[----:B------:R-:W-:Y:S02]  /*6130*/  FSEL R175, R195, -INF , !P3 ;  /* 0xff800000c3af7808 */ /* 0x000fe40005800000 */
[C---:B------:R-:W-:Y:S02]  /*6140*/  ISETP.GT.AND P4, PT, R183.reuse, 0x31, P2 ;  /* 0x00000031b700780c */ /* 0x040fe40001784270 */
[----:B------:R-:W-:-:S02]  /*6150*/  ISETP.GT.AND P6, PT, R183, 0x38, P2 ;  /* 0x00000038b700780c */ /* 0x000fc400017c4270 */
[----:B------:R-:W-:Y:S02]  /*6160*/  ISETP.GT.AND P3, PT, R183, 0x39, P2 ;  /* 0x00000039b700780c */ /* 0x000fe40001764270 */
[C---:B------:R-:W-:Y:S02]  /*6170*/  ISETP.LT.OR P4, PT, R182.reuse, 0x32, P4 ;  /* 0x00000032b600780c */ /* 0x040fe40002781670 */
[C---:B------:R-:W-:Y:S02]  /*6180*/  ISETP.LT.OR P6, PT, R182.reuse, 0x39, P6 ;  /* 0x00000039b600780c */ /* 0x040fe400037c1670 */
[----:B------:R-:W-:Y:S01]  /*6190*/  ISETP.LT.OR P3, PT, R182, 0x3a, P3 ;  /* 0x0000003ab600780c */ /* 0x000fe20001f61670 */
[C---:B------:R-:W-:Y:S01]  /*61a0*/  IMAD.IADD R182, R6.reuse, 0x1, R196 ;  /* 0x0000000106b67824 */ /* 0x040fe200078e02c4 */
[----:B------:R-:W-:Y:S02]  /*61b0*/  IADD3 R183, R6, R197, RZ ;  /* 0x000000c506b77210 */ /* 0x000fe40007ffe0ff */
[----:B------:R-:W-:-:S02]  /*61c0*/  FSEL R177, R177, -INF , !P4 ;  /* 0xff800000b1b17808 */ /* 0x000fc40006000000 */
[----:B------:R-:W-:Y:S02]  /*61d0*/  FSEL R178, R178, -INF , !P6 ;  /* 0xff800000b2b27808 */ /* 0x000fe40007000000 */
[----:B------:R-:W-:Y:S01]  /*61e0*/  FSEL R179, R179, -INF , !P3 ;  /* 0xff800000b3b37808 */ /* 0x000fe20005800000 */
[----:B------:R-:W-:Y:S06]  /*61f0*/  @P5 BRA `(.L_x_931) ;  /* 0x0000000000585947 */ /* 0x000fec0003800000 */
[----:B------:R-:W-:Y:S01]  /*6200*/  IMAD.IADD R185, R6, 0x1, R21 ;  /* 0x0000000106b97824 */ /* 0x000fe200078e0215 */
[----:B------:R-:W-:Y:S04]  /*6210*/  BSSY B0, `(.L_x_932) ;  /* 0x0000010000007945 */ /* 0x000fe80003800000 */
[----:B------:R-:W-:-:S13]  /*6220*/  ISETP.GT.AND P3, PT, R185, -0x1, PT ;  /* 0xffffffffb900780c */ /* 0x000fda0003f64270 */
[----:B------:R-:W-:Y:S05]  /*6230*/  @P3 BRA `(.L_x_933) ;  /* 0x0000000000203947 */ /* 0x000fea0003800000 */
[----:B------:R-:W-:Y:S01]  /*6240*/  IMAD.U32 R186, RZ, RZ, UR6 ;  /* 0x00000006ffba7e24 */ /* 0x000fe2000f8e00ff */
[----:B------:R-:W-:-:S04]  /*6250*/  LOP3.LUT R185, RZ, R185, RZ, 0x33, !PT ;  /* 0x000000b9ffb97212 */ /* 0x000fc800078e33ff */
[----:B------:R-:W-:-:S13]  /*6260*/  ISETP.NE.AND P3, PT, R186, 0x1, PT ;  /* 0x00000001ba00780c */ /* 0x000fda0003f65270 */
[----:B------:R-:W1:Y:S02]  /*6270*/  @P3 LDC.64 R152, c[0x0][0x9e8] ;  /* 0x00027a00ff983b82 */ /* 0x000e640000000a00 */
[----:B-1----:R-:W-:-:S05]  /*6280*/  @P3 IMAD.HI.U32 R152, R185, R152, RZ ;  /* 0x00000098b9983227 */ /* 0x002fca00078e00ff */
[----:B------:R-:W-:-:S04]  /*6290*/  @P3 SHF.R.U32.HI R185, RZ, R153, R152 ;  /* 0x00000099ffb93219 */ /* 0x000fc80000011698 */
[----:B------:R-:W-:Y:S01]  /*62a0*/  LOP3.LUT R185, RZ, R185, RZ, 0x33, !PT ;  /* 0x000000b9ffb97212 */ /* 0x000fe200078e33ff */
[----:B------:R-:W-:Y:S06]  /*62b0*/  BRA `(.L_x_934) ;  /* 0x0000000000147947 */ /* 0x000fec0003800000 */
.L_x_933:
[----:B------:R-:W-:-:S04]  /*62c0*/  MOV R186, UR6 ;  /* 0x0000000600ba7c02 */ /* 0x000fc80008000f00 */
[----:B------:R-:W-:-:S13]  /*62d0*/  ISETP.NE.AND P3, PT, R186, 0x1, PT ;  /* 0x00000001ba00780c */ /* 0x000fda0003f65270 */
[----:B------:R-:W1:Y:S02]  /*62e0*/  @P3 LDC.64 R152, c[0x0][0x9e8] ;  /* 0x00027a00ff983b82 */ /* 0x000e640000000a00 */
[----:B-1----:R-:W-:-:S05]  /*62f0*/  @P3 IMAD.HI.U32 R152, R185, R152, RZ ;  /* 0x00000098b9983227 */ /* 0x002fca00078e00ff */
[----:B------:R-:W-:-:S07]  /*6300*/  @P3 SHF.R.U32.HI R185, RZ, R153, R152 ;  /* 0x00000099ffb93219 */ /* 0x000fce0000011698 */
.L_x_934:
[----:B------:R-:W-:Y:S05]  /*6310*/  BSYNC B0 ;  /* 0x0000000000007941 */ /* 0x000fea0003800000 */
.L_x_932:
[----:B------:R-:W-:-:S04]  /*6320*/  IMAD R185, R185, R186, -R180 ;  /* 0x000000bab9b97224 */ /* 0x000fc800078e0ab4 */
[----:B------:R-:W-:-:S05]  /*6330*/  IMAD R185, R22, -0x2, R185 ;  /* 0xfffffffe16b97824 */ /* 0x000fca00078e02b9 */
[----:B------:R-:W-:Y:S02]  /*6340*/  VIADDMNMX R182, R185, R186, R182, PT ;  /* 0x000000bab9b67246 */ /* 0x000fe400038001b6 */
[----:B------:R-:W-:-:S07]  /*6350*/  VIMNMX R183, R183, R185, !PT ;  /* 0x000000b9b7b77248 */ /* 0x000fce0007fe0100 */
.L_x_931:
[----:B------:R-:W-:Y:S01]  /*6360*/  FMNMX.FTZ R152, R181, R4, !PT ;  /* 0x00000004b5987209 */ /* 0x000fe20007810000 */
[----:B------:R-:W-:Y:S01]  /*6370*/  ULDC UR6, c[0x0][0x988] ;  /* 0x0002620000067ab9 */ /* 0x000fe20000000800 */
[----:B------:R-:W-:Y:S01]  /*6380*/  ISETP.GT.AND P4, PT, R183, RZ, P2 ;  /* 0x000000ffb700720c */ /* 0x000fe20001784270 */
[----:B------:R-:W-:Y:S01]  /*6390*/  UMOV UR46, UR40 ;  /* 0x00000028002e7c82 */ /* 0x000fe20008000000 */
[----:B------:R-:W-:Y:S01]  /*63a0*/  FMNMX.FTZ R153, R189, R152, !PT ;  /* 0x00000098bd997209 */ /* 0x000fe20007810000 */
[----:B------:R-:W-:Y:S01]  /*63b0*/  UMOV UR36, UR7 ;  /* 0x0000000700247c82 */ /* 0x000fe20008000000 */
[----:B------:R-:W-:Y:S02]  /*63c0*/  ISETP.GT.AND P3, PT, R183, 0x1, P2 ;  /* 0x00000001b700780c */ /* 0x000fe40001764270 */
[----:B------:R-:W-:Y:S02]  /*63d0*/  FMNMX.FTZ R153, R190, R153, !PT ;  /* 0x00000099be997209 */ /* 0x000fe40007810000 */
[----:B------:R-:W-:-:S02]  /*63e0*/  ISETP.LT.OR P4, PT, R182, 0x1, P4 ;  /* 0x00000001b600780c */ /* 0x000fc40002781670 */
[----:B------:R-:W-:Y:S02]  /*63f0*/  FMNMX.FTZ R153, R184, R153, !PT ;  /* 0x00000099b8997209 */ /* 0x000fe40007810000 */
[----:B------:R-:W-:Y:S02]  /*6400*/  ISETP.GT.AND P5, PT, R183, 0x8, P2 ;  /* 0x00000008b700780c */ /* 0x000fe400017a4270 */
[----:B------:R-:W-:Y:S02]  /*6410*/  FMNMX.FTZ R152, R168, R153, !PT ;  /* 0x00000099a8987209 */ /* 0x000fe40007810000 */
[----:B------:R-:W-:Y:S02]  /*6420*/  ISETP.LT.OR P3, PT, R182, 0x2, P3 ;  /* 0x00000002b600780c */ /* 0x000fe40001f61670 */
[----:B------:R-:W-:Y:S02]  /*6430*/  FMNMX.FTZ R153, R169, R152, !PT ;  /* 0x00000098a9997209 */ /* 0x000fe40007810000 */
[----:B------:R-:W-:-:S02]  /*6440*/  ISETP.GT.AND P6, PT, R183, 0x9, P2 ;  /* 0x00000009b700780c */ /* 0x000fc400017c4270 */
[----:B------:R-:W-:Y:S02]  /*6450*/  FMNMX.FTZ R152, R170, R153, !PT ;  /* 0x00000099aa987209 */ /* 0x000fe40007810000 */
[----:B------:R-:W-:Y:S02]  /*6460*/  ISETP.LT.OR P5, PT, R182, 0x9, P5 ;  /* 0x00000009b600780c */ /* 0x000fe40002fa1670 */
[----:B------:R-:W-:Y:S02]  /*6470*/  FMNMX.FTZ R153, R171, R152, !PT ;  /* 0x00000098ab997209 */ /* 0x000fe40007810000 */
[----:B------:R-:W-:Y:S02]  /*6480*/  FSEL R2, R2, -INF , !P3 ;  /* 0xff80000002027808 */ /* 0x000fe40005800000 */
        /* <DEDUP_REMOVED lines=9> */
[----:B------:R-:W-:Y:S02]  /*6520*/  FSEL R155, R155, -INF , !P6 ;  /* 0xff8000009b9b7808 */ /* 0x000fe40007000000 */
[----:B------:R-:W-:Y:S02]  /*6530*/  FMNMX.FTZ R153, R177, R152, !PT ;  /* 0x00000098b1997209 */ /* 0x000fe40007810000 */
[----:B------:R-:W-:Y:S02]  /*6540*/  ISETP.LT.OR P3, PT, R182, 0x11, P3 ;  /* 0x00000011b600780c */ /* 0x000fe40001f61670 */
[----:B------:R-:W-:Y:S02]  /*6550*/  FMNMX.FTZ R152, R178, R153, !PT ;  /* 0x00000099b2987209 */ /* 0x000fe40007810000 */
[----:B------:R-:W-:-:S02]  /*6560*/  ISETP.GT.AND P6, PT, R183, 0x18, P2 ;  /* 0x00000018b700780c */ /* 0x000fc400017c4270 */
[----:B------:R-:W-:Y:S02]  /*6570*/  FMNMX.FTZ R153, R179, R152, !PT ;  /* 0x00000098b3997209 */ /* 0x000fe40007810000 */
[----:B------:R-:W-:Y:S02]  /*6580*/  ISETP.LT.OR P5, PT, R182, 0x12, P5 ;  /* 0x00000012b600780c */ /* 0x000fe40002fa1670 */
[----:B------:R-:W-:Y:S01]  /*6590*/  FSEL R156, R156, -INF , !P3 ;  /* 0xff8000009c9c7808 */ /* 0x000fe20005800000 */
[----:B------:R-:W1:Y:S01]  /*65a0*/  SHFL.BFLY PT, R152, R153, 0x2, 0x1f ;  /* 0x0c401f0099987f89 */ /* 0x000e6200000e0000 */
[----:B------:R-:W-:Y:S02]  /*65b0*/  ISETP.LT.OR P6, PT, R182, 0x19, P6 ;  /* 0x00000019b600780c */ /* 0x000fe400037c1670 */
[----:B------:R-:W-:Y:S02]  /*65c0*/  FSEL R157, R157, -INF , !P5 ;  /* 0xff8000009d9d7808 */ /* 0x000fe40006800000 */
[----:B------:R-:W-:-:S02]  /*65d0*/  ISETP.GT.AND P3, PT, R183, 0x20, P2 ;  /* 0x00000020b700780c */ /* 0x000fc40001764270 */
[----:B------:R-:W-:Y:S02]  /*65e0*/  FSEL R158, R158, -INF , !P6 ;  /* 0xff8000009e9e7808 */ /* 0x000fe40007000000 */
[C---:B------:R-:W-:Y:S02]  /*65f0*/  ISETP.GT.AND P5, PT, R183.reuse, 0x21, P2 ;  /* 0x00000021b700780c */ /* 0x040fe400017a4270 */
[C---:B------:R-:W-:Y:S02]  /*6600*/  ISETP.LT.OR P3, PT, R182.reuse, 0x21, P3 ;  /* 0x00000021b600780c */ /* 0x040fe40001f61670 */
[----:B------:R-:W-:Y:S02]  /*6610*/  ISETP.GT.AND P6, PT, R183, 0x28, P2 ;  /* 0x00000028b700780c */ /* 0x000fe400017c4270 */
[----:B------:R-:W-:Y:S02]  /*6620*/  ISETP.LT.OR P5, PT, R182, 0x22, P5 ;  /* 0x00000022b600780c */ /* 0x000fe40002fa1670 */
[----:B------:R-:W-:-:S02]  /*6630*/  FSEL R160, R160, -INF , !P3 ;  /* 0xff800000a0a07808 */ /* 0x000fc40005800000 */
[----:B------:R-:W-:Y:S02]  /*6640*/  ISETP.GT.AND P3, PT, R183, 0x29, P2 ;  /* 0x00000029b700780c */ /* 0x000fe40001764270 */
[----:B------:R-:W-:Y:S02]  /*6650*/  FSEL R161, R161, -INF , !P5 ;  /* 0xff800000a1a17808 */ /* 0x000fe40006800000 */
[C---:B------:R-:W-:Y:S02]  /*6660*/  ISETP.LT.OR P6, PT, R182.reuse, 0x29, P6 ;  /* 0x00000029b600780c */ /* 0x040fe400037c1670 */
[----:B-1----:R-:W-:Y:S02]  /*6670*/  FMNMX.FTZ R180, R153, R152, !PT ;  /* 0x0000009899b47209 */ /* 0x002fe40007810000 */
[----:B------:R-:W-:Y:S02]  /*6680*/  ISETP.GT.AND P5, PT, R183, 0x30, P2 ;  /* 0x00000030b700780c */ /* 0x000fe400017a4270 */
[----:B------:R-:W-:Y:S01]  /*6690*/  ISETP.LT.OR P3, PT, R182, 0x2a, P3 ;  /* 0x0000002ab600780c */ /* 0x000fe20001f61670 */
[----:B------:R-:W1:Y:S01]  /*66a0*/  SHFL.BFLY PT, R185, R180, 0x1, 0x1f ;  /* 0x0c201f00b4b97f89 */ /* 0x000e6200000e0000 */
[----:B------:R-:W-:-:S02]  /*66b0*/  FSEL R163, R163, -INF , !P6 ;  /* 0xff800000a3a37808 */ /* 0x000fc40007000000 */
[C---:B------:R-:W-:Y:S02]  /*66c0*/  ISETP.GT.AND P6, PT, R183.reuse, 0x31, P2 ;  /* 0x00000031b700780c */ /* 0x040fe400017c4270 */
[----:B------:R-:W-:Y:S02]  /*66d0*/  FSEL R162, R162, -INF , !P3 ;  /* 0xff800000a2a27808 */ /* 0x000fe40005800000 */
[C---:B------:R-:W-:Y:S02]  /*66e0*/  ISETP.LT.OR P5, PT, R182.reuse, 0x31, P5 ;  /* 0x00000031b600780c */ /* 0x040fe40002fa1670 */
[----:B------:R-:W-:Y:S02]  /*66f0*/  ISETP.GT.AND P3, PT, R183, 0x38, P2 ;  /* 0x00000038b700780c */ /* 0x000fe40001764270 */
[----:B------:R-:W-:Y:S02]  /*6700*/  ISETP.LT.OR P6, PT, R182, 0x32, P6 ;  /* 0x00000032b600780c */ /* 0x000fe400037c1670 */
[----:B------:R-:W-:-:S02]  /*6710*/  FSEL R164, R164, -INF , !P5 ;  /* 0xff800000a4a47808 */ /* 0x000fc40006800000 */
[----:B------:R-:W-:Y:S02]  /*6720*/  ISETP.LT.OR P3, PT, R182, 0x39, P3 ;  /* 0x00000039b600780c */ /* 0x000fe40001f61670 */
[----:B------:R-:W-:Y:S02]  /*6730*/  FSEL R165, R165, -INF , !P6 ;  /* 0xff800000a5a57808 */ /* 0x000fe40007000000 */
[----:B------:R-:W-:Y:S02]  /*6740*/  FSEL R166, R166, -INF , !P3 ;  /* 0xff800000a6a67808 */ /* 0x000fe40005800000 */
[----:B-1----:R-:W-:Y:S02]  /*6750*/  FMNMX.FTZ R152, R180, R185, !PT ;  /* 0x000000b9b4987209 */ /* 0x002fe40007810000 */
[----:B------:R-:W-:Y:S02]  /*6760*/  FSEL R180, R0, -INF , !P4 ;  /* 0xff80000000b47808 */ /* 0x000fe40006000000 */
[----:B------:R-:W-:Y:S01]  /*6770*/  ISETP.GT.AND P4, PT, R183, 0x19, P2 ;  /* 0x00000019b700780c */ /* 0x000fe20001784270 */
[----:B------:R-:W-:Y:S01]  /*6780*/  FMUL.FTZ R185, R152, UR6 ;  /* 0x0000000698b97c20 */ /* 0x000fe20008410000 */
[----:B------:R-:W-:-:S02]  /*6790*/  FMNMX.FTZ R153, R180, R3, !PT ;  /* 0x00000003b4997209 */ /* 0x000fc40007810000 */
[----:B------:R-:W-:Y:S02]  /*67a0*/  ISETP.LT.OR P4, PT, R182, 0x1a, P4 ;  /* 0x0000001ab600780c */ /* 0x000fe40002781670 */
[----:B------:R-:W-:Y:S02]  /*67b0*/  FMNMX.FTZ R153, R2, R153, !PT ;  /* 0x0000009902997209 */ /* 0x000fe40007810000 */
[----:B------:R-:W-:Y:S02]  /*67c0*/  FSEL R159, R159, -INF , !P4 ;  /* 0xff8000009f9f7808 */ /* 0x000fe40006000000 */
[----:B------:R-:W-:Y:S02]  /*67d0*/  FMNMX.FTZ R0, R154, R153, !PT ;  /* 0x000000999a007209 */ /* 0x000fe40007810000 */
[----:B------:R-:W-:Y:S02]  /*67e0*/  FSETP.NEU.FTZ.AND P4, PT, R152, -INF , PT ;  /* 0xff8000009800780b */ /* 0x000fe40003f9d000 */
[----:B------:R-:W-:-:S02]  /*67f0*/  FMNMX.FTZ R153, R155, R0, !PT ;  /* 0x000000009b997209 */ /* 0x000fc40007810000 */
[----:B------:R-:W-:Y:S02]  /*6800*/  ISETP.GT.AND P2, PT, R183, 0x39, P2 ;  /* 0x00000039b700780c */ /* 0x000fe40001744270 */
[----:B------:R-:W-:Y:S02]  /*6810*/  FMNMX.FTZ R0, R156, R153, !PT ;  /* 0x000000999c007209 */ /* 0x000fe40007810000 */
[----:B------:R-:W-:Y:S02]  /*6820*/  ISETP.LT.OR P2, PT, R182, 0x3a, P2 ;  /* 0x0000003ab600780c */ /* 0x000fe40001741670 */
[----:B------:R-:W-:Y:S02]  /*6830*/  FMNMX.FTZ R153, R157, R0, !PT ;  /* 0x000000009d997209 */ /* 0x000fe40007810000 */
[----:B------:R-:W-:Y:S02]  /*6840*/  FSEL R0, R185, RZ, P4 ;  /* 0x000000ffb9007208 */ /* 0x000fe40002000000 */
[----:B------:R-:W-:-:S02]  /*6850*/  FMNMX.FTZ R186, R158, R153, !PT ;  /* 0x000000999eba7209 */ /* 0x000fc40007810000 */
[----:B------:R-:W-:Y:S01]  /*6860*/  FSEL R185, R152, RZ, P4 ;  /* 0x000000ff98b97208 */ /* 0x000fe20002000000 */
[--C-:B------:R-:W-:Y:S01]  /*6870*/  FFMA.FTZ R153, R181, UR6, -R0.reuse ;  /* 0x00000006b5997c23 */ /* 0x100fe20008010800 */
[----:B------:R-:W-:Y:S01]  /*6880*/  FMNMX.FTZ R181, R159, R186, !PT ;  /* 0x000000ba9fb57209 */ /* 0x000fe20007810000 */
[--C-:B------:R-:W-:Y:S01]  /*6890*/  FFMA.FTZ R192, R168, UR6, -R0.reuse ;  /* 0x00000006a8c07c23 */ /* 0x100fe20008010800 */
[----:B------:R-:W-:Y:S01]  /*68a0*/  FFMA.FTZ R184, R184, UR6, -R0 ;  /* 0x00000006b8b87c23 */ /* 0x000fe20008010800 */
[----:B------:R-:W-:Y:S01]  /*68b0*/  FADD.FTZ R185, -R185, R4 ;  /* 0x00000004b9b97221 */ /* 0x000fe20000010100 */
[----:B------:R-:W-:Y:S01]  /*68c0*/  FMNMX.FTZ R186, R160, R181, !PT ;  /* 0x000000b5a0ba7209 */ /* 0x000fe20007810000 */
[--C-:B------:R-:W-:Y:S01]  /*68d0*/  FFMA.FTZ R196, R189, UR6, -R0.reuse ;  /* 0x00000006bdc47c23 */ /* 0x100fe20008010800 */
[--C-:B------:R-:W-:Y:S01]  /*68e0*/  FFMA.FTZ R198, R190, UR6, -R0.reuse ;  /* 0x00000006bec67c23 */ /* 0x100fe20008010800 */
[----:B------:R-:W-:Y:S01]  /*68f0*/  FMUL.FTZ R185, R185, UR6 ;  /* 0x00000006b9b97c20 */ /* 0x000fe20008410000 */
[----:B------:R-:W-:Y:S01]  /*6900*/  FMNMX.FTZ R186, R161, R186, !PT ;  /* 0x000000baa1ba7209 */ /* 0x000fe20007810000 */
[--C-:B------:R-:W-:Y:S01]  /*6910*/  FFMA.FTZ R169, R169, UR6, -R0.reuse ;  /* 0x00000006a9a97c23 */ /* 0x100fe20008010800 */
[--C-:B------:R-:W-:Y:S01]  /*6920*/  FFMA.FTZ R194, R170, UR6, -R0.reuse ;  /* 0x00000006aac27c23 */ /* 0x100fe20008010800 */
[--C-:B------:R-:W-:Y:S01]  /*6930*/  FFMA.FTZ R171, R171, UR6, -R0.reuse ;  /* 0x00000006abab7c23 */ /* 0x100fe20008010800 */
[----:B------:R-:W-:Y:S01]  /*6940*/  FMNMX.FTZ R181, R163, R186, !PT ;  /* 0x000000baa3b57209 */ /* 0x000fe20007810000 */
[--C-:B------:R-:W-:Y:S01]  /*6950*/  FFMA.FTZ R188, R172, UR6, -R0.reuse ;  /* 0x00000006acbc7c23 */ /* 0x100fe20008010800 */
[--C-:B------:R-:W-:Y:S01]  /*6960*/  FFMA.FTZ R173, R173, UR6, -R0.reuse ;  /* 0x00000006adad7c23 */ /* 0x100fe20008010800 */
[--C-:B------:R-:W-:Y:S01]  /*6970*/  FFMA.FTZ R190, R174, UR6, -R0.reuse ;  /* 0x00000006aebe7c23 */ /* 0x100fe20008010800 */
[----:B------:R-:W-:Y:S01]  /*6980*/  FMNMX.FTZ R181, R162, R181, !PT ;  /* 0x000000b5a2b57209 */ /* 0x000fe20007810000 */
[--C-:B------:R-:W-:Y:S01]  /*6990*/  FFMA.FTZ R175, R175, UR6, -R0.reuse ;  /* 0x00000006afaf7c23 */ /* 0x100fe20008010800 */
[--C-:B------:R-:W-:Y:S01]  /*69a0*/  FFMA.FTZ R177, R177, UR6, -R0.reuse ;  /* 0x00000006b1b17c23 */ /* 0x100fe20008010800 */
[----:B------:R-:W-:Y:S01]  /*69b0*/  FFMA.FTZ R179, R179, UR6, -R0 ;  /* 0x00000006b3b37c23 */ /* 0x000fe20008010800 */
[----:B------:R-:W-:Y:S01]  /*69c0*/  FMNMX.FTZ R186, R164, R181, !PT ;  /* 0x000000b5a4ba7209 */ /* 0x000fe20007810000 */
[----:B------:R-:W-:Y:S01]  /*69d0*/  MUFU.EX2 R153, R153 ;  /* 0x0000009900997308 */ /* 0x000fe20000000800 */
[----:B------:R-:W-:-:S02]  /*69e0*/  FSEL R181, R167, -INF , !P2 ;  /* 0xff800000a7b57808 */ /* 0x000fc40005000000 */
[----:B------:R-:W-:Y:S01]  /*69f0*/  FMNMX.FTZ R183, R165, R186, !PT ;  /* 0x000000baa5b77209 */ /* 0x000fe20007810000 */
[----:B------:R-:W-:-:S03]  /*6a00*/  FFMA.FTZ R186, R178, UR6, -R0 ;  /* 0x00000006b2ba7c23 */ /* 0x000fc60008010800 */
[----:B------:R-:W-:Y:S01]  /*6a10*/  FMNMX.FTZ R182, R166, R183, !PT ;  /* 0x000000b7a6b67209 */ /* 0x000fe20007810000 */
[----:B------:R1:W-:Y:S03]  /*6a20*/  MUFU.EX2 R167, R184 ;  /* 0x000000b800a77308 */ /* 0x0003e60000000800 */
[----:B------:R-:W-:-:S05]  /*6a30*/  FMNMX.FTZ R182, R181, R182, !PT ;  /* 0x000000b6b5b67209 */ /* 0x000fca0007810000 */
[----:B------:R-:W2:Y:S01]  /*6a40*/  SHFL.BFLY PT, R183, R182, 0x2, 0x1f ;  /* 0x0c401f00b6b77f89 */ /* 0x000ea200000e0000 */
[----:B-1----:R-:W-:Y:S01]  /*6a50*/  FFMA.FTZ R184, R176, UR6, -R0 ;  /* 0x00000006b0b87c23 */ /* 0x002fe20008010800 */
[----:B------:R-:W-:Y:S08]  /*6a60*/  MUFU.EX2 R196, R196 ;  /* 0x000000c400c47308 */ /* 0x000ff00000000800 */
[----:B------:R-:W1:Y:S08]  /*6a70*/  MUFU.EX2 R0, R185 ;  /* 0x000000b900007308 */ /* 0x000e700000000800 */
[----:B------:R-:W3:Y:S01]  /*6a80*/  MUFU.EX2 R198, R198 ;  /* 0x000000c600c67308 */ /* 0x000ee20000000800 */
[----:B--2---:R-:W-:-:S07]  /*6a90*/  FMNMX.FTZ R183, R182, R183, !PT ;  /* 0x000000b7b6b77209 */ /* 0x004fce0007810000 */
[----:B------:R-:W2:Y:S01]  /*6aa0*/  MUFU.EX2 R192, R192 ;  /* 0x000000c000c07308 */ /* 0x000ea20000000800 */
[----:B------:R-:W4:Y:S07]  /*6ab0*/  SHFL.BFLY PT, R168, R183, 0x1, 0x1f ;  /* 0x0c201f00b7a87f89 */ /* 0x000f2e00000e0000 */
[----:B------:R-:W5:Y:S08]  /*6ac0*/  MUFU.EX2 R169, R169 ;  /* 0x000000a900a97308 */ /* 0x000f700000000800 */
[----:B------:R-:W-:Y:S08]  /*6ad0*/  MUFU.EX2 R194, R194 ;  /* 0x000000c200c27308 */ /* 0x000ff00000000800 */
[----:B------:R-:W-:Y:S01]  /*6ae0*/  MUFU.EX2 R171, R171 ;  /* 0x000000ab00ab7308 */ /* 0x000fe20000000800 */
[----:B----4-:R-:W-:-:S04]  /*6af0*/  FMNMX.FTZ R168, R183, R168, !PT ;  /* 0x000000a8b7a87209 */ /* 0x010fc80007810000 */
[C---:B------:R-:W-:Y:S01]  /*6b00*/  FSETP.NEU.FTZ.AND P2, PT, R168.reuse, -INF , PT ;  /* 0xff800000a800780b */ /* 0x040fe20003f5d000 */
[----:B------:R-:W-:Y:S02]  /*6b10*/  FMUL.FTZ R183, R168, UR6 ;  /* 0x00000006a8b77c20 */ /* 0x000fe40008410000 */
[----:B------:R-:W-:Y:S03]  /*6b20*/  MUFU.EX2 R188, R188 ;  /* 0x000000bc00bc7308 */ /* 0x000fe60000000800 */
[----:B------:R-:W-:-:S05]  /*6b30*/  FSEL R183, R183, RZ, P2 ;  /* 0x000000ffb7b77208 */ /* 0x000fca0001000000 */
[----:B------:R-:W-:Y:S01]  /*6b40*/  MUFU.EX2 R173, R173 ;  /* 0x000000ad00ad7308 */ /* 0x000fe20000000800 */
[--C-:B------:R-:W-:Y:S01]  /*6b50*/  FFMA.FTZ R4, R2, UR6, -R183.reuse ;  /* 0x0000000602047c23 */ /* 0x100fe200080108b7 */
[----:B------:R-:W-:Y:S01]  /*6b60*/  FSEL R2, R168, RZ, P2 ;  /* 0x000000ffa8027208 */ /* 0x000fe20001000000 */
[--C-:B------:R-:W-:Y:S01]  /*6b70*/  FFMA.FTZ R197, R180, UR6, -R183.reuse ;  /* 0x00000006b4c57c23 */ /* 0x100fe200080108b7 */
[--C-:B------:R-:W-:Y:S01]  /*6b80*/  FFMA.FTZ R199, R154, UR6, -R183.reuse ;  /* 0x000000069ac77c23 */ /* 0x100fe200080108b7 */
[--C-:B------:R-:W-:Y:S01]  /*6b90*/  FFMA.FTZ R154, R155, UR6, -R183.reuse ;  /* 0x000000069b9a7c23 */ /* 0x100fe200080108b7 */
[----:B------:R-:W-:Y:S01]  /*6ba0*/  FFMA.FTZ R193, R156, UR6, -R183 ;  /* 0x000000069cc17c23 */ /* 0x000fe200080108b7 */
[----:B------:R-:W-:Y:S01]  /*6bb0*/  FADD.FTZ R2, -R2, R3 ;  /* 0x0000000302027221 */ /* 0x000fe20000010100 */
[----:B------:R-:W-:Y:S01]  /*6bc0*/  MUFU.EX2 R4, R4 ;  /* 0x0000000400047308 */ /* 0x000fe20000000800 */
[----:B-1----:R-:W-:Y:S01]  /*6bd0*/  FFMA.FTZ R3, R0, R20, R153 ;  /* 0x0000001400037223 */ /* 0x002fe20000010099 */
[--C-:B------:R-:W-:Y:S01]  /*6be0*/  FFMA.FTZ R156, R157, UR6, -R183.reuse ;  /* 0x000000069d9c7c23 */ /* 0x100fe200080108b7 */
[----:B------:R-:W-:Y:S01]  /*6bf0*/  FMUL.FTZ R2, R2, UR6 ;  /* 0x0000000602027c20 */ /* 0x000fe20008410000 */
[----:B------:R-:W-:Y:S01]  /*6c00*/  FFMA.FTZ R195, R158, UR6, -R183 ;  /* 0x000000069ec37c23 */ /* 0x000fe200080108b7 */
[----:B------:R-:W-:Y:S01]  /*6c10*/  FADD.FTZ R3, R196, R3 ;  /* 0x00000003c4037221 */ /* 0x000fe20000010000 */
[--C-:B------:R-:W-:Y:S01]  /*6c20*/  FFMA.FTZ R158, R159, UR6, -R183.reuse ;  /* 0x000000069f9e7c23 */ /* 0x100fe200080108b7 */
[----:B------:R-:W-:Y:S01]  /*6c30*/  FFMA.FTZ R189, R160, UR6, -R183 ;  /* 0x00000006a0bd7c23 */ /* 0x000fe200080108b7 */
[----:B------:R-:W-:Y:S01]  /*6c40*/  MUFU.EX2 R197, R197 ;  /* 0x000000c500c57308 */ /* 0x000fe20000000800 */
[----:B---3--:R-:W-:Y:S01]  /*6c50*/  FADD.FTZ R20, R198, R3 ;  /* 0x00000003c6147221 */ /* 0x008fe20000010000 */
[--C-:B------:R-:W-:Y:S01]  /*6c60*/  FFMA.FTZ R160, R161, UR6, -R183.reuse ;  /* 0x00000006a1a07c23 */ /* 0x100fe200080108b7 */
[--C-:B------:R-:W-:Y:S01]  /*6c70*/  FFMA.FTZ R191, R163, UR6, -R183.reuse ;  /* 0x00000006a3bf7c23 */ /* 0x100fe200080108b7 */
[--C-:B------:R-:W-:Y:S01]  /*6c80*/  FFMA.FTZ R162, R162, UR6, -R183.reuse ;  /* 0x00000006a2a27c23 */ /* 0x100fe200080108b7 */
[----:B------:R-:W-:Y:S01]  /*6c90*/  FADD.FTZ R3, R167, R20 ;  /* 0x00000014a7037221 */ /* 0x000fe20000010000 */
[--C-:B------:R-:W-:Y:S01]  /*6ca0*/  FFMA.FTZ R185, R164, UR6, -R183.reuse ;  /* 0x00000006a4b97c23 */ /* 0x100fe200080108b7 */
[----:B------:R-:W-:Y:S01]  /*6cb0*/  FFMA.FTZ R165, R165, UR6, -R183 ;  /* 0x00000006a5a57c23 */ /* 0x000fe200080108b7 */
[----:B------:R-:W1:Y:S01]  /*6cc0*/  MUFU.EX2 R2, R2 ;  /* 0x0000000200027308 */ /* 0x000e620000000800 */
[----:B--2---:R-:W-:Y:S01]  /*6cd0*/  FADD.FTZ R170, R192, R3 ;  /* 0x00000003c0aa7221 */ /* 0x004fe20000010000 */
[--C-:B------:R-:W-:Y:S01]  /*6ce0*/  FFMA.FTZ R166, R166, UR6, -R183.reuse ;  /* 0x00000006a6a67c23 */ /* 0x100fe200080108b7 */
[----:B------:R-:W-:Y:S01]  /*6cf0*/  FFMA.FTZ R181, R181, UR6, -R183 ;  /* 0x00000006b5b57c23 */ /* 0x000fe200080108b7 */
[----:B------:R-:W-:Y:S01]  /*6d00*/  IMAD.U32 R155, RZ, RZ, UR10 ;  /* 0x0000000aff9b7e24 */ /* 0x000fe2000f8e00ff */
[----:B------:R-:W-:-:S02]  /*6d10*/  ISETP.GT.AND P2, PT, R23, UR41, PT ;  /* 0x0000002917007c0c */ /* 0x000fc4000bf44270 */
[----:B------:R-:W-:Y:S01]  /*6d20*/  F2FP.BF16.F32.PACK_AB R196, R196, R153 ;  /* 0x00000099c4c4723e */ /* 0x000fe200000010ff */
[----:B------:R-:W2:Y:S01]  /*6d30*/  MUFU.EX2 R199, R199 ;  /* 0x000000c700c77308 */ /* 0x000ea20000000800 */
[----:B------:R-:W-:Y:S01]  /*6d40*/  @!P1 VIADD R155, R155, 0x30860 ;  /* 0x000308609b9b9836 */ /* 0x000fe20000000000 */
[----:B------:R-:W-:Y:S02]  /*6d50*/  F2FP.BF16.F32.PACK_AB R198, R167, R198 ;  /* 0x000000c6a7c6723e */ /* 0x000fe400000010ff */
[----:B-----5:R-:W-:Y:S02]  /*6d60*/  F2FP.BF16.F32.PACK_AB R192, R169, R192 ;  /* 0x000000c0a9c0723e */ /* 0x020fe400000010ff */
[----:B------:R-:W-:Y:S02]  /*6d70*/  @!P1 PRMT R155, RZ, 0x654, R155 ;  /* 0x00000654ff9b9816 */ /* 0x000fe4000000009b */
[----:B------:R-:W3:Y:S01]  /*6d80*/  MUFU.EX2 R154, R154 ;  /* 0x0000009a009a7308 */ /* 0x000ee20000000800 */
[----:B-1----:R-:W-:Y:S01]  /*6d90*/  FFMA.FTZ R7, R2, R7, R197 ;  /* 0x0000000702077223 */ /* 0x002fe200000100c5 */
[----:B------:R1:W-:Y:S01]  /*6da0*/  @!P1 SYNCS.ARRIVE.TRANS64.RED.A1T0 RZ, [R155+URZ], RZ ;  /* 0x000000ff9bff99a7 */ /* 0x0003e2000810043f */
[----:B------:R-:W-:-:S02]  /*6db0*/  F2FP.BF16.F32.PACK_AB R197, R4, R197 ;  /* 0x000000c504c5723e */ /* 0x000fc400000010ff */
[----:B------:R-:W-:Y:S01]  /*6dc0*/  FADD.FTZ R20, R4, R7 ;  /* 0x0000000704147221 */ /* 0x000fe20000010000 */
[----:B------:R-:W-:Y:S01]  /*6dd0*/  FADD.FTZ R7, R169, R170 ;  /* 0x000000aaa9077221 */ /* 0x000fe20000010000 */
[----:B------:R-:W-:Y:S01]  /*6de0*/  IADD3 R23, R23, -0x1, RZ ;  /* 0xffffffff17177810 */ /* 0x000fe20007ffe0ff */
[----:B------:R-:W4:Y:S01]  /*6df0*/  MUFU.EX2 R193, R193 ;  /* 0x000000c100c17308 */ /* 0x000f220000000800 */
[----:B--2---:R-:W-:Y:S01]  /*6e00*/  FADD.FTZ R3, R199, R20 ;  /* 0x00000014c7037221 */ /* 0x004fe20000010000 */
[----:B------:R-:W-:Y:S01]  /*6e10*/  FADD.FTZ R170, R194, R7 ;  /* 0x00000007c2aa7221 */ /* 0x000fe20000010000 */
[C---:B------:R-:W-:Y:S01]  /*6e20*/  F2FP.BF16.F32.PACK_AB R194, R171.reuse, R194 ;  /* 0x000000c2abc2723e */ /* 0x040fe200000010ff */
[----:B------:R-:W-:Y:S02]  /*6e30*/  IMAD.MOV.U32 R4, RZ, RZ, R152 ;  /* 0x000000ffff047224 */ /* 0x000fe400078e0098 */
[----:B------:R-:W-:Y:S02]  /*6e40*/  FADD.FTZ R7, R171, R170 ;  /* 0x000000aaab077221 */ /* 0x000fe40000010000 */
[----:B------:R-:W2:Y:S01]  /*6e50*/  MUFU.EX2 R156, R156 ;  /* 0x0000009c009c7308 */ /* 0x000ea20000000800 */
[----:B---3--:R-:W-:Y:S01]  /*6e60*/  FADD.FTZ R20, R154, R3 ;  /* 0x000000039a147221 */ /* 0x008fe20000010000 */
[----:B------:R-:W-:Y:S01]  /*6e70*/  FADD.FTZ R164, R188, R7 ;  /* 0x00000007bca47221 */ /* 0x000fe20000010000 */
[----:B------:R-:W-:-:S02]  /*6e80*/  F2FP.BF16.F32.PACK_AB R188, R173, R188 ;  /* 0x000000bcadbc723e */ /* 0x000fc400000010ff */
[----:B------:R-:W-:Y:S01]  /*6e90*/  F2FP.BF16.F32.PACK_AB R199, R154, R199 ;  /* 0x000000c79ac7723e */ /* 0x000fe200000010ff */
[----:B------:R-:W-:Y:S02]  /*6ea0*/  FADD.FTZ R7, R173, R164 ;  /* 0x000000a4ad077221 */ /* 0x000fe40000010000 */
[----:B------:R-:W3:Y:S01]  /*6eb0*/  MUFU.EX2 R195, R195 ;  /* 0x000000c300c37308 */ /* 0x000ee20000000800 */
[----:B----4-:R-:W-:-:S07]  /*6ec0*/  FADD.FTZ R3, R193, R20 ;  /* 0x00000014c1037221 */ /* 0x010fce0000010000 */
[----:B------:R-:W4:Y:S01]  /*6ed0*/  MUFU.EX2 R158, R158 ;  /* 0x0000009e009e7308 */ /* 0x000f220000000800 */
[C---:B--2---:R-:W-:Y:S01]  /*6ee0*/  FADD.FTZ R20, R156.reuse, R3 ;  /* 0x000000039c147221 */ /* 0x044fe20000010000 */
[----:B------:R-:W-:-:S06]  /*6ef0*/  F2FP.BF16.F32.PACK_AB R193, R156, R193 ;  /* 0x000000c19cc1723e */ /* 0x000fcc00000010ff */
[----:B------:R-:W2:Y:S01]  /*6f00*/  MUFU.EX2 R190, R190 ;  /* 0x000000be00be7308 */ /* 0x000ea20000000800 */
[----:B---3--:R-:W-:-:S07]  /*6f10*/  FADD.FTZ R3, R195, R20 ;  /* 0x00000014c3037221 */ /* 0x008fce0000010000 */
[----:B------:R-:W3:Y:S01]  /*6f20*/  MUFU.EX2 R189, R189 ;  /* 0x000000bd00bd7308 */ /* 0x000ee20000000800 */
[C---:B----4-:R-:W-:Y:S01]  /*6f30*/  FADD.FTZ R20, R158.reuse, R3 ;  /* 0x000000039e147221 */ /* 0x050fe20000010000 */
[----:B------:R-:W-:-:S06]  /*6f40*/  F2FP.BF16.F32.PACK_AB R195, R158, R195 ;  /* 0x000000c39ec3723e */ /* 0x000fcc00000010ff */
[----:B------:R-:W4:Y:S01]  /*6f50*/  MUFU.EX2 R175, R175 ;  /* 0x000000af00af7308 */ /* 0x000f220000000800 */
[----:B--2---:R-:W-:-:S07]  /*6f60*/  FADD.FTZ R164, R190, R7 ;  /* 0x00000007bea47221 */ /* 0x004fce0000010000 */
[----:B------:R-:W2:Y:S01]  /*6f70*/  MUFU.EX2 R160, R160 ;  /* 0x000000a000a07308 */ /* 0x000ea20000000800 */
[----:B---3--:R-:W-:-:S07]  /*6f80*/  FADD.FTZ R3, R189, R20 ;  /* 0x00000014bd037221 */ /* 0x008fce0000010000 */
[----:B------:R-:W3:Y:S01]  /*6f90*/  MUFU.EX2 R184, R184 ;  /* 0x000000b800b87308 */ /* 0x000ee20000000800 */
[C---:B----4-:R-:W-:Y:S01]  /*6fa0*/  FADD.FTZ R7, R175.reuse, R164 ;  /* 0x000000a4af077221 */ /* 0x050fe20000010000 */
[----:B------:R-:W-:-:S06]  /*6fb0*/  F2FP.BF16.F32.PACK_AB R190, R175, R190 ;  /* 0x000000beafbe723e */ /* 0x000fcc00000010ff */
[----:B------:R-:W4:Y:S01]  /*6fc0*/  MUFU.EX2 R191, R191 ;  /* 0x000000bf00bf7308 */ /* 0x000f220000000800 */
[C---:B--2---:R-:W-:Y:S01]  /*6fd0*/  FADD.FTZ R20, R160.reuse, R3 ;  /* 0x00000003a0147221 */ /* 0x044fe20000010000 */
[----:B------:R-:W-:-:S06]  /*6fe0*/  F2FP.BF16.F32.PACK_AB R189, R160, R189 ;  /* 0x000000bda0bd723e */ /* 0x000fcc00000010ff */
[----:B------:R-:W2:Y:S01]  /*6ff0*/  MUFU.EX2 R177, R177 ;  /* 0x000000b100b17308 */ /* 0x000ea20000000800 */
[----:B---3--:R-:W-:-:S07]  /*7000*/  FADD.FTZ R164, R184, R7 ;  /* 0x00000007b8a47221 */ /* 0x008fce0000010000 */
[----:B------:R-:W3:Y:S01]  /*7010*/  MUFU.EX2 R162, R162 ;  /* 0x000000a200a27308 */ /* 0x000ee20000000800 */
[----:B----4-:R-:W-:-:S07]  /*7020*/  FADD.FTZ R3, R191, R20 ;  /* 0x00000014bf037221 */ /* 0x010fce0000010000 */
[----:B------:R-:W4:Y:S01]  /*7030*/  MUFU.EX2 R185, R185 ;  /* 0x000000b900b97308 */ /* 0x000f220000000800 */
[C---:B--2---:R-:W-:Y:S01]  /*7040*/  FADD.FTZ R7, R177.reuse, R164 ;  /* 0x000000a4b1077221 */ /* 0x044fe20000010000 */
[----:B------:R-:W-:-:S06]  /*7050*/  F2FP.BF16.F32.PACK_AB R184, R177, R184 ;  /* 0x000000b8b1b8723e */ /* 0x000fcc00000010ff */
[----:B------:R-:W2:Y:S01]  /*7060*/  MUFU.EX2 R165, R165 ;  /* 0x000000a500a57308 */ /* 0x000ea20000000800 */
[C---:B---3--:R-:W-:Y:S01]  /*7070*/  FADD.FTZ R164, R162.reuse, R3 ;  /* 0x00000003a2a47221 */ /* 0x048fe20000010000 */
[----:B------:R-:W-:Y:S01]  /*7080*/  F2FP.BF16.F32.PACK_AB R191, R162, R191 ;  /* 0x000000bfa2bf723e */ /* 0x000fe200000010ff */
[----:B------:R-:W-:-:S05]  /*7090*/  IMAD.MOV.U32 R3, RZ, RZ, R168 ;  /* 0x000000ffff037224 */ /* 0x000fca00078e00a8 */
        /* <DEDUP_REMOVED lines=8> */
[----:B----4-:R-:W-:Y:S01]  /*7120*/  FADD.FTZ R164, R187, R164 ;  /* 0x000000a4bba47221 */ /* 0x010fe20000010000 */
[C---:B--2---:R-:W-:Y:S01]  /*7130*/  FADD.FTZ R20, R179.reuse, R20 ;  /* 0x00000014b3147221 */ /* 0x044fe20000010000 */
[----:B------:R-:W-:Y:S02]  /*7140*/  F2FP.BF16.F32.PACK_AB R186, R179, R186 ;  /* 0x000000bab3ba723e */ /* 0x000fe400000010ff */
[C---:B---3--:R-:W-:Y:S01]  /*7150*/  FADD.FTZ R7, R181.reuse, R164 ;  /* 0x000000a4b5077221 */ /* 0x048fe20000010000 */
[----:B------:R-:W-:Y:S01]  /*7160*/  F2FP.BF16.F32.PACK_AB R187, R181, R187 ;  /* 0x000000bbb5bb723e */ /* 0x000fe200000010ff */
[----:B-1----:R-:W-:Y:S06]  /*7170*/  @P2 BRA `(.L_x_935) ;  /* 0xffffffd400502947 */ /* 0x002fec000383ffff */
[----:B------:R-:W-:Y:S01]  /*7180*/  MOV R3, R168 ;  /* 0x000000a800037202 */ /* 0x000fe20000000f00 */
[----:B------:R-:W-:Y:S01]  /*7190*/  IMAD.MOV.U32 R4, RZ, RZ, R152 ;  /* 0x000000ffff047224 */ /* 0x000fe200078e0098 */
[----:B------:R-:W-:Y:S01]  /*71a0*/  UMOV UR36, UR7 ;  /* 0x0000000700247c82 */ /* 0x000fe20008000000 */
[----:B------:R-:W-:-:S05]  /*71b0*/  UMOV UR46, UR40 ;  /* 0x00000028002e7c82 */ /* 0x000fca0008000000 */
.L_x_918:
[----:B------:R-:W-:Y:S01]  /*71c0*/  ULDC UR7, c[0x0][0x9e4] ;  /* 0x0002790000077ab9 */ /* 0x000fe20000000800 */
[----:B------:R-:W-:Y:S01]  /*71d0*/  ULDC UR18, c[0x0][0x9dc] ;  /* 0x0002770000127ab9 */ /* 0x000fe20000000800 */
[----:B------:R-:W-:Y:S02]  /*71e0*/  UISETP.GE.AND UP0, UPT, UR7, 0x1, UPT ;  /* 0x000000010700788c */ /* 0x000fe4000bf06270 */
[----:B------:R-:W-:-:S04]  /*71f0*/  UIADD3 UR18, UR61, -UR18, URZ ;  /* 0x800000123d127290 */ /* 0x000fc8000fffe03f */
[----:B------:R-:W-:-:S13]  /*7200*/  PLOP3.LUT P6, PT, PT, PT, UP0, 0x80, 0x0 ;  /* 0x000000000000781c */ /* 0x000fda0003fcf008 */
[----:B------:R-:W-:Y:S05]  /*7210*/  @!P6 BRA `(.L_x_936) ;  /* 0x000000000044e947 */ /* 0x000fea0003800000 */
        /* <DEDUP_REMOVED lines=10> */
.L_x_937:
[----:B------:R-:W-:-:S11]  /*72c0*/  UISETP.NE.AND UP0, UPT, UR7, 0x1, UPT ;  /* 0x000000010700788c */ /* 0x000fd6000bf05270 */
[----:B------:R-:W-:Y:S02]  /*72d0*/  @UP0 ULDC.64 UR10, c[0x0][0x9e8] ;  /* 0x00027a00000a0ab9 */ /* 0x000fe40000000a00 */
[----:B------:R-:W-:-:S04]  /*72e0*/  UIMAD.WIDE.U32 UR14, UR61, UR10, URZ ;  /* 0x0000000a3d0e72a5 */ /* 0x000fc8000f8e003f */
[----:B------:R-:W-:-:S12]  /*72f0*/  @UP0 USHF.R.U32.HI UR61, URZ, UR11, UR15 ;  /* 0x0000000b3f3d0299 */ /* 0x000fd8000801160f */
.L_x_938:
[----:B------:R-:W-:-:S04]  /*7300*/  UIMAD UR7, UR61, UR7, URZ ;  /* 0x000000073d0772a4 */ /* 0x000fc8000f8e023f */
[----:B------:R-:W-:-:S04]  /*7310*/  UISETP.LT.AND UP0, UPT, UR18, UR7, UPT ;  /* 0x000000071200728c */ /* 0x000fc8000bf01270 */
[----:B------:R-:W-:-:S12]  /*7320*/  USEL UR18, UR18, UR7, !UP0 ;  /* 0x0000000712127287 */ /* 0x000fd8000c000000 */
.L_x_936:
[----:B------:R-:W-:-:S04]  /*7330*/  UIADD3 UR18, UR18, 0x3f, URZ ;  /* 0x0000003f12127890 */ /* 0x000fc8000fffe03f */
[----:B------:R-:W-:-:S04]  /*7340*/  USHF.R.S32.HI UR7, URZ, 0x1f, UR18 ;  /* 0x0000001f3f077899 */ /* 0x000fc80008011412 */
[----:B------:R-:W-:-:S04]  /*7350*/  ULEA.HI UR7, UR7, UR18, URZ, 0x6 ;  /* 0x0000001207077291 */ /* 0x000fc8000f8f303f */
[----:B------:R-:W-:-:S04]  /*7360*/  USHF.R.S32.HI UR7, URZ, 0x6, UR7 ;  /* 0x000000063f077899 */ /* 0x000fc80008011407 */
[----:B------:R-:W-:-:S04]  /*7370*/  UISETP.LT.AND UP0, UPT, UR60, UR7, UPT ;  /* 0x000000073c00728c */ /* 0x000fc8000bf01270 */
[----:B------:R-:W-:-:S06]  /*7380*/  USEL UR40, UR60, UR7, !UP0 ;  /* 0x000000073c287287 */ /* 0x000fcc000c000000 */
[----:B------:R-:W-:-:S13]  /*7390*/  ISETP.GE.AND P2, PT, R23, UR40, PT ;  /* 0x0000002817007c0c */ /* 0x000fda000bf46270 */
[----:B------:R-:W-:Y:S05]  /*73a0*/  @!P2 BRA `(.L_x_939) ;  /* 0x000000200028a947 */ /* 0x000fea0003800000 */
[----:B------:R-:W-:Y:S01]  /*73b0*/  IMAD.MOV.U32 R214, RZ, RZ, R3 ;  /* 0x000000ffffd67224 */ /* 0x000fe200078e0003 */
[----:B------:R-:W-:Y:S01]  /*73c0*/  MOV R215, R4 ;  /* 0x0000000400d77202 */ /* 0x000fe20000000f00 */
[----:B------:R-:W-:Y:S01]  /*73d0*/  UMOV UR39, UR46 ;  /* 0x0000002e00277c82 */ /* 0x000fe20008000000 */
[----:B------:R-:W-:Y:S01]  /*73e0*/  UMOV UR7, UR36 ;  /* 0x0000002400077c82 */ /* 0x000fe20008000000 */
[----:B------:R-:W-:-:S05]  /*73f0*/  ULDC UR41, c[0x0][0x988] ;  /* 0x0002620000297ab9 */ /* 0x000fca0000000800 */
.L_x_948:
[----:B------:R-:W-:-:S04]  /*7400*/  UIADD3 UR36, UR7, 0x1, URZ ;  /* 0x0000000107247890 */ /* 0x000fc8000fffe03f */
[----:B------:R-:W-:-:S04]  /*7410*/  UISETP.NE.AND UP0, UPT, UR36, 0x2, UPT ;  /* 0x000000022400788c */ /* 0x000fc8000bf05270 */
[----:B------:R-:W-:Y:S02]  /*7420*/  USEL UR46, URZ, 0x1, UP0 ;  /* 0x000000013f2e7887 */ /* 0x000fe40008000000 */
[----:B------:R-:W-:Y:S02]  /*7430*/  USEL UR36, UR36, URZ, UP0 ;  /* 0x0000003f24247287 */ /* 0x000fe40008000000 */
[----:B------:R-:W-:Y:S01]  /*7440*/  ULOP3.LUT UR46, UR39, UR46, URZ, 0x3c, !UPT ;  /* 0x0000002e272e7292 */ /* 0x000fe2000f8e3c3f */
[----:B------:R-:W-:Y:S11]  /*7450*/  @!P0 BRA `(.L_x_940) ;  /* 0x0000000000048947 */ /* 0x000ff60003800000 */
[----:B------:R-:W-:Y:S01]  /*7460*/  BPT.TRAP 0x1 ;  /* 0x000000040000795c */ /* 0x000fe20000300000 */
.L_x_940:
[----:B------:R-:W-:Y:S01]  /*7470*/  ULEA UR6, UR36, UR38, 0x3 ;  /* 0x0000002624067291 */ /* 0x000fe2000f8e183f */
[----:B------:R-:W-:-:S05]  /*7480*/  IMAD.U32 R3, RZ, RZ, UR46 ;  /* 0x0000002eff037e24 */ /* 0x000fca000f8e00ff */
[----:B------:R-:W-:-:S04]  /*7490*/  SHF.L.U32 R3, R3, 0x1f, RZ ;  /* 0x0000001f03037819 */ /* 0x000fc800000006ff */
[----:B------:R1:W2:Y:S01]  /*74a0*/  SYNCS.PHASECHK.TRANS64.TRYWAIT P2, [UR6+0x30830], R3 ;  /* 0x03083003ff0075a7 */ /* 0x0002a20008040146 */
[----:B------:R-:W-:Y:S05]  /*74b0*/  @!P0 BRA `(.L_x_941) ;  /* 0x0000000000048947 */ /* 0x000fea0003800000 */
[----:B------:R-:W-:Y:S01]  /*74c0*/  BPT.TRAP 0x1 ;  /* 0x000000040000795c */ /* 0x000fe20000300000 */
.L_x_941:
[----:B--2---:R-:W-:Y:S05]  /*74d0*/  @P2 BRA `(.L_x_942) ;  /* 0x0000000000082947 */ /* 0x004fea0003800000 */
[----:B------:R-:W2:Y:S02]  /*74e0*/  SYNCS.PHASECHK.TRANS64.TRYWAIT P2, [UR6+0x30830], R3 ;  /* 0x03083003ff0075a7 */ /* 0x000ea40008040146 */
[----:B--2---:R-:W-:Y:S05]  /*74f0*/  @!P2 BRA `(.L_x_943) ;  /* 0x000000b40008a947 */ /* 0x004fea0003800000 */
.L_x_942:
[----:B------:R-:W-:Y:S01]  /*7500*/  R2UR UR56, R18 ;  /* 0x00000000123872ca */ /* 0x000fe200000e0000 */
[----:B------:R-:W-:Y:S01]  /*7510*/  ULEA UR6, UR36, UR37, 0xb ;  /* 0x0000002524067291 */ /* 0x000fe2000f8e583f */
[----:B------:R-:W-:Y:S01]  /*7520*/  R2UR UR57, R19 ;  /* 0x00000000133972ca */ /* 0x000fe200000e0000 */
[----:B------:R-:W-:Y:S01]  /*7530*/  WARPGROUP.ARRIVE ;  /* 0x00000000000079c5 */ /* 0x000fe20000000000 */
        /* <DEDUP_REMOVED lines=221> */
.L_x_944:
[----:B------:R-:W-:Y:S01]  /*8310*/  ULEA UR14, UR7, UR38, 0x3 ;  /* 0x00000026070e7291 */ /* 0x000fe2000f8e183f */
[----:B------:R-:W-:-:S05]  /*8320*/  IMAD.U32 R0, RZ, RZ, UR39 ;  /* 0x00000027ff007e24 */ /* 0x000fca000f8e00ff */
[----:B------:R-:W-:-:S04]  /*8330*/  SHF.L.U32 R0, R0, 0x1f, RZ ;  /* 0x0000001f00007819 */ /* 0x000fc800000006ff */
[----:B------:R3:W4:Y:S01]  /*8340*/  SYNCS.PHASECHK.TRANS64.TRYWAIT P2, [UR14+0x30850], R0 ;  /* 0x03085000ff0075a7 */ /* 0x000722000804014e */
[----:B------:R-:W-:Y:S05]  /*8350*/  @!P0 BRA `(.L_x_945) ;  /* 0x0000000000048947 */ /* 0x000fea0003800000 */
[----:B------:R-:W-:Y:S01]  /*8360*/  BPT.TRAP 0x1 ;  /* 0x000000040000795c */ /* 0x000fe20000300000 */
.L_x_945:
[----:B----4-:R-:W-:Y:S05]  /*8370*/  @P2 BRA `(.L_x_946) ;  /* 0x0000000000082947 */ /* 0x010fea0003800000 */
[----:B------:R-:W4:Y:S02]  /*8380*/  SYNCS.PHASECHK.TRANS64.TRYWAIT P2, [UR14+0x30850], R0 ;  /* 0x03085000ff0075a7 */ /* 0x000f24000804014e */
[----:B----4-:R-:W-:Y:S05]  /*8390*/  @!P2 BRA `(.L_x_947) ;  /* 0x000000a40078a947 */ /* 0x010fea0003800000 */
.L_x_946:
[----:B------:R-:W-:Y:S01]  /*83a0*/  UIADD3 UR6, UR38, 0x400, URZ ;  /* 0x0000040026067890 */ /* 0x000fe2000fffe03f */
[----:B------:R-:W-:Y:S01]  /*83b0*/  WARPGROUP.ARRIVE ;  /* 0x00000000000079c5 */ /* 0x000fe20000000000 */
[----:B------:R-:W-:Y:S01]  /*83c0*/  ULDC UR11, c[0x0][0x9d8] ;  /* 0x00027600000b7ab9 */ /* 0x000fe20000000800 */
[----:B------:R-:W-:Y:S01]  /*83d0*/  ISETP.GT.AND P2, PT, R23, UR40, PT ;  /* 0x0000002817007c0c */ /* 0x000fe2000bf44270 */
[----:B------:R-:W-:Y:S01]  /*83e0*/  USHF.R.U32.HI UR6, URZ, 0x4, UR6 ;  /* 0x000000043f067899 */ /* 0x000fe20008011606 */
[----:B------:R-:W-:Y:S01]  /*83f0*/  FMUL.FTZ R2, R152, UR11 ;  /* 0x0000000b98027c20 */ /* 0x000fe20008410000 */
[----:B-12---:R-:W-:Y:S01]  /*8400*/  FMUL.FTZ R3, R153, UR11 ;  /* 0x0000000b99037c20 */ /* 0x006fe20008410000 */
[----:B------:R-:W-:Y:S01]  /*8410*/  FMUL.FTZ R216, R173, UR11 ;  /* 0x0000000badd87c20 */ /* 0x000fe20008410000 */
[----:B------:R-:W-:Y:S01]  /*8420*/  ULOP3.LUT UR6, UR6, 0x3fff, URZ, 0xc0, !UPT ;  /* 0x00003fff06067892 */ /* 0x000fe2000f8ec03f */
[----:B------:R-:W-:Y:S01]  /*8430*/  FMUL.FTZ R173, R180, UR11 ;  /* 0x0000000bb4ad7c20 */ /* 0x000fe20008410000 */
[----:B------:R-:W-:Y:S01]  /*8440*/  FMUL.FTZ R152, R155, UR11 ;  /* 0x0000000b9b987c20 */ /* 0x000fe20008410000 */
[----:B------:R-:W3:Y:S01]  /*8450*/  MUFU.TANH R2, R2 ;  /* 0x0000000200027308 */ /* 0x000ee20000002400 */
[----:B------:R-:W-:Y:S01]  /*8460*/  ULOP3.LUT UR6, UR6, 0x2000000, URZ, 0xfc, !UPT ;  /* 0x0200000006067892 */ /* 0x000fe2000f8efc3f */
[----:B------:R-:W-:Y:S01]  /*8470*/  FMUL.FTZ R155, R159, UR11 ;  /* 0x0000000b9f9b7c20 */ /* 0x000fe20008410000 */
[----:B------:R-:W-:Y:S01]  /*8480*/  FMUL.FTZ R153, R154, UR11 ;  /* 0x0000000b9a997c20 */ /* 0x000fe20008410000 */
[----:B------:R-:W-:Y:S01]  /*8490*/  FMUL.FTZ R154, R158, UR11 ;  /* 0x0000000b9e9a7c20 */ /* 0x000fe20008410000 */
[----:B------:R-:W-:Y:S01]  /*84a0*/  ULEA UR10, UR7, UR6, 0xb ;  /* 0x00000006070a7291 */ /* 0x000fe2000f8e583f */
[----:B------:R-:W-:Y:S01]  /*84b0*/  FMUL.FTZ R158, R166, UR11 ;  /* 0x0000000ba69e7c20 */ /* 0x000fe20008410000 */
[----:B------:R-:W-:Y:S01]  /*84c0*/  FMUL.FTZ R166, R182, UR11 ;  /* 0x0000000bb6a67c20 */ /* 0x000fe20008410000 */
[----:B------:R-:W-:Y:S01]  /*84d0*/  UMOV UR7, 0x40000040 ;  /* 0x4000004000077882 */ /* 0x000fe20000000000 */
[----:B------:R-:W1:Y:S01]  /*84e0*/  MUFU.TANH R3, R3 ;  /* 0x0000000300037308 */ /* 0x000e620000002400 */
[----:B------:R-:W-:Y:S01]  /*84f0*/  UMOV UR39, UR46 ;  /* 0x0000002e00277c82 */ /* 0x000fe20008000000 */
[----:B------:R-:W-:Y:S01]  /*8500*/  VIADD R23, R23, 0xffffffff ;  /* 0xffffffff17177836 */ /* 0x000fe20000000000 */
[----:B------:R-:W-:-:S02]  /*8510*/  UMOV UR6, UR10 ;  /* 0x0000000a00067c82 */ /* 0x000fc40008000000 */
[----:B------:R-:W-:Y:S01]  /*8520*/  HGMMA.64x256x16.F32.BF16 R24, R196, gdesc[UR4].tnspB, R24, gsb0 ;  /* 0x43e00004c4187df0 */ /* 0x000fe20008001818 */
[----:B------:R-:W-:Y:S01]  /*8530*/  UIADD3 UR6, UR10, 0x80, URZ ;  /* 0x000000800a067890 */ /* 0x000fe2000fffe03f */
[----:B------:R-:W-:Y:S01]  /*8540*/  UMOV UR7, 0x40000040 ;  /* 0x4000004000077882 */ /* 0x000fe20000000000 */
[----:B---3--:R-:W-:Y:S01]  /*8550*/  FMNMX.FTZ R0, R2, R215, !PT ;  /* 0x000000d702007209 */ /* 0x008fe20007810000 */
        /* <DEDUP_REMOVED lines=16> */
[----:B------:R-:W-:Y:S01]  /*8660*/  UIADD3 UR6, UR10, 0x100, URZ ;  /* 0x000001000a067890 */ /* 0x000fe2000fffe03f */
[----:B------:R-:W-:Y:S01]  /*8670*/  MUFU.TANH R196, R196 ;  /* 0x000000c400c47308 */ /* 0x000fe20000002400 */
[----:B------:R-:W-:Y:S01]  /*8680*/  UMOV UR7, 0x40000040 ;  /* 0x4000004000077882 */ /* 0x000fe20000000000 */
[----:B------:R-:W-:Y:S01]  /*8690*/  FMUL.FTZ R172, R176, UR11 ;  /* 0x0000000bb0ac7c20 */ /* 0x000fe20008410000 */
[----:B------:R-:W-:Y:S01]  /*86a0*/  FMUL.FTZ R176, R177, UR11 ;  /* 0x0000000bb1b07c20 */ /* 0x000fe20008410000 */
[----:B------:R-:W-:Y:S01]  /*86b0*/  FMUL.FTZ R168, R181, UR11 ;  /* 0x0000000bb5a87c20 */ /* 0x000fe20008410000 */
[----:B------:R-:W-:Y:S01]  /*86c0*/  UIADD3 UR10, UR10, 0x180, URZ ;  /* 0x000001800a0a7890 */ /* 0x000fe2000fffe03f */
[----:B------:R-:W-:Y:S01]  /*86d0*/  FMUL.FTZ R164, R178, UR11 ;  /* 0x0000000bb2a47c20 */ /* 0x000fe20008410000 */
[----:B------:R-:W-:Y:S01]  /*86e0*/  FMUL.FTZ R165, R179, UR11 ;  /* 0x0000000bb3a57c20 */ /* 0x000fe20008410000 */
        /* <DEDUP_REMOVED lines=15> */
[----:B-1----:R-:W-:Y:S01]  /*87e0*/  FMNMX.FTZ R157, R3, R0, !PT ;  /* 0x00000000039d7209 */ /* 0x002fe20007810000 */
[----:B------:R-:W-:Y:S01]  /*87f0*/  HGMMA.64x256x16.F32.BF16 R24, R188, gdesc[UR4].tnspB, R24, gsb0 ;  /* 0x43e00004bc187df0 */ /* 0x000fe20008001818 */
[----:B------:R-:W1:Y:S01]  /*8800*/  MUFU.TANH R192, R192 ;  /* 0x000000c000c07308 */ /* 0x000e620000002400 */
[----:B------:R-:W-:Y:S01]  /*8810*/  FMUL.FTZ R156, R162, UR11 ;  /* 0x0000000ba29c7c20 */ /* 0x000fe20008410000 */
[----:B------:R-:W-:Y:S01]  /*8820*/  FMUL.FTZ R160, R170, UR11 ;  /* 0x0000000baaa07c20 */ /* 0x000fe20008410000 */
[----:B------:R-:W-:Y:S01]  /*8830*/  FMUL.FTZ R161, R171, UR11 ;  /* 0x0000000baba17c20 */ /* 0x000fe20008410000 */
[----:B------:R-:W-:Y:S01]  /*8840*/  FMUL.FTZ R162, R174, UR11 ;  /* 0x0000000baea27c20 */ /* 0x000fe20008410000 */
[----:B------:R-:W-:Y:S01]  /*8850*/  UMOV UR6, UR41 ;  /* 0x0000002900067c82 */ /* 0x000fe20008000000 */
[----:B------:R-:W-:-:S02]  /*8860*/  UMOV UR7, UR36 ;  /* 0x0000002400077c82 */ /* 0x000fc40008000000 */
[----:B------:R-:W2:Y:S08]  /*8870*/  MUFU.TANH R193, R193 ;  /* 0x000000c100c17308 */ /* 0x000eb00000002400 */
[----:B------:R-:W3:Y:S01]  /*8880*/  MUFU.TANH R194, R194 ;  /* 0x000000c200c27308 */ /* 0x000ee20000002400 */
[----:B-1----:R-:W-:-:S07]  /*8890*/  FMNMX.FTZ R0, R192, R157, !PT ;  /* 0x0000009dc0007209 */ /* 0x002fce0007810000 */
[----:B------:R-:W1:Y:S01]  /*88a0*/  MUFU.TANH R195, R195 ;  /* 0x000000c300c37308 */ /* 0x000e620000002400 */
[----:B--2---:R-:W-:-:S07]  /*88b0*/  FMNMX.FTZ R157, R193, R0, !PT ;  /* 0x00000000c19d7209 */ /* 0x004fce0007810000 */
[----:B------:R-:W2:Y:S01]  /*88c0*/  MUFU.TANH R156, R156 ;  /* 0x0000009c009c7308 */ /* 0x000ea20000002400 */
[----:B---3--:R-:W-:-:S07]  /*88d0*/  FMNMX.FTZ R0, R194, R157, !PT ;  /* 0x0000009dc2007209 */ /* 0x008fce0007810000 */
[----:B------:R-:W-:Y:S01]  /*88e0*/  MUFU.TANH R160, R160 ;  /* 0x000000a000a07308 */ /* 0x000fe20000002400 */
[----:B-1----:R-:W-:-:S04]  /*88f0*/  FMNMX.FTZ R157, R195, R0, !PT ;  /* 0x00000000c39d7209 */ /* 0x002fc80007810000 */
[----:B------:R-:W-:-:S03]  /*8900*/  FMNMX.FTZ R0, R196, R157, !PT ;  /* 0x0000009dc4007209 */ /* 0x000fc60007810000 */
[----:B------:R-:W-:Y:S01]  /*8910*/  MUFU.TANH R161, R161 ;  /* 0x000000a100a17308 */ /* 0x000fe20000002400 */
[----:B------:R-:W-:-:S04]  /*8920*/  FMNMX.FTZ R0, R199, R0, !PT ;  /* 0x00000000c7007209 */ /* 0x000fc80007810000 */
[----:B------:R-:W-:-:S03]  /*8930*/  FMNMX.FTZ R157, R197, R0, !PT ;  /* 0x00000000c59d7209 */ /* 0x000fc60007810000 */
[----:B------:R-:W-:Y:S01]  /*8940*/  MUFU.TANH R162, R162 ;  /* 0x000000a200a27308 */ /* 0x000fe20000002400 */
[----:B------:R-:W-:-:S04]  /*8950*/  FMNMX.FTZ R0, R198, R157, !PT ;  /* 0x0000009dc6007209 */ /* 0x000fc80007810000 */
[----:B------:R-:W-:-:S04]  /*8960*/  FMNMX.FTZ R157, R169, R0, !PT ;  /* 0x00000000a99d7209 */ /* 0x000fc80007810000 */
[----:B------:R-:W-:-:S04]  /*8970*/  FMNMX.FTZ R157, R216, R157, !PT ;  /* 0x0000009dd89d7209 */ /* 0x000fc80007810000 */
[----:B------:R-:W-:Y:S01]  /*8980*/  FMNMX.FTZ R159, R172, R157, !PT ;  /* 0x0000009dac9f7209 */ /* 0x000fe20007810000 */
[----:B------:R-:W-:-:S03]  /*8990*/  FMUL.FTZ R157, R163, UR11 ;  /* 0x0000000ba39d7c20 */ /* 0x000fc60008410000 */
[----:B------:R-:W-:-:S03]  /*89a0*/  FMNMX.FTZ R0, R176, R159, !PT ;  /* 0x0000009fb0007209 */ /* 0x000fc60007810000 */
[----:B------:R-:W1:Y:S01]  /*89b0*/  MUFU.TANH R157, R157 ;  /* 0x0000009d009d7308 */ /* 0x000e620000002400 */
[----:B------:R-:W-:-:S04]  /*89c0*/  FMNMX.FTZ R159, R173, R0, !PT ;  /* 0x00000000ad9f7209 */ /* 0x000fc80007810000 */
[----:B------:R-:W-:Y:S01]  /*89d0*/  FMNMX.FTZ R0, R168, R159, !PT ;  /* 0x0000009fa8007209 */ /* 0x000fe20007810000 */
[----:B------:R-:W-:Y:S01]  /*89e0*/  FMUL.FTZ R159, R167, UR11 ;  /* 0x0000000ba79f7c20 */ /* 0x000fe20008410000 */
[----:B------:R-:W-:-:S03]  /*89f0*/  FMNMX.FTZ R167, R153, R214, !PT ;  /* 0x000000d699a77209 */ /* 0x000fc60007810000 */
[----:B------:R-:W3:Y:S01]  /*8a00*/  SHFL.BFLY PT, R163, R0, 0x2, 0x1f ;  /* 0x0c401f0000a37f89 */ /* 0x000ee200000e0000 */
[----:B------:R-:W-:Y:S01]  /*8a10*/  FMNMX.FTZ R167, R152, R167, !PT ;  /* 0x000000a798a77209 */ /* 0x000fe20007810000 */
[----:B------:R-:W4:Y:S01]  /*8a20*/  MUFU.TANH R159, R159 ;  /* 0x0000009f009f7308 */ /* 0x000f220000002400 */
[----:B---3--:R-:W-:Y:S01]  /*8a30*/  FMNMX.FTZ R4, R0, R163, !PT ;  /* 0x000000a300047209 */ /* 0x008fe20007810000 */
[----:B------:R-:W-:Y:S01]  /*8a40*/  FMUL.FTZ R163, R175, UR11 ;  /* 0x0000000bafa37c20 */ /* 0x000fe20008410000 */
[----:B------:R-:W-:Y:S01]  /*8a50*/  FMNMX.FTZ R0, R154, R167, !PT ;  /* 0x000000a79a007209 */ /* 0x000fe20007810000 */
[----:B------:R-:W-:Y:S01]  /*8a60*/  FMUL.FTZ R167, R183, UR11 ;  /* 0x0000000bb7a77c20 */ /* 0x000fe20008410000 */
[----:B------:R-:W-:Y:S01]  /*8a70*/  UMOV UR11, 0x40000040 ;  /* 0x40000040000b7882 */ /* 0x000fe20000000000 */
[----:B------:R-:W3:Y:S01]  /*8a80*/  SHFL.BFLY PT, R175, R4, 0x1, 0x1f ;  /* 0x0c201f0004af7f89 */ /* 0x000ee200000e0000 */
[----:B------:R-:W-:Y:S01]  /*8a90*/  FMNMX.FTZ R171, R155, R0, !PT ;  /* 0x000000009bab7209 */ /* 0x000fe20007810000 */
[----:B------:R-:W5:Y:S03]  /*8aa0*/  MUFU.TANH R163, R163 ;  /* 0x000000a300a37308 */ /* 0x000f660000002400 */
[----:B--2---:R-:W-:-:S04]  /*8ab0*/  FMNMX.FTZ R0, R156, R171, !PT ;  /* 0x000000ab9c007209 */ /* 0x004fc80007810000 */
[----:B-1----:R-:W-:Y:S01]  /*8ac0*/  FMNMX.FTZ R171, R157, R0, !PT ;  /* 0x000000009dab7209 */ /* 0x002fe20007810000 */
[----:B------:R-:W1:Y:S01]  /*8ad0*/  MUFU.TANH R167, R167 ;  /* 0x000000a700a77308 */ /* 0x000e620000002400 */
[----:B---3--:R-:W-:-:S05]  /*8ae0*/  FMNMX.FTZ R4, R4, R175, !PT ;  /* 0x000000af04047209 */ /* 0x008fca0007810000 */
[C---:B------:R-:W-:Y:S01]  /*8af0*/  FADD.FTZ R170, -R4.reuse, R215 ;  /* 0x000000d704aa7221 */ /* 0x040fe20000010100 */
[----:B------:R-:W-:Y:S01]  /*8b00*/  FMUL.FTZ R183, R4, UR6 ;  /* 0x0000000604b77c20 */ /* 0x000fe20008410000 */
[----:B------:R-:W-:Y:S02]  /*8b10*/  MOV R215, R4 ;  /* 0x0000000400d77202 */ /* 0x000fe40000000f00 */
[----:B------:R-:W-:Y:S01]  /*8b20*/  FMUL.FTZ R0, R170, UR6 ;  /* 0x00000006aa007c20 */ /* 0x000fe20008410000 */
[----:B------:R-:W-:Y:S01]  /*8b30*/  FMNMX.FTZ R170, R158, R171, !PT ;  /* 0x000000ab9eaa7209 */ /* 0x000fe20007810000 */
[--C-:B------:R-:W-:Y:S01]  /*8b40*/  FFMA.FTZ R177, R2, UR6, -R183.reuse ;  /* 0x0000000602b17c23 */ /* 0x100fe200080108b7 */
[--C-:B------:R-:W-:Y:S01]  /*8b50*/  FFMA.FTZ R174, R192, UR6, -R183.reuse ;  /* 0x00000006c0ae7c23 */ /* 0x100fe200080108b7 */
[--C-:B------:R-:W-:Y:S01]  /*8b60*/  FFMA.FTZ R179, R199, UR6, -R183.reuse ;  /* 0x00000006c7b37c23 */ /* 0x100fe200080108b7 */
[----:B----4-:R-:W-:Y:S01]  /*8b70*/  FMNMX.FTZ R171, R159, R170, !PT ;  /* 0x000000aa9fab7209 */ /* 0x010fe20007810000 */
[--C-:B------:R-:W-:Y:S01]  /*8b80*/  FFMA.FTZ R170, R3, UR6, -R183.reuse ;  /* 0x0000000603aa7c23 */ /* 0x100fe200080108b7 */
[----:B------:R-:W-:Y:S01]  /*8b90*/  MUFU.EX2 R0, R0 ;  /* 0x0000000000007308 */ /* 0x000fe20000000800 */
[--C-:B------:R-:W-:Y:S01]  /*8ba0*/  FFMA.FTZ R192, R194, UR6, -R183.reuse ;  /* 0x00000006c2c07c23 */ /* 0x100fe200080108b7 */
[----:B------:R-:W-:Y:S01]  /*8bb0*/  FMNMX.FTZ R2, R160, R171, !PT ;  /* 0x000000aba0027209 */ /* 0x000fe20007810000 */
[--C-:B------:R-:W-:Y:S01]  /*8bc0*/  FFMA.FTZ R194, R196, UR6, -R183.reuse ;  /* 0x00000006c4c27c23 */ /* 0x100fe200080108b7 */
[----:B------:R-:W-:-:S02]  /*8bd0*/  FFMA.FTZ R181, R198, UR6, -R183 ;  /* 0x00000006c6b57c23 */ /* 0x000fc400080108b7 */
[----:B------:R-:W-:Y:S02]  /*8be0*/  FMNMX.FTZ R175, R161, R2, !PT ;  /* 0x00000002a1af7209 */ /* 0x000fe40007810000 */
[----:B------:R2:W-:Y:S02]  /*8bf0*/  MUFU.EX2 R171, R177 ;  /* 0x000000b100ab7308 */ /* 0x0005e40000000800 */
[----:B------:R-:W-:Y:S01]  /*8c00*/  FMNMX.FTZ R2, R162, R175, !PT ;  /* 0x000000afa2027209 */ /* 0x000fe20007810000 */
[----:B------:R-:W-:-:S03]  /*8c10*/  FFMA.FTZ R175, R193, UR6, -R183 ;  /* 0x00000006c1af7c23 */ /* 0x000fc600080108b7 */
[----:B-----5:R-:W-:Y:S02]  /*8c20*/  FMNMX.FTZ R3, R163, R2, !PT ;  /* 0x00000002a3037209 */ /* 0x020fe40007810000 */
[----:B------:R-:W3:Y:S01]  /*8c30*/  MUFU.EX2 R170, R170 ;  /* 0x000000aa00aa7308 */ /* 0x000ee20000000800 */
[----:B--2---:R-:W-:Y:S01]  /*8c40*/  FFMA.FTZ R177, R195, UR6, -R183 ;  /* 0x00000006c3b17c23 */ /* 0x004fe200080108b7 */
[----:B------:R-:W-:-:S04]  /*8c50*/  FMNMX.FTZ R2, R164, R3, !PT ;  /* 0x00000003a4027209 */ /* 0x000fc80007810000 */
[----:B------:R-:W-:Y:S02]  /*8c60*/  FMNMX.FTZ R3, R165, R2, !PT ;  /* 0x00000002a5037209 */ /* 0x000fe40007810000 */
[----:B------:R-:W-:Y:S02]  /*8c70*/  MUFU.EX2 R174, R174 ;  /* 0x000000ae00ae7308 */ /* 0x000fe40000000800 */
[----:B------:R-:W-:-:S04]  /*8c80*/  FMNMX.FTZ R2, R166, R3, !PT ;  /* 0x00000003a6027209 */ /* 0x000fc80007810000 */
[----:B-1----:R-:W-:Y:S02]  /*8c90*/  FMNMX.FTZ R2, R167, R2, !PT ;  /* 0x00000002a7027209 */ /* 0x002fe40007810000 */
[----:B------:R-:W1:Y:S01]  /*8ca0*/  MUFU.EX2 R175, R175 ;  /* 0x000000af00af7308 */ /* 0x000e620000000800 */
[----:B---3--:R-:W-:Y:S02]  /*8cb0*/  F2FP.BF16.F32.PACK_AB R196, R170, R171 ;  /* 0x000000abaac4723e */ /* 0x008fe400000010ff */
[----:B------:R-:W2:Y:S05]  /*8cc0*/  SHFL.BFLY PT, R3, R2, 0x2, 0x1f ;  /* 0x0c401f0002037f89 */ /* 0x000eaa00000e0000 */
[----:B------:R-:W-:Y:S08]  /*8cd0*/  MUFU.EX2 R192, R192 ;  /* 0x000000c000c07308 */ /* 0x000ff00000000800 */
[----:B------:R-:W-:Y:S01]  /*8ce0*/  MUFU.EX2 R177, R177 ;  /* 0x000000b100b17308 */ /* 0x000fe20000000800 */
[----:B-1----:R-:W-:-:S07]  /*8cf0*/  F2FP.BF16.F32.PACK_AB R198, R175, R174 ;  /* 0x000000aeafc6723e */ /* 0x002fce00000010ff */
[----:B------:R-:W-:Y:S01]  /*8d00*/  MUFU.EX2 R194, R194 ;  /* 0x000000c200c27308 */ /* 0x000fe20000000800 */
[----:B--2---:R-:W-:-:S05]  /*8d10*/  FMNMX.FTZ R3, R2, R3, !PT ;  /* 0x0000000302037209 */ /* 0x004fca0007810000 */
[----:B------:R-:W1:Y:S02]  /*8d20*/  SHFL.BFLY PT, R2, R3, 0x1, 0x1f ;  /* 0x0c201f0003027f89 */ /* 0x000e6400000e0000 */
[----:B------:R-:W-:Y:S08]  /*8d30*/  MUFU.EX2 R179, R179 ;  /* 0x000000b300b37308 */ /* 0x000ff00000000800 */
[----:B------:R-:W-:Y:S01]  /*8d40*/  MUFU.EX2 R181, R181 ;  /* 0x000000b500b57308 */ /* 0x000fe20000000800 */
[----:B-1----:R-:W-:-:S05]  /*8d50*/  FMNMX.FTZ R3, R3, R2, !PT ;  /* 0x0000000203037209 */ /* 0x002fca0007810000 */
[----:B------:R-:W-:Y:S01]  /*8d60*/  FADD.FTZ R2, -R3, R214 ;  /* 0x000000d603027221 */ /* 0x000fe20000010100 */
[----:B------:R-:W-:-:S03]  /*8d70*/  IMAD.MOV.U32 R214, RZ, RZ, R3 ;  /* 0x000000ffffd67224 */ /* 0x000fc600078e0003 */
[----:B------:R-:W-:-:S06]  /*8d80*/  FMUL.FTZ R2, R2, UR6 ;  /* 0x0000000602027c20 */ /* 0x000fcc0008410000 */
[----:B------:R-:W-:Y:S01]  /*8d90*/  MUFU.EX2 R2, R2 ;  /* 0x0000000200027308 */ /* 0x000fe20000000800 */
[----:B------:R-:W-:Y:S02]  /*8da0*/  WARPGROUP.DEPBAR.LE gsb0, 0x0 ;  /* 0x00008000000079c5 */ /* 0x000fe40000010000 */
[----:B------:R-:W-:Y:S01]  /*8db0*/  WARPGROUP.ARRIVE ;  /* 0x00000000000079c5 */ /* 0x000fe20000000000 */
[--C-:B------:R-:W-:Y:S01]  /*8dc0*/  FFMA.FTZ R188, R197, UR6, -R183.reuse ;  /* 0x00000006c5bc7c23 */ /* 0x100fe200080108b7 */
[--C-:B------:R-:W-:Y:S01]  /*8dd0*/  FFMA.FTZ R190, R169, UR6, -R183.reuse ;  /* 0x00000006a9be7c23 */ /* 0x100fe200080108b7 */
[----:B------:R-:W-:-:S03]  /*8de0*/  FFMA.FTZ R169, R216, UR6, -R183 ;  /* 0x00000006d8a97c23 */ /* 0x000fc600080108b7 */
[----:B------:R-:W-:Y:S01]  /*8df0*/  HGMMA.64x256x16.F32.BF16 R24, R184, gdesc[UR8].tnspB, R24, gsb0 ;  /* 0x43e00008b8187df0 */ /* 0x000fe20008001818 */
[----:B------:R-:W-:Y:S08]  /*8e00*/  MUFU.EX2 R188, R188 ;  /* 0x000000bc00bc7308 */ /* 0x000ff00000000800 */
[----:B------:R-:W-:Y:S08]  /*8e10*/  MUFU.EX2 R190, R190 ;  /* 0x000000be00be7308 */ /* 0x000ff00000000800 */
[----:B------:R-:W-:Y:S01]  /*8e20*/  MUFU.EX2 R169, R169 ;  /* 0x000000a900a97308 */ /* 0x000fe20000000800 */
[----:B------:R-:W-:-:S02]  /*8e30*/  WARPGROUP.DEPBAR.LE gsb0, 0x0 ;  /* 0x00008000000079c5 */ /* 0x000fc40000010000 */
[--C-:B------:R-:W-:Y:S01]  /*8e40*/  FFMA.FTZ R186, R173, UR6, -R183.reuse ;  /* 0x00000006adba7c23 */ /* 0x100fe200080108b7 */
[--C-:B------:R-:W-:Y:S01]  /*8e50*/  FFMA.FTZ R173, R168, UR6, -R183.reuse ;  /* 0x00000006a8ad7c23 */ /* 0x100fe200080108b7 */
[----:B------:R-:W-:Y:S01]  /*8e60*/  FMUL.FTZ R168, R3, UR6 ;  /* 0x0000000603a87c20 */ /* 0x000fe20008410000 */
[--C-:B------:R-:W-:Y:S01]  /*8e70*/  FFMA.FTZ R184, R172, UR6, -R183.reuse ;  /* 0x00000006acb87c23 */ /* 0x100fe200080108b7 */
[----:B------:R-:W-:Y:S02]  /*8e80*/  FFMA.FTZ R185, R176, UR6, -R183 ;  /* 0x00000006b0b97c23 */ /* 0x000fe400080108b7 */
[--C-:B------:R-:W-:Y:S01]  /*8e90*/  FFMA.FTZ R197, R153, UR6, -R168.reuse ;  /* 0x0000000699c57c23 */ /* 0x100fe200080108a8 */
[----:B------:R-:W-:Y:S01]  /*8ea0*/  MOV R153, UR36 ;  /* 0x0000002400997c02 */ /* 0x000fe20008000f00 */
[--C-:B------:R-:W-:Y:S01]  /*8eb0*/  FFMA.FTZ R152, R152, UR6, -R168.reuse ;  /* 0x0000000698987c23 */ /* 0x100fe200080108a8 */
[--C-:B------:R-:W-:Y:S01]  /*8ec0*/  FFMA.FTZ R199, R154, UR6, -R168.reuse ;  /* 0x000000069ac77c23 */ /* 0x100fe200080108a8 */
[--C-:B------:R-:W-:Y:S01]  /*8ed0*/  FFMA.FTZ R154, R155, UR6, -R168.reuse ;  /* 0x000000069b9a7c23 */ /* 0x100fe200080108a8 */
[----:B------:R-:W-:Y:S01]  /*8ee0*/  @!P1 LEA R153, R153, UR38, 0x3 ;  /* 0x0000002699999c11 */ /* 0x000fe2000f8e18ff */
[----:B------:R-:W1:Y:S01]  /*8ef0*/  MUFU.EX2 R197, R197 ;  /* 0x000000c500c57308 */ /* 0x000e620000000800 */
[--C-:B------:R-:W-:Y:S01]  /*8f00*/  FFMA.FTZ R193, R156, UR6, -R168.reuse ;  /* 0x000000069cc17c23 */ /* 0x100fe200080108a8 */
[--C-:B------:R-:W-:Y:S01]  /*8f10*/  FFMA.FTZ R156, R157, UR6, -R168.reuse ;  /* 0x000000069d9c7c23 */ /* 0x100fe200080108a8 */
[----:B------:R-:W-:Y:S01]  /*8f20*/  FFMA.FTZ R195, R158, UR6, -R168 ;  /* 0x000000069ec37c23 */ /* 0x000fe200080108a8 */
[----:B------:R-:W-:-:S02]  /*8f30*/  @!P1 VIADD R153, R153, 0x30840 ;  /* 0x0003084099999836 */ /* 0x000fc40000000000 */
[--C-:B------:R-:W-:Y:S01]  /*8f40*/  FFMA.FTZ R158, R159, UR6, -R168.reuse ;  /* 0x000000069f9e7c23 */ /* 0x100fe200080108a8 */
[--C-:B------:R-:W-:Y:S01]  /*8f50*/  FFMA.FTZ R191, R162, UR6, -R168.reuse ;  /* 0x00000006a2bf7c23 */ /* 0x100fe200080108a8 */
[--C-:B------:R-:W-:Y:S01]  /*8f60*/  FFMA.FTZ R189, R160, UR6, -R168.reuse ;  /* 0x00000006a0bd7c23 */ /* 0x100fe200080108a8 */
[----:B------:R-:W2:Y:S01]  /*8f70*/  MUFU.EX2 R152, R152 ;  /* 0x0000009800987308 */ /* 0x000ea20000000800 */
[----:B------:R-:W-:Y:S01]  /*8f80*/  @!P1 PRMT R153, RZ, 0x654, R153 ;  /* 0x00000654ff999816 */ /* 0x000fe20000000099 */
[--C-:B------:R-:W-:Y:S01]  /*8f90*/  FFMA.FTZ R160, R161, UR6, -R168.reuse ;  /* 0x00000006a1a07c23 */ /* 0x100fe200080108a8 */
[----:B------:R-:W-:Y:S02]  /*8fa0*/  IMAD.U32 R155, RZ, RZ, UR14 ;  /* 0x0000000eff9b7e24 */ /* 0x000fe4000f8e00ff */
[--C-:B------:R-:W-:Y:S01]  /*8fb0*/  FFMA.FTZ R163, R163, UR6, -R168.reuse ;  /* 0x00000006a3a37c23 */ /* 0x100fe200080108a8 */
[----:B------:R3:W-:Y:S01]  /*8fc0*/  @!P1 SYNCS.ARRIVE.TRANS64.RED.A1T0 RZ, [R153+URZ], RZ ;  /* 0x000000ff99ff99a7 */ /* 0x0007e2000810043f */
[--C-:B------:R-:W-:Y:S01]  /*8fd0*/  FFMA.FTZ R164, R164, UR6, -R168.reuse ;  /* 0x00000006a4a47c23 */ /* 0x100fe200080108a8 */
[--C-:B------:R-:W-:Y:S01]  /*8fe0*/  FFMA.FTZ R165, R165, UR6, -R168.reuse ;  /* 0x00000006a5a57c23 */ /* 0x100fe200080108a8 */
[----:B------:R-:W4:Y:S01]  /*8ff0*/  MUFU.EX2 R199, R199 ;  /* 0x000000c700c77308 */ /* 0x000f220000000800 */
[----:B-1----:R-:W-:Y:S01]  /*9000*/  FFMA.FTZ R7, R2, R7, R197 ;  /* 0x0000000702077223 */ /* 0x002fe200000100c5 */
[----:B------:R-:W-:Y:S01]  /*9010*/  @!P1 IADD3 R155, R155, 0x30860, RZ ;  /* 0x000308609b9b9810 */ /* 0x000fe20007ffe0ff */
[--C-:B------:R-:W-:Y:S01]  /*9020*/  FFMA.FTZ R166, R166, UR6, -R168.reuse ;  /* 0x00000006a6a67c23 */ /* 0x100fe200080108a8 */
[----:B------:R-:W-:Y:S01]  /*9030*/  FFMA.FTZ R167, R167, UR6, -R168 ;  /* 0x00000006a7a77c23 */ /* 0x000fe200080108a8 */
[----:B---3--:R-:W-:Y:S01]  /*9040*/  FFMA.FTZ R153, R0, R20, R171 ;  /* 0x0000001400997223 */ /* 0x008fe200000100ab */
[----:B------:R-:W-:-:S02]  /*9050*/  @!P1 PRMT R155, RZ, 0x654, R155 ;  /* 0x00000654ff9b9816 */ /* 0x000fc4000000009b */
[----:B------:R-:W1:Y:S01]  /*9060*/  MUFU.EX2 R154, R154 ;  /* 0x0000009a009a7308 */ /* 0x000e620000000800 */
[----:B------:R-:W-:Y:S01]  /*9070*/  FADD.FTZ R153, R170, R153 ;  /* 0x00000099aa997221 */ /* 0x000fe20000010000 */
[C---:B--2---:R-:W-:Y:S01]  /*9080*/  FADD.FTZ R20, R152.reuse, R7 ;  /* 0x0000000798147221 */ /* 0x044fe20000010000 */
[----:B------:R2:W-:Y:S01]  /*9090*/  @!P1 SYNCS.ARRIVE.TRANS64.RED.A1T0 RZ, [R155+URZ], RZ ;  /* 0x000000ff9bff99a7 */ /* 0x0005e2000810043f */
[----:B------:R-:W-:Y:S01]  /*90a0*/  F2FP.BF16.F32.PACK_AB R197, R152, R197 ;  /* 0x000000c598c5723e */ /* 0x000fe200000010ff */
[----:B------:R-:W-:-:S03]  /*90b0*/  FADD.FTZ R162, R174, R153 ;  /* 0x00000099aea27221 */ /* 0x000fc60000010000 */
[----:B------:R-:W3:Y:S01]  /*90c0*/  MUFU.EX2 R193, R193 ;  /* 0x000000c100c17308 */ /* 0x000ee20000000800 */
[----:B----4-:R-:W-:Y:S01]  /*90d0*/  FADD.FTZ R7, R199, R20 ;  /* 0x00000014c7077221 */ /* 0x010fe20000010000 */
[----:B------:R-:W-:-:S04]  /*90e0*/  FADD.FTZ R153, R175, R162 ;  /* 0x000000a2af997221 */ /* 0x000fc80000010000 */
[----:B------:R-:W-:Y:S01]  /*90f0*/  FADD.FTZ R162, R192, R153 ;  /* 0x00000099c0a27221 */ /* 0x000fe20000010000 */
[C---:B------:R-:W-:Y:S01]  /*9100*/  F2FP.BF16.F32.PACK_AB R192, R177.reuse, R192 ;  /* 0x000000c0b1c0723e */ /* 0x040fe200000010ff */
[----:B------:R-:W4:Y:S01]  /*9110*/  MUFU.EX2 R156, R156 ;  /* 0x0000009c009c7308 */ /* 0x000f220000000800 */
[C---:B-1----:R-:W-:Y:S01]  /*9120*/  FADD.FTZ R20, R154.reuse, R7 ;  /* 0x000000079a147221 */ /* 0x042fe20000010000 */
[----:B------:R-:W-:Y:S01]  /*9130*/  FADD.FTZ R153, R177, R162 ;  /* 0x000000a2b1997221 */ /* 0x000fe20000010000 */
[----:B------:R-:W-:-:S03]  /*9140*/  F2FP.BF16.F32.PACK_AB R199, R154, R199 ;  /* 0x000000c79ac7723e */ /* 0x000fc600000010ff */
[----:B------:R-:W-:Y:S01]  /*9150*/  FADD.FTZ R162, R194, R153 ;  /* 0x00000099c2a27221 */ /* 0x000fe20000010000 */
[----:B------:R-:W-:Y:S01]  /*9160*/  F2FP.BF16.F32.PACK_AB R194, R179, R194 ;  /* 0x000000c2b3c2723e */ /* 0x000fe200000010ff */
[----:B------:R-:W1:Y:S01]  /*9170*/  MUFU.EX2 R195, R195 ;  /* 0x000000c300c37308 */ /* 0x000e620000000800 */
[----:B---3--:R-:W-:Y:S01]  /*9180*/  FADD.FTZ R7, R193, R20 ;  /* 0x00000014c1077221 */ /* 0x008fe20000010000 */
[----:B------:R-:W-:-:S04]  /*9190*/  FADD.FTZ R153, R179, R162 ;  /* 0x000000a2b3997221 */ /* 0x000fc80000010000 */
[----:B------:R-:W-:Y:S01]  /*91a0*/  FADD.FTZ R152, R188, R153 ;  /* 0x00000099bc987221 */ /* 0x000fe20000010000 */
[C---:B------:R-:W-:Y:S01]  /*91b0*/  F2FP.BF16.F32.PACK_AB R188, R181.reuse, R188 ;  /* 0x000000bcb5bc723e */ /* 0x040fe200000010ff */
[----:B------:R-:W3:Y:S01]  /*91c0*/  MUFU.EX2 R158, R158 ;  /* 0x0000009e009e7308 */ /* 0x000ee20000000800 */
[C---:B----4-:R-:W-:Y:S01]  /*91d0*/  FADD.FTZ R20, R156.reuse, R7 ;  /* 0x000000079c147221 */ /* 0x050fe20000010000 */
[----:B------:R-:W-:Y:S01]  /*91e0*/  FADD.FTZ R153, R181, R152 ;  /* 0x00000098b5997221 */ /* 0x000fe20000010000 */
[----:B------:R-:W-:-:S03]  /*91f0*/  F2FP.BF16.F32.PACK_AB R193, R156, R193 ;  /* 0x000000c19cc1723e */ /* 0x000fc600000010ff */
[----:B------:R-:W-:Y:S01]  /*9200*/  FADD.FTZ R152, R190, R153 ;  /* 0x00000099be987221 */ /* 0x000fe20000010000 */
[----:B------:R-:W-:Y:S01]  /*9210*/  F2FP.BF16.F32.PACK_AB R190, R169, R190 ;  /* 0x000000bea9be723e */ /* 0x000fe200000010ff */
[----:B------:R-:W4:Y:S01]  /*9220*/  MUFU.EX2 R189, R189 ;  /* 0x000000bd00bd7308 */ /* 0x000f220000000800 */
[----:B-1----:R-:W-:-:S07]  /*9230*/  FADD.FTZ R7, R195, R20 ;  /* 0x00000014c3077221 */ /* 0x002fce0000010000 */
[----:B------:R-:W1:Y:S01]  /*9240*/  MUFU.EX2 R160, R160 ;  /* 0x000000a000a07308 */ /* 0x000e620000000800 */
[C---:B---3--:R-:W-:Y:S01]  /*9250*/  FADD.FTZ R20, R158.reuse, R7 ;  /* 0x000000079e147221 */ /* 0x048fe20000010000 */
[----:B------:R-:W-:-:S06]  /*9260*/  F2FP.BF16.F32.PACK_AB R195, R158, R195 ;  /* 0x000000c39ec3723e */ /* 0x000fcc00000010ff */
[----:B------:R-:W3:Y:S01]  /*9270*/  MUFU.EX2 R191, R191 ;  /* 0x000000bf00bf7308 */ /* 0x000ee20000000800 */
[----:B----4-:R-:W-:-:S07]  /*9280*/  FADD.FTZ R7, R189, R20 ;  /* 0x00000014bd077221 */ /* 0x010fce0000010000 */
[----:B------:R-:W4:Y:S01]  /*9290*/  MUFU.EX2 R163, R163 ;  /* 0x000000a300a37308 */ /* 0x000f220000000800 */
[C---:B-1----:R-:W-:Y:S01]  /*92a0*/  FADD.FTZ R20, R160.reuse, R7 ;  /* 0x00000007a0147221 */ /* 0x042fe20000010000 */
[----:B------:R-:W-:Y:S01]  /*92b0*/  FADD.FTZ R7, R169, R152 ;  /* 0x00000098a9077221 */ /* 0x000fe20000010000 */
[----:B------:R-:W-:-:S05]  /*92c0*/  F2FP.BF16.F32.PACK_AB R189, R160, R189 ;  /* 0x000000bda0bd723e */ /* 0x000fca00000010ff */
[----:B------:R-:W1:Y:S01]  /*92d0*/  MUFU.EX2 R184, R184 ;  /* 0x000000b800b87308 */ /* 0x000e620000000800 */
[----:B---3--:R-:W-:-:S07]  /*92e0*/  FADD.FTZ R20, R191, R20 ;  /* 0x00000014bf147221 */ /* 0x008fce0000010000 */
[----:B--2---:R-:W2:Y:S01]  /*92f0*/  MUFU.EX2 R155, R164 ;  /* 0x000000a4009b7308 */ /* 0x004ea20000000800 */
[C---:B----4-:R-:W-:Y:S01]  /*9300*/  FADD.FTZ R20, R163.reuse, R20 ;  /* 0x00000014a3147221 */ /* 0x050fe20000010000 */
[----:B------:R-:W-:-:S06]  /*9310*/  F2FP.BF16.F32.PACK_AB R191, R163, R191 ;  /* 0x000000bfa3bf723e */ /* 0x000fcc00000010ff */
[----:B------:R-:W3:Y:S01]  /*9320*/  MUFU.EX2 R185, R185 ;  /* 0x000000b900b97308 */ /* 0x000ee20000000800 */
[----:B-1----:R-:W-:-:S07]  /*9330*/  FADD.FTZ R152, R184, R7 ;  /* 0x00000007b8987221 */ /* 0x002fce0000010000 */
        /* <DEDUP_REMOVED lines=11> */
[----:B---3--:R-:W-:Y:S01]  /*93f0*/  FADD.FTZ R7, R187, R20 ;  /* 0x00000014bb077221 */ /* 0x008fe20000010000 */
[C---:B-1----:R-:W-:Y:S01]  /*9400*/  FADD.FTZ R20, R173.reuse, R152 ;  /* 0x00000098ad147221 */ /* 0x042fe20000010000 */
[----:B------:R-:W-:Y:S02]  /*9410*/  F2FP.BF16.F32.PACK_AB R186, R173, R186 ;  /* 0x000000baadba723e */ /* 0x000fe400000010ff */
[C---:B--2---:R-:W-:Y:S01]  /*9420*/  FADD.FTZ R7, R154.reuse, R7 ;  /* 0x000000079a077221 */ /* 0x044fe20000010000 */
[----:B------:R-:W-:Y:S01]  /*9430*/  F2FP.BF16.F32.PACK_AB R187, R154, R187 ;  /* 0x000000bb9abb723e */ /* 0x000fe200000010ff */
[----:B------:R-:W-:Y:S06]  /*9440*/  @P2 BRA `(.L_x_948) ;  /* 0xffffffdc00ec2947 */ /* 0x000fec000383ffff */
.L_x_939:
[----:B------:R-:W-:-:S13]  /*9450*/  ISETP.GE.AND P2, PT, R23, UR60, PT ;  /* 0x0000003c17007c0c */ /* 0x000fda000bf46270 */
[----:B------:R-:W-:Y:S05]  /*9460*/  @!P2 BRA `(.L_x_949) ;  /* 0x0000002800c0a947 */ /* 0x000fea0003800000 */
[----:B------:R-:W-:Y:S01]  /*9470*/  IMAD.MOV.U32 R216, RZ, RZ, R3 ;  /* 0x000000ffffd87224 */ /* 0x000fe200078e0003 */
[----:B------:R-:W-:Y:S01]  /*9480*/  IADD3 R214, R5, R21, RZ ;  /* 0x0000001505d67210 */ /* 0x000fe20007ffe0ff */
[----:B------:R-:W-:Y:S01]  /*9490*/  IMAD.MOV.U32 R215, RZ, RZ, R4 ;  /* 0x000000ffffd77224 */ /* 0x000fe200078e0004 */
[----:B------:R-:W-:Y:S01]  /*94a0*/  UMOV UR39, UR46 ;  /* 0x0000002e00277c82 */ /* 0x000fe20008000000 */
[----:B------:R-:W-:Y:S01]  /*94b0*/  UMOV UR7, UR36 ;  /* 0x0000002400077c82 */ /* 0x000fe20008000000 */
[----:B------:R-:W-:Y:S01]  /*94c0*/  ULDC UR40, c[0x0][0x9e4] ;  /* 0x0002790000287ab9 */ /* 0x000fe20000000800 */
[----:B------:R-:W-:-:S05]  /*94d0*/  ULDC UR41, c[0x0][0x288] ;  /* 0x0000a20000297ab9 */ /* 0x000fca0000000800 */
.L_x_966:
[----:B------:R-:W-:-:S04]  /*94e0*/  UIADD3 UR36, UR7, 0x1, URZ ;  /* 0x0000000107247890 */ /* 0x000fc8000fffe03f */
[----:B------:R-:W-:-:S04]  /*94f0*/  UISETP.NE.AND UP0, UPT, UR36, 0x2, UPT ;  /* 0x000000022400788c */ /* 0x000fc8000bf05270 */
[----:B------:R-:W-:Y:S02]  /*9500*/  USEL UR46, URZ, 0x1, UP0 ;  /* 0x000000013f2e7887 */ /* 0x000fe40008000000 */
[----:B------:R-:W-:Y:S02]  /*9510*/  USEL UR36, UR36, URZ, UP0 ;  /* 0x0000003f24247287 */ /* 0x000fe40008000000 */
[----:B------:R-:W-:Y:S01]  /*9520*/  ULOP3.LUT UR46, UR39, UR46, URZ, 0x3c, !UPT ;  /* 0x0000002e272e7292 */ /* 0x000fe2000f8e3c3f */
[----:B------:R-:W-:Y:S11]  /*9530*/  @!P0 BRA `(.L_x_950) ;  /* 0x0000000000048947 */ /* 0x000ff60003800000 */
[----:B------:R-:W-:Y:S01]  /*9540*/  BPT.TRAP 0x1 ;  /* 0x000000040000795c */ /* 0x000fe20000300000 */
.L_x_950:
[----:B------:R-:W-:Y:S01]  /*9550*/  ULEA UR6, UR36, UR38, 0x3 ;  /* 0x0000002624067291 */ /* 0x000fe2000f8e183f */
[----:B------:R-:W-:-:S05]  /*9560*/  IMAD.U32 R3, RZ, RZ, UR46 ;  /* 0x0000002eff037e24 */ /* 0x000fca000f8e00ff */
[----:B------:R-:W-:-:S04]  /*9570*/  SHF.L.U32 R3, R3, 0x1f, RZ ;  /* 0x0000001f03037819 */ /* 0x000fc800000006ff */
[----:B------:R1:W2:Y:S01]  /*9580*/  SYNCS.PHASECHK.TRANS64.TRYWAIT P2, [UR6+0x30830], R3 ;  /* 0x03083003ff0075a7 */ /* 0x0002a20008040146 */
[----:B------:R-:W-:Y:S05]  /*9590*/  @!P0 BRA `(.L_x_951) ;  /* 0x0000000000048947 */ /* 0x000fea0003800000 */
[----:B------:R-:W-:Y:S01]  /*95a0*/  BPT.TRAP 0x1 ;  /* 0x000000040000795c */ /* 0x000fe20000300000 */
.L_x_951:
[----:B--2---:R-:W-:Y:S05]  /*95b0*/  @P2 BRA `(.L_x_952) ;  /* 0x0000000000082947 */ /* 0x004fea0003800000 */
[----:B------:R-:W2:Y:S02]  /*95c0*/  SYNCS.PHASECHK.TRANS64.TRYWAIT P2, [UR6+0x30830], R3 ;  /* 0x03083003ff0075a7 */ /* 0x000ea40008040146 */
[----:B--2---:R-:W-:Y:S05]  /*95d0*/  @!P2 BRA `(.L_x_953) ;  /* 0x000000940000a947 */ /* 0x004fea0003800000 */
.L_x_952:
        /* <DEDUP_REMOVED lines=225> */
.L_x_954:
[----:B------:R-:W-:Y:S01]  /*a3f0*/  ULEA UR10, UR7, UR38, 0x3 ;  /* 0x00000026070a7291 */ /* 0x000fe2000f8e183f */
[----:B------:R-:W-:-:S05]  /*a400*/  IMAD.U32 R0, RZ, RZ, UR39 ;  /* 0x00000027ff007e24 */ /* 0x000fca000f8e00ff */
[----:B------:R-:W-:-:S04]  /*a410*/  SHF.L.U32 R0, R0, 0x1f, RZ ;  /* 0x0000001f00007819 */ /* 0x000fc800000006ff */
[----:B------:R3:W4:Y:S01]  /*a420*/  SYNCS.PHASECHK.TRANS64.TRYWAIT P2, [UR10+0x30850], R0 ;  /* 0x03085000ff0075a7 */ /* 0x000722000804014a */
[----:B------:R-:W-:Y:S05]  /*a430*/  @!P0 BRA `(.L_x_955) ;  /* 0x0000000000048947 */ /* 0x000fea0003800000 */
[----:B------:R-:W-:Y:S01]  /*a440*/  BPT.TRAP 0x1 ;  /* 0x000000040000795c */ /* 0x000fe20000300000 */
.L_x_955:
[----:B----4-:R-:W-:Y:S05]  /*a450*/  @P2 BRA `(.L_x_956) ;  /* 0x0000000000082947 */ /* 0x010fea0003800000 */
[----:B------:R-:W4:Y:S02]  /*a460*/  SYNCS.PHASECHK.TRANS64.TRYWAIT P2, [UR10+0x30850], R0 ;  /* 0x03085000ff0075a7 */ /* 0x000f24000804014a */
[----:B----4-:R-:W-:Y:S05]  /*a470*/  @!P2 BRA `(.L_x_957) ;  /* 0x000000840070a947 */ /* 0x010fea0003800000 */
.L_x_956:
[----:B------:R-:W-:Y:S01]  /*a480*/  UIADD3 UR6, UR38, 0x400, URZ ;  /* 0x0000040026067890 */ /* 0x000fe2000fffe03f */
[----:B------:R-:W-:Y:S01]  /*a490*/  WARPGROUP.ARRIVE ;  /* 0x00000000000079c5 */ /* 0x000fe20000000000 */
[----:B------:R-:W-:Y:S01]  /*a4a0*/  ULDC UR14, c[0x0][0x9d8] ;  /* 0x00027600000e7ab9 */ /* 0x000fe20000000800 */
[----:B------:R-:W-:Y:S01]  /*a4b0*/  MOV R2, UR36 ;  /* 0x0000002400027c02 */ /* 0x000fe20008000f00 */
[----:B------:R-:W-:Y:S01]  /*a4c0*/  USHF.R.U32.HI UR6, URZ, 0x4, UR6 ;  /* 0x000000043f067899 */ /* 0x000fe20008011606 */
[----:B--2---:R-:W-:Y:S01]  /*a4d0*/  FMUL.FTZ R4, R152, UR14 ;  /* 0x0000000e98047c20 */ /* 0x004fe20008410000 */
[----:B-1-3--:R-:W-:Y:S01]  /*a4e0*/  FMUL.FTZ R0, R154, UR14 ;  /* 0x0000000e9a007c20 */ /* 0x00afe20008410000 */
[----:B------:R-:W-:Y:S01]  /*a4f0*/  FMUL.FTZ R152, R155, UR14 ;  /* 0x0000000e9b987c20 */ /* 0x000fe20008410000 */
[----:B------:R-:W-:Y:S01]  /*a500*/  ULOP3.LUT UR6, UR6, 0x3fff, URZ, 0xc0, !UPT ;  /* 0x00003fff06067892 */ /* 0x000fe2000f8ec03f */
[----:B------:R-:W-:Y:S01]  /*a510*/  FMUL.FTZ R154, R159, UR14 ;  /* 0x0000000e9f9a7c20 */ /* 0x000fe20008410000 */
[----:B------:R-:W-:Y:S01]  /*a520*/  FMUL.FTZ R155, R162, UR14 ;  /* 0x0000000ea29b7c20 */ /* 0x000fe20008410000 */
[----:B------:R-:W-:Y:S01]  /*a530*/  FMUL.FTZ R159, R170, UR14 ;  /* 0x0000000eaa9f7c20 */ /* 0x000fe20008410000 */
[----:B------:R-:W-:Y:S01]  /*a540*/  ULOP3.LUT UR6, UR6, 0x2000000, URZ, 0xfc, !UPT ;  /* 0x0200000006067892 */ /* 0x000fe2000f8efc3f */
[----:B------:R-:W-:Y:S01]  /*a550*/  FMUL.FTZ R162, R174, UR14 ;  /* 0x0000000eaea27c20 */ /* 0x000fe20008410000 */
[----:B------:R-:W-:Y:S01]  /*a560*/  @!P1 LEA R2, R2, UR38, 0x3 ;  /* 0x0000002602029c11 */ /* 0x000fe2000f8e18ff */
[----:B------:R-:W1:Y:S01]  /*a570*/  MUFU.TANH R4, R4 ;  /* 0x0000000400047308 */ /* 0x000e620000002400 */
[----:B------:R-:W-:-:S03]  /*a580*/  ULEA UR11, UR7, UR6, 0xb ;  /* 0x00000006070b7291 */ /* 0x000fc6000f8e583f */
[----:B------:R-:W-:Y:S01]  /*a590*/  UMOV UR7, 0x40000040 ;  /* 0x4000004000077882 */ /* 0x000fe20000000000 */
[----:B------:R-:W-:-:S03]  /*a5a0*/  @!P1 VIADD R2, R2, 0x30840 ;  /* 0x0003084002029836 */ /* 0x000fc60000000000 */
[----:B------:R-:W-:Y:S01]  /*a5b0*/  UMOV UR6, UR11 ;  /* 0x0000000b00067c82 */ /* 0x000fe20008000000 */
[----:B------:R-:W2:Y:S01]  /*a5c0*/  MUFU.TANH R0, R0 ;  /* 0x0000000000007308 */ /* 0x000ea20000002400 */
[----:B------:R-:W-:Y:S01]  /*a5d0*/  HGMMA.64x256x16.F32.BF16 R24, R196, gdesc[UR4].tnspB, R24, gsb0 ;  /* 0x43e00004c4187df0 */ /* 0x000fe20008001818 */
[----:B------:R-:W-:Y:S01]  /*a5e0*/  UIADD3 UR6, UR11, 0x80, URZ ;  /* 0x000000800b067890 */ /* 0x000fe2000fffe03f */
[----:B------:R-:W-:Y:S01]  /*a5f0*/  @!P1 PRMT R2, RZ, 0x654, R2 ;  /* 0x00000654ff029816 */ /* 0x000fe20000000002 */
[----:B------:R-:W-:-:S04]  /*a600*/  UMOV UR7, 0x40000040 ;  /* 0x4000004000077882 */ /* 0x000fc80000000000 */
[----:B------:R-:W3:Y:S08]  /*a610*/  MUFU.TANH R152, R152 ;  /* 0x0000009800987308 */ /* 0x000ef00000002400 */
[----:B------:R-:W4:Y:S08]  /*a620*/  MUFU.TANH R154, R154 ;  /* 0x0000009a009a7308 */ /* 0x000f300000002400 */
        /* <DEDUP_REMOVED lines=12> */
[----:B------:R-:W-:-:S15]  /*a6f0*/  FMUL.FTZ R194, R173, UR14 ;  /* 0x0000000eadc27c20 */ /* 0x000fde0008410000 */
[----:B------:R-:W-:-:S05]  /*a700*/  NOP ;  /* 0x0000000000007918 */ /* 0x000fca0000000000 */
[----:B------:R-:W-:Y:S01]  /*a710*/  HGMMA.64x256x16.F32.BF16 R24, R188, gdesc[UR4].tnspB, R24, gsb0 ;  /* 0x43e00004bc187df0 */ /* 0x000fe20008001818 */
[----:B------:R-:W-:Y:S01]  /*a720*/  UIADD3 UR6, UR11, 0x180, URZ ;  /* 0x000001800b067890 */ /* 0x000fe2000fffe03f */
[----:B------:R-:W1:Y:S01]  /*a730*/  MUFU.TANH R192, R192 ;  /* 0x000000c000c07308 */ /* 0x000e620000002400 */
[----:B------:R-:W-:-:S07]  /*a740*/  UMOV UR7, 0x40000040 ;  /* 0x4000004000077882 */ /* 0x000fce0000000000 */
[----:B------:R-:W1:Y:S08]  /*a750*/  MUFU.TANH R193, R193 ;  /* 0x000000c100c17308 */ /* 0x000e700000002400 */
[----:B------:R-:W1:Y:S01]  /*a760*/  MUFU.TANH R194, R194 ;  /* 0x000000c200c27308 */ /* 0x000e620000002400 */
[----:B------:R-:W-:Y:S02]  /*a770*/  WARPGROUP.DEPBAR.LE gsb0, 0x0 ;  /* 0x00008000000079c5 */ /* 0x000fe40000010000 */
[----:B------:R-:W-:Y:S01]  /*a780*/  WARPGROUP.ARRIVE ;  /* 0x00000000000079c5 */ /* 0x000fe20000000000 */
[----:B------:R-:W-:Y:S01]  /*a790*/  FMUL.FTZ R189, R156, UR14 ;  /* 0x0000000e9cbd7c20 */ /* 0x000fe20008410000 */
[----:B------:R-:W-:Y:S01]  /*a7a0*/  FMUL.FTZ R188, R153, UR14 ;  /* 0x0000000e99bc7c20 */ /* 0x000fe20008410000 */
[----:B------:R-:W-:Y:S01]  /*a7b0*/  FMUL.FTZ R156, R163, UR14 ;  /* 0x0000000ea39c7c20 */ /* 0x000fe20008410000 */
[----:B------:R-:W-:Y:S01]  /*a7c0*/  FMUL.FTZ R153, R158, UR14 ;  /* 0x0000000e9e997c20 */ /* 0x000fe20008410000 */
[----:B------:R-:W-:-:S02]  /*a7d0*/  FMUL.FTZ R190, R165, UR14 ;  /* 0x0000000ea5be7c20 */ /* 0x000fc40008410000 */
[----:B------:R-:W-:Y:S01]  /*a7e0*/  HGMMA.64x256x16.F32.BF16 R24, R184, gdesc[UR4].tnspB, R24, gsb0 ;  /* 0x43e00004b8187df0 */ /* 0x000fe20008001818 */
[----:B------:R-:W-:Y:S01]  /*a7f0*/  FMUL.FTZ R163, R178, UR14 ;  /* 0x0000000eb2a37c20 */ /* 0x000fe20008410000 */
[----:B------:R-:W-:Y:S01]  /*a800*/  FMUL.FTZ R158, R167, UR14 ;  /* 0x0000000ea79e7c20 */ /* 0x000fe20008410000 */
[----:B------:R-:W-:Y:S01]  /*a810*/  FMUL.FTZ R191, R168, UR14 ;  /* 0x0000000ea8bf7c20 */ /* 0x000fe20008410000 */
[----:B------:R-:W-:Y:S01]  /*a820*/  FMUL.FTZ R178, R181, UR14 ;  /* 0x0000000eb5b27c20 */ /* 0x000fe20008410000 */
[----:B------:R-:W-:Y:S01]  /*a830*/  FMUL.FTZ R165, R182, UR14 ;  /* 0x0000000eb6a57c20 */ /* 0x000fe20008410000 */
[----:B------:R-:W1:Y:S01]  /*a840*/  MUFU.TANH R188, R188 ;  /* 0x000000bc00bc7308 */ /* 0x000e620000002400 */
[----:B------:R-:W-:-:S07]  /*a850*/  ULDC UR6, c[0x0][0x9e0] ;  /* 0x0002780000067ab9 */ /* 0x000fce0000000800 */
        /* <DEDUP_REMOVED lines=13> */
[----:B------:R-:W5:Y:S01]  /*a930*/  LDC R166, c[0x0][0x2e0] ;  /* 0x0000b800ffa67b82 */ /* 0x000f620000000800 */
[----:B------:R-:W-:Y:S01]  /*a940*/  FMUL.FTZ R164, R179, UR14 ;  /* 0x0000000eb3a47c20 */ /* 0x000fe20008410000 */
[----:B------:R-:W-:Y:S02]  /*a950*/  IMAD.SHL.U32 R179, R23, 0x40, RZ ;  /* 0x0000004017b37824 */ /* 0x000fe400078e00ff */
[----:B------:R-:W-:Y:S01]  /*a960*/  FMUL.FTZ R186, R161, UR14 ;  /* 0x0000000ea1ba7c20 */ /* 0x000fe20008410000 */
[----:B------:R-:W-:Y:S01]  /*a970*/  FMUL.FTZ R161, R175, UR14 ;  /* 0x0000000eafa17c20 */ /* 0x000fe20008410000 */
[----:B------:R-:W-:Y:S01]  /*a980*/  FMUL.FTZ R175, R176, UR14 ;  /* 0x0000000eb0af7c20 */ /* 0x000fe20008410000 */
[----:B------:R-:W-:Y:S01]  /*a990*/  FMUL.FTZ R185, R160, UR14 ;  /* 0x0000000ea0b97c20 */ /* 0x000fe20008410000 */
[----:B------:R-:W-:Y:S01]  /*a9a0*/  IADD3 R3, -R179, 0x1, RZ ;  /* 0x00000001b3037810 */ /* 0x000fe20007ffe1ff */
[----:B------:R-:W-:Y:S01]  /*a9b0*/  FMUL.FTZ R176, R177, UR14 ;  /* 0x0000000eb1b07c20 */ /* 0x000fe20008410000 */
[----:B------:R-:W-:Y:S01]  /*a9c0*/  FMUL.FTZ R160, R171, UR14 ;  /* 0x0000000eaba07c20 */ /* 0x000fe20008410000 */
[----:B------:R-:W-:Y:S01]  /*a9d0*/  FMUL.FTZ R177, R180, UR14 ;  /* 0x0000000eb4b17c20 */ /* 0x000fe20008410000 */
[----:B------:R-:W1:Y:S01]  /*a9e0*/  MUFU.TANH R184, R184 ;  /* 0x000000b800b87308 */ /* 0x000e620000002400 */
[----:B------:R1:W-:Y:S07]  /*a9f0*/  @!P1 SYNCS.ARRIVE.TRANS64.RED.A1T0 RZ, [R2+URZ], RZ ;  /* 0x000000ff02ff99a7 */ /* 0x0003ee000810043f */
[----:B------:R-:W1:Y:S01]  /*aa00*/  MUFU.TANH R185, R185 ;  /* 0x000000b900b97308 */ /* 0x000e620000002400 */
[----:B-----5:R-:W-:-:S02]  /*aa10*/  IMAD R3, R166, UR47, R3 ;  /* 0x0000002fa6037c24 */ /* 0x020fc4000f8e0203 */
[----:B------:R-:W-:-:S05]  /*aa20*/  FMUL.FTZ R166, R183, UR14 ;  /* 0x0000000eb7a67c20 */ /* 0x000fca0008410000 */
[----:B------:R-:W1:Y:S01]  /*aa30*/  MUFU.TANH R186, R186 ;  /* 0x000000ba00ba7308 */ /* 0x000e620000002400 */
[----:B------:R-:W-:-:S05]  /*aa40*/  IADD3 R3, R3, -UR41, RZ ;  /* 0x8000002903037c10 */ /* 0x000fca000fffe0ff */
[----:B------:R-:W-:Y:S02]  /*aa50*/  IMAD R3, R22, -0x2, R3 ;  /* 0xfffffffe16037824 */ /* 0x000fe400078e0203 */
[----:B------:R-:W1:Y:S02]  /*aa60*/  MUFU.TANH R187, R187 ;  /* 0x000000bb00bb7308 */ /* 0x000e640000002400 */
[C---:B------:R-:W-:Y:S02]  /*aa70*/  VIADD R183, R3.reuse, UR6 ;  /* 0x0000000603b77c36 */ /* 0x040fe40008000000 */
[----:B------:R-:W-:-:S04]  /*aa80*/  VIADD R195, R3, UR45 ;  /* 0x0000002d03c37c36 */ /* 0x000fc80008000000 */
[----:B------:R-:W1:Y:S01]  /*aa90*/  MUFU.TANH R157, R157 ;  /* 0x0000009d009d7308 */ /* 0x000e620000002400 */
[C---:B------:R-:W-:Y:S01]  /*aaa0*/  IADD3 R181, R5.reuse, R183, RZ ;  /* 0x000000b705b57210 */ /* 0x040fe20007ffe0ff */
[----:B------:R-:W-:-:S06]  /*aab0*/  IMAD.IADD R182, R5, 0x1, R195 ;  /* 0x0000000105b67824 */ /* 0x000fcc00078e02c3 */
[----:B------:R-:W1:Y:S08]  /*aac0*/  MUFU.TANH R160, R160 ;  /* 0x000000a000a07308 */ /* 0x000e700000002400 */
[----:B------:R-:W1:Y:S08]  /*aad0*/  MUFU.TANH R161, R161 ;  /* 0x000000a100a17308 */ /* 0x000e700000002400 */
[----:B------:R-:W1:Y:S08]  /*aae0*/  MUFU.TANH R175, R175 ;  /* 0x000000af00af7308 */ /* 0x000e700000002400 */
[----:B------:R-:W1:Y:S08]  /*aaf0*/  MUFU.TANH R176, R176 ;  /* 0x000000b000b07308 */ /* 0x000e700000002400 */
[----:B------:R-:W1:Y:S08]  /*ab00*/  MUFU.TANH R164, R164 ;  /* 0x000000a400a47308 */ /* 0x000e700000002400 */
[----:B------:R-:W1:Y:S08]  /*ab10*/  MUFU.TANH R177, R177 ;  /* 0x000000b100b17308 */ /* 0x000e700000002400 */
[----:B------:R-:W1:Y:S01]  /*ab20*/  MUFU.TANH R166, R166 ;  /* 0x000000a600a67308 */ /* 0x000e620000002400 */
[----:B--234-:R-:W-:Y:S05]  /*ab30*/  @!P6 BRA `(.L_x_958) ;  /* 0x00000000005ce947 */ /* 0x01cfea0003800000 */
        /* <DEDUP_REMOVED lines=11> */
.L_x_960:
[----:B------:R-:W-:-:S04]  /*abf0*/  MOV R168, UR40 ;  /* 0x0000002800a87c02 */ /* 0x000fc80008000f00 */
[----:B------:R-:W-:-:S13]  /*ac00*/  ISETP.NE.AND P2, PT, R168, 0x1, PT ;  /* 0x00000001a800780c */ /* 0x000fda0003f45270 */
[----:B-1----:R-:W1:Y:S01]  /*ac10*/  @P2 LDC.64 R2, c[0x0][0x9e8] ;  /* 0x00027a00ff022b82 */ /* 0x002e620000000a00 */
[----:B------:R-:W-:-:S04]  /*ac20*/  @P2 IMAD.IADD R167, R5, 0x1, R21 ;  /* 0x0000000105a72824 */ /* 0x000fc800078e0215 */
[----:B-1----:R-:W-:-:S04]  /*ac30*/  @P2 IMAD.HI.U32 R170, R167, R2, RZ ;  /* 0x00000002a7aa2227 */ /* 0x002fc800078e00ff */
[----:B------:R-:W-:Y:S01]  /*ac40*/  IMAD.MOV.U32 R2, RZ, RZ, R214 ;  /* 0x000000ffff027224 */ /* 0x000fe200078e00d6 */
[----:B------:R-:W-:-:S07]  /*ac50*/  @P2 SHF.R.U32.HI R2, RZ, R3, R170 ;  /* 0x00000003ff022219 */ /* 0x000fce00000116aa */
.L_x_961:
[----:B------:R-:W-:Y:S05]  /*ac60*/  BSYNC B0 ;  /* 0x0000000000007941 */ /* 0x000fea0003800000 */
.L_x_959:
[----:B------:R-:W-:-:S04]  /*ac70*/  IMAD R3, R2, R168, -R179 ;  /* 0x000000a802037224 */ /* 0x000fc800078e0ab3 */
[----:B------:R-:W-:-:S05]  /*ac80*/  IMAD R3, R22, -0x2, R3 ;  /* 0xfffffffe16037824 */ /* 0x000fca00078e0203 */
[----:B------:R-:W-:Y:S02]  /*ac90*/  VIADDMNMX R181, R3, R168, R181, PT ;  /* 0x000000a803b57246 */ /* 0x000fe400038001b5 */
[----:B------:R-:W-:-:S07]  /*aca0*/  VIMNMX R182, R182, R3, !PT ;  /* 0x00000003b6b67248 */ /* 0x000fce0007fe0100 */
.L_x_958:
[----:B------:R-:W-:-:S04]  /*acb0*/  ISETP.GT.AND P2, PT, R23, -0x1, PT ;  /* 0xffffffff1700780c */ /* 0x000fc80003f44270 */
[C---:B------:R-:W-:Y:S02]  /*acc0*/  ISETP.GT.AND P3, PT, R182.reuse, RZ, P2 ;  /* 0x000000ffb600720c */ /* 0x040fe40001764270 */
[C---:B------:R-:W-:Y:S02]  /*acd0*/  ISETP.GT.AND P5, PT, R182.reuse, 0x1, P2 ;  /* 0x00000001b600780c */ /* 0x040fe400017a4270 */
[----:B------:R-:W-:Y:S02]  /*ace0*/  ISETP.LT.OR P4, PT, R181, 0x1, P3 ;  /* 0x00000001b500780c */ /* 0x000fe40001f81670 */
[----:B------:R-:W-:Y:S02]  /*acf0*/  ISETP.GT.AND P3, PT, R182, 0x8, P2 ;  /* 0x00000008b600780c */ /* 0x000fe40001764270 */
[----:B-1----:R-:W-:Y:S02]  /*ad00*/  FSEL R180, R4, -INF , !P4 ;  /* 0xff80000004b47808 */ /* 0x002fe40006000000 */
[----:B------:R-:W-:-:S02]  /*ad10*/  ISETP.GT.AND P4, PT, R182, 0x9, P2 ;  /* 0x00000009b600780c */ /* 0x000fc40001784270 */
[C---:B------:R-:W-:Y:S02]  /*ad20*/  ISETP.LT.OR P5, PT, R181.reuse, 0x2, P5 ;  /* 0x00000002b500780c */ /* 0x040fe40002fa1670 */
[C---:B------:R-:W-:Y:S02]  /*ad30*/  ISETP.LT.OR P3, PT, R181.reuse, 0x9, P3 ;  /* 0x00000009b500780c */ /* 0x040fe40001f61670 */
[----:B------:R-:W-:Y:S02]  /*ad40*/  ISETP.LT.OR P4, PT, R181, 0xa, P4 ;  /* 0x0000000ab500780c */ /* 0x000fe40002781670 */
[----:B------:R-:W-:Y:S02]  /*ad50*/  FSEL R188, R188, -INF , !P5 ;  /* 0xff800000bcbc7808 */ /* 0x000fe40006800000 */
[----:B------:R-:W-:Y:S02]  /*ad60*/  FSEL R189, R189, -INF , !P3 ;  /* 0xff800000bdbd7808 */ /* 0x000fe40005800000 */
[----:B------:R-:W-:-:S02]  /*ad70*/  FSEL R184, R184, -INF , !P4 ;  /* 0xff800000b8b87808 */ /* 0x000fc40006000000 */
[C---:B------:R-:W-:Y:S02]  /*ad80*/  ISETP.GT.AND P5, PT, R182.reuse, 0x10, P2 ;  /* 0x00000010b600780c */ /* 0x040fe400017a4270 */
[C---:B------:R-:W-:Y:S02]  /*ad90*/  ISETP.GT.AND P3, PT, R182.reuse, 0x11, P2 ;  /* 0x00000011b600780c */ /* 0x040fe40001764270 */
[----:B------:R-:W-:Y:S02]  /*ada0*/  ISETP.GT.AND P4, PT, R182, 0x18, P2 ;  /* 0x00000018b600780c */ /* 0x000fe40001784270 */
[C---:B------:R-:W-:Y:S02]  /*adb0*/  ISETP.LT.OR P5, PT, R181.reuse, 0x11, P5 ;  /* 0x00000011b500780c */ /* 0x040fe40002fa1670 */
[C---:B------:R-:W-:Y:S02]  /*adc0*/  ISETP.LT.OR P3, PT, R181.reuse, 0x12, P3 ;  /* 0x00000012b500780c */ /* 0x040fe40001f61670 */
[----:B------:R-:W-:-:S02]  /*add0*/  ISETP.LT.OR P4, PT, R181, 0x19, P4 ;  /* 0x00000019b500780c */ /* 0x000fc40002781670 */
[----:B------:R-:W-:Y:S02]  /*ade0*/  FSEL R167, R185, -INF , !P5 ;  /* 0xff800000b9a77808 */ /* 0x000fe40006800000 */
[----:B------:R-:W-:Y:S02]  /*adf0*/  FSEL R168, R186, -INF , !P3 ;  /* 0xff800000baa87808 */ /* 0x000fe40005800000 */
[----:B------:R-:W-:Y:S02]  /*ae00*/  FSEL R169, R187, -INF , !P4 ;  /* 0xff800000bba97808 */ /* 0x000fe40006000000 */
[C---:B------:R-:W-:Y:S02]  /*ae10*/  ISETP.GT.AND P5, PT, R182.reuse, 0x19, P2 ;  /* 0x00000019b600780c */ /* 0x040fe400017a4270 */
[C---:B------:R-:W-:Y:S02]  /*ae20*/  ISETP.GT.AND P3, PT, R182.reuse, 0x20, P2 ;  /* 0x00000020b600780c */ /* 0x040fe40001764270 */
        /* <DEDUP_REMOVED lines=18> */
[----:B------:R-:W-:Y:S01]  /*af50*/  ISETP.GT.AND P4, PT, R182, 0x39, P2 ;  /* 0x00000039b600780c */ /* 0x000fe20001784270 */
[----:B------:R-:W-:Y:S01]  /*af60*/  IMAD.IADD R182, R6, 0x1, R195 ;  /* 0x0000000106b67824 */ /* 0x000fe200078e02c3 */
[----:B------:R-:W-:-:S02]  /*af70*/  ISETP.LT.OR P5, PT, R181, 0x32, P5 ;  /* 0x00000032b500780c */ /* 0x000fc40002fa1670 */
[C---:B------:R-:W-:Y:S02]  /*af80*/  ISETP.LT.OR P3, PT, R181.reuse, 0x39, P3 ;  /* 0x00000039b500780c */ /* 0x040fe40001f61670 */
[----:B------:R-:W-:Y:S02]  /*af90*/  ISETP.LT.OR P4, PT, R181, 0x3a, P4 ;  /* 0x0000003ab500780c */ /* 0x000fe40002781670 */
[----:B------:R-:W-:Y:S02]  /*afa0*/  IADD3 R181, R6, R183, RZ ;  /* 0x000000b706b57210 */ /* 0x000fe40007ffe0ff */
[----:B------:R-:W-:Y:S02]  /*afb0*/  FSEL R176, R176, -INF , !P5 ;  /* 0xff800000b0b07808 */ /* 0x000fe40006800000 */
[----:B------:R-:W-:Y:S02]  /*afc0*/  FSEL R177, R177, -INF , !P3 ;  /* 0xff800000b1b17808 */ /* 0x000fe40005800000 */
[----:B------:R-:W-:Y:S01]  /*afd0*/  FSEL R178, R178, -INF , !P4 ;  /* 0xff800000b2b27808 */ /* 0x000fe20006000000 */
[----:B------:R-:W-:Y:S06]  /*afe0*/  @!P6 BRA `(.L_x_962) ;  /* 0x000000000058e947 */ /* 0x000fec0003800000 */
[----:B------:R-:W-:Y:S01]  /*aff0*/  IMAD.IADD R4, R6, 0x1, R21 ;  /* 0x0000000106047824 */ /* 0x000fe200078e0215 */
[----:B------:R-:W-:Y:S04]  /*b000*/  BSSY B0, `(.L_x_963) ;  /* 0x0000010000007945 */ /* 0x000fe80003800000 */
[----:B------:R-:W-:-:S13]  /*b010*/  ISETP.GT.AND P3, PT, R4, -0x1, PT ;  /* 0xffffffff0400780c */ /* 0x000fda0003f64270 */
[----:B------:R-:W-:Y:S05]  /*b020*/  @P3 BRA `(.L_x_964) ;  /* 0x0000000000203947 */ /* 0x000fea0003800000 */
[----:B------:R-:W-:Y:S02]  /*b030*/  MOV R186, UR40 ;  /* 0x0000002800ba7c02 */ /* 0x000fe40008000f00 */
[----:B------:R-:W-:Y:S02]  /*b040*/  LOP3.LUT R183, RZ, R4, RZ, 0x33, !PT ;  /* 0x00000004ffb77212 */ /* 0x000fe400078e33ff */
[----:B------:R-:W-:-:S13]  /*b050*/  ISETP.NE.AND P3, PT, R186, 0x1, PT ;  /* 0x00000001ba00780c */ /* 0x000fda0003f65270 */
[----:B------:R-:W1:Y:S02]  /*b060*/  @P3 LDC.64 R2, c[0x0][0x9e8] ;  /* 0x00027a00ff023b82 */ /* 0x000e640000000a00 */
[----:B-1----:R-:W-:-:S05]  /*b070*/  @P3 IMAD.HI.U32 R2, R183, R2, RZ ;  /* 0x00000002b7023227 */ /* 0x002fca00078e00ff */
[----:B------:R-:W-:-:S04]  /*b080*/  @P3 SHF.R.U32.HI R183, RZ, R3, R2 ;  /* 0x00000003ffb73219 */ /* 0x000fc80000011602 */
[----:B------:R-:W-:Y:S01]  /*b090*/  LOP3.LUT R4, RZ, R183, RZ, 0x33, !PT ;  /* 0x000000b7ff047212 */ /* 0x000fe200078e33ff */
[----:B------:R-:W-:Y:S06]  /*b0a0*/  BRA `(.L_x_965) ;  /* 0x0000000000147947 */ /* 0x000fec0003800000 */
.L_x_964:
[----:B------:R-:W-:-:S05]  /*b0b0*/  IMAD.U32 R186, RZ, RZ, UR40 ;  /* 0x00000028ffba7e24 */ /* 0x000fca000f8e00ff */
[----:B------:R-:W-:-:S13]  /*b0c0*/  ISETP.NE.AND P3, PT, R186, 0x1, PT ;  /* 0x00000001ba00780c */ /* 0x000fda0003f65270 */
[----:B------:R-:W1:Y:S02]  /*b0d0*/  @P3 LDC.64 R2, c[0x0][0x9e8] ;  /* 0x00027a00ff023b82 */ /* 0x000e640000000a00 */
[----:B-1----:R-:W-:-:S05]  /*b0e0*/  @P3 IMAD.HI.U32 R2, R4, R2, RZ ;  /* 0x0000000204023227 */ /* 0x002fca00078e00ff */
[----:B------:R-:W-:-:S07]  /*b0f0*/  @P3 SHF.R.U32.HI R4, RZ, R3, R2 ;  /* 0x00000003ff043219 */ /* 0x000fce0000011602 */
.L_x_965:
[----:B------:R-:W-:Y:S05]  /*b100*/  BSYNC B0 ;  /* 0x0000000000007941 */ /* 0x000fea0003800000 */
.L_x_963:
[----:B------:R-:W-:-:S04]  /*b110*/  IMAD R179, R4, R186, -R179 ;  /* 0x000000ba04b37224 */ /* 0x000fc800078e0ab3 */
[----:B------:R-:W-:-:S05]  /*b120*/  IMAD R179, R22, -0x2, R179 ;  /* 0xfffffffe16b37824 */ /* 0x000fca00078e02b3 */
[----:B------:R-:W-:Y:S02]  /*b130*/  VIADDMNMX R181, R179, R186, R181, PT ;  /* 0x000000bab3b57246 */ /* 0x000fe400038001b5 */
[----:B------:R-:W-:-:S07]  /*b140*/  VIMNMX R182, R182, R179, !PT ;  /* 0x000000b3b6b67248 */ /* 0x000fce0007fe0100 */
.L_x_962:
[----:B------:R-:W-:Y:S01]  /*b150*/  FMNMX.FTZ R3, R180, R215, !PT ;  /* 0x000000d7b4037209 */ /* 0x000fe20007810000 */
[----:B------:R-:W-:Y:S01]  /*b160*/  ULDC UR6, c[0x0][0x988] ;  /* 0x0002620000067ab9 */ /* 0x000fe20000000800 */
[----:B------:R-:W-:Y:S01]  /*b170*/  ISETP.GT.AND P3, PT, R182, 0x1, P2 ;  /* 0x00000001b600780c */ /* 0x000fe20001764270 */
[----:B------:R-:W-:Y:S01]  /*b180*/  UMOV UR39, UR46 ;  /* 0x0000002e00277c82 */ /* 0x000fe20008000000 */
[----:B------:R-:W-:Y:S01]  /*b190*/  FMNMX.FTZ R2, R188, R3, !PT ;  /* 0x00000003bc027209 */ /* 0x000fe20007810000 */
[----:B------:R-:W-:Y:S01]  /*b1a0*/  UMOV UR7, UR36 ;  /* 0x0000002400077c82 */ /* 0x000fe20008000000 */
[----:B------:R-:W-:Y:S02]  /*b1b0*/  ISETP.LT.OR P3, PT, R181, 0x2, P3 ;  /* 0x00000002b500780c */ /* 0x000fe40001f61670 */
[----:B------:R-:W-:Y:S02]  /*b1c0*/  FMNMX.FTZ R3, R189, R2, !PT ;  /* 0x00000002bd037209 */ /* 0x000fe40007810000 */
[----:B------:R-:W-:-:S02]  /*b1d0*/  FSEL R152, R152, -INF , !P3 ;  /* 0xff80000098987808 */ /* 0x000fc40005800000 */
[----:B------:R-:W-:Y:S02]  /*b1e0*/  FMNMX.FTZ R2, R184, R3, !PT ;  /* 0x00000003b8027209 */ /* 0x000fe40007810000 */
[C---:B------:R-:W-:Y:S02]  /*b1f0*/  ISETP.GT.AND P3, PT, R182.reuse, RZ, P2 ;  /* 0x000000ffb600720c */ /* 0x040fe40001764270 */
[----:B------:R-:W-:Y:S02]  /*b200*/  FMNMX.FTZ R3, R167, R2, !PT ;  /* 0x00000002a7037209 */ /* 0x000fe40007810000 */
        /* <DEDUP_REMOVED lines=8> */
[----:B------:R-:W-:-:S02]  /*b290*/  ISETP.LT.OR P4, PT, R181, 0x9, P4 ;  /* 0x00000009b500780c */ /* 0x000fc40002781670 */
[----:B------:R-:W-:Y:S02]  /*b2a0*/  FMNMX.FTZ R2, R172, R3, !PT ;  /* 0x00000003ac027209 */ /* 0x000fe40007810000 */
[----:B------:R-:W-:Y:S02]  /*b2b0*/  FSEL R154, R154, -INF , !P5 ;  /* 0xff8000009a9a7808 */ /* 0x000fe40006800000 */
[----:B------:R-:W-:Y:S02]  /*b2c0*/  FMNMX.FTZ R3, R173, R2, !PT ;  /* 0x00000002ad037209 */ /* 0x000fe40007810000 */
[----:B------:R-:W-:Y:S02]  /*b2d0*/  ISETP.GT.AND P5, PT, R182, 0x11, P2 ;  /* 0x00000011b600780c */ /* 0x000fe400017a4270 */
        /* <DEDUP_REMOVED lines=9> */
[----:B------:R-:W-:-:S03]  /*b370*/  FSEL R159, R159, -INF , !P5 ;  /* 0xff8000009f9f7808 */ /* 0x000fc60006800000 */
[----:B------:R-:W1:Y:S02]  /*b380*/  SHFL.BFLY PT, R2, R3, 0x2, 0x1f ;  /* 0x0c401f0003027f89 */ /* 0x000e6400000e0000 */
[----:B-1----:R-:W-:Y:S02]  /*b390*/  FMNMX.FTZ R179, R3, R2, !PT ;  /* 0x0000000203b37209 */ /* 0x002fe40007810000 */
[----:B------:R-:W-:Y:S02]  /*b3a0*/  FSEL R2, R153, -INF , !P4 ;  /* 0xff80000099027808 */ /* 0x000fe40006000000 */
[----:B------:R-:W-:Y:S01]  /*b3b0*/  ISETP.GT.AND P4, PT, R182, 0x10, P2 ;  /* 0x00000010b600780c */ /* 0x000fe20001784270 */
[----:B------:R-:W1:Y:S03]  /*b3c0*/  SHFL.BFLY PT, R4, R179, 0x1, 0x1f ;  /* 0x0c201f00b3047f89 */ /* 0x000e6600000e0000 */
[----:B------:R-:W-:-:S04]  /*b3d0*/  ISETP.LT.OR P4, PT, R181, 0x11, P4 ;  /* 0x00000011b500780c */ /* 0x000fc80002781670 */
[----:B------:R-:W-:Y:S02]  /*b3e0*/  FSEL R155, R155, -INF , !P4 ;  /* 0xff8000009b9b7808 */ /* 0x000fe40006000000 */
[----:B------:R-:W-:-:S04]  /*b3f0*/  ISETP.GT.AND P4, PT, R182, 0x19, P2 ;  /* 0x00000019b600780c */ /* 0x000fc80001784270 */
[----:B------:R-:W-:-:S04]  /*b400*/  ISETP.LT.OR P4, PT, R181, 0x1a, P4 ;  /* 0x0000001ab500780c */ /* 0x000fc80002781670 */
[----:B------:R-:W-:Y:S02]  /*b410*/  FSEL R158, R158, -INF , !P4 ;  /* 0xff8000009e9e7808 */ /* 0x000fe40006000000 */
[----:B------:R-:W-:-:S04]  /*b420*/  ISETP.GT.AND P4, PT, R182, 0x28, P2 ;  /* 0x00000028b600780c */ /* 0x000fc80001784270 */
[----:B------:R-:W-:Y:S02]  /*b430*/  ISETP.LT.OR P4, PT, R181, 0x29, P4 ;  /* 0x00000029b500780c */ /* 0x000fe40002781670 */
[----:B-1----:R-:W-:Y:S02]  /*b440*/  FMNMX.FTZ R4, R179, R4, !PT ;  /* 0x00000004b3047209 */ /* 0x002fe40007810000 */
[----:B------:R-:W-:Y:S02]  /*b450*/  FSEL R179, R0, -INF , !P3 ;  /* 0xff80000000b37808 */ /* 0x000fe40005800000 */
[----:B------:R-:W-:Y:S01]  /*b460*/  ISETP.GT.AND P3, PT, R182, 0x18, P2 ;  /* 0x00000018b600780c */ /* 0x000fe20001764270 */
[----:B------:R-:W-:Y:S01]  /*b470*/  FMUL.FTZ R153, R4, UR6 ;  /* 0x0000000604997c20 */ /* 0x000fe20008410000 */
[----:B------:R-:W-:Y:S02]  /*b480*/  FMNMX.FTZ R3, R179, R216, !PT ;  /* 0x000000d8b3037209 */ /* 0x000fe40007810000 */
[----:B------:R-:W-:-:S02]  /*b490*/  ISETP.LT.OR P3, PT, R181, 0x19, P3 ;  /* 0x00000019b500780c */ /* 0x000fc40001f61670 */
[----:B------:R-:W-:Y:S02]  /*b4a0*/  FMNMX.FTZ R3, R152, R3, !PT ;  /* 0x0000000398037209 */ /* 0x000fe40007810000 */
[----:B------:R-:W-:Y:S02]  /*b4b0*/  FSETP.NEU.FTZ.AND P5, PT, R4, -INF , PT ;  /* 0xff8000000400780b */ /* 0x000fe40003fbd000 */
[----:B------:R-:W-:Y:S02]  /*b4c0*/  FMNMX.FTZ R3, R2, R3, !PT ;  /* 0x0000000302037209 */ /* 0x000fe40007810000 */
[----:B------:R-:W-:Y:S02]  /*b4d0*/  FSEL R157, R157, -INF , !P3 ;  /* 0xff8000009d9d7808 */ /* 0x000fe40005800000 */
[----:B------:R-:W-:Y:S02]  /*b4e0*/  FMNMX.FTZ R0, R154, R3, !PT ;  /* 0x000000039a007209 */ /* 0x000fe40007810000 */
[----:B------:R-:W-:-:S02]  /*b4f0*/  ISETP.GT.AND P3, PT, R182, 0x21, P2 ;  /* 0x00000021b600780c */ /* 0x000fc40001764270 */
[----:B------:R-:W-:Y:S02]  /*b500*/  FMNMX.FTZ R3, R155, R0, !PT ;  /* 0x000000009b037209 */ /* 0x000fe40007810000 */
[----:B------:R-:W-:Y:S02]  /*b510*/  ISETP.LT.OR P3, PT, R181, 0x22, P3 ;  /* 0x00000022b500780c */ /* 0x000fe40001f61670 */
[----:B------:R-:W-:Y:S02]  /*b520*/  FMNMX.FTZ R0, R156, R3, !PT ;  /* 0x000000039c007209 */ /* 0x000fe40007810000 */
[----:B------:R-:W-:Y:S02]  /*b530*/  FSEL R3, R153, RZ, P5 ;  /* 0x000000ff99037208 */ /* 0x000fe40002800000 */
[----:B------:R-:W-:Y:S02]  /*b540*/  FMNMX.FTZ R153, R157, R0, !PT ;  /* 0x000000009d997209 */ /* 0x000fe40007810000 */
[----:B------:R-:W-:Y:S01]  /*b550*/  FSEL R160, R160, -INF , !P3 ;  /* 0xff800000a0a07808 */ /* 0x000fe20005800000 */
[--C-:B------:R-:W-:Y:S01]  /*b560*/  FFMA.FTZ R196, R188, UR6, -R3.reuse ;  /* 0x00000006bcc47c23 */ /* 0x100fe20008010803 */
[----:B------:R-:W-:Y:S01]  /*b570*/  FMNMX.FTZ R0, R158, R153, !PT ;  /* 0x000000999e007209 */ /* 0x000fe20007810000 */
[--C-:B------:R-:W-:Y:S01]  /*b580*/  FFMA.FTZ R192, R167, UR6, -R3.reuse ;  /* 0x00000006a7c07c23 */ /* 0x100fe20008010803 */
[----:B------:R-:W-:Y:S01]  /*b590*/  ISETP.GT.AND P3, PT, R182, 0x29, P2 ;  /* 0x00000029b600780c */ /* 0x000fe20001764270 */
[--C-:B------:R-:W-:Y:S01]  /*b5a0*/  FFMA.FTZ R194, R169, UR6, -R3.reuse ;  /* 0x00000006a9c27c23 */ /* 0x100fe20008010803 */
[----:B------:R-:W-:Y:S01]  /*b5b0*/  FMNMX.FTZ R183, R159, R0, !PT ;  /* 0x000000009fb77209 */ /* 0x000fe20007810000 */
[--C-:B------:R-:W-:Y:S01]  /*b5c0*/  FFMA.FTZ R188, R171, UR6, -R3.reuse ;  /* 0x00000006abbc7c23 */ /* 0x100fe20008010803 */
[----:B------:R-:W-:Y:S01]  /*b5d0*/  FSEL R162, R162, -INF , !P4 ;  /* 0xff800000a2a27808 */ /* 0x000fe20006000000 */
[--C-:B------:R-:W-:Y:S01]  /*b5e0*/  FFMA.FTZ R190, R173, UR6, -R3.reuse ;  /* 0x00000006adbe7c23 */ /* 0x100fe20008010803 */
[----:B------:R-:W-:Y:S01]  /*b5f0*/  ISETP.GT.AND P4, PT, R182, 0x30, P2 ;  /* 0x00000030b600780c */ /* 0x000fe20001784270 */
[--C-:B------:R-:W-:Y:S01]  /*b600*/  FFMA.FTZ R186, R177, UR6, -R3.reuse ;  /* 0x00000006b1ba7c23 */ /* 0x100fe20008010803 */
[----:B------:R-:W-:Y:S01]  /*b610*/  ISETP.LT.OR P3, PT, R181, 0x2a, P3 ;  /* 0x0000002ab500780c */ /* 0x000fe20001f61670 */
[--C-:B------:R-:W-:Y:S01]  /*b620*/  FFMA.FTZ R180, R180, UR6, -R3.reuse ;  /* 0x00000006b4b47c23 */ /* 0x100fe20008010803 */
[----:B------:R-:W-:Y:S01]  /*b630*/  FMNMX.FTZ R183, R160, R183, !PT ;  /* 0x000000b7a0b77209 */ /* 0x000fe20007810000 */
[--C-:B------:R-:W-:Y:S01]  /*b640*/  FFMA.FTZ R198, R189, UR6, -R3.reuse ;  /* 0x00000006bdc67c23 */ /* 0x100fe20008010803 */
[----:B------:R-:W-:Y:S01]  /*b650*/  ISETP.LT.OR P4, PT, R181, 0x31, P4 ;  /* 0x00000031b500780c */ /* 0x000fe20002781670 */
[--C-:B------:R-:W-:Y:S01]  /*b660*/  FFMA.FTZ R167, R168, UR6, -R3.reuse ;  /* 0x00000006a8a77c23 */ /* 0x100fe20008010803 */
[----:B------:R-:W-:Y:S01]  /*b670*/  FSEL R161, R161, -INF , !P3 ;  /* 0xff800000a1a17808 */ /* 0x000fe20005800000 */
[--C-:B------:R-:W-:Y:S01]  /*b680*/  FFMA.FTZ R169, R170, UR6, -R3.reuse ;  /* 0x00000006aaa97c23 */ /* 0x100fe20008010803 */
[----:B------:R-:W-:Y:S01]  /*b690*/  ISETP.GT.AND P3, PT, R182, 0x31, P2 ;  /* 0x00000031b600780c */ /* 0x000fe20001764270 */
[--C-:B------:R-:W-:Y:S01]  /*b6a0*/  FFMA.FTZ R171, R172, UR6, -R3.reuse ;  /* 0x00000006acab7c23 */ /* 0x100fe20008010803 */
[----:B------:R-:W-:Y:S01]  /*b6b0*/  FMNMX.FTZ R0, R162, R183, !PT ;  /* 0x000000b7a2007209 */ /* 0x000fe20007810000 */
[--C-:B------:R-:W-:Y:S01]  /*b6c0*/  FFMA.FTZ R173, R174, UR6, -R3.reuse ;  /* 0x00000006aead7c23 */ /* 0x100fe20008010803 */
[----:B------:R-:W-:Y:S01]  /*b6d0*/  FSEL R163, R163, -INF , !P4 ;  /* 0xff800000a3a37808 */ /* 0x000fe20006000000 */
[----:B------:R-:W-:Y:S01]  /*b6e0*/  FFMA.FTZ R177, R178, UR6, -R3 ;  /* 0x00000006b2b17c23 */ /* 0x000fe20008010803 */
[----:B------:R-:W-:Y:S01]  /*b6f0*/  ISETP.GT.AND P4, PT, R182, 0x38, P2 ;  /* 0x00000038b600780c */ /* 0x000fe20001784270 */
[----:B------:R-:W-:Y:S01]  /*b700*/  MUFU.EX2 R153, R180 ;  /* 0x000000b400997308 */ /* 0x000fe20000000800 */
[----:B------:R-:W-:-:S02]  /*b710*/  ISETP.LT.OR P3, PT, R181, 0x32, P3 ;  /* 0x00000032b500780c */ /* 0x000fc40001f61670 */
[----:B------:R-:W-:Y:S02]  /*b720*/  FMNMX.FTZ R0, R161, R0, !PT ;  /* 0x00000000a1007209 */ /* 0x000fe40007810000 */
[----:B------:R-:W-:Y:S02]  /*b730*/  ISETP.GT.AND P2, PT, R182, 0x39, P2 ;  /* 0x00000039b600780c */ /* 0x000fe40001744270 */
[----:B------:R-:W-:Y:S01]  /*b740*/  ISETP.LT.OR P4, PT, R181, 0x39, P4 ;  /* 0x00000039b500780c */ /* 0x000fe20002781670 */
[----:B------:R-:W-:Y:S01]  /*b750*/  MUFU.EX2 R196, R196 ;  /* 0x000000c400c47308 */ /* 0x000fe20000000800 */
[----:B------:R-:W-:Y:S02]  /*b760*/  FSEL R164, R164, -INF , !P3 ;  /* 0xff800000a4a47808 */ /* 0x000fe40005800000 */
[----:B------:R-:W-:Y:S02]  /*b770*/  FMNMX.FTZ R183, R163, R0, !PT ;  /* 0x00000000a3b77209 */ /* 0x000fe40007810000 */
[----:B------:R-:W-:Y:S01]  /*b780*/  ISETP.LT.OR P2, PT, R181, 0x3a, P2 ;  /* 0x0000003ab500780c */ /* 0x000fe20001741670 */
[--C-:B------:R-:W-:Y:S01]  /*b790*/  FFMA.FTZ R181, R184, UR6, -R3.reuse ;  /* 0x00000006b8b57c23 */ /* 0x100fe20008010803 */
[----:B------:R-:W-:Y:S01]  /*b7a0*/  FSEL R165, R165, -INF , !P4 ;  /* 0xff800000a5a57808 */ /* 0x000fe20006000000 */
[--C-:B------:R-:W-:Y:S01]  /*b7b0*/  FFMA.FTZ R184, R175, UR6, -R3.reuse ;  /* 0x00000006afb87c23 */ /* 0x100fe20008010803 */
[----:B------:R-:W-:Y:S01]  /*b7c0*/  FMNMX.FTZ R0, R164, R183, !PT ;  /* 0x000000b7a4007209 */ /* 0x000fe20007810000 */
[----:B------:R-:W-:Y:S01]  /*b7d0*/  FFMA.FTZ R175, R176, UR6, -R3 ;  /* 0x00000006b0af7c23 */ /* 0x000fe20008010803 */
[----:B------:R-:W-:Y:S01]  /*b7e0*/  FSEL R166, R166, -INF , !P2 ;  /* 0xff800000a6a67808 */ /* 0x000fe20005000000 */
[----:B------:R-:W-:Y:S01]  /*b7f0*/  MUFU.EX2 R198, R198 ;  /* 0x000000c600c67308 */ /* 0x000fe20000000800 */
[----:B------:R-:W-:-:S02]  /*b800*/  FMNMX.FTZ R183, R165, R0, !PT ;  /* 0x00000000a5b77209 */ /* 0x000fc40007810000 */
[----:B------:R-:W-:Y:S02]  /*b810*/  FSEL R168, R4, RZ, P5 ;  /* 0x000000ff04a87208 */ /* 0x000fe40002800000 */
[----:B------:R-:W-:-:S03]  /*b820*/  FMNMX.FTZ R183, R166, R183, !PT ;  /* 0x000000b7a6b77209 */ /* 0x000fc60007810000 */
[----:B------:R-:W-:Y:S01]  /*b830*/  FADD.FTZ R168, -R168, R215 ;  /* 0x000000d7a8a87221 */ /* 0x000fe20000010100 */
[----:B------:R-:W-:Y:S01]  /*b840*/  MUFU.EX2 R181, R181 ;  /* 0x000000b500b57308 */ /* 0x000fe20000000800 */
[----:B------:R-:W1:Y:S01]  /*b850*/  SHFL.BFLY PT, R0, R183, 0x2, 0x1f ;  /* 0x0c401f00b7007f89 */ /* 0x000e6200000e0000 */
[----:B------:R-:W-:Y:S02]  /*b860*/  IMAD.MOV.U32 R215, RZ, RZ, R4 ;  /* 0x000000ffffd77224 */ /* 0x000fe400078e0004 */
[----:B------:R-:W-:-:S04]  /*b870*/  FMUL.FTZ R168, R168, UR6 ;  /* 0x00000006a8a87c20 */ /* 0x000fc80008410000 */
[----:B------:R-:W-:Y:S08]  /*b880*/  MUFU.EX2 R192, R192 ;  /* 0x000000c000c07308 */ /* 0x000ff00000000800 */
[----:B------:R-:W-:Y:S08]  /*b890*/  MUFU.EX2 R167, R167 ;  /* 0x000000a700a77308 */ /* 0x000ff00000000800 */
[----:B------:R-:W-:Y:S01]  /*b8a0*/  MUFU.EX2 R194, R194 ;  /* 0x000000c200c27308 */ /* 0x000fe20000000800 */
[----:B-1----:R-:W-:-:S05]  /*b8b0*/  FMNMX.FTZ R0, R183, R0, !PT ;  /* 0x00000000b7007209 */ /* 0x002fca0007810000 */
[----:B------:R-:W1:Y:S02]  /*b8c0*/  SHFL.BFLY PT, R183, R0, 0x1, 0x1f ;  /* 0x0c201f0000b77f89 */ /* 0x000e6400000e0000 */
[----:B------:R-:W-:Y:S08]  /*b8d0*/  MUFU.EX2 R169, R169 ;  /* 0x000000a900a97308 */ /* 0x000ff00000000800 */
[----:B------:R-:W-:Y:S08]  /*b8e0*/  MUFU.EX2 R188, R188 ;  /* 0x000000bc00bc7308 */ /* 0x000ff00000000800 */
[----:B------:R-:W-:Y:S01]  /*b8f0*/  MUFU.EX2 R171, R171 ;  /* 0x000000ab00ab7308 */ /* 0x000fe20000000800 */
[----:B-1----:R-:W-:-:S07]  /*b900*/  FMNMX.FTZ R3, R0, R183, !PT ;  /* 0x000000b700037209 */ /* 0x002fce0007810000 */
[----:B------:R-:W1:Y:S01]  /*b910*/  MUFU.EX2 R0, R168 ;  /* 0x000000a800007308 */ /* 0x000e620000000800 */
[C---:B------:R-:W-:Y:S01]  /*b920*/  FSETP.NEU.FTZ.AND P2, PT, R3.reuse, -INF , PT ;  /* 0xff8000000300780b */ /* 0x040fe20003f5d000 */
[----:B------:R-:W-:-:S05]  /*b930*/  FMUL.FTZ R183, R3, UR6 ;  /* 0x0000000603b77c20 */ /* 0x000fca0008410000 */
[----:B------:R-:W-:Y:S01]  /*b940*/  FSEL R183, R183, RZ, P2 ;  /* 0x000000ffb7b77208 */ /* 0x000fe20001000000 */
[----:B------:R-:W-:Y:S04]  /*b950*/  MUFU.EX2 R190, R190 ;  /* 0x000000be00be7308 */ /* 0x000fe80000000800 */
[--C-:B------:R-:W-:Y:S01]  /*b960*/  FFMA.FTZ R193, R155, UR6, -R183.reuse ;  /* 0x000000069bc17c23 */ /* 0x100fe200080108b7 */
[----:B------:R-:W-:Y:S01]  /*b970*/  FSEL R155, R3, RZ, P2 ;  /* 0x000000ff039b7208 */ /* 0x000fe20001000000 */
[--C-:B------:R-:W-:Y:S01]  /*b980*/  FFMA.FTZ R197, R179, UR6, -R183.reuse ;  /* 0x00000006b3c57c23 */ /* 0x100fe200080108b7 */
[--C-:B------:R-:W-:Y:S01]  /*b990*/  FFMA.FTZ R152, R152, UR6, -R183.reuse ;  /* 0x0000000698987c23 */ /* 0x100fe200080108b7 */
[--C-:B------:R-:W-:Y:S01]  /*b9a0*/  FFMA.FTZ R199, R2, UR6, -R183.reuse ;  /* 0x0000000602c77c23 */ /* 0x100fe200080108b7 */
[--C-:B------:R-:W-:Y:S01]  /*b9b0*/  FFMA.FTZ R154, R154, UR6, -R183.reuse ;  /* 0x000000069a9a7c23 */ /* 0x100fe200080108b7 */
[----:B------:R-:W-:Y:S01]  /*b9c0*/  FADD.FTZ R155, -R155, R216 ;  /* 0x000000d89b9b7221 */ /* 0x000fe20000010100 */
[----:B------:R-:W-:Y:S01]  /*b9d0*/  FFMA.FTZ R195, R157, UR6, -R183 ;  /* 0x000000069dc37c23 */ /* 0x000fe200080108b7 */
[----:B------:R-:W-:Y:S01]  /*b9e0*/  MUFU.EX2 R197, R197 ;  /* 0x000000c500c57308 */ /* 0x000fe20000000800 */
[----:B-1----:R-:W-:Y:S01]  /*b9f0*/  FFMA.FTZ R157, R0, R20, R153 ;  /* 0x00000014009d7223 */ /* 0x002fe20000010099 */
[----:B------:R-:W-:Y:S01]  /*ba00*/  FMUL.FTZ R155, R155, UR6 ;  /* 0x000000069b9b7c20 */ /* 0x000fe20008410000 */
[--C-:B------:R-:W-:Y:S01]  /*ba10*/  FFMA.FTZ R156, R156, UR6, -R183.reuse ;  /* 0x000000069c9c7c23 */ /* 0x100fe200080108b7 */
[----:B------:R-:W-:Y:S01]  /*ba20*/  FFMA.FTZ R158, R158, UR6, -R183 ;  /* 0x000000069e9e7c23 */ /* 0x000fe200080108b7 */
[----:B------:R-:W-:Y:S01]  /*ba30*/  FADD.FTZ R157, R196, R157 ;  /* 0x0000009dc49d7221 */ /* 0x000fe20000010000 */
[--C-:B------:R-:W-:Y:S01]  /*ba40*/  FFMA.FTZ R191, R162, UR6, -R183.reuse ;  /* 0x00000006a2bf7c23 */ /* 0x100fe200080108b7 */
[----:B------:R-:W-:Y:S01]  /*ba50*/  FFMA.FTZ R189, R159, UR6, -R183 ;  /* 0x000000069fbd7c23 */ /* 0x000fe200080108b7 */
[----:B------:R1:W2:Y:S01]  /*ba60*/  MUFU.EX2 R2, R155 ;  /* 0x0000009b00027308 */ /* 0x0002a20000000800 */
[----:B------:R-:W-:Y:S01]  /*ba70*/  FADD.FTZ R20, R198, R157 ;  /* 0x0000009dc6147221 */ /* 0x000fe20000010000 */
[--C-:B------:R-:W-:Y:S01]  /*ba80*/  FFMA.FTZ R160, R160, UR6, -R183.reuse ;  /* 0x00000006a0a07c23 */ /* 0x100fe200080108b7 */
[--C-:B------:R-:W-:Y:S01]  /*ba90*/  FFMA.FTZ R185, R163, UR6, -R183.reuse ;  /* 0x00000006a3b97c23 */ /* 0x100fe200080108b7 */
[--C-:B------:R-:W-:Y:S01]  /*baa0*/  FFMA.FTZ R164, R164, UR6, -R183.reuse ;  /* 0x00000006a4a47c23 */ /* 0x100fe200080108b7 */
[----:B------:R-:W-:Y:S01]  /*bab0*/  FADD.FTZ R157, R181, R20 ;  /* 0x00000014b59d7221 */ /* 0x000fe20000010000 */
[--C-:B------:R-:W-:Y:S01]  /*bac0*/  FFMA.FTZ R165, R165, UR6, -R183.reuse ;  /* 0x00000006a5a57c23 */ /* 0x100fe200080108b7 */
[----:B------:R-:W-:Y:S01]  /*bad0*/  FFMA.FTZ R166, R166, UR6, -R183 ;  /* 0x00000006a6a67c23 */ /* 0x000fe200080108b7 */
[----:B------:R-:W3:Y:S01]  /*bae0*/  MUFU.EX2 R152, R152 ;  /* 0x0000009800987308 */ /* 0x000ee20000000800 */
[----:B------:R-:W-:Y:S01]  /*baf0*/  FADD.FTZ R162, R192, R157 ;  /* 0x0000009dc0a27221 */ /* 0x000fe20000010000 */
[----:B------:R-:W-:Y:S01]  /*bb00*/  F2FP.BF16.F32.PACK_AB R196, R196, R153 ;  /* 0x00000099c4c4723e */ /* 0x000fe200000010ff */
[----:B------:R-:W-:Y:S01]  /*bb10*/  IMAD.U32 R157, RZ, RZ, UR10 ;  /* 0x0000000aff9d7e24 */ /* 0x000fe2000f8e00ff */
[----:B------:R-:W-:Y:S01]  /*bb20*/  ISETP.GT.AND P2, PT, R23, UR60, PT ;  /* 0x0000003c17007c0c */ /* 0x000fe2000bf44270 */
[----:B-1----:R-:W-:Y:S01]  /*bb30*/  FADD.FTZ R155, R167, R162 ;  /* 0x000000a2a79b7221 */ /* 0x002fe20000010000 */
[----:B------:R-:W-:Y:S01]  /*bb40*/  FFMA.FTZ R162, R161, UR6, -R183 ;  /* 0x00000006a1a27c23 */ /* 0x000fe200080108b7 */
[----:B------:R-:W-:Y:S01]  /*bb50*/  F2FP.BF16.F32.PACK_AB R198, R181, R198 ;  /* 0x000000c6b5c6723e */ /* 0x000fe200000010ff */
[----:B------:R-:W1:Y:S01]  /*bb60*/  MUFU.EX2 R199, R199 ;  /* 0x000000c700c77308 */ /* 0x000e620000000800 */
[----:B--2---:R-:W-:Y:S01]  /*bb70*/  FFMA.FTZ R7, R2, R7, R197 ;  /* 0x0000000702077223 */ /* 0x004fe200000100c5 */
[----:B------:R-:W-:Y:S01]  /*bb80*/  FADD.FTZ R168, R194, R155 ;  /* 0x0000009bc2a87221 */ /* 0x000fe20000010000 */
[----:B------:R-:W-:Y:S01]  /*bb90*/  @!P1 IADD3 R157, R157, 0x30860, RZ ;  /* 0x000308609d9d9810 */ /* 0x000fe20007ffe0ff */
[----:B------:R-:W-:Y:S01]  /*bba0*/  VIADD R23, R23, 0xffffffff ;  /* 0xffffffff17177836 */ /* 0x000fe20000000000 */
[----:B------:R-:W-:Y:S01]  /*bbb0*/  F2FP.BF16.F32.PACK_AB R192, R167, R192 ;  /* 0x000000c0a7c0723e */ /* 0x000fe200000010ff */
[C---:B------:R-:W-:Y:S01]  /*bbc0*/  FADD.FTZ R155, R169.reuse, R168 ;  /* 0x000000a8a99b7221 */ /* 0x040fe20000010000 */
[----:B------:R-:W-:Y:S01]  /*bbd0*/  @!P1 PRMT R157, RZ, 0x654, R157 ;  /* 0x00000654ff9d9816 */ /* 0x000fe2000000009d */
[----:B------:R-:W2:Y:S01]  /*bbe0*/  MUFU.EX2 R154, R154 ;  /* 0x0000009a009a7308 */ /* 0x000ea20000000800 */
[----:B---3--:R-:W-:Y:S01]  /*bbf0*/  FADD.FTZ R20, R152, R7 ;  /* 0x0000000798147221 */ /* 0x008fe20000010000 */
[----:B------:R-:W-:Y:S01]  /*bc00*/  FADD.FTZ R168, R188, R155 ;  /* 0x0000009bbca87221 */ /* 0x000fe20000010000 */
[----:B------:R3:W-:Y:S01]  /*bc10*/  @!P1 SYNCS.ARRIVE.TRANS64.RED.A1T0 RZ, [R157+URZ], RZ ;  /* 0x000000ff9dff99a7 */ /* 0x0007e2000810043f */
[----:B------:R-:W-:-:S02]  /*bc20*/  F2FP.BF16.F32.PACK_AB R194, R169, R194 ;  /* 0x000000c2a9c2723e */ /* 0x000fc400000010ff */
[C---:B------:R-:W-:Y:S01]  /*bc30*/  FADD.FTZ R155, R171.reuse, R168 ;  /* 0x000000a8ab9b7221 */ /* 0x040fe20000010000 */
[----:B------:R-:W-:Y:S01]  /*bc40*/  F2FP.BF16.F32.PACK_AB R188, R171, R188 ;  /* 0x000000bcabbc723e */ /* 0x000fe200000010ff */
[----:B------:R-:W4:Y:S01]  /*bc50*/  MUFU.EX2 R193, R193 ;  /* 0x000000c100c17308 */ /* 0x000f220000000800 */
[----:B-1----:R-:W-:Y:S01]  /*bc60*/  FADD.FTZ R7, R199, R20 ;  /* 0x00000014c7077221 */ /* 0x002fe20000010000 */
[----:B------:R-:W-:Y:S01]  /*bc70*/  FADD.FTZ R168, R190, R155 ;  /* 0x0000009bbea87221 */ /* 0x000fe20000010000 */
[----:B------:R-:W-:Y:S02]  /*bc80*/  F2FP.BF16.F32.PACK_AB R197, R152, R197 ;  /* 0x000000c598c5723e */ /* 0x000fe400000010ff */
[----:B------:R-:W-:-:S03]  /*bc90*/  MOV R216, R3 ;  /* 0x0000000300d87202 */ /* 0x000fc60000000f00 */
[----:B------:R-:W1:Y:S01]  /*bca0*/  MUFU.EX2 R156, R156 ;  /* 0x0000009c009c7308 */ /* 0x000e620000000800 */
[C---:B--2---:R-:W-:Y:S01]  /*bcb0*/  FADD.FTZ R20, R154.reuse, R7 ;  /* 0x000000079a147221 */ /* 0x044fe20000010000 */
[----:B------:R-:W-:-:S06]  /*bcc0*/  F2FP.BF16.F32.PACK_AB R199, R154, R199 ;  /* 0x000000c79ac7723e */ /* 0x000fcc00000010ff */
[----:B------:R-:W2:Y:S01]  /*bcd0*/  MUFU.EX2 R195, R195 ;  /* 0x000000c300c37308 */ /* 0x000ea20000000800 */
[----:B----4-:R-:W-:-:S07]  /*bce0*/  FADD.FTZ R7, R193, R20 ;  /* 0x00000014c1077221 */ /* 0x010fce0000010000 */
[----:B------:R-:W4:Y:S01]  /*bcf0*/  MUFU.EX2 R158, R158 ;  /* 0x0000009e009e7308 */ /* 0x000f220000000800 */
[C---:B-1----:R-:W-:Y:S01]  /*bd00*/  FADD.FTZ R20, R156.reuse, R7 ;  /* 0x000000079c147221 */ /* 0x042fe20000010000 */
[----:B------:R-:W-:-:S06]  /*bd10*/  F2FP.BF16.F32.PACK_AB R193, R156, R193 ;  /* 0x000000c19cc1723e */ /* 0x000fcc00000010ff */
[----:B------:R-:W1:Y:S01]  /*bd20*/  MUFU.EX2 R189, R189 ;  /* 0x000000bd00bd7308 */ /* 0x000e620000000800 */
[----:B--2---:R-:W-:-:S07]  /*bd30*/  FADD.FTZ R7, R195, R20 ;  /* 0x00000014c3077221 */ /* 0x004fce0000010000 */
[----:B------:R-:W2:Y:S01]  /*bd40*/  MUFU.EX2 R160, R160 ;  /* 0x000000a000a07308 */ /* 0x000ea20000000800 */
[C---:B----4-:R-:W-:Y:S01]  /*bd50*/  FADD.FTZ R20, R158.reuse, R7 ;  /* 0x000000079e147221 */ /* 0x050fe20000010000 */
[----:B------:R-:W-:-:S06]  /*bd60*/  F2FP.BF16.F32.PACK_AB R195, R158, R195 ;  /* 0x000000c39ec3723e */ /* 0x000fcc00000010ff */
[----:B------:R-:W4:Y:S01]  /*bd70*/  MUFU.EX2 R191, R191 ;  /* 0x000000bf00bf7308 */ /* 0x000f220000000800 */
[----:B-1----:R-:W-:-:S07]  /*bd80*/  FADD.FTZ R7, R189, R20 ;  /* 0x00000014bd077221 */ /* 0x002fce0000010000 */
        /* <DEDUP_REMOVED lines=8> */
[----:B------:R-:W-:Y:S01]  /*be10*/  MUFU.EX2 R185, R185 ;  /* 0x000000b900b97308 */ /* 0x000fe20000000800 */
[----:B--2---:R-:W-:-:S07]  /*be20*/  F2FP.BF16.F32.PACK_AB R191, R162, R191 ;  /* 0x000000bfa2bf723e */ /* 0x004fce00000010ff */
[----:B------:R-:W1:Y:S01]  /*be30*/  MUFU.EX2 R175, R175 ;  /* 0x000000af00af7308 */ /* 0x000e620000000800 */
[----:B----4-:R-:W-:-:S07]  /*be40*/  FADD.FTZ R168, R184, R153 ;  /* 0x00000099b8a87221 */ /* 0x010fce0000010000 */
[----:B------:R2:W4:Y:S08]  /*be50*/  MUFU.EX2 R155, R164 ;  /* 0x000000a4009b7308 */ /* 0x0005300000000800 */
[----:B------:R-:W5:Y:S01]  /*be60*/  MUFU.EX2 R186, R186 ;  /* 0x000000ba00ba7308 */ /* 0x000f620000000800 */
[----:B--2---:R-:W-:Y:S01]  /*be70*/  FADD.FTZ R164, R162, R7 ;  /* 0x00000007a2a47221 */ /* 0x004fe20000010000 */
[C---:B-1----:R-:W-:Y:S01]  /*be80*/  FADD.FTZ R153, R175.reuse, R168 ;  /* 0x000000a8af997221 */ /* 0x042fe20000010000 */
[----:B------:R-:W-:-:S02]  /*be90*/  F2FP.BF16.F32.PACK_AB R184, R175, R184 ;  /* 0x000000b8afb8723e */ /* 0x000fc400000010ff */
[----:B------:R-:W-:-:S03]  /*bea0*/  FADD.FTZ R164, R185, R164 ;  /* 0x000000a4b9a47221 */ /* 0x000fc60000010000 */
[----:B------:R-:W1:Y:S01]  /*beb0*/  MUFU.EX2 R165, R165 ;  /* 0x000000a500a57308 */ /* 0x000e620000000800 */
[C---:B----4-:R-:W-:Y:S01]  /*bec0*/  FADD.FTZ R164, R155.reuse, R164 ;  /* 0x000000a49ba47221 */ /* 0x050fe20000010000 */
[----:B------:R-:W-:-:S06]  /*bed0*/  F2FP.BF16.F32.PACK_AB R185, R155, R185 ;  /* 0x000000b99bb9723e */ /* 0x000fcc00000010ff */
[----:B------:R-:W2:Y:S01]  /*bee0*/  MUFU.EX2 R177, R177 ;  /* 0x000000b100b17308 */ /* 0x000ea20000000800 */
[----:B-----5:R-:W-:-:S07]  /*bef0*/  FADD.FTZ R20, R186, R153 ;  /* 0x00000099ba147221 */ /* 0x020fce0000010000 */
[----:B------:R-:W4:Y:S01]  /*bf00*/  MUFU.EX2 R166, R166 ;  /* 0x000000a600a67308 */ /* 0x000f220000000800 */
[----:B-1----:R-:W-:Y:S01]  /*bf10*/  FADD.FTZ R164, R165, R164 ;  /* 0x000000a4a5a47221 */ /* 0x002fe20000010000 */
[C---:B--2---:R-:W-:Y:S01]  /*bf20*/  FADD.FTZ R20, R177.reuse, R20 ;  /* 0x00000014b1147221 */ /* 0x044fe20000010000 */
[----:B------:R-:W-:Y:S02]  /*bf30*/  F2FP.BF16.F32.PACK_AB R186, R177, R186 ;  /* 0x000000bab1ba723e */ /* 0x000fe400000010ff */
[C---:B----4-:R-:W-:Y:S01]  /*bf40*/  FADD.FTZ R7, R166.reuse, R164 ;  /* 0x000000a4a6077221 */ /* 0x050fe20000010000 */
[----:B------:R-:W-:Y:S01]  /*bf50*/  F2FP.BF16.F32.PACK_AB R187, R166, R165 ;  /* 0x000000a5a6bb723e */ /* 0x000fe200000010ff */
[----:B---3--:R-:W-:Y:S06]  /*bf60*/  @P2 BRA `(.L_x_966) ;  /* 0xffffffd4005c2947 */ /* 0x008fec000383ffff */
.L_x_949:
        /* <DEDUP_REMOVED lines=131> */
.L_x_967:
[----:B------:R-:W-:Y:S01]  /*c7a0*/  ULEA UR5, UR36, UR38, 0x3 ;  /* 0x0000002624057291 */ /* 0x000fe2000f8e183f */
[----:B------:R-:W-:-:S05]  /*c7b0*/  IMAD.U32 R0, RZ, RZ, UR46 ;  /* 0x0000002eff007e24 */ /* 0x000fca000f8e00ff */
[----:B------:R-:W-:-:S04]  /*c7c0*/  SHF.L.U32 R0, R0, 0x1f, RZ ;  /* 0x0000001f00007819 */ /* 0x000fc800000006ff */
[----:B------:R1:W2:Y:S01]  /*c7d0*/  SYNCS.PHASECHK.TRANS64.TRYWAIT P2, [UR5+0x30850], R0 ;  /* 0x03085000ff0075a7 */ /* 0x0002a20008040145 */
[----:B------:R-:W-:Y:S05]  /*c7e0*/  @!P0 BRA `(.L_x_968) ;  /* 0x0000000000048947 */ /* 0x000fea0003800000 */
[----:B------:R-:W-:Y:S01]  /*c7f0*/  BPT.TRAP 0x1 ;  /* 0x000000040000795c */ /* 0x000fe20000300000 */
.L_x_968:
[----:B--2---:R-:W-:Y:S05]  /*c800*/  @P2 BRA `(.L_x_969) ;  /* 0x0000000000082947 */ /* 0x004fea0003800000 */
[----:B------:R-:W2:Y:S02]  /*c810*/  SYNCS.PHASECHK.TRANS64.TRYWAIT P0, [UR5+0x30850], R0 ;  /* 0x03085000ff0075a7 */ /* 0x000ea40008000145 */
[----:B--2---:R-:W-:Y:S05]  /*c820*/  @!P0 BRA `(.L_x_970) ;  /* 0x00000060009c8947 */ /* 0x004fea0003800000 */
.L_x_969:
[----:B------:R-:W-:Y:S01]  /*c830*/  UIADD3 UR38, UR38, 0x400, URZ ;  /* 0x0000040026267890 */ /* 0x000fe2000fffe03f */
[----:B------:R-:W-:Y:S01]  /*c840*/  WARPGROUP.ARRIVE ;  /* 0x00000000000079c5 */ /* 0x000fe20000000000 */
[----:B------:R-:W-:Y:S01]  /*c850*/  UMOV UR11, 0x40000040 ;  /* 0x40000040000b7882 */ /* 0x000fe20000000000 */
[----:B------:R-:W3:Y:S01]  /*c860*/  SHFL.BFLY PT, R2, R7, 0x2, 0x1f ;  /* 0x0c401f0007027f89 */ /* 0x000ee200000e0000 */
[----:B------:R-:W-:Y:S01]  /*c870*/  USHF.R.U32.HI UR38, URZ, 0x4, UR38 ;  /* 0x000000043f267899 */ /* 0x000fe20008011626 */
[----:B------:R-:W-:Y:S01]  /*c880*/  IMAD.MOV.U32 R21, RZ, RZ, RZ ;  /* 0x000000ffff157224 */ /* 0x000fe200078e00ff */
[----:B------:R-:W-:Y:S01]  /*c890*/  R2UR UR7, R207 ;  /* 0x00000000cf0772ca */ /* 0x000fe200000e0000 */
[----:B--2---:R-:W1:Y:S01]  /*c8a0*/  SHFL.BFLY PT, R5, R20, 0x2, 0x1f ;  /* 0x0c401f0014057f89 */ /* 0x004e6200000e0000 */
[----:B------:R-:W-:Y:S01]  /*c8b0*/  ULOP3.LUT UR38, UR38, 0x3fff, URZ, 0xc0, !UPT ;  /* 0x00003fff26267892 */ /* 0x000fe2000f8ec03f */
[----:B------:R-:W-:Y:S01]  /*c8c0*/  IMAD.U32 R12, RZ, RZ, UR5 ;  /* 0x00000005ff0c7e24 */ /* 0x000fe2000f8e00ff */
[----:B------:R-:W-:-:S02]  /*c8d0*/  MOV R11, UR6 ;  /* 0x00000006000b7c02 */ /* 0x000fc40008000f00 */
[----:B------:R-:W-:-:S04]  /*c8e0*/  ULOP3.LUT UR4, UR38, 0x2000000, URZ, 0xfc, !UPT ;  /* 0x0200000026047892 */ /* 0x000fc8000f8efc3f */
[----:B------:R-:W-:Y:S02]  /*c8f0*/  ULEA UR4, UR36, UR4, 0xb ;  /* 0x0000000424047291 */ /* 0x000fe4000f8e583f */
[----:B------:R-:W-:Y:S02]  /*c900*/  UIADD3 UR36, UR36, 0x1, URZ ;  /* 0x0000000124247890 */ /* 0x000fe4000fffe03f */
[----:B------:R-:W-:Y:S02]  /*c910*/  UIADD3 UR8, UR4, 0x80, URZ ;  /* 0x0000008004087890 */ /* 0x000fe4000fffe03f */
[----:B------:R-:W-:Y:S01]  /*c920*/  UIADD3 UR7, UR7, 0x1, URZ ;  /* 0x0000000107077890 */ /* 0x000fe2000fffe03f */
[----:B------:R-:W-:Y:S01]  /*c930*/  UMOV UR10, UR4 ;  /* 0x00000004000a7c82 */ /* 0x000fe20008000000 */
[----:B------:R-:W-:-:S05]  /*c940*/  UISETP.NE.AND UP0, UPT, UR36, 0x2, UPT ;  /* 0x000000022400788c */ /* 0x000fca000bf05270 */
[----:B------:R-:W-:Y:S01]  /*c950*/  HGMMA.64x256x16.F32.BF16 R24, R196, gdesc[UR8].tnspB, R24, gsb0 ;  /* 0x43e00008c4187df0 */ /* 0x000fe20008001818 */
[----:B------:R-:W-:Y:S01]  /*c960*/  UMOV UR10, UR8 ;  /* 0x00000008000a7c82 */ /* 0x000fe20008000000 */
[----:B------:R-:W-:Y:S01]  /*c970*/  UMOV UR11, 0x40000040 ;  /* 0x40000040000b7882 */ /* 0x000fe20000000000 */
[----:B------:R-:W-:Y:S01]  /*c980*/  UIADD3 UR8, UR4, 0x100, URZ ;  /* 0x0000010004087890 */ /* 0x000fe2000fffe03f */
[----:B---3--:R-:W-:Y:S01]  /*c990*/  FADD.FTZ R2, R2, R7 ;  /* 0x0000000702027221 */ /* 0x008fe20000010000 */
[----:B------:R-:W-:Y:S01]  /*c9a0*/  UIADD3 UR4, UR4, 0x180, URZ ;  /* 0x0000018004047890 */ /* 0x000fe2000fffe03f */
[----:B-1----:R-:W-:Y:S01]  /*c9b0*/  FADD.FTZ R0, R5, R20 ;  /* 0x0000001405007221 */ /* 0x002fe20000010000 */
[----:B------:R-:W-:Y:S01]  /*c9c0*/  IMAD.U32 R7, RZ, RZ, UR6 ;  /* 0x00000006ff077e24 */ /* 0x000fe2000f8e00ff */
[----:B------:R-:W-:Y:S01]  /*c9d0*/  USEL UR36, UR36, URZ, UP0 ;  /* 0x0000003f24247287 */ /* 0x000fe20008000000 */
[----:B------:R-:W1:Y:S01]  /*c9e0*/  SHFL.BFLY PT, R9, R2, 0x1, 0x1f ;  /* 0x0c201f0002097f89 */ /* 0x000e6200000e0000 */
[----:B------:R-:W-:-:S03]  /*c9f0*/  IMAD.U32 R207, RZ, RZ, UR7 ;  /* 0x00000007ffcf7e24 */ /* 0x000fc6000f8e00ff */
[----:B------:R-:W2:Y:S01]  /*ca00*/  SHFL.BFLY PT, R5, R0, 0x1, 0x1f ;  /* 0x0c201f0000057f89 */ /* 0x000ea200000e0000 */
[----:B-1----:R-:W-:Y:S01]  /*ca10*/  FADD.FTZ R9, R2, R9 ;  /* 0x0000000902097221 */ /* 0x002fe20000010000 */
[----:B------:R-:W-:Y:S02]  /*ca20*/  IMAD.MOV.U32 R2, RZ, RZ, -0x800000 ;  /* 0xff800000ff027424 */ /* 0x000fe400078e00ff */
[----:B--2---:R-:W-:Y:S02]  /*ca30*/  FADD.FTZ R10, R0, R5 ;  /* 0x00000005000a7221 */ /* 0x004fe40000010000 */
[----:B------:R-:W-:Y:S01]  /*ca40*/  FSETP.NE.FTZ.AND P2, PT, R9, RZ, PT ;  /* 0x000000ff0900720b */ /* 0x000fe20003f55000 */
[----:B------:R-:W-:Y:S01]  /*ca50*/  IMAD.MOV.U32 R0, RZ, RZ, -0x800000 ;  /* 0xff800000ff007424 */ /* 0x000fe200078e00ff */
[----:B------:R-:W-:Y:S02]  /*ca60*/  MOV R5, RZ ;  /* 0x000000ff00057202 */ /* 0x000fe40000000f00 */
[----:B------:R-:W-:-:S09]  /*ca70*/  FSETP.NE.FTZ.AND P0, PT, R10, RZ, PT ;  /* 0x000000ff0a00720b */ /* 0x000fd20003f15000 */
[----:B------:R-:W-:Y:S01]  /*ca80*/  @P2 MUFU.RCP R5, R9 ;  /* 0x0000000900052308 */ /* 0x000fe20000001000 */
[----:B------:R-:W-:-:S03]  /*ca90*/  @P2 FMUL.FTZ R11, R11, 0.69314718246459960938 ;  /* 0x3f3172180b0b2820 */ /* 0x000fc60000410000 */
[----:B------:R-:W-:-:S04]  /*caa0*/  @P0 FMUL.FTZ R7, R7, 0.69314718246459960938 ;  /* 0x3f31721807070820 */ /* 0x000fc80000410000 */
[----:B------:R-:W1:Y:S08]  /*cab0*/  @P0 MUFU.LG2 R6, R10 ;  /* 0x0000000a00060308 */ /* 0x000e700000000c00 */
[----:B------:R2:W3:Y:S08]  /*cac0*/  @P2 MUFU.LG2 R8, R9 ;  /* 0x0000000900082308 */ /* 0x0004f00000000c00 */
[----:B------:R-:W4:Y:S01]  /*cad0*/  @P0 MUFU.RCP R21, R10 ;  /* 0x0000000a00150308 */ /* 0x000f220000001000 */
[----:B-1----:R-:W-:Y:S01]  /*cae0*/  @P0 FMUL.FTZ R6, R6, 0.69314718246459960938 ;  /* 0x3f31721806060820 */ /* 0x002fe20000410000 */
[----:B--2---:R-:W-:-:S03]  /*caf0*/  @!P1 IADD3 R9, R12, 0x30860, RZ ;  /* 0x000308600c099810 */ /* 0x004fc60007ffe0ff */
[----:B------:R-:W-:Y:S01]  /*cb00*/  @P0 FFMA.FTZ R2, R7, R4, R6 ;  /* 0x0000000407020223 */ /* 0x000fe20000010006 */
[----:B------:R-:W-:Y:S02]  /*cb10*/  @!P1 PRMT R7, RZ, 0x654, R9 ;  /* 0x00000654ff079816 */ /* 0x000fe40000000009 */
[----:B------:R-:W-:Y:S01]  /*cb20*/  PLOP3.LUT P0, PT, PT, PT, PT, 0x8, 0x0 ;  /* 0x000000000000781c */ /* 0x000fe20003f0e170 */
[----:B---3--:R-:W-:-:S04]  /*cb30*/  @P2 FMUL.FTZ R8, R8, 0.69314718246459960938 ;  /* 0x3f31721808082820 */ /* 0x008fc80000410000 */
[----:B------:R-:W-:Y:S01]  /*cb40*/  @P2 FFMA.FTZ R0, R11, R3, R8 ;  /* 0x000000030b002223 */ /* 0x000fe20000010008 */
[----:B------:R-:W-:Y:S02]  /*cb50*/  WARPGROUP.DEPBAR.LE gsb0, 0x0 ;  /* 0x00008000000079c5 */ /* 0x000fe40000010000 */
[----:B------:R-:W-:-:S06]  /*cb60*/  WARPGROUP.ARRIVE ;  /* 0x00000000000079c5 */ /* 0x000fcc0000000000 */
        /* <DEDUP_REMOVED lines=9> */
[----:B------:R-:W-:-:S04]  /*cc00*/  USEL UR4, URZ, 0x1, UP0 ;  /* 0x000000013f047887 */ /* 0x000fc80008000000 */
[----:B------:R-:W-:Y:S01]  /*cc10*/  ULOP3.LUT UR46, UR46, UR4, URZ, 0x3c, !UPT ;  /* 0x000000042e2e7292 */ /* 0x000fe2000f8e3c3f */
[----:B------:R-:W-:Y:S02]  /*cc20*/  WARPGROUP.DEPBAR.LE gsb0, 0x0 ;  /* 0x00008000000079c5 */ /* 0x000fe40000010000 */
[----:B------:R-:W-:-:S15]  /*cc30*/  WARPGROUP.ARRIVE ;  /* 0x00000000000079c5 */ /* 0x000fde0000000000 */
[----:B------:R-:W-:-:S03]  /*cc40*/  NOP ;  /* 0x0000000000007918 */ /* 0x000fc60000000000 */
[----:B------:R-:W-:Y:S03]  /*cc50*/  HGMMA.64x256x16.F32.BF16 R24, R184, gdesc[UR8].tnspB, R24, gsb0 ;  /* 0x43e00008b8187df0 */ /* 0x000fe60008001818 */
[----:B------:R-:W-:Y:S02]  /*cc60*/  WARPGROUP.DEPBAR.LE gsb0, 0x0 ;  /* 0x00008000000079c5 */ /* 0x000fe40000010000 */
        /* <DEDUP_REMOVED lines=9> */
[----:B----4-:R-:W-:Y:S01]  /*cd00*/  FMUL.FTZ R4, R24, R21 ;  /* 0x0000001518047220 */ /* 0x010fe20000410000 */
[----:B------:R-:W-:Y:S01]  /*cd10*/  FMUL.FTZ R95, R99, R5 ;  /* 0x00000005635f7220 */ /* 0x000fe20000410000 */
[-C--:B------:R-:W-:Y:S01]  /*cd20*/  FMUL.FTZ R17, R56, R21.reuse ;  /* 0x0000001538117220 */ /* 0x080fe20000410000 */
[-C--:B------:R-:W-:Y:S01]  /*cd30*/  FMUL.FTZ R16, R57, R21.reuse ;  /* 0x0000001539107220 */ /* 0x080fe20000410000 */
[-C--:B------:R-:W-:Y:S01]  /*cd40*/  FMUL.FTZ R19, R60, R21.reuse ;  /* 0x000000153c137220 */ /* 0x080fe20000410000 */
[-C--:B------:R-:W-:Y:S01]  /*cd50*/  FMUL.FTZ R18, R61, R21.reuse ;  /* 0x000000153d127220 */ /* 0x080fe20000410000 */
[-C--:B------:R-:W-:Y:S01]  /*cd60*/  FMUL.FTZ R3, R64, R21.reuse ;  /* 0x0000001540037220 */ /* 0x080fe20000410000 */
[----:B------:R-:W-:Y:S01]  /*cd70*/  FMUL.FTZ R24, R65, R21 ;  /* 0x0000001541187220 */ /* 0x000fe20000410000 */
[----:B------:R1:W-:Y:S01]  /*cd80*/  @!P1 SYNCS.ARRIVE.TRANS64.RED.A1T0 RZ, [R7+URZ], RZ ;  /* 0x000000ff07ff99a7 */ /* 0x0003e2000810043f */
        /* <DEDUP_REMOVED lines=111> */
.L_x_900:
[----:B------:R-:W1:Y:S08]  /*d480*/  S2UR UR4, SR_CgaCtaId ;  /* 0x00000000000479c3 */ /* 0x000e700000008800 */
[----:B------:R-:W-:Y:S06]  /*d490*/  BAR.SYNC.DEFER_BLOCKING 0x5, 0x120 ;  /* 0x0144800000007b1d */ /* 0x000fec0000010000 */
[----:B------:R-:W-:-:S02]  /*d4a0*/  UMOV UR38, 0x400 ;  /* 0x0000040000267882 */ /* 0x000fc40000000000 */
[----:B-1----:R-:W-:-:S09]  /*d4b0*/  ULEA UR38, UR4, UR38, 0x18 ;  /* 0x0000002604267291 */ /* 0x002fd2000f8ec03f */
[----:B------:R-:W1:Y:S02]  /*d4c0*/  LDS R5, [UR38+0x308d0] ;  /* 0x0308d026ff057984 */ /* 0x000e640008000800 */
[----:B-1----:R-:W-:Y:S01]  /*d4d0*/  R2UR UR4, R5 ;  /* 0x00000000050472ca */ /* 0x002fe200000e0000 */
[----:B------:R-:W-:Y:S06]  /*d4e0*/  BAR.ARV 0x4, 0x120 ;  /* 0x0104800000007b1d */ /* 0x000fec0000002000 */
[----:B------:R-:W-:Y:S08]  /*d4f0*/  @P0 BRA `(.L_x_971) ;  /* 0x0000000c00e00947 */ /* 0x000ff00003800000 */
[C---:B------:R-:W-:Y:S01]  /*d500*/  IADD3 R21, P6, R200.reuse, 0x20, RZ ;  /* 0x00000020c8157810 */ /* 0x040fe20007fde0ff */
[----:B------:R-:W-:Y:S01]  /*d510*/  VIADD R103, R209, UR42 ;  /* 0x0000002ad1677c36 */ /* 0x000fe20008000000 */
[----:B------:R-:W-:Y:S01]  /*d520*/  IADD3 R27, P5, R200, 0x40, RZ ;  /* 0x00000040c81b7810 */ /* 0x000fe20007fbe0ff */
[----:B------:R-:W-:Y:S01]  /*d530*/  ULDC UR10, c[0x0][0xa88] ;  /* 0x0002a200000a7ab9 */ /* 0x000fe20000000800 */
[----:B------:R-:W-:Y:S01]  /*d540*/  LOP3.LUT R20, R21, 0x380, RZ, 0xc0, !PT ;  /* 0x0000038015147812 */ /* 0x000fe200078ec0ff */
[----:B------:R-:W-:Y:S01]  /*d550*/  USHF.R.S32.HI UR5, URZ, 0x1f, UR43 ;  /* 0x0000001f3f057899 */ /* 0x000fe2000801142b */
[----:B------:R-:W-:Y:S01]  /*d560*/  LOP3.LUT R26, R27, 0x380, RZ, 0xc0, !PT ;  /* 0x000003801b1a7812 */ /* 0x000fe200078ec0ff */
[----:B------:R-:W-:Y:S01]  /*d570*/  ULDC.64 UR6, c[0x0][0xb70] ;  /* 0x0002dc0000067ab9 */ /* 0x000fe20000000a00 */
[----:B------:R-:W-:Y:S01]  /*d580*/  SHF.R.U64 R20, R20, 0x3, RZ ;  /* 0x0000000314147819 */ /* 0x000fe200000012ff */
[----:B------:R-:W-:Y:S01]  /*d590*/  UIMAD UR5, UR5, UR6, URZ ;  /* 0x00000006050572a4 */ /* 0x000fe2000f8e023f */
[----:B------:R-:W-:Y:S01]  /*d5a0*/  SHF.R.U64 R26, R26, 0x3, RZ ;  /* 0x000000031a1a7819 */ /* 0x000fe200000012ff */
[----:B------:R-:W-:Y:S01]  /*d5b0*/  UIMAD.WIDE.U32 UR8, UR43, UR6, URZ ;  /* 0x000000062b0872a5 */ /* 0x000fe2000f8e003f */
[----:B------:R-:W-:Y:S01]  /*d5c0*/  LOP3.LUT R20, R20, R21, RZ, 0x3c, !PT ;  /* 0x0000001514147212 */ /* 0x000fe200078e3cff */
[--C-:B------:R-:W-:Y:S01]  /*d5d0*/  IMAD.X R21, RZ, RZ, R201.reuse, P6 ;  /* 0x000000ffff157224 */ /* 0x100fe200030e06c9 */
[C---:B------:R-:W-:Y:S01]  /*d5e0*/  IADD3 R41, P6, R200.reuse, 0x4040, RZ ;  /* 0x00004040c8297810 */ /* 0x040fe20007fde0ff */
[----:B------:R-:W-:Y:S01]  /*d5f0*/  UIMAD UR5, UR43, UR7, UR5 ;  /* 0x000000072b0572a4 */ /* 0x000fe2000f8e0205 */
[----:B------:R-:W-:Y:S01]  /*d600*/  IADD3 R31, P4, R200, 0x60, RZ ;  /* 0x00000060c81f7810 */ /* 0x000fe20007f9e0ff */
[----:B------:R-:W-:Y:S01]  /*d610*/  ULDC.64 UR12, c[0x0][0x208] ;  /* 0x00008200000c7ab9 */ /* 0x000fe20000000a00 */
[----:B------:R-:W-:Y:S01]  /*d620*/  LOP3.LUT R40, R41, 0x380, RZ, 0xc0, !PT ;  /* 0x0000038029287812 */ /* 0x000fe200078ec0ff */
[----:B------:R-:W-:Y:S01]  /*d630*/  UIADD3 UR5, UR9, UR5, URZ ;  /* 0x0000000509057290 */ /* 0x000fe2000fffe03f */
[----:B------:R-:W-:Y:S01]  /*d640*/  LOP3.LUT R26, R26, R27, RZ, 0x3c, !PT ;  /* 0x0000001b1a1a7212 */ /* 0x000fe200078e3cff */
[----:B------:R-:W-:Y:S01]  /*d650*/  IMAD.X R27, RZ, RZ, R201, P5 ;  /* 0x000000ffff1b7224 */ /* 0x000fe200028e06c9 */
[----:B------:R-:W-:Y:S01]  /*d660*/  SHF.R.U64 R40, R40, 0x3, RZ ;  /* 0x0000000328287819 */ /* 0x000fe200000012ff */
[----:B------:R-:W-:Y:S01]  /*d670*/  ULDC.64 UR6, c[0x0][0xb40] ;  /* 0x0002d00000067ab9 */ /* 0x000fe20000000a00 */
[----:B------:R-:W-:-:S02]  /*d680*/  LOP3.LUT P0, RZ, R208, 0x3, RZ, 0xc0, !PT ;  /* 0x00000003d0ff7812 */ /* 0x000fc4000780c0ff */
[----:B------:R-:W-:Y:S02]  /*d690*/  IADD3 R5, R103, 0x8, RZ ;  /* 0x0000000867057810 */ /* 0x000fe40007ffe0ff */
[C---:B------:R-:W-:Y:S02]  /*d6a0*/  IADD3 R35, P3, R200.reuse, 0x4000, RZ ;  /* 0x00004000c8237810 */ /* 0x040fe40007f7e0ff */
[C---:B------:R-:W-:Y:S02]  /*d6b0*/  IADD3 R43, P5, R200.reuse, 0x4060, RZ ;  /* 0x00004060c82b7810 */ /* 0x040fe40007fbe0ff */
[----:B------:R-:W-:Y:S02]  /*d6c0*/  LOP3.LUT R30, R31, 0x380, RZ, 0xc0, !PT ;  /* 0x000003801f1e7812 */ /* 0x000fe400078ec0ff */
[----:B------:R-:W-:Y:S02]  /*d6d0*/  IADD3 R39, P2, R200, 0x4020, RZ ;  /* 0x00004020c8277810 */ /* 0x000fe40007f5e0ff */
[----:B------:R-:W-:-:S02]  /*d6e0*/  LOP3.LUT R40, R40, R41, RZ, 0x3c, !PT ;  /* 0x0000002928287212 */ /* 0x000fc400078e3cff */
[----:B------:R-:W-:Y:S02]  /*d6f0*/  ISETP.GE.OR P1, PT, R5, UR10, P0 ;  /* 0x0000000a05007c0c */ /* 0x000fe40008726670 */
[----:B------:R-:W-:Y:S02]  /*d700*/  LOP3.LUT R34, R35, 0x380, RZ, 0xc0, !PT ;  /* 0x0000038023227812 */ /* 0x000fe400078ec0ff */
[----:B------:R-:W-:Y:S02]  /*d710*/  IADD3.X R41, RZ, R201, RZ, P6, !PT ;  /* 0x000000c9ff297210 */ /* 0x000fe400037fe4ff */
[----:B------:R-:W-:Y:S02]  /*d720*/  LOP3.LUT R42, R43, 0x380, RZ, 0xc0, !PT ;  /* 0x000003802b2a7812 */ /* 0x000fe400078ec0ff */
[----:B------:R-:W-:Y:S02]  /*d730*/  IADD3 R5, P6, R200, 0x8060, RZ ;  /* 0x00008060c8057810 */ /* 0x000fe40007fde0ff */
[----:B------:R-:W-:-:S02]  /*d740*/  SHF.R.U64 R30, R30, 0x3, RZ ;  /* 0x000000031e1e7819 */ /* 0x000fc400000012ff */
[----:B------:R-:W-:Y:S02]  /*d750*/  LOP3.LUT R38, R39, 0x380, RZ, 0xc0, !PT ;  /* 0x0000038027267812 */ /* 0x000fe400078ec0ff */
[----:B------:R-:W-:Y:S02]  /*d760*/  SHF.R.U64 R34, R34, 0x3, RZ ;  /* 0x0000000322227819 */ /* 0x000fe400000012ff */
[----:B------:R-:W-:Y:S02]  /*d770*/  SHF.R.U64 R42, R42, 0x3, RZ ;  /* 0x000000032a2a7819 */ /* 0x000fe400000012ff */
[----:B------:R-:W-:Y:S02]  /*d780*/  LOP3.LUT R28, R5, 0x380, RZ, 0xc0, !PT ;  /* 0x00000380051c7812 */ /* 0x000fe400078ec0ff */
[----:B------:R-:W-:Y:S02]  /*d790*/  LOP3.LUT R30, R30, R31, RZ, 0x3c, !PT ;  /* 0x0000001f1e1e7212 */ /* 0x000fe400078e3cff */
[----:B------:R-:W-:-:S02]  /*d7a0*/  IADD3.X R31, RZ, R201, RZ, P4, !PT ;  /* 0x000000c9ff1f7210 */ /* 0x000fc400027fe4ff */
[----:B------:R-:W-:Y:S02]  /*d7b0*/  SHF.R.U64 R38, R38, 0x3, RZ ;  /* 0x0000000326267819 */ /* 0x000fe400000012ff */
[----:B------:R-:W-:Y:S01]  /*d7c0*/  LOP3.LUT R34, R34, R35, RZ, 0x3c, !PT ;  /* 0x0000002322227212 */ /* 0x000fe200078e3cff */
[--C-:B------:R-:W-:Y:S01]  /*d7d0*/  IMAD.X R35, RZ, RZ, R201.reuse, P3 ;  /* 0x000000ffff237224 */ /* 0x100fe200018e06c9 */
[----:B------:R-:W-:Y:S02]  /*d7e0*/  IADD3 R45, P4, R200, 0x8000, RZ ;  /* 0x00008000c82d7810 */ /* 0x000fe40007f9e0ff */
[----:B------:R-:W-:Y:S01]  /*d7f0*/  LOP3.LUT R42, R42, R43, RZ, 0x3c, !PT ;  /* 0x0000002b2a2a7212 */ /* 0x000fe200078e3cff */
[----:B------:R-:W-:Y:S01]  /*d800*/  IMAD.X R43, RZ, RZ, R201, P5 ;  /* 0x000000ffff2b7224 */ /* 0x000fe200028e06c9 */
[----:B------:R-:W-:Y:S02]  /*d810*/  SHF.R.U64 R28, R28, 0x3, RZ ;  /* 0x000000031c1c7819 */ /* 0x000fe400000012ff */
[----:B------:R-:W-:-:S02]  /*d820*/  IADD3 R47, P3, R200, 0x8020, RZ ;  /* 0x00008020c82f7810 */ /* 0x000fc40007f7e0ff */
[----:B------:R-:W-:Y:S01]  /*d830*/  LOP3.LUT R38, R38, R39, RZ, 0x3c, !PT ;  /* 0x0000002726267212 */ /* 0x000fe200078e3cff */
[----:B------:R-:W-:Y:S01]  /*d840*/  IMAD.X R39, RZ, RZ, R201, P2 ;  /* 0x000000ffff277224 */ /* 0x000fe200010e06c9 */
[C---:B------:R-:W-:Y:S02]  /*d850*/  LOP3.LUT R53, R200.reuse, 0x380, RZ, 0xc0, !PT ;  /* 0x00000380c8357812 */ /* 0x040fe400078ec0ff */
[C---:B------:R-:W-:Y:S02]  /*d860*/  IADD3 R51, P5, R200.reuse, 0xc000, RZ ;  /* 0x0000c000c8337810 */ /* 0x040fe40007fbe0ff */
[----:B------:R-:W-:Y:S02]  /*d870*/  LOP3.LUT R44, R45, 0x380, RZ, 0xc0, !PT ;  /* 0x000003802d2c7812 */ /* 0x000fe400078ec0ff */
[----:B------:R-:W-:Y:S02]  /*d880*/  F2FP.BF16.F32.PACK_AB R6, R29, R6 ;  /* 0x000000061d06723e */ /* 0x000fe400000010ff */
[----:B------:R-:W-:-:S02]  /*d890*/  IADD3 R49, P2, R200, 0x8040, RZ ;  /* 0x00008040c8317810 */ /* 0x000fc40007f5e0ff */
[----:B------:R-:W-:Y:S02]  /*d8a0*/  LOP3.LUT R28, R28, R5, RZ, 0x3c, !PT ;  /* 0x000000051c1c7212 */ /* 0x000fe400078e3cff */
[----:B------:R-:W-:Y:S02]  /*d8b0*/  IADD3.X R29, RZ, R201, RZ, P6, !PT ;  /* 0x000000c9ff1d7210 */ /* 0x000fe400037fe4ff */
[----:B------:R-:W-:Y:S02]  /*d8c0*/  LOP3.LUT R46, R47, 0x380, RZ, 0xc0, !PT ;  /* 0x000003802f2e7812 */ /* 0x000fe400078ec0ff */
[----:B------:R-:W-:Y:S02]  /*d8d0*/  SHF.R.U64 R53, R53, 0x3, RZ ;  /* 0x0000000335357819 */ /* 0x000fe400000012ff */
[----:B------:R-:W-:Y:S02]  /*d8e0*/  LOP3.LUT R50, R51, 0x380, RZ, 0xc0, !PT ;  /* 0x0000038033327812 */ /* 0x000fe400078ec0ff */
[----:B------:R-:W-:-:S02]  /*d8f0*/  SHF.R.U64 R44, R44, 0x3, RZ ;  /* 0x000000032c2c7819 */ /* 0x000fc400000012ff */
[----:B------:R-:W-:Y:S02]  /*d900*/  LOP3.LUT R48, R49, 0x380, RZ, 0xc0, !PT ;  /* 0x0000038031307812 */ /* 0x000fe400078ec0ff */
[----:B------:R-:W-:Y:S02]  /*d910*/  MOV R31, R30 ;  /* 0x0000001e001f7202 */ /* 0x000fe40000000f00 */
[----:B------:R-:W-:Y:S02]  /*d920*/  SHF.R.U64 R46, R46, 0x3, RZ ;  /* 0x000000032e2e7819 */ /* 0x000fe400000012ff */
[----:B------:R-:W-:Y:S02]  /*d930*/  MOV R30, R28 ;  /* 0x0000001c001e7202 */ /* 0x000fe40000000f00 */
[----:B------:R-:W-:Y:S01]  /*d940*/  LOP3.LUT R52, R53, R200, RZ, 0x3c, !PT ;  /* 0x000000c835347212 */ /* 0x000fe200078e3cff */
[----:B------:R-:W1:Y:S01]  /*d950*/  LDC.64 R28, c[0x0][0xb78] ;  /* 0x0002de00ff1c7b82 */ /* 0x000e620000000a00 */
[----:B------:R-:W-:Y:S01]  /*d960*/  SHF.R.U64 R50, R50, 0x3, RZ ;  /* 0x0000000332327819 */ /* 0x000fe200000012ff */
[----:B------:R-:W-:Y:S01]  /*d970*/  IMAD.MOV.U32 R53, RZ, RZ, R201 ;  /* 0x000000ffff357224 */ /* 0x000fe200078e00c9 */
[----:B------:R-:W-:-:S02]  /*d980*/  LOP3.LUT R44, R44, R45, RZ, 0x3c, !PT ;  /* 0x0000002d2c2c7212 */ /* 0x000fc400078e3cff */
[----:B------:R-:W-:Y:S02]  /*d990*/  SHF.R.U64 R48, R48, 0x3, RZ ;  /* 0x0000000330307819 */ /* 0x000fe400000012ff */
[----:B------:R-:W-:Y:S02]  /*d9a0*/  F2FP.BF16.F32.PACK_AB R4, R25, R4 ;  /* 0x000000041904723e */ /* 0x000fe400000010ff */
[----:B------:R-:W-:Y:S02]  /*d9b0*/  IADD3.X R45, RZ, R201, RZ, P4, !PT ;  /* 0x000000c9ff2d7210 */ /* 0x000fe400027fe4ff */
[----:B------:R-:W-:Y:S01]  /*d9c0*/  LOP3.LUT R46, R46, R47, RZ, 0x3c, !PT ;  /* 0x0000002f2e2e7212 */ /* 0x000fe200078e3cff */
[----:B------:R-:W-:Y:S01]  /*d9d0*/  IMAD.X R47, RZ, RZ, R201, P3 ;  /* 0x000000ffff2f7224 */ /* 0x000fe200018e06c9 */
[----:B------:R-:W-:Y:S02]  /*d9e0*/  IADD3 R25, P4, R200, 0xc020, RZ ;  /* 0x0000c020c8197810 */ /* 0x000fe40007f9e0ff */
[----:B------:R-:W-:-:S02]  /*d9f0*/  LOP3.LUT R50, R50, R51, RZ, 0x3c, !PT ;  /* 0x0000003332327212 */ /* 0x000fc400078e3cff */
[----:B------:R-:W-:Y:S02]  /*da00*/  IADD3 R51, P3, R200, 0xc040, RZ ;  /* 0x0000c040c8337810 */ /* 0x000fe40007f7e0ff */
[----:B------:R-:W-:Y:S01]  /*da10*/  LOP3.LUT R48, R48, R49, RZ, 0x3c, !PT ;  /* 0x0000003130307212 */ /* 0x000fe200078e3cff */
[--C-:B------:R-:W-:Y:S01]  /*da20*/  IMAD.X R49, RZ, RZ, R201.reuse, P2 ;  /* 0x000000ffff317224 */ /* 0x100fe200010e06c9 */
[----:B------:R-:W-:Y:S02]  /*da30*/  MOV R53, R52 ;  /* 0x0000003400357202 */ /* 0x000fe40000000f00 */
[----:B------:R-:W-:Y:S01]  /*da40*/  F2FP.BF16.F32.PACK_AB R5, R57, R56 ;  /* 0x000000383905723e */ /* 0x000fe200000010ff */
[----:B------:R-:W-:Y:S01]  /*da50*/  IMAD.X R57, RZ, RZ, R201, P4 ;  /* 0x000000ffff397224 */ /* 0x000fe200020e06c9 */
[----:B------:R-:W-:Y:S01]  /*da60*/  F2FP.BF16.F32.PACK_AB R7, R160, R7 ;  /* 0x00000007a007723e */ /* 0x000fe200000010ff */
[----:B------:R-:W-:Y:S01]  /*da70*/  BAR.SYNC.DEFER_BLOCKING 0x1, 0x100 ;  /* 0x0044000000007b1d */ /* 0x000fe20000010000 */
[----:B------:R-:W-:-:S02]  /*da80*/  LOP3.LUT R56, R25, 0x380, RZ, 0xc0, !PT ;  /* 0x0000038019387812 */ /* 0x000fc400078ec0ff */
[----:B------:R-:W-:Y:S02]  /*da90*/  IADD3 R55, P2, R200, 0xc060, RZ ;  /* 0x0000c060c8377810 */ /* 0x000fe40007f5e0ff */
[----:B------:R-:W-:Y:S02]  /*daa0*/  LOP3.LUT R52, R51, 0x380, RZ, 0xc0, !PT ;  /* 0x0000038033347812 */ /* 0x000fe400078ec0ff */
[----:B------:R-:W-:Y:S02]  /*dab0*/  SHF.R.U64 R56, R56, 0x3, RZ ;  /* 0x0000000338387819 */ /* 0x000fe400000012ff */
[----:B------:R-:W-:Y:S02]  /*dac0*/  LOP3.LUT R54, R55, 0x380, RZ, 0xc0, !PT ;  /* 0x0000038037367812 */ /* 0x000fe400078ec0ff */
[----:B------:R-:W-:Y:S01]  /*dad0*/  MOV R161, R20 ;  /* 0x0000001400a17202 */ /* 0x000fe20000000f00 */
[----:B------:R-:W-:Y:S01]  /*dae0*/  IMAD.U32 R20, RZ, RZ, UR8 ;  /* 0x00000008ff147e24 */ /* 0x000fe2000f8e00ff */
[----:B------:R-:W-:-:S02]  /*daf0*/  F2FP.BF16.F32.PACK_AB R8, R8, R9 ;  /* 0x000000090808723e */ /* 0x000fc400000010ff */
[----:B------:R-:W-:Y:S02]  /*db00*/  F2FP.BF16.F32.PACK_AB R10, R10, R11 ;  /* 0x0000000b0a0a723e */ /* 0x000fe400000010ff */
[----:B------:R-:W-:Y:S02]  /*db10*/  SHF.R.U64 R52, R52, 0x3, RZ ;  /* 0x0000000334347819 */ /* 0x000fe400000012ff */
[----:B------:R-:W-:Y:S02]  /*db20*/  MOV R160, R26 ;  /* 0x0000001a00a07202 */ /* 0x000fe40000000f00 */
[----:B------:R-:W-:Y:S02]  /*db30*/  F2FP.BF16.F32.PACK_AB R9, R156, R61 ;  /* 0x0000003d9c09723e */ /* 0x000fe400000010ff */
[----:B------:R-:W-:Y:S01]  /*db40*/  F2FP.BF16.F32.PACK_AB R11, R155, R64 ;  /* 0x000000409b0b723e */ /* 0x000fe200000010ff */
[----:B------:R2:W-:Y:S01]  /*db50*/  STSM.16.M88.4 [R53], R4 ;  /* 0x0000000435007844 */ /* 0x0005e20000000200 */
[----:B------:R-:W-:-:S02]  /*db60*/  F2FP.BF16.F32.PACK_AB R12, R12, R13 ;  /* 0x0000000d0c0c723e */ /* 0x000fc400000010ff */
[----:B------:R-:W-:Y:S02]  /*db70*/  F2FP.BF16.F32.PACK_AB R14, R14, R15 ;  /* 0x0000000f0e0e723e */ /* 0x000fe400000010ff */
[----:B------:R-:W-:Y:S02]  /*db80*/  F2FP.BF16.F32.PACK_AB R13, R158, R65 ;  /* 0x000000419e0d723e */ /* 0x000fe400000010ff */
[----:B------:R-:W-:Y:S02]  /*db90*/  F2FP.BF16.F32.PACK_AB R15, R157, R152 ;  /* 0x000000989d0f723e */ /* 0x000fe400000010ff */
[----:B------:R-:W-:Y:S02]  /*dba0*/  F2FP.BF16.F32.PACK_AB R16, R16, R17 ;  /* 0x000000111010723e */ /* 0x000fe400000010ff */
[----:B------:R-:W-:Y:S02]  /*dbb0*/  F2FP.BF16.F32.PACK_AB R18, R18, R19 ;  /* 0x000000131212723e */ /* 0x000fe400000010ff */
[----:B------:R-:W-:-:S02]  /*dbc0*/  LOP3.LUT R56, R56, R25, RZ, 0x3c, !PT ;  /* 0x0000001938387212 */ /* 0x000fc400078e3cff */
[----:B------:R-:W-:Y:S02]  /*dbd0*/  MOV R34, R34 ;  /* 0x0000002200227202 */ /* 0x000fe40000000f00 */
[----:B--2---:R-:W-:Y:S02]  /*dbe0*/  F2FP.BF16.F32.PACK_AB R4, R33, R32 ;  /* 0x000000202104723e */ /* 0x004fe400000010ff */
[----:B------:R-:W-:Y:S02]  /*dbf0*/  F2FP.BF16.F32.PACK_AB R5, R154, R23 ;  /* 0x000000179a05723e */ /* 0x000fe400000010ff */
[----:B------:R-:W-:Y:S02]  /*dc00*/  F2FP.BF16.F32.PACK_AB R6, R37, R36 ;  /* 0x000000242506723e */ /* 0x000fe400000010ff */
[----:B------:R-:W-:Y:S02]  /*dc10*/  F2FP.BF16.F32.PACK_AB R7, R153, R60 ;  /* 0x0000003c9907723e */ /* 0x000fe400000010ff */
[----:B------:R-:W-:-:S02]  /*dc20*/  F2FP.BF16.F32.PACK_AB R17, R59, R58 ;  /* 0x0000003a3b11723e */ /* 0x000fc400000010ff */
[----:B------:R-:W-:Y:S01]  /*dc30*/  F2FP.BF16.F32.PACK_AB R19, R63, R62 ;  /* 0x0000003e3f13723e */ /* 0x000fe200000010ff */
[----:B------:R2:W-:Y:S01]  /*dc40*/  STSM.16.M88.4 [R161], R4 ;  /* 0x00000004a1007844 */ /* 0x0005e20000000200 */
[----:B------:R-:W-:Y:S02]  /*dc50*/  F2FP.BF16.F32.PACK_AB R72, R73, R72 ;  /* 0x000000484948723e */ /* 0x000fe400000010ff */
[----:B------:R-:W-:Y:S01]  /*dc60*/  SHF.R.U64 R54, R54, 0x3, RZ ;  /* 0x0000000336367819 */ /* 0x000fe200000012ff */
[----:B------:R-:W-:Y:S01]  /*dc70*/  STSM.16.M88.4 [R160], R8 ;  /* 0x00000008a0007844 */ /* 0x000fe20000000200 */
[----:B------:R-:W-:Y:S02]  /*dc80*/  MOV R38, R38 ;  /* 0x0000002600267202 */ /* 0x000fe40000000f00 */
[----:B------:R-:W-:Y:S01]  /*dc90*/  MOV R21, UR9 ;  /* 0x0000000900157c02 */ /* 0x000fe20008000f00 */
[----:B------:R-:W-:Y:S01]  /*dca0*/  IMAD.U32 R21, RZ, RZ, UR5 ;  /* 0x00000005ff157e24 */ /* 0x000fe2000f8e00ff */
[----:B------:R-:W-:Y:S01]  /*dcb0*/  F2FP.BF16.F32.PACK_AB R24, R24, R3 ;  /* 0x000000031818723e */ /* 0x000fe200000010ff */
[----:B------:R-:W-:Y:S01]  /*dcc0*/  USHF.R.S32.HI UR5, URZ, 0x1f, UR44 ;  /* 0x0000001f3f057899 */ /* 0x000fe2000801142c */
[----:B------:R-:W-:Y:S01]  /*dcd0*/  F2FP.BF16.F32.PACK_AB R25, R67, R66 ;  /* 0x000000424319723e */ /* 0x000fe200000010ff */
[----:B------:R-:W-:Y:S01]  /*dce0*/  STSM.16.M88.4 [R31], R12 ;  /* 0x0000000c1f007844 */ /* 0x000fe20000000200 */
[----:B------:R-:W-:Y:S01]  /*dcf0*/  F2FP.BF16.F32.PACK_AB R26, R69, R68 ;  /* 0x00000044451a723e */ /* 0x000fe200000010ff */
[C---:B-1----:R-:W-:Y:S01]  /*dd00*/  IMAD.WIDE.U32 R20, R28.reuse, UR44, R20 ;  /* 0x0000002c1c147c25 */ /* 0x042fe2000f8e0014 */
[----:B------:R-:W-:Y:S01]  /*dd10*/  F2FP.BF16.F32.PACK_AB R27, R71, R70 ;  /* 0x00000046471b723e */ /* 0x000fe200000010ff */
[----:B------:R-:W-:Y:S01]  /*dd20*/  STSM.16.M88.4 [R34], R16 ;  /* 0x0000001022007844 */ /* 0x000fe20000000200 */
[----:B------:R-:W-:Y:S01]  /*dd30*/  F2FP.BF16.F32.PACK_AB R73, R159, R74 ;  /* 0x0000004a9f49723e */ /* 0x000fe200000010ff */
[----:B--2---:R-:W-:Y:S01]  /*dd40*/  IMAD R4, R28, UR5, RZ ;  /* 0x000000051c047c24 */ /* 0x004fe2000f8e02ff */
[----:B------:R-:W-:Y:S01]  /*dd50*/  F2FP.BF16.F32.PACK_AB R80, R81, R80 ;  /* 0x000000505150723e */ /* 0x000fe200000010ff */
[----:B------:R-:W-:Y:S01]  /*dd60*/  STSM.16.M88.4 [R38], R24 ;  /* 0x0000001826007844 */ /* 0x000fe20000000200 */
[----:B------:R-:W-:Y:S01]  /*dd70*/  LOP3.LUT R52, R52, R51, RZ, 0x3c, !PT ;  /* 0x0000003334347212 */ /* 0x000fe200078e3cff */
[----:B------:R-:W-:Y:S01]  /*dd80*/  IMAD.X R51, RZ, RZ, R201, P5 ;  /* 0x000000ffff337224 */ /* 0x000fe200028e06c9 */
[----:B------:R-:W-:Y:S01]  /*dd90*/  MOV R40, R40 ;  /* 0x0000002800287202 */ /* 0x000fe20000000f00 */
[----:B------:R-:W-:Y:S01]  /*dda0*/  IMAD R4, R29, UR44, R4 ;  /* 0x0000002c1d047c24 */ /* 0x000fe2000f8e0204 */
[----:B------:R-:W-:-:S02]  /*ddb0*/  F2FP.BF16.F32.PACK_AB R74, R77, R76 ;  /* 0x0000004c4d4a723e */ /* 0x000fc400000010ff */
[----:B------:R-:W-:Y:S02]  /*ddc0*/  F2FP.BF16.F32.PACK_AB R75, R78, R75 ;  /* 0x0000004b4e4b723e */ /* 0x000fe400000010ff */
[----:B------:R-:W-:Y:S02]  /*ddd0*/  F2FP.BF16.F32.PACK_AB R81, R79, R82 ;  /* 0x000000524f51723e */ /* 0x000fe400000010ff */
[----:B------:R-:W-:Y:S01]  /*dde0*/  F2FP.BF16.F32.PACK_AB R88, R89, R88 ;  /* 0x000000585958723e */ /* 0x000fe200000010ff */
[----:B------:R-:W-:Y:S01]  /*ddf0*/  STSM.16.M88.4 [R40], R72 ;  /* 0x0000004828007844 */ /* 0x000fe20000000200 */
[----:B------:R-:W-:Y:S02]  /*de00*/  MOV R42, R42 ;  /* 0x0000002a002a7202 */ /* 0x000fe40000000f00 */
[----:B------:R-:W-:Y:S02]  /*de10*/  F2FP.BF16.F32.PACK_AB R82, R85, R84 ;  /* 0x000000545552723e */ /* 0x000fe400000010ff */
[----:B------:R-:W-:-:S02]  /*de20*/  F2FP.BF16.F32.PACK_AB R83, R86, R83 ;  /* 0x000000535653723e */ /* 0x000fc400000010ff */
[----:B------:R-:W-:Y:S02]  /*de30*/  F2FP.BF16.F32.PACK_AB R89, R87, R90 ;  /* 0x0000005a5759723e */ /* 0x000fe400000010ff */
[----:B------:R-:W-:Y:S01]  /*de40*/  F2FP.BF16.F32.PACK_AB R96, R97, R96 ;  /* 0x000000606160723e */ /* 0x000fe200000010ff */
[----:B------:R-:W-:Y:S01]  /*de50*/  STSM.16.M88.4 [R42], R80 ;  /* 0x000000502a007844 */ /* 0x000fe20000000200 */
[----:B------:R-:W-:Y:S02]  /*de60*/  MOV R44, R44 ;  /* 0x0000002c002c7202 */ /* 0x000fe40000000f00 */
[----:B------:R-:W-:Y:S02]  /*de70*/  F2FP.BF16.F32.PACK_AB R90, R93, R92 ;  /* 0x0000005c5d5a723e */ /* 0x000fe400000010ff */
[----:B------:R-:W-:Y:S02]  /*de80*/  F2FP.BF16.F32.PACK_AB R91, R94, R91 ;  /* 0x0000005b5e5b723e */ /* 0x000fe400000010ff */
[----:B------:R-:W-:-:S02]  /*de90*/  F2FP.BF16.F32.PACK_AB R97, R95, R98 ;  /* 0x000000625f61723e */ /* 0x000fc400000010ff */
[----:B------:R-:W-:Y:S01]  /*dea0*/  F2FP.BF16.F32.PACK_AB R104, R105, R104 ;  /* 0x000000686968723e */ /* 0x000fe200000010ff */
[----:B------:R-:W-:Y:S01]  /*deb0*/  STSM.16.M88.4 [R44], R88 ;  /* 0x000000582c007844 */ /* 0x000fe20000000200 */
[----:B------:R-:W-:Y:S01]  /*dec0*/  LOP3.LUT R54, R54, R55, RZ, 0x3c, !PT ;  /* 0x0000003736367212 */ /* 0x000fe200078e3cff */
[----:B------:R-:W-:Y:S01]  /*ded0*/  IMAD.X R55, RZ, RZ, R201, P2 ;  /* 0x000000ffff377224 */ /* 0x000fe200010e06c9 */
[----:B------:R-:W-:Y:S02]  /*dee0*/  MOV R46, R46 ;  /* 0x0000002e002e7202 */ /* 0x000fe40000000f00 */
[----:B------:R-:W-:Y:S02]  /*def0*/  F2FP.BF16.F32.PACK_AB R98, R101, R100 ;  /* 0x000000646562723e */ /* 0x000fe400000010ff */
[----:B------:R-:W-:Y:S02]  /*df00*/  F2FP.BF16.F32.PACK_AB R99, R102, R99 ;  /* 0x000000636663723e */ /* 0x000fe400000010ff */
[----:B------:R-:W-:-:S02]  /*df10*/  F2FP.BF16.F32.PACK_AB R105, R107, R106 ;  /* 0x0000006a6b69723e */ /* 0x000fc400000010ff */
[----:B------:R-:W-:Y:S01]  /*df20*/  F2FP.BF16.F32.PACK_AB R112, R113, R112 ;  /* 0x000000707170723e */ /* 0x000fe200000010ff */
[----:B------:R-:W-:Y:S01]  /*df30*/  STSM.16.M88.4 [R46], R96 ;  /* 0x000000602e007844 */ /* 0x000fe20000000200 */
[----:B------:R-:W-:Y:S02]  /*df40*/  MOV R48, R48 ;  /* 0x0000003000307202 */ /* 0x000fe40000000f00 */
[----:B------:R-:W-:Y:S02]  /*df50*/  IADD3.X R53, RZ, R201, RZ, P3, !PT ;  /* 0x000000c9ff357210 */ /* 0x000fe40001ffe4ff */
        /* <DEDUP_REMOVED lines=16> */
[----:B------:R-:W-:Y:S02]  /*e060*/  MOV R56, R56 ;  /* 0x0000003800387202 */ /* 0x000fe40000000f00 */
        /* <DEDUP_REMOVED lines=9> */
[----:B------:R-:W-:Y:S01]  /*e100*/  MOV R54, R54 ;  /* 0x0000003600367202 */ /* 0x000fe20000000f00 */
[----:B------:R-:W-:Y:S01]  /*e110*/  STSM.16.M88.4 [R52], R136 ;  /* 0x0000008834007844 */ /* 0x000fe20000000200 */
[----:B------:R-:W-:Y:S02]  /*e120*/  F2FP.BF16.F32.PACK_AB R146, R149, R148 ;  /* 0x000000949592723e */ /* 0x000fe400000010ff */
[----:B------:R-:W-:Y:S02]  /*e130*/  F2FP.BF16.F32.PACK_AB R147, R151, R150 ;  /* 0x000000969793723e */ /* 0x000fe400000010ff */
[C---:B------:R-:W-:Y:S02]  /*e140*/  ISETP.GE.OR P0, PT, R103.reuse, UR10, P0 ;  /* 0x0000000a67007c0c */ /* 0x040fe40008706670 */
[----:B------:R-:W-:Y:S01]  /*e150*/  SHF.R.S32.HI R3, RZ, 0x1f, R103 ;  /* 0x0000001fff037819 */ /* 0x000fe20000011467 */
[----:B------:R-:W-:Y:S01]  /*e160*/  STSM.16.M88.4 [R54], R144 ;  /* 0x0000009036007844 */ /* 0x000fe20000000200 */
[----:B------:R-:W-:Y:S01]  /*e170*/  IADD3 R103, P2, R103, R20, RZ ;  /* 0x0000001467677210 */ /* 0x000fe20007f5e0ff */
[----:B------:R-:W-:Y:S01]  /*e180*/  @!PT LDS RZ, [RZ] ;  /* 0x00000000fffff984 */ /* 0x000fe20000000800 */
[----:B------:R-:W-:Y:S01]  /*e190*/  @!PT LDS RZ, [RZ] ;  /* 0x00000000fffff984 */ /* 0x000fe20000000800 */
[----:B------:R-:W-:Y:S01]  /*e1a0*/  @!PT LDS RZ, [RZ] ;  /* 0x00000000fffff984 */ /* 0x000fe20000000800 */
[----:B------:R-:W-:Y:S01]  /*e1b0*/  @!PT LDS RZ, [RZ] ;  /* 0x00000000fffff984 */ /* 0x000fe20000000800 */
[----:B------:R1:W-:Y:S06]  /*e1c0*/  MEMBAR.ALL.CTA ;  /* 0x0000000000007992 */ /* 0x0003ec0000008000 */
[----:B-1----:R-:W1:Y:S01]  /*e1d0*/  FENCE.VIEW.ASYNC.S ;  /* 0x00000000000073c6 */ /* 0x002e620000000000 */
[----:B------:R-:W-:Y:S01]  /*e1e0*/  IADD3.X R20, R3, R21, R4, P2, !PT ;  /* 0x0000001503147210 */ /* 0x000fe200017fe404 */
[----:B-1----:R-:W-:Y:S06]  /*e1f0*/  BAR.ARV 0x1, 0x120 ;  /* 0x0044800000007b1d */ /* 0x002fec0000002000 */
[C---:B------:R-:W-:Y:S01]  /*e200*/  LEA R4, P2, R103.reuse, UR6, 0x2 ;  /* 0x0000000667047c11 */ /* 0x040fe2000f8410ff */
[----:B------:R-:W1:Y:S03]  /*e210*/  SHFL.IDX PT, R3, R211, RZ, 0x1f ;  /* 0x00001fffd3037589 */ /* 0x000e6600000e0000 */
[----:B------:R-:W-:-:S05]  /*e220*/  LEA.HI.X R5, R103, UR7, R20, 0x2, P2 ;  /* 0x0000000767057c11 */ /* 0x000fca00090f1414 */
[----:B------:R2:W-:Y:S04]  /*e230*/  @!P0 STG.E desc[UR12][R4.64], R2 ;  /* 0x0000000204008986 */ /* 0x0005e8000c10190c */
[----:B------:R2:W-:Y:S01]  /*e240*/  @!P1 STG.E desc[UR12][R4.64+0x20], R0 ;  /* 0x0000200004009986 */ /* 0x0005e2000c10190c */
[----:B-1----:R-:W-:-:S13]  /*e250*/  ISETP.NE.AND P0, PT, R3, 0x7, PT ;  /* 0x000000070300780c */ /* 0x002fda0003f05270 */
[----:B--2---:R-:W-:Y:S05]  /*e260*/  @P0 BRA `(.L_x_972) ;  /* 0x0000000c00180947 */ /* 0x004fea0003800000 */
[----:B------:R-:W-:Y:S01]  /*e270*/  BAR.SYNC.DEFER_BLOCKING 0x1, 0x120 ;  /* 0x0044800000007b1d */ /* 0x000fe20000010000 */
[----:B------:R-:W-:-:S05]  /*e280*/  ELECT P0, URZ, PT ;  /* 0x00000000003f782f */ /* 0x000fca0003800000 */
[----:B------:R-:W-:Y:S08]  /*e290*/  BSSY B0, `(.L_x_973) ;  /* 0x000001d000007945 */ /* 0x000ff00003800000 */
[----:B------:R-:W-:Y:S05]  /*e2a0*/  @!P0 BRA `(.L_x_974) ;  /* 0x00000000006c8947 */ /* 0x000fea0003800000 */
[----:B------:R-:W-:Y:S01]  /*e2b0*/  ULDC.64 UR10, c[0x0][0x198] ;  /* 0x00006600000a7ab9 */ /* 0x000fe20000000a00 */
[----:B------:R-:W-:Y:S02]  /*e2c0*/  UIADD3 UR5, UR38, 0x4000, URZ ;  /* 0x0000400026057890 */ /* 0x000fe4000fffe03f */
[----:B------:R-:W-:Y:S02]  /*e2d0*/  UIADD3 UR6, UP0, UR10, 0x9f0, URZ ;  /* 0x000009f00a067890 */ /* 0x000fe4000ff1e03f */
[----:B------:R-:W-:Y:S02]  /*e2e0*/  UIADD3 UR9, UR38, 0x8000, URZ ;  /* 0x0000800026097890 */ /* 0x000fe4000fffe03f */
[----:B------:R-:W-:Y:S01]  /*e2f0*/  UIADD3.X UR7, URZ, UR11, URZ, UP0, !UPT ;  /* 0x0000000b3f077290 */ /* 0x000fe200087fe43f */
[----:B------:R-:W-:Y:S01]  /*e300*/  UMOV UR41, URZ ;  /* 0x0000003f00297c82 */ /* 0x000fe20008000000 */
[----:B------:R-:W-:Y:S01]  /*e310*/  UMOV UR45, URZ ;  /* 0x0000003f002d7c82 */ /* 0x000fe20008000000 */
[----:B------:R-:W-:Y:S01]  /*e320*/  UMOV UR40, UR38 ;  /* 0x0000002600287c82 */ /* 0x000fe20008000000 */
[----:B------:R-:W-:Y:S01]  /*e330*/  UMOV UR8, 0x40 ;  /* 0x0000004000087882 */ /* 0x000fe20000000000 */
[----:B------:R-:W-:-:S04]  /*e340*/  UIADD3 UR10, UR38, 0xc000, URZ ;  /* 0x0000c000260a7890 */ /* 0x000fc8000fffe03f */
        /* <DEDUP_REMOVED lines=17> */
.L_x_974:
[----:B------:R-:W-:Y:S05]  /*e460*/  BSYNC B0 ;  /* 0x0000000000007941 */ /* 0x000fea0003800000 */
.L_x_973:
[----:B------:R-:W-:Y:S05]  /*e470*/  BRA `(.L_x_972) ;  /* 0x0000000800947947 */ /* 0x000fea0003800000 */
.L_x_971:
[----:B------:R-:W1:Y:S01]  /*e480*/  LDC.64 R8, c[0x0][0xae0] ;  /* 0x0002b800ff087b82 */ /* 0x000e620000000a00 */
[----:B------:R-:W-:Y:S01]  /*e490*/  ISETP.GT.AND P0, PT, R213, 0x7f, PT ;  /* 0x0000007fd500780c */ /* 0x000fe20003f04270 */
[----:B------:R-:W-:Y:S01]  /*e4a0*/  USHF.R.S32.HI UR5, URZ, 0x1f, UR43 ;  /* 0x0000001f3f057899 */ /* 0x000fe2000801142b */
[--C-:B------:R-:W-:Y:S01]  /*e4b0*/  SHF.R.S32.HI R203, RZ, 0x1f, R202.reuse ;  /* 0x0000001fffcb7819 */ /* 0x100fe200000114ca */
[----:B------:R-:W-:Y:S01]  /*e4c0*/  USHF.R.S32.HI UR6, URZ, 0x1f, UR44 ;  /* 0x0000001f3f067899 */ /* 0x000fe2000801142c */
[----:B------:R-:W-:Y:S03]  /*e4d0*/  BSSY B0, `(.L_x_975) ;  /* 0x000001d000007945 */ /* 0x000fe60003800000 */
[----:B------:R-:W2:Y:S08]  /*e4e0*/  LDC R14, c[0x0][0xdac] ;  /* 0x00036b00ff0e7b82 */ /* 0x000eb00000000800 */
[----:B------:R-:W3:Y:S01]  /*e4f0*/  LDC.64 R10, c[0x0][0xae8] ;  /* 0x0002ba00ff0a7b82 */ /* 0x000ee20000000a00 */
[----:B-1----:R-:W-:-:S04]  /*e500*/  IMAD.WIDE.U32 R6, R8, UR43, R202 ;  /* 0x0000002b08067c25 */ /* 0x002fc8000f8e00ca */
[----:B------:R-:W-:Y:S01]  /*e510*/  IMAD R8, R8, UR5, RZ ;  /* 0x0000000508087c24 */ /* 0x000fe2000f8e02ff */
[----:B------:R-:W-:Y:S06]  /*e520*/  @P0 BRA `(.L_x_976) ;  /* 0x00000000005c0947 */ /* 0x000fec0003800000 */
[----:B------:R-:W1:Y:S01]  /*e530*/  S2R R0, SR_TID.X ;  /* 0x0000000000007919 */ /* 0x000e620000002100 */
[----:B------:R-:W-:Y:S01]  /*e540*/  IMAD.U32 R2, RZ, RZ, UR42 ;  /* 0x0000002aff027e24 */ /* 0x000fe2000f8e00ff */
[----:B------:R-:W-:-:S04]  /*e550*/  ULDC UR7, c[0x0][0xa88] ;  /* 0x0002a20000077ab9 */ /* 0x000fc80000000800 */
[----:B-1----:R-:W-:-:S04]  /*e560*/  IADD3 R2, R2, -0x80, R0 ;  /* 0xffffff8002027810 */ /* 0x002fc80007ffe000 */
[----:B------:R-:W-:-:S13]  /*e570*/  ISETP.GE.AND P0, PT, R2, UR7, PT ;  /* 0x0000000702007c0c */ /* 0x000fda000bf06270 */
[----:B------:R-:W-:Y:S05]  /*e580*/  @P0 BRA `(.L_x_976) ;  /* 0x0000000000440947 */ /* 0x000fea0003800000 */
[----:B------:R-:W1:Y:S01]  /*e590*/  LDC.64 R4, c[0x0][0xb70] ;  /* 0x0002dc00ff047b82 */ /* 0x000e620000000a00 */
[----:B------:R-:W-:Y:S01]  /*e5a0*/  SHF.R.S32.HI R3, RZ, 0x1f, R2 ;  /* 0x0000001fff037819 */ /* 0x000fe20000011402 */
[----:B------:R-:W-:Y:S01]  /*e5b0*/  ULDC.64 UR8, c[0x0][0xb40] ;  /* 0x0002d00000087ab9 */ /* 0x000fe20000000a00 */
[----:B------:R-:W-:-:S05]  /*e5c0*/  ULDC.64 UR10, c[0x0][0x208] ;  /* 0x00008200000a7ab9 */ /* 0x000fca0000000a00 */
[----:B------:R-:W4:Y:S01]  /*e5d0*/  LDC.64 R12, c[0x0][0xb78] ;  /* 0x0002de00ff0c7b82 */ /* 0x000f220000000a00 */
[C---:B-1----:R-:W-:Y:S02]  /*e5e0*/  IMAD R0, R4.reuse, UR5, RZ ;  /* 0x0000000504007c24 */ /* 0x042fe4000f8e02ff */
[----:B------:R-:W-:-:S04]  /*e5f0*/  IMAD.WIDE.U32 R2, R4, UR43, R2 ;  /* 0x0000002b04027c25 */ /* 0x000fc8000f8e0002 */
[----:B------:R-:W-:Y:S02]  /*e600*/  IMAD R5, R5, UR43, R0 ;  /* 0x0000002b05057c24 */ /* 0x000fe4000f8e0200 */
[----:B----4-:R-:W-:-:S03]  /*e610*/  IMAD R0, R12, UR6, RZ ;  /* 0x000000060c007c24 */ /* 0x010fc6000f8e02ff */
[----:B------:R-:W-:Y:S01]  /*e620*/  IADD3 R3, R3, R5, RZ ;  /* 0x0000000503037210 */ /* 0x000fe20007ffe0ff */
[----:B------:R-:W-:Y:S02]  /*e630*/  IMAD R5, R13, UR44, R0 ;  /* 0x0000002c0d057c24 */ /* 0x000fe4000f8e0200 */
[----:B------:R-:W-:-:S04]  /*e640*/  IMAD.WIDE.U32 R2, R12, UR44, R2 ;  /* 0x0000002c0c027c25 */ /* 0x000fc8000f8e0002 */
[----:B------:R-:W-:Y:S01]  /*e650*/  IMAD.IADD R3, R3, 0x1, R5 ;  /* 0x0000000103037824 */ /* 0x000fe200078e0205 */
[----:B------:R-:W-:-:S04]  /*e660*/  LEA R4, P0, R2, UR8, 0x2 ;  /* 0x0000000802047c11 */ /* 0x000fc8000f8010ff */
[----:B------:R-:W-:Y:S01]  /*e670*/  LEA.HI.X R5, R2, UR9, R3, 0x2, P0 ;  /* 0x0000000902057c11 */ /* 0x000fe200080f1403 */
[----:B------:R-:W-:-:S05]  /*e680*/  IMAD.MOV.U32 R3, RZ, RZ, -0x800000 ;  /* 0xff800000ff037424 */ /* 0x000fca00078e00ff */
[----:B------:R1:W-:Y:S03]  /*e690*/  STG.E desc[UR10][R4.64], R3 ;  /* 0x0000000304007986 */ /* 0x0003e6000c10190a */
.L_x_976:
[----:B------:R-:W-:Y:S05]  /*e6a0*/  BSYNC B0 ;  /* 0x0000000000007941 */ /* 0x000fea0003800000 */
.L_x_975:
[----:B------:R-:W-:Y:S01]  /*e6b0*/  R2UR UR7, R206 ;  /* 0x00000000ce0772ca */ /* 0x000fe200000e0000 */
[----:B------:R-:W-:Y:S01]  /*e6c0*/  ULDC UR5, c[0x0][0xa88] ;  /* 0x0002a20000057ab9 */ /* 0x000fe20000000800 */
[C---:B------:R-:W-:Y:S01]  /*e6d0*/  IADD3 R0, R204.reuse, 0x20, RZ ;  /* 0x00000020cc007810 */ /* 0x040fe20007ffe0ff */
[----:B------:R-:W-:Y:S01]  /*e6e0*/  UIADD3 UR42, -UR42, UR5, URZ ;  /* 0x000000052a2a7290 */ /* 0x000fe2000fffe13f */
[----:B-1----:R-:W-:Y:S01]  /*e6f0*/  IMAD R3, R9, UR43, R8 ;  /* 0x0000002b09037c24 */ /* 0x002fe2000f8e0208 */
[----:B------:R-:W-:Y:S01]  /*e700*/  SHF.R.S32.HI R205, RZ, 0x1f, R204 ;  /* 0x0000001fffcd7819 */ /* 0x000fe200000114cc */
[C---:B------:R-:W-:Y:S01]  /*e710*/  VIADD R2, R204.reuse, 0x40 ;  /* 0x00000040cc027836 */ /* 0x040fe20000000000 */
[----:B------:R-:W-:Y:S01]  /*e720*/  BSSY B0, `(.L_x_977) ;  /* 0x0000025000007945 */ /* 0x000fe20003800000 */
[----:B------:R-:W-:Y:S01]  /*e730*/  IMAD.IADD R7, R7, 0x1, R3 ;  /* 0x0000000107077824 */ /* 0x000fe200078e0203 */
[C---:B------:R-:W-:Y:S01]  /*e740*/  ISETP.GE.AND P2, PT, R204.reuse, UR42, PT ;  /* 0x0000002acc007c0c */ /* 0x040fe2000bf46270 */
[----:B------:R-:W-:Y:S01]  /*e750*/  VIADD R8, R204, 0x60 ;  /* 0x00000060cc087836 */ /* 0x000fe20000000000 */
[----:B------:R-:W-:Y:S01]  /*e760*/  ISETP.GE.AND P0, PT, R0, UR42, PT ;  /* 0x0000002a00007c0c */ /* 0x000fe2000bf06270 */
[C---:B---3--:R-:W-:Y:S01]  /*e770*/  IMAD R0, R10.reuse, UR6, RZ ;  /* 0x000000060a007c24 */ /* 0x048fe2000f8e02ff */
[----:B------:R-:W-:Y:S01]  /*e780*/  ULOP3.LUT UR5, URZ, UR7, URZ, 0x33, !UPT ;  /* 0x000000073f057292 */ /* 0x000fe2000f8e333f */
[----:B------:R-:W-:Y:S01]  /*e790*/  IMAD.WIDE.U32 R6, R10, UR44, R6 ;  /* 0x0000002c0a067c25 */ /* 0x000fe2000f8e0006 */
[----:B------:R-:W-:-:S03]  /*e7a0*/  ISETP.GE.AND P1, PT, R2, UR42, PT ;  /* 0x0000002a02007c0c */ /* 0x000fc6000bf26270 */
[----:B------:R-:W-:Y:S01]  /*e7b0*/  IMAD R3, R11, UR44, R0 ;  /* 0x0000002c0b037c24 */ /* 0x000fe2000f8e0200 */
[----:B--2---:R-:W-:-:S03]  /*e7c0*/  IADD3 R5, R14, UR5, RZ ;  /* 0x000000050e057c10 */ /* 0x004fc6000fffe0ff */
[----:B------:R-:W-:Y:S02]  /*e7d0*/  IMAD.IADD R11, R7, 0x1, R3 ;  /* 0x00000001070b7824 */ /* 0x000fe400078e0203 */
[----:B------:R-:W-:Y:S01]  /*e7e0*/  IMAD.WIDE R4, R5, 0x80, R204 ;  /* 0x0000008005047825 */ /* 0x000fe200078e02cc */
[----:B------:R-:W-:Y:S06]  /*e7f0*/  @P2 BRA `(.L_x_978) ;  /* 0x00000000005c2947 */ /* 0x000fec0003800000 */
[C---:B------:R-:W-:Y:S01]  /*e800*/  VIADD R2, R202.reuse, 0x80 ;  /* 0x00000080ca027836 */ /* 0x040fe20000000000 */
[----:B------:R-:W-:Y:S01]  /*e810*/  IADD3 R0, R202, 0x40, RZ ;  /* 0x00000040ca007810 */ /* 0x000fe20007ffe0ff */
[----:B------:R-:W-:Y:S01]  /*e820*/  ULDC UR5, c[0x0][0xa8c] ;  /* 0x0002a30000057ab9 */ /* 0x000fe20000000800 */
[----:B------:R-:W-:Y:S01]  /*e830*/  ULDC.64 UR6, c[0x0][0xad8] ;  /* 0x0002b60000067ab9 */ /* 0x000fe20000000a00 */
[----:B------:R-:W-:Y:S01]  /*e840*/  IMAD.MOV.U32 R3, RZ, RZ, R11 ;  /* 0x000000ffff037224 */ /* 0x000fe200078e000b */
[----:B------:R-:W-:Y:S01]  /*e850*/  ISETP.GE.AND P4, PT, R2, UR5, PT ;  /* 0x0000000502007c0c */ /* 0x000fe2000bf86270 */
[----:B------:R-:W-:Y:S01]  /*e860*/  IMAD R9, R5, UR6, RZ ;  /* 0x0000000605097c24 */ /* 0x000fe2000f8e02ff */
[----:B------:R-:W-:Y:S01]  /*e870*/  ISETP.GE.AND P3, PT, R0, UR5, PT ;  /* 0x0000000500007c0c */ /* 0x000fe2000bf66270 */
[----:B------:R-:W-:Y:S01]  /*e880*/  VIADD R0, R202, 0xc0 ;  /* 0x000000c0ca007836 */ /* 0x000fe20000000000 */
[----:B------:R-:W-:Y:S01]  /*e890*/  MOV R2, R6 ;  /* 0x0000000600027202 */ /* 0x000fe20000000f00 */
[----:B------:R-:W-:Y:S01]  /*e8a0*/  IMAD R9, R4, UR7, R9 ;  /* 0x0000000704097c24 */ /* 0x000fe2000f8e0209 */
[----:B------:R-:W-:Y:S01]  /*e8b0*/  ISETP.GE.AND P2, PT, R202, UR5, PT ;  /* 0x00000005ca007c0c */ /* 0x000fe2000bf46270 */
[----:B------:R-:W-:Y:S01]  /*e8c0*/  ULDC.64 UR8, c[0x0][0x208] ;  /* 0x0000820000087ab9 */ /* 0x000fe20000000a00 */
[----:B------:R-:W-:Y:S01]  /*e8d0*/  ISETP.GE.AND P5, PT, R0, UR5, PT ;  /* 0x0000000500007c0c */ /* 0x000fe2000bfa6270 */
[----:B------:R-:W-:Y:S01]  /*e8e0*/  IMAD.WIDE.U32 R2, R4, UR6, R2 ;  /* 0x0000000604027c25 */ /* 0x000fe2000f8e0002 */
[----:B------:R-:W-:-:S03]  /*e8f0*/  ULDC.64 UR6, c[0x0][0xa80] ;  /* 0x0002a00000067ab9 */ /* 0x000fc60000000a00 */
[----:B------:R-:W-:Y:S01]  /*e900*/  IMAD.IADD R3, R3, 0x1, R9 ;  /* 0x0000000103037824 */ /* 0x000fe200078e0209 */
[----:B------:R-:W-:-:S04]  /*e910*/  LEA R12, P6, R2, UR6, 0x1 ;  /* 0x00000006020c7c11 */ /* 0x000fc8000f8c08ff */
[----:B------:R-:W-:-:S05]  /*e920*/  LEA.HI.X R13, R2, UR7, R3, 0x1, P6 ;  /* 0x00000007020d7c11 */ /* 0x000fca000b0f0c03 */
[----:B------:R1:W-:Y:S04]  /*e930*/  @!P2 STG.E.128 desc[UR8][R12.64], RZ ;  /* 0x000000ff0c00a986 */ /* 0x0003e8000c101d08 */
[----:B------:R1:W-:Y:S04]  /*e940*/  @!P3 STG.E.128 desc[UR8][R12.64+0x80], RZ ;  /* 0x000080ff0c00b986 */ /* 0x0003e8000c101d08 */
[----:B------:R1:W-:Y:S04]  /*e950*/  @!P4 STG.E.128 desc[UR8][R12.64+0x100], RZ ;  /* 0x000100ff0c00c986 */ /* 0x0003e8000c101d08 */
[----:B------:R1:W-:Y:S02]  /*e960*/  @!P5 STG.E.128 desc[UR8][R12.64+0x180], RZ ;  /* 0x000180ff0c00d986 */ /* 0x0003e4000c101d08 */
.L_x_978:
[----:B------:R-:W-:Y:S05]  /*e970*/  BSYNC B0 ;  /* 0x0000000000007941 */ /* 0x000fea0003800000 */
.L_x_977:
[----:B------:R-:W-:Y:S01]  /*e980*/  BSSY B0, `(.L_x_979) ;  /* 0x000001c000007945 */ /* 0x000fe20003800000 */
[----:B------:R-:W-:-:S03]  /*e990*/  ISETP.GE.AND P2, PT, R8, UR42, PT ;  /* 0x0000002a08007c0c */ /* 0x000fc6000bf46270 */
[----:B------:R-:W-:Y:S10]  /*e9a0*/  @P0 BRA `(.L_x_980) ;  /* 0x0000000000640947 */ /* 0x000ff40003800000 */
[----:B------:R-:W-:Y:S01]  /*e9b0*/  IADD3 R9, P0, R4, 0x20, RZ ;  /* 0x0000002004097810 */ /* 0x000fe20007f1e0ff */
[C---:B------:R-:W-:Y:S01]  /*e9c0*/  VIADD R3, R202.reuse, 0x80 ;  /* 0x00000080ca037836 */ /* 0x040fe20000000000 */
[----:B------:R-:W-:Y:S01]  /*e9d0*/  IADD3 R2, R202, 0x40, RZ ;  /* 0x00000040ca027810 */ /* 0x000fe20007ffe0ff */
[----:B------:R-:W-:Y:S01]  /*e9e0*/  ULDC UR5, c[0x0][0xa8c] ;  /* 0x0002a30000057ab9 */ /* 0x000fe20000000800 */
        /* <DEDUP_REMOVED lines=14> */
[----:B------:R-:W-:Y:S02]  /*ead0*/  LEA R8, P0, R2, UR6, 0x1 ;  /* 0x0000000602087c11 */ /* 0x000fe4000f8008ff */
[----:B------:R-:W-:-:S04]  /*eae0*/  IADD3 R3, R3, R9, RZ ;  /* 0x0000000903037210 */ /* 0x000fc80007ffe0ff */
[----:B------:R-:W-:-:S05]  /*eaf0*/  LEA.HI.X R9, R2, UR7, R3, 0x1, P0 ;  /* 0x0000000702097c11 */ /* 0x000fca00080f0c03 */
[----:B------:R2:W-:Y:S04]  /*eb00*/  @!P3 STG.E.128 desc[UR8][R8.64], RZ ;  /* 0x000000ff0800b986 */ /* 0x0005e8000c101d08 */
[----:B------:R2:W-:Y:S04]  /*eb10*/  @!P4 STG.E.128 desc[UR8][R8.64+0x80], RZ ;  /* 0x000080ff0800c986 */ /* 0x0005e8000c101d08 */
[----:B------:R2:W-:Y:S04]  /*eb20*/  @!P5 STG.E.128 desc[UR8][R8.64+0x100], RZ ;  /* 0x000100ff0800d986 */ /* 0x0005e8000c101d08 */
[----:B------:R2:W-:Y:S02]  /*eb30*/  @!P6 STG.E.128 desc[UR8][R8.64+0x180], RZ ;  /* 0x000180ff0800e986 */ /* 0x0005e4000c101d08 */
.L_x_980:
[----:B------:R-:W-:Y:S05]  /*eb40*/  BSYNC B0 ;  /* 0x0000000000007941 */ /* 0x000fea0003800000 */
.L_x_979:
[----:B------:R-:W-:Y:S04]  /*eb50*/  BSSY B0, `(.L_x_981) ;  /* 0x000001b000007945 */ /* 0x000fe80003800000 */
[----:B------:R-:W-:Y:S05]  /*eb60*/  @P1 BRA `(.L_x_982) ;  /* 0x0000000000641947 */ /* 0x000fea0003800000 */
[----:B--2---:R-:W-:Y:S01]  /*eb70*/  IADD3 R9, P0, R4, 0x40, RZ ;  /* 0x0000004004097810 */ /* 0x004fe20007f1e0ff */
[C---:B------:R-:W-:Y:S01]  /*eb80*/  VIADD R3, R202.reuse, 0x80 ;  /* 0x00000080ca037836 */ /* 0x040fe20000000000 */
[----:B------:R-:W-:Y:S01]  /*eb90*/  ULDC UR5, c[0x0][0xa8c] ;  /* 0x0002a30000057ab9 */ /* 0x000fe20000000800 */
[C---:B------:R-:W-:Y:S01]  /*eba0*/  VIADD R2, R202.reuse, 0x40 ;  /* 0x00000040ca027836 */ /* 0x040fe20000000000 */
[----:B------:R-:W-:Y:S01]  /*ebb0*/  IADD3.X R0, RZ, R5, RZ, P0, !PT ;  /* 0x00000005ff007210 */ /* 0x000fe200007fe4ff */
[----:B------:R-:W-:Y:S01]  /*ebc0*/  ULDC.64 UR6, c[0x0][0xad8] ;  /* 0x0002b60000067ab9 */ /* 0x000fe20000000a00 */
[----:B------:R-:W-:Y:S01]  /*ebd0*/  ISETP.GE.AND P4, PT, R3, UR5, PT ;  /* 0x0000000503007c0c */ /* 0x000fe2000bf86270 */
[----:B------:R-:W-:Y:S01]  /*ebe0*/  VIADD R8, R202, 0xc0 ;  /* 0x000000c0ca087836 */ /* 0x000fe20000000000 */
[----:B------:R-:W-:Y:S01]  /*ebf0*/  ISETP.GE.AND P3, PT, R2, UR5, PT ;  /* 0x0000000502007c0c */ /* 0x000fe2000bf66270 */
[----:B------:R-:W-:Y:S01]  /*ec00*/  IMAD.MOV.U32 R2, RZ, RZ, R6 ;  /* 0x000000ffff027224 */ /* 0x000fe200078e0006 */
[----:B------:R-:W-:Y:S01]  /*ec10*/  MOV R3, R11 ;  /* 0x0000000b00037202 */ /* 0x000fe20000000f00 */
[----:B------:R-:W-:Y:S01]  /*ec20*/  IMAD R0, R0, UR6, RZ ;  /* 0x0000000600007c24 */ /* 0x000fe2000f8e02ff */
[----:B------:R-:W-:Y:S01]  /*ec30*/  ISETP.GE.AND P1, PT, R202, UR5, PT ;  /* 0x00000005ca007c0c */ /* 0x000fe2000bf26270 */
[----:B------:R-:W-:Y:S01]  /*ec40*/  ULDC.64 UR8, c[0x0][0x208] ;  /* 0x0000820000087ab9 */ /* 0x000fe20000000a00 */
[----:B------:R-:W-:Y:S01]  /*ec50*/  ISETP.GE.AND P5, PT, R8, UR5, PT ;  /* 0x0000000508007c0c */ /* 0x000fe2000bfa6270 */
[----:B------:R-:W-:-:S04]  /*ec60*/  IMAD.WIDE.U32 R2, R9, UR6, R2 ;  /* 0x0000000609027c25 */ /* 0x000fc8000f8e0002 */
        /* <DEDUP_REMOVED lines=9> */
.L_x_982:
[----:B------:R-:W-:Y:S05]  /*ed00*/  BSYNC B0 ;  /* 0x0000000000007941 */ /* 0x000fea0003800000 */
.L_x_981:
[----:B------:R-:W-:Y:S04]  /*ed10*/  BSSY B0, `(.L_x_972) ;  /* 0x000001b000007945 */ /* 0x000fe80003800000 */
        /* <DEDUP_REMOVED lines=9> */
[----:B------:R-:W-:Y:S01]  /*edb0*/  IADD3 R5, R202, 0x80, RZ ;  /* 0x00000080ca057810 */ /* 0x000fe20007ffe0ff */
[----:B------:R-:W-:Y:S01]  /*edc0*/  IMAD R4, R4, UR6, RZ ;  /* 0x0000000604047c24 */ /* 0x000fe2000f8e02ff */
[C---:B------:R-:W-:Y:S01]  /*edd0*/  ISETP.GE.AND P1, PT, R202.reuse, UR5, PT ;  /* 0x00000005ca007c0c */ /* 0x040fe2000bf26270 */
[----:B------:R-:W-:Y:S01]  /*ede0*/  VIADD R0, R202, 0xc0 ;  /* 0x000000c0ca007836 */ /* 0x000fe20000000000 */
[----:B------:R-:W-:Y:S01]  /*edf0*/  ISETP.GE.AND P3, PT, R5, UR5, PT ;  /* 0x0000000505007c0c */ /* 0x000fe2000bf66270 */
[----:B------:R-:W-:Y:S01]  /*ee00*/  IMAD.WIDE.U32 R2, R7, UR6, R2 ;  /* 0x0000000607027c25 */ /* 0x000fe2000f8e0002 */
[----:B------:R-:W-:-:S02]  /*ee10*/  ULDC.64 UR8, c[0x0][0x208] ;  /* 0x0000820000087ab9 */ /* 0x000fc40000000a00 */
        /* <DEDUP_REMOVED lines=10> */
.L_x_983:
[----:B------:R-:W-:Y:S05]  /*eec0*/  BSYNC B0 ;  /* 0x0000000000007941 */ /* 0x000fea0003800000 */
.L_x_972:
[----:B------:R-:W5:Y:S02]  /*eed0*/  LDC R0, c[0x0][0xda8] ;  /* 0x00036a00ff007b82 */ /* 0x000f640000000800 */
[----:B-----5:R-:W-:-:S13]  /*eee0*/  ISETP.LE.AND P0, PT, R0, UR4, PT ;  /* 0x0000000400007c0c */ /* 0x020fda000bf03270 */
[----:B------:R-:W-:Y:S05]  /*eef0*/  @!P0 BRA `(.L_x_984) ;  /* 0xffffff1c00b88947 */ /* 0x000fea000383ffff */
[----:B------:R-:W-:Y:S05]  /*ef00*/  EXIT ;  /* 0x000000000000794d */ /* 0x000fea0003800000 */
.L_x_890:
[----:B------:R-:W-:-:S08]  /*ef10*/  NOP ;  /* 0x0000000000007918 */ /* 0x000fd00000000000 */
[----:B-1----:R-:W1:-:S00]  /*ef20*/  USETMAXREG.DEALLOC.CTAPOOL 0x18 ;  /* 0x00000018000079c8 */ /* 0x002e4000080e0500 */
[----:B-1----:R-:W-:-:S06]  /*ef30*/  LOP3.LUT R0, R0, 0x3, RZ, 0xc0, !PT ;  /* 0x0000000300007812 */ /* 0x002fcc00078ec0ff */
[----:B------:R-:W1:Y:S02]  /*ef40*/  SHFL.IDX PT, R0, R0, RZ, 0x1f ;  /* 0x00001fff00007589 */ /* 0x000e6400000e0000 */
[----:B-1----:R-:W-:-:S13]  /*ef50*/  ISETP.NE.AND P0, PT, R0, RZ, PT ;  /* 0x000000ff0000720c */ /* 0x002fda0003f05270 */
[----:B------:R-:W-:Y:S05]  /*ef60*/  @P0 EXIT ;  /* 0x000000000000094d */ /* 0x000fea0003800000 */
[----:B------:R-:W1:Y:S01]  /*ef70*/  S2UR UR4, SR_CTAID.X ;  /* 0x00000000000479c3 */ /* 0x000e620000002500 */
[----:B------:R-:W-:Y:S01]  /*ef80*/  UMOV UR49, URZ ;  /* 0x0000003f00317c82 */ /* 0x000fe20008000000 */
[----:B------:R-:W-:Y:S01]  /*ef90*/  MOV R16, RZ ;  /* 0x000000ff00107202 */ /* 0x000fe20000000f00 */
[----:B------:R-:W-:-:S05]  /*efa0*/  IMAD.MOV.U32 R17, RZ, RZ, 0x1 ;  /* 0x00000001ff117424 */ /* 0x000fca00078e00ff */
[----:B------:R-:W1:Y:S02]  /*efb0*/  LDC R0, c[0x0][0xda8] ;  /* 0x00036a00ff007b82 */ /* 0x000e640000000800 */
[----:B-1----:R-:W-:-:S13]  /*efc0*/  ISETP.LE.AND P0, PT, R0, UR4, PT ;  /* 0x0000000400007c0c */ /* 0x002fda000bf03270 */
[----:B------:R-:W-:Y:S05]  /*efd0*/  @P0 BRA `(.L_x_985) ;  /* 0x00000034001c0947 */ /* 0x000fea0003800000 */
[----:B------:R-:W-:Y:S01]  /*efe0*/  IMAD.U32 R19, RZ, RZ, UR4 ;  /* 0x00000004ff137e24 */ /* 0x000fe2000f8e00ff */
[----:B------:R-:W-:Y:S01]  /*eff0*/  MOV R17, 0x1 ;  /* 0x0000000100117802 */ /* 0x000fe20000000f00 */
[----:B------:R-:W-:Y:S01]  /*f000*/  IMAD.MOV.U32 R16, RZ, RZ, RZ ;  /* 0x000000ffff107224 */ /* 0x000fe200078e00ff */
[----:B------:R-:W-:Y:S01]  /*f010*/  ULDC UR50, c[0x0][0xc] ;  /* 0x0000030000327ab9 */ /* 0x000fe20000000800 */
[----:B------:R-:W-:Y:S01]  /*f020*/  ULDC.64 UR42, c[0x0][0x198] ;  /* 0x00006600002a7ab9 */ /* 0x000fe20000000a00 */
[----:B------:R-:W-:-:S05]  /*f030*/  UMOV UR49, URZ ;  /* 0x0000003f00317c82 */ /* 0x000fca0008000000 */
.L_x_1039:
[----:B------:R-:W-:Y:S01]  /*f040*/  ULDC UR8, c[0x0][0xdd0] ;  /* 0x0003740000087ab9 */ /* 0x000fe20000000800 */
[----:B-1----:R-:W1:Y:S01]  /*f050*/  LDC R0, c[0x0][0xde8] ;  /* 0x00037a00ff007b82 */ /* 0x002e620000000800 */
[C---:B------:R-:W-:Y:S01]  /*f060*/  R2UR UR6, R19.reuse ;  /* 0x00000000130672ca */ /* 0x040fe200000e0000 */
[----:B------:R-:W-:Y:S01]  /*f070*/  UISETP.NE.AND UP0, UPT, UR8, 0x1, UPT ;  /* 0x000000010800788c */ /* 0x000fe2000bf05270 */
[----:B------:R-:W-:-:S10]  /*f080*/  R2UR UR7, R19 ;  /* 0x00000000130772ca */ /* 0x000fd400000e0000 */
[----:B------:R-:W-:Y:S01]  /*f090*/  @UP0 ULDC UR4, c[0x0][0xdd4] ;  /* 0x0003750000040ab9 */ /* 0x000fe20000000800 */
[----:B------:R-:W-:Y:S01]  /*f0a0*/  @UP0 ULDC UR9, c[0x0][0xdd8] ;  /* 0x0003760000090ab9 */ /* 0x000fe20000000800 */
[----:B------:R-:W-:-:S04]  /*f0b0*/  UIMAD.WIDE.U32 UR4, UR6, UR4, URZ ;  /* 0x00000004060472a5 */ /* 0x000fc8000f8e003f */
[----:B------:R-:W-:-:S04]  /*f0c0*/  @UP0 USHF.R.U32.HI UR6, URZ, UR9, UR5 ;  /* 0x000000093f060299 */ /* 0x000fc80008011605 */
[----:B------:R-:W-:Y:S02]  /*f0d0*/  UIADD3 UR4, -UR6, URZ, URZ ;  /* 0x0000003f06047290 */ /* 0x000fe4000fffe13f */
[----:B-1----:R-:W-:Y:S02]  /*f0e0*/  ISETP.LE.AND P0, PT, R0, UR6, PT ;  /* 0x0000000600007c0c */ /* 0x002fe4000bf03270 */
[----:B------:R-:W-:-:S11]  /*f0f0*/  UIMAD UR8, UR8, UR4, UR7 ;  /* 0x00000004080872a4 */ /* 0x000fd6000f8e0207 */
[----:B------:R-:W-:Y:S05]  /*f100*/  @!P0 BRA `(.L_x_986) ;  /* 0x0000000000208947 */ /* 0x000fea0003800000 */
[----:B------:R-:W-:Y:S01]  /*f110*/  ULDC UR9, c[0x0][0xddc] ;  /* 0x0003770000097ab9 */ /* 0x000fe20000000800 */
[----:B------:R-:W-:Y:S01]  /*f120*/  UMOV UR7, UR8 ;  /* 0x0000000800077c82 */ /* 0x000fe20008000000 */
[----:B------:R-:W-:-:S11]  /*f130*/  UISETP.NE.AND UP0, UPT, UR9, 0x1, UPT ;  /* 0x000000010900788c */ /* 0x000fd6000bf05270 */
[----:B------:R-:W-:Y:S02]  /*f140*/  @UP0 ULDC.64 UR10, c[0x0][0xde0] ;  /* 0x00037800000a0ab9 */ /* 0x000fe40000000a00 */
[----:B------:R-:W-:-:S04]  /*f150*/  UIMAD.WIDE.U32 UR4, UR8, UR10, URZ ;  /* 0x0000000a080472a5 */ /* 0x000fc8000f8e003f */
[----:B------:R-:W-:-:S04]  /*f160*/  @UP0 USHF.R.U32.HI UR7, URZ, UR11, UR5 ;  /* 0x0000000b3f070299 */ /* 0x000fc80008011605 */
[----:B------:R-:W-:Y:S01]  /*f170*/  UIMAD UR4, UR7, UR9, URZ ;  /* 0x00000009070472a4 */ /* 0x000fe2000f8e023f */
[----:B------:R-:W-:Y:S11]  /*f180*/  BRA `(.L_x_987) ;  /* 0x00000000001c7947 */ /* 0x000ff60003800000 */
.L_x_986:
[----:B------:R-:W-:Y:S01]  /*f190*/  ULDC UR9, c[0x0][0xdc4] ;  /* 0x0003710000097ab9 */ /* 0x000fe20000000800 */
[----:B------:R-:W-:Y:S01]  /*f1a0*/  UMOV UR7, UR8 ;  /* 0x0000000800077c82 */ /* 0x000fe20008000000 */
[----:B------:R-:W-:-:S11]  /*f1b0*/  UISETP.NE.AND UP0, UPT, UR9, 0x1, UPT ;  /* 0x000000010900788c */ /* 0x000fd6000bf05270 */
[----:B------:R-:W-:Y:S02]  /*f1c0*/  @UP0 ULDC.64 UR10, c[0x0][0xdc8] ;  /* 0x00037200000a0ab9 */ /* 0x000fe40000000a00 */
[----:B------:R-:W-:-:S04]  /*f1d0*/  UIMAD.WIDE.U32 UR4, UR8, UR10, URZ ;  /* 0x0000000a080472a5 */ /* 0x000fc8000f8e003f */
[----:B------:R-:W-:-:S04]  /*f1e0*/  @UP0 USHF.R.U32.HI UR7, URZ, UR11, UR5 ;  /* 0x0000000b3f070299 */ /* 0x000fc80008011605 */
[----:B------:R-:W-:-:S12]  /*f1f0*/  UIMAD UR4, UR7, UR9, URZ ;  /* 0x00000009070472a4 */ /* 0x000fd8000f8e023f */
.L_x_987:
[----:B------:R-:W-:Y:S01]  /*f200*/  ULDC.64 UR10, c[0x0][0x3f8] ;  /* 0x0000fe00000a7ab9 */ /* 0x000fe20000000a00 */
[----:B------:R-:W-:Y:S02]  /*f210*/  UIADD3 UR8, UR8, -UR4, URZ ;  /* 0x8000000408087290 */ /* 0x000fe4000fffe03f */
[----:B------:R-:W-:Y:S02]  /*f220*/  UISETP.NE.U32.AND UP0, UPT, UR10, URZ, UPT ;  /* 0x0000003f0a00728c */ /* 0x000fe4000bf05070 */
[----:B------:R-:W-:Y:S01]  /*f230*/  ULOP3.LUT UR7, URZ, UR7, URZ, 0x33, !UPT ;  /* 0x000000073f077292 */ /* 0x000fe2000f8e333f */
[----:B------:R-:W-:Y:S01]  /*f240*/  ULDC UR10, c[0x0][0xdb8] ;  /* 0x00036e00000a7ab9 */ /* 0x000fe20000000800 */
[----:B------:R-:W-:Y:S01]  /*f250*/  ULDC.64 UR4, c[0x0][0x9e0] ;  /* 0x0002780000047ab9 */ /* 0x000fe20000000a00 */
[----:B------:R-:W-:Y:S01]  /*f260*/  UISETP.NE.AND UP1, UPT, UR10, 0x1, UPT ;  /* 0x000000010a00788c */ /* 0x000fe2000bf25270 */
[----:B------:R-:W-:Y:S01]  /*f270*/  ULDC UR9, c[0x0][0xdc4] ;  /* 0x0003710000097ab9 */ /* 0x000fe20000000800 */
[----:B------:R-:W-:Y:S01]  /*f280*/  ULDC UR45, c[0x0][0xdac] ;  /* 0x00036b00002d7ab9 */ /* 0x000fe20000000800 */
[----:B------:R-:W-:-:S02]  /*f290*/  UISETP.GE.AND UP2, UPT, UR5, 0x1, UPT ;  /* 0x000000010500788c */ /* 0x000fc4000bf46270 */
[----:B------:R-:W-:Y:S02]  /*f2a0*/  UIMAD UR9, UR6, UR9, UR8 ;  /* 0x00000009060972a4 */ /* 0x000fe4000f8e0208 */
[----:B------:R-:W-:Y:S02]  /*f2b0*/  UIADD3 UR45, UR7, UR45, URZ ;  /* 0x0000002d072d7290 */ /* 0x000fe4000fffe03f */
[----:B------:R-:W-:Y:S01]  /*f2c0*/  UISETP.NE.AND.EX UP0, UPT, UR11, URZ, UPT, UP0 ;  /* 0x0000003f0b00728c */ /* 0x000fe2000bf05300 */
[----:B------:R-:W-:Y:S01]  /*f2d0*/  PLOP3.LUT P1, PT, PT, PT, UP2, 0x80, 0x0 ;  /* 0x000000000000781c */ /* 0x000fe20003f2f028 */
[----:B------:R-:W-:Y:S01]  /*f2e0*/  @UP1 ULDC UR6, c[0x0][0xdbc] ;  /* 0x00036f0000061ab9 */ /* 0x000fe20000000800 */
[----:B------:R-:W-:Y:S02]  /*f2f0*/  USHF.L.U32 UR45, UR45, 0x7, URZ ;  /* 0x000000072d2d7899 */ /* 0x000fe4000800063f */
[----:B------:R-:W-:Y:S01]  /*f300*/  UIMAD.WIDE.U32 UR6, UR9, UR6, URZ ;  /* 0x00000006090672a5 */ /* 0x000fe2000f8e003f */
[----:B------:R-:W-:Y:S01]  /*f310*/  ULDC UR11, c[0x0][0x404] ;  /* 0x00010100000b7ab9 */ /* 0x000fe20000000800 */
[----:B------:R-:W-:Y:S01]  /*f320*/  ULDC UR12, c[0x0][0x288] ;  /* 0x0000a200000c7ab9 */ /* 0x000fe20000000800 */
[----:B------:R-:W-:Y:S01]  /*f330*/  @UP1 ULDC UR14, c[0x0][0xdc0] ;  /* 0x00037000000e1ab9 */ /* 0x000fe20000000800 */
[----:B------:R-:W-:Y:S01]  /*f340*/  UMOV UR47, UR9 ;  /* 0x00000009002f7c82 */ /* 0x000fe20008000000 */
[----:B------:R-:W-:-:S02]  /*f350*/  USEL UR11, UR11, 0x1, UP0 ;  /* 0x000000010b0b7887 */ /* 0x000fc40008000000 */
[----:B------:R-:W-:Y:S02]  /*f360*/  UIADD3 UR8, UR45, 0x80, -UR12 ;  /* 0x000000802d087890 */ /* 0x000fe4000fffe80c */
[----:B------:R-:W-:Y:S01]  /*f370*/  @UP1 USHF.R.U32.HI UR47, URZ, UR14, UR7 ;  /* 0x0000000e3f2f1299 */ /* 0x000fe20008011607 */
[----:B------:R-:W-:Y:S02]  /*f380*/  ULDC UR13, c[0x0][0x2e0] ;  /* 0x0000b800000d7ab9 */ /* 0x000fe40000000800 */
[----:B------:R-:W-:Y:S02]  /*f390*/  UIMAD UR6, UR11, UR13, UR8 ;  /* 0x0000000d0b0672a4 */ /* 0x000fe4000f8e0208 */
[----:B------:R-:W-:Y:S02]  /*f3a0*/  UIADD3 UR46, -UR47, URZ, URZ ;  /* 0x0000003f2f2e7290 */ /* 0x000fe4000fffe13f */
[----:B------:R-:W-:Y:S02]  /*f3b0*/  UIADD3 UR4, UR6, UR4, URZ ;  /* 0x0000000406047290 */ /* 0x000fe4000fffe03f */
[----:B------:R-:W-:Y:S01]  /*f3c0*/  UIMAD UR46, UR10, UR46, UR9 ;  /* 0x0000002e0a2e72a4 */ /* 0x000fe2000f8e0209 */
[----:B------:R-:W-:Y:S11]  /*f3d0*/  @!P1 BRA `(.L_x_988) ;  /* 0x0000000000449947 */ /* 0x000ff60003800000 */
        /* <DEDUP_REMOVED lines=10> */
.L_x_989:
[----:B------:R-:W-:-:S11]  /*f480*/  UISETP.NE.AND UP0, UPT, UR5, 0x1, UPT ;  /* 0x000000010500788c */ /* 0x000fd6000bf05270 */
[----:B------:R-:W-:Y:S02]  /*f490*/  @UP0 ULDC.64 UR14, c[0x0][0x9e8] ;  /* 0x00027a00000e0ab9 */ /* 0x000fe40000000a00 */
[----:B------:R-:W-:-:S04]  /*f4a0*/  UIMAD.WIDE.U32 UR6, UR8, UR14, URZ ;  /* 0x0000000e080672a5 */ /* 0x000fc8000f8e003f */
[----:B------:R-:W-:-:S12]  /*f4b0*/  @UP0 USHF.R.U32.HI UR8, URZ, UR15, UR7 ;  /* 0x0000000f3f080299 */ /* 0x000fd80008011607 */
.L_x_990:
[----:B------:R-:W-:-:S04]  /*f4c0*/  UIMAD UR8, UR8, UR5, UR5 ;  /* 0x00000005080872a4 */ /* 0x000fc8000f8e0205 */
[----:B------:R-:W-:-:S04]  /*f4d0*/  UISETP.LT.AND UP0, UPT, UR4, UR8, UPT ;  /* 0x000000080400728c */ /* 0x000fc8000bf01270 */
[----:B------:R-:W-:-:S12]  /*f4e0*/  USEL UR4, UR4, UR8, UP0 ;  /* 0x0000000804047287 */ /* 0x000fd80008000000 */
.L_x_988:
[----:B------:R-:W-:Y:S02]  /*f4f0*/  UIMAD UR7, UR11, UR13, 0x3f ;  /* 0x0000003f0b0774a4 */ /* 0x000fe4000f8e020d */
[----:B------:R-:W-:Y:S02]  /*f500*/  UIADD3 UR4, UR4, 0x3f, URZ ;  /* 0x0000003f04047890 */ /* 0x000fe4000fffe03f */
[----:B------:R-:W-:Y:S02]  /*f510*/  USHF.R.S32.HI UR8, URZ, 0x1f, UR7 ;  /* 0x0000001f3f087899 */ /* 0x000fe40008011407 */
[----:B------:R-:W-:Y:S02]  /*f520*/  USHF.R.S32.HI UR6, URZ, 0x1f, UR4 ;  /* 0x0000001f3f067899 */ /* 0x000fe40008011404 */
[----:B------:R-:W-:Y:S02]  /*f530*/  ULEA.HI UR8, UR8, UR7, URZ, 0x6 ;  /* 0x0000000708087291 */ /* 0x000fe4000f8f303f */
[----:B------:R-:W-:-:S02]  /*f540*/  ULEA.HI UR6, UR6, UR4, URZ, 0x6 ;  /* 0x0000000406067291 */ /* 0x000fc4000f8f303f */
[----:B------:R-:W-:Y:S02]  /*f550*/  UIADD3 UR4, UR45, -UR12, URZ ;  /* 0x8000000c2d047290 */ /* 0x000fe4000fffe03f */
[----:B------:R-:W-:Y:S02]  /*f560*/  USHF.R.S32.HI UR48, URZ, 0x6, UR8 ;  /* 0x000000063f307899 */ /* 0x000fe40008011408 */
[----:B------:R-:W-:Y:S02]  /*f570*/  USHF.R.S32.HI UR6, URZ, 0x6, UR6 ;  /* 0x000000063f067899 */ /* 0x000fe40008011406 */
[----:B------:R-:W-:Y:S02]  /*f580*/  UIMAD UR4, UR11, UR13, UR4 ;  /* 0x0000000d0b0472a4 */ /* 0x000fe4000f8e0204 */
[----:B------:R-:W-:Y:S01]  /*f590*/  UISETP.LT.AND UP0, UPT, UR48, UR6, UPT ;  /* 0x000000063000728c */ /* 0x000fe2000bf01270 */
[----:B------:R-:W-:Y:S02]  /*f5a0*/  ULDC UR8, c[0x0][0x9dc] ;  /* 0x0002770000087ab9 */ /* 0x000fe40000000800 */
[----:B------:R-:W-:-:S02]  /*f5b0*/  UIADD3 UR8, UR4, -UR8, URZ ;  /* 0x8000000804087290 */ /* 0x000fc4000fffe03f */
[----:B------:R-:W-:Y:S01]  /*f5c0*/  USEL UR48, UR48, UR6, UP0 ;  /* 0x0000000630307287 */ /* 0x000fe20008000000 */
[----:B------:R-:W-:Y:S11]  /*f5d0*/  @!P1 BRA `(.L_x_991) ;  /* 0x0000000000449947 */ /* 0x000ff60003800000 */
        /* <DEDUP_REMOVED lines=10> */
.L_x_992:
[----:B------:R-:W-:-:S11]  /*f680*/  UISETP.NE.AND UP0, UPT, UR5, 0x1, UPT ;  /* 0x000000010500788c */ /* 0x000fd6000bf05270 */
[----:B------:R-:W-:Y:S02]  /*f690*/  @UP0 ULDC.64 UR10, c[0x0][0x9e8] ;  /* 0x00027a00000a0ab9 */ /* 0x000fe40000000a00 */
[----:B------:R-:W-:-:S04]  /*f6a0*/  UIMAD.WIDE.U32 UR6, UR4, UR10, URZ ;  /* 0x0000000a040672a5 */ /* 0x000fc8000f8e003f */
[----:B------:R-:W-:-:S12]  /*f6b0*/  @UP0 USHF.R.U32.HI UR4, URZ, UR11, UR7 ;  /* 0x0000000b3f040299 */ /* 0x000fd80008011607 */
.L_x_993:
[----:B------:R-:W-:-:S04]  /*f6c0*/  UIMAD UR4, UR4, UR5, URZ ;  /* 0x00000005040472a4 */ /* 0x000fc8000f8e023f */
[----:B------:R-:W-:-:S04]  /*f6d0*/  UISETP.LT.AND UP0, UPT, UR8, UR4, UPT ;  /* 0x000000040800728c */ /* 0x000fc8000bf01270 */
[----:B------:R-:W-:-:S12]  /*f6e0*/  USEL UR8, UR8, UR4, !UP0 ;  /* 0x0000000408087287 */ /* 0x000fd8000c000000 */
.L_x_991:
[----:B------:R-:W-:Y:S01]  /*f6f0*/  USHF.R.S32.HI UR4, URZ, 0x1f, UR8 ;  /* 0x0000001f3f047899 */ /* 0x000fe20008011408 */
[----:B------:R-:W-:Y:S03]  /*f700*/  BSSY B6, `(.L_x_994) ;  /* 0x00002c3000067945 */ /* 0x000fe60003800000 */
[----:B------:R-:W-:-:S04]  /*f710*/  ULEA.HI UR4, UR4, UR8, URZ, 0x6 ;  /* 0x0000000804047291 */ /* 0x000fc8000f8f303f */
[----:B------:R-:W-:-:S04]  /*f720*/  USHF.R.S32.HI UR4, URZ, 0x6, UR4 ;  /* 0x000000063f047899 */ /* 0x000fc80008011404 */
[----:B------:R-:W-:-:S04]  /*f730*/  UISETP.LT.AND UP0, UPT, URZ, UR4, UPT ;  /* 0x000000043f00728c */ /* 0x000fc8000bf01270 */
[----:B------:R-:W-:-:S04]  /*f740*/  USEL UR41, URZ, UR4, !UP0 ;  /* 0x000000043f297287 */ /* 0x000fc8000c000000 */
[----:B------:R-:W-:-:S06]  /*f750*/  UISETP.GT.AND UP0, UPT, UR48, UR41, UPT ;  /* 0x000000293000728c */ /* 0x000fcc000bf04270 */
[----:B------:R-:W-:-:S13]  /*f760*/  PLOP3.LUT P0, PT, PT, PT, UP0, 0x80, 0x0 ;  /* 0x000000000000781c */ /* 0x000fda0003f0f008 */
[----:B------:R-:W-:Y:S05]  /*f770*/  @P0 BRA `(.L_x_995) ;  /* 0x00000000004c0947 */ /* 0x000fea0003800000 */
[----:B------:R-:W1:Y:S01]  /*f780*/  S2R R0, SR_TID.X ;  /* 0x0000000000007919 */ /* 0x000e620000002100 */
[----:B------:R-:W-:Y:S01]  /*f790*/  IMAD.MOV.U32 R13, RZ, RZ, R19 ;  /* 0x000000ffff0d7224 */ /* 0x000fe200078e0013 */
        /* <DEDUP_REMOVED lines=15> */
[----:B-1----:R-:W-:Y:S01]  /*f890*/  IADD3 R13, R0, UR50, R13 ;  /* 0x00000032000d7c10 */ /* 0x002fe2000fffe00d */
[----:B------:R-:W-:Y:S06]  /*f8a0*/  BRA `(.L_x_996) ;  /* 0x0000002800a07947 */ /* 0x000fec0003800000 */
.L_x_995:
[----:B------:R-:W1:Y:S01]  /*f8b0*/  S2UR UR4, SR_CgaCtaId ;  /* 0x00000000000479c3 */ /* 0x000e620000008800 */
[----:B------:R-:W-:Y:S02]  /*f8c0*/  UMOV UR40, 0x400 ;  /* 0x0000040000287882 */ /* 0x000fe40000000000 */
[----:B-1----:R-:W-:-:S04]  /*f8d0*/  ULEA UR40, UR4, UR40, 0x18 ;  /* 0x0000002804287291 */ /* 0x002fc8000f8ec03f */
[----:B------:R-:W-:-:S04]  /*f8e0*/  UIADD3 UR4, UR40, 0x20400, URZ ;  /* 0x0002040028047890 */ /* 0x000fc8000fffe03f */
[----:B------:R-:W-:-:S06]  /*f8f0*/  ULOP3.LUT UP0, URZ, UR4, 0x3ff, URZ, 0xc0, !UPT ;  /* 0x000003ff043f7892 */ /* 0x000fcc000f80c03f */
[----:B------:R-:W-:-:S13]  /*f900*/  PLOP3.LUT P0, PT, PT, PT, UP0, 0x80, 0x0 ;  /* 0x000000000000781c */ /* 0x000fda0003f0f008 */
[----:B------:R-:W-:Y:S05]  /*f910*/  @!P0 BRA `(.L_x_997) ;  /* 0x0000000000408947 */ /* 0x000fea0003800000 */
[----:B------:R-:W-:Y:S01]  /*f920*/  MOV R2, 0x0 ;  /* 0x0000000000027802 */ /* 0x000fe20000000f00 */
[----:B------:R-:W-:Y:S01]  /*f930*/  ULDC.64 UR6, c[0x4][0x1b8] ;  /* 0x01006e0000067ab9 */ /* 0x000fe20000000a00 */
[----:B------:R-:W-:Y:S01]  /*f940*/  ULDC.64 UR8, c[0x4][0x1c0] ;  /* 0x0100700000087ab9 */ /* 0x000fe20000000a00 */
[----:B------:R-:W-:Y:S01]  /*f950*/  ULDC.64 UR4, c[0x4][0x140] ;  /* 0x0100500000047ab9 */ /* 0x000fe20000000a00 */
[----:B------:R-:W-:Y:S01]  /*f960*/  MOV R4, UR6 ;  /* 0x0000000600047c02 */ /* 0x000fe20008000f00 */
[----:B------:R-:W-:Y:S01]  /*f970*/  IMAD.U32 R5, RZ, RZ, UR7 ;  /* 0x00000007ff057e24 */ /* 0x000fe2000f8e00ff */
[----:B------:R-:W1:Y:S01]  /*f980*/  LDC.64 R2, c[0x4][R2] ;  /* 0x0100000002027b82 */ /* 0x000e620000000a00 */
[----:B------:R-:W-:Y:S01]  /*f990*/  IMAD.U32 R6, RZ, RZ, UR8 ;  /* 0x00000008ff067e24 */ /* 0x000fe2000f8e00ff */
[----:B------:R-:W-:Y:S01]  /*f9a0*/  MOV R7, UR9 ;  /* 0x0000000900077c02 */ /* 0x000fe20008000f00 */
[----:B------:R-:W-:Y:S01]  /*f9b0*/  IMAD.U32 R10, RZ, RZ, UR4 ;  /* 0x00000004ff0a7e24 */ /* 0x000fe2000f8e00ff */
[----:B------:R-:W-:Y:S01]  /*f9c0*/  MOV R8, 0x70 ;  /* 0x0000007000087802 */ /* 0x000fe20000000f00 */
[----:B------:R-:W-:-:S02]  /*f9d0*/  IMAD.U32 R11, RZ, RZ, UR5 ;  /* 0x00000005ff0b7e24 */ /* 0x000fc4000f8e00ff */
[----:B------:R-:W-:Y:S02]  /*f9e0*/  IMAD.MOV.U32 R12, RZ, RZ, 0x1 ;  /* 0x00000001ff0c7424 */ /* 0x000fe400078e00ff */
[----:B------:R-:W-:-:S07]  /*f9f0*/  IMAD.MOV.U32 R13, RZ, RZ, RZ ;  /* 0x000000ffff0d7224 */ /* 0x000fce00078e00ff */
[----:B------:R-:W-:-:S07]  /*fa00*/  LEPC R20, `(.L_x_997) ;  /* 0x000000001014794e */ /* 0x000fce0000000000 */
[----:B-1----:R-:W-:Y:S05]  /*fa10*/  CALL.ABS.NOINC R2 ;  /* 0x0000000002007343 */ /* 0x002fea0003c00000 */
.L_x_997:
        /* <DEDUP_REMOVED lines=13> */
[----:B------:R-:W-:Y:S01]  /*faf0*/  MOV R8, 0x70 ;  /* 0x0000007000087802 */ /* 0x000fe20000000f00 */
[----:B------:R-:W-:-:S02]  /*fb00*/  IMAD.U32 R10, RZ, RZ, UR4 ;  /* 0x00000004ff0a7e24 */ /* 0x000fc4000f8e00ff */
[----:B------:R-:W-:Y:S02]  /*fb10*/  IMAD.U32 R11, RZ, RZ, UR5 ;  /* 0x00000005ff0b7e24 */ /* 0x000fe4000f8e00ff */
[----:B------:R-:W-:Y:S02]  /*fb20*/  IMAD.MOV.U32 R12, RZ, RZ, 0x1 ;  /* 0x00000001ff0c7424 */ /* 0x000fe400078e00ff */
[----:B-1----:R-:W-:-:S07]  /*fb30*/  IMAD.MOV.U32 R13, RZ, RZ, RZ ;  /* 0x000000ffff0d7224 */ /* 0x002fce00078e00ff */
[----:B------:R-:W-:-:S07]  /*fb40*/  LEPC R20, `(.L_x_999) ;  /* 0x000000001014794e */ /* 0x000fce0000000000 */
[----:B--2---:R-:W-:Y:S05]  /*fb50*/  CALL.ABS.NOINC R2 ;  /* 0x0000000002007343 */ /* 0x004fea0003c00000 */
.L_x_999:
[----:B------:R1:W2:Y:S01]  /*fb60*/  LDC.64 R2, c[0x4][R18] ;  /* 0x0100000012027b82 */ /* 0x0002a20000000a00 */
[----:B------:R-:W-:Y:S01]  /*fb70*/  ULDC.64 UR6, c[0x4][0x1b8] ;  /* 0x01006e0000067ab9 */ /* 0x000fe20000000a00 */
[----:B------:R-:W-:Y:S01]  /*fb80*/  ULDC.64 UR8, c[0x4][0x1c0] ;  /* 0x0100700000087ab9 */ /* 0x000fe20000000a00 */
[----:B------:R-:W-:Y:S01]  /*fb90*/  ULDC.64 UR4, c[0x4][0x150] ;  /* 0x0100540000047ab9 */ /* 0x000fe20000000a00 */
[----:B------:R-:W-:Y:S01]  /*fba0*/  MOV R4, UR6 ;  /* 0x0000000600047c02 */ /* 0x000fe20008000f00 */
[----:B------:R-:W-:Y:S01]  /*fbb0*/  IMAD.U32 R5, RZ, RZ, UR7 ;  /* 0x00000007ff057e24 */ /* 0x000fe2000f8e00ff */
[----:B------:R-:W-:Y:S01]  /*fbc0*/  MOV R7, UR9 ;  /* 0x0000000900077c02 */ /* 0x000fe20008000f00 */
[----:B------:R-:W-:Y:S01]  /*fbd0*/  IMAD.U32 R6, RZ, RZ, UR8 ;  /* 0x00000008ff067e24 */ /* 0x000fe2000f8e00ff */
[----:B------:R-:W-:Y:S01]  /*fbe0*/  MOV R8, 0x70 ;  /* 0x0000007000087802 */ /* 0x000fe20000000f00 */
[----:B------:R-:W-:Y:S02]  /*fbf0*/  IMAD.U32 R10, RZ, RZ, UR4 ;  /* 0x00000004ff0a7e24 */ /* 0x000fe4000f8e00ff */
[----:B------:R-:W-:-:S02]  /*fc00*/  IMAD.U32 R11, RZ, RZ, UR5 ;  /* 0x00000005ff0b7e24 */ /* 0x000fc4000f8e00ff */
[----:B------:R-:W-:Y:S02]  /*fc10*/  IMAD.MOV.U32 R12, RZ, RZ, 0x1 ;  /* 0x00000001ff0c7424 */ /* 0x000fe400078e00ff */
[----:B-1----:R-:W-:-:S07]  /*fc20*/  IMAD.MOV.U32 R13, RZ, RZ, RZ ;  /* 0x000000ffff0d7224 */ /* 0x002fce00078e00ff */
[----:B------:R-:W-:-:S07]  /*fc30*/  LEPC R20, `(.L_x_998) ;  /* 0x000000001014794e */ /* 0x000fce0000000000 */
[----:B--2---:R-:W-:Y:S05]  /*fc40*/  CALL.ABS.NOINC R2 ;  /* 0x0000000002007343 */ /* 0x004fea0003c00000 */
.L_x_998:
[----:B------:R-:W-:Y:S01]  /*fc50*/  ULDC.64 UR4, c[0x0][0x9f8] ;  /* 0x00027e0000047ab9 */ /* 0x000fe20000000a00 */
[----:B------:R-:W-:Y:S01]  /*fc60*/  MOV R5, UR47 ;  /* 0x0000002f00057c02 */ /* 0x000fe20008000f00 */
[----:B------:R-:W-:Y:S01]  /*fc70*/  IMAD.U32 R0, RZ, RZ, UR47 ;  /* 0x0000002fff007e24 */ /* 0x000fe2000f8e00ff */
[----:B------:R-:W-:Y:S01]  /*fc80*/  ISETP.NE.U32.AND P0, PT, RZ, UR4, PT ;  /* 0x00000004ff007c0c */ /* 0x000fe2000bf05070 */
[----:B------:R-:W-:Y:S01]  /*fc90*/  ULDC.64 UR6, c[0x0][0x208] ;  /* 0x0000820000067ab9 */ /* 0x000fe20000000a00 */
[----:B------:R-:W1:Y:S01]  /*fca0*/  LDC R4, c[0x0][0x428] ;  /* 0x00010a00ff047b82 */ /* 0x000e620000000800 */
[----:B------:R-:W2:Y:S01]  /*fcb0*/  S2R R18, SR_TID.X ;  /* 0x0000000000127919 */ /* 0x000ea20000002100 */
[----:B------:R-:W-:-:S13]  /*fcc0*/  ISETP.NE.AND.EX P0, PT, RZ, UR5, PT, P0 ;  /* 0x00000005ff007c0c */ /* 0x000fda000bf05300 */
[----:B------:R-:W3:Y:S02]  /*fcd0*/  @P0 LDC.64 R2, c[0x0][0x9f8] ;  /* 0x00027e00ff020b82 */ /* 0x000ee40000000a00 */
[----:B---3--:R-:W-:-:S05]  /*fce0*/  @P0 IMAD.WIDE R2, R5, 0x4, R2 ;  /* 0x0000000405020825 */ /* 0x008fca00078e0202 */
[----:B------:R3:W4:Y:S01]  /*fcf0*/  @P0 LDG.E R0, desc[UR6][R2.64] ;  /* 0x0000000602000981 */ /* 0x000722000c1e1900 */
[----:B-1----:R-:W-:Y:S01]  /*fd00*/  ISETP.NE.AND P0, PT, R4, 0x1, PT ;  /* 0x000000010400780c */ /* 0x002fe20003f05270 */
[----:B------:R-:W-:Y:S01]  /*fd10*/  IMAD.U32 R4, RZ, RZ, UR46 ;  /* 0x0000002eff047e24 */ /* 0x000fe2000f8e00ff */
[----:B--2---:R-:W-:Y:S01]  /*fd20*/  LOP3.LUT R18, R18, 0x1f, RZ, 0xc0, !PT ;  /* 0x0000001f12127812 */ /* 0x004fe200078ec0ff */
[----:B------:R-:W-:Y:S01]  /*fd30*/  UMOV UR44, URZ ;  /* 0x0000003f002c7c82 */ /* 0x000fe20008000000 */
[----:B------:R-:W-:Y:S01]  /*fd40*/  UMOV UR8, 0x40 ;  /* 0x0000004000087882 */ /* 0x000fe20000000000 */
[----:B------:R-:W-:Y:S01]  /*fd50*/  UMOV UR9, UR45 ;  /* 0x0000002d00097c82 */ /* 0x000fe20008000000 */
[----:B------:R-:W-:Y:S01]  /*fd60*/  ISETP.NE.AND P1, PT, R18, RZ, PT ;  /* 0x000000ff1200720c */ /* 0x000fe20003f25270 */
[----:B------:R-:W-:Y:S01]  /*fd70*/  UMOV UR10, UR46 ;  /* 0x0000002e000a7c82 */ /* 0x000fe20008000000 */
[----:B------:R-:W-:Y:S01]  /*fd80*/  UMOV UR11, UR47 ;  /* 0x0000002f000b7c82 */ /* 0x000fe20008000000 */
[----:B---3--:R-:W1:Y:S01]  /*fd90*/  LDC.64 R2, c[0x0][0x3f8] ;  /* 0x0000fe00ff027b82 */ /* 0x008e620000000a00 */
[----:B------:R-:W-:Y:S01]  /*fda0*/  UMOV UR12, 0x80 ;  /* 0x00000080000c7882 */ /* 0x000fe20000000000 */
[----:B------:R-:W-:Y:S01]  /*fdb0*/  UMOV UR13, UR45 ;  /* 0x0000002d000d7c82 */ /* 0x000fe20008000000 */
[----:B------:R-:W-:Y:S01]  /*fdc0*/  UMOV UR14, UR46 ;  /* 0x0000002e000e7c82 */ /* 0x000fe20008000000 */
[----:B------:R-:W-:Y:S01]  /*fdd0*/  UMOV UR15, UR47 ;  /* 0x0000002f000f7c82 */ /* 0x000fe20008000000 */
[----:B------:R-:W-:Y:S01]  /*fde0*/  UMOV UR16, 0xc0 ;  /* 0x000000c000107882 */ /* 0x000fe20000000000 */
[----:B------:R-:W-:Y:S01]  /*fdf0*/  UMOV UR17, UR45 ;  /* 0x0000002d00117c82 */ /* 0x000fe20008000000 */
[----:B------:R-:W-:Y:S01]  /*fe00*/  UMOV UR18, UR46 ;  /* 0x0000002e00127c82 */ /* 0x000fe20008000000 */
[----:B------:R-:W2:Y:S01]  /*fe10*/  @P0 LDC R5, c[0x0][0x42c] ;  /* 0x00010b00ff050b82 */ /* 0x000ea20000000800 */
[----:B------:R-:W-:Y:S01]  /*fe20*/  UMOV UR19, UR47 ;  /* 0x0000002f00137c82 */ /* 0x000fe20008000000 */
[----:B------:R-:W-:Y:S01]  /*fe30*/  VOTEU.ALL UP1, P1 ;  /* 0x00000000003f7886 */ /* 0x000fe20000820000 */
[----:B------:R-:W-:-:S04]  /*fe40*/  UMOV UR6, 0xffffffff ;  /* 0xffffffff00067882 */ /* 0x000fc80000000000 */
[----:B------:R-:W-:Y:S01]  /*fe50*/  @!UP1 UIADD3 UR4, UP0, UR42, 0x270, URZ ;  /* 0x000002702a049890 */ /* 0x000fe2000ff1e03f */
[----:B------:R-:W3:Y:S03]  /*fe60*/  @P0 LDC R6, c[0x0][0x430] ;  /* 0x00010c00ff060b82 */ /* 0x000ee60000000800 */
[----:B------:R-:W-:-:S09]  /*fe70*/  @!UP1 UIADD3.X UR5, URZ, UR43, URZ, UP0, !UPT ;  /* 0x0000002b3f059290 */ /* 0x000fd200087fe43f */
[----:B------:R1:W-:Y:S01]  /*fe80*/  @!UP1 UTMAPF.L2.4D [UR44], [UR4] ;  /* 0x0000002c040095b8 */ /* 0x0003e20008018000 */
[----:B--2---:R-:W-:Y:S01]  /*fe90*/  @P0 IMAD.HI.U32 R5, R5, UR46, RZ ;  /* 0x0000002e05050c27 */ /* 0x004fe2000f8e00ff */
[----:B------:R2:W-:Y:S04]  /*fea0*/  @!UP1 UTMAPF.L2.4D [UR8], [UR4] ;  /* 0x00000008040095b8 */ /* 0x0005e80008018000 */
[----:B---3--:R-:W-:Y:S02]  /*feb0*/  @P0 SHF.R.U32.HI R4, RZ, R6, R5 ;  /* 0x00000006ff040219 */ /* 0x008fe40000011605 */
[----:B-1----:R-:W-:Y:S02]  /*fec0*/  ISETP.NE.U32.AND P0, PT, R2, RZ, PT ;  /* 0x000000ff0200720c */ /* 0x002fe40003f05070 */
[----:B------:R-:W-:Y:S01]  /*fed0*/  MOV R5, UR48 ;  /* 0x0000003000057c02 */ /* 0x000fe20008000f00 */
[----:B------:R2:W-:Y:S01]  /*fee0*/  @!UP1 UTMAPF.L2.4D [UR12], [UR4] ;  /* 0x0000000c040095b8 */ /* 0x0005e20008018000 */
[----:B------:R-:W-:-:S03]  /*fef0*/  ISETP.NE.AND.EX P0, PT, R3, RZ, PT, P0 ;  /* 0x000000ff0300720c */ /* 0x000fc60003f05300 */
[----:B------:R-:W-:Y:S01]  /*ff00*/  VIADD R5, R5, 0xffffffff ;  /* 0xffffffff05057836 */ /* 0x000fe20000000000 */
[----:B------:R2:W-:Y:S01]  /*ff10*/  @!UP1 UTMAPF.L2.4D [UR16], [UR4] ;  /* 0x00000010040095b8 */ /* 0x0005e20008018000 */
[----:B----4-:R-:W-:Y:S01]  /*ff20*/  SEL R6, R0, RZ, !P0 ;  /* 0x000000ff00067207 */ /* 0x010fe20004000000 */
[----:B--2---:R-:W-:Y:S07]  /*ff30*/  BRA.DIV UR6, `(.L_x_1000) ;  /* 0x0000002a06f07947 */ /* 0x004fee000b800000 */
.L_x_1051:
[----:B------:R-:W-:Y:S01]  /*ff40*/  UMOV UR4, 0xffffffff ;  /* 0xffffffff00047882 */ /* 0x000fe20000000000 */
[----:B------:R-:W-:Y:S02]  /*ff50*/  SHF.R.S32.HI R18, RZ, 0x1f, R0 ;  /* 0x0000001fff127819 */ /* 0x000fe40000011400 */
[----:B------:R-:W-:Y:S05]  /*ff60*/  BRA.DIV UR4, `(.L_x_1001) ;  /* 0x0000002e04107947 */ /* 0x000fea000b800000 */
[----:B------:R-:W-:-:S13]  /*ff70*/  ELECT P6, URZ, PT ;  /* 0x00000000003f782f */ /* 0x000fda00038c0000 */
.L_x_1054:
[----:B------:R-:W-:Y:S05]  /*ff80*/  @!P6 BRA `(.L_x_1002) ;  /* 0x00000004000ce947 */ /* 0x000fea0003800000 */
[----:B------:R-:W-:Y:S01]  /*ff90*/  IMAD.MOV.U32 R6, RZ, RZ, R0 ;  /* 0x000000ffff067224 */ /* 0x000fe200078e0000 */
[----:B------:R-:W-:Y:S06]  /*ffa0*/  @!P0 BRA `(.L_x_1003) ;  /* 0x00000000004c8947 */ /* 0x000fec0003800000 */
[----:B------:R-:W1:Y:S01]  /*ffb0*/  LDC R11, c[0x0][0x41c] ;  /* 0x00010700ff0b7b82 */ /* 0x000e620000000800 */
[----:B------:R-:W-:Y:S01]  /*ffc0*/  MOV R10, R5 ;  /* 0x00000005000a7202 */ /* 0x000fe20000000f00 */
[----:B------:R-:W-:Y:S01]  /*ffd0*/  ULDC.64 UR4, c[0x0][0x408] ;  /* 0x0001020000047ab9 */ /* 0x000fe20000000a00 */
[----:B------:R-:W-:Y:S01]  /*ffe0*/  ULDC.64 UR6, c[0x0][0x208] ;  /* 0x0000820000067ab9 */ /* 0x000fe20000000a00 */
[----:B------:R-:W-:-:S04]  /*fff0*/  IMAD R9, R18, UR4, RZ ;  /* 0x0000000412097c24 */ /* 0x000fc8000f8e02ff */
[----:B------:R-:W-:Y:S01]  /*10000*/  IMAD R9, R0, UR5, R9 ;  /* 0x0000000500097c24 */ /* 0x000fe2000f8e0209 */
[----:B-1----:R-:W-:-:S13]  /*10010*/  ISETP.NE.AND P2, PT, R11, 0x1, PT ;  /* 0x000000010b00780c */ /* 0x002fda0003f45270 */
[----:B------:R-:W1:Y:S02]  /*10020*/  @P2 LDC.64 R6, c[0x0][0x420] ;  /* 0x00010800ff062b82 */ /* 0x000e640000000a00 */
[----:B-1----:R-:W-:-:S05]  /*10030*/  @P2 IMAD.HI.U32 R6, R5, R6, RZ ;  /* 0x0000000605062227 */ /* 0x002fca00078e00ff */
[----:B------:R-:W-:-:S04]  /*10040*/  @P2 SHF.R.U32.HI R10, RZ, R7, R6 ;  /* 0x00000007ff0a2219 */ /* 0x000fc80000011606 */
[--C-:B------:R-:W-:Y:S01]  /*10050*/  SHF.R.S32.HI R7, RZ, 0x1f, R10.reuse ;  /* 0x0000001fff077819 */ /* 0x100fe2000001140a */
[----:B------:R-:W-:-:S04]  /*10060*/  IMAD.MOV.U32 R6, RZ, RZ, R10 ;  /* 0x000000ffff067224 */ /* 0x000fc800078e000a */
[----:B------:R-:W-:-:S04]  /*10070*/  IMAD.WIDE.U32 R6, R0, UR4, R6 ;  /* 0x0000000400067c25 */ /* 0x000fc8000f8e0006 */
[----:B------:R-:W-:Y:S01]  /*10080*/  IMAD.IADD R7, R7, 0x1, R9 ;  /* 0x0000000107077824 */ /* 0x000fe200078e0209 */
[----:B------:R-:W-:-:S04]  /*10090*/  LEA R8, P2, R6, R2, 0x2 ;  /* 0x0000000206087211 */ /* 0x000fc800078410ff */
[----:B------:R-:W-:-:S05]  /*100a0*/  LEA.HI.X R9, R6, R3, R7, 0x2, P2 ;  /* 0x0000000306097211 */ /* 0x000fca00010f1407 */
[----:B------:R1:W5:Y:S01]  /*100b0*/  LDG.E R6, desc[UR6][R8.64] ;  /* 0x0000000608067981 */ /* 0x000362000c1e1900 */
[----:B------:R-:W-:-:S05]  /*100c0*/  IADD3 R10, -R10, RZ, RZ ;  /* 0x000000ff0a0a7210 */ /* 0x000fca0007ffe1ff */
[----:B------:R-:W-:-:S07]  /*100d0*/  IMAD R5, R11, R10, R5 ;  /* 0x0000000a0b057224 */ /* 0x000fce00078e0205 */
.L_x_1003:
[----:B------:R-:W2:Y:S01]  /*100e0*/  S2R R7, SR_TID.X ;  /* 0x0000000000077919 */ /* 0x000ea20000002100 */
[----:B-1----:R-:W-:Y:S02]  /*100f0*/  LEA R8, R16, UR40, 0x3 ;  /* 0x0000002810087c11 */ /* 0x002fe4000f8e18ff */
[----:B--2---:R-:W-:Y:S02]  /*10100*/  LOP3.LUT R9, R7, 0x7f, RZ, 0xc0, !PT ;  /* 0x0000007f07097812 */ /* 0x004fe400078ec0ff */
[----:B------:R-:W-:Y:S02]  /*10110*/  SHF.L.U32 R7, R17, 0x1f, RZ ;  /* 0x0000001f11077819 */ /* 0x000fe400000006ff */
[----:B------:R-:W-:Y:S02]  /*10120*/  ISETP.NE.AND P3, PT, R9, RZ, PT ;  /* 0x000000ff0900720c */ /* 0x000fe40003f65270 */
[----:B------:R-:W1:Y:S02]  /*10130*/  SYNCS.PHASECHK.TRANS64.TRYWAIT P2, [R8+URZ+0x30840], R7 ;  /* 0x03084007080075a7 */ /* 0x000e64000804017f */
[----:B-1----:R-:W-:Y:S09]  /*10140*/  @!P2 BRA `(.L_x_1004) ;  /* 0x0000002800b8a947 */ /* 0x002ff20003800000 */
.L_x_1055:
        /* <DEDUP_REMOVED lines=8> */
.L_x_1005:
        /* <DEDUP_REMOVED lines=10> */
[----:B------:R-:W-:-:S03]  /*10270*/  UMOV UR16, 0x40 ;  /* 0x0000004000107882 */ /* 0x000fc60000000000 */
[----:B------:R-:W-:Y:S02]  /*10280*/  ULEA UR14, UR14, UR40, 0xf ;  /* 0x000000280e0e7291 */ /* 0x000fe4000f8e783f */
[----:B------:R-:W-:Y:S02]  /*10290*/  UIADD3 UR9, UR9, 0x30830, URZ ;  /* 0x0003083009097890 */ /* 0x000fe4000fffe03f */
[----:B------:R-:W-:Y:S02]  /*102a0*/  USHF.L.U32 UR11, UR11, 0x6, URZ ;  /* 0x000000060b0b7899 */ /* 0x000fe4000800063f */
[----:B------:R-:W-:Y:S02]  /*102b0*/  UIADD3 UR8, UR14, 0x20400, URZ ;  /* 0x000204000e087890 */ /* 0x000fe4000fffe03f */
[----:B------:R-:W-:Y:S02]  /*102c0*/  UIADD3 UR15, UR14, 0x22400, URZ ;  /* 0x000224000e0f7890 */ /* 0x000fe4000fffe03f */
[----:B------:R-:W-:-:S02]  /*102d0*/  UIADD3 UR17, UR14, 0x24400, URZ ;  /* 0x000244000e117890 */ /* 0x000fc4000fffe03f */
[----:B------:R-:W-:-:S03]  /*102e0*/  UIADD3 UR18, UR14, 0x26400, URZ ;  /* 0x000264000e127890 */ /* 0x000fc6000fffe03f */
[----:B------:R2:W-:Y:S01]  /*102f0*/  UTMALDG.4D [UR8], [UR4], desc[UR6] ;  /* 0x00000608040075b4 */ /* 0x0005e20008019000 */
[----:B------:R-:W-:Y:S01]  /*10300*/  UMOV UR14, 0x80 ;  /* 0x00000080000e7882 */ /* 0x000fe20000000000 */
        /* <DEDUP_REMOVED lines=11> */
.L_x_1002:
[----:B------:R-:W-:Y:S05]  /*103c0*/  WARPSYNC.ALL ;  /* 0x0000000000007948 */ /* 0x000fea0003800000 */
[----:B------:R-:W-:Y:S01]  /*103d0*/  BAR.SYNC.DEFER_BLOCKING 0x8, 0x120 ;  /* 0x0204800000007b1d */ /* 0x000fe20000010000 */
[----:B------:R-:W-:Y:S01]  /*103e0*/  ELECT P2, URZ, PT ;  /* 0x00000000003f782f */ /* 0x000fe20003840000 */
[----:B------:R-:W-:Y:S02]  /*103f0*/  UIADD3 UR49, UR49, 0x1, URZ ;  /* 0x0000000131317890 */ /* 0x000fe4000fffe03f */
[----:B------:R-:W-:Y:S02]  /*10400*/  UIADD3 UR4, UP0, UR42, 0x270, URZ ;  /* 0x000002702a047890 */ /* 0x000fe4000ff1e03f */
[----:B------:R-:W-:-:S02]  /*10410*/  ULEA.HI UR14, UR49, UR49, URZ, 0x1 ;  /* 0x00000031310e7291 */ /* 0x000fc4000f8f083f */
[----:B------:R-:W-:Y:S02]  /*10420*/  UIADD3 UR8, UR40, 0x10400, URZ ;  /* 0x0001040028087890 */ /* 0x000fe4000fffe03f */
[----:B------:R-:W-:Y:S02]  /*10430*/  ULOP3.LUT UR14, UR14, 0xfffffffe, URZ, 0xc0, !UPT ;  /* 0xfffffffe0e0e7892 */ /* 0x000fe4000f8ec03f */
[----:B------:R-:W-:Y:S02]  /*10440*/  UIADD3 UR9, UR40, 0x30800, URZ ;  /* 0x0003080028097890 */ /* 0x000fe4000fffe03f */
[----:B-1----:R-:W-:Y:S01]  /*10450*/  @P2 IMAD.MOV.U32 R7, RZ, RZ, 0x10000 ;  /* 0x00010000ff072424 */ /* 0x002fe200078e00ff */
[----:B------:R-:W-:Y:S02]  /*10460*/  UIADD3 UR14, UR49, -UR14, URZ ;  /* 0x8000000e310e7290 */ /* 0x000fe4000fffe03f */
[----:B------:R-:W-:Y:S02]  /*10470*/  UIADD3.X UR5, URZ, UR43, URZ, UP0, !UPT ;  /* 0x0000002b3f057290 */ /* 0x000fe400087fe43f */
[----:B------:R-:W-:-:S02]  /*10480*/  UIADD3 UR32, UR40, 0x14400, URZ ;  /* 0x0001440028207890 */ /* 0x000fc4000fffe03f */
[----:B------:R-:W-:Y:S02]  /*10490*/  UIADD3 UR24, UR40, 0x18400, URZ ;  /* 0x0001840028187890 */ /* 0x000fe4000fffe03f */
[----:B------:R-:W-:Y:S02]  /*104a0*/  UIADD3 UR16, UR40, 0x1c400, URZ ;  /* 0x0001c40028107890 */ /* 0x000fe4000fffe03f */
[----:B------:R1:W-:Y:S01]  /*104b0*/  @P2 SYNCS.ARRIVE.TRANS64 RZ, [UR40+0x30800], R7 ;  /* 0x03080007ffff29a7 */ /* 0x0003e20008000028 */
[----:B------:R-:W-:Y:S01]  /*104c0*/  UMOV UR11, UR45 ;  /* 0x0000002d000b7c82 */ /* 0x000fe20008000000 */
[----:B------:R-:W-:Y:S01]  /*104d0*/  UMOV UR12, UR46 ;  /* 0x0000002e000c7c82 */ /* 0x000fe20008000000 */
[----:B------:R-:W-:Y:S01]  /*104e0*/  UMOV UR13, UR47 ;  /* 0x0000002f000d7c82 */ /* 0x000fe20008000000 */
[----:B------:R-:W-:Y:S01]  /*104f0*/  UMOV UR6, 0x0 ;  /* 0x0000000000067882 */ /* 0x000fe20000000000 */
[----:B------:R-:W-:Y:S01]  /*10500*/  UMOV UR7, 0x12f00000 ;  /* 0x12f0000000077882 */ /* 0x000fe20000000000 */
[----:B------:R-:W-:Y:S01]  /*10510*/  UMOV UR10, URZ ;  /* 0x0000003f000a7c82 */ /* 0x000fe20008000000 */
[----:B------:R-:W-:Y:S01]  /*10520*/  UMOV UR35, UR45 ;  /* 0x0000002d00237c82 */ /* 0x000fe20008000000 */
[----:B-1----:R-:W-:Y:S01]  /*10530*/  MOV R7, UR14 ;  /* 0x0000000e00077c02 */ /* 0x002fe20008000f00 */
[----:B------:R-:W-:Y:S01]  /*10540*/  UMOV UR36, UR46 ;  /* 0x0000002e00247c82 */ /* 0x000fe20008000000 */
[----:B------:R-:W-:Y:S01]  /*10550*/  UMOV UR37, UR47 ;  /* 0x0000002f00257c82 */ /* 0x000fe20008000000 */
[----:B------:R-:W-:Y:S01]  /*10560*/  UMOV UR34, 0x40 ;  /* 0x0000004000227882 */ /* 0x000fe20000000000 */
[----:B------:R-:W-:Y:S01]  /*10570*/  UMOV UR33, UR9 ;  /* 0x0000000900217c82 */ /* 0x000fe20008000000 */
[----:B------:R-:W-:Y:S01]  /*10580*/  UMOV UR27, UR45 ;  /* 0x0000002d001b7c82 */ /* 0x000fe20008000000 */
[----:B------:R-:W-:Y:S01]  /*10590*/  UMOV UR28, UR46 ;  /* 0x0000002e001c7c82 */ /* 0x000fe20008000000 */
[----:B------:R-:W-:Y:S01]  /*105a0*/  UMOV UR29, UR47 ;  /* 0x0000002f001d7c82 */ /* 0x000fe20008000000 */
[----:B------:R1:W-:Y:S01]  /*105b0*/  UTMALDG.4D [UR8], [UR4], desc[UR6] ;  /* 0x00000608040075b4 */ /* 0x0003e20008019000 */
[----:B------:R-:W-:Y:S01]  /*105c0*/  UMOV UR26, 0x80 ;  /* 0x00000080001a7882 */ /* 0x000fe20000000000 */
[----:B------:R-:W-:Y:S01]  /*105d0*/  UMOV UR25, UR9 ;  /* 0x0000000900197c82 */ /* 0x000fe20008000000 */
[----:B------:R-:W-:Y:S01]  /*105e0*/  SHF.L.U32 R7, R7, 0x1f, RZ ;  /* 0x0000001f07077819 */ /* 0x000fe200000006ff */
[----:B------:R-:W-:Y:S01]  /*105f0*/  UMOV UR19, UR45 ;  /* 0x0000002d00137c82 */ /* 0x000fe20008000000 */
[----:B------:R-:W-:Y:S01]  /*10600*/  UMOV UR20, UR46 ;  /* 0x0000002e00147c82 */ /* 0x000fe20008000000 */
[----:B------:R-:W-:Y:S01]  /*10610*/  UMOV UR21, UR47 ;  /* 0x0000002f00157c82 */ /* 0x000fe20008000000 */
[----:B------:R-:W-:Y:S01]  /*10620*/  UMOV UR18, 0xc0 ;  /* 0x000000c000127882 */ /* 0x000fe20000000000 */
[----:B------:R1:W-:Y:S01]  /*10630*/  UTMALDG.4D [UR32], [UR4], desc[UR6] ;  /* 0x00000620040075b4 */ /* 0x0003e20008019000 */
[----:B------:R-:W-:Y:S01]  /*10640*/  UMOV UR17, UR9 ;  /* 0x0000000900117c82 */ /* 0x000fe20008000000 */
[----:B------:R1:W-:Y:S01]  /*10650*/  UTMALDG.4D [UR24], [UR4], desc[UR6] ;  /* 0x00000618040075b4 */ /* 0x0003e20008019000 */
[----:B------:R1:W-:Y:S01]  /*10660*/  UTMALDG.4D [UR16], [UR4], desc[UR6] ;  /* 0x00000610040075b4 */ /* 0x0003e20008019000 */
[----:B------:R-:W2:Y:S02]  /*10670*/  SYNCS.PHASECHK.TRANS64.TRYWAIT P2, [UR40+0x30820], R7 ;  /* 0x03082007ff0075a7 */ /* 0x000ea40008040168 */
[----:B-12---:R-:W-:Y:S05]  /*10680*/  @!P2 BRA `(.L_x_1006) ;  /* 0x00000024007ca947 */ /* 0x006fea0003800000 */
.L_x_1056:
[----:B------:R-:W-:-:S04]  /*10690*/  UIADD3 UR4, UR48, -0x2, URZ ;  /* 0xfffffffe30047890 */ /* 0x000fc8000fffe03f */
[----:B------:R-:W-:-:S06]  /*106a0*/  UISETP.GE.AND UP0, UPT, UR4, UR41, UPT ;  /* 0x000000290400728c */ /* 0x000fcc000bf06270 */
[----:B------:R-:W-:-:S13]  /*106b0*/  PLOP3.LUT P2, PT, PT, PT, UP0, 0x80, 0x0 ;  /* 0x000000000000781c */ /* 0x000fda0003f4f008 */
[----:B------:R-:W-:Y:S05]  /*106c0*/  @!P2 BRA `(.L_x_1007) ;  /* 0x0000001400fca947 */ /* 0x000fea0003800000 */
[----:B-1----:R-:W-:Y:S01]  /*106d0*/  IMAD R8, RZ, RZ, -UR48 ;  /* 0x80000030ff087e24 */ /* 0x002fe2000f8e02ff */
[----:B------:R-:W-:Y:S01]  /*106e0*/  LOP3.LUT R11, RZ, UR41, RZ, 0x33, !PT ;  /* 0x00000029ff0b7c12 */ /* 0x000fe2000f8e33ff */
[----:B------:R-:W-:-:S03]  /*106f0*/  ULDC.64 UR38, c[0x0][0x408] ;  /* 0x0001020000267ab9 */ /* 0x000fc60000000a00 */
[----:B------:R-:W-:-:S05]  /*10700*/  VIADDMNMX R11, R8, 0x1, R11, !PT ;  /* 0x00000001080b7846 */ /* 0x000fca000780010b */
[----:B------:R-:W-:-:S05]  /*10710*/  VIADD R7, R11, UR48 ;  /* 0x000000300b077c36 */ /* 0x000fca0008000000 */
[----:B------:R-:W-:-:S04]  /*10720*/  LOP3.LUT R7, R7, 0x1, RZ, 0xc0, !PT ;  /* 0x0000000107077812 */ /* 0x000fc800078ec0ff */
[----:B------:R-:W-:Y:S02]  /*10730*/  ISETP.NE.U32.AND P2, PT, R7, 0x1, PT ;  /* 0x000000010700780c */ /* 0x000fe40003f45070 */
[----:B------:R-:W-:-:S11]  /*10740*/  MOV R7, UR4 ;  /* 0x0000000400077c02 */ /* 0x000fd60008000f00 */
        /* <DEDUP_REMOVED lines=13> */
[----:B-1----:R-:W-:-:S13]  /*10820*/  ISETP.NE.AND P2, PT, R13, 0x1, PT ;  /* 0x000000010d00780c */ /* 0x002fda0003f45270 */
[----:B------:R-:W1:Y:S02]  /*10830*/  @P2 LDC.64 R8, c[0x0][0x420] ;  /* 0x00010800ff082b82 */ /* 0x000e640000000a00 */
[----:B-1----:R-:W-:Y:S01]  /*10840*/  @P2 IMAD.HI.U32 R14, R7, R8, RZ ;  /* 0x00000008070e2227 */ /* 0x002fe200078e00ff */
[----:B------:R-:W-:-:S04]  /*10850*/  MOV R8, R7 ;  /* 0x0000000700087202 */ /* 0x000fc80000000f00 */
[----:B------:R-:W-:-:S04]  /*10860*/  @P2 SHF.R.U32.HI R8, RZ, R9, R14 ;  /* 0x00000009ff082219 */ /* 0x000fc8000001160e */
[--C-:B------:R-:W-:Y:S01]  /*10870*/  SHF.R.S32.HI R9, RZ, 0x1f, R8.reuse ;  /* 0x0000001fff097819 */ /* 0x100fe20000011408 */
[----:B------:R-:W-:-:S04]  /*10880*/  IMAD.MOV R14, RZ, RZ, -R8 ;  /* 0x000000ffff0e7224 */ /* 0x000fc800078e0a08 */
[----:B------:R-:W-:Y:S02]  /*10890*/  IMAD R7, R13, R14, R7 ;  /* 0x0000000e0d077224 */ /* 0x000fe400078e0207 */
[----:B------:R-:W-:Y:S02]  /*108a0*/  IMAD R13, R18, UR4, RZ ;  /* 0x00000004120d7c24 */ /* 0x000fe4000f8e02ff */
[----:B------:R-:W-:-:S04]  /*108b0*/  IMAD.WIDE.U32 R8, R0, UR4, R8 ;  /* 0x0000000400087c25 */ /* 0x000fc8000f8e0008 */
[----:B------:R-:W-:Y:S01]  /*108c0*/  IMAD R13, R0, UR5, R13 ;  /* 0x00000005000d7c24 */ /* 0x000fe2000f8e020d */
[----:B------:R-:W-:-:S03]  /*108d0*/  LEA R2, P2, R8, R2, 0x2 ;  /* 0x0000000208027211 */ /* 0x000fc600078410ff */
[----:B------:R-:W-:-:S05]  /*108e0*/  IMAD.IADD R13, R13, 0x1, R9 ;  /* 0x000000010d0d7824 */ /* 0x000fca00078e0209 */
[----:B------:R-:W-:-:S05]  /*108f0*/  LEA.HI.X R3, R8, R3, R13, 0x2, P2 ;  /* 0x0000000308037211 */ /* 0x000fca00010f140d */
[----:B------:R1:W5:Y:S02]  /*10900*/  LDG.E R8, desc[UR6][R2.64] ;  /* 0x0000000602087981 */ /* 0x000364000c1e1900 */
.L_x_1011:
[----:B-1----:R-:W1:Y:S01]  /*10910*/  S2R R2, SR_TID.X ;  /* 0x0000000000027919 */ /* 0x002e620000002100 */
[----:B------:R-:W-:Y:S02]  /*10920*/  LEA R3, R10, UR40, 0x3 ;  /* 0x000000280a037c11 */ /* 0x000fe4000f8e18ff */
[----:B-1----:R-:W-:Y:S02]  /*10930*/  LOP3.LUT R9, R2, 0x7f, RZ, 0xc0, !PT ;  /* 0x0000007f02097812 */ /* 0x002fe400078ec0ff */
[----:B------:R-:W-:Y:S02]  /*10940*/  SHF.L.U32 R2, R12, 0x1f, RZ ;  /* 0x0000001f0c027819 */ /* 0x000fe400000006ff */
[----:B------:R-:W-:Y:S02]  /*10950*/  ISETP.NE.AND P2, PT, R9, RZ, PT ;  /* 0x000000ff0900720c */ /* 0x000fe40003f45270 */
[----:B------:R-:W1:Y:S02]  /*10960*/  SYNCS.PHASECHK.TRANS64.TRYWAIT P3, [R3+URZ+0x30840], R2 ;  /* 0x03084002030075a7 */ /* 0x000e64000806017f */
[----:B-1----:R-:W-:Y:S09]  /*10970*/  @!P3 BRA `(.L_x_1012) ;  /* 0x0000002000d8b947 */ /* 0x002ff20003800000 */
.L_x_1057:
        /* <DEDUP_REMOVED lines=8> */
.L_x_1013:
        /* <DEDUP_REMOVED lines=11> */
[----:B------:R-:W-:Y:S01]  /*10ab0*/  UIADD3 UR19, UR40, 0x30800, URZ ;  /* 0x0003080028137890 */ /* 0x000fe2000fffe03f */
[----:B-1----:R-:W-:Y:S01]  /*10ac0*/  SHF.L.U32 R3, R17, 0x1f, RZ ;  /* 0x0000001f11037819 */ /* 0x002fe200000006ff */
[----:B------:R-:W-:-:S02]  /*10ad0*/  ULEA UR14, UR14, UR40, 0xf ;  /* 0x000000280e0e7291 */ /* 0x000fc4000f8e783f */
[----:B------:R-:W-:Y:S02]  /*10ae0*/  UIADD3 UR9, UR9, 0x30830, URZ ;  /* 0x0003083009097890 */ /* 0x000fe4000fffe03f */
[----:B------:R-:W-:Y:S01]  /*10af0*/  USHF.L.U32 UR11, UR11, 0x6, URZ ;  /* 0x000000060b0b7899 */ /* 0x000fe2000800063f */
[----:B------:R-:W-:Y:S01]  /*10b00*/  LEA R2, R16, UR19, 0x3 ;  /* 0x0000001310027c11 */ /* 0x000fe2000f8e18ff */
[----:B------:R-:W-:Y:S02]  /*10b10*/  UIADD3 UR8, UR14, 0x20400, URZ ;  /* 0x000204000e087890 */ /* 0x000fe4000fffe03f */
[----:B------:R-:W-:Y:S02]  /*10b20*/  UIADD3 UR15, UR14, 0x22400, URZ ;  /* 0x000224000e0f7890 */ /* 0x000fe4000fffe03f */
[----:B------:R-:W-:Y:S02]  /*10b30*/  UIADD3 UR16, UR14, 0x24400, URZ ;  /* 0x000244000e107890 */ /* 0x000fe4000fffe03f */
[----:B------:R-:W-:Y:S01]  /*10b40*/  UIADD3 UR14, UR14, 0x26400, URZ ;  /* 0x000264000e0e7890 */ /* 0x000fe2000fffe03f */
[----:B------:R-:W-:-:S02]  /*10b50*/  UMOV UR18, 0x80 ;  /* 0x0000008000127882 */ /* 0x000fc40000000000 */
[----:B------:R1:W-:Y:S02]  /*10b60*/  UTMALDG.4D [UR8], [UR4], desc[UR6] ;  /* 0x00000608040075b4 */ /* 0x0003e40008019000 */
[----:B-1----:R-:W-:Y:S01]  /*10b70*/  UMOV UR8, UR15 ;  /* 0x0000000f00087c82 */ /* 0x002fe20008000000 */
[----:B------:R-:W-:Y:S01]  /*10b80*/  UMOV UR10, UR17 ;  /* 0x00000011000a7c82 */ /* 0x000fe20008000000 */
[----:B------:R-:W-:Y:S01]  /*10b90*/  UMOV UR15, 0xc0 ;  /* 0x000000c0000f7882 */ /* 0x000fe20000000000 */
        /* <DEDUP_REMOVED lines=9> */
.L_x_1058:
[----:B------:R-:W-:Y:S05]  /*10c30*/  @P2 BRA `(.L_x_1015) ;  /* 0x0000000000202947 */ /* 0x000fea0003800000 */
[----:B------:R-:W2:Y:S01]  /*10c40*/  S2R R9, SR_TID.X ;  /* 0x0000000000097919 */ /* 0x000ea20000002100 */
[----:B-1----:R-:W-:Y:S01]  /*10c50*/  LEA R2, R16, UR40, 0x3 ;  /* 0x0000002810027c11 */ /* 0x002fe2000f8e18ff */
[----:B------:R-:W-:-:S04]  /*10c60*/  IMAD.MOV.U32 R3, RZ, RZ, 0x8000 ;  /* 0x00008000ff037424 */ /* 0x000fc800078e00ff */
[----:B------:R3:W-:Y:S01]  /*10c70*/  SYNCS.ARRIVE.TRANS64 RZ, [R2+URZ+0x30850], R3 ;  /* 0x0308500302ff79a7 */ /* 0x0007e2000800003f */
[----:B--2---:R-:W-:-:S04]  /*10c80*/  LOP3.LUT R9, R9, 0x1f, RZ, 0xc0, !PT ;  /* 0x0000001f09097812 */ /* 0x004fc800078ec0ff */
[----:B------:R-:W-:-:S13]  /*10c90*/  ISETP.NE.AND P2, PT, R9, RZ, PT ;  /* 0x000000ff0900720c */ /* 0x000fda0003f45270 */
[----:B---3--:R-:W-:Y:S05]  /*10ca0*/  @!P2 BRA `(.L_x_1015) ;  /* 0x000000000004a947 */ /* 0x008fea0003800000 */
[----:B------:R-:W-:Y:S01]  /*10cb0*/  BPT.TRAP 0x1 ;  /* 0x000000040000795c */ /* 0x000fe20000300000 */
.L_x_1015:
        /* <DEDUP_REMOVED lines=9> */
[----:B------:R-:W-:Y:S01]  /*10d50*/  UMOV UR17, 0x40 ;  /* 0x0000004000117882 */ /* 0x000fe20000000000 */
[----:B------:R-:W-:Y:S01]  /*10d60*/  IMAD.MOV.U32 R6, RZ, RZ, R8 ;  /* 0x000000ffff067224 */ /* 0x000fe200078e0008 */
[----:B------:R-:W-:-:S02]  /*10d70*/  MOV R5, R7 ;  /* 0x0000000700057202 */ /* 0x000fc40000000f00 */
[----:B------:R-:W-:Y:S02]  /*10d80*/  ULEA UR16, UR9, UR40, 0xf ;  /* 0x0000002809107291 */ /* 0x000fe4000f8e783f */
[----:B------:R-:W-:Y:S02]  /*10d90*/  ULEA UR9, UR9, UR40, 0x3 ;  /* 0x0000002809097291 */ /* 0x000fe4000f8e183f */
[----:B------:R-:W-:Y:S02]  /*10da0*/  USHF.L.U32 UR11, UR11, 0x6, URZ ;  /* 0x000000060b0b7899 */ /* 0x000fe4000800063f */
[----:B------:R-:W-:Y:S02]  /*10db0*/  UIADD3 UR8, UR16, 0x400, URZ ;  /* 0x0000040010087890 */ /* 0x000fe4000fffe03f */
[----:B------:R-:W-:Y:S02]  /*10dc0*/  UIADD3 UR9, UR9, 0x30850, URZ ;  /* 0x0003085009097890 */ /* 0x000fe4000fffe03f */
[----:B------:R-:W-:-:S02]  /*10dd0*/  UIADD3 UR14, UR16, 0x2400, URZ ;  /* 0x00002400100e7890 */ /* 0x000fc4000fffe03f */
        /* <DEDUP_REMOVED lines=15> */
.L_x_1010:
[----:B------:R-:W-:Y:S05]  /*10ed0*/  BSYNC B0 ;  /* 0x0000000000007941 */ /* 0x000fea0003800000 */
.L_x_1009:
[----:B------:R-:W-:Y:S01]  /*10ee0*/  UIADD3 UR4, UR48, -0x3, URZ ;  /* 0xfffffffd30047890 */ /* 0x000fe2000fffe03f */
[----:B------:R-:W-:Y:S02]  /*10ef0*/  IMAD.MOV.U32 R16, RZ, RZ, R10 ;  /* 0x000000ffff107224 */ /* 0x000fe400078e000a */
[----:B------:R-:W-:-:S03]  /*10f00*/  IMAD.MOV.U32 R17, RZ, RZ, R12 ;  /* 0x000000ffff117224 */ /* 0x000fc600078e000c */
[----:B------:R-:W-:-:S07]  /*10f10*/  MOV R7, UR4 ;  /* 0x0000000400077c02 */ /* 0x000fce0008000f00 */
.L_x_1008:
[----:B------:R-:W-:Y:S01]  /*10f20*/  ULOP3.LUT UR4, URZ, UR48, URZ, 0x33, !UPT ;  /* 0x000000303f047292 */ /* 0x000fe2000f8e333f */
[----:B------:R-:W-:Y:S01]  /*10f30*/  VIADD R11, R11, 0xfffffffe ;  /* 0xfffffffe0b0b7836 */ /* 0x000fe20000000000 */
[----:B------:R-:W-:Y:S04]  /*10f40*/  BSSY B0, `(.L_x_1007) ;  /* 0x00000f7000007945 */ /* 0x000fe80003800000 */
[----:B------:R-:W-:-:S13]  /*10f50*/  ISETP.NE.AND P2, PT, R11, UR4, PT ;  /* 0x000000040b007c0c */ /* 0x000fda000bf45270 */
[----:B------:R-:W-:Y:S05]  /*10f60*/  @!P2 BRA `(.L_x_1016) ;  /* 0x0000000c00d0a947 */ /* 0x000fea0003800000 */
[----:B------:R-:W-:-:S07]  /*10f70*/  IMAD.MOV.U32 R8, RZ, RZ, R6 ;  /* 0x000000ffff087224 */ /* 0x000fce00078e0006 */
.L_x_1031:
[----:B------:R-:W-:Y:S01]  /*10f80*/  IADD3 R10, R16, 0x1, RZ ;  /* 0x00000001100a7810 */ /* 0x000fe20007ffe0ff */
[----:B------:R-:W-:Y:S05]  /*10f90*/  YIELD ;  /* 0x0000000000007946 */ /* 0x000fea0003800000 */
[----:B------:R-:W-:Y:S01]  /*10fa0*/  ISETP.NE.AND P2, PT, R10, 0x2, PT ;  /* 0x000000020a00780c */ /* 0x000fe20003f45270 */
[----:B------:R-:W-:Y:S03]  /*10fb0*/  BSSY B1, `(.L_x_1017) ;  /* 0x0000074000017945 */ /* 0x000fe60003800000 */
[----:B-1----:R-:W-:-:S02]  /*10fc0*/  SEL R2, RZ, 0x1, P2 ;  /* 0x00000001ff027807 */ /* 0x002fc40001000000 */
[----:B------:R-:W-:Y:S02]  /*10fd0*/  SEL R10, R10, RZ, P2 ;  /* 0x000000ff0a0a7207 */ /* 0x000fe40001000000 */
[----:B------:R-:W-:Y:S01]  /*10fe0*/  LOP3.LUT R11, R17, R2, RZ, 0x3c, !PT ;  /* 0x00000002110b7212 */ /* 0x000fe200078e3cff */
[----:B------:R-:W-:Y:S06]  /*10ff0*/  @!P6 BRA `(.L_x_1018) ;  /* 0x0000000400bce947 */ /* 0x000fec0003800000 */
[----:B------:R-:W-:Y:S01]  /*11000*/  IMAD.MOV.U32 R12, RZ, RZ, R7 ;  /* 0x000000ffff0c7224 */ /* 0x000fe200078e0007 */
[----:B------:R-:W-:Y:S06]  /*11010*/  @!P0 BRA `(.L_x_1019) ;  /* 0x0000000000488947 */ /* 0x000fec0003800000 */
[----:B------:R-:W1:Y:S01]  /*11020*/  LDC R9, c[0x0][0x41c] ;  /* 0x00010700ff097b82 */ /* 0x000e620000000800 */
[----:B------:R-:W-:Y:S01]  /*11030*/  IMAD R13, R18, UR38, RZ ;  /* 0x00000026120d7c24 */ /* 0x000fe2000f8e02ff */
[----:B------:R-:W-:-:S03]  /*11040*/  ULDC.64 UR4, c[0x0][0x208] ;  /* 0x0000820000047ab9 */ /* 0x000fc60000000a00 */
        /* <DEDUP_REMOVED lines=15> */
.L_x_1019:
[----:B------:R-:W1:Y:S01]  /*11140*/  S2R R2, SR_TID.X ;  /* 0x0000000000027919 */ /* 0x000e620000002100 */
[----:B------:R-:W-:Y:S02]  /*11150*/  LEA R3, R10, UR40, 0x3 ;  /* 0x000000280a037c11 */ /* 0x000fe4000f8e18ff */
[----:B-1----:R-:W-:Y:S02]  /*11160*/  LOP3.LUT R9, R2, 0x7f, RZ, 0xc0, !PT ;  /* 0x0000007f02097812 */ /* 0x002fe400078ec0ff */
[----:B------:R-:W-:Y:S02]  /*11170*/  SHF.L.U32 R2, R11, 0x1f, RZ ;  /* 0x0000001f0b027819 */ /* 0x000fe400000006ff */
[----:B------:R-:W-:Y:S02]  /*11180*/  ISETP.NE.AND P2, PT, R9, RZ, PT ;  /* 0x000000ff0900720c */ /* 0x000fe40003f45270 */
[----:B------:R-:W1:Y:S02]  /*11190*/  SYNCS.PHASECHK.TRANS64.TRYWAIT P3, [R3+URZ+0x30840], R2 ;  /* 0x03084002030075a7 */ /* 0x000e64000806017f */
[----:B-1----:R-:W-:Y:S09]  /*111a0*/  @!P3 BRA `(.L_x_1020) ;  /* 0x0000001800f4b947 */ /* 0x002ff20003800000 */
.L_x_1059:
        /* <DEDUP_REMOVED lines=8> */
.L_x_1021:
        /* <DEDUP_REMOVED lines=12> */
[----:B------:R-:W-:Y:S01]  /*112f0*/  SHF.L.U32 R17, R17, 0x1f, RZ ;  /* 0x0000001f11117819 */ /* 0x000fe200000006ff */
[----:B------:R-:W-:-:S02]  /*11300*/  ULEA UR14, UR14, UR40, 0xf ;  /* 0x000000280e0e7291 */ /* 0x000fc4000f8e783f */
[----:B------:R-:W-:Y:S02]  /*11310*/  UIADD3 UR9, UR9, 0x30830, URZ ;  /* 0x0003083009097890 */ /* 0x000fe4000fffe03f */
[----:B------:R-:W-:Y:S01]  /*11320*/  USHF.L.U32 UR11, UR11, 0x6, URZ ;  /* 0x000000060b0b7899 */ /* 0x000fe2000800063f */
[----:B-1----:R-:W-:Y:S01]  /*11330*/  LEA R2, R16, UR19, 0x3 ;  /* 0x0000001310027c11 */ /* 0x002fe2000f8e18ff */
        /* <DEDUP_REMOVED lines=18> */
.L_x_1060:
[----:B------:R-:W-:Y:S05]  /*11460*/  @P2 BRA `(.L_x_1023) ;  /* 0x00000000001c2947 */ /* 0x000fea0003800000 */
[----:B------:R-:W2:Y:S02]  /*11470*/  S2R R3, SR_TID.X ;  /* 0x0000000000037919 */ /* 0x000ea40000002100 */
[----:B--2---:R-:W-:Y:S02]  /*11480*/  LOP3.LUT R9, R3, 0x1f, RZ, 0xc0, !PT ;  /* 0x0000001f03097812 */ /* 0x004fe400078ec0ff */
[----:B------:R-:W-:Y:S02]  /*11490*/  MOV R3, 0x8000 ;  /* 0x0000800000037802 */ /* 0x000fe40000000f00 */
[----:B------:R-:W-:Y:S02]  /*114a0*/  ISETP.NE.AND P2, PT, R9, RZ, PT ;  /* 0x000000ff0900720c */ /* 0x000fe40003f45270 */
[----:B------:R2:W-:Y:S11]  /*114b0*/  SYNCS.ARRIVE.TRANS64 RZ, [R2+URZ+0x50], R3 ;  /* 0x0000500302ff79a7 */ /* 0x0005f6000800003f */
[----:B--2---:R-:W-:Y:S05]  /*114c0*/  @!P2 BRA `(.L_x_1023) ;  /* 0x000000000004a947 */ /* 0x004fea0003800000 */
[----:B------:R-:W-:Y:S01]  /*114d0*/  BPT.TRAP 0x1 ;  /* 0x000000040000795c */ /* 0x000fe20000300000 */
.L_x_1023:
        /* <DEDUP_REMOVED lines=10> */
[----:B------:R-:W-:Y:S01]  /*11580*/  UMOV UR17, 0x40 ;  /* 0x0000004000117882 */ /* 0x000fe20000000000 */
[----:B------:R-:W-:-:S02]  /*11590*/  IMAD.MOV.U32 R5, RZ, RZ, R12 ;  /* 0x000000ffff057224 */ /* 0x000fc400078e000c */
[----:B------:R-:W-:Y:S01]  /*115a0*/  ULEA UR14, UR14, UR40, 0xf ;  /* 0x000000280e0e7291 */ /* 0x000fe2000f8e783f */
[----:B------:R-:W-:Y:S01]  /*115b0*/  IMAD.MOV.U32 R6, RZ, RZ, R8 ;  /* 0x000000ffff067224 */ /* 0x000fe200078e0008 */
[----:B------:R-:W-:Y:S02]  /*115c0*/  USHF.L.U32 UR11, UR11, 0x6, URZ ;  /* 0x000000060b0b7899 */ /* 0x000fe4000800063f */
[----:B------:R-:W-:Y:S02]  /*115d0*/  UIADD3 UR9, UR9, 0x50, URZ ;  /* 0x0000005009097890 */ /* 0x000fe4000fffe03f */
[----:B------:R-:W-:Y:S02]  /*115e0*/  UIADD3 UR8, UR14, 0x400, URZ ;  /* 0x000004000e087890 */ /* 0x000fe4000fffe03f */
[----:B------:R-:W-:Y:S02]  /*115f0*/  UIADD3 UR15, UR14, 0x2400, URZ ;  /* 0x000024000e0f7890 */ /* 0x000fe4000fffe03f */
[----:B------:R-:W-:-:S02]  /*11600*/  UIADD3 UR16, UR14, 0x4400, URZ ;  /* 0x000044000e107890 */ /* 0x000fc4000fffe03f */
        /* <DEDUP_REMOVED lines=14> */
.L_x_1018:
[----:B------:R-:W-:Y:S05]  /*116f0*/  BSYNC B1 ;  /* 0x0000000000017941 */ /* 0x000fea0003800000 */
.L_x_1017:
[----:B------:R-:W-:Y:S01]  /*11700*/  IADD3 R16, R10, 0x1, RZ ;  /* 0x000000010a107810 */ /* 0x000fe20007ffe0ff */
[----:B------:R-:W-:Y:S01]  /*11710*/  BSSY B1, `(.L_x_1024) ;  /* 0x0000076000017945 */ /* 0x000fe20003800000 */
[----:B------:R-:W-:Y:S02]  /*11720*/  VIADD R12, R7, 0xffffffff ;  /* 0xffffffff070c7836 */ /* 0x000fe40000000000 */
[----:B------:R-:W-:-:S04]  /*11730*/  ISETP.NE.AND P2, PT, R16, 0x2, PT ;  /* 0x000000021000780c */ /* 0x000fc80003f45270 */
[----:B-1----:R-:W-:Y:S02]  /*11740*/  SEL R2, RZ, 0x1, P2 ;  /* 0x00000001ff027807 */ /* 0x002fe40001000000 */
[----:B------:R-:W-:Y:S02]  /*11750*/  SEL R16, R16, RZ, P2 ;  /* 0x000000ff10107207 */ /* 0x000fe40001000000 */
[----:B------:R-:W-:Y:S01]  /*11760*/  LOP3.LUT R17, R11, R2, RZ, 0x3c, !PT ;  /* 0x000000020b117212 */ /* 0x000fe200078e3cff */
[----:B------:R-:W-:Y:S06]  /*11770*/  @!P6 BRA `(.L_x_1025) ;  /* 0x0000000400bce947 */ /* 0x000fec0003800000 */
[----:B------:R-:W-:Y:S01]  /*11780*/  IMAD.MOV.U32 R13, RZ, RZ, R12 ;  /* 0x000000ffff0d7224 */ /* 0x000fe200078e000c */
[----:B------:R-:W-:Y:S06]  /*11790*/  @!P0 BRA `(.L_x_1026) ;  /* 0x0000000000488947 */ /* 0x000fec0003800000 */
[----:B------:R-:W1:Y:S01]  /*117a0*/  LDC R8, c[0x0][0x41c] ;  /* 0x00010700ff087b82 */ /* 0x000e620000000800 */
[----:B------:R-:W-:Y:S01]  /*117b0*/  ULDC.64 UR4, c[0x0][0x208] ;  /* 0x0000820000047ab9 */ /* 0x000fe20000000a00 */
[----:B-1----:R-:W-:-:S13]  /*117c0*/  ISETP.NE.AND P2, PT, R8, 0x1, PT ;  /* 0x000000010800780c */ /* 0x002fda0003f45270 */
[----:B------:R-:W1:Y:S02]  /*117d0*/  @P2 LDC.64 R2, c[0x0][0x420] ;  /* 0x00010800ff022b82 */ /* 0x000e640000000a00 */
[----:B-1----:R-:W-:Y:S01]  /*117e0*/  @P2 IMAD.HI.U32 R14, R13, R2, RZ ;  /* 0x000000020d0e2227 */ /* 0x002fe200078e00ff */
[----:B------:R-:W-:-:S04]  /*117f0*/  MOV R2, R13 ;  /* 0x0000000d00027202 */ /* 0x000fc80000000f00 */
[----:B------:R-:W-:Y:S01]  /*11800*/  @P2 SHF.R.U32.HI R2, RZ, R3, R14 ;  /* 0x00000003ff022219 */ /* 0x000fe2000001160e */
[----:B------:R-:W-:-:S04]  /*11810*/  IMAD R14, R18, UR38, RZ ;  /* 0x00000026120e7c24 */ /* 0x000fc8000f8e02ff */
[----:B------:R-:W-:Y:S02]  /*11820*/  IMAD.MOV R3, RZ, RZ, -R2 ;  /* 0x000000ffff037224 */ /* 0x000fe400078e0a02 */
[----:B------:R-:W-:Y:S02]  /*11830*/  IMAD R14, R0, UR39, R14 ;  /* 0x00000027000e7c24 */ /* 0x000fe4000f8e020e */
[----:B------:R-:W-:Y:S01]  /*11840*/  IMAD R13, R8, R3, R13 ;  /* 0x00000003080d7224 */ /* 0x000fe200078e020d */
[--C-:B------:R-:W-:Y:S01]  /*11850*/  SHF.R.S32.HI R3, RZ, 0x1f, R2.reuse ;  /* 0x0000001fff037819 */ /* 0x100fe20000011402 */
[----:B------:R-:W1:Y:S02]  /*11860*/  LDC.64 R8, c[0x0][0x3f8] ;  /* 0x0000fe00ff087b82 */ /* 0x000e640000000a00 */
[----:B------:R-:W-:-:S04]  /*11870*/  IMAD.WIDE.U32 R2, R0, UR38, R2 ;  /* 0x0000002600027c25 */ /* 0x000fc8000f8e0002 */
[----:B------:R-:W-:Y:S01]  /*11880*/  IMAD.IADD R14, R14, 0x1, R3 ;  /* 0x000000010e0e7824 */ /* 0x000fe200078e0203 */
[----:B-1----:R-:W-:-:S04]  /*11890*/  LEA R8, P2, R2, R8, 0x2 ;  /* 0x0000000802087211 */ /* 0x002fc800078410ff */
[----:B------:R-:W-:-:S05]  /*118a0*/  LEA.HI.X R9, R2, R9, R14, 0x2, P2 ;  /* 0x0000000902097211 */ /* 0x000fca00010f140e */
[----:B------:R1:W5:Y:S04]  /*118b0*/  LDG.E R8, desc[UR4][R8.64] ;  /* 0x0000000408087981 */ /* 0x000368000c1e1900 */
.L_x_1026:
[----:B------:R-:W-:Y:S02]  /*118c0*/  LEA R2, R16, UR40, 0x3 ;  /* 0x0000002810027c11 */ /* 0x000fe4000f8e18ff */
[----:B------:R-:W-:-:S04]  /*118d0*/  SHF.L.U32 R3, R17, 0x1f, RZ ;  /* 0x0000001f11037819 */ /* 0x000fc800000006ff */
[----:B------:R-:W2:Y:S02]  /*118e0*/  SYNCS.PHASECHK.TRANS64.TRYWAIT P2, [R2+URZ+0x30840], R3 ;  /* 0x03084003020075a7 */ /* 0x000ea4000804017f */
[----:B--2---:R-:W-:Y:S05]  /*118f0*/  @!P2 BRA `(.L_x_1027) ;  /* 0x000000140048a947 */ /* 0x004fea0003800000 */
.L_x_1061:
        /* <DEDUP_REMOVED lines=11> */
.L_x_1028:
[----:B------:R-:W-:Y:S01]  /*119b0*/  R2UR UR9, R16 ;  /* 0x00000000100972ca */ /* 0x000fe200000e0000 */
[----:B------:R-:W-:Y:S01]  /*119c0*/  UIADD3 UR19, UR40, 0x30800, URZ ;  /* 0x0003080028137890 */ /* 0x000fe2000fffe03f */
[----:B------:R-:W-:Y:S01]  /*119d0*/  R2UR UR11, R13 ;  /* 0x000000000d0b72ca */ /* 0x000fe200000e0000 */
[----:B------:R-:W-:Y:S01]  /*119e0*/  UIADD3 UR4, UP0, UR42, 0x370, URZ ;  /* 0x000003702a047890 */ /* 0x000fe2000ff1e03f */
[----:B------:R-:W-:Y:S01]  /*119f0*/  R2UR UR12, R4 ;  /* 0x00000000040c72ca */ /* 0x000fe200000e0000 */
[----:B------:R-:W-:Y:S01]  /*11a00*/  UMOV UR10, URZ ;  /* 0x0000003f000a7c82 */ /* 0x000fe20008000000 */
[----:B-----5:R-:W-:Y:S01]  /*11a10*/  R2UR UR13, R8 ;  /* 0x00000000080d72ca */ /* 0x020fe200000e0000 */
[----:B------:R-:W-:Y:S01]  /*11a20*/  UIADD3.X UR5, URZ, UR43, URZ, UP0, !UPT ;  /* 0x0000002b3f057290 */ /* 0x000fe200087fe43f */
[----:B------:R-:W-:Y:S01]  /*11a30*/  SHF.L.U32 R11, R11, 0x1f, RZ ;  /* 0x0000001f0b0b7819 */ /* 0x000fe200000006ff */
[----:B------:R-:W-:Y:S01]  /*11a40*/  UMOV UR6, 0x0 ;  /* 0x0000000000067882 */ /* 0x000fe20000000000 */
[----:B------:R-:W-:Y:S01]  /*11a50*/  UMOV UR7, 0x14f00000 ;  /* 0x14f0000000077882 */ /* 0x000fe20000000000 */
[----:B------:R-:W-:Y:S01]  /*11a60*/  UMOV UR17, 0x40 ;  /* 0x0000004000117882 */ /* 0x000fe20000000000 */
[----:B------:R-:W-:Y:S01]  /*11a70*/  UMOV UR18, 0x80 ;  /* 0x0000008000127882 */ /* 0x000fe20000000000 */
[----:B------:R-:W-:Y:S01]  /*11a80*/  ULEA UR14, UR9, UR40, 0xf ;  /* 0x00000028090e7291 */ /* 0x000fe2000f8e783f */
[----:B--2---:R-:W-:Y:S01]  /*11a90*/  LEA R2, R10, UR19, 0x3 ;  /* 0x000000130a027c11 */ /* 0x004fe2000f8e18ff */
[----:B------:R-:W-:-:S02]  /*11aa0*/  ULEA UR9, UR9, UR19, 0x3 ;  /* 0x0000001309097291 */ /* 0x000fc4000f8e183f */
[----:B------:R-:W-:Y:S02]  /*11ab0*/  USHF.L.U32 UR11, UR11, 0x6, URZ ;  /* 0x000000060b0b7899 */ /* 0x000fe4000800063f */
[----:B------:R-:W-:Y:S02]  /*11ac0*/  UIADD3 UR8, UR14, 0x20400, URZ ;  /* 0x000204000e087890 */ /* 0x000fe4000fffe03f */
        /* <DEDUP_REMOVED lines=17> */
.L_x_1062:
[----:B------:R-:W-:Y:S05]  /*11be0*/  @P3 BRA `(.L_x_1030) ;  /* 0x00000000001c3947 */ /* 0x000fea0003800000 */
[----:B------:R-:W2:Y:S02]  /*11bf0*/  S2R R3, SR_TID.X ;  /* 0x0000000000037919 */ /* 0x000ea40000002100 */
[----:B--2---:R-:W-:Y:S01]  /*11c00*/  LOP3.LUT R9, R3, 0x1f, RZ, 0xc0, !PT ;  /* 0x0000001f03097812 */ /* 0x004fe200078ec0ff */
[----:B------:R-:W-:-:S03]  /*11c10*/  IMAD.MOV.U32 R3, RZ, RZ, 0x8000 ;  /* 0x00008000ff037424 */ /* 0x000fc600078e00ff */
[----:B------:R-:W-:Y:S01]  /*11c20*/  ISETP.NE.AND P2, PT, R9, RZ, PT ;  /* 0x000000ff0900720c */ /* 0x000fe20003f45270 */
[----:B------:R2:W-:-:S12]  /*11c30*/  SYNCS.ARRIVE.TRANS64 RZ, [R2+URZ+0x50], R3 ;  /* 0x0000500302ff79a7 */ /* 0x0005d8000800003f */
[----:B--2---:R-:W-:Y:S05]  /*11c40*/  @!P2 BRA `(.L_x_1030) ;  /* 0x000000000004a947 */ /* 0x004fea0003800000 */
[----:B------:R-:W-:Y:S01]  /*11c50*/  BPT.TRAP 0x1 ;  /* 0x000000040000795c */ /* 0x000fe20000300000 */
.L_x_1030:
        /* <DEDUP_REMOVED lines=11> */
[----:B------:R-:W-:Y:S01]  /*11d10*/  IMAD.MOV.U32 R5, RZ, RZ, R13 ;  /* 0x000000ffff057224 */ /* 0x000fe200078e000d */
[----:B------:R-:W-:Y:S01]  /*11d20*/  MOV R6, R8 ;  /* 0x0000000800067202 */ /* 0x000fe20000000f00 */
        /* <DEDUP_REMOVED lines=20> */
.L_x_1025:
[----:B------:R-:W-:Y:S05]  /*11e70*/  BSYNC B1 ;  /* 0x0000000000017941 */ /* 0x000fea0003800000 */
.L_x_1024:
[----:B------:R-:W-:Y:S01]  /*11e80*/  ISETP.GT.AND P2, PT, R12, UR41, PT ;  /* 0x000000290c007c0c */ /* 0x000fe2000bf44270 */
[----:B------:R-:W-:-:S12]  /*11e90*/  VIADD R7, R7, 0xfffffffe ;  /* 0xfffffffe07077836 */ /* 0x000fd80000000000 */
[----:B------:R-:W-:Y:S05]  /*11ea0*/  @P2 BRA `(.L_x_1031) ;  /* 0xfffffff000342947 */ /* 0x000fea000383ffff */
.L_x_1016:
[----:B------:R-:W-:Y:S05]  /*11eb0*/  BSYNC B0 ;  /* 0x0000000000007941 */ /* 0x000fea0003800000 */
.L_x_1007:
[----:B------:R-:W-:Y:S04]  /*11ec0*/  BSSY B0, `(.L_x_1032) ;  /* 0x000000f000007945 */ /* 0x000fe80003800000 */
[----:B------:R-:W-:Y:S05]  /*11ed0*/  @P1 BRA `(.L_x_1033) ;  /* 0x0000000000341947 */ /* 0x000fea0003800000 */
[----:B-1----:R-:W1:Y:S01]  /*11ee0*/  S2R R7, SR_LANEID ;  /* 0x0000000000077919 */ /* 0x002e620000000000 */
        /* <DEDUP_REMOVED lines=12> */
.L_x_1033:
[----:B------:R-:W-:Y:S05]  /*11fb0*/  BSYNC B0 ;  /* 0x0000000000007941 */ /* 0x000fea0003800000 */
.L_x_1032:
[----:B------:R-:W-:Y:S04]  /*11fc0*/  BSSY B0, `(.L_x_1034) ;  /* 0x0000030000007945 */ /* 0x000fe80003800000 */
[----:B------:R-:W-:Y:S05]  /*11fd0*/  @!P6 BRA `(.L_x_1035) ;  /* 0x0000000000b8e947 */ /* 0x000fea0003800000 */
[----:B------:R-:W2:Y:S01]  /*11fe0*/  S2R R0, SR_TID.X ;  /* 0x0000000000007919 */ /* 0x000ea20000002100 */
[----:B-1----:R-:W-:Y:S02]  /*11ff0*/  LEA R3, R16, UR40, 0x3 ;  /* 0x0000002810037c11 */ /* 0x002fe4000f8e18ff */
[----:B--2---:R-:W-:Y:S02]  /*12000*/  LOP3.LUT R2, R0, 0x7f, RZ, 0xc0, !PT ;  /* 0x0000007f00027812 */ /* 0x004fe400078ec0ff */
[----:B------:R-:W-:Y:S02]  /*12010*/  SHF.L.U32 R0, R17, 0x1f, RZ ;  /* 0x0000001f11007819 */ /* 0x000fe400000006ff */
[----:B------:R-:W-:Y:S02]  /*12020*/  ISETP.NE.AND P1, PT, R2, RZ, PT ;  /* 0x000000ff0200720c */ /* 0x000fe40003f25270 */
[----:B------:R-:W1:Y:S02]  /*12030*/  SYNCS.PHASECHK.TRANS64.TRYWAIT P0, [R3+URZ+0x30860], R0 ;  /* 0x03086000030075a7 */ /* 0x000e64000800017f */
[----:B-1----:R-:W-:Y:S09]  /*12040*/  @!P0 BRA `(.L_x_1036) ;  /* 0x0000000c009c8947 */ /* 0x002ff20003800000 */
.L_x_1063:
        /* <DEDUP_REMOVED lines=8> */
.L_x_1037:
        /* <DEDUP_REMOVED lines=11> */
[----:B------:R-:W-:Y:S02]  /*12180*/  ULEA UR14, UR14, UR40, 0xf ;  /* 0x000000280e0e7291 */ /* 0x000fe4000f8e783f */
        /* <DEDUP_REMOVED lines=19> */
.L_x_1035:
[----:B------:R-:W-:Y:S05]  /*122c0*/  BSYNC B0 ;  /* 0x0000000000007941 */ /* 0x000fea0003800000 */
.L_x_1034:
[----:B------:R-:W-:Y:S01]  /*122d0*/  IADD3 R16, R16, 0x1, RZ ;  /* 0x0000000110107810 */ /* 0x000fe20007ffe0ff */
[----:B------:R-:W-:-:S03]  /*122e0*/  IMAD.MOV.U32 R13, RZ, RZ, R19 ;  /* 0x000000ffff0d7224 */ /* 0x000fc600078e0013 */
[----:B------:R-:W-:-:S04]  /*122f0*/  ISETP.NE.AND P0, PT, R16, 0x2, PT ;  /* 0x000000021000780c */ /* 0x000fc80003f05270 */
[----:B-1----:R-:W-:Y:S02]  /*12300*/  SEL R0, RZ, 0x1, P0 ;  /* 0x00000001ff007807 */ /* 0x002fe40000000000 */
[----:B------:R-:W-:Y:S02]  /*12310*/  SEL R16, R16, RZ, P0 ;  /* 0x000000ff10107207 */ /* 0x000fe40000000000 */
[----:B------:R-:W-:-:S07]  /*12320*/  LOP3.LUT R17, R17, R0, RZ, 0x3c, !PT ;  /* 0x0000000011117212 */ /* 0x000fce00078e3cff */
.L_x_996:
[----:B------:R-:W-:Y:S05]  /*12330*/  BSYNC B6 ;  /* 0x0000000000067941 */ /* 0x000fea0003800000 */
.L_x_994:
[----:B------:R-:W-:-:S03]  /*12340*/  UMOV UR4, 0xffffffff ;  /* 0xffffffff00047882 */ /* 0x000fc60000000000 */
[----:B------:R-:W-:Y:S05]  /*12350*/  BRA.DIV UR4, `(.L_x_1038) ;  /* 0x0000000a04ec7947 */ /* 0x000fea000b800000 */
[----:B------:R1:W2:Y:S02]  /*12360*/  SHFL.IDX PT, R14, R13, RZ, 0x1f ;  /* 0x00001fff0d0e7589 */ /* 0x0002a400000e0000 */
.L_x_1066:
[----:B------:R-:W3:Y:S01]  /*12370*/  S2R R0, SR_TID.X ;  /* 0x0000000000007919 */ /* 0x000ee20000002100 */
[----:B------:R-:W-:Y:S05]  /*12380*/  WARPSYNC.ALL ;  /* 0x0000000000007948 */ /* 0x000fea0003800000 */
[----:B------:R-:W-:Y:S01]  /*12390*/  BAR.SYNC.DEFER_BLOCKING 0x4, 0x120 ;  /* 0x0104800000007b1d */ /* 0x000fe20000010000 */
[----:B--2---:R-:W-:-:S05]  /*123a0*/  IMAD.MOV.U32 R19, RZ, RZ, R14 ;  /* 0x000000ffff137224 */ /* 0x004fca00078e000e */
[----:B------:R-:W-:Y:S01]  /*123b0*/  ULDC UR4, c[0x0][0xda8] ;  /* 0x00036a0000047ab9 */ /* 0x000fe20000000800 */
[----:B---3--:R-:W-:-:S04]  /*123c0*/  LOP3.LUT R0, R0, 0x1f, RZ, 0xc0, !PT ;  /* 0x0000001f00007812 */ /* 0x008fc800078ec0ff */
[----:B------:R-:W-:-:S13]  /*123d0*/  ISETP.NE.AND P0, PT, R0, RZ, PT ;  /* 0x000000ff0000720c */ /* 0x000fda0003f05270 */
[----:B------:R-:W2:Y:S01]  /*123e0*/  @!P0 S2R R3, SR_CgaCtaId ;  /* 0x0000000000038919 */ /* 0x000ea20000008800 */
[----:B------:R-:W-:-:S04]  /*123f0*/  @!P0 MOV R0, 0x400 ;  /* 0x0000040000008802 */ /* 0x000fc80000000f00 */
[----:B--2---:R-:W-:-:S05]  /*12400*/  @!P0 LEA R0, R3, R0, 0x18 ;  /* 0x0000000003008211 */ /* 0x004fca00078ec0ff */
[----:B------:R2:W-:Y:S01]  /*12410*/  @!P0 STS [R0+0x308d0], R13 ;  /* 0x0308d00d00008388 */ /* 0x0005e20000000800 */
[----:B------:R-:W-:Y:S06]  /*12420*/  BAR.ARV 0x5, 0x120 ;  /* 0x0144800000007b1d */ /* 0x000fec0000002000 */
[----:B------:R-:W-:-:S13]  /*12430*/  ISETP.GE.AND P0, PT, R19, UR4, PT ;  /* 0x0000000413007c0c */ /* 0x000fda000bf06270 */
[----:B--2---:R-:W-:Y:S05]  /*12440*/  @!P0 BRA `(.L_x_1039) ;  /* 0xffffffc800fc8947 */ /* 0x004fea000383ffff */
.L_x_985:
[----:B------:R-:W2:Y:S01]  /*12450*/  S2R R3, SR_CgaCtaId ;  /* 0x0000000000037919 */ /* 0x000ea20000008800 */
[----:B------:R-:W-:Y:S01]  /*12460*/  UIADD3 UR49, UR49, 0x1, URZ ;  /* 0x0000000131317890 */ /* 0x000fe2000fffe03f */
[----:B------:R-:W-:-:S03]  /*12470*/  MOV R0, 0x400 ;  /* 0x0000040000007802 */ /* 0x000fc60000000f00 */
[----:B------:R-:W-:-:S04]  /*12480*/  ULEA.HI UR4, UR49, UR49, URZ, 0x1 ;  /* 0x0000003131047291 */ /* 0x000fc8000f8f083f */
[----:B------:R-:W-:-:S04]  /*12490*/  ULOP3.LUT UR4, UR4, 0xfffffffe, URZ, 0xc0, !UPT ;  /* 0xfffffffe04047892 */ /* 0x000fc8000f8ec03f */
[----:B------:R-:W-:Y:S01]  /*124a0*/  UIADD3 UR4, UR49, -UR4, URZ ;  /* 0x8000000431047290 */ /* 0x000fe2000fffe03f */
[----:B--2---:R-:W-:-:S05]  /*124b0*/  LEA R7, R3, R0, 0x18 ;  /* 0x0000000003077211 */ /* 0x004fca00078ec0ff */
[----:B------:R-:W-:-:S04]  /*124c0*/  MOV R0, UR4 ;  /* 0x0000000400007c02 */ /* 0x000fc80008000f00 */
[----:B------:R-:W-:-:S04]  /*124d0*/  SHF.L.U32 R0, R0, 0x1f, RZ ;  /* 0x0000001f00007819 */ /* 0x000fc800000006ff */
[----:B------:R-:W2:Y:S02]  /*124e0*/  SYNCS.PHASECHK.TRANS64.TRYWAIT P0, [R7+URZ+0x30820], R0 ;  /* 0x03082000070075a7 */ /* 0x000ea4000800017f */
[----:B--2---:R-:W-:Y:S05]  /*124f0*/  @!P0 BRA `(.L_x_1040) ;  /* 0x0000000800a88947 */ /* 0x004fea0003800000 */
.L_x_1067:
[----:B------:R-:W3:Y:S02]  /*12500*/  S2R R2, SR_TID.X ;  /* 0x0000000000027919 */ /* 0x000ee40000002100 */
[----:B---3--:R-:W-:-:S04]  /*12510*/  SHF.R.U32.HI R2, RZ, 0x5, R2 ;  /* 0x00000005ff027819 */ /* 0x008fc80000011602 */
[----:B------:R-:W-:-:S05]  /*12520*/  LOP3.LUT R2, R2, 0x3, RZ, 0xc0, !PT ;  /* 0x0000000302027812 */ /* 0x000fca00078ec0ff */
[----:B--2---:R-:W2:Y:S02]  /*12530*/  SHFL.IDX PT, R0, R2, RZ, 0x1f ;  /* 0x00001fff02007589 */ /* 0x004ea400000e0000 */
[----:B--2---:R-:W-:-:S13]  /*12540*/  ISETP.NE.AND P0, PT, R0, RZ, PT ;  /* 0x000000ff0000720c */ /* 0x004fda0003f05270 */
[----:B------:R-:W-:Y:S05]  /*12550*/  @P0 EXIT ;  /* 0x000000000000094d */ /* 0x000fea0003800000 */
[----:B------:R-:W-:Y:S01]  /*12560*/  ELECT P0, URZ, PT ;  /* 0x00000000003f782f */ /* 0x000fe20003800000 */
[----:B------:R-:W-:-:S12]  /*12570*/  BSSY B0, `(.L_x_1041) ;  /* 0x0000022000007945 */ /* 0x000fd80003800000 */
[----:B------:R-:W-:Y:S05]  /*12580*/  @!P0 BRA `(.L_x_1042) ;  /* 0x0000000000808947 */ /* 0x000fea0003800000 */
[----:B------:R-:W2:Y:S02]  /*12590*/  LDL R2, [R1] ;  /* 0x0000000001027983 */ /* 0x000ea40000100800 */
[----:B--2---:R-:W-:-:S13]  /*125a0*/  R2UR UR4, R2 ;  /* 0x00000000020472ca */ /* 0x004fda00000e0000 */
[----:B------:R-:W-:-:S06]  /*125b0*/  ULOP3.LUT UR4, UR4, 0x2, URZ, 0xfc, !UPT ;  /* 0x0000000204047892 */ /* 0x000fcc000f8efc3f */
[----:B------:R-:W-:-:S05]  /*125c0*/  IMAD.U32 R0, RZ, RZ, UR4 ;  /* 0x00000004ff007e24 */ /* 0x000fca000f8e00ff */
[----:B------:R-:W-:-:S13]  /*125d0*/  ISETP.NE.AND P2, PT, R0, 0x3, PT ;  /* 0x000000030000780c */ /* 0x000fda0003f45270 */
[----:B------:R-:W-:Y:S05]  /*125e0*/  @!P2 BRA `(.L_x_1043) ;  /* 0x000000000004a947 */ /* 0x000fea0003800000 */
[----:B------:R-:W-:Y:S01]  /*125f0*/  BPT.TRAP 0x1 ;  /* 0x000000040000795c */ /* 0x000fe20000300000 */
.L_x_1043:
[----:B------:R-:W-:Y:S01]  /*12600*/  VIADD R3, R7, 0x30840 ;  /* 0x0003084007037836 */ /* 0x000fe20000000000 */
[----:B------:R-:W-:Y:S01]  /*12610*/  SHF.L.U32 R4, R17, 0x1f, RZ ;  /* 0x0000001f11047819 */ /* 0x000fe200000006ff */
[----:B------:R-:W-:-:S03]  /*12620*/  VIADD R0, R16, 0x1 ;  /* 0x0000000110007836 */ /* 0x000fc60000000000 */
[----:B------:R-:W-:Y:S02]  /*12630*/  LEA R5, R16, R3, 0x3 ;  /* 0x0000000310057211 */ /* 0x000fe400078e18ff */
[----:B------:R-:W-:Y:S02]  /*12640*/  ISETP.NE.AND P1, PT, R0, 0x2, PT ;  /* 0x000000020000780c */ /* 0x000fe40003f25270 */
[----:B------:R-:W2:Y:S02]  /*12650*/  SYNCS.PHASECHK.TRANS64.TRYWAIT P0, [R5+URZ], R4 ;  /* 0x00000004050075a7 */ /* 0x000ea4000800017f */
[----:B------:R-:W-:-:S04]  /*12660*/  SEL R2, RZ, 0x1, P1 ;  /* 0x00000001ff027807 */ /* 0x000fc80000800000 */
[----:B------:R-:W-:Y:S02]  /*12670*/  LOP3.LUT R17, R17, R2, RZ, 0x3c, !PT ;  /* 0x0000000211117212 */ /* 0x000fe400078e3cff */
[----:B------:R-:W-:Y:S02]  /*12680*/  SEL R2, R0, RZ, P1 ;  /* 0x000000ff00027207 */ /* 0x000fe40000800000 */
[----:B------:R-:W-:-:S03]  /*12690*/  SHF.L.U32 R0, R17, 0x1f, RZ ;  /* 0x0000001f11007819 */ /* 0x000fc600000006ff */
[----:B------:R-:W-:Y:S01]  /*126a0*/  IMAD R3, R2, 0x8, R3 ;  /* 0x0000000802037824 */ /* 0x000fe200078e0203 */
[----:B--2---:R-:W-:Y:S06]  /*126b0*/  @!P0 BRA `(.L_x_1044) ;  /* 0x00000008004c8947 */ /* 0x004fec0003800000 */
.L_x_1068:
[----:B------:R-:W3:Y:S02]  /*126c0*/  SYNCS.PHASECHK.TRANS64.TRYWAIT P0, [R3+URZ], R0 ;  /* 0x00000000030075a7 */ /* 0x000ee4000800017f */
[----:B---3--:R-:W-:Y:S05]  /*126d0*/  @!P0 BRA `(.L_x_1045) ;  /* 0x0000000800588947 */ /* 0x008fea0003800000 */
.L_x_1069:
[----:B------:R-:W-:Y:S05]  /*126e0*/  @!P2 BRA `(.L_x_1046) ;  /* 0x000000000004a947 */ /* 0x000fea0003800000 */
[----:B------:R-:W-:Y:S01]  /*126f0*/  BPT.TRAP 0x1 ;  /* 0x000000040000795c */ /* 0x000fe20000300000 */
.L_x_1046:
[----:B---3--:R-:W-:-:S05]  /*12700*/  IADD3 R3, R7, 0x30860, RZ ;  /* 0x0003086007037810 */ /* 0x008fca0007ffe0ff */
[----:B--2---:R-:W-:-:S04]  /*12710*/  IMAD R5, R16, 0x8, R3 ;  /* 0x0000000810057824 */ /* 0x004fc800078e0203 */
[----:B------:R-:W2:Y:S02]  /*12720*/  SYNCS.PHASECHK.TRANS64.TRYWAIT P0, [R5+URZ], R4 ;  /* 0x00000004050075a7 */ /* 0x000ea4000800017f */
[----:B--2---:R-:W-:Y:S05]  /*12730*/  @!P0 BRA `(.L_x_1047) ;  /* 0x0000000800548947 */ /* 0x004fea0003800000 */
.L_x_1070:
[----:B------:R-:W-:-:S07]  /*12740*/  IMAD R3, R2, 0x8, R3 ;  /* 0x0000000802037824 */ /* 0x000fce00078e0203 */
.L_x_1048:
[----:B---3--:R3:W4:Y:S02]  /*12750*/  SYNCS.PHASECHK.TRANS64.TRYWAIT P0, [R3+URZ], R0 ;  /* 0x00000000030075a7 */ /* 0x008724000800017f */
[----:B----4-:R-:W-:Y:S05]  /*12760*/  @!P0 NANOSLEEP.SYNCS 0x989680 ;  /* 0x009896800000895d */ /* 0x010fea0003900000 */
[----:B------:R-:W4:Y:S02]  /*12770*/  @!P0 SYNCS.PHASECHK.TRANS64 P0, [R3+URZ], R0 ;  /* 0x00000000030085a7 */ /* 0x000f24000800007f */
[----:B----4-:R-:W-:Y:S05]  /*12780*/  @!P0 BRA `(.L_x_1048) ;  /* 0xfffffffc00f08947 */ /* 0x010fea000383ffff */
.L_x_1042:
[----:B------:R-:W-:Y:S05]  /*12790*/  BSYNC B0 ;  /* 0x0000000000007941 */ /* 0x000fea0003800000 */
.L_x_1041:
[----:B------:R-:W-:Y:S05]  /*127a0*/  EXIT ;  /* 0x000000000000794d */ /* 0x000fea0003800000 */
.L_x_902:
[----:B-1----:R-:W-:-:S04]  /*127b0*/  MOV R3, UR38 ;  /* 0x0000002600037c02 */ /* 0x002fc80008000f00 */
[----:B------:R1:W2:Y:S03]  /*127c0*/  SYNCS.PHASECHK.TRANS64.TRYWAIT P1, [R3+URZ+0x30800], R0 ;  /* 0x03080000030075a7 */ /* 0x0002a6000802017f */
[----:B--2---:R-:W-:Y:S05]  /*127d0*/  @!P1 NANOSLEEP.SYNCS 0x989680 ;  /* 0x009896800000995d */ /* 0x004fea0003900000 */
[----:B------:R-:W2:Y:S02]  /*127e0*/  @!P1 SYNCS.PHASECHK.TRANS64 P1, [R3+URZ+0x30800], R0 ;  /* 0x03080000030095a7 */ /* 0x000ea4000802007f */
[----:B--2---:R-:W-:Y:S05]  /*127f0*/  @!P1 BRA `(.L_x_902) ;  /* 0xfffffffc00ec9947 */ /* 0x004fea000383ffff */
[----:B------:R-:W-:Y:S05]  /*12800*/  BRA `(.L_x_1049) ;  /* 0xfffffef000f47947 */ /* 0x000fea000383ffff */
.L_x_906:
[----:B--2---:R2:W3:Y:S02]  /*12810*/  SYNCS.PHASECHK.TRANS64.TRYWAIT P2, [R3+URZ+0x30830], R0 ;  /* 0x03083000030075a7 */ /* 0x0044e4000804017f */
[----:B---3--:R-:W-:Y:S05]  /*12820*/  @!P2 NANOSLEEP.SYNCS 0x989680 ;  /* 0x009896800000a95d */ /* 0x008fea0003900000 */
[----:B------:R-:W3:Y:S02]  /*12830*/  @!P2 SYNCS.PHASECHK.TRANS64 P2, [R3+URZ+0x30830], R0 ;  /* 0x030830000300a5a7 */ /* 0x000ee4000804007f */
[----:B---3--:R-:W-:Y:S05]  /*12840*/  @!P2 BRA `(.L_x_906) ;  /* 0xfffffffc00f0a947 */ /* 0x008fea000383ffff */
[----:B------:R-:W-:Y:S05]  /*12850*/  BRA `(.L_x_905) ;  /* 0xfffffef400187947 */ /* 0x000fea000383ffff */
.L_x_922:
[----:B--2---:R-:W-:-:S04]  /*12860*/  IMAD.U32 R153, RZ, RZ, UR39 ;  /* 0x00000027ff997e24 */ /* 0x004fc8000f8e00ff */
[----:B------:R2:W3:Y:S03]  /*12870*/  SYNCS.PHASECHK.TRANS64.TRYWAIT P2, [R153+URZ+0x30830], R152 ;  /* 0x03083098990075a7 */ /* 0x0004e6000804017f */
[----:B---3--:R-:W-:Y:S05]  /*12880*/  @!P2 NANOSLEEP.SYNCS 0x989680 ;  /* 0x009896800000a95d */ /* 0x008fea0003900000 */
[----:B------:R-:W3:Y:S02]  /*12890*/  @!P2 SYNCS.PHASECHK.TRANS64 P2, [R153+URZ+0x30830], R152 ;  /* 0x030830989900a5a7 */ /* 0x000ee4000804007f */
[----:B---3--:R-:W-:Y:S05]  /*128a0*/  @!P2 BRA `(.L_x_922) ;  /* 0xfffffffc00eca947 */ /* 0x008fea000383ffff */
[----:B------:R-:W-:Y:S05]  /*128b0*/  BRA `(.L_x_921) ;  /* 0xffffff1c00c07947 */ /* 0x000fea000383ffff */
.L_x_926:
[----:B--2---:R-:W-:-:S04]  /*128c0*/  IMAD.U32 R215, RZ, RZ, UR10 ;  /* 0x0000000affd77e24 */ /* 0x004fc8000f8e00ff */
[----:B------:R2:W3:Y:S03]  /*128d0*/  SYNCS.PHASECHK.TRANS64.TRYWAIT P2, [R215+URZ+0x30850], R0 ;  /* 0x03085000d70075a7 */ /* 0x0004e6000804017f */
[----:B---3--:R-:W-:Y:S05]  /*128e0*/  @!P2 NANOSLEEP.SYNCS 0x989680 ;  /* 0x009896800000a95d */ /* 0x008fea0003900000 */
[----:B------:R-:W3:Y:S02]  /*128f0*/  @!P2 SYNCS.PHASECHK.TRANS64 P2, [R215+URZ+0x30850], R0 ;  /* 0x03085000d700a5a7 */ /* 0x000ee4000804007f */
[----:B---3--:R-:W-:Y:S05]  /*12900*/  @!P2 BRA `(.L_x_926) ;  /* 0xfffffffc00eca947 */ /* 0x008fea000383ffff */
[----:B------:R-:W-:Y:S05]  /*12910*/  BRA `(.L_x_925) ;  /* 0xffffff2c00507947 */ /* 0x000fea000383ffff */
.L_x_943:
[----:B--2---:R-:W-:-:S04]  /*12920*/  MOV R4, UR6 ;  /* 0x0000000600047c02 */ /* 0x004fc80008000f00 */
[----:B------:R2:W3:Y:S03]  /*12930*/  SYNCS.PHASECHK.TRANS64.TRYWAIT P2, [R4+URZ+0x30830], R3 ;  /* 0x03083003040075a7 */ /* 0x0004e6000804017f */
[----:B---3--:R-:W-:Y:S05]  /*12940*/  @!P2 NANOSLEEP.SYNCS 0x989680 ;  /* 0x009896800000a95d */ /* 0x008fea0003900000 */
[----:B------:R-:W3:Y:S02]  /*12950*/  @!P2 SYNCS.PHASECHK.TRANS64 P2, [R4+URZ+0x30830], R3 ;  /* 0x030830030400a5a7 */ /* 0x000ee4000804007f */
[----:B---3--:R-:W-:Y:S05]  /*12960*/  @!P2 BRA `(.L_x_943) ;  /* 0xfffffffc00eca947 */ /* 0x008fea000383ffff */
[----:B------:R-:W-:Y:S05]  /*12970*/  BRA `(.L_x_942) ;  /* 0xffffff4800e07947 */ /* 0x000fea000383ffff */
.L_x_947:
[----:B-12---:R-:W-:-:S04]  /*12980*/  IMAD.U32 R3, RZ, RZ, UR14 ;  /* 0x0000000eff037e24 */ /* 0x006fc8000f8e00ff */
[----:B------:R1:W2:Y:S03]  /*12990*/  SYNCS.PHASECHK.TRANS64.TRYWAIT P2, [R3+URZ+0x30850], R0 ;  /* 0x03085000030075a7 */ /* 0x0002a6000804017f */
[----:B--2---:R-:W-:Y:S05]  /*129a0*/  @!P2 NANOSLEEP.SYNCS 0x989680 ;  /* 0x009896800000a95d */ /* 0x004fea0003900000 */
[----:B------:R-:W2:Y:S02]  /*129b0*/  @!P2 SYNCS.PHASECHK.TRANS64 P2, [R3+URZ+0x30850], R0 ;  /* 0x030850000300a5a7 */ /* 0x000ea4000804007f */
[----:B--2---:R-:W-:Y:S05]  /*129c0*/  @!P2 BRA `(.L_x_947) ;  /* 0xfffffffc00eca947 */ /* 0x004fea000383ffff */
[----:B------:R-:W-:Y:S05]  /*129d0*/  BRA `(.L_x_946) ;  /* 0xffffff5800707947 */ /* 0x000fea000383ffff */
.L_x_953:
[----:B--2---:R-:W-:-:S04]  /*129e0*/  IMAD.U32 R4, RZ, RZ, UR6 ;  /* 0x00000006ff047e24 */ /* 0x004fc8000f8e00ff */
[----:B------:R2:W3:Y:S03]  /*129f0*/  SYNCS.PHASECHK.TRANS64.TRYWAIT P2, [R4+URZ+0x30830], R3 ;  /* 0x03083003040075a7 */ /* 0x0004e6000804017f */
[----:B---3--:R-:W-:Y:S05]  /*12a00*/  @!P2 NANOSLEEP.SYNCS 0x989680 ;  /* 0x009896800000a95d */ /* 0x008fea0003900000 */
[----:B------:R-:W3:Y:S02]  /*12a10*/  @!P2 SYNCS.PHASECHK.TRANS64 P2, [R4+URZ+0x30830], R3 ;  /* 0x030830030400a5a7 */ /* 0x000ee4000804007f */
[----:B---3--:R-:W-:Y:S05]  /*12a20*/  @!P2 BRA `(.L_x_953) ;  /* 0xfffffffc00eca947 */ /* 0x008fea000383ffff */
[----:B------:R-:W-:Y:S05]  /*12a30*/  BRA `(.L_x_952) ;  /* 0xffffff6800e87947 */ /* 0x000fea000383ffff */
.L_x_957:
[----:B-12---:R-:W-:-:S04]  /*12a40*/  MOV R3, UR10 ;  /* 0x0000000a00037c02 */ /* 0x006fc80008000f00 */
[----:B------:R1:W2:Y:S03]  /*12a50*/  SYNCS.PHASECHK.TRANS64.TRYWAIT P2, [R3+URZ+0x30850], R0 ;  /* 0x03085000030075a7 */ /* 0x0002a6000804017f */
[----:B--2---:R-:W-:Y:S05]  /*12a60*/  @!P2 NANOSLEEP.SYNCS 0x989680 ;  /* 0x009896800000a95d */ /* 0x004fea0003900000 */
[----:B------:R-:W2:Y:S02]  /*12a70*/  @!P2 SYNCS.PHASECHK.TRANS64 P2, [R3+URZ+0x30850], R0 ;  /* 0x030850000300a5a7 */ /* 0x000ea4000804007f */
[----:B--2---:R-:W-:Y:S05]  /*12a80*/  @!P2 BRA `(.L_x_957) ;  /* 0xfffffffc00eca947 */ /* 0x004fea000383ffff */
[----:B------:R-:W-:Y:S05]  /*12a90*/  BRA `(.L_x_956) ;  /* 0xffffff7800787947 */ /* 0x000fea000383ffff */
.L_x_970:
[----:B--2---:R-:W-:-:S04]  /*12aa0*/  IMAD.U32 R5, RZ, RZ, UR5 ;  /* 0x00000005ff057e24 */ /* 0x004fc8000f8e00ff */
[----:B------:R2:W3:Y:S03]  /*12ab0*/  SYNCS.PHASECHK.TRANS64.TRYWAIT P0, [R5+URZ+0x30850], R0 ;  /* 0x03085000050075a7 */ /* 0x0004e6000800017f */
[----:B---3--:R-:W-:Y:S05]  /*12ac0*/  @!P0 NANOSLEEP.SYNCS 0x989680 ;  /* 0x009896800000895d */ /* 0x008fea0003900000 */
[----:B------:R-:W3:Y:S02]  /*12ad0*/  @!P0 SYNCS.PHASECHK.TRANS64 P0, [R5+URZ+0x30850], R0 ;  /* 0x03085000050085a7 */ /* 0x000ee4000800007f */
[----:B---3--:R-:W-:Y:S05]  /*12ae0*/  @!P0 BRA `(.L_x_970) ;  /* 0xfffffffc00ec8947 */ /* 0x008fea000383ffff */
[----:B------:R-:W-:Y:S05]  /*12af0*/  BRA `(.L_x_969) ;  /* 0xffffff9c004c7947 */ /* 0x000fea000383ffff */
.L_x_1000:
[----:B------:R-:W1:Y:S01]  /*12b00*/  S2R R18, SR_TID.X ;  /* 0x0000000000127919 */ /* 0x000e620000002100 */
[----:B------:R-:W-:Y:S01]  /*12b10*/  MOV R12, RZ ;  /* 0x000000ff000c7202 */ /* 0x000fe20000000f00 */
[----:B------:R-:W-:Y:S02]  /*12b20*/  IMAD.MOV.U32 R11, RZ, RZ, 0x1f ;  /* 0x0000001fff0b7424 */ /* 0x000fe400078e00ff */
[----:B------:R-:W-:Y:S01]  /*12b30*/  IMAD.MOV.U32 R15, RZ, RZ, -0x1 ;  /* 0xffffffffff0f7424 */ /* 0x000fe200078e00ff */
[----:B-1----:R-:W-:-:S04]  /*12b40*/  SHF.R.U32.HI R7, RZ, 0x5, R18 ;  /* 0x00000005ff077819 */ /* 0x002fc80000011612 */
[----:B------:R-:W-:-:S05]  /*12b50*/  LOP3.LUT R7, R7, 0x3, RZ, 0xc0, !PT ;  /* 0x0000000307077812 */ /* 0x000fca00078ec0ff */
[----:B------:R-:W-:-:S07]  /*12b60*/  IMAD.MOV.U32 R13, RZ, RZ, R7 ;  /* 0x000000ffff0d7224 */ /* 0x000fce00078e0007 */
[----:B------:R-:W-:Y:S05]  /*12b70*/  WARPSYNC.COLLECTIVE R15, `(.L_x_1050) ;  /* 0x000000000f087348 */ /* 0x000fea0003c00000 */
[----:B------:R1:W2:Y:S02]  /*12b80*/  SHFL.IDX P6, R14, R13, R12, R11 ;  /* 0x0000000c0d0e7389 */ /* 0x0002a400000c000b */
[----:B-12---:R-:W-:Y:S01]  /*12b90*/  ENDCOLLECTIVE ;  /* 0x000000000000791b */ /* 0x006fe20003800000 */
.L_x_1050:
[----:B------:R-:W-:Y:S05]  /*12ba0*/  BRA `(.L_x_1051) ;  /* 0xffffffd000e47947 */ /* 0x000fea000383ffff */
.L_x_1001:
[----:B------:R-:W-:Y:S01]  /*12bb0*/  BSSY B0, `(.L_x_1052) ;  /* 0x0000006000007945 */ /* 0x000fe20003800000 */
[----:B------:R-:W-:-:S07]  /*12bc0*/  MOV R15, 0xffffffff ;  /* 0xffffffff000f7802 */ /* 0x000fce0000000f00 */
[----:B------:R-:W-:Y:S05]  /*12bd0*/  WARPSYNC.COLLECTIVE R15, `(.L_x_1053) ;  /* 0x000000000f0c7348 */ /* 0x000fea0003c00000 */
[----:B------:R-:W-:Y:S02]  /*12be0*/  ELECT P6, UR62, PT ;  /* 0x00000000003e782f */ /* 0x000fe400038c0000 */
[----:B------:R-:W-:Y:S01]  /*12bf0*/  MOV R14, UR62 ;  /* 0x0000003e000e7c02 */ /* 0x000fe20008000f00 */
[----:B------:R-:W-:Y:S10]  /*12c00*/  ENDCOLLECTIVE ;  /* 0x000000000000791b */ /* 0x000ff40003800000 */
.L_x_1053:
[----:B------:R-:W-:Y:S05]  /*12c10*/  BSYNC B0 ;  /* 0x0000000000007941 */ /* 0x000fea0003800000 */
.L_x_1052:
[----:B------:R-:W-:Y:S05]  /*12c20*/  BRA `(.L_x_1054) ;  /* 0xffffffd000d47947 */ /* 0x000fea000383ffff */
.L_x_1004:
[----:B-1----:R1:W2:Y:S02]  /*12c30*/  SYNCS.PHASECHK.TRANS64.TRYWAIT P2, [R8+URZ+0x30840], R7 ;  /* 0x03084007080075a7 */ /* 0x0022a4000804017f */
[----:B--2---:R-:W-:Y:S05]  /*12c40*/  @!P2 NANOSLEEP.SYNCS 0x989680 ;  /* 0x009896800000a95d */ /* 0x004fea0003900000 */
[----:B------:R-:W2:Y:S02]  /*12c50*/  @!P2 SYNCS.PHASECHK.TRANS64 P2, [R8+URZ+0x30840], R7 ;  /* 0x030840070800a5a7 */ /* 0x000ea4000804007f */
[----:B--2---:R-:W-:Y:S05]  /*12c60*/  @!P2 BRA `(.L_x_1004) ;  /* 0xfffffffc00f0a947 */ /* 0x004fea000383ffff */
[----:B------:R-:W-:Y:S05]  /*12c70*/  BRA `(.L_x_1055) ;  /* 0xffffffd400347947 */ /* 0x000fea000383ffff */
.L_x_1006:
[----:B-1----:R-:W-:-:S04]  /*12c80*/  IMAD.U32 R8, RZ, RZ, UR40 ;  /* 0x00000028ff087e24 */ /* 0x002fc8000f8e00ff */
[----:B------:R1:W2:Y:S03]  /*12c90*/  SYNCS.PHASECHK.TRANS64.TRYWAIT P2, [R8+URZ+0x30820], R7 ;  /* 0x03082007080075a7 */ /* 0x0002a6000804017f */
[----:B--2---:R-:W-:Y:S05]  /*12ca0*/  @!P2 NANOSLEEP.SYNCS 0x989680 ;  /* 0x009896800000a95d */ /* 0x004fea0003900000 */
[----:B------:R-:W2:Y:S02]  /*12cb0*/  @!P2 SYNCS.PHASECHK.TRANS64 P2, [R8+URZ+0x30820], R7 ;  /* 0x030820070800a5a7 */ /* 0x000ea4000804007f */
[----:B--2---:R-:W-:Y:S05]  /*12cc0*/  @!P2 BRA `(.L_x_1006) ;  /* 0xfffffffc00eca947 */ /* 0x004fea000383ffff */
[----:B------:R-:W-:Y:S05]  /*12cd0*/  BRA `(.L_x_1056) ;  /* 0xffffffd8006c7947 */ /* 0x000fea000383ffff */
.L_x_1012:
[----:B-1----:R1:W2:Y:S02]  /*12ce0*/  SYNCS.PHASECHK.TRANS64.TRYWAIT P3, [R3+URZ+0x30840], R2 ;  /* 0x03084002030075a7 */ /* 0x0022a4000806017f */
[----:B--2---:R-:W-:Y:S05]  /*12cf0*/  @!P3 NANOSLEEP.SYNCS 0x989680 ;  /* 0x009896800000b95d */ /* 0x004fea0003900000 */
[----:B------:R-:W2:Y:S02]  /*12d00*/  @!P3 SYNCS.PHASECHK.TRANS64 P3, [R3+URZ+0x30840], R2 ;  /* 0x030840020300b5a7 */ /* 0x000ea4000806007f */
[----:B--2---:R-:W-:Y:S05]  /*12d10*/  @!P3 BRA `(.L_x_1012) ;  /* 0xfffffffc00f0b947 */ /* 0x004fea000383ffff */
[----:B------:R-:W-:Y:S05]  /*12d20*/  BRA `(.L_x_1057) ;  /* 0xffffffdc00147947 */ /* 0x000fea000383ffff */
.L_x_1014:
[----:B-1----:R1:W2:Y:S02]  /*12d30*/  SYNCS.PHASECHK.TRANS64.TRYWAIT P3, [R2+URZ+0x60], R3 ;  /* 0x00006003020075a7 */ /* 0x0022a4000806017f */
[----:B--2---:R-:W-:Y:S05]  /*12d40*/  @!P3 NANOSLEEP.SYNCS 0x989680 ;  /* 0x009896800000b95d */ /* 0x004fea0003900000 */
[----:B------:R-:W2:Y:S02]  /*12d50*/  @!P3 SYNCS.PHASECHK.TRANS64 P3, [R2+URZ+0x60], R3 ;  /* 0x000060030200b5a7 */ /* 0x000ea4000806007f */
[----:B--2---:R-:W-:Y:S05]  /*12d60*/  @!P3 BRA `(.L_x_1014) ;  /* 0xfffffffc00f0b947 */ /* 0x004fea000383ffff */
[----:B------:R-:W-:Y:S05]  /*12d70*/  BRA `(.L_x_1058) ;  /* 0xffffffdc00ac7947 */ /* 0x000fea000383ffff */
.L_x_1020:
[----:B-1----:R1:W2:Y:S02]  /*12d80*/  SYNCS.PHASECHK.TRANS64.TRYWAIT P3, [R3+URZ+0x30840], R2 ;  /* 0x03084002030075a7 */ /* 0x0022a4000806017f */
[----:B--2---:R-:W-:Y:S05]  /*12d90*/  @!P3 NANOSLEEP.SYNCS 0x989680 ;  /* 0x009896800000b95d */ /* 0x004fea0003900000 */
[----:B------:R-:W2:Y:S02]  /*12da0*/  @!P3 SYNCS.PHASECHK.TRANS64 P3, [R3+URZ+0x30840], R2 ;  /* 0x030840020300b5a7 */ /* 0x000ea4000806007f */
[----:B--2---:R-:W-:Y:S05]  /*12db0*/  @!P3 BRA `(.L_x_1020) ;  /* 0xfffffffc00f0b947 */ /* 0x004fea000383ffff */
[----:B------:R-:W-:Y:S05]  /*12dc0*/  BRA `(.L_x_1059) ;  /* 0xffffffe000f87947 */ /* 0x000fea000383ffff */
.L_x_1022:
[----:B-1----:R1:W2:Y:S02]  /*12dd0*/  SYNCS.PHASECHK.TRANS64.TRYWAIT P3, [R2+URZ+0x60], R17 ;  /* 0x00006011020075a7 */ /* 0x0022a4000806017f */
[----:B--2---:R-:W-:Y:S05]  /*12de0*/  @!P3 NANOSLEEP.SYNCS 0x989680 ;  /* 0x009896800000b95d */ /* 0x004fea0003900000 */
[----:B------:R-:W2:Y:S02]  /*12df0*/  @!P3 SYNCS.PHASECHK.TRANS64 P3, [R2+URZ+0x60], R17 ;  /* 0x000060110200b5a7 */ /* 0x000ea4000806007f */
[----:B--2---:R-:W-:Y:S05]  /*12e00*/  @!P3 BRA `(.L_x_1022) ;  /* 0xfffffffc00f0b947 */ /* 0x004fea000383ffff */
[----:B------:R-:W-:Y:S05]  /*12e10*/  BRA `(.L_x_1060) ;  /* 0xffffffe400907947 */ /* 0x000fea000383ffff */
.L_x_1027:
[----:B--2---:R2:W3:Y:S02]  /*12e20*/  SYNCS.PHASECHK.TRANS64.TRYWAIT P2, [R2+URZ+0x30840], R3 ;  /* 0x03084003020075a7 */ /* 0x0044e4000804017f */
[----:B---3--:R-:W-:Y:S05]  /*12e30*/  @!P2 NANOSLEEP.SYNCS 0x989680 ;  /* 0x009896800000a95d */ /* 0x008fea0003900000 */
[----:B------:R-:W3:Y:S02]  /*12e40*/  @!P2 SYNCS.PHASECHK.TRANS64 P2, [R2+URZ+0x30840], R3 ;  /* 0x030840030200a5a7 */ /* 0x000ee4000804007f */
[----:B---3--:R-:W-:Y:S05]  /*12e50*/  @!P2 BRA `(.L_x_1027) ;  /* 0xfffffffc00f0a947 */ /* 0x008fea000383ffff */
[----:B------:R-:W-:Y:S05]  /*12e60*/  BRA `(.L_x_1061) ;  /* 0xffffffe800a47947 */ /* 0x000fea000383ffff */
.L_x_1029:
[----:B-1----:R1:W2:Y:S02]  /*12e70*/  SYNCS.PHASECHK.TRANS64.TRYWAIT P2, [R2+URZ+0x60], R11 ;  /* 0x0000600b020075a7 */ /* 0x0022a4000804017f */
[----:B--2---:R-:W-:Y:S05]  /*12e80*/  @!P2 NANOSLEEP.SYNCS 0x989680 ;  /* 0x009896800000a95d */ /* 0x004fea0003900000 */
[----:B------:R-:W2:Y:S02]  /*12e90*/  @!P2 SYNCS.PHASECHK.TRANS64 P2, [R2+URZ+0x60], R11 ;  /* 0x0000600b0200a5a7 */ /* 0x000ea4000804007f */
[----:B--2---:R-:W-:Y:S05]  /*12ea0*/  @!P2 BRA `(.L_x_1029) ;  /* 0xfffffffc00f0a947 */ /* 0x004fea000383ffff */
[----:B------:R-:W-:Y:S05]  /*12eb0*/  BRA `(.L_x_1062) ;  /* 0xffffffec00487947 */ /* 0x000fea000383ffff */
.L_x_1036:
[----:B-1----:R1:W2:Y:S02]  /*12ec0*/  SYNCS.PHASECHK.TRANS64.TRYWAIT P0, [R3+URZ+0x30860], R0 ;  /* 0x03086000030075a7 */ /* 0x0022a4000800017f */
[----:B--2---:R-:W-:Y:S05]  /*12ed0*/  @!P0 NANOSLEEP.SYNCS 0x989680 ;  /* 0x009896800000895d */ /* 0x004fea0003900000 */
[----:B------:R-:W2:Y:S02]  /*12ee0*/  @!P0 SYNCS.PHASECHK.TRANS64 P0, [R3+URZ+0x30860], R0 ;  /* 0x03086000030085a7 */ /* 0x000ea4000800007f */
[----:B--2---:R-:W-:Y:S05]  /*12ef0*/  @!P0 BRA `(.L_x_1036) ;  /* 0xfffffffc00f08947 */ /* 0x004fea000383ffff */
[----:B------:R-:W-:Y:S05]  /*12f00*/  BRA `(.L_x_1063) ;  /* 0xfffffff000507947 */ /* 0x000fea000383ffff */
.L_x_1038:
[----:B------:R-:W-:Y:S01]  /*12f10*/  BSSY B0, `(.L_x_1064) ;  /* 0x0000007000007945 */ /* 0x000fe20003800000 */
[----:B------:R-:W-:Y:S01]  /*12f20*/  IMAD.MOV.U32 R12, RZ, RZ, RZ ;  /* 0x000000ffff0c7224 */ /* 0x000fe200078e00ff */
[----:B------:R-:W-:Y:S01]  /*12f30*/  MOV R11, 0x1f ;  /* 0x0000001f000b7802 */ /* 0x000fe20000000f00 */
[----:B------:R-:W-:-:S07]  /*12f40*/  IMAD.MOV.U32 R15, RZ, RZ, -0x1 ;  /* 0xffffffffff0f7424 */ /* 0x000fce00078e00ff */
[----:B------:R-:W-:Y:S05]  /*12f50*/  WARPSYNC.COLLECTIVE R15, `(.L_x_1065) ;  /* 0x000000000f087348 */ /* 0x000fea0003c00000 */
[----:B------:R1:W2:Y:S02]  /*12f60*/  SHFL.IDX P6, R14, R13, R12, R11 ;  /* 0x0000000c0d0e7389 */ /* 0x0002a400000c000b */
[----:B-12---:R-:W-:Y:S01]  /*12f70*/  ENDCOLLECTIVE ;  /* 0x000000000000791b */ /* 0x006fe20003800000 */
.L_x_1065:
[----:B------:R-:W-:Y:S05]  /*12f80*/  BSYNC B0 ;  /* 0x0000000000007941 */ /* 0x000fea0003800000 */
.L_x_1064:
[----:B------:R-:W-:Y:S05]  /*12f90*/  BRA `(.L_x_1066) ;  /* 0xfffffff000f47947 */ /* 0x000fea000383ffff */
.L_x_1040:
[----:B--2---:R2:W3:Y:S02]  /*12fa0*/  SYNCS.PHASECHK.TRANS64.TRYWAIT P0, [R7+URZ+0x30820], R0 ;  /* 0x03082000070075a7 */ /* 0x0044e4000800017f */
[----:B---3--:R-:W-:Y:S05]  /*12fb0*/  @!P0 NANOSLEEP.SYNCS 0x989680 ;  /* 0x009896800000895d */ /* 0x008fea0003900000 */
[----:B------:R-:W3:Y:S02]  /*12fc0*/  @!P0 SYNCS.PHASECHK.TRANS64 P0, [R7+URZ+0x30820], R0 ;  /* 0x03082000070085a7 */ /* 0x000ee4000800007f */
[----:B---3--:R-:W-:Y:S05]  /*12fd0*/  @!P0 BRA `(.L_x_1040) ;  /* 0xfffffffc00f08947 */ /* 0x008fea000383ffff */
[----:B------:R-:W-:Y:S05]  /*12fe0*/  BRA `(.L_x_1067) ;  /* 0xfffffff400447947 */ /* 0x000fea000383ffff */
.L_x_1044:
[----:B--2---:R2:W3:Y:S02]  /*12ff0*/  SYNCS.PHASECHK.TRANS64.TRYWAIT P0, [R5+URZ], R4 ;  /* 0x00000004050075a7 */ /* 0x0044e4000800017f */
[----:B---3--:R-:W-:Y:S05]  /*13000*/  @!P0 NANOSLEEP.SYNCS 0x989680 ;  /* 0x009896800000895d */ /* 0x008fea0003900000 */
[----:B------:R-:W3:Y:S02]  /*13010*/  @!P0 SYNCS.PHASECHK.TRANS64 P0, [R5+URZ], R4 ;  /* 0x00000004050085a7 */ /* 0x000ee4000800007f */
[----:B---3--:R-:W-:Y:S05]  /*13020*/  @!P0 BRA `(.L_x_1044) ;  /* 0xfffffffc00f08947 */ /* 0x008fea000383ffff */
[----:B------:R-:W-:Y:S05]  /*13030*/  BRA `(.L_x_1068) ;  /* 0xfffffff400a07947 */ /* 0x000fea000383ffff */
.L_x_1045:
[----:B---3--:R3:W4:Y:S02]  /*13040*/  SYNCS.PHASECHK.TRANS64.TRYWAIT P0, [R3+URZ], R0 ;  /* 0x00000000030075a7 */ /* 0x008724000800017f */
[----:B----4-:R-:W-:Y:S05]  /*13050*/  @!P0 NANOSLEEP.SYNCS 0x989680 ;  /* 0x009896800000895d */ /* 0x010fea0003900000 */
[----:B------:R-:W4:Y:S02]  /*13060*/  @!P0 SYNCS.PHASECHK.TRANS64 P0, [R3+URZ], R0 ;  /* 0x00000000030085a7 */ /* 0x000f24000800007f */
[----:B----4-:R-:W-:Y:S05]  /*13070*/  @!P0 BRA `(.L_x_1045) ;  /* 0xfffffffc00f08947 */ /* 0x010fea000383ffff */
[----:B------:R-:W-:Y:S05]  /*13080*/  BRA `(.L_x_1069) ;  /* 0xfffffff400947947 */ /* 0x000fea000383ffff */
.L_x_1047:
[----:B--2---:R2:W3:Y:S02]  /*13090*/  SYNCS.PHASECHK.TRANS64.TRYWAIT P0, [R5+URZ], R4 ;  /* 0x00000004050075a7 */ /* 0x0044e4000800017f */
[----:B---3--:R-:W-:Y:S05]  /*130a0*/  @!P0 NANOSLEEP.SYNCS 0x989680 ;  /* 0x009896800000895d */ /* 0x008fea0003900000 */
[----:B------:R-:W3:Y:S02]  /*130b0*/  @!P0 SYNCS.PHASECHK.TRANS64 P0, [R5+URZ], R4 ;  /* 0x00000004050085a7 */ /* 0x000ee4000800007f */
[----:B---3--:R-:W-:Y:S05]  /*130c0*/  @!P0 BRA `(.L_x_1047) ;  /* 0xfffffffc00f08947 */ /* 0x008fea000383ffff */
[----:B------:R-:W-:Y:S05]  /*130d0*/  BRA `(.L_x_1070) ;  /* 0xfffffff400987947 */ /* 0x000fea000383ffff */
.L_x_1071:
        /* <DEDUP_REMOVED lines=10> */
.L_x_12746:


//--------------------- .text._ZN7cutlass13device_kernelIN5flash11enable_sm90INS1_16FlashAttnFwdSm90INS1_25CollectiveMainloopFwdSm90ILi2EN4cute5tupleIJNS5_1CILi1EEES8_S8_EEENS6_IJNS7_ILi128EEENS7_ILi64EEENS7_ILi256EEEEEELi256ENS_10bfloat16_tEfNS_4arch4Sm90ELb0ELb1ELb1ELb1ELb0ELb0ELb0ELb1ELb1ELb0ELb0ELb0EEENS1_21CollectiveEpilogueFwdINS6_IJSA_SC_SB_EEES9_SE_SG_Li256ELb1ELb0ELb0ELb0EEENS1_36VarlenDynamicPersistentTileSchedulerILi128ELi64ELi256ELi32ELb0ELb0ELb1ELb1ELb0ELb1EEEEEEEEEvNT_6ParamsE --------------------------
	.section	.text._ZN7cutlass13device_kernelIN5flash11enable_sm90INS1_16FlashAttnFwdSm90INS1_25CollectiveMainloopFwdSm90ILi2EN4cute5tupleIJNS5_1CILi1EEES8_S8_EEENS6_IJNS7_ILi128EEENS7_ILi64EEENS7_ILi256EEEEEELi256ENS_10bfloat16_tEfNS_4arch4Sm90ELb0ELb1ELb1ELb1ELb0ELb0ELb0ELb1ELb1ELb0ELb0ELb0EEENS1_21CollectiveEpilogueFwdINS6_IJSA_SC_SB_EEES9_SE_SG_Li256ELb1ELb0ELb0ELb0EEENS1_36VarlenDynamicPersistentTileSchedulerILi128ELi64ELi256ELi32ELb0ELb0ELb1ELb1ELb0ELb1EEEEEEEEEvNT_6ParamsE,"ax",@progbits
	.align	128
.text._ZN7cutlass13device_kernelIN5flash11enable_sm90INS1_16FlashAttnFwdSm90INS1_25CollectiveMainloopFwdSm90ILi2EN4cute5tupleIJNS5_1CILi1EEES8_S8_EEENS6_IJNS7_ILi128EEENS7_ILi64EEENS7_ILi256EEEEEELi256ENS_10bfloat16_tEfNS_4arch4Sm90ELb0ELb1ELb1ELb1ELb0ELb0ELb0ELb1ELb1ELb0ELb0ELb0EEENS1_21CollectiveEpilogueFwdINS6_IJSA_SC_SB_EEES9_SE_SG_Li256ELb1ELb0ELb0ELb0EEENS1_36VarlenDynamicPersistentTileSchedulerILi128ELi64ELi256ELi32ELb0ELb0ELb1ELb1ELb0ELb1EEEEEEEEEvNT_6ParamsE:
        .type           _ZN7cutlass13device_kernelIN5flash11enable_sm90INS1_16FlashAttnFwdSm90INS1_25CollectiveMainloopFwdSm90ILi2EN4cute5tupleIJNS5_1CILi1EEES8_S8_EEENS6_IJNS7_ILi128EEENS7_ILi64EEENS7_ILi256EEEEEELi256ENS_10bfloat16_tEfNS_4arch4Sm90ELb0ELb1ELb1ELb1ELb0ELb0ELb0ELb1ELb1ELb0ELb0ELb0EEENS1_21CollectiveEpilogueFwdINS6_IJSA_SC_SB_EEES9_SE_SG_Li256ELb1ELb0ELb0ELb0EEENS1_36VarlenDynamicPersistentTileSchedulerILi128ELi64ELi256ELi32ELb0ELb0ELb1ELb1ELb0ELb1EEEEEEEEEvNT_6ParamsE,@function
        .size           _ZN7cutlass13device_kernelIN5flash11enable_sm90INS1_16FlashAttnFwdSm90INS1_25CollectiveMainloopFwdSm90ILi2EN4cute5tupleIJNS5_1CILi1EEES8_S8_EEENS6_IJNS7_ILi128EEENS7_ILi64EEENS7_ILi256EEEEEELi256ENS_10bfloat16_tEfNS_4arch4Sm90ELb0ELb1ELb1ELb1ELb0ELb0ELb0ELb1ELb1ELb0ELb0ELb0EEENS1_21CollectiveEpilogueFwdINS6_IJSA_SC_SB_EEES9_SE_SG_Li256ELb1ELb0ELb0ELb0EEENS1_36VarlenDynamicPersistentTileSchedulerILi128ELi64ELi256ELi32ELb0ELb0ELb1ELb1ELb0ELb1EEEEEEEEEvNT_6ParamsE,(.L_x_12747 - _ZN7cutlass13device_kernelIN5flash11enable_sm90INS1_16FlashAttnFwdSm90INS1_25CollectiveMainloopFwdSm90ILi2EN4cute5tupleIJNS5_1CILi1EEES8_S8_EEENS6_IJNS7_ILi128EEENS7_ILi64EEENS7_ILi256EEEEEELi256ENS_10bfloat16_tEfNS_4arch4Sm90ELb0ELb1ELb1ELb1ELb0ELb0ELb0ELb1ELb1ELb0ELb0ELb0EEENS1_21CollectiveEpilogueFwdINS6_IJSA_SC_SB_EEES9_SE_SG_Li256ELb1ELb0ELb0ELb0EEENS1_36VarlenDynamicPersistentTileSchedulerILi128ELi64ELi256ELi32ELb0ELb0ELb1ELb1ELb0ELb1EEEEEEEEEvNT_6ParamsE)
        .other          _ZN7cutlass13device_kernelIN5flash11enable_sm90INS1_16FlashAttnFwdSm90INS1_25CollectiveMainloopFwdSm90ILi2EN4cute5tupleIJNS5_1CILi1EEES8_S8_EEENS6_IJNS7_ILi128EEENS7_ILi64EEENS7_ILi256EEEEEELi256ENS_10bfloat16_tEfNS_4arch4Sm90ELb0ELb1ELb1ELb1ELb0ELb0ELb0ELb1ELb1ELb0ELb0ELb0EEENS1_21CollectiveEpilogueFwdINS6_IJSA_SC_SB_EEES9_SE_SG_Li256ELb1ELb0ELb0ELb0EEENS1_36VarlenDynamicPersistentTileSchedulerILi128ELi64ELi256ELi32ELb0ELb0ELb1ELb1ELb0ELb1EEEEEEEEEvNT_6ParamsE,@"STO_CUDA_ENTRY STV_DEFAULT"
_ZN7cutlass13device_kernelIN5flash11enable_sm90INS1_16FlashAttnFwdSm90INS1_25CollectiveMainloopFwdSm90ILi2EN4cute5tupleIJNS5_1CILi1EEES8_S8_EEENS6_IJNS7_ILi128EEENS7_ILi64EEENS7_ILi256EEEEEELi256ENS_10bfloat16_tEfNS_4arch4Sm90ELb0ELb1ELb1ELb1ELb0ELb0ELb0ELb1ELb1ELb0ELb0ELb0EEENS1_21CollectiveEpilogueFwdINS6_IJSA_SC_SB_EEES9_SE_SG_Li256ELb1ELb0ELb0ELb0EEENS1_36VarlenDynamicPersistentTileSchedulerILi128ELi64ELi256ELi32ELb0ELb0ELb1ELb1ELb0ELb1EEEEEEEEEvNT_6ParamsE:
        /* <DEDUP_REMOVED lines=21> */
.L_x_1073:
[----:B------:R-:W-:Y:S05]  /*0150*/  BSYNC B0 ;  /* 0x0000000000007941 */ /* 0x000fea0003800000 */
.L_x_1072:
        /* <DEDUP_REMOVED lines=41> */
.L_x_1074:
        /* <DEDUP_REMOVED lines=22> */
.L_x_1075:
        /* <DEDUP_REMOVED lines=18> */
.L_x_1076:
        /* <DEDUP_REMOVED lines=22> */
.L_x_1077:
        /* <DEDUP_REMOVED lines=22> */
.L_x_1078:
        /* <DEDUP_REMOVED lines=8> */
.L_x_1080:
        /* <DEDUP_REMOVED lines=16> */
[----:B------:R-:W-:Y:S01]  /*0ab0*/  UMOV UR36, URZ ;  /* 0x0000003f00247c82 */ /* 0x000fe20008000000 */
[----:B------:R-:W-:Y:S01]  /*0ac0*/  R2UR UR5, R203 ;  /* 0x00000000cb0572ca */ /* 0x000fe200000e0000 */
[----:B------:R-:W0:Y:S01]  /*0ad0*/  S2R R0, SR_TID.X ;  /* 0x0000000000007919 */ /* 0x000e220000002100 */
[----:B------:R-:W-:Y:S01]  /*0ae0*/  UMOV UR37, URZ ;  /* 0x0000003f00257c82 */ /* 0x000fe20008000000 */
[----:B0-----:R-:W-:-:S05]  /*0af0*/  VIADD R215, R0, 0xffffff80 ;  /* 0xffffff8000d77836 */ /* 0x001fca0000000000 */
[----:B------:R-:W-:-:S04]  /*0b00*/  SHF.R.S32.HI R0, RZ, 0x1f, R215 ;  /* 0x0000001fff007819 */ /* 0x000fc800000114d7 */
[CC--:B------:R-:W-:Y:S02]  /*0b10*/  LEA.HI R3, R0.reuse, R215.reuse, RZ, 0x7 ;  /* 0x000000d700037211 */ /* 0x0c0fe400078f38ff */
[----:B------:R-:W-:Y:S02]  /*0b20*/  LEA.HI R4, R0, R215, RZ, 0x5 ;  /* 0x000000d700047211 */ /* 0x000fe400078f28ff */
[----:B------:R-:W-:Y:S02]  /*0b30*/  LOP3.LUT R210, R3, 0xffffff80, RZ, 0xc0, !PT ;  /* 0xffffff8003d27812 */ /* 0x000fe400078ec0ff */
[----:B------:R-:W-:-:S03]  /*0b40*/  SHF.R.S32.HI R212, RZ, 0x7, R3 ;  /* 0x00000007ffd47819 */ /* 0x000fc60000011403 */
[----:B------:R-:W-:Y:S01]  /*0b50*/  IMAD.IADD R210, R215, 0x1, -R210 ;  /* 0x00000001d7d27824 */ /* 0x000fe200078e0ad2 */
[----:B------:R-:W-:-:S04]  /*0b60*/  LEA.HI R3, R3, R212, RZ, 0x1 ;  /* 0x000000d403037211 */ /* 0x000fc800078f08ff */
[----:B------:R-:W-:Y:S02]  /*0b70*/  SHF.R.S32.HI R9, RZ, 0x1f, R210 ;  /* 0x0000001fff097819 */ /* 0x000fe400000114d2 */
[----:B------:R-:W-:Y:S02]  /*0b80*/  LOP3.LUT R3, R3, 0x3fffffe, RZ, 0xc0, !PT ;  /* 0x03fffffe03037812 */ /* 0x000fe400078ec0ff */
[CC--:B------:R-:W-:Y:S02]  /*0b90*/  LEA.HI R8, R9.reuse, R210.reuse, RZ, 0x2 ;  /* 0x000000d209087211 */ /* 0x0c0fe400078f10ff */
[----:B------:R-:W-:Y:S01]  /*0ba0*/  LEA.HI R9, R9, R210, RZ, 0x5 ;  /* 0x000000d209097211 */ /* 0x000fe200078f28ff */
[----:B------:R-:W-:Y:S01]  /*0bb0*/  IMAD.IADD R3, R212, 0x1, -R3 ;  /* 0x00000001d4037824 */ /* 0x000fe200078e0a03 */
[----:B------:R-:W-:Y:S02]  /*0bc0*/  SHF.R.S32.HI R5, RZ, 0x2, R8 ;  /* 0x00000002ff057819 */ /* 0x000fe40000011408 */
[----:B------:R-:W-:-:S02]  /*0bd0*/  SHF.R.S32.HI R9, RZ, 0x5, R9 ;  /* 0x00000005ff097819 */ /* 0x000fc40000011409 */
[----:B--2---:R-:W-:Y:S02]  /*0be0*/  R2UR UR4, R2 ;  /* 0x00000000020472ca */ /* 0x004fe400000e0000 */
[----:B------:R-:W-:-:S04]  /*0bf0*/  SHF.R.S32.HI R2, RZ, 0x1f, R8 ;  /* 0x0000001fff027819 */ /* 0x000fc80000011408 */
[----:B------:R-:W-:-:S04]  /*0c00*/  LEA.HI R2, R2, R5, RZ, 0x3 ;  /* 0x0000000502027211 */ /* 0x000fc800078f18ff */
[----:B------:R-:W-:Y:S02]  /*0c10*/  LOP3.LUT R6, R2, 0xfffffff8, RZ, 0xc0, !PT ;  /* 0xfffffff802067812 */ /* 0x000fe400078ec0ff */
[CC--:B------:R-:W-:Y:S01]  /*0c20*/  LEA.HI R2, R0.reuse, R215.reuse, RZ, 0x4 ;  /* 0x000000d700027211 */ /* 0x0c0fe200078f20ff */
[----:B------:R-:W-:Y:S01]  /*0c30*/  ULOP3.LUT UR4, UR4, 0x1, URZ, 0xfc, !UPT ;  /* 0x0000000104047892 */ /* 0x000fe2000f8efc3f */
[----:B------:R-:W-:Y:S01]  /*0c40*/  LEA.HI R0, R0, R215, RZ, 0x3 ;  /* 0x000000d700007211 */ /* 0x000fe200078f18ff */
[----:B------:R-:W-:Y:S01]  /*0c50*/  IMAD.IADD R10, R5, 0x1, -R6 ;  /* 0x00000001050a7824 */ /* 0x000fe200078e0a06 */
[----:B------:R-:W-:Y:S01]  /*0c60*/  SHF.R.S32.HI R5, RZ, 0x4, R2 ;  /* 0x00000004ff057819 */ /* 0x000fe20000011402 */
[----:B------:R-:W-:Y:S01]  /*0c70*/  IMAD.SHL.U32 R6, R4, 0x20, RZ ;  /* 0x0000002004067824 */ /* 0x000fe200078e00ff */
[C---:B------:R-:W-:Y:S01]  /*0c80*/  LOP3.LUT R4, R2.reuse, 0x3fffff0, RZ, 0xc0, !PT ;  /* 0x03fffff002047812 */ /* 0x040fe200078ec0ff */
[----:B------:R-:W-:Y:S01]  /*0c90*/  IMAD.U32 R214, RZ, RZ, UR4 ;  /* 0x00000004ffd67e24 */ /* 0x000fe2000f8e00ff */
[----:B------:R-:W-:Y:S01]  /*0ca0*/  LEA.HI R2, R2, R5, RZ, 0x1 ;  /* 0x0000000502027211 */ /* 0x000fe200078f08ff */
[----:B------:R-:W-:Y:S01]  /*0cb0*/  UMOV UR4, URZ ;  /* 0x0000003f00047c82 */ /* 0x000fe20008000000 */
[----:B------:R-:W-:Y:S01]  /*0cc0*/  LOP3.LUT R7, R6, 0xfffffc00, RZ, 0xc0, !PT ;  /* 0xfffffc0006077812 */ /* 0x000fe200078ec0ff */
[----:B------:R-:W-:Y:S01]  /*0cd0*/  IMAD.IADD R4, R215, 0x1, -R4 ;  /* 0x00000001d7047824 */ /* 0x000fe200078e0a04 */
[----:B------:R-:W-:Y:S01]  /*0ce0*/  LOP3.LUT R2, R2, 0x1ffffffe, RZ, 0xc0, !PT ;  /* 0x1ffffffe02027812 */ /* 0x000fe200078ec0ff */
[----:B------:R-:W-:Y:S01]  /*0cf0*/  IMAD.U32 R209, RZ, RZ, UR4 ;  /* 0x00000004ffd17e24 */ /* 0x000fe2000f8e00ff */
[----:B------:R-:W-:Y:S01]  /*0d00*/  LEA R10, R9, R10, 0x4 ;  /* 0x0000000a090a7211 */ /* 0x000fe200078e20ff */
[----:B------:R-:W-:Y:S01]  /*0d10*/  IMAD R7, R4, 0x40, R7 ;  /* 0x0000004004077824 */ /* 0x000fe200078e0207 */
[----:B------:R-:W-:Y:S01]  /*0d20*/  SHF.R.S32.HI R204, RZ, 0x3, R0 ;  /* 0x00000003ffcc7819 */ /* 0x000fe20000011400 */
[----:B------:R-:W-:-:S02]  /*0d30*/  IMAD.IADD R2, R5, 0x1, -R2 ;  /* 0x0000000105027824 */ /* 0x000fc400078e0a02 */
[----:B------:R-:W-:Y:S01]  /*0d40*/  IMAD R211, R3, 0x40, R10 ;  /* 0x0000004003d37824 */ /* 0x000fe200078e020a */
[----:B------:R-:W-:Y:S01]  /*0d50*/  LOP3.LUT R3, R8, 0x7ffffffc, RZ, 0xc0, !PT ;  /* 0x7ffffffc08037812 */ /* 0x000fe200078ec0ff */
[----:B------:R-:W-:Y:S01]  /*0d60*/  IMAD R213, R2, 0x8, R7 ;  /* 0x0000000802d57824 */ /* 0x000fe200078e0207 */
[----:B------:R-:W-:-:S03]  /*0d70*/  LOP3.LUT R2, R0, 0x1ffffff8, RZ, 0xc0, !PT ;  /* 0x1ffffff800027812 */ /* 0x000fc600078ec0ff */
[----:B------:R-:W-:Y:S02]  /*0d80*/  IMAD.IADD R18, R210, 0x1, -R3 ;  /* 0x00000001d2127824 */ /* 0x000fe400078e0a03 */
[----:B------:R-:W-:-:S04]  /*0d90*/  IMAD.IADD R2, R215, 0x1, -R2 ;  /* 0x00000001d7027824 */ /* 0x000fc800078e0a02 */
[----:B------:R-:W-:-:S07]  /*0da0*/  IMAD.SHL.U32 R23, R2, 0x8, RZ ;  /* 0x0000000802177824 */ /* 0x000fce00078e00ff */
.L_x_1180:
[----:B------:R-:W-:Y:S01]  /*0db0*/  ULDC.64 UR8, c[0x0][0xa28] ;  /* 0x00028a0000087ab9 */ /* 0x000fe20000000a00 */
[----:B012345:R-:W0:Y:S01]  /*0dc0*/  LDC.64 R8, c[0x0][0x3f8] ;  /* 0x0000fe00ff087b82 */ /* 0x03fe220000000a00 */
[----:B------:R-:W-:Y:S01]  /*0dd0*/  UISETP.NE.U32.AND UP0, UPT, UR8, URZ, UPT ;  /* 0x0000003f0800728c */ /* 0x000fe2000bf05070 */
[----:B------:R-:W-:Y:S01]  /*0de0*/  MOV R6, RZ ;  /* 0x000000ff00067202 */ /* 0x000fe20000000f00 */
[----:B------:R-:W-:Y:S02]  /*0df0*/  ULDC.64 UR12, c[0x0][0x208] ;  /* 0x00008200000c7ab9 */ /* 0x000fe40000000a00 */
[----:B------:R-:W-:-:S03]  /*0e00*/  UISETP.NE.AND.EX UP0, UPT, UR9, URZ, UPT, UP0 ;  /* 0x0000003f0900728c */ /* 0x000fc6000bf05300 */
[----:B------:R-:W-:Y:S01]  /*0e10*/  ULDC.64 UR8, c[0x0][0xa18] ;  /* 0x0002860000087ab9 */ /* 0x000fe20000000a00 */
[----:B------:R-:W1:Y:S01]  /*0e20*/  LDC R22, c[0x0][0x288] ;  /* 0x0000a200ff167b82 */ /* 0x000e620000000800 */
[----:B------:R-:W-:Y:S01]  /*0e30*/  UISETP.NE.U32.AND UP1, UPT, UR8, URZ, UPT ;  /* 0x0000003f0800728c */ /* 0x000fe2000bf25070 */
[----:B------:R-:W-:-:S03]  /*0e40*/  PLOP3.LUT P0, PT, PT, PT, UP0, 0x80, 0x0 ;  /* 0x000000000000781c */ /* 0x000fc60003f0f008 */
[----:B------:R-:W-:-:S03]  /*0e50*/  UISETP.NE.AND.EX UP1, UPT, UR9, URZ, UPT, UP1 ;  /* 0x0000003f0900728c */ /* 0x000fc6000bf25310 */
[----:B------:R-:W-:Y:S01]  /*0e60*/  @UP0 ULDC.64 UR8, c[0x0][0xa28] ;  /* 0x00028a0000080ab9 */ /* 0x000fe20000000a00 */
[----:B------:R-:W2:Y:S01]  /*0e70*/  LDC R0, c[0x0][0x404] ;  /* 0x00010100ff007b82 */ /* 0x000ea20000000800 */
[----:B------:R-:W-:Y:S01]  /*0e80*/  @UP0 UIMAD.WIDE UR8, UR5, 0x4, UR8 ;  /* 0x00000004050808a5 */ /* 0x000fe2000f8e0208 */
[----:B------:R-:W-:-:S05]  /*0e90*/  PLOP3.LUT P2, PT, PT, PT, UP1, 0x80, 0x0 ;  /* 0x000000000000781c */ /* 0x000fca0003f4f018 */
[----:B------:R-:W-:Y:S01]  /*0ea0*/  @UP1 ULDC.64 UR10, c[0x0][0xa18] ;  /* 0x00028600000a1ab9 */ /* 0x000fe20000000a00 */
[----:B------:R-:W3:Y:S01]  /*0eb0*/  LDC R19, c[0x0][0x2e0] ;  /* 0x0000b800ff137b82 */ /* 0x000ee20000000800 */
[----:B------:R-:W-:Y:S02]  /*0ec0*/  IMAD.U32 R2, RZ, RZ, UR8 ;  /* 0x00000008ff027e24 */ /* 0x000fe4000f8e00ff */
[----:B------:R-:W-:Y:S01]  /*0ed0*/  IMAD.U32 R3, RZ, RZ, UR9 ;  /* 0x00000009ff037e24 */ /* 0x000fe2000f8e00ff */
[----:B------:R-:W-:-:S04]  /*0ee0*/  @UP1 UIMAD.WIDE UR8, UR5, 0x4, UR10 ;  /* 0x00000004050818a5 */ /* 0x000fc8000f8e020a */
[----:B------:R4:W5:Y:S02]  /*0ef0*/  @P0 LDG.E R6, desc[UR12][R2.64] ;  /* 0x0000000c02060981 */ /* 0x000964000c1e1900 */
[----:B------:R-:W-:Y:S02]  /*0f00*/  IMAD.U32 R4, RZ, RZ, UR8 ;  /* 0x00000008ff047e24 */ /* 0x000fe4000f8e00ff */
[----:B------:R-:W-:Y:S01]  /*0f10*/  IMAD.U32 R5, RZ, RZ, UR9 ;  /* 0x00000009ff057e24 */ /* 0x000fe2000f8e00ff */
[----:B------:R-:W-:Y:S01]  /*0f20*/  ULDC.64 UR8, c[0x0][0xa20] ;  /* 0x0002880000087ab9 */ /* 0x000fe20000000a00 */
[----:B0-----:R-:W-:Y:S02]  /*0f30*/  ISETP.NE.U32.AND P0, PT, R8, RZ, PT ;  /* 0x000000ff0800720c */ /* 0x001fe40003f05070 */
[----:B------:R-:W-:Y:S01]  /*0f40*/  ISETP.NE.U32.AND P1, PT, RZ, UR8, PT ;  /* 0x00000008ff007c0c */ /* 0x000fe2000bf25070 */
[----:B-1----:R4:W5:Y:S01]  /*0f50*/  @P2 LDG.E R22, desc[UR12][R4.64] ;  /* 0x0000000c04162981 */ /* 0x002962000c1e1900 */
[----:B------:R-:W-:Y:S01]  /*0f60*/  ISETP.NE.AND.EX P0, PT, R9, RZ, PT, P0 ;  /* 0x000000ff0900720c */ /* 0x000fe20003f05300 */
[----:B------:R-:W-:Y:S01]  /*0f70*/  IMAD.U32 R207, RZ, RZ, UR6 ;  /* 0x00000006ffcf7e24 */ /* 0x000fe2000f8e00ff */
[----:B------:R-:W-:-:S02]  /*0f80*/  ISETP.NE.AND.EX P1, PT, RZ, UR9, PT, P1 ;  /* 0x00000009ff007c0c */ /* 0x000fc4000bf25310 */
[----:B--2---:R-:W-:Y:S01]  /*0f90*/  SEL R0, R0, 0x1, P0 ;  /* 0x0000000100007807 */ /* 0x004fe20000000000 */
[----:B----4-:R-:W-:Y:S10]  /*0fa0*/  @P2 BRA `(.L_x_1081) ;  /* 0x0000000000302947 */ /* 0x010ff40003800000 */
[----:B------:R-:W-:Y:S02]  /*0fb0*/  ULDC.64 UR6, c[0x0][0xa00] ;  /* 0x0002800000067ab9 */ /* 0x000fe40000000a00 */
[----:B------:R-:W-:-:S04]  /*0fc0*/  ISETP.NE.U32.AND P0, PT, RZ, UR6, PT ;  /* 0x00000006ff007c0c */ /* 0x000fc8000bf05070 */
[----:B------:R-:W-:-:S13]  /*0fd0*/  ISETP.NE.AND.EX P0, PT, RZ, UR7, PT, P0 ;  /* 0x00000007ff007c0c */ /* 0x000fda000bf05300 */
[----:B------:R-:W-:Y:S05]  /*0fe0*/  @!P0 BRA `(.L_x_1081) ;  /* 0x0000000000208947 */ /* 0x000fea0003800000 */
[----:B------:R-:W-:Y:S01]  /*0ff0*/  ULDC.64 UR6, c[0x0][0xa00] ;  /* 0x0002800000067ab9 */ /* 0x000fe20000000a00 */
[----:B------:R-:W-:Y:S01]  /*1000*/  ULDC.64 UR8, c[0x0][0x208] ;  /* 0x0000820000087ab9 */ /* 0x000fe20000000a00 */
[----:B------:R-:W-:-:S06]  /*1010*/  UIMAD.WIDE UR6, UR5, 0x4, UR6 ;  /* 0x00000004050678a5 */ /* 0x000fcc000f8e0206 */
[----:B------:R-:W-:Y:S02]  /*1020*/  IMAD.U32 R2, RZ, RZ, UR6 ;  /* 0x00000006ff027e24 */ /* 0x000fe4000f8e00ff */
[----:B------:R-:W-:-:S05]  /*1030*/  IMAD.U32 R3, RZ, RZ, UR7 ;  /* 0x00000007ff037e24 */ /* 0x000fca000f8e00ff */
[----:B-----5:R-:W2:Y:S04]  /*1040*/  LDG.E R22, desc[UR8][R2.64] ;  /* 0x0000000802167981 */ /* 0x020ea8000c1e1900 */
[----:B------:R-:W2:Y:S02]  /*1050*/  LDG.E R5, desc[UR8][R2.64+0x4] ;  /* 0x0000040802057981 */ /* 0x000ea4000c1e1900 */
[----:B--2---:R-:W-:-:S07]  /*1060*/  IMAD.IADD R22, R5, 0x1, -R22 ;  /* 0x0000000105167824 */ /* 0x004fce00078e0a16 */
.L_x_1081:
[----:B---3--:R-:W-:Y:S01]  /*1070*/  IMAD R19, R0, R19, RZ ;  /* 0x0000001300137224 */ /* 0x008fe200078e02ff */
[----:B------:R-:W-:Y:S01]  /*1080*/  MOV R206, R201 ;  /* 0x000000c900ce7202 */ /* 0x000fe20000000f00 */
[----:B------:R-:W-:Y:S01]  /*1090*/  IMAD.U32 R208, RZ, RZ, UR5 ;  /* 0x00000005ffd07e24 */ /* 0x000fe2000f8e00ff */
[----:B------:R-:W-:Y:S06]  /*10a0*/  @!P1 BRA `(.L_x_1082) ;  /* 0x00000000001c9947 */ /* 0x000fec0003800000 */
[----:B------:R-:W-:Y:S01]  /*10b0*/  ULDC.64 UR6, c[0x0][0xa20] ;  /* 0x0002880000067ab9 */ /* 0x000fe20000000a00 */
[----:B------:R-:W-:Y:S01]  /*10c0*/  ULDC.64 UR8, c[0x0][0x208] ;  /* 0x0000820000087ab9 */ /* 0x000fe20000000a00 */
[----:B------:R-:W-:-:S06]  /*10d0*/  UIMAD.WIDE UR4, UR5, 0x4, UR6 ;  /* 0x00000004050478a5 */ /* 0x000fcc000f8e0206 */
[----:B------:R-:W-:Y:S02]  /*10e0*/  IMAD.U32 R2, RZ, RZ, UR4 ;  /* 0x00000004ff027e24 */ /* 0x000fe4000f8e00ff */
[----:B------:R-:W-:-:S05]  /*10f0*/  IMAD.U32 R3, RZ, RZ, UR5 ;  /* 0x00000005ff037e24 */ /* 0x000fca000f8e00ff */
[----:B------:R0:W5:Y:S01]  /*1100*/  LDG.E R19, desc[UR8][R2.64] ;  /* 0x0000000802137981 */ /* 0x000162000c1e1900 */
[----:B------:R-:W-:Y:S05]  /*1110*/  BRA `(.L_x_1083) ;  /* 0x0000000000307947 */ /* 0x000fea0003800000 */
.L_x_1082:
        /* <DEDUP_REMOVED lines=9> */
[----:B------:R-:W2:Y:S04]  /*11b0*/  LDG.E R19, desc[UR8][R2.64] ;  /* 0x0000000802137981 */ /* 0x000ea8000c1e1900 */
[----:B------:R-:W2:Y:S02]  /*11c0*/  LDG.E R0, desc[UR8][R2.64+0x4] ;  /* 0x0000040802007981 */ /* 0x000ea4000c1e1900 */
[----:B--2---:R-:W-:-:S07]  /*11d0*/  IMAD.IADD R19, R0, 0x1, -R19 ;  /* 0x0000000100137824 */ /* 0x004fce00078e0a13 */
.L_x_1083:
[----:B------:R-:W1:Y:S01]  /*11e0*/  LDC.64 R8, c[0x0][0x9e0] ;  /* 0x00027800ff087b82 */ /* 0x000e620000000a00 */
[----:B-----5:R-:W-:Y:S01]  /*11f0*/  IMAD.IADD R19, R19, 0x1, -R6 ;  /* 0x0000000113137824 */ /* 0x020fe200078e0a06 */
[----:B------:R-:W-:-:S04]  /*1200*/  LEA R0, R201, 0x80, 0x7 ;  /* 0x00000080c9007811 */ /* 0x000fc800078e38ff */
[----:B0-----:R-:W-:Y:S02]  /*1210*/  IADD3 R3, R19, R0, -R22 ;  /* 0x0000000013037210 */ /* 0x001fe40007ffe816 */
[----:B-1----:R-:W-:-:S03]  /*1220*/  ISETP.GE.AND P1, PT, R9, 0x1, PT ;  /* 0x000000010900780c */ /* 0x002fc60003f26270 */
[----:B------:R-:W-:-:S10]  /*1230*/  IMAD.IADD R0, R3, 0x1, R8 ;  /* 0x0000000103007824 */ /* 0x000fd400078e0208 */
[----:B------:R-:W-:Y:S05]  /*1240*/  @!P1 BRA `(.L_x_1084) ;  /* 0x0000000000409947 */ /* 0x000fea0003800000 */
[C---:B------:R-:W-:Y:S02]  /*1250*/  ISETP.GT.AND P0, PT, R3.reuse, RZ, PT ;  /* 0x000000ff0300720c */ /* 0x040fe40003f04270 */
[----:B------:R-:W-:-:S11]  /*1260*/  IADD3 R2, R3, -0x1, RZ ;  /* 0xffffffff03027810 */ /* 0x000fd60007ffe0ff */
[----:B------:R-:W-:Y:S05]  /*1270*/  @P0 BRA `(.L_x_1085) ;  /* 0x00000000001c0947 */ /* 0x000fea0003800000 */
[----:B------:R-:W-:Y:S01]  /*1280*/  ISETP.NE.AND P0, PT, R9, 0x1, PT ;  /* 0x000000010900780c */ /* 0x000fe20003f05270 */
[----:B------:R-:W-:-:S12]  /*1290*/  IMAD.MOV R3, RZ, RZ, -R3 ;  /* 0x000000ffff037224 */ /* 0x000fd800078e0a03 */
[----:B------:R-:W0:Y:S02]  /*12a0*/  @P0 LDC.64 R4, c[0x0][0x9e8] ;  /* 0x00027a00ff040b82 */ /* 0x000e240000000a00 */
[----:B0-----:R-:W-:-:S05]  /*12b0*/  @P0 IMAD.HI.U32 R2, R3, R4, RZ ;  /* 0x0000000403020227 */ /* 0x001fca00078e00ff */
[----:B------:R-:W-:-:S04]  /*12c0*/  @P0 SHF.R.U32.HI R3, RZ, R5, R2 ;  /* 0x00000005ff030219 */ /* 0x000fc80000011602 */
[----:B------:R-:W-:Y:S01]  /*12d0*/  LOP3.LUT R2, RZ, R3, RZ, 0x33, !PT ;  /* 0x00000003ff027212 */ /* 0x000fe200078e33ff */
[----:B------:R-:W-:Y:S06]  /*12e0*/  BRA `(.L_x_1086) ;  /* 0x0000000000107947 */ /* 0x000fec0003800000 */
.L_x_1085:
[----:B------:R-:W-:-:S13]  /*12f0*/  ISETP.NE.AND P0, PT, R9, 0x1, PT ;  /* 0x000000010900780c */ /* 0x000fda0003f05270 */
[----:B------:R-:W0:Y:S02]  /*1300*/  @P0 LDC.64 R4, c[0x0][0x9e8] ;  /* 0x00027a00ff040b82 */ /* 0x000e240000000a00 */
[----:B0-----:R-:W-:-:S05]  /*1310*/  @P0 IMAD.HI.U32 R4, R2, R4, RZ ;  /* 0x0000000402040227 */ /* 0x001fca00078e00ff */
[----:B------:R-:W-:-:S07]  /*1320*/  @P0 SHF.R.U32.HI R2, RZ, R5, R4 ;  /* 0x00000005ff020219 */ /* 0x000fce0000011604 */
.L_x_1086:
[----:B------:R-:W-:-:S05]  /*1330*/  IMAD R3, R2, R9, R9 ;  /* 0x0000000902037224 */ /* 0x000fca00078e0209 */
[----:B------:R-:W-:-:S07]  /*1340*/  VIMNMX R0, R0, R3, PT ;  /* 0x0000000300007248 */ /* 0x000fce0003fe0100 */
.L_x_1084:
[----:B------:R-:W-:Y:S01]  /*1350*/  VIADD R2, R0, 0x3f ;  /* 0x0000003f00027836 */ /* 0x000fe20000000000 */
[----:B------:R-:W-:Y:S01]  /*1360*/  ULDC UR4, c[0x0][0x9dc] ;  /* 0x0002770000047ab9 */ /* 0x000fe20000000800 */
[----:B------:R-:W-:Y:S02]  /*1370*/  VIADD R0, R19, 0x3f ;  /* 0x0000003f13007836 */ /* 0x000fe40000000000 */
[----:B------:R-:W-:Y:S01]  /*1380*/  IMAD R4, R201, 0x80, -R22 ;  /* 0x00000080c9047824 */ /* 0x000fe200078e0a16 */
[----:B------:R-:W-:Y:S02]  /*1390*/  SHF.R.S32.HI R5, RZ, 0x1f, R2 ;  /* 0x0000001fff057819 */ /* 0x000fe40000011402 */
[----:B------:R-:W-:Y:S01]  /*13a0*/  SHF.R.S32.HI R3, RZ, 0x1f, R0 ;  /* 0x0000001fff037819 */ /* 0x000fe20000011400 */
[----:B------:R-:W-:Y:S01]  /*13b0*/  IMAD.IADD R4, R19, 0x1, R4 ;  /* 0x0000000113047824 */ /* 0x000fe200078e0204 */
[----:B------:R-:W-:Y:S02]  /*13c0*/  LEA.HI R5, R5, R2, RZ, 0x6 ;  /* 0x0000000205057211 */ /* 0x000fe400078f30ff */
[----:B------:R-:W-:Y:S01]  /*13d0*/  LEA.HI R3, R3, R0, RZ, 0x6 ;  /* 0x0000000003037211 */ /* 0x000fe200078f30ff */
[----:B------:R-:W-:Y:S01]  /*13e0*/  VIADD R6, R4, -UR4 ;  /* 0x8000000404067c36 */ /* 0x000fe20008000000 */
[----:B------:R-:W-:-:S02]  /*13f0*/  SHF.R.S32.HI R56, RZ, 0x6, R5 ;  /* 0x00000006ff387819 */ /* 0x000fc40000011405 */
[----:B------:R-:W-:Y:S02]  /*1400*/  SHF.R.S32.HI R3, RZ, 0x6, R3 ;  /* 0x00000006ff037819 */ /* 0x000fe40000011403 */
[----:B------:R-:W-:Y:S02]  /*1410*/  R2UR UR4, R6 ;  /* 0x00000000060472ca */ /* 0x000fe400000e0000 */
[----:B------:R-:W-:Y:S01]  /*1420*/  VIMNMX R56, R3, R56, PT ;  /* 0x0000003803387248 */ /* 0x000fe20003fe0100 */
[----:B------:R-:W-:-:S12]  /*1430*/  @!P1 BRA `(.L_x_1087) ;  /* 0x0000000000449947 */ /* 0x000fd80003800000 */
[----:B------:R-:W-:-:S13]  /*1440*/  ISETP.GT.AND P0, PT, R4, -0x1, PT ;  /* 0xffffffff0400780c */ /* 0x000fda0003f04270 */
[----:B------:R-:W-:Y:S05]  /*1450*/  @P0 BRA `(.L_x_1088) ;  /* 0x00000000001c0947 */ /* 0x000fea0003800000 */
[----:B------:R-:W-:Y:S02]  /*1460*/  ISETP.NE.AND P0, PT, R9, 0x1, PT ;  /* 0x000000010900780c */ /* 0x000fe40003f05270 */
[----:B------:R-:W-:-:S11]  /*1470*/  LOP3.LUT R3, RZ, R4, RZ, 0x33, !PT ;  /* 0x00000004ff037212 */ /* 0x000fd600078e33ff */
[----:B------:R-:W0:Y:S02]  /*1480*/  @P0 LDC.64 R6, c[0x0][0x9e8] ;  /* 0x00027a00ff060b82 */ /* 0x000e240000000a00 */
[----:B0-----:R-:W-:-:S05]  /*1490*/  @P0 IMAD.HI.U32 R0, R3, R6, RZ ;  /* 0x0000000603000227 */ /* 0x001fca00078e00ff */
[----:B------:R-:W-:-:S04]  /*14a0*/  @P0 SHF.R.U32.HI R3, RZ, R7, R0 ;  /* 0x00000007ff030219 */ /* 0x000fc80000011600 */
[----:B------:R-:W-:Y:S01]  /*14b0*/  LOP3.LUT R4, RZ, R3, RZ, 0x33, !PT ;  /* 0x00000003ff047212 */ /* 0x000fe200078e33ff */
[----:B------:R-:W-:Y:S06]  /*14c0*/  BRA `(.L_x_1089) ;  /* 0x0000000000107947 */ /* 0x000fec0003800000 */
.L_x_1088:
[----:B------:R-:W-:-:S13]  /*14d0*/  ISETP.NE.AND P0, PT, R9, 0x1, PT ;  /* 0x000000010900780c */ /* 0x000fda0003f05270 */
[----:B------:R-:W0:Y:S02]  /*14e0*/  @P0 LDC.64 R2, c[0x0][0x9e8] ;  /* 0x00027a00ff020b82 */ /* 0x000e240000000a00 */
[----:B0-----:R-:W-:-:S05]  /*14f0*/  @P0 IMAD.HI.U32 R0, R4, R2, RZ ;  /* 0x0000000204000227 */ /* 0x001fca00078e00ff */
[----:B------:R-:W-:-:S07]  /*1500*/  @P0 SHF.R.U32.HI R4, RZ, R3, R0 ;  /* 0x00000003ff040219 */ /* 0x000fce0000011600 */
.L_x_1089:
[----:B------:R-:W-:-:S05]  /*1510*/  IMAD R4, R4, R9, RZ ;  /* 0x0000000904047224 */ /* 0x000fca00078e02ff */
[----:B------:R-:W-:-:S13]  /*1520*/  R2UR UR5, R4 ;  /* 0x00000000040572ca */ /* 0x000fda00000e0000 */
[----:B------:R-:W-:-:S04]  /*1530*/  UISETP.LT.AND UP0, UPT, UR4, UR5, UPT ;  /* 0x000000050400728c */ /* 0x000fc8000bf01270 */
[----:B------:R-:W-:-:S12]  /*1540*/  USEL UR4, UR4, UR5, !UP0 ;  /* 0x0000000504047287 */ /* 0x000fd8000c000000 */
.L_x_1087:
[----:B------:R-:W-:Y:S01]  /*1550*/  USHF.R.S32.HI UR5, URZ, 0x1f, UR4 ;  /* 0x0000001f3f057899 */ /* 0x000fe20008011404 */
[----:B------:R-:W-:Y:S02]  /*1560*/  PLOP3.LUT P0, PT, PT, PT, PT, 0x80, 0x0 ;  /* 0x000000000000781c */ /* 0x000fe40003f0f070 */
[----:B------:R-:W-:Y:S01]  /*1570*/  CS2R R2, SRZ ;  /* 0x0000000000027805 */ /* 0x000fe2000001ff00 */
[----:B------:R-:W-:Y:S01]  /*1580*/  IMAD.MOV.U32 R0, RZ, RZ, RZ ;  /* 0x000000ffff007224 */ /* 0x000fe200078e00ff */
        /* <DEDUP_REMOVED lines=34> */
[----:B------:R-:W-:Y:S02]  /*17b0*/  MOV R94, RZ ;  /* 0x000000ff005e7202 */ /* 0x000fe40000000f00 */
        /* <DEDUP_REMOVED lines=26> */
[----:B------:R-:W-:Y:S01]  /*1960*/  IMAD.MOV.U32 R169, RZ, RZ, RZ ;  /* 0x000000ffffa97224 */ /* 0x000fe200078e00ff */
[----:B------:R-:W-:Y:S02]  /*1970*/  CS2R R154, SRZ ;  /* 0x00000000009a7805 */ /* 0x000fe4000001ff00 */
[----:B------:R-:W-:-:S02]  /*1980*/  CS2R R8, SRZ ;  /* 0x0000000000087805 */ /* 0x000fc4000001ff00 */
[----:B------:R-:W-:Y:S01]  /*1990*/  CS2R R36, SRZ ;  /* 0x0000000000247805 */ /* 0x000fe2000001ff00 */
[----:B------:R-:W-:Y:S01]  /*19a0*/  IMAD.MOV.U32 R171, RZ, RZ, RZ ;  /* 0x000000ffffab7224 */ /* 0x000fe200078e00ff */
[----:B------:R-:W-:Y:S01]  /*19b0*/  CS2R R32, SRZ ;  /* 0x0000000000207805 */ /* 0x000fe2000001ff00 */
[----:B------:R-:W-:Y:S01]  /*19c0*/  IMAD.MOV.U32 R173, RZ, RZ, RZ ;  /* 0x000000ffffad7224 */ /* 0x000fe200078e00ff */
[----:B------:R-:W-:Y:S01]  /*19d0*/  CS2R R4, SRZ ;  /* 0x0000000000047805 */ /* 0x000fe2000001ff00 */
[----:B------:R-:W-:Y:S02]  /*19e0*/  IMAD.MOV.U32 R30, RZ, RZ, RZ ;  /* 0x000000ffff1e7224 */ /* 0x000fe400078e00ff */
[----:B------:R-:W-:Y:S02]  /*19f0*/  IMAD.MOV.U32 R6, RZ, RZ, RZ ;  /* 0x000000ffff067224 */ /* 0x000fe400078e00ff */
[----:B------:R-:W-:Y:S02]  /*1a00*/  IMAD.MOV.U32 R175, RZ, RZ, RZ ;  /* 0x000000ffffaf7224 */ /* 0x000fe400078e00ff */
[----:B------:R-:W-:Y:S01]  /*1a10*/  IMAD.MOV.U32 R26, RZ, RZ, RZ ;  /* 0x000000ffff1a7224 */ /* 0x000fe200078e00ff */
[----:B------:R-:W-:Y:S06]  /*1a20*/  @!P1 BRA `(.L_x_1090) ;  /* 0x000000b800dc9947 */ /* 0x000fec0003800000 */
        /* <DEDUP_REMOVED lines=31> */
.L_x_1091:
[----:B------:R-:W-:Y:S02]  /*1c20*/  R2UR UR6, R209 ;  /* 0x00000000d10672ca */ /* 0x000fe400000e0000 */
[----:B------:R-:W-:-:S11]  /*1c30*/  R2UR UR5, R214 ;  /* 0x00000000d60572ca */ /* 0x000fd600000e0000 */
[----:B------:R-:W-:Y:S02]  /*1c40*/  ULEA.HI UR4, UR6, UR6, URZ, 0x1 ;  /* 0x0000000606047291 */ /* 0x000fe4000f8f083f */
[----:B------:R-:W-:Y:S02]  /*1c50*/  MOV R2, UR5 ;  /* 0x0000000500027c02 */ /* 0x000fe40008000f00 */
[----:B------:R-:W-:Y:S02]  /*1c60*/  ULOP3.LUT UR4, UR4, 0xfffffffe, URZ, 0xc0, !UPT ;  /* 0xfffffffe04047892 */ /* 0x000fe4000f8ec03f */
[----:B------:R-:W-:Y:S02]  /*1c70*/  ISETP.NE.AND P0, PT, R2, 0x3, PT ;  /* 0x000000030200780c */ /* 0x000fe40003f05270 */
[----:B------:R-:W-:-:S06]  /*1c80*/  UIADD3 UR4, UR6, -UR4, URZ ;  /* 0x8000000406047290 */ /* 0x000fcc000fffe03f */
[----:B------:R-:W-:-:S05]  /*1c90*/  IMAD.U32 R0, RZ, RZ, UR4 ;  /* 0x00000004ff007e24 */ /* 0x000fca000f8e00ff */
[----:B------:R-:W-:-:S04]  /*1ca0*/  SHF.L.U32 R0, R0, 0x1f, RZ ;  /* 0x0000001f00007819 */ /* 0x000fc800000006ff */
[----:B------:R-:W0:Y:S02]  /*1cb0*/  SYNCS.PHASECHK.TRANS64.TRYWAIT P1, [UR39+0x30800], R0 ;  /* 0x03080000ff0075a7 */ /* 0x000e240008020167 */
[----:B0-----:R-:W-:Y:S05]  /*1cc0*/  @!P1 BRA `(.L_x_1092) ;  /* 0x0000013c00e09947 */ /* 0x001fea0003800000 */
.L_x_1277:
[----:B------:R-:W-:Y:S05]  /*1cd0*/  @!P0 BRA `(.L_x_1093) ;  /* 0x0000000000048947 */ /* 0x000fea0003800000 */
[----:B------:R-:W-:Y:S01]  /*1ce0*/  BPT.TRAP 0x1 ;  /* 0x000000040000795c */ /* 0x000fe20000300000 */
.L_x_1093:
[----:B------:R-:W-:Y:S02]  /*1cf0*/  IMAD.U32 R5, RZ, RZ, UR37 ;  /* 0x00000025ff057e24 */ /* 0x000fe4000f8e00ff */
[----:B0-----:R-:W-:-:S03]  /*1d00*/  IMAD.U32 R0, RZ, RZ, UR36 ;  /* 0x00000024ff007e24 */ /* 0x001fc6000f8e00ff */
[----:B------:R-:W-:Y:S02]  /*1d10*/  LEA R5, R5, UR39, 0x3 ;  /* 0x0000002705057c11 */ /* 0x000fe4000f8e18ff */
[----:B------:R-:W-:-:S04]  /*1d20*/  SHF.L.U32 R0, R0, 0x1f, RZ ;  /* 0x0000001f00007819 */ /* 0x000fc800000006ff */
[----:B------:R0:W1:Y:S01]  /*1d30*/  SYNCS.PHASECHK.TRANS64.TRYWAIT P2, [R5+URZ+0x30830], R0 ;  /* 0x03083000050075a7 */ /* 0x000062000804017f */
[----:B------:R-:W-:Y:S05]  /*1d40*/  @!P0 BRA `(.L_x_1094) ;  /* 0x0000000000048947 */ /* 0x000fea0003800000 */
[----:B------:R-:W-:Y:S01]  /*1d50*/  BPT.TRAP 0x1 ;  /* 0x000000040000795c */ /* 0x000fe20000300000 */
.L_x_1094:
[----:B------:R-:W2:Y:S02]  /*1d60*/  S2R R2, SR_TID.X ;  /* 0x0000000000027919 */ /* 0x000ea40000002100 */
[----:B--2---:R-:W-:Y:S01]  /*1d70*/  LOP3.LUT P1, RZ, R2, 0x7f, RZ, 0xc0, !PT ;  /* 0x0000007f02ff7812 */ /* 0x004fe2000782c0ff */
[----:B-1----:R-:W-:-:S12]  /*1d80*/  @P2 BRA `(.L_x_1095) ;  /* 0x0000000000082947 */ /* 0x002fd80003800000 */
[----:B------:R-:W1:Y:S02]  /*1d90*/  SYNCS.PHASECHK.TRANS64.TRYWAIT P2, [R5+URZ+0x30830], R0 ;  /* 0x03083000050075a7 */ /* 0x000e64000804017f */
[----:B-1----:R-:W-:Y:S05]  /*1da0*/  @!P2 BRA `(.L_x_1096) ;  /* 0x0000013c00c0a947 */ /* 0x002fea0003800000 */
.L_x_1095:
[----:B------:R-:W-:Y:S05]  /*1db0*/  WARPSYNC.ALL ;  /* 0x0000000000007948 */ /* 0x000fea0003800000 */
[----:B------:R-:W-:Y:S01]  /*1dc0*/  UIADD3 UR4, UR39, 0x20400, URZ ;  /* 0x0002040027047890 */ /* 0x000fe2000fffe03f */
[----:B------:R-:W-:Y:S01]  /*1dd0*/  WARPGROUP.ARRIVE ;  /* 0x00000000000079c5 */ /* 0x000fe20000000000 */
[----:B------:R-:W-:Y:S01]  /*1de0*/  UMOV UR9, 0x40000040 ;  /* 0x4000004000097882 */ /* 0x000fe20000000000 */
[----:B------:R-:W-:Y:S01]  /*1df0*/  UMOV UR11, 0x40000040 ;  /* 0x40000040000b7882 */ /* 0x000fe20000000000 */
[----:B------:R-:W-:Y:S01]  /*1e00*/  USHF.R.U32.HI UR4, URZ, 0x4, UR4 ;  /* 0x000000043f047899 */ /* 0x000fe20008011604 */
[----:B------:R-:W-:Y:S01]  /*1e10*/  IMAD.U32 R15, RZ, RZ, UR9 ;  /* 0x00000009ff0f7e24 */ /* 0x000fe2000f8e00ff */
[----:B------:R-:W-:Y:S01]  /*1e20*/  UMOV UR57, 0x40000040 ;  /* 0x4000004000397882 */ /* 0x000fe20000000000 */
[----:B------:R-:W-:Y:S01]  /*1e30*/  UMOV UR59, 0x40000040 ;  /* 0x40000040003b7882 */ /* 0x000fe20000000000 */
[----:B------:R-:W-:Y:S01]  /*1e40*/  ULOP3.LUT UR4, UR4, 0x3fff, URZ, 0xc0, !UPT ;  /* 0x00003fff04047892 */ /* 0x000fe2000f8ec03f */
[----:B------:R-:W-:Y:S01]  /*1e50*/  IMAD.MOV.U32 R3, RZ, RZ, -0x40 ;  /* 0xffffffc0ff037424 */ /* 0x000fe200078e00ff */
[----:B------:R-:W-:Y:S01]  /*1e60*/  UMOV UR53, 0x40000040 ;  /* 0x4000004000357882 */ /* 0x000fe20000000000 */
[----:B------:R-:W-:Y:S01]  /*1e70*/  UMOV UR55, 0x40000040 ;  /* 0x4000004000377882 */ /* 0x000fe20000000000 */
[----:B------:R-:W-:Y:S01]  /*1e80*/  ULOP3.LUT UR60, UR4, 0x10000, URZ, 0xfc, !UPT ;  /* 0x00010000043c7892 */ /* 0x000fe2000f8efc3f */
[----:B01----:R-:W-:Y:S01]  /*1e90*/  @!P1 VIADD R0, R5, 0x30840 ;  /* 0x0003084005009836 */ /* 0x003fe20000000000 */
[----:B------:R-:W-:-:S02]  /*1ea0*/  ULOP3.LUT UR4, UR38, 0x10000, URZ, 0xfc, !UPT ;  /* 0x0001000026047892 */ /* 0x000fc4000f8efc3f */
[----:B------:R-:W-:Y:S02]  /*1eb0*/  ULEA UR5, UR37, UR60, 0xb ;  /* 0x0000003c25057291 */ /* 0x000fe4000f8e583f */
[----:B------:R-:W-:Y:S01]  /*1ec0*/  UIADD3 UR6, UR4, 0x2, URZ ;  /* 0x0000000204067890 */ /* 0x000fe2000fffe03f */
[----:B------:R-:W-:Y:S01]  /*1ed0*/  @!P1 PRMT R0, RZ, 0x654, R0 ;  /* 0x00000654ff009816 */ /* 0x000fe20000000000 */
[----:B------:R-:W-:Y:S01]  /*1ee0*/  UIADD3 UR7, UR5, 0x2, URZ ;  /* 0x0000000205077890 */ /* 0x000fe2000fffe03f */
[----:B------:R-:W-:Y:S02]  /*1ef0*/  UMOV UR8, UR4 ;  /* 0x0000000400087c82 */ /* 0x000fe40008000000 */
[----:B------:R-:W-:Y:S01]  /*1f00*/  UMOV UR10, UR5 ;  /* 0x00000005000a7c82 */ /* 0x000fe20008000000 */
[----:B------:R-:W-:Y:S01]  /*1f10*/  IMAD.U32 R14, RZ, RZ, UR8 ;  /* 0x00000008ff0e7e24 */ /* 0x000fe2000f8e00ff */
        /* <DEDUP_REMOVED lines=9> */
[----:B------:R-:W-:-:S02]  /*1fb0*/  UIADD3 UR56, UR4, 0x402, URZ ;  /* 0x0000040204387890 */ /* 0x000fc4000fffe03f */
[----:B------:R-:W-:Y:S02]  /*1fc0*/  UIADD3 UR58, UR5, 0x202, URZ ;  /* 0x00000202053a7890 */ /* 0x000fe4000fffe03f */
[----:B------:R-:W-:Y:S02]  /*1fd0*/  UIADD3 UR52, UR4, 0x404, URZ ;  /* 0x0000040404347890 */ /* 0x000fe4000fffe03f */
[----:B------:R-:W-:Y:S02]  /*1fe0*/  UIADD3 UR54, UR5, 0x204, URZ ;  /* 0x0000020405367890 */ /* 0x000fe4000fffe03f */
        /* <DEDUP_REMOVED lines=61> */
[----:B------:R-:W-:Y:S02]  /*23c0*/  IMAD.U32 R6, RZ, RZ, UR8 ;  /* 0x00000008ff067e24 */ /* 0x000fe4000f8e00ff */
        /* <DEDUP_REMOVED lines=43> */
[----:B------:R-:W-:Y:S01]  /*2680*/  HGMMA.64x64x16.F32.BF16 R24, gdesc[UR48], R24, gsb0 ;  /* 0x00e00000301879f0 */ /* 0x000fe20008001818 */
[----:B------:R-:W-:Y:S02]  /*2690*/  ULDC.64 UR50, c[0x0][0x9d8] ;  /* 0x0002760000327ab9 */ /* 0x000fe40000000a00 */
[----:B------:R-:W-:Y:S01]  /*26a0*/  ULOP3.LUT UR51, URZ, UR51, URZ, 0x33, !UPT ;  /* 0x000000333f337292 */ /* 0x000fe2000f8e333f */
[----:B------:R-:W-:Y:S02]  /*26b0*/  WARPGROUP.DEPBAR.LE gsb0, 0x0 ;  /* 0x00008000000079c5 */ /* 0x000fe40000010000 */
[----:B------:R-:W-:Y:S01]  /*26c0*/  FMUL.FTZ R26, R26, UR50 ;  /* 0x000000321a1a7c20 */ /* 0x000fe20008410000 */
[----:B------:R-:W-:Y:S01]  /*26d0*/  FMUL.FTZ R38, R38, UR50 ;  /* 0x0000003226267c20 */ /* 0x000fe20008410000 */
[----:B------:R-:W-:Y:S01]  /*26e0*/  FMUL.FTZ R24, R24, UR50 ;  /* 0x0000003218187c20 */ /* 0x000fe20008410000 */
[----:B------:R-:W-:Y:S01]  /*26f0*/  FMUL.FTZ R25, R25, UR50 ;  /* 0x0000003219197c20 */ /* 0x000fe20008410000 */
[----:B------:R-:W0:Y:S01]  /*2700*/  MUFU.TANH R16, R26 ;  /* 0x0000001a00107308 */ /* 0x000e220000002400 */
[----:B------:R-:W-:Y:S01]  /*2710*/  FMUL.FTZ R28, R28, UR50 ;  /* 0x000000321c1c7c20 */ /* 0x000fe20008410000 */
[----:B------:R-:W-:Y:S01]  /*2720*/  FMUL.FTZ R29, R29, UR50 ;  /* 0x000000321d1d7c20 */ /* 0x000fe20008410000 */
[----:B------:R-:W-:Y:S01]  /*2730*/  FMUL.FTZ R32, R32, UR50 ;  /* 0x0000003220207c20 */ /* 0x000fe20008410000 */
[----:B------:R-:W-:Y:S01]  /*2740*/  FMUL.FTZ R33, R33, UR50 ;  /* 0x0000003221217c20 */ /* 0x000fe20008410000 */
[----:B------:R-:W-:Y:S01]  /*2750*/  FMUL.FTZ R34, R34, UR50 ;  /* 0x0000003222227c20 */ /* 0x000fe20008410000 */
[----:B------:R-:W-:Y:S01]  /*2760*/  FMUL.FTZ R35, R35, UR50 ;  /* 0x0000003223237c20 */ /* 0x000fe20008410000 */
[----:B------:R-:W-:Y:S01]  /*2770*/  FMUL.FTZ R36, R36, UR50 ;  /* 0x0000003224247c20 */ /* 0x000fe20008410000 */
[----:B------:R1:W2:Y:S01]  /*2780*/  MUFU.TANH R26, R38 ;  /* 0x00000026001a7308 */ /* 0x0002a20000002400 */
        /* <DEDUP_REMOVED lines=8> */
[----:B-1----:R-:W-:-:S02]  /*2810*/  IMAD R38, R56, R3, 0x40 ;  /* 0x0000004038267424 */ /* 0x002fc400078e0203 */
[----:B------:R-:W-:Y:S01]  /*2820*/  FMUL.FTZ R48, R48, UR50 ;  /* 0x0000003230307c20 */ /* 0x000fe20008410000 */
[----:B------:R-:W-:Y:S01]  /*2830*/  FMUL.FTZ R49, R49, UR50 ;  /* 0x0000003231317c20 */ /* 0x000fe20008410000 */
[----:B------:R-:W-:Y:S01]  /*2840*/  FMUL.FTZ R50, R50, UR50 ;  /* 0x0000003232327c20 */ /* 0x000fe20008410000 */
[----:B------:R-:W-:Y:S02]  /*2850*/  IMAD.IADD R5, R19, 0x1, R38 ;  /* 0x0000000113057824 */ /* 0x000fe400078e0226 */
[----:B------:R-:W-:Y:S01]  /*2860*/  FMUL.FTZ R51, R51, UR50 ;  /* 0x0000003233337c20 */ /* 0x000fe20008410000 */
[----:B------:R-:W-:Y:S01]  /*2870*/  FMUL.FTZ R52, R52, UR50 ;  /* 0x0000003234347c20 */ /* 0x000fe20008410000 */
[----:B------:R-:W-:Y:S01]  /*2880*/  FMUL.FTZ R53, R53, UR50 ;  /* 0x0000003235357c20 */ /* 0x000fe20008410000 */
[----:B------:R-:W-:Y:S01]  /*2890*/  FMUL.FTZ R54, R54, UR50 ;  /* 0x0000003236367c20 */ /* 0x000fe20008410000 */
[----:B------:R-:W-:Y:S01]  /*28a0*/  FMUL.FTZ R55, R55, UR50 ;  /* 0x0000003237377c20 */ /* 0x000fe20008410000 */
[----:B------:R-:W-:Y:S01]  /*28b0*/  IADD3 R3, -R22, 0x1, R5 ;  /* 0x0000000116037810 */ /* 0x000fe20007ffe105 */
[----:B------:R-:W1:Y:S01]  /*28c0*/  MUFU.TANH R24, R24 ;  /* 0x0000001800187308 */ /* 0x000e620000002400 */
[----:B------:R-:W-:Y:S01]  /*28d0*/  FMUL.FTZ R27, R27, UR50 ;  /* 0x000000321b1b7c20 */ /* 0x000fe20008410000 */
[----:B------:R-:W-:Y:S01]  /*28e0*/  FMUL.FTZ R30, R30, UR50 ;  /* 0x000000321e1e7c20 */ /* 0x000fe20008410000 */
[----:B------:R3:W-:Y:S01]  /*28f0*/  @!P1 SYNCS.ARRIVE.TRANS64.RED.A1T0 RZ, [R0+URZ], RZ ;  /* 0x000000ff00ff99a7 */ /* 0x0007e2000810043f */
[----:B------:R-:W-:Y:S01]  /*2900*/  FMUL.FTZ R39, R39, UR50 ;  /* 0x0000003227277c20 */ /* 0x000fe20008410000 */
[----:B------:R-:W-:Y:S01]  /*2910*/  FMUL.FTZ R46, R46, UR50 ;  /* 0x000000322e2e7c20 */ /* 0x000fe20008410000 */
[----:B------:R-:W-:-:S02]  /*2920*/  FMUL.FTZ R31, R31, UR50 ;  /* 0x000000321f1f7c20 */ /* 0x000fc40008410000 */
[----:B------:R-:W4:Y:S01]  /*2930*/  MUFU.TANH R25, R25 ;  /* 0x0000001900197308 */ /* 0x000f220000002400 */
[----:B---3--:R-:W-:Y:S02]  /*2940*/  IMAD R0, R18, -0x2, R3 ;  /* 0xfffffffe12007824 */ /* 0x008fe400078e0203 */
[----:B------:R-:W-:-:S05]  /*2950*/  IMAD R3, R201, 0x80, R211 ;  /* 0x00000080c9037824 */ /* 0x000fca00078e02d3 */
[----:B------:R-:W3:Y:S01]  /*2960*/  MUFU.TANH R28, R28 ;  /* 0x0000001c001c7308 */ /* 0x000ee20000002400 */
[----:B------:R-:W-:-:S05]  /*2970*/  IADD3 R58, R0, UR51, RZ ;  /* 0x00000033003a7c10 */ /* 0x000fca000fffe0ff */
[----:B------:R-:W-:Y:S02]  /*2980*/  IMAD.IADD R2, R58, 0x1, R3 ;  /* 0x000000013a027824 */ /* 0x000fe400078e0203 */
[----:B------:R-:W0:Y:S08]  /*2990*/  MUFU.TANH R29, R29 ;  /* 0x0000001d001d7308 */ /* 0x000e300000002400 */
        /* <DEDUP_REMOVED lines=23> */
[----:B------:R5:W0:Y:S08]  /*2b10*/  MUFU.TANH R27, R39 ;  /* 0x00000027001b7308 */ /* 0x000a300000002400 */
[----:B------:R2:W0:Y:S01]  /*2b20*/  MUFU.TANH R30, R46 ;  /* 0x0000002e001e7308 */ /* 0x0004220000002400 */
[----:B-----5:R-:W-:-:S07]  /*2b30*/  IMAD R39, R18, -0x2, R5 ;  /* 0xfffffffe12277824 */ /* 0x020fce00078e0205 */
[----:B------:R5:W0:Y:S01]  /*2b40*/  MUFU.TANH R21, R31 ;  /* 0x0000001f00157308 */ /* 0x000a220000002400 */
[----:B--2---:R-:W-:-:S05]  /*2b50*/  VIADD R46, R0, UR4 ;  /* 0x00000004002e7c36 */ /* 0x004fca0008000000 */
[----:B------:R-:W-:Y:S02]  /*2b60*/  VIADDMNMX R0, R3, R46, R39, PT ;  /* 0x0000002e03007246 */ /* 0x000fe40003800127 */
[----:B-----5:R-:W-:Y:S01]  /*2b70*/  LEA R31, R56, 0xffffffc0, 0x6 ;  /* 0xffffffc0381f7811 */ /* 0x020fe200078e30ff */
[----:B-1-34-:R-:W-:Y:S06]  /*2b80*/  @P2 BRA `(.L_x_1097) ;  /* 0x0000000000582947 */ /* 0x01afec0003800000 */
[----:B------:R-:W-:Y:S01]  /*2b90*/  IADD3 R4, -R22, R19, R3 ;  /* 0x0000001316047210 */ /* 0x000fe20007ffe103 */
[----:B------:R-:W-:Y:S03]  /*2ba0*/  BSSY B0, `(.L_x_1098) ;  /* 0x0000010000007945 */ /* 0x000fe60003800000 */
        /* <DEDUP_REMOVED lines=10> */
.L_x_1099:
[----:B------:R-:W-:-:S06]  /*2c50*/  UISETP.NE.AND UP1, UPT, UR5, 0x1, UPT ;  /* 0x000000010500788c */ /* 0x000fcc000bf25270 */
[----:B------:R-:W-:-:S05]  /*2c60*/  PLOP3.LUT P2, PT, PT, PT, UP1, 0x80, 0x0 ;  /* 0x000000000000781c */ /* 0x000fca0003f4f018 */
[----:B------:R-:W-:-:S08]  /*2c70*/  @UP1 ULDC.64 UR6, c[0x0][0x9e8] ;  /* 0x00027a0000061ab9 */ /* 0x000fd00000000a00 */
[----:B------:R-:W-:-:S05]  /*2c80*/  @P2 IMAD.HI.U32 R5, R4, UR6, RZ ;  /* 0x0000000604052c27 */ /* 0x000fca000f8e00ff */
[----:B------:R-:W-:-:S07]  /*2c90*/  @P2 SHF.R.U32.HI R4, RZ, UR7, R5 ;  /* 0x00000007ff042c19 */ /* 0x000fce0008011605 */
.L_x_1100:
[----:B------:R-:W-:Y:S05]  /*2ca0*/  BSYNC B0 ;  /* 0x0000000000007941 */ /* 0x000fea0003800000 */
.L_x_1098:
[----:B------:R-:W-:-:S04]  /*2cb0*/  IMAD R5, R4, UR5, -R31 ;  /* 0x0000000504057c24 */ /* 0x000fc8000f8e0a1f */
[----:B------:R-:W-:-:S05]  /*2cc0*/  IMAD R5, R18, -0x2, R5 ;  /* 0xfffffffe12057824 */ /* 0x000fca00078e0205 */
[----:B------:R-:W-:Y:S02]  /*2cd0*/  VIMNMX R2, R2, R5, !PT ;  /* 0x0000000502027248 */ /* 0x000fe40007fe0100 */
[----:B------:R-:W-:-:S07]  /*2ce0*/  VIADDMNMX R0, R5, UR5, R0, PT ;  /* 0x0000000505007c46 */ /* 0x000fce000b800100 */
.L_x_1097:
[C---:B------:R-:W-:Y:S02]  /*2cf0*/  ISETP.GE.AND P2, PT, R38.reuse, 0x2, PT ;  /* 0x000000022600780c */ /* 0x040fe40003f46270 */
[----:B------:R-:W-:Y:S02]  /*2d00*/  ISETP.GE.AND P6, PT, R38, 0xa, PT ;  /* 0x0000000a2600780c */ /* 0x000fe40003fc6270 */
[----:B------:R-:W-:Y:S02]  /*2d10*/  ISETP.GT.AND P4, PT, R2, 0x1, !P2 ;  /* 0x000000010200780c */ /* 0x000fe40005784270 */
[----:B------:R-:W-:Y:S02]  /*2d20*/  ISETP.GE.AND P3, PT, R38, 0x9, PT ;  /* 0x000000092600780c */ /* 0x000fe40003f66270 */
[----:B------:R-:W-:Y:S02]  /*2d30*/  ISETP.LT.OR P4, PT, R0, 0x2, P4 ;  /* 0x000000020000780c */ /* 0x000fe40002781670 */
[----:B------:R-:W-:-:S02]  /*2d40*/  ISETP.GT.AND P5, PT, R2, 0x8, !P3 ;  /* 0x000000080200780c */ /* 0x000fc40005fa4270 */
[----:B------:R-:W-:Y:S02]  /*2d50*/  FSEL R57, R25, -INF , !P4 ;  /* 0xff80000019397808 */ /* 0x000fe40006000000 */
[----:B------:R-:W-:Y:S02]  /*2d60*/  ISETP.GT.AND P4, PT, R2, 0x9, !P6 ;  /* 0x000000090200780c */ /* 0x000fe40007784270 */
[----:B------:R-:W-:Y:S02]  /*2d70*/  P2R R25, PR, RZ, 0x40 ;  /* 0x00000040ff197803 */ /* 0x000fe40000000000 */
[----:B------:R-:W-:Y:S02]  /*2d80*/  ISETP.LT.OR P4, PT, R0, 0xa, P4 ;  /* 0x0000000a0000780c */ /* 0x000fe40002781670 */
[----:B------:R-:W-:Y:S02]  /*2d90*/  ISETP.GE.AND P6, PT, R38, 0x11, PT ;  /* 0x000000112600780c */ /* 0x000fe40003fc6270 */
[----:B0-----:R-:W-:-:S02]  /*2da0*/  FSEL R61, R29, -INF , !P4 ;  /* 0xff8000001d3d7808 */ /* 0x001fc40006000000 */
[----:B------:R-:W-:Y:S02]  /*2db0*/  ISETP.LT.OR P5, PT, R0, 0x9, P5 ;  /* 0x000000090000780c */ /* 0x000fe40002fa1670 */
[----:B------:R-:W-:Y:S02]  /*2dc0*/  ISETP.GT.AND P4, PT, R2, 0x10, !P6 ;  /* 0x000000100200780c */ /* 0x000fe40007784270 */
[----:B------:R-:W-:Y:S02]  /*2dd0*/  FSEL R59, R28, -INF , !P5 ;  /* 0xff8000001c3b7808 */ /* 0x000fe40006800000 */
        /* <DEDUP_REMOVED lines=56> */
[----:B------:R-:W-:-:S04]  /*3160*/  ISETP.GE.AND P6, PT, R38, 0x3a, PT ;  /* 0x0000003a2600780c */ /* 0x000fc80003fc6270 */
[----:B------:R-:W-:Y:S02]  /*3170*/  P2R R38, PR, RZ, 0x40 ;  /* 0x00000040ff267803 */ /* 0x000fe40000000000 */
[----:B------:R-:W-:Y:S02]  /*3180*/  ISETP.GT.AND P6, PT, R2, 0x39, !P6 ;  /* 0x000000390200780c */ /* 0x000fe400077c4270 */
[----:B------:R-:W-:Y:S02]  /*3190*/  IADD3 R2, R58, 0x8, R3 ;  /* 0x000000083a027810 */ /* 0x000fe40007ffe003 */
[----:B------:R-:W-:Y:S01]  /*31a0*/  ISETP.LT.OR P6, PT, R0, 0x3a, P6 ;  /* 0x0000003a0000780c */ /* 0x000fe200037c1670 */
[----:B------:R-:W-:-:S03]  /*31b0*/  VIADD R0, R3, 0x8 ;  /* 0x0000000803007836 */ /* 0x000fc60000000000 */
[----:B------:R-:W-:Y:S02]  /*31c0*/  FSEL R53, R53, -INF , !P6 ;  /* 0xff80000035357808 */ /* 0x000fe40007000000 */
[----:B------:R-:W-:Y:S02]  /*31d0*/  PLOP3.LUT P6, PT, PT, PT, UP0, 0x40, 0x0 ;  /* 0x000000000000781c */ /* 0x000fe40003fce808 */
[----:B------:R-:W-:-:S11]  /*31e0*/  VIADDMNMX R0, R0, R46, R39, PT ;  /* 0x0000002e00007246 */ /* 0x000fd60003800127 */
[----:B------:R-:W-:Y:S05]  /*31f0*/  @P6 BRA `(.L_x_1101) ;  /* 0x0000000000646947 */ /* 0x000fea0003800000 */
[----:B------:R-:W-:Y:S01]  /*3200*/  IADD3 R5, R19, 0x8, R3 ;  /* 0x0000000813057810 */ /* 0x000fe20007ffe003 */
[----:B------:R-:W-:Y:S04]  /*3210*/  BSSY B0, `(.L_x_1102) ;  /* 0x0000013000007945 */ /* 0x000fe80003800000 */
        /* <DEDUP_REMOVED lines=12> */
.L_x_1103:
[----:B------:R-:W-:-:S06]  /*32e0*/  UISETP.NE.AND UP1, UPT, UR5, 0x1, UPT ;  /* 0x000000010500788c */ /* 0x000fcc000bf25270 */
[----:B------:R-:W-:-:S05]  /*32f0*/  PLOP3.LUT P6, PT, PT, PT, UP1, 0x80, 0x0 ;  /* 0x000000000000781c */ /* 0x000fca0003fcf018 */
[----:B------:R-:W-:-:S08]  /*3300*/  @UP1 ULDC.64 UR6, c[0x0][0x9e8] ;  /* 0x00027a0000061ab9 */ /* 0x000fd00000000a00 */
[----:B------:R-:W-:Y:S01]  /*3310*/  @P6 IMAD.HI.U32 R24, R5, UR6, RZ ;  /* 0x0000000605186c27 */ /* 0x000fe2000f8e00ff */
[----:B------:R-:W-:-:S13]  /*3320*/  PLOP3.LUT P6, PT, PT, PT, UP1, 0x80, 0x0 ;  /* 0x000000000000781c */ /* 0x000fda0003fcf018 */
[----:B------:R-:W-:-:S07]  /*3330*/  @P6 SHF.R.U32.HI R5, RZ, UR7, R24 ;  /* 0x00000007ff056c19 */ /* 0x000fce0008011618 */
.L_x_1104:
[----:B------:R-:W-:Y:S05]  /*3340*/  BSYNC B0 ;  /* 0x0000000000007941 */ /* 0x000fea0003800000 */
.L_x_1102:
[----:B------:R-:W-:-:S04]  /*3350*/  IMAD R5, R5, UR5, -R31 ;  /* 0x0000000505057c24 */ /* 0x000fc8000f8e0a1f */
[----:B------:R-:W-:-:S05]  /*3360*/  IMAD R5, R18, -0x2, R5 ;  /* 0xfffffffe12057824 */ /* 0x000fca00078e0205 */
[----:B------:R-:W-:Y:S02]  /*3370*/  VIMNMX R2, R2, R5, !PT ;  /* 0x0000000502027248 */ /* 0x000fe40007fe0100 */
[----:B------:R-:W-:-:S07]  /*3380*/  VIADDMNMX R0, R5, UR5, R0, PT ;  /* 0x0000000505007c46 */ /* 0x000fce000b800100 */
.L_x_1101:
[----:B------:R-:W-:Y:S01]  /*3390*/  ISETP.GT.AND P2, PT, R2, 0x1, !P2 ;  /* 0x000000010200780c */ /* 0x000fe20005744270 */
[----:B------:R-:W-:Y:S01]  /*33a0*/  ULDC UR7, c[0x0][0x988] ;  /* 0x0002620000077ab9 */ /* 0x000fe20000000800 */
[----:B------:R-:W-:Y:S01]  /*33b0*/  ISETP.NE.AND P6, PT, R4, RZ, PT ;  /* 0x000000ff0400720c */ /* 0x000fe20003fc5270 */
[----:B------:R-:W-:Y:S01]  /*33c0*/  IMAD.IADD R200, R19, 0x1, -R22 ;  /* 0x0000000113c87824 */ /* 0x000fe200078e0a16 */
[----:B------:R-:W-:Y:S02]  /*33d0*/  ISETP.LT.OR P2, PT, R0, 0x2, P2 ;  /* 0x000000020000780c */ /* 0x000fe40001741670 */
[----:B------:R-:W-:Y:S02]  /*33e0*/  FMNMX.FTZ R4, R37, R57, !PT ;  /* 0x0000003925047209 */ /* 0x000fe40007810000 */
        /* <DEDUP_REMOVED lines=32> */
[----:B------:R-:W-:Y:S02]  /*35f0*/  FMNMX.FTZ R32, R53, R4, !PT ;  /* 0x0000000435207209 */ /* 0x000fe40007810000 */
[----:B------:R-:W-:Y:S02]  /*3600*/  ISETP.LT.OR P2, PT, R0, 0x1a, P2 ;  /* 0x0000001a0000780c */ /* 0x000fe40001741670 */
[----:B------:R-:W-:Y:S01]  /*3610*/  ISETP.GT.AND P3, PT, R2, 0x8, !P3 ;  /* 0x000000080200780c */ /* 0x000fe20005f64270 */
[----:B------:R-:W0:Y:S01]  /*3620*/  SHFL.BFLY PT, R5, R32, 0x2, 0x1f ;  /* 0x0c401f0020057f89 */ /* 0x000e2200000e0000 */
[----:B------:R-:W-:Y:S02]  /*3630*/  FSEL R27, R27, -INF , !P2 ;  /* 0xff8000001b1b7808 */ /* 0x000fe40005000000 */
[----:B------:R-:W-:Y:S02]  /*3640*/  ISETP.NE.AND P2, PT, R36, RZ, PT ;  /* 0x000000ff2400720c */ /* 0x000fe40003f45270 */
        /* <DEDUP_REMOVED lines=10> */
[----:B------:R-:W-:Y:S02]  /*36f0*/  ISETP.LT.OR P2, PT, R0, 0x22, P2 ;  /* 0x000000220000780c */ /* 0x000fe40001741670 */
[----:B0-----:R-:W-:Y:S02]  /*3700*/  FMNMX.FTZ R33, R32, R5, !PT ;  /* 0x0000000520217209 */ /* 0x001fe40007810000 */
[----:B------:R-:W-:-:S02]  /*3710*/  FSEL R29, R43, -INF , !P2 ;  /* 0xff8000002b1d7808 */ /* 0x000fc40005000000 */
[----:B------:R-:W-:Y:S01]  /*3720*/  ISETP.GT.AND P2, PT, R2, 0x28, !P3 ;  /* 0x000000280200780c */ /* 0x000fe20005f44270 */
[----:B------:R-:W0:Y:S01]  /*3730*/  SHFL.BFLY PT, R34, R33, 0x1, 0x1f ;  /* 0x0c201f0021227f89 */ /* 0x000e2200000e0000 */
[----:B------:R-:W-:Y:S02]  /*3740*/  ISETP.NE.AND P3, PT, R45, RZ, PT ;  /* 0x000000ff2d00720c */ /* 0x000fe40003f65270 */
[----:B------:R-:W-:Y:S02]  /*3750*/  ISETP.LT.OR P2, PT, R0, 0x29, P2 ;  /* 0x000000290000780c */ /* 0x000fe40001741670 */
[----:B------:R-:W-:Y:S02]  /*3760*/  ISETP.GT.AND P3, PT, R2, 0x30, !P3 ;  /* 0x000000300200780c */ /* 0x000fe40005f64270 */
[----:B------:R-:W-:Y:S02]  /*3770*/  FSEL R30, R30, -INF , !P2 ;  /* 0xff8000001e1e7808 */ /* 0x000fe40005000000 */
[----:B------:R-:W-:-:S02]  /*3780*/  ISETP.GT.AND P2, PT, R2, RZ, !P6 ;  /* 0x000000ff0200720c */ /* 0x000fc40007744270 */
[----:B------:R-:W-:Y:S02]  /*3790*/  ISETP.NE.AND P6, PT, R38, RZ, PT ;  /* 0x000000ff2600720c */ /* 0x000fe40003fc5270 */
[C---:B------:R-:W-:Y:S02]  /*37a0*/  ISETP.LT.OR P2, PT, R0.reuse, 0x1, P2 ;  /* 0x000000010000780c */ /* 0x040fe40001741670 */
[----:B------:R-:W-:Y:S02]  /*37b0*/  ISETP.LT.OR P3, PT, R0, 0x31, P3 ;  /* 0x000000310000780c */ /* 0x000fe40001f61670 */
[----:B------:R-:W-:Y:S02]  /*37c0*/  FSEL R16, R16, -INF , !P2 ;  /* 0xff80000010107808 */ /* 0x000fe40005000000 */
[----:B------:R-:W-:Y:S02]  /*37d0*/  ISETP.NE.AND P2, PT, R44, RZ, PT ;  /* 0x000000ff2c00720c */ /* 0x000fe40003f45270 */
[----:B------:R-:W-:-:S02]  /*37e0*/  FMNMX.FTZ R5, R16, R17, !PT ;  /* 0x0000001110057209 */ /* 0x000fc40007810000 */
[----:B------:R-:W-:Y:S02]  /*37f0*/  ISETP.GT.AND P2, PT, R2, 0x29, !P2 ;  /* 0x000000290200780c */ /* 0x000fe40005744270 */
[----:B------:R-:W-:Y:S02]  /*3800*/  FMNMX.FTZ R4, R20, R5, !PT ;  /* 0x0000000514047209 */ /* 0x000fe40007810000 */
[C---:B------:R-:W-:Y:S02]  /*3810*/  ISETP.LT.OR P2, PT, R0.reuse, 0x2a, P2 ;  /* 0x0000002a0000780c */ /* 0x040fe40001741670 */
[----:B------:R-:W-:Y:S02]  /*3820*/  FMNMX.FTZ R5, R21, R4, !PT ;  /* 0x0000000415057209 */ /* 0x000fe40007810000 */
[----:B------:R-:W-:Y:S02]  /*3830*/  ISETP.LT.OR P4, PT, R0, 0x32, P4 ;  /* 0x000000320000780c */ /* 0x000fe40002781670 */
[----:B------:R-:W-:-:S02]  /*3840*/  FMNMX.FTZ R4, R24, R5, !PT ;  /* 0x0000000518047209 */ /* 0x000fc40007810000 */
[----:B0-----:R-:W-:Y:S02]  /*3850*/  FMNMX.FTZ R5, R33, R34, !PT ;  /* 0x0000002221057209 */ /* 0x001fe40007810000 */
        /* <DEDUP_REMOVED lines=15> */
[--C-:B------:R-:W-:Y:S01]  /*3950*/  FFMA.FTZ R38, R59, UR7, -R34.reuse ;  /* 0x000000073b267c23 */ /* 0x100fe20008010822 */
[----:B------:R-:W-:Y:S01]  /*3960*/  FMNMX.FTZ R33, R31, R4, !PT ;  /* 0x000000041f217209 */ /* 0x000fe20007810000 */
[----:B------:R-:W-:Y:S01]  /*3970*/  MUFU.EX2 R36, R36 ;  /* 0x0000002400247308 */ /* 0x000fe20000000800 */
[----:B------:R-:W-:Y:S01]  /*3980*/  FSEL R32, R51, -INF , !P4 ;  /* 0xff80000033207808 */ /* 0x000fe20006000000 */
[--C-:B------:R-:W-:Y:S01]  /*3990*/  FFMA.FTZ R39, R61, UR7, -R34.reuse ;  /* 0x000000073d277c23 */ /* 0x100fe20008010822 */
[----:B------:R-:W-:Y:S01]  /*39a0*/  FMNMX.FTZ R33, R2, R33, !PT ;  /* 0x0000002102217209 */ /* 0x000fe20007810000 */
[--C-:B------:R-:W-:Y:S01]  /*39b0*/  FFMA.FTZ R40, R63, UR7, -R34.reuse ;  /* 0x000000073f287c23 */ /* 0x100fe20008010822 */
[----:B------:R-:W-:Y:S01]  /*39c0*/  ISETP.LT.OR P2, PT, R0, 0x3a, P2 ;  /* 0x0000003a0000780c */ /* 0x000fe20001741670 */
[--C-:B------:R-:W-:Y:S01]  /*39d0*/  FFMA.FTZ R41, R65, UR7, -R34.reuse ;  /* 0x0000000741297c23 */ /* 0x100fe20008010822 */
[----:B------:R-:W-:Y:S01]  /*39e0*/  FSEL R0, R54, -INF , !P5 ;  /* 0xff80000036007808 */ /* 0x000fe20006800000 */
[----:B------:R-:W0:Y:S01]  /*39f0*/  MUFU.EX2 R37, R37 ;  /* 0x0000002500257308 */ /* 0x000e220000000800 */
[----:B------:R-:W-:Y:S01]  /*3a00*/  FMNMX.FTZ R35, R32, R33, !PT ;  /* 0x0000002120237209 */ /* 0x000fe20007810000 */
[--C-:B------:R-:W-:Y:S01]  /*3a10*/  FFMA.FTZ R42, R67, UR7, -R34.reuse ;  /* 0x00000007432a7c23 */ /* 0x100fe20008010822 */
[----:B------:R-:W-:Y:S01]  /*3a20*/  FSEL R33, R55, -INF , !P2 ;  /* 0xff80000037217808 */ /* 0x000fe20005000000 */
[--C-:B------:R-:W-:Y:S01]  /*3a30*/  FFMA.FTZ R43, R69, UR7, -R34.reuse ;  /* 0x00000007452b7c23 */ /* 0x100fe20008010822 */
[----:B------:R-:W-:Y:S01]  /*3a40*/  FMNMX.FTZ R4, R0, R35, !PT ;  /* 0x0000002300047209 */ /* 0x000fe20007810000 */
[--C-:B------:R-:W-:Y:S01]  /*3a50*/  FFMA.FTZ R44, R71, UR7, -R34.reuse ;  /* 0x00000007472c7c23 */ /* 0x100fe20008010822 */
[--C-:B------:R-:W-:Y:S01]  /*3a60*/  FFMA.FTZ R45, R73, UR7, -R34.reuse ;  /* 0x00000007492d7c23 */ /* 0x100fe20008010822 */
[----:B------:R-:W-:Y:S01]  /*3a70*/  MUFU.EX2 R38, R38 ;  /* 0x0000002600267308 */ /* 0x000fe20000000800 */
[----:B------:R-:W-:Y:S01]  /*3a80*/  FMNMX.FTZ R4, R33, R4, !PT ;  /* 0x0000000421047209 */ /* 0x000fe20007810000 */
[--C-:B------:R-:W-:Y:S01]  /*3a90*/  FFMA.FTZ R46, R75, UR7, -R34.reuse ;  /* 0x000000074b2e7c23 */ /* 0x100fe20008010822 */
[--C-:B------:R-:W-:Y:S01]  /*3aa0*/  FFMA.FTZ R47, R77, UR7, -R34.reuse ;  /* 0x000000074d2f7c23 */ /* 0x100fe20008010822 */
[--C-:B------:R-:W-:Y:S01]  /*3ab0*/  FFMA.FTZ R48, R79, UR7, -R34.reuse ;  /* 0x000000074f307c23 */ /* 0x100fe20008010822 */
[----:B------:R-:W-:Y:S01]  /*3ac0*/  FFMA.FTZ R49, R49, UR7, -R34 ;  /* 0x0000000731317c23 */ /* 0x000fe20008010822 */
[----:B------:R-:W1:Y:S02]  /*3ad0*/  SHFL.BFLY PT, R35, R4, 0x2, 0x1f ;  /* 0x0c401f0004237f89 */ /* 0x000e6400000e0000 */
[----:B------:R-:W2:Y:S01]  /*3ae0*/  MUFU.EX2 R39, R39 ;  /* 0x0000002700277308 */ /* 0x000ea20000000800 */
[----:B0-----:R-:W-:-:S07]  /*3af0*/  F2FP.BF16.F32.PACK_AB R196, R37, R36 ;  /* 0x0000002425c4723e */ /* 0x001fce00000010ff */
[----:B------:R-:W-:Y:S08]  /*3b00*/  MUFU.EX2 R40, R40 ;  /* 0x0000002800287308 */ /* 0x000ff00000000800 */
[----:B------:R-:W0:Y:S01]  /*3b10*/  MUFU.EX2 R41, R41 ;  /* 0x0000002900297308 */ /* 0x000e220000000800 */
[----:B--2---:R-:W-:Y:S02]  /*3b20*/  F2FP.BF16.F32.PACK_AB R198, R39, R38 ;  /* 0x0000002627c6723e */ /* 0x004fe400000010ff */
[----:B-1----:R-:W-:-:S05]  /*3b30*/  FMNMX.FTZ R35, R4, R35, !PT ;  /* 0x0000002304237209 */ /* 0x002fca0007810000 */
[----:B------:R-:W-:Y:S01]  /*3b40*/  MUFU.EX2 R42, R42 ;  /* 0x0000002a002a7308 */ /* 0x000fe20000000800 */
[----:B------:R-:W1:Y:S07]  /*3b50*/  SHFL.BFLY PT, R4, R35, 0x1, 0x1f ;  /* 0x0c201f0023047f89 */ /* 0x000e6e00000e0000 */
[----:B------:R-:W2:Y:S01]  /*3b60*/  MUFU.EX2 R43, R43 ;  /* 0x0000002b002b7308 */ /* 0x000ea20000000800 */
[----:B0-----:R-:W-:-:S07]  /*3b70*/  F2FP.BF16.F32.PACK_AB R192, R41, R40 ;  /* 0x0000002829c0723e */ /* 0x001fce00000010ff */
[----:B------:R-:W-:Y:S08]  /*3b80*/  MUFU.EX2 R44, R44 ;  /* 0x0000002c002c7308 */ /* 0x000ff00000000800 */
[----:B------:R-:W0:Y:S01]  /*3b90*/  MUFU.EX2 R45, R45 ;  /* 0x0000002d002d7308 */ /* 0x000e220000000800 */
[----:B--2---:R-:W-:Y:S02]  /*3ba0*/  F2FP.BF16.F32.PACK_AB R194, R43, R42 ;  /* 0x0000002a2bc2723e */ /* 0x004fe400000010ff */
[----:B-1----:R-:W-:Y:S01]  /*3bb0*/  FMNMX.FTZ R4, R35, R4, !PT ;  /* 0x0000000423047209 */ /* 0x002fe20007810000 */
[--C-:B------:R-:W-:Y:S01]  /*3bc0*/  FFMA.FTZ R35, R81, UR7, -R34.reuse ;  /* 0x0000000751237c23 */ /* 0x100fe20008010822 */
[----:B------:R-:W-:-:S02]  /*3bd0*/  FFMA.FTZ R34, R53, UR7, -R34 ;  /* 0x0000000735227c23 */ /* 0x000fc40008010822 */
[C---:B------:R-:W-:Y:S01]  /*3be0*/  FSETP.NEU.FTZ.AND P2, PT, R4.reuse, -INF , PT ;  /* 0xff8000000400780b */ /* 0x040fe20003f5d000 */
[----:B------:R-:W-:Y:S01]  /*3bf0*/  FMUL.FTZ R50, R4, UR7 ;  /* 0x0000000704327c20 */ /* 0x000fe20008410000 */
[----:B------:R-:W-:Y:S04]  /*3c00*/  MUFU.EX2 R46, R46 ;  /* 0x0000002e002e7308 */ /* 0x000fe80000000800 */
[----:B------:R-:W-:Y:S02]  /*3c10*/  FSEL R51, R50, RZ, P2 ;  /* 0x000000ff32337208 */ /* 0x000fe40001000000 */
[----:B------:R-:W-:Y:S02]  /*3c20*/  PLOP3.LUT P2, PT, PT, PT, UP0, 0x40, 0x0 ;  /* 0x000000000000781c */ /* 0x000fe40003f4e808 */
[----:B------:R-:W1:Y:S01]  /*3c30*/  MUFU.EX2 R47, R47 ;  /* 0x0000002f002f7308 */ /* 0x000e620000000800 */
        /* <DEDUP_REMOVED lines=15> */
[----:B------:R2:W3:Y:S01]  /*3d30*/  MUFU.EX2 R197, R17 ;  /* 0x0000001100c57308 */ /* 0x0004e20000000800 */
[--C-:B------:R-:W-:Y:S01]  /*3d40*/  FFMA.FTZ R0, R0, UR7, -R51.reuse ;  /* 0x0000000700007c23 */ /* 0x100fe20008010833 */
[----:B------:R-:W-:Y:S01]  /*3d50*/  FFMA.FTZ R33, R33, UR7, -R51 ;  /* 0x0000000721217c23 */ /* 0x000fe20008010833 */
[----:B0-----:R-:W-:-:S02]  /*3d60*/  F2FP.BF16.F32.PACK_AB R188, R45, R44 ;  /* 0x0000002c2dbc723e */ /* 0x001fc400000010ff */
[----:B-1----:R-:W-:-:S03]  /*3d70*/  F2FP.BF16.F32.PACK_AB R190, R47, R46 ;  /* 0x0000002e2fbe723e */ /* 0x002fc600000010ff */
[----:B------:R-:W0:Y:S01]  /*3d80*/  MUFU.EX2 R20, R20 ;  /* 0x0000001400147308 */ /* 0x000e220000000800 */
[----:B--2---:R-:W-:-:S04]  /*3d90*/  FADD.FTZ R17, R36, R37 ;  /* 0x0000002524117221 */ /* 0x004fc80000010000 */
[----:B------:R-:W-:-:S03]  /*3da0*/  FADD.FTZ R50, R38, R17 ;  /* 0x0000001126327221 */ /* 0x000fc60000010000 */
[----:B------:R-:W1:Y:S01]  /*3db0*/  MUFU.EX2 R21, R21 ;  /* 0x0000001500157308 */ /* 0x000e620000000800 */
[----:B------:R-:W-:-:S04]  /*3dc0*/  FADD.FTZ R17, R39, R50 ;  /* 0x0000003227117221 */ /* 0x000fc80000010000 */
[----:B------:R-:W-:Y:S01]  /*3dd0*/  FADD.FTZ R50, R40, R17 ;  /* 0x0000001128327221 */ /* 0x000fe20000010000 */
[----:B---3--:R-:W-:Y:S01]  /*3de0*/  FADD.FTZ R17, R16, R197 ;  /* 0x000000c510117221 */ /* 0x008fe20000010000 */
[----:B------:R-:W-:Y:S01]  /*3df0*/  F2FP.BF16.F32.PACK_AB R197, R197, R16 ;  /* 0x00000010c5c5723e */ /* 0x000fe200000010ff */
[----:B------:R-:W2:Y:S01]  /*3e00*/  MUFU.EX2 R24, R24 ;  /* 0x0000001800187308 */ /* 0x000ea20000000800 */
[----:B------:R-:W-:Y:S01]  /*3e10*/  FADD.FTZ R53, R41, R50 ;  /* 0x0000003229357221 */ /* 0x000fe20000010000 */
[----:B0-----:R-:W-:-:S03]  /*3e20*/  FADD.FTZ R50, R20, R17 ;  /* 0x0000001114327221 */ /* 0x001fc60000010000 */
[----:B------:R-:W-:-:S03]  /*3e30*/  FADD.FTZ R52, R42, R53 ;  /* 0x000000352a347221 */ /* 0x000fc60000010000 */
[----:B------:R-:W0:Y:S01]  /*3e40*/  MUFU.EX2 R25, R25 ;  /* 0x0000001900197308 */ /* 0x000e220000000800 */
[----:B-1----:R-:W-:Y:S01]  /*3e50*/  FADD.FTZ R17, R21, R50 ;  /* 0x0000003215117221 */ /* 0x002fe20000010000 */
[----:B------:R-:W-:Y:S01]  /*3e60*/  FADD.FTZ R53, R43, R52 ;  /* 0x000000342b357221 */ /* 0x000fe20000010000 */
[----:B------:R-:W-:Y:S01]  /*3e70*/  F2FP.BF16.F32.PACK_AB R199, R21, R20 ;  /* 0x0000001415c7723e */ /* 0x000fe200000010ff */
[----:B------:R-:W-:Y:S02]  /*3e80*/  VIADD R20, R56, 0xfffffffe ;  /* 0xfffffffe38147836 */ /* 0x000fe40000000000 */
[----:B------:R-:W-:Y:S02]  /*3e90*/  FADD.FTZ R52, R44, R53 ;  /* 0x000000352c347221 */ /* 0x000fe40000010000 */
[----:B------:R-:W1:Y:S01]  /*3ea0*/  MUFU.EX2 R26, R26 ;  /* 0x0000001a001a7308 */ /* 0x000e620000000800 */
[----:B--2---:R-:W-:Y:S01]  /*3eb0*/  FADD.FTZ R50, R24, R17 ;  /* 0x0000001118327221 */ /* 0x004fe20000010000 */
[----:B------:R-:W-:-:S04]  /*3ec0*/  FADD.FTZ R37, R45, R52 ;  /* 0x000000342d257221 */ /* 0x000fc80000010000 */
[----:B------:R-:W-:Y:S02]  /*3ed0*/  FADD.FTZ R38, R46, R37 ;  /* 0x000000252e267221 */ /* 0x000fe40000010000 */
[----:B------:R-:W2:Y:S01]  /*3ee0*/  MUFU.EX2 R27, R27 ;  /* 0x0000001b001b7308 */ /* 0x000ea20000000800 */
[----:B0-----:R-:W-:Y:S01]  /*3ef0*/  FADD.FTZ R17, R25, R50 ;  /* 0x0000003219117221 */ /* 0x001fe20000010000 */
[----:B------:R-:W-:Y:S01]  /*3f00*/  FADD.FTZ R37, R47, R38 ;  /* 0x000000262f257221 */ /* 0x000fe20000010000 */
[----:B------:R-:W-:-:S05]  /*3f10*/  F2FP.BF16.F32.PACK_AB R193, R25, R24 ;  /* 0x0000001819c1723e */ /* 0x000fca00000010ff */
[----:B------:R-:W0:Y:S01]  /*3f20*/  MUFU.EX2 R28, R28 ;  /* 0x0000001c001c7308 */ /* 0x000e220000000800 */
[----:B-1----:R-:W-:-:S07]  /*3f30*/  FADD.FTZ R36, R26, R17 ;  /* 0x000000111a247221 */ /* 0x002fce0000010000 */
[----:B------:R-:W1:Y:S01]  /*3f40*/  MUFU.EX2 R29, R29 ;  /* 0x0000001d001d7308 */ /* 0x000e620000000800 */
[C---:B--2---:R-:W-:Y:S01]  /*3f50*/  FADD.FTZ R17, R27.reuse, R36 ;  /* 0x000000241b117221 */ /* 0x044fe20000010000 */
[----:B------:R-:W-:-:S06]  /*3f60*/  F2FP.BF16.F32.PACK_AB R195, R27, R26 ;  /* 0x0000001a1bc3723e */ /* 0x000fcc00000010ff */
[----:B------:R-:W-:Y:S01]  /*3f70*/  MUFU.EX2 R30, R30 ;  /* 0x0000001e001e7308 */ /* 0x000fe20000000800 */
[----:B0-----:R-:W-:-:S07]  /*3f80*/  FADD.FTZ R36, R28, R17 ;  /* 0x000000111c247221 */ /* 0x001fce0000010000 */
[----:B------:R-:W0:Y:S01]  /*3f90*/  MUFU.EX2 R48, R48 ;  /* 0x0000003000307308 */ /* 0x000e220000000800 */
[----:B-1----:R-:W-:Y:S01]  /*3fa0*/  FADD.FTZ R17, R29, R36 ;  /* 0x000000241d117221 */ /* 0x002fe20000010000 */
[----:B------:R-:W-:Y:S01]  /*3fb0*/  IMAD R36, R201, 0x80, R200 ;  /* 0x00000080c9247824 */ /* 0x000fe200078e02c8 */
[----:B------:R-:W-:-:S04]  /*3fc0*/  F2FP.BF16.F32.PACK_AB R189, R29, R28 ;  /* 0x0000001c1dbd723e */ /* 0x000fc800000010ff */
[----:B------:R-:W-:Y:S01]  /*3fd0*/  R2UR UR10, R36 ;  /* 0x00000000240a72ca */ /* 0x000fe200000e0000 */
[----:B------:R-:W1:Y:S08]  /*3fe0*/  MUFU.EX2 R31, R31 ;  /* 0x0000001f001f7308 */ /* 0x000e700000000800 */
[----:B------:R-:W-:Y:S01]  /*3ff0*/  MUFU.EX2 R2, R2 ;  /* 0x0000000200027308 */ /* 0x000fe20000000800 */
[----:B0-----:R-:W-:-:S03]  /*4000*/  FADD.FTZ R38, R48, R37 ;  /* 0x0000002530267221 */ /* 0x001fc60000010000 */
[----:B------:R-:W-:-:S04]  /*4010*/  UIADD3 UR4, UR10, UR4, URZ ;  /* 0x000000040a047290 */ /* 0x000fc8000fffe03f */
[----:B------:R-:W0:Y:S01]  /*4020*/  MUFU.EX2 R49, R49 ;  /* 0x0000003100317308 */ /* 0x000e220000000800 */
[----:B-1----:R-:W-:-:S07]  /*4030*/  F2FP.BF16.F32.PACK_AB R191, R31, R30 ;  /* 0x0000001e1fbf723e */ /* 0x002fce00000010ff */
[----:B------:R1:W2:Y:S08]  /*4040*/  MUFU.EX2 R185, R32 ;  /* 0x0000002000b97308 */ /* 0x0002b00000000800 */
[----:B------:R-:W3:Y:S01]  /*4050*/  MUFU.EX2 R35, R35 ;  /* 0x0000002300237308 */ /* 0x000ee20000000800 */
[----:B-1----:R-:W-:Y:S01]  /*4060*/  FADD.FTZ R32, R30, R17 ;  /* 0x000000111e207221 */ /* 0x002fe20000010000 */
[C---:B0-----:R-:W-:Y:S01]  /*4070*/  FADD.FTZ R38, R49.reuse, R38 ;  /* 0x0000002631267221 */ /* 0x041fe20000010000 */
[----:B------:R-:W-:-:S02]  /*4080*/  F2FP.BF16.F32.PACK_AB R184, R49, R48 ;  /* 0x0000003031b8723e */ /* 0x000fc400000010ff */
[----:B------:R-:W-:-:S03]  /*4090*/  FADD.FTZ R37, R31, R32 ;  /* 0x000000201f257221 */ /* 0x000fc60000010000 */
[----:B------:R-:W0:Y:S01]  /*40a0*/  MUFU.EX2 R0, R0 ;  /* 0x0000000000007308 */ /* 0x000e220000000800 */
[----:B------:R-:W-:-:S04]  /*40b0*/  FADD.FTZ R32, R2, R37 ;  /* 0x0000002502207221 */ /* 0x000fc80000010000 */
[C---:B--2---:R-:W-:Y:S01]  /*40c0*/  FADD.FTZ R21, R185.reuse, R32 ;  /* 0x00000020b9157221 */ /* 0x044fe20000010000 */
[----:B------:R-:W-:Y:S02]  /*40d0*/  F2FP.BF16.F32.PACK_AB R185, R185, R2 ;  /* 0x00000002b9b9723e */ /* 0x000fe400000010ff */
[----:B------:R-:W1:Y:S01]  /*40e0*/  MUFU.EX2 R34, R34 ;  /* 0x0000002200227308 */ /* 0x000e620000000800 */
[----:B---3--:R-:W-:-:S07]  /*40f0*/  FADD.FTZ R17, R35, R38 ;  /* 0x0000002623117221 */ /* 0x008fce0000010000 */
[----:B------:R-:W2:Y:S01]  /*4100*/  MUFU.EX2 R33, R33 ;  /* 0x0000002100217308 */ /* 0x000ea20000000800 */
[----:B0-----:R-:W-:Y:S01]  /*4110*/  FADD.FTZ R16, R0, R21 ;  /* 0x0000001500107221 */ /* 0x001fe20000010000 */
[C---:B-1----:R-:W-:Y:S01]  /*4120*/  FADD.FTZ R17, R34.reuse, R17 ;  /* 0x0000001122117221 */ /* 0x042fe20000010000 */
[----:B------:R-:W-:Y:S02]  /*4130*/  F2FP.BF16.F32.PACK_AB R186, R34, R35 ;  /* 0x0000002322ba723e */ /* 0x000fe400000010ff */
[C---:B--2---:R-:W-:Y:S01]  /*4140*/  FADD.FTZ R16, R33.reuse, R16 ;  /* 0x0000001021107221 */ /* 0x044fe20000010000 */
[----:B------:R-:W-:Y:S01]  /*4150*/  F2FP.BF16.F32.PACK_AB R187, R33, R0 ;  /* 0x0000000021bb723e */ /* 0x000fe200000010ff */
[----:B------:R-:W-:Y:S06]  /*4160*/  @P2 BRA `(.L_x_1105) ;  /* 0x0000000000482947 */ /* 0x000fec0003800000 */
[C---:B------:R-:W-:Y:S01]  /*4170*/  ISETP.GT.AND P2, PT, R36.reuse, RZ, PT ;  /* 0x000000ff2400720c */ /* 0x040fe20003f44270 */
[----:B------:R-:W-:-:S05]  /*4180*/  VIADD R0, R36, 0xffffffff ;  /* 0xffffffff24007836 */ /* 0x000fca0000000000 */
[----:B------:R-:W-:-:S07]  /*4190*/  R2UR UR6, R0 ;  /* 0x00000000000672ca */ /* 0x000fce00000e0000 */
[----:B------:R-:W-:Y:S08]  /*41a0*/  @P2 BRA `(.L_x_1106) ;  /* 0x00000000001c2947 */ /* 0x000ff00003800000 */
[----:B------:R-:W-:Y:S02]  /*41b0*/  UISETP.NE.AND UP1, UPT, UR5, 0x1, UPT ;  /* 0x000000010500788c */ /* 0x000fe4000bf25270 */
[----:B------:R-:W-:-:S09]  /*41c0*/  UIADD3 UR6, -UR10, URZ, URZ ;  /* 0x0000003f0a067290 */ /* 0x000fd2000fffe13f */
[----:B------:R-:W-:Y:S02]  /*41d0*/  @UP1 ULDC.64 UR10, c[0x0][0x9e8] ;  /* 0x00027a00000a1ab9 */ /* 0x000fe40000000a00 */
[----:B------:R-:W-:-:S04]  /*41e0*/  UIMAD.WIDE.U32 UR14, UR6, UR10, URZ ;  /* 0x0000000a060e72a5 */ /* 0x000fc8000f8e003f */
[----:B------:R-:W-:-:S04]  /*41f0*/  @UP1 USHF.R.U32.HI UR6, URZ, UR11, UR15 ;  /* 0x0000000b3f061299 */ /* 0x000fc8000801160f */
[----:B------:R-:W-:Y:S01]  /*4200*/  ULOP3.LUT UR6, URZ, UR6, URZ, 0x33, !UPT ;  /* 0x000000063f067292 */ /* 0x000fe2000f8e333f */
[----:B------:R-:W-:Y:S11]  /*4210*/  BRA `(.L_x_1107) ;  /* 0x0000000000107947 */ /* 0x000ff60003800000 */
.L_x_1106:
[----:B------:R-:W-:-:S11]  /*4220*/  UISETP.NE.AND UP1, UPT, UR5, 0x1, UPT ;  /* 0x000000010500788c */ /* 0x000fd6000bf25270 */
[----:B------:R-:W-:Y:S02]  /*4230*/  @UP1 ULDC.64 UR10, c[0x0][0x9e8] ;  /* 0x00027a00000a1ab9 */ /* 0x000fe40000000a00 */
[----:B------:R-:W-:-:S04]  /*4240*/  UIMAD.WIDE.U32 UR14, UR6, UR10, URZ ;  /* 0x0000000a060e72a5 */ /* 0x000fc8000f8e003f */
[----:B------:R-:W-:-:S12]  /*4250*/  @UP1 USHF.R.U32.HI UR6, URZ, UR11, UR15 ;  /* 0x0000000b3f061299 */ /* 0x000fd8000801160f */
.L_x_1107:
[----:B------:R-:W-:-:S04]  /*4260*/  UIMAD UR5, UR6, UR5, UR5 ;  /* 0x00000005060572a4 */ /* 0x000fc8000f8e0205 */
[----:B------:R-:W-:-:S04]  /*4270*/  UISETP.LT.AND UP1, UPT, UR4, UR5, UPT ;  /* 0x000000050400728c */ /* 0x000fc8000bf21270 */
[----:B------:R-:W-:-:S12]  /*4280*/  USEL UR4, UR4, UR5, UP1 ;  /* 0x0000000504047287 */ /* 0x000fd80008800000 */
.L_x_1105:
        /* <DEDUP_REMOVED lines=73> */
[----:B------:R-:W-:Y:S01]  /*4720*/  IMAD.IADD R217, R3, 0x1, R200 ;  /* 0x0000000103d97824 */ /* 0x000fe200078e02c8 */
[----:B------:R-:W-:Y:S01]  /*4730*/  ULDC UR54, c[0x0][0x9e4] ;  /* 0x0002790000367ab9 */ /* 0x000fe20000000800 */
[----:B------:R-:W-:Y:S01]  /*4740*/  IMAD.MOV.U32 R2, RZ, RZ, 0x3f800000 ;  /* 0x3f800000ff027424 */ /* 0x000fe200078e00ff */
[----:B------:R-:W-:Y:S01]  /*4750*/  ULDC UR55, c[0x0][0x988] ;  /* 0x0002620000377ab9 */ /* 0x000fe20000000800 */
[----:B------:R-:W-:Y:S01]  /*4760*/  VIADD R203, R217, 0x8 ;  /* 0x00000008d9cb7836 */ /* 0x000fe20000000000 */
[----:B------:R-:W-:Y:S01]  /*4770*/  ULDC UR4, c[0x0][0x9d8] ;  /* 0x0002760000047ab9 */ /* 0x000fe20000000800 */
[----:B------:R-:W-:Y:S01]  /*4780*/  IMAD.MOV.U32 R151, RZ, RZ, RZ ;  /* 0x000000ffff977224 */ /* 0x000fe200078e00ff */
[----:B------:R-:W-:Y:S02]  /*4790*/  ULDC UR58, c[0x0][0x9e0] ;  /* 0x00027800003a7ab9 */ /* 0x000fe40000000800 */
[----:B------:R-:W-:-:S07]  /*47a0*/  LOP3.LUT R21, RZ, R203, RZ, 0x33, !PT ;  /* 0x000000cbff157212 */ /* 0x000fce00078e33ff */
.L_x_1125:
[----:B------:R-:W-:-:S04]  /*47b0*/  UIADD3 UR5, UR37, 0x1, URZ ;  /* 0x0000000125057890 */ /* 0x000fc8000fffe03f */
[----:B------:R-:W-:-:S04]  /*47c0*/  UISETP.NE.AND UP1, UPT, UR5, 0x2, UPT ;  /* 0x000000020500788c */ /* 0x000fc8000bf25270 */
[----:B------:R-:W-:Y:S02]  /*47d0*/  USEL UR38, URZ, 0x1, UP1 ;  /* 0x000000013f267887 */ /* 0x000fe40008800000 */
[----:B------:R-:W-:Y:S02]  /*47e0*/  USEL UR5, UR5, URZ, UP1 ;  /* 0x0000003f05057287 */ /* 0x000fe40008800000 */
[----:B------:R-:W-:Y:S01]  /*47f0*/  ULOP3.LUT UR38, UR36, UR38, URZ, 0x3c, !UPT ;  /* 0x0000002624267292 */ /* 0x000fe2000f8e3c3f */
[----:B------:R-:W-:Y:S11]  /*4800*/  @!P0 BRA `(.L_x_1109) ;  /* 0x0000000000048947 */ /* 0x000ff60003800000 */
[----:B------:R-:W-:Y:S01]  /*4810*/  BPT.TRAP 0x1 ;  /* 0x000000040000795c */ /* 0x000fe20000300000 */
.L_x_1109:
[----:B------:R-:W-:Y:S01]  /*4820*/  ULEA UR6, UR5, UR39, 0x3 ;  /* 0x0000002705067291 */ /* 0x000fe2000f8e183f */
[----:B------:R-:W-:-:S05]  /*4830*/  IMAD.U32 R152, RZ, RZ, UR38 ;  /* 0x00000026ff987e24 */ /* 0x000fca000f8e00ff */
[----:B------:R-:W-:-:S04]  /*4840*/  SHF.L.U32 R152, R152, 0x1f, RZ ;  /* 0x0000001f98987819 */ /* 0x000fc800000006ff */
[----:B------:R0:W1:Y:S01]  /*4850*/  SYNCS.PHASECHK.TRANS64.TRYWAIT P2, [UR6+0x30830], R152 ;  /* 0x03083098ff0075a7 */ /* 0x0000620008040146 */
[----:B------:R-:W-:Y:S05]  /*4860*/  @!P0 BRA `(.L_x_1110) ;  /* 0x0000000000048947 */ /* 0x000fea0003800000 */
[----:B------:R-:W-:Y:S01]  /*4870*/  BPT.TRAP 0x1 ;  /* 0x000000040000795c */ /* 0x000fe20000300000 */
.L_x_1110:
[----:B-1----:R-:W-:Y:S05]  /*4880*/  @P2 BRA `(.L_x_1111) ;  /* 0x0000000000082947 */ /* 0x002fea0003800000 */
[----:B------:R-:W1:Y:S02]  /*4890*/  SYNCS.PHASECHK.TRANS64.TRYWAIT P2, [UR6+0x30830], R152 ;  /* 0x03083098ff0075a7 */ /* 0x000e640008040146 */
[----:B-1----:R-:W-:Y:S05]  /*48a0*/  @!P2 BRA `(.L_x_1112) ;  /* 0x000001140014a947 */ /* 0x002fea0003800000 */
.L_x_1111:
[----:B------:R-:W-:Y:S01]  /*48b0*/  R2UR UR44, R14 ;  /* 0x000000000e2c72ca */ /* 0x000fe200000e0000 */
[----:B------:R-:W-:Y:S01]  /*48c0*/  ULEA UR7, UR5, UR60, 0xb ;  /* 0x0000003c05077291 */ /* 0x000fe2000f8e583f */
[----:B------:R-:W-:Y:S01]  /*48d0*/  R2UR UR45, R15 ;  /* 0x000000000f2d72ca */ /* 0x000fe200000e0000 */
[----:B01----:R-:W-:Y:S01]  /*48e0*/  WARPGROUP.ARRIVE ;  /* 0x00000000000079c5 */ /* 0x003fe20000000000 */
        /* <DEDUP_REMOVED lines=176> */
[----:B------:R-:W-:Y:S01]  /*53f0*/  UMOV UR44, UR56 ;  /* 0x00000038002c7c82 */ /* 0x000fe20008000000 */
[----:B------:R-:W-:Y:S01]  /*5400*/  UMOV UR45, UR57 ;  /* 0x00000039002d7c82 */ /* 0x000fe20008000000 */
[----:B------:R-:W-:Y:S01]  /*5410*/  UMOV UR47, 0x40000040 ;  /* 0x40000040002f7882 */ /* 0x000fe20000000000 */
[----:B------:R-:W-:Y:S02]  /*5420*/  WARPGROUP.DEPBAR.LE gsb0, 0x0 ;  /* 0x00008000000079c5 */ /* 0x000fe40000010000 */
[----:B------:R-:W-:-:S06]  /*5430*/  WARPGROUP.ARRIVE ;  /* 0x00000000000079c5 */ /* 0x000fcc0000000000 */
        /* <DEDUP_REMOVED lines=42> */
.L_x_1113:
[----:B------:R-:W-:Y:S01]  /*56e0*/  ULEA UR14, UR37, UR39, 0x3 ;  /* 0x00000027250e7291 */ /* 0x000fe2000f8e183f */
[----:B------:R-:W-:-:S05]  /*56f0*/  IMAD.U32 R0, RZ, RZ, UR36 ;  /* 0x00000024ff007e24 */ /* 0x000fca000f8e00ff */
[----:B------:R-:W-:-:S04]  /*5700*/  SHF.L.U32 R0, R0, 0x1f, RZ ;  /* 0x0000001f00007819 */ /* 0x000fc800000006ff */
[----:B------:R0:W1:Y:S01]  /*5710*/  SYNCS.PHASECHK.TRANS64.TRYWAIT P2, [UR14+0x30850], R0 ;  /* 0x03085000ff0075a7 */ /* 0x000062000804014e */
[----:B------:R-:W-:Y:S05]  /*5720*/  @!P0 BRA `(.L_x_1114) ;  /* 0x0000000000048947 */ /* 0x000fea0003800000 */
[----:B------:R-:W-:Y:S01]  /*5730*/  BPT.TRAP 0x1 ;  /* 0x000000040000795c */ /* 0x000fe20000300000 */
.L_x_1114:
[----:B-1----:R-:W-:Y:S05]  /*5740*/  @P2 BRA `(.L_x_1115) ;  /* 0x0000000000082947 */ /* 0x002fea0003800000 */
[----:B------:R-:W1:Y:S02]  /*5750*/  SYNCS.PHASECHK.TRANS64.TRYWAIT P2, [UR14+0x30850], R0 ;  /* 0x03085000ff0075a7 */ /* 0x000e64000804014e */
[----:B-1----:R-:W-:Y:S05]  /*5760*/  @!P2 BRA `(.L_x_1116) ;  /* 0x00000104007ca947 */ /* 0x002fea0003800000 */
.L_x_1115:
[----:B------:R-:W-:Y:S01]  /*5770*/  UIADD3 UR7, UR39, 0x400, URZ ;  /* 0x0000040027077890 */ /* 0x000fe2000fffe03f */
[----:B------:R-:W-:Y:S01]  /*5780*/  WARPGROUP.ARRIVE ;  /* 0x00000000000079c5 */ /* 0x000fe20000000000 */
[----:B------:R-:W-:Y:S01]  /*5790*/  UMOV UR11, 0x40000040 ;  /* 0x40000040000b7882 */ /* 0x000fe20000000000 */
[----:B------:R-:W-:Y:S01]  /*57a0*/  FMUL.FTZ R2, R155, UR4 ;  /* 0x000000049b027c20 */ /* 0x000fe20008410000 */
[----:B------:R-:W-:Y:S01]  /*57b0*/  USHF.R.U32.HI UR7, URZ, 0x4, UR7 ;  /* 0x000000043f077899 */ /* 0x000fe20008011607 */
[----:B------:R-:W-:Y:S01]  /*57c0*/  FMUL.FTZ R155, R158, UR4 ;  /* 0x000000049e9b7c20 */ /* 0x000fe20008410000 */
[----:B------:R-:W-:Y:S01]  /*57d0*/  FMUL.FTZ R158, R166, UR4 ;  /* 0x00000004a69e7c20 */ /* 0x000fe20008410000 */
[----:B------:R-:W-:Y:S01]  /*57e0*/  FMUL.FTZ R166, R182, UR4 ;  /* 0x00000004b6a67c20 */ /* 0x000fe20008410000 */
[----:B------:R-:W-:Y:S01]  /*57f0*/  ULOP3.LUT UR7, UR7, 0x3fff, URZ, 0xc0, !UPT ;  /* 0x00003fff07077892 */ /* 0x000fe2000f8ec03f */
[----:B01----:R-:W-:Y:S01]  /*5800*/  FMUL.FTZ R0, R154, UR4 ;  /* 0x000000049a007c20 */ /* 0x003fe20008410000 */
[----:B------:R-:W-:Y:S01]  /*5810*/  SHF.L.U32 R182, R20, 0x6, RZ ;  /* 0x0000000614b67819 */ /* 0x000fe200000006ff */
[----:B------:R-:W-:Y:S01]  /*5820*/  FMUL.FTZ R154, R159, UR4 ;  /* 0x000000049f9a7c20 */ /* 0x000fe20008410000 */
[----:B------:R-:W-:Y:S01]  /*5830*/  ULOP3.LUT UR7, UR7, 0x2000000, URZ, 0xfc, !UPT ;  /* 0x0200000007077892 */ /* 0x000fe2000f8efc3f */
[----:B------:R-:W-:Y:S01]  /*5840*/  FMUL.FTZ R159, R167, UR4 ;  /* 0x00000004a79f7c20 */ /* 0x000fe20008410000 */
[----:B------:R-:W-:Y:S01]  /*5850*/  FMUL.FTZ R167, R183, UR4 ;  /* 0x00000004b7a77c20 */ /* 0x000fe20008410000 */
[----:B------:R-:W-:Y:S01]  /*5860*/  PLOP3.LUT P2, PT, PT, PT, UP0, 0x40, 0x0 ;  /* 0x000000000000781c */ /* 0x000fe20003f4e808 */
[----:B------:R-:W-:Y:S01]  /*5870*/  ULEA UR7, UR37, UR7, 0xb ;  /* 0x0000000725077291 */ /* 0x000fe2000f8e583f */
[----:B------:R-:W0:Y:S06]  /*5880*/  MUFU.TANH R0, R0 ;  /* 0x0000000000007308 */ /* 0x000e2c0000002400 */
[----:B------:R-:W-:-:S02]  /*5890*/  UMOV UR10, UR7 ;  /* 0x00000007000a7c82 */ /* 0x000fc40008000000 */
[----:B------:R-:W-:Y:S01]  /*58a0*/  HGMMA.64x256x16.F32.BF16 R24, R196, gdesc[UR8].tnspB, R24, gsb0 ;  /* 0x43e00008c4187df0 */ /* 0x000fe20008001818 */
[----:B------:R-:W-:Y:S01]  /*58b0*/  UIADD3 UR10, UR7, 0x80, URZ ;  /* 0x00000080070a7890 */ /* 0x000fe2000fffe03f */
[----:B------:R-:W1:Y:S01]  /*58c0*/  MUFU.TANH R2, R2 ;  /* 0x0000000200027308 */ /* 0x000e620000002400 */
[----:B------:R-:W-:-:S07]  /*58d0*/  UMOV UR11, 0x40000040 ;  /* 0x40000040000b7882 */ /* 0x000fce0000000000 */
[----:B------:R-:W2:Y:S08]  /*58e0*/  MUFU.TANH R155, R155 ;  /* 0x0000009b009b7308 */ /* 0x000eb00000002400 */
[----:B------:R-:W3:Y:S08]  /*58f0*/  MUFU.TANH R154, R154 ;  /* 0x0000009a009a7308 */ /* 0x000ef00000002400 */
[----:B------:R-:W4:Y:S08]  /*5900*/  MUFU.TANH R158, R158 ;  /* 0x0000009e009e7308 */ /* 0x000f300000002400 */
[----:B------:R-:W0:Y:S08]  /*5910*/  MUFU.TANH R159, R159 ;  /* 0x0000009f009f7308 */ /* 0x000e300000002400 */
[----:B------:R-:W0:Y:S08]  /*5920*/  MUFU.TANH R166, R166 ;  /* 0x000000a600a67308 */ /* 0x000e300000002400 */
[----:B------:R-:W0:Y:S01]  /*5930*/  MUFU.TANH R167, R167 ;  /* 0x000000a700a77308 */ /* 0x000e220000002400 */
[----:B------:R-:W-:-:S02]  /*5940*/  WARPGROUP.DEPBAR.LE gsb0, 0x0 ;  /* 0x00008000000079c5 */ /* 0x000fc40000010000 */
[----:B------:R-:W-:Y:S01]  /*5950*/  WARPGROUP.ARRIVE ;  /* 0x00000000000079c5 */ /* 0x000fe20000000000 */
[----:B------:R-:W-:Y:S01]  /*5960*/  FMUL.FTZ R197, R176, UR4 ;  /* 0x00000004b0c57c20 */ /* 0x000fe20008410000 */
[----:B------:R-:W-:-:S04]  /*5970*/  FMUL.FTZ R196, R177, UR4 ;  /* 0x00000004b1c47c20 */ /* 0x000fc80008410000 */
[----:B------:R-:W-:Y:S01]  /*5980*/  HGMMA.64x256x16.F32.BF16 R24, R192, gdesc[UR8].tnspB, R24, gsb0 ;  /* 0x43e00008c0187df0 */ /* 0x000fe20008001818 */
[----:B------:R-:W-:Y:S01]  /*5990*/  UIADD3 UR10, UR7, 0x100, URZ ;  /* 0x00000100070a7890 */ /* 0x000fe2000fffe03f */
[----:B------:R-:W0:Y:S01]  /*59a0*/  MUFU.TANH R197, R197 ;  /* 0x000000c500c57308 */ /* 0x000e220000002400 */
[----:B------:R-:W-:-:S07]  /*59b0*/  UMOV UR11, 0x40000040 ;  /* 0x40000040000b7882 */ /* 0x000fce0000000000 */
[----:B------:R-:W0:Y:S01]  /*59c0*/  MUFU.TANH R196, R196 ;  /* 0x000000c400c47308 */ /* 0x000e220000002400 */
[----:B------:R-:W-:Y:S02]  /*59d0*/  WARPGROUP.DEPBAR.LE gsb0, 0x0 ;  /* 0x00008000000079c5 */ /* 0x000fe40000010000 */
[----:B------:R-:W-:Y:S01]  /*59e0*/  WARPGROUP.ARRIVE ;  /* 0x00000000000079c5 */ /* 0x000fe20000000000 */
[----:B------:R-:W-:Y:S01]  /*59f0*/  FMUL.FTZ R192, R168, UR4 ;  /* 0x00000004a8c07c20 */ /* 0x000fe20008410000 */
[----:B------:R-:W-:Y:S01]  /*5a00*/  FMUL.FTZ R193, R169, UR4 ;  /* 0x00000004a9c17c20 */ /* 0x000fe20008410000 */
[----:B------:R-:W-:Y:S01]  /*5a10*/  FMUL.FTZ R194, R172, UR4 ;  /* 0x00000004acc27c20 */ /* 0x000fe20008410000 */
[----:B------:R-:W-:-:S11]  /*5a20*/  FMUL.FTZ R195, R173, UR4 ;  /* 0x00000004adc37c20 */ /* 0x000fd60008410000 */
[----:B------:R-:W-:Y:S01]  /*5a30*/  HGMMA.64x256x16.F32.BF16 R24, R188, gdesc[UR8].tnspB, R24, gsb0 ;  /* 0x43e00008bc187df0 */ /* 0x000fe20008001818 */
[----:B------:R-:W-:Y:S01]  /*5a40*/  UIADD3 UR10, UR7, 0x180, URZ ;  /* 0x00000180070a7890 */ /* 0x000fe2000fffe03f */
[----:B------:R-:W0:Y:S01]  /*5a50*/  MUFU.TANH R192, R192 ;  /* 0x000000c000c07308 */ /* 0x000e220000002400 */
[----:B------:R-:W-:-:S07]  /*5a60*/  UMOV UR11, 0x40000040 ;  /* 0x40000040000b7882 */ /* 0x000fce0000000000 */
[----:B------:R-:W0:Y:S08]  /*5a70*/  MUFU.TANH R193, R193 ;  /* 0x000000c100c17308 */ /* 0x000e300000002400 */
[----:B------:R-:W0:Y:S08]  /*5a80*/  MUFU.TANH R194, R194 ;  /* 0x000000c200c27308 */ /* 0x000e300000002400 */
[----:B------:R-:W0:Y:S01]  /*5a90*/  MUFU.TANH R195, R195 ;  /* 0x000000c300c37308 */ /* 0x000e220000002400 */
        /* <DEDUP_REMOVED lines=11> */
[----:B------:R-:W-:Y:S01]  /*5b50*/  IADD3 R153, R19, 0x1, -R182 ;  /* 0x0000000113997810 */ /* 0x000fe20007ffe8b6 */
[----:B------:R-:W-:Y:S01]  /*5b60*/  IMAD.U32 R152, RZ, RZ, UR6 ;  /* 0x00000006ff987e24 */ /* 0x000fe2000f8e00ff */
[----:B------:R-:W0:Y:S03]  /*5b70*/  MUFU.TANH R188, R188 ;  /* 0x000000bc00bc7308 */ /* 0x000e260000002400 */
[----:B------:R-:W-:-:S02]  /*5b80*/  @!P1 VIADD R152, R152, 0x30840 ;  /* 0x0003084098989836 */ /* 0x000fc40000000000 */
[----:B------:R-:W-:-:S03]  /*5b90*/  IMAD.IADD R153, R153, 0x1, -R22 ;  /* 0x0000000199997824 */ /* 0x000fc600078e0a16 */
[----:B------:R-:W0:Y:S01]  /*5ba0*/  MUFU.TANH R189, R189 ;  /* 0x000000bd00bd7308 */ /* 0x000e220000002400 */
[----:B------:R-:W-:Y:S01]  /*5bb0*/  IMAD R153, R18, -0x2, R153 ;  /* 0xfffffffe12997824 */ /* 0x000fe200078e0299 */
[----:B------:R-:W-:-:S03]  /*5bc0*/  @!P1 PRMT R152, RZ, 0x654, R152 ;  /* 0x00000654ff989816 */ /* 0x000fc60000000098 */
[C---:B------:R-:W-:Y:S02]  /*5bd0*/  VIADD R198, R153.reuse, UR58 ;  /* 0x0000003a99c67c36 */ /* 0x040fe40008000000 */
[----:B------:R-:W-:Y:S01]  /*5be0*/  VIADD R202, R153, UR51 ;  /* 0x0000003399ca7c36 */ /* 0x000fe20008000000 */
[----:B------:R-:W0:Y:S01]  /*5bf0*/  MUFU.TANH R190, R190 ;  /* 0x000000be00be7308 */ /* 0x000e220000002400 */
[C---:B------:R-:W-:Y:S02]  /*5c00*/  IMAD.IADD R177, R3.reuse, 0x1, R198 ;  /* 0x0000000103b17824 */ /* 0x040fe400078e02c6 */
[----:B------:R-:W-:-:S05]  /*5c10*/  IMAD.IADD R178, R3, 0x1, R202 ;  /* 0x0000000103b27824 */ /* 0x000fca00078e02ca */
[----:B------:R-:W0:Y:S08]  /*5c20*/  MUFU.TANH R191, R191 ;  /* 0x000000bf00bf7308 */ /* 0x000e300000002400 */
[----:B------:R-:W0:Y:S08]  /*5c30*/  MUFU.TANH R164, R164 ;  /* 0x000000a400a47308 */ /* 0x000e300000002400 */
[----:B------:R-:W0:Y:S08]  /*5c40*/  MUFU.TANH R165, R165 ;  /* 0x000000a500a57308 */ /* 0x000e300000002400 */
[----:B------:R-:W0:Y:S08]  /*5c50*/  MUFU.TANH R179, R179 ;  /* 0x000000b300b37308 */ /* 0x000e300000002400 */
[----:B------:R-:W0:Y:S01]  /*5c60*/  MUFU.TANH R180, R180 ;  /* 0x000000b400b47308 */ /* 0x000e220000002400 */
[----:B------:R-:W-:-:S02]  /*5c70*/  WARPGROUP.DEPBAR.LE gsb0, 0x0 ;  /* 0x00008000000079c5 */ /* 0x000fc40000010000 */
        /* <DEDUP_REMOVED lines=10> */
[----:B------:R-:W0:Y:S01]  /*5d20*/  MUFU.TANH R184, R184 ;  /* 0x000000b800b87308 */ /* 0x000e220000002400 */
[----:B------:R0:W-:Y:S07]  /*5d30*/  @!P1 SYNCS.ARRIVE.TRANS64.RED.A1T0 RZ, [R152+URZ], RZ ;  /* 0x000000ff98ff99a7 */ /* 0x0001ee000810043f */
        /* <DEDUP_REMOVED lines=8> */
[----:B------:R-:W0:Y:S01]  /*5dc0*/  MUFU.TANH R162, R162 ;  /* 0x000000a200a27308 */ /* 0x000e220000002400 */
[----:B-1234-:R-:W-:Y:S05]  /*5dd0*/  @P2 BRA `(.L_x_1117) ;  /* 0x00000000005c2947 */ /* 0x01efea0003800000 */
[----:B------:R-:W-:Y:S01]  /*5de0*/  ISETP.GT.AND P2, PT, R217, -0x1, PT ;  /* 0xffffffffd900780c */ /* 0x000fe20003f44270 */
[----:B------:R-:W-:-:S12]  /*5df0*/  BSSY B0, `(.L_x_1118) ;  /* 0x0000011000007945 */ /* 0x000fd80003800000 */
[----:B------:R-:W-:Y:S05]  /*5e00*/  @P2 BRA `(.L_x_1119) ;  /* 0x0000000000242947 */ /* 0x000fea0003800000 */
[----:B------:R-:W-:Y:S02]  /*5e10*/  IMAD.U32 R168, RZ, RZ, UR54 ;  /* 0x00000036ffa87e24 */ /* 0x000fe4000f8e00ff */
[----:B------:R-:W-:-:S03]  /*5e20*/  IMAD.IADD R169, R3, 0x1, R200 ;  /* 0x0000000103a97824 */ /* 0x000fc600078e02c8 */
[----:B------:R-:W-:Y:S02]  /*5e30*/  ISETP.NE.AND P2, PT, R168, 0x1, PT ;  /* 0x00000001a800780c */ /* 0x000fe40003f45270 */
[----:B------:R-:W-:-:S11]  /*5e40*/  LOP3.LUT R169, RZ, R169, RZ, 0x33, !PT ;  /* 0x000000a9ffa97212 */ /* 0x000fd600078e33ff */
[----:B0-----:R-:W0:Y:S02]  /*5e50*/  @P2 LDC.64 R152, c[0x0][0x9e8] ;  /* 0x00027a00ff982b82 */ /* 0x001e240000000a00 */
[----:B0-----:R-:W-:-:S05]  /*5e60*/  @P2 IMAD.HI.U32 R152, R169, R152, RZ ;  /* 0x00000098a9982227 */ /* 0x001fca00078e00ff */
[----:B------:R-:W-:-:S04]  /*5e70*/  @P2 SHF.R.U32.HI R169, RZ, R153, R152 ;  /* 0x00000099ffa92219 */ /* 0x000fc80000011698 */
[----:B------:R-:W-:Y:S01]  /*5e80*/  LOP3.LUT R169, RZ, R169, RZ, 0x33, !PT ;  /* 0x000000a9ffa97212 */ /* 0x000fe200078e33ff */
[----:B------:R-:W-:Y:S06]  /*5e90*/  BRA `(.L_x_1120) ;  /* 0x0000000000187947 */ /* 0x000fec0003800000 */
.L_x_1119:
[----:B------:R-:W-:Y:S01]  /*5ea0*/  IMAD.U32 R168, RZ, RZ, UR54 ;  /* 0x00000036ffa87e24 */ /* 0x000fe2000f8e00ff */
[----:B------:R-:W-:-:S04]  /*5eb0*/  MOV R169, R217 ;  /* 0x000000d900a97202 */ /* 0x000fc80000000f00 */
[----:B------:R-:W-:-:S13]  /*5ec0*/  ISETP.NE.AND P2, PT, R168, 0x1, PT ;  /* 0x00000001a800780c */ /* 0x000fda0003f45270 */
[----:B0-----:R-:W0:Y:S02]  /*5ed0*/  @P2 LDC.64 R152, c[0x0][0x9e8] ;  /* 0x00027a00ff982b82 */ /* 0x001e240000000a00 */
[----:B0-----:R-:W-:-:S05]  /*5ee0*/  @P2 IMAD.HI.U32 R152, R217, R152, RZ ;  /* 0x00000098d9982227 */ /* 0x001fca00078e00ff */
[----:B------:R-:W-:-:S07]  /*5ef0*/  @P2 SHF.R.U32.HI R169, RZ, R153, R152 ;  /* 0x00000099ffa92219 */ /* 0x000fce0000011698 */
.L_x_1120:
[----:B------:R-:W-:Y:S05]  /*5f00*/  BSYNC B0 ;  /* 0x0000000000007941 */ /* 0x000fea0003800000 */
.L_x_1118:
[----:B------:R-:W-:-:S04]  /*5f10*/  IMAD R153, R169, R168, -R182 ;  /* 0x000000a8a9997224 */ /* 0x000fc800078e0ab6 */
[----:B------:R-:W-:-:S05]  /*5f20*/  IMAD R153, R18, -0x2, R153 ;  /* 0xfffffffe12997824 */ /* 0x000fca00078e0299 */
[----:B------:R-:W-:Y:S02]  /*5f30*/  VIADDMNMX R177, R153, R168, R177, PT ;  /* 0x000000a899b17246 */ /* 0x000fe400038001b1 */
[----:B------:R-:W-:-:S07]  /*5f40*/  VIMNMX R178, R178, R153, !PT ;  /* 0x00000099b2b27248 */ /* 0x000fce0007fe0100 */
.L_x_1117:
[----:B------:R-:W-:Y:S02]  /*5f50*/  ISETP.GT.AND P2, PT, R20, -0x1, PT ;  /* 0xffffffff1400780c */ /* 0x000fe40003f44270 */
[----:B------:R-:W-:Y:S02]  /*5f60*/  IADD3 R181, R198, 0x8, R3 ;  /* 0x00000008c6b57810 */ /* 0x000fe40007ffe003 */
[C---:B------:R-:W-:Y:S02]  /*5f70*/  ISETP.GT.AND P5, PT, R178.reuse, RZ, P2 ;  /* 0x000000ffb200720c */ /* 0x040fe400017a4270 */
[C---:B------:R-:W-:Y:S02]  /*5f80*/  ISETP.GT.AND P4, PT, R178.reuse, 0x1, P2 ;  /* 0x00000001b200780c */ /* 0x040fe40001784270 */
[C---:B------:R-:W-:Y:S02]  /*5f90*/  ISETP.GT.AND P6, PT, R178.reuse, 0x8, P2 ;  /* 0x00000008b200780c */ /* 0x040fe400017c4270 */
[----:B------:R-:W-:-:S02]  /*5fa0*/  ISETP.GT.AND P3, PT, R178, 0x9, P2 ;  /* 0x00000009b200780c */ /* 0x000fc40001764270 */
[C---:B------:R-:W-:Y:S02]  /*5fb0*/  ISETP.LT.OR P5, PT, R177.reuse, 0x1, P5 ;  /* 0x00000001b100780c */ /* 0x040fe40002fa1670 */
[C---:B------:R-:W-:Y:S02]  /*5fc0*/  ISETP.LT.OR P4, PT, R177.reuse, 0x2, P4 ;  /* 0x00000002b100780c */ /* 0x040fe40002781670 */
[C---:B------:R-:W-:Y:S02]  /*5fd0*/  ISETP.LT.OR P6, PT, R177.reuse, 0x9, P6 ;  /* 0x00000009b100780c */ /* 0x040fe400037c1670 */
[----:B------:R-:W-:Y:S02]  /*5fe0*/  ISETP.LT.OR P3, PT, R177, 0xa, P3 ;  /* 0x0000000ab100780c */ /* 0x000fe40001f61670 */
[----:B0-----:R-:W-:Y:S02]  /*5ff0*/  FSEL R188, R188, -INF , !P5 ;  /* 0xff800000bcbc7808 */ /* 0x001fe40006800000 */
[----:B------:R-:W-:-:S02]  /*6000*/  ISETP.GT.AND P5, PT, R178, 0x10, P2 ;  /* 0x00000010b200780c */ /* 0x000fc400017a4270 */
        /* <DEDUP_REMOVED lines=8> */
[C---:B------:R-:W-:Y:S02]  /*6090*/  ISETP.LT.OR P6, PT, R177.reuse, 0x19, P6 ;  /* 0x00000019b100780c */ /* 0x040fe400037c1670 */
[----:B------:R-:W-:Y:S02]  /*60a0*/  ISETP.LT.OR P3, PT, R177, 0x1a, P3 ;  /* 0x0000001ab100780c */ /* 0x000fe40001f61670 */
[----:B------:R-:W-:Y:S02]  /*60b0*/  FSEL R169, R186, -INF , !P5 ;  /* 0xff800000baa97808 */ /* 0x000fe40006800000 */
        /* <DEDUP_REMOVED lines=24> */
[----:B------:R-:W-:-:S02]  /*6240*/  PLOP3.LUT P5, PT, PT, PT, UP0, 0x40, 0x0 ;  /* 0x000000000000781c */ /* 0x000fc40003fae808 */
[----:B------:R-:W-:Y:S02]  /*6250*/  IADD3 R183, R202, 0x8, R3 ;  /* 0x00000008cab77810 */ /* 0x000fe40007ffe003 */
[----:B------:R-:W-:Y:S02]  /*6260*/  FSEL R178, R196, -INF , !P4 ;  /* 0xff800000c4b27808 */ /* 0x000fe40006000000 */
[----:B------:R-:W-:Y:S02]  /*6270*/  FSEL R179, R179, -INF , !P6 ;  /* 0xff800000b3b37808 */ /* 0x000fe40007000000 */
[----:B------:R-:W-:-:S05]  /*6280*/  FSEL R180, R180, -INF , !P3 ;  /* 0xff800000b4b47808 */ /* 0x000fca0005800000 */
[----:B------:R-:W-:Y:S05]  /*6290*/  @P5 BRA `(.L_x_1121) ;  /* 0x0000000000585947 */ /* 0x000fea0003800000 */
[----:B------:R-:W-:Y:S01]  /*62a0*/  ISETP.GT.AND P3, PT, R203, -0x1, PT ;  /* 0xffffffffcb00780c */ /* 0x000fe20003f64270 */
[----:B------:R-:W-:-:S12]  /*62b0*/  BSSY B0, `(.L_x_1122) ;  /* 0x0000010000007945 */ /* 0x000fd80003800000 */
[----:B------:R-:W-:Y:S05]  /*62c0*/  @P3 BRA `(.L_x_1123) ;  /* 0x0000000000203947 */ /* 0x000fea0003800000 */
[----:B------:R-:W-:-:S05]  /*62d0*/  IMAD.U32 R187, RZ, RZ, UR54 ;  /* 0x00000036ffbb7e24 */ /* 0x000fca000f8e00ff */
[----:B------:R-:W-:-:S13]  /*62e0*/  ISETP.NE.AND P3, PT, R187, 0x1, PT ;  /* 0x00000001bb00780c */ /* 0x000fda0003f65270 */
[----:B------:R-:W0:Y:S02]  /*62f0*/  @P3 LDC.64 R152, c[0x0][0x9e8] ;  /* 0x00027a00ff983b82 */ /* 0x000e240000000a00 */
[----:B0-----:R-:W-:-:S04]  /*6300*/  @P3 IMAD.HI.U32 R186, R21, R152, RZ ;  /* 0x0000009815ba3227 */ /* 0x001fc800078e00ff */
[----:B------:R-:W-:Y:S01]  /*6310*/  IMAD.MOV.U32 R152, RZ, RZ, R21 ;  /* 0x000000ffff987224 */ /* 0x000fe200078e0015 */
[----:B------:R-:W-:-:S04]  /*6320*/  @P3 SHF.R.U32.HI R152, RZ, R153, R186 ;  /* 0x00000099ff983219 */ /* 0x000fc800000116ba */
[----:B------:R-:W-:Y:S01]  /*6330*/  LOP3.LUT R185, RZ, R152, RZ, 0x33, !PT ;  /* 0x00000098ffb97212 */ /* 0x000fe200078e33ff */
[----:B------:R-:W-:Y:S06]  /*6340*/  BRA `(.L_x_1124) ;  /* 0x0000000000187947 */ /* 0x000fec0003800000 */
.L_x_1123:
[----:B------:R-:W-:Y:S02]  /*6350*/  IMAD.U32 R187, RZ, RZ, UR54 ;  /* 0x00000036ffbb7e24 */ /* 0x000fe4000f8e00ff */
[----:B------:R-:W-:-:S03]  /*6360*/  IMAD.MOV.U32 R185, RZ, RZ, R203 ;  /* 0x000000ffffb97224 */ /* 0x000fc600078e00cb */
[----:B------:R-:W-:-:S13]  /*6370*/  ISETP.NE.AND P3, PT, R187, 0x1, PT ;  /* 0x00000001bb00780c */ /* 0x000fda0003f65270 */
[----:B------:R-:W0:Y:S02]  /*6380*/  @P3 LDC.64 R152, c[0x0][0x9e8] ;  /* 0x00027a00ff983b82 */ /* 0x000e240000000a00 */
[----:B0-----:R-:W-:-:S05]  /*6390*/  @P3 IMAD.HI.U32 R152, R203, R152, RZ ;  /* 0x00000098cb983227 */ /* 0x001fca00078e00ff */
[----:B------:R-:W-:-:S07]  /*63a0*/  @P3 SHF.R.U32.HI R185, RZ, R153, R152 ;  /* 0x00000099ffb93219 */ /* 0x000fce0000011698 */
.L_x_1124:
[----:B------:R-:W-:Y:S05]  /*63b0*/  BSYNC B0 ;  /* 0x0000000000007941 */ /* 0x000fea0003800000 */
.L_x_1122:
[----:B------:R-:W-:-:S04]  /*63c0*/  IMAD R153, R185, R187, -R182 ;  /* 0x000000bbb9997224 */ /* 0x000fc800078e0ab6 */
[----:B------:R-:W-:-:S05]  /*63d0*/  IMAD R152, R18, -0x2, R153 ;  /* 0xfffffffe12987824 */ /* 0x000fca00078e0299 */
[----:B------:R-:W-:Y:S02]  /*63e0*/  VIADDMNMX R181, R152, R187, R181, PT ;  /* 0x000000bb98b57246 */ /* 0x000fe400038001b5 */
[----:B------:R-:W-:-:S07]  /*63f0*/  VIMNMX R183, R183, R152, !PT ;  /* 0x00000098b7b77248 */ /* 0x000fce0007fe0100 */
.L_x_1121:
[----:B------:R-:W-:Y:S01]  /*6400*/  FMNMX.FTZ R152, R188, R5, !PT ;  /* 0x00000005bc987209 */ /* 0x000fe20007810000 */
[----:B------:R-:W-:Y:S01]  /*6410*/  UMOV UR7, UR55 ;  /* 0x0000003700077c82 */ /* 0x000fe20008000000 */
        /* <DEDUP_REMOVED lines=32> */
[C---:B------:R-:W-:Y:S02]  /*6620*/  ISETP.LT.OR P5, PT, R181.reuse, 0x12, P5 ;  /* 0x00000012b500780c */ /* 0x040fe40002fa1670 */
[----:B------:R-:W-:Y:S01]  /*6630*/  FSEL R156, R156, -INF , !P3 ;  /* 0xff8000009c9c7808 */ /* 0x000fe20005800000 */
[----:B------:R-:W0:Y:S01]  /*6640*/  SHFL.BFLY PT, R152, R153, 0x2, 0x1f ;  /* 0x0c401f0099987f89 */ /* 0x000e2200000e0000 */
[----:B------:R-:W-:Y:S02]  /*6650*/  ISETP.LT.OR P6, PT, R181, 0x19, P6 ;  /* 0x00000019b500780c */ /* 0x000fe400037c1670 */
[----:B------:R-:W-:Y:S02]  /*6660*/  FSEL R157, R157, -INF , !P5 ;  /* 0xff8000009d9d7808 */ /* 0x000fe40006800000 */
[----:B------:R-:W-:-:S02]  /*6670*/  ISETP.GT.AND P3, PT, R183, 0x20, P2 ;  /* 0x00000020b700780c */ /* 0x000fc40001764270 */
[----:B------:R-:W-:Y:S02]  /*6680*/  FSEL R158, R158, -INF , !P6 ;  /* 0xff8000009e9e7808 */ /* 0x000fe40007000000 */
[----:B------:R-:W-:Y:S02]  /*6690*/  ISETP.GT.AND P5, PT, R183, 0x21, P2 ;  /* 0x00000021b700780c */ /* 0x000fe400017a4270 */
[----:B------:R-:W-:Y:S02]  /*66a0*/  ISETP.LT.OR P3, PT, R181, 0x21, P3 ;  /* 0x00000021b500780c */ /* 0x000fe40001f61670 */
[----:B------:R-:W-:Y:S02]  /*66b0*/  ISETP.GT.AND P6, PT, R183, 0x28, P2 ;  /* 0x00000028b700780c */ /* 0x000fe400017c4270 */
[----:B------:R-:W-:Y:S02]  /*66c0*/  ISETP.LT.OR P5, PT, R181, 0x22, P5 ;  /* 0x00000022b500780c */ /* 0x000fe40002fa1670 */
[----:B------:R-:W-:-:S02]  /*66d0*/  FSEL R161, R161, -INF , !P3 ;  /* 0xff800000a1a17808 */ /* 0x000fc40005800000 */
[----:B------:R-:W-:Y:S02]  /*66e0*/  ISETP.GT.AND P3, PT, R183, 0x29, P2 ;  /* 0x00000029b700780c */ /* 0x000fe40001764270 */
[----:B------:R-:W-:Y:S02]  /*66f0*/  FSEL R160, R160, -INF , !P5 ;  /* 0xff800000a0a07808 */ /* 0x000fe40006800000 */
[----:B------:R-:W-:Y:S02]  /*6700*/  ISETP.LT.OR P6, PT, R181, 0x29, P6 ;  /* 0x00000029b500780c */ /* 0x000fe400037c1670 */
[----:B0-----:R-:W-:Y:S02]  /*6710*/  FMNMX.FTZ R182, R153, R152, !PT ;  /* 0x0000009899b67209 */ /* 0x001fe40007810000 */
[----:B------:R-:W-:Y:S02]  /*6720*/  ISETP.LT.OR P3, PT, R181, 0x2a, P3 ;  /* 0x0000002ab500780c */ /* 0x000fe40001f61670 */
[----:B------:R-:W-:Y:S01]  /*6730*/  ISETP.GT.AND P5, PT, R183, 0x30, P2 ;  /* 0x00000030b700780c */ /* 0x000fe200017a4270 */
[----:B------:R-:W0:Y:S01]  /*6740*/  SHFL.BFLY PT, R185, R182, 0x1, 0x1f ;  /* 0x0c201f00b6b97f89 */ /* 0x000e2200000e0000 */
[----:B------:R-:W-:-:S02]  /*6750*/  FSEL R163, R163, -INF , !P6 ;  /* 0xff800000a3a37808 */ /* 0x000fc40007000000 */
[----:B------:R-:W-:Y:S02]  /*6760*/  FSEL R162, R162, -INF , !P3 ;  /* 0xff800000a2a27808 */ /* 0x000fe40005800000 */
[C---:B------:R-:W-:Y:S02]  /*6770*/  ISETP.GT.AND P6, PT, R183.reuse, 0x31, P2 ;  /* 0x00000031b700780c */ /* 0x040fe400017c4270 */
[----:B------:R-:W-:Y:S02]  /*6780*/  ISETP.GT.AND P3, PT, R183, 0x38, P2 ;  /* 0x00000038b700780c */ /* 0x000fe40001764270 */
[C---:B------:R-:W-:Y:S02]  /*6790*/  ISETP.LT.OR P5, PT, R181.reuse, 0x31, P5 ;  /* 0x00000031b500780c */ /* 0x040fe40002fa1670 */
[----:B------:R-:W-:Y:S02]  /*67a0*/  ISETP.LT.OR P6, PT, R181, 0x32, P6 ;  /* 0x00000032b500780c */ /* 0x000fe400037c1670 */
[----:B------:R-:W-:-:S02]  /*67b0*/  FSEL R164, R164, -INF , !P5 ;  /* 0xff800000a4a47808 */ /* 0x000fc40006800000 */
[----:B------:R-:W-:Y:S02]  /*67c0*/  ISETP.LT.OR P3, PT, R181, 0x39, P3 ;  /* 0x00000039b500780c */ /* 0x000fe40001f61670 */
[----:B------:R-:W-:Y:S02]  /*67d0*/  FSEL R165, R165, -INF , !P6 ;  /* 0xff800000a5a57808 */ /* 0x000fe40007000000 */
[----:B------:R-:W-:Y:S02]  /*67e0*/  FSEL R166, R166, -INF , !P3 ;  /* 0xff800000a6a67808 */ /* 0x000fe40005800000 */
[----:B0-----:R-:W-:Y:S02]  /*67f0*/  FMNMX.FTZ R152, R182, R185, !PT ;  /* 0x000000b9b6987209 */ /* 0x001fe40007810000 */
        /* <DEDUP_REMOVED lines=8> */
[----:B------:R-:W-:Y:S02]  /*6880*/  ISETP.GT.AND P2, PT, R183, 0x39, P2 ;  /* 0x00000039b700780c */ /* 0x000fe40001744270 */
[----:B------:R-:W-:-:S02]  /*6890*/  FMNMX.FTZ R153, R154, R153, !PT ;  /* 0x000000999a997209 */ /* 0x000fc40007810000 */
[----:B------:R-:W-:Y:S02]  /*68a0*/  FSETP.NEU.FTZ.AND P4, PT, R152, -INF , PT ;  /* 0xff8000009800780b */ /* 0x000fe40003f9d000 */
[----:B------:R-:W-:Y:S02]  /*68b0*/  FMNMX.FTZ R0, R156, R153, !PT ;  /* 0x000000999c007209 */ /* 0x000fe40007810000 */
[----:B------:R-:W-:Y:S02]  /*68c0*/  FSEL R187, R187, RZ, P4 ;  /* 0x000000ffbbbb7208 */ /* 0x000fe40002000000 */
[----:B------:R-:W-:Y:S02]  /*68d0*/  FMNMX.FTZ R153, R157, R0, !PT ;  /* 0x000000009d997209 */ /* 0x000fe40007810000 */
[----:B------:R-:W-:Y:S01]  /*68e0*/  ISETP.LT.OR P2, PT, R181, 0x3a, P2 ;  /* 0x0000003ab500780c */ /* 0x000fe20001741670 */
[--C-:B------:R-:W-:Y:S01]  /*68f0*/  FFMA.FTZ R182, R168, UR7, -R187.reuse ;  /* 0x00000007a8b67c23 */ /* 0x100fe200080108bb */
[----:B------:R-:W-:Y:S01]  /*6900*/  FMNMX.FTZ R0, R158, R153, !PT ;  /* 0x000000999e007209 */ /* 0x000fe20007810000 */
[--C-:B------:R-:W-:Y:S01]  /*6910*/  FFMA.FTZ R192, R169, UR7, -R187.reuse ;  /* 0x00000007a9c07c23 */ /* 0x100fe200080108bb */
[----:B------:R-:W-:Y:S01]  /*6920*/  FSEL R168, R167, -INF , !P2 ;  /* 0xff800000a7a87808 */ /* 0x000fe20005000000 */
[--C-:B------:R-:W-:Y:S01]  /*6930*/  FFMA.FTZ R169, R170, UR7, -R187.reuse ;  /* 0x00000007aaa97c23 */ /* 0x100fe200080108bb */
[----:B------:R-:W-:Y:S01]  /*6940*/  FMNMX.FTZ R0, R159, R0, !PT ;  /* 0x000000009f007209 */ /* 0x000fe20007810000 */
[--C-:B------:R-:W-:Y:S01]  /*6950*/  FFMA.FTZ R194, R171, UR7, -R187.reuse ;  /* 0x00000007abc27c23 */ /* 0x100fe200080108bb */
[--C-:B------:R-:W-:Y:S01]  /*6960*/  FFMA.FTZ R171, R172, UR7, -R187.reuse ;  /* 0x00000007acab7c23 */ /* 0x100fe200080108bb */
[--C-:B------:R-:W-:Y:S01]  /*6970*/  FFMA.FTZ R186, R179, UR7, -R187.reuse ;  /* 0x00000007b3ba7c23 */ /* 0x100fe200080108bb */
[----:B------:R-:W-:Y:S01]  /*6980*/  FMNMX.FTZ R191, R161, R0, !PT ;  /* 0x00000000a1bf7209 */ /* 0x000fe20007810000 */
[--C-:B------:R-:W-:Y:S01]  /*6990*/  FFMA.FTZ R153, R188, UR7, -R187.reuse ;  /* 0x00000007bc997c23 */ /* 0x100fe200080108bb */
[----:B------:R-:W-:Y:S01]  /*69a0*/  FSEL R172, R152, RZ, P4 ;  /* 0x000000ff98ac7208 */ /* 0x000fe20002000000 */
[--C-:B------:R-:W-:Y:S01]  /*69b0*/  FFMA.FTZ R196, R189, UR7, -R187.reuse ;  /* 0x00000007bdc47c23 */ /* 0x100fe200080108bb */
[----:B------:R-:W-:Y:S01]  /*69c0*/  FMNMX.FTZ R0, R160, R191, !PT ;  /* 0x000000bfa0007209 */ /* 0x000fe20007810000 */
[----:B------:R-:W-:Y:S01]  /*69d0*/  FFMA.FTZ R198, R184, UR7, -R187 ;  /* 0x00000007b8c67c23 */ /* 0x000fe200080108bb */
[----:B------:R-:W-:Y:S01]  /*69e0*/  MUFU.EX2 R167, R182 ;  /* 0x000000b600a77308 */ /* 0x000fe20000000800 */
[----:B------:R-:W-:Y:S01]  /*69f0*/  FADD.FTZ R172, -R172, R5 ;  /* 0x00000005acac7221 */ /* 0x000fe20000010100 */
[----:B------:R-:W-:Y:S01]  /*6a00*/  FMNMX.FTZ R183, R163, R0, !PT ;  /* 0x00000000a3b77209 */ /* 0x000fe20007810000 */
[--C-:B------:R-:W-:Y:S01]  /*6a10*/  FFMA.FTZ R188, R173, UR7, -R187.reuse ;  /* 0x00000007adbc7c23 */ /* 0x100fe200080108bb */
[--C-:B------:R-:W-:Y:S01]  /*6a20*/  FFMA.FTZ R173, R174, UR7, -R187.reuse ;  /* 0x00000007aead7c23 */ /* 0x100fe200080108bb */
[--C-:B------:R-:W-:Y:S01]  /*6a30*/  FFMA.FTZ R190, R175, UR7, -R187.reuse ;  /* 0x00000007afbe7c23 */ /* 0x100fe200080108bb */
[----:B------:R-:W-:Y:S01]  /*6a40*/  FMNMX.FTZ R183, R162, R183, !PT ;  /* 0x000000b7a2b77209 */ /* 0x000fe20007810000 */
[--C-:B------:R-:W-:Y:S01]  /*6a50*/  FFMA.FTZ R175, R176, UR7, -R187.reuse ;  /* 0x00000007b0af7c23 */ /* 0x100fe200080108bb */
[----:B------:R-:W-:Y:S01]  /*6a60*/  MUFU.EX2 R153, R153 ;  /* 0x0000009900997308 */ /* 0x000fe20000000800 */
[--C-:B------:R-:W-:Y:S01]  /*6a70*/  FFMA.FTZ R184, R177, UR7, -R187.reuse ;  /* 0x00000007b1b87c23 */ /* 0x100fe200080108bb */
[----:B------:R-:W-:Y:S01]  /*6a80*/  FMNMX.FTZ R0, R164, R183, !PT ;  /* 0x000000b7a4007209 */ /* 0x000fe20007810000 */
[--C-:B------:R-:W-:Y:S01]  /*6a90*/  FFMA.FTZ R177, R178, UR7, -R187.reuse ;  /* 0x00000007b2b17c23 */ /* 0x100fe200080108bb */
[----:B------:R-:W-:-:S02]  /*6aa0*/  FFMA.FTZ R180, R180, UR7, -R187 ;  /* 0x00000007b4b47c23 */ /* 0x000fc400080108bb */
[----:B------:R-:W-:Y:S02]  /*6ab0*/  FMNMX.FTZ R181, R165, R0, !PT ;  /* 0x00000000a5b57209 */ /* 0x000fe40007810000 */
[----:B------:R-:W-:Y:S02]  /*6ac0*/  MUFU.EX2 R196, R196 ;  /* 0x000000c400c47308 */ /* 0x000fe40000000800 */
[----:B------:R-:W-:-:S04]  /*6ad0*/  FMNMX.FTZ R181, R166, R181, !PT ;  /* 0x000000b5a6b57209 */ /* 0x000fc80007810000 */
[----:B------:R-:W-:Y:S02]  /*6ae0*/  FMNMX.FTZ R181, R168, R181, !PT ;  /* 0x000000b5a8b57209 */ /* 0x000fe40007810000 */
[----:B------:R-:W-:Y:S03]  /*6af0*/  MUFU.EX2 R198, R198 ;  /* 0x000000c600c67308 */ /* 0x000fe60000000800 */
[----:B------:R-:W0:Y:S05]  /*6b00*/  SHFL.BFLY PT, R0, R181, 0x2, 0x1f ;  /* 0x0c401f00b5007f89 */ /* 0x000e2a00000e0000 */
[----:B------:R-:W-:Y:S08]  /*6b10*/  MUFU.EX2 R192, R192 ;  /* 0x000000c000c07308 */ /* 0x000ff00000000800 */
[----:B------:R-:W-:Y:S08]  /*6b20*/  MUFU.EX2 R169, R169 ;  /* 0x000000a900a97308 */ /* 0x000ff00000000800 */
[----:B------:R-:W-:Y:S01]  /*6b30*/  MUFU.EX2 R194, R194 ;  /* 0x000000c200c27308 */ /* 0x000fe20000000800 */
[----:B0-----:R-:W-:-:S05]  /*6b40*/  FMNMX.FTZ R0, R181, R0, !PT ;  /* 0x00000000b5007209 */ /* 0x001fca0007810000 */
[----:B------:R-:W0:Y:S02]  /*6b50*/  SHFL.BFLY PT, R181, R0, 0x1, 0x1f ;  /* 0x0c201f0000b57f89 */ /* 0x000e2400000e0000 */
[----:B------:R-:W-:Y:S08]  /*6b60*/  MUFU.EX2 R171, R171 ;  /* 0x000000ab00ab7308 */ /* 0x000ff00000000800 */
[----:B------:R-:W-:Y:S08]  /*6b70*/  MUFU.EX2 R188, R188 ;  /* 0x000000bc00bc7308 */ /* 0x000ff00000000800 */
[----:B------:R-:W-:Y:S01]  /*6b80*/  MUFU.EX2 R173, R173 ;  /* 0x000000ad00ad7308 */ /* 0x000fe20000000800 */
[----:B0-----:R-:W-:Y:S01]  /*6b90*/  FMNMX.FTZ R170, R0, R181, !PT ;  /* 0x000000b500aa7209 */ /* 0x001fe20007810000 */
[----:B------:R-:W-:-:S06]  /*6ba0*/  FMUL.FTZ R0, R172, UR7 ;  /* 0x00000007ac007c20 */ /* 0x000fcc0008410000 */
[----:B------:R-:W-:Y:S01]  /*6bb0*/  MUFU.EX2 R190, R190 ;  /* 0x000000be00be7308 */ /* 0x000fe20000000800 */
[C---:B------:R-:W-:Y:S01]  /*6bc0*/  FSETP.NEU.FTZ.AND P2, PT, R170.reuse, -INF , PT ;  /* 0xff800000aa00780b */ /* 0x040fe20003f5d000 */
[----:B------:R-:W-:-:S05]  /*6bd0*/  FMUL.FTZ R179, R170, UR7 ;  /* 0x00000007aab37c20 */ /* 0x000fca0008410000 */
[----:B------:R-:W-:Y:S01]  /*6be0*/  FSEL R179, R179, RZ, P2 ;  /* 0x000000ffb3b37208 */ /* 0x000fe20001000000 */
[----:B------:R-:W0:Y:S04]  /*6bf0*/  MUFU.EX2 R0, R0 ;  /* 0x0000000000007308 */ /* 0x000e280000000800 */
[--C-:B------:R-:W-:Y:S01]  /*6c00*/  FFMA.FTZ R199, R155, UR7, -R179.reuse ;  /* 0x000000079bc77c23 */ /* 0x100fe200080108b3 */
[----:B------:R-:W-:Y:S01]  /*6c10*/  FSEL R155, R170, RZ, P2 ;  /* 0x000000ffaa9b7208 */ /* 0x000fe20001000000 */
[--C-:B------:R-:W-:Y:S01]  /*6c20*/  FFMA.FTZ R197, R185, UR7, -R179.reuse ;  /* 0x00000007b9c57c23 */ /* 0x100fe200080108b3 */
[--C-:B------:R-:W-:Y:S01]  /*6c30*/  FFMA.FTZ R172, R2, UR7, -R179.reuse ;  /* 0x0000000702ac7c23 */ /* 0x100fe200080108b3 */
[--C-:B------:R-:W-:Y:S01]  /*6c40*/  FFMA.FTZ R154, R154, UR7, -R179.reuse ;  /* 0x000000079a9a7c23 */ /* 0x100fe200080108b3 */
[--C-:B------:R-:W-:Y:S01]  /*6c50*/  FFMA.FTZ R193, R156, UR7, -R179.reuse ;  /* 0x000000079cc17c23 */ /* 0x100fe200080108b3 */
[----:B------:R-:W-:Y:S01]  /*6c60*/  FADD.FTZ R155, -R155, R4 ;  /* 0x000000049b9b7221 */ /* 0x000fe20000010100 */
[----:B------:R-:W-:Y:S01]  /*6c70*/  MUFU.EX2 R199, R199 ;  /* 0x000000c700c77308 */ /* 0x000fe20000000800 */
[--C-:B------:R-:W-:Y:S01]  /*6c80*/  FFMA.FTZ R156, R157, UR7, -R179.reuse ;  /* 0x000000079d9c7c23 */ /* 0x100fe200080108b3 */
[--C-:B------:R-:W-:Y:S01]  /*6c90*/  FFMA.FTZ R195, R158, UR7, -R179.reuse ;  /* 0x000000079ec37c23 */ /* 0x100fe200080108b3 */
[----:B------:R-:W-:Y:S01]  /*6ca0*/  FMUL.FTZ R155, R155, UR7 ;  /* 0x000000079b9b7c20 */ /* 0x000fe20008410000 */
[--C-:B------:R-:W-:Y:S01]  /*6cb0*/  FFMA.FTZ R158, R160, UR7, -R179.reuse ;  /* 0x00000007a09e7c23 */ /* 0x100fe200080108b3 */
[----:B------:R-:W-:Y:S01]  /*6cc0*/  FFMA.FTZ R159, R159, UR7, -R179 ;  /* 0x000000079f9f7c23 */ /* 0x000fe200080108b3 */
[----:B0-----:R-:W-:Y:S01]  /*6cd0*/  FFMA.FTZ R17, R0, R17, R153 ;  /* 0x0000001100117223 */ /* 0x001fe20000010099 */
[--C-:B------:R-:W-:Y:S01]  /*6ce0*/  FFMA.FTZ R189, R161, UR7, -R179.reuse ;  /* 0x00000007a1bd7c23 */ /* 0x100fe200080108b3 */
[----:B------:R-:W-:Y:S01]  /*6cf0*/  MUFU.EX2 R197, R197 ;  /* 0x000000c500c57308 */ /* 0x000fe20000000800 */
[----:B------:R-:W-:Y:S01]  /*6d00*/  FFMA.FTZ R191, R163, UR7, -R179 ;  /* 0x00000007a3bf7c23 */ /* 0x000fe200080108b3 */
[----:B------:R-:W-:Y:S01]  /*6d10*/  FADD.FTZ R17, R196, R17 ;  /* 0x00000011c4117221 */ /* 0x000fe20000010000 */
[--C-:B------:R-:W-:Y:S01]  /*6d20*/  FFMA.FTZ R185, R164, UR7, -R179.reuse ;  /* 0x00000007a4b97c23 */ /* 0x100fe200080108b3 */
[--C-:B------:R-:W-:Y:S01]  /*6d30*/  FFMA.FTZ R165, R165, UR7, -R179.reuse ;  /* 0x00000007a5a57c23 */ /* 0x100fe200080108b3 */
[----:B------:R-:W-:Y:S01]  /*6d40*/  FFMA.FTZ R166, R166, UR7, -R179 ;  /* 0x00000007a6a67c23 */ /* 0x000fe200080108b3 */
[----:B------:R-:W-:Y:S01]  /*6d50*/  FADD.FTZ R160, R198, R17 ;  /* 0x00000011c6a07221 */ /* 0x000fe20000010000 */
[----:B------:R-:W-:Y:S01]  /*6d60*/  FFMA.FTZ R168, R168, UR7, -R179 ;  /* 0x00000007a8a87c23 */ /* 0x000fe200080108b3 */
[----:B------:R-:W0:Y:S01]  /*6d70*/  MUFU.EX2 R2, R155 ;  /* 0x0000009b00027308 */ /* 0x000e220000000800 */
[----:B------:R-:W-:Y:S01]  /*6d80*/  F2FP.BF16.F32.PACK_AB R196, R196, R153 ;  /* 0x00000099c4c4723e */ /* 0x000fe200000010ff */
[C---:B------:R-:W-:Y:S01]  /*6d90*/  FADD.FTZ R157, R167.reuse, R160 ;  /* 0x000000a0a79d7221 */ /* 0x040fe20000010000 */
[C---:B------:R-:W-:Y:S01]  /*6da0*/  ISETP.GT.AND P2, PT, R20.reuse, UR50, PT ;  /* 0x0000003214007c0c */ /* 0x040fe2000bf44270 */
[----:B------:R-:W-:Y:S01]  /*6db0*/  VIADD R20, R20, 0xffffffff ;  /* 0xffffffff14147836 */ /* 0x000fe20000000000 */
[----:B------:R-:W-:-:S03]  /*6dc0*/  F2FP.BF16.F32.PACK_AB R198, R167, R198 ;  /* 0x000000c6a7c6723e */ /* 0x000fc600000010ff */
[----:B------:R-:W1:Y:S08]  /*6dd0*/  MUFU.EX2 R172, R172 ;  /* 0x000000ac00ac7308 */ /* 0x000e700000000800 */
[----:B------:R-:W2:Y:S01]  /*6de0*/  MUFU.EX2 R154, R154 ;  /* 0x0000009a009a7308 */ /* 0x000ea20000000800 */
[----:B0-----:R-:W-:Y:S01]  /*6df0*/  FFMA.FTZ R17, R2, R16, R197 ;  /* 0x0000001002117223 */ /* 0x001fe200000100c5 */
[----:B------:R-:W-:Y:S01]  /*6e00*/  FADD.FTZ R16, R192, R157 ;  /* 0x0000009dc0107221 */ /* 0x000fe20000010000 */
[----:B------:R-:W-:Y:S01]  /*6e10*/  IMAD.U32 R157, RZ, RZ, UR14 ;  /* 0x0000000eff9d7e24 */ /* 0x000fe2000f8e00ff */
[----:B------:R-:W-:-:S02]  /*6e20*/  F2FP.BF16.F32.PACK_AB R192, R169, R192 ;  /* 0x000000c0a9c0723e */ /* 0x000fc400000010ff */
[----:B------:R-:W-:Y:S01]  /*6e30*/  FADD.FTZ R155, R169, R16 ;  /* 0x00000010a99b7221 */ /* 0x000fe20000010000 */
[----:B------:R-:W-:Y:S01]  /*6e40*/  FFMA.FTZ R16, R162, UR7, -R179 ;  /* 0x00000007a2107c23 */ /* 0x000fe200080108b3 */
[----:B------:R-:W0:Y:S01]  /*6e50*/  MUFU.EX2 R193, R193 ;  /* 0x000000c100c17308 */ /* 0x000e220000000800 */
[----:B-1----:R-:W-:Y:S01]  /*6e60*/  FADD.FTZ R160, R172, R17 ;  /* 0x00000011aca07221 */ /* 0x002fe20000010000 */
[----:B------:R-:W-:Y:S01]  /*6e70*/  FADD.FTZ R162, R194, R155 ;  /* 0x0000009bc2a27221 */ /* 0x000fe20000010000 */
[----:B------:R-:W-:Y:S01]  /*6e80*/  @!P1 VIADD R157, R157, 0x30860 ;  /* 0x000308609d9d9836 */ /* 0x000fe20000000000 */
[----:B------:R-:W-:Y:S01]  /*6e90*/  F2FP.BF16.F32.PACK_AB R194, R171, R194 ;  /* 0x000000c2abc2723e */ /* 0x000fe200000010ff */
[----:B------:R-:W-:Y:S01]  /*6ea0*/  FADD.FTZ R17, R199, R160 ;  /* 0x000000a0c7117221 */ /* 0x000fe20000010000 */
[----:B------:R-:W-:Y:S01]  /*6eb0*/  FADD.FTZ R155, R171, R162 ;  /* 0x000000a2ab9b7221 */ /* 0x000fe20000010000 */
[----:B------:R-:W-:Y:S01]  /*6ec0*/  F2FP.BF16.F32.PACK_AB R197, R172, R197 ;  /* 0x000000c5acc5723e */ /* 0x000fe200000010ff */
[----:B------:R-:W1:Y:S01]  /*6ed0*/  MUFU.EX2 R156, R156 ;  /* 0x0000009c009c7308 */ /* 0x000e620000000800 */
[----:B--2---:R-:W-:Y:S01]  /*6ee0*/  FADD.FTZ R160, R154, R17 ;  /* 0x000000119aa07221 */ /* 0x004fe20000010000 */
[----:B------:R-:W-:Y:S01]  /*6ef0*/  FADD.FTZ R162, R188, R155 ;  /* 0x0000009bbca27221 */ /* 0x000fe20000010000 */
[----:B------:R-:W-:-:S02]  /*6f00*/  @!P1 PRMT R157, RZ, 0x654, R157 ;  /* 0x00000654ff9d9816 */ /* 0x000fc4000000009d */
[C---:B------:R-:W-:Y:S01]  /*6f10*/  F2FP.BF16.F32.PACK_AB R188, R173.reuse, R188 ;  /* 0x000000bcadbc723e */ /* 0x040fe200000010ff */
[----:B------:R-:W-:Y:S01]  /*6f20*/  FADD.FTZ R155, R173, R162 ;  /* 0x000000a2ad9b7221 */ /* 0x000fe20000010000 */
[----:B------:R2:W-:Y:S01]  /*6f30*/  @!P1 SYNCS.ARRIVE.TRANS64.RED.A1T0 RZ, [R157+URZ], RZ ;  /* 0x000000ff9dff99a7 */ /* 0x0005e2000810043f */
[----:B------:R-:W3:Y:S01]  /*6f40*/  MUFU.EX2 R195, R195 ;  /* 0x000000c300c37308 */ /* 0x000ee20000000800 */
[----:B0-----:R-:W-:Y:S01]  /*6f50*/  FADD.FTZ R17, R193, R160 ;  /* 0x000000a0c1117221 */ /* 0x001fe20000010000 */
[----:B------:R-:W-:Y:S01]  /*6f60*/  FADD.FTZ R162, R190, R155 ;  /* 0x0000009bbea27221 */ /* 0x000fe20000010000 */
[----:B------:R-:W-:-:S05]  /*6f70*/  F2FP.BF16.F32.PACK_AB R199, R154, R199 ;  /* 0x000000c79ac7723e */ /* 0x000fca00000010ff */
[----:B------:R-:W0:Y:S01]  /*6f80*/  MUFU.EX2 R4, R159 ;  /* 0x0000009f00047308 */ /* 0x000e220000000800 */
[C---:B-1----:R-:W-:Y:S01]  /*6f90*/  FADD.FTZ R160, R156.reuse, R17 ;  /* 0x000000119ca07221 */ /* 0x042fe20000010000 */
[----:B------:R-:W-:-:S06]  /*6fa0*/  F2FP.BF16.F32.PACK_AB R193, R156, R193 ;  /* 0x000000c19cc1723e */ /* 0x000fcc00000010ff */
[----:B------:R-:W1:Y:S01]  /*6fb0*/  MUFU.EX2 R189, R189 ;  /* 0x000000bd00bd7308 */ /* 0x000e620000000800 */
[----:B---3--:R-:W-:-:S07]  /*6fc0*/  FADD.FTZ R17, R195, R160 ;  /* 0x000000a0c3117221 */ /* 0x008fce0000010000 */
[----:B------:R-:W3:Y:S01]  /*6fd0*/  MUFU.EX2 R158, R158 ;  /* 0x0000009e009e7308 */ /* 0x000ee20000000800 */
[C---:B0-----:R-:W-:Y:S01]  /*6fe0*/  FADD.FTZ R160, R4.reuse, R17 ;  /* 0x0000001104a07221 */ /* 0x041fe20000010000 */
[----:B------:R-:W-:Y:S02]  /*6ff0*/  F2FP.BF16.F32.PACK_AB R195, R4, R195 ;  /* 0x000000c304c3723e */ /* 0x000fe400000010ff */
[----:B------:R-:W-:-:S04]  /*7000*/  MOV R4, R170 ;  /* 0x000000aa00047202 */ /* 0x000fc80000000f00 */
        /* <DEDUP_REMOVED lines=11> */
[C---:B---3--:R-:W-:Y:S01]  /*70c0*/  FADD.FTZ R160, R16.reuse, R17 ;  /* 0x0000001110a07221 */ /* 0x048fe20000010000 */
[----:B------:R-:W-:-:S06]  /*70d0*/  F2FP.BF16.F32.PACK_AB R191, R16, R191 ;  /* 0x000000bf10bf723e */ /* 0x000fcc00000010ff */
[----:B------:R-:W3:Y:S01]  /*70e0*/  MUFU.EX2 R177, R177 ;  /* 0x000000b100b17308 */ /* 0x000ee20000000800 */
[----:B0-----:R-:W-:-:S07]  /*70f0*/  FADD.FTZ R162, R184, R153 ;  /* 0x00000099b8a27221 */ /* 0x001fce0000010000 */
[----:B------:R-:W0:Y:S01]  /*7100*/  MUFU.EX2 R165, R165 ;  /* 0x000000a500a57308 */ /* 0x000e220000000800 */
[----:B-1----:R-:W-:-:S07]  /*7110*/  FADD.FTZ R160, R185, R160 ;  /* 0x000000a0b9a07221 */ /* 0x002fce0000010000 */
[----:B------:R-:W1:Y:S01]  /*7120*/  MUFU.EX2 R186, R186 ;  /* 0x000000ba00ba7308 */ /* 0x000e620000000800 */
[C---:B---3--:R-:W-:Y:S01]  /*7130*/  FADD.FTZ R153, R177.reuse, R162 ;  /* 0x000000a2b1997221 */ /* 0x048fe20000010000 */
[----:B------:R-:W-:-:S06]  /*7140*/  F2FP.BF16.F32.PACK_AB R184, R177, R184 ;  /* 0x000000b8b1b8723e */ /* 0x000fcc00000010ff */
[----:B------:R-:W3:Y:S01]  /*7150*/  MUFU.EX2 R187, R166 ;  /* 0x000000a600bb7308 */ /* 0x000ee20000000800 */
[C---:B0-----:R-:W-:Y:S01]  /*7160*/  FADD.FTZ R160, R165.reuse, R160 ;  /* 0x000000a0a5a07221 */ /* 0x041fe20000010000 */
[----:B------:R-:W-:-:S06]  /*7170*/  F2FP.BF16.F32.PACK_AB R185, R165, R185 ;  /* 0x000000b9a5b9723e */ /* 0x000fcc00000010ff */
[----:B------:R-:W0:Y:S01]  /*7180*/  MUFU.EX2 R5, R180 ;  /* 0x000000b400057308 */ /* 0x000e220000000800 */
[----:B-1----:R-:W-:-:S07]  /*7190*/  FADD.FTZ R162, R186, R153 ;  /* 0x00000099baa27221 */ /* 0x002fce0000010000 */
[----:B------:R-:W1:Y:S01]  /*71a0*/  MUFU.EX2 R168, R168 ;  /* 0x000000a800a87308 */ /* 0x000e620000000800 */
[----:B---3--:R-:W-:Y:S01]  /*71b0*/  FADD.FTZ R160, R187, R160 ;  /* 0x000000a0bba07221 */ /* 0x008fe20000010000 */
[C---:B0-----:R-:W-:Y:S01]  /*71c0*/  FADD.FTZ R17, R5.reuse, R162 ;  /* 0x000000a205117221 */ /* 0x041fe20000010000 */
[----:B------:R-:W-:Y:S01]  /*71d0*/  F2FP.BF16.F32.PACK_AB R186, R5, R186 ;  /* 0x000000ba05ba723e */ /* 0x000fe200000010ff */
[----:B------:R-:W-:Y:S02]  /*71e0*/  IMAD.MOV.U32 R5, RZ, RZ, R152 ;  /* 0x000000ffff057224 */ /* 0x000fe400078e0098 */
[C---:B-1----:R-:W-:Y:S01]  /*71f0*/  FADD.FTZ R16, R168.reuse, R160 ;  /* 0x000000a0a8107221 */ /* 0x042fe20000010000 */
[----:B------:R-:W-:Y:S01]  /*7200*/  F2FP.BF16.F32.PACK_AB R187, R168, R187 ;  /* 0x000000bba8bb723e */ /* 0x000fe200000010ff */
[----:B--2---:R-:W-:Y:S06]  /*7210*/  @P2 BRA `(.L_x_1125) ;  /* 0xffffffd400642947 */ /* 0x004fec000383ffff */
[----:B------:R-:W-:Y:S01]  /*7220*/  IMAD.MOV.U32 R4, RZ, RZ, R170 ;  /* 0x000000ffff047224 */ /* 0x000fe200078e00aa */
[----:B------:R-:W-:Y:S01]  /*7230*/  UMOV UR37, UR5 ;  /* 0x0000000500257c82 */ /* 0x000fe20008000000 */
[----:B------:R-:W-:Y:S01]  /*7240*/  IMAD.MOV.U32 R5, RZ, RZ, R152 ;  /* 0x000000ffff057224 */ /* 0x000fe200078e0098 */
[----:B------:R-:W-:-:S06]  /*7250*/  UMOV UR36, UR38 ;  /* 0x0000002600247c82 */ /* 0x000fcc0008000000 */
.L_x_1108:
[----:B------:R-:W-:Y:S01]  /*7260*/  IADD3 R152, R19, 0x80, -R22 ;  /* 0x0000008013987810 */ /* 0x000fe20007ffe816 */
[----:B------:R-:W-:Y:S01]  /*7270*/  ULDC UR6, c[0x0][0x9e4] ;  /* 0x0002790000067ab9 */ /* 0x000fe20000000800 */
[----:B------:R-:W-:Y:S01]  /*7280*/  ULDC UR14, c[0x0][0x9dc] ;  /* 0x00027700000e7ab9 */ /* 0x000fe20000000800 */
[----:B------:R-:W-:Y:S02]  /*7290*/  UISETP.GE.AND UP0, UPT, UR6, 0x1, UPT ;  /* 0x000000010600788c */ /* 0x000fe4000bf06270 */
[----:B------:R-:W-:-:S04]  /*72a0*/  IMAD R152, R201, 0x80, R152 ;  /* 0x00000080c9987824 */ /* 0x000fc800078e0298 */
[----:B------:R-:W-:Y:S02]  /*72b0*/  PLOP3.LUT P6, PT, PT, PT, UP0, 0x80, 0x0 ;  /* 0x000000000000781c */ /* 0x000fe40003fcf008 */
[----:B------:R-:W-:-:S13]  /*72c0*/  R2UR UR15, R152 ;  /* 0x00000000980f72ca */ /* 0x000fda00000e0000 */
[----:B------:R-:W-:Y:S01]  /*72d0*/  UIADD3 UR14, UR15, -UR14, URZ ;  /* 0x8000000e0f0e7290 */ /* 0x000fe2000fffe03f */
        /* <DEDUP_REMOVED lines=11> */
.L_x_1127:
[----:B------:R-:W-:-:S11]  /*7390*/  UISETP.NE.AND UP0, UPT, UR6, 0x1, UPT ;  /* 0x000000010600788c */ /* 0x000fd6000bf05270 */
[----:B------:R-:W-:Y:S02]  /*73a0*/  @UP0 ULDC.64 UR4, c[0x0][0x9e8] ;  /* 0x00027a0000040ab9 */ /* 0x000fe40000000a00 */
[----:B------:R-:W-:-:S04]  /*73b0*/  UIMAD.WIDE.U32 UR10, UR15, UR4, URZ ;  /* 0x000000040f0a72a5 */ /* 0x000fc8000f8e003f */
[----:B------:R-:W-:-:S12]  /*73c0*/  @UP0 USHF.R.U32.HI UR15, URZ, UR5, UR11 ;  /* 0x000000053f0f0299 */ /* 0x000fd8000801160b */
.L_x_1128:
[----:B------:R-:W-:-:S04]  /*73d0*/  UIMAD UR6, UR15, UR6, URZ ;  /* 0x000000060f0672a4 */ /* 0x000fc8000f8e023f */
[----:B------:R-:W-:-:S04]  /*73e0*/  UISETP.LT.AND UP0, UPT, UR14, UR6, UPT ;  /* 0x000000060e00728c */ /* 0x000fc8000bf01270 */
[----:B------:R-:W-:-:S12]  /*73f0*/  USEL UR14, UR14, UR6, !UP0 ;  /* 0x000000060e0e7287 */ /* 0x000fd8000c000000 */
.L_x_1126:
        /* <DEDUP_REMOVED lines=9> */
[----:B------:R-:W-:Y:S01]  /*7490*/  UMOV UR38, UR36 ;  /* 0x0000002400267c82 */ /* 0x000fe20008000000 */
[----:B------:R-:W-:Y:S01]  /*74a0*/  IMAD.MOV.U32 R200, RZ, RZ, R5 ;  /* 0x000000ffffc87224 */ /* 0x000fe200078e0005 */
[----:B------:R-:W-:Y:S01]  /*74b0*/  UMOV UR4, UR37 ;  /* 0x0000002500047c82 */ /* 0x000fe20008000000 */
[----:B------:R-:W-:Y:S01]  /*74c0*/  ULDC UR54, c[0x0][0x988] ;  /* 0x0002620000367ab9 */ /* 0x000fe20000000800 */
[----:B------:R-:W-:-:S05]  /*74d0*/  ULDC UR5, c[0x0][0x9d8] ;  /* 0x0002760000057ab9 */ /* 0x000fca0000000800 */
.L_x_1138:
[----:B------:R-:W-:-:S04]  /*74e0*/  UIADD3 UR6, UR4, 0x1, URZ ;  /* 0x0000000104067890 */ /* 0x000fc8000fffe03f */
[----:B------:R-:W-:-:S04]  /*74f0*/  UISETP.NE.AND UP0, UPT, UR6, 0x2, UPT ;  /* 0x000000020600788c */ /* 0x000fc8000bf05270 */
[----:B------:R-:W-:Y:S02]  /*7500*/  USEL UR36, URZ, 0x1, UP0 ;  /* 0x000000013f247887 */ /* 0x000fe40008000000 */
[----:B------:R-:W-:Y:S02]  /*7510*/  USEL UR37, UR6, URZ, UP0 ;  /* 0x0000003f06257287 */ /* 0x000fe40008000000 */
[----:B------:R-:W-:Y:S01]  /*7520*/  ULOP3.LUT UR36, UR38, UR36, URZ, 0x3c, !UPT ;  /* 0x0000002426247292 */ /* 0x000fe2000f8e3c3f */
[----:B------:R-:W-:Y:S11]  /*7530*/  @!P0 BRA `(.L_x_1130) ;  /* 0x0000000000048947 */ /* 0x000ff60003800000 */
[----:B------:R-:W-:Y:S01]  /*7540*/  BPT.TRAP 0x1 ;  /* 0x000000040000795c */ /* 0x000fe20000300000 */
.L_x_1130:
[----:B------:R-:W-:Y:S01]  /*7550*/  ULEA UR6, UR37, UR39, 0x3 ;  /* 0x0000002725067291 */ /* 0x000fe2000f8e183f */
[----:B------:R-:W-:-:S05]  /*7560*/  IMAD.U32 R4, RZ, RZ, UR36 ;  /* 0x00000024ff047e24 */ /* 0x000fca000f8e00ff */
[----:B------:R-:W-:-:S04]  /*7570*/  SHF.L.U32 R4, R4, 0x1f, RZ ;  /* 0x0000001f04047819 */ /* 0x000fc800000006ff */
[----:B------:R0:W1:Y:S01]  /*7580*/  SYNCS.PHASECHK.TRANS64.TRYWAIT P2, [UR6+0x30830], R4 ;  /* 0x03083004ff0075a7 */ /* 0x0000620008040146 */
[----:B------:R-:W-:Y:S05]  /*7590*/  @!P0 BRA `(.L_x_1131) ;  /* 0x0000000000048947 */ /* 0x000fea0003800000 */
[----:B------:R-:W-:Y:S01]  /*75a0*/  BPT.TRAP 0x1 ;  /* 0x000000040000795c */ /* 0x000fe20000300000 */
.L_x_1131:
[----:B-1----:R-:W-:Y:S05]  /*75b0*/  @P2 BRA `(.L_x_1132) ;  /* 0x0000000000082947 */ /* 0x002fea0003800000 */
[----:B------:R-:W1:Y:S02]  /*75c0*/  SYNCS.PHASECHK.TRANS64.TRYWAIT P2, [UR6+0x30830], R4 ;  /* 0x03083004ff0075a7 */ /* 0x000e640008040146 */
[----:B-1----:R-:W-:Y:S05]  /*75d0*/  @!P2 BRA `(.L_x_1133) ;  /* 0x000000e400f8a947 */ /* 0x002fea0003800000 */
.L_x_1132:
        /* <DEDUP_REMOVED lines=227> */
.L_x_1134:
[----:B------:R-:W-:Y:S01]  /*8410*/  ULEA UR14, UR4, UR39, 0x3 ;  /* 0x00000027040e7291 */ /* 0x000fe2000f8e183f */
[----:B------:R-:W-:-:S05]  /*8420*/  IMAD.U32 R0, RZ, RZ, UR38 ;  /* 0x00000026ff007e24 */ /* 0x000fca000f8e00ff */
[----:B------:R-:W-:-:S04]  /*8430*/  SHF.L.U32 R0, R0, 0x1f, RZ ;  /* 0x0000001f00007819 */ /* 0x000fc800000006ff */
[----:B------:R2:W3:Y:S01]  /*8440*/  SYNCS.PHASECHK.TRANS64.TRYWAIT P2, [UR14+0x30850], R0 ;  /* 0x03085000ff0075a7 */ /* 0x0004e2000804014e */
[----:B------:R-:W-:Y:S05]  /*8450*/  @!P0 BRA `(.L_x_1135) ;  /* 0x0000000000048947 */ /* 0x000fea0003800000 */
[----:B------:R-:W-:Y:S01]  /*8460*/  BPT.TRAP 0x1 ;  /* 0x000000040000795c */ /* 0x000fe20000300000 */
.L_x_1135:
[----:B---3--:R-:W-:Y:S05]  /*8470*/  @P2 BRA `(.L_x_1136) ;  /* 0x0000000000082947 */ /* 0x008fea0003800000 */
[----:B------:R-:W3:Y:S02]  /*8480*/  SYNCS.PHASECHK.TRANS64.TRYWAIT P2, [UR14+0x30850], R0 ;  /* 0x03085000ff0075a7 */ /* 0x000ee4000804014e */
[----:B---3--:R-:W-:Y:S05]  /*8490*/  @!P2 BRA `(.L_x_1137) ;  /* 0x000000d80060a947 */ /* 0x008fea0003800000 */
.L_x_1136:
[----:B------:R-:W-:Y:S01]  /*84a0*/  UIADD3 UR7, UR39, 0x400, URZ ;  /* 0x0000040027077890 */ /* 0x000fe2000fffe03f */
[----:B------:R-:W-:Y:S01]  /*84b0*/  WARPGROUP.ARRIVE ;  /* 0x00000000000079c5 */ /* 0x000fe20000000000 */
[----:B------:R-:W-:Y:S01]  /*84c0*/  UMOV UR11, 0x40000040 ;  /* 0x40000040000b7882 */ /* 0x000fe20000000000 */
[----:B------:R-:W-:Y:S01]  /*84d0*/  FMUL.FTZ R2, R153, UR5 ;  /* 0x0000000599027c20 */ /* 0x000fe20008410000 */
[----:B------:R-:W-:Y:S01]  /*84e0*/  USHF.R.U32.HI UR7, URZ, 0x4, UR7 ;  /* 0x000000043f077899 */ /* 0x000fe20008011607 */
[----:B01----:R-:W-:Y:S01]  /*84f0*/  FMUL.FTZ R4, R156, UR5 ;  /* 0x000000059c047c20 */ /* 0x003fe20008410000 */
[----:B------:R-:W-:Y:S01]  /*8500*/  FMUL.FTZ R156, R157, UR5 ;  /* 0x000000059d9c7c20 */ /* 0x000fe20008410000 */
[----:B------:R-:W-:Y:S01]  /*8510*/  FMUL.FTZ R157, R160, UR5 ;  /* 0x00000005a09d7c20 */ /* 0x000fe20008410000 */
[----:B------:R-:W-:Y:S01]  /*8520*/  ULOP3.LUT UR7, UR7, 0x3fff, URZ, 0xc0, !UPT ;  /* 0x00003fff07077892 */ /* 0x000fe2000f8ec03f */
[----:B------:R-:W-:Y:S01]  /*8530*/  MUFU.TANH R2, R2 ;  /* 0x0000000200027308 */ /* 0x000fe20000002400 */
[----:B------:R-:W-:Y:S01]  /*8540*/  FMUL.FTZ R153, R155, UR5 ;  /* 0x000000059b997c20 */ /* 0x000fe20008410000 */
[----:B------:R-:W-:Y:S01]  /*8550*/  FMUL.FTZ R155, R159, UR5 ;  /* 0x000000059f9b7c20 */ /* 0x000fe20008410000 */
[----:B------:R-:W-:Y:S01]  /*8560*/  ULOP3.LUT UR7, UR7, 0x2000000, URZ, 0xfc, !UPT ;  /* 0x0200000007077892 */ /* 0x000fe2000f8efc3f */
[----:B------:R-:W-:Y:S01]  /*8570*/  FMUL.FTZ R159, R161, UR5 ;  /* 0x00000005a19f7c20 */ /* 0x000fe20008410000 */
[----:B------:R-:W-:Y:S01]  /*8580*/  FMUL.FTZ R160, R164, UR5 ;  /* 0x00000005a4a07c20 */ /* 0x000fe20008410000 */
[----:B------:R-:W-:Y:S01]  /*8590*/  FMUL.FTZ R161, R165, UR5 ;  /* 0x00000005a5a17c20 */ /* 0x000fe20008410000 */
[----:B------:R-:W-:Y:S01]  /*85a0*/  ULEA UR4, UR4, UR7, 0xb ;  /* 0x0000000704047291 */ /* 0x000fe2000f8e583f */
[----:B------:R-:W-:Y:S01]  /*85b0*/  MUFU.TANH R4, R4 ;  /* 0x0000000400047308 */ /* 0x000fe20000002400 */
[----:B------:R-:W-:Y:S01]  /*85c0*/  FMUL.FTZ R164, R168, UR5 ;  /* 0x00000005a8a47c20 */ /* 0x000fe20008410000 */
[----:B------:R-:W-:Y:S01]  /*85d0*/  FMUL.FTZ R165, R172, UR5 ;  /* 0x00000005aca57c20 */ /* 0x000fe20008410000 */
[----:B------:R-:W-:Y:S01]  /*85e0*/  FMUL.FTZ R172, R173, UR5 ;  /* 0x00000005adac7c20 */ /* 0x000fe20008410000 */
[----:B------:R-:W-:Y:S01]  /*85f0*/  FMUL.FTZ R168, R176, UR5 ;  /* 0x00000005b0a87c20 */ /* 0x000fe20008410000 */
[----:B------:R-:W-:Y:S01]  /*8600*/  FMUL.FTZ R173, R177, UR5 ;  /* 0x00000005b1ad7c20 */ /* 0x000fe20008410000 */
[----:B------:R-:W-:Y:S01]  /*8610*/  UMOV UR10, UR4 ;  /* 0x00000004000a7c82 */ /* 0x000fe20008000000 */
[----:B------:R-:W-:Y:S01]  /*8620*/  FMUL.FTZ R176, R181, UR5 ;  /* 0x00000005b5b07c20 */ /* 0x000fe20008410000 */
[----:B------:R-:W-:Y:S01]  /*8630*/  HGMMA.64x256x16.F32.BF16 R24, R196, gdesc[UR8].tnspB, R24, gsb0 ;  /* 0x43e00008c4187df0 */ /* 0x000fe20008001818 */
[----:B------:R-:W-:Y:S01]  /*8640*/  UIADD3 UR10, UR4, 0x80, URZ ;  /* 0x00000080040a7890 */ /* 0x000fe2000fffe03f */
[----:B------:R-:W-:Y:S01]  /*8650*/  MUFU.TANH R156, R156 ;  /* 0x0000009c009c7308 */ /* 0x000fe20000002400 */
[----:B------:R-:W-:Y:S01]  /*8660*/  UMOV UR11, 0x40000040 ;  /* 0x40000040000b7882 */ /* 0x000fe20000000000 */
[----:B------:R-:W-:Y:S01]  /*8670*/  UMOV UR7, UR54 ;  /* 0x0000003600077c82 */ /* 0x000fe20008000000 */
[----:B------:R-:W-:Y:S01]  /*8680*/  FMUL.FTZ R177, R179, UR5 ;  /* 0x00000005b3b17c20 */ /* 0x000fe20008410000 */
[----:B------:R-:W-:Y:S01]  /*8690*/  FMUL.FTZ R179, R183, UR5 ;  /* 0x00000005b7b37c20 */ /* 0x000fe20008410000 */
[C---:B------:R-:W-:Y:S01]  /*86a0*/  ISETP.GT.AND P2, PT, R20.reuse, UR50, PT ;  /* 0x0000003214007c0c */ /* 0x040fe2000bf44270 */
[----:B------:R-:W-:Y:S01]  /*86b0*/  UMOV UR38, UR36 ;  /* 0x0000002400267c82 */ /* 0x000fe20008000000 */
[----:B------:R-:W-:Y:S01]  /*86c0*/  VIADD R20, R20, 0xffffffff ;  /* 0xffffffff14147836 */ /* 0x000fe20000000000 */
        /* <DEDUP_REMOVED lines=23> */
[----:B------:R-:W-:Y:S01]  /*8840*/  FMUL.FTZ R169, R180, UR5 ;  /* 0x00000005b4a97c20 */ /* 0x000fe20008410000 */
[----:B------:R-:W-:Y:S01]  /*8850*/  FMUL.FTZ R152, R154, UR5 ;  /* 0x000000059a987c20 */ /* 0x000fe20008410000 */
[----:B------:R-:W-:-:S15]  /*8860*/  FMUL.FTZ R154, R158, UR5 ;  /* 0x000000059e9a7c20 */ /* 0x000fde0008410000 */
[----:B------:R-:W-:-:S03]  /*8870*/  NOP ;  /* 0x0000000000007918 */ /* 0x000fc60000000000 */
[----:B------:R-:W-:Y:S01]  /*8880*/  HGMMA.64x256x16.F32.BF16 R24, R188, gdesc[UR8].tnspB, R24, gsb0 ;  /* 0x43e00008bc187df0 */ /* 0x000fe20008001818 */
[----:B------:R-:W0:Y:S01]  /*8890*/  MUFU.TANH R193, R193 ;  /* 0x000000c100c17308 */ /* 0x000e220000002400 */
[----:B------:R-:W-:Y:S01]  /*88a0*/  UIADD3 UR10, UR4, 0x180, URZ ;  /* 0x00000180040a7890 */ /* 0x000fe2000fffe03f */
[----:B------:R-:W-:Y:S01]  /*88b0*/  FMUL.FTZ R158, R162, UR5 ;  /* 0x00000005a29e7c20 */ /* 0x000fe20008410000 */
[----:B------:R-:W-:Y:S01]  /*88c0*/  UMOV UR11, 0x40000040 ;  /* 0x40000040000b7882 */ /* 0x000fe20000000000 */
        /* <DEDUP_REMOVED lines=10> */
[----:B------:R-:W-:-:S02]  /*8970*/  UMOV UR4, UR37 ;  /* 0x0000002500047c82 */ /* 0x000fc40008000000 */
[----:B------:R-:W3:Y:S01]  /*8980*/  MUFU.TANH R169, R169 ;  /* 0x000000a900a97308 */ /* 0x000ee20000002400 */
[----:B0-----:R-:W-:-:S04]  /*8990*/  FMNMX.FTZ R5, R193, R200, !PT ;  /* 0x000000c8c1057209 */ /* 0x001fc80007810000 */
[----:B------:R-:W-:-:S03]  /*89a0*/  FMNMX.FTZ R5, R2, R5, !PT ;  /* 0x0000000502057209 */ /* 0x000fc60007810000 */
[----:B------:R-:W0:Y:S01]  /*89b0*/  MUFU.TANH R152, R152 ;  /* 0x0000009800987308 */ /* 0x000e220000002400 */
[----:B------:R-:W-:-:S04]  /*89c0*/  FMNMX.FTZ R5, R4, R5, !PT ;  /* 0x0000000504057209 */ /* 0x000fc80007810000 */
[----:B--2---:R-:W-:-:S03]  /*89d0*/  FMNMX.FTZ R0, R156, R5, !PT ;  /* 0x000000059c007209 */ /* 0x004fc60007810000 */
[----:B------:R-:W2:Y:S01]  /*89e0*/  MUFU.TANH R154, R154 ;  /* 0x0000009a009a7308 */ /* 0x000ea20000002400 */
[----:B------:R-:W-:-:S04]  /*89f0*/  FMNMX.FTZ R0, R157, R0, !PT ;  /* 0x000000009d007209 */ /* 0x000fc80007810000 */
[----:B------:R-:W-:-:S03]  /*8a00*/  FMNMX.FTZ R5, R159, R0, !PT ;  /* 0x000000009f057209 */ /* 0x000fc60007810000 */
[----:B------:R-:W4:Y:S01]  /*8a10*/  MUFU.TANH R158, R158 ;  /* 0x0000009e009e7308 */ /* 0x000f220000002400 */
[----:B------:R-:W-:-:S04]  /*8a20*/  FMNMX.FTZ R0, R160, R5, !PT ;  /* 0x00000005a0007209 */ /* 0x000fc80007810000 */
[----:B------:R-:W-:-:S03]  /*8a30*/  FMNMX.FTZ R5, R161, R0, !PT ;  /* 0x00000000a1057209 */ /* 0x000fc60007810000 */
[----:B------:R-:W5:Y:S01]  /*8a40*/  MUFU.TANH R162, R162 ;  /* 0x000000a200a27308 */ /* 0x000f620000002400 */
[----:B------:R-:W-:-:S04]  /*8a50*/  FMNMX.FTZ R5, R164, R5, !PT ;  /* 0x00000005a4057209 */ /* 0x000fc80007810000 */
[----:B-1----:R-:W-:-:S03]  /*8a60*/  FMNMX.FTZ R0, R192, R5, !PT ;  /* 0x00000005c0007209 */ /* 0x002fc60007810000 */
[----:B------:R-:W1:Y:S01]  /*8a70*/  MUFU.TANH R163, R163 ;  /* 0x000000a300a37308 */ /* 0x000e620000002400 */
[----:B------:R-:W-:-:S04]  /*8a80*/  FMNMX.FTZ R5, R165, R0, !PT ;  /* 0x00000000a5057209 */ /* 0x000fc80007810000 */
[----:B------:R-:W-:-:S03]  /*8a90*/  FMNMX.FTZ R5, R172, R5, !PT ;  /* 0x00000005ac057209 */ /* 0x000fc60007810000 */
[----:B------:R-:W1:Y:S01]  /*8aa0*/  MUFU.TANH R166, R166 ;  /* 0x000000a600a67308 */ /* 0x000e620000002400 */
[----:B------:R-:W-:-:S04]  /*8ab0*/  FMNMX.FTZ R0, R168, R5, !PT ;  /* 0x00000005a8007209 */ /* 0x000fc80007810000 */
[----:B------:R-:W-:-:S03]  /*8ac0*/  FMNMX.FTZ R0, R173, R0, !PT ;  /* 0x00000000ad007209 */ /* 0x000fc60007810000 */
[----:B------:R-:W1:Y:S01]  /*8ad0*/  MUFU.TANH R167, R167 ;  /* 0x000000a700a77308 */ /* 0x000e620000002400 */
[----:B---3--:R-:W-:-:S04]  /*8ae0*/  FMNMX.FTZ R5, R169, R0, !PT ;  /* 0x00000000a9057209 */ /* 0x008fc80007810000 */
[----:B------:R-:W-:-:S03]  /*8af0*/  FMNMX.FTZ R5, R176, R5, !PT ;  /* 0x00000005b0057209 */ /* 0x000fc60007810000 */
[----:B------:R-:W3:Y:S02]  /*8b00*/  MUFU.TANH R170, R170 ;  /* 0x000000aa00aa7308 */ /* 0x000ee40000002400 */
[----:B------:R-:W0:Y:S06]  /*8b10*/  SHFL.BFLY PT, R0, R5, 0x2, 0x1f ;  /* 0x0c401f0005007f89 */ /* 0x000e2c00000e0000 */
[----:B------:R-:W3:Y:S08]  /*8b20*/  MUFU.TANH R171, R171 ;  /* 0x000000ab00ab7308 */ /* 0x000ef00000002400 */
[----:B------:R-:W3:Y:S08]  /*8b30*/  MUFU.TANH R174, R174 ;  /* 0x000000ae00ae7308 */ /* 0x000ef00000002400 */
[----:B------:R-:W3:Y:S01]  /*8b40*/  MUFU.TANH R175, R175 ;  /* 0x000000af00af7308 */ /* 0x000ee20000002400 */
[----:B0-----:R-:W-:-:S02]  /*8b50*/  FMNMX.FTZ R180, R5, R0, !PT ;  /* 0x0000000005b47209 */ /* 0x001fc40007810000 */
[----:B------:R-:W-:-:S04]  /*8b60*/  FMNMX.FTZ R0, R152, R21, !PT ;  /* 0x0000001598007209 */ /* 0x000fc80007810000 */
[----:B------:R-:W-:Y:S01]  /*8b70*/  FMNMX.FTZ R5, R153, R0, !PT ;  /* 0x0000000099057209 */ /* 0x000fe20007810000 */
[----:B------:R-:W0:Y:S03]  /*8b80*/  MUFU.TANH R178, R178 ;  /* 0x000000b200b27308 */ /* 0x000e260000002400 */
[----:B--2---:R-:W-:-:S04]  /*8b90*/  FMNMX.FTZ R0, R154, R5, !PT ;  /* 0x000000059a007209 */ /* 0x004fc80007810000 */
[----:B------:R-:W-:-:S04]  /*8ba0*/  FMNMX.FTZ R5, R155, R0, !PT ;  /* 0x000000009b057209 */ /* 0x000fc80007810000 */
[----:B----4-:R-:W-:-:S04]  /*8bb0*/  FMNMX.FTZ R181, R158, R5, !PT ;  /* 0x000000059eb57209 */ /* 0x010fc80007810000 */
[----:B-----5:R-:W-:-:S04]  /*8bc0*/  FMNMX.FTZ R0, R162, R181, !PT ;  /* 0x000000b5a2007209 */ /* 0x020fc80007810000 */
[----:B-1----:R-:W-:Y:S01]  /*8bd0*/  FMNMX.FTZ R181, R163, R0, !PT ;  /* 0x00000000a3b57209 */ /* 0x002fe20007810000 */
[----:B------:R-:W-:Y:S02]  /*8be0*/  WARPGROUP.DEPBAR.LE gsb0, 0x0 ;  /* 0x00008000000079c5 */ /* 0x000fe40000010000 */
[----:B------:R-:W-:Y:S01]  /*8bf0*/  WARPGROUP.ARRIVE ;  /* 0x00000000000079c5 */ /* 0x000fe20000000000 */
[----:B------:R-:W1:Y:S05]  /*8c00*/  SHFL.BFLY PT, R189, R180, 0x1, 0x1f ;  /* 0x0c201f00b4bd7f89 */ /* 0x000e6a00000e0000 */
[----:B------:R-:W-:Y:S01]  /*8c10*/  HGMMA.64x256x16.F32.BF16 R24, R184, gdesc[UR8].tnspB, R24, gsb0 ;  /* 0x43e00008b8187df0 */ /* 0x000fe20008001818 */
[----:B-1----:R-:W-:-:S05]  /*8c20*/  FMNMX.FTZ R5, R180, R189, !PT ;  /* 0x000000bdb4057209 */ /* 0x002fca0007810000 */
[C---:B------:R-:W-:Y:S01]  /*8c30*/  FADD.FTZ R180, -R5.reuse, R200 ;  /* 0x000000c805b47221 */ /* 0x040fe20000010100 */
[----:B------:R-:W-:Y:S01]  /*8c40*/  FMUL.FTZ R189, R5, UR7 ;  /* 0x0000000705bd7c20 */ /* 0x000fe20008410000 */
[----:B------:R-:W-:Y:S02]  /*8c50*/  IMAD.MOV.U32 R200, RZ, RZ, R5 ;  /* 0x000000ffffc87224 */ /* 0x000fe400078e0005 */
[----:B------:R-:W-:Y:S01]  /*8c60*/  FMUL.FTZ R0, R180, UR7 ;  /* 0x00000007b4007c20 */ /* 0x000fe20008410000 */
        /* <DEDUP_REMOVED lines=8> */
[----:B---3--:R-:W-:Y:S01]  /*8cf0*/  FMNMX.FTZ R180, R170, R181, !PT ;  /* 0x000000b5aab47209 */ /* 0x008fe20007810000 */
[--C-:B------:R-:W-:Y:S01]  /*8d00*/  FFMA.FTZ R190, R165, UR7, -R189.reuse ;  /* 0x00000007a5be7c23 */ /* 0x100fe200080108bd */
[--C-:B------:R-:W-:Y:S01]  /*8d10*/  FFMA.FTZ R165, R172, UR7, -R189.reuse ;  /* 0x00000007aca57c23 */ /* 0x100fe200080108bd */
[--C-:B------:R-:W-:Y:S01]  /*8d20*/  FFMA.FTZ R173, R173, UR7, -R189.reuse ;  /* 0x00000007adad7c23 */ /* 0x100fe200080108bd */
[----:B------:R-:W-:Y:S01]  /*8d30*/  FMNMX.FTZ R183, R171, R180, !PT ;  /* 0x000000b4abb77209 */ /* 0x000fe20007810000 */
[----:B------:R-:W-:Y:S01]  /*8d40*/  FFMA.FTZ R176, R176, UR7, -R189 ;  /* 0x00000007b0b07c23 */ /* 0x000fe200080108bd */
[----:B------:R-:W1:Y:S02]  /*8d50*/  MUFU.EX2 R181, R193 ;  /* 0x000000c100b57308 */ /* 0x000e640000000800 */
[----:B------:R-:W-:-:S04]  /*8d60*/  FMNMX.FTZ R2, R174, R183, !PT ;  /* 0x000000b7ae027209 */ /* 0x000fc80007810000 */
[----:B------:R-:W-:Y:S02]  /*8d70*/  FMNMX.FTZ R2, R175, R2, !PT ;  /* 0x00000002af027209 */ /* 0x000fe40007810000 */
[----:B------:R-:W2:Y:S02]  /*8d80*/  MUFU.EX2 R196, R196 ;  /* 0x000000c400c47308 */ /* 0x000ea40000000800 */
[----:B------:R-:W-:-:S04]  /*8d90*/  FMNMX.FTZ R183, R177, R2, !PT ;  /* 0x00000002b1b77209 */ /* 0x000fc80007810000 */
[----:B0-----:R-:W-:Y:S01]  /*8da0*/  FMNMX.FTZ R2, R178, R183, !PT ;  /* 0x000000b7b2027209 */ /* 0x001fe20007810000 */
[--C-:B------:R-:W-:Y:S01]  /*8db0*/  FFMA.FTZ R183, R156, UR7, -R189.reuse ;  /* 0x000000079cb77c23 */ /* 0x100fe200080108bd */
[----:B------:R-:W-:Y:S01]  /*8dc0*/  MUFU.EX2 R198, R198 ;  /* 0x000000c600c67308 */ /* 0x000fe20000000800 */
[--C-:B------:R-:W-:Y:S01]  /*8dd0*/  FFMA.FTZ R156, R157, UR7, -R189.reuse ;  /* 0x000000079d9c7c23 */ /* 0x100fe200080108bd */
[----:B------:R-:W-:Y:S01]  /*8de0*/  FMNMX.FTZ R2, R179, R2, !PT ;  /* 0x00000002b3027209 */ /* 0x000fe20007810000 */
[----:B------:R-:W-:Y:S01]  /*8df0*/  FFMA.FTZ R157, R159, UR7, -R189 ;  /* 0x000000079f9d7c23 */ /* 0x000fe200080108bd */
[----:B-1----:R-:W-:Y:S01]  /*8e00*/  FFMA.FTZ R17, R0, R17, R181 ;  /* 0x0000001100117223 */ /* 0x002fe200000100b5 */
[--C-:B------:R-:W-:Y:S01]  /*8e10*/  FFMA.FTZ R159, R161, UR7, -R189.reuse ;  /* 0x00000007a19f7c23 */ /* 0x100fe200080108bd */
[----:B------:R-:W-:Y:S01]  /*8e20*/  FFMA.FTZ R161, R192, UR7, -R189 ;  /* 0x00000007c0a17c23 */ /* 0x000fe200080108bd */
[----:B------:R-:W0:Y:S01]  /*8e30*/  SHFL.BFLY PT, R191, R2, 0x2, 0x1f ;  /* 0x0c401f0002bf7f89 */ /* 0x000e2200000e0000 */
[----:B------:R-:W-:Y:S01]  /*8e40*/  MUFU.EX2 R183, R183 ;  /* 0x000000b700b77308 */ /* 0x000fe20000000800 */
[C---:B--2---:R-:W-:Y:S01]  /*8e50*/  FADD.FTZ R17, R196.reuse, R17 ;  /* 0x00000011c4117221 */ /* 0x044fe20000010000 */
[----:B------:R-:W-:-:S06]  /*8e60*/  F2FP.BF16.F32.PACK_AB R196, R196, R181 ;  /* 0x000000b5c4c4723e */ /* 0x000fcc00000010ff */
[----:B------:R-:W-:Y:S08]  /*8e70*/  MUFU.EX2 R156, R156 ;  /* 0x0000009c009c7308 */ /* 0x000ff00000000800 */
[----:B------:R-:W1:Y:S01]  /*8e80*/  MUFU.EX2 R157, R157 ;  /* 0x0000009d009d7308 */ /* 0x000e620000000800 */
[----:B0-----:R-:W-:-:S07]  /*8e90*/  FMNMX.FTZ R191, R2, R191, !PT ;  /* 0x000000bf02bf7209 */ /* 0x001fce0007810000 */
[----:B------:R-:W-:Y:S01]  /*8ea0*/  MUFU.EX2 R194, R194 ;  /* 0x000000c200c27308 */ /* 0x000fe20000000800 */
[----:B------:R-:W0:Y:S07]  /*8eb0*/  SHFL.BFLY PT, R4, R191, 0x1, 0x1f ;  /* 0x0c201f00bf047f89 */ /* 0x000e2e00000e0000 */
[----:B------:R-:W-:Y:S01]  /*8ec0*/  MUFU.EX2 R159, R159 ;  /* 0x0000009f009f7308 */ /* 0x000fe20000000800 */
[----:B-1----:R-:W-:-:S07]  /*8ed0*/  F2FP.BF16.F32.PACK_AB R192, R157, R156 ;  /* 0x0000009c9dc0723e */ /* 0x002fce00000010ff */
[----:B------:R-:W-:Y:S08]  /*8ee0*/  MUFU.EX2 R188, R188 ;  /* 0x000000bc00bc7308 */ /* 0x000ff00000000800 */
[----:B------:R-:W-:Y:S01]  /*8ef0*/  MUFU.EX2 R161, R161 ;  /* 0x000000a100a17308 */ /* 0x000fe20000000800 */
[----:B0-----:R-:W-:-:S07]  /*8f00*/  FMNMX.FTZ R4, R191, R4, !PT ;  /* 0x00000004bf047209 */ /* 0x001fce0007810000 */
[----:B------:R-:W-:Y:S01]  /*8f10*/  MUFU.EX2 R190, R190 ;  /* 0x000000be00be7308 */ /* 0x000fe20000000800 */
[C---:B------:R-:W-:Y:S01]  /*8f20*/  FADD.FTZ R2, -R4.reuse, R21 ;  /* 0x0000001504027221 */ /* 0x040fe20000010100 */
[----:B------:R-:W-:-:S03]  /*8f30*/  FMUL.FTZ R164, R4, UR7 ;  /* 0x0000000704a47c20 */ /* 0x000fc60008410000 */
[----:B------:R-:W-:Y:S01]  /*8f40*/  FMUL.FTZ R2, R2, UR7 ;  /* 0x0000000702027c20 */ /* 0x000fe20008410000 */
[--C-:B------:R-:W-:Y:S01]  /*8f50*/  FFMA.FTZ R197, R152, UR7, -R164.reuse ;  /* 0x0000000798c57c23 */ /* 0x100fe200080108a4 */
[--C-:B------:R-:W-:Y:S01]  /*8f60*/  FFMA.FTZ R152, R153, UR7, -R164.reuse ;  /* 0x0000000799987c23 */ /* 0x100fe200080108a4 */
[--C-:B------:R-:W-:Y:S01]  /*8f70*/  FFMA.FTZ R199, R154, UR7, -R164.reuse ;  /* 0x000000079ac77c23 */ /* 0x100fe200080108a4 */
[----:B------:R-:W-:Y:S02]  /*8f80*/  IMAD.U32 R153, RZ, RZ, UR6 ;  /* 0x00000006ff997e24 */ /* 0x000fe4000f8e00ff */
[--C-:B------:R-:W-:Y:S01]  /*8f90*/  FFMA.FTZ R160, R155, UR7, -R164.reuse ;  /* 0x000000079ba07c23 */ /* 0x100fe200080108a4 */
[----:B------:R-:W-:Y:S01]  /*8fa0*/  MUFU.EX2 R2, R2 ;  /* 0x0000000200027308 */ /* 0x000fe20000000800 */
[--C-:B------:R-:W-:Y:S01]  /*8fb0*/  FFMA.FTZ R193, R158, UR7, -R164.reuse ;  /* 0x000000079ec17c23 */ /* 0x100fe200080108a4 */
[--C-:B------:R-:W-:Y:S01]  /*8fc0*/  FFMA.FTZ R162, R162, UR7, -R164.reuse ;  /* 0x00000007a2a27c23 */ /* 0x100fe200080108a4 */
[----:B------:R-:W-:Y:S01]  /*8fd0*/  @!P1 IADD3 R153, R153, 0x30840, RZ ;  /* 0x0003084099999810 */ /* 0x000fe20007ffe0ff */
[--C-:B------:R-:W-:Y:S01]  /*8fe0*/  FFMA.FTZ R195, R163, UR7, -R164.reuse ;  /* 0x00000007a3c37c23 */ /* 0x100fe200080108a4 */
[--C-:B------:R-:W-:Y:S01]  /*8ff0*/  FFMA.FTZ R154, R166, UR7, -R164.reuse ;  /* 0x00000007a69a7c23 */ /* 0x100fe200080108a4 */
[----:B------:R-:W-:Y:S01]  /*9000*/  FADD.FTZ R166, R198, R17 ;  /* 0x00000011c6a67221 */ /* 0x000fe20000010000 */
[----:B------:R-:W-:Y:S01]  /*9010*/  @!P1 PRMT R153, RZ, 0x654, R153 ;  /* 0x00000654ff999816 */ /* 0x000fe20000000099 */
[----:B------:R-:W-:Y:S01]  /*9020*/  MUFU.EX2 R197, R197 ;  /* 0x000000c500c57308 */ /* 0x000fe20000000800 */
[--C-:B------:R-:W-:Y:S01]  /*9030*/  FFMA.FTZ R158, R170, UR7, -R164.reuse ;  /* 0x00000007aa9e7c23 */ /* 0x100fe200080108a4 */
[--C-:B------:R-:W-:Y:S01]  /*9040*/  FFMA.FTZ R191, R171, UR7, -R164.reuse ;  /* 0x00000007abbf7c23 */ /* 0x100fe200080108a4 */
[--C-:B------:R-:W-:Y:S01]  /*9050*/  FFMA.FTZ R174, R174, UR7, -R164.reuse ;  /* 0x00000007aeae7c23 */ /* 0x100fe200080108a4 */
[--C-:B------:R-:W-:Y:S01]  /*9060*/  FFMA.FTZ R175, R175, UR7, -R164.reuse ;  /* 0x00000007afaf7c23 */ /* 0x100fe200080108a4 */
[--C-:B------:R-:W-:Y:S01]  /*9070*/  FFMA.FTZ R177, R177, UR7, -R164.reuse ;  /* 0x00000007b1b17c23 */ /* 0x100fe200080108a4 */
[----:B------:R-:W-:Y:S01]  /*9080*/  FFMA.FTZ R178, R178, UR7, -R164 ;  /* 0x00000007b2b27c23 */ /* 0x000fe200080108a4 */
[----:B------:R-:W-:Y:S01]  /*9090*/  IMAD.U32 R155, RZ, RZ, UR14 ;  /* 0x0000000eff9b7e24 */ /* 0x000fe2000f8e00ff */
[----:B------:R-:W-:Y:S01]  /*90a0*/  MUFU.EX2 R152, R152 ;  /* 0x0000009800987308 */ /* 0x000fe20000000800 */
[----:B------:R-:W-:-:S02]  /*90b0*/  F2FP.BF16.F32.PACK_AB R198, R183, R198 ;  /* 0x000000c6b7c6723e */ /* 0x000fc400000010ff */
[----:B------:R-:W-:-:S05]  /*90c0*/  @!P1 VIADD R155, R155, 0x30860 ;  /* 0x000308609b9b9836 */ /* 0x000fca0000000000 */
[----:B------:R-:W-:Y:S01]  /*90d0*/  MUFU.EX2 R199, R199 ;  /* 0x000000c700c77308 */ /* 0x000fe20000000800 */
[----:B------:R-:W-:-:S07]  /*90e0*/  @!P1 PRMT R155, RZ, 0x654, R155 ;  /* 0x00000654ff9b9816 */ /* 0x000fce000000009b */
        /* <DEDUP_REMOVED lines=11> */
[----:B------:R-:W0:Y:S08]  /*91a0*/  MUFU.EX2 R177, R177 ;  /* 0x000000b100b17308 */ /* 0x000e300000000800 */
[----:B------:R-:W-:Y:S01]  /*91b0*/  MUFU.EX2 R21, R176 ;  /* 0x000000b000157308 */ /* 0x000fe20000000800 */
[----:B------:R-:W-:-:S02]  /*91c0*/  WARPGROUP.DEPBAR.LE gsb0, 0x0 ;  /* 0x00008000000079c5 */ /* 0x000fc40000010000 */
[----:B------:R1:W-:Y:S01]  /*91d0*/  @!P1 SYNCS.ARRIVE.TRANS64.RED.A1T0 RZ, [R153+URZ], RZ ;  /* 0x000000ff99ff99a7 */ /* 0x0003e2000810043f */
[--C-:B------:R-:W-:Y:S01]  /*91e0*/  FFMA.FTZ R184, R168, UR7, -R189.reuse ;  /* 0x00000007a8b87c23 */ /* 0x100fe200080108bd */
[----:B------:R-:W-:Y:S01]  /*91f0*/  FFMA.FTZ R186, R169, UR7, -R189 ;  /* 0x00000007a9ba7c23 */ /* 0x000fe200080108bd */
[--C-:B------:R-:W-:Y:S01]  /*9200*/  FFMA.FTZ R189, R167, UR7, -R164.reuse ;  /* 0x00000007a7bd7c23 */ /* 0x100fe200080108a4 */
[----:B------:R-:W-:Y:S01]  /*9210*/  FFMA.FTZ R164, R179, UR7, -R164 ;  /* 0x00000007b3a47c23 */ /* 0x000fe200080108a4 */
[----:B------:R-:W-:Y:S01]  /*9220*/  MUFU.EX2 R187, R178 ;  /* 0x000000b200bb7308 */ /* 0x000fe20000000800 */
[----:B0-----:R-:W-:Y:S01]  /*9230*/  F2FP.BF16.F32.PACK_AB R185, R177, R175 ;  /* 0x000000afb1b9723e */ /* 0x001fe200000010ff */
[----:B-1----:R-:W-:Y:S01]  /*9240*/  FFMA.FTZ R153, R2, R16, R197 ;  /* 0x0000001002997223 */ /* 0x002fe200000100c5 */
[C---:B------:R-:W-:Y:S01]  /*9250*/  F2FP.BF16.F32.PACK_AB R197, R152.reuse, R197 ;  /* 0x000000c598c5723e */ /* 0x040fe200000010ff */
[----:B------:R0:W-:Y:S02]  /*9260*/  @!P1 SYNCS.ARRIVE.TRANS64.RED.A1T0 RZ, [R155+URZ], RZ ;  /* 0x000000ff9bff99a7 */ /* 0x0001e4000810043f */
[----:B------:R-:W-:Y:S01]  /*9270*/  FADD.FTZ R16, R152, R153 ;  /* 0x0000009998107221 */ /* 0x000fe20000010000 */
[----:B------:R-:W-:Y:S01]  /*9280*/  FADD.FTZ R153, R183, R166 ;  /* 0x000000a6b7997221 */ /* 0x000fe20000010000 */
[----:B------:R-:W1:Y:S02]  /*9290*/  MUFU.EX2 R189, R189 ;  /* 0x000000bd00bd7308 */ /* 0x000e640000000800 */
[----:B------:R-:W-:Y:S01]  /*92a0*/  FADD.FTZ R17, R199, R16 ;  /* 0x00000010c7117221 */ /* 0x000fe20000010000 */
[----:B------:R-:W-:Y:S01]  /*92b0*/  FADD.FTZ R166, R156, R153 ;  /* 0x000000999ca67221 */ /* 0x000fe20000010000 */
[----:B------:R-:W-:-:S02]  /*92c0*/  F2FP.BF16.F32.PACK_AB R199, R160, R199 ;  /* 0x000000c7a0c7723e */ /* 0x000fc400000010ff */
[----:B------:R-:W-:Y:S01]  /*92d0*/  FADD.FTZ R16, R160, R17 ;  /* 0x00000011a0107221 */ /* 0x000fe20000010000 */
[----:B------:R-:W-:Y:S01]  /*92e0*/  FADD.FTZ R153, R157, R166 ;  /* 0x000000a69d997221 */ /* 0x000fe20000010000 */
[----:B------:R-:W2:Y:S02]  /*92f0*/  MUFU.EX2 R184, R184 ;  /* 0x000000b800b87308 */ /* 0x000ea40000000800 */
[----:B------:R-:W-:Y:S01]  /*9300*/  FADD.FTZ R17, R193, R16 ;  /* 0x00000010c1117221 */ /* 0x000fe20000010000 */
[----:B------:R-:W-:Y:S01]  /*9310*/  FADD.FTZ R166, R194, R153 ;  /* 0x00000099c2a67221 */ /* 0x000fe20000010000 */
[C---:B------:R-:W-:Y:S02]  /*9320*/  F2FP.BF16.F32.PACK_AB R193, R162.reuse, R193 ;  /* 0x000000c1a2c1723e */ /* 0x040fe400000010ff */
[----:B------:R-:W-:Y:S01]  /*9330*/  FADD.FTZ R16, R162, R17 ;  /* 0x00000011a2107221 */ /* 0x000fe20000010000 */
[C---:B------:R-:W-:Y:S01]  /*9340*/  FADD.FTZ R153, R159.reuse, R166 ;  /* 0x000000a69f997221 */ /* 0x040fe20000010000 */
[----:B------:R-:W3:Y:S01]  /*9350*/  MUFU.EX2 R186, R186 ;  /* 0x000000ba00ba7308 */ /* 0x000ee20000000800 */
[----:B------:R-:W-:Y:S01]  /*9360*/  F2FP.BF16.F32.PACK_AB R194, R159, R194 ;  /* 0x000000c29fc2723e */ /* 0x000fe200000010ff */
[----:B------:R-:W-:Y:S01]  /*9370*/  FADD.FTZ R17, R195, R16 ;  /* 0x00000010c3117221 */ /* 0x000fe20000010000 */
[----:B------:R-:W-:Y:S01]  /*9380*/  FADD.FTZ R152, R188, R153 ;  /* 0x00000099bc987221 */ /* 0x000fe20000010000 */
[----:B------:R-:W-:-:S02]  /*9390*/  F2FP.BF16.F32.PACK_AB R195, R154, R195 ;  /* 0x000000c39ac3723e */ /* 0x000fc400000010ff */
[----:B------:R-:W-:Y:S01]  /*93a0*/  FADD.FTZ R16, R154, R17 ;  /* 0x000000119a107221 */ /* 0x000fe20000010000 */
[C---:B------:R-:W-:Y:S01]  /*93b0*/  FADD.FTZ R153, R161.reuse, R152 ;  /* 0x00000098a1997221 */ /* 0x040fe20000010000 */
[----:B------:R-:W4:Y:S01]  /*93c0*/  MUFU.EX2 R164, R164 ;  /* 0x000000a400a47308 */ /* 0x000f220000000800 */
[----:B------:R-:W-:Y:S01]  /*93d0*/  F2FP.BF16.F32.PACK_AB R188, R161, R188 ;  /* 0x000000bca1bc723e */ /* 0x000fe200000010ff */
[----:B-1----:R-:W-:Y:S01]  /*93e0*/  FADD.FTZ R17, R189, R16 ;  /* 0x00000010bd117221 */ /* 0x002fe20000010000 */
[----:B------:R-:W-:Y:S01]  /*93f0*/  FADD.FTZ R152, R190, R153 ;  /* 0x00000099be987221 */ /* 0x000fe20000010000 */
[C---:B------:R-:W-:Y:S02]  /*9400*/  F2FP.BF16.F32.PACK_AB R189, R158.reuse, R189 ;  /* 0x000000bd9ebd723e */ /* 0x040fe400000010ff */
[----:B------:R-:W-:Y:S01]  /*9410*/  FADD.FTZ R16, R158, R17 ;  /* 0x000000119e107221 */ /* 0x000fe20000010000 */
[C---:B------:R-:W-:Y:S01]  /*9420*/  FADD.FTZ R17, R165.reuse, R152 ;  /* 0x00000098a5117221 */ /* 0x040fe20000010000 */
[----:B------:R-:W-:-:S02]  /*9430*/  F2FP.BF16.F32.PACK_AB R190, R165, R190 ;  /* 0x000000bea5be723e */ /* 0x000fc400000010ff */
[----:B------:R-:W-:Y:S01]  /*9440*/  FADD.FTZ R16, R191, R16 ;  /* 0x00000010bf107221 */ /* 0x000fe20000010000 */
[----:B--2---:R-:W-:Y:S01]  /*9450*/  FADD.FTZ R152, R184, R17 ;  /* 0x00000011b8987221 */ /* 0x004fe20000010000 */
[C---:B------:R-:W-:Y:S02]  /*9460*/  F2FP.BF16.F32.PACK_AB R191, R174.reuse, R191 ;  /* 0x000000bfaebf723e */ /* 0x040fe400000010ff */
[----:B------:R-:W-:Y:S01]  /*9470*/  FADD.FTZ R16, R174, R16 ;  /* 0x00000010ae107221 */ /* 0x000fe20000010000 */
[C---:B------:R-:W-:Y:S01]  /*9480*/  FADD.FTZ R17, R173.reuse, R152 ;  /* 0x00000098ad117221 */ /* 0x040fe20000010000 */
[----:B------:R-:W-:Y:S02]  /*9490*/  F2FP.BF16.F32.PACK_AB R184, R173, R184 ;  /* 0x000000b8adb8723e */ /* 0x000fe400000010ff */
[----:B------:R-:W-:Y:S01]  /*94a0*/  FADD.FTZ R16, R175, R16 ;  /* 0x00000010af107221 */ /* 0x000fe20000010000 */
[----:B---3--:R-:W-:Y:S01]  /*94b0*/  FADD.FTZ R152, R186, R17 ;  /* 0x00000011ba987221 */ /* 0x008fe20000010000 */
[----:B------:R-:W-:-:S02]  /*94c0*/  F2FP.BF16.F32.PACK_AB R186, R21, R186 ;  /* 0x000000ba15ba723e */ /* 0x000fc400000010ff */
[----:B------:R-:W-:Y:S01]  /*94d0*/  FADD.FTZ R16, R177, R16 ;  /* 0x00000010b1107221 */ /* 0x000fe20000010000 */
[----:B------:R-:W-:Y:S01]  /*94e0*/  FADD.FTZ R17, R21, R152 ;  /* 0x0000009815117221 */ /* 0x000fe20000010000 */
[----:B------:R-:W-:Y:S02]  /*94f0*/  IMAD.MOV.U32 R21, RZ, RZ, R4 ;  /* 0x000000ffff157224 */ /* 0x000fe400078e0004 */
[----:B------:R-:W-:Y:S01]  /*9500*/  FADD.FTZ R16, R187, R16 ;  /* 0x00000010bb107221 */ /* 0x000fe20000010000 */
[----:B----4-:R-:W-:-:S03]  /*9510*/  F2FP.BF16.F32.PACK_AB R187, R164, R187 ;  /* 0x000000bba4bb723e */ /* 0x010fc600000010ff */
[----:B------:R-:W-:Y:S01]  /*9520*/  FADD.FTZ R16, R164, R16 ;  /* 0x00000010a4107221 */ /* 0x000fe20000010000 */
[----:B0-----:R-:W-:Y:S06]  /*9530*/  @P2 BRA `(.L_x_1138) ;  /* 0xffffffdc00e82947 */ /* 0x001fec000383ffff */
.L_x_1129:
[----:B------:R-:W-:-:S13]  /*9540*/  ISETP.GE.AND P2, PT, R20, UR61, PT ;  /* 0x0000003d14007c0c */ /* 0x000fda000bf46270 */
[----:B------:R-:W-:Y:S05]  /*9550*/  @!P2 BRA `(.L_x_1139) ;  /* 0x0000002800cca947 */ /* 0x000fea0003800000 */
[----:B------:R-:W-:Y:S01]  /*9560*/  IMAD.MOV.U32 R202, RZ, RZ, R4 ;  /* 0x000000ffffca7224 */ /* 0x000fe200078e0004 */
[----:B------:R-:W-:Y:S01]  /*9570*/  UMOV UR38, UR36 ;  /* 0x0000002400267c82 */ /* 0x000fe20008000000 */
[----:B------:R-:W-:Y:S01]  /*9580*/  IMAD.IADD R4, R19, 0x1, -R22 ;  /* 0x0000000113047824 */ /* 0x000fe200078e0a16 */
[----:B------:R-:W-:Y:S01]  /*9590*/  UMOV UR4, UR37 ;  /* 0x0000002500047c82 */ /* 0x000fe20008000000 */
[----:B------:R-:W-:Y:S01]  /*95a0*/  IMAD.MOV.U32 R200, RZ, RZ, R5 ;  /* 0x000000ffffc87224 */ /* 0x000fe200078e0005 */
[----:B------:R-:W-:Y:S01]  /*95b0*/  ULDC UR50, c[0x0][0x9e4] ;  /* 0x0002790000327ab9 */ /* 0x000fe20000000800 */
[----:B------:R-:W-:Y:S01]  /*95c0*/  ULDC UR54, c[0x0][0x988] ;  /* 0x0002620000367ab9 */ /* 0x000fe20000000800 */
[----:B------:R-:W-:Y:S01]  /*95d0*/  IADD3 R203, R4, 0x8, R3 ;  /* 0x0000000804cb7810 */ /* 0x000fe20007ffe003 */
[----:B------:R-:W-:Y:S01]  /*95e0*/  ULDC UR5, c[0x0][0x9d8] ;  /* 0x0002760000057ab9 */ /* 0x000fe20000000800 */
[----:B------:R-:W-:Y:S01]  /*95f0*/  IADD3 R201, R3, R4, RZ ;  /* 0x0000000403c97210 */ /* 0x000fe20007ffe0ff */
[----:B------:R-:W-:Y:S01]  /*9600*/  ULDC UR55, c[0x0][0x9e0] ;  /* 0x0002780000377ab9 */ /* 0x000fe20000000800 */
[----:B------:R-:W-:-:S07]  /*9610*/  LOP3.LUT R21, RZ, R203, RZ, 0x33, !PT ;  /* 0x000000cbff157212 */ /* 0x000fce00078e33ff */
.L_x_1156:
[----:B------:R-:W-:-:S04]  /*9620*/  UIADD3 UR6, UR4, 0x1, URZ ;  /* 0x0000000104067890 */ /* 0x000fc8000fffe03f */
[----:B------:R-:W-:-:S04]  /*9630*/  UISETP.NE.AND UP0, UPT, UR6, 0x2, UPT ;  /* 0x000000020600788c */ /* 0x000fc8000bf05270 */
[----:B------:R-:W-:Y:S02]  /*9640*/  USEL UR36, URZ, 0x1, UP0 ;  /* 0x000000013f247887 */ /* 0x000fe40008000000 */
[----:B------:R-:W-:Y:S02]  /*9650*/  USEL UR37, UR6, URZ, UP0 ;  /* 0x0000003f06257287 */ /* 0x000fe40008000000 */
[----:B------:R-:W-:Y:S01]  /*9660*/  ULOP3.LUT UR36, UR38, UR36, URZ, 0x3c, !UPT ;  /* 0x0000002426247292 */ /* 0x000fe2000f8e3c3f */
[----:B------:R-:W-:Y:S11]  /*9670*/  @!P0 BRA `(.L_x_1140) ;  /* 0x0000000000048947 */ /* 0x000ff60003800000 */
[----:B------:R-:W-:Y:S01]  /*9680*/  BPT.TRAP 0x1 ;  /* 0x000000040000795c */ /* 0x000fe20000300000 */
.L_x_1140:
[----:B------:R-:W-:Y:S01]  /*9690*/  ULEA UR6, UR37, UR39, 0x3 ;  /* 0x0000002725067291 */ /* 0x000fe2000f8e183f */
[----:B------:R-:W-:-:S05]  /*96a0*/  IMAD.U32 R4, RZ, RZ, UR36 ;  /* 0x00000024ff047e24 */ /* 0x000fca000f8e00ff */
[----:B------:R-:W-:-:S04]  /*96b0*/  SHF.L.U32 R4, R4, 0x1f, RZ ;  /* 0x0000001f04047819 */ /* 0x000fc800000006ff */
[----:B------:R0:W1:Y:S01]  /*96c0*/  SYNCS.PHASECHK.TRANS64.TRYWAIT P2, [UR6+0x30830], R4 ;  /* 0x03083004ff0075a7 */ /* 0x0000620008040146 */
[----:B------:R-:W-:Y:S05]  /*96d0*/  @!P0 BRA `(.L_x_1141) ;  /* 0x0000000000048947 */ /* 0x000fea0003800000 */
[----:B------:R-:W-:Y:S01]  /*96e0*/  BPT.TRAP 0x1 ;  /* 0x000000040000795c */ /* 0x000fe20000300000 */
.L_x_1141:
[----:B-1----:R-:W-:Y:S05]  /*96f0*/  @P2 BRA `(.L_x_1142) ;  /* 0x0000000000082947 */ /* 0x002fea0003800000 */
[----:B------:R-:W1:Y:S02]  /*9700*/  SYNCS.PHASECHK.TRANS64.TRYWAIT P2, [UR6+0x30830], R4 ;  /* 0x03083004ff0075a7 */ /* 0x000e640008040146 */
[----:B-1----:R-:W-:Y:S05]  /*9710*/  @!P2 BRA `(.L_x_1143) ;  /* 0x000000c400d8a947 */ /* 0x002fea0003800000 */
.L_x_1142:
        /* <DEDUP_REMOVED lines=227> */
.L_x_1144:
[----:B------:R-:W-:Y:S01]  /*a550*/  ULEA UR14, UR4, UR39, 0x3 ;  /* 0x00000027040e7291 */ /* 0x000fe2000f8e183f */
[----:B------:R-:W-:-:S05]  /*a560*/  IMAD.U32 R0, RZ, RZ, UR38 ;  /* 0x00000026ff007e24 */ /* 0x000fca000f8e00ff */
[----:B------:R-:W-:-:S04]  /*a570*/  SHF.L.U32 R0, R0, 0x1f, RZ ;  /* 0x0000001f00007819 */ /* 0x000fc800000006ff */
[----:B------:R2:W3:Y:S01]  /*a580*/  SYNCS.PHASECHK.TRANS64.TRYWAIT P2, [UR14+0x30850], R0 ;  /* 0x03085000ff0075a7 */ /* 0x0004e2000804014e */
[----:B------:R-:W-:Y:S05]  /*a590*/  @!P0 BRA `(.L_x_1145) ;  /* 0x0000000000048947 */ /* 0x000fea0003800000 */
[----:B------:R-:W-:Y:S01]  /*a5a0*/  BPT.TRAP 0x1 ;  /* 0x000000040000795c */ /* 0x000fe20000300000 */
.L_x_1145:
[----:B---3--:R-:W-:Y:S05]  /*a5b0*/  @P2 BRA `(.L_x_1146) ;  /* 0x0000000000082947 */ /* 0x008fea0003800000 */
[----:B------:R-:W3:Y:S02]  /*a5c0*/  SYNCS.PHASECHK.TRANS64.TRYWAIT P2, [UR14+0x30850], R0 ;  /* 0x03085000ff0075a7 */ /* 0x000ee4000804014e */
[----:B---3--:R-:W-:Y:S05]  /*a5d0*/  @!P2 BRA `(.L_x_1147) ;  /* 0x000000b80040a947 */ /* 0x008fea0003800000 */
.L_x_1146:
[----:B------:R-:W-:Y:S01]  /*a5e0*/  UIADD3 UR7, UR39, 0x400, URZ ;  /* 0x0000040027077890 */ /* 0x000fe2000fffe03f */
[----:B------:R-:W-:Y:S01]  /*a5f0*/  WARPGROUP.ARRIVE ;  /* 0x00000000000079c5 */ /* 0x000fe20000000000 */
[----:B------:R-:W-:Y:S01]  /*a600*/  UMOV UR11, 0x40000040 ;  /* 0x40000040000b7882 */ /* 0x000fe20000000000 */
[----:B-12---:R-:W-:Y:S01]  /*a610*/  FMUL.FTZ R0, R154, UR5 ;  /* 0x000000059a007c20 */ /* 0x006fe20008410000 */
[----:B------:R-:W-:Y:S01]  /*a620*/  USHF.R.U32.HI UR7, URZ, 0x4, UR7 ;  /* 0x000000043f077899 */ /* 0x000fe20008011607 */
[----:B------:R-:W-:Y:S01]  /*a630*/  FMUL.FTZ R2, R155, UR5 ;  /* 0x000000059b027c20 */ /* 0x000fe20008410000 */
[----:B------:R-:W-:Y:S01]  /*a640*/  FMUL.FTZ R154, R162, UR5 ;  /* 0x00000005a29a7c20 */ /* 0x000fe20008410000 */
[----:B------:R-:W-:Y:S01]  /*a650*/  FMUL.FTZ R155, R163, UR5 ;  /* 0x00000005a39b7c20 */ /* 0x000fe20008410000 */
[----:B------:R-:W-:Y:S01]  /*a660*/  ULOP3.LUT UR7, UR7, 0x3fff, URZ, 0xc0, !UPT ;  /* 0x00003fff07077892 */ /* 0x000fe2000f8ec03f */
[----:B------:R-:W-:Y:S01]  /*a670*/  FMUL.FTZ R162, R178, UR5 ;  /* 0x00000005b2a27c20 */ /* 0x000fe20008410000 */
[----:B------:R-:W-:Y:S01]  /*a680*/  FMUL.FTZ R163, R179, UR5 ;  /* 0x00000005b3a37c20 */ /* 0x000fe20008410000 */
[----:B0-----:R-:W-:Y:S01]  /*a690*/  IMAD.U32 R4, RZ, RZ, UR6 ;  /* 0x00000006ff047e24 */ /* 0x001fe2000f8e00ff */
[----:B------:R-:W-:Y:S01]  /*a6a0*/  ULOP3.LUT UR7, UR7, 0x2000000, URZ, 0xfc, !UPT ;  /* 0x0200000007077892 */ /* 0x000fe2000f8efc3f */
[----:B------:R-:W0:Y:S02]  /*a6b0*/  MUFU.TANH R0, R0 ;  /* 0x0000000000007308 */ /* 0x000e240000002400 */
[----:B------:R-:W-:Y:S01]  /*a6c0*/  @!P1 VIADD R4, R4, 0x30840 ;  /* 0x0003084004049836 */ /* 0x000fe20000000000 */
[----:B------:R-:W-:-:S04]  /*a6d0*/  ULEA UR4, UR4, UR7, 0xb ;  /* 0x0000000704047291 */ /* 0x000fc8000f8e583f */
[----:B------:R-:W-:Y:S01]  /*a6e0*/  @!P1 PRMT R4, RZ, 0x654, R4 ;  /* 0x00000654ff049816 */ /* 0x000fe20000000004 */
[----:B------:R-:W1:Y:S02]  /*a6f0*/  MUFU.TANH R2, R2 ;  /* 0x0000000200027308 */ /* 0x000e640000002400 */
[----:B------:R-:W-:Y:S02]  /*a700*/  UMOV UR10, UR4 ;  /* 0x00000004000a7c82 */ /* 0x000fe40008000000 */
[----:B------:R-:W-:Y:S01]  /*a710*/  HGMMA.64x256x16.F32.BF16 R24, R196, gdesc[UR8].tnspB, R24, gsb0 ;  /* 0x43e00008c4187df0 */ /* 0x000fe20008001818 */
[----:B------:R-:W-:Y:S01]  /*a720*/  UIADD3 UR10, UR4, 0x80, URZ ;  /* 0x00000080040a7890 */ /* 0x000fe2000fffe03f */
[----:B------:R-:W-:Y:S02]  /*a730*/  UMOV UR11, 0x40000040 ;  /* 0x40000040000b7882 */ /* 0x000fe40000000000 */
[----:B------:R-:W2:Y:S08]  /*a740*/  MUFU.TANH R154, R154 ;  /* 0x0000009a009a7308 */ /* 0x000eb00000002400 */
[----:B------:R-:W3:Y:S08]  /*a750*/  MUFU.TANH R155, R155 ;  /* 0x0000009b009b7308 */ /* 0x000ef00000002400 */
[----:B------:R-:W4:Y:S08]  /*a760*/  MUFU.TANH R162, R162 ;  /* 0x000000a200a27308 */ /* 0x000f300000002400 */
[----:B------:R-:W0:Y:S01]  /*a770*/  MUFU.TANH R163, R163 ;  /* 0x000000a300a37308 */ /* 0x000e220000002400 */
[----:B------:R-:W-:-:S02]  /*a780*/  WARPGROUP.DEPBAR.LE gsb0, 0x0 ;  /* 0x00008000000079c5 */ /* 0x000fc40000010000 */
        /* <DEDUP_REMOVED lines=19> */
[----:B------:R-:W-:Y:S01]  /*a8c0*/  FMUL.FTZ R191, R165, UR5 ;  /* 0x00000005a5bf7c20 */ /* 0x000fe20008410000 */
[----:B------:R-:W-:Y:S01]  /*a8d0*/  FMUL.FTZ R158, R170, UR5 ;  /* 0x00000005aa9e7c20 */ /* 0x000fe20008410000 */
[----:B------:R-:W-:Y:S01]  /*a8e0*/  FMUL.FTZ R159, R171, UR5 ;  /* 0x00000005ab9f7c20 */ /* 0x000fe20008410000 */
[----:B------:R-:W-:Y:S01]  /*a8f0*/  FMUL.FTZ R170, R176, UR5 ;  /* 0x00000005b0aa7c20 */ /* 0x000fe20008410000 */
[----:B------:R-:W-:Y:S01]  /*a900*/  FMUL.FTZ R171, R177, UR5 ;  /* 0x00000005b1ab7c20 */ /* 0x000fe20008410000 */
[----:B------:R-:W-:Y:S01]  /*a910*/  FMUL.FTZ R164, R182, UR5 ;  /* 0x00000005b6a47c20 */ /* 0x000fe20008410000 */
[----:B------:R-:W-:Y:S01]  /*a920*/  FMUL.FTZ R165, R183, UR5 ;  /* 0x00000005b7a57c20 */ /* 0x000fe20008410000 */
        /* <DEDUP_REMOVED lines=17> */
[----:B------:R-:W-:Y:S02]  /*aa40*/  IMAD.SHL.U32 R172, R20, 0x40, RZ ;  /* 0x0000004014ac7824 */ /* 0x000fe400078e00ff */
        /* <DEDUP_REMOVED lines=10> */
[----:B------:R-:W-:Y:S01]  /*aaf0*/  IADD3 R5, R19, 0x1, -R172 ;  /* 0x0000000113057810 */ /* 0x000fe20007ffe8ac */
[----:B------:R-:W0:Y:S01]  /*ab00*/  MUFU.TANH R184, R184 ;  /* 0x000000b800b87308 */ /* 0x000e220000002400 */
[----:B------:R0:W-:Y:S03]  /*ab10*/  @!P1 SYNCS.ARRIVE.TRANS64.RED.A1T0 RZ, [R4+URZ], RZ ;  /* 0x000000ff04ff99a7 */ /* 0x0001e6000810043f */
[----:B------:R-:W-:-:S04]  /*ab20*/  IMAD.IADD R5, R5, 0x1, -R22 ;  /* 0x0000000105057824 */ /* 0x000fc800078e0a16 */
[----:B------:R-:W0:Y:S01]  /*ab30*/  MUFU.TANH R185, R185 ;  /* 0x000000b900b97308 */ /* 0x000e220000002400 */
[----:B------:R-:W-:-:S04]  /*ab40*/  IMAD R5, R18, -0x2, R5 ;  /* 0xfffffffe12057824 */ /* 0x000fc800078e0205 */
[C---:B------:R-:W-:Y:S02]  /*ab50*/  VIADD R178, R5.reuse, UR55 ;  /* 0x0000003705b27c36 */ /* 0x040fe40008000000 */
[----:B------:R-:W-:Y:S01]  /*ab60*/  VIADD R180, R5, UR51 ;  /* 0x0000003305b47c36 */ /* 0x000fe20008000000 */
[----:B------:R-:W0:Y:S02]  /*ab70*/  MUFU.TANH R186, R186 ;  /* 0x000000ba00ba7308 */ /* 0x000e240000002400 */
[C---:B------:R-:W-:Y:S01]  /*ab80*/  IADD3 R176, R3.reuse, R178, RZ ;  /* 0x000000b203b07210 */ /* 0x040fe20007ffe0ff */
[----:B------:R-:W-:-:S05]  /*ab90*/  IMAD.IADD R177, R3, 0x1, R180 ;  /* 0x0000000103b17824 */ /* 0x000fca00078e02b4 */
        /* <DEDUP_REMOVED lines=11> */
[----:B-1234-:R-:W-:Y:S05]  /*ac50*/  @!P6 BRA `(.L_x_1148) ;  /* 0x00000000005ce947 */ /* 0x01efea0003800000 */
[----:B------:R-:W-:Y:S01]  /*ac60*/  ISETP.GT.AND P2, PT, R201, -0x1, PT ;  /* 0xffffffffc900780c */ /* 0x000fe20003f44270 */
[----:B------:R-:W-:-:S12]  /*ac70*/  BSSY B0, `(.L_x_1149) ;  /* 0x0000011000007945 */ /* 0x000fd80003800000 */
[----:B------:R-:W-:Y:S05]  /*ac80*/  @P2 BRA `(.L_x_1150) ;  /* 0x0000000000242947 */ /* 0x000fea0003800000 */
[----:B------:R-:W-:Y:S01]  /*ac90*/  IMAD.U32 R179, RZ, RZ, UR50 ;  /* 0x00000032ffb37e24 */ /* 0x000fe2000f8e00ff */
[----:B------:R-:W-:-:S04]  /*aca0*/  IADD3 R175, R3, R19, -R22 ;  /* 0x0000001303af7210 */ /* 0x000fc80007ffe816 */
[----:B------:R-:W-:Y:S02]  /*acb0*/  ISETP.NE.AND P2, PT, R179, 0x1, PT ;  /* 0x00000001b300780c */ /* 0x000fe40003f45270 */
[----:B------:R-:W-:-:S11]  /*acc0*/  LOP3.LUT R175, RZ, R175, RZ, 0x33, !PT ;  /* 0x000000afffaf7212 */ /* 0x000fd600078e33ff */
[----:B0-----:R-:W0:Y:S02]  /*acd0*/  @P2 LDC.64 R4, c[0x0][0x9e8] ;  /* 0x00027a00ff042b82 */ /* 0x001e240000000a00 */
[----:B0-----:R-:W-:-:S05]  /*ace0*/  @P2 IMAD.HI.U32 R4, R175, R4, RZ ;  /* 0x00000004af042227 */ /* 0x001fca00078e00ff */
[----:B------:R-:W-:-:S04]  /*acf0*/  @P2 SHF.R.U32.HI R175, RZ, R5, R4 ;  /* 0x00000005ffaf2219 */ /* 0x000fc80000011604 */
[----:B------:R-:W-:Y:S01]  /*ad00*/  LOP3.LUT R175, RZ, R175, RZ, 0x33, !PT ;  /* 0x000000afffaf7212 */ /* 0x000fe200078e33ff */
[----:B------:R-:W-:Y:S06]  /*ad10*/  BRA `(.L_x_1151) ;  /* 0x0000000000187947 */ /* 0x000fec0003800000 */
.L_x_1150:
[----:B------:R-:W-:Y:S02]  /*ad20*/  IMAD.U32 R179, RZ, RZ, UR50 ;  /* 0x00000032ffb37e24 */ /* 0x000fe4000f8e00ff */
[----:B------:R-:W-:-:S03]  /*ad30*/  IMAD.MOV.U32 R175, RZ, RZ, R201 ;  /* 0x000000ffffaf7224 */ /* 0x000fc600078e00c9 */
[----:B------:R-:W-:-:S13]  /*ad40*/  ISETP.NE.AND P2, PT, R179, 0x1, PT ;  /* 0x00000001b300780c */ /* 0x000fda0003f45270 */
[----:B0-----:R-:W0:Y:S02]  /*ad50*/  @P2 LDC.64 R4, c[0x0][0x9e8] ;  /* 0x00027a00ff042b82 */ /* 0x001e240000000a00 */
[----:B0-----:R-:W-:-:S05]  /*ad60*/  @P2 IMAD.HI.U32 R4, R201, R4, RZ ;  /* 0x00000004c9042227 */ /* 0x001fca00078e00ff */
[----:B------:R-:W-:-:S07]  /*ad70*/  @P2 SHF.R.U32.HI R175, RZ, R5, R4 ;  /* 0x00000005ffaf2219 */ /* 0x000fce0000011604 */
.L_x_1151:
[----:B------:R-:W-:Y:S05]  /*ad80*/  BSYNC B0 ;  /* 0x0000000000007941 */ /* 0x000fea0003800000 */
.L_x_1149:
[----:B------:R-:W-:-:S04]  /*ad90*/  IMAD R5, R175, R179, -R172 ;  /* 0x000000b3af057224 */ /* 0x000fc800078e0aac */
[----:B------:R-:W-:-:S05]  /*ada0*/  IMAD R5, R18, -0x2, R5 ;  /* 0xfffffffe12057824 */ /* 0x000fca00078e0205 */
[----:B------:R-:W-:Y:S02]  /*adb0*/  VIADDMNMX R176, R5, R179, R176, PT ;  /* 0x000000b305b07246 */ /* 0x000fe400038001b0 */
[----:B------:R-:W-:-:S07]  /*adc0*/  VIMNMX R177, R177, R5, !PT ;  /* 0x00000005b1b17248 */ /* 0x000fce0007fe0100 */
.L_x_1148:
[----:B------:R-:W-:-:S04]  /*add0*/  ISETP.GT.AND P2, PT, R20, -0x1, PT ;  /* 0xffffffff1400780c */ /* 0x000fc80003f44270 */
[C---:B------:R-:W-:Y:S02]  /*ade0*/  ISETP.GT.AND P3, PT, R177.reuse, RZ, P2 ;  /* 0x000000ffb100720c */ /* 0x040fe40001764270 */
[C---:B------:R-:W-:Y:S02]  /*adf0*/  ISETP.GT.AND P5, PT, R177.reuse, 0x1, P2 ;  /* 0x00000001b100780c */ /* 0x040fe400017a4270 */
[----:B------:R-:W-:Y:S02]  /*ae00*/  ISETP.LT.OR P4, PT, R176, 0x1, P3 ;  /* 0x00000001b000780c */ /* 0x000fe40001f81670 */
[C---:B------:R-:W-:Y:S02]  /*ae10*/  ISETP.GT.AND P3, PT, R177.reuse, 0x8, P2 ;  /* 0x00000008b100780c */ /* 0x040fe40001764270 */
[----:B0-----:R-:W-:Y:S02]  /*ae20*/  FSEL R175, R188, -INF , !P4 ;  /* 0xff800000bcaf7808 */ /* 0x001fe40006000000 */
        /* <DEDUP_REMOVED lines=40> */
[--C-:B------:R-:W-:Y:S02]  /*b0b0*/  IADD3 R176, R178, 0x8, R3.reuse ;  /* 0x00000008b2b07810 */ /* 0x100fe40007ffe003 */
[----:B------:R-:W-:Y:S02]  /*b0c0*/  IADD3 R177, R180, 0x8, R3 ;  /* 0x00000008b4b17810 */ /* 0x000fe40007ffe003 */
[----:B------:R-:W-:-:S02]  /*b0d0*/  FSEL R171, R171, -INF , !P5 ;  /* 0xff800000abab7808 */ /* 0x000fc40006800000 */
[----:B------:R-:W-:Y:S02]  /*b0e0*/  FSEL R173, R173, -INF , !P3 ;  /* 0xff800000adad7808 */ /* 0x000fe40005800000 */
[----:B------:R-:W-:Y:S01]  /*b0f0*/  FSEL R174, R174, -INF , !P4 ;  /* 0xff800000aeae7808 */ /* 0x000fe20006000000 */
[----:B------:R-:W-:Y:S06]  /*b100*/  @!P6 BRA `(.L_x_1152) ;  /* 0x000000000058e947 */ /* 0x000fec0003800000 */
        /* <DEDUP_REMOVED lines=11> */
.L_x_1154:
[----:B------:R-:W-:Y:S02]  /*b1c0*/  IMAD.U32 R180, RZ, RZ, UR50 ;  /* 0x00000032ffb47e24 */ /* 0x000fe4000f8e00ff */
[----:B------:R-:W-:-:S03]  /*b1d0*/  IMAD.MOV.U32 R179, RZ, RZ, R203 ;  /* 0x000000ffffb37224 */ /* 0x000fc600078e00cb */
[----:B------:R-:W-:-:S13]  /*b1e0*/  ISETP.NE.AND P3, PT, R180, 0x1, PT ;  /* 0x00000001b400780c */ /* 0x000fda0003f65270 */
[----:B------:R-:W0:Y:S02]  /*b1f0*/  @P3 LDC.64 R4, c[0x0][0x9e8] ;  /* 0x00027a00ff043b82 */ /* 0x000e240000000a00 */
[----:B0-----:R-:W-:-:S05]  /*b200*/  @P3 IMAD.HI.U32 R4, R203, R4, RZ ;  /* 0x00000004cb043227 */ /* 0x001fca00078e00ff */
[----:B------:R-:W-:-:S07]  /*b210*/  @P3 SHF.R.U32.HI R179, RZ, R5, R4 ;  /* 0x00000005ffb33219 */ /* 0x000fce0000011604 */
.L_x_1155:
[----:B------:R-:W-:Y:S05]  /*b220*/  BSYNC B0 ;  /* 0x0000000000007941 */ /* 0x000fea0003800000 */
.L_x_1153:
[----:B------:R-:W-:-:S04]  /*b230*/  IMAD R5, R179, R180, -R172 ;  /* 0x000000b4b3057224 */ /* 0x000fc800078e0aac */
[----:B------:R-:W-:-:S05]  /*b240*/  IMAD R5, R18, -0x2, R5 ;  /* 0xfffffffe12057824 */ /* 0x000fca00078e0205 */
[----:B------:R-:W-:Y:S02]  /*b250*/  VIADDMNMX R176, R5, R180, R176, PT ;  /* 0x000000b405b07246 */ /* 0x000fe400038001b0 */
[----:B------:R-:W-:-:S07]  /*b260*/  VIMNMX R177, R177, R5, !PT ;  /* 0x00000005b1b17248 */ /* 0x000fce0007fe0100 */
.L_x_1152:
[----:B------:R-:W-:Y:S01]  /*b270*/  FMNMX.FTZ R4, R175, R200, !PT ;  /* 0x000000c8af047209 */ /* 0x000fe20007810000 */
[----:B------:R-:W-:Y:S01]  /*b280*/  UMOV UR7, UR54 ;  /* 0x0000003600077c82 */ /* 0x000fe20008000000 */
        /* <DEDUP_REMOVED lines=18> */
[----:B------:R-:W-:-:S02]  /*b3b0*/  FSEL R179, R0, -INF , !P3 ;  /* 0xff80000000b37808 */ /* 0x000fc40005800000 */
[----:B------:R-:W-:Y:S02]  /*b3c0*/  FMNMX.FTZ R5, R167, R4, !PT ;  /* 0x00000004a7057209 */ /* 0x000fe40007810000 */
[----:B------:R-:W-:Y:S02]  /*b3d0*/  ISETP.LT.OR P4, PT, R176, 0x9, P4 ;  /* 0x00000009b000780c */ /* 0x000fe40002781670 */
[----:B------:R-:W-:Y:S02]  /*b3e0*/  FMNMX.FTZ R4, R168, R5, !PT ;  /* 0x00000005a8047209 */ /* 0x000fe40007810000 */
[----:B------:R-:W-:Y:S02]  /*b3f0*/  FSEL R2, R153, -INF , !P5 ;  /* 0xff80000099027808 */ /* 0x000fe40006800000 */
[----:B------:R-:W-:Y:S02]  /*b400*/  FMNMX.FTZ R5, R169, R4, !PT ;  /* 0x00000004a9057209 */ /* 0x000fe40007810000 */
[----:B------:R-:W-:-:S02]  /*b410*/  ISETP.GT.AND P5, PT, R177, 0x11, P2 ;  /* 0x00000011b100780c */ /* 0x000fc400017a4270 */
[----:B------:R-:W-:Y:S02]  /*b420*/  FMNMX.FTZ R4, R170, R5, !PT ;  /* 0x00000005aa047209 */ /* 0x000fe40007810000 */
[----:B------:R-:W-:Y:S02]  /*b430*/  FMNMX.FTZ R153, R179, R202, !PT ;  /* 0x000000cab3997209 */ /* 0x000fe40007810000 */
[----:B------:R-:W-:Y:S02]  /*b440*/  FMNMX.FTZ R4, R171, R4, !PT ;  /* 0x00000004ab047209 */ /* 0x000fe40007810000 */
[----:B------:R-:W-:Y:S02]  /*b450*/  FSEL R152, R152, -INF , !P4 ;  /* 0xff80000098987808 */ /* 0x000fe40006000000 */
[----:B------:R-:W-:Y:S02]  /*b460*/  FMNMX.FTZ R5, R173, R4, !PT ;  /* 0x00000004ad057209 */ /* 0x000fe40007810000 */
[----:B------:R-:W-:-:S02]  /*b470*/  ISETP.GT.AND P4, PT, R177, 0x10, P2 ;  /* 0x00000010b100780c */ /* 0x000fc40001784270 */
[----:B------:R-:W-:Y:S02]  /*b480*/  FMNMX.FTZ R4, R174, R5, !PT ;  /* 0x00000005ae047209 */ /* 0x000fe40007810000 */
[----:B------:R-:W-:Y:S02]  /*b490*/  ISETP.LT.OR P5, PT, R176, 0x12, P5 ;  /* 0x00000012b000780c */ /* 0x000fe40002fa1670 */
[----:B------:R-:W-:Y:S01]  /*b4a0*/  FMNMX.FTZ R153, R172, R153, !PT ;  /* 0x00000099ac997209 */ /* 0x000fe20007810000 */
[----:B------:R-:W0:Y:S01]  /*b4b0*/  SHFL.BFLY PT, R5, R4, 0x2, 0x1f ;  /* 0x0c401f0004057f89 */ /* 0x000e2200000e0000 */
[----:B------:R-:W-:Y:S02]  /*b4c0*/  ISETP.LT.OR P4, PT, R176, 0x11, P4 ;  /* 0x00000011b000780c */ /* 0x000fe40002781670 */
[----:B------:R-:W-:Y:S02]  /*b4d0*/  FSEL R155, R155, -INF , !P5 ;  /* 0xff8000009b9b7808 */ /* 0x000fe40006800000 */
[----:B------:R-:W-:-:S02]  /*b4e0*/  FMNMX.FTZ R153, R152, R153, !PT ;  /* 0x0000009998997209 */ /* 0x000fc40007810000 */
[C---:B------:R-:W-:Y:S02]  /*b4f0*/  ISETP.GT.AND P5, PT, R177.reuse, 0x20, P2 ;  /* 0x00000020b100780c */ /* 0x040fe400017a4270 */
[----:B------:R-:W-:Y:S02]  /*b500*/  FSEL R154, R154, -INF , !P4 ;  /* 0xff8000009a9a7808 */ /* 0x000fe40006000000 */
[C---:B------:R-:W-:Y:S02]  /*b510*/  ISETP.GT.AND P3, PT, R177.reuse, 0x18, P2 ;  /* 0x00000018b100780c */ /* 0x040fe40001764270 */
[----:B------:R-:W-:Y:S02]  /*b520*/  FMNMX.FTZ R153, R2, R153, !PT ;  /* 0x0000009902997209 */ /* 0x000fe40007810000 */
[----:B------:R-:W-:Y:S02]  /*b530*/  ISETP.LT.OR P5, PT, R176, 0x21, P5 ;  /* 0x00000021b000780c */ /* 0x000fe40002fa1670 */
[----:B------:R-:W-:-:S02]  /*b540*/  ISETP.GT.AND P4, PT, R177, 0x19, P2 ;  /* 0x00000019b100780c */ /* 0x000fc40001784270 */
[----:B------:R-:W-:Y:S02]  /*b550*/  ISETP.LT.OR P3, PT, R176, 0x19, P3 ;  /* 0x00000019b000780c */ /* 0x000fe40001f61670 */
[----:B------:R-:W-:Y:S02]  /*b560*/  FMNMX.FTZ R0, R154, R153, !PT ;  /* 0x000000999a007209 */ /* 0x000fe40007810000 */
[----:B------:R-:W-:Y:S02]  /*b570*/  FSEL R158, R158, -INF , !P5 ;  /* 0xff8000009e9e7808 */ /* 0x000fe40006800000 */
[----:B0-----:R-:W-:Y:S02]  /*b580*/  FMNMX.FTZ R178, R4, R5, !PT ;  /* 0x0000000504b27209 */ /* 0x001fe40007810000 */
[----:B------:R-:W-:Y:S02]  /*b590*/  ISETP.LT.OR P4, PT, R176, 0x1a, P4 ;  /* 0x0000001ab000780c */ /* 0x000fe40002781670 */
[----:B------:R-:W-:Y:S01]  /*b5a0*/  FSEL R156, R156, -INF , !P3 ;  /* 0xff8000009c9c7808 */ /* 0x000fe20005800000 */
[----:B------:R-:W0:Y:S01]  /*b5b0*/  SHFL.BFLY PT, R5, R178, 0x1, 0x1f ;  /* 0x0c201f00b2057f89 */ /* 0x000e2200000e0000 */
[----:B------:R-:W-:-:S02]  /*b5c0*/  FMNMX.FTZ R153, R155, R0, !PT ;  /* 0x000000009b997209 */ /* 0x000fc40007810000 */
[----:B------:R-:W-:Y:S02]  /*b5d0*/  ISETP.GT.AND P3, PT, R177, 0x21, P2 ;  /* 0x00000021b100780c */ /* 0x000fe40001764270 */
[----:B------:R-:W-:Y:S02]  /*b5e0*/  FSEL R157, R157, -INF , !P4 ;  /* 0xff8000009d9d7808 */ /* 0x000fe40006000000 */
[----:B------:R-:W-:Y:S02]  /*b5f0*/  ISETP.GT.AND P4, PT, R177, 0x28, P2 ;  /* 0x00000028b100780c */ /* 0x000fe40001784270 */
[C---:B------:R-:W-:Y:S02]  /*b600*/  ISETP.LT.OR P3, PT, R176.reuse, 0x22, P3 ;  /* 0x00000022b000780c */ /* 0x040fe40001f61670 */
[----:B------:R-:W-:Y:S02]  /*b610*/  ISETP.LT.OR P4, PT, R176, 0x29, P4 ;  /* 0x00000029b000780c */ /* 0x000fe40002781670 */
[----:B------:R-:W-:-:S02]  /*b620*/  FSEL R159, R159, -INF , !P3 ;  /* 0xff8000009f9f7808 */ /* 0x000fc40005800000 */
[----:B------:R-:W-:Y:S02]  /*b630*/  ISETP.GT.AND P3, PT, R177, 0x29, P2 ;  /* 0x00000029b100780c */ /* 0x000fe40001764270 */
[----:B------:R-:W-:Y:S02]  /*b640*/  FSEL R161, R161, -INF , !P4 ;  /* 0xff800000a1a17808 */ /* 0x000fe40006000000 */
[----:B------:R-:W-:Y:S02]  /*b650*/  ISETP.GT.AND P4, PT, R177, 0x30, P2 ;  /* 0x00000030b100780c */ /* 0x000fe40001784270 */
[C---:B------:R-:W-:Y:S02]  /*b660*/  ISETP.LT.OR P3, PT, R176.reuse, 0x2a, P3 ;  /* 0x0000002ab000780c */ /* 0x040fe40001f61670 */
[----:B------:R-:W-:Y:S02]  /*b670*/  ISETP.LT.OR P4, PT, R176, 0x31, P4 ;  /* 0x00000031b000780c */ /* 0x000fe40002781670 */
[----:B0-----:R-:W-:-:S02]  /*b680*/  FMNMX.FTZ R5, R178, R5, !PT ;  /* 0x00000005b2057209 */ /* 0x001fc40007810000 */
[----:B------:R-:W-:Y:S02]  /*b690*/  FSEL R160, R160, -INF , !P3 ;  /* 0xff800000a0a07808 */ /* 0x000fe40005800000 */
[C---:B------:R-:W-:Y:S01]  /*b6a0*/  FSETP.NEU.FTZ.AND P5, PT, R5.reuse, -INF , PT ;  /* 0xff8000000500780b */ /* 0x040fe20003fbd000 */
[----:B------:R-:W-:Y:S01]  /*b6b0*/  FMUL.FTZ R4, R5, UR7 ;  /* 0x0000000705047c20 */ /* 0x000fe20008410000 */
[----:B------:R-:W-:Y:S02]  /*b6c0*/  ISETP.GT.AND P3, PT, R177, 0x31, P2 ;  /* 0x00000031b100780c */ /* 0x000fe40001764270 */
[----:B------:R-:W-:Y:S02]  /*b6d0*/  FSEL R162, R162, -INF , !P4 ;  /* 0xff800000a2a27808 */ /* 0x000fe40006000000 */
[----:B------:R-:W-:Y:S02]  /*b6e0*/  FSEL R0, R4, RZ, P5 ;  /* 0x000000ff04007208 */ /* 0x000fe40002800000 */
[----:B------:R-:W-:-:S02]  /*b6f0*/  FMNMX.FTZ R4, R156, R153, !PT ;  /* 0x000000999c047209 */ /* 0x000fc40007810000 */
[----:B------:R-:W-:Y:S01]  /*b700*/  ISETP.GT.AND P4, PT, R177, 0x38, P2 ;  /* 0x00000038b100780c */ /* 0x000fe20001784270 */
[--C-:B------:R-:W-:Y:S01]  /*b710*/  FFMA.FTZ R153, R175, UR7, -R0.reuse ;  /* 0x00000007af997c23 */ /* 0x100fe20008010800 */
[----:B------:R-:W-:Y:S01]  /*b720*/  FMNMX.FTZ R175, R157, R4, !PT ;  /* 0x000000049daf7209 */ /* 0x000fe20007810000 */
[--C-:B------:R-:W-:Y:S01]  /*b730*/  FFMA.FTZ R192, R186, UR7, -R0.reuse ;  /* 0x00000007bac07c23 */ /* 0x100fe20008010800 */
[----:B------:R-:W-:Y:S01]  /*b740*/  ISETP.LT.OR P3, PT, R176, 0x32, P3 ;  /* 0x00000032b000780c */ /* 0x000fe20001f61670 */
[--C-:B------:R-:W-:Y:S01]  /*b750*/  FFMA.FTZ R186, R173, UR7, -R0.reuse ;  /* 0x00000007adba7c23 */ /* 0x100fe20008010800 */
[----:B------:R-:W-:Y:S01]  /*b760*/  FMNMX.FTZ R4, R158, R175, !PT ;  /* 0x000000af9e047209 */ /* 0x000fe20007810000 */
[--C-:B------:R-:W-:Y:S01]  /*b770*/  FFMA.FTZ R198, R184, UR7, -R0.reuse ;  /* 0x00000007b8c67c23 */ /* 0x100fe20008010800 */
        /* <DEDUP_REMOVED lines=20> */
[----:B------:R-:W-:Y:S01]  /*b8c0*/  FSEL R175, R165, -INF , !P2 ;  /* 0xff800000a5af7808 */ /* 0x000fe20005000000 */
[--C-:B------:R-:W-:Y:S01]  /*b8d0*/  FFMA.FTZ R174, R174, UR7, -R0.reuse ;  /* 0x00000007aeae7c23 */ /* 0x100fe20008010800 */
[----:B------:R-:W-:Y:S01]  /*b8e0*/  FMNMX.FTZ R4, R164, R177, !PT ;  /* 0x000000b1a4047209 */ /* 0x000fe20007810000 */
[----:B------:R-:W-:Y:S01]  /*b8f0*/  FFMA.FTZ R177, R187, UR7, -R0 ;  /* 0x00000007bbb17c23 */ /* 0x000fe20008010800 */
[----:B------:R-:W-:Y:S01]  /*b900*/  FSEL R173, R5, RZ, P5 ;  /* 0x000000ff05ad7208 */ /* 0x000fe20002800000 */
[----:B------:R-:W-:Y:S01]  /*b910*/  MUFU.EX2 R153, R153 ;  /* 0x0000009900997308 */ /* 0x000fe20000000800 */
[----:B------:R-:W-:-:S03]  /*b920*/  FMNMX.FTZ R4, R175, R4, !PT ;  /* 0x00000004af047209 */ /* 0x000fc60007810000 */
[----:B------:R-:W-:Y:S01]  /*b930*/  FADD.FTZ R0, -R173, R200 ;  /* 0x000000c8ad007221 */ /* 0x000fe20000010100 */
[----:B------:R-:W-:Y:S01]  /*b940*/  IMAD.MOV.U32 R200, RZ, RZ, R5 ;  /* 0x000000ffffc87224 */ /* 0x000fe200078e0005 */
[----:B------:R-:W0:Y:S02]  /*b950*/  SHFL.BFLY PT, R183, R4, 0x2, 0x1f ;  /* 0x0c401f0004b77f89 */ /* 0x000e2400000e0000 */
[----:B------:R-:W-:Y:S01]  /*b960*/  FMUL.FTZ R0, R0, UR7 ;  /* 0x0000000700007c20 */ /* 0x000fe20008410000 */
[----:B------:R-:W-:Y:S08]  /*b970*/  MUFU.EX2 R196, R196 ;  /* 0x000000c400c47308 */ /* 0x000ff00000000800 */
[----:B------:R-:W1:Y:S08]  /*b980*/  MUFU.EX2 R0, R0 ;  /* 0x0000000000007308 */ /* 0x000e700000000800 */
[----:B------:R-:W2:Y:S01]  /*b990*/  MUFU.EX2 R198, R198 ;  /* 0x000000c600c67308 */ /* 0x000ea20000000800 */
[----:B0-----:R-:W-:-:S07]  /*b9a0*/  FMNMX.FTZ R183, R4, R183, !PT ;  /* 0x000000b704b77209 */ /* 0x001fce0007810000 */
[----:B------:R-:W0:Y:S01]  /*b9b0*/  MUFU.EX2 R165, R185 ;  /* 0x000000b900a57308 */ /* 0x000e220000000800 */
[----:B-1----:R-:W-:Y:S01]  /*b9c0*/  FFMA.FTZ R17, R0, R17, R153 ;  /* 0x0000001100117223 */ /* 0x002fe20000010099 */
[----:B------:R-:W1:Y:S03]  /*b9d0*/  SHFL.BFLY PT, R4, R183, 0x1, 0x1f ;  /* 0x0c201f00b7047f89 */ /* 0x000e6600000e0000 */
[C---:B------:R-:W-:Y:S01]  /*b9e0*/  FADD.FTZ R17, R196.reuse, R17 ;  /* 0x00000011c4117221 */ /* 0x040fe20000010000 */
[----:B------:R-:W-:Y:S02]  /*b9f0*/  F2FP.BF16.F32.PACK_AB R196, R196, R153 ;  /* 0x00000099c4c4723e */ /* 0x000fe400000010ff */
[----:B------:R-:W-:Y:S01]  /*ba00*/  MUFU.EX2 R192, R192 ;  /* 0x000000c000c07308 */ /* 0x000fe20000000800 */
[----:B--2---:R-:W-:-:S07]  /*ba10*/  FADD.FTZ R168, R198, R17 ;  /* 0x00000011c6a87221 */ /* 0x004fce0000010000 */
[----:B------:R-:W-:Y:S01]  /*ba20*/  MUFU.EX2 R177, R177 ;  /* 0x000000b100b17308 */ /* 0x000fe20000000800 */
[----:B0-----:R-:W-:-:S07]  /*ba30*/  F2FP.BF16.F32.PACK_AB R198, R165, R198 ;  /* 0x000000c6a5c6723e */ /* 0x001fce00000010ff */
[----:B------:R-:W-:Y:S01]  /*ba40*/  MUFU.EX2 R194, R194 ;  /* 0x000000c200c27308 */ /* 0x000fe20000000800 */
[----:B-1----:R-:W-:-:S04]  /*ba50*/  FMNMX.FTZ R4, R183, R4, !PT ;  /* 0x00000004b7047209 */ /* 0x002fc80007810000 */
[C---:B------:R-:W-:Y:S01]  /*ba60*/  FSETP.NEU.FTZ.AND P2, PT, R4.reuse, -INF , PT ;  /* 0xff8000000400780b */ /* 0x040fe20003f5d000 */
[----:B------:R-:W-:Y:S02]  /*ba70*/  FMUL.FTZ R183, R4, UR7 ;  /* 0x0000000704b77c20 */ /* 0x000fe40008410000 */
[----:B------:R-:W-:Y:S03]  /*ba80*/  MUFU.EX2 R181, R181 ;  /* 0x000000b500b57308 */ /* 0x000fe60000000800 */
[----:B------:R-:W-:-:S05]  /*ba90*/  FSEL R183, R183, RZ, P2 ;  /* 0x000000ffb7b77208 */ /* 0x000fca0001000000 */
[----:B------:R-:W-:Y:S01]  /*baa0*/  MUFU.EX2 R188, R188 ;  /* 0x000000bc00bc7308 */ /* 0x000fe20000000800 */
[--C-:B------:R-:W-:Y:S01]  /*bab0*/  FFMA.FTZ R193, R154, UR7, -R183.reuse ;  /* 0x000000079ac17c23 */ /* 0x100fe200080108b7 */
        /* <DEDUP_REMOVED lines=11> */
[----:B------:R-:W-:Y:S01]  /*bb70*/  FADD.FTZ R157, R165, R168 ;  /* 0x000000a8a59d7221 */ /* 0x000fe20000010000 */
[--C-:B------:R-:W-:Y:S01]  /*bb80*/  FFMA.FTZ R189, R158, UR7, -R183.reuse ;  /* 0x000000079ebd7c23 */ /* 0x100fe200080108b7 */
[--C-:B------:R-:W-:Y:S01]  /*bb90*/  FFMA.FTZ R158, R159, UR7, -R183.reuse ;  /* 0x000000079f9e7c23 */ /* 0x100fe200080108b7 */
[--C-:B------:R-:W-:Y:S01]  /*bba0*/  FFMA.FTZ R191, R161, UR7, -R183.reuse ;  /* 0x00000007a1bf7c23 */ /* 0x100fe200080108b7 */
[----:B------:R-:W-:Y:S01]  /*bbb0*/  MUFU.EX2 R197, R197 ;  /* 0x000000c500c57308 */ /* 0x000fe20000000800 */
[--C-:B------:R-:W-:Y:S01]  /*bbc0*/  FFMA.FTZ R185, R162, UR7, -R183.reuse ;  /* 0x00000007a2b97c23 */ /* 0x100fe200080108b7 */
[--C-:B------:R-:W-:Y:S01]  /*bbd0*/  FFMA.FTZ R163, R163, UR7, -R183.reuse ;  /* 0x00000007a3a37c23 */ /* 0x100fe200080108b7 */
[--C-:B------:R-:W-:Y:S01]  /*bbe0*/  FFMA.FTZ R164, R164, UR7, -R183.reuse ;  /* 0x00000007a4a47c23 */ /* 0x100fe200080108b7 */
[----:B------:R-:W-:Y:S01]  /*bbf0*/  FFMA.FTZ R175, R175, UR7, -R183 ;  /* 0x00000007afaf7c23 */ /* 0x000fe200080108b7 */
[C---:B------:R-:W-:Y:S01]  /*bc00*/  ISETP.GT.AND P2, PT, R20.reuse, UR61, PT ;  /* 0x0000003d14007c0c */ /* 0x040fe2000bf44270 */
[----:B------:R-:W-:-:S02]  /*bc10*/  VIADD R20, R20, 0xffffffff ;  /* 0xffffffff14147836 */ /* 0x000fc40000000000 */
[----:B------:R-:W0:Y:S01]  /*bc20*/  MUFU.EX2 R2, R155 ;  /* 0x0000009b00027308 */ /* 0x000e220000000800 */
[----:B------:R-:W-:-:S07]  /*bc30*/  IMAD.MOV.U32 R202, RZ, RZ, R4 ;  /* 0x000000ffffca7224 */ /* 0x000fce00078e0004 */
[----:B------:R-:W1:Y:S08]  /*bc40*/  MUFU.EX2 R166, R166 ;  /* 0x000000a600a67308 */ /* 0x000e700000000800 */
[----:B------:R-:W2:Y:S01]  /*bc50*/  MUFU.EX2 R199, R199 ;  /* 0x000000c700c77308 */ /* 0x000ea20000000800 */
[----:B0-----:R-:W-:Y:S01]  /*bc60*/  FFMA.FTZ R17, R2, R16, R197 ;  /* 0x0000001002117223 */ /* 0x001fe200000100c5 */
[----:B------:R-:W-:Y:S01]  /*bc70*/  FADD.FTZ R16, R192, R157 ;  /* 0x0000009dc0107221 */ /* 0x000fe20000010000 */
[----:B------:R-:W-:-:S02]  /*bc80*/  MOV R157, UR14 ;  /* 0x0000000e009d7c02 */ /* 0x000fc40008000f00 */
[C---:B------:R-:W-:Y:S01]  /*bc90*/  F2FP.BF16.F32.PACK_AB R192, R177.reuse, R192 ;  /* 0x000000c0b1c0723e */ /* 0x040fe200000010ff */
[----:B------:R-:W-:Y:S01]  /*bca0*/  FADD.FTZ R155, R177, R16 ;  /* 0x00000010b19b7221 */ /* 0x000fe20000010000 */
[----:B------:R-:W-:Y:S01]  /*bcb0*/  FFMA.FTZ R16, R160, UR7, -R183 ;  /* 0x00000007a0107c23 */ /* 0x000fe200080108b7 */
[----:B------:R-:W0:Y:S01]  /*bcc0*/  MUFU.EX2 R152, R152 ;  /* 0x0000009800987308 */ /* 0x000e220000000800 */
[C---:B-1----:R-:W-:Y:S01]  /*bcd0*/  FADD.FTZ R168, R166.reuse, R17 ;  /* 0x00000011a6a87221 */ /* 0x042fe20000010000 */
[----:B------:R-:W-:Y:S01]  /*bce0*/  @!P1 VIADD R157, R157, 0x30860 ;  /* 0x000308609d9d9836 */ /* 0x000fe20000000000 */
[----:B------:R-:W-:-:S04]  /*bcf0*/  F2FP.BF16.F32.PACK_AB R197, R166, R197 ;  /* 0x000000c5a6c5723e */ /* 0x000fc800000010ff */
[----:B------:R-:W-:Y:S01]  /*bd00*/  @!P1 PRMT R157, RZ, 0x654, R157 ;  /* 0x00000654ff9d9816 */ /* 0x000fe2000000009d */
[----:B------:R-:W1:Y:S01]  /*bd10*/  MUFU.EX2 R154, R154 ;  /* 0x0000009a009a7308 */ /* 0x000e620000000800 */
[----:B--2---:R-:W-:Y:S01]  /*bd20*/  FADD.FTZ R17, R199, R168 ;  /* 0x000000a8c7117221 */ /* 0x004fe20000010000 */
[----:B------:R-:W-:Y:S01]  /*bd30*/  FADD.FTZ R168, R194, R155 ;  /* 0x0000009bc2a87221 */ /* 0x000fe20000010000 */
[----:B------:R2:W-:Y:S01]  /*bd40*/  @!P1 SYNCS.ARRIVE.TRANS64.RED.A1T0 RZ, [R157+URZ], RZ ;  /* 0x000000ff9dff99a7 */ /* 0x0005e2000810043f */
[C---:B------:R-:W-:Y:S02]  /*bd50*/  F2FP.BF16.F32.PACK_AB R194, R181.reuse, R194 ;  /* 0x000000c2b5c2723e */ /* 0x040fe400000010ff */
[----:B------:R-:W-:Y:S02]  /*bd60*/  FADD.FTZ R155, R181, R168 ;  /* 0x000000a8b59b7221 */ /* 0x000fe40000010000 */
[----:B------:R-:W3:Y:S01]  /*bd70*/  MUFU.EX2 R195, R195 ;  /* 0x000000c300c37308 */ /* 0x000ee20000000800 */
[----:B0-----:R-:W-:Y:S01]  /*bd80*/  FADD.FTZ R160, R152, R17 ;  /* 0x0000001198a07221 */ /* 0x001fe20000010000 */
[----:B------:R-:W-:Y:S01]  /*bd90*/  FADD.FTZ R162, R188, R155 ;  /* 0x0000009bbca27221 */ /* 0x000fe20000010000 */
[----:B------:R-:W-:-:S02]  /*bda0*/  F2FP.BF16.F32.PACK_AB R199, R152, R199 ;  /* 0x000000c798c7723e */ /* 0x000fc400000010ff */
[----:B------:R-:W-:-:S03]  /*bdb0*/  FADD.FTZ R17, R193, R160 ;  /* 0x000000a0c1117221 */ /* 0x000fc60000010000 */
        /* <DEDUP_REMOVED lines=19> */
[----:B---3--:R-:W-:-:S07]  /*bef0*/  FADD.FTZ R17, R191, R160 ;  /* 0x000000a0bf117221 */ /* 0x008fce0000010000 */
[----:B------:R-:W3:Y:S01]  /*bf00*/  MUFU.EX2 R184, R184 ;  /* 0x000000b800b87308 */ /* 0x000ee20000000800 */
[C---:B0-----:R-:W-:Y:S01]  /*bf10*/  FADD.FTZ R153, R169.reuse, R162 ;  /* 0x000000a2a9997221 */ /* 0x041fe20000010000 */
[----:B------:R-:W-:-:S06]  /*bf20*/  F2FP.BF16.F32.PACK_AB R190, R169, R190 ;  /* 0x000000bea9be723e */ /* 0x000fcc00000010ff */
[----:B------:R-:W0:Y:S01]  /*bf30*/  MUFU.EX2 R185, R185 ;  /* 0x000000b900b97308 */ /* 0x000e220000000800 */
[C---:B-1----:R-:W-:Y:S01]  /*bf40*/  FADD.FTZ R160, R16.reuse, R17 ;  /* 0x0000001110a07221 */ /* 0x042fe20000010000 */
[----:B------:R-:W-:-:S06]  /*bf50*/  F2FP.BF16.F32.PACK_AB R191, R16, R191 ;  /* 0x000000bf10bf723e */ /* 0x000fcc00000010ff */
[----:B------:R-:W1:Y:S01]  /*bf60*/  MUFU.EX2 R171, R171 ;  /* 0x000000ab00ab7308 */ /* 0x000e620000000800 */
[----:B---3--:R-:W-:-:S07]  /*bf70*/  FADD.FTZ R162, R184, R153 ;  /* 0x00000099b8a27221 */ /* 0x008fce0000010000 */
        /* <DEDUP_REMOVED lines=11> */
[----:B-1----:R-:W-:Y:S01]  /*c030*/  FADD.FTZ R160, R187, R160 ;  /* 0x000000a0bba07221 */ /* 0x002fe20000010000 */
[C---:B---3--:R-:W-:Y:S01]  /*c040*/  FADD.FTZ R17, R173.reuse, R162 ;  /* 0x000000a2ad117221 */ /* 0x048fe20000010000 */
[----:B------:R-:W-:Y:S02]  /*c050*/  F2FP.BF16.F32.PACK_AB R186, R173, R186 ;  /* 0x000000baadba723e */ /* 0x000fe400000010ff */
[C---:B0-----:R-:W-:Y:S01]  /*c060*/  FADD.FTZ R16, R175.reuse, R160 ;  /* 0x000000a0af107221 */ /* 0x041fe20000010000 */
[----:B------:R-:W-:Y:S01]  /*c070*/  F2FP.BF16.F32.PACK_AB R187, R175, R187 ;  /* 0x000000bbafbb723e */ /* 0x000fe200000010ff */
[----:B--2---:R-:W-:Y:S06]  /*c080*/  @P2 BRA `(.L_x_1156) ;  /* 0xffffffd400642947 */ /* 0x004fec000383ffff */
.L_x_1139:
        /* <DEDUP_REMOVED lines=131> */
.L_x_1157:
[----:B------:R-:W-:Y:S01]  /*c8c0*/  ULEA UR5, UR37, UR39, 0x3 ;  /* 0x0000002725057291 */ /* 0x000fe2000f8e183f */
[----:B------:R-:W-:-:S05]  /*c8d0*/  IMAD.U32 R0, RZ, RZ, UR36 ;  /* 0x00000024ff007e24 */ /* 0x000fca000f8e00ff */
[----:B------:R-:W-:-:S04]  /*c8e0*/  SHF.L.U32 R0, R0, 0x1f, RZ ;  /* 0x0000001f00007819 */ /* 0x000fc800000006ff */
[----:B------:R0:W1:Y:S01]  /*c8f0*/  SYNCS.PHASECHK.TRANS64.TRYWAIT P2, [UR5+0x30850], R0 ;  /* 0x03085000ff0075a7 */ /* 0x0000620008040145 */
[----:B------:R-:W-:Y:S05]  /*c900*/  @!P0 BRA `(.L_x_1158) ;  /* 0x0000000000048947 */ /* 0x000fea0003800000 */
[----:B------:R-:W-:Y:S01]  /*c910*/  BPT.TRAP 0x1 ;  /* 0x000000040000795c */ /* 0x000fe20000300000 */
.L_x_1158:
[----:B-1----:R-:W-:Y:S05]  /*c920*/  @P2 BRA `(.L_x_1159) ;  /* 0x0000000000082947 */ /* 0x002fea0003800000 */
[----:B------:R-:W1:Y:S02]  /*c930*/  SYNCS.PHASECHK.TRANS64.TRYWAIT P0, [UR5+0x30850], R0 ;  /* 0x03085000ff0075a7 */ /* 0x000e640008000145 */
[----:B-1----:R-:W-:Y:S05]  /*c940*/  @!P0 BRA `(.L_x_1160) ;  /* 0x00000094007c8947 */ /* 0x002fea0003800000 */
.L_x_1159:
[----:B------:R-:W-:Y:S01]  /*c950*/  UIADD3 UR39, UR39, 0x400, URZ ;  /* 0x0000040027277890 */ /* 0x000fe2000fffe03f */
[----:B------:R-:W-:Y:S01]  /*c960*/  WARPGROUP.ARRIVE ;  /* 0x00000000000079c5 */ /* 0x000fe20000000000 */
[----:B------:R-:W-:Y:S01]  /*c970*/  UMOV UR11, 0x40000040 ;  /* 0x40000040000b7882 */ /* 0x000fe20000000000 */
[----:B-1----:R-:W1:Y:S01]  /*c980*/  SHFL.BFLY PT, R3, R16, 0x2, 0x1f ;  /* 0x0c401f0010037f89 */ /* 0x002e6200000e0000 */
[----:B------:R-:W-:Y:S01]  /*c990*/  USHF.R.U32.HI UR39, URZ, 0x4, UR39 ;  /* 0x000000043f277899 */ /* 0x000fe20008011627 */
[----:B------:R-:W-:Y:S01]  /*c9a0*/  IMAD.MOV.U32 R13, RZ, RZ, RZ ;  /* 0x000000ffff0d7224 */ /* 0x000fe200078e00ff */
[----:B------:R-:W-:Y:S01]  /*c9b0*/  R2UR UR8, R209 ;  /* 0x00000000d10872ca */ /* 0x000fe200000e0000 */
[----:B0-----:R-:W0:Y:S01]  /*c9c0*/  SHFL.BFLY PT, R0, R17, 0x2, 0x1f ;  /* 0x0c401f0011007f89 */ /* 0x001e2200000e0000 */
[----:B------:R-:W-:Y:S01]  /*c9d0*/  ULOP3.LUT UR39, UR39, 0x3fff, URZ, 0xc0, !UPT ;  /* 0x00003fff27277892 */ /* 0x000fe2000f8ec03f */
[----:B------:R-:W-:Y:S02]  /*c9e0*/  IMAD.U32 R11, RZ, RZ, UR5 ;  /* 0x00000005ff0b7e24 */ /* 0x000fe4000f8e00ff */
[----:B------:R-:W-:Y:S01]  /*c9f0*/  IMAD.U32 R6, RZ, RZ, UR7 ;  /* 0x00000007ff067e24 */ /* 0x000fe2000f8e00ff */
[----:B------:R-:W-:Y:S01]  /*ca00*/  ULOP3.LUT UR4, UR39, 0x2000000, URZ, 0xfc, !UPT ;  /* 0x0200000027047892 */ /* 0x000fe2000f8efc3f */
[----:B------:R-:W-:-:S03]  /*ca10*/  IMAD.U32 R12, RZ, RZ, UR7 ;  /* 0x00000007ff0c7e24 */ /* 0x000fc6000f8e00ff */
[----:B------:R-:W-:Y:S02]  /*ca20*/  ULEA UR4, UR37, UR4, 0xb ;  /* 0x0000000425047291 */ /* 0x000fe4000f8e583f */
[----:B------:R-:W-:Y:S02]  /*ca30*/  UIADD3 UR37, UR37, 0x1, URZ ;  /* 0x0000000125257890 */ /* 0x000fe4000fffe03f */
[----:B------:R-:W-:Y:S02]  /*ca40*/  UIADD3 UR6, UR4, 0x80, URZ ;  /* 0x0000008004067890 */ /* 0x000fe4000fffe03f */
[----:B------:R-:W-:Y:S01]  /*ca50*/  UIADD3 UR8, UR8, 0x1, URZ ;  /* 0x0000000108087890 */ /* 0x000fe2000fffe03f */
[----:B------:R-:W-:Y:S01]  /*ca60*/  UMOV UR10, UR4 ;  /* 0x00000004000a7c82 */ /* 0x000fe20008000000 */
[----:B------:R-:W-:-:S07]  /*ca70*/  UISETP.NE.AND UP0, UPT, UR37, 0x2, UPT ;  /* 0x000000022500788c */ /* 0x000fce000bf05270 */
[----:B------:R-:W-:Y:S01]  /*ca80*/  HGMMA.64x256x16.F32.BF16 R24, R196, gdesc[UR8].tnspB, R24, gsb0 ;  /* 0x43e00008c4187df0 */ /* 0x000fe20008001818 */
[----:B------:R-:W-:Y:S01]  /*ca90*/  UMOV UR10, UR6 ;  /* 0x00000006000a7c82 */ /* 0x000fe20008000000 */
[----:B------:R-:W-:Y:S01]  /*caa0*/  UMOV UR11, 0x40000040 ;  /* 0x40000040000b7882 */ /* 0x000fe20000000000 */
[----:B------:R-:W-:Y:S01]  /*cab0*/  UIADD3 UR6, UR4, 0x100, URZ ;  /* 0x0000010004067890 */ /* 0x000fe2000fffe03f */
[----:B-1----:R-:W-:Y:S01]  /*cac0*/  FADD.FTZ R2, R3, R16 ;  /* 0x0000001003027221 */ /* 0x002fe20000010000 */
[----:B------:R-:W-:Y:S01]  /*cad0*/  UIADD3 UR4, UR4, 0x180, URZ ;  /* 0x0000018004047890 */ /* 0x000fe2000fffe03f */
[----:B0-----:R-:W-:Y:S01]  /*cae0*/  FADD.FTZ R0, R0, R17 ;  /* 0x0000001100007221 */ /* 0x001fe20000010000 */
[----:B------:R-:W-:Y:S01]  /*caf0*/  IMAD.U32 R209, RZ, RZ, UR8 ;  /* 0x00000008ffd17e24 */ /* 0x000fe2000f8e00ff */
[----:B------:R-:W-:Y:S01]  /*cb00*/  USEL UR37, UR37, URZ, UP0 ;  /* 0x0000003f25257287 */ /* 0x000fe20008000000 */
[----:B------:R-:W0:Y:S04]  /*cb10*/  SHFL.BFLY PT, R7, R2, 0x1, 0x1f ;  /* 0x0c201f0002077f89 */ /* 0x000e2800000e0000 */
[----:B------:R-:W1:Y:S01]  /*cb20*/  SHFL.BFLY PT, R3, R0, 0x1, 0x1f ;  /* 0x0c201f0000037f89 */ /* 0x000e6200000e0000 */
[----:B0-----:R-:W-:Y:S01]  /*cb30*/  FADD.FTZ R10, R2, R7 ;  /* 0x00000007020a7221 */ /* 0x001fe20000010000 */
[----:B------:R-:W-:-:S02]  /*cb40*/  IMAD.MOV.U32 R7, RZ, RZ, RZ ;  /* 0x000000ffff077224 */ /* 0x000fc400078e00ff */
[----:B------:R-:W-:Y:S02]  /*cb50*/  IMAD.MOV.U32 R2, RZ, RZ, -0x800000 ;  /* 0xff800000ff027424 */ /* 0x000fe400078e00ff */
[----:B-1----:R-:W-:Y:S01]  /*cb60*/  FADD.FTZ R9, R0, R3 ;  /* 0x0000000300097221 */ /* 0x002fe20000010000 */
[----:B------:R-:W-:Y:S02]  /*cb70*/  FSETP.NE.FTZ.AND P2, PT, R10, RZ, PT ;  /* 0x000000ff0a00720b */ /* 0x000fe40003f55000 */
[----:B------:R-:W-:Y:S02]  /*cb80*/  MOV R0, 0xff800000 ;  /* 0xff80000000007802 */ /* 0x000fe40000000f00 */
[----:B------:R-:W-:-:S09]  /*cb90*/  FSETP.NE.FTZ.AND P0, PT, R9, RZ, PT ;  /* 0x000000ff0900720b */ /* 0x000fd20003f15000 */
[----:B------:R-:W-:Y:S01]  /*cba0*/  @P2 MUFU.LG2 R8, R10 ;  /* 0x0000000a00082308 */ /* 0x000fe20000000c00 */
[----:B------:R-:W-:-:S03]  /*cbb0*/  @P2 FMUL.FTZ R12, R12, 0.69314718246459960938 ;  /* 0x3f3172180c0c2820 */ /* 0x000fc60000410000 */
[----:B------:R-:W-:-:S04]  /*cbc0*/  @P0 FMUL.FTZ R6, R6, 0.69314718246459960938 ;  /* 0x3f31721806060820 */ /* 0x000fc80000410000 */
[----:B------:R-:W0:Y:S08]  /*cbd0*/  @P0 MUFU.LG2 R3, R9 ;  /* 0x0000000900030308 */ /* 0x000e300000000c00 */
[----:B------:R-:W1:Y:S08]  /*cbe0*/  @P2 MUFU.RCP R7, R10 ;  /* 0x0000000a00072308 */ /* 0x000e700000001000 */
[----:B------:R2:W3:Y:S01]  /*cbf0*/  @P0 MUFU.RCP R13, R9 ;  /* 0x00000009000d0308 */ /* 0x0004e20000001000 */
[----:B0-----:R-:W-:-:S04]  /*cc00*/  @P0 FMUL.FTZ R3, R3, 0.69314718246459960938 ;  /* 0x3f31721803030820 */ /* 0x001fc80000410000 */
[----:B------:R-:W-:Y:S01]  /*cc10*/  @P0 FFMA.FTZ R0, R6, R5, R3 ;  /* 0x0000000506000223 */ /* 0x000fe20000010003 */
[----:B------:R-:W-:Y:S01]  /*cc20*/  PLOP3.LUT P0, PT, PT, PT, PT, 0x8, 0x0 ;  /* 0x000000000000781c */ /* 0x000fe20003f0e170 */
[----:B--2---:R-:W-:Y:S01]  /*cc30*/  @P2 FMUL.FTZ R9, R8, 0.69314718246459960938 ;  /* 0x3f31721808092820 */ /* 0x004fe20000410000 */
[----:B------:R-:W-:-:S03]  /*cc40*/  @!P1 VIADD R8, R11, 0x30860 ;  /* 0x000308600b089836 */ /* 0x000fc60000000000 */
[----:B------:R-:W-:Y:S02]  /*cc50*/  @P2 FFMA.FTZ R2, R12, R4, R9 ;  /* 0x000000040c022223 */ /* 0x000fe40000010009 */
[----:B------:R-:W-:Y:S01]  /*cc60*/  @!P1 PRMT R16, RZ, 0x654, R8 ;  /* 0x00000654ff109816 */ /* 0x000fe20000000008 */
        /* <DEDUP_REMOVED lines=18> */
[-C--:B-1----:R-:W-:Y:S01]  /*cd90*/  FMUL.FTZ R159, R75, R7.reuse ;  /* 0x000000074b9f7220 */ /* 0x082fe20000410000 */
[----:B------:R-:W-:Y:S01]  /*cda0*/  FMUL.FTZ R157, R79, R7 ;  /* 0x000000074f9d7220 */ /* 0x000fe20000410000 */
[-C--:B---3--:R-:W-:Y:S01]  /*cdb0*/  FMUL.FTZ R5, R24, R13.reuse ;  /* 0x0000000d18057220 */ /* 0x088fe20000410000 */
[----:B------:R-:W-:Y:S01]  /*cdc0*/  FMUL.FTZ R6, R28, R13 ;  /* 0x0000000d1c067220 */ /* 0x000fe20000410000 */
        /* <DEDUP_REMOVED lines=125> */
.L_x_1090:
[----:B------:R-:W0:Y:S01]  /*d5a0*/  S2R R20, SR_CgaCtaId ;  /* 0x0000000000147919 */ /* 0x000e220000008800 */
[----:B------:R-:W-:Y:S01]  /*d5b0*/  MOV R19, 0x400 ;  /* 0x0000040000137802 */ /* 0x000fe20000000f00 */
[----:B------:R-:W-:Y:S01]  /*d5c0*/  BSSY B0, `(.L_x_1161) ;  /* 0x00002bc000007945 */ /* 0x000fe20003800000 */
[----:B------:R-:W-:Y:S02]  /*d5d0*/  BAR.SYNC.DEFER_BLOCKING 0x5, 0x120 ;  /* 0x0144800000007b1d */ /* 0x000fe40000010000 */
[----:B0-----:R-:W-:-:S05]  /*d5e0*/  LEA R19, R20, R19, 0x18 ;  /* 0x0000001314137211 */ /* 0x001fca00078ec0ff */
[----:B------:R-:W0:Y:S02]  /*d5f0*/  LDS.128 R200, [R19+0x308d0] ;  /* 0x0308d00013c87984 */ /* 0x000e240000000c00 */
[----:B0-----:R-:W-:Y:S02]  /*d600*/  R2UR UR6, R202 ;  /* 0x00000000ca0672ca */ /* 0x001fe400000e0000 */
[----:B------:R-:W-:Y:S01]  /*d610*/  R2UR UR5, R203 ;  /* 0x00000000cb0572ca */ /* 0x000fe200000e0000 */
[----:B------:R-:W-:Y:S06]  /*d620*/  BAR.ARV 0x4, 0x120 ;  /* 0x0104800000007b1d */ /* 0x000fec0000002000 */
[----:B------:R-:W-:Y:S08]  /*d630*/  @P0 BRA `(.L_x_1162) ;  /* 0x0000001c009c0947 */ /* 0x000ff00003800000 */
[----:B------:R-:W0:Y:S01]  /*d640*/  S2R R22, SR_SWINHI ;  /* 0x0000000000167919 */ /* 0x000e220000002f00 */
[----:B------:R-:W-:Y:S01]  /*d650*/  F2FP.BF16.F32.PACK_AB R4, R4, R5 ;  /* 0x000000050404723e */ /* 0x000fe200000010ff */
[----:B------:R-:W-:Y:S01]  /*d660*/  ULDC.64 UR8, c[0x0][0xbd8] ;  /* 0x0002f60000087ab9 */ /* 0x000fe20000000a00 */
[----:B------:R-:W-:Y:S01]  /*d670*/  F2FP.BF16.F32.PACK_AB R5, R175, R26 ;  /* 0x0000001aaf05723e */ /* 0x000fe200000010ff */
[----:B------:R-:W-:Y:S01]  /*d680*/  UISETP.NE.U32.AND UP0, UPT, UR8, URZ, UPT ;  /* 0x0000003f0800728c */ /* 0x000fe2000bf05070 */
[----:B------:R-:W-:Y:S01]  /*d690*/  F2FP.BF16.F32.PACK_AB R6, R29, R6 ;  /* 0x000000061d06723e */ /* 0x000fe200000010ff */
[----:B------:R-:W-:Y:S01]  /*d6a0*/  ULDC.64 UR10, c[0x0][0x208] ;  /* 0x00008200000a7ab9 */ /* 0x000fe20000000a00 */
[----:B------:R-:W-:Y:S01]  /*d6b0*/  F2FP.BF16.F32.PACK_AB R8, R8, R9 ;  /* 0x000000090808723e */ /* 0x000fe200000010ff */
[----:B------:R-:W-:Y:S01]  /*d6c0*/  UISETP.NE.AND.EX UP0, UPT, UR9, URZ, UPT, UP0 ;  /* 0x0000003f0900728c */ /* 0x000fe2000bf05300 */
[----:B------:R-:W-:Y:S02]  /*d6d0*/  F2FP.BF16.F32.PACK_AB R10, R10, R11 ;  /* 0x0000000b0a0a723e */ /* 0x000fe400000010ff */
[----:B------:R-:W-:Y:S01]  /*d6e0*/  F2FP.BF16.F32.PACK_AB R9, R169, R154 ;  /* 0x0000009aa909723e */ /* 0x000fe200000010ff */
[----:B------:R-:W-:Y:S01]  /*d6f0*/  ULDC.64 UR8, c[0x0][0xbd8] ;  /* 0x0002f60000087ab9 */ /* 0x000fe20000000a00 */
        /* <DEDUP_REMOVED lines=10> */
[----:B------:R-:W-:Y:S02]  /*d7a0*/  MOV R20, R19 ;  /* 0x0000001300147202 */ /* 0x000fe40000000f00 */
[----:B0-----:R-:W-:Y:S02]  /*d7b0*/  MOV R21, R22 ;  /* 0x0000001600157202 */ /* 0x001fe40000000f00 */
[----:B------:R-:W-:-:S02]  /*d7c0*/  F2FP.BF16.F32.PACK_AB R88, R89, R88 ;  /* 0x000000585958723e */ /* 0x000fc400000010ff */
[----:B------:R-:W-:Y:S01]  /*d7d0*/  F2FP.BF16.F32.PACK_AB R82, R85, R84 ;  /* 0x000000545552723e */ /* 0x000fe200000010ff */
[----:B------:R-:W-:Y:S01]  /*d7e0*/  IMAD.WIDE R66, R213, 0x2, R20 ;  /* 0x00000002d5427825 */ /* 0x000fe200078e0214 */
[----:B------:R-:W-:Y:S02]  /*d7f0*/  F2FP.BF16.F32.PACK_AB R83, R158, R83 ;  /* 0x000000539e53723e */ /* 0x000fe400000010ff */
[----:B------:R-:W-:Y:S02]  /*d800*/  F2FP.BF16.F32.PACK_AB R89, R75, R90 ;  /* 0x0000005a4b59723e */ /* 0x000fe400000010ff */
[C---:B------:R-:W-:Y:S02]  /*d810*/  IADD3 R22, P1, R66.reuse, 0x20, RZ ;  /* 0x0000002042167810 */ /* 0x040fe40007f3e0ff */
[C---:B------:R-:W-:Y:S02]  /*d820*/  LOP3.LUT R7, R66.reuse, 0x380, RZ, 0xc0, !PT ;  /* 0x0000038042077812 */ /* 0x040fe400078ec0ff */
[C---:B------:R-:W-:Y:S01]  /*d830*/  IADD3 R87, P0, R66.reuse, 0x40, RZ ;  /* 0x0000004042577810 */ /* 0x040fe20007f1e0ff */
[----:B------:R-:W-:Y:S01]  /*d840*/  IMAD.X R35, RZ, RZ, R67, P1 ;  /* 0x000000ffff237224 */ /* 0x000fe200008e0643 */
[----:B------:R-:W-:-:S02]  /*d850*/  IADD3 R95, P4, R66, 0x60, RZ ;  /* 0x00000060425f7810 */ /* 0x000fc40007f9e0ff */
        /* <DEDUP_REMOVED lines=12> */
[----:B------:R-:W-:-:S02]  /*d920*/  IADD3.X R43, RZ, R67, RZ, P3, !PT ;  /* 0x00000043ff2b7210 */ /* 0x000fc40001ffe4ff */
[C---:B------:R-:W-:Y:S02]  /*d930*/  IADD3 R54, P0, R66.reuse, 0x8020, RZ ;  /* 0x0000802042367810 */ /* 0x040fe40007f1e0ff */
        /* <DEDUP_REMOVED lines=8> */
[----:B------:R-:W-:Y:S01]  /*d9c0*/  IMAD.X R63, RZ, RZ, R67, P6 ;  /* 0x000000ffff3f7224 */ /* 0x000fe200030e0643 */
[----:B------:R-:W-:-:S02]  /*d9d0*/  IADD3 R102, P1, R66, 0xc060, RZ ;  /* 0x0000c06042667810 */ /* 0x000fc40007f3e0ff */
[----:B------:R-:W-:Y:S01]  /*d9e0*/  LOP3.LUT R66, R7, R66, RZ, 0x3c, !PT ;  /* 0x0000004207427212 */ /* 0x000fe200078e3cff */
[--C-:B------:R-:W-:Y:S01]  /*d9f0*/  IMAD.X R27, RZ, RZ, R67.reuse, P2 ;  /* 0x000000ffff1b7224 */ /* 0x100fe200010e0643 */
[----:B------:R-:W-:Y:S01]  /*da00*/  LOP3.LUT R7, R22, 0x380, RZ, 0xc0, !PT ;  /* 0x0000038016077812 */ /* 0x000fe200078ec0ff */
[----:B------:R-:W-:Y:S01]  /*da10*/  IMAD.X R31, RZ, RZ, R67, P1 ;  /* 0x000000ffff1f7224 */ /* 0x000fe200008e0643 */
[----:B------:R-:W-:Y:S02]  /*da20*/  LOP3.LUT R38, R87, 0x380, RZ, 0xc0, !PT ;  /* 0x0000038057267812 */ /* 0x000fe400078ec0ff */
[----:B------:R-:W-:Y:S02]  /*da30*/  SHF.R.U64 R7, R7, 0x3, RZ ;  /* 0x0000000307077819 */ /* 0x000fe400000012ff */
[----:B------:R-:W-:Y:S02]  /*da40*/  LOP3.LUT R40, R95, 0x380, RZ, 0xc0, !PT ;  /* 0x000003805f287812 */ /* 0x000fe400078ec0ff */
[----:B------:R-:W-:-:S02]  /*da50*/  LOP3.LUT R34, R7, R22, RZ, 0x3c, !PT ;  /* 0x0000001607227212 */ /* 0x000fc400078e3cff */
[----:B------:R-:W-:Y:S02]  /*da60*/  LOP3.LUT R7, R44, 0x380, RZ, 0xc0, !PT ;  /* 0x000003802c077812 */ /* 0x000fe400078ec0ff */
[----:B------:R-:W-:Y:S02]  /*da70*/  LOP3.LUT R22, R177, 0x380, RZ, 0xc0, !PT ;  /* 0x00000380b1167812 */ /* 0x000fe400078ec0ff */
[----:B------:R-:W-:Y:S02]  /*da80*/  SHF.R.U64 R7, R7, 0x3, RZ ;  /* 0x0000000307077819 */ /* 0x000fe400000012ff */
[----:B------:R-:W-:Y:S02]  /*da90*/  SHF.R.U64 R22, R22, 0x3, RZ ;  /* 0x0000000316167819 */ /* 0x000fe400000012ff */
[----:B------:R-:W-:Y:S02]  /*daa0*/  LOP3.LUT R44, R7, R44, RZ, 0x3c, !PT ;  /* 0x0000002c072c7212 */ /* 0x000fe400078e3cff */
[----:B------:R-:W-:-:S02]  /*dab0*/  LOP3.LUT R7, R54, 0x380, RZ, 0xc0, !PT ;  /* 0x0000038036077812 */ /* 0x000fc400078ec0ff */
[----:B------:R-:W-:Y:S02]  /*dac0*/  LOP3.LUT R46, R22, R177, RZ, 0x3c, !PT ;  /* 0x000000b1162e7212 */ /* 0x000fe400078e3cff */
[----:B------:R-:W-:Y:S02]  /*dad0*/  SHF.R.U64 R7, R7, 0x3, RZ ;  /* 0x0000000307077819 */ /* 0x000fe400000012ff */
[----:B------:R-:W-:Y:S02]  /*dae0*/  LOP3.LUT R22, R183, 0x380, RZ, 0xc0, !PT ;  /* 0x00000380b7167812 */ /* 0x000fe400078ec0ff */
[----:B------:R-:W-:Y:S02]  /*daf0*/  LOP3.LUT R54, R7, R54, RZ, 0x3c, !PT ;  /* 0x0000003607367212 */ /* 0x000fe400078e3cff */
[----:B------:R-:W-:Y:S02]  /*db00*/  LOP3.LUT R7, R102, 0x380, RZ, 0xc0, !PT ;  /* 0x0000038066077812 */ /* 0x000fe400078ec0ff */
[----:B------:R-:W-:-:S02]  /*db10*/  SHF.R.U64 R22, R22, 0x3, RZ ;  /* 0x0000000316167819 */ /* 0x000fc400000012ff */
[----:B------:R-:W-:Y:S02]  /*db20*/  LOP3.LUT R26, R191, 0x380, RZ, 0xc0, !PT ;  /* 0x00000380bf1a7812 */ /* 0x000fe400078ec0ff */
[----:B------:R-:W-:Y:S02]  /*db30*/  LOP3.LUT R42, R103, 0x380, RZ, 0xc0, !PT ;  /* 0x00000380672a7812 */ /* 0x000fe400078ec0ff */
[----:B------:R-:W-:Y:S02]  /*db40*/  SHF.R.U64 R29, R7, 0x3, RZ ;  /* 0x00000003071d7819 */ /* 0x000fe400000012ff */
[----:B------:R-:W-:Y:S02]  /*db50*/  SHF.R.U64 R38, R38, 0x3, RZ ;  /* 0x0000000326267819 */ /* 0x000fe400000012ff */
[----:B------:R-:W-:Y:S02]  /*db60*/  LOP3.LUT R56, R22, R183, RZ, 0x3c, !PT ;  /* 0x000000b716387212 */ /* 0x000fe400078e3cff */
[----:B------:R-:W-:-:S02]  /*db70*/  MOV R66, R66 ;  /* 0x0000004200427202 */ /* 0x000fc40000000f00 */
[----:B------:R-:W-:Y:S01]  /*db80*/  F2FP.BF16.F32.PACK_AB R7, R173, R30 ;  /* 0x0000001ead07723e */ /* 0x000fe200000010ff */
[----:B------:R-:W-:Y:S01]  /*db90*/  BAR.SYNC.DEFER_BLOCKING 0x1, 0x100 ;  /* 0x0044000000007b1d */ /* 0x000fe20000010000 */
[----:B------:R-:W-:Y:S02]  /*dba0*/  SHF.R.U64 R40, R40, 0x3, RZ ;  /* 0x0000000328287819 */ /* 0x000fe400000012ff */
[----:B------:R-:W-:Y:S02]  /*dbb0*/  LOP3.LUT R50, R179, 0x380, RZ, 0xc0, !PT ;  /* 0x00000380b3327812 */ /* 0x000fe400078ec0ff */
[----:B------:R-:W-:Y:S02]  /*dbc0*/  LOP3.LUT R22, R189, 0x380, RZ, 0xc0, !PT ;  /* 0x00000380bd167812 */ /* 0x000fe400078ec0ff */
[----:B------:R-:W-:Y:S02]  /*dbd0*/  SHF.R.U64 R26, R26, 0x3, RZ ;  /* 0x000000031a1a7819 */ /* 0x000fe400000012ff */
[----:B------:R-:W-:-:S02]  /*dbe0*/  SHF.R.U64 R42, R42, 0x3, RZ ;  /* 0x000000032a2a7819 */ /* 0x000fc400000012ff */
[----:B------:R-:W-:Y:S02]  /*dbf0*/  LOP3.LUT R52, R181, 0x380, RZ, 0xc0, !PT ;  /* 0x00000380b5347812 */ /* 0x000fe400078ec0ff */
[----:B------:R-:W-:Y:S02]  /*dc00*/  LOP3.LUT R38, R38, R87, RZ, 0x3c, !PT ;  /* 0x0000005726267212 */ /* 0x000fe400078e3cff */
[----:B------:R-:W-:Y:S02]  /*dc10*/  LOP3.LUT R40, R40, R95, RZ, 0x3c, !PT ;  /* 0x0000005f28287212 */ /* 0x000fe400078e3cff */
[----:B------:R-:W-:Y:S02]  /*dc20*/  SHF.R.U64 R50, R50, 0x3, RZ ;  /* 0x0000000332327819 */ /* 0x000fe400000012ff */
[----:B------:R-:W-:Y:S02]  /*dc30*/  LOP3.LUT R58, R185, 0x380, RZ, 0xc0, !PT ;  /* 0x00000380b93a7812 */ /* 0x000fe400078ec0ff */
[----:B------:R-:W-:-:S02]  /*dc40*/  SHF.R.U64 R22, R22, 0x3, RZ ;  /* 0x0000000316167819 */ /* 0x000fc400000012ff */
[----:B------:R-:W-:Y:S01]  /*dc50*/  LOP3.LUT R26, R26, R191, RZ, 0x3c, !PT ;  /* 0x000000bf1a1a7212 */ /* 0x000fe200078e3cff */
[----:B------:R0:W-:Y:S01]  /*dc60*/  STSM.16.M88.4 [R66], R4 ;  /* 0x0000000442007844 */ /* 0x0001e20000000200 */
[----:B------:R-:W-:Y:S02]  /*dc70*/  LOP3.LUT R42, R42, R103, RZ, 0x3c, !PT ;  /* 0x000000672a2a7212 */ /* 0x000fe400078e3cff */
[----:B------:R-:W-:Y:S02]  /*dc80*/  SHF.R.U64 R52, R52, 0x3, RZ ;  /* 0x0000000334347819 */ /* 0x000fe400000012ff */
[----:B------:R-:W-:Y:S02]  /*dc90*/  LOP3.LUT R62, R187, 0x380, RZ, 0xc0, !PT ;  /* 0x00000380bb3e7812 */ /* 0x000fe400078ec0ff */
[----:B------:R-:W-:Y:S02]  /*dca0*/  LOP3.LUT R30, R29, R102, RZ, 0x3c, !PT ;  /* 0x000000661d1e7212 */ /* 0x000fe400078e3cff */
[----:B------:R-:W-:-:S02]  /*dcb0*/  MOV R34, R34 ;  /* 0x0000002200227202 */ /* 0x000fc40000000f00 */
[----:B------:R-:W-:Y:S02]  /*dcc0*/  MOV R38, R38 ;  /* 0x0000002600267202 */ /* 0x000fe40000000f00 */
[----:B------:R-:W-:Y:S02]  /*dcd0*/  LOP3.LUT R50, R50, R179, RZ, 0x3c, !PT ;  /* 0x000000b332327212 */ /* 0x000fe400078e3cff */
[----:B------:R-:W-:Y:S02]  /*dce0*/  SHF.R.U64 R58, R58, 0x3, RZ ;  /* 0x000000033a3a7819 */ /* 0x000fe400000012ff */
[----:B0-----:R-:W-:Y:S02]  /*dcf0*/  F2FP.BF16.F32.PACK_AB R4, R33, R32 ;  /* 0x000000202104723e */ /* 0x001fe400000010ff */
[----:B------:R-:W-:Y:S02]  /*dd00*/  F2FP.BF16.F32.PACK_AB R5, R171, R156 ;  /* 0x0000009cab05723e */ /* 0x000fe400000010ff */
[----:B------:R-:W-:-:S02]  /*dd10*/  F2FP.BF16.F32.PACK_AB R6, R37, R36 ;  /* 0x000000242506723e */ /* 0x000fc400000010ff */
[----:B------:R-:W-:Y:S02]  /*dd20*/  F2FP.BF16.F32.PACK_AB R7, R166, R155 ;  /* 0x0000009ba607723e */ /* 0x000fe400000010ff */
[----:B------:R-:W-:Y:S02]  /*dd30*/  LOP3.LUT R64, R22, R189, RZ, 0x3c, !PT ;  /* 0x000000bd16407212 */ /* 0x000fe400078e3cff */
[----:B------:R-:W-:Y:S01]  /*dd40*/  MOV R40, R40 ;  /* 0x0000002800287202 */ /* 0x000fe20000000f00 */
[----:B------:R0:W-:Y:S01]  /*dd50*/  STSM.16.M88.4 [R34], R4 ;  /* 0x0000000422007844 */ /* 0x0001e20000000200 */
[----:B------:R-:W-:Y:S02]  /*dd60*/  MOV R32, R26 ;  /* 0x0000001a00207202 */ /* 0x000fe40000000f00 */
[----:B------:R-:W-:Y:S01]  /*dd70*/  LOP3.LUT R52, R52, R181, RZ, 0x3c, !PT ;  /* 0x000000b534347212 */ /* 0x000fe200078e3cff */
[----:B------:R-:W-:Y:S01]  /*dd80*/  STSM.16.M88.4 [R38], R8 ;  /* 0x0000000826007844 */ /* 0x000fe20000000200 */
[----:B------:R-:W-:-:S02]  /*dd90*/  SHF.R.U64 R62, R62, 0x3, RZ ;  /* 0x000000033e3e7819 */ /* 0x000fc400000012ff */
[----:B------:R-:W-:Y:S01]  /*dda0*/  MOV R42, R42 ;  /* 0x0000002a002a7202 */ /* 0x000fe20000000f00 */
[----:B------:R-:W-:Y:S01]  /*ddb0*/  STSM.16.M88.4 [R40], R12 ;  /* 0x0000000c28007844 */ /* 0x000fe20000000200 */
[----:B------:R-:W-:Y:S02]  /*ddc0*/  MOV R22, R30 ;  /* 0x0000001e00167202 */ /* 0x000fe40000000f00 */
[----:B------:R-:W-:Y:S02]  /*ddd0*/  F2FP.BF16.F32.PACK_AB R26, R61, R60 ;  /* 0x0000003c3d1a723e */ /* 0x000fe400000010ff */
[----:B------:R-:W-:Y:S02]  /*dde0*/  F2FP.BF16.F32.PACK_AB R27, R165, R48 ;  /* 0x00000030a51b723e */ /* 0x000fe400000010ff */
[----:B------:R-:W-:Y:S02]  /*ddf0*/  MOV R44, R44 ;  /* 0x0000002c002c7202 */ /* 0x000fe40000000f00 */
[----:B------:R-:W-:Y:S01]  /*de00*/  F2FP.BF16.F32.PACK_AB R29, R163, R16 ;  /* 0x00000010a31d723e */ /* 0x000fe200000010ff */
[----:B------:R-:W-:Y:S01]  /*de10*/  STSM.16.M88.4 [R42], R24 ;  /* 0x000000182a007844 */ /* 0x000fe20000000200 */
[----:B------:R-:W-:-:S02]  /*de20*/  F2FP.BF16.F32.PACK_AB R30, R69, R68 ;  /* 0x00000044451e723e */ /* 0x000fc400000010ff */
[----:B------:R-:W-:Y:S02]  /*de30*/  F2FP.BF16.F32.PACK_AB R31, R161, R70 ;  /* 0x00000046a11f723e */ /* 0x000fe400000010ff */
[----:B------:R-:W-:Y:S02]  /*de40*/  MOV R46, R46 ;  /* 0x0000002e002e7202 */ /* 0x000fe40000000f00 */
[----:B0-----:R-:W-:Y:S01]  /*de50*/  F2FP.BF16.F32.PACK_AB R4, R73, R72 ;  /* 0x000000484904723e */ /* 0x001fe200000010ff */
[----:B------:R-:W-:Y:S01]  /*de60*/  STSM.16.M88.4 [R44], R28 ;  /* 0x0000001c2c007844 */ /* 0x000fe20000000200 */
[----:B------:R-:W-:Y:S02]  /*de70*/  F2FP.BF16.F32.PACK_AB R5, R159, R74 ;  /* 0x0000004a9f05723e */ /* 0x000fe400000010ff */
[----:B------:R-:W-:Y:S02]  /*de80*/  F2FP.BF16.F32.PACK_AB R6, R77, R76 ;  /* 0x0000004c4d06723e */ /* 0x000fe400000010ff */
[----:B------:R-:W-:-:S02]  /*de90*/  F2FP.BF16.F32.PACK_AB R7, R157, R78 ;  /* 0x0000004e9d07723e */ /* 0x000fc400000010ff */
[----:B------:R-:W-:Y:S02]  /*dea0*/  LOP3.LUT R58, R58, R185, RZ, 0x3c, !PT ;  /* 0x000000b93a3a7212 */ /* 0x000fe400078e3cff */
[----:B------:R-:W-:Y:S01]  /*deb0*/  MOV R50, R50 ;  /* 0x0000003200327202 */ /* 0x000fe20000000f00 */
[----:B------:R0:W-:Y:S01]  /*dec0*/  STSM.16.M88.4 [R46], R4 ;  /* 0x000000042e007844 */ /* 0x0001e20000000200 */
[----:B------:R-:W-:Y:S02]  /*ded0*/  F2FP.BF16.F32.PACK_AB R96, R97, R96 ;  /* 0x000000606160723e */ /* 0x000fe400000010ff */
[----:B------:R-:W-:Y:S01]  /*dee0*/  LOP3.LUT R62, R62, R187, RZ, 0x3c, !PT ;  /* 0x000000bb3e3e7212 */ /* 0x000fe200078e3cff */
[----:B------:R1:W-:Y:S01]  /*def0*/  STSM.16.M88.4 [R50], R80 ;  /* 0x0000005032007844 */ /* 0x0003e20000000200 */
[----:B------:R-:W-:Y:S02]  /*df00*/  MOV R52, R52 ;  /* 0x0000003400347202 */ /* 0x000fe40000000f00 */
[----:B------:R-:W-:-:S02]  /*df10*/  F2FP.BF16.F32.PACK_AB R90, R93, R92 ;  /* 0x0000005c5d5a723e */ /* 0x000fc400000010ff */
[----:B------:R-:W-:Y:S02]  /*df20*/  F2FP.BF16.F32.PACK_AB R91, R94, R91 ;  /* 0x0000005b5e5b723e */ /* 0x000fe400000010ff */
[----:B------:R-:W-:Y:S02]  /*df30*/  F2FP.BF16.F32.PACK_AB R97, R71, R98 ;  /* 0x000000624761723e */ /* 0x000fe400000010ff */
[----:B------:R-:W-:Y:S01]  /*df40*/  F2FP.BF16.F32.PACK_AB R104, R105, R104 ;  /* 0x000000686968723e */ /* 0x000fe200000010ff */
[----:B------:R1:W-:Y:S01]  /*df50*/  STSM.16.M88.4 [R52], R88 ;  /* 0x0000005834007844 */ /* 0x0003e20000000200 */
[----:B------:R-:W-:Y:S02]  /*df60*/  IADD3.X R65, RZ, R67, RZ, P5, !PT ;  /* 0x00000043ff417210 */ /* 0x000fe40002ffe4ff */
[----:B------:R-:W-:Y:S02]  /*df70*/  MOV R54, R54 ;  /* 0x0000003600367202 */ /* 0x000fe40000000f00 */
[----:B------:R-:W-:-:S02]  /*df80*/  F2FP.BF16.F32.PACK_AB R98, R101, R100 ;  /* 0x000000646562723e */ /* 0x000fc400000010ff */
[----:B------:R-:W-:Y:S02]  /*df90*/  F2FP.BF16.F32.PACK_AB R99, R86, R99 ;  /* 0x000000635663723e */ /* 0x000fe400000010ff */
[----:B------:R-:W-:Y:S02]  /*dfa0*/  F2FP.BF16.F32.PACK_AB R105, R107, R106 ;  /* 0x0000006a6b69723e */ /* 0x000fe400000010ff */
[----:B------:R-:W-:Y:S01]  /*dfb0*/  F2FP.BF16.F32.PACK_AB R112, R113, R112 ;  /* 0x000000707170723e */ /* 0x000fe200000010ff */
[----:B------:R1:W-:Y:S01]  /*dfc0*/  STSM.16.M88.4 [R54], R96 ;  /* 0x0000006036007844 */ /* 0x0003e20000000200 */
[----:B------:R-:W-:Y:S02]  /*dfd0*/  MOV R56, R56 ;  /* 0x0000003800387202 */ /* 0x000fe40000000f00 */
        /* <DEDUP_REMOVED lines=11> */
[----:B------:R-:W-:Y:S02]  /*e090*/  MOV R62, R62 ;  /* 0x0000003e003e7202 */ /* 0x000fe40000000f00 */
[----:B------:R-:W-:Y:S02]  /*e0a0*/  F2FP.BF16.F32.PACK_AB R122, R125, R124 ;  /* 0x0000007c7d7a723e */ /* 0x000fe400000010ff */
        /* <DEDUP_REMOVED lines=8> */
[----:B------:R-:W-:Y:S01]  /*e130*/  F2FP.BF16.F32.PACK_AB R144, R145, R144 ;  /* 0x000000909190723e */ /* 0x000fe200000010ff */
[----:B------:R1:W-:Y:S01]  /*e140*/  STSM.16.M88.4 [R64], R128 ;  /* 0x0000008040007844 */ /* 0x0003e20000000200 */
[----:B------:R-:W-:Y:S02]  /*e150*/  F2FP.BF16.F32.PACK_AB R138, R141, R140 ;  /* 0x0000008c8d8a723e */ /* 0x000fe400000010ff */
[----:B------:R-:W-:-:S02]  /*e160*/  F2FP.BF16.F32.PACK_AB R139, R143, R142 ;  /* 0x0000008e8f8b723e */ /* 0x000fc400000010ff */
[----:B------:R-:W-:Y:S02]  /*e170*/  F2FP.BF16.F32.PACK_AB R145, R147, R146 ;  /* 0x000000929391723e */ /* 0x000fe400000010ff */
[----:B------:R-:W-:Y:S01]  /*e180*/  F2FP.BF16.F32.PACK_AB R146, R149, R148 ;  /* 0x000000949592723e */ /* 0x000fe200000010ff */
[----:B------:R1:W-:Y:S01]  /*e190*/  STSM.16.M88.4 [R32], R136 ;  /* 0x0000008820007844 */ /* 0x0003e20000000200 */
[----:B------:R-:W-:Y:S02]  /*e1a0*/  F2FP.BF16.F32.PACK_AB R147, R151, R150 ;  /* 0x000000969793723e */ /* 0x000fe400000010ff */
[----:B------:R-:W-:Y:S02]  /*e1b0*/  R2UR UR4, R208 ;  /* 0x00000000d00472ca */ /* 0x000fe400000e0000 */
[----:B------:R-:W-:Y:S01]  /*e1c0*/  PLOP3.LUT P1, PT, PT, PT, UP0, 0x80, 0x0 ;  /* 0x000000000000781c */ /* 0x000fe20003f2f008 */
[----:B------:R1:W-:Y:S10]  /*e1d0*/  STSM.16.M88.4 [R22], R144 ;  /* 0x0000009016007844 */ /* 0x0003f40000000200 */
[----:B------:R-:W-:-:S06]  /*e1e0*/  UIMAD.WIDE UR8, UR4, 0x4, UR8 ;  /* 0x00000004040878a5 */ /* 0x000fcc000f8e0208 */
[----:B0-----:R-:W-:Y:S02]  /*e1f0*/  IMAD.U32 R4, RZ, RZ, UR8 ;  /* 0x00000008ff047e24 */ /* 0x001fe4000f8e00ff */
[----:B------:R-:W-:Y:S01]  /*e200*/  IMAD.U32 R5, RZ, RZ, UR9 ;  /* 0x00000009ff057e24 */ /* 0x000fe2000f8e00ff */
[----:B------:R-:W-:Y:S06]  /*e210*/  BAR.SYNC.DEFER_BLOCKING 0x1, 0x100 ;  /* 0x0044000000007b1d */ /* 0x000fec0000010000 */
[----:B------:R-:W-:Y:S01]  /*e220*/  ULDC.64 UR8, c[0x0][0xbe0] ;  /* 0x0002f80000087ab9 */ /* 0x000fe20000000a00 */
[----:B------:R-:W2:Y:S01]  /*e230*/  @P1 LDG.E R3, desc[UR10][R4.64] ;  /* 0x0000000a04031981 */ /* 0x000ea2000c1e1900 */
[----:B------:R-:W-:Y:S01]  /*e240*/  UISETP.NE.U32.AND UP1, UPT, UR8, URZ, UPT ;  /* 0x0000003f0800728c */ /* 0x000fe2000bf25070 */
[----:B------:R-:W0:Y:S01]  /*e250*/  LDC R77, c[0x0][0xa88] ;  /* 0x0002a200ff4d7b82 */ /* 0x000e220000000800 */
[----:B------:R-:W-:-:S02]  /*e260*/  IMAD R7, R204, 0x40, R23 ;  /* 0x00000040cc077824 */ /* 0x000fc400078e0217 */
[----:B------:R-:W-:Y:S02]  /*e270*/  UISETP.NE.AND.EX UP1, UPT, UR9, URZ, UPT, UP1 ;  /* 0x0000003f0900728c */ /* 0x000fe4000bf25310 */
[----:B------:R-:W-:-:S04]  /*e280*/  IMAD.WIDE R20, R7, 0x2, R20 ;  /* 0x0000000207147825 */ /* 0x000fc800078e0214 */
[----:B------:R-:W-:Y:S02]  /*e290*/  PLOP3.LUT P2, PT, PT, PT, UP1, 0x80, 0x0 ;  /* 0x000000000000781c */ /* 0x000fe40003f4f018 */
[----:B------:R-:W-:-:S03]  /*e2a0*/  IADD3 R13, P0, R20, 0x1000, RZ ;  /* 0x00001000140d7810 */ /* 0x000fc60007f1e0ff */
[----:B------:R-:W-:Y:S02]  /*e2b0*/  @UP1 ULDC.64 UR8, c[0x0][0xbe0] ;  /* 0x0002f80000081ab9 */ /* 0x000fe40000000a00 */
[----:B------:R-:W-:-:S03]  /*e2c0*/  @UP1 UIMAD.WIDE UR8, UR4, 0x4, UR8 ;  /* 0x00000004040818a5 */ /* 0x000fc6000f8e0208 */
[----:B------:R-:W-:-:S03]  /*e2d0*/  UMOV UR4, URZ ;  /* 0x0000003f00047c82 */ /* 0x000fc60008000000 */
[----:B------:R-:W-:Y:S02]  /*e2e0*/  IMAD.U32 R6, RZ, RZ, UR8 ;  /* 0x00000008ff067e24 */ /* 0x000fe4000f8e00ff */
[----:B------:R-:W-:-:S05]  /*e2f0*/  IMAD.U32 R7, RZ, RZ, UR9 ;  /* 0x00000009ff077e24 */ /* 0x000fca000f8e00ff */
[----:B0-----:R1:W5:Y:S01]  /*e300*/  @P2 LDG.E R77, desc[UR10][R6.64] ;  /* 0x0000000a064d2981 */ /* 0x001362000c1e1900 */
[----:B--2---:R-:W-:Y:S01]  /*e310*/  @P1 R2UR UR4, R3 ;  /* 0x00000000030412ca */ /* 0x004fe200000e0000 */
[----:B-1----:R-:W-:-:S14]  /*e320*/  @P2 BRA `(.L_x_1163) ;  /* 0x0000000000142947 */ /* 0x002fdc0003800000 */
[----:B------:R-:W-:Y:S05]  /*e330*/  @!P1 BRA `(.L_x_1163) ;  /* 0x0000000000109947 */ /* 0x000fea0003800000 */
[----:B------:R-:W-:Y:S02]  /*e340*/  ULDC.64 UR8, c[0x0][0x208] ;  /* 0x0000820000087ab9 */ /* 0x000fe40000000a00 */
[----:B------:R-:W2:Y:S04]  /*e350*/  LDG.E R6, desc[UR8][R4.64] ;  /* 0x0000000804067981 */ /* 0x000ea8000c1e1900 */
[----:B-----5:R-:W2:Y:S02]  /*e360*/  LDG.E R77, desc[UR8][R4.64+0x4] ;  /* 0x00000408044d7981 */ /* 0x020ea4000c1e1900 */
[----:B--2---:R-:W-:-:S07]  /*e370*/  IMAD.IADD R77, R77, 0x1, -R6 ;  /* 0x000000014d4d7824 */ /* 0x004fce00078e0a06 */
.L_x_1163:
[----:B------:R-:W-:Y:S01]  /*e380*/  R2UR UR17, R207 ;  /* 0x00000000cf1172ca */ /* 0x000fe200000e0000 */
[----:B------:R-:W-:Y:S01]  /*e390*/  ULDC.64 UR12, c[0x0][0xb70] ;  /* 0x0002dc00000c7ab9 */ /* 0x000fe20000000a00 */
[----:B------:R-:W-:Y:S01]  /*e3a0*/  R2UR UR15, R208 ;  /* 0x00000000d00f72ca */ /* 0x000fe200000e0000 */
[----:B------:R-:W-:Y:S01]  /*e3b0*/  USHF.R.S32.HI UR11, URZ, 0x1f, UR4 ;  /* 0x0000001f3f0b7899 */ /* 0x000fe20008011404 */
[----:B------:R-:W-:Y:S01]  /*e3c0*/  IADD3 R5, P2, R20, 0x3000, RZ ;  /* 0x0000300014057810 */ /* 0x000fe20007f5e0ff */
[----:B------:R-:W-:Y:S01]  /*e3d0*/  UMOV UR10, UR4 ;  /* 0x00000004000a7c82 */ /* 0x000fe20008000000 */
[----:B------:R-:W-:Y:S01]  /*e3e0*/  LEA R10, R206, R211, 0x7 ;  /* 0x000000d3ce0a7211 */ /* 0x000fe200078e38ff */
[----:B------:R-:W-:Y:S01]  /*e3f0*/  ULDC.64 UR18, c[0x0][0x208] ;  /* 0x0000820000127ab9 */ /* 0x000fe20000000a00 */
[----:B------:R-:W-:Y:S02]  /*e400*/  LOP3.LUT R4, R5, 0x380, RZ, 0xc0, !PT ;  /* 0x0000038005047812 */ /* 0x000fe400078ec0ff */
[----:B------:R-:W-:-:S02]  /*e410*/  LOP3.LUT R12, R13, 0x380, RZ, 0xc0, !PT ;  /* 0x000003800d0c7812 */ /* 0x000fc400078ec0ff */
[----:B------:R-:W-:Y:S01]  /*e420*/  SHF.R.U64 R4, R4, 0x3, RZ ;  /* 0x0000000304047819 */ /* 0x000fe200000012ff */
[----:B------:R-:W-:Y:S01]  /*e430*/  USHF.R.S32.HI UR14, URZ, 0x1f, UR17 ;  /* 0x0000001f3f0e7899 */ /* 0x000fe20008011411 */
[----:B------:R-:W-:Y:S01]  /*e440*/  IADD3 R9, P1, R20, 0x2000, RZ ;  /* 0x0000200014097810 */ /* 0x000fe20007f3e0ff */
[----:B------:R-:W-:Y:S01]  /*e450*/  UIMAD.WIDE.U32 UR8, UR17, UR12, UR10 ;  /* 0x0000000c110872a5 */ /* 0x000fe2000f8e000a */
[----:B------:R-:W-:Y:S01]  /*e460*/  LOP3.LUT R4, R4, R5, RZ, 0x3c, !PT ;  /* 0x0000000504047212 */ /* 0x000fe200078e3cff */
[----:B------:R-:W-:Y:S01]  /*e470*/  UIMAD UR7, UR14, UR12, URZ ;  /* 0x0000000c0e0772a4 */ /* 0x000fe2000f8e023f */
[----:B------:R-:W-:Y:S02]  /*e480*/  SHF.R.S32.HI R3, RZ, 0x1f, R10 ;  /* 0x0000001fff037819 */ /* 0x000fe4000001140a */
[----:B------:R-:W-:Y:S01]  /*e490*/  SHF.R.U64 R12, R12, 0x3, RZ ;  /* 0x000000030c0c7819 */ /* 0x000fe200000012ff */
[----:B------:R-:W-:Y:S01]  /*e4a0*/  UIMAD UR10, UR17, UR13, UR7 ;  /* 0x0000000d110a72a4 */ /* 0x000fe2000f8e0207 */
[----:B------:R-:W-:Y:S01]  /*e4b0*/  LOP3.LUT R8, R9, 0x380, RZ, 0xc0, !PT ;  /* 0x0000038009087812 */ /* 0x000fe200078ec0ff */
[----:B------:R-:W-:Y:S01]  /*e4c0*/  USHF.R.S32.HI UR7, URZ, 0x1f, UR15 ;  /* 0x0000001f3f077899 */ /* 0x000fe2000801140f */
[----:B------:R-:W-:Y:S01]  /*e4d0*/  LOP3.LUT R12, R12, R13, RZ, 0x3c, !PT ;  /* 0x0000000d0c0c7212 */ /* 0x000fe200078e3cff */
[----:B------:R-:W-:Y:S01]  /*e4e0*/  ULDC.64 UR12, c[0x0][0xb78] ;  /* 0x0002de00000c7ab9 */ /* 0x000fe20000000a00 */
[----:B------:R-:W-:Y:S01]  /*e4f0*/  USEL UR15, UR15, URZ, !UP0 ;  /* 0x0000003f0f0f7287 */ /* 0x000fe2000c000000 */
[----:B------:R-:W-:Y:S01]  /*e500*/  SHF.R.U64 R8, R8, 0x3, RZ ;  /* 0x0000000308087819 */ /* 0x000fe200000012ff */
[----:B------:R-:W-:Y:S01]  /*e510*/  USEL UR16, UR7, URZ, !UP0 ;  /* 0x0000003f07107287 */ /* 0x000fe2000c000000 */
[--C-:B------:R-:W-:Y:S01]  /*e520*/  IMAD.X R13, RZ, RZ, R21.reuse, P0 ;  /* 0x000000ffff0d7224 */ /* 0x100fe200000e0615 */
[----:B------:R-:W-:Y:S01]  /*e530*/  UIADD3 UR9, UR9, UR10, URZ ;  /* 0x0000000a09097290 */ /* 0x000fe2000fffe03f */
[----:B------:R-:W-:Y:S01]  /*e540*/  IADD3 R69, P0, R20, 0x8000, RZ ;  /* 0x0000800014457810 */ /* 0x000fe20007f1e0ff */
[----:B------:R-:W-:Y:S01]  /*e550*/  UIMAD UR7, UR16, UR12, URZ ;  /* 0x0000000c100772a4 */ /* 0x000fe2000f8e023f */
[----:B------:R-:W-:Y:S01]  /*e560*/  LOP3.LUT R8, R8, R9, RZ, 0x3c, !PT ;  /* 0x0000000908087212 */ /* 0x000fe200078e3cff */
[----:B------:R-:W-:Y:S01]  /*e570*/  UIMAD.WIDE.U32 UR8, UR15, UR12, UR8 ;  /* 0x0000000c0f0872a5 */ /* 0x000fe2000f8e0008 */
[----:B------:R-:W-:Y:S01]  /*e580*/  IMAD.X R9, RZ, RZ, R21, P1 ;  /* 0x000000ffff097224 */ /* 0x000fe200008e0615 */
[----:B------:R-:W-:Y:S01]  /*e590*/  UIMAD UR7, UR15, UR13, UR7 ;  /* 0x0000000d0f0772a4 */ /* 0x000fe2000f8e0207 */
[----:B------:R-:W-:-:S02]  /*e5a0*/  IADD3 R61, P6, R20, 0x4000, RZ ;  /* 0x00004000143d7810 */ /* 0x000fc40007fde0ff */
[----:B------:R-:W-:Y:S02]  /*e5b0*/  IADD3 R37, P5, R20, 0x5000, RZ ;  /* 0x0000500014257810 */ /* 0x000fe40007fbe0ff */
[----:B------:R-:W-:Y:S01]  /*e5c0*/  IADD3 R5, P3, R10, UR8, RZ ;  /* 0x000000080a057c10 */ /* 0x000fe2000ff7e0ff */
[----:B------:R-:W-:Y:S01]  /*e5d0*/  IMAD.U32 R6, RZ, RZ, UR7 ;  /* 0x00000007ff067e24 */ /* 0x000fe2000f8e00ff */
[C---:B------:R-:W-:Y:S02]  /*e5e0*/  IADD3 R33, P4, R20.reuse, 0x6000, RZ ;  /* 0x0000600014217810 */ /* 0x040fe40007f9e0ff */
[----:B------:R-:W-:Y:S02]  /*e5f0*/  IADD3 R57, P1, R20, 0x9000, RZ ;  /* 0x0000900014397810 */ /* 0x000fe40007f3e0ff */
[----:B------:R-:W-:Y:S01]  /*e600*/  IADD3.X R6, R3, UR9, R6, P3, !PT ;  /* 0x0000000903067c10 */ /* 0x000fe20009ffe406 */
[----:B------:R-:W-:Y:S01]  /*e610*/  ULDC.64 UR8, c[0x0][0xb40] ;  /* 0x0002d00000087ab9 */ /* 0x000fe20000000a00 */
[----:B------:R-:W-:-:S02]  /*e620*/  LOP3.LUT R68, R69, 0x380, RZ, 0xc0, !PT ;  /* 0x0000038045447812 */ /* 0x000fc400078ec0ff */
[----:B------:R-:W-:Y:S02]  /*e630*/  LEA R16, P3, R5, UR8, 0x2 ;  /* 0x0000000805107c11 */ /* 0x000fe4000f8610ff */
[----:B------:R-:W-:Y:S02]  /*e640*/  LOP3.LUT R60, R61, 0x380, RZ, 0xc0, !PT ;  /* 0x000003803d3c7812 */ /* 0x000fe400078ec0ff */
[----:B------:R-:W-:Y:S01]  /*e650*/  LEA.HI.X R17, R5, UR9, R6, 0x2, P3 ;  /* 0x0000000905117c11 */ /* 0x000fe200098f1406 */
[----:B------:R-:W-:Y:S01]  /*e660*/  IMAD.X R5, RZ, RZ, R21, P2 ;  /* 0x000000ffff057224 */ /* 0x000fe200010e0615 */
[----:B------:R-:W-:Y:S01]  /*e670*/  IADD3 R25, P3, R20, 0x7000, RZ ;  /* 0x0000700014197810 */ /* 0x000fe20007f7e0ff */
[----:B------:R-:W-:Y:S01]  /*e680*/  VIADD R6, R10, 0x8 ;  /* 0x000000080a067836 */ /* 0x000fe20000000000 */
[----:B------:R-:W-:Y:S01]  /*e690*/  IADD3 R49, P2, R20, 0xa000, RZ ;  /* 0x0000a00014317810 */ /* 0x000fe20007f5e0ff */
[----:B------:R-:W-:Y:S01]  /*e6a0*/  ULDC.64 UR8, c[0x0][0xaa0] ;  /* 0x0002a80000087ab9 */ /* 0x000fe20000000a00 */
[----:B------:R-:W-:-:S02]  /*e6b0*/  LOP3.LUT R36, R37, 0x380, RZ, 0xc0, !PT ;  /* 0x0000038025247812 */ /* 0x000fc400078ec0ff */
[----:B------:R-:W-:Y:S02]  /*e6c0*/  LOP3.LUT R32, R33, 0x380, RZ, 0xc0, !PT ;  /* 0x0000038021207812 */ /* 0x000fe400078ec0ff */
[----:B------:R-:W-:Y:S02]  /*e6d0*/  LOP3.LUT R24, R25, 0x380, RZ, 0xc0, !PT ;  /* 0x0000038019187812 */ /* 0x000fe400078ec0ff */
[----:B------:R-:W-:Y:S02]  /*e6e0*/  LOP3.LUT R56, R57, 0x380, RZ, 0xc0, !PT ;  /* 0x0000038039387812 */ /* 0x000fe400078ec0ff */
[----:B------:R-:W-:Y:S02]  /*e6f0*/  SHF.R.U64 R68, R68, 0x3, RZ ;  /* 0x0000000344447819 */ /* 0x000fe400000012ff */
[----:B------:R-:W-:Y:S02]  /*e700*/  LOP3.LUT R48, R49, 0x380, RZ, 0xc0, !PT ;  /* 0x0000038031307812 */ /* 0x000fe400078ec0ff */
[----:B------:R-:W-:-:S02]  /*e710*/  SHF.R.U64 R60, R60, 0x3, RZ ;  /* 0x000000033c3c7819 */ /* 0x000fc400000012ff */
[----:B------:R-:W-:Y:S02]  /*e720*/  SHF.R.U64 R36, R36, 0x3, RZ ;  /* 0x0000000324247819 */ /* 0x000fe400000012ff */
[----:B------:R-:W-:Y:S02]  /*e730*/  SHF.R.U64 R32, R32, 0x3, RZ ;  /* 0x0000000320207819 */ /* 0x000fe400000012ff */
[----:B------:R-:W-:Y:S02]  /*e740*/  SHF.R.U64 R24, R24, 0x3, RZ ;  /* 0x0000000318187819 */ /* 0x000fe400000012ff */
[----:B------:R-:W-:Y:S02]  /*e750*/  SHF.R.U64 R56, R56, 0x3, RZ ;  /* 0x0000000338387819 */ /* 0x000fe400000012ff */
[----:B------:R-:W-:Y:S02]  /*e760*/  LOP3.LUT R68, R68, R69, RZ, 0x3c, !PT ;  /* 0x0000004544447212 */ /* 0x000fe400078e3cff */
[----:B------:R-:W-:-:S02]  /*e770*/  SHF.R.U64 R48, R48, 0x3, RZ ;  /* 0x0000000330307819 */ /* 0x000fc400000012ff */
[----:B------:R-:W-:Y:S02]  /*e780*/  IADD3.X R69, RZ, R21, RZ, P0, !PT ;  /* 0x00000015ff457210 */ /* 0x000fe400007fe4ff */
[----:B------:R-:W-:Y:S02]  /*e790*/  LOP3.LUT P0, RZ, R210, 0x3, RZ, 0xc0, !PT ;  /* 0x00000003d2ff7812 */ /* 0x000fe4000780c0ff */
        /* <DEDUP_REMOVED lines=12> */
[----:B------:R-:W-:-:S02]  /*e860*/  IADD3 R41, P6, R20, 0xb000, RZ ;  /* 0x0000b00014297810 */ /* 0x000fc40007fde0ff */
[C---:B------:R-:W-:Y:S02]  /*e870*/  IADD3 R73, P5, R20.reuse, 0xc000, RZ ;  /* 0x0000c00014497810 */ /* 0x040fe40007fbe0ff */
[C---:B------:R-:W-:Y:S02]  /*e880*/  IADD3 R65, P4, R20.reuse, 0xd000, RZ ;  /* 0x0000d00014417810 */ /* 0x040fe40007f9e0ff */
[----:B------:R-:W-:Y:S02]  /*e890*/  IADD3 R53, P3, R20, 0xe000, RZ ;  /* 0x0000e00014357810 */ /* 0x000fe40007f7e0ff */
[-C--:B-----5:R-:W-:Y:S02]  /*e8a0*/  ISETP.GE.OR P1, PT, R10, R77.reuse, P0 ;  /* 0x0000004d0a00720c */ /* 0x0a0fe40000726670 */
[----:B------:R-:W-:Y:S02]  /*e8b0*/  IADD3 R10, P2, R20, 0xf000, RZ ;  /* 0x0000f000140a7810 */ /* 0x000fe40007f5e0ff */
[----:B------:R-:W-:-:S02]  /*e8c0*/  ISETP.GE.OR P0, PT, R6, R77, P0 ;  /* 0x0000004d0600720c */ /* 0x000fc40000706670 */
[----:B------:R-:W-:Y:S01]  /*e8d0*/  LOP3.LUT R40, R41, 0x380, RZ, 0xc0, !PT ;  /* 0x0000038029287812 */ /* 0x000fe200078ec0ff */
[----:B------:R-:W-:Y:S01]  /*e8e0*/  IMAD.X R45, RZ, RZ, R21, P2 ;  /* 0x000000ffff2d7224 */ /* 0x000fe200010e0615 */
[----:B------:R-:W-:Y:S02]  /*e8f0*/  LOP3.LUT R72, R73, 0x380, RZ, 0xc0, !PT ;  /* 0x0000038049487812 */ /* 0x000fe400078ec0ff */
[----:B------:R-:W-:Y:S02]  /*e900*/  LOP3.LUT R64, R65, 0x380, RZ, 0xc0, !PT ;  /* 0x0000038041407812 */ /* 0x000fe400078ec0ff */
[----:B------:R-:W-:Y:S01]  /*e910*/  LOP3.LUT R52, R53, 0x380, RZ, 0xc0, !PT ;  /* 0x0000038035347812 */ /* 0x000fe200078ec0ff */
[----:B------:R-:W-:Y:S01]  /*e920*/  @!P1 STG.E desc[UR18][R16.64], R0 ;  /* 0x0000000010009986 */ /* 0x000fe2000c101912 */
[----:B------:R-:W-:Y:S02]  /*e930*/  LOP3.LUT R3, R10, 0x380, RZ, 0xc0, !PT ;  /* 0x000003800a037812 */ /* 0x000fe400078ec0ff */
[----:B------:R-:W-:Y:S01]  /*e940*/  LOP3.LUT R7, R20, 0x380, RZ, 0xc0, !PT ;  /* 0x0000038014077812 */ /* 0x000fe200078ec0ff */
[----:B------:R0:W-:Y:S01]  /*e950*/  @!P0 STG.E desc[UR18][R16.64+0x20], R2 ;  /* 0x0000200210008986 */ /* 0x0001e2000c101912 */
[----:B------:R-:W-:-:S02]  /*e960*/  SHF.R.U64 R40, R40, 0x3, RZ ;  /* 0x0000000328287819 */ /* 0x000fc400000012ff */
[----:B------:R-:W-:Y:S01]  /*e970*/  SHF.R.U64 R72, R72, 0x3, RZ ;  /* 0x0000000348487819 */ /* 0x000fe200000012ff */
[----:B------:R-:W-:Y:S01]  /*e980*/  UIMAD UR7, UR11, UR8, URZ ;  /* 0x000000080b0772a4 */ /* 0x000fe2000f8e023f */
[----:B------:R-:W-:Y:S01]  /*e990*/  SHF.R.U64 R64, R64, 0x3, RZ ;  /* 0x0000000340407819 */ /* 0x000fe200000012ff */
[----:B------:R-:W5:Y:S01]  /*e9a0*/  LD.E.128 R12, desc[UR18][R12.64] ;  /* 0x000000120c0c7980 */ /* 0x000f62000c101d00 */
[----:B------:R-:W-:Y:S02]  /*e9b0*/  SHF.R.U64 R52, R52, 0x3, RZ ;  /* 0x0000000334347819 */ /* 0x000fe400000012ff */
[----:B------:R-:W-:Y:S01]  /*e9c0*/  SHF.R.U64 R3, R3, 0x3, RZ ;  /* 0x0000000303037819 */ /* 0x000fe200000012ff */
[----:B------:R-:W5:Y:S01]  /*e9d0*/  LD.E.128 R60, desc[UR18][R60.64] ;  /* 0x000000123c3c7980 */ /* 0x000f62000c101d00 */
[----:B------:R-:W-:Y:S02]  /*e9e0*/  SHF.R.U64 R7, R7, 0x3, RZ ;  /* 0x0000000307077819 */ /* 0x000fe400000012ff */
        /* <DEDUP_REMOVED lines=8> */
[----:B------:R-:W-:Y:S01]  /*ea70*/  LOP3.LUT R44, R3, R10, RZ, 0x3c, !PT ;  /* 0x0000000a032c7212 */ /* 0x000fe200078e3cff */
[--C-:B0-----:R-:W-:Y:S01]  /*ea80*/  IMAD.MOV.U32 R2, RZ, RZ, R23.reuse ;  /* 0x000000ffff027224 */ /* 0x101fe200078e0017 */
[----:B------:R-:W-:Y:S01]  /*ea90*/  LOP3.LUT R20, R7, R20, RZ, 0x3c, !PT ;  /* 0x0000001407147212 */ /* 0x000fe200078e3cff */
[----:B------:R-:W5:Y:S01]  /*eaa0*/  LD.E.128 R8, desc[UR18][R8.64] ;  /* 0x0000001208087980 */ /* 0x000f62000c101d00 */
[----:B------:R-:W-:-:S02]  /*eab0*/  SHF.R.S32.HI R3, RZ, 0x1f, R23 ;  /* 0x0000001fff037819 */ /* 0x000fc40000011417 */
[----:B------:R-:W-:Y:S01]  /*eac0*/  MOV R17, UR8 ;  /* 0x0000000800117c02 */ /* 0x000fe20008000f00 */
[----:B------:R0:W5:Y:S01]  /*ead0*/  LD.E.128 R28, desc[UR18][R20.64] ;  /* 0x00000012141c7980 */ /* 0x000162000c101d00 */
[----:B------:R-:W-:-:S03]  /*eae0*/  UIMAD UR7, UR4, UR9, UR7 ;  /* 0x00000009040772a4 */ /* 0x000fc6000f8e0207 */
[----:B------:R-:W5:Y:S01]  /*eaf0*/  LD.E.128 R4, desc[UR18][R4.64] ;  /* 0x0000001204047980 */ /* 0x000f62000c101d00 */
[----:B------:R-:W-:Y:S01]  /*eb00*/  IMAD.WIDE.U32 R2, R17, UR4, R2 ;  /* 0x0000000411027c25 */ /* 0x000fe2000f8e0002 */
        /* <DEDUP_REMOVED lines=13> */
[----:B------:R-:W-:Y:S01]  /*ebe0*/  @!PT LDS RZ, [RZ] ;  /* 0x00000000fffff984 */ /* 0x000fe20000000800 */
[----:B------:R-:W-:Y:S01]  /*ebf0*/  @!PT LDS RZ, [RZ] ;  /* 0x00000000fffff984 */ /* 0x000fe20000000800 */
[----:B------:R-:W-:Y:S01]  /*ec00*/  @!PT LDS RZ, [RZ] ;  /* 0x00000000fffff984 */ /* 0x000fe20000000800 */
[----:B------:R-:W-:Y:S01]  /*ec10*/  @!PT LDS RZ, [RZ] ;  /* 0x00000000fffff984 */ /* 0x000fe20000000800 */
[----:B------:R1:W-:Y:S06]  /*ec20*/  MEMBAR.ALL.CTA ;  /* 0x0000000000007992 */ /* 0x0003ec0000008000 */
[----:B-1----:R-:W1:Y:S01]  /*ec30*/  FENCE.VIEW.ASYNC.S ;  /* 0x00000000000073c6 */ /* 0x002e620000000000 */
[----:B------:R-:W-:-:S02]  /*ec40*/  VIADD R3, R3, UR7 ;  /* 0x0000000703037c36 */ /* 0x000fc40008000000 */
[----:B------:R-:W-:Y:S01]  /*ec50*/  IMAD.U32 R17, RZ, RZ, UR8 ;  /* 0x00000008ff117e24 */ /* 0x000fe2000f8e00ff */
[----:B------:R-:W-:Y:S01]  /*ec60*/  UIMAD UR4, UR17, UR9, UR4 ;  /* 0x00000009110472a4 */ /* 0x000fe2000f8e0204 */
[----:B------:R-:W-:Y:S02]  /*ec70*/  IMAD R77, R206, -0x80, R77 ;  /* 0xffffff80ce4d7824 */ /* 0x000fe400078e024d */
[----:B------:R-:W-:Y:S01]  /*ec80*/  IMAD.WIDE.U32 R2, R17, UR17, R2 ;  /* 0x0000001111027c25 */ /* 0x000fe2000f8e0002 */
[----:B------:R-:W-:Y:S02]  /*ec90*/  ULDC.64 UR8, c[0x0][0xae8] ;  /* 0x0002ba0000087ab9 */ /* 0x000fe40000000a00 */
[CC--:B------:R-:W-:Y:S01]  /*eca0*/  ISETP.GE.AND P3, PT, R204.reuse, R77.reuse, PT ;  /* 0x0000004dcc00720c */ /* 0x0c0fe20003f66270 */
[----:B------:R-:W-:Y:S01]  /*ecb0*/  VIADD R3, R3, UR4 ;  /* 0x0000000403037c36 */ /* 0x000fe20008000000 */
[----:B------:R-:W-:Y:S01]  /*ecc0*/  UIMAD UR4, UR16, UR8, URZ ;  /* 0x00000008100472a4 */ /* 0x000fe2000f8e023f */
[C---:B------:R-:W-:Y:S01]  /*ecd0*/  VIADD R0, R204.reuse, 0x20 ;  /* 0x00000020cc007836 */ /* 0x040fe20000000000 */
[----:B------:R-:W-:Y:S01]  /*ece0*/  IADD3 R19, R19, 0x30820, RZ ;  /* 0x0003082013137810 */ /* 0x000fe20007ffe0ff */
[----:B0-----:R-:W-:Y:S01]  /*ecf0*/  IMAD.U32 R21, RZ, RZ, UR8 ;  /* 0x00000008ff157e24 */ /* 0x001fe2000f8e00ff */
[----:B------:R-:W-:Y:S01]  /*ed00*/  UIMAD UR4, UR15, UR9, UR4 ;  /* 0x000000090f0472a4 */ /* 0x000fe2000f8e0204 */
[----:B------:R-:W-:Y:S01]  /*ed10*/  VIADD R16, R204, 0x60 ;  /* 0x00000060cc107836 */ /* 0x000fe20000000000 */
[----:B------:R-:W-:Y:S01]  /*ed20*/  PRMT R19, RZ, 0x654, R19 ;  /* 0x00000654ff137816 */ /* 0x000fe20000000013 */
[----:B------:R-:W-:Y:S01]  /*ed30*/  IMAD.WIDE.U32 R20, R21, UR15, R2 ;  /* 0x0000000f15147c25 */ /* 0x000fe2000f8e0002 */
[----:B------:R-:W-:-:S02]  /*ed40*/  ISETP.GE.AND P0, PT, R0, R77, PT ;  /* 0x0000004d0000720c */ /* 0x000fc40003f06270 */
[--C-:B------:R-:W-:Y:S01]  /*ed50*/  SHF.R.S32.HI R205, RZ, 0x1f, R204.reuse ;  /* 0x0000001fffcd7819 */ /* 0x100fe200000114cc */
[----:B------:R-:W-:Y:S01]  /*ed60*/  VIADD R0, R204, 0x40 ;  /* 0x00000040cc007836 */ /* 0x000fe20000000000 */
[----:B-1----:R0:W-:Y:S01]  /*ed70*/  SYNCS.ARRIVE.TRANS64.RED.A1T0 RZ, [R19+URZ], RZ ;  /* 0x000000ff13ff79a7 */ /* 0x0021e2000810043f */
[----:B------:R-:W-:Y:S01]  /*ed80*/  VIADD R79, R21, UR4 ;  /* 0x00000004154f7c36 */ /* 0x000fe20008000000 */
[----:B------:R-:W-:Y:S01]  /*ed90*/  BSSY B1, `(.L_x_1164) ;  /* 0x000001c000017945 */ /* 0x000fe20003800000 */
[-C--:B------:R-:W-:Y:S01]  /*eda0*/  ISETP.GE.AND P2, PT, R16, R77.reuse, PT ;  /* 0x0000004d1000720c */ /* 0x080fe20003f46270 */
[----:B------:R-:W-:Y:S01]  /*edb0*/  IMAD.WIDE R16, R206, 0x80, R204 ;  /* 0x00000080ce107825 */ /* 0x000fe200078e02cc */
[----:B------:R-:W-:Y:S01]  /*edc0*/  ISETP.GE.AND P1, PT, R0, R77, PT ;  /* 0x0000004d0000720c */ /* 0x000fe20003f26270 */
[----:B------:R-:W-:-:S12]  /*edd0*/  @P3 BRA `(.L_x_1165) ;  /* 0x00000000005c3947 */ /* 0x000fd80003800000 */
[----:B------:R-:W-:Y:S01]  /*ede0*/  ULDC.64 UR8, c[0x0][0xad8] ;  /* 0x0002b60000087ab9 */ /* 0x000fe20000000a00 */
[----:B------:R-:W-:Y:S01]  /*edf0*/  IMAD.MOV.U32 R2, RZ, RZ, R20 ;  /* 0x000000ffff027224 */ /* 0x000fe200078e0014 */
[----:B------:R-:W-:Y:S01]  /*ee00*/  ULDC UR4, c[0x0][0xa8c] ;  /* 0x0002a30000047ab9 */ /* 0x000fe20000000800 */
[----:B0-----:R-:W-:Y:S01]  /*ee10*/  IMAD R19, R17, UR8, RZ ;  /* 0x0000000811137c24 */ /* 0x001fe2000f8e02ff */
[C---:B------:R-:W-:Y:S01]  /*ee20*/  ISETP.GE.AND P4, PT, R23.reuse, UR4, PT ;  /* 0x0000000417007c0c */ /* 0x040fe2000bf86270 */
[----:B------:R-:W-:Y:S01]  /*ee30*/  IMAD.MOV.U32 R3, RZ, RZ, R79 ;  /* 0x000000ffff037224 */ /* 0x000fe200078e004f */
[----:B------:R-:W-:Y:S01]  /*ee40*/  ULDC.64 UR10, c[0x0][0x208] ;  /* 0x00008200000a7ab9 */ /* 0x000fe20000000a00 */
[----:B------:R-:W-:Y:S02]  /*ee50*/  VIADD R0, R23, 0x40 ;  /* 0x0000004017007836 */ /* 0x000fe40000000000 */
        /* <DEDUP_REMOVED lines=15> */
.L_x_1165:
[----:B------:R-:W-:Y:S05]  /*ef50*/  BSYNC B1 ;  /* 0x0000000000017941 */ /* 0x000fea0003800000 */
.L_x_1164:
[----:B------:R-:W-:Y:S04]  /*ef60*/  BSSY B1, `(.L_x_1166) ;  /* 0x000001b000017945 */ /* 0x000fe80003800000 */
[----:B------:R-:W-:Y:S05]  /*ef70*/  @P0 BRA `(.L_x_1167) ;  /* 0x0000000000640947 */ /* 0x000fea0003800000 */
[----:B0-----:R-:W-:Y:S01]  /*ef80*/  IADD3 R19, P0, R16, 0x20, RZ ;  /* 0x0000002010137810 */ /* 0x001fe20007f1e0ff */
        /* <DEDUP_REMOVED lines=9> */
[C---:B------:R-:W-:Y:S01]  /*f020*/  ISETP.GE.AND P3, PT, R23.reuse, UR4, PT ;  /* 0x0000000417007c0c */ /* 0x040fe2000bf66270 */
[----:B------:R-:W-:Y:S01]  /*f030*/  IMAD R0, R0, UR8, RZ ;  /* 0x0000000800007c24 */ /* 0x000fe2000f8e02ff */
[----:B------:R-:W-:Y:S01]  /*f040*/  ULDC.64 UR10, c[0x0][0x208] ;  /* 0x00008200000a7ab9 */ /* 0x000fe20000000a00 */
[----:B------:R-:W-:-:S02]  /*f050*/  VIADD R22, R23, 0xc0 ;  /* 0x000000c017167836 */ /* 0x000fc40000000000 */
[----:B------:R-:W-:-:S03]  /*f060*/  IMAD.WIDE.U32 R2, R19, UR8, R2 ;  /* 0x0000000813027c25 */ /* 0x000fc6000f8e0002 */
[----:B------:R-:W-:Y:S01]  /*f070*/  ISETP.GE.AND P6, PT, R22, UR4, PT ;  /* 0x0000000416007c0c */ /* 0x000fe2000bfc6270 */
        /* <DEDUP_REMOVED lines=9> */
.L_x_1167:
[----:B------:R-:W-:Y:S05]  /*f110*/  BSYNC B1 ;  /* 0x0000000000017941 */ /* 0x000fea0003800000 */
.L_x_1166:
[----:B------:R-:W-:Y:S04]  /*f120*/  BSSY B1, `(.L_x_1168) ;  /* 0x000001b000017945 */ /* 0x000fe80003800000 */
[----:B------:R-:W-:Y:S05]  /*f130*/  @P1 BRA `(.L_x_1169) ;  /* 0x0000000000641947 */ /* 0x000fea0003800000 */
[----:B--2--5:R-:W-:Y:S01]  /*f140*/  IADD3 R13, P0, R16, 0x40, RZ ;  /* 0x00000040100d7810 */ /* 0x024fe20007f1e0ff */
        /* <DEDUP_REMOVED lines=9> */
[C---:B------:R-:W-:Y:S01]  /*f1e0*/  IADD3 R12, R23.reuse, 0xc0, RZ ;  /* 0x000000c0170c7810 */ /* 0x040fe20007ffe0ff */
        /* <DEDUP_REMOVED lines=14> */
.L_x_1169:
[----:B------:R-:W-:Y:S05]  /*f2d0*/  BSYNC B1 ;  /* 0x0000000000017941 */ /* 0x000fea0003800000 */
.L_x_1168:
[----:B------:R-:W-:Y:S05]  /*f2e0*/  @P2 BRA `(.L_x_1170) ;  /* 0x0000000c00a42947 */ /* 0x000fea0003800000 */
[----:B---3-5:R-:W-:Y:S01]  /*f2f0*/  IADD3 R9, P0, R16, 0x60, RZ ;  /* 0x0000006010097810 */ /* 0x028fe20007f1e0ff */
[C---:B------:R-:W-:Y:S01]  /*f300*/  VIADD R0, R23.reuse, 0x40 ;  /* 0x0000004017007836 */ /* 0x040fe20000000000 */
[----:B------:R-:W-:Y:S01]  /*f310*/  ULDC.64 UR8, c[0x0][0xad8] ;  /* 0x0002b60000087ab9 */ /* 0x000fe20000000a00 */
[----:B------:R-:W-:Y:S01]  /*f320*/  IMAD.MOV.U32 R2, RZ, RZ, R20 ;  /* 0x000000ffff027224 */ /* 0x000fe200078e0014 */
[----:B------:R-:W-:Y:S01]  /*f330*/  ULDC UR4, c[0x0][0xa8c] ;  /* 0x0002a30000047ab9 */ /* 0x000fe20000000800 */
[----:B------:R-:W-:Y:S01]  /*f340*/  IMAD.X R16, RZ, RZ, R17, P0 ;  /* 0x000000ffff107224 */ /* 0x000fe200000e0611 */
        /* <DEDUP_REMOVED lines=11> */
[----:B------:R-:W-:Y:S02]  /*f400*/  LEA R8, P0, R2, UR8, 0x1 ;  /* 0x0000000802087c11 */ /* 0x000fe4000f8008ff */
[----:B------:R-:W-:-:S04]  /*f410*/  IADD3 R3, R3, R9, RZ ;  /* 0x0000000903037210 */ /* 0x000fc80007ffe0ff */
        /* <DEDUP_REMOVED lines=9> */
.L_x_1162:
[----:B------:R-:W-:Y:S01]  /*f4b0*/  R2UR UR7, R208 ;  /* 0x00000000d00772ca */ /* 0x000fe200000e0000 */
[----:B------:R-:W-:Y:S01]  /*f4c0*/  ULDC.64 UR8, c[0x0][0xbd8] ;  /* 0x0002f60000087ab9 */ /* 0x000fe20000000a00 */
[----:B------:R-:W-:Y:S01]  /*f4d0*/  R2UR UR4, R207 ;  /* 0x00000000cf0472ca */ /* 0x000fe200000e0000 */
[----:B------:R-:W-:Y:S01]  /*f4e0*/  UISETP.NE.U32.AND UP0, UPT, UR8, URZ, UPT ;  /* 0x0000003f0800728c */ /* 0x000fe2000bf05070 */
[----:B------:R-:W-:Y:S01]  /*f4f0*/  IMAD.MOV.U32 R9, RZ, RZ, RZ ;  /* 0x000000ffff097224 */ /* 0x000fe200078e00ff */
[----:B------:R-:W-:Y:S02]  /*f500*/  ULDC.64 UR10, c[0x0][0x208] ;  /* 0x00008200000a7ab9 */ /* 0x000fe40000000a00 */
[----:B------:R-:W-:-:S03]  /*f510*/  UISETP.NE.AND.EX UP0, UPT, UR9, URZ, UPT, UP0 ;  /* 0x0000003f0900728c */ /* 0x000fc6000bf05300 */
[----:B------:R-:W-:-:S03]  /*f520*/  ULDC.64 UR8, c[0x0][0xbd8] ;  /* 0x0002f60000087ab9 */ /* 0x000fc60000000a00 */
[----:B------:R-:W-:Y:S01]  /*f530*/  UIMAD.WIDE UR8, UR7, 0x4, UR8 ;  /* 0x00000004070878a5 */ /* 0x000fe2000f8e0208 */
[----:B------:R-:W0:Y:S01]  /*f540*/  LDC R7, c[0x0][0xa88] ;  /* 0x0002a200ff077b82 */ /* 0x000e220000000800 */
[----:B------:R-:W-:-:S04]  /*f550*/  PLOP3.LUT P1, PT, PT, PT, UP0, 0x80, 0x0 ;  /* 0x000000000000781c */ /* 0x000fc80003f2f008 */
[----:B------:R-:W-:Y:S02]  /*f560*/  IMAD.U32 R2, RZ, RZ, UR8 ;  /* 0x00000008ff027e24 */ /* 0x000fe4000f8e00ff */
[----:B------:R-:W-:Y:S01]  /*f570*/  IMAD.U32 R3, RZ, RZ, UR9 ;  /* 0x00000009ff037e24 */ /* 0x000fe2000f8e00ff */
[----:B------:R-:W-:Y:S02]  /*f580*/  ULDC.64 UR8, c[0x0][0xbe0] ;  /* 0x0002f80000087ab9 */ /* 0x000fe40000000a00 */
[----:B------:R-:W-:-:S04]  /*f590*/  UISETP.NE.U32.AND UP1, UPT, UR8, URZ, UPT ;  /* 0x0000003f0800728c */ /* 0x000fc8000bf25070 */
[----:B------:R-:W-:Y:S01]  /*f5a0*/  UISETP.NE.AND.EX UP1, UPT, UR9, URZ, UPT, UP1 ;  /* 0x0000003f0900728c */ /* 0x000fe2000bf25310 */
[----:B------:R1:W5:Y:S05]  /*f5b0*/  @P1 LDG.E R9, desc[UR10][R2.64] ;  /* 0x0000000a02091981 */ /* 0x00036a000c1e1900 */
[----:B------:R-:W-:-:S05]  /*f5c0*/  PLOP3.LUT P2, PT, PT, PT, UP1, 0x80, 0x0 ;  /* 0x000000000000781c */ /* 0x000fca0003f4f018 */
[----:B------:R-:W-:Y:S02]  /*f5d0*/  @UP1 ULDC.64 UR8, c[0x0][0xbe0] ;  /* 0x0002f80000081ab9 */ /* 0x000fe40000000a00 */
[----:B------:R-:W-:-:S06]  /*f5e0*/  @UP1 UIMAD.WIDE UR8, UR7, 0x4, UR8 ;  /* 0x00000004070818a5 */ /* 0x000fcc000f8e0208 */
[----:B------:R-:W-:Y:S02]  /*f5f0*/  IMAD.U32 R4, RZ, RZ, UR8 ;  /* 0x00000008ff047e24 */ /* 0x000fe4000f8e00ff */
[----:B------:R-:W-:Y:S01]  /*f600*/  IMAD.U32 R5, RZ, RZ, UR9 ;  /* 0x00000009ff057e24 */ /* 0x000fe2000f8e00ff */
[----:B------:R-:W-:Y:S01]  /*f610*/  USHF.R.S32.HI UR8, URZ, 0x1f, UR4 ;  /* 0x0000001f3f087899 */ /* 0x000fe20008011404 */
[----:B------:R-:W-:-:S03]  /*f620*/  ISETP.GT.AND P0, PT, R215, 0x7f, PT ;  /* 0x0000007fd700780c */ /* 0x000fc60003f04270 */
[----:B0-----:R1:W5:Y:S01]  /*f630*/  @P2 LDG.E R7, desc[UR10][R4.64] ;  /* 0x0000000a04072981 */ /* 0x001362000c1e1900 */
[----:B------:R-:W-:Y:S09]  /*f640*/  @P2 BRA `(.L_x_1171) ;  /* 0x0000000000142947 */ /* 0x000ff20003800000 */
[----:B------:R-:W-:Y:S05]  /*f650*/  @!P1 BRA `(.L_x_1171) ;  /* 0x0000000000109947 */ /* 0x000fea0003800000 */
[----:B------:R-:W-:Y:S02]  /*f660*/  ULDC.64 UR10, c[0x0][0x208] ;  /* 0x00008200000a7ab9 */ /* 0x000fe40000000a00 */
[----:B------:R-:W2:Y:S04]  /*f670*/  LDG.E R0, desc[UR10][R2.64] ;  /* 0x0000000a02007981 */ /* 0x000ea8000c1e1900 */
[----:B-----5:R-:W2:Y:S02]  /*f680*/  LDG.E R7, desc[UR10][R2.64+0x4] ;  /* 0x0000040a02077981 */ /* 0x020ea4000c1e1900 */
[----:B--2---:R-:W-:-:S07]  /*f690*/  IMAD.IADD R7, R7, 0x1, -R0 ;  /* 0x0000000107077824 */ /* 0x004fce00078e0a00 */
.L_x_1171:
[----:B------:R-:W-:Y:S01]  /*f6a0*/  R2UR UR7, R208 ;  /* 0x00000000d00772ca */ /* 0x000fe200000e0000 */
[----:B------:R-:W-:Y:S01]  /*f6b0*/  BSSY B1, `(.L_x_1172) ;  /* 0x0000021000017945 */ /* 0x000fe20003800000 */
[----:B------:R-:W-:Y:S02]  /*f6c0*/  SHF.R.S32.HI R8, RZ, 0x1f, R23 ;  /* 0x0000001fff087819 */ /* 0x000fe40000011417 */
[----:B-----5:R-:W-:-:S09]  /*f6d0*/  SHF.R.S32.HI R6, RZ, 0x1f, R9 ;  /* 0x0000001fff067819 */ /* 0x020fd20000011409 */
[----:B------:R-:W-:Y:S02]  /*f6e0*/  USHF.R.S32.HI UR4, URZ, 0x1f, UR7 ;  /* 0x0000001f3f047899 */ /* 0x000fe40008011407 */
[----:B------:R-:W-:Y:S02]  /*f6f0*/  USEL UR10, UR7, URZ, !UP0 ;  /* 0x0000003f070a7287 */ /* 0x000fe4000c000000 */
[----:B------:R-:W-:Y:S01]  /*f700*/  USEL UR9, UR4, URZ, !UP0 ;  /* 0x0000003f04097287 */ /* 0x000fe2000c000000 */
[----:B------:R-:W-:Y:S11]  /*f710*/  @P0 BRA `(.L_x_1173) ;  /* 0x0000000000680947 */ /* 0x000ff60003800000 */
[----:B------:R-:W0:Y:S02]  /*f720*/  S2R R0, SR_TID.X ;  /* 0x0000000000007919 */ /* 0x000e240000002100 */
[----:B0-----:R-:W-:-:S05]  /*f730*/  IMAD R0, R206, 0x80, R0 ;  /* 0x00000080ce007824 */ /* 0x001fca00078e0200 */
[----:B------:R-:W-:-:S04]  /*f740*/  IADD3 R0, R0, -0x80, RZ ;  /* 0xffffff8000007810 */ /* 0x000fc80007ffe0ff */
        /* <DEDUP_REMOVED lines=12> */
[----:B------:R-:W-:Y:S01]  /*f810*/  UIMAD UR7, UR9, UR12, URZ ;  /* 0x0000000c090772a4 */ /* 0x000fe2000f8e023f */
[----:B------:R-:W-:Y:S02]  /*f820*/  VIADD R3, R3, UR4 ;  /* 0x0000000403037c36 */ /* 0x000fe40008000000 */
[----:B------:R-:W-:Y:S01]  /*f830*/  IMAD.U32 R5, RZ, RZ, UR12 ;  /* 0x0000000cff057e24 */ /* 0x000fe2000f8e00ff */
        /* <DEDUP_REMOVED lines=8> */
.L_x_1173:
[----:B------:R-:W-:Y:S05]  /*f8c0*/  BSYNC B1 ;  /* 0x0000000000017941 */ /* 0x000fea0003800000 */
.L_x_1172:
[----:B------:R-:W-:Y:S01]  /*f8d0*/  R2UR UR7, R207 ;  /* 0x00000000cf0772ca */ /* 0x000fe200000e0000 */
[----:B------:R-:W-:Y:S01]  /*f8e0*/  ULDC.64 UR12, c[0x0][0xaa0] ;  /* 0x0002a800000c7ab9 */ /* 0x000fe20000000a00 */
[----:B-1----:R-:W-:Y:S01]  /*f8f0*/  IMAD.MOV.U32 R2, RZ, RZ, R23 ;  /* 0x000000ffff027224 */ /* 0x002fe200078e0017 */
[----:B------:R-:W-:Y:S01]  /*f900*/  BSSY B1, `(.L_x_1174) ;  /* 0x0000034000017945 */ /* 0x000fe20003800000 */
[----:B0-----:R-:W-:Y:S02]  /*f910*/  IMAD.MOV.U32 R3, RZ, RZ, R8 ;  /* 0x000000ffff037224 */ /* 0x001fe400078e0008 */
[----:B------:R-:W-:Y:S02]  /*f920*/  IMAD R0, R6, UR12, RZ ;  /* 0x0000000c06007c24 */ /* 0x000fe4000f8e02ff */
[----:B------:R-:W-:-:S04]  /*f930*/  IMAD.WIDE.U32 R2, R9, UR12, R2 ;  /* 0x0000000c09027c25 */ /* 0x000fc8000f8e0002 */
[----:B------:R-:W-:Y:S01]  /*f940*/  IMAD R9, R9, UR13, R0 ;  /* 0x0000000d09097c24 */ /* 0x000fe2000f8e0200 */
[----:B------:R-:W-:Y:S01]  /*f950*/  ULDC.64 UR12, c[0x0][0xae0] ;  /* 0x0002b800000c7ab9 */ /* 0x000fe20000000a00 */
[----:B------:R-:W-:Y:S01]  /*f960*/  IMAD R11, R206, -0x80, R7 ;  /* 0xffffff80ce0b7824 */ /* 0x000fe200078e0207 */
[----:B------:R-:W-:Y:S02]  /*f970*/  UIMAD UR4, UR8, UR12, URZ ;  /* 0x0000000c080472a4 */ /* 0x000fe4000f8e023f */
[----:B------:R-:W-:Y:S01]  /*f980*/  MOV R5, UR12 ;  /* 0x0000000c00057c02 */ /* 0x000fe20008000f00 */
[----:B------:R-:W-:Y:S01]  /*f990*/  IMAD.IADD R3, R3, 0x1, R9 ;  /* 0x0000000103037824 */ /* 0x000fe200078e0209 */
[----:B------:R-:W-:Y:S01]  /*f9a0*/  SHF.R.S32.HI R7, RZ, 0x1f, R204 ;  /* 0x0000001fff077819 */ /* 0x000fe200000114cc */
[----:B------:R-:W-:Y:S01]  /*f9b0*/  UIMAD UR4, UR7, UR13, UR4 ;  /* 0x0000000d070472a4 */ /* 0x000fe2000f8e0204 */
[----:B------:R-:W-:Y:S01]  /*f9c0*/  ISETP.GE.AND P2, PT, R204, R11, PT ;  /* 0x0000000bcc00720c */ /* 0x000fe20003f46270 */
[----:B------:R-:W-:Y:S01]  /*f9d0*/  IMAD.WIDE.U32 R2, R5, UR7, R2 ;  /* 0x0000000705027c25 */ /* 0x000fe2000f8e0002 */
[----:B------:R-:W-:-:S03]  /*f9e0*/  ULDC.64 UR12, c[0x0][0xae8] ;  /* 0x0002ba00000c7ab9 */ /* 0x000fc60000000a00 */
[----:B------:R-:W-:Y:S01]  /*f9f0*/  VIADD R3, R3, UR4 ;  /* 0x0000000403037c36 */ /* 0x000fe20008000000 */
[----:B------:R-:W-:Y:S01]  /*fa00*/  UIMAD UR4, UR9, UR12, URZ ;  /* 0x0000000c090472a4 */ /* 0x000fe2000f8e023f */
[C---:B------:R-:W-:Y:S02]  /*fa10*/  VIADD R4, R204.reuse, 0x40 ;  /* 0x00000040cc047836 */ /* 0x040fe40000000000 */
[----:B------:R-:W-:Y:S01]  /*fa20*/  IMAD.U32 R5, RZ, RZ, UR12 ;  /* 0x0000000cff057e24 */ /* 0x000fe2000f8e00ff */
[----:B------:R-:W-:Y:S01]  /*fa30*/  UIMAD UR4, UR10, UR13, UR4 ;  /* 0x0000000d0a0472a4 */ /* 0x000fe2000f8e0204 */
[----:B------:R-:W-:Y:S01]  /*fa40*/  VIADD R0, R204, 0x20 ;  /* 0x00000020cc007836 */ /* 0x000fe20000000000 */
[----:B------:R-:W-:Y:S01]  /*fa50*/  ISETP.GE.AND P0, PT, R4, R11, PT ;  /* 0x0000000b0400720c */ /* 0x000fe20003f06270 */
[----:B------:R-:W-:-:S03]  /*fa60*/  IMAD.WIDE.U32 R4, R5, UR10, R2 ;  /* 0x0000000a05047c25 */ /* 0x000fc6000f8e0002 */
[----:B------:R-:W-:Y:S01]  /*fa70*/  ISETP.GE.AND P1, PT, R0, R11, PT ;  /* 0x0000000b0000720c */ /* 0x000fe20003f26270 */
[----:B------:R-:W-:Y:S02]  /*fa80*/  IMAD.MOV.U32 R6, RZ, RZ, R204 ;  /* 0x000000ffff067224 */ /* 0x000fe400078e00cc */
[----:B------:R-:W-:Y:S02]  /*fa90*/  VIADD R13, R5, UR4 ;  /* 0x00000004050d7c36 */ /* 0x000fe40008000000 */
[----:B------:R-:W-:-:S04]  /*faa0*/  IMAD.WIDE R6, R206, 0x80, R6 ;  /* 0x00000080ce067825 */ /* 0x000fc800078e0206 */
[----:B------:R-:W-:Y:S01]  /*fab0*/  VIADD R0, R204, 0x60 ;  /* 0x00000060cc007836 */ /* 0x000fe20000000000 */
[----:B------:R-:W-:Y:S06]  /*fac0*/  @P2 BRA `(.L_x_1175) ;  /* 0x00000000005c2947 */ /* 0x000fec0003800000 */
[C---:B------:R-:W-:Y:S01]  /*fad0*/  VIADD R2, R23.reuse, 0x40 ;  /* 0x0000004017027836 */ /* 0x040fe20000000000 */
[C---:B------:R-:W-:Y:S01]  /*fae0*/  IADD3 R3, R23.reuse, 0x80, RZ ;  /* 0x0000008017037810 */ /* 0x040fe20007ffe0ff */
[----:B------:R-:W-:Y:S01]  /*faf0*/  ULDC UR4, c[0x0][0xa8c] ;  /* 0x0002a30000047ab9 */ /* 0x000fe20000000800 */
[----:B------:R-:W-:Y:S01]  /*fb00*/  ULDC.64 UR8, c[0x0][0xad8] ;  /* 0x0002b60000087ab9 */ /* 0x000fe20000000a00 */
[----:B------:R-:W-:Y:S01]  /*fb10*/  VIADD R8, R23, 0xc0 ;  /* 0x000000c017087836 */ /* 0x000fe20000000000 */
[----:B------:R-:W-:Y:S01]  /*fb20*/  ISETP.GE.AND P4, PT, R2, UR4, PT ;  /* 0x0000000402007c0c */ /* 0x000fe2000bf86270 */
[----:B------:R-:W-:Y:S01]  /*fb30*/  IMAD R9, R7, UR8, RZ ;  /* 0x0000000807097c24 */ /* 0x000fe2000f8e02ff */
[----:B------:R-:W-:Y:S01]  /*fb40*/  ISETP.GE.AND P5, PT, R3, UR4, PT ;  /* 0x0000000403007c0c */ /* 0x000fe2000bfa6270 */
[----:B------:R-:W-:Y:S01]  /*fb50*/  IMAD.MOV.U32 R2, RZ, RZ, R4 ;  /* 0x000000ffff027224 */ /* 0x000fe200078e0004 */
[----:B------:R-:W-:Y:S01]  /*fb60*/  ISETP.GE.AND P3, PT, R23, UR4, PT ;  /* 0x0000000417007c0c */ /* 0x000fe2000bf66270 */
[----:B------:R-:W-:Y:S01]  /*fb70*/  IMAD.MOV.U32 R3, RZ, RZ, R13 ;  /* 0x000000ffff037224 */ /* 0x000fe200078e000d */
[----:B------:R-:W-:Y:S01]  /*fb80*/  ISETP.GE.AND P6, PT, R8, UR4, PT ;  /* 0x0000000408007c0c */ /* 0x000fe2000bfc6270 */
[C---:B------:R-:W-:Y:S01]  /*fb90*/  IMAD R9, R6.reuse, UR9, R9 ;  /* 0x0000000906097c24 */ /* 0x040fe2000f8e0209 */
[----:B------:R-:W-:Y:S01]  /*fba0*/  ULDC.64 UR10, c[0x0][0x208] ;  /* 0x00008200000a7ab9 */ /* 0x000fe20000000a00 */
        /* <DEDUP_REMOVED lines=9> */
.L_x_1175:
[----:B------:R-:W-:Y:S05]  /*fc40*/  BSYNC B1 ;  /* 0x0000000000017941 */ /* 0x000fea0003800000 */
.L_x_1174:
[----:B------:R-:W-:Y:S01]  /*fc50*/  BSSY B1, `(.L_x_1176) ;  /* 0x000001c000017945 */ /* 0x000fe20003800000 */
[----:B------:R-:W-:-:S03]  /*fc60*/  ISETP.GE.AND P2, PT, R0, R11, PT ;  /* 0x0000000b0000720c */ /* 0x000fc60003f46270 */
[----:B------:R-:W-:Y:S10]  /*fc70*/  @P1 BRA `(.L_x_1177) ;  /* 0x0000000000641947 */ /* 0x000ff40003800000 */
[----:B0-----:R-:W-:Y:S01]  /*fc80*/  IADD3 R9, P1, R6, 0x20, RZ ;  /* 0x0000002006097810 */ /* 0x001fe20007f3e0ff */
[C---:B------:R-:W-:Y:S01]  /*fc90*/  VIADD R2, R23.reuse, 0x40 ;  /* 0x0000004017027836 */ /* 0x040fe20000000000 */
[----:B------:R-:W-:Y:S01]  /*fca0*/  ULDC UR4, c[0x0][0xa8c] ;  /* 0x0002a30000047ab9 */ /* 0x000fe20000000800 */
[C---:B------:R-:W-:Y:S01]  /*fcb0*/  VIADD R3, R23.reuse, 0x80 ;  /* 0x0000008017037836 */ /* 0x040fe20000000000 */
[----:B------:R-:W-:Y:S01]  /*fcc0*/  ULDC.64 UR8, c[0x0][0xad8] ;  /* 0x0002b60000087ab9 */ /* 0x000fe20000000a00 */
[----:B------:R-:W-:Y:S01]  /*fcd0*/  IMAD.X R0, RZ, RZ, R7, P1 ;  /* 0x000000ffff007224 */ /* 0x000fe200008e0607 */
        /* <DEDUP_REMOVED lines=19> */
.L_x_1177:
[----:B------:R-:W-:Y:S05]  /*fe10*/  BSYNC B1 ;  /* 0x0000000000017941 */ /* 0x000fea0003800000 */
.L_x_1176:
[----:B------:R-:W-:Y:S04]  /*fe20*/  BSSY B1, `(.L_x_1178) ;  /* 0x000001b000017945 */ /* 0x000fe80003800000 */
[----:B------:R-:W-:Y:S05]  /*fe30*/  @P0 BRA `(.L_x_1179) ;  /* 0x0000000000640947 */ /* 0x000fea0003800000 */
[----:B01----:R-:W-:Y:S01]  /*fe40*/  IADD3 R9, P0, R6, 0x40, RZ ;  /* 0x0000004006097810 */ /* 0x003fe20007f1e0ff */
        /* <DEDUP_REMOVED lines=24> */
.L_x_1179:
[----:B------:R-:W-:Y:S05]  /*ffd0*/  BSYNC B1 ;  /* 0x0000000000017941 */ /* 0x000fea0003800000 */
.L_x_1178:
[----:B------:R-:W-:Y:S05]  /*ffe0*/  @P2 BRA `(.L_x_1170) ;  /* 0x0000000000642947 */ /* 0x000fea0003800000 */
[----:B------:R-:W-:Y:S01]  /*fff0*/  IADD3 R5, P0, R6, 0x60, RZ ;  /* 0x0000006006057810 */ /* 0x000fe20007f1e0ff */
[C---:B------:R-:W-:Y:S01]  /*10000*/  VIADD R0, R23.reuse, 0x40 ;  /* 0x0000004017007836 */ /* 0x040fe20000000000 */
[----:B------:R-:W-:Y:S01]  /*10010*/  ULDC UR4, c[0x0][0xa8c] ;  /* 0x0002a30000047ab9 */ /* 0x000fe20000000800 */
[----:B------:R-:W-:Y:S01]  /*10020*/  ULDC.64 UR8, c[0x0][0xad8] ;  /* 0x0002b60000087ab9 */ /* 0x000fe20000000a00 */
[----:B------:R-:W-:Y:S01]  /*10030*/  IMAD.MOV.U32 R2, RZ, RZ, R4 ;  /* 0x000000ffff027224 */ /* 0x000fe200078e0004 */
[C---:B------:R-:W-:Y:S01]  /*10040*/  ISETP.GE.AND P1, PT, R23.reuse, UR4, PT ;  /* 0x0000000417007c0c */ /* 0x040fe2000bf26270 */
[----:B------:R-:W-:Y:S01]  /*10050*/  IMAD.X R6, RZ, RZ, R7, P0 ;  /* 0x000000ffff067224 */ /* 0x000fe200000e0607 */
[----:B------:R-:W-:Y:S01]  /*10060*/  ISETP.GE.AND P2, PT, R0, UR4, PT ;  /* 0x0000000400007c0c */ /* 0x000fe2000bf46270 */
[----:B------:R-:W-:Y:S01]  /*10070*/  IMAD.MOV.U32 R3, RZ, RZ, R13 ;  /* 0x000000ffff037224 */ /* 0x000fe200078e000d */
[----:B------:R-:W-:Y:S01]  /*10080*/  ULDC.64 UR10, c[0x0][0x208] ;  /* 0x00008200000a7ab9 */ /* 0x000fe20000000a00 */
[----:B------:R-:W-:-:S02]  /*10090*/  VIADD R4, R23, 0x80 ;  /* 0x0000008017047836 */ /* 0x000fc40000000000 */
[----:B------:R-:W-:Y:S02]  /*100a0*/  IMAD R6, R6, UR8, RZ ;  /* 0x0000000806067c24 */ /* 0x000fe4000f8e02ff */
        /* <DEDUP_REMOVED lines=13> */
.L_x_1170:
[----:B------:R-:W-:Y:S05]  /*10180*/  BSYNC B0 ;  /* 0x0000000000007941 */ /* 0x000fea0003800000 */
.L_x_1161:
[----:B------:R-:W-:Y:S02]  /*10190*/  ULDC UR4, c[0x0][0xc14] ;  /* 0x0003050000047ab9 */ /* 0x000fe40000000800 */
[----:B------:R-:W-:-:S06]  /*101a0*/  UISETP.GE.AND UP0, UPT, UR5, UR4, UPT ;  /* 0x000000040500728c */ /* 0x000fcc000bf06270 */
[----:B------:R-:W-:-:S13]  /*101b0*/  PLOP3.LUT P0, PT, PT, PT, UP0, 0x80, 0x0 ;  /* 0x000000000000781c */ /* 0x000fda0003f0f008 */
[----:B------:R-:W-:Y:S05]  /*101c0*/  @!P0 BRA `(.L_x_1180) ;  /* 0xffffff0800f88947 */ /* 0x000fea000383ffff */
[----:B------:R-:W-:Y:S05]  /*101d0*/  EXIT ;  /* 0x000000000000794d */ /* 0x000fea0003800000 */
.L_x_1079:
        /* <DEDUP_REMOVED lines=9> */
[----:B------:R-:W-:Y:S01]  /*10270*/  IMAD.MOV.U32 R10, RZ, RZ, RZ ;  /* 0x000000ffff0a7224 */ /* 0x000fe200078e00ff */
        /* <DEDUP_REMOVED lines=13> */
[----:B------:R-:W-:-:S09]  /*10350*/  LOP3.LUT R0, R0, 0xfffffffe, RZ, 0xc0, !PT ;  /* 0xfffffffe00007812 */ /* 0x000fd200078ec0ff */
[----:B------:R-:W-:-:S04]  /*10360*/  @P1 LOP3.LUT R0, R0, 0x1, RZ, 0xfc, !PT ;  /* 0x0000000100001812 */ /* 0x000fc800078efcff */
[----:B------:R-:W-:-:S04]  /*10370*/  LOP3.LUT R0, R0, 0xffffffef, RZ, 0xc0, !PT ;  /* 0xffffffef00007812 */ /* 0x000fc800078ec0ff */
[----:B------:R-:W-:-:S04]  /*10380*/  @P0 LOP3.LUT R0, R0, 0x10, RZ, 0xfc, !PT ;  /* 0x0000001000000812 */ /* 0x000fc800078efcff */
[----:B------:R-:W-:Y:S01]  /*10390*/  LOP3.LUT R0, R0, 0xfffffff7, RZ, 0xc0, !PT ;  /* 0xfffffff700007812 */ /* 0x000fe200078ec0ff */
[----:B--2---:R-:W1:Y:S02]  /*103a0*/  SHFL.UP PT, R4, R10, 0x1, RZ ;  /* 0x042000000a047989 */ /* 0x004e6400000e00ff */
[----:B-1----:R-:W-:-:S04]  /*103b0*/  SEL R5, R4, RZ, P1 ;  /* 0x000000ff04057207 */ /* 0x002fc80000800000 */
[----:B------:R-:W-:-:S05]  /*103c0*/  IADD3 R5, R10, R5, RZ ;  /* 0x000000050a057210 */ /* 0x000fca0007ffe0ff */
[----:B------:R-:W1:Y:S02]  /*103d0*/  SHFL.UP PT, R4, R5, 0x2, RZ ;  /* 0x0440000005047989 */ /* 0x000e6400000e00ff */
[----:B-1----:R-:W-:Y:S02]  /*103e0*/  SEL R4, R4, RZ, P0 ;  /* 0x000000ff04047207 */ /* 0x002fe40000000000 */
[----:B------:R-:W-:-:S03]  /*103f0*/  ISETP.GE.U32.AND P0, PT, R7, 0x4, PT ;  /* 0x000000040700780c */ /* 0x000fc60003f06070 */
[----:B------:R-:W-:-:S05]  /*10400*/  IMAD.IADD R4, R5, 0x1, R4 ;  /* 0x0000000105047824 */ /* 0x000fca00078e0204 */
[----:B------:R-:W1:Y:S05]  /*10410*/  SHFL.UP PT, R6, R4, 0x4, RZ ;  /* 0x0480000004067989 */ /* 0x000e6a00000e00ff */
[----:B------:R-:W-:-:S04]  /*10420*/  @P0 LOP3.LUT R0, R0, 0x8, RZ, 0xfc, !PT ;  /* 0x0000000800000812 */ /* 0x000fc800078efcff */
[----:B------:R-:W-:Y:S02]  /*10430*/  LOP3.LUT R0, R0, 0xfffffffb, RZ, 0xc0, !PT ;  /* 0xfffffffb00007812 */ /* 0x000fe400078ec0ff */
[----:B-1----:R-:W-:Y:S01]  /*10440*/  SEL R3, R6, RZ, P0 ;  /* 0x000000ff06037207 */ /* 0x002fe20000000000 */
[----:B------:R-:W-:Y:S01]  /*10450*/  IMAD.MOV.U32 R6, RZ, RZ, RZ ;  /* 0x000000ffff067224 */ /* 0x000fe200078e00ff */
        /* <DEDUP_REMOVED lines=18> */
[----:B------:R-:W-:Y:S01]  /*10580*/  MOV R6, RZ ;  /* 0x000000ff00067202 */ /* 0x000fe20000000f00 */
[----:B------:R-:W-:Y:S01]  /*10590*/  ULDC UR5, c[0x0][0xc14] ;  /* 0x0003050000057ab9 */ /* 0x000fe20000000800 */
[----:B------:R-:W-:Y:S01]  /*105a0*/  ULDC UR7, c[0x0][0xc14] ;  /* 0x0003050000077ab9 */ /* 0x000fe20000000800 */
[----:B------:R-:W-:-:S05]  /*105b0*/  ULDC UR4, c[0x0][0xc10] ;  /* 0x0003040000047ab9 */ /* 0x000fca0000000800 */
.L_x_1185:
[----:B------:R-:W-:Y:S02]  /*105c0*/  VIADD R6, R6, 0x1f ;  /* 0x0000001f06067836 */ /* 0x000fe40000000000 */
[----:B------:R-:W-:-:S03]  /*105d0*/  IMAD.U32 R19, RZ, RZ, UR7 ;  /* 0x00000007ff137e24 */ /* 0x000fc6000f8e00ff */
[----:B------:R-:W-:-:S13]  /*105e0*/  ISETP.GE.AND P0, PT, R6, UR5, PT ;  /* 0x0000000506007c0c */ /* 0x000fda000bf06270 */
[----:B------:R-:W-:Y:S05]  /*105f0*/  @P0 BRA `(.L_x_1182) ;  /* 0x0000000400cc0947 */ /* 0x000fea0003800000 */
[----:B------:R-:W0:Y:S01]  /*10600*/  S2R R2, SR_TID.X ;  /* 0x0000000000027919 */ /* 0x000e220000002100 */
        /* <DEDUP_REMOVED lines=11> */
.L_x_1184:
[----:B------:R-:W-:Y:S05]  /*106c0*/  BSYNC B0 ;  /* 0x0000000000007941 */ /* 0x000fea0003800000 */
.L_x_1183:
        /* <DEDUP_REMOVED lines=18> */
[----:B0-----:R-:W-:-:S04]  /*107f0*/  SEL R9, R8, RZ, P0 ;  /* 0x000000ff08097207 */ /* 0x001fc80000000000 */
[----:B------:R-:W-:-:S05]  /*10800*/  IADD3 R4, R4, R9, RZ ;  /* 0x0000000904047210 */ /* 0x000fca0007ffe0ff */
[----:B------:R-:W0:Y:S02]  /*10810*/  SHFL.IDX PT, R3, R4, 0x1f, 0x1f ;  /* 0x03e01f0004037f89 */ /* 0x000e2400000e0000 */
[----:B0-----:R-:W-:-:S04]  /*10820*/  IMAD R2, R3, UR4, RZ ;  /* 0x0000000403027c24 */ /* 0x001fc8000f8e02ff */
[----:B------:R-:W-:-:S05]  /*10830*/  IMAD.IADD R5, R2, 0x1, R5 ;  /* 0x0000000102057824 */ /* 0x000fca00078e0205 */
[----:B------:R-:W-:-:S13]  /*10840*/  ISETP.GT.AND P0, PT, R5, UR6, PT ;  /* 0x0000000605007c0c */ /* 0x000fda000bf04270 */
[----:B------:R-:W-:Y:S05]  /*10850*/  @!P0 BRA `(.L_x_1185) ;  /* 0xfffffffc00588947 */ /* 0x000fea000383ffff */
.L_x_1181:
[----:B------:R-:W-:Y:S01]  /*10860*/  IMAD.IADD R7, R5, 0x1, -R2 ;  /* 0x0000000105077824 */ /* 0x000fe200078e0a02 */
[----:B------:R-:W-:-:S03]  /*10870*/  ULDC.64 UR8, c[0x0][0x208] ;  /* 0x0000820000087ab9 */ /* 0x000fc60000000a00 */
[----:B------:R-:W-:-:S05]  /*10880*/  IMAD R2, R4, UR4, R7 ;  /* 0x0000000404027c24 */ /* 0x000fca000f8e0207 */
[----:B------:R-:W-:Y:S02]  /*10890*/  ISETP.GT.AND P0, PT, R2, UR6, PT ;  /* 0x0000000602007c0c */ /* 0x000fe4000bf04270 */
[----:B------:R-:W0:Y:S11]  /*108a0*/  LDC.64 R2, c[0x0][0xc68] ;  /* 0x00031a00ff027b82 */ /* 0x000e360000000a00 */
[----:B------:R-:W-:-:S04]  /*108b0*/  VOTE.ANY R9, PT, !P0 ;  /* 0x0000000000097806 */ /* 0x000fc800040e0100 */
[----:B------:R-:W1:Y:S02]  /*108c0*/  POPC R5, R9 ;  /* 0x0000000900057309 */ /* 0x000e640000000000 */
[----:B-1----:R-:W-:-:S04]  /*108d0*/  IMAD.IADD R19, R5, 0x1, R6 ;  /* 0x0000000105137824 */ /* 0x002fc800078e0206 */
[----:B0-----:R-:W-:-:S05]  /*108e0*/  IMAD.WIDE R2, R19, 0x4, R2 ;  /* 0x0000000413027825 */ /* 0x001fca00078e0202 */
[----:B------:R-:W2:Y:S01]  /*108f0*/  LDG.E R8, desc[UR8][R2.64] ;  /* 0x0000000802087981 */ /* 0x000ea2000c1e1900 */
[----:B------:R-:W-:-:S03]  /*10900*/  ISETP.NE.AND P0, PT, R9, RZ, PT ;  /* 0x000000ff0900720c */ /* 0x000fc60003f05270 */
[----:B------:R-:W2:Y:S02]  /*10910*/  SHFL.IDX PT, R17, R10, R5, 0x1f ;  /* 0x00001f050a117589 */ /* 0x000ea400000e0000 */
[----:B--2---:R-:W-:-:S05]  /*10920*/  IMAD R6, R17, R8, RZ ;  /* 0x0000000811067224 */ /* 0x004fca00078e02ff */
[----:B------:R-:W-:-:S04]  /*10930*/  IABS R11, R6 ;  /* 0x00000006000b7213 */ /* 0x000fc80000000000 */
[----:B------:R-:W0:Y:S08]  /*10940*/  I2F.RP R12, R11 ;  /* 0x0000000b000c7306 */ /* 0x000e300000209400 */
[----:B0-----:R-:W0:Y:S02]  /*10950*/  MUFU.RCP R12, R12 ;  /* 0x0000000c000c7308 */ /* 0x001e240000001000 */
[----:B0-----:R-:W-:-:S06]  /*10960*/  VIADD R13, R12, 0xffffffe ;  /* 0x0ffffffe0c0d7836 */ /* 0x001fcc0000000000 */
[----:B------:R0:W1:Y:S01]  /*10970*/  F2I.FTZ.U32.TRUNC.NTZ R3, R13 ;  /* 0x0000000d00037305 */ /* 0x000062000021f000 */
[----:B------:R-:W-:Y:S05]  /*10980*/  @!P0 BRA `(.L_x_1186) ;  /* 0x0000000000088947 */ /* 0x000fea0003800000 */
[----:B------:R-:W-:-:S05]  /*10990*/  VIADD R5, R5, 0xffffffff ;  /* 0xffffffff05057836 */ /* 0x000fca0000000000 */
[----:B------:R2:W3:Y:S02]  /*109a0*/  SHFL.IDX PT, R16, R4, R5, 0x1f ;  /* 0x00001f0504107589 */ /* 0x0004e400000e0000 */
.L_x_1186:
[----:B-1----:R-:W-:Y:S01]  /*109b0*/  IMAD.MOV R2, RZ, RZ, -R3 ;  /* 0x000000ffff027224 */ /* 0x002fe200078e0a03 */
[----:B--2---:R-:W-:Y:S01]  /*109c0*/  IABS R4, R6 ;  /* 0x0000000600047213 */ /* 0x004fe20000000000 */
[----:B---3--:R-:W-:Y:S02]  /*109d0*/  IMAD R16, R16, UR4, R7 ;  /* 0x0000000410107c24 */ /* 0x008fe4000f8e0207 */
[----:B------:R-:W-:Y:S02]  /*109e0*/  IMAD R5, R2, R11, RZ ;  /* 0x0000000b02057224 */ /* 0x000fe400078e02ff */
[----:B------:R-:W-:Y:S02]  /*109f0*/  IMAD.MOV.U32 R2, RZ, RZ, RZ ;  /* 0x000000ffff027224 */ /* 0x000fe400078e00ff */
[----:B------:R-:W-:Y:S02]  /*10a00*/  IMAD.MOV R4, RZ, RZ, -R4 ;  /* 0x000000ffff047224 */ /* 0x000fe400078e0a04 */
[----:B------:R-:W-:Y:S01]  /*10a10*/  IMAD.HI.U32 R2, R3, R5, R2 ;  /* 0x0000000503027227 */ /* 0x000fe200078e0002 */
[----:B------:R-:W-:-:S04]  /*10a20*/  IADD3 R5, -R16, UR6, RZ ;  /* 0x0000000610057c10 */ /* 0x000fc8000fffe1ff */
[----:B------:R-:W-:-:S05]  /*10a30*/  IABS R3, R5 ;  /* 0x0000000500037213 */ /* 0x000fca0000000000 */
[----:B------:R-:W-:-:S04]  /*10a40*/  IMAD.HI.U32 R9, R2, R3, RZ ;  /* 0x0000000302097227 */ /* 0x000fc800078e00ff */
[----:B------:R-:W-:-:S05]  /*10a50*/  IMAD R2, R9, R4, R3 ;  /* 0x0000000409027224 */ /* 0x000fca00078e0203 */
[----:B------:R-:W-:-:S13]  /*10a60*/  ISETP.GT.U32.AND P0, PT, R11, R2, PT ;  /* 0x000000020b00720c */ /* 0x000fda0003f04070 */
[----:B------:R-:W-:Y:S01]  /*10a70*/  @!P0 IMAD.IADD R2, R2, 0x1, -R11 ;  /* 0x0000000102028824 */ /* 0x000fe200078e0a0b */
[----:B------:R-:W-:-:S04]  /*10a80*/  @!P0 IADD3 R9, R9, 0x1, RZ ;  /* 0x0000000109098810 */ /* 0x000fc80007ffe0ff */
[----:B------:R-:W-:Y:S02]  /*10a90*/  ISETP.GE.U32.AND P0, PT, R2, R11, PT ;  /* 0x0000000b0200720c */ /* 0x000fe40003f06070 */
[----:B------:R-:W-:-:S11]  /*10aa0*/  LOP3.LUT R2, R5, R6, RZ, 0x3c, !PT ;  /* 0x0000000605027212 */ /* 0x000fd600078e3cff */
[----:B------:R-:W-:Y:S01]  /*10ab0*/  @P0 VIADD R9, R9, 0x1 ;  /* 0x0000000109090836 */ /* 0x000fe20000000000 */
[----:B------:R-:W-:-:S13]  /*10ac0*/  ISETP.GE.AND P0, PT, R2, RZ, PT ;  /* 0x000000ff0200720c */ /* 0x000fda0003f06270 */
[----:B------:R-:W-:Y:S01]  /*10ad0*/  @!P0 IMAD.MOV R9, RZ, RZ, -R9 ;  /* 0x000000ffff098224 */ /* 0x000fe200078e0a09 */
[----:B------:R-:W-:-:S13]  /*10ae0*/  ISETP.NE.AND P0, PT, R6, RZ, PT ;  /* 0x000000ff0600720c */ /* 0x000fda0003f05270 */
[----:B------:R-:W-:-:S05]  /*10af0*/  @!P0 LOP3.LUT R9, RZ, R6, RZ, 0x33, !PT ;  /* 0x00000006ff098212 */ /* 0x000fca00078e33ff */
[----:B------:R-:W-:Y:S02]  /*10b00*/  IMAD R4, R8, R9, RZ ;  /* 0x0000000908047224 */ /* 0x000fe400078e02ff */
[----:B------:R-:W-:Y:S02]  /*10b10*/  IMAD.MOV R9, RZ, RZ, -R9 ;  /* 0x000000ffff097224 */ /* 0x000fe400078e0a09 */
[----:B------:R-:W-:Y:S02]  /*10b20*/  IMAD.MOV R3, RZ, RZ, -R4 ;  /* 0x000000ffff037224 */ /* 0x000fe400078e0a04 */
[----:B------:R-:W-:-:S03]  /*10b30*/  IMAD R5, R6, R9, R5 ;  /* 0x0000000906057224 */ /* 0x000fc600078e0205 */
[----:B------:R-:W-:Y:S01]  /*10b40*/  VIADDMNMX R8, R3, UR4, R8, PT ;  /* 0x0000000403087c46 */ /* 0x000fe2000b800108 */
[----:B------:R-:W-:-:S03]  /*10b50*/  IMAD.IADD R4, R5, 0x1, R4 ;  /* 0x0000000105047824 */ /* 0x000fc600078e0204 */
[----:B------:R-:W-:-:S04]  /*10b60*/  IABS R7, R8 ;  /* 0x0000000800077213 */ /* 0x000fc80000000000 */
[----:B------:R-:W1:Y:S08]  /*10b70*/  I2F.RP R10, R7 ;  /* 0x00000007000a7306 */ /* 0x000e700000209400 */
[----:B-1----:R-:W1:Y:S02]  /*10b80*/  MUFU.RCP R10, R10 ;  /* 0x0000000a000a7308 */ /* 0x002e640000001000 */
[----:B-1----:R-:W-:-:S06]  /*10b90*/  VIADD R2, R10, 0xffffffe ;  /* 0x0ffffffe0a027836 */ /* 0x002fcc0000000000 */
[----:B------:R1:W2:Y:S02]  /*10ba0*/  F2I.FTZ.U32.TRUNC.NTZ R3, R2 ;  /* 0x0000000200037305 */ /* 0x0002a4000021f000 */
[----:B-1----:R-:W-:Y:S02]  /*10bb0*/  IMAD.MOV.U32 R2, RZ, RZ, RZ ;  /* 0x000000ffff027224 */ /* 0x002fe400078e00ff */
[----:B--2---:R-:W-:-:S04]  /*10bc0*/  IMAD.MOV R6, RZ, RZ, -R3 ;  /* 0x000000ffff067224 */ /* 0x004fc800078e0a03 */
[----:B------:R-:W-:Y:S01]  /*10bd0*/  IMAD R9, R6, R7, RZ ;  /* 0x0000000706097224 */ /* 0x000fe200078e02ff */
[----:B------:R-:W-:-:S03]  /*10be0*/  IABS R6, R5 ;  /* 0x0000000500067213 */ /* 0x000fc60000000000 */
[----:B------:R-:W-:Y:S01]  /*10bf0*/  IMAD.HI.U32 R3, R3, R9, R2 ;  /* 0x0000000903037227 */ /* 0x000fe200078e0002 */
[----:B------:R-:W-:-:S04]  /*10c00*/  IABS R9, R8 ;  /* 0x0000000800097213 */ /* 0x000fc80000000000 */
[----:B------:R-:W-:Y:S01]  /*10c10*/  IADD3 R2, RZ, -R9, RZ ;  /* 0x80000009ff027210 */ /* 0x000fe20007ffe0ff */
[----:B------:R-:W-:-:S04]  /*10c20*/  IMAD.HI.U32 R3, R3, R6, RZ ;  /* 0x0000000603037227 */ /* 0x000fc800078e00ff */
[----:B------:R-:W-:-:S05]  /*10c30*/  IMAD R2, R3, R2, R6 ;  /* 0x0000000203027224 */ /* 0x000fca00078e0206 */
[----:B------:R-:W-:-:S13]  /*10c40*/  ISETP.GT.U32.AND P0, PT, R7, R2, PT ;  /* 0x000000020700720c */ /* 0x000fda0003f04070 */
[----:B------:R-:W-:Y:S02]  /*10c50*/  @!P0 IMAD.IADD R2, R2, 0x1, -R7 ;  /* 0x0000000102028824 */ /* 0x000fe400078e0a07 */
[----:B------:R-:W-:-:S03]  /*10c60*/  @!P0 VIADD R3, R3, 0x1 ;  /* 0x0000000103038836 */ /* 0x000fc60000000000 */
[----:B------:R-:W-:Y:S02]  /*10c70*/  ISETP.GE.U32.AND P0, PT, R2, R7, PT ;  /* 0x000000070200720c */ /* 0x000fe40003f06070 */
[----:B------:R-:W-:-:S11]  /*10c80*/  LOP3.LUT R2, R5, R8, RZ, 0x3c, !PT ;  /* 0x0000000805027212 */ /* 0x000fd600078e3cff */
[----:B------:R-:W-:Y:S01]  /*10c90*/  @P0 VIADD R3, R3, 0x1 ;  /* 0x0000000103030836 */ /* 0x000fe20000000000 */
[----:B------:R-:W-:-:S13]  /*10ca0*/  ISETP.GE.AND P0, PT, R2, RZ, PT ;  /* 0x000000ff0200720c */ /* 0x000fda0003f06270 */
[----:B------:R-:W-:Y:S01]  /*10cb0*/  @!P0 IMAD.MOV R3, RZ, RZ, -R3 ;  /* 0x000000ffff038224 */ /* 0x000fe200078e0a03 */
[----:B------:R-:W-:-:S13]  /*10cc0*/  ISETP.NE.AND P0, PT, R8, RZ, PT ;  /* 0x000000ff0800720c */ /* 0x000fda0003f05270 */
[----:B------:R-:W-:Y:S01]  /*10cd0*/  @!P0 LOP3.LUT R3, RZ, R8, RZ, 0x33, !PT ;  /* 0x00000008ff038212 */ /* 0x000fe200078e33ff */
[----:B------:R-:W-:-:S03]  /*10ce0*/  IMAD.MOV R8, RZ, RZ, -R8 ;  /* 0x000000ffff087224 */ /* 0x000fc600078e0a08 */
[----:B------:R-:W-:Y:S01]  /*10cf0*/  LOP3.LUT R2, RZ, R3, RZ, 0x33, !PT ;  /* 0x00000003ff027212 */ /* 0x000fe200078e33ff */
[----:B------:R-:W-:-:S04]  /*10d00*/  IMAD R18, R3, R8, R4 ;  /* 0x0000000803127224 */ /* 0x000fc800078e0204 */
[----:B------:R-:W-:Y:S01]  /*10d10*/  IMAD.IADD R17, R17, 0x1, R2 ;  /* 0x0000000111117824 */ /* 0x000fe200078e0202 */
[----:B------:R-:W-:Y:S06]  /*10d20*/  BRA `(.L_x_1187) ;  /* 0x00000000000c7947 */ /* 0x000fec0003800000 */
.L_x_1182:
[----:B------:R-:W-:Y:S01]  /*10d30*/  IMAD.MOV.U32 R17, RZ, RZ, RZ ;  /* 0x000000ffff117224 */ /* 0x000fe200078e00ff */
[----:B------:R-:W-:Y:S01]  /*10d40*/  MOV R16, UR6 ;  /* 0x0000000600107c02 */ /* 0x000fe20008000f00 */
[----:B------:R-:W-:-:S07]  /*10d50*/  IMAD.MOV.U32 R18, RZ, RZ, RZ ;  /* 0x000000ffff127224 */ /* 0x000fce00078e00ff */
.L_x_1187:
[----:B------:R-:W1:Y:S01]  /*10d60*/  S2R R2, SR_TID.X ;  /* 0x0000000000027919 */ /* 0x000e620000002100 */
[----:B------:R-:W-:Y:S01]  /*10d70*/  STL [R1], RZ ;  /* 0x000000ff01007387 */ /* 0x000fe20000100800 */
[----:B-1----:R-:W-:-:S04]  /*10d80*/  LOP3.LUT R2, R2, 0x1f, RZ, 0xc0, !PT ;  /* 0x0000001f02027812 */ /* 0x002fc800078ec0ff */
[----:B------:R-:W-:-:S13]  /*10d90*/  ISETP.NE.AND P0, PT, R2, RZ, PT ;  /* 0x000000ff0200720c */ /* 0x000fda0003f05270 */
[----:B------:R-:W1:Y:S01]  /*10da0*/  @!P0 S2R R3, SR_CgaCtaId ;  /* 0x0000000000038919 */ /* 0x000e620000008800 */
[----:B------:R-:W-:-:S04]  /*10db0*/  @!P0 MOV R0, 0x400 ;  /* 0x0000040000008802 */ /* 0x000fc80000000f00 */
[----:B-1----:R-:W-:-:S05]  /*10dc0*/  @!P0 LEA R0, R3, R0, 0x18 ;  /* 0x0000000003008211 */ /* 0x002fca00078ec0ff */
[----:B------:R1:W-:Y:S01]  /*10dd0*/  @!P0 STS.128 [R0+0x308d0], R16 ;  /* 0x0308d01000008388 */ /* 0x0003e20000000c00 */
[----:B------:R-:W-:Y:S06]  /*10de0*/  BAR.ARV 0x5, 0x120 ;  /* 0x0144800000007b1d */ /* 0x000fec0000002000 */
[----:B------:R-:W-:Y:S01]  /*10df0*/  ISETP.GE.AND P0, PT, R19, UR5, PT ;  /* 0x0000000513007c0c */ /* 0x000fe2000bf06270 */
[----:B-1----:R-:W-:-:S05]  /*10e00*/  IMAD.MOV.U32 R0, RZ, RZ, 0x1 ;  /* 0x00000001ff007424 */ /* 0x002fca00078e00ff */
[----:B------:R1:W-:Y:S04]  /*10e10*/  STL [R1+0x8], R0 ;  /* 0x0000080001007387 */ /* 0x0003e80000100800 */
[----:B------:R1:W-:Y:S03]  /*10e20*/  STL [R1+0x18], RZ ;  /* 0x000018ff01007387 */ /* 0x0003e60000100800 */
[----:B------:R-:W-:Y:S05]  /*10e30*/  @P0 BRA `(.L_x_1188) ;  /* 0x0000004800880947 */ /* 0x000fea0003800000 */
[----:B-1----:R-:W-:Y:S01]  /*10e40*/  IMAD.MOV.U32 R0, RZ, RZ, 0x1 ;  /* 0x00000001ff007424 */ /* 0x002fe200078e00ff */
[----:B------:R1:W-:Y:S01]  /*10e50*/  STL [R1+0x18], RZ ;  /* 0x000018ff01007387 */ /* 0x0003e20000100800 */
[----:B------:R-:W-:Y:S01]  /*10e60*/  ULDC UR38, c[0x0][0xc] ;  /* 0x0000030000267ab9 */ /* 0x000fe20000000800 */
[----:B------:R-:W-:Y:S02]  /*10e70*/  ULDC.64 UR36, c[0x0][0x198] ;  /* 0x0000660000247ab9 */ /* 0x000fe40000000a00 */
[----:B------:R1:W-:Y:S04]  /*10e80*/  STL [R1+0x8], R0 ;  /* 0x0000080001007387 */ /* 0x0003e80000100800 */
[----:B------:R1:W-:Y:S02]  /*10e90*/  STL [R1], RZ ;  /* 0x000000ff01007387 */ /* 0x0003e40000100800 */
.L_x_1264:
[----:B------:R-:W-:Y:S05]  /*10ea0*/  YIELD ;  /* 0x0000000000007946 */ /* 0x000fea0003800000 */
[----:B------:R-:W-:Y:S01]  /*10eb0*/  ULDC.64 UR4, c[0x0][0xa28] ;  /* 0x00028a0000047ab9 */ /* 0x000fe20000000a00 */
[----:B------:R-:W-:Y:S01]  /*10ec0*/  IMAD.MOV.U32 R4, RZ, RZ, RZ ;  /* 0x000000ffff047224 */ /* 0x000fe200078e00ff */
[----:B------:R-:W-:Y:S01]  /*10ed0*/  ISETP.NE.U32.AND P0, PT, RZ, UR4, PT ;  /* 0x00000004ff007c0c */ /* 0x000fe2000bf05070 */
[----:B------:R-:W-:-:S03]  /*10ee0*/  ULDC.64 UR6, c[0x0][0x208] ;  /* 0x0000820000067ab9 */ /* 0x000fc60000000a00 */
[----:B------:R-:W-:Y:S01]  /*10ef0*/  ISETP.NE.AND.EX P0, PT, RZ, UR5, PT, P0 ;  /* 0x00000005ff007c0c */ /* 0x000fe2000bf05300 */
[----:B------:R-:W-:-:S12]  /*10f00*/  ULDC.64 UR4, c[0x0][0xa00] ;  /* 0x0002800000047ab9 */ /* 0x000fd80000000a00 */
[----:B--2---:R-:W2:Y:S01]  /*10f10*/  @P0 LDC.64 R2, c[0x0][0xa28] ;  /* 0x00028a00ff020b82 */ /* 0x004ea20000000a00 */
[----:B------:R-:W-:Y:S01]  /*10f20*/  ISETP.NE.U32.AND P2, PT, RZ, UR4, PT ;  /* 0x00000004ff007c0c */ /* 0x000fe2000bf45070 */
[----:B--2---:R-:W-:-:S05]  /*10f30*/  @P0 IMAD.WIDE R2, R19, 0x4, R2 ;  /* 0x0000000413020825 */ /* 0x004fca00078e0202 */
[----:B------:R2:W5:Y:S01]  /*10f40*/  @P0 LDG.E R4, desc[UR6][R2.64] ;  /* 0x0000000602040981 */ /* 0x000562000c1e1900 */
[----:B------:R-:W-:Y:S01]  /*10f50*/  ISETP.NE.AND.EX P2, PT, RZ, UR5, PT, P2 ;  /* 0x00000005ff007c0c */ /* 0x000fe2000bf45320 */
[----:B-1----:R-:W-:Y:S01]  /*10f60*/  IMAD.MOV.U32 R0, RZ, RZ, RZ ;  /* 0x000000ffff007224 */ /* 0x002fe200078e00ff */
[----:B------:R-:W-:Y:S01]  /*10f70*/  ULDC.64 UR4, c[0x0][0xa18] ;  /* 0x0002860000047ab9 */ /* 0x000fe20000000a00 */
[----:B--2---:R-:W1:Y:S02]  /*10f80*/  LDC.64 R2, c[0x0][0xa00] ;  /* 0x00028000ff027b82 */ /* 0x004e640000000a00 */
[----:B-1----:R-:W-:-:S08]  /*10f90*/  IMAD.WIDE R2, R19, 0x4, R2 ;  /* 0x0000000413027825 */ /* 0x002fd000078e0202 */
[----:B------:R-:W2:Y:S01]  /*10fa0*/  @P2 LDG.E R0, desc[UR6][R2.64] ;  /* 0x0000000602002981 */ /* 0x000ea2000c1e1900 */
[----:B------:R-:W-:Y:S01]  /*10fb0*/  ISETP.NE.U32.AND P1, PT, RZ, UR4, PT ;  /* 0x00000004ff007c0c */ /* 0x000fe2000bf25070 */
[----:B------:R-:W-:-:S03]  /*10fc0*/  ULDC UR4, c[0x0][0x288] ;  /* 0x0000a20000047ab9 */ /* 0x000fc60000000800 */
[----:B------:R-:W-:-:S13]  /*10fd0*/  ISETP.NE.AND.EX P1, PT, RZ, UR5, PT, P1 ;  /* 0x00000005ff007c0c */ /* 0x000fda000bf25310 */
[----:B------:R-:W1:Y:S02]  /*10fe0*/  @P1 LDC.64 R6, c[0x0][0xa18] ;  /* 0x00028600ff061b82 */ /* 0x000e640000000a00 */
[----:B-1----:R-:W-:Y:S01]  /*10ff0*/  @P1 IMAD.WIDE R6, R19, 0x4, R6 ;  /* 0x0000000413061825 */ /* 0x002fe200078e0206 */
[----:B--2---:R1:W-:Y:S03]  /*11000*/  STL [R1+0x1c], R0 ;  /* 0x00001c0001007387 */ /* 0x0043e60000100800 */
[----:B-1----:R-:W-:Y:S01]  /*11010*/  IMAD.U32 R0, RZ, RZ, UR4 ;  /* 0x00000004ff007e24 */ /* 0x002fe2000f8e00ff */
[----:B------:R-:W-:Y:S02]  /*11020*/  ULDC.64 UR4, c[0x0][0x3f8] ;  /* 0x0000fe0000047ab9 */ /* 0x000fe40000000a00 */
[----:B------:R-:W-:-:S03]  /*11030*/  UISETP.NE.U32.AND UP0, UPT, UR4, URZ, UPT ;  /* 0x0000003f0400728c */ /* 0x000fc6000bf05070 */
[----:B------:R-:W-:Y:S01]  /*11040*/  ULDC UR4, c[0x0][0x404] ;  /* 0x0001010000047ab9 */ /* 0x000fe20000000800 */
[----:B------:R-:W-:Y:S01]  /*11050*/  UISETP.NE.AND.EX UP0, UPT, UR5, URZ, UPT, UP0 ;  /* 0x0000003f0500728c */ /* 0x000fe2000bf05300 */
[----:B------:R1:W5:Y:S01]  /*11060*/  @P1 LDG.E R0, desc[UR6][R6.64] ;  /* 0x0000000606001981 */ /* 0x000362000c1e1900 */
[----:B------:R-:W-:Y:S01]  /*11070*/  ULDC.64 UR6, c[0x0][0xa08] ;  /* 0x0002820000067ab9 */ /* 0x000fe20000000a00 */
[----:B------:R-:W-:Y:S01]  /*11080*/  ULDC UR5, c[0x0][0x2e0] ;  /* 0x0000b80000057ab9 */ /* 0x000fe20000000800 */
[----:B------:R-:W-:Y:S01]  /*11090*/  USEL UR4, UR4, 0x1, UP0 ;  /* 0x0000000104047887 */ /* 0x000fe20008000000 */
[----:B------:R-:W-:-:S03]  /*110a0*/  ISETP.NE.U32.AND P0, PT, RZ, UR6, PT ;  /* 0x00000006ff007c0c */ /* 0x000fc6000bf05070 */
[----:B------:R-:W-:Y:S01]  /*110b0*/  UIMAD UR4, UR4, UR5, URZ ;  /* 0x00000005040472a4 */ /* 0x000fe2000f8e023f */
[----:B------:R-:W-:-:S05]  /*110c0*/  ISETP.NE.AND.EX P0, PT, RZ, UR7, PT, P0 ;  /* 0x00000007ff007c0c */ /* 0x000fca000bf05300 */
[----:B------:R-:W-:Y:S01]  /*110d0*/  IMAD.U32 R5, RZ, RZ, UR4 ;  /* 0x00000004ff057e24 */ /* 0x000fe2000f8e00ff */
[----:B-1----:R-:W-:Y:S07]  /*110e0*/  @P1 BRA `(.L_x_1189) ;  /* 0x0000000000141947 */ /* 0x002fee0003800000 */
[----:B------:R-:W-:Y:S05]  /*110f0*/  @!P2 BRA `(.L_x_1189) ;  /* 0x000000000010a947 */ /* 0x000fea0003800000 */
[----:B------:R-:W-:Y:S02]  /*11100*/  ULDC.64 UR4, c[0x0][0x208] ;  /* 0x0000820000047ab9 */ /* 0x000fe40000000a00 */
[----:B------:R-:W2:Y:S04]  /*11110*/  LDG.E R7, desc[UR4][R2.64] ;  /* 0x0000000402077981 */ /* 0x000ea8000c1e1900 */
[----:B-----5:R-:W2:Y:S02]  /*11120*/  LDG.E R0, desc[UR4][R2.64+0x4] ;  /* 0x0000040402007981 */ /* 0x020ea4000c1e1900 */
[----:B--2---:R-:W-:-:S07]  /*11130*/  IMAD.IADD R0, R0, 0x1, -R7 ;  /* 0x0000000100007824 */ /* 0x004fce00078e0a07 */
.L_x_1189:
[----:B------:R-:W1:Y:S01]  /*11140*/  LDC.64 R2, c[0x0][0xa08] ;  /* 0x00028200ff027b82 */ /* 0x000e620000000a00 */
[----:B------:R-:W-:Y:S01]  /*11150*/  MOV R7, RZ ;  /* 0x000000ff00077202 */ /* 0x000fe20000000f00 */
[----:B------:R-:W-:Y:S01]  /*11160*/  ULDC.64 UR4, c[0x0][0x208] ;  /* 0x0000820000047ab9 */ /* 0x000fe20000000a00 */
[----:B-1----:R-:W-:-:S05]  /*11170*/  IMAD.WIDE R2, R19, 0x4, R2 ;  /* 0x0000000413027825 */ /* 0x002fca00078e0202 */
[----:B------:R-:W2:Y:S01]  /*11180*/  @P0 LDG.E R7, desc[UR4][R2.64] ;  /* 0x0000000402070981 */ /* 0x000ea2000c1e1900 */
[----:B------:R-:W-:Y:S02]  /*11190*/  ULDC.64 UR4, c[0x0][0xa20] ;  /* 0x0002880000047ab9 */ /* 0x000fe40000000a00 */
[----:B------:R-:W-:-:S04]  /*111a0*/  ISETP.NE.U32.AND P1, PT, RZ, UR4, PT ;  /* 0x00000004ff007c0c */ /* 0x000fc8000bf25070 */
[----:B------:R-:W-:Y:S01]  /*111b0*/  ISETP.NE.AND.EX P1, PT, RZ, UR5, PT, P1 ;  /* 0x00000005ff007c0c */ /* 0x000fe2000bf25310 */
[----:B--2--5:R-:W-:-:S05]  /*111c0*/  IMAD.IADD R6, R7, 0x1, R4 ;  /* 0x0000000107067824 */ /* 0x024fca00078e0204 */
[----:B------:R1:W-:Y:S07]  /*111d0*/  STL [R1+0x4], R6 ;  /* 0x0000040601007387 */ /* 0x0003ee0000100800 */
[----:B------:R-:W-:Y:S05]  /*111e0*/  @!P1 BRA `(.L_x_1190) ;  /* 0x0000000000149947 */ /* 0x000fea0003800000 */
[----:B------:R-:W2:Y:S01]  /*111f0*/  LDC.64 R2, c[0x0][0xa20] ;  /* 0x00028800ff027b82 */ /* 0x000ea20000000a00 */
[----:B------:R-:W-:Y:S01]  /*11200*/  ULDC.64 UR4, c[0x0][0x208] ;  /* 0x0000820000047ab9 */ /* 0x000fe20000000a00 */
[----:B--2---:R-:W-:-:S05]  /*11210*/  IMAD.WIDE R2, R19, 0x4, R2 ;  /* 0x0000000413027825 */ /* 0x004fca00078e0202 */
[----:B------:R2:W5:Y:S01]  /*11220*/  LDG.E R5, desc[UR4][R2.64] ;  /* 0x0000000402057981 */ /* 0x000562000c1e1900 */
[----:B------:R-:W-:Y:S05]  /*11230*/  BRA `(.L_x_1191) ;  /* 0x0000000000147947 */ /* 0x000fea0003800000 */
.L_x_1190:
[----:B------:R-:W-:Y:S05]  /*11240*/  @!P0 BRA `(.L_x_1191) ;  /* 0x0000000000108947 */ /* 0x000fea0003800000 */
[----:B------:R-:W-:Y:S02]  /*11250*/  ULDC.64 UR4, c[0x0][0x208] ;  /* 0x0000820000047ab9 */ /* 0x000fe40000000a00 */
[----:B-1----:R-:W2:Y:S04]  /*11260*/  LDG.E R6, desc[UR4][R2.64] ;  /* 0x0000000402067981 */ /* 0x002ea8000c1e1900 */
[----:B------:R-:W2:Y:S02]  /*11270*/  LDG.E R5, desc[UR4][R2.64+0x4] ;  /* 0x0000040402057981 */ /* 0x000ea4000c1e1900 */
[----:B--2---:R-:W-:-:S07]  /*11280*/  IMAD.IADD R5, R5, 0x1, -R6 ;  /* 0x0000000105057824 */ /* 0x004fce00078e0a06 */
.L_x_1191:
[----:B--2---:R-:W2:Y:S01]  /*11290*/  LDC.64 R2, c[0x0][0x9e0] ;  /* 0x00027800ff027b82 */ /* 0x004ea20000000a00 */
[----:B-----5:R-:W-:Y:S01]  /*112a0*/  IMAD.IADD R7, R5, 0x1, -R4 ;  /* 0x0000000105077824 */ /* 0x020fe200078e0a04 */
[----:B------:R-:W-:-:S04]  /*112b0*/  LEA R9, R17, 0x80, 0x7 ;  /* 0x0000008011097811 */ /* 0x000fc800078e38ff */
[----:B------:R-:W-:Y:S02]  /*112c0*/  IADD3 R9, R7, R9, -R0 ;  /* 0x0000000907097210 */ /* 0x000fe40007ffe800 */
[----:B--2---:R-:W-:-:S03]  /*112d0*/  ISETP.GE.AND P0, PT, R3, 0x1, PT ;  /* 0x000000010300780c */ /* 0x004fc60003f06270 */
[----:B------:R-:W-:-:S10]  /*112e0*/  IMAD.IADD R2, R9, 0x1, R2 ;  /* 0x0000000109027824 */ /* 0x000fd400078e0202 */
[----:B------:R-:W-:Y:S05]  /*112f0*/  @!P0 BRA `(.L_x_1192) ;  /* 0x0000000000488947 */ /* 0x000fea0003800000 */
[C---:B------:R-:W-:Y:S01]  /*11300*/  ISETP.GT.AND P1, PT, R9.reuse, RZ, PT ;  /* 0x000000ff0900720c */ /* 0x040fe20003f24270 */
[----:B------:R-:W-:Y:S01]  /*11310*/  BSSY B0, `(.L_x_1193) ;  /* 0x000000e000007945 */ /* 0x000fe20003800000 */
[----:B-1----:R-:W-:-:S11]  /*11320*/  VIADD R6, R9, 0xffffffff ;  /* 0xffffffff09067836 */ /* 0x002fd60000000000 */
[----:B------:R-:W-:Y:S05]  /*11330*/  @P1 BRA `(.L_x_1194) ;  /* 0x00000000001c1947 */ /* 0x000fea0003800000 */
[----:B------:R-:W-:Y:S01]  /*11340*/  ISETP.NE.AND P1, PT, R3, 0x1, PT ;  /* 0x000000010300780c */ /* 0x000fe20003f25270 */
[----:B------:R-:W-:-:S12]  /*11350*/  IMAD.MOV R9, RZ, RZ, -R9 ;  /* 0x000000ffff097224 */ /* 0x000fd800078e0a09 */
[----:B------:R-:W1:Y:S02]  /*11360*/  @P1 LDC.64 R4, c[0x0][0x9e8] ;  /* 0x00027a00ff041b82 */ /* 0x000e640000000a00 */
[----:B-1----:R-:W-:-:S05]  /*11370*/  @P1 IMAD.HI.U32 R4, R9, R4, RZ ;  /* 0x0000000409041227 */ /* 0x002fca00078e00ff */
[----:B------:R-:W-:-:S04]  /*11380*/  @P1 SHF.R.U32.HI R9, RZ, R5, R4 ;  /* 0x00000005ff091219 */ /* 0x000fc80000011604 */
[----:B------:R-:W-:Y:S01]  /*11390*/  LOP3.LUT R6, RZ, R9, RZ, 0x33, !PT ;  /* 0x00000009ff067212 */ /* 0x000fe200078e33ff */
[----:B------:R-:W-:Y:S06]  /*113a0*/  BRA `(.L_x_1195) ;  /* 0x0000000000107947 */ /* 0x000fec0003800000 */
.L_x_1194:
[----:B------:R-:W-:-:S13]  /*113b0*/  ISETP.NE.AND P1, PT, R3, 0x1, PT ;  /* 0x000000010300780c */ /* 0x000fda0003f25270 */
[----:B------:R-:W1:Y:S02]  /*113c0*/  @P1 LDC.64 R4, c[0x0][0x9e8] ;  /* 0x00027a00ff041b82 */ /* 0x000e640000000a00 */
[----:B-1----:R-:W-:-:S05]  /*113d0*/  @P1 IMAD.HI.U32 R4, R6, R4, RZ ;  /* 0x0000000406041227 */ /* 0x002fca00078e00ff */
[----:B------:R-:W-:-:S07]  /*113e0*/  @P1 SHF.R.U32.HI R6, RZ, R5, R4 ;  /* 0x00000005ff061219 */ /* 0x000fce0000011604 */
.L_x_1195:
[----:B------:R-:W-:Y:S05]  /*113f0*/  BSYNC B0 ;  /* 0x0000000000007941 */ /* 0x000fea0003800000 */
.L_x_1193:
[----:B------:R-:W-:-:S05]  /*11400*/  IMAD R5, R6, R3, R3 ;  /* 0x0000000306057224 */ /* 0x000fca00078e0203 */
[----:B------:R-:W-:-:S07]  /*11410*/  VIMNMX R2, R2, R5, PT ;  /* 0x0000000502027248 */ /* 0x000fce0003fe0100 */
.L_x_1192:
[----:B------:R-:W-:Y:S01]  /*11420*/  VIADD R2, R2, 0x3f ;  /* 0x0000003f02027836 */ /* 0x000fe20000000000 */
[----:B------:R-:W-:Y:S01]  /*11430*/  LEA R0, R17, -R0, 0x7 ;  /* 0x8000000011007211 */ /* 0x000fe200078e38ff */
[----:B------:R-:W-:-:S03]  /*11440*/  ULDC UR4, c[0x0][0x9dc] ;  /* 0x0002770000047ab9 */ /* 0x000fc60000000800 */
[----:B------:R-:W-:-:S04]  /*11450*/  SHF.R.S32.HI R5, RZ, 0x1f, R2 ;  /* 0x0000001fff057819 */ /* 0x000fc80000011402 */
[----:B------:R-:W-:Y:S01]  /*11460*/  LEA.HI R4, R5, R2, RZ, 0x6 ;  /* 0x0000000205047211 */ /* 0x000fe200078f30ff */
[----:B------:R-:W-:-:S03]  /*11470*/  VIADD R2, R7, 0x3f ;  /* 0x0000003f07027836 */ /* 0x000fc60000000000 */
[----:B------:R-:W-:Y:S02]  /*11480*/  SHF.R.S32.HI R4, RZ, 0x6, R4 ;  /* 0x00000006ff047819 */ /* 0x000fe40000011404 */
[----:B------:R-:W-:-:S04]  /*11490*/  SHF.R.S32.HI R5, RZ, 0x1f, R2 ;  /* 0x0000001fff057819 */ /* 0x000fc80000011402 */
[----:B------:R-:W-:Y:S01]  /*114a0*/  LEA.HI R5, R5, R2, RZ, 0x6 ;  /* 0x0000000205057211 */ /* 0x000fe200078f30ff */
[----:B------:R-:W-:-:S03]  /*114b0*/  IMAD.IADD R2, R7, 0x1, R0 ;  /* 0x0000000107027824 */ /* 0x000fc600078e0200 */
[----:B------:R-:W-:Y:S01]  /*114c0*/  SHF.R.S32.HI R5, RZ, 0x6, R5 ;  /* 0x00000006ff057819 */ /* 0x000fe20000011405 */
[----:B------:R-:W-:-:S03]  /*114d0*/  VIADD R0, R2, -UR4 ;  /* 0x8000000402007c36 */ /* 0x000fc60008000000 */
[----:B-1----:R-:W-:-:S05]  /*114e0*/  VIMNMX R6, R5, R4, PT ;  /* 0x0000000405067248 */ /* 0x002fca0003fe0100 */
[----:B------:R1:W-:Y:S01]  /*114f0*/  STL [R1+0x14], R6 ;  /* 0x0000140601007387 */ /* 0x0003e20000100800 */
[----:B------:R-:W-:Y:S05]  /*11500*/  @!P0 BRA `(.L_x_1196) ;  /* 0x0000000000448947 */ /* 0x000fea0003800000 */
[----:B------:R-:W-:Y:S01]  /*11510*/  ISETP.GT.AND P0, PT, R2, -0x1, PT ;  /* 0xffffffff0200780c */ /* 0x000fe20003f04270 */
[----:B------:R-:W-:-:S12]  /*11520*/  BSSY B0, `(.L_x_1197) ;  /* 0x000000d000007945 */ /* 0x000fd80003800000 */
[----:B------:R-:W-:Y:S05]  /*11530*/  @P0 BRA `(.L_x_1198) ;  /* 0x00000000001c0947 */ /* 0x000fea0003800000 */
[----:B------:R-:W-:Y:S02]  /*11540*/  ISETP.NE.AND P0, PT, R3, 0x1, PT ;  /* 0x000000010300780c */ /* 0x000fe40003f05270 */
[----:B------:R-:W-:-:S11]  /*11550*/  LOP3.LUT R7, RZ, R2, RZ, 0x33, !PT ;  /* 0x00000002ff077212 */ /* 0x000fd600078e33ff */
[----:B------:R-:W2:Y:S02]  /*11560*/  @P0 LDC.64 R4, c[0x0][0x9e8] ;  /* 0x00027a00ff040b82 */ /* 0x000ea40000000a00 */
[----:B--2---:R-:W-:-:S05]  /*11570*/  @P0 IMAD.HI.U32 R4, R7, R4, RZ ;  /* 0x0000000407040227 */ /* 0x004fca00078e00ff */
[----:B------:R-:W-:-:S04]  /*11580*/  @P0 SHF.R.U32.HI R7, RZ, R5, R4 ;  /* 0x00000005ff070219 */ /* 0x000fc80000011604 */
[----:B------:R-:W-:Y:S01]  /*11590*/  LOP3.LUT R2, RZ, R7, RZ, 0x33, !PT ;  /* 0x00000007ff027212 */ /* 0x000fe200078e33ff */
[----:B------:R-:W-:Y:S06]  /*115a0*/  BRA `(.L_x_1199) ;  /* 0x0000000000107947 */ /* 0x000fec0003800000 */
.L_x_1198:
[----:B------:R-:W-:-:S13]  /*115b0*/  ISETP.NE.AND P0, PT, R3, 0x1, PT ;  /* 0x000000010300780c */ /* 0x000fda0003f05270 */
[----:B------:R-:W2:Y:S02]  /*115c0*/  @P0 LDC.64 R4, c[0x0][0x9e8] ;  /* 0x00027a00ff040b82 */ /* 0x000ea40000000a00 */
[----:B--2---:R-:W-:-:S05]  /*115d0*/  @P0 IMAD.HI.U32 R4, R2, R4, RZ ;  /* 0x0000000402040227 */ /* 0x004fca00078e00ff */
[----:B------:R-:W-:-:S07]  /*115e0*/  @P0 SHF.R.U32.HI R2, RZ, R5, R4 ;  /* 0x00000005ff020219 */ /* 0x000fce0000011604 */
.L_x_1199:
[----:B------:R-:W-:Y:S05]  /*115f0*/  BSYNC B0 ;  /* 0x0000000000007941 */ /* 0x000fea0003800000 */
.L_x_1197:
[----:B------:R-:W-:-:S05]  /*11600*/  IMAD R3, R2, R3, RZ ;  /* 0x0000000302037224 */ /* 0x000fca00078e02ff */
[----:B------:R-:W-:-:S07]  /*11610*/  VIMNMX R0, R0, R3, !PT ;  /* 0x0000000300007248 */ /* 0x000fce0007fe0100 */
.L_x_1196:
[----:B------:R-:W-:Y:S01]  /*11620*/  SHF.R.S32.HI R3, RZ, 0x1f, R0 ;  /* 0x0000001fff037819 */ /* 0x000fe20000011400 */
[----:B------:R-:W-:Y:S03]  /*11630*/  BSSY B6, `(.L_x_1200) ;  /* 0x000035e000067945 */ /* 0x000fe60003800000 */
[----:B------:R-:W-:-:S04]  /*11640*/  LEA.HI R3, R3, R0, RZ, 0x6 ;  /* 0x0000000003037211 */ /* 0x000fc800078f30ff */
[----:B------:R-:W-:-:S04]  /*11650*/  SHF.R.S32.HI R3, RZ, 0x6, R3 ;  /* 0x00000006ff037819 */ /* 0x000fc80000011403 */
[----:B------:R-:W-:-:S04]  /*11660*/  VIMNMX R2, RZ, R3, !PT ;  /* 0x00000003ff027248 */ /* 0x000fc80007fe0100 */
[----:B------:R-:W-:Y:S01]  /*11670*/  ISETP.GT.AND P0, PT, R6, R2, PT ;  /* 0x000000020600720c */ /* 0x000fe20003f04270 */
[----:B------:R2:W-:-:S12]  /*11680*/  STL [R1+0x10], R2 ;  /* 0x0000100201007387 */ /* 0x0005d80000100800 */
[----:B--2---:R-:W-:Y:S05]  /*11690*/  @P0 BRA `(.L_x_1201) ;  /* 0x0000000000480947 */ /* 0x004fea0003800000 */
[----:B------:R-:W2:Y:S02]  /*116a0*/  S2R R2, SR_TID.X ;  /* 0x0000000000027919 */ /* 0x000ea40000002100 */
[----:B--2---:R-:W-:-:S04]  /*116b0*/  LOP3.LUT R2, R2, 0x1f, RZ, 0xc0, !PT ;  /* 0x0000001f02027812 */ /* 0x004fc800078ec0ff */
[----:B------:R-:W-:-:S13]  /*116c0*/  ISETP.NE.AND P1, PT, R2, RZ, PT ;  /* 0x000000ff0200720c */ /* 0x000fda0003f25270 */
[----:B------:R-:W-:Y:S05]  /*116d0*/  @P1 BRA `(.L_x_1202) ;  /* 0x00000034004c1947 */ /* 0x000fea0003800000 */
[----:B------:R-:W2:Y:S01]  /*116e0*/  S2R R7, SR_LANEID ;  /* 0x0000000000077919 */ /* 0x000ea20000000000 */
[----:B------:R-:W-:Y:S01]  /*116f0*/  VOTEU.ANY UR4, UPT, PT ;  /* 0x0000000000047886 */ /* 0x000fe200038e0100 */
[----:B------:R-:W3:Y:S01]  /*11700*/  LDC.64 R2, c[0x0][0xc38] ;  /* 0x00030e00ff027b82 */ /* 0x000ee20000000a00 */
[----:B------:R-:W2:Y:S01]  /*11710*/  FLO.U32 R0, UR4 ;  /* 0x0000000400007d00 */ /* 0x000ea200080e0000 */
[----:B------:R-:W-:-:S07]  /*11720*/  ULDC.64 UR6, c[0x0][0x208] ;  /* 0x0000820000067ab9 */ /* 0x000fce0000000a00 */
[----:B------:R-:W3:Y:S01]  /*11730*/  POPC R5, UR4 ;  /* 0x0000000400057d09 */ /* 0x000ee20008000000 */
[----:B--2---:R-:W-:-:S13]  /*11740*/  ISETP.EQ.U32.AND P0, PT, R0, R7, PT ;  /* 0x000000070000720c */ /* 0x004fda0003f02070 */
[----:B---3--:R-:W2:Y:S01]  /*11750*/  @P0 ATOMG.E.ADD.STRONG.GPU PT, R3, desc[UR6][R2.64], R5 ;  /* 0x00000005020309a8 */ /* 0x008ea200081ee1c6 */
[----:B------:R-:W3:Y:S02]  /*11760*/  S2R R4, SR_LTMASK ;  /* 0x0000000000047919 */ /* 0x000ee40000003900 */
[----:B---3--:R-:W-:-:S04]  /*11770*/  LOP3.LUT R4, R4, UR4, RZ, 0xc0, !PT ;  /* 0x0000000404047c12 */ /* 0x008fc8000f8ec0ff */
[----:B------:R-:W3:Y:S01]  /*11780*/  POPC R7, R4 ;  /* 0x0000000400077309 */ /* 0x000ee20000000000 */
[----:B--2---:R-:W3:Y:S02]  /*11790*/  SHFL.IDX PT, R0, R3, R0, 0x1f ;  /* 0x00001f0003007589 */ /* 0x004ee400000e0000 */
[----:B---3--:R-:W-:Y:S01]  /*117a0*/  IADD3 R16, R0, UR38, R7 ;  /* 0x0000002600107c10 */ /* 0x008fe2000fffe007 */
[----:B------:R-:W-:Y:S06]  /*117b0*/  BRA `(.L_x_1202) ;  /* 0x0000003400147947 */ /* 0x000fec0003800000 */
.L_x_1201:
[----:B------:R-:W2:Y:S01]  /*117c0*/  S2R R3, SR_CgaCtaId ;  /* 0x0000000000037919 */ /* 0x000ea20000008800 */
[----:B------:R-:W-:-:S04]  /*117d0*/  MOV R0, 0x400 ;  /* 0x0000040000007802 */ /* 0x000fc80000000f00 */
[----:B--2---:R-:W-:-:S05]  /*117e0*/  LEA R2, R3, R0, 0x18 ;  /* 0x0000000003027211 */ /* 0x004fca00078ec0ff */
[----:B------:R2:W-:Y:S01]  /*117f0*/  STL [R1+0xc], R2 ;  /* 0x00000c0201007387 */ /* 0x0005e20000100800 */
[----:B------:R-:W-:-:S05]  /*11800*/  VIADD R0, R2, 0x20400 ;  /* 0x0002040002007836 */ /* 0x000fca0000000000 */
[----:B------:R-:W-:-:S13]  /*11810*/  LOP3.LUT P0, RZ, R0, 0x3ff, RZ, 0xc0, !PT ;  /* 0x000003ff00ff7812 */ /* 0x000fda000780c0ff */
[----:B--2---:R-:W-:Y:S05]  /*11820*/  @!P0 BRA `(.L_x_1203) ;  /* 0x0000000000408947 */ /* 0x004fea0003800000 */
[----:B------:R-:W-:Y:S01]  /*11830*/  MOV R2, 0x0 ;  /* 0x0000000000027802 */ /* 0x000fe20000000f00 */
[----:B------:R-:W-:Y:S01]  /*11840*/  ULDC.64 UR6, c[0x4][0x1b8] ;  /* 0x01006e0000067ab9 */ /* 0x000fe20000000a00 */
[----:B------:R-:W-:Y:S01]  /*11850*/  ULDC.64 UR8, c[0x4][0x1c0] ;  /* 0x0100700000087ab9 */ /* 0x000fe20000000a00 */
[----:B------:R-:W-:Y:S01]  /*11860*/  ULDC.64 UR4, c[0x4][0x140] ;  /* 0x0100500000047ab9 */ /* 0x000fe20000000a00 */
[----:B------:R-:W-:Y:S01]  /*11870*/  IMAD.U32 R4, RZ, RZ, UR6 ;  /* 0x00000006ff047e24 */ /* 0x000fe2000f8e00ff */
[----:B------:R-:W-:Y:S01]  /*11880*/  MOV R11, UR5 ;  /* 0x00000005000b7c02 */ /* 0x000fe20008000f00 */
[----:B------:R-:W2:Y:S01]  /*11890*/  LDC.64 R2, c[0x4][R2] ;  /* 0x0100000002027b82 */ /* 0x000ea20000000a00 */
[----:B------:R-:W-:Y:S02]  /*118a0*/  IMAD.U32 R5, RZ, RZ, UR7 ;  /* 0x00000007ff057e24 */ /* 0x000fe4000f8e00ff */
[----:B-1----:R-:W-:Y:S02]  /*118b0*/  IMAD.U32 R6, RZ, RZ, UR8 ;  /* 0x00000008ff067e24 */ /* 0x002fe4000f8e00ff */
[----:B------:R-:W-:-:S02]  /*118c0*/  IMAD.U32 R7, RZ, RZ, UR9 ;  /* 0x00000009ff077e24 */ /* 0x000fc4000f8e00ff */
[----:B------:R-:W-:Y:S02]  /*118d0*/  IMAD.U32 R10, RZ, RZ, UR4 ;  /* 0x00000004ff0a7e24 */ /* 0x000fe4000f8e00ff */
[----:B------:R-:W-:Y:S02]  /*118e0*/  IMAD.MOV.U32 R8, RZ, RZ, 0x70 ;  /* 0x00000070ff087424 */ /* 0x000fe400078e00ff */
[----:B------:R-:W-:Y:S02]  /*118f0*/  IMAD.MOV.U32 R12, RZ, RZ, 0x1 ;  /* 0x00000001ff0c7424 */ /* 0x000fe400078e00ff */
[----:B0-----:R-:W-:-:S07]  /*11900*/  IMAD.MOV.U32 R13, RZ, RZ, RZ ;  /* 0x000000ffff0d7224 */ /* 0x001fce00078e00ff */
[----:B------:R-:W-:-:S07]  /*11910*/  LEPC R20, `(.L_x_1203) ;  /* 0x000000001014794e */ /* 0x000fce0000000000 */
[----:B--2---:R-:W-:Y:S05]  /*11920*/  CALL.ABS.NOINC R2 ;  /* 0x0000000002007343 */ /* 0x004fea0003c00000 */
.L_x_1203:
        /* <DEDUP_REMOVED lines=8> */
[----:B------:R2:W3:Y:S01]  /*119b0*/  LDC.64 R2, c[0x4][R0] ;  /* 0x0100000000027b82 */ /* 0x0004e20000000a00 */
[----:B------:R-:W-:Y:S01]  /*119c0*/  IMAD.U32 R4, RZ, RZ, UR6 ;  /* 0x00000006ff047e24 */ /* 0x000fe2000f8e00ff */
[----:B------:R-:W-:Y:S01]  /*119d0*/  MOV R10, UR4 ;  /* 0x00000004000a7c02 */ /* 0x000fe20008000f00 */
[----:B------:R-:W-:Y:S02]  /*119e0*/  IMAD.U32 R5, RZ, RZ, UR7 ;  /* 0x00000007ff057e24 */ /* 0x000fe4000f8e00ff */
[----:B-1----:R-:W-:Y:S02]  /*119f0*/  IMAD.U32 R6, RZ, RZ, UR8 ;  /* 0x00000008ff067e24 */ /* 0x002fe4000f8e00ff */
[----:B------:R-:W-:-:S02]  /*11a00*/  IMAD.U32 R7, RZ, RZ, UR9 ;  /* 0x00000009ff077e24 */ /* 0x000fc4000f8e00ff */
[----:B------:R-:W-:Y:S02]  /*11a10*/  IMAD.U32 R11, RZ, RZ, UR5 ;  /* 0x00000005ff0b7e24 */ /* 0x000fe4000f8e00ff */
[----:B------:R-:W-:Y:S02]  /*11a20*/  IMAD.MOV.U32 R8, RZ, RZ, 0x70 ;  /* 0x00000070ff087424 */ /* 0x000fe400078e00ff */
[----:B------:R-:W-:Y:S02]  /*11a30*/  IMAD.MOV.U32 R12, RZ, RZ, 0x1 ;  /* 0x00000001ff0c7424 */ /* 0x000fe400078e00ff */
[----:B0-2---:R-:W-:-:S07]  /*11a40*/  IMAD.MOV.U32 R13, RZ, RZ, RZ ;  /* 0x000000ffff0d7224 */ /* 0x005fce00078e00ff */
[----:B------:R-:W-:-:S07]  /*11a50*/  LEPC R20, `(.L_x_1205) ;  /* 0x000000001014794e */ /* 0x000fce0000000000 */
[----:B---3--:R-:W-:Y:S05]  /*11a60*/  CALL.ABS.NOINC R2 ;  /* 0x0000000002007343 */ /* 0x008fea0003c00000 */
.L_x_1205:
        /* <DEDUP_REMOVED lines=16> */
.L_x_1204:
[----:B-1----:R-:W2:Y:S01]  /*11b70*/  LDL.LU R6, [R1+0x1c] ;  /* 0x00001c0001067983 */ /* 0x002ea20000300800 */
[----:B------:R-:W1:Y:S01]  /*11b80*/  LDC R0, c[0x0][0x428] ;  /* 0x00010a00ff007b82 */ /* 0x000e620000000800 */
[----:B------:R-:W-:Y:S01]  /*11b90*/  IMAD.MOV.U32 R4, RZ, RZ, R18 ;  /* 0x000000ffff047224 */ /* 0x000fe200078e0012 */
[----:B------:R-:W-:Y:S01]  /*11ba0*/  ULDC.64 UR4, c[0x0][0x9f8] ;  /* 0x00027e0000047ab9 */ /* 0x000fe20000000a00 */
[----:B------:R-:W3:Y:S01]  /*11bb0*/  S2R R7, SR_TID.X ;  /* 0x0000000000077919 */ /* 0x000ee20000002100 */
[----:B------:R-:W-:Y:S01]  /*11bc0*/  ULDC.64 UR6, c[0x0][0x208] ;  /* 0x0000820000067ab9 */ /* 0x000fe20000000a00 */
[----:B-1----:R-:W-:Y:S02]  /*11bd0*/  ISETP.NE.AND P0, PT, R0, 0x1, PT ;  /* 0x000000010000780c */ /* 0x002fe40003f05270 */
[----:B---3--:R-:W-:-:S11]  /*11be0*/  LOP3.LUT R7, R7, 0x1f, RZ, 0xc0, !PT ;  /* 0x0000001f07077812 */ /* 0x008fd600078ec0ff */
[----:B------:R-:W1:Y:S08]  /*11bf0*/  @P0 LDC R3, c[0x0][0x42c] ;  /* 0x00010b00ff030b82 */ /* 0x000e700000000800 */
[----:B------:R-:W3:Y:S01]  /*11c00*/  @P0 LDC R5, c[0x0][0x430] ;  /* 0x00010c00ff050b82 */ /* 0x000ee20000000800 */
[----:B-1----:R-:W-:-:S05]  /*11c10*/  @P0 IMAD.HI.U32 R0, R18, R3, RZ ;  /* 0x0000000312000227 */ /* 0x002fca00078e00ff */
[----:B---3--:R-:W-:Y:S01]  /*11c20*/  @P0 SHF.R.U32.HI R4, RZ, R5, R0 ;  /* 0x00000005ff040219 */ /* 0x008fe20000011600 */
[----:B------:R-:W-:Y:S01]  /*11c30*/  IMAD.MOV.U32 R0, RZ, RZ, R19 ;  /* 0x000000ffff007224 */ /* 0x000fe200078e0013 */
[----:B------:R-:W-:-:S04]  /*11c40*/  ISETP.NE.U32.AND P0, PT, RZ, UR4, PT ;  /* 0x00000004ff007c0c */ /* 0x000fc8000bf05070 */
[----:B------:R-:W-:Y:S01]  /*11c50*/  ISETP.NE.AND.EX P0, PT, RZ, UR5, PT, P0 ;  /* 0x00000005ff007c0c */ /* 0x000fe2000bf05300 */
[----:B------:R-:W-:-:S12]  /*11c60*/  ULDC.64 UR4, c[0x0][0xa00] ;  /* 0x0002800000047ab9 */ /* 0x000fd80000000a00 */
[----:B------:R-:W1:Y:S01]  /*11c70*/  @P0 LDC.64 R2, c[0x0][0x9f8] ;  /* 0x00027e00ff020b82 */ /* 0x000e620000000a00 */
[----:B------:R-:W-:-:S04]  /*11c80*/  ISETP.NE.AND P6, PT, R7, RZ, PT ;  /* 0x000000ff0700720c */ /* 0x000fc80003fc5270 */
[----:B------:R-:W-:-:S09]  /*11c90*/  PLOP3.LUT P1, PT, P6, PT, PT, 0x8, 0x0 ;  /* 0x000000000000781c */ /* 0x000fd2000372e170 */
[----:B------:R-:W-:Y:S01]  /*11ca0*/  VOTEU.ALL UP1, P6 ;  /* 0x00000000003f7886 */ /* 0x000fe20003020000 */
[----:B-1----:R-:W-:-:S05]  /*11cb0*/  @P0 IMAD.WIDE R2, R19, 0x4, R2 ;  /* 0x0000000413020825 */ /* 0x002fca00078e0202 */
[----:B------:R1:W5:Y:S01]  /*11cc0*/  @P0 LDG.E R0, desc[UR6][R2.64] ;  /* 0x0000000602000981 */ /* 0x000362000c1e1900 */
[----:B------:R-:W-:Y:S01]  /*11cd0*/  ISETP.NE.U32.AND P0, PT, RZ, UR4, PT ;  /* 0x00000004ff007c0c */ /* 0x000fe2000bf05070 */
[----:B------:R-:W-:-:S03]  /*11ce0*/  @!UP1 UIADD3 UR8, UP0, UR36, 0x270, URZ ;  /* 0x0000027024089890 */ /* 0x000fc6000ff1e03f */
[----:B------:R-:W-:Y:S01]  /*11cf0*/  ISETP.NE.AND.EX P0, PT, RZ, UR5, PT, P0 ;  /* 0x00000005ff007c0c */ /* 0x000fe2000bf05300 */
[----:B------:R-:W-:-:S03]  /*11d00*/  @!UP1 UIADD3.X UR9, URZ, UR37, URZ, UP0, !UPT ;  /* 0x000000253f099290 */ /* 0x000fc600087fe43f */
[----:B------:R-:W-:Y:S01]  /*11d10*/  SEL R7, R19, RZ, !P0 ;  /* 0x000000ff13077207 */ /* 0x000fe20004000000 */
[----:B------:R-:W-:Y:S01]  /*11d20*/  VOTEU.ALL UP0, P6 ;  /* 0x00000000003f7886 */ /* 0x000fe20003000000 */
[----:B-12---:R-:W-:-:S07]  /*11d30*/  IMAD R8, R17, 0x80, R6 ;  /* 0x0000008011087824 */ /* 0x006fce00078e0206 */
.L_x_1206:
        /* <DEDUP_REMOVED lines=16> */
.L_x_1207:
        /* <DEDUP_REMOVED lines=15> */
.L_x_1208:
        /* <DEDUP_REMOVED lines=15> */
.L_x_1209:
        /* <DEDUP_REMOVED lines=9> */
[----:B------:R-:W2:Y:S01]  /*120b0*/  LDL R5, [R1+0x14] ;  /* 0x0000140001057983 */ /* 0x000ea20000100800 */
[----:B------:R-:W1:Y:S01]  /*120c0*/  LDC.64 R2, c[0x0][0x3f8] ;  /* 0x0000fe00ff027b82 */ /* 0x000e620000000a00 */
[----:B------:R-:W-:Y:S02]  /*120d0*/  ULDC.64 UR4, c[0x0][0xa08] ;  /* 0x0002820000047ab9 */ /* 0x000fe40000000a00 */
[----:B-1----:R-:W-:Y:S01]  /*120e0*/  LOP3.LUT P0, RZ, R2, UR4, RZ, 0xfc, !PT ;  /* 0x0000000402ff7c12 */ /* 0x002fe2000f80fcff */
[----:B------:R-:W-:-:S03]  /*120f0*/  UMOV UR4, 0xffffffff ;  /* 0xffffffff00047882 */ /* 0x000fc60000000000 */
[----:B------:R-:W-:-:S04]  /*12100*/  LOP3.LUT P0, RZ, R3, UR5, RZ, 0xfc, P0 ;  /* 0x0000000503ff7c12 */ /* 0x000fc8000800fcff */
[----:B-----5:R-:W-:Y:S01]  /*12110*/  SEL R6, R0, RZ, !P0 ;  /* 0x000000ff00067207 */ /* 0x020fe20004000000 */
[----:B--2---:R-:W-:Y:S01]  /*12120*/  VIADD R5, R5, 0xffffffff ;  /* 0xffffffff05057836 */ /* 0x004fe20000000000 */
[----:B------:R-:W-:Y:S07]  /*12130*/  BRA.DIV UR4, `(.L_x_1210) ;  /* 0x0000003e04987947 */ /* 0x000fee000b800000 */
.L_x_1280:
[----:B------:R-:W-:Y:S01]  /*12140*/  UMOV UR4, 0xffffffff ;  /* 0xffffffff00047882 */ /* 0x000fe20000000000 */
[----:B------:R-:W-:Y:S02]  /*12150*/  SHF.R.S32.HI R17, RZ, 0x1f, R0 ;  /* 0x0000001fff117819 */ /* 0x000fe40000011400 */
[----:B------:R-:W-:Y:S05]  /*12160*/  BRA.DIV UR4, `(.L_x_1211) ;  /* 0x0000003e04c07947 */ /* 0x000fea000b800000 */
[----:B------:R-:W-:-:S13]  /*12170*/  ELECT P6, URZ, PT ;  /* 0x00000000003f782f */ /* 0x000fda00038c0000 */
.L_x_1283:
[----:B------:R-:W-:Y:S05]  /*12180*/  @!P6 BRA `(.L_x_1212) ;  /* 0x00000004003ce947 */ /* 0x000fea0003800000 */
[----:B------:R-:W-:-:S04]  /*12190*/  ISETP.NE.U32.AND P0, PT, R2, RZ, PT ;  /* 0x000000ff0200720c */ /* 0x000fc80003f05070 */
[----:B------:R-:W-:-:S13]  /*121a0*/  ISETP.NE.AND.EX P0, PT, R3, RZ, PT, P0 ;  /* 0x000000ff0300720c */ /* 0x000fda0003f05300 */
[----:B------:R-:W-:Y:S05]  /*121b0*/  @!P0 BRA `(.L_x_1213) ;  /* 0x00000000004c8947 */ /* 0x000fea0003800000 */
        /* <DEDUP_REMOVED lines=9> */
[--C-:B------:R-:W-:Y:S02]  /*12250*/  IMAD.MOV R9, RZ, RZ, -R6.reuse ;  /* 0x000000ffff097224 */ /* 0x100fe400078e0a06 */
[----:B------:R-:W-:Y:S02]  /*12260*/  IMAD.MOV.U32 R10, RZ, RZ, R6 ;  /* 0x000000ffff0a7224 */ /* 0x000fe400078e0006 */
[----:B------:R-:W-:Y:S02]  /*12270*/  IMAD R5, R12, R9, R5 ;  /* 0x000000090c057224 */ /* 0x000fe400078e0205 */
[----:B------:R-:W-:Y:S02]  /*12280*/  IMAD R9, R17, UR4, RZ ;  /* 0x0000000411097c24 */ /* 0x000fe4000f8e02ff */
[----:B------:R-:W-:-:S04]  /*12290*/  IMAD.WIDE.U32 R10, R0, UR4, R10 ;  /* 0x00000004000a7c25 */ /* 0x000fc8000f8e000a */
[----:B------:R-:W-:Y:S01]  /*122a0*/  IMAD R9, R0, UR5, R9 ;  /* 0x0000000500097c24 */ /* 0x000fe2000f8e0209 */
[----:B------:R-:W-:-:S03]  /*122b0*/  LEA R12, P0, R10, R2, 0x2 ;  /* 0x000000020a0c7211 */ /* 0x000fc600078010ff */
[----:B------:R-:W-:-:S05]  /*122c0*/  IMAD.IADD R6, R11, 0x1, R9 ;  /* 0x000000010b067824 */ /* 0x000fca00078e0209 */
[----:B0-----:R-:W-:-:S05]  /*122d0*/  LEA.HI.X R13, R10, R3, R6, 0x2, P0 ;  /* 0x000000030a0d7211 */ /* 0x001fca00000f1406 */
[----:B------:R1:W5:Y:S02]  /*122e0*/  LDG.E R6, desc[UR6][R12.64] ;  /* 0x000000060c067981 */ /* 0x000364000c1e1900 */
.L_x_1213:
[----:B------:R-:W2:Y:S01]  /*122f0*/  LDL R9, [R1] ;  /* 0x0000000001097983 */ /* 0x000ea20000100800 */
[----:B------:R-:W-:-:S03]  /*12300*/  MOV R11, 0x400 ;  /* 0x00000400000b7802 */ /* 0x000fc60000000f00 */
[----:B------:R-:W3:Y:S01]  /*12310*/  LDL R10, [R1+0x8] ;  /* 0x00000800010a7983 */ /* 0x000ee20000100800 */
[----:B-1----:R-:W1:Y:S02]  /*12320*/  S2R R12, SR_CgaCtaId ;  /* 0x00000000000c7919 */ /* 0x002e640000008800 */
[----:B-1----:R-:W-:-:S05]  /*12330*/  LEA R11, R12, R11, 0x18 ;  /* 0x0000000b0c0b7211 */ /* 0x002fca00078ec0ff */
[----:B--2---:R-:W-:Y:S01]  /*12340*/  IMAD R9, R9, 0x8, R11 ;  /* 0x0000000809097824 */ /* 0x004fe200078e020b */
[----:B---3--:R-:W-:-:S04]  /*12350*/  SHF.L.U32 R10, R10, 0x1f, RZ ;  /* 0x0000001f0a0a7819 */ /* 0x008fc800000006ff */
[----:B------:R-:W1:Y:S02]  /*12360*/  SYNCS.PHASECHK.TRANS64.TRYWAIT P0, [R9+URZ+0x30840], R10 ;  /* 0x0308400a090075a7 */ /* 0x000e64000800017f */
[----:B-1----:R-:W-:Y:S05]  /*12370*/  @!P0 BRA `(.L_x_1214) ;  /* 0x0000003c005c8947 */ /* 0x002fea0003800000 */
.L_x_1284:
        /* <DEDUP_REMOVED lines=11> */
.L_x_1215:
[----:B------:R-:W2:Y:S01]  /*12430*/  LDL R11, [R1] ;  /* 0x00000000010b7983 */ /* 0x000ea20000100800 */
[----:B------:R-:W-:-:S03]  /*12440*/  MOV R12, 0x400 ;  /* 0x00000400000c7802 */ /* 0x000fc60000000f00 */
[----:B-1----:R-:W3:Y:S01]  /*12450*/  LDL R10, [R1+0x4] ;  /* 0x00000400010a7983 */ /* 0x002ee20000100800 */
[----:B0-----:R-:W0:Y:S01]  /*12460*/  S2R R13, SR_CgaCtaId ;  /* 0x00000000000d7919 */ /* 0x001e220000008800 */
[----:B------:R-:W-:Y:S02]  /*12470*/  R2UR UR9, R9 ;  /* 0x00000000090972ca */ /* 0x000fe400000e0000 */
[----:B------:R-:W-:Y:S01]  /*12480*/  R2UR UR11, R5 ;  /* 0x00000000050b72ca */ /* 0x000fe200000e0000 */
[----:B------:R-:W-:Y:S01]  /*12490*/  UIADD3 UR4, UP0, UR36, 0x370, URZ ;  /* 0x0000037024047890 */ /* 0x000fe2000ff1e03f */
[----:B------:R-:W-:Y:S02]  /*124a0*/  R2UR UR12, R4 ;  /* 0x00000000040c72ca */ /* 0x000fe400000e0000 */
[----:B-----5:R-:W-:Y:S02]  /*124b0*/  R2UR UR13, R6 ;  /* 0x00000000060d72ca */ /* 0x020fe400000e0000 */
[----:B0-----:R-:W-:-:S05]  /*124c0*/  LEA R12, R13, R12, 0x18 ;  /* 0x0000000c0d0c7211 */ /* 0x001fca00078ec0ff */
[----:B------:R-:W-:Y:S01]  /*124d0*/  UIADD3 UR9, UR9, 0x30830, URZ ;  /* 0x0003083009097890 */ /* 0x000fe2000fffe03f */
[----:B------:R-:W-:Y:S01]  /*124e0*/  UMOV UR10, URZ ;  /* 0x0000003f000a7c82 */ /* 0x000fe20008000000 */
[----:B------:R-:W-:Y:S01]  /*124f0*/  UMOV UR6, 0x0 ;  /* 0x0000000000067882 */ /* 0x000fe20000000000 */
[----:B------:R-:W-:Y:S01]  /*12500*/  UMOV UR7, 0x14f00000 ;  /* 0x14f0000000077882 */ /* 0x000fe20000000000 */
[----:B------:R-:W-:Y:S01]  /*12510*/  UMOV UR16, 0x40 ;  /* 0x0000004000107882 */ /* 0x000fe20000000000 */
[----:B--2---:R-:W-:Y:S01]  /*12520*/  IMAD R9, R11, 0x8000, R12 ;  /* 0x000080000b097824 */ /* 0x004fe200078e020c */
[----:B---3--:R-:W-:-:S04]  /*12530*/  R2UR UR5, R10 ;  /* 0x000000000a0572ca */ /* 0x008fc800000e0000 */
[----:B------:R-:W-:-:S09]  /*12540*/  R2UR UR14, R9 ;  /* 0x00000000090e72ca */ /* 0x000fd200000e0000 */
[----:B------:R-:W-:-:S04]  /*12550*/  ULEA UR11, UR11, UR5, 0x6 ;  /* 0x000000050b0b7291 */ /* 0x000fc8000f8e303f */
[----:B------:R-:W-:Y:S02]  /*12560*/  UIADD3 UR8, UR14, 0x20400, URZ ;  /* 0x000204000e087890 */ /* 0x000fe4000fffe03f */
        /* <DEDUP_REMOVED lines=17> */
.L_x_1212:
[----:B------:R-:W2:Y:S01]  /*12680*/  LDL.LU R12, [R1+0x18] ;  /* 0x00001800010c7983 */ /* 0x000ea20000300800 */
[----:B------:R-:W-:Y:S01]  /*12690*/  MOV R10, 0x400 ;  /* 0x00000400000a7802 */ /* 0x000fe20000000f00 */
[----:B------:R-:W-:Y:S05]  /*126a0*/  WARPSYNC.ALL ;  /* 0x0000000000007948 */ /* 0x000fea0003800000 */
[----:B------:R-:W1:Y:S01]  /*126b0*/  S2R R11, SR_CgaCtaId ;  /* 0x00000000000b7919 */ /* 0x000e620000008800 */
[----:B------:R-:W-:-:S13]  /*126c0*/  ELECT P0, URZ, PT ;  /* 0x00000000003f782f */ /* 0x000fda0003800000 */
[C---:B------:R-:W-:Y:S01]  /*126d0*/  @P0 R2UR UR13, R7.reuse ;  /* 0x00000000070d02ca */ /* 0x040fe200000e0000 */
[----:B------:R-:W-:Y:S01]  /*126e0*/  UIADD3 UR4, UP0, UR36, 0x270, URZ ;  /* 0x0000027024047890 */ /* 0x000fe2000ff1e03f */
[----:B------:R-:W-:Y:S01]  /*126f0*/  @P0 R2UR UR12, R18 ;  /* 0x00000000120c02ca */ /* 0x000fe200000e0000 */
[----:B------:R-:W-:Y:S01]  /*12700*/  UMOV UR6, 0x0 ;  /* 0x0000000000067882 */ /* 0x000fe20000000000 */
[----:B------:R-:W-:Y:S01]  /*12710*/  @P0 R2UR UR11, R8 ;  /* 0x00000000080b02ca */ /* 0x000fe200000e0000 */
        /* <DEDUP_REMOVED lines=13> */
[----:B-1----:R-:W-:Y:S01]  /*127f0*/  LEA R10, R11, R10, 0x18 ;  /* 0x0000000a0b0a7211 */ /* 0x002fe200078ec0ff */
        /* <DEDUP_REMOVED lines=9> */
[----:B---3--:R-:W-:Y:S01]  /*12890*/  @P0 R2UR UR13, R7 ;  /* 0x00000000070d02ca */ /* 0x008fe200000e0000 */
[----:B------:R-:W-:Y:S01]  /*128a0*/  UIADD3 UR8, UR24, 0x18400, URZ ;  /* 0x0001840018087890 */ /* 0x000fe2000fffe03f */
[----:B------:R-:W-:Y:S01]  /*128b0*/  @P0 R2UR UR12, R18 ;  /* 0x00000000120c02ca */ /* 0x000fe200000e0000 */
[----:B------:R-:W-:Y:S01]  /*128c0*/  UMOV UR10, 0x80 ;  /* 0x00000080000a7882 */ /* 0x000fe20000000000 */
[----:B------:R-:W-:Y:S01]  /*128d0*/  @P0 R2UR UR11, R8 ;  /* 0x00000000080b02ca */ /* 0x000fe200000e0000 */
[----:B------:R-:W-:Y:S01]  /*128e0*/  UMOV UR6, 0x0 ;  /* 0x0000000000067882 */ /* 0x000fe20000000000 */
[----:B------:R-:W-:-:S11]  /*128f0*/  UMOV UR7, 0x12f00000 ;  /* 0x12f0000000077882 */ /* 0x000fd60000000000 */
[----:B------:R3:W-:Y:S02]  /*12900*/  UTMALDG.4D [UR8], [UR4], desc[UR22] ;  /* 0x00001608040075b4 */ /* 0x0007e40008019000 */
[----:B---3--:R-:W-:Y:S01]  /*12910*/  @P0 R2UR UR13, R7 ;  /* 0x00000000070d02ca */ /* 0x008fe200000e0000 */
        /* <DEDUP_REMOVED lines=8> */
[----:B------:R-:W-:-:S04]  /*129a0*/  LOP3.LUT R7, R7, 0xfffffffe, RZ, 0xc0, !PT ;  /* 0xfffffffe07077812 */ /* 0x000fc800078ec0ff */
[----:B------:R-:W-:-:S04]  /*129b0*/  IADD3 R7, R12, -R7, RZ ;  /* 0x800000070c077210 */ /* 0x000fc80007ffe0ff */
[----:B------:R-:W-:-:S04]  /*129c0*/  SHF.L.U32 R7, R7, 0x1f, RZ ;  /* 0x0000001f07077819 */ /* 0x000fc800000006ff */
[----:B------:R-:W2:Y:S02]  /*129d0*/  SYNCS.PHASECHK.TRANS64.TRYWAIT P0, [R10+URZ+0x30820], R7 ;  /* 0x030820070a0075a7 */ /* 0x000ea4000800017f */
[----:B-12---:R-:W-:Y:S05]  /*129e0*/  @!P0 BRA `(.L_x_1217) ;  /* 0x0000003400d48947 */ /* 0x006fea0003800000 */
.L_x_1285:
[----:B------:R-:W-:Y:S05]  /*129f0*/  BSYNC B0 ;  /* 0x0000000000007941 */ /* 0x000fea0003800000 */
.L_x_1216:
[----:B------:R-:W2:Y:S04]  /*12a00*/  LDL R9, [R1+0x14] ;  /* 0x0000140001097983 */ /* 0x000ea80000100800 */
[----:B-1----:R-:W3:Y:S01]  /*12a10*/  LDL R8, [R1+0x10] ;  /* 0x0000100001087983 */ /* 0x002ee20000100800 */
[----:B------:R-:W-:Y:S01]  /*12a20*/  BSSY B0, `(.L_x_1218) ;  /* 0x00001c6000007945 */ /* 0x000fe20003800000 */
[----:B--2---:R-:W-:-:S05]  /*12a30*/  VIADD R7, R9, 0xfffffffe ;  /* 0xfffffffe09077836 */ /* 0x004fca0000000000 */
[----:B---3--:R-:W-:-:S13]  /*12a40*/  ISETP.GE.AND P0, PT, R7, R8, PT ;  /* 0x000000080700720c */ /* 0x008fda0003f06270 */
[----:B------:R-:W-:Y:S05]  /*12a50*/  @!P0 BRA `(.L_x_1219) ;  /* 0x0000001c00088947 */ /* 0x000fea0003800000 */
[----:B0-----:R-:W-:Y:S01]  /*12a60*/  LOP3.LUT R13, RZ, R8, RZ, 0x33, !PT ;  /* 0x00000008ff0d7212 */ /* 0x001fe200078e33ff */
[----:B------:R-:W-:Y:S01]  /*12a70*/  IMAD.MOV R8, RZ, RZ, -R9 ;  /* 0x000000ffff087224 */ /* 0x000fe200078e0a09 */
[----:B------:R-:W-:Y:S04]  /*12a80*/  BSSY B1, `(.L_x_1220) ;  /* 0x000009c000017945 */ /* 0x000fe80003800000 */
[----:B------:R-:W-:-:S05]  /*12a90*/  VIADDMNMX R13, R8, 0x1, R13, !PT ;  /* 0x00000001080d7846 */ /* 0x000fca000780010d */
[----:B------:R-:W-:-:S05]  /*12aa0*/  IMAD.IADD R8, R9, 0x1, R13 ;  /* 0x0000000109087824 */ /* 0x000fca00078e020d */
        /* <DEDUP_REMOVED lines=34> */
.L_x_1224:
[----:B0-----:R-:W0:Y:S01]  /*12cd0*/  S2R R3, SR_CgaCtaId ;  /* 0x0000000000037919 */ /* 0x001e220000008800 */
[----:B------:R-:W-:-:S04]  /*12ce0*/  MOV R2, 0x400 ;  /* 0x0000040000027802 */ /* 0x000fc80000000f00 */
[----:B0-----:R-:W-:Y:S02]  /*12cf0*/  LEA R2, R3, R2, 0x18 ;  /* 0x0000000203027211 */ /* 0x001fe400078ec0ff */
[----:B------:R-:W-:Y:S02]  /*12d00*/  SHF.L.U32 R3, R14, 0x1f, RZ ;  /* 0x0000001f0e037819 */ /* 0x000fe400000006ff */
[----:B------:R-:W-:-:S04]  /*12d10*/  LEA R2, R12, R2, 0x3 ;  /* 0x000000020c027211 */ /* 0x000fc800078e18ff */
[----:B------:R-:W0:Y:S02]  /*12d20*/  SYNCS.PHASECHK.TRANS64.TRYWAIT P0, [R2+URZ+0x30840], R3 ;  /* 0x03084003020075a7 */ /* 0x000e24000800017f */
[----:B0-----:R-:W-:Y:S05]  /*12d30*/  @!P0 BRA `(.L_x_1225) ;  /* 0x0000003400208947 */ /* 0x001fea0003800000 */
.L_x_1286:
        /* <DEDUP_REMOVED lines=11> */
.L_x_1226:
        /* <DEDUP_REMOVED lines=26> */
[----:B------:R-:W-:Y:S02]  /*12f90*/  ULEA UR11, UR11, UR5, 0x6 ;  /* 0x000000050b0b7291 */ /* 0x000fe4000f8e303f */
        /* <DEDUP_REMOVED lines=15> */
.L_x_1287:
        /* <DEDUP_REMOVED lines=13> */
.L_x_1228:
[----:B01----:R-:W2:Y:S01]  /*13160*/  LDL.LU R2, [R1] ;  /* 0x0000000001027983 */ /* 0x003ea20000300800 */
[----:B------:R-:W-:-:S03]  /*13170*/  MOV R10, 0x400 ;  /* 0x00000400000a7802 */ /* 0x000fc60000000f00 */
[----:B------:R-:W3:Y:S01]  /*13180*/  LDL R3, [R1+0x4] ;  /* 0x0000040001037983 */ /* 0x000ee20000100800 */
[----:B------:R-:W0:Y:S01]  /*13190*/  S2R R11, SR_CgaCtaId ;  /* 0x00000000000b7919 */ /* 0x000e220000008800 */
[----:B------:R-:W-:Y:S01]  /*131a0*/  R2UR UR11, R5 ;  /* 0x00000000050b72ca */ /* 0x000fe200000e0000 */
[----:B------:R-:W-:Y:S01]  /*131b0*/  UIADD3 UR4, UP0, UR36, 0x470, URZ ;  /* 0x0000047024047890 */ /* 0x000fe2000ff1e03f */
[----:B------:R-:W-:Y:S02]  /*131c0*/  R2UR UR13, R6 ;  /* 0x00000000060d72ca */ /* 0x000fe400000e0000 */
[----:B------:R-:W-:Y:S02]  /*131d0*/  R2UR UR12, R4 ;  /* 0x00000000040c72ca */ /* 0x000fe400000e0000 */
[----:B0-----:R-:W-:Y:S01]  /*131e0*/  LEA R10, R11, R10, 0x18 ;  /* 0x0000000a0b0a7211 */ /* 0x001fe200078ec0ff */
[----:B------:R-:W-:Y:S01]  /*131f0*/  UMOV UR10, URZ ;  /* 0x0000003f000a7c82 */ /* 0x000fe20008000000 */
[----:B------:R-:W-:Y:S01]  /*13200*/  UMOV UR6, 0x0 ;  /* 0x0000000000067882 */ /* 0x000fe20000000000 */
[----:B------:R-:W-:Y:S01]  /*13210*/  UMOV UR7, 0x14f00000 ;  /* 0x14f0000000077882 */ /* 0x000fe20000000000 */
[----:B------:R-:W-:Y:S01]  /*13220*/  UMOV UR17, 0x40 ;  /* 0x0000004000117882 */ /* 0x000fe20000000000 */
[----:B------:R-:W-:-:S02]  /*13230*/  IMAD.MOV.U32 R6, RZ, RZ, R8 ;  /* 0x000000ffff067224 */ /* 0x000fc400078e0008 */
[----:B------:R-:W-:Y:S02]  /*13240*/  IMAD.MOV.U32 R5, RZ, RZ, R7 ;  /* 0x000000ffff057224 */ /* 0x000fe400078e0007 */
[----:B--2---:R-:W-:-:S04]  /*13250*/  IMAD.MOV.U32 R9, RZ, RZ, R2 ;  /* 0x000000ffff097224 */ /* 0x004fc800078e0002 */
[----:B------:R-:W-:Y:S01]  /*13260*/  IMAD R2, R9, 0x8, R10 ;  /* 0x0000000809027824 */ /* 0x000fe200078e020a */
[----:B---3--:R-:W-:-:S04]  /*13270*/  R2UR UR5, R3 ;  /* 0x00000000030572ca */ /* 0x008fc800000e0000 */
[----:B------:R-:W-:Y:S02]  /*13280*/  R2UR UR9, R2 ;  /* 0x00000000020972ca */ /* 0x000fe400000e0000 */
[----:B------:R-:W-:-:S04]  /*13290*/  LEA R2, R9, R10, 0xf ;  /* 0x0000000a09027211 */ /* 0x000fc800078e78ff */
[----:B------:R-:W-:-:S03]  /*132a0*/  R2UR UR16, R2 ;  /* 0x00000000021072ca */ /* 0x000fc600000e0000 */
[----:B------:R-:W-:Y:S02]  /*132b0*/  ULEA UR11, UR11, UR5, 0x6 ;  /* 0x000000050b0b7291 */ /* 0x000fe4000f8e303f */
[----:B------:R-:W-:Y:S02]  /*132c0*/  UIADD3.X UR5, URZ, UR37, URZ, UP0, !UPT ;  /* 0x000000253f057290 */ /* 0x000fe400087fe43f */
[----:B------:R-:W-:-:S06]  /*132d0*/  UIADD3 UR9, UR9, 0x30850, URZ ;  /* 0x0003085009097890 */ /* 0x000fcc000fffe03f */
[----:B------:R-:W-:Y:S02]  /*132e0*/  UIADD3 UR8, UR16, 0x400, URZ ;  /* 0x0000040010087890 */ /* 0x000fe4000fffe03f */
        /* <DEDUP_REMOVED lines=16> */
.L_x_1223:
[----:B------:R-:W-:Y:S05]  /*133f0*/  BSYNC B2 ;  /* 0x0000000000027941 */ /* 0x000fea0003800000 */
.L_x_1222:
[----:B------:R-:W2:Y:S04]  /*13400*/  LDL R2, [R1+0x14] ;  /* 0x0000140001027983 */ /* 0x000ea80000100800 */
[----:B------:R0:W-:Y:S04]  /*13410*/  STL [R1], R12 ;  /* 0x0000000c01007387 */ /* 0x0001e80000100800 */
[----:B------:R0:W-:Y:S02]  /*13420*/  STL [R1+0x8], R14 ;  /* 0x0000080e01007387 */ /* 0x0001e40000100800 */
[----:B0-2---:R-:W-:-:S07]  /*13430*/  VIADD R7, R2, 0xfffffffd ;  /* 0xfffffffd02077836 */ /* 0x005fce0000000000 */
.L_x_1221:
[----:B------:R-:W-:Y:S05]  /*13440*/  BSYNC B1 ;  /* 0x0000000000017941 */ /* 0x000fea0003800000 */
.L_x_1220:
[----:B------:R-:W2:Y:S01]  /*13450*/  LDL.LU R2, [R1+0x14] ;  /* 0x0000140001027983 */ /* 0x000ea20000300800 */
[----:B------:R-:W-:Y:S01]  /*13460*/  VIADD R13, R13, 0xfffffffe ;  /* 0xfffffffe0d0d7836 */ /* 0x000fe20000000000 */
[----:B--2---:R-:W-:-:S04]  /*13470*/  LOP3.LUT R2, RZ, R2, RZ, 0x33, !PT ;  /* 0x00000002ff027212 */ /* 0x004fc800078e33ff */
[----:B------:R-:W-:-:S13]  /*13480*/  ISETP.NE.AND P0, PT, R13, R2, PT ;  /* 0x000000020d00720c */ /* 0x000fda0003f05270 */
[----:B------:R-:W-:Y:S05]  /*13490*/  @!P0 BRA `(.L_x_1219) ;  /* 0x0000001000788947 */ /* 0x000fea0003800000 */
[----:B------:R-:W-:-:S07]  /*134a0*/  IMAD.MOV.U32 R10, RZ, RZ, R6 ;  /* 0x000000ffff0a7224 */ /* 0x000fce00078e0006 */
.L_x_1243:
        /* <DEDUP_REMOVED lines=33> */
.L_x_1231:
[----:B------:R-:W1:Y:S01]  /*136c0*/  S2R R3, SR_CgaCtaId ;  /* 0x0000000000037919 */ /* 0x000e620000008800 */
[----:B------:R-:W-:-:S04]  /*136d0*/  MOV R2, 0x400 ;  /* 0x0000040000027802 */ /* 0x000fc80000000f00 */
[----:B-1----:R-:W-:Y:S02]  /*136e0*/  LEA R2, R3, R2, 0x18 ;  /* 0x0000000203027211 */ /* 0x002fe400078ec0ff */
[----:B------:R-:W-:-:S03]  /*136f0*/  SHF.L.U32 R3, R9, 0x1f, RZ ;  /* 0x0000001f09037819 */ /* 0x000fc600000006ff */
[----:B------:R-:W-:-:S04]  /*13700*/  IMAD R2, R8, 0x8, R2 ;  /* 0x0000000808027824 */ /* 0x000fc800078e0202 */
[----:B------:R-:W1:Y:S02]  /*13710*/  SYNCS.PHASECHK.TRANS64.TRYWAIT P0, [R2+URZ+0x30840], R3 ;  /* 0x03084003020075a7 */ /* 0x000e64000800017f */
[----:B-1----:R-:W-:Y:S05]  /*13720*/  @!P0 BRA `(.L_x_1232) ;  /* 0x0000002800cc8947 */ /* 0x002fea0003800000 */
.L_x_1288:
        /* <DEDUP_REMOVED lines=11> */
.L_x_1233:
[----:B------:R-:W2:Y:S04]  /*137e0*/  LDL R15, [R1+0x4] ;  /* 0x00000400010f7983 */ /* 0x000ea80000100800 */
[----:B------:R-:W3:Y:S01]  /*137f0*/  LDL.LU R14, [R1+0x8] ;  /* 0x00000800010e7983 */ /* 0x000ee20000300800 */
[----:B-1----:R-:W-:-:S03]  /*13800*/  MOV R3, 0x400 ;  /* 0x0000040000037802 */ /* 0x002fc60000000f00 */
        /* <DEDUP_REMOVED lines=39> */
.L_x_1289:
        /* <DEDUP_REMOVED lines=8> */
.L_x_1235:
[----:B0-----:R-:W2:Y:S01]  /*13b00*/  LDL.LU R2, [R1] ;  /* 0x0000000001027983 */ /* 0x001ea20000300800 */
[----:B------:R-:W-:-:S03]  /*13b10*/  MOV R13, 0x400 ;  /* 0x00000400000d7802 */ /* 0x000fc60000000f00 */
[----:B------:R-:W3:Y:S01]  /*13b20*/  LDL R11, [R1+0x4] ;  /* 0x00000400010b7983 */ /* 0x000ee20000100800 */
[----:B------:R-:W0:Y:S01]  /*13b30*/  S2R R14, SR_CgaCtaId ;  /* 0x00000000000e7919 */ /* 0x000e220000008800 */
[----:B------:R-:W-:Y:S02]  /*13b40*/  R2UR UR11, R5 ;  /* 0x00000000050b72ca */ /* 0x000fe400000e0000 */
[----:B------:R-:W-:Y:S01]  /*13b50*/  R2UR UR9, R3 ;  /* 0x00000000030972ca */ /* 0x000fe200000e0000 */
[----:B------:R-:W-:Y:S01]  /*13b60*/  UIADD3 UR4, UP0, UR36, 0x470, URZ ;  /* 0x0000047024047890 */ /* 0x000fe2000ff1e03f */
[----:B------:R-:W-:Y:S02]  /*13b70*/  R2UR UR13, R6 ;  /* 0x00000000060d72ca */ /* 0x000fe400000e0000 */
[----:B------:R-:W-:Y:S02]  /*13b80*/  R2UR UR12, R4 ;  /* 0x00000000040c72ca */ /* 0x000fe400000e0000 */
[----:B0-----:R-:W-:-:S07]  /*13b90*/  LEA R13, R14, R13, 0x18 ;  /* 0x0000000d0e0d7211 */ /* 0x001fce00078ec0ff */
[----:B------:R-:W-:Y:S01]  /*13ba0*/  UIADD3 UR9, UR9, 0x50, URZ ;  /* 0x0000005009097890 */ /* 0x000fe2000fffe03f */
[----:B------:R-:W-:Y:S01]  /*13bb0*/  UMOV UR10, URZ ;  /* 0x0000003f000a7c82 */ /* 0x000fe20008000000 */
[----:B------:R-:W-:Y:S01]  /*13bc0*/  UMOV UR6, 0x0 ;  /* 0x0000000000067882 */ /* 0x000fe20000000000 */
[----:B------:R-:W-:Y:S01]  /*13bd0*/  UMOV UR7, 0x14f00000 ;  /* 0x14f0000000077882 */ /* 0x000fe20000000000 */
[----:B------:R-:W-:Y:S01]  /*13be0*/  UMOV UR17, 0x40 ;  /* 0x0000004000117882 */ /* 0x000fe20000000000 */
[----:B------:R-:W-:Y:S01]  /*13bf0*/  MOV R5, R12 ;  /* 0x0000000c00057202 */ /* 0x000fe20000000f00 */
[----:B------:R-:W-:Y:S02]  /*13c00*/  IMAD.MOV.U32 R6, RZ, RZ, R10 ;  /* 0x000000ffff067224 */ /* 0x000fe400078e000a */
        /* <DEDUP_REMOVED lines=22> */
.L_x_1230:
[----:B------:R-:W-:Y:S05]  /*13d70*/  BSYNC B1 ;  /* 0x0000000000017941 */ /* 0x000fea0003800000 */
.L_x_1229:
[----:B------:R-:W-:Y:S01]  /*13d80*/  VIADD R3, R8, 0x1 ;  /* 0x0000000108037836 */ /* 0x000fe20000000000 */
[----:B------:R-:W-:Y:S01]  /*13d90*/  BSSY B1, `(.L_x_1236) ;  /* 0x000008a000017945 */ /* 0x000fe20003800000 */
[----:B------:R-:W-:-:S03]  /*13da0*/  VIADD R13, R7, 0xffffffff ;  /* 0xffffffff070d7836 */ /* 0x000fc60000000000 */
        /* <DEDUP_REMOVED lines=8> */
[----:B------:R-:W-:Y:S01]  /*13e30*/  IMAD.MOV.U32 R12, RZ, RZ, R13 ;  /* 0x000000ffff0c7224 */ /* 0x000fe200078e000d */
        /* <DEDUP_REMOVED lines=21> */
.L_x_1238:
[----:B------:R-:W2:Y:S01]  /*13f90*/  S2R R3, SR_CgaCtaId ;  /* 0x0000000000037919 */ /* 0x000ea20000008800 */
[----:B------:R-:W-:-:S04]  /*13fa0*/  MOV R2, 0x400 ;  /* 0x0000040000027802 */ /* 0x000fc80000000f00 */
[----:B--2---:R-:W-:Y:S02]  /*13fb0*/  LEA R2, R3, R2, 0x18 ;  /* 0x0000000203027211 */ /* 0x004fe400078ec0ff */
[----:B------:R-:W-:-:S03]  /*13fc0*/  SHF.L.U32 R3, R14, 0x1f, RZ ;  /* 0x0000001f0e037819 */ /* 0x000fc600000006ff */
[----:B------:R-:W-:-:S04]  /*13fd0*/  IMAD R2, R15, 0x8, R2 ;  /* 0x000000080f027824 */ /* 0x000fc800078e0202 */
[----:B------:R-:W2:Y:S02]  /*13fe0*/  SYNCS.PHASECHK.TRANS64.TRYWAIT P0, [R2+URZ+0x30840], R3 ;  /* 0x03084003020075a7 */ /* 0x000ea4000800017f */
[----:B--2---:R-:W-:Y:S05]  /*13ff0*/  @!P0 BRA `(.L_x_1239) ;  /* 0x0000002000c08947 */ /* 0x004fea0003800000 */
.L_x_1290:
        /* <DEDUP_REMOVED lines=11> */
.L_x_1240:
        /* <DEDUP_REMOVED lines=23> */
[----:B------:R-:W-:Y:S02]  /*14220*/  ULEA UR11, UR11, UR5, 0x6 ;  /* 0x000000050b0b7291 */ /* 0x000fe4000f8e303f */
[----:B------:R-:W-:Y:S02]  /*14230*/  UIADD3.X UR5, URZ, UR37, URZ, UP0, !UPT ;  /* 0x000000253f057290 */ /* 0x000fe400087fe43f */
[----:B------:R-:W-:Y:S02]  /*14240*/  UIADD3 UR8, UR14, 0x20400, URZ ;  /* 0x000204000e087890 */ /* 0x000fe4000fffe03f */
[----:B------:R-:W-:Y:S02]  /*14250*/  UIADD3 UR15, UR14, 0x22400, URZ ;  /* 0x000224000e0f7890 */ /* 0x000fe4000fffe03f */
[----:B------:R-:W-:-:S02]  /*14260*/  UIADD3 UR16, UR14, 0x24400, URZ ;  /* 0x000244000e107890 */ /* 0x000fc4000fffe03f */
[----:B------:R-:W-:-:S03]  /*14270*/  UIADD3 UR14, UR14, 0x26400, URZ ;  /* 0x000264000e0e7890 */ /* 0x000fc6000fffe03f */
[----:B------:R0:W-:Y:S01]  /*14280*/  UTMALDG.4D [UR8], [UR4], desc[UR6] ;  /* 0x00000608040075b4 */ /* 0x0001e20008019000 */
[----:B------:R-:W-:Y:S01]  /*14290*/  IMAD R2, R8, 0x8, R2 ;  /* 0x0000000808027824 */ /* 0x000fe200078e0202 */
        /* <DEDUP_REMOVED lines=11> */
.L_x_1291:
        /* <DEDUP_REMOVED lines=8> */
.L_x_1242:
[----:B-1----:R-:W2:Y:S01]  /*143d0*/  LDL R3, [R1+0x4] ;  /* 0x0000040001037983 */ /* 0x002ea20000100800 */
[----:B0-----:R-:W-:Y:S01]  /*143e0*/  MOV R9, 0x400 ;  /* 0x0000040000097802 */ /* 0x001fe20000000f00 */
[----:B------:R-:W0:Y:S01]  /*143f0*/  S2R R11, SR_CgaCtaId ;  /* 0x00000000000b7919 */ /* 0x000e220000008800 */
[----:B------:R-:W-:Y:S02]  /*14400*/  R2UR UR11, R5 ;  /* 0x00000000050b72ca */ /* 0x000fe400000e0000 */
        /* <DEDUP_REMOVED lines=16> */
[----:B------:R-:W-:Y:S02]  /*14510*/  IMAD.MOV.U32 R5, RZ, RZ, R12 ;  /* 0x000000ffff057224 */ /* 0x000fe400078e000c */
[----:B------:R-:W-:Y:S01]  /*14520*/  IMAD.MOV.U32 R6, RZ, RZ, R10 ;  /* 0x000000ffff067224 */ /* 0x000fe200078e000a */
[----:B--2---:R-:W-:-:S13]  /*14530*/  R2UR UR5, R3 ;  /* 0x00000000030572ca */ /* 0x004fda00000e0000 */
[----:B------:R-:W-:Y:S02]  /*14540*/  ULEA UR11, UR11, UR5, 0x6 ;  /* 0x000000050b0b7291 */ /* 0x000fe4000f8e303f */
        /* <DEDUP_REMOVED lines=14> */
.L_x_1237:
[----:B------:R-:W-:Y:S05]  /*14630*/  BSYNC B1 ;  /* 0x0000000000017941 */ /* 0x000fea0003800000 */
.L_x_1236:
[----:B------:R-:W2:Y:S01]  /*14640*/  LDL R2, [R1+0x10] ;  /* 0x0000100001027983 */ /* 0x000ea20000100800 */
[----:B------:R-:W-:Y:S02]  /*14650*/  IADD3 R7, R7, -0x2, RZ ;  /* 0xfffffffe07077810 */ /* 0x000fe40007ffe0ff */
[----:B--2---:R-:W-:-:S13]  /*14660*/  ISETP.GT.AND P0, PT, R13, R2, PT ;  /* 0x000000020d00720c */ /* 0x004fda0003f04270 */
[----:B------:R-:W-:Y:S05]  /*14670*/  @P0 BRA `(.L_x_1243) ;  /* 0xffffffec008c0947 */ /* 0x000fea000383ffff */
.L_x_1219:
[----:B------:R-:W-:Y:S05]  /*14680*/  BSYNC B0 ;  /* 0x0000000000007941 */ /* 0x000fea0003800000 */
.L_x_1218:
        /* <DEDUP_REMOVED lines=18> */
.L_x_1245:
[----:B------:R-:W-:Y:S05]  /*147b0*/  BSYNC B0 ;  /* 0x0000000000007941 */ /* 0x000fea0003800000 */
.L_x_1244:
        /* <DEDUP_REMOVED lines=11> */
.L_x_1292:
        /* <DEDUP_REMOVED lines=11> */
.L_x_1249:
[----:B------:R-:W2:Y:S01]  /*14920*/  LDL.LU R8, [R1+0x4] ;  /* 0x0000040001087983 */ /* 0x000ea20000300800 */
[----:B------:R-:W-:-:S03]  /*14930*/  MOV R2, 0x400 ;  /* 0x0000040000027802 */ /* 0x000fc60000000f00 */
[----:B-1----:R-:W3:Y:S01]  /*14940*/  LDL R0, [R1] ;  /* 0x0000000001007983 */ /* 0x002ee20000100800 */
[----:B------:R-:W1:Y:S01]  /*14950*/  S2R R7, SR_CgaCtaId ;  /* 0x0000000000077919 */ /* 0x000e620000008800 */
[----:B------:R-:W-:Y:S02]  /*14960*/  R2UR UR11, R5 ;  /* 0x00000000050b72ca */ /* 0x000fe400000e0000 */
[----:B------:R-:W-:Y:S01]  /*14970*/  R2UR UR9, R3 ;  /* 0x00000000030972ca */ /* 0x000fe200000e0000 */
[----:B------:R-:W-:Y:S01]  /*14980*/  UIADD3 UR4, UP0, UR36, 0x470, URZ ;  /* 0x0000047024047890 */ /* 0x000fe2000ff1e03f */
[----:B------:R-:W-:Y:S02]  /*14990*/  R2UR UR12, R4 ;  /* 0x00000000040c72ca */ /* 0x000fe400000e0000 */
[----:B------:R-:W-:Y:S02]  /*149a0*/  R2UR UR13, R6 ;  /* 0x00000000060d72ca */ /* 0x000fe400000e0000 */
[----:B-1----:R-:W-:-:S07]  /*149b0*/  LEA R2, R7, R2, 0x18 ;  /* 0x0000000207027211 */ /* 0x002fce00078ec0ff */
[----:B------:R-:W-:Y:S01]  /*149c0*/  UIADD3 UR9, UR9, 0x30850, URZ ;  /* 0x0003085009097890 */ /* 0x000fe2000fffe03f */
[----:B------:R-:W-:Y:S01]  /*149d0*/  UMOV UR10, URZ ;  /* 0x0000003f000a7c82 */ /* 0x000fe20008000000 */
[----:B------:R-:W-:Y:S01]  /*149e0*/  UMOV UR6, 0x0 ;  /* 0x0000000000067882 */ /* 0x000fe20000000000 */
[----:B------:R-:W-:Y:S01]  /*149f0*/  UMOV UR7, 0x14f00000 ;  /* 0x14f0000000077882 */ /* 0x000fe20000000000 */
[----:B------:R-:W-:Y:S01]  /*14a00*/  UMOV UR17, 0x40 ;  /* 0x0000004000117882 */ /* 0x000fe20000000000 */
[----:B--2---:R-:W-:Y:S01]  /*14a10*/  R2UR UR5, R8 ;  /* 0x00000000080572ca */ /* 0x004fe200000e0000 */
[----:B---3--:R-:W-:-:S05]  /*14a20*/  IMAD R0, R0, 0x8000, R2 ;  /* 0x0000800000007824 */ /* 0x008fca00078e0202 */
[----:B------:R-:W-:-:S07]  /*14a30*/  R2UR UR14, R0 ;  /* 0x00000000000e72ca */ /* 0x000fce00000e0000 */
[----:B------:R-:W-:Y:S02]  /*14a40*/  ULEA UR11, UR11, UR5, 0x6 ;  /* 0x000000050b0b7291 */ /* 0x000fe4000f8e303f */
[----:B------:R-:W-:-:S04]  /*14a50*/  UIADD3.X UR5, URZ, UR37, URZ, UP0, !UPT ;  /* 0x000000253f057290 */ /* 0x000fc800087fe43f */
        /* <DEDUP_REMOVED lines=17> */
.L_x_1247:
[----:B------:R-:W-:Y:S05]  /*14b70*/  BSYNC B0 ;  /* 0x0000000000007941 */ /* 0x000fea0003800000 */
.L_x_1246:
        /* <DEDUP_REMOVED lines=9> */
.L_x_1202:
[----:B------:R-:W-:Y:S05]  /*14c10*/  BSYNC B6 ;  /* 0x0000000000067941 */ /* 0x000fea0003800000 */
.L_x_1200:
[----:B------:R-:W-:-:S03]  /*14c20*/  UMOV UR4, 0xffffffff ;  /* 0xffffffff00047882 */ /* 0x000fc60000000000 */
[----:B------:R-:W-:Y:S05]  /*14c30*/  BRA.DIV UR4, `(.L_x_1250) ;  /* 0x0000001604ec7947 */ /* 0x000fea000b800000 */
[----:B------:R2:W3:Y:S04]  /*14c40*/  SHFL.IDX PT, R4, R16, RZ, 0x1f ;  /* 0x00001fff10047589 */ /* 0x0004e800000e0000 */
[----:B------:R-:W4:Y:S02]  /*14c50*/  SHFL.IDX PT, R16, R16, 0x1, 0x1f ;  /* 0x00201f0010107f89 */ /* 0x000f2400000e0000 */
.L_x_1296:
[----:B-1----:R-:W1:Y:S01]  /*14c60*/  S2R R0, SR_TID.X ;  /* 0x0000000000007919 */ /* 0x002e620000002100 */
[----:B------:R-:W-:Y:S01]  /*14c70*/  ULDC UR4, c[0x0][0xc14] ;  /* 0x0003050000047ab9 */ /* 0x000fe20000000800 */
[----:B------:R-:W-:Y:S01]  /*14c80*/  BSSY B0, `(.L_x_1251) ;  /* 0x000000c000007945 */ /* 0x000fe20003800000 */
[----:B------:R-:W-:Y:S01]  /*14c90*/  IMAD.MOV.U32 R17, RZ, RZ, RZ ;  /* 0x000000ffff117224 */ /* 0x000fe200078e00ff */
[----:B-1----:R-:W-:Y:S01]  /*14ca0*/  LOP3.LUT R6, R0, 0x1f, RZ, 0xc0, !PT ;  /* 0x0000001f00067812 */ /* 0x002fe200078ec0ff */
[----:B------:R-:W-:-:S03]  /*14cb0*/  IMAD.U32 R0, RZ, RZ, UR4 ;  /* 0x00000004ff007e24 */ /* 0x000fc6000f8e00ff */
[C---:B------:R-:W-:Y:S01]  /*14cc0*/  ISETP.NE.AND P0, PT, R6.reuse, 0x1f, PT ;  /* 0x0000001f0600780c */ /* 0x040fe20003f05270 */
[----:B------:R-:W-:-:S05]  /*14cd0*/  IMAD.IADD R5, R6, 0x1, R19 ;  /* 0x0000000106057824 */ /* 0x000fca00078e0213 */
[----:B------:R-:W-:-:S13]  /*14ce0*/  ISETP.GE.OR P0, PT, R5, R0, !P0 ;  /* 0x000000000500720c */ /* 0x000fda0004706670 */
[----:B------:R-:W-:Y:S05]  /*14cf0*/  @P0 BRA `(.L_x_1252) ;  /* 0x0000000000100947 */ /* 0x000fea0003800000 */
[----:B------:R-:W1:Y:S01]  /*14d00*/  LDC.64 R2, c[0x0][0xc58] ;  /* 0x00031600ff027b82 */ /* 0x000e620000000a00 */
[----:B------:R-:W-:Y:S01]  /*14d10*/  ULDC.64 UR4, c[0x0][0x208] ;  /* 0x0000820000047ab9 */ /* 0x000fe20000000a00 */
[----:B-1----:R-:W-:-:S05]  /*14d20*/  IMAD.WIDE R2, R5, 0x4, R2 ;  /* 0x0000000405027825 */ /* 0x002fca00078e0202 */
[----:B------:R1:W5:Y:S02]  /*14d30*/  LDG.E R17, desc[UR4][R2.64] ;  /* 0x0000000402117981 */ /* 0x000364000c1e1900 */
.L_x_1252:
[----:B------:R-:W-:Y:S05]  /*14d40*/  BSYNC B0 ;  /* 0x0000000000007941 */ /* 0x000fea0003800000 */
.L_x_1251:
[----:B------:R-:W-:-:S03]  /*14d50*/  UMOV UR4, 0xffffffff ;  /* 0xffffffff00047882 */ /* 0x000fc60000000000 */
[----:B------:R-:W-:Y:S05]  /*14d60*/  BRA.DIV UR4, `(.L_x_1253) ;  /* 0x0000001604ec7947 */ /* 0x000fea000b800000 */
[----:B0----5:R-:W0:Y:S01]  /*14d70*/  SHFL.UP PT, R14, R17, 0x1, RZ ;  /* 0x04200000110e7989 */ /* 0x021e2200000e00ff */
[C---:B------:R-:W-:Y:S02]  /*14d80*/  ISETP.NE.AND P0, PT, R6.reuse, RZ, PT ;  /* 0x000000ff0600720c */ /* 0x040fe40003f05270 */
[----:B------:R-:W-:Y:S02]  /*14d90*/  ISETP.GE.U32.AND P1, PT, R6, 0x2, PT ;  /* 0x000000020600780c */ /* 0x000fe40003f26070 */
[----:B0-----:R-:W-:Y:S02]  /*14da0*/  SEL R14, R14, RZ, P0 ;  /* 0x000000ff0e0e7207 */ /* 0x001fe40000000000 */
[----:B------:R-:W-:-:S03]  /*14db0*/  ISETP.GE.U32.AND P0, PT, R6, 0x4, PT ;  /* 0x000000040600780c */ /* 0x000fc60003f06070 */
[----:B------:R-:W-:-:S05]  /*14dc0*/  IMAD.IADD R13, R17, 0x1, R14 ;  /* 0x00000001110d7824 */ /* 0x000fca00078e020e */
[----:B------:R-:W1:Y:S02]  /*14dd0*/  SHFL.UP PT, R14, R13, 0x2, RZ ;  /* 0x044000000d0e7989 */ /* 0x000e6400000e00ff */
[----:B-1----:R-:W-:Y:S02]  /*14de0*/  SEL R2, R14, RZ, P1 ;  /* 0x000000ff0e027207 */ /* 0x002fe40000800000 */
[----:B------:R-:W-:Y:S02]  /*14df0*/  ISETP.GE.U32.AND P1, PT, R6, 0x8, PT ;  /* 0x000000080600780c */ /* 0x000fe40003f26070 */
[----:B------:R-:W-:-:S05]  /*14e00*/  IADD3 R2, R13, R2, RZ ;  /* 0x000000020d027210 */ /* 0x000fca0007ffe0ff */
        /* <DEDUP_REMOVED lines=10> */
[----:B------:R0:W1:Y:S02]  /*14eb0*/  SHFL.IDX PT, R14, R2, 0x1f, 0x1f ;  /* 0x03e01f00020e7f89 */ /* 0x00006400000e0000 */
.L_x_1304:
[----:B------:R-:W-:Y:S02]  /*14ec0*/  ULDC UR4, c[0x0][0xc10] ;  /* 0x0003040000047ab9 */ /* 0x000fe40000000800 */
[----:B------:R-:W-:-:S04]  /*14ed0*/  IMAD.U32 R5, RZ, RZ, UR4 ;  /* 0x00000004ff057e24 */ /* 0x000fc8000f8e00ff */
[----:B-1----:R-:W-:-:S04]  /*14ee0*/  IMAD R3, R14, R5, RZ ;  /* 0x000000050e037224 */ /* 0x002fc800078e02ff */
[----:B--2-4-:R-:W-:-:S05]  /*14ef0*/  IMAD.IADD R16, R16, 0x1, R3 ;  /* 0x0000000110107824 */ /* 0x014fca00078e0203 */
[----:B---3--:R-:W-:-:S13]  /*14f00*/  ISETP.GT.AND P0, PT, R16, R4, PT ;  /* 0x000000041000720c */ /* 0x008fda0003f04270 */
[----:B------:R-:W-:Y:S05]  /*14f10*/  @P0 BRA `(.L_x_1254) ;  /* 0x0000000000b80947 */ /* 0x000fea0003800000 */
[----:B------:R-:W1:Y:S02]  /*14f20*/  LDC R0, c[0x0][0xc14] ;  /* 0x00030500ff007b82 */ /* 0x000e640000000800 */
.L_x_1259:
[----:B------:R-:W-:-:S05]  /*14f30*/  VIADD R19, R19, 0x1f ;  /* 0x0000001f13137836 */ /* 0x000fca0000000000 */
        /* <DEDUP_REMOVED lines=12> */
[----:B0-----:R-:W-:-:S05]  /*15000*/  IMAD.WIDE R2, R5, 0x4, R2 ;  /* 0x0000000405027825 */ /* 0x001fca00078e0202 */
[----:B------:R0:W5:Y:S02]  /*15010*/  LDG.E R17, desc[UR4][R2.64] ;  /* 0x0000000402117981 */ /* 0x000164000c1e1900 */
.L_x_1257:
[----:B------:R-:W-:Y:S05]  /*15020*/  BSYNC B0 ;  /* 0x0000000000007941 */ /* 0x000fea0003800000 */
.L_x_1256:
[----:B------:R-:W-:-:S03]  /*15030*/  UMOV UR4, 0xffffffff ;  /* 0xffffffff00047882 */ /* 0x000fc60000000000 */
[----:B------:R-:W-:Y:S05]  /*15040*/  BRA.DIV UR4, `(.L_x_1258) ;  /* 0x0000001a04047947 */ /* 0x000fea000b800000 */
[----:B-----5:R-:W1:Y:S01]  /*15050*/  SHFL.UP PT, R14, R17, 0x1, RZ ;  /* 0x04200000110e7989 */ /* 0x020e6200000e00ff */
[C---:B------:R-:W-:Y:S02]  /*15060*/  ISETP.NE.AND P0, PT, R6.reuse, RZ, PT ;  /* 0x000000ff0600720c */ /* 0x040fe40003f05270 */
[----:B------:R-:W-:Y:S02]  /*15070*/  ISETP.GE.U32.AND P1, PT, R6, 0x2, PT ;  /* 0x000000020600780c */ /* 0x000fe40003f26070 */
        /* <DEDUP_REMOVED lines=18> */
.L_x_1312:
[----:B------:R-:W-:Y:S02]  /*151a0*/  ULDC UR4, c[0x0][0xc10] ;  /* 0x0003040000047ab9 */ /* 0x000fe40000000800 */
[----:B------:R-:W-:-:S04]  /*151b0*/  IMAD.U32 R5, RZ, RZ, UR4 ;  /* 0x00000004ff057e24 */ /* 0x000fc8000f8e00ff */
[----:B-1----:R-:W-:-:S04]  /*151c0*/  IMAD R3, R14, R5, RZ ;  /* 0x000000050e037224 */ /* 0x002fc800078e02ff */
[----:B------:R-:W-:-:S05]  /*151d0*/  IMAD.IADD R16, R3, 0x1, R16 ;  /* 0x0000000103107824 */ /* 0x000fca00078e0210 */
[----:B------:R-:W-:-:S13]  /*151e0*/  ISETP.GT.AND P0, PT, R16, R4, PT ;  /* 0x000000041000720c */ /* 0x000fda0003f04270 */
[----:B------:R-:W-:Y:S05]  /*151f0*/  @!P0 BRA `(.L_x_1259) ;  /* 0xfffffffc004c8947 */ /* 0x000fea000383ffff */
.L_x_1254:
        /* <DEDUP_REMOVED lines=8> */
.L_x_1316:
[----:B------:R-:W-:Y:S01]  /*15280*/  ISETP.NE.AND P0, PT, R3, RZ, PT ;  /* 0x000000ff0300720c */ /* 0x000fe20003f05270 */
[----:B------:R-:W-:-:S12]  /*15290*/  IMAD.MOV.U32 R7, RZ, RZ, RZ ;  /* 0x000000ffff077224 */ /* 0x000fd800078e00ff */
[----:B------:R-:W-:Y:S05]  /*152a0*/  @!P0 BRA `(.L_x_1261) ;  /* 0x0000000000108947 */ /* 0x000fea0003800000 */
[----:B------:R-:W-:Y:S01]  /*152b0*/  UMOV UR4, 0xffffffff ;  /* 0xffffffff00047882 */ /* 0x000fe20000000000 */
[----:B------:R-:W-:Y:S02]  /*152c0*/  IADD3 R12, R6, -0x1, RZ ;  /* 0xffffffff060c7810 */ /* 0x000fe40007ffe0ff */
[----:B------:R-:W-:Y:S05]  /*152d0*/  BRA.DIV UR4, `(.L_x_1262) ;  /* 0x0000001a04787947 */ /* 0x000fea000b800000 */
[----:B------:R3:W4:Y:S02]  /*152e0*/  SHFL.IDX PT, R7, R2, R12, 0x1f ;  /* 0x00001f0c02077589 */ /* 0x00072400000e0000 */
.L_x_1261:
[----:B0--3--:R-:W0:Y:S01]  /*152f0*/  LDC.64 R2, c[0x0][0xc68] ;  /* 0x00031a00ff027b82 */ /* 0x009e220000000a00 */
[----:B------:R-:W-:Y:S01]  /*15300*/  IMAD.IADD R19, R6, 0x1, R19 ;  /* 0x0000000106137824 */ /* 0x000fe200078e0213 */
[----:B------:R-:W-:-:S03]  /*15310*/  ULDC.64 UR4, c[0x0][0x208] ;  /* 0x0000820000047ab9 */ /* 0x000fc60000000a00 */
[----:B0-----:R-:W-:-:S05]  /*15320*/  IMAD.WIDE R2, R19, 0x4, R2 ;  /* 0x0000000413027825 */ /* 0x001fca00078e0202 */
[----:B------:R0:W1:Y:S01]  /*15330*/  LDG.E R8, desc[UR4][R2.64] ;  /* 0x0000000402087981 */ /* 0x000062000c1e1900 */
[----:B----4-:R-:W-:-:S04]  /*15340*/  IMAD R16, R7, R5, R16 ;  /* 0x0000000507107224 */ /* 0x010fc800078e0210 */
[----:B------:R-:W-:Y:S02]  /*15350*/  IMAD.IADD R7, R4, 0x1, -R16 ;  /* 0x0000000104077824 */ /* 0x000fe400078e0a10 */
[----:B0-----:R-:W-:Y:S02]  /*15360*/  IMAD.MOV.U32 R2, RZ, RZ, RZ ;  /* 0x000000ffff027224 */ /* 0x001fe400078e00ff */
[----:B-12---:R-:W-:-:S05]  /*15370*/  IMAD R6, R17, R8, RZ ;  /* 0x0000000811067224 */ /* 0x006fca00078e02ff */
[-C--:B------:R-:W-:Y:S02]  /*15380*/  IABS R9, R6.reuse ;  /* 0x0000000600097213 */ /* 0x080fe40000000000 */
[----:B------:R-:W-:Y:S02]  /*15390*/  IABS R4, R6 ;  /* 0x0000000600047213 */ /* 0x000fe40000000000 */
[----:B------:R-:W0:Y:S03]  /*153a0*/  I2F.RP R10, R9 ;  /* 0x00000009000a7306 */ /* 0x000e260000209400 */
[----:B------:R-:W-:-:S05]  /*153b0*/  IMAD.MOV R4, RZ, RZ, -R4 ;  /* 0x000000ffff047224 */ /* 0x000fca00078e0a04 */
[----:B0-----:R-:W0:Y:S02]  /*153c0*/  MUFU.RCP R10, R10 ;  /* 0x0000000a000a7308 */ /* 0x001e240000001000 */
[----:B0-----:R-:W-:-:S06]  /*153d0*/  VIADD R11, R10, 0xffffffe ;  /* 0x0ffffffe0a0b7836 */ /* 0x001fcc0000000000 */
[----:B------:R-:W0:Y:S02]  /*153e0*/  F2I.FTZ.U32.TRUNC.NTZ R3, R11 ;  /* 0x0000000b00037305 */ /* 0x000e24000021f000 */
[----:B0-----:R-:W-:-:S04]  /*153f0*/  IMAD.MOV R12, RZ, RZ, -R3 ;  /* 0x000000ffff0c7224 */ /* 0x001fc800078e0a03 */
[----:B------:R-:W-:-:S04]  /*15400*/  IMAD R13, R12, R9, RZ ;  /* 0x000000090c0d7224 */ /* 0x000fc800078e02ff */
[----:B------:R-:W-:Y:S01]  /*15410*/  IMAD.HI.U32 R2, R3, R13, R2 ;  /* 0x0000000d03027227 */ /* 0x000fe200078e0002 */
        /* <DEDUP_REMOVED lines=8> */
[----:B------:R-:W-:Y:S02]  /*154a0*/  @P0 IADD3 R2, R2, 0x1, RZ ;  /* 0x0000000102020810 */ /* 0x000fe40007ffe0ff */
[----:B------:R-:W-:-:S03]  /*154b0*/  ISETP.GE.AND P0, PT, R3, RZ, PT ;  /* 0x000000ff0300720c */ /* 0x000fc60003f06270 */
[----:B------:R-:W-:-:S10]  /*154c0*/  IMAD.MOV.U32 R9, RZ, RZ, R2 ;  /* 0x000000ffff097224 */ /* 0x000fd400078e0002 */
[----:B------:R-:W-:Y:S01]  /*154d0*/  @!P0 IMAD.MOV R9, RZ, RZ, -R9 ;  /* 0x000000ffff098224 */ /* 0x000fe200078e0a09 */
[----:B------:R-:W-:-:S13]  /*154e0*/  ISETP.NE.AND P0, PT, R6, RZ, PT ;  /* 0x000000ff0600720c */ /* 0x000fda0003f05270 */
[----:B------:R-:W-:-:S05]  /*154f0*/  @!P0 LOP3.LUT R9, RZ, R6, RZ, 0x33, !PT ;  /* 0x00000006ff098212 */ /* 0x000fca00078e33ff */
[----:B------:R-:W-:Y:S02]  /*15500*/  IMAD R4, R8, R9, RZ ;  /* 0x0000000908047224 */ /* 0x000fe400078e02ff */
[----:B------:R-:W-:Y:S02]  /*15510*/  IMAD.MOV R9, RZ, RZ, -R9 ;  /* 0x000000ffff097224 */ /* 0x000fe400078e0a09 */
[----:B------:R-:W-:Y:S02]  /*15520*/  IMAD.MOV R2, RZ, RZ, -R4 ;  /* 0x000000ffff027224 */ /* 0x000fe400078e0a04 */
[----:B------:R-:W-:-:S03]  /*15530*/  IMAD R7, R6, R9, R7 ;  /* 0x0000000906077224 */ /* 0x000fc600078e0207 */
[----:B------:R-:W-:Y:S01]  /*15540*/  VIADDMNMX R8, R2, R5, R8, PT ;  /* 0x0000000502087246 */ /* 0x000fe20003800108 */
[----:B------:R-:W-:-:S03]  /*15550*/  IMAD.IADD R4, R7, 0x1, R4 ;  /* 0x0000000107047824 */ /* 0x000fc600078e0204 */
[----:B------:R-:W-:-:S04]  /*15560*/  IABS R5, R8 ;  /* 0x0000000800057213 */ /* 0x000fc80000000000 */
[----:B------:R-:W0:Y:S08]  /*15570*/  I2F.RP R10, R5 ;  /* 0x00000005000a7306 */ /* 0x000e300000209400 */
[----:B0-----:R-:W0:Y:S02]  /*15580*/  MUFU.RCP R10, R10 ;  /* 0x0000000a000a7308 */ /* 0x001e240000001000 */
[----:B0-----:R-:W-:-:S06]  /*15590*/  VIADD R2, R10, 0xffffffe ;  /* 0x0ffffffe0a027836 */ /* 0x001fcc0000000000 */
[----:B------:R0:W1:Y:S02]  /*155a0*/  F2I.FTZ.U32.TRUNC.NTZ R3, R2 ;  /* 0x0000000200037305 */ /* 0x000064000021f000 */
[----:B0-----:R-:W-:Y:S02]  /*155b0*/  IMAD.MOV.U32 R2, RZ, RZ, RZ ;  /* 0x000000ffff027224 */ /* 0x001fe400078e00ff */
[----:B-1----:R-:W-:-:S04]  /*155c0*/  IMAD.MOV R6, RZ, RZ, -R3 ;  /* 0x000000ffff067224 */ /* 0x002fc800078e0a03 */
[----:B------:R-:W-:Y:S01]  /*155d0*/  IMAD R9, R6, R5, RZ ;  /* 0x0000000506097224 */ /* 0x000fe200078e02ff */
[----:B------:R-:W-:-:S03]  /*155e0*/  IABS R6, R7 ;  /* 0x0000000700067213 */ /* 0x000fc60000000000 */
[----:B------:R-:W-:Y:S01]  /*155f0*/  IMAD.HI.U32 R3, R3, R9, R2 ;  /* 0x0000000903037227 */ /* 0x000fe200078e0002 */
[----:B------:R-:W-:-:S05]  /*15600*/  IABS R9, R8 ;  /* 0x0000000800097213 */ /* 0x000fca0000000000 */
        /* <DEDUP_REMOVED lines=18> */
.L_x_1255:
[----:B------:R-:W-:Y:S01]  /*15730*/  UMOV UR4, URZ ;  /* 0x0000003f00047c82 */ /* 0x000fe20008000000 */
[----:B------:R-:W-:Y:S01]  /*15740*/  UMOV UR5, URZ ;  /* 0x0000003f00057c82 */ /* 0x000fe20008000000 */
[----:B------:R-:W-:Y:S01]  /*15750*/  ULDC UR6, c[0x0][0xc14] ;  /* 0x0003050000067ab9 */ /* 0x000fe20000000800 */
[----:B------:R-:W-:Y:S01]  /*15760*/  IMAD.MOV.U32 R16, RZ, RZ, R4 ;  /* 0x000000ffff107224 */ /* 0x000fe200078e0004 */
[----:B------:R-:W-:Y:S01]  /*15770*/  MOV R18, UR5 ;  /* 0x0000000500127c02 */ /* 0x000fe20008000f00 */
[----:B------:R-:W-:Y:S02]  /*15780*/  IMAD.U32 R17, RZ, RZ, UR4 ;  /* 0x00000004ff117e24 */ /* 0x000fe4000f8e00ff */
[----:B------:R-:W-:-:S07]  /*15790*/  IMAD.U32 R19, RZ, RZ, UR6 ;  /* 0x00000006ff137e24 */ /* 0x000fce000f8e00ff */
.L_x_1263:
        /* <DEDUP_REMOVED lines=12> */
.L_x_1188:
[----:B-1----:R-:W3:Y:S01]  /*15860*/  LDL.LU R0, [R1+0x18] ;  /* 0x0000180001007983 */ /* 0x002ee20000300800 */
[----:B------:R-:W-:Y:S01]  /*15870*/  BSSY B0, `(.L_x_1265) ;  /* 0x000000b000007945 */ /* 0x000fe20003800000 */
[----:B------:R-:W1:Y:S01]  /*15880*/  S2R R5, SR_CgaCtaId ;  /* 0x0000000000057919 */ /* 0x000e620000008800 */
[----:B---3--:R-:W-:-:S05]  /*15890*/  VIADD R0, R0, 0x1 ;  /* 0x0000000100007836 */ /* 0x008fca0000000000 */
[----:B--2---:R-:W-:-:S04]  /*158a0*/  LEA.HI R2, R0, R0, RZ, 0x1 ;  /* 0x0000000000027211 */ /* 0x004fc800078f08ff */
[----:B------:R-:W-:-:S05]  /*158b0*/  LOP3.LUT R3, R2, 0xfffffffe, RZ, 0xc0, !PT ;  /* 0xfffffffe02037812 */ /* 0x000fca00078ec0ff */
[----:B------:R-:W-:Y:S01]  /*158c0*/  IMAD.IADD R3, R0, 0x1, -R3 ;  /* 0x0000000100037824 */ /* 0x000fe200078e0a03 */
[----:B------:R-:W-:-:S04]  /*158d0*/  MOV R0, 0x400 ;  /* 0x0000040000007802 */ /* 0x000fc80000000f00 */
[----:B-1----:R-:W-:Y:S02]  /*158e0*/  LEA R0, R5, R0, 0x18 ;  /* 0x0000000005007211 */ /* 0x002fe400078ec0ff */
[----:B------:R-:W-:-:S04]  /*158f0*/  SHF.L.U32 R3, R3, 0x1f, RZ ;  /* 0x0000001f03037819 */ /* 0x000fc800000006ff */
[----:B------:R-:W1:Y:S02]  /*15900*/  SYNCS.PHASECHK.TRANS64.TRYWAIT P0, [R0+URZ+0x30820], R3 ;  /* 0x03082003000075a7 */ /* 0x000e64000800017f */
[----:B-1----:R-:W-:Y:S05]  /*15910*/  @!P0 BRA `(.L_x_1266) ;  /* 0x0000001400108947 */ /* 0x002fea0003800000 */
.L_x_1319:
[----:B------:R-:W-:Y:S05]  /*15920*/  BSYNC B0 ;  /* 0x0000000000007941 */ /* 0x000fea0003800000 */
.L_x_1265:
[----:B------:R-:W-:-:S03]  /*15930*/  UMOV UR4, 0xffffffff ;  /* 0xffffffff00047882 */ /* 0x000fc60000000000 */
[----:B------:R-:W-:Y:S05]  /*15940*/  BRA.DIV UR4, `(.L_x_1267) ;  /* 0x0000001604187947 */ /* 0x000fea000b800000 */
[----:B------:R-:W2:Y:S02]  /*15950*/  S2R R2, SR_TID.X ;  /* 0x0000000000027919 */ /* 0x000ea40000002100 */
[----:B--2---:R-:W-:-:S04]  /*15960*/  SHF.R.U32.HI R2, RZ, 0x5, R2 ;  /* 0x00000005ff027819 */ /* 0x004fc80000011602 */
[----:B------:R-:W-:-:S05]  /*15970*/  LOP3.LUT R2, R2, 0x3, RZ, 0xc0, !PT ;  /* 0x0000000302027812 */ /* 0x000fca00078ec0ff */
[----:B------:R2:W3:Y:S02]  /*15980*/  SHFL.IDX PT, R14, R2, RZ, 0x1f ;  /* 0x00001fff020e7589 */ /* 0x0004e400000e0000 */
.L_x_1322:
[----:B---3--:R-:W-:Y:S01]  /*15990*/  ISETP.NE.AND P0, PT, R14, RZ, PT ;  /* 0x000000ff0e00720c */ /* 0x008fe20003f05270 */
[----:B------:R-:W-:-:S12]  /*159a0*/  BSSY B0, `(.L_x_1268) ;  /* 0x0000029000007945 */ /* 0x000fd80003800000 */
[----:B------:R-:W-:Y:S05]  /*159b0*/  @P0 BRA `(.L_x_1269) ;  /* 0x00000000009c0947 */ /* 0x000fea0003800000 */
[----:B------:R-:W-:-:S03]  /*159c0*/  UMOV UR4, 0xffffffff ;  /* 0xffffffff00047882 */ /* 0x000fc60000000000 */
[----:B------:R-:W-:Y:S05]  /*159d0*/  BRA.DIV UR4, `(.L_x_1270) ;  /* 0x0000001604287947 */ /* 0x000fea000b800000 */
[----:B------:R-:W-:-:S13]  /*159e0*/  ELECT P6, URZ, PT ;  /* 0x00000000003f782f */ /* 0x000fda00038c0000 */
.L_x_1325:
        /* <DEDUP_REMOVED lines=8> */
.L_x_1271:
[----:B-1----:R-:W2:Y:S04]  /*15a70*/  LDL R3, [R1] ;  /* 0x0000000001037983 */ /* 0x002ea80000100800 */
[----:B------:R-:W3:Y:S01]  /*15a80*/  LDL.LU R7, [R1+0x8] ;  /* 0x0000080001077983 */ /* 0x000ee20000300800 */
[----:B------:R-:W-:-:S04]  /*15a90*/  VIADD R2, R0, 0x30840 ;  /* 0x0003084000027836 */ /* 0x000fc80000000000 */
[C---:B--2---:R-:W-:Y:S02]  /*15aa0*/  IMAD R6, R3.reuse, 0x8, R2 ;  /* 0x0000000803067824 */ /* 0x044fe400078e0202 */
[----:B------:R-:W-:Y:S01]  /*15ab0*/  VIADD R3, R3, 0x1 ;  /* 0x0000000103037836 */ /* 0x000fe20000000000 */
[----:B---3--:R-:W-:-:S04]  /*15ac0*/  SHF.L.U32 R5, R7, 0x1f, RZ ;  /* 0x0000001f07057819 */ /* 0x008fc800000006ff */
[C---:B------:R-:W-:Y:S01]  /*15ad0*/  ISETP.NE.AND P1, PT, R3.reuse, 0x2, PT ;  /* 0x000000020300780c */ /* 0x040fe20003f25270 */
[----:B------:R-:W1:Y:S03]  /*15ae0*/  SYNCS.PHASECHK.TRANS64.TRYWAIT P0, [R6+URZ], R5 ;  /* 0x00000005060075a7 */ /* 0x000e66000800017f */
[----:B------:R-:W-:Y:S02]  /*15af0*/  SEL R4, RZ, 0x1, P1 ;  /* 0x00000001ff047807 */ /* 0x000fe40000800000 */
[----:B------:R-:W-:Y:S02]  /*15b00*/  SEL R3, R3, RZ, P1 ;  /* 0x000000ff03037207 */ /* 0x000fe40000800000 */
[----:B------:R-:W-:-:S03]  /*15b10*/  LOP3.LUT R4, R7, R4, RZ, 0x3c, !PT ;  /* 0x0000000407047212 */ /* 0x000fc600078e3cff */
[----:B------:R-:W-:Y:S01]  /*15b20*/  IMAD R7, R3, 0x8, R2 ;  /* 0x0000000803077824 */ /* 0x000fe200078e0202 */
[----:B------:R-:W-:Y:S01]  /*15b30*/  SHF.L.U32 R2, R4, 0x1f, RZ ;  /* 0x0000001f04027819 */ /* 0x000fe200000006ff */
[----:B-1----:R-:W-:Y:S06]  /*15b40*/  @!P0 BRA `(.L_x_1272) ;  /* 0x0000001000ec8947 */ /* 0x002fec0003800000 */
.L_x_1326:
[----:B------:R-:W2:Y:S02]  /*15b50*/  SYNCS.PHASECHK.TRANS64.TRYWAIT P0, [R7+URZ], R2 ;  /* 0x00000002070075a7 */ /* 0x000ea4000800017f */
[----:B--2---:R-:W-:Y:S05]  /*15b60*/  @!P0 BRA `(.L_x_1273) ;  /* 0x0000001000f88947 */ /* 0x004fea0003800000 */
.L_x_1327:
[----:B------:R-:W-:Y:S05]  /*15b70*/  @!P2 BRA `(.L_x_1274) ;  /* 0x000000000004a947 */ /* 0x000fea0003800000 */
[----:B------:R-:W-:Y:S01]  /*15b80*/  BPT.TRAP 0x1 ;  /* 0x000000040000795c */ /* 0x000fe20000300000 */
.L_x_1274:
[----:B------:R-:W3:Y:S01]  /*15b90*/  LDL.LU R4, [R1] ;  /* 0x0000000001047983 */ /* 0x000ee20000300800 */
[----:B------:R-:W-:-:S05]  /*15ba0*/  IADD3 R0, R0, 0x30860, RZ ;  /* 0x0003086000007810 */ /* 0x000fca0007ffe0ff */
[----:B---3--:R-:W-:-:S04]  /*15bb0*/  IMAD R4, R4, 0x8, R0 ;  /* 0x0000000804047824 */ /* 0x008fc800078e0200 */
[----:B------:R-:W3:Y:S02]  /*15bc0*/  SYNCS.PHASECHK.TRANS64.TRYWAIT P0, [R4+URZ], R5 ;  /* 0x00000005040075a7 */ /* 0x000ee4000800017f */
[----:B---3--:R-:W-:Y:S05]  /*15bd0*/  @!P0 BRA `(.L_x_1275) ;  /* 0x0000001000f08947 */ /* 0x008fea0003800000 */
.L_x_1328:
[----:B------:R-:W-:-:S07]  /*15be0*/  IMAD R3, R3, 0x8, R0 ;  /* 0x0000000803037824 */ /* 0x000fce00078e0200 */
.L_x_1276:
[----:B----4-:R4:W0:Y:S02]  /*15bf0*/  SYNCS.PHASECHK.TRANS64.TRYWAIT P0, [R3+URZ], R2 ;  /* 0x00000002030075a7 */ /* 0x010824000800017f */
[----:B0-----:R-:W-:Y:S05]  /*15c00*/  @!P0 NANOSLEEP.SYNCS 0x989680 ;  /* 0x009896800000895d */ /* 0x001fea0003900000 */
[----:B------:R-:W0:Y:S02]  /*15c10*/  @!P0 SYNCS.PHASECHK.TRANS64 P0, [R3+URZ], R2 ;  /* 0x00000002030085a7 */ /* 0x000e24000800007f */
[----:B0-----:R-:W-:Y:S05]  /*15c20*/  @!P0 BRA `(.L_x_1276) ;  /* 0xfffffffc00f08947 */ /* 0x001fea000383ffff */
.L_x_1269:
[----:B------:R-:W-:Y:S05]  /*15c30*/  BSYNC B0 ;  /* 0x0000000000007941 */ /* 0x000fea0003800000 */
.L_x_1268:
[----:B------:R-:W-:Y:S05]  /*15c40*/  EXIT ;  /* 0x000000000000794d */ /* 0x000fea0003800000 */
.L_x_1092:
[----:B0-----:R-:W-:-:S04]  /*15c50*/  IMAD.U32 R3, RZ, RZ, UR39 ;  /* 0x00000027ff037e24 */ /* 0x001fc8000f8e00ff */
[----:B------:R0:W1:Y:S03]  /*15c60*/  SYNCS.PHASECHK.TRANS64.TRYWAIT P1, [R3+URZ+0x30800], R0 ;  /* 0x03080000030075a7 */ /* 0x000066000802017f */
[----:B-1----:R-:W-:Y:S05]  /*15c70*/  @!P1 NANOSLEEP.SYNCS 0x989680 ;  /* 0x009896800000995d */ /* 0x002fea0003900000 */
[----:B------:R-:W1:Y:S02]  /*15c80*/  @!P1 SYNCS.PHASECHK.TRANS64 P1, [R3+URZ+0x30800], R0 ;  /* 0x03080000030095a7 */ /* 0x000e64000802007f */
[----:B-1----:R-:W-:Y:S05]  /*15c90*/  @!P1 BRA `(.L_x_1092) ;  /* 0xfffffffc00ec9947 */ /* 0x002fea000383ffff */
[----:B------:R-:W-:Y:S05]  /*15ca0*/  BRA `(.L_x_1277) ;  /* 0xfffffec000087947 */ /* 0x000fea000383ffff */
.L_x_1096:
[----:B-1----:R1:W2:Y:S02]  /*15cb0*/  SYNCS.PHASECHK.TRANS64.TRYWAIT P2, [R5+URZ+0x30830], R0 ;  /* 0x03083000050075a7 */ /* 0x0022a4000804017f */
[----:B--2---:R-:W-:Y:S05]  /*15cc0*/  @!P2 NANOSLEEP.SYNCS 0x989680 ;  /* 0x009896800000a95d */ /* 0x004fea0003900000 */
[----:B------:R-:W2:Y:S02]  /*15cd0*/  @!P2 SYNCS.PHASECHK.TRANS64 P2, [R5+URZ+0x30830], R0 ;  /* 0x030830000500a5a7 */ /* 0x000ea4000804007f */
[----:B--2---:R-:W-:Y:S05]  /*15ce0*/  @!P2 BRA `(.L_x_1096) ;  /* 0xfffffffc00f0a947 */ /* 0x004fea000383ffff */
[----:B------:R-:W-:Y:S05]  /*15cf0*/  BRA `(.L_x_1095) ;  /* 0xfffffec0002c7947 */ /* 0x000fea000383ffff */
.L_x_1112:
[----:B-1----:R-:W-:-:S04]  /*15d00*/  IMAD.U32 R153, RZ, RZ, UR6 ;  /* 0x00000006ff997e24 */ /* 0x002fc8000f8e00ff */
[----:B------:R1:W2:Y:S03]  /*15d10*/  SYNCS.PHASECHK.TRANS64.TRYWAIT P2, [R153+URZ+0x30830], R152 ;  /* 0x03083098990075a7 */ /* 0x0002a6000804017f */
[----:B--2---:R-:W-:Y:S05]  /*15d20*/  @!P2 NANOSLEEP.SYNCS 0x989680 ;  /* 0x009896800000a95d */ /* 0x004fea0003900000 */
[----:B------:R-:W2:Y:S02]  /*15d30*/  @!P2 SYNCS.PHASECHK.TRANS64 P2, [R153+URZ+0x30830], R152 ;  /* 0x030830989900a5a7 */ /* 0x000ea4000804007f */
[----:B--2---:R-:W-:Y:S05]  /*15d40*/  @!P2 BRA `(.L_x_1112) ;  /* 0xfffffffc00eca947 */ /* 0x004fea000383ffff */
[----:B------:R-:W-:Y:S05]  /*15d50*/  BRA `(.L_x_1111) ;  /* 0xfffffee800d47947 */ /* 0x000fea000383ffff */
.L_x_1116:
[----:B-1----:R-:W-:-:S04]  /*15d60*/  IMAD.U32 R219, RZ, RZ, UR14 ;  /* 0x0000000effdb7e24 */ /* 0x002fc8000f8e00ff */
[----:B------:R1:W2:Y:S03]  /*15d70*/  SYNCS.PHASECHK.TRANS64.TRYWAIT P2, [R219+URZ+0x30850], R0 ;  /* 0x03085000db0075a7 */ /* 0x0002a6000804017f */
[----:B--2---:R-:W-:Y:S05]  /*15d80*/  @!P2 NANOSLEEP.SYNCS 0x989680 ;  /* 0x009896800000a95d */ /* 0x004fea0003900000 */
[----:B------:R-:W2:Y:S02]  /*15d90*/  @!P2 SYNCS.PHASECHK.TRANS64 P2, [R219+URZ+0x30850], R0 ;  /* 0x03085000db00a5a7 */ /* 0x000ea4000804007f */
[----:B--2---:R-:W-:Y:S05]  /*15da0*/  @!P2 BRA `(.L_x_1116) ;  /* 0xfffffffc00eca947 */ /* 0x004fea000383ffff */
[----:B------:R-:W-:Y:S05]  /*15db0*/  BRA `(.L_x_1115) ;  /* 0xfffffef8006c7947 */ /* 0x000fea000383ffff */
.L_x_1133:
[----:B-1----:R-:W-:-:S04]  /*15dc0*/  IMAD.U32 R5, RZ, RZ, UR6 ;  /* 0x00000006ff057e24 */ /* 0x002fc8000f8e00ff */
[----:B------:R1:W2:Y:S03]  /*15dd0*/  SYNCS.PHASECHK.TRANS64.TRYWAIT P2, [R5+URZ+0x30830], R4 ;  /* 0x03083004050075a7 */ /* 0x0002a6000804017f */
[----:B--2---:R-:W-:Y:S05]  /*15de0*/  @!P2 NANOSLEEP.SYNCS 0x989680 ;  /* 0x009896800000a95d */ /* 0x004fea0003900000 */
[----:B------:R-:W2:Y:S02]  /*15df0*/  @!P2 SYNCS.PHASECHK.TRANS64 P2, [R5+URZ+0x30830], R4 ;  /* 0x030830040500a5a7 */ /* 0x000ea4000804007f */
[----:B--2---:R-:W-:Y:S05]  /*15e00*/  @!P2 BRA `(.L_x_1133) ;  /* 0xfffffffc00eca947 */ /* 0x004fea000383ffff */
[----:B------:R-:W-:Y:S05]  /*15e10*/  BRA `(.L_x_1132) ;  /* 0xffffff1400f07947 */ /* 0x000fea000383ffff */
.L_x_1137:
[----:B-1----:R-:W-:-:S04]  /*15e20*/  IMAD.U32 R5, RZ, RZ, UR14 ;  /* 0x0000000eff057e24 */ /* 0x002fc8000f8e00ff */
[----:B------:R1:W3:Y:S03]  /*15e30*/  SYNCS.PHASECHK.TRANS64.TRYWAIT P2, [R5+URZ+0x30850], R0 ;  /* 0x03085000050075a7 */ /* 0x0002e6000804017f */
[----:B---3--:R-:W-:Y:S05]  /*15e40*/  @!P2 NANOSLEEP.SYNCS 0x989680 ;  /* 0x009896800000a95d */ /* 0x008fea0003900000 */
[----:B------:R-:W3:Y:S02]  /*15e50*/  @!P2 SYNCS.PHASECHK.TRANS64 P2, [R5+URZ+0x30850], R0 ;  /* 0x030850000500a5a7 */ /* 0x000ee4000804007f */
[----:B---3--:R-:W-:Y:S05]  /*15e60*/  @!P2 BRA `(.L_x_1137) ;  /* 0xfffffffc00eca947 */ /* 0x008fea000383ffff */
[----:B------:R-:W-:Y:S05]  /*15e70*/  BRA `(.L_x_1136) ;  /* 0xffffff2400887947 */ /* 0x000fea000383ffff */
.L_x_1143:
[----:B-1----:R-:W-:-:S04]  /*15e80*/  IMAD.U32 R5, RZ, RZ, UR6 ;  /* 0x00000006ff057e24 */ /* 0x002fc8000f8e00ff */
[----:B------:R1:W2:Y:S03]  /*15e90*/  SYNCS.PHASECHK.TRANS64.TRYWAIT P2, [R5+URZ+0x30830], R4 ;  /* 0x03083004050075a7 */ /* 0x0002a6000804017f */
[----:B--2---:R-:W-:Y:S05]  /*15ea0*/  @!P2 NANOSLEEP.SYNCS 0x989680 ;  /* 0x009896800000a95d */ /* 0x004fea0003900000 */
[----:B------:R-:W2:Y:S02]  /*15eb0*/  @!P2 SYNCS.PHASECHK.TRANS64 P2, [R5+URZ+0x30830], R4 ;  /* 0x030830040500a5a7 */ /* 0x000ea4000804007f */
[----:B--2---:R-:W-:Y:S05]  /*15ec0*/  @!P2 BRA `(.L_x_1143) ;  /* 0xfffffffc00eca947 */ /* 0x004fea000383ffff */
[----:B------:R-:W-:Y:S05]  /*15ed0*/  BRA `(.L_x_1142) ;  /* 0xffffff3800107947 */ /* 0x000fea000383ffff */
.L_x_1147:
[----:B-1----:R-:W-:-:S04]  /*15ee0*/  MOV R5, UR14 ;  /* 0x0000000e00057c02 */ /* 0x002fc80008000f00 */
[----:B------:R1:W3:Y:S03]  /*15ef0*/  SYNCS.PHASECHK.TRANS64.TRYWAIT P2, [R5+URZ+0x30850], R0 ;  /* 0x03085000050075a7 */ /* 0x0002e6000804017f */
[----:B---3--:R-:W-:Y:S05]  /*15f00*/  @!P2 NANOSLEEP.SYNCS 0x989680 ;  /* 0x009896800000a95d */ /* 0x008fea0003900000 */
[----:B------:R-:W3:Y:S02]  /*15f10*/  @!P2 SYNCS.PHASECHK.TRANS64 P2, [R5+URZ+0x30850], R0 ;  /* 0x030850000500a5a7 */ /* 0x000ee4000804007f */
[----:B---3--:R-:W-:Y:S05]  /*15f20*/  @!P2 BRA `(.L_x_1147) ;  /* 0xfffffffc00eca947 */ /* 0x008fea000383ffff */
[----:B------:R-:W-:Y:S05]  /*15f30*/  BRA `(.L_x_1146) ;  /* 0xffffff4400a87947 */ /* 0x000fea000383ffff */
.L_x_1160:
[----:B-1----:R-:W-:-:S04]  /*15f40*/  IMAD.U32 R3, RZ, RZ, UR5 ;  /* 0x00000005ff037e24 */ /* 0x002fc8000f8e00ff */
[----:B------:R1:W2:Y:S03]  /*15f50*/  SYNCS.PHASECHK.TRANS64.TRYWAIT P0, [R3+URZ+0x30850], R0 ;  /* 0x03085000030075a7 */ /* 0x0002a6000800017f */
[----:B--2---:R-:W-:Y:S05]  /*15f60*/  @!P0 NANOSLEEP.SYNCS 0x989680 ;  /* 0x009896800000895d */ /* 0x004fea0003900000 */
[----:B------:R-:W2:Y:S02]  /*15f70*/  @!P0 SYNCS.PHASECHK.TRANS64 P0, [R3+URZ+0x30850], R0 ;  /* 0x03085000030085a7 */ /* 0x000ea4000800007f */
[----:B--2---:R-:W-:Y:S05]  /*15f80*/  @!P0 BRA `(.L_x_1160) ;  /* 0xfffffffc00ec8947 */ /* 0x004fea000383ffff */
[----:B------:R-:W-:Y:S05]  /*15f90*/  BRA `(.L_x_1159) ;  /* 0xffffff68006c7947 */ /* 0x000fea000383ffff */
.L_x_1210:
[----:B------:R-:W1:Y:S01]  /*15fa0*/  S2R R9, SR_TID.X ;  /* 0x0000000000097919 */ /* 0x000e620000002100 */
[----:B------:R-:W-:Y:S01]  /*15fb0*/  BSSY B0, `(.L_x_1278) ;  /* 0x000000a000007945 */ /* 0x000fe20003800000 */
[----:B------:R-:W-:Y:S02]  /*15fc0*/  IMAD.MOV.U32 R12, RZ, RZ, RZ ;  /* 0x000000ffff0c7224 */ /* 0x000fe400078e00ff */
[----:B------:R-:W-:Y:S02]  /*15fd0*/  IMAD.MOV.U32 R11, RZ, RZ, 0x1f ;  /* 0x0000001fff0b7424 */ /* 0x000fe400078e00ff */
[----:B------:R-:W-:Y:S01]  /*15fe0*/  IMAD.MOV.U32 R15, RZ, RZ, -0x1 ;  /* 0xffffffffff0f7424 */ /* 0x000fe200078e00ff */
[----:B-1----:R-:W-:-:S04]  /*15ff0*/  SHF.R.U32.HI R9, RZ, 0x5, R9 ;  /* 0x00000005ff097819 */ /* 0x002fc80000011609 */
[----:B------:R-:W-:-:S05]  /*16000*/  LOP3.LUT R9, R9, 0x3, RZ, 0xc0, !PT ;  /* 0x0000000309097812 */ /* 0x000fca00078ec0ff */
[----:B0-----:R-:W-:-:S07]  /*16010*/  IMAD.MOV.U32 R13, RZ, RZ, R9 ;  /* 0x000000ffff0d7224 */ /* 0x001fce00078e0009 */
[----:B------:R-:W-:Y:S05]  /*16020*/  WARPSYNC.COLLECTIVE R15, `(.L_x_1279) ;  /* 0x000000000f087348 */ /* 0x000fea0003c00000 */
[----:B------:R0:W1:Y:S02]  /*16030*/  SHFL.IDX P6, R14, R13, R12, R11 ;  /* 0x0000000c0d0e7389 */ /* 0x00006400000c000b */
[----:B01----:R-:W-:Y:S01]  /*16040*/  ENDCOLLECTIVE ;  /* 0x000000000000791b */ /* 0x003fe20003800000 */
.L_x_1279:
[----:B------:R-:W-:Y:S05]  /*16050*/  BSYNC B0 ;  /* 0x0000000000007941 */ /* 0x000fea0003800000 */
.L_x_1278:
[----:B------:R-:W-:Y:S05]  /*16060*/  BRA `(.L_x_1280) ;  /* 0xffffffc000347947 */ /* 0x000fea000383ffff */
.L_x_1211:
[----:B------:R-:W-:Y:S01]  /*16070*/  BSSY B0, `(.L_x_1281) ;  /* 0x0000006000007945 */ /* 0x000fe20003800000 */
[----:B------:R-:W-:-:S07]  /*16080*/  IMAD.MOV.U32 R15, RZ, RZ, -0x1 ;  /* 0xffffffffff0f7424 */ /* 0x000fce00078e00ff */
[----:B0-----:R-:W-:Y:S05]  /*16090*/  WARPSYNC.COLLECTIVE R15, `(.L_x_1282) ;  /* 0x000000000f0c7348 */ /* 0x001fea0003c00000 */
[----:B------:R-:W-:Y:S02]  /*160a0*/  ELECT P6, UR62, PT ;  /* 0x00000000003e782f */ /* 0x000fe400038c0000 */
[----:B------:R-:W-:Y:S01]  /*160b0*/  MOV R14, UR62 ;  /* 0x0000003e000e7c02 */ /* 0x000fe20008000f00 */
[----:B0-----:R-:W-:Y:S10]  /*160c0*/  ENDCOLLECTIVE ;  /* 0x000000000000791b */ /* 0x001ff40003800000 */
.L_x_1282:
[----:B------:R-:W-:Y:S05]  /*160d0*/  BSYNC B0 ;  /* 0x0000000000007941 */ /* 0x000fea0003800000 */
.L_x_1281:
[----:B------:R-:W-:Y:S05]  /*160e0*/  BRA `(.L_x_1283) ;  /* 0xffffffc000247947 */ /* 0x000fea000383ffff */
.L_x_1214:
[----:B-1----:R1:W2:Y:S02]  /*160f0*/  SYNCS.PHASECHK.TRANS64.TRYWAIT P0, [R9+URZ+0x30840], R10 ;  /* 0x0308400a090075a7 */ /* 0x0022a4000800017f */
[----:B--2---:R-:W-:Y:S05]  /*16100*/  @!P0 NANOSLEEP.SYNCS 0x989680 ;  /* 0x009896800000895d */ /* 0x004fea0003900000 */
[----:B------:R-:W2:Y:S02]  /*16110*/  @!P0 SYNCS.PHASECHK.TRANS64 P0, [R9+URZ+0x30840], R10 ;  /* 0x0308400a090085a7 */ /* 0x000ea4000800007f */
[----:B--2---:R-:W-:Y:S05]  /*16120*/  @!P0 BRA `(.L_x_1214) ;  /* 0xfffffffc00f08947 */ /* 0x004fea000383ffff */
[----:B------:R-:W-:Y:S05]  /*16130*/  BRA `(.L_x_1284) ;  /* 0xffffffc000907947 */ /* 0x000fea000383ffff */
.L_x_1217:
        /* <DEDUP_REMOVED lines=8> */
.L_x_1225:
[----:B0-----:R0:W1:Y:S02]  /*161c0*/  SYNCS.PHASECHK.TRANS64.TRYWAIT P0, [R2+URZ+0x30840], R3 ;  /* 0x03084003020075a7 */ /* 0x001064000800017f */
[----:B-1----:R-:W-:Y:S05]  /*161d0*/  @!P0 NANOSLEEP.SYNCS 0x989680 ;  /* 0x009896800000895d */ /* 0x002fea0003900000 */
[----:B------:R-:W1:Y:S02]  /*161e0*/  @!P0 SYNCS.PHASECHK.TRANS64 P0, [R2+URZ+0x30840], R3 ;  /* 0x03084003020085a7 */ /* 0x000e64000800007f */
[----:B-1----:R-:W-:Y:S05]  /*161f0*/  @!P0 BRA `(.L_x_1225) ;  /* 0xfffffffc00f08947 */ /* 0x002fea000383ffff */
[----:B------:R-:W-:Y:S05]  /*16200*/  BRA `(.L_x_1286) ;  /* 0xffffffc800cc7947 */ /* 0x000fea000383ffff */
.L_x_1227:
[----:B0-----:R0:W1:Y:S02]  /*16210*/  SYNCS.PHASECHK.TRANS64.TRYWAIT P0, [R3+URZ+0x60], R2 ;  /* 0x00006002030075a7 */ /* 0x001064000800017f */
[----:B-1----:R-:W-:Y:S05]  /*16220*/  @!P0 NANOSLEEP.SYNCS 0x989680 ;  /* 0x009896800000895d */ /* 0x002fea0003900000 */
[----:B------:R-:W1:Y:S02]  /*16230*/  @!P0 SYNCS.PHASECHK.TRANS64 P0, [R3+URZ+0x60], R2 ;  /* 0x00006002030085a7 */ /* 0x000e64000800007f */
[----:B-1----:R-:W-:Y:S05]  /*16240*/  @!P0 BRA `(.L_x_1227) ;  /* 0xfffffffc00f08947 */ /* 0x002fea000383ffff */
[----:B------:R-:W-:Y:S05]  /*16250*/  BRA `(.L_x_1287) ;  /* 0xffffffcc008c7947 */ /* 0x000fea000383ffff */
.L_x_1232:
[----:B-1----:R1:W2:Y:S02]  /*16260*/  SYNCS.PHASECHK.TRANS64.TRYWAIT P0, [R2+URZ+0x30840], R3 ;  /* 0x03084003020075a7 */ /* 0x0022a4000800017f */
[----:B--2---:R-:W-:Y:S05]  /*16270*/  @!P0 NANOSLEEP.SYNCS 0x989680 ;  /* 0x009896800000895d */ /* 0x004fea0003900000 */
[----:B------:R-:W2:Y:S02]  /*16280*/  @!P0 SYNCS.PHASECHK.TRANS64 P0, [R2+URZ+0x30840], R3 ;  /* 0x03084003020085a7 */ /* 0x000ea4000800007f */
[----:B--2---:R-:W-:Y:S05]  /*16290*/  @!P0 BRA `(.L_x_1232) ;  /* 0xfffffffc00f08947 */ /* 0x004fea000383ffff */
[----:B------:R-:W-:Y:S05]  /*162a0*/  BRA `(.L_x_1288) ;  /* 0xffffffd400207947 */ /* 0x000fea000383ffff */
.L_x_1234:
[----:B0-----:R0:W1:Y:S02]  /*162b0*/  SYNCS.PHASECHK.TRANS64.TRYWAIT P1, [R3+URZ+0x60], R2 ;  /* 0x00006002030075a7 */ /* 0x001064000802017f */
[----:B-1----:R-:W-:Y:S05]  /*162c0*/  @!P1 NANOSLEEP.SYNCS 0x989680 ;  /* 0x009896800000995d */ /* 0x002fea0003900000 */
[----:B------:R-:W1:Y:S02]  /*162d0*/  @!P1 SYNCS.PHASECHK.TRANS64 P1, [R3+URZ+0x60], R2 ;  /* 0x00006002030095a7 */ /* 0x000e64000802007f */
[----:B-1----:R-:W-:Y:S05]  /*162e0*/  @!P1 BRA `(.L_x_1234) ;  /* 0xfffffffc00f09947 */ /* 0x002fea000383ffff */
[----:B------:R-:W-:Y:S05]  /*162f0*/  BRA `(.L_x_1289) ;  /* 0xffffffd400e07947 */ /* 0x000fea000383ffff */
.L_x_1239:
[----:B--2---:R2:W3:Y:S02]  /*16300*/  SYNCS.PHASECHK.TRANS64.TRYWAIT P0, [R2+URZ+0x30840], R3 ;  /* 0x03084003020075a7 */ /* 0x0044e4000800017f */
[----:B---3--:R-:W-:Y:S05]  /*16310*/  @!P0 NANOSLEEP.SYNCS 0x989680 ;  /* 0x009896800000895d */ /* 0x008fea0003900000 */
[----:B------:R-:W3:Y:S02]  /*16320*/  @!P0 SYNCS.PHASECHK.TRANS64 P0, [R2+URZ+0x30840], R3 ;  /* 0x03084003020085a7 */ /* 0x000ee4000800007f */
[----:B---3--:R-:W-:Y:S05]  /*16330*/  @!P0 BRA `(.L_x_1239) ;  /* 0xfffffffc00f08947 */ /* 0x008fea000383ffff */
[----:B------:R-:W-:Y:S05]  /*16340*/  BRA `(.L_x_1290) ;  /* 0xffffffdc002c7947 */ /* 0x000fea000383ffff */
.L_x_1241:
[----:B0-----:R0:W1:Y:S02]  /*16350*/  SYNCS.PHASECHK.TRANS64.TRYWAIT P1, [R2+URZ+0x60], R9 ;  /* 0x00006009020075a7 */ /* 0x001064000802017f */
[----:B-1----:R-:W-:Y:S05]  /*16360*/  @!P1 NANOSLEEP.SYNCS 0x989680 ;  /* 0x009896800000995d */ /* 0x002fea0003900000 */
[----:B------:R-:W1:Y:S02]  /*16370*/  @!P1 SYNCS.PHASECHK.TRANS64 P1, [R2+URZ+0x60], R9 ;  /* 0x00006009020095a7 */ /* 0x000e64000802007f */
[----:B-1----:R-:W-:Y:S05]  /*16380*/  @!P1 BRA `(.L_x_1241) ;  /* 0xfffffffc00f09947 */ /* 0x002fea000383ffff */
[----:B------:R-:W-:Y:S05]  /*16390*/  BRA `(.L_x_1291) ;  /* 0xffffffdc00ec7947 */ /* 0x000fea000383ffff */
.L_x_1248:
[----:B-1----:R1:W2:Y:S02]  /*163a0*/  SYNCS.PHASECHK.TRANS64.TRYWAIT P0, [R3+URZ+0x30860], R0 ;  /* 0x03086000030075a7 */ /* 0x0022a4000800017f */
[----:B--2---:R-:W-:Y:S05]  /*163b0*/  @!P0 NANOSLEEP.SYNCS 0x989680 ;  /* 0x009896800000895d */ /* 0x004fea0003900000 */
[----:B------:R-:W2:Y:S02]  /*163c0*/  @!P0 SYNCS.PHASECHK.TRANS64 P0, [R3+URZ+0x30860], R0 ;  /* 0x03086000030085a7 */ /* 0x000ea4000800007f */
[----:B--2---:R-:W-:Y:S05]  /*163d0*/  @!P0 BRA `(.L_x_1248) ;  /* 0xfffffffc00f08947 */ /* 0x004fea000383ffff */
[----:B------:R-:W-:Y:S05]  /*163e0*/  BRA `(.L_x_1292) ;  /* 0xffffffe400207947 */ /* 0x000fea000383ffff */
.L_x_1250:
        /* <DEDUP_REMOVED lines=8> */
.L_x_1294:
[----:B------:R-:W-:Y:S05]  /*16470*/  BSYNC B0 ;  /* 0x0000000000007941 */ /* 0x000fea0003800000 */
.L_x_1293:
        /* <DEDUP_REMOVED lines=8> */
.L_x_1295:
[----:B------:R-:W-:Y:S01]  /*16500*/  IMAD.MOV.U32 R16, RZ, RZ, R14 ;  /* 0x000000ffff107224 */ /* 0x000fe200078e000e */
[----:B------:R-:W-:Y:S06]  /*16510*/  BRA `(.L_x_1296) ;  /* 0xffffffe400d07947 */ /* 0x000fec000383ffff */
.L_x_1253:
[----:B------:R-:W-:Y:S01]  /*16520*/  BSSY B0, `(.L_x_1297) ;  /* 0x0000008000007945 */ /* 0x000fe20003800000 */
[----:B0----5:R-:W-:Y:S01]  /*16530*/  IMAD.MOV.U32 R13, RZ, RZ, R17 ;  /* 0x000000ffff0d7224 */ /* 0x021fe200078e0011 */
[----:B------:R-:W-:Y:S01]  /*16540*/  MOV R12, 0x1 ;  /* 0x00000001000c7802 */ /* 0x000fe20000000f00 */
[----:B------:R-:W-:Y:S02]  /*16550*/  IMAD.MOV.U32 R11, RZ, RZ, RZ ;  /* 0x000000ffff0b7224 */ /* 0x000fe400078e00ff */
[----:B------:R-:W-:-:S07]  /*16560*/  IMAD.MOV.U32 R15, RZ, RZ, -0x1 ;  /* 0xffffffffff0f7424 */ /* 0x000fce00078e00ff */
[----:B-1234-:R-:W-:Y:S05]  /*16570*/  WARPSYNC.COLLECTIVE R15, `(.L_x_1298) ;  /* 0x000000000f087348 */ /* 0x01efea0003c00000 */
[----:B------:R0:W0:Y:S02]  /*16580*/  SHFL.UP P6, R14, R13, R12, R11 ;  /* 0x0400000c0d0e7389 */ /* 0x00002400000c000b */
[----:B01234-:R-:W-:Y:S01]  /*16590*/  ENDCOLLECTIVE ;  /* 0x000000000000791b */ /* 0x01ffe20003800000 */
.L_x_1298:
[----:B------:R-:W-:Y:S05]  /*165a0*/  BSYNC B0 ;  /* 0x0000000000007941 */ /* 0x000fea0003800000 */
.L_x_1297:
[----:B------:R-:W-:Y:S01]  /*165b0*/  ISETP.NE.AND P0, PT, R6, RZ, PT ;  /* 0x000000ff0600720c */ /* 0x000fe20003f05270 */
        /* <DEDUP_REMOVED lines=9> */
.L_x_1299:
        /* <DEDUP_REMOVED lines=8> */
.L_x_1300:
        /* <DEDUP_REMOVED lines=8> */
.L_x_1301:
        /* <DEDUP_REMOVED lines=8> */
.L_x_1302:
        /* <DEDUP_REMOVED lines=8> */
.L_x_1303:
[----:B------:R-:W-:Y:S05]  /*16850*/  BRA `(.L_x_1304) ;  /* 0xffffffe400987947 */ /* 0x000fea000383ffff */
.L_x_1258:
[----:B------:R-:W-:Y:S01]  /*16860*/  BSSY B0, `(.L_x_1305) ;  /* 0x0000008000007945 */ /* 0x000fe20003800000 */
[----:B-----5:R-:W-:Y:S02]  /*16870*/  IMAD.MOV.U32 R13, RZ, RZ, R17 ;  /* 0x000000ffff0d7224 */ /* 0x020fe400078e0011 */
[----:B------:R-:W-:Y:S02]  /*16880*/  IMAD.MOV.U32 R12, RZ, RZ, 0x1 ;  /* 0x00000001ff0c7424 */ /* 0x000fe400078e00ff */
[----:B------:R-:W-:Y:S02]  /*16890*/  IMAD.MOV.U32 R11, RZ, RZ, RZ ;  /* 0x000000ffff0b7224 */ /* 0x000fe400078e00ff */
[----:B------:R-:W-:-:S07]  /*168a0*/  IMAD.MOV.U32 R15, RZ, RZ, -0x1 ;  /* 0xffffffffff0f7424 */ /* 0x000fce00078e00ff */
[----:B0-----:R-:W-:Y:S05]  /*168b0*/  WARPSYNC.COLLECTIVE R15, `(.L_x_1306) ;  /* 0x000000000f087348 */ /* 0x001fea0003c00000 */
[----:B------:R1:W2:Y:S02]  /*168c0*/  SHFL.UP P6, R14, R13, R12, R11 ;  /* 0x0400000c0d0e7389 */ /* 0x0002a400000c000b */
[----:B012---:R-:W-:Y:S01]  /*168d0*/  ENDCOLLECTIVE ;  /* 0x000000000000791b */ /* 0x007fe20003800000 */
.L_x_1306:
[----:B------:R-:W-:Y:S05]  /*168e0*/  BSYNC B0 ;  /* 0x0000000000007941 */ /* 0x000fea0003800000 */
.L_x_1305:
[----:B------:R-:W-:Y:S01]  /*168f0*/  ISETP.NE.AND P0, PT, R6, RZ, PT ;  /* 0x000000ff0600720c */ /* 0x000fe20003f05270 */
[----:B------:R-:W-:Y:S01]  /*16900*/  IMAD.MOV.U32 R12, RZ, RZ, 0x2 ;  /* 0x00000002ff0c7424 */ /* 0x000fe200078e00ff */
[----:B------:R-:W-:Y:S01]  /*16910*/  MOV R11, RZ ;  /* 0x000000ff000b7202 */ /* 0x000fe20000000f00 */
[----:B------:R-:W-:Y:S01]  /*16920*/  IMAD.MOV.U32 R15, RZ, RZ, -0x1 ;  /* 0xffffffffff0f7424 */ /* 0x000fe200078e00ff */
[----:B------:R-:W-:Y:S02]  /*16930*/  SEL R14, R14, RZ, P0 ;  /* 0x000000ff0e0e7207 */ /* 0x000fe40000000000 */
[----:B------:R-:W-:-:S03]  /*16940*/  ISETP.GE.U32.AND P0, PT, R6, 0x2, PT ;  /* 0x000000020600780c */ /* 0x000fc60003f06070 */
[----:B------:R-:W-:-:S10]  /*16950*/  IMAD.IADD R13, R17, 0x1, R14 ;  /* 0x00000001110d7824 */ /* 0x000fd400078e020e */
[----:B------:R-:W-:Y:S05]  /*16960*/  WARPSYNC.COLLECTIVE R15, `(.L_x_1307) ;  /* 0x000000000f087348 */ /* 0x000fea0003c00000 */
[----:B------:R0:W1:Y:S02]  /*16970*/  SHFL.UP P6, R14, R13, R12, R11 ;  /* 0x0400000c0d0e7389 */ /* 0x00006400000c000b */
[----:B01----:R-:W-:Y:S01]  /*16980*/  ENDCOLLECTIVE ;  /* 0x000000000000791b */ /* 0x003fe20003800000 */
.L_x_1307:
        /* <DEDUP_REMOVED lines=8> */
.L_x_1308:
        /* <DEDUP_REMOVED lines=8> */
.L_x_1309:
[----:B------:R-:W-:Y:S01]  /*16a90*/  IMAD.MOV.U32 R12, RZ, RZ, 0x10 ;  /* 0x00000010ff0c7424 */ /* 0x000fe200078e00ff */
[----:B------:R-:W-:Y:S02]  /*16aa0*/  SEL R14, R14, RZ, P0 ;  /* 0x000000ff0e0e7207 */ /* 0x000fe40000000000 */
[----:B------:R-:W-:Y:S02]  /*16ab0*/  ISETP.GE.U32.AND P0, PT, R6, 0x10, PT ;  /* 0x000000100600780c */ /* 0x000fe40003f06070 */
[----:B------:R-:W-:-:S05]  /*16ac0*/  IADD3 R5, R3, R14, RZ ;  /* 0x0000000e03057210 */ /* 0x000fca0007ffe0ff */
[----:B------:R-:W-:-:S07]  /*16ad0*/  IMAD.MOV.U32 R13, RZ, RZ, R5 ;  /* 0x000000ffff0d7224 */ /* 0x000fce00078e0005 */
[----:B------:R-:W-:Y:S05]  /*16ae0*/  WARPSYNC.COLLECTIVE R15, `(.L_x_1310) ;  /* 0x000000000f087348 */ /* 0x000fea0003c00000 */
[----:B------:R0:W1:Y:S02]  /*16af0*/  SHFL.UP P6, R14, R13, R12, R11 ;  /* 0x0400000c0d0e7389 */ /* 0x00006400000c000b */
[----:B01----:R-:W-:Y:S01]  /*16b00*/  ENDCOLLECTIVE ;  /* 0x000000000000791b */ /* 0x003fe20003800000 */
.L_x_1310:
        /* <DEDUP_REMOVED lines=8> */
.L_x_1311:
[----:B------:R-:W-:Y:S05]  /*16b90*/  BRA `(.L_x_1312) ;  /* 0xffffffe400807947 */ /* 0x000fea000383ffff */
.L_x_1260:
[----:B------:R-:W-:Y:S01]  /*16ba0*/  BSSY B0, `(.L_x_1313) ;  /* 0x0000006000007945 */ /* 0x000fe20003800000 */
[----:B------:R-:W-:Y:S01]  /*16bb0*/  PLOP3.LUT P6, PT, P6, PT, PT, 0x8, 0x0 ;  /* 0x000000000000781c */ /* 0x000fe200037ce170 */
[----:B------:R-:W-:-:S12]  /*16bc0*/  IMAD.MOV.U32 R15, RZ, RZ, -0x1 ;  /* 0xffffffffff0f7424 */ /* 0x000fd800078e00ff */
[----:B0-----:R-:W-:Y:S05]  /*16bd0*/  WARPSYNC.COLLECTIVE R15, `(.L_x_1314) ;  /* 0x000000000f087348 */ /* 0x001fea0003c00000 */
[----:B------:R-:W-:Y:S01]  /*16be0*/  VOTE.ANY R14, PT, P6 ;  /* 0x00000000000e7806 */ /* 0x000fe200030e0100 */
[----:B0-----:R-:W-:Y:S06]  /*16bf0*/  ENDCOLLECTIVE ;  /* 0x000000000000791b */ /* 0x001fec0003800000 */
.L_x_1314:
[----:B------:R-:W-:Y:S05]  /*16c00*/  BSYNC B0 ;  /* 0x0000000000007941 */ /* 0x000fea0003800000 */
.L_x_1313:
[----:B------:R-:W-:Y:S01]  /*16c10*/  MOV R3, R14 ;  /* 0x0000000e00037202 */ /* 0x000fe20000000f00 */
[----:B------:R-:W-:Y:S02]  /*16c20*/  IMAD.MOV.U32 R13, RZ, RZ, R17 ;  /* 0x000000ffff0d7224 */ /* 0x000fe400078e0011 */
[----:B------:R-:W-:Y:S01]  /*16c30*/  IMAD.MOV.U32 R11, RZ, RZ, 0x1f ;  /* 0x0000001fff0b7424 */ /* 0x000fe200078e00ff */
[----:B------:R-:W0:Y:S01]  /*16c40*/  POPC R6, R3 ;  /* 0x0000000300067309 */ /* 0x000e220000000000 */
[----:B------:R-:W-:Y:S02]  /*16c50*/  IMAD.MOV.U32 R15, RZ, RZ, -0x1 ;  /* 0xffffffffff0f7424 */ /* 0x000fe400078e00ff */
[----:B0-----:R-:W-:-:S07]  /*16c60*/  IMAD.MOV.U32 R12, RZ, RZ, R6 ;  /* 0x000000ffff0c7224 */ /* 0x001fce00078e0006 */
[----:B------:R-:W-:Y:S05]  /*16c70*/  WARPSYNC.COLLECTIVE R15, `(.L_x_1315) ;  /* 0x000000000f087348 */ /* 0x000fea0003c00000 */
[----:B------:R0:W1:Y:S02]  /*16c80*/  SHFL.IDX P6, R14, R13, R12, R11 ;  /* 0x0000000c0d0e7389 */ /* 0x00006400000c000b */
[----:B01----:R-:W-:Y:S01]  /*16c90*/  ENDCOLLECTIVE ;  /* 0x000000000000791b */ /* 0x003fe20003800000 */
.L_x_1315:
[----:B------:R-:W-:Y:S01]  /*16ca0*/  IMAD.MOV.U32 R17, RZ, RZ, R14 ;  /* 0x000000ffff117224 */ /* 0x000fe200078e000e */
[----:B------:R-:W-:Y:S06]  /*16cb0*/  BRA `(.L_x_1316) ;  /* 0xffffffe400707947 */ /* 0x000fec000383ffff */
.L_x_1262:
[----:B------:R-:W-:Y:S01]  /*16cc0*/  BSSY B0, `(.L_x_1317) ;  /* 0x0000007000007945 */ /* 0x000fe20003800000 */
[----:B------:R-:W-:Y:S01]  /*16cd0*/  IMAD.MOV.U32 R13, RZ, RZ, R2 ;  /* 0x000000ffff0d7224 */ /* 0x000fe200078e0002 */
[----:B------:R-:W-:Y:S01]  /*16ce0*/  MOV R15, 0xffffffff ;  /* 0xffffffff000f7802 */ /* 0x000fe20000000f00 */
[----:B------:R-:W-:-:S07]  /*16cf0*/  IMAD.MOV.U32 R11, RZ, RZ, 0x1f ;  /* 0x0000001fff0b7424 */ /* 0x000fce00078e00ff */
[----:B012---:R-:W-:Y:S05]  /*16d00*/  WARPSYNC.COLLECTIVE R15, `(.L_x_1318) ;  /* 0x000000000f087348 */ /* 0x007fea0003c00000 */
[----:B------:R3:W4:Y:S02]  /*16d10*/  SHFL.IDX P6, R14, R13, R12, R11 ;  /* 0x0000000c0d0e7389 */ /* 0x00072400000c000b */
[----:B01234-:R-:W-:Y:S01]  /*16d20*/  ENDCOLLECTIVE ;  /* 0x000000000000791b */ /* 0x01ffe20003800000 */
.L_x_1318:
[----:B------:R-:W-:Y:S05]  /*16d30*/  BSYNC B0 ;  /* 0x0000000000007941 */ /* 0x000fea0003800000 */
.L_x_1317:
[----:B------:R-:W-:Y:S01]  /*16d40*/  IMAD.MOV.U32 R7, RZ, RZ, R14 ;  /* 0x000000ffff077224 */ /* 0x000fe200078e000e */
[----:B------:R-:W-:Y:S06]  /*16d50*/  BRA `(.L_x_1261) ;  /* 0xffffffe400647947 */ /* 0x000fec000383ffff */
.L_x_1266:
[----:B-1----:R1:W2:Y:S02]  /*16d60*/  SYNCS.PHASECHK.TRANS64.TRYWAIT P0, [R0+URZ+0x30820], R3 ;  /* 0x03082003000075a7 */ /* 0x0022a4000800017f */
[----:B--2---:R-:W-:Y:S05]  /*16d70*/  @!P0 NANOSLEEP.SYNCS 0x989680 ;  /* 0x009896800000895d */ /* 0x004fea0003900000 */
[----:B------:R-:W2:Y:S02]  /*16d80*/  @!P0 SYNCS.PHASECHK.TRANS64 P0, [R0+URZ+0x30820], R3 ;  /* 0x03082003000085a7 */ /* 0x000ea4000800007f */
[----:B--2---:R-:W-:Y:S05]  /*16d90*/  @!P0 BRA `(.L_x_1266) ;  /* 0xfffffffc00f08947 */ /* 0x004fea000383ffff */
[----:B------:R-:W-:Y:S05]  /*16da0*/  BRA `(.L_x_1319) ;  /* 0xffffffe800dc7947 */ /* 0x000fea000383ffff */
.L_x_1267:
[----:B------:R-:W2:Y:S01]  /*16db0*/  S2R R2, SR_TID.X ;  /* 0x0000000000027919 */ /* 0x000ea20000002100 */
[----:B------:R-:W-:Y:S01]  /*16dc0*/  BSSY B0, `(.L_x_1320) ;  /* 0x000000a000007945 */ /* 0x000fe20003800000 */
[----:B------:R-:W-:Y:S02]  /*16dd0*/  IMAD.MOV.U32 R12, RZ, RZ, RZ ;  /* 0x000000ffff0c7224 */ /* 0x000fe400078e00ff */
[----:B------:R-:W-:Y:S02]  /*16de0*/  IMAD.MOV.U32 R11, RZ, RZ, 0x1f ;  /* 0x0000001fff0b7424 */ /* 0x000fe400078e00ff */
[----:B------:R-:W-:Y:S01]  /*16df0*/  IMAD.MOV.U32 R15, RZ, RZ, -0x1 ;  /* 0xffffffffff0f7424 */ /* 0x000fe200078e00ff */
[----:B--2---:R-:W-:-:S04]  /*16e00*/  SHF.R.U32.HI R2, RZ, 0x5, R2 ;  /* 0x00000005ff027819 */ /* 0x004fc80000011602 */
[----:B------:R-:W-:-:S05]  /*16e10*/  LOP3.LUT R2, R2, 0x3, RZ, 0xc0, !PT ;  /* 0x0000000302027812 */ /* 0x000fca00078ec0ff */
[----:B0-----:R-:W-:-:S07]  /*16e20*/  IMAD.MOV.U32 R13, RZ, RZ, R2 ;  /* 0x000000ffff0d7224 */ /* 0x001fce00078e0002 */
[----:B-1----:R-:W-:Y:S05]  /*16e30*/  WARPSYNC.COLLECTIVE R15, `(.L_x_1321) ;  /* 0x000000000f087348 */ /* 0x002fea0003c00000 */
[----:B------:R0:W2:Y:S02]  /*16e40*/  SHFL.IDX P6, R14, R13, R12, R11 ;  /* 0x0000000c0d0e7389 */ /* 0x0000a400000c000b */
[----:B012---:R-:W-:Y:S01]  /*16e50*/  ENDCOLLECTIVE ;  /* 0x000000000000791b */ /* 0x007fe20003800000 */
.L_x_1321:
[----:B------:R-:W-:Y:S05]  /*16e60*/  BSYNC B0 ;  /* 0x0000000000007941 */ /* 0x000fea0003800000 */
.L_x_1320:
[----:B------:R-:W-:Y:S05]  /*16e70*/  BRA `(.L_x_1322) ;  /* 0xffffffe800c47947 */ /* 0x000fea000383ffff */
.L_x_1270:
[----:B------:R-:W-:Y:S01]  /*16e80*/  BSSY B1, `(.L_x_1323) ;  /* 0x0000006000017945 */ /* 0x000fe20003800000 */
[----:B------:R-:W-:-:S07]  /*16e90*/  IMAD.MOV.U32 R15, RZ, RZ, -0x1 ;  /* 0xffffffffff0f7424 */ /* 0x000fce00078e00ff */
[----:B012---:R-:W-:Y:S05]  /*16ea0*/  WARPSYNC.COLLECTIVE R15, `(.L_x_1324) ;  /* 0x000000000f0c7348 */ /* 0x007fea0003c00000 */
[----:B------:R-:W-:Y:S02]  /*16eb0*/  ELECT P6, UR62, PT ;  /* 0x00000000003e782f */ /* 0x000fe400038c0000 */
[----:B------:R-:W-:Y:S01]  /*16ec0*/  MOV R14, UR62 ;  /* 0x0000003e000e7c02 */ /* 0x000fe20008000f00 */
[----:B012---:R-:W-:Y:S10]  /*16ed0*/  ENDCOLLECTIVE ;  /* 0x000000000000791b */ /* 0x007ff40003800000 */
.L_x_1324:
[----:B------:R-:W-:Y:S05]  /*16ee0*/  BSYNC B1 ;  /* 0x0000000000017941 */ /* 0x000fea0003800000 */
.L_x_1323:
[----:B------:R-:W-:Y:S05]  /*16ef0*/  BRA `(.L_x_1325) ;  /* 0xffffffe800bc7947 */ /* 0x000fea000383ffff */
.L_x_1272:
[----:B-1----:R1:W2:Y:S02]  /*16f00*/  SYNCS.PHASECHK.TRANS64.TRYWAIT P0, [R6+URZ], R5 ;  /* 0x00000005060075a7 */ /* 0x0022a4000800017f */
[----:B--2---:R-:W-:Y:S05]  /*16f10*/  @!P0 NANOSLEEP.SYNCS 0x989680 ;  /* 0x009896800000895d */ /* 0x004fea0003900000 */
[----:B------:R-:W2:Y:S02]  /*16f20*/  @!P0 SYNCS.PHASECHK.TRANS64 P0, [R6+URZ], R5 ;  /* 0x00000005060085a7 */ /* 0x000ea4000800007f */
[----:B--2---:R-:W-:Y:S05]  /*16f30*/  @!P0 BRA `(.L_x_1272) ;  /* 0xfffffffc00f08947 */ /* 0x004fea000383ffff */
[----:B------:R-:W-:Y:S05]  /*16f40*/  BRA `(.L_x_1326) ;  /* 0xffffffec00007947 */ /* 0x000fea000383ffff */
.L_x_1273:
[----:B--2---:R2:W3:Y:S02]  /*16f50*/  SYNCS.PHASECHK.TRANS64.TRYWAIT P0, [R7+URZ], R2 ;  /* 0x00000002070075a7 */ /* 0x0044e4000800017f */
[----:B---3--:R-:W-:Y:S05]  /*16f60*/  @!P0 NANOSLEEP.SYNCS 0x989680 ;  /* 0x009896800000895d */ /* 0x008fea0003900000 */
[----:B------:R-:W3:Y:S02]  /*16f70*/  @!P0 SYNCS.PHASECHK.TRANS64 P0, [R7+URZ], R2 ;  /* 0x00000002070085a7 */ /* 0x000ee4000800007f */
[----:B---3--:R-:W-:Y:S05]  /*16f80*/  @!P0 BRA `(.L_x_1273) ;  /* 0xfffffffc00f08947 */ /* 0x008fea000383ffff */
[----:B------:R-:W-:Y:S05]  /*16f90*/  BRA `(.L_x_1327) ;  /* 0xffffffe800f47947 */ /* 0x000fea000383ffff */
.L_x_1275:
[----:B---3--:R3:W4:Y:S02]  /*16fa0*/  SYNCS.PHASECHK.TRANS64.TRYWAIT P0, [R4+URZ], R5 ;  /* 0x00000005040075a7 */ /* 0x008724000800017f */
[----:B----4-:R-:W-:Y:S05]  /*16fb0*/  @!P0 NANOSLEEP.SYNCS 0x989680 ;  /* 0x009896800000895d */ /* 0x010fea0003900000 */
[----:B------:R-:W4:Y:S02]  /*16fc0*/  @!P0 SYNCS.PHASECHK.TRANS64 P0, [R4+URZ], R5 ;  /* 0x00000005040085a7 */ /* 0x000f24000800007f */
[----:B----4-:R-:W-:Y:S05]  /*16fd0*/  @!P0 BRA `(.L_x_1275) ;  /* 0xfffffffc00f08947 */ /* 0x010fea000383ffff */
[----:B------:R-:W-:Y:S05]  /*16fe0*/  BRA `(.L_x_1328) ;  /* 0xffffffe800fc7947 */ /* 0x000fea000383ffff */
.L_x_1329:
        /* <DEDUP_REMOVED lines=9> */
.L_x_12747:


//--------------------- .text._ZN7cutlass13device_kernelIN5flash11enable_sm90INS1_16FlashAttnFwdSm90INS1_25CollectiveMainloopFwdSm90ILi2EN4cute5tupleIJNS5_1CILi1EEES8_S8_EEENS6_IJNS7_ILi128EEENS7_ILi64EEENS7_ILi256EEEEEELi256ENS_10bfloat16_tEfNS_4arch4Sm90ELb0ELb1ELb1ELb1ELb0ELb1ELb0ELb1ELb1ELb0ELb0ELb0EEENS1_21CollectiveEpilogueFwdINS6_IJSA_SC_SB_EEES9_SE_SG_Li256ELb1ELb0ELb0ELb0EEENS1_36VarlenDynamicPersistentTileSchedulerILi128ELi64ELi256ELi32ELb0ELb0ELb1ELb1ELb0ELb1EEEEEEEEEvNT_6ParamsE --------------------------
	.section	.text._ZN7cutlass13device_kernelIN5flash11enable_sm90INS1_16FlashAttnFwdSm90INS1_25CollectiveMainloopFwdSm90ILi2EN4cute5tupleIJNS5_1CILi1EEES8_S8_EEENS6_IJNS7_ILi128EEENS7_ILi64EEENS7_ILi256EEEEEELi256ENS_10bfloat16_tEfNS_4arch4Sm90ELb0ELb1ELb1ELb1ELb0ELb1ELb0ELb1ELb1ELb0ELb0ELb0EEENS1_21CollectiveEpilogueFwdINS6_IJSA_SC_SB_EEES9_SE_SG_Li256ELb1ELb0ELb0ELb0EEENS1_36VarlenDynamicPersistentTileSchedulerILi128ELi64ELi256ELi32ELb0ELb0ELb1ELb1ELb0ELb1EEEEEEEEEvNT_6ParamsE,"ax",@progbits
	.align	128
.text._ZN7cutlass13device_kernelIN5flash11enable_sm90INS1_16FlashAttnFwdSm90INS1_25CollectiveMainloopFwdSm90ILi2EN4cute5tupleIJNS5_1CILi1EEES8_S8_EEENS6_IJNS7_ILi128EEENS7_ILi64EEENS7_ILi256EEEEEELi256ENS_10bfloat16_tEfNS_4arch4Sm90ELb0ELb1ELb1ELb1ELb0ELb1ELb0ELb1ELb1ELb0ELb0ELb0EEENS1_21CollectiveEpilogueFwdINS6_IJSA_SC_SB_EEES9_SE_SG_Li256ELb1ELb0ELb0ELb0EEENS1_36VarlenDynamicPersistentTileSchedulerILi128ELi64ELi256ELi32ELb0ELb0ELb1ELb1ELb0ELb1EEEEEEEEEvNT_6ParamsE:
        .type           _ZN7cutlass13device_kernelIN5flash11enable_sm90INS1_16FlashAttnFwdSm90INS1_25CollectiveMainloopFwdSm90ILi2EN4cute5tupleIJNS5_1CILi1EEES8_S8_EEENS6_IJNS7_ILi128EEENS7_ILi64EEENS7_ILi256EEEEEELi256ENS_10bfloat16_tEfNS_4arch4Sm90ELb0ELb1ELb1ELb1ELb0ELb1ELb0ELb1ELb1ELb0ELb0ELb0EEENS1_21CollectiveEpilogueFwdINS6_IJSA_SC_SB_EEES9_SE_SG_Li256ELb1ELb0ELb0ELb0EEENS1_36VarlenDynamicPersistentTileSchedulerILi128ELi64ELi256ELi32ELb0ELb0ELb1ELb1ELb0ELb1EEEEEEEEEvNT_6ParamsE,@function
        .size           _ZN7cutlass13device_kernelIN5flash11enable_sm90INS1_16FlashAttnFwdSm90INS1_25CollectiveMainloopFwdSm90ILi2EN4cute5tupleIJNS5_1CILi1EEES8_S8_EEENS6_IJNS7_ILi128EEENS7_ILi64EEENS7_ILi256EEEEEELi256ENS_10bfloat16_tEfNS_4arch4Sm90ELb0ELb1ELb1ELb1ELb0ELb1ELb0ELb1ELb1ELb0ELb0ELb0EEENS1_21CollectiveEpilogueFwdINS6_IJSA_SC_SB_EEES9_SE_SG_Li256ELb1ELb0ELb0ELb0EEENS1_36VarlenDynamicPersistentTileSchedulerILi128ELi64ELi256ELi32ELb0ELb0ELb1ELb1ELb0ELb1EEEEEEEEEvNT_6ParamsE,(.L_x_12748 - _ZN7cutlass13device_kernelIN5flash11enable_sm90INS1_16FlashAttnFwdSm90INS1_25CollectiveMainloopFwdSm90ILi2EN4cute5tupleIJNS5_1CILi1EEES8_S8_EEENS6_IJNS7_ILi128EEENS7_ILi64EEENS7_ILi256EEEEEELi256ENS_10bfloat16_tEfNS_4arch4Sm90ELb0ELb1ELb1ELb1ELb0ELb1ELb0ELb1ELb1ELb0ELb0ELb0EEENS1_21CollectiveEpilogueFwdINS6_IJSA_SC_SB_EEES9_SE_SG_Li256ELb1ELb0ELb0ELb0EEENS1_36VarlenDynamicPersistentTileSchedulerILi128ELi64ELi256ELi32ELb0ELb0ELb1ELb1ELb0ELb1EEEEEEEEEvNT_6ParamsE)
        .other          _ZN7cutlass13device_kernelIN5flash11enable_sm90INS1_16FlashAttnFwdSm90INS1_25CollectiveMainloopFwdSm90ILi2EN4cute5tupleIJNS5_1CILi1EEES8_S8_EEENS6_IJNS7_ILi128EEENS7_ILi64EEENS7_ILi256EEEEEELi256ENS_10bfloat16_tEfNS_4arch4Sm90ELb0ELb1ELb1ELb1ELb0ELb1ELb0ELb1ELb1ELb0ELb0ELb0EEENS1_21CollectiveEpilogueFwdINS6_IJSA_SC_SB_EEES9_SE_SG_Li256ELb1ELb0ELb0ELb0EEENS1_36VarlenDynamicPersistentTileSchedulerILi128ELi64ELi256ELi32ELb0ELb0ELb1ELb1ELb0ELb1EEEEEEEEEvNT_6ParamsE,@"STO_CUDA_ENTRY STV_DEFAULT"
_ZN7cutlass13device_kernelIN5flash11enable_sm90INS1_16FlashAttnFwdSm90INS1_25CollectiveMainloopFwdSm90ILi2EN4cute5tupleIJNS5_1CILi1EEES8_S8_EEENS6_IJNS7_ILi128EEENS7_ILi64EEENS7_ILi256EEEEEELi256ENS_10bfloat16_tEfNS_4arch4Sm90ELb0ELb1ELb1ELb1ELb0ELb1ELb0ELb1ELb1ELb0ELb0ELb0EEENS1_21CollectiveEpilogueFwdINS6_IJSA_SC_SB_EEES9_SE_SG_Li256ELb1ELb0ELb0ELb0EEENS1_36VarlenDynamicPersistentTileSchedulerILi128ELi64ELi256ELi32ELb0ELb0ELb1ELb1ELb0ELb1EEEEEEEEEvNT_6ParamsE:
        /* <DEDUP_REMOVED lines=27> */
.L_x_1331:
[----:B------:R-:W-:Y:S05]  /*01b0*/  BSYNC B0 ;  /* 0x0000000000007941 */ /* 0x000fea0003800000 */
.L_x_1330:
        /* <DEDUP_REMOVED lines=41> */
.L_x_1332:
        /* <DEDUP_REMOVED lines=22> */
.L_x_1333:
        /* <DEDUP_REMOVED lines=18> */
.L_x_1334:
        /* <DEDUP_REMOVED lines=22> */
.L_x_1335:
        /* <DEDUP_REMOVED lines=22> */
.L_x_1336:
[----:B0-----:R-:W-:Y:S01]  /*0990*/  UMOV UR4, 0x1 ;  /* 0x0000000100047882 */ /* 0x001fe20000000000 */
[----:B------:R-:W-:Y:S01]  /*09a0*/  PLOP3.LUT P0, PT, PT, PT, UP0, 0x80, 0x0 ;  /* 0x000000000000781c */ /* 0x000fe20003f0f008 */
[----:B------:R-:W-:Y:S01]  /*09b0*/  USEL UR4, UR4, 0x2, !UP0 ;  /* 0x0000000204047887 */ /* 0x000fe2000c000000 */
[----:B------:R-:W-:Y:S01]  /*09c0*/  NOP ;  /* 0x0000000000007918 */ /* 0x000fe20000000000 */
[----:B------:R-:W-:Y:S04]  /*09d0*/  BSSY B7, `(.L_x_1337) ;  /* 0x00028bf000077945 */ /* 0x000fe80003800000 */
[----:B------:R-:W-:-:S05]  /*09e0*/  IMAD.U32 R2, RZ, RZ, UR4 ;  /* 0x00000004ff027e24 */ /* 0x000fca000f8e00ff */
[----:B------:R0:W-:Y:S01]  /*09f0*/  STL [R1+0xa4], R2 ;  /* 0x0000a40201007387 */ /* 0x0001e20000100800 */
[----:B-12-4-:R-:W-:Y:S06]  /*0a00*/  BAR.SYNC.DEFER_BLOCKING 0x0 ;  /* 0x0000000000007b1d */ /* 0x016fec0000010000 */
[----:B------:R-:W-:Y:S05]  /*0a10*/  @!P0 BRA `(.L_x_1338) ;  /* 0x0000021800e48947 */ /* 0x000fea0003800000 */
.L_x_1339:
        /* <DEDUP_REMOVED lines=8> */
[----:B-1----:R-:W-:-:S06]  /*0aa0*/  ULEA UR4, UR5, UR4, 0x18 ;  /* 0x0000000405047291 */ /* 0x002fcc000f8ec03f */
[----:B------:R-:W-:Y:S01]  /*0ab0*/  IMAD.U32 R16, RZ, RZ, UR4 ;  /* 0x00000004ff107e24 */ /* 0x000fe2000f8e00ff */
[----:B------:R-:W-:-:S04]  /*0ac0*/  ULDC UR4, c[0x0][0xc14] ;  /* 0x0003050000047ab9 */ /* 0x000fc80000000800 */
[----:B------:R-:W1:Y:S01]  /*0ad0*/  LDS.128 R12, [R16+0x308d0] ;  /* 0x0308d000100c7984 */ /* 0x000e620000000c00 */
[----:B------:R-:W-:Y:S06]  /*0ae0*/  BAR.ARV 0x4, 0x120 ;  /* 0x0104800000007b1d */ /* 0x000fec0000002000 */
[----:B-1----:R-:W-:-:S13]  /*0af0*/  ISETP.GE.AND P0, PT, R15, UR4, PT ;  /* 0x000000040f007c0c */ /* 0x002fda000bf06270 */
[----:B------:R-:W-:Y:S05]  /*0b00*/  @P0 BRA `(.L_x_1340) ;  /* 0x0000028800ac0947 */ /* 0x000fea0003800000 */
[----:B0-----:R-:W2:Y:S01]  /*0b10*/  LDL R2, [R1+0xa4] ;  /* 0x0000a40001027983 */ /* 0x001ea20000100800 */
[----:B------:R-:W-:Y:S02]  /*0b20*/  IMAD.MOV.U32 R236, RZ, RZ, RZ ;  /* 0x000000ffffec7224 */ /* 0x000fe400078e00ff */
[----:B------:R-:W-:Y:S01]  /*0b30*/  IMAD.MOV.U32 R218, RZ, RZ, RZ ;  /* 0x000000ffffda7224 */ /* 0x000fe200078e00ff */
[----:B------:R-:W0:Y:S02]  /*0b40*/  S2R R0, SR_TID.X ;  /* 0x0000000000007919 */ /* 0x000e240000002100 */
[----:B0-----:R-:W-:-:S05]  /*0b50*/  VIADD R0, R0, 0xffffff80 ;  /* 0xffffff8000007836 */ /* 0x001fca0000000000 */
[----:B------:R-:W-:-:S04]  /*0b60*/  SHF.R.S32.HI R3, RZ, 0x1f, R0 ;  /* 0x0000001fff037819 */ /* 0x000fc80000011400 */
[CC--:B------:R-:W-:Y:S02]  /*0b70*/  LEA.HI R18, R3.reuse, R0.reuse, RZ, 0x3 ;  /* 0x0000000003127211 */ /* 0x0c0fe400078f18ff */
[CC--:B------:R-:W-:Y:S02]  /*0b80*/  LEA.HI R4, R3.reuse, R0.reuse, RZ, 0x4 ;  /* 0x0000000003047211 */ /* 0x0c0fe400078f20ff */
[----:B------:R-:W-:Y:S02]  /*0b90*/  LOP3.LUT R7, R18, 0xfffffff8, RZ, 0xc0, !PT ;  /* 0xfffffff812077812 */ /* 0x000fe400078ec0ff */
[CC--:B------:R-:W-:Y:S02]  /*0ba0*/  LEA.HI R6, R3.reuse, R0.reuse, RZ, 0x5 ;  /* 0x0000000003067211 */ /* 0x0c0fe400078f28ff */
[----:B------:R-:W-:Y:S01]  /*0bb0*/  LEA.HI R10, R3, R0, RZ, 0x6 ;  /* 0x00000000030a7211 */ /* 0x000fe200078f30ff */
[----:B------:R-:W-:Y:S01]  /*0bc0*/  IMAD.IADD R12, R0, 0x1, -R7 ;  /* 0x00000001000c7824 */ /* 0x000fe200078e0a07 */
[----:B------:R-:W-:Y:S01]  /*0bd0*/  SHF.R.S32.HI R7, RZ, 0x4, R4 ;  /* 0x00000004ff077819 */ /* 0x000fe20000011404 */
[----:B------:R-:W-:Y:S01]  /*0be0*/  IMAD.SHL.U32 R6, R6, 0x20, RZ ;  /* 0x0000002006067824 */ /* 0x000fe200078e00ff */
[----:B------:R-:W-:Y:S01]  /*0bf0*/  SHF.R.S32.HI R18, RZ, 0x3, R18 ;  /* 0x00000003ff127819 */ /* 0x000fe20000011412 */
[----:B------:R-:W-:-:S02]  /*0c00*/  IMAD.SHL.U32 R208, R12, 0x4, RZ ;  /* 0x000000040cd07824 */ /* 0x000fc400078e00ff */
[----:B------:R-:W-:Y:S01]  /*0c10*/  IMAD.SHL.U32 R228, R12, 0x8, RZ ;  /* 0x000000080ce47824 */ /* 0x000fe200078e00ff */
[----:B------:R-:W-:Y:S01]  /*0c20*/  LOP3.LUT R6, R6, 0xfffffc00, RZ, 0xc0, !PT ;  /* 0xfffffc0006067812 */ /* 0x000fe200078ec0ff */
[----:B------:R-:W-:Y:S02]  /*0c30*/  VIADD R237, R208, 0x40 ;  /* 0x00000040d0ed7836 */ /* 0x000fe40000000000 */
[----:B------:R-:W-:Y:S02]  /*0c40*/  VIADD R233, R18, 0x20 ;  /* 0x0000002012e97836 */ /* 0x000fe40000000000 */
[----:B------:R-:W-:Y:S02]  /*0c50*/  IMAD.IADD R225, R208, 0x1, R237 ;  /* 0x00000001d0e17824 */ /* 0x000fe400078e02ed */
[----:B------:R-:W-:Y:S02]  /*0c60*/  IMAD.SHL.U32 R26, R18, 0x40, RZ ;  /* 0x00000040121a7824 */ /* 0x000fe400078e00ff */
[----:B------:R-:W-:-:S05]  /*0c70*/  IMAD.SHL.U32 R10, R10, 0x8, RZ ;  /* 0x000000080a0a7824 */ /* 0x000fca00078e00ff */
[----:B------:R-:W-:Y:S02]  /*0c80*/  LOP3.LUT R10, R10, 0xfffffe00, RZ, 0xc0, !PT ;  /* 0xfffffe000a0a7812 */ /* 0x000fe400078ec0ff */
[----:B--2---:R-:W-:Y:S02]  /*0c90*/  R2UR UR4, R2 ;  /* 0x00000000020472ca */ /* 0x004fe400000e0000 */
[----:B------:R-:W-:-:S04]  /*0ca0*/  LEA.HI R2, R3, R0, RZ, 0x7 ;  /* 0x0000000003027211 */ /* 0x000fc800078f38ff */
[----:B------:R-:W-:Y:S02]  /*0cb0*/  LOP3.LUT R5, R2, 0xffffff80, RZ, 0xc0, !PT ;  /* 0xffffff8002057812 */ /* 0x000fe400078ec0ff */
[----:B------:R-:W-:-:S03]  /*0cc0*/  SHF.R.S32.HI R3, RZ, 0x7, R2 ;  /* 0x00000007ff037819 */ /* 0x000fc60000011402 */
[----:B------:R-:W-:Y:S01]  /*0cd0*/  IMAD.IADD R20, R0, 0x1, -R5 ;  /* 0x0000000100147824 */ /* 0x000fe200078e0a05 */
[C---:B------:R-:W-:Y:S01]  /*0ce0*/  LOP3.LUT R5, R4.reuse, 0x3fffff0, RZ, 0xc0, !PT ;  /* 0x03fffff004057812 */ /* 0x040fe200078ec0ff */
[----:B------:R-:W-:Y:S01]  /*0cf0*/  ULOP3.LUT UR4, UR4, 0x1, URZ, 0xfc, !UPT ;  /* 0x0000000104047892 */ /* 0x000fe2000f8efc3f */
[----:B------:R-:W-:Y:S02]  /*0d00*/  LEA.HI R4, R4, R7, RZ, 0x1 ;  /* 0x0000000704047211 */ /* 0x000fe400078f08ff */
[----:B------:R-:W-:Y:S01]  /*0d10*/  SHF.R.S32.HI R8, RZ, 0x1f, R20 ;  /* 0x0000001fff087819 */ /* 0x000fe20000011414 */
[----:B------:R-:W-:Y:S01]  /*0d20*/  IMAD.IADD R5, R0, 0x1, -R5 ;  /* 0x0000000100057824 */ /* 0x000fe200078e0a05 */
[----:B------:R-:W-:Y:S01]  /*0d30*/  LOP3.LUT R4, R4, 0x1ffffffe, RZ, 0xc0, !PT ;  /* 0x1ffffffe04047812 */ /* 0x000fe200078ec0ff */
[----:B------:R-:W-:Y:S01]  /*0d40*/  STL [R1+0x80], R20 ;  /* 0x0000801401007387 */ /* 0x000fe20000100800 */
[----:B------:R-:W-:Y:S01]  /*0d50*/  LEA.HI R9, R8, R20, RZ, 0x2 ;  /* 0x0000001408097211 */ /* 0x000fe200078f10ff */
[----:B------:R-:W-:Y:S01]  /*0d60*/  IMAD R5, R5, 0x40, R6 ;  /* 0x0000004005057824 */ /* 0x000fe200078e0206 */
[----:B------:R-:W-:Y:S01]  /*0d70*/  LEA.HI R2, R2, R3, RZ, 0x1 ;  /* 0x0000000302027211 */ /* 0x000fe200078f08ff */
[----:B------:R-:W-:Y:S01]  /*0d80*/  IMAD.IADD R4, R7, 0x1, -R4 ;  /* 0x0000000107047824 */ /* 0x000fe200078e0a04 */
[--C-:B------:R-:W-:Y:S01]  /*0d90*/  SHF.R.S32.HI R0, RZ, 0x2, R9.reuse ;  /* 0x00000002ff007819 */ /* 0x100fe20000011409 */
[C---:B------:R-:W-:Y:S01]  /*0da0*/  VIADD R7, R18.reuse, 0x40 ;  /* 0x0000004012077836 */ /* 0x040fe20000000000 */
[----:B------:R-:W-:Y:S01]  /*0db0*/  SHF.R.S32.HI R11, RZ, 0x1f, R9 ;  /* 0x0000001fff0b7819 */ /* 0x000fe20000011409 */
[----:B------:R-:W-:Y:S01]  /*0dc0*/  VIADD R6, R18, 0x60 ;  /* 0x0000006012067836 */ /* 0x000fe20000000000 */
[----:B------:R-:W-:Y:S01]  /*0dd0*/  LOP3.LUT R2, R2, 0x3fffffe, RZ, 0xc0, !PT ;  /* 0x03fffffe02027812 */ /* 0x000fe200078ec0ff */
[----:B------:R0:W-:Y:S01]  /*0de0*/  STL [R1+0x20], R12 ;  /* 0x0000200c01007387 */ /* 0x0001e20000100800 */
[----:B------:R-:W-:-:S02]  /*0df0*/  LEA.HI R11, R11, R0, RZ, 0x3 ;  /* 0x000000000b0b7211 */ /* 0x000fc400078f18ff */
[----:B------:R-:W-:Y:S01]  /*0e00*/  LEA.HI R8, R8, R20, RZ, 0x5 ;  /* 0x0000001408087211 */ /* 0x000fe200078f28ff */
[----:B------:R-:W-:Y:S01]  /*0e10*/  IMAD.IADD R2, R3, 0x1, -R2 ;  /* 0x0000000103027824 */ /* 0x000fe200078e0a02 */
[----:B------:R-:W-:Y:S02]  /*0e20*/  LOP3.LUT R11, R11, 0xfffffff8, RZ, 0xc0, !PT ;  /* 0xfffffff80b0b7812 */ /* 0x000fe400078ec0ff */
[----:B------:R-:W-:Y:S02]  /*0e30*/  SHF.R.S32.HI R3, RZ, 0x1f, R7 ;  /* 0x0000001fff037819 */ /* 0x000fe40000011407 */
[----:B------:R-:W-:Y:S01]  /*0e40*/  SHF.R.S32.HI R8, RZ, 0x5, R8 ;  /* 0x00000005ff087819 */ /* 0x000fe20000011408 */
[----:B------:R-:W-:Y:S01]  /*0e50*/  IMAD.IADD R11, R0, 0x1, -R11 ;  /* 0x00000001000b7824 */ /* 0x000fe200078e0a0b */
[----:B------:R-:W-:Y:S01]  /*0e60*/  LEA.HI R3, R3, R7, RZ, 0x3 ;  /* 0x0000000703037211 */ /* 0x000fe200078f18ff */
[----:B------:R-:W-:Y:S01]  /*0e70*/  IMAD R0, R4, 0x8, R5 ;  /* 0x0000000804007824 */ /* 0x000fe200078e0205 */
[----:B------:R-:W-:Y:S01]  /*0e80*/  SHF.R.S32.HI R5, RZ, 0x1f, R6 ;  /* 0x0000001fff057819 */ /* 0x000fe20000011406 */
[----:B------:R-:W-:Y:S01]  /*0e90*/  IMAD.SHL.U32 R4, R6, 0x40, RZ ;  /* 0x0000004006047824 */ /* 0x000fe200078e00ff */
[----:B------:R-:W-:Y:S01]  /*0ea0*/  LOP3.LUT R234, R9, 0x7ffffffc, RZ, 0xc0, !PT ;  /* 0x7ffffffc09ea7812 */ /* 0x000fe200078ec0ff */
[----:B------:R-:W-:Y:S01]  /*0eb0*/  IMAD R11, R8, 0x10, R11 ;  /* 0x00000010080b7824 */ /* 0x000fe200078e020b */
[----:B------:R1:W-:Y:S01]  /*0ec0*/  STL [R1+0xa0], R0 ;  /* 0x0000a00001007387 */ /* 0x0003e20000100800 */
[----:B------:R-:W-:Y:S01]  /*0ed0*/  LEA.HI R5, R5, R6, RZ, 0x3 ;  /* 0x0000000605057211 */ /* 0x000fe200078f18ff */
[----:B------:R-:W-:Y:S01]  /*0ee0*/  VIADD R9, R228, 0xc0 ;  /* 0x000000c0e4097836 */ /* 0x000fe20000000000 */
[----:B0-----:R-:W-:Y:S01]  /*0ef0*/  LOP3.LUT R12, R4, 0x1c0, RZ, 0xc0, !PT ;  /* 0x000001c0040c7812 */ /* 0x001fe200078ec0ff */
[----:B------:R-:W-:Y:S01]  /*0f00*/  STL [R1+0x74], R7 ;  /* 0x0000740701007387 */ /* 0x000fe20000100800 */
[----:B------:R-:W-:Y:S01]  /*0f10*/  SHF.R.S32.HI R4, RZ, 0x1f, R225 ;  /* 0x0000001fff047819 */ /* 0x000fe200000114e1 */
[----:B------:R-:W-:Y:S01]  /*0f20*/  IMAD.SHL.U32 R17, R5, 0x40, RZ ;  /* 0x0000004005117824 */ /* 0x000fe200078e00ff */
[----:B------:R-:W-:Y:S01]  /*0f30*/  LOP3.LUT R19, R12, 0x38, R228, 0xf8, !PT ;  /* 0x000000380c137812 */ /* 0x000fe200078ef8e4 */
[----:B------:R0:W-:Y:S01]  /*0f40*/  STL [R1+0x70], R6 ;  /* 0x0000700601007387 */ /* 0x0001e20000100800 */
[-C--:B------:R-:W-:Y:S01]  /*0f50*/  LEA.HI R5, R4, R225.reuse, RZ, 0x3 ;  /* 0x000000e104057211 */ /* 0x080fe200078f18ff */
[----:B-1----:R-:W-:Y:S01]  /*0f60*/  IMAD.SHL.U32 R0, R7, 0x40, RZ ;  /* 0x0000004007007824 */ /* 0x002fe200078e00ff */
[----:B------:R-:W-:Y:S01]  /*0f70*/  LOP3.LUT R22, R17, 0xfffffe00, RZ, 0xc0, !PT ;  /* 0xfffffe0011167812 */ /* 0x000fe200078ec0ff */
[----:B------:R-:W-:Y:S01]  /*0f80*/  IMAD.IADD R234, R20, 0x1, -R234 ;  /* 0x0000000114ea7824 */ /* 0x000fe200078e0aea */
[----:B------:R-:W-:-:S02]  /*0f90*/  LEA.HI R4, R4, R225, RZ, 0x6 ;  /* 0x000000e104047211 */ /* 0x000fc400078f30ff */
[----:B------:R-:W-:Y:S01]  /*0fa0*/  LOP3.LUT R0, R0, 0x1c0, RZ, 0xc0, !PT ;  /* 0x000001c000007812 */ /* 0x000fe200078ec0ff */
[----:B0-----:R-:W-:-:S03]  /*0fb0*/  IMAD.SHL.U32 R6, R3, 0x40, RZ ;  /* 0x0000004003067824 */ /* 0x001fc600078e00ff */
[----:B------:R-:W-:Y:S01]  /*0fc0*/  LOP3.LUT R3, R0, 0x38, R228, 0xf8, !PT ;  /* 0x0000003800037812 */ /* 0x000fe200078ef8e4 */
[----:B------:R-:W-:Y:S01]  /*0fd0*/  IMAD.SHL.U32 R4, R4, 0x80, RZ ;  /* 0x0000008004047824 */ /* 0x000fe200078e00ff */
[----:B------:R-:W-:Y:S02]  /*0fe0*/  SHF.R.U32.HI R8, RZ, 0x3, R0 ;  /* 0x00000003ff087819 */ /* 0x000fe40000011600 */
[----:B------:R-:W-:Y:S02]  /*0ff0*/  LOP3.LUT R25, R6, 0xfffffe00, RZ, 0xc0, !PT ;  /* 0xfffffe0006197812 */ /* 0x000fe400078ec0ff */
[----:B------:R-:W-:Y:S02]  /*1000*/  SHF.R.U32.HI R6, RZ, 0x3, R12 ;  /* 0x00000003ff067819 */ /* 0x000fe4000001160c */
[----:B------:R-:W-:Y:S01]  /*1010*/  LOP3.LUT R21, R25, R3, R8, 0xf6, !PT ;  /* 0x0000000319157212 */ /* 0x000fe200078ef608 */
[----:B------:R-:W-:Y:S01]  /*1020*/  STL [R1+0x7c], R25 ;  /* 0x00007c1901007387 */ /* 0x000fe20000100800 */
[----:B------:R-:W-:-:S02]  /*1030*/  LOP3.LUT R3, R12, 0x38, R5, 0xf8, !PT ;  /* 0x000000380c037812 */ /* 0x000fc400078ef805 */
[----:B------:R-:W-:Y:S01]  /*1040*/  LOP3.LUT R23, R22, R19, R6, 0xf6, !PT ;  /* 0x0000001316177212 */ /* 0x000fe200078ef606 */
[----:B------:R-:W-:Y:S01]  /*1050*/  STL [R1+0x78], R22 ;  /* 0x0000781601007387 */ /* 0x000fe20000100800 */
[----:B------:R-:W-:Y:S01]  /*1060*/  LOP3.LUT R19, R3, R6, RZ, 0x3c, !PT ;  /* 0x0000000603137212 */ /* 0x000fe200078e3cff */
[----:B------:R-:W-:Y:S01]  /*1070*/  IMAD R3, R2, 0x40, R11 ;  /* 0x0000004002037824 */ /* 0x000fe200078e020b */
[----:B------:R-:W-:Y:S02]  /*1080*/  SHF.R.S32.HI R2, RZ, 0x1f, R233 ;  /* 0x0000001fff027819 */ /* 0x000fe400000114e9 */
[----:B------:R-:W-:Y:S01]  /*1090*/  LOP3.LUT R7, R0, 0x38, R5, 0xf8, !PT ;  /* 0x0000003800077812 */ /* 0x000fe200078ef805 */
[----:B------:R-:W-:Y:S01]  /*10a0*/  IMAD.SHL.U32 R0, R233, 0x40, RZ ;  /* 0x00000040e9007824 */ /* 0x000fe200078e00ff */
[----:B------:R-:W-:Y:S01]  /*10b0*/  LEA.HI R2, R2, R233, RZ, 0x3 ;  /* 0x000000e902027211 */ /* 0x000fe200078f18ff */
[----:B------:R0:W-:Y:S01]  /*10c0*/  STL [R1+0x54], R3 ;  /* 0x0000540301007387 */ /* 0x0001e20000100800 */
[----:B------:R-:W-:-:S02]  /*10d0*/  LOP3.LUT R17, R7, R8, RZ, 0x3c, !PT ;  /* 0x0000000807117212 */ /* 0x000fc400078e3cff */
[----:B------:R-:W-:Y:S01]  /*10e0*/  LOP3.LUT R24, R0, 0x1c0, RZ, 0xc0, !PT ;  /* 0x000001c000187812 */ /* 0x000fe200078ec0ff */
[----:B------:R-:W-:Y:S01]  /*10f0*/  IMAD.SHL.U32 R2, R2, 0x40, RZ ;  /* 0x0000004002027824 */ /* 0x000fe200078e00ff */
[----:B------:R-:W-:Y:S01]  /*1100*/  LOP3.LUT R0, R5, 0x38, RZ, 0xc0, !PT ;  /* 0x0000003805007812 */ /* 0x000fe200078ec0ff */
[----:B------:R-:W-:Y:S01]  /*1110*/  STL [R1+0x38], R26 ;  /* 0x0000381a01007387 */ /* 0x000fe20000100800 */
[----:B------:R-:W-:Y:S02]  /*1120*/  SHF.R.U32.HI R8, RZ, 0x3, R24 ;  /* 0x00000003ff087819 */ /* 0x000fe40000011618 */
[----:B------:R-:W-:Y:S01]  /*1130*/  LOP3.LUT R6, R2, 0xfffffe00, RZ, 0xc0, !PT ;  /* 0xfffffe0002067812 */ /* 0x000fe200078ec0ff */
[----:B------:R-:W-:Y:S01]  /*1140*/  STL [R1+0x34], R24 ;  /* 0x0000341801007387 */ /* 0x000fe20000100800 */
[----:B0-----:R-:W-:Y:S01]  /*1150*/  LOP3.LUT R3, R26, 0x1c0, RZ, 0xc0, !PT ;  /* 0x000001c01a037812 */ /* 0x001fe200078ec0ff */
[----:B------:R-:W-:Y:S01]  /*1160*/  IMAD.U32 R2, RZ, RZ, UR4 ;  /* 0x00000004ff027e24 */ /* 0x000fe2000f8e00ff */
[----:B------:R-:W-:-:S02]  /*1170*/  LOP3.LUT R5, R24, 0x38, R5, 0xf8, !PT ;  /* 0x0000003818057812 */ /* 0x000fc400078ef805 */
[----:B------:R-:W-:Y:S02]  /*1180*/  SHF.R.U32.HI R12, RZ, 0x3, R3 ;  /* 0x00000003ff0c7819 */ /* 0x000fe40000011603 */
[----:B------:R-:W-:Y:S02]  /*1190*/  LOP3.LUT R0, R0, 0x1c0, R26, 0xf8, !PT ;  /* 0x000001c000007812 */ /* 0x000fe400078ef81a */
[----:B------:R-:W-:Y:S01]  /*11a0*/  LOP3.LUT R4, R4, 0xffffe000, RZ, 0xc0, !PT ;  /* 0xffffe00004047812 */ /* 0x000fe200078ec0ff */
[----:B------:R-:W-:Y:S01]  /*11b0*/  STL [R1+0x44], R12 ;  /* 0x0000440c01007387 */ /* 0x000fe20000100800 */
[----:B------:R-:W-:Y:S02]  /*11c0*/  LOP3.LUT R7, R5, R8, RZ, 0x3c, !PT ;  /* 0x0000000805077212 */ /* 0x000fe400078e3cff */
[----:B------:R-:W-:Y:S01]  /*11d0*/  LOP3.LUT R5, R0, R12, RZ, 0x3c, !PT ;  /* 0x0000000c00057212 */ /* 0x000fe200078e3cff */
[----:B------:R-:W-:Y:S01]  /*11e0*/  STL [R1+0x3c], R8 ;  /* 0x00003c0801007387 */ /* 0x000fe20000100800 */
[-C--:B------:R-:W-:Y:S01]  /*11f0*/  IADD3 R11, R17, R4.reuse, R25 ;  /* 0x00000004110b7210 */ /* 0x080fe20007ffe019 */
[----:B------:R-:W-:Y:S01]  /*1200*/  VIADD R0, R16, 0x10400 ;  /* 0x0001040010007836 */ /* 0x000fe20000000000 */
[-C--:B------:R-:W-:Y:S01]  /*1210*/  IADD3 R7, R7, R4.reuse, R6 ;  /* 0x0000000407077210 */ /* 0x080fe20007ffe006 */
[----:B------:R-:W-:Y:S01]  /*1220*/  STL [R1+0x40], R6 ;  /* 0x0000400601007387 */ /* 0x000fe20000100800 */
[-C--:B------:R-:W-:Y:S01]  /*1230*/  IADD3 R25, R19, R4.reuse, R22 ;  /* 0x0000000413197210 */ /* 0x080fe20007ffe016 */
[----:B------:R-:W-:Y:S01]  /*1240*/  IMAD.MOV.U32 R17, RZ, RZ, RZ ;  /* 0x000000ffff117224 */ /* 0x000fe200078e00ff */
[----:B------:R-:W-:Y:S01]  /*1250*/  IADD3 R5, R5, R4, R10 ;  /* 0x0000000405057210 */ /* 0x000fe20007ffe00a */
[----:B------:R-:W-:Y:S01]  /*1260*/  STL [R1+0x48], R10 ;  /* 0x0000480a01007387 */ /* 0x000fe20000100800 */
[----:B------:R-:W-:Y:S01]  /*1270*/  SHF.R.S32.HI R4, RZ, 0x1f, R233 ;  /* 0x0000001fff047819 */ /* 0x000fe200000114e9 */
[----:B------:R-:W-:Y:S01]  /*1280*/  IMAD.MOV.U32 R22, RZ, RZ, RZ ;  /* 0x000000ffff167224 */ /* 0x000fe200078e00ff */
[----:B------:R-:W-:Y:S01]  /*1290*/  LOP3.LUT R3, R3, 0x38, R228, 0xf8, !PT ;  /* 0x0000003803037812 */ /* 0x000fe200078ef8e4 */
[----:B------:R0:W-:Y:S01]  /*12a0*/  STL [R1+0x4], R13 ;  /* 0x0000040d01007387 */ /* 0x0001e20000100800 */
[----:B------:R-:W-:-:S03]  /*12b0*/  SHF.R.S32.HI R19, RZ, 0x1f, R18 ;  /* 0x0000001fff137819 */ /* 0x000fc60000011412 */
[----:B------:R-:W-:Y:S04]  /*12c0*/  STL [R1+0x8], R14 ;  /* 0x0000080e01007387 */ /* 0x000fe80000100800 */
[----:B------:R-:W-:Y:S01]  /*12d0*/  STL [R1+0xc], R15 ;  /* 0x00000c0f01007387 */ /* 0x000fe20000100800 */
[----:B0-----:R-:W-:-:S03]  /*12e0*/  VIADD R13, R208, 0x60 ;  /* 0x00000060d00d7836 */ /* 0x001fc60000000000 */
[----:B------:R-:W-:Y:S04]  /*12f0*/  STL [R1+0x68], RZ ;  /* 0x000068ff01007387 */ /* 0x000fe80000100800 */
[----:B------:R0:W-:Y:S04]  /*1300*/  STL [R1+0x30], R2 ;  /* 0x0000300201007387 */ /* 0x0001e80000100800 */
[----:B------:R1:W-:Y:S01]  /*1310*/  STL [R1+0x5c], R4 ;  /* 0x00005c0401007387 */ /* 0x0003e20000100800 */
[----:B0-----:R-:W-:Y:S02]  /*1320*/  VIADD R2, R208, 0x20 ;  /* 0x00000020d0027836 */ /* 0x001fe40000000000 */
[----:B-1----:R-:W-:-:S03]  /*1330*/  VIADD R4, R228, 0x80 ;  /* 0x00000080e4047836 */ /* 0x002fc60000000000 */
[----:B------:R0:W-:Y:S01]  /*1340*/  STL [R1+0x10], R2 ;  /* 0x0000100201007387 */ /* 0x0001e20000100800 */
[----:B------:R-:W-:-:S03]  /*1350*/  LOP3.LUT R4, R10, R3, R12, 0xf6, !PT ;  /* 0x000000030a047212 */ /* 0x000fc600078ef60c */
[----:B------:R-:W-:Y:S04]  /*1360*/  STL [R1+0x14], R13 ;  /* 0x0000140d01007387 */ /* 0x000fe80000100800 */
[----:B------:R-:W-:Y:S01]  /*1370*/  STL [R1+0x58], R4 ;  /* 0x0000580401007387 */ /* 0x000fe20000100800 */
[----:B0-----:R-:W-:-:S04]  /*1380*/  LOP3.LUT R2, R24, 0x38, R228, 0xf8, !PT ;  /* 0x0000003818027812 */ /* 0x001fc800078ef8e4 */
[----:B------:R-:W-:Y:S01]  /*1390*/  LOP3.LUT R3, R6, R2, R8, 0xf6, !PT ;  /* 0x0000000206037212 */ /* 0x000fe200078ef608 */
[--C-:B------:R-:W-:Y:S02]  /*13a0*/  IMAD R2, R21, 0x2, R0.reuse ;  /* 0x0000000215027824 */ /* 0x100fe400078e0200 */
[--C-:B------:R-:W-:Y:S02]  /*13b0*/  IMAD R6, R23, 0x2, R0.reuse ;  /* 0x0000000217067824 */ /* 0x100fe400078e0200 */
[--C-:B------:R-:W-:Y:S01]  /*13c0*/  IMAD R3, R3, 0x2, R0.reuse ;  /* 0x0000000203037824 */ /* 0x100fe200078e0200 */
[----:B------:R0:W-:Y:S04]  /*13d0*/  STL [R1+0x90], R2 ;  /* 0x0000900201007387 */ /* 0x0001e80000100800 */
[----:B------:R1:W-:Y:S04]  /*13e0*/  STL [R1+0x88], R6 ;  /* 0x0000880601007387 */ /* 0x0003e80000100800 */
[----:B------:R2:W-:Y:S01]  /*13f0*/  STL [R1+0x98], R3 ;  /* 0x0000980301007387 */ /* 0x0005e20000100800 */
[----:B0-----:R-:W-:-:S02]  /*1400*/  IMAD R2, R7, 0x2, R0 ;  /* 0x0000000207027824 */ /* 0x001fc400078e0200 */
[----:B-1----:R-:W-:-:S03]  /*1410*/  IMAD R6, R11, 0x2, R0 ;  /* 0x000000020b067824 */ /* 0x002fc600078e0200 */
[----:B------:R0:W-:Y:S01]  /*1420*/  STL [R1+0x94], R2 ;  /* 0x0000940201007387 */ /* 0x0001e20000100800 */
[----:B--2---:R-:W-:-:S03]  /*1430*/  IMAD R3, R25, 0x2, R0 ;  /* 0x0000000219037824 */ /* 0x004fc600078e0200 */
[----:B------:R1:W-:Y:S04]  /*1440*/  STL [R1+0x8c], R6 ;  /* 0x00008c0601007387 */ /* 0x0003e80000100800 */
[----:B------:R1:W-:Y:S01]  /*1450*/  STL [R1+0x84], R3 ;  /* 0x0000840301007387 */ /* 0x0003e20000100800 */
[--C-:B0-----:R-:W-:Y:S02]  /*1460*/  IMAD R2, R5, 0x2, R0.reuse ;  /* 0x0000000205027824 */ /* 0x101fe400078e0200 */
[----:B------:R-:W-:-:S05]  /*1470*/  IMAD R0, R4, 0x2, R0 ;  /* 0x0000000204007824 */ /* 0x000fca00078e0200 */
[----:B------:R1:W-:Y:S04]  /*1480*/  STL [R1+0x4c], R0 ;  /* 0x00004c0001007387 */ /* 0x0003e80000100800 */
[----:B------:R1:W-:Y:S02]  /*1490*/  STL [R1+0x9c], R2 ;  /* 0x00009c0201007387 */ /* 0x0003e40000100800 */
.L_x_1653:
[----:B-12--5:R-:W2:Y:S01]  /*14a0*/  LDL R12, [R1+0x4] ;  /* 0x00000400010c7983 */ /* 0x026ea20000100800 */
[----:B------:R-:W-:Y:S01]  /*14b0*/  ULDC.64 UR4, c[0x0][0xa28] ;  /* 0x00028a0000047ab9 */ /* 0x000fe20000000a00 */
[----:B0---4-:R-:W0:Y:S02]  /*14c0*/  LDC.64 R4, c[0x0][0xa08] ;  /* 0x00028200ff047b82 */ /* 0x011e240000000a00 */
[----:B------:R-:W3:Y:S04]  /*14d0*/  LDL R27, [R1+0x8] ;  /* 0x00000800011b7983 */ /* 0x000ee80000100800 */
[----:B------:R-:W4:Y:S01]  /*14e0*/  LDL R28, [R1+0xc] ;  /* 0x00000c00011c7983 */ /* 0x000f220000100800 */
[----:B------:R-:W-:-:S04]  /*14f0*/  ISETP.NE.U32.AND P0, PT, RZ, UR4, PT ;  /* 0x00000004ff007c0c */ /* 0x000fc8000bf05070 */
[----:B------:R-:W-:Y:S01]  /*1500*/  ISETP.NE.AND.EX P0, PT, RZ, UR5, PT, P0 ;  /* 0x00000005ff007c0c */ /* 0x000fe2000bf05300 */
[----:B------:R-:W-:Y:S02]  /*1510*/  ULDC.64 UR4, c[0x0][0xa18] ;  /* 0x0002860000047ab9 */ /* 0x000fe40000000a00 */
[----:B------:R-:W-:-:S04]  /*1520*/  ISETP.NE.U32.AND P1, PT, RZ, UR4, PT ;  /* 0x00000004ff007c0c */ /* 0x000fc8000bf25070 */
[----:B------:R-:W-:Y:S01]  /*1530*/  ISETP.NE.AND.EX P1, PT, RZ, UR5, PT, P1 ;  /* 0x00000005ff007c0c */ /* 0x000fe2000bf25310 */
[----:B------:R-:W-:-:S05]  /*1540*/  ULDC.64 UR4, c[0x0][0xa08] ;  /* 0x0002820000047ab9 */ /* 0x000fca0000000a00 */
[----:B-1----:R-:W1:Y:S08]  /*1550*/  @P0 LDC.64 R2, c[0x0][0xa28] ;  /* 0x00028a00ff020b82 */ /* 0x002e700000000a00 */
[----:B------:R-:W1:Y:S01]  /*1560*/  @P1 LDC.64 R6, c[0x0][0xa18] ;  /* 0x00028600ff061b82 */ /* 0x000e620000000a00 */
[----:B------:R-:W-:Y:S01]  /*1570*/  ISETP.NE.U32.AND P3, PT, RZ, UR4, PT ;  /* 0x00000004ff007c0c */ /* 0x000fe2000bf65070 */
[----:B------:R-:W-:-:S03]  /*1580*/  ULDC UR4, c[0x0][0x288] ;  /* 0x0000a20000047ab9 */ /* 0x000fc60000000800 */
[----:B------:R-:W-:Y:S01]  /*1590*/  ISETP.NE.AND.EX P3, PT, RZ, UR5, PT, P3 ;  /* 0x00000005ff007c0c */ /* 0x000fe2000bf65330 */
[----:B------:R-:W-:Y:S01]  /*15a0*/  IMAD.U32 R224, RZ, RZ, UR4 ;  /* 0x00000004ffe07e24 */ /* 0x000fe2000f8e00ff */
[----:B------:R-:W-:Y:S01]  /*15b0*/  ULDC.64 UR4, c[0x0][0x3f8] ;  /* 0x0000fe0000047ab9 */ /* 0x000fe20000000a00 */
[----:B------:R-:W-:Y:S01]  /*15c0*/  IMAD.MOV.U32 R0, RZ, RZ, RZ ;  /* 0x000000ffff007224 */ /* 0x000fe200078e00ff */
[----:B------:R-:W-:Y:S01]  /*15d0*/  UISETP.NE.U32.AND UP0, UPT, UR4, URZ, UPT ;  /* 0x0000003f0400728c */ /* 0x000fe2000bf05070 */
[----:B------:R-:W-:Y:S01]  /*15e0*/  IMAD.MOV.U32 R26, RZ, RZ, RZ ;  /* 0x000000ffff1a7224 */ /* 0x000fe200078e00ff */
[----:B------:R-:W-:Y:S01]  /*15f0*/  ULDC.64 UR6, c[0x0][0x208] ;  /* 0x0000820000067ab9 */ /* 0x000fe20000000a00 */
[----:B------:R-:W-:Y:S01]  /*1600*/  ULDC UR4, c[0x0][0x404] ;  /* 0x0001010000047ab9 */ /* 0x000fe20000000800 */
[----:B------:R-:W-:-:S03]  /*1610*/  UISETP.NE.AND.EX UP0, UPT, UR5, URZ, UPT, UP0 ;  /* 0x0000003f0500728c */ /* 0x000fc6000bf05300 */
[----:B------:R-:W-:Y:S01]  /*1620*/  ULDC UR5, c[0x0][0x2e0] ;  /* 0x0000b80000057ab9 */ /* 0x000fe20000000800 */
[----:B------:R-:W-:-:S04]  /*1630*/  USEL UR4, UR4, 0x1, UP0 ;  /* 0x0000000104047887 */ /* 0x000fc80008000000 */
[----:B------:R-:W-:-:S03]  /*1640*/  UIMAD UR4, UR4, UR5, URZ ;  /* 0x00000005040472a4 */ /* 0x000fc6000f8e023f */
[----:B------:R-:W-:Y:S01]  /*1650*/  ULDC UR5, c[0x0][0x338] ;  /* 0x0000ce0000057ab9 */ /* 0x000fe20000000800 */
[----:B--2---:R2:W-:Y:S04]  /*1660*/  STL [R1+0x6c], R12 ;  /* 0x00006c0c01007387 */ /* 0x0045e80000100800 */
[----:B---3--:R2:W-:Y:S04]  /*1670*/  STL [R1+0x60], R27 ;  /* 0x0000601b01007387 */ /* 0x0085e80000100800 */
[----:B----4-:R2:W-:Y:S01]  /*1680*/  STL [R1+0x64], R28 ;  /* 0x0000641c01007387 */ /* 0x0105e20000100800 */
[----:B0-----:R-:W-:-:S04]  /*1690*/  IMAD.WIDE R8, R28, 0x4, R4 ;  /* 0x000000041c087825 */ /* 0x001fc800078e0204 */
[C---:B-1----:R-:W-:Y:S01]  /*16a0*/  @P0 IMAD.WIDE R2, R28.reuse, 0x4, R2 ;  /* 0x000000041c020825 */ /* 0x042fe200078e0202 */
[----:B------:R2:W5:Y:S03]  /*16b0*/  @P3 LDG.E R26, desc[UR6][R8.64] ;  /* 0x00000006081a3981 */ /* 0x000566000c1e1900 */
[----:B------:R-:W-:Y:S01]  /*16c0*/  @P1 IMAD.WIDE R4, R28, 0x4, R6 ;  /* 0x000000041c041825 */ /* 0x000fe200078e0206 */
[----:B------:R2:W5:Y:S04]  /*16d0*/  @P0 LDG.E R0, desc[UR6][R2.64] ;  /* 0x0000000602000981 */ /* 0x000568000c1e1900 */
[----:B------:R2:W5:Y:S01]  /*16e0*/  @P1 LDG.E R224, desc[UR6][R4.64] ;  /* 0x0000000604e01981 */ /* 0x000562000c1e1900 */
[----:B------:R-:W-:-:S02]  /*16f0*/  ULDC.64 UR6, c[0x0][0xa20] ;  /* 0x0002880000067ab9 */ /* 0x000fc40000000a00 */
[----:B------:R-:W-:-:S04]  /*1700*/  ISETP.NE.U32.AND P2, PT, RZ, UR6, PT ;  /* 0x00000006ff007c0c */ /* 0x000fc8000bf45070 */
[----:B------:R-:W-:Y:S01]  /*1710*/  ISETP.NE.AND.EX P2, PT, RZ, UR7, PT, P2 ;  /* 0x00000007ff007c0c */ /* 0x000fe2000bf45320 */
[----:B------:R-:W-:-:S12]  /*1720*/  @P1 BRA `(.L_x_1341) ;  /* 0x0000000000281947 */ /* 0x000fd80003800000 */
[----:B------:R-:W-:Y:S02]  /*1730*/  ULDC.64 UR6, c[0x0][0xa00] ;  /* 0x0002800000067ab9 */ /* 0x000fe40000000a00 */
[----:B------:R-:W-:-:S04]  /*1740*/  ISETP.NE.U32.AND P0, PT, RZ, UR6, PT ;  /* 0x00000006ff007c0c */ /* 0x000fc8000bf05070 */
[----:B------:R-:W-:-:S13]  /*1750*/  ISETP.NE.AND.EX P0, PT, RZ, UR7, PT, P0 ;  /* 0x00000007ff007c0c */ /* 0x000fda000bf05300 */
[----:B------:R-:W-:Y:S05]  /*1760*/  @!P0 BRA `(.L_x_1341) ;  /* 0x0000000000188947 */ /* 0x000fea0003800000 */
[----:B--2---:R-:W0:Y:S01]  /*1770*/  LDC.64 R2, c[0x0][0xa00] ;  /* 0x00028000ff027b82 */ /* 0x004e220000000a00 */
[----:B------:R-:W-:Y:S01]  /*1780*/  ULDC.64 UR6, c[0x0][0x208] ;  /* 0x0000820000067ab9 */ /* 0x000fe20000000a00 */
[----:B0-----:R-:W-:-:S05]  /*1790*/  IMAD.WIDE R2, R28, 0x4, R2 ;  /* 0x000000041c027825 */ /* 0x001fca00078e0202 */
[----:B-----5:R-:W2:Y:S04]  /*17a0*/  LDG.E R224, desc[UR6][R2.64] ;  /* 0x0000000602e07981 */ /* 0x020ea8000c1e1900 */
[----:B------:R-:W2:Y:S02]  /*17b0*/  LDG.E R5, desc[UR6][R2.64+0x4] ;  /* 0x0000040602057981 */ /* 0x000ea4000c1e1900 */
[----:B--2---:R-:W-:-:S07]  /*17c0*/  IMAD.IADD R224, R5, 0x1, -R224 ;  /* 0x0000000105e07824 */ /* 0x004fce00078e0ae0 */
.L_x_1341:
[----:B--2---:R-:W-:Y:S02]  /*17d0*/  IMAD.U32 R2, RZ, RZ, UR5 ;  /* 0x00000005ff027e24 */ /* 0x004fe4000f8e00ff */
[----:B------:R-:W-:Y:S01]  /*17e0*/  IMAD.U32 R25, RZ, RZ, UR4 ;  /* 0x00000004ff197e24 */ /* 0x000fe2000f8e00ff */
[----:B------:R-:W-:Y:S06]  /*17f0*/  @!P2 BRA `(.L_x_1342) ;  /* 0x000000000014a947 */ /* 0x000fec0003800000 */
[----:B------:R-:W0:Y:S01]  /*1800*/  LDC.64 R4, c[0x0][0xa20] ;  /* 0x00028800ff047b82 */ /* 0x000e220000000a00 */
[----:B------:R-:W-:Y:S01]  /*1810*/  ULDC.64 UR4, c[0x0][0x208] ;  /* 0x0000820000047ab9 */ /* 0x000fe20000000a00 */
[----:B0-----:R-:W-:-:S05]  /*1820*/  IMAD.WIDE R4, R28, 0x4, R4 ;  /* 0x000000041c047825 */ /* 0x001fca00078e0204 */
[----:B------:R0:W5:Y:S01]  /*1830*/  LDG.E R25, desc[UR4][R4.64] ;  /* 0x0000000404197981 */ /* 0x000162000c1e1900 */
[----:B------:R-:W-:Y:S05]  /*1840*/  BRA `(.L_x_1343) ;  /* 0x0000000000147947 */ /* 0x000fea0003800000 */
.L_x_1342:
[----:B------:R-:W-:Y:S05]  /*1850*/  @!P3 BRA `(.L_x_1343) ;  /* 0x000000000010b947 */ /* 0x000fea0003800000 */
[----:B------:R-:W-:Y:S02]  /*1860*/  ULDC.64 UR4, c[0x0][0x208] ;  /* 0x0000820000047ab9 */ /* 0x000fe40000000a00 */
[----:B------:R-:W2:Y:S04]  /*1870*/  LDG.E R4, desc[UR4][R8.64] ;  /* 0x0000000408047981 */ /* 0x000ea8000c1e1900 */
[----:B------:R-:W2:Y:S02]  /*1880*/  LDG.E R25, desc[UR4][R8.64+0x4] ;  /* 0x0000040408197981 */ /* 0x000ea4000c1e1900 */
[----:B--2---:R-:W-:-:S07]  /*1890*/  IMAD.IADD R25, R25, 0x1, -R4 ;  /* 0x0000000119197824 */ /* 0x004fce00078e0a04 */
.L_x_1343:
[----:B------:R-:W-:Y:S01]  /*18a0*/  ULDC.64 UR4, c[0x0][0xa10] ;  /* 0x0002840000047ab9 */ /* 0x000fe20000000a00 */
[----:B------:R-:W-:Y:S01]  /*18b0*/  ULDC.64 UR6, c[0x0][0x208] ;  /* 0x0000820000067ab9 */ /* 0x000fe20000000a00 */
[----:B------:R-:W-:Y:S01]  /*18c0*/  ISETP.NE.U32.AND P0, PT, RZ, UR4, PT ;  /* 0x00000004ff007c0c */ /* 0x000fe2000bf05070 */
[----:B------:R-:W1:Y:S03]  /*18d0*/  LDC.64 R10, c[0x0][0x9e0] ;  /* 0x00027800ff0a7b82 */ /* 0x000e660000000a00 */
[----:B------:R-:W-:Y:S01]  /*18e0*/  ISETP.NE.AND.EX P0, PT, RZ, UR5, PT, P0 ;  /* 0x00000005ff007c0c */ /* 0x000fe2000bf05300 */
[----:B------:R-:W-:Y:S02]  /*18f0*/  ULDC.64 UR4, c[0x0][0xa30] ;  /* 0x00028c0000047ab9 */ /* 0x000fe40000000a00 */
[----:B------:R-:W-:-:S04]  /*1900*/  ISETP.NE.U32.AND P1, PT, RZ, UR4, PT ;  /* 0x00000004ff007c0c */ /* 0x000fc8000bf25070 */
[----:B------:R-:W-:-:S06]  /*1910*/  ISETP.NE.AND.EX P1, PT, RZ, UR5, PT, P1 ;  /* 0x00000005ff007c0c */ /* 0x000fcc000bf25310 */
[----:B0-----:R-:W0:Y:S08]  /*1920*/  @P0 LDC.64 R4, c[0x0][0xa10] ;  /* 0x00028400ff040b82 */ /* 0x001e300000000a00 */
[----:B------:R-:W2:Y:S01]  /*1930*/  @P1 LDC.64 R6, c[0x0][0xa30] ;  /* 0x00028c00ff061b82 */ /* 0x000ea20000000a00 */
[----:B0-----:R-:W-:-:S05]  /*1940*/  @P0 IMAD.WIDE R4, R28, 0x4, R4 ;  /* 0x000000041c040825 */ /* 0x001fca00078e0204 */
[----:B------:R-:W3:Y:S04]  /*1950*/  @P0 LDG.E R3, desc[UR6][R4.64] ;  /* 0x0000000604030981 */ /* 0x000ee8000c1e1900 */
[----:B------:R-:W3:Y:S01]  /*1960*/  @P0 LDG.E R8, desc[UR6][R4.64+0x4] ;  /* 0x0000040604080981 */ /* 0x000ee2000c1e1900 */
[----:B-----5:R-:W-:Y:S02]  /*1970*/  IMAD.MOV.U32 R100, RZ, RZ, R25 ;  /* 0x000000ffff647224 */ /* 0x020fe400078e0019 */
[----:B--2---:R-:W-:-:S04]  /*1980*/  @P1 IMAD.WIDE R6, R28, 0x4, R6 ;  /* 0x000000041c061825 */ /* 0x004fc800078e0206 */
[----:B------:R-:W-:Y:S01]  /*1990*/  IMAD.IADD R9, R25, 0x1, -R0 ;  /* 0x0000000119097824 */ /* 0x000fe200078e0a00 */
[----:B------:R0:W5:Y:S01]  /*19a0*/  @P1 LDG.E R100, desc[UR6][R6.64] ;  /* 0x0000000606641981 */ /* 0x000162000c1e1900 */
[----:B-1----:R-:W-:Y:S02]  /*19b0*/  ISETP.GE.AND P1, PT, R11, 0x1, PT ;  /* 0x000000010b00780c */ /* 0x002fe40003f26270 */
[----:B------:R-:W-:Y:S01]  /*19c0*/  LEA R103, R12, 0x80, 0x7 ;  /* 0x000000800c677811 */ /* 0x000fe200078e38ff */
[----:B---3--:R-:W-:-:S04]  /*19d0*/  @P0 IMAD.IADD R2, R8, 0x1, -R3 ;  /* 0x0000000108020824 */ /* 0x008fc800078e0a03 */
[----:B------:R-:W-:-:S04]  /*19e0*/  IMAD.IADD R219, R9, 0x1, R2 ;  /* 0x0000000109db7824 */ /* 0x000fc800078e0202 */
[C---:B------:R-:W-:Y:S01]  /*19f0*/  VIADD R0, R219.reuse, 0x3f ;  /* 0x0000003fdb007836 */ /* 0x040fe20000000000 */
[----:B------:R-:W-:-:S04]  /*1a00*/  IADD3 R103, R219, R103, -R224 ;  /* 0x00000067db677210 */ /* 0x000fc80007ffe8e0 */
[----:B------:R-:W-:-:S04]  /*1a10*/  SHF.R.S32.HI R3, RZ, 0x1f, R0 ;  /* 0x0000001fff037819 */ /* 0x000fc80000011400 */
[----:B------:R-:W-:Y:S01]  /*1a20*/  LEA.HI R3, R3, R0, RZ, 0x6 ;  /* 0x0000000003037211 */ /* 0x000fe200078f30ff */
[----:B------:R-:W-:-:S03]  /*1a30*/  IMAD.IADD R0, R103, 0x1, R10 ;  /* 0x0000000167007824 */ /* 0x000fc600078e020a */
[----:B------:R-:W-:Y:S01]  /*1a40*/  SHF.R.S32.HI R104, RZ, 0x6, R3 ;  /* 0x00000006ff687819 */ /* 0x000fe20000011403 */
[----:B0-----:R-:W-:Y:S06]  /*1a50*/  @!P1 BRA `(.L_x_1344) ;  /* 0x0000000000489947 */ /* 0x001fec0003800000 */
[C---:B------:R-:W-:Y:S01]  /*1a60*/  ISETP.GT.AND P0, PT, R103.reuse, RZ, PT ;  /* 0x000000ff6700720c */ /* 0x040fe20003f04270 */
[----:B------:R-:W-:Y:S01]  /*1a70*/  BSSY B0, `(.L_x_1345) ;  /* 0x000000e000007945 */ /* 0x000fe20003800000 */
[----:B------:R-:W-:-:S11]  /*1a80*/  VIADD R3, R103, 0xffffffff ;  /* 0xffffffff67037836 */ /* 0x000fd60000000000 */
        /* <DEDUP_REMOVED lines=8> */
.L_x_1346:
[----:B------:R-:W-:-:S13]  /*1b10*/  ISETP.NE.AND P0, PT, R11, 0x1, PT ;  /* 0x000000010b00780c */ /* 0x000fda0003f05270 */
[----:B------:R-:W0:Y:S02]  /*1b20*/  @P0 LDC.64 R4, c[0x0][0x9e8] ;  /* 0x00027a00ff040b82 */ /* 0x000e240000000a00 */
[----:B0-----:R-:W-:-:S05]  /*1b30*/  @P0 IMAD.HI.U32 R4, R3, R4, RZ ;  /* 0x0000000403040227 */ /* 0x001fca00078e00ff */
[----:B------:R-:W-:-:S07]  /*1b40*/  @P0 SHF.R.U32.HI R3, RZ, R5, R4 ;  /* 0x00000005ff030219 */ /* 0x000fce0000011604 */
.L_x_1347:
[----:B------:R-:W-:Y:S05]  /*1b50*/  BSYNC B0 ;  /* 0x0000000000007941 */ /* 0x000fea0003800000 */
.L_x_1345:
[----:B------:R-:W-:-:S05]  /*1b60*/  IMAD R3, R3, R11, R11 ;  /* 0x0000000b03037224 */ /* 0x000fca00078e020b */
[----:B------:R-:W-:-:S07]  /*1b70*/  VIMNMX R0, R0, R3, PT ;  /* 0x0000000300007248 */ /* 0x000fce0003fe0100 */
.L_x_1344:
[----:B------:R-:W-:Y:S01]  /*1b80*/  IMAD R4, R12, 0x80, -R224 ;  /* 0x000000800c047824 */ /* 0x000fe200078e0ae0 */
[----:B------:R-:W-:-:S03]  /*1b90*/  ULDC UR4, c[0x0][0x9dc] ;  /* 0x0002770000047ab9 */ /* 0x000fc60000000800 */
[----:B------:R-:W-:-:S04]  /*1ba0*/  IMAD.IADD R101, R219, 0x1, R4 ;  /* 0x00000001db657824 */ /* 0x000fc800078e0204 */
[----:B------:R-:W-:Y:S01]  /*1bb0*/  VIADD R3, R101, -UR4 ;  /* 0x8000000465037c36 */ /* 0x000fe20008000000 */
[----:B------:R-:W-:Y:S06]  /*1bc0*/  @!P1 BRA `(.L_x_1348) ;  /* 0x0000000000489947 */ /* 0x000fec0003800000 */
[----:B------:R-:W-:Y:S01]  /*1bd0*/  ISETP.GT.AND P0, PT, R101, -0x1, PT ;  /* 0xffffffff6500780c */ /* 0x000fe20003f04270 */
[----:B------:R-:W-:-:S12]  /*1be0*/  BSSY B0, `(.L_x_1349) ;  /* 0x000000e000007945 */ /* 0x000fd80003800000 */
        /* <DEDUP_REMOVED lines=8> */
.L_x_1350:
[----:B------:R-:W-:Y:S01]  /*1c70*/  ISETP.NE.AND P0, PT, R11, 0x1, PT ;  /* 0x000000010b00780c */ /* 0x000fe20003f05270 */
[----:B------:R-:W-:-:S12]  /*1c80*/  IMAD.MOV.U32 R4, RZ, RZ, R101 ;  /* 0x000000ffff047224 */ /* 0x000fd800078e0065 */
[----:B------:R-:W0:Y:S02]  /*1c90*/  @P0 LDC.64 R6, c[0x0][0x9e8] ;  /* 0x00027a00ff060b82 */ /* 0x000e240000000a00 */
[----:B0-----:R-:W-:-:S05]  /*1ca0*/  @P0 IMAD.HI.U32 R6, R101, R6, RZ ;  /* 0x0000000665060227 */ /* 0x001fca00078e00ff */
[----:B------:R-:W-:-:S07]  /*1cb0*/  @P0 SHF.R.U32.HI R4, RZ, R7, R6 ;  /* 0x00000007ff040219 */ /* 0x000fce0000011606 */
.L_x_1351:
[----:B------:R-:W-:Y:S05]  /*1cc0*/  BSYNC B0 ;  /* 0x0000000000007941 */ /* 0x000fea0003800000 */
.L_x_1349:
[----:B------:R-:W-:-:S05]  /*1cd0*/  IMAD R4, R4, R11, RZ ;  /* 0x0000000b04047224 */ /* 0x000fca00078e02ff */
[----:B------:R-:W-:-:S07]  /*1ce0*/  VIMNMX R3, R3, R4, !PT ;  /* 0x0000000403037248 */ /* 0x000fce0007fe0100 */
.L_x_1348:
[----:B------:R-:W-:Y:S01]  /*1cf0*/  VIADD R0, R0, 0x3f ;  /* 0x0000003f00007836 */ /* 0x000fe20000000000 */
[----:B------:R-:W-:-:S04]  /*1d00*/  SHF.R.S32.HI R4, RZ, 0x1f, R3 ;  /* 0x0000001fff047819 */ /* 0x000fc80000011403 */
[----:B------:R-:W-:Y:S02]  /*1d10*/  SHF.R.S32.HI R5, RZ, 0x1f, R0 ;  /* 0x0000001fff057819 */ /* 0x000fe40000011400 */
[----:B------:R-:W-:Y:S02]  /*1d20*/  LEA.HI R4, R4, R3, RZ, 0x6 ;  /* 0x0000000304047211 */ /* 0x000fe400078f30ff */
[----:B------:R-:W-:Y:S02]  /*1d30*/  LEA.HI R5, R5, R0, RZ, 0x6 ;  /* 0x0000000005057211 */ /* 0x000fe400078f30ff */
[----:B------:R-:W-:Y:S02]  /*1d40*/  SHF.R.S32.HI R4, RZ, 0x6, R4 ;  /* 0x00000006ff047819 */ /* 0x000fe40000011404 */
[----:B------:R-:W-:Y:S02]  /*1d50*/  SHF.R.S32.HI R5, RZ, 0x6, R5 ;  /* 0x00000006ff057819 */ /* 0x000fe40000011405 */
[----:B------:R-:W-:-:S02]  /*1d60*/  VIMNMX R4, RZ, R4, !PT ;  /* 0x00000004ff047248 */ /* 0x000fc40007fe0100 */
[----:B------:R-:W-:-:S03]  /*1d70*/  VIMNMX R5, R104, R5, PT ;  /* 0x0000000568057248 */ /* 0x000fc60003fe0100 */
[--C-:B------:R-:W-:Y:S02]  /*1d80*/  IMAD R4, R4, 0x40, -R9.reuse ;  /* 0x0000004004047824 */ /* 0x100fe400078e0a09 */
[----:B------:R-:W-:-:S03]  /*1d90*/  IMAD R5, R5, 0x40, -R9 ;  /* 0x0000004005057824 */ /* 0x000fc600078e0a09 */
[----:B------:R-:W-:Y:S02]  /*1da0*/  VIMNMX R4, RZ, R4, !PT ;  /* 0x00000004ff047248 */ /* 0x000fe40007fe0100 */
[----:B------:R-:W-:Y:S02]  /*1db0*/  VIMNMX R5, R5, R2, PT ;  /* 0x0000000205057248 */ /* 0x000fe40003fe0100 */
[----:B------:R-:W-:Y:S02]  /*1dc0*/  SHF.R.U32.HI R23, RZ, 0x6, R4 ;  /* 0x00000006ff177819 */ /* 0x000fe40000011604 */
[----:B------:R-:W-:-:S03]  /*1dd0*/  ISETP.GT.AND P0, PT, R5, R4, PT ;  /* 0x000000040500720c */ /* 0x000fc60003f04270 */
[----:B------:R-:W-:-:S10]  /*1de0*/  IMAD.MOV.U32 R24, RZ, RZ, R23 ;  /* 0x000000ffff187224 */ /* 0x000fd400078e0017 */
[----:B------:R-:W-:-:S05]  /*1df0*/  @P0 VIADD R0, R5, 0x3f ;  /* 0x0000003f05000836 */ /* 0x000fca0000000000 */
[----:B------:R-:W-:-:S04]  /*1e00*/  @P0 SHF.R.S32.HI R3, RZ, 0x1f, R0 ;  /* 0x0000001fff030819 */ /* 0x000fc80000011400 */
[----:B------:R-:W-:-:S04]  /*1e10*/  @P0 LEA.HI R3, R3, R0, RZ, 0x6 ;  /* 0x0000000003030211 */ /* 0x000fc800078f30ff */
[----:B------:R-:W-:Y:S02]  /*1e20*/  @P0 SHF.R.S32.HI R24, RZ, 0x6, R3 ;  /* 0x00000006ff180819 */ /* 0x000fe40000011403 */
[----:B------:R-:W-:Y:S02]  /*1e30*/  PLOP3.LUT P0, PT, PT, PT, PT, 0x80, 0x0 ;  /* 0x000000000000781c */ /* 0x000fe40003f0f070 */
[----:B------:R-:W-:-:S13]  /*1e40*/  ISETP.GT.AND P1, PT, R24, R23, PT ;  /* 0x000000171800720c */ /* 0x000fda0003f24270 */
[----:B------:R-:W-:Y:S05]  /*1e50*/  @!P1 BRA `(.L_x_1352) ;  /* 0x0000006800fc9947 */ /* 0x000fea0003800000 */
        /* <DEDUP_REMOVED lines=20> */
.L_x_1354:
[----:B------:R-:W-:Y:S05]  /*1fa0*/  BSYNC B6 ;  /* 0x0000000000067941 */ /* 0x000fea0003800000 */
.L_x_1353:
        /* <DEDUP_REMOVED lines=20> */
.L_x_1356:
[----:B------:R-:W-:Y:S05]  /*20f0*/  BSYNC B6 ;  /* 0x0000000000067941 */ /* 0x000fea0003800000 */
.L_x_1355:
[----:B------:R-:W-:Y:S01]  /*2100*/  ULDC.64 UR4, c[0x0][0x9f8] ;  /* 0x00027e0000047ab9 */ /* 0x000fe20000000a00 */
[----:B------:R-:W0:Y:S01]  /*2110*/  LDC R0, c[0x0][0x428] ;  /* 0x00010a00ff007b82 */ /* 0x000e220000000800 */
[----:B------:R-:W-:Y:S01]  /*2120*/  ISETP.NE.U32.AND P0, PT, RZ, UR4, PT ;  /* 0x00000004ff007c0c */ /* 0x000fe2000bf05070 */
[----:B------:R-:W-:Y:S01]  /*2130*/  IMAD.MOV.U32 R3, RZ, RZ, R28 ;  /* 0x000000ffff037224 */ /* 0x000fe200078e001c */
[----:B------:R-:W-:Y:S01]  /*2140*/  ULDC.64 UR6, c[0x0][0x208] ;  /* 0x0000820000067ab9 */ /* 0x000fe20000000a00 */
[----:B------:R-:W-:Y:S01]  /*2150*/  IMAD.MOV.U32 R7, RZ, RZ, R27 ;  /* 0x000000ffff077224 */ /* 0x000fe200078e001b */
[----:B------:R-:W-:Y:S01]  /*2160*/  ISETP.NE.AND.EX P0, PT, RZ, UR5, PT, P0 ;  /* 0x00000005ff007c0c */ /* 0x000fe2000bf05300 */
[----:B------:R-:W-:Y:S01]  /*2170*/  ULDC.64 UR4, c[0x0][0x2f8] ;  /* 0x0000be0000047ab9 */ /* 0x000fe20000000a00 */
[----:B------:R-:W2:Y:S01]  /*2180*/  LDL R34, [R1+0x38] ;  /* 0x0000380001227983 */ /* 0x000ea20000100800 */
[----:B------:R-:W-:Y:S01]  /*2190*/  IMAD.IADD R77, R26, 0x1, R25 ;  /* 0x000000011a4d7824 */ /* 0x000fe200078e0219 */
[----:B------:R-:W1:Y:S01]  /*21a0*/  LDC.64 R12, c[0x0][0x2f0] ;  /* 0x0000bc00ff0c7b82 */ /* 0x000e620000000a00 */
[----:B------:R-:W-:Y:S01]  /*21b0*/  VIADD R20, R228, 0x80 ;  /* 0x00000080e4147836 */ /* 0x000fe20000000000 */
[----:B------:R-:W3:Y:S01]  /*21c0*/  LDL R33, [R1+0x3c] ;  /* 0x00003c0001217983 */ /* 0x000ee20000100800 */
[----:B------:R-:W-:-:S03]  /*21d0*/  ULDC.64 UR8, c[0x0][0x320] ;  /* 0x0000c80000087ab9 */ /* 0x000fc60000000a00 */
[----:B------:R-:W4:Y:S02]  /*21e0*/  LDL R26, [R1+0x40] ;  /* 0x00004000011a7983 */ /* 0x000f240000100800 */
[----:B------:R-:W1:Y:S02]  /*21f0*/  LDC R32, c[0x0][0x3d4] ;  /* 0x0000f500ff207b82 */ /* 0x000e640000000800 */
[----:B------:R-:W4:Y:S06]  /*2200*/  LDL R14, [R1+0x48] ;  /* 0x00004800010e7983 */ /* 0x000f2c0000100800 */
[----:B------:R-:W0:Y:S02]  /*2210*/  @P0 LDC.64 R4, c[0x0][0x9f8] ;  /* 0x00027e00ff040b82 */ /* 0x000e240000000a00 */
[----:B0-----:R-:W-:Y:S01]  /*2220*/  @P0 IMAD.WIDE R4, R28, 0x4, R4 ;  /* 0x000000041c040825 */ /* 0x001fe200078e0204 */
[----:B------:R-:W-:-:S05]  /*2230*/  SHF.R.S32.HI R31, RZ, 0x1f, R77 ;  /* 0x0000001fff1f7819 */ /* 0x000fca000001144d */
[----:B------:R-:W0:Y:S01]  /*2240*/  LDC.64 R28, c[0x0][0x3d8] ;  /* 0x0000f600ff1c7b82 */ /* 0x000e220000000a00 */
[----:B------:R1:W2:Y:S01]  /*2250*/  @P0 LDG.E R3, desc[UR6][R4.64] ;  /* 0x0000000604030981 */ /* 0x0002a2000c1e1900 */
[----:B------:R-:W-:Y:S01]  /*2260*/  ISETP.NE.AND P0, PT, R0, 0x1, PT ;  /* 0x000000010000780c */ /* 0x000fe20003f05270 */
[----:B------:R-:W-:Y:S01]  /*2270*/  ULDC UR6, c[0x0][0x2e4] ;  /* 0x0000b90000067ab9 */ /* 0x000fe20000000800 */
[-C--:B-1----:R-:W-:Y:S01]  /*2280*/  IMAD R6, R31, R12.reuse, RZ ;  /* 0x0000000c1f067224 */ /* 0x082fe200078e02ff */
[----:B------:R-:W-:Y:S01]  /*2290*/  ISETP.GE.AND P1, PT, R225, UR6, PT ;  /* 0x00000006e1007c0c */ /* 0x000fe2000bf26270 */
[----:B------:R-:W-:-:S09]  /*22a0*/  IMAD.WIDE.U32 R4, R77, R12, RZ ;  /* 0x0000000c4d047225 */ /* 0x000fd200078e00ff */
[----:B------:R-:W1:Y:S08]  /*22b0*/  @P0 LDC R0, c[0x0][0x42c] ;  /* 0x00010b00ff000b82 */ /* 0x000e700000000800 */
[----:B------:R-:W0:Y:S01]  /*22c0*/  @P0 LDC R9, c[0x0][0x430] ;  /* 0x00010c00ff090b82 */ /* 0x000e220000000800 */
[----:B-1----:R-:W-:Y:S02]  /*22d0*/  @P0 IMAD.HI.U32 R0, R27, R0, RZ ;  /* 0x000000001b000227 */ /* 0x002fe400078e00ff */
[----:B------:R-:W4:Y:S03]  /*22e0*/  LDL R27, [R1+0x44] ;  /* 0x00004400011b7983 */ /* 0x000f260000100800 */
[----:B0-----:R-:W-:Y:S01]  /*22f0*/  @P0 SHF.R.U32.HI R7, RZ, R9, R0 ;  /* 0x00000009ff070219 */ /* 0x001fe20000011600 */
[----:B------:R-:W-:Y:S01]  /*2300*/  IMAD R9, R77, R13, R6 ;  /* 0x0000000d4d097224 */ /* 0x000fe200078e0206 */
[----:B------:R-:W-:-:S02]  /*2310*/  SEL R6, RZ, 0xffffffff, P1 ;  /* 0xffffffffff067807 */ /* 0x000fc40000800000 */
[----:B------:R-:W-:Y:S01]  /*2320*/  SHF.R.S32.HI R8, RZ, 0x1f, R7 ;  /* 0x0000001fff087819 */ /* 0x000fe20000011407 */
[----:B------:R-:W-:Y:S01]  /*2330*/  IMAD.IADD R5, R5, 0x1, R9 ;  /* 0x0000000105057824 */ /* 0x000fe200078e0209 */
[----:B------:R-:W-:Y:S01]  /*2340*/  ISETP.GE.AND P0, PT, R228, UR6, PT ;  /* 0x00000006e4007c0c */ /* 0x000fe2000bf06270 */
[----:B------:R-:W-:Y:S02]  /*2350*/  IMAD.SHL.U32 R9, R6, 0x2, RZ ;  /* 0x0000000206097824 */ /* 0x000fe400078e00ff */
[----:B------:R-:W-:Y:S01]  /*2360*/  IMAD R10, R8, UR4, RZ ;  /* 0x00000004080a7c24 */ /* 0x000fe2000f8e02ff */
[----:B------:R-:W-:Y:S01]  /*2370*/  SEL R0, RZ, 0x1, P0 ;  /* 0x00000001ff007807 */ /* 0x000fe20000000000 */
[C---:B------:R-:W-:Y:S01]  /*2380*/  IMAD.WIDE.U32 R4, R7.reuse, UR4, R4 ;  /* 0x0000000407047c25 */ /* 0x040fe2000f8e0004 */
[----:B------:R-:W-:Y:S02]  /*2390*/  ISETP.GE.AND P0, PT, R20, UR6, PT ;  /* 0x0000000614007c0c */ /* 0x000fe4000bf06270 */
[----:B------:R-:W0:Y:S01]  /*23a0*/  LDC.64 R20, c[0x0][0x3e8] ;  /* 0x0000fa00ff147b82 */ /* 0x000e220000000a00 */
[----:B------:R-:W-:Y:S01]  /*23b0*/  IMAD R11, R7, UR5, R10 ;  /* 0x00000005070b7c24 */ /* 0x000fe2000f8e020a */
[----:B------:R-:W-:Y:S01]  /*23c0*/  LOP3.LUT R0, R9, 0x2, R0, 0xe2, !PT ;  /* 0x0000000209007812 */ /* 0x000fe200078ee200 */
[----:B------:R-:W3:Y:S01]  /*23d0*/  LDL R10, [R1+0x34] ;  /* 0x00003400010a7983 */ /* 0x000ee20000100800 */
[----:B------:R-:W-:Y:S01]  /*23e0*/  ULDC.64 UR4, c[0x0][0xa08] ;  /* 0x0002820000047ab9 */ /* 0x000fe20000000a00 */
[----:B------:R-:W-:-:S02]  /*23f0*/  SEL R9, RZ, 0x4, P0 ;  /* 0x00000004ff097807 */ /* 0x000fc40000000000 */
[----:B------:R-:W-:Y:S02]  /*2400*/  ISETP.NE.U32.AND P0, PT, RZ, UR4, PT ;  /* 0x00000004ff007c0c */ /* 0x000fe4000bf05070 */
[----:B------:R-:W-:Y:S02]  /*2410*/  LOP3.LUT R30, R0, R9, RZ, 0xfc, !PT ;  /* 0x00000009001e7212 */ /* 0x000fe400078efcff */
[----:B------:R-:W-:Y:S01]  /*2420*/  ISETP.NE.AND.EX P0, PT, RZ, UR5, PT, P0 ;  /* 0x00000005ff007c0c */ /* 0x000fe2000bf05300 */
[----:B------:R-:W-:Y:S01]  /*2430*/  IMAD.IADD R5, R5, 0x1, R11 ;  /* 0x0000000105057824 */ /* 0x000fe200078e020b */
[----:B------:R-:W-:Y:S01]  /*2440*/  ULDC.64 UR4, c[0x0][0x300] ;  /* 0x0000c00000047ab9 */ /* 0x000fe20000000a00 */
[----:B------:R-:W-:Y:S01]  /*2450*/  SHF.R.S32.HI R229, RZ, 0x1f, R228 ;  /* 0x0000001fffe57819 */ /* 0x000fe200000114e4 */
[----:B------:R-:W-:-:S04]  /*2460*/  IMAD R6, R8, UR8, RZ ;  /* 0x0000000808067c24 */ /* 0x000fc8000f8e02ff */
[C---:B------:R-:W-:Y:S02]  /*2470*/  IMAD R25, R7.reuse, UR9, R6 ;  /* 0x0000000907197c24 */ /* 0x040fe4000f8e0206 */
[----:B------:R-:W-:Y:S01]  /*2480*/  IMAD.WIDE.U32 R6, R7, UR8, R228 ;  /* 0x0000000807067c25 */ /* 0x000fe2000f8e00e4 */
[----:B------:R-:W-:-:S03]  /*2490*/  ISETP.GE.AND P3, PT, R228, R32, PT ;  /* 0x00000020e400720c */ /* 0x000fc60003f66270 */
[----:B------:R-:W-:Y:S01]  /*24a0*/  IMAD.IADD R7, R7, 0x1, R25 ;  /* 0x0000000107077824 */ /* 0x000fe200078e0219 */
[----:B------:R-:W-:Y:S02]  /*24b0*/  SHF.R.S32.HI R209, RZ, 0x1f, R208 ;  /* 0x0000001fffd17819 */ /* 0x000fe400000114d0 */
[----:B------:R-:W-:Y:S01]  /*24c0*/  ISETP.GE.AND P2, PT, R225, R32, PT ;  /* 0x00000020e100720c */ /* 0x000fe20003f46270 */
[----:B------:R-:W-:-:S04]  /*24d0*/  IMAD.WIDE.U32 R78, R18, R28, R228 ;  /* 0x0000001c124e7225 */ /* 0x000fc800078e00e4 */
[----:B------:R-:W-:-:S04]  /*24e0*/  IMAD.WIDE.U32 R80, R18, R28, R208 ;  /* 0x0000001c12507225 */ /* 0x000fc800078e00d0 */
[----:B0-----:R-:W-:-:S04]  /*24f0*/  IMAD.WIDE.U32 R84, R18, R20, R208 ;  /* 0x0000001412547225 */ /* 0x001fc800078e00d0 */
[C---:B------:R-:W-:Y:S01]  /*2500*/  IMAD.WIDE.U32 R82, R18.reuse, R20, R228 ;  /* 0x0000001412527225 */ /* 0x040fe200078e00e4 */
[----:B------:R-:W0:Y:S01]  /*2510*/  S2R R108, SR_TID.X ;  /* 0x00000000006c7919 */ /* 0x000e220000002100 */
[----:B-----5:R-:W-:Y:S02]  /*2520*/  SHF.R.S32.HI R25, RZ, 0x1f, R100 ;  /* 0x0000001fff197819 */ /* 0x020fe40000011464 */
[----:B------:R-:W-:-:S05]  /*2530*/  IADD3 R76, P1, R18, R77, RZ ;  /* 0x0000004d124c7210 */ /* 0x000fca0007f3e0ff */
[----:B------:R-:W-:Y:S01]  /*2540*/  IMAD.X R77, R19, 0x1, R31, P1 ;  /* 0x00000001134d7824 */ /* 0x000fe200008e061f */
[----:B0-----:R-:W-:Y:S02]  /*2550*/  LEA.HI R108, R108, 0x8, RZ, 0x19 ;  /* 0x000000086c6c7811 */ /* 0x001fe400078fc8ff */
[----:B--2---:R-:W-:Y:S02]  /*2560*/  SHF.R.S32.HI R0, RZ, 0x1f, R3 ;  /* 0x0000001fff007819 */ /* 0x004fe40000011403 */
[----:B------:R-:W-:Y:S02]  /*2570*/  SEL R87, R3, RZ, !P0 ;  /* 0x000000ff03577207 */ /* 0x000fe40004000000 */
[----:B------:R-:W-:-:S03]  /*2580*/  SEL R0, R0, RZ, !P0 ;  /* 0x000000ff00007207 */ /* 0x000fc60004000000 */
[----:B------:R-:W-:-:S04]  /*2590*/  IMAD.WIDE.U32 R88, R87, UR4, R4 ;  /* 0x0000000457587c25 */ /* 0x000fc8000f8e0004 */
[C---:B------:R-:W-:Y:S02]  /*25a0*/  IMAD R4, R19.reuse, R12, RZ ;  /* 0x0000000c13047224 */ /* 0x040fe400078e02ff */
[----:B------:R-:W-:Y:S02]  /*25b0*/  IMAD R8, R0, UR4, RZ ;  /* 0x0000000400087c24 */ /* 0x000fe4000f8e02ff */
[C---:B------:R-:W-:Y:S02]  /*25c0*/  IMAD R15, R18.reuse, R13, R4 ;  /* 0x0000000d120f7224 */ /* 0x040fe400078e0204 */
[----:B------:R-:W-:Y:S02]  /*25d0*/  IMAD R3, R19, R20, RZ ;  /* 0x0000001413037224 */ /* 0x000fe400078e02ff */
[----:B------:R-:W-:Y:S01]  /*25e0*/  IMAD R11, R87, UR5, R8 ;  /* 0x00000005570b7c24 */ /* 0x000fe2000f8e0208 */
[----:B------:R-:W-:Y:S01]  /*25f0*/  ULDC.64 UR4, c[0x0][0x328] ;  /* 0x0000ca0000047ab9 */ /* 0x000fe20000000a00 */
[----:B------:R-:W-:-:S04]  /*2600*/  IMAD.WIDE.U32 R4, R18, R12, R228 ;  /* 0x0000000c12047225 */ /* 0x000fc800078e00e4 */
[----:B------:R-:W-:Y:S02]  /*2610*/  IMAD R8, R0, UR4, RZ ;  /* 0x0000000400087c24 */ /* 0x000fe4000f8e02ff */
[----:B------:R-:W-:Y:S01]  /*2620*/  IMAD R9, R18, R21, R3 ;  /* 0x0000001512097224 */ /* 0x000fe200078e0203 */
[----:B------:R-:W-:Y:S01]  /*2630*/  IADD3 R3, P0, R88, R4, RZ ;  /* 0x0000000458037210 */ /* 0x000fe20007f1e0ff */
[----:B------:R-:W-:Y:S02]  /*2640*/  IMAD.IADD R0, R89, 0x1, R11 ;  /* 0x0000000159007824 */ /* 0x000fe400078e020b */
[----:B------:R-:W-:-:S03]  /*2650*/  IMAD R97, R87, UR5, R8 ;  /* 0x0000000557617c24 */ /* 0x000fc6000f8e0208 */
[----:B------:R-:W-:Y:S01]  /*2660*/  IADD3.X R4, R0, R5, R15, P0, !PT ;  /* 0x0000000500047210 */ /* 0x000fe200007fe40f */
[----:B------:R-:W-:Y:S02]  /*2670*/  IMAD R5, R19, R28, RZ ;  /* 0x0000001c13057224 */ /* 0x000fe400078e02ff */
[----:B------:R-:W-:-:S04]  /*2680*/  IMAD.WIDE.U32 R86, R87, UR4, R6 ;  /* 0x0000000457567c25 */ /* 0x000fc8000f8e0006 */
[----:B------:R-:W-:Y:S01]  /*2690*/  IMAD R7, R18, R29, R5 ;  /* 0x0000001d12077224 */ /* 0x000fe200078e0205 */
[C---:B------:R-:W-:Y:S02]  /*26a0*/  SEL R5, R32.reuse, RZ, P3 ;  /* 0x000000ff20057207 */ /* 0x040fe40001800000 */
[----:B------:R-:W-:-:S03]  /*26b0*/  SEL R6, R32, RZ, P2 ;  /* 0x000000ff20067207 */ /* 0x000fc60001000000 */
[----:B------:R-:W-:Y:S02]  /*26c0*/  IMAD.IADD R5, R228, 0x1, R5 ;  /* 0x00000001e4057824 */ /* 0x000fe400078e0205 */
[----:B------:R-:W-:Y:S02]  /*26d0*/  IMAD.IADD R81, R81, 0x1, R7 ;  /* 0x0000000151517824 */ /* 0x000fe400078e0207 */
[----:B------:R-:W-:Y:S02]  /*26e0*/  IMAD.IADD R79, R7, 0x1, R79 ;  /* 0x00000001074f7824 */ /* 0x000fe400078e024f */
[----:B------:R-:W-:Y:S01]  /*26f0*/  IMAD.IADD R7, R225, 0x1, R6 ;  /* 0x00000001e1077824 */ /* 0x000fe200078e0206 */
[----:B------:R-:W-:-:S04]  /*2700*/  SHF.R.S32.HI R6, RZ, 0x1f, R5 ;  /* 0x0000001fff067819 */ /* 0x000fc80000011405 */
[CC--:B------:R-:W-:Y:S02]  /*2710*/  LEA.HI R35, R6.reuse, R5.reuse, RZ, 0x3 ;  /* 0x0000000506237211 */ /* 0x0c0fe400078f18ff */
[----:B------:R-:W-:Y:S02]  /*2720*/  LEA.HI R5, R6, R5, RZ, 0x6 ;  /* 0x0000000506057211 */ /* 0x000fe400078f30ff */
[----:B------:R-:W-:Y:S01]  /*2730*/  SHF.R.S32.HI R8, RZ, 0x1f, R7 ;  /* 0x0000001fff087819 */ /* 0x000fe20000011407 */
[----:B------:R-:W-:Y:S02]  /*2740*/  IMAD.IADD R85, R85, 0x1, R9 ;  /* 0x0000000155557824 */ /* 0x000fe400078e0209 */
[----:B------:R-:W-:Y:S01]  /*2750*/  IMAD.IADD R83, R9, 0x1, R83 ;  /* 0x0000000109537824 */ /* 0x000fe200078e0253 */
[CC--:B------:R-:W-:Y:S01]  /*2760*/  LEA.HI R9, R8.reuse, R7.reuse, RZ, 0x6 ;  /* 0x0000000708097211 */ /* 0x0c0fe200078f30ff */
[----:B------:R-:W-:Y:S01]  /*2770*/  IMAD.SHL.U32 R6, R5, 0x40, RZ ;  /* 0x0000004005067824 */ /* 0x000fe200078e00ff */
[----:B------:R-:W-:-:S02]  /*2780*/  LEA.HI R91, R8, R7, RZ, 0x3 ;  /* 0x00000007085b7211 */ /* 0x000fc400078f18ff */
[----:B------:R-:W-:Y:S02]  /*2790*/  LOP3.LUT R5, R35, 0x38, RZ, 0xc0, !PT ;  /* 0x0000003823057812 */ /* 0x000fe400078ec0ff */
[C---:B---3--:R-:W-:Y:S01]  /*27a0*/  LOP3.LUT R8, R10.reuse, 0x38, R35, 0xf8, !PT ;  /* 0x000000380a087812 */ /* 0x048fe200078ef823 */
[----:B------:R-:W-:Y:S01]  /*27b0*/  IMAD.SHL.U32 R9, R9, 0x40, RZ ;  /* 0x0000004009097824 */ /* 0x000fe200078e00ff */
[----:B------:R-:W-:Y:S02]  /*27c0*/  LOP3.LUT R7, R91, 0x38, RZ, 0xc0, !PT ;  /* 0x000000385b077812 */ /* 0x000fe400078ec0ff */
[----:B------:R-:W-:Y:S02]  /*27d0*/  LOP3.LUT R5, R5, 0x1c0, R34, 0xf8, !PT ;  /* 0x000001c005057812 */ /* 0x000fe400078ef822 */
[----:B------:R-:W-:Y:S02]  /*27e0*/  LOP3.LUT R10, R10, 0x38, R91, 0xf8, !PT ;  /* 0x000000380a0a7812 */ /* 0x000fe400078ef85b */
[----:B------:R-:W-:-:S02]  /*27f0*/  LOP3.LUT R11, R8, R33, RZ, 0x3c, !PT ;  /* 0x00000021080b7212 */ /* 0x000fc400078e3cff */
[----:B------:R-:W-:Y:S02]  /*2800*/  LOP3.LUT R6, R6, 0xfffff000, RZ, 0xc0, !PT ;  /* 0xfffff00006067812 */ /* 0x000fe400078ec0ff */
[----:B------:R-:W-:Y:S02]  /*2810*/  LOP3.LUT R8, R7, 0x1c0, R34, 0xf8, !PT ;  /* 0x000001c007087812 */ /* 0x000fe400078ef822 */
[----:B----4-:R-:W-:Y:S02]  /*2820*/  LOP3.LUT R7, R5, R27, RZ, 0x3c, !PT ;  /* 0x0000001b05077212 */ /* 0x010fe400078e3cff */
[----:B------:R-:W-:Y:S02]  /*2830*/  LOP3.LUT R9, R9, 0xfffff000, RZ, 0xc0, !PT ;  /* 0xfffff00009097812 */ /* 0x000fe400078ec0ff */
[----:B------:R-:W-:Y:S02]  /*2840*/  LOP3.LUT R10, R10, R33, RZ, 0x3c, !PT ;  /* 0x000000210a0a7212 */ /* 0x000fe400078e3cff */
[----:B------:R-:W-:-:S02]  /*2850*/  IADD3 R5, R11, R6, R26 ;  /* 0x000000060b057210 */ /* 0x000fc40007ffe01a */
[----:B------:R-:W-:Y:S02]  /*2860*/  LOP3.LUT R8, R8, R27, RZ, 0x3c, !PT ;  /* 0x0000001b08087212 */ /* 0x000fe400078e3cff */
[----:B------:R-:W-:Y:S02]  /*2870*/  IADD3 R6, R7, R6, R14 ;  /* 0x0000000607067210 */ /* 0x000fe40007ffe00e */
[-C--:B------:R-:W-:Y:S01]  /*2880*/  IADD3 R7, R10, R9.reuse, R26 ;  /* 0x000000090a077210 */ /* 0x080fe20007ffe01a */
[----:B------:R-:W-:Y:S01]  /*2890*/  VIADD R26, R228, 0xc0 ;  /* 0x000000c0e41a7836 */ /* 0x000fe20000000000 */
[----:B------:R-:W-:Y:S01]  /*28a0*/  IADD3 R8, R8, R9, R14 ;  /* 0x0000000908087210 */ /* 0x000fe20007ffe00e */
[C---:B------:R-:W-:Y:S02]  /*28b0*/  IMAD R14, R25.reuse, R20, RZ ;  /* 0x00000014190e7224 */ /* 0x040fe400078e02ff */
[----:B------:R-:W-:Y:S01]  /*28c0*/  IMAD R25, R25, R28, RZ ;  /* 0x0000001c19197224 */ /* 0x000fe200078e02ff */
[----:B------:R-:W-:Y:S01]  /*28d0*/  ISETP.GE.AND P0, PT, R26, UR6, PT ;  /* 0x000000061a007c0c */ /* 0x000fe2000bf06270 */
[----:B------:R-:W-:Y:S01]  /*28e0*/  IMAD R37, R100, R21, R14 ;  /* 0x0000001564257224 */ /* 0x000fe200078e020e */
[----:B------:R-:W-:Y:S01]  /*28f0*/  SHF.L.U64.HI R9, R12, 0x6, R13 ;  /* 0x000000060c097819 */ /* 0x000fe2000001020d */
[----:B------:R-:W-:Y:S01]  /*2900*/  IMAD R33, R100, R29, R25 ;  /* 0x0000001d64217224 */ /* 0x000fe200078e0219 */
[----:B------:R-:W-:-:S02]  /*2910*/  SHF.L.U64.HI R10, R12, 0x5, R13 ;  /* 0x000000050c0a7819 */ /* 0x000fc4000001020d */
[C-C-:B------:R-:W-:Y:S02]  /*2920*/  SHF.L.U64.HI R13, R20.reuse, 0x6, R21.reuse ;  /* 0x00000006140d7819 */ /* 0x140fe40000010215 */
[----:B------:R-:W-:Y:S02]  /*2930*/  SHF.L.U64.HI R14, R20, 0x5, R21 ;  /* 0x00000005140e7819 */ /* 0x000fe40000010215 */
[C-C-:B------:R-:W-:Y:S02]  /*2940*/  SHF.L.U64.HI R21, R28.reuse, 0x6, R29.reuse ;  /* 0x000000061c157819 */ /* 0x140fe4000001021d */
[----:B------:R-:W-:Y:S02]  /*2950*/  SHF.L.U64.HI R25, R28, 0x5, R29 ;  /* 0x000000051c197819 */ /* 0x000fe4000001021d */
[----:B------:R-:W-:Y:S01]  /*2960*/  SEL R29, RZ, 0x8, P0 ;  /* 0x00000008ff1d7807 */ /* 0x000fe20000000000 */
[----:B------:R-:W-:Y:S01]  /*2970*/  IMAD.WIDE.U32 R80, R100, R28, R80 ;  /* 0x0000001c64507225 */ /* 0x000fe200078e0050 */
[----:B------:R-:W-:-:S02]  /*2980*/  SHF.R.S32.HI R34, RZ, 0x3, R35 ;  /* 0x00000003ff227819 */ /* 0x000fc40000011423 */
[----:B------:R-:W-:Y:S01]  /*2990*/  LOP3.LUT R94, R30, R29, RZ, 0xfc, !PT ;  /* 0x0000001d1e5e7212 */ /* 0x000fe200078efcff */
[CC--:B------:R-:W-:Y:S01]  /*29a0*/  IMAD.WIDE.U32 R84, R100.reuse, R20.reuse, R84 ;  /* 0x0000001464547225 */ /* 0x0c0fe200078e0054 */
[----:B------:R-:W-:Y:S02]  /*29b0*/  SHF.R.S32.HI R90, RZ, 0x3, R91 ;  /* 0x00000003ff5a7819 */ /* 0x000fe4000001145b */
[----:B------:R-:W-:Y:S01]  /*29c0*/  LOP3.LUT R35, R35, 0xfffffff8, RZ, 0xc0, !PT ;  /* 0xfffffff823237812 */ /* 0x000fe200078ec0ff */
[----:B------:R-:W-:Y:S01]  /*29d0*/  IMAD.WIDE.U32 R82, R100, R20, R82 ;  /* 0x0000001464527225 */ /* 0x000fe200078e0052 */
[----:B------:R-:W-:-:S03]  /*29e0*/  LOP3.LUT R91, R91, 0xfffffff8, RZ, 0xc0, !PT ;  /* 0xfffffff85b5b7812 */ /* 0x000fc600078ec0ff */
[----:B------:R-:W-:Y:S01]  /*29f0*/  IMAD.WIDE.U32 R78, R100, R28, R78 ;  /* 0x0000001c644e7225 */ /* 0x000fe200078e004e */
[----:B------:R-:W-:-:S03]  /*2a00*/  LOP3.LUT R29, R30, 0x1, RZ, 0xc0, !PT ;  /* 0x000000011e1d7812 */ /* 0x000fc600078ec0ff */
[C---:B------:R-:W-:Y:S02]  /*2a10*/  IMAD.SHL.U32 R26, R28.reuse, 0x40, RZ ;  /* 0x000000401c1a7824 */ /* 0x040fe400078e00ff */
[----:B------:R-:W-:Y:S01]  /*2a20*/  IMAD.SHL.U32 R27, R28, 0x20, RZ ;  /* 0x000000201c1b7824 */ /* 0x000fe200078e00ff */
[----:B------:R-:W-:Y:S01]  /*2a30*/  LOP3.LUT R92, R94, 0x2, RZ, 0xc0, !PT ;  /* 0x000000025e5c7812 */ /* 0x000fe200078ec0ff */
[----:B------:R-:W-:Y:S01]  /*2a40*/  IMAD.SHL.U32 R28, R32, 0x2, RZ ;  /* 0x00000002201c7824 */ /* 0x000fe200078e00ff */
[----:B------:R-:W-:Y:S01]  /*2a50*/  LOP3.LUT R93, R94, 0x4, RZ, 0xc0, !PT ;  /* 0x000000045e5d7812 */ /* 0x000fe200078ec0ff */
[----:B------:R-:W-:Y:S01]  /*2a60*/  IMAD.SHL.U32 R11, R12, 0x40, RZ ;  /* 0x000000400c0b7824 */ /* 0x000fe200078e00ff */
[----:B------:R-:W-:Y:S01]  /*2a70*/  LOP3.LUT R94, R94, 0x8, RZ, 0xc0, !PT ;  /* 0x000000085e5e7812 */ /* 0x000fe200078ec0ff */
[----:B------:R-:W-:Y:S01]  /*2a80*/  IMAD.SHL.U32 R15, R20, 0x40, RZ ;  /* 0x00000040140f7824 */ /* 0x000fe200078e00ff */
[----:B------:R-:W-:Y:S01]  /*2a90*/  SHF.R.S32.HI R95, RZ, 0x1f, R35 ;  /* 0x0000001fff5f7819 */ /* 0x000fe20000011423 */
[----:B------:R-:W-:Y:S01]  /*2aa0*/  IMAD.IADD R32, R81, 0x1, R33 ;  /* 0x0000000151207824 */ /* 0x000fe200078e0221 */
[----:B------:R-:W-:Y:S01]  /*2ab0*/  SHF.R.S32.HI R96, RZ, 0x1f, R91 ;  /* 0x0000001fff607819 */ /* 0x000fe2000001145b */
[----:B------:R-:W-:-:S02]  /*2ac0*/  IMAD.SHL.U32 R12, R12, 0x20, RZ ;  /* 0x000000200c0c7824 */ /* 0x000fc400078e00ff */
[----:B------:R-:W-:Y:S02]  /*2ad0*/  IMAD.SHL.U32 R20, R20, 0x20, RZ ;  /* 0x0000002014147824 */ /* 0x000fe400078e00ff */
[----:B------:R-:W-:Y:S02]  /*2ae0*/  IMAD.IADD R30, R85, 0x1, R37 ;  /* 0x00000001551e7824 */ /* 0x000fe400078e0225 */
[----:B------:R-:W-:Y:S02]  /*2af0*/  IMAD.IADD R31, R37, 0x1, R83 ;  /* 0x00000001251f7824 */ /* 0x000fe400078e0253 */
[----:B------:R-:W-:Y:S02]  /*2b00*/  IMAD.IADD R33, R33, 0x1, R79 ;  /* 0x0000000121217824 */ /* 0x000fe400078e024f */
[----:B------:R-:W-:-:S07]  /*2b10*/  IMAD.IADD R97, R87, 0x1, R97 ;  /* 0x0000000157617824 */ /* 0x000fce00078e0261 */
.L_x_1432:
[----:B------:R-:W2:Y:S01]  /*2b20*/  LDL R41, [R1+0x58] ;  /* 0x0000580001297983 */ /* 0x000ea20000100800 */
[----:B------:R-:W0:Y:S01]  /*2b30*/  LDC R120, c[0x0][0x3d4] ;  /* 0x0000f500ff787b82 */ /* 0x000e220000000800 */
[----:B------:R-:W-:Y:S01]  /*2b40*/  VIADD R40, R24, 0xffffffff ;  /* 0xffffffff18287836 */ /* 0x000fe20000000000 */
[----:B------:R-:W-:Y:S05]  /*2b50*/  YIELD ;  /* 0x0000000000007946 */ /* 0x000fea0003800000 */
[----:B------:R-:W-:Y:S01]  /*2b60*/  SHF.R.S32.HI R39, RZ, 0x1f, R40 ;  /* 0x0000001fff277819 */ /* 0x000fe20000011428 */
[----:B------:R-:W1:Y:S01]  /*2b70*/  LDC.64 R106, c[0x0][0x2d8] ;  /* 0x0000b600ff6a7b82 */ /* 0x000e620000000a00 */
[-C--:B------:R-:W-:Y:S01]  /*2b80*/  IMAD R24, R9, R40.reuse, RZ ;  /* 0x0000002809187224 */ /* 0x080fe200078e02ff */
[----:B------:R-:W-:Y:S01]  /*2b90*/  BSSY B0, `(.L_x_1357) ;  /* 0x000057a000007945 */ /* 0x000fe20003800000 */
[----:B------:R-:W-:-:S04]  /*2ba0*/  IMAD.WIDE.U32 R112, R11, R40, RZ ;  /* 0x000000280b707225 */ /* 0x000fc800078e00ff */
[----:B------:R-:W-:Y:S01]  /*2bb0*/  IMAD R73, R39, R11, R24 ;  /* 0x0000000b27497224 */ /* 0x000fe200078e0218 */
[CC--:B------:R-:W-:Y:S02]  /*2bc0*/  IADD3 R37, P0, R3.reuse, R112.reuse, RZ ;  /* 0x0000007003257210 */ /* 0x0c0fe40007f1e0ff */
[----:B------:R-:W-:Y:S01]  /*2bd0*/  IADD3 R24, P4, P5, R3, R112, R12 ;  /* 0x0000007003187210 */ /* 0x000fe20007d9e00c */
[----:B------:R-:W-:-:S04]  /*2be0*/  IMAD.IADD R73, R113, 0x1, R73 ;  /* 0x0000000171497824 */ /* 0x000fc800078e0249 */
[----:B------:R-:W-:Y:S01]  /*2bf0*/  IMAD.X R38, R73, 0x1, R4, P0 ;  /* 0x0000000149267824 */ /* 0x000fe200000e0604 */
[----:B0-----:R-:W-:Y:S02]  /*2c00*/  ISETP.GE.AND P0, PT, R120, 0x1, PT ;  /* 0x000000017800780c */ /* 0x001fe40003f06270 */
[----:B------:R-:W-:Y:S02]  /*2c10*/  IADD3.X R36, R4, R73, R10, P4, P5 ;  /* 0x0000004904247210 */ /* 0x000fe400027ea40a */
[CC--:B-1----:R-:W-:Y:S02]  /*2c20*/  LEA R50, P1, R37.reuse, R106.reuse, 0x1 ;  /* 0x0000006a25327211 */ /* 0x0c2fe400078208ff */
[----:B------:R-:W-:Y:S02]  /*2c30*/  LEA R48, P6, R24, R106, 0x1 ;  /* 0x0000006a18307211 */ /* 0x000fe400078c08ff */
[----:B------:R-:W-:Y:S02]  /*2c40*/  LEA.HI.X R51, R37, R107, R38, 0x1, P1 ;  /* 0x0000006b25337211 */ /* 0x000fe400008f0c26 */
[----:B------:R-:W-:-:S02]  /*2c50*/  ISETP.GT.AND P1, PT, R40, R23, PT ;  /* 0x000000172800720c */ /* 0x000fc40003f24270 */
[----:B------:R-:W-:Y:S01]  /*2c60*/  LEA.HI.X R49, R24, R107, R36, 0x1, P6 ;  /* 0x0000006b18317211 */ /* 0x000fe200030f0c24 */
[----:B------:R-:W-:Y:S01]  /*2c70*/  IMAD.MOV.U32 R24, RZ, RZ, R40 ;  /* 0x000000ffff187224 */ /* 0x000fe200078e0028 */
[----:B------:R-:W-:Y:S01]  /*2c80*/  P2R R99, PR, RZ, 0x2 ;  /* 0x00000002ff637803 */ /* 0x000fe20000000000 */
[----:B--2---:R-:W-:-:S04]  /*2c90*/  IMAD R37, R17, 0x4000, R41 ;  /* 0x0000400011257824 */ /* 0x004fc800078e0229 */
[----:B------:R-:W-:Y:S01]  /*2ca0*/  IMAD R102, R37, 0x2, R16 ;  /* 0x0000000225667824 */ /* 0x000fe200078e0210 */
[----:B---3--:R-:W-:Y:S06]  /*2cb0*/  @!P0 BRA `(.L_x_1358) ;  /* 0x0000005000e48947 */ /* 0x008fec0003800000 */
[----:B------:R-:W-:Y:S01]  /*2cc0*/  ULDC.U8 UR4, c[0x0][0x3f0] ;  /* 0x0000fc0000047ab9 */ /* 0x000fe20000000000 */
[-C--:B------:R-:W-:Y:S01]  /*2cd0*/  IMAD R37, R21, R40.reuse, RZ ;  /* 0x0000002815257224 */ /* 0x080fe200078e02ff */
[----:B------:R-:W-:Y:S01]  /*2ce0*/  ISETP.NE.AND P0, PT, RZ, UR4, PT ;  /* 0x00000004ff007c0c */ /* 0x000fe2000bf05270 */
[----:B------:R-:W-:Y:S02]  /*2cf0*/  IMAD R36, R13, R40, RZ ;  /* 0x000000280d247224 */ /* 0x000fe400078e02ff */
[C---:B------:R-:W-:Y:S02]  /*2d00*/  IMAD R37, R39.reuse, R26, R37 ;  /* 0x0000001a27257224 */ /* 0x040fe400078e0225 */
[----:B------:R-:W-:Y:S02]  /*2d10*/  IMAD R105, R24, -0x40, R2 ;  /* 0xffffffc018697824 */ /* 0x000fe400078e0202 */
[----:B------:R-:W-:Y:S02]  /*2d20*/  IMAD R39, R39, R15, R36 ;  /* 0x0000000f27277224 */ /* 0x000fe400078e0224 */
[----:B------:R-:W-:Y:S01]  /*2d30*/  IMAD.WIDE.U32 R70, R26, R40, RZ ;  /* 0x000000281a467225 */ /* 0x000fe200078e00ff */
[----:B------:R-:W-:-:S03]  /*2d40*/  VIMNMX R105, R105, 0x40, PT ;  /* 0x0000004069697848 */ /* 0x000fc60003fe0100 */
[----:B------:R-:W-:-:S04]  /*2d50*/  IMAD.WIDE.U32 R68, R15, R40, RZ ;  /* 0x000000280f447225 */ /* 0x000fc800078e00ff */
[----:B------:R-:W-:Y:S02]  /*2d60*/  IMAD.IADD R98, R71, 0x1, R37 ;  /* 0x0000000147627824 */ /* 0x000fe400078e0225 */
[----:B------:R-:W-:Y:S01]  /*2d70*/  IMAD.IADD R109, R69, 0x1, R39 ;  /* 0x00000001456d7824 */ /* 0x000fe200078e0227 */
[----:B------:R-:W-:Y:S06]  /*2d80*/  @!P0 BRA `(.L_x_1359) ;  /* 0x0000002400c48947 */ /* 0x000fec0003800000 */
[----:B------:R0:W5:Y:S04]  /*2d90*/  LDL R115, [R1+0x10] ;  /* 0x0000100001737983 */ /* 0x0001680000100800 */
[----:B------:R0:W5:Y:S01]  /*2da0*/  LDL R114, [R1+0x14] ;  /* 0x0000140001727983 */ /* 0x0001620000100800 */
[----:B------:R-:W-:Y:S01]  /*2db0*/  ISETP.GE.AND P0, PT, R18, R105, PT ;  /* 0x000000691200720c */ /* 0x000fe20003f06270 */
[----:B------:R-:W-:Y:S01]  /*2dc0*/  BSSY B1, `(.L_x_1360) ;  /* 0x000002a000017945 */ /* 0x000fe20003800000 */
        /* <DEDUP_REMOVED lines=9> */
[----:B0-----:R-:W-:Y:S06]  /*2e60*/  @P0 BRA `(.L_x_1361) ;  /* 0x00000000007c0947 */ /* 0x001fec0003800000 */
[----:B------:R-:W-:Y:S01]  /*2e70*/  IADD3 R37, P1, R80, R70, RZ ;  /* 0x0000004650257210 */ /* 0x000fe20007f3e0ff */
[----:B------:R-:W-:Y:S01]  /*2e80*/  ULDC.64 UR4, c[0x0][0x3c8] ;  /* 0x0000f20000047ab9 */ /* 0x000fe20000000a00 */
[----:B------:R-:W-:Y:S02]  /*2e90*/  IADD3 R39, P4, R84, R68, RZ ;  /* 0x0000004454277210 */ /* 0x000fe40007f9e0ff */
[----:B------:R-:W-:Y:S02]  /*2ea0*/  CS2R R106, SRZ ;  /* 0x00000000006a7805 */ /* 0x000fe4000001ff00 */
[-C--:B------:R-:W-:Y:S01]  /*2eb0*/  ISETP.GE.AND P5, PT, R208, R120.reuse, PT ;  /* 0x00000078d000720c */ /* 0x080fe20003fa6270 */
[----:B------:R-:W-:Y:S01]  /*2ec0*/  IMAD.X R38, R98, 0x1, R32, P1 ;  /* 0x0000000162267824 */ /* 0x000fe200008e0620 */
[----:B------:R-:W-:Y:S01]  /*2ed0*/  LEA R36, P1, R37, UR4, 0x1 ;  /* 0x0000000425247c11 */ /* 0x000fe2000f8208ff */
[----:B------:R-:W-:Y:S01]  /*2ee0*/  IMAD.X R42, R109, 0x1, R30, P4 ;  /* 0x000000016d2a7824 */ /* 0x000fe200020e061e */
[----:B------:R-:W-:Y:S01]  /*2ef0*/  CS2R R110, SRZ ;  /* 0x00000000006e7805 */ /* 0x000fe2000001ff00 */
[----:B------:R-:W-:Y:S01]  /*2f00*/  ULDC.64 UR6, c[0x0][0x208] ;  /* 0x0000820000067ab9 */ /* 0x000fe20000000a00 */
[----:B------:R-:W-:Y:S01]  /*2f10*/  LEA.HI.X R37, R37, UR5, R38, 0x1, P1 ;  /* 0x0000000525257c11 */ /* 0x000fe200088f0c26 */
[----:B------:R-:W-:Y:S01]  /*2f20*/  ULDC.64 UR4, c[0x0][0x3e0] ;  /* 0x0000f80000047ab9 */ /* 0x000fe20000000a00 */
[----:B-----5:R-:W-:-:S02]  /*2f30*/  ISETP.GE.AND P4, PT, R115, R120, PT ;  /* 0x000000787300720c */ /* 0x020fc40003f86270 */
        /* <DEDUP_REMOVED lines=18> */
.L_x_1361:
[----:B------:R-:W-:Y:S05]  /*3060*/  BSYNC B1 ;  /* 0x0000000000017941 */ /* 0x000fea0003800000 */
.L_x_1360:
[----:B------:R-:W-:Y:S01]  /*3070*/  ISETP.GE.AND P4, PT, R233, R105, PT ;  /* 0x00000069e900720c */ /* 0x000fe20003f86270 */
[----:B------:R-:W-:Y:S01]  /*3080*/  BSSY B1, `(.L_x_1362) ;  /* 0x000002a000017945 */ /* 0x000fe20003800000 */
[----:B------:R-:W-:Y:S02]  /*3090*/  CS2R R44, SRZ ;  /* 0x00000000002c7805 */ /* 0x000fe4000001ff00 */
[----:B------:R-:W-:Y:S02]  /*30a0*/  CS2R R52, SRZ ;  /* 0x0000000000347805 */ /* 0x000fe4000001ff00 */
[----:B------:R-:W-:Y:S02]  /*30b0*/  CS2R R56, SRZ ;  /* 0x0000000000387805 */ /* 0x000fe4000001ff00 */
[----:B------:R-:W-:Y:S02]  /*30c0*/  CS2R R42, SRZ ;  /* 0x00000000002a7805 */ /* 0x000fe4000001ff00 */
[----:B------:R-:W-:-:S02]  /*30d0*/  CS2R R46, SRZ ;  /* 0x00000000002e7805 */ /* 0x000fc4000001ff00 */
[----:B------:R-:W-:Y:S01]  /*30e0*/  CS2R R54, SRZ ;  /* 0x0000000000367805 */ /* 0x000fe2000001ff00 */
[----:B-----5:R-:W-:Y:S01]  /*30f0*/  IMAD.MOV.U32 R112, RZ, RZ, R60 ;  /* 0x000000ffff707224 */ /* 0x020fe200078e003c */
[----:B------:R-:W-:Y:S01]  /*3100*/  CS2R R58, SRZ ;  /* 0x00000000003a7805 */ /* 0x000fe2000001ff00 */
[----:B------:R-:W-:Y:S01]  /*3110*/  IMAD.MOV.U32 R113, RZ, RZ, R61 ;  /* 0x000000ffff717224 */ /* 0x000fe200078e003d */
[----:B------:R-:W-:Y:S06]  /*3120*/  @P4 BRA `(.L_x_1363) ;  /* 0x00000000007c4947 */ /* 0x000fec0003800000 */
[----:B------:R-:W-:Y:S01]  /*3130*/  IADD3 R70, P1, P5, R80, R70, R27 ;  /* 0x0000004650467210 */ /* 0x000fe20007d3e01b */
[----:B------:R-:W-:Y:S01]  /*3140*/  ULDC.64 UR4, c[0x0][0x3c8] ;  /* 0x0000f20000047ab9 */ /* 0x000fe20000000a00 */
[----:B------:R-:W-:Y:S01]  /*3150*/  ULDC.64 UR6, c[0x0][0x3e0] ;  /* 0x0000f80000067ab9 */ /* 0x000fe20000000a00 */
[----:B------:R-:W-:Y:S02]  /*3160*/  CS2R R56, SRZ ;  /* 0x0000000000387805 */ /* 0x000fe4000001ff00 */
[----:B0-----:R-:W-:Y:S02]  /*3170*/  IADD3.X R37, R32, R98, R25, P1, P5 ;  /* 0x0000006220257210 */ /* 0x001fe40000fea419 */
        /* <DEDUP_REMOVED lines=26> */
.L_x_1363:
[----:B------:R-:W-:Y:S05]  /*3320*/  BSYNC B1 ;  /* 0x0000000000017941 */ /* 0x000fea0003800000 */
.L_x_1362:
[----:B01----:R-:W2:Y:S01]  /*3330*/  LDL R36, [R1+0x30] ;  /* 0x0000300001247983 */ /* 0x003ea20000100800 */
        /* <DEDUP_REMOVED lines=40> */
[----:B------:R-:W-:Y:S01]  /*35c0*/  PRMT R114, R37, 0x7610, R114 ;  /* 0x0000761025727816 */ /* 0x000fe20000000072 */
[----:B------:R-:W-:Y:S01]  /*35d0*/  IMAD.MOV.U32 R37, RZ, RZ, R55 ;  /* 0x000000ffff257224 */ /* 0x000fe200078e0037 */
[----:B------:R-:W-:Y:S01]  /*35e0*/  PRMT R115, R38, 0x7610, R115 ;  /* 0x0000761026737816 */ /* 0x000fe20000000073 */
[----:B------:R-:W-:-:S03]  /*35f0*/  IMAD.MOV.U32 R38, RZ, RZ, R58 ;  /* 0x000000ffff267224 */ /* 0x000fc600078e003a */
[----:B------:R-:W-:Y:S02]  /*3600*/  PRMT R119, R37, 0x7610, R119 ;  /* 0x0000761025777816 */ /* 0x000fe40000000077 */
[----:B------:R-:W-:Y:S02]  /*3610*/  PRMT R123, R38, 0x7610, R123 ;  /* 0x00007610267b7816 */ /* 0x000fe4000000007b */
[----:B--2---:R-:W-:Y:S01]  /*3620*/  R2UR UR4, R36 ;  /* 0x00000000240472ca */ /* 0x004fe200000e0000 */
[----:B------:R-:W-:-:S05]  /*3630*/  IMAD.MOV.U32 R36, RZ, RZ, R64 ;  /* 0x000000ffff247224 */ /* 0x000fca00078e0040 */
[----:B------:R-:W-:Y:S01]  /*3640*/  PRMT R132, R36, 0x7610, R132 ;  /* 0x0000761024847816 */ /* 0x000fe20000000084 */
[----:B------:R-:W-:-:S05]  /*3650*/  IMAD.MOV.U32 R36, RZ, RZ, R73 ;  /* 0x000000ffff247224 */ /* 0x000fca00078e0049 */
[----:B------:R-:W-:Y:S01]  /*3660*/  PRMT R69, R69, 0x5410, R36 ;  /* 0x0000541045457816 */ /* 0x000fe20000000024 */
[----:B------:R-:W-:Y:S01]  /*3670*/  IMAD.MOV.U32 R36, RZ, RZ, R63 ;  /* 0x000000ffff247224 */ /* 0x000fe200078e003f */
[----:B------:R-:W-:-:S04]  /*3680*/  UISETP.NE.AND UP0, UPT, UR4, 0x3, UPT ;  /* 0x000000030400788c */ /* 0x000fc8000bf05270 */
[----:B------:R-:W-:Y:S01]  /*3690*/  PRMT R128, R36, 0x7610, R128 ;  /* 0x0000761024807816 */ /* 0x000fe20000000080 */
[----:B------:R-:W-:Y:S01]  /*36a0*/  IMAD.MOV.U32 R36, RZ, RZ, R75 ;  /* 0x000000ffff247224 */ /* 0x000fe200078e004b */
[----:B------:R-:W-:-:S04]  /*36b0*/  PLOP3.LUT P1, PT, PT, PT, UP0, 0x80, 0x0 ;  /* 0x000000000000781c */ /* 0x000fc80003f2f008 */
[----:B------:R-:W-:Y:S01]  /*36c0*/  PRMT R144, R36, 0x7610, R144 ;  /* 0x0000761024907816 */ /* 0x000fe20000000090 */
[----:B------:R-:W-:-:S05]  /*36d0*/  IMAD.MOV.U32 R36, RZ, RZ, R41 ;  /* 0x000000ffff247224 */ /* 0x000fca00078e0029 */
[----:B------:R-:W-:Y:S01]  /*36e0*/  PRMT R69, R36, 0x7610, R69 ;  /* 0x0000761024457816 */ /* 0x000fe20000000045 */
[----:B------:R-:W-:-:S05]  /*36f0*/  IMAD.MOV.U32 R36, RZ, RZ, R53 ;  /* 0x000000ffff247224 */ /* 0x000fca00078e0035 */
[----:B------:R-:W-:Y:S01]  /*3700*/  PRMT R117, R36, 0x7610, R117 ;  /* 0x0000761024757816 */ /* 0x000fe20000000075 */
[----:B------:R-:W-:-:S05]  /*3710*/  IMAD.MOV.U32 R36, RZ, RZ, R43 ;  /* 0x000000ffff247224 */ /* 0x000fca00078e002b */
[----:B------:R-:W-:Y:S01]  /*3720*/  PRMT R71, R36, 0x7610, R71 ;  /* 0x0000761024477816 */ /* 0x000fe20000000047 */
[----:B------:R-:W-:-:S05]  /*3730*/  IMAD.MOV.U32 R36, RZ, RZ, R54 ;  /* 0x000000ffff247224 */ /* 0x000fca00078e0036 */
[----:B------:R-:W-:Y:S01]  /*3740*/  PRMT R118, R36, 0x7610, R118 ;  /* 0x0000761024767816 */ /* 0x000fe20000000076 */
[----:B------:R-:W-:Y:S06]  /*3750*/  @!P1 BRA `(.L_x_1364) ;  /* 0x0000000000049947 */ /* 0x000fec0003800000 */
[----:B------:R-:W-:Y:S01]  /*3760*/  BPT.TRAP 0x1 ;  /* 0x000000040000795c */ /* 0x000fe20000300000 */
.L_x_1364:
[----:B------:R-:W-:Y:S01]  /*3770*/  IMAD R98, R17, 0x8, R16 ;  /* 0x0000000811627824 */ /* 0x000fe200078e0210 */
[----:B------:R-:W-:Y:S01]  /*3780*/  SHF.L.U32 R109, R236, 0x1f, RZ ;  /* 0x0000001fec6d7819 */ /* 0x000fe200000006ff */
[----:B------:R-:W-:Y:S03]  /*3790*/  BSSY B1, `(.L_x_1365) ;  /* 0x0000003000017945 */ /* 0x000fe60003800000 */
[----:B------:R-:W0:Y:S02]  /*37a0*/  SYNCS.PHASECHK.TRANS64.TRYWAIT P5, [R98+URZ+0x30890], R109 ;  /* 0x0308906d620075a7 */ /* 0x000e2400080a017f */
[----:B0-----:R-:W-:Y:S05]  /*37b0*/  @!P5 BRA `(.L_x_1366) ;  /* 0x0000025c0088d947 */ /* 0x001fea0003800000 */
.L_x_1779:
[----:B------:R-:W-:Y:S05]  /*37c0*/  BSYNC B1 ;  /* 0x0000000000017941 */ /* 0x000fea0003800000 */
.L_x_1365:
        /* <DEDUP_REMOVED lines=30> */
[----:B------:R-:W-:Y:S01]  /*39b0*/  FMUL.FTZ R39, R39, R134 ;  /* 0x0000008627277220 */ /* 0x000fe20000410000 */
[----:B------:R-:W-:Y:S01]  /*39c0*/  LOP3.LUT R36, R36, 0xffff0000, RZ, 0xc0, !PT ;  /* 0xffff000024247812 */ /* 0x000fe200078ec0ff */
[C---:B------:R-:W-:Y:S01]  /*39d0*/  FMUL.FTZ R143, R107.reuse, R140 ;  /* 0x0000008c6b8f7220 */ /* 0x040fe20000410000 */
[----:B------:R-:W-:Y:S01]  /*39e0*/  FMUL.FTZ R107, R107, R136 ;  /* 0x000000886b6b7220 */ /* 0x000fe20000410000 */
[----:B------:R-:W-:Y:S01]  /*39f0*/  LOP3.LUT R139, R139, 0xffff0000, RZ, 0xc0, !PT ;  /* 0xffff00008b8b7812 */ /* 0x000fe200078ec0ff */
[----:B------:R-:W-:Y:S01]  /*3a00*/  IMAD.U32 R133, R133, 0x10000, RZ ;  /* 0x0001000085857824 */ /* 0x000fe200078e00ff */
[----:B------:R-:W-:Y:S01]  /*3a10*/  LOP3.LUT R135, R135, 0xffff0000, RZ, 0xc0, !PT ;  /* 0xffff000087877812 */ /* 0x000fe200078ec0ff */
[C---:B------:R-:W-:Y:S01]  /*3a20*/  FFMA.FTZ R141, R38.reuse, R134, -R141 ;  /* 0x00000086268d7223 */ /* 0x040fe2000001088d */
[----:B------:R-:W-:Y:S01]  /*3a30*/  FFMA.FTZ R138, R38, R138, R39 ;  /* 0x0000008a268a7223 */ /* 0x000fe20000010027 */
[----:B------:R-:W-:Y:S01]  /*3a40*/  FFMA.FTZ R143, R106, R136, -R143 ;  /* 0x000000886a8f7223 */ /* 0x000fe2000001088f */
[----:B------:R-:W-:Y:S01]  /*3a50*/  FMUL.FTZ R38, R36, R137 ;  /* 0x0000008924267220 */ /* 0x000fe20000410000 */
[----:B------:R-:W-:Y:S01]  /*3a60*/  FFMA.FTZ R106, R106, R140, R107 ;  /* 0x0000008c6a6a7223 */ /* 0x000fe2000001006b */
        /* <DEDUP_REMOVED lines=13> */
.L_x_1372:
[----:B------:R-:W-:Y:S05]  /*3b40*/  BSYNC B3 ;  /* 0x0000000000037941 */ /* 0x000fea0003800000 */
.L_x_1371:
[----:B------:R-:W-:Y:S02]  /*3b50*/  ULDC.64 UR4, c[0x0][0x208] ;  /* 0x0000820000047ab9 */ /* 0x000fe40000000a00 */
[----:B--2---:R1:W-:Y:S03]  /*3b60*/  STG.E.128 desc[UR4][R50.64], R36 ;  /* 0x0000002432007986 */ /* 0x0043e6000c101d04 */
.L_x_1370:
[----:B------:R-:W-:Y:S05]  /*3b70*/  BSYNC B2 ;  /* 0x0000000000027941 */ /* 0x000fea0003800000 */
.L_x_1369:
[----:B------:R-:W-:Y:S01]  /*3b80*/  ISETP.NE.AND P0, PT, R92, RZ, PT ;  /* 0x000000ff5c00720c */ /* 0x000fe20003f05270 */
[----:B------:R-:W-:-:S12]  /*3b90*/  BSSY B2, `(.L_x_1373) ;  /* 0x0000038000027945 */ /* 0x000fd80003800000 */
[----:B------:R-:W-:Y:S05]  /*3ba0*/  @!P0 BRA `(.L_x_1374) ;  /* 0x0000000000d88947 */ /* 0x000fea0003800000 */
[----:B------:R-:W2:Y:S01]  /*3bb0*/  LDL R106, [R1+0x10] ;  /* 0x00001000016a7983 */ /* 0x000ea20000100800 */
[----:B------:R-:W-:Y:S03]  /*3bc0*/  BSSY B3, `(.L_x_1375) ;  /* 0x0000032000037945 */ /* 0x000fe60003800000 */
[----:B-1----:R1:W3:Y:S01]  /*3bd0*/  LDS.128 R36, [R102+0x22400] ;  /* 0x0224000066247984 */ /* 0x0022e20000000c00 */
[----:B--2---:R-:W-:-:S13]  /*3be0*/  ISETP.GE.AND P0, PT, R106, R120, PT ;  /* 0x000000786a00720c */ /* 0x004fda0003f06270 */
[----:B-1-3--:R-:W-:Y:S05]  /*3bf0*/  @P0 BRA `(.L_x_1376) ;  /* 0x0000000000b80947 */ /* 0x00afea0003800000 */
[----:B------:R-:W-:Y:S01]  /*3c00*/  SHF.R.U64 R133, R74, 0x10, R75 ;  /* 0x000000104a857819 */ /* 0x000fe2000000124b */
[----:B------:R-:W-:Y:S01]  /*3c10*/  IMAD.U32 R74, R39, 0x10000, RZ ;  /* 0x00010000274a7824 */ /* 0x000fe200078e00ff */
        /* <DEDUP_REMOVED lines=44> */
.L_x_1376:
[----:B------:R-:W-:Y:S05]  /*3ee0*/  BSYNC B3 ;  /* 0x0000000000037941 */ /* 0x000fea0003800000 */
.L_x_1375:
[----:B------:R-:W-:Y:S02]  /*3ef0*/  ULDC.64 UR4, c[0x0][0x208] ;  /* 0x0000820000047ab9 */ /* 0x000fe40000000a00 */
[----:B------:R2:W-:Y:S03]  /*3f00*/  STG.E.128 desc[UR4][R50.64+0x80], R36 ;  /* 0x0000802432007986 */ /* 0x0005e6000c101d04 */
.L_x_1374:
[----:B------:R-:W-:Y:S05]  /*3f10*/  BSYNC B2 ;  /* 0x0000000000027941 */ /* 0x000fea0003800000 */
.L_x_1373:
[----:B------:R-:W-:Y:S01]  /*3f20*/  ISETP.NE.AND P0, PT, R93, RZ, PT ;  /* 0x000000ff5d00720c */ /* 0x000fe20003f05270 */
[----:B------:R-:W-:-:S12]  /*3f30*/  BSSY B2, `(.L_x_1377) ;  /* 0x0000037000027945 */ /* 0x000fd80003800000 */
[----:B------:R-:W-:Y:S05]  /*3f40*/  @!P0 BRA `(.L_x_1378) ;  /* 0x0000000000d48947 */ /* 0x000fea0003800000 */
[----:B-12---:R1:W2:Y:S01]  /*3f50*/  LDS.128 R36, [R102+0x24400] ;  /* 0x0244000066247984 */ /* 0x0062a20000000c00 */
        /* <DEDUP_REMOVED lines=12> */
[----:B------:R-:W-:Y:S01]  /*4020*/  LOP3.LUT R65, R38, 0xffff0000, RZ, 0xc0, !PT ;  /* 0xffff000026417812 */ /* 0x000fe200078ec0ff */
[----:B------:R-:W-:Y:S01]  /*4030*/  IMAD.U32 R73, R131, 0x10000, RZ ;  /* 0x0001000083497824 */ /* 0x000fe200078e00ff */
[----:B------:R-:W-:Y:S01]  /*4040*/  LOP3.LUT R67, R39, 0xffff0000, RZ, 0xc0, !PT ;  /* 0xffff000027437812 */ /* 0x000fe200078ec0ff */
[----:B------:R-:W-:Y:S01]  /*4050*/  IMAD.U32 R38, R37, 0x10000, RZ ;  /* 0x0001000025267824 */ /* 0x000fe200078e00ff */
[----:B------:R-:W-:Y:S01]  /*4060*/  PRMT R132, R132, 0x5410, R75 ;  /* 0x0000541084847816 */ /* 0x000fe2000000004b */
[----:B------:R-:W-:Y:S01]  /*4070*/  IMAD.U32 R75, R129, 0x10000, RZ ;  /* 0x00010000814b7824 */ /* 0x000fe200078e00ff */
        /* <DEDUP_REMOVED lines=31> */
.L_x_1380:
[----:B------:R-:W-:Y:S05]  /*4270*/  BSYNC B3 ;  /* 0x0000000000037941 */ /* 0x000fea0003800000 */
.L_x_1379:
[----:B------:R-:W-:Y:S02]  /*4280*/  ULDC.64 UR4, c[0x0][0x208] ;  /* 0x0000820000047ab9 */ /* 0x000fe40000000a00 */
[----:B--2---:R3:W-:Y:S03]  /*4290*/  STG.E.128 desc[UR4][R50.64+0x100], R36 ;  /* 0x0001002432007986 */ /* 0x0047e6000c101d04 */
.L_x_1378:
[----:B------:R-:W-:Y:S05]  /*42a0*/  BSYNC B2 ;  /* 0x0000000000027941 */ /* 0x000fea0003800000 */
.L_x_1377:
[----:B------:R-:W-:-:S13]  /*42b0*/  ISETP.NE.AND P0, PT, R94, RZ, PT ;  /* 0x000000ff5e00720c */ /* 0x000fda0003f05270 */
[----:B------:R-:W-:Y:S05]  /*42c0*/  @!P0 BRA `(.L_x_1368) ;  /* 0x0000000000d88947 */ /* 0x000fea0003800000 */
[----:B------:R-:W4:Y:S01]  /*42d0*/  LDL R64, [R1+0x14] ;  /* 0x0000140001407983 */ /* 0x000f220000100800 */
[----:B------:R-:W-:Y:S03]  /*42e0*/  BSSY B2, `(.L_x_1381) ;  /* 0x0000032000027945 */ /* 0x000fe60003800000 */
[----:B-123--:R1:W2:Y:S01]  /*42f0*/  LDS.128 R36, [R102+0x26400] ;  /* 0x0264000066247984 */ /* 0x00e2a20000000c00 */
[----:B----4-:R-:W-:-:S13]  /*4300*/  ISETP.GE.AND P0, PT, R64, R120, PT ;  /* 0x000000784000720c */ /* 0x010fda0003f06270 */
[----:B-12---:R-:W-:Y:S05]  /*4310*/  @P0 BRA `(.L_x_1382) ;  /* 0x0000000000b80947 */ /* 0x006fea0003800000 */
        /* <DEDUP_REMOVED lines=46> */
.L_x_1382:
[----:B------:R-:W-:Y:S05]  /*4600*/  BSYNC B2 ;  /* 0x0000000000027941 */ /* 0x000fea0003800000 */
.L_x_1381:
[----:B------:R-:W-:Y:S02]  /*4610*/  ULDC.64 UR4, c[0x0][0x208] ;  /* 0x0000820000047ab9 */ /* 0x000fe40000000a00 */
[----:B------:R4:W-:Y:S03]  /*4620*/  STG.E.128 desc[UR4][R50.64+0x180], R36 ;  /* 0x0001802432007986 */ /* 0x0009e6000c101d04 */
.L_x_1368:
[----:B------:R-:W-:Y:S05]  /*4630*/  BSYNC B1 ;  /* 0x0000000000017941 */ /* 0x000fea0003800000 */
.L_x_1367:
        /* <DEDUP_REMOVED lines=54> */
.L_x_1387:
[----:B------:R-:W-:Y:S05]  /*49a0*/  BSYNC B2 ;  /* 0x0000000000027941 */ /* 0x000fea0003800000 */
.L_x_1386:
[----:B------:R-:W-:Y:S02]  /*49b0*/  ULDC.64 UR4, c[0x0][0x208] ;  /* 0x0000820000047ab9 */ /* 0x000fe40000000a00 */
[----:B--2---:R1:W-:Y:S03]  /*49c0*/  STG.E.128 desc[UR4][R48.64], R36 ;  /* 0x0000002430007986 */ /* 0x0043e6000c101d04 */
.L_x_1385:
[----:B------:R-:W-:Y:S05]  /*49d0*/  BSYNC B1 ;  /* 0x0000000000017941 */ /* 0x000fea0003800000 */
.L_x_1384:
[----:B------:R-:W-:Y:S01]  /*49e0*/  ISETP.NE.AND P0, PT, R92, RZ, PT ;  /* 0x000000ff5c00720c */ /* 0x000fe20003f05270 */
[----:B------:R-:W-:-:S12]  /*49f0*/  BSSY B1, `(.L_x_1388) ;  /* 0x0000038000017945 */ /* 0x000fd80003800000 */
[----:B------:R-:W-:Y:S05]  /*4a00*/  @!P0 BRA `(.L_x_1389) ;  /* 0x0000000000d88947 */ /* 0x000fea0003800000 */
[----:B-1234-:R-:W2:Y:S01]  /*4a10*/  LDL R50, [R1+0x10] ;  /* 0x0000100001327983 */ /* 0x01eea20000100800 */
[----:B------:R-:W-:Y:S03]  /*4a20*/  BSSY B2, `(.L_x_1390) ;  /* 0x0000032000027945 */ /* 0x000fe60003800000 */
[----:B------:R1:W3:Y:S01]  /*4a30*/  LDS.128 R36, [R102+0x23400] ;  /* 0x0234000066247984 */ /* 0x0002e20000000c00 */
[----:B--2---:R-:W-:-:S13]  /*4a40*/  ISETP.GE.AND P0, PT, R50, R120, PT ;  /* 0x000000783200720c */ /* 0x004fda0003f06270 */
[----:B-1-3--:R-:W-:Y:S05]  /*4a50*/  @P0 BRA `(.L_x_1391) ;  /* 0x0000000000b80947 */ /* 0x00afea0003800000 */
[--C-:B------:R-:W-:Y:S01]  /*4a60*/  SHF.R.U64 R57, R54, 0x10, R55.reuse ;  /* 0x0000001036397819 */ /* 0x100fe20000001237 */
[----:B------:R-:W-:Y:S01]  /*4a70*/  IMAD.U32 R50, R38, 0x10000, RZ ;  /* 0x0001000026327824 */ /* 0x000fe200078e00ff */
        /* <DEDUP_REMOVED lines=44> */
.L_x_1391:
[----:B------:R-:W-:Y:S05]  /*4d40*/  BSYNC B2 ;  /* 0x0000000000027941 */ /* 0x000fea0003800000 */
.L_x_1390:
[----:B------:R-:W-:Y:S02]  /*4d50*/  ULDC.64 UR4, c[0x0][0x208] ;  /* 0x0000820000047ab9 */ /* 0x000fe40000000a00 */
[----:B------:R1:W-:Y:S03]  /*4d60*/  STG.E.128 desc[UR4][R48.64+0x80], R36 ;  /* 0x0000802430007986 */ /* 0x0003e6000c101d04 */
.L_x_1389:
[----:B------:R-:W-:Y:S05]  /*4d70*/  BSYNC B1 ;  /* 0x0000000000017941 */ /* 0x000fea0003800000 */
.L_x_1388:
        /* <DEDUP_REMOVED lines=53> */
.L_x_1395:
[----:B------:R-:W-:Y:S05]  /*50d0*/  BSYNC B2 ;  /* 0x0000000000027941 */ /* 0x000fea0003800000 */
.L_x_1394:
[----:B------:R-:W-:Y:S02]  /*50e0*/  ULDC.64 UR4, c[0x0][0x208] ;  /* 0x0000820000047ab9 */ /* 0x000fe40000000a00 */
[----:B--2---:R1:W-:Y:S03]  /*50f0*/  STG.E.128 desc[UR4][R48.64+0x100], R36 ;  /* 0x0001002430007986 */ /* 0x0043e6000c101d04 */
.L_x_1393:
[----:B------:R-:W-:Y:S05]  /*5100*/  BSYNC B1 ;  /* 0x0000000000017941 */ /* 0x000fea0003800000 */
.L_x_1392:
[----:B------:R-:W-:-:S13]  /*5110*/  ISETP.NE.AND P0, PT, R94, RZ, PT ;  /* 0x000000ff5e00720c */ /* 0x000fda0003f05270 */
[----:B------:R-:W-:Y:S05]  /*5120*/  @!P0 BRA `(.L_x_1383) ;  /* 0x0000003000808947 */ /* 0x000fea0003800000 */
[----:B------:R-:W5:Y:S01]  /*5130*/  LDL R44, [R1+0x14] ;  /* 0x00001400012c7983 */ /* 0x000f620000100800 */
[----:B------:R-:W-:Y:S03]  /*5140*/  BSSY B1, `(.L_x_1396) ;  /* 0x0000032000017945 */ /* 0x000fe60003800000 */
[----:B-1234-:R1:W2:Y:S01]  /*5150*/  LDS.128 R36, [R102+0x27400] ;  /* 0x0274000066247984 */ /* 0x01e2a20000000c00 */
[----:B-----5:R-:W-:-:S13]  /*5160*/  ISETP.GE.AND P0, PT, R44, R120, PT ;  /* 0x000000782c00720c */ /* 0x020fda0003f06270 */
[----:B-12---:R-:W-:Y:S05]  /*5170*/  @P0 BRA `(.L_x_1397) ;  /* 0x0000000000b80947 */ /* 0x006fea0003800000 */
[----:B------:R-:W-:Y:S02]  /*5180*/  SHF.R.U32.HI R44, RZ, 0x10, R43 ;  /* 0x00000010ff2c7819 */ /* 0x000fe4000001162b */
[----:B------:R-:W-:Y:S02]  /*5190*/  SHF.R.U32.HI R46, RZ, 0x10, R41 ;  /* 0x00000010ff2e7819 */ /* 0x000fe40000011629 */
[----:B------:R-:W-:Y:S01]  /*51a0*/  SHF.R.U64 R45, R42, 0x10, R43 ;  /* 0x000000102a2d7819 */ /* 0x000fe2000000122b */
[----:B------:R-:W-:Y:S01]  /*51b0*/  IMAD.U32 R42, R39, 0x10000, RZ ;  /* 0x00010000272a7824 */ /* 0x000fe200078e00ff */
        /* <DEDUP_REMOVED lines=42> */
.L_x_1397:
[----:B------:R-:W-:Y:S05]  /*5460*/  BSYNC B1 ;  /* 0x0000000000017941 */ /* 0x000fea0003800000 */
.L_x_1396:
[----:B------:R-:W-:Y:S02]  /*5470*/  ULDC.64 UR4, c[0x0][0x208] ;  /* 0x0000820000047ab9 */ /* 0x000fe40000000a00 */
[----:B------:R1:W-:Y:S01]  /*5480*/  STG.E.128 desc[UR4][R48.64+0x180], R36 ;  /* 0x0001802430007986 */ /* 0x0003e2000c101d04 */
[----:B------:R-:W-:Y:S05]  /*5490*/  BRA `(.L_x_1383) ;  /* 0x0000002c00a47947 */ /* 0x000fea0003800000 */
.L_x_1359:
        /* <DEDUP_REMOVED lines=37> */
.L_x_1399:
[----:B------:R-:W-:Y:S05]  /*56f0*/  BSYNC B1 ;  /* 0x0000000000017941 */ /* 0x000fea0003800000 */
.L_x_1398:
[----:B------:R-:W-:Y:S01]  /*5700*/  ISETP.GE.AND P0, PT, R233, R105, PT ;  /* 0x00000069e900720c */ /* 0x000fe20003f06270 */
[----:B------:R-:W-:Y:S01]  /*5710*/  BSSY B1, `(.L_x_1400) ;  /* 0x0000024000017945 */ /* 0x000fe20003800000 */
[----:B0-----:R-:W-:Y:S02]  /*5720*/  CS2R R52, SRZ ;  /* 0x0000000000347805 */ /* 0x001fe4000001ff00 */
        /* <DEDUP_REMOVED lines=34> */
.L_x_1401:
[----:B------:R-:W-:Y:S05]  /*5950*/  BSYNC B1 ;  /* 0x0000000000017941 */ /* 0x000fea0003800000 */
.L_x_1400:
[----:B0-----:R-:W2:Y:S01]  /*5960*/  LDL R68, [R1+0x30] ;  /* 0x0000300001447983 */ /* 0x001ea20000100800 */
        /* <DEDUP_REMOVED lines=67> */
.L_x_1402:
[----:B------:R-:W-:Y:S01]  /*5da0*/  IMAD R98, R17, 0x8, R16 ;  /* 0x0000000811627824 */ /* 0x000fe200078e0210 */
[----:B------:R-:W-:Y:S01]  /*5db0*/  SHF.L.U32 R109, R236, 0x1f, RZ ;  /* 0x0000001fec6d7819 */ /* 0x000fe200000006ff */
[----:B------:R-:W0:Y:S01]  /*5dc0*/  LDC R121, c[0x0][0x2e4] ;  /* 0x0000b900ff797b82 */ /* 0x000e220000000800 */
[----:B------:R-:W-:Y:S02]  /*5dd0*/  BSSY B1, `(.L_x_1403) ;  /* 0x0000004000017945 */ /* 0x000fe40003800000 */
[----:B------:R-:W1:Y:S05]  /*5de0*/  SYNCS.PHASECHK.TRANS64.TRYWAIT P5, [R98+URZ+0x30890], R109 ;  /* 0x0308906d620075a7 */ /* 0x000e6a00080a017f */
[----:B------:R-:W2:Y:S01]  /*5df0*/  LDC.64 R110, c[0x0][0x2f0] ;  /* 0x0000bc00ff6e7b82 */ /* 0x000ea20000000a00 */
[----:B-1----:R-:W-:Y:S05]  /*5e00*/  @!P5 BRA `(.L_x_1404) ;  /* 0x000002380008d947 */ /* 0x002fea0003800000 */
.L_x_1780:
[----:B------:R-:W-:Y:S05]  /*5e10*/  BSYNC B1 ;  /* 0x0000000000017941 */ /* 0x000fea0003800000 */
.L_x_1403:
        /* <DEDUP_REMOVED lines=11> */
[----:B------:R-:W2:Y:S04]  /*5ed0*/  LDL R117, [R1+0x38] ;  /* 0x0000380001757983 */ /* 0x000ea80000100800 */
[----:B------:R-:W3:Y:S04]  /*5ee0*/  LDL R116, [R1+0x44] ;  /* 0x0000440001747983 */ /* 0x000ee80000100800 */
[----:B------:R-:W4:Y:S01]  /*5ef0*/  LDL R75, [R1+0x48] ;  /* 0x00004800014b7983 */ /* 0x000f220000100800 */
[----:B------:R-:W-:Y:S01]  /*5f00*/  SEL R68, R28, R123, !P3 ;  /* 0x0000007b1c447207 */ /* 0x000fe20005800000 */
[----:B------:R-:W-:Y:S01]  /*5f10*/  BSSY B3, `(.L_x_1409) ;  /* 0x000007a000037945 */ /* 0x000fe20003800000 */
[----:B------:R-:W-:-:S02]  /*5f20*/  IADD3 R72, P4, P5, R88, R114, R35 ;  /* 0x0000007258487210 */ /* 0x000fc40007d9e023 */
[----:B------:R-:W-:Y:S02]  /*5f30*/  SHF.R.S32.HI R69, RZ, 0x1f, R68 ;  /* 0x0000001fff457819 */ /* 0x000fe40000011444 */
[----:B------:R-:W-:Y:S02]  /*5f40*/  IADD3.X R74, R0, R131, R95, P4, P5 ;  /* 0x00000083004a7210 */ /* 0x000fe400027ea45f */
[----:B------:R-:W-:-:S04]  /*5f50*/  LEA.HI R69, R69, R68, RZ, 0x4 ;  /* 0x0000004445457211 */ /* 0x000fc800078f20ff */
[----:B------:R-:W-:-:S05]  /*5f60*/  LEA.HI.SX32 R69, R69, R34, 0x1c ;  /* 0x0000002245457211 */ /* 0x000fca00078fe2ff */
[----:B------:R-:W-:-:S05]  /*5f70*/  IMAD.SHL.U32 R71, R69, 0x8, RZ ;  /* 0x0000000845477824 */ /* 0x000fca00078e00ff */
[----:B------:R-:W-:-:S13]  /*5f80*/  ISETP.GE.AND P4, PT, R71, R121, PT ;  /* 0x000000794700720c */ /* 0x000fda0003f86270 */
[--C-:B------:R-:W-:Y:S02]  /*5f90*/  @!P4 SHF.R.S32.HI R68, RZ, 0x1f, R71.reuse ;  /* 0x0000001fff44c819 */ /* 0x100fe40000011447 */
[----:B------:R-:W-:Y:S02]  /*5fa0*/  @!P4 IADD3 R70, P5, P6, R88, R114, R71 ;  /* 0x000000725846c210 */ /* 0x000fe40007ebe047 */
[----:B------:R-:W-:Y:S02]  /*5fb0*/  LOP3.LUT R71, R71, 0x38, RZ, 0xc0, !PT ;  /* 0x0000003847477812 */ /* 0x000fe400078ec0ff */
[----:B------:R-:W-:Y:S02]  /*5fc0*/  @!P4 IADD3.X R73, R0, R131, R68, P5, P6 ;  /* 0x000000830049c210 */ /* 0x000fe40002fec444 */
[----:B------:R-:W-:-:S04]  /*5fd0*/  SHF.R.S32.HI R68, RZ, 0x1f, R69 ;  /* 0x0000001fff447819 */ /* 0x000fc80000011445 */
[----:B------:R-:W-:Y:S01]  /*5fe0*/  LEA.HI R68, R68, R69, RZ, 0x3 ;  /* 0x0000004544447211 */ /* 0x000fe200078f18ff */
[----:B------:R-:W-:-:S04]  /*5ff0*/  IMAD R69, R17, 0x4000, R6 ;  /* 0x0000400011457824 */ /* 0x000fc800078e0206 */
[----:B------:R-:W-:Y:S02]  /*6000*/  IMAD.SHL.U32 R68, R68, 0x200, RZ ;  /* 0x0000020044447824 */ /* 0x000fe400078e00ff */
[----:B------:R-:W-:-:S03]  /*6010*/  IMAD R69, R69, 0x2, R16 ;  /* 0x0000000245457824 */ /* 0x000fc600078e0210 */
[----:B------:R-:W-:Y:S02]  /*6020*/  LOP3.LUT R68, R68, 0x7ffff000, RZ, 0xc0, !PT ;  /* 0x7ffff00044447812 */ /* 0x000fe400078ec0ff */
[----:B--2---:R-:W-:-:S04]  /*6030*/  LOP3.LUT R71, R71, 0x1c0, R117, 0xf8, !PT ;  /* 0x000001c047477812 */ /* 0x004fc800078ef875 */
[----:B---3--:R-:W-:Y:S02]  /*6040*/  LOP3.LUT R71, R71, R116, RZ, 0x3c, !PT ;  /* 0x0000007447477212 */ /* 0x008fe400078e3cff */
[C---:B------:R-:W-:Y:S02]  /*6050*/  LEA R116, P5, R72.reuse, R106, 0x1 ;  /* 0x0000006a48747211 */ /* 0x040fe400078a08ff */
[----:B----4-:R-:W-:Y:S02]  /*6060*/  IADD3 R68, R71, R68, R75 ;  /* 0x0000004447447210 */ /* 0x010fe40007ffe04b */
[----:B------:R-:W-:Y:S02]  /*6070*/  LEA.HI.X R117, R72, R107, R74, 0x1, P5 ;  /* 0x0000006b48757211 */ /* 0x000fe400028f0c4a */
[----:B------:R-:W-:Y:S01]  /*6080*/  @!P4 LEA R118, P5, R70, R106, 0x1 ;  /* 0x0000006a4676c211 */ /* 0x000fe200078a08ff */
[----:B------:R-:W-:-:S03]  /*6090*/  IMAD R71, R17, 0x4000, R68 ;  /* 0x0000400011477824 */ /* 0x000fc600078e0244 */
[----:B------:R-:W-:Y:S01]  /*60a0*/  @!P4 LEA.HI.X R119, R70, R107, R73, 0x1, P5 ;  /* 0x0000006b4677c211 */ /* 0x000fe200028f0c49 */
[----:B------:R-:W-:Y:S01]  /*60b0*/  IMAD R72, R71, 0x2, R16 ;  /* 0x0000000247487824 */ /* 0x000fe200078e0210 */
[----:B------:R-:W-:Y:S01]  /*60c0*/  ISETP.GE.AND P5, PT, R228, R120, PT ;  /* 0x00000078e400720c */ /* 0x000fe20003fa6270 */
[----:B------:R-:W0:Y:S04]  /*60d0*/  LDS.128 R68, [R69+0x20400] ;  /* 0x0204000045447984 */ /* 0x000e280000000c00 */
[----:B------:R-:W2:Y:S08]  /*60e0*/  LDS.128 R72, [R72+0x20400] ;  /* 0x0204000048487984 */ /* 0x000eb00000000c00 */
[----:B------:R-:W-:Y:S05]  /*60f0*/  @P5 BRA `(.L_x_1410) ;  /* 0x00000004006c5947 */ /* 0x000fea0003800000 */
[----:B------:R-:W-:Y:S01]  /*6100*/  SHF.R.U32.HI R156, RZ, 0x10, R49 ;  /* 0x00000010ff9c7819 */ /* 0x000fe20000011631 */
[----:B0-----:R-:W-:Y:S01]  /*6110*/  IMAD.U32 R149, R71, 0x10000, RZ ;  /* 0x0001000047957824 */ /* 0x001fe200078e00ff */
[----:B------:R-:W-:Y:S01]  /*6120*/  SHF.R.U32.HI R154, RZ, 0x10, R41 ;  /* 0x00000010ff9a7819 */ /* 0x000fe20000011629 */
[----:B--2---:R-:W-:Y:S01]  /*6130*/  IMAD.U32 R151, R75, 0x10000, RZ ;  /* 0x000100004b977824 */ /* 0x004fe200078e00ff */
[----:B------:R-:W-:Y:S01]  /*6140*/  SHF.R.U64 R155, R48, 0x10, R49 ;  /* 0x00000010309b7819 */ /* 0x000fe20000001231 */
[C---:B------:R-:W-:Y:S01]  /*6150*/  IMAD.U32 R49, R69.reuse, 0x10000, RZ ;  /* 0x0001000045317824 */ /* 0x040fe200078e00ff */
[----:B------:R-:W-:Y:S01]  /*6160*/  LOP3.LUT R148, R69, 0xffff0000, RZ, 0xc0, !PT ;  /* 0xffff000045947812 */ /* 0x000fe200078ec0ff */
[----:B------:R-:W-:Y:S01]  /*6170*/  IMAD.U32 R48, R73, 0x10000, RZ ;  /* 0x0001000049307824 */ /* 0x000fe200078e00ff */
[----:B------:R-:W-:Y:S01]  /*6180*/  SHF.R.U64 R157, R42, 0x10, R43 ;  /* 0x000000102a9d7819 */ /* 0x000fe2000000122b */
[----:B------:R-:W-:Y:S01]  /*6190*/  IMAD.U32 R42, R74, 0x10000, RZ ;  /* 0x000100004a2a7824 */ /* 0x000fe200078e00ff */
[----:B------:R-:W-:-:S02]  /*61a0*/  LOP3.LUT R69, R71, 0xffff0000, RZ, 0xc0, !PT ;  /* 0xffff000047457812 */ /* 0x000fc400078ec0ff */
[----:B------:R-:W-:Y:S02]  /*61b0*/  PRMT R156, R127, 0x5432, R156 ;  /* 0x000054327f9c7816 */ /* 0x000fe4000000009c */
[----:B------:R-:W-:Y:S02]  /*61c0*/  SHF.R.U32.HI R161, RZ, 0x10, R43 ;  /* 0x00000010ffa17819 */ /* 0x000fe4000001162b */
[----:B------:R-:W-:Y:S02]  /*61d0*/  PRMT R71, R126, 0x5432, R154 ;  /* 0x000054327e477816 */ /* 0x000fe4000000009a */
[----:B------:R-:W-:Y:S02]  /*61e0*/  SHF.R.U32.HI R158, RZ, 0x10, R51 ;  /* 0x00000010ff9e7819 */ /* 0x000fe40000011633 */
[----:B------:R-:W-:Y:S01]  /*61f0*/  SHF.R.U64 R160, R40, 0x10, R41 ;  /* 0x0000001028a07819 */ /* 0x000fe20000001229 */
[----:B------:R-:W-:Y:S01]  /*6200*/  IMAD.U32 R41, R68, 0x10000, RZ ;  /* 0x0001000044297824 */ /* 0x000fe200078e00ff */
[----:B------:R-:W-:Y:S01]  /*6210*/  PRMT R43, R122, 0x5432, R157 ;  /* 0x000054327a2b7816 */ /* 0x000fe2000000009d */
[----:B------:R-:W-:Y:S01]  /*6220*/  IMAD.U32 R157, R156, 0x10000, RZ ;  /* 0x000100009c9d7824 */ /* 0x000fe200078e00ff */
[----:B------:R-:W-:Y:S01]  /*6230*/  PRMT R154, R152, 0x5410, R161 ;  /* 0x00005410989a7816 */ /* 0x000fe200000000a1 */
[----:B------:R-:W-:Y:S01]  /*6240*/  IMAD.U32 R152, R71, 0x10000, RZ ;  /* 0x0001000047987824 */ /* 0x000fe200078e00ff */
[----:B------:R-:W-:Y:S01]  /*6250*/  LOP3.LUT R150, R73, 0xffff0000, RZ, 0xc0, !PT ;  /* 0xffff000049967812 */ /* 0x000fe200078ec0ff */
[----:B------:R-:W-:Y:S01]  /*6260*/  IMAD.U32 R40, R70, 0x10000, RZ ;  /* 0x0001000046287824 */ /* 0x000fe200078e00ff */
[----:B------:R-:W-:-:S02]  /*6270*/  PRMT R158, R153, 0x5410, R158 ;  /* 0x00005410999e7816 */ /* 0x000fc4000000009e */
[----:B------:R-:W-:Y:S01]  /*6280*/  PRMT R73, R125, 0x5432, R160 ;  /* 0x000054327d497816 */ /* 0x000fe200000000a0 */
[----:B------:R-:W-:Y:S01]  /*6290*/  FMUL.FTZ R160, R48, R157 ;  /* 0x0000009d30a07220 */ /* 0x000fe20000410000 */
[----:B------:R-:W-:Y:S01]  /*62a0*/  SHF.R.U64 R159, R50, 0x10, R51 ;  /* 0x00000010329f7819 */ /* 0x000fe20000001233 */
[----:B------:R-:W-:Y:S01]  /*62b0*/  IMAD.U32 R50, R72, 0x10000, RZ ;  /* 0x0001000048327824 */ /* 0x000fe200078e00ff */
[----:B------:R-:W-:Y:S01]  /*62c0*/  PRMT R155, R162, 0x5410, R155 ;  /* 0x00005410a29b7816 */ /* 0x000fe2000000009b */
[-C--:B------:R-:W-:Y:S01]  /*62d0*/  FMUL.FTZ R162, R48, R152.reuse ;  /* 0x0000009830a27220 */ /* 0x080fe20000410000 */
[----:B------:R-:W-:Y:S01]  /*62e0*/  LOP3.LUT R153, R156, 0xffff0000, RZ, 0xc0, !PT ;  /* 0xffff00009c997812 */ /* 0x000fe200078ec0ff */
[----:B------:R-:W-:Y:S01]  /*62f0*/  IMAD.U32 R156, R158, 0x10000, RZ ;  /* 0x000100009e9c7824 */ /* 0x000fe200078e00ff */
[----:B------:R-:W-:Y:S01]  /*6300*/  LOP3.LUT R71, R71, 0xffff0000, RZ, 0xc0, !PT ;  /* 0xffff000047477812 */ /* 0x000fe200078ec0ff */
[C---:B------:R-:W-:Y:S01]  /*6310*/  FFMA.FTZ R48, R49.reuse, R152, -R160 ;  /* 0x0000009831307223 */ /* 0x040fe200000108a0 */
[----:B------:R-:W-:Y:S01]  /*6320*/  PRMT R51, R124, 0x5432, R159 ;  /* 0x000054327c337816 */ /* 0x000fe2000000009f */
[C---:B------:R-:W-:Y:S01]  /*6330*/  FMUL.FTZ R159, R150.reuse, R153 ;  /* 0x00000099969f7220 */ /* 0x040fe20000410000 */
[----:B------:R-:W-:Y:S01]  /*6340*/  FFMA.FTZ R49, R49, R157, R162 ;  /* 0x0000009d31317223 */ /* 0x000fe200000100a2 */
[----:B------:R-:W-:Y:S01]  /*6350*/  FMUL.FTZ R157, R150, R71 ;  /* 0x00000047969d7220 */ /* 0x000fe20000410000 */
[----:B------:R-:W-:Y:S01]  /*6360*/  LOP3.LUT R75, R75, 0xffff0000, RZ, 0xc0, !PT ;  /* 0xffff00004b4b7812 */ /* 0x000fe200078ec0ff */
[----:B------:R-:W-:-:S02]  /*6370*/  IMAD.U32 R152, R154, 0x10000, RZ ;  /* 0x000100009a987824 */ /* 0x000fc400078e00ff */
[C---:B------:R-:W-:Y:S01]  /*6380*/  FMUL.FTZ R150, R151.reuse, R156 ;  /* 0x0000009c97967220 */ /* 0x040fe20000410000 */
[----:B------:R-:W-:Y:S01]  /*6390*/  LOP3.LUT R158, R158, 0xffff0000, RZ, 0xc0, !PT ;  /* 0xffff00009e9e7812 */ /* 0x000fe200078ec0ff */
[----:B------:R-:W-:Y:S01]  /*63a0*/  FFMA.FTZ R71, R148, R71, -R159 ;  /* 0x0000004794477223 */ /* 0x000fe2000001089f */
[----:B------:R-:W-:Y:S01]  /*63b0*/  LOP3.LUT R154, R154, 0xffff0000, RZ, 0xc0, !PT ;  /* 0xffff00009a9a7812 */ /* 0x000fe200078ec0ff */
[----:B------:R-:W-:Y:S01]  /*63c0*/  FFMA.FTZ R148, R148, R153, R157 ;  /* 0x0000009994947223 */ /* 0x000fe2000001009d */
[-C--:B------:R-:W-:Y:S01]  /*63d0*/  FMUL.FTZ R151, R151, R152.reuse ;  /* 0x0000009897977220 */ /* 0x080fe20000410000 */
[----:B------:R-:W-:Y:S01]  /*63e0*/  FFMA.FTZ R153, R149, R152, -R150 ;  /* 0x0000009895997223 */ /* 0x000fe20000010896 */
[----:B------:R-:W-:Y:S01]  /*63f0*/  FMUL.FTZ R152, R75, R158 ;  /* 0x0000009e4b987220 */ /* 0x000fe20000410000 */
[----:B------:R-:W-:Y:S01]  /*6400*/  IMAD.U32 R150, R155, 0x10000, RZ ;  /* 0x000100009b967824 */ /* 0x000fe200078e00ff */
[----:B------:R-:W-:Y:S01]  /*6410*/  LOP3.LUT R72, R72, 0xffff0000, RZ, 0xc0, !PT ;  /* 0xffff000048487812 */ /* 0x000fe200078ec0ff */
[----:B------:R-:W-:Y:S01]  /*6420*/  FMUL.FTZ R160, R75, R154 ;  /* 0x0000009a4ba07220 */ /* 0x000fe20000410000 */
[----:B------:R-:W-:Y:S01]  /*6430*/  LOP3.LUT R155, R155, 0xffff0000, RZ, 0xc0, !PT ;  /* 0xffff00009b9b7812 */ /* 0x000fe200078ec0ff */
[----:B------:R-:W-:Y:S01]  /*6440*/  FFMA.FTZ R156, R149, R156, R151 ;  /* 0x0000009c959c7223 */ /* 0x000fe20000010097 */
[----:B------:R-:W-:-:S02]  /*6450*/  IMAD.U32 R149, R73, 0x10000, RZ ;  /* 0x0001000049957824 */ /* 0x000fc400078e00ff */
[----:B------:R-:W-:Y:S01]  /*6460*/  FFMA.FTZ R154, R69, R154, -R152 ;  /* 0x0000009a459a7223 */ /* 0x000fe20000010898 */
[----:B------:R-:W-:Y:S01]  /*6470*/  LOP3.LUT R73, R73, 0xffff0000, RZ, 0xc0, !PT ;  /* 0xffff000049497812 */ /* 0x000fe200078ec0ff */
[----:B------:R-:W-:Y:S01]  /*6480*/  FMUL.FTZ R152, R50, R150 ;  /* 0x0000009632987220 */ /* 0x000fe20000410000 */
[----:B------:R-:W-:Y:S01]  /*6490*/  LOP3.LUT R68, R68, 0xffff0000, RZ, 0xc0, !PT ;  /* 0xffff000044447812 */ /* 0x000fe200078ec0ff */
[----:B------:R-:W-:Y:S01]  /*64a0*/  FFMA.FTZ R157, R69, R158, R160 ;  /* 0x0000009e459d7223 */ /* 0x000fe200000100a0 */
[----:B------:R-:W-:Y:S01]  /*64b0*/  FMUL.FTZ R69, R72, R155 ;  /* 0x0000009b48457220 */ /* 0x000fe20000410000 */
[-C--:B------:R-:W-:Y:S01]  /*64c0*/  FMUL.FTZ R75, R50, R149.reuse ;  /* 0x00000095324b7220 */ /* 0x080fe20000410000 */
[C---:B------:R-:W-:Y:S01]  /*64d0*/  FFMA.FTZ R152, R41.reuse, R149, -R152 ;  /* 0x0000009529987223 */ /* 0x040fe20000010898 */
[-C--:B------:R-:W-:Y:S01]  /*64e0*/  FMUL.FTZ R149, R72, R73.reuse ;  /* 0x0000004948957220 */ /* 0x080fe20000410000 */
[----:B------:R-:W-:Y:S01]  /*64f0*/  FFMA.FTZ R73, R68, R73, -R69 ;  /* 0x0000004944497223 */ /* 0x000fe20000010845 */
[----:B------:R-:W-:Y:S01]  /*6500*/  FFMA.FTZ R75, R41, R150, R75 ;  /* 0x00000096294b7223 */ /* 0x000fe2000001004b */
[----:B------:R-:W-:Y:S01]  /*6510*/  IMAD.U32 R69, R51, 0x10000, RZ ;  /* 0x0001000033457824 */ /* 0x000fe200078e00ff */
[----:B------:R-:W-:Y:S01]  /*6520*/  LOP3.LUT R74, R74, 0xffff0000, RZ, 0xc0, !PT ;  /* 0xffff00004a4a7812 */ /* 0x000fe200078ec0ff */
[----:B------:R-:W-:Y:S01]  /*6530*/  IMAD.U32 R41, R43, 0x10000, RZ ;  /* 0x000100002b297824 */ /* 0x000fe200078e00ff */
[----:B------:R-:W-:Y:S01]  /*6540*/  LOP3.LUT R51, R51, 0xffff0000, RZ, 0xc0, !PT ;  /* 0xffff000033337812 */ /* 0x000fe200078ec0ff */
[----:B------:R-:W-:Y:S01]  /*6550*/  FFMA.FTZ R68, R68, R155, R149 ;  /* 0x0000009b44447223 */ /* 0x000fe20000010095 */
[----:B------:R-:W-:Y:S01]  /*6560*/  LOP3.LUT R43, R43, 0xffff0000, RZ, 0xc0, !PT ;  /* 0xffff00002b2b7812 */ /* 0x000fe200078ec0ff */
[----:B------:R-:W-:Y:S01]  /*6570*/  FMUL.FTZ R149, R42, R69 ;  /* 0x000000452a957220 */ /* 0x000fe20000410000 */
[----:B------:R-:W-:Y:S01]  /*6580*/  LOP3.LUT R70, R70, 0xffff0000, RZ, 0xc0, !PT ;  /* 0xffff000046467812 */ /* 0x000fe200078ec0ff */
        /* <DEDUP_REMOVED lines=16> */
[----:B------:R-:W-:-:S02]  /*6690*/  F2FP.BF16.F32.PACK_AB R70, R40, R149 ;  /* 0x000000952846723e */ /* 0x000fc400000010ff */
[----:B------:R-:W-:-:S07]  /*66a0*/  F2FP.BF16.F32.PACK_AB R74, R51, R42 ;  /* 0x0000002a334a723e */ /* 0x000fce00000010ff */
.L_x_1410:
[----:B------:R-:W-:Y:S05]  /*66b0*/  BSYNC B3 ;  /* 0x0000000000037941 */ /* 0x000fea0003800000 */
.L_x_1409:
[----:B------:R-:W-:Y:S02]  /*66c0*/  ULDC.64 UR4, c[0x0][0x208] ;  /* 0x0000820000047ab9 */ /* 0x000fe40000000a00 */
[----:B0-----:R0:W-:Y:S04]  /*66d0*/  STG.E.128 desc[UR4][R116.64], R68 ;  /* 0x0000004474007986 */ /* 0x0011e8000c101d04 */
[----:B--2---:R0:W-:Y:S02]  /*66e0*/  @!P4 STG.E.128 desc[UR4][R118.64], R72 ;  /* 0x000000487600c986 */ /* 0x0041e4000c101d04 */
.L_x_1408:
[----:B------:R-:W-:Y:S05]  /*66f0*/  BSYNC B2 ;  /* 0x0000000000027941 */ /* 0x000fea0003800000 */
.L_x_1407:
[----:B------:R-:W-:-:S13]  /*6700*/  ISETP.NE.AND P4, PT, R92, RZ, PT ;  /* 0x000000ff5c00720c */ /* 0x000fda0003f85270 */
        /* <DEDUP_REMOVED lines=17> */
[----:B------:R-:W-:Y:S02]  /*6820*/  SHF.R.S32.HI R40, RZ, 0x1f, R41 ;  /* 0x0000001fff287819 */ /* 0x000fe40000011429 */
[----:B0-----:R-:W-:-:S02]  /*6830*/  LEA R68, P5, R42, R106, 0x1 ;  /* 0x0000006a2a447211 */ /* 0x001fc400078a08ff */
[----:B------:R-:W-:Y:S01]  /*6840*/  LEA.HI R40, R40, R41, RZ, 0x3 ;  /* 0x0000002928287211 */ /* 0x000fe200078f18ff */
[----:B------:R-:W-:Y:S01]  /*6850*/  IMAD R41, R17, 0x4000, R8 ;  /* 0x0000400011297824 */ /* 0x000fe200078e0208 */
[-C--:B------:R-:W-:Y:S02]  /*6860*/  LEA.HI.X R69, R42, R107.reuse, R48, 0x1, P5 ;  /* 0x0000006b2a457211 */ /* 0x080fe400028f0c30 */
[----:B------:R-:W-:Y:S01]  /*6870*/  @!P4 LEA R70, P5, R114, R106, 0x1 ;  /* 0x0000006a7246c211 */ /* 0x000fe200078a08ff */
[----:B------:R-:W-:Y:S02]  /*6880*/  IMAD.SHL.U32 R40, R40, 0x200, RZ ;  /* 0x0000020028287824 */ /* 0x000fe400078e00ff */
[----:B------:R-:W-:Y:S01]  /*6890*/  IMAD R41, R41, 0x2, R16 ;  /* 0x0000000229297824 */ /* 0x000fe200078e0210 */
[----:B------:R-:W-:Y:S02]  /*68a0*/  @!P4 LEA.HI.X R71, R114, R107, R131, 0x1, P5 ;  /* 0x0000006b7247c211 */ /* 0x000fe400028f0c83 */
[----:B------:R-:W-:-:S02]  /*68b0*/  LOP3.LUT R40, R40, 0x7ffff000, RZ, 0xc0, !PT ;  /* 0x7ffff00028287812 */ /* 0x000fc400078ec0ff */
[----:B------:R-:W-:Y:S02]  /*68c0*/  ISETP.GE.AND P5, PT, R225, R120, PT ;  /* 0x00000078e100720c */ /* 0x000fe40003fa6270 */
[----:B--2---:R-:W-:-:S04]  /*68d0*/  LOP3.LUT R43, R43, 0x1c0, R51, 0xf8, !PT ;  /* 0x000001c02b2b7812 */ /* 0x004fc800078ef833 */
[----:B---3--:R-:W-:-:S04]  /*68e0*/  LOP3.LUT R43, R43, R50, RZ, 0x3c, !PT ;  /* 0x000000322b2b7212 */ /* 0x008fc800078e3cff */
[----:B----4-:R-:W-:-:S05]  /*68f0*/  IADD3 R40, R43, R40, R49 ;  /* 0x000000282b287210 */ /* 0x010fca0007ffe031 */
[----:B------:R-:W-:-:S04]  /*6900*/  IMAD R43, R17, 0x4000, R40 ;  /* 0x00004000112b7824 */ /* 0x000fc800078e0228 */
[----:B------:R-:W-:Y:S02]  /*6910*/  IMAD R48, R43, 0x2, R16 ;  /* 0x000000022b307824 */ /* 0x000fe400078e0210 */
[----:B------:R-:W0:Y:S04]  /*6920*/  LDS.128 R40, [R41+0x20400] ;  /* 0x0204000029287984 */ /* 0x000e280000000c00 */
[----:B------:R-:W2:Y:S01]  /*6930*/  LDS.128 R48, [R48+0x20400] ;  /* 0x0204000030307984 */ /* 0x000ea20000000c00 */
[----:B------:R-:W-:Y:S05]  /*6940*/  @P5 BRA `(.L_x_1412) ;  /* 0x00000004006c5947 */ /* 0x000fea0003800000 */
[----:B------:R-:W-:Y:S02]  /*6950*/  SHF.R.U32.HI R72, RZ, 0x10, R45 ;  /* 0x00000010ff487819 */ /* 0x000fe4000001162d */
[----:B------:R-:W-:Y:S02]  /*6960*/  SHF.R.U32.HI R116, RZ, 0x10, R37 ;  /* 0x00000010ff747819 */ /* 0x000fe40000011625 */
[--C-:B------:R-:W-:Y:S01]  /*6970*/  SHF.R.U64 R73, R38, 0x10, R39.reuse ;  /* 0x0000001026497819 */ /* 0x100fe20000001227 */
[----:B0-----:R-:W-:Y:S01]  /*6980*/  IMAD.U32 R38, R40, 0x10000, RZ ;  /* 0x0001000028267824 */ /* 0x001fe200078e00ff */
[----:B------:R-:W-:Y:S02]  /*6990*/  PRMT R147, R147, 0x5410, R72 ;  /* 0x0000541093937816 */ /* 0x000fe40000000048 */
[----:B------:R-:W-:Y:S02]  /*69a0*/  PRMT R143, R143, 0x5410, R116 ;  /* 0x000054108f8f7816 */ /* 0x000fe40000000074 */
[----:B------:R-:W-:Y:S01]  /*69b0*/  SHF.R.U32.HI R114, RZ, 0x10, R39 ;  /* 0x00000010ff727819 */ /* 0x000fe20000011627 */
[----:B------:R-:W-:Y:S01]  /*69c0*/  IMAD.U32 R39, R41, 0x10000, RZ ;  /* 0x0001000029277824 */ /* 0x000fe200078e00ff */
[----:B------:R-:W-:Y:S01]  /*69d0*/  SHF.R.U64 R75, R46, 0x10, R47 ;  /* 0x000000102e4b7819 */ /* 0x000fe2000000122f */
[----:B--2---:R-:W-:Y:S01]  /*69e0*/  IMAD.U32 R46, R49, 0x10000, RZ ;  /* 0x00010000312e7824 */ /* 0x004fe200078e00ff */
[----:B------:R-:W-:Y:S01]  /*69f0*/  PRMT R140, R140, 0x5410, R73 ;  /* 0x000054108c8c7816 */ /* 0x000fe20000000049 */
[----:B------:R-:W-:Y:S01]  /*6a00*/  IMAD.U32 R73, R147, 0x10000, RZ ;  /* 0x0001000093497824 */ /* 0x000fe200078e00ff */
[----:B------:R-:W-:Y:S01]  /*6a10*/  SHF.R.U32.HI R74, RZ, 0x10, R47 ;  /* 0x00000010ff4a7819 */ /* 0x000fe2000001162f */
[----:B------:R-:W-:Y:S01]  /*6a20*/  IMAD.U32 R72, R143, 0x10000, RZ ;  /* 0x000100008f487824 */ /* 0x000fe200078e00ff */
[----:B------:R-:W-:Y:S01]  /*6a30*/  PRMT R141, R141, 0x5410, R114 ;  /* 0x000054108d8d7816 */ /* 0x000fe20000000072 */
[CC--:B------:R-:W-:Y:S01]  /*6a40*/  FMUL.FTZ R114, R46.reuse, R73.reuse ;  /* 0x000000492e727220 */ /* 0x0c0fe20000410000 */
[----:B------:R-:W-:Y:S01]  /*6a50*/  PRMT R145, R145, 0x5410, R74 ;  /* 0x0000541091917816 */ /* 0x000fe2000000004a */
[-C--:B------:R-:W-:Y:S01]  /*6a60*/  FMUL.FTZ R116, R46, R72.reuse ;  /* 0x000000482e747220 */ /* 0x080fe20000410000 */
[----:B------:R-:W-:Y:S01]  /*6a70*/  LOP3.LUT R47, R49, 0xffff0000, RZ, 0xc0, !PT ;  /* 0xffff0000312f7812 */ /* 0x000fe200078ec0ff */
[----:B------:R-:W-:Y:S01]  /*6a80*/  IMAD.U32 R49, R51, 0x10000, RZ ;  /* 0x0001000033317824 */ /* 0x000fe200078e00ff */
[----:B------:R-:W-:Y:S01]  /*6a90*/  LOP3.LUT R74, R147, 0xffff0000, RZ, 0xc0, !PT ;  /* 0xffff0000934a7812 */ /* 0x000fe200078ec0ff */
[C---:B------:R-:W-:Y:S01]  /*6aa0*/  FFMA.FTZ R116, R39.reuse, R73, R116 ;  /* 0x0000004927747223 */ /* 0x040fe20000010074 */
[----:B------:R-:W-:Y:S01]  /*6ab0*/  PRMT R144, R144, 0x5410, R75 ;  /* 0x0000541090907816 */ /* 0x000fe2000000004b */
[----:B------:R-:W-:Y:S01]  /*6ac0*/  FFMA.FTZ R75, R39, R72, -R114 ;  /* 0x00000048274b7223 */ /* 0x000fe20000010872 */
[----:B------:R-:W-:Y:S01]  /*6ad0*/  LOP3.LUT R46, R143, 0xffff0000, RZ, 0xc0, !PT ;  /* 0xffff00008f2e7812 */ /* 0x000fe200078ec0ff */
[----:B------:R-:W-:Y:S01]  /*6ae0*/  IMAD.U32 R72, R145, 0x10000, RZ ;  /* 0x0001000091487824 */ /* 0x000fe200078e00ff */
[----:B------:R-:W-:Y:S01]  /*6af0*/  LOP3.LUT R41, R41, 0xffff0000, RZ, 0xc0, !PT ;  /* 0xffff000029297812 */ /* 0x000fe200078ec0ff */
[----:B------:R-:W-:Y:S01]  /*6b00*/  FMUL.FTZ R114, R47, R74 ;  /* 0x0000004a2f727220 */ /* 0x000fe20000410000 */
[----:B------:R-:W-:Y:S01]  /*6b10*/  SHF.R.U64 R115, R44, 0x10, R45 ;  /* 0x000000102c737819 */ /* 0x000fe2000000122d */
[----:B------:R-:W-:Y:S01]  /*6b20*/  IMAD.U32 R39, R141, 0x10000, RZ ;  /* 0x000100008d277824 */ /* 0x000fe200078e00ff */
[----:B------:R-:W-:Y:S01]  /*6b30*/  SHF.R.U64 R117, R36, 0x10, R37 ;  /* 0x0000001024757819 */ /* 0x000fe20000001225 */
[----:B------:R-:W-:Y:S01]  /*6b40*/  FMUL.FTZ R148, R47, R46 ;  /* 0x0000002e2f947220 */ /* 0x000fe20000410000 */
[----:B------:R-:W-:Y:S01]  /*6b50*/  FMUL.FTZ R47, R49, R72 ;  /* 0x00000048312f7220 */ /* 0x000fe20000410000 */
[----:B------:R-:W-:Y:S01]  /*6b60*/  IMAD.U32 R44, R43, 0x10000, RZ ;  /* 0x000100002b2c7824 */ /* 0x000fe200078e00ff */
[----:B------:R-:W-:Y:S01]  /*6b70*/  PRMT R146, R146, 0x5410, R115 ;  /* 0x0000541092927816 */ /* 0x000fe20000000073 */
[----:B------:R-:W-:Y:S01]  /*6b80*/  FFMA.FTZ R118, R41, R46, -R114 ;  /* 0x0000002e29767223 */ /* 0x000fe20000010872 */
[-C--:B------:R-:W-:Y:S01]  /*6b90*/  FMUL.FTZ R49, R49, R39.reuse ;  /* 0x0000002731317220 */ /* 0x080fe20000410000 */
[----:B------:R-:W-:Y:S01]  /*6ba0*/  LOP3.LUT R51, R51, 0xffff0000, RZ, 0xc0, !PT ;  /* 0xffff000033337812 */ /* 0x000fe200078ec0ff */
[----:B------:R-:W-:Y:S01]  /*6bb0*/  FFMA.FTZ R73, R41, R74, R148 ;  /* 0x0000004a29497223 */ /* 0x000fe20000010094 */
[----:B------:R-:W-:Y:S01]  /*6bc0*/  PRMT R142, R142, 0x5410, R117 ;  /* 0x000054108e8e7816 */ /* 0x000fe20000000075 */
[C---:B------:R-:W-:Y:S01]  /*6bd0*/  FFMA.FTZ R74, R44.reuse, R39, -R47 ;  /* 0x000000272c4a7223 */ /* 0x040fe2000001082f */
[----:B------:R-:W-:Y:S01]  /*6be0*/  LOP3.LUT R114, R145, 0xffff0000, RZ, 0xc0, !PT ;  /* 0xffff000091727812 */ /* 0x000fe200078ec0ff */
[----:B------:R-:W-:Y:S01]  /*6bf0*/  FFMA.FTZ R72, R44, R72, R49 ;  /* 0x000000482c487223 */ /* 0x000fe20000010031 */
[----:B------:R-:W-:Y:S01]  /*6c00*/  LOP3.LUT R46, R141, 0xffff0000, RZ, 0xc0, !PT ;  /* 0xffff00008d2e7812 */ /* 0x000fe200078ec0ff */
[----:B------:R-:W-:Y:S01]  /*6c10*/  IMAD.U32 R45, R48, 0x10000, RZ ;  /* 0x00010000302d7824 */ /* 0x000fe200078e00ff */
[----:B------:R-:W-:Y:S01]  /*6c20*/  LOP3.LUT R43, R43, 0xffff0000, RZ, 0xc0, !PT ;  /* 0xffff00002b2b7812 */ /* 0x000fe200078ec0ff */
[----:B------:R-:W-:Y:S01]  /*6c30*/  IMAD.U32 R44, R146, 0x10000, RZ ;  /* 0x00010000922c7824 */ /* 0x000fe200078e00ff */
[----:B------:R-:W-:Y:S01]  /*6c40*/  LOP3.LUT R48, R48, 0xffff0000, RZ, 0xc0, !PT ;  /* 0xffff000030307812 */ /* 0x000fe200078ec0ff */
[----:B------:R-:W-:Y:S01]  /*6c50*/  FMUL.FTZ R148, R51, R114 ;  /* 0x0000007233947220 */ /* 0x000fe20000410000 */
[----:B------:R-:W-:-:S02]  /*6c60*/  IMAD.U32 R39, R142, 0x10000, RZ ;  /* 0x000100008e277824 */ /* 0x000fc400078e00ff */
[----:B------:R-:W-:Y:S01]  /*6c70*/  FMUL.FTZ R150, R51, R46 ;  /* 0x0000002e33967220 */ /* 0x000fe20000410000 */
[----:B------:R-:W-:Y:S01]  /*6c80*/  LOP3.LUT R47, R146, 0xffff0000, RZ, 0xc0, !PT ;  /* 0xffff0000922f7812 */ /* 0x000fe200078ec0ff */
[----:B------:R-:W-:Y:S01]  /*6c90*/  FMUL.FTZ R49, R45, R44 ;  /* 0x0000002c2d317220 */ /* 0x000fe20000410000 */
[----:B------:R-:W-:Y:S01]  /*6ca0*/  LOP3.LUT R40, R40, 0xffff0000, RZ, 0xc0, !PT ;  /* 0xffff000028287812 */ /* 0x000fe200078ec0ff */
[----:B------:R-:W-:Y:S01]  /*6cb0*/  FFMA.FTZ R115, R43, R46, -R148 ;  /* 0x0000002e2b737223 */ /* 0x000fe20000010894 */
[----:B------:R-:W-:Y:S01]  /*6cc0*/  LOP3.LUT R41, R142, 0xffff0000, RZ, 0xc0, !PT ;  /* 0xffff00008e297812 */ /* 0x000fe200078ec0ff */
[----:B------:R-:W-:Y:S01]  /*6cd0*/  FMUL.FTZ R45, R45, R39 ;  /* 0x000000272d2d7220 */ /* 0x000fe20000410000 */
[----:B------:R-:W-:Y:S01]  /*6ce0*/  FFMA.FTZ R117, R43, R114, R150 ;  /* 0x000000722b757223 */ /* 0x000fe20000010096 */
[----:B------:R-:W-:Y:S01]  /*6cf0*/  FMUL.FTZ R43, R48, R47 ;  /* 0x0000002f302b7220 */ /* 0x000fe20000410000 */
[----:B------:R-:W-:Y:S02]  /*6d00*/  IMAD.U32 R37, R50, 0x10000, RZ ;  /* 0x0001000032257824 */ /* 0x000fe400078e00ff */
[C---:B------:R-:W-:Y:S01]  /*6d10*/  FFMA.FTZ R45, R38.reuse, R44, R45 ;  /* 0x0000002c262d7223 */ /* 0x040fe2000001002d */
[----:B------:R-:W-:Y:S01]  /*6d20*/  FFMA.FTZ R49, R38, R39, -R49 ;  /* 0x0000002726317223 */ /* 0x000fe20000010831 */
[-C--:B------:R-:W-:Y:S01]  /*6d30*/  FMUL.FTZ R51, R48, R41.reuse ;  /* 0x0000002930337220 */ /* 0x080fe20000410000 */
[----:B------:R-:W-:Y:S01]  /*6d40*/  FFMA.FTZ R44, R40, R41, -R43 ;  /* 0x00000029282c7223 */ /* 0x000fe2000001082b */
[----:B------:R-:W-:Y:S01]  /*6d50*/  LOP3.LUT R50, R50, 0xffff0000, RZ, 0xc0, !PT ;  /* 0xffff000032327812 */ /* 0x000fe200078ec0ff */
[C---:B------:R-:W-:Y:S01]  /*6d60*/  IMAD.U32 R41, R144.reuse, 0x10000, RZ ;  /* 0x0001000090297824 */ /* 0x040fe200078e00ff */
[----:B------:R-:W-:Y:S01]  /*6d70*/  LOP3.LUT R43, R144, 0xffff0000, RZ, 0xc0, !PT ;  /* 0xffff0000902b7812 */ /* 0x000fe200078ec0ff */
[C---:B------:R-:W-:Y:S01]  /*6d80*/  IMAD.U32 R38, R140.reuse, 0x10000, RZ ;  /* 0x000100008c267824 */ /* 0x040fe200078e00ff */
[----:B------:R-:W-:Y:S01]  /*6d90*/  LOP3.LUT R39, R140, 0xffff0000, RZ, 0xc0, !PT ;  /* 0xffff00008c277812 */ /* 0x000fe200078ec0ff */
[----:B------:R-:W-:Y:S01]  /*6da0*/  FFMA.FTZ R40, R40, R47, R51 ;  /* 0x0000002f28287223 */ /* 0x000fe20000010033 */
[----:B------:R-:W-:-:S02]  /*6db0*/  IMAD.U32 R36, R42, 0x10000, RZ ;  /* 0x000100002a247824 */ /* 0x000fc400078e00ff */
[C---:B------:R-:W-:Y:S01]  /*6dc0*/  FMUL.FTZ R47, R37.reuse, R41 ;  /* 0x00000029252f7220 */ /* 0x040fe20000410000 */
[-C--:B------:R-:W-:Y:S01]  /*6dd0*/  FMUL.FTZ R46, R37, R38.reuse ;  /* 0x00000026252e7220 */ /* 0x080fe20000410000 */
[----:B------:R-:W-:Y:S01]  /*6de0*/  LOP3.LUT R42, R42, 0xffff0000, RZ, 0xc0, !PT ;  /* 0xffff00002a2a7812 */ /* 0x000fe200078ec0ff */
[C---:B------:R-:W-:Y:S01]  /*6df0*/  FMUL.FTZ R37, R50.reuse, R43 ;  /* 0x0000002b32257220 */ /* 0x040fe20000410000 */
[----:B------:R-:W-:Y:S01]  /*6e00*/  FMUL.FTZ R50, R50, R39 ;  /* 0x0000002732327220 */ /* 0x000fe20000410000 */
[C---:B------:R-:W-:Y:S01]  /*6e10*/  FFMA.FTZ R47, R36.reuse, R38, -R47 ;  /* 0x00000026242f7223 */ /* 0x040fe2000001082f */
[----:B------:R-:W-:Y:S01]  /*6e20*/  FFMA.FTZ R46, R36, R41, R46 ;  /* 0x00000029242e7223 */ /* 0x000fe2000001002e */
[C---:B------:R-:W-:Y:S01]  /*6e30*/  FFMA.FTZ R36, R42.reuse, R39, -R37 ;  /* 0x000000272a247223 */ /* 0x040fe20000010825 */
[----:B------:R-:W-:Y:S01]  /*6e40*/  FFMA.FTZ R43, R42, R43, R50 ;  /* 0x0000002b2a2b7223 */ /* 0x000fe20000010032 */
[----:B------:R-:W-:Y:S02]  /*6e50*/  F2FP.BF16.F32.PACK_AB R74, R115, R74 ;  /* 0x0000004a734a723e */ /* 0x000fe400000010ff */
        /* <DEDUP_REMOVED lines=10> */
.L_x_1412:
[----:B------:R-:W-:Y:S05]  /*6f00*/  BSYNC B2 ;  /* 0x0000000000027941 */ /* 0x000fea0003800000 */
.L_x_1411:
[----:B------:R-:W-:Y:S02]  /*6f10*/  ULDC.64 UR4, c[0x0][0x208] ;  /* 0x0000820000047ab9 */ /* 0x000fe40000000a00 */
[----:B0-----:R3:W-:Y:S04]  /*6f20*/  STG.E.128 desc[UR4][R68.64], R40 ;  /* 0x0000002844007986 */ /* 0x0017e8000c101d04 */
[----:B--2---:R3:W-:Y:S02]  /*6f30*/  @!P4 STG.E.128 desc[UR4][R70.64], R48 ;  /* 0x000000304600c986 */ /* 0x0047e4000c101d04 */
.L_x_1406:
[----:B------:R-:W-:Y:S05]  /*6f40*/  BSYNC B1 ;  /* 0x0000000000017941 */ /* 0x000fea0003800000 */
.L_x_1405:
[----:B------:R-:W4:Y:S01]  /*6f50*/  LDL R36, [R1+0x5c] ;  /* 0x00005c0001247983 */ /* 0x000f220000100800 */
[----:B--2---:R-:W-:-:S04]  /*6f60*/  IMAD.WIDE.U32 R112, R233, R110, R112 ;  /* 0x0000006ee9707225 */ /* 0x004fc800078e0070 */
[----:B----4-:R-:W-:-:S04]  /*6f70*/  IMAD R36, R36, R110, RZ ;  /* 0x0000006e24247224 */ /* 0x010fc800078e02ff */
[----:B---3--:R-:W-:Y:S01]  /*6f80*/  IMAD R49, R233, R111, R36 ;  /* 0x0000006fe9317224 */ /* 0x008fe200078e0224 */
[----:B------:R-:W-:Y:S06]  /*6f90*/  @P0 BRA `(.L_x_1383) ;  /* 0x0000001000e40947 */ /* 0x000fec0003800000 */
[----:B------:R-:W-:Y:S01]  /*6fa0*/  ISETP.NE.AND P0, PT, R29, RZ, PT ;  /* 0x000000ff1d00720c */ /* 0x000fe20003f05270 */
[----:B------:R-:W-:Y:S01]  /*6fb0*/  BSSY B1, `(.L_x_1413) ;  /* 0x0000083000017945 */ /* 0x000fe20003800000 */
[----:B------:R-:W-:-:S11]  /*6fc0*/  IMAD.IADD R49, R113, 0x1, R49 ;  /* 0x0000000171317824 */ /* 0x000fd600078e0231 */
[----:B------:R-:W-:Y:S05]  /*6fd0*/  @!P0 BRA `(.L_x_1414) ;  /* 0x0000000800008947 */ /* 0x000fea0003800000 */
[----:B------:R-:W2:Y:S04]  /*6fe0*/  LDL R39, [R1+0x34] ;  /* 0x0000340001277983 */ /* 0x000ea80000100800 */
[----:B------:R-:W3:Y:S04]  /*6ff0*/  LDL R41, [R1+0x3c] ;  /* 0x00003c0001297983 */ /* 0x000ee80000100800 */
[----:B------:R-:W4:Y:S01]  /*7000*/  LDL R40, [R1+0x40] ;  /* 0x0000400001287983 */ /* 0x000f220000100800 */
[----:B------:R-:W-:Y:S01]  /*7010*/  SEL R36, R28, R123, !P3 ;  /* 0x0000007b1c247207 */ /* 0x000fe20005800000 */
[----:B------:R-:W-:Y:S03]  /*7020*/  BSSY B2, `(.L_x_1415) ;  /* 0x0000078000027945 */ /* 0x000fe60003800000 */
[----:B------:R-:W-:-:S04]  /*7030*/  SHF.R.S32.HI R37, RZ, 0x1f, R36 ;  /* 0x0000001fff257819 */ /* 0x000fc80000011424 */
[----:B------:R-:W-:-:S04]  /*7040*/  LEA.HI R37, R37, R36, RZ, 0x4 ;  /* 0x0000002425257211 */ /* 0x000fc800078f20ff */
[----:B------:R-:W-:-:S04]  /*7050*/  LEA.HI.SX32 R37, R37, R34, 0x1c ;  /* 0x0000002225257211 */ /* 0x000fc800078fe2ff */
[----:B------:R-:W-:Y:S01]  /*7060*/  SHF.R.S32.HI R36, RZ, 0x1f, R37 ;  /* 0x0000001fff247819 */ /* 0x000fe20000011425 */
[----:B------:R-:W-:-:S03]  /*7070*/  IMAD.SHL.U32 R47, R37, 0x8, RZ ;  /* 0x00000008252f7824 */ /* 0x000fc600078e00ff */
[----:B------:R-:W-:Y:S02]  /*7080*/  LEA.HI R38, R36, R37, RZ, 0x3 ;  /* 0x0000002524267211 */ /* 0x000fe400078f18ff */
[----:B------:R-:W-:Y:S02]  /*7090*/  IADD3 R37, P4, P5, R88, R112, R35 ;  /* 0x0000007058257210 */ /* 0x000fe40007d9e023 */
[----:B------:R-:W-:-:S13]  /*70a0*/  ISETP.GE.AND P0, PT, R47, R121, PT ;  /* 0x000000792f00720c */ /* 0x000fda0003f06270 */
[--C-:B------:R-:W-:Y:S02]  /*70b0*/  @!P0 SHF.R.S32.HI R48, RZ, 0x1f, R47.reuse ;  /* 0x0000001fff308819 */ /* 0x100fe4000001142f */
[----:B--2---:R-:W-:Y:S01]  /*70c0*/  LOP3.LUT R36, R39, 0x38, R47, 0xf8, !PT ;  /* 0x0000003827247812 */ /* 0x004fe200078ef82f */
[----:B------:R-:W-:Y:S01]  /*70d0*/  IMAD.SHL.U32 R39, R38, 0x200, RZ ;  /* 0x0000020026277824 */ /* 0x000fe200078e00ff */
[----:B------:R-:W-:Y:S02]  /*70e0*/  IADD3.X R38, R0, R49, R95, P4, P5 ;  /* 0x0000003100267210 */ /* 0x000fe400027ea45f */
[----:B---3--:R-:W-:Y:S02]  /*70f0*/  LOP3.LUT R36, R36, R41, RZ, 0x3c, !PT ;  /* 0x0000002924247212 */ /* 0x008fe400078e3cff */
[----:B------:R-:W-:Y:S02]  /*7100*/  LOP3.LUT R39, R39, 0x7ffff000, RZ, 0xc0, !PT ;  /* 0x7ffff00027277812 */ /* 0x000fe400078ec0ff */
[----:B------:R-:W-:-:S02]  /*7110*/  LEA R44, P4, R37, R106, 0x1 ;  /* 0x0000006a252c7211 */ /* 0x000fc400078808ff */
[----:B----4-:R-:W-:Y:S02]  /*7120*/  IADD3 R36, R36, R39, R40 ;  /* 0x0000002724247210 */ /* 0x010fe40007ffe028 */
[----:B------:R-:W-:Y:S01]  /*7130*/  LEA.HI.X R45, R37, R107, R38, 0x1, P4 ;  /* 0x0000006b252d7211 */ /* 0x000fe200020f0c26 */
[C---:B------:R-:W-:Y:S01]  /*7140*/  IMAD R37, R17.reuse, 0x4000, R5 ;  /* 0x0000400011257824 */ /* 0x040fe200078e0205 */
[----:B------:R-:W-:Y:S01]  /*7150*/  @!P0 IADD3 R47, P4, P5, R88, R112, R47 ;  /* 0x00000070582f8210 */ /* 0x000fe20007d9e02f */
[----:B------:R-:W-:Y:S02]  /*7160*/  IMAD R39, R17, 0x4000, R36 ;  /* 0x0000400011277824 */ /* 0x000fe400078e0224 */
[----:B------:R-:W-:Y:S01]  /*7170*/  IMAD R37, R37, 0x2, R16 ;  /* 0x0000000225257824 */ /* 0x000fe200078e0210 */
[----:B------:R-:W-:Y:S01]  /*7180*/  @!P0 IADD3.X R48, R0, R49, R48, P4, P5 ;  /* 0x0000003100308210 */ /* 0x000fe200027ea430 */
[----:B------:R-:W-:Y:S01]  /*7190*/  IMAD R40, R39, 0x2, R16 ;  /* 0x0000000227287824 */ /* 0x000fe200078e0210 */
[----:B------:R-:W-:-:S02]  /*71a0*/  ISETP.GE.AND P5, PT, R228, R120, PT ;  /* 0x00000078e400720c */ /* 0x000fc40003fa6270 */
[C---:B------:R-:W-:Y:S01]  /*71b0*/  @!P0 LEA R46, P4, R47.reuse, R106, 0x1 ;  /* 0x0000006a2f2e8211 */ /* 0x040fe200078808ff */
[----:B------:R-:W2:Y:S03]  /*71c0*/  LDS.128 R36, [R37+0x20400] ;  /* 0x0204000025247984 */ /* 0x000ea60000000c00 */
[----:B------:R-:W-:Y:S01]  /*71d0*/  @!P0 LEA.HI.X R47, R47, R107, R48, 0x1, P4 ;  /* 0x0000006b2f2f8211 */ /* 0x000fe200020f0c30 */
[----:B------:R-:W3:Y:S06]  /*71e0*/  LDS.128 R40, [R40+0x20400] ;  /* 0x0204000028287984 */ /* 0x000eec0000000c00 */
[----:B------:R-:W-:Y:S05]  /*71f0*/  @P5 BRA `(.L_x_1416) ;  /* 0x0000000400685947 */ /* 0x000fea0003800000 */
[----:B0-----:R-:W-:Y:S01]  /*7200*/  SHF.R.U32.HI R70, RZ, 0x10, R65 ;  /* 0x00000010ff467819 */ /* 0x001fe20000011641 */
[----:B--2---:R-:W-:Y:S01]  /*7210*/  IMAD.U32 R48, R37, 0x10000, RZ ;  /* 0x0001000025307824 */ /* 0x004fe200078e00ff */
[--C-:B------:R-:W-:Y:S01]  /*7220*/  SHF.R.U32.HI R74, RZ, 0x10, R57.reuse ;  /* 0x00000010ff4a7819 */ /* 0x100fe20000011639 */
[----:B---3--:R-:W-:Y:S01]  /*7230*/  IMAD.U32 R51, R40, 0x10000, RZ ;  /* 0x0001000028337824 */ /* 0x008fe200078e00ff */
[----:B------:R-:W-:Y:S02]  /*7240*/  PRMT R139, R139, 0x5410, R70 ;  /* 0x000054108b8b7816 */ /* 0x000fe40000000046 */
[----:B------:R-:W-:Y:S02]  /*7250*/  PRMT R135, R135, 0x5410, R74 ;  /* 0x0000541087877816 */ /* 0x000fe4000000004a */
[----:B------:R-:W-:Y:S01]  /*7260*/  SHF.R.U64 R75, R56, 0x10, R57 ;  /* 0x00000010384b7819 */ /* 0x000fe20000001239 */
[----:B------:R-:W-:Y:S01]  /*7270*/  IMAD.U32 R57, R41, 0x10000, RZ ;  /* 0x0001000029397824 */ /* 0x000fe200078e00ff */
[----:B------:R-:W-:Y:S01]  /*7280*/  SHF.R.U64 R69, R66, 0x10, R67 ;  /* 0x0000001042457819 */ /* 0x000fe20000001243 */
[----:B------:R-:W-:Y:S01]  /*7290*/  IMAD.U32 R66, R139, 0x10000, RZ ;  /* 0x000100008b427824 */ /* 0x000fe200078e00ff */
[----:B------:R-:W-:Y:S01]  /*72a0*/  SHF.R.U64 R71, R64, 0x10, R65 ;  /* 0x0000001040477819 */ /* 0x000fe20000001241 */
[----:B------:R-:W-:Y:S01]  /*72b0*/  IMAD.U32 R65, R135, 0x10000, RZ ;  /* 0x0001000087417824 */ /* 0x000fe200078e00ff */
[----:B------:R-:W-:Y:S01]  /*72c0*/  SHF.R.U32.HI R68, RZ, 0x10, R67 ;  /* 0x00000010ff447819 */ /* 0x000fe20000011643 */
[----:B------:R-:W-:Y:S01]  /*72d0*/  FMUL.FTZ R67, R57, R66 ;  /* 0x0000004239437220 */ /* 0x000fe20000410000 */
[----:B------:R-:W-:-:S02]  /*72e0*/  SHF.R.U32.HI R72, RZ, 0x10, R59 ;  /* 0x00000010ff487819 */ /* 0x000fc4000001163b */
[----:B------:R-:W-:Y:S01]  /*72f0*/  SHF.R.U64 R73, R58, 0x10, R59 ;  /* 0x000000103a497819 */ /* 0x000fe2000000123b */
[-C--:B------:R-:W-:Y:S01]  /*7300*/  FFMA.FTZ R67, R48, R65.reuse, -R67 ;  /* 0x0000004130437223 */ /* 0x080fe20000010843 */
[----:B------:R-:W-:Y:S01]  /*7310*/  LOP3.LUT R58, R41, 0xffff0000, RZ, 0xc0, !PT ;  /* 0xffff0000293a7812 */ /* 0x000fe200078ec0ff */
[----:B------:R-:W-:Y:S01]  /*7320*/  IMAD.U32 R59, R43, 0x10000, RZ ;  /* 0x000100002b3b7824 */ /* 0x000fe200078e00ff */
[----:B------:R-:W-:Y:S02]  /*7330*/  LOP3.LUT R139, R139, 0xffff0000, RZ, 0xc0, !PT ;  /* 0xffff00008b8b7812 */ /* 0x000fe400078ec0ff */
[----:B------:R-:W-:Y:S01]  /*7340*/  PRMT R136, R136, 0x5410, R69 ;  /* 0x0000541088887816 */ /* 0x000fe20000000045 */
[----:B------:R-:W-:Y:S01]  /*7350*/  FMUL.FTZ R69, R57, R65 ;  /* 0x0000004139457220 */ /* 0x000fe20000410000 */
[----:B------:R-:W-:Y:S01]  /*7360*/  PRMT R137, R137, 0x5410, R68 ;  /* 0x0000541089897816 */ /* 0x000fe20000000044 */
[----:B------:R-:W-:Y:S01]  /*7370*/  FMUL.FTZ R65, R58, R139 ;  /* 0x0000008b3a417220 */ /* 0x000fe20000410000 */
[----:B------:R-:W-:Y:S01]  /*7380*/  PRMT R133, R133, 0x5410, R72 ;  /* 0x0000541085857816 */ /* 0x000fe20000000048 */
[----:B------:R-:W-:Y:S01]  /*7390*/  FFMA.FTZ R69, R48, R66, R69 ;  /* 0x0000004230457223 */ /* 0x000fe20000010045 */
[----:B------:R-:W-:Y:S01]  /*73a0*/  LOP3.LUT R135, R135, 0xffff0000, RZ, 0xc0, !PT ;  /* 0xffff000087877812 */ /* 0x000fe200078ec0ff */
[----:B------:R-:W-:Y:S01]  /*73b0*/  IMAD.U32 R57, R137, 0x10000, RZ ;  /* 0x0001000089397824 */ /* 0x000fe200078e00ff */
[----:B------:R-:W-:Y:S01]  /*73c0*/  LOP3.LUT R50, R37, 0xffff0000, RZ, 0xc0, !PT ;  /* 0xffff000025327812 */ /* 0x000fe200078ec0ff */
[----:B------:R-:W-:Y:S01]  /*73d0*/  IMAD.U32 R48, R133, 0x10000, RZ ;  /* 0x0001000085307824 */ /* 0x000fe200078e00ff */
[----:B------:R-:W-:Y:S01]  /*73e0*/  PRMT R138, R138, 0x5410, R71 ;  /* 0x000054108a8a7816 */ /* 0x000fe20000000047 */
[-C--:B------:R-:W-:Y:S01]  /*73f0*/  FMUL.FTZ R71, R58, R135.reuse ;  /* 0x000000873a477220 */ /* 0x080fe20000410000 */
[----:B------:R-:W-:Y:S01]  /*7400*/  LOP3.LUT R64, R43, 0xffff0000, RZ, 0xc0, !PT ;  /* 0xffff00002b407812 */ /* 0x000fe200078ec0ff */
[----:B------:R-:W-:Y:S01]  /*7410*/  FFMA.FTZ R58, R50, R135, -R65 ;  /* 0x00000087323a7223 */ /* 0x000fe20000010841 */
[----:B------:R-:W-:Y:S01]  /*7420*/  LOP3.LUT R137, R137, 0xffff0000, RZ, 0xc0, !PT ;  /* 0xffff000089897812 */ /* 0x000fe200078ec0ff */
[----:B------:R-:W-:Y:S01]  /*7430*/  FMUL.FTZ R65, R59, R57 ;  /* 0x000000393b417220 */ /* 0x000fe20000410000 */
[----:B------:R-:W-:Y:S01]  /*7440*/  LOP3.LUT R56, R40, 0xffff0000, RZ, 0xc0, !PT ;  /* 0xffff000028387812 */ /* 0x000fe200078ec0ff */
[----:B------:R-:W-:Y:S01]  /*7450*/  IMAD.U32 R40, R39, 0x10000, RZ ;  /* 0x0001000027287824 */ /* 0x000fe200078e00ff */
[----:B------:R-:W-:Y:S01]  /*7460*/  LOP3.LUT R133, R133, 0xffff0000, RZ, 0xc0, !PT ;  /* 0xffff000085857812 */ /* 0x000fe200078ec0ff */
[-C--:B------:R-:W-:Y:S01]  /*7470*/  FMUL.FTZ R70, R59, R48.reuse ;  /* 0x000000303b467220 */ /* 0x080fe20000410000 */
[----:B------:R-:W-:Y:S01]  /*7480*/  PRMT R134, R134, 0x5410, R75 ;  /* 0x0000541086867816 */ /* 0x000fe2000000004b */
[----:B------:R-:W-:Y:S01]  /*7490*/  FFMA.FTZ R66, R50, R139, R71 ;  /* 0x0000008b32427223 */ /* 0x000fe20000010047 */
[----:B------:R-:W-:Y:S01]  /*74a0*/  LOP3.LUT R41, R39, 0xffff0000, RZ, 0xc0, !PT ;  /* 0xffff000027297812 */ /* 0x000fe200078ec0ff */
[----:B------:R-:W-:Y:S01]  /*74b0*/  FMUL.FTZ R50, R64, R137 ;  /* 0x0000008940327220 */ /* 0x000fe20000410000 */
[----:B------:R-:W-:Y:S01]  /*74c0*/  FFMA.FTZ R68, R40, R48, -R65 ;  /* 0x0000003028447223 */ /* 0x000fe20000010841 */
[----:B------:R-:W-:Y:S01]  /*74d0*/  FMUL.FTZ R64, R64, R133 ;  /* 0x0000008540407220 */ /* 0x000fe20000410000 */
[----:B------:R-:W-:Y:S01]  /*74e0*/  LOP3.LUT R59, R138, 0xffff0000, RZ, 0xc0, !PT ;  /* 0xffff00008a3b7812 */ /* 0x000fe200078ec0ff */
[----:B------:R-:W-:Y:S01]  /*74f0*/  FFMA.FTZ R70, R40, R57, R70 ;  /* 0x0000003928467223 */ /* 0x000fe20000010046 */
[----:B------:R-:W-:Y:S01]  /*7500*/  IMAD.U32 R48, R138, 0x10000, RZ ;  /* 0x000100008a307824 */ /* 0x000fe200078e00ff */
[C---:B------:R-:W-:Y:S01]  /*7510*/  LOP3.LUT R57, R134.reuse, 0xffff0000, RZ, 0xc0, !PT ;  /* 0xffff000086397812 */ /* 0x040fe200078ec0ff */
[----:B------:R-:W-:-:S02]  /*7520*/  IMAD.U32 R40, R134, 0x10000, RZ ;  /* 0x0001000086287824 */ /* 0x000fc400078e00ff */
[C---:B------:R-:W-:Y:S01]  /*7530*/  FFMA.FTZ R133, R41.reuse, R133, -R50 ;  /* 0x0000008529857223 */ /* 0x040fe20000010832 */
[C---:B------:R-:W-:Y:S01]  /*7540*/  IMAD.U32 R37, R36.reuse, 0x10000, RZ ;  /* 0x0001000024257824 */ /* 0x040fe200078e00ff */
[----:B------:R-:W-:Y:S01]  /*7550*/  LOP3.LUT R36, R36, 0xffff0000, RZ, 0xc0, !PT ;  /* 0xffff000024247812 */ /* 0x000fe200078ec0ff */
[----:B------:R-:W-:Y:S01]  /*7560*/  FFMA.FTZ R137, R41, R137, R64 ;  /* 0x0000008929897223 */ /* 0x000fe20000010040 */
[C---:B------:R-:W-:Y:S01]  /*7570*/  FMUL.FTZ R50, R51.reuse, R48 ;  /* 0x0000003033327220 */ /* 0x040fe20000410000 */
[----:B------:R-:W-:Y:S01]  /*7580*/  FMUL.FTZ R41, R56, R59 ;  /* 0x0000003b38297220 */ /* 0x000fe20000410000 */
[-C--:B------:R-:W-:Y:S01]  /*7590*/  FMUL.FTZ R51, R51, R40.reuse ;  /* 0x0000002833337220 */ /* 0x080fe20000410000 */
[----:B------:R-:W-:Y:S01]  /*75a0*/  PRMT R132, R132, 0x5410, R73 ;  /* 0x0000541084847816 */ /* 0x000fe20000000049 */
[-C--:B------:R-:W-:Y:S01]  /*75b0*/  FMUL.FTZ R65, R56, R57.reuse ;  /* 0x0000003938417220 */ /* 0x080fe20000410000 */
[----:B------:R-:W-:Y:S02]  /*75c0*/  IMAD.U32 R43, R42, 0x10000, RZ ;  /* 0x000100002a2b7824 */ /* 0x000fe400078e00ff */
[----:B------:R-:W-:Y:S01]  /*75d0*/  FFMA.FTZ R57, R36, R57, -R41 ;  /* 0x0000003924397223 */ /* 0x000fe20000010829 */
[----:B------:R-:W-:Y:S01]  /*75e0*/  LOP3.LUT R42, R42, 0xffff0000, RZ, 0xc0, !PT ;  /* 0xffff00002a2a7812 */ /* 0x000fe200078ec0ff */
[C---:B------:R-:W-:Y:S01]  /*75f0*/  FFMA.FTZ R50, R37.reuse, R40, -R50 ;  /* 0x0000002825327223 */ /* 0x040fe20000010832 */
[----:B------:R-:W-:Y:S01]  /*7600*/  FFMA.FTZ R51, R37, R48, R51 ;  /* 0x0000003025337223 */ /* 0x000fe20000010033 */
[C---:B------:R-:W-:Y:S01]  /*7610*/  LOP3.LUT R41, R136.reuse, 0xffff0000, RZ, 0xc0, !PT ;  /* 0xffff000088297812 */ /* 0x040fe200078ec0ff */
[----:B------:R-:W-:Y:S01]  /*7620*/  IMAD.U32 R48, R136, 0x10000, RZ ;  /* 0x0001000088307824 */ /* 0x000fe200078e00ff */
[C---:B------:R-:W-:Y:S01]  /*7630*/  LOP3.LUT R37, R132.reuse, 0xffff0000, RZ, 0xc0, !PT ;  /* 0xffff000084257812 */ /* 0x040fe200078ec0ff */
[----:B------:R-:W-:-:S02]  /*7640*/  IMAD.U32 R40, R132, 0x10000, RZ ;  /* 0x0001000084287824 */ /* 0x000fc400078e00ff */
[----:B------:R-:W-:Y:S01]  /*7650*/  FFMA.FTZ R36, R36, R59, R65 ;  /* 0x0000003b24247223 */ /* 0x000fe20000010041 */
[C---:B------:R-:W-:Y:S01]  /*7660*/  IMAD.U32 R39, R38.reuse, 0x10000, RZ ;  /* 0x0001000026277824 */ /* 0x040fe200078e00ff */
[----:B------:R-:W-:Y:S01]  /*7670*/  LOP3.LUT R38, R38, 0xffff0000, RZ, 0xc0, !PT ;  /* 0xffff000026267812 */ /* 0x000fe200078ec0ff */
[C---:B------:R-:W-:Y:S01]  /*7680*/  FMUL.FTZ R56, R43.reuse, R48 ;  /* 0x000000302b387220 */ /* 0x040fe20000410000 */
        /* <DEDUP_REMOVED lines=10> */
[----:B------:R-:W-:Y:S01]  /*7730*/  F2FP.BF16.F32.PACK_AB R42, R42, R43 ;  /* 0x0000002b2a2a723e */ /* 0x000fe200000010ff */
[----:B------:R-:W-:Y:S01]  /*7740*/  IMAD.MOV.U32 R36, RZ, RZ, R50 ;  /* 0x000000ffff247224 */ /* 0x000fe200078e0032 */
[----:B------:R-:W-:Y:S01]  /*7750*/  F2FP.BF16.F32.PACK_AB R37, R58, R67 ;  /* 0x000000433a25723e */ /* 0x000fe200000010ff */
[----:B------:R-:W-:Y:S01]  /*7760*/  IMAD.MOV.U32 R43, RZ, RZ, R70 ;  /* 0x000000ffff2b7224 */ /* 0x000fe200078e0046 */
[----:B------:R-:W-:Y:S02]  /*7770*/  F2FP.BF16.F32.PACK_AB R39, R133, R68 ;  /* 0x000000448527723e */ /* 0x000fe400000010ff */
[----:B------:R-:W-:-:S02]  /*7780*/  F2FP.BF16.F32.PACK_AB R41, R66, R69 ;  /* 0x000000454229723e */ /* 0x000fc400000010ff */
[----:B------:R-:W-:-:S07]  /*7790*/  F2FP.BF16.F32.PACK_AB R38, R59, R56 ;  /* 0x000000383b26723e */ /* 0x000fce00000010ff */
.L_x_1416:
[----:B------:R-:W-:Y:S05]  /*77a0*/  BSYNC B2 ;  /* 0x0000000000027941 */ /* 0x000fea0003800000 */
.L_x_1415:
[----:B------:R-:W-:Y:S02]  /*77b0*/  ULDC.64 UR4, c[0x0][0x208] ;  /* 0x0000820000047ab9 */ /* 0x000fe40000000a00 */
[----:B--2---:R2:W-:Y:S04]  /*77c0*/  STG.E.128 desc[UR4][R44.64], R36 ;  /* 0x000000242c007986 */ /* 0x0045e8000c101d04 */
[----:B---3--:R2:W-:Y:S02]  /*77d0*/  @!P0 STG.E.128 desc[UR4][R46.64], R40 ;  /* 0x000000282e008986 */ /* 0x0085e4000c101d04 */
.L_x_1414:
[----:B------:R-:W-:Y:S05]  /*77e0*/  BSYNC B1 ;  /* 0x0000000000017941 */ /* 0x000fea0003800000 */
.L_x_1413:
[----:B------:R-:W-:-:S13]  /*77f0*/  ISETP.NE.AND P0, PT, R92, RZ, PT ;  /* 0x000000ff5c00720c */ /* 0x000fda0003f05270 */
[----:B------:R-:W-:Y:S05]  /*7800*/  @!P0 BRA `(.L_x_1383) ;  /* 0x0000000800c88947 */ /* 0x000fea0003800000 */
[----:B--2---:R-:W2:Y:S04]  /*7810*/  LDL R39, [R1+0x34] ;  /* 0x0000340001277983 */ /* 0x004ea80000100800 */
[----:B------:R-:W3:Y:S04]  /*7820*/  LDL R38, [R1+0x3c] ;  /* 0x00003c0001267983 */ /* 0x000ee80000100800 */
[----:B------:R-:W4:Y:S01]  /*7830*/  LDL R37, [R1+0x40] ;  /* 0x0000400001257983 */ /* 0x000f220000100800 */
[----:B------:R-:W-:Y:S01]  /*7840*/  SEL R123, R28, R123, !P2 ;  /* 0x0000007b1c7b7207 */ /* 0x000fe20005000000 */
[----:B------:R-:W-:Y:S01]  /*7850*/  BSSY B1, `(.L_x_1417) ;  /* 0x0000073000017945 */ /* 0x000fe20003800000 */
[----:B------:R-:W-:-:S02]  /*7860*/  IADD3 R45, P0, P4, R88, R112, R91 ;  /* 0x00000070582d7210 */ /* 0x000fc40007c1e05b */
[----:B------:R-:W-:Y:S02]  /*7870*/  SHF.R.S32.HI R36, RZ, 0x1f, R123 ;  /* 0x0000001fff247819 */ /* 0x000fe4000001147b */
[----:B------:R-:W-:Y:S02]  /*7880*/  IADD3.X R46, R0, R49, R96, P0, P4 ;  /* 0x00000031002e7210 */ /* 0x000fe400007e8460 */
[----:B------:R-:W-:Y:S02]  /*7890*/  LEA.HI R123, R36, R123, RZ, 0x4 ;  /* 0x0000007b247b7211 */ /* 0x000fe400078f20ff */
[----:B------:R-:W-:Y:S02]  /*78a0*/  ISETP.GE.AND P4, PT, R225, R120, PT ;  /* 0x00000078e100720c */ /* 0x000fe40003f86270 */
[----:B------:R-:W-:Y:S02]  /*78b0*/  LEA.HI.SX32 R123, R123, R90, 0x1c ;  /* 0x0000005a7b7b7211 */ /* 0x000fe400078fe2ff */
[----:B------:R-:W-:-:S02]  /*78c0*/  LEA R44, P0, R45, R106, 0x1 ;  /* 0x0000006a2d2c7211 */ /* 0x000fc400078008ff */
[----:B------:R-:W-:Y:S01]  /*78d0*/  SHF.R.S32.HI R36, RZ, 0x1f, R123 ;  /* 0x0000001fff247819 */ /* 0x000fe2000001147b */
[----:B------:R-:W-:Y:S01]  /*78e0*/  IMAD.SHL.U32 R47, R123, 0x8, RZ ;  /* 0x000000087b2f7824 */ /* 0x000fe200078e00ff */
[----:B------:R-:W-:Y:S02]  /*78f0*/  LEA.HI.X R45, R45, R107, R46, 0x1, P0 ;  /* 0x0000006b2d2d7211 */ /* 0x000fe400000f0c2e */
[----:B------:R-:W-:-:S05]  /*7900*/  LEA.HI R123, R36, R123, RZ, 0x3 ;  /* 0x0000007b247b7211 */ /* 0x000fca00078f18ff */
[----:B------:R-:W-:-:S05]  /*7910*/  IMAD.SHL.U32 R123, R123, 0x200, RZ ;  /* 0x000002007b7b7824 */ /* 0x000fca00078e00ff */
[----:B------:R-:W-:Y:S02]  /*7920*/  LOP3.LUT R123, R123, 0x7ffff000, RZ, 0xc0, !PT ;  /* 0x7ffff0007b7b7812 */ /* 0x000fe400078ec0ff */
[----:B--2---:R-:W-:-:S04]  /*7930*/  LOP3.LUT R36, R39, 0x38, R47, 0xf8, !PT ;  /* 0x0000003827247812 */ /* 0x004fc800078ef82f */
[----:B---3--:R-:W-:-:S04]  /*7940*/  LOP3.LUT R36, R36, R38, RZ, 0x3c, !PT ;  /* 0x0000002624247212 */ /* 0x008fc800078e3cff */
[----:B----4-:R-:W-:Y:S01]  /*7950*/  IADD3 R36, R36, R123, R37 ;  /* 0x0000007b24247210 */ /* 0x010fe20007ffe025 */
[----:B------:R-:W-:-:S04]  /*7960*/  IMAD R37, R17, 0x4000, R7 ;  /* 0x0000400011257824 */ /* 0x000fc800078e0207 */
[----:B------:R-:W-:Y:S02]  /*7970*/  IMAD R39, R17, 0x4000, R36 ;  /* 0x0000400011277824 */ /* 0x000fe400078e0224 */
[--C-:B------:R-:W-:Y:S02]  /*7980*/  IMAD R37, R37, 0x2, R16.reuse ;  /* 0x0000000225257824 */ /* 0x100fe400078e0210 */
[----:B------:R-:W-:-:S04]  /*7990*/  IMAD R40, R39, 0x2, R16 ;  /* 0x0000000227287824 */ /* 0x000fc800078e0210 */
[----:B------:R-:W2:Y:S04]  /*79a0*/  LDS.128 R36, [R37+0x20400] ;  /* 0x0204000025247984 */ /* 0x000ea80000000c00 */
[----:B------:R-:W3:Y:S01]  /*79b0*/  LDS.128 R40, [R40+0x20400] ;  /* 0x0204000028287984 */ /* 0x000ee20000000c00 */
[----:B------:R-:W-:Y:S05]  /*79c0*/  @P4 BRA `(.L_x_1418) ;  /* 0x00000004006c4947 */ /* 0x000fea0003800000 */
[--C-:B------:R-:W-:Y:S01]  /*79d0*/  SHF.R.U64 R58, R60, 0x10, R61.reuse ;  /* 0x000000103c3a7819 */ /* 0x100fe2000000123d */
[----:B--2---:R-:W-:Y:S01]  /*79e0*/  IMAD.U32 R46, R37, 0x10000, RZ ;  /* 0x00010000252e7824 */ /* 0x004fe200078e00ff */
[----:B------:R-:W-:Y:S01]  /*79f0*/  SHF.R.U32.HI R61, RZ, 0x10, R61 ;  /* 0x00000010ff3d7819 */ /* 0x000fe2000001163d */
[----:B---3--:R-:W-:Y:S01]  /*7a00*/  IMAD.U32 R50, R40, 0x10000, RZ ;  /* 0x0001000028327824 */ /* 0x008fe200078e00ff */
[----:B------:R-:W-:Y:S02]  /*7a10*/  SHF.R.U32.HI R65, RZ, 0x10, R53 ;  /* 0x00000010ff417819 */ /* 0x000fe40000011635 */
[----:B------:R-:W-:Y:S01]  /*7a20*/  SHF.R.U64 R59, R54, 0x10, R55 ;  /* 0x00000010363b7819 */ /* 0x000fe20000001237 */
[----:B------:R-:W-:Y:S01]  /*7a30*/  IMAD.U32 R54, R43, 0x10000, RZ ;  /* 0x000100002b367824 */ /* 0x000fe200078e00ff */
[----:B------:R-:W-:Y:S02]  /*7a40*/  PRMT R130, R130, 0x5410, R61 ;  /* 0x0000541082827816 */ /* 0x000fe4000000003d */
[----:B------:R-:W-:-:S02]  /*7a50*/  SHF.R.U32.HI R57, RZ, 0x10, R55 ;  /* 0x00000010ff397819 */ /* 0x000fc40000011637 */
[----:B------:R-:W-:Y:S02]  /*7a60*/  PRMT R126, R126, 0x5410, R65 ;  /* 0x000054107e7e7816 */ /* 0x000fe40000000041 */
[----:B------:R-:W-:Y:S01]  /*7a70*/  SHF.R.U64 R64, R52, 0x10, R53 ;  /* 0x0000001034407819 */ /* 0x000fe20000001235 */
[----:B------:R-:W-:Y:S01]  /*7a80*/  IMAD.U32 R52, R41, 0x10000, RZ ;  /* 0x0001000029347824 */ /* 0x000fe200078e00ff */
[----:B------:R-:W-:Y:S02]  /*7a90*/  SHF.R.U64 R56, R62, 0x10, R63 ;  /* 0x000000103e387819 */ /* 0x000fe4000000123f */
[----:B------:R-:W-:Y:S01]  /*7aa0*/  PRMT R122, R122, 0x5410, R59 ;  /* 0x000054107a7a7816 */ /* 0x000fe2000000003b */
[----:B------:R-:W-:Y:S01]  /*7ab0*/  IMAD.U32 R59, R130, 0x10000, RZ ;  /* 0x00010000823b7824 */ /* 0x000fe200078e00ff */
[----:B------:R-:W-:Y:S02]  /*7ac0*/  SHF.R.U32.HI R63, RZ, 0x10, R63 ;  /* 0x00000010ff3f7819 */ /* 0x000fe4000001163f */
[----:B------:R-:W-:Y:S01]  /*7ad0*/  PRMT R124, R124, 0x5410, R57 ;  /* 0x000054107c7c7816 */ /* 0x000fe20000000039 */
[----:B------:R-:W-:-:S02]  /*7ae0*/  IMAD.U32 R57, R126, 0x10000, RZ ;  /* 0x000100007e397824 */ /* 0x000fc400078e00ff */
[----:B------:R-:W-:Y:S01]  /*7af0*/  FMUL.FTZ R61, R52, R59 ;  /* 0x0000003b343d7220 */ /* 0x000fe20000410000 */
[----:B------:R-:W-:Y:S01]  /*7b00*/  PRMT R128, R128, 0x5410, R63 ;  /* 0x0000541080807816 */ /* 0x000fe2000000003f */
[-C--:B------:R-:W-:Y:S02]  /*7b10*/  FMUL.FTZ R63, R52, R57.reuse ;  /* 0x00000039343f7220 */ /* 0x080fe40000410000 */
[----:B------:R-:W-:Y:S01]  /*7b20*/  FFMA.FTZ R52, R46, R57, -R61 ;  /* 0x000000392e347223 */ /* 0x000fe2000001083d */
[----:B------:R-:W-:Y:S01]  /*7b30*/  LOP3.LUT R53, R41, 0xffff0000, RZ, 0xc0, !PT ;  /* 0xffff000029357812 */ /* 0x000fe200078ec0ff */
[----:B------:R-:W-:Y:S01]  /*7b40*/  IMAD.U32 R61, R128, 0x10000, RZ ;  /* 0x00010000803d7824 */ /* 0x000fe200078e00ff */
[----:B------:R-:W-:Y:S01]  /*7b50*/  LOP3.LUT R130, R130, 0xffff0000, RZ, 0xc0, !PT ;  /* 0xffff000082827812 */ /* 0x000fe200078ec0ff */
[----:B------:R-:W-:Y:S01]  /*7b60*/  IMAD.U32 R57, R124, 0x10000, RZ ;  /* 0x000100007c397824 */ /* 0x000fe200078e00ff */
[----:B------:R-:W-:Y:S01]  /*7b70*/  LOP3.LUT R126, R126, 0xffff0000, RZ, 0xc0, !PT ;  /* 0xffff00007e7e7812 */ /* 0x000fe200078ec0ff */
[----:B------:R-:W-:Y:S01]  /*7b80*/  FFMA.FTZ R63, R46, R59, R63 ;  /* 0x0000003b2e3f7223 */ /* 0x000fe2000001003f */
[----:B------:R-:W-:Y:S01]  /*7b90*/  LOP3.LUT R51, R40, 0xffff0000, RZ, 0xc0, !PT ;  /* 0xffff000028337812 */ /* 0x000fe200078ec0ff */
[C---:B------:R-:W-:Y:S01]  /*7ba0*/  FMUL.FTZ R59, R54.reuse, R61 ;  /* 0x0000003d363b7220 */ /* 0x040fe20000410000 */
[----:B------:R-:W-:Y:S01]  /*7bb0*/  LOP3.LUT R48, R37, 0xffff0000, RZ, 0xc0, !PT ;  /* 0xffff000025307812 */ /* 0x000fe200078ec0ff */
[----:B------:R-:W-:Y:S01]  /*7bc0*/  IMAD.U32 R40, R39, 0x10000, RZ ;  /* 0x0001000027287824 */ /* 0x000fe200078e00ff */
[----:B------:R-:W-:Y:S01]  /*7bd0*/  PRMT R125, R125, 0x5410, R64 ;  /* 0x000054107d7d7816 */ /* 0x000fe20000000040 */
[----:B------:R-:W-:Y:S01]  /*7be0*/  FMUL.FTZ R65, R53, R130 ;  /* 0x0000008235417220 */ /* 0x000fe20000410000 */
[-C--:B------:R-:W-:Y:S01]  /*7bf0*/  FMUL.FTZ R54, R54, R57.reuse ;  /* 0x0000003936367220 */ /* 0x080fe20000410000 */
[----:B------:R-:W-:Y:S01]  /*7c00*/  LOP3.LUT R55, R43, 0xffff0000, RZ, 0xc0, !PT ;  /* 0xffff00002b377812 */ /* 0x000fe200078ec0ff */
[-C--:B------:R-:W-:Y:S01]  /*7c10*/  FMUL.FTZ R53, R53, R126.reuse ;  /* 0x0000007e35357220 */ /* 0x080fe20000410000 */
[----:B------:R-:W-:Y:S01]  /*7c20*/  LOP3.LUT R128, R128, 0xffff0000, RZ, 0xc0, !PT ;  /* 0xffff000080807812 */ /* 0x000fe200078ec0ff */
[C---:B------:R-:W-:Y:S01]  /*7c30*/  FFMA.FTZ R59, R40.reuse, R57, -R59 ;  /* 0x00000039283b7223 */ /* 0x040fe2000001083b */
[----:B------:R-:W-:Y:S01]  /*7c40*/  PRMT R129, R129, 0x5410, R58 ;  /* 0x0000541081817816 */ /* 0x000fe2000000003a */
[----:B------:R-:W-:Y:S01]  /*7c50*/  FFMA.FTZ R54, R40, R61, R54 ;  /* 0x0000003d28367223 */ /* 0x000fe20000010036 */
[----:B------:R-:W-:Y:S01]  /*7c60*/  LOP3.LUT R124, R124, 0xffff0000, RZ, 0xc0, !PT ;  /* 0xffff00007c7c7812 */ /* 0x000fe200078ec0ff */
[C---:B------:R-:W-:Y:S01]  /*7c70*/  FFMA.FTZ R65, R48.reuse, R126, -R65 ;  /* 0x0000007e30417223 */ /* 0x040fe20000010841 */
[----:B------:R-:W-:Y:S01]  /*7c80*/  LOP3.LUT R41, R39, 0xffff0000, RZ, 0xc0, !PT ;  /* 0xffff000027297812 */ /* 0x000fe200078ec0ff */
[----:B------:R-:W-:Y:S01]  /*7c90*/  FFMA.FTZ R130, R48, R130, R53 ;  /* 0x0000008230827223 */ /* 0x000fe20000010035 */
[----:B------:R-:W-:-:S02]  /*7ca0*/  IMAD.U32 R40, R125, 0x10000, RZ ;  /* 0x000100007d287824 */ /* 0x000fc400078e00ff */
[----:B------:R-:W-:Y:S01]  /*7cb0*/  FMUL.FTZ R48, R55, R128 ;  /* 0x0000008037307220 */ /* 0x000fe20000410000 */
[----:B------:R-:W-:Y:S01]  /*7cc0*/  IMAD.U32 R46, R129, 0x10000, RZ ;  /* 0x00010000812e7824 */ /* 0x000fe200078e00ff */
[----:B------:R-:W-:Y:S01]  /*7cd0*/  PRMT R127, R127, 0x5410, R56 ;  /* 0x000054107f7f7816 */ /* 0x000fe20000000038 */
[----:B------:R-:W-:Y:S02]  /*7ce0*/  IMAD.U32 R37, R36, 0x10000, RZ ;  /* 0x0001000024257824 */ /* 0x000fe400078e00ff */
[----:B------:R-:W-:Y:S01]  /*7cf0*/  FMUL.FTZ R56, R55, R124 ;  /* 0x0000007c37387220 */ /* 0x000fe20000410000 */
[----:B------:R-:W-:Y:S01]  /*7d00*/  LOP3.LUT R129, R129, 0xffff0000, RZ, 0xc0, !PT ;  /* 0xffff000081817812 */ /* 0x000fe200078ec0ff */
[C---:B------:R-:W-:Y:S01]  /*7d10*/  FMUL.FTZ R53, R50.reuse, R40 ;  /* 0x0000002832357220 */ /* 0x040fe20000410000 */
[----:B------:R-:W-:Y:S01]  /*7d20*/  FFMA.FTZ R124, R41, R124, -R48 ;  /* 0x0000007c297c7223 */ /* 0x000fe20000010830 */
[----:B------:R-:W-:Y:S01]  /*7d30*/  LOP3.LUT R125, R125, 0xffff0000, RZ, 0xc0, !PT ;  /* 0xffff00007d7d7812 */ /* 0x000fe200078ec0ff */
[----:B------:R-:W-:Y:S01]  /*7d40*/  FMUL.FTZ R48, R50, R46 ;  /* 0x0000002e32307220 */ /* 0x000fe20000410000 */
[----:B------:R-:W-:Y:S01]  /*7d50*/  LOP3.LUT R36, R36, 0xffff0000, RZ, 0xc0, !PT ;  /* 0xffff000024247812 */ /* 0x000fe200078ec0ff */
[----:B------:R-:W-:Y:S01]  /*7d60*/  FFMA.FTZ R55, R41, R128, R56 ;  /* 0x0000008029377223 */ /* 0x000fe20000010038 */
[----:B------:R-:W-:Y:S01]  /*7d70*/  FFMA.FTZ R53, R37, R46, R53 ;  /* 0x0000002e25357223 */ /* 0x000fe20000010035 */
[----:B------:R-:W-:-:S02]  /*7d80*/  IMAD.U32 R43, R42, 0x10000, RZ ;  /* 0x000100002a2b7824 */ /* 0x000fc400078e00ff */
[----:B------:R-:W-:Y:S01]  /*7d90*/  FMUL.FTZ R41, R51, R129 ;  /* 0x0000008133297220 */ /* 0x000fe20000410000 */
[----:B------:R-:W-:Y:S01]  /*7da0*/  IMAD.U32 R46, R127, 0x10000, RZ ;  /* 0x000100007f2e7824 */ /* 0x000fe200078e00ff */
[----:B------:R-:W-:Y:S01]  /*7db0*/  LOP3.LUT R42, R42, 0xffff0000, RZ, 0xc0, !PT ;  /* 0xffff00002a2a7812 */ /* 0x000fe200078ec0ff */
[----:B------:R-:W-:Y:S01]  /*7dc0*/  FFMA.FTZ R48, R37, R40, -R48 ;  /* 0x0000002825307223 */ /* 0x000fe20000010830 */
[-C--:B------:R-:W-:Y:S01]  /*7dd0*/  FMUL.FTZ R51, R51, R125.reuse ;  /* 0x0000007d33337220 */ /* 0x080fe20000410000 */
[----:B------:R-:W-:Y:S01]  /*7de0*/  LOP3.LUT R127, R127, 0xffff0000, RZ, 0xc0, !PT ;  /* 0xffff00007f7f7812 */ /* 0x000fe200078ec0ff */
[C---:B------:R-:W-:Y:S01]  /*7df0*/  IMAD.U32 R40, R122.reuse, 0x10000, RZ ;  /* 0x000100007a287824 */ /* 0x040fe200078e00ff */
[----:B------:R-:W-:Y:S01]  /*7e00*/  LOP3.LUT R37, R122, 0xffff0000, RZ, 0xc0, !PT ;  /* 0xffff00007a257812 */ /* 0x000fe200078ec0ff */
[----:B------:R-:W-:Y:S01]  /*7e10*/  FFMA.FTZ R41, R36, R125, -R41 ;  /* 0x0000007d24297223 */ /* 0x000fe20000010829 */
[----:B------:R-:W-:Y:S02]  /*7e20*/  IMAD.U32 R39, R38, 0x10000, RZ ;  /* 0x0001000026277824 */ /* 0x000fe400078e00ff */
[----:B------:R-:W-:Y:S01]  /*7e30*/  FFMA.FTZ R36, R36, R129, R51 ;  /* 0x0000008124247223 */ /* 0x000fe20000010033 */
        /* <DEDUP_REMOVED lines=20> */
.L_x_1418:
[----:B------:R-:W-:Y:S05]  /*7f80*/  BSYNC B1 ;  /* 0x0000000000017941 */ /* 0x000fea0003800000 */
.L_x_1417:
        /* <DEDUP_REMOVED lines=12> */
.L_x_1358:
[----:B------:R-:W2:Y:S02]  /*8050*/  LDL R36, [R1+0x30] ;  /* 0x0000300001247983 */ /* 0x000ea40000100800 */
[----:B--2---:R-:W-:-:S13]  /*8060*/  R2UR UR4, R36 ;  /* 0x00000000240472ca */ /* 0x004fda00000e0000 */
[----:B------:R-:W-:-:S06]  /*8070*/  UISETP.NE.AND UP0, UPT, UR4, 0x3, UPT ;  /* 0x000000030400788c */ /* 0x000fcc000bf05270 */
[----:B------:R-:W-:-:S13]  /*8080*/  PLOP3.LUT P1, PT, PT, PT, UP0, 0x80, 0x0 ;  /* 0x000000000000781c */ /* 0x000fda0003f2f008 */
[----:B------:R-:W-:Y:S05]  /*8090*/  @!P1 BRA `(.L_x_1419) ;  /* 0x0000000000049947 */ /* 0x000fea0003800000 */
[----:B------:R-:W-:Y:S01]  /*80a0*/  BPT.TRAP 0x1 ;  /* 0x000000040000795c */ /* 0x000fe20000300000 */
.L_x_1419:
[----:B------:R-:W-:Y:S01]  /*80b0*/  IMAD R98, R17, 0x8, R16 ;  /* 0x0000000811627824 */ /* 0x000fe200078e0210 */
[----:B------:R-:W-:Y:S01]  /*80c0*/  SHF.L.U32 R109, R236, 0x1f, RZ ;  /* 0x0000001fec6d7819 */ /* 0x000fe200000006ff */
[----:B------:R-:W-:Y:S01]  /*80d0*/  IMAD R105, R24, -0x40, R2 ;  /* 0xffffffc018697824 */ /* 0x000fe200078e0202 */
[----:B------:R-:W-:Y:S02]  /*80e0*/  BSSY B1, `(.L_x_1420) ;  /* 0x0000005000017945 */ /* 0x000fe40003800000 */
[----:B------:R-:W0:Y:S02]  /*80f0*/  SYNCS.PHASECHK.TRANS64.TRYWAIT P0, [R98+URZ+0x30890], R109 ;  /* 0x0308906d620075a7 */ /* 0x000e24000800017f */
[----:B------:R-:W-:-:S04]  /*8100*/  VIMNMX R105, R105, 0x40, PT ;  /* 0x0000004069697848 */ /* 0x000fc80003fe0100 */
[----:B------:R-:W-:Y:S01]  /*8110*/  ISETP.GE.AND P4, PT, R18, R105, PT ;  /* 0x000000691200720c */ /* 0x000fe20003f86270 */
[----:B0-----:R-:W-:-:S12]  /*8120*/  @!P0 BRA `(.L_x_1421) ;  /* 0x0000021400548947 */ /* 0x001fd80003800000 */
.L_x_1781:
[----:B------:R-:W-:Y:S05]  /*8130*/  BSYNC B1 ;  /* 0x0000000000017941 */ /* 0x000fea0003800000 */
.L_x_1420:
[----:B------:R-:W-:Y:S04]  /*8140*/  BSSY B1, `(.L_x_1422) ;  /* 0x000000f000017945 */ /* 0x000fe80003800000 */
[----:B------:R-:W-:Y:S05]  /*8150*/  @P4 BRA `(.L_x_1423) ;  /* 0x0000000000344947 */ /* 0x000fea0003800000 */
[----:B------:R-:W-:Y:S01]  /*8160*/  ISETP.NE.AND P5, PT, R29, RZ, PT ;  /* 0x000000ff1d00720c */ /* 0x000fe20003fa5270 */
[----:B------:R-:W-:Y:S01]  /*8170*/  ULDC.64 UR4, c[0x0][0x208] ;  /* 0x0000820000047ab9 */ /* 0x000fe20000000a00 */
[----:B------:R-:W-:Y:S02]  /*8180*/  ISETP.NE.AND P4, PT, R92, RZ, PT ;  /* 0x000000ff5c00720c */ /* 0x000fe40003f85270 */
[----:B------:R-:W-:-:S09]  /*8190*/  ISETP.NE.AND P0, PT, R93, RZ, PT ;  /* 0x000000ff5d00720c */ /* 0x000fd20003f05270 */
[----:B------:R-:W1:Y:S04]  /*81a0*/  @P5 LDS.128 R36, [R102+0x20400] ;  /* 0x0204000066245984 */ /* 0x000e680000000c00 */
[----:B------:R-:W2:Y:S04]  /*81b0*/  @P0 LDS.128 R40, [R102+0x24400] ;  /* 0x0244000066280984 */ /* 0x000ea80000000c00 */
[----:B-1----:R-:W-:Y:S01]  /*81c0*/  @P5 STG.E.128 desc[UR4][R50.64], R36 ;  /* 0x0000002432005986 */ /* 0x002fe2000c101d04 */
[----:B------:R-:W-:-:S03]  /*81d0*/  ISETP.NE.AND P5, PT, R94, RZ, PT ;  /* 0x000000ff5e00720c */ /* 0x000fc60003fa5270 */
[----:B------:R-:W1:Y:S04]  /*81e0*/  @P4 LDS.128 R36, [R102+0x22400] ;  /* 0x0224000066244984 */ /* 0x000e680000000c00 */
[----:B--2---:R-:W-:Y:S06]  /*81f0*/  @P0 STG.E.128 desc[UR4][R50.64+0x100], R40 ;  /* 0x0001002832000986 */ /* 0x004fec000c101d04 */
[----:B------:R-:W2:Y:S04]  /*8200*/  @P5 LDS.128 R44, [R102+0x26400] ;  /* 0x02640000662c5984 */ /* 0x000ea80000000c00 */
[----:B-1----:R1:W-:Y:S04]  /*8210*/  @P4 STG.E.128 desc[UR4][R50.64+0x80], R36 ;  /* 0x0000802432004986 */ /* 0x0023e8000c101d04 */
[----:B--2---:R1:W-:Y:S02]  /*8220*/  @P5 STG.E.128 desc[UR4][R50.64+0x180], R44 ;  /* 0x0001802c32005986 */ /* 0x0043e4000c101d04 */
.L_x_1423:
[----:B------:R-:W-:Y:S05]  /*8230*/  BSYNC B1 ;  /* 0x0000000000017941 */ /* 0x000fea0003800000 */
.L_x_1422:
[----:B------:R-:W-:-:S13]  /*8240*/  ISETP.GE.AND P0, PT, R233, R105, PT ;  /* 0x00000069e900720c */ /* 0x000fda0003f06270 */
[----:B------:R-:W-:Y:S05]  /*8250*/  @P0 BRA `(.L_x_1383) ;  /* 0x0000000000340947 */ /* 0x000fea0003800000 */
[----:B------:R-:W-:Y:S01]  /*8260*/  ISETP.NE.AND P5, PT, R29, RZ, PT ;  /* 0x000000ff1d00720c */ /* 0x000fe20003fa5270 */
[----:B------:R-:W-:Y:S01]  /*8270*/  ULDC.64 UR4, c[0x0][0x208] ;  /* 0x0000820000047ab9 */ /* 0x000fe20000000a00 */
[----:B------:R-:W-:Y:S02]  /*8280*/  ISETP.NE.AND P4, PT, R92, RZ, PT ;  /* 0x000000ff5c00720c */ /* 0x000fe40003f85270 */
[----:B------:R-:W-:-:S09]  /*8290*/  ISETP.NE.AND P0, PT, R93, RZ, PT ;  /* 0x000000ff5d00720c */ /* 0x000fd20003f05270 */
[----:B-1----:R-:W1:Y:S04]  /*82a0*/  @P5 LDS.128 R36, [R102+0x21400] ;  /* 0x0214000066245984 */ /* 0x002e680000000c00 */
        /* <DEDUP_REMOVED lines=8> */
.L_x_1383:
[----:B------:R-:W-:Y:S05]  /*8330*/  BSYNC B0 ;  /* 0x0000000000007941 */ /* 0x000fea0003800000 */
.L_x_1357:
[----:B-1234-:R-:W1:Y:S01]  /*8340*/  S2R R36, SR_TID.X ;  /* 0x0000000000247919 */ /* 0x01ee620000002100 */
[----:B------:R-:W-:Y:S01]  /*8350*/  @!PT LDS RZ, [RZ] ;  /* 0x00000000fffff984 */ /* 0x000fe20000000800 */
[----:B------:R-:W-:Y:S01]  /*8360*/  @!PT LDS RZ, [RZ] ;  /* 0x00000000fffff984 */ /* 0x000fe20000000800 */
[----:B------:R-:W-:Y:S01]  /*8370*/  @!PT LDS RZ, [RZ] ;  /* 0x00000000fffff984 */ /* 0x000fe20000000800 */
[----:B------:R-:W-:Y:S01]  /*8380*/  @!PT LDS RZ, [RZ] ;  /* 0x00000000fffff984 */ /* 0x000fe20000000800 */
[----:B------:R2:W-:Y:S06]  /*8390*/  MEMBAR.ALL.CTA ;  /* 0x0000000000007992 */ /* 0x0005ec0000008000 */
[----:B--2---:R-:W2:Y:S01]  /*83a0*/  FENCE.VIEW.ASYNC.S ;  /* 0x00000000000073c6 */ /* 0x004ea20000000000 */
[----:B------:R-:W-:Y:S05]  /*83b0*/  WARPSYNC.ALL ;  /* 0x0000000000007948 */ /* 0x000fea0003800000 */
[----:B------:R-:W-:Y:S01]  /*83c0*/  BSSY B0, `(.L_x_1424) ;  /* 0x0000009000007945 */ /* 0x000fe20003800000 */
[----:B-1----:R-:W-:Y:S01]  /*83d0*/  LOP3.LUT R36, R36, 0x7f, RZ, 0xc0, !PT ;  /* 0x0000007f24247812 */ /* 0x002fe200078ec0ff */
[----:B--2---:R1:W-:Y:S03]  /*83e0*/  BAR.SYNC.DEFER_BLOCKING R108, 0x80 ;  /* 0x0002006c0000751d */ /* 0x0043e60000010000 */
[----:B------:R-:W-:-:S13]  /*83f0*/  ISETP.NE.AND P0, PT, R36, RZ, PT ;  /* 0x000000ff2400720c */ /* 0x000fda0003f05270 */
[----:B------:R-:W-:-:S05]  /*8400*/  @!P0 VIADD R36, R98, 0x308a0 ;  /* 0x000308a062248836 */ /* 0x000fca0000000000 */
[----:B------:R-:W-:-:S04]  /*8410*/  @!P0 PRMT R36, RZ, 0x654, R36 ;  /* 0x00000654ff248816 */ /* 0x000fc80000000024 */
[----:B------:R1:W-:Y:S01]  /*8420*/  @!P0 SYNCS.ARRIVE.TRANS64.RED.A1T0 RZ, [R36+URZ], RZ ;  /* 0x000000ff24ff89a7 */ /* 0x0003e2000810043f */
[----:B------:R-:W-:Y:S05]  /*8430*/  @!P1 BRA `(.L_x_1425) ;  /* 0x0000000000049947 */ /* 0x000fea0003800000 */
[----:B------:R-:W-:Y:S01]  /*8440*/  BPT.TRAP 0x1 ;  /* 0x000000040000795c */ /* 0x000fe20000300000 */
.L_x_1425:
[----:B------:R-:W-:Y:S05]  /*8450*/  BSYNC B0 ;  /* 0x0000000000007941 */ /* 0x000fea0003800000 */
.L_x_1424:
[----:B------:R-:W2:Y:S01]  /*8460*/  SYNCS.PHASECHK.TRANS64.TRYWAIT P1, [R98+URZ+0x308b0], R109 ;  /* 0x0308b06d620075a7 */ /* 0x000ea2000802017f */
[----:B------:R-:W-:Y:S01]  /*8470*/  ULDC.64 UR4, c[0x0][0x308] ;  /* 0x0000c20000047ab9 */ /* 0x000fe20000000a00 */
[----:B------:R-:W-:Y:S01]  /*8480*/  ULDC.64 UR60, c[0x0][0x318] ;  /* 0x0000c600003c7ab9 */ /* 0x000fe20000000a00 */
[----:B-1----:R-:W-:Y:S01]  /*8490*/  IMAD.U32 R36, RZ, RZ, UR5 ;  /* 0x00000005ff247e24 */ /* 0x002fe2000f8e00ff */
[----:B------:R-:W-:Y:S01]  /*84a0*/  BSSY B0, `(.L_x_1426) ;  /* 0x0000007000007945 */ /* 0x000fe20003800000 */
[----:B------:R-:W-:Y:S01]  /*84b0*/  IMAD.U32 R37, RZ, RZ, UR4 ;  /* 0x00000004ff257e24 */ /* 0x000fe2000f8e00ff */
[----:B------:R-:W-:Y:S01]  /*84c0*/  ISETP.GE.AND P4, PT, R18, R105, PT ;  /* 0x000000691200720c */ /* 0x000fe20003f86270 */
[----:B------:R-:W-:Y:S01]  /*84d0*/  IMAD.WIDE R48, R24, 0x40, R76 ;  /* 0x0000004018307825 */ /* 0x000fe200078e024c */
[----:B------:R1:W-:Y:S04]  /*84e0*/  STL [R1+0x18], R36 ;  /* 0x0000182401007387 */ /* 0x0003e80000100800 */
[----:B------:R1:W-:Y:S02]  /*84f0*/  STL [R1+0x1c], R37 ;  /* 0x00001c2501007387 */ /* 0x0003e40000100800 */
[----:B-12---:R-:W-:Y:S05]  /*8500*/  @!P1 BRA `(.L_x_1427) ;  /* 0x0000021000709947 */ /* 0x006fea0003800000 */
.L_x_1782:
[----:B------:R-:W-:Y:S05]  /*8510*/  BSYNC B0 ;  /* 0x0000000000007941 */ /* 0x000fea0003800000 */
.L_x_1426:
[----:B------:R-:W-:Y:S04]  /*8520*/  BSSY B0, `(.L_x_1428) ;  /* 0x000001e000007945 */ /* 0x000fe80003800000 */
[----:B------:R-:W-:Y:S05]  /*8530*/  @P4 BRA `(.L_x_1429) ;  /* 0x0000000000704947 */ /* 0x000fea0003800000 */
[----:B------:R-:W2:Y:S01]  /*8540*/  LDL R37, [R1+0x1c] ;  /* 0x00001c0001257983 */ /* 0x000ea20000100800 */
[----:B------:R-:W-:-:S03]  /*8550*/  ULDC UR6, c[0x0][0x2e4] ;  /* 0x0000b90000067ab9 */ /* 0x000fc60000000800 */
[----:B------:R-:W3:Y:S01]  /*8560*/  LDL R36, [R1+0x18] ;  /* 0x0000180001247983 */ /* 0x000ee20000100800 */
[----:B------:R-:W-:Y:S01]  /*8570*/  ISETP.GE.AND P5, PT, R228, UR6, PT ;  /* 0x00000006e4007c0c */ /* 0x000fe2000bfa6270 */
[----:B------:R-:W-:Y:S01]  /*8580*/  IMAD R43, R49, UR60, RZ ;  /* 0x0000003c312b7c24 */ /* 0x000fe2000f8e02ff */
[----:B------:R-:W-:Y:S01]  /*8590*/  ISETP.GE.AND P4, PT, R225, UR6, PT ;  /* 0x00000006e1007c0c */ /* 0x000fe2000bf86270 */
[----:B------:R-:W-:Y:S02]  /*85a0*/  IMAD.MOV.U32 R40, RZ, RZ, R86 ;  /* 0x000000ffff287224 */ /* 0x000fe400078e0056 */
[----:B------:R-:W-:Y:S02]  /*85b0*/  IMAD.MOV.U32 R41, RZ, RZ, R97 ;  /* 0x000000ffff297224 */ /* 0x000fe400078e0061 */
[C---:B------:R-:W-:Y:S02]  /*85c0*/  IMAD R43, R48.reuse, UR61, R43 ;  /* 0x0000003d302b7c24 */ /* 0x040fe4000f8e022b */
[----:B------:R-:W-:-:S04]  /*85d0*/  IMAD.WIDE.U32 R40, R48, UR60, R40 ;  /* 0x0000003c30287c25 */ /* 0x000fc8000f8e0028 */
[----:B------:R-:W-:Y:S02]  /*85e0*/  IMAD.IADD R41, R41, 0x1, R43 ;  /* 0x0000000129297824 */ /* 0x000fe400078e022b */
[C---:B------:R-:W-:Y:S02]  /*85f0*/  VIADD R44, R228.reuse, 0x80 ;  /* 0x00000080e42c7836 */ /* 0x040fe40000000000 */
[----:B------:R-:W-:Y:S01]  /*8600*/  VIADD R42, R228, 0xc0 ;  /* 0x000000c0e42a7836 */ /* 0x000fe20000000000 */
[----:B--2---:R-:W-:Y:S02]  /*8610*/  R2UR UR4, R37 ;  /* 0x00000000250472ca */ /* 0x004fe400000e0000 */
[----:B---3--:R-:W-:Y:S02]  /*8620*/  R2UR UR7, R36 ;  /* 0x00000000240772ca */ /* 0x008fe400000e0000 */
[----:B------:R-:W2:Y:S09]  /*8630*/  @!P5 LDS.128 R36, [R102+0x400] ;  /* 0x000400006624d984 */ /* 0x000eb20000000c00 */
[----:B------:R-:W-:Y:S01]  /*8640*/  LEA R50, P1, R40, UR4, 0x1 ;  /* 0x0000000428327c11 */ /* 0x000fe2000f8208ff */
[----:B------:R-:W-:-:S03]  /*8650*/  ULDC.64 UR4, c[0x0][0x208] ;  /* 0x0000820000047ab9 */ /* 0x000fc60000000a00 */
[----:B------:R-:W-:Y:S02]  /*8660*/  LEA.HI.X R51, R40, UR7, R41, 0x1, P1 ;  /* 0x0000000728337c11 */ /* 0x000fe400088f0c29 */
[----:B------:R-:W-:-:S03]  /*8670*/  ISETP.GE.AND P1, PT, R44, UR6, PT ;  /* 0x000000062c007c0c */ /* 0x000fc6000bf26270 */
[----:B--2---:R-:W-:Y:S01]  /*8680*/  @!P5 STG.E.128 desc[UR4][R50.64], R36 ;  /* 0x000000243200d986 */ /* 0x004fe2000c101d04 */
[----:B------:R-:W-:-:S03]  /*8690*/  ISETP.GE.AND P5, PT, R42, UR6, PT ;  /* 0x000000062a007c0c */ /* 0x000fc6000bfa6270 */
[----:B------:R-:W2:Y:S06]  /*86a0*/  @!P4 LDS.128 R36, [R102+0x2400] ;  /* 0x002400006624c984 */ /* 0x000eac0000000c00 */
[----:B------:R-:W3:Y:S04]  /*86b0*/  @!P1 LDS.128 R40, [R102+0x4400] ;  /* 0x0044000066289984 */ /* 0x000ee80000000c00 */
[----:B------:R-:W4:Y:S04]  /*86c0*/  @!P5 LDS.128 R44, [R102+0x6400] ;  /* 0x00640000662cd984 */ /* 0x000f280000000c00 */
[----:B--2---:R2:W-:Y:S04]  /*86d0*/  @!P4 STG.E.128 desc[UR4][R50.64+0x80], R36 ;  /* 0x000080243200c986 */ /* 0x0045e8000c101d04 */
[----:B---3--:R2:W-:Y:S04]  /*86e0*/  @!P1 STG.E.128 desc[UR4][R50.64+0x100], R40 ;  /* 0x0001002832009986 */ /* 0x0085e8000c101d04 */
[----:B----4-:R2:W-:Y:S02]  /*86f0*/  @!P5 STG.E.128 desc[UR4][R50.64+0x180], R44 ;  /* 0x0001802c3200d986 */ /* 0x0105e4000c101d04 */
.L_x_1429:
[----:B------:R-:W-:Y:S05]  /*8700*/  BSYNC B0 ;  /* 0x0000000000007941 */ /* 0x000fea0003800000 */
.L_x_1428:
[----:B------:R-:W-:Y:S01]  /*8710*/  ISETP.GE.AND P1, PT, R233, R105, PT ;  /* 0x00000069e900720c */ /* 0x000fe20003f26270 */
[----:B------:R-:W-:-:S12]  /*8720*/  BSSY B0, `(.L_x_1430) ;  /* 0x0000020000007945 */ /* 0x000fd80003800000 */
[----:B------:R-:W-:Y:S05]  /*8730*/  @P1 BRA `(.L_x_1431) ;  /* 0x0000000000781947 */ /* 0x000fea0003800000 */
[----:B--2---:R-:W2:Y:S01]  /*8740*/  LDL R36, [R1+0x18] ;  /* 0x0000180001247983 */ /* 0x004ea20000100800 */
[----:B------:R-:W-:-:S03]  /*8750*/  ULDC UR6, c[0x0][0x2e4] ;  /* 0x0000b90000067ab9 */ /* 0x000fc60000000800 */
[----:B------:R-:W3:Y:S01]  /*8760*/  LDL R37, [R1+0x1c] ;  /* 0x00001c0001257983 */ /* 0x000ee20000100800 */
[----:B------:R-:W-:Y:S01]  /*8770*/  ISETP.GE.AND P1, PT, R228, UR6, PT ;  /* 0x00000006e4007c0c */ /* 0x000fe2000bf26270 */
[----:B------:R-:W-:Y:S01]  /*8780*/  IMAD.MOV.U32 R40, RZ, RZ, R86 ;  /* 0x000000ffff287224 */ /* 0x000fe200078e0056 */
[----:B------:R-:W-:Y:S01]  /*8790*/  IADD3 R43, P4, R48, 0x20, RZ ;  /* 0x00000020302b7810 */ /* 0x000fe20007f9e0ff */
[----:B------:R-:W-:Y:S01]  /*87a0*/  IMAD.MOV.U32 R41, RZ, RZ, R97 ;  /* 0x000000ffff297224 */ /* 0x000fe200078e0061 */
[----:B------:R-:W-:Y:S01]  /*87b0*/  ISETP.GE.AND P5, PT, R225, UR6, PT ;  /* 0x00000006e1007c0c */ /* 0x000fe2000bfa6270 */
[----:B------:R-:W-:Y:S02]  /*87c0*/  VIADD R44, R228, 0x80 ;  /* 0x00000080e42c7836 */ /* 0x000fe40000000000 */
[----:B------:R-:W-:Y:S02]  /*87d0*/  IMAD.X R48, RZ, RZ, R49, P4 ;  /* 0x000000ffff307224 */ /* 0x000fe400020e0631 */
[----:B------:R-:W-:-:S04]  /*87e0*/  IMAD.WIDE.U32 R40, R43, UR60, R40 ;  /* 0x0000003c2b287c25 */ /* 0x000fc8000f8e0028 */
[----:B------:R-:W-:Y:S02]  /*87f0*/  IMAD R48, R48, UR60, RZ ;  /* 0x0000003c30307c24 */ /* 0x000fe4000f8e02ff */
[----:B------:R-:W-:Y:S02]  /*8800*/  VIADD R42, R228, 0xc0 ;  /* 0x000000c0e42a7836 */ /* 0x000fe40000000000 */
[----:B------:R-:W-:-:S04]  /*8810*/  IMAD R43, R43, UR61, R48 ;  /* 0x0000003d2b2b7c24 */ /* 0x000fc8000f8e0230 */
[----:B------:R-:W-:Y:S01]  /*8820*/  IMAD.IADD R41, R41, 0x1, R43 ;  /* 0x0000000129297824 */ /* 0x000fe200078e022b */
[----:B--2---:R-:W-:Y:S02]  /*8830*/  R2UR UR7, R36 ;  /* 0x00000000240772ca */ /* 0x004fe400000e0000 */
[----:B---3--:R-:W-:Y:S02]  /*8840*/  R2UR UR4, R37 ;  /* 0x00000000250472ca */ /* 0x008fe400000e0000 */
[----:B------:R-:W2:Y:S11]  /*8850*/  @!P1 LDS.128 R36, [R102+0x1400] ;  /* 0x0014000066249984 */ /* 0x000eb60000000c00 */
        /* <DEDUP_REMOVED lines=12> */
.L_x_1431:
[----:B------:R-:W-:Y:S05]  /*8920*/  BSYNC B0 ;  /* 0x0000000000007941 */ /* 0x000fea0003800000 */
.L_x_1430:
[----:B------:R-:W-:Y:S01]  /*8930*/  @!PT LDS RZ, [RZ] ;  /* 0x00000000fffff984 */ /* 0x000fe20000000800 */
[----:B------:R-:W-:Y:S01]  /*8940*/  @!PT LDS RZ, [RZ] ;  /* 0x00000000fffff984 */ /* 0x000fe20000000800 */
[----:B------:R-:W-:Y:S01]  /*8950*/  @!PT LDS RZ, [RZ] ;  /* 0x00000000fffff984 */ /* 0x000fe20000000800 */
[----:B------:R-:W-:Y:S01]  /*8960*/  @!PT LDS RZ, [RZ] ;  /* 0x00000000fffff984 */ /* 0x000fe20000000800 */
[----:B------:R3:W-:Y:S06]  /*8970*/  MEMBAR.ALL.CTA ;  /* 0x0000000000007992 */ /* 0x0007ec0000008000 */
[----:B---3--:R-:W3:Y:S02]  /*8980*/  FENCE.VIEW.ASYNC.S ;  /* 0x00000000000073c6 */ /* 0x008ee40000000000 */
[----:B---3--:R3:W-:Y:S01]  /*8990*/  BAR.SYNC.DEFER_BLOCKING R108, 0x80 ;  /* 0x0002006c0000751d */ /* 0x0087e20000010000 */
[----:B------:R-:W-:Y:S01]  /*89a0*/  ISETP.NE.AND P4, PT, R99, RZ, PT ;  /* 0x000000ff6300720c */ /* 0x000fe20003f85270 */
[----:B------:R-:W-:-:S02]  /*89b0*/  VIADD R17, R17, 0x1 ;  /* 0x0000000111117836 */ /* 0x000fc40000000000 */
[----:B01----:R-:W-:-:S03]  /*89c0*/  @!P0 VIADD R98, R98, 0x308c0 ;  /* 0x000308c062628836 */ /* 0x003fc60000000000 */
[C---:B------:R-:W-:Y:S02]  /*89d0*/  ISETP.NE.AND P1, PT, R17.reuse, 0x2, PT ;  /* 0x000000021100780c */ /* 0x040fe40003f25270 */
[----:B------:R-:W-:Y:S02]  /*89e0*/  @!P0 PRMT R98, RZ, 0x654, R98 ;  /* 0x00000654ff628816 */ /* 0x000fe40000000062 */
[----:B--2---:R-:W-:Y:S02]  /*89f0*/  SEL R37, RZ, 0x1, P1 ;  /* 0x00000001ff257807 */ /* 0x004fe40000800000 */
[----:B------:R-:W-:Y:S02]  /*8a00*/  SEL R17, R17, RZ, P1 ;  /* 0x000000ff11117207 */ /* 0x000fe40000800000 */
[----:B------:R-:W-:Y:S01]  /*8a10*/  LOP3.LUT R236, R236, R37, RZ, 0x3c, !PT ;  /* 0x00000025ecec7212 */ /* 0x000fe200078e3cff */
[----:B------:R3:W-:Y:S01]  /*8a20*/  @!P0 SYNCS.ARRIVE.TRANS64.RED.A1T0 RZ, [R98+URZ], RZ ;  /* 0x000000ff62ff89a7 */ /* 0x0007e2000810043f */
[----:B------:R-:W-:Y:S01]  /*8a30*/  PLOP3.LUT P0, PT, PT, PT, PT, 0x8, 0x0 ;  /* 0x000000000000781c */ /* 0x000fe20003f0e170 */
[----:B------:R-:W-:-:S12]  /*8a40*/  @P4 BRA `(.L_x_1432) ;  /* 0xffffffa000344947 */ /* 0x000fd8000383ffff */
.L_x_1352:
[----:B------:R-:W0:Y:S01]  /*8a50*/  LDC.64 R4, c[0x0][0x9e0] ;  /* 0x00027800ff047b82 */ /* 0x000e220000000a00 */
[----:B------:R-:W-:Y:S01]  /*8a60*/  BSSY B0, `(.L_x_1433) ;  /* 0x0000005000007945 */ /* 0x000fe20003800000 */
[----:B0-----:R-:W-:-:S03]  /*8a70*/  ISETP.GE.AND P1, PT, R5, 0x1, PT ;  /* 0x000000010500780c */ /* 0x001fc60003f26270 */
[----:B------:R-:W-:Y:S10]  /*8a80*/  @P0 BRA `(.L_x_1434) ;  /* 0x0000000000080947 */ /* 0x000ff40003800000 */
[----:B------:R-:W0:Y:S02]  /*8a90*/  FENCE.VIEW.ASYNC.G ;  /* 0x00000000000073c6 */ /* 0x000e240000000100 */
[----:B0-----:R-:W-:Y:S06]  /*8aa0*/  BAR.ARV 0xc, 0x120 ;  /* 0x0304800000007b1d */ /* 0x001fec0000002000 */
.L_x_1434:
[----:B------:R-:W-:Y:S05]  /*8ab0*/  BSYNC B0 ;  /* 0x0000000000007941 */ /* 0x000fea0003800000 */
.L_x_1433:
[----:B------:R-:W-:Y:S01]  /*8ac0*/  IMAD.IADD R0, R103, 0x1, R4 ;  /* 0x0000000167007824 */ /* 0x000fe200078e0204 */
[----:B------:R-:W-:Y:S06]  /*8ad0*/  @!P1 BRA `(.L_x_1435) ;  /* 0x0000000000489947 */ /* 0x000fec0003800000 */
        /* <DEDUP_REMOVED lines=11> */
.L_x_1437:
[----:B------:R-:W-:-:S13]  /*8b90*/  ISETP.NE.AND P0, PT, R5, 0x1, PT ;  /* 0x000000010500780c */ /* 0x000fda0003f05270 */
[----:B------:R-:W0:Y:S02]  /*8ba0*/  @P0 LDC.64 R6, c[0x0][0x9e8] ;  /* 0x00027a00ff060b82 */ /* 0x000e240000000a00 */
[----:B0-----:R-:W-:-:S05]  /*8bb0*/  @P0 IMAD.HI.U32 R4, R2, R6, RZ ;  /* 0x0000000602040227 */ /* 0x001fca00078e00ff */
[----:B------:R-:W-:-:S07]  /*8bc0*/  @P0 SHF.R.U32.HI R2, RZ, R7, R4 ;  /* 0x00000007ff020219 */ /* 0x000fce0000011604 */
.L_x_1438:
[----:B------:R-:W-:Y:S05]  /*8bd0*/  BSYNC B0 ;  /* 0x0000000000007941 */ /* 0x000fea0003800000 */
.L_x_1436:
[----:B------:R-:W-:-:S05]  /*8be0*/  IMAD R3, R2, R5, R5 ;  /* 0x0000000502037224 */ /* 0x000fca00078e0205 */
[----:B------:R-:W-:-:S07]  /*8bf0*/  VIMNMX R0, R0, R3, PT ;  /* 0x0000000300007248 */ /* 0x000fce0003fe0100 */
.L_x_1435:
[----:B------:R-:W-:Y:S01]  /*8c00*/  VIADD R0, R0, 0x3f ;  /* 0x0000003f00007836 */ /* 0x000fe20000000000 */
[----:B------:R-:W-:Y:S02]  /*8c10*/  ULDC UR4, c[0x0][0x9dc] ;  /* 0x0002770000047ab9 */ /* 0x000fe40000000800 */
[----:B------:R-:W-:Y:S02]  /*8c20*/  VIADD R2, R101, -UR4 ;  /* 0x8000000465027c36 */ /* 0x000fe40008000000 */
[----:B------:R-:W-:-:S04]  /*8c30*/  SHF.R.S32.HI R3, RZ, 0x1f, R0 ;  /* 0x0000001fff037819 */ /* 0x000fc80000011400 */
[----:B------:R-:W-:-:S04]  /*8c40*/  LEA.HI R3, R3, R0, RZ, 0x6 ;  /* 0x0000000003037211 */ /* 0x000fc800078f30ff */
[----:B------:R-:W-:-:S04]  /*8c50*/  SHF.R.S32.HI R3, RZ, 0x6, R3 ;  /* 0x00000006ff037819 */ /* 0x000fc80000011403 */
[----:B------:R-:W-:Y:S01]  /*8c60*/  VIMNMX R104, R104, R3, PT ;  /* 0x0000000368687248 */ /* 0x000fe20003fe0100 */
        /* <DEDUP_REMOVED lines=11> */
.L_x_1441:
[----:B------:R-:W-:-:S13]  /*8d20*/  ISETP.NE.AND P0, PT, R5, 0x1, PT ;  /* 0x000000010500780c */ /* 0x000fda0003f05270 */
[----:B------:R-:W0:Y:S02]  /*8d30*/  @P0 LDC.64 R6, c[0x0][0x9e8] ;  /* 0x00027a00ff060b82 */ /* 0x000e240000000a00 */
[----:B0-----:R-:W-:-:S05]  /*8d40*/  @P0 IMAD.HI.U32 R6, R101, R6, RZ ;  /* 0x0000000665060227 */ /* 0x001fca00078e00ff */
[----:B------:R-:W-:-:S07]  /*8d50*/  @P0 SHF.R.U32.HI R101, RZ, R7, R6 ;  /* 0x00000007ff650219 */ /* 0x000fce0000011606 */
.L_x_1442:
[----:B------:R-:W-:Y:S05]  /*8d60*/  BSYNC B0 ;  /* 0x0000000000007941 */ /* 0x000fea0003800000 */
.L_x_1440:
[----:B------:R-:W-:-:S05]  /*8d70*/  IMAD R101, R101, R5, RZ ;  /* 0x0000000565657224 */ /* 0x000fca00078e02ff */
[----:B------:R-:W-:-:S07]  /*8d80*/  VIMNMX R2, R2, R101, !PT ;  /* 0x0000006502027248 */ /* 0x000fce0007fe0100 */
.L_x_1439:
[----:B------:R-:W-:Y:S01]  /*8d90*/  SHF.R.S32.HI R3, RZ, 0x1f, R2 ;  /* 0x0000001fff037819 */ /* 0x000fe20000011402 */
[----:B------:R-:W-:Y:S01]  /*8da0*/  IMAD.MOV.U32 R0, RZ, RZ, RZ ;  /* 0x000000ffff007224 */ /* 0x000fe200078e00ff */
[----:B------:R-:W-:Y:S02]  /*8db0*/  PLOP3.LUT P0, PT, PT, PT, PT, 0x80, 0x0 ;  /* 0x000000000000781c */ /* 0x000fe40003f0f070 */
[----:B------:R-:W-:Y:S02]  /*8dc0*/  CS2R R4, SRZ ;  /* 0x0000000000047805 */ /* 0x000fe4000001ff00 */
[----:B------:R-:W-:Y:S02]  /*8dd0*/  LEA.HI R3, R3, R2, RZ, 0x6 ;  /* 0x0000000203037211 */ /* 0x000fe400078f30ff */
[----:B------:R-:W-:Y:S02]  /*8de0*/  CS2R R150, SRZ ;  /* 0x0000000000967805 */ /* 0x000fe4000001ff00 */
[----:B------:R-:W-:-:S02]  /*8df0*/  CS2R R148, SRZ ;  /* 0x0000000000947805 */ /* 0x000fc4000001ff00 */
[----:B------:R-:W-:Y:S02]  /*8e00*/  CS2R R146, SRZ ;  /* 0x0000000000927805 */ /* 0x000fe4000001ff00 */
[----:B------:R-:W-:Y:S02]  /*8e10*/  SHF.R.S32.HI R3, RZ, 0x6, R3 ;  /* 0x00000006ff037819 */ /* 0x000fe40000011403 */
[----:B------:R-:W-:Y:S02]  /*8e20*/  CS2R R144, SRZ ;  /* 0x0000000000907805 */ /* 0x000fe4000001ff00 */
[----:B------:R-:W-:Y:S02]  /*8e30*/  CS2R R142, SRZ ;  /* 0x00000000008e7805 */ /* 0x000fe4000001ff00 */
[----:B------:R-:W-:Y:S02]  /*8e40*/  CS2R R140, SRZ ;  /* 0x00000000008c7805 */ /* 0x000fe4000001ff00 */
[----:B------:R-:W-:-:S02]  /*8e50*/  VIMNMX R6, RZ, R3, !PT ;  /* 0x00000003ff067248 */ /* 0x000fc40007fe0100 */
[----:B------:R-:W-:Y:S02]  /*8e60*/  CS2R R138, SRZ ;  /* 0x00000000008a7805 */ /* 0x000fe4000001ff00 */
[----:B------:R-:W-:Y:S02]  /*8e70*/  CS2R R136, SRZ ;  /* 0x0000000000887805 */ /* 0x000fe4000001ff00 */
[----:B------:R-:W-:Y:S02]  /*8e80*/  CS2R R134, SRZ ;  /* 0x0000000000867805 */ /* 0x000fe4000001ff00 */
[----:B------:R-:W-:Y:S01]  /*8e90*/  ISETP.GT.AND P1, PT, R104, R6, PT ;  /* 0x000000066800720c */ /* 0x000fe20003f24270 */
[----:B------:R0:W-:Y:S01]  /*8ea0*/  STL [R1+0x50], R6 ;  /* 0x0000500601007387 */ /* 0x0001e20000100800 */
[----:B------:R-:W-:Y:S02]  /*8eb0*/  CS2R R132, SRZ ;  /* 0x0000000000847805 */ /* 0x000fe4000001ff00 */
[----:B------:R-:W-:-:S02]  /*8ec0*/  CS2R R120, SRZ ;  /* 0x0000000000787805 */ /* 0x000fc4000001ff00 */
[----:B------:R-:W-:Y:S02]  /*8ed0*/  CS2R R116, SRZ ;  /* 0x0000000000747805 */ /* 0x000fe4000001ff00 */
[----:B------:R-:W-:Y:S02]  /*8ee0*/  CS2R R128, SRZ ;  /* 0x0000000000807805 */ /* 0x000fe4000001ff00 */
[----:B------:R-:W-:Y:S02]  /*8ef0*/  CS2R R112, SRZ ;  /* 0x0000000000707805 */ /* 0x000fe4000001ff00 */
[----:B---3--:R-:W-:Y:S02]  /*8f00*/  CS2R R108, SRZ ;  /* 0x00000000006c7805 */ /* 0x008fe4000001ff00 */
        /* <DEDUP_REMOVED lines=12> */
[----:B------:R-:W-:Y:S01]  /*8fd0*/  CS2R R64, SRZ ;  /* 0x0000000000407805 */ /* 0x000fe2000001ff00 */
[----:B------:R-:W-:Y:S01]  /*8fe0*/  IMAD.MOV.U32 R105, RZ, RZ, RZ ;  /* 0x000000ffff697224 */ /* 0x000fe200078e00ff */
[----:B------:R-:W-:-:S02]  /*8ff0*/  CS2R R166, SRZ ;  /* 0x0000000000a67805 */ /* 0x000fc4000001ff00 */
[----:B------:R-:W-:Y:S02]  /*9000*/  CS2R R60, SRZ ;  /* 0x00000000003c7805 */ /* 0x000fe4000001ff00 */
[----:B------:R-:W-:Y:S01]  /*9010*/  CS2R R56, SRZ ;  /* 0x0000000000387805 */ /* 0x000fe2000001ff00 */
[----:B------:R-:W-:Y:S01]  /*9020*/  IMAD.MOV.U32 R101, RZ, RZ, RZ ;  /* 0x000000ffff657224 */ /* 0x000fe200078e00ff */
        /* <DEDUP_REMOVED lines=31> */
[----:B------:R-:W-:Y:S01]  /*9220*/  CS2R R24, SRZ ;  /* 0x0000000000187805 */ /* 0x000fe2000001ff00 */
[----:B0-----:R-:W-:Y:S06]  /*9230*/  @!P1 BRA `(.L_x_1443) ;  /* 0x00000168006c9947 */ /* 0x001fec0003800000 */
[----:B------:R-:W0:Y:S01]  /*9240*/  S2R R6, SR_TID.X ;  /* 0x0000000000067919 */ /* 0x000e220000002100 */
[----:B------:R-:W-:Y:S01]  /*9250*/  BSSY B6, `(.L_x_1444) ;  /* 0x0000020000067945 */ /* 0x000fe20003800000 */
[----:B0-----:R-:W-:-:S05]  /*9260*/  VIADD R0, R6, 0xffffff80 ;  /* 0xffffff8006007836 */ /* 0x001fca0000000000 */
[----:B------:R-:W-:-:S04]  /*9270*/  SHF.R.S32.HI R3, RZ, 0x1f, R0 ;  /* 0x0000001fff037819 */ /* 0x000fc80000011400 */
[----:B------:R-:W-:-:S04]  /*9280*/  LEA.HI R3, R3, R0, RZ, 0x7 ;  /* 0x0000000003037211 */ /* 0x000fc800078f38ff */
[----:B------:R-:W-:-:S06]  /*9290*/  SHF.R.S32.HI R0, RZ, 0x7, R3 ;  /* 0x00000007ff007819 */ /* 0x000fcc0000011403 */
[----:B------:R-:W0:Y:S02]  /*92a0*/  SHFL.IDX PT, R0, R0, RZ, 0x1f ;  /* 0x00001fff00007589 */ /* 0x000e2400000e0000 */
[----:B0-----:R-:W-:-:S04]  /*92b0*/  LEA.HI R2, R0, R0, RZ, 0x1 ;  /* 0x0000000000027211 */ /* 0x001fc800078f08ff */
[----:B------:R-:W-:Y:S01]  /*92c0*/  LOP3.LUT R3, R2, 0x1e, RZ, 0xc0, !PT ;  /* 0x0000001e02037812 */ /* 0x000fe200078ec0ff */
[----:B------:R-:W-:-:S04]  /*92d0*/  VIADD R2, R16, 0x10400 ;  /* 0x0001040010027836 */ /* 0x000fc80000000000 */
[----:B------:R-:W-:Y:S01]  /*92e0*/  IMAD.IADD R3, R0, 0x1, -R3 ;  /* 0x0000000100037824 */ /* 0x000fe200078e0a03 */
[----:B------:R-:W-:-:S03]  /*92f0*/  LOP3.LUT P0, RZ, R2, 0x3ff, RZ, 0xc0, !PT ;  /* 0x000003ff02ff7812 */ /* 0x000fc6000780c0ff */
[----:B------:R-:W-:Y:S01]  /*9300*/  IMAD R3, R3, 0x2000, R2 ;  /* 0x0000200003037824 */ /* 0x000fe200078e0202 */
[----:B------:R-:W-:-:S04]  /*9310*/  P2R R23, PR, RZ, 0x1 ;  /* 0x00000001ff177803 */ /* 0x000fc80000000000 */
        /* <DEDUP_REMOVED lines=19> */
.L_x_1445:
[----:B------:R-:W-:Y:S05]  /*9450*/  BSYNC B6 ;  /* 0x0000000000067941 */ /* 0x000fea0003800000 */
.L_x_1444:
        /* <DEDUP_REMOVED lines=13> */
.L_x_1449:
[----:B-1----:R1:W2:Y:S02]  /*9530*/  SYNCS.PHASECHK.TRANS64.TRYWAIT P0, [R16+URZ+0x30800], R3 ;  /* 0x03080003100075a7 */ /* 0x0022a4000800017f */
[----:B--2---:R-:W-:Y:S05]  /*9540*/  @!P0 NANOSLEEP.SYNCS 0x989680 ;  /* 0x009896800000895d */ /* 0x004fea0003900000 */
[----:B------:R-:W2:Y:S02]  /*9550*/  @!P0 SYNCS.PHASECHK.TRANS64 P0, [R16+URZ+0x30800], R3 ;  /* 0x03080003100085a7 */ /* 0x000ea4000800007f */
[----:B--2---:R-:W-:Y:S05]  /*9560*/  @!P0 BRA `(.L_x_1449) ;  /* 0xfffffffc00f08947 */ /* 0x004fea000383ffff */
.L_x_1448:
[----:B------:R-:W-:Y:S05]  /*9570*/  BSYNC B0 ;  /* 0x0000000000007941 */ /* 0x000fea0003800000 */
.L_x_1447:
[----:B------:R-:W-:Y:S05]  /*9580*/  BRA `(.L_x_1450) ;  /* 0x0000009c00987947 */ /* 0x000fea0003800000 */
.L_x_1446:
[----:B------:R-:W0:Y:S01]  /*9590*/  LDC.64 R12, c[0x0][0x3d8] ;  /* 0x0000f600ff0c7b82 */ /* 0x000e220000000a00 */
[----:B-----5:R-:W-:Y:S01]  /*95a0*/  SHF.R.S32.HI R3, RZ, 0x1f, R100 ;  /* 0x0000001fff037819 */ /* 0x020fe20000011464 */
[--C-:B------:R-:W-:Y:S01]  /*95b0*/  IMAD.MOV.U32 R4, RZ, RZ, R208.reuse ;  /* 0x000000ffff047224 */ /* 0x100fe200078e00d0 */
[----:B------:R-:W-:Y:S01]  /*95c0*/  SHF.R.S32.HI R5, RZ, 0x1f, R208 ;  /* 0x0000001fff057819 */ /* 0x000fe200000114d0 */
[----:B------:R-:W-:Y:S01]  /*95d0*/  BSSY B6, `(.L_x_1451) ;  /* 0x0000031000067945 */ /* 0x000fe20003800000 */
[----:B------:R-:W-:Y:S02]  /*95e0*/  ISETP.NE.AND P4, PT, R23, RZ, PT ;  /* 0x000000ff1700720c */ /* 0x000fe40003f85270 */
[----:B------:R-:W-:Y:S01]  /*95f0*/  SHF.R.S32.HI R229, RZ, 0x1f, R228 ;  /* 0x0000001fffe57819 */ /* 0x000fe200000114e4 */
[----:B------:R-:W1:Y:S01]  /*9600*/  LDC.64 R14, c[0x0][0x3e8] ;  /* 0x0000fa00ff0e7b82 */ /* 0x000e620000000a00 */
[-C--:B0-----:R-:W-:Y:S01]  /*9610*/  IMAD R6, R19, R12.reuse, RZ ;  /* 0x0000000c13067224 */ /* 0x081fe200078e02ff */
[----:B------:R-:W-:Y:S01]  /*9620*/  SHF.L.U64.HI R86, R12, 0x5, R13 ;  /* 0x000000050c567819 */ /* 0x000fe2000001020d */
[----:B------:R-:W-:-:S02]  /*9630*/  IMAD R0, R3, R12, RZ ;  /* 0x0000000c03007224 */ /* 0x000fc400078e02ff */
[C---:B------:R-:W-:Y:S02]  /*9640*/  IMAD R95, R18.reuse, R13, R6 ;  /* 0x0000000d125f7224 */ /* 0x040fe400078e0206 */
[----:B------:R-:W-:Y:S01]  /*9650*/  IMAD.WIDE.U32 R6, R18, R12, R4 ;  /* 0x0000000c12067225 */ /* 0x000fe200078e0004 */
[----:B-1----:R-:W-:-:S03]  /*9660*/  SHF.L.U64.HI R90, R14, 0x5, R15 ;  /* 0x000000050e5a7819 */ /* 0x002fc6000001020f */
[-C--:B------:R-:W-:Y:S02]  /*9670*/  IMAD R3, R3, R14.reuse, RZ ;  /* 0x0000000e03037224 */ /* 0x080fe400078e02ff */
[----:B------:R-:W-:Y:S02]  /*9680*/  IMAD R10, R19, R14, RZ ;  /* 0x0000000e130a7224 */ /* 0x000fe400078e02ff */
[----:B------:R-:W-:-:S04]  /*9690*/  IMAD.WIDE.U32 R82, R100, R12, RZ ;  /* 0x0000000c64527225 */ /* 0x000fc800078e00ff */
[----:B------:R-:W-:Y:S01]  /*96a0*/  IMAD R25, R100, R13, R0 ;  /* 0x0000000d64197224 */ /* 0x000fe200078e0200 */
[----:B------:R-:W-:Y:S01]  /*96b0*/  IADD3 R93, P0, R6, R82, RZ ;  /* 0x00000052065d7210 */ /* 0x000fe20007f1e0ff */
[C---:B------:R-:W-:Y:S02]  /*96c0*/  IMAD R3, R100.reuse, R15, R3 ;  /* 0x0000000f64037224 */ /* 0x040fe400078e0203 */
[----:B------:R-:W-:-:S04]  /*96d0*/  IMAD.WIDE.U32 R80, R100, R14, RZ ;  /* 0x0000000e64507225 */ /* 0x000fc800078e00ff */
[----:B------:R-:W-:-:S04]  /*96e0*/  IMAD.WIDE.U32 R4, R18, R14, R4 ;  /* 0x0000000e12047225 */ /* 0x000fc800078e0004 */
[----:B------:R-:W-:Y:S01]  /*96f0*/  IMAD R99, R18, R15, R10 ;  /* 0x0000000f12637224 */ /* 0x000fe200078e020a */
[----:B------:R-:W-:Y:S01]  /*9700*/  IADD3 R87, P1, R4, R80, RZ ;  /* 0x0000005004577210 */ /* 0x000fe20007f3e0ff */
[----:B------:R-:W-:-:S04]  /*9710*/  IMAD.WIDE.U32 R8, R18, R12, R228 ;  /* 0x0000000c12087225 */ /* 0x000fc800078e00e4 */
[----:B------:R-:W-:Y:S01]  /*9720*/  IMAD.WIDE.U32 R10, R18, R14, R228 ;  /* 0x0000000e120a7225 */ /* 0x000fe200078e00e4 */
[----:B------:R-:W-:-:S03]  /*9730*/  IADD3 R91, P2, R8, R82, RZ ;  /* 0x00000052085b7210 */ /* 0x000fc60007f5e0ff */
[----:B------:R-:W-:Y:S01]  /*9740*/  IMAD.IADD R25, R25, 0x1, R83 ;  /* 0x0000000119197824 */ /* 0x000fe200078e0253 */
[----:B------:R-:W-:Y:S01]  /*9750*/  IADD3 R23, P3, R10, R80, RZ ;  /* 0x000000500a177210 */ /* 0x000fe20007f7e0ff */
[----:B------:R-:W-:Y:S02]  /*9760*/  IMAD.IADD R27, R3, 0x1, R81 ;  /* 0x00000001031b7824 */ /* 0x000fe400078e0251 */
[----:B------:R-:W-:Y:S01]  /*9770*/  IMAD.SHL.U32 R88, R12, 0x20, RZ ;  /* 0x000000200c587824 */ /* 0x000fe200078e00ff */
[----:B------:R-:W-:Y:S01]  /*9780*/  IADD3.X R89, R25, R7, R95, P0, !PT ;  /* 0x0000000719597210 */ /* 0x000fe200007fe45f */
[----:B------:R-:W-:Y:S01]  /*9790*/  IMAD.SHL.U32 R92, R14, 0x20, RZ ;  /* 0x000000200e5c7824 */ /* 0x000fe200078e00ff */
[----:B------:R-:W-:Y:S02]  /*97a0*/  IADD3.X R97, R27, R5, R99, P1, !PT ;  /* 0x000000051b617210 */ /* 0x000fe40000ffe463 */
[----:B------:R-:W-:Y:S02]  /*97b0*/  IADD3.X R95, R25, R95, R9, P2, !PT ;  /* 0x0000005f195f7210 */ /* 0x000fe400017fe409 */
[----:B------:R-:W-:Y:S01]  /*97c0*/  IADD3.X R99, R27, R99, R11, P3, !PT ;  /* 0x000000631b637210 */ /* 0x000fe20001ffe40b */
        /* <DEDUP_REMOVED lines=17> */
.L_x_1452:
[----:B------:R-:W-:Y:S05]  /*98e0*/  BSYNC B6 ;  /* 0x0000000000067941 */ /* 0x000fea0003800000 */
.L_x_1451:
[----:B------:R-:W2:Y:S01]  /*98f0*/  LDL R94, [R1+0x4] ;  /* 0x00000400015e7983 */ /* 0x000ea20000100800 */
[----:B------:R-:W0:Y:S01]  /*9900*/  LDC.64 R84, c[0x0][0x3d8] ;  /* 0x0000f600ff547b82 */ /* 0x000e220000000a00 */
[----:B------:R-:W-:Y:S01]  /*9910*/  ULDC.U8 UR4, c[0x0][0x3f0] ;  /* 0x0000fc0000047ab9 */ /* 0x000fe20000000000 */
[----:B------:R-:W-:Y:S01]  /*9920*/  BSSY B0, `(.L_x_1453) ;  /* 0x00009a4000007945 */ /* 0x000fe20003800000 */
[----:B------:R-:W-:-:S05]  /*9930*/  ISETP.NE.AND P0, PT, RZ, UR4, PT ;  /* 0x00000004ff007c0c */ /* 0x000fca000bf05270 */
[----:B------:R-:W1:Y:S01]  /*9940*/  LDC.64 R14, c[0x0][0x3e8] ;  /* 0x0000fa00ff0e7b82 */ /* 0x000e620000000a00 */
[----:B--2---:R-:W-:Y:S01]  /*9950*/  SHF.R.S32.HI R3, RZ, 0x1f, R94 ;  /* 0x0000001fff037819 */ /* 0x004fe2000001145e */
[----:B0-----:R-:W-:-:S04]  /*9960*/  IMAD.WIDE.U32 R4, R94, R84, RZ ;  /* 0x000000545e047225 */ /* 0x001fc800078e00ff */
[C---:B------:R-:W-:Y:S02]  /*9970*/  IMAD R0, R3.reuse, R84, RZ ;  /* 0x0000005403007224 */ /* 0x040fe400078e02ff */
[-C--:B-1----:R-:W-:Y:S02]  /*9980*/  IMAD R8, R3, R14.reuse, RZ ;  /* 0x0000000e03087224 */ /* 0x082fe400078e02ff */
[C---:B------:R-:W-:Y:S02]  /*9990*/  IMAD R3, R94.reuse, R85, R0 ;  /* 0x000000555e037224 */ /* 0x040fe400078e0200 */
[----:B------:R-:W-:-:S04]  /*99a0*/  IMAD.WIDE.U32 R6, R94, R14, RZ ;  /* 0x0000000e5e067225 */ /* 0x000fc800078e00ff */
[C---:B------:R-:W-:Y:S02]  /*99b0*/  IMAD R9, R94.reuse, R15, R8 ;  /* 0x0000000f5e097224 */ /* 0x040fe400078e0208 */
[----:B------:R-:W-:Y:S02]  /*99c0*/  IMAD.IADD R5, R5, 0x1, R3 ;  /* 0x0000000105057824 */ /* 0x000fe400078e0203 */
[----:B------:R-:W-:Y:S02]  /*99d0*/  IMAD R0, R94, -0x80, R224 ;  /* 0xffffff805e007824 */ /* 0x000fe400078e02e0 */
[----:B------:R-:W-:Y:S01]  /*99e0*/  IMAD.IADD R3, R7, 0x1, R9 ;  /* 0x0000000107037824 */ /* 0x000fe200078e0209 */
[C---:B------:R-:W-:Y:S01]  /*99f0*/  SHF.L.U64.HI R13, R4.reuse, 0x7, R5 ;  /* 0x00000007040d7819 */ /* 0x040fe20000010205 */
[----:B------:R-:W-:Y:S01]  /*9a00*/  IMAD.SHL.U32 R12, R4, 0x80, RZ ;  /* 0x00000080040c7824 */ /* 0x000fe200078e00ff */
[----:B------:R-:W-:Y:S01]  /*9a10*/  VIMNMX R21, R0, 0x80, PT ;  /* 0x0000008000157848 */ /* 0x000fe20003fe0100 */
[C---:B------:R-:W-:Y:S01]  /*9a20*/  IMAD.SHL.U32 R10, R6.reuse, 0x80, RZ ;  /* 0x00000080060a7824 */ /* 0x040fe200078e00ff */
[----:B------:R-:W-:Y:S01]  /*9a30*/  SHF.L.U64.HI R11, R6, 0x7, R3 ;  /* 0x00000007060b7819 */ /* 0x000fe20000010203 */
[----:B------:R-:W-:Y:S06]  /*9a40*/  @!P0 BRA `(.L_x_1454) ;  /* 0x0000004800c88947 */ /* 0x000fec0003800000 */
[----:B------:R-:W2:Y:S01]  /*9a50*/  LDL R20, [R1+0x74] ;  /* 0x0000740001147983 */ /* 0x000ea20000100800 */
[-C--:B------:R-:W-:Y:S02]  /*9a60*/  ISETP.GE.AND P0, PT, R18, R21.reuse, PT ;  /* 0x000000151200720c */ /* 0x080fe40003f06270 */
[----:B------:R-:W-:Y:S01]  /*9a70*/  ISETP.GE.AND P1, PT, R233, R21, PT ;  /* 0x00000015e900720c */ /* 0x000fe20003f26270 */
[----:B------:R0:W5:Y:S04]  /*9a80*/  LDL R95, [R1+0x10] ;  /* 0x00001000015f7983 */ /* 0x0001680000100800 */
[----:B------:R0:W5:Y:S01]  /*9a90*/  LDL R91, [R1+0x14] ;  /* 0x00001400015b7983 */ /* 0x0001620000100800 */
[----:B------:R-:W-:Y:S01]  /*9aa0*/  BSSY B1, `(.L_x_1455) ;  /* 0x0000034000017945 */ /* 0x000fe20003800000 */
        /* <DEDUP_REMOVED lines=17> */
[----:B--2---:R-:W-:Y:S01]  /*9bc0*/  ISETP.GE.AND P2, PT, R20, R21, PT ;  /* 0x000000151400720c */ /* 0x004fe20003f46270 */
[----:B0-----:R-:W-:-:S12]  /*9bd0*/  @P0 BRA `(.L_x_1456) ;  /* 0x0000000000800947 */ /* 0x001fd80003800000 */
[----:B------:R-:W-:Y:S01]  /*9be0*/  IADD3 R7, P3, R12, R93, RZ ;  /* 0x0000005d0c077210 */ /* 0x000fe20007f7e0ff */
[----:B------:R-:W-:Y:S01]  /*9bf0*/  ULDC.64 UR4, c[0x0][0x3c8] ;  /* 0x0000f20000047ab9 */ /* 0x000fe20000000a00 */
[----:B------:R-:W-:Y:S01]  /*9c00*/  IADD3 R0, P4, R10, R87, RZ ;  /* 0x000000570a007210 */ /* 0x000fe20007f9e0ff */
[----:B------:R-:W-:Y:S01]  /*9c10*/  ULDC.64 UR6, c[0x0][0x3e0] ;  /* 0x0000f80000067ab9 */ /* 0x000fe20000000a00 */
[----:B------:R-:W-:Y:S01]  /*9c20*/  CS2R R78, SRZ ;  /* 0x00000000004e7805 */ /* 0x000fe2000001ff00 */
[----:B------:R-:W-:Y:S01]  /*9c30*/  IMAD.X R20, R13, 0x1, R89, P3 ;  /* 0x000000010d147824 */ /* 0x000fe200018e0659 */
[----:B------:R-:W-:Y:S01]  /*9c40*/  LEA R6, P3, R7, UR4, 0x1 ;  /* 0x0000000407067c11 */ /* 0x000fe2000f8608ff */
[----:B------:R-:W-:Y:S01]  /*9c50*/  IMAD.X R3, R11, 0x1, R97, P4 ;  /* 0x000000010b037824 */ /* 0x000fe200020e0661 */
[----:B------:R-:W-:Y:S01]  /*9c60*/  LEA R8, P4, R0, UR6, 0x1 ;  /* 0x0000000600087c11 */ /* 0x000fe2000f8808ff */
[----:B------:R-:W-:Y:S01]  /*9c70*/  ULDC UR4, c[0x0][0x3d4] ;  /* 0x0000f50000047ab9 */ /* 0x000fe20000000800 */
[----:B------:R-:W-:-:S02]  /*9c80*/  LEA.HI.X R7, R7, UR5, R20, 0x1, P3 ;  /* 0x0000000507077c11 */ /* 0x000fc400098f0c14 */
[----:B------:R-:W-:Y:S02]  /*9c90*/  CS2R R74, SRZ ;  /* 0x00000000004a7805 */ /* 0x000fe4000001ff00 */
[----:B------:R-:W-:Y:S02]  /*9ca0*/  LEA.HI.X R9, R0, UR7, R3, 0x1, P4 ;  /* 0x0000000700097c11 */ /* 0x000fe4000a0f0c03 */
[----:B------:R-:W-:Y:S02]  /*9cb0*/  CS2R R70, SRZ ;  /* 0x0000000000467805 */ /* 0x000fe4000001ff00 */
[----:B------:R-:W-:Y:S02]  /*9cc0*/  ISETP.GE.AND P3, PT, R208, UR4, PT ;  /* 0x00000004d0007c0c */ /* 0x000fe4000bf66270 */
[----:B------:R-:W-:Y:S02]  /*9cd0*/  CS2R R66, SRZ ;  /* 0x0000000000427805 */ /* 0x000fe4000001ff00 */
[----:B-----5:R-:W-:Y:S01]  /*9ce0*/  ISETP.GE.AND P4, PT, R95, UR4, PT ;  /* 0x000000045f007c0c */ /* 0x020fe2000bf86270 */
[----:B------:R-:W-:Y:S01]  /*9cf0*/  ULDC.64 UR8, c[0x0][0x208] ;  /* 0x0000820000087ab9 */ /* 0x000fe20000000a00 */
[----:B------:R-:W-:-:S02]  /*9d00*/  ISETP.GE.AND P5, PT, R237, UR4, PT ;  /* 0x00000004ed007c0c */ /* 0x000fc4000bfa6270 */
[----:B------:R-:W-:Y:S02]  /*9d10*/  ISETP.GE.AND P6, PT, R91, UR4, PT ;  /* 0x000000045b007c0c */ /* 0x000fe4000bfc6270 */
[----:B------:R-:W-:Y:S02]  /*9d20*/  CS2R R76, SRZ ;  /* 0x00000000004c7805 */ /* 0x000fe4000001ff00 */
[----:B------:R-:W-:Y:S02]  /*9d30*/  CS2R R72, SRZ ;  /* 0x0000000000487805 */ /* 0x000fe4000001ff00 */
[----:B------:R-:W-:Y:S02]  /*9d40*/  CS2R R68, SRZ ;  /* 0x0000000000447805 */ /* 0x000fe4000001ff00 */
[----:B------:R-:W-:Y:S01]  /*9d50*/  CS2R R64, SRZ ;  /* 0x0000000000407805 */ /* 0x000fe2000001ff00 */
        /* <DEDUP_REMOVED lines=8> */
.L_x_1456:
[----:B------:R-:W-:Y:S05]  /*9de0*/  BSYNC B1 ;  /* 0x0000000000017941 */ /* 0x000fea0003800000 */
.L_x_1455:
[----:B------:R-:W-:Y:S04]  /*9df0*/  BSSY B1, `(.L_x_1457) ;  /* 0x0000022000017945 */ /* 0x000fe80003800000 */
[----:B------:R-:W-:Y:S05]  /*9e00*/  @P1 BRA `(.L_x_1458) ;  /* 0x0000000000801947 */ /* 0x000fea0003800000 */
[----:B0-----:R-:W-:Y:S01]  /*9e10*/  IADD3 R7, P5, P6, R93, R88, R12 ;  /* 0x000000585d077210 */ /* 0x001fe20007ebe00c */
[----:B------:R-:W-:Y:S01]  /*9e20*/  ULDC.64 UR4, c[0x0][0x3c8] ;  /* 0x0000f20000047ab9 */ /* 0x000fe20000000a00 */
[----:B------:R-:W-:Y:S01]  /*9e30*/  IADD3 R0, P3, P4, R87, R92, R10 ;  /* 0x0000005c57007210 */ /* 0x000fe20007c7e00a */
[----:B------:R-:W-:Y:S01]  /*9e40*/  ULDC.64 UR6, c[0x0][0x3e0] ;  /* 0x0000f80000067ab9 */ /* 0x000fe20000000a00 */
[----:B------:R-:W-:Y:S02]  /*9e50*/  IADD3.X R20, R89, R86, R13, P5, P6 ;  /* 0x0000005659147210 */ /* 0x000fe40002fec40d */
[----:B------:R-:W-:Y:S02]  /*9e60*/  CS2R R62, SRZ ;  /* 0x00000000003e7805 */ /* 0x000fe4000001ff00 */
[----:B------:R-:W-:Y:S02]  /*9e70*/  IADD3.X R3, R97, R90, R11, P3, P4 ;  /* 0x0000005a61037210 */ /* 0x000fe40001fe840b */
[----:B------:R-:W-:-:S02]  /*9e80*/  CS2R R56, SRZ ;  /* 0x0000000000387805 */ /* 0x000fc4000001ff00 */
[C---:B------:R-:W-:Y:S01]  /*9e90*/  LEA R6, P5, R7.reuse, UR4, 0x1 ;  /* 0x0000000407067c11 */ /* 0x040fe2000f8a08ff */
[----:B------:R-:W-:Y:S01]  /*9ea0*/  ULDC UR4, c[0x0][0x3d4] ;  /* 0x0000f50000047ab9 */ /* 0x000fe20000000800 */
[C---:B------:R-:W-:Y:S02]  /*9eb0*/  LEA R8, P4, R0.reuse, UR6, 0x1 ;  /* 0x0000000600087c11 */ /* 0x040fe4000f8808ff */
[----:B------:R-:W-:Y:S02]  /*9ec0*/  CS2R R54, SRZ ;  /* 0x0000000000367805 */ /* 0x000fe4000001ff00 */
[----:B------:R-:W-:Y:S02]  /*9ed0*/  LEA.HI.X R7, R7, UR5, R20, 0x1, P5 ;  /* 0x0000000507077c11 */ /* 0x000fe4000a8f0c14 */
[----:B------:R-:W-:Y:S02]  /*9ee0*/  CS2R R48, SRZ ;  /* 0x0000000000307805 */ /* 0x000fe4000001ff00 */
[----:B------:R-:W-:Y:S01]  /*9ef0*/  LEA.HI.X R9, R0, UR7, R3, 0x1, P4 ;  /* 0x0000000700097c11 */ /* 0x000fe2000a0f0c03 */
[----:B------:R-:W-:Y:S01]  /*9f00*/  ULDC.64 UR8, c[0x0][0x208] ;  /* 0x0000820000087ab9 */ /* 0x000fe20000000a00 */
[----:B------:R-:W-:-:S02]  /*9f10*/  ISETP.GE.AND P3, PT, R208, UR4, PT ;  /* 0x00000004d0007c0c */ /* 0x000fc4000bf66270 */
[----:B-----5:R-:W-:Y:S02]  /*9f20*/  ISETP.GE.AND P4, PT, R95, UR4, PT ;  /* 0x000000045f007c0c */ /* 0x020fe4000bf86270 */
[----:B------:R-:W-:Y:S02]  /*9f30*/  ISETP.GE.AND P5, PT, R237, UR4, PT ;  /* 0x00000004ed007c0c */ /* 0x000fe4000bfa6270 */
[----:B------:R-:W-:Y:S02]  /*9f40*/  ISETP.GE.AND P6, PT, R91, UR4, PT ;  /* 0x000000045b007c0c */ /* 0x000fe4000bfc6270 */
        /* <DEDUP_REMOVED lines=12> */
.L_x_1458:
[----:B------:R-:W-:Y:S05]  /*a010*/  BSYNC B1 ;  /* 0x0000000000017941 */ /* 0x000fea0003800000 */
.L_x_1457:
[----:B------:R-:W-:Y:S01]  /*a020*/  BSSY B1, `(.L_x_1459) ;  /* 0x000002e000017945 */ /* 0x000fe20003800000 */
        /* <DEDUP_REMOVED lines=8> */
[----:B------:R-:W-:Y:S06]  /*a0b0*/  @P2 BRA `(.L_x_1460) ;  /* 0x0000000000902947 */ /* 0x000fec0003800000 */
[----:B01----:R-:W-:Y:S01]  /*a0c0*/  LEA R6, P3, R84, R12, 0x6 ;  /* 0x0000000c54067211 */ /* 0x003fe200078630ff */
[----:B------:R-:W-:Y:S01]  /*a0d0*/  ULDC.64 UR4, c[0x0][0x3c8] ;  /* 0x0000f20000047ab9 */ /* 0x000fe20000000a00 */
[----:B------:R-:W-:Y:S01]  /*a0e0*/  LEA R0, P4, R14, R10, 0x6 ;  /* 0x0000000a0e007211 */ /* 0x000fe200078830ff */
[----:B------:R-:W-:Y:S01]  /*a0f0*/  ULDC.64 UR6, c[0x0][0x3e0] ;  /* 0x0000f80000067ab9 */ /* 0x000fe20000000a00 */
[----:B------:R-:W-:Y:S02]  /*a100*/  IADD3 R7, P5, R6, R93, RZ ;  /* 0x0000005d06077210 */ /* 0x000fe40007fbe0ff */
[----:B------:R-:W-:Y:S02]  /*a110*/  CS2R R44, SRZ ;  /* 0x00000000002c7805 */ /* 0x000fe4000001ff00 */
[----:B------:R-:W-:Y:S02]  /*a120*/  LEA.HI.X R20, R84, R13, R85, 0x6, P3 ;  /* 0x0000000d54147211 */ /* 0x000fe400018f3455 */
[----:B------:R-:W-:-:S02]  /*a130*/  CS2R R40, SRZ ;  /* 0x0000000000287805 */ /* 0x000fc4000001ff00 */
[----:B------:R-:W-:Y:S02]  /*a140*/  IADD3 R0, P6, R0, R87, RZ ;  /* 0x0000005700007210 */ /* 0x000fe40007fde0ff */
[----:B------:R-:W-:Y:S02]  /*a150*/  CS2R R38, SRZ ;  /* 0x0000000000267805 */ /* 0x000fe4000001ff00 */
[----:B------:R-:W-:Y:S01]  /*a160*/  LEA.HI.X R8, R14, R11, R15, 0x6, P4 ;  /* 0x0000000b0e087211 */ /* 0x000fe200020f340f */
[----:B------:R-:W-:Y:S01]  /*a170*/  IMAD.X R20, R20, 0x1, R89, P5 ;  /* 0x0000000114147824 */ /* 0x000fe200028e0659 */
[C---:B------:R-:W-:Y:S01]  /*a180*/  LEA R6, P3, R7.reuse, UR4, 0x1 ;  /* 0x0000000407067c11 */ /* 0x040fe2000f8608ff */
[----:B------:R-:W-:Y:S01]  /*a190*/  ULDC UR4, c[0x0][0x3d4] ;  /* 0x0000f50000047ab9 */ /* 0x000fe20000000800 */
[----:B------:R-:W-:Y:S01]  /*a1a0*/  CS2R R34, SRZ ;  /* 0x0000000000227805 */ /* 0x000fe2000001ff00 */
[----:B------:R-:W-:Y:S01]  /*a1b0*/  IMAD.X R3, R8, 0x1, R97, P6 ;  /* 0x0000000108037824 */ /* 0x000fe200030e0661 */
[----:B------:R-:W-:Y:S01]  /*a1c0*/  LEA R8, P4, R0, UR6, 0x1 ;  /* 0x0000000600087c11 */ /* 0x000fe2000f8808ff */
[----:B------:R-:W-:Y:S01]  /*a1d0*/  ULDC.64 UR8, c[0x0][0x208] ;  /* 0x0000820000087ab9 */ /* 0x000fe20000000a00 */
[----:B------:R-:W-:-:S02]  /*a1e0*/  LEA.HI.X R7, R7, UR5, R20, 0x1, P3 ;  /* 0x0000000507077c11 */ /* 0x000fc400098f0c14 */
[----:B------:R-:W-:Y:S02]  /*a1f0*/  LEA.HI.X R9, R0, UR7, R3, 0x1, P4 ;  /* 0x0000000700097c11 */ /* 0x000fe4000a0f0c03 */
[----:B------:R-:W-:Y:S02]  /*a200*/  ISETP.GE.AND P3, PT, R208, UR4, PT ;  /* 0x00000004d0007c0c */ /* 0x000fe4000bf66270 */
[----:B-----5:R-:W-:Y:S02]  /*a210*/  ISETP.GE.AND P4, PT, R95, UR4, PT ;  /* 0x000000045f007c0c */ /* 0x020fe4000bf86270 */
[----:B------:R-:W-:Y:S02]  /*a220*/  ISETP.GE.AND P5, PT, R237, UR4, PT ;  /* 0x00000004ed007c0c */ /* 0x000fe4000bfa6270 */
[----:B------:R-:W-:Y:S02]  /*a230*/  ISETP.GE.AND P6, PT, R91, UR4, PT ;  /* 0x000000045b007c0c */ /* 0x000fe4000bfc6270 */
[----:B------:R-:W-:-:S02]  /*a240*/  CS2R R46, SRZ ;  /* 0x00000000002e7805 */ /* 0x000fc4000001ff00 */
        /* <DEDUP_REMOVED lines=11> */
.L_x_1460:
[----:B------:R-:W-:Y:S05]  /*a300*/  BSYNC B1 ;  /* 0x0000000000017941 */ /* 0x000fea0003800000 */
.L_x_1459:
[----:B------:R-:W3:Y:S01]  /*a310*/  LDL R0, [R1+0x70] ;  /* 0x0000700001007983 */ /* 0x000ee20000100800 */
[----:B-----5:R-:W-:Y:S01]  /*a320*/  IMAD.MOV.U32 R3, RZ, RZ, R67 ;  /* 0x000000ffff037224 */ /* 0x020fe200078e0043 */
[----:B------:R-:W4:Y:S01]  /*a330*/  LDC R23, c[0x0][0x428] ;  /* 0x00010a00ff177b82 */ /* 0x000f220000000800 */
[----:B012---:R-:W-:Y:S01]  /*a340*/  IMAD.MOV.U32 R6, RZ, RZ, R74 ;  /* 0x000000ffff067224 */ /* 0x007fe200078e004a */
        /* <DEDUP_REMOVED lines=26> */
[----:B------:R-:W-:Y:S02]  /*a4f0*/  PRMT R138, R3, 0x7610, R138 ;  /* 0x00007610038a7816 */ /* 0x000fe4000000008a */
[----:B------:R-:W-:Y:S02]  /*a500*/  CS2R R28, SRZ ;  /* 0x00000000001c7805 */ /* 0x000fe4000001ff00 */
[----:B------:R-:W-:Y:S02]  /*a510*/  CS2R R8, SRZ ;  /* 0x0000000000087805 */ /* 0x000fe4000001ff00 */
[----:B------:R-:W-:Y:S02]  /*a520*/  CS2R R26, SRZ ;  /* 0x00000000001a7805 */ /* 0x000fe4000001ff00 */
[----:B------:R-:W-:-:S02]  /*a530*/  CS2R R30, SRZ ;  /* 0x00000000001e7805 */ /* 0x000fc4000001ff00 */
[----:B---3--:R-:W-:Y:S01]  /*a540*/  ISETP.GE.AND P3, PT, R0, R21, PT ;  /* 0x000000150000720c */ /* 0x008fe20003f66270 */
[----:B------:R-:W-:Y:S01]  /*a550*/  IMAD.MOV.U32 R0, RZ, RZ, R66 ;  /* 0x000000ffff007224 */ /* 0x000fe200078e0042 */
[----:B------:R-:W-:-:S04]  /*a560*/  CS2R R20, SRZ ;  /* 0x0000000000147805 */ /* 0x000fc8000001ff00 */
        /* <DEDUP_REMOVED lines=9> */
[----:B----4-:R-:W-:Y:S06]  /*a600*/  @P3 BRA `(.L_x_1462) ;  /* 0x0000000000903947 */ /* 0x010fec0003800000 */
[----:B------:R-:W-:Y:S01]  /*a610*/  IMAD.WIDE.U32 R12, R84, 0x60, R12 ;  /* 0x00000060540c7825 */ /* 0x000fe200078e000c */
[----:B------:R-:W-:Y:S01]  /*a620*/  ULDC UR4, c[0x0][0x3d4] ;  /* 0x0000f50000047ab9 */ /* 0x000fe20000000800 */
[----:B------:R-:W-:Y:S01]  /*a630*/  ULDC.64 UR6, c[0x0][0x3c8] ;  /* 0x0000f20000067ab9 */ /* 0x000fe20000000a00 */
[----:B------:R-:W-:Y:S01]  /*a640*/  ULDC.64 UR8, c[0x0][0x3e0] ;  /* 0x0000f80000087ab9 */ /* 0x000fe20000000a00 */
[----:B------:R-:W-:Y:S01]  /*a650*/  IMAD.WIDE.U32 R10, R14, 0x60, R10 ;  /* 0x000000600e0a7825 */ /* 0x000fe200078e000a */
[----:B------:R-:W-:Y:S02]  /*a660*/  IADD3 R93, P4, R93, R12, RZ ;  /* 0x0000000c5d5d7210 */ /* 0x000fe40007f9e0ff */
[----:B------:R-:W-:Y:S02]  /*a670*/  CS2R R28, SRZ ;  /* 0x00000000001c7805 */ /* 0x000fe4000001ff00 */
[----:B------:R-:W-:Y:S01]  /*a680*/  CS2R R30, SRZ ;  /* 0x00000000001e7805 */ /* 0x000fe2000001ff00 */
[----:B------:R-:W-:Y:S01]  /*a690*/  IMAD R4, R85, 0x60, RZ ;  /* 0x0000006055047824 */ /* 0x000fe200078e02ff */
[----:B------:R-:W-:Y:S01]  /*a6a0*/  IADD3 R87, P5, R87, R10, RZ ;  /* 0x0000000a57577210 */ /* 0x000fe20007fbe0ff */
[----:B------:R-:W-:Y:S01]  /*a6b0*/  IMAD R0, R15, 0x60, RZ ;  /* 0x000000600f007824 */ /* 0x000fe200078e02ff */
[----:B------:R-:W-:-:S02]  /*a6c0*/  ULDC.64 UR10, c[0x0][0x208] ;  /* 0x00008200000a7ab9 */ /* 0x000fc40000000a00 */
[----:B------:R-:W-:Y:S02]  /*a6d0*/  IADD3.X R4, R89, R13, R4, P4, !PT ;  /* 0x0000000d59047210 */ /* 0x000fe400027fe404 */
[----:B------:R-:W-:Y:S02]  /*a6e0*/  ISETP.GE.AND P4, PT, R208, UR4, PT ;  /* 0x00000004d0007c0c */ /* 0x000fe4000bf86270 */
[----:B------:R-:W-:Y:S02]  /*a6f0*/  IADD3.X R0, R97, R11, R0, P5, !PT ;  /* 0x0000000b61007210 */ /* 0x000fe40002ffe400 */
[----:B------:R-:W-:Y:S02]  /*a700*/  LEA R10, P5, R93, UR6, 0x1 ;  /* 0x000000065d0a7c11 */ /* 0x000fe4000f8a08ff */
[----:B------:R-:W-:Y:S02]  /*a710*/  LEA R12, P6, R87, UR8, 0x1 ;  /* 0x00000008570c7c11 */ /* 0x000fe4000f8c08ff */
[----:B------:R-:W-:-:S02]  /*a720*/  LEA.HI.X R11, R93, UR7, R4, 0x1, P5 ;  /* 0x000000075d0b7c11 */ /* 0x000fc4000a8f0c04 */
[----:B------:R-:W-:Y:S02]  /*a730*/  LEA.HI.X R13, R87, UR9, R0, 0x1, P6 ;  /* 0x00000009570d7c11 */ /* 0x000fe4000b0f0c00 */
[----:B------:R-:W-:Y:S01]  /*a740*/  ISETP.GE.AND P6, PT, R95, UR4, PT ;  /* 0x000000045f007c0c */ /* 0x000fe2000bfc6270 */
[----:B------:R0:W5:Y:S01]  /*a750*/  @!P4 LDG.E.64 R28, desc[UR10][R10.64] ;  /* 0x0000000a0a1cc981 */ /* 0x000162000c1e1b00 */
[----:B------:R-:W-:-:S03]  /*a760*/  ISETP.GE.AND P5, PT, R237, UR4, PT ;  /* 0x00000004ed007c0c */ /* 0x000fc6000bfa6270 */
[----:B------:R0:W5:Y:S01]  /*a770*/  @!P4 LDG.E.64 R30, desc[UR10][R12.64] ;  /* 0x0000000a0c1ec981 */ /* 0x000162000c1e1b00 */
[----:B------:R-:W-:Y:S02]  /*a780*/  ISETP.GE.AND P4, PT, R91, UR4, PT ;  /* 0x000000045b007c0c */ /* 0x000fe4000bf86270 */
        /* <DEDUP_REMOVED lines=12> */
.L_x_1462:
[----:B------:R-:W-:Y:S05]  /*a850*/  BSYNC B1 ;  /* 0x0000000000017941 */ /* 0x000fea0003800000 */
.L_x_1461:
[----:B------:R-:W2:Y:S01]  /*a860*/  LDL R90, [R1+0x20] ;  /* 0x00002000015a7983 */ /* 0x000ea20000100800 */
[----:B------:R-:W-:Y:S01]  /*a870*/  IMAD.MOV.U32 R3, RZ, RZ, R54 ;  /* 0x000000ffff037224 */ /* 0x000fe200078e0036 */
[----:B------:R-:W-:Y:S01]  /*a880*/  ISETP.NE.AND P4, PT, R23, 0x1, PT ;  /* 0x000000011700780c */ /* 0x000fe20003f85270 */
[----:B------:R-:W-:Y:S01]  /*a890*/  IMAD.MOV.U32 R0, RZ, RZ, R49 ;  /* 0x000000ffff007224 */ /* 0x000fe200078e0031 */
[----:B------:R-:W-:Y:S01]  /*a8a0*/  ULDC.64 UR4, c[0x0][0x3c8] ;  /* 0x0000f20000047ab9 */ /* 0x000fe20000000a00 */
[----:B0-----:R-:W-:Y:S01]  /*a8b0*/  IMAD.MOV.U32 R11, RZ, RZ, R56 ;  /* 0x000000ffff0b7224 */ /* 0x001fe200078e0038 */
        /* <DEDUP_REMOVED lines=15> */
[----:B------:R-:W-:Y:S01]  /*a9b0*/  IMAD R0, R94, 0x80, R18 ;  /* 0x000000805e007824 */ /* 0x000fe200078e0212 */
[----:B------:R-:W-:Y:S01]  /*a9c0*/  PRMT R108, R11, 0x7610, R108 ;  /* 0x000076100b6c7816 */ /* 0x000fe2000000006c */
[----:B------:R-:W-:Y:S01]  /*a9d0*/  IMAD.MOV.U32 R10, RZ, RZ, R63 ;  /* 0x000000ffff0a7224 */ /* 0x000fe200078e003f */
[----:B------:R-:W-:Y:S01]  /*a9e0*/  PRMT R121, R3, 0x7610, R121 ;  /* 0x0000761003797816 */ /* 0x000fe20000000079 */
[----:B------:R-:W-:Y:S01]  /*a9f0*/  IMAD.MOV.U32 R11, RZ, RZ, R53 ;  /* 0x000000ffff0b7224 */ /* 0x000fe200078e0035 */
[----:B------:R-:W-:Y:S01]  /*aa00*/  ULDC.64 UR6, c[0x0][0x3e0] ;  /* 0x0000f80000067ab9 */ /* 0x000fe20000000a00 */
[----:B------:R-:W-:Y:S01]  /*aa10*/  IMAD.MOV.U32 R12, RZ, RZ, R58 ;  /* 0x000000ffff0c7224 */ /* 0x000fe200078e003a */
[----:B------:R-:W-:Y:S01]  /*aa20*/  PRMT R129, R10, 0x7610, R129 ;  /* 0x000076100a817816 */ /* 0x000fe20000000081 */
[----:B------:R-:W-:Y:S01]  /*aa30*/  IMAD.MOV.U32 R13, RZ, RZ, R61 ;  /* 0x000000ffff0d7224 */ /* 0x000fe200078e003d */
[----:B------:R-:W0:Y:S01]  /*aa40*/  @P4 LDC R10, c[0x0][0x42c] ;  /* 0x00010b00ff0a4b82 */ /* 0x000e220000000800 */
[----:B------:R-:W-:-:S02]  /*aa50*/  PRMT R113, R11, 0x7610, R113 ;  /* 0x000076100b717816 */ /* 0x000fc40000000071 */
[----:B------:R-:W-:Y:S01]  /*aa60*/  PRMT R120, R12, 0x7610, R120 ;  /* 0x000076100c787816 */ /* 0x000fe20000000078 */
[----:B------:R-:W-:Y:S01]  /*aa70*/  IMAD.MOV.U32 R12, RZ, RZ, R60 ;  /* 0x000000ffff0c7224 */ /* 0x000fe200078e003c */
[----:B------:R-:W-:-:S03]  /*aa80*/  PRMT R131, R13, 0x7610, R131 ;  /* 0x000076100d837816 */ /* 0x000fc60000000083 */
[----:B------:R-:W1:Y:S01]  /*aa90*/  @P4 LDC R11, c[0x0][0x430] ;  /* 0x00010c00ff0b4b82 */ /* 0x000e620000000800 */
[----:B------:R-:W-:Y:S01]  /*aaa0*/  PRMT R130, R12, 0x7610, R130 ;  /* 0x000076100c827816 */ /* 0x000fe20000000082 */
[----:B--2---:R-:W-:Y:S02]  /*aab0*/  IMAD R3, R90, 0x20, R0 ;  /* 0x000000205a037824 */ /* 0x004fe400078e0200 */
[----:B------:R-:W2:Y:S01]  /*aac0*/  LDL R90, [R1+0x68] ;  /* 0x00006800015a7983 */ /* 0x000ea20000100800 */
[----:B------:R-:W-:Y:S02]  /*aad0*/  IMAD.MOV.U32 R0, RZ, RZ, R34 ;  /* 0x000000ffff007224 */ /* 0x000fe400078e0022 */
[----:B------:R-:W-:Y:S02]  /*aae0*/  IMAD.MOV.U32 R12, RZ, RZ, R35 ;  /* 0x000000ffff0c7224 */ /* 0x000fe400078e0023 */
[----:B------:R-:W-:Y:S01]  /*aaf0*/  IMAD.MOV.U32 R13, RZ, RZ, R38 ;  /* 0x000000ffff0d7224 */ /* 0x000fe200078e0026 */
[----:B------:R-:W-:Y:S01]  /*ab00*/  PRMT R89, R0, 0x7610, R89 ;  /* 0x0000761000597816 */ /* 0x000fe20000000059 */
[----:B0-----:R-:W-:Y:S01]  /*ab10*/  @P4 IMAD.HI.U32 R0, R3, R10, RZ ;  /* 0x0000000a03004227 */ /* 0x001fe200078e00ff */
[----:B------:R-:W-:-:S02]  /*ab20*/  PRMT R88, R12, 0x7610, R88 ;  /* 0x000076100c587816 */ /* 0x000fc40000000058 */
[----:B------:R-:W-:Y:S01]  /*ab30*/  PRMT R91, R13, 0x7610, R91 ;  /* 0x000076100d5b7816 */ /* 0x000fe2000000005b */
[----:B------:R-:W-:Y:S01]  /*ab40*/  IMAD.MOV.U32 R12, RZ, RZ, R41 ;  /* 0x000000ffff0c7224 */ /* 0x000fe200078e0029 */
[----:B-1----:R-:W-:Y:S01]  /*ab50*/  @P4 SHF.R.U32.HI R3, RZ, R11, R0 ;  /* 0x0000000bff034219 */ /* 0x002fe20000011600 */
[----:B------:R-:W-:Y:S02]  /*ab60*/  IMAD.MOV.U32 R23, RZ, RZ, R39 ;  /* 0x000000ffff177224 */ /* 0x000fe400078e0027 */
[----:B------:R-:W-:Y:S01]  /*ab70*/  IMAD.MOV.U32 R10, RZ, RZ, R40 ;  /* 0x000000ffff0a7224 */ /* 0x000fe200078e0028 */
[----:B------:R-:W-:Y:S01]  /*ab80*/  PRMT R99, R12, 0x7610, R99 ;  /* 0x000076100c637816 */ /* 0x000fe20000000063 */
[----:B------:R-:W-:Y:S01]  /*ab90*/  IMAD.MOV.U32 R13, RZ, RZ, R44 ;  /* 0x000000ffff0d7224 */ /* 0x000fe200078e002c */
[----:B------:R-:W-:Y:S01]  /*aba0*/  SHF.R.S32.HI R11, RZ, 0x1f, R3 ;  /* 0x0000001fff0b7819 */ /* 0x000fe20000011403 */
        /* <DEDUP_REMOVED lines=8> */
[----:B------:R-:W-:Y:S01]  /*ac30*/  IMAD.WIDE.U32 R12, R3, R84, R82 ;  /* 0x00000054030c7225 */ /* 0x000fe200078e0052 */
[----:B------:R-:W-:-:S02]  /*ac40*/  PRMT R87, R0, 0x7610, R87 ;  /* 0x0000761000577816 */ /* 0x000fc40000000057 */
[----:B------:R-:W-:Y:S01]  /*ac50*/  PRMT R103, R23, 0x7610, R103 ;  /* 0x0000761017677816 */ /* 0x000fe20000000067 */
[C---:B------:R-:W-:Y:S01]  /*ac60*/  IMAD R84, R11.reuse, R84, RZ ;  /* 0x000000540b547224 */ /* 0x040fe200078e02ff */
[----:B------:R-:W-:Y:S01]  /*ac70*/  PRMT R86, R10, 0x7610, R86 ;  /* 0x000076100a567816 */ /* 0x000fe20000000056 */
[-C--:B------:R-:W-:Y:S02]  /*ac80*/  IMAD R0, R11, R14.reuse, RZ ;  /* 0x0000000e0b007224 */ /* 0x080fe400078e02ff */
[----:B------:R-:W-:Y:S02]  /*ac90*/  IMAD.MOV.U32 R10, RZ, RZ, R37 ;  /* 0x000000ffff0a7224 */ /* 0x000fe400078e0025 */
[----:B------:R-:W-:-:S03]  /*aca0*/  IMAD.WIDE.U32 R80, R3, R14, R80 ;  /* 0x0000000e03507225 */ /* 0x000fc600078e0050 */
[----:B------:R-:W-:Y:S01]  /*acb0*/  PRMT R100, R10, 0x7610, R100 ;  /* 0x000076100a647816 */ /* 0x000fe20000000064 */
[C---:B------:R-:W-:Y:S01]  /*acc0*/  IMAD R23, R3.reuse, R85, R84 ;  /* 0x0000005503177224 */ /* 0x040fe200078e0254 */
[----:B------:R-:W-:Y:S01]  /*acd0*/  LEA R10, P4, R12, UR4, 0x1 ;  /* 0x000000040c0a7c11 */ /* 0x000fe2000f8808ff */
[----:B------:R-:W-:Y:S01]  /*ace0*/  IMAD R3, R3, R15, R0 ;  /* 0x0000000f03037224 */ /* 0x000fe200078e0200 */
[----:B------:R-:W-:Y:S01]  /*acf0*/  LEA R0, P5, R80, UR6, 0x1 ;  /* 0x0000000650007c11 */ /* 0x000fe2000f8a08ff */
[----:B------:R-:W-:Y:S01]  /*ad00*/  IMAD.IADD R23, R13, 0x1, R23 ;  /* 0x000000010d177824 */ /* 0x000fe200078e0217 */
[----:B------:R-:W-:Y:S01]  /*ad10*/  UMOV UR4, 0xffffffff ;  /* 0xffffffff00047882 */ /* 0x000fe20000000000 */
[----:B------:R-:W-:Y:S02]  /*ad20*/  IMAD.IADD R3, R81, 0x1, R3 ;  /* 0x0000000151037824 */ /* 0x000fe400078e0203 */
[----:B------:R-:W-:Y:S01]  /*ad30*/  IMAD.MOV.U32 R11, RZ, RZ, R42 ;  /* 0x000000ffff0b7224 */ /* 0x000fe200078e002a */
[----:B------:R-:W-:Y:S01]  /*ad40*/  LEA.HI.X R23, R12, UR5, R23, 0x1, P4 ;  /* 0x000000050c177c11 */ /* 0x000fe2000a0f0c17 */
[----:B------:R-:W-:Y:S01]  /*ad50*/  IMAD.MOV.U32 R14, RZ, RZ, R43 ;  /* 0x000000ffff0e7224 */ /* 0x000fe200078e002b */
[----:B------:R-:W-:-:S02]  /*ad60*/  LEA.HI.X R3, R80, UR7, R3, 0x1, P5 ;  /* 0x0000000750037c11 */ /* 0x000fc4000a8f0c03 */
[----:B------:R-:W-:Y:S02]  /*ad70*/  PRMT R105, R11, 0x7610, R105 ;  /* 0x000076100b697816 */ /* 0x000fe40000000069 */
[----:B------:R-:W-:Y:S02]  /*ad80*/  PRMT R106, R14, 0x7610, R106 ;  /* 0x000076100e6a7816 */ /* 0x000fe4000000006a */
[----:B--2---:R-:W-:Y:S01]  /*ad90*/  LEA.HI R80, R90, R90, RZ, 0x1 ;  /* 0x0000005a5a507211 */ /* 0x004fe200078f08ff */
[----:B------:R-:W-:Y:S06]  /*ada0*/  BRA.DIV UR4, `(.L_x_1463) ;  /* 0x000001ea045c7947 */ /* 0x000fec000b800000 */
.L_x_1785:
[----:B------:R-:W-:-:S03]  /*adb0*/  UMOV UR4, 0xffffffff ;  /* 0xffffffff00047882 */ /* 0x000fc60000000000 */
[----:B------:R-:W-:Y:S05]  /*adc0*/  BRA.DIV UR4, `(.L_x_1464) ;  /* 0x000001ea047c7947 */ /* 0x000fea000b800000 */
.L_x_1788:
[----:B------:R-:W-:-:S03]  /*add0*/  UMOV UR4, 0xffffffff ;  /* 0xffffffff00047882 */ /* 0x000fc60000000000 */
[----:B------:R-:W-:Y:S05]  /*ade0*/  BRA.DIV UR4, `(.L_x_1465) ;  /* 0x000001ea049c7947 */ /* 0x000fea000b800000 */
.L_x_1791:
[----:B------:R-:W-:-:S03]  /*adf0*/  UMOV UR4, 0xffffffff ;  /* 0xffffffff00047882 */ /* 0x000fc60000000000 */
[----:B------:R-:W-:Y:S05]  /*ae00*/  BRA.DIV UR4, `(.L_x_1466) ;  /* 0x000001ea04bc7947 */ /* 0x000fea000b800000 */
.L_x_1794:
[----:B------:R-:W-:-:S03]  /*ae10*/  UMOV UR4, 0xffffffff ;  /* 0xffffffff00047882 */ /* 0x000fc60000000000 */
[----:B------:R-:W-:Y:S05]  /*ae20*/  BRA.DIV UR4, `(.L_x_1467) ;  /* 0x000001ea04dc7947 */ /* 0x000fea000b800000 */
.L_x_1797:
[----:B------:R-:W-:-:S03]  /*ae30*/  UMOV UR4, 0xffffffff ;  /* 0xffffffff00047882 */ /* 0x000fc60000000000 */
[----:B------:R-:W-:Y:S05]  /*ae40*/  BRA.DIV UR4, `(.L_x_1468) ;  /* 0x000001ea04fc7947 */ /* 0x000fea000b800000 */
.L_x_1800:
[----:B------:R-:W-:-:S03]  /*ae50*/  UMOV UR4, 0xffffffff ;  /* 0xffffffff00047882 */ /* 0x000fc60000000000 */
[----:B------:R-:W-:Y:S05]  /*ae60*/  BRA.DIV UR4, `(.L_x_1469) ;  /* 0x000001ee041c7947 */ /* 0x000fea000b800000 */
.L_x_1803:
[----:B------:R-:W-:-:S03]  /*ae70*/  UMOV UR4, 0xffffffff ;  /* 0xffffffff00047882 */ /* 0x000fc60000000000 */
[----:B------:R-:W-:Y:S05]  /*ae80*/  BRA.DIV UR4, `(.L_x_1470) ;  /* 0x000001ee043c7947 */ /* 0x000fea000b800000 */
.L_x_1806:
[----:B------:R-:W-:-:S03]  /*ae90*/  UMOV UR4, 0xffffffff ;  /* 0xffffffff00047882 */ /* 0x000fc60000000000 */
[----:B------:R-:W-:Y:S05]  /*aea0*/  BRA.DIV UR4, `(.L_x_1471) ;  /* 0x000001ee045c7947 */ /* 0x000fea000b800000 */
.L_x_1809:
[----:B------:R-:W-:-:S03]  /*aeb0*/  UMOV UR4, 0xffffffff ;  /* 0xffffffff00047882 */ /* 0x000fc60000000000 */
[----:B------:R-:W-:Y:S05]  /*aec0*/  BRA.DIV UR4, `(.L_x_1472) ;  /* 0x000001ee047c7947 */ /* 0x000fea000b800000 */
.L_x_1812:
[----:B------:R-:W-:-:S03]  /*aed0*/  UMOV UR4, 0xffffffff ;  /* 0xffffffff00047882 */ /* 0x000fc60000000000 */
[----:B------:R-:W-:Y:S05]  /*aee0*/  BRA.DIV UR4, `(.L_x_1473) ;  /* 0x000001ee049c7947 */ /* 0x000fea000b800000 */
.L_x_1815:
[----:B------:R-:W-:-:S03]  /*aef0*/  UMOV UR4, 0xffffffff ;  /* 0xffffffff00047882 */ /* 0x000fc60000000000 */
[----:B------:R-:W-:Y:S05]  /*af00*/  BRA.DIV UR4, `(.L_x_1474) ;  /* 0x000001ee04bc7947 */ /* 0x000fea000b800000 */
.L_x_1818:
[----:B------:R-:W-:-:S03]  /*af10*/  UMOV UR4, 0xffffffff ;  /* 0xffffffff00047882 */ /* 0x000fc60000000000 */
[----:B------:R-:W-:Y:S05]  /*af20*/  BRA.DIV UR4, `(.L_x_1475) ;  /* 0x000001ee04dc7947 */ /* 0x000fea000b800000 */
.L_x_1821:
[----:B------:R-:W-:Y:S01]  /*af30*/  UMOV UR4, 0xffffffff ;  /* 0xffffffff00047882 */ /* 0x000fe20000000000 */
[----:B------:R-:W-:Y:S02]  /*af40*/  LOP3.LUT R80, R80, 0xfffffffe, RZ, 0xc0, !PT ;  /* 0xfffffffe50507812 */ /* 0x000fe400078ec0ff */
[----:B------:R-:W-:Y:S05]  /*af50*/  BRA.DIV UR4, `(.L_x_1476) ;  /* 0x000001ee04f87947 */ /* 0x000fea000b800000 */
.L_x_1824:
[----:B------:R-:W-:Y:S01]  /*af60*/  UMOV UR4, 0xffffffff ;  /* 0xffffffff00047882 */ /* 0x000fe20000000000 */
[----:B------:R-:W-:Y:S02]  /*af70*/  IMAD.IADD R80, R90, 0x1, -R80 ;  /* 0x000000015a507824 */ /* 0x000fe400078e0a50 */
[----:B------:R-:W-:Y:S05]  /*af80*/  BRA.DIV UR4, `(.L_x_1477) ;  /* 0x000001f204147947 */ /* 0x000fea000b800000 */
.L_x_1827:
[----:B------:R-:W-:Y:S01]  /*af90*/  UMOV UR4, 0xffffffff ;  /* 0xffffffff00047882 */ /* 0x000fe20000000000 */
[----:B------:R-:W-:Y:S02]  /*afa0*/  SHF.L.U32 R97, R80, 0x1f, RZ ;  /* 0x0000001f50617819 */ /* 0x000fe400000006ff */
[----:B------:R-:W-:Y:S05]  /*afb0*/  BRA.DIV UR4, `(.L_x_1478) ;  /* 0x000001f204307947 */ /* 0x000fea000b800000 */
.L_x_1830:
[----:B------:R-:W0:Y:S01]  /*afc0*/  SYNCS.PHASECHK.TRANS64.TRYWAIT P4, [R16+URZ+0x30800], R97 ;  /* 0x03080061100075a7 */ /* 0x000e22000808017f */
[----:B------:R-:W-:Y:S01]  /*afd0*/  IMAD.MOV.U32 R0, RZ, RZ, R46 ;  /* 0x000000ffff007224 */ /* 0x000fe200078e002e */
[----:B------:R-:W-:Y:S01]  /*afe0*/  BSSY B1, `(.L_x_1479) ;  /* 0x0000023000017945 */ /* 0x000fe20003800000 */
[----:B------:R-:W-:Y:S02]  /*aff0*/  IMAD.MOV.U32 R3, RZ, RZ, R47 ;  /* 0x000000ffff037224 */ /* 0x000fe400078e002f */
        /* <DEDUP_REMOVED lines=32> */
[----:B0-----:R-:W-:Y:S06]  /*b200*/  @!P4 BRA `(.L_x_1480) ;  /* 0x000001ec00c4c947 */ /* 0x001fec0003800000 */
.L_x_1831:
[----:B------:R-:W-:Y:S05]  /*b210*/  BSYNC B1 ;  /* 0x0000000000017941 */ /* 0x000fea0003800000 */
.L_x_1479:
[----:B------:R-:W-:Y:S01]  /*b220*/  BSSY B1, `(.L_x_1481) ;  /* 0x00000ce000017945 */ /* 0x000fe20003800000 */
[----:B------:R-:W-:Y:S02]  /*b230*/  PRMT R96, R12, 0x7610, R96 ;  /* 0x000076100c607816 */ /* 0x000fe40000000060 */
[----:B0-----:R-:W-:Y:S01]  /*b240*/  PRMT R97, R13, 0x7610, R97 ;  /* 0x000076100d617816 */ /* 0x001fe20000000061 */
[----:B------:R-:W-:Y:S06]  /*b250*/  @P0 BRA `(.L_x_1482) ;  /* 0x0000000c00280947 */ /* 0x000fec0003800000 */
[----:B------:R-:W2:Y:S01]  /*b260*/  LDL R15, [R1+0x10] ;  /* 0x00001000010f7983 */ /* 0x000ea20000100800 */
[----:B------:R-:W0:Y:S03]  /*b270*/  LDC R12, c[0x0][0x3d4] ;  /* 0x0000f500ff0c7b82 */ /* 0x000e260000000800 */
[----:B------:R-:W3:Y:S04]  /*b280*/  LDL R14, [R1+0x14] ;  /* 0x00001400010e7983 */ /* 0x000ee80000100800 */
[----:B------:R1:W5:Y:S01]  /*b290*/  LDL R144, [R1+0x4c] ;  /* 0x00004c0001907983 */ /* 0x0003620000100800 */
[----:B------:R-:W-:Y:S01]  /*b2a0*/  BSSY B2, `(.L_x_1483) ;  /* 0x0000034000027945 */ /* 0x000fe20003800000 */
[----:B0-----:R-:W-:-:S02]  /*b2b0*/  ISETP.GE.AND P0, PT, R208, R12, PT ;  /* 0x0000000cd000720c */ /* 0x001fc40003f06270 */
[-C--:B------:R-:W-:Y:S02]  /*b2c0*/  ISETP.GE.AND P5, PT, R237, R12.reuse, PT ;  /* 0x0000000ced00720c */ /* 0x080fe40003fa6270 */
[-C--:B--2---:R-:W-:Y:S02]  /*b2d0*/  ISETP.GE.AND P4, PT, R15, R12.reuse, PT ;  /* 0x0000000c0f00720c */ /* 0x084fe40003f86270 */
[----:B---3--:R-:W-:-:S07]  /*b2e0*/  ISETP.GE.AND P6, PT, R14, R12, PT ;  /* 0x0000000c0e00720c */ /* 0x008fce0003fc6270 */
[----:B-1----:R-:W-:Y:S06]  /*b2f0*/  @P0 BRA `(.L_x_1484) ;  /* 0x0000000000b80947 */ /* 0x002fec0003800000 */
[----:B-----5:R-:W0:Y:S01]  /*b300*/  LDS.128 R12, [R144] ;  /* 0x00000000900c7984 */ /* 0x020e220000000c00 */
[--C-:B------:R-:W-:Y:S02]  /*b310*/  SHF.R.U64 R141, R78, 0x10, R79.reuse ;  /* 0x000000104e8d7819 */ /* 0x100fe4000000124f */
[----:B------:R-:W-:Y:S02]  /*b320*/  SHF.R.U32.HI R78, RZ, 0x10, R79 ;  /* 0x00000010ff4e7819 */ /* 0x000fe4000001164f */
[--C-:B------:R-:W-:Y:S02]  /*b330*/  SHF.R.U64 R79, R76, 0x10, R77.reuse ;  /* 0x000000104c4f7819 */ /* 0x100fe4000000124d */
[----:B------:R-:W-:Y:S02]  /*b340*/  SHF.R.U32.HI R76, RZ, 0x10, R77 ;  /* 0x00000010ff4c7819 */ /* 0x000fe4000001164d */
[----:B------:R-:W-:Y:S02]  /*b350*/  PRMT R137, R137, 0x5410, R78 ;  /* 0x0000541089897816 */ /* 0x000fe4000000004e */
[----:B------:R-:W-:-:S02]  /*b360*/  PRMT R139, R139, 0x5410, R76 ;  /* 0x000054108b8b7816 */ /* 0x000fc4000000004c */
[----:B------:R-:W-:Y:S02]  /*b370*/  PRMT R136, R136, 0x5410, R141 ;  /* 0x0000541088887816 */ /* 0x000fe4000000008d */
[----:B------:R-:W-:Y:S01]  /*b380*/  PRMT R140, R138, 0x5410, R79 ;  /* 0x000054108a8c7816 */ /* 0x000fe2000000004f */
[C---:B------:R-:W-:Y:S01]  /*b390*/  IMAD.U32 R141, R139.reuse, 0x10000, RZ ;  /* 0x000100008b8d7824 */ /* 0x040fe200078e00ff */
[----:B------:R-:W-:Y:S01]  /*b3a0*/  LOP3.LUT R139, R139, 0xffff0000, RZ, 0xc0, !PT ;  /* 0xffff00008b8b7812 */ /* 0x000fe200078ec0ff */
[C---:B------:R-:W-:Y:S01]  /*b3b0*/  IMAD.U32 R138, R137.reuse, 0x10000, RZ ;  /* 0x00010000898a7824 */ /* 0x040fe200078e00ff */
[----:B------:R-:W-:Y:S02]  /*b3c0*/  LOP3.LUT R137, R137, 0xffff0000, RZ, 0xc0, !PT ;  /* 0xffff000089897812 */ /* 0x000fe400078ec0ff */
[C---:B0-----:R-:W-:Y:S01]  /*b3d0*/  LOP3.LUT R77, R14.reuse, 0xffff0000, RZ, 0xc0, !PT ;  /* 0xffff00000e4d7812 */ /* 0x041fe200078ec0ff */
[----:B------:R-:W-:Y:S01]  /*b3e0*/  IMAD.U32 R76, R14, 0x10000, RZ ;  /* 0x000100000e4c7824 */ /* 0x000fe200078e00ff */
[C---:B------:R-:W-:Y:S01]  /*b3f0*/  LOP3.LUT R79, R15.reuse, 0xffff0000, RZ, 0xc0, !PT ;  /* 0xffff00000f4f7812 */ /* 0x040fe200078ec0ff */
[----:B------:R-:W-:-:S02]  /*b400*/  IMAD.U32 R78, R15, 0x10000, RZ ;  /* 0x000100000f4e7824 */ /* 0x000fc400078e00ff */
[C---:B------:R-:W-:Y:S01]  /*b410*/  FMUL.FTZ R143, R77.reuse, R141 ;  /* 0x0000008d4d8f7220 */ /* 0x040fe20000410000 */
[-C--:B------:R-:W-:Y:S01]  /*b420*/  FMUL.FTZ R142, R77, R138.reuse ;  /* 0x0000008a4d8e7220 */ /* 0x080fe20000410000 */
[C---:B------:R-:W-:Y:S01]  /*b430*/  FMUL.FTZ R77, R79.reuse, R139 ;  /* 0x0000008b4f4d7220 */ /* 0x040fe20000410000 */
[----:B------:R-:W-:Y:S02]  /*b440*/  IMAD.U32 R14, R12, 0x10000, RZ ;  /* 0x000100000c0e7824 */ /* 0x000fe400078e00ff */
[C---:B------:R-:W-:Y:S01]  /*b450*/  FFMA.FTZ R143, R76.reuse, R138, -R143 ;  /* 0x0000008a4c8f7223 */ /* 0x040fe2000001088f */
[----:B------:R-:W-:Y:S01]  /*b460*/  FFMA.FTZ R142, R76, R141, R142 ;  /* 0x0000008d4c8e7223 */ /* 0x000fe2000001008e */
[-C--:B------:R-:W-:Y:S01]  /*b470*/  FMUL.FTZ R141, R79, R137.reuse ;  /* 0x000000894f8d7220 */ /* 0x080fe20000410000 */
[----:B------:R-:W-:Y:S01]  /*b480*/  FFMA.FTZ R138, R78, R137, -R77 ;  /* 0x000000894e8a7223 */ /* 0x000fe2000001084d */
[C---:B------:R-:W-:Y:S01]  /*b490*/  IMAD.U32 R15, R13.reuse, 0x10000, RZ ;  /* 0x000100000d0f7824 */ /* 0x040fe200078e00ff */
        /* <DEDUP_REMOVED lines=8> */
[----:B------:R-:W-:Y:S01]  /*b520*/  FMUL.FTZ R76, R12, R77 ;  /* 0x0000004d0c4c7220 */ /* 0x000fe20000410000 */
[----:B------:R-:W-:-:S02]  /*b530*/  FMUL.FTZ R78, R13, R140 ;  /* 0x0000008c0d4e7220 */ /* 0x000fc40000410000 */
[-C--:B------:R-:W-:Y:S01]  /*b540*/  FMUL.FTZ R139, R13, R136.reuse ;  /* 0x000000880d8b7220 */ /* 0x080fe20000410000 */
[C---:B------:R-:W-:Y:S01]  /*b550*/  FFMA.FTZ R12, R14.reuse, R77, -R137 ;  /* 0x0000004d0e0c7223 */ /* 0x040fe20000010889 */
[----:B------:R-:W-:Y:S01]  /*b560*/  FFMA.FTZ R79, R14, R79, R76 ;  /* 0x0000004f0e4f7223 */ /* 0x000fe2000001004c */
[C---:B------:R-:W-:Y:S01]  /*b570*/  FFMA.FTZ R13, R15.reuse, R136, -R78 ;  /* 0x000000880f0d7223 */ /* 0x040fe2000001084e */
[----:B------:R-:W-:Y:S01]  /*b580*/  FFMA.FTZ R140, R15, R140, R139 ;  /* 0x0000008c0f8c7223 */ /* 0x000fe2000001008b */
[----:B------:R-:W-:Y:S02]  /*b590*/  F2FP.BF16.F32.PACK_AB R14, R142, R143 ;  /* 0x0000008f8e0e723e */ /* 0x000fe400000010ff */
[----:B------:R-:W-:Y:S02]  /*b5a0*/  F2FP.BF16.F32.PACK_AB R15, R141, R138 ;  /* 0x0000008a8d0f723e */ /* 0x000fe400000010ff */
[----:B------:R-:W-:Y:S02]  /*b5b0*/  F2FP.BF16.F32.PACK_AB R12, R79, R12 ;  /* 0x0000000c4f0c723e */ /* 0x000fe400000010ff */
[----:B------:R-:W-:-:S05]  /*b5c0*/  F2FP.BF16.F32.PACK_AB R13, R140, R13 ;  /* 0x0000000d8c0d723e */ /* 0x000fca00000010ff */
[----:B------:R0:W-:Y:S02]  /*b5d0*/  STS.128 [R144], R12 ;  /* 0x0000000c90007388 */ /* 0x0001e40000000c00 */
.L_x_1484:
[----:B------:R-:W-:Y:S05]  /*b5e0*/  BSYNC B2 ;  /* 0x0000000000027941 */ /* 0x000fea0003800000 */
.L_x_1483:
[----:B------:R-:W-:Y:S04]  /*b5f0*/  BSSY B2, `(.L_x_1485) ;  /* 0x0000030000027945 */ /* 0x000fe80003800000 */
[----:B------:R-:W-:Y:S05]  /*b600*/  @P4 BRA `(.L_x_1486) ;  /* 0x0000000000b84947 */ /* 0x000fea0003800000 */
[----:B0----5:R-:W0:Y:S01]  /*b610*/  LDS.128 R12, [R144+0x4000] ;  /* 0x00400000900c7984 */ /* 0x021e220000000c00 */
[----:B------:R-:W-:Y:S02]  /*b620*/  SHF.R.U64 R74, R74, 0x10, R75 ;  /* 0x000000104a4a7819 */ /* 0x000fe4000000124b */
[----:B------:R-:W-:Y:S02]  /*b630*/  SHF.R.U64 R72, R72, 0x10, R73 ;  /* 0x0000001048487819 */ /* 0x000fe40000001249 */
[----:B------:R-:W-:Y:S02]  /*b640*/  SHF.R.U32.HI R75, RZ, 0x10, R75 ;  /* 0x00000010ff4b7819 */ /* 0x000fe4000001164b */
[----:B------:R-:W-:Y:S02]  /*b650*/  SHF.R.U32.HI R73, RZ, 0x10, R73 ;  /* 0x00000010ff497819 */ /* 0x000fe40000011649 */
[----:B------:R-:W-:Y:S02]  /*b660*/  PRMT R134, R134, 0x5410, R75 ;  /* 0x0000541086867816 */ /* 0x000fe4000000004b */
[----:B------:R-:W-:-:S02]  /*b670*/  PRMT R132, R132, 0x5410, R73 ;  /* 0x0000541084847816 */ /* 0x000fc40000000049 */
[----:B------:R-:W-:Y:S01]  /*b680*/  PRMT R133, R133, 0x5410, R72 ;  /* 0x0000541085857816 */ /* 0x000fe20000000048 */
[C---:B------:R-:W-:Y:S01]  /*b690*/  IMAD.U32 R76, R134.reuse, 0x10000, RZ ;  /* 0x00010000864c7824 */ /* 0x040fe200078e00ff */
[----:B------:R-:W-:Y:S01]  /*b6a0*/  LOP3.LUT R134, R134, 0xffff0000, RZ, 0xc0, !PT ;  /* 0xffff000086867812 */ /* 0x000fe200078ec0ff */
[C---:B------:R-:W-:Y:S01]  /*b6b0*/  IMAD.U32 R77, R132.reuse, 0x10000, RZ ;  /* 0x00010000844d7824 */ /* 0x040fe200078e00ff */
[----:B------:R-:W-:Y:S02]  /*b6c0*/  LOP3.LUT R132, R132, 0xffff0000, RZ, 0xc0, !PT ;  /* 0xffff000084847812 */ /* 0x000fe400078ec0ff */
[----:B------:R-:W-:Y:S02]  /*b6d0*/  PRMT R135, R135, 0x5410, R74 ;  /* 0x0000541087877816 */ /* 0x000fe4000000004a */
[C---:B0-----:R-:W-:Y:S01]  /*b6e0*/  LOP3.LUT R73, R14.reuse, 0xffff0000, RZ, 0xc0, !PT ;  /* 0xffff00000e497812 */ /* 0x041fe200078ec0ff */
[----:B------:R-:W-:Y:S01]  /*b6f0*/  IMAD.U32 R72, R14, 0x10000, RZ ;  /* 0x000100000e487824 */ /* 0x000fe200078e00ff */
[C---:B------:R-:W-:Y:S01]  /*b700*/  LOP3.LUT R75, R15.reuse, 0xffff0000, RZ, 0xc0, !PT ;  /* 0xffff00000f4b7812 */ /* 0x040fe200078ec0ff */
[----:B------:R-:W-:-:S02]  /*b710*/  IMAD.U32 R74, R15, 0x10000, RZ ;  /* 0x000100000f4a7824 */ /* 0x000fc400078e00ff */
[C---:B------:R-:W-:Y:S01]  /*b720*/  FMUL.FTZ R78, R73.reuse, R76 ;  /* 0x0000004c494e7220 */ /* 0x040fe20000410000 */
[-C--:B------:R-:W-:Y:S01]  /*b730*/  FMUL.FTZ R79, R73, R77.reuse ;  /* 0x0000004d494f7220 */ /* 0x080fe20000410000 */
[----:B------:R-:W-:Y:S01]  /*b740*/  FMUL.FTZ R73, R75, R132 ;  /* 0x000000844b497220 */ /* 0x000fe20000410000 */
[----:B------:R-:W-:Y:S02]  /*b750*/  IMAD.U32 R14, R12, 0x10000, RZ ;  /* 0x000100000c0e7824 */ /* 0x000fe400078e00ff */
[C---:B------:R-:W-:Y:S01]  /*b760*/  FFMA.FTZ R137, R72.reuse, R77, R78 ;  /* 0x0000004d48897223 */ /* 0x040fe2000001004e */
[----:B------:R-:W-:Y:S02]  /*b770*/  IMAD.U32 R15, R13, 0x10000, RZ ;  /* 0x000100000d0f7824 */ /* 0x000fe400078e00ff */
[----:B------:R-:W-:Y:S01]  /*b780*/  FFMA.FTZ R136, R72, R76, -R79 ;  /* 0x0000004c48887223 */ /* 0x000fe2000001084f */
[-C--:B------:R-:W-:Y:S01]  /*b790*/  FMUL.FTZ R77, R75, R134.reuse ;  /* 0x000000864b4d7220 */ /* 0x080fe20000410000 */
[----:B------:R-:W-:Y:S01]  /*b7a0*/  LOP3.LUT R12, R12, 0xffff0000, RZ, 0xc0, !PT ;  /* 0xffff00000c0c7812 */ /* 0x000fe200078ec0ff */
[C---:B------:R-:W-:Y:S01]  /*b7b0*/  FFMA.FTZ R134, R74.reuse, R134, -R73 ;  /* 0x000000864a867223 */ /* 0x040fe20000010849 */
[----:B------:R-:W-:Y:S01]  /*b7c0*/  LOP3.LUT R13, R13, 0xffff0000, RZ, 0xc0, !PT ;  /* 0xffff00000d0d7812 */ /* 0x000fe200078ec0ff */
[C---:B------:R-:W-:Y:S01]  /*b7d0*/  IMAD.U32 R75, R133.reuse, 0x10000, RZ ;  /* 0x00010000854b7824 */ /* 0x040fe200078e00ff */
[----:B------:R-:W-:Y:S01]  /*b7e0*/  LOP3.LUT R76, R133, 0xffff0000, RZ, 0xc0, !PT ;  /* 0xffff0000854c7812 */ /* 0x000fe200078ec0ff */
[C---:B------:R-:W-:Y:S01]  /*b7f0*/  IMAD.U32 R73, R135.reuse, 0x10000, RZ ;  /* 0x0001000087497824 */ /* 0x040fe200078e00ff */
[----:B------:R-:W-:Y:S01]  /*b800*/  LOP3.LUT R72, R135, 0xffff0000, RZ, 0xc0, !PT ;  /* 0xffff000087487812 */ /* 0x000fe200078ec0ff */
        /* <DEDUP_REMOVED lines=14> */
.L_x_1486:
[----:B------:R-:W-:Y:S05]  /*b8f0*/  BSYNC B2 ;  /* 0x0000000000027941 */ /* 0x000fea0003800000 */
.L_x_1485:
[----:B------:R-:W-:Y:S04]  /*b900*/  BSSY B2, `(.L_x_1487) ;  /* 0x0000030000027945 */ /* 0x000fe80003800000 */
[----:B------:R-:W-:Y:S05]  /*b910*/  @P5 BRA `(.L_x_1488) ;  /* 0x0000000000b85947 */ /* 0x000fea0003800000 */
[----:B01---5:R-:W0:Y:S01]  /*b920*/  LDS.128 R12, [R144+0x8000] ;  /* 0x00800000900c7984 */ /* 0x023e220000000c00 */
[--C-:B------:R-:W-:Y:S02]  /*b930*/  SHF.R.U64 R73, R70, 0x10, R71.reuse ;  /* 0x0000001046497819 */ /* 0x100fe40000001247 */
[----:B------:R-:W-:Y:S02]  /*b940*/  SHF.R.U32.HI R70, RZ, 0x10, R71 ;  /* 0x00000010ff467819 */ /* 0x000fe40000011647 */
[--C-:B------:R-:W-:Y:S02]  /*b950*/  SHF.R.U64 R71, R68, 0x10, R69.reuse ;  /* 0x0000001044477819 */ /* 0x100fe40000001245 */
[----:B------:R-:W-:Y:S02]  /*b960*/  SHF.R.U32.HI R68, RZ, 0x10, R69 ;  /* 0x00000010ff447819 */ /* 0x000fe40000011645 */
[----:B------:R-:W-:Y:S02]  /*b970*/  PRMT R125, R125, 0x5410, R70 ;  /* 0x000054107d7d7816 */ /* 0x000fe40000000046 */
[----:B------:R-:W-:-:S02]  /*b980*/  PRMT R127, R127, 0x5410, R68 ;  /* 0x000054107f7f7816 */ /* 0x000fc40000000044 */
[----:B------:R-:W-:Y:S01]  /*b990*/  PRMT R124, R124, 0x5410, R73 ;  /* 0x000054107c7c7816 */ /* 0x000fe20000000049 */
[----:B------:R-:W-:Y:S01]  /*b9a0*/  IMAD.U32 R72, R125, 0x10000, RZ ;  /* 0x000100007d487824 */ /* 0x000fe200078e00ff */
[----:B------:R-:W-:Y:S01]  /*b9b0*/  PRMT R126, R126, 0x5410, R71 ;  /* 0x000054107e7e7816 */ /* 0x000fe20000000047 */
[C---:B------:R-:W-:Y:S01]  /*b9c0*/  IMAD.U32 R73, R127.reuse, 0x10000, RZ ;  /* 0x000100007f497824 */ /* 0x040fe200078e00ff */
[----:B------:R-:W-:Y:S02]  /*b9d0*/  LOP3.LUT R127, R127, 0xffff0000, RZ, 0xc0, !PT ;  /* 0xffff00007f7f7812 */ /* 0x000fe400078ec0ff */
[----:B------:R-:W-:Y:S02]  /*b9e0*/  LOP3.LUT R125, R125, 0xffff0000, RZ, 0xc0, !PT ;  /* 0xffff00007d7d7812 */ /* 0x000fe400078ec0ff */
[C---:B0-----:R-:W-:Y:S01]  /*b9f0*/  LOP3.LUT R69, R14.reuse, 0xffff0000, RZ, 0xc0, !PT ;  /* 0xffff00000e457812 */ /* 0x041fe200078ec0ff */
[----:B------:R-:W-:Y:S01]  /*ba00*/  IMAD.U32 R68, R14, 0x10000, RZ ;  /* 0x000100000e447824 */ /* 0x000fe200078e00ff */
[C---:B------:R-:W-:Y:S01]  /*ba10*/  LOP3.LUT R71, R15.reuse, 0xffff0000, RZ, 0xc0, !PT ;  /* 0xffff00000f477812 */ /* 0x040fe200078ec0ff */
[----:B------:R-:W-:-:S02]  /*ba20*/  IMAD.U32 R70, R15, 0x10000, RZ ;  /* 0x000100000f467824 */ /* 0x000fc400078e00ff */
[CC--:B------:R-:W-:Y:S01]  /*ba30*/  FMUL.FTZ R74, R69.reuse, R72.reuse ;  /* 0x00000048454a7220 */ /* 0x0c0fe20000410000 */
[----:B------:R-:W-:Y:S01]  /*ba40*/  FMUL.FTZ R75, R69, R73 ;  /* 0x00000049454b7220 */ /* 0x000fe20000410000 */
[C---:B------:R-:W-:Y:S01]  /*ba50*/  FMUL.FTZ R69, R71.reuse, R127 ;  /* 0x0000007f47457220 */ /* 0x040fe20000410000 */
[----:B------:R-:W-:Y:S02]  /*ba60*/  IMAD.U32 R14, R12, 0x10000, RZ ;  /* 0x000100000c0e7824 */ /* 0x000fe400078e00ff */
        /* <DEDUP_REMOVED lines=9> */
[----:B------:R-:W-:Y:S01]  /*bb00*/  FFMA.FTZ R72, R68, R72, -R75 ;  /* 0x0000004844487223 */ /* 0x000fe2000001084b */
        /* <DEDUP_REMOVED lines=15> */
.L_x_1488:
[----:B------:R-:W-:Y:S05]  /*bc00*/  BSYNC B2 ;  /* 0x0000000000027941 */ /* 0x000fea0003800000 */
.L_x_1487:
[----:B------:R-:W-:Y:S05]  /*bc10*/  @P6 BRA `(.L_x_1482) ;  /* 0x0000000000b86947 */ /* 0x000fea0003800000 */
[----:B012--5:R-:W0:Y:S01]  /*bc20*/  LDS.128 R12, [R144+0xc000] ;  /* 0x00c00000900c7984 */ /* 0x027e220000000c00 */
        /* <DEDUP_REMOVED lines=45> */
.L_x_1482:
[----:B------:R-:W-:Y:S05]  /*bf00*/  BSYNC B1 ;  /* 0x0000000000017941 */ /* 0x000fea0003800000 */
.L_x_1481:
[----:B------:R-:W-:Y:S04]  /*bf10*/  BSSY B1, `(.L_x_1489) ;  /* 0x00000cc000017945 */ /* 0x000fe80003800000 */
[----:B------:R-:W-:Y:S05]  /*bf20*/  @P1 BRA `(.L_x_1490) ;  /* 0x0000000c00281947 */ /* 0x000fea0003800000 */
[----:B0123--:R-:W2:Y:S01]  /*bf30*/  LDL R14, [R1+0x10] ;  /* 0x00001000010e7983 */ /* 0x00fea20000100800 */
        /* <DEDUP_REMOVED lines=9> */
[----:B-----5:R-:W0:Y:S01]  /*bfd0*/  LDS.128 R12, [R68+0x1000] ;  /* 0x00100000440c7984 */ /* 0x020e220000000c00 */
        /* <DEDUP_REMOVED lines=45> */
.L_x_1492:
[----:B------:R-:W-:Y:S05]  /*c2b0*/  BSYNC B2 ;  /* 0x0000000000027941 */ /* 0x000fea0003800000 */
.L_x_1491:
[----:B------:R-:W-:Y:S04]  /*c2c0*/  BSSY B2, `(.L_x_1493) ;  /* 0x0000030000027945 */ /* 0x000fe80003800000 */
[----:B------:R-:W-:Y:S05]  /*c2d0*/  @P1 BRA `(.L_x_1494) ;  /* 0x0000000000b81947 */ /* 0x000fea0003800000 */
[----:B0----5:R-:W0:Y:S01]  /*c2e0*/  LDS.128 R12, [R68+0x5000] ;  /* 0x00500000440c7984 */ /* 0x021e220000000c00 */
        /* <DEDUP_REMOVED lines=45> */
.L_x_1494:
[----:B------:R-:W-:Y:S05]  /*c5c0*/  BSYNC B2 ;  /* 0x0000000000027941 */ /* 0x000fea0003800000 */
.L_x_1493:
        /* <DEDUP_REMOVED lines=48> */
.L_x_1496:
[----:B------:R-:W-:Y:S05]  /*c8d0*/  BSYNC B2 ;  /* 0x0000000000027941 */ /* 0x000fea0003800000 */
.L_x_1495:
        /* <DEDUP_REMOVED lines=22> */
[C---:B------:R-:W-:Y:S01]  /*ca40*/  FFMA.FTZ R57, R48.reuse, R53, R56 ;  /* 0x0000003530397223 */ /* 0x040fe20000010038 */
[-C--:B------:R-:W-:Y:S01]  /*ca50*/  FMUL.FTZ R53, R51, R107.reuse ;  /* 0x0000006b33357220 */ /* 0x080fe20000410000 */
[C---:B------:R-:W-:Y:S02]  /*ca60*/  IMAD.U32 R15, R13.reuse, 0x10000, RZ ;  /* 0x000100000d0f7824 */ /* 0x040fe400078e00ff */
[----:B------:R-:W-:Y:S01]  /*ca70*/  FFMA.FTZ R54, R48, R52, -R55 ;  /* 0x0000003430367223 */ /* 0x000fe20000010837 */
[----:B------:R-:W-:Y:S01]  /*ca80*/  IMAD.U32 R51, R108, 0x10000, RZ ;  /* 0x000100006c337824 */ /* 0x000fe200078e00ff */
[----:B------:R-:W-:Y:S01]  /*ca90*/  LOP3.LUT R12, R12, 0xffff0000, RZ, 0xc0, !PT ;  /* 0xffff00000c0c7812 */ /* 0x000fe200078ec0ff */
[----:B------:R-:W-:Y:S01]  /*caa0*/  FFMA.FTZ R107, R50, R107, -R49 ;  /* 0x0000006b326b7223 */ /* 0x000fe20000010831 */
[----:B------:R-:W-:Y:S01]  /*cab0*/  LOP3.LUT R13, R13, 0xffff0000, RZ, 0xc0, !PT ;  /* 0xffff00000d0d7812 */ /* 0x000fe200078ec0ff */
[C---:B------:R-:W-:Y:S01]  /*cac0*/  IMAD.U32 R49, R101.reuse, 0x10000, RZ ;  /* 0x0001000065317824 */ /* 0x040fe200078e00ff */
        /* <DEDUP_REMOVED lines=15> */
[----:B------:R4:W-:Y:S02]  /*cbc0*/  STS.128 [R68+0xd000], R12 ;  /* 0x00d0000c44007388 */ /* 0x0009e40000000c00 */
.L_x_1490:
[----:B------:R-:W-:Y:S05]  /*cbd0*/  BSYNC B1 ;  /* 0x0000000000017941 */ /* 0x000fea0003800000 */
.L_x_1489:
[----:B------:R-:W-:Y:S04]  /*cbe0*/  BSSY B1, `(.L_x_1497) ;  /* 0x00000cc000017945 */ /* 0x000fe80003800000 */
[----:B------:R-:W-:Y:S05]  /*cbf0*/  @P2 BRA `(.L_x_1498) ;  /* 0x0000000c00282947 */ /* 0x000fea0003800000 */
[----:B01234-:R-:W2:Y:S01]  /*cc00*/  LDL R14, [R1+0x10] ;  /* 0x00001000010e7983 */ /* 0x01fea20000100800 */
        /* <DEDUP_REMOVED lines=55> */
.L_x_1500:
[----:B------:R-:W-:Y:S05]  /*cf80*/  BSYNC B2 ;  /* 0x0000000000027941 */ /* 0x000fea0003800000 */
.L_x_1499:
        /* <DEDUP_REMOVED lines=23> */
[----:B------:R-:W-:Y:S01]  /*d100*/  FFMA.FTZ R49, R40, R45, R48 ;  /* 0x0000002d28317223 */ /* 0x000fe20000010030 */
[-C--:B------:R-:W-:Y:S01]  /*d110*/  FMUL.FTZ R45, R43, R99.reuse ;  /* 0x000000632b2d7220 */ /* 0x080fe20000410000 */
[----:B------:R-:W-:Y:S01]  /*d120*/  FFMA.FTZ R99, R42, R99, -R41 ;  /* 0x000000632a637223 */ /* 0x000fe20000010829 */
[----:B------:R-:W-:Y:S02]  /*d130*/  IMAD.U32 R15, R13, 0x10000, RZ ;  /* 0x000100000d0f7824 */ /* 0x000fe400078e00ff */
[----:B------:R-:W-:Y:S01]  /*d140*/  FFMA.FTZ R46, R40, R44, -R47 ;  /* 0x0000002c282e7223 */ /* 0x000fe2000001082f */
        /* <DEDUP_REMOVED lines=8> */
[----:B------:R-:W-:-:S02]  /*d1d0*/  FMUL.FTZ R42, R12, R41 ;  /* 0x000000290c2a7220 */ /* 0x000fc40000410000 */
[C---:B------:R-:W-:Y:S01]  /*d1e0*/  FMUL.FTZ R44, R13.reuse, R40 ;  /* 0x000000280d2c7220 */ /* 0x040fe20000410000 */
[C---:B------:R-:W-:Y:S01]  /*d1f0*/  FFMA.FTZ R12, R14.reuse, R41, -R45 ;  /* 0x000000290e0c7223 */ /* 0x040fe2000001082d */
[-C--:B------:R-:W-:Y:S01]  /*d200*/  FMUL.FTZ R47, R13, R98.reuse ;  /* 0x000000620d2f7220 */ /* 0x080fe20000410000 */
[----:B------:R-:W-:Y:S01]  /*d210*/  FFMA.FTZ R43, R14, R43, R42 ;  /* 0x0000002b0e2b7223 */ /* 0x000fe2000001002a */
[----:B------:R-:W-:Y:S01]  /*d220*/  FFMA.FTZ R13, R15, R98, -R44 ;  /* 0x000000620f0d7223 */ /* 0x000fe2000001082c */
[----:B------:R-:W-:Y:S01]  /*d230*/  F2FP.BF16.F32.PACK_AB R14, R49, R46 ;  /* 0x0000002e310e723e */ /* 0x000fe200000010ff */
[----:B------:R-:W-:Y:S01]  /*d240*/  FFMA.FTZ R40, R15, R40, R47 ;  /* 0x000000280f287223 */ /* 0x000fe2000001002f */
[----:B------:R-:W-:Y:S02]  /*d250*/  F2FP.BF16.F32.PACK_AB R15, R106, R99 ;  /* 0x000000636a0f723e */ /* 0x000fe400000010ff */
[----:B------:R-:W-:Y:S02]  /*d260*/  F2FP.BF16.F32.PACK_AB R12, R43, R12 ;  /* 0x0000000c2b0c723e */ /* 0x000fe400000010ff */
[----:B------:R-:W-:-:S05]  /*d270*/  F2FP.BF16.F32.PACK_AB R13, R40, R13 ;  /* 0x0000000d280d723e */ /* 0x000fca00000010ff */
[----:B------:R1:W-:Y:S02]  /*d280*/  STS.128 [R52+0x6000], R12 ;  /* 0x0060000c34007388 */ /* 0x0003e40000000c00 */
.L_x_1502:
[----:B------:R-:W-:Y:S05]  /*d290*/  BSYNC B2 ;  /* 0x0000000000027941 */ /* 0x000fea0003800000 */
.L_x_1501:
[----:B------:R-:W-:Y:S04]  /*d2a0*/  BSSY B2, `(.L_x_1503) ;  /* 0x0000030000027945 */ /* 0x000fe80003800000 */
[----:B------:R-:W-:Y:S05]  /*d2b0*/  @P2 BRA `(.L_x_1504) ;  /* 0x0000000000b82947 */ /* 0x000fea0003800000 */
[----:B01---5:R-:W0:Y:S01]  /*d2c0*/  LDS.128 R12, [R52+0xa000] ;  /* 0x00a00000340c7984 */ /* 0x023e220000000c00 */
        /* <DEDUP_REMOVED lines=45> */
.L_x_1504:
[----:B------:R-:W-:Y:S05]  /*d5a0*/  BSYNC B2 ;  /* 0x0000000000027941 */ /* 0x000fea0003800000 */
.L_x_1503:
[----:B------:R-:W-:Y:S05]  /*d5b0*/  @P4 BRA `(.L_x_1498) ;  /* 0x0000000000b84947 */ /* 0x000fea0003800000 */
[----:B012--5:R-:W0:Y:S01]  /*d5c0*/  LDS.128 R12, [R52+0xe000] ;  /* 0x00e00000340c7984 */ /* 0x027e220000000c00 */
        /* <DEDUP_REMOVED lines=45> */
.L_x_1498:
[----:B------:R-:W-:Y:S05]  /*d8a0*/  BSYNC B1 ;  /* 0x0000000000017941 */ /* 0x000fea0003800000 */
.L_x_1497:
        /* <DEDUP_REMOVED lines=57> */
.L_x_1507:
[----:B------:R-:W-:Y:S05]  /*dc40*/  BSYNC B1 ;  /* 0x0000000000017941 */ /* 0x000fea0003800000 */
.L_x_1506:
        /* <DEDUP_REMOVED lines=48> */
.L_x_1509:
[----:B------:R-:W-:Y:S05]  /*df50*/  BSYNC B1 ;  /* 0x0000000000017941 */ /* 0x000fea0003800000 */
.L_x_1508:
[----:B------:R-:W-:Y:S04]  /*df60*/  BSSY B1, `(.L_x_1510) ;  /* 0x0000030000017945 */ /* 0x000fe80003800000 */
[----:B------:R-:W-:Y:S05]  /*df70*/  @P2 BRA `(.L_x_1511) ;  /* 0x0000000000b82947 */ /* 0x000fea0003800000 */
[----:B01---5:R-:W0:Y:S01]  /*df80*/  LDS.128 R12, [R36+0xb000] ;  /* 0x00b00000240c7984 */ /* 0x023e220000000c00 */
[----:B------:R-:W-:Y:S02]  /*df90*/  SHF.R.U64 R24, R6, 0x10, R7 ;  /* 0x0000001006187819 */ /* 0x000fe40000001207 */
[--C-:B------:R-:W-:Y:S02]  /*dfa0*/  SHF.R.U64 R6, R20, 0x10, R21.reuse ;  /* 0x0000001014067819 */ /* 0x100fe40000001215 */
        /* <DEDUP_REMOVED lines=9> */
[----:B------:R-:W-:Y:S01]  /*e040*/  PRMT R81, R81, 0x5410, R6 ;  /* 0x0000541051517816 */ /* 0x000fe20000000006 */
        /* <DEDUP_REMOVED lines=11> */
[----:B------:R-:W-:Y:S01]  /*e100*/  FFMA.FTZ R26, R20, R27, R14 ;  /* 0x0000001b141a7223 */ /* 0x000fe2000001000e */
[-C--:B------:R-:W-:Y:S01]  /*e110*/  FMUL.FTZ R20, R15, R80.reuse ;  /* 0x000000500f147220 */ /* 0x080fe20000410000 */
        /* <DEDUP_REMOVED lines=20> */
.L_x_1511:
[----:B------:R-:W-:Y:S05]  /*e260*/  BSYNC B1 ;  /* 0x0000000000017941 */ /* 0x000fea0003800000 */
.L_x_1510:
[----:B------:R-:W-:Y:S05]  /*e270*/  @P3 BRA `(.L_x_1505) ;  /* 0x0000005000383947 */ /* 0x000fea0003800000 */
[----:B012--5:R-:W0:Y:S01]  /*e280*/  LDS.128 R12, [R36+0xf000] ;  /* 0x00f00000240c7984 */ /* 0x027e220000000c00 */
[----:B------:R-:W-:Y:S02]  /*e290*/  SHF.R.U64 R7, R4, 0x10, R5 ;  /* 0x0000001004077819 */ /* 0x000fe40000001205 */
[----:B------:R-:W-:Y:S02]  /*e2a0*/  SHF.R.U32.HI R4, RZ, 0x10, R9 ;  /* 0x00000010ff047819 */ /* 0x000fe40000011609 */
[----:B------:R-:W-:Y:S02]  /*e2b0*/  SHF.R.U32.HI R6, RZ, 0x10, R5 ;  /* 0x00000010ff067819 */ /* 0x000fe40000011605 */
[----:B------:R-:W-:Y:S02]  /*e2c0*/  SHF.R.U64 R5, R8, 0x10, R9 ;  /* 0x0000001008057819 */ /* 0x000fe40000001209 */
[----:B------:R-:W-:Y:S02]  /*e2d0*/  PRMT R11, R11, 0x5410, R4 ;  /* 0x000054100b0b7816 */ /* 0x000fe40000000004 */
[----:B------:R-:W-:-:S02]  /*e2e0*/  PRMT R9, R3, 0x5410, R6 ;  /* 0x0000541003097816 */ /* 0x000fc40000000006 */
[----:B------:R-:W-:Y:S02]  /*e2f0*/  PRMT R20, R10, 0x5410, R5 ;  /* 0x000054100a147816 */ /* 0x000fe40000000005 */
[----:B------:R-:W-:Y:S01]  /*e300*/  PRMT R8, R0, 0x5410, R7 ;  /* 0x0000541000087816 */ /* 0x000fe20000000007 */
[----:B------:R-:W-:Y:S01]  /*e310*/  IMAD.U32 R10, R9, 0x10000, RZ ;  /* 0x00010000090a7824 */ /* 0x000fe200078e00ff */
[----:B------:R-:W-:Y:S02]  /*e320*/  LOP3.LUT R21, R11, 0xffff0000, RZ, 0xc0, !PT ;  /* 0xffff00000b157812 */ /* 0x000fe400078ec0ff */
[----:B------:R-:W-:Y:S01]  /*e330*/  LOP3.LUT R9, R9, 0xffff0000, RZ, 0xc0, !PT ;  /* 0xffff000009097812 */ /* 0x000fe200078ec0ff */
[C---:B0-----:R-:W-:Y:S01]  /*e340*/  IMAD.U32 R5, R14.reuse, 0x10000, RZ ;  /* 0x000100000e057824 */ /* 0x041fe200078e00ff */
[----:B------:R-:W-:Y:S01]  /*e350*/  LOP3.LUT R6, R14, 0xffff0000, RZ, 0xc0, !PT ;  /* 0xffff00000e067812 */ /* 0x000fe200078ec0ff */
[C---:B------:R-:W-:Y:S01]  /*e360*/  IMAD.U32 R7, R15.reuse, 0x10000, RZ ;  /* 0x000100000f077824 */ /* 0x040fe200078e00ff */
[----:B------:R-:W-:Y:S01]  /*e370*/  LOP3.LUT R14, R15, 0xffff0000, RZ, 0xc0, !PT ;  /* 0xffff00000f0e7812 */ /* 0x000fe200078ec0ff */
[----:B------:R-:W-:Y:S01]  /*e380*/  IMAD.U32 R15, R11, 0x10000, RZ ;  /* 0x000100000b0f7824 */ /* 0x000fe200078e00ff */
[C---:B------:R-:W-:Y:S01]  /*e390*/  LOP3.LUT R3, R12.reuse, 0xffff0000, RZ, 0xc0, !PT ;  /* 0xffff00000c037812 */ /* 0x040fe200078ec0ff */
[----:B------:R-:W-:Y:S01]  /*e3a0*/  IMAD.U32 R0, R12, 0x10000, RZ ;  /* 0x000100000c007824 */ /* 0x000fe200078e00ff */
[----:B------:R-:W-:Y:S01]  /*e3b0*/  LOP3.LUT R12, R13, 0xffff0000, RZ, 0xc0, !PT ;  /* 0xffff00000d0c7812 */ /* 0x000fe200078ec0ff */
[C---:B------:R-:W-:Y:S01]  /*e3c0*/  FMUL.FTZ R24, R6.reuse, R15 ;  /* 0x0000000f06187220 */ /* 0x040fe20000410000 */
[-C--:B------:R-:W-:Y:S01]  /*e3d0*/  FMUL.FTZ R6, R6, R10.reuse ;  /* 0x0000000a06067220 */ /* 0x080fe20000410000 */
[C---:B------:R-:W-:Y:S01]  /*e3e0*/  FMUL.FTZ R26, R14.reuse, R21 ;  /* 0x000000150e1a7220 */ /* 0x040fe20000410000 */
[----:B------:R-:W-:Y:S01]  /*e3f0*/  FMUL.FTZ R14, R14, R9 ;  /* 0x000000090e0e7220 */ /* 0x000fe20000410000 */
[C---:B------:R-:W-:Y:S01]  /*e400*/  FFMA.FTZ R24, R5.reuse, R10, -R24 ;  /* 0x0000000a05187223 */ /* 0x040fe20000010818 */
[----:B------:R-:W-:Y:S01]  /*e410*/  FFMA.FTZ R15, R5, R15, R6 ;  /* 0x0000000f050f7223 */ /* 0x000fe20000010006 */
[C---:B------:R-:W-:Y:S01]  /*e420*/  FFMA.FTZ R26, R7.reuse, R9, -R26 ;  /* 0x00000009071a7223 */ /* 0x040fe2000001081a */
[C---:B------:R-:W-:Y:S01]  /*e430*/  IMAD.U32 R6, R20.reuse, 0x10000, RZ ;  /* 0x0001000014067824 */ /* 0x040fe200078e00ff */
[----:B------:R-:W-:Y:S01]  /*e440*/  LOP3.LUT R11, R20, 0xffff0000, RZ, 0xc0, !PT ;  /* 0xffff0000140b7812 */ /* 0x000fe200078ec0ff */
[C---:B------:R-:W-:Y:S01]  /*e450*/  IMAD.U32 R5, R8.reuse, 0x10000, RZ ;  /* 0x0001000008057824 */ /* 0x040fe200078e00ff */
[----:B------:R-:W-:Y:S01]  /*e460*/  LOP3.LUT R9, R8, 0xffff0000, RZ, 0xc0, !PT ;  /* 0xffff000008097812 */ /* 0x000fe200078ec0ff */
[----:B------:R-:W-:Y:S01]  /*e470*/  FFMA.FTZ R21, R7, R21, R14 ;  /* 0x0000001507157223 */ /* 0x000fe2000001000e */
[----:B------:R-:W-:-:S02]  /*e480*/  IMAD.U32 R4, R13, 0x10000, RZ ;  /* 0x000100000d047824 */ /* 0x000fc400078e00ff */
[CC--:B------:R-:W-:Y:S01]  /*e490*/  FMUL.FTZ R7, R3.reuse, R6.reuse ;  /* 0x0000000603077220 */ /* 0x0c0fe20000410000 */
[----:B------:R-:W-:Y:S01]  /*e4a0*/  FMUL.FTZ R3, R3, R5 ;  /* 0x0000000503037220 */ /* 0x000fe20000410000 */
        /* <DEDUP_REMOVED lines=9> */
[----:B------:R-:W-:-:S05]  /*e540*/  F2FP.BF16.F32.PACK_AB R5, R12, R13 ;  /* 0x0000000d0c05723e */ /* 0x000fca00000010ff */
[----:B------:R0:W-:Y:S01]  /*e550*/  STS.128 [R36+0xf000], R4 ;  /* 0x00f0000424007388 */ /* 0x0001e20000000c00 */
[----:B------:R-:W-:Y:S05]  /*e560*/  BRA `(.L_x_1505) ;  /* 0x0000004c007c7947 */ /* 0x000fea0003800000 */
.L_x_1454:
[----:B------:R-:W2:Y:S04]  /*e570*/  LDL R3, [R1+0x74] ;  /* 0x0000740001037983 */ /* 0x000ea80000100800 */
[----:B------:R-:W3:Y:S01]  /*e580*/  LDL R0, [R1+0x70] ;  /* 0x0000700001007983 */ /* 0x000ee20000100800 */
[-C--:B------:R-:W-:Y:S01]  /*e590*/  ISETP.GE.AND P0, PT, R18, R21.reuse, PT ;  /* 0x000000151200720c */ /* 0x080fe20003f06270 */
[----:B------:R-:W-:Y:S01]  /*e5a0*/  BSSY B1, `(.L_x_1512) ;  /* 0x0000032000017945 */ /* 0x000fe20003800000 */
[----:B------:R-:W-:Y:S01]  /*e5b0*/  ISETP.GE.AND P1, PT, R233, R21, PT ;  /* 0x00000015e900720c */ /* 0x000fe20003f26270 */
[----:B------:R-:W-:Y:S01]  /*e5c0*/  IMAD.MOV.U32 R9, RZ, RZ, R27 ;  /* 0x000000ffff097224 */ /* 0x000fe200078e001b */
[----:B------:R-:W-:Y:S01]  /*e5d0*/  CS2R R34, SRZ ;  /* 0x0000000000227805 */ /* 0x000fe2000001ff00 */
[----:B------:R-:W-:Y:S01]  /*e5e0*/  IMAD.MOV.U32 R20, RZ, RZ, R82 ;  /* 0x000000ffff147224 */ /* 0x000fe200078e0052 */
[----:B------:R-:W-:Y:S01]  /*e5f0*/  CS2R R6, SRZ ;  /* 0x0000000000067805 */ /* 0x000fe2000001ff00 */
[----:B------:R-:W-:Y:S01]  /*e600*/  IMAD.MOV.U32 R8, RZ, RZ, R80 ;  /* 0x000000ffff087224 */ /* 0x000fe200078e0050 */
        /* <DEDUP_REMOVED lines=12> */
[----:B--2---:R-:W-:-:S02]  /*e6d0*/  ISETP.GE.AND P2, PT, R3, R21, PT ;  /* 0x000000150300720c */ /* 0x004fc40003f46270 */
[----:B---3--:R-:W-:Y:S01]  /*e6e0*/  ISETP.GE.AND P3, PT, R0, R21, PT ;  /* 0x000000150000720c */ /* 0x008fe20003f66270 */
[----:B------:R-:W-:Y:S01]  /*e6f0*/  IMAD.MOV.U32 R21, RZ, RZ, R25 ;  /* 0x000000ffff157224 */ /* 0x000fe200078e0019 */
[----:B------:R-:W-:Y:S01]  /*e700*/  CS2R R24, SRZ ;  /* 0x0000000000187805 */ /* 0x000fe2000001ff00 */
[----:B------:R-:W-:Y:S10]  /*e710*/  @P0 BRA `(.L_x_1513) ;  /* 0x0000000000680947 */ /* 0x000ff40003800000 */
[----:B------:R-:W-:Y:S01]  /*e720*/  IADD3 R3, P4, R12, R91, RZ ;  /* 0x0000005b0c037210 */ /* 0x000fe20007f9e0ff */
[----:B------:R-:W-:Y:S01]  /*e730*/  ULDC.64 UR4, c[0x0][0x3c8] ;  /* 0x0000f20000047ab9 */ /* 0x000fe20000000a00 */
[----:B------:R-:W-:Y:S01]  /*e740*/  IADD3 R0, P5, R10, R23, RZ ;  /* 0x000000170a007210 */ /* 0x000fe20007fbe0ff */
[----:B------:R-:W-:Y:S01]  /*e750*/  ULDC.64 UR6, c[0x0][0x3e0] ;  /* 0x0000f80000067ab9 */ /* 0x000fe20000000a00 */
[----:B------:R-:W-:Y:S01]  /*e760*/  CS2R R26, SRZ ;  /* 0x00000000001a7805 */ /* 0x000fe2000001ff00 */
[----:B------:R-:W-:Y:S01]  /*e770*/  IMAD.X R4, R13, 0x1, R95, P4 ;  /* 0x000000010d047824 */ /* 0x000fe200020e065f */
[----:B------:R-:W-:Y:S01]  /*e780*/  LEA R48, P4, R3, UR4, 0x1 ;  /* 0x0000000403307c11 */ /* 0x000fe2000f8808ff */
[----:B------:R-:W-:Y:S01]  /*e790*/  ULDC UR4, c[0x0][0x3d4] ;  /* 0x0000f50000047ab9 */ /* 0x000fe20000000800 */
[----:B------:R-:W-:Y:S02]  /*e7a0*/  CS2R R24, SRZ ;  /* 0x0000000000187805 */ /* 0x000fe4000001ff00 */
[----:B------:R-:W-:-:S02]  /*e7b0*/  ISETP.GE.AND P6, PT, R225, UR4, PT ;  /* 0x00000004e1007c0c */ /* 0x000fc4000bfc6270 */
[----:B------:R-:W-:Y:S02]  /*e7c0*/  CS2R R6, SRZ ;  /* 0x0000000000067805 */ /* 0x000fe4000001ff00 */
[----:B------:R-:W-:Y:S01]  /*e7d0*/  LEA.HI.X R49, R3, UR5, R4, 0x1, P4 ;  /* 0x0000000503317c11 */ /* 0x000fe2000a0f0c04 */
[----:B------:R-:W-:Y:S01]  /*e7e0*/  IMAD.X R3, R11, 0x1, R99, P5 ;  /* 0x000000010b037824 */ /* 0x000fe200028e0663 */
[----:B------:R-:W-:Y:S02]  /*e7f0*/  ISETP.GE.AND P5, PT, R228, UR4, PT ;  /* 0x00000004e4007c0c */ /* 0x000fe4000bfa6270 */
[----:B------:R-:W-:Y:S02]  /*e800*/  CS2R R4, SRZ ;  /* 0x0000000000047805 */ /* 0x000fe4000001ff00 */
[----:B------:R-:W-:Y:S02]  /*e810*/  LEA R52, P4, R0, UR6, 0x1 ;  /* 0x0000000600347c11 */ /* 0x000fe4000f8808ff */
[----:B------:R-:W-:-:S02]  /*e820*/  CS2R R46, SRZ ;  /* 0x00000000002e7805 */ /* 0x000fc4000001ff00 */
[----:B------:R-:W-:Y:S02]  /*e830*/  CS2R R44, SRZ ;  /* 0x00000000002c7805 */ /* 0x000fe4000001ff00 */
[----:B------:R-:W-:Y:S02]  /*e840*/  CS2R R30, SRZ ;  /* 0x00000000001e7805 */ /* 0x000fe4000001ff00 */
[----:B------:R-:W-:Y:S02]  /*e850*/  CS2R R28, SRZ ;  /* 0x00000000001c7805 */ /* 0x000fe4000001ff00 */
[----:B------:R-:W-:Y:S01]  /*e860*/  LEA.HI.X R53, R0, UR7, R3, 0x1, P4 ;  /* 0x0000000700357c11 */ /* 0x000fe2000a0f0c03 */
[----:B------:R-:W-:Y:S02]  /*e870*/  ULDC.64 UR8, c[0x0][0x208] ;  /* 0x0000820000087ab9 */ /* 0x000fe40000000a00 */
[----:B------:R0:W5:Y:S04]  /*e880*/  @!P6 LDG.E.128 R4, desc[UR8][R48.64+0x80] ;  /* 0x000080083004e981 */ /* 0x000168000c1e1d00 */
[----:B------:R0:W5:Y:S04]  /*e890*/  @!P5 LDG.E.128 R24, desc[UR8][R48.64] ;  /* 0x000000083018d981 */ /* 0x000168000c1e1d00 */
[----:B------:R0:W5:Y:S04]  /*e8a0*/  @!P5 LDG.E.128 R44, desc[UR8][R52.64] ;  /* 0x00000008342cd981 */ /* 0x000168000c1e1d00 */
[----:B------:R0:W5:Y:S02]  /*e8b0*/  @!P6 LDG.E.128 R28, desc[UR8][R52.64+0x80] ;  /* 0x00008008341ce981 */ /* 0x000164000c1e1d00 */
.L_x_1513:
[----:B------:R-:W-:Y:S05]  /*e8c0*/  BSYNC B1 ;  /* 0x0000000000017941 */ /* 0x000fea0003800000 */
.L_x_1512:
[----:B------:R-:W-:Y:S01]  /*e8d0*/  BSSY B1, `(.L_x_1514) ;  /* 0x000001f000017945 */ /* 0x000fe20003800000 */
[----:B-----5:R-:W-:Y:S01]  /*e8e0*/  IMAD.MOV.U32 R56, RZ, RZ, R6 ;  /* 0x000000ffff387224 */ /* 0x020fe200078e0006 */
[----:B0-----:R-:W-:Y:S01]  /*e8f0*/  CS2R R48, SRZ ;  /* 0x0000000000307805 */ /* 0x001fe2000001ff00 */
        /* <DEDUP_REMOVED lines=8> */
[----:B------:R-:W-:Y:S01]  /*e980*/  LEA R52, P4, R3, UR4, 0x1 ;  /* 0x0000000403347c11 */ /* 0x000fe2000f8808ff */
[----:B------:R-:W-:Y:S01]  /*e990*/  ULDC UR4, c[0x0][0x3d4] ;  /* 0x0000f50000047ab9 */ /* 0x000fe20000000800 */
[----:B------:R-:W-:-:S02]  /*e9a0*/  IADD3 R0, P5, P6, R23, R92, R10 ;  /* 0x0000005c17007210 */ /* 0x000fc40007ebe00a */
[----:B------:R-:W-:Y:S02]  /*e9b0*/  CS2R R34, SRZ ;  /* 0x0000000000227805 */ /* 0x000fe4000001ff00 */
[----:B------:R-:W-:Y:S02]  /*e9c0*/  LEA.HI.X R53, R3, UR5, R32, 0x1, P4 ;  /* 0x0000000503357c11 */ /* 0x000fe4000a0f0c20 */
[----:B------:R-:W-:Y:S02]  /*e9d0*/  CS2R R32, SRZ ;  /* 0x0000000000207805 */ /* 0x000fe4000001ff00 */
[----:B------:R-:W-:Y:S02]  /*e9e0*/  IADD3.X R3, R99, R90, R11, P5, P6 ;  /* 0x0000005a63037210 */ /* 0x000fe40002fec40b */
[----:B------:R-:W-:Y:S02]  /*e9f0*/  CS2R R50, SRZ ;  /* 0x0000000000327805 */ /* 0x000fe4000001ff00 */
[----:B------:R-:W-:-:S02]  /*ea00*/  ISETP.GE.AND P5, PT, R228, UR4, PT ;  /* 0x00000004e4007c0c */ /* 0x000fc4000bfa6270 */
[----:B------:R-:W-:Y:S02]  /*ea10*/  CS2R R48, SRZ ;  /* 0x0000000000307805 */ /* 0x000fe4000001ff00 */
[----:B------:R-:W-:Y:S02]  /*ea20*/  ISETP.GE.AND P6, PT, R225, UR4, PT ;  /* 0x00000004e1007c0c */ /* 0x000fe4000bfc6270 */
[----:B------:R-:W-:Y:S02]  /*ea30*/  CS2R R42, SRZ ;  /* 0x00000000002a7805 */ /* 0x000fe4000001ff00 */
[C---:B------:R-:W-:Y:S02]  /*ea40*/  LEA R54, P4, R0.reuse, UR6, 0x1 ;  /* 0x0000000600367c11 */ /* 0x040fe4000f8808ff */
[----:B------:R-:W-:Y:S01]  /*ea50*/  CS2R R40, SRZ ;  /* 0x0000000000287805 */ /* 0x000fe2000001ff00 */
[----:B------:R-:W-:Y:S01]  /*ea60*/  ULDC.64 UR8, c[0x0][0x208] ;  /* 0x0000820000087ab9 */ /* 0x000fe20000000a00 */
[----:B------:R-:W-:Y:S01]  /*ea70*/  LEA.HI.X R55, R0, UR7, R3, 0x1, P4 ;  /* 0x0000000700377c11 */ /* 0x000fe2000a0f0c03 */
[----:B------:R0:W5:Y:S04]  /*ea80*/  @!P5 LDG.E.128 R36, desc[UR8][R52.64] ;  /* 0x000000083424d981 */ /* 0x000168000c1e1d00 */
[----:B------:R0:W5:Y:S04]  /*ea90*/  @!P6 LDG.E.128 R32, desc[UR8][R52.64+0x80] ;  /* 0x000080083420e981 */ /* 0x000168000c1e1d00 */
[----:B------:R0:W5:Y:S04]  /*eaa0*/  @!P5 LDG.E.128 R48, desc[UR8][R54.64] ;  /* 0x000000083630d981 */ /* 0x000168000c1e1d00 */
[----:B------:R0:W5:Y:S02]  /*eab0*/  @!P6 LDG.E.128 R40, desc[UR8][R54.64+0x80] ;  /* 0x000080083628e981 */ /* 0x000164000c1e1d00 */
.L_x_1515:
[----:B------:R-:W-:Y:S05]  /*eac0*/  BSYNC B1 ;  /* 0x0000000000017941 */ /* 0x000fea0003800000 */
.L_x_1514:
[----:B------:R-:W-:Y:S01]  /*ead0*/  IMAD.MOV.U32 R0, RZ, RZ, R4 ;  /* 0x000000ffff007224 */ /* 0x000fe200078e0004 */
[----:B------:R-:W1:Y:S01]  /*eae0*/  LDC R98, c[0x0][0x428] ;  /* 0x00010a00ff627b82 */ /* 0x000e620000000800 */
[----:B------:R-:W-:Y:S01]  /*eaf0*/  IMAD.MOV.U32 R3, RZ, RZ, R5 ;  /* 0x000000ffff037224 */ /* 0x000fe200078e0005 */
[----:B------:R-:W-:Y:S01]  /*eb00*/  BSSY B1, `(.L_x_1516) ;  /* 0x0000050000017945 */ /* 0x000fe20003800000 */
        /* <DEDUP_REMOVED lines=23> */
[----:B------:R-:W-:-:S02]  /*ec80*/  PRMT R121, R56, 0x7610, R121 ;  /* 0x0000761038797816 */ /* 0x000fc40000000079 */
[----:B------:R-:W-:Y:S02]  /*ec90*/  CS2R R66, SRZ ;  /* 0x0000000000427805 */ /* 0x000fe4000001ff00 */
[----:B------:R-:W-:Y:S01]  /*eca0*/  PRMT R92, R92, 0x5410, R0 ;  /* 0x000054105c5c7816 */ /* 0x000fe20000000000 */
[----:B------:R-:W-:Y:S01]  /*ecb0*/  IMAD.MOV.U32 R0, RZ, RZ, R45 ;  /* 0x000000ffff007224 */ /* 0x000fe200078e002d */
[----:B------:R-:W-:Y:S01]  /*ecc0*/  PRMT R140, R3, 0x7610, R140 ;  /* 0x00007610038c7816 */ /* 0x000fe2000000008c */
[----:B------:R-:W-:Y:S01]  /*ecd0*/  IMAD.MOV.U32 R3, RZ, RZ, R34 ;  /* 0x000000ffff037224 */ /* 0x000fe200078e0022 */
[----:B------:R-:W-:Y:S02]  /*ece0*/  PRMT R122, R57, 0x7610, R122 ;  /* 0x00007610397a7816 */ /* 0x000fe4000000007a */
[----:B------:R-:W-:Y:S02]  /*ecf0*/  CS2R R54, SRZ ;  /* 0x0000000000367805 */ /* 0x000fe4000001ff00 */
[----:B------:R-:W-:-:S02]  /*ed00*/  PRMT R110, R52, 0x7610, R110 ;  /* 0x00007610346e7816 */ /* 0x000fc4000000006e */
[----:B------:R-:W-:Y:S02]  /*ed10*/  CS2R R52, SRZ ;  /* 0x0000000000347805 */ /* 0x000fe4000001ff00 */
[----:B------:R-:W-:Y:S02]  /*ed20*/  PRMT R139, R0, 0x7610, R139 ;  /* 0x00007610008b7816 */ /* 0x000fe4000000008b */
[----:B------:R-:W-:Y:S02]  /*ed30*/  CS2R R58, SRZ ;  /* 0x00000000003a7805 */ /* 0x000fe4000001ff00 */
[----:B------:R-:W-:Y:S02]  /*ed40*/  PRMT R109, R3, 0x7610, R109 ;  /* 0x00007610036d7816 */ /* 0x000fe4000000006d */
        /* <DEDUP_REMOVED lines=12> */
[----:B-1----:R-:W-:Y:S06]  /*ee10*/  @P2 BRA `(.L_x_1517) ;  /* 0x0000000000782947 */ /* 0x002fec0003800000 */
[----:B------:R-:W-:Y:S01]  /*ee20*/  LEA R0, P4, R84, R12, 0x6 ;  /* 0x0000000c54007211 */ /* 0x000fe200078830ff */
[----:B------:R-:W-:Y:S01]  /*ee30*/  ULDC.64 UR4, c[0x0][0x3c8] ;  /* 0x0000f20000047ab9 */ /* 0x000fe20000000a00 */
[----:B------:R-:W-:Y:S01]  /*ee40*/  ULDC.64 UR6, c[0x0][0x3e0] ;  /* 0x0000f80000067ab9 */ /* 0x000fe20000000a00 */
[----:B------:R-:W-:Y:S02]  /*ee50*/  CS2R R58, SRZ ;  /* 0x00000000003a7805 */ /* 0x000fe4000001ff00 */
[----:B------:R-:W-:Y:S02]  /*ee60*/  IADD3 R3, P5, R0, R91, RZ ;  /* 0x0000005b00037210 */ /* 0x000fe40007fbe0ff */
[----:B------:R-:W-:Y:S02]  /*ee70*/  CS2R R56, SRZ ;  /* 0x0000000000387805 */ /* 0x000fe4000001ff00 */
[----:B------:R-:W-:Y:S02]  /*ee80*/  LEA.HI.X R52, R84, R13, R85, 0x6, P4 ;  /* 0x0000000d54347211 */ /* 0x000fe400020f3455 */
[----:B------:R-:W-:-:S02]  /*ee90*/  CS2R R82, SRZ ;  /* 0x0000000000527805 */ /* 0x000fc4000001ff00 */
[----:B------:R-:W-:Y:S02]  /*eea0*/  LEA R0, P4, R14, R10, 0x6 ;  /* 0x0000000a0e007211 */ /* 0x000fe400078830ff */
[----:B------:R-:W-:Y:S02]  /*eeb0*/  CS2R R80, SRZ ;  /* 0x0000000000507805 */ /* 0x000fe4000001ff00 */
[----:B------:R-:W-:Y:S01]  /*eec0*/  CS2R R62, SRZ ;  /* 0x00000000003e7805 */ /* 0x000fe2000001ff00 */
[----:B------:R-:W-:Y:S01]  /*eed0*/  IMAD.X R52, R52, 0x1, R95, P5 ;  /* 0x0000000134347824 */ /* 0x000fe200028e065f */
[----:B------:R-:W-:Y:S01]  /*eee0*/  LEA R86, P5, R3, UR4, 0x1 ;  /* 0x0000000403567c11 */ /* 0x000fe2000f8a08ff */
[----:B------:R-:W-:Y:S01]  /*eef0*/  ULDC UR4, c[0x0][0x3d4] ;  /* 0x0000f50000047ab9 */ /* 0x000fe20000000800 */
[----:B------:R-:W-:Y:S02]  /*ef00*/  IADD3 R0, P6, R0, R23, RZ ;  /* 0x0000001700007210 */ /* 0x000fe40007fde0ff */
[----:B------:R-:W-:-:S02]  /*ef10*/  CS2R R60, SRZ ;  /* 0x00000000003c7805 */ /* 0x000fc4000001ff00 */
[----:B------:R-:W-:Y:S01]  /*ef20*/  LEA.HI.X R54, R14, R11, R15, 0x6, P4 ;  /* 0x0000000b0e367211 */ /* 0x000fe200020f340f */
[----:B------:R-:W-:Y:S01]  /*ef30*/  ULDC.64 UR8, c[0x0][0x208] ;  /* 0x0000820000087ab9 */ /* 0x000fe20000000a00 */
[----:B------:R-:W-:Y:S02]  /*ef40*/  LEA.HI.X R87, R3, UR5, R52, 0x1, P5 ;  /* 0x0000000503577c11 */ /* 0x000fe4000a8f0c34 */
[----:B------:R-:W-:Y:S02]  /*ef50*/  CS2R R52, SRZ ;  /* 0x0000000000347805 */ /* 0x000fe4000001ff00 */
[----:B------:R-:W-:Y:S01]  /*ef60*/  ISETP.GE.AND P5, PT, R228, UR4, PT ;  /* 0x00000004e4007c0c */ /* 0x000fe2000bfa6270 */
[----:B------:R-:W-:Y:S01]  /*ef70*/  IMAD.X R3, R54, 0x1, R99, P6 ;  /* 0x0000000136037824 */ /* 0x000fe200030e0663 */
[----:B------:R-:W-:Y:S02]  /*ef80*/  ISETP.GE.AND P6, PT, R225, UR4, PT ;  /* 0x00000004e1007c0c */ /* 0x000fe4000bfc6270 */
[----:B------:R-:W-:-:S02]  /*ef90*/  CS2R R54, SRZ ;  /* 0x0000000000367805 */ /* 0x000fc4000001ff00 */
[----:B------:R-:W-:-:S04]  /*efa0*/  LEA R88, P4, R0, UR6, 0x1 ;  /* 0x0000000600587c11 */ /* 0x000fc8000f8808ff */
[----:B------:R-:W-:-:S03]  /*efb0*/  LEA.HI.X R89, R0, UR7, R3, 0x1, P4 ;  /* 0x0000000700597c11 */ /* 0x000fc6000a0f0c03 */
[----:B------:R0:W5:Y:S04]  /*efc0*/  @!P5 LDG.E.128 R56, desc[UR8][R86.64] ;  /* 0x000000085638d981 */ /* 0x000168000c1e1d00 */
[----:B------:R0:W5:Y:S04]  /*efd0*/  @!P6 LDG.E.128 R52, desc[UR8][R86.64+0x80] ;  /* 0x000080085634e981 */ /* 0x000168000c1e1d00 */
[----:B------:R0:W5:Y:S04]  /*efe0*/  @!P5 LDG.E.128 R80, desc[UR8][R88.64] ;  /* 0x000000085850d981 */ /* 0x000168000c1e1d00 */
[----:B------:R0:W5:Y:S02]  /*eff0*/  @!P6 LDG.E.128 R60, desc[UR8][R88.64+0x80] ;  /* 0x00008008583ce981 */ /* 0x000164000c1e1d00 */
.L_x_1517:
[----:B------:R-:W-:Y:S05]  /*f000*/  BSYNC B1 ;  /* 0x0000000000017941 */ /* 0x000fea0003800000 */
.L_x_1516:
[----:B------:R-:W-:Y:S04]  /*f010*/  BSSY B1, `(.L_x_1518) ;  /* 0x0000020000017945 */ /* 0x000fe80003800000 */
[----:B------:R-:W-:Y:S05]  /*f020*/  @P3 BRA `(.L_x_1519) ;  /* 0x0000000000783947 */ /* 0x000fea0003800000 */
[----:B------:R-:W-:Y:S01]  /*f030*/  IMAD.WIDE.U32 R12, R84, 0x60, R12 ;  /* 0x00000060540c7825 */ /* 0x000fe200078e000c */
[----:B------:R-:W-:Y:S01]  /*f040*/  ULDC.64 UR4, c[0x0][0x3c8] ;  /* 0x0000f20000047ab9 */ /* 0x000fe20000000a00 */
[----:B------:R-:W-:Y:S01]  /*f050*/  ULDC.64 UR6, c[0x0][0x3e0] ;  /* 0x0000f80000067ab9 */ /* 0x000fe20000000a00 */
[----:B------:R-:W-:Y:S01]  /*f060*/  CS2R R70, SRZ ;  /* 0x0000000000467805 */ /* 0x000fe2000001ff00 */
[----:B------:R-:W-:Y:S01]  /*f070*/  IMAD.WIDE.U32 R10, R14, 0x60, R10 ;  /* 0x000000600e0a7825 */ /* 0x000fe200078e000a */
[----:B------:R-:W-:Y:S02]  /*f080*/  IADD3 R91, P4, R91, R12, RZ ;  /* 0x0000000c5b5b7210 */ /* 0x000fe40007f9e0ff */
[----:B------:R-:W-:Y:S02]  /*f090*/  CS2R R68, SRZ ;  /* 0x0000000000447805 */ /* 0x000fe4000001ff00 */
[----:B------:R-:W-:Y:S01]  /*f0a0*/  CS2R R66, SRZ ;  /* 0x0000000000427805 */ /* 0x000fe2000001ff00 */
[----:B------:R-:W-:Y:S01]  /*f0b0*/  IMAD R0, R85, 0x60, RZ ;  /* 0x0000006055007824 */ /* 0x000fe200078e02ff */
[----:B------:R-:W-:Y:S01]  /*f0c0*/  IADD3 R23, P5, R23, R10, RZ ;  /* 0x0000000a17177210 */ /* 0x000fe20007fbe0ff */
[----:B------:R-:W-:Y:S01]  /*f0d0*/  IMAD R3, R15, 0x60, RZ ;  /* 0x000000600f037824 */ /* 0x000fe200078e02ff */
[----:B------:R-:W-:-:S02]  /*f0e0*/  CS2R R64, SRZ ;  /* 0x0000000000407805 */ /* 0x000fc4000001ff00 */
[----:B------:R-:W-:Y:S02]  /*f0f0*/  CS2R R78, SRZ ;  /* 0x00000000004e7805 */ /* 0x000fe4000001ff00 */
[----:B------:R-:W-:Y:S02]  /*f100*/  IADD3.X R12, R95, R13, R0, P4, !PT ;  /* 0x0000000d5f0c7210 */ /* 0x000fe400027fe400 */
[----:B------:R-:W-:Y:S02]  /*f110*/  CS2R R76, SRZ ;  /* 0x00000000004c7805 */ /* 0x000fe4000001ff00 */
[----:B------:R-:W-:Y:S01]  /*f120*/  LEA R10, P4, R91, UR4, 0x1 ;  /* 0x000000045b0a7c11 */ /* 0x000fe2000f8808ff */
[----:B------:R-:W-:Y:S01]  /*f130*/  ULDC UR4, c[0x0][0x3d4] ;  /* 0x0000f50000047ab9 */ /* 0x000fe20000000800 */
[----:B------:R-:W-:Y:S02]  /*f140*/  IADD3.X R0, R99, R11, R3, P5, !PT ;  /* 0x0000000b63007210 */ /* 0x000fe40002ffe403 */
[----:B------:R-:W-:-:S02]  /*f150*/  CS2R R74, SRZ ;  /* 0x00000000004a7805 */ /* 0x000fc4000001ff00 */
[----:B------:R-:W-:Y:S02]  /*f160*/  ISETP.GE.AND P5, PT, R228, UR4, PT ;  /* 0x00000004e4007c0c */ /* 0x000fe4000bfa6270 */
[----:B------:R-:W-:Y:S02]  /*f170*/  CS2R R72, SRZ ;  /* 0x0000000000487805 */ /* 0x000fe4000001ff00 */
[----:B------:R-:W-:Y:S01]  /*f180*/  ISETP.GE.AND P6, PT, R225, UR4, PT ;  /* 0x00000004e1007c0c */ /* 0x000fe2000bfc6270 */
[----:B------:R-:W-:Y:S01]  /*f190*/  ULDC.64 UR8, c[0x0][0x208] ;  /* 0x0000820000087ab9 */ /* 0x000fe20000000a00 */
[----:B------:R-:W-:Y:S02]  /*f1a0*/  LEA.HI.X R11, R91, UR5, R12, 0x1, P4 ;  /* 0x000000055b0b7c11 */ /* 0x000fe4000a0f0c0c */
[----:B------:R-:W-:-:S04]  /*f1b0*/  LEA R12, P4, R23, UR6, 0x1 ;  /* 0x00000006170c7c11 */ /* 0x000fc8000f8808ff */
[----:B------:R-:W-:Y:S01]  /*f1c0*/  LEA.HI.X R13, R23, UR7, R0, 0x1, P4 ;  /* 0x00000007170d7c11 */ /* 0x000fe2000a0f0c00 */
[----:B------:R1:W5:Y:S04]  /*f1d0*/  @!P5 LDG.E.128 R68, desc[UR8][R10.64] ;  /* 0x000000080a44d981 */ /* 0x000368000c1e1d00 */
[----:B------:R1:W5:Y:S04]  /*f1e0*/  @!P6 LDG.E.128 R64, desc[UR8][R10.64+0x80] ;  /* 0x000080080a40e981 */ /* 0x000368000c1e1d00 */
[----:B------:R1:W5:Y:S04]  /*f1f0*/  @!P5 LDG.E.128 R76, desc[UR8][R12.64] ;  /* 0x000000080c4cd981 */ /* 0x000368000c1e1d00 */
[----:B------:R1:W5:Y:S02]  /*f200*/  @!P6 LDG.E.128 R72, desc[UR8][R12.64+0x80] ;  /* 0x000080080c48e981 */ /* 0x000364000c1e1d00 */
.L_x_1519:
[----:B------:R-:W-:Y:S05]  /*f210*/  BSYNC B1 ;  /* 0x0000000000017941 */ /* 0x000fea0003800000 */
.L_x_1518:
[----:B0-----:R-:W2:Y:S04]  /*f220*/  LDL R86, [R1+0x4] ;  /* 0x0000040001567983 */ /* 0x001ea80000100800 */
[----:B------:R-:W3:Y:S01]  /*f230*/  LDL R23, [R1+0x20] ;  /* 0x0000200001177983 */ /* 0x000ee20000100800 */
[----:B------:R-:W-:Y:S01]  /*f240*/  IMAD.MOV.U32 R3, RZ, RZ, R33 ;  /* 0x000000ffff037224 */ /* 0x000fe200078e0021 */
[----:B------:R-:W-:Y:S01]  /*f250*/  ISETP.NE.AND P4, PT, R98, 0x1, PT ;  /* 0x000000016200780c */ /* 0x000fe20003f85270 */
[----:B-1----:R-:W-:Y:S01]  /*f260*/  IMAD.MOV.U32 R11, RZ, RZ, R39 ;  /* 0x000000ffff0b7224 */ /* 0x002fe200078e0027 */
[----:B------:R-:W-:Y:S01]  /*f270*/  ULDC.64 UR4, c[0x0][0x3c8] ;  /* 0x0000f20000047ab9 */ /* 0x000fe20000000a00 */
        /* <DEDUP_REMOVED lines=14> */
[----:B------:R-:W0:Y:S01]  /*f360*/  @P4 LDC R0, c[0x0][0x42c] ;  /* 0x00010b00ff004b82 */ /* 0x000e220000000800 */
[----:B------:R-:W-:Y:S01]  /*f370*/  PRMT R129, R10, 0x7610, R129 ;  /* 0x000076100a817816 */ /* 0x000fe20000000081 */
[----:B------:R-:W-:Y:S01]  /*f380*/  IMAD.MOV.U32 R10, RZ, RZ, R42 ;  /* 0x000000ffff0a7224 */ /* 0x000fe200078e002a */
[----:B------:R-:W-:Y:S01]  /*f390*/  PRMT R133, R11, 0x7610, R133 ;  /* 0x000076100b857816 */ /* 0x000fe20000000085 */
[----:B-----5:R-:W-:Y:S01]  /*f3a0*/  IMAD.MOV.U32 R13, RZ, RZ, R54 ;  /* 0x000000ffff0d7224 */ /* 0x020fe200078e0036 */
[----:B------:R-:W-:Y:S01]  /*f3b0*/  ULDC.64 UR6, c[0x0][0x3e0] ;  /* 0x0000f80000067ab9 */ /* 0x000fe20000000a00 */
[----:B------:R-:W-:Y:S01]  /*f3c0*/  IMAD.MOV.U32 R12, RZ, RZ, R51 ;  /* 0x000000ffff0c7224 */ /* 0x000fe200078e0033 */
[----:B------:R-:W-:Y:S01]  /*f3d0*/  PRMT R116, R10, 0x7610, R116 ;  /* 0x000076100a747816 */ /* 0x000fe20000000074 */
[----:B------:R-:W1:Y:S01]  /*f3e0*/  @P4 LDC R11, c[0x0][0x430] ;  /* 0x00010c00ff0b4b82 */ /* 0x000e620000000800 */
[----:B------:R-:W-:Y:S01]  /*f3f0*/  IMAD.MOV.U32 R10, RZ, RZ, R41 ;  /* 0x000000ffff0a7224 */ /* 0x000fe200078e0029 */
[----:B------:R-:W-:-:S02]  /*f400*/  PRMT R88, R13, 0x7610, R88 ;  /* 0x000076100d587816 */ /* 0x000fc40000000058 */
[----:B------:R-:W-:Y:S02]  /*f410*/  PRMT R134, R12, 0x7610, R134 ;  /* 0x000076100c867816 */ /* 0x000fe40000000086 */
[----:B------:R-:W-:Y:S01]  /*f420*/  PRMT R119, R10, 0x7610, R119 ;  /* 0x000076100a777816 */ /* 0x000fe20000000077 */
[----:B------:R-:W-:Y:S02]  /*f430*/  IMAD.MOV.U32 R10, RZ, RZ, R48 ;  /* 0x000000ffff0a7224 */ /* 0x000fe400078e0030 */
[----:B--2---:R-:W-:-:S03]  /*f440*/  IMAD R3, R86, 0x80, R18 ;  /* 0x0000008056037824 */ /* 0x004fc600078e0212 */
[----:B------:R-:W-:Y:S01]  /*f450*/  PRMT R135, R10, 0x7610, R135 ;  /* 0x000076100a877816 */ /* 0x000fe20000000087 */
[----:B------:R-:W2:Y:S01]  /*f460*/  LDL R86, [R1+0x68] ;  /* 0x0000680001567983 */ /* 0x000ea20000100800 */
[----:B------:R-:W-:Y:S02]  /*f470*/  IMAD.MOV.U32 R10, RZ, RZ, R55 ;  /* 0x000000ffff0a7224 */ /* 0x000fe400078e0037 */
[----:B---3--:R-:W-:Y:S02]  /*f480*/  IMAD R3, R23, 0x20, R3 ;  /* 0x0000002017037824 */ /* 0x008fe400078e0203 */
[----:B------:R-:W-:Y:S01]  /*f490*/  IMAD.MOV.U32 R13, RZ, RZ, R53 ;  /* 0x000000ffff0d7224 */ /* 0x000fe200078e0035 */
[----:B------:R-:W-:Y:S01]  /*f4a0*/  PRMT R89, R10, 0x7610, R89 ;  /* 0x000076100a597816 */ /* 0x000fe20000000059 */
[----:B------:R-:W-:Y:S02]  /*f4b0*/  IMAD.MOV.U32 R12, RZ, RZ, R49 ;  /* 0x000000ffff0c7224 */ /* 0x000fe400078e0031 */
[----:B0-----:R-:W-:Y:S01]  /*f4c0*/  @P4 IMAD.HI.U32 R0, R3, R0, RZ ;  /* 0x0000000003004227 */ /* 0x001fe200078e00ff */
[----:B------:R-:W-:-:S02]  /*f4d0*/  PRMT R91, R13, 0x7610, R91 ;  /* 0x000076100d5b7816 */ /* 0x000fc4000000005b */
[----:B------:R-:W-:Y:S01]  /*f4e0*/  PRMT R136, R12, 0x7610, R136 ;  /* 0x000076100c887816 */ /* 0x000fe20000000088 */
[----:B------:R-:W-:Y:S02]  /*f4f0*/  IMAD.MOV.U32 R10, RZ, RZ, R59 ;  /* 0x000000ffff0a7224 */ /* 0x000fe400078e003b */
[----:B------:R-:W-:Y:S01]  /*f500*/  IMAD.MOV.U32 R13, RZ, RZ, R57 ;  /* 0x000000ffff0d7224 */ /* 0x000fe200078e0039 */
[----:B-1----:R-:W-:Y:S01]  /*f510*/  @P4 SHF.R.U32.HI R3, RZ, R11, R0 ;  /* 0x0000000bff034219 */ /* 0x002fe20000011600 */
[----:B------:R-:W-:Y:S01]  /*f520*/  IMAD.MOV.U32 R12, RZ, RZ, R52 ;  /* 0x000000ffff0c7224 */ /* 0x000fe200078e0034 */
[----:B------:R-:W-:Y:S01]  /*f530*/  PRMT R106, R10, 0x7610, R106 ;  /* 0x000076100a6a7816 */ /* 0x000fe2000000006a */
[----:B------:R-:W-:Y:S01]  /*f540*/  IMAD.MOV.U32 R10, RZ, RZ, R60 ;  /* 0x000000ffff0a7224 */ /* 0x000fe200078e003c */
[----:B------:R-:W-:Y:S01]  /*f550*/  PRMT R108, R13, 0x7610, R108 ;  /* 0x000076100d6c7816 */ /* 0x000fe2000000006c */
[----:B------:R-:W-:Y:S01]  /*f560*/  IMAD.MOV.U32 R11, RZ, RZ, R61 ;  /* 0x000000ffff0b7224 */ /* 0x000fe200078e003d */
[----:B------:R-:W-:Y:S01]  /*f570*/  SHF.R.S32.HI R13, RZ, 0x1f, R3 ;  /* 0x0000001fff0d7819 */ /* 0x000fe20000011403 */
[----:B------:R-:W-:Y:S01]  /*f580*/  IMAD.MOV.U32 R0, RZ, RZ, R63 ;  /* 0x000000ffff007224 */ /* 0x000fe200078e003f */
[----:B------:R-:W-:Y:S01]  /*f590*/  PRMT R90, R12, 0x7610, R90 ;  /* 0x000076100c5a7816 */ /* 0x000fe2000000005a */
[----:B------:R-:W-:Y:S01]  /*f5a0*/  IMAD.MOV.U32 R12, RZ, RZ, R56 ;  /* 0x000000ffff0c7224 */ /* 0x000fe200078e0038 */
[----:B------:R-:W-:-:S02]  /*f5b0*/  PRMT R94, R10, 0x7610, R94 ;  /* 0x000076100a5e7816 */ /* 0x000fc4000000005e */
[----:B------:R-:W-:Y:S01]  /*f5c0*/  PRMT R95, R11, 0x7610, R95 ;  /* 0x000076100b5f7816 */ /* 0x000fe2000000005f */
[----:B------:R-:W-:Y:S01]  /*f5d0*/  IMAD.WIDE.U32 R10, R3, R84, R20 ;  /* 0x00000054030a7225 */ /* 0x000fe200078e0014 */
[----:B------:R-:W-:-:S03]  /*f5e0*/  PRMT R93, R0, 0x7610, R93 ;  /* 0x00007610005d7816 */ /* 0x000fc6000000005d */
[C---:B------:R-:W-:Y:S01]  /*f5f0*/  IMAD R84, R13.reuse, R84, RZ ;  /* 0x000000540d547224 */ /* 0x040fe200078e02ff */
[----:B------:R-:W-:Y:S01]  /*f600*/  PRMT R107, R12, 0x7610, R107 ;  /* 0x000076100c6b7816 */ /* 0x000fe2000000006b */
[-C--:B------:R-:W-:Y:S02]  /*f610*/  IMAD R0, R13, R14.reuse, RZ ;  /* 0x0000000e0d007224 */ /* 0x080fe400078e02ff */
[----:B------:R-:W-:-:S04]  /*f620*/  IMAD.WIDE.U32 R12, R3, R14, R8 ;  /* 0x0000000e030c7225 */ /* 0x000fc800078e0008 */
[C---:B------:R-:W-:Y:S02]  /*f630*/  IMAD R9, R3.reuse, R85, R84 ;  /* 0x0000005503097224 */ /* 0x040fe400078e0254 */
[----:B------:R-:W-:Y:S02]  /*f640*/  IMAD R3, R3, R15, R0 ;  /* 0x0000000f03037224 */ /* 0x000fe400078e0200 */
[----:B------:R-:W-:Y:S01]  /*f650*/  IMAD.MOV.U32 R23, RZ, RZ, R58 ;  /* 0x000000ffff177224 */ /* 0x000fe200078e003a */
[----:B------:R-:W-:Y:S01]  /*f660*/  LEA R8, P4, R10, UR4, 0x1 ;  /* 0x000000040a087c11 */ /* 0x000fe2000f8808ff */
[----:B------:R-:W-:Y:S01]  /*f670*/  IMAD.IADD R9, R11, 0x1, R9 ;  /* 0x000000010b097824 */ /* 0x000fe200078e0209 */
[----:B------:R-:W-:Y:S01]  /*f680*/  LEA R0, P5, R12, UR6, 0x1 ;  /* 0x000000060c007c11 */ /* 0x000fe2000f8a08ff */
[----:B------:R-:W-:Y:S01]  /*f690*/  IMAD.IADD R3, R13, 0x1, R3 ;  /* 0x000000010d037824 */ /* 0x000fe200078e0203 */
[----:B------:R-:W-:Y:S01]  /*f6a0*/  PRMT R105, R23, 0x7610, R105 ;  /* 0x0000761017697816 */ /* 0x000fe20000000069 */
[----:B------:R-:W-:Y:S01]  /*f6b0*/  IMAD.MOV.U32 R23, RZ, RZ, R62 ;  /* 0x000000ffff177224 */ /* 0x000fe200078e003e */
[----:B------:R-:W-:Y:S01]  /*f6c0*/  UMOV UR4, 0xffffffff ;  /* 0xffffffff00047882 */ /* 0x000fe20000000000 */
[----:B------:R-:W-:-:S02]  /*f6d0*/  IMAD.MOV.U32 R20, RZ, RZ, R82 ;  /* 0x000000ffff147224 */ /* 0x000fc400078e0052 */
[----:B------:R-:W-:Y:S02]  /*f6e0*/  IMAD.MOV.U32 R14, RZ, RZ, R83 ;  /* 0x000000ffff0e7224 */ /* 0x000fe400078e0053 */
[----:B------:R-:W-:Y:S01]  /*f6f0*/  IMAD.MOV.U32 R15, RZ, RZ, R80 ;  /* 0x000000ffff0f7224 */ /* 0x000fe200078e0050 */
[----:B------:R-:W-:Y:S02]  /*f700*/  LEA.HI.X R9, R10, UR5, R9, 0x1, P4 ;  /* 0x000000050a097c11 */ /* 0x000fe4000a0f0c09 */
[----:B------:R-:W-:Y:S02]  /*f710*/  LEA.HI.X R3, R12, UR7, R3, 0x1, P5 ;  /* 0x000000070c037c11 */ /* 0x000fe4000a8f0c03 */
[----:B------:R-:W-:Y:S02]  /*f720*/  PRMT R92, R23, 0x7610, R92 ;  /* 0x00007610175c7816 */ /* 0x000fe4000000005c */
[----:B------:R-:W-:Y:S02]  /*f730*/  PRMT R111, R20, 0x7610, R111 ;  /* 0x00007610146f7816 */ /* 0x000fe4000000006f */
[----:B------:R-:W-:-:S02]  /*f740*/  PRMT R112, R14, 0x7610, R112 ;  /* 0x000076100e707816 */ /* 0x000fc40000000070 */
[----:B------:R-:W-:Y:S02]  /*f750*/  PRMT R113, R15, 0x7610, R113 ;  /* 0x000076100f717816 */ /* 0x000fe40000000071 */
[----:B--2---:R-:W-:Y:S01]  /*f760*/  LEA.HI R10, R86, R86, RZ, 0x1 ;  /* 0x00000056560a7211 */ /* 0x004fe200078f08ff */
[----:B------:R-:W-:Y:S06]  /*f770*/  BRA.DIV UR4, `(.L_x_1520) ;  /* 0x000001aa047c7947 */ /* 0x000fec000b800000 */
.L_x_1834:
[----:B------:R-:W-:-:S03]  /*f780*/  UMOV UR4, 0xffffffff ;  /* 0xffffffff00047882 */ /* 0x000fc60000000000 */
[----:B------:R-:W-:Y:S05]  /*f790*/  BRA.DIV UR4, `(.L_x_1521) ;  /* 0x000001aa049c7947 */ /* 0x000fea000b800000 */
.L_x_1837:
[----:B------:R-:W-:-:S03]  /*f7a0*/  UMOV UR4, 0xffffffff ;  /* 0xffffffff00047882 */ /* 0x000fc60000000000 */
[----:B------:R-:W-:Y:S05]  /*f7b0*/  BRA.DIV UR4, `(.L_x_1522) ;  /* 0x000001aa04bc7947 */ /* 0x000fea000b800000 */
.L_x_1840:
[----:B------:R-:W-:-:S03]  /*f7c0*/  UMOV UR4, 0xffffffff ;  /* 0xffffffff00047882 */ /* 0x000fc60000000000 */
[----:B------:R-:W-:Y:S05]  /*f7d0*/  BRA.DIV UR4, `(.L_x_1523) ;  /* 0x000001aa04dc7947 */ /* 0x000fea000b800000 */
.L_x_1843:
[----:B------:R-:W-:-:S03]  /*f7e0*/  UMOV UR4, 0xffffffff ;  /* 0xffffffff00047882 */ /* 0x000fc60000000000 */
[----:B------:R-:W-:Y:S05]  /*f7f0*/  BRA.DIV UR4, `(.L_x_1524) ;  /* 0x000001aa04fc7947 */ /* 0x000fea000b800000 */
.L_x_1846:
[----:B------:R-:W-:-:S03]  /*f800*/  UMOV UR4, 0xffffffff ;  /* 0xffffffff00047882 */ /* 0x000fc60000000000 */
[----:B------:R-:W-:Y:S05]  /*f810*/  BRA.DIV UR4, `(.L_x_1525) ;  /* 0x000001ae041c7947 */ /* 0x000fea000b800000 */
.L_x_1849:
[----:B------:R-:W-:-:S03]  /*f820*/  UMOV UR4, 0xffffffff ;  /* 0xffffffff00047882 */ /* 0x000fc60000000000 */
[----:B------:R-:W-:Y:S05]  /*f830*/  BRA.DIV UR4, `(.L_x_1526) ;  /* 0x000001ae043c7947 */ /* 0x000fea000b800000 */
.L_x_1852:
[----:B------:R-:W-:-:S03]  /*f840*/  UMOV UR4, 0xffffffff ;  /* 0xffffffff00047882 */ /* 0x000fc60000000000 */
[----:B------:R-:W-:Y:S05]  /*f850*/  BRA.DIV UR4, `(.L_x_1527) ;  /* 0x000001ae045c7947 */ /* 0x000fea000b800000 */
.L_x_1855:
[----:B------:R-:W-:-:S03]  /*f860*/  UMOV UR4, 0xffffffff ;  /* 0xffffffff00047882 */ /* 0x000fc60000000000 */
[----:B------:R-:W-:Y:S05]  /*f870*/  BRA.DIV UR4, `(.L_x_1528) ;  /* 0x000001ae047c7947 */ /* 0x000fea000b800000 */
.L_x_1858:
[----:B------:R-:W-:-:S03]  /*f880*/  UMOV UR4, 0xffffffff ;  /* 0xffffffff00047882 */ /* 0x000fc60000000000 */
[----:B------:R-:W-:Y:S05]  /*f890*/  BRA.DIV UR4, `(.L_x_1529) ;  /* 0x000001ae049c7947 */ /* 0x000fea000b800000 */
.L_x_1861:
[----:B------:R-:W-:-:S03]  /*f8a0*/  UMOV UR4, 0xffffffff ;  /* 0xffffffff00047882 */ /* 0x000fc60000000000 */
[----:B------:R-:W-:Y:S05]  /*f8b0*/  BRA.DIV UR4, `(.L_x_1530) ;  /* 0x000001ae04bc7947 */ /* 0x000fea000b800000 */
.L_x_1864:
[----:B------:R-:W-:-:S03]  /*f8c0*/  UMOV UR4, 0xffffffff ;  /* 0xffffffff00047882 */ /* 0x000fc60000000000 */
[----:B------:R-:W-:Y:S05]  /*f8d0*/  BRA.DIV UR4, `(.L_x_1531) ;  /* 0x000001ae04dc7947 */ /* 0x000fea000b800000 */
.L_x_1867:
[----:B------:R-:W-:-:S03]  /*f8e0*/  UMOV UR4, 0xffffffff ;  /* 0xffffffff00047882 */ /* 0x000fc60000000000 */
[----:B------:R-:W-:Y:S05]  /*f8f0*/  BRA.DIV UR4, `(.L_x_1532) ;  /* 0x000001ae04fc7947 */ /* 0x000fea000b800000 */
.L_x_1870:
[----:B------:R-:W-:Y:S01]  /*f900*/  UMOV UR4, 0xffffffff ;  /* 0xffffffff00047882 */ /* 0x000fe20000000000 */
[----:B------:R-:W-:Y:S02]  /*f910*/  LOP3.LUT R10, R10, 0xfffffffe, RZ, 0xc0, !PT ;  /* 0xfffffffe0a0a7812 */ /* 0x000fe400078ec0ff */
[----:B------:R-:W-:Y:S05]  /*f920*/  BRA.DIV UR4, `(.L_x_1533) ;  /* 0x000001b204187947 */ /* 0x000fea000b800000 */
.L_x_1873:
[----:B------:R-:W-:Y:S01]  /*f930*/  UMOV UR4, 0xffffffff ;  /* 0xffffffff00047882 */ /* 0x000fe20000000000 */
[----:B------:R-:W-:Y:S02]  /*f940*/  IMAD.IADD R9, R86, 0x1, -R10 ;  /* 0x0000000156097824 */ /* 0x000fe400078e0a0a */
[----:B------:R-:W-:Y:S05]  /*f950*/  BRA.DIV UR4, `(.L_x_1534) ;  /* 0x000001b204347947 */ /* 0x000fea000b800000 */
.L_x_1876:
[----:B------:R-:W-:Y:S01]  /*f960*/  UMOV UR4, 0xffffffff ;  /* 0xffffffff00047882 */ /* 0x000fe20000000000 */
[----:B------:R-:W-:Y:S01]  /*f970*/  SHF.L.U32 R9, R9, 0x1f, RZ ;  /* 0x0000001f09097819 */ /* 0x000fe200000006ff */
[----:B------:R-:W-:Y:S01]  /*f980*/  IMAD.MOV.U32 R3, RZ, RZ, R81 ;  /* 0x000000ffff037224 */ /* 0x000fe200078e0051 */
[----:B------:R-:W-:Y:S06]  /*f990*/  BRA.DIV UR4, `(.L_x_1535) ;  /* 0x000001b2044c7947 */ /* 0x000fec000b800000 */
.L_x_1879:
[----:B------:R-:W0:Y:S01]  /*f9a0*/  SYNCS.PHASECHK.TRANS64.TRYWAIT P4, [R16+URZ+0x30800], R9 ;  /* 0x03080009100075a7 */ /* 0x000e22000808017f */
[----:B------:R-:W-:Y:S01]  /*f9b0*/  IMAD.MOV.U32 R8, RZ, RZ, R67 ;  /* 0x000000ffff087224 */ /* 0x000fe200078e0043 */
[----:B------:R-:W-:Y:S01]  /*f9c0*/  PRMT R120, R3, 0x7610, R120 ;  /* 0x0000761003787816 */ /* 0x000fe20000000078 */
        /* <DEDUP_REMOVED lines=27> */
[----:B------:R-:W-:-:S02]  /*fb80*/  SHF.R.S32.HI R0, RZ, 0x1f, R225 ;  /* 0x0000001fff007819 */ /* 0x000fc400000114e1 */
[----:B------:R-:W-:Y:S01]  /*fb90*/  PRMT R100, R8, 0x7610, R100 ;  /* 0x0000761008647816 */ /* 0x000fe20000000064 */
[----:B------:R-:W-:Y:S01]  /*fba0*/  IMAD.MOV.U32 R8, RZ, RZ, R77 ;  /* 0x000000ffff087224 */ /* 0x000fe200078e004d */
[----:B------:R-:W-:Y:S02]  /*fbb0*/  PRMT R101, R10, 0x7610, R101 ;  /* 0x000076100a657816 */ /* 0x000fe40000000065 */
[----:B------:R-:W-:Y:S02]  /*fbc0*/  PRMT R102, R11, 0x7610, R102 ;  /* 0x000076100b667816 */ /* 0x000fe40000000066 */
[----:B------:R-:W-:Y:S01]  /*fbd0*/  LEA.HI R0, R0, R225, RZ, 0x3 ;  /* 0x000000e100007211 */ /* 0x000fe200078f18ff */
[----:B0-----:R-:W-:Y:S06]  /*fbe0*/  @!P4 BRA `(.L_x_1537) ;  /* 0x000001ac00e0c947 */ /* 0x001fec0003800000 */
.L_x_1880:
[----:B------:R-:W-:Y:S05]  /*fbf0*/  BSYNC B1 ;  /* 0x0000000000017941 */ /* 0x000fea0003800000 */
.L_x_1536:
[----:B------:R-:W-:Y:S01]  /*fc00*/  BSSY B1, `(.L_x_1538) ;  /* 0x00000df000017945 */ /* 0x000fe20003800000 */
[----:B------:R-:W-:Y:S02]  /*fc10*/  PRMT R103, R8, 0x7610, R103 ;  /* 0x0000761008677816 */ /* 0x000fe40000000067 */
[----:B------:R-:W-:Y:S01]  /*fc20*/  SHF.R.S32.HI R0, RZ, 0x3, R0 ;  /* 0x00000003ff007819 */ /* 0x000fe20000011400 */
[----:B------:R-:W-:Y:S06]  /*fc30*/  @P0 BRA `(.L_x_1539) ;  /* 0x0000000c006c0947 */ /* 0x000fec0003800000 */
[----:B------:R1:W5:Y:S01]  /*fc40*/  LDL R157, [R1+0x38] ;  /* 0x00003800019d7983 */ /* 0x0003620000100800 */
[----:B------:R-:W2:Y:S03]  /*fc50*/  LDC R137, c[0x0][0x3d4] ;  /* 0x0000f500ff897b82 */ /* 0x000ea60000000800 */
[----:B------:R1:W5:Y:S04]  /*fc60*/  LDL R156, [R1+0x44] ;  /* 0x00004400019c7983 */ /* 0x0003680000100800 */
[----:B------:R1:W5:Y:S01]  /*fc70*/  LDL R154, [R1+0x48] ;  /* 0x00004800019a7983 */ /* 0x0003620000100800 */
[----:B------:R-:W-:Y:S01]  /*fc80*/  BSSY B2, `(.L_x_1540) ;  /* 0x000006d000027945 */ /* 0x000fe20003800000 */
[----:B--2---:R-:W-:-:S02]  /*fc90*/  ISETP.GE.AND P0, PT, R228, R137, PT ;  /* 0x00000089e400720c */ /* 0x004fc40003f06270 */
[----:B------:R-:W-:-:S11]  /*fca0*/  ISETP.GE.AND P4, PT, R225, R137, PT ;  /* 0x00000089e100720c */ /* 0x000fd60003f86270 */
[----:B-1----:R-:W-:Y:S05]  /*fcb0*/  @P0 BRA `(.L_x_1541) ;  /* 0x0000000400a40947 */ /* 0x002fea0003800000 */
[----:B------:R-:W2:Y:S04]  /*fcc0*/  LDL R10, [R1+0x20] ;  /* 0x00002000010a7983 */ /* 0x000ea80000100800 */
[----:B------:R-:W3:Y:S01]  /*fcd0*/  LDL R158, [R1+0x4c] ;  /* 0x00004c00019e7983 */ /* 0x000ee20000100800 */
[----:B------:R-:W-:Y:S02]  /*fce0*/  SHF.R.U64 R141, R44, 0x10, R45 ;  /* 0x000000102c8d7819 */ /* 0x000fe4000000122d */
[--C-:B------:R-:W-:Y:S02]  /*fcf0*/  SHF.R.U64 R142, R24, 0x10, R25.reuse ;  /* 0x00000010188e7819 */ /* 0x100fe40000001219 */
[----:B------:R-:W-:Y:S02]  /*fd00*/  SHF.R.U32.HI R143, RZ, 0x10, R25 ;  /* 0x00000010ff8f7819 */ /* 0x000fe40000011619 */
[----:B------:R-:W-:-:S02]  /*fd10*/  SHF.R.U64 R25, R26, 0x10, R27 ;  /* 0x000000101a197819 */ /* 0x000fc4000000121b */
[----:B------:R-:W-:Y:S02]  /*fd20*/  SHF.R.U32.HI R24, RZ, 0x10, R27 ;  /* 0x00000010ff187819 */ /* 0x000fe4000001161b */
[----:B------:R-:W-:Y:S02]  /*fd30*/  SHF.R.U32.HI R150, RZ, 0x10, R45 ;  /* 0x00000010ff967819 */ /* 0x000fe4000001162d */
[----:B------:R-:W-:Y:S02]  /*fd40*/  PRMT R148, R140, 0x5410, R141 ;  /* 0x000054108c947816 */ /* 0x000fe4000000008d */
[--C-:B------:R-:W-:Y:S02]  /*fd50*/  SHF.R.U64 R27, R46, 0x10, R47.reuse ;  /* 0x000000102e1b7819 */ /* 0x100fe4000000122f */
[----:B------:R-:W-:Y:S01]  /*fd60*/  PRMT R45, R97, 0x5432, R142 ;  /* 0x00005432612d7816 */ /* 0x000fe2000000008e */
[----:B------:R-:W-:Y:S01]  /*fd70*/  IMAD.U32 R149, R148, 0x10000, RZ ;  /* 0x0001000094957824 */ /* 0x000fe200078e00ff */
[----:B------:R-:W-:-:S02]  /*fd80*/  SHF.R.U32.HI R47, RZ, 0x10, R47 ;  /* 0x00000010ff2f7819 */ /* 0x000fc4000001162f */
[----:B------:R-:W-:Y:S02]  /*fd90*/  PRMT R150, R139, 0x5410, R150 ;  /* 0x000054108b967816 */ /* 0x000fe40000000096 */
[----:B------:R-:W-:Y:S02]  /*fda0*/  PRMT R26, R90, 0x5432, R47 ;  /* 0x000054325a1a7816 */ /* 0x000fe4000000002f */
[----:B------:R-:W-:Y:S01]  /*fdb0*/  PRMT R44, R96, 0x5432, R143 ;  /* 0x00005432602c7816 */ /* 0x000fe2000000008f */
[----:B------:R-:W-:Y:S01]  /*fdc0*/  IMAD.U32 R151, R150, 0x10000, RZ ;  /* 0x0001000096977824 */ /* 0x000fe200078e00ff */
[----:B------:R-:W-:Y:S02]  /*fdd0*/  PRMT R24, R93, 0x5432, R24 ;  /* 0x000054325d187816 */ /* 0x000fe40000000018 */
[----:B------:R-:W-:Y:S02]  /*fde0*/  LOP3.LUT R148, R148, 0xffff0000, RZ, 0xc0, !PT ;  /* 0xffff000094947812 */ /* 0x000fe400078ec0ff */
[----:B------:R-:W-:-:S02]  /*fdf0*/  PRMT R27, R92, 0x5432, R27 ;  /* 0x000054325c1b7816 */ /* 0x000fc4000000001b */
[----:B------:R-:W-:Y:S02]  /*fe00*/  LOP3.LUT R150, R150, 0xffff0000, RZ, 0xc0, !PT ;  /* 0xffff000096967812 */ /* 0x000fe400078ec0ff */
[----:B------:R-:W-:Y:S02]  /*fe10*/  PRMT R25, R94, 0x5432, R25 ;  /* 0x000054325e197816 */ /* 0x000fe40000000019 */
[----:B--2---:R-:W-:-:S04]  /*fe20*/  LEA.HI R8, R137, R10, RZ, 0x1d ;  /* 0x0000000a89087211 */ /* 0x004fc800078fe8ff */
[----:B------:R-:W-:Y:S01]  /*fe30*/  SHF.R.S32.HI R11, RZ, 0x1f, R8 ;  /* 0x0000001fff0b7819 */ /* 0x000fe20000011408 */
[----:B0-----:R-:W-:-:S03]  /*fe40*/  IMAD.SHL.U32 R9, R8, 0x8, RZ ;  /* 0x0000000808097824 */ /* 0x001fc600078e00ff */
[----:B------:R-:W-:Y:S02]  /*fe50*/  LEA.HI R11, R11, R8, RZ, 0x3 ;  /* 0x000000080b0b7211 */ /* 0x000fe400078f18ff */
[----:B------:R-:W-:-:S03]  /*fe60*/  LOP3.LUT R9, R9, 0x38, RZ, 0xc0, !PT ;  /* 0x0000003809097812 */ /* 0x000fc600078ec0ff */
[----:B------:R-:W-:Y:S01]  /*fe70*/  IMAD.SHL.U32 R11, R11, 0x400, RZ ;  /* 0x000004000b0b7824 */ /* 0x000fe200078e00ff */
[----:B-----5:R-:W-:-:S04]  /*fe80*/  LOP3.LUT R9, R9, 0x1c0, R157, 0xf8, !PT ;  /* 0x000001c009097812 */ /* 0x020fc800078ef89d */
[----:B------:R-:W-:Y:S02]  /*fe90*/  LOP3.LUT R8, R9, R156, RZ, 0x3c, !PT ;  /* 0x0000009c09087212 */ /* 0x000fe400078e3cff */
[----:B------:R-:W-:-:S04]  /*fea0*/  LOP3.LUT R11, R11, 0x7fffe000, RZ, 0xc0, !PT ;  /* 0x7fffe0000b0b7812 */ /* 0x000fc800078ec0ff */
[----:B------:R-:W-:Y:S02]  /*feb0*/  IADD3 R13, R8, R11, R154 ;  /* 0x0000000b080d7210 */ /* 0x000fe40007ffe09a */
[----:B---3--:R-:W0:Y:S03]  /*fec0*/  LDS.128 R8, [R158] ;  /* 0x000000009e087984 */ /* 0x008e260000000c00 */
        /* <DEDUP_REMOVED lines=10> */
[----:B-1----:R-:W-:Y:S01]  /*ff70*/  IMAD.U32 R142, R12, 0x10000, RZ ;  /* 0x000100000c8e7824 */ /* 0x002fe200078e00ff */
[C---:B------:R-:W-:Y:S01]  /*ff80*/  LOP3.LUT R145, R13.reuse, 0xffff0000, RZ, 0xc0, !PT ;  /* 0xffff00000d917812 */ /* 0x040fe200078ec0ff */
[----:B------:R-:W-:Y:S01]  /*ff90*/  IMAD.U32 R144, R13, 0x10000, RZ ;  /* 0x000100000d907824 */ /* 0x000fe200078e00ff */
[----:B------:R-:W-:Y:S01]  /*ffa0*/  LOP3.LUT R11, R14, 0xffff0000, RZ, 0xc0, !PT ;  /* 0xffff00000e0b7812 */ /* 0x000fe200078ec0ff */
[----:B------:R-:W-:-:S02]  /*ffb0*/  IMAD.U32 R13, R45, 0x10000, RZ ;  /* 0x000100002d0d7824 */ /* 0x000fc400078e00ff */
[----:B------:R-:W-:Y:S01]  /*ffc0*/  FMUL.FTZ R153, R142, R149 ;  /* 0x000000958e997220 */ /* 0x000fe20000410000 */
[----:B------:R-:W-:Y:S01]  /*ffd0*/  IMAD.U32 R146, R14, 0x10000, RZ ;  /* 0x000100000e927824 */ /* 0x000fe200078e00ff */
[C---:B------:R-:W-:Y:S01]  /*ffe0*/  LOP3.LUT R14, R15.reuse, 0xffff0000, RZ, 0xc0, !PT ;  /* 0xffff00000f0e7812 */ /* 0x040fe200078ec0ff */
[-C--:B------:R-:W-:Y:S01]  /*fff0*/  FMUL.FTZ R155, R142, R13.reuse ;  /* 0x0000000d8e9b7220 */ /* 0x080fe20000410000 */
[----:B------:R-:W-:Y:S01]  /*10000*/  IMAD.U32 R147, R15, 0x10000, RZ ;  /* 0x000100000f937824 */ /* 0x000fe200078e00ff */
[----:B------:R-:W-:Y:S01]  /*10010*/  LOP3.LUT R143, R12, 0xffff0000, RZ, 0xc0, !PT ;  /* 0xffff00000c8f7812 */ /* 0x000fe200078ec0ff */
[----:B------:R-:W-:Y:S02]  /*10020*/  IMAD.U32 R15, R44, 0x10000, RZ ;  /* 0x000100002c0f7824 */ /* 0x000fe400078e00ff */
[----:B------:R-:W-:Y:S01]  /*10030*/  FFMA.FTZ R12, R46, R13, -R153 ;  /* 0x0000000d2e0c7223 */ /* 0x000fe20000010899 */
[----:B------:R-:W-:Y:S01]  /*10040*/  FMUL.FTZ R152, R144, R151 ;  /* 0x0000009790987220 */ /* 0x000fe20000410000 */
[----:B------:R-:W-:-:S02]  /*10050*/  IMAD.U32 R142, R26, 0x10000, RZ ;  /* 0x000100001a8e7824 */ /* 0x000fc400078e00ff */
[----:B------:R-:W-:Y:S01]  /*10060*/  FFMA.FTZ R13, R46, R149, R155 ;  /* 0x000000952e0d7223 */ /* 0x000fe2000001009b */
[----:B------:R-:W-:Y:S02]  /*10070*/  IMAD.U32 R46, R24, 0x10000, RZ ;  /* 0x00010000182e7824 */ /* 0x000fe400078e00ff */
[-C--:B------:R-:W-:Y:S01]  /*10080*/  FMUL.FTZ R144, R144, R15.reuse ;  /* 0x0000000f90907220 */ /* 0x080fe20000410000 */
[----:B------:R-:W-:Y:S01]  /*10090*/  FFMA.FTZ R15, R139, R15, -R152 ;  /* 0x0000000f8b0f7223 */ /* 0x000fe20000010898 */
[C---:B------:R-:W-:Y:S01]  /*100a0*/  FMUL.FTZ R152, R147.reuse, R142 ;  /* 0x0000008e93987220 */ /* 0x040fe20000410000 */
[-C--:B------:R-:W-:Y:S01]  /*100b0*/  FMUL.FTZ R147, R147, R46.reuse ;  /* 0x0000002e93937220 */ /* 0x080fe20000410000 */
[----:B------:R-:W-:Y:S01]  /*100c0*/  FFMA.FTZ R151, R139, R151, R144 ;  /* 0x000000978b977223 */ /* 0x000fe20000010090 */
[----:B------:R-:W-:Y:S01]  /*100d0*/  LOP3.LUT R44, R44, 0xffff0000, RZ, 0xc0, !PT ;  /* 0xffff00002c2c7812 */ /* 0x000fe200078ec0ff */
[----:B------:R-:W-:Y:S01]  /*100e0*/  FFMA.FTZ R152, R141, R46, -R152 ;  /* 0x0000002e8d987223 */ /* 0x000fe20000010898 */
[----:B------:R-:W-:Y:S01]  /*100f0*/  LOP3.LUT R46, R45, 0xffff0000, RZ, 0xc0, !PT ;  /* 0xffff00002d2e7812 */ /* 0x000fe200078ec0ff */
[----:B------:R-:W-:Y:S01]  /*10100*/  FFMA.FTZ R147, R141, R142, R147 ;  /* 0x0000008e8d937223 */ /* 0x000fe20000010093 */
[----:B------:R-:W-:Y:S01]  /*10110*/  FMUL.FTZ R142, R143, R148 ;  /* 0x000000948f8e7220 */ /* 0x000fe20000410000 */
[----:B------:R-:W-:Y:S01]  /*10120*/  FMUL.FTZ R141, R145, R150 ;  /* 0x00000096918d7220 */ /* 0x000fe20000410000 */
[----:B------:R-:W-:-:S02]  /*10130*/  IMAD.U32 R45, R25, 0x10000, RZ ;  /* 0x00010000192d7824 */ /* 0x000fc400078e00ff */
[-C--:B------:R-:W-:Y:S01]  /*10140*/  FMUL.FTZ R144, R143, R46.reuse ;  /* 0x0000002e8f907220 */ /* 0x080fe20000410000 */
[----:B------:R-:W-:Y:S01]  /*10150*/  FFMA.FTZ R139, R47, R46, -R142 ;  /* 0x0000002e2f8b7223 */ /* 0x000fe2000001088e */
[----:B------:R-:W-:Y:S02]  /*10160*/  IMAD.U32 R46, R27, 0x10000, RZ ;  /* 0x000100001b2e7824 */ /* 0x000fe400078e00ff */
[----:B------:R-:W-:Y:S01]  /*10170*/  FMUL.FTZ R145, R145, R44 ;  /* 0x0000002c91917220 */ /* 0x000fe20000410000 */
[----:B------:R-:W-:Y:S01]  /*10180*/  FFMA.FTZ R144, R47, R148, R144 ;  /* 0x000000942f907223 */ /* 0x000fe20000010090 */
[----:B------:R-:W-:Y:S01]  /*10190*/  FFMA.FTZ R142, R140, R44, -R141 ;  /* 0x0000002c8c8e7223 */ /* 0x000fe2000001088d */
[C---:B------:R-:W-:Y:S01]  /*101a0*/  FMUL.FTZ R148, R146.reuse, R46 ;  /* 0x0000002e92947220 */ /* 0x040fe20000410000 */
[-C--:B------:R-:W-:Y:S01]  /*101b0*/  FMUL.FTZ R146, R146, R45.reuse ;  /* 0x0000002d92927220 */ /* 0x080fe20000410000 */
[----:B------:R-:W-:Y:S01]  /*101c0*/  LOP3.LUT R44, R27, 0xffff0000, RZ, 0xc0, !PT ;  /* 0xffff00001b2c7812 */ /* 0x000fe200078ec0ff */
[----:B------:R-:W-:Y:S01]  /*101d0*/  FFMA.FTZ R140, R140, R150, R145 ;  /* 0x000000968c8c7223 */ /* 0x000fe20000010091 */
[----:B------:R-:W-:Y:S01]  /*101e0*/  FFMA.FTZ R148, R9, R45, -R148 ;  /* 0x0000002d09947223 */ /* 0x000fe20000010894 */
[----:B------:R-:W-:Y:S01]  /*101f0*/  LOP3.LUT R25, R25, 0xffff0000, RZ, 0xc0, !PT ;  /* 0xffff000019197812 */ /* 0x000fe200078ec0ff */
[----:B------:R-:W-:Y:S01]  /*10200*/  FFMA.FTZ R146, R9, R46, R146 ;  /* 0x0000002e09927223 */ /* 0x000fe20000010092 */
[----:B------:R-:W-:Y:S01]  /*10210*/  LOP3.LUT R45, R26, 0xffff0000, RZ, 0xc0, !PT ;  /* 0xffff00001a2d7812 */ /* 0x000fe200078ec0ff */
[C---:B------:R-:W-:Y:S01]  /*10220*/  FMUL.FTZ R9, R11.reuse, R44 ;  /* 0x0000002c0b097220 */ /* 0x040fe20000410000 */
[----:B------:R-:W-:Y:S01]  /*10230*/  LOP3.LUT R27, R24, 0xffff0000, RZ, 0xc0, !PT ;  /* 0xffff0000181b7812 */ /* 0x000fe200078ec0ff */
[----:B------:R-:W-:-:S02]  /*10240*/  FMUL.FTZ R11, R11, R25 ;  /* 0x000000190b0b7220 */ /* 0x000fc40000410000 */
[----:B------:R-:W-:Y:S01]  /*10250*/  FMUL.FTZ R47, R14, R45 ;  /* 0x0000002d0e2f7220 */ /* 0x000fe20000410000 */
[----:B------:R-:W-:Y:S01]  /*10260*/  FFMA.FTZ R25, R8, R25, -R9 ;  /* 0x0000001908197223 */ /* 0x000fe20000010809 */
[-C--:B------:R-:W-:Y:S01]  /*10270*/  FMUL.FTZ R14, R14, R27.reuse ;  /* 0x0000001b0e0e7220 */ /* 0x080fe20000410000 */
[----:B------:R-:W-:Y:S01]  /*10280*/  FFMA.FTZ R11, R8, R44, R11 ;  /* 0x0000002c080b7223 */ /* 0x000fe2000001000b */
[C---:B------:R-:W-:Y:S01]  /*10290*/  FFMA.FTZ R47, R10.reuse, R27, -R47 ;  /* 0x0000001b0a2f7223 */ /* 0x040fe2000001082f */
[----:B------:R-:W-:Y:S01]  /*102a0*/  F2FP.BF16.F32.PACK_AB R8, R139, R12 ;  /* 0x0000000c8b08723e */ /* 0x000fe200000010ff */
[----:B------:R-:W-:Y:S01]  /*102b0*/  FFMA.FTZ R24, R10, R45, R14 ;  /* 0x0000002d0a187223 */ /* 0x000fe2000001000e */
[----:B------:R-:W-:Y:S02]  /*102c0*/  F2FP.BF16.F32.PACK_AB R12, R144, R13 ;  /* 0x0000000d900c723e */ /* 0x000fe400000010ff */
[----:B------:R-:W-:Y:S02]  /*102d0*/  F2FP.BF16.F32.PACK_AB R14, R11, R146 ;  /* 0x000000920b0e723e */ /* 0x000fe400000010ff */
[----:B------:R-:W-:-:S02]  /*102e0*/  F2FP.BF16.F32.PACK_AB R9, R142, R15 ;  /* 0x0000000f8e09723e */ /* 0x000fc400000010ff */
[----:B------:R-:W-:Y:S02]  /*102f0*/  F2FP.BF16.F32.PACK_AB R10, R25, R148 ;  /* 0x00000094190a723e */ /* 0x000fe400000010ff */
[----:B------:R-:W-:Y:S02]  /*10300*/  F2FP.BF16.F32.PACK_AB R11, R47, R152 ;  /* 0x000000982f0b723e */ /* 0x000fe400000010ff */
[----:B------:R-:W-:Y:S02]  /*10310*/  F2FP.BF16.F32.PACK_AB R13, R140, R151 ;  /* 0x000000978c0d723e */ /* 0x000fe400000010ff */
[----:B------:R-:W-:Y:S01]  /*10320*/  F2FP.BF16.F32.PACK_AB R15, R24, R147 ;  /* 0x00000093180f723e */ /* 0x000fe200000010ff */
[----:B------:R1:W-:Y:S04]  /*10330*/  STS.128 [R158], R8 ;  /* 0x000000089e007388 */ /* 0x0003e80000000c00 */
[----:B------:R1:W-:Y:S02]  /*10340*/  STS.128 [R138+0x10400], R12 ;  /* 0x0104000c8a007388 */ /* 0x0003e40000000c00 */
.L_x_1541:
[----:B------:R-:W-:Y:S05]  /*10350*/  BSYNC B2 ;  /* 0x0000000000027941 */ /* 0x000fea0003800000 */
.L_x_1540:
[----:B------:R-:W-:Y:S05]  /*10360*/  @P4 BRA `(.L_x_1539) ;  /* 0x0000000400a04947 */ /* 0x000fea0003800000 */
[----:B------:R-:W2:Y:S01]  /*10370*/  LDL R46, [R1+0x9c] ;  /* 0x00009c00012e7983 */ /* 0x000ea20000100800 */
[----:B------:R-:W-:Y:S02]  /*10380*/  LEA.HI R137, R137, R0, RZ, 0x1d ;  /* 0x0000000089897211 */ /* 0x000fe400078fe8ff */
[----:B------:R-:W-:Y:S02]  /*10390*/  SHF.R.U64 R44, R4, 0x10, R5 ;  /* 0x00000010042c7819 */ /* 0x000fe40000001205 */
[----:B-1----:R-:W-:Y:S01]  /*103a0*/  SHF.R.S32.HI R10, RZ, 0x1f, R137 ;  /* 0x0000001fff0a7819 */ /* 0x002fe20000011489 */
[----:B------:R-:W-:Y:S01]  /*103b0*/  IMAD.SHL.U32 R8, R137, 0x8, RZ ;  /* 0x0000000889087824 */ /* 0x000fe200078e00ff */
[----:B------:R-:W-:Y:S02]  /*103c0*/  SHF.R.U64 R26, R6, 0x10, R7 ;  /* 0x00000010061a7819 */ /* 0x000fe40000001207 */
[----:B------:R-:W-:Y:S02]  /*103d0*/  LEA.HI R10, R10, R137, RZ, 0x3 ;  /* 0x000000890a0a7211 */ /* 0x000fe400078f18ff */
[----:B------:R-:W-:-:S02]  /*103e0*/  LOP3.LUT R8, R8, 0x38, RZ, 0xc0, !PT ;  /* 0x0000003808087812 */ /* 0x000fc400078ec0ff */
[----:B------:R-:W-:Y:S01]  /*103f0*/  SHF.R.U32.HI R5, RZ, 0x10, R5 ;  /* 0x00000010ff057819 */ /* 0x000fe20000011605 */
[----:B------:R-:W-:Y:S01]  /*10400*/  IMAD.SHL.U32 R10, R10, 0x400, RZ ;  /* 0x000004000a0a7824 */ /* 0x000fe200078e00ff */
[----:B-----5:R-:W-:Y:S02]  /*10410*/  LOP3.LUT R8, R8, 0x1c0, R157, 0xf8, !PT ;  /* 0x000001c008087812 */ /* 0x020fe400078ef89d */
[----:B------:R-:W-:Y:S02]  /*10420*/  SHF.R.U64 R6, R28, 0x10, R29 ;  /* 0x000000101c067819 */ /* 0x000fe4000000121d */
[----:B0-----:R-:W-:Y:S02]  /*10430*/  LOP3.LUT R9, R8, R156, RZ, 0x3c, !PT ;  /* 0x0000009c08097212 */ /* 0x001fe400078e3cff */
[----:B------:R-:W-:Y:S02]  /*10440*/  LOP3.LUT R10, R10, 0x7fffe000, RZ, 0xc0, !PT ;  /* 0x7fffe0000a0a7812 */ /* 0x000fe400078ec0ff */
[----:B------:R-:W-:-:S02]  /*10450*/  SHF.R.U64 R4, R30, 0x10, R31 ;  /* 0x000000101e047819 */ /* 0x000fc4000000121f */
[----:B------:R-:W-:Y:S02]  /*10460*/  IADD3 R13, R9, R10, R154 ;  /* 0x0000000a090d7210 */ /* 0x000fe40007ffe09a */
[----:B------:R-:W-:Y:S02]  /*10470*/  SHF.R.U32.HI R7, RZ, 0x10, R7 ;  /* 0x00000010ff077819 */ /* 0x000fe40000011607 */
[----:B------:R-:W-:Y:S01]  /*10480*/  PRMT R124, R124, 0x5410, R5 ;  /* 0x000054107c7c7816 */ /* 0x000fe20000000005 */
[----:B------:R-:W-:Y:S01]  /*10490*/  IMAD R24, R13, 0x2, R16 ;  /* 0x000000020d187824 */ /* 0x000fe200078e0210 */
[----:B------:R-:W-:Y:S02]  /*104a0*/  PRMT R127, R127, 0x5410, R6 ;  /* 0x000054107f7f7816 */ /* 0x000fe40000000006 */
[----:B------:R-:W-:Y:S02]  /*104b0*/  PRMT R125, R125, 0x5410, R4 ;  /* 0x000054107d7d7816 */ /* 0x000fe40000000004 */
[----:B------:R-:W0:Y:S01]  /*104c0*/  LDS.128 R12, [R24+0x10400] ;  /* 0x01040000180c7984 */ /* 0x000e220000000c00 */
[----:B------:R-:W-:Y:S01]  /*104d0*/  PRMT R122, R122, 0x5410, R7 ;  /* 0x000054107a7a7816 */ /* 0x000fe20000000007 */
[----:B------:R-:W-:Y:S01]  /*104e0*/  IMAD.U32 R30, R127, 0x10000, RZ ;  /* 0x000100007f1e7824 */ /* 0x000fe200078e00ff */
[----:B------:R-:W-:-:S02]  /*104f0*/  SHF.R.U32.HI R29, RZ, 0x10, R29 ;  /* 0x00000010ff1d7819 */ /* 0x000fc4000001161d */
[----:B------:R-:W-:Y:S02]  /*10500*/  PRMT R123, R123, 0x5410, R44 ;  /* 0x000054107b7b7816 */ /* 0x000fe4000000002c */
[----:B------:R-:W-:Y:S02]  /*10510*/  SHF.R.U32.HI R31, RZ, 0x10, R31 ;  /* 0x00000010ff1f7819 */ /* 0x000fe4000001161f */
[----:B------:R-:W-:Y:S01]  /*10520*/  PRMT R128, R128, 0x5410, R29 ;  /* 0x0000541080807816 */ /* 0x000fe2000000001d */
[----:B------:R-:W-:Y:S01]  /*10530*/  IMAD.U32 R29, R123, 0x10000, RZ ;  /* 0x000100007b1d7824 */ /* 0x000fe200078e00ff */
[----:B------:R-:W-:Y:S02]  /*10540*/  PRMT R126, R126, 0x5410, R31 ;  /* 0x000054107e7e7816 */ /* 0x000fe4000000001f */
[----:B------:R-:W-:Y:S01]  /*10550*/  PRMT R121, R121, 0x5410, R26 ;  /* 0x0000541079797816 */ /* 0x000fe2000000001a */
[----:B------:R-:W-:Y:S01]  /*10560*/  IMAD.U32 R31, R128, 0x10000, RZ ;  /* 0x00010000801f7824 */ /* 0x000fe200078e00ff */
[----:B------:R-:W-:-:S02]  /*10570*/  LOP3.LUT R127, R127, 0xffff0000, RZ, 0xc0, !PT ;  /* 0xffff00007f7f7812 */ /* 0x000fc400078ec0ff */
[----:B------:R-:W-:Y:S02]  /*10580*/  LOP3.LUT R123, R123, 0xffff0000, RZ, 0xc0, !PT ;  /* 0xffff00007b7b7812 */ /* 0x000fe400078ec0ff */
[----:B------:R-:W-:Y:S01]  /*10590*/  LOP3.LUT R128, R128, 0xffff0000, RZ, 0xc0, !PT ;  /* 0xffff000080807812 */ /* 0x000fe200078ec0ff */
[C---:B0-----:R-:W-:Y:S01]  /*105a0*/  IMAD.U32 R26, R13.reuse, 0x10000, RZ ;  /* 0x000100000d1a7824 */ /* 0x041fe200078e00ff */
[----:B------:R-:W-:Y:S01]  /*105b0*/  LOP3.LUT R13, R13, 0xffff0000, RZ, 0xc0, !PT ;  /* 0xffff00000d0d7812 */ /* 0x000fe200078ec0ff */
[C---:B------:R-:W-:Y:S01]  /*105c0*/  IMAD.U32 R28, R15.reuse, 0x10000, RZ ;  /* 0x000100000f1c7824 */ /* 0x040fe200078e00ff */
[----:B------:R-:W-:Y:S01]  /*105d0*/  LOP3.LUT R15, R15, 0xffff0000, RZ, 0xc0, !PT ;  /* 0xffff00000f0f7812 */ /* 0x000fe200078ec0ff */
[----:B------:R-:W-:Y:S01]  /*105e0*/  FMUL.FTZ R137, R26, R31 ;  /* 0x0000001f1a897220 */ /* 0x000fe20000410000 */
[C---:B------:R-:W-:Y:S01]  /*105f0*/  IMAD.U32 R27, R14.reuse, 0x10000, RZ ;  /* 0x000100000e1b7824 */ /* 0x040fe200078e00ff */
[----:B------:R-:W-:Y:S01]  /*10600*/  LOP3.LUT R14, R14, 0xffff0000, RZ, 0xc0, !PT ;  /* 0xffff00000e0e7812 */ /* 0x000fe200078ec0ff */
[----:B--2---:R-:W0:Y:S02]  /*10610*/  LDS.128 R8, [R46] ;  /* 0x000000002e087984 */ /* 0x004e240000000c00 */
        /* <DEDUP_REMOVED lines=8> */
[C---:B------:R-:W-:Y:S01]  /*106a0*/  IMAD.U32 R11, R12.reuse, 0x10000, RZ ;  /* 0x000100000c0b7824 */ /* 0x040fe200078e00ff */
[----:B------:R-:W-:-:S03]  /*106b0*/  LOP3.LUT R12, R12, 0xffff0000, RZ, 0xc0, !PT ;  /* 0xffff00000c0c7812 */ /* 0x000fc600078ec0ff */
[CC--:B------:R-:W-:Y:S01]  /*106c0*/  FMUL.FTZ R45, R11.reuse, R30.reuse ;  /* 0x0000001e0b2d7220 */ /* 0x0c0fe20000410000 */
[-C--:B------:R-:W-:Y:S01]  /*106d0*/  FMUL.FTZ R47, R11, R29.reuse ;  /* 0x0000001d0b2f7220 */ /* 0x080fe20000410000 */
[C---:B------:R-:W-:Y:S01]  /*106e0*/  IMAD.U32 R11, R124.reuse, 0x10000, RZ ;  /* 0x000100007c0b7824 */ /* 0x040fe200078e00ff */
[----:B------:R-:W-:Y:S01]  /*106f0*/  LOP3.LUT R124, R124, 0xffff0000, RZ, 0xc0, !PT ;  /* 0xffff00007c7c7812 */ /* 0x000fe200078ec0ff */
[----:B------:R-:W-:Y:S01]  /*10700*/  FFMA.FTZ R45, R4, R29, -R45 ;  /* 0x0000001d042d7223 */ /* 0x000fe2000001082d */
[----:B------:R-:W-:Y:S02]  /*10710*/  IMAD.U32 R29, R126, 0x10000, RZ ;  /* 0x000100007e1d7824 */ /* 0x000fe400078e00ff */
[----:B------:R-:W-:Y:S01]  /*10720*/  FFMA.FTZ R47, R4, R30, R47 ;  /* 0x0000001e042f7223 */ /* 0x000fe2000001002f */
[----:B------:R-:W-:Y:S01]  /*10730*/  FMUL.FTZ R139, R26, R11 ;  /* 0x0000000b1a8b7220 */ /* 0x000fe20000410000 */
[----:B------:R-:W-:Y:S02]  /*10740*/  IMAD.U32 R4, R122, 0x10000, RZ ;  /* 0x000100007a047824 */ /* 0x000fe400078e00ff */
[----:B------:R-:W-:Y:S01]  /*10750*/  FMUL.FTZ R26, R28, R29 ;  /* 0x0000001d1c1a7220 */ /* 0x000fe20000410000 */
[C---:B------:R-:W-:Y:S01]  /*10760*/  FFMA.FTZ R137, R6.reuse, R11, -R137 ;  /* 0x0000000b06897223 */ /* 0x040fe20000010889 */
[----:B------:R-:W-:Y:S01]  /*10770*/  FFMA.FTZ R139, R6, R31, R139 ;  /* 0x0000001f068b7223 */ /* 0x000fe2000001008b */
[-C--:B------:R-:W-:Y:S01]  /*10780*/  FMUL.FTZ R28, R28, R4.reuse ;  /* 0x000000041c1c7220 */ /* 0x080fe20000410000 */
[----:B------:R-:W-:Y:S01]  /*10790*/  FFMA.FTZ R30, R25, R4, -R26 ;  /* 0x00000004191e7223 */ /* 0x000fe2000001081a */
[----:B------:R-:W-:Y:S01]  /*107a0*/  FMUL.FTZ R4, R12, R127 ;  /* 0x0000007f0c047220 */ /* 0x000fe20000410000 */
[----:B------:R-:W-:-:S02]  /*107b0*/  IMAD.U32 R6, R125, 0x10000, RZ ;  /* 0x000100007d067824 */ /* 0x000fc400078e00ff */
[----:B------:R-:W-:Y:S01]  /*107c0*/  FMUL.FTZ R26, R12, R123 ;  /* 0x0000007b0c1a7220 */ /* 0x000fe20000410000 */
[----:B------:R-:W-:Y:S01]  /*107d0*/  FMUL.FTZ R11, R13, R128 ;  /* 0x000000800d0b7220 */ /* 0x000fe20000410000 */
[----:B------:R-:W-:Y:S01]  /*107e0*/  FFMA.FTZ R25, R25, R29, R28 ;  /* 0x0000001d19197223 */ /* 0x000fe2000001001c */
[----:B------:R-:W-:Y:S01]  /*107f0*/  FFMA.FTZ R12, R5, R123, -R4 ;  /* 0x0000007b050c7223 */ /* 0x000fe20000010804 */
[----:B------:R-:W-:Y:S01]  /*10800*/  FMUL.FTZ R13, R13, R124 ;  /* 0x0000007c0d0d7220 */ /* 0x000fe20000410000 */
[----:B------:R-:W-:Y:S02]  /*10810*/  IMAD.U32 R4, R121, 0x10000, RZ ;  /* 0x0001000079047824 */ /* 0x000fe400078e00ff */
[----:B------:R-:W-:Y:S01]  /*10820*/  FMUL.FTZ R28, R27, R6 ;  /* 0x000000061b1c7220 */ /* 0x000fe20000410000 */
[----:B------:R-:W-:Y:S01]  /*10830*/  LOP3.LUT R125, R125, 0xffff0000, RZ, 0xc0, !PT ;  /* 0xffff00007d7d7812 */ /* 0x000fe200078ec0ff */
[C---:B------:R-:W-:Y:S01]  /*10840*/  FFMA.FTZ R124, R8.reuse, R124, -R11 ;  /* 0x0000007c087c7223 */ /* 0x040fe2000001080b */
[----:B------:R-:W-:Y:S01]  /*10850*/  LOP3.LUT R121, R121, 0xffff0000, RZ, 0xc0, !PT ;  /* 0xffff000079797812 */ /* 0x000fe200078ec0ff */
[----:B------:R-:W-:Y:S01]  /*10860*/  FFMA.FTZ R128, R8, R128, R13 ;  /* 0x0000008008807223 */ /* 0x000fe2000001000d */
[----:B------:R-:W-:Y:S01]  /*10870*/  LOP3.LUT R126, R126, 0xffff0000, RZ, 0xc0, !PT ;  /* 0xffff00007e7e7812 */ /* 0x000fe200078ec0ff */
[-C--:B------:R-:W-:Y:S01]  /*10880*/  FMUL.FTZ R8, R27, R4.reuse ;  /* 0x000000041b087220 */ /* 0x080fe20000410000 */
[----:B------:R-:W-:Y:S01]  /*10890*/  LOP3.LUT R122, R122, 0xffff0000, RZ, 0xc0, !PT ;  /* 0xffff00007a7a7812 */ /* 0x000fe200078ec0ff */
[----:B------:R-:W-:Y:S01]  /*108a0*/  FFMA.FTZ R28, R7, R4, -R28 ;  /* 0x00000004071c7223 */ /* 0x000fe2000001081c */
[C---:B------:R-:W-:Y:S01]  /*108b0*/  FMUL.FTZ R4, R14.reuse, R125 ;  /* 0x0000007d0e047220 */ /* 0x040fe20000410000 */
[----:B------:R-:W-:Y:S01]  /*108c0*/  FFMA.FTZ R26, R5, R127, R26 ;  /* 0x0000007f051a7223 */ /* 0x000fe2000001001a */
[----:B------:R-:W-:Y:S01]  /*108d0*/  FMUL.FTZ R14, R14, R121 ;  /* 0x000000790e0e7220 */ /* 0x000fe20000410000 */
[C---:B------:R-:W-:Y:S01]  /*108e0*/  FMUL.FTZ R5, R15.reuse, R126 ;  /* 0x0000007e0f057220 */ /* 0x040fe20000410000 */
[----:B------:R-:W-:Y:S01]  /*108f0*/  FMUL.FTZ R15, R15, R122 ;  /* 0x0000007a0f0f7220 */ /* 0x000fe20000410000 */
[----:B------:R-:W-:Y:S01]  /*10900*/  FFMA.FTZ R7, R7, R6, R8 ;  /* 0x0000000607077223 */ /* 0x000fe20000010008 */
[C---:B------:R-:W-:Y:S01]  /*10910*/  FFMA.FTZ R14, R9.reuse, R125, R14 ;  /* 0x0000007d090e7223 */ /* 0x040fe2000001000e */
[----:B------:R-:W-:Y:S01]  /*10920*/  FFMA.FTZ R121, R9, R121, -R4 ;  /* 0x0000007909797223 */ /* 0x000fe20000010804 */
[C---:B------:R-:W-:Y:S01]  /*10930*/  FFMA.FTZ R11, R10.reuse, R122, -R5 ;  /* 0x0000007a0a0b7223 */ /* 0x040fe20000010805 */
        /* <DEDUP_REMOVED lines=8> */
[----:B------:R2:W-:Y:S01]  /*109c0*/  STS.128 [R46], R4 ;  /* 0x000000042e007388 */ /* 0x0005e20000000c00 */
[----:B------:R-:W-:-:S05]  /*109d0*/  F2FP.BF16.F32.PACK_AB R11, R126, R25 ;  /* 0x000000197e0b723e */ /* 0x000fca00000010ff */
[----:B------:R2:W-:Y:S02]  /*109e0*/  STS.128 [R24+0x10400], R8 ;  /* 0x0104000818007388 */ /* 0x0005e40000000c00 */
.L_x_1539:
[----:B------:R-:W-:Y:S05]  /*109f0*/  BSYNC B1 ;  /* 0x0000000000017941 */ /* 0x000fea0003800000 */
.L_x_1538:
[----:B------:R-:W-:Y:S04]  /*10a00*/  BSSY B1, `(.L_x_1542) ;  /* 0x00000db000017945 */ /* 0x000fe80003800000 */
[----:B------:R-:W-:Y:S05]  /*10a10*/  @P1 BRA `(.L_x_1543) ;  /* 0x0000000c00641947 */ /* 0x000fea0003800000 */
[----:B------:R3:W5:Y:S01]  /*10a20*/  LDL R121, [R1+0x34] ;  /* 0x0000340001797983 */ /* 0x0007620000100800 */
[----:B-1----:R-:W1:Y:S03]  /*10a30*/  LDC R13, c[0x0][0x3d4] ;  /* 0x0000f500ff0d7b82 */ /* 0x002e660000000800 */
[----:B------:R3:W5:Y:S04]  /*10a40*/  LDL R47, [R1+0x3c] ;  /* 0x00003c00012f7983 */ /* 0x0007680000100800 */
[----:B--2---:R3:W5:Y:S01]  /*10a50*/  LDL R46, [R1+0x40] ;  /* 0x00004000012e7983 */ /* 0x0047620000100800 */
[----:B------:R-:W-:Y:S01]  /*10a60*/  BSSY B2, `(.L_x_1544) ;  /* 0x000006c000027945 */ /* 0x000fe20003800000 */
[----:B-1----:R-:W-:-:S02]  /*10a70*/  ISETP.GE.AND P0, PT, R228, R13, PT ;  /* 0x0000000de400720c */ /* 0x002fc40003f06270 */
[----:B------:R-:W-:-:S11]  /*10a80*/  ISETP.GE.AND P1, PT, R225, R13, PT ;  /* 0x0000000de100720c */ /* 0x000fd60003f26270 */
[----:B---3--:R-:W-:Y:S05]  /*10a90*/  @P0 BRA `(.L_x_1545) ;  /* 0x0000000400a00947 */ /* 0x008fea0003800000 */
[----:B------:R-:W2:Y:S04]  /*10aa0*/  LDL R4, [R1+0x20] ;  /* 0x0000200001047983 */ /* 0x000ea80000100800 */
[----:B------:R-:W3:Y:S01]  /*10ab0*/  LDL R122, [R1+0x98] ;  /* 0x00009800017a7983 */ /* 0x000ee20000100800 */
[----:B------:R-:W-:Y:S02]  /*10ac0*/  SHF.R.U64 R28, R36, 0x10, R37 ;  /* 0x00000010241c7819 */ /* 0x000fe40000001225 */
[--C-:B------:R-:W-:Y:S02]  /*10ad0*/  SHF.R.U64 R24, R48, 0x10, R49.reuse ;  /* 0x0000001030187819 */ /* 0x100fe40000001231 */
[----:B------:R-:W-:Y:S02]  /*10ae0*/  SHF.R.U32.HI R49, RZ, 0x10, R49 ;  /* 0x00000010ff317819 */ /* 0x000fe40000011631 */
[----:B------:R-:W-:-:S02]  /*10af0*/  SHF.R.U32.HI R37, RZ, 0x10, R37 ;  /* 0x00000010ff257819 */ /* 0x000fc40000011625 */
[----:B------:R-:W-:Y:S02]  /*10b00*/  SHF.R.U64 R26, R38, 0x10, R39 ;  /* 0x00000010261a7819 */ /* 0x000fe40000001227 */
[----:B------:R-:W-:Y:S02]  /*10b10*/  PRMT R131, R131, 0x5410, R28 ;  /* 0x0000541083837816 */ /* 0x000fe4000000001c */
[----:B------:R-:W-:Y:S02]  /*10b20*/  PRMT R135, R135, 0x5410, R24 ;  /* 0x0000541087877816 */ /* 0x000fe40000000018 */
[----:B------:R-:W-:Y:S01]  /*10b30*/  SHF.R.U64 R14, R50, 0x10, R51 ;  /* 0x00000010320e7819 */ /* 0x000fe20000001233 */
[----:B------:R-:W-:Y:S01]  /*10b40*/  IMAD.U32 R31, R131, 0x10000, RZ ;  /* 0x00010000831f7824 */ /* 0x000fe200078e00ff */
[----:B------:R-:W-:Y:S02]  /*10b50*/  PRMT R136, R136, 0x5410, R49 ;  /* 0x0000541088887816 */ /* 0x000fe40000000031 */
[----:B------:R-:W-:-:S02]  /*10b60*/  SHF.R.U32.HI R39, RZ, 0x10, R39 ;  /* 0x00000010ff277819 */ /* 0x000fc40000011627 */
[----:B------:R-:W-:Y:S01]  /*10b70*/  SHF.R.U32.HI R51, RZ, 0x10, R51 ;  /* 0x00000010ff337819 */ /* 0x000fe20000011633 */
[----:B------:R-:W-:Y:S01]  /*10b80*/  IMAD.U32 R30, R136, 0x10000, RZ ;  /* 0x00010000881e7824 */ /* 0x000fe200078e00ff */
[----:B------:R-:W-:Y:S01]  /*10b90*/  PRMT R132, R132, 0x5410, R37 ;  /* 0x0000541084847816 */ /* 0x000fe20000000025 */
[----:B------:R-:W-:Y:S01]  /*10ba0*/  IMAD.U32 R37, R135, 0x10000, RZ ;  /* 0x0001000087257824 */ /* 0x000fe200078e00ff */
[----:B------:R-:W-:Y:S02]  /*10bb0*/  PRMT R129, R129, 0x5410, R26 ;  /* 0x0000541081817816 */ /* 0x000fe4000000001a */
[----:B------:R-:W-:Y:S02]  /*10bc0*/  PRMT R130, R130, 0x5410, R39 ;  /* 0x0000541082827816 */ /* 0x000fe40000000027 */
[----:B------:R-:W-:Y:S02]  /*10bd0*/  PRMT R133, R133, 0x5410, R14 ;  /* 0x0000541085857816 */ /* 0x000fe4000000000e */
[----:B------:R-:W-:-:S02]  /*10be0*/  PRMT R134, R134, 0x5410, R51 ;  /* 0x0000541086867816 */ /* 0x000fc40000000033 */
[----:B------:R-:W-:Y:S02]  /*10bf0*/  LOP3.LUT R135, R135, 0xffff0000, RZ, 0xc0, !PT ;  /* 0xffff000087877812 */ /* 0x000fe400078ec0ff */
[----:B------:R-:W-:Y:S01]  /*10c00*/  LOP3.LUT R131, R131, 0xffff0000, RZ, 0xc0, !PT ;  /* 0xffff000083837812 */ /* 0x000fe200078ec0ff */
[----:B------:R-:W-:Y:S01]  /*10c10*/  IMAD.U32 R36, R134, 0x10000, RZ ;  /* 0x0001000086247824 */ /* 0x000fe200078e00ff */
[----:B------:R-:W-:Y:S02]  /*10c20*/  LOP3.LUT R136, R136, 0xffff0000, RZ, 0xc0, !PT ;  /* 0xffff000088887812 */ /* 0x000fe400078ec0ff */
[----:B------:R-:W-:Y:S02]  /*10c30*/  LOP3.LUT R134, R134, 0xffff0000, RZ, 0xc0, !PT ;  /* 0xffff000086867812 */ /* 0x000fe400078ec0ff */
[----:B--2---:R-:W-:-:S04]  /*10c40*/  LEA.HI R4, R13, R4, RZ, 0x1d ;  /* 0x000000040d047211 */ /* 0x004fc800078fe8ff */
[----:B------:R-:W-:Y:S01]  /*10c50*/  SHF.R.S32.HI R7, RZ, 0x1f, R4 ;  /* 0x0000001fff077819 */ /* 0x000fe20000011404 */
[----:B------:R-:W-:-:S03]  /*10c60*/  IMAD.SHL.U32 R5, R4, 0x8, RZ ;  /* 0x0000000804057824 */ /* 0x000fc600078e00ff */
[----:B------:R-:W-:Y:S02]  /*10c70*/  LEA.HI R7, R7, R4, RZ, 0x3 ;  /* 0x0000000407077211 */ /* 0x000fe400078f18ff */
[----:B-----5:R-:W-:-:S03]  /*10c80*/  LOP3.LUT R4, R121, 0x38, R5, 0xf8, !PT ;  /* 0x0000003879047812 */ /* 0x020fc600078ef805 */
[----:B------:R-:W-:Y:S01]  /*10c90*/  IMAD.SHL.U32 R7, R7, 0x400, RZ ;  /* 0x0000040007077824 */ /* 0x000fe200078e00ff */
[----:B------:R-:W-:-:S04]  /*10ca0*/  LOP3.LUT R4, R4, R47, RZ, 0x3c, !PT ;  /* 0x0000002f04047212 */ /* 0x000fc800078e3cff */
[----:B------:R-:W-:-:S04]  /*10cb0*/  LOP3.LUT R7, R7, 0x7fffe000, RZ, 0xc0, !PT ;  /* 0x7fffe00007077812 */ /* 0x000fc800078ec0ff */
[----:B0-----:R-:W-:Y:S02]  /*10cc0*/  IADD3 R9, R4, R7, R46 ;  /* 0x0000000704097210 */ /* 0x001fe40007ffe02e */
        /* <DEDUP_REMOVED lines=17> */
[----:B------:R-:W-:-:S02]  /*10de0*/  IMAD.U32 R26, R132, 0x10000, RZ ;  /* 0x00010000841a7824 */ /* 0x000fc400078e00ff */
[----:B------:R-:W-:Y:S01]  /*10df0*/  FMUL.FTZ R38, R27, R30 ;  /* 0x0000001e1b267220 */ /* 0x000fe20000410000 */
[----:B------:R-:W-:Y:S02]  /*10e00*/  IMAD.U32 R29, R11, 0x10000, RZ ;  /* 0x000100000b1d7824 */ /* 0x000fe400078e00ff */
[C---:B------:R-:W-:Y:S01]  /*10e10*/  FFMA.FTZ R39, R14.reuse, R31, -R39 ;  /* 0x0000001f0e277223 */ /* 0x040fe20000010827 */
[----:B------:R-:W-:Y:S01]  /*10e20*/  FFMA.FTZ R45, R14, R37, R45 ;  /* 0x000000250e2d7223 */ /* 0x000fe2000001002d */
[----:B------:R-:W-:Y:S02]  /*10e30*/  IMAD.U32 R14, R130, 0x10000, RZ ;  /* 0x00010000820e7824 */ /* 0x000fe400078e00ff */
[-C--:B------:R-:W-:Y:S01]  /*10e40*/  FMUL.FTZ R44, R27, R26.reuse ;  /* 0x0000001a1b2c7220 */ /* 0x080fe20000410000 */
[----:B------:R-:W-:Y:S01]  /*10e50*/  FFMA.FTZ R38, R15, R26, -R38 ;  /* 0x0000001a0f267223 */ /* 0x000fe20000010826 */
[C---:B------:R-:W-:Y:S01]  /*10e60*/  FMUL.FTZ R26, R29.reuse, R36 ;  /* 0x000000241d1a7220 */ /* 0x040fe20000410000 */
[----:B------:R-:W-:Y:S01]  /*10e70*/  FMUL.FTZ R29, R29, R14 ;  /* 0x0000000e1d1d7220 */ /* 0x000fe20000410000 */
[----:B------:R-:W-:Y:S01]  /*10e80*/  FFMA.FTZ R44, R15, R30, R44 ;  /* 0x0000001e0f2c7223 */ /* 0x000fe2000001002c */
[----:B------:R-:W-:Y:S01]  /*10e90*/  LOP3.LUT R132, R132, 0xffff0000, RZ, 0xc0, !PT ;  /* 0xffff000084847812 */ /* 0x000fe200078ec0ff */
[C---:B------:R-:W-:Y:S01]  /*10ea0*/  FMUL.FTZ R15, R8.reuse, R135 ;  /* 0x00000087080f7220 */ /* 0x040fe20000410000 */
[C---:B------:R-:W-:Y:S01]  /*10eb0*/  FFMA.FTZ R30, R25.reuse, R14, -R26 ;  /* 0x0000000e191e7223 */ /* 0x040fe2000001081a */
[----:B------:R-:W-:Y:S01]  /*10ec0*/  FFMA.FTZ R36, R25, R36, R29 ;  /* 0x0000002419247223 */ /* 0x000fe2000001001d */
[----:B------:R-:W-:Y:S01]  /*10ed0*/  FMUL.FTZ R27, R8, R131 ;  /* 0x00000083081b7220 */ /* 0x000fe20000410000 */
[----:B------:R-:W-:-:S02]  /*10ee0*/  IMAD.U32 R28, R10, 0x10000, RZ ;  /* 0x000100000a1c7824 */ /* 0x000fc400078e00ff */
[C---:B------:R-:W-:Y:S01]  /*10ef0*/  FFMA.FTZ R8, R4.reuse, R131, -R15 ;  /* 0x0000008304087223 */ /* 0x040fe2000001080f */
[----:B------:R-:W-:Y:S02]  /*10f00*/  IMAD.U32 R25, R133, 0x10000, RZ ;  /* 0x0001000085197824 */ /* 0x000fe400078e00ff */
[C---:B------:R-:W-:Y:S01]  /*10f10*/  FMUL.FTZ R26, R9.reuse, R136 ;  /* 0x00000088091a7220 */ /* 0x040fe20000410000 */
[-C--:B------:R-:W-:Y:S01]  /*10f20*/  FMUL.FTZ R29, R9, R132.reuse ;  /* 0x00000084091d7220 */ /* 0x080fe20000410000 */
[----:B------:R-:W-:Y:S02]  /*10f30*/  IMAD.U32 R15, R129, 0x10000, RZ ;  /* 0x00010000810f7824 */ /* 0x000fe400078e00ff */
[----:B------:R-:W-:Y:S01]  /*10f40*/  FFMA.FTZ R14, R4, R135, R27 ;  /* 0x00000087040e7223 */ /* 0x000fe2000001001b */
[----:B------:R-:W-:Y:S01]  /*10f50*/  FMUL.FTZ R27, R28, R25 ;  /* 0x000000191c1b7220 */ /* 0x000fe20000410000 */
[C---:B------:R-:W-:Y:S01]  /*10f60*/  FFMA.FTZ R9, R5.reuse, R132, -R26 ;  /* 0x0000008405097223 */ /* 0x040fe2000001081a */
[----:B------:R-:W-:Y:S01]  /*10f70*/  FFMA.FTZ R29, R5, R136, R29 ;  /* 0x00000088051d7223 */ /* 0x000fe2000001001d */
        /* <DEDUP_REMOVED lines=9> */
[----:B------:R-:W-:-:S02]  /*11010*/  FMUL.FTZ R5, R10, R133 ;  /* 0x000000850a057220 */ /* 0x000fc40000410000 */
[-C--:B------:R-:W-:Y:S02]  /*11020*/  FMUL.FTZ R4, R10, R129.reuse ;  /* 0x000000810a047220 */ /* 0x080fe40000410000 */
[-C--:B------:R-:W-:Y:S01]  /*11030*/  FMUL.FTZ R15, R11, R130.reuse ;  /* 0x000000820b0f7220 */ /* 0x080fe20000410000 */
[C---:B------:R-:W-:Y:S01]  /*11040*/  FFMA.FTZ R10, R6.reuse, R129, -R5 ;  /* 0x00000081060a7223 */ /* 0x040fe20000010805 */
[C---:B------:R-:W-:Y:S01]  /*11050*/  FFMA.FTZ R11, R7.reuse, R130, -R26 ;  /* 0x00000082070b7223 */ /* 0x040fe2000001081a */
[----:B------:R-:W-:Y:S01]  /*11060*/  FFMA.FTZ R133, R6, R133, R4 ;  /* 0x0000008506857223 */ /* 0x000fe20000010004 */
[----:B------:R-:W-:Y:S01]  /*11070*/  FFMA.FTZ R15, R7, R134, R15 ;  /* 0x00000086070f7223 */ /* 0x000fe2000001000f */
[----:B------:R-:W-:Y:S02]  /*11080*/  F2FP.BF16.F32.PACK_AB R4, R8, R39 ;  /* 0x000000270804723e */ /* 0x000fe400000010ff */
[----:B------:R-:W-:Y:S02]  /*11090*/  F2FP.BF16.F32.PACK_AB R5, R9, R38 ;  /* 0x000000260905723e */ /* 0x000fe400000010ff */
[----:B------:R-:W-:-:S02]  /*110a0*/  F2FP.BF16.F32.PACK_AB R6, R10, R27 ;  /* 0x0000001b0a06723e */ /* 0x000fc400000010ff */
[----:B------:R-:W-:Y:S02]  /*110b0*/  F2FP.BF16.F32.PACK_AB R7, R11, R30 ;  /* 0x0000001e0b07723e */ /* 0x000fe400000010ff */
[----:B------:R-:W-:Y:S02]  /*110c0*/  F2FP.BF16.F32.PACK_AB R8, R14, R45 ;  /* 0x0000002d0e08723e */ /* 0x000fe400000010ff */
[----:B------:R-:W-:Y:S01]  /*110d0*/  F2FP.BF16.F32.PACK_AB R9, R29, R44 ;  /* 0x0000002c1d09723e */ /* 0x000fe200000010ff */
[----:B------:R1:W-:Y:S01]  /*110e0*/  STS.128 [R122], R4 ;  /* 0x000000047a007388 */ /* 0x0003e20000000c00 */
[----:B------:R-:W-:Y:S02]  /*110f0*/  F2FP.BF16.F32.PACK_AB R10, R133, R24 ;  /* 0x00000018850a723e */ /* 0x000fe400000010ff */
[----:B------:R-:W-:-:S05]  /*11100*/  F2FP.BF16.F32.PACK_AB R11, R15, R36 ;  /* 0x000000240f0b723e */ /* 0x000fca00000010ff */
[----:B------:R1:W-:Y:S02]  /*11110*/  STS.128 [R12+0x10400], R8 ;  /* 0x010400080c007388 */ /* 0x0003e40000000c00 */
.L_x_1545:
[----:B------:R-:W-:Y:S05]  /*11120*/  BSYNC B2 ;  /* 0x0000000000027941 */ /* 0x000fea0003800000 */
.L_x_1544:
        /* <DEDUP_REMOVED lines=8> */
[----:B-----5:R-:W-:-:S02]  /*111b0*/  LOP3.LUT R4, R121, 0x38, R4, 0xf8, !PT ;  /* 0x0000003879047812 */ /* 0x020fc400078ef804 */
[----:B------:R-:W-:Y:S01]  /*111c0*/  SHF.R.U32.HI R32, RZ, 0x10, R33 ;  /* 0x00000010ff207819 */ /* 0x000fe20000011621 */
[----:B------:R-:W-:Y:S01]  /*111d0*/  IMAD.SHL.U32 R6, R6, 0x400, RZ ;  /* 0x0000040006067824 */ /* 0x000fe200078e00ff */
[----:B------:R-:W-:Y:S02]  /*111e0*/  LOP3.LUT R4, R4, R47, RZ, 0x3c, !PT ;  /* 0x0000002f04047212 */ /* 0x000fe400078e3cff */
[----:B------:R-:W-:Y:S02]  /*111f0*/  PRMT R114, R114, 0x5410, R25 ;  /* 0x0000541072727816 */ /* 0x000fe40000000019 */
[----:B0-----:R-:W-:Y:S02]  /*11200*/  LOP3.LUT R9, R6, 0x7fffe000, RZ, 0xc0, !PT ;  /* 0x7fffe00006097812 */ /* 0x001fe400078ec0ff */
[----:B------:R-:W-:Y:S01]  /*11210*/  PRMT R118, R118, 0x5410, R15 ;  /* 0x0000541076767816 */ /* 0x000fe2000000000f */
[----:B------:R-:W-:Y:S01]  /*11220*/  IMAD.U32 R30, R114, 0x10000, RZ ;  /* 0x00010000721e7824 */ /* 0x000fe200078e00ff */
[----:B------:R-:W-:-:S02]  /*11230*/  IADD3 R9, R4, R9, R46 ;  /* 0x0000000904097210 */ /* 0x000fc40007ffe02e */
[----:B------:R-:W-:Y:S02]  /*11240*/  SHF.R.U64 R13, R42, 0x10, R43 ;  /* 0x000000102a0d7819 */ /* 0x000fe4000000122b */
[----:B------:R-:W-:Y:S01]  /*11250*/  SHF.R.U32.HI R40, RZ, 0x10, R41 ;  /* 0x00000010ff287819 */ /* 0x000fe20000011629 */
[----:B------:R-:W-:Y:S01]  /*11260*/  IMAD R12, R9, 0x2, R16 ;  /* 0x00000002090c7824 */ /* 0x000fe200078e0210 */
[----:B------:R-:W-:Y:S02]  /*11270*/  SHF.R.U32.HI R42, RZ, 0x10, R43 ;  /* 0x00000010ff2a7819 */ /* 0x000fe4000001162b */
[--C-:B------:R-:W-:Y:S02]  /*11280*/  SHF.R.U64 R14, R34, 0x10, R35.reuse ;  /* 0x00000010220e7819 */ /* 0x100fe40000001223 */
[----:B------:R-:W0:Y:S01]  /*11290*/  LDS.128 R8, [R12+0x10400] ;  /* 0x010400000c087984 */ /* 0x000e220000000c00 */
[----:B------:R-:W-:Y:S01]  /*112a0*/  PRMT R115, R115, 0x5410, R32 ;  /* 0x0000541073737816 */ /* 0x000fe20000000020 */
[----:B------:R-:W-:Y:S01]  /*112b0*/  IMAD.U32 R32, R118, 0x10000, RZ ;  /* 0x0001000076207824 */ /* 0x000fe200078e00ff */
[----:B------:R-:W-:-:S02]  /*112c0*/  SHF.R.U32.HI R35, RZ, 0x10, R35 ;  /* 0x00000010ff237819 */ /* 0x000fc40000011623 */
[----:B------:R-:W-:Y:S02]  /*112d0*/  PRMT R119, R119, 0x5410, R40 ;  /* 0x0000541077777816 */ /* 0x000fe40000000028 */
[----:B------:R-:W-:Y:S02]  /*112e0*/  PRMT R117, R117, 0x5410, R42 ;  /* 0x0000541075757816 */ /* 0x000fe4000000002a */
[----:B------:R-:W-:Y:S01]  /*112f0*/  PRMT R116, R116, 0x5410, R13 ;  /* 0x0000541074747816 */ /* 0x000fe2000000000d */
[----:B------:R-:W-:Y:S01]  /*11300*/  IMAD.U32 R29, R119, 0x10000, RZ ;  /* 0x00010000771d7824 */ /* 0x000fe200078e00ff */
[----:B------:R-:W-:Y:S01]  /*11310*/  PRMT R110, R110, 0x5410, R35 ;  /* 0x000054106e6e7816 */ /* 0x000fe20000000023 */
[----:B------:R-:W-:Y:S01]  /*11320*/  IMAD.U32 R31, R117, 0x10000, RZ ;  /* 0x00010000751f7824 */ /* 0x000fe200078e00ff */
[----:B------:R-:W-:Y:S01]  /*11330*/  PRMT R109, R109, 0x5410, R14 ;  /* 0x000054106d6d7816 */ /* 0x000fe2000000000e */
[C---:B0-----:R-:W-:Y:S01]  /*11340*/  IMAD.U32 R25, R8.reuse, 0x10000, RZ ;  /* 0x0001000008197824 */ /* 0x041fe200078e00ff */
[----:B------:R-:W-:Y:S01]  /*11350*/  LOP3.LUT R8, R8, 0xffff0000, RZ, 0xc0, !PT ;  /* 0xffff000008087812 */ /* 0x000fe200078ec0ff */
[C---:B------:R-:W-:Y:S01]  /*11360*/  IMAD.U32 R26, R9.reuse, 0x10000, RZ ;  /* 0x00010000091a7824 */ /* 0x040fe200078e00ff */
[----:B------:R-:W-:Y:S01]  /*11370*/  LOP3.LUT R9, R9, 0xffff0000, RZ, 0xc0, !PT ;  /* 0xffff000009097812 */ /* 0x000fe200078ec0ff */
[C---:B------:R-:W-:Y:S01]  /*11380*/  FMUL.FTZ R34, R25.reuse, R32 ;  /* 0x0000002019227220 */ /* 0x040fe20000410000 */
[----:B------:R-:W-:Y:S01]  /*11390*/  FMUL.FTZ R36, R25, R30 ;  /* 0x0000001e19247220 */ /* 0x000fe20000410000 */
[----:B------:R-:W-:-:S02]  /*113a0*/  IMAD.U32 R28, R11, 0x10000, RZ ;  /* 0x000100000b1c7824 */ /* 0x000fc400078e00ff */
[----:B------:R-:W-:Y:S01]  /*113b0*/  FMUL.FTZ R33, R26, R29 ;  /* 0x0000001d1a217220 */ /* 0x000fe20000410000 */
[----:B------:R-:W-:Y:S01]  /*113c0*/  IMAD.U32 R25, R115, 0x10000, RZ ;  /* 0x0001000073197824 */ /* 0x000fe200078e00ff */
[----:B------:R-:W-:Y:S01]  /*113d0*/  LOP3.LUT R11, R11, 0xffff0000, RZ, 0xc0, !PT ;  /* 0xffff00000b0b7812 */ /* 0x000fe200078ec0ff */
[----:B------:R-:W-:Y:S01]  /*113e0*/  FMUL.FTZ R37, R28, R31 ;  /* 0x0000001f1c257220 */ /* 0x000fe20000410000 */
[----:B------:R-:W-:Y:S02]  /*113f0*/  IMAD.U32 R27, R10, 0x10000, RZ ;  /* 0x000100000a1b7824 */ /* 0x000fe400078e00ff */
[----:B------:R-:W-:Y:S01]  /*11400*/  FMUL.FTZ R35, R26, R25 ;  /* 0x000000191a237220 */ /* 0x000fe20000410000 */
[----:B------:R-:W-:Y:S01]  /*11410*/  IMAD.U32 R26, R116, 0x10000, RZ ;  /* 0x00010000741a7824 */ /* 0x000fe200078e00ff */
[----:B------:R-:W-:Y:S01]  /*11420*/  LOP3.LUT R10, R10, 0xffff0000, RZ, 0xc0, !PT ;  /* 0xffff00000a0a7812 */ /* 0x000fe200078ec0ff */
[----:B--2---:R-:W0:Y:S02]  /*11430*/  LDS.128 R4, [R38] ;  /* 0x0000000026047984 */ /* 0x004e240000000c00 */
        /* <DEDUP_REMOVED lines=8> */
[----:B------:R-:W-:Y:S01]  /*114c0*/  IMAD.U32 R24, R7, 0x10000, RZ ;  /* 0x0001000007187824 */ /* 0x000fe200078e00ff */
[----:B------:R-:W-:Y:S01]  /*114d0*/  LOP3.LUT R25, R118, 0xffff0000, RZ, 0xc0, !PT ;  /* 0xffff000076197812 */ /* 0x000fe200078ec0ff */
[----:B------:R-:W-:Y:S01]  /*114e0*/  FMUL.FTZ R28, R28, R13 ;  /* 0x0000000d1c1c7220 */ /* 0x000fe20000410000 */
[----:B------:R-:W-:Y:S01]  /*114f0*/  FFMA.FTZ R35, R14, R29, R35 ;  /* 0x0000001d0e237223 */ /* 0x000fe20000010023 */
[----:B------:R-:W-:Y:S01]  /*11500*/  FFMA.FTZ R37, R24, R13, -R37 ;  /* 0x0000000d18257223 */ /* 0x000fe20000010825 */
[----:B------:R-:W-:Y:S01]  /*11510*/  LOP3.LUT R13, R114, 0xffff0000, RZ, 0xc0, !PT ;  /* 0xffff0000720d7812 */ /* 0x000fe200078ec0ff */
[----:B------:R-:W-:Y:S01]  /*11520*/  FFMA.FTZ R30, R24, R31, R28 ;  /* 0x0000001f181e7223 */ /* 0x000fe2000001001c */
[----:B------:R-:W-:Y:S01]  /*11530*/  LOP3.LUT R24, R119, 0xffff0000, RZ, 0xc0, !PT ;  /* 0xffff000077187812 */ /* 0x000fe200078ec0ff */
[C---:B------:R-:W-:Y:S01]  /*11540*/  FMUL.FTZ R29, R8.reuse, R25 ;  /* 0x00000019081d7220 */ /* 0x040fe20000410000 */
[----:B------:R-:W-:Y:S01]  /*11550*/  LOP3.LUT R14, R115, 0xffff0000, RZ, 0xc0, !PT ;  /* 0xffff0000730e7812 */ /* 0x000fe200078ec0ff */
[----:B------:R-:W-:Y:S01]  /*11560*/  FMUL.FTZ R31, R8, R13 ;  /* 0x0000000d081f7220 */ /* 0x000fe20000410000 */
[----:B------:R-:W-:-:S02]  /*11570*/  IMAD.U32 R15, R6, 0x10000, RZ ;  /* 0x00010000060f7824 */ /* 0x000fc400078e00ff */
[C---:B------:R-:W-:Y:S01]  /*11580*/  FMUL.FTZ R28, R9.reuse, R24 ;  /* 0x00000018091c7220 */ /* 0x040fe20000410000 */
[C---:B------:R-:W-:Y:S01]  /*11590*/  FFMA.FTZ R29, R4.reuse, R13, -R29 ;  /* 0x0000000d041d7223 */ /* 0x040fe2000001081d */
[----:B------:R-:W-:Y:S01]  /*115a0*/  FMUL.FTZ R9, R9, R14 ;  /* 0x0000000e09097220 */ /* 0x000fe20000410000 */
[----:B------:R-:W-:Y:S01]  /*115b0*/  FFMA.FTZ R31, R4, R25, R31 ;  /* 0x00000019041f7223 */ /* 0x000fe2000001001f */
[----:B------:R-:W-:Y:S02]  /*115c0*/  IMAD.U32 R8, R109, 0x10000, RZ ;  /* 0x000100006d087824 */ /* 0x000fe400078e00ff */
[----:B------:R-:W-:Y:S01]  /*115d0*/  FMUL.FTZ R4, R27, R26 ;  /* 0x0000001a1b047220 */ /* 0x000fe20000410000 */
[C---:B------:R-:W-:Y:S01]  /*115e0*/  FFMA.FTZ R28, R5.reuse, R14, -R28 ;  /* 0x0000000e051c7223 */ /* 0x040fe2000001081c */
[----:B------:R-:W-:Y:S01]  /*115f0*/  FFMA.FTZ R24, R5, R24, R9 ;  /* 0x0000001805187223 */ /* 0x000fe20000010009 */
[----:B------:R-:W-:Y:S01]  /*11600*/  LOP3.LUT R5, R116, 0xffff0000, RZ, 0xc0, !PT ;  /* 0xffff000074057812 */ /* 0x000fe200078ec0ff */
[-C--:B------:R-:W-:Y:S01]  /*11610*/  FFMA.FTZ R13, R15, R8.reuse, -R4 ;  /* 0x000000080f0d7223 */ /* 0x080fe20000010804 */
[----:B------:R-:W-:Y:S01]  /*11620*/  FMUL.FTZ R14, R27, R8 ;  /* 0x000000081b0e7220 */ /* 0x000fe20000410000 */
[----:B------:R-:W-:-:S02]  /*11630*/  LOP3.LUT R109, R109, 0xffff0000, RZ, 0xc0, !PT ;  /* 0xffff00006d6d7812 */ /* 0x000fc400078ec0ff */
[----:B------:R-:W-:Y:S01]  /*11640*/  LOP3.LUT R4, R117, 0xffff0000, RZ, 0xc0, !PT ;  /* 0xffff000075047812 */ /* 0x000fe200078ec0ff */
[----:B------:R-:W-:Y:S01]  /*11650*/  FFMA.FTZ R14, R15, R26, R14 ;  /* 0x0000001a0f0e7223 */ /* 0x000fe2000001000e */
[----:B------:R-:W-:Y:S01]  /*11660*/  LOP3.LUT R110, R110, 0xffff0000, RZ, 0xc0, !PT ;  /* 0xffff00006e6e7812 */ /* 0x000fe200078ec0ff */
[----:B------:R-:W-:Y:S01]  /*11670*/  FMUL.FTZ R9, R10, R5 ;  /* 0x000000050a097220 */ /* 0x000fe20000410000 */
[----:B------:R-:W-:Y:S01]  /*11680*/  LOP3.LUT R6, R6, 0xffff0000, RZ, 0xc0, !PT ;  /* 0xffff000006067812 */ /* 0x000fe200078ec0ff */
[-C--:B------:R-:W-:Y:S01]  /*11690*/  FMUL.FTZ R8, R10, R109.reuse ;  /* 0x0000006d0a087220 */ /* 0x080fe20000410000 */
[----:B------:R-:W-:Y:S01]  /*116a0*/  LOP3.LUT R7, R7, 0xffff0000, RZ, 0xc0, !PT ;  /* 0xffff000007077812 */ /* 0x000fe200078ec0ff */
        /* <DEDUP_REMOVED lines=16> */
.L_x_1543:
[----:B------:R-:W-:Y:S05]  /*117b0*/  BSYNC B1 ;  /* 0x0000000000017941 */ /* 0x000fea0003800000 */
.L_x_1542:
[----:B------:R-:W-:Y:S04]  /*117c0*/  BSSY B1, `(.L_x_1546) ;  /* 0x00000dd000017945 */ /* 0x000fe80003800000 */
[----:B------:R-:W-:Y:S05]  /*117d0*/  @P2 BRA `(.L_x_1547) ;  /* 0x0000000c006c2947 */ /* 0x000fea0003800000 */
[----:B-123--:R-:W2:Y:S01]  /*117e0*/  LDL R4, [R1+0x74] ;  /* 0x0000740001047983 */ /* 0x00eea20000100800 */
[----:B------:R-:W1:Y:S03]  /*117f0*/  LDC R39, c[0x0][0x3d4] ;  /* 0x0000f500ff277b82 */ /* 0x000e660000000800 */
[----:B------:R3:W5:Y:S01]  /*11800*/  LDL R41, [R1+0x7c] ;  /* 0x00007c0001297983 */ /* 0x0007620000100800 */
[----:B------:R-:W-:Y:S01]  /*11810*/  BSSY B2, `(.L_x_1548) ;  /* 0x000006f000027945 */ /* 0x000fe20003800000 */
[-C--:B-1----:R-:W-:Y:S02]  /*11820*/  ISETP.GE.AND P0, PT, R228, R39.reuse, PT ;  /* 0x00000027e400720c */ /* 0x082fe40003f06270 */
[----:B------:R-:W-:Y:S01]  /*11830*/  ISETP.GE.AND P1, PT, R225, R39, PT ;  /* 0x00000027e100720c */ /* 0x000fe20003f26270 */
[----:B--2---:R-:W-:-:S05]  /*11840*/  IMAD.SHL.U32 R4, R4, 0x40, RZ ;  /* 0x0000004004047824 */ /* 0x004fca00078e00ff */
[----:B------:R-:W-:-:S04]  /*11850*/  LOP3.LUT R38, R4, 0x1c0, RZ, 0xc0, !PT ;  /* 0x000001c004267812 */ /* 0x000fc800078ec0ff */
[----:B------:R-:W-:Y:S01]  /*11860*/  SHF.R.U32.HI R12, RZ, 0x3, R38 ;  /* 0x00000003ff0c7819 */ /* 0x000fe20000011626 */
[----:B---3--:R-:W-:Y:S06]  /*11870*/  @P0 BRA `(.L_x_1549) ;  /* 0x0000000400a00947 */ /* 0x008fec0003800000 */
[----:B------:R-:W2:Y:S04]  /*11880*/  LDL R5, [R1+0x20] ;  /* 0x0000200001057983 */ /* 0x000ea80000100800 */
[----:B------:R-:W3:Y:S01]  /*11890*/  LDL R40, [R1+0x90] ;  /* 0x0000900001287983 */ /* 0x000ee20000100800 */
[----:B------:R-:W-:Y:S02]  /*118a0*/  SHF.R.U64 R28, R56, 0x10, R57 ;  /* 0x00000010381c7819 */ /* 0x000fe40000001239 */
[--C-:B------:R-:W-:Y:S02]  /*118b0*/  SHF.R.U64 R24, R80, 0x10, R81.reuse ;  /* 0x0000001050187819 */ /* 0x100fe40000001251 */
[----:B------:R-:W-:Y:S02]  /*118c0*/  SHF.R.U32.HI R81, RZ, 0x10, R81 ;  /* 0x00000010ff517819 */ /* 0x000fe40000011651 */
[----:B------:R-:W-:-:S02]  /*118d0*/  SHF.R.U64 R26, R58, 0x10, R59 ;  /* 0x000000103a1a7819 */ /* 0x000fc4000000123b */
[----:B------:R-:W-:Y:S02]  /*118e0*/  PRMT R107, R107, 0x5410, R28 ;  /* 0x000054106b6b7816 */ /* 0x000fe4000000001c */
[----:B------:R-:W-:Y:S02]  /*118f0*/  PRMT R113, R113, 0x5410, R24 ;  /* 0x0000541071717816 */ /* 0x000fe40000000018 */
[----:B------:R-:W-:Y:S01]  /*11900*/  SHF.R.U32.HI R57, RZ, 0x10, R57 ;  /* 0x00000010ff397819 */ /* 0x000fe20000011639 */
[----:B------:R-:W-:Y:S01]  /*11910*/  IMAD.U32 R31, R107, 0x10000, RZ ;  /* 0x000100006b1f7824 */ /* 0x000fe200078e00ff */
[----:B------:R-:W-:Y:S01]  /*11920*/  SHF.R.U64 R14, R82, 0x10, R83 ;  /* 0x00000010520e7819 */ /* 0x000fe20000001253 */
[----:B------:R-:W-:Y:S01]  /*11930*/  IMAD.U32 R33, R113, 0x10000, RZ ;  /* 0x0001000071217824 */ /* 0x000fe200078e00ff */
[----:B------:R-:W-:Y:S02]  /*11940*/  PRMT R120, R120, 0x5410, R81 ;  /* 0x0000541078787816 */ /* 0x000fe40000000051 */
[----:B------:R-:W-:-:S02]  /*11950*/  SHF.R.U32.HI R83, RZ, 0x10, R83 ;  /* 0x00000010ff537819 */ /* 0x000fc40000011653 */
[----:B------:R-:W-:Y:S01]  /*11960*/  PRMT R105, R105, 0x5410, R26 ;  /* 0x0000541069697816 */ /* 0x000fe2000000001a */
[----:B------:R-:W-:Y:S01]  /*11970*/  IMAD.U32 R30, R120, 0x10000, RZ ;  /* 0x00010000781e7824 */ /* 0x000fe200078e00ff */
[----:B------:R-:W-:Y:S02]  /*11980*/  SHF.R.U32.HI R59, RZ, 0x10, R59 ;  /* 0x00000010ff3b7819 */ /* 0x000fe4000001163b */
[----:B------:R-:W-:Y:S02]  /*11990*/  PRMT R108, R108, 0x5410, R57 ;  /* 0x000054106c6c7816 */ /* 0x000fe40000000039 */
[----:B------:R-:W-:Y:S02]  /*119a0*/  PRMT R111, R111, 0x5410, R14 ;  /* 0x000054106f6f7816 */ /* 0x000fe4000000000e */
[----:B------:R-:W-:Y:S02]  /*119b0*/  PRMT R112, R112, 0x5410, R83 ;  /* 0x0000541070707816 */ /* 0x000fe40000000053 */
[----:B------:R-:W-:-:S02]  /*119c0*/  PRMT R106, R106, 0x5410, R59 ;  /* 0x000054106a6a7816 */ /* 0x000fc4000000003b */
[----:B------:R-:W-:Y:S01]  /*119d0*/  LOP3.LUT R113, R113, 0xffff0000, RZ, 0xc0, !PT ;  /* 0xffff000071717812 */ /* 0x000fe200078ec0ff */
[----:B------:R-:W-:Y:S01]  /*119e0*/  IMAD.U32 R32, R112, 0x10000, RZ ;  /* 0x0001000070207824 */ /* 0x000fe200078e00ff */
[----:B------:R-:W-:Y:S02]  /*119f0*/  LOP3.LUT R107, R107, 0xffff0000, RZ, 0xc0, !PT ;  /* 0xffff00006b6b7812 */ /* 0x000fe400078ec0ff */
[----:B------:R-:W-:Y:S02]  /*11a00*/  LOP3.LUT R120, R120, 0xffff0000, RZ, 0xc0, !PT ;  /* 0xffff000078787812 */ /* 0x000fe400078ec0ff */
[----:B------:R-:W-:Y:S02]  /*11a10*/  LOP3.LUT R112, R112, 0xffff0000, RZ, 0xc0, !PT ;  /* 0xffff000070707812 */ /* 0x000fe400078ec0ff */
[----:B--2---:R-:W-:-:S04]  /*11a20*/  LEA.HI R4, R39, R5, RZ, 0x1d ;  /* 0x0000000527047211 */ /* 0x004fc800078fe8ff */
[----:B------:R-:W-:Y:S01]  /*11a30*/  SHF.R.S32.HI R7, RZ, 0x1f, R4 ;  /* 0x0000001fff077819 */ /* 0x000fe20000011404 */
[----:B------:R-:W-:-:S03]  /*11a40*/  IMAD.SHL.U32 R5, R4, 0x8, RZ ;  /* 0x0000000804057824 */ /* 0x000fc600078e00ff */
[----:B------:R-:W-:Y:S02]  /*11a50*/  LEA.HI R7, R7, R4, RZ, 0x3 ;  /* 0x0000000407077211 */ /* 0x000fe400078f18ff */
[----:B------:R-:W-:-:S03]  /*11a60*/  LOP3.LUT R5, R38, 0x38, R5, 0xf8, !PT ;  /* 0x0000003826057812 */ /* 0x000fc600078ef805 */
[----:B------:R-:W-:Y:S01]  /*11a70*/  IMAD.SHL.U32 R7, R7, 0x400, RZ ;  /* 0x0000040007077824 */ /* 0x000fe200078e00ff */
[----:B------:R-:W-:-:S04]  /*11a80*/  LOP3.LUT R5, R5, R12, RZ, 0x3c, !PT ;  /* 0x0000000c05057212 */ /* 0x000fc800078e3cff */
[----:B------:R-:W-:-:S04]  /*11a90*/  LOP3.LUT R4, R7, 0x7fffe000, RZ, 0xc0, !PT ;  /* 0x7fffe00007047812 */ /* 0x000fc800078ec0ff */
[----:B0----5:R-:W-:Y:S02]  /*11aa0*/  IADD3 R9, R5, R4, R41 ;  /* 0x0000000405097210 */ /* 0x021fe40007ffe029 */
        /* <DEDUP_REMOVED lines=69> */
.L_x_1549:
[----:B------:R-:W-:Y:S05]  /*11f00*/  BSYNC B2 ;  /* 0x0000000000027941 */ /* 0x000fea0003800000 */
.L_x_1548:
[----:B------:R-:W-:Y:S05]  /*11f10*/  @P1 BRA `(.L_x_1547) ;  /* 0x00000004009c1947 */ /* 0x000fea0003800000 */
[----:B-1----:R-:W2:Y:S01]  /*11f20*/  LDL R40, [R1+0x8c] ;  /* 0x00008c0001287983 */ /* 0x002ea20000100800 */
[----:B------:R-:W-:Y:S02]  /*11f30*/  LEA.HI R39, R39, R0, RZ, 0x1d ;  /* 0x0000000027277211 */ /* 0x000fe400078fe8ff */
[----:B------:R-:W-:Y:S02]  /*11f40*/  SHF.R.U64 R27, R52, 0x10, R53 ;  /* 0x00000010341b7819 */ /* 0x000fe40000001235 */
[----:B------:R-:W-:Y:S01]  /*11f50*/  SHF.R.S32.HI R4, RZ, 0x1f, R39 ;  /* 0x0000001fff047819 */ /* 0x000fe20000011427 */
[----:B------:R-:W-:Y:S01]  /*11f60*/  IMAD.SHL.U32 R5, R39, 0x8, RZ ;  /* 0x0000000827057824 */ /* 0x000fe200078e00ff */
[----:B------:R-:W-:Y:S02]  /*11f70*/  SHF.R.U64 R15, R60, 0x10, R61 ;  /* 0x000000103c0f7819 */ /* 0x000fe4000000123d */
[----:B------:R-:W-:Y:S02]  /*11f80*/  LEA.HI R4, R4, R39, RZ, 0x3 ;  /* 0x0000002704047211 */ /* 0x000fe400078f18ff */
[----:B------:R-:W-:-:S02]  /*11f90*/  LOP3.LUT R5, R38, 0x38, R5, 0xf8, !PT ;  /* 0x0000003826057812 */ /* 0x000fc400078ef805 */
[----:B------:R-:W-:Y:S01]  /*11fa0*/  SHF.R.U64 R25, R54, 0x10, R55 ;  /* 0x0000001036197819 */ /* 0x000fe20000001237 */
[----:B------:R-:W-:Y:S01]  /*11fb0*/  IMAD.SHL.U32 R4, R4, 0x400, RZ ;  /* 0x0000040004047824 */ /* 0x000fe200078e00ff */
[----:B------:R-:W-:Y:S02]  /*11fc0*/  LOP3.LUT R5, R5, R12, RZ, 0x3c, !PT ;  /* 0x0000000c05057212 */ /* 0x000fe400078e3cff */
[----:B------:R-:W-:Y:S02]  /*11fd0*/  PRMT R90, R90, 0x5410, R27 ;  /* 0x000054105a5a7816 */ /* 0x000fe4000000001b */
[----:B------:R-:W-:Y:S02]  /*11fe0*/  LOP3.LUT R4, R4, 0x7fffe000, RZ, 0xc0, !PT ;  /* 0x7fffe00004047812 */ /* 0x000fe400078ec0ff */
[----:B------:R-:W-:Y:S01]  /*11ff0*/  PRMT R94, R94, 0x5410, R15 ;  /* 0x000054105e5e7816 */ /* 0x000fe2000000000f */
[----:B------:R-:W-:Y:S01]  /*12000*/  IMAD.U32 R30, R90, 0x10000, RZ ;  /* 0x000100005a1e7824 */ /* 0x000fe200078e00ff */
[----:B0----5:R-:W-:-:S02]  /*12010*/  IADD3 R9, R5, R4, R41 ;  /* 0x0000000405097210 */ /* 0x021fc40007ffe029 */
[----:B------:R-:W-:Y:S01]  /*12020*/  SHF.R.U64 R13, R62, 0x10, R63 ;  /* 0x000000103e0d7819 */ /* 0x000fe2000000123f */
[----:B------:R-:W-:Y:S01]  /*12030*/  IMAD.U32 R32, R94, 0x10000, RZ ;  /* 0x000100005e207824 */ /* 0x000fe200078e00ff */
[----:B------:R-:W-:Y:S01]  /*12040*/  SHF.R.U32.HI R60, RZ, 0x10, R61 ;  /* 0x00000010ff3c7819 */ /* 0x000fe2000001163d */
[----:B------:R-:W-:Y:S01]  /*12050*/  IMAD R12, R9, 0x2, R16 ;  /* 0x00000002090c7824 */ /* 0x000fe200078e0210 */
[----:B------:R-:W-:Y:S02]  /*12060*/  SHF.R.U32.HI R62, RZ, 0x10, R63 ;  /* 0x00000010ff3e7819 */ /* 0x000fe4000001163f */
[----:B------:R-:W-:Y:S02]  /*12070*/  PRMT R88, R88, 0x5410, R25 ;  /* 0x0000541058587816 */ /* 0x000fe40000000019 */
[----:B------:R-:W0:Y:S01]  /*12080*/  LDS.128 R8, [R12+0x10400] ;  /* 0x010400000c087984 */ /* 0x000e220000000c00 */
[----:B------:R-:W-:Y:S02]  /*12090*/  SHF.R.U32.HI R54, RZ, 0x10, R55 ;  /* 0x00000010ff367819 */ /* 0x000fe40000011637 */
        /* <DEDUP_REMOVED lines=52> */
[-C--:B------:R-:W-:Y:S01]  /*123e0*/  FMUL.FTZ R14, R27, R8.reuse ;  /* 0x000000081b0e7220 */ /* 0x080fe20000410000 */
[----:B------:R-:W-:Y:S01]  /*123f0*/  FFMA.FTZ R13, R15, R8, -R4 ;  /* 0x000000080f0d7223 */ /* 0x000fe20000010804 */
[----:B------:R-:W-:-:S02]  /*12400*/  LOP3.LUT R9, R92, 0xffff0000, RZ, 0xc0, !PT ;  /* 0xffff00005c097812 */ /* 0x000fc400078ec0ff */
[----:B------:R-:W-:Y:S01]  /*12410*/  LOP3.LUT R5, R88, 0xffff0000, RZ, 0xc0, !PT ;  /* 0xffff000058057812 */ /* 0x000fe200078ec0ff */
[----:B------:R-:W-:Y:S01]  /*12420*/  FFMA.FTZ R14, R15, R26, R14 ;  /* 0x0000001a0f0e7223 */ /* 0x000fe2000001000e */
[----:B------:R-:W-:Y:S01]  /*12430*/  LOP3.LUT R8, R93, 0xffff0000, RZ, 0xc0, !PT ;  /* 0xffff00005d087812 */ /* 0x000fe200078ec0ff */
[C---:B------:R-:W-:Y:S01]  /*12440*/  FMUL.FTZ R15, R10.reuse, R9 ;  /* 0x000000090a0f7220 */ /* 0x040fe20000410000 */
[----:B------:R-:W-:Y:S01]  /*12450*/  LOP3.LUT R4, R89, 0xffff0000, RZ, 0xc0, !PT ;  /* 0xffff000059047812 */ /* 0x000fe200078ec0ff */
[-C--:B------:R-:W-:Y:S01]  /*12460*/  FMUL.FTZ R26, R10, R5.reuse ;  /* 0x000000050a1a7220 */ /* 0x080fe20000410000 */
[----:B------:R-:W-:Y:S01]  /*12470*/  LOP3.LUT R6, R6, 0xffff0000, RZ, 0xc0, !PT ;  /* 0xffff000006067812 */ /* 0x000fe200078ec0ff */
[----:B------:R-:W-:Y:S01]  /*12480*/  FMUL.FTZ R32, R11, R8 ;  /* 0x000000080b207220 */ /* 0x000fe20000410000 */
[----:B------:R-:W-:Y:S01]  /*12490*/  LOP3.LUT R7, R7, 0xffff0000, RZ, 0xc0, !PT ;  /* 0xffff000007077812 */ /* 0x000fe200078ec0ff */
[-C--:B------:R-:W-:Y:S02]  /*124a0*/  FMUL.FTZ R25, R11, R4.reuse ;  /* 0x000000040b197220 */ /* 0x080fe40000410000 */
        /* <DEDUP_REMOVED lines=14> */
.L_x_1547:
[----:B------:R-:W-:Y:S05]  /*12590*/  BSYNC B1 ;  /* 0x0000000000017941 */ /* 0x000fea0003800000 */
.L_x_1546:
[----:B------:R-:W-:Y:S05]  /*125a0*/  @P3 BRA `(.L_x_1505) ;  /* 0x0000000c006c3947 */ /* 0x000fea0003800000 */
[----:B-1234-:R-:W2:Y:S01]  /*125b0*/  LDL R4, [R1+0x70] ;  /* 0x0000700001047983 */ /* 0x01eea20000100800 */
[----:B------:R-:W1:Y:S03]  /*125c0*/  LDC R39, c[0x0][0x3d4] ;  /* 0x0000f500ff277b82 */ /* 0x000e660000000800 */
[----:B------:R3:W5:Y:S01]  /*125d0*/  LDL R40, [R1+0x78] ;  /* 0x0000780001287983 */ /* 0x0007620000100800 */
[----:B------:R-:W-:Y:S01]  /*125e0*/  BSSY B1, `(.L_x_1550) ;  /* 0x000006f000017945 */ /* 0x000fe20003800000 */
[-C--:B-1----:R-:W-:Y:S02]  /*125f0*/  ISETP.GE.AND P0, PT, R228, R39.reuse, PT ;  /* 0x00000027e400720c */ /* 0x082fe40003f06270 */
[----:B------:R-:W-:Y:S01]  /*12600*/  ISETP.GE.AND P1, PT, R225, R39, PT ;  /* 0x00000027e100720c */ /* 0x000fe20003f26270 */
[----:B--2---:R-:W-:-:S05]  /*12610*/  IMAD.SHL.U32 R4, R4, 0x40, RZ ;  /* 0x0000004004047824 */ /* 0x004fca00078e00ff */
[----:B------:R-:W-:-:S04]  /*12620*/  LOP3.LUT R38, R4, 0x1c0, RZ, 0xc0, !PT ;  /* 0x000001c004267812 */ /* 0x000fc800078ec0ff */
[----:B-----5:R-:W-:Y:S01]  /*12630*/  SHF.R.U32.HI R41, RZ, 0x3, R38 ;  /* 0x00000003ff297819 */ /* 0x020fe20000011626 */
[----:B---3--:R-:W-:Y:S06]  /*12640*/  @P0 BRA `(.L_x_1551) ;  /* 0x0000000400a00947 */ /* 0x008fec0003800000 */
[----:B------:R-:W2:Y:S04]  /*12650*/  LDL R5, [R1+0x20] ;  /* 0x0000200001057983 */ /* 0x000ea80000100800 */
[----:B------:R-:W3:Y:S01]  /*12660*/  LDL R42, [R1+0x88] ;  /* 0x00008800012a7983 */ /* 0x000ee20000100800 */
[----:B------:R-:W-:Y:S02]  /*12670*/  SHF.R.U64 R27, R68, 0x10, R69 ;  /* 0x00000010441b7819 */ /* 0x000fe40000001245 */
[----:B------:R-:W-:Y:S02]  /*12680*/  SHF.R.U64 R15, R76, 0x10, R77 ;  /* 0x000000104c0f7819 */ /* 0x000fe4000000124d */
[----:B------:R-:W-:Y:S02]  /*12690*/  SHF.R.U64 R25, R70, 0x10, R71 ;  /* 0x0000001046197819 */ /* 0x000fe40000001247 */
[----:B------:R-:W-:-:S02]  /*126a0*/  PRMT R98, R98, 0x5410, R27 ;  /* 0x0000541062627816 */ /* 0x000fc4000000001b */
[----:B------:R-:W-:Y:S02]  /*126b0*/  PRMT R102, R102, 0x5410, R15 ;  /* 0x0000541066667816 */ /* 0x000fe4000000000f */
[----:B------:R-:W-:Y:S01]  /*126c0*/  SHF.R.U64 R13, R78, 0x10, R79 ;  /* 0x000000104e0d7819 */ /* 0x000fe2000000124f */
[----:B------:R-:W-:Y:S01]  /*126d0*/  IMAD.U32 R30, R98, 0x10000, RZ ;  /* 0x00010000621e7824 */ /* 0x000fe200078e00ff */
[----:B------:R-:W-:Y:S01]  /*126e0*/  SHF.R.U32.HI R76, RZ, 0x10, R77 ;  /* 0x00000010ff4c7819 */ /* 0x000fe2000001164d */
[----:B------:R-:W-:Y:S01]  /*126f0*/  IMAD.U32 R32, R102, 0x10000, RZ ;  /* 0x0001000066207824 */ /* 0x000fe200078e00ff */
[----:B------:R-:W-:Y:S02]  /*12700*/  SHF.R.U32.HI R78, RZ, 0x10, R79 ;  /* 0x00000010ff4e7819 */ /* 0x000fe4000001164f */
[----:B------:R-:W-:Y:S02]  /*12710*/  PRMT R96, R96, 0x5410, R25 ;  /* 0x0000541060607816 */ /* 0x000fe40000000019 */
[----:B------:R-:W-:-:S02]  /*12720*/  SHF.R.U32.HI R70, RZ, 0x10, R71 ;  /* 0x00000010ff467819 */ /* 0x000fc40000011647 */
[----:B------:R-:W-:Y:S02]  /*12730*/  SHF.R.U32.HI R68, RZ, 0x10, R69 ;  /* 0x00000010ff447819 */ /* 0x000fe40000011645 */
[----:B------:R-:W-:Y:S02]  /*12740*/  PRMT R103, R103, 0x5410, R76 ;  /* 0x0000541067677816 */ /* 0x000fe4000000004c */
[----:B------:R-:W-:Y:S02]  /*12750*/  PRMT R101, R101, 0x5410, R78 ;  /* 0x0000541065657816 */ /* 0x000fe4000000004e */
[----:B------:R-:W-:Y:S01]  /*12760*/  PRMT R100, R100, 0x5410, R13 ;  /* 0x0000541064647816 */ /* 0x000fe2000000000d */
[----:B------:R-:W-:Y:S01]  /*12770*/  IMAD.U32 R29, R103, 0x10000, RZ ;  /* 0x00010000671d7824 */ /* 0x000fe200078e00ff */
[----:B------:R-:W-:Y:S01]  /*12780*/  PRMT R97, R97, 0x5410, R70 ;  /* 0x0000541061617816 */ /* 0x000fe20000000046 */
[----:B------:R-:W-:Y:S01]  /*12790*/  IMAD.U32 R31, R101, 0x10000, RZ ;  /* 0x00010000651f7824 */ /* 0x000fe200078e00ff */
[----:B------:R-:W-:-:S02]  /*127a0*/  PRMT R99, R99, 0x5410, R68 ;  /* 0x0000541063637816 */ /* 0x000fc40000000044 */
        /* <DEDUP_REMOVED lines=30> */
[----:B------:R-:W-:Y:S02]  /*12990*/  IMAD.U32 R13, R97, 0x10000, RZ ;  /* 0x00010000610d7824 */ /* 0x000fe400078e00ff */
[C---:B------:R-:W-:Y:S01]  /*129a0*/  FMUL.FTZ R37, R28.reuse, R31 ;  /* 0x0000001f1c257220 */ /* 0x040fe20000410000 */
[----:B------:R-:W-:Y:S01]  /*129b0*/  IMAD.U32 R25, R99, 0x10000, RZ ;  /* 0x0001000063197824 */ /* 0x000fe200078e00ff */
[----:B------:R-:W-:Y:S01]  /*129c0*/  LOP3.LUT R11, R11, 0xffff0000, RZ, 0xc0, !PT ;  /* 0xffff00000b0b7812 */ /* 0x000fe200078ec0ff */
[-C--:B------:R-:W-:Y:S01]  /*129d0*/  FMUL.FTZ R28, R28, R13.reuse ;  /* 0x0000000d1c1c7220 */ /* 0x080fe20000410000 */
[----:B------:R-:W-:Y:S01]  /*129e0*/  FFMA.FTZ R37, R24, R13, -R37 ;  /* 0x0000000d18257223 */ /* 0x000fe20000010825 */
[-C--:B------:R-:W-:Y:S01]  /*129f0*/  FMUL.FTZ R35, R26, R25.reuse ;  /* 0x000000191a237220 */ /* 0x080fe20000410000 */
[----:B------:R-:W-:Y:S01]  /*12a00*/  FFMA.FTZ R33, R14, R25, -R33 ;  /* 0x000000190e217223 */ /* 0x000fe20000010821 */
[----:B------:R-:W-:Y:S01]  /*12a10*/  LOP3.LUT R25, R102, 0xffff0000, RZ, 0xc0, !PT ;  /* 0xffff000066197812 */ /* 0x000fe200078ec0ff */
[----:B------:R-:W-:Y:S01]  /*12a20*/  FFMA.FTZ R30, R24, R31, R28 ;  /* 0x0000001f181e7223 */ /* 0x000fe2000001001c */
        /* <DEDUP_REMOVED lines=8> */
[----:B------:R-:W-:Y:S02]  /*12ab0*/  IMAD.U32 R26, R100, 0x10000, RZ ;  /* 0x00010000641a7824 */ /* 0x000fe400078e00ff */
        /* <DEDUP_REMOVED lines=16> */
[-C--:B------:R-:W-:Y:S02]  /*12bc0*/  FMUL.FTZ R26, R10, R5.reuse ;  /* 0x000000050a1a7220 */ /* 0x080fe40000410000 */
[C---:B------:R-:W-:Y:S01]  /*12bd0*/  FMUL.FTZ R32, R11.reuse, R8 ;  /* 0x000000080b207220 */ /* 0x040fe20000410000 */
[C---:B------:R-:W-:Y:S01]  /*12be0*/  FFMA.FTZ R10, R6.reuse, R5, -R15 ;  /* 0x00000005060a7223 */ /* 0x040fe2000001080f */
[-C--:B------:R-:W-:Y:S01]  /*12bf0*/  FMUL.FTZ R25, R11, R4.reuse ;  /* 0x000000040b197220 */ /* 0x080fe20000410000 */
[----:B------:R-:W-:Y:S01]  /*12c00*/  FFMA.FTZ R11, R6, R9, R26 ;  /* 0x00000009060b7223 */ /* 0x000fe2000001001a */
[----:B------:R-:W-:Y:S01]  /*12c10*/  FFMA.FTZ R32, R7, R4, -R32 ;  /* 0x0000000407207223 */ /* 0x000fe20000010820 */
[----:B------:R-:W-:Y:S01]  /*12c20*/  F2FP.BF16.F32.PACK_AB R4, R29, R34 ;  /* 0x000000221d04723e */ /* 0x000fe200000010ff */
        /* <DEDUP_REMOVED lines=10> */
.L_x_1551:
[----:B------:R-:W-:Y:S05]  /*12cd0*/  BSYNC B1 ;  /* 0x0000000000017941 */ /* 0x000fea0003800000 */
.L_x_1550:
        /* <DEDUP_REMOVED lines=8> */
[----:B------:R-:W-:-:S02]  /*12d60*/  LOP3.LUT R0, R38, 0x38, R4, 0xf8, !PT ;  /* 0x0000003826007812 */ /* 0x000fc400078ef804 */
[----:B------:R-:W-:Y:S01]  /*12d70*/  PRMT R86, R86, 0x5410, R15 ;  /* 0x0000541056567816 */ /* 0x000fe2000000000f */
[----:B------:R-:W-:Y:S01]  /*12d80*/  IMAD.SHL.U32 R5, R5, 0x400, RZ ;  /* 0x0000040005057824 */ /* 0x000fe200078e00ff */
[----:B------:R-:W-:Y:S02]  /*12d90*/  LOP3.LUT R0, R0, R41, RZ, 0x3c, !PT ;  /* 0x0000002900007212 */ /* 0x000fe400078e3cff */
[----:B------:R-:W-:Y:S01]  /*12da0*/  SHF.R.U64 R12, R66, 0x10, R67 ;  /* 0x00000010420c7819 */ /* 0x000fe20000001243 */
[----:B------:R-:W-:Y:S01]  /*12db0*/  IMAD.U32 R30, R86, 0x10000, RZ ;  /* 0x00010000561e7824 */ /* 0x000fe200078e00ff */
[----:B------:R-:W-:Y:S02]  /*12dc0*/  LOP3.LUT R5, R5, 0x7fffe000, RZ, 0xc0, !PT ;  /* 0x7fffe00005057812 */ /* 0x000fe400078ec0ff */
[----:B------:R-:W-:Y:S02]  /*12dd0*/  SHF.R.U64 R13, R74, 0x10, R75 ;  /* 0x000000104a0d7819 */ /* 0x000fe4000000124b */
[----:B0-----:R-:W-:-:S02]  /*12de0*/  IADD3 R9, R0, R5, R40 ;  /* 0x0000000500097210 */ /* 0x001fc40007ffe028 */
[----:B------:R-:W-:Y:S02]  /*12df0*/  PRMT R24, R21, 0x5410, R24 ;  /* 0x0000541015187816 */ /* 0x000fe40000000018 */
[----:B------:R-:W-:Y:S01]  /*12e00*/  SHF.R.U32.HI R72, RZ, 0x10, R73 ;  /* 0x00000010ff487819 */ /* 0x000fe20000011649 */
[----:B------:R-:W-:Y:S01]  /*12e10*/  IMAD R0, R9, 0x2, R16 ;  /* 0x0000000209007824 */ /* 0x000fe200078e0210 */
[----:B------:R-:W-:Y:S01]  /*12e20*/  SHF.R.U32.HI R74, RZ, 0x10, R75 ;  /* 0x00000010ff4a7819 */ /* 0x000fe2000001164b */
[----:B------:R-:W-:Y:S01]  /*12e30*/  IMAD.U32 R26, R24, 0x10000, RZ ;  /* 0x00010000181a7824 */ /* 0x000fe200078e00ff */
[----:B------:R-:W-:Y:S02]  /*12e40*/  SHF.R.U32.HI R64, RZ, 0x10, R65 ;  /* 0x00000010ff407819 */ /* 0x000fe40000011641 */
[----:B------:R-:W0:Y:S01]  /*12e50*/  LDS.128 R8, [R0+0x10400] ;  /* 0x0104000000087984 */ /* 0x000e220000000c00 */
[----:B------:R-:W-:Y:S02]  /*12e60*/  PRMT R27, R3, 0x5410, R12 ;  /* 0x00005410031b7816 */ /* 0x000fe4000000000c */
[----:B------:R-:W-:-:S02]  /*12e70*/  SHF.R.U32.HI R67, RZ, 0x10, R67 ;  /* 0x00000010ff437819 */ /* 0x000fc40000011643 */
[----:B------:R-:W-:Y:S02]  /*12e80*/  PRMT R87, R87, 0x5410, R72 ;  /* 0x0000541057577816 */ /* 0x000fe40000000048 */
[----:B------:R-:W-:Y:S02]  /*12e90*/  PRMT R85, R85, 0x5410, R74 ;  /* 0x0000541055557816 */ /* 0x000fe4000000004a */
[----:B------:R-:W-:Y:S01]  /*12ea0*/  PRMT R25, R23, 0x5410, R64 ;  /* 0x0000541017197816 */ /* 0x000fe20000000040 */
[----:B------:R-:W-:Y:S01]  /*12eb0*/  IMAD.U32 R29, R87, 0x10000, RZ ;  /* 0x00010000571d7824 */ /* 0x000fe200078e00ff */
[----:B------:R-:W-:Y:S02]  /*12ec0*/  PRMT R28, R20, 0x5410, R67 ;  /* 0x00005410141c7816 */ /* 0x000fe40000000043 */
        /* <DEDUP_REMOVED lines=11> */
[C---:B------:R-:W-:Y:S01]  /*12f80*/  IMAD.U32 R21, R10.reuse, 0x10000, RZ ;  /* 0x000100000a157824 */ /* 0x040fe200078e00ff */
[----:B------:R-:W-:Y:S01]  /*12f90*/  LOP3.LUT R10, R10, 0xffff0000, RZ, 0xc0, !PT ;  /* 0xffff00000a0a7812 */ /* 0x000fe200078ec0ff */
[----:B------:R-:W-:Y:S01]  /*12fa0*/  FMUL.FTZ R33, R20, R15 ;  /* 0x0000000f14217220 */ /* 0x000fe20000410000 */
[----:B------:R-:W-:Y:S01]  /*12fb0*/  IMAD.U32 R20, R84, 0x10000, RZ ;  /* 0x0001000054147824 */ /* 0x000fe200078e00ff */
[----:B--2---:R-:W0:Y:S02]  /*12fc0*/  LDS.128 R4, [R36] ;  /* 0x0000000024047984 */ /* 0x004e240000000c00 */
[C---:B0-----:R-:W-:Y:S01]  /*12fd0*/  IMAD.U32 R3, R4.reuse, 0x10000, RZ ;  /* 0x0001000004037824 */ /* 0x041fe200078e00ff */
[----:B------:R-:W-:Y:S01]  /*12fe0*/  LOP3.LUT R4, R4, 0xffff0000, RZ, 0xc0, !PT ;  /* 0xffff000004047812 */ /* 0x000fe200078ec0ff */
[C---:B------:R-:W-:Y:S01]  /*12ff0*/  IMAD.U32 R12, R5.reuse, 0x10000, RZ ;  /* 0x00010000050c7824 */ /* 0x040fe200078e00ff */
[----:B------:R-:W-:Y:S01]  /*13000*/  LOP3.LUT R5, R5, 0xffff0000, RZ, 0xc0, !PT ;  /* 0xffff000005057812 */ /* 0x000fe200078ec0ff */
[----:B------:R-:W-:Y:S01]  /*13010*/  FFMA.FTZ R32, R3, R26, -R32 ;  /* 0x0000001a03207223 */ /* 0x000fe20000010820 */
[----:B------:R-:W-:-:S02]  /*13020*/  IMAD.U32 R26, R85, 0x10000, RZ ;  /* 0x00010000551a7824 */ /* 0x000fc400078e00ff */
[----:B------:R-:W-:Y:S01]  /*13030*/  FFMA.FTZ R34, R3, R30, R34 ;  /* 0x0000001e03227223 */ /* 0x000fe20000010022 */
[----:B------:R-:W-:Y:S02]  /*13040*/  IMAD.U32 R14, R7, 0x10000, RZ ;  /* 0x00010000070e7824 */ /* 0x000fe400078e00ff */
[----:B------:R-:W-:Y:S01]  /*13050*/  FFMA.FTZ R31, R12, R15, -R31 ;  /* 0x0000000f0c1f7223 */ /* 0x000fe2000001081f */
[----:B------:R-:W-:Y:S02]  /*13060*/  IMAD.U32 R3, R28, 0x10000, RZ ;  /* 0x000100001c037824 */ /* 0x000fe400078e00ff */
[C---:B------:R-:W-:Y:S01]  /*13070*/  FMUL.FTZ R35, R23.reuse, R26 ;  /* 0x0000001a17237220 */ /* 0x040fe20000410000 */
[----:B------:R-:W-:Y:S01]  /*13080*/  LOP3.LUT R15, R86, 0xffff0000, RZ, 0xc0, !PT ;  /* 0xffff0000560f7812 */ /* 0x000fe200078ec0ff */
[----:B------:R-:W-:Y:S01]  /*13090*/  FFMA.FTZ R33, R12, R29, R33 ;  /* 0x0000001d0c217223 */ /* 0x000fe20000010021 */
[-C--:B------:R-:W-:Y:S01]  /*130a0*/  FMUL.FTZ R23, R23, R3.reuse ;  /* 0x0000000317177220 */ /* 0x080fe20000410000 */
[----:B------:R-:W-:Y:S01]  /*130b0*/  FFMA.FTZ R35, R14, R3, -R35 ;  /* 0x000000030e237223 */ /* 0x000fe20000010823 */
[----:B------:R-:W-:Y:S01]  /*130c0*/  LOP3.LUT R3, R24, 0xffff0000, RZ, 0xc0, !PT ;  /* 0xffff000018037812 */ /* 0x000fe200078ec0ff */
[----:B------:R-:W-:-:S02]  /*130d0*/  IMAD.U32 R13, R6, 0x10000, RZ ;  /* 0x00010000060d7824 */ /* 0x000fc400078e00ff */
[----:B------:R-:W-:Y:S01]  /*130e0*/  FFMA.FTZ R29, R14, R26, R23 ;  /* 0x0000001a0e1d7223 */ /* 0x000fe20000010017 */
[----:B------:R-:W-:Y:S01]  /*130f0*/  LOP3.LUT R12, R25, 0xffff0000, RZ, 0xc0, !PT ;  /* 0xffff0000190c7812 */ /* 0x000fe200078ec0ff */
[C---:B------:R-:W-:Y:S01]  /*13100*/  FMUL.FTZ R23, R8.reuse, R15 ;  /* 0x0000000f08177220 */ /* 0x040fe20000410000 */
[----:B------:R-:W-:Y:S01]  /*13110*/  LOP3.LUT R14, R87, 0xffff0000, RZ, 0xc0, !PT ;  /* 0xffff0000570e7812 */ /* 0x000fe200078ec0ff */
[-C--:B------:R-:W-:Y:S01]  /*13120*/  FMUL.FTZ R25, R8, R3.reuse ;  /* 0x0000000308197220 */ /* 0x080fe20000410000 */
[----:B------:R-:W-:Y:S02]  /*13130*/  IMAD.U32 R8, R27, 0x10000, RZ ;  /* 0x000100001b087824 */ /* 0x000fe400078e00ff */
[----:B------:R-:W-:Y:S01]  /*13140*/  FFMA.FTZ R23, R4, R3, -R23 ;  /* 0x0000000304177223 */ /* 0x000fe20000010817 */
[----:B------:R-:W-:Y:S01]  /*13150*/  LOP3.LUT R3, R84, 0xffff0000, RZ, 0xc0, !PT ;  /* 0xffff000054037812 */ /* 0x000fe200078ec0ff */
[----:B------:R-:W-:Y:S01]  /*13160*/  FMUL.FTZ R24, R9, R14 ;  /* 0x0000000e09187220 */ /* 0x000fe20000410000 */
[----:B------:R-:W-:Y:S01]  /*13170*/  FFMA.FTZ R25, R4, R15, R25 ;  /* 0x0000000f04197223 */ /* 0x000fe20000010019 */
[----:B------:R-:W-:Y:S01]  /*13180*/  FMUL.FTZ R4, R21, R20 ;  /* 0x0000001415047220 */ /* 0x000fe20000410000 */
[-C--:B------:R-:W-:Y:S01]  /*13190*/  FMUL.FTZ R9, R9, R12.reuse ;  /* 0x0000000c09097220 */ /* 0x080fe20000410000 */
[----:B------:R-:W-:Y:S01]  /*131a0*/  FFMA.FTZ R24, R5, R12, -R24 ;  /* 0x0000000c05187223 */ /* 0x000fe20000010818 */
[----:B------:R-:W-:Y:S01]  /*131b0*/  LOP3.LUT R27, R27, 0xffff0000, RZ, 0xc0, !PT ;  /* 0xffff00001b1b7812 */ /* 0x000fe200078ec0ff */
[----:B------:R-:W-:Y:S01]  /*131c0*/  FFMA.FTZ R12, R13, R8, -R4 ;  /* 0x000000080d0c7223 */ /* 0x000fe20000010804 */
[----:B------:R-:W-:Y:S01]  /*131d0*/  LOP3.LUT R4, R85, 0xffff0000, RZ, 0xc0, !PT ;  /* 0xffff000055047812 */ /* 0x000fe200078ec0ff */
[----:B------:R-:W-:Y:S01]  /*131e0*/  FFMA.FTZ R14, R5, R14, R9 ;  /* 0x0000000e050e7223 */ /* 0x000fe20000010009 */
[----:B------:R-:W-:Y:S01]  /*131f0*/  LOP3.LUT R28, R28, 0xffff0000, RZ, 0xc0, !PT ;  /* 0xffff00001c1c7812 */ /* 0x000fe200078ec0ff */
[----:B------:R-:W-:Y:S01]  /*13200*/  FMUL.FTZ R26, R21, R8 ;  /* 0x00000008151a7220 */ /* 0x000fe20000410000 */
[----:B------:R-:W-:Y:S01]  /*13210*/  LOP3.LUT R6, R6, 0xffff0000, RZ, 0xc0, !PT ;  /* 0xffff000006067812 */ /* 0x000fe200078ec0ff */
[C---:B------:R-:W-:Y:S01]  /*13220*/  FMUL.FTZ R5, R10.reuse, R3 ;  /* 0x000000030a057220 */ /* 0x040fe20000410000 */
[----:B------:R-:W-:Y:S01]  /*13230*/  LOP3.LUT R7, R7, 0xffff0000, RZ, 0xc0, !PT ;  /* 0xffff000007077812 */ /* 0x000fe200078ec0ff */
[C---:B------:R-:W-:Y:S01]  /*13240*/  FMUL.FTZ R8, R11.reuse, R4 ;  /* 0x000000040b087220 */ /* 0x040fe20000410000 */
[-C--:B------:R-:W-:Y:S01]  /*13250*/  FMUL.FTZ R10, R10, R27.reuse ;  /* 0x0000001b0a0a7220 */ /* 0x080fe20000410000 */
[----:B------:R-:W-:Y:S01]  /*13260*/  FMUL.FTZ R11, R11, R28 ;  /* 0x0000001c0b0b7220 */ /* 0x000fe20000410000 */
[----:B------:R-:W-:Y:S01]  /*13270*/  FFMA.FTZ R26, R13, R20, R26 ;  /* 0x000000140d1a7223 */ /* 0x000fe2000001001a */
        /* <DEDUP_REMOVED lines=14> */
.L_x_1505:
[----:B------:R-:W-:Y:S05]  /*13360*/  BSYNC B0 ;  /* 0x0000000000007941 */ /* 0x000fea0003800000 */
.L_x_1453:
[----:B------:R-:W-:Y:S01]  /*13370*/  @!PT LDS RZ, [RZ] ;  /* 0x00000000fffff984 */ /* 0x000fe20000000800 */
[----:B------:R-:W-:Y:S01]  /*13380*/  @!PT LDS RZ, [RZ] ;  /* 0x00000000fffff984 */ /* 0x000fe20000000800 */
[----:B------:R-:W-:Y:S01]  /*13390*/  @!PT LDS RZ, [RZ] ;  /* 0x00000000fffff984 */ /* 0x000fe20000000800 */
[----:B------:R-:W-:Y:S01]  /*133a0*/  @!PT LDS RZ, [RZ] ;  /* 0x00000000fffff984 */ /* 0x000fe20000000800 */
[----:B------:R1:W-:Y:S06]  /*133b0*/  MEMBAR.ALL.CTA ;  /* 0x0000000000007992 */ /* 0x0003ec0000008000 */
[----:B-1----:R-:W1:Y:S01]  /*133c0*/  FENCE.VIEW.ASYNC.S ;  /* 0x00000000000073c6 */ /* 0x002e620000000000 */
[----:B------:R-:W-:Y:S05]  /*133d0*/  WARPSYNC.ALL ;  /* 0x0000000000007948 */ /* 0x000fea0003800000 */
[----:B-1----:R-:W-:Y:S06]  /*133e0*/  BAR.SYNC.DEFER_BLOCKING 0xd, 0x100 ;  /* 0x0344000000007b1d */ /* 0x002fec0000010000 */
.L_x_1450:
[----:B0-----:R-:W2:Y:S02]  /*133f0*/  LDL R0, [R1+0x30] ;  /* 0x0000300001007983 */ /* 0x001ea40000100800 */
[----:B--2---:R-:W-:-:S13]  /*13400*/  R2UR UR4, R0 ;  /* 0x00000000000472ca */ /* 0x004fda00000e0000 */
[----:B------:R-:W-:-:S05]  /*13410*/  IMAD.U32 R0, RZ, RZ, UR4 ;  /* 0x00000004ff007e24 */ /* 0x000fca000f8e00ff */
[----:B------:R-:W-:-:S13]  /*13420*/  ISETP.NE.AND P0, PT, R0, 0x3, PT ;  /* 0x000000030000780c */ /* 0x000fda0003f05270 */
[----:B------:R-:W-:Y:S05]  /*13430*/  @!P0 BRA `(.L_x_1552) ;  /* 0x0000000000048947 */ /* 0x000fea0003800000 */
[----:B------:R-:W-:Y:S01]  /*13440*/  BPT.TRAP 0x1 ;  /* 0x000000040000795c */ /* 0x000fe20000300000 */
.L_x_1552:
[----:B------:R-:W-:Y:S01]  /*13450*/  IMAD R23, R22, 0x8, R16 ;  /* 0x0000000816177824 */ /* 0x000fe200078e0210 */
[----:B------:R-:W-:-:S04]  /*13460*/  SHF.L.U32 R0, R218, 0x1f, RZ ;  /* 0x0000001fda007819 */ /* 0x000fc800000006ff */
[----:B------:R0:W2:Y:S01]  /*13470*/  SYNCS.PHASECHK.TRANS64.TRYWAIT P2, [R23+URZ+0x30830], R0 ;  /* 0x03083000170075a7 */ /* 0x0000a2000804017f */
[----:B------:R-:W-:Y:S05]  /*13480*/  @!P0 BRA `(.L_x_1553) ;  /* 0x0000000000048947 */ /* 0x000fea0003800000 */
[----:B------:R-:W-:Y:S01]  /*13490*/  BPT.TRAP 0x1 ;  /* 0x000000040000795c */ /* 0x000fe20000300000 */
.L_x_1553:
[----:B-1----:R-:W1:Y:S02]  /*134a0*/  S2R R3, SR_TID.X ;  /* 0x0000000000037919 */ /* 0x002e640000002100 */
[----:B-1----:R-:W-:-:S04]  /*134b0*/  LOP3.LUT R3, R3, 0x7f, RZ, 0xc0, !PT ;  /* 0x0000007f03037812 */ /* 0x002fc800078ec0ff */
[----:B------:R-:W-:Y:S01]  /*134c0*/  ISETP.NE.AND P1, PT, R3, RZ, PT ;  /* 0x000000ff0300720c */ /* 0x000fe20003f25270 */
[----:B--2---:R-:W-:-:S12]  /*134d0*/  @P2 BRA `(.L_x_1554) ;  /* 0x0000000000082947 */ /* 0x004fd80003800000 */
[----:B------:R-:W1:Y:S02]  /*134e0*/  SYNCS.PHASECHK.TRANS64.TRYWAIT P2, [R23+URZ+0x30830], R0 ;  /* 0x03083000170075a7 */ /* 0x000e64000804017f */
[----:B-1----:R-:W-:Y:S05]  /*134f0*/  @!P2 BRA `(.L_x_1555) ;  /* 0x0000017400b0a947 */ /* 0x002fea0003800000 */
.L_x_1554:
[----:B------:R-:W-:Y:S05]  /*13500*/  WARPSYNC.ALL ;  /* 0x0000000000007948 */ /* 0x000fea0003800000 */
[----:B01----:R-:W-:Y:S01]  /*13510*/  VIADD R0, R16, 0x20400 ;  /* 0x0002040010007836 */ /* 0x003fe20000000000 */
[----:B---34-:R-:W-:-:S04]  /*13520*/  LOP3.LUT R6, R2, 0x10000, RZ, 0xfc, !PT ;  /* 0x0001000002067812 */ /* 0x018fc800078efcff */
[----:B------:R-:W-:-:S04]  /*13530*/  SHF.R.U32.HI R0, RZ, 0x4, R0 ;  /* 0x00000004ff007819 */ /* 0x000fc80000011600 */
[----:B------:R-:W-:-:S04]  /*13540*/  LOP3.LUT R0, R0, 0x3fff, RZ, 0xc0, !PT ;  /* 0x00003fff00007812 */ /* 0x000fc800078ec0ff */
[----:B------:R-:W-:Y:S01]  /*13550*/  LOP3.LUT R4, R0, 0x10000, RZ, 0xfc, !PT ;  /* 0x0001000000047812 */ /* 0x000fe200078efcff */
[----:B------:R-:W-:Y:S02]  /*13560*/  IMAD.MOV.U32 R7, RZ, RZ, 0x40000040 ;  /* 0x40000040ff077424 */ /* 0x000fe400078e00ff */
[----:B------:R-:W-:Y:S02]  /*13570*/  IMAD.MOV.U32 R3, RZ, RZ, 0x40000040 ;  /* 0x40000040ff037424 */ /* 0x000fe400078e00ff */
[----:B------:R-:W-:Y:S01]  /*13580*/  IMAD R2, R22, 0x800, R4 ;  /* 0x0000080016027824 */ /* 0x000fe200078e0204 */
[----:B------:R-:W-:Y:S01]  /*13590*/  R2UR UR4, R6 ;  /* 0x00000000060472ca */ /* 0x000fe200000e0000 */
[----:B-----5:R-:W-:Y:S01]  /*135a0*/  WARPGROUP.ARRIVE ;  /* 0x00000000000079c5 */ /* 0x020fe20000000000 */
[----:B------:R-:W-:Y:S01]  /*135b0*/  R2UR UR5, R7 ;  /* 0x00000000070572ca */ /* 0x000fe200000e0000 */
[----:B------:R0:W-:Y:S01]  /*135c0*/  STL [R1+0xc], R4 ;  /* 0x00000c0401007387 */ /* 0x0001e20000100800 */
[----:B------:R-:W-:-:S02]  /*135d0*/  R2UR UR6, R2 ;  /* 0x00000000020672ca */ /* 0x000fc400000e0000 */
[----:B------:R-:W-:Y:S01]  /*135e0*/  R2UR UR7, R3 ;  /* 0x00000000030772ca */ /* 0x000fe200000e0000 */
[----:B------:R-:W-:Y:S01]  /*135f0*/  VIADD R222, R6, 0x2 ;  /* 0x0000000206de7836 */ /* 0x000fe20000000000 */
[----:B------:R-:W2:Y:S01]  /*13600*/  LDL R65, [R1+0x54] ;  /* 0x0000540001417983 */ /* 0x000ea20000100800 */
[----:B------:R-:W-:Y:S02]  /*13610*/  IMAD.MOV.U32 R223, RZ, RZ, 0x40000040 ;  /* 0x40000040ffdf7424 */ /* 0x000fe400078e00ff */
[----:B------:R-:W-:Y:S01]  /*13620*/  IMAD.MOV.U32 R5, RZ, RZ, 0x40000040 ;  /* 0x40000040ff057424 */ /* 0x000fe200078e00ff */
[----:B------:R-:W2:Y:S01]  /*13630*/  LDL R74, [R1+0x4] ;  /* 0x00000400014a7983 */ /* 0x000ea20000100800 */
[----:B0-----:R-:W-:Y:S02]  /*13640*/  VIADD R4, R2, 0x2 ;  /* 0x0000000202047836 */ /* 0x001fe40000000000 */
[----:B------:R-:W-:Y:S02]  /*13650*/  VIADD R220, R6, 0x4 ;  /* 0x0000000406dc7836 */ /* 0x000fe40000000000 */
[----:B------:R-:W-:-:S02]  /*13660*/  IMAD.MOV.U32 R221, RZ, RZ, 0x40000040 ;  /* 0x40000040ffdd7424 */ /* 0x000fc400078e00ff */
[----:B------:R-:W-:Y:S01]  /*13670*/  HGMMA.64x64x16.F32.BF16 R24, gdesc[UR4], RZ, !UPT, gsb0 ;  /* 0x00e00000041879f0 */ /* 0x000fe2000c0018ff */
[----:B------:R-:W-:Y:S01]  /*13680*/  R2UR UR4, R222 ;  /* 0x00000000de0472ca */ /* 0x000fe200000e0000 */
[----:B------:R-:W-:Y:S01]  /*13690*/  VIADD R216, R6, 0x6 ;  /* 0x0000000606d87836 */ /* 0x000fe20000000000 */
[----:B------:R-:W-:Y:S01]  /*136a0*/  R2UR UR5, R223 ;  /* 0x00000000df0572ca */ /* 0x000fe200000e0000 */
[----:B------:R-:W-:Y:S01]  /*136b0*/  IMAD.MOV.U32 R217, RZ, RZ, 0x40000040 ;  /* 0x40000040ffd97424 */ /* 0x000fe200078e00ff */
[----:B------:R-:W-:Y:S01]  /*136c0*/  R2UR UR6, R4 ;  /* 0x00000000040672ca */ /* 0x000fe200000e0000 */
[----:B------:R-:W-:Y:S01]  /*136d0*/  VIADD R4, R2, 0x4 ;  /* 0x0000000402047836 */ /* 0x000fe20000000000 */
[----:B------:R-:W-:Y:S01]  /*136e0*/  R2UR UR7, R5 ;  /* 0x00000000050772ca */ /* 0x000fe200000e0000 */
[----:B------:R-:W-:Y:S02]  /*136f0*/  IMAD.MOV.U32 R5, RZ, RZ, 0x40000040 ;  /* 0x40000040ff057424 */ /* 0x000fe400078e00ff */
[----:B------:R-:W-:-:S02]  /*13700*/  VIADD R214, R6, 0x400 ;  /* 0x0000040006d67836 */ /* 0x000fc40000000000 */
[----:B------:R-:W-:Y:S02]  /*13710*/  IMAD.MOV.U32 R215, RZ, RZ, 0x40000040 ;  /* 0x40000040ffd77424 */ /* 0x000fe400078e00ff */
[C---:B------:R-:W-:Y:S02]  /*13720*/  VIADD R212, R6.reuse, 0x402 ;  /* 0x0000040206d47836 */ /* 0x040fe40000000000 */
[----:B------:R-:W-:Y:S02]  /*13730*/  IMAD.MOV.U32 R213, RZ, RZ, 0x40000040 ;  /* 0x40000040ffd57424 */ /* 0x000fe400078e00ff */
[C---:B------:R-:W-:Y:S02]  /*13740*/  VIADD R210, R6.reuse, 0x404 ;  /* 0x0000040406d27836 */ /* 0x040fe40000000000 */
        /* <DEDUP_REMOVED lines=17> */
[----:B------:R-:W-:Y:S02]  /*13860*/  VIADD R8, R6, 0xc06 ;  /* 0x00000c0606087836 */ /* 0x000fe40000000000 */
[----:B------:R-:W-:Y:S02]  /*13870*/  IMAD.MOV.U32 R9, RZ, RZ, 0x40000040 ;  /* 0x40000040ff097424 */ /* 0x000fe400078e00ff */
[----:B------:R-:W-:-:S02]  /*13880*/  IMAD.MOV.U32 R3, RZ, RZ, 0x40000040 ;  /* 0x40000040ff037424 */ /* 0x000fc400078e00ff */
[----:B------:R-:W-:-:S05]  /*13890*/  @!P1 VIADD R23, R23, 0x30840 ;  /* 0x0003084017179836 */ /* 0x000fca0000000000 */
[----:B------:R-:W-:Y:S01]  /*138a0*/  @!P1 PRMT R23, RZ, 0x654, R23 ;  /* 0x00000654ff179816 */ /* 0x000fe20000000017 */
[----:B------:R-:W-:Y:S02]  /*138b0*/  WARPGROUP.DEPBAR.LE gsb0, 0x0 ;  /* 0x00008000000079c5 */ /* 0x000fe40000010000 */
[----:B------:R-:W-:-:S06]  /*138c0*/  WARPGROUP.ARRIVE ;  /* 0x00000000000079c5 */ /* 0x000fcc0000000000 */
[----:B------:R-:W-:Y:S01]  /*138d0*/  HGMMA.64x64x16.F32.BF16 R24, gdesc[UR4], R24, gsb0 ;  /* 0x00e00000041879f0 */ /* 0x000fe20008001818 */
[----:B------:R-:W-:Y:S02]  /*138e0*/  R2UR UR4, R220 ;  /* 0x00000000dc0472ca */ /* 0x000fe400000e0000 */
[----:B------:R-:W-:Y:S02]  /*138f0*/  R2UR UR5, R221 ;  /* 0x00000000dd0572ca */ /* 0x000fe400000e0000 */
[----:B------:R-:W-:Y:S01]  /*13900*/  R2UR UR6, R4 ;  /* 0x00000000040672ca */ /* 0x000fe200000e0000 */
[----:B------:R-:W-:Y:S01]  /*13910*/  VIADD R4, R2, 0x6 ;  /* 0x0000000602047836 */ /* 0x000fe20000000000 */
[----:B------:R-:W-:Y:S01]  /*13920*/  R2UR UR7, R5 ;  /* 0x00000000050772ca */ /* 0x000fe200000e0000 */
[----:B------:R-:W-:Y:S01]  /*13930*/  IMAD.MOV.U32 R5, RZ, RZ, 0x40000040 ;  /* 0x40000040ff057424 */ /* 0x000fe200078e00ff */
[----:B------:R-:W-:Y:S02]  /*13940*/  WARPGROUP.DEPBAR.LE gsb0, 0x0 ;  /* 0x00008000000079c5 */ /* 0x000fe40000010000 */
[----:B------:R-:W-:-:S09]  /*13950*/  WARPGROUP.ARRIVE ;  /* 0x00000000000079c5 */ /* 0x000fd20000000000 */
        /* <DEDUP_REMOVED lines=15> */
[----:B------:R-:W-:Y:S02]  /*13a50*/  IMAD.MOV.U32 R5, RZ, RZ, 0x40000040 ;  /* 0x40000040ff057424 */ /* 0x000fe400078e00ff */
[----:B--2---:R-:W-:Y:S01]  /*13a60*/  IMAD R231, R74, 0x80, R65 ;  /* 0x000000804ae77824 */ /* 0x004fe200078e0241 */
[----:B------:R-:W-:-:S02]  /*13a70*/  WARPGROUP.DEPBAR.LE gsb0, 0x0 ;  /* 0x00008000000079c5 */ /* 0x000fc40000010000 */
[----:B------:R-:W-:-:S07]  /*13a80*/  WARPGROUP.ARRIVE ;  /* 0x00000000000079c5 */ /* 0x000fce0000000000 */
        /* <DEDUP_REMOVED lines=76> */
[C---:B------:R-:W-:Y:S01]  /*13f50*/  VIADD R4, R2.reuse, 0x604 ;  /* 0x0000060402047836 */ /* 0x040fe20000000000 */
[----:B------:R-:W-:Y:S01]  /*13f60*/  R2UR UR7, R5 ;  /* 0x00000000050772ca */ /* 0x000fe200000e0000 */
[----:B------:R-:W-:Y:S02]  /*13f70*/  IMAD.MOV.U32 R5, RZ, RZ, 0x40000040 ;  /* 0x40000040ff057424 */ /* 0x000fe400078e00ff */
[----:B------:R-:W-:Y:S01]  /*13f80*/  VIADD R2, R2, 0x606 ;  /* 0x0000060602027836 */ /* 0x000fe20000000000 */
[----:B------:R-:W-:-:S02]  /*13f90*/  WARPGROUP.DEPBAR.LE gsb0, 0x0 ;  /* 0x00008000000079c5 */ /* 0x000fc40000010000 */
[----:B------:R-:W-:-:S07]  /*13fa0*/  WARPGROUP.ARRIVE ;  /* 0x00000000000079c5 */ /* 0x000fce0000000000 */
[----:B------:R-:W-:Y:S01]  /*13fb0*/  HGMMA.64x64x16.F32.BF16 R24, gdesc[UR4], R24, gsb0 ;  /* 0x00e00000041879f0 */ /* 0x000fe20008001818 */
[----:B------:R-:W-:Y:S02]  /*13fc0*/  R2UR UR4, R10 ;  /* 0x000000000a0472ca */ /* 0x000fe400000e0000 */
[----:B------:R-:W-:Y:S02]  /*13fd0*/  R2UR UR5, R11 ;  /* 0x000000000b0572ca */ /* 0x000fe400000e0000 */
[----:B------:R-:W-:Y:S02]  /*13fe0*/  R2UR UR6, R4 ;  /* 0x00000000040672ca */ /* 0x000fe400000e0000 */
[----:B------:R-:W-:Y:S01]  /*13ff0*/  R2UR UR7, R5 ;  /* 0x00000000050772ca */ /* 0x000fe200000e0000 */
[----:B------:R-:W-:Y:S02]  /*14000*/  WARPGROUP.DEPBAR.LE gsb0, 0x0 ;  /* 0x00008000000079c5 */ /* 0x000fe40000010000 */
[----:B------:R-:W-:-:S10]  /*14010*/  WARPGROUP.ARRIVE ;  /* 0x00000000000079c5 */ /* 0x000fd40000000000 */
        /* <DEDUP_REMOVED lines=15> */
[----:B------:R0:W1:Y:S01]  /*14110*/  MUFU.TANH R57, R25 ;  /* 0x0000001900397308 */ /* 0x0000620000002400 */
[----:B------:R-:W-:-:S02]  /*14120*/  IMAD.MOV.U32 R27, RZ, RZ, -0x40 ;  /* 0xffffffc0ff1b7424 */ /* 0x000fc400078e00ff */
[----:B------:R-:W-:Y:S01]  /*14130*/  FMUL.FTZ R28, R28, UR4 ;  /* 0x000000041c1c7c20 */ /* 0x000fe20008410000 */
[----:B------:R-:W-:Y:S01]  /*14140*/  FMUL.FTZ R32, R32, UR4 ;  /* 0x0000000420207c20 */ /* 0x000fe20008410000 */
[----:B------:R-:W-:Y:S01]  /*14150*/  FMUL.FTZ R3, R30, UR4 ;  /* 0x000000041e037c20 */ /* 0x000fe20008410000 */
[----:B------:R-:W-:Y:S01]  /*14160*/  FMUL.FTZ R30, R31, UR4 ;  /* 0x000000041f1e7c20 */ /* 0x000fe20008410000 */
[----:B------:R-:W-:Y:S01]  /*14170*/  FMUL.FTZ R0, R26, UR4 ;  /* 0x000000041a007c20 */ /* 0x000fe20008410000 */
[----:B------:R-:W-:Y:S01]  /*14180*/  FMUL.FTZ R29, R29, UR4 ;  /* 0x000000041d1d7c20 */ /* 0x000fe20008410000 */
[----:B------:R2:W3:Y:S01]  /*14190*/  MUFU.TANH R61, R38 ;  /* 0x00000026003d7308 */ /* 0x0004e20000002400 */
[----:B0-----:R-:W0:Y:S01]  /*141a0*/  LDC.64 R24, c[0x0][0x9e0] ;  /* 0x00027800ff187b82 */ /* 0x001e220000000a00 */
[----:B------:R-:W-:Y:S01]  /*141b0*/  FMUL.FTZ R33, R33, UR4 ;  /* 0x0000000421217c20 */ /* 0x000fe20008410000 */
[----:B------:R-:W-:Y:S01]  /*141c0*/  FMUL.FTZ R34, R34, UR4 ;  /* 0x0000000422227c20 */ /* 0x000fe20008410000 */
[----:B------:R-:W-:Y:S01]  /*141d0*/  FMUL.FTZ R35, R35, UR4 ;  /* 0x0000000423237c20 */ /* 0x000fe20008410000 */
[----:B------:R-:W-:Y:S01]  /*141e0*/  FMUL.FTZ R37, R37, UR4 ;  /* 0x0000000425257c20 */ /* 0x000fe20008410000 */
[----:B------:R-:W-:Y:S01]  /*141f0*/  FMUL.FTZ R40, R40, UR4 ;  /* 0x0000000428287c20 */ /* 0x000fe20008410000 */
[----:B------:R-:W-:Y:S01]  /*14200*/  FMUL.FTZ R42, R42, UR4 ;  /* 0x000000042a2a7c20 */ /* 0x000fe20008410000 */
[----:B------:R4:W0:Y:S01]  /*14210*/  MUFU.TANH R58, R28 ;  /* 0x0000001c003a7308 */ /* 0x0008220000002400 */
[----:B--2---:R-:W-:-:S02]  /*14220*/  IMAD R38, R104, R27, 0x40 ;  /* 0x0000004068267424 */ /* 0x004fc400078e021b */
[----:B------:R-:W-:Y:S01]  /*14230*/  FMUL.FTZ R44, R44, UR4 ;  /* 0x000000042c2c7c20 */ /* 0x000fe20008410000 */
[----:B------:R-:W-:Y:S01]  /*14240*/  FMUL.FTZ R45, R45, UR4 ;  /* 0x000000042d2d7c20 */ /* 0x000fe20008410000 */
[----:B------:R-:W-:Y:S01]  /*14250*/  FMUL.FTZ R46, R46, UR4 ;  /* 0x000000042e2e7c20 */ /* 0x000fe20008410000 */
[----:B------:R-:W-:Y:S02]  /*14260*/  IMAD.IADD R27, R219, 0x1, R38 ;  /* 0x00000001db1b7824 */ /* 0x000fe400078e0226 */
[----:B------:R-:W-:Y:S01]  /*14270*/  FMUL.FTZ R48, R48, UR4 ;  /* 0x0000000430307c20 */ /* 0x000fe20008410000 */
[----:B------:R-:W-:Y:S01]  /*14280*/  FMUL.FTZ R49, R49, UR4 ;  /* 0x0000000431317c20 */ /* 0x000fe20008410000 */
[----:B------:R2:W0:Y:S01]  /*14290*/  MUFU.TANH R31, R32 ;  /* 0x00000020001f7308 */ /* 0x0004220000002400 */
[----:B------:R-:W-:Y:S01]  /*142a0*/  FMUL.FTZ R5, R50, UR4 ;  /* 0x0000000432057c20 */ /* 0x000fe20008410000 */
[----:B------:R-:W-:Y:S01]  /*142b0*/  FMUL.FTZ R4, R51, UR4 ;  /* 0x0000000433047c20 */ /* 0x000fe20008410000 */
[----:B------:R-:W-:Y:S01]  /*142c0*/  FMUL.FTZ R52, R52, UR4 ;  /* 0x0000000434347c20 */ /* 0x000fe20008410000 */
[----:B------:R-:W-:Y:S01]  /*142d0*/  FMUL.FTZ R53, R53, UR4 ;  /* 0x0000000435357c20 */ /* 0x000fe20008410000 */
[----:B----4-:R-:W-:Y:S01]  /*142e0*/  FMUL.FTZ R28, R54, UR4 ;  /* 0x00000004361c7c20 */ /* 0x010fe20008410000 */
[----:B------:R-:W-:Y:S01]  /*142f0*/  FMUL.FTZ R36, R36, UR4 ;  /* 0x0000000424247c20 */ /* 0x000fe20008410000 */
[----:B------:R-:W-:Y:S01]  /*14300*/  FMUL.FTZ R39, R39, UR4 ;  /* 0x0000000427277c20 */ /* 0x000fe20008410000 */
[----:B------:R-:W-:Y:S01]  /*14310*/  FMUL.FTZ R41, R41, UR4 ;  /* 0x0000000429297c20 */ /* 0x000fe20008410000 */
[----:B--2---:R-:W-:Y:S01]  /*14320*/  FMUL.FTZ R32, R55, UR4 ;  /* 0x0000000437207c20 */ /* 0x004fe20008410000 */
[----:B------:R-:W-:Y:S01]  /*14330*/  FMUL.FTZ R47, R47, UR4 ;  /* 0x000000042f2f7c20 */ /* 0x000fe20008410000 */
[----:B------:R2:W-:Y:S01]  /*14340*/  @!P1 SYNCS.ARRIVE.TRANS64.RED.A1T0 RZ, [R23+URZ], RZ ;  /* 0x000000ff17ff99a7 */ /* 0x0005e2000810043f */
[----:B0-----:R-:W-:Y:S01]  /*14350*/  ISETP.GE.AND P2, PT, R25, 0x1, PT ;  /* 0x000000011900780c */ /* 0x001fe20003f46270 */
[----:B------:R-:W0:Y:S01]  /*14360*/  MUFU.TANH R59, R35 ;  /* 0x00000023003b7308 */ /* 0x000e220000002400 */
[----:B------:R-:W-:Y:S01]  /*14370*/  FMUL.FTZ R43, R43, UR4 ;  /* 0x000000042b2b7c20 */ /* 0x000fe20008410000 */
[----:B------:R-:W-:Y:S01]  /*14380*/  IMAD.U32 R26, RZ, RZ, UR8 ;  /* 0x00000008ff1a7e24 */ /* 0x000fe2000f8e00ff */
[----:B------:R-:W-:-:S02]  /*14390*/  LEA R50, R104, 0xffffffc0, 0x6 ;  /* 0xffffffc068327811 */ /* 0x000fc400078e30ff */
[----:B--2---:R-:W-:Y:S02]  /*143a0*/  IADD3 R23, -R224, 0x1, R27 ;  /* 0x00000001e0177810 */ /* 0x004fe40007ffe11b */
[----:B------:R2:W-:Y:S01]  /*143b0*/  STL [R1+0x24], R26 ;  /* 0x0000241a01007387 */ /* 0x0005e20000100800 */
[----:B------:R-:W4:Y:S02]  /*143c0*/  MUFU.TANH R56, R56 ;  /* 0x0000003800387308 */ /* 0x000f240000002400 */
[----:B------:R-:W-:-:S04]  /*143d0*/  IMAD R23, R234, -0x2, R23 ;  /* 0xfffffffeea177824 */ /* 0x000fc800078e0217 */
[C---:B------:R-:W-:Y:S02]  /*143e0*/  IMAD.IADD R54, R23.reuse, 0x1, R24 ;  /* 0x0000000117367824 */ /* 0x040fe400078e0218 */
[----:B------:R-:W0:Y:S01]  /*143f0*/  MUFU.TANH R0, R0 ;  /* 0x0000000000007308 */ /* 0x000e220000002400 */
[----:B------:R-:W-:-:S07]  /*14400*/  VIADD R66, R23, UR8 ;  /* 0x0000000817427c36 */ /* 0x000fce0008000000 */
        /* <DEDUP_REMOVED lines=24> */
[----:B------:R1:W0:Y:S02]  /*14590*/  MUFU.TANH R63, R43 ;  /* 0x0000002b003f7308 */ /* 0x0002240000002400 */
[----:B-1----:R-:W-:-:S02]  /*145a0*/  IMAD R43, R234, -0x2, R27 ;  /* 0xfffffffeea2b7824 */ /* 0x002fc400078e021b */
[----:B------:R-:W-:-:S03]  /*145b0*/  IMAD.IADD R27, R66, 0x1, R231 ;  /* 0x00000001421b7824 */ /* 0x000fc600078e02e7 */
[----:B--2---:R-:W-:Y:S01]  /*145c0*/  VIADDMNMX R26, R231, R54, R43, PT ;  /* 0x00000036e71a7246 */ /* 0x004fe2000380012b */
[----:B---34-:R-:W-:Y:S06]  /*145d0*/  @!P2 BRA `(.L_x_1556) ;  /* 0x000000000050a947 */ /* 0x018fec0003800000 */
[----:B------:R-:W-:Y:S01]  /*145e0*/  IADD3 R23, -R224, R219, R231 ;  /* 0x000000dbe0177210 */ /* 0x000fe20007ffe1e7 */
[----:B------:R-:W-:Y:S03]  /*145f0*/  BSSY B0, `(.L_x_1557) ;  /* 0x000000e000007945 */ /* 0x000fe60003800000 */
[----:B------:R-:W-:-:S13]  /*14600*/  ISETP.GT.AND P3, PT, R23, -0x1, PT ;  /* 0xffffffff1700780c */ /* 0x000fda0003f64270 */
[----:B------:R-:W-:Y:S05]  /*14610*/  @P3 BRA `(.L_x_1558) ;  /* 0x00000000001c3947 */ /* 0x000fea0003800000 */
[----:B------:R-:W-:Y:S02]  /*14620*/  ISETP.NE.AND P3, PT, R25, 0x1, PT ;  /* 0x000000011900780c */ /* 0x000fe40003f65270 */
[----:B------:R-:W-:-:S11]  /*14630*/  LOP3.LUT R23, RZ, R23, RZ, 0x33, !PT ;  /* 0x00000017ff177212 */ /* 0x000fd600078e33ff */
[----:B------:R-:W1:Y:S02]  /*14640*/  @P3 LDC.64 R68, c[0x0][0x9e8] ;  /* 0x00027a00ff443b82 */ /* 0x000e640000000a00 */
[----:B-1----:R-:W-:-:S05]  /*14650*/  @P3 IMAD.HI.U32 R36, R23, R68, RZ ;  /* 0x0000004417243227 */ /* 0x002fca00078e00ff */
[----:B------:R-:W-:-:S04]  /*14660*/  @P3 SHF.R.U32.HI R23, RZ, R69, R36 ;  /* 0x00000045ff173219 */ /* 0x000fc80000011624 */
[----:B------:R-:W-:Y:S01]  /*14670*/  LOP3.LUT R23, RZ, R23, RZ, 0x33, !PT ;  /* 0x00000017ff177212 */ /* 0x000fe200078e33ff */
[----:B------:R-:W-:Y:S06]  /*14680*/  BRA `(.L_x_1559) ;  /* 0x0000000000107947 */ /* 0x000fec0003800000 */
.L_x_1558:
[----:B------:R-:W-:-:S13]  /*14690*/  ISETP.NE.AND P3, PT, R25, 0x1, PT ;  /* 0x000000011900780c */ /* 0x000fda0003f65270 */
[----:B------:R-:W1:Y:S02]  /*146a0*/  @P3 LDC.64 R68, c[0x0][0x9e8] ;  /* 0x00027a00ff443b82 */ /* 0x000e640000000a00 */
[----:B-1----:R-:W-:-:S05]  /*146b0*/  @P3 IMAD.HI.U32 R36, R23, R68, RZ ;  /* 0x0000004417243227 */ /* 0x002fca00078e00ff */
[----:B------:R-:W-:-:S07]  /*146c0*/  @P3 SHF.R.U32.HI R23, RZ, R69, R36 ;  /* 0x00000045ff173219 */ /* 0x000fce0000011624 */
.L_x_1559:
[----:B------:R-:W-:Y:S05]  /*146d0*/  BSYNC B0 ;  /* 0x0000000000007941 */ /* 0x000fea0003800000 */
.L_x_1557:
[----:B------:R-:W-:-:S04]  /*146e0*/  IMAD R23, R23, R25, -R50 ;  /* 0x0000001917177224 */ /* 0x000fc800078e0a32 */
[----:B------:R-:W-:-:S05]  /*146f0*/  IMAD R36, R234, -0x2, R23 ;  /* 0xfffffffeea247824 */ /* 0x000fca00078e0217 */
[----:B------:R-:W-:Y:S02]  /*14700*/  VIMNMX R27, R27, R36, !PT ;  /* 0x000000241b1b7248 */ /* 0x000fe40007fe0100 */
[----:B------:R-:W-:-:S07]  /*14710*/  VIADDMNMX R26, R36, R25, R26, PT ;  /* 0x00000019241a7246 */ /* 0x000fce000380011a */
.L_x_1556:
[C---:B------:R-:W-:Y:S02]  /*14720*/  ISETP.GE.AND P3, PT, R38.reuse, 0x2, PT ;  /* 0x000000022600780c */ /* 0x040fe40003f66270 */
[----:B------:R-:W-:Y:S02]  /*14730*/  ISETP.GE.AND P4, PT, R38, 0x9, PT ;  /* 0x000000092600780c */ /* 0x000fe40003f86270 */
[C---:B------:R-:W-:Y:S02]  /*14740*/  ISETP.GT.AND P6, PT, R27.reuse, 0x1, !P3 ;  /* 0x000000011b00780c */ /* 0x040fe40005fc4270 */
[----:B------:R-:W-:Y:S02]  /*14750*/  ISETP.GT.AND P5, PT, R27, 0x8, !P4 ;  /* 0x000000081b00780c */ /* 0x000fe400067a4270 */
[C---:B------:R-:W-:Y:S02]  /*14760*/  ISETP.LT.OR P6, PT, R26.reuse, 0x2, P6 ;  /* 0x000000021a00780c */ /* 0x040fe400037c1670 */
[----:B------:R-:W-:-:S02]  /*14770*/  ISETP.LT.OR P5, PT, R26, 0x9, P5 ;  /* 0x000000091a00780c */ /* 0x000fc40002fa1670 */
[----:B------:R-:W-:Y:S02]  /*14780*/  FSEL R67, R57, -INF , !P6 ;  /* 0xff80000039437808 */ /* 0x000fe40007000000 */
[----:B------:R-:W-:Y:S02]  /*14790*/  ISETP.GE.AND P6, PT, R38, 0xa, PT ;  /* 0x0000000a2600780c */ /* 0x000fe40003fc6270 */
[----:B------:R-:W-:Y:S02]  /*147a0*/  FSEL R69, R58, -INF , !P5 ;  /* 0xff8000003a457808 */ /* 0x000fe40006800000 */
[----:B------:R-:W-:Y:S02]  /*147b0*/  ISETP.GT.AND P5, PT, R27, 0x9, !P6 ;  /* 0x000000091b00780c */ /* 0x000fe400077a4270 */
[----:B------:R-:W-:Y:S02]  /*147c0*/  P2R R47, PR, RZ, 0x40 ;  /* 0x00000040ff2f7803 */ /* 0x000fe40000000000 */
[----:B------:R-:W-:-:S02]  /*147d0*/  ISETP.LT.OR P5, PT, R26, 0xa, P5 ;  /* 0x0000000a1a00780c */ /* 0x000fc40002fa1670 */
[----:B------:R-:W-:Y:S02]  /*147e0*/  ISETP.GE.AND P6, PT, R38, 0x11, PT ;  /* 0x000000112600780c */ /* 0x000fe40003fc6270 */
[----:B0-----:R-:W-:Y:S02]  /*147f0*/  FSEL R73, R29, -INF , !P5 ;  /* 0xff8000001d497808 */ /* 0x001fe40006800000 */
        /* <DEDUP_REMOVED lines=10> */
[C---:B------:R-:W-:Y:S02]  /*148a0*/  ISETP.GT.AND P5, PT, R27.reuse, 0x18, !P6 ;  /* 0x000000181b00780c */ /* 0x040fe400077a4270 */
        /* <DEDUP_REMOVED lines=47> */
[----:B------:R-:W-:Y:S02]  /*14ba0*/  ISETP.GE.AND P6, PT, R38, 0x3a, PT ;  /* 0x0000003a2600780c */ /* 0x000fe40003fc6270 */
[----:B------:R-:W-:Y:S02]  /*14bb0*/  IADD3 R38, R66, 0x8, R231 ;  /* 0x0000000842267810 */ /* 0x000fe40007ffe0e7 */
[----:B------:R-:W-:Y:S02]  /*14bc0*/  P2R R52, PR, RZ, 0x40 ;  /* 0x00000040ff347803 */ /* 0x000fe40000000000 */
[----:B------:R-:W-:-:S04]  /*14bd0*/  ISETP.GT.AND P6, PT, R27, 0x39, !P6 ;  /* 0x000000391b00780c */ /* 0x000fc800077c4270 */
[----:B------:R-:W-:Y:S01]  /*14be0*/  ISETP.LT.OR P6, PT, R26, 0x3a, P6 ;  /* 0x0000003a1a00780c */ /* 0x000fe200037c1670 */
[----:B------:R-:W-:-:S03]  /*14bf0*/  VIADD R26, R231, 0x8 ;  /* 0x00000008e71a7836 */ /* 0x000fc60000000000 */
[----:B------:R-:W-:Y:S02]  /*14c00*/  FSEL R29, R53, -INF , !P6 ;  /* 0xff800000351d7808 */ /* 0x000fe40007000000 */
[----:B------:R-:W-:Y:S01]  /*14c10*/  VIADDMNMX R36, R26, R54, R43, PT ;  /* 0x000000361a247246 */ /* 0x000fe2000380012b */
[----:B------:R-:W-:Y:S06]  /*14c20*/  @!P2 BRA `(.L_x_1560) ;  /* 0x000000000054a947 */ /* 0x000fec0003800000 */
[----:B------:R-:W-:Y:S01]  /*14c30*/  IADD3 R27, R219, 0x8, R231 ;  /* 0x00000008db1b7810 */ /* 0x000fe20007ffe0e7 */
[----:B------:R-:W-:Y:S04]  /*14c40*/  BSSY B0, `(.L_x_1561) ;  /* 0x000000f000007945 */ /* 0x000fe80003800000 */
[----:B------:R-:W-:-:S05]  /*14c50*/  IMAD.IADD R40, R27, 0x1, -R224 ;  /* 0x000000011b287824 */ /* 0x000fca00078e0ae0 */
        /* <DEDUP_REMOVED lines=9> */
.L_x_1562:
[----:B------:R-:W-:-:S13]  /*14cf0*/  ISETP.NE.AND P6, PT, R25, 0x1, PT ;  /* 0x000000011900780c */ /* 0x000fda0003fc5270 */
[----:B------:R-:W0:Y:S02]  /*14d00*/  @P6 LDC.64 R26, c[0x0][0x9e8] ;  /* 0x00027a00ff1a6b82 */ /* 0x000e240000000a00 */
[----:B0-----:R-:W-:-:S05]  /*14d10*/  @P6 IMAD.HI.U32 R26, R40, R26, RZ ;  /* 0x0000001a281a6227 */ /* 0x001fca00078e00ff */
[----:B------:R-:W-:-:S07]  /*14d20*/  @P6 SHF.R.U32.HI R40, RZ, R27, R26 ;  /* 0x0000001bff286219 */ /* 0x000fce000001161a */
.L_x_1563:
[----:B------:R-:W-:Y:S05]  /*14d30*/  BSYNC B0 ;  /* 0x0000000000007941 */ /* 0x000fea0003800000 */
.L_x_1561:
[----:B------:R-:W-:-:S04]  /*14d40*/  IMAD R27, R40, R25, -R50 ;  /* 0x00000019281b7224 */ /* 0x000fc800078e0a32 */
[----:B------:R-:W-:-:S05]  /*14d50*/  IMAD R27, R234, -0x2, R27 ;  /* 0xfffffffeea1b7824 */ /* 0x000fca00078e021b */
[----:B------:R-:W-:Y:S02]  /*14d60*/  VIMNMX R38, R38, R27, !PT ;  /* 0x0000001b26267248 */ /* 0x000fe40007fe0100 */
[----:B------:R-:W-:-:S07]  /*14d70*/  VIADDMNMX R36, R27, R25, R36, PT ;  /* 0x000000191b247246 */ /* 0x000fce0003800124 */
.L_x_1560:
[C---:B------:R-:W-:Y:S01]  /*14d80*/  ISETP.GT.AND P3, PT, R38.reuse, 0x1, !P3 ;  /* 0x000000012600780c */ /* 0x040fe20005f64270 */
[----:B------:R-:W-:Y:S01]  /*14d90*/  ULDC UR4, c[0x0][0x988] ;  /* 0x0002620000047ab9 */ /* 0x000fe20000000800 */
[----:B------:R-:W-:Y:S01]  /*14da0*/  ISETP.GT.AND P4, PT, R38, 0x8, !P4 ;  /* 0x000000082600780c */ /* 0x000fe20006784270 */
[----:B------:R-:W-:Y:S01]  /*14db0*/  IMAD.IADD R152, R219, 0x1, -R224 ;  /* 0x00000001db987824 */ /* 0x000fe200078e0ae0 */
[C---:B------:R-:W-:Y:S02]  /*14dc0*/  ISETP.LT.OR P3, PT, R36.reuse, 0x2, P3 ;  /* 0x000000022400780c */ /* 0x040fe40001f61670 */
[----:B------:R-:W-:Y:S02]  /*14dd0*/  ISETP.LT.OR P4, PT, R36, 0x9, P4 ;  /* 0x000000092400780c */ /* 0x000fe40002781670 */
[----:B------:R-:W-:Y:S01]  /*14de0*/  FSEL R26, R2, -INF , !P3 ;  /* 0xff800000021a7808 */ /* 0x000fe20005800000 */
[----:B------:R-:W-:Y:S01]  /*14df0*/  IMAD.U32 R2, RZ, RZ, UR4 ;  /* 0x00000004ff027e24 */ /* 0x000fe2000f8e00ff */
[----:B------:R-:W-:Y:S01]  /*14e00*/  ISETP.NE.AND P3, PT, R47, RZ, PT ;  /* 0x000000ff2f00720c */ /* 0x000fe20003f65270 */
[----:B------:R-:W-:Y:S01]  /*14e10*/  STL [R1+0x8], R152 ;  /* 0x0000089801007387 */ /* 0x000fe20000100800 */
[----:B------:R-:W-:-:S02]  /*14e20*/  FSEL R45, R3, -INF , !P4 ;  /* 0xff800000032d7808 */ /* 0x000fc40006000000 */
[----:B------:R-:W-:Y:S02]  /*14e30*/  ISETP.GT.AND P3, PT, R38, 0x9, !P3 ;  /* 0x000000092600780c */ /* 0x000fe40005f64270 */
[----:B------:R-:W-:Y:S02]  /*14e40*/  ISETP.NE.AND P4, PT, R71, RZ, PT ;  /* 0x000000ff4700720c */ /* 0x000fe40003f85270 */
[----:B------:R-:W-:Y:S02]  /*14e50*/  ISETP.LT.OR P3, PT, R36, 0xa, P3 ;  /* 0x0000000a2400780c */ /* 0x000fe40001f61670 */
[----:B------:R-:W-:Y:S02]  /*14e60*/  ISETP.NE.AND P6, PT, R44, RZ, PT ;  /* 0x000000ff2c00720c */ /* 0x000fe40003fc5270 */
[----:B------:R-:W-:Y:S02]  /*14e70*/  FSEL R47, R30, -INF , !P3 ;  /* 0xff8000001e2f7808 */ /* 0x000fe40005800000 */
[----:B------:R-:W-:-:S02]  /*14e80*/  ISETP.NE.AND P3, PT, R51, RZ, PT ;  /* 0x000000ff3300720c */ /* 0x000fc40003f65270 */
[C---:B------:R-:W-:Y:S02]  /*14e90*/  ISETP.GT.AND P5, PT, R38.reuse, 0x38, !P5 ;  /* 0x000000382600780c */ /* 0x040fe40006fa4270 */
[----:B------:R-:W-:Y:S02]  /*14ea0*/  ISETP.GT.AND P3, PT, R38, 0x10, !P3 ;  /* 0x000000102600780c */ /* 0x000fe40005f64270 */
[C---:B------:R-:W-:Y:S02]  /*14eb0*/  ISETP.LT.OR P5, PT, R36.reuse, 0x39, P5 ;  /* 0x000000392400780c */ /* 0x040fe40002fa1670 */
[----:B------:R-:W-:-:S04]  /*14ec0*/  ISETP.LT.OR P3, PT, R36, 0x11, P3 ;  /* 0x000000112400780c */ /* 0x000fc80001f61670 */
[----:B------:R-:W-:Y:S02]  /*14ed0*/  FSEL R49, R34, -INF , !P3 ;  /* 0xff80000022317808 */ /* 0x000fe40005800000 */
[----:B------:R-:W-:-:S04]  /*14ee0*/  ISETP.NE.AND P3, PT, R55, RZ, PT ;  /* 0x000000ff3700720c */ /* 0x000fc80003f65270 */
[----:B------:R-:W-:-:S04]  /*14ef0*/  ISETP.GT.AND P3, PT, R38, 0x11, !P3 ;  /* 0x000000112600780c */ /* 0x000fc80005f64270 */
        /* <DEDUP_REMOVED lines=22> */
[----:B------:R-:W-:Y:S02]  /*15060*/  ISETP.GT.AND P3, PT, R38, 0x29, !P4 ;  /* 0x000000292600780c */ /* 0x000fe40006764270 */
[----:B------:R-:W-:Y:S02]  /*15070*/  ISETP.NE.AND P4, PT, R48, RZ, PT ;  /* 0x000000ff3000720c */ /* 0x000fe40003f85270 */
[----:B------:R-:W-:Y:S02]  /*15080*/  ISETP.LT.OR P3, PT, R36, 0x2a, P3 ;  /* 0x0000002a2400780c */ /* 0x000fe40001f61670 */
[----:B------:R-:W-:Y:S02]  /*15090*/  ISETP.GT.AND P4, PT, R38, 0x31, !P4 ;  /* 0x000000312600780c */ /* 0x000fe40006784270 */
[----:B------:R-:W-:-:S02]  /*150a0*/  FSEL R27, R64, -INF , !P3 ;  /* 0xff800000401b7808 */ /* 0x000fc40005800000 */
[----:B------:R-:W-:Y:S02]  /*150b0*/  ISETP.GT.AND P3, PT, R38, RZ, !P6 ;  /* 0x000000ff2600720c */ /* 0x000fe40007764270 */
[----:B------:R-:W-:Y:S02]  /*150c0*/  ISETP.NE.AND P6, PT, R52, RZ, PT ;  /* 0x000000ff3400720c */ /* 0x000fe40003fc5270 */
[C---:B------:R-:W-:Y:S02]  /*150d0*/  ISETP.LT.OR P3, PT, R36.reuse, 0x1, P3 ;  /* 0x000000012400780c */ /* 0x040fe40001f61670 */
[----:B------:R-:W-:Y:S02]  /*150e0*/  ISETP.LT.OR P4, PT, R36, 0x32, P4 ;  /* 0x000000322400780c */ /* 0x000fe40002781670 */
[----:B------:R-:W-:Y:S02]  /*150f0*/  FSEL R43, R0, -INF , !P3 ;  /* 0xff800000002b7808 */ /* 0x000fe40005800000 */
[----:B------:R-:W-:-:S02]  /*15100*/  FMNMX.FTZ R0, R65, R67, !PT ;  /* 0x0000004341007209 */ /* 0x000fc40007810000 */
[----:B------:R-:W-:Y:S02]  /*15110*/  ISETP.GT.AND P6, PT, R38, 0x39, !P6 ;  /* 0x000000392600780c */ /* 0x000fe400077c4270 */
[----:B------:R-:W-:Y:S02]  /*15120*/  FMNMX.FTZ R0, R69, R0, !PT ;  /* 0x0000000045007209 */ /* 0x000fe40007810000 */
[----:B------:R-:W-:Y:S02]  /*15130*/  FSEL R63, R4, -INF , !P4 ;  /* 0xff800000043f7808 */ /* 0x000fe40006000000 */
[----:B------:R-:W-:Y:S02]  /*15140*/  FMNMX.FTZ R0, R73, R0, !PT ;  /* 0x0000000049007209 */ /* 0x000fe40007810000 */
[----:B------:R-:W-:Y:S02]  /*15150*/  ISETP.LT.OR P6, PT, R36, 0x3a, P6 ;  /* 0x0000003a2400780c */ /* 0x000fe400037c1670 */
        /* <DEDUP_REMOVED lines=11> */
[----:B------:R-:W-:-:S05]  /*15210*/  FMNMX.FTZ R30, R29, R0, !PT ;  /* 0x000000001d1e7209 */ /* 0x000fca0007810000 */
[----:B------:R-:W0:Y:S02]  /*15220*/  SHFL.BFLY PT, R3, R30, 0x2, 0x1f ;  /* 0x0c401f001e037f89 */ /* 0x000e2400000e0000 */
[----:B0-----:R-:W-:-:S05]  /*15230*/  FMNMX.FTZ R34, R30, R3, !PT ;  /* 0x000000031e227209 */ /* 0x001fca0007810000 */
[----:B------:R-:W0:Y:S02]  /*15240*/  SHFL.BFLY PT, R3, R34, 0x1, 0x1f ;  /* 0x0c201f0022037f89 */ /* 0x000e2400000e0000 */
[----:B0-----:R-:W-:-:S04]  /*15250*/  FMNMX.FTZ R3, R34, R3, !PT ;  /* 0x0000000322037209 */ /* 0x001fc80007810000 */
        /* <DEDUP_REMOVED lines=8> */
[----:B------:R-:W-:Y:S01]  /*152e0*/  ISETP.GT.AND P3, PT, R38, 0x30, !P3 ;  /* 0x000000302600780c */ /* 0x000fe20005f64270 */
[--C-:B------:R-:W-:Y:S01]  /*152f0*/  FFMA.FTZ R34, R75, R2, -R40.reuse ;  /* 0x000000024b227223 */ /* 0x100fe20000010828 */
[----:B------:R-:W-:Y:S01]  /*15300*/  FMNMX.FTZ R0, R47, R0, !PT ;  /* 0x000000002f007209 */ /* 0x000fe20007810000 */
[----:B------:R-:W-:Y:S01]  /*15310*/  MUFU.EX2 R71, R4 ;  /* 0x0000000400477308 */ /* 0x000fe20000000800 */
[----:B------:R-:W-:Y:S01]  /*15320*/  ISETP.LT.OR P3, PT, R36, 0x31, P3 ;  /* 0x000000312400780c */ /* 0x000fe20001f61670 */
[--C-:B------:R-:W-:Y:S01]  /*15330*/  FFMA.FTZ R36, R77, R2, -R40.reuse ;  /* 0x000000024d247223 */ /* 0x100fe20000010828 */
[----:B------:R-:W-:Y:S01]  /*15340*/  FMNMX.FTZ R0, R49, R0, !PT ;  /* 0x0000000031007209 */ /* 0x000fe20007810000 */
[-CC-:B------:R-:W-:Y:S01]  /*15350*/  FFMA.FTZ R29, R29, R2.reuse, -R40.reuse ;  /* 0x000000021d1d7223 */ /* 0x180fe20000010828 */
[----:B------:R-:W-:Y:S01]  /*15360*/  FSEL R5, R5, -INF , !P3 ;  /* 0xff80000005057808 */ /* 0x000fe20005800000 */
[--C-:B------:R-:W-:Y:S01]  /*15370*/  FFMA.FTZ R38, R79, R2, -R40.reuse ;  /* 0x000000024f267223 */ /* 0x100fe20000010828 */
[----:B------:R-:W-:Y:S01]  /*15380*/  FMNMX.FTZ R0, R51, R0, !PT ;  /* 0x0000000033007209 */ /* 0x000fe20007810000 */
[----:B------:R-:W0:Y:S01]  /*15390*/  MUFU.EX2 R30, R30 ;  /* 0x0000001e001e7308 */ /* 0x000e220000000800 */
[----:B------:R-:W-:Y:S01]  /*153a0*/  FSEL R65, R28, -INF , !P5 ;  /* 0xff8000001c417808 */ /* 0x000fe20006800000 */
[--C-:B------:R-:W-:Y:S01]  /*153b0*/  FFMA.FTZ R28, R69, R2, -R40.reuse ;  /* 0x00000002451c7223 */ /* 0x100fe20000010828 */
[----:B------:R-:W-:Y:S01]  /*153c0*/  FMNMX.FTZ R0, R53, R0, !PT ;  /* 0x0000000035007209 */ /* 0x000fe20007810000 */
[-CC-:B------:R-:W-:Y:S01]  /*153d0*/  FFMA.FTZ R42, R81, R2.reuse, -R40.reuse ;  /* 0x00000002512a7223 */ /* 0x180fe20000010828 */
[----:B------:R-:W-:Y:S01]  /*153e0*/  FSEL R67, R32, -INF , !P6 ;  /* 0xff80000020437808 */ /* 0x000fe20007000000 */
        /* <DEDUP_REMOVED lines=10> */
[----:B------:R-:W1:Y:S01]  /*15490*/  MUFU.EX2 R73, R32 ;  /* 0x0000002000497308 */ /* 0x000e620000000800 */
[-CC-:B------:R-:W-:Y:S01]  /*154a0*/  FFMA.FTZ R33, R33, R2.reuse, -R40.reuse ;  /* 0x0000000221217223 */ /* 0x180fe20000010828 */
[----:B------:R-:W-:Y:S01]  /*154b0*/  FFMA.FTZ R23, R23, R2, -R40 ;  /* 0x0000000217177223 */ /* 0x000fe20000010828 */
[----:B------:R-:W-:-:S02]  /*154c0*/  FMNMX.FTZ R0, R61, R0, !PT ;  /* 0x000000003d007209 */ /* 0x000fc40007810000 */
[----:B0-----:R-:W-:Y:S02]  /*154d0*/  F2FP.BF16.F32.PACK_AB R196, R71, R30 ;  /* 0x0000001e47c4723e */ /* 0x001fe400000010ff */
        /* <DEDUP_REMOVED lines=8> */
[----:B------:R1:W-:Y:S04]  /*15560*/  MUFU.EX2 R186, R29 ;  /* 0x0000001d00ba7308 */ /* 0x0003e80000000800 */
[----:B------:R-:W2:Y:S04]  /*15570*/  SHFL.BFLY PT, R69, R0, 0x2, 0x1f ;  /* 0x0c401f0000457f89 */ /* 0x000ea800000e0000 */
[----:B------:R-:W-:Y:S01]  /*15580*/  MUFU.EX2 R38, R38 ;  /* 0x0000002600267308 */ /* 0x000fe20000000800 */
[----:B-1----:R-:W-:Y:S01]  /*15590*/  FADD.FTZ R29, R30, R71 ;  /* 0x000000471e1d7221 */ /* 0x002fe20000010000 */
[----:B0-----:R-:W-:-:S03]  /*155a0*/  F2FP.BF16.F32.PACK_AB R192, R75, R34 ;  /* 0x000000224bc0723e */ /* 0x001fc600000010ff */
[----:B------:R-:W-:-:S03]  /*155b0*/  FADD.FTZ R44, R28, R29 ;  /* 0x0000001d1c2c7221 */ /* 0x000fc60000010000 */
[----:B------:R-:W0:Y:S01]  /*155c0*/  MUFU.EX2 R77, R42 ;  /* 0x0000002a004d7308 */ /* 0x000e220000000800 */
[----:B------:R-:W-:-:S04]  /*155d0*/  FADD.FTZ R29, R73, R44 ;  /* 0x0000002c491d7221 */ /* 0x000fc80000010000 */
[----:B------:R-:W-:-:S03]  /*155e0*/  FADD.FTZ R46, R34, R29 ;  /* 0x0000001d222e7221 */ /* 0x000fc60000010000 */
[----:B------:R-:W1:Y:S01]  /*155f0*/  MUFU.EX2 R41, R41 ;  /* 0x0000002900297308 */ /* 0x000e620000000800 */
[----:B--2---:R-:W-:-:S07]  /*15600*/  FMNMX.FTZ R69, R0, R69, !PT ;  /* 0x0000004500457209 */ /* 0x004fce0007810000 */
[----:B------:R-:W2:Y:S01]  /*15610*/  MUFU.EX2 R188, R39 ;  /* 0x0000002700bc7308 */ /* 0x000ea20000000800 */
[----:B------:R-:W3:Y:S01]  /*15620*/  SHFL.BFLY PT, R4, R69, 0x1, 0x1f ;  /* 0x0c201f0045047f89 */ /* 0x000ee200000e0000 */
[----:B0-----:R-:W-:-:S06]  /*15630*/  F2FP.BF16.F32.PACK_AB R194, R77, R38 ;  /* 0x000000264dc2723e */ /* 0x001fcc00000010ff */
[----:B------:R0:W-:Y:S08]  /*15640*/  MUFU.EX2 R184, R31 ;  /* 0x0000001f00b87308 */ /* 0x0001f00000000800 */
[----:B------:R-:W-:Y:S01]  /*15650*/  MUFU.EX2 R37, R37 ;  /* 0x0000002500257308 */ /* 0x000fe20000000800 */
[----:B0-----:R-:W-:-:S04]  /*15660*/  FADD.FTZ R31, R75, R46 ;  /* 0x0000002e4b1f7221 */ /* 0x001fc80000010000 */
[----:B------:R-:W-:-:S03]  /*15670*/  FADD.FTZ R48, R38, R31 ;  /* 0x0000001f26307221 */ /* 0x000fc60000010000 */
[----:B------:R-:W-:Y:S01]  /*15680*/  MUFU.EX2 R190, R35 ;  /* 0x0000002300be7308 */ /* 0x000fe20000000800 */
[----:B---3--:R-:W-:Y:S01]  /*15690*/  FMNMX.FTZ R4, R69, R4, !PT ;  /* 0x0000000445047209 */ /* 0x008fe20007810000 */
[----:B------:R-:W-:-:S03]  /*156a0*/  FADD.FTZ R48, R77, R48 ;  /* 0x000000304d307221 */ /* 0x000fc60000010000 */
[C---:B------:R-:W-:Y:S01]  /*156b0*/  FSETP.NEU.FTZ.AND P3, PT, R4.reuse, -INF , PT ;  /* 0xff8000000400780b */ /* 0x040fe20003f7d000 */
[----:B------:R-:W-:Y:S01]  /*156c0*/  FMUL.FTZ R0, R4, R2 ;  /* 0x0000000204007220 */ /* 0x000fe20000410000 */
[----:B-1----:R-:W-:Y:S01]  /*156d0*/  FADD.FTZ R31, R41, R48 ;  /* 0x00000030291f7221 */ /* 0x002fe20000010000 */
[----:B------:R-:W-:Y:S03]  /*156e0*/  MUFU.EX2 R33, R33 ;  /* 0x0000002100217308 */ /* 0x000fe60000000800 */
[----:B------:R-:W-:Y:S01]  /*156f0*/  FSEL R0, R0, RZ, P3 ;  /* 0x000000ff00007208 */ /* 0x000fe20001800000 */
[C---:B--2---:R-:W-:Y:S01]  /*15700*/  FADD.FTZ R48, R188.reuse, R31 ;  /* 0x0000001fbc307221 */ /* 0x044fe20000010000 */
[----:B------:R-:W-:-:S03]  /*15710*/  F2FP.BF16.F32.PACK_AB R188, R188, R41 ;  /* 0x00000029bcbc723e */ /* 0x000fc600000010ff */
        /* <DEDUP_REMOVED lines=17> */
[----:B------:R-:W-:-:S05]  /*15830*/  FFMA.FTZ R67, R67, R2, -R0 ;  /* 0x0000000243437223 */ /* 0x000fca0000010800 */
[----:B------:R-:W1:Y:S08]  /*15840*/  MUFU.EX2 R45, R45 ;  /* 0x0000002d002d7308 */ /* 0x000e700000000800 */
[----:B------:R-:W2:Y:S01]  /*15850*/  MUFU.EX2 R32, R47 ;  /* 0x0000002f00207308 */ /* 0x000ea20000000800 */
[----:B0-----:R-:W-:Y:S01]  /*15860*/  FADD.FTZ R44, R43, R26 ;  /* 0x0000001a2b2c7221 */ /* 0x001fe20000010000 */
[----:B------:R-:W-:-:S06]  /*15870*/  F2FP.BF16.F32.PACK_AB R197, R26, R43 ;  /* 0x0000002b1ac5723e */ /* 0x000fcc00000010ff */
        /* <DEDUP_REMOVED lines=8> */
[C---:B-1----:R-:W-:Y:S01]  /*15900*/  FADD.FTZ R46, R36.reuse, R29 ;  /* 0x0000001d242e7221 */ /* 0x042fe20000010000 */
[----:B------:R-:W-:Y:S01]  /*15910*/  FADD.FTZ R29, R37, R48 ;  /* 0x00000030251d7221 */ /* 0x000fe20000010000 */
[----:B------:R-:W-:-:S03]  /*15920*/  F2FP.BF16.F32.PACK_AB R193, R36, R49 ;  /* 0x0000003124c1723e */ /* 0x000fc600000010ff */
[C---:B------:R-:W-:Y:S01]  /*15930*/  FADD.FTZ R30, R190.reuse, R29 ;  /* 0x0000001dbe1e7221 */ /* 0x040fe20000010000 */
[----:B------:R-:W-:Y:S01]  /*15940*/  F2FP.BF16.F32.PACK_AB R190, R190, R37 ;  /* 0x00000025bebe723e */ /* 0x000fe200000010ff */
[----:B------:R-:W-:Y:S02]  /*15950*/  MUFU.EX2 R57, R57 ;  /* 0x0000003900397308 */ /* 0x000fe40000000800 */
[----:B------:R-:W-:-:S04]  /*15960*/  FADD.FTZ R29, R33, R30 ;  /* 0x0000001e211d7221 */ /* 0x000fc80000010000 */
[C---:B------:R-:W-:Y:S01]  /*15970*/  FADD.FTZ R30, R184.reuse, R29 ;  /* 0x0000001db81e7221 */ /* 0x040fe20000010000 */
[----:B------:R-:W-:Y:S01]  /*15980*/  F2FP.BF16.F32.PACK_AB R184, R184, R33 ;  /* 0x00000021b8b8723e */ /* 0x000fe200000010ff */
[----:B------:R-:W1:Y:S01]  /*15990*/  MUFU.EX2 R42, R59 ;  /* 0x0000003b002a7308 */ /* 0x000e620000000800 */
[----:B0-----:R-:W-:-:S07]  /*159a0*/  F2FP.BF16.F32.PACK_AB R195, R40, R53 ;  /* 0x0000003528c3723e */ /* 0x001fce00000010ff */
[----:B------:R-:W-:Y:S08]  /*159b0*/  MUFU.EX2 R61, R61 ;  /* 0x0000003d003d7308 */ /* 0x000ff00000000800 */
[----:B------:R0:W2:Y:S01]  /*159c0*/  MUFU.EX2 R44, R27 ;  /* 0x0000001b002c7308 */ /* 0x0000a20000000800 */
[----:B-1----:R-:W-:-:S07]  /*159d0*/  F2FP.BF16.F32.PACK_AB R189, R42, R57 ;  /* 0x000000392abd723e */ /* 0x002fce00000010ff */
[----:B------:R-:W1:Y:S01]  /*159e0*/  MUFU.EX2 R23, R23 ;  /* 0x0000001700177308 */ /* 0x000e620000000800 */
[----:B0-----:R-:W-:-:S04]  /*159f0*/  FADD.FTZ R27, R53, R46 ;  /* 0x0000002e351b7221 */ /* 0x001fc80000010000 */
[----:B------:R-:W-:-:S03]  /*15a00*/  FADD.FTZ R46, R40, R27 ;  /* 0x0000001b282e7221 */ /* 0x000fc60000010000 */
[----:B------:R-:W0:Y:S01]  /*15a10*/  MUFU.EX2 R5, R5 ;  /* 0x0000000500057308 */ /* 0x000e220000000800 */
[----:B------:R-:W-:Y:S01]  /*15a20*/  FADD.FTZ R27, R57, R46 ;  /* 0x0000002e391b7221 */ /* 0x000fe20000010000 */
[----:B--2---:R-:W-:-:S03]  /*15a30*/  F2FP.BF16.F32.PACK_AB R191, R44, R61 ;  /* 0x0000003d2cbf723e */ /* 0x004fc600000010ff */
[----:B------:R-:W-:-:S03]  /*15a40*/  FADD.FTZ R28, R42, R27 ;  /* 0x0000001b2a1c7221 */ /* 0x000fc60000010000 */
[----:B------:R-:W2:Y:S01]  /*15a50*/  MUFU.EX2 R0, R63 ;  /* 0x0000003f00007308 */ /* 0x000ea20000000800 */
[----:B------:R-:W-:Y:S01]  /*15a60*/  FADD.FTZ R27, R61, R28 ;  /* 0x0000001c3d1b7221 */ /* 0x000fe20000010000 */
[----:B-1----:R-:W-:-:S03]  /*15a70*/  FADD.FTZ R227, R23, R30 ;  /* 0x0000001e17e37221 */ /* 0x002fc60000010000 */
[----:B------:R-:W-:Y:S01]  /*15a80*/  FADD.FTZ R30, R44, R27 ;  /* 0x0000001b2c1e7221 */ /* 0x000fe20000010000 */
[C---:B------:R-:W-:Y:S01]  /*15a90*/  FADD.FTZ R227, R186.reuse, R227 ;  /* 0x000000e3bae37221 */ /* 0x040fe20000010000 */
[----:B------:R-:W-:Y:S01]  /*15aa0*/  F2FP.BF16.F32.PACK_AB R186, R186, R23 ;  /* 0x00000017baba723e */ /* 0x000fe200000010ff */
[----:B------:R-:W1:Y:S01]  /*15ab0*/  MUFU.EX2 R65, R65 ;  /* 0x0000004100417308 */ /* 0x000e620000000800 */
[----:B0-----:R-:W-:Y:S01]  /*15ac0*/  FADD.FTZ R23, R5, R30 ;  /* 0x0000001e05177221 */ /* 0x001fe20000010000 */
[----:B------:R-:W-:-:S04]  /*15ad0*/  IMAD R27, R74, 0x80, R152 ;  /* 0x000000804a1b7824 */ /* 0x000fc800078e0298 */
[----:B------:R-:W-:Y:S02]  /*15ae0*/  IMAD.IADD R24, R27, 0x1, R24 ;  /* 0x000000011b187824 */ /* 0x000fe400078e0218 */
[----:B------:R-:W0:Y:S01]  /*15af0*/  MUFU.EX2 R28, R67 ;  /* 0x00000043001c7308 */ /* 0x000e220000000800 */
[C---:B--2---:R-:W-:Y:S01]  /*15b00*/  FADD.FTZ R26, R0.reuse, R23 ;  /* 0x00000017001a7221 */ /* 0x044fe20000010000 */
[----:B------:R-:W-:Y:S01]  /*15b10*/  F2FP.BF16.F32.PACK_AB R185, R0, R5 ;  /* 0x0000000500b9723e */ /* 0x000fe200000010ff */
[----:B------:R-:W-:Y:S02]  /*15b20*/  VIADD R5, R104, 0xfffffffe ;  /* 0xfffffffe68057836 */ /* 0x000fe40000000000 */
[----:B-1----:R-:W-:-:S04]  /*15b30*/  FADD.FTZ R23, R65, R26 ;  /* 0x0000001a41177221 */ /* 0x002fc80000010000 */
[C---:B0-----:R-:W-:Y:S01]  /*15b40*/  FADD.FTZ R226, R28.reuse, R23 ;  /* 0x000000171ce27221 */ /* 0x041fe20000010000 */
[----:B------:R-:W-:Y:S01]  /*15b50*/  F2FP.BF16.F32.PACK_AB R187, R28, R65 ;  /* 0x000000411cbb723e */ /* 0x000fe200000010ff */
        /* <DEDUP_REMOVED lines=12> */
.L_x_1566:
[----:B------:R-:W-:-:S13]  /*15c20*/  ISETP.NE.AND P3, PT, R25, 0x1, PT ;  /* 0x000000011900780c */ /* 0x000fda0003f65270 */
[----:B------:R-:W0:Y:S02]  /*15c30*/  @P3 LDC.64 R26, c[0x0][0x9e8] ;  /* 0x00027a00ff1a3b82 */ /* 0x000e240000000a00 */
[----:B0-----:R-:W-:-:S05]  /*15c40*/  @P3 IMAD.HI.U32 R26, R0, R26, RZ ;  /* 0x0000001a001a3227 */ /* 0x001fca00078e00ff */
[----:B------:R-:W-:-:S07]  /*15c50*/  @P3 SHF.R.U32.HI R0, RZ, R27, R26 ;  /* 0x0000001bff003219 */ /* 0x000fce000001161a */
.L_x_1567:
[----:B------:R-:W-:Y:S05]  /*15c60*/  BSYNC B0 ;  /* 0x0000000000007941 */ /* 0x000fea0003800000 */
.L_x_1565:
[----:B------:R-:W-:-:S05]  /*15c70*/  IMAD R25, R0, R25, R25 ;  /* 0x0000001900197224 */ /* 0x000fca00078e0219 */
[----:B------:R-:W-:-:S07]  /*15c80*/  VIMNMX R24, R24, R25, PT ;  /* 0x0000001918187248 */ /* 0x000fce0003fe0100 */
.L_x_1564:
[----:B------:R-:W2:Y:S01]  /*15c90*/  LDL R25, [R1+0x50] ;  /* 0x0000500001197983 */ /* 0x000ea20000100800 */
[----:B------:R-:W-:Y:S01]  /*15ca0*/  SHF.R.S32.HI R23, RZ, 0x1f, R24 ;  /* 0x0000001fff177819 */ /* 0x000fe20000011418 */
[----:B------:R-:W-:Y:S01]  /*15cb0*/  BSSY B1, `(.L_x_1568) ;  /* 0x000033d000017945 */ /* 0x000fe20003800000 */
[----:B------:R-:W-:Y:S01]  /*15cc0*/  IMAD.MOV.U32 R0, RZ, RZ, 0x3f800000 ;  /* 0x3f800000ff007424 */ /* 0x000fe200078e00ff */
[----:B------:R-:W-:Y:S02]  /*15cd0*/  CS2R R150, SRZ ;  /* 0x0000000000967805 */ /* 0x000fe4000001ff00 */
[----:B------:R-:W-:Y:S01]  /*15ce0*/  LEA.HI R24, R23, R24, RZ, 0x6 ;  /* 0x0000001817187211 */ /* 0x000fe200078f30ff */
[----:B------:R-:W-:Y:S01]  /*15cf0*/  IMAD.MOV.U32 R23, RZ, RZ, 0x3f800000 ;  /* 0x3f800000ff177424 */ /* 0x000fe200078e00ff */
[----:B------:R-:W-:Y:S02]  /*15d00*/  CS2R R148, SRZ ;  /* 0x0000000000947805 */ /* 0x000fe4000001ff00 */
[----:B------:R-:W-:-:S02]  /*15d10*/  CS2R R146, SRZ ;  /* 0x0000000000927805 */ /* 0x000fc4000001ff00 */
[----:B------:R-:W-:Y:S02]  /*15d20*/  SHF.R.S32.HI R24, RZ, 0x6, R24 ;  /* 0x00000006ff187819 */ /* 0x000fe40000011418 */
        /* <DEDUP_REMOVED lines=60> */
[----:B--2---:R-:W-:-:S04]  /*160f0*/  VIMNMX R25, R25, R24, !PT ;  /* 0x0000001819197248 */ /* 0x004fc80007fe0100 */
[----:B------:R-:W-:Y:S01]  /*16100*/  ISETP.GE.AND P3, PT, R5, R25, PT ;  /* 0x000000190500720c */ /* 0x000fe20003f66270 */
[----:B------:R0:W-:Y:S02]  /*16110*/  STL [R1+0x2c], R25 ;  /* 0x00002c1901007387 */ /* 0x0001e40000100800 */
[----:B0-----:R-:W-:-:S10]  /*16120*/  CS2R R24, SRZ ;  /* 0x0000000000187805 */ /* 0x001fd4000001ff00 */
[----:B------:R-:W-:Y:S05]  /*16130*/  @!P3 BRA `(.L_x_1569) ;  /* 0x0000002c00d0b947 */ /* 0x000fea0003800000 */
[----:B------:R-:W-:Y:S01]  /*16140*/  IMAD.IADD R2, R231, 0x1, R152 ;  /* 0x00000001e7027824 */ /* 0x000fe200078e0298 */
[----:B------:R-:W-:Y:S01]  /*16150*/  BSSY B0, `(.L_x_1570) ;  /* 0x00002ee000007945 */ /* 0x000fe20003800000 */
[----:B------:R-:W-:Y:S02]  /*16160*/  IMAD.MOV.U32 R0, RZ, RZ, 0x3f800000 ;  /* 0x3f800000ff007424 */ /* 0x000fe400078e00ff */
[----:B------:R-:W-:Y:S01]  /*16170*/  IMAD.MOV.U32 R151, RZ, RZ, RZ ;  /* 0x000000ffff977224 */ /* 0x000fe200078e00ff */
[----:B------:R0:W-:Y:S01]  /*16180*/  STL [R1+0x28], R2 ;  /* 0x0000280201007387 */ /* 0x0001e20000100800 */
[----:B------:R-:W-:-:S07]  /*16190*/  VIADD R230, R2, 0x8 ;  /* 0x0000000802e67836 */ /* 0x000fce0000000000 */
.L_x_1589:
[----:B------:R-:W-:-:S05]  /*161a0*/  VIADD R229, R22, 0x1 ;  /* 0x0000000116e57836 */ /* 0x000fca0000000000 */
[----:B------:R-:W-:-:S04]  /*161b0*/  ISETP.NE.AND P3, PT, R229, 0x2, PT ;  /* 0x00000002e500780c */ /* 0x000fc80003f65270 */
[----:B------:R-:W-:Y:S02]  /*161c0*/  SEL R232, RZ, 0x1, P3 ;  /* 0x00000001ffe87807 */ /* 0x000fe40001800000 */
[----:B------:R-:W-:Y:S02]  /*161d0*/  SEL R229, R229, RZ, P3 ;  /* 0x000000ffe5e57207 */ /* 0x000fe40001800000 */
[----:B------:R-:W-:Y:S01]  /*161e0*/  LOP3.LUT R232, R218, R232, RZ, 0x3c, !PT ;  /* 0x000000e8dae87212 */ /* 0x000fe200078e3cff */
[----:B------:R-:W-:Y:S06]  /*161f0*/  @!P0 BRA `(.L_x_1571) ;  /* 0x0000000000048947 */ /* 0x000fec0003800000 */
[----:B------:R-:W-:Y:S01]  /*16200*/  BPT.TRAP 0x1 ;  /* 0x000000040000795c */ /* 0x000fe20000300000 */
.L_x_1571:
[----:B0-----:R-:W-:Y:S01]  /*16210*/  IMAD R2, R229, 0x8, R16 ;  /* 0x00000008e5027824 */ /* 0x001fe200078e0210 */
[----:B------:R-:W-:-:S04]  /*16220*/  SHF.L.U32 R152, R232, 0x1f, RZ ;  /* 0x0000001fe8987819 */ /* 0x000fc800000006ff */
[----:B------:R0:W1:Y:S01]  /*16230*/  SYNCS.PHASECHK.TRANS64.TRYWAIT P3, [R2+URZ+0x30830], R152 ;  /* 0x03083098020075a7 */ /* 0x000062000806017f */
[----:B------:R-:W-:Y:S05]  /*16240*/  @!P0 BRA `(.L_x_1572) ;  /* 0x0000000000048947 */ /* 0x000fea0003800000 */
[----:B------:R-:W-:Y:S01]  /*16250*/  BPT.TRAP 0x1 ;  /* 0x000000040000795c */ /* 0x000fe20000300000 */
.L_x_1572:
[----:B------:R-:W2:Y:S01]  /*16260*/  LDL R153, [R1+0xc] ;  /* 0x00000c0001997983 */ /* 0x000ea20000100800 */
[----:B------:R-:W-:Y:S01]  /*16270*/  BSSY B2, `(.L_x_1573) ;  /* 0x0000007000027945 */ /* 0x000fe20003800000 */
[----:B--2---:R-:W-:-:S04]  /*16280*/  IMAD R158, R229, 0x800, R153 ;  /* 0x00000800e59e7824 */ /* 0x004fc800078e0299 */
[C---:B------:R-:W-:Y:S02]  /*16290*/  VIADD R156, R158.reuse, 0x2 ;  /* 0x000000029e9c7836 */ /* 0x040fe40000000000 */
[----:B------:R-:W-:Y:S01]  /*162a0*/  VIADD R155, R158, 0x4 ;  /* 0x000000049e9b7836 */ /* 0x000fe20000000000 */
[----:B-1----:R-:W-:Y:S06]  /*162b0*/  @P3 BRA `(.L_x_1574) ;  /* 0x0000000000083947 */ /* 0x002fec0003800000 */
[----:B------:R-:W1:Y:S02]  /*162c0*/  SYNCS.PHASECHK.TRANS64.TRYWAIT P3, [R2+URZ+0x30830], R152 ;  /* 0x03083098020075a7 */ /* 0x000e64000806017f */
[----:B-1----:R-:W-:Y:S05]  /*162d0*/  @!P3 BRA `(.L_x_1575) ;  /* 0x00000148004cb947 */ /* 0x002fea0003800000 */
.L_x_1574:
[----:B------:R-:W-:Y:S05]  /*162e0*/  BSYNC B2 ;  /* 0x0000000000027941 */ /* 0x000fea0003800000 */
.L_x_1573:
[----:B01----:R-:W-:Y:S02]  /*162f0*/  IMAD.MOV.U32 R152, RZ, RZ, R158 ;  /* 0x000000ffff987224 */ /* 0x003fe400078e009e */
[-C--:B------:R-:W-:Y:S01]  /*16300*/  FMUL.FTZ R24, R24, R23.reuse ;  /* 0x0000001718187220 */ /* 0x080fe20000410000 */
[----:B------:R-:W-:Y:S02]  /*16310*/  VIADD R154, R158, 0x6 ;  /* 0x000000069e9a7836 */ /* 0x000fe40000000000 */
[-C--:B------:R-:W-:Y:S01]  /*16320*/  FMUL.FTZ R25, R25, R23.reuse ;  /* 0x0000001719197220 */ /* 0x080fe20000410000 */
[----:B------:R-:W-:Y:S01]  /*16330*/  IMAD.MOV.U32 R153, RZ, RZ, 0x40000040 ;  /* 0x40000040ff997424 */ /* 0x000fe200078e00ff */
[----:B------:R-:W-:Y:S01]  /*16340*/  R2UR UR6, R152 ;  /* 0x00000000980672ca */ /* 0x000fe200000e0000 */
[----:B------:R-:W-:Y:S01]  /*16350*/  IMAD.MOV.U32 R152, RZ, RZ, R156 ;  /* 0x000000ffff987224 */ /* 0x000fe200078e009c */
[----:B------:R-:W-:Y:S01]  /*16360*/  R2UR UR10, R154 ;  /* 0x000000009a0a72ca */ /* 0x000fe200000e0000 */
[C---:B------:R-:W-:Y:S01]  /*16370*/  VIADD R156, R158.reuse, 0x204 ;  /* 0x000002049e9c7836 */ /* 0x040fe20000000000 */
[----:B------:R-:W-:Y:S01]  /*16380*/  R2UR UR5, R153 ;  /* 0x00000000990572ca */ /* 0x000fe200000e0000 */
[----:B------:R-:W-:Y:S01]  /*16390*/  VIADD R154, R158, 0x202 ;  /* 0x000002029e9a7836 */ /* 0x000fe20000000000 */
[----:B------:R-:W-:Y:S01]  /*163a0*/  R2UR UR4, R152 ;  /* 0x00000000980472ca */ /* 0x000fe200000e0000 */
[----:B------:R-:W-:Y:S01]  /*163b0*/  IMAD.MOV.U32 R152, RZ, RZ, R155 ;  /* 0x000000ffff987224 */ /* 0x000fe200078e009b */
[----:B------:R-:W-:Y:S01]  /*163c0*/  R2UR UR22, R156 ;  /* 0x000000009c1672ca */ /* 0x000fe200000e0000 */
[----:B------:R-:W-:Y:S01]  /*163d0*/  IMAD.MOV.U32 R155, RZ, RZ, 0x40000040 ;  /* 0x40000040ff9b7424 */ /* 0x000fe200078e00ff */
[----:B------:R-:W-:Y:S01]  /*163e0*/  R2UR UR18, R154 ;  /* 0x000000009a1272ca */ /* 0x000fe200000e0000 */
[----:B------:R-:W-:Y:S01]  /*163f0*/  VIADD R156, R158, 0x400 ;  /* 0x000004009e9c7836 */ /* 0x000fe20000000000 */
[----:B------:R-:W-:Y:S01]  /*16400*/  R2UR UR8, R152 ;  /* 0x00000000980872ca */ /* 0x000fe200000e0000 */
[C---:B------:R-:W-:Y:S01]  /*16410*/  VIADD R152, R158.reuse, 0x200 ;  /* 0x000002009e987836 */ /* 0x040fe20000000000 */
[----:B------:R-:W-:Y:S01]  /*16420*/  R2UR UR11, R155 ;  /* 0x000000009b0b72ca */ /* 0x000fe200000e0000 */
[----:B------:R-:W-:Y:S01]  /*16430*/  VIADD R154, R158, 0x402 ;  /* 0x000004029e9a7836 */ /* 0x000fe20000000000 */
[----:B------:R-:W-:Y:S01]  /*16440*/  R2UR UR30, R156 ;  /* 0x000000009c1e72ca */ /* 0x000fe200000e0000 */
[----:B------:R-:W-:Y:S01]  /*16450*/  VIADD R156, R158, 0x406 ;  /* 0x000004069e9c7836 */ /* 0x000fe20000000000 */
[----:B------:R-:W-:Y:S01]  /*16460*/  R2UR UR14, R152 ;  /* 0x00000000980e72ca */ /* 0x000fe200000e0000 */
[----:B------:R-:W-:Y:S01]  /*16470*/  VIADD R152, R158, 0x206 ;  /* 0x000002069e987836 */ /* 0x000fe20000000000 */
[----:B------:R-:W-:Y:S01]  /*16480*/  MOV R235, UR10 ;  /* 0x0000000a00eb7c02 */ /* 0x000fe20008000f00 */
[----:B------:R-:W-:Y:S01]  /*16490*/  UMOV UR10, UR4 ;  /* 0x00000004000a7c82 */ /* 0x000fe20008000000 */
[----:B------:R-:W-:Y:S01]  /*164a0*/  R2UR UR7, R153 ;  /* 0x00000000990772ca */ /* 0x000fe200000e0000 */
[----:B------:R-:W-:Y:S01]  /*164b0*/  IMAD.MOV.U32 R157, RZ, RZ, 0x40000040 ;  /* 0x40000040ff9d7424 */ /* 0x000fe200078e00ff */
[----:B------:R-:W-:Y:S01]  /*164c0*/  R2UR UR26, R152 ;  /* 0x00000000981a72ca */ /* 0x000fe200000e0000 */
[----:B------:R-:W-:Y:S01]  /*164d0*/  VIADD R152, R158, 0x404 ;  /* 0x000004049e987836 */ /* 0x000fe20000000000 */
[----:B------:R-:W-:Y:S01]  /*164e0*/  R2UR UR34, R154 ;  /* 0x000000009a2272ca */ /* 0x000fe200000e0000 */
[----:B------:R-:W-:Y:S01]  /*164f0*/  VIADD R154, R158, 0x604 ;  /* 0x000006049e9a7836 */ /* 0x000fe20000000000 */
[----:B------:R-:W-:Y:S01]  /*16500*/  MOV R159, UR11 ;  /* 0x0000000b009f7c02 */ /* 0x000fe20008000f00 */
[----:B------:R-:W-:Y:S01]  /*16510*/  UMOV UR11, UR5 ;  /* 0x00000005000b7c82 */ /* 0x000fe20008000000 */
[----:B------:R-:W-:Y:S01]  /*16520*/  R2UR UR38, R152 ;  /* 0x00000000982672ca */ /* 0x000fe200000e0000 */
[----:B------:R-:W-:Y:S01]  /*16530*/  VIADD R152, R158, 0x600 ;  /* 0x000006009e987836 */ /* 0x000fe20000000000 */
[----:B------:R-:W-:Y:S01]  /*16540*/  R2UR UR42, R156 ;  /* 0x000000009c2a72ca */ /* 0x000fe200000e0000 */
[----:B------:R-:W-:Y:S01]  /*16550*/  VIADD R156, R158, 0x602 ;  /* 0x000006029e9c7836 */ /* 0x000fe20000000000 */
[----:B------:R-:W-:Y:S01]  /*16560*/  R2UR UR4, R6 ;  /* 0x00000000060472ca */ /* 0x000fe200000e0000 */
[-C--:B------:R-:W-:Y:S01]  /*16570*/  FMUL.FTZ R28, R28, R23.reuse ;  /* 0x000000171c1c7220 */ /* 0x080fe20000410000 */
[----:B------:R-:W-:Y:S01]  /*16580*/  R2UR UR46, R152 ;  /* 0x00000000982e72ca */ /* 0x000fe200000e0000 */
[----:B------:R-:W-:Y:S01]  /*16590*/  VIADD R152, R158, 0x606 ;  /* 0x000006069e987836 */ /* 0x000fe20000000000 */
[----:B------:R-:W-:Y:S01]  /*165a0*/  R2UR UR5, R7 ;  /* 0x00000000070572ca */ /* 0x000fe200000e0000 */
        /* <DEDUP_REMOVED lines=61> */
[C---:B------:R-:W-:Y:S01]  /*16980*/  R2UR UR9, R153.reuse ;  /* 0x00000000990972ca */ /* 0x040fe200000e0000 */
[----:B------:R-:W-:Y:S01]  /*16990*/  IMAD.MOV.U32 R23, RZ, RZ, R159 ;  /* 0x000000ffff177224 */ /* 0x000fe200078e009f */
[----:B------:R-:W-:Y:S01]  /*169a0*/  R2UR UR15, R153 ;  /* 0x00000000990f72ca */ /* 0x000fe200000e0000 */
[-C--:B------:R-:W-:Y:S01]  /*169b0*/  FMUL.FTZ R26, R26, R0.reuse ;  /* 0x000000001a1a7220 */ /* 0x080fe20000410000 */
        /* <DEDUP_REMOVED lines=28> */
[----:B------:R-:W-:Y:S01]  /*16b80*/  WARPGROUP.ARRIVE ;  /* 0x00000000000079c5 */ /* 0x000fe20000000000 */
[----:B------:R-:W-:Y:S01]  /*16b90*/  R2UR UR12, R214 ;  /* 0x00000000d60c72ca */ /* 0x000fe200000e0000 */
[-C--:B------:R-:W-:Y:S01]  /*16ba0*/  FMUL.FTZ R55, R55, R0.reuse ;  /* 0x0000000037377220 */ /* 0x080fe20000410000 */
[----:B------:R-:W-:Y:S01]  /*16bb0*/  R2UR UR13, R215 ;  /* 0x00000000d70d72ca */ /* 0x000fe200000e0000 */
[-C--:B------:R-:W-:Y:S01]  /*16bc0*/  FMUL.FTZ R58, R58, R0.reuse ;  /* 0x000000003a3a7220 */ /* 0x080fe20000410000 */
[----:B------:R-:W-:Y:S01]  /*16bd0*/  R2UR UR16, R212 ;  /* 0x00000000d41072ca */ /* 0x000fe200000e0000 */
[----:B------:R-:W-:Y:S01]  /*16be0*/  HGMMA.64x64x16.F32.BF16 R152, gdesc[UR4], RZ, !UPT, gsb0 ;  /* 0x00e00000049879f0 */ /* 0x000fe2000c0018ff */
[----:B------:R-:W-:Y:S01]  /*16bf0*/  UMOV UR6, UR8 ;  /* 0x0000000800067c82 */ /* 0x000fe20008000000 */
[----:B------:R-:W-:Y:S01]  /*16c00*/  UMOV UR7, UR9 ;  /* 0x0000000900077c82 */ /* 0x000fe20008000000 */
        /* <DEDUP_REMOVED lines=75> */
[----:B------:R-:W-:Y:S02]  /*170c0*/  R2UR UR11, R23 ;  /* 0x00000000170b72ca */ /* 0x000fe400000e0000 */
[----:B------:R-:W-:Y:S02]  /*170d0*/  R2UR UR10, R235 ;  /* 0x00000000eb0a72ca */ /* 0x000fe400000e0000 */
[----:B------:R-:W-:Y:S02]  /*170e0*/  R2UR UR8, R216 ;  /* 0x00000000d80872ca */ /* 0x000fe400000e0000 */
[----:B------:R-:W-:Y:S01]  /*170f0*/  R2UR UR9, R217 ;  /* 0x00000000d90972ca */ /* 0x000fe200000e0000 */
        /* <DEDUP_REMOVED lines=45> */
.L_x_1576:
[----:B------:R-:W-:Y:S01]  /*173d0*/  SHF.L.U32 R23, R218, 0x1f, RZ ;  /* 0x0000001fda177819 */ /* 0x000fe200000006ff */
[----:B------:R-:W-:-:S04]  /*173e0*/  IMAD R0, R22, 0x8, R16 ;  /* 0x0000000816007824 */ /* 0x000fc800078e0210 */
[----:B------:R0:W1:Y:S01]  /*173f0*/  SYNCS.PHASECHK.TRANS64.TRYWAIT P3, [R0+URZ+0x30850], R23 ;  /* 0x03085017000075a7 */ /* 0x000062000806017f */
[----:B------:R-:W-:Y:S05]  /*17400*/  @!P0 BRA `(.L_x_1577) ;  /* 0x0000000000048947 */ /* 0x000fea0003800000 */
[----:B------:R-:W-:Y:S01]  /*17410*/  BPT.TRAP 0x1 ;  /* 0x000000040000795c */ /* 0x000fe20000300000 */
.L_x_1577:
[----:B------:R-:W-:Y:S04]  /*17420*/  BSSY B2, `(.L_x_1578) ;  /* 0x0000004000027945 */ /* 0x000fe80003800000 */
[----:B-1----:R-:W-:Y:S05]  /*17430*/  @P3 BRA `(.L_x_1579) ;  /* 0x0000000000083947 */ /* 0x002fea0003800000 */
[----:B------:R-:W1:Y:S02]  /*17440*/  SYNCS.PHASECHK.TRANS64.TRYWAIT P3, [R0+URZ+0x30850], R23 ;  /* 0x03085017000075a7 */ /* 0x000e64000806017f */
[----:B-1----:R-:W-:Y:S05]  /*17450*/  @!P3 BRA `(.L_x_1580) ;  /* 0x000001380000b947 */ /* 0x002fea0003800000 */
.L_x_1579:
[----:B------:R-:W-:Y:S05]  /*17460*/  BSYNC B2 ;  /* 0x0000000000027941 */ /* 0x000fea0003800000 */
.L_x_1578:
[----:B01----:R-:W-:Y:S01]  /*17470*/  VIADD R23, R16, 0x400 ;  /* 0x0000040010177836 */ /* 0x003fe20000000000 */
[----:B------:R-:W-:Y:S01]  /*17480*/  WARPGROUP.ARRIVE ;  /* 0x00000000000079c5 */ /* 0x000fe20000000000 */
[----:B------:R-:W2:Y:S01]  /*17490*/  LDL R218, [R1+0x24] ;  /* 0x0000240001da7983 */ /* 0x000ea20000100800 */
[----:B------:R-:W-:Y:S01]  /*174a0*/  @!P1 VIADD R2, R2, 0x30840 ;  /* 0x0003084002029836 */ /* 0x000fe20000000000 */
[----:B------:R-:W-:Y:S01]  /*174b0*/  ULDC UR5, c[0x0][0x9d8] ;  /* 0x0002760000057ab9 */ /* 0x000fe20000000800 */
[----:B------:R-:W-:Y:S01]  /*174c0*/  SHF.R.U32.HI R23, RZ, 0x4, R23 ;  /* 0x00000004ff177819 */ /* 0x000fe20000011617 */
[----:B------:R-:W-:Y:S01]  /*174d0*/  FMUL.FTZ R161, R161, UR5 ;  /* 0x00000005a1a17c20 */ /* 0x000fe20008410000 */
[----:B------:R-:W-:Y:S01]  /*174e0*/  FMUL.FTZ R169, R169, UR5 ;  /* 0x00000005a9a97c20 */ /* 0x000fe20008410000 */
[----:B------:R-:W-:Y:S01]  /*174f0*/  @!P1 PRMT R2, RZ, 0x654, R2 ;  /* 0x00000654ff029816 */ /* 0x000fe20000000002 */
[----:B------:R-:W-:Y:S01]  /*17500*/  FMUL.FTZ R173, R173, UR5 ;  /* 0x00000005adad7c20 */ /* 0x000fe20008410000 */
[----:B------:R-:W-:Y:S01]  /*17510*/  LOP3.LUT R23, R23, 0x3fff, RZ, 0xc0, !PT ;  /* 0x00003fff17177812 */ /* 0x000fe200078ec0ff */
[----:B------:R-:W-:Y:S01]  /*17520*/  FMUL.FTZ R177, R177, UR5 ;  /* 0x00000005b1b17c20 */ /* 0x000fe20008410000 */
[----:B------:R-:W0:Y:S02]  /*17530*/  MUFU.TANH R161, R161 ;  /* 0x000000a100a17308 */ /* 0x000e240000002400 */
[----:B------:R-:W-:-:S05]  /*17540*/  LOP3.LUT R23, R23, 0x2000000, RZ, 0xfc, !PT ;  /* 0x0200000017177812 */ /* 0x000fca00078efcff */
[----:B------:R-:W-:Y:S01]  /*17550*/  IMAD R22, R22, 0x800, R23 ;  /* 0x0000080016167824 */ /* 0x000fe200078e0217 */
[----:B------:R-:W1:Y:S01]  /*17560*/  MUFU.TANH R169, R169 ;  /* 0x000000a900a97308 */ /* 0x000e620000002400 */
[----:B------:R-:W-:-:S03]  /*17570*/  IMAD.MOV.U32 R23, RZ, RZ, 0x40000040 ;  /* 0x40000040ff177424 */ /* 0x000fc600078e00ff */
[----:B------:R-:W-:Y:S02]  /*17580*/  R2UR UR6, R22 ;  /* 0x00000000160672ca */ /* 0x000fe400000e0000 */
[----:B------:R-:W-:Y:S01]  /*17590*/  R2UR UR7, R23 ;  /* 0x00000000170772ca */ /* 0x000fe200000e0000 */
[----:B------:R-:W-:Y:S01]  /*175a0*/  IMAD.MOV.U32 R23, RZ, RZ, 0x40000040 ;  /* 0x40000040ff177424 */ /* 0x000fe200078e00ff */
[----:B------:R-:W3:Y:S08]  /*175b0*/  MUFU.TANH R173, R173 ;  /* 0x000000ad00ad7308 */ /* 0x000ef00000002400 */
[----:B------:R-:W4:Y:S03]  /*175c0*/  MUFU.TANH R177, R177 ;  /* 0x000000b100b17308 */ /* 0x000f260000002400 */
[----:B------:R-:W-:Y:S01]  /*175d0*/  HGMMA.64x256x16.F32.BF16 R24, R196, gdesc[UR4].tnspB, R24, gsb0 ;  /* 0x43e00004c4187df0 */ /* 0x000fe20008001818 */
[----:B--2---:R-:W-:-:S02]  /*175e0*/  R2UR UR4, R218 ;  /* 0x00000000da0472ca */ /* 0x004fc400000e0000 */
[----:B------:R-:W-:Y:S02]  /*175f0*/  WARPGROUP.DEPBAR.LE gsb0, 0x0 ;  /* 0x00008000000079c5 */ /* 0x000fe40000010000 */
[----:B------:R-:W-:Y:S01]  /*17600*/  VIADD R196, R22, 0x80 ;  /* 0x0000008016c47836 */ /* 0x000fe20000000000 */
[----:B------:R-:W-:Y:S01]  /*17610*/  WARPGROUP.ARRIVE ;  /* 0x00000000000079c5 */ /* 0x000fe20000000000 */
[----:B------:R-:W-:-:S03]  /*17620*/  IMAD.MOV.U32 R197, RZ, RZ, 0x40000040 ;  /* 0x40000040ffc57424 */ /* 0x000fc600078e00ff */
[----:B------:R-:W-:Y:S02]  /*17630*/  R2UR UR6, R196 ;  /* 0x00000000c40672ca */ /* 0x000fe400000e0000 */
[----:B------:R-:W-:-:S15]  /*17640*/  R2UR UR7, R197 ;  /* 0x00000000c50772ca */ /* 0x000fde00000e0000 */
[----:B------:R-:W-:-:S01]  /*17650*/  NOP ;  /* 0x0000000000007918 */ /* 0x000fc20000000000 */
[----:B------:R-:W-:Y:S03]  /*17660*/  HGMMA.64x256x16.F32.BF16 R24, R192, gdesc[UR4].tnspB, R24, gsb0 ;  /* 0x43e00004c0187df0 */ /* 0x000fe60008001818 */
[----:B------:R-:W-:Y:S02]  /*17670*/  WARPGROUP.DEPBAR.LE gsb0, 0x0 ;  /* 0x00008000000079c5 */ /* 0x000fe40000010000 */
[C---:B------:R-:W-:Y:S01]  /*17680*/  VIADD R192, R22.reuse, 0x100 ;  /* 0x0000010016c07836 */ /* 0x040fe20000000000 */
[----:B------:R-:W-:Y:S01]  /*17690*/  WARPGROUP.ARRIVE ;  /* 0x00000000000079c5 */ /* 0x000fe20000000000 */
[----:B------:R-:W-:Y:S02]  /*176a0*/  IMAD.MOV.U32 R193, RZ, RZ, 0x40000040 ;  /* 0x40000040ffc17424 */ /* 0x000fe400078e00ff */
[----:B------:R-:W-:Y:S01]  /*176b0*/  VIADD R22, R22, 0x180 ;  /* 0x0000018016167836 */ /* 0x000fe20000000000 */
[----:B------:R-:W-:-:S02]  /*176c0*/  R2UR UR6, R192 ;  /* 0x00000000c00672ca */ /* 0x000fc400000e0000 */
[----:B------:R-:W-:-:S15]  /*176d0*/  R2UR UR7, R193 ;  /* 0x00000000c10772ca */ /* 0x000fde00000e0000 */
[----:B------:R-:W-:-:S01]  /*176e0*/  NOP ;  /* 0x0000000000007918 */ /* 0x000fc20000000000 */
        /* <DEDUP_REMOVED lines=17> */
[----:B------:R-:W2:Y:S08]  /*17800*/  MUFU.TANH R23, R23 ;  /* 0x0000001700177308 */ /* 0x000eb00000002400 */
        /* <DEDUP_REMOVED lines=14> */
[----:B------:R-:W-:-:S06]  /*178f0*/  WARPGROUP.ARRIVE ;  /* 0x00000000000079c5 */ /* 0x000fcc0000000000 */
[----:B------:R-:W-:Y:S03]  /*17900*/  HGMMA.64x256x16.F32.BF16 R24, R184, gdesc[UR4].tnspB, R24, gsb0 ;  /* 0x43e00004b8187df0 */ /* 0x000fe60008001818 */
[----:B------:R-:W-:Y:S02]  /*17910*/  WARPGROUP.DEPBAR.LE gsb0, 0x0 ;  /* 0x00008000000079c5 */ /* 0x000fe40000010000 */
[----:B------:R-:W-:Y:S01]  /*17920*/  FMUL.FTZ R185, R164, UR5 ;  /* 0x00000005a4b97c20 */ /* 0x000fe20008410000 */
[----:B------:R5:W-:Y:S01]  /*17930*/  @!P1 SYNCS.ARRIVE.TRANS64.RED.A1T0 RZ, [R2+URZ], RZ ;  /* 0x000000ff02ff99a7 */ /* 0x000be2000810043f */
[----:B------:R-:W-:Y:S01]  /*17940*/  FMUL.FTZ R164, R167, UR5 ;  /* 0x00000005a7a47c20 */ /* 0x000fe20008410000 */
[----:B------:R-:W-:Y:S01]  /*17950*/  FMUL.FTZ R186, R165, UR5 ;  /* 0x00000005a5ba7c20 */ /* 0x000fe20008410000 */
[----:B------:R-:W-:Y:S01]  /*17960*/  FMUL.FTZ R167, R168, UR5 ;  /* 0x00000005a8a77c20 */ /* 0x000fe20008410000 */
[----:B------:R-:W-:Y:S01]  /*17970*/  FMUL.FTZ R165, R170, UR5 ;  /* 0x00000005aaa57c20 */ /* 0x000fe20008410000 */
[----:B------:R-:W-:Y:S01]  /*17980*/  FMUL.FTZ R187, R172, UR5 ;  /* 0x00000005acbb7c20 */ /* 0x000fe20008410000 */
[----:B------:R-:W-:Y:S01]  /*17990*/  FMUL.FTZ R168, R174, UR5 ;  /* 0x00000005aea87c20 */ /* 0x000fe20008410000 */
[----:B------:R-:W-:Y:S01]  /*179a0*/  FMUL.FTZ R170, R175, UR5 ;  /* 0x00000005afaa7c20 */ /* 0x000fe20008410000 */
[----:B-----5:R-:W-:-:S02]  /*179b0*/  IMAD.SHL.U32 R2, R5, 0x40, RZ ;  /* 0x0000004005027824 */ /* 0x020fc400078e00ff */
        /* <DEDUP_REMOVED lines=8> */
[----:B------:R-:W-:-:S03]  /*17a40*/  ULDC UR5, c[0x0][0x9e0] ;  /* 0x0002780000057ab9 */ /* 0x000fc60000000800 */
[----:B------:R-:W-:-:S04]  /*17a50*/  IMAD.IADD R156, R156, 0x1, -R224 ;  /* 0x000000019c9c7824 */ /* 0x000fc800078e0ae0 */
[----:B------:R-:W0:Y:S01]  /*17a60*/  MUFU.TANH R184, R184 ;  /* 0x000000b800b87308 */ /* 0x000e220000002400 */
[----:B------:R-:W-:-:S04]  /*17a70*/  IMAD R156, R234, -0x2, R156 ;  /* 0xfffffffeea9c7824 */ /* 0x000fc800078e029c */
        /* <DEDUP_REMOVED lines=17> */
[----:B------:R-:W2:Y:S01]  /*17b90*/  LDL R218, [R1+0x8] ;  /* 0x0000080001da7983 */ /* 0x000ea20000100800 */
[----:B------:R-:W-:Y:S01]  /*17ba0*/  BSSY B2, `(.L_x_1582) ;  /* 0x0000013000027945 */ /* 0x000fe20003800000 */
[----:B--2---:R-:W-:-:S05]  /*17bb0*/  IMAD.IADD R188, R231, 0x1, R218 ;  /* 0x00000001e7bc7824 */ /* 0x004fca00078e02da */
[----:B------:R-:W-:-:S13]  /*17bc0*/  ISETP.GT.AND P3, PT, R188, -0x1, PT ;  /* 0xffffffffbc00780c */ /* 0x000fda0003f64270 */
[----:B------:R-:W-:Y:S05]  /*17bd0*/  @P3 BRA `(.L_x_1583) ;  /* 0x0000000000243947 */ /* 0x000fea0003800000 */
[----:B------:R-:W-:Y:S01]  /*17be0*/  ULDC UR4, c[0x0][0x9e4] ;  /* 0x0002790000047ab9 */ /* 0x000fe20000000800 */
[----:B------:R-:W-:Y:S01]  /*17bf0*/  LOP3.LUT R188, RZ, R188, RZ, 0x33, !PT ;  /* 0x000000bcffbc7212 */ /* 0x000fe200078e33ff */
[----:B------:R-:W-:-:S05]  /*17c00*/  IMAD.U32 R189, RZ, RZ, UR4 ;  /* 0x00000004ffbd7e24 */ /* 0x000fca000f8e00ff */
[----:B------:R-:W-:-:S13]  /*17c10*/  ISETP.NE.AND P3, PT, R189, 0x1, PT ;  /* 0x00000001bd00780c */ /* 0x000fda0003f65270 */
[----:B------:R-:W1:Y:S02]  /*17c20*/  @P3 LDC.64 R156, c[0x0][0x9e8] ;  /* 0x00027a00ff9c3b82 */ /* 0x000e640000000a00 */
[----:B-1----:R-:W-:-:S05]  /*17c30*/  @P3 IMAD.HI.U32 R156, R188, R156, RZ ;  /* 0x0000009cbc9c3227 */ /* 0x002fca00078e00ff */
[----:B------:R-:W-:-:S04]  /*17c40*/  @P3 SHF.R.U32.HI R188, RZ, R157, R156 ;  /* 0x0000009dffbc3219 */ /* 0x000fc8000001169c */
[----:B------:R-:W-:Y:S01]  /*17c50*/  LOP3.LUT R188, RZ, R188, RZ, 0x33, !PT ;  /* 0x000000bcffbc7212 */ /* 0x000fe200078e33ff */
[----:B------:R-:W-:Y:S06]  /*17c60*/  BRA `(.L_x_1584) ;  /* 0x0000000000187947 */ /* 0x000fec0003800000 */
.L_x_1583:
[----:B------:R-:W-:Y:S02]  /*17c70*/  ULDC UR4, c[0x0][0x9e4] ;  /* 0x0002790000047ab9 */ /* 0x000fe40000000800 */
[----:B------:R-:W-:-:S05]  /*17c80*/  IMAD.U32 R189, RZ, RZ, UR4 ;  /* 0x00000004ffbd7e24 */ /* 0x000fca000f8e00ff */
[----:B------:R-:W-:-:S13]  /*17c90*/  ISETP.NE.AND P3, PT, R189, 0x1, PT ;  /* 0x00000001bd00780c */ /* 0x000fda0003f65270 */
[----:B------:R-:W1:Y:S02]  /*17ca0*/  @P3 LDC.64 R156, c[0x0][0x9e8] ;  /* 0x00027a00ff9c3b82 */ /* 0x000e640000000a00 */
[----:B-1----:R-:W-:-:S05]  /*17cb0*/  @P3 IMAD.HI.U32 R156, R188, R156, RZ ;  /* 0x0000009cbc9c3227 */ /* 0x002fca00078e00ff */
[----:B------:R-:W-:-:S07]  /*17cc0*/  @P3 SHF.R.U32.HI R188, RZ, R157, R156 ;  /* 0x0000009dffbc3219 */ /* 0x000fce000001169c */
.L_x_1584:
[----:B------:R-:W-:Y:S05]  /*17cd0*/  BSYNC B2 ;  /* 0x0000000000027941 */ /* 0x000fea0003800000 */
.L_x_1582:
[----:B------:R-:W-:-:S04]  /*17ce0*/  IMAD R188, R188, R189, -R2 ;  /* 0x000000bdbcbc7224 */ /* 0x000fc800078e0a02 */
[----:B------:R-:W-:-:S05]  /*17cf0*/  IMAD R188, R234, -0x2, R188 ;  /* 0xfffffffeeabc7824 */ /* 0x000fca00078e02bc */
[----:B------:R-:W-:Y:S02]  /*17d00*/  VIMNMX R180, R180, R188, !PT ;  /* 0x000000bcb4b47248 */ /* 0x000fe40007fe0100 */
[----:B------:R-:W-:-:S07]  /*17d10*/  VIADDMNMX R181, R188, R189, R181, PT ;  /* 0x000000bdbcb57246 */ /* 0x000fce00038001b5 */
.L_x_1581:
[----:B------:R-:W-:Y:S02]  /*17d20*/  ISETP.GT.AND P3, PT, R5, -0x1, PT ;  /* 0xffffffff0500780c */ /* 0x000fe40003f64270 */
[----:B------:R-:W-:Y:S02]  /*17d30*/  IADD3 R183, R183, 0x8, R231 ;  /* 0x00000008b7b77810 */ /* 0x000fe40007ffe0e7 */
[C---:B------:R-:W-:Y:S02]  /*17d40*/  ISETP.GT.AND P4, PT, R180.reuse, RZ, P3 ;  /* 0x000000ffb400720c */ /* 0x040fe40001f84270 */
[C---:B------:R-:W-:Y:S02]  /*17d50*/  ISETP.GT.AND P6, PT, R180.reuse, 0x1, P3 ;  /* 0x00000001b400780c */ /* 0x040fe40001fc4270 */
[----:B------:R-:W-:Y:S02]  /*17d60*/  ISETP.LT.OR P5, PT, R181, 0x1, P4 ;  /* 0x00000001b500780c */ /* 0x000fe400027a1670 */
[----:B------:R-:W-:-:S02]  /*17d70*/  ISETP.GT.AND P4, PT, R180, 0x8, P3 ;  /* 0x00000008b400780c */ /* 0x000fc40001f84270 */
[----:B------:R-:W-:Y:S02]  /*17d80*/  FSEL R23, R23, -INF , !P5 ;  /* 0xff80000017177808 */ /* 0x000fe40006800000 */
[----:B------:R-:W-:Y:S02]  /*17d90*/  ISETP.GT.AND P5, PT, R180, 0x9, P3 ;  /* 0x00000009b400780c */ /* 0x000fe40001fa4270 */
[C---:B------:R-:W-:Y:S02]  /*17da0*/  ISETP.LT.OR P6, PT, R181.reuse, 0x2, P6 ;  /* 0x00000002b500780c */ /* 0x040fe400037c1670 */
[C---:B------:R-:W-:Y:S02]  /*17db0*/  ISETP.LT.OR P4, PT, R181.reuse, 0x9, P4 ;  /* 0x00000009b500780c */ /* 0x040fe40002781670 */
[----:B------:R-:W-:Y:S02]  /*17dc0*/  ISETP.LT.OR P5, PT, R181, 0xa, P5 ;  /* 0x0000000ab500780c */ /* 0x000fe40002fa1670 */
[----:B0-----:R-:W-:-:S02]  /*17dd0*/  FSEL R152, R152, -INF , !P6 ;  /* 0xff80000098987808 */ /* 0x001fc40007000000 */
[----:B------:R-:W-:Y:S02]  /*17de0*/  FSEL R154, R154, -INF , !P4 ;  /* 0xff8000009a9a7808 */ /* 0x000fe40006000000 */
[----:B------:R-:W-:Y:S02]  /*17df0*/  FSEL R184, R184, -INF , !P5 ;  /* 0xff800000b8b87808 */ /* 0x000fe40006800000 */
[C---:B------:R-:W-:Y:S02]  /*17e00*/  ISETP.GT.AND P6, PT, R180.reuse, 0x10, P3 ;  /* 0x00000010b400780c */ /* 0x040fe40001fc4270 */
[C---:B------:R-:W-:Y:S02]  /*17e10*/  ISETP.GT.AND P4, PT, R180.reuse, 0x11, P3 ;  /* 0x00000011b400780c */ /* 0x040fe40001f84270 */
        /* <DEDUP_REMOVED lines=10> */
[C---:B------:R-:W-:Y:S02]  /*17ec0*/  ISETP.LT.OR P6, PT, R181.reuse, 0x1a, P6 ;  /* 0x0000001ab500780c */ /* 0x040fe400037c1670 */
[C---:B------:R-:W-:Y:S02]  /*17ed0*/  ISETP.LT.OR P4, PT, R181.reuse, 0x21, P4 ;  /* 0x00000021b500780c */ /* 0x040fe40002781670 */
[----:B------:R-:W-:Y:S02]  /*17ee0*/  ISETP.LT.OR P5, PT, R181, 0x22, P5 ;  /* 0x00000022b500780c */ /* 0x000fe40002fa1670 */
[----:B------:R-:W-:-:S02]  /*17ef0*/  FSEL R186, R186, -INF , !P6 ;  /* 0xff800000baba7808 */ /* 0x000fc40007000000 */
        /* <DEDUP_REMOVED lines=17> */
[----:B------:R-:W-:-:S02]  /*18010*/  IADD3 R182, R182, 0x8, R231 ;  /* 0x00000008b6b67810 */ /* 0x000fc40007ffe0e7 */
[----:B------:R-:W-:Y:S02]  /*18020*/  FSEL R177, R177, -INF , !P6 ;  /* 0xff800000b1b17808 */ /* 0x000fe40007000000 */
[----:B------:R-:W-:Y:S02]  /*18030*/  FSEL R178, R178, -INF , !P4 ;  /* 0xff800000b2b27808 */ /* 0x000fe40006000000 */
[----:B------:R-:W-:Y:S01]  /*18040*/  FSEL R179, R179, -INF , !P5 ;  /* 0xff800000b3b37808 */ /* 0x000fe20006800000 */
[----:B------:R-:W-:Y:S06]  /*18050*/  @!P2 BRA `(.L_x_1585) ;  /* 0x000000000068a947 */ /* 0x000fec0003800000 */
[----:B------:R-:W-:Y:S01]  /*18060*/  ISETP.GT.AND P4, PT, R230, -0x1, PT ;  /* 0xffffffffe600780c */ /* 0x000fe20003f84270 */
[----:B------:R-:W-:-:S12]  /*18070*/  BSSY B2, `(.L_x_1586) ;  /* 0x0000014000027945 */ /* 0x000fd80003800000 */
[----:B------:R-:W-:Y:S05]  /*18080*/  @P4 BRA `(.L_x_1587) ;  /* 0x00000000002c4947 */ /* 0x000fea0003800000 */
[----:B------:R-:W2:Y:S01]  /*18090*/  LDL R188, [R1+0x28] ;  /* 0x0000280001bc7983 */ /* 0x000ea20000100800 */
[----:B------:R-:W-:Y:S02]  /*180a0*/  ULDC UR4, c[0x0][0x9e4] ;  /* 0x0002790000047ab9 */ /* 0x000fe40000000800 */
[----:B------:R-:W-:-:S05]  /*180b0*/  IMAD.U32 R180, RZ, RZ, UR4 ;  /* 0x00000004ffb47e24 */ /* 0x000fca000f8e00ff */
[----:B------:R-:W-:-:S13]  /*180c0*/  ISETP.NE.AND P4, PT, R180, 0x1, PT ;  /* 0x00000001b400780c */ /* 0x000fda0003f85270 */
[----:B------:R-:W0:Y:S01]  /*180d0*/  @P4 LDC.64 R156, c[0x0][0x9e8] ;  /* 0x00027a00ff9c4b82 */ /* 0x000e220000000a00 */
[----:B--2---:R-:W-:-:S05]  /*180e0*/  VIADD R181, R188, 0x8 ;  /* 0x00000008bcb57836 */ /* 0x004fca0000000000 */
[----:B------:R-:W-:-:S05]  /*180f0*/  LOP3.LUT R181, RZ, R181, RZ, 0x33, !PT ;  /* 0x000000b5ffb57212 */ /* 0x000fca00078e33ff */
[----:B0-----:R-:W-:-:S05]  /*18100*/  @P4 IMAD.HI.U32 R156, R181, R156, RZ ;  /* 0x0000009cb59c4227 */ /* 0x001fca00078e00ff */
[----:B------:R-:W-:-:S04]  /*18110*/  @P4 SHF.R.U32.HI R181, RZ, R157, R156 ;  /* 0x0000009dffb54219 */ /* 0x000fc8000001169c */
[----:B------:R-:W-:Y:S01]  /*18120*/  LOP3.LUT R181, RZ, R181, RZ, 0x33, !PT ;  /* 0x000000b5ffb57212 */ /* 0x000fe200078e33ff */
[----:B------:R-:W-:Y:S06]  /*18130*/  BRA `(.L_x_1588) ;  /* 0x00000000001c7947 */ /* 0x000fec0003800000 */
.L_x_1587:
[----:B------:R-:W-:Y:S01]  /*18140*/  ULDC UR4, c[0x0][0x9e4] ;  /* 0x0002790000047ab9 */ /* 0x000fe20000000800 */
[----:B------:R-:W-:Y:S02]  /*18150*/  IMAD.MOV.U32 R181, RZ, RZ, R230 ;  /* 0x000000ffffb57224 */ /* 0x000fe400078e00e6 */
[----:B------:R-:W-:-:S05]  /*18160*/  IMAD.U32 R180, RZ, RZ, UR4 ;  /* 0x00000004ffb47e24 */ /* 0x000fca000f8e00ff */
[----:B------:R-:W-:-:S13]  /*18170*/  ISETP.NE.AND P4, PT, R180, 0x1, PT ;  /* 0x00000001b400780c */ /* 0x000fda0003f85270 */
[----:B------:R-:W0:Y:S02]  /*18180*/  @P4 LDC.64 R156, c[0x0][0x9e8] ;  /* 0x00027a00ff9c4b82 */ /* 0x000e240000000a00 */
[----:B0-----:R-:W-:-:S05]  /*18190*/  @P4 IMAD.HI.U32 R156, R230, R156, RZ ;  /* 0x0000009ce69c4227 */ /* 0x001fca00078e00ff */
[----:B------:R-:W-:-:S07]  /*181a0*/  @P4 SHF.R.U32.HI R181, RZ, R157, R156 ;  /* 0x0000009dffb54219 */ /* 0x000fce000001169c */
.L_x_1588:
[----:B------:R-:W-:Y:S05]  /*181b0*/  BSYNC B2 ;  /* 0x0000000000027941 */ /* 0x000fea0003800000 */
.L_x_1586:
[----:B------:R-:W-:-:S04]  /*181c0*/  IMAD R2, R181, R180, -R2 ;  /* 0x000000b4b5027224 */ /* 0x000fc800078e0a02 */
[----:B------:R-:W-:-:S05]  /*181d0*/  IMAD R2, R234, -0x2, R2 ;  /* 0xfffffffeea027824 */ /* 0x000fca00078e0202 */
[----:B------:R-:W-:Y:S02]  /*181e0*/  VIMNMX R182, R182, R2, !PT ;  /* 0x00000002b6b67248 */ /* 0x000fe40007fe0100 */
[----:B------:R-:W-:-:S07]  /*181f0*/  VIADDMNMX R183, R2, R180, R183, PT ;  /* 0x000000b402b77246 */ /* 0x000fce00038001b7 */
.L_x_1585:
[----:B------:R-:W-:Y:S01]  /*18200*/  @!P1 VIADD R0, R0, 0x30860 ;  /* 0x0003086000009836 */ /* 0x000fe20000000000 */
[----:B------:R-:W2:Y:S01]  /*18210*/  LDL R180, [R1+0x2c] ;  /* 0x00002c0001b47983 */ /* 0x000ea20000100800 */
[----:B------:R-:W-:Y:S01]  /*18220*/  ULDC UR4, c[0x0][0x988] ;  /* 0x0002620000047ab9 */ /* 0x000fe20000000800 */
[C---:B------:R-:W-:Y:S01]  /*18230*/  ISETP.GT.AND P6, PT, R182.reuse, 0x9, P3 ;  /* 0x00000009b600780c */ /* 0x040fe20001fc4270 */
[----:B------:R-:W-:Y:S01]  /*18240*/  IMAD.MOV.U32 R218, RZ, RZ, R232 ;  /* 0x000000ffffda7224 */ /* 0x000fe200078e00e8 */
[----:B------:R-:W-:Y:S02]  /*18250*/  @!P1 PRMT R0, RZ, 0x654, R0 ;  /* 0x00000654ff009816 */ /* 0x000fe40000000000 */
[----:B------:R-:W-:Y:S02]  /*18260*/  ISETP.LT.OR P6, PT, R183, 0xa, P6 ;  /* 0x0000000ab700780c */ /* 0x000fe400037c1670 */
[----:B------:R0:W-:Y:S01]  /*18270*/  @!P1 SYNCS.ARRIVE.TRANS64.RED.A1T0 RZ, [R0+URZ], RZ ;  /* 0x000000ff00ff99a7 */ /* 0x0001e2000810043f */
[----:B------:R-:W-:-:S02]  /*18280*/  ISETP.GT.AND P5, PT, R182, 0x1, P3 ;  /* 0x00000001b600780c */ /* 0x000fc40001fa4270 */
[----:B------:R-:W-:Y:S02]  /*18290*/  FSEL R158, R158, -INF , !P6 ;  /* 0xff8000009e9e7808 */ /* 0x000fe40007000000 */
[----:B------:R-:W-:Y:S02]  /*182a0*/  ISETP.GT.AND P6, PT, R182, 0x18, P3 ;  /* 0x00000018b600780c */ /* 0x000fe40001fc4270 */
[----:B------:R-:W-:Y:S02]  /*182b0*/  ISETP.LT.OR P5, PT, R183, 0x2, P5 ;  /* 0x00000002b700780c */ /* 0x000fe40002fa1670 */
[----:B0-----:R-:W-:Y:S02]  /*182c0*/  FMNMX.FTZ R0, R23, R3, !PT ;  /* 0x0000000317007209 */ /* 0x001fe40007810000 */
[----:B------:R-:W-:Y:S02]  /*182d0*/  ISETP.LT.OR P6, PT, R183, 0x19, P6 ;  /* 0x00000019b700780c */ /* 0x000fe400037c1670 */
[----:B------:R-:W-:-:S02]  /*182e0*/  FMNMX.FTZ R0, R152, R0, !PT ;  /* 0x0000000098007209 */ /* 0x000fc40007810000 */
[----:B------:R-:W-:Y:S02]  /*182f0*/  FSEL R163, R163, -INF , !P6 ;  /* 0xff800000a3a37808 */ /* 0x000fe40007000000 */
[----:B------:R-:W-:Y:S02]  /*18300*/  FMNMX.FTZ R0, R154, R0, !PT ;  /* 0x000000009a007209 */ /* 0x000fe40007810000 */
[----:B------:R-:W-:Y:S02]  /*18310*/  ISETP.GT.AND P6, PT, R182, 0x21, P3 ;  /* 0x00000021b600780c */ /* 0x000fe40001fc4270 */
[----:B------:R-:W-:Y:S02]  /*18320*/  FMNMX.FTZ R0, R184, R0, !PT ;  /* 0x00000000b8007209 */ /* 0x000fe40007810000 */
[----:B------:R-:W-:Y:S02]  /*18330*/  ISETP.LT.OR P6, PT, R183, 0x22, P6 ;  /* 0x00000022b700780c */ /* 0x000fe400037c1670 */
[----:B------:R-:W-:-:S02]  /*18340*/  FMNMX.FTZ R0, R159, R0, !PT ;  /* 0x000000009f007209 */ /* 0x000fc40007810000 */
[----:B------:R-:W-:Y:S02]  /*18350*/  FSEL R166, R166, -INF , !P6 ;  /* 0xff800000a6a67808 */ /* 0x000fe40007000000 */
[----:B------:R-:W-:Y:S02]  /*18360*/  FMNMX.FTZ R0, R161, R0, !PT ;  /* 0x00000000a1007209 */ /* 0x000fe40007810000 */
[----:B------:R-:W-:Y:S02]  /*18370*/  ISETP.GT.AND P6, PT, R182, RZ, P3 ;  /* 0x000000ffb600720c */ /* 0x000fe40001fc4270 */
[----:B------:R-:W-:Y:S02]  /*18380*/  FMNMX.FTZ R0, R185, R0, !PT ;  /* 0x00000000b9007209 */ /* 0x000fe40007810000 */
[----:B------:R-:W-:Y:S02]  /*18390*/  ISETP.LT.OR P6, PT, R183, 0x1, P6 ;  /* 0x00000001b700780c */ /* 0x000fe400037c1670 */
[----:B------:R-:W-:-:S02]  /*183a0*/  FMNMX.FTZ R0, R186, R0, !PT ;  /* 0x00000000ba007209 */ /* 0x000fc40007810000 */
[----:B------:R-:W-:Y:S02]  /*183b0*/  FSEL R22, R22, -INF , !P6 ;  /* 0xff80000016167808 */ /* 0x000fe40007000000 */
[----:B------:R-:W-:Y:S02]  /*183c0*/  FMNMX.FTZ R0, R167, R0, !PT ;  /* 0x00000000a7007209 */ /* 0x000fe40007810000 */
[----:B------:R-:W-:Y:S02]  /*183d0*/  FSEL R153, R153, -INF , !P5 ;  /* 0xff80000099997808 */ /* 0x000fe40006800000 */
[----:B------:R-:W-:Y:S02]  /*183e0*/  FMNMX.FTZ R0, R169, R0, !PT ;  /* 0x00000000a9007209 */ /* 0x000fe40007810000 */
[----:B------:R-:W-:Y:S02]  /*183f0*/  ISETP.GT.AND P5, PT, R182, 0x10, P3 ;  /* 0x00000010b600780c */ /* 0x000fe40001fa4270 */
[----:B------:R-:W-:-:S02]  /*18400*/  FMNMX.FTZ R0, R187, R0, !PT ;  /* 0x00000000bb007209 */ /* 0x000fc40007810000 */
[----:B------:R-:W-:Y:S02]  /*18410*/  ISETP.LT.OR P5, PT, R183, 0x11, P5 ;  /* 0x00000011b700780c */ /* 0x000fe40002fa1670 */
        /* <DEDUP_REMOVED lines=9> */
[C---:B------:R-:W-:Y:S02]  /*184b0*/  ISETP.GT.AND P5, PT, R182.reuse, 0x28, P3 ;  /* 0x00000028b600780c */ /* 0x040fe40001fa4270 */
[----:B------:R-:W-:Y:S01]  /*184c0*/  ISETP.GT.AND P6, PT, R182, 0x38, P3 ;  /* 0x00000038b600780c */ /* 0x000fe20001fc4270 */
[----:B------:R-:W0:Y:S01]  /*184d0*/  SHFL.BFLY PT, R2, R0, 0x2, 0x1f ;  /* 0x0c401f0000027f89 */ /* 0x000e2200000e0000 */
[----:B------:R-:W-:-:S02]  /*184e0*/  ISETP.LT.OR P5, PT, R183, 0x29, P5 ;  /* 0x00000029b700780c */ /* 0x000fc40002fa1670 */
[----:B------:R-:W-:Y:S02]  /*184f0*/  ISETP.LT.OR P6, PT, R183, 0x39, P6 ;  /* 0x00000039b700780c */ /* 0x000fe400037c1670 */
[----:B------:R-:W-:Y:S02]  /*18500*/  FSEL R168, R168, -INF , !P5 ;  /* 0xff800000a8a87808 */ /* 0x000fe40006800000 */
[----:B------:R-:W-:Y:S02]  /*18510*/  ISETP.GT.AND P5, PT, R182, 0x30, P3 ;  /* 0x00000030b600780c */ /* 0x000fe40001fa4270 */
[----:B------:R-:W-:Y:S02]  /*18520*/  FSEL R175, R175, -INF , !P6 ;  /* 0xff800000afaf7808 */ /* 0x000fe40007000000 */
[----:B------:R-:W-:-:S04]  /*18530*/  ISETP.LT.OR P5, PT, R183, 0x31, P5 ;  /* 0x00000031b700780c */ /* 0x000fc80002fa1670 */
[----:B------:R-:W-:Y:S02]  /*18540*/  FSEL R171, R171, -INF , !P5 ;  /* 0xff800000abab7808 */ /* 0x000fe40006800000 */
[----:B0-----:R-:W-:-:S05]  /*18550*/  FMNMX.FTZ R2, R0, R2, !PT ;  /* 0x0000000200027209 */ /* 0x001fca0007810000 */
[----:B------:R-:W0:Y:S02]  /*18560*/  SHFL.BFLY PT, R156, R2, 0x1, 0x1f ;  /* 0x0c201f00029c7f89 */ /* 0x000e2400000e0000 */
[----:B0-----:R-:W-:Y:S01]  /*18570*/  FMNMX.FTZ R156, R2, R156, !PT ;  /* 0x0000009c029c7209 */ /* 0x001fe20007810000 */
[----:B------:R-:W-:-:S03]  /*18580*/  IMAD.U32 R2, RZ, RZ, UR4 ;  /* 0x00000004ff027e24 */ /* 0x000fc6000f8e00ff */
[----:B------:R-:W-:-:S04]  /*18590*/  FSETP.NEU.FTZ.AND P4, PT, R156, -INF , PT ;  /* 0xff8000009c00780b */ /* 0x000fc80003f9d000 */
[----:B------:R-:W-:-:S05]  /*185a0*/  FSEL R0, R156, RZ, P4 ;  /* 0x000000ff9c007208 */ /* 0x000fca0002000000 */
[----:B------:R-:W-:Y:S01]  /*185b0*/  FADD.FTZ R3, -R0, R3 ;  /* 0x0000000300037221 */ /* 0x000fe20000010100 */
[----:B------:R-:W-:-:S03]  /*185c0*/  FMUL.FTZ R0, R156, R2 ;  /* 0x000000029c007220 */ /* 0x000fc60000410000 */
[----:B------:R-:W-:Y:S02]  /*185d0*/  FMUL.FTZ R3, R3, R2 ;  /* 0x0000000203037220 */ /* 0x000fe40000410000 */
[----:B------:R-:W-:Y:S02]  /*185e0*/  FSEL R0, R0, RZ, P4 ;  /* 0x000000ff00007208 */ /* 0x000fe40002000000 */
[----:B------:R-:W-:-:S03]  /*185f0*/  ISETP.GT.AND P4, PT, R182, 0x8, P3 ;  /* 0x00000008b600780c */ /* 0x000fc60001f84270 */
[-CC-:B------:R-:W-:Y:S01]  /*18600*/  FFMA.FTZ R23, R23, R2.reuse, -R0.reuse ;  /* 0x0000000217177223 */ /* 0x180fe20000010800 */
[-CC-:B------:R-:W-:Y:S01]  /*18610*/  FFMA.FTZ R152, R152, R2.reuse, -R0.reuse ;  /* 0x0000000298987223 */ /* 0x180fe20000010800 */
[----:B------:R-:W-:Y:S01]  /*18620*/  ISETP.LT.OR P4, PT, R183, 0x9, P4 ;  /* 0x00000009b700780c */ /* 0x000fe20002781670 */
[-CC-:B------:R-:W-:Y:S01]  /*18630*/  FFMA.FTZ R154, R154, R2.reuse, -R0.reuse ;  /* 0x000000029a9a7223 */ /* 0x180fe20000010800 */
[----:B------:R-:W-:Y:S01]  /*18640*/  MUFU.EX2 R196, R23 ;  /* 0x0000001700c47308 */ /* 0x000fe20000000800 */
[-CC-:B------:R-:W-:Y:S01]  /*18650*/  FFMA.FTZ R184, R184, R2.reuse, -R0.reuse ;  /* 0x00000002b8b87223 */ /* 0x180fe20000010800 */
[----:B------:R-:W-:Y:S01]  /*18660*/  FSEL R155, R155, -INF , !P4 ;  /* 0xff8000009b9b7808 */ /* 0x000fe20006000000 */
[-CC-:B------:R-:W-:Y:S01]  /*18670*/  FFMA.FTZ R159, R159, R2.reuse, -R0.reuse ;  /* 0x000000029f9f7223 */ /* 0x180fe20000010800 */
[----:B------:R-:W-:Y:S01]  /*18680*/  ISETP.GT.AND P4, PT, R182, 0x11, P3 ;  /* 0x00000011b600780c */ /* 0x000fe20001f84270 */
[-CC-:B------:R-:W-:Y:S01]  /*18690*/  FFMA.FTZ R161, R161, R2.reuse, -R0.reuse ;  /* 0x00000002a1a17223 */ /* 0x180fe20000010800 */
[-CC-:B------:R-:W-:Y:S01]  /*186a0*/  FFMA.FTZ R185, R185, R2.reuse, -R0.reuse ;  /* 0x00000002b9b97223 */ /* 0x180fe20000010800 */
[-CC-:B------:R-:W-:Y:S01]  /*186b0*/  FFMA.FTZ R186, R186, R2.reuse, -R0.reuse ;  /* 0x00000002baba7223 */ /* 0x180fe20000010800 */
[----:B------:R-:W0:Y:S01]  /*186c0*/  MUFU.EX2 R23, R3 ;  /* 0x0000000300177308 */ /* 0x000e220000000800 */
[----:B------:R-:W-:Y:S01]  /*186d0*/  ISETP.LT.OR P4, PT, R183, 0x12, P4 ;  /* 0x00000012b700780c */ /* 0x000fe20002781670 */
[-CC-:B------:R-:W-:Y:S01]  /*186e0*/  FFMA.FTZ R167, R167, R2.reuse, -R0.reuse ;  /* 0x00000002a7a77223 */ /* 0x180fe20000010800 */
[-CC-:B------:R-:W-:Y:S01]  /*186f0*/  FFMA.FTZ R169, R169, R2.reuse, -R0.reuse ;  /* 0x00000002a9a97223 */ /* 0x180fe20000010800 */
[-CC-:B------:R-:W-:Y:S01]  /*18700*/  FFMA.FTZ R187, R187, R2.reuse, -R0.reuse ;  /* 0x00000002bbbb7223 */ /* 0x180fe20000010800 */
[----:B------:R-:W-:Y:S01]  /*18710*/  FSEL R162, R162, -INF , !P4 ;  /* 0xff800000a2a27808 */ /* 0x000fe20006000000 */
[-CC-:B------:R-:W-:Y:S01]  /*18720*/  FFMA.FTZ R173, R173, R2.reuse, -R0.reuse ;  /* 0x00000002adad7223 */ /* 0x180fe20000010800 */
[----:B------:R-:W-:Y:S01]  /*18730*/  ISETP.GT.AND P4, PT, R182, 0x20, P3 ;  /* 0x00000020b600780c */ /* 0x000fe20001f84270 */
[----:B------:R-:W1:Y:S01]  /*18740*/  MUFU.EX2 R152, R152 ;  /* 0x0000009800987308 */ /* 0x000e620000000800 */
[-CC-:B------:R-:W-:Y:S01]  /*18750*/  FFMA.FTZ R174, R174, R2.reuse, -R0.reuse ;  /* 0x00000002aeae7223 */ /* 0x180fe20000010800 */
[-CC-:B------:R-:W-:Y:S01]  /*18760*/  FFMA.FTZ R177, R177, R2.reuse, -R0.reuse ;  /* 0x00000002b1b17223 */ /* 0x180fe20000010800 */
[----:B------:R-:W-:Y:S01]  /*18770*/  ISETP.LT.OR P4, PT, R183, 0x21, P4 ;  /* 0x00000021b700780c */ /* 0x000fe20002781670 */
[-CC-:B------:R-:W-:Y:S01]  /*18780*/  FFMA.FTZ R178, R178, R2.reuse, -R0.reuse ;  /* 0x00000002b2b27223 */ /* 0x180fe20000010800 */
[----:B------:R-:W-:-:S02]  /*18790*/  FFMA.FTZ R0, R179, R2, -R0 ;  /* 0x00000002b3007223 */ /* 0x000fc40000010800 */
[----:B------:R-:W-:Y:S01]  /*187a0*/  FSEL R165, R165, -INF , !P4 ;  /* 0xff800000a5a57808 */ /* 0x000fe20006000000 */
[----:B------:R-:W-:Y:S01]  /*187b0*/  MUFU.EX2 R154, R154 ;  /* 0x0000009a009a7308 */ /* 0x000fe20000000800 */
[----:B0-----:R-:W-:Y:S01]  /*187c0*/  FFMA.FTZ R3, R23, R227, R196 ;  /* 0x000000e317037223 */ /* 0x001fe200000100c4 */
[----:B------:R-:W-:-:S04]  /*187d0*/  ISETP.GT.AND P4, PT, R182, 0x29, P3 ;  /* 0x00000029b600780c */ /* 0x000fc80001f84270 */
[----:B------:R-:W-:Y:S02]  /*187e0*/  ISETP.LT.OR P4, PT, R183, 0x2a, P4 ;  /* 0x0000002ab700780c */ /* 0x000fe40002781670 */
[----:B------:R-:W0:Y:S01]  /*187f0*/  MUFU.EX2 R184, R184 ;  /* 0x000000b800b87308 */ /* 0x000e220000000800 */
[C---:B-1----:R-:W-:Y:S01]  /*18800*/  FADD.FTZ R3, R152.reuse, R3 ;  /* 0x0000000398037221 */ /* 0x042fe20000010000 */
[----:B------:R-:W-:Y:S02]  /*18810*/  F2FP.BF16.F32.PACK_AB R196, R152, R196 ;  /* 0x000000c498c4723e */ /* 0x000fe400000010ff */
[----:B------:R-:W-:Y:S02]  /*18820*/  FMNMX.FTZ R152, R22, R4, !PT ;  /* 0x0000000416987209 */ /* 0x000fe40007810000 */
[----:B------:R-:W-:Y:S02]  /*18830*/  FSEL R170, R170, -INF , !P4 ;  /* 0xff800000aaaa7808 */ /* 0x000fe40006000000 */
[----:B------:R-:W-:Y:S01]  /*18840*/  FMNMX.FTZ R152, R153, R152, !PT ;  /* 0x0000009899987209 */ /* 0x000fe20007810000 */
[----:B------:R-:W-:Y:S01]  /*18850*/  MUFU.EX2 R159, R159 ;  /* 0x0000009f009f7308 */ /* 0x000fe20000000800 */
[----:B------:R-:W-:-:S02]  /*18860*/  ISETP.GT.AND P4, PT, R182, 0x31, P3 ;  /* 0x00000031b600780c */ /* 0x000fc40001f84270 */
[----:B------:R-:W-:Y:S02]  /*18870*/  FMNMX.FTZ R152, R155, R152, !PT ;  /* 0x000000989b987209 */ /* 0x000fe40007810000 */
[----:B------:R-:W-:Y:S02]  /*18880*/  ISETP.LT.OR P4, PT, R183, 0x32, P4 ;  /* 0x00000032b700780c */ /* 0x000fe40002781670 */
[----:B------:R-:W-:Y:S01]  /*18890*/  FMNMX.FTZ R152, R158, R152, !PT ;  /* 0x000000989e987209 */ /* 0x000fe20007810000 */
[----:B------:R-:W1:Y:S01]  /*188a0*/  MUFU.EX2 R161, R161 ;  /* 0x000000a100a17308 */ /* 0x000e620000000800 */
[----:B------:R-:W-:Y:S02]  /*188b0*/  ISETP.GT.AND P3, PT, R182, 0x39, P3 ;  /* 0x00000039b600780c */ /* 0x000fe40001f64270 */
[----:B------:R-:W-:Y:S02]  /*188c0*/  FMNMX.FTZ R152, R160, R152, !PT ;  /* 0x00000098a0987209 */ /* 0x000fe40007810000 */
[----:B------:R-:W-:-:S02]  /*188d0*/  FSEL R172, R172, -INF , !P4 ;  /* 0xff800000acac7808 */ /* 0x000fc40006000000 */
[----:B------:R-:W-:Y:S01]  /*188e0*/  FMNMX.FTZ R152, R162, R152, !PT ;  /* 0x00000098a2987209 */ /* 0x000fe20007810000 */
[----:B------:R-:W-:Y:S01]  /*188f0*/  MUFU.EX2 R185, R185 ;  /* 0x000000b900b97308 */ /* 0x000fe20000000800 */
[----:B------:R-:W-:Y:S02]  /*18900*/  ISETP.LT.OR P3, PT, R183, 0x3a, P3 ;  /* 0x0000003ab700780c */ /* 0x000fe40001f61670 */
[----:B------:R-:W-:Y:S02]  /*18910*/  FMNMX.FTZ R152, R163, R152, !PT ;  /* 0x00000098a3987209 */ /* 0x000fe40007810000 */
[----:B------:R-:W-:Y:S02]  /*18920*/  FSEL R176, R176, -INF , !P3 ;  /* 0xff800000b0b07808 */ /* 0x000fe40005800000 */
[----:B------:R-:W-:Y:S01]  /*18930*/  FMNMX.FTZ R152, R164, R152, !PT ;  /* 0x00000098a4987209 */ /* 0x000fe20007810000 */
[----:B------:R-:W3:Y:S01]  /*18940*/  MUFU.EX2 R186, R186 ;  /* 0x000000ba00ba7308 */ /* 0x000ee20000000800 */
[----:B0-----:R-:W-:-:S02]  /*18950*/  F2FP.BF16.F32.PACK_AB R198, R184, R154 ;  /* 0x0000009ab8c6723e */ /* 0x001fc400000010ff */
[----:B------:R-:W-:Y:S02]  /*18960*/  FMNMX.FTZ R152, R165, R152, !PT ;  /* 0x00000098a5987209 */ /* 0x000fe40007810000 */
[----:B-1----:R-:W-:Y:S02]  /*18970*/  F2FP.BF16.F32.PACK_AB R192, R161, R159 ;  /* 0x0000009fa1c0723e */ /* 0x002fe400000010ff */
[----:B------:R-:W-:Y:S01]  /*18980*/  FMNMX.FTZ R152, R166, R152, !PT ;  /* 0x00000098a6987209 */ /* 0x000fe20007810000 */
[----:B------:R-:W-:Y:S03]  /*18990*/  MUFU.EX2 R167, R167 ;  /* 0x000000a700a77308 */ /* 0x000fe60000000800 */
[----:B------:R-:W-:-:S04]  /*189a0*/  FMNMX.FTZ R152, R168, R152, !PT ;  /* 0x00000098a8987209 */ /* 0x000fc80007810000 */
[----:B------:R-:W-:Y:S01]  /*189b0*/  FMNMX.FTZ R152, R170, R152, !PT ;  /* 0x00000098aa987209 */ /* 0x000fe20007810000 */
[----:B------:R-:W0:Y:S01]  /*189c0*/  MUFU.EX2 R169, R169 ;  /* 0x000000a900a97308 */ /* 0x000e220000000800 */
[----:B---3--:R-:W-:Y:S02]  /*189d0*/  F2FP.BF16.F32.PACK_AB R194, R186, R185 ;  /* 0x000000b9bac2723e */ /* 0x008fe400000010ff */
[----:B------:R-:W-:-:S04]  /*189e0*/  FMNMX.FTZ R152, R171, R152, !PT ;  /* 0x00000098ab987209 */ /* 0x000fc80007810000 */
[----:B------:R-:W-:Y:S01]  /*189f0*/  FMNMX.FTZ R152, R172, R152, !PT ;  /* 0x00000098ac987209 */ /* 0x000fe20007810000 */
[----:B------:R-:W-:Y:S03]  /*18a00*/  MUFU.EX2 R187, R187 ;  /* 0x000000bb00bb7308 */ /* 0x000fe60000000800 */
[----:B------:R-:W-:-:S04]  /*18a10*/  FMNMX.FTZ R152, R175, R152, !PT ;  /* 0x00000098af987209 */ /* 0x000fc80007810000 */
[----:B------:R-:W-:Y:S01]  /*18a20*/  FMNMX.FTZ R157, R176, R152, !PT ;  /* 0x00000098b09d7209 */ /* 0x000fe20007810000 */
[----:B------:R-:W1:Y:S01]  /*18a30*/  MUFU.EX2 R173, R173 ;  /* 0x000000ad00ad7308 */ /* 0x000e620000000800 */
[----:B0-----:R-:W-:-:S03]  /*18a40*/  F2FP.BF16.F32.PACK_AB R188, R169, R167 ;  /* 0x000000a7a9bc723e */ /* 0x001fc600000010ff */
[----:B------:R-:W0:Y:S04]  /*18a50*/  SHFL.BFLY PT, R152, R157, 0x2, 0x1f ;  /* 0x0c401f009d987f89 */ /* 0x000e2800000e0000 */
[----:B------:R-:W-:Y:S08]  /*18a60*/  MUFU.EX2 R174, R174 ;  /* 0x000000ae00ae7308 */ /* 0x000ff00000000800 */
[----:B------:R-:W3:Y:S01]  /*18a70*/  MUFU.EX2 R177, R177 ;  /* 0x000000b100b17308 */ /* 0x000ee20000000800 */
[----:B-1----:R-:W-:-:S07]  /*18a80*/  F2FP.BF16.F32.PACK_AB R190, R173, R187 ;  /* 0x000000bbadbe723e */ /* 0x002fce00000010ff */
[----:B------:R-:W-:Y:S01]  /*18a90*/  MUFU.EX2 R178, R178 ;  /* 0x000000b200b27308 */ /* 0x000fe20000000800 */
[----:B0-----:R-:W-:-:S05]  /*18aa0*/  FMNMX.FTZ R157, R157, R152, !PT ;  /* 0x000000989d9d7209 */ /* 0x001fca0007810000 */
[----:B------:R-:W0:Y:S02]  /*18ab0*/  SHFL.BFLY PT, R152, R157, 0x1, 0x1f ;  /* 0x0c201f009d987f89 */ /* 0x000e2400000e0000 */
[----:B0-----:R-:W-:Y:S02]  /*18ac0*/  FMNMX.FTZ R152, R157, R152, !PT ;  /* 0x000000989d987209 */ /* 0x001fe40007810000 */
[----:B------:R0:W1:Y:S02]  /*18ad0*/  MUFU.EX2 R157, R0 ;  /* 0x00000000009d7308 */ /* 0x0000640000000800 */
[C---:B------:R-:W-:Y:S01]  /*18ae0*/  FSETP.NEU.FTZ.AND P3, PT, R152.reuse, -INF , PT ;  /* 0xff8000009800780b */ /* 0x040fe20003f7d000 */
[----:B------:R-:W-:-:S05]  /*18af0*/  FMUL.FTZ R179, R152, R2 ;  /* 0x0000000298b37220 */ /* 0x000fca0000410000 */
[----:B------:R-:W-:Y:S01]  /*18b00*/  FSEL R179, R179, RZ, P3 ;  /* 0x000000ffb3b37208 */ /* 0x000fe20001800000 */
[----:B0-----:R-:W-:Y:S01]  /*18b10*/  FADD.FTZ R0, R154, R3 ;  /* 0x000000039a007221 */ /* 0x001fe20000010000 */
[----:B------:R-:W-:Y:S02]  /*18b20*/  FSEL R3, R152, RZ, P3 ;  /* 0x000000ff98037208 */ /* 0x000fe40001800000 */
[----:B--2---:R-:W-:Y:S01]  /*18b30*/  ISETP.GT.AND P3, PT, R5, R180, PT ;  /* 0x000000b40500720c */ /* 0x004fe20003f64270 */
[----:B------:R-:W-:Y:S01]  /*18b40*/  FADD.FTZ R0, R184, R0 ;  /* 0x00000000b8007221 */ /* 0x000fe20000010000 */
[-CC-:B------:R-:W-:Y:S01]  /*18b50*/  FFMA.FTZ R22, R22, R2.reuse, -R179.reuse ;  /* 0x0000000216167223 */ /* 0x180fe200000108b3 */
[----:B------:R-:W-:Y:S01]  /*18b60*/  FADD.FTZ R3, -R3, R4 ;  /* 0x0000000403037221 */ /* 0x000fe20000010100 */
[-CC-:B------:R-:W-:Y:S01]  /*18b70*/  FFMA.FTZ R153, R153, R2.reuse, -R179.reuse ;  /* 0x0000000299997223 */ /* 0x180fe200000108b3 */
[----:B------:R-:W-:Y:S01]  /*18b80*/  FADD.FTZ R0, R159, R0 ;  /* 0x000000009f007221 */ /* 0x000fe20000010000 */
[-CC-:B------:R-:W-:Y:S01]  /*18b90*/  FFMA.FTZ R155, R155, R2.reuse, -R179.reuse ;  /* 0x000000029b9b7223 */ /* 0x180fe200000108b3 */
[-C--:B------:R-:W-:Y:S01]  /*18ba0*/  FMUL.FTZ R3, R3, R2.reuse ;  /* 0x0000000203037220 */ /* 0x080fe20000410000 */
[----:B------:R-:W-:Y:S01]  /*18bb0*/  MUFU.EX2 R22, R22 ;  /* 0x0000001600167308 */ /* 0x000fe20000000800 */
[----:B------:R-:W-:Y:S01]  /*18bc0*/  FADD.FTZ R0, R161, R0 ;  /* 0x00000000a1007221 */ /* 0x000fe20000010000 */
[-CC-:B------:R-:W-:Y:S01]  /*18bd0*/  FFMA.FTZ R158, R158, R2.reuse, -R179.reuse ;  /* 0x000000029e9e7223 */ /* 0x180fe200000108b3 */
[-CC-:B------:R-:W-:Y:S01]  /*18be0*/  FFMA.FTZ R160, R160, R2.reuse, -R179.reuse ;  /* 0x00000002a0a07223 */ /* 0x180fe200000108b3 */
[-CC-:B------:R-:W-:Y:S01]  /*18bf0*/  FFMA.FTZ R162, R162, R2.reuse, -R179.reuse ;  /* 0x00000002a2a27223 */ /* 0x180fe200000108b3 */
[----:B------:R-:W-:Y:S01]  /*18c00*/  FADD.FTZ R4, R185, R0 ;  /* 0x00000000b9047221 */ /* 0x000fe20000010000 */
        /* <DEDUP_REMOVED lines=8> */
[----:B------:R-:W-:Y:S01]  /*18c90*/  FADD.FTZ R4, R186, R4 ;  /* 0x00000004ba047221 */ /* 0x000fe20000010000 */
[-CC-:B------:R-:W-:Y:S01]  /*18ca0*/  FFMA.FTZ R172, R172, R2.reuse, -R179.reuse ;  /* 0x00000002acac7223 */ /* 0x180fe200000108b3 */
[----:B------:R-:W2:Y:S01]  /*18cb0*/  MUFU.EX2 R153, R153 ;  /* 0x0000009900997308 */ /* 0x000ea20000000800 */
[-CC-:B------:R-:W-:Y:S01]  /*18cc0*/  FFMA.FTZ R175, R175, R2.reuse, -R179.reuse ;  /* 0x00000002afaf7223 */ /* 0x180fe200000108b3 */
[----:B------:R-:W-:Y:S01]  /*18cd0*/  FADD.FTZ R4, R167, R4 ;  /* 0x00000004a7047221 */ /* 0x000fe20000010000 */
[----:B------:R-:W-:Y:S01]  /*18ce0*/  FFMA.FTZ R176, R176, R2, -R179 ;  /* 0x00000002b0b07223 */ /* 0x000fe200000108b3 */
[----:B---3--:R-:W-:Y:S01]  /*18cf0*/  F2FP.BF16.F32.PACK_AB R184, R177, R174 ;  /* 0x000000aeb1b8723e */ /* 0x008fe200000010ff */
[----:B------:R-:W-:-:S02]  /*18d00*/  VIADD R5, R5, 0xffffffff ;  /* 0xffffffff05057836 */ /* 0x000fc40000000000 */
[----:B------:R-:W-:Y:S01]  /*18d10*/  FADD.FTZ R4, R169, R4 ;  /* 0x00000004a9047221 */ /* 0x000fe20000010000 */
[----:B-1----:R-:W-:Y:S01]  /*18d20*/  F2FP.BF16.F32.PACK_AB R186, R157, R178 ;  /* 0x000000b29dba723e */ /* 0x002fe200000010ff */
[----:B------:R-:W1:Y:S01]  /*18d30*/  MUFU.EX2 R155, R155 ;  /* 0x0000009b009b7308 */ /* 0x000e620000000800 */
[----:B0-----:R-:W-:Y:S01]  /*18d40*/  FFMA.FTZ R226, R0, R226, R22 ;  /* 0x000000e200e27223 */ /* 0x001fe20000010016 */
[----:B------:R-:W-:Y:S01]  /*18d50*/  FADD.FTZ R4, R187, R4 ;  /* 0x00000004bb047221 */ /* 0x000fe20000010000 */
[----:B------:R-:W-:-:S03]  /*18d60*/  IMAD.MOV.U32 R3, RZ, RZ, R156 ;  /* 0x000000ffff037224 */ /* 0x000fc600078e009c */
[----:B------:R-:W-:Y:S02]  /*18d70*/  FADD.FTZ R4, R173, R4 ;  /* 0x00000004ad047221 */ /* 0x000fe40000010000 */
[----:B------:R-:W0:Y:S01]  /*18d80*/  MUFU.EX2 R158, R158 ;  /* 0x0000009e009e7308 */ /* 0x000e220000000800 */
[C---:B--2---:R-:W-:Y:S01]  /*18d90*/  FADD.FTZ R226, R153.reuse, R226 ;  /* 0x000000e299e27221 */ /* 0x044fe20000010000 */
[----:B------:R-:W-:Y:S01]  /*18da0*/  FADD.FTZ R4, R174, R4 ;  /* 0x00000004ae047221 */ /* 0x000fe20000010000 */
[----:B------:R-:W-:Y:S01]  /*18db0*/  F2FP.BF16.F32.PACK_AB R197, R153, R22 ;  /* 0x0000001699c5723e */ /* 0x000fe200000010ff */
[----:B------:R-:W-:Y:S02]  /*18dc0*/  IMAD.MOV.U32 R22, RZ, RZ, R229 ;  /* 0x000000ffff167224 */ /* 0x000fe400078e00e5 */
[----:B------:R-:W-:Y:S02]  /*18dd0*/  FADD.FTZ R4, R177, R4 ;  /* 0x00000004b1047221 */ /* 0x000fe40000010000 */
[----:B------:R-:W2:Y:S01]  /*18de0*/  MUFU.EX2 R160, R160 ;  /* 0x000000a000a07308 */ /* 0x000ea20000000800 */
[----:B-1----:R-:W-:Y:S01]  /*18df0*/  FADD.FTZ R226, R155, R226 ;  /* 0x000000e29be27221 */ /* 0x002fe20000010000 */
[----:B------:R-:W-:-:S04]  /*18e00*/  FADD.FTZ R4, R178, R4 ;  /* 0x00000004b2047221 */ /* 0x000fc80000010000 */
[----:B------:R-:W-:Y:S01]  /*18e10*/  FADD.FTZ R227, R157, R4 ;  /* 0x000000049de37221 */ /* 0x000fe20000010000 */
[----:B------:R-:W-:Y:S01]  /*18e20*/  IMAD.MOV.U32 R4, RZ, RZ, R152 ;  /* 0x000000ffff047224 */ /* 0x000fe200078e0098 */
[----:B------:R-:W1:Y:S01]  /*18e30*/  MUFU.EX2 R162, R162 ;  /* 0x000000a200a27308 */ /* 0x000e620000000800 */
[C---:B0-----:R-:W-:Y:S01]  /*18e40*/  FADD.FTZ R226, R158.reuse, R226 ;  /* 0x000000e29ee27221 */ /* 0x041fe20000010000 */
[----:B------:R-:W-:-:S06]  /*18e50*/  F2FP.BF16.F32.PACK_AB R199, R158, R155 ;  /* 0x0000009b9ec7723e */ /* 0x000fcc00000010ff */
[----:B------:R-:W0:Y:S01]  /*18e60*/  MUFU.EX2 R163, R163 ;  /* 0x000000a300a37308 */ /* 0x000e220000000800 */
[----:B--2---:R-:W-:-:S07]  /*18e70*/  FADD.FTZ R226, R160, R226 ;  /* 0x000000e2a0e27221 */ /* 0x004fce0000010000 */
[----:B------:R-:W2:Y:S01]  /*18e80*/  MUFU.EX2 R164, R164 ;  /* 0x000000a400a47308 */ /* 0x000ea20000000800 */
[C---:B-1----:R-:W-:Y:S01]  /*18e90*/  FADD.FTZ R226, R162.reuse, R226 ;  /* 0x000000e2a2e27221 */ /* 0x042fe20000010000 */
[----:B------:R-:W-:-:S06]  /*18ea0*/  F2FP.BF16.F32.PACK_AB R193, R162, R160 ;  /* 0x000000a0a2c1723e */ /* 0x000fcc00000010ff */
[----:B------:R-:W1:Y:S01]  /*18eb0*/  MUFU.EX2 R165, R165 ;  /* 0x000000a500a57308 */ /* 0x000e620000000800 */
[----:B0-----:R-:W-:-:S07]  /*18ec0*/  FADD.FTZ R226, R163, R226 ;  /* 0x000000e2a3e27221 */ /* 0x001fce0000010000 */
[----:B------:R-:W0:Y:S01]  /*18ed0*/  MUFU.EX2 R166, R166 ;  /* 0x000000a600a67308 */ /* 0x000e220000000800 */
[C---:B--2---:R-:W-:Y:S01]  /*18ee0*/  FADD.FTZ R226, R164.reuse, R226 ;  /* 0x000000e2a4e27221 */ /* 0x044fe20000010000 */
[----:B------:R-:W-:-:S06]  /*18ef0*/  F2FP.BF16.F32.PACK_AB R195, R164, R163 ;  /* 0x000000a3a4c3723e */ /* 0x000fcc00000010ff */
[----:B------:R-:W2:Y:S01]  /*18f00*/  MUFU.EX2 R168, R168 ;  /* 0x000000a800a87308 */ /* 0x000ea20000000800 */
[----:B-1----:R-:W-:-:S07]  /*18f10*/  FADD.FTZ R226, R165, R226 ;  /* 0x000000e2a5e27221 */ /* 0x002fce0000010000 */
        /* <DEDUP_REMOVED lines=12> */
[----:B------:R-:W-:-:S03]  /*18fe0*/  F2FP.BF16.F32.PACK_AB R185, R172, R171 ;  /* 0x000000abacb9723e */ /* 0x000fc600000010ff */
[----:B-1----:R-:W-:-:S04]  /*18ff0*/  FADD.FTZ R226, R175, R226 ;  /* 0x000000e2afe27221 */ /* 0x002fc80000010000 */
[C---:B0-----:R-:W-:Y:S01]  /*19000*/  FADD.FTZ R226, R176.reuse, R226 ;  /* 0x000000e2b0e27221 */ /* 0x041fe20000010000 */
[----:B------:R-:W-:Y:S01]  /*19010*/  F2FP.BF16.F32.PACK_AB R187, R176, R175 ;  /* 0x000000afb0bb723e */ /* 0x000fe200000010ff */
[----:B------:R-:W-:Y:S06]  /*19020*/  @P3 BRA `(.L_x_1589) ;  /* 0xffffffd0005c3947 */ /* 0x000fec000383ffff */
[----:B------:R-:W-:Y:S05]  /*19030*/  BSYNC B0 ;  /* 0x0000000000007941 */ /* 0x000fea0003800000 */
.L_x_1570:
[----:B------:R-:W-:Y:S02]  /*19040*/  IMAD.MOV.U32 R4, RZ, RZ, R152 ;  /* 0x000000ffff047224 */ /* 0x000fe400078e0098 */
[----:B------:R-:W-:Y:S02]  /*19050*/  IMAD.MOV.U32 R3, RZ, RZ, R156 ;  /* 0x000000ffff037224 */ /* 0x000fe400078e009c */
[----:B------:R-:W-:Y:S02]  /*19060*/  IMAD.MOV.U32 R22, RZ, RZ, R229 ;  /* 0x000000ffff167224 */ /* 0x000fe400078e00e5 */
[----:B------:R-:W-:-:S07]  /*19070*/  IMAD.MOV.U32 R218, RZ, RZ, R232 ;  /* 0x000000ffffda7224 */ /* 0x000fce00078e00e8 */
.L_x_1569:
[----:B------:R-:W-:Y:S05]  /*19080*/  BSYNC B1 ;  /* 0x0000000000017941 */ /* 0x000fea0003800000 */
.L_x_1568:
[----:B------:R-:W2:Y:S01]  /*19090*/  LDL R152, [R1+0x4] ;  /* 0x0000040001987983 */ /* 0x000ea20000100800 */
[----:B------:R-:W0:Y:S01]  /*190a0*/  LDC R156, c[0x0][0x9e4] ;  /* 0x00027900ff9c7b82 */ /* 0x000e220000000800 */
[----:B------:R-:W-:Y:S01]  /*190b0*/  IADD3 R155, R219, 0x80, -R224 ;  /* 0x00000080db9b7810 */ /* 0x000fe20007ffe8e0 */
[----:B------:R-:W-:Y:S01]  /*190c0*/  ULDC UR4, c[0x0][0x9dc] ;  /* 0x0002770000047ab9 */ /* 0x000fe20000000800 */
[----:B0-----:R-:W-:-:S03]  /*190d0*/  ISETP.GE.AND P5, PT, R156, 0x1, PT ;  /* 0x000000019c00780c */ /* 0x001fc60003fa6270 */
[----:B--2---:R-:W-:-:S04]  /*190e0*/  IMAD R155, R152, 0x80, R155 ;  /* 0x00000080989b7824 */ /* 0x004fc800078e029b */
[----:B------:R-:W-:-:S06]  /*190f0*/  VIADD R154, R155, -UR4 ;  /* 0x800000049b9a7c36 */ /* 0x000fcc0008000000 */
[----:B------:R-:W-:Y:S05]  /*19100*/  @!P5 BRA `(.L_x_1590) ;  /* 0x000000000044d947 */ /* 0x000fea0003800000 */
        /* <DEDUP_REMOVED lines=10> */
.L_x_1592:
[----:B------:R-:W-:-:S13]  /*191b0*/  ISETP.NE.AND P2, PT, R156, 0x1, PT ;  /* 0x000000019c00780c */ /* 0x000fda0003f45270 */
[----:B------:R-:W0:Y:S02]  /*191c0*/  @P2 LDC.64 R152, c[0x0][0x9e8] ;  /* 0x00027a00ff982b82 */ /* 0x000e240000000a00 */
[----:B0-----:R-:W-:-:S05]  /*191d0*/  @P2 IMAD.HI.U32 R152, R155, R152, RZ ;  /* 0x000000989b982227 */ /* 0x001fca00078e00ff */
[----:B------:R-:W-:-:S07]  /*191e0*/  @P2 SHF.R.U32.HI R155, RZ, R153, R152 ;  /* 0x00000099ff9b2219 */ /* 0x000fce0000011698 */
.L_x_1593:
[----:B------:R-:W-:Y:S05]  /*191f0*/  BSYNC B0 ;  /* 0x0000000000007941 */ /* 0x000fea0003800000 */
.L_x_1591:
[----:B------:R-:W-:-:S05]  /*19200*/  IMAD R155, R155, R156, RZ ;  /* 0x0000009c9b9b7224 */ /* 0x000fca00078e02ff */
[----:B------:R-:W-:-:S07]  /*19210*/  VIMNMX R154, R154, R155, !PT ;  /* 0x0000009b9a9a7248 */ /* 0x000fce0007fe0100 */
.L_x_1590:
[----:B------:R-:W2:Y:S01]  /*19220*/  LDL R153, [R1+0x50] ;  /* 0x0000500001997983 */ /* 0x000ea20000100800 */
[----:B------:R-:W-:Y:S01]  /*19230*/  VIADD R154, R154, 0x3f ;  /* 0x0000003f9a9a7836 */ /* 0x000fe20000000000 */
[----:B------:R-:W-:Y:S04]  /*19240*/  BSSY B0, `(.L_x_1594) ;  /* 0x000024e000007945 */ /* 0x000fe80003800000 */
[----:B------:R-:W-:-:S04]  /*19250*/  SHF.R.S32.HI R152, RZ, 0x1f, R154 ;  /* 0x0000001fff987819 */ /* 0x000fc8000001149a */
[----:B------:R-:W-:-:S04]  /*19260*/  LEA.HI R152, R152, R154, RZ, 0x6 ;  /* 0x0000009a98987211 */ /* 0x000fc800078f30ff */
[----:B------:R-:W-:-:S04]  /*19270*/  SHF.R.S32.HI R152, RZ, 0x6, R152 ;  /* 0x00000006ff987819 */ /* 0x000fc80000011498 */
[----:B--2---:R-:W-:-:S04]  /*19280*/  VIMNMX R153, R153, R152, !PT ;  /* 0x0000009899997248 */ /* 0x004fc80007fe0100 */
[----:B------:R-:W-:Y:S01]  /*19290*/  ISETP.GE.AND P2, PT, R5, R153, PT ;  /* 0x000000990500720c */ /* 0x000fe20003f46270 */
[----:B------:R0:W-:-:S12]  /*192a0*/  STL [R1], R153 ;  /* 0x0000009901007387 */ /* 0x0001d80000100800 */
[----:B0-----:R-:W-:Y:S05]  /*192b0*/  @!P2 BRA `(.L_x_1595) ;  /* 0x000000240018a947 */ /* 0x001fea0003800000 */
[----:B------:R-:W-:Y:S01]  /*192c0*/  BSSY B1, `(.L_x_1596) ;  /* 0x0000244000017945 */ /* 0x000fe20003800000 */
[----:B------:R-:W-:Y:S02]  /*192d0*/  IMAD.MOV.U32 R231, RZ, RZ, R5 ;  /* 0x000000ffffe77224 */ /* 0x000fe400078e0005 */
[----:B------:R-:W-:Y:S02]  /*192e0*/  IMAD.MOV.U32 R230, RZ, RZ, R4 ;  /* 0x000000ffffe67224 */ /* 0x000fe400078e0004 */
[----:B------:R-:W-:Y:S02]  /*192f0*/  IMAD.MOV.U32 R229, RZ, RZ, R3 ;  /* 0x000000ffffe57224 */ /* 0x000fe400078e0003 */
[----:B------:R-:W-:Y:S02]  /*19300*/  IMAD.MOV.U32 R232, RZ, RZ, R218 ;  /* 0x000000ffffe87224 */ /* 0x000fe400078e00da */
[----:B------:R-:W-:-:S07]  /*19310*/  IMAD.MOV.U32 R5, RZ, RZ, R22 ;  /* 0x000000ffff057224 */ /* 0x000fce00078e0016 */
.L_x_1607:
[----:B------:R-:W-:-:S05]  /*19320*/  VIADD R22, R5, 0x1 ;  /* 0x0000000105167836 */ /* 0x000fca0000000000 */
[----:B------:R-:W-:-:S04]  /*19330*/  ISETP.NE.AND P2, PT, R22, 0x2, PT ;  /* 0x000000021600780c */ /* 0x000fc80003f45270 */
[----:B------:R-:W-:Y:S02]  /*19340*/  SEL R218, RZ, 0x1, P2 ;  /* 0x00000001ffda7807 */ /* 0x000fe40001000000 */
[----:B------:R-:W-:Y:S02]  /*19350*/  SEL R22, R22, RZ, P2 ;  /* 0x000000ff16167207 */ /* 0x000fe40001000000 */
[----:B------:R-:W-:Y:S01]  /*19360*/  LOP3.LUT R218, R232, R218, RZ, 0x3c, !PT ;  /* 0x000000dae8da7212 */ /* 0x000fe200078e3cff */
[----:B------:R-:W-:Y:S06]  /*19370*/  @!P0 BRA `(.L_x_1597) ;  /* 0x0000000000048947 */ /* 0x000fec0003800000 */
[----:B------:R-:W-:Y:S01]  /*19380*/  BPT.TRAP 0x1 ;  /* 0x000000040000795c */ /* 0x000fe20000300000 */
.L_x_1597:
[----:B------:R-:W-:Y:S01]  /*19390*/  IMAD R2, R22, 0x8, R16 ;  /* 0x0000000816027824 */ /* 0x000fe200078e0210 */
[----:B------:R-:W-:-:S04]  /*193a0*/  SHF.L.U32 R3, R218, 0x1f, RZ ;  /* 0x0000001fda037819 */ /* 0x000fc800000006ff */
[----:B------:R0:W1:Y:S01]  /*193b0*/  SYNCS.PHASECHK.TRANS64.TRYWAIT P2, [R2+URZ+0x30830], R3 ;  /* 0x03083003020075a7 */ /* 0x000062000804017f */
[----:B------:R-:W-:Y:S05]  /*193c0*/  @!P0 BRA `(.L_x_1598) ;  /* 0x0000000000048947 */ /* 0x000fea0003800000 */
[----:B------:R-:W-:Y:S01]  /*193d0*/  BPT.TRAP 0x1 ;  /* 0x000000040000795c */ /* 0x000fe20000300000 */
.L_x_1598:
        /* <DEDUP_REMOVED lines=8> */
.L_x_1600:
[----:B------:R-:W-:Y:S05]  /*19460*/  BSYNC B2 ;  /* 0x0000000000027941 */ /* 0x000fea0003800000 */
.L_x_1599:
[----:B01----:R-:W-:Y:S01]  /*19470*/  IMAD.MOV.U32 R2, RZ, RZ, R156 ;  /* 0x000000ffff027224 */ /* 0x003fe200078e009c */
[----:B------:R-:W-:Y:S01]  /*19480*/  R2UR UR12, R214 ;  /* 0x00000000d60c72ca */ /* 0x000fe200000e0000 */
[----:B------:R-:W-:Y:S01]  /*19490*/  VIADD R152, R156, 0x6 ;  /* 0x000000069c987836 */ /* 0x000fe20000000000 */
[----:B------:R-:W-:Y:S01]  /*194a0*/  R2UR UR13, R215 ;  /* 0x00000000d70d72ca */ /* 0x000fe200000e0000 */
[----:B------:R-:W-:Y:S01]  /*194b0*/  IMAD.MOV.U32 R3, RZ, RZ, 0x40000040 ;  /* 0x40000040ff037424 */ /* 0x000fe200078e00ff */
[----:B------:R-:W-:Y:S01]  /*194c0*/  R2UR UR6, R2 ;  /* 0x00000000020672ca */ /* 0x000fe200000e0000 */
[----:B------:R-:W-:Y:S01]  /*194d0*/  IMAD.MOV.U32 R2, RZ, RZ, R153 ;  /* 0x000000ffff027224 */ /* 0x000fe200078e0099 */
[----:B------:R-:W-:Y:S01]  /*194e0*/  R2UR UR10, R152 ;  /* 0x00000000980a72ca */ /* 0x000fe200000e0000 */
[----:B------:R-:W-:Y:S01]  /*194f0*/  IMAD.MOV.U32 R153, RZ, RZ, 0x40000040 ;  /* 0x40000040ff997424 */ /* 0x000fe200078e00ff */
[----:B------:R-:W-:Y:S01]  /*19500*/  R2UR UR5, R3 ;  /* 0x00000000030572ca */ /* 0x000fe200000e0000 */
[----:B------:R-:W-:Y:S01]  /*19510*/  VIADD R154, R156, 0x204 ;  /* 0x000002049c9a7836 */ /* 0x000fe20000000000 */
[----:B------:R-:W-:Y:S01]  /*19520*/  R2UR UR4, R2 ;  /* 0x00000000020472ca */ /* 0x000fe200000e0000 */
[----:B------:R-:W-:Y:S01]  /*19530*/  IMAD.MOV.U32 R2, RZ, RZ, R4 ;  /* 0x000000ffff027224 */ /* 0x000fe200078e0004 */
[----:B------:R-:W-:Y:S01]  /*19540*/  R2UR UR11, R153 ;  /* 0x00000000990b72ca */ /* 0x000fe200000e0000 */
[----:B------:R-:W-:Y:S01]  /*19550*/  VIADD R152, R156, 0x202 ;  /* 0x000002029c987836 */ /* 0x000fe20000000000 */
        /* <DEDUP_REMOVED lines=12> */
[----:B------:R-:W-:Y:S01]  /*19620*/  MOV R235, UR11 ;  /* 0x0000000b00eb7c02 */ /* 0x000fe20008000f00 */
[----:B------:R-:W-:Y:S01]  /*19630*/  UMOV UR11, UR5 ;  /* 0x00000005000b7c82 */ /* 0x000fe20008000000 */
[----:B------:R-:W-:Y:S01]  /*19640*/  R2UR UR26, R2 ;  /* 0x00000000021a72ca */ /* 0x000fe200000e0000 */
[----:B------:R-:W-:Y:S01]  /*19650*/  VIADD R2, R156, 0x404 ;  /* 0x000004049c027836 */ /* 0x000fe20000000000 */
[----:B------:R-:W-:Y:S01]  /*19660*/  R2UR UR7, R3 ;  /* 0x00000000030772ca */ /* 0x000fe200000e0000 */
[----:B------:R-:W-:Y:S01]  /*19670*/  IMAD.MOV.U32 R155, RZ, RZ, 0x40000040 ;  /* 0x40000040ff9b7424 */ /* 0x000fe200078e00ff */
[----:B------:R-:W-:Y:S01]  /*19680*/  R2UR UR34, R152 ;  /* 0x00000000982272ca */ /* 0x000fe200000e0000 */
[----:B------:R-:W-:Y:S01]  /*19690*/  VIADD R152, R156, 0x604 ;  /* 0x000006049c987836 */ /* 0x000fe20000000000 */
[----:B------:R-:W-:Y:S01]  /*196a0*/  R2UR UR38, R2 ;  /* 0x00000000022672ca */ /* 0x000fe200000e0000 */
[----:B------:R-:W-:Y:S01]  /*196b0*/  VIADD R2, R156, 0x600 ;  /* 0x000006009c027836 */ /* 0x000fe20000000000 */
[----:B------:R-:W-:Y:S01]  /*196c0*/  R2UR UR42, R154 ;  /* 0x000000009a2a72ca */ /* 0x000fe200000e0000 */
[----:B------:R-:W-:Y:S01]  /*196d0*/  VIADD R154, R156, 0x602 ;  /* 0x000006029c9a7836 */ /* 0x000fe20000000000 */
[----:B------:R-:W-:Y:S01]  /*196e0*/  R2UR UR4, R6 ;  /* 0x00000000060472ca */ /* 0x000fe200000e0000 */
[-C--:B------:R-:W-:Y:S01]  /*196f0*/  FMUL.FTZ R24, R24, R23.reuse ;  /* 0x0000001718187220 */ /* 0x080fe20000410000 */
[----:B------:R-:W-:Y:S01]  /*19700*/  R2UR UR5, R7 ;  /* 0x00000000070572ca */ /* 0x000fe200000e0000 */
[-C--:B------:R-:W-:Y:S01]  /*19710*/  FMUL.FTZ R25, R25, R23.reuse ;  /* 0x0000001719197220 */ /* 0x080fe20000410000 */
[----:B------:R-:W-:Y:S01]  /*19720*/  R2UR UR46, R2 ;  /* 0x00000000022e72ca */ /* 0x000fe200000e0000 */
[----:B------:R-:W-:Y:S01]  /*19730*/  VIADD R2, R156, 0x606 ;  /* 0x000006069c027836 */ /* 0x000fe20000000000 */
        /* <DEDUP_REMOVED lines=26> */
[----:B------:R-:W-:Y:S01]  /*198e0*/  R2UR UR8, R222 ;  /* 0x00000000de0872ca */ /* 0x000fe200000e0000 */
[-C--:B------:R-:W-:Y:S01]  /*198f0*/  FMUL.FTZ R49, R49, R23.reuse ;  /* 0x0000001731317220 */ /* 0x080fe20000410000 */
[----:B------:R-:W-:Y:S01]  /*19900*/  R2UR UR4, R220 ;  /* 0x00000000dc0472ca */ /* 0x000fe200000e0000 */
[-C--:B------:R-:W-:Y:S01]  /*19910*/  FMUL.FTZ R52, R52, R23.reuse ;  /* 0x0000001734347220 */ /* 0x080fe20000410000 */
[----:B------:R-:W-:Y:S01]  /*19920*/  R2UR UR5, R221 ;  /* 0x00000000dd0572ca */ /* 0x000fe200000e0000 */
[-C--:B------:R-:W-:Y:S01]  /*19930*/  FMUL.FTZ R53, R53, R23.reuse ;  /* 0x0000001735357220 */ /* 0x080fe20000410000 */
        /* <DEDUP_REMOVED lines=77> */
[-C--:B------:R-:W-:Y:S01]  /*19e10*/  FMUL.FTZ R145, R145, R23.reuse ;  /* 0x0000001791917220 */ /* 0x080fe20000410000 */
[----:B------:R-:W-:Y:S01]  /*19e20*/  R2UR UR10, R4 ;  /* 0x00000000040a72ca */ /* 0x000fe200000e0000 */
[-C--:B------:R-:W-:Y:S01]  /*19e30*/  FMUL.FTZ R148, R148, R23.reuse ;  /* 0x0000001794947220 */ /* 0x080fe20000410000 */
[----:B------:R-:W-:Y:S01]  /*19e40*/  R2UR UR8, R216 ;  /* 0x00000000d80872ca */ /* 0x000fe200000e0000 */
[----:B------:R-:W-:Y:S01]  /*19e50*/  FMUL.FTZ R149, R149, R23 ;  /* 0x0000001795957220 */ /* 0x000fe20000410000 */
        /* <DEDUP_REMOVED lines=110> */
.L_x_1602:
[----:B------:R-:W-:Y:S01]  /*1a540*/  SHF.L.U32 R0, R232, 0x1f, RZ ;  /* 0x0000001fe8007819 */ /* 0x000fe200000006ff */
[----:B------:R-:W-:-:S04]  /*1a550*/  IMAD R232, R5, 0x8, R16 ;  /* 0x0000000805e87824 */ /* 0x000fc800078e0210 */
[----:B------:R0:W1:Y:S01]  /*1a560*/  SYNCS.PHASECHK.TRANS64.TRYWAIT P2, [R232+URZ+0x30850], R0 ;  /* 0x03085000e80075a7 */ /* 0x000062000804017f */
[----:B------:R-:W-:Y:S05]  /*1a570*/  @!P0 BRA `(.L_x_1603) ;  /* 0x0000000000048947 */ /* 0x000fea0003800000 */
[----:B------:R-:W-:Y:S01]  /*1a580*/  BPT.TRAP 0x1 ;  /* 0x000000040000795c */ /* 0x000fe20000300000 */
.L_x_1603:
[----:B------:R-:W-:Y:S04]  /*1a590*/  BSSY B2, `(.L_x_1604) ;  /* 0x0000004000027945 */ /* 0x000fe80003800000 */
[----:B-1----:R-:W-:Y:S05]  /*1a5a0*/  @P2 BRA `(.L_x_1605) ;  /* 0x0000000000082947 */ /* 0x002fea0003800000 */
[----:B------:R-:W1:Y:S02]  /*1a5b0*/  SYNCS.PHASECHK.TRANS64.TRYWAIT P2, [R232+URZ+0x30850], R0 ;  /* 0x03085000e80075a7 */ /* 0x000e64000804017f */
[----:B-1----:R-:W-:Y:S05]  /*1a5c0*/  @!P2 BRA `(.L_x_1606) ;  /* 0x0000010400cca947 */ /* 0x002fea0003800000 */
.L_x_1605:
[----:B------:R-:W-:Y:S05]  /*1a5d0*/  BSYNC B2 ;  /* 0x0000000000027941 */ /* 0x000fea0003800000 */
.L_x_1604:
[----:B01----:R-:W-:Y:S01]  /*1a5e0*/  VIADD R0, R16, 0x400 ;  /* 0x0000040010007836 */ /* 0x003fe20000000000 */
[----:B------:R-:W2:Y:S01]  /*1a5f0*/  LDL R235, [R1] ;  /* 0x0000000001eb7983 */ /* 0x000ea20000100800 */
[----:B------:R-:W-:Y:S01]  /*1a600*/  IMAD.MOV.U32 R3, RZ, RZ, 0x40000040 ;  /* 0x40000040ff037424 */ /* 0x000fe200078e00ff */
[----:B------:R-:W-:Y:S01]  /*1a610*/  WARPGROUP.ARRIVE ;  /* 0x00000000000079c5 */ /* 0x000fe20000000000 */
[----:B------:R-:W-:Y:S01]  /*1a620*/  ULDC UR4, c[0x0][0x9d8] ;  /* 0x0002760000047ab9 */ /* 0x000fe20000000800 */
[----:B------:R-:W-:Y:S01]  /*1a630*/  SHF.R.U32.HI R0, RZ, 0x4, R0 ;  /* 0x00000004ff007819 */ /* 0x000fe20000011600 */
[----:B------:R-:W-:Y:S01]  /*1a640*/  FMUL.FTZ R162, R162, UR4 ;  /* 0x00000004a2a27c20 */ /* 0x000fe20008410000 */
[----:B------:R-:W-:Y:S01]  /*1a650*/  R2UR UR7, R3 ;  /* 0x00000000030772ca */ /* 0x000fe200000e0000 */
[----:B------:R-:W-:Y:S01]  /*1a660*/  IMAD.MOV.U32 R3, RZ, RZ, 0x40000040 ;  /* 0x40000040ff037424 */ /* 0x000fe200078e00ff */
[----:B------:R-:W-:Y:S01]  /*1a670*/  LOP3.LUT R0, R0, 0x3fff, RZ, 0xc0, !PT ;  /* 0x00003fff00007812 */ /* 0x000fe200078ec0ff */
[----:B------:R-:W-:Y:S01]  /*1a680*/  FMUL.FTZ R163, R163, UR4 ;  /* 0x00000004a3a37c20 */ /* 0x000fe20008410000 */
[----:B------:R-:W-:Y:S01]  /*1a690*/  FMUL.FTZ R166, R166, UR4 ;  /* 0x00000004a6a67c20 */ /* 0x000fe20008410000 */
[----:B------:R-:W-:Y:S01]  /*1a6a0*/  MUFU.TANH R162, R162 ;  /* 0x000000a200a27308 */ /* 0x000fe20000002400 */
[----:B------:R-:W-:Y:S01]  /*1a6b0*/  LOP3.LUT R0, R0, 0x2000000, RZ, 0xfc, !PT ;  /* 0x0200000000007812 */ /* 0x000fe200078efcff */
[----:B------:R-:W-:Y:S01]  /*1a6c0*/  FMUL.FTZ R167, R167, UR4 ;  /* 0x00000004a7a77c20 */ /* 0x000fe20008410000 */
[----:B------:R-:W-:Y:S01]  /*1a6d0*/  FMUL.FTZ R170, R170, UR4 ;  /* 0x00000004aaaa7c20 */ /* 0x000fe20008410000 */
[----:B------:R-:W-:Y:S01]  /*1a6e0*/  FMUL.FTZ R171, R171, UR4 ;  /* 0x00000004abab7c20 */ /* 0x000fe20008410000 */
[----:B------:R-:W-:Y:S01]  /*1a6f0*/  FMUL.FTZ R174, R174, UR4 ;  /* 0x00000004aeae7c20 */ /* 0x000fe20008410000 */
[----:B------:R-:W-:-:S02]  /*1a700*/  IMAD R2, R5, 0x800, R0 ;  /* 0x0000080005027824 */ /* 0x000fc400078e0200 */
[----:B------:R-:W-:Y:S01]  /*1a710*/  FMUL.FTZ R0, R152, UR4 ;  /* 0x0000000498007c20 */ /* 0x000fe20008410000 */
[----:B------:R-:W-:Y:S02]  /*1a720*/  IMAD.MOV.U32 R5, RZ, RZ, 0x40000040 ;  /* 0x40000040ff057424 */ /* 0x000fe400078e00ff */
[----:B------:R-:W-:Y:S01]  /*1a730*/  FMUL.FTZ R152, R155, UR4 ;  /* 0x000000049b987c20 */ /* 0x000fe20008410000 */
[C---:B------:R-:W-:Y:S01]  /*1a740*/  VIADD R4, R2.reuse, 0x80 ;  /* 0x0000008002047836 */ /* 0x040fe20000000000 */
[----:B------:R-:W-:Y:S01]  /*1a750*/  R2UR UR6, R2 ;  /* 0x00000000020672ca */ /* 0x000fe200000e0000 */
[----:B------:R-:W-:Y:S01]  /*1a760*/  FMUL.FTZ R155, R157, UR4 ;  /* 0x000000049d9b7c20 */ /* 0x000fe20008410000 */
[----:B------:R-:W-:Y:S01]  /*1a770*/  MUFU.TANH R0, R0 ;  /* 0x0000000000007308 */ /* 0x000fe20000002400 */
[----:B------:R-:W-:Y:S01]  /*1a780*/  FMUL.FTZ R157, R160, UR4 ;  /* 0x00000004a09d7c20 */ /* 0x000fe20008410000 */
[----:B------:R-:W-:Y:S01]  /*1a790*/  FMUL.FTZ R160, R165, UR4 ;  /* 0x00000004a5a07c20 */ /* 0x000fe20008410000 */
[----:B------:R-:W-:Y:S01]  /*1a7a0*/  FMUL.FTZ R165, R172, UR4 ;  /* 0x00000004aca57c20 */ /* 0x000fe20008410000 */
[----:B------:R-:W-:Y:S01]  /*1a7b0*/  FMUL.FTZ R172, R180, UR4 ;  /* 0x00000004b4ac7c20 */ /* 0x000fe20008410000 */
[----:B------:R-:W-:Y:S01]  /*1a7c0*/  FMUL.FTZ R175, R175, UR4 ;  /* 0x00000004afaf7c20 */ /* 0x000fe20008410000 */
[----:B------:R-:W-:Y:S01]  /*1a7d0*/  FMUL.FTZ R180, R183, UR4 ;  /* 0x00000004b7b47c20 */ /* 0x000fe20008410000 */
[----:B------:R-:W-:Y:S01]  /*1a7e0*/  @!P1 VIADD R232, R232, 0x30860 ;  /* 0x00030860e8e89836 */ /* 0x000fe20000000000 */
[----:B------:R-:W-:Y:S03]  /*1a7f0*/  MUFU.TANH R155, R155 ;  /* 0x0000009b009b7308 */ /* 0x000fe60000002400 */
[----:B------:R-:W-:Y:S01]  /*1a800*/  HGMMA.64x256x16.F32.BF16 R24, R196, gdesc[UR4].tnspB, R24, gsb0 ;  /* 0x43e00004c4187df0 */ /* 0x000fe20008001818 */
[----:B------:R-:W-:Y:S01]  /*1a810*/  R2UR UR6, R4 ;  /* 0x00000000040672ca */ /* 0x000fe200000e0000 */
[C---:B------:R-:W-:Y:S01]  /*1a820*/  VIADD R4, R2.reuse, 0x100 ;  /* 0x0000010002047836 */ /* 0x040fe20000000000 */
[----:B------:R-:W-:Y:S01]  /*1a830*/  R2UR UR7, R5 ;  /* 0x00000000050772ca */ /* 0x000fe200000e0000 */
[----:B------:R-:W-:Y:S01]  /*1a840*/  IMAD.MOV.U32 R5, RZ, RZ, 0x40000040 ;  /* 0x40000040ff057424 */ /* 0x000fe200078e00ff */
[----:B------:R-:W-:Y:S01]  /*1a850*/  MUFU.TANH R157, R157 ;  /* 0x0000009d009d7308 */ /* 0x000fe20000002400 */
[----:B------:R-:W-:Y:S01]  /*1a860*/  VIADD R2, R2, 0x180 ;  /* 0x0000018002027836 */ /* 0x000fe20000000000 */
        /* <DEDUP_REMOVED lines=13> */
[C---:B--2---:R-:W-:Y:S01]  /*1a940*/  ISETP.GT.AND P2, PT, R231.reuse, R235, PT ;  /* 0x000000ebe700720c */ /* 0x044fe20003f44270 */
[----:B------:R-:W-:Y:S01]  /*1a950*/  VIADD R231, R231, 0xffffffff ;  /* 0xffffffffe7e77836 */ /* 0x000fe20000000000 */
[----:B------:R-:W-:-:S02]  /*1a960*/  WARPGROUP.DEPBAR.LE gsb0, 0x0 ;  /* 0x00008000000079c5 */ /* 0x000fc40000010000 */
[----:B------:R-:W-:-:S06]  /*1a970*/  WARPGROUP.ARRIVE ;  /* 0x00000000000079c5 */ /* 0x000fcc0000000000 */
        /* <DEDUP_REMOVED lines=21> */
[----:B------:R-:W-:-:S03]  /*1aad0*/  ULDC UR4, c[0x0][0x988] ;  /* 0x0002620000047ab9 */ /* 0x000fc60000000800 */
        /* <DEDUP_REMOVED lines=8> */
[----:B------:R-:W0:Y:S08]  /*1ab60*/  MUFU.TANH R5, R5 ;  /* 0x0000000500057308 */ /* 0x000e300000002400 */
[----:B------:R-:W1:Y:S08]  /*1ab70*/  MUFU.TANH R153, R153 ;  /* 0x0000009900997308 */ /* 0x000e700000002400 */
[----:B------:R-:W2:Y:S01]  /*1ab80*/  MUFU.TANH R156, R156 ;  /* 0x0000009c009c7308 */ /* 0x000ea20000002400 */
[----:B0-----:R-:W-:-:S04]  /*1ab90*/  FMNMX.FTZ R23, R5, R230, !PT ;  /* 0x000000e605177209 */ /* 0x001fc80007810000 */
[----:B------:R-:W-:-:S03]  /*1aba0*/  FMNMX.FTZ R23, R152, R23, !PT ;  /* 0x0000001798177209 */ /* 0x000fc60007810000 */
[----:B------:R-:W0:Y:S01]  /*1abb0*/  MUFU.TANH R177, R177 ;  /* 0x000000b100b17308 */ /* 0x000e220000002400 */
[----:B-1----:R-:W-:-:S07]  /*1abc0*/  FMNMX.FTZ R23, R153, R23, !PT ;  /* 0x0000001799177209 */ /* 0x002fce0007810000 */
[----:B------:R-:W1:Y:S01]  /*1abd0*/  MUFU.TANH R178, R178 ;  /* 0x000000b200b27308 */ /* 0x000e620000002400 */
[----:B--2---:R-:W-:-:S04]  /*1abe0*/  FMNMX.FTZ R23, R156, R23, !PT ;  /* 0x000000179c177209 */ /* 0x004fc80007810000 */
[----:B------:R-:W-:-:S03]  /*1abf0*/  FMNMX.FTZ R23, R162, R23, !PT ;  /* 0x00000017a2177209 */ /* 0x000fc60007810000 */
[----:B------:R-:W2:Y:S01]  /*1ac00*/  MUFU.TANH R179, R179 ;  /* 0x000000b300b37308 */ /* 0x000ea20000002400 */
[----:B------:R-:W-:-:S04]  /*1ac10*/  FMNMX.FTZ R23, R163, R23, !PT ;  /* 0x00000017a3177209 */ /* 0x000fc80007810000 */
[----:B------:R-:W-:-:S04]  /*1ac20*/  FMNMX.FTZ R23, R166, R23, !PT ;  /* 0x00000017a6177209 */ /* 0x000fc80007810000 */
[----:B------:R-:W-:-:S04]  /*1ac30*/  FMNMX.FTZ R182, R167, R23, !PT ;  /* 0x00000017a7b67209 */ /* 0x000fc80007810000 */
[----:B------:R-:W-:-:S04]  /*1ac40*/  FMNMX.FTZ R182, R170, R182, !PT ;  /* 0x000000b6aab67209 */ /* 0x000fc80007810000 */
[----:B------:R-:W-:-:S04]  /*1ac50*/  FMNMX.FTZ R182, R171, R182, !PT ;  /* 0x000000b6abb67209 */ /* 0x000fc80007810000 */
[----:B------:R-:W-:-:S04]  /*1ac60*/  FMNMX.FTZ R182, R174, R182, !PT ;  /* 0x000000b6aeb67209 */ /* 0x000fc80007810000 */
[----:B------:R-:W-:-:S04]  /*1ac70*/  FMNMX.FTZ R182, R175, R182, !PT ;  /* 0x000000b6afb67209 */ /* 0x000fc80007810000 */
[----:B0-----:R-:W-:-:S04]  /*1ac80*/  FMNMX.FTZ R182, R177, R182, !PT ;  /* 0x000000b6b1b67209 */ /* 0x001fc80007810000 */
[----:B-1----:R-:W-:Y:S01]  /*1ac90*/  FMNMX.FTZ R182, R178, R182, !PT ;  /* 0x000000b6b2b67209 */ /* 0x002fe20007810000 */
[----:B------:R-:W-:Y:S02]  /*1aca0*/  WARPGROUP.DEPBAR.LE gsb0, 0x0 ;  /* 0x00008000000079c5 */ /* 0x000fe40000010000 */
[----:B------:R-:W-:-:S06]  /*1acb0*/  WARPGROUP.ARRIVE ;  /* 0x00000000000079c5 */ /* 0x000fcc0000000000 */
[----:B------:R-:W-:Y:S01]  /*1acc0*/  HGMMA.64x256x16.F32.BF16 R24, R188, gdesc[UR4].tnspB, R24, gsb0 ;  /* 0x43e00004bc187df0 */ /* 0x000fe20008001818 */
[----:B------:R-:W-:Y:S02]  /*1acd0*/  R2UR UR6, R2 ;  /* 0x00000000020672ca */ /* 0x000fe400000e0000 */
[----:B------:R-:W-:Y:S02]  /*1ace0*/  FMNMX.FTZ R2, R0, R229, !PT ;  /* 0x000000e500027209 */ /* 0x000fe40007810000 */
[----:B------:R-:W-:Y:S02]  /*1acf0*/  R2UR UR7, R3 ;  /* 0x00000000030772ca */ /* 0x000fe400000e0000 */
        /* <DEDUP_REMOVED lines=18> */
[----:B0-----:R-:W-:Y:S01]  /*1ae20*/  FMNMX.FTZ R3, R3, R2, !PT ;  /* 0x0000000203037209 */ /* 0x001fe20007810000 */
[----:B------:R-:W-:-:S04]  /*1ae30*/  IMAD.U32 R2, RZ, RZ, UR4 ;  /* 0x00000004ff027e24 */ /* 0x000fc8000f8e00ff */
[----:B------:R-:W-:Y:S01]  /*1ae40*/  FADD.FTZ R181, -R3, R229 ;  /* 0x000000e503b57221 */ /* 0x000fe20000010100 */
[----:B------:R-:W-:-:S03]  /*1ae50*/  IMAD.MOV.U32 R229, RZ, RZ, R3 ;  /* 0x000000ffffe57224 */ /* 0x000fc600078e0003 */
[----:B------:R-:W-:-:S04]  /*1ae60*/  FMUL.FTZ R181, R181, R2 ;  /* 0x00000002b5b57220 */ /* 0x000fc80000410000 */
[----:B------:R0:W-:Y:S02]  /*1ae70*/  MUFU.EX2 R23, R181 ;  /* 0x000000b500177308 */ /* 0x0001e40000000800 */
[----:B0-----:R-:W-:-:S04]  /*1ae80*/  FMUL.FTZ R181, R3, R2 ;  /* 0x0000000203b57220 */ /* 0x001fc80000410000 */
[--C-:B------:R-:W-:Y:S01]  /*1ae90*/  FFMA.FTZ R183, R0, R2, -R181.reuse ;  /* 0x0000000200b77223 */ /* 0x100fe200000108b5 */
[----:B--2---:R-:W-:Y:S01]  /*1aea0*/  FMNMX.FTZ R0, R179, R182, !PT ;  /* 0x000000b6b3007209 */ /* 0x004fe20007810000 */
[-CC-:B------:R-:W-:Y:S01]  /*1aeb0*/  FFMA.FTZ R196, R4, R2.reuse, -R181.reuse ;  /* 0x0000000204c47223 */ /* 0x180fe200000108b5 */
[-CC-:B------:R-:W-:Y:S01]  /*1aec0*/  FFMA.FTZ R198, R154, R2.reuse, -R181.reuse ;  /* 0x000000029ac67223 */ /* 0x180fe200000108b5 */
[--C-:B------:R-:W-:Y:S01]  /*1aed0*/  FFMA.FTZ R155, R155, R2, -R181.reuse ;  /* 0x000000029b9b7223 */ /* 0x100fe200000108b5 */
[----:B------:R-:W-:Y:S01]  /*1aee0*/  FMNMX.FTZ R0, R180, R0, !PT ;  /* 0x00000000b4007209 */ /* 0x000fe20007810000 */
[----:B------:R-:W0:Y:S01]  /*1aef0*/  MUFU.EX2 R183, R183 ;  /* 0x000000b700b77308 */ /* 0x000e220000000800 */
[-CC-:B------:R-:W-:Y:S01]  /*1af00*/  FFMA.FTZ R192, R157, R2.reuse, -R181.reuse ;  /* 0x000000029dc07223 */ /* 0x180fe200000108b5 */
[-CC-:B------:R-:W-:Y:S01]  /*1af10*/  FFMA.FTZ R154, R158, R2.reuse, -R181.reuse ;  /* 0x000000029e9a7223 */ /* 0x180fe200000108b5 */
[-CC-:B------:R-:W-:Y:S01]  /*1af20*/  FFMA.FTZ R157, R164, R2.reuse, -R181.reuse ;  /* 0x00000002a49d7223 */ /* 0x180fe200000108b5 */
[----:B------:R-:W1:Y:S01]  /*1af30*/  SHFL.BFLY PT, R4, R0, 0x2, 0x1f ;  /* 0x0c401f0000047f89 */ /* 0x000e6200000e0000 */
[-CC-:B------:R-:W-:Y:S01]  /*1af40*/  FFMA.FTZ R194, R159, R2.reuse, -R181.reuse ;  /* 0x000000029fc27223 */ /* 0x180fe200000108b5 */
[-CC-:B------:R-:W-:Y:S01]  /*1af50*/  FFMA.FTZ R158, R168, R2.reuse, -R181.reuse ;  /* 0x00000002a89e7223 */ /* 0x180fe200000108b5 */
[----:B------:R-:W-:Y:S01]  /*1af60*/  FFMA.FTZ R159, R173, R2, -R181 ;  /* 0x00000002ad9f7223 */ /* 0x000fe200000108b5 */
[----:B------:R-:W2:Y:S08]  /*1af70*/  MUFU.EX2 R196, R196 ;  /* 0x000000c400c47308 */ /* 0x000eb00000000800 */
[----:B------:R-:W3:Y:S01]  /*1af80*/  MUFU.EX2 R198, R198 ;  /* 0x000000c600c67308 */ /* 0x000ee20000000800 */
[----:B0-----:R-:W-:-:S07]  /*1af90*/  FFMA.FTZ R164, R23, R227, R183 ;  /* 0x000000e317a47223 */ /* 0x001fce00000100b7 */
[----:B------:R0:W4:Y:S01]  /*1afa0*/  MUFU.EX2 R182, R155 ;  /* 0x0000009b00b67308 */ /* 0x0001220000000800 */
[C---:B--2---:R-:W-:Y:S01]  /*1afb0*/  FADD.FTZ R164, R196.reuse, R164 ;  /* 0x000000a4c4a47221 */ /* 0x044fe20000010000 */
[----:B------:R-:W-:Y:S02]  /*1afc0*/  F2FP.BF16.F32.PACK_AB R196, R196, R183 ;  /* 0x000000b7c4c4723e */ /* 0x000fe400000010ff */
[----:B-1----:R-:W-:-:S04]  /*1afd0*/  FMNMX.FTZ R0, R0, R4, !PT ;  /* 0x0000000400007209 */ /* 0x002fc80007810000 */
[----:B------:R-:W1:Y:S01]  /*1afe0*/  MUFU.EX2 R192, R192 ;  /* 0x000000c000c07308 */ /* 0x000e620000000800 */
[----:B------:R-:W2:Y:S01]  /*1aff0*/  SHFL.BFLY PT, R4, R0, 0x1, 0x1f ;  /* 0x0c201f0000047f89 */ /* 0x000ea200000e0000 */
[-CC-:B0-----:R-:W-:Y:S01]  /*1b000*/  FFMA.FTZ R155, R160, R2.reuse, -R181.reuse ;  /* 0x00000002a09b7223 */ /* 0x181fe200000108b5 */
[----:B------:R-:W-:-:S05]  /*1b010*/  FFMA.FTZ R160, R176, R2, -R181 ;  /* 0x00000002b0a07223 */ /* 0x000fca00000108b5 */
[----:B------:R-:W0:Y:S08]  /*1b020*/  MUFU.EX2 R154, R154 ;  /* 0x0000009a009a7308 */ /* 0x000e300000000800 */
[----:B------:R-:W-:Y:S08]  /*1b030*/  MUFU.EX2 R194, R194 ;  /* 0x000000c200c27308 */ /* 0x000ff00000000800 */
[----:B------:R-:W-:Y:S01]  /*1b040*/  MUFU.EX2 R155, R155 ;  /* 0x0000009b009b7308 */ /* 0x000fe20000000800 */
[----:B--2---:R-:W-:-:S05]  /*1b050*/  FMNMX.FTZ R4, R0, R4, !PT ;  /* 0x0000000400047209 */ /* 0x004fca0007810000 */
[----:B------:R-:W-:Y:S01]  /*1b060*/  FADD.FTZ R0, -R4, R230 ;  /* 0x000000e604007221 */ /* 0x000fe20000010100 */
[----:B------:R-:W-:Y:S01]  /*1b070*/  IMAD.MOV.U32 R230, RZ, RZ, R4 ;  /* 0x000000ffffe67224 */ /* 0x000fe200078e0004 */
[----:B------:R-:W-:Y:S02]  /*1b080*/  MUFU.EX2 R157, R157 ;  /* 0x0000009d009d7308 */ /* 0x000fe40000000800 */
[----:B------:R-:W-:-:S06]  /*1b090*/  FMUL.FTZ R0, R0, R2 ;  /* 0x0000000200007220 */ /* 0x000fcc0000410000 */
[----:B------:R-:W-:Y:S08]  /*1b0a0*/  MUFU.EX2 R0, R0 ;  /* 0x0000000000007308 */ /* 0x000ff00000000800 */
[----:B------:R-:W-:Y:S08]  /*1b0b0*/  MUFU.EX2 R158, R158 ;  /* 0x0000009e009e7308 */ /* 0x000ff00000000800 */
[----:B------:R-:W-:Y:S08]  /*1b0c0*/  MUFU.EX2 R159, R159 ;  /* 0x0000009f009f7308 */ /* 0x000ff00000000800 */
[----:B------:R-:W-:Y:S01]  /*1b0d0*/  MUFU.EX2 R160, R160 ;  /* 0x000000a000a07308 */ /* 0x000fe20000000800 */
[----:B------:R-:W-:-:S02]  /*1b0e0*/  WARPGROUP.DEPBAR.LE gsb0, 0x0 ;  /* 0x00008000000079c5 */ /* 0x000fc40000010000 */
[----:B------:R-:W-:Y:S01]  /*1b0f0*/  WARPGROUP.ARRIVE ;  /* 0x00000000000079c5 */ /* 0x000fe20000000000 */
[-CC-:B------:R-:W-:Y:S01]  /*1b100*/  FFMA.FTZ R188, R161, R2.reuse, -R181.reuse ;  /* 0x00000002a1bc7223 */ /* 0x180fe200000108b5 */
[-C--:B------:R-:W-:Y:S01]  /*1b110*/  FMUL.FTZ R161, R4, R2.reuse ;  /* 0x0000000204a17220 */ /* 0x080fe20000410000 */
[----:B------:R-:W-:Y:S01]  /*1b120*/  FFMA.FTZ R190, R165, R2, -R181 ;  /* 0x00000002a5be7223 */ /* 0x000fe200000108b5 */
[----:B---3--:R-:W-:Y:S01]  /*1b130*/  FADD.FTZ R165, R198, R164 ;  /* 0x000000a4c6a57221 */ /* 0x008fe20000010000 */
[----:B----4-:R-:W-:Y:S01]  /*1b140*/  F2FP.BF16.F32.PACK_AB R198, R182, R198 ;  /* 0x000000c6b6c6723e */ /* 0x010fe200000010ff */
[----:B------:R-:W-:Y:S01]  /*1b150*/  HGMMA.64x256x16.F32.BF16 R24, R184, gdesc[UR4].tnspB, R24, gsb0 ;  /* 0x43e00004b8187df0 */ /* 0x000fe20008001818 */
[-CC-:B------:R-:W-:Y:S01]  /*1b160*/  FFMA.FTZ R197, R5, R2.reuse, -R161.reuse ;  /* 0x0000000205c57223 */ /* 0x180fe200000108a1 */
[-CC-:B------:R-:W-:Y:S01]  /*1b170*/  FFMA.FTZ R5, R152, R2.reuse, -R161.reuse ;  /* 0x0000000298057223 */ /* 0x180fe200000108a1 */
[-CC-:B------:R-:W-:Y:S01]  /*1b180*/  FFMA.FTZ R199, R153, R2.reuse, -R161.reuse ;  /* 0x0000000299c77223 */ /* 0x180fe200000108a1 */
[----:B------:R-:W-:Y:S01]  /*1b190*/  FFMA.FTZ R152, R156, R2, -R161 ;  /* 0x000000029c987223 */ /* 0x000fe200000108a1 */
[----:B------:R-:W-:-:S02]  /*1b1a0*/  @!P1 IMAD R153, R22, 0x8, R16 ;  /* 0x0000000816999824 */ /* 0x000fc400078e0210 */
[-CC-:B------:R-:W-:Y:S01]  /*1b1b0*/  FFMA.FTZ R193, R162, R2.reuse, -R161.reuse ;  /* 0x00000002a2c17223 */ /* 0x180fe200000108a1 */
[----:B------:R-:W2:Y:S01]  /*1b1c0*/  MUFU.EX2 R197, R197 ;  /* 0x000000c500c57308 */ /* 0x000ea20000000800 */
[-CC-:B------:R-:W-:Y:S01]  /*1b1d0*/  FFMA.FTZ R163, R163, R2.reuse, -R161.reuse ;  /* 0x00000002a3a37223 */ /* 0x180fe200000108a1 */
[----:B------:R-:W-:Y:S02]  /*1b1e0*/  @!P1 VIADD R156, R153, 0x30840 ;  /* 0x00030840999c9836 */ /* 0x000fe40000000000 */
[-CC-:B------:R-:W-:Y:S01]  /*1b1f0*/  FFMA.FTZ R195, R166, R2.reuse, -R161.reuse ;  /* 0x00000002a6c37223 */ /* 0x180fe200000108a1 */
[-C--:B------:R-:W-:Y:S01]  /*1b200*/  FFMA.FTZ R189, R170, R2.reuse, -R161 ;  /* 0x00000002aabd7223 */ /* 0x080fe200000108a1 */
[----:B------:R-:W-:Y:S01]  /*1b210*/  FADD.FTZ R165, R182, R165 ;  /* 0x000000a5b6a57221 */ /* 0x000fe20000010000 */
[-C--:B------:R-:W-:Y:S01]  /*1b220*/  FFMA.FTZ R162, R171, R2.reuse, -R161 ;  /* 0x00000002aba27223 */ /* 0x080fe200000108a1 */
[----:B------:R-:W-:Y:S01]  /*1b230*/  @!P1 PRMT R156, RZ, 0x654, R156 ;  /* 0x00000654ff9c9816 */ /* 0x000fe2000000009c */
[----:B------:R-:W3:Y:S01]  /*1b240*/  MUFU.EX2 R5, R5 ;  /* 0x0000000500057308 */ /* 0x000ee20000000800 */
[----:B-1----:R-:W-:Y:S01]  /*1b250*/  FADD.FTZ R166, R192, R165 ;  /* 0x000000a5c0a67221 */ /* 0x002fe20000010000 */
[-CC-:B------:R-:W-:Y:S01]  /*1b260*/  FFMA.FTZ R191, R174, R2.reuse, -R161.reuse ;  /* 0x00000002aebf7223 */ /* 0x180fe200000108a1 */
[-CC-:B------:R-:W-:Y:S01]  /*1b270*/  FFMA.FTZ R178, R178, R2.reuse, -R161.reuse ;  /* 0x00000002b2b27223 */ /* 0x180fe200000108a1 */
[----:B------:R-:W-:Y:S01]  /*1b280*/  FFMA.FTZ R179, R179, R2, -R161 ;  /* 0x00000002b3b37223 */ /* 0x000fe200000108a1 */
[----:B0-----:R-:W-:-:S03]  /*1b290*/  F2FP.BF16.F32.PACK_AB R192, R154, R192 ;  /* 0x000000c09ac0723e */ /* 0x001fc600000010ff */
[----:B------:R-:W0:Y:S01]  /*1b2a0*/  MUFU.EX2 R199, R199 ;  /* 0x000000c700c77308 */ /* 0x000e220000000800 */
[----:B--2---:R-:W-:-:S07]  /*1b2b0*/  FFMA.FTZ R226, R0, R226, R197 ;  /* 0x000000e200e27223 */ /* 0x004fce00000100c5 */
[----:B------:R-:W1:Y:S01]  /*1b2c0*/  MUFU.EX2 R152, R152 ;  /* 0x0000009800987308 */ /* 0x000e620000000800 */
[C---:B---3--:R-:W-:Y:S01]  /*1b2d0*/  FADD.FTZ R226, R5.reuse, R226 ;  /* 0x000000e205e27221 */ /* 0x048fe20000010000 */
[----:B------:R-:W-:Y:S01]  /*1b2e0*/  F2FP.BF16.F32.PACK_AB R197, R5, R197 ;  /* 0x000000c505c5723e */ /* 0x000fe200000010ff */
[----:B------:R-:W-:-:S05]  /*1b2f0*/  IMAD.MOV.U32 R5, RZ, RZ, R22 ;  /* 0x000000ffff057224 */ /* 0x000fca00078e0016 */
[----:B------:R-:W2:Y:S01]  /*1b300*/  MUFU.EX2 R193, R193 ;  /* 0x000000c100c17308 */ /* 0x000ea20000000800 */
[----:B0-----:R-:W-:-:S07]  /*1b310*/  FADD.FTZ R164, R199, R226 ;  /* 0x000000e2c7a47221 */ /* 0x001fce0000010000 */
[----:B------:R0:W3:Y:S01]  /*1b320*/  MUFU.EX2 R153, R163 ;  /* 0x000000a300997308 */ /* 0x0000e20000000800 */
[C---:B-1----:R-:W-:Y:S01]  /*1b330*/  FADD.FTZ R164, R152.reuse, R164 ;  /* 0x000000a498a47221 */ /* 0x042fe20000010000 */
[----:B------:R-:W-:-:S06]  /*1b340*/  F2FP.BF16.F32.PACK_AB R199, R152, R199 ;  /* 0x000000c798c7723e */ /* 0x000fcc00000010ff */
[----:B------:R-:W1:Y:S01]  /*1b350*/  MUFU.EX2 R195, R195 ;  /* 0x000000c300c37308 */ /* 0x000e620000000800 */
[----:B--2---:R-:W-:Y:S01]  /*1b360*/  FADD.FTZ R165, R193, R164 ;  /* 0x000000a4c1a57221 */ /* 0x004fe20000010000 */
[----:B------:R-:W-:Y:S01]  /*1b370*/  FADD.FTZ R164, R154, R166 ;  /* 0x000000a69aa47221 */ /* 0x000fe20000010000 */
[----:B0-----:R-:W-:-:S03]  /*1b380*/  FFMA.FTZ R163, R175, R2, -R161 ;  /* 0x00000002afa37223 */ /* 0x001fc600000108a1 */
[----:B------:R-:W-:Y:S01]  /*1b390*/  FADD.FTZ R164, R194, R164 ;  /* 0x000000a4c2a47221 */ /* 0x000fe20000010000 */
[----:B------:R-:W-:Y:S01]  /*1b3a0*/  F2FP.BF16.F32.PACK_AB R194, R155, R194 ;  /* 0x000000c29bc2723e */ /* 0x000fe200000010ff */
[----:B------:R-:W0:Y:S01]  /*1b3b0*/  MUFU.EX2 R188, R188 ;  /* 0x000000bc00bc7308 */ /* 0x000e220000000800 */
[----:B---3--:R-:W-:Y:S01]  /*1b3c0*/  FADD.FTZ R165, R153, R165 ;  /* 0x000000a599a57221 */ /* 0x008fe20000010000 */
[----:B------:R-:W-:Y:S01]  /*1b3d0*/  FADD.FTZ R166, R155, R164 ;  /* 0x000000a49ba67221 */ /* 0x000fe20000010000 */
[----:B------:R-:W-:-:S05]  /*1b3e0*/  F2FP.BF16.F32.PACK_AB R193, R153, R193 ;  /* 0x000000c199c1723e */ /* 0x000fca00000010ff */
[----:B------:R-:W-:Y:S01]  /*1b3f0*/  MUFU.EX2 R189, R189 ;  /* 0x000000bd00bd7308 */ /* 0x000fe20000000800 */
[----:B-1----:R-:W-:-:S07]  /*1b400*/  FADD.FTZ R165, R195, R165 ;  /* 0x000000a5c3a57221 */ /* 0x002fce0000010000 */
[----:B------:R-:W-:Y:S01]  /*1b410*/  MUFU.EX2 R162, R162 ;  /* 0x000000a200a27308 */ /* 0x000fe20000000800 */
[----:B0-----:R-:W-:Y:S01]  /*1b420*/  FADD.FTZ R166, R188, R166 ;  /* 0x000000a6bca67221 */ /* 0x001fe20000010000 */
[----:B------:R-:W-:-:S03]  /*1b430*/  F2FP.BF16.F32.PACK_AB R188, R157, R188 ;  /* 0x000000bc9dbc723e */ /* 0x000fc600000010ff */
[----:B------:R-:W-:-:S03]  /*1b440*/  FADD.FTZ R166, R157, R166 ;  /* 0x000000a69da67221 */ /* 0x000fc60000010000 */
[----:B------:R-:W0:Y:S08]  /*1b450*/  MUFU.EX2 R190, R190 ;  /* 0x000000be00be7308 */ /* 0x000e300000000800 */
[----:B------:R-:W-:Y:S08]  /*1b460*/  MUFU.EX2 R191, R191 ;  /* 0x000000bf00bf7308 */ /* 0x000ff00000000800 */
[----:B------:R-:W-:Y:S01]  /*1b470*/  MUFU.EX2 R163, R163 ;  /* 0x000000a300a37308 */ /* 0x000fe20000000800 */
[----:B0-----:R-:W-:Y:S01]  /*1b480*/  FADD.FTZ R166, R190, R166 ;  /* 0x000000a6bea67221 */ /* 0x001fe20000010000 */
[----:B------:R-:W-:-:S03]  /*1b490*/  F2FP.BF16.F32.PACK_AB R190, R158, R190 ;  /* 0x000000be9ebe723e */ /* 0x000fc600000010ff */
[----:B------:R-:W-:-:S03]  /*1b4a0*/  FADD.FTZ R166, R158, R166 ;  /* 0x000000a69ea67221 */ /* 0x000fc60000010000 */
[----:B------:R-:W-:Y:S08]  /*1b4b0*/  MUFU.EX2 R178, R178 ;  /* 0x000000b200b27308 */ /* 0x000ff00000000800 */
[----:B------:R-:W-:Y:S01]  /*1b4c0*/  MUFU.EX2 R179, R179 ;  /* 0x000000b300b37308 */ /* 0x000fe20000000800 */
[----:B------:R-:W-:Y:S02]  /*1b4d0*/  WARPGROUP.DEPBAR.LE gsb0, 0x0 ;  /* 0x00008000000079c5 */ /* 0x000fe40000010000 */
[----:B------:R0:W-:Y:S01]  /*1b4e0*/  @!P1 SYNCS.ARRIVE.TRANS64.RED.A1T0 RZ, [R156+URZ], RZ ;  /* 0x000000ff9cff99a7 */ /* 0x0001e2000810043f */
[-C--:B------:R-:W-:Y:S01]  /*1b4f0*/  FFMA.FTZ R184, R169, R2.reuse, -R181 ;  /* 0x00000002a9b87223 */ /* 0x080fe200000108b5 */
[-C--:B------:R-:W-:Y:S01]  /*1b500*/  FFMA.FTZ R185, R177, R2.reuse, -R161 ;  /* 0x00000002b1b97223 */ /* 0x080fe200000108a1 */
[----:B------:R-:W-:-:S04]  /*1b510*/  FFMA.FTZ R186, R172, R2, -R181 ;  /* 0x00000002acba7223 */ /* 0x000fc800000108b5 */
[----:B------:R-:W1:Y:S01]  /*1b520*/  MUFU.EX2 R184, R184 ;  /* 0x000000b800b87308 */ /* 0x000e620000000800 */
[-CC-:B0-----:R-:W-:Y:S01]  /*1b530*/  FFMA.FTZ R156, R167, R2.reuse, -R161.reuse ;  /* 0x00000002a79c7223 */ /* 0x181fe200000108a1 */
[----:B------:R-:W-:Y:S01]  /*1b540*/  FFMA.FTZ R161, R180, R2, -R161 ;  /* 0x00000002b4a17223 */ /* 0x000fe200000108a1 */
[----:B------:R0:W-:Y:S05]  /*1b550*/  @!P1 SYNCS.ARRIVE.TRANS64.RED.A1T0 RZ, [R232+URZ], RZ ;  /* 0x000000ffe8ff99a7 */ /* 0x0001ea000810043f */
[----:B------:R-:W2:Y:S01]  /*1b560*/  MUFU.EX2 R156, R156 ;  /* 0x0000009c009c7308 */ /* 0x000ea20000000800 */
[----:B0-----:R-:W-:-:S07]  /*1b570*/  IMAD.MOV.U32 R232, RZ, RZ, R218 ;  /* 0x000000ffffe87224 */ /* 0x001fce00078e00da */
[----:B------:R-:W-:Y:S01]  /*1b580*/  MUFU.EX2 R185, R185 ;  /* 0x000000b900b97308 */ /* 0x000fe20000000800 */
[----:B-1----:R-:W-:Y:S01]  /*1b590*/  FADD.FTZ R166, R184, R166 ;  /* 0x000000a6b8a67221 */ /* 0x002fe20000010000 */
[----:B------:R-:W-:-:S03]  /*1b5a0*/  F2FP.BF16.F32.PACK_AB R184, R159, R184 ;  /* 0x000000b89fb8723e */ /* 0x000fc600000010ff */
[----:B------:R-:W-:-:S03]  /*1b5b0*/  FADD.FTZ R166, R159, R166 ;  /* 0x000000a69fa67221 */ /* 0x000fc60000010000 */
[----:B------:R-:W0:Y:S01]  /*1b5c0*/  MUFU.EX2 R186, R186 ;  /* 0x000000ba00ba7308 */ /* 0x000e220000000800 */
[C---:B--2---:R-:W-:Y:S01]  /*1b5d0*/  FADD.FTZ R164, R156.reuse, R165 ;  /* 0x000000a59ca47221 */ /* 0x044fe20000010000 */
[----:B------:R-:W-:-:S03]  /*1b5e0*/  F2FP.BF16.F32.PACK_AB R195, R156, R195 ;  /* 0x000000c39cc3723e */ /* 0x000fc600000010ff */
[----:B------:R-:W-:Y:S01]  /*1b5f0*/  FADD.FTZ R164, R189, R164 ;  /* 0x000000a4bda47221 */ /* 0x000fe20000010000 */
[C---:B------:R-:W-:Y:S02]  /*1b600*/  F2FP.BF16.F32.PACK_AB R189, R162.reuse, R189 ;  /* 0x000000bda2bd723e */ /* 0x040fe400000010ff */
[----:B------:R-:W1:Y:S01]  /*1b610*/  MUFU.EX2 R161, R161 ;  /* 0x000000a100a17308 */ /* 0x000e620000000800 */
[----:B------:R-:W-:-:S04]  /*1b620*/  FADD.FTZ R164, R162, R164 ;  /* 0x000000a4a2a47221 */ /* 0x000fc80000010000 */
[----:B------:R-:W-:Y:S01]  /*1b630*/  FADD.FTZ R164, R191, R164 ;  /* 0x000000a4bfa47221 */ /* 0x000fe20000010000 */
[----:B------:R-:W-:-:S03]  /*1b640*/  F2FP.BF16.F32.PACK_AB R191, R163, R191 ;  /* 0x000000bfa3bf723e */ /* 0x000fc600000010ff */
[----:B------:R-:W-:Y:S01]  /*1b650*/  FADD.FTZ R164, R163, R164 ;  /* 0x000000a4a3a47221 */ /* 0x000fe20000010000 */
[----:B0-----:R-:W-:Y:S01]  /*1b660*/  FADD.FTZ R166, R186, R166 ;  /* 0x000000a6baa67221 */ /* 0x001fe20000010000 */
[----:B------:R-:W-:Y:S02]  /*1b670*/  F2FP.BF16.F32.PACK_AB R186, R160, R186 ;  /* 0x000000baa0ba723e */ /* 0x000fe400000010ff */
[----:B------:R-:W-:Y:S01]  /*1b680*/  FADD.FTZ R164, R185, R164 ;  /* 0x000000a4b9a47221 */ /* 0x000fe20000010000 */
[----:B------:R-:W-:Y:S01]  /*1b690*/  F2FP.BF16.F32.PACK_AB R185, R178, R185 ;  /* 0x000000b9b2b9723e */ /* 0x000fe200000010ff */
[----:B------:R-:W-:Y:S02]  /*1b6a0*/  FADD.FTZ R227, R160, R166 ;  /* 0x000000a6a0e37221 */ /* 0x000fe40000010000 */
[----:B------:R-:W-:Y:S01]  /*1b6b0*/  FADD.FTZ R164, R178, R164 ;  /* 0x000000a4b2a47221 */ /* 0x000fe20000010000 */
[----:B-1----:R-:W-:-:S03]  /*1b6c0*/  F2FP.BF16.F32.PACK_AB R187, R161, R179 ;  /* 0x000000b3a1bb723e */ /* 0x002fc600000010ff */
[----:B------:R-:W-:-:S04]  /*1b6d0*/  FADD.FTZ R164, R179, R164 ;  /* 0x000000a4b3a47221 */ /* 0x000fc80000010000 */
[----:B------:R-:W-:Y:S01]  /*1b6e0*/  FADD.FTZ R226, R161, R164 ;  /* 0x000000a4a1e27221 */ /* 0x000fe20000010000 */
[----:B------:R-:W-:Y:S06]  /*1b6f0*/  @P2 BRA `(.L_x_1607) ;  /* 0xffffffdc00082947 */ /* 0x000fec000383ffff */
[----:B------:R-:W-:Y:S05]  /*1b700*/  BSYNC B1 ;  /* 0x0000000000017941 */ /* 0x000fea0003800000 */
.L_x_1596:
[----:B------:R-:W-:-:S07]  /*1b710*/  IMAD.MOV.U32 R5, RZ, RZ, R231 ;  /* 0x000000ffff057224 */ /* 0x000fce00078e00e7 */
.L_x_1595:
[----:B------:R-:W-:Y:S05]  /*1b720*/  BSYNC B0 ;  /* 0x0000000000007941 */ /* 0x000fea0003800000 */
.L_x_1594:
[----:B------:R-:W2:Y:S01]  /*1b730*/  LDL R152, [R1+0x50] ;  /* 0x0000500001987983 */ /* 0x000ea20000100800 */
[----:B------:R-:W-:Y:S01]  /*1b740*/  BSSY B0, `(.L_x_1608) ;  /* 0x00002f8000007945 */ /* 0x000fe20003800000 */
[----:B--2---:R-:W-:-:S13]  /*1b750*/  ISETP.GE.AND P2, PT, R5, R152, PT ;  /* 0x000000980500720c */ /* 0x004fda0003f46270 */
[----:B------:R-:W-:Y:S05]  /*1b760*/  @!P2 BRA `(.L_x_1609) ;  /* 0x0000002c00d4a947 */ /* 0x000fea0003800000 */
[----:B------:R-:W2:Y:S04]  /*1b770*/  LDL R153, [R1+0x54] ;  /* 0x0000540001997983 */ /* 0x000ea80000100800 */
[----:B------:R-:W2:Y:S01]  /*1b780*/  LDL R152, [R1+0x4] ;  /* 0x0000040001987983 */ /* 0x000ea20000100800 */
[----:B------:R-:W-:Y:S02]  /*1b790*/  IMAD.MOV.U32 R229, RZ, RZ, R4 ;  /* 0x000000ffffe57224 */ /* 0x000fe400078e0004 */
[----:B------:R-:W-:Y:S02]  /*1b7a0*/  IMAD.MOV.U32 R230, RZ, RZ, R3 ;  /* 0x000000ffffe67224 */ /* 0x000fe400078e0003 */
[----:B------:R-:W-:Y:S02]  /*1b7b0*/  IMAD.MOV.U32 R235, RZ, RZ, R218 ;  /* 0x000000ffffeb7224 */ /* 0x000fe400078e00da */
[----:B------:R-:W-:-:S02]  /*1b7c0*/  IMAD.MOV.U32 R232, RZ, RZ, R22 ;  /* 0x000000ffffe87224 */ /* 0x000fc400078e0016 */
[----:B--2---:R-:W-:-:S04]  /*1b7d0*/  IMAD R231, R152, 0x80, R153 ;  /* 0x0000008098e77824 */ /* 0x004fc800078e0299 */
[----:B------:R-:W-:-:S05]  /*1b7e0*/  VIADD R231, R231, 0x8 ;  /* 0x00000008e7e77836 */ /* 0x000fca0000000000 */
[----:B------:R-:W-:-:S07]  /*1b7f0*/  IADD3 R231, R231, R219, -R224 ;  /* 0x000000dbe7e77210 */ /* 0x000fce0007ffe8e0 */
.L_x_1628:
[----:B------:R-:W-:-:S05]  /*1b800*/  VIADD R2, R232, 0x1 ;  /* 0x00000001e8027836 */ /* 0x000fca0000000000 */
[----:B------:R-:W-:-:S04]  /*1b810*/  ISETP.NE.AND P2, PT, R2, 0x2, PT ;  /* 0x000000020200780c */ /* 0x000fc80003f45270 */
[----:B------:R-:W-:Y:S02]  /*1b820*/  SEL R2, R2, RZ, P2 ;  /* 0x000000ff02027207 */ /* 0x000fe40001000000 */
[----:B------:R-:W-:-:S03]  /*1b830*/  SEL R218, RZ, 0x1, P2 ;  /* 0x00000001ffda7807 */ /* 0x000fc60001000000 */
[----:B------:R-:W-:Y:S01]  /*1b840*/  IMAD.MOV.U32 R22, RZ, RZ, R2 ;  /* 0x000000ffff167224 */ /* 0x000fe200078e0002 */
[----:B------:R-:W-:Y:S01]  /*1b850*/  LOP3.LUT R218, R235, R218, RZ, 0x3c, !PT ;  /* 0x000000daebda7212 */ /* 0x000fe200078e3cff */
[----:B------:R-:W-:Y:S06]  /*1b860*/  @!P0 BRA `(.L_x_1610) ;  /* 0x0000000000048947 */ /* 0x000fec0003800000 */
[----:B------:R-:W-:Y:S01]  /*1b870*/  BPT.TRAP 0x1 ;  /* 0x000000040000795c */ /* 0x000fe20000300000 */
.L_x_1610:
[----:B------:R-:W-:Y:S01]  /*1b880*/  IMAD R4, R2, 0x8, R16 ;  /* 0x0000000802047824 */ /* 0x000fe200078e0210 */
[----:B------:R-:W-:-:S04]  /*1b890*/  SHF.L.U32 R2, R218, 0x1f, RZ ;  /* 0x0000001fda027819 */ /* 0x000fc800000006ff */
[----:B------:R0:W1:Y:S01]  /*1b8a0*/  SYNCS.PHASECHK.TRANS64.TRYWAIT P2, [R4+URZ+0x30830], R2 ;  /* 0x03083002040075a7 */ /* 0x000062000804017f */
[----:B------:R-:W-:Y:S05]  /*1b8b0*/  @!P0 BRA `(.L_x_1611) ;  /* 0x0000000000048947 */ /* 0x000fea0003800000 */
[----:B------:R-:W-:Y:S01]  /*1b8c0*/  BPT.TRAP 0x1 ;  /* 0x000000040000795c */ /* 0x000fe20000300000 */
.L_x_1611:
        /* <DEDUP_REMOVED lines=8> */
.L_x_1613:
[----:B------:R-:W-:Y:S05]  /*1b950*/  BSYNC B1 ;  /* 0x0000000000017941 */ /* 0x000fea0003800000 */
.L_x_1612:
        /* <DEDUP_REMOVED lines=45> */
[C---:B------:R-:W-:Y:S01]  /*1bc30*/  R2UR UR9, R3.reuse ;  /* 0x00000000030972ca */ /* 0x040fe200000e0000 */
[-C--:B------:R-:W-:Y:S01]  /*1bc40*/  FMUL.FTZ R28, R28, R23.reuse ;  /* 0x000000171c1c7220 */ /* 0x080fe20000410000 */
        /* <DEDUP_REMOVED lines=9> */
[----:B------:R-:W-:Y:S01]  /*1bce0*/  IMAD.MOV.U32 R2, RZ, RZ, R157 ;  /* 0x000000ffff027224 */ /* 0x000fe200078e009d */
[----:B------:R-:W-:Y:S01]  /*1bcf0*/  R2UR UR59, R3 ;  /* 0x00000000033b72ca */ /* 0x000fe200000e0000 */
[----:B------:R-:W-:Y:S01]  /*1bd00*/  IMAD.MOV.U32 R3, RZ, RZ, R158 ;  /* 0x000000ffff037224 */ /* 0x000fe200078e009e */
[----:B------:R-:W-:Y:S01]  /*1bd10*/  R2UR UR19, R153 ;  /* 0x00000000991372ca */ /* 0x000fe200000e0000 */
[-C--:B------:R-:W-:Y:S01]  /*1bd20*/  FMUL.FTZ R37, R37, R23.reuse ;  /* 0x0000001725257220 */ /* 0x080fe20000410000 */
[C---:B------:R-:W-:Y:S01]  /*1bd30*/  R2UR UR23, R155.reuse ;  /* 0x000000009b1772ca */ /* 0x040fe200000e0000 */
        /* <DEDUP_REMOVED lines=209> */
.L_x_1615:
[----:B------:R-:W-:Y:S01]  /*1ca50*/  SHF.L.U32 R2, R235, 0x1f, RZ ;  /* 0x0000001feb027819 */ /* 0x000fe200000006ff */
[----:B------:R-:W-:-:S04]  /*1ca60*/  IMAD R0, R232, 0x8, R16 ;  /* 0x00000008e8007824 */ /* 0x000fc800078e0210 */
[----:B------:R0:W1:Y:S01]  /*1ca70*/  SYNCS.PHASECHK.TRANS64.TRYWAIT P2, [R0+URZ+0x30850], R2 ;  /* 0x03085002000075a7 */ /* 0x000062000804017f */
[----:B------:R-:W-:Y:S05]  /*1ca80*/  @!P0 BRA `(.L_x_1616) ;  /* 0x0000000000048947 */ /* 0x000fea0003800000 */
[----:B------:R-:W-:Y:S01]  /*1ca90*/  BPT.TRAP 0x1 ;  /* 0x000000040000795c */ /* 0x000fe20000300000 */
.L_x_1616:
[----:B------:R-:W-:Y:S04]  /*1caa0*/  BSSY B1, `(.L_x_1617) ;  /* 0x0000004000017945 */ /* 0x000fe80003800000 */
[----:B-1----:R-:W-:Y:S05]  /*1cab0*/  @P2 BRA `(.L_x_1618) ;  /* 0x0000000000082947 */ /* 0x002fea0003800000 */
[----:B------:R-:W1:Y:S02]  /*1cac0*/  SYNCS.PHASECHK.TRANS64.TRYWAIT P2, [R0+URZ+0x30850], R2 ;  /* 0x03085002000075a7 */ /* 0x000e64000804017f */
[----:B-1----:R-:W-:Y:S05]  /*1cad0*/  @!P2 BRA `(.L_x_1619) ;  /* 0x000000e000b0a947 */ /* 0x002fea0003800000 */
.L_x_1618:
[----:B------:R-:W-:Y:S05]  /*1cae0*/  BSYNC B1 ;  /* 0x0000000000017941 */ /* 0x000fea0003800000 */
.L_x_1617:
[----:B01----:R-:W-:Y:S01]  /*1caf0*/  VIADD R2, R16, 0x400 ;  /* 0x0000040010027836 */ /* 0x003fe20000000000 */
[----:B------:R-:W2:Y:S01]  /*1cb00*/  LDL R23, [R1+0x24] ;  /* 0x0000240001177983 */ /* 0x000ea20000100800 */
[----:B------:R-:W-:Y:S01]  /*1cb10*/  IMAD.MOV.U32 R3, RZ, RZ, 0x40000040 ;  /* 0x40000040ff037424 */ /* 0x000fe200078e00ff */
[----:B------:R-:W-:Y:S01]  /*1cb20*/  WARPGROUP.ARRIVE ;  /* 0x00000000000079c5 */ /* 0x000fe20000000000 */
[----:B------:R-:W-:Y:S01]  /*1cb30*/  ULDC UR8, c[0x0][0x9d8] ;  /* 0x0002760000087ab9 */ /* 0x000fe20000000800 */
[----:B------:R-:W-:Y:S01]  /*1cb40*/  SHF.R.U32.HI R2, RZ, 0x4, R2 ;  /* 0x00000004ff027819 */ /* 0x000fe20000011602 */
[----:B------:R-:W3:Y:S01]  /*1cb50*/  LDL R235, [R1+0x4] ;  /* 0x0000040001eb7983 */ /* 0x000ee20000100800 */
[----:B------:R-:W-:Y:S01]  /*1cb60*/  @!P1 VIADD R4, R4, 0x30840 ;  /* 0x0003084004049836 */ /* 0x000fe20000000000 */
[----:B------:R-:W-:Y:S01]  /*1cb70*/  ULDC UR5, c[0x0][0x9e0] ;  /* 0x0002780000057ab9 */ /* 0x000fe20000000800 */
[----:B------:R-:W-:-:S04]  /*1cb80*/  LOP3.LUT R2, R2, 0x3fff, RZ, 0xc0, !PT ;  /* 0x00003fff02027812 */ /* 0x000fc800078ec0ff */
[----:B------:R-:W-:-:S05]  /*1cb90*/  LOP3.LUT R2, R2, 0x2000000, RZ, 0xfc, !PT ;  /* 0x0200000002027812 */ /* 0x000fca00078efcff */
[----:B------:R-:W-:Y:S01]  /*1cba0*/  IMAD R2, R232, 0x800, R2 ;  /* 0x00000800e8027824 */ /* 0x000fe200078e0202 */
[----:B------:R-:W-:Y:S01]  /*1cbb0*/  R2UR UR7, R3 ;  /* 0x00000000030772ca */ /* 0x000fe200000e0000 */
[----:B------:R-:W3:Y:S03]  /*1cbc0*/  LDL R232, [R1+0x54] ;  /* 0x0000540001e87983 */ /* 0x000ee60000100800 */
[----:B------:R-:W-:-:S13]  /*1cbd0*/  R2UR UR6, R2 ;  /* 0x00000000020672ca */ /* 0x000fda00000e0000 */
[----:B------:R-:W-:Y:S01]  /*1cbe0*/  HGMMA.64x256x16.F32.BF16 R24, R196, gdesc[UR4].tnspB, R24, gsb0 ;  /* 0x43e00004c4187df0 */ /* 0x000fe20008001818 */
[----:B--2---:R-:W-:Y:S02]  /*1cbf0*/  R2UR UR4, R23 ;  /* 0x00000000170472ca */ /* 0x004fe400000e0000 */
[----:B------:R-:W-:Y:S02]  /*1cc00*/  WARPGROUP.DEPBAR.LE gsb0, 0x0 ;  /* 0x00008000000079c5 */ /* 0x000fe40000010000 */
[----:B------:R-:W-:Y:S02]  /*1cc10*/  VIADD R196, R2, 0x80 ;  /* 0x0000008002c47836 */ /* 0x000fe40000000000 */
[----:B------:R-:W-:-:S03]  /*1cc20*/  IMAD.MOV.U32 R197, RZ, RZ, 0x40000040 ;  /* 0x40000040ffc57424 */ /* 0x000fc600078e00ff */
[----:B------:R-:W-:Y:S02]  /*1cc30*/  R2UR UR6, R196 ;  /* 0x00000000c40672ca */ /* 0x000fe400000e0000 */
[----:B------:R-:W-:Y:S01]  /*1cc40*/  R2UR UR7, R197 ;  /* 0x00000000c50772ca */ /* 0x000fe200000e0000 */
[----:B------:R-:W-:-:S15]  /*1cc50*/  WARPGROUP.ARRIVE ;  /* 0x00000000000079c5 */ /* 0x000fde0000000000 */
[----:B------:R-:W-:Y:S01]  /*1cc60*/  HGMMA.64x256x16.F32.BF16 R24, R192, gdesc[UR4].tnspB, R24, gsb0 ;  /* 0x43e00004c0187df0 */ /* 0x000fe20008001818 */
[----:B------:R-:W-:Y:S02]  /*1cc70*/  IMAD.MOV.U32 R3, RZ, RZ, 0x40000040 ;  /* 0x40000040ff037424 */ /* 0x000fe400078e00ff */
[----:B------:R-:W-:Y:S02]  /*1cc80*/  WARPGROUP.DEPBAR.LE gsb0, 0x0 ;  /* 0x00008000000079c5 */ /* 0x000fe40000010000 */
[----:B------:R-:W-:Y:S02]  /*1cc90*/  VIADD R192, R2, 0x100 ;  /* 0x0000010002c07836 */ /* 0x000fe40000000000 */
[----:B------:R-:W-:-:S03]  /*1cca0*/  IMAD.MOV.U32 R193, RZ, RZ, 0x40000040 ;  /* 0x40000040ffc17424 */ /* 0x000fc600078e00ff */
[----:B------:R-:W-:Y:S02]  /*1ccb0*/  R2UR UR6, R192 ;  /* 0x00000000c00672ca */ /* 0x000fe400000e0000 */
[----:B------:R-:W-:Y:S01]  /*1ccc0*/  R2UR UR7, R193 ;  /* 0x00000000c10772ca */ /* 0x000fe200000e0000 */
[----:B------:R-:W-:-:S15]  /*1ccd0*/  WARPGROUP.ARRIVE ;  /* 0x00000000000079c5 */ /* 0x000fde0000000000 */
[----:B------:R-:W-:Y:S01]  /*1cce0*/  HGMMA.64x256x16.F32.BF16 R24, R188, gdesc[UR4].tnspB, R24, gsb0 ;  /* 0x43e00004bc187df0 */ /* 0x000fe20008001818 */
[----:B------:R-:W-:Y:S01]  /*1ccf0*/  VIADD R2, R2, 0x180 ;  /* 0x0000018002027836 */ /* 0x000fe20000000000 */
[----:B------:R-:W-:-:S04]  /*1cd00*/  R2UR UR7, R3 ;  /* 0x00000000030772ca */ /* 0x000fc800000e0000 */
[----:B------:R-:W-:Y:S01]  /*1cd10*/  R2UR UR6, R2 ;  /* 0x00000000020672ca */ /* 0x000fe200000e0000 */
[----:B------:R-:W-:Y:S01]  /*1cd20*/  FMUL.FTZ R3, R153, UR8 ;  /* 0x0000000899037c20 */ /* 0x000fe20008410000 */
[----:B------:R-:W-:Y:S01]  /*1cd30*/  FMUL.FTZ R23, R155, UR8 ;  /* 0x000000089b177c20 */ /* 0x000fe20008410000 */
[----:B------:R-:W-:Y:S01]  /*1cd40*/  FMUL.FTZ R153, R158, UR8 ;  /* 0x000000089e997c20 */ /* 0x000fe20008410000 */
[----:B------:R-:W-:Y:S01]  /*1cd50*/  FMUL.FTZ R155, R159, UR8 ;  /* 0x000000089f9b7c20 */ /* 0x000fe20008410000 */
[----:B------:R-:W-:Y:S01]  /*1cd60*/  @!P1 PRMT R4, RZ, 0x654, R4 ;  /* 0x00000654ff049816 */ /* 0x000fe20000000004 */
        /* <DEDUP_REMOVED lines=18> */
[----:B------:R-:W1:Y:S08]  /*1ce90*/  MUFU.TANH R3, R3 ;  /* 0x0000000300037308 */ /* 0x000e700000002400 */
[----:B------:R-:W2:Y:S08]  /*1cea0*/  MUFU.TANH R152, R152 ;  /* 0x0000009800987308 */ /* 0x000eb00000002400 */
[----:B------:R-:W4:Y:S08]  /*1ceb0*/  MUFU.TANH R23, R23 ;  /* 0x0000001700177308 */ /* 0x000f300000002400 */
[----:B------:R-:W0:Y:S08]  /*1cec0*/  MUFU.TANH R154, R154 ;  /* 0x0000009a009a7308 */ /* 0x000e300000002400 */
[----:B------:R-:W0:Y:S08]  /*1ced0*/  MUFU.TANH R153, R153 ;  /* 0x0000009900997308 */ /* 0x000e300000002400 */
[----:B------:R-:W0:Y:S01]  /*1cee0*/  MUFU.TANH R155, R155 ;  /* 0x0000009b009b7308 */ /* 0x000e220000002400 */
[----:B------:R-:W-:-:S02]  /*1cef0*/  WARPGROUP.DEPBAR.LE gsb0, 0x0 ;  /* 0x00008000000079c5 */ /* 0x000fc40000010000 */
[----:B------:R-:W-:-:S06]  /*1cf00*/  WARPGROUP.ARRIVE ;  /* 0x00000000000079c5 */ /* 0x000fcc0000000000 */
[----:B------:R-:W-:Y:S01]  /*1cf10*/  HGMMA.64x256x16.F32.BF16 R24, R184, gdesc[UR4].tnspB, R24, gsb0 ;  /* 0x43e00004b8187df0 */ /* 0x000fe20008001818 */
        /* <DEDUP_REMOVED lines=14> */
[----:B---3--:R-:W-:Y:S01]  /*1d000*/  IMAD R180, R235, 0x80, R232 ;  /* 0x00000080ebb47824 */ /* 0x008fe200078e02e8 */
[----:B------:R-:W-:-:S02]  /*1d010*/  WARPGROUP.DEPBAR.LE gsb0, 0x0 ;  /* 0x00008000000079c5 */ /* 0x000fc40000010000 */
[----:B------:R-:W-:Y:S01]  /*1d020*/  FMUL.FTZ R185, R161, UR8 ;  /* 0x00000008a1b97c20 */ /* 0x000fe20008410000 */
        /* <DEDUP_REMOVED lines=8> */
[----:B------:R3:W-:Y:S01]  /*1d0b0*/  @!P1 SYNCS.ARRIVE.TRANS64.RED.A1T0 RZ, [R4+URZ], RZ ;  /* 0x000000ff04ff99a7 */ /* 0x0007e2000810043f */
[----:B------:R-:W-:Y:S01]  /*1d0c0*/  FMUL.FTZ R184, R157, UR8 ;  /* 0x000000089db87c20 */ /* 0x000fe20008410000 */
[----:B------:R-:W-:Y:S01]  /*1d0d0*/  FMUL.FTZ R179, R181, UR8 ;  /* 0x00000008b5b37c20 */ /* 0x000fe20008410000 */
[----:B------:R-:W-:Y:S01]  /*1d0e0*/  IADD3 R156, R219, 0x1, -R177 ;  /* 0x00000001db9c7810 */ /* 0x000fe20007ffe8b1 */
[----:B---3--:R-:W-:-:S04]  /*1d0f0*/  FMUL.FTZ R4, R182, UR8 ;  /* 0x00000008b6047c20 */ /* 0x008fc80008410000 */
[----:B------:R-:W-:Y:S01]  /*1d100*/  IMAD.IADD R156, R156, 0x1, -R224 ;  /* 0x000000019c9c7824 */ /* 0x000fe200078e0ae0 */
[----:B------:R-:W3:Y:S03]  /*1d110*/  MUFU.TANH R184, R184 ;  /* 0x000000b800b87308 */ /* 0x000ee60000002400 */
[----:B------:R-:W-:-:S05]  /*1d120*/  IMAD R183, R234, -0x2, R156 ;  /* 0xfffffffeeab77824 */ /* 0x000fca00078e029c */
        /* <DEDUP_REMOVED lines=11> */
[----:B------:R-:W-:-:S02]  /*1d1e0*/  VIADD R183, R183, UR4 ;  /* 0x00000004b7b77c36 */ /* 0x000fc40008000000 */
[C---:B------:R-:W-:Y:S02]  /*1d1f0*/  IMAD.IADD R182, R180.reuse, 0x1, R187 ;  /* 0x00000001b4b67824 */ /* 0x040fe400078e02bb */
[----:B------:R-:W-:Y:S01]  /*1d200*/  IMAD.IADD R181, R180, 0x1, R183 ;  /* 0x00000001b4b57824 */ /* 0x000fe200078e02b7 */
[----:B-1234-:R-:W-:Y:S06]  /*1d210*/  @!P5 BRA `(.L_x_1620) ;  /* 0x000000000064d947 */ /* 0x01efec0003800000 */
[----:B------:R-:W-:Y:S01]  /*1d220*/  IADD3 R189, R180, R219, -R224 ;  /* 0x000000dbb4bd7210 */ /* 0x000fe20007ffe8e0 */
[----:B------:R-:W-:Y:S03]  /*1d230*/  BSSY B1, `(.L_x_1621) ;  /* 0x0000013000017945 */ /* 0x000fe60003800000 */
        /* <DEDUP_REMOVED lines=11> */
.L_x_1622:
[----:B------:R-:W-:Y:S01]  /*1d2f0*/  ULDC UR4, c[0x0][0x9e4] ;  /* 0x0002790000047ab9 */ /* 0x000fe20000000800 */
[----:B------:R-:W-:Y:S01]  /*1d300*/  IADD3 R189, R180, R219, -R224 ;  /* 0x000000dbb4bd7210 */ /* 0x000fe20007ffe8e0 */
[----:B------:R-:W-:-:S05]  /*1d310*/  IMAD.U32 R188, RZ, RZ, UR4 ;  /* 0x00000004ffbc7e24 */ /* 0x000fca000f8e00ff */
[----:B------:R-:W-:-:S13]  /*1d320*/  ISETP.NE.AND P2, PT, R188, 0x1, PT ;  /* 0x00000001bc00780c */ /* 0x000fda0003f45270 */
[----:B------:R-:W1:Y:S02]  /*1d330*/  @P2 LDC.64 R156, c[0x0][0x9e8] ;  /* 0x00027a00ff9c2b82 */ /* 0x000e640000000a00 */
[----:B-1----:R-:W-:-:S05]  /*1d340*/  @P2 IMAD.HI.U32 R156, R189, R156, RZ ;  /* 0x0000009cbd9c2227 */ /* 0x002fca00078e00ff */
[----:B------:R-:W-:-:S07]  /*1d350*/  @P2 SHF.R.U32.HI R189, RZ, R157, R156 ;  /* 0x0000009dffbd2219 */ /* 0x000fce000001169c */
.L_x_1623:
[----:B------:R-:W-:Y:S05]  /*1d360*/  BSYNC B1 ;  /* 0x0000000000017941 */ /* 0x000fea0003800000 */
.L_x_1621:
[----:B------:R-:W-:-:S04]  /*1d370*/  IMAD R189, R189, R188, -R177 ;  /* 0x000000bcbdbd7224 */ /* 0x000fc800078e0ab1 */
[----:B------:R-:W-:-:S05]  /*1d380*/  IMAD R189, R234, -0x2, R189 ;  /* 0xfffffffeeabd7824 */ /* 0x000fca00078e02bd */
[----:B------:R-:W-:Y:S02]  /*1d390*/  VIMNMX R181, R181, R189, !PT ;  /* 0x000000bdb5b57248 */ /* 0x000fe40007fe0100 */
[----:B------:R-:W-:-:S07]  /*1d3a0*/  VIADDMNMX R182, R189, R188, R182, PT ;  /* 0x000000bcbdb67246 */ /* 0x000fce00038001b6 */
.L_x_1620:
[----:B------:R-:W-:Y:S02]  /*1d3b0*/  ISETP.GT.AND P2, PT, R5, -0x1, PT ;  /* 0xffffffff0500780c */ /* 0x000fe40003f44270 */
[----:B------:R-:W-:Y:S02]  /*1d3c0*/  IADD3 R187, R187, 0x8, R180 ;  /* 0x00000008bbbb7810 */ /* 0x000fe40007ffe0b4 */
[C---:B------:R-:W-:Y:S02]  /*1d3d0*/  ISETP.GT.AND P3, PT, R181.reuse, RZ, P2 ;  /* 0x000000ffb500720c */ /* 0x040fe40001764270 */
[C---:B------:R-:W-:Y:S02]  /*1d3e0*/  ISETP.GT.AND P6, PT, R181.reuse, 0x1, P2 ;  /* 0x00000001b500780c */ /* 0x040fe400017c4270 */
[----:B------:R-:W-:Y:S02]  /*1d3f0*/  ISETP.LT.OR P4, PT, R182, 0x1, P3 ;  /* 0x00000001b600780c */ /* 0x000fe40001f81670 */
[----:B------:R-:W-:-:S02]  /*1d400*/  ISETP.GT.AND P3, PT, R181, 0x8, P2 ;  /* 0x00000008b500780c */ /* 0x000fc40001764270 */
[----:B0-----:R-:W-:Y:S02]  /*1d410*/  FSEL R156, R2, -INF , !P4 ;  /* 0xff800000029c7808 */ /* 0x001fe40006000000 */
        /* <DEDUP_REMOVED lines=48> */
[----:B------:R-:W-:Y:S01]  /*1d720*/  ULDC UR4, c[0x0][0x9e4] ;  /* 0x0002790000047ab9 */ /* 0x000fe20000000800 */
[----:B------:R-:W-:Y:S02]  /*1d730*/  VIADD R180, R180, 0x8 ;  /* 0x00000008b4b47836 */ /* 0x000fe40000000000 */
[----:B------:R-:W-:-:S03]  /*1d740*/  IMAD.U32 R181, RZ, RZ, UR4 ;  /* 0x00000004ffb57e24 */ /* 0x000fc6000f8e00ff */
[----:B------:R-:W-:Y:S02]  /*1d750*/  IADD3 R180, R180, R219, -R224 ;  /* 0x000000dbb4b47210 */ /* 0x000fe40007ffe8e0 */
[----:B------:R-:W-:Y:S02]  /*1d760*/  ISETP.NE.AND P3, PT, R181, 0x1, PT ;  /* 0x00000001b500780c */ /* 0x000fe40003f65270 */
[----:B------:R-:W-:-:S11]  /*1d770*/  LOP3.LUT R180, RZ, R180, RZ, 0x33, !PT ;  /* 0x000000b4ffb47212 */ /* 0x000fd600078e33ff */
[----:B------:R-:W0:Y:S02]  /*1d780*/  @P3 LDC.64 R2, c[0x0][0x9e8] ;  /* 0x00027a00ff023b82 */ /* 0x000e240000000a00 */
[----:B0-----:R-:W-:-:S05]  /*1d790*/  @P3 IMAD.HI.U32 R2, R180, R2, RZ ;  /* 0x00000002b4023227 */ /* 0x001fca00078e00ff */
[----:B------:R-:W-:-:S04]  /*1d7a0*/  @P3 SHF.R.U32.HI R180, RZ, R3, R2 ;  /* 0x00000003ffb43219 */ /* 0x000fc80000011602 */
[----:B------:R-:W-:Y:S01]  /*1d7b0*/  LOP3.LUT R180, RZ, R180, RZ, 0x33, !PT ;  /* 0x000000b4ffb47212 */ /* 0x000fe200078e33ff */
[----:B------:R-:W-:Y:S06]  /*1d7c0*/  BRA `(.L_x_1627) ;  /* 0x00000000001c7947 */ /* 0x000fec0003800000 */
.L_x_1626:
[----:B------:R-:W-:Y:S01]  /*1d7d0*/  ULDC UR4, c[0x0][0x9e4] ;  /* 0x0002790000047ab9 */ /* 0x000fe20000000800 */
[----:B------:R-:W-:Y:S02]  /*1d7e0*/  IMAD.MOV.U32 R180, RZ, RZ, R231 ;  /* 0x000000ffffb47224 */ /* 0x000fe400078e00e7 */
[----:B------:R-:W-:-:S05]  /*1d7f0*/  IMAD.U32 R181, RZ, RZ, UR4 ;  /* 0x00000004ffb57e24 */ /* 0x000fca000f8e00ff */
[----:B------:R-:W-:-:S13]  /*1d800*/  ISETP.NE.AND P3, PT, R181, 0x1, PT ;  /* 0x00000001b500780c */ /* 0x000fda0003f65270 */
[----:B------:R-:W0:Y:S02]  /*1d810*/  @P3 LDC.64 R2, c[0x0][0x9e8] ;  /* 0x00027a00ff023b82 */ /* 0x000e240000000a00 */
[----:B0-----:R-:W-:-:S05]  /*1d820*/  @P3 IMAD.HI.U32 R2, R231, R2, RZ ;  /* 0x00000002e7023227 */ /* 0x001fca00078e00ff */
[----:B------:R-:W-:-:S07]  /*1d830*/  @P3 SHF.R.U32.HI R180, RZ, R3, R2 ;  /* 0x00000003ffb43219 */ /* 0x000fce0000011602 */
.L_x_1627:
[----:B------:R-:W-:Y:S05]  /*1d840*/  BSYNC B1 ;  /* 0x0000000000017941 */ /* 0x000fea0003800000 */
.L_x_1625:
[----:B------:R-:W-:-:S04]  /*1d850*/  IMAD R177, R180, R181, -R177 ;  /* 0x000000b5b4b17224 */ /* 0x000fc800078e0ab1 */
[----:B------:R-:W-:-:S05]  /*1d860*/  IMAD R177, R234, -0x2, R177 ;  /* 0xfffffffeeab17824 */ /* 0x000fca00078e02b1 */
[----:B------:R-:W-:Y:S02]  /*1d870*/  VIMNMX R183, R183, R177, !PT ;  /* 0x000000b1b7b77248 */ /* 0x000fe40007fe0100 */
[----:B------:R-:W-:-:S07]  /*1d880*/  VIADDMNMX R187, R177, R181, R187, PT ;  /* 0x000000b5b1bb7246 */ /* 0x000fce00038001bb */
.L_x_1624:
[----:B------:R-:W-:Y:S01]  /*1d890*/  @!P1 VIADD R0, R0, 0x30860 ;  /* 0x0003086000009836 */ /* 0x000fe20000000000 */
[----:B------:R-:W2:Y:S01]  /*1d8a0*/  LDL R181, [R1+0x50] ;  /* 0x0000500001b57983 */ /* 0x000ea20000100800 */
[----:B------:R-:W-:Y:S01]  /*1d8b0*/  ULDC UR4, c[0x0][0x988] ;  /* 0x0002620000047ab9 */ /* 0x000fe20000000800 */
[----:B------:R-:W-:Y:S01]  /*1d8c0*/  ISETP.GT.AND P6, PT, R183, 0x9, P2 ;  /* 0x00000009b700780c */ /* 0x000fe200017c4270 */
[----:B------:R-:W-:Y:S01]  /*1d8d0*/  IMAD.MOV.U32 R235, RZ, RZ, R218 ;  /* 0x000000ffffeb7224 */ /* 0x000fe200078e00da */
[----:B------:R-:W-:Y:S01]  /*1d8e0*/  @!P1 PRMT R0, RZ, 0x654, R0 ;  /* 0x00000654ff009816 */ /* 0x000fe20000000000 */
[----:B------:R-:W-:Y:S01]  /*1d8f0*/  IMAD.MOV.U32 R232, RZ, RZ, R22 ;  /* 0x000000ffffe87224 */ /* 0x000fe200078e0016 */
[----:B------:R-:W-:Y:S02]  /*1d900*/  ISETP.LT.OR P6, PT, R187, 0xa, P6 ;  /* 0x0000000abb00780c */ /* 0x000fe400037c1670 */
[----:B------:R0:W-:Y:S01]  /*1d910*/  @!P1 SYNCS.ARRIVE.TRANS64.RED.A1T0 RZ, [R0+URZ], RZ ;  /* 0x000000ff00ff99a7 */ /* 0x0001e2000810043f */
[----:B------:R-:W-:-:S02]  /*1d920*/  ISETP.GT.AND P4, PT, R183, 0x1, P2 ;  /* 0x00000001b700780c */ /* 0x000fc40001784270 */
[----:B------:R-:W-:Y:S02]  /*1d930*/  FSEL R155, R155, -INF , !P6 ;  /* 0xff8000009b9b7808 */ /* 0x000fe40007000000 */
[----:B------:R-:W-:Y:S02]  /*1d940*/  ISETP.GT.AND P6, PT, R183, 0x18, P2 ;  /* 0x00000018b700780c */ /* 0x000fe400017c4270 */
[C---:B------:R-:W-:Y:S02]  /*1d950*/  ISETP.LT.OR P4, PT, R187.reuse, 0x2, P4 ;  /* 0x00000002bb00780c */ /* 0x040fe40002781670 */
        /* <DEDUP_REMOVED lines=17> */
[----:B------:R-:W-:Y:S02]  /*1da70*/  ISETP.GT.AND P6, PT, R183, 0x38, P2 ;  /* 0x00000038b700780c */ /* 0x000fe400017c4270 */
[----:B------:R-:W-:Y:S02]  /*1da80*/  FMNMX.FTZ R0, R169, R0, !PT ;  /* 0x00000000a9007209 */ /* 0x000fe40007810000 */
[----:B------:R-:W-:Y:S02]  /*1da90*/  ISETP.LT.OR P6, PT, R187, 0x39, P6 ;  /* 0x00000039bb00780c */ /* 0x000fe400037c1670 */
        /* <DEDUP_REMOVED lines=10> */
[----:B------:R-:W-:-:S03]  /*1db40*/  IMAD.U32 R2, RZ, RZ, UR4 ;  /* 0x00000004ff027e24 */ /* 0x000fc6000f8e00ff */
[C---:B------:R-:W-:Y:S01]  /*1db50*/  FSETP.NEU.FTZ.AND P3, PT, R3.reuse, -INF , PT ;  /* 0xff8000000300780b */ /* 0x040fe20003f7d000 */
[----:B------:R-:W-:-:S03]  /*1db60*/  FMUL.FTZ R0, R3, R2 ;  /* 0x0000000203007220 */ /* 0x000fc60000410000 */
[----:B------:R-:W-:Y:S02]  /*1db70*/  FSEL R177, R3, RZ, P3 ;  /* 0x000000ff03b17208 */ /* 0x000fe40001800000 */
[----:B------:R-:W-:Y:S02]  /*1db80*/  FSEL R0, R0, RZ, P3 ;  /* 0x000000ff00007208 */ /* 0x000fe40001800000 */
[----:B------:R-:W-:Y:S01]  /*1db90*/  ISETP.GT.AND P3, PT, R183, 0x8, P2 ;  /* 0x00000008b700780c */ /* 0x000fe20001764270 */
[----:B------:R-:W-:Y:S01]  /*1dba0*/  FADD.FTZ R177, -R177, R230 ;  /* 0x000000e6b1b17221 */ /* 0x000fe20000010100 */
[----:B------:R-:W-:Y:S02]  /*1dbb0*/  IMAD.MOV.U32 R230, RZ, RZ, R3 ;  /* 0x000000ffffe67224 */ /* 0x000fe400078e0003 */
[-CC-:B------:R-:W-:Y:S01]  /*1dbc0*/  FFMA.FTZ R156, R156, R2.reuse, -R0.reuse ;  /* 0x000000029c9c7223 */ /* 0x180fe20000010800 */
[-CC-:B------:R-:W-:Y:S01]  /*1dbd0*/  FFMA.FTZ R157, R157, R2.reuse, -R0.reuse ;  /* 0x000000029d9d7223 */ /* 0x180fe20000010800 */
[-C--:B------:R-:W-:Y:S01]  /*1dbe0*/  FMUL.FTZ R177, R177, R2.reuse ;  /* 0x00000002b1b17220 */ /* 0x080fe20000410000 */
[-CC-:B------:R-:W-:Y:S01]  /*1dbf0*/  FFMA.FTZ R154, R154, R2.reuse, -R0.reuse ;  /* 0x000000029a9a7223 */ /* 0x180fe20000010800 */
        /* <DEDUP_REMOVED lines=12> */
[----:B------:R-:W-:Y:S01]  /*1dcc0*/  FFMA.FTZ R0, R179, R2, -R0 ;  /* 0x00000002b3007223 */ /* 0x000fe20000010800 */
[----:B------:R-:W-:Y:S01]  /*1dcd0*/  FSEL R179, R23, -INF , !P4 ;  /* 0xff80000017b37808 */ /* 0x000fe20006000000 */
[----:B------:R-:W-:Y:S01]  /*1dce0*/  MUFU.EX2 R156, R156 ;  /* 0x0000009c009c7308 */ /* 0x000fe20000000800 */
[----:B------:R-:W-:-:S02]  /*1dcf0*/  ISETP.LT.OR P3, PT, R187, 0x9, P3 ;  /* 0x00000009bb00780c */ /* 0x000fc40001f61670 */
[----:B------:R-:W-:Y:S02]  /*1dd00*/  ISETP.GT.AND P4, PT, R183, 0x10, P2 ;  /* 0x00000010b700780c */ /* 0x000fe40001784270 */
[----:B------:R-:W-:Y:S02]  /*1dd10*/  FSEL R153, R153, -INF , !P3 ;  /* 0xff80000099997808 */ /* 0x000fe40005800000 */
[----:B------:R-:W-:Y:S01]  /*1dd20*/  ISETP.GT.AND P3, PT, R183, 0x11, P2 ;  /* 0x00000011b700780c */ /* 0x000fe20001764270 */
[----:B------:R-:W0:Y:S01]  /*1dd30*/  MUFU.EX2 R23, R177 ;  /* 0x000000b100177308 */ /* 0x000e220000000800 */
[C---:B------:R-:W-:Y:S02]  /*1dd40*/  ISETP.LT.OR P4, PT, R187.reuse, 0x11, P4 ;  /* 0x00000011bb00780c */ /* 0x040fe40002781670 */
[----:B------:R-:W-:Y:S02]  /*1dd50*/  ISETP.LT.OR P3, PT, R187, 0x12, P3 ;  /* 0x00000012bb00780c */ /* 0x000fe40001f61670 */
[----:B------:R-:W-:-:S02]  /*1dd60*/  FSEL R158, R158, -INF , !P4 ;  /* 0xff8000009e9e7808 */ /* 0x000fc40006000000 */
[C---:B------:R-:W-:Y:S01]  /*1dd70*/  ISETP.GT.AND P4, PT, R183.reuse, 0x19, P2 ;  /* 0x00000019b700780c */ /* 0x040fe20001784270 */
[----:B------:R0:W1:Y:S01]  /*1dd80*/  MUFU.EX2 R196, R157 ;  /* 0x0000009d00c47308 */ /* 0x0000620000000800 */
[----:B------:R-:W-:Y:S02]  /*1dd90*/  FSEL R160, R160, -INF , !P3 ;  /* 0xff800000a0a07808 */ /* 0x000fe40005800000 */
[----:B------:R-:W-:Y:S02]  /*1dda0*/  ISETP.GT.AND P3, PT, R183, 0x20, P2 ;  /* 0x00000020b700780c */ /* 0x000fe40001764270 */
[C---:B------:R-:W-:Y:S02]  /*1ddb0*/  ISETP.LT.OR P4, PT, R187.reuse, 0x1a, P4 ;  /* 0x0000001abb00780c */ /* 0x040fe40002781670 */
[----:B------:R-:W-:Y:S01]  /*1ddc0*/  ISETP.LT.OR P3, PT, R187, 0x21, P3 ;  /* 0x00000021bb00780c */ /* 0x000fe20001f61670 */
[----:B------:R-:W-:Y:S01]  /*1ddd0*/  MUFU.EX2 R154, R154 ;  /* 0x0000009a009a7308 */ /* 0x000fe20000000800 */
[----:B0-----:R-:W-:Y:S01]  /*1dde0*/  FFMA.FTZ R157, R23, R227, R156 ;  /* 0x000000e3179d7223 */ /* 0x001fe2000001009c */
[----:B------:R-:W-:-:S02]  /*1ddf0*/  FSEL R162, R162, -INF , !P4 ;  /* 0xff800000a2a27808 */ /* 0x000fc40006000000 */
[----:B------:R-:W-:Y:S02]  /*1de00*/  ISETP.GT.AND P4, PT, R183, 0x28, P2 ;  /* 0x00000028b700780c */ /* 0x000fe40001784270 */
[----:B------:R-:W-:Y:S02]  /*1de10*/  FSEL R163, R163, -INF , !P3 ;  /* 0xff800000a3a37808 */ /* 0x000fe40005800000 */
[----:B------:R-:W-:Y:S01]  /*1de20*/  ISETP.GT.AND P3, PT, R183, 0x29, P2 ;  /* 0x00000029b700780c */ /* 0x000fe20001764270 */
[C---:B-1----:R-:W-:Y:S01]  /*1de30*/  FADD.FTZ R157, R196.reuse, R157 ;  /* 0x0000009dc49d7221 */ /* 0x042fe20000010000 */
[----:B------:R-:W-:Y:S01]  /*1de40*/  F2FP.BF16.F32.PACK_AB R196, R196, R156 ;  /* 0x0000009cc4c4723e */ /* 0x000fe200000010ff */
[----:B------:R-:W0:Y:S01]  /*1de50*/  MUFU.EX2 R184, R184 ;  /* 0x000000b800b87308 */ /* 0x000e220000000800 */
[----:B------:R-:W-:Y:S02]  /*1de60*/  FMNMX.FTZ R156, R152, R229, !PT ;  /* 0x000000e5989c7209 */ /* 0x000fe40007810000 */
[----:B------:R-:W-:-:S02]  /*1de70*/  ISETP.LT.OR P4, PT, R187, 0x29, P4 ;  /* 0x00000029bb00780c */ /* 0x000fc40002781670 */
[----:B------:R-:W-:Y:S02]  /*1de80*/  FMNMX.FTZ R156, R179, R156, !PT ;  /* 0x0000009cb39c7209 */ /* 0x000fe40007810000 */
[----:B------:R-:W-:Y:S01]  /*1de90*/  ISETP.LT.OR P3, PT, R187, 0x2a, P3 ;  /* 0x0000002abb00780c */ /* 0x000fe20001f61670 */
[----:B------:R-:W-:Y:S01]  /*1dea0*/  MUFU.EX2 R159, R159 ;  /* 0x0000009f009f7308 */ /* 0x000fe20000000800 */
[----:B------:R-:W-:Y:S02]  /*1deb0*/  FMNMX.FTZ R156, R153, R156, !PT ;  /* 0x0000009c999c7209 */ /* 0x000fe40007810000 */
[----:B------:R-:W-:Y:S02]  /*1dec0*/  FSEL R166, R166, -INF , !P4 ;  /* 0xff800000a6a67808 */ /* 0x000fe40006000000 */
[----:B------:R-:W-:Y:S02]  /*1ded0*/  FMNMX.FTZ R156, R155, R156, !PT ;  /* 0x0000009c9b9c7209 */ /* 0x000fe40007810000 */
[----:B------:R-:W-:Y:S01]  /*1dee0*/  ISETP.GT.AND P4, PT, R183, 0x30, P2 ;  /* 0x00000030b700780c */ /* 0x000fe20001784270 */
[----:B------:R-:W1:Y:S01]  /*1def0*/  MUFU.EX2 R185, R185 ;  /* 0x000000b900b97308 */ /* 0x000e620000000800 */
[----:B------:R-:W-:-:S02]  /*1df00*/  FMNMX.FTZ R156, R158, R156, !PT ;  /* 0x0000009c9e9c7209 */ /* 0x000fc40007810000 */
[----:B------:R-:W-:Y:S02]  /*1df10*/  FSEL R168, R168, -INF , !P3 ;  /* 0xff800000a8a87808 */ /* 0x000fe40005800000 */
[----:B------:R-:W-:Y:S02]  /*1df20*/  FMNMX.FTZ R156, R160, R156, !PT ;  /* 0x0000009ca09c7209 */ /* 0x000fe40007810000 */
[----:B------:R-:W-:Y:S01]  /*1df30*/  ISETP.GT.AND P3, PT, R183, 0x31, P2 ;  /* 0x00000031b700780c */ /* 0x000fe20001764270 */
[----:B------:R-:W-:Y:S01]  /*1df40*/  MUFU.EX2 R186, R186 ;  /* 0x000000ba00ba7308 */ /* 0x000fe20000000800 */
[----:B------:R-:W-:Y:S02]  /*1df50*/  FMNMX.FTZ R156, R161, R156, !PT ;  /* 0x0000009ca19c7209 */ /* 0x000fe40007810000 */
[----:B------:R-:W-:Y:S02]  /*1df60*/  ISETP.LT.OR P4, PT, R187, 0x31, P4 ;  /* 0x00000031bb00780c */ /* 0x000fe40002781670 */
[----:B------:R-:W-:-:S02]  /*1df70*/  FMNMX.FTZ R156, R162, R156, !PT ;  /* 0x0000009ca29c7209 */ /* 0x000fc40007810000 */
[----:B------:R-:W-:Y:S01]  /*1df80*/  ISETP.LT.OR P3, PT, R187, 0x32, P3 ;  /* 0x00000032bb00780c */ /* 0x000fe20001f61670 */
[----:B------:R-:W3:Y:S01]  /*1df90*/  MUFU.EX2 R165, R165 ;  /* 0x000000a500a57308 */ /* 0x000ee20000000800 */
[----:B------:R-:W-:Y:S02]  /*1dfa0*/  FMNMX.FTZ R156, R163, R156, !PT ;  /* 0x0000009ca39c7209 */ /* 0x000fe40007810000 */
[----:B------:R-:W-:Y:S02]  /*1dfb0*/  FSEL R170, R170, -INF , !P4 ;  /* 0xff800000aaaa7808 */ /* 0x000fe40006000000 */
[----:B------:R-:W-:Y:S02]  /*1dfc0*/  FMNMX.FTZ R156, R164, R156, !PT ;  /* 0x0000009ca49c7209 */ /* 0x000fe40007810000 */
[----:B------:R-:W-:Y:S01]  /*1dfd0*/  ISETP.GT.AND P2, PT, R183, 0x39, P2 ;  /* 0x00000039b700780c */ /* 0x000fe20001744270 */
[----:B------:R-:W-:Y:S01]  /*1dfe0*/  MUFU.EX2 R167, R167 ;  /* 0x000000a700a77308 */ /* 0x000fe20000000800 */
[----:B------:R-:W-:-:S02]  /*1dff0*/  FMNMX.FTZ R156, R166, R156, !PT ;  /* 0x0000009ca69c7209 */ /* 0x000fc40007810000 */
[----:B------:R-:W-:Y:S02]  /*1e000*/  FSEL R171, R171, -INF , !P3 ;  /* 0xff800000abab7808 */ /* 0x000fe40005800000 */
[----:B------:R-:W-:Y:S02]  /*1e010*/  FMNMX.FTZ R156, R168, R156, !PT ;  /* 0x0000009ca89c7209 */ /* 0x000fe40007810000 */
[----:B------:R-:W-:Y:S01]  /*1e020*/  ISETP.LT.OR P2, PT, R187, 0x3a, P2 ;  /* 0x0000003abb00780c */ /* 0x000fe20001741670 */
[----:B------:R-:W4:Y:S01]  /*1e030*/  MUFU.EX2 R169, R169 ;  /* 0x000000a900a97308 */ /* 0x000f220000000800 */
[----:B------:R-:W-:Y:S02]  /*1e040*/  FMNMX.FTZ R177, R170, R156, !PT ;  /* 0x0000009caab17209 */ /* 0x000fe40007810000 */
[----:B------:R-:W-:Y:S02]  /*1e050*/  FSEL R156, R4, -INF , !P6 ;  /* 0xff800000049c7808 */ /* 0x000fe40007000000 */
[----:B------:R-:W-:-:S02]  /*1e060*/  FMNMX.FTZ R177, R171, R177, !PT ;  /* 0x000000b1abb17209 */ /* 0x000fc40007810000 */
[----:B------:R-:W-:Y:S01]  /*1e070*/  FSEL R175, R175, -INF , !P2 ;  /* 0xff800000afaf7808 */ /* 0x000fe20005000000 */
[----:B------:R-:W-:Y:S01]  /*1e080*/  MUFU.EX2 R172, R172 ;  /* 0x000000ac00ac7308 */ /* 0x000fe20000000800 */
[----:B------:R-:W-:Y:S02]  /*1e090*/  FMNMX.FTZ R177, R156, R177, !PT ;  /* 0x000000b19cb17209 */ /* 0x000fe40007810000 */
[----:B0-----:R-:W-:Y:S02]  /*1e0a0*/  F2FP.BF16.F32.PACK_AB R198, R184, R154 ;  /* 0x0000009ab8c6723e */ /* 0x001fe400000010ff */
[----:B------:R-:W-:Y:S02]  /*1e0b0*/  FMNMX.FTZ R177, R175, R177, !PT ;  /* 0x000000b1afb17209 */ /* 0x000fe40007810000 */
[----:B-1----:R-:W-:Y:S01]  /*1e0c0*/  F2FP.BF16.F32.PACK_AB R192, R185, R159 ;  /* 0x0000009fb9c0723e */ /* 0x002fe200000010ff */
[----:B------:R-:W0:Y:S01]  /*1e0d0*/  MUFU.EX2 R173, R173 ;  /* 0x000000ad00ad7308 */ /* 0x000e220000000800 */
[----:B---3--:R-:W-:Y:S01]  /*1e0e0*/  F2FP.BF16.F32.PACK_AB R194, R165, R186 ;  /* 0x000000baa5c2723e */ /* 0x008fe200000010ff */
[----:B------:R-:W1:Y:S01]  /*1e0f0*/  SHFL.BFLY PT, R4, R177, 0x2, 0x1f ;  /* 0x0c401f00b1047f89 */ /* 0x000e6200000e0000 */
[----:B----4-:R-:W-:-:S05]  /*1e100*/  F2FP.BF16.F32.PACK_AB R188, R169, R167 ;  /* 0x000000a7a9bc723e */ /* 0x010fca00000010ff */
[----:B------:R-:W-:Y:S08]  /*1e110*/  MUFU.EX2 R174, R174 ;  /* 0x000000ae00ae7308 */ /* 0x000ff00000000800 */
[----:B------:R-:W3:Y:S01]  /*1e120*/  MUFU.EX2 R176, R176 ;  /* 0x000000b000b07308 */ /* 0x000ee20000000800 */
[----:B0-----:R-:W-:-:S07]  /*1e130*/  F2FP.BF16.F32.PACK_AB R190, R173, R172 ;  /* 0x000000acadbe723e */ /* 0x001fce00000010ff */
[----:B------:R-:W-:Y:S01]  /*1e140*/  MUFU.EX2 R178, R178 ;  /* 0x000000b200b27308 */ /* 0x000fe20000000800 */
[----:B-1----:R-:W-:-:S05]  /*1e150*/  FMNMX.FTZ R177, R177, R4, !PT ;  /* 0x00000004b1b17209 */ /* 0x002fca0007810000 */
        /* <DEDUP_REMOVED lines=12> */
[-C--:B------:R-:W-:Y:S01]  /*1e220*/  FFMA.FTZ R179, R179, R2.reuse, -R180 ;  /* 0x00000002b3b37223 */ /* 0x080fe200000108b4 */
[----:B------:R-:W-:Y:S01]  /*1e230*/  FADD.FTZ R0, R159, R0 ;  /* 0x000000009f007221 */ /* 0x000fe20000010000 */
[-C--:B------:R-:W-:Y:S01]  /*1e240*/  FFMA.FTZ R153, R153, R2.reuse, -R180 ;  /* 0x0000000299997223 */ /* 0x080fe200000108b4 */
[-C--:B------:R-:W-:Y:S01]  /*1e250*/  FMUL.FTZ R154, R154, R2.reuse ;  /* 0x000000029a9a7220 */ /* 0x080fe20000410000 */
[----:B------:R-:W-:Y:S01]  /*1e260*/  MUFU.EX2 R152, R152 ;  /* 0x0000009800987308 */ /* 0x000fe20000000800 */
[----:B------:R-:W-:Y:S01]  /*1e270*/  FADD.FTZ R0, R185, R0 ;  /* 0x00000000b9007221 */ /* 0x000fe20000010000 */
[-CC-:B------:R-:W-:Y:S01]  /*1e280*/  FFMA.FTZ R155, R155, R2.reuse, -R180.reuse ;  /* 0x000000029b9b7223 */ /* 0x180fe200000108b4 */
[-CC-:B------:R-:W-:Y:S01]  /*1e290*/  FFMA.FTZ R158, R158, R2.reuse, -R180.reuse ;  /* 0x000000029e9e7223 */ /* 0x180fe200000108b4 */
[-C--:B------:R-:W-:Y:S01]  /*1e2a0*/  FFMA.FTZ R160, R160, R2.reuse, -R180 ;  /* 0x00000002a0a07223 */ /* 0x080fe200000108b4 */
[----:B------:R-:W-:Y:S01]  /*1e2b0*/  FADD.FTZ R0, R186, R0 ;  /* 0x00000000ba007221 */ /* 0x000fe20000010000 */
[-CC-:B------:R-:W-:Y:S01]  /*1e2c0*/  FFMA.FTZ R161, R161, R2.reuse, -R180.reuse ;  /* 0x00000002a1a17223 */ /* 0x180fe200000108b4 */
[-C--:B------:R-:W-:Y:S01]  /*1e2d0*/  FFMA.FTZ R162, R162, R2.reuse, -R180 ;  /* 0x00000002a2a27223 */ /* 0x080fe200000108b4 */
[----:B------:R-:W0:Y:S01]  /*1e2e0*/  MUFU.EX2 R179, R179 ;  /* 0x000000b300b37308 */ /* 0x000e220000000800 */
[----:B------:R-:W-:Y:S01]  /*1e2f0*/  FADD.FTZ R0, R165, R0 ;  /* 0x00000000a5007221 */ /* 0x000fe20000010000 */
[-CC-:B------:R-:W-:Y:S01]  /*1e300*/  FFMA.FTZ R163, R163, R2.reuse, -R180.reuse ;  /* 0x00000002a3a37223 */ /* 0x180fe200000108b4 */
[-CC-:B------:R-:W-:Y:S01]  /*1e310*/  FFMA.FTZ R164, R164, R2.reuse, -R180.reuse ;  /* 0x00000002a4a47223 */ /* 0x180fe200000108b4 */
[-C--:B------:R-:W-:Y:S01]  /*1e320*/  FFMA.FTZ R166, R166, R2.reuse, -R180 ;  /* 0x00000002a6a67223 */ /* 0x080fe200000108b4 */
[----:B------:R-:W-:Y:S01]  /*1e330*/  FADD.FTZ R157, R167, R0 ;  /* 0x00000000a79d7221 */ /* 0x000fe20000010000 */
[-CC-:B------:R-:W-:Y:S01]  /*1e340*/  FFMA.FTZ R168, R168, R2.reuse, -R180.reuse ;  /* 0x00000002a8a87223 */ /* 0x180fe200000108b4 */
[-CC-:B------:R-:W-:Y:S01]  /*1e350*/  FFMA.FTZ R170, R170, R2.reuse, -R180.reuse ;  /* 0x00000002aaaa7223 */ /* 0x180fe200000108b4 */
[----:B------:R2:W4:Y:S01]  /*1e360*/  MUFU.EX2 R0, R154 ;  /* 0x0000009a00007308 */ /* 0x0005220000000800 */
[-CC-:B------:R-:W-:Y:S01]  /*1e370*/  FFMA.FTZ R171, R171, R2.reuse, -R180.reuse ;  /* 0x00000002abab7223 */ /* 0x180fe200000108b4 */
[-CC-:B------:R-:W-:Y:S01]  /*1e380*/  FFMA.FTZ R156, R156, R2.reuse, -R180.reuse ;  /* 0x000000029c9c7223 */ /* 0x180fe200000108b4 */
[----:B------:R-:W-:Y:S01]  /*1e390*/  FADD.FTZ R157, R169, R157 ;  /* 0x0000009da99d7221 */ /* 0x000fe20000010000 */
[----:B------:R-:W-:Y:S01]  /*1e3a0*/  FFMA.FTZ R175, R175, R2, -R180 ;  /* 0x00000002afaf7223 */ /* 0x000fe200000108b4 */
[----:B---3--:R-:W-:Y:S01]  /*1e3b0*/  F2FP.BF16.F32.PACK_AB R184, R176, R174 ;  /* 0x000000aeb0b8723e */ /* 0x008fe200000010ff */
[----:B------:R-:W-:-:S02]  /*1e3c0*/  VIADD R5, R5, 0xffffffff ;  /* 0xffffffff05057836 */ /* 0x000fc40000000000 */
[----:B------:R-:W-:Y:S01]  /*1e3d0*/  FADD.FTZ R157, R172, R157 ;  /* 0x0000009dac9d7221 */ /* 0x000fe20000010000 */
[----:B------:R-:W3:Y:S01]  /*1e3e0*/  MUFU.EX2 R153, R153 ;  /* 0x0000009900997308 */ /* 0x000ee20000000800 */
[----:B-1----:R-:W-:Y:S01]  /*1e3f0*/  F2FP.BF16.F32.PACK_AB R186, R177, R178 ;  /* 0x000000b2b1ba723e */ /* 0x002fe200000010ff */
[----:B------:R-:W-:Y:S02]  /*1e400*/  IMAD.MOV.U32 R229, RZ, RZ, R4 ;  /* 0x000000ffffe57224 */ /* 0x000fe400078e0004 */
[----:B------:R-:W-:Y:S01]  /*1e410*/  FADD.FTZ R157, R173, R157 ;  /* 0x0000009dad9d7221 */ /* 0x000fe20000010000 */
[----:B0-----:R-:W-:-:S03]  /*1e420*/  F2FP.BF16.F32.PACK_AB R197, R179, R152 ;  /* 0x00000098b3c5723e */ /* 0x001fc600000010ff */
[----:B--2---:R-:W-:Y:S01]  /*1e430*/  FADD.FTZ R154, R174, R157 ;  /* 0x0000009dae9a7221 */ /* 0x004fe20000010000 */
[----:B------:R-:W0:Y:S01]  /*1e440*/  MUFU.EX2 R155, R155 ;  /* 0x0000009b009b7308 */ /* 0x000e220000000800 */
[----:B----4-:R-:W-:Y:S02]  /*1e450*/  FFMA.FTZ R226, R0, R226, R152 ;  /* 0x000000e200e27223 */ /* 0x010fe40000010098 */
[----:B------:R-:W-:Y:S02]  /*1e460*/  FADD.FTZ R154, R176, R154 ;  /* 0x0000009ab09a7221 */ /* 0x000fe40000010000 */
[----:B------:R-:W-:Y:S02]  /*1e470*/  FADD.FTZ R226, R179, R226 ;  /* 0x000000e2b3e27221 */ /* 0x000fe40000010000 */
[----:B------:R-:W-:Y:S01]  /*1e480*/  FADD.FTZ R154, R178, R154 ;  /* 0x0000009ab29a7221 */ /* 0x000fe20000010000 */
[----:B------:R-:W1:Y:S01]  /*1e490*/  MUFU.EX2 R158, R158 ;  /* 0x0000009e009e7308 */ /* 0x000e620000000800 */
[----:B---3--:R-:W-:-:S02]  /*1e4a0*/  FADD.FTZ R226, R153, R226 ;  /* 0x000000e299e27221 */ /* 0x008fc40000010000 */
[----:B------:R-:W-:-:S05]  /*1e4b0*/  FADD.FTZ R227, R177, R154 ;  /* 0x0000009ab1e37221 */ /* 0x000fca0000010000 */
        /* <DEDUP_REMOVED lines=27> */
[----:B------:R-:W-:-:S03]  /*1e670*/  F2FP.BF16.F32.PACK_AB R185, R171, R170 ;  /* 0x000000aaabb9723e */ /* 0x000fc600000010ff */
[----:B--2---:R-:W-:-:S04]  /*1e680*/  FADD.FTZ R226, R156, R226 ;  /* 0x000000e29ce27221 */ /* 0x004fc80000010000 */
[C---:B0-----:R-:W-:Y:S01]  /*1e690*/  FADD.FTZ R226, R175.reuse, R226 ;  /* 0x000000e2afe27221 */ /* 0x041fe20000010000 */
[----:B------:R-:W-:Y:S01]  /*1e6a0*/  F2FP.BF16.F32.PACK_AB R187, R175, R156 ;  /* 0x0000009cafbb723e */ /* 0x000fe200000010ff */
[----:B------:R-:W-:Y:S06]  /*1e6b0*/  @P2 BRA `(.L_x_1628) ;  /* 0xffffffd000502947 */ /* 0x000fec000383ffff */
.L_x_1609:
[----:B------:R-:W-:Y:S05]  /*1e6c0*/  BSYNC B0 ;  /* 0x0000000000007941 */ /* 0x000fea0003800000 */
.L_x_1608:
        /* <DEDUP_REMOVED lines=131> */
.L_x_1629:
[----:B------:R-:W-:Y:S01]  /*1ef00*/  IMAD R12, R22, 0x8, R16 ;  /* 0x00000008160c7824 */ /* 0x000fe200078e0210 */
[----:B------:R-:W-:-:S04]  /*1ef10*/  SHF.L.U32 R5, R218, 0x1f, RZ ;  /* 0x0000001fda057819 */ /* 0x000fc800000006ff */
[----:B------:R0:W1:Y:S01]  /*1ef20*/  SYNCS.PHASECHK.TRANS64.TRYWAIT P2, [R12+URZ+0x30850], R5 ;  /* 0x030850050c0075a7 */ /* 0x000062000804017f */
[----:B------:R-:W-:Y:S05]  /*1ef30*/  @!P0 BRA `(.L_x_1630) ;  /* 0x0000000000048947 */ /* 0x000fea0003800000 */
[----:B------:R-:W-:Y:S01]  /*1ef40*/  BPT.TRAP 0x1 ;  /* 0x000000040000795c */ /* 0x000fe20000300000 */
.L_x_1630:
        /* <DEDUP_REMOVED lines=9> */
.L_x_1632:
[----:B------:R-:W-:Y:S05]  /*1efe0*/  BSYNC B0 ;  /* 0x0000000000007941 */ /* 0x000fea0003800000 */
.L_x_1631:
[----:B------:R-:W-:Y:S01]  /*1eff0*/  IMAD.MOV.U32 R6, RZ, RZ, R0 ;  /* 0x000000ffff067224 */ /* 0x000fe200078e0000 */
[----:B------:R-:W2:Y:S01]  /*1f000*/  LDL.LU R16, [R1+0x68] ;  /* 0x0000680001107983 */ /* 0x000ea20000300800 */
[----:B------:R-:W-:Y:S01]  /*1f010*/  IMAD.MOV.U32 R7, RZ, RZ, 0x40000040 ;  /* 0x40000040ff077424 */ /* 0x000fe200078e00ff */
[----:B------:R-:W-:Y:S01]  /*1f020*/  WARPGROUP.ARRIVE ;  /* 0x00000000000079c5 */ /* 0x000fe20000000000 */
[----:B------:R-:W-:Y:S01]  /*1f030*/  VIADD R22, R22, 0x1 ;  /* 0x0000000116167836 */ /* 0x000fe20000000000 */
[----:B------:R-:W-:Y:S01]  /*1f040*/  R2UR UR6, R6 ;  /* 0x00000000060672ca */ /* 0x000fe200000e0000 */
[----:B------:R-:W-:Y:S01]  /*1f050*/  VIADD R6, R0, 0x80 ;  /* 0x0000008000067836 */ /* 0x000fe20000000000 */
[----:B------:R-:W-:Y:S01]  /*1f060*/  R2UR UR7, R7 ;  /* 0x00000000070772ca */ /* 0x000fe200000e0000 */
[----:B------:R-:W-:Y:S01]  /*1f070*/  IMAD.MOV.U32 R7, RZ, RZ, 0x40000040 ;  /* 0x40000040ff077424 */ /* 0x000fe200078e00ff */
[----:B01----:R-:W-:Y:S01]  /*1f080*/  SHFL.BFLY PT, R5, R226, 0x2, 0x1f ;  /* 0x0c401f00e2057f89 */ /* 0x003fe200000e0000 */
[----:B------:R-:W-:Y:S01]  /*1f090*/  ISETP.NE.AND P2, PT, R22, 0x2, PT ;  /* 0x000000021600780c */ /* 0x000fe20003f45270 */
[----:B------:R-:W-:-:S03]  /*1f0a0*/  @!P1 VIADD R12, R12, 0x30860 ;  /* 0x000308600c0c9836 */ /* 0x000fc60000000000 */
[----:B------:R-:W-:Y:S02]  /*1f0b0*/  SEL R22, R22, RZ, P2 ;  /* 0x000000ff16167207 */ /* 0x000fe40001000000 */
[----:B------:R-:W-:-:S04]  /*1f0c0*/  @!P1 PRMT R12, RZ, 0x654, R12 ;  /* 0x00000654ff0c9816 */ /* 0x000fc8000000000c */
[----:B------:R-:W-:Y:S01]  /*1f0d0*/  HGMMA.64x256x16.F32.BF16 R24, R196, gdesc[UR4].tnspB, R24, gsb0 ;  /* 0x43e00004c4187df0 */ /* 0x000fe20008001818 */
[----:B------:R-:W-:Y:S01]  /*1f0e0*/  R2UR UR6, R6 ;  /* 0x00000000060672ca */ /* 0x000fe200000e0000 */
[----:B------:R-:W-:Y:S01]  /*1f0f0*/  VIADD R6, R0, 0x100 ;  /* 0x0000010000067836 */ /* 0x000fe20000000000 */
[----:B------:R-:W-:Y:S01]  /*1f100*/  R2UR UR7, R7 ;  /* 0x00000000070772ca */ /* 0x000fe200000e0000 */
[----:B------:R-:W-:Y:S01]  /*1f110*/  IMAD.MOV.U32 R7, RZ, RZ, 0x40000040 ;  /* 0x40000040ff077424 */ /* 0x000fe200078e00ff */
[----:B------:R-:W-:Y:S02]  /*1f120*/  WARPGROUP.DEPBAR.LE gsb0, 0x0 ;  /* 0x00008000000079c5 */ /* 0x000fe40000010000 */
[----:B------:R-:W-:-:S15]  /*1f130*/  WARPGROUP.ARRIVE ;  /* 0x00000000000079c5 */ /* 0x000fde0000000000 */
[----:B------:R-:W-:-:S06]  /*1f140*/  NOP ;  /* 0x0000000000007918 */ /* 0x000fcc0000000000 */
[----:B------:R-:W-:Y:S01]  /*1f150*/  HGMMA.64x256x16.F32.BF16 R24, R192, gdesc[UR4].tnspB, R24, gsb0 ;  /* 0x43e00004c0187df0 */ /* 0x000fe20008001818 */
[----:B------:R-:W-:Y:S01]  /*1f160*/  R2UR UR6, R6 ;  /* 0x00000000060672ca */ /* 0x000fe200000e0000 */
[----:B------:R-:W-:Y:S01]  /*1f170*/  VIADD R6, R0, 0x180 ;  /* 0x0000018000067836 */ /* 0x000fe20000000000 */
[----:B------:R-:W-:Y:S01]  /*1f180*/  R2UR UR7, R7 ;  /* 0x00000000070772ca */ /* 0x000fe200000e0000 */
[----:B------:R-:W-:Y:S01]  /*1f190*/  IMAD.MOV.U32 R7, RZ, RZ, 0x40000040 ;  /* 0x40000040ff077424 */ /* 0x000fe200078e00ff */
[----:B------:R-:W0:Y:S01]  /*1f1a0*/  SHFL.BFLY PT, R0, R227, 0x2, 0x1f ;  /* 0x0c401f00e3007f89 */ /* 0x000e2200000e0000 */
[----:B--2---:R-:W-:-:S05]  /*1f1b0*/  VIADD R16, R16, 0x1 ;  /* 0x0000000110107836 */ /* 0x004fca0000000000 */
[----:B------:R-:W-:Y:S01]  /*1f1c0*/  STL [R1+0x68], R16 ;  /* 0x0000681001007387 */ /* 0x000fe20000100800 */
[----:B0-----:R-:W-:Y:S01]  /*1f1d0*/  FADD.FTZ R0, R0, R227 ;  /* 0x000000e300007221 */ /* 0x001fe20000010000 */
[----:B------:R-:W-:Y:S02]  /*1f1e0*/  WARPGROUP.DEPBAR.LE gsb0, 0x0 ;  /* 0x00008000000079c5 */ /* 0x000fe40000010000 */
[----:B------:R-:W-:-:S13]  /*1f1f0*/  WARPGROUP.ARRIVE ;  /* 0x00000000000079c5 */ /* 0x000fda0000000000 */
[----:B------:R-:W-:Y:S01]  /*1f200*/  HGMMA.64x256x16.F32.BF16 R24, R188, gdesc[UR4].tnspB, R24, gsb0 ;  /* 0x43e00004bc187df0 */ /* 0x000fe20008001818 */
[----:B------:R-:W-:Y:S01]  /*1f210*/  R2UR UR6, R6 ;  /* 0x00000000060672ca */ /* 0x000fe200000e0000 */
[----:B------:R-:W-:Y:S01]  /*1f220*/  FADD.FTZ R6, R5, R226 ;  /* 0x000000e205067221 */ /* 0x000fe20000010000 */
[----:B------:R-:W-:Y:S01]  /*1f230*/  R2UR UR7, R7 ;  /* 0x00000000070772ca */ /* 0x000fe200000e0000 */
[----:B------:R-:W0:Y:S04]  /*1f240*/  SHFL.BFLY PT, R5, R0, 0x1, 0x1f ;  /* 0x0c201f0000057f89 */ /* 0x000e2800000e0000 */
[----:B------:R-:W1:Y:S01]  /*1f250*/  SHFL.BFLY PT, R7, R6, 0x1, 0x1f ;  /* 0x0c201f0006077f89 */ /* 0x000e6200000e0000 */
[----:B0-----:R-:W-:Y:S01]  /*1f260*/  FADD.FTZ R13, R0, R5 ;  /* 0x00000005000d7221 */ /* 0x001fe20000010000 */
[----:B------:R-:W-:Y:S01]  /*1f270*/  SEL R5, RZ, 0x1, P2 ;  /* 0x00000001ff057807 */ /* 0x000fe20001000000 */
[----:B------:R-:W-:-:S02]  /*1f280*/  IMAD.MOV.U32 R0, RZ, RZ, -0x800000 ;  /* 0xff800000ff007424 */ /* 0x000fc400078e00ff */
[----:B-1----:R-:W-:Y:S01]  /*1f290*/  FADD.FTZ R14, R6, R7 ;  /* 0x00000007060e7221 */ /* 0x002fe20000010000 */
[----:B------:R-:W-:Y:S02]  /*1f2a0*/  FSETP.NE.FTZ.AND P0, PT, R13, RZ, PT ;  /* 0x000000ff0d00720b */ /* 0x000fe40003f15000 */
[----:B------:R-:W-:Y:S02]  /*1f2b0*/  CS2R R6, SRZ ;  /* 0x0000000000067805 */ /* 0x000fe4000001ff00 */
[----:B------:R-:W-:Y:S01]  /*1f2c0*/  LOP3.LUT R218, R218, R5, RZ, 0x3c, !PT ;  /* 0x00000005dada7212 */ /* 0x000fe200078e3cff */
[----:B------:R-:W-:Y:S01]  /*1f2d0*/  IMAD.MOV.U32 R5, RZ, RZ, -0x800000 ;  /* 0xff800000ff057424 */ /* 0x000fe200078e00ff */
[----:B------:R-:W-:-:S07]  /*1f2e0*/  FSETP.NE.FTZ.AND P3, PT, R14, RZ, PT ;  /* 0x000000ff0e00720b */ /* 0x000fce0003f75000 */
[----:B------:R-:W0:Y:S01]  /*1f2f0*/  @P0 MUFU.LG2 R9, R13 ;  /* 0x0000000d00090308 */ /* 0x000e220000000c00 */
[----:B------:R-:W-:-:S05]  /*1f300*/  @P0 FMUL.FTZ R8, R2, 0.69314718246459960938 ;  /* 0x3f31721802080820 */ /* 0x000fca0000410000 */
[----:B------:R-:W-:Y:S02]  /*1f310*/  @P3 FMUL.FTZ R2, R2, 0.69314718246459960938 ;  /* 0x3f31721802023820 */ /* 0x000fe40000410000 */
[----:B------:R-:W1:Y:S08]  /*1f320*/  @P3 MUFU.LG2 R10, R14 ;  /* 0x0000000e000a3308 */ /* 0x000e700000000c00 */
[----:B------:R-:W2:Y:S01]  /*1f330*/  @P0 MUFU.RCP R7, R13 ;  /* 0x0000000d00070308 */ /* 0x000ea20000001000 */
[----:B0-----:R-:W-:-:S04]  /*1f340*/  @P0 FMUL.FTZ R9, R9, 0.69314718246459960938 ;  /* 0x3f31721809090820 */ /* 0x001fc80000410000 */
[----:B------:R-:W-:Y:S01]  /*1f350*/  @P0 FFMA.FTZ R5, R8, R3, R9 ;  /* 0x0000000308050223 */ /* 0x000fe20000010009 */
[----:B------:R-:W-:Y:S02]  /*1f360*/  PLOP3.LUT P0, PT, PT, PT, PT, 0x8, 0x0 ;  /* 0x000000000000781c */ /* 0x000fe40003f0e170 */
[----:B------:R-:W0:Y:S01]  /*1f370*/  @P3 MUFU.RCP R6, R14 ;  /* 0x0000000e00063308 */ /* 0x000e220000001000 */
[----:B-1----:R-:W-:-:S04]  /*1f380*/  @P3 FMUL.FTZ R11, R10, 0.69314718246459960938 ;  /* 0x3f3172180a0b3820 */ /* 0x002fc80000410000 */
[----:B------:R-:W-:Y:S01]  /*1f390*/  @P3 FFMA.FTZ R0, R2, R4, R11 ;  /* 0x0000000402003223 */ /* 0x000fe2000001000b */
[----:B------:R-:W-:Y:S02]  /*1f3a0*/  WARPGROUP.DEPBAR.LE gsb0, 0x0 ;  /* 0x00008000000079c5 */ /* 0x000fe40000010000 */
[----:B------:R-:W-:-:S06]  /*1f3b0*/  WARPGROUP.ARRIVE ;  /* 0x00000000000079c5 */ /* 0x000fcc0000000000 */
[----:B------:R-:W-:Y:S03]  /*1f3c0*/  HGMMA.64x256x16.F32.BF16 R24, R184, gdesc[UR4].tnspB, R24, gsb0 ;  /* 0x43e00004b8187df0 */ /* 0x000fe60008001818 */
[----:B------:R-:W-:Y:S02]  /*1f3d0*/  WARPGROUP.DEPBAR.LE gsb0, 0x0 ;  /* 0x00008000000079c5 */ /* 0x000fe40000010000 */
[-C--:B--2---:R-:W-:Y:S01]  /*1f3e0*/  FMUL.FTZ R153, R48, R7.reuse ;  /* 0x0000000730997220 */ /* 0x084fe20000410000 */
[-C--:B------:R-:W-:Y:S01]  /*1f3f0*/  FMUL.FTZ R154, R52, R7.reuse ;  /* 0x00000007349a7220 */ /* 0x080fe20000410000 */
[-C--:B------:R-:W-:Y:S01]  /*1f400*/  FMUL.FTZ R152, R44, R7.reuse ;  /* 0x000000072c987220 */ /* 0x080fe20000410000 */
[-C--:B0-----:R-:W-:Y:S01]  /*1f410*/  FMUL.FTZ R52, R27, R6.reuse ;  /* 0x000000061b347220 */ /* 0x081fe20000410000 */
[-C--:B------:R-:W-:Y:S01]  /*1f420*/  FMUL.FTZ R48, R31, R6.reuse ;  /* 0x000000061f307220 */ /* 0x080fe20000410000 */
        /* <DEDUP_REMOVED lines=124> */
.L_x_1443:
[----:B------:R-:W0:Y:S08]  /*1fbf0*/  S2UR UR5, SR_CgaCtaId ;  /* 0x00000000000579c3 */ /* 0x000e300000008800 */
[----:B------:R-:W-:Y:S06]  /*1fc00*/  BAR.SYNC.DEFER_BLOCKING 0x5, 0x120 ;  /* 0x0144800000007b1d */ /* 0x000fec0000010000 */
[----:B------:R-:W-:Y:S01]  /*1fc10*/  UMOV UR4, 0x400 ;  /* 0x0000040000047882 */ /* 0x000fe20000000000 */
[----:B------:R-:W-:Y:S01]  /*1fc20*/  BSSY B0, `(.L_x_1634) ;  /* 0x0000293000007945 */ /* 0x000fe20003800000 */
[----:B0-----:R-:W-:-:S06]  /*1fc30*/  ULEA UR4, UR5, UR4, 0x18 ;  /* 0x0000000405047291 */ /* 0x001fcc000f8ec03f */
[----:B------:R-:W-:-:S05]  /*1fc40*/  IMAD.U32 R16, RZ, RZ, UR4 ;  /* 0x00000004ff107e24 */ /* 0x000fca000f8e00ff */
[----:B------:R-:W0:Y:S04]  /*1fc50*/  LDS.128 R172, [R16+0x308d0] ;  /* 0x0308d00010ac7984 */ /* 0x000e280000000c00 */
[----:B0-----:R0:W-:Y:S04]  /*1fc60*/  STL.64 [R1], R172 ;  /* 0x000000ac01007387 */ /* 0x0011e80000100a00 */
[----:B------:R0:W-:Y:S01]  /*1fc70*/  STL.64 [R1+0x8], R174 ;  /* 0x000008ae01007387 */ /* 0x0001e20000100a00 */
[----:B------:R-:W-:Y:S06]  /*1fc80*/  BAR.ARV 0x4, 0x120 ;  /* 0x0104800000007b1d */ /* 0x000fec0000002000 */
[----:B------:R-:W-:Y:S05]  /*1fc90*/  @P0 BRA `(.L_x_1635) ;  /* 0x0000001c00540947 */ /* 0x000fea0003800000 */
[----:B------:R-:W2:Y:S04]  /*1fca0*/  LDL R6, [R1+0xa0] ;  /* 0x0000a00001067983 */ /* 0x000ea80000100800 */
[----:B0-----:R-:W3:Y:S04]  /*1fcb0*/  LDL R174, [R1+0x64] ;  /* 0x0000640001ae7983 */ /* 0x001ee80000100800 */
[----:B------:R-:W4:Y:S04]  /*1fcc0*/  LDL R178, [R1+0x38] ;  /* 0x0000380001b27983 */ /* 0x000f280000100800 */
[----:B------:R-:W4:Y:S01]  /*1fcd0*/  LDL R176, [R1+0x20] ;  /* 0x0000200001b07983 */ /* 0x000f220000100800 */
[----:B------:R-:W0:Y:S01]  /*1fce0*/  S2R R7, SR_SWINHI ;  /* 0x0000000000077919 */ /* 0x000e220000002f00 */
[----:B------:R-:W-:Y:S01]  /*1fcf0*/  F2FP.BF16.F32.PACK_AB R24, R25, R24 ;  /* 0x000000181918723e */ /* 0x000fe200000010ff */
[----:B------:R-:W-:Y:S01]  /*1fd00*/  ULDC.64 UR4, c[0x0][0xbd8] ;  /* 0x0002f60000047ab9 */ /* 0x000fe20000000a00 */
[----:B------:R-:W-:-:S02]  /*1fd10*/  MOV R2, R16 ;  /* 0x0000001000027202 */ /* 0x000fc40000000f00 */
[----:B0-----:R-:W-:Y:S02]  /*1fd20*/  MOV R3, R7 ;  /* 0x0000000700037202 */ /* 0x001fe40000000f00 */
        /* <DEDUP_REMOVED lines=33> */
[----:B------:R-:W-:Y:S01]  /*1ff40*/  F2FP.BF16.F32.PACK_AB R147, R151, R150 ;  /* 0x000000969793723e */ /* 0x000fe200000010ff */
[----:B------:R-:W-:Y:S01]  /*1ff50*/  ULDC.64 UR6, c[0x0][0x208] ;  /* 0x0000820000067ab9 */ /* 0x000fe20000000a00 */
[----:B--2---:R-:W-:-:S03]  /*1ff60*/  IMAD.WIDE R130, R6, 0x2, R2 ;  /* 0x0000000206827825 */ /* 0x004fc600078e0202 */
[----:B------:R-:W-:-:S04]  /*1ff70*/  IADD3 R38, P0, R130, 0x40, RZ ;  /* 0x0000004082267810 */ /* 0x000fc80007f1e0ff */
[----:B------:R-:W-:Y:S02]  /*1ff80*/  LOP3.LUT R173, R38, 0x380, RZ, 0xc0, !PT ;  /* 0x0000038026ad7812 */ /* 0x000fe400078ec0ff */
[----:B------:R-:W-:Y:S02]  /*1ff90*/  IADD3 R54, P6, R130, 0x4020, RZ ;  /* 0x0000402082367810 */ /* 0x000fe40007fde0ff */
[----:B------:R-:W-:-:S04]  /*1ffa0*/  SHF.R.U64 R173, R173, 0x3, RZ ;  /* 0x00000003adad7819 */ /* 0x000fc800000012ff */
[----:B------:R-:W-:Y:S02]  /*1ffb0*/  LOP3.LUT R38, R173, R38, RZ, 0x3c, !PT ;  /* 0x00000026ad267212 */ /* 0x000fe400078e3cff */
[----:B------:R-:W-:Y:S02]  /*1ffc0*/  LOP3.LUT R173, R54, 0x380, RZ, 0xc0, !PT ;  /* 0x0000038036ad7812 */ /* 0x000fe400078ec0ff */
[C---:B------:R-:W-:Y:S01]  /*1ffd0*/  IADD3 R20, P1, R130.reuse, 0x20, RZ ;  /* 0x0000002082147810 */ /* 0x040fe20007f3e0ff */
[--C-:B------:R-:W-:Y:S01]  /*1ffe0*/  IMAD.X R39, RZ, RZ, R131.reuse, P0 ;  /* 0x000000ffff277224 */ /* 0x100fe200000e0683 */
[----:B------:R-:W-:Y:S02]  /*1fff0*/  SHF.R.U64 R173, R173, 0x3, RZ ;  /* 0x00000003adad7819 */ /* 0x000fe400000012ff */
[C---:B------:R-:W-:Y:S01]  /*20000*/  IADD3 R106, P0, R130.reuse, 0x8020, RZ ;  /* 0x00008020826a7810 */ /* 0x040fe20007f1e0ff */
[----:B------:R-:W-:Y:S01]  /*20010*/  IMAD.X R21, RZ, RZ, R131, P1 ;  /* 0x000000ffff157224 */ /* 0x000fe200008e0683 */
[----:B------:R-:W-:-:S02]  /*20020*/  IADD3 R46, P4, R130, 0x60, RZ ;  /* 0x00000060822e7810 */ /* 0x000fc40007f9e0ff */
[C---:B------:R-:W-:Y:S02]  /*20030*/  IADD3 R58, P5, R130.reuse, 0x4040, RZ ;  /* 0x00004040823a7810 */ /* 0x040fe40007fbe0ff */
[----:B------:R-:W-:Y:S02]  /*20040*/  IADD3 R102, P1, R130, 0x8000, RZ ;  /* 0x0000800082667810 */ /* 0x000fe40007f3e0ff */
[----:B------:R-:W-:Y:S02]  /*20050*/  LOP3.LUT R54, R173, R54, RZ, 0x3c, !PT ;  /* 0x00000036ad367212 */ /* 0x000fe400078e3cff */
[----:B------:R-:W-:Y:S02]  /*20060*/  LOP3.LUT R173, R106, 0x380, RZ, 0xc0, !PT ;  /* 0x000003806aad7812 */ /* 0x000fe400078ec0ff */
[----:B------:R-:W-:Y:S01]  /*20070*/  IADD3 R50, P3, R130, 0x4000, RZ ;  /* 0x0000400082327810 */ /* 0x000fe20007f7e0ff */
[--C-:B------:R-:W-:Y:S01]  /*20080*/  IMAD.X R59, RZ, RZ, R131.reuse, P5 ;  /* 0x000000ffff3b7224 */ /* 0x100fe200028e0683 */
[----:B------:R-:W-:Y:S01]  /*20090*/  LOP3.LUT R122, R46, 0x380, RZ, 0xc0, !PT ;  /* 0x000003802e7a7812 */ /* 0x000fe200078ec0ff */
[----:B------:R-:W-:Y:S01]  /*200a0*/  IMAD.X R103, RZ, RZ, R131, P1 ;  /* 0x000000ffff677224 */ /* 0x000fe200008e0683 */
[----:B------:R-:W-:-:S02]  /*200b0*/  LOP3.LUT R7, R130, 0x380, RZ, 0xc0, !PT ;  /* 0x0000038082077812 */ /* 0x000fc400078ec0ff */
[C---:B------:R-:W-:Y:S02]  /*200c0*/  IADD3 R6, P5, R130.reuse, 0xc020, RZ ;  /* 0x0000c02082067810 */ /* 0x040fe40007fbe0ff */
[----:B------:R-:W-:Y:S01]  /*200d0*/  SHF.R.U64 R173, R173, 0x3, RZ ;  /* 0x00000003adad7819 */ /* 0x000fe200000012ff */
[----:B------:R-:W-:Y:S01]  /*200e0*/  IMAD.X R51, RZ, RZ, R131, P3 ;  /* 0x000000ffff337224 */ /* 0x000fe200018e0683 */
[C---:B------:R-:W-:Y:S02]  /*200f0*/  IADD3 R62, P2, R130.reuse, 0x4060, RZ ;  /* 0x00004060823e7810 */ /* 0x040fe40007f5e0ff */
[----:B------:R-:W-:Y:S02]  /*20100*/  IADD3 R104, P1, R130, 0xc060, RZ ;  /* 0x0000c06082687810 */ /* 0x000fe40007f3e0ff */
[----:B------:R-:W-:Y:S02]  /*20110*/  LOP3.LUT R172, R20, 0x380, RZ, 0xc0, !PT ;  /* 0x0000038014ac7812 */ /* 0x000fe400078ec0ff */
[----:B------:R-:W-:-:S02]  /*20120*/  SHF.R.U64 R122, R122, 0x3, RZ ;  /* 0x000000037a7a7819 */ /* 0x000fc400000012ff */
[----:B------:R-:W-:Y:S02]  /*20130*/  IADD3 R114, P3, R130, 0x8060, RZ ;  /* 0x0000806082727810 */ /* 0x000fe40007f7e0ff */
[----:B------:R-:W-:Y:S02]  /*20140*/  SHF.R.U64 R7, R7, 0x3, RZ ;  /* 0x0000000307077819 */ /* 0x000fe400000012ff */
[----:B------:R-:W-:Y:S02]  /*20150*/  LOP3.LUT R106, R173, R106, RZ, 0x3c, !PT ;  /* 0x0000006aad6a7212 */ /* 0x000fe400078e3cff */
[----:B------:R-:W-:Y:S01]  /*20160*/  LOP3.LUT R52, R6, 0x380, RZ, 0xc0, !PT ;  /* 0x0000038006347812 */ /* 0x000fe200078ec0ff */
[--C-:B------:R-:W-:Y:S01]  /*20170*/  IMAD.X R47, RZ, RZ, R131.reuse, P4 ;  /* 0x000000ffff2f7224 */ /* 0x100fe200020e0683 */
[----:B------:R-:W-:Y:S01]  /*20180*/  SHF.R.U64 R172, R172, 0x3, RZ ;  /* 0x00000003acac7819 */ /* 0x000fe200000012ff */
[--C-:B------:R-:W-:Y:S01]  /*20190*/  IMAD.X R55, RZ, RZ, R131.reuse, P6 ;  /* 0x000000ffff377224 */ /* 0x100fe200030e0683 */
[----:B------:R-:W-:Y:S01]  /*201a0*/  LOP3.LUT R175, R58, 0x380, RZ, 0xc0, !PT ;  /* 0x000003803aaf7812 */ /* 0x000fe200078ec0ff */
[----:B------:R-:W-:Y:S01]  /*201b0*/  IMAD.X R63, RZ, RZ, R131, P2 ;  /* 0x000000ffff3f7224 */ /* 0x000fe200010e0683 */
[----:B------:R-:W-:-:S02]  /*201c0*/  LOP3.LUT R173, R104, 0x380, RZ, 0xc0, !PT ;  /* 0x0000038068ad7812 */ /* 0x000fc400078ec0ff */
[----:B------:R-:W-:Y:S02]  /*201d0*/  LOP3.LUT R46, R122, R46, RZ, 0x3c, !PT ;  /* 0x0000002e7a2e7212 */ /* 0x000fe400078e3cff */
[----:B------:R-:W-:Y:S01]  /*201e0*/  LOP3.LUT R177, R62, 0x380, RZ, 0xc0, !PT ;  /* 0x000003803eb17812 */ /* 0x000fe200078ec0ff */
[----:B------:R-:W-:Y:S01]  /*201f0*/  IMAD.X R115, RZ, RZ, R131, P3 ;  /* 0x000000ffff737224 */ /* 0x000fe200018e0683 */
[C---:B------:R-:W-:Y:S02]  /*20200*/  IADD3 R110, P4, R130.reuse, 0x8040, RZ ;  /* 0x00008040826e7810 */ /* 0x040fe40007f9e0ff */
[C---:B------:R-:W-:Y:S02]  /*20210*/  IADD3 R118, P6, R130.reuse, 0xc000, RZ ;  /* 0x0000c00082767810 */ /* 0x040fe40007fde0ff */
[----:B-----5:R-:W-:Y:S02]  /*20220*/  IADD3 R100, P2, R130, 0xc040, RZ ;  /* 0x0000c04082647810 */ /* 0x020fe40007f5e0ff */
[----:B------:R-:W-:-:S02]  /*20230*/  LOP3.LUT R126, R50, 0x380, RZ, 0xc0, !PT ;  /* 0x00000380327e7812 */ /* 0x000fc400078ec0ff */
[----:B------:R-:W-:Y:S02]  /*20240*/  LOP3.LUT R122, R102, 0x380, RZ, 0xc0, !PT ;  /* 0x00000380667a7812 */ /* 0x000fe400078ec0ff */
[----:B------:R-:W-:Y:S02]  /*20250*/  LOP3.LUT R130, R7, R130, RZ, 0x3c, !PT ;  /* 0x0000008207827212 */ /* 0x000fe400078e3cff */
[----:B------:R-:W-:Y:S02]  /*20260*/  SHF.R.U64 R29, R52, 0x3, RZ ;  /* 0x00000003341d7819 */ /* 0x000fe400000012ff */
[----:B------:R-:W-:Y:S02]  /*20270*/  LOP3.LUT R20, R172, R20, RZ, 0x3c, !PT ;  /* 0x00000014ac147212 */ /* 0x000fe400078e3cff */
[----:B------:R-:W-:Y:S02]  /*20280*/  SHF.R.U64 R175, R175, 0x3, RZ ;  /* 0x00000003afaf7819 */ /* 0x000fe400000012ff */
[----:B------:R-:W-:-:S02]  /*20290*/  SHF.R.U64 R173, R173, 0x3, RZ ;  /* 0x00000003adad7819 */ /* 0x000fc400000012ff */
[----:B------:R-:W-:Y:S02]  /*202a0*/  ISETP.NE.U32.AND P3, PT, RZ, UR4, PT ;  /* 0x00000004ff007c0c */ /* 0x000fe4000bf65070 */
[----:B------:R-:W-:Y:S02]  /*202b0*/  SHF.R.U64 R177, R177, 0x3, RZ ;  /* 0x00000003b1b17819 */ /* 0x000fe400000012ff */
[----:B------:R-:W-:Y:S02]  /*202c0*/  SHF.R.U64 R126, R126, 0x3, RZ ;  /* 0x000000037e7e7819 */ /* 0x000fe400000012ff */
[----:B------:R-:W-:Y:S01]  /*202d0*/  SHF.R.U64 R179, R122, 0x3, RZ ;  /* 0x000000037ab37819 */ /* 0x000fe200000012ff */
[----:B------:R-:W-:Y:S01]  /*202e0*/  IMAD.X R7, RZ, RZ, R131, P1 ;  /* 0x000000ffff077224 */ /* 0x000fe200008e0683 */
[----:B------:R-:W-:Y:S01]  /*202f0*/  MOV R130, R130 ;  /* 0x0000008200827202 */ /* 0x000fe20000000f00 */
[----:B------:R-:W-:Y:S01]  /*20300*/  BAR.SYNC.DEFER_BLOCKING 0x1, 0x100 ;  /* 0x0044000000007b1d */ /* 0x000fe20000010000 */
[----:B------:R-:W-:-:S02]  /*20310*/  LOP3.LUT R122, R29, R6, RZ, 0x3c, !PT ;  /* 0x000000061d7a7212 */ /* 0x000fc400078e3cff */
[----:B------:R-:W-:Y:S02]  /*20320*/  LOP3.LUT R58, R175, R58, RZ, 0x3c, !PT ;  /* 0x0000003aaf3a7212 */ /* 0x000fe400078e3cff */
[----:B------:R-:W-:Y:S02]  /*20330*/  LOP3.LUT R6, R173, R104, RZ, 0x3c, !PT ;  /* 0x00000068ad067212 */ /* 0x000fe400078e3cff */
[----:B------:R-:W-:Y:S02]  /*20340*/  MOV R21, R20 ;  /* 0x0000001400157202 */ /* 0x000fe40000000f00 */
[----:B------:R-:W-:Y:S01]  /*20350*/  ISETP.NE.AND.EX P3, PT, RZ, UR5, PT, P3 ;  /* 0x00000005ff007c0c */ /* 0x000fe2000bf65330 */
[----:B------:R-:W-:Y:S01]  /*20360*/  ULDC.64 UR4, c[0x0][0xbe0] ;  /* 0x0002f80000047ab9 */ /* 0x000fe20000000a00 */
[----:B------:R-:W-:Y:S01]  /*20370*/  LOP3.LUT R62, R177, R62, RZ, 0x3c, !PT ;  /* 0x0000003eb13e7212 */ /* 0x000fe200078e3cff */
[----:B------:R-:W-:Y:S01]  /*20380*/  IMAD.X R127, RZ, RZ, R131, P2 ;  /* 0x000000ffff7f7224 */ /* 0x000fe200010e0683 */
[----:B------:R-:W-:-:S02]  /*20390*/  LOP3.LUT R175, R110, 0x380, RZ, 0xc0, !PT ;  /* 0x000003806eaf7812 */ /* 0x000fc400078ec0ff */
[----:B------:R-:W-:Y:S02]  /*203a0*/  MOV R38, R38 ;  /* 0x0000002600267202 */ /* 0x000fe40000000f00 */
[----:B------:R-:W-:Y:S02]  /*203b0*/  LOP3.LUT R50, R126, R50, RZ, 0x3c, !PT ;  /* 0x000000327e327212 */ /* 0x000fe400078e3cff */
[----:B------:R-:W-:Y:S02]  /*203c0*/  LOP3.LUT R177, R114, 0x380, RZ, 0xc0, !PT ;  /* 0x0000038072b17812 */ /* 0x000fe400078ec0ff */
[----:B------:R-:W-:Y:S02]  /*203d0*/  MOV R46, R46 ;  /* 0x0000002e002e7202 */ /* 0x000fe40000000f00 */
[----:B------:R-:W-:Y:S01]  /*203e0*/  LOP3.LUT R102, R179, R102, RZ, 0x3c, !PT ;  /* 0x00000066b3667212 */ /* 0x000fe200078e3cff */
[----:B------:R0:W-:Y:S01]  /*203f0*/  STSM.16.M88.4 [R130], R24 ;  /* 0x0000001882007844 */ /* 0x0001e20000000200 */
[----:B------:R-:W-:Y:S01]  /*20400*/  ISETP.NE.U32.AND P2, PT, RZ, UR4, PT ;  /* 0x00000004ff007c0c */ /* 0x000fe2000bf45070 */
[--C-:B------:R-:W-:Y:S01]  /*20410*/  IMAD.X R107, RZ, RZ, R131.reuse, P0 ;  /* 0x000000ffff6b7224 */ /* 0x100fe200000e0683 */
[----:B------:R-:W-:Y:S01]  /*20420*/  LOP3.LUT R179, R118, 0x380, RZ, 0xc0, !PT ;  /* 0x0000038076b37812 */ /* 0x000fe200078ec0ff */
[--C-:B------:R-:W-:Y:S01]  /*20430*/  IMAD.X R111, RZ, RZ, R131.reuse, P4 ;  /* 0x000000ffff6f7224 */ /* 0x100fe200020e0683 */
[----:B------:R-:W-:Y:S01]  /*20440*/  SHF.R.U64 R175, R175, 0x3, RZ ;  /* 0x00000003afaf7819 */ /* 0x000fe200000012ff */
[--C-:B------:R-:W-:Y:S01]  /*20450*/  IMAD.X R119, RZ, RZ, R131.reuse, P6 ;  /* 0x000000ffff777224 */ /* 0x100fe200030e0683 */
[----:B------:R-:W-:Y:S01]  /*20460*/  MOV R20, R6 ;  /* 0x0000000600147202 */ /* 0x000fe20000000f00 */
[----:B------:R-:W-:Y:S01]  /*20470*/  IMAD.X R123, RZ, RZ, R131, P5 ;  /* 0x000000ffff7b7224 */ /* 0x000fe200028e0683 */
[----:B------:R-:W-:Y:S01]  /*20480*/  STSM.16.M88.4 [R21], R32 ;  /* 0x0000002015007844 */ /* 0x000fe20000000200 */
[----:B------:R-:W-:Y:S01]  /*20490*/  SHF.R.U64 R177, R177, 0x3, RZ ;  /* 0x00000003b1b17819 */ /* 0x000fe200000012ff */
[----:B------:R-:W3:Y:S01]  /*204a0*/  LDC.64 R6, c[0x0][0xbd8] ;  /* 0x0002f600ff067b82 */ /* 0x000ee20000000a00 */
[----:B------:R-:W-:Y:S01]  /*204b0*/  LOP3.LUT R131, R100, 0x380, RZ, 0xc0, !PT ;  /* 0x0000038064837812 */ /* 0x000fe200078ec0ff */
[----:B------:R-:W-:Y:S01]  /*204c0*/  STSM.16.M88.4 [R38], R40 ;  /* 0x0000002826007844 */ /* 0x000fe20000000200 */
[----:B------:R-:W-:-:S02]  /*204d0*/  MOV R50, R50 ;  /* 0x0000003200327202 */ /* 0x000fc40000000f00 */
[----:B------:R-:W-:Y:S01]  /*204e0*/  MOV R54, R54 ;  /* 0x0000003600367202 */ /* 0x000fe20000000f00 */
[----:B------:R1:W-:Y:S01]  /*204f0*/  STSM.16.M88.4 [R46], R8 ;  /* 0x000000082e007844 */ /* 0x0003e20000000200 */
[----:B0-----:R-:W-:Y:S02]  /*20500*/  F2FP.BF16.F32.PACK_AB R24, R65, R157 ;  /* 0x0000009d4118723e */ /* 0x001fe400000010ff */
[----:B------:R-:W-:Y:S02]  /*20510*/  F2FP.BF16.F32.PACK_AB R25, R67, R66 ;  /* 0x000000424319723e */ /* 0x000fe400000010ff */
[----:B------:R-:W-:Y:S02]  /*20520*/  F2FP.BF16.F32.PACK_AB R26, R69, R158 ;  /* 0x0000009e451a723e */ /* 0x000fe400000010ff */
[----:B------:R-:W-:Y:S02]  /*20530*/  F2FP.BF16.F32.PACK_AB R27, R71, R70 ;  /* 0x00000046471b723e */ /* 0x000fe400000010ff */
[----:B------:R-:W-:-:S02]  /*20540*/  ISETP.NE.AND.EX P2, PT, RZ, UR5, PT, P2 ;  /* 0x00000005ff007c0c */ /* 0x000fc4000bf45320 */
[----:B------:R-:W-:Y:S02]  /*20550*/  SHF.R.U64 R179, R179, 0x3, RZ ;  /* 0x00000003b3b37819 */ /* 0x000fe400000012ff */
[----:B------:R-:W-:Y:S02]  /*20560*/  MOV R58, R58 ;  /* 0x0000003a003a7202 */ /* 0x000fe40000000f00 */
[----:B------:R-:W-:Y:S02]  /*20570*/  LOP3.LUT R110, R175, R110, RZ, 0x3c, !PT ;  /* 0x0000006eaf6e7212 */ /* 0x000fe400078e3cff */
[----:B-1----:R-:W-:Y:S02]  /*20580*/  F2FP.BF16.F32.PACK_AB R8, R73, R159 ;  /* 0x0000009f4908723e */ /* 0x002fe400000010ff */
[----:B------:R-:W-:Y:S02]  /*20590*/  F2FP.BF16.F32.PACK_AB R9, R75, R74 ;  /* 0x0000004a4b09723e */ /* 0x000fe400000010ff */
[----:B------:R-:W-:-:S02]  /*205a0*/  F2FP.BF16.F32.PACK_AB R10, R77, R160 ;  /* 0x000000a04d0a723e */ /* 0x000fc400000010ff */
[----:B------:R-:W-:Y:S01]  /*205b0*/  F2FP.BF16.F32.PACK_AB R11, R79, R78 ;  /* 0x0000004e4f0b723e */ /* 0x000fe200000010ff */
[----:B------:R-:W-:Y:S01]  /*205c0*/  STSM.16.M88.4 [R50], R12 ;  /* 0x0000000c32007844 */ /* 0x000fe20000000200 */
[----:B------:R-:W-:Y:S02]  /*205d0*/  LOP3.LUT R114, R177, R114, RZ, 0x3c, !PT ;  /* 0x00000072b1727212 */ /* 0x000fe400078e3cff */
[----:B------:R-:W-:Y:S02]  /*205e0*/  SHF.R.U64 R131, R131, 0x3, RZ ;  /* 0x0000000383837819 */ /* 0x000fe400000012ff */
[----:B------:R-:W-:Y:S02]  /*205f0*/  MOV R62, R62 ;  /* 0x0000003e003e7202 */ /* 0x000fe40000000f00 */
[----:B------:R-:W-:Y:S01]  /*20600*/  F2FP.BF16.F32.PACK_AB R29, R83, R82 ;  /* 0x00000052531d723e */ /* 0x000fe200000010ff */
[----:B------:R-:W-:Y:S01]  /*20610*/  STSM.16.M88.4 [R54], R24 ;  /* 0x0000001836007844 */ /* 0x000fe20000000200 */
[----:B------:R-:W-:-:S02]  /*20620*/  MOV R102, R102 ;  /* 0x0000006600667202 */ /* 0x000fc40000000f00 */
[----:B------:R-:W-:Y:S02]  /*20630*/  F2FP.BF16.F32.PACK_AB R32, R89, R163 ;  /* 0x000000a35920723e */ /* 0x000fe400000010ff */
[----:B------:R-:W-:Y:S02]  /*20640*/  F2FP.BF16.F32.PACK_AB R33, R91, R90 ;  /* 0x0000005a5b21723e */ /* 0x000fe400000010ff */
[----:B------:R-:W-:Y:S02]  /*20650*/  F2FP.BF16.F32.PACK_AB R34, R93, R164 ;  /* 0x000000a45d22723e */ /* 0x000fe400000010ff */
[----:B------:R-:W-:Y:S01]  /*20660*/  F2FP.BF16.F32.PACK_AB R35, R95, R94 ;  /* 0x0000005e5f23723e */ /* 0x000fe200000010ff */
[----:B------:R0:W-:Y:S01]  /*20670*/  STSM.16.M88.4 [R58], R8 ;  /* 0x000000083a007844 */ /* 0x0001e20000000200 */
[----:B------:R-:W-:Y:S02]  /*20680*/  LOP3.LUT R118, R179, R118, RZ, 0x3c, !PT ;  /* 0x00000076b3767212 */ /* 0x000fe400078e3cff */
[----:B------:R-:W-:-:S02]  /*20690*/  MOV R106, R106 ;  /* 0x0000006a006a7202 */ /* 0x000fc40000000f00 */
[----:B------:R-:W-:Y:S02]  /*206a0*/  F2FP.BF16.F32.PACK_AB R38, R101, R166 ;  /* 0x000000a66526723e */ /* 0x000fe400000010ff */
[----:B------:R-:W-:Y:S02]  /*206b0*/  F2FP.BF16.F32.PACK_AB R39, R60, R56 ;  /* 0x000000383c27723e */ /* 0x000fe400000010ff */
[----:B------:R-:W-:Y:S02]  /*206c0*/  MOV R110, R110 ;  /* 0x0000006e006e7202 */ /* 0x000fe40000000f00 */
[----:B------:R-:W-:Y:S02]  /*206d0*/  F2FP.BF16.F32.PACK_AB R40, R105, R167 ;  /* 0x000000a76928723e */ /* 0x000fe400000010ff */
[----:B------:R-:W-:Y:S02]  /*206e0*/  F2FP.BF16.F32.PACK_AB R41, R68, R64 ;  /* 0x000000404429723e */ /* 0x000fe400000010ff */
[----:B------:R-:W-:-:S02]  /*206f0*/  F2FP.BF16.F32.PACK_AB R42, R109, R168 ;  /* 0x000000a86d2a723e */ /* 0x000fc400000010ff */
[----:B------:R-:W-:Y:S01]  /*20700*/  F2FP.BF16.F32.PACK_AB R43, R76, R72 ;  /* 0x000000484c2b723e */ /* 0x000fe200000010ff */
[----:B------:R-:W-:Y:S01]  /*20710*/  STSM.16.M88.4 [R62], R28 ;  /* 0x0000001c3e007844 */ /* 0x000fe20000000200 */
[----:B------:R-:W-:Y:S02]  /*20720*/  LOP3.LUT R126, R131, R100, RZ, 0x3c, !PT ;  /* 0x00000064837e7212 */ /* 0x000fe400078e3cff */
[----:B------:R-:W-:Y:S02]  /*20730*/  MOV R114, R114 ;  /* 0x0000007200727202 */ /* 0x000fe40000000f00 */
[----:B0-----:R-:W-:Y:S02]  /*20740*/  F2FP.BF16.F32.PACK_AB R8, R113, R169 ;  /* 0x000000a97108723e */ /* 0x001fe400000010ff */
[----:B------:R-:W-:Y:S02]  /*20750*/  F2FP.BF16.F32.PACK_AB R9, R84, R80 ;  /* 0x000000505409723e */ /* 0x000fe400000010ff */
[----:B------:R-:W-:-:S02]  /*20760*/  F2FP.BF16.F32.PACK_AB R10, R117, R170 ;  /* 0x000000aa750a723e */ /* 0x000fc400000010ff */
[----:B------:R-:W-:Y:S01]  /*20770*/  F2FP.BF16.F32.PACK_AB R11, R88, R87 ;  /* 0x00000057580b723e */ /* 0x000fe200000010ff */
[----:B------:R-:W-:Y:S01]  /*20780*/  STSM.16.M88.4 [R102], R32 ;  /* 0x0000002066007844 */ /* 0x000fe20000000200 */
[----:B------:R-:W-:Y:S02]  /*20790*/  MOV R118, R118 ;  /* 0x0000007600767202 */ /* 0x000fe40000000f00 */
[----:B------:R-:W-:Y:S01]  /*207a0*/  F2FP.BF16.F32.PACK_AB R12, R121, R171 ;  /* 0x000000ab790c723e */ /* 0x000fe200000010ff */
[----:B------:R-:W-:Y:S01]  /*207b0*/  STSM.16.M88.4 [R106], R36 ;  /* 0x000000246a007844 */ /* 0x000fe20000000200 */
[----:B------:R-:W-:Y:S02]  /*207c0*/  F2FP.BF16.F32.PACK_AB R13, R96, R92 ;  /* 0x0000005c600d723e */ /* 0x000fe400000010ff */
[----:B------:R-:W-:Y:S02]  /*207d0*/  F2FP.BF16.F32.PACK_AB R14, R125, R124 ;  /* 0x0000007c7d0e723e */ /* 0x000fe400000010ff */
[----:B------:R-:W-:Y:S01]  /*207e0*/  F2FP.BF16.F32.PACK_AB R15, R112, R108 ;  /* 0x0000006c700f723e */ /* 0x000fe200000010ff */
[----:B------:R-:W-:Y:S01]  /*207f0*/  STSM.16.M88.4 [R110], R40 ;  /* 0x000000286e007844 */ /* 0x000fe20000000200 */
[----:B------:R-:W-:-:S02]  /*20800*/  MOV R122, R122 ;  /* 0x0000007a007a7202 */ /* 0x000fc40000000f00 */
[----:B------:R-:W-:Y:S02]  /*20810*/  F2FP.BF16.F32.PACK_AB R130, R133, R132 ;  /* 0x000000848582723e */ /* 0x000fe400000010ff */
[----:B------:R-:W-:Y:S01]  /*20820*/  F2FP.BF16.F32.PACK_AB R131, R135, R134 ;  /* 0x000000868783723e */ /* 0x000fe200000010ff */
[----:B------:R0:W-:Y:S01]  /*20830*/  STSM.16.M88.4 [R114], R8 ;  /* 0x0000000872007844 */ /* 0x0001e20000000200 */
[----:B------:R-:W-:-:S03]  /*20840*/  MOV R126, R126 ;  /* 0x0000007e007e7202 */ /* 0x000fc60000000f00 */
[----:B------:R1:W-:Y:S04]  /*20850*/  STSM.16.M88.4 [R118], R12 ;  /* 0x0000000c76007844 */ /* 0x0003e80000000200 */
[----:B------:R-:W-:Y:S04]  /*20860*/  STSM.16.M88.4 [R122], R128 ;  /* 0x000000807a007844 */ /* 0x000fe80000000200 */
[----:B------:R-:W-:Y:S01]  /*20870*/  STSM.16.M88.4 [R126], R136 ;  /* 0x000000887e007844 */ /* 0x000fe20000000200 */
[----:B0-----:R-:W0:Y:S03]  /*20880*/  @P2 LDC.64 R8, c[0x0][0xbe0] ;  /* 0x0002f800ff082b82 */ /* 0x001e260000000a00 */
[----:B------:R2:W-:Y:S01]  /*20890*/  STSM.16.M88.4 [R20], R144 ;  /* 0x0000009014007844 */ /* 0x0005e20000000200 */
[----:B---3--:R-:W-:-:S04]  /*208a0*/  IMAD.WIDE R10, R174, 0x4, R6 ;  /* 0x00000004ae0a7825 */ /* 0x008fc800078e0206 */
[----:B----4-:R-:W-:-:S04]  /*208b0*/  IMAD R7, R176, 0x8, R178 ;  /* 0x00000008b0077824 */ /* 0x010fc800078e02b2 */
[----:B------:R-:W-:Y:S01]  /*208c0*/  IMAD.WIDE R6, R7, 0x2, R2 ;  /* 0x0000000207067825 */ /* 0x000fe200078e0202 */
[----:B------:R-:W-:Y:S01]  /*208d0*/  ULDC UR4, c[0x0][0xa88] ;  /* 0x0002a20000047ab9 */ /* 0x000fe20000000800 */
[----:B------:R-:W-:Y:S01]  /*208e0*/  BAR.SYNC.DEFER_BLOCKING 0x1, 0x100 ;  /* 0x0044000000007b1d */ /* 0x000fe20000010000 */
[----:B-1----:R-:W-:Y:S01]  /*208f0*/  IADD3 R15, P0, R6, 0x1000, RZ ;  /* 0x00001000060f7810 */ /* 0x002fe20007f1e0ff */
[----:B------:R-:W-:Y:S02]  /*20900*/  IMAD.MOV.U32 R21, RZ, RZ, RZ ;  /* 0x000000ffff157224 */ /* 0x000fe400078e00ff */
[----:B--2---:R-:W-:Y:S01]  /*20910*/  IMAD.U32 R20, RZ, RZ, UR4 ;  /* 0x00000004ff147e24 */ /* 0x004fe2000f8e00ff */
[----:B------:R-:W-:Y:S01]  /*20920*/  LOP3.LUT R4, R15, 0x380, RZ, 0xc0, !PT ;  /* 0x000003800f047812 */ /* 0x000fe200078ec0ff */
[----:B0-----:R-:W-:-:S03]  /*20930*/  @P2 IMAD.WIDE R2, R174, 0x4, R8 ;  /* 0x00000004ae022825 */ /* 0x001fc600078e0208 */
[----:B------:R-:W-:Y:S02]  /*20940*/  SHF.R.U64 R8, R4, 0x3, RZ ;  /* 0x0000000304087819 */ /* 0x000fe400000012ff */
[----:B------:R-:W-:Y:S02]  /*20950*/  IADD3 R13, P1, R6, 0x2000, RZ ;  /* 0x00002000060d7810 */ /* 0x000fe40007f3e0ff */
[----:B------:R-:W-:Y:S01]  /*20960*/  LOP3.LUT R8, R8, R15, RZ, 0x3c, !PT ;  /* 0x0000000f08087212 */ /* 0x000fe200078e3cff */
[----:B------:R0:W5:Y:S04]  /*20970*/  @P3 LDG.E R21, desc[UR6][R10.64] ;  /* 0x000000060a153981 */ /* 0x000168000c1e1900 */
[----:B------:R0:W5:Y:S01]  /*20980*/  @P2 LDG.E R20, desc[UR6][R2.64] ;  /* 0x0000000602142981 */ /* 0x000162000c1e1900 */
[----:B------:R-:W-:Y:S05]  /*20990*/  @P2 BRA `(.L_x_1636) ;  /* 0x0000000000142947 */ /* 0x000fea0003800000 */
[----:B------:R-:W-:Y:S05]  /*209a0*/  @!P3 BRA `(.L_x_1636) ;  /* 0x000000000010b947 */ /* 0x000fea0003800000 */
[----:B------:R-:W-:Y:S02]  /*209b0*/  ULDC.64 UR4, c[0x0][0x208] ;  /* 0x0000820000047ab9 */ /* 0x000fe40000000a00 */
[----:B0-----:R-:W2:Y:S04]  /*209c0*/  LDG.E R3, desc[UR4][R10.64] ;  /* 0x000000040a037981 */ /* 0x001ea8000c1e1900 */
[----:B-----5:R-:W2:Y:S02]  /*209d0*/  LDG.E R20, desc[UR4][R10.64+0x4] ;  /* 0x000004040a147981 */ /* 0x020ea4000c1e1900 */
[----:B--2---:R-:W-:-:S07]  /*209e0*/  IMAD.IADD R20, R20, 0x1, -R3 ;  /* 0x0000000114147824 */ /* 0x004fce00078e0a03 */
.L_x_1636:
[----:B------:R-:W2:Y:S01]  /*209f0*/  LDL R14, [R1+0x54] ;  /* 0x00005400010e7983 */ /* 0x000ea20000100800 */
[----:B------:R-:W-:-:S03]  /*20a00*/  ULDC.64 UR4, c[0x0][0xb70] ;  /* 0x0002dc0000047ab9 */ /* 0x000fc60000000a00 */
[----:B------:R-:W3:Y:S04]  /*20a10*/  LDL.LU R81, [R1+0x60] ;  /* 0x0000600001517983 */ /* 0x000ee80000300800 */
[----:B------:R-:W2:Y:S01]  /*20a20*/  LDL.LU R78, [R1+0x6c] ;  /* 0x00006c00014e7983 */ /* 0x000ea20000300800 */
[--C-:B0----5:R-:W-:Y:S01]  /*20a30*/  SHF.R.S32.HI R3, RZ, 0x1f, R21.reuse ;  /* 0x0000001fff037819 */ /* 0x121fe20000011415 */
[----:B------:R-:W-:Y:S01]  /*20a40*/  IMAD.MOV.U32 R2, RZ, RZ, R21 ;  /* 0x000000ffff027224 */ /* 0x000fe200078e0015 */
[----:B------:R-:W-:Y:S01]  /*20a50*/  SHF.R.S32.HI R4, RZ, 0x1f, R174 ;  /* 0x0000001fff047819 */ /* 0x000fe200000114ae */
[----:B------:R-:W4:Y:S01]  /*20a60*/  LDL R80, [R1+0x74] ;  /* 0x0000740001507983 */ /* 0x000f220000100800 */
[----:B------:R-:W-:Y:S02]  /*20a70*/  SEL R77, R174, RZ, !P3 ;  /* 0x000000ffae4d7207 */ /* 0x000fe40005800000 */
[----:B------:R-:W-:Y:S01]  /*20a80*/  SEL R76, R4, RZ, !P3 ;  /* 0x000000ff044c7207 */ /* 0x000fe20005800000 */
[----:B------:R-:W4:Y:S01]  /*20a90*/  LDL R79, [R1+0x70] ;  /* 0x00007000014f7983 */ /* 0x000f220000100800 */
[----:B------:R-:W-:-:S02]  /*20aa0*/  IADD3 R25, P2, R6, 0x3000, RZ ;  /* 0x0000300006197810 */ /* 0x000fc40007f5e0ff */
[----:B------:R-:W-:Y:S02]  /*20ab0*/  LOP3.LUT R12, R13, 0x380, RZ, 0xc0, !PT ;  /* 0x000003800d0c7812 */ /* 0x000fe400078ec0ff */
[----:B------:R-:W-:Y:S02]  /*20ac0*/  LOP3.LUT R24, R25, 0x380, RZ, 0xc0, !PT ;  /* 0x0000038019187812 */ /* 0x000fe400078ec0ff */
[----:B------:R-:W-:Y:S02]  /*20ad0*/  SHF.R.U64 R12, R12, 0x3, RZ ;  /* 0x000000030c0c7819 */ /* 0x000fe400000012ff */
[----:B------:R-:W-:Y:S02]  /*20ae0*/  SHF.R.U64 R24, R24, 0x3, RZ ;  /* 0x0000000318187819 */ /* 0x000fe400000012ff */
[----:B------:R-:W-:Y:S02]  /*20af0*/  LOP3.LUT R12, R12, R13, RZ, 0x3c, !PT ;  /* 0x0000000d0c0c7212 */ /* 0x000fe400078e3cff */
[----:B------:R-:W-:-:S02]  /*20b00*/  IADD3 R29, P6, R6, 0x4000, RZ ;  /* 0x00004000061d7810 */ /* 0x000fc40007fde0ff */
[C---:B------:R-:W-:Y:S02]  /*20b10*/  IADD3 R33, P5, R6.reuse, 0x5000, RZ ;  /* 0x0000500006217810 */ /* 0x040fe40007fbe0ff */
[----:B------:R-:W-:Y:S01]  /*20b20*/  IADD3 R37, P4, R6, 0x6000, RZ ;  /* 0x0000600006257810 */ /* 0x000fe20007f9e0ff */
[----:B------:R-:W-:Y:S01]  /*20b30*/  ULDC.64 UR6, c[0x0][0x208] ;  /* 0x0000820000067ab9 */ /* 0x000fe20000000a00 */
[----:B------:R-:W-:Y:S02]  /*20b40*/  LOP3.LUT R24, R24, R25, RZ, 0x3c, !PT ;  /* 0x0000001918187212 */ /* 0x000fe400078e3cff */
[----:B------:R-:W-:Y:S01]  /*20b50*/  SHF.R.S32.HI R229, RZ, 0x1f, R228 ;  /* 0x0000001fffe57819 */ /* 0x000fe200000114e4 */
[----:B------:R-:W-:Y:S01]  /*20b60*/  BSSY B1, `(.L_x_1637) ;  /* 0x000009c000017945 */ /* 0x000fe20003800000 */
[----:B------:R-:W-:Y:S01]  /*20b70*/  VIADD R82, R228, 0x80 ;  /* 0x00000080e4527836 */ /* 0x000fe20000000000 */
[----:B---3--:R-:W-:Y:S01]  /*20b80*/  SHF.R.S32.HI R23, RZ, 0x1f, R81 ;  /* 0x0000001fff177819 */ /* 0x008fe20000011451 */
[----:B------:R-:W-:-:S04]  /*20b90*/  IMAD.WIDE.U32 R10, R81, UR4, R2 ;  /* 0x00000004510a7c25 */ /* 0x000fc8000f8e0002 */
[----:B--2---:R-:W-:Y:S02]  /*20ba0*/  IMAD R15, R78, 0x80, R14 ;  /* 0x000000804e0f7824 */ /* 0x004fe400078e020e */
[----:B------:R-:W2:Y:S01]  /*20bb0*/  LDL R14, [R1+0x80] ;  /* 0x00008000010e7983 */ /* 0x000ea20000100800 */
[----:B------:R-:W-:-:S04]  /*20bc0*/  IMAD R9, R23, UR4, RZ ;  /* 0x0000000417097c24 */ /* 0x000fc8000f8e02ff */
[----:B------:R-:W-:Y:S01]  /*20bd0*/  IMAD R9, R81, UR5, R9 ;  /* 0x0000000551097c24 */ /* 0x000fe2000f8e0209 */
[----:B------:R-:W-:Y:S02]  /*20be0*/  ULDC.64 UR4, c[0x0][0xb78] ;  /* 0x0002de0000047ab9 */ /* 0x000fe40000000a00 */
[----:B------:R-:W-:Y:S02]  /*20bf0*/  IMAD R2, R76, UR4, RZ ;  /* 0x000000044c027c24 */ /* 0x000fe4000f8e02ff */
[----:B------:R-:W-:Y:S02]  /*20c00*/  IMAD.IADD R11, R11, 0x1, R9 ;  /* 0x000000010b0b7824 */ /* 0x000fe400078e0209 */
[----:B------:R-:W-:Y:S01]  /*20c10*/  IMAD.WIDE.U32 R10, R77, UR4, R10 ;  /* 0x000000044d0a7c25 */ /* 0x000fe2000f8e000a */
[----:B------:R-:W-:-:S03]  /*20c20*/  SHF.R.S32.HI R9, RZ, 0x1f, R15 ;  /* 0x0000001fff097819 */ /* 0x000fc6000001140f */
[----:B------:R-:W-:Y:S01]  /*20c30*/  IMAD R4, R77, UR5, R2 ;  /* 0x000000054d047c24 */ /* 0x000fe2000f8e0202 */
[----:B------:R-:W-:Y:S01]  /*20c40*/  IADD3 R2, P3, R15, R10, RZ ;  /* 0x0000000a0f027210 */ /* 0x000fe20007f7e0ff */
[----:B------:R-:W-:-:S03]  /*20c50*/  ULDC.64 UR4, c[0x0][0xb40] ;  /* 0x0002d00000047ab9 */ /* 0x000fc60000000a00 */
[----:B------:R-:W-:Y:S02]  /*20c60*/  IADD3.X R9, R9, R11, R4, P3, !PT ;  /* 0x0000000b09097210 */ /* 0x000fe40001ffe404 */
[----:B------:R-:W-:-:S04]  /*20c70*/  LEA R54, P3, R2, UR4, 0x2 ;  /* 0x0000000402367c11 */ /* 0x000fc8000f8610ff */
[----:B------:R-:W-:Y:S01]  /*20c80*/  LEA.HI.X R55, R2, UR5, R9, 0x2, P3 ;  /* 0x0000000502377c11 */ /* 0x000fe200098f1409 */
[--C-:B------:R-:W-:Y:S01]  /*20c90*/  IMAD.X R9, RZ, RZ, R7.reuse, P0 ;  /* 0x000000ffff097224 */ /* 0x100fe200000e0607 */
[C---:B------:R-:W-:Y:S01]  /*20ca0*/  IADD3 R45, P0, R6.reuse, 0x8000, RZ ;  /* 0x00008000062d7810 */ /* 0x040fe20007f1e0ff */
[--C-:B------:R-:W-:Y:S01]  /*20cb0*/  IMAD.X R13, RZ, RZ, R7.reuse, P1 ;  /* 0x000000ffff0d7224 */ /* 0x100fe200008e0607 */
[C---:B------:R-:W-:Y:S01]  /*20cc0*/  IADD3 R41, P3, R6.reuse, 0x7000, RZ ;  /* 0x0000700006297810 */ /* 0x040fe20007f7e0ff */
[----:B------:R-:W-:Y:S01]  /*20cd0*/  IMAD.X R25, RZ, RZ, R7, P2 ;  /* 0x000000ffff197224 */ /* 0x000fe200010e0607 */
[----:B------:R-:W-:Y:S02]  /*20ce0*/  IADD3 R49, P1, R6, 0x9000, RZ ;  /* 0x0000900006317810 */ /* 0x000fe40007f3e0ff */
[----:B------:R-:W-:Y:S02]  /*20cf0*/  LOP3.LUT R28, R29, 0x380, RZ, 0xc0, !PT ;  /* 0x000003801d1c7812 */ /* 0x000fe400078ec0ff */
[----:B------:R-:W-:-:S02]  /*20d00*/  LOP3.LUT R32, R33, 0x380, RZ, 0xc0, !PT ;  /* 0x0000038021207812 */ /* 0x000fc400078ec0ff */
[----:B------:R-:W-:Y:S01]  /*20d10*/  LOP3.LUT R36, R37, 0x380, RZ, 0xc0, !PT ;  /* 0x0000038025247812 */ /* 0x000fe200078ec0ff */
[----:B------:R-:W-:Y:S01]  /*20d20*/  VIADD R11, R15, 0x8 ;  /* 0x000000080f0b7836 */ /* 0x000fe20000000000 */
[----:B------:R-:W-:Y:S01]  /*20d30*/  LOP3.LUT R44, R45, 0x380, RZ, 0xc0, !PT ;  /* 0x000003802d2c7812 */ /* 0x000fe200078ec0ff */
[----:B------:R-:W-:Y:S01]  /*20d40*/  ULDC.64 UR4, c[0x0][0xaa0] ;  /* 0x0002a80000047ab9 */ /* 0x000fe20000000a00 */
[----:B------:R-:W-:Y:S02]  /*20d50*/  IADD3 R53, P2, R6, 0xa000, RZ ;  /* 0x0000a00006357810 */ /* 0x000fe40007f5e0ff */
[----:B------:R-:W-:Y:S02]  /*20d60*/  LOP3.LUT R40, R41, 0x380, RZ, 0xc0, !PT ;  /* 0x0000038029287812 */ /* 0x000fe400078ec0ff */
[----:B------:R-:W-:Y:S02]  /*20d70*/  LOP3.LUT R48, R49, 0x380, RZ, 0xc0, !PT ;  /* 0x0000038031307812 */ /* 0x000fe400078ec0ff */
[----:B------:R-:W-:-:S02]  /*20d80*/  SHF.R.U64 R44, R44, 0x3, RZ ;  /* 0x000000032c2c7819 */ /* 0x000fc400000012ff */
[----:B------:R-:W-:Y:S02]  /*20d90*/  LOP3.LUT R52, R53, 0x380, RZ, 0xc0, !PT ;  /* 0x0000038035347812 */ /* 0x000fe400078ec0ff */
[----:B------:R-:W-:Y:S02]  /*20da0*/  SHF.R.U64 R28, R28, 0x3, RZ ;  /* 0x000000031c1c7819 */ /* 0x000fe400000012ff */
[----:B------:R-:W-:Y:S02]  /*20db0*/  SHF.R.U64 R32, R32, 0x3, RZ ;  /* 0x0000000320207819 */ /* 0x000fe400000012ff */
[----:B------:R-:W-:Y:S02]  /*20dc0*/  SHF.R.U64 R36, R36, 0x3, RZ ;  /* 0x0000000324247819 */ /* 0x000fe400000012ff */
[----:B------:R-:W-:Y:S02]  /*20dd0*/  SHF.R.U64 R40, R40, 0x3, RZ ;  /* 0x0000000328287819 */ /* 0x000fe400000012ff */
[----:B------:R-:W-:-:S02]  /*20de0*/  SHF.R.U64 R48, R48, 0x3, RZ ;  /* 0x0000000330307819 */ /* 0x000fc400000012ff */
[----:B------:R-:W-:Y:S01]  /*20df0*/  LOP3.LUT R44, R44, R45, RZ, 0x3c, !PT ;  /* 0x0000002d2c2c7212 */ /* 0x000fe200078e3cff */
[--C-:B------:R-:W-:Y:S01]  /*20e00*/  IMAD.X R45, RZ, RZ, R7.reuse, P0 ;  /* 0x000000ffff2d7224 */ /* 0x100fe200000e0607 */
        /* <DEDUP_REMOVED lines=16> */
[C---:B------:R-:W-:Y:S02]  /*20f10*/  IADD3 R69, P3, R6.reuse, 0xe000, RZ ;  /* 0x0000e00006457810 */ /* 0x040fe40007f7e0ff */
[----:B------:R-:W-:Y:S02]  /*20f20*/  LOP3.LUT R2, R6, 0x380, RZ, 0xc0, !PT ;  /* 0x0000038006027812 */ /* 0x000fe400078ec0ff */
[----:B------:R-:W-:Y:S02]  /*20f30*/  LOP3.LUT R56, R57, 0x380, RZ, 0xc0, !PT ;  /* 0x0000038039387812 */ /* 0x000fe400078ec0ff */
[----:B------:R-:W-:-:S02]  /*20f40*/  LOP3.LUT R60, R61, 0x380, RZ, 0xc0, !PT ;  /* 0x000003803d3c7812 */ /* 0x000fc400078ec0ff */
[----:B------:R-:W-:Y:S02]  /*20f50*/  LOP3.LUT R64, R65, 0x380, RZ, 0xc0, !PT ;  /* 0x0000038041407812 */ /* 0x000fe400078ec0ff */
[----:B------:R-:W-:Y:S02]  /*20f60*/  LOP3.LUT R68, R69, 0x380, RZ, 0xc0, !PT ;  /* 0x0000038045447812 */ /* 0x000fe400078ec0ff */
[----:B------:R-:W-:Y:S02]  /*20f70*/  SHF.R.U64 R56, R56, 0x3, RZ ;  /* 0x0000000338387819 */ /* 0x000fe400000012ff */
[----:B------:R-:W-:Y:S02]  /*20f80*/  SHF.R.U64 R60, R60, 0x3, RZ ;  /* 0x000000033c3c7819 */ /* 0x000fe400000012ff */
[----:B------:R-:W-:Y:S02]  /*20f90*/  SHF.R.U64 R64, R64, 0x3, RZ ;  /* 0x0000000340407819 */ /* 0x000fe400000012ff */
[----:B------:R-:W-:-:S02]  /*20fa0*/  SHF.R.U64 R68, R68, 0x3, RZ ;  /* 0x0000000344447819 */ /* 0x000fc400000012ff */
        /* <DEDUP_REMOVED lines=8> */
[----:B--2---:R-:W-:-:S04]  /*21030*/  LOP3.LUT P0, RZ, R14, 0x3, RZ, 0xc0, !PT ;  /* 0x000000030eff7812 */ /* 0x004fc8000780c0ff */
[-C--:B------:R-:W-:Y:S02]  /*21040*/  ISETP.GE.OR P1, PT, R15, R20.reuse, P0 ;  /* 0x000000140f00720c */ /* 0x080fe40000726670 */
[----:B------:R-:W-:Y:S02]  /*21050*/  IADD3 R15, P2, R6, 0xf000, RZ ;  /* 0x0000f000060f7810 */ /* 0x000fe40007f5e0ff */
[----:B------:R-:W-:Y:S02]  /*21060*/  ISETP.GE.OR P0, PT, R11, R20, P0 ;  /* 0x000000140b00720c */ /* 0x000fe40000706670 */
[----:B------:R-:W-:Y:S02]  /*21070*/  SHF.R.U64 R11, R2, 0x3, RZ ;  /* 0x00000003020b7819 */ /* 0x000fe400000012ff */
[----:B------:R-:W-:-:S04]  /*21080*/  LOP3.LUT R2, R15, 0x380, RZ, 0xc0, !PT ;  /* 0x000003800f027812 */ /* 0x000fc800078ec0ff */
[----:B------:R-:W-:Y:S01]  /*21090*/  SHF.R.U64 R2, R2, 0x3, RZ ;  /* 0x0000000302027819 */ /* 0x000fe200000012ff */
[----:B------:R-:W-:Y:S01]  /*210a0*/  IMAD.X R73, RZ, RZ, R7, P2 ;  /* 0x000000ffff497224 */ /* 0x000fe200010e0607 */
[----:B------:R-:W-:Y:S02]  /*210b0*/  LOP3.LUT R6, R11, R6, RZ, 0x3c, !PT ;  /* 0x000000060b067212 */ /* 0x000fe400078e3cff */
[----:B------:R-:W-:Y:S01]  /*210c0*/  LOP3.LUT R72, R2, R15, RZ, 0x3c, !PT ;  /* 0x0000000f02487212 */ /* 0x000fe200078e3cff */
[----:B------:R0:W-:Y:S04]  /*210d0*/  @!P1 STG.E desc[UR6][R54.64], R5 ;  /* 0x0000000536009986 */ /* 0x0001e8000c101906 */
[----:B------:R1:W-:Y:S04]  /*210e0*/  @!P0 STG.E desc[UR6][R54.64+0x20], R0 ;  /* 0x0000200036008986 */ /* 0x0003e8000c101906 */
[----:B------:R-:W5:Y:S04]  /*210f0*/  LD.E.128 R8, desc[UR6][R8.64] ;  /* 0x0000000608087980 */ /* 0x000f68000c101d00 */
[----:B0-----:R-:W5:Y:S04]  /*21100*/  LD.E.128 R4, desc[UR6][R6.64] ;  /* 0x0000000606047980 */ /* 0x001f68000c101d00 */
[----:B------:R-:W5:Y:S01]  /*21110*/  LD.E.128 R12, desc[UR6][R12.64] ;  /* 0x000000060c0c7980 */ /* 0x000f62000c101d00 */
[----:B-1----:R-:W-:-:S03]  /*21120*/  IMAD R0, R3, UR4, RZ ;  /* 0x0000000403007c24 */ /* 0x002fc6000f8e02ff */
[----:B------:R-:W5:Y:S01]  /*21130*/  LD.E.128 R24, desc[UR6][R24.64] ;  /* 0x0000000618187980 */ /* 0x000f62000c101d00 */
[----:B------:R-:W-:-:S03]  /*21140*/  IMAD.WIDE.U32 R2, R21, UR4, R228 ;  /* 0x0000000415027c25 */ /* 0x000fc6000f8e00e4 */
        /* <DEDUP_REMOVED lines=12> */
[----:B------:R-:W-:Y:S01]  /*21210*/  IMAD R21, R21, UR5, R0 ;  /* 0x0000000515157c24 */ /* 0x000fe2000f8e0200 */
[----:B------:R-:W-:Y:S01]  /*21220*/  ULDC.64 UR4, c[0x0][0xae0] ;  /* 0x0002b80000047ab9 */ /* 0x000fe20000000a00 */
[----:B------:R-:W-:Y:S01]  /*21230*/  @!PT LDS RZ, [RZ] ;  /* 0x00000000fffff984 */ /* 0x000fe20000000800 */
[----:B------:R-:W-:Y:S01]  /*21240*/  @!PT LDS RZ, [RZ] ;  /* 0x00000000fffff984 */ /* 0x000fe20000000800 */
[----:B------:R-:W-:Y:S01]  /*21250*/  @!PT LDS RZ, [RZ] ;  /* 0x00000000fffff984 */ /* 0x000fe20000000800 */
[----:B------:R-:W-:Y:S01]  /*21260*/  @!PT LDS RZ, [RZ] ;  /* 0x00000000fffff984 */ /* 0x000fe20000000800 */
[----:B------:R0:W-:Y:S06]  /*21270*/  MEMBAR.ALL.CTA ;  /* 0x0000000000007992 */ /* 0x0001ec0000008000 */
[----:B0-----:R-:W0:Y:S01]  /*21280*/  FENCE.VIEW.ASYNC.S ;  /* 0x00000000000073c6 */ /* 0x001e220000000000 */
[----:B------:R-:W-:-:S02]  /*21290*/  IMAD R0, R23, UR4, RZ ;  /* 0x0000000417007c24 */ /* 0x000fc4000f8e02ff */
[----:B------:R-:W-:Y:S02]  /*212a0*/  IMAD R23, R78, -0x80, R20 ;  /* 0xffffff804e177824 */ /* 0x000fe400078e0214 */
[----:B------:R-:W-:-:S03]  /*212b0*/  IMAD.IADD R3, R3, 0x1, R21 ;  /* 0x0000000103037824 */ /* 0x000fc600078e0215 */
[----:B------:R-:W-:Y:S01]  /*212c0*/  ISETP.GE.AND P3, PT, R18, R23, PT ;  /* 0x000000171200720c */ /* 0x000fe20003f66270 */
[C---:B------:R-:W-:Y:S02]  /*212d0*/  IMAD R21, R81.reuse, UR5, R0 ;  /* 0x0000000551157c24 */ /* 0x040fe4000f8e0200 */
[----:B------:R-:W-:Y:S01]  /*212e0*/  IMAD.WIDE.U32 R2, R81, UR4, R2 ;  /* 0x0000000451027c25 */ /* 0x000fe2000f8e0002 */
[----:B------:R-:W-:-:S03]  /*212f0*/  ULDC.64 UR4, c[0x0][0xae8] ;  /* 0x0002ba0000047ab9 */ /* 0x000fc60000000a00 */
[----:B------:R-:W-:Y:S02]  /*21300*/  VIADD R0, R16, 0x30820 ;  /* 0x0003082010007836 */ /* 0x000fe40000000000 */
[----:B------:R-:W-:Y:S02]  /*21310*/  IMAD R20, R76, UR4, RZ ;  /* 0x000000044c147c24 */ /* 0x000fe4000f8e02ff */
[----:B------:R-:W-:Y:S01]  /*21320*/  IMAD.IADD R3, R3, 0x1, R21 ;  /* 0x0000000103037824 */ /* 0x000fe200078e0215 */
[----:B------:R-:W-:Y:S02]  /*21330*/  PRMT R0, RZ, 0x654, R0 ;  /* 0x00000654ff007816 */ /* 0x000fe40000000000 */
[-C--:B------:R-:W-:Y:S02]  /*21340*/  ISETP.GE.AND P0, PT, R233, R23.reuse, PT ;  /* 0x00000017e900720c */ /* 0x080fe40003f06270 */
[-C--:B----4-:R-:W-:Y:S01]  /*21350*/  ISETP.GE.AND P1, PT, R80, R23.reuse, PT ;  /* 0x000000175000720c */ /* 0x090fe20003f26270 */
[----:B0-----:R0:W-:Y:S01]  /*21360*/  SYNCS.ARRIVE.TRANS64.RED.A1T0 RZ, [R0+URZ], RZ ;  /* 0x000000ff00ff79a7 */ /* 0x0011e2000810043f */
[----:B------:R-:W-:Y:S01]  /*21370*/  ISETP.GE.AND P2, PT, R79, R23, PT ;  /* 0x000000174f00720c */ /* 0x000fe20003f46270 */
[----:B------:R-:W-:-:S02]  /*21380*/  IMAD R23, R77, UR5, R20 ;  /* 0x000000054d177c24 */ /* 0x000fc4000f8e0214 */
[----:B------:R-:W-:-:S04]  /*21390*/  IMAD.WIDE.U32 R76, R77, UR4, R2 ;  /* 0x000000044d4c7c25 */ /* 0x000fc8000f8e0002 */
[----:B------:R-:W-:-:S04]  /*213a0*/  IMAD.WIDE R20, R78, 0x80, R18 ;  /* 0x000000804e147825 */ /* 0x000fc800078e0212 */
[----:B------:R-:W-:Y:S02]  /*213b0*/  VIADD R80, R228, 0xc0 ;  /* 0x000000c0e4507836 */ /* 0x000fe40000000000 */
[----:B------:R-:W-:Y:S01]  /*213c0*/  IMAD.IADD R81, R77, 0x1, R23 ;  /* 0x000000014d517824 */ /* 0x000fe200078e0217 */
[----:B0-----:R-:W-:Y:S06]  /*213d0*/  @P3 BRA `(.L_x_1638) ;  /* 0x0000000000503947 */ /* 0x001fec0003800000 */
        /* <DEDUP_REMOVED lines=20> */
.L_x_1638:
[----:B------:R-:W-:Y:S05]  /*21520*/  BSYNC B1 ;  /* 0x0000000000017941 */ /* 0x000fea0003800000 */
.L_x_1637:
[----:B------:R-:W-:Y:S04]  /*21530*/  BSSY B1, `(.L_x_1639) ;  /* 0x0000018000017945 */ /* 0x000fe80003800000 */
[----:B------:R-:W-:Y:S05]  /*21540*/  @P0 BRA `(.L_x_1640) ;  /* 0x0000000000580947 */ /* 0x000fea0003800000 */
[----:B0----5:R-:W-:Y:S01]  /*21550*/  IADD3 R5, P0, R20, 0x20, RZ ;  /* 0x0000002014057810 */ /* 0x021fe20007f1e0ff */
        /* <DEDUP_REMOVED lines=21> */
.L_x_1640:
[----:B------:R-:W-:Y:S05]  /*216b0*/  BSYNC B1 ;  /* 0x0000000000017941 */ /* 0x000fea0003800000 */
.L_x_1639:
[----:B------:R-:W-:Y:S04]  /*216c0*/  BSSY B1, `(.L_x_1641) ;  /* 0x0000018000017945 */ /* 0x000fe80003800000 */
[----:B------:R-:W-:Y:S05]  /*216d0*/  @P1 BRA `(.L_x_1642) ;  /* 0x0000000000581947 */ /* 0x000fea0003800000 */
[----:B01---5:R-:W-:Y:S01]  /*216e0*/  IADD3 R5, P0, R20, 0x40, RZ ;  /* 0x0000004014057810 */ /* 0x023fe20007f1e0ff */
        /* <DEDUP_REMOVED lines=21> */
.L_x_1642:
[----:B------:R-:W-:Y:S05]  /*21840*/  BSYNC B1 ;  /* 0x0000000000017941 */ /* 0x000fea0003800000 */
.L_x_1641:
[----:B------:R-:W-:Y:S05]  /*21850*/  @P2 BRA `(.L_x_1643) ;  /* 0x0000000c003c2947 */ /* 0x000fea0003800000 */
[----:B012--5:R-:W-:Y:S01]  /*21860*/  IADD3 R5, P0, R20, 0x60, RZ ;  /* 0x0000006014057810 */ /* 0x027fe20007f1e0ff */
        /* <DEDUP_REMOVED lines=9> */
[----:B------:R-:W-:-:S02]  /*21900*/  ULDC.64 UR8, c[0x0][0x208] ;  /* 0x0000820000087ab9 */ /* 0x000fc40000000a00 */
[----:B------:R-:W-:-:S04]  /*21910*/  IMAD R20, R20, UR6, RZ ;  /* 0x0000000614147c24 */ /* 0x000fc8000f8e02ff */
        /* <DEDUP_REMOVED lines=13> */
.L_x_1635:
[----:B------:R-:W2:Y:S01]  /*219f0*/  LDL R10, [R1+0x64] ;  /* 0x00006400010a7983 */ /* 0x000ea20000100800 */
[----:B------:R-:W-:Y:S01]  /*21a00*/  ULDC.64 UR4, c[0x0][0xbd8] ;  /* 0x0002f60000047ab9 */ /* 0x000fe20000000a00 */
[----:B------:R-:W2:Y:S01]  /*21a10*/  LDC.64 R2, c[0x0][0xbd8] ;  /* 0x0002f600ff027b82 */ /* 0x000ea20000000a00 */
[----:B------:R-:W-:Y:S01]  /*21a20*/  ISETP.NE.U32.AND P0, PT, RZ, UR4, PT ;  /* 0x00000004ff007c0c */ /* 0x000fe2000bf05070 */
[----:B------:R-:W-:Y:S01]  /*21a30*/  IMAD.MOV.U32 R7, RZ, RZ, RZ ;  /* 0x000000ffff077224 */ /* 0x000fe200078e00ff */
[----:B------:R-:W-:Y:S02]  /*21a40*/  ULDC.64 UR6, c[0x0][0x208] ;  /* 0x0000820000067ab9 */ /* 0x000fe40000000a00 */
[----:B------:R-:W-:Y:S01]  /*21a50*/  ISETP.NE.AND.EX P0, PT, RZ, UR5, PT, P0 ;  /* 0x00000005ff007c0c */ /* 0x000fe2000bf05300 */
[----:B------:R-:W-:Y:S02]  /*21a60*/  ULDC.64 UR4, c[0x0][0xbe0] ;  /* 0x0002f80000047ab9 */ /* 0x000fe40000000a00 */
[----:B------:R-:W-:-:S04]  /*21a70*/  ISETP.NE.U32.AND P1, PT, RZ, UR4, PT ;  /* 0x00000004ff007c0c */ /* 0x000fc8000bf25070 */
[----:B------:R-:W-:Y:S01]  /*21a80*/  ISETP.NE.AND.EX P1, PT, RZ, UR5, PT, P1 ;  /* 0x00000005ff007c0c */ /* 0x000fe2000bf25310 */
[----:B------:R-:W1:-:S12]  /*21a90*/  S2R R8, SR_TID.X ;  /* 0x0000000000087919 */ /* 0x000e580000002100 */
[----:B------:R-:W3:Y:S01]  /*21aa0*/  @P1 LDC.64 R4, c[0x0][0xbe0] ;  /* 0x0002f800ff041b82 */ /* 0x000ee20000000a00 */
[----:B------:R-:W-:Y:S02]  /*21ab0*/  ULDC UR4, c[0x0][0xa88] ;  /* 0x0002a20000047ab9 */ /* 0x000fe40000000800 */
[----:B------:R-:W-:Y:S02]  /*21ac0*/  IMAD.U32 R0, RZ, RZ, UR4 ;  /* 0x00000004ff007e24 */ /* 0x000fe4000f8e00ff */
[----:B-1----:R-:W-:-:S05]  /*21ad0*/  VIADD R6, R8, 0xffffff80 ;  /* 0xffffff8008067836 */ /* 0x002fca0000000000 */
[----:B------:R-:W-:Y:S01]  /*21ae0*/  ISETP.GT.AND P2, PT, R6, 0x7f, PT ;  /* 0x0000007f0600780c */ /* 0x000fe20003f44270 */
[----:B--2---:R-:W-:-:S04]  /*21af0*/  IMAD.WIDE R2, R10, 0x4, R2 ;  /* 0x000000040a027825 */ /* 0x004fc800078e0202 */
[----:B---3--:R-:W-:Y:S01]  /*21b00*/  @P1 IMAD.WIDE R4, R10, 0x4, R4 ;  /* 0x000000040a041825 */ /* 0x008fe200078e0204 */
        /* <DEDUP_REMOVED lines=8> */
.L_x_1644:
[----:B------:R-:W2:Y:S04]  /*21b90*/  LDL R14, [R1+0x60] ;  /* 0x00006000010e7983 */ /* 0x000ea80000100800 */
[----:B------:R3:W5:Y:S01]  /*21ba0*/  LDL R12, [R1+0x6c] ;  /* 0x00006c00010c7983 */ /* 0x0007620000100800 */
[----:B-1----:R-:W-:Y:S01]  /*21bb0*/  SHF.R.S32.HI R2, RZ, 0x1f, R10 ;  /* 0x0000001fff027819 */ /* 0x002fe2000001140a */
[----:B------:R-:W-:Y:S01]  /*21bc0*/  BSSY B1, `(.L_x_1645) ;  /* 0x000001d000017945 */ /* 0x000fe20003800000 */
[----:B------:R-:W-:Y:S02]  /*21bd0*/  SEL R11, R10, RZ, !P0 ;  /* 0x000000ff0a0b7207 */ /* 0x000fe40004000000 */
[----:B------:R-:W-:Y:S02]  /*21be0*/  SHF.R.S32.HI R229, RZ, 0x1f, R228 ;  /* 0x0000001fffe57819 */ /* 0x000fe400000114e4 */
[----:B------:R-:W-:-:S02]  /*21bf0*/  SEL R10, R2, RZ, !P0 ;  /* 0x000000ff020a7207 */ /* 0x000fc40004000000 */
[----:B-----5:R-:W-:Y:S02]  /*21c00*/  SHF.R.S32.HI R6, RZ, 0x1f, R7 ;  /* 0x0000001fff067819 */ /* 0x020fe40000011407 */
[----:B--2---:R-:W-:Y:S01]  /*21c10*/  SHF.R.S32.HI R9, RZ, 0x1f, R14 ;  /* 0x0000001fff097819 */ /* 0x004fe2000001140e */
[----:B---3--:R-:W-:Y:S06]  /*21c20*/  @P2 BRA `(.L_x_1646) ;  /* 0x0000000000582947 */ /* 0x008fec0003800000 */
[----:B------:R-:W-:-:S04]  /*21c30*/  IMAD R2, R12, 0x80, R8 ;  /* 0x000000800c027824 */ /* 0x000fc800078e0208 */
        /* <DEDUP_REMOVED lines=21> */
.L_x_1646:
[----:B------:R-:W-:Y:S05]  /*21d90*/  BSYNC B1 ;  /* 0x0000000000017941 */ /* 0x000fea0003800000 */
.L_x_1645:
[----:B------:R-:W2:Y:S01]  /*21da0*/  LDL R13, [R1+0x74] ;  /* 0x00007400010d7983 */ /* 0x000ea20000100800 */
[----:B------:R-:W-:Y:S01]  /*21db0*/  ULDC.64 UR4, c[0x0][0xaa0] ;  /* 0x0002a80000047ab9 */ /* 0x000fe20000000a00 */
[----:B------:R-:W-:Y:S01]  /*21dc0*/  IMAD R8, R12, -0x80, R0 ;  /* 0xffffff800c087824 */ /* 0x000fe200078e0200 */
[----:B------:R-:W-:Y:S01]  /*21dd0*/  BSSY B1, `(.L_x_1647) ;  /* 0x000002c000017945 */ /* 0x000fe20003800000 */
[----:B-1----:R-:W-:Y:S02]  /*21de0*/  IMAD R4, R6, UR4, RZ ;  /* 0x0000000406047c24 */ /* 0x002fe4000f8e02ff */
[----:B------:R-:W-:Y:S01]  /*21df0*/  IMAD.WIDE.U32 R2, R7, UR4, R228 ;  /* 0x0000000407027c25 */ /* 0x000fe2000f8e00e4 */
[-C--:B------:R-:W-:Y:S02]  /*21e00*/  ISETP.GE.AND P2, PT, R18, R8.reuse, PT ;  /* 0x000000081200720c */ /* 0x080fe40003f46270 */
[----:B------:R-:W-:Y:S01]  /*21e10*/  ISETP.GE.AND P1, PT, R233, R8, PT ;  /* 0x00000008e900720c */ /* 0x000fe20003f26270 */
[----:B------:R-:W-:Y:S01]  /*21e20*/  IMAD R7, R7, UR5, R4 ;  /* 0x0000000507077c24 */ /* 0x000fe2000f8e0204 */
[----:B------:R-:W-:Y:S01]  /*21e30*/  ULDC.64 UR4, c[0x0][0xae0] ;  /* 0x0002b80000047ab9 */ /* 0x000fe20000000a00 */
[----:B------:R-:W-:-:S02]  /*21e40*/  VIADD R15, R228, 0x80 ;  /* 0x00000080e40f7836 */ /* 0x000fc40000000000 */
[----:B------:R-:W-:Y:S02]  /*21e50*/  IMAD R4, R9, UR4, RZ ;  /* 0x0000000409047c24 */ /* 0x000fe4000f8e02ff */
[----:B------:R-:W-:Y:S02]  /*21e60*/  IMAD.IADD R3, R3, 0x1, R7 ;  /* 0x0000000103037824 */ /* 0x000fe400078e0207 */
[C---:B------:R-:W-:Y:S02]  /*21e70*/  IMAD R5, R14.reuse, UR5, R4 ;  /* 0x000000050e057c24 */ /* 0x040fe4000f8e0204 */
[----:B------:R-:W-:Y:S01]  /*21e80*/  IMAD.WIDE.U32 R2, R14, UR4, R2 ;  /* 0x000000040e027c25 */ /* 0x000fe2000f8e0002 */
[----:B------:R-:W-:-:S03]  /*21e90*/  ULDC.64 UR4, c[0x0][0xae8] ;  /* 0x0002ba0000047ab9 */ /* 0x000fc60000000a00 */
[----:B------:R-:W-:Y:S02]  /*21ea0*/  IMAD.IADD R3, R3, 0x1, R5 ;  /* 0x0000000103037824 */ /* 0x000fe400078e0205 */
[----:B------:R-:W-:Y:S02]  /*21eb0*/  IMAD R0, R10, UR4, RZ ;  /* 0x000000040a007c24 */ /* 0x000fe4000f8e02ff */
[----:B------:R-:W-:-:S04]  /*21ec0*/  IMAD.WIDE.U32 R4, R11, UR4, R2 ;  /* 0x000000040b047c25 */ /* 0x000fc8000f8e0002 */
[----:B------:R-:W-:Y:S02]  /*21ed0*/  IMAD R9, R11, UR5, R0 ;  /* 0x000000050b097c24 */ /* 0x000fe4000f8e0200 */
[----:B------:R-:W-:Y:S02]  /*21ee0*/  IMAD.MOV.U32 R2, RZ, RZ, R18 ;  /* 0x000000ffff027224 */ /* 0x000fe400078e0012 */
[----:B------:R-:W-:Y:S02]  /*21ef0*/  IMAD.MOV.U32 R3, RZ, RZ, R19 ;  /* 0x000000ffff037224 */ /* 0x000fe400078e0013 */
[----:B------:R-:W-:Y:S02]  /*21f00*/  VIADD R14, R228, 0xc0 ;  /* 0x000000c0e40e7836 */ /* 0x000fe40000000000 */
[----:B------:R-:W-:-:S04]  /*21f10*/  IMAD.WIDE R6, R12, 0x80, R2 ;  /* 0x000000800c067825 */ /* 0x000fc800078e0202 */
[----:B------:R-:W-:Y:S01]  /*21f20*/  IMAD.IADD R11, R5, 0x1, R9 ;  /* 0x00000001050b7824 */ /* 0x000fe200078e0209 */
[----:B--2---:R-:W-:Y:S01]  /*21f30*/  ISETP.GE.AND P0, PT, R13, R8, PT ;  /* 0x000000080d00720c */ /* 0x004fe20003f06270 */
[----:B------:R-:W-:-:S12]  /*21f40*/  @P2 BRA `(.L_x_1648) ;  /* 0x0000000000502947 */ /* 0x000fd80003800000 */
[----:B------:R-:W-:Y:S01]  /*21f50*/  ULDC.64 UR6, c[0x0][0xad8] ;  /* 0x0002b60000067ab9 */ /* 0x000fe20000000a00 */
[----:B------:R-:W-:Y:S01]  /*21f60*/  IMAD.MOV.U32 R2, RZ, RZ, R4 ;  /* 0x000000ffff027224 */ /* 0x000fe200078e0004 */
[----:B------:R-:W-:Y:S01]  /*21f70*/  ULDC UR4, c[0x0][0xa8c] ;  /* 0x0002a30000047ab9 */ /* 0x000fe20000000800 */
[----:B------:R-:W-:Y:S01]  /*21f80*/  IMAD R9, R7, UR6, RZ ;  /* 0x0000000607097c24 */ /* 0x000fe2000f8e02ff */
[----:B------:R-:W-:Y:S01]  /*21f90*/  ISETP.GE.AND P3, PT, R228, UR4, PT ;  /* 0x00000004e4007c0c */ /* 0x000fe2000bf66270 */
[----:B------:R-:W-:Y:S01]  /*21fa0*/  IMAD.MOV.U32 R3, RZ, RZ, R11 ;  /* 0x000000ffff037224 */ /* 0x000fe200078e000b */
[----:B------:R-:W-:Y:S01]  /*21fb0*/  ISETP.GE.AND P4, PT, R225, UR4, PT ;  /* 0x00000004e1007c0c */ /* 0x000fe2000bf86270 */
[C---:B------:R-:W-:Y:S01]  /*21fc0*/  IMAD R9, R6.reuse, UR7, R9 ;  /* 0x0000000706097c24 */ /* 0x040fe2000f8e0209 */
        /* <DEDUP_REMOVED lines=12> */
.L_x_1648:
[----:B------:R-:W-:Y:S05]  /*22090*/  BSYNC B1 ;  /* 0x0000000000017941 */ /* 0x000fea0003800000 */
.L_x_1647:
[----:B------:R-:W2:Y:S01]  /*220a0*/  LDL R0, [R1+0x70] ;  /* 0x0000700001007983 */ /* 0x000ea20000100800 */
[----:B------:R-:W-:Y:S01]  /*220b0*/  BSSY B1, `(.L_x_1649) ;  /* 0x0000019000017945 */ /* 0x000fe20003800000 */
[----:B--2---:R-:W-:-:S03]  /*220c0*/  ISETP.GE.AND P2, PT, R0, R8, PT ;  /* 0x000000080000720c */ /* 0x004fc60003f46270 */
[----:B------:R-:W-:Y:S10]  /*220d0*/  @P1 BRA `(.L_x_1650) ;  /* 0x0000000000581947 */ /* 0x000ff40003800000 */
        /* <DEDUP_REMOVED lines=22> */
.L_x_1650:
[----:B------:R-:W-:Y:S05]  /*22240*/  BSYNC B1 ;  /* 0x0000000000017941 */ /* 0x000fea0003800000 */
.L_x_1649:
[----:B------:R-:W-:Y:S04]  /*22250*/  BSSY B1, `(.L_x_1651) ;  /* 0x0000018000017945 */ /* 0x000fe80003800000 */
[----:B------:R-:W-:Y:S05]  /*22260*/  @P0 BRA `(.L_x_1652) ;  /* 0x0000000000580947 */ /* 0x000fea0003800000 */
        /* <DEDUP_REMOVED lines=22> */
.L_x_1652:
[----:B------:R-:W-:Y:S05]  /*223d0*/  BSYNC B1 ;  /* 0x0000000000017941 */ /* 0x000fea0003800000 */
.L_x_1651:
        /* <DEDUP_REMOVED lines=23> */
.L_x_1643:
[----:B------:R-:W-:Y:S05]  /*22550*/  BSYNC B0 ;  /* 0x0000000000007941 */ /* 0x000fea0003800000 */
.L_x_1634:
[----:B------:R-:W3:Y:S01]  /*22560*/  LDL R0, [R1+0xc] ;  /* 0x00000c0001007983 */ /* 0x000ee20000100800 */
[----:B------:R-:W-:Y:S02]  /*22570*/  ULDC UR4, c[0x0][0xc14] ;  /* 0x0003050000047ab9 */ /* 0x000fe40000000800 */
[----:B---3--:R-:W-:-:S13]  /*22580*/  ISETP.GE.AND P0, PT, R0, UR4, PT ;  /* 0x0000000400007c0c */ /* 0x008fda000bf06270 */
[----:B------:R-:W-:Y:S05]  /*22590*/  @!P0 BRA `(.L_x_1653) ;  /* 0xfffffdec00c08947 */ /* 0x000fea000383ffff */
[----:B------:R-:W-:Y:S05]  /*225a0*/  BRA `(.L_x_1340) ;  /* 0x0000007000047947 */ /* 0x000fea0003800000 */
.L_x_1338:
[----:B------:R-:W-:-:S08]  /*225b0*/  NOP ;  /* 0x0000000000007918 */ /* 0x000fd00000000000 */
[----:B0-----:R-:W0:-:S00]  /*225c0*/  USETMAXREG.DEALLOC.CTAPOOL 0x18 ;  /* 0x00000018000079c8 */ /* 0x001e0000080e0500 */
[----:B0-----:R-:W-:-:S06]  /*225d0*/  LOP3.LUT R0, R0, 0x3, RZ, 0xc0, !PT ;  /* 0x0000000300007812 */ /* 0x001fcc00078ec0ff */
[----:B------:R-:W0:Y:S02]  /*225e0*/  SHFL.IDX PT, R0, R0, RZ, 0x1f ;  /* 0x00001fff00007589 */ /* 0x000e2400000e0000 */
[----:B0-----:R-:W-:-:S13]  /*225f0*/  ISETP.NE.AND P0, PT, R0, RZ, PT ;  /* 0x000000ff0000720c */ /* 0x001fda0003f05270 */
[----:B------:R-:W-:Y:S05]  /*22600*/  @P0 BRA `(.L_x_1340) ;  /* 0x0000006c00ec0947 */ /* 0x000fea0003800000 */
[----:B------:R-:W2:Y:S01]  /*22610*/  LDL.LU R6, [R1+0x14] ;  /* 0x0000140001067983 */ /* 0x000ea20000300800 */
[----:B------:R-:W-:Y:S01]  /*22620*/  ULDC UR5, c[0x0][0xc14] ;  /* 0x0003050000057ab9 */ /* 0x000fe20000000800 */
[----:B------:R-:W0:Y:S01]  /*22630*/  S2R R2, SR_TID.X ;  /* 0x0000000000027919 */ /* 0x000e220000002100 */
[----:B------:R-:W-:Y:S01]  /*22640*/  CS2R R16, SRZ ;  /* 0x0000000000107805 */ /* 0x000fe2000001ff00 */
[----:B------:R-:W-:Y:S01]  /*22650*/  ULDC.64 UR6, c[0x0][0x208] ;  /* 0x0000820000067ab9 */ /* 0x000fe20000000a00 */
[----:B------:R-:W-:Y:S01]  /*22660*/  ULDC UR4, c[0x0][0xc10] ;  /* 0x0003040000047ab9 */ /* 0x000fe20000000800 */
[----:B0-----:R-:W-:-:S04]  /*22670*/  LOP3.LUT R7, R2, 0x1f, RZ, 0xc0, !PT ;  /* 0x0000001f02077812 */ /* 0x001fc800078ec0ff */
[----:B------:R-:W-:Y:S02]  /*22680*/  ISETP.NE.AND P0, PT, R7, 0x1f, PT ;  /* 0x0000001f0700780c */ /* 0x000fe40003f05270 */
[----:B--2---:R-:W-:-:S11]  /*22690*/  LOP3.LUT R6, R6, 0xffffff7f, RZ, 0xc0, !PT ;  /* 0xffffff7f06067812 */ /* 0x004fd600078ec0ff */
[----:B------:R-:W-:Y:S02]  /*226a0*/  @P0 LOP3.LUT R6, R6, 0x80, RZ, 0xfc, !PT ;  /* 0x0000008006060812 */ /* 0x000fe400078efcff */
[----:B------:R-:W-:-:S13]  /*226b0*/  ISETP.GE.OR P0, PT, R7, UR5, !P0 ;  /* 0x0000000507007c0c */ /* 0x000fda000c706670 */
[----:B------:R-:W0:Y:S02]  /*226c0*/  @!P0 LDC.64 R2, c[0x0][0xc58] ;  /* 0x00031600ff028b82 */ /* 0x000e240000000a00 */
[----:B0-----:R-:W-:-:S05]  /*226d0*/  @!P0 IMAD.WIDE.U32 R2, R7, 0x4, R2 ;  /* 0x0000000407028825 */ /* 0x001fca00078e0002 */
[----:B------:R-:W2:Y:S01]  /*226e0*/  @!P0 LDG.E R17, desc[UR6][R2.64] ;  /* 0x0000000602118981 */ /* 0x000ea2000c1e1900 */
[C---:B------:R-:W-:Y:S02]  /*226f0*/  ISETP.NE.AND P1, PT, R7.reuse, RZ, PT ;  /* 0x000000ff0700720c */ /* 0x040fe40003f25270 */
[----:B------:R-:W-:Y:S02]  /*22700*/  ISETP.GE.U32.AND P0, PT, R7, 0x2, PT ;  /* 0x000000020700780c */ /* 0x000fe40003f06070 */
[----:B------:R-:W-:-:S09]  /*22710*/  LOP3.LUT R6, R6, 0xfffffffe, RZ, 0xc0, !PT ;  /* 0xfffffffe06067812 */ /* 0x000fd200078ec0ff */
[----:B------:R-:W-:-:S04]  /*22720*/  @P1 LOP3.LUT R6, R6, 0x1, RZ, 0xfc, !PT ;  /* 0x0000000106061812 */ /* 0x000fc800078efcff */
[----:B------:R-:W-:-:S04]  /*22730*/  LOP3.LUT R6, R6, 0xffffffdf, RZ, 0xc0, !PT ;  /* 0xffffffdf06067812 */ /* 0x000fc800078ec0ff */
[----:B------:R-:W-:-:S04]  /*22740*/  @P0 LOP3.LUT R6, R6, 0x20, RZ, 0xfc, !PT ;  /* 0x0000002006060812 */ /* 0x000fc800078efcff */
[----:B------:R-:W-:Y:S01]  /*22750*/  LOP3.LUT R6, R6, 0xffffffef, RZ, 0xc0, !PT ;  /* 0xffffffef06067812 */ /* 0x000fe200078ec0ff */
[----:B------:R-:W0:Y:S01]  /*22760*/  S2UR UR6, SR_CTAID.X ;  /* 0x00000000000679c3 */ /* 0x000e220000002500 */
[----:B------:R-:W-:Y:S01]  /*22770*/  IMAD.MOV.U32 R19, RZ, RZ, RZ ;  /* 0x000000ffff137224 */ /* 0x000fe200078e00ff */
[----:B--2---:R-:W1:Y:S02]  /*22780*/  SHFL.UP PT, R0, R17, 0x1, RZ ;  /* 0x0420000011007989 */ /* 0x004e6400000e00ff */
[----:B-1----:R-:W-:-:S05]  /*22790*/  SEL R0, R0, RZ, P1 ;  /* 0x000000ff00007207 */ /* 0x002fca0000800000 */
[----:B------:R-:W-:-:S05]  /*227a0*/  IMAD.IADD R0, R17, 0x1, R0 ;  /* 0x0000000111007824 */ /* 0x000fca00078e0200 */
[----:B------:R-:W1:Y:S02]  /*227b0*/  SHFL.UP PT, R4, R0, 0x2, RZ ;  /* 0x0440000000047989 */ /* 0x000e6400000e00ff */
[----:B-1----:R-:W-:-:S05]  /*227c0*/  SEL R5, R4, RZ, P0 ;  /* 0x000000ff04057207 */ /* 0x002fca0000000000 */
[----:B------:R-:W-:-:S05]  /*227d0*/  IMAD.IADD R5, R0, 0x1, R5 ;  /* 0x0000000100057824 */ /* 0x000fca00078e0205 */
[----:B------:R-:W1:Y:S01]  /*227e0*/  SHFL.UP PT, R4, R5, 0x4, RZ ;  /* 0x0480000005047989 */ /* 0x000e6200000e00ff */
[----:B------:R-:W-:-:S04]  /*227f0*/  ISETP.GE.U32.AND P0, PT, R7, 0x4, PT ;  /* 0x000000040700780c */ /* 0x000fc80003f06070 */
[----:B-1----:R-:W-:-:S05]  /*22800*/  SEL R4, R4, RZ, P0 ;  /* 0x000000ff04047207 */ /* 0x002fca0000000000 */
[----:B------:R-:W-:-:S05]  /*22810*/  IMAD.IADD R4, R5, 0x1, R4 ;  /* 0x0000000105047824 */ /* 0x000fca00078e0204 */
[----:B------:R-:W1:Y:S01]  /*22820*/  SHFL.UP PT, R2, R4, 0x8, RZ ;  /* 0x0500000004027989 */ /* 0x000e6200000e00ff */
[----:B------:R-:W-:Y:S02]  /*22830*/  @P0 LOP3.LUT R6, R6, 0x10, RZ, 0xfc, !PT ;  /* 0x0000001006060812 */ /* 0x000fe400078efcff */
[----:B------:R-:W-:-:S04]  /*22840*/  ISETP.GE.U32.AND P0, PT, R7, 0x8, PT ;  /* 0x000000080700780c */ /* 0x000fc80003f06070 */
[----:B-1----:R-:W-:-:S05]  /*22850*/  SEL R3, R2, RZ, P0 ;  /* 0x000000ff02037207 */ /* 0x002fca0000000000 */
[----:B------:R-:W-:-:S05]  /*22860*/  IMAD.IADD R3, R4, 0x1, R3 ;  /* 0x0000000104037824 */ /* 0x000fca00078e0203 */
[----:B------:R-:W1:Y:S01]  /*22870*/  SHFL.UP PT, R0, R3, 0x10, RZ ;  /* 0x0600000003007989 */ /* 0x000e6200000e00ff */
[----:B------:R-:W-:-:S04]  /*22880*/  LOP3.LUT R6, R6, 0xfffffff7, RZ, 0xc0, !PT ;  /* 0xfffffff706067812 */ /* 0x000fc800078ec0ff */
[----:B------:R-:W-:Y:S02]  /*22890*/  @P0 LOP3.LUT R6, R6, 0x8, RZ, 0xfc, !PT ;  /* 0x0000000806060812 */ /* 0x000fe400078efcff */
[----:B------:R-:W-:-:S04]  /*228a0*/  ISETP.GE.U32.AND P0, PT, R7, 0x10, PT ;  /* 0x000000100700780c */ /* 0x000fc80003f06070 */
[----:B-1----:R-:W-:-:S05]  /*228b0*/  SEL R0, R0, RZ, P0 ;  /* 0x000000ff00007207 */ /* 0x002fca0000000000 */
[----:B------:R-:W-:-:S05]  /*228c0*/  IMAD.IADD R0, R3, 0x1, R0 ;  /* 0x0000000103007824 */ /* 0x000fca00078e0200 */
[----:B------:R-:W1:Y:S01]  /*228d0*/  SHFL.IDX PT, R2, R0, 0x1f, 0x1f ;  /* 0x03e01f0000027f89 */ /* 0x000e6200000e0000 */
[----:B------:R-:W-:-:S04]  /*228e0*/  LOP3.LUT R6, R6, 0xfffffffb, RZ, 0xc0, !PT ;  /* 0xfffffffb06067812 */ /* 0x000fc800078ec0ff */
[----:B------:R-:W-:-:S05]  /*228f0*/  @P0 LOP3.LUT R6, R6, 0x4, RZ, 0xfc, !PT ;  /* 0x0000000406060812 */ /* 0x000fca00078efcff */
[----:B------:R2:W-:Y:S01]  /*22900*/  STL [R1+0x14], R6 ;  /* 0x0000140601007387 */ /* 0x0005e20000100800 */
[----:B-1----:R-:W-:-:S05]  /*22910*/  IMAD R4, R2, UR4, RZ ;  /* 0x0000000402047c24 */ /* 0x002fca000f8e02ff */
[----:B0-----:R-:W-:Y:S01]  /*22920*/  ISETP.GT.AND P0, PT, R4, UR6, PT ;  /* 0x0000000604007c0c */ /* 0x001fe2000bf04270 */
[----:B------:R-:W-:-:S12]  /*22930*/  IMAD.MOV.U32 R5, RZ, RZ, R4 ;  /* 0x000000ffff057224 */ /* 0x000fd800078e0004 */
[----:B--2---:R-:W-:Y:S05]  /*22940*/  @P0 BRA `(.L_x_1654) ;  /* 0x0000000000c00947 */ /* 0x004fea0003800000 */
[----:B------:R-:W-:Y:S01]  /*22950*/  IMAD.MOV.U32 R4, RZ, RZ, R5 ;  /* 0x000000ffff047224 */ /* 0x000fe200078e0005 */
[----:B------:R-:W-:Y:S01]  /*22960*/  ULDC UR5, c[0x0][0xc14] ;  /* 0x0003050000057ab9 */ /* 0x000fe20000000800 */
[----:B------:R-:W-:Y:S01]  /*22970*/  IMAD.MOV.U32 R19, RZ, RZ, RZ ;  /* 0x000000ffff137224 */ /* 0x000fe200078e00ff */
[----:B------:R-:W-:Y:S01]  /*22980*/  ULDC UR7, c[0x0][0xc14] ;  /* 0x0003050000077ab9 */ /* 0x000fe20000000800 */
[----:B------:R-:W-:-:S05]  /*22990*/  ULDC UR4, c[0x0][0xc10] ;  /* 0x0003040000047ab9 */ /* 0x000fca0000000800 */
.L_x_1658:
        /* <DEDUP_REMOVED lines=17> */
.L_x_1657:
[----:B------:R-:W-:Y:S05]  /*22ab0*/  BSYNC B0 ;  /* 0x0000000000007941 */ /* 0x000fea0003800000 */
.L_x_1656:
[----:B-----5:R-:W1:Y:S01]  /*22ac0*/  SHFL.UP PT, R0, R17, 0x1, RZ ;  /* 0x0420000011007989 */ /* 0x020e6200000e00ff */
[C---:B------:R-:W-:Y:S02]  /*22ad0*/  ISETP.NE.AND P0, PT, R6.reuse, RZ, PT ;  /* 0x000000ff0600720c */ /* 0x040fe40003f05270 */
[----:B------:R-:W-:Y:S02]  /*22ae0*/  ISETP.GE.U32.AND P1, PT, R6, 0x2, PT ;  /* 0x000000020600780c */ /* 0x000fe40003f26070 */
[----:B-1----:R-:W-:Y:S02]  /*22af0*/  SEL R0, R0, RZ, P0 ;  /* 0x000000ff00007207 */ /* 0x002fe40000000000 */
[----:B------:R-:W-:-:S03]  /*22b00*/  ISETP.GE.U32.AND P0, PT, R6, 0x4, PT ;  /* 0x000000040600780c */ /* 0x000fc60003f06070 */
[----:B------:R-:W-:-:S05]  /*22b10*/  IMAD.IADD R0, R17, 0x1, R0 ;  /* 0x0000000111007824 */ /* 0x000fca00078e0200 */
[----:B0-----:R-:W0:Y:S02]  /*22b20*/  SHFL.UP PT, R2, R0, 0x2, RZ ;  /* 0x0440000000027989 */ /* 0x001e2400000e00ff */
        /* <DEDUP_REMOVED lines=18> */
.L_x_1654:
        /* <DEDUP_REMOVED lines=21> */
.L_x_1659:
[----:B-12---:R-:W-:Y:S02]  /*22da0*/  IMAD.MOV R0, RZ, RZ, -R3 ;  /* 0x000000ffff007224 */ /* 0x006fe400078e0a03 */
[----:B---3--:R-:W-:Y:S02]  /*22db0*/  IMAD R16, R16, UR4, R5 ;  /* 0x0000000410107c24 */ /* 0x008fe4000f8e0205 */
[----:B------:R-:W-:Y:S02]  /*22dc0*/  IMAD R5, R0, R9, RZ ;  /* 0x0000000900057224 */ /* 0x000fe400078e02ff */
[----:B------:R-:W-:-:S04]  /*22dd0*/  IMAD.MOV.U32 R2, RZ, RZ, RZ ;  /* 0x000000ffff027224 */ /* 0x000fc800078e00ff */
[----:B------:R-:W-:Y:S01]  /*22de0*/  IMAD.HI.U32 R2, R3, R5, R2 ;  /* 0x0000000503027227 */ /* 0x000fe200078e0002 */
[----:B------:R-:W-:Y:S02]  /*22df0*/  IADD3 R5, -R16, UR6, RZ ;  /* 0x0000000610057c10 */ /* 0x000fe4000fffe1ff */
[----:B------:R-:W-:Y:S02]  /*22e00*/  IABS R3, R6 ;  /* 0x0000000600037213 */ /* 0x000fe40000000000 */
[----:B------:R-:W-:-:S03]  /*22e10*/  IABS R0, R5 ;  /* 0x0000000500007213 */ /* 0x000fc60000000000 */
[----:B------:R-:W-:Y:S02]  /*22e20*/  IMAD.MOV R3, RZ, RZ, -R3 ;  /* 0x000000ffff037224 */ /* 0x000fe400078e0a03 */
        /* <DEDUP_REMOVED lines=17> */
[----:B------:R-:W-:Y:S01]  /*22f40*/  IMAD.IADD R0, R5, 0x1, R0 ;  /* 0x0000000105007824 */ /* 0x000fe200078e0200 */
[----:B------:R-:W-:Y:S02]  /*22f50*/  IABS R6, R5 ;  /* 0x0000000500067213 */ /* 0x000fe40000000000 */
[----:B------:R-:W-:-:S04]  /*22f60*/  IABS R4, R8 ;  /* 0x0000000800047213 */ /* 0x000fc80000000000 */
[----:B------:R-:W1:Y:S08]  /*22f70*/  I2F.RP R9, R4 ;  /* 0x0000000400097306 */ /* 0x000e700000209400 */
[----:B-1----:R-:W1:Y:S02]  /*22f80*/  MUFU.RCP R9, R9 ;  /* 0x0000000900097308 */ /* 0x002e640000001000 */
[----:B-1----:R-:W-:-:S06]  /*22f90*/  VIADD R2, R9, 0xffffffe ;  /* 0x0ffffffe09027836 */ /* 0x002fcc0000000000 */
[----:B------:R1:W2:Y:S02]  /*22fa0*/  F2I.FTZ.U32.TRUNC.NTZ R3, R2 ;  /* 0x0000000200037305 */ /* 0x0002a4000021f000 */
[----:B-1----:R-:W-:Y:S02]  /*22fb0*/  IMAD.MOV.U32 R2, RZ, RZ, RZ ;  /* 0x000000ffff027224 */ /* 0x002fe400078e00ff */
[----:B--2---:R-:W-:-:S04]  /*22fc0*/  IMAD.MOV R7, RZ, RZ, -R3 ;  /* 0x000000ffff077224 */ /* 0x004fc800078e0a03 */
[----:B------:R-:W-:-:S04]  /*22fd0*/  IMAD R7, R7, R4, RZ ;  /* 0x0000000407077224 */ /* 0x000fc800078e02ff */
[----:B------:R-:W-:Y:S01]  /*22fe0*/  IMAD.HI.U32 R3, R3, R7, R2 ;  /* 0x0000000703037227 */ /* 0x000fe200078e0002 */
[-C--:B------:R-:W-:Y:S02]  /*22ff0*/  IABS R7, R8.reuse ;  /* 0x0000000800077213 */ /* 0x080fe40000000000 */
[----:B------:R-:W-:-:S03]  /*23000*/  LOP3.LUT R2, R5, R8, RZ, 0x3c, !PT ;  /* 0x0000000805027212 */ /* 0x000fc600078e3cff */
[----:B------:R-:W-:Y:S02]  /*23010*/  IMAD.MOV R7, RZ, RZ, -R7 ;  /* 0x000000ffff077224 */ /* 0x000fe400078e0a07 */
[----:B------:R-:W-:-:S04]  /*23020*/  IMAD.HI.U32 R3, R3, R6, RZ ;  /* 0x0000000603037227 */ /* 0x000fc800078e00ff */
[----:B------:R-:W-:-:S05]  /*23030*/  IMAD R7, R3, R7, R6 ;  /* 0x0000000703077224 */ /* 0x000fca00078e0206 */
        /* <DEDUP_REMOVED lines=8> */
[----:B------:R-:W-:Y:S01]  /*230c0*/  @!P0 LOP3.LUT R3, RZ, R8, RZ, 0x33, !PT ;  /* 0x00000008ff038212 */ /* 0x000fe200078e33ff */
[----:B------:R-:W-:-:S04]  /*230d0*/  IMAD.MOV R8, RZ, RZ, -R8 ;  /* 0x000000ffff087224 */ /* 0x000fc800078e0a08 */
[----:B------:R-:W-:Y:S01]  /*230e0*/  IMAD R18, R3, R8, R0 ;  /* 0x0000000803127224 */ /* 0x000fe200078e0200 */
[----:B------:R-:W-:-:S05]  /*230f0*/  LOP3.LUT R0, RZ, R3, RZ, 0x33, !PT ;  /* 0x00000003ff007212 */ /* 0x000fca00078e33ff */
[----:B------:R-:W-:Y:S01]  /*23100*/  IMAD.IADD R17, R17, 0x1, R0 ;  /* 0x0000000111117824 */ /* 0x000fe200078e0200 */
[----:B------:R-:W-:Y:S06]  /*23110*/  BRA `(.L_x_1660) ;  /* 0x00000000000c7947 */ /* 0x000fec0003800000 */
.L_x_1655:
[----:B------:R-:W-:Y:S02]  /*23120*/  IMAD.MOV.U32 R17, RZ, RZ, RZ ;  /* 0x000000ffff117224 */ /* 0x000fe400078e00ff */
[----:B------:R-:W-:Y:S02]  /*23130*/  IMAD.U32 R16, RZ, RZ, UR6 ;  /* 0x00000006ff107e24 */ /* 0x000fe4000f8e00ff */
[----:B------:R-:W-:-:S07]  /*23140*/  IMAD.MOV.U32 R18, RZ, RZ, RZ ;  /* 0x000000ffff127224 */ /* 0x000fce00078e00ff */
.L_x_1660:
[----:B------:R-:W2:Y:S01]  /*23150*/  LDL.LU R2, [R1+0x14] ;  /* 0x0000140001027983 */ /* 0x000ea20000300800 */
[----:B------:R-:W1:Y:S02]  /*23160*/  S2R R4, SR_TID.X ;  /* 0x0000000000047919 */ /* 0x000e640000002100 */
[----:B-1----:R-:W-:-:S04]  /*23170*/  LOP3.LUT R5, R4, 0x1f, RZ, 0xc0, !PT ;  /* 0x0000001f04057812 */ /* 0x002fc800078ec0ff */
[----:B------:R-:W-:-:S13]  /*23180*/  ISETP.NE.AND P0, PT, R5, RZ, PT ;  /* 0x000000ff0500720c */ /* 0x000fda0003f05270 */
[----:B------:R-:W1:Y:S01]  /*23190*/  @!P0 S2R R3, SR_CgaCtaId ;  /* 0x0000000000038919 */ /* 0x000e620000008800 */
[----:B------:R-:W-:-:S04]  /*231a0*/  @!P0 MOV R0, 0x400 ;  /* 0x0000040000008802 */ /* 0x000fc80000000f00 */
[----:B-1----:R-:W-:-:S05]  /*231b0*/  @!P0 LEA R0, R3, R0, 0x18 ;  /* 0x0000000003008211 */ /* 0x002fca00078ec0ff */
[----:B------:R1:W-:Y:S02]  /*231c0*/  @!P0 STS.128 [R0+0x308d0], R16 ;  /* 0x0308d01000008388 */ /* 0x0003e40000000c00 */
[----:B-1----:R-:W-:Y:S01]  /*231d0*/  IMAD.MOV.U32 R0, RZ, RZ, 0x1 ;  /* 0x00000001ff007424 */ /* 0x002fe200078e00ff */
        /* <DEDUP_REMOVED lines=9> */
[----:B------:R-:W2:Y:S01]  /*23270*/  LDL R6, [R1+0xa4] ;  /* 0x0000a40001067983 */ /* 0x000ea20000100800 */
[----:B------:R-:W-:Y:S01]  /*23280*/  LOP3.LUT R4, R4, 0x7f, RZ, 0xc0, !PT ;  /* 0x0000007f04047812 */ /* 0x000fe200078ec0ff */
[----:B-1----:R-:W-:Y:S01]  /*23290*/  IMAD.MOV.U32 R0, RZ, RZ, 0x1 ;  /* 0x00000001ff007424 */ /* 0x002fe200078e00ff */
[----:B------:R-:W-:Y:S01]  /*232a0*/  ISETP.NE.AND P1, PT, R5, RZ, PT ;  /* 0x000000ff0500720c */ /* 0x000fe20003f25270 */
[----:B------:R1:W-:Y:S01]  /*232b0*/  STL [R1+0x28], RZ ;  /* 0x000028ff01007387 */ /* 0x0003e20000100800 */
[C---:B------:R-:W-:Y:S01]  /*232c0*/  ISETP.NE.AND P2, PT, R4.reuse, RZ, PT ;  /* 0x000000ff0400720c */ /* 0x040fe20003f45270 */
[----:B------:R-:W-:Y:S01]  /*232d0*/  ULDC.64 UR36, c[0x0][0x198] ;  /* 0x0000660000247ab9 */ /* 0x000fe20000000a00 */
[----:B------:R-:W-:Y:S01]  /*232e0*/  ISETP.NE.OR P0, PT, R4, RZ, !P1 ;  /* 0x000000ff0400720c */ /* 0x000fe20004f05670 */
[----:B------:R1:W-:Y:S01]  /*232f0*/  STL [R1+0x10], R0 ;  /* 0x0000100001007387 */ /* 0x0003e20000100800 */
[----:B------:R-:W-:Y:S01]  /*23300*/  LOP3.LUT R2, R2, 0xffffffbf, RZ, 0xc0, !PT ;  /* 0xffffffbf02027812 */ /* 0x000fe200078ec0ff */
[----:B------:R-:W-:-:S02]  /*23310*/  ULDC UR39, c[0x0][0xc] ;  /* 0x0000030000277ab9 */ /* 0x000fc40000000800 */
[----:B------:R1:W-:Y:S01]  /*23320*/  STL [R1+0xc], RZ ;  /* 0x00000cff01007387 */ /* 0x0003e20000100800 */
[----:B------:R-:W-:-:S03]  /*23330*/  LOP3.LUT R2, R2, 0xfffffffd, RZ, 0xc0, !PT ;  /* 0xfffffffd02027812 */ /* 0x000fc600078ec0ff */
[----:B------:R1:W-:Y:S02]  /*23340*/  STL [R1], RZ ;  /* 0x000000ff01007387 */ /* 0x0003e40000100800 */
[----:B------:R-:W-:Y:S02]  /*23350*/  @P2 LOP3.LUT R2, R2, 0x2, RZ, 0xfc, !PT ;  /* 0x0000000202022812 */ /* 0x000fe400078efcff */
[----:B------:R1:W-:Y:S02]  /*23360*/  STL [R1+0x8], R0 ;  /* 0x0000080001007387 */ /* 0x0003e40000100800 */
[----:B------:R-:W-:-:S05]  /*23370*/  @P0 LOP3.LUT R2, R2, 0x40, RZ, 0xfc, !PT ;  /* 0x0000004002020812 */ /* 0x000fca00078efcff */
[----:B------:R1:W-:Y:S01]  /*23380*/  STL [R1+0x14], R2 ;  /* 0x0000140201007387 */ /* 0x0003e20000100800 */
[----:B--2---:R-:W-:-:S13]  /*23390*/  R2UR UR4, R6 ;  /* 0x00000000060472ca */ /* 0x004fda00000e0000 */
[----:B-1----:R-:W-:-:S12]  /*233a0*/  ULOP3.LUT UR38, UR4, 0x2, URZ, 0xfc, !UPT ;  /* 0x0000000204267892 */ /* 0x002fd8000f8efc3f */
.L_x_1768:
[----:B------:R-:W-:Y:S05]  /*233b0*/  YIELD ;  /* 0x0000000000007946 */ /* 0x000fea0003800000 */
[----:B------:R-:W-:Y:S01]  /*233c0*/  ULDC.64 UR4, c[0x0][0xa28] ;  /* 0x00028a0000047ab9 */ /* 0x000fe20000000a00 */
[----:B------:R-:W-:Y:S01]  /*233d0*/  IMAD.MOV.U32 R8, RZ, RZ, RZ ;  /* 0x000000ffff087224 */ /* 0x000fe200078e00ff */
[----:B------:R-:W-:Y:S01]  /*233e0*/  ISETP.NE.U32.AND P0, PT, RZ, UR4, PT ;  /* 0x00000004ff007c0c */ /* 0x000fe2000bf05070 */
[----:B------:R-:W-:Y:S01]  /*233f0*/  ULDC.64 UR6, c[0x0][0x208] ;  /* 0x0000820000067ab9 */ /* 0x000fe20000000a00 */
[----:B------:R-:W-:Y:S01]  /*23400*/  IMAD.MOV.U32 R0, RZ, RZ, RZ ;  /* 0x000000ffff007224 */ /* 0x000fe200078e00ff */
[----:B------:R-:W-:Y:S01]  /*23410*/  ULDC.64 UR8, c[0x0][0xa08] ;  /* 0x0002820000087ab9 */ /* 0x000fe20000000a00 */
[----:B------:R-:W-:Y:S01]  /*23420*/  ISETP.NE.AND.EX P0, PT, RZ, UR5, PT, P0 ;  /* 0x00000005ff007c0c */ /* 0x000fe2000bf05300 */
[----:B------:R-:W-:Y:S01]  /*23430*/  ULDC.64 UR4, c[0x0][0xa00] ;  /* 0x0002800000047ab9 */ /* 0x000fe20000000a00 */
[----:B------:R-:W-:-:S11]  /*23440*/  ULDC.64 UR10, c[0x0][0xa10] ;  /* 0x00028400000a7ab9 */ /* 0x000fd60000000a00 */
[----:B--2---:R-:W1:Y:S01]  /*23450*/  @P0 LDC.64 R2, c[0x0][0xa28] ;  /* 0x00028a00ff020b82 */ /* 0x004e620000000a00 */
[----:B------:R-:W-:Y:S01]  /*23460*/  ISETP.NE.U32.AND P2, PT, RZ, UR4, PT ;  /* 0x00000004ff007c0c */ /* 0x000fe2000bf45070 */
[----:B-1----:R-:W-:-:S05]  /*23470*/  @P0 IMAD.WIDE R2, R19, 0x4, R2 ;  /* 0x0000000413020825 */ /* 0x002fca00078e0202 */
[----:B------:R1:W5:Y:S01]  /*23480*/  @P0 LDG.E R8, desc[UR6][R2.64] ;  /* 0x0000000602080981 */ /* 0x000362000c1e1900 */
[----:B------:R-:W-:Y:S01]  /*23490*/  ISETP.NE.AND.EX P2, PT, RZ, UR5, PT, P2 ;  /* 0x00000005ff007c0c */ /* 0x000fe2000bf45320 */
[----:B------:R-:W-:Y:S01]  /*234a0*/  ULDC.64 UR4, c[0x0][0xa18] ;  /* 0x0002860000047ab9 */ /* 0x000fe20000000a00 */
[----:B-1----:R-:W1:Y:S02]  /*234b0*/  LDC.64 R2, c[0x0][0xa00] ;  /* 0x00028000ff027b82 */ /* 0x002e640000000a00 */
[----:B-1----:R-:W-:-:S09]  /*234c0*/  IMAD.WIDE R2, R19, 0x4, R2 ;  /* 0x0000000413027825 */ /* 0x002fd200078e0202 */
[----:B------:R-:W2:Y:S01]  /*234d0*/  @P2 LDG.E R0, desc[UR6][R2.64] ;  /* 0x0000000602002981 */ /* 0x000ea2000c1e1900 */
[----:B------:R-:W-:Y:S01]  /*234e0*/  ISETP.NE.U32.AND P0, PT, RZ, UR4, PT ;  /* 0x00000004ff007c0c */ /* 0x000fe2000bf05070 */
[----:B------:R-:W-:-:S03]  /*234f0*/  ULDC UR4, c[0x0][0x288] ;  /* 0x0000a20000047ab9 */ /* 0x000fc60000000800 */
[----:B------:R-:W-:-:S13]  /*23500*/  ISETP.NE.AND.EX P0, PT, RZ, UR5, PT, P0 ;  /* 0x00000005ff007c0c */ /* 0x000fda000bf05300 */
[----:B------:R-:W1:Y:S01]  /*23510*/  @P0 LDC.64 R4, c[0x0][0xa18] ;  /* 0x00028600ff040b82 */ /* 0x000e620000000a00 */
[----:B------:R-:W-:-:S04]  /*23520*/  ISETP.NE.U32.AND P1, PT, RZ, UR8, PT ;  /* 0x00000008ff007c0c */ /* 0x000fc8000bf25070 */
[----:B------:R-:W-:Y:S02]  /*23530*/  ISETP.NE.AND.EX P3, PT, RZ, UR9, PT, P1 ;  /* 0x00000009ff007c0c */ /* 0x000fe4000bf65310 */
[----:B------:R-:W-:-:S04]  /*23540*/  ISETP.NE.U32.AND P1, PT, RZ, UR10, PT ;  /* 0x0000000aff007c0c */ /* 0x000fc8000bf25070 */
[----:B------:R-:W-:Y:S01]  /*23550*/  ISETP.NE.AND.EX P1, PT, RZ, UR11, PT, P1 ;  /* 0x0000000bff007c0c */ /* 0x000fe2000bf25310 */
        /* <DEDUP_REMOVED lines=8> */
[----:B------:R-:W-:Y:S01]  /*235e0*/  ULDC UR6, c[0x0][0x338] ;  /* 0x0000ce0000067ab9 */ /* 0x000fe20000000800 */
[----:B------:R-:W-:Y:S01]  /*235f0*/  ULDC UR5, c[0x0][0x2e0] ;  /* 0x0000b80000057ab9 */ /* 0x000fe20000000800 */
[----:B------:R-:W-:Y:S01]  /*23600*/  USEL UR4, UR4, 0x1, UP0 ;  /* 0x0000000104047887 */ /* 0x000fe20008000000 */
[----:B------:R-:W-:-:S03]  /*23610*/  IMAD.U32 R10, RZ, RZ, UR6 ;  /* 0x00000006ff0a7e24 */ /* 0x000fc6000f8e00ff */
[----:B------:R-:W-:-:S06]  /*23620*/  UIMAD UR4, UR4, UR5, URZ ;  /* 0x00000005040472a4 */ /* 0x000fcc000f8e023f */
[----:B-1----:R-:W-:Y:S01]  /*23630*/  IMAD.U32 R5, RZ, RZ, UR4 ;  /* 0x00000004ff057e24 */ /* 0x002fe2000f8e00ff */
[----:B------:R-:W-:Y:S06]  /*23640*/  @P0 BRA `(.L_x_1662) ;  /* 0x0000000000140947 */ /* 0x000fec0003800000 */
[----:B------:R-:W-:Y:S05]  /*23650*/  @!P2 BRA `(.L_x_1662) ;  /* 0x000000000010a947 */ /* 0x000fea0003800000 */
[----:B------:R-:W-:Y:S02]  /*23660*/  ULDC.64 UR4, c[0x0][0x208] ;  /* 0x0000820000047ab9 */ /* 0x000fe40000000a00 */
[----:B-----5:R-:W2:Y:S04]  /*23670*/  LDG.E R0, desc[UR4][R2.64] ;  /* 0x0000000402007981 */ /* 0x020ea8000c1e1900 */
[----:B------:R-:W2:Y:S02]  /*23680*/  LDG.E R7, desc[UR4][R2.64+0x4] ;  /* 0x0000040402077981 */ /* 0x000ea4000c1e1900 */
[----:B--2---:R-:W-:-:S07]  /*23690*/  IMAD.IADD R0, R7, 0x1, -R0 ;  /* 0x0000000107007824 */ /* 0x004fce00078e0a00 */
.L_x_1662:
[----:B------:R-:W1:Y:S01]  /*236a0*/  LDC.64 R6, c[0x0][0xa08] ;  /* 0x00028200ff067b82 */ /* 0x000e620000000a00 */
[----:B------:R-:W-:Y:S01]  /*236b0*/  IMAD.MOV.U32 R9, RZ, RZ, RZ ;  /* 0x000000ffff097224 */ /* 0x000fe200078e00ff */
[----:B------:R-:W-:-:S06]  /*236c0*/  ULDC.64 UR4, c[0x0][0x208] ;  /* 0x0000820000047ab9 */ /* 0x000fcc0000000a00 */
[----:B------:R-:W2:Y:S01]  /*236d0*/  LDC.64 R2, c[0x0][0xa10] ;  /* 0x00028400ff027b82 */ /* 0x000ea20000000a00 */
[----:B-1----:R-:W-:-:S05]  /*236e0*/  IMAD.WIDE R6, R19, 0x4, R6 ;  /* 0x0000000413067825 */ /* 0x002fca00078e0206 */
[----:B------:R-:W3:Y:S01]  /*236f0*/  @P3 LDG.E R9, desc[UR4][R6.64] ;  /* 0x0000000406093981 */ /* 0x000ee2000c1e1900 */
[----:B------:R-:W-:Y:S02]  /*23700*/  IMAD.MOV.U32 R4, RZ, RZ, RZ ;  /* 0x000000ffff047224 */ /* 0x000fe400078e00ff */
[----:B--2---:R-:W-:-:S05]  /*23710*/  IMAD.WIDE R2, R19, 0x4, R2 ;  /* 0x0000000413027825 */ /* 0x004fca00078e0202 */
[----:B------:R1:W5:Y:S01]  /*23720*/  @P1 LDG.E R4, desc[UR4][R2.64] ;  /* 0x0000000402041981 */ /* 0x000362000c1e1900 */
[----:B------:R-:W-:Y:S02]  /*23730*/  ULDC.64 UR4, c[0x0][0xa20] ;  /* 0x0002880000047ab9 */ /* 0x000fe40000000a00 */
[----:B------:R-:W-:-:S04]  /*23740*/  ISETP.NE.U32.AND P0, PT, RZ, UR4, PT ;  /* 0x00000004ff007c0c */ /* 0x000fc8000bf05070 */
[----:B------:R-:W-:Y:S01]  /*23750*/  ISETP.NE.AND.EX P0, PT, RZ, UR5, PT, P0 ;  /* 0x00000005ff007c0c */ /* 0x000fe2000bf05300 */
[----:B---3-5:R-:W-:-:S05]  /*23760*/  IMAD.IADD R9, R9, 0x1, R8 ;  /* 0x0000000109097824 */ /* 0x028fca00078e0208 */
[----:B------:R1:W-:Y:S07]  /*23770*/  STL [R1+0x4], R9 ;  /* 0x0000040901007387 */ /* 0x0003ee0000100800 */
[----:B------:R-:W-:Y:S05]  /*23780*/  @!P0 BRA `(.L_x_1663) ;  /* 0x0000000000148947 */ /* 0x000fea0003800000 */
[----:B------:R-:W2:Y:S01]  /*23790*/  LDC.64 R6, c[0x0][0xa20] ;  /* 0x00028800ff067b82 */ /* 0x000ea20000000a00 */
[----:B------:R-:W-:Y:S01]  /*237a0*/  ULDC.64 UR4, c[0x0][0x208] ;  /* 0x0000820000047ab9 */ /* 0x000fe20000000a00 */
[----:B--2---:R-:W-:-:S05]  /*237b0*/  IMAD.WIDE R6, R19, 0x4, R6 ;  /* 0x0000000413067825 */ /* 0x004fca00078e0206 */
[----:B------:R2:W5:Y:S01]  /*237c0*/  LDG.E R5, desc[UR4][R6.64] ;  /* 0x0000000406057981 */ /* 0x000562000c1e1900 */
[----:B------:R-:W-:Y:S05]  /*237d0*/  BRA `(.L_x_1664) ;  /* 0x0000000000147947 */ /* 0x000fea0003800000 */
.L_x_1663:
[----:B------:R-:W-:Y:S05]  /*237e0*/  @!P3 BRA `(.L_x_1664) ;  /* 0x000000000010b947 */ /* 0x000fea0003800000 */
[----:B------:R-:W-:Y:S02]  /*237f0*/  ULDC.64 UR4, c[0x0][0x208] ;  /* 0x0000820000047ab9 */ /* 0x000fe40000000a00 */
[----:B------:R-:W2:Y:S04]  /*23800*/  LDG.E R5, desc[UR4][R6.64] ;  /* 0x0000000406057981 */ /* 0x000ea8000c1e1900 */
[----:B------:R-:W2:Y:S02]  /*23810*/  LDG.E R6, desc[UR4][R6.64+0x4] ;  /* 0x0000040406067981 */ /* 0x000ea4000c1e1900 */
[----:B--2---:R-:W-:-:S07]  /*23820*/  IMAD.IADD R5, R6, 0x1, -R5 ;  /* 0x0000000106057824 */ /* 0x004fce00078e0a05 */
.L_x_1664:
[----:B------:R-:W-:Y:S02]  /*23830*/  ULDC.64 UR4, c[0x0][0x208] ;  /* 0x0000820000047ab9 */ /* 0x000fe40000000a00 */
[----:B--2---:R-:W2:Y:S04]  /*23840*/  @P1 LDG.E R6, desc[UR4][R2.64] ;  /* 0x0000000402061981 */ /* 0x004ea8000c1e1900 */
[----:B-1----:R-:W2:Y:S01]  /*23850*/  @P1 LDG.E R2, desc[UR4][R2.64+0x4] ;  /* 0x0000040402021981 */ /* 0x002ea2000c1e1900 */
[----:B-----5:R-:W-:Y:S01]  /*23860*/  IMAD.IADD R8, R5, 0x1, -R8 ;  /* 0x0000000105087824 */ /* 0x020fe200078e0a08 */
[----:B------:R-:W-:Y:S01]  /*23870*/  LEA R20, R17, 0x80, 0x7 ;  /* 0x0000008011147811 */ /* 0x000fe200078e38ff */
[----:B--2---:R-:W-:-:S04]  /*23880*/  @P1 IMAD.IADD R10, R2, 0x1, -R6 ;  /* 0x00000001020a1824 */ /* 0x004fc800078e0a06 */
[----:B------:R-:W-:-:S04]  /*23890*/  IMAD.IADD R5, R8, 0x1, R10 ;  /* 0x0000000108057824 */ /* 0x000fc800078e020a */
[C---:B------:R-:W-:Y:S01]  /*238a0*/  VIADD R21, R5.reuse, 0x3f ;  /* 0x0000003f05157836 */ /* 0x040fe20000000000 */
[----:B------:R-:W-:-:S04]  /*238b0*/  IADD3 R20, R5, R20, -R0 ;  /* 0x0000001405147210 */ /* 0x000fc80007ffe800 */
[----:B------:R-:W-:-:S04]  /*238c0*/  SHF.R.S32.HI R2, RZ, 0x1f, R21 ;  /* 0x0000001fff027819 */ /* 0x000fc80000011415 */
[----:B------:R-:W-:Y:S02]  /*238d0*/  LEA.HI R21, R2, R21, RZ, 0x6 ;  /* 0x0000001502157211 */ /* 0x000fe400078f30ff */
[----:B------:R-:W1:Y:S02]  /*238e0*/  LDC.64 R2, c[0x0][0x9e0] ;  /* 0x00027800ff027b82 */ /* 0x000e640000000a00 */
[----:B------:R-:W-:Y:S02]  /*238f0*/  SHF.R.S32.HI R21, RZ, 0x6, R21 ;  /* 0x00000006ff157819 */ /* 0x000fe40000011415 */
[----:B-1----:R-:W-:Y:S01]  /*23900*/  ISETP.GE.AND P2, PT, R3, 0x1, PT ;  /* 0x000000010300780c */ /* 0x002fe20003f46270 */
[----:B------:R-:W-:-:S12]  /*23910*/  IMAD.IADD R2, R20, 0x1, R2 ;  /* 0x0000000114027824 */ /* 0x000fd800078e0202 */
[----:B------:R-:W-:Y:S05]  /*23920*/  @!P2 BRA `(.L_x_1665) ;  /* 0x000000000048a947 */ /* 0x000fea0003800000 */
[C---:B------:R-:W-:Y:S01]  /*23930*/  ISETP.GT.AND P0, PT, R20.reuse, RZ, PT ;  /* 0x000000ff1400720c */ /* 0x040fe20003f04270 */
[----:B------:R-:W-:Y:S01]  /*23940*/  BSSY B0, `(.L_x_1666) ;  /* 0x000000e000007945 */ /* 0x000fe20003800000 */
[----:B------:R-:W-:-:S11]  /*23950*/  VIADD R9, R20, 0xffffffff ;  /* 0xffffffff14097836 */ /* 0x000fd60000000000 */
        /* <DEDUP_REMOVED lines=8> */
.L_x_1667:
[----:B------:R-:W-:-:S13]  /*239e0*/  ISETP.NE.AND P0, PT, R3, 0x1, PT ;  /* 0x000000010300780c */ /* 0x000fda0003f05270 */
[----:B------:R-:W1:Y:S02]  /*239f0*/  @P0 LDC.64 R6, c[0x0][0x9e8] ;  /* 0x00027a00ff060b82 */ /* 0x000e640000000a00 */
[----:B-1----:R-:W-:-:S05]  /*23a00*/  @P0 IMAD.HI.U32 R6, R9, R6, RZ ;  /* 0x0000000609060227 */ /* 0x002fca00078e00ff */
[----:B------:R-:W-:-:S07]  /*23a10*/  @P0 SHF.R.U32.HI R9, RZ, R7, R6 ;  /* 0x00000007ff090219 */ /* 0x000fce0000011606 */
.L_x_1668:
[----:B------:R-:W-:Y:S05]  /*23a20*/  BSYNC B0 ;  /* 0x0000000000007941 */ /* 0x000fea0003800000 */
.L_x_1666:
[----:B------:R-:W-:-:S05]  /*23a30*/  IMAD R9, R9, R3, R3 ;  /* 0x0000000309097224 */ /* 0x000fca00078e0203 */
[----:B------:R-:W-:-:S07]  /*23a40*/  VIMNMX R2, R2, R9, PT ;  /* 0x0000000902027248 */ /* 0x000fce0003fe0100 */
.L_x_1665:
        /* <DEDUP_REMOVED lines=15> */
.L_x_1671:
[----:B------:R-:W-:Y:S01]  /*23b40*/  ISETP.NE.AND P0, PT, R3, 0x1, PT ;  /* 0x000000010300780c */ /* 0x000fe20003f05270 */
[----:B------:R-:W-:-:S12]  /*23b50*/  IMAD.MOV.U32 R9, RZ, RZ, R0 ;  /* 0x000000ffff097224 */ /* 0x000fd800078e0000 */
[----:B------:R-:W1:Y:S02]  /*23b60*/  @P0 LDC.64 R6, c[0x0][0x9e8] ;  /* 0x00027a00ff060b82 */ /* 0x000e640000000a00 */
[----:B-1----:R-:W-:-:S05]  /*23b70*/  @P0 IMAD.HI.U32 R6, R0, R6, RZ ;  /* 0x0000000600060227 */ /* 0x002fca00078e00ff */
[----:B------:R-:W-:-:S07]  /*23b80*/  @P0 SHF.R.U32.HI R9, RZ, R7, R6 ;  /* 0x00000007ff090219 */ /* 0x000fce0000011606 */
.L_x_1672:
[----:B------:R-:W-:Y:S05]  /*23b90*/  BSYNC B0 ;  /* 0x0000000000007941 */ /* 0x000fea0003800000 */
.L_x_1670:
[----:B------:R-:W-:-:S05]  /*23ba0*/  IMAD R3, R9, R3, RZ ;  /* 0x0000000309037224 */ /* 0x000fca00078e02ff */
[----:B------:R-:W-:-:S07]  /*23bb0*/  VIMNMX R5, R5, R3, !PT ;  /* 0x0000000305057248 */ /* 0x000fce0007fe0100 */
.L_x_1669:
[----:B------:R-:W-:Y:S01]  /*23bc0*/  VIADD R2, R2, 0x3f ;  /* 0x0000003f02027836 */ /* 0x000fe20000000000 */
[----:B------:R-:W-:Y:S01]  /*23bd0*/  BSSY B0, `(.L_x_1673) ;  /* 0x0000103000007945 */ /* 0x000fe20003800000 */
[----:B------:R-:W-:-:S03]  /*23be0*/  PLOP3.LUT P2, PT, PT, PT, PT, 0x80, 0x0 ;  /* 0x000000000000781c */ /* 0x000fc60003f4f070 */
[----:B------:R-:W-:-:S04]  /*23bf0*/  SHF.R.S32.HI R3, RZ, 0x1f, R2 ;  /* 0x0000001fff037819 */ /* 0x000fc80000011402 */
[----:B------:R-:W-:Y:S02]  /*23c00*/  LEA.HI R3, R3, R2, RZ, 0x6 ;  /* 0x0000000203037211 */ /* 0x000fe400078f30ff */
[----:B------:R-:W-:Y:S02]  /*23c10*/  SHF.R.S32.HI R2, RZ, 0x1f, R5 ;  /* 0x0000001fff027819 */ /* 0x000fe40000011405 */
[----:B------:R-:W-:Y:S02]  /*23c20*/  SHF.R.S32.HI R3, RZ, 0x6, R3 ;  /* 0x00000006ff037819 */ /* 0x000fe40000011403 */
[----:B------:R-:W-:Y:S02]  /*23c30*/  LEA.HI R2, R2, R5, RZ, 0x6 ;  /* 0x0000000502027211 */ /* 0x000fe400078f30ff */
[----:B------:R-:W-:Y:S02]  /*23c40*/  VIMNMX R3, R21, R3, PT ;  /* 0x0000000315037248 */ /* 0x000fe40003fe0100 */
[----:B------:R-:W-:-:S03]  /*23c50*/  SHF.R.S32.HI R2, RZ, 0x6, R2 ;  /* 0x00000006ff027819 */ /* 0x000fc60000011402 */
[----:B------:R-:W-:Y:S01]  /*23c60*/  IMAD R3, R3, 0x40, -R8 ;  /* 0x0000004003037824 */ /* 0x000fe200078e0a08 */
[----:B------:R-:W-:-:S04]  /*23c70*/  VIMNMX R2, RZ, R2, !PT ;  /* 0x00000002ff027248 */ /* 0x000fc80007fe0100 */
[----:B------:R-:W-:Y:S01]  /*23c80*/  VIMNMX R3, R3, R10, PT ;  /* 0x0000000a03037248 */ /* 0x000fe20003fe0100 */
[----:B------:R-:W-:-:S05]  /*23c90*/  IMAD R2, R2, 0x40, -R8 ;  /* 0x0000004002027824 */ /* 0x000fca00078e0a08 */
[----:B------:R-:W-:-:S04]  /*23ca0*/  VIMNMX R5, RZ, R2, !PT ;  /* 0x00000002ff057248 */ /* 0x000fc80007fe0100 */
[----:B------:R-:W-:Y:S02]  /*23cb0*/  ISETP.GT.AND P0, PT, R3, R5, PT ;  /* 0x000000050300720c */ /* 0x000fe40003f04270 */
[----:B------:R-:W-:-:S05]  /*23cc0*/  SHF.R.U32.HI R5, RZ, 0x6, R5 ;  /* 0x00000006ff057819 */ /* 0x000fca0000011605 */
[----:B------:R-:W-:-:S06]  /*23cd0*/  IMAD.MOV.U32 R6, RZ, RZ, R5 ;  /* 0x000000ffff067224 */ /* 0x000fcc00078e0005 */
[----:B------:R-:W-:-:S05]  /*23ce0*/  @P0 VIADD R2, R3, 0x3f ;  /* 0x0000003f03020836 */ /* 0x000fca0000000000 */
[----:B------:R-:W-:-:S04]  /*23cf0*/  @P0 SHF.R.S32.HI R3, RZ, 0x1f, R2 ;  /* 0x0000001fff030819 */ /* 0x000fc80000011402 */
[----:B------:R-:W-:-:S04]  /*23d00*/  @P0 LEA.HI R3, R3, R2, RZ, 0x6 ;  /* 0x0000000203030211 */ /* 0x000fc800078f30ff */
[----:B------:R-:W-:-:S04]  /*23d10*/  @P0 SHF.R.S32.HI R6, RZ, 0x6, R3 ;  /* 0x00000006ff060819 */ /* 0x000fc80000011403 */
[----:B------:R-:W-:-:S13]  /*23d20*/  ISETP.GT.AND P0, PT, R6, R5, PT ;  /* 0x000000050600720c */ /* 0x000fda0003f04270 */
[----:B------:R-:W-:Y:S05]  /*23d30*/  @!P0 BRA `(.L_x_1674) ;  /* 0x0000000c00b08947 */ /* 0x000fea0003800000 */
[----:B------:R-:W1:Y:S01]  /*23d40*/  LDC R2, c[0x0][0x428] ;  /* 0x00010a00ff027b82 */ /* 0x000e620000000800 */
[----:B------:R-:W-:Y:S01]  /*23d50*/  UMOV UR4, 0xffffffff ;  /* 0xffffffff00047882 */ /* 0x000fe20000000000 */
[----:B------:R-:W-:Y:S01]  /*23d60*/  IMAD.MOV.U32 R3, RZ, RZ, R18 ;  /* 0x000000ffff037224 */ /* 0x000fe200078e0012 */
[----:B-1----:R-:W-:-:S13]  /*23d70*/  ISETP.NE.AND P0, PT, R2, 0x1, PT ;  /* 0x000000010200780c */ /* 0x002fda0003f05270 */
[----:B------:R-:W1:Y:S08]  /*23d80*/  @P0 LDC R2, c[0x0][0x42c] ;  /* 0x00010b00ff020b82 */ /* 0x000e700000000800 */
[----:B------:R-:W2:Y:S01]  /*23d90*/  @P0 LDC R7, c[0x0][0x430] ;  /* 0x00010c00ff070b82 */ /* 0x000ea20000000800 */
[----:B-1----:R-:W-:-:S05]  /*23da0*/  @P0 IMAD.HI.U32 R2, R18, R2, RZ ;  /* 0x0000000212020227 */ /* 0x002fca00078e00ff */
[----:B--2---:R-:W-:Y:S02]  /*23db0*/  @P0 SHF.R.U32.HI R3, RZ, R7, R2 ;  /* 0x00000007ff030219 */ /* 0x004fe40000011602 */
[----:B------:R-:W-:Y:S01]  /*23dc0*/  SEL R2, R19, RZ, !P1 ;  /* 0x000000ff13027207 */ /* 0x000fe20004800000 */
[----:B------:R-:W-:Y:S06]  /*23dd0*/  BRA.DIV UR4, `(.L_x_1675) ;  /* 0x0000007204187947 */ /* 0x000fec000b800000 */
.L_x_1883:
[----:B------:R-:W-:-:S03]  /*23de0*/  UMOV UR4, 0xffffffff ;  /* 0xffffffff00047882 */ /* 0x000fc60000000000 */
[----:B------:R-:W-:Y:S05]  /*23df0*/  BRA.DIV UR4, `(.L_x_1676) ;  /* 0x0000007204447947 */ /* 0x000fea000b800000 */
[----:B------:R-:W-:-:S13]  /*23e00*/  ELECT P6, URZ, PT ;  /* 0x00000000003f782f */ /* 0x000fda00038c0000 */
.L_x_1886:
[----:B------:R-:W2:Y:S01]  /*23e10*/  LDL R7, [R1+0x28] ;  /* 0x0000280001077983 */ /* 0x000ea20000100800 */
[----:B------:R-:W-:Y:S01]  /*23e20*/  BSSY B1, `(.L_x_1677) ;  /* 0x000000b000017945 */ /* 0x000fe20003800000 */
[----:B0-----:R-:W0:Y:S01]  /*23e30*/  S2R R11, SR_CgaCtaId ;  /* 0x00000000000b7919 */ /* 0x001e220000008800 */
        /* <DEDUP_REMOVED lines=9> */
.L_x_1887:
[----:B------:R-:W-:Y:S05]  /*23ed0*/  BSYNC B1 ;  /* 0x0000000000017941 */ /* 0x000fea0003800000 */
.L_x_1677:
        /* <DEDUP_REMOVED lines=8> */
.L_x_1888:
        /* <DEDUP_REMOVED lines=11> */
.L_x_1682:
[----:B-1----:R-:W2:Y:S01]  /*24010*/  LDL R8, [R1+0xc] ;  /* 0x00000c0001087983 */ /* 0x002ea20000100800 */
[----:B------:R-:W-:Y:S01]  /*24020*/  R2UR UR9, R7 ;  /* 0x00000000070972ca */ /* 0x000fe200000e0000 */
[----:B------:R-:W-:Y:S01]  /*24030*/  UIADD3 UR4, UP0, UR36, 0x570, URZ ;  /* 0x0000057024047890 */ /* 0x000fe2000ff1e03f */
[----:B------:R-:W-:Y:S01]  /*24040*/  R2UR UR12, R3 ;  /* 0x00000000030c72ca */ /* 0x000fe200000e0000 */
[----:B------:R-:W-:Y:S01]  /*24050*/  UMOV UR10, URZ ;  /* 0x0000003f000a7c82 */ /* 0x000fe20008000000 */
[----:B------:R-:W-:Y:S01]  /*24060*/  R2UR UR13, R2 ;  /* 0x00000000020d72ca */ /* 0x000fe200000e0000 */
[----:B------:R-:W-:Y:S01]  /*24070*/  UIADD3.X UR5, URZ, UR37, URZ, UP0, !UPT ;  /* 0x000000253f057290 */ /* 0x000fe200087fe43f */
[----:B------:R-:W-:Y:S01]  /*24080*/  UMOV UR6, 0x0 ;  /* 0x0000000000067882 */ /* 0x000fe20000000000 */
[----:B------:R-:W-:Y:S01]  /*24090*/  UMOV UR7, 0x12f00000 ;  /* 0x12f0000000077882 */ /* 0x000fe20000000000 */
[----:B------:R-:W-:-:S05]  /*240a0*/  UMOV UR17, 0x40 ;  /* 0x0000004000117882 */ /* 0x000fca0000000000 */
[----:B------:R-:W-:Y:S01]  /*240b0*/  UIADD3 UR9, UR9, 0x30890, URZ ;  /* 0x0003089009097890 */ /* 0x000fe2000fffe03f */
[----:B--2---:R-:W-:-:S05]  /*240c0*/  IMAD R8, R8, 0x8000, R11 ;  /* 0x0000800008087824 */ /* 0x004fca00078e020b */
[----:B------:R-:W-:Y:S01]  /*240d0*/  R2UR UR14, R8 ;  /* 0x00000000080e72ca */ /* 0x000fe200000e0000 */
[----:B------:R-:W-:-:S04]  /*240e0*/  IMAD R8, R6, 0x40, R4 ;  /* 0x0000004006087824 */ /* 0x000fc800078e0204 */
[----:B------:R-:W-:-:S05]  /*240f0*/  VIADD R8, R8, 0xffffffc0 ;  /* 0xffffffc008087836 */ /* 0x000fca0000000000 */
[----:B------:R-:W-:-:S03]  /*24100*/  R2UR UR11, R8 ;  /* 0x00000000080b72ca */ /* 0x000fc600000e0000 */
[----:B------:R-:W-:Y:S02]  /*24110*/  UIADD3 UR8, UR14, 0x20400, URZ ;  /* 0x000204000e087890 */ /* 0x000fe4000fffe03f */
[----:B------:R-:W-:Y:S02]  /*24120*/  UIADD3 UR15, UR14, 0x22400, URZ ;  /* 0x000224000e0f7890 */ /* 0x000fe4000fffe03f */
[----:B------:R-:W-:Y:S02]  /*24130*/  UIADD3 UR16, UR14, 0x24400, URZ ;  /* 0x000244000e107890 */ /* 0x000fe4000fffe03f */
[----:B------:R-:W-:-:S04]  /*24140*/  UIADD3 UR14, UR14, 0x26400, URZ ;  /* 0x000264000e0e7890 */ /* 0x000fc8000fffe03f */
        /* <DEDUP_REMOVED lines=14> */
.L_x_1889:
[----:B------:R-:W0:Y:S02]  /*24230*/  LDL R10, [R1+0xc] ;  /* 0x00000c00010a7983 */ /* 0x000e240000100800 */
[----:B01----:R-:W-:Y:S01]  /*24240*/  IMAD.SHL.U32 R9, R10, 0x4000, RZ ;  /* 0x000040000a097824 */ /* 0x003fe200078e00ff */
[----:B------:R-:W-:Y:S06]  /*24250*/  @P1 BRA `(.L_x_1684) ;  /* 0x00000000001c1947 */ /* 0x000fec0003800000 */
[----:B------:R-:W0:Y:S02]  /*24260*/  S2R R10, SR_TID.X ;  /* 0x00000000000a7919 */ /* 0x000e240000002100 */
[----:B0-----:R-:W-:-:S04]  /*24270*/  LOP3.LUT R10, R10, 0x1f, RZ, 0xc0, !PT ;  /* 0x0000001f0a0a7812 */ /* 0x001fc800078ec0ff */
[----:B------:R-:W-:Y:S01]  /*24280*/  ISETP.NE.AND P0, PT, R10, RZ, PT ;  /* 0x000000ff0a00720c */ /* 0x000fe20003f05270 */
[----:B------:R-:W-:-:S04]  /*24290*/  IMAD.MOV.U32 R10, RZ, RZ, 0x8000 ;  /* 0x00008000ff0a7424 */ /* 0x000fc800078e00ff */
[----:B------:R0:W-:Y:S08]  /*242a0*/  SYNCS.ARRIVE.TRANS64 RZ, [R7+URZ+0x308b0], R10 ;  /* 0x0308b00a07ff79a7 */ /* 0x0001f0000800003f */
[----:B------:R-:W-:Y:S05]  /*242b0*/  @!P0 BRA `(.L_x_1684) ;  /* 0x0000000000048947 */ /* 0x000fea0003800000 */
[----:B------:R-:W-:Y:S01]  /*242c0*/  BPT.TRAP 0x1 ;  /* 0x000000040000795c */ /* 0x000fe20000300000 */
.L_x_1684:
[----:B------:R-:W-:Y:S01]  /*242d0*/  IMAD R9, R9, 0x2, R11 ;  /* 0x0000000209097824 */ /* 0x000fe200078e020b */
        /* <DEDUP_REMOVED lines=11> */
[----:B------:R-:W-:-:S04]  /*24390*/  UIADD3 UR9, UR9, 0x308b0, URZ ;  /* 0x000308b009097890 */ /* 0x000fc8000fffe03f */
        /* <DEDUP_REMOVED lines=17> */
.L_x_1680:
[----:B------:R-:W-:Y:S05]  /*244b0*/  BSYNC B1 ;  /* 0x0000000000017941 */ /* 0x000fea0003800000 */
.L_x_1679:
[----:B0-----:R-:W2:Y:S04]  /*244c0*/  LDL.LU R7, [R1+0xc] ;  /* 0x00000c0001077983 */ /* 0x001ea80000300800 */
[----:B------:R-:W3:Y:S01]  /*244d0*/  LDL.LU R9, [R1+0x10] ;  /* 0x0000100001097983 */ /* 0x000ee20000300800 */
[----:B------:R-:W-:Y:S01]  /*244e0*/  VIADD R6, R6, 0xfffffffe ;  /* 0xfffffffe06067836 */ /* 0x000fe20000000000 */
[----:B------:R-:W-:Y:S01]  /*244f0*/  PLOP3.LUT P2, PT, PT, PT, PT, 0x8, 0x0 ;  /* 0x000000000000781c */ /* 0x000fe20003f4e170 */
[----:B--2---:R-:W-:-:S05]  /*24500*/  VIADD R7, R7, 0x1 ;  /* 0x0000000107077836 */ /* 0x004fca0000000000 */
[----:B------:R-:W-:-:S04]  /*24510*/  ISETP.NE.AND P0, PT, R7, 0x2, PT ;  /* 0x000000020700780c */ /* 0x000fc80003f05270 */
[----:B------:R-:W-:Y:S02]  /*24520*/  SEL R8, RZ, 0x1, P0 ;  /* 0x00000001ff087807 */ /* 0x000fe40000000000 */
[----:B------:R-:W-:Y:S02]  /*24530*/  SEL R7, R7, RZ, P0 ;  /* 0x000000ff07077207 */ /* 0x000fe40000000000 */
[----:B---3--:R-:W-:Y:S02]  /*24540*/  LOP3.LUT R9, R9, R8, RZ, 0x3c, !PT ;  /* 0x0000000809097212 */ /* 0x008fe400078e3cff */
[----:B------:R-:W-:-:S03]  /*24550*/  ISETP.GE.AND P0, PT, R6, R5, PT ;  /* 0x000000050600720c */ /* 0x000fc60003f06270 */
[----:B------:R1:W-:Y:S04]  /*24560*/  STL [R1+0x10], R9 ;  /* 0x0000100901007387 */ /* 0x0003e80000100800 */
[----:B------:R1:W-:Y:S06]  /*24570*/  STL [R1+0xc], R7 ;  /* 0x00000c0701007387 */ /* 0x0003ec0000100800 */
[----:B------:R-:W-:Y:S05]  /*24580*/  @!P0 BRA `(.L_x_1674) ;  /* 0x00000004009c8947 */ /* 0x000fea0003800000 */
.L_x_1691:
[----:B------:R-:W-:Y:S05]  /*24590*/  YIELD ;  /* 0x0000000000007946 */ /* 0x000fea0003800000 */
[----:B------:R-:W-:Y:S04]  /*245a0*/  BSSY B1, `(.L_x_1685) ;  /* 0x0000059000017945 */ /* 0x000fe80003800000 */
[----:B--2---:R-:W-:Y:S05]  /*245b0*/  @!P6 BRA `(.L_x_1686) ;  /* 0x00000004005ce947 */ /* 0x004fea0003800000 */
[----:B-1----:R-:W2:Y:S04]  /*245c0*/  LDL R7, [R1+0xc] ;  /* 0x00000c0001077983 */ /* 0x002ea80000100800 */
[----:B------:R-:W3:Y:S01]  /*245d0*/  LDL R8, [R1+0x10] ;  /* 0x0000100001087983 */ /* 0x000ee20000100800 */
[----:B--2---:R-:W-:Y:S01]  /*245e0*/  IMAD R7, R7, 0x8, R11 ;  /* 0x0000000807077824 */ /* 0x004fe200078e020b */
[----:B---3--:R-:W-:-:S04]  /*245f0*/  SHF.L.U32 R8, R8, 0x1f, RZ ;  /* 0x0000001f08087819 */ /* 0x008fc800000006ff */
[----:B------:R-:W0:Y:S02]  /*24600*/  SYNCS.PHASECHK.TRANS64.TRYWAIT P0, [R7+URZ+0x308a0], R8 ;  /* 0x0308a008070075a7 */ /* 0x000e24000800017f */
[----:B0-----:R-:W-:Y:S05]  /*24610*/  @!P0 BRA `(.L_x_1687) ;  /* 0x0000006800988947 */ /* 0x001fea0003800000 */
.L_x_1890:
        /* <DEDUP_REMOVED lines=11> */
.L_x_1688:
[----:B-1----:R-:W2:Y:S01]  /*246d0*/  LDL R9, [R1+0xc] ;  /* 0x00000c0001097983 */ /* 0x002ea20000100800 */
[----:B------:R-:W-:Y:S01]  /*246e0*/  R2UR UR9, R7 ;  /* 0x00000000070972ca */ /* 0x000fe200000e0000 */
[----:B------:R-:W-:Y:S01]  /*246f0*/  IMAD R10, R6, 0x40, R4 ;  /* 0x00000040060a7824 */ /* 0x000fe200078e0204 */
        /* <DEDUP_REMOVED lines=8> */
[----:B------:R-:W-:-:S03]  /*24780*/  UMOV UR17, 0x40 ;  /* 0x0000004000117882 */ /* 0x000fc60000000000 */
        /* <DEDUP_REMOVED lines=21> */
.L_x_1891:
        /* <DEDUP_REMOVED lines=8> */
.L_x_1690:
        /* <DEDUP_REMOVED lines=29> */
.L_x_1686:
[----:B------:R-:W-:Y:S05]  /*24b30*/  BSYNC B1 ;  /* 0x0000000000017941 */ /* 0x000fea0003800000 */
.L_x_1685:
[----:B01----:R-:W2:Y:S04]  /*24b40*/  LDL.LU R7, [R1+0xc] ;  /* 0x00000c0001077983 */ /* 0x003ea80000300800 */
[----:B------:R-:W3:Y:S01]  /*24b50*/  LDL.LU R9, [R1+0x10] ;  /* 0x0000100001097983 */ /* 0x000ee20000300800 */
[----:B--2---:R-:W-:-:S05]  /*24b60*/  VIADD R7, R7, 0x1 ;  /* 0x0000000107077836 */ /* 0x004fca0000000000 */
[----:B------:R-:W-:-:S04]  /*24b70*/  ISETP.NE.AND P0, PT, R7, 0x2, PT ;  /* 0x000000020700780c */ /* 0x000fc80003f05270 */
[----:B------:R-:W-:Y:S02]  /*24b80*/  SEL R8, RZ, 0x1, P0 ;  /* 0x00000001ff087807 */ /* 0x000fe40000000000 */
[----:B------:R-:W-:Y:S02]  /*24b90*/  SEL R7, R7, RZ, P0 ;  /* 0x000000ff07077207 */ /* 0x000fe40000000000 */
[----:B---3--:R-:W-:Y:S02]  /*24ba0*/  LOP3.LUT R9, R9, R8, RZ, 0x3c, !PT ;  /* 0x0000000809097212 */ /* 0x008fe400078e3cff */
[C---:B------:R-:W-:Y:S01]  /*24bb0*/  ISETP.GT.AND P0, PT, R6.reuse, R5, PT ;  /* 0x000000050600720c */ /* 0x040fe20003f04270 */
[----:B------:R-:W-:Y:S02]  /*24bc0*/  VIADD R6, R6, 0xffffffff ;  /* 0xffffffff06067836 */ /* 0x000fe40000000000 */
[----:B------:R2:W-:Y:S04]  /*24bd0*/  STL [R1+0x10], R9 ;  /* 0x0000100901007387 */ /* 0x0005e80000100800 */
[----:B------:R2:W-:Y:S06]  /*24be0*/  STL [R1+0xc], R7 ;  /* 0x00000c0701007387 */ /* 0x0005ec0000100800 */
[----:B------:R-:W-:Y:S05]  /*24bf0*/  @P0 BRA `(.L_x_1691) ;  /* 0xfffffff800640947 */ /* 0x000fea000383ffff */
.L_x_1674:
[----:B------:R-:W-:Y:S05]  /*24c00*/  BSYNC B0 ;  /* 0x0000000000007941 */ /* 0x000fea0003800000 */
.L_x_1673:
[----:B------:R-:W3:Y:S01]  /*24c10*/  LDC.64 R2, c[0x0][0x9e0] ;  /* 0x00027800ff027b82 */ /* 0x000ee20000000a00 */
[----:B------:R-:W-:Y:S07]  /*24c20*/  @!P2 WARPSYNC.ALL ;  /* 0x000000000000a948 */ /* 0x000fee0003800000 */
[----:B------:R-:W-:Y:S01]  /*24c30*/  @!P2 BAR.SYNC.DEFER_BLOCKING 0xc, 0x120 ;  /* 0x030480000000ab1d */ /* 0x000fe20000010000 */
[----:B---3--:R-:W-:Y:S01]  /*24c40*/  ISETP.GE.AND P0, PT, R3, 0x1, PT ;  /* 0x000000010300780c */ /* 0x008fe20003f06270 */
        /* <DEDUP_REMOVED lines=8> */
[----:B------:R-:W3:Y:S02]  /*24cd0*/  @P1 LDC.64 R4, c[0x0][0x9e8] ;  /* 0x00027a00ff041b82 */ /* 0x000ee40000000a00 */
[----:B---3--:R-:W-:-:S05]  /*24ce0*/  @P1 IMAD.HI.U32 R4, R6, R4, RZ ;  /* 0x0000000406041227 */ /* 0x008fca00078e00ff */
[----:B------:R-:W-:-:S04]  /*24cf0*/  @P1 SHF.R.U32.HI R6, RZ, R5, R4 ;  /* 0x00000005ff061219 */ /* 0x000fc80000011604 */
[----:B------:R-:W-:Y:S01]  /*24d00*/  LOP3.LUT R6, RZ, R6, RZ, 0x33, !PT ;  /* 0x00000006ff067212 */ /* 0x000fe200078e33ff */
[----:B------:R-:W-:Y:S06]  /*24d10*/  BRA `(.L_x_1695) ;  /* 0x0000000000107947 */ /* 0x000fec0003800000 */
.L_x_1694:
[----:B------:R-:W-:-:S13]  /*24d20*/  ISETP.NE.AND P1, PT, R3, 0x1, PT ;  /* 0x000000010300780c */ /* 0x000fda0003f25270 */
[----:B------:R-:W3:Y:S02]  /*24d30*/  @P1 LDC.64 R4, c[0x0][0x9e8] ;  /* 0x00027a00ff041b82 */ /* 0x000ee40000000a00 */
[----:B---3--:R-:W-:-:S05]  /*24d40*/  @P1 IMAD.HI.U32 R4, R6, R4, RZ ;  /* 0x0000000406041227 */ /* 0x008fca00078e00ff */
[----:B------:R-:W-:-:S07]  /*24d50*/  @P1 SHF.R.U32.HI R6, RZ, R5, R4 ;  /* 0x00000005ff061219 */ /* 0x000fce0000011604 */
.L_x_1695:
[----:B------:R-:W-:Y:S05]  /*24d60*/  BSYNC B0 ;  /* 0x0000000000007941 */ /* 0x000fea0003800000 */
.L_x_1693:
[----:B------:R-:W-:-:S05]  /*24d70*/  IMAD R5, R6, R3, R3 ;  /* 0x0000000306057224 */ /* 0x000fca00078e0203 */
[----:B------:R-:W-:-:S07]  /*24d80*/  VIMNMX R2, R2, R5, PT ;  /* 0x0000000502027248 */ /* 0x000fce0003fe0100 */
.L_x_1692:
[----:B------:R-:W-:Y:S01]  /*24d90*/  VIADD R2, R2, 0x3f ;  /* 0x0000003f02027836 */ /* 0x000fe20000000000 */
[----:B------:R-:W-:-:S04]  /*24da0*/  ULDC UR4, c[0x0][0x9dc] ;  /* 0x0002770000047ab9 */ /* 0x000fc80000000800 */
[----:B------:R-:W-:-:S04]  /*24db0*/  SHF.R.S32.HI R5, RZ, 0x1f, R2 ;  /* 0x0000001fff057819 */ /* 0x000fc80000011402 */
[----:B------:R-:W-:-:S04]  /*24dc0*/  LEA.HI R5, R5, R2, RZ, 0x6 ;  /* 0x0000000205057211 */ /* 0x000fc800078f30ff */
[----:B------:R-:W-:-:S04]  /*24dd0*/  SHF.R.S32.HI R2, RZ, 0x6, R5 ;  /* 0x00000006ff027819 */ /* 0x000fc80000011405 */
[----:B------:R-:W-:Y:S01]  /*24de0*/  VIMNMX R6, R21, R2, PT ;  /* 0x0000000215067248 */ /* 0x000fe20003fe0100 */
[----:B------:R-:W-:-:S04]  /*24df0*/  VIADD R2, R0, -UR4 ;  /* 0x8000000400027c36 */ /* 0x000fc80008000000 */
[----:B------:R3:W-:Y:S01]  /*24e00*/  STL [R1+0x24], R6 ;  /* 0x0000240601007387 */ /* 0x0007e20000100800 */
[----:B------:R-:W-:Y:S05]  /*24e10*/  @!P0 BRA `(.L_x_1696) ;  /* 0x0000000000448947 */ /* 0x000fea0003800000 */
[----:B------:R-:W-:Y:S01]  /*24e20*/  ISETP.GT.AND P0, PT, R0, -0x1, PT ;  /* 0xffffffff0000780c */ /* 0x000fe20003f04270 */
[----:B------:R-:W-:-:S12]  /*24e30*/  BSSY B0, `(.L_x_1697) ;  /* 0x000000d000007945 */ /* 0x000fd80003800000 */
[----:B------:R-:W-:Y:S05]  /*24e40*/  @P0 BRA `(.L_x_1698) ;  /* 0x00000000001c0947 */ /* 0x000fea0003800000 */
[----:B------:R-:W-:Y:S02]  /*24e50*/  ISETP.NE.AND P0, PT, R3, 0x1, PT ;  /* 0x000000010300780c */ /* 0x000fe40003f05270 */
[----:B------:R-:W-:-:S11]  /*24e60*/  LOP3.LUT R0, RZ, R0, RZ, 0x33, !PT ;  /* 0x00000000ff007212 */ /* 0x000fd600078e33ff */
[----:B------:R-:W4:Y:S02]  /*24e70*/  @P0 LDC.64 R4, c[0x0][0x9e8] ;  /* 0x00027a00ff040b82 */ /* 0x000f240000000a00 */
[----:B----4-:R-:W-:-:S05]  /*24e80*/  @P0 IMAD.HI.U32 R4, R0, R4, RZ ;  /* 0x0000000400040227 */ /* 0x010fca00078e00ff */
[----:B------:R-:W-:-:S04]  /*24e90*/  @P0 SHF.R.U32.HI R0, RZ, R5, R4 ;  /* 0x00000005ff000219 */ /* 0x000fc80000011604 */
[----:B------:R-:W-:Y:S01]  /*24ea0*/  LOP3.LUT R0, RZ, R0, RZ, 0x33, !PT ;  /* 0x00000000ff007212 */ /* 0x000fe200078e33ff */
[----:B------:R-:W-:Y:S06]  /*24eb0*/  BRA `(.L_x_1699) ;  /* 0x0000000000107947 */ /* 0x000fec0003800000 */
.L_x_1698:
[----:B------:R-:W-:-:S13]  /*24ec0*/  ISETP.NE.AND P0, PT, R3, 0x1, PT ;  /* 0x000000010300780c */ /* 0x000fda0003f05270 */
[----:B------:R-:W4:Y:S02]  /*24ed0*/  @P0 LDC.64 R4, c[0x0][0x9e8] ;  /* 0x00027a00ff040b82 */ /* 0x000f240000000a00 */
[----:B----4-:R-:W-:-:S05]  /*24ee0*/  @P0 IMAD.HI.U32 R4, R0, R4, RZ ;  /* 0x0000000400040227 */ /* 0x010fca00078e00ff */
[----:B------:R-:W-:-:S07]  /*24ef0*/  @P0 SHF.R.U32.HI R0, RZ, R5, R4 ;  /* 0x00000005ff000219 */ /* 0x000fce0000011604 */
.L_x_1699:
[----:B------:R-:W-:Y:S05]  /*24f00*/  BSYNC B0 ;  /* 0x0000000000007941 */ /* 0x000fea0003800000 */
.L_x_1697:
[----:B------:R-:W-:-:S05]  /*24f10*/  IMAD R3, R0, R3, RZ ;  /* 0x0000000300037224 */ /* 0x000fca00078e02ff */
[----:B------:R-:W-:-:S07]  /*24f20*/  VIMNMX R2, R2, R3, !PT ;  /* 0x0000000302027248 */ /* 0x000fce0007fe0100 */
.L_x_1696:
[----:B------:R-:W-:Y:S01]  /*24f30*/  SHF.R.S32.HI R3, RZ, 0x1f, R2 ;  /* 0x0000001fff037819 */ /* 0x000fe20000011402 */
[----:B------:R-:W-:Y:S03]  /*24f40*/  BSSY B6, `(.L_x_1700) ;  /* 0x0000367000067945 */ /* 0x000fe60003800000 */
[----:B------:R-:W-:-:S04]  /*24f50*/  LEA.HI R3, R3, R2, RZ, 0x6 ;  /* 0x0000000203037211 */ /* 0x000fc800078f30ff */
[----:B------:R-:W-:-:S04]  /*24f60*/  SHF.R.S32.HI R3, RZ, 0x6, R3 ;  /* 0x00000006ff037819 */ /* 0x000fc80000011403 */
[----:B------:R-:W-:-:S04]  /*24f70*/  VIMNMX R0, RZ, R3, !PT ;  /* 0x00000003ff007248 */ /* 0x000fc80007fe0100 */
[----:B------:R-:W-:Y:S01]  /*24f80*/  ISETP.GT.AND P0, PT, R6, R0, PT ;  /* 0x000000000600720c */ /* 0x000fe20003f04270 */
[----:B------:R4:W-:-:S12]  /*24f90*/  STL [R1+0x18], R0 ;  /* 0x0000180001007387 */ /* 0x0009d80000100800 */
[----:B----4-:R-:W-:Y:S05]  /*24fa0*/  @P0 BRA `(.L_x_1701) ;  /* 0x0000000000480947 */ /* 0x010fea0003800000 */
[----:B------:R-:W4:Y:S02]  /*24fb0*/  S2R R0, SR_TID.X ;  /* 0x0000000000007919 */ /* 0x000f240000002100 */
[----:B----4-:R-:W-:-:S04]  /*24fc0*/  LOP3.LUT R0, R0, 0x1f, RZ, 0xc0, !PT ;  /* 0x0000001f00007812 */ /* 0x010fc800078ec0ff */
[----:B------:R-:W-:-:S13]  /*24fd0*/  ISETP.NE.AND P1, PT, R0, RZ, PT ;  /* 0x000000ff0000720c */ /* 0x000fda0003f25270 */
[----:B------:R-:W-:Y:S05]  /*24fe0*/  @P1 BRA `(.L_x_1702) ;  /* 0x0000003400701947 */ /* 0x000fea0003800000 */
[----:B-12---:R-:W1:Y:S01]  /*24ff0*/  S2R R7, SR_LANEID ;  /* 0x0000000000077919 */ /* 0x006e620000000000 */
        /* <DEDUP_REMOVED lines=11> */
[----:B-1----:R-:W-:Y:S01]  /*250b0*/  IADD3 R16, R0, UR39, R7 ;  /* 0x0000002700107c10 */ /* 0x002fe2000fffe007 */
[----:B------:R-:W-:Y:S06]  /*250c0*/  BRA `(.L_x_1702) ;  /* 0x0000003400387947 */ /* 0x000fec0003800000 */
.L_x_1701:
[----:B------:R-:W4:Y:S01]  /*250d0*/  S2R R3, SR_CgaCtaId ;  /* 0x0000000000037919 */ /* 0x000f220000008800 */
[----:B------:R-:W-:-:S04]  /*250e0*/  MOV R0, 0x400 ;  /* 0x0000040000007802 */ /* 0x000fc80000000f00 */
[----:B----4-:R-:W-:-:S05]  /*250f0*/  LEA R2, R3, R0, 0x18 ;  /* 0x0000000003027211 */ /* 0x010fca00078ec0ff */
[----:B------:R4:W-:Y:S01]  /*25100*/  STL [R1+0x20], R2 ;  /* 0x0000200201007387 */ /* 0x0009e20000100800 */
[----:B------:R-:W-:-:S05]  /*25110*/  VIADD R0, R2, 0x20400 ;  /* 0x0002040002007836 */ /* 0x000fca0000000000 */
[----:B------:R-:W-:-:S13]  /*25120*/  LOP3.LUT P0, RZ, R0, 0x3ff, RZ, 0xc0, !PT ;  /* 0x000003ff00ff7812 */ /* 0x000fda000780c0ff */
[----:B----4-:R-:W-:Y:S05]  /*25130*/  @!P0 BRA `(.L_x_1703) ;  /* 0x0000000000408947 */ /* 0x010fea0003800000 */
[----:B------:R-:W-:Y:S01]  /*25140*/  MOV R2, 0x0 ;  /* 0x0000000000027802 */ /* 0x000fe20000000f00 */
[----:B------:R-:W-:Y:S01]  /*25150*/  ULDC.64 UR6, c[0x4][0x1b8] ;  /* 0x01006e0000067ab9 */ /* 0x000fe20000000a00 */
[----:B------:R-:W-:Y:S01]  /*25160*/  ULDC.64 UR8, c[0x4][0x1c0] ;  /* 0x0100700000087ab9 */ /* 0x000fe20000000a00 */
[----:B------:R-:W-:Y:S01]  /*25170*/  ULDC.64 UR4, c[0x4][0x140] ;  /* 0x0100500000047ab9 */ /* 0x000fe20000000a00 */
[----:B------:R-:W-:Y:S02]  /*25180*/  IMAD.U32 R4, RZ, RZ, UR6 ;  /* 0x00000006ff047e24 */ /* 0x000fe4000f8e00ff */
[----:B------:R-:W4:Y:S01]  /*25190*/  LDC.64 R2, c[0x4][R2] ;  /* 0x0100000002027b82 */ /* 0x000f220000000a00 */
[----:B------:R-:W-:Y:S02]  /*251a0*/  IMAD.U32 R5, RZ, RZ, UR7 ;  /* 0x00000007ff057e24 */ /* 0x000fe4000f8e00ff */
[----:B---3--:R-:W-:Y:S02]  /*251b0*/  IMAD.U32 R6, RZ, RZ, UR8 ;  /* 0x00000008ff067e24 */ /* 0x008fe4000f8e00ff */
[----:B-12---:R-:W-:-:S02]  /*251c0*/  IMAD.U32 R7, RZ, RZ, UR9 ;  /* 0x00000009ff077e24 */ /* 0x006fc4000f8e00ff */
[----:B------:R-:W-:Y:S02]  /*251d0*/  IMAD.U32 R10, RZ, RZ, UR4 ;  /* 0x00000004ff0a7e24 */ /* 0x000fe4000f8e00ff */
[----:B0-----:R-:W-:Y:S02]  /*251e0*/  IMAD.U32 R11, RZ, RZ, UR5 ;  /* 0x00000005ff0b7e24 */ /* 0x001fe4000f8e00ff */
[----:B------:R-:W-:Y:S02]  /*251f0*/  IMAD.MOV.U32 R8, RZ, RZ, 0x70 ;  /* 0x00000070ff087424 */ /* 0x000fe400078e00ff */
[----:B------:R-:W-:Y:S02]  /*25200*/  IMAD.MOV.U32 R12, RZ, RZ, 0x1 ;  /* 0x00000001ff0c7424 */ /* 0x000fe400078e00ff */
[----:B------:R-:W-:-:S07]  /*25210*/  IMAD.MOV.U32 R13, RZ, RZ, RZ ;  /* 0x000000ffff0d7224 */ /* 0x000fce00078e00ff */
[----:B------:R-:W-:-:S07]  /*25220*/  LEPC R20, `(.L_x_1703) ;  /* 0x000000001014794e */ /* 0x000fce0000000000 */
[----:B----4-:R-:W-:Y:S05]  /*25230*/  CALL.ABS.NOINC R2 ;  /* 0x0000000002007343 */ /* 0x010fea0003c00000 */
.L_x_1703:
[----:B------:R-:W4:Y:S02]  /*25240*/  LDL R2, [R1+0x20] ;  /* 0x0000200001027983 */ /* 0x000f240000100800 */
[----:B----4-:R-:W-:-:S05]  /*25250*/  VIADD R0, R2, 0x400 ;  /* 0x0000040002007836 */ /* 0x010fca0000000000 */
[----:B------:R-:W-:-:S13]  /*25260*/  LOP3.LUT P0, RZ, R0, 0x3ff, RZ, 0xc0, !PT ;  /* 0x000003ff00ff7812 */ /* 0x000fda000780c0ff */
[----:B------:R-:W-:Y:S05]  /*25270*/  @!P0 BRA `(.L_x_1704) ;  /* 0x0000000000808947 */ /* 0x000fea0003800000 */
[----:B------:R-:W-:Y:S01]  /*25280*/  MOV R0, 0x0 ;  /* 0x0000000000007802 */ /* 0x000fe20000000f00 */
[----:B------:R-:W-:Y:S01]  /*25290*/  ULDC.64 UR6, c[0x4][0x1b8] ;  /* 0x01006e0000067ab9 */ /* 0x000fe20000000a00 */
[----:B------:R-:W-:Y:S01]  /*252a0*/  ULDC.64 UR8, c[0x4][0x1c0] ;  /* 0x0100700000087ab9 */ /* 0x000fe20000000a00 */
[----:B------:R-:W-:Y:S01]  /*252b0*/  ULDC.64 UR4, c[0x4][0x148] ;  /* 0x0100520000047ab9 */ /* 0x000fe20000000a00 */
[----:B------:R4:W4:Y:S01]  /*252c0*/  LDC.64 R2, c[0x4][R0] ;  /* 0x0100000000027b82 */ /* 0x0009220000000a00 */
[----:B------:R-:W-:Y:S02]  /*252d0*/  IMAD.U32 R4, RZ, RZ, UR6 ;  /* 0x00000006ff047e24 */ /* 0x000fe4000f8e00ff */
        /* <DEDUP_REMOVED lines=10> */
.L_x_1705:
        /* <DEDUP_REMOVED lines=16> */
.L_x_1704:
[----:B------:R-:W4:Y:S01]  /*25480*/  LDL.LU R4, [R1+0x2c] ;  /* 0x00002c0001047983 */ /* 0x000f220000300800 */
[----:B------:R-:W0:Y:S01]  /*25490*/  LDC R0, c[0x0][0x428] ;  /* 0x00010a00ff007b82 */ /* 0x000e220000000800 */
[----:B------:R-:W-:Y:S01]  /*254a0*/  ULDC.64 UR4, c[0x0][0x9f8] ;  /* 0x00027e0000047ab9 */ /* 0x000fe20000000a00 */
[----:B------:R-:W-:Y:S01]  /*254b0*/  IMAD.MOV.U32 R5, RZ, RZ, R19 ;  /* 0x000000ffff057224 */ /* 0x000fe200078e0013 */
[----:B------:R-:W-:Y:S01]  /*254c0*/  ULDC.64 UR6, c[0x0][0x208] ;  /* 0x0000820000067ab9 */ /* 0x000fe20000000a00 */
[----:B0-----:R-:W-:Y:S01]  /*254d0*/  ISETP.NE.AND P0, PT, R0, 0x1, PT ;  /* 0x000000010000780c */ /* 0x001fe20003f05270 */
[----:B------:R-:W-:-:S12]  /*254e0*/  IMAD.MOV.U32 R0, RZ, RZ, R18 ;  /* 0x000000ffff007224 */ /* 0x000fd800078e0012 */
[----:B------:R-:W0:Y:S08]  /*254f0*/  @P0 LDC R3, c[0x0][0x42c] ;  /* 0x00010b00ff030b82 */ /* 0x000e300000000800 */
[----:B------:R-:W1:Y:S01]  /*25500*/  @P0 LDC R2, c[0x0][0x430] ;  /* 0x00010c00ff020b82 */ /* 0x000e620000000800 */
[----:B0-----:R-:W-:-:S05]  /*25510*/  @P0 IMAD.HI.U32 R3, R18, R3, RZ ;  /* 0x0000000312030227 */ /* 0x001fca00078e00ff */
[----:B-1----:R-:W-:Y:S02]  /*25520*/  @P0 SHF.R.U32.HI R0, RZ, R2, R3 ;  /* 0x00000002ff000219 */ /* 0x002fe40000011603 */
[----:B------:R-:W-:-:S04]  /*25530*/  ISETP.NE.U32.AND P0, PT, RZ, UR4, PT ;  /* 0x00000004ff007c0c */ /* 0x000fc8000bf05070 */
[----:B------:R-:W-:Y:S01]  /*25540*/  ISETP.NE.AND.EX P0, PT, RZ, UR5, PT, P0 ;  /* 0x00000005ff007c0c */ /* 0x000fe2000bf05300 */
[----:B------:R-:W-:-:S12]  /*25550*/  ULDC.64 UR4, c[0x0][0xa00] ;  /* 0x0002800000047ab9 */ /* 0x000fd80000000a00 */
[----:B--23--:R-:W0:Y:S02]  /*25560*/  @P0 LDC.64 R6, c[0x0][0x9f8] ;  /* 0x00027e00ff060b82 */ /* 0x00ce240000000a00 */
[----:B0-----:R-:W-:-:S05]  /*25570*/  @P0 IMAD.WIDE R6, R19, 0x4, R6 ;  /* 0x0000000413060825 */ /* 0x001fca00078e0206 */
[----:B------:R0:W5:Y:S01]  /*25580*/  @P0 LDG.E R5, desc[UR6][R6.64] ;  /* 0x0000000606050981 */ /* 0x000162000c1e1900 */
[----:B------:R-:W-:-:S04]  /*25590*/  ISETP.NE.U32.AND P0, PT, RZ, UR4, PT ;  /* 0x00000004ff007c0c */ /* 0x000fc8000bf05070 */
[----:B------:R-:W-:-:S04]  /*255a0*/  ISETP.NE.AND.EX P0, PT, RZ, UR5, PT, P0 ;  /* 0x00000005ff007c0c */ /* 0x000fc8000bf05300 */
[----:B------:R-:W-:Y:S01]  /*255b0*/  SEL R2, R19, RZ, !P0 ;  /* 0x000000ff13027207 */ /* 0x000fe20004000000 */
[----:B----4-:R-:W-:Y:S02]  /*255c0*/  IMAD R3, R17, 0x80, R4 ;  /* 0x0000008011037824 */ /* 0x010fe400078e0204 */
[----:B------:R-:W1:Y:S02]  /*255d0*/  S2R R4, SR_TID.X ;  /* 0x0000000000047919 */ /* 0x000e640000002100 */
[----:B-1----:R-:W-:-:S04]  /*255e0*/  LOP3.LUT R4, R4, 0x1f, RZ, 0xc0, !PT ;  /* 0x0000001f04047812 */ /* 0x002fc800078ec0ff */
[----:B------:R-:W-:-:S04]  /*255f0*/  ISETP.NE.AND P6, PT, R4, RZ, PT ;  /* 0x000000ff0400720c */ /* 0x000fc80003fc5270 */
[----:B------:R-:W-:-:S09]  /*25600*/  PLOP3.LUT P1, PT, P6, PT, PT, 0x8, 0x0 ;  /* 0x000000000000781c */ /* 0x000fd2000372e170 */
[----:B------:R-:W-:-:S05]  /*25610*/  VOTEU.ALL UP1, P6 ;  /* 0x00000000003f7886 */ /* 0x000fca0003020000 */
[----:B------:R-:W-:-:S04]  /*25620*/  @!UP1 UIADD3 UR8, UP0, UR36, 0x270, URZ ;  /* 0x0000027024089890 */ /* 0x000fc8000ff1e03f */
[----:B------:R-:W-:-:S03]  /*25630*/  @!UP1 UIADD3.X UR9, URZ, UR37, URZ, UP0, !UPT ;  /* 0x000000253f099290 */ /* 0x000fc600087fe43f */
[----:B0-----:R-:W-:-:S09]  /*25640*/  VOTEU.ALL UP0, P6 ;  /* 0x00000000003f7886 */ /* 0x001fd20003000000 */
.L_x_1706:
        /* <DEDUP_REMOVED lines=16> */
.L_x_1707:
        /* <DEDUP_REMOVED lines=15> */
.L_x_1708:
        /* <DEDUP_REMOVED lines=15> */
.L_x_1709:
        /* <DEDUP_REMOVED lines=9> */
[----:B------:R-:W2:Y:S01]  /*259c0*/  LDL R4, [R1+0x24] ;  /* 0x0000240001047983 */ /* 0x000ea20000100800 */
[----:B------:R-:W0:Y:S01]  /*259d0*/  LDC.64 R8, c[0x0][0x3f8] ;  /* 0x0000fe00ff087b82 */ /* 0x000e220000000a00 */
[----:B------:R-:W-:Y:S02]  /*259e0*/  ULDC.64 UR4, c[0x0][0xa08] ;  /* 0x0002820000047ab9 */ /* 0x000fe40000000a00 */
[----:B0-----:R-:W-:Y:S01]  /*259f0*/  LOP3.LUT P0, RZ, R8, UR4, RZ, 0xfc, !PT ;  /* 0x0000000408ff7c12 */ /* 0x001fe2000f80fcff */
[----:B------:R-:W-:-:S03]  /*25a00*/  UMOV UR4, 0xffffffff ;  /* 0xffffffff00047882 */ /* 0x000fc60000000000 */
[----:B------:R-:W-:-:S04]  /*25a10*/  LOP3.LUT P0, RZ, R9, UR5, RZ, 0xfc, P0 ;  /* 0x0000000509ff7c12 */ /* 0x000fc8000800fcff */
[----:B-----5:R-:W-:Y:S01]  /*25a20*/  SEL R6, R5, RZ, !P0 ;  /* 0x000000ff05067207 */ /* 0x020fe20004000000 */
[----:B--2---:R-:W-:Y:S01]  /*25a30*/  VIADD R4, R4, 0xffffffff ;  /* 0xffffffff04047836 */ /* 0x004fe20000000000 */
[----:B------:R-:W-:Y:S07]  /*25a40*/  BRA.DIV UR4, `(.L_x_1710) ;  /* 0x0000005604b47947 */ /* 0x000fee000b800000 */
.L_x_1894:
[----:B------:R-:W-:Y:S01]  /*25a50*/  UMOV UR4, 0xffffffff ;  /* 0xffffffff00047882 */ /* 0x000fe20000000000 */
[----:B------:R-:W-:Y:S02]  /*25a60*/  SHF.R.S32.HI R17, RZ, 0x1f, R5 ;  /* 0x0000001fff117819 */ /* 0x000fe40000011405 */
[----:B------:R-:W-:Y:S05]  /*25a70*/  BRA.DIV UR4, `(.L_x_1711) ;  /* 0x0000005604dc7947 */ /* 0x000fea000b800000 */
[----:B------:R-:W-:-:S13]  /*25a80*/  ELECT P6, URZ, PT ;  /* 0x00000000003f782f */ /* 0x000fda00038c0000 */
.L_x_1897:
[----:B------:R-:W-:Y:S05]  /*25a90*/  @!P6 BRA `(.L_x_1712) ;  /* 0x000000040038e947 */ /* 0x000fea0003800000 */
[----:B------:R-:W-:-:S04]  /*25aa0*/  ISETP.NE.U32.AND P0, PT, R8, RZ, PT ;  /* 0x000000ff0800720c */ /* 0x000fc80003f05070 */
        /* <DEDUP_REMOVED lines=17> */
[----:B------:R-:W-:-:S04]  /*25bc0*/  LEA R10, P0, R6, R8, 0x2 ;  /* 0x00000008060a7211 */ /* 0x000fc800078010ff */
[----:B------:R-:W-:-:S05]  /*25bd0*/  LEA.HI.X R11, R6, R9, R7, 0x2, P0 ;  /* 0x00000009060b7211 */ /* 0x000fca00000f1407 */
[----:B------:R0:W5:Y:S04]  /*25be0*/  LDG.E R6, desc[UR6][R10.64] ;  /* 0x000000060a067981 */ /* 0x000168000c1e1900 */
.L_x_1713:
        /* <DEDUP_REMOVED lines=9> */
.L_x_1898:
        /* <DEDUP_REMOVED lines=11> */
.L_x_1715:
[----:B------:R-:W2:Y:S01]  /*25d30*/  LDL R11, [R1] ;  /* 0x00000000010b7983 */ /* 0x000ea20000100800 */
[----:B------:R-:W-:-:S03]  /*25d40*/  MOV R12, 0x400 ;  /* 0x00000400000c7802 */ /* 0x000fc60000000f00 */
[----:B0-----:R-:W3:Y:S01]  /*25d50*/  LDL R10, [R1+0x4] ;  /* 0x00000400010a7983 */ /* 0x001ee20000100800 */
[----:B------:R-:W0:Y:S01]  /*25d60*/  S2R R13, SR_CgaCtaId ;  /* 0x00000000000d7919 */ /* 0x000e220000008800 */
        /* <DEDUP_REMOVED lines=33> */
.L_x_1712:
        /* <DEDUP_REMOVED lines=55> */
.L_x_1899:
[----:B------:R-:W-:Y:S05]  /*262f0*/  BSYNC B0 ;  /* 0x0000000000007941 */ /* 0x000fea0003800000 */
.L_x_1716:
[----:B0-----:R-:W2:Y:S04]  /*26300*/  LDL R3, [R1+0x24] ;  /* 0x0000240001037983 */ /* 0x001ea80000100800 */
[----:B------:R-:W3:Y:S01]  /*26310*/  LDL R10, [R1+0x18] ;  /* 0x00001800010a7983 */ /* 0x000ee20000100800 */
[----:B------:R-:W-:Y:S01]  /*26320*/  BSSY B0, `(.L_x_1718) ;  /* 0x00001cd000007945 */ /* 0x000fe20003800000 */
[----:B--2---:R-:W-:-:S05]  /*26330*/  VIADD R7, R3, 0xfffffffe ;  /* 0xfffffffe03077836 */ /* 0x004fca0000000000 */
[----:B---3--:R-:W-:-:S13]  /*26340*/  ISETP.GE.AND P0, PT, R7, R10, PT ;  /* 0x0000000a0700720c */ /* 0x008fda0003f06270 */
[----:B------:R-:W-:Y:S05]  /*26350*/  @!P0 BRA `(.L_x_1719) ;  /* 0x0000001c00248947 */ /* 0x000fea0003800000 */
[----:B------:R-:W-:Y:S01]  /*26360*/  IMAD.MOV R13, RZ, RZ, -R3 ;  /* 0x000000ffff0d7224 */ /* 0x000fe200078e0a03 */
[----:B------:R-:W-:Y:S01]  /*26370*/  LOP3.LUT R2, RZ, R10, RZ, 0x33, !PT ;  /* 0x0000000aff027212 */ /* 0x000fe200078e33ff */
[----:B------:R-:W-:Y:S03]  /*26380*/  BSSY B1, `(.L_x_1720) ;  /* 0x000009a000017945 */ /* 0x000fe60003800000 */
        /* <DEDUP_REMOVED lines=36> */
.L_x_1724:
[----:B0-----:R-:W0:Y:S01]  /*265d0*/  S2R R8, SR_CgaCtaId ;  /* 0x0000000000087919 */ /* 0x001e220000008800 */
[----:B------:R-:W-:-:S04]  /*265e0*/  MOV R3, 0x400 ;  /* 0x0000040000037802 */ /* 0x000fc80000000f00 */
[----:B0-----:R-:W-:Y:S02]  /*265f0*/  LEA R3, R8, R3, 0x18 ;  /* 0x0000000308037211 */ /* 0x001fe400078ec0ff */
[----:B------:R-:W-:-:S03]  /*26600*/  SHF.L.U32 R8, R14, 0x1f, RZ ;  /* 0x0000001f0e087819 */ /* 0x000fc600000006ff */
[----:B------:R-:W-:-:S04]  /*26610*/  IMAD R3, R12, 0x8, R3 ;  /* 0x000000080c037824 */ /* 0x000fc800078e0203 */
[----:B------:R-:W0:Y:S02]  /*26620*/  SYNCS.PHASECHK.TRANS64.TRYWAIT P0, [R3+URZ+0x30840], R8 ;  /* 0x03084008030075a7 */ /* 0x000e24000800017f */
[----:B0-----:R-:W-:Y:S05]  /*26630*/  @!P0 BRA `(.L_x_1725) ;  /* 0x0000004c00408947 */ /* 0x001fea0003800000 */
.L_x_1900:
        /* <DEDUP_REMOVED lines=11> */
.L_x_1726:
[----:B------:R-:W2:Y:S04]  /*266f0*/  LDL R15, [R1+0x4] ;  /* 0x00000400010f7983 */ /* 0x000ea80000100800 */
[----:B0-----:R-:W3:Y:S01]  /*26700*/  LDL.LU R8, [R1+0x8] ;  /* 0x0000080001087983 */ /* 0x001ee20000300800 */
        /* <DEDUP_REMOVED lines=39> */
.L_x_1901:
        /* <DEDUP_REMOVED lines=10> */
.L_x_1728:
[----:B------:R-:W2:Y:S02]  /*26a20*/  LDL R8, [R1+0x14] ;  /* 0x0000140001087983 */ /* 0x000ea40000100800 */
[----:B--2---:R-:W-:-:S13]  /*26a30*/  LOP3.LUT P0, RZ, R8, 0x40, RZ, 0xc0, !PT ;  /* 0x0000004008ff7812 */ /* 0x004fda000780c0ff */
[----:B------:R-:W-:Y:S05]  /*26a40*/  @P0 BRA `(.L_x_1729) ;  /* 0x0000000000040947 */ /* 0x000fea0003800000 */
[----:B------:R-:W-:Y:S01]  /*26a50*/  BPT.TRAP 0x1 ;  /* 0x000000040000795c */ /* 0x000fe20000300000 */
.L_x_1729:
[----:B------:R-:W2:Y:S01]  /*26a60*/  LDL.LU R9, [R1] ;  /* 0x0000000001097983 */ /* 0x000ea20000300800 */
        /* <DEDUP_REMOVED lines=28> */
[----:B------:R0:W-:Y:S01]  /*26c30*/  UTMALDG.4D [UR8], [UR4], desc[UR6] ;  /* 0x00000608040075b4 */ /* 0x0001e20008019000 */
[----:B------:R-:W-:Y:S01]  /*26c40*/  IMAD.MOV.U32 R4, RZ, RZ, R7 ;  /* 0x000000ffff047224 */ /* 0x000fe200078e0007 */
        /* <DEDUP_REMOVED lines=8> */
.L_x_1723:
[----:B------:R-:W-:Y:S05]  /*26cd0*/  BSYNC B2 ;  /* 0x0000000000027941 */ /* 0x000fea0003800000 */
.L_x_1722:
[----:B------:R-:W2:Y:S04]  /*26ce0*/  LDL R2, [R1+0x24] ;  /* 0x0000240001027983 */ /* 0x000ea80000100800 */
[----:B------:R0:W-:Y:S04]  /*26cf0*/  STL [R1+0x8], R14 ;  /* 0x0000080e01007387 */ /* 0x0001e80000100800 */
[----:B------:R0:W-:Y:S02]  /*26d00*/  STL [R1], R12 ;  /* 0x0000000c01007387 */ /* 0x0001e40000100800 */
[----:B0-2---:R-:W-:-:S07]  /*26d10*/  VIADD R7, R2, 0xfffffffd ;  /* 0xfffffffd02077836 */ /* 0x005fce0000000000 */
.L_x_1721:
[----:B------:R-:W-:Y:S05]  /*26d20*/  BSYNC B1 ;  /* 0x0000000000017941 */ /* 0x000fea0003800000 */
.L_x_1720:
[----:B------:R-:W2:Y:S01]  /*26d30*/  LDL.LU R2, [R1+0x24] ;  /* 0x0000240001027983 */ /* 0x000ea20000300800 */
[----:B------:R-:W-:Y:S01]  /*26d40*/  VIADD R13, R13, 0xfffffffe ;  /* 0xfffffffe0d0d7836 */ /* 0x000fe20000000000 */
[----:B--2---:R-:W-:-:S04]  /*26d50*/  LOP3.LUT R2, RZ, R2, RZ, 0x33, !PT ;  /* 0x00000002ff027212 */ /* 0x004fc800078e33ff */
[----:B------:R-:W-:-:S13]  /*26d60*/  ISETP.NE.AND P0, PT, R13, R2, PT ;  /* 0x000000020d00720c */ /* 0x000fda0003f05270 */
[----:B------:R-:W-:Y:S05]  /*26d70*/  @!P0 BRA `(.L_x_1719) ;  /* 0x00000010009c8947 */ /* 0x000fea0003800000 */
[----:B------:R-:W-:-:S07]  /*26d80*/  IMAD.MOV.U32 R13, RZ, RZ, R6 ;  /* 0x000000ffff0d7224 */ /* 0x000fce00078e0006 */
.L_x_1746:
        /* <DEDUP_REMOVED lines=24> */
[--C-:B------:R-:W-:Y:S01]  /*26f10*/  SHF.R.S32.HI R3, RZ, 0x1f, R2.reuse ;  /* 0x0000001fff037819 */ /* 0x100fe20000011402 */
[----:B------:R-:W-:Y:S02]  /*26f20*/  IMAD.MOV R12, RZ, RZ, -R2 ;  /* 0x000000ffff0c7224 */ /* 0x000fe400078e0a02 */
[C---:B------:R-:W-:Y:S02]  /*26f30*/  IMAD R10, R5.reuse, UR7, R10 ;  /* 0x00000007050a7c24 */ /* 0x040fe4000f8e020a */
[----:B------:R-:W-:-:S04]  /*26f40*/  IMAD.WIDE.U32 R2, R5, UR6, R2 ;  /* 0x0000000605027c25 */ /* 0x000fc8000f8e0002 */
[----:B------:R-:W-:Y:S01]  /*26f50*/  IMAD.IADD R3, R10, 0x1, R3 ;  /* 0x000000010a037824 */ /* 0x000fe200078e0203 */
[----:B------:R-:W-:Y:S01]  /*26f60*/  LEA R10, P0, R2, UR4, 0x2 ;  /* 0x00000004020a7c11 */ /* 0x000fe2000f8010ff */
[----:B------:R-:W-:-:S03]  /*26f70*/  IMAD R12, R11, R12, R7 ;  /* 0x0000000c0b0c7224 */ /* 0x000fc600078e0207 */
[----:B------:R-:W-:-:S05]  /*26f80*/  LEA.HI.X R11, R2, UR5, R3, 0x2, P0 ;  /* 0x00000005020b7c11 */ /* 0x000fca00080f1403 */
[----:B------:R0:W5:Y:S04]  /*26f90*/  LDG.E R13, desc[UR8][R10.64] ;  /* 0x000000080a0d7981 */ /* 0x000168000c1e1900 */
.L_x_1732:
[----:B------:R-:W1:Y:S01]  /*26fa0*/  S2R R3, SR_CgaCtaId ;  /* 0x0000000000037919 */ /* 0x000e620000008800 */
[----:B------:R-:W-:-:S04]  /*26fb0*/  MOV R2, 0x400 ;  /* 0x0000040000027802 */ /* 0x000fc80000000f00 */
[----:B-1----:R-:W-:Y:S02]  /*26fc0*/  LEA R2, R3, R2, 0x18 ;  /* 0x0000000203027211 */ /* 0x002fe400078ec0ff */
[----:B------:R-:W-:-:S03]  /*26fd0*/  SHF.L.U32 R3, R9, 0x1f, RZ ;  /* 0x0000001f09037819 */ /* 0x000fc600000006ff */
[----:B------:R-:W-:-:S04]  /*26fe0*/  IMAD R2, R8, 0x8, R2 ;  /* 0x0000000808027824 */ /* 0x000fc800078e0202 */
[----:B------:R-:W1:Y:S02]  /*26ff0*/  SYNCS.PHASECHK.TRANS64.TRYWAIT P0, [R2+URZ+0x30840], R3 ;  /* 0x03084003020075a7 */ /* 0x000e64000800017f */
[----:B-1----:R-:W-:Y:S05]  /*27000*/  @!P0 BRA `(.L_x_1733) ;  /* 0x0000004000f48947 */ /* 0x002fea0003800000 */
.L_x_1902:
        /* <DEDUP_REMOVED lines=11> */
.L_x_1734:
        /* <DEDUP_REMOVED lines=41> */
.L_x_1903:
        /* <DEDUP_REMOVED lines=10> */
.L_x_1736:
[----:B------:R-:W2:Y:S02]  /*273f0*/  LDL R3, [R1+0x14] ;  /* 0x0000140001037983 */ /* 0x000ea40000100800 */
[----:B--2---:R-:W-:-:S13]  /*27400*/  LOP3.LUT P0, RZ, R3, 0x40, RZ, 0xc0, !PT ;  /* 0x0000004003ff7812 */ /* 0x004fda000780c0ff */
[----:B------:R-:W-:Y:S05]  /*27410*/  @P0 BRA `(.L_x_1737) ;  /* 0x0000000000040947 */ /* 0x000fea0003800000 */
[----:B------:R-:W-:Y:S01]  /*27420*/  BPT.TRAP 0x1 ;  /* 0x000000040000795c */ /* 0x000fe20000300000 */
.L_x_1737:
        /* <DEDUP_REMOVED lines=39> */
.L_x_1731:
[----:B------:R-:W-:Y:S05]  /*276a0*/  BSYNC B1 ;  /* 0x0000000000017941 */ /* 0x000fea0003800000 */
.L_x_1730:
        /* <DEDUP_REMOVED lines=31> */
[----:B------:R-:W-:-:S06]  /*278a0*/  LEA.HI.X R13, R2, UR5, R3, 0x2, P0 ;  /* 0x00000005020d7c11 */ /* 0x000fcc00080f1403 */
[----:B------:R1:W5:Y:S03]  /*278b0*/  LDG.E R13, desc[UR8][R12.64] ;  /* 0x000000080c0d7981 */ /* 0x000366000c1e1900 */
.L_x_1740:
[----:B------:R-:W2:Y:S01]  /*278c0*/  S2R R3, SR_CgaCtaId ;  /* 0x0000000000037919 */ /* 0x000ea20000008800 */
[----:B------:R-:W-:-:S04]  /*278d0*/  MOV R2, 0x400 ;  /* 0x0000040000027802 */ /* 0x000fc80000000f00 */
[----:B--2---:R-:W-:Y:S02]  /*278e0*/  LEA R2, R3, R2, 0x18 ;  /* 0x0000000203027211 */ /* 0x004fe400078ec0ff */
[----:B------:R-:W-:-:S03]  /*278f0*/  SHF.L.U32 R3, R14, 0x1f, RZ ;  /* 0x0000001f0e037819 */ /* 0x000fc600000006ff */
[----:B------:R-:W-:-:S04]  /*27900*/  IMAD R2, R15, 0x8, R2 ;  /* 0x000000080f027824 */ /* 0x000fc800078e0202 */
[----:B------:R-:W2:Y:S02]  /*27910*/  SYNCS.PHASECHK.TRANS64.TRYWAIT P0, [R2+URZ+0x30840], R3 ;  /* 0x03084003020075a7 */ /* 0x000ea4000800017f */
[----:B--2---:R-:W-:Y:S05]  /*27920*/  @!P0 BRA `(.L_x_1741) ;  /* 0x0000003800d48947 */ /* 0x004fea0003800000 */
.L_x_1904:
        /* <DEDUP_REMOVED lines=11> */
.L_x_1742:
        /* <DEDUP_REMOVED lines=40> */
.L_x_1905:
        /* <DEDUP_REMOVED lines=10> */
.L_x_1744:
[----:B------:R-:W2:Y:S02]  /*27d00*/  LDL R3, [R1+0x14] ;  /* 0x0000140001037983 */ /* 0x000ea40000100800 */
[----:B--2---:R-:W-:-:S13]  /*27d10*/  LOP3.LUT P0, RZ, R3, 0x40, RZ, 0xc0, !PT ;  /* 0x0000004003ff7812 */ /* 0x004fda000780c0ff */
[----:B------:R-:W-:Y:S05]  /*27d20*/  @P0 BRA `(.L_x_1745) ;  /* 0x0000000000040947 */ /* 0x000fea0003800000 */
[----:B------:R-:W-:Y:S01]  /*27d30*/  BPT.TRAP 0x1 ;  /* 0x000000040000795c */ /* 0x000fe20000300000 */
.L_x_1745:
[----:B------:R-:W2:Y:S01]  /*27d40*/  LDL R3, [R1+0x4] ;  /* 0x0000040001037983 */ /* 0x000ea20000100800 */
        /* <DEDUP_REMOVED lines=37> */
.L_x_1739:
[----:B------:R-:W-:Y:S05]  /*27fa0*/  BSYNC B1 ;  /* 0x0000000000017941 */ /* 0x000fea0003800000 */
.L_x_1738:
[----:B------:R-:W2:Y:S01]  /*27fb0*/  LDL R2, [R1+0x18] ;  /* 0x0000180001027983 */ /* 0x000ea20000100800 */
[----:B------:R-:W-:Y:S01]  /*27fc0*/  VIADD R7, R7, 0xfffffffe ;  /* 0xfffffffe07077836 */ /* 0x000fe20000000000 */
[----:B--2---:R-:W-:-:S13]  /*27fd0*/  ISETP.GT.AND P0, PT, R11, R2, PT ;  /* 0x000000020b00720c */ /* 0x004fda0003f04270 */
[----:B------:R-:W-:Y:S05]  /*27fe0*/  @P0 BRA `(.L_x_1746) ;  /* 0xffffffec00680947 */ /* 0x000fea000383ffff */
.L_x_1719:
[----:B------:R-:W-:Y:S05]  /*27ff0*/  BSYNC B0 ;  /* 0x0000000000007941 */ /* 0x000fea0003800000 */
.L_x_1718:
        /* <DEDUP_REMOVED lines=14> */
[----:B-1----:R-:W-:-:S06]  /*280e0*/  LOP3.LUT R8, R8, UR4, RZ, 0xc0, !PT ;  /* 0x0000000408087c12 */ /* 0x002fcc000f8ec0ff */
[----:B------:R-:W1:Y:S01]  /*280f0*/  POPC R8, R8 ;  /* 0x0000000800087309 */ /* 0x000e620000000000 */
[----:B--2---:R-:W1:Y:S02]  /*28100*/  SHFL.IDX PT, R5, R2, R5, 0x1f ;  /* 0x00001f0502057589 */ /* 0x004e6400000e0000 */
[----:B-1----:R-:W-:-:S07]  /*28110*/  IADD3 R16, R5, UR39, R8 ;  /* 0x0000002705107c10 */ /* 0x002fce000fffe008 */
.L_x_1748:
[----:B------:R-:W-:Y:S05]  /*28120*/  BSYNC B0 ;  /* 0x0000000000007941 */ /* 0x000fea0003800000 */
.L_x_1747:
        /* <DEDUP_REMOVED lines=11> */
.L_x_1906:
        /* <DEDUP_REMOVED lines=10> */
.L_x_1752:
[----:B------:R-:W2:Y:S02]  /*28280*/  LDL R2, [R1+0x14] ;  /* 0x0000140001027983 */ /* 0x000ea40000100800 */
[----:B--2---:R-:W-:-:S13]  /*28290*/  LOP3.LUT P0, RZ, R2, 0x40, RZ, 0xc0, !PT ;  /* 0x0000004002ff7812 */ /* 0x004fda000780c0ff */
[----:B------:R-:W-:Y:S05]  /*282a0*/  @P0 BRA `(.L_x_1753) ;  /* 0x0000000000040947 */ /* 0x000fea0003800000 */
[----:B------:R-:W-:Y:S01]  /*282b0*/  BPT.TRAP 0x1 ;  /* 0x000000040000795c */ /* 0x000fe20000300000 */
.L_x_1753:
[----:B------:R-:W2:Y:S01]  /*282c0*/  LDL.LU R8, [R1+0x4] ;  /* 0x0000040001087983 */ /* 0x000ea20000300800 */
[----:B------:R-:W-:-:S03]  /*282d0*/  MOV R5, 0x400 ;  /* 0x0000040000057802 */ /* 0x000fc60000000f00 */
[----:B------:R-:W3:Y:S01]  /*282e0*/  LDL R2, [R1] ;  /* 0x0000000001027983 */ /* 0x000ee20000100800 */
        /* <DEDUP_REMOVED lines=34> */
.L_x_1750:
[----:B------:R-:W-:Y:S05]  /*28510*/  BSYNC B0 ;  /* 0x0000000000007941 */ /* 0x000fea0003800000 */
.L_x_1749:
        /* <DEDUP_REMOVED lines=9> */
.L_x_1702:
[----:B------:R-:W-:Y:S05]  /*285b0*/  BSYNC B6 ;  /* 0x0000000000067941 */ /* 0x000fea0003800000 */
.L_x_1700:
[----:B------:R-:W-:-:S03]  /*285c0*/  UMOV UR4, 0xffffffff ;  /* 0xffffffff00047882 */ /* 0x000fc60000000000 */
[----:B------:R-:W-:Y:S05]  /*285d0*/  BRA.DIV UR4, `(.L_x_1754) ;  /* 0x0000002e04e47947 */ /* 0x000fea000b800000 */
[----:B------:R0:W0:Y:S04]  /*285e0*/  SHFL.IDX PT, R4, R16, RZ, 0x1f ;  /* 0x00001fff10047589 */ /* 0x00002800000e0000 */
[----:B------:R-:W0:Y:S02]  /*285f0*/  SHFL.IDX PT, R16, R16, 0x1, 0x1f ;  /* 0x00201f0010107f89 */ /* 0x000e2400000e0000 */
.L_x_1910:
[----:B----4-:R-:W1:Y:S01]  /*28600*/  S2R R0, SR_TID.X ;  /* 0x0000000000007919 */ /* 0x010e620000002100 */
[----:B------:R-:W-:Y:S01]  /*28610*/  ULDC UR4, c[0x0][0xc14] ;  /* 0x0003050000047ab9 */ /* 0x000fe20000000800 */
[----:B------:R-:W-:Y:S01]  /*28620*/  BSSY B0, `(.L_x_1755) ;  /* 0x000000c000007945 */ /* 0x000fe20003800000 */
[----:B------:R-:W-:Y:S01]  /*28630*/  IMAD.MOV.U32 R17, RZ, RZ, RZ ;  /* 0x000000ffff117224 */ /* 0x000fe200078e00ff */
[----:B-12---:R-:W-:Y:S01]  /*28640*/  LOP3.LUT R7, R0, 0x1f, RZ, 0xc0, !PT ;  /* 0x0000001f00077812 */ /* 0x006fe200078ec0ff */
        /* <DEDUP_REMOVED lines=9> */
.L_x_1756:
[----:B------:R-:W-:Y:S05]  /*286e0*/  BSYNC B0 ;  /* 0x0000000000007941 */ /* 0x000fea0003800000 */
.L_x_1755:
[----:B------:R-:W-:-:S03]  /*286f0*/  UMOV UR4, 0xffffffff ;  /* 0xffffffff00047882 */ /* 0x000fc60000000000 */
[----:B------:R-:W-:Y:S05]  /*28700*/  BRA.DIV UR4, `(.L_x_1757) ;  /* 0x0000002e04e47947 */ /* 0x000fea000b800000 */
        /* <DEDUP_REMOVED lines=9> */
[----:B-1----:R-:W-:-:S05]  /*287a0*/  IMAD.IADD R3, R13, 0x1, R14 ;  /* 0x000000010d037824 */ /* 0x002fca00078e020e */
[----:B------:R-:W0:Y:S02]  /*287b0*/  SHFL.UP PT, R14, R3, 0x4, RZ ;  /* 0x04800000030e7989 */ /* 0x000e2400000e00ff */
[----:B0-----:R-:W-:Y:S02]  /*287c0*/  SEL R14, R14, RZ, P0 ;  /* 0x000000ff0e0e7207 */ /* 0x001fe40000000000 */
[----:B------:R-:W-:-:S03]  /*287d0*/  ISETP.GE.U32.AND P0, PT, R7, 0x10, PT ;  /* 0x000000100700780c */ /* 0x000fc60003f06070 */
[----:B------:R-:W-:-:S05]  /*287e0*/  IMAD.IADD R5, R3, 0x1, R14 ;  /* 0x0000000103057824 */ /* 0x000fca00078e020e */
[----:B------:R-:W3:Y:S02]  /*287f0*/  SHFL.UP PT, R14, R5, 0x8, RZ ;  /* 0x05000000050e7989 */ /* 0x000ee400000e00ff */
[----:B---3--:R-:W-:-:S05]  /*28800*/  SEL R6, R14, RZ, P1 ;  /* 0x000000ff0e067207 */ /* 0x008fca0000800000 */
[----:B------:R-:W-:-:S05]  /*28810*/  IMAD.IADD R6, R5, 0x1, R6 ;  /* 0x0000000105067824 */ /* 0x000fca00078e0206 */
[----:B------:R-:W0:Y:S02]  /*28820*/  SHFL.UP PT, R14, R6, 0x10, RZ ;  /* 0x06000000060e7989 */ /* 0x000e2400000e00ff */
[----:B0-----:R-:W-:-:S05]  /*28830*/  SEL R7, R14, RZ, P0 ;  /* 0x000000ff0e077207 */ /* 0x001fca0000000000 */
[----:B------:R-:W-:-:S05]  /*28840*/  IMAD.IADD R2, R6, 0x1, R7 ;  /* 0x0000000106027824 */ /* 0x000fca00078e0207 */
[----:B------:R0:W1:Y:S02]  /*28850*/  SHFL.IDX PT, R14, R2, 0x1f, 0x1f ;  /* 0x03e01f00020e7f89 */ /* 0x00006400000e0000 */
.L_x_1918:
[----:B------:R-:W-:Y:S02]  /*28860*/  ULDC UR4, c[0x0][0xc10] ;  /* 0x0003040000047ab9 */ /* 0x000fe40000000800 */
[----:B------:R-:W-:-:S04]  /*28870*/  IMAD.U32 R5, RZ, RZ, UR4 ;  /* 0x00000004ff057e24 */ /* 0x000fc8000f8e00ff */
[----:B-1----:R-:W-:-:S04]  /*28880*/  IMAD R3, R14, R5, RZ ;  /* 0x000000050e037224 */ /* 0x002fc800078e02ff */
[----:B------:R-:W-:-:S05]  /*28890*/  IMAD.IADD R16, R16, 0x1, R3 ;  /* 0x0000000110107824 */ /* 0x000fca00078e0203 */
[----:B------:R-:W-:-:S13]  /*288a0*/  ISETP.GT.AND P0, PT, R16, R4, PT ;  /* 0x000000041000720c */ /* 0x000fda0003f04270 */
[----:B------:R-:W-:Y:S05]  /*288b0*/  @P0 BRA `(.L_x_1758) ;  /* 0x0000000000b80947 */ /* 0x000fea0003800000 */
[----:B------:R-:W1:Y:S02]  /*288c0*/  LDC R0, c[0x0][0xc14] ;  /* 0x00030500ff007b82 */ /* 0x000e640000000800 */
.L_x_1763:
        /* <DEDUP_REMOVED lines=15> */
.L_x_1761:
[----:B------:R-:W-:Y:S05]  /*289c0*/  BSYNC B0 ;  /* 0x0000000000007941 */ /* 0x000fea0003800000 */
.L_x_1760:
        /* <DEDUP_REMOVED lines=11> */
[----:B0-----:R-:W-:-:S05]  /*28a80*/  IMAD.IADD R3, R13, 0x1, R14 ;  /* 0x000000010d037824 */ /* 0x001fca00078e020e */
        /* <DEDUP_REMOVED lines=11> */
.L_x_1926:
[----:B------:R-:W-:Y:S02]  /*28b40*/  ULDC UR4, c[0x0][0xc10] ;  /* 0x0003040000047ab9 */ /* 0x000fe40000000800 */
[----:B------:R-:W-:-:S04]  /*28b50*/  IMAD.U32 R5, RZ, RZ, UR4 ;  /* 0x00000004ff057e24 */ /* 0x000fc8000f8e00ff */
[----:B-1----:R-:W-:-:S04]  /*28b60*/  IMAD R3, R14, R5, RZ ;  /* 0x000000050e037224 */ /* 0x002fc800078e02ff */
[----:B------:R-:W-:-:S05]  /*28b70*/  IMAD.IADD R16, R3, 0x1, R16 ;  /* 0x0000000103107824 */ /* 0x000fca00078e0210 */
[----:B------:R-:W-:-:S13]  /*28b80*/  ISETP.GT.AND P0, PT, R16, R4, PT ;  /* 0x000000041000720c */ /* 0x000fda0003f04270 */
[----:B------:R-:W-:Y:S05]  /*28b90*/  @!P0 BRA `(.L_x_1763) ;  /* 0xfffffffc004c8947 */ /* 0x000fea000383ffff */
.L_x_1758:
        /* <DEDUP_REMOVED lines=8> */
.L_x_1930:
[----:B------:R-:W-:Y:S01]  /*28c20*/  ISETP.NE.AND P0, PT, R3, RZ, PT ;  /* 0x000000ff0300720c */ /* 0x000fe20003f05270 */
[----:B------:R-:W-:-:S12]  /*28c30*/  IMAD.MOV.U32 R7, RZ, RZ, RZ ;  /* 0x000000ffff077224 */ /* 0x000fd800078e00ff */
[----:B------:R-:W-:Y:S05]  /*28c40*/  @!P0 BRA `(.L_x_1765) ;  /* 0x0000000000108947 */ /* 0x000fea0003800000 */
[----:B------:R-:W-:Y:S01]  /*28c50*/  UMOV UR4, 0xffffffff ;  /* 0xffffffff00047882 */ /* 0x000fe20000000000 */
[----:B------:R-:W-:Y:S02]  /*28c60*/  VIADD R12, R6, 0xffffffff ;  /* 0xffffffff060c7836 */ /* 0x000fe40000000000 */
[----:B------:R-:W-:Y:S05]  /*28c70*/  BRA.DIV UR4, `(.L_x_1766) ;  /* 0x0000003204707947 */ /* 0x000fea000b800000 */
[----:B------:R3:W4:Y:S02]  /*28c80*/  SHFL.IDX PT, R7, R2, R12, 0x1f ;  /* 0x00001f0c02077589 */ /* 0x00072400000e0000 */
.L_x_1765:
[----:B0--3--:R-:W0:Y:S01]  /*28c90*/  LDC.64 R2, c[0x0][0xc68] ;  /* 0x00031a00ff027b82 */ /* 0x009e220000000a00 */
[----:B------:R-:W-:Y:S01]  /*28ca0*/  IMAD.IADD R19, R6, 0x1, R19 ;  /* 0x0000000106137824 */ /* 0x000fe200078e0213 */
[----:B------:R-:W-:-:S03]  /*28cb0*/  ULDC.64 UR4, c[0x0][0x208] ;  /* 0x0000820000047ab9 */ /* 0x000fc60000000a00 */
[----:B0-----:R-:W-:-:S05]  /*28cc0*/  IMAD.WIDE R2, R19, 0x4, R2 ;  /* 0x0000000413027825 */ /* 0x001fca00078e0202 */
[----:B------:R-:W1:Y:S01]  /*28cd0*/  LDG.E R9, desc[UR4][R2.64] ;  /* 0x0000000402097981 */ /* 0x000e62000c1e1900 */
[----:B----4-:R-:W-:Y:S02]  /*28ce0*/  IMAD R16, R7, R5, R16 ;  /* 0x0000000507107224 */ /* 0x010fe400078e0210 */
[----:B-12---:R-:W-:-:S05]  /*28cf0*/  IMAD R6, R17, R9, RZ ;  /* 0x0000000911067224 */ /* 0x006fca00078e02ff */
[----:B------:R-:W-:-:S04]  /*28d00*/  IABS R8, R6 ;  /* 0x0000000600087213 */ /* 0x000fc80000000000 */
[----:B------:R-:W0:Y:S08]  /*28d10*/  I2F.RP R11, R8 ;  /* 0x00000008000b7306 */ /* 0x000e300000209400 */
[----:B0-----:R-:W0:Y:S02]  /*28d20*/  MUFU.RCP R11, R11 ;  /* 0x0000000b000b7308 */ /* 0x001e240000001000 */
[----:B0-----:R-:W-:-:S06]  /*28d30*/  VIADD R12, R11, 0xffffffe ;  /* 0x0ffffffe0b0c7836 */ /* 0x001fcc0000000000 */
[----:B------:R-:W0:Y:S02]  /*28d40*/  F2I.FTZ.U32.TRUNC.NTZ R3, R12 ;  /* 0x0000000c00037305 */ /* 0x000e24000021f000 */
[----:B0-----:R-:W-:-:S04]  /*28d50*/  IMAD.MOV R2, RZ, RZ, -R3 ;  /* 0x000000ffff027224 */ /* 0x001fc800078e0a03 */
[----:B------:R-:W-:Y:S02]  /*28d60*/  IMAD R10, R2, R8, RZ ;  /* 0x00000008020a7224 */ /* 0x000fe400078e02ff */
[----:B------:R-:W-:-:S04]  /*28d70*/  IMAD.MOV.U32 R2, RZ, RZ, RZ ;  /* 0x000000ffff027224 */ /* 0x000fc800078e00ff */
[----:B------:R-:W-:-:S04]  /*28d80*/  IMAD.HI.U32 R10, R3, R10, R2 ;  /* 0x0000000a030a7227 */ /* 0x000fc800078e0002 */
[----:B------:R-:W-:Y:S01]  /*28d90*/  IMAD.IADD R2, R4, 0x1, -R16 ;  /* 0x0000000104027824 */ /* 0x000fe200078e0a10 */
[----:B------:R-:W-:-:S04]  /*28da0*/  IABS R4, R6 ;  /* 0x0000000600047213 */ /* 0x000fc80000000000 */
[----:B------:R-:W-:Y:S01]  /*28db0*/  IABS R3, R2 ;  /* 0x0000000200037213 */ /* 0x000fe20000000000 */
[----:B------:R-:W-:-:S04]  /*28dc0*/  IMAD.MOV R4, RZ, RZ, -R4 ;  /* 0x000000ffff047224 */ /* 0x000fc800078e0a04 */
        /* <DEDUP_REMOVED lines=17> */
[----:B------:R-:W-:-:S04]  /*28ee0*/  VIADDMNMX R9, R8, R5, R9, PT ;  /* 0x0000000508097246 */ /* 0x000fc80003800109 */
        /* <DEDUP_REMOVED lines=8> */
[----:B------:R-:W-:Y:S01]  /*28f70*/  IMAD.HI.U32 R11, R3, R11, R2 ;  /* 0x0000000b030b7227 */ /* 0x000fe200078e0002 */
[----:B------:R-:W-:Y:S02]  /*28f80*/  IABS R2, R4 ;  /* 0x0000000400027213 */ /* 0x000fe40000000000 */
[----:B------:R-:W-:-:S03]  /*28f90*/  IABS R3, R9 ;  /* 0x0000000900037213 */ /* 0x000fc60000000000 */
[----:B------:R-:W-:-:S04]  /*28fa0*/  IMAD.HI.U32 R11, R11, R2, RZ ;  /* 0x000000020b0b7227 */ /* 0x000fc800078e00ff */
[----:B------:R-:W-:-:S04]  /*28fb0*/  IMAD.MOV R3, RZ, RZ, -R3 ;  /* 0x000000ffff037224 */ /* 0x000fc800078e0a03 */
[----:B------:R-:W-:-:S05]  /*28fc0*/  IMAD R2, R11, R3, R2 ;  /* 0x000000030b027224 */ /* 0x000fca00078e0202 */
[----:B------:R-:W-:-:S13]  /*28fd0*/  ISETP.GT.U32.AND P0, PT, R5, R2, PT ;  /* 0x000000020500720c */ /* 0x000fda0003f04070 */
[----:B------:R-:W-:Y:S02]  /*28fe0*/  @!P0 IMAD.IADD R2, R2, 0x1, -R5 ;  /* 0x0000000102028824 */ /* 0x000fe400078e0a05 */
[----:B------:R-:W-:-:S03]  /*28ff0*/  @!P0 VIADD R11, R11, 0x1 ;  /* 0x000000010b0b8836 */ /* 0x000fc60000000000 */
[----:B------:R-:W-:Y:S02]  /*29000*/  ISETP.GE.U32.AND P0, PT, R2, R5, PT ;  /* 0x000000050200720c */ /* 0x000fe40003f06070 */
[C---:B------:R-:W-:Y:S01]  /*29010*/  LOP3.LUT R2, R4.reuse, R9, RZ, 0x3c, !PT ;  /* 0x0000000904027212 */ /* 0x040fe200078e3cff */
[----:B------:R-:W-:-:S10]  /*29020*/  IMAD.IADD R4, R4, 0x1, R7 ;  /* 0x0000000104047824 */ /* 0x000fd400078e0207 */
        /* <DEDUP_REMOVED lines=10> */
.L_x_1759:
[----:B------:R-:W-:Y:S01]  /*290d0*/  UMOV UR4, URZ ;  /* 0x0000003f00047c82 */ /* 0x000fe20008000000 */
[----:B------:R-:W-:Y:S01]  /*290e0*/  UMOV UR5, URZ ;  /* 0x0000003f00057c82 */ /* 0x000fe20008000000 */
[----:B------:R-:W-:Y:S01]  /*290f0*/  ULDC UR6, c[0x0][0xc14] ;  /* 0x0003050000067ab9 */ /* 0x000fe20000000800 */
[----:B------:R-:W-:Y:S02]  /*29100*/  IMAD.MOV.U32 R16, RZ, RZ, R4 ;  /* 0x000000ffff107224 */ /* 0x000fe400078e0004 */
[----:B------:R-:W-:Y:S02]  /*29110*/  IMAD.U32 R17, RZ, RZ, UR4 ;  /* 0x00000004ff117e24 */ /* 0x000fe4000f8e00ff */
[----:B------:R-:W-:Y:S02]  /*29120*/  IMAD.U32 R18, RZ, RZ, UR5 ;  /* 0x00000005ff127e24 */ /* 0x000fe4000f8e00ff */
[----:B------:R-:W-:-:S07]  /*29130*/  IMAD.U32 R19, RZ, RZ, UR6 ;  /* 0x00000006ff137e24 */ /* 0x000fce000f8e00ff */
.L_x_1767:
        /* <DEDUP_REMOVED lines=12> */
.L_x_1661:
        /* <DEDUP_REMOVED lines=12> */
.L_x_1933:
[----:B------:R-:W-:Y:S05]  /*292c0*/  BSYNC B0 ;  /* 0x0000000000007941 */ /* 0x000fea0003800000 */
.L_x_1769:
[----:B------:R-:W-:-:S03]  /*292d0*/  UMOV UR4, 0xffffffff ;  /* 0xffffffff00047882 */ /* 0x000fc60000000000 */
[----:B------:R-:W-:Y:S05]  /*292e0*/  BRA.DIV UR4, `(.L_x_1771) ;  /* 0x0000002e04107947 */ /* 0x000fea000b800000 */
[----:B------:R-:W2:Y:S02]  /*292f0*/  S2R R2, SR_TID.X ;  /* 0x0000000000027919 */ /* 0x000ea40000002100 */
[----:B--2---:R-:W-:-:S04]  /*29300*/  SHF.R.U32.HI R2, RZ, 0x5, R2 ;  /* 0x00000005ff027819 */ /* 0x004fc80000011602 */
[----:B------:R-:W-:-:S05]  /*29310*/  LOP3.LUT R2, R2, 0x3, RZ, 0xc0, !PT ;  /* 0x0000000302027812 */ /* 0x000fca00078ec0ff */
[----:B------:R2:W3:Y:S02]  /*29320*/  SHFL.IDX PT, R14, R2, RZ, 0x1f ;  /* 0x00001fff020e7589 */ /* 0x0004e400000e0000 */
.L_x_1936:
[----:B---3--:R-:W-:-:S13]  /*29330*/  ISETP.NE.AND P0, PT, R14, RZ, PT ;  /* 0x000000ff0e00720c */ /* 0x008fda0003f05270 */
[----:B------:R-:W-:Y:S05]  /*29340*/  @P0 BRA `(.L_x_1340) ;  /* 0x00000000009c0947 */ /* 0x000fea0003800000 */
[----:B------:R-:W-:-:S03]  /*29350*/  UMOV UR4, 0xffffffff ;  /* 0xffffffff00047882 */ /* 0x000fc60000000000 */
[----:B------:R-:W-:Y:S05]  /*29360*/  BRA.DIV UR4, `(.L_x_1772) ;  /* 0x0000002e04247947 */ /* 0x000fea000b800000 */
[----:B------:R-:W-:-:S13]  /*29370*/  ELECT P6, URZ, PT ;  /* 0x00000000003f782f */ /* 0x000fda00038c0000 */
.L_x_1939:
        /* <DEDUP_REMOVED lines=8> */
.L_x_1773:
        /* <DEDUP_REMOVED lines=14> */
.L_x_1940:
[----:B------:R-:W2:Y:S02]  /*294e0*/  SYNCS.PHASECHK.TRANS64.TRYWAIT P0, [R7+URZ], R2 ;  /* 0x00000002070075a7 */ /* 0x000ea4000800017f */
[----:B--2---:R-:W-:Y:S05]  /*294f0*/  @!P0 BRA `(.L_x_1775) ;  /* 0x0000002800f48947 */ /* 0x004fea0003800000 */
.L_x_1941:
[----:B------:R-:W-:Y:S05]  /*29500*/  @!P2 BRA `(.L_x_1776) ;  /* 0x000000000004a947 */ /* 0x000fea0003800000 */
[----:B------:R-:W-:Y:S01]  /*29510*/  BPT.TRAP 0x1 ;  /* 0x000000040000795c */ /* 0x000fe20000300000 */
.L_x_1776:
[----:B------:R-:W3:Y:S01]  /*29520*/  LDL.LU R4, [R1] ;  /* 0x0000000001047983 */ /* 0x000ee20000300800 */
[----:B------:R-:W-:-:S04]  /*29530*/  VIADD R0, R0, 0x30860 ;  /* 0x0003086000007836 */ /* 0x000fc80000000000 */
[----:B---3--:R-:W-:-:S04]  /*29540*/  IMAD R4, R4, 0x8, R0 ;  /* 0x0000000804047824 */ /* 0x008fc800078e0200 */
[----:B------:R-:W3:Y:S02]  /*29550*/  SYNCS.PHASECHK.TRANS64.TRYWAIT P0, [R4+URZ], R5 ;  /* 0x00000005040075a7 */ /* 0x000ee4000800017f */
[----:B---3--:R-:W-:Y:S05]  /*29560*/  @!P0 BRA `(.L_x_1777) ;  /* 0x0000002800ec8947 */ /* 0x008fea0003800000 */
.L_x_1942:
[----:B------:R-:W-:-:S07]  /*29570*/  IMAD R3, R3, 0x8, R0 ;  /* 0x0000000803037824 */ /* 0x000fce00078e0200 */
.L_x_1778:
[----:B----4-:R4:W0:Y:S02]  /*29580*/  SYNCS.PHASECHK.TRANS64.TRYWAIT P0, [R3+URZ], R2 ;  /* 0x00000002030075a7 */ /* 0x010824000800017f */
[----:B0-----:R-:W-:Y:S05]  /*29590*/  @!P0 NANOSLEEP.SYNCS 0x989680 ;  /* 0x009896800000895d */ /* 0x001fea0003900000 */
[----:B------:R-:W0:Y:S02]  /*295a0*/  @!P0 SYNCS.PHASECHK.TRANS64 P0, [R3+URZ], R2 ;  /* 0x00000002030085a7 */ /* 0x000e24000800007f */
[----:B0-----:R-:W-:Y:S05]  /*295b0*/  @!P0 BRA `(.L_x_1778) ;  /* 0xfffffffc00f08947 */ /* 0x001fea000383ffff */
.L_x_1340:
[----:B------:R-:W-:Y:S05]  /*295c0*/  BSYNC B7 ;  /* 0x0000000000077941 */ /* 0x000fea0003800000 */
.L_x_1337:
[----:B------:R-:W-:Y:S05]  /*295d0*/  EXIT ;  /* 0x000000000000794d */ /* 0x000fea0003800000 */
.L_x_1366:
[----:B0-----:R0:W1:Y:S02]  /*295e0*/  SYNCS.PHASECHK.TRANS64.TRYWAIT P5, [R98+URZ+0x30890], R109 ;  /* 0x0308906d620075a7 */ /* 0x00106400080a017f */
[----:B-1----:R-:W-:Y:S05]  /*295f0*/  @!P5 NANOSLEEP.SYNCS 0x989680 ;  /* 0x009896800000d95d */ /* 0x002fea0003900000 */
[----:B------:R-:W1:Y:S02]  /*29600*/  @!P5 SYNCS.PHASECHK.TRANS64 P5, [R98+URZ+0x30890], R109 ;  /* 0x0308906d6200d5a7 */ /* 0x000e6400080a007f */
[----:B-1----:R-:W-:Y:S05]  /*29610*/  @!P5 BRA `(.L_x_1366) ;  /* 0xfffffffc00f0d947 */ /* 0x002fea000383ffff */
[----:B------:R-:W-:Y:S05]  /*29620*/  BRA `(.L_x_1779) ;  /* 0xfffffda000647947 */ /* 0x000fea000383ffff */
.L_x_1404:
[----:B-1----:R1:W3:Y:S02]  /*29630*/  SYNCS.PHASECHK.TRANS64.TRYWAIT P5, [R98+URZ+0x30890], R109 ;  /* 0x0308906d620075a7 */ /* 0x0022e400080a017f */
[----:B---3--:R-:W-:Y:S05]  /*29640*/  @!P5 NANOSLEEP.SYNCS 0x989680 ;  /* 0x009896800000d95d */ /* 0x008fea0003900000 */
[----:B------:R-:W3:Y:S02]  /*29650*/  @!P5 SYNCS.PHASECHK.TRANS64 P5, [R98+URZ+0x30890], R109 ;  /* 0x0308906d6200d5a7 */ /* 0x000ee400080a007f */
[----:B---3--:R-:W-:Y:S05]  /*29660*/  @!P5 BRA `(.L_x_1404) ;  /* 0xfffffffc00f0d947 */ /* 0x008fea000383ffff */
[----:B------:R-:W-:Y:S05]  /*29670*/  BRA `(.L_x_1780) ;  /* 0xfffffdc400e47947 */ /* 0x000fea000383ffff */
.L_x_1421:
[----:B0-----:R0:W1:Y:S02]  /*29680*/  SYNCS.PHASECHK.TRANS64.TRYWAIT P0, [R98+URZ+0x30890], R109 ;  /* 0x0308906d620075a7 */ /* 0x001064000800017f */
[----:B-1----:R-:W-:Y:S05]  /*29690*/  @!P0 NANOSLEEP.SYNCS 0x989680 ;  /* 0x009896800000895d */ /* 0x002fea0003900000 */
[----:B------:R-:W1:Y:S02]  /*296a0*/  @!P0 SYNCS.PHASECHK.TRANS64 P0, [R98+URZ+0x30890], R109 ;  /* 0x0308906d620085a7 */ /* 0x000e64000800007f */
[----:B-1----:R-:W-:Y:S05]  /*296b0*/  @!P0 BRA `(.L_x_1421) ;  /* 0xfffffffc00f08947 */ /* 0x002fea000383ffff */
[----:B------:R-:W-:Y:S05]  /*296c0*/  BRA `(.L_x_1781) ;  /* 0xfffffde800987947 */ /* 0x000fea000383ffff */
.L_x_1427:
[----:B-1----:R1:W2:Y:S02]  /*296d0*/  SYNCS.PHASECHK.TRANS64.TRYWAIT P1, [R98+URZ+0x308b0], R109 ;  /* 0x0308b06d620075a7 */ /* 0x0022a4000802017f */
[----:B--2---:R-:W-:Y:S05]  /*296e0*/  @!P1 NANOSLEEP.SYNCS 0x989680 ;  /* 0x009896800000995d */ /* 0x004fea0003900000 */
[----:B------:R-:W2:Y:S02]  /*296f0*/  @!P1 SYNCS.PHASECHK.TRANS64 P1, [R98+URZ+0x308b0], R109 ;  /* 0x0308b06d620095a7 */ /* 0x000ea4000802007f */
[----:B--2---:R-:W-:Y:S05]  /*29700*/  @!P1 BRA `(.L_x_1427) ;  /* 0xfffffffc00f09947 */ /* 0x004fea000383ffff */
[----:B------:R-:W-:Y:S05]  /*29710*/  BRA `(.L_x_1782) ;  /* 0xfffffdec007c7947 */ /* 0x000fea000383ffff */
.L_x_1463:
[----:B------:R-:W-:Y:S01]  /*29720*/  BSSY B1, `(.L_x_1783) ;  /* 0x0000008000017945 */ /* 0x000fe20003800000 */
[----:B------:R-:W-:Y:S02]  /*29730*/  IMAD.MOV.U32 R13, RZ, RZ, R23 ;  /* 0x000000ffff0d7224 */ /* 0x000fe400078e0017 */
[----:B------:R-:W-:Y:S02]  /*29740*/  IMAD.MOV.U32 R12, RZ, RZ, RZ ;  /* 0x000000ffff0c7224 */ /* 0x000fe400078e00ff */
[----:B------:R-:W-:Y:S02]  /*29750*/  IMAD.MOV.U32 R11, RZ, RZ, 0x181f ;  /* 0x0000181fff0b7424 */ /* 0x000fe400078e00ff */
[----:B------:R-:W-:-:S07]  /*29760*/  IMAD.MOV.U32 R15, RZ, RZ, -0x1 ;  /* 0xffffffffff0f7424 */ /* 0x000fce00078e00ff */
[----:B-----5:R-:W-:Y:S05]  /*29770*/  WARPSYNC.COLLECTIVE R15, `(.L_x_1784) ;  /* 0x000000000f087348 */ /* 0x020fea0003c00000 */
[----:B------:R0:W1:Y:S02]  /*29780*/  SHFL.IDX P6, R14, R13, R12, R11 ;  /* 0x0000000c0d0e7389 */ /* 0x00006400000c000b */
[----:B01---5:R-:W-:Y:S01]  /*29790*/  ENDCOLLECTIVE ;  /* 0x000000000000791b */ /* 0x023fe20003800000 */
.L_x_1784:
[----:B------:R-:W-:Y:S05]  /*297a0*/  BSYNC B1 ;  /* 0x0000000000017941 */ /* 0x000fea0003800000 */
.L_x_1783:
[----:B------:R-:W-:Y:S05]  /*297b0*/  BRA `(.L_x_1785) ;  /* 0xfffffe14007c7947 */ /* 0x000fea000383ffff */
.L_x_1464:
        /* <DEDUP_REMOVED lines=8> */
.L_x_1787:
[----:B------:R-:W-:Y:S05]  /*29840*/  BSYNC B1 ;  /* 0x0000000000017941 */ /* 0x000fea0003800000 */
.L_x_1786:
[----:B------:R-:W-:Y:S05]  /*29850*/  BRA `(.L_x_1788) ;  /* 0xfffffe14005c7947 */ /* 0x000fea000383ffff */
.L_x_1465:
        /* <DEDUP_REMOVED lines=8> */
.L_x_1790:
[----:B------:R-:W-:Y:S05]  /*298e0*/  BSYNC B1 ;  /* 0x0000000000017941 */ /* 0x000fea0003800000 */
.L_x_1789:
[----:B------:R-:W-:Y:S05]  /*298f0*/  BRA `(.L_x_1791) ;  /* 0xfffffe14003c7947 */ /* 0x000fea000383ffff */
.L_x_1466:
        /* <DEDUP_REMOVED lines=8> */
.L_x_1793:
[----:B------:R-:W-:Y:S05]  /*29980*/  BSYNC B1 ;  /* 0x0000000000017941 */ /* 0x000fea0003800000 */
.L_x_1792:
[----:B------:R-:W-:Y:S05]  /*29990*/  BRA `(.L_x_1794) ;  /* 0xfffffe14001c7947 */ /* 0x000fea000383ffff */
.L_x_1467:
[----:B------:R-:W-:Y:S01]  /*299a0*/  BSSY B1, `(.L_x_1795) ;  /* 0x0000008000017945 */ /* 0x000fe20003800000 */
[----:B------:R-:W-:Y:S02]  /*299b0*/  IMAD.MOV.U32 R13, RZ, RZ, R23 ;  /* 0x000000ffff0d7224 */ /* 0x000fe400078e0017 */
[----:B------:R-:W-:Y:S02]  /*299c0*/  IMAD.MOV.U32 R12, RZ, RZ, 0x1 ;  /* 0x00000001ff0c7424 */ /* 0x000fe400078e00ff */
[----:B------:R-:W-:Y:S02]  /*299d0*/  IMAD.MOV.U32 R11, RZ, RZ, 0x181f ;  /* 0x0000181fff0b7424 */ /* 0x000fe400078e00ff */
[----:B------:R-:W-:-:S07]  /*299e0*/  IMAD.MOV.U32 R15, RZ, RZ, -0x1 ;  /* 0xffffffffff0f7424 */ /* 0x000fce00078e00ff */
[----:B-----5:R-:W-:Y:S05]  /*299f0*/  WARPSYNC.COLLECTIVE R15, `(.L_x_1796) ;  /* 0x000000000f087348 */ /* 0x020fea0003c00000 */
[----:B------:R0:W1:Y:S02]  /*29a00*/  SHFL.IDX P6, R14, R13, R12, R11 ;  /* 0x0000000c0d0e7389 */ /* 0x00006400000c000b */
[----:B01---5:R-:W-:Y:S01]  /*29a10*/  ENDCOLLECTIVE ;  /* 0x000000000000791b */ /* 0x023fe20003800000 */
.L_x_1796:
[----:B------:R-:W-:Y:S05]  /*29a20*/  BSYNC B1 ;  /* 0x0000000000017941 */ /* 0x000fea0003800000 */
.L_x_1795:
[----:B------:R-:W-:Y:S05]  /*29a30*/  BRA `(.L_x_1797) ;  /* 0xfffffe1000fc7947 */ /* 0x000fea000383ffff */
.L_x_1468:
        /* <DEDUP_REMOVED lines=8> */
.L_x_1799:
[----:B------:R-:W-:Y:S05]  /*29ac0*/  BSYNC B1 ;  /* 0x0000000000017941 */ /* 0x000fea0003800000 */
.L_x_1798:
[----:B------:R-:W-:Y:S05]  /*29ad0*/  BRA `(.L_x_1800) ;  /* 0xfffffe1000dc7947 */ /* 0x000fea000383ffff */
.L_x_1469:
        /* <DEDUP_REMOVED lines=8> */
.L_x_1802:
[----:B------:R-:W-:Y:S05]  /*29b60*/  BSYNC B1 ;  /* 0x0000000000017941 */ /* 0x000fea0003800000 */
.L_x_1801:
[----:B------:R-:W-:Y:S05]  /*29b70*/  BRA `(.L_x_1803) ;  /* 0xfffffe1000bc7947 */ /* 0x000fea000383ffff */
.L_x_1470:
        /* <DEDUP_REMOVED lines=8> */
.L_x_1805:
[----:B------:R-:W-:Y:S05]  /*29c00*/  BSYNC B1 ;  /* 0x0000000000017941 */ /* 0x000fea0003800000 */
.L_x_1804:
[----:B------:R-:W-:Y:S05]  /*29c10*/  BRA `(.L_x_1806) ;  /* 0xfffffe10009c7947 */ /* 0x000fea000383ffff */
.L_x_1471:
        /* <DEDUP_REMOVED lines=8> */
.L_x_1808:
[----:B------:R-:W-:Y:S05]  /*29ca0*/  BSYNC B1 ;  /* 0x0000000000017941 */ /* 0x000fea0003800000 */
.L_x_1807:
[----:B------:R-:W-:Y:S05]  /*29cb0*/  BRA `(.L_x_1809) ;  /* 0xfffffe10007c7947 */ /* 0x000fea000383ffff */
.L_x_1472:
        /* <DEDUP_REMOVED lines=8> */
.L_x_1811:
[----:B------:R-:W-:Y:S05]  /*29d40*/  BSYNC B1 ;  /* 0x0000000000017941 */ /* 0x000fea0003800000 */
.L_x_1810:
[----:B------:R-:W-:Y:S05]  /*29d50*/  BRA `(.L_x_1812) ;  /* 0xfffffe10005c7947 */ /* 0x000fea000383ffff */
.L_x_1473:
        /* <DEDUP_REMOVED lines=8> */
.L_x_1814:
[----:B------:R-:W-:Y:S05]  /*29de0*/  BSYNC B1 ;  /* 0x0000000000017941 */ /* 0x000fea0003800000 */
.L_x_1813:
[----:B------:R-:W-:Y:S05]  /*29df0*/  BRA `(.L_x_1815) ;  /* 0xfffffe10003c7947 */ /* 0x000fea000383ffff */
.L_x_1474:
        /* <DEDUP_REMOVED lines=8> */
.L_x_1817:
[----:B------:R-:W-:Y:S05]  /*29e80*/  BSYNC B1 ;  /* 0x0000000000017941 */ /* 0x000fea0003800000 */
.L_x_1816:
[----:B------:R-:W-:Y:S05]  /*29e90*/  BRA `(.L_x_1818) ;  /* 0xfffffe10001c7947 */ /* 0x000fea000383ffff */
.L_x_1475:
        /* <DEDUP_REMOVED lines=8> */
.L_x_1820:
[----:B------:R-:W-:Y:S05]  /*29f20*/  BSYNC B1 ;  /* 0x0000000000017941 */ /* 0x000fea0003800000 */
.L_x_1819:
[----:B------:R-:W-:Y:S05]  /*29f30*/  BRA `(.L_x_1821) ;  /* 0xfffffe0c00fc7947 */ /* 0x000fea000383ffff */
.L_x_1476:
        /* <DEDUP_REMOVED lines=8> */
.L_x_1823:
[----:B------:R-:W-:Y:S05]  /*29fc0*/  BSYNC B1 ;  /* 0x0000000000017941 */ /* 0x000fea0003800000 */
.L_x_1822:
[----:B------:R-:W-:Y:S05]  /*29fd0*/  BRA `(.L_x_1824) ;  /* 0xfffffe0c00e07947 */ /* 0x000fea000383ffff */
.L_x_1477:
        /* <DEDUP_REMOVED lines=8> */
.L_x_1826:
[----:B------:R-:W-:Y:S05]  /*2a060*/  BSYNC B1 ;  /* 0x0000000000017941 */ /* 0x000fea0003800000 */
.L_x_1825:
[----:B------:R-:W-:Y:S05]  /*2a070*/  BRA `(.L_x_1827) ;  /* 0xfffffe0c00c47947 */ /* 0x000fea000383ffff */
.L_x_1478:
        /* <DEDUP_REMOVED lines=8> */
.L_x_1829:
[----:B------:R-:W-:Y:S05]  /*2a100*/  BSYNC B1 ;  /* 0x0000000000017941 */ /* 0x000fea0003800000 */
.L_x_1828:
[----:B------:R-:W-:Y:S05]  /*2a110*/  BRA `(.L_x_1830) ;  /* 0xfffffe0c00a87947 */ /* 0x000fea000383ffff */
.L_x_1480:
[----:B0-----:R0:W1:Y:S02]  /*2a120*/  SYNCS.PHASECHK.TRANS64.TRYWAIT P4, [R16+URZ+0x30800], R97 ;  /* 0x03080061100075a7 */ /* 0x001064000808017f */
[----:B-1----:R-:W-:Y:S05]  /*2a130*/  @!P4 NANOSLEEP.SYNCS 0x989680 ;  /* 0x009896800000c95d */ /* 0x002fea0003900000 */
[----:B------:R-:W1:Y:S02]  /*2a140*/  @!P4 SYNCS.PHASECHK.TRANS64 P4, [R16+URZ+0x30800], R97 ;  /* 0x030800611000c5a7 */ /* 0x000e64000808007f */
[----:B-1----:R-:W-:Y:S05]  /*2a150*/  @!P4 BRA `(.L_x_1480) ;  /* 0xfffffffc00f0c947 */ /* 0x002fea000383ffff */
[----:B------:R-:W-:Y:S05]  /*2a160*/  BRA `(.L_x_1831) ;  /* 0xfffffe1000287947 */ /* 0x000fea000383ffff */
.L_x_1520:
        /* <DEDUP_REMOVED lines=8> */
.L_x_1833:
[----:B------:R-:W-:Y:S05]  /*2a1f0*/  BSYNC B1 ;  /* 0x0000000000017941 */ /* 0x000fea0003800000 */
.L_x_1832:
[----:B------:R-:W-:Y:S05]  /*2a200*/  BRA `(.L_x_1834) ;  /* 0xfffffe54005c7947 */ /* 0x000fea000383ffff */
.L_x_1521:
        /* <DEDUP_REMOVED lines=8> */
.L_x_1836:
[----:B------:R-:W-:Y:S05]  /*2a290*/  BSYNC B1 ;  /* 0x0000000000017941 */ /* 0x000fea0003800000 */
.L_x_1835:
[----:B------:R-:W-:Y:S05]  /*2a2a0*/  BRA `(.L_x_1837) ;  /* 0xfffffe54003c7947 */ /* 0x000fea000383ffff */
.L_x_1522:
        /* <DEDUP_REMOVED lines=8> */
.L_x_1839:
[----:B------:R-:W-:Y:S05]  /*2a330*/  BSYNC B1 ;  /* 0x0000000000017941 */ /* 0x000fea0003800000 */
.L_x_1838:
[----:B------:R-:W-:Y:S05]  /*2a340*/  BRA `(.L_x_1840) ;  /* 0xfffffe54001c7947 */ /* 0x000fea000383ffff */
.L_x_1523:
        /* <DEDUP_REMOVED lines=8> */
.L_x_1842:
[----:B------:R-:W-:Y:S05]  /*2a3d0*/  BSYNC B1 ;  /* 0x0000000000017941 */ /* 0x000fea0003800000 */
.L_x_1841:
[----:B------:R-:W-:Y:S05]  /*2a3e0*/  BRA `(.L_x_1843) ;  /* 0xfffffe5000fc7947 */ /* 0x000fea000383ffff */
.L_x_1524:
[----:B------:R-:W-:Y:S01]  /*2a3f0*/  BSSY B1, `(.L_x_1844) ;  /* 0x0000008000017945 */ /* 0x000fe20003800000 */
[----:B------:R-:W-:Y:S02]  /*2a400*/  IMAD.MOV.U32 R13, RZ, RZ, R9 ;  /* 0x000000ffff0d7224 */ /* 0x000fe400078e0009 */
[----:B------:R-:W-:Y:S02]  /*2a410*/  IMAD.MOV.U32 R12, RZ, RZ, 0x1 ;  /* 0x00000001ff0c7424 */ /* 0x000fe400078e00ff */
[----:B------:R-:W-:Y:S02]  /*2a420*/  IMAD.MOV.U32 R11, RZ, RZ, 0x181f ;  /* 0x0000181fff0b7424 */ /* 0x000fe400078e00ff */
[----:B------:R-:W-:-:S07]  /*2a430*/  IMAD.MOV.U32 R15, RZ, RZ, -0x1 ;  /* 0xffffffffff0f7424 */ /* 0x000fce00078e00ff */
[----:B------:R-:W-:Y:S05]  /*2a440*/  WARPSYNC.COLLECTIVE R15, `(.L_x_1845) ;  /* 0x000000000f087348 */ /* 0x000fea0003c00000 */
[----:B------:R0:W1:Y:S02]  /*2a450*/  SHFL.IDX P6, R14, R13, R12, R11 ;  /* 0x0000000c0d0e7389 */ /* 0x00006400000c000b */
[----:B01----:R-:W-:Y:S01]  /*2a460*/  ENDCOLLECTIVE ;  /* 0x000000000000791b */ /* 0x003fe20003800000 */
.L_x_1845:
[----:B------:R-:W-:Y:S05]  /*2a470*/  BSYNC B1 ;  /* 0x0000000000017941 */ /* 0x000fea0003800000 */
.L_x_1844:
[----:B------:R-:W-:Y:S05]  /*2a480*/  BRA `(.L_x_1846) ;  /* 0xfffffe5000dc7947 */ /* 0x000fea000383ffff */
.L_x_1525:
        /* <DEDUP_REMOVED lines=8> */
.L_x_1848:
[----:B------:R-:W-:Y:S05]  /*2a510*/  BSYNC B1 ;  /* 0x0000000000017941 */ /* 0x000fea0003800000 */
.L_x_1847:
[----:B------:R-:W-:Y:S05]  /*2a520*/  BRA `(.L_x_1849) ;  /* 0xfffffe5000bc7947 */ /* 0x000fea000383ffff */
.L_x_1526:
        /* <DEDUP_REMOVED lines=8> */
.L_x_1851:
[----:B------:R-:W-:Y:S05]  /*2a5b0*/  BSYNC B1 ;  /* 0x0000000000017941 */ /* 0x000fea0003800000 */
.L_x_1850:
[----:B------:R-:W-:Y:S05]  /*2a5c0*/  BRA `(.L_x_1852) ;  /* 0xfffffe50009c7947 */ /* 0x000fea000383ffff */
.L_x_1527:
        /* <DEDUP_REMOVED lines=8> */
.L_x_1854:
[----:B------:R-:W-:Y:S05]  /*2a650*/  BSYNC B1 ;  /* 0x0000000000017941 */ /* 0x000fea0003800000 */
.L_x_1853:
[----:B------:R-:W-:Y:S05]  /*2a660*/  BRA `(.L_x_1855) ;  /* 0xfffffe50007c7947 */ /* 0x000fea000383ffff */
.L_x_1528:
        /* <DEDUP_REMOVED lines=8> */
.L_x_1857:
[----:B------:R-:W-:Y:S05]  /*2a6f0*/  BSYNC B1 ;  /* 0x0000000000017941 */ /* 0x000fea0003800000 */
.L_x_1856:
[----:B------:R-:W-:Y:S05]  /*2a700*/  BRA `(.L_x_1858) ;  /* 0xfffffe50005c7947 */ /* 0x000fea000383ffff */
.L_x_1529:
        /* <DEDUP_REMOVED lines=8> */
.L_x_1860:
[----:B------:R-:W-:Y:S05]  /*2a790*/  BSYNC B1 ;  /* 0x0000000000017941 */ /* 0x000fea0003800000 */
.L_x_1859:
[----:B------:R-:W-:Y:S05]  /*2a7a0*/  BRA `(.L_x_1861) ;  /* 0xfffffe50003c7947 */ /* 0x000fea000383ffff */
.L_x_1530:
        /* <DEDUP_REMOVED lines=8> */
.L_x_1863:
[----:B------:R-:W-:Y:S05]  /*2a830*/  BSYNC B1 ;  /* 0x0000000000017941 */ /* 0x000fea0003800000 */
.L_x_1862:
[----:B------:R-:W-:Y:S05]  /*2a840*/  BRA `(.L_x_1864) ;  /* 0xfffffe50001c7947 */ /* 0x000fea000383ffff */
.L_x_1531:
        /* <DEDUP_REMOVED lines=8> */
.L_x_1866:
[----:B------:R-:W-:Y:S05]  /*2a8d0*/  BSYNC B1 ;  /* 0x0000000000017941 */ /* 0x000fea0003800000 */
.L_x_1865:
[----:B------:R-:W-:Y:S05]  /*2a8e0*/  BRA `(.L_x_1867) ;  /* 0xfffffe4c00fc7947 */ /* 0x000fea000383ffff */
.L_x_1532:
        /* <DEDUP_REMOVED lines=8> */
.L_x_1869:
[----:B------:R-:W-:Y:S05]  /*2a970*/  BSYNC B1 ;  /* 0x0000000000017941 */ /* 0x000fea0003800000 */
.L_x_1868:
[----:B------:R-:W-:Y:S05]  /*2a980*/  BRA `(.L_x_1870) ;  /* 0xfffffe4c00dc7947 */ /* 0x000fea000383ffff */
.L_x_1533:
        /* <DEDUP_REMOVED lines=8> */
.L_x_1872:
[----:B------:R-:W-:Y:S05]  /*2aa10*/  BSYNC B1 ;  /* 0x0000000000017941 */ /* 0x000fea0003800000 */
.L_x_1871:
[----:B------:R-:W-:Y:S05]  /*2aa20*/  BRA `(.L_x_1873) ;  /* 0xfffffe4c00c07947 */ /* 0x000fea000383ffff */
.L_x_1534:
        /* <DEDUP_REMOVED lines=8> */
.L_x_1875:
[----:B------:R-:W-:Y:S05]  /*2aab0*/  BSYNC B1 ;  /* 0x0000000000017941 */ /* 0x000fea0003800000 */
.L_x_1874:
[----:B------:R-:W-:Y:S05]  /*2aac0*/  BRA `(.L_x_1876) ;  /* 0xfffffe4c00a47947 */ /* 0x000fea000383ffff */
.L_x_1535:
        /* <DEDUP_REMOVED lines=8> */
.L_x_1878:
[----:B------:R-:W-:Y:S05]  /*2ab50*/  BSYNC B1 ;  /* 0x0000000000017941 */ /* 0x000fea0003800000 */
.L_x_1877:
[----:B------:R-:W-:Y:S05]  /*2ab60*/  BRA `(.L_x_1879) ;  /* 0xfffffe4c008c7947 */ /* 0x000fea000383ffff */
.L_x_1537:
[----:B0-----:R0:W1:Y:S02]  /*2ab70*/  SYNCS.PHASECHK.TRANS64.TRYWAIT P4, [R16+URZ+0x30800], R9 ;  /* 0x03080009100075a7 */ /* 0x001064000808017f */
[----:B-1----:R-:W-:Y:S05]  /*2ab80*/  @!P4 NANOSLEEP.SYNCS 0x989680 ;  /* 0x009896800000c95d */ /* 0x002fea0003900000 */
[----:B------:R-:W1:Y:S02]  /*2ab90*/  @!P4 SYNCS.PHASECHK.TRANS64 P4, [R16+URZ+0x30800], R9 ;  /* 0x030800091000c5a7 */ /* 0x000e64000808007f */
[----:B-1----:R-:W-:Y:S05]  /*2aba0*/  @!P4 BRA `(.L_x_1537) ;  /* 0xfffffffc00f0c947 */ /* 0x002fea000383ffff */
[----:B------:R-:W-:Y:S05]  /*2abb0*/  BRA `(.L_x_1880) ;  /* 0xfffffe50000c7947 */ /* 0x000fea000383ffff */
.L_x_1555:
[----:B-1----:R1:W2:Y:S02]  /*2abc0*/  SYNCS.PHASECHK.TRANS64.TRYWAIT P2, [R23+URZ+0x30830], R0 ;  /* 0x03083000170075a7 */ /* 0x0022a4000804017f */
[----:B--2---:R-:W-:Y:S05]  /*2abd0*/  @!P2 NANOSLEEP.SYNCS 0x989680 ;  /* 0x009896800000a95d */ /* 0x004fea0003900000 */
[----:B------:R-:W2:Y:S02]  /*2abe0*/  @!P2 SYNCS.PHASECHK.TRANS64 P2, [R23+URZ+0x30830], R0 ;  /* 0x030830001700a5a7 */ /* 0x000ea4000804007f */
[----:B--2---:R-:W-:Y:S05]  /*2abf0*/  @!P2 BRA `(.L_x_1555) ;  /* 0xfffffffc00f0a947 */ /* 0x004fea000383ffff */
[----:B------:R-:W-:Y:S05]  /*2ac00*/  BRA `(.L_x_1554) ;  /* 0xfffffe88003c7947 */ /* 0x000fea000383ffff */
.L_x_1575:
[----:B-1----:R1:W2:Y:S02]  /*2ac10*/  SYNCS.PHASECHK.TRANS64.TRYWAIT P3, [R2+URZ+0x30830], R152 ;  /* 0x03083098020075a7 */ /* 0x0022a4000806017f */
[----:B--2---:R-:W-:Y:S05]  /*2ac20*/  @!P3 NANOSLEEP.SYNCS 0x989680 ;  /* 0x009896800000b95d */ /* 0x004fea0003900000 */
[----:B------:R-:W2:Y:S02]  /*2ac30*/  @!P3 SYNCS.PHASECHK.TRANS64 P3, [R2+URZ+0x30830], R152 ;  /* 0x030830980200b5a7 */ /* 0x000ea4000806007f */
[----:B--2---:R-:W-:Y:S05]  /*2ac40*/  @!P3 BRA `(.L_x_1575) ;  /* 0xfffffffc00f0b947 */ /* 0x004fea000383ffff */
[----:B------:R-:W-:Y:S05]  /*2ac50*/  BRA `(.L_x_1574) ;  /* 0xfffffeb400a07947 */ /* 0x000fea000383ffff */
.L_x_1580:
[----:B-1----:R1:W2:Y:S02]  /*2ac60*/  SYNCS.PHASECHK.TRANS64.TRYWAIT P3, [R0+URZ+0x30850], R23 ;  /* 0x03085017000075a7 */ /* 0x0022a4000806017f */
[----:B--2---:R-:W-:Y:S05]  /*2ac70*/  @!P3 NANOSLEEP.SYNCS 0x989680 ;  /* 0x009896800000b95d */ /* 0x004fea0003900000 */
[----:B------:R-:W2:Y:S02]  /*2ac80*/  @!P3 SYNCS.PHASECHK.TRANS64 P3, [R0+URZ+0x30850], R23 ;  /* 0x030850170000b5a7 */ /* 0x000ea4000806007f */
[----:B--2---:R-:W-:Y:S05]  /*2ac90*/  @!P3 BRA `(.L_x_1580) ;  /* 0xfffffffc00f0b947 */ /* 0x004fea000383ffff */
[----:B------:R-:W-:Y:S05]  /*2aca0*/  BRA `(.L_x_1579) ;  /* 0xfffffec400ec7947 */ /* 0x000fea000383ffff */
.L_x_1601:
[----:B-1----:R1:W2:Y:S02]  /*2acb0*/  SYNCS.PHASECHK.TRANS64.TRYWAIT P2, [R2+URZ+0x30830], R3 ;  /* 0x03083003020075a7 */ /* 0x0022a4000804017f */
[----:B--2---:R-:W-:Y:S05]  /*2acc0*/  @!P2 NANOSLEEP.SYNCS 0x989680 ;  /* 0x009896800000a95d */ /* 0x004fea0003900000 */
[----:B------:R-:W2:Y:S02]  /*2acd0*/  @!P2 SYNCS.PHASECHK.TRANS64 P2, [R2+URZ+0x30830], R3 ;  /* 0x030830030200a5a7 */ /* 0x000ea4000804007f */
[----:B--2---:R-:W-:Y:S05]  /*2ace0*/  @!P2 BRA `(.L_x_1601) ;  /* 0xfffffffc00f0a947 */ /* 0x004fea000383ffff */
[----:B------:R-:W-:Y:S05]  /*2acf0*/  BRA `(.L_x_1600) ;  /* 0xfffffee400d87947 */ /* 0x000fea000383ffff */
.L_x_1606:
[----:B-1----:R1:W2:Y:S02]  /*2ad00*/  SYNCS.PHASECHK.TRANS64.TRYWAIT P2, [R232+URZ+0x30850], R0 ;  /* 0x03085000e80075a7 */ /* 0x0022a4000804017f */
[----:B--2---:R-:W-:Y:S05]  /*2ad10*/  @!P2 NANOSLEEP.SYNCS 0x989680 ;  /* 0x009896800000a95d */ /* 0x004fea0003900000 */
[----:B------:R-:W2:Y:S02]  /*2ad20*/  @!P2 SYNCS.PHASECHK.TRANS64 P2, [R232+URZ+0x30850], R0 ;  /* 0x03085000e800a5a7 */ /* 0x000ea4000804007f */
[----:B--2---:R-:W-:Y:S05]  /*2ad30*/  @!P2 BRA `(.L_x_1606) ;  /* 0xfffffffc00f0a947 */ /* 0x004fea000383ffff */
[----:B------:R-:W-:Y:S05]  /*2ad40*/  BRA `(.L_x_1605) ;  /* 0xfffffef800207947 */ /* 0x000fea000383ffff */
.L_x_1614:
[----:B-1----:R1:W2:Y:S02]  /*2ad50*/  SYNCS.PHASECHK.TRANS64.TRYWAIT P2, [R4+URZ+0x30830], R2 ;  /* 0x03083002040075a7 */ /* 0x0022a4000804017f */
[----:B--2---:R-:W-:Y:S05]  /*2ad60*/  @!P2 NANOSLEEP.SYNCS 0x989680 ;  /* 0x009896800000a95d */ /* 0x004fea0003900000 */
[----:B------:R-:W2:Y:S02]  /*2ad70*/  @!P2 SYNCS.PHASECHK.TRANS64 P2, [R4+URZ+0x30830], R2 ;  /* 0x030830020400a5a7 */ /* 0x000ea4000804007f */
[----:B--2---:R-:W-:Y:S05]  /*2ad80*/  @!P2 BRA `(.L_x_1614) ;  /* 0xfffffffc00f0a947 */ /* 0x004fea000383ffff */
[----:B------:R-:W-:Y:S05]  /*2ad90*/  BRA `(.L_x_1613) ;  /* 0xffffff0800ec7947 */ /* 0x000fea000383ffff */
.L_x_1619:
[----:B-1----:R1:W2:Y:S02]  /*2ada0*/  SYNCS.PHASECHK.TRANS64.TRYWAIT P2, [R0+URZ+0x30850], R2 ;  /* 0x03085002000075a7 */ /* 0x0022a4000804017f */
[----:B--2---:R-:W-:Y:S05]  /*2adb0*/  @!P2 NANOSLEEP.SYNCS 0x989680 ;  /* 0x009896800000a95d */ /* 0x004fea0003900000 */
[----:B------:R-:W2:Y:S02]  /*2adc0*/  @!P2 SYNCS.PHASECHK.TRANS64 P2, [R0+URZ+0x30850], R2 ;  /* 0x030850020000a5a7 */ /* 0x000ea4000804007f */
[----:B--2---:R-:W-:Y:S05]  /*2add0*/  @!P2 BRA `(.L_x_1619) ;  /* 0xfffffffc00f0a947 */ /* 0x004fea000383ffff */
[----:B------:R-:W-:Y:S05]  /*2ade0*/  BRA `(.L_x_1618) ;  /* 0xffffff1c003c7947 */ /* 0x000fea000383ffff */
.L_x_1633:
[----:B-1----:R1:W2:Y:S02]  /*2adf0*/  SYNCS.PHASECHK.TRANS64.TRYWAIT P0, [R12+URZ+0x30850], R5 ;  /* 0x030850050c0075a7 */ /* 0x0022a4000800017f */
[----:B--2---:R-:W-:Y:S05]  /*2ae00*/  @!P0 NANOSLEEP.SYNCS 0x989680 ;  /* 0x009896800000895d */ /* 0x004fea0003900000 */
[----:B------:R-:W2:Y:S02]  /*2ae10*/  @!P0 SYNCS.PHASECHK.TRANS64 P0, [R12+URZ+0x30850], R5 ;  /* 0x030850050c0085a7 */ /* 0x000ea4000800007f */
[----:B--2---:R-:W-:Y:S05]  /*2ae20*/  @!P0 BRA `(.L_x_1633) ;  /* 0xfffffffc00f08947 */ /* 0x004fea000383ffff */
[----:B------:R-:W-:Y:S05]  /*2ae30*/  BRA `(.L_x_1632) ;  /* 0xffffff4000687947 */ /* 0x000fea000383ffff */
.L_x_1675:
[----:B------:R-:W1:Y:S01]  /*2ae40*/  S2R R9, SR_TID.X ;  /* 0x0000000000097919 */ /* 0x000e620000002100 */
[----:B------:R-:W-:Y:S01]  /*2ae50*/  BSSY B1, `(.L_x_1881) ;  /* 0x000000a000017945 */ /* 0x000fe20003800000 */
[----:B------:R-:W-:Y:S02]  /*2ae60*/  IMAD.MOV.U32 R12, RZ, RZ, RZ ;  /* 0x000000ffff0c7224 */ /* 0x000fe400078e00ff */
[----:B0-----:R-:W-:Y:S02]  /*2ae70*/  IMAD.MOV.U32 R11, RZ, RZ, 0x1f ;  /* 0x0000001fff0b7424 */ /* 0x001fe400078e00ff */
[----:B------:R-:W-:Y:S01]  /*2ae80*/  IMAD.MOV.U32 R15, RZ, RZ, -0x1 ;  /* 0xffffffffff0f7424 */ /* 0x000fe200078e00ff */
[----:B-1----:R-:W-:-:S04]  /*2ae90*/  SHF.R.U32.HI R9, RZ, 0x5, R9 ;  /* 0x00000005ff097819 */ /* 0x002fc80000011609 */
[----:B------:R-:W-:-:S05]  /*2aea0*/  LOP3.LUT R9, R9, 0x3, RZ, 0xc0, !PT ;  /* 0x0000000309097812 */ /* 0x000fca00078ec0ff */
[----:B------:R-:W-:-:S07]  /*2aeb0*/  IMAD.MOV.U32 R13, RZ, RZ, R9 ;  /* 0x000000ffff0d7224 */ /* 0x000fce00078e0009 */
[----:B------:R-:W-:Y:S05]  /*2aec0*/  WARPSYNC.COLLECTIVE R15, `(.L_x_1882) ;  /* 0x000000000f087348 */ /* 0x000fea0003c00000 */
[----:B------:R0:W1:Y:S02]  /*2aed0*/  SHFL.IDX P6, R14, R13, R12, R11 ;  /* 0x0000000c0d0e7389 */ /* 0x00006400000c000b */
[----:B01----:R-:W-:Y:S01]  /*2aee0*/  ENDCOLLECTIVE ;  /* 0x000000000000791b */ /* 0x003fe20003800000 */
.L_x_1882:
[----:B------:R-:W-:Y:S05]  /*2aef0*/  BSYNC B1 ;  /* 0x0000000000017941 */ /* 0x000fea0003800000 */
.L_x_1881:
[----:B------:R-:W-:Y:S05]  /*2af00*/  BRA `(.L_x_1883) ;  /* 0xffffff8c00b47947 */ /* 0x000fea000383ffff */
.L_x_1676:
[----:B------:R-:W-:Y:S01]  /*2af10*/  BSSY B1, `(.L_x_1884) ;  /* 0x0000006000017945 */ /* 0x000fe20003800000 */
[----:B------:R-:W-:-:S07]  /*2af20*/  IMAD.MOV.U32 R15, RZ, RZ, -0x1 ;  /* 0xffffffffff0f7424 */ /* 0x000fce00078e00ff */
[----:B0-----:R-:W-:Y:S05]  /*2af30*/  WARPSYNC.COLLECTIVE R15, `(.L_x_1885) ;  /* 0x000000000f0c7348 */ /* 0x001fea0003c00000 */
[----:B------:R-:W-:Y:S02]  /*2af40*/  ELECT P6, UR62, PT ;  /* 0x00000000003e782f */ /* 0x000fe400038c0000 */
[----:B------:R-:W-:Y:S01]  /*2af50*/  MOV R14, UR62 ;  /* 0x0000003e000e7c02 */ /* 0x000fe20008000f00 */
[----:B0-----:R-:W-:Y:S10]  /*2af60*/  ENDCOLLECTIVE ;  /* 0x000000000000791b */ /* 0x001ff40003800000 */
.L_x_1885:
[----:B------:R-:W-:Y:S05]  /*2af70*/  BSYNC B1 ;  /* 0x0000000000017941 */ /* 0x000fea0003800000 */
.L_x_1884:
[----:B------:R-:W-:Y:S05]  /*2af80*/  BRA `(.L_x_1886) ;  /* 0xffffff8c00a07947 */ /* 0x000fea000383ffff */
.L_x_1678:
[----:B0-----:R0:W1:Y:S02]  /*2af90*/  SYNCS.PHASECHK.TRANS64.TRYWAIT P0, [R11+URZ+0x30820], R7 ;  /* 0x030820070b0075a7 */ /* 0x001064000800017f */
[----:B-1----:R-:W-:Y:S05]  /*2afa0*/  @!P0 NANOSLEEP.SYNCS 0x989680 ;  /* 0x009896800000895d */ /* 0x002fea0003900000 */
[----:B------:R-:W1:Y:S02]  /*2afb0*/  @!P0 SYNCS.PHASECHK.TRANS64 P0, [R11+URZ+0x30820], R7 ;  /* 0x030820070b0085a7 */ /* 0x000e64000800007f */
[----:B-1----:R-:W-:Y:S05]  /*2afc0*/  @!P0 BRA `(.L_x_1678) ;  /* 0xfffffffc00f08947 */ /* 0x002fea000383ffff */
[----:B------:R-:W-:Y:S05]  /*2afd0*/  BRA `(.L_x_1887) ;  /* 0xffffff8c00bc7947 */ /* 0x000fea000383ffff */
.L_x_1681:
[----:B0-----:R0:W1:Y:S02]  /*2afe0*/  SYNCS.PHASECHK.TRANS64.TRYWAIT P0, [R7+URZ+0x308a0], R9 ;  /* 0x0308a009070075a7 */ /* 0x001064000800017f */
[----:B-1----:R-:W-:Y:S05]  /*2aff0*/  @!P0 NANOSLEEP.SYNCS 0x989680 ;  /* 0x009896800000895d */ /* 0x002fea0003900000 */
[----:B------:R-:W1:Y:S02]  /*2b000*/  @!P0 SYNCS.PHASECHK.TRANS64 P0, [R7+URZ+0x308a0], R9 ;  /* 0x0308a009070085a7 */ /* 0x000e64000800007f */
[----:B-1----:R-:W-:Y:S05]  /*2b010*/  @!P0 BRA `(.L_x_1681) ;  /* 0xfffffffc00f08947 */ /* 0x002fea000383ffff */
[----:B------:R-:W-:Y:S05]  /*2b020*/  BRA `(.L_x_1888) ;  /* 0xffffff8c00cc7947 */ /* 0x000fea000383ffff */
.L_x_1683:
[----:B-1----:R1:W2:Y:S02]  /*2b030*/  SYNCS.PHASECHK.TRANS64.TRYWAIT P0, [R7+URZ+0x308c0], R9 ;  /* 0x0308c009070075a7 */ /* 0x0022a4000800017f */
[----:B--2---:R-:W-:Y:S05]  /*2b040*/  @!P0 NANOSLEEP.SYNCS 0x989680 ;  /* 0x009896800000895d */ /* 0x004fea0003900000 */
[----:B------:R-:W2:Y:S02]  /*2b050*/  @!P0 SYNCS.PHASECHK.TRANS64 P0, [R7+URZ+0x308c0], R9 ;  /* 0x0308c009070085a7 */ /* 0x000ea4000800007f */
[----:B--2---:R-:W-:Y:S05]  /*2b060*/  @!P0 BRA `(.L_x_1683) ;  /* 0xfffffffc00f08947 */ /* 0x004fea000383ffff */
[----:B------:R-:W-:Y:S05]  /*2b070*/  BRA `(.L_x_1889) ;  /* 0xffffff90006c7947 */ /* 0x000fea000383ffff */
.L_x_1687:
[----:B0-----:R0:W1:Y:S02]  /*2b080*/  SYNCS.PHASECHK.TRANS64.TRYWAIT P0, [R7+URZ+0x308a0], R8 ;  /* 0x0308a008070075a7 */ /* 0x001064000800017f */
[----:B-1----:R-:W-:Y:S05]  /*2b090*/  @!P0 NANOSLEEP.SYNCS 0x989680 ;  /* 0x009896800000895d */ /* 0x002fea0003900000 */
[----:B------:R-:W1:Y:S02]  /*2b0a0*/  @!P0 SYNCS.PHASECHK.TRANS64 P0, [R7+URZ+0x308a0], R8 ;  /* 0x0308a008070085a7 */ /* 0x000e64000800007f */
[----:B-1----:R-:W-:Y:S05]  /*2b0b0*/  @!P0 BRA `(.L_x_1687) ;  /* 0xfffffffc00f08947 */ /* 0x002fea000383ffff */
[----:B------:R-:W-:Y:S05]  /*2b0c0*/  BRA `(.L_x_1890) ;  /* 0xffffff9400547947 */ /* 0x000fea000383ffff */
.L_x_1689:
[----:B-1----:R1:W2:Y:S02]  /*2b0d0*/  SYNCS.PHASECHK.TRANS64.TRYWAIT P1, [R7+URZ+0x308c0], R8 ;  /* 0x0308c008070075a7 */ /* 0x0022a4000802017f */
[----:B--2---:R-:W-:Y:S05]  /*2b0e0*/  @!P1 NANOSLEEP.SYNCS 0x989680 ;  /* 0x009896800000995d */ /* 0x004fea0003900000 */
[----:B------:R-:W2:Y:S02]  /*2b0f0*/  @!P1 SYNCS.PHASECHK.TRANS64 P1, [R7+URZ+0x308c0], R8 ;  /* 0x0308c008070095a7 */ /* 0x000ea4000802007f */
[----:B--2---:R-:W-:Y:S05]  /*2b100*/  @!P1 BRA `(.L_x_1689) ;  /* 0xfffffffc00f09947 */ /* 0x004fea000383ffff */
[----:B------:R-:W-:Y:S05]  /*2b110*/  BRA `(.L_x_1891) ;  /* 0xffffff9400f07947 */ /* 0x000fea000383ffff */
.L_x_1710:
[----:B------:R-:W0:Y:S01]  /*2b120*/  S2R R7, SR_TID.X ;  /* 0x0000000000077919 */ /* 0x000e220000002100 */
[----:B------:R-:W-:Y:S01]  /*2b130*/  BSSY B0, `(.L_x_1892) ;  /* 0x000000a000007945 */ /* 0x000fe20003800000 */
[----:B------:R-:W-:Y:S02]  /*2b140*/  IMAD.MOV.U32 R12, RZ, RZ, RZ ;  /* 0x000000ffff0c7224 */ /* 0x000fe400078e00ff */
        /* <DEDUP_REMOVED lines=8> */
.L_x_1893:
[----:B------:R-:W-:Y:S05]  /*2b1d0*/  BSYNC B0 ;  /* 0x0000000000007941 */ /* 0x000fea0003800000 */
.L_x_1892:
[----:B------:R-:W-:Y:S05]  /*2b1e0*/  BRA `(.L_x_1894) ;  /* 0xffffffa800187947 */ /* 0x000fea000383ffff */
.L_x_1711:
[----:B------:R-:W-:Y:S01]  /*2b1f0*/  BSSY B0, `(.L_x_1895) ;  /* 0x0000006000007945 */ /* 0x000fe20003800000 */
[----:B------:R-:W-:-:S07]  /*2b200*/  IMAD.MOV.U32 R15, RZ, RZ, -0x1 ;  /* 0xffffffffff0f7424 */ /* 0x000fce00078e00ff */
[----:B------:R-:W-:Y:S05]  /*2b210*/  WARPSYNC.COLLECTIVE R15, `(.L_x_1896) ;  /* 0x000000000f0c7348 */ /* 0x000fea0003c00000 */
[----:B------:R-:W-:Y:S02]  /*2b220*/  ELECT P6, UR62, PT ;  /* 0x00000000003e782f */ /* 0x000fe400038c0000 */
[----:B------:R-:W-:Y:S01]  /*2b230*/  MOV R14, UR62 ;  /* 0x0000003e000e7c02 */ /* 0x000fe20008000f00 */
[----:B------:R-:W-:Y:S10]  /*2b240*/  ENDCOLLECTIVE ;  /* 0x000000000000791b */ /* 0x000ff40003800000 */
.L_x_1896:
[----:B------:R-:W-:Y:S05]  /*2b250*/  BSYNC B0 ;  /* 0x0000000000007941 */ /* 0x000fea0003800000 */
.L_x_1895:
[----:B------:R-:W-:Y:S05]  /*2b260*/  BRA `(.L_x_1897) ;  /* 0xffffffa800087947 */ /* 0x000fea000383ffff */
.L_x_1714:
[----:B0-----:R0:W1:Y:S02]  /*2b270*/  SYNCS.PHASECHK.TRANS64.TRYWAIT P0, [R7+URZ+0x30840], R10 ;  /* 0x0308400a070075a7 */ /* 0x001064000800017f */
[----:B-1----:R-:W-:Y:S05]  /*2b280*/  @!P0 NANOSLEEP.SYNCS 0x989680 ;  /* 0x009896800000895d */ /* 0x002fea0003900000 */
[----:B------:R-:W1:Y:S02]  /*2b290*/  @!P0 SYNCS.PHASECHK.TRANS64 P0, [R7+URZ+0x30840], R10 ;  /* 0x0308400a070085a7 */ /* 0x000e64000800007f */
[----:B-1----:R-:W-:Y:S05]  /*2b2a0*/  @!P0 BRA `(.L_x_1714) ;  /* 0xfffffffc00f08947 */ /* 0x002fea000383ffff */
[----:B------:R-:W-:Y:S05]  /*2b2b0*/  BRA `(.L_x_1898) ;  /* 0xffffffa800707947 */ /* 0x000fea000383ffff */
.L_x_1717:
        /* <DEDUP_REMOVED lines=8> */
.L_x_1725:
[----:B0-----:R0:W1:Y:S02]  /*2b340*/  SYNCS.PHASECHK.TRANS64.TRYWAIT P0, [R3+URZ+0x30840], R8 ;  /* 0x03084008030075a7 */ /* 0x001064000800017f */
[----:B-1----:R-:W-:Y:S05]  /*2b350*/  @!P0 NANOSLEEP.SYNCS 0x989680 ;  /* 0x009896800000895d */ /* 0x002fea0003900000 */
[----:B------:R-:W1:Y:S02]  /*2b360*/  @!P0 SYNCS.PHASECHK.TRANS64 P0, [R3+URZ+0x30840], R8 ;  /* 0x03084008030085a7 */ /* 0x000e64000800007f */
[----:B-1----:R-:W-:Y:S05]  /*2b370*/  @!P0 BRA `(.L_x_1725) ;  /* 0xfffffffc00f08947 */ /* 0x002fea000383ffff */
[----:B------:R-:W-:Y:S05]  /*2b380*/  BRA `(.L_x_1900) ;  /* 0xffffffb000ac7947 */ /* 0x000fea000383ffff */
.L_x_1727:
[----:B0-----:R0:W1:Y:S02]  /*2b390*/  SYNCS.PHASECHK.TRANS64.TRYWAIT P0, [R3+URZ+0x30860], R8 ;  /* 0x03086008030075a7 */ /* 0x001064000800017f */
[----:B-1----:R-:W-:Y:S05]  /*2b3a0*/  @!P0 NANOSLEEP.SYNCS 0x989680 ;  /* 0x009896800000895d */ /* 0x002fea0003900000 */
[----:B------:R-:W1:Y:S02]  /*2b3b0*/  @!P0 SYNCS.PHASECHK.TRANS64 P0, [R3+URZ+0x30860], R8 ;  /* 0x03086008030085a7 */ /* 0x000e64000800007f */
[----:B-1----:R-:W-:Y:S05]  /*2b3c0*/  @!P0 BRA `(.L_x_1727) ;  /* 0xfffffffc00f08947 */ /* 0x002fea000383ffff */
[----:B------:R-:W-:Y:S05]  /*2b3d0*/  BRA `(.L_x_1901) ;  /* 0xffffffb400687947 */ /* 0x000fea000383ffff */
.L_x_1733:
[----:B-1----:R1:W2:Y:S02]  /*2b3e0*/  SYNCS.PHASECHK.TRANS64.TRYWAIT P0, [R2+URZ+0x30840], R3 ;  /* 0x03084003020075a7 */ /* 0x0022a4000800017f */
[----:B--2---:R-:W-:Y:S05]  /*2b3f0*/  @!P0 NANOSLEEP.SYNCS 0x989680 ;  /* 0x009896800000895d */ /* 0x004fea0003900000 */
[----:B------:R-:W2:Y:S02]  /*2b400*/  @!P0 SYNCS.PHASECHK.TRANS64 P0, [R2+URZ+0x30840], R3 ;  /* 0x03084003020085a7 */ /* 0x000ea4000800007f */
[----:B--2---:R-:W-:Y:S05]  /*2b410*/  @!P0 BRA `(.L_x_1733) ;  /* 0xfffffffc00f08947 */ /* 0x004fea000383ffff */
[----:B------:R-:W-:Y:S05]  /*2b420*/  BRA `(.L_x_1902) ;  /* 0xffffffb800f87947 */ /* 0x000fea000383ffff */
.L_x_1735:
[----:B0-----:R0:W1:Y:S02]  /*2b430*/  SYNCS.PHASECHK.TRANS64.TRYWAIT P0, [R2+URZ+0x30860], R3 ;  /* 0x03086003020075a7 */ /* 0x001064000800017f */
[----:B-1----:R-:W-:Y:S05]  /*2b440*/  @!P0 NANOSLEEP.SYNCS 0x989680 ;  /* 0x009896800000895d */ /* 0x002fea0003900000 */
[----:B------:R-:W1:Y:S02]  /*2b450*/  @!P0 SYNCS.PHASECHK.TRANS64 P0, [R2+URZ+0x30860], R3 ;  /* 0x03086003020085a7 */ /* 0x000e64000800007f */
[----:B-1----:R-:W-:Y:S05]  /*2b460*/  @!P0 BRA `(.L_x_1735) ;  /* 0xfffffffc00f08947 */ /* 0x002fea000383ffff */
[----:B------:R-:W-:Y:S05]  /*2b470*/  BRA `(.L_x_1903) ;  /* 0xffffffbc00b47947 */ /* 0x000fea000383ffff */
.L_x_1741:
[----:B--2---:R2:W3:Y:S02]  /*2b480*/  SYNCS.PHASECHK.TRANS64.TRYWAIT P0, [R2+URZ+0x30840], R3 ;  /* 0x03084003020075a7 */ /* 0x0044e4000800017f */
[----:B---3--:R-:W-:Y:S05]  /*2b490*/  @!P0 NANOSLEEP.SYNCS 0x989680 ;  /* 0x009896800000895d */ /* 0x008fea0003900000 */
[----:B------:R-:W3:Y:S02]  /*2b4a0*/  @!P0 SYNCS.PHASECHK.TRANS64 P0, [R2+URZ+0x30840], R3 ;  /* 0x03084003020085a7 */ /* 0x000ee4000800007f */
[----:B---3--:R-:W-:Y:S05]  /*2b4b0*/  @!P0 BRA `(.L_x_1741) ;  /* 0xfffffffc00f08947 */ /* 0x008fea000383ffff */
[----:B------:R-:W-:Y:S05]  /*2b4c0*/  BRA `(.L_x_1904) ;  /* 0xffffffc400187947 */ /* 0x000fea000383ffff */
.L_x_1743:
[----:B0-----:R0:W1:Y:S02]  /*2b4d0*/  SYNCS.PHASECHK.TRANS64.TRYWAIT P0, [R2+URZ+0x30860], R9 ;  /* 0x03086009020075a7 */ /* 0x001064000800017f */
[----:B-1----:R-:W-:Y:S05]  /*2b4e0*/  @!P0 NANOSLEEP.SYNCS 0x989680 ;  /* 0x009896800000895d */ /* 0x002fea0003900000 */
[----:B------:R-:W1:Y:S02]  /*2b4f0*/  @!P0 SYNCS.PHASECHK.TRANS64 P0, [R2+URZ+0x30860], R9 ;  /* 0x03086009020085a7 */ /* 0x000e64000800007f */
[----:B-1----:R-:W-:Y:S05]  /*2b500*/  @!P0 BRA `(.L_x_1743) ;  /* 0xfffffffc00f08947 */ /* 0x002fea000383ffff */
[----:B------:R-:W-:Y:S05]  /*2b510*/  BRA `(.L_x_1905) ;  /* 0xffffffc400d07947 */ /* 0x000fea000383ffff */
.L_x_1751:
[----:B-1----:R1:W2:Y:S02]  /*2b520*/  SYNCS.PHASECHK.TRANS64.TRYWAIT P0, [R3+URZ+0x30860], R2 ;  /* 0x03086002030075a7 */ /* 0x0022a4000800017f */
[----:B--2---:R-:W-:Y:S05]  /*2b530*/  @!P0 NANOSLEEP.SYNCS 0x989680 ;  /* 0x009896800000895d */ /* 0x004fea0003900000 */
[----:B------:R-:W2:Y:S02]  /*2b540*/  @!P0 SYNCS.PHASECHK.TRANS64 P0, [R3+URZ+0x30860], R2 ;  /* 0x03086002030085a7 */ /* 0x000ea4000800007f */
[----:B--2---:R-:W-:Y:S05]  /*2b550*/  @!P0 BRA `(.L_x_1751) ;  /* 0xfffffffc00f08947 */ /* 0x004fea000383ffff */
[----:B------:R-:W-:Y:S05]  /*2b560*/  BRA `(.L_x_1906) ;  /* 0xffffffcc001c7947 */ /* 0x000fea000383ffff */
.L_x_1754:
[----:B------:R-:W-:Y:S01]  /*2b570*/  BSSY B0, `(.L_x_1907) ;  /* 0x0000008000007945 */ /* 0x000fe20003800000 */
[----:B------:R-:W-:Y:S02]  /*2b580*/  IMAD.MOV.U32 R13, RZ, RZ, R16 ;  /* 0x000000ffff0d7224 */ /* 0x000fe400078e0010 */
[----:B------:R-:W-:Y:S02]  /*2b590*/  IMAD.MOV.U32 R12, RZ, RZ, RZ ;  /* 0x000000ffff0c7224 */ /* 0x000fe400078e00ff */
[----:B0-----:R-:W-:Y:S02]  /*2b5a0*/  IMAD.MOV.U32 R11, RZ, RZ, 0x1f ;  /* 0x0000001fff0b7424 */ /* 0x001fe400078e00ff */
[----:B------:R-:W-:-:S07]  /*2b5b0*/  IMAD.MOV.U32 R15, RZ, RZ, -0x1 ;  /* 0xffffffffff0f7424 */ /* 0x000fce00078e00ff */
[----:B-1234-:R-:W-:Y:S05]  /*2b5c0*/  WARPSYNC.COLLECTIVE R15, `(.L_x_1908) ;  /* 0x000000000f087348 */ /* 0x01efea0003c00000 */
[----:B------:R0:W0:Y:S02]  /*2b5d0*/  SHFL.IDX P6, R14, R13, R12, R11 ;  /* 0x0000000c0d0e7389 */ /* 0x00002400000c000b */
[----:B01234-:R-:W-:Y:S01]  /*2b5e0*/  ENDCOLLECTIVE ;  /* 0x000000000000791b */ /* 0x01ffe20003800000 */
.L_x_1908:
[----:B------:R-:W-:Y:S05]  /*2b5f0*/  BSYNC B0 ;  /* 0x0000000000007941 */ /* 0x000fea0003800000 */
.L_x_1907:
        /* <DEDUP_REMOVED lines=8> */
.L_x_1909:
[----:B------:R-:W-:Y:S01]  /*2b680*/  IMAD.MOV.U32 R16, RZ, RZ, R14 ;  /* 0x000000ffff107224 */ /* 0x000fe200078e000e */
[----:B------:R-:W-:Y:S06]  /*2b690*/  BRA `(.L_x_1910) ;  /* 0xffffffcc00d87947 */ /* 0x000fec000383ffff */
.L_x_1757:
[----:B------:R-:W-:Y:S01]  /*2b6a0*/  BSSY B0, `(.L_x_1911) ;  /* 0x0000008000007945 */ /* 0x000fe20003800000 */
[----:B-----5:R-:W-:Y:S02]  /*2b6b0*/  IMAD.MOV.U32 R13, RZ, RZ, R17 ;  /* 0x000000ffff0d7224 */ /* 0x020fe400078e0011 */
[----:B------:R-:W-:Y:S02]  /*2b6c0*/  IMAD.MOV.U32 R12, RZ, RZ, 0x1 ;  /* 0x00000001ff0c7424 */ /* 0x000fe400078e00ff */
[----:B0-----:R-:W-:Y:S02]  /*2b6d0*/  IMAD.MOV.U32 R11, RZ, RZ, RZ ;  /* 0x000000ffff0b7224 */ /* 0x001fe400078e00ff */
[----:B------:R-:W-:-:S07]  /*2b6e0*/  IMAD.MOV.U32 R15, RZ, RZ, -0x1 ;  /* 0xffffffffff0f7424 */ /* 0x000fce00078e00ff */
[----:B-1-3--:R-:W-:Y:S05]  /*2b6f0*/  WARPSYNC.COLLECTIVE R15, `(.L_x_1912) ;  /* 0x000000000f087348 */ /* 0x00afea0003c00000 */
[----:B------:R0:W2:Y:S02]  /*2b700*/  SHFL.UP P6, R14, R13, R12, R11 ;  /* 0x0400000c0d0e7389 */ /* 0x0000a400000c000b */
[----:B0123--:R-:W-:Y:S01]  /*2b710*/  ENDCOLLECTIVE ;  /* 0x000000000000791b */ /* 0x00ffe20003800000 */
.L_x_1912:
[----:B------:R-:W-:Y:S05]  /*2b720*/  BSYNC B0 ;  /* 0x0000000000007941 */ /* 0x000fea0003800000 */
.L_x_1911:
        /* <DEDUP_REMOVED lines=10> */
.L_x_1913:
        /* <DEDUP_REMOVED lines=8> */
.L_x_1914:
        /* <DEDUP_REMOVED lines=8> */
.L_x_1915:
        /* <DEDUP_REMOVED lines=8> */
.L_x_1916:
        /* <DEDUP_REMOVED lines=8> */
.L_x_1917:
[----:B------:R-:W-:Y:S05]  /*2b9d0*/  BRA `(.L_x_1918) ;  /* 0xffffffcc00a07947 */ /* 0x000fea000383ffff */
.L_x_1762:
        /* <DEDUP_REMOVED lines=8> */
.L_x_1920:
[----:B------:R-:W-:Y:S05]  /*2ba60*/  BSYNC B0 ;  /* 0x0000000000007941 */ /* 0x000fea0003800000 */
.L_x_1919:
        /* <DEDUP_REMOVED lines=10> */
.L_x_1921:
        /* <DEDUP_REMOVED lines=8> */
.L_x_1922:
        /* <DEDUP_REMOVED lines=8> */
.L_x_1923:
        /* <DEDUP_REMOVED lines=8> */
.L_x_1924:
        /* <DEDUP_REMOVED lines=8> */
.L_x_1925:
[----:B------:R-:W-:Y:S05]  /*2bd10*/  BRA `(.L_x_1926) ;  /* 0xffffffcc00887947 */ /* 0x000fea000383ffff */
.L_x_1764:
[----:B------:R-:W-:Y:S01]  /*2bd20*/  BSSY B0, `(.L_x_1927) ;  /* 0x0000006000007945 */ /* 0x000fe20003800000 */
[----:B------:R-:W-:Y:S01]  /*2bd30*/  PLOP3.LUT P6, PT, P6, PT, PT, 0x8, 0x0 ;  /* 0x000000000000781c */ /* 0x000fe200037ce170 */
[----:B------:R-:W-:-:S12]  /*2bd40*/  IMAD.MOV.U32 R15, RZ, RZ, -0x1 ;  /* 0xffffffffff0f7424 */ /* 0x000fd800078e00ff */
[----:B0-----:R-:W-:Y:S05]  /*2bd50*/  WARPSYNC.COLLECTIVE R15, `(.L_x_1928) ;  /* 0x000000000f087348 */ /* 0x001fea0003c00000 */
[----:B------:R-:W-:Y:S01]  /*2bd60*/  VOTE.ANY R14, PT, P6 ;  /* 0x00000000000e7806 */ /* 0x000fe200030e0100 */
[----:B0-----:R-:W-:Y:S06]  /*2bd70*/  ENDCOLLECTIVE ;  /* 0x000000000000791b */ /* 0x001fec0003800000 */
.L_x_1928:
[----:B------:R-:W-:Y:S05]  /*2bd80*/  BSYNC B0 ;  /* 0x0000000000007941 */ /* 0x000fea0003800000 */
.L_x_1927:
[----:B------:R-:W-:Y:S02]  /*2bd90*/  IMAD.MOV.U32 R3, RZ, RZ, R14 ;  /* 0x000000ffff037224 */ /* 0x000fe400078e000e */
[----:B------:R-:W-:Y:S02]  /*2bda0*/  IMAD.MOV.U32 R13, RZ, RZ, R17 ;  /* 0x000000ffff0d7224 */ /* 0x000fe400078e0011 */
[----:B------:R-:W0:Y:S01]  /*2bdb0*/  POPC R6, R3 ;  /* 0x0000000300067309 */ /* 0x000e220000000000 */
[----:B------:R-:W-:Y:S02]  /*2bdc0*/  IMAD.MOV.U32 R11, RZ, RZ, 0x1f ;  /* 0x0000001fff0b7424 */ /* 0x000fe400078e00ff */
[----:B------:R-:W-:Y:S02]  /*2bdd0*/  IMAD.MOV.U32 R15, RZ, RZ, -0x1 ;  /* 0xffffffffff0f7424 */ /* 0x000fe400078e00ff */
[----:B0-----:R-:W-:-:S07]  /*2bde0*/  IMAD.MOV.U32 R12, RZ, RZ, R6 ;  /* 0x000000ffff0c7224 */ /* 0x001fce00078e0006 */
[----:B------:R-:W-:Y:S05]  /*2bdf0*/  WARPSYNC.COLLECTIVE R15, `(.L_x_1929) ;  /* 0x000000000f087348 */ /* 0x000fea0003c00000 */
[----:B------:R0:W1:Y:S02]  /*2be00*/  SHFL.IDX P6, R14, R13, R12, R11 ;  /* 0x0000000c0d0e7389 */ /* 0x00006400000c000b */
[----:B01----:R-:W-:Y:S01]  /*2be10*/  ENDCOLLECTIVE ;  /* 0x000000000000791b */ /* 0x003fe20003800000 */
.L_x_1929:
[----:B------:R-:W-:Y:S01]  /*2be20*/  IMAD.MOV.U32 R17, RZ, RZ, R14 ;  /* 0x000000ffff117224 */ /* 0x000fe200078e000e */
[----:B------:R-:W-:Y:S06]  /*2be30*/  BRA `(.L_x_1930) ;  /* 0xffffffcc00787947 */ /* 0x000fec000383ffff */
.L_x_1766:
[----:B------:R-:W-:Y:S01]  /*2be40*/  BSSY B0, `(.L_x_1931) ;  /* 0x0000007000007945 */ /* 0x000fe20003800000 */
[----:B------:R-:W-:Y:S02]  /*2be50*/  IMAD.MOV.U32 R13, RZ, RZ, R2 ;  /* 0x000000ffff0d7224 */ /* 0x000fe400078e0002 */
[----:B------:R-:W-:Y:S02]  /*2be60*/  IMAD.MOV.U32 R11, RZ, RZ, 0x1f ;  /* 0x0000001fff0b7424 */ /* 0x000fe400078e00ff */
[----:B------:R-:W-:-:S07]  /*2be70*/  IMAD.MOV.U32 R15, RZ, RZ, -0x1 ;  /* 0xffffffffff0f7424 */ /* 0x000fce00078e00ff */
[----:B012---:R-:W-:Y:S05]  /*2be80*/  WARPSYNC.COLLECTIVE R15, `(.L_x_1932) ;  /* 0x000000000f087348 */ /* 0x007fea0003c00000 */
[----:B------:R3:W4:Y:S02]  /*2be90*/  SHFL.IDX P6, R14, R13, R12, R11 ;  /* 0x0000000c0d0e7389 */ /* 0x00072400000c000b */
[----:B01234-:R-:W-:Y:S01]  /*2bea0*/  ENDCOLLECTIVE ;  /* 0x000000000000791b */ /* 0x01ffe20003800000 */
.L_x_1932:
[----:B------:R-:W-:Y:S05]  /*2beb0*/  BSYNC B0 ;  /* 0x0000000000007941 */ /* 0x000fea0003800000 */
.L_x_1931:
[----:B------:R-:W-:Y:S01]  /*2bec0*/  IMAD.MOV.U32 R7, RZ, RZ, R14 ;  /* 0x000000ffff077224 */ /* 0x000fe200078e000e */
[----:B------:R-:W-:Y:S06]  /*2bed0*/  BRA `(.L_x_1765) ;  /* 0xffffffcc006c7947 */ /* 0x000fec000383ffff */
.L_x_1770:
[----:B-1----:R1:W2:Y:S02]  /*2bee0*/  SYNCS.PHASECHK.TRANS64.TRYWAIT P0, [R0+URZ+0x30820], R3 ;  /* 0x03082003000075a7 */ /* 0x0022a4000800017f */
[----:B--2---:R-:W-:Y:S05]  /*2bef0*/  @!P0 NANOSLEEP.SYNCS 0x989680 ;  /* 0x009896800000895d */ /* 0x004fea0003900000 */
[----:B------:R-:W2:Y:S02]  /*2bf00*/  @!P0 SYNCS.PHASECHK.TRANS64 P0, [R0+URZ+0x30820], R3 ;  /* 0x03082003000085a7 */ /* 0x000ea4000800007f */
[----:B--2---:R-:W-:Y:S05]  /*2bf10*/  @!P0 BRA `(.L_x_1770) ;  /* 0xfffffffc00f08947 */ /* 0x004fea000383ffff */
[----:B------:R-:W-:Y:S05]  /*2bf20*/  BRA `(.L_x_1933) ;  /* 0xffffffd000e47947 */ /* 0x000fea000383ffff */
.L_x_1771:
[----:B------:R-:W2:Y:S01]  /*2bf30*/  S2R R2, SR_TID.X ;  /* 0x0000000000027919 */ /* 0x000ea20000002100 */
[----:B------:R-:W-:Y:S01]  /*2bf40*/  BSSY B0, `(.L_x_1934) ;  /* 0x000000a000007945 */ /* 0x000fe20003800000 */
[----:B------:R-:W-:Y:S02]  /*2bf50*/  IMAD.MOV.U32 R12, RZ, RZ, RZ ;  /* 0x000000ffff0c7224 */ /* 0x000fe400078e00ff */
[----:B0-----:R-:W-:Y:S02]  /*2bf60*/  IMAD.MOV.U32 R11, RZ, RZ, 0x1f ;  /* 0x0000001fff0b7424 */ /* 0x001fe400078e00ff */
[----:B------:R-:W-:Y:S01]  /*2bf70*/  IMAD.MOV.U32 R15, RZ, RZ, -0x1 ;  /* 0xffffffffff0f7424 */ /* 0x000fe200078e00ff */
[----:B--2---:R-:W-:-:S04]  /*2bf80*/  SHF.R.U32.HI R2, RZ, 0x5, R2 ;  /* 0x00000005ff027819 */ /* 0x004fc80000011602 */
[----:B------:R-:W-:-:S05]  /*2bf90*/  LOP3.LUT R2, R2, 0x3, RZ, 0xc0, !PT ;  /* 0x0000000302027812 */ /* 0x000fca00078ec0ff */
[----:B------:R-:W-:-:S07]  /*2bfa0*/  IMAD.MOV.U32 R13, RZ, RZ, R2 ;  /* 0x000000ffff0d7224 */ /* 0x000fce00078e0002 */
[----:B-1----:R-:W-:Y:S05]  /*2bfb0*/  WARPSYNC.COLLECTIVE R15, `(.L_x_1935) ;  /* 0x000000000f087348 */ /* 0x002fea0003c00000 */
[----:B------:R0:W2:Y:S02]  /*2bfc0*/  SHFL.IDX P6, R14, R13, R12, R11 ;  /* 0x0000000c0d0e7389 */ /* 0x0000a400000c000b */
[----:B012---:R-:W-:Y:S01]  /*2bfd0*/  ENDCOLLECTIVE ;  /* 0x000000000000791b */ /* 0x007fe20003800000 */
.L_x_1935:
[----:B------:R-:W-:Y:S05]  /*2bfe0*/  BSYNC B0 ;  /* 0x0000000000007941 */ /* 0x000fea0003800000 */
.L_x_1934:
[----:B------:R-:W-:Y:S05]  /*2bff0*/  BRA `(.L_x_1936) ;  /* 0xffffffd000cc7947 */ /* 0x000fea000383ffff */
.L_x_1772:
[----:B------:R-:W-:Y:S01]  /*2c000*/  BSSY B0, `(.L_x_1937) ;  /* 0x0000006000007945 */ /* 0x000fe20003800000 */
[----:B------:R-:W-:-:S07]  /*2c010*/  IMAD.MOV.U32 R15, RZ, RZ, -0x1 ;  /* 0xffffffffff0f7424 */ /* 0x000fce00078e00ff */
[----:B012---:R-:W-:Y:S05]  /*2c020*/  WARPSYNC.COLLECTIVE R15, `(.L_x_1938) ;  /* 0x000000000f0c7348 */ /* 0x007fea0003c00000 */
[----:B------:R-:W-:Y:S02]  /*2c030*/  ELECT P6, UR62, PT ;  /* 0x00000000003e782f */ /* 0x000fe400038c0000 */
[----:B------:R-:W-:Y:S01]  /*2c040*/  MOV R14, UR62 ;  /* 0x0000003e000e7c02 */ /* 0x000fe20008000f00 */
[----:B012---:R-:W-:Y:S10]  /*2c050*/  ENDCOLLECTIVE ;  /* 0x000000000000791b */ /* 0x007ff40003800000 */
.L_x_1938:
[----:B------:R-:W-:Y:S05]  /*2c060*/  BSYNC B0 ;  /* 0x0000000000007941 */ /* 0x000fea0003800000 */
.L_x_1937:
[----:B------:R-:W-:Y:S05]  /*2c070*/  BRA `(.L_x_1939) ;  /* 0xffffffd000c07947 */ /* 0x000fea000383ffff */
.L_x_1774:
[----:B-1----:R1:W2:Y:S02]  /*2c080*/  SYNCS.PHASECHK.TRANS64.TRYWAIT P0, [R6+URZ], R5 ;  /* 0x00000005060075a7 */ /* 0x0022a4000800017f */
[----:B--2---:R-:W-:Y:S05]  /*2c090*/  @!P0 NANOSLEEP.SYNCS 0x989680 ;  /* 0x009896800000895d */ /* 0x004fea0003900000 */
[----:B------:R-:W2:Y:S02]  /*2c0a0*/  @!P0 SYNCS.PHASECHK.TRANS64 P0, [R6+URZ], R5 ;  /* 0x00000005060085a7 */ /* 0x000ea4000800007f */
[----:B--2---:R-:W-:Y:S05]  /*2c0b0*/  @!P0 BRA `(.L_x_1774) ;  /* 0xfffffffc00f08947 */ /* 0x004fea000383ffff */
[----:B------:R-:W-:Y:S05]  /*2c0c0*/  BRA `(.L_x_1940) ;  /* 0xffffffd400047947 */ /* 0x000fea000383ffff */
.L_x_1775:
[----:B--2---:R2:W3:Y:S02]  /*2c0d0*/  SYNCS.PHASECHK.TRANS64.TRYWAIT P0, [R7+URZ], R2 ;  /* 0x00000002070075a7 */ /* 0x0044e4000800017f */
[----:B---3--:R-:W-:Y:S05]  /*2c0e0*/  @!P0 NANOSLEEP.SYNCS 0x989680 ;  /* 0x009896800000895d */ /* 0x008fea0003900000 */
[----:B------:R-:W3:Y:S02]  /*2c0f0*/  @!P0 SYNCS.PHASECHK.TRANS64 P0, [R7+URZ], R2 ;  /* 0x00000002070085a7 */ /* 0x000ee4000800007f */
[----:B---3--:R-:W-:Y:S05]  /*2c100*/  @!P0 BRA `(.L_x_1775) ;  /* 0xfffffffc00f08947 */ /* 0x008fea000383ffff */
[----:B------:R-:W-:Y:S05]  /*2c110*/  BRA `(.L_x_1941) ;  /* 0xffffffd000f87947 */ /* 0x000fea000383ffff */
.L_x_1777:
[----:B---3--:R3:W4:Y:S02]  /*2c120*/  SYNCS.PHASECHK.TRANS64.TRYWAIT P0, [R4+URZ], R5 ;  /* 0x00000005040075a7 */ /* 0x008724000800017f */
[----:B----4-:R-:W-:Y:S05]  /*2c130*/  @!P0 NANOSLEEP.SYNCS 0x989680 ;  /* 0x009896800000895d */ /* 0x010fea0003900000 */
[----:B------:R-:W4:Y:S02]  /*2c140*/  @!P0 SYNCS.PHASECHK.TRANS64 P0, [R4+URZ], R5 ;  /* 0x00000005040085a7 */ /* 0x000f24000800007f */
[----:B----4-:R-:W-:Y:S05]  /*2c150*/  @!P0 BRA `(.L_x_1777) ;  /* 0xfffffffc00f08947 */ /* 0x010fea000383ffff */
[----:B------:R-:W-:Y:S05]  /*2c160*/  BRA `(.L_x_1942) ;  /* 0xffffffd400007947 */ /* 0x000fea000383ffff */
.L_x_1943:
        /* <DEDUP_REMOVED lines=9> */
.L_x_12748:


//--------------------- .text._ZN7cutlass13device_kernelIN5flash11enable_sm90INS1_16FlashAttnFwdSm90INS1_25CollectiveMainloopFwdSm90ILi2EN4cute5tupleIJNS5_1CILi1EEES8_S8_EEENS6_IJNS7_ILi128EEENS7_ILi80EEENS7_ILi256EEEEEELi256ENS_10bfloat16_tEfNS_4arch4Sm90ELb1ELb0ELb1ELb0ELb0ELb0ELb0ELb1ELb1ELb0ELb0ELb0EEENS1_21CollectiveEpilogueFwdINS6_IJSA_SC_SB_EEES9_SE_SG_Li256ELb0ELb0ELb0ELb0EEENS1_30DynamicPersistentTileSchedulerILi256ELi32ELb0ELb0ELb1EEEEEEEEEvNT_6ParamsE --------------------------
	.section	.text._ZN7cutlass13device_kernelIN5flash11enable_sm90INS1_16FlashAttnFwdSm90INS1_25CollectiveMainloopFwdSm90ILi2EN4cute5tupleIJNS5_1CILi1EEES8_S8_EEENS6_IJNS7_ILi128EEENS7_ILi80EEENS7_ILi256EEEEEELi256ENS_10bfloat16_tEfNS_4arch4Sm90ELb1ELb0ELb1ELb0ELb0ELb0ELb0ELb1ELb1ELb0ELb0ELb0EEENS1_21CollectiveEpilogueFwdINS6_IJSA_SC_SB_EEES9_SE_SG_Li256ELb0ELb0ELb0ELb0EEENS1_30DynamicPersistentTileSchedulerILi256ELi32ELb0ELb0ELb1EEEEEEEEEvNT_6ParamsE,"ax",@progbits
	.align	128
.text._ZN7cutlass13device_kernelIN5flash11enable_sm90INS1_16FlashAttnFwdSm90INS1_25CollectiveMainloopFwdSm90ILi2EN4cute5tupleIJNS5_1CILi1EEES8_S8_EEENS6_IJNS7_ILi128EEENS7_ILi80EEENS7_ILi256EEEEEELi256ENS_10bfloat16_tEfNS_4arch4Sm90ELb1ELb0ELb1ELb0ELb0ELb0ELb0ELb1ELb1ELb0ELb0ELb0EEENS1_21CollectiveEpilogueFwdINS6_IJSA_SC_SB_EEES9_SE_SG_Li256ELb0ELb0ELb0ELb0EEENS1_30DynamicPersistentTileSchedulerILi256ELi32ELb0ELb0ELb1EEEEEEEEEvNT_6ParamsE:
        .type           _ZN7cutlass13device_kernelIN5flash11enable_sm90INS1_16FlashAttnFwdSm90INS1_25CollectiveMainloopFwdSm90ILi2EN4cute5tupleIJNS5_1CILi1EEES8_S8_EEENS6_IJNS7_ILi128EEENS7_ILi80EEENS7_ILi256EEEEEELi256ENS_10bfloat16_tEfNS_4arch4Sm90ELb1ELb0ELb1ELb0ELb0ELb0ELb0ELb1ELb1ELb0ELb0ELb0EEENS1_21CollectiveEpilogueFwdINS6_IJSA_SC_SB_EEES9_SE_SG_Li256ELb0ELb0ELb0ELb0EEENS1_30DynamicPersistentTileSchedulerILi256ELi32ELb0ELb0ELb1EEEEEEEEEvNT_6ParamsE,@function
        .size           _ZN7cutlass13device_kernelIN5flash11enable_sm90INS1_16FlashAttnFwdSm90INS1_25CollectiveMainloopFwdSm90ILi2EN4cute5tupleIJNS5_1CILi1EEES8_S8_EEENS6_IJNS7_ILi128EEENS7_ILi80EEENS7_ILi256EEEEEELi256ENS_10bfloat16_tEfNS_4arch4Sm90ELb1ELb0ELb1ELb0ELb0ELb0ELb0ELb1ELb1ELb0ELb0ELb0EEENS1_21CollectiveEpilogueFwdINS6_IJSA_SC_SB_EEES9_SE_SG_Li256ELb0ELb0ELb0ELb0EEENS1_30DynamicPersistentTileSchedulerILi256ELi32ELb0ELb0ELb1EEEEEEEEEvNT_6ParamsE,(.L_x_12749 - _ZN7cutlass13device_kernelIN5flash11enable_sm90INS1_16FlashAttnFwdSm90INS1_25CollectiveMainloopFwdSm90ILi2EN4cute5tupleIJNS5_1CILi1EEES8_S8_EEENS6_IJNS7_ILi128EEENS7_ILi80EEENS7_ILi256EEEEEELi256ENS_10bfloat16_tEfNS_4arch4Sm90ELb1ELb0ELb1ELb0ELb0ELb0ELb0ELb1ELb1ELb0ELb0ELb0EEENS1_21CollectiveEpilogueFwdINS6_IJSA_SC_SB_EEES9_SE_SG_Li256ELb0ELb0ELb0ELb0EEENS1_30DynamicPersistentTileSchedulerILi256ELi32ELb0ELb0ELb1EEEEEEEEEvNT_6ParamsE)
        .other          _ZN7cutlass13device_kernelIN5flash11enable_sm90INS1_16FlashAttnFwdSm90INS1_25CollectiveMainloopFwdSm90ILi2EN4cute5tupleIJNS5_1CILi1EEES8_S8_EEENS6_IJNS7_ILi128EEENS7_ILi80EEENS7_ILi256EEEEEELi256ENS_10bfloat16_tEfNS_4arch4Sm90ELb1ELb0ELb1ELb0ELb0ELb0ELb0ELb1ELb1ELb0ELb0ELb0EEENS1_21CollectiveEpilogueFwdINS6_IJSA_SC_SB_EEES9_SE_SG_Li256ELb0ELb0ELb0ELb0EEENS1_30DynamicPersistentTileSchedulerILi256ELi32ELb0ELb0ELb1EEEEEEEEEvNT_6ParamsE,@"STO_CUDA_ENTRY STV_DEFAULT"
_ZN7cutlass13device_kernelIN5flash11enable_sm90INS1_16FlashAttnFwdSm90INS1_25CollectiveMainloopFwdSm90ILi2EN4cute5tupleIJNS5_1CILi1EEES8_S8_EEENS6_IJNS7_ILi128EEENS7_ILi80EEENS7_ILi256EEEEEELi256ENS_10bfloat16_tEfNS_4arch4Sm90ELb1ELb0ELb1ELb0ELb0ELb0ELb0ELb1ELb1ELb0ELb0ELb0EEENS1_21CollectiveEpilogueFwdINS6_IJSA_SC_SB_EEES9_SE_SG_Li256ELb0ELb0ELb0ELb0EEENS1_30DynamicPersistentTileSchedulerILi256ELi32ELb0ELb0ELb1EEEEEEEEEvNT_6ParamsE:
        /* <DEDUP_REMOVED lines=24> */
.L_x_1945:
[----:B------:R-:W-:Y:S05]  /*0180*/  BSYNC B0 ;  /* 0x0000000000007941 */ /* 0x000fea0003800000 */
.L_x_1944:
        /* <DEDUP_REMOVED lines=37> */
.L_x_1946:
        /* <DEDUP_REMOVED lines=22> */
.L_x_1947:
        /* <DEDUP_REMOVED lines=18> */
.L_x_1948:
        /* <DEDUP_REMOVED lines=22> */
.L_x_1949:
        /* <DEDUP_REMOVED lines=22> */
.L_x_1950:
        /* <DEDUP_REMOVED lines=8> */
.L_x_1952:
        /* <DEDUP_REMOVED lines=14> */
[----:B-1----:R-:W1:Y:S05]  /*0a80*/  S2R R2, SR_TID.X ;  /* 0x0000000000027919 */ /* 0x002e6a0000002100 */
[----:B------:R-:W4:Y:S01]  /*0a90*/  S2UR UR6, SR_SWINHI ;  /* 0x00000000000679c3 */ /* 0x000f220000002f00 */
[----:B---3--:R-:W-:-:S07]  /*0aa0*/  ULEA UR60, UR4, UR60, 0x18 ;  /* 0x0000003c043c7291 */ /* 0x008fce000f8ec03f */
[----:B------:R-:W-:Y:S01]  /*0ab0*/  UMOV UR4, UR60 ;  /* 0x0000003c00047c82 */ /* 0x000fe20008000000 */
[----:B----4-:R-:W-:Y:S01]  /*0ac0*/  UMOV UR5, UR6 ;  /* 0x0000000600057c82 */ /* 0x010fe20008000000 */
[----:B------:R-:W-:Y:S01]  /*0ad0*/  IMAD.U32 R22, RZ, RZ, UR4 ;  /* 0x00000004ff167e24 */ /* 0x000fe2000f8e00ff */
[----:B-1----:R-:W-:Y:S01]  /*0ae0*/  IADD3 R224, R2, -0x80, RZ ;  /* 0xffffff8002e07810 */ /* 0x002fe20007ffe0ff */
[----:B------:R-:W-:Y:S01]  /*0af0*/  IMAD.U32 R23, RZ, RZ, UR5 ;  /* 0x00000005ff177e24 */ /* 0x000fe2000f8e00ff */
[----:B------:R-:W-:Y:S01]  /*0b00*/  UMOV UR4, UR7 ;  /* 0x0000000700047c82 */ /* 0x000fe20008000000 */
[----:B--2---:R-:W-:Y:S02]  /*0b10*/  R2UR UR8, R3 ;  /* 0x00000000030872ca */ /* 0x004fe400000e0000 */
[----:B------:R-:W-:-:S04]  /*0b20*/  SHF.R.S32.HI R3, RZ, 0x1f, R224 ;  /* 0x0000001fff037819 */ /* 0x000fc800000114e0 */
[CC--:B------:R-:W-:Y:S02]  /*0b30*/  LEA.HI R2, R3.reuse, R224.reuse, RZ, 0x4 ;  /* 0x000000e003027211 */ /* 0x0c0fe400078f20ff */
[CC--:B------:R-:W-:Y:S02]  /*0b40*/  LEA.HI R0, R3.reuse, R224.reuse, RZ, 0x7 ;  /* 0x000000e003007211 */ /* 0x0c0fe400078f38ff */
[----:B------:R-:W-:Y:S02]  /*0b50*/  SHF.R.S32.HI R5, RZ, 0x4, R2 ;  /* 0x00000004ff057819 */ /* 0x000fe40000011402 */
[----:B------:R-:W-:Y:S01]  /*0b60*/  LOP3.LUT R7, R0, 0xffffff80, RZ, 0xc0, !PT ;  /* 0xffffff8000077812 */ /* 0x000fe200078ec0ff */
[----:B------:R-:W-:Y:S01]  /*0b70*/  ULOP3.LUT UR5, UR8, 0x1, URZ, 0xfc, !UPT ;  /* 0x0000000108057892 */ /* 0x000fe2000f8efc3f */
[----:B------:R-:W-:Y:S02]  /*0b80*/  LEA.HI R4, R2, R5, RZ, 0x1 ;  /* 0x0000000502047211 */ /* 0x000fe400078f08ff */
[----:B------:R-:W-:Y:S01]  /*0b90*/  LEA.HI R222, R3, R224, RZ, 0x5 ;  /* 0x000000e003de7211 */ /* 0x000fe200078f28ff */
[----:B------:R-:W-:Y:S01]  /*0ba0*/  IMAD.IADD R220, R224, 0x1, -R7 ;  /* 0x00000001e0dc7824 */ /* 0x000fe200078e0a07 */
[----:B------:R-:W-:Y:S01]  /*0bb0*/  LOP3.LUT R4, R4, 0x1ffffffe, RZ, 0xc0, !PT ;  /* 0x1ffffffe04047812 */ /* 0x000fe200078ec0ff */
[----:B------:R-:W-:Y:S01]  /*0bc0*/  IMAD.U32 R223, RZ, RZ, UR5 ;  /* 0x00000005ffdf7e24 */ /* 0x000fe2000f8e00ff */
[----:B------:R-:W-:Y:S01]  /*0bd0*/  SHF.R.S32.HI R222, RZ, 0x5, R222 ;  /* 0x00000005ffde7819 */ /* 0x000fe200000114de */
[----:B------:R-:W-:Y:S01]  /*0be0*/  UMOV UR5, URZ ;  /* 0x0000003f00057c82 */ /* 0x000fe20008000000 */
[----:B------:R-:W-:Y:S01]  /*0bf0*/  SHF.R.S32.HI R7, RZ, 0x1f, R220 ;  /* 0x0000001fff077819 */ /* 0x000fe200000114dc */
[----:B------:R-:W-:Y:S01]  /*0c00*/  IMAD.IADD R4, R5, 0x1, -R4 ;  /* 0x0000000105047824 */ /* 0x000fe200078e0a04 */
[----:B------:R-:W-:Y:S01]  /*0c10*/  LOP3.LUT R5, R2, 0x3fffff0, RZ, 0xc0, !PT ;  /* 0x03fffff002057812 */ /* 0x000fe200078ec0ff */
[----:B------:R-:W-:Y:S01]  /*0c20*/  IMAD.U32 R219, RZ, RZ, UR5 ;  /* 0x00000005ffdb7e24 */ /* 0x000fe2000f8e00ff */
[----:B------:R-:W-:-:S02]  /*0c30*/  LEA.HI R2, R7, R220, RZ, 0x2 ;  /* 0x000000dc07027211 */ /* 0x000fc400078f10ff */
[----:B------:R-:W-:Y:S02]  /*0c40*/  IADD3 R5, R224, -R5, RZ ;  /* 0x80000005e0057210 */ /* 0x000fe40007ffe0ff */
[--C-:B------:R-:W-:Y:S02]  /*0c50*/  SHF.R.S32.HI R6, RZ, 0x2, R2.reuse ;  /* 0x00000002ff067819 */ /* 0x100fe40000011402 */
[----:B------:R-:W-:Y:S01]  /*0c60*/  SHF.R.S32.HI R9, RZ, 0x1f, R2 ;  /* 0x0000001fff097819 */ /* 0x000fe20000011402 */
[----:B------:R-:W-:Y:S01]  /*0c70*/  IMAD R5, R222, 0x10, R5 ;  /* 0x00000010de057824 */ /* 0x000fe200078e0205 */
[----:B------:R-:W-:Y:S02]  /*0c80*/  SHF.R.S32.HI R221, RZ, 0x7, R0 ;  /* 0x00000007ffdd7819 */ /* 0x000fe40000011400 */
[----:B------:R-:W-:Y:S01]  /*0c90*/  LEA.HI R9, R9, R6, RZ, 0x3 ;  /* 0x0000000609097211 */ /* 0x000fe200078f18ff */
[----:B------:R-:W-:Y:S01]  /*0ca0*/  IMAD R5, R5, 0x8, R4 ;  /* 0x0000000805057824 */ /* 0x000fe200078e0204 */
[----:B------:R-:W-:-:S02]  /*0cb0*/  LEA.HI R7, R7, R220, RZ, 0x5 ;  /* 0x000000dc07077211 */ /* 0x000fc400078f28ff */
[----:B------:R-:W-:Y:S02]  /*0cc0*/  LOP3.LUT R9, R9, 0xfffffff8, RZ, 0xc0, !PT ;  /* 0xfffffff809097812 */ /* 0x000fe400078ec0ff */
[----:B------:R-:W-:Y:S02]  /*0cd0*/  LEA.HI R0, R0, R221, RZ, 0x1 ;  /* 0x000000dd00007211 */ /* 0x000fe400078f08ff */
[----:B------:R-:W-:Y:S02]  /*0ce0*/  IADD3 R6, R6, -R9, RZ ;  /* 0x8000000906067210 */ /* 0x000fe40007ffe0ff */
[----:B------:R-:W-:Y:S02]  /*0cf0*/  SHF.R.S32.HI R7, RZ, 0x5, R7 ;  /* 0x00000005ff077819 */ /* 0x000fe40000011407 */
[----:B------:R-:W-:Y:S02]  /*0d00*/  LOP3.LUT R0, R0, 0x3fffffe, RZ, 0xc0, !PT ;  /* 0x03fffffe00007812 */ /* 0x000fe400078ec0ff */
[----:B------:R-:W-:Y:S01]  /*0d10*/  SHF.L.U32 R5, R5, 0x3, RZ ;  /* 0x0000000305057819 */ /* 0x000fe200000006ff */
[----:B------:R-:W-:Y:S01]  /*0d20*/  IMAD R7, R7, 0x10, R6 ;  /* 0x0000001007077824 */ /* 0x000fe200078e0206 */
[----:B------:R-:W-:Y:S01]  /*0d30*/  LEA.HI R3, R3, R224, RZ, 0x3 ;  /* 0x000000e003037211 */ /* 0x000fe200078f18ff */
[----:B------:R-:W-:Y:S01]  /*0d40*/  IMAD.IADD R0, R221, 0x1, -R0 ;  /* 0x00000001dd007824 */ /* 0x000fe200078e0a00 */
[----:B------:R-:W-:Y:S01]  /*0d50*/  MOV R16, UR5 ;  /* 0x0000000500107c02 */ /* 0x000fe20008000f00 */
[----:B------:R-:W-:Y:S01]  /*0d60*/  IMAD.WIDE R22, R5, 0x2, R22 ;  /* 0x0000000205167825 */ /* 0x000fe200078e0216 */
[----:B------:R-:W-:-:S02]  /*0d70*/  LOP3.LUT R5, R3, 0x1ffffff8, RZ, 0xc0, !PT ;  /* 0x1ffffff803057812 */ /* 0x000fc400078ec0ff */
[----:B------:R-:W-:Y:S02]  /*0d80*/  LEA R215, R0, R7, 0x6 ;  /* 0x0000000700d77211 */ /* 0x000fe400078e30ff */
[----:B------:R-:W-:Y:S01]  /*0d90*/  LOP3.LUT R7, R2, 0x7ffffffc, RZ, 0xc0, !PT ;  /* 0x7ffffffc02077812 */ /* 0x000fe200078ec0ff */
[----:B------:R-:W-:Y:S01]  /*0da0*/  IMAD.IADD R5, R224, 0x1, -R5 ;  /* 0x00000001e0057824 */ /* 0x000fe200078e0a05 */
[----:B------:R-:W-:-:S03]  /*0db0*/  SHF.R.S32.HI R216, RZ, 0x3, R3 ;  /* 0x00000003ffd87819 */ /* 0x000fc60000011403 */
[----:B------:R-:W-:Y:S01]  /*0dc0*/  IMAD.IADD R214, R220, 0x1, -R7 ;  /* 0x00000001dcd67824 */ /* 0x000fe200078e0a07 */
[----:B------:R-:W-:-:S07]  /*0dd0*/  SHF.L.U32 R212, R5, 0x3, RZ ;  /* 0x0000000305d47819 */ /* 0x000fce00000006ff */
.L_x_1999:
        /* <DEDUP_REMOVED lines=21> */
.L_x_1953:
        /* <DEDUP_REMOVED lines=8> */
.L_x_1954:
[----:B------:R-:W-:Y:S01]  /*0fb0*/  R2UR UR5, R218 ;  /* 0x00000000da0572ca */ /* 0x000fe200000e0000 */
[----:B------:R-:W-:Y:S01]  /*0fc0*/  ULDC.64 UR10, c[0x0][0x3f8] ;  /* 0x0000fe00000a7ab9 */ /* 0x000fe20000000a00 */
[----:B------:R-:W-:Y:S01]  /*0fd0*/  UIADD3 UR9, UR7, -UR4, URZ ;  /* 0x8000000407097290 */ /* 0x000fe2000fffe03f */
[----:B------:R-:W-:Y:S01]  /*0fe0*/  PLOP3.LUT P0, PT, PT, PT, PT, 0x80, 0x0 ;  /* 0x000000000000781c */ /* 0x000fe20003f0f070 */
[----:B------:R-:W-:Y:S01]  /*0ff0*/  UISETP.NE.U32.AND UP0, UPT, UR10, URZ, UPT ;  /* 0x0000003f0a00728c */ /* 0x000fe2000bf05070 */
[----:B------:R-:W-:Y:S01]  /*1000*/  CS2R R2, SRZ ;  /* 0x0000000000027805 */ /* 0x000fe2000001ff00 */
[----:B------:R-:W-:Y:S01]  /*1010*/  ULDC UR41, c[0x0][0x404] ;  /* 0x0001010000297ab9 */ /* 0x000fe20000000800 */
[----:B------:R-:W-:Y:S01]  /*1020*/  ULDC UR6, c[0x0][0x2e0] ;  /* 0x0000b80000067ab9 */ /* 0x000fe20000000800 */
[----:B------:R-:W-:Y:S01]  /*1030*/  UISETP.NE.AND.EX UP0, UPT, UR11, URZ, UPT, UP0 ;  /* 0x0000003f0b00728c */ /* 0x000fe2000bf05300 */
[----:B------:R-:W-:Y:S01]  /*1040*/  MOV R0, RZ ;  /* 0x000000ff00007202 */ /* 0x000fe20000000f00 */
[----:B------:R-:W-:Y:S01]  /*1050*/  ULDC UR7, c[0x0][0x288] ;  /* 0x0000a20000077ab9 */ /* 0x000fe20000000800 */
[----:B------:R-:W-:Y:S01]  /*1060*/  ULDC UR43, c[0x0][0xdb8] ;  /* 0x00036e00002b7ab9 */ /* 0x000fe20000000800 */
[----:B------:R-:W-:Y:S01]  /*1070*/  USEL UR41, UR41, 0x1, UP0 ;  /* 0x0000000129297887 */ /* 0x000fe20008000000 */
[----:B------:R-:W-:Y:S01]  /*1080*/  CS2R R150, SRZ ;  /* 0x0000000000967805 */ /* 0x000fe2000001ff00 */
[----:B------:R-:W-:Y:S01]  /*1090*/  ULOP3.LUT UR4, URZ, UR5, URZ, 0x33, !UPT ;  /* 0x000000053f047292 */ /* 0x000fe2000f8e333f */
[----:B------:R-:W-:Y:S01]  /*10a0*/  CS2R R148, SRZ ;  /* 0x0000000000947805 */ /* 0x000fe2000001ff00 */
[----:B------:R-:W-:Y:S01]  /*10b0*/  UIMAD UR41, UR41, UR6, URZ ;  /* 0x00000006292972a4 */ /* 0x000fe2000f8e023f */
[----:B------:R-:W-:Y:S01]  /*10c0*/  CS2R R146, SRZ ;  /* 0x0000000000927805 */ /* 0x000fe2000001ff00 */
[----:B------:R-:W-:Y:S01]  /*10d0*/  ULDC UR5, c[0x0][0xdac] ;  /* 0x00036b0000057ab9 */ /* 0x000fe20000000800 */
[----:B------:R-:W-:Y:S01]  /*10e0*/  UISETP.NE.AND UP1, UPT, UR43, 0x1, UPT ;  /* 0x000000012b00788c */ /* 0x000fe2000bf25270 */
[----:B------:R-:W-:Y:S01]  /*10f0*/  CS2R R144, SRZ ;  /* 0x0000000000907805 */ /* 0x000fe2000001ff00 */
[----:B------:R-:W-:Y:S01]  /*1100*/  UIADD3 UR4, UR4, UR5, URZ ;  /* 0x0000000504047290 */ /* 0x000fe2000fffe03f */
[----:B------:R-:W-:Y:S01]  /*1110*/  CS2R R142, SRZ ;  /* 0x00000000008e7805 */ /* 0x000fe2000001ff00 */
[----:B------:R-:W-:Y:S01]  /*1120*/  ULDC UR10, c[0x0][0xdc4] ;  /* 0x00037100000a7ab9 */ /* 0x000fe20000000800 */
[----:B------:R-:W-:Y:S01]  /*1130*/  CS2R R140, SRZ ;  /* 0x00000000008c7805 */ /* 0x000fe2000001ff00 */
[----:B------:R-:W-:Y:S01]  /*1140*/  USHF.L.U32 UR42, UR4, 0x7, URZ ;  /* 0x00000007042a7899 */ /* 0x000fe2000800063f */
[----:B------:R-:W-:Y:S01]  /*1150*/  CS2R R138, SRZ ;  /* 0x00000000008a7805 */ /* 0x000fe2000001ff00 */
[----:B------:R-:W-:Y:S01]  /*1160*/  UIADD3 UR4, UR41, 0x4f, URZ ;  /* 0x0000004f29047890 */ /* 0x000fe2000fffe03f */
[----:B------:R-:W-:Y:S01]  /*1170*/  CS2R R136, SRZ ;  /* 0x0000000000887805 */ /* 0x000fe2000001ff00 */
[----:B------:R-:W-:Y:S01]  /*1180*/  UIADD3 UR5, UR42, 0xcf, -UR7 ;  /* 0x000000cf2a057890 */ /* 0x000fe2000fffe807 */
[----:B------:R-:W-:Y:S01]  /*1190*/  CS2R R134, SRZ ;  /* 0x0000000000867805 */ /* 0x000fe2000001ff00 */
[----:B------:R-:W-:Y:S01]  /*11a0*/  UIMAD UR9, UR8, UR10, UR9 ;  /* 0x0000000a080972a4 */ /* 0x000fe2000f8e0209 */
[----:B------:R-:W-:Y:S01]  /*11b0*/  CS2R R132, SRZ ;  /* 0x0000000000847805 */ /* 0x000fe2000001ff00 */
[----:B------:R-:W-:Y:S01]  /*11c0*/  UIADD3 UR6, UR41, UR5, URZ ;  /* 0x0000000529067290 */ /* 0x000fe2000fffe03f */
[----:B------:R-:W-:Y:S01]  /*11d0*/  CS2R R130, SRZ ;  /* 0x0000000000827805 */ /* 0x000fe2000001ff00 */
[----:B------:R-:W-:Y:S01]  /*11e0*/  UIMAD.WIDE UR4, UR4, 0x66666667, URZ ;  /* 0x66666667040478a5 */ /* 0x000fe2000f8e023f */
[----:B------:R-:W-:Y:S01]  /*11f0*/  CS2R R128, SRZ ;  /* 0x0000000000807805 */ /* 0x000fe2000001ff00 */
[----:B------:R-:W-:Y:S01]  /*1200*/  UIMAD.WIDE UR6, UR6, 0x66666667, URZ ;  /* 0x66666667060678a5 */ /* 0x000fe2000f8e023f */
[----:B------:R-:W-:Y:S01]  /*1210*/  CS2R R126, SRZ ;  /* 0x00000000007e7805 */ /* 0x000fe2000001ff00 */
[----:B------:R-:W-:Y:S01]  /*1220*/  USHF.R.U32.HI UR4, URZ, 0x1f, UR5 ;  /* 0x0000001f3f047899 */ /* 0x000fe20008011605 */
[----:B------:R-:W-:Y:S01]  /*1230*/  CS2R R124, SRZ ;  /* 0x00000000007c7805 */ /* 0x000fe2000001ff00 */
[----:B------:R-:W-:Y:S01]  /*1240*/  USHF.R.U32.HI UR6, URZ, 0x1f, UR7 ;  /* 0x0000001f3f067899 */ /* 0x000fe20008011607 */
[----:B------:R-:W-:Y:S01]  /*1250*/  CS2R R122, SRZ ;  /* 0x00000000007a7805 */ /* 0x000fe2000001ff00 */
[----:B------:R-:W-:Y:S01]  /*1260*/  ULEA.HI.SX32 UR47, UR5, UR4, 0x1b ;  /* 0x00000004052f7291 */ /* 0x000fe2000f8fda3f */
[----:B------:R-:W-:Y:S01]  /*1270*/  CS2R R120, SRZ ;  /* 0x0000000000787805 */ /* 0x000fe2000001ff00 */
[----:B------:R-:W-:Y:S01]  /*1280*/  ULEA.HI.SX32 UR6, UR7, UR6, 0x1b ;  /* 0x0000000607067291 */ /* 0x000fe2000f8fda3f */
[----:B------:R-:W-:Y:S01]  /*1290*/  CS2R R118, SRZ ;  /* 0x0000000000767805 */ /* 0x000fe2000001ff00 */
[----:B------:R-:W-:Y:S01]  /*12a0*/  @UP1 ULDC UR8, c[0x0][0xdbc] ;  /* 0x00036f0000081ab9 */ /* 0x000fe20000000800 */
[----:B------:R-:W-:Y:S01]  /*12b0*/  @UP1 ULDC UR7, c[0x0][0xdc0] ;  /* 0x0003700000071ab9 */ /* 0x000fe20000000800 */
[----:B------:R-:W-:Y:S01]  /*12c0*/  UISETP.LT.AND UP0, UPT, UR47, UR6, UPT ;  /* 0x000000062f00728c */ /* 0x000fe2000bf01270 */
[----:B------:R-:W-:Y:S01]  /*12d0*/  CS2R R116, SRZ ;  /* 0x0000000000747805 */ /* 0x000fe2000001ff00 */
[----:B------:R-:W-:Y:S01]  /*12e0*/  UIMAD.WIDE.U32 UR4, UR9, UR8, URZ ;  /* 0x00000008090472a5 */ /* 0x000fe2000f8e003f */
[----:B------:R-:W-:Y:S01]  /*12f0*/  CS2R R114, SRZ ;  /* 0x0000000000727805 */ /* 0x000fe2000001ff00 */
[----:B------:R-:W-:Y:S01]  /*1300*/  USEL UR47, UR47, UR6, UP0 ;  /* 0x000000062f2f7287 */ /* 0x000fe20008000000 */
[----:B------:R-:W-:Y:S01]  /*1310*/  CS2R R112, SRZ ;  /* 0x0000000000707805 */ /* 0x000fe2000001ff00 */
[----:B------:R-:W-:Y:S01]  /*1320*/  UMOV UR44, UR9 ;  /* 0x00000009002c7c82 */ /* 0x000fe20008000000 */
[----:B------:R-:W-:Y:S01]  /*1330*/  @UP1 USHF.R.U32.HI UR44, URZ, UR7, UR5 ;  /* 0x000000073f2c1299 */ /* 0x000fe20008011605 */
[----:B------:R-:W-:Y:S01]  /*1340*/  CS2R R110, SRZ ;  /* 0x00000000006e7805 */ /* 0x000fe2000001ff00 */
[----:B------:R-:W-:Y:S01]  /*1350*/  UISETP.GE.AND UP0, UPT, UR47, 0x1, UPT ;  /* 0x000000012f00788c */ /* 0x000fe2000bf06270 */
[----:B------:R-:W-:Y:S01]  /*1360*/  CS2R R108, SRZ ;  /* 0x00000000006c7805 */ /* 0x000fe2000001ff00 */
[----:B------:R-:W-:Y:S01]  /*1370*/  UIADD3 UR4, -UR44, URZ, URZ ;  /* 0x0000003f2c047290 */ /* 0x000fe2000fffe13f */
[----:B------:R-:W-:-:S02]  /*1380*/  CS2R R106, SRZ ;  /* 0x00000000006a7805 */ /* 0x000fc4000001ff00 */
[----:B------:R-:W-:Y:S01]  /*1390*/  CS2R R104, SRZ ;  /* 0x0000000000687805 */ /* 0x000fe2000001ff00 */
[----:B------:R-:W-:Y:S01]  /*13a0*/  IMAD.MOV.U32 R102, RZ, RZ, RZ ;  /* 0x000000ffff667224 */ /* 0x000fe200078e00ff */
[----:B------:R-:W-:Y:S01]  /*13b0*/  PLOP3.LUT P1, PT, PT, PT, UP0, 0x80, 0x0 ;  /* 0x000000000000781c */ /* 0x000fe20003f2f008 */
[----:B------:R-:W-:Y:S01]  /*13c0*/  UIMAD UR43, UR43, UR4, UR9 ;  /* 0x000000042b2b72a4 */ /* 0x000fe2000f8e0209 */
        /* <DEDUP_REMOVED lines=39> */
[----:B------:R-:W-:Y:S01]  /*1640*/  MOV R4, RZ ;  /* 0x000000ff00047202 */ /* 0x000fe20000000f00 */
        /* <DEDUP_REMOVED lines=29> */
.L_x_1956:
[----:B------:R-:W-:Y:S02]  /*1820*/  R2UR UR6, R219 ;  /* 0x00000000db0672ca */ /* 0x000fe400000e0000 */
[----:B------:R-:W-:-:S11]  /*1830*/  R2UR UR5, R223 ;  /* 0x00000000df0572ca */ /* 0x000fd600000e0000 */
[----:B------:R-:W-:Y:S02]  /*1840*/  ULEA.HI UR4, UR6, UR6, URZ, 0x1 ;  /* 0x0000000606047291 */ /* 0x000fe4000f8f083f */
[----:B------:R-:W-:Y:S02]  /*1850*/  IMAD.U32 R2, RZ, RZ, UR5 ;  /* 0x00000005ff027e24 */ /* 0x000fe4000f8e00ff */
[----:B------:R-:W-:-:S03]  /*1860*/  ULOP3.LUT UR4, UR4, 0xfffffffe, URZ, 0xc0, !UPT ;  /* 0xfffffffe04047892 */ /* 0x000fc6000f8ec03f */
[----:B------:R-:W-:Y:S01]  /*1870*/  ISETP.NE.AND P0, PT, R2, 0x3, PT ;  /* 0x000000030200780c */ /* 0x000fe20003f05270 */
[----:B------:R-:W-:-:S06]  /*1880*/  UIADD3 UR4, UR6, -UR4, URZ ;  /* 0x8000000406047290 */ /* 0x000fcc000fffe03f */
[----:B------:R-:W-:-:S05]  /*1890*/  IMAD.U32 R0, RZ, RZ, UR4 ;  /* 0x00000004ff007e24 */ /* 0x000fca000f8e00ff */
[----:B------:R-:W-:-:S04]  /*18a0*/  SHF.L.U32 R0, R0, 0x1f, RZ ;  /* 0x0000001f00007819 */ /* 0x000fc800000006ff */
[----:B------:R-:W1:Y:S02]  /*18b0*/  SYNCS.PHASECHK.TRANS64.TRYWAIT P1, [UR60+0x38800], R0 ;  /* 0x03880000ff0075a7 */ /* 0x000e64000802017c */
[----:B-1----:R-:W-:Y:S05]  /*18c0*/  @!P1 BRA `(.L_x_1957) ;  /* 0x0000012c00349947 */ /* 0x002fea0003800000 */
.L_x_2058:
[----:B------:R-:W-:Y:S05]  /*18d0*/  @!P0 BRA `(.L_x_1958) ;  /* 0x0000000000048947 */ /* 0x000fea0003800000 */
[----:B------:R-:W-:Y:S01]  /*18e0*/  BPT.TRAP 0x1 ;  /* 0x000000040000795c */ /* 0x000fe20000300000 */
.L_x_1958:
[----:B------:R-:W-:Y:S02]  /*18f0*/  R2UR UR4, R16 ;  /* 0x00000000100472ca */ /* 0x000fe400000e0000 */
[----:B-1----:R-:W-:-:S04]  /*1900*/  MOV R0, UR46 ;  /* 0x0000002e00007c02 */ /* 0x002fc80008000f00 */
[----:B------:R-:W-:-:S07]  /*1910*/  LEA R0, R0, UR60, 0x3 ;  /* 0x0000003c00007c11 */ /* 0x000fce000f8e18ff */
[----:B------:R-:W-:-:S05]  /*1920*/  IMAD.U32 R3, RZ, RZ, UR4 ;  /* 0x00000004ff037e24 */ /* 0x000fca000f8e00ff */
[----:B------:R-:W-:-:S04]  /*1930*/  SHF.L.U32 R3, R3, 0x1f, RZ ;  /* 0x0000001f03037819 */ /* 0x000fc800000006ff */
[----:B------:R1:W2:Y:S01]  /*1940*/  SYNCS.PHASECHK.TRANS64.TRYWAIT P2, [R0+URZ+0x38830], R3 ;  /* 0x03883003000075a7 */ /* 0x0002a2000804017f */
[----:B------:R-:W-:Y:S05]  /*1950*/  @!P0 BRA `(.L_x_1959) ;  /* 0x0000000000048947 */ /* 0x000fea0003800000 */
[----:B------:R-:W-:Y:S01]  /*1960*/  BPT.TRAP 0x1 ;  /* 0x000000040000795c */ /* 0x000fe20000300000 */
.L_x_1959:
[----:B------:R-:W3:Y:S01]  /*1970*/  S2R R2, SR_TID.X ;  /* 0x0000000000027919 */ /* 0x000ee20000002100 */
[----:B------:R-:W-:Y:S01]  /*1980*/  IMAD.MOV.U32 R151, RZ, RZ, RZ ;  /* 0x000000ffff977224 */ /* 0x000fe200078e00ff */
[----:B---3--:R-:W-:Y:S01]  /*1990*/  LOP3.LUT P1, RZ, R2, 0x7f, RZ, 0xc0, !PT ;  /* 0x0000007f02ff7812 */ /* 0x008fe2000782c0ff */
[----:B--2---:R-:W-:-:S12]  /*19a0*/  @P2 BRA `(.L_x_1960) ;  /* 0x0000000000082947 */ /* 0x004fd80003800000 */
[----:B------:R-:W2:Y:S02]  /*19b0*/  SYNCS.PHASECHK.TRANS64.TRYWAIT P2, [R0+URZ+0x38830], R3 ;  /* 0x03883003000075a7 */ /* 0x000ea4000804017f */
[----:B--2---:R-:W-:Y:S05]  /*19c0*/  @!P2 BRA `(.L_x_1961) ;  /* 0x0000012c000ca947 */ /* 0x004fea0003800000 */
.L_x_1960:
[----:B------:R-:W-:Y:S05]  /*19d0*/  WARPSYNC.ALL ;  /* 0x0000000000007948 */ /* 0x000fea0003800000 */
[----:B------:R-:W-:Y:S01]  /*19e0*/  UIADD3 UR4, UR60, 0x24400, URZ ;  /* 0x000244003c047890 */ /* 0x000fe2000fffe03f */
[----:B------:R-:W-:Y:S01]  /*19f0*/  WARPGROUP.ARRIVE ;  /* 0x00000000000079c5 */ /* 0x000fe20000000000 */
[----:B------:R-:W-:Y:S01]  /*1a00*/  ULOP3.LUT UR5, UR36, 0x10000, URZ, 0xfc, !UPT ;  /* 0x0001000024057892 */ /* 0x000fe2000f8efc3f */
[----:B------:R-:W-:Y:S01]  /*1a10*/  MOV R2, UR43 ;  /* 0x0000002b00027c02 */ /* 0x000fe20008000f00 */
[----:B------:R-:W-:Y:S01]  /*1a20*/  USHF.R.U32.HI UR4, URZ, 0x4, UR4 ;  /* 0x000000043f047899 */ /* 0x000fe20008011604 */
[----:B-12---:R-:W-:Y:S01]  /*1a30*/  MOV R3, UR42 ;  /* 0x0000002a00037c02 */ /* 0x006fe20008000f00 */
[----:B------:R-:W-:Y:S01]  /*1a40*/  UMOV UR9, 0x40000040 ;  /* 0x4000004000097882 */ /* 0x000fe20000000000 */
[----:B------:R-:W-:Y:S01]  /*1a50*/  UMOV UR11, 0x40000040 ;  /* 0x40000040000b7882 */ /* 0x000fe20000000000 */
[----:B------:R-:W-:Y:S01]  /*1a60*/  ULOP3.LUT UR4, UR4, 0x3fff, URZ, 0xc0, !UPT ;  /* 0x00003fff04047892 */ /* 0x000fe2000f8ec03f */
[----:B------:R-:W-:Y:S01]  /*1a70*/  IMAD.U32 R19, RZ, RZ, UR9 ;  /* 0x00000009ff137e24 */ /* 0x000fe2000f8e00ff */
[----:B------:R-:W-:Y:S01]  /*1a80*/  UMOV UR8, UR5 ;  /* 0x0000000500087c82 */ /* 0x000fe20008000000 */
[----:B------:R-:W-:Y:S01]  /*1a90*/  UMOV UR21, UR9 ;  /* 0x0000000900157c82 */ /* 0x000fe20008000000 */
[----:B------:R-:W-:Y:S01]  /*1aa0*/  ULOP3.LUT UR40, UR4, 0x10000, URZ, 0xfc, !UPT ;  /* 0x0001000004287892 */ /* 0x000fe2000f8efc3f */
[----:B------:R-:W-:Y:S01]  /*1ab0*/  MOV R18, UR8 ;  /* 0x0000000800127c02 */ /* 0x000fe20008000f00 */
[----:B------:R-:W-:Y:S01]  /*1ac0*/  UMOV UR20, UR8 ;  /* 0x0000000800147c82 */ /* 0x000fe20008000000 */
[----:B------:R-:W-:Y:S01]  /*1ad0*/  UMOV UR13, UR21 ;  /* 0x00000015000d7c82 */ /* 0x000fe20008000000 */
[----:B------:R-:W-:Y:S01]  /*1ae0*/  UIMAD UR4, UR46, 0xa00, UR40 ;  /* 0x00000a002e0478a4 */ /* 0x000fe2000f8e0228 */
[----:B------:R-:W-:Y:S01]  /*1af0*/  MOV R4, UR41 ;  /* 0x0000002900047c02 */ /* 0x000fe20008000f00 */
[----:B------:R-:W-:Y:S01]  /*1b00*/  UMOV UR12, UR20 ;  /* 0x00000014000c7c82 */ /* 0x000fe20008000000 */
[----:B------:R-:W-:Y:S01]  /*1b10*/  UMOV UR15, 0x40000040 ;  /* 0x40000040000f7882 */ /* 0x000fe20000000000 */
[----:B------:R-:W-:Y:S01]  /*1b20*/  UIADD3 UR14, UR4, 0x100, URZ ;  /* 0x00000100040e7890 */ /* 0x000fe2000fffe03f */
[----:B------:R-:W-:Y:S01]  /*1b30*/  MOV R5, UR40 ;  /* 0x0000002800057c02 */ /* 0x000fe20008000f00 */
[----:B------:R-:W-:Y:S01]  /*1b40*/  UIADD3 UR18, UR4, 0x180, URZ ;  /* 0x0000018004127890 */ /* 0x000fe2000fffe03f */
[----:B------:R-:W-:Y:S01]  /*1b50*/  @!P1 IADD3 R0, R0, 0x38840, RZ ;  /* 0x0003884000009810 */ /* 0x000fe20007ffe0ff */
[----:B------:R-:W-:Y:S01]  /*1b60*/  UMOV UR10, UR4 ;  /* 0x00000004000a7c82 */ /* 0x000fe20008000000 */
[----:B------:R-:W-:Y:S01]  /*1b70*/  UMOV UR16, UR20 ;  /* 0x0000001400107c82 */ /* 0x000fe20008000000 */
[----:B------:R-:W-:Y:S01]  /*1b80*/  HGMMA.64x16x16.F32.BF16 R56, gdesc[UR8], RZ, !UPT, gsb0 ;  /* 0x00200000083879f0 */ /* 0x000fe2000c0018ff */
[----:B------:R-:W-:Y:S01]  /*1b90*/  UIADD3 UR10, UR4, 0x80, URZ ;  /* 0x00000080040a7890 */ /* 0x000fe2000fffe03f */
[----:B------:R-:W-:Y:S01]  /*1ba0*/  @!P1 PRMT R0, RZ, 0x654, R0 ;  /* 0x00000654ff009816 */ /* 0x000fe20000000000 */
[----:B------:R-:W-:Y:S01]  /*1bb0*/  UMOV UR8, UR20 ;  /* 0x0000001400087c82 */ /* 0x000fe20008000000 */
[----:B------:R-:W-:Y:S01]  /*1bc0*/  UMOV UR9, UR21 ;  /* 0x0000001500097c82 */ /* 0x000fe20008000000 */
[----:B------:R-:W-:Y:S01]  /*1bd0*/  UMOV UR11, 0x40000040 ;  /* 0x40000040000b7882 */ /* 0x000fe20000000000 */
[----:B------:R-:W-:Y:S01]  /*1be0*/  UMOV UR17, UR21 ;  /* 0x0000001500117c82 */ /* 0x000fe20008000000 */
[----:B------:R-:W-:Y:S01]  /*1bf0*/  UMOV UR19, 0x40000040 ;  /* 0x4000004000137882 */ /* 0x000fe20000000000 */
        /* <DEDUP_REMOVED lines=101> */
[----:B------:R-:W-:Y:S01]  /*2250*/  IMAD.MOV.U32 R77, RZ, RZ, R151 ;  /* 0x000000ffff4d7224 */ /* 0x000fe200078e0097 */
[----:B------:R-:W-:Y:S01]  /*2260*/  MOV R72, R151 ;  /* 0x0000009700487202 */ /* 0x000fe20000000f00 */
        /* <DEDUP_REMOVED lines=16> */
[----:B------:R-:W-:Y:S01]  /*2370*/  UIADD3 UR6, UR5, 0x4, URZ ;  /* 0x0000000405067890 */ /* 0x000fe2000fffe03f */
[--C-:B------:R-:W-:Y:S01]  /*2380*/  IMAD.MOV.U32 R69, RZ, RZ, R151.reuse ;  /* 0x000000ffff457224 */ /* 0x100fe200078e0097 */
[----:B------:R-:W-:Y:S01]  /*2390*/  UIADD3 UR7, UR4, 0x4, URZ ;  /* 0x0000000404077890 */ /* 0x000fe2000fffe03f */
[--C-:B------:R-:W-:Y:S01]  /*23a0*/  IMAD.MOV.U32 R67, RZ, RZ, R151.reuse ;  /* 0x000000ffff437224 */ /* 0x100fe200078e0097 */
[----:B------:R-:W-:Y:S01]  /*23b0*/  MOV R66, R151 ;  /* 0x0000009700427202 */ /* 0x000fe20000000f00 */
[----:B------:R-:W-:Y:S01]  /*23c0*/  IMAD.MOV.U32 R65, RZ, RZ, R151 ;  /* 0x000000ffff417224 */ /* 0x000fe200078e0097 */
        /* <DEDUP_REMOVED lines=205> */
[----:B------:R-:W-:Y:S01]  /*30a0*/  ULDC UR11, c[0x0][0x288] ;  /* 0x0000a200000b7ab9 */ /* 0x000fe20000000800 */
        /* <DEDUP_REMOVED lines=260> */
[----:B------:R-:W-:Y:S02]  /*40f0*/  R2UR UR42, R3 ;  /* 0x00000000032a72ca */ /* 0x000fe400000e0000 */
[----:B------:R-:W-:Y:S02]  /*4100*/  R2UR UR40, R5 ;  /* 0x00000000052872ca */ /* 0x000fe400000e0000 */
[----:B------:R-:W-:-:S09]  /*4110*/  R2UR UR43, R2 ;  /* 0x00000000022b72ca */ /* 0x000fd200000e0000 */
        /* <DEDUP_REMOVED lines=11> */
[----:B------:R-:W-:Y:S01]  /*41d0*/  UIMAD UR5, UR47, -0x50, UR41 ;  /* 0xffffffb02f0578a4 */ /* 0x000fe2000f8e0229 */
[----:B------:R-:W-:Y:S01]  /*41e0*/  IMAD.U32 R7, RZ, RZ, UR57 ;  /* 0x00000039ff077e24 */ /* 0x000fe2000f8e00ff */
[----:B------:R-:W-:Y:S01]  /*41f0*/  UMOV UR7, 0x40000040 ;  /* 0x4000004000077882 */ /* 0x000fe20000000000 */
[----:B------:R-:W-:-:S02]  /*4200*/  UIADD3 UR47, UR47, -0x2, URZ ;  /* 0xfffffffe2f2f7890 */ /* 0x000fc4000fffe03f */
[----:B------:R-:W-:Y:S02]  /*4210*/  UIADD3 UR15, -UR11, 0x51, UR5 ;  /* 0x000000510b0f7890 */ /* 0x000fe4000fffe105 */
[----:B------:R-:W-:-:S03]  /*4220*/  UIADD3 UR14, UR5, 0x50, URZ ;  /* 0x00000050050e7890 */ /* 0x000fc6000fffe03f */
[----:B------:R-:W-:Y:S01]  /*4230*/  UMOV UR5, UR19 ;  /* 0x0000001300057c82 */ /* 0x000fe20008000000 */
[----:B------:R-:W-:Y:S02]  /*4240*/  MOV R3, UR15 ;  /* 0x0000000f00037c02 */ /* 0x000fe40008000f00 */
[----:B------:R-:W-:-:S03]  /*4250*/  IMAD.U32 R5, RZ, RZ, UR14 ;  /* 0x0000000eff057e24 */ /* 0x000fc6000f8e00ff */
[C---:B------:R-:W-:Y:S02]  /*4260*/  IMAD R3, R214.reuse, -0x2, R3 ;  /* 0xfffffffed6037824 */ /* 0x040fe400078e0203 */
[----:B------:R-:W-:-:S03]  /*4270*/  IMAD R2, R214, -0x2, R5 ;  /* 0xfffffffed6027824 */ /* 0x000fc600078e0205 */
[----:B------:R-:W-:-:S04]  /*4280*/  IADD3 R5, R3, 0x8, R4 ;  /* 0x0000000803057810 */ /* 0x000fc80007ffe004 */
[----:B------:R-:W-:Y:S02]  /*4290*/  VIMNMX R5, R2, R5, PT ;  /* 0x0000000502057248 */ /* 0x000fe40003fe0100 */
[----:B------:R-:W-:Y:S02]  /*42a0*/  VIADDMNMX R2, R4, R3, R2, PT ;  /* 0x0000000304027246 */ /* 0x000fe40003800102 */
[C---:B------:R-:W-:Y:S02]  /*42b0*/  ISETP.GT.AND P2, PT, R5.reuse, RZ, PT ;  /* 0x000000ff0500720c */ /* 0x040fe40003f44270 */
[C---:B------:R-:W-:Y:S02]  /*42c0*/  ISETP.GT.AND P3, PT, R5.reuse, 0x1, PT ;  /* 0x000000010500780c */ /* 0x040fe40003f64270 */
[----:B------:R-:W-:Y:S02]  /*42d0*/  ISETP.GT.AND P4, PT, R5, 0x8, PT ;  /* 0x000000080500780c */ /* 0x000fe40003f84270 */
[----:B------:R-:W-:Y:S01]  /*42e0*/  ISETP.GT.AND P5, PT, R2, 0x9, PT ;  /* 0x000000090200780c */ /* 0x000fe20003fa4270 */
        /* <DEDUP_REMOVED lines=35> */
[----:B------:R-:W-:-:S05]  /*4520*/  ISETP.GT.AND P2, PT, R5, 0x9, PT ;  /* 0x000000090500780c */ /* 0x000fca0003f44270 */
[----:B------:R-:W1:Y:S01]  /*4530*/  MUFU.TANH R63, R63 ;  /* 0x0000003f003f7308 */ /* 0x000e620000002400 */
[----:B--2---:R-:W-:Y:S02]  /*4540*/  FSEL R59, R59, -INF , P3 ;  /* 0xff8000003b3b7808 */ /* 0x004fe40001800000 */
[----:B------:R-:W-:Y:S02]  /*4550*/  ISETP.GT.AND P3, PT, R5, 0x10, PT ;  /* 0x000000100500780c */ /* 0x000fe40003f64270 */
[----:B------:R-:W-:-:S03]  /*4560*/  FMNMX.FTZ R17, R58, R59, !PT ;  /* 0x0000003b3a117209 */ /* 0x000fc60007810000 */
[----:B------:R-:W-:Y:S01]  /*4570*/  MUFU.TANH R56, R56 ;  /* 0x0000003800387308 */ /* 0x000fe20000002400 */
[----:B---3--:R-:W-:Y:S02]  /*4580*/  FSEL R62, R62, -INF , P4 ;  /* 0xff8000003e3e7808 */ /* 0x008fe40002000000 */
[----:B------:R-:W-:Y:S02]  /*4590*/  ISETP.GT.AND P4, PT, R2, 0x8, PT ;  /* 0x000000080200780c */ /* 0x000fe40003f84270 */
[----:B------:R-:W-:-:S03]  /*45a0*/  FMNMX.FTZ R20, R62, R17, !PT ;  /* 0x000000113e147209 */ /* 0x000fc60007810000 */
[----:B------:R-:W-:Y:S01]  /*45b0*/  MUFU.TANH R57, R57 ;  /* 0x0000003900397308 */ /* 0x000fe20000002400 */
[----:B-1----:R-:W-:Y:S02]  /*45c0*/  FSEL R63, R63, -INF , P2 ;  /* 0xff8000003f3f7808 */ /* 0x002fe40001000000 */
[----:B------:R-:W-:Y:S02]  /*45d0*/  ISETP.GT.AND P2, PT, R5, 0x11, PT ;  /* 0x000000110500780c */ /* 0x000fe40003f44270 */
[----:B------:R-:W-:-:S03]  /*45e0*/  FMNMX.FTZ R17, R63, R20, !PT ;  /* 0x000000143f117209 */ /* 0x000fc60007810000 */
[----:B------:R-:W1:Y:S01]  /*45f0*/  MUFU.TANH R60, R60 ;  /* 0x0000003c003c7308 */ /* 0x000e620000002400 */
        /* <DEDUP_REMOVED lines=16> */
[----:B------:R-:W-:Y:S01]  /*4700*/  FMUL.FTZ R53, R53, UR10 ;  /* 0x0000000a35357c20 */ /* 0x000fe20008410000 */
[----:B------:R-:W3:Y:S01]  /*4710*/  MUFU.TANH R51, R51 ;  /* 0x0000003300337308 */ /* 0x000ee20000002400 */
[----:B-1----:R-:W-:-:S02]  /*4720*/  FSEL R60, R60, -INF , P4 ;  /* 0xff8000003c3c7808 */ /* 0x002fc40002000000 */
[----:B------:R-:W-:-:S05]  /*4730*/  ISETP.GT.AND P4, PT, R2, 0x19, PT ;  /* 0x000000190200780c */ /* 0x000fca0003f84270 */
[----:B------:R-:W1:Y:S01]  /*4740*/  MUFU.TANH R54, R54 ;  /* 0x0000003600367308 */ /* 0x000e620000002400 */
[----:B--2---:R-:W-:Y:S02]  /*4750*/  FSEL R50, R50, -INF , P3 ;  /* 0xff80000032327808 */ /* 0x004fe40001800000 */
[----:B------:R-:W-:Y:S02]  /*4760*/  ISETP.GT.AND P3, PT, R5, 0x18, PT ;  /* 0x000000180500780c */ /* 0x000fe40003f64270 */
[----:B------:R-:W-:-:S03]  /*4770*/  FMNMX.FTZ R20, R50, R17, !PT ;  /* 0x0000001132147209 */ /* 0x000fc60007810000 */
[----:B------:R-:W2:Y:S01]  /*4780*/  MUFU.TANH R55, R55 ;  /* 0x0000003700377308 */ /* 0x000ea20000002400 */
[----:B---3--:R-:W-:Y:S02]  /*4790*/  FSEL R51, R51, -INF , P2 ;  /* 0xff80000033337808 */ /* 0x008fe40001000000 */
[----:B------:R-:W-:Y:S02]  /*47a0*/  ISETP.GT.AND P2, PT, R5, 0x19, PT ;  /* 0x000000190500780c */ /* 0x000fe40003f44270 */
[----:B------:R-:W-:-:S03]  /*47b0*/  FMNMX.FTZ R17, R51, R20, !PT ;  /* 0x0000001433117209 */ /* 0x000fc60007810000 */
[----:B------:R-:W3:Y:S01]  /*47c0*/  MUFU.TANH R61, R61 ;  /* 0x0000003d003d7308 */ /* 0x000ee20000002400 */
[----:B-1----:R-:W-:Y:S02]  /*47d0*/  FSEL R54, R54, -INF , P3 ;  /* 0xff80000036367808 */ /* 0x002fe40001800000 */
[----:B------:R-:W-:Y:S02]  /*47e0*/  ISETP.GT.AND P3, PT, R5, 0x20, PT ;  /* 0x000000200500780c */ /* 0x000fe40003f64270 */
[----:B------:R-:W-:-:S03]  /*47f0*/  FMNMX.FTZ R20, R54, R17, !PT ;  /* 0x0000001136147209 */ /* 0x000fc60007810000 */
[----:B------:R-:W-:Y:S01]  /*4800*/  MUFU.TANH R48, R48 ;  /* 0x0000003000307308 */ /* 0x000fe20000002400 */
[----:B--2---:R-:W-:Y:S02]  /*4810*/  FSEL R55, R55, -INF , P2 ;  /* 0xff80000037377808 */ /* 0x004fe40001000000 */
[----:B------:R-:W-:Y:S02]  /*4820*/  ISETP.GT.AND P2, PT, R5, 0x21, PT ;  /* 0x000000210500780c */ /* 0x000fe40003f44270 */
[----:B------:R-:W-:-:S03]  /*4830*/  FMNMX.FTZ R17, R55, R20, !PT ;  /* 0x0000001437117209 */ /* 0x000fc60007810000 */
[----:B------:R-:W-:Y:S01]  /*4840*/  MUFU.TANH R49, R49 ;  /* 0x0000003100317308 */ /* 0x000fe20000002400 */
[----:B---3--:R-:W-:Y:S01]  /*4850*/  FSEL R61, R61, -INF , P5 ;  /* 0xff8000003d3d7808 */ /* 0x008fe20002800000 */
[----:B------:R-:W-:Y:S02]  /*4860*/  WARPGROUP.DEPBAR.LE gsb0, 0x0 ;  /* 0x00008000000079c5 */ /* 0x000fe40000010000 */
[----:B------:R-:W-:Y:S01]  /*4870*/  WARPGROUP.ARRIVE ;  /* 0x00000000000079c5 */ /* 0x000fe20000000000 */
[----:B------:R-:W-:Y:S01]  /*4880*/  FMUL.FTZ R42, R42, UR10 ;  /* 0x0000000a2a2a7c20 */ /* 0x000fe20008410000 */
[----:B------:R-:W-:Y:S01]  /*4890*/  FMUL.FTZ R43, R43, UR10 ;  /* 0x0000000a2b2b7c20 */ /* 0x000fe20008410000 */
[----:B------:R-:W-:Y:S01]  /*48a0*/  FMUL.FTZ R46, R46, UR10 ;  /* 0x0000000a2e2e7c20 */ /* 0x000fe20008410000 */
[----:B------:R-:W-:Y:S01]  /*48b0*/  FMUL.FTZ R47, R47, UR10 ;  /* 0x0000000a2f2f7c20 */ /* 0x000fe20008410000 */
[----:B------:R-:W1:Y:S01]  /*48c0*/  MUFU.TANH R52, R52 ;  /* 0x0000003400347308 */ /* 0x000e620000002400 */
[----:B------:R-:W-:Y:S01]  /*48d0*/  HGMMA.64x16x16.F32.BF16 R32, gdesc[UR56], R32, gsb0 ;  /* 0x00200000382079f0 */ /* 0x000fe20008001820 */
[----:B------:R-:W-:Y:S01]  /*48e0*/  FMUL.FTZ R40, R40, UR10 ;  /* 0x0000000a28287c20 */ /* 0x000fe20008410000 */
[----:B------:R-:W-:Y:S01]  /*48f0*/  FMUL.FTZ R41, R41, UR10 ;  /* 0x0000000a29297c20 */ /* 0x000fe20008410000 */
[----:B------:R-:W-:Y:S01]  /*4900*/  FMUL.FTZ R44, R44, UR10 ;  /* 0x0000000a2c2c7c20 */ /* 0x000fe20008410000 */
[----:B------:R-:W-:Y:S01]  /*4910*/  ISETP.GT.AND P5, PT, R2, 0x18, PT ;  /* 0x000000180200780c */ /* 0x000fe20003fa4270 */
[----:B------:R-:W-:-:S02]  /*4920*/  FMUL.FTZ R45, R45, UR10 ;  /* 0x0000000a2d2d7c20 */ /* 0x000fc40008410000 */
[----:B------:R-:W2:Y:S08]  /*4930*/  MUFU.TANH R42, R42 ;  /* 0x0000002a002a7308 */ /* 0x000eb00000002400 */
[----:B------:R-:W3:Y:S01]  /*4940*/  MUFU.TANH R43, R43 ;  /* 0x0000002b002b7308 */ /* 0x000ee20000002400 */
[----:B-1----:R-:W-:-:S07]  /*4950*/  FSEL R52, R52, -INF , P5 ;  /* 0xff80000034347808 */ /* 0x002fce0002800000 */
        /* <DEDUP_REMOVED lines=14> */
[----:B------:R-:W-:Y:S01]  /*4a40*/  ISETP.GT.AND P2, PT, R5, 0x31, PT ;  /* 0x000000310500780c */ /* 0x000fe20003f44270 */
[----:B------:R-:W-:Y:S02]  /*4a50*/  WARPGROUP.DEPBAR.LE gsb0, 0x0 ;  /* 0x00008000000079c5 */ /* 0x000fe40000010000 */
[----:B------:R-:W-:Y:S01]  /*4a60*/  WARPGROUP.ARRIVE ;  /* 0x00000000000079c5 */ /* 0x000fe20000000000 */
[----:B------:R-:W-:Y:S01]  /*4a70*/  FMUL.FTZ R34, R34, UR10 ;  /* 0x0000000a22227c20 */ /* 0x000fe20008410000 */
[----:B------:R-:W-:Y:S01]  /*4a80*/  FMUL.FTZ R35, R35, UR10 ;  /* 0x0000000a23237c20 */ /* 0x000fe20008410000 */
[----:B------:R-:W-:Y:S01]  /*4a90*/  FMUL.FTZ R38, R38, UR10 ;  /* 0x0000000a26267c20 */ /* 0x000fe20008410000 */
[----:B------:R-:W-:Y:S01]  /*4aa0*/  FMUL.FTZ R39, R39, UR10 ;  /* 0x0000000a27277c20 */ /* 0x000fe20008410000 */
[----:B------:R-:W-:Y:S01]  /*4ab0*/  FMNMX.FTZ R17, R47, R20, !PT ;  /* 0x000000142f117209 */ /* 0x000fe20007810000 */
[----:B------:R-:W-:Y:S01]  /*4ac0*/  HGMMA.64x16x16.F32.BF16 R24, gdesc[UR4], R24, gsb0 ;  /* 0x00200000041879f0 */ /* 0x000fe20008001818 */
[----:B------:R-:W1:Y:S01]  /*4ad0*/  MUFU.TANH R34, R34 ;  /* 0x0000002200227308 */ /* 0x000e620000002400 */
[----:B------:R-:W-:Y:S01]  /*4ae0*/  ULDC UR4, c[0x0][0x988] ;  /* 0x0002620000047ab9 */ /* 0x000fe20000000800 */
[----:B------:R-:W-:Y:S01]  /*4af0*/  FMUL.FTZ R32, R32, UR10 ;  /* 0x0000000a20207c20 */ /* 0x000fe20008410000 */
[----:B---3--:R-:W-:Y:S01]  /*4b00*/  FSEL R53, R53, -INF , P4 ;  /* 0xff80000035357808 */ /* 0x008fe20002000000 */
[----:B------:R-:W-:Y:S01]  /*4b10*/  FMUL.FTZ R33, R33, UR10 ;  /* 0x0000000a21217c20 */ /* 0x000fe20008410000 */
[----:B------:R-:W-:Y:S01]  /*4b20*/  FMUL.FTZ R36, R36, UR10 ;  /* 0x0000000a24247c20 */ /* 0x000fe20008410000 */
[----:B------:R-:W-:Y:S01]  /*4b30*/  FMUL.FTZ R37, R37, UR10 ;  /* 0x0000000a25257c20 */ /* 0x000fe20008410000 */
[----:B------:R-:W-:Y:S01]  /*4b40*/  UIADD3 UR6, UR42, -UR11, UR41 ;  /* 0x8000000b2a067290 */ /* 0x000fe2000fffe029 */
[----:B------:R-:W2:Y:S03]  /*4b50*/  MUFU.TANH R35, R35 ;  /* 0x0000002300237308 */ /* 0x000ea60000002400 */
[----:B------:R-:W-:-:S04]  /*4b60*/  UIMAD.WIDE UR6, UR6, 0x66666667, URZ ;  /* 0x66666667060678a5 */ /* 0x000fc8000f8e023f */
[----:B------:R-:W-:Y:S01]  /*4b70*/  USHF.R.U32.HI UR5, URZ, 0x1f, UR7 ;  /* 0x0000001f3f057899 */ /* 0x000fe20008011607 */
[----:B------:R-:W3:Y:S01]  /*4b80*/  MUFU.TANH R38, R38 ;  /* 0x0000002600267308 */ /* 0x000ee20000002400 */
[----:B-1----:R-:W-:Y:S02]  /*4b90*/  FSEL R34, R34, -INF , P3 ;  /* 0xff80000022227808 */ /* 0x002fe40001800000 */
[----:B------:R-:W-:Y:S01]  /*4ba0*/  ISETP.GT.AND P3, PT, R5, 0x38, PT ;  /* 0x000000380500780c */ /* 0x000fe20003f64270 */
[----:B------:R-:W-:Y:S01]  /*4bb0*/  ULEA.HI.SX32 UR5, UR7, UR5, 0x1b ;  /* 0x0000000507057291 */ /* 0x000fe2000f8fda3f */
[----:B------:R-:W-:-:S03]  /*4bc0*/  FMNMX.FTZ R20, R34, R17, !PT ;  /* 0x0000001122147209 */ /* 0x000fc60007810000 */
[----:B------:R-:W1:Y:S01]  /*4bd0*/  MUFU.TANH R39, R39 ;  /* 0x0000002700277308 */ /* 0x000e620000002400 */
[----:B--2---:R-:W-:Y:S01]  /*4be0*/  FSEL R35, R35, -INF , P2 ;  /* 0xff80000023237808 */ /* 0x004fe20001000000 */
[----:B------:R-:W-:Y:S01]  /*4bf0*/  UISETP.LT.AND UP0, UPT, URZ, UR5, UPT ;  /* 0x000000053f00728c */ /* 0x000fe2000bf01270 */
[----:B------:R-:W-:Y:S02]  /*4c00*/  ISETP.GT.AND P2, PT, R5, 0x39, PT ;  /* 0x000000390500780c */ /* 0x000fe40003f44270 */
[----:B------:R-:W-:Y:S01]  /*4c10*/  FMNMX.FTZ R17, R35, R20, !PT ;  /* 0x0000001423117209 */ /* 0x000fe20007810000 */
[----:B------:R-:W-:Y:S02]  /*4c20*/  USEL UR18, URZ, UR5, !UP0 ;  /* 0x000000053f127287 */ /* 0x000fe4000c000000 */
[----:B------:R-:W-:Y:S01]  /*4c30*/  MUFU.TANH R41, R41 ;  /* 0x0000002900297308 */ /* 0x000fe20000002400 */
[----:B---3--:R-:W-:Y:S01]  /*4c40*/  FSEL R38, R38, -INF , P3 ;  /* 0xff80000026267808 */ /* 0x008fe20001800000 */
[----:B------:R-:W-:Y:S01]  /*4c50*/  UISETP.GE.AND UP0, UPT, UR47, UR18, UPT ;  /* 0x000000122f00728c */ /* 0x000fe2000bf06270 */
[----:B------:R-:W-:-:S02]  /*4c60*/  ISETP.GT.AND P3, PT, R5, 0x40, PT ;  /* 0x000000400500780c */ /* 0x000fc40003f64270 */
[----:B------:R-:W-:Y:S02]  /*4c70*/  FMNMX.FTZ R20, R38, R17, !PT ;  /* 0x0000001126147209 */ /* 0x000fe40007810000 */
[----:B------:R-:W-:Y:S01]  /*4c80*/  MOV R226, UR18 ;  /* 0x0000001200e27c02 */ /* 0x000fe20008000f00 */
[----:B------:R-:W-:Y:S01]  /*4c90*/  MUFU.TANH R44, R44 ;  /* 0x0000002c002c7308 */ /* 0x000fe20000002400 */
[----:B-1----:R-:W-:Y:S02]  /*4ca0*/  FSEL R39, R39, -INF , P2 ;  /* 0xff80000027277808 */ /* 0x002fe40001000000 */
[----:B------:R-:W-:Y:S02]  /*4cb0*/  ISETP.GT.AND P2, PT, R5, 0x41, PT ;  /* 0x000000410500780c */ /* 0x000fe40003f44270 */
[----:B------:R-:W-:-:S03]  /*4cc0*/  FMNMX.FTZ R17, R39, R20, !PT ;  /* 0x0000001427117209 */ /* 0x000fc60007810000 */
[----:B------:R-:W-:Y:S01]  /*4cd0*/  MUFU.TANH R45, R45 ;  /* 0x0000002d002d7308 */ /* 0x000fe20000002400 */
[----:B------:R-:W-:Y:S02]  /*4ce0*/  WARPGROUP.DEPBAR.LE gsb0, 0x0 ;  /* 0x00008000000079c5 */ /* 0x000fe40000010000 */
[----:B------:R-:W-:Y:S01]  /*4cf0*/  FMUL.FTZ R26, R26, UR10 ;  /* 0x0000000a1a1a7c20 */ /* 0x000fe20008410000 */
[----:B------:R-:W-:Y:S01]  /*4d00*/  FMUL.FTZ R27, R27, UR10 ;  /* 0x0000000a1b1b7c20 */ /* 0x000fe20008410000 */
[----:B------:R-:W-:Y:S01]  /*4d10*/  FMUL.FTZ R30, R30, UR10 ;  /* 0x0000000a1e1e7c20 */ /* 0x000fe20008410000 */
[----:B------:R-:W-:Y:S02]  /*4d20*/  FMUL.FTZ R31, R31, UR10 ;  /* 0x0000000a1f1f7c20 */ /* 0x000fe40008410000 */
[----:B------:R-:W-:Y:S01]  /*4d30*/  MUFU.TANH R32, R32 ;  /* 0x0000002000207308 */ /* 0x000fe20000002400 */
[----:B------:R-:W-:Y:S01]  /*4d40*/  FMUL.FTZ R24, R24, UR10 ;  /* 0x0000000a18187c20 */ /* 0x000fe20008410000 */
[----:B------:R-:W-:Y:S01]  /*4d50*/  FMUL.FTZ R25, R25, UR10 ;  /* 0x0000000a19197c20 */ /* 0x000fe20008410000 */
[----:B------:R-:W-:Y:S01]  /*4d60*/  FMUL.FTZ R28, R28, UR10 ;  /* 0x0000000a1c1c7c20 */ /* 0x000fe20008410000 */
[----:B------:R-:W-:Y:S01]  /*4d70*/  FMUL.FTZ R29, R29, UR10 ;  /* 0x0000000a1d1d7c20 */ /* 0x000fe20008410000 */
[----:B------:R1:W-:Y:S03]  /*4d80*/  @!P1 SYNCS.ARRIVE.TRANS64.RED.A1T0 RZ, [R0+URZ], RZ ;  /* 0x000000ff00ff99a7 */ /* 0x0003e6000810043f */
[----:B------:R-:W2:Y:S08]  /*4d90*/  MUFU.TANH R26, R26 ;  /* 0x0000001a001a7308 */ /* 0x000eb00000002400 */
[----:B------:R-:W3:Y:S08]  /*4da0*/  MUFU.TANH R27, R27 ;  /* 0x0000001b001b7308 */ /* 0x000ef00000002400 */
[----:B------:R-:W4:Y:S01]  /*4db0*/  MUFU.TANH R30, R30 ;  /* 0x0000001e001e7308 */ /* 0x000f220000002400 */
[----:B--2---:R-:W-:-:S02]  /*4dc0*/  FSEL R26, R26, -INF , P3 ;  /* 0xff8000001a1a7808 */ /* 0x004fc40001800000 */
[----:B------:R-:W-:Y:S02]  /*4dd0*/  ISETP.GT.AND P3, PT, R5, 0x48, PT ;  /* 0x000000480500780c */ /* 0x000fe40003f64270 */
[----:B------:R-:W-:-:S03]  /*4de0*/  FMNMX.FTZ R20, R26, R17, !PT ;  /* 0x000000111a147209 */ /* 0x000fc60007810000 */
[----:B------:R-:W2:Y:S01]  /*4df0*/  MUFU.TANH R31, R31 ;  /* 0x0000001f001f7308 */ /* 0x000ea20000002400 */
[----:B---3--:R-:W-:Y:S02]  /*4e00*/  FSEL R27, R27, -INF , P2 ;  /* 0xff8000001b1b7808 */ /* 0x008fe40001000000 */
[----:B------:R-:W-:Y:S02]  /*4e10*/  ISETP.GT.AND P2, PT, R5, 0x49, PT ;  /* 0x000000490500780c */ /* 0x000fe40003f44270 */
[----:B------:R-:W-:-:S03]  /*4e20*/  FMNMX.FTZ R5, R27, R20, !PT ;  /* 0x000000141b057209 */ /* 0x000fc60007810000 */
[----:B------:R-:W-:Y:S01]  /*4e30*/  MUFU.TANH R33, R33 ;  /* 0x0000002100217308 */ /* 0x000fe20000002400 */
[----:B----4-:R-:W-:Y:S02]  /*4e40*/  FSEL R30, R30, -INF , P3 ;  /* 0xff8000001e1e7808 */ /* 0x010fe40001800000 */
[----:B------:R-:W-:Y:S02]  /*4e50*/  ISETP.GT.AND P3, PT, R2, 0x1, PT ;  /* 0x000000010200780c */ /* 0x000fe40003f64270 */
[----:B------:R-:W-:Y:S02]  /*4e60*/  FMNMX.FTZ R20, R30, R5, !PT ;  /* 0x000000051e147209 */ /* 0x000fe40007810000 */
[----:B------:R-:W-:Y:S01]  /*4e70*/  FSEL R57, R57, -INF , P3 ;  /* 0xff80000039397808 */ /* 0x000fe20001800000 */
[----:B------:R-:W3:Y:S01]  /*4e80*/  MUFU.TANH R36, R36 ;  /* 0x0000002400247308 */ /* 0x000ee20000002400 */
[----:B--2---:R-:W-:Y:S02]  /*4e90*/  FSEL R31, R31, -INF , P2 ;  /* 0xff8000001f1f7808 */ /* 0x004fe40001000000 */
[----:B------:R-:W-:-:S02]  /*4ea0*/  ISETP.GT.AND P2, PT, R2, RZ, PT ;  /* 0x000000ff0200720c */ /* 0x000fc40003f44270 */
[----:B------:R-:W-:Y:S02]  /*4eb0*/  FMNMX.FTZ R20, R31, R20, !PT ;  /* 0x000000141f147209 */ /* 0x000fe40007810000 */
[----:B------:R-:W-:Y:S01]  /*4ec0*/  FSEL R56, R56, -INF , P2 ;  /* 0xff80000038387808 */ /* 0x000fe20001000000 */
[----:B------:R-:W-:Y:S01]  /*4ed0*/  MUFU.TANH R37, R37 ;  /* 0x0000002500257308 */ /* 0x000fe20000002400 */
[C---:B------:R-:W-:Y:S01]  /*4ee0*/  ISETP.GT.AND P2, PT, R2.reuse, 0x10, PT ;  /* 0x000000100200780c */ /* 0x040fe20003f44270 */
[----:B------:R-:W2:Y:S01]  /*4ef0*/  SHFL.BFLY PT, R5, R20, 0x2, 0x1f ;  /* 0x0c401f0014057f89 */ /* 0x000ea200000e0000 */
[----:B------:R-:W-:Y:S02]  /*4f00*/  ISETP.GT.AND P3, PT, R2, 0x11, PT ;  /* 0x000000110200780c */ /* 0x000fe40003f64270 */
[----:B------:R-:W-:Y:S02]  /*4f10*/  FSEL R48, R48, -INF , P2 ;  /* 0xff80000030307808 */ /* 0x000fe40001000000 */
[----:B------:R-:W-:Y:S01]  /*4f20*/  FSEL R49, R49, -INF , P3 ;  /* 0xff80000031317808 */ /* 0x000fe20001800000 */
[----:B------:R-:W4:Y:S01]  /*4f30*/  MUFU.TANH R24, R24 ;  /* 0x0000001800187308 */ /* 0x000f220000002400 */
[----:B------:R-:W-:-:S04]  /*4f40*/  ISETP.GT.AND P2, PT, R2, 0x20, PT ;  /* 0x000000200200780c */ /* 0x000fc80003f44270 */
[----:B------:R-:W-:Y:S02]  /*4f50*/  FSEL R40, R40, -INF , P2 ;  /* 0xff80000028287808 */ /* 0x000fe40001000000 */
[----:B------:R-:W-:Y:S01]  /*4f60*/  ISETP.GT.AND P2, PT, R2, 0x28, PT ;  /* 0x000000280200780c */ /* 0x000fe20003f44270 */
[----:B------:R-:W-:Y:S03]  /*4f70*/  MUFU.TANH R25, R25 ;  /* 0x0000001900197308 */ /* 0x000fe60000002400 */
[----:B------:R-:W-:Y:S02]  /*4f80*/  FSEL R44, R44, -INF , P2 ;  /* 0xff8000002c2c7808 */ /* 0x000fe40001000000 */
[----:B------:R-:W-:-:S03]  /*4f90*/  ISETP.GT.AND P2, PT, R2, 0x30, PT ;  /* 0x000000300200780c */ /* 0x000fc60003f44270 */
[----:B------:R-:W5:Y:S01]  /*4fa0*/  MUFU.TANH R28, R28 ;  /* 0x0000001c001c7308 */ /* 0x000f620000002400 */
[----:B------:R-:W-:Y:S02]  /*4fb0*/  FSEL R32, R32, -INF , P2 ;  /* 0xff80000020207808 */ /* 0x000fe40001000000 */
[----:B--2---:R-:W-:Y:S02]  /*4fc0*/  FMNMX.FTZ R5, R20, R5, !PT ;  /* 0x0000000514057209 */ /* 0x004fe40007810000 */
[----:B------:R-:W-:-:S03]  /*4fd0*/  ISETP.GT.AND P2, PT, R2, 0x38, PT ;  /* 0x000000380200780c */ /* 0x000fc60003f44270 */
[----:B------:R-:W2:Y:S01]  /*4fe0*/  SHFL.BFLY PT, R20, R5, 0x1, 0x1f ;  /* 0x0c201f0005147f89 */ /* 0x000ea200000e0000 */
[----:B---3--:R-:W-:Y:S01]  /*4ff0*/  FSEL R36, R36, -INF , P2 ;  /* 0xff80000024247808 */ /* 0x008fe20001000000 */
[----:B------:R-:W3:Y:S01]  /*5000*/  MUFU.TANH R29, R29 ;  /* 0x0000001d001d7308 */ /* 0x000ee20000002400 */
[----:B------:R-:W-:-:S04]  /*5010*/  ISETP.GT.AND P2, PT, R2, 0x40, PT ;  /* 0x000000400200780c */ /* 0x000fc80003f44270 */
[----:B----4-:R-:W-:Y:S02]  /*5020*/  FSEL R24, R24, -INF , P2 ;  /* 0xff80000018187808 */ /* 0x010fe40001000000 */
[----:B------:R-:W-:-:S04]  /*5030*/  ISETP.GT.AND P2, PT, R2, 0x48, PT ;  /* 0x000000480200780c */ /* 0x000fc80003f44270 */
[----:B-----5:R-:W-:Y:S02]  /*5040*/  FSEL R28, R28, -INF , P2 ;  /* 0xff8000001c1c7808 */ /* 0x020fe40001000000 */
[----:B--2---:R-:W-:Y:S02]  /*5050*/  FMNMX.FTZ R3, R5, R20, !PT ;  /* 0x0000001405037209 */ /* 0x004fe40007810000 */
[----:B------:R-:W-:Y:S02]  /*5060*/  FMNMX.FTZ R5, R56, R57, !PT ;  /* 0x0000003938057209 */ /* 0x000fe40007810000 */
[C---:B------:R-:W-:Y:S01]  /*5070*/  FSETP.NEU.FTZ.AND P3, PT, R3.reuse, -INF , PT ;  /* 0xff8000000300780b */ /* 0x040fe20003f7d000 */
[----:B------:R-:W-:Y:S01]  /*5080*/  FMUL.FTZ R17, R3, UR4 ;  /* 0x0000000403117c20 */ /* 0x000fe20008410000 */
[----:B------:R-:W-:-:S04]  /*5090*/  FMNMX.FTZ R4, R60, R5, !PT ;  /* 0x000000053c047209 */ /* 0x000fc80007810000 */
[----:B------:R-:W-:Y:S02]  /*50a0*/  FMNMX.FTZ R5, R61, R4, !PT ;  /* 0x000000043d057209 */ /* 0x000fe40007810000 */
[----:B------:R-:W-:Y:S02]  /*50b0*/  FSEL R17, R17, RZ, P3 ;  /* 0x000000ff11117208 */ /* 0x000fe40001800000 */
[----:B------:R-:W-:Y:S02]  /*50c0*/  FMNMX.FTZ R4, R48, R5, !PT ;  /* 0x0000000530047209 */ /* 0x000fe40007810000 */
[----:B------:R-:W-:Y:S01]  /*50d0*/  ISETP.GT.AND P3, PT, R2, 0x21, PT ;  /* 0x000000210200780c */ /* 0x000fe20003f64270 */
[--C-:B------:R-:W-:Y:S01]  /*50e0*/  FFMA.FTZ R58, R58, UR4, -R17.reuse ;  /* 0x000000043a3a7c23 */ /* 0x100fe20008010811 */
[----:B------:R-:W-:Y:S01]  /*50f0*/  FMNMX.FTZ R5, R49, R4, !PT ;  /* 0x0000000431057209 */ /* 0x000fe20007810000 */
[--C-:B------:R-:W-:Y:S01]  /*5100*/  FFMA.FTZ R59, R59, UR4, -R17.reuse ;  /* 0x000000043b3b7c23 */ /* 0x100fe20008010811 */
[----:B------:R-:W-:Y:S01]  /*5110*/  FSEL R41, R41, -INF , P3 ;  /* 0xff80000029297808 */ /* 0x000fe20001800000 */
[--C-:B------:R-:W-:Y:S01]  /*5120*/  FFMA.FTZ R62, R62, UR4, -R17.reuse ;  /* 0x000000043e3e7c23 */ /* 0x100fe20008010811 */
[----:B------:R-:W-:Y:S01]  /*5130*/  FMNMX.FTZ R4, R52, R5, !PT ;  /* 0x0000000534047209 */ /* 0x000fe20007810000 */
[----:B------:R-:W-:Y:S01]  /*5140*/  MUFU.EX2 R58, R58 ;  /* 0x0000003a003a7308 */ /* 0x000fe20000000800 */
[----:B------:R-:W-:Y:S01]  /*5150*/  ISETP.GT.AND P3, PT, R2, 0x29, PT ;  /* 0x000000290200780c */ /* 0x000fe20003f64270 */
[--C-:B------:R-:W-:Y:S01]  /*5160*/  FFMA.FTZ R63, R63, UR4, -R17.reuse ;  /* 0x000000043f3f7c23 */ /* 0x100fe20008010811 */
[----:B------:R-:W-:Y:S01]  /*5170*/  FMNMX.FTZ R5, R53, R4, !PT ;  /* 0x0000000435057209 */ /* 0x000fe20007810000 */
[--C-:B------:R-:W-:Y:S01]  /*5180*/  FFMA.FTZ R50, R50, UR4, -R17.reuse ;  /* 0x0000000432327c23 */ /* 0x100fe20008010811 */
[----:B------:R-:W-:Y:S01]  /*5190*/  FSEL R45, R45, -INF , P3 ;  /* 0xff8000002d2d7808 */ /* 0x000fe20001800000 */
[--C-:B------:R-:W-:Y:S01]  /*51a0*/  FFMA.FTZ R51, R51, UR4, -R17.reuse ;  /* 0x0000000433337c23 */ /* 0x100fe20008010811 */
[----:B------:R-:W-:Y:S01]  /*51b0*/  FMNMX.FTZ R4, R40, R5, !PT ;  /* 0x0000000528047209 */ /* 0x000fe20007810000 */
[----:B------:R-:W2:Y:S01]  /*51c0*/  MUFU.EX2 R59, R59 ;  /* 0x0000003b003b7308 */ /* 0x000ea20000000800 */
        /* <DEDUP_REMOVED lines=15> */
[----:B------:R-:W4:Y:S01]  /*52c0*/  MUFU.EX2 R63, R63 ;  /* 0x0000003f003f7308 */ /* 0x000f220000000800 */
        /* <DEDUP_REMOVED lines=12> */
[----:B---3--:R-:W-:Y:S01]  /*5390*/  FSEL R29, R29, -INF , P3 ;  /* 0xff8000001d1d7808 */ /* 0x008fe20001800000 */
[--C-:B------:R-:W-:Y:S01]  /*53a0*/  FFMA.FTZ R27, R27, UR4, -R17.reuse ;  /* 0x000000041b1b7c23 */ /* 0x100fe20008010811 */
[----:B------:R-:W-:Y:S01]  /*53b0*/  FMNMX.FTZ R4, R24, R5, !PT ;  /* 0x0000000518047209 */ /* 0x000fe20007810000 */
[----:B------:R-:W3:Y:S01]  /*53c0*/  MUFU.EX2 R51, R51 ;  /* 0x0000003300337308 */ /* 0x000ee20000000800 */
[--C-:B------:R-:W-:Y:S01]  /*53d0*/  FFMA.FTZ R30, R30, UR4, -R17.reuse ;  /* 0x000000041e1e7c23 */ /* 0x100fe20008010811 */
[----:B------:R-:W-:Y:S01]  /*53e0*/  FFMA.FTZ R17, R31, UR4, -R17 ;  /* 0x000000041f117c23 */ /* 0x000fe20008010811 */
[----:B------:R-:W-:-:S02]  /*53f0*/  FMNMX.FTZ R5, R25, R4, !PT ;  /* 0x0000000419057209 */ /* 0x000fc40007810000 */
[----:B--2---:R-:W-:Y:S02]  /*5400*/  F2FP.BF16.F32.PACK_AB R209, R59, R58 ;  /* 0x0000003a3bd1723e */ /* 0x004fe400000010ff */
[----:B------:R-:W-:Y:S01]  /*5410*/  FMNMX.FTZ R2, R28, R5, !PT ;  /* 0x000000051c027209 */ /* 0x000fe20007810000 */
[----:B------:R-:W-:Y:S01]  /*5420*/  MUFU.EX2 R54, R54 ;  /* 0x0000003600367308 */ /* 0x000fe20000000800 */
[----:B----4-:R-:W-:Y:S02]  /*5430*/  F2FP.BF16.F32.PACK_AB R211, R63, R62 ;  /* 0x0000003e3fd3723e */ /* 0x010fe400000010ff */
[----:B------:R-:W-:Y:S02]  /*5440*/  FMNMX.FTZ R2, R29, R2, !PT ;  /* 0x000000021d027209 */ /* 0x000fe40007810000 */
[----:B------:R-:W-:-:S03]  /*5450*/  MOV R31, R151 ;  /* 0x00000097001f7202 */ /* 0x000fc60000000f00 */
[----:B------:R-:W2:Y:S01]  /*5460*/  SHFL.BFLY PT, R5, R2, 0x2, 0x1f ;  /* 0x0c401f0002057f89 */ /* 0x000ea200000e0000 */
[----:B------:R-:W4:Y:S01]  /*5470*/  MUFU.EX2 R55, R55 ;  /* 0x0000003700377308 */ /* 0x000f220000000800 */
[----:B---3--:R-:W-:-:S07]  /*5480*/  F2FP.BF16.F32.PACK_AB R205, R51, R50 ;  /* 0x0000003233cd723e */ /* 0x008fce00000010ff */
[----:B------:R-:W-:Y:S08]  /*5490*/  MUFU.EX2 R42, R42 ;  /* 0x0000002a002a7308 */ /* 0x000ff00000000800 */
[----:B------:R-:W3:Y:S01]  /*54a0*/  MUFU.EX2 R43, R43 ;  /* 0x0000002b002b7308 */ /* 0x000ee20000000800 */
[----:B----4-:R-:W-:Y:S02]  /*54b0*/  F2FP.BF16.F32.PACK_AB R207, R55, R54 ;  /* 0x0000003637cf723e */ /* 0x010fe400000010ff */
[----:B--2---:R-:W-:-:S05]  /*54c0*/  FMNMX.FTZ R5, R2, R5, !PT ;  /* 0x0000000502057209 */ /* 0x004fca0007810000 */
[----:B------:R-:W-:Y:S01]  /*54d0*/  MUFU.EX2 R46, R46 ;  /* 0x0000002e002e7308 */ /* 0x000fe20000000800 */
[----:B------:R-:W2:Y:S07]  /*54e0*/  SHFL.BFLY PT, R4, R5, 0x1, 0x1f ;  /* 0x0c201f0005047f89 */ /* 0x000eae00000e0000 */
[----:B------:R-:W4:Y:S01]  /*54f0*/  MUFU.EX2 R47, R47 ;  /* 0x0000002f002f7308 */ /* 0x000f220000000800 */
[----:B---3--:R-:W-:-:S07]  /*5500*/  F2FP.BF16.F32.PACK_AB R201, R43, R42 ;  /* 0x0000002a2bc9723e */ /* 0x008fce00000010ff */
[----:B------:R-:W-:Y:S08]  /*5510*/  MUFU.EX2 R34, R34 ;  /* 0x0000002200227308 */ /* 0x000ff00000000800 */
[----:B------:R-:W3:Y:S01]  /*5520*/  MUFU.EX2 R35, R35 ;  /* 0x0000002300237308 */ /* 0x000ee20000000800 */
[----:B----4-:R-:W-:Y:S02]  /*5530*/  F2FP.BF16.F32.PACK_AB R203, R47, R46 ;  /* 0x0000002e2fcb723e */ /* 0x010fe400000010ff */
[----:B--2---:R-:W-:Y:S01]  /*5540*/  FMNMX.FTZ R4, R5, R4, !PT ;  /* 0x0000000405047209 */ /* 0x004fe20007810000 */
[----:B------:R-:W-:Y:S01]  /*5550*/  FADD.FTZ R5, R58, R59 ;  /* 0x0000003b3a057221 */ /* 0x000fe20000010000 */
[----:B------:R-:W-:Y:S01]  /*5560*/  IMAD.MOV.U32 R59, RZ, RZ, R151 ;  /* 0x000000ffff3b7224 */ /* 0x000fe200078e0097 */
[----:B------:R-:W-:-:S02]  /*5570*/  MOV R58, R151 ;  /* 0x00000097003a7202 */ /* 0x000fc40000000f00 */
[----:B------:R-:W-:Y:S01]  /*5580*/  MUFU.EX2 R38, R38 ;  /* 0x0000002600267308 */ /* 0x000fe20000000800 */
[C---:B------:R-:W-:Y:S01]  /*5590*/  FMUL.FTZ R2, R4.reuse, UR4 ;  /* 0x0000000404027c20 */ /* 0x040fe20008410000 */
[----:B------:R-:W-:Y:S01]  /*55a0*/  FSETP.NEU.FTZ.AND P2, PT, R4, -INF , PT ;  /* 0xff8000000400780b */ /* 0x000fe20003f5d000 */
[----:B------:R-:W-:Y:S01]  /*55b0*/  FADD.FTZ R20, R62, R5 ;  /* 0x000000053e147221 */ /* 0x000fe20000010000 */
[----:B------:R-:W-:Y:S02]  /*55c0*/  MOV R62, R151 ;  /* 0x00000097003e7202 */ /* 0x000fe40000000f00 */
[----:B------:R-:W-:Y:S01]  /*55d0*/  FSEL R2, R2, RZ, P2 ;  /* 0x000000ff02027208 */ /* 0x000fe20001000000 */
[----:B------:R-:W-:Y:S01]  /*55e0*/  FADD.FTZ R5, R63, R20 ;  /* 0x000000143f057221 */ /* 0x000fe20000010000 */
[----:B------:R-:W-:Y:S01]  /*55f0*/  MUFU.EX2 R39, R39 ;  /* 0x0000002700277308 */ /* 0x000fe20000000800 */
        /* <DEDUP_REMOVED lines=10> */
[----:B------:R-:W-:Y:S01]  /*56a0*/  FADD.FTZ R20, R50, R5 ;  /* 0x0000000532147221 */ /* 0x000fe20000010000 */
[--C-:B------:R-:W-:Y:S01]  /*56b0*/  FFMA.FTZ R53, R53, UR4, -R2.reuse ;  /* 0x0000000435357c23 */ /* 0x100fe20008010802 */
[--C-:B------:R-:W-:Y:S01]  /*56c0*/  FFMA.FTZ R40, R40, UR4, -R2.reuse ;  /* 0x0000000428287c23 */ /* 0x100fe20008010802 */
[----:B------:R-:W-:Y:S01]  /*56d0*/  FFMA.FTZ R41, R41, UR4, -R2 ;  /* 0x0000000429297c23 */ /* 0x000fe20008010802 */
[----:B------:R-:W-:Y:S01]  /*56e0*/  FADD.FTZ R21, R51, R20 ;  /* 0x0000001433157221 */ /* 0x000fe20000010000 */
[--C-:B------:R-:W-:Y:S01]  /*56f0*/  FFMA.FTZ R44, R44, UR4, -R2.reuse ;  /* 0x000000042c2c7c23 */ /* 0x100fe20008010802 */
[----:B------:R-:W2:Y:S01]  /*5700*/  MUFU.EX2 R57, R57 ;  /* 0x0000003900397308 */ /* 0x000ea20000000800 */
[--C-:B------:R-:W-:Y:S01]  /*5710*/  FFMA.FTZ R45, R45, UR4, -R2.reuse ;  /* 0x000000042d2d7c23 */ /* 0x100fe20008010802 */
[----:B------:R-:W-:Y:S01]  /*5720*/  FADD.FTZ R64, R54, R21 ;  /* 0x0000001536407221 */ /* 0x000fe20000010000 */
[--C-:B------:R-:W-:Y:S01]  /*5730*/  FFMA.FTZ R32, R32, UR4, -R2.reuse ;  /* 0x0000000420207c23 */ /* 0x100fe20008010802 */
[--C-:B------:R-:W-:Y:S01]  /*5740*/  FFMA.FTZ R33, R33, UR4, -R2.reuse ;  /* 0x0000000421217c23 */ /* 0x100fe20008010802 */
[----:B------:R-:W-:Y:S01]  /*5750*/  FFMA.FTZ R36, R36, UR4, -R2 ;  /* 0x0000000424247c23 */ /* 0x000fe20008010802 */
[----:B------:R-:W-:Y:S01]  /*5760*/  FADD.FTZ R21, R55, R64 ;  /* 0x0000004037157221 */ /* 0x000fe20000010000 */
[--C-:B------:R-:W-:Y:S01]  /*5770*/  FFMA.FTZ R37, R37, UR4, -R2.reuse ;  /* 0x0000000425257c23 */ /* 0x100fe20008010802 */
[----:B------:R-:W4:Y:S01]  /*5780*/  MUFU.EX2 R60, R60 ;  /* 0x0000003c003c7308 */ /* 0x000f220000000800 */
[--C-:B------:R-:W-:Y:S01]  /*5790*/  FFMA.FTZ R24, R24, UR4, -R2.reuse ;  /* 0x0000000418187c23 */ /* 0x100fe20008010802 */
[----:B------:R-:W-:Y:S01]  /*57a0*/  FADD.FTZ R64, R42, R21 ;  /* 0x000000152a407221 */ /* 0x000fe20000010000 */
[--C-:B------:R-:W-:Y:S01]  /*57b0*/  FFMA.FTZ R25, R25, UR4, -R2.reuse ;  /* 0x0000000419197c23 */ /* 0x100fe20008010802 */
[--C-:B------:R-:W-:Y:S01]  /*57c0*/  FFMA.FTZ R28, R28, UR4, -R2.reuse ;  /* 0x000000041c1c7c23 */ /* 0x100fe20008010802 */
[----:B------:R-:W-:Y:S01]  /*57d0*/  FFMA.FTZ R2, R29, UR4, -R2 ;  /* 0x000000041d027c23 */ /* 0x000fe20008010802 */
[----:B------:R-:W-:Y:S01]  /*57e0*/  FADD.FTZ R21, R43, R64 ;  /* 0x000000402b157221 */ /* 0x000fe20000010000 */
[----:B---3--:R-:W-:Y:S01]  /*57f0*/  F2FP.BF16.F32.PACK_AB R197, R35, R34 ;  /* 0x0000002223c5723e */ /* 0x008fe200000010ff */
[----:B------:R-:W3:Y:S01]  /*5800*/  MUFU.EX2 R61, R61 ;  /* 0x0000003d003d7308 */ /* 0x000ee20000000800 */
[----:B--2---:R-:W-:Y:S01]  /*5810*/  FADD.FTZ R5, R56, R57 ;  /* 0x0000003938057221 */ /* 0x004fe20000010000 */
[----:B-1----:R-:W-:Y:S01]  /*5820*/  FADD.FTZ R0, R46, R21 ;  /* 0x000000152e007221 */ /* 0x002fe20000010000 */
[----:B------:R-:W-:Y:S01]  /*5830*/  F2FP.BF16.F32.PACK_AB R199, R39, R38 ;  /* 0x0000002627c7723e */ /* 0x000fe200000010ff */
[----:B------:R-:W-:Y:S01]  /*5840*/  IMAD.MOV.U32 R55, RZ, RZ, R151 ;  /* 0x000000ffff377224 */ /* 0x000fe200078e0097 */
[----:B------:R-:W-:Y:S01]  /*5850*/  F2FP.BF16.F32.PACK_AB R208, R57, R56 ;  /* 0x0000003839d0723e */ /* 0x000fe200000010ff */
[----:B------:R-:W-:Y:S01]  /*5860*/  FADD.FTZ R21, R47, R0 ;  /* 0x000000002f157221 */ /* 0x000fe20000010000 */
[-C--:B------:R-:W-:Y:S01]  /*5870*/  MOV R64, R151.reuse ;  /* 0x0000009700407202 */ /* 0x080fe20000000f00 */
[----:B------:R-:W1:Y:S01]  /*5880*/  MUFU.EX2 R48, R48 ;  /* 0x0000003000307308 */ /* 0x000e620000000800 */
[----:B----4-:R-:W-:Y:S01]  /*5890*/  FADD.FTZ R20, R60, R5 ;  /* 0x000000053c147221 */ /* 0x010fe20000010000 */
[--C-:B------:R-:W-:Y:S01]  /*58a0*/  IMAD.MOV.U32 R57, RZ, RZ, R151.reuse ;  /* 0x000000ffff397224 */ /* 0x100fe200078e0097 */
[-C--:B------:R-:W-:Y:S01]  /*58b0*/  MOV R56, R151.reuse ;  /* 0x0000009700387202 */ /* 0x080fe20000000f00 */
[--C-:B------:R-:W-:Y:S01]  /*58c0*/  IMAD.MOV.U32 R51, RZ, RZ, R151.reuse ;  /* 0x000000ffff337224 */ /* 0x100fe200078e0097 */
[-C--:B------:R-:W-:Y:S01]  /*58d0*/  MOV R54, R151.reuse ;  /* 0x0000009700367202 */ /* 0x080fe20000000f00 */
[--C-:B------:R-:W-:Y:S01]  /*58e0*/  IMAD.MOV.U32 R47, RZ, RZ, R151.reuse ;  /* 0x000000ffff2f7224 */ /* 0x100fe200078e0097 */
[-C--:B------:R-:W-:Y:S01]  /*58f0*/  MOV R50, R151.reuse ;  /* 0x0000009700327202 */ /* 0x080fe20000000f00 */
[----:B------:R-:W2:Y:S01]  /*5900*/  MUFU.EX2 R49, R49 ;  /* 0x0000003100317308 */ /* 0x000ea20000000800 */
[C---:B---3--:R-:W-:Y:S01]  /*5910*/  FADD.FTZ R5, R61.reuse, R20 ;  /* 0x000000143d057221 */ /* 0x048fe20000010000 */
[----:B------:R-:W-:Y:S01]  /*5920*/  F2FP.BF16.F32.PACK_AB R210, R61, R60 ;  /* 0x0000003c3dd2723e */ /* 0x000fe200000010ff */
[--C-:B------:R-:W-:Y:S01]  /*5930*/  IMAD.MOV.U32 R61, RZ, RZ, R151.reuse ;  /* 0x000000ffff3d7224 */ /* 0x100fe200078e0097 */
[-C--:B------:R-:W-:Y:S01]  /*5940*/  MOV R60, R151.reuse ;  /* 0x00000097003c7202 */ /* 0x080fe20000000f00 */
[----:B------:R-:W-:Y:S01]  /*5950*/  IMAD.MOV.U32 R43, RZ, RZ, R151 ;  /* 0x000000ffff2b7224 */ /* 0x000fe200078e0097 */
[----:B------:R-:W-:-:S02]  /*5960*/  MOV R46, R151 ;  /* 0x00000097002e7202 */ /* 0x000fc40000000f00 */
[----:B------:R-:W3:Y:S01]  /*5970*/  MUFU.EX2 R52, R52 ;  /* 0x0000003400347308 */ /* 0x000ee20000000800 */
[----:B-1----:R-:W-:Y:S01]  /*5980*/  FADD.FTZ R20, R48, R5 ;  /* 0x0000000530147221 */ /* 0x002fe20000010000 */
[----:B------:R-:W-:-:S06]  /*5990*/  MOV R42, R151 ;  /* 0x00000097002a7202 */ /* 0x000fcc0000000f00 */
[----:B------:R-:W1:Y:S01]  /*59a0*/  MUFU.EX2 R53, R53 ;  /* 0x0000003500357308 */ /* 0x000e620000000800 */
[C---:B--2---:R-:W-:Y:S01]  /*59b0*/  FADD.FTZ R5, R49.reuse, R20 ;  /* 0x0000001431057221 */ /* 0x044fe20000010000 */
[----:B------:R-:W-:Y:S01]  /*59c0*/  F2FP.BF16.F32.PACK_AB R204, R49, R48 ;  /* 0x0000003031cc723e */ /* 0x000fe200000010ff */
[----:B------:R-:W-:Y:S01]  /*59d0*/  IMAD.MOV.U32 R49, RZ, RZ, R151 ;  /* 0x000000ffff317224 */ /* 0x000fe200078e0097 */
[----:B------:R-:W-:-:S04]  /*59e0*/  MOV R48, R151 ;  /* 0x0000009700307202 */ /* 0x000fc80000000f00 */
[----:B------:R-:W2:Y:S01]  /*59f0*/  MUFU.EX2 R40, R40 ;  /* 0x0000002800287308 */ /* 0x000ea20000000800 */
[----:B---3--:R-:W-:-:S07]  /*5a00*/  FADD.FTZ R20, R52, R5 ;  /* 0x0000000534147221 */ /* 0x008fce0000010000 */
[----:B------:R-:W3:Y:S01]  /*5a10*/  MUFU.EX2 R41, R41 ;  /* 0x0000002900297308 */ /* 0x000ee20000000800 */
[C---:B-1----:R-:W-:Y:S01]  /*5a20*/  FADD.FTZ R5, R53.reuse, R20 ;  /* 0x0000001435057221 */ /* 0x042fe20000010000 */
[----:B------:R-:W-:Y:S01]  /*5a30*/  FADD.FTZ R20, R34, R21 ;  /* 0x0000001522147221 */ /* 0x000fe20000010000 */
[----:B------:R-:W-:Y:S01]  /*5a40*/  F2FP.BF16.F32.PACK_AB R206, R53, R52 ;  /* 0x0000003435ce723e */ /* 0x000fe200000010ff */
[--C-:B------:R-:W-:Y:S01]  /*5a50*/  IMAD.MOV.U32 R53, RZ, RZ, R151.reuse ;  /* 0x000000ffff357224 */ /* 0x100fe200078e0097 */
[-C--:B------:R-:W-:Y:S01]  /*5a60*/  MOV R52, R151.reuse ;  /* 0x0000009700347202 */ /* 0x080fe20000000f00 */
[----:B------:R-:W-:Y:S01]  /*5a70*/  FADD.FTZ R21, R35, R20 ;  /* 0x0000001423157221 */ /* 0x000fe20000010000 */
[----:B------:R-:W-:Y:S01]  /*5a80*/  IMAD.MOV.U32 R35, RZ, RZ, R151 ;  /* 0x000000ffff237224 */ /* 0x000fe200078e0097 */
[----:B------:R-:W1:Y:S01]  /*5a90*/  MUFU.EX2 R44, R44 ;  /* 0x0000002c002c7308 */ /* 0x000e620000000800 */
[----:B--2---:R-:W-:Y:S01]  /*5aa0*/  FADD.FTZ R0, R40, R5 ;  /* 0x0000000528007221 */ /* 0x004fe20000010000 */
[----:B------:R-:W-:Y:S01]  /*5ab0*/  FADD.FTZ R20, R38, R21 ;  /* 0x0000001526147221 */ /* 0x000fe20000010000 */
[----:B------:R-:W-:Y:S01]  /*5ac0*/  MOV R38, R151 ;  /* 0x0000009700267202 */ /* 0x000fe20000000f00 */
[----:B------:R-:W-:-:S02]  /*5ad0*/  IMAD.MOV.U32 R34, RZ, RZ, R151 ;  /* 0x000000ffff227224 */ /* 0x000fc400078e0097 */
[----:B------:R-:W-:Y:S01]  /*5ae0*/  FADD.FTZ R21, R39, R20 ;  /* 0x0000001427157221 */ /* 0x000fe20000010000 */
[--C-:B------:R-:W-:Y:S01]  /*5af0*/  IMAD.MOV.U32 R39, RZ, RZ, R151.reuse ;  /* 0x000000ffff277224 */ /* 0x100fe200078e0097 */
[----:B------:R-:W2:Y:S01]  /*5b00*/  MUFU.EX2 R45, R45 ;  /* 0x0000002d002d7308 */ /* 0x000ea20000000800 */
[C---:B---3--:R-:W-:Y:S01]  /*5b10*/  FADD.FTZ R5, R41.reuse, R0 ;  /* 0x0000000029057221 */ /* 0x048fe20000010000 */
[----:B------:R-:W-:Y:S01]  /*5b20*/  F2FP.BF16.F32.PACK_AB R200, R41, R40 ;  /* 0x0000002829c8723e */ /* 0x000fe200000010ff */
[----:B------:R-:W-:Y:S01]  /*5b30*/  IMAD.MOV.U32 R41, RZ, RZ, R151 ;  /* 0x000000ffff297224 */ /* 0x000fe200078e0097 */
[----:B------:R-:W-:-:S04]  /*5b40*/  MOV R40, R151 ;  /* 0x0000009700287202 */ /* 0x000fc80000000f00 */
[----:B------:R-:W3:Y:S01]  /*5b50*/  MUFU.EX2 R32, R32 ;  /* 0x0000002000207308 */ /* 0x000ee20000000800 */
[----:B-1----:R-:W-:-:S07]  /*5b60*/  FADD.FTZ R0, R44, R5 ;  /* 0x000000052c007221 */ /* 0x002fce0000010000 */
        /* <DEDUP_REMOVED lines=22> */
[----:B--2---:R-:W-:-:S07]  /*5cd0*/  FADD.FTZ R20, R30, R21 ;  /* 0x000000151e147221 */ /* 0x004fce0000010000 */
[----:B------:R-:W2:Y:S01]  /*5ce0*/  MUFU.EX2 R17, R17 ;  /* 0x0000001100117308 */ /* 0x000ea20000000800 */
[C---:B---3--:R-:W-:Y:S01]  /*5cf0*/  FADD.FTZ R29, R37.reuse, R0 ;  /* 0x00000000251d7221 */ /* 0x048fe20000010000 */
[----:B------:R-:W-:Y:S01]  /*5d00*/  F2FP.BF16.F32.PACK_AB R198, R37, R36 ;  /* 0x0000002425c6723e */ /* 0x000fe200000010ff */
[----:B------:R-:W-:Y:S01]  /*5d10*/  IMAD.MOV.U32 R37, RZ, RZ, R151 ;  /* 0x000000ffff257224 */ /* 0x000fe200078e0097 */
[----:B------:R-:W-:-:S04]  /*5d20*/  MOV R36, R151 ;  /* 0x0000009700247202 */ /* 0x000fc80000000f00 */
[----:B------:R-:W3:Y:S01]  /*5d30*/  MUFU.EX2 R25, R25 ;  /* 0x0000001900197308 */ /* 0x000ee20000000800 */
[----:B-1----:R-:W-:Y:S01]  /*5d40*/  FADD.FTZ R0, R24, R29 ;  /* 0x0000001d18007221 */ /* 0x002fe20000010000 */
[----:B------:R-:W-:-:S06]  /*5d50*/  MOV R29, R151 ;  /* 0x00000097001d7202 */ /* 0x000fcc0000000f00 */
[----:B------:R-:W1:Y:S01]  /*5d60*/  MUFU.EX2 R28, R28 ;  /* 0x0000001c001c7308 */ /* 0x000e620000000800 */
[C---:B--2---:R-:W-:Y:S01]  /*5d70*/  FADD.FTZ R5, R17.reuse, R20 ;  /* 0x0000001411057221 */ /* 0x044fe20000010000 */
[----:B------:R-:W-:Y:S01]  /*5d80*/  F2FP.BF16.F32.PACK_AB R195, R17, R30 ;  /* 0x0000001e11c3723e */ /* 0x000fe200000010ff */
[----:B------:R-:W-:-:S05]  /*5d90*/  IMAD.MOV.U32 R30, RZ, RZ, R151 ;  /* 0x000000ffff1e7224 */ /* 0x000fca00078e0097 */
[----:B------:R2:W4:Y:S01]  /*5da0*/  MUFU.EX2 R21, R2 ;  /* 0x0000000200157308 */ /* 0x0005220000000800 */
[C---:B---3--:R-:W-:Y:S01]  /*5db0*/  FADD.FTZ R17, R25.reuse, R0 ;  /* 0x0000000019117221 */ /* 0x048fe20000010000 */
[----:B------:R-:W-:Y:S01]  /*5dc0*/  F2FP.BF16.F32.PACK_AB R192, R25, R24 ;  /* 0x0000001819c0723e */ /* 0x000fe200000010ff */
[----:B------:R-:W-:Y:S01]  /*5dd0*/  IMAD.MOV.U32 R24, RZ, RZ, R151 ;  /* 0x000000ffff187224 */ /* 0x000fe200078e0097 */
[----:B------:R-:W-:Y:S01]  /*5de0*/  MOV R25, R151 ;  /* 0x0000009700197202 */ /* 0x000fe20000000f00 */
[----:B-1----:R-:W-:Y:S01]  /*5df0*/  FADD.FTZ R0, R28, R17 ;  /* 0x000000111c007221 */ /* 0x002fe20000010000 */
[----:B--2---:R-:W-:-:S03]  /*5e00*/  IMAD.MOV.U32 R2, RZ, RZ, 0x3f800000 ;  /* 0x3f800000ff027424 */ /* 0x004fc600078e00ff */
[C---:B----4-:R-:W-:Y:S01]  /*5e10*/  FADD.FTZ R17, R21.reuse, R0 ;  /* 0x0000000015117221 */ /* 0x050fe20000010000 */
[----:B------:R-:W-:Y:S01]  /*5e20*/  F2FP.BF16.F32.PACK_AB R194, R21, R28 ;  /* 0x0000001c15c2723e */ /* 0x000fe200000010ff */
[----:B------:R-:W-:Y:S02]  /*5e30*/  IMAD.MOV.U32 R0, RZ, RZ, 0x3f800000 ;  /* 0x3f800000ff007424 */ /* 0x000fe400078e00ff */
[----:B------:R-:W-:Y:S01]  /*5e40*/  IMAD.MOV.U32 R28, RZ, RZ, R151 ;  /* 0x000000ffff1c7224 */ /* 0x000fe200078e0097 */
[----:B------:R-:W-:Y:S06]  /*5e50*/  @!P2 BRA `(.L_x_1962) ;  /* 0x0000004400a8a947 */ /* 0x000fec0003800000 */
[----:B------:R-:W-:Y:S01]  /*5e60*/  R2UR UR61, R16 ;  /* 0x00000000103d72ca */ /* 0x000fe200000e0000 */
[----:B------:R-:W-:Y:S01]  /*5e70*/  ULDC.64 UR4, c[0x0][0x3f8] ;  /* 0x0000fe0000047ab9 */ /* 0x000fe20000000a00 */
[----:B------:R-:W-:Y:S01]  /*5e80*/  MOV R20, R3 ;  /* 0x0000000300147202 */ /* 0x000fe20000000f00 */
        /* <DEDUP_REMOVED lines=66> */
[----:B------:R-:W-:Y:S01]  /*62b0*/  IMAD.U32 R225, RZ, RZ, UR4 ;  /* 0x00000004ffe17e24 */ /* 0x000fe2000f8e00ff */
[----:B------:R-:W-:Y:S01]  /*62c0*/  MOV R227, UR5 ;  /* 0x0000000500e37c02 */ /* 0x000fe20008000f00 */
[----:B------:R-:W-:Y:S01]  /*62d0*/  UMOV UR45, UR47 ;  /* 0x0000002f002d7c82 */ /* 0x000fe20008000000 */
[----:B------:R-:W-:-:S05]  /*62e0*/  UMOV UR41, UR46 ;  /* 0x0000002e00297c82 */ /* 0x000fca0008000000 */
.L_x_1971:
        /* <DEDUP_REMOVED lines=8> */
.L_x_1963:
[----:B------:R-:W-:Y:S01]  /*6370*/  R2UR UR4, R16 ;  /* 0x00000000100472ca */ /* 0x000fe200000e0000 */
[----:B------:R-:W-:-:S12]  /*6380*/  ULEA UR47, UR46, UR60, 0x3 ;  /* 0x0000003c2e2f7291 */ /* 0x000fd8000f8e183f */
[----:B------:R-:W-:-:S04]  /*6390*/  MOV R3, UR4 ;  /* 0x0000000400037c02 */ /* 0x000fc80008000f00 */
[----:B------:R-:W-:-:S04]  /*63a0*/  SHF.L.U32 R3, R3, 0x1f, RZ ;  /* 0x0000001f03037819 */ /* 0x000fc800000006ff */
[----:B------:R1:W2:Y:S01]  /*63b0*/  SYNCS.PHASECHK.TRANS64.TRYWAIT P2, [UR47+0x38830], R3 ;  /* 0x03883003ff0075a7 */ /* 0x0002a2000804016f */
[----:B------:R-:W-:Y:S05]  /*63c0*/  @!P0 BRA `(.L_x_1964) ;  /* 0x0000000000048947 */ /* 0x000fea0003800000 */
[----:B------:R-:W-:Y:S01]  /*63d0*/  BPT.TRAP 0x1 ;  /* 0x000000040000795c */ /* 0x000fe20000300000 */
.L_x_1964:
[----:B--2---:R-:W-:Y:S05]  /*63e0*/  @P2 BRA `(.L_x_1965) ;  /* 0x0000000000082947 */ /* 0x004fea0003800000 */
[----:B------:R-:W2:Y:S02]  /*63f0*/  SYNCS.PHASECHK.TRANS64.TRYWAIT P2, [UR47+0x38830], R3 ;  /* 0x03883003ff0075a7 */ /* 0x000ea4000804016f */
[----:B--2---:R-:W-:Y:S05]  /*6400*/  @!P2 BRA `(.L_x_1966) ;  /* 0x000000e00090a947 */ /* 0x004fea0003800000 */
.L_x_1965:
[----:B------:R-:W-:Y:S01]  /*6410*/  R2UR UR10, R18 ;  /* 0x00000000120a72ca */ /* 0x000fe200000e0000 */
[----:B------:R-:W-:Y:S01]  /*6420*/  UIMAD UR4, UR46, 0xa00, UR40 ;  /* 0x00000a002e0478a4 */ /* 0x000fe2000f8e0228 */
[----:B------:R-:W-:Y:S01]  /*6430*/  R2UR UR11, R19 ;  /* 0x00000000130b72ca */ /* 0x000fe200000e0000 */
[----:B------:R-:W-:Y:S01]  /*6440*/  WARPGROUP.ARRIVE ;  /* 0x00000000000079c5 */ /* 0x000fe20000000000 */
[----:B------:R-:W-:Y:S01]  /*6450*/  UMOV UR59, 0x40000040 ;  /* 0x40000040003b7882 */ /* 0x000fe20000000000 */
[----:B------:R-:W-:Y:S01]  /*6460*/  R2UR UR6, R14 ;  /* 0x000000000e0672ca */ /* 0x000fe200000e0000 */
[----:B------:R-:W-:Y:S01]  /*6470*/  UIADD3 UR18, UR4, 0x286, URZ ;  /* 0x0000028604127890 */ /* 0x000fe2000fffe03f */
[----:B------:R-:W-:Y:S01]  /*6480*/  R2UR UR7, R15 ;  /* 0x000000000f0772ca */ /* 0x000fe200000e0000 */
[----:B------:R-:W-:Y:S01]  /*6490*/  UMOV UR58, UR4 ;  /* 0x00000004003a7c82 */ /* 0x000fe20008000000 */
[----:B------:R-:W-:Y:S01]  /*64a0*/  R2UR UR14, R12 ;  /* 0x000000000c0e72ca */ /* 0x000fe200000e0000 */
[----:B------:R-:W-:Y:S01]  /*64b0*/  UMOV UR19, 0x40000040 ;  /* 0x4000004000137882 */ /* 0x000fe20000000000 */
[----:B------:R-:W-:Y:S01]  /*64c0*/  R2UR UR15, R13 ;  /* 0x000000000d0f72ca */ /* 0x000fe200000e0000 */
[----:B------:R-:W-:Y:S01]  /*64d0*/  UIADD3 UR22, UR4, 0x500, URZ ;  /* 0x0000050004167890 */ /* 0x000fe2000fffe03f */
[-C--:B------:R-:W-:Y:S01]  /*64e0*/  FMUL.FTZ R24, R24, R0.reuse ;  /* 0x0000000018187220 */ /* 0x080fe20000410000 */
[----:B------:R-:W-:Y:S01]  /*64f0*/  UMOV UR56, UR10 ;  /* 0x0000000a00387c82 */ /* 0x000fe20008000000 */
[----:B------:R-:W-:Y:S01]  /*6500*/  UMOV UR57, UR11 ;  /* 0x0000000b00397c82 */ /* 0x000fe20008000000 */
[----:B------:R-:W-:Y:S01]  /*6510*/  UMOV UR23, 0x40000040 ;  /* 0x4000004000177882 */ /* 0x000fe20000000000 */
[----:B------:R-:W-:Y:S01]  /*6520*/  HGMMA.64x16x16.F32.BF16 R184, gdesc[UR56], RZ, !UPT, gsb0 ;  /* 0x0020000038b879f0 */ /* 0x000fe2000c0018ff */
[----:B------:R-:W-:Y:S01]  /*6530*/  UIADD3 UR58, UR4, 0x80, URZ ;  /* 0x00000080043a7890 */ /* 0x000fe2000fffe03f */
[-C--:B------:R-:W-:Y:S01]  /*6540*/  FMUL.FTZ R25, R25, R0.reuse ;  /* 0x0000000019197220 */ /* 0x080fe20000410000 */
[----:B------:R-:W-:Y:S01]  /*6550*/  UMOV UR59, 0x40000040 ;  /* 0x40000040003b7882 */ /* 0x000fe20000000000 */
[----:B------:R-:W-:Y:S01]  /*6560*/  UMOV UR56, UR10 ;  /* 0x0000000a00387c82 */ /* 0x000fe20008000000 */
[----:B------:R-:W-:Y:S01]  /*6570*/  UMOV UR57, UR11 ;  /* 0x0000000b00397c82 */ /* 0x000fe20008000000 */
        /* <DEDUP_REMOVED lines=56> */
[----:B------:R-:W-:Y:S01]  /*6900*/  UMOV UR59, 0x40000040 ;  /* 0x40000040003b7882 */ /* 0x000fe20000000000 */
[----:B------:R-:W-:Y:S01]  /*6910*/  UMOV UR56, UR10 ;  /* 0x0000000a00387c82 */ /* 0x000fe20008000000 */
[----:B------:R-:W-:Y:S01]  /*6920*/  UMOV UR57, UR11 ;  /* 0x0000000b00397c82 */ /* 0x000fe20008000000 */
        /* <DEDUP_REMOVED lines=97> */
[----:B------:R-:W-:Y:S01]  /*6f40*/  UMOV UR59, 0x40000040 ;  /* 0x40000040003b7882 */ /* 0x000fe20000000000 */
[----:B------:R-:W-:Y:S01]  /*6f50*/  UMOV UR56, UR10 ;  /* 0x0000000a00387c82 */ /* 0x000fe20008000000 */
[----:B------:R-:W-:Y:S01]  /*6f60*/  UMOV UR57, UR11 ;  /* 0x0000000b00397c82 */ /* 0x000fe20008000000 */
[----:B------:R-:W-:Y:S02]  /*6f70*/  R2UR UR10, R10 ;  /* 0x000000000a0a72ca */ /* 0x000fe400000e0000 */
[----:B------:R-:W-:Y:S01]  /*6f80*/  R2UR UR11, R11 ;  /* 0x000000000b0b72ca */ /* 0x000fe200000e0000 */
[----:B------:R-:W-:Y:S02]  /*6f90*/  WARPGROUP.DEPBAR.LE gsb0, 0x0 ;  /* 0x00008000000079c5 */ /* 0x000fe40000010000 */
[----:B------:R-:W-:-:S06]  /*6fa0*/  WARPGROUP.ARRIVE ;  /* 0x00000000000079c5 */ /* 0x000fcc0000000000 */
[----:B------:R-:W-:Y:S01]  /*6fb0*/  HGMMA.64x16x16.F32.BF16 R152, gdesc[UR56], RZ, !UPT, gsb0 ;  /* 0x00200000389879f0 */ /* 0x000fe2000c0018ff */
[----:B------:R-:W-:Y:S01]  /*6fc0*/  UIADD3 UR58, UR4, 0x2, URZ ;  /* 0x00000002043a7890 */ /* 0x000fe2000fffe03f */
[----:B------:R-:W-:Y:S01]  /*6fd0*/  UMOV UR59, 0x40000040 ;  /* 0x40000040003b7882 */ /* 0x000fe20000000000 */
[----:B------:R-:W-:Y:S01]  /*6fe0*/  UMOV UR56, UR6 ;  /* 0x0000000600387c82 */ /* 0x000fe20008000000 */
[----:B------:R-:W-:Y:S01]  /*6ff0*/  UMOV UR57, UR7 ;  /* 0x0000000700397c82 */ /* 0x000fe20008000000 */
[----:B------:R-:W-:Y:S02]  /*7000*/  WARPGROUP.DEPBAR.LE gsb0, 0x0 ;  /* 0x00008000000079c5 */ /* 0x000fe40000010000 */
[----:B------:R-:W-:-:S06]  /*7010*/  WARPGROUP.ARRIVE ;  /* 0x00000000000079c5 */ /* 0x000fcc0000000000 */
[----:B------:R-:W-:Y:S01]  /*7020*/  HGMMA.64x16x16.F32.BF16 R184, gdesc[UR56], R184, gsb0 ;  /* 0x0020000038b879f0 */ /* 0x000fe200080018b8 */
        /* <DEDUP_REMOVED lines=62> */
[----:B------:R-:W-:Y:S01]  /*7410*/  UIADD3 UR14, UR4, 0x284, URZ ;  /* 0x00000284040e7890 */ /* 0x000fe2000fffe03f */
[----:B------:R-:W-:Y:S01]  /*7420*/  UMOV UR15, 0x40000040 ;  /* 0x40000040000f7882 */ /* 0x000fe20000000000 */
        /* <DEDUP_REMOVED lines=345> */
.L_x_1967:
[----:B------:R-:W-:Y:S01]  /*89c0*/  ULEA UR5, UR41, UR60, 0x3 ;  /* 0x0000003c29057291 */ /* 0x000fe2000f8e183f */
[----:B------:R-:W-:-:S05]  /*89d0*/  IMAD.U32 R0, RZ, RZ, UR61 ;  /* 0x0000003dff007e24 */ /* 0x000fca000f8e00ff */
[----:B------:R-:W-:-:S04]  /*89e0*/  SHF.L.U32 R0, R0, 0x1f, RZ ;  /* 0x0000001f00007819 */ /* 0x000fc800000006ff */
[----:B------:R3:W4:Y:S01]  /*89f0*/  SYNCS.PHASECHK.TRANS64.TRYWAIT P2, [UR5+0x38850], R0 ;  /* 0x03885000ff0075a7 */ /* 0x0007220008040145 */
[----:B------:R-:W-:Y:S05]  /*8a00*/  @!P0 BRA `(.L_x_1968) ;  /* 0x0000000000048947 */ /* 0x000fea0003800000 */
[----:B------:R-:W-:Y:S01]  /*8a10*/  BPT.TRAP 0x1 ;  /* 0x000000040000795c */ /* 0x000fe20000300000 */
.L_x_1968:
[----:B----4-:R-:W-:Y:S05]  /*8a20*/  @P2 BRA `(.L_x_1969) ;  /* 0x0000000000082947 */ /* 0x010fea0003800000 */
[----:B------:R-:W4:Y:S02]  /*8a30*/  SYNCS.PHASECHK.TRANS64.TRYWAIT P2, [UR5+0x38850], R0 ;  /* 0x03885000ff0075a7 */ /* 0x000f240008040145 */
[----:B----4-:R-:W-:Y:S05]  /*8a40*/  @!P2 BRA `(.L_x_1970) ;  /* 0x000000bc0018a947 */ /* 0x010fea0003800000 */
.L_x_1969:
[----:B------:R-:W-:Y:S01]  /*8a50*/  UIADD3 UR4, UR60, 0x400, URZ ;  /* 0x000004003c047890 */ /* 0x000fe2000fffe03f */
[----:B------:R-:W-:Y:S01]  /*8a60*/  WARPGROUP.ARRIVE ;  /* 0x00000000000079c5 */ /* 0x000fe20000000000 */
[----:B------:R-:W-:Y:S01]  /*8a70*/  UMOV UR7, 0x40000040 ;  /* 0x4000004000077882 */ /* 0x000fe20000000000 */
[----:B------:R-:W-:Y:S01]  /*8a80*/  UMOV UR11, 0x40000040 ;  /* 0x40000040000b7882 */ /* 0x000fe20000000000 */
[----:B------:R-:W-:Y:S01]  /*8a90*/  USHF.R.U32.HI UR4, URZ, 0x4, UR4 ;  /* 0x000000043f047899 */ /* 0x000fe20008011604 */
[----:B------:R-:W-:Y:S02]  /*8aa0*/  R2UR UR15, R225 ;  /* 0x00000000e10f72ca */ /* 0x000fe400000e0000 */
[----:B------:R-:W-:Y:S01]  /*8ab0*/  R2UR UR14, R227 ;  /* 0x00000000e30e72ca */ /* 0x000fe200000e0000 */
[----:B------:R-:W-:Y:S01]  /*8ac0*/  ULOP3.LUT UR4, UR4, 0x3fff, URZ, 0xc0, !UPT ;  /* 0x00003fff04047892 */ /* 0x000fe2000f8ec03f */
[----:B------:R-:W-:-:S03]  /*8ad0*/  R2UR UR61, R16 ;  /* 0x00000000103d72ca */ /* 0x000fc600000e0000 */
[----:B------:R-:W-:-:S04]  /*8ae0*/  ULOP3.LUT UR4, UR4, 0x2800000, URZ, 0xfc, !UPT ;  /* 0x0280000004047892 */ /* 0x000fc8000f8efc3f */
[----:B------:R-:W-:Y:S02]  /*8af0*/  UIMAD UR6, UR41, 0xa00, UR4 ;  /* 0x00000a00290678a4 */ /* 0x000fe4000f8e0204 */
[----:B------:R-:W-:Y:S02]  /*8b00*/  UISETP.NE.U32.AND UP0, UPT, UR15, URZ, UPT ;  /* 0x0000003f0f00728c */ /* 0x000fe4000bf05070 */
[----:B------:R-:W-:Y:S02]  /*8b10*/  UIADD3 UR10, UR6, 0x80, URZ ;  /* 0x00000080060a7890 */ /* 0x000fe4000fffe03f */
[----:B------:R-:W-:Y:S02]  /*8b20*/  UIMAD UR4, UR45, -0x50, UR42 ;  /* 0xffffffb02d0478a4 */ /* 0x000fe4000f8e022a */
[----:B------:R-:W-:-:S07]  /*8b30*/  UISETP.NE.AND.EX UP0, UPT, UR14, URZ, UPT, UP0 ;  /* 0x0000003f0e00728c */ /* 0x000fce000bf05300 */
[----:B------:R-:W-:Y:S01]  /*8b40*/  HGMMA.64x256x16.F32.BF16 R24, R208, gdesc[UR4].tnspB, R24, gsb0 ;  /* 0x43e00004d0187df0 */ /* 0x000fe20008001818 */
[----:B------:R-:W-:Y:S01]  /*8b50*/  UIADD3 UR4, UR4, 0x1, URZ ;  /* 0x0000000104047890 */ /* 0x000fe2000fffe03f */
[----:B------:R-:W-:Y:S01]  /*8b60*/  ULDC UR14, c[0x0][0x404] ;  /* 0x00010100000e7ab9 */ /* 0x000fe20000000800 */
[----:B------:R-:W-:Y:S01]  /*8b70*/  UMOV UR41, UR46 ;  /* 0x0000002e00297c82 */ /* 0x000fe20008000000 */
[----:B------:R-:W-:Y:S01]  /*8b80*/  USEL UR7, UR14, 0x1, UP0 ;  /* 0x000000010e077887 */ /* 0x000fe20008000000 */
[----:B------:R-:W-:-:S13]  /*8b90*/  R2UR UR14, R226 ;  /* 0x00000000e20e72ca */ /* 0x000fda00000e0000 */
[----:B------:R-:W-:Y:S02]  /*8ba0*/  UISETP.GT.AND UP0, UPT, UR45, UR14, UPT ;  /* 0x0000000e2d00728c */ /* 0x000fe4000bf04270 */
[----:B------:R-:W-:Y:S01]  /*8bb0*/  UIADD3 UR45, UR45, -0x1, URZ ;  /* 0xffffffff2d2d7890 */ /* 0x000fe2000fffe03f */
        /* <DEDUP_REMOVED lines=9> */
[----:B------:R-:W-:Y:S01]  /*8c50*/  ULDC UR10, c[0x0][0x2e0] ;  /* 0x0000b800000a7ab9 */ /* 0x000fe20000000800 */
[----:B------:R-:W-:Y:S01]  /*8c60*/  UMOV UR11, 0x40000040 ;  /* 0x40000040000b7882 */ /* 0x000fe20000000000 */
[----:B------:R-:W-:Y:S02]  /*8c70*/  UIMAD UR7, UR7, UR10, UR4 ;  /* 0x0000000a070772a4 */ /* 0x000fe4000f8e0204 */
[----:B------:R-:W-:Y:S01]  /*8c80*/  UIADD3 UR10, UR6, 0x180, URZ ;  /* 0x00000180060a7890 */ /* 0x000fe2000fffe03f */
[----:B------:R-:W-:Y:S01]  /*8c90*/  ULDC UR4, c[0x0][0x9d8] ;  /* 0x0002760000047ab9 */ /* 0x000fe20000000800 */
[----:B------:R-:W-:Y:S01]  /*8ca0*/  UIADD3 UR6, UR6, 0x200, URZ ;  /* 0x0000020006067890 */ /* 0x000fe2000fffe03f */
[----:B------:R-:W-:Y:S01]  /*8cb0*/  FMUL.FTZ R2, R187, UR4 ;  /* 0x00000004bb027c20 */ /* 0x000fe20008410000 */
[----:B------:R-:W-:Y:S01]  /*8cc0*/  FMUL.FTZ R187, R189, UR4 ;  /* 0x00000004bdbb7c20 */ /* 0x000fe20008410000 */
[----:B-1-3--:R-:W-:Y:S01]  /*8cd0*/  FMUL.FTZ R0, R186, UR4 ;  /* 0x00000004ba007c20 */ /* 0x00afe20008410000 */
[----:B------:R-:W1:Y:S01]  /*8ce0*/  LDC R189, c[0x0][0x288] ;  /* 0x0000a200ffbd7b82 */ /* 0x000e620000000800 */
[----:B--2---:R-:W-:Y:S01]  /*8cf0*/  FMUL.FTZ R4, R184, UR4 ;  /* 0x00000004b8047c20 */ /* 0x004fe20008410000 */
        /* <DEDUP_REMOVED lines=14> */
[----:B------:R-:W3:Y:S01]  /*8de0*/  MUFU.TANH R185, R185 ;  /* 0x000000b900b97308 */ /* 0x000ee20000002400 */
[----:B------:R-:W-:Y:S01]  /*8df0*/  FMUL.FTZ R179, R183, UR4 ;  /* 0x00000004b7b37c20 */ /* 0x000fe20008410000 */
[----:B------:R-:W-:Y:S01]  /*8e00*/  FMUL.FTZ R183, R172, UR4 ;  /* 0x00000004acb77c20 */ /* 0x000fe20008410000 */
[----:B------:R-:W-:Y:S01]  /*8e10*/  FMUL.FTZ R172, R160, UR4 ;  /* 0x00000004a0ac7c20 */ /* 0x000fe20008410000 */
[----:B------:R-:W-:Y:S01]  /*8e20*/  FMUL.FTZ R174, R174, UR4 ;  /* 0x00000004aeae7c20 */ /* 0x000fe20008410000 */
[----:B------:R-:W-:Y:S01]  /*8e30*/  FMUL.FTZ R175, R175, UR4 ;  /* 0x00000004afaf7c20 */ /* 0x000fe20008410000 */
[----:B------:R-:W-:Y:S01]  /*8e40*/  FMUL.FTZ R162, R162, UR4 ;  /* 0x00000004a2a27c20 */ /* 0x000fe20008410000 */
[----:B------:R-:W-:Y:S01]  /*8e50*/  FMUL.FTZ R163, R163, UR4 ;  /* 0x00000004a3a37c20 */ /* 0x000fe20008410000 */
[----:B-1----:R-:W-:Y:S01]  /*8e60*/  IADD3 R169, -R189, UR7, RZ ;  /* 0x00000007bda97c10 */ /* 0x002fe2000fffe1ff */
[----:B------:R-:W1:Y:S01]  /*8e70*/  MUFU.TANH R186, R186 ;  /* 0x000000ba00ba7308 */ /* 0x000e620000002400 */
[----:B------:R-:W-:Y:S01]  /*8e80*/  FMUL.FTZ R166, R166, UR4 ;  /* 0x00000004a6a67c20 */ /* 0x000fe20008410000 */
[----:B------:R-:W-:Y:S01]  /*8e90*/  FMUL.FTZ R167, R167, UR4 ;  /* 0x00000004a7a77c20 */ /* 0x000fe20008410000 */
[----:B------:R-:W-:Y:S01]  /*8ea0*/  FMUL.FTZ R154, R154, UR4 ;  /* 0x000000049a9a7c20 */ /* 0x000fe20008410000 */
[----:B------:R-:W-:-:S02]  /*8eb0*/  IMAD R168, R214, -0x2, R169 ;  /* 0xfffffffed6a87824 */ /* 0x000fc400078e02a9 */
[----:B------:R-:W-:Y:S01]  /*8ec0*/  FMUL.FTZ R155, R155, UR4 ;  /* 0x000000049b9b7c20 */ /* 0x000fe20008410000 */
[----:B------:R-:W-:Y:S01]  /*8ed0*/  FMUL.FTZ R158, R158, UR4 ;  /* 0x000000049e9e7c20 */ /* 0x000fe20008410000 */
[----:B------:R-:W-:Y:S01]  /*8ee0*/  UMOV UR7, 0x40000040 ;  /* 0x4000004000077882 */ /* 0x000fe20000000000 */
[----:B------:R-:W4:Y:S01]  /*8ef0*/  MUFU.TANH R187, R187 ;  /* 0x000000bb00bb7308 */ /* 0x000f220000002400 */
[----:B------:R-:W-:-:S04]  /*8f00*/  IADD3 R189, R215, R168, RZ ;  /* 0x000000a8d7bd7210 */ /* 0x000fc80007ffe0ff */
[C---:B------:R-:W-:Y:S02]  /*8f10*/  ISETP.GT.AND P2, PT, R189.reuse, RZ, PT ;  /* 0x000000ffbd00720c */ /* 0x040fe40003f44270 */
[C---:B------:R-:W-:Y:S01]  /*8f20*/  ISETP.GT.AND P3, PT, R189.reuse, 0x1, PT ;  /* 0x00000001bd00780c */ /* 0x040fe20003f64270 */
[----:B------:R-:W5:Y:S01]  /*8f30*/  MUFU.TANH R188, R188 ;  /* 0x000000bc00bc7308 */ /* 0x000f620000002400 */
[----:B--2---:R-:W-:Y:S02]  /*8f40*/  FSEL R160, R4, -INF , P2 ;  /* 0xff80000004a07808 */ /* 0x004fe40001000000 */
[----:B------:R-:W-:Y:S02]  /*8f50*/  ISETP.GT.AND P2, PT, R189, 0x8, PT ;  /* 0x00000008bd00780c */ /* 0x000fe40003f44270 */
[----:B---3--:R-:W-:Y:S01]  /*8f60*/  FSEL R168, R185, -INF , P3 ;  /* 0xff800000b9a87808 */ /* 0x008fe20001800000 */
[----:B------:R-:W-:Y:S01]  /*8f70*/  FMUL.FTZ R185, R161, UR4 ;  /* 0x00000004a1b97c20 */ /* 0x000fe20008410000 */
[----:B------:R-:W-:Y:S01]  /*8f80*/  FMNMX.FTZ R169, R160, R21, !PT ;  /* 0x00000015a0a97209 */ /* 0x000fe20007810000 */
[----:B------:R-:W-:Y:S01]  /*8f90*/  MUFU.TANH R190, R190 ;  /* 0x000000be00be7308 */ /* 0x000fe20000002400 */
[----:B-1----:R-:W-:-:S02]  /*8fa0*/  FSEL R161, R186, -INF , P2 ;  /* 0xff800000baa17808 */ /* 0x002fc40001000000 */
[C---:B------:R-:W-:Y:S02]  /*8fb0*/  ISETP.GT.AND P3, PT, R189.reuse, 0x9, PT ;  /* 0x00000009bd00780c */ /* 0x040fe40003f64270 */
[----:B------:R-:W-:Y:S02]  /*8fc0*/  FMNMX.FTZ R186, R168, R169, !PT ;  /* 0x000000a9a8ba7209 */ /* 0x000fe40007810000 */
[----:B------:R-:W-:Y:S01]  /*8fd0*/  ISETP.GT.AND P2, PT, R189, 0x10, PT ;  /* 0x00000010bd00780c */ /* 0x000fe20003f44270 */
[----:B------:R-:W1:Y:S01]  /*8fe0*/  MUFU.TANH R191, R191 ;  /* 0x000000bf00bf7308 */ /* 0x000e620000002400 */
[----:B----4-:R-:W-:Y:S01]  /*8ff0*/  FSEL R169, R187, -INF , P3 ;  /* 0xff800000bba97808 */ /* 0x010fe20001800000 */
[----:B------:R-:W-:Y:S01]  /*9000*/  FMUL.FTZ R187, R165, UR4 ;  /* 0x00000004a5bb7c20 */ /* 0x000fe20008410000 */
[----:B------:R-:W-:-:S05]  /*9010*/  ISETP.GT.AND P3, PT, R189, 0x11, PT ;  /* 0x00000011bd00780c */ /* 0x000fca0003f64270 */
[----:B------:R-:W2:Y:S08]  /*9020*/  MUFU.TANH R180, R180 ;  /* 0x000000b400b47308 */ /* 0x000eb00000002400 */
[----:B------:R-:W3:Y:S08]  /*9030*/  MUFU.TANH R181, R181 ;  /* 0x000000b500b57308 */ /* 0x000ef00000002400 */
[----:B------:R5:W-:Y:S08]  /*9040*/  MUFU.TANH R4, R172 ;  /* 0x000000ac00047308 */ /* 0x000bf00000002400 */
[----:B------:R-:W4:Y:S01]  /*9050*/  MUFU.TANH R182, R182 ;  /* 0x000000b600b67308 */ /* 0x000f220000002400 */
[----:B-----5:R-:W-:-:S02]  /*9060*/  FSEL R172, R188, -INF , P2 ;  /* 0xff800000bcac7808 */ /* 0x020fc40001000000 */
[----:B------:R-:W-:-:S04]  /*9070*/  ISETP.GT.AND P2, PT, R189, 0x18, PT ;  /* 0x00000018bd00780c */ /* 0x000fc80003f44270 */
[----:B-1----:R-:W-:Y:S01]  /*9080*/  FSEL R165, R191, -INF , P2 ;  /* 0xff800000bfa57808 */ /* 0x002fe20001000000 */
[----:B------:R-:W1:Y:S01]  /*9090*/  MUFU.TANH R183, R183 ;  /* 0x000000b700b77308 */ /* 0x000e620000002400 */
[----:B------:R-:W-:-:S07]  /*90a0*/  ISETP.GT.AND P2, PT, R189, 0x20, PT ;  /* 0x00000020bd00780c */ /* 0x000fce0003f44270 */
        /* <DEDUP_REMOVED lines=21> */
[----:B------:R-:W-:Y:S01]  /*9200*/  FMNMX.FTZ R202, R161, R186, !PT ;  /* 0x000000baa1ca7209 */ /* 0x000fe20007810000 */
[----:B------:R-:W-:Y:S01]  /*9210*/  FMUL.FTZ R200, R173, UR4 ;  /* 0x00000004adc87c20 */ /* 0x000fe20008410000 */
[----:B------:R-:W-:Y:S01]  /*9220*/  FMUL.FTZ R186, R164, UR4 ;  /* 0x00000004a4ba7c20 */ /* 0x000fe20008410000 */
[----:B------:R-:W-:Y:S01]  /*9230*/  FSEL R164, R190, -INF , P3 ;  /* 0xff800000bea47808 */ /* 0x000fe20001800000 */
[----:B------:R-:W-:Y:S01]  /*9240*/  FMUL.FTZ R190, R153, UR4 ;  /* 0x0000000499be7c20 */ /* 0x000fe20008410000 */
[----:B------:R-:W-:Y:S01]  /*9250*/  HGMMA.64x256x16.F32.BF16 R24, R196, gdesc[UR8].tnspB, R24, gsb0 ;  /* 0x43e00008c4187df0 */ /* 0x000fe20008001818 */
[----:B------:R-:W-:Y:S01]  /*9260*/  FMNMX.FTZ R173, R169, R202, !PT ;  /* 0x000000caa9ad7209 */ /* 0x000fe20007810000 */
[----:B------:R-:W5:Y:S01]  /*9270*/  MUFU.TANH R200, R200 ;  /* 0x000000c800c87308 */ /* 0x000f620000002400 */
[----:B------:R-:W-:Y:S02]  /*9280*/  ISETP.GT.AND P3, PT, R189, 0x19, PT ;  /* 0x00000019bd00780c */ /* 0x000fe40003f64270 */
[----:B------:R-:W-:-:S04]  /*9290*/  FMNMX.FTZ R173, R172, R173, !PT ;  /* 0x000000adacad7209 */ /* 0x000fc80007810000 */
[----:B------:R-:W-:Y:S01]  /*92a0*/  FMNMX.FTZ R188, R164, R173, !PT ;  /* 0x000000ada4bc7209 */ /* 0x000fe20007810000 */
[----:B------:R-:W5:Y:S01]  /*92b0*/  MUFU.TANH R186, R186 ;  /* 0x000000ba00ba7308 */ /* 0x000f620000002400 */
[----:B--2---:R-:W-:Y:S02]  /*92c0*/  FSEL R173, R180, -INF , P3 ;  /* 0xff800000b4ad7808 */ /* 0x004fe40001800000 */
[----:B------:R-:W-:Y:S01]  /*92d0*/  FMNMX.FTZ R180, R165, R188, !PT ;  /* 0x000000bca5b47209 */ /* 0x000fe20007810000 */
[----:B------:R-:W-:Y:S01]  /*92e0*/  FMUL.FTZ R188, R152, UR4 ;  /* 0x0000000498bc7c20 */ /* 0x000fe20008410000 */
[----:B---3--:R-:W-:Y:S02]  /*92f0*/  FSEL R152, R181, -INF , P2 ;  /* 0xff800000b5987808 */ /* 0x008fe40001000000 */
[----:B------:R-:W-:Y:S01]  /*9300*/  ISETP.GT.AND P3, PT, R189, 0x21, PT ;  /* 0x00000021bd00780c */ /* 0x000fe20003f64270 */
[----:B------:R-:W-:Y:S01]  /*9310*/  MUFU.TANH R190, R190 ;  /* 0x000000be00be7308 */ /* 0x000fe20000002400 */
[----:B------:R-:W-:-:S02]  /*9320*/  FMNMX.FTZ R181, R173, R180, !PT ;  /* 0x000000b4adb57209 */ /* 0x000fc40007810000 */
[C---:B------:R-:W-:Y:S02]  /*9330*/  ISETP.GT.AND P2, PT, R189.reuse, 0x28, PT ;  /* 0x00000028bd00780c */ /* 0x040fe40003f44270 */
[----:B----4-:R-:W-:Y:S02]  /*9340*/  FSEL R180, R182, -INF , P3 ;  /* 0xff800000b6b47808 */ /* 0x010fe40001800000 */
[----:B------:R-:W-:Y:S01]  /*9350*/  FMNMX.FTZ R191, R152, R181, !PT ;  /* 0x000000b598bf7209 */ /* 0x000fe20007810000 */
[----:B------:R-:W2:Y:S01]  /*9360*/  MUFU.TANH R188, R188 ;  /* 0x000000bc00bc7308 */ /* 0x000ea20000002400 */
[----:B------:R-:W-:Y:S02]  /*9370*/  ISETP.GT.AND P3, PT, R189, 0x29, PT ;  /* 0x00000029bd00780c */ /* 0x000fe40003f64270 */
[----:B-1----:R-:W-:Y:S02]  /*9380*/  FSEL R181, R183, -INF , P2 ;  /* 0xff800000b7b57808 */ /* 0x002fe40001000000 */
[----:B------:R-:W-:Y:S01]  /*9390*/  FMNMX.FTZ R182, R180, R191, !PT ;  /* 0x000000bfb4b67209 */ /* 0x000fe20007810000 */
[----:B------:R-:W-:Y:S01]  /*93a0*/  FMUL.FTZ R191, R156, UR4 ;  /* 0x000000049cbf7c20 */ /* 0x000fe20008410000 */
[----:B------:R-:W-:-:S02]  /*93b0*/  ISETP.GT.AND P2, PT, R189, 0x30, PT ;  /* 0x00000030bd00780c */ /* 0x000fc40003f44270 */
[----:B-----5:R-:W-:Y:S02]  /*93c0*/  FSEL R153, R200, -INF , P3 ;  /* 0xff800000c8997808 */ /* 0x020fe40001800000 */
[----:B------:R-:W-:Y:S01]  /*93d0*/  FMNMX.FTZ R182, R181, R182, !PT ;  /* 0x000000b6b5b67209 */ /* 0x000fe20007810000 */
[----:B------:R-:W1:Y:S01]  /*93e0*/  MUFU.TANH R191, R191 ;  /* 0x000000bf00bf7308 */ /* 0x000e620000002400 */
[----:B------:R-:W-:Y:S02]  /*93f0*/  ISETP.GT.AND P3, PT, R189, 0x31, PT ;  /* 0x00000031bd00780c */ /* 0x000fe40003f64270 */
[----:B------:R-:W-:Y:S01]  /*9400*/  FSEL R156, R4, -INF , P2 ;  /* 0xff800000049c7808 */ /* 0x000fe20001000000 */
[----:B------:R-:W-:Y:S01]  /*9410*/  FMUL.FTZ R4, R157, UR4 ;  /* 0x000000049d047c20 */ /* 0x000fe20008410000 */
[----:B------:R-:W-:Y:S02]  /*9420*/  FMNMX.FTZ R183, R153, R182, !PT ;  /* 0x000000b699b77209 */ /* 0x000fe40007810000 */
[----:B------:R-:W-:-:S02]  /*9430*/  ISETP.GT.AND P2, PT, R189, 0x38, PT ;  /* 0x00000038bd00780c */ /* 0x000fc40003f44270 */
[----:B------:R-:W-:Y:S01]  /*9440*/  FSEL R182, R185, -INF , P3 ;  /* 0xff800000b9b67808 */ /* 0x000fe20001800000 */
[----:B------:R-:W3:Y:S01]  /*9450*/  MUFU.TANH R4, R4 ;  /* 0x0000000400047308 */ /* 0x000ee20000002400 */
[----:B------:R-:W-:Y:S02]  /*9460*/  FMNMX.FTZ R183, R156, R183, !PT ;  /* 0x000000b79cb77209 */ /* 0x000fe40007810000 */
[----:B------:R-:W-:Y:S02]  /*9470*/  FSEL R157, R186, -INF , P2 ;  /* 0xff800000ba9d7808 */ /* 0x000fe40001000000 */
[C---:B------:R-:W-:Y:S02]  /*9480*/  ISETP.GT.AND P3, PT, R189.reuse, 0x39, PT ;  /* 0x00000039bd00780c */ /* 0x040fe40003f64270 */
[----:B------:R-:W-:Y:S02]  /*9490*/  FMNMX.FTZ R186, R182, R183, !PT ;  /* 0x000000b7b6ba7209 */ /* 0x000fe40007810000 */
[----:B------:R-:W-:-:S02]  /*94a0*/  ISETP.GT.AND P2, PT, R189, 0x40, PT ;  /* 0x00000040bd00780c */ /* 0x000fc40003f44270 */
[----:B------:R-:W-:Y:S01]  /*94b0*/  FSEL R183, R187, -INF , P3 ;  /* 0xff800000bbb77808 */ /* 0x000fe20001800000 */
[----:B------:R-:W-:Y:S01]  /*94c0*/  FMUL.FTZ R187, R170, UR4 ;  /* 0x00000004aabb7c20 */ /* 0x000fe20008410000 */
[----:B------:R-:W-:Y:S02]  /*94d0*/  FMNMX.FTZ R186, R157, R186, !PT ;  /* 0x000000ba9dba7209 */ /* 0x000fe40007810000 */
[----:B------:R-:W-:Y:S02]  /*94e0*/  ISETP.GT.AND P3, PT, R189, 0x41, PT ;  /* 0x00000041bd00780c */ /* 0x000fe40003f64270 */
[----:B--2---:R-:W-:Y:S01]  /*94f0*/  FSEL R170, R188, -INF , P2 ;  /* 0xff800000bcaa7808 */ /* 0x004fe20001000000 */
[----:B------:R-:W-:Y:S01]  /*9500*/  FMUL.FTZ R188, R171, UR4 ;  /* 0x00000004abbc7c20 */ /* 0x000fe20008410000 */
[----:B------:R-:W-:Y:S01]  /*9510*/  FMNMX.FTZ R201, R183, R186, !PT ;  /* 0x000000bab7c97209 */ /* 0x000fe20007810000 */
[----:B------:R-:W2:Y:S01]  /*9520*/  MUFU.TANH R187, R187 ;  /* 0x000000bb00bb7308 */ /* 0x000ea20000002400 */
[----:B------:R-:W-:-:S02]  /*9530*/  ISETP.GT.AND P2, PT, R189, 0x48, PT ;  /* 0x00000048bd00780c */ /* 0x000fc40003f44270 */
[----:B------:R-:W-:Y:S02]  /*9540*/  FSEL R185, R190, -INF , P3 ;  /* 0xff800000beb97808 */ /* 0x000fe40001800000 */
[----:B------:R-:W-:Y:S02]  /*9550*/  FMNMX.FTZ R190, R170, R201, !PT ;  /* 0x000000c9aabe7209 */ /* 0x000fe40007810000 */
[C---:B------:R-:W-:Y:S01]  /*9560*/  ISETP.GT.AND P3, PT, R189.reuse, 0x49, PT ;  /* 0x00000049bd00780c */ /* 0x040fe20003f64270 */
[----:B------:R-:W-:Y:S01]  /*9570*/  VIADD R189, R189, 0x8 ;  /* 0x00000008bdbd7836 */ /* 0x000fe20000000000 */
[----:B-1----:R-:W-:Y:S01]  /*9580*/  FSEL R186, R191, -INF , P2 ;  /* 0xff800000bfba7808 */ /* 0x002fe20001000000 */
[----:B------:R-:W1:Y:S01]  /*9590*/  MUFU.TANH R188, R188 ;  /* 0x000000bc00bc7308 */ /* 0x000e620000002400 */
[----:B------:R-:W-:Y:S02]  /*95a0*/  FMNMX.FTZ R191, R185, R190, !PT ;  /* 0x000000beb9bf7209 */ /* 0x000fe40007810000 */
[----:B---3--:R-:W-:-:S02]  /*95b0*/  FSEL R171, R4, -INF , P3 ;  /* 0xff80000004ab7808 */ /* 0x008fc40001800000 */
[----:B------:R-:W-:Y:S02]  /*95c0*/  FMNMX.FTZ R4, R186, R191, !PT ;  /* 0x000000bfba047209 */ /* 0x000fe40007810000 */
[----:B------:R-:W-:Y:S02]  /*95d0*/  ISETP.GT.AND P2, PT, R189, RZ, PT ;  /* 0x000000ffbd00720c */ /* 0x000fe40003f44270 */
[----:B------:R-:W-:Y:S02]  /*95e0*/  FMNMX.FTZ R4, R171, R4, !PT ;  /* 0x00000004ab047209 */ /* 0x000fe40007810000 */
[C---:B------:R-:W-:Y:S02]  /*95f0*/  ISETP.GT.AND P3, PT, R189.reuse, 0x1, PT ;  /* 0x00000001bd00780c */ /* 0x040fe40003f64270 */
[----:B------:R-:W-:Y:S01]  /*9600*/  ISETP.GT.AND P4, PT, R189, 0x8, PT ;  /* 0x00000008bd00780c */ /* 0x000fe20003f84270 */
[----:B------:R-:W3:Y:S01]  /*9610*/  SHFL.BFLY PT, R191, R4, 0x2, 0x1f ;  /* 0x0c401f0004bf7f89 */ /* 0x000ee200000e0000 */
[----:B------:R-:W-:-:S02]  /*9620*/  FSEL R2, R2, -INF , P3 ;  /* 0xff80000002027808 */ /* 0x000fc40001800000 */
[C---:B------:R-:W-:Y:S02]  /*9630*/  ISETP.GT.AND P5, PT, R189.reuse, 0x9, PT ;  /* 0x00000009bd00780c */ /* 0x040fe40003fa4270 */
[C---:B------:R-:W-:Y:S02]  /*9640*/  ISETP.GT.AND P3, PT, R189.reuse, 0x10, PT ;  /* 0x00000010bd00780c */ /* 0x040fe40003f64270 */
[----:B------:R-:W-:Y:S02]  /*9650*/  FSEL R184, R184, -INF , P5 ;  /* 0xff800000b8b87808 */ /* 0x000fe40002800000 */
[----:B------:R-:W-:Y:S02]  /*9660*/  FSEL R176, R176, -INF , P3 ;  /* 0xff800000b0b07808 */ /* 0x000fe40001800000 */
[----:B------:R-:W-:-:S04]  /*9670*/  ISETP.GT.AND P3, PT, R189, 0x18, PT ;  /* 0x00000018bd00780c */ /* 0x000fc80003f64270 */
[----:B------:R-:W-:Y:S02]  /*9680*/  FSEL R178, R178, -INF , P3 ;  /* 0xff800000b2b27808 */ /* 0x000fe40001800000 */
[----:B------:R-:W-:-:S04]  /*9690*/  ISETP.GT.AND P3, PT, R189, 0x20, PT ;  /* 0x00000020bd00780c */ /* 0x000fc80003f64270 */
[----:B--2---:R-:W-:Y:S02]  /*96a0*/  FSEL R187, R187, -INF , P3 ;  /* 0xff800000bbbb7808 */ /* 0x004fe40001800000 */
[----:B------:R-:W-:Y:S02]  /*96b0*/  ISETP.GT.AND P3, PT, R189, 0x28, PT ;  /* 0x00000028bd00780c */ /* 0x000fe40003f64270 */
[----:B---3--:R-:W-:Y:S01]  /*96c0*/  FMNMX.FTZ R190, R4, R191, !PT ;  /* 0x000000bf04be7209 */ /* 0x008fe20007810000 */
[----:B------:R-:W-:Y:S01]  /*96d0*/  FMUL.FTZ R191, R159, UR4 ;  /* 0x000000049fbf7c20 */ /* 0x000fe20008410000 */
[----:B------:R-:W-:Y:S01]  /*96e0*/  FSEL R159, R0, -INF , P2 ;  /* 0xff800000009f7808 */ /* 0x000fe20001000000 */
[----:B------:R-:W-:Y:S01]  /*96f0*/  ULDC UR4, c[0x0][0x988] ;  /* 0x0002620000047ab9 */ /* 0x000fe20000000800 */
[----:B------:R-:W-:Y:S01]  /*9700*/  FSEL R174, R174, -INF , P3 ;  /* 0xff800000aeae7808 */ /* 0x000fe20001800000 */
[----:B------:R-:W2:Y:S01]  /*9710*/  SHFL.BFLY PT, R201, R190, 0x1, 0x1f ;  /* 0x0c201f00bec97f89 */ /* 0x000ea200000e0000 */
[----:B------:R-:W-:Y:S01]  /*9720*/  ISETP.GT.AND P3, PT, R189, 0x30, PT ;  /* 0x00000030bd00780c */ /* 0x000fe20003f64270 */
[----:B------:R-:W3:Y:S03]  /*9730*/  MUFU.TANH R191, R191 ;  /* 0x000000bf00bf7308 */ /* 0x000ee60000002400 */
[----:B------:R-:W-:-:S02]  /*9740*/  FSEL R162, R162, -INF , P3 ;  /* 0xff800000a2a27808 */ /* 0x000fc40001800000 */
[----:B------:R-:W-:-:S04]  /*9750*/  ISETP.GT.AND P3, PT, R189, 0x38, PT ;  /* 0x00000038bd00780c */ /* 0x000fc80003f64270 */
[----:B------:R-:W-:Y:S02]  /*9760*/  FSEL R166, R166, -INF , P3 ;  /* 0xff800000a6a67808 */ /* 0x000fe40001800000 */
[----:B------:R-:W-:-:S04]  /*9770*/  ISETP.GT.AND P3, PT, R189, 0x40, PT ;  /* 0x00000040bd00780c */ /* 0x000fc80003f64270 */
[----:B------:R-:W-:Y:S02]  /*9780*/  FSEL R154, R154, -INF , P3 ;  /* 0xff8000009a9a7808 */ /* 0x000fe40001800000 */
[----:B------:R-:W-:-:S04]  /*9790*/  ISETP.GT.AND P3, PT, R189, 0x48, PT ;  /* 0x00000048bd00780c */ /* 0x000fc80003f64270 */
[----:B------:R-:W-:Y:S02]  /*97a0*/  FSEL R158, R158, -INF , P3 ;  /* 0xff8000009e9e7808 */ /* 0x000fe40001800000 */
[----:B--2---:R-:W-:Y:S02]  /*97b0*/  FMNMX.FTZ R4, R190, R201, !PT ;  /* 0x000000c9be047209 */ /* 0x004fe40007810000 */
[----:B------:R-:W-:Y:S02]  /*97c0*/  FSEL R190, R3, -INF , P4 ;  /* 0xff80000003be7808 */ /* 0x000fe40002000000 */
[C---:B------:R-:W-:Y:S01]  /*97d0*/  FSETP.NEU.FTZ.AND P2, PT, R4.reuse, -INF , PT ;  /* 0xff8000000400780b */ /* 0x040fe20003f5d000 */
[----:B------:R-:W-:Y:S01]  /*97e0*/  FMUL.FTZ R0, R4, UR4 ;  /* 0x0000000404007c20 */ /* 0x000fe20008410000 */
[----:B------:R-:W-:-:S04]  /*97f0*/  ISETP.GT.AND P4, PT, R189, 0x11, PT ;  /* 0x00000011bd00780c */ /* 0x000fc80003f84270 */
[----:B------:R-:W-:-:S05]  /*9800*/  FSEL R0, R0, RZ, P2 ;  /* 0x000000ff00007208 */ /* 0x000fca0001000000 */
[--C-:B------:R-:W-:Y:S01]  /*9810*/  FFMA.FTZ R3, R160, UR4, -R0.reuse ;  /* 0x00000004a0037c23 */ /* 0x100fe20008010800 */
[----:B------:R-:W-:Y:S01]  /*9820*/  FSEL R160, R177, -INF , P4 ;  /* 0xff800000b1a07808 */ /* 0x000fe20002000000 */
[--C-:B------:R-:W-:Y:S01]  /*9830*/  FFMA.FTZ R208, R168, UR4, -R0.reuse ;  /* 0x00000004a8d07c23 */ /* 0x100fe20008010800 */
[----:B------:R-:W-:Y:S01]  /*9840*/  ISETP.GT.AND P4, PT, R189, 0x19, PT ;  /* 0x00000019bd00780c */ /* 0x000fe20003f84270 */
[----:B------:R-:W-:Y:S01]  /*9850*/  MUFU.EX2 R177, R3 ;  /* 0x0000000300b17308 */ /* 0x000fe20000000800 */
[--C-:B------:R-:W-:Y:S01]  /*9860*/  FFMA.FTZ R210, R161, UR4, -R0.reuse ;  /* 0x00000004a1d27c23 */ /* 0x100fe20008010800 */
[--C-:B------:R-:W-:Y:S01]  /*9870*/  FFMA.FTZ R161, R169, UR4, -R0.reuse ;  /* 0x00000004a9a17c23 */ /* 0x100fe20008010800 */
[----:B------:R-:W-:Y:S01]  /*9880*/  FSEL R179, R179, -INF , P4 ;  /* 0xff800000b3b37808 */ /* 0x000fe20002000000 */
[--C-:B------:R-:W-:Y:S01]  /*9890*/  FFMA.FTZ R169, R164, UR4, -R0.reuse ;  /* 0x00000004a4a97c23 */ /* 0x100fe20008010800 */
[----:B------:R-:W-:Y:S01]  /*98a0*/  ISETP.GT.AND P4, PT, R189, 0x21, PT ;  /* 0x00000021bd00780c */ /* 0x000fe20003f84270 */
[--C-:B------:R-:W-:Y:S01]  /*98b0*/  FFMA.FTZ R204, R172, UR4, -R0.reuse ;  /* 0x00000004accc7c23 */ /* 0x100fe20008010800 */
[--C-:B------:R-:W-:Y:S01]  /*98c0*/  FFMA.FTZ R200, R152, UR4, -R0.reuse ;  /* 0x0000000498c87c23 */ /* 0x100fe20008010800 */
[--C-:B------:R-:W-:Y:S01]  /*98d0*/  FFMA.FTZ R206, R165, UR4, -R0.reuse ;  /* 0x00000004a5ce7c23 */ /* 0x100fe20008010800 */
[----:B-1----:R-:W-:Y:S01]  /*98e0*/  FSEL R188, R188, -INF , P4 ;  /* 0xff800000bcbc7808 */ /* 0x002fe20002000000 */
[--C-:B------:R-:W-:Y:S01]  /*98f0*/  FFMA.FTZ R152, R170, UR4, -R0.reuse ;  /* 0x00000004aa987c23 */ /* 0x100fe20008010800 */
[----:B------:R-:W-:Y:S01]  /*9900*/  ISETP.GT.AND P4, PT, R189, 0x29, PT ;  /* 0x00000029bd00780c */ /* 0x000fe20003f84270 */
[--C-:B------:R-:W-:Y:S01]  /*9910*/  FFMA.FTZ R165, R173, UR4, -R0.reuse ;  /* 0x00000004ada57c23 */ /* 0x100fe20008010800 */
[--C-:B------:R-:W-:Y:S01]  /*9920*/  FFMA.FTZ R202, R181, UR4, -R0.reuse ;  /* 0x00000004b5ca7c23 */ /* 0x100fe20008010800 */
[--C-:B------:R-:W-:Y:S01]  /*9930*/  FFMA.FTZ R170, R171, UR4, -R0.reuse ;  /* 0x00000004abaa7c23 */ /* 0x100fe20008010800 */
[----:B------:R-:W-:Y:S01]  /*9940*/  FSEL R175, R175, -INF , P4 ;  /* 0xff800000afaf7808 */ /* 0x000fe20002000000 */
[--C-:B------:R-:W-:Y:S01]  /*9950*/  FFMA.FTZ R153, R153, UR4, -R0.reuse ;  /* 0x0000000499997c23 */ /* 0x100fe20008010800 */
[----:B------:R-:W-:Y:S01]  /*9960*/  ISETP.GT.AND P4, PT, R189, 0x31, PT ;  /* 0x00000031bd00780c */ /* 0x000fe20003f84270 */
[--C-:B------:R-:W-:Y:S01]  /*9970*/  FFMA.FTZ R173, R182, UR4, -R0.reuse ;  /* 0x00000004b6ad7c23 */ /* 0x100fe20008010800 */
[----:B------:R-:W-:Y:S01]  /*9980*/  FFMA.FTZ R181, R185, UR4, -R0 ;  /* 0x00000004b9b57c23 */ /* 0x000fe20008010800 */
[----:B------:R-:W-:Y:S01]  /*9990*/  MUFU.EX2 R208, R208 ;  /* 0x000000d000d07308 */ /* 0x000fe20000000800 */
[----:B------:R-:W-:-:S02]  /*99a0*/  FSEL R163, R163, -INF , P4 ;  /* 0xff800000a3a37808 */ /* 0x000fc40002000000 */
[----:B------:R-:W-:-:S04]  /*99b0*/  ISETP.GT.AND P4, PT, R189, 0x39, PT ;  /* 0x00000039bd00780c */ /* 0x000fc80003f84270 */
[----:B------:R-:W-:Y:S01]  /*99c0*/  FSEL R164, R167, -INF , P4 ;  /* 0xff800000a7a47808 */ /* 0x000fe20002000000 */
[----:B------:R-:W-:Y:S01]  /*99d0*/  MUFU.EX2 R210, R210 ;  /* 0x000000d200d27308 */ /* 0x000fe20000000800 */
[----:B------:R-:W-:-:S04]  /*99e0*/  ISETP.GT.AND P4, PT, R189, 0x41, PT ;  /* 0x00000041bd00780c */ /* 0x000fc80003f84270 */
[----:B------:R-:W-:Y:S02]  /*99f0*/  FSEL R155, R155, -INF , P4 ;  /* 0xff8000009b9b7808 */ /* 0x000fe40002000000 */
[----:B------:R-:W-:Y:S01]  /*9a00*/  ISETP.GT.AND P4, PT, R189, 0x49, PT ;  /* 0x00000049bd00780c */ /* 0x000fe20003f84270 */
[----:B------:R1:W-:Y:S03]  /*9a10*/  MUFU.EX2 R167, R169 ;  /* 0x000000a900a77308 */ /* 0x0003e60000000800 */
[----:B---3--:R-:W-:-:S05]  /*9a20*/  FSEL R191, R191, -INF , P4 ;  /* 0xff800000bfbf7808 */ /* 0x008fca0002000000 */
[----:B------:R-:W-:Y:S01]  /*9a30*/  MUFU.EX2 R161, R161 ;  /* 0x000000a100a17308 */ /* 0x000fe20000000800 */
[----:B-1----:R-:W-:-:S07]  /*9a40*/  FFMA.FTZ R169, R180, UR4, -R0 ;  /* 0x00000004b4a97c23 */ /* 0x002fce0008010800 */
        /* <DEDUP_REMOVED lines=8> */
[----:B------:R-:W-:Y:S01]  /*9ad0*/  FMNMX.FTZ R197, R159, R20, !PT ;  /* 0x000000149fc57209 */ /* 0x000fe20007810000 */
[----:B------:R-:W-:Y:S01]  /*9ae0*/  WARPGROUP.ARRIVE ;  /* 0x00000000000079c5 */ /* 0x000fe20000000000 */
[--C-:B------:R-:W-:Y:S01]  /*9af0*/  FFMA.FTZ R196, R156, UR4, -R0.reuse ;  /* 0x000000049cc47c23 */ /* 0x100fe20008010800 */
[--C-:B------:R-:W-:Y:S01]  /*9b00*/  FFMA.FTZ R198, R157, UR4, -R0.reuse ;  /* 0x000000049dc67c23 */ /* 0x100fe20008010800 */
[----:B------:R-:W-:Y:S01]  /*9b10*/  FMNMX.FTZ R197, R2, R197, !PT ;  /* 0x000000c502c57209 */ /* 0x000fe20007810000 */
[--C-:B------:R-:W-:Y:S01]  /*9b20*/  FFMA.FTZ R157, R183, UR4, -R0.reuse ;  /* 0x00000004b79d7c23 */ /* 0x100fe20008010800 */
[----:B------:R-:W-:Y:S01]  /*9b30*/  FFMA.FTZ R156, R186, UR4, -R0 ;  /* 0x00000004ba9c7c23 */ /* 0x000fe20008010800 */
[----:B------:R-:W-:Y:S01]  /*9b40*/  HGMMA.64x256x16.F32.BF16 R24, R192, gdesc[UR4].tnspB, R24, gsb0 ;  /* 0x43e00004c0187df0 */ /* 0x000fe20008001818 */
        /* <DEDUP_REMOVED lines=21> */
[----:B------:R-:W-:-:S04]  /*9ca0*/  FMNMX.FTZ R168, R154, R3, !PT ;  /* 0x000000039aa87209 */ /* 0x000fc80007810000 */
[----:B------:R-:W-:-:S04]  /*9cb0*/  FMNMX.FTZ R3, R155, R168, !PT ;  /* 0x000000a89b037209 */ /* 0x000fc80007810000 */
[----:B------:R-:W-:-:S04]  /*9cc0*/  FMNMX.FTZ R168, R158, R3, !PT ;  /* 0x000000039ea87209 */ /* 0x000fc80007810000 */
[----:B------:R-:W-:-:S05]  /*9cd0*/  FMNMX.FTZ R168, R191, R168, !PT ;  /* 0x000000a8bfa87209 */ /* 0x000fca0007810000 */
[----:B------:R-:W1:Y:S02]  /*9ce0*/  SHFL.BFLY PT, R3, R168, 0x2, 0x1f ;  /* 0x0c401f00a8037f89 */ /* 0x000e6400000e0000 */
[----:B-1----:R-:W-:Y:S02]  /*9cf0*/  FMNMX.FTZ R172, R168, R3, !PT ;  /* 0x00000003a8ac7209 */ /* 0x002fe40007810000 */
[----:B------:R-:W-:-:S03]  /*9d00*/  FSEL R168, R4, RZ, P2 ;  /* 0x000000ff04a87208 */ /* 0x000fc60001000000 */
[----:B------:R-:W1:Y:S02]  /*9d10*/  SHFL.BFLY PT, R3, R172, 0x1, 0x1f ;  /* 0x0c201f00ac037f89 */ /* 0x000e6400000e0000 */
[----:B------:R-:W-:Y:S02]  /*9d20*/  FADD.FTZ R168, -R168, R21 ;  /* 0x00000015a8a87221 */ /* 0x000fe40000010100 */
[----:B------:R-:W-:Y:S02]  /*9d30*/  MUFU.EX2 R21, R170 ;  /* 0x000000aa00157308 */ /* 0x000fe40000000800 */
[----:B------:R-:W-:-:S06]  /*9d40*/  FMUL.FTZ R0, R168, UR4 ;  /* 0x00000004a8007c20 */ /* 0x000fcc0008410000 */
[----:B------:R-:W2:Y:S01]  /*9d50*/  MUFU.EX2 R0, R0 ;  /* 0x0000000000007308 */ /* 0x000ea20000000800 */
[----:B-1----:R-:W-:-:S04]  /*9d60*/  FMNMX.FTZ R3, R172, R3, !PT ;  /* 0x00000003ac037209 */ /* 0x002fc80007810000 */
[C---:B------:R-:W-:Y:S01]  /*9d70*/  FSETP.NEU.FTZ.AND P2, PT, R3.reuse, -INF , PT ;  /* 0xff8000000300780b */ /* 0x040fe20003f5d000 */
[----:B------:R-:W-:Y:S01]  /*9d80*/  FMUL.FTZ R171, R3, UR4 ;  /* 0x0000000403ab7c20 */ /* 0x000fe20008410000 */
[----:B--2---:R-:W-:-:S04]  /*9d90*/  FFMA.FTZ R17, R0, R17, R177 ;  /* 0x0000001100117223 */ /* 0x004fc800000100b1 */
[----:B------:R-:W-:Y:S01]  /*9da0*/  FSEL R171, R171, RZ, P2 ;  /* 0x000000ffabab7208 */ /* 0x000fe20001000000 */
[C---:B------:R-:W-:Y:S01]  /*9db0*/  FADD.FTZ R17, R208.reuse, R17 ;  /* 0x00000011d0117221 */ /* 0x040fe20000010000 */
[----:B------:R-:W-:-:S03]  /*9dc0*/  F2FP.BF16.F32.PACK_AB R208, R208, R177 ;  /* 0x000000b1d0d0723e */ /* 0x000fc600000010ff */
        /* <DEDUP_REMOVED lines=8> */
[----:B------:R-:W-:Y:S01]  /*9e50*/  FADD.FTZ R176, R210, R17 ;  /* 0x00000011d2b07221 */ /* 0x000fe20000010000 */
[--C-:B------:R-:W-:Y:S01]  /*9e60*/  FFMA.FTZ R203, R174, UR4, -R171.reuse ;  /* 0x00000004aecb7c23 */ /* 0x100fe200080108ab */
[----:B------:R-:W-:Y:S01]  /*9e70*/  FMUL.FTZ R159, R159, UR4 ;  /* 0x000000049f9f7c20 */ /* 0x000fe20008410000 */
[--C-:B------:R-:W-:Y:S01]  /*9e80*/  FFMA.FTZ R174, R175, UR4, -R171.reuse ;  /* 0x00000004afae7c23 */ /* 0x100fe200080108ab */
[----:B------:R-:W-:Y:S01]  /*9e90*/  FADD.FTZ R175, R161, R176 ;  /* 0x000000b0a1af7221 */ /* 0x000fe20000010000 */
[--C-:B------:R-:W-:Y:S01]  /*9ea0*/  FFMA.FTZ R160, R160, UR4, -R171.reuse ;  /* 0x00000004a0a07c23 */ /* 0x100fe200080108ab */
[----:B------:R-:W-:Y:S01]  /*9eb0*/  FFMA.FTZ R207, R178, UR4, -R171 ;  /* 0x00000004b2cf7c23 */ /* 0x000fe200080108ab */
[----:B------:R1:W2:Y:S01]  /*9ec0*/  MUFU.EX2 R2, R159 ;  /* 0x0000009f00027308 */ /* 0x0002a20000000800 */
[----:B------:R-:W-:Y:S01]  /*9ed0*/  FADD.FTZ R176, R204, R175 ;  /* 0x000000afccb07221 */ /* 0x000fe20000010000 */
[--C-:B------:R-:W-:Y:S01]  /*9ee0*/  FFMA.FTZ R172, R179, UR4, -R171.reuse ;  /* 0x00000004b3ac7c23 */ /* 0x100fe200080108ab */
[----:B------:R-:W-:Y:S01]  /*9ef0*/  MOV R17, UR47 ;  /* 0x0000002f00117c02 */ /* 0x000fe20008000f00 */
[--C-:B------:R-:W-:Y:S01]  /*9f00*/  FFMA.FTZ R201, R187, UR4, -R171.reuse ;  /* 0x00000004bbc97c23 */ /* 0x100fe200080108ab */
[--C-:B------:R-:W-:Y:S01]  /*9f10*/  FFMA.FTZ R188, R188, UR4, -R171.reuse ;  /* 0x00000004bcbc7c23 */ /* 0x100fe200080108ab */
[--C-:B------:R-:W-:Y:S01]  /*9f20*/  FFMA.FTZ R199, R166, UR4, -R171.reuse ;  /* 0x00000004a6c77c23 */ /* 0x100fe200080108ab */
[----:B------:R-:W-:Y:S01]  /*9f30*/  FFMA.FTZ R197, R162, UR4, -R171 ;  /* 0x00000004a2c57c23 */ /* 0x000fe200080108ab */
[----:B------:R-:W3:Y:S01]  /*9f40*/  MUFU.EX2 R168, R168 ;  /* 0x000000a800a87308 */ /* 0x000ee20000000800 */
[----:B-1----:R-:W-:Y:S01]  /*9f50*/  FADD.FTZ R159, R167, R176 ;  /* 0x000000b0a79f7221 */ /* 0x002fe20000010000 */
[----:B------:R-:W-:-:S02]  /*9f60*/  @!P1 VIADD R17, R17, 0x38840 ;  /* 0x0003884011119836 */ /* 0x000fc40000000000 */
[--C-:B------:R-:W-:Y:S01]  /*9f70*/  FFMA.FTZ R162, R163, UR4, -R171.reuse ;  /* 0x00000004a3a27c23 */ /* 0x100fe200080108ab */
[----:B------:R-:W-:Y:S01]  /*9f80*/  FFMA.FTZ R164, R164, UR4, -R171 ;  /* 0x00000004a4a47c23 */ /* 0x000fe200080108ab */
[----:B------:R-:W-:Y:S01]  /*9f90*/  FADD.FTZ R178, R206, R159 ;  /* 0x0000009fceb27221 */ /* 0x000fe20000010000 */
[----:B------:R-:W-:Y:S01]  /*9fa0*/  FFMA.FTZ R155, R155, UR4, -R171 ;  /* 0x000000049b9b7c23 */ /* 0x000fe200080108ab */
[----:B------:R-:W-:Y:S01]  /*9fb0*/  @!P1 PRMT R17, RZ, 0x654, R17 ;  /* 0x00000654ff119816 */ /* 0x000fe20000000011 */
[----:B------:R-:W1:Y:S01]  /*9fc0*/  MUFU.EX2 R211, R211 ;  /* 0x000000d300d37308 */ /* 0x000e620000000800 */
[----:B--2---:R-:W-:Y:S01]  /*9fd0*/  FFMA.FTZ R5, R2, R5, R209 ;  /* 0x0000000502057223 */ /* 0x004fe200000100d1 */
[----:B------:R-:W-:Y:S01]  /*9fe0*/  FFMA.FTZ R158, R158, UR4, -R171 ;  /* 0x000000049e9e7c23 */ /* 0x000fe200080108ab */
[----:B------:R-:W-:Y:S02]  /*9ff0*/  MOV R159, UR5 ;  /* 0x00000005009f7c02 */ /* 0x000fe40008000f00 */
[----:B------:R-:W-:-:S02]  /*a000*/  PLOP3.LUT P2, PT, PT, PT, UP0, 0x80, 0x0 ;  /* 0x000000000000781c */ /* 0x000fc40003f4f008 */
[----:B------:R-:W-:Y:S01]  /*a010*/  F2FP.BF16.F32.PACK_AB R210, R161, R210 ;  /* 0x000000d2a1d2723e */ /* 0x000fe200000010ff */
[----:B------:R-:W2:Y:S01]  /*a020*/  MUFU.EX2 R170, R170 ;  /* 0x000000aa00aa7308 */ /* 0x000ea20000000800 */
[C---:B---3--:R-:W-:Y:S01]  /*a030*/  FADD.FTZ R176, R168.reuse, R5 ;  /* 0x00000005a8b07221 */ /* 0x048fe20000010000 */
[----:B------:R-:W-:Y:S01]  /*a040*/  @!P1 VIADD R159, R159, 0x38860 ;  /* 0x000388609f9f9836 */ /* 0x000fe20000000000 */
[----:B------:R-:W-:Y:S02]  /*a050*/  F2FP.BF16.F32.PACK_AB R204, R167, R204 ;  /* 0x000000cca7cc723e */ /* 0x000fe400000010ff */
[----:B------:R-:W-:Y:S02]  /*a060*/  F2FP.BF16.F32.PACK_AB R206, R165, R206 ;  /* 0x000000cea5ce723e */ /* 0x000fe400000010ff */
[----:B------:R-:W-:Y:S01]  /*a070*/  @!P1 PRMT R159, RZ, 0x654, R159 ;  /* 0x00000654ff9f9816 */ /* 0x000fe2000000009f */
[----:B------:R-:W3:Y:S01]  /*a080*/  MUFU.EX2 R205, R205 ;  /* 0x000000cd00cd7308 */ /* 0x000ee20000000800 */
[----:B-1----:R-:W-:Y:S01]  /*a090*/  FADD.FTZ R5, R211, R176 ;  /* 0x000000b0d3057221 */ /* 0x002fe20000010000 */
[----:B------:R-:W-:-:S06]  /*a0a0*/  F2FP.BF16.F32.PACK_AB R209, R168, R209 ;  /* 0x000000d1a8d1723e */ /* 0x000fcc00000010ff */
        /* <DEDUP_REMOVED lines=14> */
[----:B-1----:R-:W-:-:S07]  /*a190*/  FADD.FTZ R5, R201, R166 ;  /* 0x000000a6c9057221 */ /* 0x002fce0000010000 */
[----:B------:R-:W1:Y:S01]  /*a1a0*/  MUFU.EX2 R174, R174 ;  /* 0x000000ae00ae7308 */ /* 0x000e620000000800 */
[C---:B--2---:R-:W-:Y:S01]  /*a1b0*/  FADD.FTZ R166, R20.reuse, R5 ;  /* 0x0000000514a67221 */ /* 0x044fe20000010000 */
[----:B------:R-:W-:Y:S01]  /*a1c0*/  F2FP.BF16.F32.PACK_AB R201, R20, R201 ;  /* 0x000000c914c9723e */ /* 0x000fe200000010ff */
[----:B------:R-:W-:-:S05]  /*a1d0*/  IMAD.MOV.U32 R20, RZ, RZ, R3 ;  /* 0x000000ffff147224 */ /* 0x000fca00078e0003 */
[----:B------:R-:W2:Y:S01]  /*a1e0*/  MUFU.EX2 R197, R197 ;  /* 0x000000c500c57308 */ /* 0x000ea20000000800 */
[----:B---3--:R-:W-:-:S07]  /*a1f0*/  FADD.FTZ R5, R203, R166 ;  /* 0x000000a6cb057221 */ /* 0x008fce0000010000 */
[----:B------:R-:W3:Y:S01]  /*a200*/  MUFU.EX2 R162, R162 ;  /* 0x000000a200a27308 */ /* 0x000ee20000000800 */
[----:B-1----:R-:W-:-:S07]  /*a210*/  F2FP.BF16.F32.PACK_AB R203, R174, R203 ;  /* 0x000000cbaecb723e */ /* 0x002fce00000010ff */
[----:B------:R-:W1:Y:S01]  /*a220*/  MUFU.EX2 R199, R199 ;  /* 0x000000c700c77308 */ /* 0x000e620000000800 */
[----:B------:R-:W-:Y:S02]  /*a230*/  WARPGROUP.DEPBAR.LE gsb0, 0x0 ;  /* 0x00008000000079c5 */ /* 0x000fe40000010000 */
[----:B------:R4:W-:Y:S01]  /*a240*/  @!P1 SYNCS.ARRIVE.TRANS64.RED.A1T0 RZ, [R17+URZ], RZ ;  /* 0x000000ff11ff99a7 */ /* 0x0009e2000810043f */
[--C-:B------:R-:W-:Y:S01]  /*a250*/  FFMA.FTZ R193, R154, UR4, -R171.reuse ;  /* 0x000000049ac17c23 */ /* 0x100fe200080108ab */
[----:B------:R-:W-:Y:S01]  /*a260*/  FFMA.FTZ R171, R191, UR4, -R171 ;  /* 0x00000004bfab7c23 */ /* 0x000fe200080108ab */
[----:B------:R-:W-:Y:S02]  /*a270*/  F2FP.BF16.F32.PACK_AB R192, R181, R152 ;  /* 0x00000098b5c0723e */ /* 0x000fe400000010ff */
[----:B------:R5:W1:Y:S01]  /*a280*/  MUFU.EX2 R154, R164 ;  /* 0x000000a4009a7308 */ /* 0x000a620000000800 */
[----:B------:R-:W-:Y:S01]  /*a290*/  F2FP.BF16.F32.PACK_AB R194, R21, R156 ;  /* 0x0000009c15c2723e */ /* 0x000fe200000010ff */
[----:B----4-:R-:W-:Y:S01]  /*a2a0*/  FADD.FTZ R17, R165, R178 ;  /* 0x000000b2a5117221 */ /* 0x010fe20000010000 */
[----:B------:R4:W-:Y:S03]  /*a2b0*/  @!P1 SYNCS.ARRIVE.TRANS64.RED.A1T0 RZ, [R159+URZ], RZ ;  /* 0x000000ff9fff99a7 */ /* 0x0009e6000810043f */
[----:B------:R-:W-:-:S02]  /*a2c0*/  FADD.FTZ R178, R200, R17 ;  /* 0x00000011c8b27221 */ /* 0x000fc40000010000 */
[----:B------:R-:W4:Y:S01]  /*a2d0*/  MUFU.EX2 R193, R193 ;  /* 0x000000c100c17308 */ /* 0x000f220000000800 */
[----:B-----5:R-:W-:Y:S01]  /*a2e0*/  FADD.FTZ R164, R174, R5 ;  /* 0x00000005aea47221 */ /* 0x020fe20000010000 */
[C---:B------:R-:W-:Y:S01]  /*a2f0*/  F2FP.BF16.F32.PACK_AB R200, R169.reuse, R200 ;  /* 0x000000c8a9c8723e */ /* 0x040fe200000010ff */
[----:B------:R-:W-:Y:S02]  /*a300*/  FADD.FTZ R17, R169, R178 ;  /* 0x000000b2a9117221 */ /* 0x000fe40000010000 */
[----:B--2---:R-:W-:Y:S01]  /*a310*/  FADD.FTZ R5, R197, R164 ;  /* 0x000000a4c5057221 */ /* 0x004fe20000010000 */
[----:B---3--:R-:W-:Y:S01]  /*a320*/  F2FP.BF16.F32.PACK_AB R197, R162, R197 ;  /* 0x000000c5a2c5723e */ /* 0x008fe200000010ff */
[----:B------:R-:W-:Y:S01]  /*a330*/  FADD.FTZ R176, R202, R17 ;  /* 0x00000011cab07221 */ /* 0x000fe20000010000 */
[----:B------:R-:W2:Y:S01]  /*a340*/  MUFU.EX2 R155, R155 ;  /* 0x0000009b009b7308 */ /* 0x000ea20000000800 */
[----:B------:R-:W-:Y:S01]  /*a350*/  FADD.FTZ R164, R162, R5 ;  /* 0x00000005a2a47221 */ /* 0x000fe20000010000 */
[C---:B------:R-:W-:Y:S01]  /*a360*/  F2FP.BF16.F32.PACK_AB R202, R153.reuse, R202 ;  /* 0x000000ca99ca723e */ /* 0x040fe200000010ff */
[----:B------:R-:W-:-:S02]  /*a370*/  FADD.FTZ R17, R153, R176 ;  /* 0x000000b099117221 */ /* 0x000fc40000010000 */
[----:B-1----:R-:W-:Y:S01]  /*a380*/  FADD.FTZ R5, R199, R164 ;  /* 0x000000a4c7057221 */ /* 0x002fe20000010000 */
[----:B------:R-:W-:Y:S01]  /*a390*/  F2FP.BF16.F32.PACK_AB R199, R154, R199 ;  /* 0x000000c79ac7723e */ /* 0x000fe200000010ff */
[----:B------:R-:W-:Y:S01]  /*a3a0*/  FADD.FTZ R176, R196, R17 ;  /* 0x00000011c4b07221 */ /* 0x000fe20000010000 */
[----:B------:R-:W1:Y:S01]  /*a3b0*/  MUFU.EX2 R195, R158 ;  /* 0x0000009e00c37308 */ /* 0x000e620000000800 */
[C---:B------:R-:W-:Y:S02]  /*a3c0*/  F2FP.BF16.F32.PACK_AB R196, R173.reuse, R196 ;  /* 0x000000c4adc4723e */ /* 0x040fe400000010ff */
[----:B------:R-:W-:-:S04]  /*a3d0*/  FADD.FTZ R17, R173, R176 ;  /* 0x000000b0ad117221 */ /* 0x000fc80000010000 */
[----:B------:R-:W-:Y:S01]  /*a3e0*/  FADD.FTZ R176, R198, R17 ;  /* 0x00000011c6b07221 */ /* 0x000fe20000010000 */
[----:B------:R-:W3:Y:S01]  /*a3f0*/  MUFU.EX2 R171, R171 ;  /* 0x000000ab00ab7308 */ /* 0x000ee20000000800 */
[C---:B------:R-:W-:Y:S02]  /*a400*/  F2FP.BF16.F32.PACK_AB R198, R157.reuse, R198 ;  /* 0x000000c69dc6723e */ /* 0x040fe400000010ff */
[----:B------:R-:W-:-:S04]  /*a410*/  FADD.FTZ R17, R157, R176 ;  /* 0x000000b09d117221 */ /* 0x000fc80000010000 */
[----:B------:R-:W-:Y:S01]  /*a420*/  FADD.FTZ R166, R152, R17 ;  /* 0x0000001198a67221 */ /* 0x000fe20000010000 */
[----:B------:R-:W-:-:S03]  /*a430*/  FADD.FTZ R152, R154, R5 ;  /* 0x000000059a987221 */ /* 0x000fc60000010000 */
[----:B------:R-:W-:Y:S01]  /*a440*/  FADD.FTZ R17, R181, R166 ;  /* 0x000000a6b5117221 */ /* 0x000fe20000010000 */
[----:B----4-:R-:W-:Y:S01]  /*a450*/  FADD.FTZ R152, R193, R152 ;  /* 0x00000098c1987221 */ /* 0x010fe20000010000 */
[C---:B--2---:R-:W-:Y:S02]  /*a460*/  F2FP.BF16.F32.PACK_AB R193, R155.reuse, R193 ;  /* 0x000000c19bc1723e */ /* 0x044fe400000010ff */
[----:B------:R-:W-:Y:S01]  /*a470*/  FADD.FTZ R166, R156, R17 ;  /* 0x000000119ca67221 */ /* 0x000fe20000010000 */
[----:B------:R-:W-:-:S03]  /*a480*/  FADD.FTZ R152, R155, R152 ;  /* 0x000000989b987221 */ /* 0x000fc60000010000 */
[----:B------:R-:W-:Y:S01]  /*a490*/  FADD.FTZ R17, R21, R166 ;  /* 0x000000a615117221 */ /* 0x000fe20000010000 */
[----:B-1----:R-:W-:Y:S01]  /*a4a0*/  FADD.FTZ R152, R195, R152 ;  /* 0x00000098c3987221 */ /* 0x002fe20000010000 */
[C---:B---3--:R-:W-:Y:S02]  /*a4b0*/  F2FP.BF16.F32.PACK_AB R195, R171.reuse, R195 ;  /* 0x000000c3abc3723e */ /* 0x048fe400000010ff */
[----:B------:R-:W-:Y:S01]  /*a4c0*/  MOV R21, R4 ;  /* 0x0000000400157202 */ /* 0x000fe20000000f00 */
[----:B------:R-:W-:Y:S01]  /*a4d0*/  FADD.FTZ R5, R171, R152 ;  /* 0x00000098ab057221 */ /* 0x000fe20000010000 */
[----:B------:R-:W-:Y:S06]  /*a4e0*/  @P2 BRA `(.L_x_1971) ;  /* 0xffffffbc00802947 */ /* 0x000fec000383ffff */
[----:B------:R-:W-:-:S05]  /*a4f0*/  UMOV UR47, UR45 ;  /* 0x0000002d002f7c82 */ /* 0x000fca0008000000 */
.L_x_1962:
[----:B------:R-:W-:-:S13]  /*a500*/  ISETP.LE.AND P2, PT, RZ, UR47, PT ;  /* 0x0000002fff007c0c */ /* 0x000fda000bf43270 */
[----:B------:R-:W-:Y:S05]  /*a510*/  @!P2 BRA `(.L_x_1972) ;  /* 0x0000003c000ca947 */ /* 0x000fea0003800000 */
[----:B------:R-:W-:Y:S01]  /*a520*/  R2UR UR61, R16 ;  /* 0x00000000103d72ca */ /* 0x000fe200000e0000 */
[----:B------:R-:W-:Y:S01]  /*a530*/  IMAD.MOV.U32 R21, RZ, RZ, R4 ;  /* 0x000000ffff157224 */ /* 0x000fe200078e0004 */
[----:B------:R-:W-:Y:S01]  /*a540*/  MOV R20, R3 ;  /* 0x0000000300147202 */ /* 0x000fe20000000f00 */
[----:B------:R-:W-:Y:S01]  /*a550*/  UMOV UR45, UR46 ;  /* 0x0000002e002d7c82 */ /* 0x000fe20008000000 */
[----:B------:R-:W-:-:S11]  /*a560*/  ULDC UR41, c[0x0][0x9d8] ;  /* 0x0002760000297ab9 */ /* 0x000fd60000000800 */
.L_x_1981:
[----:B------:R-:W-:-:S04]  /*a570*/  UIADD3 UR46, UR45, 0x1, URZ ;  /* 0x000000012d2e7890 */ /* 0x000fc8000fffe03f */
[----:B------:R-:W-:-:S04]  /*a580*/  UISETP.NE.AND UP0, UPT, UR46, 0x2, UPT ;  /* 0x000000022e00788c */ /* 0x000fc8000bf05270 */
[----:B------:R-:W-:Y:S02]  /*a590*/  USEL UR4, URZ, 0x1, UP0 ;  /* 0x000000013f047887 */ /* 0x000fe40008000000 */
[----:B------:R-:W-:Y:S02]  /*a5a0*/  USEL UR46, UR46, URZ, UP0 ;  /* 0x0000003f2e2e7287 */ /* 0x000fe40008000000 */
[----:B------:R-:W-:-:S06]  /*a5b0*/  ULOP3.LUT UR4, UR61, UR4, URZ, 0x3c, !UPT ;  /* 0x000000043d047292 */ /* 0x000fcc000f8e3c3f */
[----:B------:R-:W-:Y:S01]  /*a5c0*/  MOV R16, UR4 ;  /* 0x0000000400107c02 */ /* 0x000fe20008000f00 */
[----:B------:R-:W-:Y:S06]  /*a5d0*/  @!P0 BRA `(.L_x_1973) ;  /* 0x0000000000048947 */ /* 0x000fec0003800000 */
[----:B------:R-:W-:Y:S01]  /*a5e0*/  BPT.TRAP 0x1 ;  /* 0x000000040000795c */ /* 0x000fe20000300000 */
.L_x_1973:
[----:B------:R-:W-:Y:S01]  /*a5f0*/  R2UR UR5, R16 ;  /* 0x00000000100572ca */ /* 0x000fe200000e0000 */
[----:B------:R-:W-:-:S12]  /*a600*/  ULEA UR4, UR46, UR60, 0x3 ;  /* 0x0000003c2e047291 */ /* 0x000fd8000f8e183f */
[----:B------:R-:W-:-:S05]  /*a610*/  IMAD.U32 R3, RZ, RZ, UR5 ;  /* 0x00000005ff037e24 */ /* 0x000fca000f8e00ff */
[----:B------:R-:W-:-:S04]  /*a620*/  SHF.L.U32 R3, R3, 0x1f, RZ ;  /* 0x0000001f03037819 */ /* 0x000fc800000006ff */
[----:B------:R1:W2:Y:S01]  /*a630*/  SYNCS.PHASECHK.TRANS64.TRYWAIT P2, [UR4+0x38830], R3 ;  /* 0x03883003ff0075a7 */ /* 0x0002a20008040144 */
[----:B------:R-:W-:Y:S05]  /*a640*/  @!P0 BRA `(.L_x_1974) ;  /* 0x0000000000048947 */ /* 0x000fea0003800000 */
[----:B------:R-:W-:Y:S01]  /*a650*/  BPT.TRAP 0x1 ;  /* 0x000000040000795c */ /* 0x000fe20000300000 */
.L_x_1974:
[----:B--2---:R-:W-:Y:S05]  /*a660*/  @P2 BRA `(.L_x_1975) ;  /* 0x0000000000082947 */ /* 0x004fea0003800000 */
[----:B------:R-:W2:Y:S02]  /*a670*/  SYNCS.PHASECHK.TRANS64.TRYWAIT P2, [UR4+0x38830], R3 ;  /* 0x03883003ff0075a7 */ /* 0x000ea40008040144 */
[----:B--2---:R-:W-:Y:S05]  /*a680*/  @!P2 BRA `(.L_x_1976) ;  /* 0x000000a00020a947 */ /* 0x004fea0003800000 */
.L_x_1975:
        /* <DEDUP_REMOVED lines=604> */
.L_x_1977:
[----:B------:R-:W-:Y:S01]  /*cc50*/  ULEA UR5, UR45, UR60, 0x3 ;  /* 0x0000003c2d057291 */ /* 0x000fe2000f8e183f */
[----:B------:R-:W-:-:S04]  /*cc60*/  MOV R0, UR61 ;  /* 0x0000003d00007c02 */ /* 0x000fc80008000f00 */
[----:B------:R-:W-:-:S04]  /*cc70*/  SHF.L.U32 R0, R0, 0x1f, RZ ;  /* 0x0000001f00007819 */ /* 0x000fc800000006ff */
[----:B------:R3:W4:Y:S01]  /*cc80*/  SYNCS.PHASECHK.TRANS64.TRYWAIT P2, [UR5+0x38850], R0 ;  /* 0x03885000ff0075a7 */ /* 0x0007220008040145 */
[----:B------:R-:W-:Y:S05]  /*cc90*/  @!P0 BRA `(.L_x_1978) ;  /* 0x0000000000048947 */ /* 0x000fea0003800000 */
[----:B------:R-:W-:Y:S01]  /*cca0*/  BPT.TRAP 0x1 ;  /* 0x000000040000795c */ /* 0x000fe20000300000 */
.L_x_1978:
[----:B----4-:R-:W-:Y:S05]  /*ccb0*/  @P2 BRA `(.L_x_1979) ;  /* 0x0000000000082947 */ /* 0x010fea0003800000 */
[----:B------:R-:W4:Y:S02]  /*ccc0*/  SYNCS.PHASECHK.TRANS64.TRYWAIT P2, [UR5+0x38850], R0 ;  /* 0x03885000ff0075a7 */ /* 0x000f240008040145 */
[----:B----4-:R-:W-:Y:S05]  /*ccd0*/  @!P2 BRA `(.L_x_1980) ;  /* 0x0000007800a4a947 */ /* 0x010fea0003800000 */
.L_x_1979:
[----:B------:R-:W-:Y:S01]  /*cce0*/  UIADD3 UR4, UR60, 0x400, URZ ;  /* 0x000004003c047890 */ /* 0x000fe2000fffe03f */
[----:B------:R-:W-:Y:S01]  /*ccf0*/  WARPGROUP.ARRIVE ;  /* 0x00000000000079c5 */ /* 0x000fe20000000000 */
[----:B------:R-:W-:Y:S01]  /*cd00*/  UMOV UR7, 0x40000040 ;  /* 0x4000004000077882 */ /* 0x000fe20000000000 */
[----:B------:R-:W-:Y:S01]  /*cd10*/  FMUL.FTZ R2, R184, UR41 ;  /* 0x00000029b8027c20 */ /* 0x000fe20008410000 */
[----:B------:R-:W-:Y:S01]  /*cd20*/  USHF.R.U32.HI UR4, URZ, 0x4, UR4 ;  /* 0x000000043f047899 */ /* 0x000fe20008011604 */
[----:B-12---:R-:W-:Y:S01]  /*cd30*/  FMUL.FTZ R3, R185, UR41 ;  /* 0x00000029b9037c20 */ /* 0x006fe20008410000 */
[----:B------:R-:W-:Y:S01]  /*cd40*/  FMUL.FTZ R184, R187, UR41 ;  /* 0x00000029bbb87c20 */ /* 0x000fe20008410000 */
[----:B------:R-:W-:Y:S01]  /*cd50*/  FMUL.FTZ R187, R188, UR41 ;  /* 0x00000029bcbb7c20 */ /* 0x000fe20008410000 */
[----:B------:R-:W-:Y:S01]  /*cd60*/  ULOP3.LUT UR4, UR4, 0x3fff, URZ, 0xc0, !UPT ;  /* 0x00003fff04047892 */ /* 0x000fe2000f8ec03f */
[----:B------:R-:W3:Y:S01]  /*cd70*/  MUFU.TANH R2, R2 ;  /* 0x0000000200027308 */ /* 0x000ee20000002400 */
[----:B------:R-:W-:Y:S01]  /*cd80*/  FMUL.FTZ R188, R189, UR41 ;  /* 0x00000029bdbc7c20 */ /* 0x000fe20008410000 */
[----:B------:R-:W-:Y:S01]  /*cd90*/  FMUL.FTZ R185, R186, UR41 ;  /* 0x00000029bab97c20 */ /* 0x000fe20008410000 */
[----:B------:R-:W-:Y:S01]  /*cda0*/  ULOP3.LUT UR4, UR4, 0x2800000, URZ, 0xfc, !UPT ;  /* 0x0280000004047892 */ /* 0x000fe2000f8efc3f */
[----:B------:R-:W-:Y:S01]  /*cdb0*/  FMUL.FTZ R186, R190, UR41 ;  /* 0x00000029beba7c20 */ /* 0x000fe20008410000 */
[----:B------:R-:W-:Y:S01]  /*cdc0*/  FMUL.FTZ R190, R176, UR41 ;  /* 0x00000029b0be7c20 */ /* 0x000fe20008410000 */
[----:B------:R-:W-:Y:S01]  /*cdd0*/  FMUL.FTZ R177, R177, UR41 ;  /* 0x00000029b1b17c20 */ /* 0x000fe20008410000 */
[----:B------:R-:W-:Y:S01]  /*cde0*/  UIMAD UR10, UR45, 0xa00, UR4 ;  /* 0x00000a002d0a78a4 */ /* 0x000fe2000f8e0204 */
[----:B------:R-:W1:Y:S01]  /*cdf0*/  MUFU.TANH R3, R3 ;  /* 0x0000000300037308 */ /* 0x000e620000002400 */
        /* <DEDUP_REMOVED lines=9> */
[----:B------:R-:W2:Y:S01]  /*ce90*/  MUFU.TANH R187, R187 ;  /* 0x000000bb00bb7308 */ /* 0x000ea20000002400 */
[----:B------:R-:W-:Y:S01]  /*cea0*/  UMOV UR7, 0x40000040 ;  /* 0x4000004000077882 */ /* 0x000fe20000000000 */
[----:B---3--:R-:W-:Y:S01]  /*ceb0*/  FMNMX.FTZ R0, R2, R21, !PT ;  /* 0x0000001502007209 */ /* 0x008fe20007810000 */
[----:B------:R-:W-:Y:S01]  /*cec0*/  FMUL.FTZ R168, R169, UR41 ;  /* 0x00000029a9a87c20 */ /* 0x000fe20008410000 */
[----:B------:R-:W-:Y:S01]  /*ced0*/  FMUL.FTZ R169, R172, UR41 ;  /* 0x00000029aca97c20 */ /* 0x000fe20008410000 */
[----:B------:R-:W-:Y:S01]  /*cee0*/  FMUL.FTZ R172, R173, UR41 ;  /* 0x00000029adac7c20 */ /* 0x000fe20008410000 */
[----:B------:R-:W-:Y:S01]  /*cef0*/  FMUL.FTZ R160, R160, UR41 ;  /* 0x00000029a0a07c20 */ /* 0x000fe20008410000 */
[----:B-1----:R-:W-:Y:S01]  /*cf00*/  FMNMX.FTZ R0, R3, R0, !PT ;  /* 0x0000000003007209 */ /* 0x002fe20007810000 */
        /* <DEDUP_REMOVED lines=9> */
[----:B--2---:R-:W-:Y:S01]  /*cfa0*/  FMNMX.FTZ R173, R187, R0, !PT ;  /* 0x00000000bbad7209 */ /* 0x004fe20007810000 */
[----:B------:R-:W-:Y:S01]  /*cfb0*/  FMUL.FTZ R170, R170, UR41 ;  /* 0x00000029aaaa7c20 */ /* 0x000fe20008410000 */
[----:B------:R-:W-:Y:S01]  /*cfc0*/  ULDC UR11, c[0x0][0x988] ;  /* 0x00026200000b7ab9 */ /* 0x000fe20000000800 */
[----:B------:R-:W-:Y:S01]  /*cfd0*/  FMUL.FTZ R171, R171, UR41 ;  /* 0x00000029abab7c20 */ /* 0x000fe20008410000 */
[----:B------:R-:W-:Y:S01]  /*cfe0*/  UMOV UR4, UR11 ;  /* 0x0000000b00047c82 */ /* 0x000fe20008000000 */
[----:B------:R-:W-:Y:S01]  /*cff0*/  FMUL.FTZ R174, R174, UR41 ;  /* 0x00000029aeae7c20 */ /* 0x000fe20008410000 */
[----:B------:R-:W-:Y:S01]  /*d000*/  FMUL.FTZ R175, R175, UR41 ;  /* 0x00000029afaf7c20 */ /* 0x000fe20008410000 */
[----:B------:R-:W2:Y:S01]  /*d010*/  MUFU.TANH R177, R177 ;  /* 0x000000b100b17308 */ /* 0x000ea20000002400 */
[----:B-1----:R-:W-:Y:S01]  /*d020*/  FMNMX.FTZ R173, R188, R173, !PT ;  /* 0x000000adbcad7209 */ /* 0x002fe20007810000 */
[----:B------:R-:W-:Y:S01]  /*d030*/  FMUL.FTZ R162, R162, UR41 ;  /* 0x00000029a2a27c20 */ /* 0x000fe20008410000 */
[----:B------:R-:W-:Y:S01]  /*d040*/  FMUL.FTZ R163, R163, UR41 ;  /* 0x00000029a3a37c20 */ /* 0x000fe20008410000 */
[----:B------:R-:W-:Y:S01]  /*d050*/  FMUL.FTZ R166, R166, UR41 ;  /* 0x00000029a6a67c20 */ /* 0x000fe20008410000 */
[----:B------:R-:W-:Y:S01]  /*d060*/  FMUL.FTZ R167, R167, UR41 ;  /* 0x00000029a7a77c20 */ /* 0x000fe20008410000 */
[----:B------:R-:W-:Y:S01]  /*d070*/  FMUL.FTZ R154, R154, UR41 ;  /* 0x000000299a9a7c20 */ /* 0x000fe20008410000 */
[----:B------:R-:W-:Y:S01]  /*d080*/  FMUL.FTZ R155, R155, UR41 ;  /* 0x000000299b9b7c20 */ /* 0x000fe20008410000 */
[----:B------:R-:W1:Y:S01]  /*d090*/  MUFU.TANH R180, R180 ;  /* 0x000000b400b47308 */ /* 0x000e620000002400 */
[----:B---3--:R-:W-:Y:S01]  /*d0a0*/  FMNMX.FTZ R0, R190, R173, !PT ;  /* 0x000000adbe007209 */ /* 0x008fe20007810000 */
[----:B------:R-:W-:Y:S01]  /*d0b0*/  FMUL.FTZ R158, R158, UR41 ;  /* 0x000000299e9e7c20 */ /* 0x000fe20008410000 */
[----:B------:R-:W-:Y:S01]  /*d0c0*/  FMUL.FTZ R159, R159, UR41 ;  /* 0x000000299f9f7c20 */ /* 0x000fe20008410000 */
[----:B------:R-:W-:Y:S01]  /*d0d0*/  ISETP.LT.AND P2, PT, RZ, UR47, PT ;  /* 0x0000002fff007c0c */ /* 0x000fe2000bf41270 */
[----:B------:R-:W-:Y:S01]  /*d0e0*/  UMOV UR45, UR46 ;  /* 0x0000002e002d7c82 */ /* 0x000fe20008000000 */
[----:B------:R-:W-:-:S02]  /*d0f0*/  R2UR UR61, R16 ;  /* 0x00000000103d72ca */ /* 0x000fc400000e0000 */
[----:B------:R-:W3:Y:S01]  /*d100*/  MUFU.TANH R181, R181 ;  /* 0x000000b500b57308 */ /* 0x000ee20000002400 */
[----:B--2---:R-:W-:-:S07]  /*d110*/  FMNMX.FTZ R173, R177, R0, !PT ;  /* 0x00000000b1ad7209 */ /* 0x004fce0007810000 */
[----:B------:R-:W2:Y:S01]  /*d120*/  MUFU.TANH R182, R182 ;  /* 0x000000b600b67308 */ /* 0x000ea20000002400 */
[----:B-1----:R-:W-:-:S07]  /*d130*/  FMNMX.FTZ R0, R180, R173, !PT ;  /* 0x000000adb4007209 */ /* 0x002fce0007810000 */
[----:B------:R-:W1:Y:S01]  /*d140*/  MUFU.TANH R168, R168 ;  /* 0x000000a800a87308 */ /* 0x000e620000002400 */
[----:B---3--:R-:W-:-:S07]  /*d150*/  FMNMX.FTZ R173, R181, R0, !PT ;  /* 0x00000000b5ad7209 */ /* 0x008fce0007810000 */
        /* <DEDUP_REMOVED lines=9> */
[----:B-1----:R-:W-:Y:S01]  /*d1f0*/  FMNMX.FTZ R0, R160, R173, !PT ;  /* 0x000000ada0007209 */ /* 0x002fe20007810000 */
[----:B------:R-:W-:-:S06]  /*d200*/  FMUL.FTZ R173, R157, UR41 ;  /* 0x000000299dad7c20 */ /* 0x000fcc0008410000 */
[----:B------:R-:W1:Y:S01]  /*d210*/  MUFU.TANH R165, R165 ;  /* 0x000000a500a57308 */ /* 0x000e620000002400 */
[----:B---3--:R-:W-:-:S07]  /*d220*/  FMNMX.FTZ R157, R161, R0, !PT ;  /* 0x00000000a19d7209 */ /* 0x008fce0007810000 */
[----:B------:R-:W3:Y:S01]  /*d230*/  MUFU.TANH R152, R152 ;  /* 0x0000009800987308 */ /* 0x000ee20000002400 */
[----:B--2---:R-:W-:Y:S01]  /*d240*/  FMNMX.FTZ R0, R164, R157, !PT ;  /* 0x0000009da4007209 */ /* 0x004fe20007810000 */
[----:B------:R-:W-:-:S06]  /*d250*/  FMUL.FTZ R157, R183, UR41 ;  /* 0x00000029b79d7c20 */ /* 0x000fcc0008410000 */
        /* <DEDUP_REMOVED lines=9> */
[----:B---3--:R-:W-:-:S05]  /*d2f0*/  FMNMX.FTZ R0, R173, R0, !PT ;  /* 0x00000000ad007209 */ /* 0x008fca0007810000 */
[----:B------:R-:W3:Y:S02]  /*d300*/  SHFL.BFLY PT, R183, R0, 0x2, 0x1f ;  /* 0x0c401f0000b77f89 */ /* 0x000ee400000e0000 */
[----:B------:R-:W4:Y:S08]  /*d310*/  MUFU.TANH R186, R186 ;  /* 0x000000ba00ba7308 */ /* 0x000f300000002400 */
[----:B------:R-:W5:Y:S08]  /*d320*/  MUFU.TANH R189, R189 ;  /* 0x000000bd00bd7308 */ /* 0x000f700000002400 */
[----:B------:R-:W5:Y:S01]  /*d330*/  MUFU.TANH R176, R176 ;  /* 0x000000b000b07308 */ /* 0x000f620000002400 */
[----:B---3--:R-:W-:-:S07]  /*d340*/  FMNMX.FTZ R183, R0, R183, !PT ;  /* 0x000000b700b77209 */ /* 0x008fce0007810000 */
[----:B------:R-:W3:Y:S01]  /*d350*/  MUFU.TANH R178, R178 ;  /* 0x000000b200b27308 */ /* 0x000ee20000002400 */
[----:B------:R-:W2:Y:S07]  /*d360*/  SHFL.BFLY PT, R4, R183, 0x1, 0x1f ;  /* 0x0c201f00b7047f89 */ /* 0x000eae00000e0000 */
[----:B------:R-:W3:Y:S08]  /*d370*/  MUFU.TANH R179, R179 ;  /* 0x000000b300b37308 */ /* 0x000ef00000002400 */
[----:B------:R-:W3:Y:S08]  /*d380*/  MUFU.TANH R157, R157 ;  /* 0x0000009d009d7308 */ /* 0x000ef00000002400 */
[----:B------:R-:W3:Y:S01]  /*d390*/  MUFU.TANH R170, R170 ;  /* 0x000000aa00aa7308 */ /* 0x000ee20000002400 */
[----:B--2---:R-:W-:-:S02]  /*d3a0*/  FMNMX.FTZ R4, R183, R4, !PT ;  /* 0x00000004b7047209 */ /* 0x004fc40007810000 */
[----:B------:R-:W-:-:S03]  /*d3b0*/  FMNMX.FTZ R183, R185, R20, !PT ;  /* 0x00000014b9b77209 */ /* 0x000fc60007810000 */
[----:B------:R-:W-:Y:S01]  /*d3c0*/  FADD.FTZ R0, -R4, R21 ;  /* 0x0000001504007221 */ /* 0x000fe20000010100 */
[----:B-1----:R-:W-:Y:S01]  /*d3d0*/  FMNMX.FTZ R183, R184, R183, !PT ;  /* 0x000000b7b8b77209 */ /* 0x002fe20007810000 */
[----:B------:R-:W1:Y:S02]  /*d3e0*/  MUFU.TANH R171, R171 ;  /* 0x000000ab00ab7308 */ /* 0x000e640000002400 */
[----:B------:R-:W-:-:S06]  /*d3f0*/  FMUL.FTZ R0, R0, UR4 ;  /* 0x0000000400007c20 */ /* 0x000fcc0008410000 */
[----:B------:R-:W2:Y:S08]  /*d400*/  MUFU.TANH R174, R174 ;  /* 0x000000ae00ae7308 */ /* 0x000eb00000002400 */
[----:B------:R-:W2:Y:S08]  /*d410*/  MUFU.TANH R175, R175 ;  /* 0x000000af00af7308 */ /* 0x000eb00000002400 */
[----:B------:R-:W2:Y:S08]  /*d420*/  MUFU.TANH R162, R162 ;  /* 0x000000a200a27308 */ /* 0x000eb00000002400 */
[----:B------:R-:W2:Y:S08]  /*d430*/  MUFU.TANH R163, R163 ;  /* 0x000000a300a37308 */ /* 0x000eb00000002400 */
[----:B------:R-:W2:Y:S08]  /*d440*/  MUFU.TANH R166, R166 ;  /* 0x000000a600a67308 */ /* 0x000eb00000002400 */
[----:B------:R-:W2:Y:S01]  /*d450*/  MUFU.TANH R167, R167 ;  /* 0x000000a700a77308 */ /* 0x000ea20000002400 */
[----:B------:R-:W-:-:S02]  /*d460*/  WARPGROUP.DEPBAR.LE gsb0, 0x0 ;  /* 0x00008000000079c5 */ /* 0x000fc40000010000 */
[----:B------:R-:W-:-:S05]  /*d470*/  WARPGROUP.ARRIVE ;  /* 0x00000000000079c5 */ /* 0x000fca0000000000 */
[----:B------:R-:W2:Y:S01]  /*d480*/  MUFU.TANH R154, R154 ;  /* 0x0000009a009a7308 */ /* 0x000ea20000002400 */
[----:B------:R-:W-:Y:S01]  /*d490*/  HGMMA.64x256x16.F32.BF16 R24, R204, gdesc[UR4].tnspB, R24, gsb0 ;  /* 0x43e00004cc187df0 */ /* 0x000fe20008001818 */
[----:B------:R-:W-:Y:S01]  /*d4a0*/  UIADD3 UR6, UR10, 0x100, URZ ;  /* 0x000001000a067890 */ /* 0x000fe2000fffe03f */
[----:B------:R-:W-:-:S05]  /*d4b0*/  UMOV UR7, 0x40000040 ;  /* 0x4000004000077882 */ /* 0x000fca0000000000 */
[----:B------:R-:W2:Y:S08]  /*d4c0*/  MUFU.TANH R155, R155 ;  /* 0x0000009b009b7308 */ /* 0x000eb00000002400 */
[----:B------:R-:W2:Y:S08]  /*d4d0*/  MUFU.TANH R158, R158 ;  /* 0x0000009e009e7308 */ /* 0x000eb00000002400 */
[----:B------:R-:W2:Y:S08]  /*d4e0*/  MUFU.TANH R159, R159 ;  /* 0x0000009f009f7308 */ /* 0x000eb00000002400 */
[----:B------:R-:W-:Y:S01]  /*d4f0*/  MUFU.EX2 R0, R0 ;  /* 0x0000000000007308 */ /* 0x000fe20000000800 */
        /* <DEDUP_REMOVED lines=13> */
[----:B----4-:R-:W-:Y:S01]  /*d5d0*/  FMNMX.FTZ R196, R186, R183, !PT ;  /* 0x000000b7bac47209 */ /* 0x010fe20007810000 */
[----:B------:R-:W-:-:S03]  /*d5e0*/  FMUL.FTZ R199, R4, UR4 ;  /* 0x0000000404c77c20 */ /* 0x000fc60008410000 */
[----:B-----5:R-:W-:-:S15]  /*d5f0*/  FMNMX.FTZ R21, R189, R196, !PT ;  /* 0x000000c4bd157209 */ /* 0x020fde0007810000 */
[----:B------:R-:W-:-:S03]  /*d600*/  NOP ;  /* 0x0000000000007918 */ /* 0x000fc60000000000 */
[----:B------:R-:W-:Y:S01]  /*d610*/  HGMMA.64x256x16.F32.BF16 R24, R192, gdesc[UR4].tnspB, R24, gsb0 ;  /* 0x43e00004c0187df0 */ /* 0x000fe20008001818 */
[--C-:B------:R-:W-:Y:S01]  /*d620*/  FFMA.FTZ R183, R2, UR4, -R199.reuse ;  /* 0x0000000402b77c23 */ /* 0x100fe200080108c7 */
[--C-:B------:R-:W-:Y:S01]  /*d630*/  FFMA.FTZ R208, R3, UR4, -R199.reuse ;  /* 0x0000000403d07c23 */ /* 0x100fe200080108c7 */
[----:B------:R-:W-:Y:S01]  /*d640*/  FMNMX.FTZ R21, R176, R21, !PT ;  /* 0x00000015b0157209 */ /* 0x000fe20007810000 */
[--C-:B------:R-:W-:Y:S01]  /*d650*/  FFMA.FTZ R196, R160, UR4, -R199.reuse ;  /* 0x00000004a0c47c23 */ /* 0x100fe200080108c7 */
[--C-:B------:R-:W-:Y:S01]  /*d660*/  FFMA.FTZ R202, R169, UR4, -R199.reuse ;  /* 0x00000004a9ca7c23 */ /* 0x100fe200080108c7 */
[--C-:B------:R-:W-:Y:S01]  /*d670*/  FFMA.FTZ R169, R172, UR4, -R199.reuse ;  /* 0x00000004aca97c23 */ /* 0x100fe200080108c7 */
[----:B---3--:R-:W-:Y:S01]  /*d680*/  FMNMX.FTZ R2, R178, R21, !PT ;  /* 0x00000015b2027209 */ /* 0x008fe20007810000 */
        /* <DEDUP_REMOVED lines=15> */
[----:B-1----:R-:W-:Y:S01]  /*d780*/  FMNMX.FTZ R3, R171, R2, !PT ;  /* 0x00000002ab037209 */ /* 0x002fe20007810000 */
[--C-:B------:R-:W-:Y:S01]  /*d790*/  FFMA.FTZ R187, R161, UR4, -R199.reuse ;  /* 0x00000004a1bb7c23 */ /* 0x100fe200080108c7 */
[--C-:B------:R-:W-:Y:S01]  /*d7a0*/  FFMA.FTZ R161, R165, UR4, -R199.reuse ;  /* 0x00000004a5a17c23 */ /* 0x100fe200080108c7 */
[--C-:B------:R-:W-:Y:S01]  /*d7b0*/  FFMA.FTZ R206, R180, UR4, -R199.reuse ;  /* 0x00000004b4ce7c23 */ /* 0x100fe200080108c7 */
[----:B--2---:R-:W-:Y:S01]  /*d7c0*/  FMNMX.FTZ R2, R174, R3, !PT ;  /* 0x00000003ae027209 */ /* 0x004fe20007810000 */
[----:B------:R-:W-:Y:S01]  /*d7d0*/  MUFU.EX2 R210, R210 ;  /* 0x000000d200d27308 */ /* 0x000fe20000000800 */
[--C-:B------:R-:W-:Y:S01]  /*d7e0*/  FFMA.FTZ R200, R182, UR4, -R199.reuse ;  /* 0x00000004b6c87c23 */ /* 0x100fe200080108c7 */
[----:B------:R-:W-:Y:S01]  /*d7f0*/  FFMA.FTZ R173, R173, UR4, -R199 ;  /* 0x00000004adad7c23 */ /* 0x000fe200080108c7 */
        /* <DEDUP_REMOVED lines=12> */
[----:B------:R-:W-:-:S05]  /*d8c0*/  FMNMX.FTZ R2, R159, R2, !PT ;  /* 0x000000029f027209 */ /* 0x000fca0007810000 */
[----:B------:R-:W1:Y:S01]  /*d8d0*/  SHFL.BFLY PT, R3, R2, 0x2, 0x1f ;  /* 0x0c401f0002037f89 */ /* 0x000e6200000e0000 */
[----:B------:R-:W-:Y:S08]  /*d8e0*/  MUFU.EX2 R191, R191 ;  /* 0x000000bf00bf7308 */ /* 0x000ff00000000800 */
[----:B------:R-:W-:Y:S08]  /*d8f0*/  MUFU.EX2 R200, R200 ;  /* 0x000000c800c87308 */ /* 0x000ff00000000800 */
[----:B------:R-:W-:Y:S01]  /*d900*/  MUFU.EX2 R181, R181 ;  /* 0x000000b500b57308 */ /* 0x000fe20000000800 */
[----:B-1----:R-:W-:-:S07]  /*d910*/  FMNMX.FTZ R160, R2, R3, !PT ;  /* 0x0000000302a07209 */ /* 0x002fce0007810000 */
[----:B------:R-:W-:Y:S01]  /*d920*/  MUFU.EX2 R202, R202 ;  /* 0x000000ca00ca7308 */ /* 0x000fe20000000800 */
[----:B------:R-:W1:Y:S07]  /*d930*/  SHFL.BFLY PT, R3, R160, 0x1, 0x1f ;  /* 0x0c201f00a0037f89 */ /* 0x000e6e00000e0000 */
[----:B------:R-:W-:Y:S08]  /*d940*/  MUFU.EX2 R169, R169 ;  /* 0x000000a900a97308 */ /* 0x000ff00000000800 */
[----:B------:R-:W-:Y:S08]  /*d950*/  MUFU.EX2 R196, R196 ;  /* 0x000000c400c47308 */ /* 0x000ff00000000800 */
[----:B------:R-:W-:Y:S01]  /*d960*/  MUFU.EX2 R187, R187 ;  /* 0x000000bb00bb7308 */ /* 0x000fe20000000800 */
[----:B-1----:R-:W-:-:S07]  /*d970*/  FMNMX.FTZ R3, R160, R3, !PT ;  /* 0x00000003a0037209 */ /* 0x002fce0007810000 */
        /* <DEDUP_REMOVED lines=12> */
[----:B------:R-:W-:Y:S01]  /*da40*/  @!P1 LEA R157, R157, UR60, 0x3 ;  /* 0x0000003c9d9d9c11 */ /* 0x000fe2000f8e18ff */
[--C-:B------:R-:W-:Y:S01]  /*da50*/  FFMA.FTZ R168, R178, UR4, -R156.reuse ;  /* 0x00000004b2a87c23 */ /* 0x100fe2000801089c */
[--C-:B------:R-:W-:Y:S01]  /*da60*/  FFMA.FTZ R207, R179, UR4, -R156.reuse ;  /* 0x00000004b3cf7c23 */ /* 0x100fe2000801089c */
[--C-:B------:R-:W-:Y:S01]  /*da70*/  FFMA.FTZ R201, R170, UR4, -R156.reuse ;  /* 0x00000004aac97c23 */ /* 0x100fe2000801089c */
[----:B------:R-:W-:Y:S01]  /*da80*/  @!P1 IADD3 R157, R157, 0x38840, RZ ;  /* 0x000388409d9d9810 */ /* 0x000fe20007ffe0ff */
[----:B------:R-:W1:Y:S01]  /*da90*/  MUFU.EX2 R209, R209 ;  /* 0x000000d100d17308 */ /* 0x000e620000000800 */
[--C-:B------:R-:W-:Y:S01]  /*daa0*/  FFMA.FTZ R199, R166, UR4, -R156.reuse ;  /* 0x00000004a6c77c23 */ /* 0x100fe2000801089c */
[--C-:B------:R-:W-:Y:S01]  /*dab0*/  FFMA.FTZ R170, R171, UR4, -R156.reuse ;  /* 0x00000004abaa7c23 */ /* 0x100fe2000801089c */
[----:B------:R-:W-:Y:S01]  /*dac0*/  @!P1 PRMT R157, RZ, 0x654, R157 ;  /* 0x00000654ff9d9816 */ /* 0x000fe2000000009d */
[--C-:B------:R-:W-:Y:S01]  /*dad0*/  FFMA.FTZ R203, R174, UR4, -R156.reuse ;  /* 0x00000004aecb7c23 */ /* 0x100fe2000801089c */
[--C-:B------:R-:W-:Y:S01]  /*dae0*/  FFMA.FTZ R174, R175, UR4, -R156.reuse ;  /* 0x00000004afae7c23 */ /* 0x100fe2000801089c */
[--C-:B------:R-:W-:Y:S01]  /*daf0*/  FFMA.FTZ R167, R167, UR4, -R156.reuse ;  /* 0x00000004a7a77c23 */ /* 0x100fe2000801089c */
[--C-:B------:R-:W-:Y:S01]  /*db00*/  FFMA.FTZ R155, R155, UR4, -R156.reuse ;  /* 0x000000049b9b7c23 */ /* 0x100fe2000801089c */
[----:B------:R-:W2:Y:S01]  /*db10*/  MUFU.EX2 R160, R160 ;  /* 0x000000a000a07308 */ /* 0x000ea20000000800 */
[----:B------:R-:W-:Y:S01]  /*db20*/  FFMA.FTZ R158, R158, UR4, -R156 ;  /* 0x000000049e9e7c23 */ /* 0x000fe2000801089c */
[----:B------:R-:W-:Y:S01]  /*db30*/  IMAD.U32 R171, RZ, RZ, UR5 ;  /* 0x00000005ffab7e24 */ /* 0x000fe2000f8e00ff */
[----:B------:R-:W-:-:S04]  /*db40*/  UIADD3 UR5, UR47, -0x1, URZ ;  /* 0xffffffff2f057890 */ /* 0x000fc8000fffe03f */
[----:B------:R-:W-:Y:S01]  /*db50*/  @!P1 IADD3 R171, R171, 0x38860, RZ ;  /* 0x00038860abab9810 */ /* 0x000fe20007ffe0ff */
[----:B------:R-:W-:Y:S01]  /*db60*/  MUFU.EX2 R211, R211 ;  /* 0x000000d300d37308 */ /* 0x000fe20000000800 */
[----:B-1----:R-:W-:Y:S01]  /*db70*/  FFMA.FTZ R165, R2, R5, R209 ;  /* 0x0000000502a57223 */ /* 0x002fe200000100d1 */
[----:B------:R-:W-:Y:S01]  /*db80*/  UMOV UR47, UR5 ;  /* 0x00000005002f7c82 */ /* 0x000fe20008000000 */
[----:B------:R-:W-:-:S05]  /*db90*/  @!P1 PRMT R171, RZ, 0x654, R171 ;  /* 0x00000654ffab9816 */ /* 0x000fca00000000ab */
[----:B------:R-:W-:Y:S01]  /*dba0*/  MUFU.EX2 R164, R164 ;  /* 0x000000a400a47308 */ /* 0x000fe20000000800 */
[C---:B--2---:R-:W-:Y:S01]  /*dbb0*/  FADD.FTZ R176, R160.reuse, R165 ;  /* 0x000000a5a0b07221 */ /* 0x044fe20000010000 */
[----:B------:R-:W-:-:S06]  /*dbc0*/  F2FP.BF16.F32.PACK_AB R209, R160, R209 ;  /* 0x000000d1a0d1723e */ /* 0x000fcc00000010ff */
        /* <DEDUP_REMOVED lines=11> */
[----:B------:R-:W1:Y:S01]  /*dc80*/  MUFU.EX2 R152, R152 ;  /* 0x0000009800987308 */ /* 0x000e620000000800 */
[----:B------:R-:W-:-:S02]  /*dc90*/  WARPGROUP.DEPBAR.LE gsb0, 0x0 ;  /* 0x00008000000079c5 */ /* 0x000fc40000010000 */
[----:B------:R2:W-:Y:S05]  /*dca0*/  @!P1 SYNCS.ARRIVE.TRANS64.RED.A1T0 RZ, [R157+URZ], RZ ;  /* 0x000000ff9dff99a7 */ /* 0x0005ea000810043f */
[----:B------:R-:W-:Y:S01]  /*dcb0*/  MUFU.EX2 R155, R155 ;  /* 0x0000009b009b7308 */ /* 0x000fe20000000800 */
[----:B--2---:R-:W-:Y:S01]  /*dcc0*/  FFMA.FTZ R157, R0, R17, R183 ;  /* 0x00000011009d7223 */ /* 0x004fe200000100b7 */
[--C-:B------:R-:W-:Y:S01]  /*dcd0*/  FFMA.FTZ R17, R162, UR4, -R156.reuse ;  /* 0x00000004a2117c23 */ /* 0x100fe2000801089c */
[----:B------:R-:W-:-:S05]  /*dce0*/  FFMA.FTZ R162, R163, UR4, -R156 ;  /* 0x00000004a3a27c23 */ /* 0x000fca000801089c */
[----:B------:R-:W-:Y:S01]  /*dcf0*/  MUFU.EX2 R153, R153 ;  /* 0x0000009900997308 */ /* 0x000fe20000000800 */
[----:B------:R-:W-:Y:S01]  /*dd00*/  FADD.FTZ R157, R208, R157 ;  /* 0x0000009dd09d7221 */ /* 0x000fe20000010000 */
[----:B-1----:R-:W-:Y:S01]  /*dd10*/  F2FP.BF16.F32.PACK_AB R192, R152, R21 ;  /* 0x0000001598c0723e */ /* 0x002fe200000010ff */
[----:B------:R1:W-:Y:S01]  /*dd20*/  @!P1 SYNCS.ARRIVE.TRANS64.RED.A1T0 RZ, [R171+URZ], RZ ;  /* 0x000000ffabff99a7 */ /* 0x0003e2000810043f */
[----:B------:R-:W-:Y:S01]  /*dd30*/  F2FP.BF16.F32.PACK_AB R208, R208, R183 ;  /* 0x000000b7d0d0723e */ /* 0x000fe200000010ff */
[----:B------:R-:W-:Y:S01]  /*dd40*/  FADD.FTZ R178, R210, R157 ;  /* 0x0000009dd2b27221 */ /* 0x000fe20000010000 */
[----:B------:R-:W-:Y:S01]  /*dd50*/  FADD.FTZ R157, R211, R176 ;  /* 0x000000b0d39d7221 */ /* 0x000fe20000010000 */
[C---:B------:R-:W-:Y:S01]  /*dd60*/  F2FP.BF16.F32.PACK_AB R211, R164.reuse, R211 ;  /* 0x000000d3a4d3723e */ /* 0x040fe200000010ff */
[----:B------:R2:W-:Y:S01]  /*dd70*/  MUFU.EX2 R5, R17 ;  /* 0x0000001100057308 */ /* 0x0005e20000000800 */
[C---:B------:R-:W-:Y:S01]  /*dd80*/  FADD.FTZ R163, R197.reuse, R178 ;  /* 0x000000b2c5a37221 */ /* 0x040fe20000010000 */
[----:B------:R-:W-:Y:S01]  /*dd90*/  FADD.FTZ R166, R164, R157 ;  /* 0x0000009da4a67221 */ /* 0x000fe20000010000 */
[----:B------:R-:W-:-:S02]  /*dda0*/  F2FP.BF16.F32.PACK_AB R210, R197, R210 ;  /* 0x000000d2c5d2723e */ /* 0x000fc400000010ff */
[----:B------:R-:W-:Y:S01]  /*ddb0*/  FADD.FTZ R176, R204, R163 ;  /* 0x000000a3ccb07221 */ /* 0x000fe20000010000 */
[----:B------:R-:W-:Y:S01]  /*ddc0*/  FADD.FTZ R157, R205, R166 ;  /* 0x000000a6cd9d7221 */ /* 0x000fe20000010000 */
[C---:B------:R-:W-:Y:S01]  /*ddd0*/  F2FP.BF16.F32.PACK_AB R204, R177.reuse, R204 ;  /* 0x000000ccb1cc723e */ /* 0x040fe200000010ff */
[----:B------:R-:W3:Y:S01]  /*dde0*/  MUFU.EX2 R162, R162 ;  /* 0x000000a200a27308 */ /* 0x000ee20000000800 */
[----:B--2---:R-:W-:Y:S01]  /*ddf0*/  FFMA.FTZ R17, R154, UR4, -R156 ;  /* 0x000000049a117c23 */ /* 0x004fe2000801089c */
[----:B------:R-:W-:Y:S01]  /*de00*/  FADD.FTZ R163, R177, R176 ;  /* 0x000000b0b1a37221 */ /* 0x000fe20000010000 */
[C---:B------:R-:W-:Y:S01]  /*de10*/  FADD.FTZ R154, R168.reuse, R157 ;  /* 0x0000009da89a7221 */ /* 0x040fe20000010000 */
[----:B------:R-:W-:Y:S01]  /*de20*/  FFMA.FTZ R156, R159, UR4, -R156 ;  /* 0x000000049f9c7c23 */ /* 0x000fe2000801089c */
[----:B------:R-:W-:Y:S01]  /*de30*/  F2FP.BF16.F32.PACK_AB R205, R168, R205 ;  /* 0x000000cda8cd723e */ /* 0x000fe200000010ff */
[----:B------:R-:W-:Y:S01]  /*de40*/  FADD.FTZ R166, R206, R163 ;  /* 0x000000a3cea67221 */ /* 0x000fe20000010000 */
[----:B------:R-:W-:Y:S01]  /*de50*/  FADD.FTZ R157, R207, R154 ;  /* 0x0000009acf9d7221 */ /* 0x000fe20000010000 */
[----:B------:R-:W-:Y:S01]  /*de60*/  MUFU.EX2 R158, R158 ;  /* 0x0000009e009e7308 */ /* 0x000fe20000000800 */
[C---:B------:R-:W-:Y:S01]  /*de70*/  F2FP.BF16.F32.PACK_AB R206, R191.reuse, R206 ;  /* 0x000000cebfce723e */ /* 0x040fe200000010ff */
[----:B------:R-:W-:Y:S01]  /*de80*/  FADD.FTZ R159, R191, R166 ;  /* 0x000000a6bf9f7221 */ /* 0x000fe20000010000 */
[C---:B------:R-:W-:Y:S01]  /*de90*/  FADD.FTZ R166, R172.reuse, R157 ;  /* 0x0000009daca67221 */ /* 0x040fe20000010000 */
[----:B------:R-:W-:-:S02]  /*dea0*/  F2FP.BF16.F32.PACK_AB R207, R172, R207 ;  /* 0x000000cfaccf723e */ /* 0x000fc400000010ff */
[----:B------:R-:W-:Y:S01]  /*deb0*/  FADD.FTZ R176, R200, R159 ;  /* 0x0000009fc8b07221 */ /* 0x000fe20000010000 */
[----:B------:R-:W-:Y:S01]  /*dec0*/  FADD.FTZ R157, R201, R166 ;  /* 0x000000a6c99d7221 */ /* 0x000fe20000010000 */
[----:B------:R-:W2:Y:S01]  /*ded0*/  MUFU.EX2 R154, R167 ;  /* 0x000000a7009a7308 */ /* 0x000ea20000000800 */
[----:B---3--:R-:W-:Y:S01]  /*dee0*/  F2FP.BF16.F32.PACK_AB R197, R162, R5 ;  /* 0x00000005a2c5723e */ /* 0x008fe200000010ff */
[C---:B------:R-:W-:Y:S01]  /*def0*/  FADD.FTZ R159, R181.reuse, R176 ;  /* 0x000000b0b59f7221 */ /* 0x040fe20000010000 */
[----:B------:R-:W-:Y:S01]  /*df00*/  FADD.FTZ R160, R170, R157 ;  /* 0x0000009daaa07221 */ /* 0x000fe20000010000 */
[----:B------:R-:W-:Y:S02]  /*df10*/  F2FP.BF16.F32.PACK_AB R200, R181, R200 ;  /* 0x000000c8b5c8723e */ /* 0x000fe400000010ff */
[----:B------:R-:W-:Y:S01]  /*df20*/  FADD.FTZ R164, R202, R159 ;  /* 0x0000009fcaa47221 */ /* 0x000fe20000010000 */
[----:B------:R-:W-:Y:S01]  /*df30*/  FADD.FTZ R157, R203, R160 ;  /* 0x000000a0cb9d7221 */ /* 0x000fe20000010000 */
[----:B------:R3:W4:Y:S01]  /*df40*/  MUFU.EX2 R166, R17 ;  /* 0x0000001100a67308 */ /* 0x0007220000000800 */
[----:B------:R-:W-:Y:S01]  /*df50*/  F2FP.BF16.F32.PACK_AB R201, R170, R201 ;  /* 0x000000c9aac9723e */ /* 0x000fe200000010ff */
[C---:B------:R-:W-:Y:S01]  /*df60*/  FADD.FTZ R159, R169.reuse, R164 ;  /* 0x000000a4a99f7221 */ /* 0x040fe20000010000 */
[----:B------:R-:W-:Y:S01]  /*df70*/  FADD.FTZ R160, R174, R157 ;  /* 0x0000009daea07221 */ /* 0x000fe20000010000 */
[----:B------:R-:W-:-:S02]  /*df80*/  F2FP.BF16.F32.PACK_AB R202, R169, R202 ;  /* 0x000000caa9ca723e */ /* 0x000fc400000010ff */
[----:B------:R-:W-:Y:S01]  /*df90*/  FADD.FTZ R164, R196, R159 ;  /* 0x0000009fc4a47221 */ /* 0x000fe20000010000 */
[----:B------:R-:W-:Y:S01]  /*dfa0*/  F2FP.BF16.F32.PACK_AB R203, R174, R203 ;  /* 0x000000cbaecb723e */ /* 0x000fe200000010ff */
[----:B------:R-:W5:Y:S01]  /*dfb0*/  MUFU.EX2 R20, R173 ;  /* 0x000000ad00147308 */ /* 0x000f620000000800 */
[----:B---3--:R-:W-:Y:S01]  /*dfc0*/  FADD.FTZ R17, R5, R160 ;  /* 0x000000a005117221 */ /* 0x008fe20000010000 */
[C---:B------:R-:W-:Y:S01]  /*dfd0*/  FADD.FTZ R157, R187.reuse, R164 ;  /* 0x000000a4bb9d7221 */ /* 0x040fe20000010000 */
[----:B------:R-:W-:Y:S02]  /*dfe0*/  F2FP.BF16.F32.PACK_AB R196, R187, R196 ;  /* 0x000000c4bbc4723e */ /* 0x000fe400000010ff */
[----:B------:R-:W-:Y:S01]  /*dff0*/  FADD.FTZ R160, R162, R17 ;  /* 0x00000011a2a07221 */ /* 0x000fe20000010000 */
[----:B------:R-:W-:Y:S01]  /*e000*/  FADD.FTZ R164, R198, R157 ;  /* 0x0000009dc6a47221 */ /* 0x000fe20000010000 */
[----:B------:R-:W-:Y:S01]  /*e010*/  F2FP.BF16.F32.PACK_AB R198, R161, R198 ;  /* 0x000000c6a1c6723e */ /* 0x000fe200000010ff */
[----:B------:R-:W3:Y:S01]  /*e020*/  MUFU.EX2 R156, R156 ;  /* 0x0000009c009c7308 */ /* 0x000ee20000000800 */
[----:B------:R-:W-:Y:S01]  /*e030*/  FADD.FTZ R17, R199, R160 ;  /* 0x000000a0c7117221 */ /* 0x000fe20000010000 */
[----:B------:R-:W-:Y:S01]  /*e040*/  FADD.FTZ R164, R161, R164 ;  /* 0x000000a4a1a47221 */ /* 0x000fe20000010000 */
[----:B--2---:R-:W-:-:S02]  /*e050*/  F2FP.BF16.F32.PACK_AB R199, R154, R199 ;  /* 0x000000c79ac7723e */ /* 0x004fc400000010ff */
[----:B------:R-:W-:Y:S01]  /*e060*/  FADD.FTZ R17, R154, R17 ;  /* 0x000000119a117221 */ /* 0x000fe20000010000 */
[----:B------:R-:W-:Y:S01]  /*e070*/  FADD.FTZ R5, R21, R164 ;  /* 0x000000a415057221 */ /* 0x000fe20000010000 */
[C---:B----4-:R-:W-:Y:S02]  /*e080*/  F2FP.BF16.F32.PACK_AB R193, R155.reuse, R166 ;  /* 0x000000a69bc1723e */ /* 0x050fe400000010ff */
[----:B------:R-:W-:Y:S01]  /*e090*/  FADD.FTZ R17, R166, R17 ;  /* 0x00000011a6117221 */ /* 0x000fe20000010000 */
[----:B------:R-:W-:Y:S01]  /*e0a0*/  FADD.FTZ R154, R152, R5 ;  /* 0x00000005989a7221 */ /* 0x000fe20000010000 */
[----:B-----5:R-:W-:Y:S02]  /*e0b0*/  F2FP.BF16.F32.PACK_AB R194, R20, R153 ;  /* 0x0000009914c2723e */ /* 0x020fe400000010ff */
[----:B------:R-:W-:Y:S01]  /*e0c0*/  FADD.FTZ R17, R155, R17 ;  /* 0x000000119b117221 */ /* 0x000fe20000010000 */
[----:B------:R-:W-:-:S03]  /*e0d0*/  FADD.FTZ R5, R153, R154 ;  /* 0x0000009a99057221 */ /* 0x000fc60000010000 */
[----:B------:R-:W-:Y:S01]  /*e0e0*/  FADD.FTZ R21, R158, R17 ;  /* 0x000000119e157221 */ /* 0x000fe20000010000 */
[----:B------:R-:W-:Y:S01]  /*e0f0*/  FADD.FTZ R17, R20, R5 ;  /* 0x0000000514117221 */ /* 0x000fe20000010000 */
[C---:B---3--:R-:W-:Y:S01]  /*e100*/  F2FP.BF16.F32.PACK_AB R195, R156.reuse, R158 ;  /* 0x0000009e9cc3723e */ /* 0x048fe200000010ff */
[----:B------:R-:W-:Y:S02]  /*e110*/  IMAD.MOV.U32 R20, RZ, RZ, R3 ;  /* 0x000000ffff147224 */ /* 0x000fe400078e0003 */
[----:B------:R-:W-:Y:S01]  /*e120*/  FADD.FTZ R5, R156, R21 ;  /* 0x000000159c057221 */ /* 0x000fe20000010000 */
[----:B------:R-:W-:Y:S01]  /*e130*/  MOV R21, R4 ;  /* 0x0000000400157202 */ /* 0x000fe20000000f00 */
[----:B-1----:R-:W-:Y:S06]  /*e140*/  @P2 BRA `(.L_x_1981) ;  /* 0xffffffc400082947 */ /* 0x002fec000383ffff */
.L_x_1972:
        /* <DEDUP_REMOVED lines=131> */
.L_x_1982:
[----:B------:R-:W-:Y:S01]  /*e980*/  R2UR UR6, R16 ;  /* 0x00000000100672ca */ /* 0x000fe200000e0000 */
[----:B------:R-:W-:-:S12]  /*e990*/  ULEA UR5, UR46, UR60, 0x3 ;  /* 0x0000003c2e057291 */ /* 0x000fd8000f8e183f */
[----:B------:R-:W-:-:S05]  /*e9a0*/  IMAD.U32 R0, RZ, RZ, UR6 ;  /* 0x00000006ff007e24 */ /* 0x000fca000f8e00ff */
[----:B------:R-:W-:-:S04]  /*e9b0*/  SHF.L.U32 R0, R0, 0x1f, RZ ;  /* 0x0000001f00007819 */ /* 0x000fc800000006ff */
[----:B------:R1:W2:Y:S01]  /*e9c0*/  SYNCS.PHASECHK.TRANS64.TRYWAIT P2, [UR5+0x38850], R0 ;  /* 0x03885000ff0075a7 */ /* 0x0002a20008040145 */
[----:B------:R-:W-:Y:S05]  /*e9d0*/  @!P0 BRA `(.L_x_1983) ;  /* 0x0000000000048947 */ /* 0x000fea0003800000 */
[----:B------:R-:W-:Y:S01]  /*e9e0*/  BPT.TRAP 0x1 ;  /* 0x000000040000795c */ /* 0x000fe20000300000 */
.L_x_1983:
[----:B--2---:R-:W-:Y:S05]  /*e9f0*/  @P2 BRA `(.L_x_1984) ;  /* 0x0000000000082947 */ /* 0x004fea0003800000 */
[----:B------:R-:W2:Y:S02]  /*ea00*/  SYNCS.PHASECHK.TRANS64.TRYWAIT P0, [UR5+0x38850], R0 ;  /* 0x03885000ff0075a7 */ /* 0x000ea40008000145 */
[----:B--2---:R-:W-:Y:S05]  /*ea10*/  @!P0 BRA `(.L_x_1985) ;  /* 0x0000005c006c8947 */ /* 0x004fea0003800000 */
.L_x_1984:
[----:B------:R-:W-:Y:S01]  /*ea20*/  UIADD3 UR60, UR60, 0x400, URZ ;  /* 0x000004003c3c7890 */ /* 0x000fe2000fffe03f */
[----:B------:R-:W-:Y:S01]  /*ea30*/  WARPGROUP.ARRIVE ;  /* 0x00000000000079c5 */ /* 0x000fe20000000000 */
[----:B------:R-:W-:Y:S01]  /*ea40*/  UMOV UR7, 0x40000040 ;  /* 0x4000004000077882 */ /* 0x000fe20000000000 */
[----:B------:R-:W-:Y:S01]  /*ea50*/  UMOV UR11, 0x40000040 ;  /* 0x40000040000b7882 */ /* 0x000fe20000000000 */
[----:B------:R-:W-:Y:S01]  /*ea60*/  USHF.R.U32.HI UR60, URZ, 0x4, UR60 ;  /* 0x000000043f3c7899 */ /* 0x000fe2000801163c */
[----:B------:R-:W3:Y:S01]  /*ea70*/  SHFL.BFLY PT, R2, R5, 0x2, 0x1f ;  /* 0x0c401f0005027f89 */ /* 0x000ee200000e0000 */
[----:B------:R-:W-:Y:S02]  /*ea80*/  R2UR UR12, R219 ;  /* 0x00000000db0c72ca */ /* 0x000fe400000e0000 */
[----:B------:R-:W-:Y:S01]  /*ea90*/  ULOP3.LUT UR60, UR60, 0x3fff, URZ, 0xc0, !UPT ;  /* 0x00003fff3c3c7892 */ /* 0x000fe2000f8ec03f */
[----:B-12---:R-:W1:Y:S01]  /*eaa0*/  SHFL.BFLY PT, R0, R17, 0x2, 0x1f ;  /* 0x0c401f0011007f89 */ /* 0x006e6200000e0000 */
[----:B------:R-:W-:-:S02]  /*eab0*/  R2UR UR9, R16 ;  /* 0x00000000100972ca */ /* 0x000fc400000e0000 */
[----:B------:R-:W-:Y:S01]  /*eac0*/  ULOP3.LUT UR6, UR60, 0x2800000, URZ, 0xfc, !UPT ;  /* 0x028000003c067892 */ /* 0x000fe2000f8efc3f */
[----:B------:R-:W-:Y:S02]  /*ead0*/  MOV R13, UR4 ;  /* 0x00000004000d7c02 */ /* 0x000fe40008000f00 */
[----:B------:R-:W-:Y:S01]  /*eae0*/  MOV R12, UR5 ;  /* 0x00000005000c7c02 */ /* 0x000fe20008000f00 */
[----:B------:R-:W-:Y:S02]  /*eaf0*/  UIMAD UR6, UR46, 0xa00, UR6 ;  /* 0x00000a002e0678a4 */ /* 0x000fe4000f8e0206 */
[----:B------:R-:W-:Y:S02]  /*eb00*/  UIADD3 UR46, UR46, 0x1, URZ ;  /* 0x000000012e2e7890 */ /* 0x000fe4000fffe03f */
[----:B------:R-:W-:Y:S02]  /*eb10*/  UIADD3 UR8, UR6, 0x80, URZ ;  /* 0x0000008006087890 */ /* 0x000fe4000fffe03f */
[----:B------:R-:W-:-:S02]  /*eb20*/  UISETP.NE.AND UP0, UPT, UR46, 0x2, UPT ;  /* 0x000000022e00788c */ /* 0x000fc4000bf05270 */
[----:B------:R-:W-:Y:S01]  /*eb30*/  UIADD3 UR12, UR12, 0x1, URZ ;  /* 0x000000010c0c7890 */ /* 0x000fe2000fffe03f */
[----:B------:R-:W-:Y:S01]  /*eb40*/  HGMMA.64x256x16.F32.BF16 R24, R208, gdesc[UR4].tnspB, R24, gsb0 ;  /* 0x43e00004d0187df0 */ /* 0x000fe20008001818 */
[----:B------:R-:W-:Y:S01]  /*eb50*/  UMOV UR7, 0x40000040 ;  /* 0x4000004000077882 */ /* 0x000fe20000000000 */
[----:B------:R-:W-:Y:S01]  /*eb60*/  UMOV UR10, UR8 ;  /* 0x00000008000a7c82 */ /* 0x000fe20008000000 */
[----:B------:R-:W-:Y:S01]  /*eb70*/  UIADD3 UR8, UR6, 0x100, URZ ;  /* 0x0000010006087890 */ /* 0x000fe2000fffe03f */
[----:B---3--:R-:W-:Y:S01]  /*eb80*/  FADD.FTZ R2, R2, R5 ;  /* 0x0000000502027221 */ /* 0x008fe20000010000 */
[----:B------:R-:W-:Y:S01]  /*eb90*/  IMAD.MOV.U32 R5, RZ, RZ, RZ ;  /* 0x000000ffff057224 */ /* 0x000fe200078e00ff */
[----:B------:R-:W-:Y:S01]  /*eba0*/  MOV R219, UR12 ;  /* 0x0000000c00db7c02 */ /* 0x000fe20008000f00 */
[----:B------:R-:W-:Y:S01]  /*ebb0*/  USEL UR46, UR46, URZ, UP0 ;  /* 0x0000003f2e2e7287 */ /* 0x000fe20008000000 */
[----:B-1----:R-:W-:Y:S01]  /*ebc0*/  FADD.FTZ R0, R0, R17 ;  /* 0x0000001100007221 */ /* 0x002fe20000010000 */
[----:B------:R-:W1:Y:S04]  /*ebd0*/  SHFL.BFLY PT, R9, R2, 0x1, 0x1f ;  /* 0x0c201f0002097f89 */ /* 0x000e6800000e0000 */
[----:B------:R-:W2:Y:S01]  /*ebe0*/  SHFL.BFLY PT, R7, R0, 0x1, 0x1f ;  /* 0x0c201f0000077f89 */ /* 0x000ea200000e0000 */
[----:B-1----:R-:W-:Y:S01]  /*ebf0*/  FADD.FTZ R11, R2, R9 ;  /* 0x00000009020b7221 */ /* 0x002fe20000010000 */
[----:B------:R-:W-:Y:S01]  /*ec00*/  MOV R9, UR4 ;  /* 0x0000000400097c02 */ /* 0x000fe20008000f00 */
[----:B------:R-:W-:Y:S01]  /*ec10*/  USEL UR4, URZ, 0x1, UP0 ;  /* 0x000000013f047887 */ /* 0x000fe20008000000 */
[----:B------:R-:W-:-:S02]  /*ec20*/  IMAD.MOV.U32 R2, RZ, RZ, -0x800000 ;  /* 0xff800000ff027424 */ /* 0x000fc400078e00ff */
[----:B--2---:R-:W-:Y:S01]  /*ec30*/  FADD.FTZ R10, R0, R7 ;  /* 0x00000007000a7221 */ /* 0x004fe20000010000 */
[----:B------:R-:W-:Y:S01]  /*ec40*/  FSETP.NE.FTZ.AND P2, PT, R11, RZ, PT ;  /* 0x000000ff0b00720b */ /* 0x000fe20003f55000 */
[----:B------:R-:W-:Y:S01]  /*ec50*/  ULOP3.LUT UR9, UR9, UR4, URZ, 0x3c, !UPT ;  /* 0x0000000409097292 */ /* 0x000fe2000f8e3c3f */
[----:B------:R-:W-:Y:S01]  /*ec60*/  MOV R7, RZ ;  /* 0x000000ff00077202 */ /* 0x000fe20000000f00 */
[----:B------:R-:W-:Y:S01]  /*ec70*/  IMAD.MOV.U32 R0, RZ, RZ, -0x800000 ;  /* 0xff800000ff007424 */ /* 0x000fe200078e00ff */
[----:B------:R-:W-:-:S03]  /*ec80*/  FSETP.NE.FTZ.AND P0, PT, R10, RZ, PT ;  /* 0x000000ff0a00720b */ /* 0x000fc60003f15000 */
[----:B------:R-:W-:-:S06]  /*ec90*/  IMAD.U32 R16, RZ, RZ, UR9 ;  /* 0x00000009ff107e24 */ /* 0x000fcc000f8e00ff */
[----:B------:R-:W1:Y:S01]  /*eca0*/  @P2 MUFU.LG2 R8, R11 ;  /* 0x0000000b00082308 */ /* 0x000e620000000c00 */
[----:B------:R-:W-:-:S03]  /*ecb0*/  @P2 FMUL.FTZ R13, R13, 0.69314718246459960938 ;  /* 0x3f3172180d0d2820 */ /* 0x000fc60000410000 */
[----:B------:R-:W-:-:S04]  /*ecc0*/  @P0 FMUL.FTZ R9, R9, 0.69314718246459960938 ;  /* 0x3f31721809090820 */ /* 0x000fc80000410000 */
[----:B------:R-:W-:Y:S08]  /*ecd0*/  @P2 MUFU.RCP R5, R11 ;  /* 0x0000000b00052308 */ /* 0x000ff00000001000 */
[----:B------:R-:W2:Y:S01]  /*ece0*/  @P0 MUFU.LG2 R6, R10 ;  /* 0x0000000a00060308 */ /* 0x000ea20000000c00 */
[----:B-1----:R-:W-:-:S04]  /*ecf0*/  @P2 FMUL.FTZ R8, R8, 0.69314718246459960938 ;  /* 0x3f31721808082820 */ /* 0x002fc80000410000 */
[----:B------:R-:W-:-:S03]  /*ed00*/  @P2 FFMA.FTZ R2, R13, R3, R8 ;  /* 0x000000030d022223 */ /* 0x000fc60000010008 */
[----:B------:R1:W3:Y:S02]  /*ed10*/  @P0 MUFU.RCP R7, R10 ;  /* 0x0000000a00070308 */ /* 0x0002e40000001000 */
[----:B-1----:R-:W-:Y:S02]  /*ed20*/  @!P1 VIADD R10, R12, 0x38860 ;  /* 0x000388600c0a9836 */ /* 0x002fe40000000000 */
[----:B--2---:R-:W-:-:S03]  /*ed30*/  @P0 FMUL.FTZ R6, R6, 0.69314718246459960938 ;  /* 0x3f31721806060820 */ /* 0x004fc60000410000 */
[----:B------:R-:W-:Y:S01]  /*ed40*/  @!P1 PRMT R3, RZ, 0x654, R10 ;  /* 0x00000654ff039816 */ /* 0x000fe2000000000a */
[----:B------:R-:W-:Y:S01]  /*ed50*/  @P0 FFMA.FTZ R0, R9, R4, R6 ;  /* 0x0000000409000223 */ /* 0x000fe20000010006 */
[----:B------:R-:W-:Y:S01]  /*ed60*/  PLOP3.LUT P0, PT, PT, PT, PT, 0x8, 0x0 ;  /* 0x000000000000781c */ /* 0x000fe20003f0e170 */
        /* <DEDUP_REMOVED lines=18> */
[----:B------:R-:W-:-:S15]  /*ee90*/  WARPGROUP.ARRIVE ;  /* 0x00000000000079c5 */ /* 0x000fde0000000000 */
[----:B------:R-:W-:-:S08]  /*eea0*/  NOP ;  /* 0x0000000000007918 */ /* 0x000fd00000000000 */
[----:B------:R-:W-:Y:S03]  /*eeb0*/  HGMMA.64x256x16.F32.BF16 R24, R192, gdesc[UR4].tnspB, R24, gsb0 ;  /* 0x43e00004c0187df0 */ /* 0x000fe60008001818 */
[----:B------:R-:W-:Y:S02]  /*eec0*/  WARPGROUP.DEPBAR.LE gsb0, 0x0 ;  /* 0x00008000000079c5 */ /* 0x000fe40000010000 */
[-C--:B------:R-:W-:Y:S01]  /*eed0*/  FMUL.FTZ R163, R83, R5.reuse ;  /* 0x0000000553a37220 */ /* 0x080fe20000410000 */
[-C--:B------:R-:W-:Y:S01]  /*eee0*/  FMUL.FTZ R83, R86, R5.reuse ;  /* 0x0000000556537220 */ /* 0x080fe20000410000 */
[-C--:B------:R-:W-:Y:S01]  /*eef0*/  FMUL.FTZ R86, R87, R5.reuse ;  /* 0x0000000557567220 */ /* 0x080fe20000410000 */
[-C--:B------:R-:W-:Y:S01]  /*ef00*/  FMUL.FTZ R87, R91, R5.reuse ;  /* 0x000000055b577220 */ /* 0x080fe20000410000 */
[-C--:B------:R-:W-:Y:S01]  /*ef10*/  FMUL.FTZ R91, R94, R5.reuse ;  /* 0x000000055e5b7220 */ /* 0x080fe20000410000 */
[----:B------:R-:W-:Y:S01]  /*ef20*/  FMUL.FTZ R94, R95, R5 ;  /* 0x000000055f5e7220 */ /* 0x000fe20000410000 */
[-C--:B---3--:R-:W-:Y:S01]  /*ef30*/  FMUL.FTZ R4, R24, R7.reuse ;  /* 0x0000000718047220 */ /* 0x088fe20000410000 */
        /* <DEDUP_REMOVED lines=122> */
.L_x_1955:
        /* <DEDUP_REMOVED lines=9> */
[----:B------:R-:W-:Y:S01]  /*f770*/  BAR.SYNC.DEFER_BLOCKING 0x1, 0x100 ;  /* 0x0044000000007b1d */ /* 0x000fe20000010000 */
[C---:B------:R-:W-:Y:S01]  /*f780*/  IADD3 R31, P3, R22.reuse, 0x4000, RZ ;  /* 0x00004000161f7810 */ /* 0x040fe20007f7e0ff */
[----:B------:R-:W-:Y:S01]  /*f790*/  USHF.R.S32.HI UR5, URZ, 0x1f, UR43 ;  /* 0x0000001f3f057899 */ /* 0x000fe2000801142b */
[----:B------:R-:W-:Y:S02]  /*f7a0*/  LOP3.LUT R26, R27, 0x380, RZ, 0xc0, !PT ;  /* 0x000003801b1a7812 */ /* 0x000fe400078ec0ff */
[C---:B------:R-:W-:Y:S01]  /*f7b0*/  IADD3 R19, P6, R22.reuse, 0x20, RZ ;  /* 0x0000002016137810 */ /* 0x040fe20007fde0ff */
[----:B------:R-:W-:Y:S01]  /*f7c0*/  ULDC UR10, c[0x0][0xa88] ;  /* 0x0002a200000a7ab9 */ /* 0x000fe20000000800 */
[----:B------:R-:W-:Y:S01]  /*f7d0*/  IADD3 R21, P5, R22, 0x40, RZ ;  /* 0x0000004016157810 */ /* 0x000fe20007fbe0ff */
[----:B------:R-:W-:Y:S01]  /*f7e0*/  ULDC.64 UR6, c[0x0][0xb70] ;  /* 0x0002dc0000067ab9 */ /* 0x000fe20000000a00 */
[----:B------:R-:W-:Y:S01]  /*f7f0*/  LOP3.LUT R30, R31, 0x380, RZ, 0xc0, !PT ;  /* 0x000003801f1e7812 */ /* 0x000fe200078ec0ff */
[----:B------:R-:W-:Y:S01]  /*f800*/  UIMAD UR5, UR5, UR6, URZ ;  /* 0x00000006050572a4 */ /* 0x000fe2000f8e023f */
[----:B------:R-:W-:Y:S01]  /*f810*/  SHF.R.U64 R26, R26, 0x3, RZ ;  /* 0x000000031a1a7819 */ /* 0x000fe200000012ff */
[----:B------:R-:W-:Y:S01]  /*f820*/  UIMAD.WIDE.U32 UR8, UR43, UR6, URZ ;  /* 0x000000062b0872a5 */ /* 0x000fe2000f8e003f */
[----:B------:R-:W-:Y:S01]  /*f830*/  LOP3.LUT R18, R19, 0x380, RZ, 0xc0, !PT ;  /* 0x0000038013127812 */ /* 0x000fe200078ec0ff */
[----:B------:R-:W-:Y:S01]  /*f840*/  UIMAD UR5, UR43, UR7, UR5 ;  /* 0x000000072b0572a4 */ /* 0x000fe2000f8e0205 */
[----:B------:R-:W-:Y:S01]  /*f850*/  IADD3 R35, P2, R22, 0x4020, RZ ;  /* 0x0000402016237810 */ /* 0x000fe20007f5e0ff */
[----:B------:R-:W-:Y:S01]  /*f860*/  ULDC.64 UR12, c[0x0][0x208] ;  /* 0x00008200000c7ab9 */ /* 0x000fe20000000a00 */
[----:B------:R-:W-:Y:S01]  /*f870*/  LOP3.LUT R20, R21, 0x380, RZ, 0xc0, !PT ;  /* 0x0000038015147812 */ /* 0x000fe200078ec0ff */
[----:B------:R-:W-:Y:S01]  /*f880*/  UIADD3 UR5, UR9, UR5, URZ ;  /* 0x0000000509057290 */ /* 0x000fe2000fffe03f */
[----:B------:R-:W-:Y:S01]  /*f890*/  SHF.R.U64 R30, R30, 0x3, RZ ;  /* 0x000000031e1e7819 */ /* 0x000fe200000012ff */
[----:B------:R-:W-:Y:S01]  /*f8a0*/  ULDC.64 UR6, c[0x0][0xb40] ;  /* 0x0002d00000067ab9 */ /* 0x000fe20000000a00 */
[----:B------:R-:W-:-:S02]  /*f8b0*/  LOP3.LUT R26, R26, R27, RZ, 0x3c, !PT ;  /* 0x0000001b1a1a7212 */ /* 0x000fc400078e3cff */
[----:B------:R-:W-:Y:S02]  /*f8c0*/  IADD3.X R27, RZ, R23, RZ, P4, !PT ;  /* 0x00000017ff1b7210 */ /* 0x000fe400027fe4ff */
[----:B------:R-:W-:Y:S02]  /*f8d0*/  SHF.R.U64 R18, R18, 0x3, RZ ;  /* 0x0000000312127819 */ /* 0x000fe400000012ff */
[----:B------:R-:W-:Y:S02]  /*f8e0*/  IADD3 R47, P4, R22, 0x8000, RZ ;  /* 0x00008000162f7810 */ /* 0x000fe40007f9e0ff */
[----:B------:R-:W-:Y:S02]  /*f8f0*/  LOP3.LUT R34, R35, 0x380, RZ, 0xc0, !PT ;  /* 0x0000038023227812 */ /* 0x000fe400078ec0ff */
[----:B------:R-:W-:Y:S02]  /*f900*/  SHF.R.U64 R20, R20, 0x3, RZ ;  /* 0x0000000314147819 */ /* 0x000fe400000012ff */
[----:B------:R-:W-:Y:S01]  /*f910*/  LOP3.LUT R30, R30, R31, RZ, 0x3c, !PT ;  /* 0x0000001f1e1e7212 */ /* 0x000fe200078e3cff */
[----:B------:R-:W-:Y:S01]  /*f920*/  IMAD.X R31, RZ, RZ, R23, P3 ;  /* 0x000000ffff1f7224 */ /* 0x000fe200018e0617 */
[----:B------:R-:W-:-:S02]  /*f930*/  IADD3 R103, R215, UR42, RZ ;  /* 0x0000002ad7677c10 */ /* 0x000fc4000fffe0ff */
[----:B------:R-:W-:Y:S02]  /*f940*/  LOP3.LUT R18, R18, R19, RZ, 0x3c, !PT ;  /* 0x0000001312127212 */ /* 0x000fe400078e3cff */
[----:B------:R-:W-:Y:S01]  /*f950*/  LOP3.LUT R46, R47, 0x380, RZ, 0xc0, !PT ;  /* 0x000003802f2e7812 */ /* 0x000fe200078ec0ff */
[----:B------:R-:W-:Y:S01]  /*f960*/  VIADD R5, R103, 0x8 ;  /* 0x0000000867057836 */ /* 0x000fe20000000000 */
[----:B------:R-:W-:Y:S02]  /*f970*/  SHF.R.U64 R34, R34, 0x3, RZ ;  /* 0x0000000322227819 */ /* 0x000fe400000012ff */
[----:B------:R-:W-:Y:S02]  /*f980*/  IADD3 R51, P3, R22, 0x8020, RZ ;  /* 0x0000802016337810 */ /* 0x000fe40007f7e0ff */
[----:B------:R-:W-:Y:S02]  /*f990*/  IADD3.X R19, RZ, R23, RZ, P6, !PT ;  /* 0x00000017ff137210 */ /* 0x000fe400037fe4ff */
[----:B------:R-:W-:Y:S01]  /*f9a0*/  LOP3.LUT R20, R20, R21, RZ, 0x3c, !PT ;  /* 0x0000001514147212 */ /* 0x000fe200078e3cff */
[----:B------:R-:W-:Y:S01]  /*f9b0*/  IMAD.X R21, RZ, RZ, R23, P5 ;  /* 0x000000ffff157224 */ /* 0x000fe200028e0617 */
[----:B------:R-:W-:-:S02]  /*f9c0*/  IADD3 R39, P6, R22, 0x4040, RZ ;  /* 0x0000404016277810 */ /* 0x000fc40007fde0ff */
[C---:B------:R-:W-:Y:S02]  /*f9d0*/  LOP3.LUT R67, R22.reuse, 0x380, RZ, 0xc0, !PT ;  /* 0x0000038016437812 */ /* 0x040fe400078ec0ff */
[----:B------:R-:W-:Y:S02]  /*f9e0*/  IADD3 R43, P5, R22, 0x4060, RZ ;  /* 0x00004060162b7810 */ /* 0x000fe40007fbe0ff */
[----:B------:R-:W-:Y:S02]  /*f9f0*/  SHF.R.U64 R46, R46, 0x3, RZ ;  /* 0x000000032e2e7819 */ /* 0x000fe400000012ff */
[----:B------:R-:W-:Y:S02]  /*fa00*/  LOP3.LUT R34, R34, R35, RZ, 0x3c, !PT ;  /* 0x0000002322227212 */ /* 0x000fe400078e3cff */
[----:B------:R-:W-:Y:S02]  /*fa10*/  LOP3.LUT R50, R51, 0x380, RZ, 0xc0, !PT ;  /* 0x0000038033327812 */ /* 0x000fe400078ec0ff */
[----:B------:R-:W-:-:S02]  /*fa20*/  LOP3.LUT P0, RZ, R220, 0x3, RZ, 0xc0, !PT ;  /* 0x00000003dcff7812 */ /* 0x000fc4000780c0ff */
[----:B------:R-:W-:Y:S02]  /*fa30*/  IADD3.X R35, RZ, R23, RZ, P2, !PT ;  /* 0x00000017ff237210 */ /* 0x000fe400017fe4ff */
[----:B------:R-:W-:Y:S02]  /*fa40*/  LOP3.LUT R38, R39, 0x380, RZ, 0xc0, !PT ;  /* 0x0000038027267812 */ /* 0x000fe400078ec0ff */
[----:B------:R-:W-:Y:S02]  /*fa50*/  IADD3 R55, P2, R22, 0x8040, RZ ;  /* 0x0000804016377810 */ /* 0x000fe40007f5e0ff */
[----:B------:R-:W-:Y:S02]  /*fa60*/  SHF.R.U64 R67, R67, 0x3, RZ ;  /* 0x0000000343437819 */ /* 0x000fe400000012ff */
[----:B------:R-:W-:Y:S02]  /*fa70*/  LOP3.LUT R42, R43, 0x380, RZ, 0xc0, !PT ;  /* 0x000003802b2a7812 */ /* 0x000fe400078ec0ff */
[----:B------:R-:W-:-:S02]  /*fa80*/  LOP3.LUT R46, R46, R47, RZ, 0x3c, !PT ;  /* 0x0000002f2e2e7212 */ /* 0x000fc400078e3cff */
[----:B------:R-:W-:Y:S02]  /*fa90*/  SHF.R.U64 R50, R50, 0x3, RZ ;  /* 0x0000000332327819 */ /* 0x000fe400000012ff */
[----:B------:R-:W-:Y:S02]  /*faa0*/  ISETP.GE.OR P1, PT, R5, UR10, P0 ;  /* 0x0000000a05007c0c */ /* 0x000fe40008726670 */
[----:B------:R-:W-:Y:S02]  /*fab0*/  IADD3.X R47, RZ, R23, RZ, P4, !PT ;  /* 0x00000017ff2f7210 */ /* 0x000fe400027fe4ff */
[----:B------:R-:W-:Y:S02]  /*fac0*/  SHF.R.U64 R38, R38, 0x3, RZ ;  /* 0x0000000326267819 */ /* 0x000fe400000012ff */
[----:B------:R-:W-:Y:S02]  /*fad0*/  LOP3.LUT R54, R55, 0x380, RZ, 0xc0, !PT ;  /* 0x0000038037367812 */ /* 0x000fe400078ec0ff */
[----:B------:R-:W-:-:S02]  /*fae0*/  IADD3 R75, P4, R22, 0xc020, RZ ;  /* 0x0000c020164b7810 */ /* 0x000fc40007f9e0ff */
[----:B------:R-:W-:Y:S02]  /*faf0*/  F2FP.BF16.F32.PACK_AB R5, R165, R162 ;  /* 0x000000a2a505723e */ /* 0x000fe400000010ff */
[----:B------:R-:W-:Y:S01]  /*fb00*/  LOP3.LUT R66, R67, R22, RZ, 0x3c, !PT ;  /* 0x0000001643427212 */ /* 0x000fe200078e3cff */
[--C-:B------:R-:W-:Y:S01]  /*fb10*/  IMAD.MOV.U32 R67, RZ, RZ, R23.reuse ;  /* 0x000000ffff437224 */ /* 0x100fe200078e0017 */
[----:B------:R-:W-:Y:S02]  /*fb20*/  MOV R165, R20 ;  /* 0x0000001400a57202 */ /* 0x000fe40000000f00 */
[----:B------:R-:W-:Y:S01]  /*fb30*/  SHF.R.U64 R42, R42, 0x3, RZ ;  /* 0x000000032a2a7819 */ /* 0x000fe200000012ff */
[----:B------:R-:W1:Y:S01]  /*fb40*/  LDC.64 R20, c[0x0][0xb78] ;  /* 0x0002de00ff147b82 */ /* 0x000e620000000a00 */
[----:B------:R-:W-:Y:S01]  /*fb50*/  LOP3.LUT R50, R50, R51, RZ, 0x3c, !PT ;  /* 0x0000003332327212 */ /* 0x000fe200078e3cff */
[----:B------:R-:W-:Y:S01]  /*fb60*/  IMAD.X R51, RZ, RZ, R23, P3 ;  /* 0x000000ffff337224 */ /* 0x000fe200018e0617 */
[----:B------:R-:W-:-:S02]  /*fb70*/  F2FP.BF16.F32.PACK_AB R4, R25, R4 ;  /* 0x000000041904723e */ /* 0x000fc400000010ff */
[----:B------:R-:W-:Y:S01]  /*fb80*/  LOP3.LUT R38, R38, R39, RZ, 0x3c, !PT ;  /* 0x0000002726267212 */ /* 0x000fe200078e3cff */
[----:B------:R-:W-:Y:S01]  /*fb90*/  IMAD.X R39, RZ, RZ, R23, P6 ;  /* 0x000000ffff277224 */ /* 0x000fe200030e0617 */
[----:B------:R-:W-:Y:S02]  /*fba0*/  SHF.R.U64 R54, R54, 0x3, RZ ;  /* 0x0000000336367819 */ /* 0x000fe400000012ff */
[----:B------:R-:W-:Y:S02]  /*fbb0*/  IADD3 R25, P3, R22, 0xc040, RZ ;  /* 0x0000c04016197810 */ /* 0x000fe40007f7e0ff */
[----:B------:R-:W-:Y:S02]  /*fbc0*/  LOP3.LUT R74, R75, 0x380, RZ, 0xc0, !PT ;  /* 0x000003804b4a7812 */ /* 0x000fe400078ec0ff */
[----:B------:R-:W-:Y:S02]  /*fbd0*/  LOP3.LUT R42, R42, R43, RZ, 0x3c, !PT ;  /* 0x0000002b2a2a7212 */ /* 0x000fe400078e3cff */
[----:B------:R-:W-:-:S02]  /*fbe0*/  IADD3 R59, P6, R22, 0x8060, RZ ;  /* 0x00008060163b7810 */ /* 0x000fc40007fde0ff */
[----:B------:R-:W-:Y:S02]  /*fbf0*/  IADD3.X R43, RZ, R23, RZ, P5, !PT ;  /* 0x00000017ff2b7210 */ /* 0x000fe40002ffe4ff */
[----:B------:R-:W-:Y:S02]  /*fc00*/  MOV R67, R66 ;  /* 0x0000004200437202 */ /* 0x000fe40000000f00 */
[----:B------:R-:W-:Y:S02]  /*fc10*/  IADD3 R63, P5, R22, 0xc000, RZ ;  /* 0x0000c000163f7810 */ /* 0x000fe40007fbe0ff */
[----:B------:R-:W-:Y:S02]  /*fc20*/  LOP3.LUT R54, R54, R55, RZ, 0x3c, !PT ;  /* 0x0000003736367212 */ /* 0x000fe400078e3cff */
[----:B------:R-:W-:Y:S02]  /*fc30*/  LOP3.LUT R66, R25, 0x380, RZ, 0xc0, !PT ;  /* 0x0000038019427812 */ /* 0x000fe400078ec0ff */
[----:B------:R-:W-:-:S02]  /*fc40*/  F2FP.BF16.F32.PACK_AB R6, R29, R6 ;  /* 0x000000061d06723e */ /* 0x000fc400000010ff */
[----:B------:R-:W-:Y:S02]  /*fc50*/  SHF.R.U64 R74, R74, 0x3, RZ ;  /* 0x000000034a4a7819 */ /* 0x000fe400000012ff */
[----:B------:R-:W-:Y:S02]  /*fc60*/  F2FP.BF16.F32.PACK_AB R7, R164, R7 ;  /* 0x00000007a407723e */ /* 0x000fe400000010ff */
[----:B------:R-:W-:Y:S02]  /*fc70*/  IADD3.X R55, RZ, R23, RZ, P2, !PT ;  /* 0x00000017ff377210 */ /* 0x000fe400017fe4ff */
[----:B------:R-:W-:Y:S01]  /*fc80*/  LOP3.LUT R58, R59, 0x380, RZ, 0xc0, !PT ;  /* 0x000003803b3a7812 */ /* 0x000fe200078ec0ff */
[----:B------:R2:W-:Y:S01]  /*fc90*/  STSM.16.M88.4 [R67], R4 ;  /* 0x0000000443007844 */ /* 0x0005e20000000200 */
[----:B------:R-:W-:Y:S02]  /*fca0*/  IADD3 R71, P2, R22, 0xc060, RZ ;  /* 0x0000c06016477810 */ /* 0x000fe40007f5e0ff */
[----:B------:R-:W-:-:S02]  /*fcb0*/  LOP3.LUT R62, R63, 0x380, RZ, 0xc0, !PT ;  /* 0x000003803f3e7812 */ /* 0x000fc400078ec0ff */
[----:B------:R-:W-:Y:S02]  /*fcc0*/  SHF.R.U64 R66, R66, 0x3, RZ ;  /* 0x0000000342427819 */ /* 0x000fe400000012ff */
[----:B------:R-:W-:Y:S01]  /*fcd0*/  LOP3.LUT R74, R74, R75, RZ, 0x3c, !PT ;  /* 0x0000004b4a4a7212 */ /* 0x000fe200078e3cff */
[----:B------:R-:W-:Y:S01]  /*fce0*/  IMAD.X R75, RZ, RZ, R23, P4 ;  /* 0x000000ffff4b7224 */ /* 0x000fe200020e0617 */
[----:B------:R-:W-:Y:S02]  /*fcf0*/  SHF.R.U64 R58, R58, 0x3, RZ ;  /* 0x000000033a3a7819 */ /* 0x000fe400000012ff */
[----:B------:R-:W-:Y:S02]  /*fd00*/  LOP3.LUT R70, R71, 0x380, RZ, 0xc0, !PT ;  /* 0x0000038047467812 */ /* 0x000fe400078ec0ff */
[----:B------:R-:W-:Y:S01]  /*fd10*/  MOV R166, R18 ;  /* 0x0000001200a67202 */ /* 0x000fe20000000f00 */
[----:B------:R-:W-:Y:S01]  /*fd20*/  IMAD.U32 R19, RZ, RZ, UR9 ;  /* 0x00000009ff137e24 */ /* 0x000fe2000f8e00ff */
[----:B------:R-:W-:-:S02]  /*fd30*/  F2FP.BF16.F32.PACK_AB R8, R41, R8 ;  /* 0x000000082908723e */ /* 0x000fc400000010ff */
[----:B--2---:R-:W-:Y:S02]  /*fd40*/  F2FP.BF16.F32.PACK_AB R4, R33, R32 ;  /* 0x000000202104723e */ /* 0x004fe400000010ff */
[----:B------:R-:W-:Y:S02]  /*fd50*/  F2FP.BF16.F32.PACK_AB R5, R153, R56 ;  /* 0x000000389905723e */ /* 0x000fe400000010ff */
[----:B------:R-:W-:Y:S02]  /*fd60*/  F2FP.BF16.F32.PACK_AB R6, R37, R36 ;  /* 0x000000242506723e */ /* 0x000fe400000010ff */
[----:B------:R-:W-:Y:S02]  /*fd70*/  F2FP.BF16.F32.PACK_AB R7, R155, R52 ;  /* 0x000000349b07723e */ /* 0x000fe400000010ff */
[----:B------:R-:W-:Y:S02]  /*fd80*/  F2FP.BF16.F32.PACK_AB R9, R64, R9 ;  /* 0x000000094009723e */ /* 0x000fe400000010ff */
[----:B------:R-:W-:Y:S01]  /*fd90*/  F2FP.BF16.F32.PACK_AB R10, R45, R10 ;  /* 0x0000000a2d0a723e */ /* 0x000fe200000010ff */
[----:B------:R1:W-:Y:S01]  /*fda0*/  STSM.16.M88.4 [R166], R4 ;  /* 0x00000004a6007844 */ /* 0x0003e20000000200 */
[----:B------:R-:W-:-:S02]  /*fdb0*/  F2FP.BF16.F32.PACK_AB R11, R152, R11 ;  /* 0x0000000b980b723e */ /* 0x000fc400000010ff */
[----:B------:R-:W-:Y:S02]  /*fdc0*/  SHF.R.U64 R62, R62, 0x3, RZ ;  /* 0x000000033e3e7819 */ /* 0x000fe400000012ff */
[----:B------:R-:W-:Y:S01]  /*fdd0*/  LOP3.LUT R66, R66, R25, RZ, 0x3c, !PT ;  /* 0x0000001942427212 */ /* 0x000fe200078e3cff */
[----:B------:R-:W-:Y:S01]  /*fde0*/  STSM.16.M88.4 [R165], R8 ;  /* 0x00000008a5007844 */ /* 0x000fe20000000200 */
[----:B------:R-:W-:Y:S02]  /*fdf0*/  MOV R164, R26 ;  /* 0x0000001a00a47202 */ /* 0x000fe40000000f00 */
[----:B------:R-:W-:Y:S02]  /*fe00*/  F2FP.BF16.F32.PACK_AB R12, R49, R12 ;  /* 0x0000000c310c723e */ /* 0x000fe400000010ff */
[----:B------:R-:W-:Y:S02]  /*fe10*/  F2FP.BF16.F32.PACK_AB R13, R154, R13 ;  /* 0x0000000d9a0d723e */ /* 0x000fe400000010ff */
[----:B------:R-:W-:-:S02]  /*fe20*/  F2FP.BF16.F32.PACK_AB R14, R53, R14 ;  /* 0x0000000e350e723e */ /* 0x000fc400000010ff */
[----:B------:R-:W-:Y:S02]  /*fe30*/  F2FP.BF16.F32.PACK_AB R15, R156, R15 ;  /* 0x0000000f9c0f723e */ /* 0x000fe400000010ff */
[----:B------:R-:W-:Y:S02]  /*fe40*/  MOV R162, R30 ;  /* 0x0000001e00a27202 */ /* 0x000fe40000000f00 */
[----:B------:R-:W-:Y:S01]  /*fe50*/  MOV R35, R34 ;  /* 0x0000002200237202 */ /* 0x000fe20000000f00 */
[----:B------:R-:W-:Y:S01]  /*fe60*/  STSM.16.M88.4 [R164], R12 ;  /* 0x0000000ca4007844 */ /* 0x000fe20000000200 */
[----:B------:R-:W-:Y:S02]  /*fe70*/  F2FP.BF16.F32.PACK_AB R24, R57, R24 ;  /* 0x000000183918723e */ /* 0x000fe400000010ff */
[----:B------:R-:W-:Y:S02]  /*fe80*/  F2FP.BF16.F32.PACK_AB R25, R157, R48 ;  /* 0x000000309d19723e */ /* 0x000fe400000010ff */
[----:B------:R-:W-:-:S02]  /*fe90*/  F2FP.BF16.F32.PACK_AB R26, R61, R60 ;  /* 0x0000003c3d1a723e */ /* 0x000fc400000010ff */
[----:B------:R-:W-:Y:S02]  /*fea0*/  F2FP.BF16.F32.PACK_AB R27, R159, R44 ;  /* 0x0000002c9f1b723e */ /* 0x000fe400000010ff */
[----:B------:R-:W-:Y:S01]  /*feb0*/  LOP3.LUT R58, R58, R59, RZ, 0x3c, !PT ;  /* 0x0000003b3a3a7212 */ /* 0x000fe200078e3cff */
[----:B------:R-:W-:Y:S01]  /*fec0*/  IMAD.X R59, RZ, RZ, R23, P6 ;  /* 0x000000ffff3b7224 */ /* 0x000fe200030e0617 */
[----:B------:R-:W-:Y:S01]  /*fed0*/  SHF.R.U64 R70, R70, 0x3, RZ ;  /* 0x0000000346467819 */ /* 0x000fe200000012ff */
[----:B------:R-:W-:Y:S01]  /*fee0*/  STSM.16.M88.4 [R162], R24 ;  /* 0x00000018a2007844 */ /* 0x000fe20000000200 */
[----:B------:R-:W-:Y:S02]  /*fef0*/  MOV R34, R74 ;  /* 0x0000004a00227202 */ /* 0x000fe40000000f00 */
[----:B------:R-:W-:Y:S02]  /*ff00*/  F2FP.BF16.F32.PACK_AB R28, R65, R28 ;  /* 0x0000001c411c723e */ /* 0x000fe400000010ff */
[----:B------:R-:W-:-:S02]  /*ff10*/  F2FP.BF16.F32.PACK_AB R29, R161, R40 ;  /* 0x00000028a11d723e */ /* 0x000fc400000010ff */
[----:B------:R-:W-:Y:S02]  /*ff20*/  F2FP.BF16.F32.PACK_AB R30, R69, R68 ;  /* 0x00000044451e723e */ /* 0x000fe400000010ff */
[----:B------:R-:W-:Y:S02]  /*ff30*/  F2FP.BF16.F32.PACK_AB R31, R158, R17 ;  /* 0x000000119e1f723e */ /* 0x000fe400000010ff */
[----:B------:R-:W-:Y:S02]  /*ff40*/  F2FP.BF16.F32.PACK_AB R72, R73, R72 ;  /* 0x000000484948723e */ /* 0x000fe400000010ff */
[----:B------:R-:W-:Y:S01]  /*ff50*/  F2FP.BF16.F32.PACK_AB R80, R81, R80 ;  /* 0x000000505150723e */ /* 0x000fe200000010ff */
[----:B------:R-:W-:Y:S01]  /*ff60*/  STSM.16.M88.4 [R35], R28 ;  /* 0x0000001c23007844 */ /* 0x000fe20000000200 */
[----:B------:R-:W-:Y:S02]  /*ff70*/  MOV R38, R38 ;  /* 0x0000002600267202 */ /* 0x000fe40000000f00 */
[----:B------:R-:W-:Y:S01]  /*ff80*/  MOV R19, UR5 ;  /* 0x0000000500137c02 */ /* 0x000fe20008000f00 */
[----:B------:R-:W-:Y:S01]  /*ff90*/  USHF.R.S32.HI UR5, URZ, 0x1f, UR44 ;  /* 0x0000001f3f057899 */ /* 0x000fe2000801142c */
[----:B------:R-:W-:-:S02]  /*ffa0*/  F2FP.BF16.F32.PACK_AB R73, R160, R3 ;  /* 0x00000003a049723e */ /* 0x000fc400000010ff */
[----:B------:R-:W-:Y:S02]  /*ffb0*/  F2FP.BF16.F32.PACK_AB R74, R77, R76 ;  /* 0x0000004c4d4a723e */ /* 0x000fe400000010ff */
[----:B------:R-:W-:Y:S01]  /*ffc0*/  F2FP.BF16.F32.PACK_AB R75, R79, R78 ;  /* 0x0000004e4f4b723e */ /* 0x000fe200000010ff */
[----:B-1----:R-:W-:Y:S01]  /*ffd0*/  IMAD R4, R20, UR5, RZ ;  /* 0x0000000514047c24 */ /* 0x002fe2000f8e02ff */
[----:B------:R-:W-:Y:S02]  /*ffe0*/  F2FP.BF16.F32.PACK_AB R81, R163, R82 ;  /* 0x00000052a351723e */ /* 0x000fe400000010ff */
[----:B------:R-:W-:Y:S01]  /*fff0*/  F2FP.BF16.F32.PACK_AB R88, R89, R88 ;  /* 0x000000585958723e */ /* 0x000fe200000010ff */
[----:B------:R-:W-:Y:S01]  /*10000*/  STSM.16.M88.4 [R38], R72 ;  /* 0x0000004826007844 */ /* 0x000fe20000000200 */
[----:B------:R-:W-:Y:S01]  /*10010*/  LOP3.LUT R62, R62, R63, RZ, 0x3c, !PT ;  /* 0x0000003f3e3e7212 */ /* 0x000fe200078e3cff */
[----:B------:R-:W-:Y:S01]  /*10020*/  IMAD R4, R21, UR44, R4 ;  /* 0x0000002c15047c24 */ /* 0x000fe2000f8e0204 */
[----:B------:R-:W-:-:S02]  /*10030*/  MOV R42, R42 ;  /* 0x0000002a002a7202 */ /* 0x000fc40000000f00 */
[----:B------:R-:W-:Y:S02]  /*10040*/  F2FP.BF16.F32.PACK_AB R82, R85, R84 ;  /* 0x000000545552723e */ /* 0x000fe400000010ff */
[----:B------:R-:W-:Y:S02]  /*10050*/  F2FP.BF16.F32.PACK_AB R83, R86, R83 ;  /* 0x000000535653723e */ /* 0x000fe400000010ff */
[----:B------:R-:W-:Y:S02]  /*10060*/  F2FP.BF16.F32.PACK_AB R89, R87, R90 ;  /* 0x0000005a5759723e */ /* 0x000fe400000010ff */
[----:B------:R-:W-:Y:S01]  /*10070*/  F2FP.BF16.F32.PACK_AB R96, R97, R96 ;  /* 0x000000606160723e */ /* 0x000fe200000010ff */
[----:B------:R-:W-:Y:S01]  /*10080*/  STSM.16.M88.4 [R42], R80 ;  /* 0x000000502a007844 */ /* 0x000fe20000000200 */
[----:B------:R-:W-:Y:S02]  /*10090*/  MOV R46, R46 ;  /* 0x0000002e002e7202 */ /* 0x000fe40000000f00 */
[----:B------:R-:W-:-:S02]  /*100a0*/  IADD3.X R63, RZ, R23, RZ, P5, !PT ;  /* 0x00000017ff3f7210 */ /* 0x000fc40002ffe4ff */
[----:B------:R-:W-:Y:S02]  /*100b0*/  MOV R18, UR8 ;  /* 0x0000000800127c02 */ /* 0x000fe40008000f00 */
[----:B------:R-:W-:Y:S02]  /*100c0*/  F2FP.BF16.F32.PACK_AB R90, R93, R92 ;  /* 0x0000005c5d5a723e */ /* 0x000fe400000010ff */
[----:B------:R-:W-:Y:S01]  /*100d0*/  F2FP.BF16.F32.PACK_AB R91, R94, R91 ;  /* 0x0000005b5e5b723e */ /* 0x000fe200000010ff */
[----:B------:R-:W-:Y:S01]  /*100e0*/  IMAD.WIDE.U32 R18, R20, UR44, R18 ;  /* 0x0000002c14127c25 */ /* 0x000fe2000f8e0012 */
[----:B------:R-:W-:Y:S02]  /*100f0*/  F2FP.BF16.F32.PACK_AB R97, R95, R98 ;  /* 0x000000625f61723e */ /* 0x000fe400000010ff */
[----:B------:R-:W-:Y:S01]  /*10100*/  F2FP.BF16.F32.PACK_AB R104, R105, R104 ;  /* 0x000000686968723e */ /* 0x000fe200000010ff */
[----:B------:R-:W-:Y:S01]  /*10110*/  STSM.16.M88.4 [R46], R88 ;  /* 0x000000582e007844 */ /* 0x000fe20000000200 */
[----:B------:R-:W-:Y:S01]  /*10120*/  LOP3.LUT R70, R70, R71, RZ, 0x3c, !PT ;  /* 0x0000004746467212 */ /* 0x000fe200078e3cff */
[----:B------:R-:W-:Y:S01]  /*10130*/  IMAD.X R71, RZ, RZ, R23, P2 ;  /* 0x000000ffff477224 */ /* 0x000fe200010e0617 */
        /* <DEDUP_REMOVED lines=34> */
[----:B------:R-:W-:Y:S01]  /*10360*/  MOV R70, R70 ;  /* 0x0000004600467202 */ /* 0x000fe20000000f00 */
[----:B------:R-:W-:Y:S01]  /*10370*/  STSM.16.M88.4 [R66], R136 ;  /* 0x0000008842007844 */ /* 0x000fe20000000200 */
[----:B------:R-:W-:Y:S02]  /*10380*/  F2FP.BF16.F32.PACK_AB R146, R149, R148 ;  /* 0x000000949592723e */ /* 0x000fe400000010ff */
[----:B------:R-:W-:-:S02]  /*10390*/  F2FP.BF16.F32.PACK_AB R147, R151, R150 ;  /* 0x000000969793723e */ /* 0x000fc400000010ff */
        /* <DEDUP_REMOVED lines=50> */
.L_x_1989:
[----:B------:R-:W-:Y:S05]  /*106c0*/  BSYNC B0 ;  /* 0x0000000000007941 */ /* 0x000fea0003800000 */
.L_x_1988:
[----:B------:R-:W-:Y:S05]  /*106d0*/  BRA `(.L_x_1987) ;  /* 0x0000000800947947 */ /* 0x000fea0003800000 */
.L_x_1986:
        /* <DEDUP_REMOVED lines=31> */
[----:B------:R-:W-:Y:S02]  /*108d0*/  LEA.HI.X R5, R2, UR9, R3, 0x2, P0 ;  /* 0x0000000902057c11 */ /* 0x000fe400080f1403 */
[----:B------:R-:W-:-:S05]  /*108e0*/  MOV R3, 0xff800000 ;  /* 0xff80000000037802 */ /* 0x000fca0000000f00 */
[----:B------:R1:W-:Y:S02]  /*108f0*/  STG.E desc[UR10][R4.64], R3 ;  /* 0x0000000304007986 */ /* 0x0003e4000c10190a */
.L_x_1991:
[----:B------:R-:W-:Y:S05]  /*10900*/  BSYNC B0 ;  /* 0x0000000000007941 */ /* 0x000fea0003800000 */
.L_x_1990:
[----:B------:R-:W-:Y:S01]  /*10910*/  R2UR UR7, R218 ;  /* 0x00000000da0772ca */ /* 0x000fe200000e0000 */
[----:B------:R-:W-:Y:S01]  /*10920*/  ULDC UR5, c[0x0][0xa88] ;  /* 0x0002a20000057ab9 */ /* 0x000fe20000000800 */
[C---:B------:R-:W-:Y:S01]  /*10930*/  VIADD R0, R216.reuse, 0x20 ;  /* 0x00000020d8007836 */ /* 0x040fe20000000000 */
[----:B------:R-:W-:Y:S01]  /*10940*/  UIADD3 UR42, -UR42, UR5, URZ ;  /* 0x000000052a2a7290 */ /* 0x000fe2000fffe13f */
[----:B-1----:R-:W-:Y:S01]  /*10950*/  IMAD R3, R9, UR43, R8 ;  /* 0x0000002b09037c24 */ /* 0x002fe2000f8e0208 */
[----:B------:R-:W-:Y:S01]  /*10960*/  SHF.R.S32.HI R217, RZ, 0x1f, R216 ;  /* 0x0000001fffd97819 */ /* 0x000fe200000114d8 */
[----:B------:R-:W-:Y:S01]  /*10970*/  BSSY B0, `(.L_x_1992) ;  /* 0x0000026000007945 */ /* 0x000fe20003800000 */
[C---:B------:R-:W-:Y:S01]  /*10980*/  IADD3 R2, R216.reuse, 0x40, RZ ;  /* 0x00000040d8027810 */ /* 0x040fe20007ffe0ff */
        /* <DEDUP_REMOVED lines=9> */
[----:B--2---:R-:W-:-:S04]  /*10a20*/  IADD3 R5, R14, UR5, RZ ;  /* 0x000000050e057c10 */ /* 0x004fc8000fffe0ff */
[----:B------:R-:W-:Y:S01]  /*10a30*/  IADD3 R11, R7, R3, RZ ;  /* 0x00000003070b7210 */ /* 0x000fe20007ffe0ff */
        /* <DEDUP_REMOVED lines=17> */
[----:B------:R-:W-:-:S02]  /*10b50*/  ULDC.64 UR6, c[0x0][0xa80] ;  /* 0x0002a00000067ab9 */ /* 0x000fc40000000a00 */
[----:B------:R-:W-:Y:S02]  /*10b60*/  LEA R12, P6, R2, UR6, 0x1 ;  /* 0x00000006020c7c11 */ /* 0x000fe4000f8c08ff */
[----:B------:R-:W-:-:S04]  /*10b70*/  IADD3 R3, R3, R9, RZ ;  /* 0x0000000903037210 */ /* 0x000fc80007ffe0ff */
[----:B------:R-:W-:-:S05]  /*10b80*/  LEA.HI.X R13, R2, UR7, R3, 0x1, P6 ;  /* 0x00000007020d7c11 */ /* 0x000fca000b0f0c03 */
[----:B------:R1:W-:Y:S04]  /*10b90*/  @!P2 STG.E.128 desc[UR8][R12.64], RZ ;  /* 0x000000ff0c00a986 */ /* 0x0003e8000c101d08 */
[----:B------:R1:W-:Y:S04]  /*10ba0*/  @!P3 STG.E.128 desc[UR8][R12.64+0x80], RZ ;  /* 0x000080ff0c00b986 */ /* 0x0003e8000c101d08 */
[----:B------:R1:W-:Y:S04]  /*10bb0*/  @!P4 STG.E.128 desc[UR8][R12.64+0x100], RZ ;  /* 0x000100ff0c00c986 */ /* 0x0003e8000c101d08 */
[----:B------:R1:W-:Y:S02]  /*10bc0*/  @!P5 STG.E.128 desc[UR8][R12.64+0x180], RZ ;  /* 0x000180ff0c00d986 */ /* 0x0003e4000c101d08 */
.L_x_1993:
[----:B------:R-:W-:Y:S05]  /*10bd0*/  BSYNC B0 ;  /* 0x0000000000007941 */ /* 0x000fea0003800000 */
.L_x_1992:
        /* <DEDUP_REMOVED lines=10> */
[----:B------:R-:W-:Y:S01]  /*10c80*/  ULDC.64 UR8, c[0x0][0x208] ;  /* 0x0000820000087ab9 */ /* 0x000fe20000000a00 */
[----:B------:R-:W-:Y:S01]  /*10c90*/  ISETP.GE.AND P4, PT, R2, UR5, PT ;  /* 0x0000000502007c0c */ /* 0x000fe2000bf86270 */
[----:B------:R-:W-:Y:S01]  /*10ca0*/  IMAD.MOV.U32 R2, RZ, RZ, R6 ;  /* 0x000000ffff027224 */ /* 0x000fe200078e0006 */
[----:B------:R-:W-:Y:S01]  /*10cb0*/  MOV R3, R11 ;  /* 0x0000000b00037202 */ /* 0x000fe20000000f00 */
[----:B------:R-:W-:Y:S01]  /*10cc0*/  IMAD R0, R0, UR6, RZ ;  /* 0x0000000600007c24 */ /* 0x000fe2000f8e02ff */
[----:B------:R-:W-:-:S02]  /*10cd0*/  IADD3 R8, R212, 0xc0, RZ ;  /* 0x000000c0d4087810 */ /* 0x000fc40007ffe0ff */
[----:B------:R-:W-:Y:S01]  /*10ce0*/  ISETP.GE.AND P3, PT, R212, UR5, PT ;  /* 0x00000005d4007c0c */ /* 0x000fe2000bf66270 */
[----:B------:R-:W-:Y:S01]  /*10cf0*/  IMAD.WIDE.U32 R2, R9, UR6, R2 ;  /* 0x0000000609027c25 */ /* 0x000fe2000f8e0002 */
        /* <DEDUP_REMOVED lines=10> */
.L_x_1995:
[----:B------:R-:W-:Y:S05]  /*10da0*/  BSYNC B0 ;  /* 0x0000000000007941 */ /* 0x000fea0003800000 */
.L_x_1994:
[----:B------:R-:W-:Y:S04]  /*10db0*/  BSSY B0, `(.L_x_1996) ;  /* 0x000001b000007945 */ /* 0x000fe80003800000 */
[----:B------:R-:W-:Y:S05]  /*10dc0*/  @P1 BRA `(.L_x_1997) ;  /* 0x0000000000641947 */ /* 0x000fea0003800000 */
[----:B--2---:R-:W-:Y:S01]  /*10dd0*/  IADD3 R9, P0, R4, 0x40, RZ ;  /* 0x0000004004097810 */ /* 0x004fe20007f1e0ff */
[C---:B------:R-:W-:Y:S01]  /*10de0*/  VIADD R3, R212.reuse, 0x80 ;  /* 0x00000080d4037836 */ /* 0x040fe20000000000 */
[----:B------:R-:W-:Y:S01]  /*10df0*/  IADD3 R2, R212, 0x40, RZ ;  /* 0x00000040d4027810 */ /* 0x000fe20007ffe0ff */
[----:B------:R-:W-:Y:S01]  /*10e00*/  ULDC UR5, c[0x0][0xa8c] ;  /* 0x0002a30000057ab9 */ /* 0x000fe20000000800 */
        /* <DEDUP_REMOVED lines=21> */
.L_x_1997:
[----:B------:R-:W-:Y:S05]  /*10f60*/  BSYNC B0 ;  /* 0x0000000000007941 */ /* 0x000fea0003800000 */
.L_x_1996:
[----:B------:R-:W-:Y:S04]  /*10f70*/  BSSY B0, `(.L_x_1987) ;  /* 0x000001b000007945 */ /* 0x000fe80003800000 */
[----:B------:R-:W-:Y:S05]  /*10f80*/  @P2 BRA `(.L_x_1998) ;  /* 0x0000000000642947 */ /* 0x000fea0003800000 */
[----:B------:R-:W-:Y:S01]  /*10f90*/  IADD3 R7, P0, R4, 0x60, RZ ;  /* 0x0000006004077810 */ /* 0x000fe20007f1e0ff */
[----:B------:R-:W-:Y:S01]  /*10fa0*/  VIADD R0, R212, 0x40 ;  /* 0x00000040d4007836 */ /* 0x000fe20000000000 */
[----:B------:R-:W-:Y:S01]  /*10fb0*/  MOV R3, R11 ;  /* 0x0000000b00037202 */ /* 0x000fe20000000f00 */
[----:B------:R-:W-:Y:S01]  /*10fc0*/  ULDC UR5, c[0x0][0xa8c] ;  /* 0x0002a30000057ab9 */ /* 0x000fe20000000800 */
[----:B------:R-:W-:Y:S01]  /*10fd0*/  IADD3.X R4, RZ, R5, RZ, P0, !PT ;  /* 0x00000005ff047210 */ /* 0x000fe200007fe4ff */
[----:B------:R-:W-:Y:S01]  /*10fe0*/  ULDC.64 UR6, c[0x0][0xad8] ;  /* 0x0002b60000067ab9 */ /* 0x000fe20000000a00 */
[----:B------:R-:W-:Y:S01]  /*10ff0*/  IMAD.MOV.U32 R2, RZ, RZ, R6 ;  /* 0x000000ffff027224 */ /* 0x000fe200078e0006 */
[----:B------:R-:W-:Y:S01]  /*11000*/  ISETP.GE.AND P2, PT, R0, UR5, PT ;  /* 0x0000000500007c0c */ /* 0x000fe2000bf46270 */
[C---:B------:R-:W-:Y:S01]  /*11010*/  VIADD R5, R212.reuse, 0x80 ;  /* 0x00000080d4057836 */ /* 0x040fe20000000000 */
[----:B------:R-:W-:Y:S01]  /*11020*/  IADD3 R0, R212, 0xc0, RZ ;  /* 0x000000c0d4007810 */ /* 0x000fe20007ffe0ff */
[----:B------:R-:W-:Y:S01]  /*11030*/  IMAD R4, R4, UR6, RZ ;  /* 0x0000000604047c24 */ /* 0x000fe2000f8e02ff */
[----:B------:R-:W-:Y:S01]  /*11040*/  ISETP.GE.AND P1, PT, R212, UR5, PT ;  /* 0x00000005d4007c0c */ /* 0x000fe2000bf26270 */
[----:B------:R-:W-:Y:S01]  /*11050*/  IMAD.WIDE.U32 R2, R7, UR6, R2 ;  /* 0x0000000607027c25 */ /* 0x000fe2000f8e0002 */
[----:B------:R-:W-:Y:S01]  /*11060*/  ISETP.GE.AND P3, PT, R5, UR5, PT ;  /* 0x0000000505007c0c */ /* 0x000fe2000bf66270 */
[----:B------:R-:W-:Y:S01]  /*11070*/  ULDC.64 UR8, c[0x0][0x208] ;  /* 0x0000820000087ab9 */ /* 0x000fe20000000a00 */
[----:B------:R-:W-:Y:S01]  /*11080*/  ISETP.GE.AND P4, PT, R0, UR5, PT ;  /* 0x0000000500007c0c */ /* 0x000fe2000bf86270 */
[----:B------:R-:W-:Y:S01]  /*11090*/  IMAD R7, R7, UR7, R4 ;  /* 0x0000000707077c24 */ /* 0x000fe2000f8e0204 */
[----:B------:R-:W-:-:S02]  /*110a0*/  ULDC.64 UR6, c[0x0][0xa80] ;  /* 0x0002a00000067ab9 */ /* 0x000fc40000000a00 */
[----:B------:R-:W-:Y:S01]  /*110b0*/  LEA R4, P0, R2, UR6, 0x1 ;  /* 0x0000000602047c11 */ /* 0x000fe2000f8008ff */
[----:B------:R-:W-:-:S05]  /*110c0*/  IMAD.IADD R3, R3, 0x1, R7 ;  /* 0x0000000103037824 */ /* 0x000fca00078e0207 */
[----:B------:R-:W-:-:S05]  /*110d0*/  LEA.HI.X R5, R2, UR7, R3, 0x1, P0 ;  /* 0x0000000702057c11 */ /* 0x000fca00080f0c03 */
[----:B------:R4:W-:Y:S04]  /*110e0*/  @!P1 STG.E.128 desc[UR8][R4.64], RZ ;  /* 0x000000ff04009986 */ /* 0x0009e8000c101d08 */
[----:B------:R4:W-:Y:S04]  /*110f0*/  @!P2 STG.E.128 desc[UR8][R4.64+0x80], RZ ;  /* 0x000080ff0400a986 */ /* 0x0009e8000c101d08 */
[----:B------:R4:W-:Y:S04]  /*11100*/  @!P3 STG.E.128 desc[UR8][R4.64+0x100], RZ ;  /* 0x000100ff0400b986 */ /* 0x0009e8000c101d08 */
[----:B------:R4:W-:Y:S02]  /*11110*/  @!P4 STG.E.128 desc[UR8][R4.64+0x180], RZ ;  /* 0x000180ff0400c986 */ /* 0x0009e4000c101d08 */
.L_x_1998:
[----:B------:R-:W-:Y:S05]  /*11120*/  BSYNC B0 ;  /* 0x0000000000007941 */ /* 0x000fea0003800000 */
.L_x_1987:
[----:B------:R-:W5:Y:S02]  /*11130*/  LDC R0, c[0x0][0xda8] ;  /* 0x00036a00ff007b82 */ /* 0x000f640000000800 */
[----:B-----5:R-:W-:-:S13]  /*11140*/  ISETP.LE.AND P0, PT, R0, UR4, PT ;  /* 0x0000000400007c0c */ /* 0x020fda000bf03270 */
[----:B------:R-:W-:Y:S05]  /*11150*/  @!P0 BRA `(.L_x_1999) ;  /* 0xfffffefc00208947 */ /* 0x000fea000383ffff */
[----:B------:R-:W-:Y:S05]  /*11160*/  EXIT ;  /* 0x000000000000794d */ /* 0x000fea0003800000 */
.L_x_1951:
        /* <DEDUP_REMOVED lines=8> */
[----:B------:R-:W-:Y:S01]  /*111f0*/  MOV R17, 0x1 ;  /* 0x0000000100117802 */ /* 0x000fe20000000f00 */
[----:B------:R-:W-:-:S05]  /*11200*/  IMAD.MOV.U32 R16, RZ, RZ, RZ ;  /* 0x000000ffff107224 */ /* 0x000fca00078e00ff */
[----:B------:R-:W1:Y:S02]  /*11210*/  LDC R0, c[0x0][0xda8] ;  /* 0x00036a00ff007b82 */ /* 0x000e640000000800 */
[----:B-1----:R-:W-:-:S13]  /*11220*/  ISETP.LE.AND P0, PT, R0, UR4, PT ;  /* 0x0000000400007c0c */ /* 0x002fda000bf03270 */
[----:B------:R-:W-:Y:S05]  /*11230*/  @P0 BRA `(.L_x_2000) ;  /* 0x0000003000000947 */ /* 0x000fea0003800000 */
[----:B------:R-:W1:Y:S01]  /*11240*/  S2R R2, SR_TID.X ;  /* 0x0000000000027919 */ /* 0x000e620000002100 */
[----:B------:R-:W-:Y:S01]  /*11250*/  MOV R18, UR4 ;  /* 0x0000000400127c02 */ /* 0x000fe20008000f00 */
[----:B------:R-:W-:Y:S01]  /*11260*/  IMAD.MOV.U32 R16, RZ, RZ, RZ ;  /* 0x000000ffff107224 */ /* 0x000fe200078e00ff */
[----:B------:R-:W-:Y:S01]  /*11270*/  MOV R17, 0x1 ;  /* 0x0000000100117802 */ /* 0x000fe20000000f00 */
[----:B------:R-:W-:Y:S01]  /*11280*/  ULDC UR50, c[0x0][0xc] ;  /* 0x0000030000327ab9 */ /* 0x000fe20000000800 */
[----:B------:R-:W-:Y:S01]  /*11290*/  ULDC.64 UR42, c[0x0][0x198] ;  /* 0x00006600002a7ab9 */ /* 0x000fe20000000a00 */
[----:B------:R-:W-:Y:S01]  /*112a0*/  UMOV UR49, URZ ;  /* 0x0000003f00317c82 */ /* 0x000fe20008000000 */
[----:B-1----:R-:W-:-:S07]  /*112b0*/  LOP3.LUT R19, R2, 0x1f, RZ, 0xc0, !PT ;  /* 0x0000001f02137812 */ /* 0x002fce00078ec0ff */
.L_x_2048:
        /* <DEDUP_REMOVED lines=21> */
.L_x_2001:
[----:B------:R-:W-:Y:S01]  /*11410*/  ULDC UR9, c[0x0][0xdc4] ;  /* 0x0003710000097ab9 */ /* 0x000fe20000000800 */
[----:B------:R-:W-:Y:S01]  /*11420*/  UMOV UR6, UR7 ;  /* 0x0000000700067c82 */ /* 0x000fe20008000000 */
[----:B------:R-:W-:-:S11]  /*11430*/  UISETP.NE.AND UP0, UPT, UR9, 0x1, UPT ;  /* 0x000000010900788c */ /* 0x000fd6000bf05270 */
[----:B------:R-:W-:Y:S02]  /*11440*/  @UP0 ULDC.64 UR10, c[0x0][0xdc8] ;  /* 0x00037200000a0ab9 */ /* 0x000fe40000000a00 */
[----:B------:R-:W-:-:S04]  /*11450*/  UIMAD.WIDE.U32 UR4, UR7, UR10, URZ ;  /* 0x0000000a070472a5 */ /* 0x000fc8000f8e003f */
[----:B------:R-:W-:-:S04]  /*11460*/  @UP0 USHF.R.U32.HI UR6, URZ, UR11, UR5 ;  /* 0x0000000b3f060299 */ /* 0x000fc80008011605 */
[----:B------:R-:W-:-:S12]  /*11470*/  UIMAD UR4, UR6, UR9, URZ ;  /* 0x00000009060472a4 */ /* 0x000fd8000f8e023f */
.L_x_2002:
[----:B------:R-:W-:Y:S01]  /*11480*/  ULDC.64 UR10, c[0x0][0x3f8] ;  /* 0x0000fe00000a7ab9 */ /* 0x000fe20000000a00 */
[----:B------:R-:W-:Y:S01]  /*11490*/  ULOP3.LUT UR6, URZ, UR6, URZ, 0x33, !UPT ;  /* 0x000000063f067292 */ /* 0x000fe2000f8e333f */
[----:B------:R-:W-:Y:S01]  /*114a0*/  BSSY B6, `(.L_x_2003) ;  /* 0x00002ca000067945 */ /* 0x000fe20003800000 */
[----:B------:R-:W-:Y:S02]  /*114b0*/  UISETP.NE.U32.AND UP0, UPT, UR10, URZ, UPT ;  /* 0x0000003f0a00728c */ /* 0x000fe4000bf05070 */
[----:B------:R-:W-:Y:S02]  /*114c0*/  UIADD3 UR9, UR7, -UR4, URZ ;  /* 0x8000000407097290 */ /* 0x000fe4000fffe03f */
[----:B------:R-:W-:Y:S01]  /*114d0*/  UISETP.NE.AND.EX UP0, UPT, UR11, URZ, UPT, UP0 ;  /* 0x0000003f0b00728c */ /* 0x000fe2000bf05300 */
[----:B------:R-:W-:Y:S01]  /*114e0*/  ULDC UR4, c[0x0][0xdac] ;  /* 0x00036b0000047ab9 */ /* 0x000fe20000000800 */
[----:B------:R-:W-:Y:S01]  /*114f0*/  ULDC UR5, c[0x0][0x404] ;  /* 0x0001010000057ab9 */ /* 0x000fe20000000800 */
[----:B------:R-:W-:Y:S01]  /*11500*/  UIADD3 UR6, UR6, UR4, URZ ;  /* 0x0000000406067290 */ /* 0x000fe2000fffe03f */
[----:B------:R-:W-:-:S02]  /*11510*/  ULDC UR7, c[0x0][0x2e0] ;  /* 0x0000b80000077ab9 */ /* 0x000fc40000000800 */
[----:B------:R-:W-:Y:S01]  /*11520*/  ULDC UR4, c[0x0][0x288] ;  /* 0x0000a20000047ab9 */ /* 0x000fe20000000800 */
[----:B------:R-:W-:Y:S02]  /*11530*/  USHF.L.U32 UR45, UR6, 0x7, URZ ;  /* 0x00000007062d7899 */ /* 0x000fe4000800063f */
[----:B------:R-:W-:Y:S02]  /*11540*/  USEL UR6, UR5, 0x1, UP0 ;  /* 0x0000000105067887 */ /* 0x000fe40008000000 */
[----:B------:R-:W-:Y:S02]  /*11550*/  UIADD3 UR5, UR45, 0xcf, -UR4 ;  /* 0x000000cf2d057890 */ /* 0x000fe4000fffe804 */
[----:B------:R-:W-:Y:S02]  /*11560*/  UIMAD UR4, UR6, UR7, 0x4f ;  /* 0x0000004f060474a4 */ /* 0x000fe4000f8e0207 */
[----:B------:R-:W-:Y:S02]  /*11570*/  UIMAD UR6, UR6, UR7, UR5 ;  /* 0x00000007060672a4 */ /* 0x000fe4000f8e0205 */
[----:B------:R-:W-:Y:S01]  /*11580*/  UIMAD.WIDE UR4, UR4, 0x66666667, URZ ;  /* 0x66666667040478a5 */ /* 0x000fe2000f8e023f */
[----:B------:R-:W-:Y:S01]  /*11590*/  ULDC UR10, c[0x0][0xdc4] ;  /* 0x00037100000a7ab9 */ /* 0x000fe20000000800 */
[----:B------:R-:W-:-:S02]  /*115a0*/  UIMAD.WIDE UR6, UR6, 0x66666667, URZ ;  /* 0x66666667060678a5 */ /* 0x000fc4000f8e023f */
[----:B------:R-:W-:Y:S02]  /*115b0*/  UIMAD UR10, UR8, UR10, UR9 ;  /* 0x0000000a080a72a4 */ /* 0x000fe4000f8e0209 */
[----:B------:R-:W-:Y:S01]  /*115c0*/  USHF.R.U32.HI UR6, URZ, 0x1f, UR7 ;  /* 0x0000001f3f067899 */ /* 0x000fe20008011607 */
[----:B------:R-:W-:Y:S01]  /*115d0*/  UMOV UR8, UR5 ;  /* 0x0000000500087c82 */ /* 0x000fe20008000000 */
[----:B------:R-:W-:Y:S01]  /*115e0*/  ULDC UR11, c[0x0][0xdb8] ;  /* 0x00036e00000b7ab9 */ /* 0x000fe20000000800 */
[----:B------:R-:W-:Y:S02]  /*115f0*/  USHF.R.U32.HI UR9, URZ, 0x1f, UR8 ;  /* 0x0000001f3f097899 */ /* 0x000fe40008011608 */
[----:B------:R-:W-:Y:S02]  /*11600*/  ULEA.HI.SX32 UR6, UR7, UR6, 0x1b ;  /* 0x0000000607067291 */ /* 0x000fe4000f8fda3f */
[----:B------:R-:W-:Y:S02]  /*11610*/  ULEA.HI.SX32 UR9, UR8, UR9, 0x1b ;  /* 0x0000000908097291 */ /* 0x000fe4000f8fda3f */
[----:B------:R-:W-:-:S02]  /*11620*/  UISETP.NE.AND UP1, UPT, UR11, 0x1, UPT ;  /* 0x000000010b00788c */ /* 0x000fc4000bf25270 */
[----:B------:R-:W-:Y:S01]  /*11630*/  UISETP.LT.AND UP0, UPT, UR9, UR6, UPT ;  /* 0x000000060900728c */ /* 0x000fe2000bf01270 */
[----:B------:R-:W-:-:S03]  /*11640*/  UMOV UR47, UR10 ;  /* 0x0000000a002f7c82 */ /* 0x000fc60008000000 */
[----:B------:R-:W-:-:S05]  /*11650*/  USEL UR41, UR9, UR6, UP0 ;  /* 0x0000000609297287 */ /* 0x000fca0008000000 */
[----:B------:R-:W-:Y:S01]  /*11660*/  @UP1 ULDC UR12, c[0x0][0xdbc] ;  /* 0x00036f00000c1ab9 */ /* 0x000fe20000000800 */
[----:B------:R-:W-:Y:S01]  /*11670*/  ISETP.LT.AND P0, PT, RZ, UR41, PT ;  /* 0x00000029ff007c0c */ /* 0x000fe2000bf01270 */
[----:B------:R-:W-:Y:S01]  /*11680*/  UIMAD.WIDE.U32 UR4, UR10, UR12, URZ ;  /* 0x0000000c0a0472a5 */ /* 0x000fe2000f8e003f */
[----:B------:R-:W-:-:S03]  /*11690*/  @UP1 ULDC UR7, c[0x0][0xdc0] ;  /* 0x0003700000071ab9 */ /* 0x000fc60000000800 */
[----:B------:R-:W-:-:S04]  /*116a0*/  @UP1 USHF.R.U32.HI UR47, URZ, UR7, UR5 ;  /* 0x000000073f2f1299 */ /* 0x000fc80008011605 */
[----:B------:R-:W-:-:S04]  /*116b0*/  UIADD3 UR46, -UR47, URZ, URZ ;  /* 0x0000003f2f2e7290 */ /* 0x000fc8000fffe13f */
[----:B------:R-:W-:Y:S01]  /*116c0*/  UIMAD UR46, UR11, UR46, UR10 ;  /* 0x0000002e0b2e72a4 */ /* 0x000fe2000f8e020a */
[----:B------:R-:W-:Y:S11]  /*116d0*/  @P0 BRA `(.L_x_2004) ;  /* 0x0000000000440947 */ /* 0x000ff60003800000 */
[----:B------:R-:W-:Y:S01]  /*116e0*/  ISETP.NE.AND P0, PT, R19, RZ, PT ;  /* 0x000000ff1300720c */ /* 0x000fe20003f05270 */
[----:B------:R-:W-:-:S12]  /*116f0*/  IMAD.MOV.U32 R13, RZ, RZ, R18 ;  /* 0x000000ffff0d7224 */ /* 0x000fd800078e0012 */
        /* <DEDUP_REMOVED lines=15> */
.L_x_2004:
        /* <DEDUP_REMOVED lines=23> */
.L_x_2006:
        /* <DEDUP_REMOVED lines=12> */
[----:B------:R-:W-:Y:S01]  /*11a20*/  MOV R7, UR9 ;  /* 0x0000000900077c02 */ /* 0x000fe20008000f00 */
[----:B------:R-:W-:Y:S01]  /*11a30*/  IMAD.U32 R10, RZ, RZ, UR4 ;  /* 0x00000004ff0a7e24 */ /* 0x000fe2000f8e00ff */
[----:B------:R-:W-:Y:S01]  /*11a40*/  MOV R11, UR5 ;  /* 0x00000005000b7c02 */ /* 0x000fe20008000f00 */
[----:B------:R-:W-:Y:S01]  /*11a50*/  IMAD.MOV.U32 R8, RZ, RZ, 0x70 ;  /* 0x00000070ff087424 */ /* 0x000fe200078e00ff */
[----:B------:R-:W-:Y:S01]  /*11a60*/  MOV R12, 0x1 ;  /* 0x00000001000c7802 */ /* 0x000fe20000000f00 */
[----:B-1----:R-:W-:-:S07]  /*11a70*/  IMAD.MOV.U32 R13, RZ, RZ, RZ ;  /* 0x000000ffff0d7224 */ /* 0x002fce00078e00ff */
[----:B------:R-:W-:-:S07]  /*11a80*/  LEPC R20, `(.L_x_2008) ;  /* 0x000000001014794e */ /* 0x000fce0000000000 */
[----:B--2---:R-:W-:Y:S05]  /*11a90*/  CALL.ABS.NOINC R2 ;  /* 0x0000000002007343 */ /* 0x004fea0003c00000 */
.L_x_2008:
        /* <DEDUP_REMOVED lines=16> */
.L_x_2007:
[----:B------:R-:W-:Y:S01]  /*11ba0*/  ULDC.64 UR4, c[0x0][0x9f8] ;  /* 0x00027e0000047ab9 */ /* 0x000fe20000000a00 */
[----:B------:R-:W-:Y:S01]  /*11bb0*/  IMAD.U32 R5, RZ, RZ, UR47 ;  /* 0x0000002fff057e24 */ /* 0x000fe2000f8e00ff */
[----:B------:R-:W-:Y:S01]  /*11bc0*/  ISETP.NE.U32.AND P0, PT, RZ, UR4, PT ;  /* 0x00000004ff007c0c */ /* 0x000fe2000bf05070 */
[----:B------:R-:W-:Y:S01]  /*11bd0*/  ULDC.64 UR6, c[0x0][0x208] ;  /* 0x0000820000067ab9 */ /* 0x000fe20000000a00 */
[----:B------:R-:W-:Y:S01]  /*11be0*/  MOV R0, UR47 ;  /* 0x0000002f00007c02 */ /* 0x000fe20008000f00 */
[----:B------:R-:W1:Y:S01]  /*11bf0*/  LDC R4, c[0x0][0x428] ;  /* 0x00010a00ff047b82 */ /* 0x000e620000000800 */
[----:B------:R-:W-:-:S13]  /*11c00*/  ISETP.NE.AND.EX P0, PT, RZ, UR5, PT, P0 ;  /* 0x00000005ff007c0c */ /* 0x000fda000bf05300 */
[----:B------:R-:W2:Y:S02]  /*11c10*/  @P0 LDC.64 R2, c[0x0][0x9f8] ;  /* 0x00027e00ff020b82 */ /* 0x000ea40000000a00 */
[----:B--2---:R-:W-:-:S05]  /*11c20*/  @P0 IMAD.WIDE R2, R5, 0x4, R2 ;  /* 0x0000000405020825 */ /* 0x004fca00078e0202 */
[----:B------:R2:W3:Y:S01]  /*11c30*/  @P0 LDG.E R0, desc[UR6][R2.64] ;  /* 0x0000000602000981 */ /* 0x0004e2000c1e1900 */
[----:B-1----:R-:W-:Y:S01]  /*11c40*/  ISETP.NE.AND P0, PT, R4, 0x1, PT ;  /* 0x000000010400780c */ /* 0x002fe20003f05270 */
[----:B------:R-:W-:Y:S01]  /*11c50*/  IMAD.U32 R4, RZ, RZ, UR46 ;  /* 0x0000002eff047e24 */ /* 0x000fe2000f8e00ff */
[----:B------:R-:W-:Y:S01]  /*11c60*/  ISETP.NE.AND P1, PT, R19, RZ, PT ;  /* 0x000000ff1300720c */ /* 0x000fe20003f25270 */
[----:B------:R-:W-:Y:S01]  /*11c70*/  UMOV UR44, URZ ;  /* 0x0000003f002c7c82 */ /* 0x000fe20008000000 */
[----:B------:R-:W-:Y:S01]  /*11c80*/  UMOV UR8, 0x40 ;  /* 0x0000004000087882 */ /* 0x000fe20000000000 */
[----:B------:R-:W-:Y:S01]  /*11c90*/  UMOV UR9, UR45 ;  /* 0x0000002d00097c82 */ /* 0x000fe20008000000 */
[----:B------:R-:W-:Y:S01]  /*11ca0*/  UMOV UR10, UR46 ;  /* 0x0000002e000a7c82 */ /* 0x000fe20008000000 */
[----:B------:R-:W-:Y:S01]  /*11cb0*/  UMOV UR11, UR47 ;  /* 0x0000002f000b7c82 */ /* 0x000fe20008000000 */
[----:B------:R-:W-:Y:S01]  /*11cc0*/  UMOV UR12, 0x80 ;  /* 0x00000080000c7882 */ /* 0x000fe20000000000 */
[----:B--2---:R-:W1:Y:S01]  /*11cd0*/  LDC.64 R2, c[0x0][0x3f8] ;  /* 0x0000fe00ff027b82 */ /* 0x004e620000000a00 */
[----:B------:R-:W-:Y:S01]  /*11ce0*/  UMOV UR13, UR45 ;  /* 0x0000002d000d7c82 */ /* 0x000fe20008000000 */
[----:B------:R-:W-:Y:S01]  /*11cf0*/  UMOV UR14, UR46 ;  /* 0x0000002e000e7c82 */ /* 0x000fe20008000000 */
[----:B------:R-:W-:Y:S01]  /*11d00*/  UMOV UR15, UR47 ;  /* 0x0000002f000f7c82 */ /* 0x000fe20008000000 */
[----:B------:R-:W-:Y:S01]  /*11d10*/  UMOV UR16, 0xc0 ;  /* 0x000000c000107882 */ /* 0x000fe20000000000 */
[----:B------:R-:W-:Y:S01]  /*11d20*/  UMOV UR17, UR45 ;  /* 0x0000002d00117c82 */ /* 0x000fe20008000000 */
[----:B------:R-:W-:Y:S01]  /*11d30*/  VOTEU.ALL UP1, P1 ;  /* 0x00000000003f7886 */ /* 0x000fe20000820000 */
[----:B------:R-:W-:Y:S01]  /*11d40*/  UMOV UR18, UR46 ;  /* 0x0000002e00127c82 */ /* 0x000fe20008000000 */
[----:B------:R-:W2:Y:S01]  /*11d50*/  @P0 LDC R5, c[0x0][0x42c] ;  /* 0x00010b00ff050b82 */ /* 0x000ea20000000800 */
[----:B------:R-:W-:Y:S01]  /*11d60*/  UMOV UR19, UR47 ;  /* 0x0000002f00137c82 */ /* 0x000fe20008000000 */
[----:B------:R-:W-:Y:S01]  /*11d70*/  UMOV UR6, 0xffffffff ;  /* 0xffffffff00067882 */ /* 0x000fe20000000000 */
[----:B------:R-:W-:-:S04]  /*11d80*/  @!UP1 UIADD3 UR4, UP0, UR42, 0x270, URZ ;  /* 0x000002702a049890 */ /* 0x000fc8000ff1e03f */
[----:B------:R-:W-:Y:S01]  /*11d90*/  @!UP1 UIADD3.X UR5, URZ, UR43, URZ, UP0, !UPT ;  /* 0x0000002b3f059290 */ /* 0x000fe200087fe43f */
[----:B------:R-:W4:Y:S08]  /*11da0*/  @P0 LDC R6, c[0x0][0x430] ;  /* 0x00010c00ff060b82 */ /* 0x000f300000000800 */
[----:B------:R1:W-:Y:S01]  /*11db0*/  @!UP1 UTMAPF.L2.4D [UR44], [UR4] ;  /* 0x0000002c040095b8 */ /* 0x0003e20008018000 */
[----:B--2---:R-:W-:Y:S01]  /*11dc0*/  @P0 IMAD.HI.U32 R5, R5, UR46, RZ ;  /* 0x0000002e05050c27 */ /* 0x004fe2000f8e00ff */
[----:B------:R2:W-:Y:S04]  /*11dd0*/  @!UP1 UTMAPF.L2.4D [UR8], [UR4] ;  /* 0x00000008040095b8 */ /* 0x0005e80008018000 */
[----:B----4-:R-:W-:Y:S01]  /*11de0*/  @P0 SHF.R.U32.HI R4, RZ, R6, R5 ;  /* 0x00000006ff040219 */ /* 0x010fe20000011605 */
[----:B------:R2:W-:Y:S01]  /*11df0*/  @!UP1 UTMAPF.L2.4D [UR12], [UR4] ;  /* 0x0000000c040095b8 */ /* 0x0005e20008018000 */
[----:B-1----:R-:W-:-:S02]  /*11e00*/  ISETP.NE.U32.AND P0, PT, R2, RZ, PT ;  /* 0x000000ff0200720c */ /* 0x002fc40003f05070 */
[----:B------:R-:W-:Y:S02]  /*11e10*/  MOV R5, UR41 ;  /* 0x0000002900057c02 */ /* 0x000fe40008000f00 */
[----:B------:R-:W-:Y:S01]  /*11e20*/  ISETP.NE.AND.EX P0, PT, R3, RZ, PT, P0 ;  /* 0x000000ff0300720c */ /* 0x000fe20003f05300 */
[----:B------:R2:W-:Y:S02]  /*11e30*/  @!UP1 UTMAPF.L2.4D [UR16], [UR4] ;  /* 0x00000010040095b8 */ /* 0x0005e40008018000 */
[----:B------:R-:W-:Y:S01]  /*11e40*/  VIADD R5, R5, 0xffffffff ;  /* 0xffffffff05057836 */ /* 0x000fe20000000000 */
[----:B---3--:R-:W-:Y:S01]  /*11e50*/  SEL R6, R0, RZ, !P0 ;  /* 0x000000ff00067207 */ /* 0x008fe20004000000 */
[----:B--2---:R-:W-:Y:S08]  /*11e60*/  BRA.DIV UR6, `(.L_x_2009) ;  /* 0x0000002a06707947 */ /* 0x004ff0000b800000 */
.L_x_2060:
[----:B------:R-:W-:Y:S01]  /*11e70*/  UMOV UR4, 0xffffffff ;  /* 0xffffffff00047882 */ /* 0x000fe20000000000 */
[----:B------:R-:W-:Y:S02]  /*11e80*/  SHF.R.S32.HI R12, RZ, 0x1f, R0 ;  /* 0x0000001fff0c7819 */ /* 0x000fe40000011400 */
[----:B------:R-:W-:Y:S05]  /*11e90*/  BRA.DIV UR4, `(.L_x_2010) ;  /* 0x0000002a04907947 */ /* 0x000fea000b800000 */
[----:B------:R-:W-:-:S13]  /*11ea0*/  ELECT P6, URZ, PT ;  /* 0x00000000003f782f */ /* 0x000fda00038c0000 */
.L_x_2063:
[----:B------:R-:W-:Y:S05]  /*11eb0*/  @!P6 BRA `(.L_x_2011) ;  /* 0x000000040004e947 */ /* 0x000fea0003800000 */
[----:B------:R-:W-:Y:S01]  /*11ec0*/  MOV R6, R0 ;  /* 0x0000000000067202 */ /* 0x000fe20000000f00 */
[----:B------:R-:W-:Y:S06]  /*11ed0*/  @!P0 BRA `(.L_x_2012) ;  /* 0x00000000004c8947 */ /* 0x000fec0003800000 */
[----:B------:R-:W1:Y:S01]  /*11ee0*/  LDC R11, c[0x0][0x41c] ;  /* 0x00010700ff0b7b82 */ /* 0x000e620000000800 */
[----:B------:R-:W-:Y:S01]  /*11ef0*/  IMAD.MOV.U32 R10, RZ, RZ, R5 ;  /* 0x000000ffff0a7224 */ /* 0x000fe200078e0005 */
        /* <DEDUP_REMOVED lines=8> */
[----:B------:R-:W-:Y:S02]  /*11f80*/  SHF.R.S32.HI R7, RZ, 0x1f, R10 ;  /* 0x0000001fff077819 */ /* 0x000fe4000001140a */
[----:B------:R-:W-:-:S05]  /*11f90*/  MOV R6, R10 ;  /* 0x0000000a00067202 */ /* 0x000fca0000000f00 */
[----:B------:R-:W-:-:S04]  /*11fa0*/  IMAD.WIDE.U32 R6, R0, UR4, R6 ;  /* 0x0000000400067c25 */ /* 0x000fc8000f8e0006 */
[----:B------:R-:W-:Y:S01]  /*11fb0*/  IMAD.IADD R7, R7, 0x1, R9 ;  /* 0x0000000107077824 */ /* 0x000fe200078e0209 */
[----:B------:R-:W-:-:S04]  /*11fc0*/  LEA R8, P2, R6, R2, 0x2 ;  /* 0x0000000206087211 */ /* 0x000fc800078410ff */
[----:B------:R-:W-:-:S05]  /*11fd0*/  LEA.HI.X R9, R6, R3, R7, 0x2, P2 ;  /* 0x0000000306097211 */ /* 0x000fca00010f1407 */
[----:B------:R1:W5:Y:S01]  /*11fe0*/  LDG.E R6, desc[UR6][R8.64] ;  /* 0x0000000608067981 */ /* 0x000362000c1e1900 */
[----:B------:R-:W-:-:S05]  /*11ff0*/  IADD3 R10, -R10, RZ, RZ ;  /* 0x000000ff0a0a7210 */ /* 0x000fca0007ffe1ff */
[----:B------:R-:W-:-:S07]  /*12000*/  IMAD R5, R11, R10, R5 ;  /* 0x0000000a0b057224 */ /* 0x000fce00078e0205 */
.L_x_2012:
[----:B------:R-:W2:Y:S01]  /*12010*/  S2R R7, SR_TID.X ;  /* 0x0000000000077919 */ /* 0x000ea20000002100 */
[----:B-1----:R-:W-:Y:S02]  /*12020*/  LEA R8, R16, UR40, 0x3 ;  /* 0x0000002810087c11 */ /* 0x002fe4000f8e18ff */
[----:B--2---:R-:W-:Y:S02]  /*12030*/  LOP3.LUT R9, R7, 0x7f, RZ, 0xc0, !PT ;  /* 0x0000007f07097812 */ /* 0x004fe400078ec0ff */
[----:B------:R-:W-:Y:S02]  /*12040*/  SHF.L.U32 R7, R17, 0x1f, RZ ;  /* 0x0000001f11077819 */ /* 0x000fe400000006ff */
[----:B------:R-:W-:Y:S02]  /*12050*/  ISETP.NE.AND P3, PT, R9, RZ, PT ;  /* 0x000000ff0900720c */ /* 0x000fe40003f65270 */
[----:B------:R-:W1:Y:S02]  /*12060*/  SYNCS.PHASECHK.TRANS64.TRYWAIT P2, [R8+URZ+0x38840], R7 ;  /* 0x03884007080075a7 */ /* 0x000e64000804017f */
[----:B-1----:R-:W-:Y:S09]  /*12070*/  @!P2 BRA `(.L_x_2013) ;  /* 0x000000280038a947 */ /* 0x002ff20003800000 */
.L_x_2064:
[----:B------:R-:W-:Y:S05]  /*12080*/  @P3 BRA `(.L_x_2014) ;  /* 0x0000000000143947 */ /* 0x000fea0003800000 */
[----:B------:R-:W-:Y:S01]  /*12090*/  ISETP.NE.AND P2, PT, R19, RZ, PT ;  /* 0x000000ff1300720c */ /* 0x000fe20003f45270 */
[----:B-1----:R-:W-:-:S04]  /*120a0*/  IMAD.MOV.U32 R7, RZ, RZ, 0xa000 ;  /* 0x0000a000ff077424 */ /* 0x002fc800078e00ff */
[----:B------:R2:W-:Y:S08]  /*120b0*/  SYNCS.ARRIVE.TRANS64 RZ, [R8+URZ+0x38830], R7 ;  /* 0x0388300708ff79a7 */ /* 0x0005f0000800003f */
[----:B------:R-:W-:Y:S05]  /*120c0*/  @!P2 BRA `(.L_x_2014) ;  /* 0x000000000004a947 */ /* 0x000fea0003800000 */
[----:B------:R-:W-:Y:S01]  /*120d0*/  BPT.TRAP 0x1 ;  /* 0x000000040000795c */ /* 0x000fe20000300000 */
.L_x_2014:
        /* <DEDUP_REMOVED lines=11> */
[----:B------:R-:W-:Y:S02]  /*12190*/  UIMAD UR14, UR14, 0xa000, UR40 ;  /* 0x0000a0000e0e78a4 */ /* 0x000fe4000f8e0228 */
[----:B------:R-:W-:Y:S02]  /*121a0*/  UIADD3 UR9, UR9, 0x38830, URZ ;  /* 0x0003883009097890 */ /* 0x000fe4000fffe03f */
[----:B------:R-:W-:Y:S02]  /*121b0*/  UIMAD UR11, UR11, 0x50, URZ ;  /* 0x000000500b0b78a4 */ /* 0x000fe4000f8e023f */
[----:B------:R-:W-:Y:S02]  /*121c0*/  UIADD3 UR8, UR14, 0x24400, URZ ;  /* 0x000244000e087890 */ /* 0x000fe4000fffe03f */
[----:B------:R-:W-:Y:S02]  /*121d0*/  UIADD3 UR15, UR14, 0x26c00, URZ ;  /* 0x00026c000e0f7890 */ /* 0x000fe4000fffe03f */
[----:B------:R-:W-:-:S02]  /*121e0*/  UIADD3 UR17, UR14, 0x29400, URZ ;  /* 0x000294000e117890 */ /* 0x000fc4000fffe03f */
[----:B------:R-:W-:-:S03]  /*121f0*/  UIADD3 UR18, UR14, 0x2bc00, URZ ;  /* 0x0002bc000e127890 */ /* 0x000fc6000fffe03f */
[----:B------:R3:W-:Y:S01]  /*12200*/  UTMALDG.4D [UR8], [UR4], desc[UR6] ;  /* 0x00000608040075b4 */ /* 0x0007e20008019000 */
[----:B------:R-:W-:Y:S01]  /*12210*/  UMOV UR14, 0x80 ;  /* 0x00000080000e7882 */ /* 0x000fe20000000000 */
[----:B---3--:R-:W-:Y:S01]  /*12220*/  UMOV UR8, UR15 ;  /* 0x0000000f00087c82 */ /* 0x008fe20008000000 */
[----:B------:R-:W-:Y:S02]  /*12230*/  UMOV UR10, UR16 ;  /* 0x00000010000a7c82 */ /* 0x000fe40008000000 */
[----:B------:R3:W-:Y:S02]  /*12240*/  UTMALDG.4D [UR8], [UR4], desc[UR6] ;  /* 0x00000608040075b4 */ /* 0x0007e40008019000 */
[----:B---3--:R-:W-:Y:S01]  /*12250*/  UMOV UR8, UR17 ;  /* 0x0000001100087c82 */ /* 0x008fe20008000000 */
[----:B------:R-:W-:Y:S01]  /*12260*/  UMOV UR10, UR14 ;  /* 0x0000000e000a7c82 */ /* 0x000fe20008000000 */
[----:B------:R-:W-:Y:S01]  /*12270*/  UMOV UR14, 0xc0 ;  /* 0x000000c0000e7882 */ /* 0x000fe20000000000 */
[----:B------:R3:W-:Y:S02]  /*12280*/  UTMALDG.4D [UR8], [UR4], desc[UR6] ;  /* 0x00000608040075b4 */ /* 0x0007e40008019000 */
[----:B---3--:R-:W-:Y:S01]  /*12290*/  UMOV UR8, UR18 ;  /* 0x0000001200087c82 */ /* 0x008fe20008000000 */
[----:B------:R-:W-:-:S02]  /*122a0*/  UMOV UR10, UR14 ;  /* 0x0000000e000a7c82 */ /* 0x000fc40008000000 */
[----:B------:R3:W-:Y:S02]  /*122b0*/  UTMALDG.4D [UR8], [UR4], desc[UR6] ;  /* 0x00000608040075b4 */ /* 0x0007e40008019000 */
[----:B---3--:R-:W-:Y:S01]  /*122c0*/  NOP ;  /* 0x0000000000007918 */ /* 0x008fe20000000000 */
.L_x_2011:
        /* <DEDUP_REMOVED lines=9> */
[----:B-12---:R-:W-:Y:S01]  /*12360*/  @P2 MOV R7, 0x10000 ;  /* 0x0001000000072802 */ /* 0x006fe20000000f00 */
        /* <DEDUP_REMOVED lines=13> */
[----:B-1----:R-:W-:Y:S01]  /*12440*/  IMAD.U32 R7, RZ, RZ, UR14 ;  /* 0x0000000eff077e24 */ /* 0x002fe2000f8e00ff */
        /* <DEDUP_REMOVED lines=21> */
.L_x_2065:
[----:B------:R-:W-:-:S06]  /*125a0*/  UISETP.GE.AND UP0, UPT, UR41, 0x2, UPT ;  /* 0x000000022900788c */ /* 0x000fcc000bf06270 */
[----:B------:R-:W-:-:S13]  /*125b0*/  PLOP3.LUT P2, PT, PT, PT, UP0, 0x80, 0x0 ;  /* 0x000000000000781c */ /* 0x000fda0003f4f008 */
[----:B------:R-:W-:Y:S05]  /*125c0*/  @!P2 BRA `(.L_x_2016) ;  /* 0x0000001400c8a947 */ /* 0x000fea0003800000 */
[----:B------:R-:W-:Y:S02]  /*125d0*/  ULOP3.LUT UR4, UR41, 0x1, URZ, 0xc0, !UPT ;  /* 0x0000000129047892 */ /* 0x000fe4000f8ec03f */
[----:B------:R-:W-:Y:S02]  /*125e0*/  UIADD3 UR48, UR41, -0x2, URZ ;  /* 0xfffffffe29307890 */ /* 0x000fe4000fffe03f */
[----:B------:R-:W-:Y:S01]  /*125f0*/  UISETP.NE.U32.AND UP0, UPT, UR4, 0x1, UPT ;  /* 0x000000010400788c */ /* 0x000fe2000bf05070 */
[----:B------:R-:W-:-:S03]  /*12600*/  ULDC.64 UR38, c[0x0][0x408] ;  /* 0x0001020000267ab9 */ /* 0x000fc60000000a00 */
[----:B-1----:R-:W-:Y:S02]  /*12610*/  MOV R7, UR48 ;  /* 0x0000003000077c02 */ /* 0x002fe40008000f00 */
[----:B------:R-:W-:-:S13]  /*12620*/  PLOP3.LUT P2, PT, PT, PT, UP0, 0x80, 0x0 ;  /* 0x000000000000781c */ /* 0x000fda0003f4f008 */
[----:B------:R-:W-:Y:S05]  /*12630*/  @!P2 BRA `(.L_x_2017) ;  /* 0x0000000400f0a947 */ /* 0x000fea0003800000 */
        /* <DEDUP_REMOVED lines=8> */
[----:B------:R-:W-:Y:S01]  /*126c0*/  IMAD.U32 R8, RZ, RZ, UR48 ;  /* 0x00000030ff087e24 */ /* 0x000fe2000f8e00ff */
[----:B------:R-:W-:Y:S06]  /*126d0*/  @!P0 BRA `(.L_x_2020) ;  /* 0x0000000000548947 */ /* 0x000fec0003800000 */
[----:B------:R-:W-:Y:S01]  /*126e0*/  ULDC UR7, c[0x0][0x41c] ;  /* 0x0001070000077ab9 */ /* 0x000fe20000000800 */
[----:B------:R-:W-:Y:S01]  /*126f0*/  UMOV UR6, UR48 ;  /* 0x0000003000067c82 */ /* 0x000fe20008000000 */
[----:B------:R-:W-:Y:S01]  /*12700*/  UISETP.NE.AND UP0, UPT, UR7, 0x1, UPT ;  /* 0x000000010700788c */ /* 0x000fe2000bf05270 */
[----:B------:R-:W-:-:S10]  /*12710*/  ULDC.64 UR10, c[0x0][0x208] ;  /* 0x00008200000a7ab9 */ /* 0x000fd40000000a00 */
[----:B------:R-:W-:Y:S02]  /*12720*/  @UP0 ULDC.64 UR8, c[0x0][0x420] ;  /* 0x0001080000080ab9 */ /* 0x000fe40000000a00 */
[----:B------:R-:W-:-:S04]  /*12730*/  UIMAD.WIDE.U32 UR4, UR48, UR8, URZ ;  /* 0x00000008300472a5 */ /* 0x000fc8000f8e003f */
[----:B------:R-:W-:-:S03]  /*12740*/  @UP0 USHF.R.U32.HI UR6, URZ, UR9, UR5 ;  /* 0x000000093f060299 */ /* 0x000fc60008011605 */
[----:B------:R-:W-:Y:S01]  /*12750*/  ULDC.64 UR8, c[0x0][0x408] ;  /* 0x0001020000087ab9 */ /* 0x000fe20000000a00 */
[----:B------:R-:W-:Y:S01]  /*12760*/  USHF.R.S32.HI UR4, URZ, 0x1f, UR6 ;  /* 0x0000001f3f047899 */ /* 0x000fe20008011406 */
[----:B------:R-:W-:Y:S01]  /*12770*/  IMAD R11, R12, UR8, RZ ;  /* 0x000000080c0b7c24 */ /* 0x000fe2000f8e02ff */
[----:B------:R-:W-:-:S03]  /*12780*/  MOV R8, UR6 ;  /* 0x0000000600087c02 */ /* 0x000fc60008000f00 */
[C---:B------:R-:W-:Y:S02]  /*12790*/  IMAD R11, R0.reuse, UR9, R11 ;  /* 0x00000009000b7c24 */ /* 0x040fe4000f8e020b */
[----:B------:R-:W-:Y:S02]  /*127a0*/  IMAD.U32 R9, RZ, RZ, UR4 ;  /* 0x00000004ff097e24 */ /* 0x000fe4000f8e00ff */
[----:B------:R-:W-:-:S03]  /*127b0*/  IMAD.WIDE.U32 R8, R0, UR8, R8 ;  /* 0x0000000800087c25 */ /* 0x000fc6000f8e0008 */
[----:B------:R-:W-:Y:S02]  /*127c0*/  LEA R2, P2, R8, R2, 0x2 ;  /* 0x0000000208027211 */ /* 0x000fe400078410ff */
[----:B------:R-:W-:-:S04]  /*127d0*/  IADD3 R9, R11, R9, RZ ;  /* 0x000000090b097210 */ /* 0x000fc80007ffe0ff */
[----:B------:R-:W-:-:S05]  /*127e0*/  LEA.HI.X R3, R8, R3, R9, 0x2, P2 ;  /* 0x0000000308037211 */ /* 0x000fca00010f1409 */
[----:B------:R1:W5:Y:S01]  /*127f0*/  LDG.E R9, desc[UR10][R2.64] ;  /* 0x0000000a02097981 */ /* 0x000362000c1e1900 */
[----:B------:R-:W-:-:S04]  /*12800*/  UIADD3 UR4, -UR6, URZ, URZ ;  /* 0x0000003f06047290 */ /* 0x000fc8000fffe13f */
[----:B------:R-:W-:-:S06]  /*12810*/  UIMAD UR4, UR7, UR4, UR48 ;  /* 0x00000004070472a4 */ /* 0x000fcc000f8e0230 */
[----:B-1----:R-:W-:-:S07]  /*12820*/  IMAD.U32 R8, RZ, RZ, UR4 ;  /* 0x00000004ff087e24 */ /* 0x002fce000f8e00ff */
.L_x_2020:
[----:B------:R-:W1:Y:S01]  /*12830*/  S2R R2, SR_TID.X ;  /* 0x0000000000027919 */ /* 0x000e620000002100 */
[----:B------:R-:W-:Y:S02]  /*12840*/  LEA R3, R7, UR40, 0x3 ;  /* 0x0000002807037c11 */ /* 0x000fe4000f8e18ff */
[----:B-1----:R-:W-:Y:S02]  /*12850*/  LOP3.LUT R11, R2, 0x7f, RZ, 0xc0, !PT ;  /* 0x0000007f020b7812 */ /* 0x002fe400078ec0ff */
[----:B------:R-:W-:Y:S02]  /*12860*/  SHF.L.U32 R2, R10, 0x1f, RZ ;  /* 0x0000001f0a027819 */ /* 0x000fe400000006ff */
[----:B------:R-:W-:Y:S02]  /*12870*/  ISETP.NE.AND P2, PT, R11, RZ, PT ;  /* 0x000000ff0b00720c */ /* 0x000fe40003f45270 */
[----:B------:R-:W1:Y:S02]  /*12880*/  SYNCS.PHASECHK.TRANS64.TRYWAIT P3, [R3+URZ+0x38840], R2 ;  /* 0x03884002030075a7 */ /* 0x000e64000806017f */
[----:B-1----:R-:W-:Y:S09]  /*12890*/  @!P3 BRA `(.L_x_2021) ;  /* 0x00000020005cb947 */ /* 0x002ff20003800000 */
.L_x_2066:
[----:B------:R-:W-:Y:S05]  /*128a0*/  @P2 BRA `(.L_x_2022) ;  /* 0x0000000000142947 */ /* 0x000fea0003800000 */
[----:B------:R-:W-:Y:S02]  /*128b0*/  ISETP.NE.AND P3, PT, R19, RZ, PT ;  /* 0x000000ff1300720c */ /* 0x000fe40003f65270 */
[----:B-1----:R-:W-:-:S04]  /*128c0*/  MOV R2, 0xa000 ;  /* 0x0000a00000027802 */ /* 0x002fc80000000f00 */
[----:B------:R2:W-:Y:S07]  /*128d0*/  SYNCS.ARRIVE.TRANS64 RZ, [R3+URZ+0x38830], R2 ;  /* 0x0388300203ff79a7 */ /* 0x0005ee000800003f */
[----:B------:R-:W-:Y:S05]  /*128e0*/  @!P3 BRA `(.L_x_2022) ;  /* 0x000000000004b947 */ /* 0x000fea0003800000 */
[----:B------:R-:W-:Y:S01]  /*128f0*/  BPT.TRAP 0x1 ;  /* 0x000000040000795c */ /* 0x000fe20000300000 */
.L_x_2022:
        /* <DEDUP_REMOVED lines=12> */
[----:B-12---:R-:W-:Y:S01]  /*129c0*/  SHF.L.U32 R3, R17, 0x1f, RZ ;  /* 0x0000001f11037819 */ /* 0x006fe200000006ff */
[----:B------:R-:W-:-:S02]  /*129d0*/  UIMAD UR14, UR14, 0xa000, UR40 ;  /* 0x0000a0000e0e78a4 */ /* 0x000fc4000f8e0228 */
[----:B------:R-:W-:Y:S02]  /*129e0*/  UIADD3 UR9, UR9, 0x38830, URZ ;  /* 0x0003883009097890 */ /* 0x000fe4000fffe03f */
[----:B------:R-:W-:Y:S01]  /*129f0*/  UIMAD UR11, UR11, 0x50, URZ ;  /* 0x000000500b0b78a4 */ /* 0x000fe2000f8e023f */
        /* <DEDUP_REMOVED lines=19> */
.L_x_2067:
[----:B------:R-:W-:Y:S05]  /*12b30*/  @P2 BRA `(.L_x_2024) ;  /* 0x0000000000182947 */ /* 0x000fea0003800000 */
[----:B------:R-:W-:Y:S01]  /*12b40*/  ISETP.NE.AND P2, PT, R19, RZ, PT ;  /* 0x000000ff1300720c */ /* 0x000fe20003f45270 */
[----:B-1----:R-:W-:Y:S01]  /*12b50*/  IMAD.MOV.U32 R3, RZ, RZ, 0xa000 ;  /* 0x0000a000ff037424 */ /* 0x002fe200078e00ff */
[----:B------:R-:W-:-:S04]  /*12b60*/  LEA R2, R16, UR40, 0x3 ;  /* 0x0000002810027c11 */ /* 0x000fc8000f8e18ff */
[----:B------:R2:W-:Y:S07]  /*12b70*/  SYNCS.ARRIVE.TRANS64 RZ, [R2+URZ+0x38850], R3 ;  /* 0x0388500302ff79a7 */ /* 0x0005ee000800003f */
[----:B------:R-:W-:Y:S05]  /*12b80*/  @!P2 BRA `(.L_x_2024) ;  /* 0x000000000004a947 */ /* 0x000fea0003800000 */
[----:B------:R-:W-:Y:S01]  /*12b90*/  BPT.TRAP 0x1 ;  /* 0x000000040000795c */ /* 0x000fe20000300000 */
.L_x_2024:
        /* <DEDUP_REMOVED lines=10> */
[----:B------:R-:W-:Y:S01]  /*12c40*/  MOV R6, R9 ;  /* 0x0000000900067202 */ /* 0x000fe20000000f00 */
[----:B------:R-:W-:-:S02]  /*12c50*/  IMAD.MOV.U32 R5, RZ, RZ, R8 ;  /* 0x000000ffff057224 */ /* 0x000fc400078e0008 */
[----:B------:R-:W-:Y:S02]  /*12c60*/  UIMAD UR16, UR9, 0xa000, UR40 ;  /* 0x0000a000091078a4 */ /* 0x000fe4000f8e0228 */
[----:B------:R-:W-:Y:S02]  /*12c70*/  ULEA UR9, UR9, UR40, 0x3 ;  /* 0x0000002809097291 */ /* 0x000fe4000f8e183f */
[----:B------:R-:W-:Y:S02]  /*12c80*/  UIMAD UR11, UR11, 0x50, URZ ;  /* 0x000000500b0b78a4 */ /* 0x000fe4000f8e023f */
[----:B------:R-:W-:Y:S02]  /*12c90*/  UIADD3 UR8, UR16, 0x400, URZ ;  /* 0x0000040010087890 */ /* 0x000fe4000fffe03f */
[----:B------:R-:W-:Y:S02]  /*12ca0*/  UIADD3 UR9, UR9, 0x38850, URZ ;  /* 0x0003885009097890 */ /* 0x000fe4000fffe03f */
[----:B------:R-:W-:-:S02]  /*12cb0*/  UIADD3 UR14, UR16, 0x2c00, URZ ;  /* 0x00002c00100e7890 */ /* 0x000fc4000fffe03f */
[----:B------:R-:W-:Y:S02]  /*12cc0*/  UIADD3 UR15, UR16, 0x5400, URZ ;  /* 0x00005400100f7890 */ /* 0x000fe4000fffe03f */
[----:B------:R-:W-:-:S03]  /*12cd0*/  UIADD3 UR16, UR16, 0x7c00, URZ ;  /* 0x00007c0010107890 */ /* 0x000fc6000fffe03f */
[----:B------:R3:W-:Y:S02]  /*12ce0*/  UTMALDG.4D [UR8], [UR4], desc[UR6] ;  /* 0x00000608040075b4 */ /* 0x0007e40008019000 */
[----:B---3--:R-:W-:Y:S01]  /*12cf0*/  UMOV UR8, UR14 ;  /* 0x0000000e00087c82 */ /* 0x008fe20008000000 */
[----:B------:R-:W-:Y:S01]  /*12d00*/  UMOV UR10, UR17 ;  /* 0x00000011000a7c82 */ /* 0x000fe20008000000 */
[----:B------:R-:W-:Y:S01]  /*12d10*/  UMOV UR14, 0x80 ;  /* 0x00000080000e7882 */ /* 0x000fe20000000000 */
        /* <DEDUP_REMOVED lines=9> */
.L_x_2019:
[----:B------:R-:W-:Y:S05]  /*12db0*/  BSYNC B0 ;  /* 0x0000000000007941 */ /* 0x000fea0003800000 */
.L_x_2018:
[----:B------:R-:W-:Y:S01]  /*12dc0*/  UIADD3 UR4, UR41, -0x3, URZ ;  /* 0xfffffffd29047890 */ /* 0x000fe2000fffe03f */
[----:B------:R-:W-:Y:S01]  /*12dd0*/  MOV R16, R7 ;  /* 0x0000000700107202 */ /* 0x000fe20000000f00 */
[----:B------:R-:W-:-:S04]  /*12de0*/  IMAD.MOV.U32 R17, RZ, RZ, R10 ;  /* 0x000000ffff117224 */ /* 0x000fc800078e000a */
[----:B------:R-:W-:-:S07]  /*12df0*/  MOV R7, UR4 ;  /* 0x0000000400077c02 */ /* 0x000fce0008000f00 */
.L_x_2017:
[----:B------:R-:W-:Y:S01]  /*12e00*/  ISETP.NE.AND P2, PT, RZ, UR48, PT ;  /* 0x00000030ff007c0c */ /* 0x000fe2000bf45270 */
[----:B------:R-:W-:-:S12]  /*12e10*/  BSSY B0, `(.L_x_2016) ;  /* 0x00000ed000007945 */ /* 0x000fd80003800000 */
[----:B------:R-:W-:Y:S05]  /*12e20*/  @!P2 BRA `(.L_x_2025) ;  /* 0x0000000c00aca947 */ /* 0x000fea0003800000 */
[----:B------:R-:W-:-:S07]  /*12e30*/  IMAD.MOV.U32 R8, RZ, RZ, R6 ;  /* 0x000000ffff087224 */ /* 0x000fce00078e0006 */
.L_x_2040:
[----:B------:R-:W-:Y:S01]  /*12e40*/  IADD3 R10, R16, 0x1, RZ ;  /* 0x00000001100a7810 */ /* 0x000fe20007ffe0ff */
[----:B------:R-:W-:Y:S05]  /*12e50*/  YIELD ;  /* 0x0000000000007946 */ /* 0x000fea0003800000 */
[----:B------:R-:W-:Y:S01]  /*12e60*/  ISETP.NE.AND P2, PT, R10, 0x2, PT ;  /* 0x000000020a00780c */ /* 0x000fe20003f45270 */
[----:B------:R-:W-:Y:S03]  /*12e70*/  BSSY B1, `(.L_x_2026) ;  /* 0x0000070000017945 */ /* 0x000fe60003800000 */
[----:B-12---:R-:W-:-:S02]  /*12e80*/  SEL R2, RZ, 0x1, P2 ;  /* 0x00000001ff027807 */ /* 0x006fc40001000000 */
        /* <DEDUP_REMOVED lines=17> */
[----:B------:R-:W1:Y:S01]  /*12fa0*/  LDC.64 R8, c[0x0][0x3f8] ;  /* 0x0000fe00ff087b82 */ /* 0x000e620000000a00 */
[----:B------:R-:W-:-:S05]  /*12fb0*/  IMAD.WIDE.U32 R2, R0, UR38, R2 ;  /* 0x0000002600027c25 */ /* 0x000fca000f8e0002 */
[----:B------:R-:W-:Y:S02]  /*12fc0*/  IADD3 R14, R14, R3, RZ ;  /* 0x000000030e0e7210 */ /* 0x000fe40007ffe0ff */
[----:B-1----:R-:W-:-:S04]  /*12fd0*/  LEA R8, P2, R2, R8, 0x2 ;  /* 0x0000000802087211 */ /* 0x002fc800078410ff */
[----:B------:R-:W-:-:S05]  /*12fe0*/  LEA.HI.X R9, R2, R9, R14, 0x2, P2 ;  /* 0x0000000902097211 */ /* 0x000fca00010f140e */
[----:B------:R1:W5:Y:S04]  /*12ff0*/  LDG.E R8, desc[UR4][R8.64] ;  /* 0x0000000408087981 */ /* 0x000368000c1e1900 */
.L_x_2028:
[----:B------:R-:W1:Y:S01]  /*13000*/  S2R R2, SR_TID.X ;  /* 0x0000000000027919 */ /* 0x000e620000002100 */
[----:B------:R-:W-:Y:S02]  /*13010*/  LEA R3, R10, UR40, 0x3 ;  /* 0x000000280a037c11 */ /* 0x000fe4000f8e18ff */
[----:B-1----:R-:W-:Y:S02]  /*13020*/  LOP3.LUT R9, R2, 0x7f, RZ, 0xc0, !PT ;  /* 0x0000007f02097812 */ /* 0x002fe400078ec0ff */
[----:B------:R-:W-:Y:S02]  /*13030*/  SHF.L.U32 R2, R11, 0x1f, RZ ;  /* 0x0000001f0b027819 */ /* 0x000fe400000006ff */
[----:B------:R-:W-:Y:S02]  /*13040*/  ISETP.NE.AND P2, PT, R9, RZ, PT ;  /* 0x000000ff0900720c */ /* 0x000fe40003f45270 */
[----:B------:R-:W1:Y:S02]  /*13050*/  SYNCS.PHASECHK.TRANS64.TRYWAIT P3, [R3+URZ+0x38840], R2 ;  /* 0x03884002030075a7 */ /* 0x000e64000806017f */
[----:B-1----:R-:W-:Y:S09]  /*13060*/  @!P3 BRA `(.L_x_2029) ;  /* 0x000000180090b947 */ /* 0x002ff20003800000 */
.L_x_2068:
[----:B------:R-:W-:Y:S05]  /*13070*/  @P2 BRA `(.L_x_2030) ;  /* 0x0000000000142947 */ /* 0x000fea0003800000 */
[----:B------:R-:W-:Y:S01]  /*13080*/  ISETP.NE.AND P3, PT, R19, RZ, PT ;  /* 0x000000ff1300720c */ /* 0x000fe20003f65270 */
[----:B-1----:R-:W-:-:S04]  /*13090*/  IMAD.MOV.U32 R2, RZ, RZ, 0xa000 ;  /* 0x0000a000ff027424 */ /* 0x002fc800078e00ff */
[----:B------:R2:W-:Y:S08]  /*130a0*/  SYNCS.ARRIVE.TRANS64 RZ, [R3+URZ+0x38830], R2 ;  /* 0x0388300203ff79a7 */ /* 0x0005f0000800003f */
[----:B------:R-:W-:Y:S05]  /*130b0*/  @!P3 BRA `(.L_x_2030) ;  /* 0x000000000004b947 */ /* 0x000fea0003800000 */
[----:B------:R-:W-:Y:S01]  /*130c0*/  BPT.TRAP 0x1 ;  /* 0x000000040000795c */ /* 0x000fe20000300000 */
.L_x_2030:
        /* <DEDUP_REMOVED lines=13> */
[----:B------:R-:W-:-:S02]  /*131a0*/  UIMAD UR14, UR14, 0xa000, UR40 ;  /* 0x0000a0000e0e78a4 */ /* 0x000fc4000f8e0228 */
[----:B------:R-:W-:Y:S02]  /*131b0*/  UIADD3 UR9, UR9, 0x38830, URZ ;  /* 0x0003883009097890 */ /* 0x000fe4000fffe03f */
[----:B------:R-:W-:Y:S01]  /*131c0*/  UIMAD UR11, UR11, 0x50, URZ ;  /* 0x000000500b0b78a4 */ /* 0x000fe2000f8e023f */
[----:B-12---:R-:W-:Y:S01]  /*131d0*/  LEA R2, R16, UR19, 0x3 ;  /* 0x0000001310027c11 */ /* 0x006fe2000f8e18ff */
        /* <DEDUP_REMOVED lines=18> */
.L_x_2069:
[----:B------:R-:W-:Y:S05]  /*13300*/  @P2 BRA `(.L_x_2032) ;  /* 0x0000000000142947 */ /* 0x000fea0003800000 */
[----:B------:R-:W-:Y:S02]  /*13310*/  ISETP.NE.AND P2, PT, R19, RZ, PT ;  /* 0x000000ff1300720c */ /* 0x000fe40003f45270 */
[----:B------:R-:W-:-:S04]  /*13320*/  MOV R3, 0xa000 ;  /* 0x0000a00000037802 */ /* 0x000fc80000000f00 */
[----:B------:R2:W-:Y:S07]  /*13330*/  SYNCS.ARRIVE.TRANS64 RZ, [R2+URZ+0x50], R3 ;  /* 0x0000500302ff79a7 */ /* 0x0005ee000800003f */
[----:B------:R-:W-:Y:S05]  /*13340*/  @!P2 BRA `(.L_x_2032) ;  /* 0x000000000004a947 */ /* 0x000fea0003800000 */
[----:B------:R-:W-:Y:S01]  /*13350*/  BPT.TRAP 0x1 ;  /* 0x000000040000795c */ /* 0x000fe20000300000 */
.L_x_2032:
        /* <DEDUP_REMOVED lines=13> */
[----:B------:R-:W-:-:S02]  /*13430*/  UIMAD UR14, UR14, 0xa000, UR40 ;  /* 0x0000a0000e0e78a4 */ /* 0x000fc4000f8e0228 */
[----:B------:R-:W-:Y:S02]  /*13440*/  UIMAD UR11, UR11, 0x50, URZ ;  /* 0x000000500b0b78a4 */ /* 0x000fe4000f8e023f */
[----:B------:R-:W-:Y:S02]  /*13450*/  UIADD3 UR9, UR9, 0x50, URZ ;  /* 0x0000005009097890 */ /* 0x000fe4000fffe03f */
[----:B------:R-:W-:Y:S02]  /*13460*/  UIADD3 UR8, UR14, 0x400, URZ ;  /* 0x000004000e087890 */ /* 0x000fe4000fffe03f */
[----:B------:R-:W-:Y:S02]  /*13470*/  UIADD3 UR15, UR14, 0x2c00, URZ ;  /* 0x00002c000e0f7890 */ /* 0x000fe4000fffe03f */
        /* <DEDUP_REMOVED lines=15> */
.L_x_2027:
[----:B------:R-:W-:Y:S05]  /*13570*/  BSYNC B1 ;  /* 0x0000000000017941 */ /* 0x000fea0003800000 */
.L_x_2026:
[----:B------:R-:W-:Y:S01]  /*13580*/  VIADD R16, R10, 0x1 ;  /* 0x000000010a107836 */ /* 0x000fe20000000000 */
[----:B------:R-:W-:Y:S04]  /*13590*/  BSSY B1, `(.L_x_2033) ;  /* 0x0000071000017945 */ /* 0x000fe80003800000 */
[----:B------:R-:W-:-:S04]  /*135a0*/  ISETP.NE.AND P2, PT, R16, 0x2, PT ;  /* 0x000000021000780c */ /* 0x000fc80003f45270 */
[----:B-12---:R-:W-:Y:S02]  /*135b0*/  SEL R2, RZ, 0x1, P2 ;  /* 0x00000001ff027807 */ /* 0x006fe40001000000 */
[----:B------:R-:W-:Y:S02]  /*135c0*/  SEL R16, R16, RZ, P2 ;  /* 0x000000ff10107207 */ /* 0x000fe40001000000 */
[----:B------:R-:W-:Y:S01]  /*135d0*/  LOP3.LUT R17, R11, R2, RZ, 0x3c, !PT ;  /* 0x000000020b117212 */ /* 0x000fe200078e3cff */
[----:B------:R-:W-:Y:S06]  /*135e0*/  @!P6 BRA `(.L_x_2034) ;  /* 0x0000000400ace947 */ /* 0x000fec0003800000 */
[----:B------:R-:W-:Y:S01]  /*135f0*/  IADD3 R13, R7, -0x1, RZ ;  /* 0xffffffff070d7810 */ /* 0x000fe20007ffe0ff */
[----:B------:R-:W-:Y:S06]  /*13600*/  @!P0 BRA `(.L_x_2035) ;  /* 0x0000000000488947 */ /* 0x000fec0003800000 */
[----:B------:R-:W1:Y:S01]  /*13610*/  LDC R8, c[0x0][0x41c] ;  /* 0x00010700ff087b82 */ /* 0x000e620000000800 */
        /* <DEDUP_REMOVED lines=17> */
.L_x_2035:
[----:B------:R-:W1:Y:S01]  /*13730*/  S2R R2, SR_TID.X ;  /* 0x0000000000027919 */ /* 0x000e620000002100 */
[----:B------:R-:W-:Y:S02]  /*13740*/  SHF.L.U32 R3, R17, 0x1f, RZ ;  /* 0x0000001f11037819 */ /* 0x000fe400000006ff */
[----:B-1----:R-:W-:Y:S02]  /*13750*/  LOP3.LUT R9, R2, 0x7f, RZ, 0xc0, !PT ;  /* 0x0000007f02097812 */ /* 0x002fe400078ec0ff */
[----:B------:R-:W-:Y:S02]  /*13760*/  LEA R2, R16, UR40, 0x3 ;  /* 0x0000002810027c11 */ /* 0x000fe4000f8e18ff */
[----:B------:R-:W-:Y:S02]  /*13770*/  ISETP.NE.AND P2, PT, R9, RZ, PT ;  /* 0x000000ff0900720c */ /* 0x000fe40003f45270 */
[----:B------:R-:W1:Y:S02]  /*13780*/  SYNCS.PHASECHK.TRANS64.TRYWAIT P3, [R2+URZ+0x38840], R3 ;  /* 0x03884003020075a7 */ /* 0x000e64000806017f */
[----:B-1----:R-:W-:Y:S09]  /*13790*/  @!P3 BRA `(.L_x_2036) ;  /* 0x0000001000ecb947 */ /* 0x002ff20003800000 */
.L_x_2070:
[----:B------:R-:W-:Y:S05]  /*137a0*/  @P2 BRA `(.L_x_2037) ;  /* 0x0000000000142947 */ /* 0x000fea0003800000 */
[----:B------:R-:W-:Y:S02]  /*137b0*/  ISETP.NE.AND P3, PT, R19, RZ, PT ;  /* 0x000000ff1300720c */ /* 0x000fe40003f65270 */
[----:B-1----:R-:W-:-:S04]  /*137c0*/  MOV R3, 0xa000 ;  /* 0x0000a00000037802 */ /* 0x002fc80000000f00 */
[----:B------:R2:W-:Y:S07]  /*137d0*/  SYNCS.ARRIVE.TRANS64 RZ, [R2+URZ+0x38830], R3 ;  /* 0x0388300302ff79a7 */ /* 0x0005ee000800003f */
[----:B------:R-:W-:Y:S05]  /*137e0*/  @!P3 BRA `(.L_x_2037) ;  /* 0x000000000004b947 */ /* 0x000fea0003800000 */
[----:B------:R-:W-:Y:S01]  /*137f0*/  BPT.TRAP 0x1 ;  /* 0x000000040000795c */ /* 0x000fe20000300000 */
.L_x_2037:
        /* <DEDUP_REMOVED lines=13> */
[----:B------:R-:W-:Y:S01]  /*138d0*/  UIMAD UR14, UR9, 0xa000, UR40 ;  /* 0x0000a000090e78a4 */ /* 0x000fe2000f8e0228 */
[----:B-12---:R-:W-:Y:S01]  /*138e0*/  LEA R2, R10, UR19, 0x3 ;  /* 0x000000130a027c11 */ /* 0x006fe2000f8e18ff */
[----:B------:R-:W-:-:S02]  /*138f0*/  ULEA UR9, UR9, UR19, 0x3 ;  /* 0x0000001309097291 */ /* 0x000fc4000f8e183f */
[----:B------:R-:W-:Y:S02]  /*13900*/  UIMAD UR11, UR11, 0x50, URZ ;  /* 0x000000500b0b78a4 */ /* 0x000fe4000f8e023f */
        /* <DEDUP_REMOVED lines=18> */
.L_x_2071:
[----:B------:R-:W-:Y:S05]  /*13a30*/  @P2 BRA `(.L_x_2039) ;  /* 0x0000000000142947 */ /* 0x000fea0003800000 */
[----:B------:R-:W-:Y:S01]  /*13a40*/  ISETP.NE.AND P2, PT, R19, RZ, PT ;  /* 0x000000ff1300720c */ /* 0x000fe20003f45270 */
[----:B------:R-:W-:-:S04]  /*13a50*/  IMAD.MOV.U32 R3, RZ, RZ, 0xa000 ;  /* 0x0000a000ff037424 */ /* 0x000fc800078e00ff */
[----:B------:R2:W-:Y:S08]  /*13a60*/  SYNCS.ARRIVE.TRANS64 RZ, [R2+URZ+0x50], R3 ;  /* 0x0000500302ff79a7 */ /* 0x0005f0000800003f */
[----:B------:R-:W-:Y:S05]  /*13a70*/  @!P2 BRA `(.L_x_2039) ;  /* 0x000000000004a947 */ /* 0x000fea0003800000 */
[----:B------:R-:W-:Y:S01]  /*13a80*/  BPT.TRAP 0x1 ;  /* 0x000000040000795c */ /* 0x000fe20000300000 */
.L_x_2039:
        /* <DEDUP_REMOVED lines=11> */
[----:B------:R-:W-:Y:S01]  /*13b40*/  MOV R5, R13 ;  /* 0x0000000d00057202 */ /* 0x000fe20000000f00 */
[----:B------:R-:W-:Y:S01]  /*13b50*/  IMAD.MOV.U32 R6, RZ, RZ, R8 ;  /* 0x000000ffff067224 */ /* 0x000fe200078e0008 */
        /* <DEDUP_REMOVED lines=20> */
.L_x_2034:
[----:B------:R-:W-:Y:S05]  /*13ca0*/  BSYNC B1 ;  /* 0x0000000000017941 */ /* 0x000fea0003800000 */
.L_x_2033:
[C---:B------:R-:W-:Y:S02]  /*13cb0*/  ISETP.GT.AND P2, PT, R7.reuse, 0x1, PT ;  /* 0x000000010700780c */ /* 0x040fe40003f44270 */
[----:B------:R-:W-:-:S11]  /*13cc0*/  IADD3 R7, R7, -0x2, RZ ;  /* 0xfffffffe07077810 */ /* 0x000fd60007ffe0ff */
[----:B------:R-:W-:Y:S05]  /*13cd0*/  @P2 BRA `(.L_x_2040) ;  /* 0xfffffff000582947 */ /* 0x000fea000383ffff */
.L_x_2025:
[----:B------:R-:W-:Y:S05]  /*13ce0*/  BSYNC B0 ;  /* 0x0000000000007941 */ /* 0x000fea0003800000 */
.L_x_2016:
[----:B------:R-:W-:Y:S04]  /*13cf0*/  BSSY B0, `(.L_x_2041) ;  /* 0x000000f000007945 */ /* 0x000fe80003800000 */
[----:B------:R-:W-:Y:S05]  /*13d00*/  @P1 BRA `(.L_x_2042) ;  /* 0x0000000000341947 */ /* 0x000fea0003800000 */
[----:B-1----:R-:W1:Y:S01]  /*13d10*/  S2R R7, SR_LANEID ;  /* 0x0000000000077919 */ /* 0x002e620000000000 */
[----:B------:R-:W-:Y:S01]  /*13d20*/  VOTEU.ANY UR4, UPT, PT ;  /* 0x0000000000047886 */ /* 0x000fe200038e0100 */
[----:B--2---:R-:W2:Y:S01]  /*13d30*/  LDC.64 R2, c[0x0][0xdf0] ;  /* 0x00037c00ff027b82 */ /* 0x004ea20000000a00 */
        /* <DEDUP_REMOVED lines=10> */
.L_x_2042:
[----:B------:R-:W-:Y:S05]  /*13de0*/  BSYNC B0 ;  /* 0x0000000000007941 */ /* 0x000fea0003800000 */
.L_x_2041:
[----:B------:R-:W-:Y:S04]  /*13df0*/  BSSY B0, `(.L_x_2043) ;  /* 0x000002e000007945 */ /* 0x000fe80003800000 */
[----:B------:R-:W-:Y:S05]  /*13e00*/  @!P6 BRA `(.L_x_2044) ;  /* 0x0000000000b0e947 */ /* 0x000fea0003800000 */
[----:B------:R-:W3:Y:S01]  /*13e10*/  S2R R0, SR_TID.X ;  /* 0x0000000000007919 */ /* 0x000ee20000002100 */
[----:B-12---:R-:W-:Y:S02]  /*13e20*/  LEA R3, R16, UR40, 0x3 ;  /* 0x0000002810037c11 */ /* 0x006fe4000f8e18ff */
[----:B---3--:R-:W-:Y:S02]  /*13e30*/  LOP3.LUT R2, R0, 0x7f, RZ, 0xc0, !PT ;  /* 0x0000007f00027812 */ /* 0x008fe400078ec0ff */
[----:B------:R-:W-:Y:S02]  /*13e40*/  SHF.L.U32 R0, R17, 0x1f, RZ ;  /* 0x0000001f11007819 */ /* 0x000fe400000006ff */
[----:B------:R-:W-:Y:S02]  /*13e50*/  ISETP.NE.AND P1, PT, R2, RZ, PT ;  /* 0x000000ff0200720c */ /* 0x000fe40003f25270 */
[----:B------:R-:W1:Y:S02]  /*13e60*/  SYNCS.PHASECHK.TRANS64.TRYWAIT P0, [R3+URZ+0x38860], R0 ;  /* 0x03886000030075a7 */ /* 0x000e64000800017f */
[----:B-1----:R-:W-:Y:S09]  /*13e70*/  @!P0 BRA `(.L_x_2045) ;  /* 0x0000000c005c8947 */ /* 0x002ff20003800000 */
.L_x_2072:
[----:B------:R-:W-:Y:S05]  /*13e80*/  @P1 BRA `(.L_x_2046) ;  /* 0x0000000000141947 */ /* 0x000fea0003800000 */
[----:B------:R-:W-:Y:S01]  /*13e90*/  ISETP.NE.AND P0, PT, R19, RZ, PT ;  /* 0x000000ff1300720c */ /* 0x000fe20003f05270 */
[----:B-1----:R-:W-:-:S04]  /*13ea0*/  IMAD.MOV.U32 R0, RZ, RZ, 0xa000 ;  /* 0x0000a000ff007424 */ /* 0x002fc800078e00ff */
[----:B------:R2:W-:Y:S08]  /*13eb0*/  SYNCS.ARRIVE.TRANS64 RZ, [R3+URZ+0x38850], R0 ;  /* 0x0388500003ff79a7 */ /* 0x0005f0000800003f */
[----:B------:R-:W-:Y:S05]  /*13ec0*/  @!P0 BRA `(.L_x_2046) ;  /* 0x0000000000048947 */ /* 0x000fea0003800000 */
[----:B------:R-:W-:Y:S01]  /*13ed0*/  BPT.TRAP 0x1 ;  /* 0x000000040000795c */ /* 0x000fe20000300000 */
.L_x_2046:
        /* <DEDUP_REMOVED lines=11> */
[----:B------:R-:W-:Y:S02]  /*13f90*/  UIMAD UR14, UR14, 0xa000, UR40 ;  /* 0x0000a0000e0e78a4 */ /* 0x000fe4000f8e0228 */
[----:B------:R-:W-:Y:S02]  /*13fa0*/  UIMAD UR11, UR11, 0x50, URZ ;  /* 0x000000500b0b78a4 */ /* 0x000fe4000f8e023f */
[----:B------:R-:W-:Y:S02]  /*13fb0*/  UIADD3 UR9, UR9, 0x38850, URZ ;  /* 0x0003885009097890 */ /* 0x000fe4000fffe03f */
[----:B------:R-:W-:Y:S02]  /*13fc0*/  UIADD3 UR8, UR14, 0x400, URZ ;  /* 0x000004000e087890 */ /* 0x000fe4000fffe03f */
[----:B------:R-:W-:Y:S02]  /*13fd0*/  UIADD3 UR15, UR14, 0x2c00, URZ ;  /* 0x00002c000e0f7890 */ /* 0x000fe4000fffe03f */
[----:B------:R-:W-:-:S02]  /*13fe0*/  UIADD3 UR16, UR14, 0x5400, URZ ;  /* 0x000054000e107890 */ /* 0x000fc4000fffe03f */
        /* <DEDUP_REMOVED lines=14> */
.L_x_2044:
[----:B------:R-:W-:Y:S05]  /*140d0*/  BSYNC B0 ;  /* 0x0000000000007941 */ /* 0x000fea0003800000 */
.L_x_2043:
[----:B------:R-:W-:Y:S01]  /*140e0*/  IADD3 R16, R16, 0x1, RZ ;  /* 0x0000000110107810 */ /* 0x000fe20007ffe0ff */
[----:B------:R-:W-:-:S03]  /*140f0*/  IMAD.MOV.U32 R13, RZ, RZ, R18 ;  /* 0x000000ffff0d7224 */ /* 0x000fc600078e0012 */
[----:B------:R-:W-:-:S04]  /*14100*/  ISETP.NE.AND P0, PT, R16, 0x2, PT ;  /* 0x000000021000780c */ /* 0x000fc80003f05270 */
[----:B-12---:R-:W-:Y:S02]  /*14110*/  SEL R0, RZ, 0x1, P0 ;  /* 0x00000001ff007807 */ /* 0x006fe40000000000 */
[----:B------:R-:W-:Y:S02]  /*14120*/  SEL R16, R16, RZ, P0 ;  /* 0x000000ff10107207 */ /* 0x000fe40000000000 */
[----:B------:R-:W-:-:S07]  /*14130*/  LOP3.LUT R17, R17, R0, RZ, 0x3c, !PT ;  /* 0x0000000011117212 */ /* 0x000fce00078e3cff */
.L_x_2005:
[----:B------:R-:W-:Y:S05]  /*14140*/  BSYNC B6 ;  /* 0x0000000000067941 */ /* 0x000fea0003800000 */
.L_x_2003:
[----:B------:R-:W-:-:S03]  /*14150*/  UMOV UR4, 0xffffffff ;  /* 0xffffffff00047882 */ /* 0x000fc60000000000 */
[----:B------:R-:W-:Y:S05]  /*14160*/  BRA.DIV UR4, `(.L_x_2047) ;  /* 0x0000000a04b47947 */ /* 0x000fea000b800000 */
[----:B------:R1:W2:Y:S02]  /*14170*/  SHFL.IDX PT, R14, R13, RZ, 0x1f ;  /* 0x00001fff0d0e7589 */ /* 0x0002a400000e0000 */
.L_x_2075:
[----:B------:R-:W-:Y:S01]  /*14180*/  ISETP.NE.AND P0, PT, R19, RZ, PT ;  /* 0x000000ff1300720c */ /* 0x000fe20003f05270 */
[----:B------:R-:W-:Y:S05]  /*14190*/  WARPSYNC.ALL ;  /* 0x0000000000007948 */ /* 0x000fea0003800000 */
[----:B------:R-:W-:Y:S01]  /*141a0*/  BAR.SYNC.DEFER_BLOCKING 0x4, 0x120 ;  /* 0x0104800000007b1d */ /* 0x000fe20000010000 */
[----:B--2---:R-:W-:-:S05]  /*141b0*/  MOV R18, R14 ;  /* 0x0000000e00127202 */ /* 0x004fca0000000f00 */
[----:B------:R-:W-:Y:S01]  /*141c0*/  ULDC UR4, c[0x0][0xda8] ;  /* 0x00036a0000047ab9 */ /* 0x000fe20000000800 */
[----:B------:R-:W-:Y:S01]  /*141d0*/  @!P0 MOV R0, 0x400 ;  /* 0x0000040000008802 */ /* 0x000fe20000000f00 */
[----:B------:R-:W2:Y:S03]  /*141e0*/  @!P0 S2R R3, SR_CgaCtaId ;  /* 0x0000000000038919 */ /* 0x000ea60000008800 */
[----:B--2---:R-:W-:-:S05]  /*141f0*/  @!P0 LEA R0, R3, R0, 0x18 ;  /* 0x0000000003008211 */ /* 0x004fca00078ec0ff */
[----:B------:R2:W-:Y:S01]  /*14200*/  @!P0 STS [R0+0x388d0], R13 ;  /* 0x0388d00d00008388 */ /* 0x0005e20000000800 */
[----:B------:R-:W-:Y:S06]  /*14210*/  BAR.ARV 0x5, 0x120 ;  /* 0x0144800000007b1d */ /* 0x000fec0000002000 */
[----:B------:R-:W-:-:S13]  /*14220*/  ISETP.GE.AND P0, PT, R18, UR4, PT ;  /* 0x0000000412007c0c */ /* 0x000fda000bf06270 */
[----:B--2---:R-:W-:Y:S05]  /*14230*/  @!P0 BRA `(.L_x_2048) ;  /* 0xffffffd000208947 */ /* 0x004fea000383ffff */
.L_x_2000:
[----:B------:R-:W2:Y:S01]  /*14240*/  S2R R3, SR_CgaCtaId ;  /* 0x0000000000037919 */ /* 0x000ea20000008800 */
[----:B------:R-:W-:Y:S01]  /*14250*/  UIADD3 UR49, UR49, 0x1, URZ ;  /* 0x0000000131317890 */ /* 0x000fe2000fffe03f */
[----:B------:R-:W-:-:S03]  /*14260*/  MOV R0, 0x400 ;  /* 0x0000040000007802 */ /* 0x000fc60000000f00 */
[----:B------:R-:W-:-:S04]  /*14270*/  ULEA.HI UR4, UR49, UR49, URZ, 0x1 ;  /* 0x0000003131047291 */ /* 0x000fc8000f8f083f */
[----:B------:R-:W-:-:S04]  /*14280*/  ULOP3.LUT UR4, UR4, 0xfffffffe, URZ, 0xc0, !UPT ;  /* 0xfffffffe04047892 */ /* 0x000fc8000f8ec03f */
[----:B------:R-:W-:Y:S01]  /*14290*/  UIADD3 UR4, UR49, -UR4, URZ ;  /* 0x8000000431047290 */ /* 0x000fe2000fffe03f */
[----:B--2---:R-:W-:-:S05]  /*142a0*/  LEA R7, R3, R0, 0x18 ;  /* 0x0000000003077211 */ /* 0x004fca00078ec0ff */
[----:B------:R-:W-:-:S05]  /*142b0*/  IMAD.U32 R0, RZ, RZ, UR4 ;  /* 0x00000004ff007e24 */ /* 0x000fca000f8e00ff */
[----:B------:R-:W-:-:S04]  /*142c0*/  SHF.L.U32 R0, R0, 0x1f, RZ ;  /* 0x0000001f00007819 */ /* 0x000fc800000006ff */
[----:B------:R-:W2:Y:S02]  /*142d0*/  SYNCS.PHASECHK.TRANS64.TRYWAIT P0, [R7+URZ+0x38820], R0 ;  /* 0x03882000070075a7 */ /* 0x000ea4000800017f */
[----:B--2---:R-:W-:Y:S05]  /*142e0*/  @!P0 BRA `(.L_x_2049) ;  /* 0x0000000800788947 */ /* 0x004fea0003800000 */
.L_x_2076:
        /* <DEDUP_REMOVED lines=12> */
[----:B------:R-:W-:-:S04]  /*143b0*/  MOV R0, UR4 ;  /* 0x0000000400007c02 */ /* 0x000fc80008000f00 */
[----:B------:R-:W-:-:S13]  /*143c0*/  ISETP.NE.AND P2, PT, R0, 0x3, PT ;  /* 0x000000030000780c */ /* 0x000fda0003f45270 */
[----:B------:R-:W-:Y:S05]  /*143d0*/  @!P2 BRA `(.L_x_2052) ;  /* 0x000000000004a947 */ /* 0x000fea0003800000 */
[----:B------:R-:W-:Y:S01]  /*143e0*/  BPT.TRAP 0x1 ;  /* 0x000000040000795c */ /* 0x000fe20000300000 */
.L_x_2052:
        /* <DEDUP_REMOVED lines=9> */
[----:B------:R-:W-:Y:S02]  /*14480*/  SHF.L.U32 R0, R17, 0x1f, RZ ;  /* 0x0000001f11007819 */ /* 0x000fe400000006ff */
[----:B------:R-:W-:Y:S01]  /*14490*/  LEA R3, R2, R3, 0x3 ;  /* 0x0000000302037211 */ /* 0x000fe200078e18ff */
[----:B--2---:R-:W-:Y:S06]  /*144a0*/  @!P0 BRA `(.L_x_2053) ;  /* 0x00000008001c8947 */ /* 0x004fec0003800000 */
.L_x_2077:
[----:B------:R-:W3:Y:S02]  /*144b0*/  SYNCS.PHASECHK.TRANS64.TRYWAIT P0, [R3+URZ], R0 ;  /* 0x00000000030075a7 */ /* 0x000ee4000800017f */
[----:B---3--:R-:W-:Y:S05]  /*144c0*/  @!P0 BRA `(.L_x_2054) ;  /* 0x0000000800288947 */ /* 0x008fea0003800000 */
.L_x_2078:
[----:B------:R-:W-:Y:S05]  /*144d0*/  @!P2 BRA `(.L_x_2055) ;  /* 0x000000000004a947 */ /* 0x000fea0003800000 */
[----:B------:R-:W-:Y:S01]  /*144e0*/  BPT.TRAP 0x1 ;  /* 0x000000040000795c */ /* 0x000fe20000300000 */
.L_x_2055:
[----:B---3--:R-:W-:-:S05]  /*144f0*/  VIADD R3, R7, 0x38860 ;  /* 0x0003886007037836 */ /* 0x008fca0000000000 */
[----:B--2---:R-:W-:-:S04]  /*14500*/  LEA R5, R16, R3, 0x3 ;  /* 0x0000000310057211 */ /* 0x004fc800078e18ff */
[----:B------:R-:W2:Y:S02]  /*14510*/  SYNCS.PHASECHK.TRANS64.TRYWAIT P0, [R5+URZ], R4 ;  /* 0x00000004050075a7 */ /* 0x000ea4000800017f */
[----:B--2---:R-:W-:Y:S05]  /*14520*/  @!P0 BRA `(.L_x_2056) ;  /* 0x0000000800248947 */ /* 0x004fea0003800000 */
.L_x_2079:
[----:B------:R-:W-:-:S07]  /*14530*/  IMAD R3, R2, 0x8, R3 ;  /* 0x0000000802037824 */ /* 0x000fce00078e0203 */
.L_x_2057:
[----:B---3--:R3:W4:Y:S02]  /*14540*/  SYNCS.PHASECHK.TRANS64.TRYWAIT P0, [R3+URZ], R0 ;  /* 0x00000000030075a7 */ /* 0x008724000800017f */
[----:B----4-:R-:W-:Y:S05]  /*14550*/  @!P0 NANOSLEEP.SYNCS 0x989680 ;  /* 0x009896800000895d */ /* 0x010fea0003900000 */
[----:B------:R-:W4:Y:S02]  /*14560*/  @!P0 SYNCS.PHASECHK.TRANS64 P0, [R3+URZ], R0 ;  /* 0x00000000030085a7 */ /* 0x000f24000800007f */
[----:B----4-:R-:W-:Y:S05]  /*14570*/  @!P0 BRA `(.L_x_2057) ;  /* 0xfffffffc00f08947 */ /* 0x010fea000383ffff */
.L_x_2051:
[----:B------:R-:W-:Y:S05]  /*14580*/  BSYNC B0 ;  /* 0x0000000000007941 */ /* 0x000fea0003800000 */
.L_x_2050:
[----:B------:R-:W-:Y:S05]  /*14590*/  EXIT ;  /* 0x000000000000794d */ /* 0x000fea0003800000 */
.L_x_1957:
[----:B-1----:R-:W-:-:S04]  /*145a0*/  MOV R3, UR60 ;  /* 0x0000003c00037c02 */ /* 0x002fc80008000f00 */
[----:B------:R1:W2:Y:S03]  /*145b0*/  SYNCS.PHASECHK.TRANS64.TRYWAIT P1, [R3+URZ+0x38800], R0 ;  /* 0x03880000030075a7 */ /* 0x0002a6000802017f */
[----:B--2---:R-:W-:Y:S05]  /*145c0*/  @!P1 NANOSLEEP.SYNCS 0x989680 ;  /* 0x009896800000995d */ /* 0x004fea0003900000 */
[----:B------:R-:W2:Y:S02]  /*145d0*/  @!P1 SYNCS.PHASECHK.TRANS64 P1, [R3+URZ+0x38800], R0 ;  /* 0x03880000030095a7 */ /* 0x000ea4000802007f */
[----:B--2---:R-:W-:Y:S05]  /*145e0*/  @!P1 BRA `(.L_x_1957) ;  /* 0xfffffffc00ec9947 */ /* 0x004fea000383ffff */
[----:B------:R-:W-:Y:S05]  /*145f0*/  BRA `(.L_x_2058) ;  /* 0xfffffed000b47947 */ /* 0x000fea000383ffff */
.L_x_1961:
[----:B--2---:R2:W3:Y:S02]  /*14600*/  SYNCS.PHASECHK.TRANS64.TRYWAIT P2, [R0+URZ+0x38830], R3 ;  /* 0x03883003000075a7 */ /* 0x0044e4000804017f */
[----:B---3--:R-:W-:Y:S05]  /*14610*/  @!P2 NANOSLEEP.SYNCS 0x989680 ;  /* 0x009896800000a95d */ /* 0x008fea0003900000 */
[----:B------:R-:W3:Y:S02]  /*14620*/  @!P2 SYNCS.PHASECHK.TRANS64 P2, [R0+URZ+0x38830], R3 ;  /* 0x038830030000a5a7 */ /* 0x000ee4000804007f */
[----:B---3--:R-:W-:Y:S05]  /*14630*/  @!P2 BRA `(.L_x_1961) ;  /* 0xfffffffc00f0a947 */ /* 0x008fea000383ffff */
[----:B------:R-:W-:Y:S05]  /*14640*/  BRA `(.L_x_1960) ;  /* 0xfffffed000e07947 */ /* 0x000fea000383ffff */
.L_x_1966:
[----:B--2---:R-:W-:-:S04]  /*14650*/  IMAD.U32 R4, RZ, RZ, UR47 ;  /* 0x0000002fff047e24 */ /* 0x004fc8000f8e00ff */
[----:B------:R2:W3:Y:S03]  /*14660*/  SYNCS.PHASECHK.TRANS64.TRYWAIT P2, [R4+URZ+0x38830], R3 ;  /* 0x03883003040075a7 */ /* 0x0004e6000804017f */
[----:B---3--:R-:W-:Y:S05]  /*14670*/  @!P2 NANOSLEEP.SYNCS 0x989680 ;  /* 0x009896800000a95d */ /* 0x008fea0003900000 */
[----:B------:R-:W3:Y:S02]  /*14680*/  @!P2 SYNCS.PHASECHK.TRANS64 P2, [R4+URZ+0x38830], R3 ;  /* 0x038830030400a5a7 */ /* 0x000ee4000804007f */
[----:B---3--:R-:W-:Y:S05]  /*14690*/  @!P2 BRA `(.L_x_1966) ;  /* 0xfffffffc00eca947 */ /* 0x008fea000383ffff */
[----:B------:R-:W-:Y:S05]  /*146a0*/  BRA `(.L_x_1965) ;  /* 0xffffff1c00587947 */ /* 0x000fea000383ffff */
.L_x_1970:
[----:B-12---:R-:W-:-:S04]  /*146b0*/  MOV R3, UR5 ;  /* 0x0000000500037c02 */ /* 0x006fc80008000f00 */
[----:B------:R1:W2:Y:S03]  /*146c0*/  SYNCS.PHASECHK.TRANS64.TRYWAIT P2, [R3+URZ+0x38850], R0 ;  /* 0x03885000030075a7 */ /* 0x0002a6000804017f */
[----:B--2---:R-:W-:Y:S05]  /*146d0*/  @!P2 NANOSLEEP.SYNCS 0x989680 ;  /* 0x009896800000a95d */ /* 0x004fea0003900000 */
[----:B------:R-:W2:Y:S02]  /*146e0*/  @!P2 SYNCS.PHASECHK.TRANS64 P2, [R3+URZ+0x38850], R0 ;  /* 0x038850000300a5a7 */ /* 0x000ea4000804007f */
[----:B--2---:R-:W-:Y:S05]  /*146f0*/  @!P2 BRA `(.L_x_1970) ;  /* 0xfffffffc00eca947 */ /* 0x004fea000383ffff */
[----:B------:R-:W-:Y:S05]  /*14700*/  BRA `(.L_x_1969) ;  /* 0xffffff4000d07947 */ /* 0x000fea000383ffff */
.L_x_1976:
[----:B--2---:R-:W-:-:S04]  /*14710*/  IMAD.U32 R4, RZ, RZ, UR4 ;  /* 0x00000004ff047e24 */ /* 0x004fc8000f8e00ff */
[----:B------:R2:W3:Y:S03]  /*14720*/  SYNCS.PHASECHK.TRANS64.TRYWAIT P2, [R4+URZ+0x38830], R3 ;  /* 0x03883003040075a7 */ /* 0x0004e6000804017f */
[----:B---3--:R-:W-:Y:S05]  /*14730*/  @!P2 NANOSLEEP.SYNCS 0x989680 ;  /* 0x009896800000a95d */ /* 0x008fea0003900000 */
[----:B------:R-:W3:Y:S02]  /*14740*/  @!P2 SYNCS.PHASECHK.TRANS64 P2, [R4+URZ+0x38830], R3 ;  /* 0x038830030400a5a7 */ /* 0x000ee4000804007f */
[----:B---3--:R-:W-:Y:S05]  /*14750*/  @!P2 BRA `(.L_x_1976) ;  /* 0xfffffffc00eca947 */ /* 0x008fea000383ffff */
[----:B------:R-:W-:Y:S05]  /*14760*/  BRA `(.L_x_1975) ;  /* 0xffffff5c00c87947 */ /* 0x000fea000383ffff */
.L_x_1980:
[----:B-12---:R-:W-:-:S04]  /*14770*/  MOV R3, UR5 ;  /* 0x0000000500037c02 */ /* 0x006fc80008000f00 */
[----:B------:R1:W2:Y:S03]  /*14780*/  SYNCS.PHASECHK.TRANS64.TRYWAIT P2, [R3+URZ+0x38850], R0 ;  /* 0x03885000030075a7 */ /* 0x0002a6000804017f */
[----:B--2---:R-:W-:Y:S05]  /*14790*/  @!P2 NANOSLEEP.SYNCS 0x989680 ;  /* 0x009896800000a95d */ /* 0x004fea0003900000 */
[----:B------:R-:W2:Y:S02]  /*147a0*/  @!P2 SYNCS.PHASECHK.TRANS64 P2, [R3+URZ+0x38850], R0 ;  /* 0x038850000300a5a7 */ /* 0x000ea4000804007f */
[----:B--2---:R-:W-:Y:S05]  /*147b0*/  @!P2 BRA `(.L_x_1980) ;  /* 0xfffffffc00eca947 */ /* 0x004fea000383ffff */
[----:B------:R-:W-:Y:S05]  /*147c0*/  BRA `(.L_x_1979) ;  /* 0xffffff8400447947 */ /* 0x000fea000383ffff */
.L_x_1985:
[----:B--2---:R-:W-:-:S04]  /*147d0*/  IMAD.U32 R7, RZ, RZ, UR5 ;  /* 0x00000005ff077e24 */ /* 0x004fc8000f8e00ff */
[----:B------:R2:W3:Y:S03]  /*147e0*/  SYNCS.PHASECHK.TRANS64.TRYWAIT P0, [R7+URZ+0x38850], R0 ;  /* 0x03885000070075a7 */ /* 0x0004e6000800017f */
[----:B---3--:R-:W-:Y:S05]  /*147f0*/  @!P0 NANOSLEEP.SYNCS 0x989680 ;  /* 0x009896800000895d */ /* 0x008fea0003900000 */
[----:B------:R-:W3:Y:S02]  /*14800*/  @!P0 SYNCS.PHASECHK.TRANS64 P0, [R7+URZ+0x38850], R0 ;  /* 0x03885000070085a7 */ /* 0x000ee4000800007f */
[----:B---3--:R-:W-:Y:S05]  /*14810*/  @!P0 BRA `(.L_x_1985) ;  /* 0xfffffffc00ec8947 */ /* 0x008fea000383ffff */
[----:B------:R-:W-:Y:S05]  /*14820*/  BRA `(.L_x_1984) ;  /* 0xffffffa0007c7947 */ /* 0x000fea000383ffff */
.L_x_2009:
[----:B------:R-:W1:Y:S01]  /*14830*/  S2R R7, SR_TID.X ;  /* 0x0000000000077919 */ /* 0x000e620000002100 */
[----:B------:R-:W-:Y:S01]  /*14840*/  IMAD.MOV.U32 R12, RZ, RZ, RZ ;  /* 0x000000ffff0c7224 */ /* 0x000fe200078e00ff */
[----:B------:R-:W-:Y:S01]  /*14850*/  MOV R11, 0x1f ;  /* 0x0000001f000b7802 */ /* 0x000fe20000000f00 */
[----:B------:R-:W-:Y:S01]  /*14860*/  IMAD.MOV.U32 R15, RZ, RZ, -0x1 ;  /* 0xffffffffff0f7424 */ /* 0x000fe200078e00ff */
[----:B-1----:R-:W-:-:S04]  /*14870*/  SHF.R.U32.HI R7, RZ, 0x5, R7 ;  /* 0x00000005ff077819 */ /* 0x002fc80000011607 */
[----:B------:R-:W-:-:S04]  /*14880*/  LOP3.LUT R7, R7, 0x3, RZ, 0xc0, !PT ;  /* 0x0000000307077812 */ /* 0x000fc800078ec0ff */
[----:B------:R-:W-:-:S07]  /*14890*/  MOV R13, R7 ;  /* 0x00000007000d7202 */ /* 0x000fce0000000f00 */
[----:B------:R-:W-:Y:S05]  /*148a0*/  WARPSYNC.COLLECTIVE R15, `(.L_x_2059) ;  /* 0x000000000f087348 */ /* 0x000fea0003c00000 */
[----:B------:R1:W2:Y:S02]  /*148b0*/  SHFL.IDX P6, R14, R13, R12, R11 ;  /* 0x0000000c0d0e7389 */ /* 0x0002a400000c000b */
[----:B-12---:R-:W-:Y:S01]  /*148c0*/  ENDCOLLECTIVE ;  /* 0x000000000000791b */ /* 0x006fe20003800000 */
.L_x_2059:
[----:B------:R-:W-:Y:S05]  /*148d0*/  BRA `(.L_x_2060) ;  /* 0xffffffd400647947 */ /* 0x000fea000383ffff */
.L_x_2010:
[----:B------:R-:W-:Y:S01]  /*148e0*/  BSSY B0, `(.L_x_2061) ;  /* 0x0000006000007945 */ /* 0x000fe20003800000 */
[----:B------:R-:W-:-:S07]  /*148f0*/  MOV R15, 0xffffffff ;  /* 0xffffffff000f7802 */ /* 0x000fce0000000f00 */
[----:B------:R-:W-:Y:S05]  /*14900*/  WARPSYNC.COLLECTIVE R15, `(.L_x_2062) ;  /* 0x000000000f0c7348 */ /* 0x000fea0003c00000 */
[----:B------:R-:W-:Y:S02]  /*14910*/  ELECT P6, UR62, PT ;  /* 0x00000000003e782f */ /* 0x000fe400038c0000 */
[----:B------:R-:W-:Y:S01]  /*14920*/  MOV R14, UR62 ;  /* 0x0000003e000e7c02 */ /* 0x000fe20008000f00 */
[----:B------:R-:W-:Y:S10]  /*14930*/  ENDCOLLECTIVE ;  /* 0x000000000000791b */ /* 0x000ff40003800000 */
.L_x_2062:
[----:B------:R-:W-:Y:S05]  /*14940*/  BSYNC B0 ;  /* 0x0000000000007941 */ /* 0x000fea0003800000 */
.L_x_2061:
[----:B------:R-:W-:Y:S05]  /*14950*/  BRA `(.L_x_2063) ;  /* 0xffffffd400547947 */ /* 0x000fea000383ffff */
.L_x_2013:
[----:B-1----:R1:W2:Y:S02]  /*14960*/  SYNCS.PHASECHK.TRANS64.TRYWAIT P2, [R8+URZ+0x38840], R7 ;  /* 0x03884007080075a7 */ /* 0x0022a4000804017f */
[----:B--2---:R-:W-:Y:S05]  /*14970*/  @!P2 NANOSLEEP.SYNCS 0x989680 ;  /* 0x009896800000a95d */ /* 0x004fea0003900000 */
[----:B------:R-:W2:Y:S02]  /*14980*/  @!P2 SYNCS.PHASECHK.TRANS64 P2, [R8+URZ+0x38840], R7 ;  /* 0x038840070800a5a7 */ /* 0x000ea4000804007f */
[----:B--2---:R-:W-:Y:S05]  /*14990*/  @!P2 BRA `(.L_x_2013) ;  /* 0xfffffffc00f0a947 */ /* 0x004fea000383ffff */
[----:B------:R-:W-:Y:S05]  /*149a0*/  BRA `(.L_x_2064) ;  /* 0xffffffd400b47947 */ /* 0x000fea000383ffff */
.L_x_2015:
[----:B-1----:R-:W-:-:S04]  /*149b0*/  IMAD.U32 R8, RZ, RZ, UR40 ;  /* 0x00000028ff087e24 */ /* 0x002fc8000f8e00ff */
[----:B------:R1:W2:Y:S03]  /*149c0*/  SYNCS.PHASECHK.TRANS64.TRYWAIT P2, [R8+URZ+0x38820], R7 ;  /* 0x03882007080075a7 */ /* 0x0002a6000804017f */
[----:B--2---:R-:W-:Y:S05]  /*149d0*/  @!P2 NANOSLEEP.SYNCS 0x989680 ;  /* 0x009896800000a95d */ /* 0x004fea0003900000 */
[----:B------:R-:W2:Y:S02]  /*149e0*/  @!P2 SYNCS.PHASECHK.TRANS64 P2, [R8+URZ+0x38820], R7 ;  /* 0x038820070800a5a7 */ /* 0x000ea4000804007f */
[----:B--2---:R-:W-:Y:S05]  /*149f0*/  @!P2 BRA `(.L_x_2015) ;  /* 0xfffffffc00eca947 */ /* 0x004fea000383ffff */
[----:B------:R-:W-:Y:S05]  /*14a00*/  BRA `(.L_x_2065) ;  /* 0xffffffd800e47947 */ /* 0x000fea000383ffff */
.L_x_2021:
[----:B-1----:R1:W2:Y:S02]  /*14a10*/  SYNCS.PHASECHK.TRANS64.TRYWAIT P3, [R3+URZ+0x38840], R2 ;  /* 0x03884002030075a7 */ /* 0x0022a4000806017f */
[----:B--2---:R-:W-:Y:S05]  /*14a20*/  @!P3 NANOSLEEP.SYNCS 0x989680 ;  /* 0x009896800000b95d */ /* 0x004fea0003900000 */
[----:B------:R-:W2:Y:S02]  /*14a30*/  @!P3 SYNCS.PHASECHK.TRANS64 P3, [R3+URZ+0x38840], R2 ;  /* 0x038840020300b5a7 */ /* 0x000ea4000806007f */
[----:B--2---:R-:W-:Y:S05]  /*14a40*/  @!P3 BRA `(.L_x_2021) ;  /* 0xfffffffc00f0b947 */ /* 0x004fea000383ffff */
[----:B------:R-:W-:Y:S05]  /*14a50*/  BRA `(.L_x_2066) ;  /* 0xffffffdc00907947 */ /* 0x000fea000383ffff */
.L_x_2023:
[----:B-1----:R1:W2:Y:S02]  /*14a60*/  SYNCS.PHASECHK.TRANS64.TRYWAIT P3, [R2+URZ+0x60], R3 ;  /* 0x00006003020075a7 */ /* 0x0022a4000806017f */
[----:B--2---:R-:W-:Y:S05]  /*14a70*/  @!P3 NANOSLEEP.SYNCS 0x989680 ;  /* 0x009896800000b95d */ /* 0x004fea0003900000 */
[----:B------:R-:W2:Y:S02]  /*14a80*/  @!P3 SYNCS.PHASECHK.TRANS64 P3, [R2+URZ+0x60], R3 ;  /* 0x000060030200b5a7 */ /* 0x000ea4000806007f */
[----:B--2---:R-:W-:Y:S05]  /*14a90*/  @!P3 BRA `(.L_x_2023) ;  /* 0xfffffffc00f0b947 */ /* 0x004fea000383ffff */
[----:B------:R-:W-:Y:S05]  /*14aa0*/  BRA `(.L_x_2067) ;  /* 0xffffffe000207947 */ /* 0x000fea000383ffff */
.L_x_2029:
[----:B-1----:R1:W2:Y:S02]  /*14ab0*/  SYNCS.PHASECHK.TRANS64.TRYWAIT P3, [R3+URZ+0x38840], R2 ;  /* 0x03884002030075a7 */ /* 0x0022a4000806017f */
[----:B--2---:R-:W-:Y:S05]  /*14ac0*/  @!P3 NANOSLEEP.SYNCS 0x989680 ;  /* 0x009896800000b95d */ /* 0x004fea0003900000 */
[----:B------:R-:W2:Y:S02]  /*14ad0*/  @!P3 SYNCS.PHASECHK.TRANS64 P3, [R3+URZ+0x38840], R2 ;  /* 0x038840020300b5a7 */ /* 0x000ea4000806007f */
[----:B--2---:R-:W-:Y:S05]  /*14ae0*/  @!P3 BRA `(.L_x_2029) ;  /* 0xfffffffc00f0b947 */ /* 0x004fea000383ffff */
[----:B------:R-:W-:Y:S05]  /*14af0*/  BRA `(.L_x_2068) ;  /* 0xffffffe4005c7947 */ /* 0x000fea000383ffff */
.L_x_2031:
[----:B-1----:R1:W2:Y:S02]  /*14b00*/  SYNCS.PHASECHK.TRANS64.TRYWAIT P3, [R2+URZ+0x60], R17 ;  /* 0x00006011020075a7 */ /* 0x0022a4000806017f */
[----:B--2---:R-:W-:Y:S05]  /*14b10*/  @!P3 NANOSLEEP.SYNCS 0x989680 ;  /* 0x009896800000b95d */ /* 0x004fea0003900000 */
[----:B------:R-:W2:Y:S02]  /*14b20*/  @!P3 SYNCS.PHASECHK.TRANS64 P3, [R2+URZ+0x60], R17 ;  /* 0x000060110200b5a7 */ /* 0x000ea4000806007f */
[----:B--2---:R-:W-:Y:S05]  /*14b30*/  @!P3 BRA `(.L_x_2031) ;  /* 0xfffffffc00f0b947 */ /* 0x004fea000383ffff */
[----:B------:R-:W-:Y:S05]  /*14b40*/  BRA `(.L_x_2069) ;  /* 0xffffffe400ec7947 */ /* 0x000fea000383ffff */
.L_x_2036:
[----:B-1----:R1:W2:Y:S02]  /*14b50*/  SYNCS.PHASECHK.TRANS64.TRYWAIT P3, [R2+URZ+0x38840], R3 ;  /* 0x03884003020075a7 */ /* 0x0022a4000806017f */
[----:B--2---:R-:W-:Y:S05]  /*14b60*/  @!P3 NANOSLEEP.SYNCS 0x989680 ;  /* 0x009896800000b95d */ /* 0x004fea0003900000 */
[----:B------:R-:W2:Y:S02]  /*14b70*/  @!P3 SYNCS.PHASECHK.TRANS64 P3, [R2+URZ+0x38840], R3 ;  /* 0x038840030200b5a7 */ /* 0x000ea4000806007f */
[----:B--2---:R-:W-:Y:S05]  /*14b80*/  @!P3 BRA `(.L_x_2036) ;  /* 0xfffffffc00f0b947 */ /* 0x004fea000383ffff */
[----:B------:R-:W-:Y:S05]  /*14b90*/  BRA `(.L_x_2070) ;  /* 0xffffffec00007947 */ /* 0x000fea000383ffff */
.L_x_2038:
[----:B-1----:R1:W2:Y:S02]  /*14ba0*/  SYNCS.PHASECHK.TRANS64.TRYWAIT P3, [R2+URZ+0x60], R11 ;  /* 0x0000600b020075a7 */ /* 0x0022a4000806017f */
[----:B--2---:R-:W-:Y:S05]  /*14bb0*/  @!P3 NANOSLEEP.SYNCS 0x989680 ;  /* 0x009896800000b95d */ /* 0x004fea0003900000 */
[----:B------:R-:W2:Y:S02]  /*14bc0*/  @!P3 SYNCS.PHASECHK.TRANS64 P3, [R2+URZ+0x60], R11 ;  /* 0x0000600b0200b5a7 */ /* 0x000ea4000806007f */
[----:B--2---:R-:W-:Y:S05]  /*14bd0*/  @!P3 BRA `(.L_x_2038) ;  /* 0xfffffffc00f0b947 */ /* 0x004fea000383ffff */
[----:B------:R-:W-:Y:S05]  /*14be0*/  BRA `(.L_x_2071) ;  /* 0xffffffec00907947 */ /* 0x000fea000383ffff */
.L_x_2045:
[----:B-1----:R1:W2:Y:S02]  /*14bf0*/  SYNCS.PHASECHK.TRANS64.TRYWAIT P0, [R3+URZ+0x38860], R0 ;  /* 0x03886000030075a7 */ /* 0x0022a4000800017f */
[----:B--2---:R-:W-:Y:S05]  /*14c00*/  @!P0 NANOSLEEP.SYNCS 0x989680 ;  /* 0x009896800000895d */ /* 0x004fea0003900000 */
[----:B------:R-:W2:Y:S02]  /*14c10*/  @!P0 SYNCS.PHASECHK.TRANS64 P0, [R3+URZ+0x38860], R0 ;  /* 0x03886000030085a7 */ /* 0x000ea4000800007f */
[----:B--2---:R-:W-:Y:S05]  /*14c20*/  @!P0 BRA `(.L_x_2045) ;  /* 0xfffffffc00f08947 */ /* 0x004fea000383ffff */
[----:B------:R-:W-:Y:S05]  /*14c30*/  BRA `(.L_x_2072) ;  /* 0xfffffff000907947 */ /* 0x000fea000383ffff */
.L_x_2047:
[----:B------:R-:W-:Y:S01]  /*14c40*/  BSSY B0, `(.L_x_2073) ;  /* 0x0000007000007945 */ /* 0x000fe20003800000 */
[----:B------:R-:W-:Y:S01]  /*14c50*/  MOV R12, RZ ;  /* 0x000000ff000c7202 */ /* 0x000fe20000000f00 */
[----:B------:R-:W-:Y:S01]  /*14c60*/  IMAD.MOV.U32 R11, RZ, RZ, 0x1f ;  /* 0x0000001fff0b7424 */ /* 0x000fe200078e00ff */
[----:B------:R-:W-:-:S07]  /*14c70*/  MOV R15, 0xffffffff ;  /* 0xffffffff000f7802 */ /* 0x000fce0000000f00 */
[----:B------:R-:W-:Y:S05]  /*14c80*/  WARPSYNC.COLLECTIVE R15, `(.L_x_2074) ;  /* 0x000000000f087348 */ /* 0x000fea0003c00000 */
[----:B------:R1:W2:Y:S02]  /*14c90*/  SHFL.IDX P6, R14, R13, R12, R11 ;  /* 0x0000000c0d0e7389 */ /* 0x0002a400000c000b */
[----:B-12---:R-:W-:Y:S01]  /*14ca0*/  ENDCOLLECTIVE ;  /* 0x000000000000791b */ /* 0x006fe20003800000 */
.L_x_2074:
[----:B------:R-:W-:Y:S05]  /*14cb0*/  BSYNC B0 ;  /* 0x0000000000007941 */ /* 0x000fea0003800000 */
.L_x_2073:
[----:B------:R-:W-:Y:S05]  /*14cc0*/  BRA `(.L_x_2075) ;  /* 0xfffffff4002c7947 */ /* 0x000fea000383ffff */
.L_x_2049:
[----:B--2---:R2:W3:Y:S02]  /*14cd0*/  SYNCS.PHASECHK.TRANS64.TRYWAIT P0, [R7+URZ+0x38820], R0 ;  /* 0x03882000070075a7 */ /* 0x0044e4000800017f */
[----:B---3--:R-:W-:Y:S05]  /*14ce0*/  @!P0 NANOSLEEP.SYNCS 0x989680 ;  /* 0x009896800000895d */ /* 0x008fea0003900000 */
[----:B------:R-:W3:Y:S02]  /*14cf0*/  @!P0 SYNCS.PHASECHK.TRANS64 P0, [R7+URZ+0x38820], R0 ;  /* 0x03882000070085a7 */ /* 0x000ee4000800007f */
[----:B---3--:R-:W-:Y:S05]  /*14d00*/  @!P0 BRA `(.L_x_2049) ;  /* 0xfffffffc00f08947 */ /* 0x008fea000383ffff */
[----:B------:R-:W-:Y:S05]  /*14d10*/  BRA `(.L_x_2076) ;  /* 0xfffffff400747947 */ /* 0x000fea000383ffff */
.L_x_2053:
[----:B--2---:R2:W3:Y:S02]  /*14d20*/  SYNCS.PHASECHK.TRANS64.TRYWAIT P0, [R5+URZ], R4 ;  /* 0x00000004050075a7 */ /* 0x0044e4000800017f */
[----:B---3--:R-:W-:Y:S05]  /*14d30*/  @!P0 NANOSLEEP.SYNCS 0x989680 ;  /* 0x009896800000895d */ /* 0x008fea0003900000 */
[----:B------:R-:W3:Y:S02]  /*14d40*/  @!P0 SYNCS.PHASECHK.TRANS64 P0, [R5+URZ], R4 ;  /* 0x00000004050085a7 */ /* 0x000ee4000800007f */
[----:B---3--:R-:W-:Y:S05]  /*14d50*/  @!P0 BRA `(.L_x_2053) ;  /* 0xfffffffc00f08947 */ /* 0x008fea000383ffff */
[----:B------:R-:W-:Y:S05]  /*14d60*/  BRA `(.L_x_2077) ;  /* 0xfffffff400d07947 */ /* 0x000fea000383ffff */
.L_x_2054:
[----:B---3--:R3:W4:Y:S02]  /*14d70*/  SYNCS.PHASECHK.TRANS64.TRYWAIT P0, [R3+URZ], R0 ;  /* 0x00000000030075a7 */ /* 0x008724000800017f */
[----:B----4-:R-:W-:Y:S05]  /*14d80*/  @!P0 NANOSLEEP.SYNCS 0x989680 ;  /* 0x009896800000895d */ /* 0x010fea0003900000 */
[----:B------:R-:W4:Y:S02]  /*14d90*/  @!P0 SYNCS.PHASECHK.TRANS64 P0, [R3+URZ], R0 ;  /* 0x00000000030085a7 */ /* 0x000f24000800007f */
[----:B----4-:R-:W-:Y:S05]  /*14da0*/  @!P0 BRA `(.L_x_2054) ;  /* 0xfffffffc00f08947 */ /* 0x010fea000383ffff */
[----:B------:R-:W-:Y:S05]  /*14db0*/  BRA `(.L_x_2078) ;  /* 0xfffffff400c47947 */ /* 0x000fea000383ffff */
.L_x_2056:
[----:B--2---:R2:W3:Y:S02]  /*14dc0*/  SYNCS.PHASECHK.TRANS64.TRYWAIT P0, [R5+URZ], R4 ;  /* 0x00000004050075a7 */ /* 0x0044e4000800017f */
[----:B---3--:R-:W-:Y:S05]  /*14dd0*/  @!P0 NANOSLEEP.SYNCS 0x989680 ;  /* 0x009896800000895d */ /* 0x008fea0003900000 */
[----:B------:R-:W3:Y:S02]  /*14de0*/  @!P0 SYNCS.PHASECHK.TRANS64 P0, [R5+URZ], R4 ;  /* 0x00000004050085a7 */ /* 0x000ee4000800007f */
[----:B---3--:R-:W-:Y:S05]  /*14df0*/  @!P0 BRA `(.L_x_2056) ;  /* 0xfffffffc00f08947 */ /* 0x008fea000383ffff */
[----:B------:R-:W-:Y:S05]  /*14e00*/  BRA `(.L_x_2079) ;  /* 0xfffffff400c87947 */ /* 0x000fea000383ffff */
.L_x_2080:
        /* <DEDUP_REMOVED lines=15> */
.L_x_12749:


//--------------------- .text._ZN7cutlass13device_kernelIN5flash11enable_sm90INS1_16FlashAttnFwdSm90INS1_25CollectiveMainloopFwdSm90ILi2EN4cute5tupleIJNS5_1CILi1EEES8_S8_EEENS6_IJNS7_ILi128EEENS7_ILi80EEENS7_ILi256EEEEEELi256ENS_10bfloat16_tEfNS_4arch4Sm90ELb1ELb0ELb1ELb1ELb0ELb0ELb0ELb1ELb1ELb0ELb0ELb0EEENS1_21CollectiveEpilogueFwdINS6_IJSA_SC_SB_EEES9_SE_SG_Li256ELb1ELb0ELb0ELb0EEENS1_36VarlenDynamicPersistentTileSchedulerILi128ELi80ELi256ELi32ELb0ELb0ELb1ELb1ELb1ELb1EEEEEEEEEvNT_6ParamsE --------------------------
	.section	.text._ZN7cutlass13device_kernelIN5flash11enable_sm90INS1_16FlashAttnFwdSm90INS1_25CollectiveMainloopFwdSm90ILi2EN4cute5tupleIJNS5_1CILi1EEES8_S8_EEENS6_IJNS7_ILi128EEENS7_ILi80EEENS7_ILi256EEEEEELi256ENS_10bfloat16_tEfNS_4arch4Sm90ELb1ELb0ELb1ELb1ELb0ELb0ELb0ELb1ELb1ELb0ELb0ELb0EEENS1_21CollectiveEpilogueFwdINS6_IJSA_SC_SB_EEES9_SE_SG_Li256ELb1ELb0ELb0ELb0EEENS1_36VarlenDynamicPersistentTileSchedulerILi128ELi80ELi256ELi32ELb0ELb0ELb1ELb1ELb1ELb1EEEEEEEEEvNT_6ParamsE,"ax",@progbits
	.align	128
.text._ZN7cutlass13device_kernelIN5flash11enable_sm90INS1_16FlashAttnFwdSm90INS1_25CollectiveMainloopFwdSm90ILi2EN4cute5tupleIJNS5_1CILi1EEES8_S8_EEENS6_IJNS7_ILi128EEENS7_ILi80EEENS7_ILi256EEEEEELi256ENS_10bfloat16_tEfNS_4arch4Sm90ELb1ELb0ELb1ELb1ELb0ELb0ELb0ELb1ELb1ELb0ELb0ELb0EEENS1_21CollectiveEpilogueFwdINS6_IJSA_SC_SB_EEES9_SE_SG_Li256ELb1ELb0ELb0ELb0EEENS1_36VarlenDynamicPersistentTileSchedulerILi128ELi80ELi256ELi32ELb0ELb0ELb1ELb1ELb1ELb1EEEEEEEEEvNT_6ParamsE:
        .type           _ZN7cutlass13device_kernelIN5flash11enable_sm90INS1_16FlashAttnFwdSm90INS1_25CollectiveMainloopFwdSm90ILi2EN4cute5tupleIJNS5_1CILi1EEES8_S8_EEENS6_IJNS7_ILi128EEENS7_ILi80EEENS7_ILi256EEEEEELi256ENS_10bfloat16_tEfNS_4arch4Sm90ELb1ELb0ELb1ELb1ELb0ELb0ELb0ELb1ELb1ELb0ELb0ELb0EEENS1_21CollectiveEpilogueFwdINS6_IJSA_SC_SB_EEES9_SE_SG_Li256ELb1ELb0ELb0ELb0EEENS1_36VarlenDynamicPersistentTileSchedulerILi128ELi80ELi256ELi32ELb0ELb0ELb1ELb1ELb1ELb1EEEEEEEEEvNT_6ParamsE,@function
        .size           _ZN7cutlass13device_kernelIN5flash11enable_sm90INS1_16FlashAttnFwdSm90INS1_25CollectiveMainloopFwdSm90ILi2EN4cute5tupleIJNS5_1CILi1EEES8_S8_EEENS6_IJNS7_ILi128EEENS7_ILi80EEENS7_ILi256EEEEEELi256ENS_10bfloat16_tEfNS_4arch4Sm90ELb1ELb0ELb1ELb1ELb0ELb0ELb0ELb1ELb1ELb0ELb0ELb0EEENS1_21CollectiveEpilogueFwdINS6_IJSA_SC_SB_EEES9_SE_SG_Li256ELb1ELb0ELb0ELb0EEENS1_36VarlenDynamicPersistentTileSchedulerILi128ELi80ELi256ELi32ELb0ELb0ELb1ELb1ELb1ELb1EEEEEEEEEvNT_6ParamsE,(.L_x_12750 - _ZN7cutlass13device_kernelIN5flash11enable_sm90INS1_16FlashAttnFwdSm90INS1_25CollectiveMainloopFwdSm90ILi2EN4cute5tupleIJNS5_1CILi1EEES8_S8_EEENS6_IJNS7_ILi128EEENS7_ILi80EEENS7_ILi256EEEEEELi256ENS_10bfloat16_tEfNS_4arch4Sm90ELb1ELb0ELb1ELb1ELb0ELb0ELb0ELb1ELb1ELb0ELb0ELb0EEENS1_21CollectiveEpilogueFwdINS6_IJSA_SC_SB_EEES9_SE_SG_Li256ELb1ELb0ELb0ELb0EEENS1_36VarlenDynamicPersistentTileSchedulerILi128ELi80ELi256ELi32ELb0ELb0ELb1ELb1ELb1ELb1EEEEEEEEEvNT_6ParamsE)
        .other          _ZN7cutlass13device_kernelIN5flash11enable_sm90INS1_16FlashAttnFwdSm90INS1_25CollectiveMainloopFwdSm90ILi2EN4cute5tupleIJNS5_1CILi1EEES8_S8_EEENS6_IJNS7_ILi128EEENS7_ILi80EEENS7_ILi256EEEEEELi256ENS_10bfloat16_tEfNS_4arch4Sm90ELb1ELb0ELb1ELb1ELb0ELb0ELb0ELb1ELb1ELb0ELb0ELb0EEENS1_21CollectiveEpilogueFwdINS6_IJSA_SC_SB_EEES9_SE_SG_Li256ELb1ELb0ELb0ELb0EEENS1_36VarlenDynamicPersistentTileSchedulerILi128ELi80ELi256ELi32ELb0ELb0ELb1ELb1ELb1ELb1EEEEEEEEEvNT_6ParamsE,@"STO_CUDA_ENTRY STV_DEFAULT"
_ZN7cutlass13device_kernelIN5flash11enable_sm90INS1_16FlashAttnFwdSm90INS1_25CollectiveMainloopFwdSm90ILi2EN4cute5tupleIJNS5_1CILi1EEES8_S8_EEENS6_IJNS7_ILi128EEENS7_ILi80EEENS7_ILi256EEEEEELi256ENS_10bfloat16_tEfNS_4arch4Sm90ELb1ELb0ELb1ELb1ELb0ELb0ELb0ELb1ELb1ELb0ELb0ELb0EEENS1_21CollectiveEpilogueFwdINS6_IJSA_SC_SB_EEES9_SE_SG_Li256ELb1ELb0ELb0ELb0EEENS1_36VarlenDynamicPersistentTileSchedulerILi128ELi80ELi256ELi32ELb0ELb0ELb1ELb1ELb1ELb1EEEEEEEEEvNT_6ParamsE:
        /* <DEDUP_REMOVED lines=21> */
.L_x_2082:
[----:B------:R-:W-:Y:S05]  /*0150*/  BSYNC B0 ;  /* 0x0000000000007941 */ /* 0x000fea0003800000 */
.L_x_2081:
        /* <DEDUP_REMOVED lines=41> */
.L_x_2083:
        /* <DEDUP_REMOVED lines=22> */
.L_x_2084:
        /* <DEDUP_REMOVED lines=18> */
.L_x_2085:
        /* <DEDUP_REMOVED lines=22> */
.L_x_2086:
        /* <DEDUP_REMOVED lines=22> */
.L_x_2087:
        /* <DEDUP_REMOVED lines=8> */
.L_x_2089:
        /* <DEDUP_REMOVED lines=17> */
[----:B------:R-:W0:Y:S11]  /*0ac0*/  S2R R0, SR_TID.X ;  /* 0x0000000000007919 */ /* 0x000e360000002100 */
[----:B------:R-:W-:Y:S01]  /*0ad0*/  IMAD.U32 R22, RZ, RZ, UR5 ;  /* 0x00000005ff167e24 */ /* 0x000fe2000f8e00ff */
[----:B------:R-:W-:Y:S01]  /*0ae0*/  R2UR UR5, R14 ;  /* 0x000000000e0572ca */ /* 0x000fe200000e0000 */
[----:B0-----:R-:W-:-:S05]  /*0af0*/  VIADD R225, R0, 0xffffff80 ;  /* 0xffffff8000e17836 */ /* 0x001fca0000000000 */
[----:B------:R-:W-:-:S04]  /*0b00*/  SHF.R.S32.HI R0, RZ, 0x1f, R225 ;  /* 0x0000001fff007819 */ /* 0x000fc800000114e1 */
[CC--:B------:R-:W-:Y:S02]  /*0b10*/  LEA.HI R3, R0.reuse, R225.reuse, RZ, 0x7 ;  /* 0x000000e100037211 */ /* 0x0c0fe400078f38ff */
[----:B------:R-:W-:Y:S02]  /*0b20*/  LEA.HI R4, R0, R225, RZ, 0x5 ;  /* 0x000000e100047211 */ /* 0x000fe400078f28ff */
[----:B------:R-:W-:Y:S02]  /*0b30*/  SHF.R.S32.HI R222, RZ, 0x7, R3 ;  /* 0x00000007ffde7819 */ /* 0x000fe40000011403 */
[----:B--2---:R-:W-:Y:S02]  /*0b40*/  R2UR UR4, R2 ;  /* 0x00000000020472ca */ /* 0x004fe400000e0000 */
[C---:B------:R-:W-:Y:S02]  /*0b50*/  LOP3.LUT R2, R3.reuse, 0xffffff80, RZ, 0xc0, !PT ;  /* 0xffffff8003027812 */ /* 0x040fe400078ec0ff */
[----:B------:R-:W-:-:S03]  /*0b60*/  LEA.HI R3, R3, R222, RZ, 0x1 ;  /* 0x000000de03037211 */ /* 0x000fc600078f08ff */
[----:B------:R-:W-:Y:S01]  /*0b70*/  IMAD.IADD R221, R225, 0x1, -R2 ;  /* 0x00000001e1dd7824 */ /* 0x000fe200078e0a02 */
[----:B------:R-:W-:-:S04]  /*0b80*/  LOP3.LUT R3, R3, 0x3fffffe, RZ, 0xc0, !PT ;  /* 0x03fffffe03037812 */ /* 0x000fc800078ec0ff */
[----:B------:R-:W-:Y:S01]  /*0b90*/  SHF.R.S32.HI R8, RZ, 0x1f, R221 ;  /* 0x0000001fff087819 */ /* 0x000fe200000114dd */
[----:B------:R-:W-:Y:S01]  /*0ba0*/  ULOP3.LUT UR4, UR4, 0x1, URZ, 0xfc, !UPT ;  /* 0x0000000104047892 */ /* 0x000fe2000f8efc3f */
[----:B------:R-:W-:Y:S02]  /*0bb0*/  IADD3 R3, R222, -R3, RZ ;  /* 0x80000003de037210 */ /* 0x000fe40007ffe0ff */
[CC--:B------:R-:W-:Y:S02]  /*0bc0*/  LEA.HI R9, R8.reuse, R221.reuse, RZ, 0x2 ;  /* 0x000000dd08097211 */ /* 0x0c0fe400078f10ff */
[----:B------:R-:W-:Y:S01]  /*0bd0*/  LEA.HI R8, R8, R221, RZ, 0x5 ;  /* 0x000000dd08087211 */ /* 0x000fe200078f28ff */
[----:B------:R-:W-:Y:S01]  /*0be0*/  IMAD.U32 R224, RZ, RZ, UR4 ;  /* 0x00000004ffe07e24 */ /* 0x000fe2000f8e00ff */
[--C-:B------:R-:W-:Y:S01]  /*0bf0*/  SHF.R.S32.HI R5, RZ, 0x2, R9.reuse ;  /* 0x00000002ff057819 */ /* 0x100fe20000011409 */
[----:B------:R-:W-:Y:S01]  /*0c00*/  UMOV UR4, URZ ;  /* 0x0000003f00047c82 */ /* 0x000fe20008000000 */
[----:B------:R-:W-:Y:S01]  /*0c10*/  SHF.R.S32.HI R2, RZ, 0x1f, R9 ;  /* 0x0000001fff027819 */ /* 0x000fe20000011409 */
[----:B------:R-:W-:Y:S01]  /*0c20*/  IMAD.U32 R220, RZ, RZ, UR4 ;  /* 0x00000004ffdc7e24 */ /* 0x000fe2000f8e00ff */
[----:B------:R-:W-:Y:S01]  /*0c30*/  SHF.R.S32.HI R8, RZ, 0x5, R8 ;  /* 0x00000005ff087819 */ /* 0x000fe20000011408 */
[----:B------:R-:W-:Y:S01]  /*0c40*/  IMAD.U32 R16, RZ, RZ, UR4 ;  /* 0x00000004ff107e24 */ /* 0x000fe2000f8e00ff */
[----:B------:R-:W-:-:S02]  /*0c50*/  LEA.HI R2, R2, R5, RZ, 0x3 ;  /* 0x0000000502027211 */ /* 0x000fc400078f18ff */
[----:B------:R-:W-:Y:S02]  /*0c60*/  LOP3.LUT R214, R9, 0x7ffffffc, RZ, 0xc0, !PT ;  /* 0x7ffffffc09d67812 */ /* 0x000fe400078ec0ff */
[----:B------:R-:W-:Y:S02]  /*0c70*/  LOP3.LUT R6, R2, 0xfffffff8, RZ, 0xc0, !PT ;  /* 0xfffffff802067812 */ /* 0x000fe400078ec0ff */
[CC--:B------:R-:W-:Y:S01]  /*0c80*/  LEA.HI R2, R0.reuse, R225.reuse, RZ, 0x4 ;  /* 0x000000e100027211 */ /* 0x0c0fe200078f20ff */
[----:B------:R-:W-:Y:S01]  /*0c90*/  IMAD.IADD R214, R221, 0x1, -R214 ;  /* 0x00000001ddd67824 */ /* 0x000fe200078e0ad6 */
[----:B------:R-:W-:Y:S01]  /*0ca0*/  LEA.HI R0, R0, R225, RZ, 0x3 ;  /* 0x000000e100007211 */ /* 0x000fe200078f18ff */
[----:B------:R-:W-:Y:S01]  /*0cb0*/  IMAD.IADD R11, R5, 0x1, -R6 ;  /* 0x00000001050b7824 */ /* 0x000fe200078e0a06 */
[----:B------:R-:W-:Y:S02]  /*0cc0*/  SHF.R.S32.HI R5, RZ, 0x4, R2 ;  /* 0x00000004ff057819 */ /* 0x000fe40000011402 */
[----:B------:R-:W-:Y:S01]  /*0cd0*/  SHF.L.U32 R6, R4, 0x5, RZ ;  /* 0x0000000504067819 */ /* 0x000fe200000006ff */
[----:B------:R-:W-:Y:S01]  /*0ce0*/  IMAD R8, R8, 0x10, R11 ;  /* 0x0000001008087824 */ /* 0x000fe200078e020b */
[----:B------:R-:W-:-:S02]  /*0cf0*/  LOP3.LUT R4, R2, 0x3fffff0, RZ, 0xc0, !PT ;  /* 0x03fffff002047812 */ /* 0x000fc400078ec0ff */
[----:B------:R-:W-:Y:S01]  /*0d00*/  LEA.HI R2, R2, R5, RZ, 0x1 ;  /* 0x0000000502027211 */ /* 0x000fe200078f08ff */
[----:B------:R-:W-:Y:S01]  /*0d10*/  IMAD R215, R3, 0x40, R8 ;  /* 0x0000004003d77824 */ /* 0x000fe200078e0208 */
[----:B------:R-:W-:Y:S01]  /*0d20*/  LOP3.LUT R7, R6, 0xfffffc00, RZ, 0xc0, !PT ;  /* 0xfffffc0006077812 */ /* 0x000fe200078ec0ff */
[----:B------:R-:W-:Y:S01]  /*0d30*/  IMAD.IADD R4, R225, 0x1, -R4 ;  /* 0x00000001e1047824 */ /* 0x000fe200078e0a04 */
[----:B------:R-:W-:Y:S02]  /*0d40*/  LOP3.LUT R2, R2, 0x1ffffffe, RZ, 0xc0, !PT ;  /* 0x1ffffffe02027812 */ /* 0x000fe400078ec0ff */
[----:B------:R-:W-:Y:S01]  /*0d50*/  SHF.R.S32.HI R212, RZ, 0x3, R0 ;  /* 0x00000003ffd47819 */ /* 0x000fe20000011400 */
[----:B------:R-:W-:Y:S02]  /*0d60*/  IMAD R7, R4, 0x40, R7 ;  /* 0x0000004004077824 */ /* 0x000fe400078e0207 */
[----:B------:R-:W-:-:S04]  /*0d70*/  IMAD.IADD R2, R5, 0x1, -R2 ;  /* 0x0000000105027824 */ /* 0x000fc800078e0a02 */
[----:B------:R-:W-:Y:S01]  /*0d80*/  IMAD R223, R2, 0x8, R7 ;  /* 0x0000000802df7824 */ /* 0x000fe200078e0207 */
[----:B------:R-:W-:Y:S01]  /*0d90*/  LOP3.LUT R2, R0, 0x1ffffff8, RZ, 0xc0, !PT ;  /* 0x1ffffff800027812 */ /* 0x000fe200078ec0ff */
[----:B------:R-:W-:-:S04]  /*0da0*/  IMAD.MOV.U32 R7, RZ, RZ, R15 ;  /* 0x000000ffff077224 */ /* 0x000fc800078e000f */
[----:B------:R-:W-:-:S05]  /*0db0*/  IMAD.IADD R2, R225, 0x1, -R2 ;  /* 0x00000001e1027824 */ /* 0x000fca00078e0a02 */
[----:B------:R-:W-:-:S07]  /*0dc0*/  SHF.L.U32 R18, R2, 0x3, RZ ;  /* 0x0000000302127819 */ /* 0x000fce00000006ff */
.L_x_2143:
        /* <DEDUP_REMOVED lines=15> */
[----:B------:R-:W-:-:S04]  /*0ec0*/  @UP0 ULEA UR6, UP2, UR4, UR6, 0x2 ;  /* 0x0000000604060291 */ /* 0x000fc8000f84103f */
[----:B------:R-:W-:Y:S02]  /*0ed0*/  @UP0 ULEA.HI.X UR7, UR4, UR7, UR12, 0x2, UP2 ;  /* 0x0000000704070291 */ /* 0x000fe400090f140c */
[----:B------:R-:W-:Y:S01]  /*0ee0*/  IMAD.U32 R218, RZ, RZ, UR12 ;  /* 0x0000000cffda7e24 */ /* 0x000fe2000f8e00ff */
[----:B------:R-:W-:Y:S01]  /*0ef0*/  @UP1 ULEA UR8, UP0, UR4, UR8, 0x2 ;  /* 0x0000000804081291 */ /* 0x000fe2000f80103f */
[----:B------:R-:W-:-:S03]  /*0f00*/  MOV R2, UR6 ;  /* 0x0000000600027c02 */ /* 0x000fc60008000f00 */
[----:B------:R-:W-:Y:S01]  /*0f10*/  @UP1 ULEA.HI.X UR9, UR4, UR9, UR12, 0x2, UP0 ;  /* 0x0000000904091291 */ /* 0x000fe200080f140c */
[----:B------:R-:W-:Y:S01]  /*0f20*/  IMAD.U32 R3, RZ, RZ, UR7 ;  /* 0x00000007ff037e24 */ /* 0x000fe2000f8e00ff */
[----:B------:R-:W-:Y:S01]  /*0f30*/  ULDC.64 UR6, c[0x0][0x3f8] ;  /* 0x0000fe0000067ab9 */ /* 0x000fe20000000a00 */
[----:B---34-:R-:W-:-:S03]  /*0f40*/  IMAD.U32 R4, RZ, RZ, UR8 ;  /* 0x00000008ff047e24 */ /* 0x018fc6000f8e00ff */
[----:B------:R-:W-:Y:S01]  /*0f50*/  IMAD.U32 R5, RZ, RZ, UR9 ;  /* 0x00000009ff057e24 */ /* 0x000fe2000f8e00ff */
[----:B------:R-:W2:Y:S01]  /*0f60*/  @P0 LDG.E R2, desc[UR10][R2.64] ;  /* 0x0000000a02020981 */ /* 0x000ea2000c1e1900 */
[----:B------:R-:W-:Y:S01]  /*0f70*/  UISETP.NE.U32.AND UP0, UPT, UR6, URZ, UPT ;  /* 0x0000003f0600728c */ /* 0x000fe2000bf05070 */
[----:B------:R-:W-:Y:S02]  /*0f80*/  ULDC UR8, c[0x0][0x2e0] ;  /* 0x0000b80000087ab9 */ /* 0x000fe40000000800 */
[----:B------:R-:W3:Y:S01]  /*0f90*/  @P2 LDG.E R4, desc[UR10][R4.64] ;  /* 0x0000000a04042981 */ /* 0x000ee2000c1e1900 */
[----:B------:R-:W-:Y:S01]  /*0fa0*/  ULDC UR9, c[0x0][0x288] ;  /* 0x0000a20000097ab9 */ /* 0x000fe20000000800 */
[----:B------:R-:W-:Y:S01]  /*0fb0*/  UISETP.NE.AND.EX UP0, UPT, UR7, URZ, UPT, UP0 ;  /* 0x0000003f0700728c */ /* 0x000fe2000bf05300 */
[----:B------:R-:W-:Y:S01]  /*0fc0*/  IMAD.U32 R217, RZ, RZ, UR5 ;  /* 0x00000005ffd97e24 */ /* 0x000fe2000f8e00ff */
[----:B------:R-:W-:Y:S01]  /*0fd0*/  ULDC UR6, c[0x0][0x404] ;  /* 0x0001010000067ab9 */ /* 0x000fe20000000800 */
[----:B------:R-:W-:Y:S01]  /*0fe0*/  ULDC.64 UR10, c[0x0][0xa20] ;  /* 0x00028800000a7ab9 */ /* 0x000fe20000000a00 */
[----:B------:R-:W-:Y:S01]  /*0ff0*/  USEL UR6, UR6, 0x1, UP0 ;  /* 0x0000000106067887 */ /* 0x000fe20008000000 */
[----:B------:R-:W-:Y:S01]  /*1000*/  ISETP.NE.U32.AND P1, PT, RZ, UR10, PT ;  /* 0x0000000aff007c0c */ /* 0x000fe2000bf25070 */
[----:B------:R-:W-:-:S02]  /*1010*/  UMOV UR4, URZ ;  /* 0x0000003f00047c82 */ /* 0x000fc40008000000 */
[----:B------:R-:W-:Y:S01]  /*1020*/  UIMAD UR8, UR6, UR8, URZ ;  /* 0x00000008060872a4 */ /* 0x000fe2000f8e023f */
[----:B------:R-:W-:Y:S02]  /*1030*/  ISETP.NE.AND.EX P1, PT, RZ, UR11, PT, P1 ;  /* 0x0000000bff007c0c */ /* 0x000fe4000bf25310 */
[----:B--2---:R-:W-:Y:S02]  /*1040*/  @P0 R2UR UR4, R2 ;  /* 0x00000000020402ca */ /* 0x004fe400000e0000 */
[----:B---3--:R-:W-:-:S13]  /*1050*/  @P2 R2UR UR9, R4 ;  /* 0x00000000040922ca */ /* 0x008fda00000e0000 */
[----:B------:R-:W-:Y:S01]  /*1060*/  IMAD.U32 R19, RZ, RZ, UR9 ;  /* 0x00000009ff137e24 */ /* 0x000fe2000f8e00ff */
[----:B-1---5:R-:W-:Y:S06]  /*1070*/  @P2 BRA `(.L_x_2090) ;  /* 0x0000000000402947 */ /* 0x022fec0003800000 */
        /* <DEDUP_REMOVED lines=14> */
[----:B------:R-:W-:-:S06]  /*1160*/  UIADD3 UR5, -UR5, UR6, URZ ;  /* 0x0000000605057290 */ /* 0x000fcc000fffe13f */
[----:B------:R-:W-:-:S07]  /*1170*/  IMAD.U32 R19, RZ, RZ, UR5 ;  /* 0x00000005ff137e24 */ /* 0x000fce000f8e00ff */
.L_x_2090:
[----:B------:R-:W-:-:S13]  /*1180*/  R2UR UR5, R22 ;  /* 0x00000000160572ca */ /* 0x000fda00000e0000 */
[----:B------:R-:W-:Y:S01]  /*1190*/  IMAD.U32 R219, RZ, RZ, UR5 ;  /* 0x00000005ffdb7e24 */ /* 0x000fe2000f8e00ff */
[----:B------:R-:W-:Y:S06]  /*11a0*/  @!P1 BRA `(.L_x_2091) ;  /* 0x0000000000289947 */ /* 0x000fec0003800000 */
[----:B------:R-:W-:Y:S01]  /*11b0*/  R2UR UR6, R216 ;  /* 0x00000000d80672ca */ /* 0x000fe200000e0000 */
[----:B------:R-:W-:Y:S01]  /*11c0*/  ULDC.64 UR8, c[0x0][0x208] ;  /* 0x0000820000087ab9 */ /* 0x000fe20000000a00 */
[----:B------:R-:W-:-:S11]  /*11d0*/  R2UR UR7, R218 ;  /* 0x00000000da0772ca */ /* 0x000fd600000e0000 */
[----:B------:R-:W-:-:S04]  /*11e0*/  ULEA UR5, UP0, UR6, UR10, 0x2 ;  /* 0x0000000a06057291 */ /* 0x000fc8000f80103f */
[----:B------:R-:W-:Y:S02]  /*11f0*/  ULEA.HI.X UR6, UR6, UR11, UR7, 0x2, UP0 ;  /* 0x0000000b06067291 */ /* 0x000fe400080f1407 */
[----:B------:R-:W-:-:S04]  /*1200*/  IMAD.U32 R2, RZ, RZ, UR5 ;  /* 0x00000005ff027e24 */ /* 0x000fc8000f8e00ff */
[----:B------:R-:W-:-:S05]  /*1210*/  IMAD.U32 R3, RZ, RZ, UR6 ;  /* 0x00000006ff037e24 */ /* 0x000fca000f8e00ff */
[----:B------:R-:W2:Y:S02]  /*1220*/  LDG.E R2, desc[UR8][R2.64] ;  /* 0x0000000802027981 */ /* 0x000ea4000c1e1900 */
[----:B--2---:R-:W-:Y:S01]  /*1230*/  R2UR UR8, R2 ;  /* 0x00000000020872ca */ /* 0x004fe200000e0000 */
[----:B------:R-:W-:-:S14]  /*1240*/  BRA `(.L_x_2092) ;  /* 0x00000000003c7947 */ /* 0x000fdc0003800000 */
.L_x_2091:
        /* <DEDUP_REMOVED lines=15> */
.L_x_2092:
[----:B------:R-:W-:Y:S01]  /*1340*/  R2UR UR5, R22 ;  /* 0x00000000160572ca */ /* 0x000fe200000e0000 */
[----:B------:R-:W-:Y:S01]  /*1350*/  UIADD3 UR6, -UR4, UR8, URZ ;  /* 0x0000000804067290 */ /* 0x000fe2000fffe13f */
[----:B------:R-:W-:Y:S01]  /*1360*/  R2UR UR7, R19 ;  /* 0x00000000130772ca */ /* 0x000fe200000e0000 */
[----:B------:R-:W-:Y:S01]  /*1370*/  IMAD.MOV.U32 R0, RZ, RZ, RZ ;  /* 0x000000ffff007224 */ /* 0x000fe200078e00ff */
[----:B------:R-:W-:Y:S01]  /*1380*/  PLOP3.LUT P0, PT, PT, PT, PT, 0x80, 0x0 ;  /* 0x000000000000781c */ /* 0x000fe20003f0f070 */
[----:B------:R-:W-:Y:S01]  /*1390*/  UIADD3 UR4, UR6, 0x4f, URZ ;  /* 0x0000004f06047890 */ /* 0x000fe2000fffe03f */
[----:B------:R-:W-:Y:S01]  /*13a0*/  CS2R R2, SRZ ;  /* 0x0000000000027805 */ /* 0x000fe2000001ff00 */
[----:B------:R-:W-:Y:S01]  /*13b0*/  IMAD.U32 R23, RZ, RZ, UR6 ;  /* 0x00000006ff177e24 */ /* 0x000fe2000f8e00ff */
[----:B------:R-:W-:Y:S02]  /*13c0*/  CS2R R150, SRZ ;  /* 0x0000000000967805 */ /* 0x000fe4000001ff00 */
[----:B------:R-:W-:-:S02]  /*13d0*/  CS2R R148, SRZ ;  /* 0x0000000000947805 */ /* 0x000fc4000001ff00 */
[----:B------:R-:W-:Y:S02]  /*13e0*/  CS2R R146, SRZ ;  /* 0x0000000000927805 */ /* 0x000fe4000001ff00 */
[----:B------:R-:W-:Y:S02]  /*13f0*/  CS2R R144, SRZ ;  /* 0x0000000000907805 */ /* 0x000fe4000001ff00 */
[----:B------:R-:W-:Y:S01]  /*1400*/  CS2R R142, SRZ ;  /* 0x00000000008e7805 */ /* 0x000fe2000001ff00 */
[----:B------:R-:W-:Y:S01]  /*1410*/  ULEA UR5, UR5, 0xcf, 0x7 ;  /* 0x000000cf05057891 */ /* 0x000fe2000f8e383f */
[----:B------:R-:W-:Y:S02]  /*1420*/  CS2R R140, SRZ ;  /* 0x00000000008c7805 */ /* 0x000fe4000001ff00 */
[----:B------:R-:W-:Y:S02]  /*1430*/  CS2R R138, SRZ ;  /* 0x00000000008a7805 */ /* 0x000fe4000001ff00 */
[----:B------:R-:W-:Y:S01]  /*1440*/  CS2R R136, SRZ ;  /* 0x0000000000887805 */ /* 0x000fe2000001ff00 */
[----:B------:R-:W-:Y:S01]  /*1450*/  UIADD3 UR6, UR6, UR5, -UR7 ;  /* 0x0000000506067290 */ /* 0x000fe2000fffe807 */
        /* <DEDUP_REMOVED lines=12> */
[----:B------:R-:W-:-:S02]  /*1520*/  CS2R R122, SRZ ;  /* 0x00000000007a7805 */ /* 0x000fc4000001ff00 */
[----:B------:R-:W-:Y:S02]  /*1530*/  CS2R R120, SRZ ;  /* 0x0000000000787805 */ /* 0x000fe4000001ff00 */
[----:B------:R-:W-:Y:S01]  /*1540*/  CS2R R118, SRZ ;  /* 0x0000000000767805 */ /* 0x000fe2000001ff00 */
[----:B------:R-:W-:Y:S01]  /*1550*/  UISETP.LT.AND UP0, UPT, UR4, UR6, UPT ;  /* 0x000000060400728c */ /* 0x000fe2000bf01270 */
[----:B------:R-:W-:Y:S02]  /*1560*/  CS2R R116, SRZ ;  /* 0x0000000000747805 */ /* 0x000fe4000001ff00 */
[----:B------:R-:W-:Y:S02]  /*1570*/  CS2R R114, SRZ ;  /* 0x0000000000727805 */ /* 0x000fe4000001ff00 */
[----:B------:R-:W-:Y:S01]  /*1580*/  CS2R R112, SRZ ;  /* 0x0000000000707805 */ /* 0x000fe2000001ff00 */
[----:B------:R-:W-:Y:S01]  /*1590*/  USEL UR61, UR4, UR6, UP0 ;  /* 0x00000006043d7287 */ /* 0x000fe20008000000 */
[----:B------:R-:W-:-:S02]  /*15a0*/  CS2R R110, SRZ ;  /* 0x00000000006e7805 */ /* 0x000fc4000001ff00 */
[----:B------:R-:W-:Y:S01]  /*15b0*/  CS2R R108, SRZ ;  /* 0x00000000006c7805 */ /* 0x000fe2000001ff00 */
[----:B------:R-:W-:Y:S01]  /*15c0*/  IMAD.MOV.U32 R170, RZ, RZ, RZ ;  /* 0x000000ffffaa7224 */ /* 0x000fe200078e00ff */
[----:B------:R-:W-:Y:S01]  /*15d0*/  UISETP.GE.AND UP0, UPT, UR61, 0x1, UPT ;  /* 0x000000013d00788c */ /* 0x000fe2000bf06270 */
[----:B------:R-:W-:Y:S02]  /*15e0*/  CS2R R168, SRZ ;  /* 0x0000000000a87805 */ /* 0x000fe4000001ff00 */
[----:B------:R-:W-:Y:S02]  /*15f0*/  CS2R R104, SRZ ;  /* 0x0000000000687805 */ /* 0x000fe4000001ff00 */
[----:B------:R-:W-:Y:S02]  /*1600*/  CS2R R166, SRZ ;  /* 0x0000000000a67805 */ /* 0x000fe4000001ff00 */
[----:B------:R-:W-:Y:S02]  /*1610*/  CS2R R100, SRZ ;  /* 0x0000000000647805 */ /* 0x000fe4000001ff00 */
[----:B------:R-:W-:-:S02]  /*1620*/  CS2R R164, SRZ ;  /* 0x0000000000a47805 */ /* 0x000fc4000001ff00 */
[----:B------:R-:W-:Y:S02]  /*1630*/  PLOP3.LUT P1, PT, PT, PT, UP0, 0x80, 0x0 ;  /* 0x000000000000781c */ /* 0x000fe40003f2f008 */
        /* <DEDUP_REMOVED lines=35> */
[----:B------:R-:W-:-:S02]  /*1870*/  CS2R R28, SRZ ;  /* 0x00000000001c7805 */ /* 0x000fc4000001ff00 */
[----:B------:R-:W-:Y:S01]  /*1880*/  CS2R R24, SRZ ;  /* 0x0000000000187805 */ /* 0x000fe2000001ff00 */
[----:B------:R-:W-:Y:S06]  /*1890*/  @!P1 BRA `(.L_x_2093) ;  /* 0x000000e000909947 */ /* 0x000fec0003800000 */
[----:B------:R-:W0:Y:S01]  /*18a0*/  SHFL.IDX PT, R0, R222, RZ, 0x1f ;  /* 0x00001fffde007589 */ /* 0x000e2200000e0000 */
[----:B------:R-:W1:Y:S01]  /*18b0*/  S2UR UR7, SR_CgaCtaId ;  /* 0x00000000000779c3 */ /* 0x000e620000008800 */
[----:B------:R-:W-:Y:S01]  /*18c0*/  UMOV UR6, 0x400 ;  /* 0x0000040000067882 */ /* 0x000fe20000000000 */
[----:B0-----:R-:W-:Y:S01]  /*18d0*/  R2UR UR4, R0 ;  /* 0x00000000000472ca */ /* 0x001fe200000e0000 */
[----:B-1----:R-:W-:-:S04]  /*18e0*/  ULEA UR8, UR7, UR6, 0x18 ;  /* 0x0000000607087291 */ /* 0x002fc8000f8ec03f */
[----:B------:R-:W-:Y:S02]  /*18f0*/  UIADD3 UR6, UR8, 0x14400, URZ ;  /* 0x0001440008067890 */ /* 0x000fe4000fffe03f */
[----:B------:R-:W-:Y:S02]  /*1900*/  IMAD.U32 R17, RZ, RZ, UR8 ;  /* 0x00000008ff117e24 */ /* 0x000fe4000f8e00ff */
        /* <DEDUP_REMOVED lines=14> */
[----:B------:R-:W-:Y:S01]  /*19f0*/  IMAD.U32 R5, RZ, RZ, UR5 ;  /* 0x00000005ff057e24 */ /* 0x000fe2000f8e00ff */
[----:B------:R-:W-:Y:S01]  /*1a00*/  ULDC.64 UR4, c[0x4][0x1c0] ;  /* 0x0100700000047ab9 */ /* 0x000fe20000000a00 */
[----:B------:R-:W-:Y:S01]  /*1a10*/  MOV R10, UR6 ;  /* 0x00000006000a7c02 */ /* 0x000fe20008000f00 */
        /* <DEDUP_REMOVED lines=8> */
.L_x_2094:
[----:B------:R-:W-:Y:S02]  /*1aa0*/  R2UR UR7, R220 ;  /* 0x00000000dc0772ca */ /* 0x000fe400000e0000 */
[----:B------:R-:W-:Y:S02]  /*1ab0*/  R2UR UR6, R17 ;  /* 0x00000000110672ca */ /* 0x000fe400000e0000 */
[----:B------:R-:W-:-:S09]  /*1ac0*/  R2UR UR5, R224 ;  /* 0x00000000e00572ca */ /* 0x000fd200000e0000 */
[----:B------:R-:W-:-:S04]  /*1ad0*/  ULEA.HI UR4, UR7, UR7, URZ, 0x1 ;  /* 0x0000000707047291 */ /* 0x000fc8000f8f083f */
[----:B------:R-:W-:Y:S01]  /*1ae0*/  ULOP3.LUT UR4, UR4, 0xfffffffe, URZ, 0xc0, !UPT ;  /* 0xfffffffe04047892 */ /* 0x000fe2000f8ec03f */
[----:B------:R-:W-:-:S03]  /*1af0*/  MOV R2, UR5 ;  /* 0x0000000500027c02 */ /* 0x000fc60008000f00 */
[----:B------:R-:W-:Y:S01]  /*1b00*/  UIADD3 UR4, UR7, -UR4, URZ ;  /* 0x8000000407047290 */ /* 0x000fe2000fffe03f */
[----:B------:R-:W-:-:S05]  /*1b10*/  ISETP.NE.AND P0, PT, R2, 0x3, PT ;  /* 0x000000030200780c */ /* 0x000fca0003f05270 */
[----:B------:R-:W-:-:S05]  /*1b20*/  IMAD.U32 R0, RZ, RZ, UR4 ;  /* 0x00000004ff007e24 */ /* 0x000fca000f8e00ff */
[----:B------:R-:W-:-:S04]  /*1b30*/  SHF.L.U32 R0, R0, 0x1f, RZ ;  /* 0x0000001f00007819 */ /* 0x000fc800000006ff */
[----:B------:R-:W0:Y:S02]  /*1b40*/  SYNCS.PHASECHK.TRANS64.TRYWAIT P1, [UR6+0x38800], R0 ;  /* 0x03880000ff0075a7 */ /* 0x000e240008020146 */
[----:B0-----:R-:W-:Y:S05]  /*1b50*/  @!P1 BRA `(.L_x_2095) ;  /* 0x0000016400249947 */ /* 0x001fea0003800000 */
.L_x_2232:
[----:B------:R-:W-:Y:S05]  /*1b60*/  @!P0 BRA `(.L_x_2096) ;  /* 0x0000000000048947 */ /* 0x000fea0003800000 */
[----:B------:R-:W-:Y:S01]  /*1b70*/  BPT.TRAP 0x1 ;  /* 0x000000040000795c */ /* 0x000fe20000300000 */
.L_x_2096:
[----:B------:R-:W-:Y:S01]  /*1b80*/  R2UR UR5, R16 ;  /* 0x00000000100572ca */ /* 0x000fe200000e0000 */
[----:B0-----:R-:W-:Y:S01]  /*1b90*/  IMAD.U32 R0, RZ, RZ, UR60 ;  /* 0x0000003cff007e24 */ /* 0x001fe2000f8e00ff */
[----:B------:R-:W-:-:S11]  /*1ba0*/  R2UR UR4, R17 ;  /* 0x00000000110472ca */ /* 0x000fd600000e0000 */
[----:B------:R-:W-:Y:S02]  /*1bb0*/  IMAD.U32 R3, RZ, RZ, UR5 ;  /* 0x00000005ff037e24 */ /* 0x000fe4000f8e00ff */
[----:B------:R-:W-:-:S03]  /*1bc0*/  LEA R0, R0, UR4, 0x3 ;  /* 0x0000000400007c11 */ /* 0x000fc6000f8e18ff */
[----:B------:R-:W-:-:S04]  /*1bd0*/  SHF.L.U32 R3, R3, 0x1f, RZ ;  /* 0x0000001f03037819 */ /* 0x000fc800000006ff */
[----:B------:R0:W1:Y:S01]  /*1be0*/  SYNCS.PHASECHK.TRANS64.TRYWAIT P2, [R0+URZ+0x38830], R3 ;  /* 0x03883003000075a7 */ /* 0x000062000804017f */
[----:B------:R-:W-:Y:S05]  /*1bf0*/  @!P0 BRA `(.L_x_2097) ;  /* 0x0000000000048947 */ /* 0x000fea0003800000 */
[----:B------:R-:W-:Y:S01]  /*1c00*/  BPT.TRAP 0x1 ;  /* 0x000000040000795c */ /* 0x000fe20000300000 */
.L_x_2097:
[----:B------:R-:W2:Y:S01]  /*1c10*/  S2R R2, SR_TID.X ;  /* 0x0000000000027919 */ /* 0x000ea20000002100 */
[----:B------:R-:W-:Y:S01]  /*1c20*/  IMAD.MOV.U32 R151, RZ, RZ, RZ ;  /* 0x000000ffff977224 */ /* 0x000fe200078e00ff */
[----:B--2---:R-:W-:Y:S01]  /*1c30*/  LOP3.LUT P1, RZ, R2, 0x7f, RZ, 0xc0, !PT ;  /* 0x0000007f02ff7812 */ /* 0x004fe2000782c0ff */
[----:B-1----:R-:W-:-:S12]  /*1c40*/  @P2 BRA `(.L_x_2098) ;  /* 0x0000000000082947 */ /* 0x002fd80003800000 */
[----:B------:R-:W1:Y:S02]  /*1c50*/  SYNCS.PHASECHK.TRANS64.TRYWAIT P2, [R0+URZ+0x38830], R3 ;  /* 0x03883003000075a7 */ /* 0x000e64000804017f */
[----:B-1----:R-:W-:Y:S05]  /*1c60*/  @!P2 BRA `(.L_x_2099) ;  /* 0x0000016000fca947 */ /* 0x002fea0003800000 */
.L_x_2098:
        /* <DEDUP_REMOVED lines=15> */
[----:B01----:R-:W-:Y:S01]  /*1d60*/  @!P1 VIADD R0, R0, 0x38840 ;  /* 0x0003884000009836 */ /* 0x003fe20000000000 */
[----:B------:R-:W-:Y:S01]  /*1d70*/  UMOV UR16, UR20 ;  /* 0x0000001400107c82 */ /* 0x000fe20008000000 */
[----:B------:R-:W-:Y:S01]  /*1d80*/  UMOV UR17, UR21 ;  /* 0x0000001500117c82 */ /* 0x000fe20008000000 */
[----:B------:R-:W-:Y:S01]  /*1d90*/  USHF.R.U32.HI UR4, URZ, 0x4, UR4 ;  /* 0x000000043f047899 */ /* 0x000fe20008011604 */
[--C-:B------:R-:W-:Y:S01]  /*1da0*/  IMAD.MOV.U32 R150, RZ, RZ, R151.reuse ;  /* 0x000000ffff967224 */ /* 0x100fe200078e0097 */
[----:B------:R-:W-:Y:S01]  /*1db0*/  UMOV UR19, 0x40000040 ;  /* 0x4000004000137882 */ /* 0x000fe20000000000 */
[----:B------:R-:W-:Y:S01]  /*1dc0*/  UMOV UR23, 0x40000040 ;  /* 0x4000004000177882 */ /* 0x000fe20000000000 */
[----:B------:R-:W-:Y:S01]  /*1dd0*/  ULOP3.LUT UR4, UR4, 0x3fff, URZ, 0xc0, !UPT ;  /* 0x00003fff04047892 */ /* 0x000fe2000f8ec03f */
[----:B------:R-:W-:Y:S01]  /*1de0*/  @!P1 PRMT R0, RZ, 0x654, R0 ;  /* 0x00000654ff009816 */ /* 0x000fe20000000000 */
[----:B------:R-:W-:Y:S01]  /*1df0*/  UMOV UR27, 0x40000040 ;  /* 0x40000040001b7882 */ /* 0x000fe20000000000 */
[----:B------:R-:W-:Y:S01]  /*1e00*/  UMOV UR31, 0x40000040 ;  /* 0x40000040001f7882 */ /* 0x000fe20000000000 */
[----:B------:R-:W-:Y:S01]  /*1e10*/  ULOP3.LUT UR6, UR4, 0x10000, URZ, 0xfc, !UPT ;  /* 0x0001000004067892 */ /* 0x000fe2000f8efc3f */
[--C-:B------:R-:W-:Y:S01]  /*1e20*/  IMAD.MOV.U32 R149, RZ, RZ, R151.reuse ;  /* 0x000000ffff957224 */ /* 0x100fe200078e0097 */
[----:B------:R-:W-:Y:S01]  /*1e30*/  UMOV UR35, 0x40000040 ;  /* 0x4000004000237882 */ /* 0x000fe20000000000 */
[----:B------:R-:W-:Y:S01]  /*1e40*/  UMOV UR39, 0x40000040 ;  /* 0x4000004000277882 */ /* 0x000fe20000000000 */
[----:B------:R-:W-:Y:S01]  /*1e50*/  UIMAD UR4, UR60, 0xa00, UR6 ;  /* 0x00000a003c0478a4 */ /* 0x000fe2000f8e0206 */
[--C-:B------:R-:W-:Y:S01]  /*1e60*/  IMAD.MOV.U32 R148, RZ, RZ, R151.reuse ;  /* 0x000000ffff947224 */ /* 0x100fe200078e0097 */
[----:B------:R-:W-:Y:S01]  /*1e70*/  UMOV UR43, 0x40000040 ;  /* 0x40000040002b7882 */ /* 0x000fe20000000000 */
[----:B------:R-:W-:Y:S01]  /*1e80*/  IMAD.U32 R15, RZ, RZ, UR6 ;  /* 0x00000006ff0f7e24 */ /* 0x000fe2000f8e00ff */
[----:B------:R-:W-:Y:S01]  /*1e90*/  UIADD3 UR14, UR4, 0x100, URZ ;  /* 0x00000100040e7890 */ /* 0x000fe2000fffe03f */
[-C--:B------:R-:W-:Y:S01]  /*1ea0*/  MOV R147, R151.reuse ;  /* 0x0000009700937202 */ /* 0x080fe20000000f00 */
        /* <DEDUP_REMOVED lines=59> */
[----:B------:R-:W-:Y:S01]  /*2260*/  MOV R69, R151 ;  /* 0x0000009700457202 */ /* 0x000fe20000000f00 */
[--C-:B------:R-:W-:Y:S02]  /*2270*/  IMAD.MOV.U32 R120, RZ, RZ, R151.reuse ;  /* 0x000000ffff787224 */ /* 0x100fe400078e0097 */
        /* <DEDUP_REMOVED lines=251> */
[----:B------:R-:W-:Y:S02]  /*3230*/  R2UR UR19, R23 ;  /* 0x00000000171372ca */ /* 0x000fe400000e0000 */
[----:B------:R-:W-:-:S13]  /*3240*/  R2UR UR18, R22 ;  /* 0x00000000161272ca */ /* 0x000fda00000e0000 */
[----:B------:R-:W-:-:S04]  /*3250*/  IMAD.U32 R4, RZ, RZ, UR18 ;  /* 0x00000012ff047e24 */ /* 0x000fc8000f8e00ff */
[----:B------:R-:W-:Y:S01]  /*3260*/  IMAD R4, R4, 0x80, R215 ;  /* 0x0000008004047824 */ /* 0x000fe200078e02d7 */
        /* <DEDUP_REMOVED lines=257> */
[----:B------:R-:W-:Y:S01]  /*4280*/  R2UR UR12, R3 ;  /* 0x00000000030c72ca */ /* 0x000fe200000e0000 */
[----:B------:R-:W-:Y:S01]  /*4290*/  UIADD3 UR15, UR61, -0x2, URZ ;  /* 0xfffffffe3d0f7890 */ /* 0x000fe2000fffe03f */
[----:B------:R-:W-:-:S05]  /*42a0*/  R2UR UR13, R2 ;  /* 0x00000000020d72ca */ /* 0x000fca00000e0000 */
[----:B------:R-:W-:Y:S01]  /*42b0*/  MOV R227, UR15 ;  /* 0x0000000f00e37c02 */ /* 0x000fe20008000f00 */
        /* <DEDUP_REMOVED lines=11> */
[----:B------:R-:W-:Y:S01]  /*4370*/  UIMAD UR5, UR61, -0x50, UR19 ;  /* 0xffffffb03d0578a4 */ /* 0x000fe2000f8e0213 */
[----:B------:R-:W-:-:S03]  /*4380*/  UMOV UR7, 0x40000040 ;  /* 0x4000004000077882 */ /* 0x000fc60000000000 */
[----:B------:R-:W-:Y:S02]  /*4390*/  UIADD3 UR11, -UR22, 0x51, UR5 ;  /* 0x00000051160b7890 */ /* 0x000fe4000fffe105 */
[----:B------:R-:W-:-:S03]  /*43a0*/  UIADD3 UR14, UR5, 0x50, URZ ;  /* 0x00000050050e7890 */ /* 0x000fc6000fffe03f */
[----:B------:R-:W-:Y:S01]  /*43b0*/  UMOV UR5, UR27 ;  /* 0x0000001b00057c82 */ /* 0x000fe20008000000 */
[----:B------:R-:W-:Y:S02]  /*43c0*/  IMAD.U32 R3, RZ, RZ, UR11 ;  /* 0x0000000bff037e24 */ /* 0x000fe4000f8e00ff */
[----:B------:R-:W-:Y:S02]  /*43d0*/  IMAD.U32 R5, RZ, RZ, UR14 ;  /* 0x0000000eff057e24 */ /* 0x000fe4000f8e00ff */
        /* <DEDUP_REMOVED lines=43> */
[----:B0-----:R-:W-:Y:S02]  /*4690*/  FSEL R58, R58, -INF , P2 ;  /* 0xff8000003a3a7808 */ /* 0x001fe40001000000 */
[----:B------:R-:W-:-:S05]  /*46a0*/  ISETP.GT.AND P2, PT, R5, 0x9, PT ;  /* 0x000000090500780c */ /* 0x000fca0003f44270 */
[----:B------:R-:W0:Y:S01]  /*46b0*/  MUFU.TANH R63, R63 ;  /* 0x0000003f003f7308 */ /* 0x000e220000002400 */
        /* <DEDUP_REMOVED lines=8> */
[----:B0-----:R-:W-:Y:S02]  /*4740*/  FSEL R63, R63, -INF , P2 ;  /* 0xff8000003f3f7808 */ /* 0x001fe40001000000 */
[----:B------:R-:W-:Y:S02]  /*4750*/  ISETP.GT.AND P2, PT, R5, 0x11, PT ;  /* 0x000000110500780c */ /* 0x000fe40003f44270 */
[----:B------:R-:W-:-:S03]  /*4760*/  FMNMX.FTZ R21, R63, R14, !PT ;  /* 0x0000000e3f157209 */ /* 0x000fc60007810000 */
[----:B------:R-:W0:Y:S01]  /*4770*/  MUFU.TANH R60, R60 ;  /* 0x0000003c003c7308 */ /* 0x000e220000002400 */
        /* <DEDUP_REMOVED lines=16> */
[----:B------:R-:W-:Y:S01]  /*4880*/  FMUL.FTZ R53, R53, UR10 ;  /* 0x0000000a35357c20 */ /* 0x000fe20008410000 */
[----:B------:R-:W2:Y:S01]  /*4890*/  MUFU.TANH R51, R51 ;  /* 0x0000003300337308 */ /* 0x000ea20000002400 */
[----:B0-----:R-:W-:-:S02]  /*48a0*/  FSEL R60, R60, -INF , P4 ;  /* 0xff8000003c3c7808 */ /* 0x001fc40002000000 */
[----:B------:R-:W-:-:S05]  /*48b0*/  ISETP.GT.AND P4, PT, R2, 0x19, PT ;  /* 0x000000190200780c */ /* 0x000fca0003f84270 */
[----:B------:R-:W0:Y:S01]  /*48c0*/  MUFU.TANH R54, R54 ;  /* 0x0000003600367308 */ /* 0x000e220000002400 */
[----:B-1----:R-:W-:Y:S02]  /*48d0*/  FSEL R50, R50, -INF , P3 ;  /* 0xff80000032327808 */ /* 0x002fe40001800000 */
[----:B------:R-:W-:Y:S02]  /*48e0*/  ISETP.GT.AND P3, PT, R5, 0x18, PT ;  /* 0x000000180500780c */ /* 0x000fe40003f64270 */
[----:B------:R-:W-:-:S03]  /*48f0*/  FMNMX.FTZ R14, R50, R21, !PT ;  /* 0x00000015320e7209 */ /* 0x000fc60007810000 */
[----:B------:R-:W1:Y:S01]  /*4900*/  MUFU.TANH R55, R55 ;  /* 0x0000003700377308 */ /* 0x000e620000002400 */
[----:B--2---:R-:W-:Y:S02]  /*4910*/  FSEL R51, R51, -INF , P2 ;  /* 0xff80000033337808 */ /* 0x004fe40001000000 */
[----:B------:R-:W-:Y:S02]  /*4920*/  ISETP.GT.AND P2, PT, R5, 0x19, PT ;  /* 0x000000190500780c */ /* 0x000fe40003f44270 */
[----:B------:R-:W-:-:S03]  /*4930*/  FMNMX.FTZ R21, R51, R14, !PT ;  /* 0x0000000e33157209 */ /* 0x000fc60007810000 */
[----:B------:R-:W2:Y:S01]  /*4940*/  MUFU.TANH R61, R61 ;  /* 0x0000003d003d7308 */ /* 0x000ea20000002400 */
[----:B0-----:R-:W-:Y:S02]  /*4950*/  FSEL R54, R54, -INF , P3 ;  /* 0xff80000036367808 */ /* 0x001fe40001800000 */
[----:B------:R-:W-:Y:S02]  /*4960*/  ISETP.GT.AND P3, PT, R5, 0x20, PT ;  /* 0x000000200500780c */ /* 0x000fe40003f64270 */
[----:B------:R-:W-:-:S03]  /*4970*/  FMNMX.FTZ R14, R54, R21, !PT ;  /* 0x00000015360e7209 */ /* 0x000fc60007810000 */
[----:B------:R-:W-:Y:S01]  /*4980*/  MUFU.TANH R48, R48 ;  /* 0x0000003000307308 */ /* 0x000fe20000002400 */
[----:B-1----:R-:W-:Y:S02]  /*4990*/  FSEL R55, R55, -INF , P2 ;  /* 0xff80000037377808 */ /* 0x002fe40001000000 */
[----:B------:R-:W-:Y:S02]  /*49a0*/  ISETP.GT.AND P2, PT, R5, 0x21, PT ;  /* 0x000000210500780c */ /* 0x000fe40003f44270 */
[----:B------:R-:W-:-:S03]  /*49b0*/  FMNMX.FTZ R21, R55, R14, !PT ;  /* 0x0000000e37157209 */ /* 0x000fc60007810000 */
[----:B------:R-:W-:Y:S01]  /*49c0*/  MUFU.TANH R49, R49 ;  /* 0x0000003100317308 */ /* 0x000fe20000002400 */
[----:B--2---:R-:W-:Y:S01]  /*49d0*/  FSEL R61, R61, -INF , P5 ;  /* 0xff8000003d3d7808 */ /* 0x004fe20002800000 */
[----:B------:R-:W-:Y:S02]  /*49e0*/  WARPGROUP.DEPBAR.LE gsb0, 0x0 ;  /* 0x00008000000079c5 */ /* 0x000fe40000010000 */
[----:B------:R-:W-:Y:S01]  /*49f0*/  WARPGROUP.ARRIVE ;  /* 0x00000000000079c5 */ /* 0x000fe20000000000 */
[----:B------:R-:W-:Y:S01]  /*4a00*/  FMUL.FTZ R42, R42, UR10 ;  /* 0x0000000a2a2a7c20 */ /* 0x000fe20008410000 */
[----:B------:R-:W-:Y:S01]  /*4a10*/  FMUL.FTZ R43, R43, UR10 ;  /* 0x0000000a2b2b7c20 */ /* 0x000fe20008410000 */
[----:B------:R-:W-:Y:S01]  /*4a20*/  FMUL.FTZ R46, R46, UR10 ;  /* 0x0000000a2e2e7c20 */ /* 0x000fe20008410000 */
[----:B------:R-:W-:Y:S01]  /*4a30*/  FMUL.FTZ R47, R47, UR10 ;  /* 0x0000000a2f2f7c20 */ /* 0x000fe20008410000 */
[----:B------:R-:W0:Y:S01]  /*4a40*/  MUFU.TANH R52, R52 ;  /* 0x0000003400347308 */ /* 0x000e220000002400 */
[----:B------:R-:W-:Y:S01]  /*4a50*/  HGMMA.64x16x16.F32.BF16 R32, gdesc[UR56], R32, gsb0 ;  /* 0x00200000382079f0 */ /* 0x000fe20008001820 */
[----:B------:R-:W-:Y:S01]  /*4a60*/  FMUL.FTZ R40, R40, UR10 ;  /* 0x0000000a28287c20 */ /* 0x000fe20008410000 */
[----:B------:R-:W-:Y:S01]  /*4a70*/  FMUL.FTZ R41, R41, UR10 ;  /* 0x0000000a29297c20 */ /* 0x000fe20008410000 */
[----:B------:R-:W-:Y:S01]  /*4a80*/  FMUL.FTZ R44, R44, UR10 ;  /* 0x0000000a2c2c7c20 */ /* 0x000fe20008410000 */
[----:B------:R-:W-:Y:S01]  /*4a90*/  ISETP.GT.AND P5, PT, R2, 0x18, PT ;  /* 0x000000180200780c */ /* 0x000fe20003fa4270 */
[----:B------:R-:W-:-:S02]  /*4aa0*/  FMUL.FTZ R45, R45, UR10 ;  /* 0x0000000a2d2d7c20 */ /* 0x000fc40008410000 */
[----:B------:R-:W1:Y:S08]  /*4ab0*/  MUFU.TANH R42, R42 ;  /* 0x0000002a002a7308 */ /* 0x000e700000002400 */
[----:B------:R-:W2:Y:S01]  /*4ac0*/  MUFU.TANH R43, R43 ;  /* 0x0000002b002b7308 */ /* 0x000ea20000002400 */
[----:B0-----:R-:W-:-:S07]  /*4ad0*/  FSEL R52, R52, -INF , P5 ;  /* 0xff80000034347808 */ /* 0x001fce0002800000 */
        /* <DEDUP_REMOVED lines=23> */
[----:B------:R-:W0:Y:S01]  /*4c50*/  MUFU.TANH R34, R34 ;  /* 0x0000002200227308 */ /* 0x000e220000002400 */
[----:B------:R-:W-:Y:S01]  /*4c60*/  ULDC UR5, c[0x0][0x988] ;  /* 0x0002620000057ab9 */ /* 0x000fe20000000800 */
[----:B------:R-:W-:Y:S01]  /*4c70*/  FMUL.FTZ R32, R32, UR10 ;  /* 0x0000000a20207c20 */ /* 0x000fe20008410000 */
[----:B--2---:R-:W-:Y:S01]  /*4c80*/  FSEL R53, R53, -INF , P4 ;  /* 0xff80000035357808 */ /* 0x004fe20002000000 */
[----:B------:R-:W-:Y:S01]  /*4c90*/  FMUL.FTZ R33, R33, UR10 ;  /* 0x0000000a21217c20 */ /* 0x000fe20008410000 */
[----:B------:R-:W-:Y:S01]  /*4ca0*/  FMUL.FTZ R36, R36, UR10 ;  /* 0x0000000a24247c20 */ /* 0x000fe20008410000 */
[----:B------:R-:W-:Y:S01]  /*4cb0*/  FMUL.FTZ R37, R37, UR10 ;  /* 0x0000000a25257c20 */ /* 0x000fe20008410000 */
[----:B------:R-:W-:Y:S01]  /*4cc0*/  UIADD3 UR4, UR19, -UR22, URZ ;  /* 0x8000001613047290 */ /* 0x000fe2000fffe03f */
[----:B------:R-:W1:Y:S03]  /*4cd0*/  MUFU.TANH R35, R35 ;  /* 0x0000002300237308 */ /* 0x000e660000002400 */
[----:B------:R-:W-:-:S04]  /*4ce0*/  ULEA UR4, UR18, UR4, 0x7 ;  /* 0x0000000412047291 */ /* 0x000fc8000f8e383f */
[----:B------:R-:W-:Y:S01]  /*4cf0*/  UIMAD.WIDE UR6, UR4, 0x66666667, URZ ;  /* 0x66666667040678a5 */ /* 0x000fe2000f8e023f */
[----:B------:R-:W2:Y:S01]  /*4d00*/  MUFU.TANH R38, R38 ;  /* 0x0000002600267308 */ /* 0x000ea20000002400 */
[----:B0-----:R-:W-:Y:S02]  /*4d10*/  FSEL R34, R34, -INF , P3 ;  /* 0xff80000022227808 */ /* 0x001fe40001800000 */
[----:B------:R-:W-:Y:S01]  /*4d20*/  ISETP.GT.AND P3, PT, R5, 0x38, PT ;  /* 0x000000380500780c */ /* 0x000fe20003f64270 */
[----:B------:R-:W-:Y:S01]  /*4d30*/  USHF.R.U32.HI UR4, URZ, 0x1f, UR7 ;  /* 0x0000001f3f047899 */ /* 0x000fe20008011607 */
[----:B------:R-:W-:-:S03]  /*4d40*/  FMNMX.FTZ R14, R34, R21, !PT ;  /* 0x00000015220e7209 */ /* 0x000fc60007810000 */
[----:B------:R-:W0:Y:S01]  /*4d50*/  MUFU.TANH R39, R39 ;  /* 0x0000002700277308 */ /* 0x000e220000002400 */
[----:B-1----:R-:W-:Y:S01]  /*4d60*/  FSEL R35, R35, -INF , P2 ;  /* 0xff80000023237808 */ /* 0x002fe20001000000 */
[----:B------:R-:W-:Y:S01]  /*4d70*/  ULEA.HI.SX32 UR4, UR7, UR4, 0x1b ;  /* 0x0000000407047291 */ /* 0x000fe2000f8fda3f */
[----:B------:R-:W-:Y:S02]  /*4d80*/  ISETP.GT.AND P2, PT, R5, 0x39, PT ;  /* 0x000000390500780c */ /* 0x000fe40003f44270 */
[----:B------:R-:W-:Y:S01]  /*4d90*/  FMNMX.FTZ R21, R35, R14, !PT ;  /* 0x0000000e23157209 */ /* 0x000fe20007810000 */
[----:B------:R-:W-:Y:S02]  /*4da0*/  UISETP.LT.AND UP0, UPT, URZ, UR4, UPT ;  /* 0x000000043f00728c */ /* 0x000fe4000bf01270 */
[----:B------:R-:W-:Y:S01]  /*4db0*/  MUFU.TANH R41, R41 ;  /* 0x0000002900297308 */ /* 0x000fe20000002400 */
[----:B--2---:R-:W-:Y:S02]  /*4dc0*/  FSEL R38, R38, -INF , P3 ;  /* 0xff80000026267808 */ /* 0x004fe40001800000 */
[----:B------:R-:W-:-:S02]  /*4dd0*/  ISETP.GT.AND P3, PT, R5, 0x40, PT ;  /* 0x000000400500780c */ /* 0x000fc40003f64270 */
[----:B------:R-:W-:-:S03]  /*4de0*/  FMNMX.FTZ R14, R38, R21, !PT ;  /* 0x00000015260e7209 */ /* 0x000fc60007810000 */
[----:B------:R-:W-:Y:S01]  /*4df0*/  MUFU.TANH R44, R44 ;  /* 0x0000002c002c7308 */ /* 0x000fe20000002400 */
[----:B0-----:R-:W-:Y:S02]  /*4e00*/  FSEL R39, R39, -INF , P2 ;  /* 0xff80000027277808 */ /* 0x001fe40001000000 */
        /* <DEDUP_REMOVED lines=13> */
[----:B------:R0:W-:Y:S01]  /*4ee0*/  @!P1 SYNCS.ARRIVE.TRANS64.RED.A1T0 RZ, [R0+URZ], RZ ;  /* 0x000000ff00ff99a7 */ /* 0x0001e2000810043f */
[----:B------:R-:W-:-:S02]  /*4ef0*/  USEL UR10, URZ, UR4, !UP0 ;  /* 0x000000043f0a7287 */ /* 0x000fc4000c000000 */
[----:B------:R-:W1:Y:S02]  /*4f00*/  MUFU.TANH R26, R26 ;  /* 0x0000001a001a7308 */ /* 0x000e640000002400 */
[----:B------:R-:W-:Y:S02]  /*4f10*/  UISETP.GE.AND UP0, UPT, UR15, UR10, UPT ;  /* 0x0000000a0f00728c */ /* 0x000fe4000bf06270 */
[----:B------:R-:W-:-:S04]  /*4f20*/  IMAD.U32 R226, RZ, RZ, UR10 ;  /* 0x0000000affe27e24 */ /* 0x000fc8000f8e00ff */
[----:B------:R-:W2:Y:S08]  /*4f30*/  MUFU.TANH R27, R27 ;  /* 0x0000001b001b7308 */ /* 0x000eb00000002400 */
[----:B------:R-:W3:Y:S01]  /*4f40*/  MUFU.TANH R30, R30 ;  /* 0x0000001e001e7308 */ /* 0x000ee20000002400 */
[----:B-1----:R-:W-:Y:S02]  /*4f50*/  FSEL R26, R26, -INF , P3 ;  /* 0xff8000001a1a7808 */ /* 0x002fe40001800000 */
[----:B------:R-:W-:-:S02]  /*4f60*/  ISETP.GT.AND P3, PT, R5, 0x48, PT ;  /* 0x000000480500780c */ /* 0x000fc40003f64270 */
[----:B------:R-:W-:-:S03]  /*4f70*/  FMNMX.FTZ R14, R26, R21, !PT ;  /* 0x000000151a0e7209 */ /* 0x000fc60007810000 */
[----:B------:R-:W1:Y:S01]  /*4f80*/  MUFU.TANH R31, R31 ;  /* 0x0000001f001f7308 */ /* 0x000e620000002400 */
[----:B--2---:R-:W-:Y:S02]  /*4f90*/  FSEL R27, R27, -INF , P2 ;  /* 0xff8000001b1b7808 */ /* 0x004fe40001000000 */
[----:B------:R-:W-:Y:S02]  /*4fa0*/  ISETP.GT.AND P2, PT, R5, 0x49, PT ;  /* 0x000000490500780c */ /* 0x000fe40003f44270 */
[----:B------:R-:W-:-:S03]  /*4fb0*/  FMNMX.FTZ R5, R27, R14, !PT ;  /* 0x0000000e1b057209 */ /* 0x000fc60007810000 */
[----:B------:R-:W-:Y:S01]  /*4fc0*/  MUFU.TANH R33, R33 ;  /* 0x0000002100217308 */ /* 0x000fe20000002400 */
[----:B---3--:R-:W-:Y:S02]  /*4fd0*/  FSEL R30, R30, -INF , P3 ;  /* 0xff8000001e1e7808 */ /* 0x008fe40001800000 */
[----:B------:R-:W-:Y:S02]  /*4fe0*/  ISETP.GT.AND P3, PT, R2, 0x1, PT ;  /* 0x000000010200780c */ /* 0x000fe40003f64270 */
[----:B------:R-:W-:Y:S02]  /*4ff0*/  FMNMX.FTZ R14, R30, R5, !PT ;  /* 0x000000051e0e7209 */ /* 0x000fe40007810000 */
[----:B------:R-:W-:Y:S01]  /*5000*/  FSEL R57, R57, -INF , P3 ;  /* 0xff80000039397808 */ /* 0x000fe20001800000 */
[----:B------:R-:W2:Y:S01]  /*5010*/  MUFU.TANH R36, R36 ;  /* 0x0000002400247308 */ /* 0x000ea20000002400 */
[----:B-1----:R-:W-:Y:S02]  /*5020*/  FSEL R31, R31, -INF , P2 ;  /* 0xff8000001f1f7808 */ /* 0x002fe40001000000 */
[----:B------:R-:W-:-:S02]  /*5030*/  ISETP.GT.AND P2, PT, R2, RZ, PT ;  /* 0x000000ff0200720c */ /* 0x000fc40003f44270 */
[----:B------:R-:W-:Y:S02]  /*5040*/  FMNMX.FTZ R14, R31, R14, !PT ;  /* 0x0000000e1f0e7209 */ /* 0x000fe40007810000 */
[----:B------:R-:W-:Y:S01]  /*5050*/  FSEL R56, R56, -INF , P2 ;  /* 0xff80000038387808 */ /* 0x000fe20001000000 */
[----:B------:R-:W-:Y:S01]  /*5060*/  MUFU.TANH R37, R37 ;  /* 0x0000002500257308 */ /* 0x000fe20000002400 */
[C---:B------:R-:W-:Y:S01]  /*5070*/  ISETP.GT.AND P2, PT, R2.reuse, 0x10, PT ;  /* 0x000000100200780c */ /* 0x040fe20003f44270 */
[----:B------:R-:W1:Y:S01]  /*5080*/  SHFL.BFLY PT, R5, R14, 0x2, 0x1f ;  /* 0x0c401f000e057f89 */ /* 0x000e6200000e0000 */
[----:B------:R-:W-:Y:S02]  /*5090*/  ISETP.GT.AND P3, PT, R2, 0x11, PT ;  /* 0x000000110200780c */ /* 0x000fe40003f64270 */
[----:B------:R-:W-:Y:S02]  /*50a0*/  FSEL R48, R48, -INF , P2 ;  /* 0xff80000030307808 */ /* 0x000fe40001000000 */
[----:B------:R-:W-:Y:S01]  /*50b0*/  FSEL R49, R49, -INF , P3 ;  /* 0xff80000031317808 */ /* 0x000fe20001800000 */
[----:B------:R-:W3:Y:S01]  /*50c0*/  MUFU.TANH R24, R24 ;  /* 0x0000001800187308 */ /* 0x000ee20000002400 */
[----:B------:R-:W-:-:S04]  /*50d0*/  ISETP.GT.AND P2, PT, R2, 0x20, PT ;  /* 0x000000200200780c */ /* 0x000fc80003f44270 */
[----:B------:R-:W-:Y:S02]  /*50e0*/  FSEL R40, R40, -INF , P2 ;  /* 0xff80000028287808 */ /* 0x000fe40001000000 */
[----:B------:R-:W-:Y:S01]  /*50f0*/  ISETP.GT.AND P2, PT, R2, 0x28, PT ;  /* 0x000000280200780c */ /* 0x000fe20003f44270 */
[----:B------:R-:W-:Y:S03]  /*5100*/  MUFU.TANH R25, R25 ;  /* 0x0000001900197308 */ /* 0x000fe60000002400 */
[----:B------:R-:W-:Y:S02]  /*5110*/  FSEL R44, R44, -INF , P2 ;  /* 0xff8000002c2c7808 */ /* 0x000fe40001000000 */
[----:B------:R-:W-:-:S03]  /*5120*/  ISETP.GT.AND P2, PT, R2, 0x30, PT ;  /* 0x000000300200780c */ /* 0x000fc60003f44270 */
[----:B------:R-:W4:Y:S01]  /*5130*/  MUFU.TANH R28, R28 ;  /* 0x0000001c001c7308 */ /* 0x000f220000002400 */
[----:B------:R-:W-:Y:S02]  /*5140*/  FSEL R32, R32, -INF , P2 ;  /* 0xff80000020207808 */ /* 0x000fe40001000000 */
[----:B-1----:R-:W-:Y:S02]  /*5150*/  FMNMX.FTZ R5, R14, R5, !PT ;  /* 0x000000050e057209 */ /* 0x002fe40007810000 */
[----:B------:R-:W-:-:S03]  /*5160*/  ISETP.GT.AND P2, PT, R2, 0x38, PT ;  /* 0x000000380200780c */ /* 0x000fc60003f44270 */
[----:B------:R-:W1:Y:S01]  /*5170*/  SHFL.BFLY PT, R14, R5, 0x1, 0x1f ;  /* 0x0c201f00050e7f89 */ /* 0x000e6200000e0000 */
[----:B--2---:R-:W-:Y:S01]  /*5180*/  FSEL R36, R36, -INF , P2 ;  /* 0xff80000024247808 */ /* 0x004fe20001000000 */
[----:B------:R-:W2:Y:S01]  /*5190*/  MUFU.TANH R29, R29 ;  /* 0x0000001d001d7308 */ /* 0x000ea20000002400 */
[----:B------:R-:W-:-:S04]  /*51a0*/  ISETP.GT.AND P2, PT, R2, 0x40, PT ;  /* 0x000000400200780c */ /* 0x000fc80003f44270 */
[----:B---3--:R-:W-:Y:S02]  /*51b0*/  FSEL R24, R24, -INF , P2 ;  /* 0xff80000018187808 */ /* 0x008fe40001000000 */
[----:B------:R-:W-:-:S04]  /*51c0*/  ISETP.GT.AND P2, PT, R2, 0x48, PT ;  /* 0x000000480200780c */ /* 0x000fc80003f44270 */
[----:B----4-:R-:W-:Y:S02]  /*51d0*/  FSEL R28, R28, -INF , P2 ;  /* 0xff8000001c1c7808 */ /* 0x010fe40001000000 */
[----:B-1----:R-:W-:Y:S02]  /*51e0*/  FMNMX.FTZ R3, R5, R14, !PT ;  /* 0x0000000e05037209 */ /* 0x002fe40007810000 */
        /* <DEDUP_REMOVED lines=22> */
[----:B------:R-:W1:Y:S01]  /*5350*/  MUFU.EX2 R59, R59 ;  /* 0x0000003b003b7308 */ /* 0x000e620000000800 */
        /* <DEDUP_REMOVED lines=15> */
[----:B------:R-:W3:Y:S01]  /*5450*/  MUFU.EX2 R63, R63 ;  /* 0x0000003f003f7308 */ /* 0x000ee20000000800 */
        /* <DEDUP_REMOVED lines=12> */
[----:B--2---:R-:W-:Y:S01]  /*5520*/  FSEL R29, R29, -INF , P3 ;  /* 0xff8000001d1d7808 */ /* 0x004fe20001800000 */
[--C-:B------:R-:W-:Y:S01]  /*5530*/  FFMA.FTZ R27, R27, UR5, -R14.reuse ;  /* 0x000000051b1b7c23 */ /* 0x100fe2000801080e */
[----:B------:R-:W-:Y:S01]  /*5540*/  FMNMX.FTZ R4, R24, R5, !PT ;  /* 0x0000000518047209 */ /* 0x000fe20007810000 */
[--C-:B------:R-:W-:Y:S01]  /*5550*/  FFMA.FTZ R30, R30, UR5, -R14.reuse ;  /* 0x000000051e1e7c23 */ /* 0x100fe2000801080e */
[----:B------:R-:W2:Y:S01]  /*5560*/  MUFU.EX2 R51, R51 ;  /* 0x0000003300337308 */ /* 0x000ea20000000800 */
[----:B------:R-:W-:Y:S01]  /*5570*/  FFMA.FTZ R14, R31, UR5, -R14 ;  /* 0x000000051f0e7c23 */ /* 0x000fe2000801080e */
[----:B------:R-:W-:Y:S01]  /*5580*/  FMNMX.FTZ R5, R25, R4, !PT ;  /* 0x0000000419057209 */ /* 0x000fe20007810000 */
[----:B------:R-:W-:Y:S01]  /*5590*/  IMAD.MOV.U32 R31, RZ, RZ, R151 ;  /* 0x000000ffff1f7224 */ /* 0x000fe200078e0097 */
[----:B-1----:R-:W-:-:S02]  /*55a0*/  F2FP.BF16.F32.PACK_AB R209, R59, R58 ;  /* 0x0000003a3bd1723e */ /* 0x002fc400000010ff */
[----:B------:R-:W-:Y:S02]  /*55b0*/  FMNMX.FTZ R2, R28, R5, !PT ;  /* 0x000000051c027209 */ /* 0x000fe40007810000 */
[----:B------:R-:W-:Y:S01]  /*55c0*/  MUFU.EX2 R54, R54 ;  /* 0x0000003600367308 */ /* 0x000fe20000000800 */
[----:B---3--:R-:W-:Y:S02]  /*55d0*/  F2FP.BF16.F32.PACK_AB R211, R63, R62 ;  /* 0x0000003e3fd3723e */ /* 0x008fe400000010ff */
[----:B------:R-:W-:-:S05]  /*55e0*/  FMNMX.FTZ R2, R29, R2, !PT ;  /* 0x000000021d027209 */ /* 0x000fca0007810000 */
[----:B------:R-:W1:Y:S01]  /*55f0*/  SHFL.BFLY PT, R5, R2, 0x2, 0x1f ;  /* 0x0c401f0002057f89 */ /* 0x000e6200000e0000 */
[----:B------:R-:W-:Y:S01]  /*5600*/  MUFU.EX2 R195, R14 ;  /* 0x0000000e00c37308 */ /* 0x000fe20000000800 */
[----:B--2---:R-:W-:-:S07]  /*5610*/  F2FP.BF16.F32.PACK_AB R205, R51, R50 ;  /* 0x0000003233cd723e */ /* 0x004fce00000010ff */
[----:B------:R-:W2:Y:S08]  /*5620*/  MUFU.EX2 R55, R55 ;  /* 0x0000003700377308 */ /* 0x000eb00000000800 */
[----:B------:R-:W-:Y:S01]  /*5630*/  MUFU.EX2 R42, R42 ;  /* 0x0000002a002a7308 */ /* 0x000fe20000000800 */
[----:B-1----:R-:W-:-:S07]  /*5640*/  FMNMX.FTZ R5, R2, R5, !PT ;  /* 0x0000000502057209 */ /* 0x002fce0007810000 */
[----:B------:R-:W1:Y:S01]  /*5650*/  MUFU.EX2 R43, R43 ;  /* 0x0000002b002b7308 */ /* 0x000e620000000800 */
[----:B--2---:R-:W-:Y:S01]  /*5660*/  F2FP.BF16.F32.PACK_AB R207, R55, R54 ;  /* 0x0000003637cf723e */ /* 0x004fe200000010ff */
[----:B------:R-:W2:Y:S06]  /*5670*/  SHFL.BFLY PT, R4, R5, 0x1, 0x1f ;  /* 0x0c201f0005047f89 */ /* 0x000eac00000e0000 */
[----:B------:R-:W-:Y:S08]  /*5680*/  MUFU.EX2 R46, R46 ;  /* 0x0000002e002e7308 */ /* 0x000ff00000000800 */
[----:B------:R-:W3:Y:S01]  /*5690*/  MUFU.EX2 R47, R47 ;  /* 0x0000002f002f7308 */ /* 0x000ee20000000800 */
[----:B-1----:R-:W-:-:S07]  /*56a0*/  F2FP.BF16.F32.PACK_AB R201, R43, R42 ;  /* 0x0000002a2bc9723e */ /* 0x002fce00000010ff */
[----:B------:R-:W-:Y:S01]  /*56b0*/  MUFU.EX2 R34, R34 ;  /* 0x0000002200227308 */ /* 0x000fe20000000800 */
[----:B--2---:R-:W-:Y:S01]  /*56c0*/  FMNMX.FTZ R4, R5, R4, !PT ;  /* 0x0000000405047209 */ /* 0x004fe20007810000 */
[----:B------:R-:W-:Y:S01]  /*56d0*/  FADD.FTZ R5, R58, R59 ;  /* 0x0000003b3a057221 */ /* 0x000fe20000010000 */
[----:B------:R-:W-:Y:S01]  /*56e0*/  IMAD.MOV.U32 R59, RZ, RZ, R151 ;  /* 0x000000ffff3b7224 */ /* 0x000fe200078e0097 */
[----:B------:R-:W-:-:S04]  /*56f0*/  MOV R58, R151 ;  /* 0x00000097003a7202 */ /* 0x000fc80000000f00 */
[----:B------:R-:W1:Y:S01]  /*5700*/  MUFU.EX2 R35, R35 ;  /* 0x0000002300237308 */ /* 0x000e620000000800 */
[C---:B------:R-:W-:Y:S01]  /*5710*/  FMUL.FTZ R2, R4.reuse, UR5 ;  /* 0x0000000504027c20 */ /* 0x040fe20008410000 */
[----:B------:R-:W-:Y:S01]  /*5720*/  FSETP.NEU.FTZ.AND P2, PT, R4, -INF , PT ;  /* 0xff8000000400780b */ /* 0x000fe20003f5d000 */
[----:B------:R-:W-:Y:S01]  /*5730*/  FADD.FTZ R14, R62, R5 ;  /* 0x000000053e0e7221 */ /* 0x000fe20000010000 */
[----:B---3--:R-:W-:Y:S01]  /*5740*/  F2FP.BF16.F32.PACK_AB R203, R47, R46 ;  /* 0x0000002e2fcb723e */ /* 0x008fe200000010ff */
[----:B------:R-:W-:Y:S01]  /*5750*/  IMAD.MOV.U32 R62, RZ, RZ, R151 ;  /* 0x000000ffff3e7224 */ /* 0x000fe200078e0097 */
[----:B------:R-:W-:Y:S01]  /*5760*/  FSEL R2, R2, RZ, P2 ;  /* 0x000000ff02027208 */ /* 0x000fe20001000000 */
[----:B------:R-:W-:Y:S01]  /*5770*/  FADD.FTZ R5, R63, R14 ;  /* 0x0000000e3f057221 */ /* 0x000fe20000010000 */
[----:B------:R-:W-:Y:S01]  /*5780*/  MUFU.EX2 R38, R38 ;  /* 0x0000002600267308 */ /* 0x000fe20000000800 */
[----:B------:R-:W-:Y:S02]  /*5790*/  PLOP3.LUT P2, PT, PT, PT, UP0, 0x80, 0x0 ;  /* 0x000000000000781c */ /* 0x000fe40003f4f008 */
[--C-:B------:R-:W-:Y:S01]  /*57a0*/  FFMA.FTZ R56, R56, UR5, -R2.reuse ;  /* 0x0000000538387c23 */ /* 0x100fe20008010802 */
[--C-:B------:R-:W-:Y:S01]  /*57b0*/  FFMA.FTZ R57, R57, UR5, -R2.reuse ;  /* 0x0000000539397c23 */ /* 0x100fe20008010802 */
[--C-:B------:R-:W-:Y:S01]  /*57c0*/  FFMA.FTZ R60, R60, UR5, -R2.reuse ;  /* 0x000000053c3c7c23 */ /* 0x100fe20008010802 */
[--C-:B------:R-:W-:Y:S01]  /*57d0*/  FFMA.FTZ R61, R61, UR5, -R2.reuse ;  /* 0x000000053d3d7c23 */ /* 0x100fe20008010802 */
[--C-:B------:R-:W-:Y:S01]  /*57e0*/  FFMA.FTZ R48, R48, UR5, -R2.reuse ;  /* 0x0000000530307c23 */ /* 0x100fe20008010802 */
[--C-:B------:R-:W-:Y:S01]  /*57f0*/  FFMA.FTZ R49, R49, UR5, -R2.reuse ;  /* 0x0000000531317c23 */ /* 0x100fe20008010802 */
[----:B------:R-:W-:Y:S01]  /*5800*/  MUFU.EX2 R56, R56 ;  /* 0x0000003800387308 */ /* 0x000fe20000000800 */
[----:B------:R-:W-:Y:S01]  /*5810*/  FADD.FTZ R14, R50, R5 ;  /* 0x00000005320e7221 */ /* 0x000fe20000010000 */
[--C-:B------:R-:W-:Y:S01]  /*5820*/  FFMA.FTZ R52, R52, UR5, -R2.reuse ;  /* 0x0000000534347c23 */ /* 0x100fe20008010802 */
[--C-:B------:R-:W-:Y:S01]  /*5830*/  FFMA.FTZ R53, R53, UR5, -R2.reuse ;  /* 0x0000000535357c23 */ /* 0x100fe20008010802 */
[----:B------:R-:W-:Y:S01]  /*5840*/  FFMA.FTZ R40, R40, UR5, -R2 ;  /* 0x0000000528287c23 */ /* 0x000fe20008010802 */
[----:B------:R-:W-:Y:S01]  /*5850*/  FADD.FTZ R21, R51, R14 ;  /* 0x0000000e33157221 */ /* 0x000fe20000010000 */
[--C-:B------:R-:W-:Y:S01]  /*5860*/  FFMA.FTZ R41, R41, UR5, -R2.reuse ;  /* 0x0000000529297c23 */ /* 0x100fe20008010802 */
[--C-:B------:R-:W-:Y:S01]  /*5870*/  FFMA.FTZ R44, R44, UR5, -R2.reuse ;  /* 0x000000052c2c7c23 */ /* 0x100fe20008010802 */
[----:B------:R-:W2:Y:S01]  /*5880*/  MUFU.EX2 R57, R57 ;  /* 0x0000003900397308 */ /* 0x000ea20000000800 */
[----:B------:R-:W-:Y:S01]  /*5890*/  FADD.FTZ R20, R54, R21 ;  /* 0x0000001536147221 */ /* 0x000fe20000010000 */
[--C-:B------:R-:W-:Y:S01]  /*58a0*/  FFMA.FTZ R45, R45, UR5, -R2.reuse ;  /* 0x000000052d2d7c23 */ /* 0x100fe20008010802 */
[--C-:B------:R-:W-:Y:S01]  /*58b0*/  FFMA.FTZ R32, R32, UR5, -R2.reuse ;  /* 0x0000000520207c23 */ /* 0x100fe20008010802 */
[----:B------:R-:W-:Y:S01]  /*58c0*/  FFMA.FTZ R33, R33, UR5, -R2 ;  /* 0x0000000521217c23 */ /* 0x000fe20008010802 */
[----:B------:R-:W-:Y:S01]  /*58d0*/  FADD.FTZ R21, R55, R20 ;  /* 0x0000001437157221 */ /* 0x000fe20000010000 */
[--C-:B------:R-:W-:Y:S01]  /*58e0*/  FFMA.FTZ R36, R36, UR5, -R2.reuse ;  /* 0x0000000524247c23 */ /* 0x100fe20008010802 */
[--C-:B------:R-:W-:Y:S01]  /*58f0*/  FFMA.FTZ R37, R37, UR5, -R2.reuse ;  /* 0x0000000525257c23 */ /* 0x100fe20008010802 */
[----:B------:R-:W3:Y:S01]  /*5900*/  MUFU.EX2 R60, R60 ;  /* 0x0000003c003c7308 */ /* 0x000ee20000000800 */
[----:B------:R-:W-:Y:S01]  /*5910*/  FADD.FTZ R20, R42, R21 ;  /* 0x000000152a147221 */ /* 0x000fe20000010000 */
[--C-:B------:R-:W-:Y:S01]  /*5920*/  FFMA.FTZ R24, R24, UR5, -R2.reuse ;  /* 0x0000000518187c23 */ /* 0x100fe20008010802 */
[--C-:B------:R-:W-:Y:S01]  /*5930*/  FFMA.FTZ R25, R25, UR5, -R2.reuse ;  /* 0x0000000519197c23 */ /* 0x100fe20008010802 */
[----:B------:R-:W-:Y:S01]  /*5940*/  FFMA.FTZ R28, R28, UR5, -R2 ;  /* 0x000000051c1c7c23 */ /* 0x000fe20008010802 */
[----:B------:R-:W-:Y:S01]  /*5950*/  FADD.FTZ R21, R43, R20 ;  /* 0x000000142b157221 */ /* 0x000fe20000010000 */
[----:B------:R-:W-:Y:S01]  /*5960*/  FFMA.FTZ R2, R29, UR5, -R2 ;  /* 0x000000051d027c23 */ /* 0x000fe20008010802 */
[----:B-1----:R-:W-:Y:S01]  /*5970*/  F2FP.BF16.F32.PACK_AB R197, R35, R34 ;  /* 0x0000002223c5723e */ /* 0x002fe200000010ff */
[----:B------:R-:W1:Y:S01]  /*5980*/  MUFU.EX2 R61, R61 ;  /* 0x0000003d003d7308 */ /* 0x000e620000000800 */
[----:B--2---:R-:W-:Y:S01]  /*5990*/  FADD.FTZ R5, R56, R57 ;  /* 0x0000003938057221 */ /* 0x004fe20000010000 */
[----:B------:R-:W-:Y:S01]  /*59a0*/  F2FP.BF16.F32.PACK_AB R208, R57, R56 ;  /* 0x0000003839d0723e */ /* 0x000fe200000010ff */
[--C-:B------:R-:W-:Y:S01]  /*59b0*/  IMAD.MOV.U32 R57, RZ, RZ, R151.reuse ;  /* 0x000000ffff397224 */ /* 0x100fe200078e0097 */
[-C--:B------:R-:W-:Y:S01]  /*59c0*/  MOV R63, R151.reuse ;  /* 0x00000097003f7202 */ /* 0x080fe20000000f00 */
[--C-:B------:R-:W-:Y:S01]  /*59d0*/  IMAD.MOV.U32 R56, RZ, RZ, R151.reuse ;  /* 0x000000ffff387224 */ /* 0x100fe200078e0097 */
[-C--:B------:R-:W-:Y:S01]  /*59e0*/  MOV R43, R151.reuse ;  /* 0x00000097002b7202 */ /* 0x080fe20000000f00 */
[----:B------:R-:W-:Y:S01]  /*59f0*/  IMAD.MOV.U32 R55, RZ, RZ, R151 ;  /* 0x000000ffff377224 */ /* 0x000fe200078e0097 */
[----:B------:R-:W2:Y:S01]  /*5a00*/  MUFU.EX2 R48, R48 ;  /* 0x0000003000307308 */ /* 0x000ea20000000800 */
[----:B---3--:R-:W-:Y:S01]  /*5a10*/  FADD.FTZ R14, R60, R5 ;  /* 0x000000053c0e7221 */ /* 0x008fe20000010000 */
[--C-:B------:R-:W-:Y:S01]  /*5a20*/  IMAD.MOV.U32 R54, RZ, RZ, R151.reuse ;  /* 0x000000ffff367224 */ /* 0x100fe200078e0097 */
[----:B------:R-:W-:Y:S01]  /*5a30*/  MOV R29, R151 ;  /* 0x00000097001d7202 */ /* 0x000fe20000000f00 */
[----:B------:R-:W-:-:S02]  /*5a40*/  IMAD.MOV.U32 R51, RZ, RZ, R151 ;  /* 0x000000ffff337224 */ /* 0x000fc400078e0097 */
[--C-:B------:R-:W-:Y:S02]  /*5a50*/  IMAD.MOV.U32 R50, RZ, RZ, R151.reuse ;  /* 0x000000ffff327224 */ /* 0x100fe400078e0097 */
[----:B------:R-:W3:Y:S01]  /*5a60*/  MUFU.EX2 R49, R49 ;  /* 0x0000003100317308 */ /* 0x000ee20000000800 */
[C---:B-1----:R-:W-:Y:S01]  /*5a70*/  FADD.FTZ R5, R61.reuse, R14 ;  /* 0x0000000e3d057221 */ /* 0x042fe20000010000 */
[----:B------:R-:W-:Y:S01]  /*5a80*/  F2FP.BF16.F32.PACK_AB R210, R61, R60 ;  /* 0x0000003c3dd2723e */ /* 0x000fe200000010ff */
[--C-:B------:R-:W-:Y:S02]  /*5a90*/  IMAD.MOV.U32 R61, RZ, RZ, R151.reuse ;  /* 0x000000ffff3d7224 */ /* 0x100fe400078e0097 */
[--C-:B------:R-:W-:Y:S02]  /*5aa0*/  IMAD.MOV.U32 R60, RZ, RZ, R151.reuse ;  /* 0x000000ffff3c7224 */ /* 0x100fe400078e0097 */
[----:B------:R-:W-:Y:S01]  /*5ab0*/  IMAD.MOV.U32 R42, RZ, RZ, R151 ;  /* 0x000000ffff2a7224 */ /* 0x000fe200078e0097 */
[----:B------:R-:W0:Y:S01]  /*5ac0*/  MUFU.EX2 R52, R52 ;  /* 0x0000003400347308 */ /* 0x000e220000000800 */
[----:B--2---:R-:W-:-:S07]  /*5ad0*/  FADD.FTZ R14, R48, R5 ;  /* 0x00000005300e7221 */ /* 0x004fce0000010000 */
[----:B------:R-:W1:Y:S01]  /*5ae0*/  MUFU.EX2 R53, R53 ;  /* 0x0000003500357308 */ /* 0x000e620000000800 */
[C---:B---3--:R-:W-:Y:S01]  /*5af0*/  FADD.FTZ R5, R49.reuse, R14 ;  /* 0x0000000e31057221 */ /* 0x048fe20000010000 */
[----:B------:R-:W-:Y:S01]  /*5b00*/  FADD.FTZ R14, R46, R21 ;  /* 0x000000152e0e7221 */ /* 0x000fe20000010000 */
[----:B------:R-:W-:Y:S01]  /*5b10*/  F2FP.BF16.F32.PACK_AB R204, R49, R48 ;  /* 0x0000003031cc723e */ /* 0x000fe200000010ff */
[--C-:B------:R-:W-:Y:S01]  /*5b20*/  IMAD.MOV.U32 R49, RZ, RZ, R151.reuse ;  /* 0x000000ffff317224 */ /* 0x100fe200078e0097 */
[-C--:B------:R-:W-:Y:S01]  /*5b30*/  MOV R48, R151.reuse ;  /* 0x0000009700307202 */ /* 0x080fe20000000f00 */
[----:B------:R-:W-:Y:S01]  /*5b40*/  FADD.FTZ R21, R47, R14 ;  /* 0x0000000e2f157221 */ /* 0x000fe20000010000 */
[----:B------:R-:W-:Y:S01]  /*5b50*/  IMAD.MOV.U32 R47, RZ, RZ, R151 ;  /* 0x000000ffff2f7224 */ /* 0x000fe200078e0097 */
[----:B------:R-:W2:Y:S01]  /*5b60*/  MUFU.EX2 R40, R40 ;  /* 0x0000002800287308 */ /* 0x000ea20000000800 */
[----:B0-----:R-:W-:Y:S01]  /*5b70*/  FADD.FTZ R0, R52, R5 ;  /* 0x0000000534007221 */ /* 0x001fe20000010000 */
[----:B------:R-:W-:Y:S01]  /*5b80*/  FADD.FTZ R14, R34, R21 ;  /* 0x00000015220e7221 */ /* 0x000fe20000010000 */
[----:B------:R-:W-:Y:S01]  /*5b90*/  IMAD.MOV.U32 R46, RZ, RZ, R151 ;  /* 0x000000ffff2e7224 */ /* 0x000fe200078e0097 */
[----:B------:R-:W-:-:S02]  /*5ba0*/  MOV R34, R151 ;  /* 0x0000009700227202 */ /* 0x000fc40000000f00 */
[----:B------:R-:W-:Y:S01]  /*5bb0*/  FADD.FTZ R21, R35, R14 ;  /* 0x0000000e23157221 */ /* 0x000fe20000010000 */
[----:B------:R-:W-:Y:S01]  /*5bc0*/  IMAD.MOV.U32 R35, RZ, RZ, R151 ;  /* 0x000000ffff237224 */ /* 0x000fe200078e0097 */
[----:B------:R-:W0:Y:S01]  /*5bd0*/  MUFU.EX2 R41, R41 ;  /* 0x0000002900297308 */ /* 0x000e220000000800 */
[C---:B-1----:R-:W-:Y:S01]  /*5be0*/  FADD.FTZ R5, R53.reuse, R0 ;  /* 0x0000000035057221 */ /* 0x042fe20000010000 */
[----:B------:R-:W-:Y:S01]  /*5bf0*/  FADD.FTZ R14, R38, R21 ;  /* 0x00000015260e7221 */ /* 0x000fe20000010000 */
[----:B------:R-:W-:Y:S01]  /*5c00*/  F2FP.BF16.F32.PACK_AB R206, R53, R52 ;  /* 0x0000003435ce723e */ /* 0x000fe200000010ff */
[----:B------:R-:W-:Y:S01]  /*5c10*/  IMAD.MOV.U32 R52, RZ, RZ, R151 ;  /* 0x000000ffff347224 */ /* 0x000fe200078e0097 */
[----:B------:R-:W-:-:S03]  /*5c20*/  MOV R53, R151 ;  /* 0x0000009700357202 */ /* 0x000fc60000000f00 */
        /* <DEDUP_REMOVED lines=10> */
[C---:B--2---:R-:W-:Y:S01]  /*5cd0*/  FADD.FTZ R21, R39.reuse, R14 ;  /* 0x0000000e27157221 */ /* 0x044fe20000010000 */
[----:B------:R-:W-:Y:S01]  /*5ce0*/  F2FP.BF16.F32.PACK_AB R199, R39, R38 ;  /* 0x0000002627c7723e */ /* 0x000fe200000010ff */
[----:B------:R-:W-:Y:S01]  /*5cf0*/  IMAD.MOV.U32 R39, RZ, RZ, R151 ;  /* 0x000000ffff277224 */ /* 0x000fe200078e0097 */
[----:B------:R-:W-:-:S04]  /*5d00*/  MOV R38, R151 ;  /* 0x0000009700267202 */ /* 0x000fc80000000f00 */
        /* <DEDUP_REMOVED lines=12> */
[----:B------:R-:W-:-:S05]  /*5dd0*/  IMAD.MOV.U32 R26, RZ, RZ, R151 ;  /* 0x000000ffff1a7224 */ /* 0x000fca00078e0097 */
[----:B------:R-:W0:Y:S01]  /*5de0*/  MUFU.EX2 R30, R30 ;  /* 0x0000001e001e7308 */ /* 0x000e220000000800 */
[C---:B-1----:R-:W-:Y:S01]  /*5df0*/  FADD.FTZ R5, R33.reuse, R0 ;  /* 0x0000000021057221 */ /* 0x042fe20000010000 */
[----:B------:R-:W-:Y:S01]  /*5e00*/  F2FP.BF16.F32.PACK_AB R196, R33, R32 ;  /* 0x0000002021c4723e */ /* 0x000fe200000010ff */
[--C-:B------:R-:W-:Y:S02]  /*5e10*/  IMAD.MOV.U32 R33, RZ, RZ, R151.reuse ;  /* 0x000000ffff217224 */ /* 0x100fe400078e0097 */
[----:B------:R-:W-:-:S03]  /*5e20*/  IMAD.MOV.U32 R32, RZ, RZ, R151 ;  /* 0x000000ffff207224 */ /* 0x000fc600078e0097 */
[----:B------:R-:W1:Y:S01]  /*5e30*/  MUFU.EX2 R37, R37 ;  /* 0x0000002500257308 */ /* 0x000e620000000800 */
[----:B--2---:R-:W-:-:S07]  /*5e40*/  FADD.FTZ R0, R36, R5 ;  /* 0x0000000524007221 */ /* 0x004fce0000010000 */
[----:B------:R-:W2:Y:S01]  /*5e50*/  MUFU.EX2 R24, R24 ;  /* 0x0000001800187308 */ /* 0x000ea20000000800 */
[----:B0-----:R-:W-:-:S04]  /*5e60*/  FADD.FTZ R14, R30, R21 ;  /* 0x000000151e0e7221 */ /* 0x001fc80000010000 */
[C---:B------:R-:W-:Y:S01]  /*5e70*/  FADD.FTZ R5, R195.reuse, R14 ;  /* 0x0000000ec3057221 */ /* 0x040fe20000010000 */
[----:B------:R-:W-:Y:S01]  /*5e80*/  F2FP.BF16.F32.PACK_AB R195, R195, R30 ;  /* 0x0000001ec3c3723e */ /* 0x000fe200000010ff */
[--C-:B------:R-:W-:Y:S01]  /*5e90*/  IMAD.MOV.U32 R30, RZ, RZ, R151.reuse ;  /* 0x000000ffff1e7224 */ /* 0x100fe200078e0097 */
[----:B------:R-:W0:Y:S01]  /*5ea0*/  MUFU.EX2 R25, R25 ;  /* 0x0000001900197308 */ /* 0x000e220000000800 */
[C---:B-1----:R-:W-:Y:S01]  /*5eb0*/  FADD.FTZ R27, R37.reuse, R0 ;  /* 0x00000000251b7221 */ /* 0x042fe20000010000 */
[----:B------:R-:W-:Y:S01]  /*5ec0*/  F2FP.BF16.F32.PACK_AB R198, R37, R36 ;  /* 0x0000002425c6723e */ /* 0x000fe200000010ff */
[--C-:B------:R-:W-:Y:S02]  /*5ed0*/  IMAD.MOV.U32 R37, RZ, RZ, R151.reuse ;  /* 0x000000ffff257224 */ /* 0x100fe400078e0097 */
[----:B------:R-:W-:-:S03]  /*5ee0*/  IMAD.MOV.U32 R36, RZ, RZ, R151 ;  /* 0x000000ffff247224 */ /* 0x000fc600078e0097 */
[----:B------:R-:W1:Y:S01]  /*5ef0*/  MUFU.EX2 R28, R28 ;  /* 0x0000001c001c7308 */ /* 0x000e620000000800 */
[----:B--2---:R-:W-:-:S07]  /*5f00*/  FADD.FTZ R0, R24, R27 ;  /* 0x0000001b18007221 */ /* 0x004fce0000010000 */
[----:B------:R2:W3:Y:S01]  /*5f10*/  MUFU.EX2 R21, R2 ;  /* 0x0000000200157308 */ /* 0x0004e20000000800 */
[C---:B0-----:R-:W-:Y:S01]  /*5f20*/  FADD.FTZ R27, R25.reuse, R0 ;  /* 0x00000000191b7221 */ /* 0x041fe20000010000 */
[----:B------:R-:W-:Y:S01]  /*5f30*/  F2FP.BF16.F32.PACK_AB R192, R25, R24 ;  /* 0x0000001819c0723e */ /* 0x000fe200000010ff */
[----:B------:R-:W-:Y:S01]  /*5f40*/  IMAD.MOV.U32 R0, RZ, RZ, 0x3f800000 ;  /* 0x3f800000ff007424 */ /* 0x000fe200078e00ff */
[----:B------:R-:W-:Y:S01]  /*5f50*/  MOV R24, R151 ;  /* 0x0000009700187202 */ /* 0x000fe20000000f00 */
[----:B------:R-:W-:Y:S02]  /*5f60*/  IMAD.MOV.U32 R25, RZ, RZ, R151 ;  /* 0x000000ffff197224 */ /* 0x000fe400078e0097 */
[----:B-1----:R-:W-:Y:S01]  /*5f70*/  FADD.FTZ R14, R28, R27 ;  /* 0x0000001b1c0e7221 */ /* 0x002fe20000010000 */
[----:B--2---:R-:W-:Y:S02]  /*5f80*/  IMAD.MOV.U32 R2, RZ, RZ, 0x3f800000 ;  /* 0x3f800000ff027424 */ /* 0x004fe400078e00ff */
[--C-:B------:R-:W-:Y:S01]  /*5f90*/  IMAD.MOV.U32 R27, RZ, RZ, R151.reuse ;  /* 0x000000ffff1b7224 */ /* 0x100fe200078e0097 */
[C---:B---3--:R-:W-:Y:S01]  /*5fa0*/  F2FP.BF16.F32.PACK_AB R194, R21.reuse, R28 ;  /* 0x0000001c15c2723e */ /* 0x048fe200000010ff */
[----:B------:R-:W-:Y:S01]  /*5fb0*/  FADD.FTZ R14, R21, R14 ;  /* 0x0000000e150e7221 */ /* 0x000fe20000010000 */
[----:B------:R-:W-:Y:S01]  /*5fc0*/  IMAD.MOV.U32 R28, RZ, RZ, R151 ;  /* 0x000000ffff1c7224 */ /* 0x000fe200078e0097 */
[----:B------:R-:W-:Y:S06]  /*5fd0*/  @!P2 BRA `(.L_x_2100) ;  /* 0x000000440078a947 */ /* 0x000fec0003800000 */
[----:B------:R-:W-:Y:S01]  /*5fe0*/  R2UR UR5, R227 ;  /* 0x00000000e30572ca */ /* 0x000fe200000e0000 */
[----:B------:R-:W-:Y:S01]  /*5ff0*/  IMAD.MOV.U32 R21, RZ, RZ, R3 ;  /* 0x000000ffff157224 */ /* 0x000fe200078e0003 */
[----:B------:R-:W-:Y:S01]  /*6000*/  R2UR UR4, R16 ;  /* 0x00000000100472ca */ /* 0x000fe200000e0000 */
[----:B------:R-:W-:Y:S01]  /*6010*/  IMAD.MOV.U32 R20, RZ, RZ, R4 ;  /* 0x000000ffff147224 */ /* 0x000fe200078e0004 */
[----:B------:R-:W-:Y:S01]  /*6020*/  CS2R R150, SRZ ;  /* 0x0000000000967805 */ /* 0x000fe2000001ff00 */
[----:B------:R-:W-:Y:S01]  /*6030*/  IMAD.U32 R228, RZ, RZ, UR60 ;  /* 0x0000003cffe47e24 */ /* 0x000fe2000f8e00ff */
[----:B------:R-:W-:Y:S01]  /*6040*/  CS2R R146, SRZ ;  /* 0x0000000000927805 */ /* 0x000fe2000001ff00 */
[----:B------:R-:W-:Y:S01]  /*6050*/  IMAD.MOV.U32 R2, RZ, RZ, 0x3f800000 ;  /* 0x3f800000ff027424 */ /* 0x000fe200078e00ff */
[----:B------:R-:W-:Y:S02]  /*6060*/  CS2R R142, SRZ ;  /* 0x00000000008e7805 */ /* 0x000fe4000001ff00 */
[----:B------:R-:W-:-:S02]  /*6070*/  CS2R R138, SRZ ;  /* 0x00000000008a7805 */ /* 0x000fc4000001ff00 */
[----:B------:R-:W-:Y:S02]  /*6080*/  CS2R R134, SRZ ;  /* 0x0000000000867805 */ /* 0x000fe4000001ff00 */
[----:B------:R-:W-:Y:S02]  /*6090*/  CS2R R130, SRZ ;  /* 0x0000000000827805 */ /* 0x000fe4000001ff00 */
[----:B------:R-:W-:Y:S01]  /*60a0*/  CS2R R126, SRZ ;  /* 0x00000000007e7805 */ /* 0x000fe2000001ff00 */
[----:B------:R-:W-:Y:S01]  /*60b0*/  IMAD.U32 R229, RZ, RZ, UR5 ;  /* 0x00000005ffe57e24 */ /* 0x000fe2000f8e00ff */
[----:B------:R-:W-:Y:S02]  /*60c0*/  CS2R R122, SRZ ;  /* 0x00000000007a7805 */ /* 0x000fe4000001ff00 */
[----:B------:R-:W-:Y:S02]  /*60d0*/  MOV R230, UR4 ;  /* 0x0000000400e67c02 */ /* 0x000fe40008000f00 */
        /* <DEDUP_REMOVED lines=57> */
.L_x_2109:
[----:B------:R-:W-:Y:S02]  /*6470*/  R2UR UR4, R228 ;  /* 0x00000000e40472ca */ /* 0x000fe400000e0000 */
[----:B------:R-:W-:-:S11]  /*6480*/  R2UR UR6, R230 ;  /* 0x00000000e60672ca */ /* 0x000fd600000e0000 */
        /* <DEDUP_REMOVED lines=8> */
.L_x_2101:
[----:B------:R-:W-:Y:S02]  /*6510*/  R2UR UR4, R17 ;  /* 0x00000000110472ca */ /* 0x000fe400000e0000 */
[----:B------:R-:W-:-:S11]  /*6520*/  R2UR UR5, R16 ;  /* 0x00000000100572ca */ /* 0x000fd600000e0000 */
[----:B------:R-:W-:Y:S02]  /*6530*/  ULEA UR4, UR60, UR4, 0x3 ;  /* 0x000000043c047291 */ /* 0x000fe4000f8e183f */
[----:B------:R-:W-:-:S04]  /*6540*/  IMAD.U32 R3, RZ, RZ, UR5 ;  /* 0x00000005ff037e24 */ /* 0x000fc8000f8e00ff */
[----:B------:R-:W-:Y:S01]  /*6550*/  IMAD.U32 R227, RZ, RZ, UR4 ;  /* 0x00000004ffe37e24 */ /* 0x000fe2000f8e00ff */
[----:B------:R-:W-:-:S04]  /*6560*/  SHF.L.U32 R3, R3, 0x1f, RZ ;  /* 0x0000001f03037819 */ /* 0x000fc800000006ff */
[----:B------:R0:W1:Y:S01]  /*6570*/  SYNCS.PHASECHK.TRANS64.TRYWAIT P2, [UR4+0x38830], R3 ;  /* 0x03883003ff0075a7 */ /* 0x0000620008040144 */
[----:B------:R-:W-:Y:S05]  /*6580*/  @!P0 BRA `(.L_x_2102) ;  /* 0x0000000000048947 */ /* 0x000fea0003800000 */
[----:B------:R-:W-:Y:S01]  /*6590*/  BPT.TRAP 0x1 ;  /* 0x000000040000795c */ /* 0x000fe20000300000 */
.L_x_2102:
[----:B-1----:R-:W-:Y:S05]  /*65a0*/  @P2 BRA `(.L_x_2103) ;  /* 0x00000000000c2947 */ /* 0x002fea0003800000 */
[----:B------:R-:W-:-:S13]  /*65b0*/  R2UR UR4, R227 ;  /* 0x00000000e30472ca */ /* 0x000fda00000e0000 */
[----:B------:R-:W1:Y:S02]  /*65c0*/  SYNCS.PHASECHK.TRANS64.TRYWAIT P2, [UR4+0x38830], R3 ;  /* 0x03883003ff0075a7 */ /* 0x000e640008040144 */
[----:B-1----:R-:W-:Y:S05]  /*65d0*/  @!P2 BRA `(.L_x_2104) ;  /* 0x0000011800b4a947 */ /* 0x002fea0003800000 */
.L_x_2103:
        /* <DEDUP_REMOVED lines=580> */
.L_x_2105:
[----:B------:R-:W-:Y:S02]  /*8a20*/  R2UR UR6, R17 ;  /* 0x00000000110672ca */ /* 0x000fe400000e0000 */
[----:B------:R-:W-:Y:S02]  /*8a30*/  R2UR UR4, R228 ;  /* 0x00000000e40472ca */ /* 0x000fe400000e0000 */
[----:B------:R-:W-:-:S11]  /*8a40*/  R2UR UR5, R230 ;  /* 0x00000000e60572ca */ /* 0x000fd600000e0000 */
[----:B------:R-:W-:Y:S02]  /*8a50*/  ULEA UR4, UR4, UR6, 0x3 ;  /* 0x0000000604047291 */ /* 0x000fe4000f8e183f */
[----:B------:R-:W-:-:S04]  /*8a60*/  MOV R0, UR5 ;  /* 0x0000000500007c02 */ /* 0x000fc80008000f00 */
[----:B------:R-:W-:-:S04]  /*8a70*/  SHF.L.U32 R0, R0, 0x1f, RZ ;  /* 0x0000001f00007819 */ /* 0x000fc800000006ff */
[----:B------:R2:W3:Y:S01]  /*8a80*/  SYNCS.PHASECHK.TRANS64.TRYWAIT P2, [UR4+0x38850], R0 ;  /* 0x03885000ff0075a7 */ /* 0x0004e20008040144 */
[----:B------:R-:W-:Y:S05]  /*8a90*/  @!P0 BRA `(.L_x_2106) ;  /* 0x0000000000048947 */ /* 0x000fea0003800000 */
[----:B------:R-:W-:Y:S01]  /*8aa0*/  BPT.TRAP 0x1 ;  /* 0x000000040000795c */ /* 0x000fe20000300000 */
.L_x_2106:
[----:B---3--:R-:W-:Y:S05]  /*8ab0*/  @P2 BRA `(.L_x_2107) ;  /* 0x0000000000082947 */ /* 0x008fea0003800000 */
[----:B------:R-:W3:Y:S02]  /*8ac0*/  SYNCS.PHASECHK.TRANS64.TRYWAIT P2, [UR4+0x38850], R0 ;  /* 0x03885000ff0075a7 */ /* 0x000ee40008040144 */
[----:B---3--:R-:W-:Y:S05]  /*8ad0*/  @!P2 BRA `(.L_x_2108) ;  /* 0x000000f40090a947 */ /* 0x008fea0003800000 */
.L_x_2107:
[----:B------:R-:W-:Y:S01]  /*8ae0*/  R2UR UR5, R17 ;  /* 0x00000000110572ca */ /* 0x000fe200000e0000 */
[----:B------:R-:W-:Y:S01]  /*8af0*/  WARPGROUP.ARRIVE ;  /* 0x00000000000079c5 */ /* 0x000fe20000000000 */
[----:B------:R-:W-:Y:S01]  /*8b00*/  R2UR UR6, R228 ;  /* 0x00000000e40672ca */ /* 0x000fe200000e0000 */
[----:B------:R-:W-:Y:S01]  /*8b10*/  UMOV UR7, 0x40000040 ;  /* 0x4000004000077882 */ /* 0x000fe20000000000 */
[----:B------:R-:W-:Y:S01]  /*8b20*/  R2UR UR18, R22 ;  /* 0x00000000161272ca */ /* 0x000fe200000e0000 */
[----:B0-2---:R-:W-:Y:S01]  /*8b30*/  FMUL.FTZ R0, R186, UR61 ;  /* 0x0000003dba007c20 */ /* 0x005fe20008410000 */
[----:B------:R-:W-:Y:S01]  /*8b40*/  R2UR UR11, R229 ;  /* 0x00000000e50b72ca */ /* 0x000fe200000e0000 */
[----:B------:R-:W-:Y:S01]  /*8b50*/  FMUL.FTZ R186, R188, UR61 ;  /* 0x0000003dbcba7c20 */ /* 0x000fe20008410000 */
[----:B------:R-:W-:Y:S01]  /*8b60*/  R2UR UR15, R23 ;  /* 0x00000000170f72ca */ /* 0x000fe200000e0000 */
[----:B------:R-:W-:Y:S01]  /*8b70*/  FMUL.FTZ R188, R189, UR61 ;  /* 0x0000003dbdbc7c20 */ /* 0x000fe20008410000 */
[----:B------:R-:W-:Y:S01]  /*8b80*/  R2UR UR14, R19 ;  /* 0x00000000130e72ca */ /* 0x000fe200000e0000 */
[----:B------:R-:W-:Y:S01]  /*8b90*/  FMUL.FTZ R189, R176, UR61 ;  /* 0x0000003db0bd7c20 */ /* 0x000fe20008410000 */
[----:B------:R-:W-:Y:S01]  /*8ba0*/  FMUL.FTZ R176, R178, UR61 ;  /* 0x0000003db2b07c20 */ /* 0x000fe20008410000 */
[----:B------:R-:W-:Y:S01]  /*8bb0*/  UIADD3 UR5, UR5, 0x400, URZ ;  /* 0x0000040005057890 */ /* 0x000fe2000fffe03f */
[----:B------:R-:W-:Y:S01]  /*8bc0*/  FMUL.FTZ R185, R185, UR61 ;  /* 0x0000003db9b97c20 */ /* 0x000fe20008410000 */
[----:B------:R-:W-:Y:S01]  /*8bd0*/  FMUL.FTZ R178, R182, UR61 ;  /* 0x0000003db6b27c20 */ /* 0x000fe20008410000 */
[----:B------:R-:W-:Y:S01]  /*8be0*/  FMUL.FTZ R182, R169, UR61 ;  /* 0x0000003da9b67c20 */ /* 0x000fe20008410000 */
[----:B------:R-:W-:Y:S01]  /*8bf0*/  USHF.R.U32.HI UR5, URZ, 0x4, UR5 ;  /* 0x000000043f057899 */ /* 0x000fe20008011605 */
[----:B------:R-:W-:Y:S01]  /*8c00*/  IMAD.MOV.U32 R169, RZ, RZ, -0x2 ;  /* 0xfffffffeffa97424 */ /* 0x000fe200078e00ff */
[----:B------:R-:W-:Y:S01]  /*8c10*/  MUFU.TANH R186, R186 ;  /* 0x000000ba00ba7308 */ /* 0x000fe20000002400 */
[----:B-1----:R-:W-:Y:S01]  /*8c20*/  FMUL.FTZ R3, R190, UR61 ;  /* 0x0000003dbe037c20 */ /* 0x002fe20008410000 */
[----:B------:R-:W-:Y:S01]  /*8c30*/  ULOP3.LUT UR5, UR5, 0x3fff, URZ, 0xc0, !UPT ;  /* 0x00003fff05057892 */ /* 0x000fe2000f8ec03f */
[----:B------:R-:W-:Y:S01]  /*8c40*/  FMUL.FTZ R190, R177, UR61 ;  /* 0x0000003db1be7c20 */ /* 0x000fe20008410000 */
[----:B------:R-:W-:Y:S01]  /*8c50*/  FMUL.FTZ R2, R187, UR61 ;  /* 0x0000003dbb027c20 */ /* 0x000fe20008410000 */
[----:B------:R-:W-:Y:S01]  /*8c60*/  FMUL.FTZ R177, R179, UR61 ;  /* 0x0000003db3b17c20 */ /* 0x000fe20008410000 */
[----:B------:R-:W-:Y:S01]  /*8c70*/  ULOP3.LUT UR5, UR5, 0x2800000, URZ, 0xfc, !UPT ;  /* 0x0280000005057892 */ /* 0x000fe2000f8efc3f */
[----:B------:R-:W-:Y:S01]  /*8c80*/  FMUL.FTZ R179, R183, UR61 ;  /* 0x0000003db7b37c20 */ /* 0x000fe20008410000 */
[----:B------:R-:W-:Y:S01]  /*8c90*/  MUFU.TANH R185, R185 ;  /* 0x000000b900b97308 */ /* 0x000fe20000002400 */
[----:B------:R-:W-:Y:S01]  /*8ca0*/  FMUL.FTZ R183, R172, UR61 ;  /* 0x0000003dacb77c20 */ /* 0x000fe20008410000 */
[----:B------:R-:W-:Y:S01]  /*8cb0*/  UIMAD UR10, UR6, 0xa00, UR5 ;  /* 0x00000a00060a78a4 */ /* 0x000fe2000f8e0205 */
[----:B------:R-:W-:Y:S01]  /*8cc0*/  FMUL.FTZ R174, R174, UR61 ;  /* 0x0000003daeae7c20 */ /* 0x000fe20008410000 */
[----:B------:R-:W-:Y:S01]  /*8cd0*/  USHF.L.U32 UR5, UR18, 0x7, URZ ;  /* 0x0000000712057899 */ /* 0x000fe2000800063f */
[----:B------:R-:W-:Y:S01]  /*8ce0*/  FMUL.FTZ R175, R175, UR61 ;  /* 0x0000003dafaf7c20 */ /* 0x000fe20008410000 */
[----:B------:R-:W-:Y:S01]  /*8cf0*/  FMUL.FTZ R162, R162, UR61 ;  /* 0x0000003da2a27c20 */ /* 0x000fe20008410000 */
[----:B------:R-:W-:Y:S01]  /*8d00*/  FMUL.FTZ R163, R163, UR61 ;  /* 0x0000003da3a37c20 */ /* 0x000fe20008410000 */
[----:B------:R-:W-:Y:S01]  /*8d10*/  UIMAD UR5, UR11, -0x50, UR5 ;  /* 0xffffffb00b0578a4 */ /* 0x000fe2000f8e0205 */
[----:B------:R-:W-:Y:S01]  /*8d20*/  MUFU.TANH R188, R188 ;  /* 0x000000bc00bc7308 */ /* 0x000fe20000002400 */
[----:B------:R-:W-:Y:S01]  /*8d30*/  UMOV UR6, UR10 ;  /* 0x0000000a00067c82 */ /* 0x000fe20008000000 */
[----:B------:R-:W-:-:S06]  /*8d40*/  FMUL.FTZ R166, R166, UR61 ;  /* 0x0000003da6a67c20 */ /* 0x000fcc0008410000 */
[----:B------:R-:W-:Y:S01]  /*8d50*/  HGMMA.64x256x16.F32.BF16 R24, R208, gdesc[UR4].tnspB, R24, gsb0 ;  /* 0x43e00004d0187df0 */ /* 0x000fe20008001818 */
[----:B------:R-:W-:Y:S01]  /*8d60*/  UIADD3 UR6, UR10, 0x80, URZ ;  /* 0x000000800a067890 */ /* 0x000fe2000fffe03f */
[----:B------:R-:W-:Y:S01]  /*8d70*/  FMUL.FTZ R167, R167, UR61 ;  /* 0x0000003da7a77c20 */ /* 0x000fe20008410000 */
[----:B------:R-:W-:Y:S01]  /*8d80*/  UMOV UR7, 0x40000040 ;  /* 0x4000004000077882 */ /* 0x000fe20000000000 */
[----:B------:R-:W-:Y:S01]  /*8d90*/  UIADD3 UR5, UR5, 0x1, UR15 ;  /* 0x0000000105057890 */ /* 0x000fe2000fffe00f */
[----:B------:R-:W-:Y:S01]  /*8da0*/  MUFU.TANH R189, R189 ;  /* 0x000000bd00bd7308 */ /* 0x000fe20000002400 */
[----:B------:R-:W-:Y:S01]  /*8db0*/  FMUL.FTZ R154, R154, UR61 ;  /* 0x0000003d9a9a7c20 */ /* 0x000fe20008410000 */
[----:B------:R-:W-:Y:S01]  /*8dc0*/  FMUL.FTZ R155, R155, UR61 ;  /* 0x0000003d9b9b7c20 */ /* 0x000fe20008410000 */
[----:B------:R-:W-:Y:S01]  /*8dd0*/  UIADD3 UR5, UR5, -UR14, URZ ;  /* 0x8000000e05057290 */ /* 0x000fe2000fffe03f */
[----:B------:R-:W-:Y:S01]  /*8de0*/  FMUL.FTZ R158, R158, UR61 ;  /* 0x0000003d9e9e7c20 */ /* 0x000fe20008410000 */
[----:B------:R-:W-:Y:S01]  /*8df0*/  IMAD.U32 R228, RZ, RZ, UR60 ;  /* 0x0000003cffe47e24 */ /* 0x000fe2000f8e00ff */
[----:B------:R-:W-:-:S02]  /*8e00*/  ULDC UR14, c[0x0][0x988] ;  /* 0x00026200000e7ab9 */ /* 0x000fc40000000800 */
[----:B------:R-:W-:Y:S01]  /*8e10*/  MUFU.TANH R190, R190 ;  /* 0x000000be00be7308 */ /* 0x000fe20000002400 */
[----:B------:R-:W-:Y:S01]  /*8e20*/  IMAD R4, R214, R169, UR5 ;  /* 0x00000005d6047e24 */ /* 0x000fe2000f8e02a9 */
[----:B------:R-:W-:Y:S01]  /*8e30*/  UMOV UR5, UR14 ;  /* 0x0000000e00057c82 */ /* 0x000fe20008000000 */
[----:B------:R-:W-:Y:S02]  /*8e40*/  R2UR UR14, R227 ;  /* 0x00000000e30e72ca */ /* 0x000fe400000e0000 */
[----:B------:R-:W-:-:S03]  /*8e50*/  IMAD.IADD R4, R215, 0x1, R4 ;  /* 0x00000001d7047824 */ /* 0x000fc600078e0204 */
[----:B------:R-:W-:Y:S02]  /*8e60*/  MUFU.TANH R182, R182 ;  /* 0x000000b600b67308 */ /* 0x000fe40000002400 */
[C---:B------:R-:W-:Y:S02]  /*8e70*/  ISETP.GT.AND P2, PT, R4.reuse, RZ, PT ;  /* 0x000000ff0400720c */ /* 0x040fe40003f44270 */
[----:B------:R-:W-:-:S04]  /*8e80*/  ISETP.GT.AND P3, PT, R4, 0x1, PT ;  /* 0x000000010400780c */ /* 0x000fc80003f64270 */
        /* <DEDUP_REMOVED lines=31> */
[----:B------:R-:W-:Y:S01]  /*9080*/  UIADD3 UR6, UR10, 0x180, URZ ;  /* 0x000001800a067890 */ /* 0x000fe2000fffe03f */
[----:B------:R-:W0:Y:S01]  /*9090*/  MUFU.TANH R204, R204 ;  /* 0x000000cc00cc7308 */ /* 0x000e220000002400 */
[----:B------:R-:W-:-:S07]  /*90a0*/  UMOV UR7, 0x40000040 ;  /* 0x4000004000077882 */ /* 0x000fce0000000000 */
[----:B------:R-:W1:Y:S08]  /*90b0*/  MUFU.TANH R191, R191 ;  /* 0x000000bf00bf7308 */ /* 0x000e700000002400 */
[----:B------:R-:W2:Y:S01]  /*90c0*/  MUFU.TANH R180, R180 ;  /* 0x000000b400b47308 */ /* 0x000ea20000002400 */
[----:B0-----:R-:W-:Y:S02]  /*90d0*/  FSEL R187, R204, -INF , P2 ;  /* 0xff800000ccbb7808 */ /* 0x001fe40001000000 */
[----:B------:R-:W-:-:S02]  /*90e0*/  ISETP.GT.AND P2, PT, R4, 0x8, PT ;  /* 0x000000080400780c */ /* 0x000fc40003f44270 */
[----:B------:R-:W-:Y:S02]  /*90f0*/  FMNMX.FTZ R169, R187, R20, !PT ;  /* 0x00000014bba97209 */ /* 0x000fe40007810000 */
[----:B------:R-:W-:Y:S01]  /*9100*/  FSEL R168, R186, -INF , P2 ;  /* 0xff800000baa87808 */ /* 0x000fe20001000000 */
[----:B------:R-:W0:Y:S01]  /*9110*/  MUFU.TANH R181, R181 ;  /* 0x000000b500b57308 */ /* 0x000e220000002400 */
[----:B------:R-:W-:Y:S01]  /*9120*/  ISETP.GT.AND P2, PT, R4, 0x10, PT ;  /* 0x000000100400780c */ /* 0x000fe20003f44270 */
[----:B------:R-:W-:-:S06]  /*9130*/  FMUL.FTZ R186, R164, UR61 ;  /* 0x0000003da4ba7c20 */ /* 0x000fcc0008410000 */
[----:B------:R-:W-:Y:S08]  /*9140*/  MUFU.TANH R186, R186 ;  /* 0x000000ba00ba7308 */ /* 0x000ff00000002400 */
[----:B------:R-:W-:Y:S01]  /*9150*/  MUFU.TANH R184, R184 ;  /* 0x000000b800b87308 */ /* 0x000fe20000002400 */
[----:B------:R-:W-:Y:S02]  /*9160*/  WARPGROUP.DEPBAR.LE gsb0, 0x0 ;  /* 0x00008000000079c5 */ /* 0x000fe40000010000 */
[----:B------:R-:W-:Y:S01]  /*9170*/  WARPGROUP.ARRIVE ;  /* 0x00000000000079c5 */ /* 0x000fe20000000000 */
[----:B------:R-:W-:Y:S01]  /*9180*/  FMUL.FTZ R201, R160, UR61 ;  /* 0x0000003da0c97c20 */ /* 0x000fe20008410000 */
[----:B------:R-:W-:Y:S01]  /*9190*/  FSEL R160, R185, -INF , P3 ;  /* 0xff800000b9a07808 */ /* 0x000fe20001800000 */
[----:B------:R-:W-:Y:S01]  /*91a0*/  FMUL.FTZ R185, R161, UR61 ;  /* 0x0000003da1b97c20 */ /* 0x000fe20008410000 */
[----:B------:R-:W-:Y:S01]  /*91b0*/  ISETP.GT.AND P3, PT, R4, 0x9, PT ;  /* 0x000000090400780c */ /* 0x000fe20003f64270 */
[----:B------:R-:W-:Y:S01]  /*91c0*/  FMUL.FTZ R200, R173, UR61 ;  /* 0x0000003dadc87c20 */ /* 0x000fe20008410000 */
[----:B------:R-:W-:Y:S01]  /*91d0*/  HGMMA.64x256x16.F32.BF16 R24, R196, gdesc[UR4].tnspB, R24, gsb0 ;  /* 0x43e00004c4187df0 */ /* 0x000fe20008001818 */
[----:B------:R-:W-:Y:S01]  /*91e0*/  FMNMX.FTZ R169, R160, R169, !PT ;  /* 0x000000a9a0a97209 */ /* 0x000fe20007810000 */
[----:B------:R-:W-:Y:S01]  /*91f0*/  MUFU.TANH R201, R201 ;  /* 0x000000c900c97308 */ /* 0x000fe20000002400 */
[----:B------:R-:W-:Y:S01]  /*9200*/  FSEL R161, R188, -INF , P3 ;  /* 0xff800000bca17808 */ /* 0x000fe20001800000 */
[----:B------:R-:W-:Y:S01]  /*9210*/  FMUL.FTZ R188, R165, UR61 ;  /* 0x0000003da5bc7c20 */ /* 0x000fe20008410000 */
[----:B------:R-:W-:Y:S01]  /*9220*/  FMNMX.FTZ R172, R168, R169, !PT ;  /* 0x000000a9a8ac7209 */ /* 0x000fe20007810000 */
[----:B------:R-:W-:Y:S01]  /*9230*/  UIADD3 UR6, UR10, 0x200, URZ ;  /* 0x000002000a067890 */ /* 0x000fe2000fffe03f */
[----:B------:R-:W-:Y:S01]  /*9240*/  ISETP.GT.AND P3, PT, R4, 0x11, PT ;  /* 0x000000110400780c */ /* 0x000fe20003f64270 */
[----:B------:R-:W-:Y:S01]  /*9250*/  UMOV UR7, 0x40000040 ;  /* 0x4000004000077882 */ /* 0x000fe20000000000 */
[----:B------:R-:W-:Y:S01]  /*9260*/  FSEL R169, R189, -INF , P2 ;  /* 0xff800000bda97808 */ /* 0x000fe20001000000 */
[----:B------:R-:W3:Y:S01]  /*9270*/  MUFU.TANH R200, R200 ;  /* 0x000000c800c87308 */ /* 0x000ee20000002400 */
[----:B------:R-:W-:Y:S01]  /*9280*/  FMNMX.FTZ R172, R161, R172, !PT ;  /* 0x000000aca1ac7209 */ /* 0x000fe20007810000 */
[----:B------:R-:W-:Y:S01]  /*9290*/  FMUL.FTZ R189, R152, UR61 ;  /* 0x0000003d98bd7c20 */ /* 0x000fe20008410000 */
[----:B------:R-:W-:-:S02]  /*92a0*/  ISETP.GT.AND P2, PT, R4, 0x18, PT ;  /* 0x000000180400780c */ /* 0x000fc40003f44270 */
[----:B------:R-:W-:Y:S02]  /*92b0*/  FSEL R164, R190, -INF , P3 ;  /* 0xff800000bea47808 */ /* 0x000fe40001800000 */
[----:B------:R-:W-:Y:S01]  /*92c0*/  FMNMX.FTZ R173, R169, R172, !PT ;  /* 0x000000aca9ad7209 */ /* 0x000fe20007810000 */
[----:B------:R-:W4:Y:S01]  /*92d0*/  MUFU.TANH R185, R185 ;  /* 0x000000b900b97308 */ /* 0x000f220000002400 */
[----:B------:R-:W-:Y:S02]  /*92e0*/  ISETP.GT.AND P3, PT, R4, 0x19, PT ;  /* 0x000000190400780c */ /* 0x000fe40003f64270 */
[----:B-1----:R-:W-:Y:S02]  /*92f0*/  FSEL R165, R191, -INF , P2 ;  /* 0xff800000bfa57808 */ /* 0x002fe40001000000 */
[----:B------:R-:W-:Y:S02]  /*9300*/  FMNMX.FTZ R190, R164, R173, !PT ;  /* 0x000000ada4be7209 */ /* 0x000fe40007810000 */
[----:B------:R-:W-:Y:S01]  /*9310*/  ISETP.GT.AND P2, PT, R4, 0x20, PT ;  /* 0x000000200400780c */ /* 0x000fe20003f44270 */
[----:B------:R-:W1:Y:S01]  /*9320*/  MUFU.TANH R188, R188 ;  /* 0x000000bc00bc7308 */ /* 0x000e620000002400 */
[----:B--2---:R-:W-:-:S02]  /*9330*/  FSEL R172, R180, -INF , P3 ;  /* 0xff800000b4ac7808 */ /* 0x004fc40001800000 */
[----:B------:R-:W-:Y:S02]  /*9340*/  FMNMX.FTZ R173, R165, R190, !PT ;  /* 0x000000bea5ad7209 */ /* 0x000fe40007810000 */
[----:B0-----:R-:W-:Y:S02]  /*9350*/  FSEL R152, R181, -INF , P2 ;  /* 0xff800000b5987808 */ /* 0x001fe40001000000 */
[----:B------:R-:W-:Y:S01]  /*9360*/  ISETP.GT.AND P3, PT, R4, 0x21, PT ;  /* 0x000000210400780c */ /* 0x000fe20003f64270 */
[----:B------:R-:W0:Y:S01]  /*9370*/  MUFU.TANH R189, R189 ;  /* 0x000000bd00bd7308 */ /* 0x000e220000002400 */
[----:B------:R-:W-:Y:S02]  /*9380*/  FMNMX.FTZ R181, R172, R173, !PT ;  /* 0x000000adacb57209 */ /* 0x000fe40007810000 */
[----:B------:R-:W-:Y:S02]  /*9390*/  ISETP.GT.AND P2, PT, R4, 0x28, PT ;  /* 0x000000280400780c */ /* 0x000fe40003f44270 */
[----:B------:R-:W-:Y:S01]  /*93a0*/  FSEL R173, R182, -INF , P3 ;  /* 0xff800000b6ad7808 */ /* 0x000fe20001800000 */
[----:B------:R-:W-:Y:S01]  /*93b0*/  FMUL.FTZ R182, R153, UR61 ;  /* 0x0000003d99b67c20 */ /* 0x000fe20008410000 */
[----:B------:R-:W-:-:S02]  /*93c0*/  FMNMX.FTZ R190, R152, R181, !PT ;  /* 0x000000b598be7209 */ /* 0x000fc40007810000 */
[----:B------:R-:W-:Y:S02]  /*93d0*/  ISETP.GT.AND P3, PT, R4, 0x29, PT ;  /* 0x000000290400780c */ /* 0x000fe40003f64270 */
[----:B------:R-:W-:Y:S02]  /*93e0*/  FSEL R180, R183, -INF , P2 ;  /* 0xff800000b7b47808 */ /* 0x000fe40001000000 */
[----:B------:R-:W-:Y:S01]  /*93f0*/  FMNMX.FTZ R181, R173, R190, !PT ;  /* 0x000000beadb57209 */ /* 0x000fe20007810000 */
[----:B------:R-:W-:Y:S01]  /*9400*/  FMUL.FTZ R190, R156, UR61 ;  /* 0x0000003d9cbe7c20 */ /* 0x000fe20008410000 */
[----:B---3--:R-:W-:Y:S01]  /*9410*/  FSEL R153, R200, -INF , P3 ;  /* 0xff800000c8997808 */ /* 0x008fe20001800000 */
[----:B------:R2:W3:Y:S01]  /*9420*/  MUFU.TANH R183, R182 ;  /* 0x000000b600b77308 */ /* 0x0004e20000002400 */
[----:B------:R-:W-:Y:S02]  /*9430*/  ISETP.GT.AND P2, PT, R4, 0x30, PT ;  /* 0x000000300400780c */ /* 0x000fe40003f44270 */
[----:B------:R-:W-:-:S02]  /*9440*/  FMNMX.FTZ R200, R180, R181, !PT ;  /* 0x000000b5b4c87209 */ /* 0x000fc40007810000 */
[C---:B------:R-:W-:Y:S02]  /*9450*/  ISETP.GT.AND P3, PT, R4.reuse, 0x31, PT ;  /* 0x000000310400780c */ /* 0x040fe40003f64270 */
[----:B------:R-:W-:Y:S01]  /*9460*/  FSEL R156, R201, -INF , P2 ;  /* 0xff800000c99c7808 */ /* 0x000fe20001000000 */
[----:B------:R-:W5:Y:S01]  /*9470*/  MUFU.TANH R190, R190 ;  /* 0x000000be00be7308 */ /* 0x000f620000002400 */
[----:B------:R-:W-:Y:S02]  /*9480*/  FMNMX.FTZ R191, R153, R200, !PT ;  /* 0x000000c899bf7209 */ /* 0x000fe40007810000 */
[----:B------:R-:W-:Y:S02]  /*9490*/  ISETP.GT.AND P2, PT, R4, 0x38, PT ;  /* 0x000000380400780c */ /* 0x000fe40003f44270 */
[----:B----4-:R-:W-:Y:S01]  /*94a0*/  FSEL R181, R185, -INF , P3 ;  /* 0xff800000b9b57808 */ /* 0x010fe20001800000 */
[----:B------:R-:W-:Y:S01]  /*94b0*/  FMUL.FTZ R185, R157, UR61 ;  /* 0x0000003d9db97c20 */ /* 0x000fe20008410000 */
[----:B--2---:R-:W-:-:S02]  /*94c0*/  FMNMX.FTZ R182, R156, R191, !PT ;  /* 0x000000bf9cb67209 */ /* 0x004fc40007810000 */
[----:B------:R-:W-:Y:S02]  /*94d0*/  ISETP.GT.AND P3, PT, R4, 0x39, PT ;  /* 0x000000390400780c */ /* 0x000fe40003f64270 */
[----:B------:R-:W-:Y:S02]  /*94e0*/  FSEL R157, R186, -INF , P2 ;  /* 0xff800000ba9d7808 */ /* 0x000fe40001000000 */
[----:B------:R-:W-:Y:S01]  /*94f0*/  FMNMX.FTZ R200, R181, R182, !PT ;  /* 0x000000b6b5c87209 */ /* 0x000fe20007810000 */
[----:B------:R5:W2:Y:S01]  /*9500*/  MUFU.TANH R186, R185 ;  /* 0x000000b900ba7308 */ /* 0x000aa20000002400 */
[----:B------:R-:W-:Y:S02]  /*9510*/  ISETP.GT.AND P2, PT, R4, 0x40, PT ;  /* 0x000000400400780c */ /* 0x000fe40003f44270 */
[----:B-1----:R-:W-:Y:S01]  /*9520*/  FSEL R182, R188, -INF , P3 ;  /* 0xff800000bcb67808 */ /* 0x002fe20001800000 */
[----:B------:R-:W-:Y:S01]  /*9530*/  FMUL.FTZ R188, R170, UR61 ;  /* 0x0000003daabc7c20 */ /* 0x000fe20008410000 */
[----:B------:R-:W-:-:S02]  /*9540*/  FMNMX.FTZ R191, R157, R200, !PT ;  /* 0x000000c89dbf7209 */ /* 0x000fc40007810000 */
[----:B------:R-:W-:Y:S02]  /*9550*/  ISETP.GT.AND P3, PT, R4, 0x41, PT ;  /* 0x000000410400780c */ /* 0x000fe40003f64270 */
[----:B0-----:R-:W-:Y:S01]  /*9560*/  FSEL R170, R189, -INF , P2 ;  /* 0xff800000bdaa7808 */ /* 0x001fe20001000000 */
[----:B------:R-:W-:Y:S01]  /*9570*/  FMUL.FTZ R189, R171, UR61 ;  /* 0x0000003dabbd7c20 */ /* 0x000fe20008410000 */
[----:B------:R-:W-:Y:S01]  /*9580*/  FMNMX.FTZ R191, R182, R191, !PT ;  /* 0x000000bfb6bf7209 */ /* 0x000fe20007810000 */
[----:B------:R-:W0:Y:S01]  /*9590*/  MUFU.TANH R188, R188 ;  /* 0x000000bc00bc7308 */ /* 0x000e220000002400 */
[----:B------:R-:W-:Y:S02]  /*95a0*/  ISETP.GT.AND P2, PT, R4, 0x48, PT ;  /* 0x000000480400780c */ /* 0x000fe40003f44270 */
[----:B---3--:R-:W-:Y:S02]  /*95b0*/  FSEL R183, R183, -INF , P3 ;  /* 0xff800000b7b77808 */ /* 0x008fe40001800000 */
[----:B------:R-:W-:-:S02]  /*95c0*/  FMNMX.FTZ R200, R170, R191, !PT ;  /* 0x000000bfaac87209 */ /* 0x000fc40007810000 */
[----:B------:R-:W-:Y:S01]  /*95d0*/  ISETP.GT.AND P3, PT, R4, 0x49, PT ;  /* 0x000000490400780c */ /* 0x000fe20003f64270 */
[----:B------:R-:W1:Y:S01]  /*95e0*/  MUFU.TANH R189, R189 ;  /* 0x000000bd00bd7308 */ /* 0x000e620000002400 */
[----:B-----5:R-:W-:Y:S01]  /*95f0*/  FSEL R185, R190, -INF , P2 ;  /* 0xff800000beb97808 */ /* 0x020fe20001000000 */
[----:B------:R-:W-:Y:S01]  /*9600*/  VIADD R190, R4, 0x8 ;  /* 0x0000000804be7836 */ /* 0x000fe20000000000 */
[----:B------:R-:W-:Y:S02]  /*9610*/  FMNMX.FTZ R200, R183, R200, !PT ;  /* 0x000000c8b7c87209 */ /* 0x000fe40007810000 */
[----:B--2---:R-:W-:Y:S02]  /*9620*/  FSEL R171, R186, -INF , P3 ;  /* 0xff800000baab7808 */ /* 0x004fe40001800000 */
[----:B------:R-:W-:Y:S02]  /*9630*/  FMNMX.FTZ R200, R185, R200, !PT ;  /* 0x000000c8b9c87209 */ /* 0x000fe40007810000 */
[----:B------:R-:W-:-:S02]  /*9640*/  ISETP.GT.AND P2, PT, R190, RZ, PT ;  /* 0x000000ffbe00720c */ /* 0x000fc40003f44270 */
[----:B------:R-:W-:Y:S02]  /*9650*/  FMNMX.FTZ R200, R171, R200, !PT ;  /* 0x000000c8abc87209 */ /* 0x000fe40007810000 */
[C---:B------:R-:W-:Y:S02]  /*9660*/  ISETP.GT.AND P3, PT, R190.reuse, 0x1, PT ;  /* 0x00000001be00780c */ /* 0x040fe40003f64270 */
[----:B------:R-:W-:Y:S01]  /*9670*/  ISETP.GT.AND P4, PT, R190, 0x8, PT ;  /* 0x00000008be00780c */ /* 0x000fe20003f84270 */
[----:B------:R-:W2:Y:S01]  /*9680*/  SHFL.BFLY PT, R191, R200, 0x2, 0x1f ;  /* 0x0c401f00c8bf7f89 */ /* 0x000ea200000e0000 */
[----:B------:R-:W-:Y:S02]  /*9690*/  FSEL R2, R2, -INF , P3 ;  /* 0xff80000002027808 */ /* 0x000fe40001800000 */
[C---:B------:R-:W-:Y:S02]  /*96a0*/  ISETP.GT.AND P5, PT, R190.reuse, 0x9, PT ;  /* 0x00000009be00780c */ /* 0x040fe40003fa4270 */
[----:B------:R-:W-:-:S02]  /*96b0*/  ISETP.GT.AND P3, PT, R190, 0x10, PT ;  /* 0x00000010be00780c */ /* 0x000fc40003f64270 */
[----:B------:R-:W-:Y:S02]  /*96c0*/  FSEL R184, R184, -INF , P5 ;  /* 0xff800000b8b87808 */ /* 0x000fe40002800000 */
[----:B------:R-:W-:Y:S02]  /*96d0*/  FSEL R176, R176, -INF , P3 ;  /* 0xff800000b0b07808 */ /* 0x000fe40001800000 */
[----:B------:R-:W-:-:S04]  /*96e0*/  ISETP.GT.AND P3, PT, R190, 0x18, PT ;  /* 0x00000018be00780c */ /* 0x000fc80003f64270 */
[----:B------:R-:W-:Y:S02]  /*96f0*/  FSEL R178, R178, -INF , P3 ;  /* 0xff800000b2b27808 */ /* 0x000fe40001800000 */
[----:B------:R-:W-:Y:S02]  /*9700*/  ISETP.GT.AND P3, PT, R190, 0x20, PT ;  /* 0x00000020be00780c */ /* 0x000fe40003f64270 */
[----:B--2---:R-:W-:Y:S01]  /*9710*/  FMNMX.FTZ R186, R200, R191, !PT ;  /* 0x000000bfc8ba7209 */ /* 0x004fe20007810000 */
[----:B------:R-:W-:Y:S01]  /*9720*/  FMUL.FTZ R191, R159, UR61 ;  /* 0x0000003d9fbf7c20 */ /* 0x000fe20008410000 */
[----:B------:R-:W-:Y:S02]  /*9730*/  FSEL R159, R3, -INF , P4 ;  /* 0xff800000039f7808 */ /* 0x000fe40002000000 */
[----:B------:R-:W-:Y:S01]  /*9740*/  ISETP.GT.AND P4, PT, R190, 0x11, PT ;  /* 0x00000011be00780c */ /* 0x000fe20003f84270 */
[----:B------:R-:W2:Y:S02]  /*9750*/  SHFL.BFLY PT, R201, R186, 0x1, 0x1f ;  /* 0x0c201f00bac97f89 */ /* 0x000ea400000e0000 */
[----:B------:R-:W3:Y:S01]  /*9760*/  MUFU.TANH R191, R191 ;  /* 0x000000bf00bf7308 */ /* 0x000ee20000002400 */
[----:B--2---:R-:W-:-:S02]  /*9770*/  FMNMX.FTZ R4, R186, R201, !PT ;  /* 0x000000c9ba047209 */ /* 0x004fc40007810000 */
[----:B------:R-:W-:Y:S02]  /*9780*/  FSEL R186, R0, -INF , P2 ;  /* 0xff80000000ba7808 */ /* 0x000fe40001000000 */
[C---:B------:R-:W-:Y:S01]  /*9790*/  FSETP.NEU.FTZ.AND P2, PT, R4.reuse, -INF , PT ;  /* 0xff8000000400780b */ /* 0x040fe20003f5d000 */
[----:B------:R-:W-:-:S05]  /*97a0*/  FMUL.FTZ R0, R4, UR5 ;  /* 0x0000000504007c20 */ /* 0x000fca0008410000 */
[----:B------:R-:W-:-:S05]  /*97b0*/  FSEL R0, R0, RZ, P2 ;  /* 0x000000ff00007208 */ /* 0x000fca0001000000 */
[--C-:B------:R-:W-:Y:S01]  /*97c0*/  FFMA.FTZ R208, R160, UR5, -R0.reuse ;  /* 0x00000005a0d07c23 */ /* 0x100fe20008010800 */
[----:B0-----:R-:W-:Y:S01]  /*97d0*/  FSEL R160, R188, -INF , P3 ;  /* 0xff800000bca07808 */ /* 0x001fe20001800000 */
        /* <DEDUP_REMOVED lines=14> */
[----:B------:R-:W-:Y:S01]  /*98c0*/  FFMA.FTZ R171, R171, UR5, -R0 ;  /* 0x00000005abab7c23 */ /* 0x000fe20008010800 */
[----:B------:R-:W-:Y:S02]  /*98d0*/  MUFU.EX2 R208, R208 ;  /* 0x000000d000d07308 */ /* 0x000fe40000000800 */
[----:B------:R-:W-:-:S02]  /*98e0*/  FSEL R166, R166, -INF , P3 ;  /* 0xff800000a6a67808 */ /* 0x000fc40001800000 */
[----:B------:R-:W-:-:S04]  /*98f0*/  ISETP.GT.AND P3, PT, R190, 0x40, PT ;  /* 0x00000040be00780c */ /* 0x000fc80003f64270 */
[----:B------:R-:W-:Y:S01]  /*9900*/  FSEL R154, R154, -INF , P3 ;  /* 0xff8000009a9a7808 */ /* 0x000fe20001800000 */
[----:B------:R-:W-:Y:S01]  /*9910*/  MUFU.EX2 R210, R210 ;  /* 0x000000d200d27308 */ /* 0x000fe20000000800 */
[----:B------:R-:W-:-:S04]  /*9920*/  ISETP.GT.AND P3, PT, R190, 0x48, PT ;  /* 0x00000048be00780c */ /* 0x000fc80003f64270 */
[----:B------:R-:W-:-:S03]  /*9930*/  FSEL R158, R158, -INF , P3 ;  /* 0xff8000009e9e7808 */ /* 0x000fc60001800000 */
        /* <DEDUP_REMOVED lines=14> */
[----:B------:R-:W-:Y:S01]  /*9a20*/  FFMA.FTZ R197, R187, UR5, -R0 ;  /* 0x00000005bbc57c23 */ /* 0x000fe20008010800 */
[----:B------:R-:W-:Y:S01]  /*9a30*/  FSEL R187, R177, -INF , P4 ;  /* 0xff800000b1bb7808 */ /* 0x000fe20002000000 */
[----:B------:R-:W-:Y:S01]  /*9a40*/  HGMMA.64x256x16.F32.BF16 R24, R192, gdesc[UR4].tnspB, R24, gsb0 ;  /* 0x43e00004c0187df0 */ /* 0x000fe20008001818 */
[----:B------:R-:W-:Y:S01]  /*9a50*/  FMNMX.FTZ R3, R159, R196, !PT ;  /* 0x000000c49f037209 */ /* 0x000fe20007810000 */
[----:B------:R-:W-:Y:S01]  /*9a60*/  MUFU.EX2 R177, R197 ;  /* 0x000000c500b17308 */ /* 0x000fe20000000800 */
[----:B------:R-:W-:-:S02]  /*9a70*/  ISETP.GT.AND P4, PT, R190, 0x19, PT ;  /* 0x00000019be00780c */ /* 0x000fc40003f84270 */
[----:B------:R-:W-:Y:S02]  /*9a80*/  FMNMX.FTZ R3, R184, R3, !PT ;  /* 0x00000003b8037209 */ /* 0x000fe40007810000 */
[----:B------:R-:W-:Y:S02]  /*9a90*/  FSEL R179, R179, -INF , P4 ;  /* 0xff800000b3b37808 */ /* 0x000fe40002000000 */
[----:B------:R-:W-:Y:S01]  /*9aa0*/  FMNMX.FTZ R196, R176, R3, !PT ;  /* 0x00000003b0c47209 */ /* 0x000fe20007810000 */
[----:B------:R-:W-:Y:S01]  /*9ab0*/  MUFU.EX2 R198, R198 ;  /* 0x000000c600c67308 */ /* 0x000fe20000000800 */
[----:B------:R-:W-:Y:S02]  /*9ac0*/  ISETP.GT.AND P4, PT, R190, 0x21, PT ;  /* 0x00000021be00780c */ /* 0x000fe40003f84270 */
[----:B------:R-:W-:Y:S02]  /*9ad0*/  FMNMX.FTZ R3, R187, R196, !PT ;  /* 0x000000c4bb037209 */ /* 0x000fe40007810000 */
[----:B-1----:R-:W-:-:S02]  /*9ae0*/  FSEL R168, R189, -INF , P4 ;  /* 0xff800000bda87808 */ /* 0x002fc40002000000 */
[----:B------:R-:W-:Y:S01]  /*9af0*/  FMNMX.FTZ R196, R178, R3, !PT ;  /* 0x00000003b2c47209 */ /* 0x000fe20007810000 */
[----:B------:R-:W-:Y:S01]  /*9b00*/  MUFU.EX2 R157, R157 ;  /* 0x0000009d009d7308 */ /* 0x000fe20000000800 */
[----:B------:R-:W-:Y:S02]  /*9b10*/  ISETP.GT.AND P4, PT, R190, 0x29, PT ;  /* 0x00000029be00780c */ /* 0x000fe40003f84270 */
[----:B------:R-:W-:Y:S01]  /*9b20*/  FMNMX.FTZ R3, R179, R196, !PT ;  /* 0x000000c4b3037209 */ /* 0x000fe20007810000 */
[--C-:B------:R-:W-:Y:S01]  /*9b30*/  FFMA.FTZ R196, R156, UR5, -R0.reuse ;  /* 0x000000059cc47c23 */ /* 0x100fe20008010800 */
[----:B------:R-:W-:Y:S01]  /*9b40*/  FSEL R175, R175, -INF , P4 ;  /* 0xff800000afaf7808 */ /* 0x000fe20002000000 */
[----:B------:R-:W-:Y:S01]  /*9b50*/  FFMA.FTZ R156, R185, UR5, -R0 ;  /* 0x00000005b99c7c23 */ /* 0x000fe20008010800 */
[----:B------:R-:W-:Y:S02]  /*9b60*/  FMNMX.FTZ R3, R160, R3, !PT ;  /* 0x00000003a0037209 */ /* 0x000fe40007810000 */
[----:B------:R-:W-:Y:S01]  /*9b70*/  ISETP.GT.AND P4, PT, R190, 0x31, PT ;  /* 0x00000031be00780c */ /* 0x000fe20003f84270 */
[----:B------:R-:W-:Y:S01]  /*9b80*/  MUFU.EX2 R196, R196 ;  /* 0x000000c400c47308 */ /* 0x000fe20000000800 */
[----:B------:R-:W-:-:S02]  /*9b90*/  FMNMX.FTZ R3, R168, R3, !PT ;  /* 0x00000003a8037209 */ /* 0x000fc40007810000 */
[----:B------:R-:W-:Y:S02]  /*9ba0*/  FSEL R163, R163, -INF , P4 ;  /* 0xff800000a3a37808 */ /* 0x000fe40002000000 */
[----:B------:R-:W-:Y:S02]  /*9bb0*/  FMNMX.FTZ R188, R174, R3, !PT ;  /* 0x00000003aebc7209 */ /* 0x000fe40007810000 */
[----:B------:R-:W-:Y:S01]  /*9bc0*/  ISETP.GT.AND P4, PT, R190, 0x39, PT ;  /* 0x00000039be00780c */ /* 0x000fe20003f84270 */
[----:B------:R-:W-:Y:S01]  /*9bd0*/  MUFU.EX2 R156, R156 ;  /* 0x0000009c009c7308 */ /* 0x000fe20000000800 */
[----:B------:R-:W-:Y:S02]  /*9be0*/  FMNMX.FTZ R3, R175, R188, !PT ;  /* 0x000000bcaf037209 */ /* 0x000fe40007810000 */
[----:B------:R-:W-:Y:S02]  /*9bf0*/  FSEL R164, R167, -INF , P4 ;  /* 0xff800000a7a47808 */ /* 0x000fe40002000000 */
[----:B------:R-:W-:-:S02]  /*9c00*/  FMNMX.FTZ R188, R162, R3, !PT ;  /* 0x00000003a2bc7209 */ /* 0x000fc40007810000 */
[----:B------:R-:W-:Y:S01]  /*9c10*/  ISETP.GT.AND P4, PT, R190, 0x41, PT ;  /* 0x00000041be00780c */ /* 0x000fe20003f84270 */
[----:B------:R0:W-:Y:S01]  /*9c20*/  MUFU.EX2 R167, R169 ;  /* 0x000000a900a77308 */ /* 0x0001e20000000800 */
[----:B------:R-:W-:Y:S02]  /*9c30*/  FMNMX.FTZ R3, R163, R188, !PT ;  /* 0x000000bca3037209 */ /* 0x000fe40007810000 */
[----:B------:R-:W-:Y:S02]  /*9c40*/  FSEL R155, R155, -INF , P4 ;  /* 0xff8000009b9b7808 */ /* 0x000fe40002000000 */
[----:B------:R-:W-:Y:S02]  /*9c50*/  FMNMX.FTZ R3, R166, R3, !PT ;  /* 0x00000003a6037209 */ /* 0x000fe40007810000 */
[----:B------:R-:W-:Y:S02]  /*9c60*/  ISETP.GT.AND P4, PT, R190, 0x49, PT ;  /* 0x00000049be00780c */ /* 0x000fe40003f84270 */
[----:B------:R-:W-:Y:S01]  /*9c70*/  FMNMX.FTZ R3, R164, R3, !PT ;  /* 0x00000003a4037209 */ /* 0x000fe20007810000 */
[--C-:B0-----:R-:W-:Y:S01]  /*9c80*/  FFMA.FTZ R169, R173, UR5, -R0.reuse ;  /* 0x00000005ada97c23 */ /* 0x101fe20008010800 */
[----:B---3--:R-:W-:Y:S01]  /*9c90*/  FSEL R172, R191, -INF , P4 ;  /* 0xff800000bfac7808 */ /* 0x008fe20002000000 */
[--C-:B------:R-:W-:Y:S01]  /*9ca0*/  FFMA.FTZ R173, R181, UR5, -R0.reuse ;  /* 0x00000005b5ad7c23 */ /* 0x100fe20008010800 */
[----:B------:R-:W-:Y:S01]  /*9cb0*/  FMNMX.FTZ R188, R154, R3, !PT ;  /* 0x000000039abc7209 */ /* 0x000fe20007810000 */
[----:B------:R-:W-:Y:S01]  /*9cc0*/  FFMA.FTZ R181, R183, UR5, -R0 ;  /* 0x00000005b7b57c23 */ /* 0x000fe20008010800 */
[----:B------:R-:W-:Y:S01]  /*9cd0*/  FSEL R183, R4, RZ, P2 ;  /* 0x000000ff04b77208 */ /* 0x000fe20001000000 */
[----:B------:R-:W-:Y:S01]  /*9ce0*/  MUFU.EX2 R169, R169 ;  /* 0x000000a900a97308 */ /* 0x000fe20000000800 */
[----:B------:R-:W-:-:S02]  /*9cf0*/  FMNMX.FTZ R3, R155, R188, !PT ;  /* 0x000000bc9b037209 */ /* 0x000fc40007810000 */
[----:B------:R-:W-:Y:S01]  /*9d00*/  R2UR UR6, R226 ;  /* 0x00000000e20672ca */ /* 0x000fe200000e0000 */
[----:B------:R-:W-:Y:S01]  /*9d10*/  FADD.FTZ R183, -R183, R20 ;  /* 0x00000014b7b77221 */ /* 0x000fe20000010100 */
[----:B------:R-:W-:-:S03]  /*9d20*/  FMNMX.FTZ R3, R158, R3, !PT ;  /* 0x000000039e037209 */ /* 0x000fc60007810000 */
[----:B------:R-:W-:Y:S01]  /*9d30*/  MUFU.EX2 R173, R173 ;  /* 0x000000ad00ad7308 */ /* 0x000fe20000000800 */
[----:B------:R-:W-:-:S05]  /*9d40*/  FMNMX.FTZ R3, R172, R3, !PT ;  /* 0x00000003ac037209 */ /* 0x000fca0007810000 */
[----:B------:R-:W0:Y:S02]  /*9d50*/  SHFL.BFLY PT, R152, R3, 0x2, 0x1f ;  /* 0x0c401f0003987f89 */ /* 0x000e2400000e0000 */
[----:B------:R-:W-:Y:S01]  /*9d60*/  MUFU.EX2 R181, R181 ;  /* 0x000000b500b57308 */ /* 0x000fe20000000800 */
[----:B------:R-:W-:Y:S01]  /*9d70*/  UISETP.GT.AND UP0, UPT, UR11, UR6, UPT ;  /* 0x000000060b00728c */ /* 0x000fe2000bf04270 */
[----:B------:R-:W-:-:S13]  /*9d80*/  R2UR UR6, R16 ;  /* 0x00000000100672ca */ /* 0x000fda00000e0000 */
[----:B------:R-:W-:Y:S02]  /*9d90*/  MOV R230, UR6 ;  /* 0x0000000600e67c02 */ /* 0x000fe40008000f00 */
[----:B0-----:R-:W-:Y:S01]  /*9da0*/  FMNMX.FTZ R180, R3, R152, !PT ;  /* 0x0000009803b47209 */ /* 0x001fe20007810000 */
[----:B------:R-:W-:Y:S01]  /*9db0*/  FFMA.FTZ R152, R170, UR5, -R0 ;  /* 0x00000005aa987c23 */ /* 0x000fe20008010800 */
[----:B------:R-:W-:-:S03]  /*9dc0*/  FMUL.FTZ R0, R183, UR5 ;  /* 0x00000005b7007c20 */ /* 0x000fc60008410000 */
[----:B------:R-:W0:Y:S02]  /*9dd0*/  SHFL.BFLY PT, R3, R180, 0x1, 0x1f ;  /* 0x0c201f00b4037f89 */ /* 0x000e2400000e0000 */
[----:B------:R-:W-:Y:S08]  /*9de0*/  MUFU.EX2 R152, R152 ;  /* 0x0000009800987308 */ /* 0x000ff00000000800 */
[----:B------:R-:W1:Y:S01]  /*9df0*/  MUFU.EX2 R0, R0 ;  /* 0x0000000000007308 */ /* 0x000e620000000800 */
[----:B0-----:R-:W-:-:S04]  /*9e00*/  FMNMX.FTZ R3, R180, R3, !PT ;  /* 0x00000003b4037209 */ /* 0x001fc80007810000 */
[C---:B------:R-:W-:Y:S01]  /*9e10*/  FSETP.NEU.FTZ.AND P2, PT, R3.reuse, -INF , PT ;  /* 0xff8000000300780b */ /* 0x040fe20003f5d000 */
[----:B------:R-:W-:-:S05]  /*9e20*/  FMUL.FTZ R20, R3, UR5 ;  /* 0x0000000503147c20 */ /* 0x000fca0008410000 */
[----:B------:R-:W-:-:S05]  /*9e30*/  FSEL R183, R20, RZ, P2 ;  /* 0x000000ff14b77208 */ /* 0x000fca0001000000 */
[--C-:B------:R-:W-:Y:S01]  /*9e40*/  FFMA.FTZ R20, R2, UR5, -R183.reuse ;  /* 0x0000000502147c23 */ /* 0x100fe200080108b7 */
[----:B------:R-:W-:Y:S01]  /*9e50*/  FSEL R2, R3, RZ, P2 ;  /* 0x000000ff03027208 */ /* 0x000fe20001000000 */
[--C-:B------:R-:W-:Y:S01]  /*9e60*/  FFMA.FTZ R209, R186, UR5, -R183.reuse ;  /* 0x00000005bad17c23 */ /* 0x100fe200080108b7 */
[--C-:B------:R-:W-:Y:S01]  /*9e70*/  FFMA.FTZ R211, R159, UR5, -R183.reuse ;  /* 0x000000059fd37c23 */ /* 0x100fe200080108b7 */
[----:B------:R-:W-:Y:S01]  /*9e80*/  FFMA.FTZ R170, R184, UR5, -R183 ;  /* 0x00000005b8aa7c23 */ /* 0x000fe200080108b7 */
[----:B------:R-:W-:Y:S02]  /*9e90*/  IMAD.U32 R159, RZ, RZ, UR14 ;  /* 0x0000000eff9f7e24 */ /* 0x000fe4000f8e00ff */
[----:B------:R-:W-:Y:S01]  /*9ea0*/  FADD.FTZ R2, -R2, R21 ;  /* 0x0000001502027221 */ /* 0x000fe20000010100 */
[----:B-1----:R-:W-:Y:S01]  /*9eb0*/  FFMA.FTZ R21, R0, R14, R177 ;  /* 0x0000000e00157223 */ /* 0x002fe200000100b1 */
[----:B------:R-:W-:Y:S01]  /*9ec0*/  MUFU.EX2 R209, R209 ;  /* 0x000000d100d17308 */ /* 0x000fe20000000800 */
[----:B------:R-:W-:Y:S01]  /*9ed0*/  FFMA.FTZ R205, R176, UR5, -R183 ;  /* 0x00000005b0cd7c23 */ /* 0x000fe200080108b7 */
[----:B------:R-:W-:Y:S01]  /*9ee0*/  FMUL.FTZ R2, R2, UR5 ;  /* 0x0000000502027c20 */ /* 0x000fe20008410000 */
[----:B------:R-:W-:Y:S01]  /*9ef0*/  FADD.FTZ R21, R208, R21 ;  /* 0x00000015d0157221 */ /* 0x000fe20000010000 */
[--C-:B------:R-:W-:Y:S01]  /*9f00*/  FFMA.FTZ R176, R187, UR5, -R183.reuse ;  /* 0x00000005bbb07c23 */ /* 0x100fe200080108b7 */
[--C-:B------:R-:W-:Y:S01]  /*9f10*/  FFMA.FTZ R207, R178, UR5, -R183.reuse ;  /* 0x00000005b2cf7c23 */ /* 0x100fe200080108b7 */
[----:B------:R-:W-:Y:S01]  /*9f20*/  FFMA.FTZ R178, R179, UR5, -R183 ;  /* 0x00000005b3b27c23 */ /* 0x000fe200080108b7 */
[----:B------:R-:W-:Y:S01]  /*9f30*/  FADD.FTZ R14, R210, R21 ;  /* 0x00000015d20e7221 */ /* 0x000fe20000010000 */
[----:B------:R-:W0:Y:S01]  /*9f40*/  MUFU.EX2 R2, R2 ;  /* 0x0000000200027308 */ /* 0x000e220000000800 */
[--C-:B------:R-:W-:Y:S01]  /*9f50*/  FFMA.FTZ R201, R160, UR5, -R183.reuse ;  /* 0x00000005a0c97c23 */ /* 0x100fe200080108b7 */
[--C-:B------:R-:W-:Y:S01]  /*9f60*/  FFMA.FTZ R203, R174, UR5, -R183.reuse ;  /* 0x00000005aecb7c23 */ /* 0x100fe200080108b7 */
[----:B------:R-:W-:Y:S01]  /*9f70*/  FADD.FTZ R21, R161, R14 ;  /* 0x0000000ea1157221 */ /* 0x000fe20000010000 */
[----:B------:R-:W-:Y:S01]  /*9f80*/  @!P1 IADD3 R14, R159, 0x38840, RZ ;  /* 0x000388409f0e9810 */ /* 0x000fe20007ffe0ff */
[--C-:B------:R-:W-:Y:S01]  /*9f90*/  FFMA.FTZ R160, R168, UR5, -R183.reuse ;  /* 0x00000005a8a07c23 */ /* 0x100fe200080108b7 */
[----:B------:R-:W-:Y:S01]  /*9fa0*/  FFMA.FTZ R168, R175, UR5, -R183 ;  /* 0x00000005afa87c23 */ /* 0x000fe200080108b7 */
[----:B------:R-:W-:Y:S01]  /*9fb0*/  FADD.FTZ R174, R204, R21 ;  /* 0x00000015ccae7221 */ /* 0x000fe20000010000 */
[----:B------:R-:W1:Y:S01]  /*9fc0*/  MUFU.EX2 R20, R20 ;  /* 0x0000001400147308 */ /* 0x000e620000000800 */
[----:B------:R-:W-:Y:S01]  /*9fd0*/  @!P1 PRMT R14, RZ, 0x654, R14 ;  /* 0x00000654ff0e9816 */ /* 0x000fe2000000000e */
[--C-:B------:R-:W-:Y:S01]  /*9fe0*/  FFMA.FTZ R197, R162, UR5, -R183.reuse ;  /* 0x00000005a2c57c23 */ /* 0x100fe200080108b7 */
[----:B------:R-:W-:Y:S01]  /*9ff0*/  FADD.FTZ R21, R167, R174 ;  /* 0x000000aea7157221 */ /* 0x000fe20000010000 */
[--C-:B------:R-:W-:Y:S01]  /*a000*/  FFMA.FTZ R162, R163, UR5, -R183.reuse ;  /* 0x00000005a3a27c23 */ /* 0x100fe200080108b7 */
[--C-:B------:R-:W-:Y:S01]  /*a010*/  FFMA.FTZ R199, R166, UR5, -R183.reuse ;  /* 0x00000005a6c77c23 */ /* 0x100fe200080108b7 */
[----:B------:R-:W-:Y:S01]  /*a020*/  FFMA.FTZ R164, R164, UR5, -R183 ;  /* 0x00000005a4a47c23 */ /* 0x000fe200080108b7 */
[----:B------:R-:W-:Y:S01]  /*a030*/  FADD.FTZ R174, R206, R21 ;  /* 0x00000015ceae7221 */ /* 0x000fe20000010000 */
[----:B------:R-:W2:Y:S01]  /*a040*/  MUFU.EX2 R211, R211 ;  /* 0x000000d300d37308 */ /* 0x000ea20000000800 */
[----:B0-----:R-:W-:Y:S01]  /*a050*/  FFMA.FTZ R5, R2, R5, R209 ;  /* 0x0000000502057223 */ /* 0x001fe200000100d1 */
[--C-:B------:R-:W-:Y:S01]  /*a060*/  FFMA.FTZ R155, R155, UR5, -R183.reuse ;  /* 0x000000059b9b7c23 */ /* 0x100fe200080108b7 */
[----:B------:R-:W-:Y:S01]  /*a070*/  FADD.FTZ R21, R165, R174 ;  /* 0x000000aea5157221 */ /* 0x000fe20000010000 */
[--C-:B------:R-:W-:Y:S01]  /*a080*/  FFMA.FTZ R158, R158, UR5, -R183.reuse ;  /* 0x000000059e9e7c23 */ /* 0x100fe200080108b7 */
[----:B------:R-:W-:Y:S01]  /*a090*/  FFMA.FTZ R172, R172, UR5, -R183 ;  /* 0x00000005acac7c23 */ /* 0x000fe200080108b7 */
[----:B------:R-:W-:-:S02]  /*a0a0*/  IMAD.U32 R159, RZ, RZ, UR4 ;  /* 0x00000004ff9f7e24 */ /* 0x000fc4000f8e00ff */
[----:B------:R-:W-:Y:S01]  /*a0b0*/  FADD.FTZ R174, R200, R21 ;  /* 0x00000015c8ae7221 */ /* 0x000fe20000010000 */
[----:B------:R-:W0:Y:S01]  /*a0c0*/  MUFU.EX2 R170, R170 ;  /* 0x000000aa00aa7308 */ /* 0x000e220000000800 */
[----:B------:R-:W-:Y:S01]  /*a0d0*/  PLOP3.LUT P2, PT, PT, PT, UP0, 0x80, 0x0 ;  /* 0x000000000000781c */ /* 0x000fe20003f4f008 */
[----:B------:R-:W-:Y:S02]  /*a0e0*/  @!P1 VIADD R159, R159, 0x38860 ;  /* 0x000388609f9f9836 */ /* 0x000fe40000000000 */
[----:B------:R-:W-:Y:S01]  /*a0f0*/  FADD.FTZ R21, R169, R174 ;  /* 0x000000aea9157221 */ /* 0x000fe20000010000 */
[----:B------:R-:W-:Y:S01]  /*a100*/  UIADD3 UR4, UR11, -0x1, URZ ;  /* 0xffffffff0b047890 */ /* 0x000fe2000fffe03f */
[----:B-1----:R-:W-:Y:S02]  /*a110*/  F2FP.BF16.F32.PACK_AB R209, R20, R209 ;  /* 0x000000d114d1723e */ /* 0x002fe400000010ff */
[----:B------:R-:W-:Y:S01]  /*a120*/  FADD.FTZ R166, R202, R21 ;  /* 0x00000015caa67221 */ /* 0x000fe20000010000 */
[----:B------:R-:W1:Y:S01]  /*a130*/  MUFU.EX2 R205, R205 ;  /* 0x000000cd00cd7308 */ /* 0x000e620000000800 */
[----:B------:R-:W-:Y:S01]  /*a140*/  @!P1 PRMT R159, RZ, 0x654, R159 ;  /* 0x00000654ff9f9816 */ /* 0x000fe2000000009f */
[----:B------:R-:W-:-:S02]  /*a150*/  IMAD.U32 R229, RZ, RZ, UR4 ;  /* 0x00000004ffe57e24 */ /* 0x000fc4000f8e00ff */
[----:B------:R-:W-:Y:S01]  /*a160*/  FADD.FTZ R21, R153, R166 ;  /* 0x000000a699157221 */ /* 0x000fe20000010000 */
[----:B------:R-:W-:Y:S02]  /*a170*/  F2FP.BF16.F32.PACK_AB R208, R208, R177 ;  /* 0x000000b1d0d0723e */ /* 0x000fe400000010ff */
[----:B------:R-:W-:Y:S01]  /*a180*/  F2FP.BF16.F32.PACK_AB R210, R161, R210 ;  /* 0x000000d2a1d2723e */ /* 0x000fe200000010ff */
[----:B------:R-:W-:Y:S01]  /*a190*/  FADD.FTZ R166, R196, R21 ;  /* 0x00000015c4a67221 */ /* 0x000fe20000010000 */
[----:B------:R-:W3:Y:S01]  /*a1a0*/  MUFU.EX2 R176, R176 ;  /* 0x000000b000b07308 */ /* 0x000ee20000000800 */
[----:B------:R-:W-:Y:S02]  /*a1b0*/  F2FP.BF16.F32.PACK_AB R204, R167, R204 ;  /* 0x000000cca7cc723e */ /* 0x000fe400000010ff */
[----:B------:R-:W-:Y:S01]  /*a1c0*/  FADD.FTZ R21, R173, R166 ;  /* 0x000000a6ad157221 */ /* 0x000fe20000010000 */
[----:B------:R-:W-:Y:S02]  /*a1d0*/  F2FP.BF16.F32.PACK_AB R206, R165, R206 ;  /* 0x000000cea5ce723e */ /* 0x000fe400000010ff */
[----:B------:R-:W-:Y:S01]  /*a1e0*/  F2FP.BF16.F32.PACK_AB R200, R169, R200 ;  /* 0x000000c8a9c8723e */ /* 0x000fe200000010ff */
[----:B------:R-:W-:Y:S01]  /*a1f0*/  FADD.FTZ R166, R198, R21 ;  /* 0x00000015c6a67221 */ /* 0x000fe20000010000 */
[----:B------:R-:W4:Y:S01]  /*a200*/  MUFU.EX2 R207, R207 ;  /* 0x000000cf00cf7308 */ /* 0x000f220000000800 */
[----:B------:R-:W-:-:S02]  /*a210*/  F2FP.BF16.F32.PACK_AB R202, R153, R202 ;  /* 0x000000ca99ca723e */ /* 0x000fc400000010ff */
[----:B------:R-:W-:Y:S01]  /*a220*/  FADD.FTZ R21, R157, R166 ;  /* 0x000000a69d157221 */ /* 0x000fe20000010000 */
[----:B------:R-:W-:Y:S02]  /*a230*/  F2FP.BF16.F32.PACK_AB R196, R173, R196 ;  /* 0x000000c4adc4723e */ /* 0x000fe400000010ff */
[----:B------:R-:W-:Y:S02]  /*a240*/  F2FP.BF16.F32.PACK_AB R198, R157, R198 ;  /* 0x000000c69dc6723e */ /* 0x000fe400000010ff */
[----:B------:R-:W5:Y:S08]  /*a250*/  MUFU.EX2 R178, R178 ;  /* 0x000000b200b27308 */ /* 0x000f700000000800 */
[----:B------:R-:W5:Y:S08]  /*a260*/  MUFU.EX2 R201, R201 ;  /* 0x000000c900c97308 */ /* 0x000f700000000800 */
[----:B------:R-:W5:Y:S08]  /*a270*/  MUFU.EX2 R160, R160 ;  /* 0x000000a000a07308 */ /* 0x000f700000000800 */
[----:B------:R-:W5:Y:S08]  /*a280*/  MUFU.EX2 R203, R203 ;  /* 0x000000cb00cb7308 */ /* 0x000f700000000800 */
[----:B------:R-:W5:Y:S08]  /*a290*/  MUFU.EX2 R168, R168 ;  /* 0x000000a800a87308 */ /* 0x000f700000000800 */
[----:B------:R-:W5:Y:S08]  /*a2a0*/  MUFU.EX2 R197, R197 ;  /* 0x000000c500c57308 */ /* 0x000f700000000800 */
[----:B------:R-:W5:Y:S01]  /*a2b0*/  MUFU.EX2 R162, R162 ;  /* 0x000000a200a27308 */ /* 0x000f620000000800 */
[----:B------:R-:W-:-:S02]  /*a2c0*/  WARPGROUP.DEPBAR.LE gsb0, 0x0 ;  /* 0x00008000000079c5 */ /* 0x000fc40000010000 */
[----:B------:R2:W-:Y:S05]  /*a2d0*/  @!P1 SYNCS.ARRIVE.TRANS64.RED.A1T0 RZ, [R14+URZ], RZ ;  /* 0x000000ff0eff99a7 */ /* 0x0005ea000810043f */
[----:B------:R-:W5:Y:S01]  /*a2e0*/  MUFU.EX2 R199, R199 ;  /* 0x000000c700c77308 */ /* 0x000f620000000800 */
[----:B------:R-:W-:Y:S01]  /*a2f0*/  FFMA.FTZ R193, R154, UR5, -R183 ;  /* 0x000000059ac17c23 */ /* 0x000fe200080108b7 */
[----:B------:R-:W-:Y:S02]  /*a300*/  F2FP.BF16.F32.PACK_AB R192, R181, R152 ;  /* 0x00000098b5c0723e */ /* 0x000fe400000010ff */
[----:B------:R-:W-:Y:S01]  /*a310*/  F2FP.BF16.F32.PACK_AB R194, R171, R156 ;  /* 0x0000009cabc2723e */ /* 0x000fe200000010ff */
[----:B--2---:R-:W-:-:S03]  /*a320*/  FADD.FTZ R14, R20, R5 ;  /* 0x00000005140e7221 */ /* 0x004fc60000010000 */
[----:B------:R2:W5:Y:S01]  /*a330*/  MUFU.EX2 R154, R164 ;  /* 0x000000a4009a7308 */ /* 0x0005620000000800 */
[----:B------:R1:W-:Y:S01]  /*a340*/  @!P1 SYNCS.ARRIVE.TRANS64.RED.A1T0 RZ, [R159+URZ], RZ ;  /* 0x000000ff9fff99a7 */ /* 0x0003e2000810043f */
[----:B------:R-:W-:Y:S02]  /*a350*/  IMAD.MOV.U32 R20, RZ, RZ, R4 ;  /* 0x000000ffff147224 */ /* 0x000fe400078e0004 */
[----:B------:R-:W-:Y:S01]  /*a360*/  FADD.FTZ R5, R211, R14 ;  /* 0x0000000ed3057221 */ /* 0x000fe20000010000 */
[----:B0-----:R-:W-:-:S03]  /*a370*/  F2FP.BF16.F32.PACK_AB R211, R170, R211 ;  /* 0x000000d3aad3723e */ /* 0x001fc600000010ff */
[----:B------:R-:W-:Y:S01]  /*a380*/  FADD.FTZ R14, R170, R5 ;  /* 0x00000005aa0e7221 */ /* 0x000fe20000010000 */
[----:B------:R-:W0:Y:S01]  /*a390*/  MUFU.EX2 R193, R193 ;  /* 0x000000c100c17308 */ /* 0x000e220000000800 */
[----:B--2---:R-:W-:Y:S02]  /*a3a0*/  FADD.FTZ R164, R152, R21 ;  /* 0x0000001598a47221 */ /* 0x004fe40000010000 */
[----:B-1----:R-:W-:Y:S01]  /*a3b0*/  FADD.FTZ R5, R205, R14 ;  /* 0x0000000ecd057221 */ /* 0x002fe20000010000 */
[C---:B---3--:R-:W-:Y:S01]  /*a3c0*/  F2FP.BF16.F32.PACK_AB R205, R176.reuse, R205 ;  /* 0x000000cdb0cd723e */ /* 0x048fe200000010ff */
[----:B------:R-:W-:Y:S02]  /*a3d0*/  FADD.FTZ R21, R181, R164 ;  /* 0x000000a4b5157221 */ /* 0x000fe40000010000 */
[----:B------:R-:W-:Y:S01]  /*a3e0*/  FADD.FTZ R14, R176, R5 ;  /* 0x00000005b00e7221 */ /* 0x000fe20000010000 */
[----:B------:R-:W1:Y:S01]  /*a3f0*/  MUFU.EX2 R155, R155 ;  /* 0x0000009b009b7308 */ /* 0x000e620000000800 */
[----:B------:R-:W-:Y:S01]  /*a400*/  FADD.FTZ R164, R156, R21 ;  /* 0x000000159ca47221 */ /* 0x000fe20000010000 */
[----:B------:R-:W-:-:S02]  /*a410*/  IMAD.MOV.U32 R21, RZ, RZ, R3 ;  /* 0x000000ffff157224 */ /* 0x000fc400078e0003 */
[----:B----4-:R-:W-:Y:S01]  /*a420*/  FADD.FTZ R5, R207, R14 ;  /* 0x0000000ecf057221 */ /* 0x010fe20000010000 */
[----:B-----5:R-:W-:-:S03]  /*a430*/  F2FP.BF16.F32.PACK_AB R207, R178, R207 ;  /* 0x000000cfb2cf723e */ /* 0x020fc600000010ff */
[----:B------:R-:W-:Y:S01]  /*a440*/  FADD.FTZ R14, R178, R5 ;  /* 0x00000005b20e7221 */ /* 0x000fe20000010000 */
[----:B------:R-:W2:Y:S03]  /*a450*/  MUFU.EX2 R195, R158 ;  /* 0x0000009e00c37308 */ /* 0x000ea60000000800 */
[----:B------:R-:W-:Y:S01]  /*a460*/  FADD.FTZ R5, R201, R14 ;  /* 0x0000000ec9057221 */ /* 0x000fe20000010000 */
[----:B------:R-:W-:-:S03]  /*a470*/  F2FP.BF16.F32.PACK_AB R201, R160, R201 ;  /* 0x000000c9a0c9723e */ /* 0x000fc600000010ff */
[----:B------:R-:W-:Y:S01]  /*a480*/  FADD.FTZ R14, R160, R5 ;  /* 0x00000005a00e7221 */ /* 0x000fe20000010000 */
[----:B------:R-:W3:Y:S03]  /*a490*/  MUFU.EX2 R172, R172 ;  /* 0x000000ac00ac7308 */ /* 0x000ee60000000800 */
[----:B------:R-:W-:Y:S01]  /*a4a0*/  FADD.FTZ R5, R203, R14 ;  /* 0x0000000ecb057221 */ /* 0x000fe20000010000 */
[----:B------:R-:W-:-:S03]  /*a4b0*/  F2FP.BF16.F32.PACK_AB R203, R168, R203 ;  /* 0x000000cba8cb723e */ /* 0x000fc600000010ff */
[----:B------:R-:W-:-:S04]  /*a4c0*/  FADD.FTZ R14, R168, R5 ;  /* 0x00000005a80e7221 */ /* 0x000fc80000010000 */
[----:B------:R-:W-:Y:S01]  /*a4d0*/  FADD.FTZ R5, R197, R14 ;  /* 0x0000000ec5057221 */ /* 0x000fe20000010000 */
[----:B------:R-:W-:-:S03]  /*a4e0*/  F2FP.BF16.F32.PACK_AB R197, R162, R197 ;  /* 0x000000c5a2c5723e */ /* 0x000fc600000010ff */
[----:B------:R-:W-:-:S04]  /*a4f0*/  FADD.FTZ R14, R162, R5 ;  /* 0x00000005a20e7221 */ /* 0x000fc80000010000 */
[----:B------:R-:W-:Y:S01]  /*a500*/  FADD.FTZ R5, R199, R14 ;  /* 0x0000000ec7057221 */ /* 0x000fe20000010000 */
[----:B------:R-:W-:Y:S01]  /*a510*/  FADD.FTZ R14, R171, R164 ;  /* 0x000000a4ab0e7221 */ /* 0x000fe20000010000 */
[C---:B------:R-:W-:Y:S02]  /*a520*/  F2FP.BF16.F32.PACK_AB R199, R154.reuse, R199 ;  /* 0x000000c79ac7723e */ /* 0x040fe400000010ff */
[----:B------:R-:W-:-:S04]  /*a530*/  FADD.FTZ R152, R154, R5 ;  /* 0x000000059a987221 */ /* 0x000fc80000010000 */
[----:B0-----:R-:W-:Y:S01]  /*a540*/  FADD.FTZ R152, R193, R152 ;  /* 0x00000098c1987221 */ /* 0x001fe20000010000 */
[----:B-1----:R-:W-:-:S03]  /*a550*/  F2FP.BF16.F32.PACK_AB R193, R155, R193 ;  /* 0x000000c19bc1723e */ /* 0x002fc600000010ff */
[----:B------:R-:W-:-:S04]  /*a560*/  FADD.FTZ R152, R155, R152 ;  /* 0x000000989b987221 */ /* 0x000fc80000010000 */
[----:B--2---:R-:W-:Y:S01]  /*a570*/  FADD.FTZ R152, R195, R152 ;  /* 0x00000098c3987221 */ /* 0x004fe20000010000 */
[----:B---3--:R-:W-:-:S03]  /*a580*/  F2FP.BF16.F32.PACK_AB R195, R172, R195 ;  /* 0x000000c3acc3723e */ /* 0x008fc600000010ff */
[----:B------:R-:W-:Y:S01]  /*a590*/  FADD.FTZ R5, R172, R152 ;  /* 0x00000098ac057221 */ /* 0x000fe20000010000 */
[----:B------:R-:W-:Y:S06]  /*a5a0*/  @P2 BRA `(.L_x_2109) ;  /* 0xffffffbc00b02947 */ /* 0x000fec000383ffff */
[----:B------:R-:W-:-:S07]  /*a5b0*/  IMAD.U32 R227, RZ, RZ, UR4 ;  /* 0x00000004ffe37e24 */ /* 0x000fce000f8e00ff */
.L_x_2100:
[----:B------:R-:W-:-:S13]  /*a5c0*/  R2UR UR4, R227 ;  /* 0x00000000e30472ca */ /* 0x000fda00000e0000 */
[----:B------:R-:W-:-:S13]  /*a5d0*/  ISETP.LE.AND P2, PT, RZ, UR4, PT ;  /* 0x00000004ff007c0c */ /* 0x000fda000bf43270 */
[----:B------:R-:W-:Y:S05]  /*a5e0*/  @!P2 BRA `(.L_x_2110) ;  /* 0x0000003c00cca947 */ /* 0x000fea0003800000 */
[----:B------:R-:W-:Y:S01]  /*a5f0*/  R2UR UR4, R16 ;  /* 0x00000000100472ca */ /* 0x000fe200000e0000 */
[----:B------:R-:W-:Y:S01]  /*a600*/  IMAD.MOV.U32 R20, RZ, RZ, R3 ;  /* 0x000000ffff147224 */ /* 0x000fe200078e0003 */
[----:B------:R-:W-:Y:S01]  /*a610*/  MOV R19, R4 ;  /* 0x0000000400137202 */ /* 0x000fe20000000f00 */
[----:B------:R-:W-:Y:S01]  /*a620*/  IMAD.U32 R22, RZ, RZ, UR60 ;  /* 0x0000003cff167e24 */ /* 0x000fe2000f8e00ff */
[----:B------:R-:W-:-:S09]  /*a630*/  ULDC UR61, c[0x0][0x9d8] ;  /* 0x00027600003d7ab9 */ /* 0x000fd20000000800 */
[----:B------:R-:W-:-:S07]  /*a640*/  IMAD.U32 R21, RZ, RZ, UR4 ;  /* 0x00000004ff157e24 */ /* 0x000fce000f8e00ff */
.L_x_2119:
        /* <DEDUP_REMOVED lines=10> */
.L_x_2111:
[----:B------:R-:W-:Y:S02]  /*a6f0*/  R2UR UR4, R17 ;  /* 0x00000000110472ca */ /* 0x000fe400000e0000 */
[----:B------:R-:W-:-:S11]  /*a700*/  R2UR UR5, R16 ;  /* 0x00000000100572ca */ /* 0x000fd600000e0000 */
[----:B------:R-:W-:Y:S02]  /*a710*/  ULEA UR4, UR60, UR4, 0x3 ;  /* 0x000000043c047291 */ /* 0x000fe4000f8e183f */
[----:B------:R-:W-:-:S05]  /*a720*/  IMAD.U32 R3, RZ, RZ, UR5 ;  /* 0x00000005ff037e24 */ /* 0x000fca000f8e00ff */
[----:B------:R-:W-:-:S04]  /*a730*/  SHF.L.U32 R3, R3, 0x1f, RZ ;  /* 0x0000001f03037819 */ /* 0x000fc800000006ff */
[----:B------:R0:W1:Y:S01]  /*a740*/  SYNCS.PHASECHK.TRANS64.TRYWAIT P2, [UR4+0x38830], R3 ;  /* 0x03883003ff0075a7 */ /* 0x0000620008040144 */
[----:B------:R-:W-:Y:S05]  /*a750*/  @!P0 BRA `(.L_x_2112) ;  /* 0x0000000000048947 */ /* 0x000fea0003800000 */
[----:B------:R-:W-:Y:S01]  /*a760*/  BPT.TRAP 0x1 ;  /* 0x000000040000795c */ /* 0x000fe20000300000 */
.L_x_2112:
[----:B-1----:R-:W-:Y:S05]  /*a770*/  @P2 BRA `(.L_x_2113) ;  /* 0x0000000000082947 */ /* 0x002fea0003800000 */
[----:B------:R-:W1:Y:S02]  /*a780*/  SYNCS.PHASECHK.TRANS64.TRYWAIT P2, [UR4+0x38830], R3 ;  /* 0x03883003ff0075a7 */ /* 0x000e640008040144 */
[----:B-1----:R-:W-:Y:S05]  /*a790*/  @!P2 BRA `(.L_x_2114) ;  /* 0x000000d80078a947 */ /* 0x002fea0003800000 */
.L_x_2113:
        /* <DEDUP_REMOVED lines=617> */
[----:B------:R-:W-:-:S03]  /*ce30*/  UIADD3 UR6, UR4, 0x906, URZ ;  /* 0x0000090604067890 */ /* 0x000fc6000fffe03f */
        /* <DEDUP_REMOVED lines=25> */
.L_x_2115:
        /* <DEDUP_REMOVED lines=9> */
.L_x_2116:
[----:B---3--:R-:W-:Y:S05]  /*d060*/  @P2 BRA `(.L_x_2117) ;  /* 0x0000000000082947 */ /* 0x008fea0003800000 */
[----:B------:R-:W3:Y:S02]  /*d070*/  SYNCS.PHASECHK.TRANS64.TRYWAIT P2, [UR4+0x38850], R0 ;  /* 0x03885000ff0075a7 */ /* 0x000ee40008040144 */
[----:B---3--:R-:W-:Y:S05]  /*d080*/  @!P2 BRA `(.L_x_2118) ;  /* 0x000000b00054a947 */ /* 0x008fea0003800000 */
.L_x_2117:
[----:B------:R-:W-:Y:S01]  /*d090*/  R2UR UR11, R17 ;  /* 0x00000000110b72ca */ /* 0x000fe200000e0000 */
[----:B------:R-:W-:Y:S01]  /*d0a0*/  WARPGROUP.ARRIVE ;  /* 0x00000000000079c5 */ /* 0x000fe20000000000 */
[----:B------:R-:W-:Y:S01]  /*d0b0*/  R2UR UR6, R22 ;  /* 0x00000000160672ca */ /* 0x000fe200000e0000 */
[----:B------:R-:W-:Y:S01]  /*d0c0*/  UMOV UR7, 0x40000040 ;  /* 0x4000004000077882 */ /* 0x000fe20000000000 */
[----:B------:R-:W-:Y:S01]  /*d0d0*/  FMUL.FTZ R2, R184, UR61 ;  /* 0x0000003db8027c20 */ /* 0x000fe20008410000 */
[----:B01----:R-:W-:Y:S01]  /*d0e0*/  FMUL.FTZ R3, R185, UR61 ;  /* 0x0000003db9037c20 */ /* 0x003fe20008410000 */
[----:B------:R-:W-:Y:S01]  /*d0f0*/  FMUL.FTZ R184, R188, UR61 ;  /* 0x0000003dbcb87c20 */ /* 0x000fe20008410000 */
[----:B------:R-:W-:Y:S01]  /*d100*/  FMUL.FTZ R185, R189, UR61 ;  /* 0x0000003dbdb97c20 */ /* 0x000fe20008410000 */
[----:B------:R-:W-:Y:S01]  /*d110*/  FMUL.FTZ R176, R176, UR61 ;  /* 0x0000003db0b07c20 */ /* 0x000fe20008410000 */
[----:B------:R-:W-:Y:S01]  /*d120*/  FMUL.FTZ R22, R187, UR61 ;  /* 0x0000003dbb167c20 */ /* 0x000fe20008410000 */
[----:B------:R-:W2:Y:S01]  /*d130*/  MUFU.TANH R2, R2 ;  /* 0x0000000200027308 */ /* 0x000ea20000002400 */
[----:B------:R-:W-:Y:S01]  /*d140*/  FMUL.FTZ R187, R177, UR61 ;  /* 0x0000003db1bb7c20 */ /* 0x000fe20008410000 */
[----:B------:R-:W-:Y:S01]  /*d150*/  FMUL.FTZ R177, R178, UR61 ;  /* 0x0000003db2b17c20 */ /* 0x000fe20008410000 */
[----:B------:R-:W-:Y:S01]  /*d160*/  UIADD3 UR5, UR11, 0x400, URZ ;  /* 0x000004000b057890 */ /* 0x000fe2000fffe03f */
[----:B------:R-:W-:Y:S01]  /*d170*/  FMUL.FTZ R178, R179, UR61 ;  /* 0x0000003db3b27c20 */ /* 0x000fe20008410000 */
[----:B------:R-:W-:Y:S01]  /*d180*/  FMUL.FTZ R179, R182, UR61 ;  /* 0x0000003db6b37c20 */ /* 0x000fe20008410000 */
[----:B------:R-:W-:Y:S01]  /*d190*/  FMUL.FTZ R182, R168, UR61 ;  /* 0x0000003da8b67c20 */ /* 0x000fe20008410000 */
[----:B------:R-:W-:Y:S01]  /*d1a0*/  USHF.R.U32.HI UR5, URZ, 0x4, UR5 ;  /* 0x000000043f057899 */ /* 0x000fe20008011605 */
[----:B------:R-:W0:Y:S01]  /*d1b0*/  MUFU.TANH R3, R3 ;  /* 0x0000000300037308 */ /* 0x000e220000002400 */
[----:B------:R-:W-:Y:S01]  /*d1c0*/  FMUL.FTZ R180, R180, UR61 ;  /* 0x0000003db4b47c20 */ /* 0x000fe20008410000 */
[----:B------:R-:W-:Y:S01]  /*d1d0*/  FMUL.FTZ R168, R169, UR61 ;  /* 0x0000003da9a87c20 */ /* 0x000fe20008410000 */
[----:B------:R-:W-:Y:S01]  /*d1e0*/  ULOP3.LUT UR5, UR5, 0x3fff, URZ, 0xc0, !UPT ;  /* 0x00003fff05057892 */ /* 0x000fe2000f8ec03f */
[----:B------:R-:W-:Y:S01]  /*d1f0*/  FMUL.FTZ R169, R172, UR61 ;  /* 0x0000003daca97c20 */ /* 0x000fe20008410000 */
[----:B------:R-:W-:Y:S01]  /*d200*/  FMUL.FTZ R172, R173, UR61 ;  /* 0x0000003dadac7c20 */ /* 0x000fe20008410000 */
[----:B------:R-:W-:Y:S01]  /*d210*/  FMUL.FTZ R181, R181, UR61 ;  /* 0x0000003db5b57c20 */ /* 0x000fe20008410000 */
[----:B------:R-:W-:Y:S01]  /*d220*/  ULOP3.LUT UR5, UR5, 0x2800000, URZ, 0xfc, !UPT ;  /* 0x0280000005057892 */ /* 0x000fe2000f8efc3f */
[----:B------:R-:W1:Y:S01]  /*d230*/  MUFU.TANH R184, R184 ;  /* 0x000000b800b87308 */ /* 0x000e620000002400 */
[----:B--2---:R-:W-:Y:S01]  /*d240*/  FMNMX.FTZ R0, R2, R19, !PT ;  /* 0x0000001302007209 */ /* 0x004fe20007810000 */
[----:B------:R-:W-:Y:S01]  /*d250*/  FMUL.FTZ R160, R160, UR61 ;  /* 0x0000003da0a07c20 */ /* 0x000fe20008410000 */
[----:B------:R-:W-:Y:S01]  /*d260*/  UIMAD UR10, UR6, 0xa00, UR5 ;  /* 0x00000a00060a78a4 */ /* 0x000fe2000f8e0205 */
[----:B------:R-:W-:Y:S01]  /*d270*/  FMUL.FTZ R161, R161, UR61 ;  /* 0x0000003da1a17c20 */ /* 0x000fe20008410000 */
[----:B------:R-:W-:Y:S01]  /*d280*/  FMUL.FTZ R164, R164, UR61 ;  /* 0x0000003da4a47c20 */ /* 0x000fe20008410000 */
[----:B------:R-:W-:Y:S01]  /*d290*/  FMUL.FTZ R165, R165, UR61 ;  /* 0x0000003da5a57c20 */ /* 0x000fe20008410000 */
[----:B------:R-:W-:Y:S01]  /*d2a0*/  FMUL.FTZ R188, R156, UR61 ;  /* 0x0000003d9cbc7c20 */ /* 0x000fe20008410000 */
[----:B------:R-:W2:Y:S01]  /*d2b0*/  MUFU.TANH R185, R185 ;  /* 0x000000b900b97308 */ /* 0x000ea20000002400 */
[----:B0-----:R-:W-:Y:S01]  /*d2c0*/  FMNMX.FTZ R173, R3, R0, !PT ;  /* 0x0000000003ad7209 */ /* 0x001fe20007810000 */
[----:B------:R-:W-:Y:S01]  /*d2d0*/  UMOV UR6, UR10 ;  /* 0x0000000a00067c82 */ /* 0x000fe20008000000 */
[----:B------:R-:W-:Y:S01]  /*d2e0*/  FMUL.FTZ R156, R157, UR61 ;  /* 0x0000003d9d9c7c20 */ /* 0x000fe20008410000 */
[----:B------:R-:W-:Y:S01]  /*d2f0*/  HGMMA.64x256x16.F32.BF16 R24, R208, gdesc[UR4].tnspB, R24, gsb0 ;  /* 0x43e00004d0187df0 */ /* 0x000fe20008001818 */
[----:B------:R-:W-:Y:S01]  /*d300*/  UIADD3 UR6, UR10, 0x80, URZ ;  /* 0x000000800a067890 */ /* 0x000fe2000fffe03f */
[----:B------:R-:W-:Y:S01]  /*d310*/  FMUL.FTZ R157, R170, UR61 ;  /* 0x0000003daa9d7c20 */ /* 0x000fe20008410000 */
[----:B------:R-:W-:Y:S01]  /*d320*/  UMOV UR7, 0x40000040 ;  /* 0x4000004000077882 */ /* 0x000fe20000000000 */
[----:B------:R-:W0:Y:S01]  /*d330*/  MUFU.TANH R176, R176 ;  /* 0x000000b000b07308 */ /* 0x000e220000002400 */
        /* <DEDUP_REMOVED lines=9> */
[----:B------:R-:W-:Y:S01]  /*d3d0*/  ULDC UR14, c[0x0][0x988] ;  /* 0x00026200000e7ab9 */ /* 0x000fe20000000800 */
[----:B------:R-:W-:Y:S01]  /*d3e0*/  FMUL.FTZ R162, R162, UR61 ;  /* 0x0000003da2a27c20 */ /* 0x000fe20008410000 */
[----:B------:R-:W-:Y:S01]  /*d3f0*/  UMOV UR5, UR14 ;  /* 0x0000000e00057c82 */ /* 0x000fe20008000000 */
[----:B------:R-:W-:Y:S01]  /*d400*/  FMUL.FTZ R163, R163, UR61 ;  /* 0x0000003da3a37c20 */ /* 0x000fe20008410000 */
[----:B------:R-:W-:Y:S01]  /*d410*/  FMUL.FTZ R166, R166, UR61 ;  /* 0x0000003da6a67c20 */ /* 0x000fe20008410000 */
[----:B------:R-:W-:Y:S01]  /*d420*/  FMUL.FTZ R167, R167, UR61 ;  /* 0x0000003da7a77c20 */ /* 0x000fe20008410000 */
[----:B------:R-:W2:Y:S01]  /*d430*/  MUFU.TANH R180, R180 ;  /* 0x000000b400b47308 */ /* 0x000ea20000002400 */
[----:B0-----:R-:W-:Y:S01]  /*d440*/  FMNMX.FTZ R0, R176, R173, !PT ;  /* 0x000000adb0007209 */ /* 0x001fe20007810000 */
[----:B------:R-:W-:Y:S01]  /*d450*/  FMUL.FTZ R154, R154, UR61 ;  /* 0x0000003d9a9a7c20 */ /* 0x000fe20008410000 */
[----:B------:R-:W-:Y:S01]  /*d460*/  FMUL.FTZ R155, R155, UR61 ;  /* 0x0000003d9b9b7c20 */ /* 0x000fe20008410000 */
[----:B------:R-:W-:Y:S01]  /*d470*/  FMUL.FTZ R158, R158, UR61 ;  /* 0x0000003d9e9e7c20 */ /* 0x000fe20008410000 */
[----:B------:R-:W-:-:S03]  /*d480*/  FMUL.FTZ R159, R159, UR61 ;  /* 0x0000003d9f9f7c20 */ /* 0x000fc60008410000 */
[----:B------:R-:W0:Y:S01]  /*d490*/  MUFU.TANH R181, R181 ;  /* 0x000000b500b57308 */ /* 0x000e220000002400 */
[----:B-1----:R-:W-:-:S07]  /*d4a0*/  FMNMX.FTZ R173, R187, R0, !PT ;  /* 0x00000000bbad7209 */ /* 0x002fce0007810000 */
[----:B------:R-:W1:Y:S01]  /*d4b0*/  MUFU.TANH R182, R182 ;  /* 0x000000b600b67308 */ /* 0x000e620000002400 */
[----:B--2---:R-:W-:Y:S01]  /*d4c0*/  FMNMX.FTZ R0, R180, R173, !PT ;  /* 0x000000adb4007209 */ /* 0x004fe20007810000 */
[----:B------:R-:W-:Y:S01]  /*d4d0*/  FMUL.FTZ R173, R152, UR61 ;  /* 0x0000003d98ad7c20 */ /* 0x000fe20008410000 */
[----:B------:R-:W-:-:S05]  /*d4e0*/  FMUL.FTZ R152, R153, UR61 ;  /* 0x0000003d99987c20 */ /* 0x000fca0008410000 */
        /* <DEDUP_REMOVED lines=15> */
[----:B-1----:R-:W-:Y:S01]  /*d5e0*/  FMNMX.FTZ R0, R164, R153, !PT ;  /* 0x00000099a4007209 */ /* 0x002fe20007810000 */
[----:B------:R-:W-:-:S06]  /*d5f0*/  FMUL.FTZ R153, R183, UR61 ;  /* 0x0000003db7997c20 */ /* 0x000fcc0008410000 */
        /* <DEDUP_REMOVED lines=9> */
[----:B0-----:R-:W-:-:S05]  /*d690*/  FMNMX.FTZ R183, R156, R183, !PT ;  /* 0x000000b79cb77209 */ /* 0x001fca0007810000 */
[----:B------:R-:W0:Y:S02]  /*d6a0*/  SHFL.BFLY PT, R0, R183, 0x2, 0x1f ;  /* 0x0c401f00b7007f89 */ /* 0x000e2400000e0000 */
[----:B------:R-:W3:Y:S08]  /*d6b0*/  MUFU.TANH R23, R23 ;  /* 0x0000001700177308 */ /* 0x000ef00000002400 */
[----:B------:R-:W4:Y:S08]  /*d6c0*/  MUFU.TANH R186, R186 ;  /* 0x000000ba00ba7308 */ /* 0x000f300000002400 */
[----:B------:R-:W5:Y:S01]  /*d6d0*/  MUFU.TANH R177, R177 ;  /* 0x000000b100b17308 */ /* 0x000f620000002400 */
[----:B0-----:R-:W-:-:S07]  /*d6e0*/  FMNMX.FTZ R0, R183, R0, !PT ;  /* 0x00000000b7007209 */ /* 0x001fce0007810000 */
[----:B------:R-:W0:Y:S01]  /*d6f0*/  MUFU.TANH R178, R178 ;  /* 0x000000b200b27308 */ /* 0x000e220000002400 */
[----:B------:R-:W1:Y:S07]  /*d700*/  SHFL.BFLY PT, R175, R0, 0x1, 0x1f ;  /* 0x0c201f0000af7f89 */ /* 0x000e6e00000e0000 */
[----:B------:R-:W0:Y:S08]  /*d710*/  MUFU.TANH R179, R179 ;  /* 0x000000b300b37308 */ /* 0x000e300000002400 */
[----:B------:R-:W0:Y:S08]  /*d720*/  MUFU.TANH R153, R153 ;  /* 0x0000009900997308 */ /* 0x000e300000002400 */
[----:B------:R-:W0:Y:S01]  /*d730*/  MUFU.TANH R157, R157 ;  /* 0x0000009d009d7308 */ /* 0x000e220000002400 */
[----:B-1----:R-:W-:-:S02]  /*d740*/  FMNMX.FTZ R4, R0, R175, !PT ;  /* 0x000000af00047209 */ /* 0x002fc40007810000 */
[----:B------:R-:W-:-:S03]  /*d750*/  FMNMX.FTZ R175, R21, R20, !PT ;  /* 0x0000001415af7209 */ /* 0x000fc60007810000 */
[----:B------:R-:W-:Y:S01]  /*d760*/  FADD.FTZ R19, -R4, R19 ;  /* 0x0000001304137221 */ /* 0x000fe20000010100 */
[----:B--2---:R-:W-:Y:S01]  /*d770*/  FMNMX.FTZ R0, R22, R175, !PT ;  /* 0x000000af16007209 */ /* 0x004fe20007810000 */
[----:B------:R-:W-:Y:S01]  /*d780*/  FMUL.FTZ R191, R4, UR5 ;  /* 0x0000000504bf7c20 */ /* 0x000fe20008410000 */
[----:B------:R-:W1:Y:S01]  /*d790*/  MUFU.TANH R170, R170 ;  /* 0x000000aa00aa7308 */ /* 0x000e620000002400 */
[----:B------:R-:W-:Y:S01]  /*d7a0*/  FMUL.FTZ R183, R19, UR5 ;  /* 0x0000000513b77c20 */ /* 0x000fe20008410000 */
[----:B---3--:R-:W-:Y:S01]  /*d7b0*/  FMNMX.FTZ R19, R23, R0, !PT ;  /* 0x0000000017137209 */ /* 0x008fe20007810000 */
[--C-:B------:R-:W-:Y:S01]  /*d7c0*/  FFMA.FTZ R175, R2, UR5, -R191.reuse ;  /* 0x0000000502af7c23 */ /* 0x100fe200080108bf */
[--C-:B------:R-:W-:Y:S01]  /*d7d0*/  FFMA.FTZ R189, R185, UR5, -R191.reuse ;  /* 0x00000005b9bd7c23 */ /* 0x100fe200080108bf */
[--C-:B------:R-:W-:Y:S01]  /*d7e0*/  FFMA.FTZ R185, R161, UR5, -R191.reuse ;  /* 0x00000005a1b97c23 */ /* 0x100fe200080108bf */
[----:B----4-:R-:W-:Y:S01]  /*d7f0*/  FMNMX.FTZ R190, R186, R19, !PT ;  /* 0x00000013babe7209 */ /* 0x010fe20007810000 */
[--C-:B------:R-:W-:Y:S01]  /*d800*/  FFMA.FTZ R161, R165, UR5, -R191.reuse ;  /* 0x00000005a5a17c23 */ /* 0x100fe200080108bf */
[----:B------:R-:W2:Y:S01]  /*d810*/  MUFU.TANH R171, R171 ;  /* 0x000000ab00ab7308 */ /* 0x000ea20000002400 */
[--C-:B------:R-:W-:Y:S01]  /*d820*/  FFMA.FTZ R165, R156, UR5, -R191.reuse ;  /* 0x000000059ca57c23 */ /* 0x100fe200080108bf */
[----:B-----5:R-:W-:Y:S01]  /*d830*/  FMNMX.FTZ R19, R177, R190, !PT ;  /* 0x000000beb1137209 */ /* 0x020fe20007810000 */
[----:B------:R-:W-:-:S03]  /*d840*/  FFMA.FTZ R152, R152, UR5, -R191 ;  /* 0x0000000598987c23 */ /* 0x000fc600080108bf */
[----:B0-----:R-:W-:Y:S01]  /*d850*/  FMNMX.FTZ R2, R178, R19, !PT ;  /* 0x00000013b2027209 */ /* 0x001fe20007810000 */
[----:B------:R-:W-:Y:S01]  /*d860*/  FFMA.FTZ R19, R173, UR5, -R191 ;  /* 0x00000005ad137c23 */ /* 0x000fe200080108bf */
[----:B------:R-:W0:Y:S02]  /*d870*/  MUFU.TANH R174, R174 ;  /* 0x000000ae00ae7308 */ /* 0x000e240000002400 */
[----:B------:R-:W-:-:S04]  /*d880*/  FMNMX.FTZ R2, R179, R2, !PT ;  /* 0x00000002b3027209 */ /* 0x000fc80007810000 */
[----:B------:R-:W-:Y:S02]  /*d890*/  FMNMX.FTZ R2, R153, R2, !PT ;  /* 0x0000000299027209 */ /* 0x000fe40007810000 */
[----:B------:R-:W3:Y:S08]  /*d8a0*/  MUFU.TANH R162, R162 ;  /* 0x000000a200a27308 */ /* 0x000ef00000002400 */
[----:B------:R-:W4:Y:S08]  /*d8b0*/  MUFU.TANH R163, R163 ;  /* 0x000000a300a37308 */ /* 0x000f300000002400 */
[----:B------:R-:W5:Y:S08]  /*d8c0*/  MUFU.TANH R166, R166 ;  /* 0x000000a600a67308 */ /* 0x000f700000002400 */
[----:B------:R-:W5:Y:S08]  /*d8d0*/  MUFU.TANH R167, R167 ;  /* 0x000000a700a77308 */ /* 0x000f700000002400 */
[----:B------:R-:W5:Y:S01]  /*d8e0*/  MUFU.TANH R154, R154 ;  /* 0x0000009a009a7308 */ /* 0x000f620000002400 */
[----:B------:R-:W-:-:S02]  /*d8f0*/  WARPGROUP.DEPBAR.LE gsb0, 0x0 ;  /* 0x00008000000079c5 */ /* 0x000fc40000010000 */
[----:B------:R-:W-:Y:S01]  /*d900*/  WARPGROUP.ARRIVE ;  /* 0x00000000000079c5 */ /* 0x000fe20000000000 */
[----:B------:R-:W-:Y:S01]  /*d910*/  FFMA.FTZ R208, R3, UR5, -R191 ;  /* 0x0000000503d07c23 */ /* 0x000fe200080108bf */
[----:B------:R-:W-:-:S03]  /*d920*/  FMNMX.FTZ R3, R157, R2, !PT ;  /* 0x000000029d037209 */ /* 0x000fc60007810000 */
[----:B------:R-:W5:Y:S01]  /*d930*/  MUFU.TANH R155, R155 ;  /* 0x0000009b009b7308 */ /* 0x000f620000002400 */
[----:B------:R-:W-:Y:S01]  /*d940*/  FFMA.FTZ R210, R184, UR5, -R191 ;  /* 0x00000005b8d27c23 */ /* 0x000fe200080108bf */
[----:B------:R-:W-:Y:S01]  /*d950*/  HGMMA.64x256x16.F32.BF16 R24, R204, gdesc[UR4].tnspB, R24, gsb0 ;  /* 0x43e00004cc187df0 */ /* 0x000fe20008001818 */
[----:B------:R-:W-:Y:S01]  /*d960*/  UIADD3 UR6, UR10, 0x100, URZ ;  /* 0x000001000a067890 */ /* 0x000fe2000fffe03f */
[----:B-1----:R-:W-:Y:S01]  /*d970*/  FMNMX.FTZ R2, R170, R3, !PT ;  /* 0x00000003aa027209 */ /* 0x002fe20007810000 */
[----:B------:R-:W-:-:S03]  /*d980*/  UMOV UR7, 0x40000040 ;  /* 0x4000004000077882 */ /* 0x000fc60000000000 */
[----:B------:R-:W1:Y:S01]  /*d990*/  MUFU.TANH R158, R158 ;  /* 0x0000009e009e7308 */ /* 0x000e620000002400 */
[----:B--2---:R-:W-:-:S04]  /*d9a0*/  FMNMX.FTZ R3, R171, R2, !PT ;  /* 0x00000002ab037209 */ /* 0x004fc80007810000 */
[----:B0-----:R-:W-:-:S03]  /*d9b0*/  FMNMX.FTZ R3, R174, R3, !PT ;  /* 0x00000003ae037209 */ /* 0x001fc60007810000 */
[----:B------:R-:W0:Y:S01]  /*d9c0*/  MUFU.TANH R159, R159 ;  /* 0x0000009f009f7308 */ /* 0x000e220000002400 */
[----:B---3--:R-:W-:-:S04]  /*d9d0*/  FMNMX.FTZ R2, R162, R3, !PT ;  /* 0x00000003a2027209 */ /* 0x008fc80007810000 */
[----:B----4-:R-:W-:-:S03]  /*d9e0*/  FMNMX.FTZ R3, R163, R2, !PT ;  /* 0x00000002a3037209 */ /* 0x010fc60007810000 */
[----:B------:R2:W-:Y:S01]  /*d9f0*/  MUFU.EX2 R0, R183 ;  /* 0x000000b700007308 */ /* 0x0005e20000000800 */
[----:B-----5:R-:W-:-:S04]  /*da00*/  FMNMX.FTZ R2, R166, R3, !PT ;  /* 0x00000003a6027209 */ /* 0x020fc80007810000 */
[----:B------:R-:W-:-:S03]  /*da10*/  FMNMX.FTZ R3, R167, R2, !PT ;  /* 0x00000002a7037209 */ /* 0x000fc60007810000 */
[----:B------:R-:W-:Y:S01]  /*da20*/  MUFU.EX2 R175, R175 ;  /* 0x000000af00af7308 */ /* 0x000fe20000000800 */
[----:B------:R-:W-:Y:S01]  /*da30*/  FMNMX.FTZ R2, R154, R3, !PT ;  /* 0x000000039a027209 */ /* 0x000fe20007810000 */
[--C-:B--2---:R-:W-:Y:S01]  /*da40*/  FFMA.FTZ R183, R187, UR5, -R191.reuse ;  /* 0x00000005bbb77c23 */ /* 0x104fe200080108bf */
[--C-:B------:R-:W-:Y:S01]  /*da50*/  FFMA.FTZ R187, R181, UR5, -R191.reuse ;  /* 0x00000005b5bb7c23 */ /* 0x100fe200080108bf */
[----:B------:R-:W-:Y:S01]  /*da60*/  FFMA.FTZ R181, R168, UR5, -R191 ;  /* 0x00000005a8b57c23 */ /* 0x000fe200080108bf */
[----:B------:R-:W-:-:S03]  /*da70*/  FMNMX.FTZ R3, R155, R2, !PT ;  /* 0x000000029b037209 */ /* 0x000fc60007810000 */
[----:B------:R-:W-:Y:S01]  /*da80*/  MUFU.EX2 R208, R208 ;  /* 0x000000d000d07308 */ /* 0x000fe20000000800 */
[----:B-1----:R-:W-:-:S04]  /*da90*/  FMNMX.FTZ R2, R158, R3, !PT ;  /* 0x000000039e027209 */ /* 0x002fc80007810000 */
[----:B0-----:R-:W-:-:S03]  /*daa0*/  FMNMX.FTZ R2, R159, R2, !PT ;  /* 0x000000029f027209 */ /* 0x001fc60007810000 */
[----:B------:R-:W-:Y:S02]  /*dab0*/  MUFU.EX2 R210, R210 ;  /* 0x000000d200d27308 */ /* 0x000fe40000000800 */
[----:B------:R-:W0:Y:S06]  /*dac0*/  SHFL.BFLY PT, R3, R2, 0x2, 0x1f ;  /* 0x0c401f0002037f89 */ /* 0x000e2c00000e0000 */
        /* <DEDUP_REMOVED lines=14> */
[----:B------:R-:W-:Y:S02]  /*dbb0*/  IMAD.U32 R21, RZ, RZ, UR60 ;  /* 0x0000003cff157e24 */ /* 0x000fe4000f8e00ff */
[--C-:B------:R-:W-:Y:S01]  /*dbc0*/  FFMA.FTZ R22, R22, UR5, -R20.reuse ;  /* 0x0000000516167c23 */ /* 0x100fe20008010814 */
[--C-:B------:R-:W-:Y:S01]  /*dbd0*/  FFMA.FTZ R211, R23, UR5, -R20.reuse ;  /* 0x0000000517d37c23 */ /* 0x100fe20008010814 */
[--C-:B------:R-:W-:Y:S01]  /*dbe0*/  FFMA.FTZ R156, R186, UR5, -R20.reuse ;  /* 0x00000005ba9c7c23 */ /* 0x100fe20008010814 */
[----:B------:R-:W-:Y:S01]  /*dbf0*/  MUFU.EX2 R2, R2 ;  /* 0x0000000200027308 */ /* 0x000fe20000000800 */
[----:B------:R-:W-:Y:S01]  /*dc00*/  @!P1 LEA R21, R21, UR11, 0x3 ;  /* 0x0000000b15159c11 */ /* 0x000fe2000f8e18ff */
[--C-:B------:R-:W-:Y:S01]  /*dc10*/  FFMA.FTZ R168, R153, UR5, -R20.reuse ;  /* 0x0000000599a87c23 */ /* 0x100fe20008010814 */
[--C-:B------:R-:W-:Y:S01]  /*dc20*/  FFMA.FTZ R170, R170, UR5, -R20.reuse ;  /* 0x00000005aaaa7c23 */ /* 0x100fe20008010814 */
[--C-:B------:R-:W-:Y:S01]  /*dc30*/  FFMA.FTZ R167, R167, UR5, -R20.reuse ;  /* 0x00000005a7a77c23 */ /* 0x100fe20008010814 */
[----:B------:R-:W-:Y:S01]  /*dc40*/  FFMA.FTZ R154, R154, UR5, -R20 ;  /* 0x000000059a9a7c23 */ /* 0x000fe20008010814 */
[----:B------:R-:W-:-:S02]  /*dc50*/  @!P1 VIADD R21, R21, 0x38840 ;  /* 0x0003884015159836 */ /* 0x000fc40000000000 */
[--C-:B------:R-:W-:Y:S01]  /*dc60*/  FFMA.FTZ R155, R155, UR5, -R20.reuse ;  /* 0x000000059b9b7c23 */ /* 0x100fe20008010814 */
[----:B------:R-:W0:Y:S01]  /*dc70*/  MUFU.EX2 R209, R209 ;  /* 0x000000d100d17308 */ /* 0x000e220000000800 */
[--C-:B------:R-:W-:Y:S01]  /*dc80*/  FFMA.FTZ R158, R158, UR5, -R20.reuse ;  /* 0x000000059e9e7c23 */ /* 0x100fe20008010814 */
[----:B------:R-:W-:Y:S01]  /*dc90*/  FFMA.FTZ R159, R159, UR5, -R20 ;  /* 0x000000059f9f7c23 */ /* 0x000fe20008010814 */
[----:B------:R-:W-:Y:S01]  /*dca0*/  @!P1 PRMT R21, RZ, 0x654, R21 ;  /* 0x00000654ff159816 */ /* 0x000fe20000000015 */
[----:B------:R-:W-:-:S04]  /*dcb0*/  IMAD.U32 R23, RZ, RZ, UR4 ;  /* 0x00000004ff177e24 */ /* 0x000fc8000f8e00ff */
[----:B------:R-:W1:Y:S01]  /*dcc0*/  MUFU.EX2 R22, R22 ;  /* 0x0000001600167308 */ /* 0x000e620000000800 */
[----:B------:R-:W-:-:S05]  /*dcd0*/  @!P1 VIADD R23, R23, 0x38860 ;  /* 0x0003886017179836 */ /* 0x000fca0000000000 */
[----:B------:R-:W-:Y:S02]  /*dce0*/  @!P1 PRMT R23, RZ, 0x654, R23 ;  /* 0x00000654ff179816 */ /* 0x000fe40000000017 */
[----:B------:R-:W2:Y:S01]  /*dcf0*/  MUFU.EX2 R211, R211 ;  /* 0x000000d300d37308 */ /* 0x000ea20000000800 */
[----:B0-----:R-:W-:-:S07]  /*dd00*/  FFMA.FTZ R5, R2, R5, R209 ;  /* 0x0000000502057223 */ /* 0x001fce00000100d1 */
[----:B------:R-:W0:Y:S01]  /*dd10*/  MUFU.EX2 R156, R156 ;  /* 0x0000009c009c7308 */ /* 0x000e220000000800 */
[----:B-1----:R-:W-:-:S07]  /*dd20*/  F2FP.BF16.F32.PACK_AB R209, R22, R209 ;  /* 0x000000d116d1723e */ /* 0x002fce00000010ff */
        /* <DEDUP_REMOVED lines=8> */
[----:B------:R-:W-:Y:S01]  /*ddb0*/  WARPGROUP.ARRIVE ;  /* 0x00000000000079c5 */ /* 0x000fe20000000000 */
[--C-:B------:R-:W-:Y:S01]  /*ddc0*/  FFMA.FTZ R204, R176, UR5, -R191.reuse ;  /* 0x00000005b0cc7c23 */ /* 0x100fe200080108bf */
[--C-:B------:R-:W-:Y:S01]  /*ddd0*/  FFMA.FTZ R205, R177, UR5, -R20.reuse ;  /* 0x00000005b1cd7c23 */ /* 0x100fe20008010814 */
[----:B------:R-:W-:Y:S01]  /*dde0*/  FFMA.FTZ R206, R180, UR5, -R191 ;  /* 0x00000005b4ce7c23 */ /* 0x000fe200080108bf */
[----:B------:R-:W-:Y:S02]  /*ddf0*/  FFMA.FTZ R207, R179, UR5, -R20 ;  /* 0x00000005b3cf7c23 */ /* 0x000fe40008010814 */
[----:B------:R-:W-:Y:S01]  /*de00*/  HGMMA.64x256x16.F32.BF16 R24, R200, gdesc[UR4].tnspB, R24, gsb0 ;  /* 0x43e00004c8187df0 */ /* 0x000fe20008001818 */
[----:B------:R-:W-:Y:S01]  /*de10*/  UIADD3 UR6, UR10, 0x180, URZ ;  /* 0x000001800a067890 */ /* 0x000fe2000fffe03f */
[----:B------:R-:W-:Y:S01]  /*de20*/  MUFU.EX2 R204, R204 ;  /* 0x000000cc00cc7308 */ /* 0x000fe20000000800 */
[----:B------:R-:W-:-:S07]  /*de30*/  UMOV UR7, 0x40000040 ;  /* 0x4000004000077882 */ /* 0x000fce0000000000 */
[----:B------:R-:W1:Y:S08]  /*de40*/  MUFU.EX2 R205, R205 ;  /* 0x000000cd00cd7308 */ /* 0x000e700000000800 */
[----:B------:R-:W-:Y:S08]  /*de50*/  MUFU.EX2 R206, R206 ;  /* 0x000000ce00ce7308 */ /* 0x000ff00000000800 */
[----:B------:R-:W-:Y:S01]  /*de60*/  MUFU.EX2 R207, R207 ;  /* 0x000000cf00cf7308 */ /* 0x000fe20000000800 */
[----:B------:R-:W-:-:S02]  /*de70*/  WARPGROUP.DEPBAR.LE gsb0, 0x0 ;  /* 0x00008000000079c5 */ /* 0x000fc40000010000 */
[----:B------:R-:W-:Y:S01]  /*de80*/  WARPGROUP.ARRIVE ;  /* 0x00000000000079c5 */ /* 0x000fe20000000000 */
[--C-:B------:R-:W-:Y:S01]  /*de90*/  FFMA.FTZ R202, R169, UR5, -R191.reuse ;  /* 0x00000005a9ca7c23 */ /* 0x100fe200080108bf */
[--C-:B------:R-:W-:Y:S01]  /*dea0*/  FFMA.FTZ R169, R172, UR5, -R191.reuse ;  /* 0x00000005aca97c23 */ /* 0x100fe200080108bf */
[--C-:B------:R-:W-:Y:S01]  /*deb0*/  FFMA.FTZ R172, R174, UR5, -R20.reuse ;  /* 0x00000005aeac7c23 */ /* 0x100fe20008010814 */
[----:B------:R-:W-:Y:S01]  /*dec0*/  FFMA.FTZ R200, R182, UR5, -R191 ;  /* 0x00000005b6c87c23 */ /* 0x000fe200080108bf */
[--C-:B------:R-:W-:Y:S01]  /*ded0*/  FFMA.FTZ R201, R157, UR5, -R20.reuse ;  /* 0x000000059dc97c23 */ /* 0x100fe20008010814 */
[----:B------:R-:W-:Y:S01]  /*dee0*/  HGMMA.64x256x16.F32.BF16 R24, R196, gdesc[UR4].tnspB, R24, gsb0 ;  /* 0x43e00004c4187df0 */ /* 0x000fe20008001818 */
[----:B------:R-:W-:Y:S01]  /*def0*/  UIADD3 UR6, UR10, 0x200, URZ ;  /* 0x000002000a067890 */ /* 0x000fe2000fffe03f */
[----:B------:R-:W-:Y:S01]  /*df00*/  FFMA.FTZ R203, R171, UR5, -R20 ;  /* 0x00000005abcb7c23 */ /* 0x000fe20008010814 */
[----:B------:R-:W-:Y:S01]  /*df10*/  UMOV UR7, 0x40000040 ;  /* 0x4000004000077882 */ /* 0x000fe20000000000 */
        /* <DEDUP_REMOVED lines=8> */
[----:B------:R-:W-:Y:S01]  /*dfa0*/  FFMA.FTZ R198, R164, UR5, -R191 ;  /* 0x00000005a4c67c23 */ /* 0x000fe200080108bf */
[--C-:B------:R-:W-:Y:S01]  /*dfb0*/  FFMA.FTZ R164, R178, UR5, -R20.reuse ;  /* 0x00000005b2a47c23 */ /* 0x100fe20008010814 */
[--C-:B------:R-:W-:Y:S01]  /*dfc0*/  FFMA.FTZ R197, R162, UR5, -R20.reuse ;  /* 0x00000005a2c57c23 */ /* 0x100fe20008010814 */
[----:B------:R-:W-:Y:S01]  /*dfd0*/  FADD.FTZ R162, R22, R5 ;  /* 0x0000000516a27221 */ /* 0x000fe20000010000 */
[----:B------:R-:W-:Y:S01]  /*dfe0*/  FFMA.FTZ R199, R166, UR5, -R20 ;  /* 0x00000005a6c77c23 */ /* 0x000fe20008010814 */
[----:B------:R-:W-:Y:S01]  /*dff0*/  HGMMA.64x256x16.F32.BF16 R24, R192, gdesc[UR4].tnspB, R24, gsb0 ;  /* 0x43e00004c0187df0 */ /* 0x000fe20008001818 */
[--C-:B------:R-:W-:Y:S01]  /*e000*/  FFMA.FTZ R196, R160, UR5, -R191.reuse ;  /* 0x00000005a0c47c23 */ /* 0x100fe200080108bf */
[----:B------:R-:W3:Y:S01]  /*e010*/  MUFU.EX2 R164, R164 ;  /* 0x000000a400a47308 */ /* 0x000ee20000000800 */
[----:B--2---:R-:W-:Y:S01]  /*e020*/  FADD.FTZ R5, R211, R162 ;  /* 0x000000a2d3057221 */ /* 0x004fe20000010000 */
[----:B0-----:R-:W-:Y:S01]  /*e030*/  F2FP.BF16.F32.PACK_AB R211, R156, R211 ;  /* 0x000000d39cd3723e */ /* 0x001fe200000010ff */
[----:B------:R-:W-:Y:S01]  /*e040*/  FFMA.FTZ R160, R188, UR5, -R191 ;  /* 0x00000005bca07c23 */ /* 0x000fe200080108bf */
[----:B------:R-:W-:Y:S01]  /*e050*/  R2UR UR6, R227 ;  /* 0x00000000e30672ca */ /* 0x000fe200000e0000 */
[----:B------:R-:W-:-:S03]  /*e060*/  FADD.FTZ R162, R156, R5 ;  /* 0x000000059ca27221 */ /* 0x000fc60000010000 */
[----:B------:R-:W-:Y:S01]  /*e070*/  MUFU.EX2 R196, R196 ;  /* 0x000000c400c47308 */ /* 0x000fe20000000800 */
[----:B-1----:R-:W-:-:S07]  /*e080*/  FADD.FTZ R5, R205, R162 ;  /* 0x000000a2cd057221 */ /* 0x002fce0000010000 */
[----:B------:R-:W0:Y:S01]  /*e090*/  MUFU.EX2 R197, R197 ;  /* 0x000000c500c57308 */ /* 0x000e220000000800 */
[----:B---3--:R-:W-:Y:S01]  /*e0a0*/  FADD.FTZ R162, R164, R5 ;  /* 0x00000005a4a27221 */ /* 0x008fe20000010000 */
[----:B------:R-:W-:Y:S02]  /*e0b0*/  UIADD3 UR4, UR6, -0x1, URZ ;  /* 0xffffffff06047890 */ /* 0x000fe4000fffe03f */
[----:B------:R-:W-:Y:S01]  /*e0c0*/  ISETP.LT.AND P2, PT, RZ, UR6, PT ;  /* 0x00000006ff007c0c */ /* 0x000fe2000bf41270 */
[----:B------:R-:W-:Y:S01]  /*e0d0*/  FADD.FTZ R5, R207, R162 ;  /* 0x000000a2cf057221 */ /* 0x000fe20000010000 */
[----:B------:R-:W-:Y:S02]  /*e0e0*/  R2UR UR6, R16 ;  /* 0x00000000100672ca */ /* 0x000fe400000e0000 */
[----:B------:R-:W-:Y:S01]  /*e0f0*/  MUFU.EX2 R198, R198 ;  /* 0x000000c600c67308 */ /* 0x000fe20000000800 */
[----:B------:R-:W-:Y:S01]  /*e100*/  FADD.FTZ R162, R168, R5 ;  /* 0x00000005a8a27221 */ /* 0x000fe20000010000 */
[----:B------:R-:W-:Y:S01]  /*e110*/  IMAD.U32 R227, RZ, RZ, UR4 ;  /* 0x00000004ffe37e24 */ /* 0x000fe2000f8e00ff */
[----:B------:R-:W-:-:S02]  /*e120*/  F2FP.BF16.F32.PACK_AB R205, R164, R205 ;  /* 0x000000cda4cd723e */ /* 0x000fc400000010ff */
[----:B------:R-:W-:Y:S01]  /*e130*/  FADD.FTZ R5, R201, R162 ;  /* 0x000000a2c9057221 */ /* 0x000fe20000010000 */
[----:B------:R-:W-:Y:S02]  /*e140*/  F2FP.BF16.F32.PACK_AB R207, R168, R207 ;  /* 0x000000cfa8cf723e */ /* 0x000fe400000010ff */
[----:B------:R-:W-:Y:S01]  /*e150*/  MUFU.EX2 R199, R199 ;  /* 0x000000c700c77308 */ /* 0x000fe20000000800 */
[C---:B------:R-:W-:Y:S01]  /*e160*/  FADD.FTZ R22, R170.reuse, R5 ;  /* 0x00000005aa167221 */ /* 0x040fe20000010000 */
[----:B------:R-:W-:-:S03]  /*e170*/  F2FP.BF16.F32.PACK_AB R201, R170, R201 ;  /* 0x000000c9aac9723e */ /* 0x000fc600000010ff */
[----:B------:R-:W-:Y:S01]  /*e180*/  FADD.FTZ R5, R203, R22 ;  /* 0x00000016cb057221 */ /* 0x000fe20000010000 */
[C---:B------:R-:W-:Y:S02]  /*e190*/  F2FP.BF16.F32.PACK_AB R203, R172.reuse, R203 ;  /* 0x000000cbaccb723e */ /* 0x040fe400000010ff */
[----:B------:R-:W1:Y:S01]  /*e1a0*/  MUFU.EX2 R162, R154 ;  /* 0x0000009a00a27308 */ /* 0x000e620000000800 */
[----:B------:R-:W-:-:S04]  /*e1b0*/  FADD.FTZ R22, R172, R5 ;  /* 0x00000005ac167221 */ /* 0x000fc80000010000 */
[----:B0-----:R-:W-:-:S03]  /*e1c0*/  FADD.FTZ R5, R197, R22 ;  /* 0x00000016c5057221 */ /* 0x001fc60000010000 */
[----:B------:R-:W0:Y:S01]  /*e1d0*/  MUFU.EX2 R160, R160 ;  /* 0x000000a000a07308 */ /* 0x000e220000000800 */
[----:B------:R-:W-:Y:S02]  /*e1e0*/  WARPGROUP.DEPBAR.LE gsb0, 0x0 ;  /* 0x00008000000079c5 */ /* 0x000fe40000010000 */
[----:B------:R2:W-:Y:S01]  /*e1f0*/  @!P1 SYNCS.ARRIVE.TRANS64.RED.A1T0 RZ, [R21+URZ], RZ ;  /* 0x000000ff15ff99a7 */ /* 0x0005e2000810043f */
[----:B------:R-:W-:Y:S02]  /*e200*/  F2FP.BF16.F32.PACK_AB R192, R152, R19 ;  /* 0x0000001398c0723e */ /* 0x000fe400000010ff */
[----:B-1----:R-:W-:Y:S02]  /*e210*/  F2FP.BF16.F32.PACK_AB R193, R155, R162 ;  /* 0x000000a29bc1723e */ /* 0x002fe400000010ff */
[----:B0-----:R-:W-:Y:S02]  /*e220*/  F2FP.BF16.F32.PACK_AB R194, R165, R160 ;  /* 0x000000a0a5c2723e */ /* 0x001fe400000010ff */
[----:B------:R-:W-:Y:S01]  /*e230*/  F2FP.BF16.F32.PACK_AB R195, R159, R158 ;  /* 0x0000009e9fc3723e */ /* 0x000fe200000010ff */
[----:B--2---:R-:W-:Y:S01]  /*e240*/  FFMA.FTZ R21, R0, R14, R175 ;  /* 0x0000000e00157223 */ /* 0x004fe200000100af */
[----:B------:R-:W-:Y:S01]  /*e250*/  FFMA.FTZ R14, R163, UR5, -R20 ;  /* 0x00000005a30e7c23 */ /* 0x000fe20008010814 */
[----:B------:R0:W-:Y:S01]  /*e260*/  @!P1 SYNCS.ARRIVE.TRANS64.RED.A1T0 RZ, [R23+URZ], RZ ;  /* 0x000000ff17ff99a7 */ /* 0x0001e2000810043f */
[----:B------:R-:W-:Y:S01]  /*e270*/  MUFU.EX2 R20, R167 ;  /* 0x000000a700147308 */ /* 0x000fe20000000800 */
[C---:B------:R-:W-:Y:S01]  /*e280*/  FADD.FTZ R21, R208.reuse, R21 ;  /* 0x00000015d0157221 */ /* 0x040fe20000010000 */
[----:B------:R-:W-:-:S03]  /*e290*/  F2FP.BF16.F32.PACK_AB R208, R208, R175 ;  /* 0x000000afd0d0723e */ /* 0x000fc600000010ff */
[----:B------:R-:W-:Y:S01]  /*e2a0*/  FADD.FTZ R174, R210, R21 ;  /* 0x00000015d2ae7221 */ /* 0x000fe20000010000 */
[C---:B------:R-:W-:Y:S02]  /*e2b0*/  F2FP.BF16.F32.PACK_AB R210, R189.reuse, R210 ;  /* 0x000000d2bdd2723e */ /* 0x040fe400000010ff */
[----:B------:R-:W1:Y:S01]  /*e2c0*/  MUFU.EX2 R14, R14 ;  /* 0x0000000e000e7308 */ /* 0x000e620000000800 */
[----:B------:R-:W-:-:S04]  /*e2d0*/  FADD.FTZ R21, R189, R174 ;  /* 0x000000aebd157221 */ /* 0x000fc80000010000 */
[----:B------:R-:W-:Y:S01]  /*e2e0*/  FADD.FTZ R166, R204, R21 ;  /* 0x00000015cca67221 */ /* 0x000fe20000010000 */
[----:B------:R-:W-:-:S03]  /*e2f0*/  F2FP.BF16.F32.PACK_AB R204, R183, R204 ;  /* 0x000000ccb7cc723e */ /* 0x000fc600000010ff */
[----:B------:R-:W-:-:S04]  /*e300*/  FADD.FTZ R21, R183, R166 ;  /* 0x000000a6b7157221 */ /* 0x000fc80000010000 */
[----:B------:R-:W-:Y:S01]  /*e310*/  FADD.FTZ R166, R206, R21 ;  /* 0x00000015cea67221 */ /* 0x000fe20000010000 */
[----:B------:R-:W-:-:S03]  /*e320*/  F2FP.BF16.F32.PACK_AB R206, R187, R206 ;  /* 0x000000cebbce723e */ /* 0x000fc600000010ff */
[----:B------:R-:W-:Y:S01]  /*e330*/  FADD.FTZ R21, R187, R166 ;  /* 0x000000a6bb157221 */ /* 0x000fe20000010000 */
[C---:B-1----:R-:W-:Y:S01]  /*e340*/  FADD.FTZ R22, R14.reuse, R5 ;  /* 0x000000050e167221 */ /* 0x042fe20000010000 */
[----:B------:R-:W-:Y:S02]  /*e350*/  F2FP.BF16.F32.PACK_AB R197, R14, R197 ;  /* 0x000000c50ec5723e */ /* 0x000fe400000010ff */
[----:B------:R-:W-:Y:S01]  /*e360*/  FADD.FTZ R166, R200, R21 ;  /* 0x00000015c8a67221 */ /* 0x000fe20000010000 */
[----:B------:R-:W-:Y:S01]  /*e370*/  FADD.FTZ R5, R199, R22 ;  /* 0x00000016c7057221 */ /* 0x000fe20000010000 */
[C---:B------:R-:W-:Y:S01]  /*e380*/  F2FP.BF16.F32.PACK_AB R199, R20.reuse, R199 ;  /* 0x000000c714c7723e */ /* 0x040fe200000010ff */
[----:B------:R-:W-:Y:S02]  /*e390*/  IMAD.U32 R22, RZ, RZ, UR60 ;  /* 0x0000003cff167e24 */ /* 0x000fe4000f8e00ff */
[C---:B------:R-:W-:Y:S01]  /*e3a0*/  FADD.FTZ R21, R181.reuse, R166 ;  /* 0x000000a6b5157221 */ /* 0x040fe20000010000 */
[----:B------:R-:W-:Y:S01]  /*e3b0*/  FADD.FTZ R5, R20, R5 ;  /* 0x0000000514057221 */ /* 0x000fe20000010000 */
[----:B------:R-:W-:-:S02]  /*e3c0*/  F2FP.BF16.F32.PACK_AB R200, R181, R200 ;  /* 0x000000c8b5c8723e */ /* 0x000fc400000010ff */
[----:B------:R-:W-:Y:S01]  /*e3d0*/  FADD.FTZ R156, R202, R21 ;  /* 0x00000015ca9c7221 */ /* 0x000fe20000010000 */
[----:B------:R-:W-:Y:S01]  /*e3e0*/  FADD.FTZ R5, R162, R5 ;  /* 0x00000005a2057221 */ /* 0x000fe20000010000 */
[C---:B------:R-:W-:Y:S02]  /*e3f0*/  F2FP.BF16.F32.PACK_AB R202, R169.reuse, R202 ;  /* 0x000000caa9ca723e */ /* 0x040fe400000010ff */
[----:B------:R-:W-:Y:S01]  /*e400*/  FADD.FTZ R21, R169, R156 ;  /* 0x0000009ca9157221 */ /* 0x000fe20000010000 */
[----:B------:R-:W-:Y:S01]  /*e410*/  FADD.FTZ R5, R155, R5 ;  /* 0x000000059b057221 */ /* 0x000fe20000010000 */
[----:B------:R-:W-:Y:S02]  /*e420*/  MOV R20, R3 ;  /* 0x0000000300147202 */ /* 0x000fe40000000f00 */
[----:B------:R-:W-:Y:S01]  /*e430*/  FADD.FTZ R154, R196, R21 ;  /* 0x00000015c49a7221 */ /* 0x000fe20000010000 */
[----:B------:R-:W-:Y:S01]  /*e440*/  FADD.FTZ R5, R158, R5 ;  /* 0x000000059e057221 */ /* 0x000fe20000010000 */
[----:B------:R-:W-:-:S02]  /*e450*/  F2FP.BF16.F32.PACK_AB R196, R185, R196 ;  /* 0x000000c4b9c4723e */ /* 0x000fc400000010ff */
[----:B------:R-:W-:Y:S01]  /*e460*/  FADD.FTZ R21, R185, R154 ;  /* 0x0000009ab9157221 */ /* 0x000fe20000010000 */
[----:B------:R-:W-:-:S03]  /*e470*/  FADD.FTZ R5, R159, R5 ;  /* 0x000000059f057221 */ /* 0x000fc60000010000 */
[----:B------:R-:W-:Y:S01]  /*e480*/  FADD.FTZ R154, R198, R21 ;  /* 0x00000015c69a7221 */ /* 0x000fe20000010000 */
[----:B------:R-:W-:-:S03]  /*e490*/  F2FP.BF16.F32.PACK_AB R198, R161, R198 ;  /* 0x000000c6a1c6723e */ /* 0x000fc600000010ff */
[----:B------:R-:W-:-:S04]  /*e4a0*/  FADD.FTZ R154, R161, R154 ;  /* 0x0000009aa19a7221 */ /* 0x000fc80000010000 */
[----:B------:R-:W-:Y:S01]  /*e4b0*/  FADD.FTZ R21, R19, R154 ;  /* 0x0000009a13157221 */ /* 0x000fe20000010000 */
[----:B------:R-:W-:-:S03]  /*e4c0*/  IMAD.MOV.U32 R19, RZ, RZ, R4 ;  /* 0x000000ffff137224 */ /* 0x000fc600078e0004 */
[----:B------:R-:W-:-:S04]  /*e4d0*/  FADD.FTZ R21, R152, R21 ;  /* 0x0000001598157221 */ /* 0x000fc80000010000 */
[----:B------:R-:W-:Y:S01]  /*e4e0*/  FADD.FTZ R14, R160, R21 ;  /* 0x00000015a00e7221 */ /* 0x000fe20000010000 */
[----:B------:R-:W-:-:S03]  /*e4f0*/  IMAD.U32 R21, RZ, RZ, UR6 ;  /* 0x00000006ff157e24 */ /* 0x000fc6000f8e00ff */
[----:B------:R-:W-:Y:S01]  /*e500*/  FADD.FTZ R14, R165, R14 ;  /* 0x0000000ea50e7221 */ /* 0x000fe20000010000 */
[----:B0-----:R-:W-:Y:S06]  /*e510*/  @P2 BRA `(.L_x_2119) ;  /* 0xffffffc0004c2947 */ /* 0x001fec000383ffff */
.L_x_2110:
        /* <DEDUP_REMOVED lines=131> */
.L_x_2120:
[----:B------:R-:W-:Y:S02]  /*ed50*/  R2UR UR6, R17 ;  /* 0x00000000110672ca */ /* 0x000fe400000e0000 */
[----:B------:R-:W-:-:S11]  /*ed60*/  R2UR UR4, R16 ;  /* 0x00000000100472ca */ /* 0x000fd600000e0000 */
[----:B------:R-:W-:Y:S02]  /*ed70*/  ULEA UR7, UR60, UR6, 0x3 ;  /* 0x000000063c077291 */ /* 0x000fe4000f8e183f */
[----:B------:R-:W-:-:S04]  /*ed80*/  MOV R0, UR4 ;  /* 0x0000000400007c02 */ /* 0x000fc80008000f00 */
[----:B------:R-:W-:-:S04]  /*ed90*/  SHF.L.U32 R0, R0, 0x1f, RZ ;  /* 0x0000001f00007819 */ /* 0x000fc800000006ff */
[----:B------:R0:W1:Y:S01]  /*eda0*/  SYNCS.PHASECHK.TRANS64.TRYWAIT P2, [UR7+0x38850], R0 ;  /* 0x03885000ff0075a7 */ /* 0x0000620008040147 */
[----:B------:R-:W-:Y:S05]  /*edb0*/  @!P0 BRA `(.L_x_2121) ;  /* 0x0000000000048947 */ /* 0x000fea0003800000 */
[----:B------:R-:W-:Y:S01]  /*edc0*/  BPT.TRAP 0x1 ;  /* 0x000000040000795c */ /* 0x000fe20000300000 */
.L_x_2121:
[----:B-1----:R-:W-:Y:S05]  /*edd0*/  @P2 BRA `(.L_x_2122) ;  /* 0x0000000000082947 */ /* 0x002fea0003800000 */
[----:B------:R-:W1:Y:S02]  /*ede0*/  SYNCS.PHASECHK.TRANS64.TRYWAIT P0, [UR7+0x38850], R0 ;  /* 0x03885000ff0075a7 */ /* 0x000e640008000147 */
[----:B-1----:R-:W-:Y:S05]  /*edf0*/  @!P0 BRA `(.L_x_2123) ;  /* 0x0000009400108947 */ /* 0x002fea0003800000 */
.L_x_2122:
[----:B------:R-:W-:Y:S01]  /*ee00*/  R2UR UR4, R17 ;  /* 0x00000000110472ca */ /* 0x000fe200000e0000 */
[----:B------:R-:W-:Y:S01]  /*ee10*/  WARPGROUP.ARRIVE ;  /* 0x00000000000079c5 */ /* 0x000fe20000000000 */
[----:B------:R-:W-:Y:S01]  /*ee20*/  UMOV UR11, 0x40000040 ;  /* 0x40000040000b7882 */ /* 0x000fe20000000000 */
[----:B01----:R-:W0:Y:S01]  /*ee30*/  SHFL.BFLY PT, R0, R5, 0x2, 0x1f ;  /* 0x0c401f0005007f89 */ /* 0x003e2200000e0000 */
[----:B------:R-:W-:Y:S01]  /*ee40*/  IMAD.MOV.U32 R6, RZ, RZ, RZ ;  /* 0x000000ffff067224 */ /* 0x000fe200078e00ff */
[----:B------:R-:W-:Y:S01]  /*ee50*/  R2UR UR9, R220 ;  /* 0x00000000dc0972ca */ /* 0x000fe200000e0000 */
[----:B------:R-:W-:Y:S01]  /*ee60*/  IMAD.U32 R12, RZ, RZ, UR7 ;  /* 0x00000007ff0c7e24 */ /* 0x000fe2000f8e00ff */
[----:B------:R-:W1:Y:S01]  /*ee70*/  SHFL.BFLY PT, R7, R14, 0x2, 0x1f ;  /* 0x0c401f000e077f89 */ /* 0x000e6200000e0000 */
[----:B------:R-:W-:Y:S02]  /*ee80*/  R2UR UR8, R16 ;  /* 0x00000000100872ca */ /* 0x000fe400000e0000 */
[----:B------:R-:W-:-:S03]  /*ee90*/  MOV R13, UR5 ;  /* 0x00000005000d7c02 */ /* 0x000fc60008000f00 */
[----:B------:R-:W-:-:S04]  /*eea0*/  UIADD3 UR4, UR4, 0x400, URZ ;  /* 0x0000040004047890 */ /* 0x000fc8000fffe03f */
[----:B------:R-:W-:Y:S02]  /*eeb0*/  USHF.R.U32.HI UR4, URZ, 0x4, UR4 ;  /* 0x000000043f047899 */ /* 0x000fe40008011604 */
[----:B------:R-:W-:Y:S02]  /*eec0*/  UIADD3 UR9, UR9, 0x1, URZ ;  /* 0x0000000109097890 */ /* 0x000fe4000fffe03f */
[----:B------:R-:W-:-:S04]  /*eed0*/  ULOP3.LUT UR4, UR4, 0x3fff, URZ, 0xc0, !UPT ;  /* 0x00003fff04047892 */ /* 0x000fc8000f8ec03f */
[----:B------:R-:W-:Y:S01]  /*eee0*/  ULOP3.LUT UR4, UR4, 0x2800000, URZ, 0xfc, !UPT ;  /* 0x0280000004047892 */ /* 0x000fe2000f8efc3f */
[----:B------:R-:W-:Y:S02]  /*eef0*/  IMAD.U32 R220, RZ, RZ, UR9 ;  /* 0x00000009ffdc7e24 */ /* 0x000fe4000f8e00ff */
[----:B0-----:R-:W-:Y:S01]  /*ef00*/  FADD.FTZ R2, R0, R5 ;  /* 0x0000000500027221 */ /* 0x001fe20000010000 */
[----:B------:R-:W-:Y:S01]  /*ef10*/  IMAD.MOV.U32 R5, RZ, RZ, RZ ;  /* 0x000000ffff057224 */ /* 0x000fe200078e00ff */
[----:B------:R-:W-:Y:S01]  /*ef20*/  UIMAD UR4, UR60, 0xa00, UR4 ;  /* 0x00000a003c0478a4 */ /* 0x000fe2000f8e0204 */
[----:B-1----:R-:W-:Y:S02]  /*ef30*/  FADD.FTZ R7, R7, R14 ;  /* 0x0000000e07077221 */ /* 0x002fe40000010000 */
[----:B------:R-:W0:Y:S01]  /*ef40*/  SHFL.BFLY PT, R9, R2, 0x1, 0x1f ;  /* 0x0c201f0002097f89 */ /* 0x000e2200000e0000 */
[----:B------:R-:W-:Y:S02]  /*ef50*/  UIADD3 UR6, UR4, 0x80, URZ ;  /* 0x0000008004067890 */ /* 0x000fe4000fffe03f */
[----:B------:R-:W-:Y:S01]  /*ef60*/  UIADD3 UR60, UR60, 0x1, URZ ;  /* 0x000000013c3c7890 */ /* 0x000fe2000fffe03f */
[----:B------:R-:W1:Y:S01]  /*ef70*/  SHFL.BFLY PT, R0, R7, 0x1, 0x1f ;  /* 0x0c201f0007007f89 */ /* 0x000e6200000e0000 */
[----:B------:R-:W-:-:S02]  /*ef80*/  UMOV UR10, UR4 ;  /* 0x00000004000a7c82 */ /* 0x000fc40008000000 */
[----:B------:R-:W-:Y:S01]  /*ef90*/  HGMMA.64x256x16.F32.BF16 R24, R208, gdesc[UR8].tnspB, R24, gsb0 ;  /* 0x43e00008d0187df0 */ /* 0x000fe20008001818 */
[----:B------:R-:W-:Y:S01]  /*efa0*/  UMOV UR10, UR6 ;  /* 0x00000006000a7c82 */ /* 0x000fe20008000000 */
[----:B------:R-:W-:Y:S01]  /*efb0*/  UMOV UR11, 0x40000040 ;  /* 0x40000040000b7882 */ /* 0x000fe20000000000 */
[----:B------:R-:W-:Y:S02]  /*efc0*/  UIADD3 UR6, UR4, 0x100, URZ ;  /* 0x0000010004067890 */ /* 0x000fe4000fffe03f */
[----:B------:R-:W-:-:S04]  /*efd0*/  UISETP.NE.AND UP0, UPT, UR60, 0x2, UPT ;  /* 0x000000023c00788c */ /* 0x000fc8000bf05270 */
[----:B------:R-:W-:Y:S01]  /*efe0*/  USEL UR60, UR60, URZ, UP0 ;  /* 0x0000003f3c3c7287 */ /* 0x000fe20008000000 */
[----:B0-----:R-:W-:Y:S01]  /*eff0*/  FADD.FTZ R11, R2, R9 ;  /* 0x00000009020b7221 */ /* 0x001fe20000010000 */
[----:B------:R-:W-:Y:S02]  /*f000*/  IMAD.MOV.U32 R2, RZ, RZ, -0x800000 ;  /* 0xff800000ff027424 */ /* 0x000fe400078e00ff */
[----:B-1----:R-:W-:Y:S02]  /*f010*/  FADD.FTZ R10, R7, R0 ;  /* 0x00000000070a7221 */ /* 0x002fe40000010000 */
[----:B------:R-:W-:Y:S01]  /*f020*/  FSETP.NE.FTZ.AND P2, PT, R11, RZ, PT ;  /* 0x000000ff0b00720b */ /* 0x000fe20003f55000 */
[----:B------:R-:W-:Y:S02]  /*f030*/  IMAD.U32 R7, RZ, RZ, UR5 ;  /* 0x00000005ff077e24 */ /* 0x000fe4000f8e00ff */
[----:B------:R-:W-:Y:S01]  /*f040*/  IMAD.MOV.U32 R0, RZ, RZ, -0x800000 ;  /* 0xff800000ff007424 */ /* 0x000fe200078e00ff */
[----:B------:R-:W-:-:S09]  /*f050*/  FSETP.NE.FTZ.AND P0, PT, R10, RZ, PT ;  /* 0x000000ff0a00720b */ /* 0x000fd20003f15000 */
[----:B------:R-:W0:Y:S01]  /*f060*/  @P2 MUFU.LG2 R9, R11 ;  /* 0x0000000b00092308 */ /* 0x000e220000000c00 */
[----:B------:R-:W-:-:S03]  /*f070*/  @P2 FMUL.FTZ R13, R13, 0.69314718246459960938 ;  /* 0x3f3172180d0d2820 */ /* 0x000fc60000410000 */
[----:B------:R-:W-:-:S04]  /*f080*/  @P0 FMUL.FTZ R7, R7, 0.69314718246459960938 ;  /* 0x3f31721807070820 */ /* 0x000fc80000410000 */
[----:B------:R-:W-:Y:S08]  /*f090*/  @P0 MUFU.RCP R6, R10 ;  /* 0x0000000a00060308 */ /* 0x000ff00000001000 */
[----:B------:R0:W1:Y:S08]  /*f0a0*/  @P0 MUFU.LG2 R8, R10 ;  /* 0x0000000a00080308 */ /* 0x0000700000000c00 */
[----:B------:R-:W2:Y:S01]  /*f0b0*/  @P2 MUFU.RCP R5, R11 ;  /* 0x0000000b00052308 */ /* 0x000ea20000001000 */
[----:B0-----:R-:W-:Y:S01]  /*f0c0*/  @P2 FMUL.FTZ R10, R9, 0.69314718246459960938 ;  /* 0x3f317218090a2820 */ /* 0x001fe20000410000 */
[----:B------:R-:W-:-:S03]  /*f0d0*/  @!P1 VIADD R9, R12, 0x38860 ;  /* 0x000388600c099836 */ /* 0x000fc60000000000 */
[----:B------:R-:W-:Y:S02]  /*f0e0*/  @P2 FFMA.FTZ R0, R13, R3, R10 ;  /* 0x000000030d002223 */ /* 0x000fe4000001000a */
[----:B------:R-:W-:Y:S01]  /*f0f0*/  @!P1 PRMT R9, RZ, 0x654, R9 ;  /* 0x00000654ff099816 */ /* 0x000fe20000000009 */
[----:B-1----:R-:W-:-:S04]  /*f100*/  @P0 FMUL.FTZ R8, R8, 0.69314718246459960938 ;  /* 0x3f31721808080820 */ /* 0x002fc80000410000 */
        /* <DEDUP_REMOVED lines=22> */
[----:B------:R-:W-:-:S06]  /*f270*/  ULOP3.LUT UR8, UR8, UR4, URZ, 0x3c, !UPT ;  /* 0x0000000408087292 */ /* 0x000fcc000f8e3c3f */
[----:B------:R-:W-:Y:S01]  /*f280*/  MOV R16, UR8 ;  /* 0x0000000800107c02 */ /* 0x000fe20008000f00 */
[----:B------:R-:W-:Y:S02]  /*f290*/  WARPGROUP.DEPBAR.LE gsb0, 0x0 ;  /* 0x00008000000079c5 */ /* 0x000fe40000010000 */
[----:B------:R-:W-:-:S12]  /*f2a0*/  WARPGROUP.ARRIVE ;  /* 0x00000000000079c5 */ /* 0x000fd80000000000 */
[----:B------:R-:W-:Y:S03]  /*f2b0*/  HGMMA.64x256x16.F32.BF16 R24, R192, gdesc[UR8].tnspB, R24, gsb0 ;  /* 0x43e00008c0187df0 */ /* 0x000fe60008001818 */
[----:B------:R-:W-:Y:S02]  /*f2c0*/  WARPGROUP.DEPBAR.LE gsb0, 0x0 ;  /* 0x00008000000079c5 */ /* 0x000fe40000010000 */
[----:B------:R0:W-:Y:S01]  /*f2d0*/  @!P1 SYNCS.ARRIVE.TRANS64.RED.A1T0 RZ, [R9+URZ], RZ ;  /* 0x000000ff09ff99a7 */ /* 0x0001e2000810043f */
[-C--:B--2---:R-:W-:Y:S01]  /*f2e0*/  FMUL.FTZ R3, R83, R5.reuse ;  /* 0x0000000553037220 */ /* 0x084fe20000410000 */
        /* <DEDUP_REMOVED lines=127> */
.L_x_2093:
[----:B------:R-:W0:Y:S01]  /*fae0*/  S2R R4, SR_CgaCtaId ;  /* 0x0000000000047919 */ /* 0x000e220000008800 */
[----:B------:R-:W-:Y:S01]  /*faf0*/  MOV R19, 0x400 ;  /* 0x0000040000137802 */ /* 0x000fe20000000f00 */
[----:B------:R-:W-:Y:S01]  /*fb00*/  BSSY B0, `(.L_x_2124) ;  /* 0x00002ce000007945 */ /* 0x000fe20003800000 */
[----:B------:R-:W-:Y:S02]  /*fb10*/  BAR.SYNC.DEFER_BLOCKING 0x5, 0x120 ;  /* 0x0144800000007b1d */ /* 0x000fe40000010000 */
[----:B0-----:R-:W-:-:S05]  /*fb20*/  LEA R19, R4, R19, 0x18 ;  /* 0x0000001304137211 */ /* 0x001fca00078ec0ff */
[----:B------:R-:W0:Y:S02]  /*fb30*/  LDS.128 R4, [R19+0x388d0] ;  /* 0x0388d00013047984 */ /* 0x000e240000000c00 */
[----:B0-----:R-:W-:Y:S02]  /*fb40*/  R2UR UR4, R5 ;  /* 0x00000000050472ca */ /* 0x001fe400000e0000 */
[----:B------:R-:W-:-:S11]  /*fb50*/  R2UR UR5, R6 ;  /* 0x00000000060572ca */ /* 0x000fd600000e0000 */
[----:B------:R-:W-:Y:S01]  /*fb60*/  IMAD.U32 R22, RZ, RZ, UR4 ;  /* 0x00000004ff167e24 */ /* 0x000fe2000f8e00ff */
[----:B------:R-:W-:Y:S06]  /*fb70*/  BAR.ARV 0x4, 0x120 ;  /* 0x0104800000007b1d */ /* 0x000fec0000002000 */
[----:B------:R-:W-:Y:S05]  /*fb80*/  @P0 BRA `(.L_x_2125) ;  /* 0x0000001c00c00947 */ /* 0x000fea0003800000 */
        /* <DEDUP_REMOVED lines=29> */
[----:B------:R-:W-:-:S02]  /*fd60*/  IADD3 R173, P0, R106, 0x40, RZ ;  /* 0x000000406aad7810 */ /* 0x000fc40007f1e0ff */
[C---:B------:R-:W-:Y:S01]  /*fd70*/  IADD3 R175, P4, R106.reuse, 0x60, RZ ;  /* 0x000000606aaf7810 */ /* 0x040fe20007f9e0ff */
[--C-:B------:R-:W-:Y:S01]  /*fd80*/  IMAD.X R11, RZ, RZ, R107.reuse, P1 ;  /* 0x000000ffff0b7224 */ /* 0x100fe200008e066b */
[C---:B------:R-:W-:Y:S01]  /*fd90*/  LOP3.LUT R9, R106.reuse, 0x380, RZ, 0xc0, !PT ;  /* 0x000003806a097812 */ /* 0x040fe200078ec0ff */
[--C-:B------:R-:W-:Y:S01]  /*fda0*/  IMAD.X R13, RZ, RZ, R107.reuse, P0 ;  /* 0x000000ffff0d7224 */ /* 0x100fe200000e066b */
[C---:B------:R-:W-:Y:S01]  /*fdb0*/  IADD3 R177, P3, R106.reuse, 0x4000, RZ ;  /* 0x000040006ab17810 */ /* 0x040fe20007f7e0ff */
[--C-:B------:R-:W-:Y:S01]  /*fdc0*/  IMAD.X R15, RZ, RZ, R107.reuse, P4 ;  /* 0x000000ffff0f7224 */ /* 0x100fe200020e066b */
[C---:B------:R-:W-:Y:S02]  /*fdd0*/  IADD3 R179, P6, R106.reuse, 0x4020, RZ ;  /* 0x000040206ab37810 */ /* 0x040fe40007fde0ff */
[C---:B------:R-:W-:Y:S02]  /*fde0*/  IADD3 R181, P5, R106.reuse, 0x4040, RZ ;  /* 0x000040406ab57810 */ /* 0x040fe40007fbe0ff */
[C---:B------:R-:W-:Y:S01]  /*fdf0*/  IADD3 R183, P2, R106.reuse, 0x4060, RZ ;  /* 0x000040606ab77810 */ /* 0x040fe20007f5e0ff */
[--C-:B------:R-:W-:Y:S01]  /*fe00*/  IMAD.X R31, RZ, RZ, R107.reuse, P6 ;  /* 0x000000ffff1f7224 */ /* 0x100fe200030e066b */
[----:B------:R-:W-:Y:S01]  /*fe10*/  IADD3 R185, P1, R106, 0x8000, RZ ;  /* 0x000080006ab97810 */ /* 0x000fe20007f3e0ff */
[--C-:B------:R-:W-:Y:S01]  /*fe20*/  IMAD.X R39, RZ, RZ, R107.reuse, P5 ;  /* 0x000000ffff277224 */ /* 0x100fe200028e066b */
[----:B------:R-:W-:Y:S01]  /*fe30*/  LOP3.LUT R10, R171, 0x380, RZ, 0xc0, !PT ;  /* 0x00000380ab0a7812 */ /* 0x000fe200078ec0ff */
[--C-:B------:R-:W-:Y:S01]  /*fe40*/  IMAD.X R47, RZ, RZ, R107.reuse, P2 ;  /* 0x000000ffff2f7224 */ /* 0x100fe200010e066b */
[----:B------:R-:W-:Y:S01]  /*fe50*/  LOP3.LUT R12, R173, 0x380, RZ, 0xc0, !PT ;  /* 0x00000380ad0c7812 */ /* 0x000fe200078ec0ff */
[----:B------:R-:W-:Y:S01]  /*fe60*/  IMAD.X R55, RZ, RZ, R107, P1 ;  /* 0x000000ffff377224 */ /* 0x000fe200008e066b */
[----:B------:R-:W-:-:S02]  /*fe70*/  LOP3.LUT R14, R175, 0x380, RZ, 0xc0, !PT ;  /* 0x00000380af0e7812 */ /* 0x000fc400078ec0ff */
[----:B------:R-:W-:Y:S02]  /*fe80*/  SHF.R.U64 R9, R9, 0x3, RZ ;  /* 0x0000000309097819 */ /* 0x000fe400000012ff */
[----:B------:R-:W-:Y:S02]  /*fe90*/  LOP3.LUT R20, R177, 0x380, RZ, 0xc0, !PT ;  /* 0x00000380b1147812 */ /* 0x000fe400078ec0ff */
[----:B------:R-:W-:Y:S02]  /*fea0*/  IADD3 R187, P0, R106, 0x8020, RZ ;  /* 0x000080206abb7810 */ /* 0x000fe40007f1e0ff */
[----:B------:R-:W-:Y:S02]  /*feb0*/  SHF.R.U64 R10, R10, 0x3, RZ ;  /* 0x000000030a0a7819 */ /* 0x000fe400000012ff */
[----:B------:R-:W-:Y:S02]  /*fec0*/  LOP3.LUT R30, R179, 0x380, RZ, 0xc0, !PT ;  /* 0x00000380b31e7812 */ /* 0x000fe400078ec0ff */
[----:B------:R-:W-:-:S02]  /*fed0*/  IADD3 R189, P4, R106, 0x8040, RZ ;  /* 0x000080406abd7810 */ /* 0x000fc40007f9e0ff */
[----:B------:R-:W-:Y:S02]  /*fee0*/  IADD3.X R21, RZ, R107, RZ, P3, !PT ;  /* 0x0000006bff157210 */ /* 0x000fe40001ffe4ff */
[----:B------:R-:W-:Y:S01]  /*fef0*/  SHF.R.U64 R12, R12, 0x3, RZ ;  /* 0x000000030c0c7819 */ /* 0x000fe200000012ff */
[--C-:B------:R-:W-:Y:S01]  /*ff00*/  IMAD.X R71, RZ, RZ, R107.reuse, P4 ;  /* 0x000000ffff477224 */ /* 0x100fe200020e066b */
[----:B------:R-:W-:Y:S02]  /*ff10*/  LOP3.LUT R38, R181, 0x380, RZ, 0xc0, !PT ;  /* 0x00000380b5267812 */ /* 0x000fe400078ec0ff */
[C---:B------:R-:W-:Y:S02]  /*ff20*/  IADD3 R191, P3, R106.reuse, 0x8060, RZ ;  /* 0x000080606abf7810 */ /* 0x040fe40007f7e0ff */
[C---:B------:R-:W-:Y:S02]  /*ff30*/  IADD3 R193, P6, R106.reuse, 0xc000, RZ ;  /* 0x0000c0006ac17810 */ /* 0x040fe40007fde0ff */
[C---:B------:R-:W-:Y:S01]  /*ff40*/  IADD3 R6, P5, R106.reuse, 0xc020, RZ ;  /* 0x0000c0206a067810 */ /* 0x040fe20007fbe0ff */
[--C-:B------:R-:W-:Y:S01]  /*ff50*/  IMAD.X R79, RZ, RZ, R107.reuse, P3 ;  /* 0x000000ffff4f7224 */ /* 0x100fe200018e066b */
[C---:B------:R-:W-:Y:S01]  /*ff60*/  IADD3 R102, P2, R106.reuse, 0xc040, RZ ;  /* 0x0000c0406a667810 */ /* 0x040fe20007f5e0ff */
[--C-:B------:R-:W-:Y:S01]  /*ff70*/  IMAD.X R95, RZ, RZ, R107.reuse, P6 ;  /* 0x000000ffff5f7224 */ /* 0x100fe200030e066b */
[----:B------:R-:W-:Y:S01]  /*ff80*/  IADD3 R23, P1, R106, 0xc060, RZ ;  /* 0x0000c0606a177810 */ /* 0x000fe20007f3e0ff */
[----:B------:R-:W-:Y:S01]  /*ff90*/  IMAD.X R99, RZ, RZ, R107, P5 ;  /* 0x000000ffff637224 */ /* 0x000fe200028e066b */
[----:B------:R-:W-:-:S02]  /*ffa0*/  SHF.R.U64 R14, R14, 0x3, RZ ;  /* 0x000000030e0e7819 */ /* 0x000fc400000012ff */
[----:B------:R-:W-:Y:S02]  /*ffb0*/  LOP3.LUT R46, R183, 0x380, RZ, 0xc0, !PT ;  /* 0x00000380b72e7812 */ /* 0x000fe400078ec0ff */
[----:B------:R-:W-:Y:S01]  /*ffc0*/  LOP3.LUT R106, R9, R106, RZ, 0x3c, !PT ;  /* 0x0000006a096a7212 */ /* 0x000fe200078e3cff */
[----:B------:R-:W-:Y:S01]  /*ffd0*/  IMAD.X R9, RZ, RZ, R107, P1 ;  /* 0x000000ffff097224 */ /* 0x000fe200008e066b */
[----:B------:R-:W-:Y:S02]  /*ffe0*/  SHF.R.U64 R20, R20, 0x3, RZ ;  /* 0x0000000314147819 */ /* 0x000fe400000012ff */
[----:B------:R-:W-:Y:S02]  /*fff0*/  LOP3.LUT R54, R185, 0x380, RZ, 0xc0, !PT ;  /* 0x00000380b9367812 */ /* 0x000fe400078ec0ff */
[----:B------:R-:W-:Y:S02]  /*10000*/  LOP3.LUT R10, R10, R171, RZ, 0x3c, !PT ;  /* 0x000000ab0a0a7212 */ /* 0x000fe400078e3cff */
[----:B------:R-:W-:-:S02]  /*10010*/  SHF.R.U64 R30, R30, 0x3, RZ ;  /* 0x000000031e1e7819 */ /* 0x000fc400000012ff */
[----:B------:R-:W-:Y:S02]  /*10020*/  LOP3.LUT R62, R187, 0x380, RZ, 0xc0, !PT ;  /* 0x00000380bb3e7812 */ /* 0x000fe400078ec0ff */
[----:B------:R-:W-:Y:S02]  /*10030*/  LOP3.LUT R12, R12, R173, RZ, 0x3c, !PT ;  /* 0x000000ad0c0c7212 */ /* 0x000fe400078e3cff */
[----:B------:R-:W-:Y:S02]  /*10040*/  SHF.R.U64 R38, R38, 0x3, RZ ;  /* 0x0000000326267819 */ /* 0x000fe400000012ff */
[----:B------:R-:W-:Y:S02]  /*10050*/  LOP3.LUT R70, R189, 0x380, RZ, 0xc0, !PT ;  /* 0x00000380bd467812 */ /* 0x000fe400078ec0ff */
[----:B------:R-:W-:Y:S02]  /*10060*/  LOP3.LUT R14, R14, R175, RZ, 0x3c, !PT ;  /* 0x000000af0e0e7212 */ /* 0x000fe400078e3cff */
[----:B------:R-:W-:-:S02]  /*10070*/  SHF.R.U64 R46, R46, 0x3, RZ ;  /* 0x000000032e2e7819 */ /* 0x000fc400000012ff */
[----:B------:R-:W-:Y:S02]  /*10080*/  LOP3.LUT R78, R191, 0x380, RZ, 0xc0, !PT ;  /* 0x00000380bf4e7812 */ /* 0x000fe400078ec0ff */
[-C--:B------:R-:W-:Y:S02]  /*10090*/  IADD3.X R63, RZ, R107.reuse, RZ, P0, !PT ;  /* 0x0000006bff3f7210 */ /* 0x080fe400007fe4ff */
[----:B------:R-:W-:Y:S02]  /*100a0*/  IADD3.X R103, RZ, R107, RZ, P2, !PT ;  /* 0x0000006bff677210 */ /* 0x000fe400017fe4ff */
[----:B------:R-:W-:Y:S02]  /*100b0*/  LOP3.LUT R20, R20, R177, RZ, 0x3c, !PT ;  /* 0x000000b114147212 */ /* 0x000fe400078e3cff */
[----:B------:R-:W-:Y:S02]  /*100c0*/  SHF.R.U64 R54, R54, 0x3, RZ ;  /* 0x0000000336367819 */ /* 0x000fe400000012ff */
[----:B------:R-:W-:-:S02]  /*100d0*/  LOP3.LUT R94, R193, 0x380, RZ, 0xc0, !PT ;  /* 0x00000380c15e7812 */ /* 0x000fc400078ec0ff */
[----:B------:R-:W-:Y:S01]  /*100e0*/  MOV R106, R106 ;  /* 0x0000006a006a7202 */ /* 0x000fe20000000f00 */
[----:B------:R-:W-:Y:S01]  /*100f0*/  BAR.SYNC.DEFER_BLOCKING 0x1, 0x100 ;  /* 0x0044000000007b1d */ /* 0x000fe20000010000 */
[----:B------:R-:W-:Y:S02]  /*10100*/  LOP3.LUT R30, R30, R179, RZ, 0x3c, !PT ;  /* 0x000000b31e1e7212 */ /* 0x000fe400078e3cff */
[----:B------:R-:W-:Y:S02]  /*10110*/  SHF.R.U64 R62, R62, 0x3, RZ ;  /* 0x000000033e3e7819 */ /* 0x000fe400000012ff */
[----:B------:R-:W-:Y:S02]  /*10120*/  LOP3.LUT R98, R6, 0x380, RZ, 0xc0, !PT ;  /* 0x0000038006627812 */ /* 0x000fe400078ec0ff */
[----:B------:R-:W-:Y:S02]  /*10130*/  LOP3.LUT R107, R102, 0x380, RZ, 0xc0, !PT ;  /* 0x00000380666b7812 */ /* 0x000fe400078ec0ff */
[----:B------:R-:W-:-:S02]  /*10140*/  MOV R10, R10 ;  /* 0x0000000a000a7202 */ /* 0x000fc40000000f00 */
[----:B------:R-:W-:Y:S02]  /*10150*/  LOP3.LUT R38, R38, R181, RZ, 0x3c, !PT ;  /* 0x000000b526267212 */ /* 0x000fe400078e3cff */
[----:B------:R-:W-:Y:S02]  /*10160*/  SHF.R.U64 R70, R70, 0x3, RZ ;  /* 0x0000000346467819 */ /* 0x000fe400000012ff */
[----:B------:R-:W-:Y:S02]  /*10170*/  MOV R12, R12 ;  /* 0x0000000c000c7202 */ /* 0x000fe40000000f00 */
[----:B------:R-:W-:Y:S02]  /*10180*/  LOP3.LUT R46, R46, R183, RZ, 0x3c, !PT ;  /* 0x000000b72e2e7212 */ /* 0x000fe400078e3cff */
[----:B------:R-:W-:Y:S02]  /*10190*/  SHF.R.U64 R78, R78, 0x3, RZ ;  /* 0x000000034e4e7819 */ /* 0x000fe400000012ff */
[----:B------:R-:W-:-:S02]  /*101a0*/  LOP3.LUT R163, R23, 0x380, RZ, 0xc0, !PT ;  /* 0x0000038017a37812 */ /* 0x000fc400078ec0ff */
[----:B------:R-:W-:Y:S01]  /*101b0*/  MOV R14, R14 ;  /* 0x0000000e000e7202 */ /* 0x000fe20000000f00 */
[----:B------:R0:W-:Y:S01]  /*101c0*/  STSM.16.M88.4 [R106], R24 ;  /* 0x000000186a007844 */ /* 0x0001e20000000200 */
[----:B------:R-:W-:Y:S02]  /*101d0*/  LOP3.LUT R54, R54, R185, RZ, 0x3c, !PT ;  /* 0x000000b936367212 */ /* 0x000fe400078e3cff */
[----:B------:R-:W-:Y:S01]  /*101e0*/  SHF.R.U64 R94, R94, 0x3, RZ ;  /* 0x000000035e5e7819 */ /* 0x000fe200000012ff */
[----:B------:R1:W-:Y:S01]  /*101f0*/  STSM.16.M88.4 [R10], R32 ;  /* 0x000000200a007844 */ /* 0x0003e20000000200 */
[----:B------:R-:W-:Y:S02]  /*10200*/  MOV R20, R20 ;  /* 0x0000001400147202 */ /* 0x000fe40000000f00 */
[----:B------:R-:W-:Y:S01]  /*10210*/  F2FP.BF16.F32.PACK_AB R59, R155, R59 ;  /* 0x0000003b9b3b723e */ /* 0x000fe200000010ff */
[----:B------:R2:W-:Y:S01]  /*10220*/  STSM.16.M88.4 [R12], R40 ;  /* 0x000000280c007844 */ /* 0x0005e20000000200 */
[----:B------:R-:W-:-:S02]  /*10230*/  F2FP.BF16.F32.PACK_AB R65, R154, R66 ;  /* 0x000000429a41723e */ /* 0x000fc400000010ff */
[----:B------:R-:W-:Y:S01]  /*10240*/  F2FP.BF16.F32.PACK_AB R72, R73, R72 ;  /* 0x000000484948723e */ /* 0x000fe200000010ff */
[----:B------:R2:W-:Y:S01]  /*10250*/  STSM.16.M88.4 [R14], R48 ;  /* 0x000000300e007844 */ /* 0x0005e20000000200 */
[----:B------:R-:W-:Y:S02]  /*10260*/  LOP3.LUT R62, R62, R187, RZ, 0x3c, !PT ;  /* 0x000000bb3e3e7212 */ /* 0x000fe400078e3cff */
[----:B------:R-:W-:Y:S01]  /*10270*/  SHF.R.U64 R29, R98, 0x3, RZ ;  /* 0x00000003621d7819 */ /* 0x000fe200000012ff */
[----:B------:R2:W-:Y:S01]  /*10280*/  STSM.16.M88.4 [R20], R56 ;  /* 0x0000003814007844 */ /* 0x0005e20000000200 */
[----:B------:R-:W-:Y:S02]  /*10290*/  SHF.R.U64 R107, R107, 0x3, RZ ;  /* 0x000000036b6b7819 */ /* 0x000fe400000012ff */
[----:B------:R-:W-:Y:S02]  /*102a0*/  MOV R30, R30 ;  /* 0x0000001e001e7202 */ /* 0x000fe40000000f00 */
[----:B------:R-:W-:-:S02]  /*102b0*/  F2FP.BF16.F32.PACK_AB R66, R69, R68 ;  /* 0x000000444542723e */ /* 0x000fc400000010ff */
[----:B------:R-:W-:Y:S02]  /*102c0*/  F2FP.BF16.F32.PACK_AB R67, R153, R67 ;  /* 0x000000439943723e */ /* 0x000fe400000010ff */
[----:B------:R-:W-:Y:S02]  /*102d0*/  F2FP.BF16.F32.PACK_AB R73, R152, R74 ;  /* 0x0000004a9849723e */ /* 0x000fe400000010ff */
[----:B------:R-:W-:Y:S01]  /*102e0*/  F2FP.BF16.F32.PACK_AB R80, R81, R80 ;  /* 0x000000505150723e */ /* 0x000fe200000010ff */
[----:B------:R2:W-:Y:S01]  /*102f0*/  STSM.16.M88.4 [R30], R64 ;  /* 0x000000401e007844 */ /* 0x0005e20000000200 */
[----:B------:R-:W-:Y:S02]  /*10300*/  R2UR UR6, R218 ;  /* 0x00000000da0672ca */ /* 0x000fe400000e0000 */
[----:B------:R-:W-:Y:S02]  /*10310*/  R2UR UR4, R216 ;  /* 0x00000000d80472ca */ /* 0x000fe400000e0000 */
[----:B------:R-:W-:-:S02]  /*10320*/  LOP3.LUT R70, R70, R189, RZ, 0x3c, !PT ;  /* 0x000000bd46467212 */ /* 0x000fc400078e3cff */
[----:B------:R-:W-:Y:S02]  /*10330*/  MOV R38, R38 ;  /* 0x0000002600267202 */ /* 0x000fe40000000f00 */
[----:B------:R-:W-:Y:S02]  /*10340*/  F2FP.BF16.F32.PACK_AB R74, R77, R76 ;  /* 0x0000004c4d4a723e */ /* 0x000fe400000010ff */
[----:B------:R-:W-:Y:S02]  /*10350*/  F2FP.BF16.F32.PACK_AB R75, R17, R75 ;  /* 0x0000004b114b723e */ /* 0x000fe400000010ff */
[----:B------:R-:W-:Y:S02]  /*10360*/  F2FP.BF16.F32.PACK_AB R81, R3, R82 ;  /* 0x000000520351723e */ /* 0x000fe400000010ff */
[----:B------:R-:W-:Y:S01]  /*10370*/  LOP3.LUT R78, R78, R191, RZ, 0x3c, !PT ;  /* 0x000000bf4e4e7212 */ /* 0x000fe200078e3cff */
[----:B------:R2:W-:Y:S01]  /*10380*/  STSM.16.M88.4 [R38], R72 ;  /* 0x0000004826007844 */ /* 0x0005e20000000200 */
[----:B------:R-:W-:Y:S01]  /*10390*/  SHF.R.U64 R28, R163, 0x3, RZ ;  /* 0x00000003a31c7819 */ /* 0x000fe200000012ff */
[----:B------:R-:W-:Y:S01]  /*103a0*/  USHF.L.U64.HI UR11, UR4, 0x2, UR6 ;  /* 0x00000002040b7899 */ /* 0x000fe20008010206 */
[----:B------:R-:W-:Y:S01]  /*103b0*/  MOV R46, R46 ;  /* 0x0000002e002e7202 */ /* 0x000fe20000000f00 */
[----:B------:R-:W-:Y:S01]  /*103c0*/  USHF.L.U32 UR10, UR4, 0x2, URZ ;  /* 0x00000002040a7899 */ /* 0x000fe2000800063f */
[----:B------:R-:W-:Y:S01]  /*103d0*/  F2FP.BF16.F32.PACK_AB R82, R85, R84 ;  /* 0x000000545552723e */ /* 0x000fe200000010ff */
[----:B------:R-:W-:Y:S01]  /*103e0*/  ULDC.64 UR6, c[0x0][0xbd8] ;  /* 0x0002f60000067ab9 */ /* 0x000fe20000000a00 */
[----:B------:R-:W-:Y:S01]  /*103f0*/  F2FP.BF16.F32.PACK_AB R83, R83, R86 ;  /* 0x000000565353723e */ /* 0x000fe200000010ff */
[----:B------:R-:W-:Y:S01]  /*10400*/  UISETP.NE.U32.AND UP1, UPT, UR6, URZ, UPT ;  /* 0x0000003f0600728c */ /* 0x000fe2000bf25070 */
[----:B------:R-:W-:Y:S01]  /*10410*/  LOP3.LUT R94, R94, R193, RZ, 0x3c, !PT ;  /* 0x000000c15e5e7212 */ /* 0x000fe200078e3cff */
[----:B------:R-:W-:Y:S01]  /*10420*/  UIADD3 UR4, UP2, UR10, UR6, URZ ;  /* 0x000000060a047290 */ /* 0x000fe2000ff5e03f */
[----:B------:R-:W-:Y:S01]  /*10430*/  MOV R54, R54 ;  /* 0x0000003600367202 */ /* 0x000fe20000000f00 */
[----:B------:R2:W-:Y:S01]  /*10440*/  STSM.16.M88.4 [R46], R80 ;  /* 0x000000502e007844 */ /* 0x0005e20000000200 */
[----:B------:R-:W-:Y:S01]  /*10450*/  F2FP.BF16.F32.PACK_AB R84, R89, R88 ;  /* 0x000000585954723e */ /* 0x000fe200000010ff */
[----:B------:R-:W-:Y:S01]  /*10460*/  UISETP.NE.AND.EX UP1, UPT, UR7, URZ, UPT, UP1 ;  /* 0x0000003f0700728c */ /* 0x000fe2000bf25310 */
[----:B------:R-:W-:Y:S01]  /*10470*/  F2FP.BF16.F32.PACK_AB R85, R91, R90 ;  /* 0x0000005a5b55723e */ /* 0x000fe200000010ff */
[----:B------:R-:W-:Y:S01]  /*10480*/  @UP0 UIADD3 UR6, UP3, UR10, UR8, URZ ;  /* 0x000000080a060290 */ /* 0x000fe2000ff7e03f */
[----:B------:R-:W-:Y:S01]  /*10490*/  F2FP.BF16.F32.PACK_AB R86, R93, R92 ;  /* 0x0000005c5d56723e */ /* 0x000fe200000010ff */
[----:B------:R-:W-:Y:S01]  /*104a0*/  UIADD3.X UR8, UR11, UR7, URZ, UP2, !UPT ;  /* 0x000000070b087290 */ /* 0x000fe200097fe43f */
[----:B------:R-:W-:Y:S01]  /*104b0*/  F2FP.BF16.F32.PACK_AB R87, R164, R87 ;  /* 0x00000057a457723e */ /* 0x000fe200000010ff */
[----:B------:R-:W-:Y:S01]  /*104c0*/  @UP0 UIADD3.X UR7, UR11, UR9, URZ, UP3, !UPT ;  /* 0x000000090b070290 */ /* 0x000fe20009ffe43f */
[----:B------:R-:W-:-:S02]  /*104d0*/  F2FP.BF16.F32.PACK_AB R165, R166, R165 ;  /* 0x000000a5a6a5723e */ /* 0x000fc400000010ff */
[----:B------:R-:W-:Y:S01]  /*104e0*/  LOP3.LUT R98, R29, R6, RZ, 0x3c, !PT ;  /* 0x000000061d627212 */ /* 0x000fe200078e3cff */
[----:B------:R2:W-:Y:S01]  /*104f0*/  STSM.16.M88.4 [R54], R84 ;  /* 0x0000005436007844 */ /* 0x0005e20000000200 */
[----:B------:R-:W-:Y:S02]  /*10500*/  LOP3.LUT R102, R107, R102, RZ, 0x3c, !PT ;  /* 0x000000666b667212 */ /* 0x000fe400078e3cff */
[----:B------:R-:W-:Y:S02]  /*10510*/  MOV R62, R62 ;  /* 0x0000003e003e7202 */ /* 0x000fe40000000f00 */
[----:B------:R-:W-:Y:S02]  /*10520*/  F2FP.BF16.F32.PACK_AB R164, R97, R96 ;  /* 0x0000006061a4723e */ /* 0x000fe400000010ff */
[----:B------:R-:W-:Y:S02]  /*10530*/  F2FP.BF16.F32.PACK_AB R166, R101, R100 ;  /* 0x0000006465a6723e */ /* 0x000fe400000010ff */
[----:B------:R-:W-:-:S02]  /*10540*/  F2FP.BF16.F32.PACK_AB R167, R168, R167 ;  /* 0x000000a7a8a7723e */ /* 0x000fc400000010ff */
[----:B------:R-:W-:Y:S02]  /*10550*/  F2FP.BF16.F32.PACK_AB R104, R105, R104 ;  /* 0x000000686968723e */ /* 0x000fe400000010ff */
[----:B------:R-:W-:Y:S01]  /*10560*/  F2FP.BF16.F32.PACK_AB R112, R113, R112 ;  /* 0x000000707170723e */ /* 0x000fe200000010ff */
[----:B------:R2:W-:Y:S01]  /*10570*/  STSM.16.M88.4 [R62], R164 ;  /* 0x000000a43e007844 */ /* 0x0005e20000000200 */
[----:B------:R-:W-:Y:S02]  /*10580*/  MOV R70, R70 ;  /* 0x0000004600467202 */ /* 0x000fe40000000f00 */
[----:B------:R-:W-:Y:S02]  /*10590*/  F2FP.BF16.F32.PACK_AB R105, R170, R169 ;  /* 0x000000a9aa69723e */ /* 0x000fe400000010ff */
[----:B0-----:R-:W-:Y:S02]  /*105a0*/  F2FP.BF16.F32.PACK_AB R106, R109, R108 ;  /* 0x0000006c6d6a723e */ /* 0x001fe400000010ff */
[----:B------:R-:W-:-:S02]  /*105b0*/  F2FP.BF16.F32.PACK_AB R107, R111, R110 ;  /* 0x0000006e6f6b723e */ /* 0x000fc400000010ff */
[----:B------:R-:W-:Y:S02]  /*105c0*/  F2FP.BF16.F32.PACK_AB R113, R115, R114 ;  /* 0x000000727371723e */ /* 0x000fe400000010ff */
[----:B------:R-:W-:Y:S01]  /*105d0*/  F2FP.BF16.F32.PACK_AB R120, R121, R120 ;  /* 0x000000787978723e */ /* 0x000fe200000010ff */
[----:B------:R2:W-:Y:S01]  /*105e0*/  STSM.16.M88.4 [R70], R104 ;  /* 0x0000006846007844 */ /* 0x0005e20000000200 */
[----:B------:R-:W-:Y:S02]  /*105f0*/  LOP3.LUT R8, R28, R23, RZ, 0x3c, !PT ;  /* 0x000000171c087212 */ /* 0x000fe400078e3cff */
        /* <DEDUP_REMOVED lines=22> */
[----:B------:R-:W-:Y:S01]  /*10760*/  MOV R6, R8 ;  /* 0x0000000800067202 */ /* 0x000fe20000000f00 */
[----:B------:R2:W-:Y:S01]  /*10770*/  STSM.16.M88.4 [R102], R136 ;  /* 0x0000008866007844 */ /* 0x0005e20000000200 */
[----:B------:R-:W-:Y:S02]  /*10780*/  F2FP.BF16.F32.PACK_AB R146, R149, R148 ;  /* 0x000000949592723e */ /* 0x000fe400000010ff */
[----:B------:R-:W-:-:S02]  /*10790*/  PLOP3.LUT P1, PT, PT, PT, UP1, 0x80, 0x0 ;  /* 0x000000000000781c */ /* 0x000fc40003f2f018 */
[----:B------:R-:W-:Y:S01]  /*107a0*/  PLOP3.LUT P2, PT, PT, PT, UP0, 0x80, 0x0 ;  /* 0x000000000000781c */ /* 0x000fe20003f4f008 */
[----:B-1----:R-:W-:Y:S01]  /*107b0*/  IMAD.U32 R10, RZ, RZ, UR6 ;  /* 0x00000006ff0a7e24 */ /* 0x002fe2000f8e00ff */
[----:B------:R-:W-:Y:S01]  /*107c0*/  F2FP.BF16.F32.PACK_AB R147, R151, R150 ;  /* 0x000000969793723e */ /* 0x000fe200000010ff */
[----:B------:R-:W-:Y:S01]  /*107d0*/  IMAD.U32 R8, RZ, RZ, UR4 ;  /* 0x00000004ff087e24 */ /* 0x000fe2000f8e00ff */
[----:B------:R-:W-:Y:S01]  /*107e0*/  MOV R11, UR7 ;  /* 0x00000007000b7c02 */ /* 0x000fe20008000f00 */
[----:B------:R-:W-:Y:S02]  /*107f0*/  IMAD.U32 R9, RZ, RZ, UR8 ;  /* 0x00000008ff097e24 */ /* 0x000fe4000f8e00ff */
[----:B------:R2:W-:Y:S01]  /*10800*/  STSM.16.M88.4 [R6], R144 ;  /* 0x0000009006007844 */ /* 0x0005e20000000200 */
[----:B------:R-:W-:Y:S06]  /*10810*/  BAR.SYNC.DEFER_BLOCKING 0x1, 0x100 ;  /* 0x0044000000007b1d */ /* 0x000fec0000010000 */
[----:B------:R-:W3:Y:S04]  /*10820*/  @P1 LDG.E R3, desc[UR12][R8.64] ;  /* 0x0000000c08031981 */ /* 0x000ee8000c1e1900 */
[----:B------:R-:W4:Y:S01]  /*10830*/  @P2 LDG.E R10, desc[UR12][R10.64] ;  /* 0x0000000c0a0a2981 */ /* 0x000f22000c1e1900 */
[----:B------:R-:W-:Y:S01]  /*10840*/  IMAD R13, R212, 0x40, R18 ;  /* 0x00000040d40d7824 */ /* 0x000fe200078e0212 */
[----:B------:R-:W-:Y:S01]  /*10850*/  UMOV UR4, URZ ;  /* 0x0000003f00047c82 */ /* 0x000fe20008000000 */
[----:B------:R-:W-:-:S02]  /*10860*/  ULDC UR10, c[0x0][0xa88] ;  /* 0x0002a200000a7ab9 */ /* 0x000fc40000000800 */
[----:B------:R-:W-:-:S03]  /*10870*/  IMAD.WIDE R4, R13, 0x2, R4 ;  /* 0x000000020d047825 */ /* 0x000fc600078e0204 */
[----:B------:R-:W-:Y:S02]  /*10880*/  IADD3 R25, P0, R4, 0x1000, RZ ;  /* 0x0000100004197810 */ /* 0x000fe40007f1e0ff */
[----:B---3--:R-:W-:Y:S02]  /*10890*/  @P1 R2UR UR4, R3 ;  /* 0x00000000030412ca */ /* 0x008fe400000e0000 */
[----:B----4-:R-:W-:Y:S01]  /*108a0*/  @P2 R2UR UR10, R10 ;  /* 0x000000000a0a22ca */ /* 0x010fe200000e0000 */
[----:B--2---:R-:W-:-:S14]  /*108b0*/  @P2 BRA `(.L_x_2126) ;  /* 0x00000000001c2947 */ /* 0x004fdc0003800000 */
[----:B------:R-:W-:Y:S05]  /*108c0*/  @!P1 BRA `(.L_x_2126) ;  /* 0x0000000000189947 */ /* 0x000fea0003800000 */
[----:B------:R-:W-:Y:S02]  /*108d0*/  ULDC.64 UR6, c[0x0][0x208] ;  /* 0x0000820000067ab9 */ /* 0x000fe40000000a00 */
[----:B------:R-:W2:Y:S04]  /*108e0*/  LDG.E R6, desc[UR6][R8.64] ;  /* 0x0000000608067981 */ /* 0x000ea8000c1e1900 */
[----:B------:R-:W3:Y:S01]  /*108f0*/  LDG.E R3, desc[UR6][R8.64+0x4] ;  /* 0x0000040608037981 */ /* 0x000ee2000c1e1900 */
[----:B--2---:R-:W-:Y:S02]  /*10900*/  R2UR UR6, R6 ;  /* 0x00000000060672ca */ /* 0x004fe400000e0000 */
[----:B---3--:R-:W-:-:S13]  /*10910*/  R2UR UR10, R3 ;  /* 0x00000000030a72ca */ /* 0x008fda00000e0000 */
[----:B------:R-:W-:-:S12]  /*10920*/  UIADD3 UR10, -UR6, UR10, URZ ;  /* 0x0000000a060a7290 */ /* 0x000fd8000fffe13f */
.L_x_2126:
[----:B------:R-:W-:Y:S01]  /*10930*/  R2UR UR18, R217 ;  /* 0x00000000d91272ca */ /* 0x000fe200000e0000 */
[----:B------:R-:W-:Y:S01]  /*10940*/  ULDC.64 UR12, c[0x0][0xb70] ;  /* 0x0002dc00000c7ab9 */ /* 0x000fe20000000a00 */
[----:B------:R-:W-:Y:S01]  /*10950*/  R2UR UR16, R218 ;  /* 0x00000000da1072ca */ /* 0x000fe200000e0000 */
[----:B------:R-:W-:Y:S01]  /*10960*/  USHF.R.S32.HI UR9, URZ, 0x1f, UR4 ;  /* 0x0000001f3f097899 */ /* 0x000fe20008011404 */
[----:B------:R-:W-:Y:S01]  /*10970*/  R2UR UR15, R216 ;  /* 0x00000000d80f72ca */ /* 0x000fe200000e0000 */
[----:B------:R-:W-:Y:S01]  /*10980*/  UMOV UR8, UR4 ;  /* 0x0000000400087c82 */ /* 0x000fe20008000000 */
[----:B------:R-:W-:Y:S01]  /*10990*/  R2UR UR17, R219 ;  /* 0x00000000db1172ca */ /* 0x000fe200000e0000 */
[----:B------:R-:W-:Y:S01]  /*109a0*/  ULDC.64 UR20, c[0x0][0x208] ;  /* 0x0000820000147ab9 */ /* 0x000fe20000000a00 */
[----:B------:R-:W-:Y:S02]  /*109b0*/  IADD3 R9, P2, R4, 0x3000, RZ ;  /* 0x0000300004097810 */ /* 0x000fe40007f5e0ff */
[----:B------:R-:W-:-:S02]  /*109c0*/  LOP3.LUT R24, R25, 0x380, RZ, 0xc0, !PT ;  /* 0x0000038019187812 */ /* 0x000fc400078ec0ff */
[----:B------:R-:W-:Y:S01]  /*109d0*/  IADD3 R13, P1, R4, 0x2000, RZ ;  /* 0x00002000040d7810 */ /* 0x000fe20007f3e0ff */
[----:B------:R-:W-:Y:S01]  /*109e0*/  USHF.R.S32.HI UR14, URZ, 0x1f, UR18 ;  /* 0x0000001f3f0e7899 */ /* 0x000fe20008011412 */
[----:B------:R-:W-:Y:S01]  /*109f0*/  LOP3.LUT R8, R9, 0x380, RZ, 0xc0, !PT ;  /* 0x0000038009087812 */ /* 0x000fe200078ec0ff */
[----:B------:R-:W-:Y:S01]  /*10a00*/  USEL UR16, UR16, URZ, !UP1 ;  /* 0x0000003f10107287 */ /* 0x000fe2000c800000 */
[----:B------:R-:W-:Y:S01]  /*10a10*/  SHF.R.U64 R24, R24, 0x3, RZ ;  /* 0x0000000318187819 */ /* 0x000fe200000012ff */
[----:B------:R-:W-:Y:S01]  /*10a20*/  UIMAD UR11, UR14, UR12, URZ ;  /* 0x0000000c0e0b72a4 */ /* 0x000fe2000f8e023f */
[----:B------:R-:W-:Y:S01]  /*10a30*/  LOP3.LUT R12, R13, 0x380, RZ, 0xc0, !PT ;  /* 0x000003800d0c7812 */ /* 0x000fe200078ec0ff */
[----:B------:R-:W-:Y:S01]  /*10a40*/  UIMAD.WIDE.U32 UR6, UR18, UR12, UR8 ;  /* 0x0000000c120672a5 */ /* 0x000fe2000f8e0008 */
[----:B------:R-:W-:Y:S01]  /*10a50*/  IMAD.U32 R10, RZ, RZ, UR17 ;  /* 0x00000011ff0a7e24 */ /* 0x000fe2000f8e00ff */
[----:B------:R-:W-:Y:S01]  /*10a60*/  UIMAD UR11, UR18, UR13, UR11 ;  /* 0x0000000d120b72a4 */ /* 0x000fe2000f8e020b */
[----:B------:R-:W-:Y:S01]  /*10a70*/  SHF.R.U64 R8, R8, 0x3, RZ ;  /* 0x0000000308087819 */ /* 0x000fe200000012ff */
[----:B------:R-:W-:Y:S01]  /*10a80*/  USEL UR15, UR15, URZ, !UP1 ;  /* 0x0000003f0f0f7287 */ /* 0x000fe2000c800000 */
[----:B------:R-:W-:Y:S01]  /*10a90*/  IMAD R10, R10, 0x80, R215 ;  /* 0x000000800a0a7824 */ /* 0x000fe200078e02d7 */
[----:B------:R-:W-:Y:S01]  /*10aa0*/  ULDC.64 UR12, c[0x0][0xb78] ;  /* 0x0002de00000c7ab9 */ /* 0x000fe20000000a00 */
[----:B------:R-:W-:Y:S01]  /*10ab0*/  UIADD3 UR7, UR7, UR11, URZ ;  /* 0x0000000b07077290 */ /* 0x000fe2000fffe03f */
[----:B------:R-:W-:Y:S01]  /*10ac0*/  LOP3.LUT R24, R24, R25, RZ, 0x3c, !PT ;  /* 0x0000001918187212 */ /* 0x000fe200078e3cff */
[----:B------:R-:W-:Y:S01]  /*10ad0*/  UIMAD UR8, UR16, UR12, URZ ;  /* 0x0000000c100872a4 */ /* 0x000fe2000f8e023f */
[----:B------:R-:W-:Y:S01]  /*10ae0*/  SHF.R.S32.HI R3, RZ, 0x1f, R10 ;  /* 0x0000001fff037819 */ /* 0x000fe2000001140a */
[----:B------:R-:W-:Y:S01]  /*10af0*/  UIMAD.WIDE.U32 UR6, UR15, UR12, UR6 ;  /* 0x0000000c0f0672a5 */ /* 0x000fe2000f8e0006 */
[----:B------:R-:W-:Y:S01]  /*10b00*/  SHF.R.U64 R12, R12, 0x3, RZ ;  /* 0x000000030c0c7819 */ /* 0x000fe200000012ff */
[----:B------:R-:W-:Y:S01]  /*10b10*/  UIMAD UR8, UR15, UR13, UR8 ;  /* 0x0000000d0f0872a4 */ /* 0x000fe2000f8e0208 */
[----:B------:R-:W-:-:S02]  /*10b20*/  IADD3.X R25, RZ, R5, RZ, P0, !PT ;  /* 0x00000005ff197210 */ /* 0x000fc400007fe4ff */
[----:B------:R-:W-:Y:S01]  /*10b30*/  IADD3 R73, P0, R4, 0x8000, RZ ;  /* 0x0000800004497810 */ /* 0x000fe20007f1e0ff */
[----:B------:R-:W-:Y:S01]  /*10b40*/  ULDC.64 UR12, c[0x0][0xaa0] ;  /* 0x0002a800000c7ab9 */ /* 0x000fe20000000a00 */
[----:B------:R-:W-:Y:S01]  /*10b50*/  IADD3 R6, P3, R10, UR6, RZ ;  /* 0x000000060a067c10 */ /* 0x000fe2000ff7e0ff */
[----:B------:R-:W-:Y:S01]  /*10b60*/  IMAD.U32 R14, RZ, RZ, UR8 ;  /* 0x00000008ff0e7e24 */ /* 0x000fe2000f8e00ff */
[----:B------:R-:W-:Y:S01]  /*10b70*/  LOP3.LUT R8, R8, R9, RZ, 0x3c, !PT ;  /* 0x0000000908087212 */ /* 0x000fe200078e3cff */
[--C-:B------:R-:W-:Y:S01]  /*10b80*/  IMAD.X R9, RZ, RZ, R5.reuse, P2 ;  /* 0x000000ffff097224 */ /* 0x100fe200010e0605 */
[----:B------:R-:W-:Y:S01]  /*10b90*/  LOP3.LUT R12, R12, R13, RZ, 0x3c, !PT ;  /* 0x0000000d0c0c7212 */ /* 0x000fe200078e3cff */
[----:B------:R-:W-:Y:S01]  /*10ba0*/  IMAD.X R13, RZ, RZ, R5, P1 ;  /* 0x000000ffff0d7224 */ /* 0x000fe200008e0605 */
[----:B------:R-:W-:Y:S01]  /*10bb0*/  IADD3.X R3, R3, UR7, R14, P3, !PT ;  /* 0x0000000703037c10 */ /* 0x000fe20009ffe40e */
[----:B------:R-:W-:Y:S01]  /*10bc0*/  ULDC.64 UR6, c[0x0][0xb40] ;  /* 0x0002d00000067ab9 */ /* 0x000fe20000000a00 */
[----:B------:R-:W-:-:S02]  /*10bd0*/  IADD3 R65, P6, R4, 0x4000, RZ ;  /* 0x0000400004417810 */ /* 0x000fc40007fde0ff */
        /* <DEDUP_REMOVED lines=9> */
[----:B------:R-:W-:Y:S02]  /*10c70*/  LOP3.LUT R64, R65, 0x380, RZ, 0xc0, !PT ;  /* 0x0000038041407812 */ /* 0x000fe400078ec0ff */
        /* <DEDUP_REMOVED lines=9> */
[----:B------:R-:W-:Y:S02]  /*10d10*/  SHF.R.U64 R28, R28, 0x3, RZ ;  /* 0x000000031c1c7819 */ /* 0x000fe400000012ff */
[----:B------:R-:W-:Y:S02]  /*10d20*/  SHF.R.U64 R48, R48, 0x3, RZ ;  /* 0x0000000330307819 */ /* 0x000fe400000012ff */
[----:B------:R-:W-:Y:S02]  /*10d30*/  SHF.R.U64 R60, R60, 0x3, RZ ;  /* 0x000000033c3c7819 */ /* 0x000fe400000012ff */
[----:B------:R-:W-:Y:S01]  /*10d40*/  LOP3.LUT R72, R72, R73, RZ, 0x3c, !PT ;  /* 0x0000004948487212 */ /* 0x000fe200078e3cff */
[--C-:B------:R-:W-:Y:S01]  /*10d50*/  IMAD.X R73, RZ, RZ, R5.reuse, P0 ;  /* 0x000000ffff497224 */ /* 0x100fe200000e0605 */
[----:B------:R-:W-:Y:S01]  /*10d60*/  LOP3.LUT R64, R64, R65, RZ, 0x3c, !PT ;  /* 0x0000004140407212 */ /* 0x000fe200078e3cff */
[--C-:B------:R-:W-:Y:S01]  /*10d70*/  IMAD.X R65, RZ, RZ, R5.reuse, P6 ;  /* 0x000000ffff417224 */ /* 0x100fe200030e0605 */
[----:B------:R-:W-:Y:S01]  /*10d80*/  LOP3.LUT R52, R52, R53, RZ, 0x3c, !PT ;  /* 0x0000003534347212 */ /* 0x000fe200078e3cff */
[----:B------:R-:W-:Y:S01]  /*10d90*/  IMAD.X R53, RZ, RZ, R5, P5 ;  /* 0x000000ffff357224 */ /* 0x000fe200028e0605 */
[----:B------:R-:W-:-:S02]  /*10da0*/  LOP3.LUT R36, R36, R37, RZ, 0x3c, !PT ;  /* 0x0000002524247212 */ /* 0x000fc400078e3cff */
[----:B------:R-:W-:Y:S01]  /*10db0*/  LOP3.LUT R28, R28, R29, RZ, 0x3c, !PT ;  /* 0x0000001d1c1c7212 */ /* 0x000fe200078e3cff */
[--C-:B------:R-:W-:Y:S01]  /*10dc0*/  IMAD.X R29, RZ, RZ, R5.reuse, P3 ;  /* 0x000000ffff1d7224 */ /* 0x100fe200018e0605 */
[----:B------:R-:W-:Y:S02]  /*10dd0*/  LOP3.LUT P0, RZ, R221, 0x3, RZ, 0xc0, !PT ;  /* 0x00000003ddff7812 */ /* 0x000fe4000780c0ff */
[----:B------:R-:W-:Y:S02]  /*10de0*/  LOP3.LUT R48, R48, R49, RZ, 0x3c, !PT ;  /* 0x0000003130307212 */ /* 0x000fe400078e3cff */
[----:B------:R-:W-:Y:S02]  /*10df0*/  IADD3.X R37, RZ, R5, RZ, P4, !PT ;  /* 0x00000005ff257210 */ /* 0x000fe400027fe4ff */
[----:B------:R-:W-:Y:S01]  /*10e00*/  LOP3.LUT R60, R60, R61, RZ, 0x3c, !PT ;  /* 0x0000003d3c3c7212 */ /* 0x000fe200078e3cff */
[----:B------:R-:W-:Y:S01]  /*10e10*/  IMAD.X R61, RZ, RZ, R5, P1 ;  /* 0x000000ffff3d7224 */ /* 0x000fe200008e0605 */
[----:B------:R-:W-:-:S02]  /*10e20*/  IADD3 R41, P6, R4, 0xb000, RZ ;  /* 0x0000b00004297810 */ /* 0x000fc40007fde0ff */
[C---:B------:R-:W-:Y:S02]  /*10e30*/  IADD3 R77, P5, R4.reuse, 0xc000, RZ ;  /* 0x0000c000044d7810 */ /* 0x040fe40007fbe0ff */
[C---:B------:R-:W-:Y:S02]  /*10e40*/  IADD3 R69, P4, R4.reuse, 0xd000, RZ ;  /* 0x0000d00004457810 */ /* 0x040fe40007f9e0ff */
[C---:B------:R-:W-:Y:S02]  /*10e50*/  IADD3 R57, P3, R4.reuse, 0xe000, RZ ;  /* 0x0000e00004397810 */ /* 0x040fe40007f7e0ff */
[----:B------:R-:W-:Y:S02]  /*10e60*/  IADD3.X R49, RZ, R5, RZ, P2, !PT ;  /* 0x00000005ff317210 */ /* 0x000fe400017fe4ff */
[----:B------:R-:W-:Y:S02]  /*10e70*/  IADD3 R6, P2, R4, 0xf000, RZ ;  /* 0x0000f00004067810 */ /* 0x000fe40007f5e0ff */
[----:B------:R-:W-:-:S02]  /*10e80*/  ISETP.GE.OR P1, PT, R10, UR10, P0 ;  /* 0x0000000a0a007c0c */ /* 0x000fc40008726670 */
[----:B------:R-:W-:Y:S02]  /*10e90*/  ISETP.GE.OR P0, PT, R3, UR10, P0 ;  /* 0x0000000a03007c0c */ /* 0x000fe40008706670 */
[----:B------:R-:W-:Y:S02]  /*10ea0*/  LOP3.LUT R40, R41, 0x380, RZ, 0xc0, !PT ;  /* 0x0000038029287812 */ /* 0x000fe400078ec0ff */
[----:B------:R-:W-:Y:S02]  /*10eb0*/  LOP3.LUT R76, R77, 0x380, RZ, 0xc0, !PT ;  /* 0x000003804d4c7812 */ /* 0x000fe400078ec0ff */
[----:B------:R-:W-:Y:S02]  /*10ec0*/  LOP3.LUT R68, R69, 0x380, RZ, 0xc0, !PT ;  /* 0x0000038045447812 */ /* 0x000fe400078ec0ff */
[----:B------:R-:W-:Y:S02]  /*10ed0*/  LOP3.LUT R56, R57, 0x380, RZ, 0xc0, !PT ;  /* 0x0000038039387812 */ /* 0x000fe400078ec0ff */
[----:B------:R-:W-:Y:S01]  /*10ee0*/  LOP3.LUT R11, R4, 0x380, RZ, 0xc0, !PT ;  /* 0x00000380040b7812 */ /* 0x000fe200078ec0ff */
[----:B------:R0:W-:Y:S01]  /*10ef0*/  @!P1 STG.E desc[UR20][R20.64], R2 ;  /* 0x0000000214009986 */ /* 0x0001e2000c101914 */
[----:B------:R-:W-:-:S02]  /*10f00*/  LOP3.LUT R3, R6, 0x380, RZ, 0xc0, !PT ;  /* 0x0000038006037812 */ /* 0x000fc400078ec0ff */
[----:B------:R-:W-:Y:S01]  /*10f10*/  SHF.R.U64 R40, R40, 0x3, RZ ;  /* 0x0000000328287819 */ /* 0x000fe200000012ff */
[----:B------:R1:W-:Y:S01]  /*10f20*/  @!P0 STG.E desc[UR20][R20.64+0x20], R0 ;  /* 0x0000200014008986 */ /* 0x0003e2000c101914 */
[----:B------:R-:W-:Y:S02]  /*10f30*/  SHF.R.U64 R76, R76, 0x3, RZ ;  /* 0x000000034c4c7819 */ /* 0x000fe400000012ff */
[----:B------:R-:W-:Y:S01]  /*10f40*/  SHF.R.U64 R68, R68, 0x3, RZ ;  /* 0x0000000344447819 */ /* 0x000fe200000012ff */
[----:B------:R-:W-:Y:S01]  /*10f50*/  UIMAD UR6, UR9, UR12, URZ ;  /* 0x0000000c090672a4 */ /* 0x000fe2000f8e023f */
[----:B------:R-:W-:Y:S01]  /*10f60*/  SHF.R.U64 R56, R56, 0x3, RZ ;  /* 0x0000000338387819 */ /* 0x000fe200000012ff */
[----:B------:R-:W5:Y:S01]  /*10f70*/  LD.E.128 R24, desc[UR20][R24.64] ;  /* 0x0000001418187980 */ /* 0x000f62000c101d00 */
[----:B------:R-:W-:Y:S02]  /*10f80*/  SHF.R.U64 R11, R11, 0x3, RZ ;  /* 0x000000030b0b7819 */ /* 0x000fe400000012ff */
[----:B------:R-:W-:Y:S01]  /*10f90*/  IADD3.X R45, RZ, R5, RZ, P2, !PT ;  /* 0x00000005ff2d7210 */ /* 0x000fe200017fe4ff */
[--C-:B0-----:R-:W-:Y:S01]  /*10fa0*/  IMAD.MOV.U32 R2, RZ, RZ, R18.reuse ;  /* 0x000000ffff027224 */ /* 0x101fe200078e0012 */
[----:B------:R-:W-:Y:S01]  /*10fb0*/  SHF.R.U64 R3, R3, 0x3, RZ ;  /* 0x0000000303037819 */ /* 0x000fe200000012ff */
[----:B------:R-:W5:Y:S01]  /*10fc0*/  LD.E.128 R12, desc[UR20][R12.64] ;  /* 0x000000140c0c7980 */ /* 0x000f62000c101d00 */
        /* <DEDUP_REMOVED lines=9> */
[----:B------:R-:W5:Y:S01]  /*11060*/  LD.E.128 R64, desc[UR20][R64.64] ;  /* 0x0000001440407980 */ /* 0x000f62000c101d00 */
[----:B------:R-:W-:Y:S01]  /*11070*/  LOP3.LUT R44, R3, R6, RZ, 0x3c, !PT ;  /* 0x00000006032c7212 */ /* 0x000fe200078e3cff */
[----:B------:R-:W-:Y:S01]  /*11080*/  ULDC.64 UR8, c[0x0][0xae0] ;  /* 0x0002b80000087ab9 */ /* 0x000fe20000000a00 */
[----:B------:R-:W-:Y:S01]  /*11090*/  SHF.R.S32.HI R3, RZ, 0x1f, R18 ;  /* 0x0000001fff037819 */ /* 0x000fe20000011412 */
[----:B------:R0:W5:Y:S01]  /*110a0*/  LD.E.128 R32, desc[UR20][R4.64] ;  /* 0x0000001404207980 */ /* 0x000162000c101d00 */
[----:B------:R-:W-:-:S03]  /*110b0*/  UIMAD UR6, UR4, UR13, UR6 ;  /* 0x0000000d040672a4 */ /* 0x000fc6000f8e0206 */
[----:B------:R-:W5:Y:S04]  /*110c0*/  LD.E.128 R8, desc[UR20][R8.64] ;  /* 0x0000001408087980 */ /* 0x000f68000c101d00 */
[----:B------:R-:W5:Y:S01]  /*110d0*/  LD.E.128 R52, desc[UR20][R52.64] ;  /* 0x0000001434347980 */ /* 0x000f62000c101d00 */
[----:B0-----:R-:W-:-:S03]  /*110e0*/  IMAD.U32 R5, RZ, RZ, UR12 ;  /* 0x0000000cff057e24 */ /* 0x001fc6000f8e00ff */
[----:B------:R-:W5:Y:S04]  /*110f0*/  LD.E.128 R36, desc[UR20][R36.64] ;  /* 0x0000001424247980 */ /* 0x000f68000c101d00 */
        /* <DEDUP_REMOVED lines=15> */
[----:B0-----:R-:W0:Y:S01]  /*111f0*/  FENCE.VIEW.ASYNC.S ;  /* 0x00000000000073c6 */ /* 0x001e220000000000 */
[----:B------:R-:W-:Y:S01]  /*11200*/  UIMAD UR4, UR14, UR8, URZ ;  /* 0x000000080e0472a4 */ /* 0x000fe2000f8e023f */
[----:B------:R-:W-:Y:S01]  /*11210*/  VIADD R3, R3, UR6 ;  /* 0x0000000603037c36 */ /* 0x000fe20008000000 */
[----:B------:R-:W-:Y:S01]  /*11220*/  UIMAD UR10, UR17, -0x80, UR10 ;  /* 0xffffff80110a78a4 */ /* 0x000fe2000f8e020a */
[----:B------:R-:W-:Y:S01]  /*11230*/  IMAD.U32 R5, RZ, RZ, UR8 ;  /* 0x00000008ff057e24 */ /* 0x000fe2000f8e00ff */
[----:B------:R-:W-:Y:S01]  /*11240*/  UIMAD UR4, UR18, UR9, UR4 ;  /* 0x00000009120472a4 */ /* 0x000fe2000f8e0204 */
[----:B------:R-:W-:-:S02]  /*11250*/  ULDC.64 UR6, c[0x0][0xae8] ;  /* 0x0002ba0000067ab9 */ /* 0x000fc40000000a00 */
[----:B------:R-:W-:Y:S01]  /*11260*/  IMAD.WIDE.U32 R2, R5, UR18, R2 ;  /* 0x0000001205027c25 */ /* 0x000fe2000f8e0002 */
[----:B------:R-:W-:-:S03]  /*11270*/  ISETP.GE.AND P3, PT, R212, UR10, PT ;  /* 0x0000000ad4007c0c */ /* 0x000fc6000bf66270 */
[----:B------:R-:W-:Y:S01]  /*11280*/  VIADD R3, R3, UR4 ;  /* 0x0000000403037c36 */ /* 0x000fe20008000000 */
[----:B------:R-:W-:Y:S01]  /*11290*/  UIMAD UR4, UR16, UR6, URZ ;  /* 0x00000006100472a4 */ /* 0x000fe2000f8e023f */
[----:B------:R-:W-:Y:S01]  /*112a0*/  VIADD R19, R19, 0x38820 ;  /* 0x0003882013137836 */ /* 0x000fe20000000000 */
[----:B-1----:R-:W-:Y:S01]  /*112b0*/  MOV R21, UR6 ;  /* 0x0000000600157c02 */ /* 0x002fe20008000f00 */
[C---:B------:R-:W-:Y:S01]  /*112c0*/  VIADD R5, R212.reuse, 0x60 ;  /* 0x00000060d4057836 */ /* 0x040fe20000000000 */
[----:B------:R-:W-:Y:S02]  /*112d0*/  UIMAD UR4, UR15, UR7, UR4 ;  /* 0x000000070f0472a4 */ /* 0x000fe4000f8e0204 */
[----:B------:R-:W-:Y:S01]  /*112e0*/  PRMT R19, RZ, 0x654, R19 ;  /* 0x00000654ff137816 */ /* 0x000fe20000000013 */
[----:B------:R-:W-:Y:S01]  /*112f0*/  IMAD.WIDE.U32 R20, R21, UR15, R2 ;  /* 0x0000000f15147c25 */ /* 0x000fe2000f8e0002 */
[----:B------:R-:W-:Y:S02]  /*11300*/  ISETP.GE.AND P2, PT, R5, UR10, PT ;  /* 0x0000000a05007c0c */ /* 0x000fe4000bf46270 */
[--C-:B------:R-:W-:Y:S01]  /*11310*/  SHF.R.S32.HI R213, RZ, 0x1f, R212.reuse ;  /* 0x0000001fffd57819 */ /* 0x100fe200000114d4 */
[C---:B------:R-:W-:Y:S01]  /*11320*/  VIADD R4, R212.reuse, 0x40 ;  /* 0x00000040d4047836 */ /* 0x040fe20000000000 */
[----:B------:R-:W-:Y:S01]  /*11330*/  IADD3 R0, R212, 0x20, RZ ;  /* 0x00000020d4007810 */ /* 0x000fe20007ffe0ff */
[----:B------:R-:W-:Y:S01]  /*11340*/  IMAD.U32 R5, RZ, RZ, UR17 ;  /* 0x00000011ff057e24 */ /* 0x000fe2000f8e00ff */
[----:B0-----:R0:W-:Y:S01]  /*11350*/  SYNCS.ARRIVE.TRANS64.RED.A1T0 RZ, [R19+URZ], RZ ;  /* 0x000000ff13ff79a7 */ /* 0x0011e2000810043f */
[----:B------:R-:W-:Y:S01]  /*11360*/  BSSY B1, `(.L_x_2127) ;  /* 0x000001d000017945 */ /* 0x000fe20003800000 */
[----:B------:R-:W-:Y:S01]  /*11370*/  ISETP.GE.AND P1, PT, R4, UR10, PT ;  /* 0x0000000a04007c0c */ /* 0x000fe2000bf26270 */
[----:B------:R-:W-:Y:S01]  /*11380*/  IMAD.WIDE R4, R5, 0x80, R212 ;  /* 0x0000008005047825 */ /* 0x000fe200078e02d4 */
[----:B------:R-:W-:-:S03]  /*11390*/  ISETP.GE.AND P0, PT, R0, UR10, PT ;  /* 0x0000000a00007c0c */ /* 0x000fc6000bf06270 */
[----:B0-----:R-:W-:Y:S01]  /*113a0*/  VIADD R19, R21, UR4 ;  /* 0x0000000415137c36 */ /* 0x001fe20008000000 */
[----:B------:R-:W-:Y:S09]  /*113b0*/  @P3 BRA `(.L_x_2128) ;  /* 0x00000000005c3947 */ /* 0x000ff20003800000 */
        /* <DEDUP_REMOVED lines=23> */
.L_x_2128:
[----:B------:R-:W-:Y:S05]  /*11530*/  BSYNC B1 ;  /* 0x0000000000017941 */ /* 0x000fea0003800000 */
.L_x_2127:
[----:B------:R-:W-:Y:S04]  /*11540*/  BSSY B1, `(.L_x_2129) ;  /* 0x000001b000017945 */ /* 0x000fe80003800000 */
[----:B------:R-:W-:Y:S05]  /*11550*/  @P0 BRA `(.L_x_2130) ;  /* 0x0000000000640947 */ /* 0x000fea0003800000 */
        /* <DEDUP_REMOVED lines=18> */
[----:B0----5:R-:W-:Y:S02]  /*11680*/  LEA R32, P0, R2, UR6, 0x1 ;  /* 0x0000000602207c11 */ /* 0x021fe4000f8008ff */
[----:B------:R-:W-:-:S04]  /*11690*/  IADD3 R3, R3, R17, RZ ;  /* 0x0000001103037210 */ /* 0x000fc80007ffe0ff */
[----:B------:R-:W-:-:S05]  /*116a0*/  LEA.HI.X R33, R2, UR7, R3, 0x1, P0 ;  /* 0x0000000702217c11 */ /* 0x000fca00080f0c03 */
[----:B------:R1:W-:Y:S04]  /*116b0*/  @!P3 STG.E.128 desc[UR8][R32.64], R24 ;  /* 0x000000182000b986 */ /* 0x0003e8000c101d08 */
[----:B------:R1:W-:Y:S04]  /*116c0*/  @!P4 STG.E.128 desc[UR8][R32.64+0x80], R52 ;  /* 0x000080342000c986 */ /* 0x0003e8000c101d08 */
[----:B------:R1:W-:Y:S04]  /*116d0*/  @!P5 STG.E.128 desc[UR8][R32.64+0x100], R60 ;  /* 0x0001003c2000d986 */ /* 0x0003e8000c101d08 */
[----:B------:R1:W-:Y:S02]  /*116e0*/  @!P6 STG.E.128 desc[UR8][R32.64+0x180], R68 ;  /* 0x000180442000e986 */ /* 0x0003e4000c101d08 */
.L_x_2130:
[----:B------:R-:W-:Y:S05]  /*116f0*/  BSYNC B1 ;  /* 0x0000000000017941 */ /* 0x000fea0003800000 */
.L_x_2129:
        /* <DEDUP_REMOVED lines=27> */
.L_x_2132:
[----:B------:R-:W-:Y:S05]  /*118b0*/  BSYNC B1 ;  /* 0x0000000000017941 */ /* 0x000fea0003800000 */
.L_x_2131:
[----:B------:R-:W-:Y:S05]  /*118c0*/  @P2 BRA `(.L_x_2133) ;  /* 0x0000000c00c42947 */ /* 0x000fea0003800000 */
[----:B--2--5:R-:W-:Y:S01]  /*118d0*/  IADD3 R13, P0, R4, 0x60, RZ ;  /* 0x00000060040d7810 */ /* 0x024fe20007f1e0ff */
[----:B------:R-:W-:Y:S01]  /*118e0*/  VIADD R0, R18, 0x40 ;  /* 0x0000004012007836 */ /* 0x000fe20000000000 */
[----:B------:R-:W-:Y:S01]  /*118f0*/  MOV R3, R19 ;  /* 0x0000001300037202 */ /* 0x000fe20000000f00 */
[----:B------:R-:W-:Y:S01]  /*11900*/  ULDC.64 UR6, c[0x0][0xad8] ;  /* 0x0002b60000067ab9 */ /* 0x000fe20000000a00 */
[----:B------:R-:W-:Y:S01]  /*11910*/  IMAD.MOV.U32 R2, RZ, RZ, R20 ;  /* 0x000000ffff027224 */ /* 0x000fe200078e0014 */
[----:B------:R-:W-:Y:S01]  /*11920*/  ULDC UR4, c[0x0][0xa8c] ;  /* 0x0002a30000047ab9 */ /* 0x000fe20000000800 */
[----:B------:R-:W-:Y:S01]  /*11930*/  IMAD.X R4, RZ, RZ, R5, P0 ;  /* 0x000000ffff047224 */ /* 0x000fe200000e0605 */
[----:B------:R-:W-:Y:S01]  /*11940*/  ISETP.GE.AND P2, PT, R0, UR4, PT ;  /* 0x0000000400007c0c */ /* 0x000fe2000bf46270 */
[C---:B------:R-:W-:Y:S01]  /*11950*/  VIADD R0, R18.reuse, 0x80 ;  /* 0x0000008012007836 */ /* 0x040fe20000000000 */
[----:B------:R-:W-:Y:S01]  /*11960*/  ISETP.GE.AND P1, PT, R18, UR4, PT ;  /* 0x0000000412007c0c */ /* 0x000fe2000bf26270 */
[----:B------:R-:W-:Y:S01]  /*11970*/  IMAD R4, R4, UR6, RZ ;  /* 0x0000000604047c24 */ /* 0x000fe2000f8e02ff */
[----:B------:R-:W-:Y:S01]  /*11980*/  ULDC.64 UR8, c[0x0][0x208] ;  /* 0x0000820000087ab9 */ /* 0x000fe20000000a00 */
[----:B------:R-:W-:Y:S01]  /*11990*/  IMAD.WIDE.U32 R2, R13, UR6, R2 ;  /* 0x000000060d027c25 */ /* 0x000fe2000f8e0002 */
[----:B------:R-:W-:-:S03]  /*119a0*/  ISETP.GE.AND P3, PT, R0, UR4, PT ;  /* 0x0000000400007c0c */ /* 0x000fc6000bf66270 */
        /* <DEDUP_REMOVED lines=14> */
.L_x_2125:
[----:B------:R-:W-:Y:S01]  /*11a90*/  R2UR UR8, R218 ;  /* 0x00000000da0872ca */ /* 0x000fe200000e0000 */
[----:B------:R-:W-:Y:S01]  /*11aa0*/  ULDC.64 UR6, c[0x0][0xbe0] ;  /* 0x0002f80000067ab9 */ /* 0x000fe20000000a00 */
[----:B------:R-:W-:Y:S01]  /*11ab0*/  R2UR UR4, R216 ;  /* 0x00000000d80472ca */ /* 0x000fe200000e0000 */
[----:B------:R-:W-:Y:S01]  /*11ac0*/  UISETP.NE.U32.AND UP0, UPT, UR6, URZ, UPT ;  /* 0x0000003f0600728c */ /* 0x000fe2000bf05070 */
[----:B------:R-:W-:-:S03]  /*11ad0*/  ULDC.64 UR12, c[0x0][0x208] ;  /* 0x00008200000c7ab9 */ /* 0x000fc60000000a00 */
[----:B------:R-:W-:-:S06]  /*11ae0*/  UISETP.NE.AND.EX UP1, UPT, UR7, URZ, UPT, UP0 ;  /* 0x0000003f0700728c */ /* 0x000fcc000bf25300 */
[----:B------:R-:W-:Y:S02]  /*11af0*/  PLOP3.LUT P2, PT, PT, PT, UP1, 0x80, 0x0 ;  /* 0x000000000000781c */ /* 0x000fe40003f4f018 */
[----:B------:R-:W-:Y:S02]  /*11b00*/  USHF.L.U64.HI UR10, UR4, 0x2, UR8 ;  /* 0x00000002040a7899 */ /* 0x000fe40008010208 */
[----:B------:R-:W-:Y:S01]  /*11b10*/  USHF.L.U32 UR4, UR4, 0x2, URZ ;  /* 0x0000000204047899 */ /* 0x000fe2000800063f */
[----:B------:R-:W-:-:S03]  /*11b20*/  ULDC.64 UR8, c[0x0][0xbd8] ;  /* 0x0002f60000087ab9 */ /* 0x000fc60000000a00 */
[----:B------:R-:W-:Y:S02]  /*11b30*/  @UP1 UIADD3 UR6, UP2, UR4, UR6, URZ ;  /* 0x0000000604061290 */ /* 0x000fe4000ff5e03f */
[----:B------:R-:W-:Y:S02]  /*11b40*/  UISETP.NE.U32.AND UP0, UPT, UR8, URZ, UPT ;  /* 0x0000003f0800728c */ /* 0x000fe4000bf05070 */
[----:B------:R-:W-:Y:S02]  /*11b50*/  @UP1 UIADD3.X UR7, UR10, UR7, URZ, UP2, !UPT ;  /* 0x000000070a071290 */ /* 0x000fe400097fe43f */
[----:B------:R-:W-:Y:S01]  /*11b60*/  MOV R4, UR6 ;  /* 0x0000000600047c02 */ /* 0x000fe20008000f00 */
[----:B------:R-:W-:Y:S02]  /*11b70*/  UISETP.NE.AND.EX UP0, UPT, UR9, URZ, UPT, UP0 ;  /* 0x0000003f0900728c */ /* 0x000fe4000bf05300 */
[----:B------:R-:W-:Y:S01]  /*11b80*/  UIADD3 UR4, UP1, UR4, UR8, URZ ;  /* 0x0000000804047290 */ /* 0x000fe2000ff3e03f */
[----:B------:R-:W-:-:S03]  /*11b90*/  IMAD.U32 R5, RZ, RZ, UR7 ;  /* 0x00000007ff057e24 */ /* 0x000fc6000f8e00ff */
[----:B------:R-:W-:Y:S01]  /*11ba0*/  PLOP3.LUT P1, PT, PT, PT, UP0, 0x80, 0x0 ;  /* 0x000000000000781c */ /* 0x000fe20003f2f008 */
[----:B------:R-:W-:Y:S01]  /*11bb0*/  UIADD3.X UR6, UR10, UR9, URZ, UP1, !UPT ;  /* 0x000000090a067290 */ /* 0x000fe20008ffe43f */
[----:B------:R-:W2:Y:S01]  /*11bc0*/  @P2 LDG.E R4, desc[UR12][R4.64] ;  /* 0x0000000c04042981 */ /* 0x000ea2000c1e1900 */
[----:B------:R-:W-:Y:S02]  /*11bd0*/  IMAD.MOV.U32 R9, RZ, RZ, RZ ;  /* 0x000000ffff097224 */ /* 0x000fe400078e00ff */
[----:B------:R-:W-:Y:S02]  /*11be0*/  IMAD.U32 R2, RZ, RZ, UR4 ;  /* 0x00000004ff027e24 */ /* 0x000fe4000f8e00ff */
[----:B------:R-:W-:Y:S01]  /*11bf0*/  IMAD.U32 R3, RZ, RZ, UR6 ;  /* 0x00000006ff037e24 */ /* 0x000fe2000f8e00ff */
[----:B------:R-:W-:Y:S01]  /*11c00*/  ULDC UR4, c[0x0][0xa88] ;  /* 0x0002a20000047ab9 */ /* 0x000fe20000000800 */
[----:B------:R-:W-:-:S04]  /*11c10*/  ISETP.GT.AND P0, PT, R225, 0x7f, PT ;  /* 0x0000007fe100780c */ /* 0x000fc80003f04270 */
[----:B------:R0:W5:Y:S01]  /*11c20*/  @P1 LDG.E R9, desc[UR12][R2.64] ;  /* 0x0000000c02091981 */ /* 0x000162000c1e1900 */
[----:B--2---:R-:W-:Y:S01]  /*11c30*/  @P2 R2UR UR4, R4 ;  /* 0x00000000040422ca */ /* 0x004fe200000e0000 */
[----:B0-----:R-:W-:-:S14]  /*11c40*/  @P2 BRA `(.L_x_2134) ;  /* 0x00000000001c2947 */ /* 0x001fdc0003800000 */
[----:B------:R-:W-:Y:S05]  /*11c50*/  @!P1 BRA `(.L_x_2134) ;  /* 0x0000000000189947 */ /* 0x000fea0003800000 */
[----:B------:R-:W-:Y:S02]  /*11c60*/  ULDC.64 UR6, c[0x0][0x208] ;  /* 0x0000820000067ab9 */ /* 0x000fe40000000a00 */
[----:B------:R-:W2:Y:S04]  /*11c70*/  LDG.E R4, desc[UR6][R2.64] ;  /* 0x0000000602047981 */ /* 0x000ea8000c1e1900 */
[----:B------:R-:W3:Y:S01]  /*11c80*/  LDG.E R0, desc[UR6][R2.64+0x4] ;  /* 0x0000040602007981 */ /* 0x000ee2000c1e1900 */
[----:B--2---:R-:W-:Y:S02]  /*11c90*/  R2UR UR6, R4 ;  /* 0x00000000040672ca */ /* 0x004fe400000e0000 */
[----:B---3--:R-:W-:-:S13]  /*11ca0*/  R2UR UR4, R0 ;  /* 0x00000000000472ca */ /* 0x008fda00000e0000 */
[----:B------:R-:W-:-:S12]  /*11cb0*/  UIADD3 UR4, -UR6, UR4, URZ ;  /* 0x0000000406047290 */ /* 0x000fd8000fffe13f */
.L_x_2134:
        /* <DEDUP_REMOVED lines=10> */
[----:B------:R-:W0:Y:S01]  /*11d60*/  S2R R2, SR_TID.X ;  /* 0x0000000000027919 */ /* 0x000e220000002100 */
[----:B------:R-:W-:-:S13]  /*11d70*/  R2UR UR6, R219 ;  /* 0x00000000db0672ca */ /* 0x000fda00000e0000 */
[----:B------:R-:W-:-:S05]  /*11d80*/  MOV R0, UR6 ;  /* 0x0000000600007c02 */ /* 0x000fca0008000f00 */
[----:B0-----:R-:W-:-:S04]  /*11d90*/  IMAD R0, R0, 0x80, R2 ;  /* 0x0000008000007824 */ /* 0x001fc800078e0202 */
[----:B------:R-:W-:-:S05]  /*11da0*/  VIADD R0, R0, 0xffffff80 ;  /* 0xffffff8000007836 */ /* 0x000fca0000000000 */
[----:B------:R-:W-:-:S13]  /*11db0*/  ISETP.GE.AND P0, PT, R0, UR4, PT ;  /* 0x0000000400007c0c */ /* 0x000fda000bf06270 */
[----:B------:R-:W-:Y:S05]  /*11dc0*/  @P0 BRA `(.L_x_2136) ;  /* 0x0000000000540947 */ /* 0x000fea0003800000 */
[----:B------:R-:W-:Y:S01]  /*11dd0*/  R2UR UR7, R217 ;  /* 0x00000000d90772ca */ /* 0x000fe200000e0000 */
[----:B------:R-:W-:Y:S01]  /*11de0*/  ULDC.64 UR12, c[0x0][0xb70] ;  /* 0x0002dc00000c7ab9 */ /* 0x000fe20000000a00 */
[C---:B------:R-:W-:Y:S01]  /*11df0*/  IADD3 R2, P0, R0.reuse, R9, RZ ;  /* 0x0000000900027210 */ /* 0x040fe20007f1e0ff */
        /* <DEDUP_REMOVED lines=18> */
.L_x_2136:
[----:B------:R-:W-:Y:S05]  /*11f20*/  BSYNC B1 ;  /* 0x0000000000017941 */ /* 0x000fea0003800000 */
.L_x_2135:
[----:B------:R-:W-:Y:S01]  /*11f30*/  R2UR UR11, R219 ;  /* 0x00000000db0b72ca */ /* 0x000fe200000e0000 */
[----:B------:R-:W-:Y:S01]  /*11f40*/  ULDC.64 UR6, c[0x0][0xaa0] ;  /* 0x0002a80000067ab9 */ /* 0x000fe20000000a00 */
[----:B------:R-:W-:Y:S01]  /*11f50*/  R2UR UR14, R217 ;  /* 0x00000000d90e72ca */ /* 0x000fe200000e0000 */
[----:B------:R-:W-:Y:S01]  /*11f60*/  IMAD R0, R6, UR6, RZ ;  /* 0x0000000606007c24 */ /* 0x000fe2000f8e02ff */
[----:B------:R-:W-:Y:S01]  /*11f70*/  ULDC.64 UR12, c[0x0][0xae0] ;  /* 0x0002b800000c7ab9 */ /* 0x000fe20000000a00 */
[C---:B0-----:R-:W-:Y:S01]  /*11f80*/  IMAD.WIDE.U32 R2, R9.reuse, UR6, R18 ;  /* 0x0000000609027c25 */ /* 0x041fe2000f8e0012 */
[----:B------:R-:W-:Y:S01]  /*11f90*/  UIMAD UR6, UR8, UR12, URZ ;  /* 0x0000000c080672a4 */ /* 0x000fe2000f8e023f */
[----:B------:R-:W-:Y:S01]  /*11fa0*/  MOV R8, R212 ;  /* 0x000000d400087202 */ /* 0x000fe20000000f00 */
[----:B------:R-:W-:Y:S01]  /*11fb0*/  BSSY B1, `(.L_x_2137) ;  /* 0x000002f000017945 */ /* 0x000fe20003800000 */
[----:B------:R-:W-:Y:S01]  /*11fc0*/  IMAD R9, R9, UR7, R0 ;  /* 0x0000000709097c24 */ /* 0x000fe2000f8e0200 */
[----:B------:R-:W-:Y:S01]  /*11fd0*/  IADD3 R0, R212, 0x20, RZ ;  /* 0x00000020d4007810 */ /* 0x000fe20007ffe0ff */
[----:B------:R-:W-:-:S02]  /*11fe0*/  IMAD.U32 R5, RZ, RZ, UR12 ;  /* 0x0000000cff057e24 */ /* 0x000fc4000f8e00ff */
[----:B------:R-:W-:Y:S01]  /*11ff0*/  UIMAD UR7, UR11, -0x80, UR4 ;  /* 0xffffff800b0778a4 */ /* 0x000fe2000f8e0204 */
[----:B------:R-:W-:Y:S01]  /*12000*/  IMAD.IADD R3, R3, 0x1, R9 ;  /* 0x0000000103037824 */ /* 0x000fe200078e0209 */
[----:B------:R-:W-:Y:S01]  /*12010*/  UIMAD UR6, UR14, UR13, UR6 ;  /* 0x0000000d0e0672a4 */ /* 0x000fe2000f8e0206 */
[C---:B------:R-:W-:Y:S01]  /*12020*/  VIADD R4, R212.reuse, 0x40 ;  /* 0x00000040d4047836 */ /* 0x040fe20000000000 */
[----:B------:R-:W-:Y:S01]  /*12030*/  SHF.R.S32.HI R9, RZ, 0x1f, R212 ;  /* 0x0000001fff097819 */ /* 0x000fe200000114d4 */
[----:B------:R-:W-:Y:S01]  /*12040*/  IMAD.WIDE.U32 R2, R5, UR14, R2 ;  /* 0x0000000e05027c25 */ /* 0x000fe2000f8e0002 */
[----:B------:R-:W-:Y:S01]  /*12050*/  ULDC.64 UR12, c[0x0][0xae8] ;  /* 0x0002ba00000c7ab9 */ /* 0x000fe20000000a00 */
[----:B------:R-:W-:Y:S01]  /*12060*/  ISETP.GE.AND P2, PT, R212, UR7, PT ;  /* 0x00000007d4007c0c */ /* 0x000fe2000bf46270 */
[----:B------:R-:W-:Y:S01]  /*12070*/  UIMAD UR4, UR10, UR12, URZ ;  /* 0x0000000c0a0472a4 */ /* 0x000fe2000f8e023f */
[----:B------:R-:W-:Y:S01]  /*12080*/  VIADD R3, R3, UR6 ;  /* 0x0000000603037c36 */ /* 0x000fe20008000000 */
[----:B------:R-:W-:Y:S01]  /*12090*/  ISETP.GE.AND P0, PT, R4, UR7, PT ;  /* 0x0000000704007c0c */ /* 0x000fe2000bf06270 */
[----:B------:R-:W-:Y:S01]  /*120a0*/  IMAD.U32 R5, RZ, RZ, UR12 ;  /* 0x0000000cff057e24 */ /* 0x000fe2000f8e00ff */
[----:B------:R-:W-:Y:S01]  /*120b0*/  UIMAD UR4, UR9, UR13, UR4 ;  /* 0x0000000d090472a4 */ /* 0x000fe2000f8e0204 */
[----:B------:R-:W-:Y:S01]  /*120c0*/  IMAD.U32 R11, RZ, RZ, UR11 ;  /* 0x0000000bff0b7e24 */ /* 0x000fe2000f8e00ff */
[----:B------:R-:W-:Y:S01]  /*120d0*/  ISETP.GE.AND P1, PT, R0, UR7, PT ;  /* 0x0000000700007c0c */ /* 0x000fe2000bf26270 */
[----:B------:R-:W-:-:S04]  /*120e0*/  IMAD.WIDE.U32 R4, R5, UR9, R2 ;  /* 0x0000000905047c25 */ /* 0x000fc8000f8e0002 */
[----:B------:R-:W-:Y:S02]  /*120f0*/  VIADD R13, R5, UR4 ;  /* 0x00000004050d7c36 */ /* 0x000fe40008000000 */
[----:B------:R-:W-:-:S04]  /*12100*/  IMAD.WIDE R8, R11, 0x80, R8 ;  /* 0x000000800b087825 */ /* 0x000fc800078e0208 */
[----:B------:R-:W-:Y:S01]  /*12110*/  VIADD R6, R212, 0x60 ;  /* 0x00000060d4067836 */ /* 0x000fe20000000000 */
[----:B------:R-:W-:Y:S06]  /*12120*/  @P2 BRA `(.L_x_2138) ;  /* 0x00000000005c2947 */ /* 0x000fec0003800000 */
[C---:B------:R-:W-:Y:S01]  /*12130*/  VIADD R2, R18.reuse, 0x80 ;  /* 0x0000008012027836 */ /* 0x040fe20000000000 */
[----:B------:R-:W-:Y:S01]  /*12140*/  ULDC UR4, c[0x0][0xa8c] ;  /* 0x0002a30000047ab9 */ /* 0x000fe20000000800 */
[----:B------:R-:W-:Y:S01]  /*12150*/  VIADD R0, R18, 0x40 ;  /* 0x0000004012007836 */ /* 0x000fe20000000000 */
[----:B------:R-:W-:Y:S01]  /*12160*/  ULDC.64 UR8, c[0x0][0xad8] ;  /* 0x0002b60000087ab9 */ /* 0x000fe20000000a00 */
[----:B------:R-:W-:Y:S01]  /*12170*/  IMAD.MOV.U32 R3, RZ, RZ, R13 ;  /* 0x000000ffff037224 */ /* 0x000fe200078e000d */
[----:B------:R-:W-:Y:S01]  /*12180*/  ISETP.GE.AND P5, PT, R2, UR4, PT ;  /* 0x0000000402007c0c */ /* 0x000fe2000bfa6270 */
[----:B------:R-:W-:Y:S01]  /*12190*/  IMAD R11, R9, UR8, RZ ;  /* 0x00000008090b7c24 */ /* 0x000fe2000f8e02ff */
[----:B------:R-:W-:Y:S01]  /*121a0*/  ISETP.GE.AND P4, PT, R0, UR4, PT ;  /* 0x0000000400007c0c */ /* 0x000fe2000bf86270 */
[----:B------:R-:W-:Y:S01]  /*121b0*/  IMAD.MOV.U32 R2, RZ, RZ, R4 ;  /* 0x000000ffff027224 */ /* 0x000fe200078e0004 */
[----:B------:R-:W-:Y:S01]  /*121c0*/  IADD3 R0, R18, 0xc0, RZ ;  /* 0x000000c012007810 */ /* 0x000fe20007ffe0ff */
        /* <DEDUP_REMOVED lines=13> */
.L_x_2138:
[----:B------:R-:W-:Y:S05]  /*122a0*/  BSYNC B1 ;  /* 0x0000000000017941 */ /* 0x000fea0003800000 */
.L_x_2137:
[----:B------:R-:W-:Y:S01]  /*122b0*/  BSSY B1, `(.L_x_2139) ;  /* 0x000001c000017945 */ /* 0x000fe20003800000 */
[----:B------:R-:W-:-:S03]  /*122c0*/  ISETP.GE.AND P2, PT, R6, UR7, PT ;  /* 0x0000000706007c0c */ /* 0x000fc6000bf46270 */
[----:B------:R-:W-:Y:S10]  /*122d0*/  @P1 BRA `(.L_x_2140) ;  /* 0x0000000000641947 */ /* 0x000ff40003800000 */
        /* <DEDUP_REMOVED lines=25> */
.L_x_2140:
[----:B------:R-:W-:Y:S05]  /*12470*/  BSYNC B1 ;  /* 0x0000000000017941 */ /* 0x000fea0003800000 */
.L_x_2139:
        /* <DEDUP_REMOVED lines=27> */
.L_x_2142:
[----:B------:R-:W-:Y:S05]  /*12630*/  BSYNC B1 ;  /* 0x0000000000017941 */ /* 0x000fea0003800000 */
.L_x_2141:
[----:B------:R-:W-:Y:S05]  /*12640*/  @P2 BRA `(.L_x_2133) ;  /* 0x0000000000642947 */ /* 0x000fea0003800000 */
[----:B------:R-:W-:Y:S01]  /*12650*/  IADD3 R5, P0, R8, 0x60, RZ ;  /* 0x0000006008057810 */ /* 0x000fe20007f1e0ff */
[----:B------:R-:W-:Y:S01]  /*12660*/  ULDC UR4, c[0x0][0xa8c] ;  /* 0x0002a30000047ab9 */ /* 0x000fe20000000800 */
[C---:B------:R-:W-:Y:S01]  /*12670*/  IADD3 R0, R18.reuse, 0x40, RZ ;  /* 0x0000004012007810 */ /* 0x040fe20007ffe0ff */
[----:B------:R-:W-:Y:S01]  /*12680*/  ULDC.64 UR6, c[0x0][0xad8] ;  /* 0x0002b60000067ab9 */ /* 0x000fe20000000a00 */
[----:B------:R-:W-:Y:S01]  /*12690*/  IMAD.MOV.U32 R2, RZ, RZ, R4 ;  /* 0x000000ffff027224 */ /* 0x000fe200078e0004 */
[----:B------:R-:W-:Y:S01]  /*126a0*/  ISETP.GE.AND P1, PT, R18, UR4, PT ;  /* 0x0000000412007c0c */ /* 0x000fe2000bf26270 */
        /* <DEDUP_REMOVED lines=19> */
.L_x_2133:
[----:B------:R-:W-:Y:S05]  /*127e0*/  BSYNC B0 ;  /* 0x0000000000007941 */ /* 0x000fea0003800000 */
.L_x_2124:
[----:B------:R-:W-:Y:S02]  /*127f0*/  ULDC UR4, c[0x0][0xc14] ;  /* 0x0003050000047ab9 */ /* 0x000fe40000000800 */
[----:B------:R-:W-:-:S13]  /*12800*/  ISETP.GE.AND P0, PT, R7, UR4, PT ;  /* 0x0000000407007c0c */ /* 0x000fda000bf06270 */
[----:B------:R-:W-:Y:S05]  /*12810*/  @!P0 BRA `(.L_x_2143) ;  /* 0xfffffee4006c8947 */ /* 0x000fea000383ffff */
[----:B------:R-:W-:Y:S05]  /*12820*/  EXIT ;  /* 0x000000000000794d */ /* 0x000fea0003800000 */
.L_x_2088:
        /* <DEDUP_REMOVED lines=50> */
[----:B-1----:R-:W-:-:S04]  /*12b50*/  SEL R5, R5, RZ, P0 ;  /* 0x000000ff05057207 */ /* 0x002fc80000000000 */
[----:B------:R-:W-:-:S05]  /*12b60*/  IADD3 R4, R2, R5, RZ ;  /* 0x0000000502047210 */ /* 0x000fca0007ffe0ff */
        /* <DEDUP_REMOVED lines=10> */
.L_x_2148:
        /* <DEDUP_REMOVED lines=16> */
.L_x_2147:
[----:B------:R-:W-:Y:S05]  /*12d10*/  BSYNC B0 ;  /* 0x0000000000007941 */ /* 0x000fea0003800000 */
.L_x_2146:
[----:B0----5:R-:W0:Y:S01]  /*12d20*/  SHFL.UP PT, R2, R10, 0x1, RZ ;  /* 0x042000000a027989 */ /* 0x021e2200000e00ff */
[C---:B------:R-:W-:Y:S02]  /*12d30*/  ISETP.NE.AND P0, PT, R8.reuse, RZ, PT ;  /* 0x000000ff0800720c */ /* 0x040fe40003f05270 */
[----:B------:R-:W-:Y:S02]  /*12d40*/  ISETP.GE.U32.AND P1, PT, R8, 0x2, PT ;  /* 0x000000020800780c */ /* 0x000fe40003f26070 */
[----:B0-----:R-:W-:Y:S02]  /*12d50*/  SEL R3, R2, RZ, P0 ;  /* 0x000000ff02037207 */ /* 0x001fe40000000000 */
        /* <DEDUP_REMOVED lines=17> */
[----:B0-----:R-:W-:-:S05]  /*12e70*/  IMAD R2, R3, UR4, RZ ;  /* 0x0000000403027c24 */ /* 0x001fca000f8e02ff */
[----:B------:R-:W-:-:S04]  /*12e80*/  IADD3 R5, R2, R5, RZ ;  /* 0x0000000502057210 */ /* 0x000fc80007ffe0ff */
[----:B------:R-:W-:-:S13]  /*12e90*/  ISETP.GT.AND P0, PT, R5, UR6, PT ;  /* 0x0000000605007c0c */ /* 0x000fda000bf04270 */
[----:B------:R-:W-:Y:S05]  /*12ea0*/  @!P0 BRA `(.L_x_2148) ;  /* 0xfffffffc00588947 */ /* 0x000fea000383ffff */
.L_x_2144:
        /* <DEDUP_REMOVED lines=21> */
.L_x_2149:
[----:B-1----:R-:W-:Y:S01]  /*13000*/  IADD3 R2, RZ, -R3, RZ ;  /* 0x80000003ff027210 */ /* 0x002fe20007ffe0ff */
[----:B---3--:R-:W-:Y:S01]  /*13010*/  IMAD R16, R16, UR4, R7 ;  /* 0x0000000410107c24 */ /* 0x008fe2000f8e0207 */
[----:B--2---:R-:W-:-:S03]  /*13020*/  IABS R4, R6 ;  /* 0x0000000600047213 */ /* 0x004fc60000000000 */
        /* <DEDUP_REMOVED lines=9> */
[----:B------:R-:W-:Y:S02]  /*130c0*/  @!P0 IMAD.IADD R2, R2, 0x1, -R11 ;  /* 0x0000000102028824 */ /* 0x000fe400078e0a0b */
[----:B------:R-:W-:-:S03]  /*130d0*/  @!P0 VIADD R9, R9, 0x1 ;  /* 0x0000000109098836 */ /* 0x000fc60000000000 */
[----:B------:R-:W-:Y:S02]  /*130e0*/  ISETP.GE.U32.AND P0, PT, R2, R11, PT ;  /* 0x0000000b0200720c */ /* 0x000fe40003f06070 */
[----:B------:R-:W-:-:S11]  /*130f0*/  LOP3.LUT R2, R5, R6, RZ, 0x3c, !PT ;  /* 0x0000000605027212 */ /* 0x000fd600078e3cff */
[----:B------:R-:W-:Y:S02]  /*13100*/  @P0 IADD3 R9, R9, 0x1, RZ ;  /* 0x0000000109090810 */ /* 0x000fe40007ffe0ff */
        /* <DEDUP_REMOVED lines=15> */
[----:B-1----:R-:W-:Y:S01]  /*13200*/  IMAD.MOV.U32 R2, RZ, RZ, RZ ;  /* 0x000000ffff027224 */ /* 0x002fe200078e00ff */
[----:B--2---:R-:W-:-:S05]  /*13210*/  IADD3 R6, RZ, -R3, RZ ;  /* 0x80000003ff067210 */ /* 0x004fca0007ffe0ff */
        /* <DEDUP_REMOVED lines=22> */
.L_x_2145:
[----:B------:R-:W-:Y:S01]  /*13380*/  MOV R17, RZ ;  /* 0x000000ff00117202 */ /* 0x000fe20000000f00 */
[----:B------:R-:W-:Y:S02]  /*13390*/  IMAD.U32 R16, RZ, RZ, UR6 ;  /* 0x00000006ff107e24 */ /* 0x000fe4000f8e00ff */
[----:B------:R-:W-:-:S07]  /*133a0*/  IMAD.MOV.U32 R18, RZ, RZ, RZ ;  /* 0x000000ffff127224 */ /* 0x000fce00078e00ff */
.L_x_2150:
[----:B------:R-:W1:Y:S01]  /*133b0*/  S2R R2, SR_TID.X ;  /* 0x0000000000027919 */ /* 0x000e620000002100 */
[----:B------:R-:W-:Y:S01]  /*133c0*/  STL [R1+0x20], RZ ;  /* 0x000020ff01007387 */ /* 0x000fe20000100800 */
        /* <DEDUP_REMOVED lines=10> */
[----:B------:R1:W-:Y:S03]  /*13470*/  STL [R1], RZ ;  /* 0x000000ff01007387 */ /* 0x0003e60000100800 */
[----:B------:R-:W-:Y:S05]  /*13480*/  @P0 BRA `(.L_x_2151) ;  /* 0x0000004400dc0947 */ /* 0x000fea0003800000 */
[----:B-1----:R-:W-:Y:S01]  /*13490*/  IMAD.MOV.U32 R0, RZ, RZ, 0x1 ;  /* 0x00000001ff007424 */ /* 0x002fe200078e00ff */
[----:B------:R1:W-:Y:S01]  /*134a0*/  STL [R1], RZ ;  /* 0x000000ff01007387 */ /* 0x0003e20000100800 */
[----:B------:R-:W-:Y:S01]  /*134b0*/  ULDC UR38, c[0x0][0xc] ;  /* 0x0000030000267ab9 */ /* 0x000fe20000000800 */
[----:B------:R-:W-:Y:S02]  /*134c0*/  ULDC.64 UR36, c[0x0][0x198] ;  /* 0x0000660000247ab9 */ /* 0x000fe40000000a00 */
[----:B------:R1:W-:Y:S04]  /*134d0*/  STL [R1+0x8], R0 ;  /* 0x0000080001007387 */ /* 0x0003e80000100800 */
[----:B------:R1:W-:Y:S02]  /*134e0*/  STL [R1+0x20], RZ ;  /* 0x000020ff01007387 */ /* 0x0003e40000100800 */
.L_x_2219:
[----:B--2---:R-:W2:Y:S01]  /*134f0*/  LDC.64 R2, c[0x0][0xc60] ;  /* 0x00031800ff027b82 */ /* 0x004ea20000000a00 */
[----:B------:R-:W-:Y:S01]  /*13500*/  ULDC.64 UR4, c[0x0][0x208] ;  /* 0x0000820000047ab9 */ /* 0x000fe20000000a00 */
[----:B--2---:R-:W-:-:S05]  /*13510*/  IMAD.WIDE R2, R19, 0x4, R2 ;  /* 0x0000000413027825 */ /* 0x004fca00078e0202 */
[----:B------:R-:W2:Y:S01]  /*13520*/  LDG.E R5, desc[UR4][R2.64] ;  /* 0x0000000402057981 */ /* 0x000ea2000c1e1900 */
[----:B------:R-:W-:Y:S05]  /*13530*/  YIELD ;  /* 0x0000000000007946 */ /* 0x000fea0003800000 */
[----:B------:R-:W-:Y:S01]  /*13540*/  ULDC.64 UR4, c[0x0][0xa28] ;  /* 0x00028a0000047ab9 */ /* 0x000fe20000000a00 */
[----:B-1----:R-:W-:Y:S01]  /*13550*/  MOV R0, RZ ;  /* 0x000000ff00007202 */ /* 0x002fe20000000f00 */
[----:B------:R-:W-:Y:S01]  /*13560*/  ULDC.64 UR8, c[0x0][0x208] ;  /* 0x0000820000087ab9 */ /* 0x000fe20000000a00 */
[----:B------:R-:W-:Y:S01]  /*13570*/  ISETP.NE.U32.AND P0, PT, RZ, UR4, PT ;  /* 0x00000004ff007c0c */ /* 0x000fe2000bf05070 */
[----:B------:R-:W-:Y:S01]  /*13580*/  IMAD.MOV.U32 R6, RZ, RZ, RZ ;  /* 0x000000ffff067224 */ /* 0x000fe200078e00ff */
[----:B------:R-:W-:-:S02]  /*13590*/  ULDC.64 UR6, c[0x0][0xa08] ;  /* 0x0002820000067ab9 */ /* 0x000fc40000000a00 */
[----:B------:R-:W-:Y:S02]  /*135a0*/  ISETP.NE.AND.EX P0, PT, RZ, UR5, PT, P0 ;  /* 0x00000005ff007c0c */ /* 0x000fe4000bf05300 */
[----:B--2---:R-:W-:Y:S01]  /*135b0*/  SHF.R.S32.HI R4, RZ, 0x1f, R5 ;  /* 0x0000001fff047819 */ /* 0x004fe20000011405 */
[----:B------:R-:W-:-:S10]  /*135c0*/  IMAD.SHL.U32 R11, R5, 0x4, RZ ;  /* 0x00000004050b7824 */ /* 0x000fd400078e00ff */
[C---:B------:R-:W-:Y:S01]  /*135d0*/  @P0 LEA R2, P1, R5.reuse, UR4, 0x2 ;  /* 0x0000000405020c11 */ /* 0x040fe2000f8210ff */
[----:B------:R1:W-:Y:S03]  /*135e0*/  STL [R1+0x10], R5 ;  /* 0x0000100501007387 */ /* 0x0003e60000100800 */
[C-C-:B------:R-:W-:Y:S01]  /*135f0*/  @P0 LEA.HI.X R3, R5.reuse, UR5, R4.reuse, 0x2, P1 ;  /* 0x0000000505030c11 */ /* 0x140fe200088f1404 */
[----:B------:R-:W-:Y:S02]  /*13600*/  ULDC.64 UR4, c[0x0][0xa18] ;  /* 0x0002860000047ab9 */ /* 0x000fe40000000a00 */
[----:B------:R-:W-:Y:S02]  /*13610*/  ISETP.NE.U32.AND P1, PT, RZ, UR4, PT ;  /* 0x00000004ff007c0c */ /* 0x000fe4000bf25070 */
[----:B------:R2:W5:Y:S01]  /*13620*/  @P0 LDG.E R0, desc[UR8][R2.64] ;  /* 0x0000000802000981 */ /* 0x000562000c1e1900 */
[----:B------:R-:W-:-:S02]  /*13630*/  SHF.L.U64.HI R10, R5, 0x2, R4 ;  /* 0x00000002050a7819 */ /* 0x000fc40000010204 */
[----:B------:R-:W-:Y:S01]  /*13640*/  ISETP.NE.AND.EX P1, PT, RZ, UR5, PT, P1 ;  /* 0x00000005ff007c0c */ /* 0x000fe2000bf25310 */
[----:B------:R-:W-:Y:S04]  /*13650*/  STL [R1+0x18], R11 ;  /* 0x0000180b01007387 */ /* 0x000fe80000100800 */
[----:B------:R-:W-:Y:S08]  /*13660*/  STL [R1+0x1c], R10 ;  /* 0x00001c0a01007387 */ /* 0x000ff00000100800 */
[----:B------:R-:W-:-:S04]  /*13670*/  @P1 IADD3 R8, P0, R11, UR4, RZ ;  /* 0x000000040b081c10 */ /* 0x000fc8000ff1e0ff */
[C---:B------:R-:W-:Y:S01]  /*13680*/  @P1 IADD3.X R9, R10.reuse, UR5, RZ, P0, !PT ;  /* 0x000000050a091c10 */ /* 0x040fe200087fe4ff */
[----:B------:R-:W-:Y:S02]  /*13690*/  ULDC.64 UR4, c[0x0][0xa00] ;  /* 0x0002800000047ab9 */ /* 0x000fe40000000a00 */
[----:B------:R-:W-:Y:S02]  /*136a0*/  ISETP.NE.U32.AND P2, PT, RZ, UR4, PT ;  /* 0x00000004ff007c0c */ /* 0x000fe4000bf45070 */
[C---:B--2---:R-:W-:Y:S02]  /*136b0*/  IADD3 R2, P0, R11.reuse, UR4, RZ ;  /* 0x000000040b027c10 */ /* 0x044fe4000ff1e0ff */
[----:B------:R-:W-:Y:S02]  /*136c0*/  ISETP.NE.AND.EX P2, PT, RZ, UR5, PT, P2 ;  /* 0x00000005ff007c0c */ /* 0x000fe4000bf45320 */
[----:B------:R-:W-:Y:S01]  /*136d0*/  IADD3.X R3, R10, UR5, RZ, P0, !PT ;  /* 0x000000050a037c10 */ /* 0x000fe200087fe4ff */
[----:B------:R-:W-:Y:S01]  /*136e0*/  ULDC UR4, c[0x0][0x288] ;  /* 0x0000a20000047ab9 */ /* 0x000fe20000000800 */
[----:B------:R-:W-:-:S04]  /*136f0*/  IADD3 R4, P0, R11, UR6, RZ ;  /* 0x000000060b047c10 */ /* 0x000fc8000ff1e0ff */
[----:B-1----:R-:W-:-:S05]  /*13700*/  IADD3.X R5, R10, UR7, RZ, P0, !PT ;  /* 0x000000070a057c10 */ /* 0x002fca00087fe4ff */
[----:B------:R-:W2:Y:S01]  /*13710*/  @P2 LDG.E R6, desc[UR8][R2.64] ;  /* 0x0000000802062981 */ /* 0x000ea2000c1e1900 */
[----:B------:R-:W-:-:S04]  /*13720*/  ISETP.NE.U32.AND P0, PT, RZ, UR6, PT ;  /* 0x00000006ff007c0c */ /* 0x000fc8000bf05070 */
[----:B------:R-:W-:Y:S01]  /*13730*/  ISETP.NE.AND.EX P0, PT, RZ, UR7, PT, P0 ;  /* 0x00000007ff007c0c */ /* 0x000fe2000bf05300 */
[----:B--2---:R1:W-:Y:S02]  /*13740*/  STL [R1+0x24], R6 ;  /* 0x0000240601007387 */ /* 0x0043e40000100800 */
[----:B-1----:R-:W-:Y:S01]  /*13750*/  IMAD.U32 R6, RZ, RZ, UR4 ;  /* 0x00000004ff067e24 */ /* 0x002fe2000f8e00ff */
[----:B------:R-:W-:Y:S02]  /*13760*/  ULDC.64 UR4, c[0x0][0x3f8] ;  /* 0x0000fe0000047ab9 */ /* 0x000fe40000000a00 */
[----:B------:R-:W-:-:S03]  /*13770*/  UISETP.NE.U32.AND UP0, UPT, UR4, URZ, UPT ;  /* 0x0000003f0400728c */ /* 0x000fc6000bf05070 */
[----:B------:R-:W-:Y:S01]  /*13780*/  ULDC UR4, c[0x0][0x404] ;  /* 0x0001010000047ab9 */ /* 0x000fe20000000800 */
[----:B------:R-:W-:Y:S01]  /*13790*/  UISETP.NE.AND.EX UP0, UPT, UR5, URZ, UPT, UP0 ;  /* 0x0000003f0500728c */ /* 0x000fe2000bf05300 */
[----:B------:R1:W5:Y:S02]  /*137a0*/  @P1 LDG.E R6, desc[UR8][R8.64] ;  /* 0x0000000808061981 */ /* 0x000364000c1e1900 */
[----:B------:R-:W-:Y:S01]  /*137b0*/  ULDC UR5, c[0x0][0x2e0] ;  /* 0x0000b80000057ab9 */ /* 0x000fe20000000800 */
[----:B------:R-:W-:-:S04]  /*137c0*/  USEL UR4, UR4, 0x1, UP0 ;  /* 0x0000000104047887 */ /* 0x000fc80008000000 */
[----:B------:R-:W-:-:S06]  /*137d0*/  UIMAD UR4, UR4, UR5, URZ ;  /* 0x00000005040472a4 */ /* 0x000fcc000f8e023f */
[----:B------:R-:W-:Y:S01]  /*137e0*/  IMAD.U32 R7, RZ, RZ, UR4 ;  /* 0x00000004ff077e24 */ /* 0x000fe2000f8e00ff */
[----:B-1----:R-:W-:Y:S06]  /*137f0*/  @P1 BRA `(.L_x_2152) ;  /* 0x0000000000141947 */ /* 0x002fec0003800000 */
[----:B------:R-:W-:Y:S05]  /*13800*/  @!P2 BRA `(.L_x_2152) ;  /* 0x000000000010a947 */ /* 0x000fea0003800000 */
[----:B------:R-:W-:Y:S02]  /*13810*/  ULDC.64 UR4, c[0x0][0x208] ;  /* 0x0000820000047ab9 */ /* 0x000fe40000000a00 */
[----:B-----5:R-:W2:Y:S04]  /*13820*/  LDG.E R6, desc[UR4][R2.64] ;  /* 0x0000000402067981 */ /* 0x020ea8000c1e1900 */
[----:B------:R-:W2:Y:S02]  /*13830*/  LDG.E R9, desc[UR4][R2.64+0x4] ;  /* 0x0000040402097981 */ /* 0x000ea4000c1e1900 */
[----:B--2---:R-:W-:-:S07]  /*13840*/  IADD3 R6, -R6, R9, RZ ;  /* 0x0000000906067210 */ /* 0x004fce0007ffe1ff */
.L_x_2152:
[----:B------:R-:W-:Y:S01]  /*13850*/  IMAD.MOV.U32 R3, RZ, RZ, RZ ;  /* 0x000000ffff037224 */ /* 0x000fe200078e00ff */
[----:B------:R-:W-:-:S05]  /*13860*/  ULDC.64 UR4, c[0x0][0x208] ;  /* 0x0000820000047ab9 */ /* 0x000fca0000000a00 */
[----:B------:R-:W2:Y:S01]  /*13870*/  @P0 LDG.E R3, desc[UR4][R4.64] ;  /* 0x0000000404030981 */ /* 0x000ea2000c1e1900 */
[----:B------:R-:W-:Y:S02]  /*13880*/  ULDC.64 UR4, c[0x0][0xa20] ;  /* 0x0002880000047ab9 */ /* 0x000fe40000000a00 */
[----:B------:R-:W-:-:S04]  /*13890*/  ISETP.NE.U32.AND P1, PT, RZ, UR4, PT ;  /* 0x00000004ff007c0c */ /* 0x000fc8000bf25070 */
[----:B------:R-:W-:Y:S01]  /*138a0*/  ISETP.NE.AND.EX P1, PT, RZ, UR5, PT, P1 ;  /* 0x00000005ff007c0c */ /* 0x000fe2000bf25310 */
[----:B--2--5:R-:W-:-:S05]  /*138b0*/  IMAD.IADD R2, R3, 0x1, R0 ;  /* 0x0000000103027824 */ /* 0x024fca00078e0200 */
[----:B------:R1:W-:Y:S07]  /*138c0*/  STL [R1+0x4], R2 ;  /* 0x0000040201007387 */ /* 0x0003ee0000100800 */
[----:B------:R-:W-:Y:S05]  /*138d0*/  @!P1 BRA `(.L_x_2153) ;  /* 0x0000000000149947 */ /* 0x000fea0003800000 */
[----:B-1----:R-:W-:Y:S01]  /*138e0*/  IADD3 R2, P0, R11, UR4, RZ ;  /* 0x000000040b027c10 */ /* 0x002fe2000ff1e0ff */
[----:B------:R-:W-:-:S03]  /*138f0*/  ULDC.64 UR6, c[0x0][0x208] ;  /* 0x0000820000067ab9 */ /* 0x000fc60000000a00 */
[----:B------:R-:W-:-:S05]  /*13900*/  IADD3.X R3, R10, UR5, RZ, P0, !PT ;  /* 0x000000050a037c10 */ /* 0x000fca00087fe4ff */
[----:B------:R2:W5:Y:S01]  /*13910*/  LDG.E R7, desc[UR6][R2.64] ;  /* 0x0000000602077981 */ /* 0x000562000c1e1900 */
[----:B------:R-:W-:Y:S05]  /*13920*/  BRA `(.L_x_2154) ;  /* 0x0000000000147947 */ /* 0x000fea0003800000 */
.L_x_2153:
[----:B------:R-:W-:Y:S05]  /*13930*/  @!P0 BRA `(.L_x_2154) ;  /* 0x0000000000108947 */ /* 0x000fea0003800000 */
[----:B------:R-:W-:Y:S02]  /*13940*/  ULDC.64 UR4, c[0x0][0x208] ;  /* 0x0000820000047ab9 */ /* 0x000fe40000000a00 */
[----:B------:R-:W2:Y:S04]  /*13950*/  LDG.E R7, desc[UR4][R4.64] ;  /* 0x0000000404077981 */ /* 0x000ea8000c1e1900 */
[----:B-1----:R-:W2:Y:S02]  /*13960*/  LDG.E R2, desc[UR4][R4.64+0x4] ;  /* 0x0000040404027981 */ /* 0x002ea4000c1e1900 */
[----:B--2---:R-:W-:-:S07]  /*13970*/  IMAD.IADD R7, R2, 0x1, -R7 ;  /* 0x0000000102077824 */ /* 0x004fce00078e0a07 */
.L_x_2154:
[----:B-----5:R-:W-:Y:S01]  /*13980*/  IMAD.IADD R7, R7, 0x1, -R0 ;  /* 0x0000000107077824 */ /* 0x020fe200078e0a00 */
[----:B------:R-:W-:Y:S01]  /*13990*/  LEA R0, R17, 0xcf, 0x7 ;  /* 0x000000cf11007811 */ /* 0x000fe200078e38ff */
[----:B------:R-:W-:Y:S03]  /*139a0*/  BSSY B6, `(.L_x_2155) ;  /* 0x0000361000067945 */ /* 0x000fe60003800000 */
[C---:B------:R-:W-:Y:S02]  /*139b0*/  IADD3 R0, R7.reuse, R0, -R6 ;  /* 0x0000000007007210 */ /* 0x040fe40007ffe806 */
[----:B------:R-:W-:-:S03]  /*139c0*/  IADD3 R7, R7, 0x4f, RZ ;  /* 0x0000004f07077810 */ /* 0x000fc60007ffe0ff */
[----:B-12---:R-:W-:-:S04]  /*139d0*/  IMAD.HI R2, R0, 0x66666667, RZ ;  /* 0x6666666700027827 */ /* 0x006fc800078e02ff */
[----:B------:R-:W-:Y:S01]  /*139e0*/  IMAD.HI R7, R7, 0x66666667, RZ ;  /* 0x6666666707077827 */ /* 0x000fe200078e02ff */
[----:B------:R-:W-:-:S04]  /*139f0*/  SHF.R.U32.HI R3, RZ, 0x1f, R2 ;  /* 0x0000001fff037819 */ /* 0x000fc80000011602 */
[----:B------:R-:W-:Y:S02]  /*13a00*/  SHF.R.U32.HI R0, RZ, 0x1f, R7 ;  /* 0x0000001fff007819 */ /* 0x000fe40000011607 */
[----:B------:R-:W-:Y:S02]  /*13a10*/  LEA.HI.SX32 R3, R2, R3, 0x1b ;  /* 0x0000000302037211 */ /* 0x000fe400078fdaff */
[----:B------:R-:W-:-:S04]  /*13a20*/  LEA.HI.SX32 R0, R7, R0, 0x1b ;  /* 0x0000000007007211 */ /* 0x000fc800078fdaff */
[----:B------:R-:W-:-:S04]  /*13a30*/  VIMNMX R4, R0, R3, PT ;  /* 0x0000000300047248 */ /* 0x000fc80003fe0100 */
[----:B------:R-:W-:Y:S01]  /*13a40*/  ISETP.GT.AND P0, PT, R4, RZ, PT ;  /* 0x000000ff0400720c */ /* 0x000fe20003f04270 */
[----:B------:R1:W-:-:S12]  /*13a50*/  STL [R1+0x14], R4 ;  /* 0x0000140401007387 */ /* 0x0003d80000100800 */
[----:B-1----:R-:W-:Y:S05]  /*13a60*/  @P0 BRA `(.L_x_2156) ;  /* 0x0000000000480947 */ /* 0x002fea0003800000 */
[----:B------:R-:W1:Y:S02]  /*13a70*/  S2R R4, SR_TID.X ;  /* 0x0000000000047919 */ /* 0x000e640000002100 */
        /* <DEDUP_REMOVED lines=17> */
.L_x_2156:
        /* <DEDUP_REMOVED lines=15> */
[----:B0-----:R-:W-:Y:S01]  /*13c80*/  MOV R13, RZ ;  /* 0x000000ff000d7202 */ /* 0x001fe20000000f00 */
[----:B------:R-:W-:Y:S02]  /*13c90*/  IMAD.U32 R6, RZ, RZ, UR8 ;  /* 0x00000008ff067e24 */ /* 0x000fe4000f8e00ff */
[----:B------:R-:W-:-:S02]  /*13ca0*/  IMAD.U32 R10, RZ, RZ, UR4 ;  /* 0x00000004ff0a7e24 */ /* 0x000fc4000f8e00ff */
[----:B------:R-:W-:Y:S02]  /*13cb0*/  IMAD.U32 R11, RZ, RZ, UR5 ;  /* 0x00000005ff0b7e24 */ /* 0x000fe4000f8e00ff */
[----:B------:R-:W-:Y:S02]  /*13cc0*/  IMAD.MOV.U32 R8, RZ, RZ, 0x70 ;  /* 0x00000070ff087424 */ /* 0x000fe400078e00ff */
[----:B------:R-:W-:-:S07]  /*13cd0*/  IMAD.MOV.U32 R12, RZ, RZ, 0x1 ;  /* 0x00000001ff0c7424 */ /* 0x000fce00078e00ff */
[----:B------:R-:W-:-:S07]  /*13ce0*/  LEPC R20, `(.L_x_2158) ;  /* 0x000000001014794e */ /* 0x000fce0000000000 */
[----:B-1----:R-:W-:Y:S05]  /*13cf0*/  CALL.ABS.NOINC R2 ;  /* 0x0000000002007343 */ /* 0x002fea0003c00000 */
.L_x_2158:
        /* <DEDUP_REMOVED lines=12> */
[----:B0-----:R-:W-:Y:S01]  /*13dc0*/  MOV R13, RZ ;  /* 0x000000ff000d7202 */ /* 0x001fe20000000f00 */
[----:B------:R-:W-:Y:S02]  /*13dd0*/  IMAD.U32 R6, RZ, RZ, UR8 ;  /* 0x00000008ff067e24 */ /* 0x000fe4000f8e00ff */
[----:B------:R-:W-:-:S02]  /*13de0*/  IMAD.U32 R10, RZ, RZ, UR4 ;  /* 0x00000004ff0a7e24 */ /* 0x000fc4000f8e00ff */
[----:B------:R-:W-:Y:S02]  /*13df0*/  IMAD.U32 R11, RZ, RZ, UR5 ;  /* 0x00000005ff0b7e24 */ /* 0x000fe4000f8e00ff */
[----:B------:R-:W-:Y:S02]  /*13e00*/  IMAD.MOV.U32 R8, RZ, RZ, 0x70 ;  /* 0x00000070ff087424 */ /* 0x000fe400078e00ff */
[----:B-1----:R-:W-:-:S07]  /*13e10*/  IMAD.MOV.U32 R12, RZ, RZ, 0x1 ;  /* 0x00000001ff0c7424 */ /* 0x002fce00078e00ff */
[----:B------:R-:W-:-:S07]  /*13e20*/  LEPC R20, `(.L_x_2160) ;  /* 0x000000001014794e */ /* 0x000fce0000000000 */
[----:B--2---:R-:W-:Y:S05]  /*13e30*/  CALL.ABS.NOINC R2 ;  /* 0x0000000002007343 */ /* 0x004fea0003c00000 */
.L_x_2160:
        /* <DEDUP_REMOVED lines=16> */
.L_x_2159:
        /* <DEDUP_REMOVED lines=18> */
[----:B------:R-:W1:Y:S01]  /*14060*/  LDC R0, c[0x0][0x428] ;  /* 0x00010a00ff007b82 */ /* 0x000e620000000800 */
[----:B----4-:R-:W-:-:S06]  /*14070*/  MOV R4, R7 ;  /* 0x0000000700047202 */ /* 0x010fcc0000000f00 */
[----:B------:R2:W5:Y:S01]  /*14080*/  @P0 LDG.E R4, desc[UR6][R2.64] ;  /* 0x0000000602040981 */ /* 0x000562000c1e1900 */
[----:B------:R-:W-:Y:S01]  /*14090*/  IMAD R17, R17, 0x80, R8 ;  /* 0x0000008011117824 */ /* 0x000fe200078e0208 */
[----:B------:R-:W-:Y:S02]  /*140a0*/  PLOP3.LUT P1, PT, P6, PT, PT, 0x8, 0x0 ;  /* 0x000000000000781c */ /* 0x000fe4000372e170 */
[----:B-1----:R-:W-:Y:S01]  /*140b0*/  ISETP.NE.AND P0, PT, R0, 0x1, PT ;  /* 0x000000010000780c */ /* 0x002fe20003f05270 */
[----:B------:R-:W-:-:S12]  /*140c0*/  IMAD.MOV.U32 R0, RZ, RZ, R18 ;  /* 0x000000ffff007224 */ /* 0x000fd800078e0012 */
[----:B------:R-:W1:Y:S08]  /*140d0*/  @P0 LDC R5, c[0x0][0x42c] ;  /* 0x00010b00ff050b82 */ /* 0x000e700000000800 */
[----:B------:R-:W3:Y:S01]  /*140e0*/  @P0 LDC R6, c[0x0][0x430] ;  /* 0x00010c00ff060b82 */ /* 0x000ee20000000800 */
[----:B-1----:R-:W-:-:S05]  /*140f0*/  @P0 IMAD.HI.U32 R5, R18, R5, RZ ;  /* 0x0000000512050227 */ /* 0x002fca00078e00ff */
[----:B---3--:R-:W-:Y:S02]  /*14100*/  @P0 SHF.R.U32.HI R0, RZ, R6, R5 ;  /* 0x00000006ff000219 */ /* 0x008fe40000011605 */
[----:B------:R-:W-:-:S04]  /*14110*/  ISETP.NE.U32.AND P0, PT, RZ, UR4, PT ;  /* 0x00000004ff007c0c */ /* 0x000fc8000bf05070 */
[----:B------:R-:W-:-:S04]  /*14120*/  ISETP.NE.AND.EX P0, PT, RZ, UR5, PT, P0 ;  /* 0x00000005ff007c0c */ /* 0x000fc8000bf05300 */
[----:B--2---:R-:W-:-:S09]  /*14130*/  SEL R7, R7, RZ, !P0 ;  /* 0x000000ff07077207 */ /* 0x004fd20004000000 */
.L_x_2161:
        /* <DEDUP_REMOVED lines=16> */
.L_x_2162:
        /* <DEDUP_REMOVED lines=15> */
.L_x_2163:
        /* <DEDUP_REMOVED lines=15> */
.L_x_2164:
        /* <DEDUP_REMOVED lines=18> */
.L_x_2235:
[----:B------:R-:W-:Y:S01]  /*14540*/  UMOV UR4, 0xffffffff ;  /* 0xffffffff00047882 */ /* 0x000fe20000000000 */
[----:B0-----:R-:W-:Y:S02]  /*14550*/  SHF.R.S32.HI R13, RZ, 0x1f, R4 ;  /* 0x0000001fff0d7819 */ /* 0x001fe40000011404 */
[----:B------:R-:W-:Y:S05]  /*14560*/  BRA.DIV UR4, `(.L_x_2166) ;  /* 0x0000003e04807947 */ /* 0x000fea000b800000 */
[----:B------:R-:W-:-:S13]  /*14570*/  ELECT P6, URZ, PT ;  /* 0x00000000003f782f */ /* 0x000fda00038c0000 */
.L_x_2238:
[----:B------:R-:W-:Y:S05]  /*14580*/  @!P6 BRA `(.L_x_2167) ;  /* 0x00000004003ce947 */ /* 0x000fea0003800000 */
[----:B------:R-:W-:-:S04]  /*14590*/  ISETP.NE.U32.AND P0, PT, R2, RZ, PT ;  /* 0x000000ff0200720c */ /* 0x000fc80003f05070 */
        /* <DEDUP_REMOVED lines=10> */
[----:B------:R-:W-:Y:S02]  /*14640*/  IADD3 R8, -R6, RZ, RZ ;  /* 0x000000ff06087210 */ /* 0x000fe40007ffe1ff */
[----:B------:R-:W-:-:S03]  /*14650*/  SHF.R.S32.HI R9, RZ, 0x1f, R6 ;  /* 0x0000001fff097819 */ /* 0x000fc60000011406 */
[----:B------:R-:W-:Y:S02]  /*14660*/  IMAD R5, R10, R8, R5 ;  /* 0x000000080a057224 */ /* 0x000fe400078e0205 */
[----:B------:R-:W-:-:S04]  /*14670*/  IMAD R8, R13, UR4, RZ ;  /* 0x000000040d087c24 */ /* 0x000fc8000f8e02ff */
[----:B------:R-:W-:Y:S02]  /*14680*/  IMAD R10, R4, UR5, R8 ;  /* 0x00000005040a7c24 */ /* 0x000fe4000f8e0208 */
[----:B------:R-:W-:-:S04]  /*14690*/  IMAD.MOV.U32 R8, RZ, RZ, R6 ;  /* 0x000000ffff087224 */ /* 0x000fc800078e0006 */
[----:B------:R-:W-:-:S04]  /*146a0*/  IMAD.WIDE.U32 R8, R4, UR4, R8 ;  /* 0x0000000404087c25 */ /* 0x000fc8000f8e0008 */
[----:B------:R-:W-:Y:S01]  /*146b0*/  IMAD.IADD R6, R9, 0x1, R10 ;  /* 0x0000000109067824 */ /* 0x000fe200078e020a */
[----:B------:R-:W-:-:S04]  /*146c0*/  LEA R10, P0, R8, R2, 0x2 ;  /* 0x00000002080a7211 */ /* 0x000fc800078010ff */
[----:B------:R-:W-:-:S05]  /*146d0*/  LEA.HI.X R11, R8, R3, R6, 0x2, P0 ;  /* 0x00000003080b7211 */ /* 0x000fca00000f1406 */
[----:B------:R0:W5:Y:S04]  /*146e0*/  LDG.E R6, desc[UR6][R10.64] ;  /* 0x000000060a067981 */ /* 0x000168000c1e1900 */
.L_x_2168:
        /* <DEDUP_REMOVED lines=9> */
.L_x_2239:
        /* <DEDUP_REMOVED lines=11> */
.L_x_2170:
        /* <DEDUP_REMOVED lines=18> */
[----:B------:R-:W-:-:S04]  /*14950*/  UIMAD UR11, UR11, 0x50, UR5 ;  /* 0x000000500b0b78a4 */ /* 0x000fc8000f8e0205 */
        /* <DEDUP_REMOVED lines=18> */
.L_x_2167:
[----:B------:R-:W2:Y:S01]  /*14a80*/  LDL.LU R11, [R1+0x20] ;  /* 0x00002000010b7983 */ /* 0x000ea20000300800 */
[----:B------:R-:W-:Y:S01]  /*14a90*/  MOV R9, 0x400 ;  /* 0x0000040000097802 */ /* 0x000fe20000000f00 */
[----:B------:R-:W-:Y:S05]  /*14aa0*/  WARPSYNC.ALL ;  /* 0x0000000000007948 */ /* 0x000fea0003800000 */
[----:B------:R-:W0:Y:S01]  /*14ab0*/  S2R R10, SR_CgaCtaId ;  /* 0x00000000000a7919 */ /* 0x000e220000008800 */
[----:B------:R-:W-:-:S13]  /*14ac0*/  ELECT P0, URZ, PT ;  /* 0x00000000003f782f */ /* 0x000fda0003800000 */
[----:B------:R-:W-:Y:S01]  /*14ad0*/  @P0 R2UR UR13, R7 ;  /* 0x00000000070d02ca */ /* 0x000fe200000e0000 */
[----:B------:R-:W-:Y:S01]  /*14ae0*/  UIADD3 UR4, UP0, UR36, 0x270, URZ ;  /* 0x0000027024047890 */ /* 0x000fe2000ff1e03f */
[C---:B------:R-:W-:Y:S01]  /*14af0*/  @P0 R2UR UR12, R18.reuse ;  /* 0x00000000120c02ca */ /* 0x040fe200000e0000 */
        /* <DEDUP_REMOVED lines=9> */
[----:B------:R-:W-:Y:S01]  /*14b90*/  UMOV UR15, 0x12f00000 ;  /* 0x12f00000000f7882 */ /* 0x000fe20000000000 */
[----:B------:R-:W-:Y:S01]  /*14ba0*/  @P0 MOV R8, 0x10000 ;  /* 0x0001000000080802 */ /* 0x000fe20000000f00 */
        /* <DEDUP_REMOVED lines=36> */
.L_x_2240:
[----:B------:R-:W-:Y:S05]  /*14df0*/  BSYNC B0 ;  /* 0x0000000000007941 */ /* 0x000fea0003800000 */
.L_x_2171:
[----:B0-----:R-:W2:Y:S01]  /*14e00*/  LDL R8, [R1+0x14] ;  /* 0x0000140001087983 */ /* 0x001ea20000100800 */
[----:B------:R-:W-:Y:S01]  /*14e10*/  BSSY B0, `(.L_x_2173) ;  /* 0x00001c1000007945 */ /* 0x000fe20003800000 */
[----:B--2---:R-:W-:-:S13]  /*14e20*/  ISETP.GE.AND P0, PT, R8, 0x2, PT ;  /* 0x000000020800780c */ /* 0x004fda0003f06270 */
[----:B------:R-:W-:Y:S05]  /*14e30*/  @!P0 BRA `(.L_x_2174) ;  /* 0x0000001800f88947 */ /* 0x000fea0003800000 */
[C---:B------:R-:W-:Y:S01]  /*14e40*/  LOP3.LUT R7, R8.reuse, 0x1, RZ, 0xc0, !PT ;  /* 0x0000000108077812 */ /* 0x040fe200078ec0ff */
[----:B------:R-:W-:Y:S01]  /*14e50*/  VIADD R10, R8, 0xfffffffe ;  /* 0xfffffffe080a7836 */ /* 0x000fe20000000000 */
[----:B------:R-:W-:Y:S02]  /*14e60*/  BSSY B1, `(.L_x_2175) ;  /* 0x000009c000017945 */ /* 0x000fe40003800000 */
[----:B------:R-:W-:Y:S01]  /*14e70*/  ISETP.NE.U32.AND P0, PT, R7, 0x1, PT ;  /* 0x000000010700780c */ /* 0x000fe20003f05070 */
[----:B------:R-:W-:-:S12]  /*14e80*/  IMAD.MOV.U32 R7, RZ, RZ, R10 ;  /* 0x000000ffff077224 */ /* 0x000fd800078e000a */
[----:B------:R-:W-:Y:S05]  /*14e90*/  @!P0 BRA `(.L_x_2176) ;  /* 0x0000000800608947 */ /* 0x000fea0003800000 */
        /* <DEDUP_REMOVED lines=10> */
[----:B------:R-:W-:Y:S02]  /*14f40*/  IMAD.MOV.U32 R8, RZ, RZ, R6 ;  /* 0x000000ffff087224 */ /* 0x000fe400078e0006 */
[----:B------:R-:W-:Y:S01]  /*14f50*/  IMAD.MOV.U32 R7, RZ, RZ, R10 ;  /* 0x000000ffff077224 */ /* 0x000fe200078e000a */
        /* <DEDUP_REMOVED lines=11> */
[--C-:B------:R-:W-:Y:S01]  /*15010*/  SHF.R.S32.HI R9, RZ, 0x1f, R7.reuse ;  /* 0x0000001fff097819 */ /* 0x100fe20000011407 */
[C---:B------:R-:W-:Y:S02]  /*15020*/  IMAD R14, R4.reuse, UR5, R8 ;  /* 0x00000005040e7c24 */ /* 0x040fe4000f8e0208 */
[--C-:B------:R-:W-:Y:S02]  /*15030*/  IMAD.MOV.U32 R8, RZ, RZ, R7.reuse ;  /* 0x000000ffff087224 */ /* 0x100fe400078e0007 */
[----:B------:R-:W-:Y:S02]  /*15040*/  IMAD.MOV R7, RZ, RZ, -R7 ;  /* 0x000000ffff077224 */ /* 0x000fe400078e0a07 */
[----:B------:R-:W-:-:S04]  /*15050*/  IMAD.WIDE.U32 R8, R4, UR4, R8 ;  /* 0x0000000404087c25 */ /* 0x000fc8000f8e0008 */
[----:B------:R-:W-:Y:S01]  /*15060*/  IMAD R7, R15, R7, R10 ;  /* 0x000000070f077224 */ /* 0x000fe200078e020a */
[----:B------:R-:W-:Y:S02]  /*15070*/  IADD3 R14, R14, R9, RZ ;  /* 0x000000090e0e7210 */ /* 0x000fe40007ffe0ff */
[----:B------:R-:W-:-:S04]  /*15080*/  LEA R2, P0, R8, R2, 0x2 ;  /* 0x0000000208027211 */ /* 0x000fc800078010ff */
[----:B------:R-:W-:-:S05]  /*15090*/  LEA.HI.X R3, R8, R3, R14, 0x2, P0 ;  /* 0x0000000308037211 */ /* 0x000fca00000f140e */
[----:B------:R0:W5:Y:S04]  /*150a0*/  LDG.E R8, desc[UR6][R2.64] ;  /* 0x0000000602087981 */ /* 0x000168000c1e1900 */
.L_x_2179:
[----:B0-----:R-:W0:Y:S01]  /*150b0*/  S2R R3, SR_CgaCtaId ;  /* 0x0000000000037919 */ /* 0x001e220000008800 */
[----:B------:R-:W-:-:S04]  /*150c0*/  MOV R2, 0x400 ;  /* 0x0000040000027802 */ /* 0x000fc80000000f00 */
[----:B0-----:R-:W-:Y:S02]  /*150d0*/  LEA R2, R3, R2, 0x18 ;  /* 0x0000000203027211 */ /* 0x001fe400078ec0ff */
[----:B------:R-:W-:-:S03]  /*150e0*/  SHF.L.U32 R3, R12, 0x1f, RZ ;  /* 0x0000001f0c037819 */ /* 0x000fc600000006ff */
[----:B------:R-:W-:-:S04]  /*150f0*/  IMAD R2, R11, 0x8, R2 ;  /* 0x000000080b027824 */ /* 0x000fc800078e0202 */
[----:B------:R-:W0:Y:S02]  /*15100*/  SYNCS.PHASECHK.TRANS64.TRYWAIT P0, [R2+URZ+0x38840], R3 ;  /* 0x03884003020075a7 */ /* 0x000e24000800017f */
[----:B0-----:R-:W-:Y:S05]  /*15110*/  @!P0 BRA `(.L_x_2180) ;  /* 0x0000003000e88947 */ /* 0x001fea0003800000 */
.L_x_2241:
        /* <DEDUP_REMOVED lines=11> */
.L_x_2181:
        /* <DEDUP_REMOVED lines=42> */
.L_x_2242:
        /* <DEDUP_REMOVED lines=13> */
.L_x_2183:
        /* <DEDUP_REMOVED lines=13> */
[----:B------:R-:W-:Y:S01]  /*15610*/  MOV R6, R8 ;  /* 0x0000000800067202 */ /* 0x000fe20000000f00 */
[----:B------:R-:W-:-:S02]  /*15620*/  IMAD.MOV.U32 R5, RZ, RZ, R7 ;  /* 0x000000ffff057224 */ /* 0x000fc400078e0007 */
[----:B--2---:R-:W-:-:S04]  /*15630*/  IMAD.MOV.U32 R9, RZ, RZ, R2 ;  /* 0x000000ffff097224 */ /* 0x004fc800078e0002 */
[----:B------:R-:W-:-:S05]  /*15640*/  IMAD R2, R9, 0x8, R14 ;  /* 0x0000000809027824 */ /* 0x000fca00078e020e */
[----:B------:R-:W-:Y:S01]  /*15650*/  R2UR UR9, R2 ;  /* 0x00000000020972ca */ /* 0x000fe200000e0000 */
[----:B------:R-:W-:Y:S01]  /*15660*/  IMAD R2, R9, 0xa000, R14 ;  /* 0x0000a00009027824 */ /* 0x000fe200078e020e */
[----:B---3--:R-:W-:-:S04]  /*15670*/  R2UR UR5, R3 ;  /* 0x00000000030572ca */ /* 0x008fc800000e0000 */
        /* <DEDUP_REMOVED lines=21> */
.L_x_2178:
[----:B------:R-:W-:Y:S05]  /*157d0*/  BSYNC B2 ;  /* 0x0000000000027941 */ /* 0x000fea0003800000 */
.L_x_2177:
[----:B------:R-:W2:Y:S04]  /*157e0*/  LDL.LU R2, [R1+0x14] ;  /* 0x0000140001027983 */ /* 0x000ea80000300800 */
[----:B------:R0:W-:Y:S04]  /*157f0*/  STL [R1], R11 ;  /* 0x0000000b01007387 */ /* 0x0001e80000100800 */
[----:B------:R0:W-:Y:S02]  /*15800*/  STL [R1+0x8], R12 ;  /* 0x0000080c01007387 */ /* 0x0001e40000100800 */
[----:B0-2---:R-:W-:-:S07]  /*15810*/  VIADD R7, R2, 0xfffffffd ;  /* 0xfffffffd02077836 */ /* 0x005fce0000000000 */
.L_x_2176:
[----:B------:R-:W-:Y:S05]  /*15820*/  BSYNC B1 ;  /* 0x0000000000017941 */ /* 0x000fea0003800000 */
.L_x_2175:
[----:B------:R-:W-:-:S13]  /*15830*/  ISETP.NE.AND P0, PT, R10, RZ, PT ;  /* 0x000000ff0a00720c */ /* 0x000fda0003f05270 */
[----:B------:R-:W-:Y:S05]  /*15840*/  @!P0 BRA `(.L_x_2174) ;  /* 0x0000001000748947 */ /* 0x000fea0003800000 */
[----:B------:R-:W-:-:S07]  /*15850*/  IMAD.MOV.U32 R10, RZ, RZ, R6 ;  /* 0x000000ffff0a7224 */ /* 0x000fce00078e0006 */
.L_x_2198:
        /* <DEDUP_REMOVED lines=33> */
.L_x_2186:
[----:B------:R-:W1:Y:S01]  /*15a70*/  S2R R3, SR_CgaCtaId ;  /* 0x0000000000037919 */ /* 0x000e620000008800 */
[----:B------:R-:W-:-:S04]  /*15a80*/  MOV R2, 0x400 ;  /* 0x0000040000027802 */ /* 0x000fc80000000f00 */
[----:B-1----:R-:W-:Y:S02]  /*15a90*/  LEA R2, R3, R2, 0x18 ;  /* 0x0000000203027211 */ /* 0x002fe400078ec0ff */
[----:B------:R-:W-:-:S03]  /*15aa0*/  SHF.L.U32 R3, R9, 0x1f, RZ ;  /* 0x0000001f09037819 */ /* 0x000fc600000006ff */
[----:B------:R-:W-:-:S04]  /*15ab0*/  IMAD R2, R8, 0x8, R2 ;  /* 0x0000000808027824 */ /* 0x000fc800078e0202 */
[----:B------:R-:W1:Y:S02]  /*15ac0*/  SYNCS.PHASECHK.TRANS64.TRYWAIT P0, [R2+URZ+0x38840], R3 ;  /* 0x03884003020075a7 */ /* 0x000e64000800017f */
[----:B-1----:R-:W-:Y:S05]  /*15ad0*/  @!P0 BRA `(.L_x_2187) ;  /* 0x0000002800a08947 */ /* 0x002fea0003800000 */
.L_x_2243:
[----:B0-----:R-:W0:Y:S02]  /*15ae0*/  S2R R11, SR_TID.X ;  /* 0x00000000000b7919 */ /* 0x001e240000002100 */
[----:B0-----:R-:W-:-:S04]  /*15af0*/  LOP3.LUT R11, R11, 0x7f, RZ, 0xc0, !PT ;  /* 0x0000007f0b0b7812 */ /* 0x001fc800078ec0ff */
[----:B------:R-:W-:-:S13]  /*15b00*/  ISETP.NE.AND P0, PT, R11, RZ, PT ;  /* 0x000000ff0b00720c */ /* 0x000fda0003f05270 */
[----:B------:R-:W-:Y:S05]  /*15b10*/  @P0 BRA `(.L_x_2188) ;  /* 0x00000000001c0947 */ /* 0x000fea0003800000 */
[----:B------:R-:W0:Y:S01]  /*15b20*/  S2R R11, SR_TID.X ;  /* 0x00000000000b7919 */ /* 0x000e220000002100 */
[----:B-1----:R-:W-:-:S04]  /*15b30*/  MOV R3, 0xa000 ;  /* 0x0000a00000037802 */ /* 0x002fc80000000f00 */
[----:B------:R2:W-:Y:S01]  /*15b40*/  SYNCS.ARRIVE.TRANS64 RZ, [R2+URZ+0x38830], R3 ;  /* 0x0388300302ff79a7 */ /* 0x0005e2000800003f */
[----:B0-----:R-:W-:-:S04]  /*15b50*/  LOP3.LUT R11, R11, 0x1f, RZ, 0xc0, !PT ;  /* 0x0000001f0b0b7812 */ /* 0x001fc800078ec0ff */
[----:B------:R-:W-:-:S13]  /*15b60*/  ISETP.NE.AND P1, PT, R11, RZ, PT ;  /* 0x000000ff0b00720c */ /* 0x000fda0003f25270 */
[----:B--2---:R-:W-:Y:S05]  /*15b70*/  @!P1 BRA `(.L_x_2188) ;  /* 0x0000000000049947 */ /* 0x004fea0003800000 */
[----:B------:R-:W-:Y:S01]  /*15b80*/  BPT.TRAP 0x1 ;  /* 0x000000040000795c */ /* 0x000fe20000300000 */
.L_x_2188:
        /* <DEDUP_REMOVED lines=42> */
.L_x_2244:
        /* <DEDUP_REMOVED lines=8> */
.L_x_2190:
        /* <DEDUP_REMOVED lines=15> */
[----:B------:R-:W-:Y:S01]  /*15fa0*/  IMAD.MOV.U32 R5, RZ, RZ, R12 ;  /* 0x000000ffff057224 */ /* 0x000fe200078e000c */
[----:B------:R-:W-:Y:S01]  /*15fb0*/  MOV R6, R10 ;  /* 0x0000000a00067202 */ /* 0x000fe20000000f00 */
        /* <DEDUP_REMOVED lines=22> */
.L_x_2185:
[----:B------:R-:W-:Y:S05]  /*16120*/  BSYNC B1 ;  /* 0x0000000000017941 */ /* 0x000fea0003800000 */
.L_x_2184:
        /* <DEDUP_REMOVED lines=27> */
[----:B------:R-:W-:-:S05]  /*162e0*/  IMAD.WIDE.U32 R2, R4, UR6, R2 ;  /* 0x0000000604027c25 */ /* 0x000fca000f8e0002 */
[----:B------:R-:W-:Y:S02]  /*162f0*/  IADD3 R3, R10, R3, RZ ;  /* 0x000000030a037210 */ /* 0x000fe40007ffe0ff */
[----:B------:R-:W-:-:S04]  /*16300*/  LEA R10, P0, R2, UR4, 0x2 ;  /* 0x00000004020a7c11 */ /* 0x000fc8000f8010ff */
[----:B------:R-:W-:-:S05]  /*16310*/  LEA.HI.X R11, R2, UR5, R3, 0x2, P0 ;  /* 0x00000005020b7c11 */ /* 0x000fca00080f1403 */
[----:B------:R1:W5:Y:S04]  /*16320*/  LDG.E R10, desc[UR8][R10.64] ;  /* 0x000000080a0a7981 */ /* 0x000368000c1e1900 */
.L_x_2193:
[----:B------:R-:W2:Y:S01]  /*16330*/  S2R R3, SR_CgaCtaId ;  /* 0x0000000000037919 */ /* 0x000ea20000008800 */
[----:B------:R-:W-:-:S04]  /*16340*/  MOV R2, 0x400 ;  /* 0x0000040000027802 */ /* 0x000fc80000000f00 */
[----:B--2---:R-:W-:Y:S02]  /*16350*/  LEA R2, R3, R2, 0x18 ;  /* 0x0000000203027211 */ /* 0x004fe400078ec0ff */
[----:B------:R-:W-:-:S03]  /*16360*/  SHF.L.U32 R3, R14, 0x1f, RZ ;  /* 0x0000001f0e037819 */ /* 0x000fc600000006ff */
[----:B------:R-:W-:-:S04]  /*16370*/  IMAD R2, R15, 0x8, R2 ;  /* 0x000000080f027824 */ /* 0x000fc800078e0202 */
[----:B------:R-:W2:Y:S02]  /*16380*/  SYNCS.PHASECHK.TRANS64.TRYWAIT P0, [R2+URZ+0x38840], R3 ;  /* 0x03884003020075a7 */ /* 0x000ea4000800017f */
[----:B--2---:R-:W-:Y:S05]  /*16390*/  @!P0 BRA `(.L_x_2194) ;  /* 0x0000002000988947 */ /* 0x004fea0003800000 */
.L_x_2245:
        /* <DEDUP_REMOVED lines=11> */
.L_x_2195:
        /* <DEDUP_REMOVED lines=42> */
.L_x_2246:
        /* <DEDUP_REMOVED lines=8> */
.L_x_2197:
        /* <DEDUP_REMOVED lines=38> */
.L_x_2192:
[----:B------:R-:W-:Y:S05]  /*169d0*/  BSYNC B1 ;  /* 0x0000000000017941 */ /* 0x000fea0003800000 */
.L_x_2191:
[C---:B------:R-:W-:Y:S01]  /*169e0*/  ISETP.GT.AND P0, PT, R7.reuse, 0x1, PT ;  /* 0x000000010700780c */ /* 0x040fe20003f04270 */
[----:B------:R-:W-:-:S05]  /*169f0*/  VIADD R2, R7, 0xfffffffe ;  /* 0xfffffffe07027836 */ /* 0x000fca0000000000 */
[----:B------:R-:W-:-:S07]  /*16a00*/  MOV R7, R2 ;  /* 0x0000000200077202 */ /* 0x000fce0000000f00 */
[----:B------:R-:W-:Y:S05]  /*16a10*/  @P0 BRA `(.L_x_2198) ;  /* 0xffffffec00900947 */ /* 0x000fea000383ffff */
.L_x_2174:
[----:B------:R-:W-:Y:S05]  /*16a20*/  BSYNC B0 ;  /* 0x0000000000007941 */ /* 0x000fea0003800000 */
.L_x_2173:
        /* <DEDUP_REMOVED lines=18> */
.L_x_2200:
[----:B------:R-:W-:Y:S05]  /*16b50*/  BSYNC B0 ;  /* 0x0000000000007941 */ /* 0x000fea0003800000 */
.L_x_2199:
        /* <DEDUP_REMOVED lines=11> */
.L_x_2247:
        /* <DEDUP_REMOVED lines=11> */
.L_x_2204:
[----:B-1----:R-:W2:Y:S01]  /*16cc0*/  LDL R2, [R1] ;  /* 0x0000000001027983 */ /* 0x002ea20000100800 */
[----:B------:R-:W-:-:S03]  /*16cd0*/  MOV R7, 0x400 ;  /* 0x0000040000077802 */ /* 0x000fc60000000f00 */
[----:B------:R-:W3:Y:S01]  /*16ce0*/  LDL.LU R4, [R1+0x4] ;  /* 0x0000040001047983 */ /* 0x000ee20000300800 */
        /* <DEDUP_REMOVED lines=34> */
.L_x_2202:
[----:B------:R-:W-:Y:S05]  /*16f10*/  BSYNC B0 ;  /* 0x0000000000007941 */ /* 0x000fea0003800000 */
.L_x_2201:
        /* <DEDUP_REMOVED lines=9> */
.L_x_2157:
[----:B------:R-:W-:Y:S05]  /*16fb0*/  BSYNC B6 ;  /* 0x0000000000067941 */ /* 0x000fea0003800000 */
.L_x_2155:
[----:B------:R-:W-:-:S03]  /*16fc0*/  UMOV UR4, 0xffffffff ;  /* 0xffffffff00047882 */ /* 0x000fc60000000000 */
[----:B------:R-:W-:Y:S05]  /*16fd0*/  BRA.DIV UR4, `(.L_x_2205) ;  /* 0x0000001604c47947 */ /* 0x000fea000b800000 */
[----:B------:R2:W3:Y:S04]  /*16fe0*/  SHFL.IDX PT, R4, R16, RZ, 0x1f ;  /* 0x00001fff10047589 */ /* 0x0004e800000e0000 */
[----:B------:R-:W4:Y:S02]  /*16ff0*/  SHFL.IDX PT, R16, R16, 0x1, 0x1f ;  /* 0x00201f0010107f89 */ /* 0x000f2400000e0000 */
.L_x_2251:
[----:B-1----:R-:W1:Y:S01]  /*17000*/  S2R R0, SR_TID.X ;  /* 0x0000000000007919 */ /* 0x002e620000002100 */
[----:B------:R-:W-:Y:S01]  /*17010*/  ULDC UR4, c[0x0][0xc14] ;  /* 0x0003050000047ab9 */ /* 0x000fe20000000800 */
[----:B------:R-:W-:Y:S01]  /*17020*/  BSSY B0, `(.L_x_2206) ;  /* 0x000000c000007945 */ /* 0x000fe20003800000 */
[----:B------:R-:W-:Y:S01]  /*17030*/  IMAD.MOV.U32 R17, RZ, RZ, RZ ;  /* 0x000000ffff117224 */ /* 0x000fe200078e00ff */
[----:B-1----:R-:W-:Y:S02]  /*17040*/  LOP3.LUT R6, R0, 0x1f, RZ, 0xc0, !PT ;  /* 0x0000001f00067812 */ /* 0x002fe400078ec0ff */
[----:B------:R-:W-:Y:S02]  /*17050*/  MOV R0, UR4 ;  /* 0x0000000400007c02 */ /* 0x000fe40008000f00 */
        /* <DEDUP_REMOVED lines=8> */
.L_x_2207:
[----:B------:R-:W-:Y:S05]  /*170e0*/  BSYNC B0 ;  /* 0x0000000000007941 */ /* 0x000fea0003800000 */
.L_x_2206:
        /* <DEDUP_REMOVED lines=23> */
.L_x_2259:
[----:B------:R-:W-:Y:S02]  /*17260*/  ULDC UR4, c[0x0][0xc10] ;  /* 0x0003040000047ab9 */ /* 0x000fe40000000800 */
[----:B------:R-:W-:-:S04]  /*17270*/  IMAD.U32 R5, RZ, RZ, UR4 ;  /* 0x00000004ff057e24 */ /* 0x000fc8000f8e00ff */
[----:B-1----:R-:W-:-:S04]  /*17280*/  IMAD R3, R14, R5, RZ ;  /* 0x000000050e037224 */ /* 0x002fc800078e02ff */
[----:B--2-4-:R-:W-:-:S05]  /*17290*/  IMAD.IADD R16, R16, 0x1, R3 ;  /* 0x0000000110107824 */ /* 0x014fca00078e0203 */
[----:B---3--:R-:W-:-:S13]  /*172a0*/  ISETP.GT.AND P0, PT, R16, R4, PT ;  /* 0x000000041000720c */ /* 0x008fda0003f04270 */
[----:B------:R-:W-:Y:S05]  /*172b0*/  @P0 BRA `(.L_x_2209) ;  /* 0x0000000000b80947 */ /* 0x000fea0003800000 */
[----:B------:R-:W1:Y:S02]  /*172c0*/  LDC R0, c[0x0][0xc14] ;  /* 0x00030500ff007b82 */ /* 0x000e640000000800 */
.L_x_2214:
[----:B------:R-:W-:-:S05]  /*172d0*/  VIADD R19, R19, 0x1f ;  /* 0x0000001f13137836 */ /* 0x000fca0000000000 */
[----:B-1----:R-:W-:-:S13]  /*172e0*/  ISETP.GE.AND P0, PT, R19, R0, PT ;  /* 0x000000001300720c */ /* 0x002fda0003f06270 */
[----:B------:R-:W-:Y:S05]  /*172f0*/  @P0 BRA `(.L_x_2210) ;  /* 0x0000000400f40947 */ /* 0x000fea0003800000 */
[----:B0-----:R-:W0:Y:S01]  /*17300*/  S2R R2, SR_TID.X ;  /* 0x0000000000027919 */ /* 0x001e220000002100 */
[----:B------:R-:W-:Y:S01]  /*17310*/  BSSY B0, `(.L_x_2211) ;  /* 0x000000b000007945 */ /* 0x000fe20003800000 */
[----:B------:R-:W-:Y:S01]  /*17320*/  IMAD.MOV.U32 R17, RZ, RZ, RZ ;  /* 0x000000ffff117224 */ /* 0x000fe200078e00ff */
[----:B0-----:R-:W-:-:S04]  /*17330*/  LOP3.LUT R6, R2, 0x1f, RZ, 0xc0, !PT ;  /* 0x0000001f02067812 */ /* 0x001fc800078ec0ff */
[C---:B------:R-:W-:Y:S02]  /*17340*/  ISETP.NE.AND P1, PT, R6.reuse, 0x1f, PT ;  /* 0x0000001f0600780c */ /* 0x040fe40003f25270 */
[----:B------:R-:W-:-:S04]  /*17350*/  IADD3 R5, R6, R19, RZ ;  /* 0x0000001306057210 */ /* 0x000fc80007ffe0ff */
[----:B------:R-:W-:-:S13]  /*17360*/  ISETP.GE.OR P0, PT, R5, R0, !P1 ;  /* 0x000000000500720c */ /* 0x000fda0004f06670 */
[----:B------:R-:W-:Y:S05]  /*17370*/  @P0 BRA `(.L_x_2212) ;  /* 0x0000000000100947 */ /* 0x000fea0003800000 */
[----:B------:R-:W0:Y:S01]  /*17380*/  LDC.64 R2, c[0x0][0xc58] ;  /* 0x00031600ff027b82 */ /* 0x000e220000000a00 */
[----:B------:R-:W-:Y:S01]  /*17390*/  ULDC.64 UR4, c[0x0][0x208] ;  /* 0x0000820000047ab9 */ /* 0x000fe20000000a00 */
[----:B0-----:R-:W-:-:S05]  /*173a0*/  IMAD.WIDE R2, R5, 0x4, R2 ;  /* 0x0000000405027825 */ /* 0x001fca00078e0202 */
[----:B------:R0:W5:Y:S02]  /*173b0*/  LDG.E R17, desc[UR4][R2.64] ;  /* 0x0000000402117981 */ /* 0x000164000c1e1900 */
.L_x_2212:
[----:B------:R-:W-:Y:S05]  /*173c0*/  BSYNC B0 ;  /* 0x0000000000007941 */ /* 0x000fea0003800000 */
.L_x_2211:
        /* <DEDUP_REMOVED lines=23> */
.L_x_2267:
[----:B------:R-:W-:Y:S02]  /*17540*/  ULDC UR4, c[0x0][0xc10] ;  /* 0x0003040000047ab9 */ /* 0x000fe40000000800 */
[----:B------:R-:W-:-:S04]  /*17550*/  IMAD.U32 R5, RZ, RZ, UR4 ;  /* 0x00000004ff057e24 */ /* 0x000fc8000f8e00ff */
[----:B-1----:R-:W-:-:S04]  /*17560*/  IMAD R3, R14, R5, RZ ;  /* 0x000000050e037224 */ /* 0x002fc800078e02ff */
[----:B------:R-:W-:-:S05]  /*17570*/  IMAD.IADD R16, R3, 0x1, R16 ;  /* 0x0000000103107824 */ /* 0x000fca00078e0210 */
[----:B------:R-:W-:-:S13]  /*17580*/  ISETP.GT.AND P0, PT, R16, R4, PT ;  /* 0x000000041000720c */ /* 0x000fda0003f04270 */
[----:B------:R-:W-:Y:S05]  /*17590*/  @!P0 BRA `(.L_x_2214) ;  /* 0xfffffffc004c8947 */ /* 0x000fea000383ffff */
.L_x_2209:
        /* <DEDUP_REMOVED lines=8> */
.L_x_2271:
[----:B------:R-:W-:Y:S02]  /*17620*/  ISETP.NE.AND P0, PT, R3, RZ, PT ;  /* 0x000000ff0300720c */ /* 0x000fe40003f05270 */
[----:B------:R-:W-:-:S11]  /*17630*/  MOV R7, RZ ;  /* 0x000000ff00077202 */ /* 0x000fd60000000f00 */
[----:B------:R-:W-:Y:S05]  /*17640*/  @!P0 BRA `(.L_x_2216) ;  /* 0x0000000000108947 */ /* 0x000fea0003800000 */
[----:B------:R-:W-:Y:S01]  /*17650*/  UMOV UR4, 0xffffffff ;  /* 0xffffffff00047882 */ /* 0x000fe20000000000 */
[----:B------:R-:W-:Y:S02]  /*17660*/  VIADD R12, R6, 0xffffffff ;  /* 0xffffffff060c7836 */ /* 0x000fe40000000000 */
[----:B------:R-:W-:Y:S05]  /*17670*/  BRA.DIV UR4, `(.L_x_2217) ;  /* 0x0000001a04507947 */ /* 0x000fea000b800000 */
[----:B------:R3:W4:Y:S02]  /*17680*/  SHFL.IDX PT, R7, R2, R12, 0x1f ;  /* 0x00001f0c02077589 */ /* 0x00072400000e0000 */
.L_x_2216:
[----:B0--3--:R-:W0:Y:S01]  /*17690*/  LDC.64 R2, c[0x0][0xc68] ;  /* 0x00031a00ff027b82 */ /* 0x009e220000000a00 */
[----:B------:R-:W-:Y:S01]  /*176a0*/  IMAD.IADD R19, R6, 0x1, R19 ;  /* 0x0000000106137824 */ /* 0x000fe200078e0213 */
[----:B------:R-:W-:-:S03]  /*176b0*/  ULDC.64 UR4, c[0x0][0x208] ;  /* 0x0000820000047ab9 */ /* 0x000fc60000000a00 */
[----:B0-----:R-:W-:-:S05]  /*176c0*/  IMAD.WIDE R2, R19, 0x4, R2 ;  /* 0x0000000413027825 */ /* 0x001fca00078e0202 */
[----:B------:R0:W1:Y:S01]  /*176d0*/  LDG.E R8, desc[UR4][R2.64] ;  /* 0x0000000402087981 */ /* 0x000062000c1e1900 */
[----:B----4-:R-:W-:-:S04]  /*176e0*/  IMAD R16, R7, R5, R16 ;  /* 0x0000000507107224 */ /* 0x010fc800078e0210 */
[----:B------:R-:W-:Y:S01]  /*176f0*/  IMAD.IADD R7, R4, 0x1, -R16 ;  /* 0x0000000104077824 */ /* 0x000fe200078e0a10 */
[----:B0-----:R-:W-:Y:S01]  /*17700*/  MOV R2, RZ ;  /* 0x000000ff00027202 */ /* 0x001fe20000000f00 */
        /* <DEDUP_REMOVED lines=25> */
[----:B------:R-:W-:Y:S01]  /*178a0*/  IMAD R4, R8, R9, RZ ;  /* 0x0000000908047224 */ /* 0x000fe200078e02ff */
[----:B------:R-:W-:-:S03]  /*178b0*/  IADD3 R9, -R9, RZ, RZ ;  /* 0x000000ff09097210 */ /* 0x000fc60007ffe1ff */
        /* <DEDUP_REMOVED lines=30> */
[----:B------:R-:W-:-:S03]  /*17aa0*/  IMAD R18, R3, R8, R4 ;  /* 0x0000000803127224 */ /* 0x000fc600078e0204 */
[----:B------:R-:W-:Y:S01]  /*17ab0*/  IADD3 R17, R17, R2, RZ ;  /* 0x0000000211117210 */ /* 0x000fe20007ffe0ff */
[----:B------:R-:W-:Y:S06]  /*17ac0*/  BRA `(.L_x_2218) ;  /* 0x00000000001c7947 */ /* 0x000fec0003800000 */
.L_x_2210:
[----:B------:R-:W-:Y:S01]  /*17ad0*/  UMOV UR4, URZ ;  /* 0x0000003f00047c82 */ /* 0x000fe20008000000 */
[----:B------:R-:W-:Y:S01]  /*17ae0*/  UMOV UR5, URZ ;  /* 0x0000003f00057c82 */ /* 0x000fe20008000000 */
[----:B------:R-:W-:Y:S01]  /*17af0*/  ULDC UR6, c[0x0][0xc14] ;  /* 0x0003050000067ab9 */ /* 0x000fe20000000800 */
[----:B------:R-:W-:Y:S02]  /*17b00*/  IMAD.MOV.U32 R16, RZ, RZ, R4 ;  /* 0x000000ffff107224 */ /* 0x000fe400078e0004 */
[----:B------:R-:W-:Y:S02]  /*17b10*/  IMAD.U32 R17, RZ, RZ, UR4 ;  /* 0x00000004ff117e24 */ /* 0x000fe4000f8e00ff */
[----:B------:R-:W-:Y:S02]  /*17b20*/  IMAD.U32 R18, RZ, RZ, UR5 ;  /* 0x00000005ff127e24 */ /* 0x000fe4000f8e00ff */
[----:B------:R-:W-:-:S07]  /*17b30*/  IMAD.U32 R19, RZ, RZ, UR6 ;  /* 0x00000006ff137e24 */ /* 0x000fce000f8e00ff */
.L_x_2218:
        /* <DEDUP_REMOVED lines=12> */
.L_x_2151:
[----:B-1----:R-:W3:Y:S01]  /*17c00*/  LDL.LU R0, [R1+0x20] ;  /* 0x0000200001007983 */ /* 0x002ee20000300800 */
[----:B------:R-:W-:Y:S01]  /*17c10*/  BSSY B0, `(.L_x_2220) ;  /* 0x000000b000007945 */ /* 0x000fe20003800000 */
[----:B------:R-:W1:Y:S01]  /*17c20*/  S2R R5, SR_CgaCtaId ;  /* 0x0000000000057919 */ /* 0x000e620000008800 */
[----:B---3--:R-:W-:-:S04]  /*17c30*/  IADD3 R0, R0, 0x1, RZ ;  /* 0x0000000100007810 */ /* 0x008fc80007ffe0ff */
        /* <DEDUP_REMOVED lines=8> */
.L_x_2274:
[----:B------:R-:W-:Y:S05]  /*17cc0*/  BSYNC B0 ;  /* 0x0000000000007941 */ /* 0x000fea0003800000 */
.L_x_2220:
[----:B------:R-:W-:-:S03]  /*17cd0*/  UMOV UR4, 0xffffffff ;  /* 0xffffffff00047882 */ /* 0x000fc60000000000 */
[----:B------:R-:W-:Y:S05]  /*17ce0*/  BRA.DIV UR4, `(.L_x_2222) ;  /* 0x0000001204f07947 */ /* 0x000fea000b800000 */
[----:B------:R-:W2:Y:S02]  /*17cf0*/  S2R R2, SR_TID.X ;  /* 0x0000000000027919 */ /* 0x000ea40000002100 */
[----:B--2---:R-:W-:-:S04]  /*17d00*/  SHF.R.U32.HI R2, RZ, 0x5, R2 ;  /* 0x00000005ff027819 */ /* 0x004fc80000011602 */
[----:B------:R-:W-:-:S05]  /*17d10*/  LOP3.LUT R2, R2, 0x3, RZ, 0xc0, !PT ;  /* 0x0000000302027812 */ /* 0x000fca00078ec0ff */
[----:B------:R2:W3:Y:S02]  /*17d20*/  SHFL.IDX PT, R14, R2, RZ, 0x1f ;  /* 0x00001fff020e7589 */ /* 0x0004e400000e0000 */
.L_x_2277:
[----:B---3--:R-:W-:Y:S01]  /*17d30*/  ISETP.NE.AND P0, PT, R14, RZ, PT ;  /* 0x000000ff0e00720c */ /* 0x008fe20003f05270 */
[----:B------:R-:W-:-:S12]  /*17d40*/  BSSY B0, `(.L_x_2223) ;  /* 0x0000029000007945 */ /* 0x000fd80003800000 */
[----:B------:R-:W-:Y:S05]  /*17d50*/  @P0 BRA `(.L_x_2224) ;  /* 0x00000000009c0947 */ /* 0x000fea0003800000 */
[----:B------:R-:W-:-:S03]  /*17d60*/  UMOV UR4, 0xffffffff ;  /* 0xffffffff00047882 */ /* 0x000fc60000000000 */
[----:B------:R-:W-:Y:S05]  /*17d70*/  BRA.DIV UR4, `(.L_x_2225) ;  /* 0x0000001604007947 */ /* 0x000fea000b800000 */
[----:B------:R-:W-:-:S13]  /*17d80*/  ELECT P6, URZ, PT ;  /* 0x00000000003f782f */ /* 0x000fda00038c0000 */
.L_x_2280:
        /* <DEDUP_REMOVED lines=8> */
.L_x_2226:
[----:B-1----:R-:W2:Y:S04]  /*17e10*/  LDL R3, [R1] ;  /* 0x0000000001037983 */ /* 0x002ea80000100800 */
[----:B------:R-:W3:Y:S01]  /*17e20*/  LDL.LU R7, [R1+0x8] ;  /* 0x0000080001077983 */ /* 0x000ee20000300800 */
[----:B------:R-:W-:-:S04]  /*17e30*/  VIADD R2, R0, 0x38840 ;  /* 0x0003884000027836 */ /* 0x000fc80000000000 */
[C---:B--2---:R-:W-:Y:S01]  /*17e40*/  IMAD R6, R3.reuse, 0x8, R2 ;  /* 0x0000000803067824 */ /* 0x044fe200078e0202 */
[----:B------:R-:W-:Y:S02]  /*17e50*/  IADD3 R3, R3, 0x1, RZ ;  /* 0x0000000103037810 */ /* 0x000fe40007ffe0ff */
[----:B---3--:R-:W-:Y:S02]  /*17e60*/  SHF.L.U32 R5, R7, 0x1f, RZ ;  /* 0x0000001f07057819 */ /* 0x008fe400000006ff */
[C---:B------:R-:W-:Y:S02]  /*17e70*/  ISETP.NE.AND P1, PT, R3.reuse, 0x2, PT ;  /* 0x000000020300780c */ /* 0x040fe40003f25270 */
[----:B------:R-:W1:Y:S02]  /*17e80*/  SYNCS.PHASECHK.TRANS64.TRYWAIT P0, [R6+URZ], R5 ;  /* 0x00000005060075a7 */ /* 0x000e64000800017f */
[----:B------:R-:W-:Y:S02]  /*17e90*/  SEL R4, RZ, 0x1, P1 ;  /* 0x00000001ff047807 */ /* 0x000fe40000800000 */
[----:B------:R-:W-:-:S02]  /*17ea0*/  SEL R3, R3, RZ, P1 ;  /* 0x000000ff03037207 */ /* 0x000fc40000800000 */
[----:B------:R-:W-:-:S03]  /*17eb0*/  LOP3.LUT R4, R7, R4, RZ, 0x3c, !PT ;  /* 0x0000000407047212 */ /* 0x000fc600078e3cff */
[----:B------:R-:W-:Y:S01]  /*17ec0*/  IMAD R7, R3, 0x8, R2 ;  /* 0x0000000803077824 */ /* 0x000fe200078e0202 */
[----:B------:R-:W-:Y:S01]  /*17ed0*/  SHF.L.U32 R2, R4, 0x1f, RZ ;  /* 0x0000001f04027819 */ /* 0x000fe200000006ff */
[----:B-1----:R-:W-:Y:S06]  /*17ee0*/  @!P0 BRA `(.L_x_2227) ;  /* 0x0000001000c48947 */ /* 0x002fec0003800000 */
.L_x_2281:
[----:B------:R-:W2:Y:S02]  /*17ef0*/  SYNCS.PHASECHK.TRANS64.TRYWAIT P0, [R7+URZ], R2 ;  /* 0x00000002070075a7 */ /* 0x000ea4000800017f */
[----:B--2---:R-:W-:Y:S05]  /*17f00*/  @!P0 BRA `(.L_x_2228) ;  /* 0x0000001000d08947 */ /* 0x004fea0003800000 */
.L_x_2282:
[----:B------:R-:W-:Y:S05]  /*17f10*/  @!P2 BRA `(.L_x_2229) ;  /* 0x000000000004a947 */ /* 0x000fea0003800000 */
[----:B------:R-:W-:Y:S01]  /*17f20*/  BPT.TRAP 0x1 ;  /* 0x000000040000795c */ /* 0x000fe20000300000 */
.L_x_2229:
[----:B------:R-:W3:Y:S01]  /*17f30*/  LDL.LU R4, [R1] ;  /* 0x0000000001047983 */ /* 0x000ee20000300800 */
[----:B------:R-:W-:-:S04]  /*17f40*/  VIADD R0, R0, 0x38860 ;  /* 0x0003886000007836 */ /* 0x000fc80000000000 */
[----:B---3--:R-:W-:-:S04]  /*17f50*/  IMAD R4, R4, 0x8, R0 ;  /* 0x0000000804047824 */ /* 0x008fc800078e0200 */
[----:B------:R-:W3:Y:S02]  /*17f60*/  SYNCS.PHASECHK.TRANS64.TRYWAIT P0, [R4+URZ], R5 ;  /* 0x00000005040075a7 */ /* 0x000ee4000800017f */
[----:B---3--:R-:W-:Y:S05]  /*17f70*/  @!P0 BRA `(.L_x_2230) ;  /* 0x0000001000c88947 */ /* 0x008fea0003800000 */
.L_x_2283:
[----:B------:R-:W-:-:S07]  /*17f80*/  IMAD R3, R3, 0x8, R0 ;  /* 0x0000000803037824 */ /* 0x000fce00078e0200 */
.L_x_2231:
[----:B----4-:R4:W0:Y:S02]  /*17f90*/  SYNCS.PHASECHK.TRANS64.TRYWAIT P0, [R3+URZ], R2 ;  /* 0x00000002030075a7 */ /* 0x010824000800017f */
[----:B0-----:R-:W-:Y:S05]  /*17fa0*/  @!P0 NANOSLEEP.SYNCS 0x989680 ;  /* 0x009896800000895d */ /* 0x001fea0003900000 */
[----:B------:R-:W0:Y:S02]  /*17fb0*/  @!P0 SYNCS.PHASECHK.TRANS64 P0, [R3+URZ], R2 ;  /* 0x00000002030085a7 */ /* 0x000e24000800007f */
[----:B0-----:R-:W-:Y:S05]  /*17fc0*/  @!P0 BRA `(.L_x_2231) ;  /* 0xfffffffc00f08947 */ /* 0x001fea000383ffff */
.L_x_2224:
[----:B------:R-:W-:Y:S05]  /*17fd0*/  BSYNC B0 ;  /* 0x0000000000007941 */ /* 0x000fea0003800000 */
.L_x_2223:
[----:B------:R-:W-:Y:S05]  /*17fe0*/  EXIT ;  /* 0x000000000000794d */ /* 0x000fea0003800000 */
.L_x_2095:
[----:B------:R-:W-:-:S13]  /*17ff0*/  R2UR UR4, R17 ;  /* 0x00000000110472ca */ /* 0x000fda00000e0000 */
[----:B0-----:R-:W-:-:S04]  /*18000*/  MOV R3, UR4 ;  /* 0x0000000400037c02 */ /* 0x001fc80008000f00 */
[----:B------:R0:W1:Y:S03]  /*18010*/  SYNCS.PHASECHK.TRANS64.TRYWAIT P1, [R3+URZ+0x38800], R0 ;  /* 0x03880000030075a7 */ /* 0x000066000802017f */
[----:B-1----:R-:W-:Y:S05]  /*18020*/  @!P1 NANOSLEEP.SYNCS 0x989680 ;  /* 0x009896800000995d */ /* 0x002fea0003900000 */
[----:B------:R-:W1:Y:S02]  /*18030*/  @!P1 SYNCS.PHASECHK.TRANS64 P1, [R3+URZ+0x38800], R0 ;  /* 0x03880000030095a7 */ /* 0x000e64000802007f */
[----:B-1----:R-:W-:Y:S05]  /*18040*/  @!P1 BRA `(.L_x_2095) ;  /* 0xfffffffc00e89947 */ /* 0x002fea000383ffff */
[----:B------:R-:W-:Y:S05]  /*18050*/  BRA `(.L_x_2232) ;  /* 0xfffffe9800c07947 */ /* 0x000fea000383ffff */
.L_x_2099:
[----:B-1----:R1:W2:Y:S02]  /*18060*/  SYNCS.PHASECHK.TRANS64.TRYWAIT P2, [R0+URZ+0x38830], R3 ;  /* 0x03883003000075a7 */ /* 0x0022a4000804017f */
[----:B--2---:R-:W-:Y:S05]  /*18070*/  @!P2 NANOSLEEP.SYNCS 0x989680 ;  /* 0x009896800000a95d */ /* 0x004fea0003900000 */
[----:B------:R-:W2:Y:S02]  /*18080*/  @!P2 SYNCS.PHASECHK.TRANS64 P2, [R0+URZ+0x38830], R3 ;  /* 0x038830030000a5a7 */ /* 0x000ea4000804007f */
[----:B--2---:R-:W-:Y:S05]  /*18090*/  @!P2 BRA `(.L_x_2099) ;  /* 0xfffffffc00f0a947 */ /* 0x004fea000383ffff */
[----:B------:R-:W-:Y:S05]  /*180a0*/  BRA `(.L_x_2098) ;  /* 0xfffffe9800f07947 */ /* 0x000fea000383ffff */
.L_x_2104:
[----:B------:R-:W-:-:S13]  /*180b0*/  R2UR UR4, R227 ;  /* 0x00000000e30472ca */ /* 0x000fda00000e0000 */
[----:B-1----:R-:W-:-:S04]  /*180c0*/  IMAD.U32 R4, RZ, RZ, UR4 ;  /* 0x00000004ff047e24 */ /* 0x002fc8000f8e00ff */
[----:B------:R1:W2:Y:S03]  /*180d0*/  SYNCS.PHASECHK.TRANS64.TRYWAIT P2, [R4+URZ+0x38830], R3 ;  /* 0x03883003040075a7 */ /* 0x0002a6000804017f */
[----:B--2---:R-:W-:Y:S05]  /*180e0*/  @!P2 NANOSLEEP.SYNCS 0x989680 ;  /* 0x009896800000a95d */ /* 0x004fea0003900000 */
[----:B------:R-:W2:Y:S02]  /*180f0*/  @!P2 SYNCS.PHASECHK.TRANS64 P2, [R4+URZ+0x38830], R3 ;  /* 0x038830030400a5a7 */ /* 0x000ea4000804007f */
[----:B--2---:R-:W-:Y:S05]  /*18100*/  @!P2 BRA `(.L_x_2104) ;  /* 0xfffffffc00e8a947 */ /* 0x004fea000383ffff */
[----:B------:R-:W-:Y:S05]  /*18110*/  BRA `(.L_x_2103) ;  /* 0xfffffee400307947 */ /* 0x000fea000383ffff */
.L_x_2108:
[----:B01----:R-:W-:-:S04]  /*18120*/  IMAD.U32 R3, RZ, RZ, UR4 ;  /* 0x00000004ff037e24 */ /* 0x003fc8000f8e00ff */
[----:B------:R0:W1:Y:S03]  /*18130*/  SYNCS.PHASECHK.TRANS64.TRYWAIT P2, [R3+URZ+0x38850], R0 ;  /* 0x03885000030075a7 */ /* 0x000066000804017f */
[----:B-1----:R-:W-:Y:S05]  /*18140*/  @!P2 NANOSLEEP.SYNCS 0x989680 ;  /* 0x009896800000a95d */ /* 0x002fea0003900000 */
[----:B------:R-:W1:Y:S02]  /*18150*/  @!P2 SYNCS.PHASECHK.TRANS64 P2, [R3+URZ+0x38850], R0 ;  /* 0x038850000300a5a7 */ /* 0x000e64000804007f */
[----:B-1----:R-:W-:Y:S05]  /*18160*/  @!P2 BRA `(.L_x_2108) ;  /* 0xfffffffc00eca947 */ /* 0x002fea000383ffff */
[----:B------:R-:W-:Y:S05]  /*18170*/  BRA `(.L_x_2107) ;  /* 0xffffff0800587947 */ /* 0x000fea000383ffff */
.L_x_2114:
[----:B-1----:R-:W-:-:S04]  /*18180*/  IMAD.U32 R4, RZ, RZ, UR4 ;  /* 0x00000004ff047e24 */ /* 0x002fc8000f8e00ff */
[----:B------:R1:W2:Y:S03]  /*18190*/  SYNCS.PHASECHK.TRANS64.TRYWAIT P2, [R4+URZ+0x38830], R3 ;  /* 0x03883003040075a7 */ /* 0x0002a6000804017f */
[----:B--2---:R-:W-:Y:S05]  /*181a0*/  @!P2 NANOSLEEP.SYNCS 0x989680 ;  /* 0x009896800000a95d */ /* 0x004fea0003900000 */
[----:B------:R-:W2:Y:S02]  /*181b0*/  @!P2 SYNCS.PHASECHK.TRANS64 P2, [R4+URZ+0x38830], R3 ;  /* 0x038830030400a5a7 */ /* 0x000ea4000804007f */
[----:B--2---:R-:W-:Y:S05]  /*181c0*/  @!P2 BRA `(.L_x_2114) ;  /* 0xfffffffc00eca947 */ /* 0x004fea000383ffff */
[----:B------:R-:W-:Y:S05]  /*181d0*/  BRA `(.L_x_2113) ;  /* 0xffffff2400707947 */ /* 0x000fea000383ffff */
.L_x_2118:
[----:B01----:R-:W-:-:S04]  /*181e0*/  IMAD.U32 R3, RZ, RZ, UR4 ;  /* 0x00000004ff037e24 */ /* 0x003fc8000f8e00ff */
[----:B------:R0:W1:Y:S03]  /*181f0*/  SYNCS.PHASECHK.TRANS64.TRYWAIT P2, [R3+URZ+0x38850], R0 ;  /* 0x03885000030075a7 */ /* 0x000066000804017f */
[----:B-1----:R-:W-:Y:S05]  /*18200*/  @!P2 NANOSLEEP.SYNCS 0x989680 ;  /* 0x009896800000a95d */ /* 0x002fea0003900000 */
[----:B------:R-:W1:Y:S02]  /*18210*/  @!P2 SYNCS.PHASECHK.TRANS64 P2, [R3+URZ+0x38850], R0 ;  /* 0x038850000300a5a7 */ /* 0x000e64000804007f */
[----:B-1----:R-:W-:Y:S05]  /*18220*/  @!P2 BRA `(.L_x_2118) ;  /* 0xfffffffc00eca947 */ /* 0x002fea000383ffff */
[----:B------:R-:W-:Y:S05]  /*18230*/  BRA `(.L_x_2117) ;  /* 0xffffff4c00947947 */ /* 0x000fea000383ffff */
.L_x_2123:
[----:B-1----:R-:W-:-:S04]  /*18240*/  MOV R7, UR7 ;  /* 0x0000000700077c02 */ /* 0x002fc80008000f00 */
[----:B------:R1:W2:Y:S03]  /*18250*/  SYNCS.PHASECHK.TRANS64.TRYWAIT P0, [R7+URZ+0x38850], R0 ;  /* 0x03885000070075a7 */ /* 0x0002a6000800017f */
[----:B--2---:R-:W-:Y:S05]  /*18260*/  @!P0 NANOSLEEP.SYNCS 0x989680 ;  /* 0x009896800000895d */ /* 0x004fea0003900000 */
[----:B------:R-:W2:Y:S02]  /*18270*/  @!P0 SYNCS.PHASECHK.TRANS64 P0, [R7+URZ+0x38850], R0 ;  /* 0x03885000070085a7 */ /* 0x000ea4000800007f */
[----:B--2---:R-:W-:Y:S05]  /*18280*/  @!P0 BRA `(.L_x_2123) ;  /* 0xfffffffc00ec8947 */ /* 0x004fea000383ffff */
[----:B------:R-:W-:Y:S05]  /*18290*/  BRA `(.L_x_2122) ;  /* 0xffffff6800d87947 */ /* 0x000fea000383ffff */
.L_x_2165:
        /* <DEDUP_REMOVED lines=11> */
.L_x_2234:
[----:B------:R-:W-:Y:S05]  /*18350*/  BSYNC B0 ;  /* 0x0000000000007941 */ /* 0x000fea0003800000 */
.L_x_2233:
[----:B------:R-:W-:Y:S05]  /*18360*/  BRA `(.L_x_2235) ;  /* 0xffffffc000747947 */ /* 0x000fea000383ffff */
.L_x_2166:
[----:B------:R-:W-:Y:S01]  /*18370*/  BSSY B0, `(.L_x_2236) ;  /* 0x0000006000007945 */ /* 0x000fe20003800000 */
[----:B------:R-:W-:-:S07]  /*18380*/  MOV R15, 0xffffffff ;  /* 0xffffffff000f7802 */ /* 0x000fce0000000f00 */
[----:B------:R-:W-:Y:S05]  /*18390*/  WARPSYNC.COLLECTIVE R15, `(.L_x_2237) ;  /* 0x000000000f0c7348 */ /* 0x000fea0003c00000 */
[----:B------:R-:W-:Y:S02]  /*183a0*/  ELECT P6, UR62, PT ;  /* 0x00000000003e782f */ /* 0x000fe400038c0000 */
[----:B------:R-:W-:Y:S01]  /*183b0*/  MOV R14, UR62 ;  /* 0x0000003e000e7c02 */ /* 0x000fe20008000f00 */
[----:B------:R-:W-:Y:S10]  /*183c0*/  ENDCOLLECTIVE ;  /* 0x000000000000791b */ /* 0x000ff40003800000 */
.L_x_2237:
[----:B------:R-:W-:Y:S05]  /*183d0*/  BSYNC B0 ;  /* 0x0000000000007941 */ /* 0x000fea0003800000 */
.L_x_2236:
[----:B------:R-:W-:Y:S05]  /*183e0*/  BRA `(.L_x_2238) ;  /* 0xffffffc000647947 */ /* 0x000fea000383ffff */
.L_x_2169:
[----:B0-----:R0:W1:Y:S02]  /*183f0*/  SYNCS.PHASECHK.TRANS64.TRYWAIT P0, [R8+URZ+0x38840], R9 ;  /* 0x03884009080075a7 */ /* 0x001064000800017f */
[----:B-1----:R-:W-:Y:S05]  /*18400*/  @!P0 NANOSLEEP.SYNCS 0x989680 ;  /* 0x009896800000895d */ /* 0x002fea0003900000 */
[----:B------:R-:W1:Y:S02]  /*18410*/  @!P0 SYNCS.PHASECHK.TRANS64 P0, [R8+URZ+0x38840], R9 ;  /* 0x03884009080085a7 */ /* 0x000e64000800007f */
[----:B-1----:R-:W-:Y:S05]  /*18420*/  @!P0 BRA `(.L_x_2169) ;  /* 0xfffffffc00f08947 */ /* 0x002fea000383ffff */
[----:B------:R-:W-:Y:S05]  /*18430*/  BRA `(.L_x_2239) ;  /* 0xffffffc000d07947 */ /* 0x000fea000383ffff */
.L_x_2172:
        /* <DEDUP_REMOVED lines=8> */
.L_x_2180:
[----:B0-----:R0:W1:Y:S02]  /*184c0*/  SYNCS.PHASECHK.TRANS64.TRYWAIT P0, [R2+URZ+0x38840], R3 ;  /* 0x03884003020075a7 */ /* 0x001064000800017f */
[----:B-1----:R-:W-:Y:S05]  /*184d0*/  @!P0 NANOSLEEP.SYNCS 0x989680 ;  /* 0x009896800000895d */ /* 0x002fea0003900000 */
[----:B------:R-:W1:Y:S02]  /*184e0*/  @!P0 SYNCS.PHASECHK.TRANS64 P0, [R2+URZ+0x38840], R3 ;  /* 0x03884003020085a7 */ /* 0x000e64000800007f */
[----:B-1----:R-:W-:Y:S05]  /*184f0*/  @!P0 BRA `(.L_x_2180) ;  /* 0xfffffffc00f08947 */ /* 0x002fea000383ffff */
[----:B------:R-:W-:Y:S05]  /*18500*/  BRA `(.L_x_2241) ;  /* 0xffffffcc00047947 */ /* 0x000fea000383ffff */
.L_x_2182:
[----:B0-----:R0:W1:Y:S02]  /*18510*/  SYNCS.PHASECHK.TRANS64.TRYWAIT P0, [R3+URZ+0x60], R2 ;  /* 0x00006002030075a7 */ /* 0x001064000800017f */
[----:B-1----:R-:W-:Y:S05]  /*18520*/  @!P0 NANOSLEEP.SYNCS 0x989680 ;  /* 0x009896800000895d */ /* 0x002fea0003900000 */
[----:B------:R-:W1:Y:S02]  /*18530*/  @!P0 SYNCS.PHASECHK.TRANS64 P0, [R3+URZ+0x60], R2 ;  /* 0x00006002030085a7 */ /* 0x000e64000800007f */
[----:B-1----:R-:W-:Y:S05]  /*18540*/  @!P0 BRA `(.L_x_2182) ;  /* 0xfffffffc00f08947 */ /* 0x002fea000383ffff */
[----:B------:R-:W-:Y:S05]  /*18550*/  BRA `(.L_x_2242) ;  /* 0xffffffcc00c47947 */ /* 0x000fea000383ffff */
.L_x_2187:
[----:B-1----:R1:W2:Y:S02]  /*18560*/  SYNCS.PHASECHK.TRANS64.TRYWAIT P0, [R2+URZ+0x38840], R3 ;  /* 0x03884003020075a7 */ /* 0x0022a4000800017f */
[----:B--2---:R-:W-:Y:S05]  /*18570*/  @!P0 NANOSLEEP.SYNCS 0x989680 ;  /* 0x009896800000895d */ /* 0x004fea0003900000 */
[----:B------:R-:W2:Y:S02]  /*18580*/  @!P0 SYNCS.PHASECHK.TRANS64 P0, [R2+URZ+0x38840], R3 ;  /* 0x03884003020085a7 */ /* 0x000ea4000800007f */
[----:B--2---:R-:W-:Y:S05]  /*18590*/  @!P0 BRA `(.L_x_2187) ;  /* 0xfffffffc00f08947 */ /* 0x004fea000383ffff */
[----:B------:R-:W-:Y:S05]  /*185a0*/  BRA `(.L_x_2243) ;  /* 0xffffffd4004c7947 */ /* 0x000fea000383ffff */
.L_x_2189:
[----:B0-----:R0:W1:Y:S02]  /*185b0*/  SYNCS.PHASECHK.TRANS64.TRYWAIT P1, [R3+URZ+0x60], R2 ;  /* 0x00006002030075a7 */ /* 0x001064000802017f */
[----:B-1----:R-:W-:Y:S05]  /*185c0*/  @!P1 NANOSLEEP.SYNCS 0x989680 ;  /* 0x009896800000995d */ /* 0x002fea0003900000 */
[----:B------:R-:W1:Y:S02]  /*185d0*/  @!P1 SYNCS.PHASECHK.TRANS64 P1, [R3+URZ+0x60], R2 ;  /* 0x00006002030095a7 */ /* 0x000e64000802007f */
[----:B-1----:R-:W-:Y:S05]  /*185e0*/  @!P1 BRA `(.L_x_2189) ;  /* 0xfffffffc00f09947 */ /* 0x002fea000383ffff */
[----:B------:R-:W-:Y:S05]  /*185f0*/  BRA `(.L_x_2244) ;  /* 0xffffffd8000c7947 */ /* 0x000fea000383ffff */
.L_x_2194:
[----:B--2---:R2:W3:Y:S02]  /*18600*/  SYNCS.PHASECHK.TRANS64.TRYWAIT P0, [R2+URZ+0x38840], R3 ;  /* 0x03884003020075a7 */ /* 0x0044e4000800017f */
[----:B---3--:R-:W-:Y:S05]  /*18610*/  @!P0 NANOSLEEP.SYNCS 0x989680 ;  /* 0x009896800000895d */ /* 0x008fea0003900000 */
[----:B------:R-:W3:Y:S02]  /*18620*/  @!P0 SYNCS.PHASECHK.TRANS64 P0, [R2+URZ+0x38840], R3 ;  /* 0x03884003020085a7 */ /* 0x000ee4000800007f */
[----:B---3--:R-:W-:Y:S05]  /*18630*/  @!P0 BRA `(.L_x_2194) ;  /* 0xfffffffc00f08947 */ /* 0x008fea000383ffff */
[----:B------:R-:W-:Y:S05]  /*18640*/  BRA `(.L_x_2245) ;  /* 0xffffffdc00547947 */ /* 0x000fea000383ffff */
.L_x_2196:
[----:B0-----:R0:W1:Y:S02]  /*18650*/  SYNCS.PHASECHK.TRANS64.TRYWAIT P1, [R2+URZ+0x60], R9 ;  /* 0x00006009020075a7 */ /* 0x001064000802017f */
[----:B-1----:R-:W-:Y:S05]  /*18660*/  @!P1 NANOSLEEP.SYNCS 0x989680 ;  /* 0x009896800000995d */ /* 0x002fea0003900000 */
[----:B------:R-:W1:Y:S02]  /*18670*/  @!P1 SYNCS.PHASECHK.TRANS64 P1, [R2+URZ+0x60], R9 ;  /* 0x00006009020095a7 */ /* 0x000e64000802007f */
[----:B-1----:R-:W-:Y:S05]  /*18680*/  @!P1 BRA `(.L_x_2196) ;  /* 0xfffffffc00f09947 */ /* 0x002fea000383ffff */
[----:B------:R-:W-:Y:S05]  /*18690*/  BRA `(.L_x_2246) ;  /* 0xffffffe000147947 */ /* 0x000fea000383ffff */
.L_x_2203:
[----:B-1----:R1:W2:Y:S02]  /*186a0*/  SYNCS.PHASECHK.TRANS64.TRYWAIT P0, [R3+URZ+0x38860], R2 ;  /* 0x03886002030075a7 */ /* 0x0022a4000800017f */
[----:B--2---:R-:W-:Y:S05]  /*186b0*/  @!P0 NANOSLEEP.SYNCS 0x989680 ;  /* 0x009896800000895d */ /* 0x004fea0003900000 */
[----:B------:R-:W2:Y:S02]  /*186c0*/  @!P0 SYNCS.PHASECHK.TRANS64 P0, [R3+URZ+0x38860], R2 ;  /* 0x03886002030085a7 */ /* 0x000ea4000800007f */
[----:B--2---:R-:W-:Y:S05]  /*186d0*/  @!P0 BRA `(.L_x_2203) ;  /* 0xfffffffc00f08947 */ /* 0x004fea000383ffff */
[----:B------:R-:W-:Y:S05]  /*186e0*/  BRA `(.L_x_2247) ;  /* 0xffffffe400487947 */ /* 0x000fea000383ffff */
.L_x_2205:
[----:B------:R-:W-:Y:S01]  /*186f0*/  BSSY B0, `(.L_x_2248) ;  /* 0x0000008000007945 */ /* 0x000fe20003800000 */
[----:B0-----:R-:W-:Y:S02]  /*18700*/  IMAD.MOV.U32 R13, RZ, RZ, R16 ;  /* 0x000000ffff0d7224 */ /* 0x001fe400078e0010 */
[----:B------:R-:W-:Y:S02]  /*18710*/  IMAD.MOV.U32 R12, RZ, RZ, RZ ;  /* 0x000000ffff0c7224 */ /* 0x000fe400078e00ff */
[----:B------:R-:W-:Y:S02]  /*18720*/  IMAD.MOV.U32 R11, RZ, RZ, 0x1f ;  /* 0x0000001fff0b7424 */ /* 0x000fe400078e00ff */
[----:B------:R-:W-:-:S07]  /*18730*/  IMAD.MOV.U32 R15, RZ, RZ, -0x1 ;  /* 0xffffffffff0f7424 */ /* 0x000fce00078e00ff */
[----:B-1----:R-:W-:Y:S05]  /*18740*/  WARPSYNC.COLLECTIVE R15, `(.L_x_2249) ;  /* 0x000000000f087348 */ /* 0x002fea0003c00000 */
[----:B------:R0:W2:Y:S02]  /*18750*/  SHFL.IDX P6, R14, R13, R12, R11 ;  /* 0x0000000c0d0e7389 */ /* 0x0000a400000c000b */
[----:B012---:R-:W-:Y:S01]  /*18760*/  ENDCOLLECTIVE ;  /* 0x000000000000791b */ /* 0x007fe20003800000 */
.L_x_2249:
[----:B------:R-:W-:Y:S05]  /*18770*/  BSYNC B0 ;  /* 0x0000000000007941 */ /* 0x000fea0003800000 */
.L_x_2248:
[----:B------:R-:W-:Y:S01]  /*18780*/  IMAD.MOV.U32 R13, RZ, RZ, R16 ;  /* 0x000000ffff0d7224 */ /* 0x000fe200078e0010 */
[----:B------:R-:W-:Y:S01]  /*18790*/  MOV R4, R14 ;  /* 0x0000000e00047202 */ /* 0x000fe20000000f00 */
[----:B------:R-:W-:Y:S02]  /*187a0*/  IMAD.MOV.U32 R12, RZ, RZ, 0x1 ;  /* 0x00000001ff0c7424 */ /* 0x000fe400078e00ff */
[----:B------:R-:W-:Y:S02]  /*187b0*/  IMAD.MOV.U32 R11, RZ, RZ, 0x1f ;  /* 0x0000001fff0b7424 */ /* 0x000fe400078e00ff */
[----:B------:R-:W-:-:S07]  /*187c0*/  IMAD.MOV.U32 R15, RZ, RZ, -0x1 ;  /* 0xffffffffff0f7424 */ /* 0x000fce00078e00ff */
[----:B------:R-:W-:Y:S05]  /*187d0*/  WARPSYNC.COLLECTIVE R15, `(.L_x_2250) ;  /* 0x000000000f087348 */ /* 0x000fea0003c00000 */
[----:B------:R0:W1:Y:S02]  /*187e0*/  SHFL.IDX P6, R14, R13, R12, R11 ;  /* 0x0000000c0d0e7389 */ /* 0x00006400000c000b */
[----:B01----:R-:W-:Y:S01]  /*187f0*/  ENDCOLLECTIVE ;  /* 0x000000000000791b */ /* 0x003fe20003800000 */
.L_x_2250:
[----:B------:R-:W-:Y:S01]  /*18800*/  MOV R16, R14 ;  /* 0x0000000e00107202 */ /* 0x000fe20000000f00 */
[----:B------:R-:W-:Y:S06]  /*18810*/  BRA `(.L_x_2251) ;  /* 0xffffffe400f87947 */ /* 0x000fec000383ffff */
.L_x_2208:
[----:B------:R-:W-:Y:S01]  /*18820*/  BSSY B0, `(.L_x_2252) ;  /* 0x0000008000007945 */ /* 0x000fe20003800000 */
[----:B0----5:R-:W-:Y:S02]  /*18830*/  IMAD.MOV.U32 R13, RZ, RZ, R17 ;  /* 0x000000ffff0d7224 */ /* 0x021fe400078e0011 */
[----:B------:R-:W-:Y:S02]  /*18840*/  IMAD.MOV.U32 R12, RZ, RZ, 0x1 ;  /* 0x00000001ff0c7424 */ /* 0x000fe400078e00ff */
[----:B------:R-:W-:Y:S02]  /*18850*/  IMAD.MOV.U32 R11, RZ, RZ, RZ ;  /* 0x000000ffff0b7224 */ /* 0x000fe400078e00ff */
[----:B------:R-:W-:-:S07]  /*18860*/  IMAD.MOV.U32 R15, RZ, RZ, -0x1 ;  /* 0xffffffffff0f7424 */ /* 0x000fce00078e00ff */
[----:B-1234-:R-:W-:Y:S05]  /*18870*/  WARPSYNC.COLLECTIVE R15, `(.L_x_2253) ;  /* 0x000000000f087348 */ /* 0x01efea0003c00000 */
[----:B------:R0:W0:Y:S02]  /*18880*/  SHFL.UP P6, R14, R13, R12, R11 ;  /* 0x0400000c0d0e7389 */ /* 0x00002400000c000b */
[----:B01234-:R-:W-:Y:S01]  /*18890*/  ENDCOLLECTIVE ;  /* 0x000000000000791b */ /* 0x01ffe20003800000 */
.L_x_2253:
[----:B------:R-:W-:Y:S05]  /*188a0*/  BSYNC B0 ;  /* 0x0000000000007941 */ /* 0x000fea0003800000 */
.L_x_2252:
[----:B------:R-:W-:Y:S01]  /*188b0*/  ISETP.NE.AND P0, PT, R6, RZ, PT ;  /* 0x000000ff0600720c */ /* 0x000fe20003f05270 */
        /* <DEDUP_REMOVED lines=9> */
.L_x_2254:
        /* <DEDUP_REMOVED lines=8> */
.L_x_2255:
        /* <DEDUP_REMOVED lines=8> */
.L_x_2256:
        /* <DEDUP_REMOVED lines=8> */
.L_x_2257:
        /* <DEDUP_REMOVED lines=8> */
.L_x_2258:
[----:B------:R-:W-:Y:S05]  /*18b50*/  BRA `(.L_x_2259) ;  /* 0xffffffe400c07947 */ /* 0x000fea000383ffff */
.L_x_2213:
[----:B------:R-:W-:Y:S01]  /*18b60*/  BSSY B0, `(.L_x_2260) ;  /* 0x0000008000007945 */ /* 0x000fe20003800000 */
[----:B-----5:R-:W-:Y:S01]  /*18b70*/  IMAD.MOV.U32 R13, RZ, RZ, R17 ;  /* 0x000000ffff0d7224 */ /* 0x020fe200078e0011 */
[----:B------:R-:W-:Y:S01]  /*18b80*/  MOV R15, 0xffffffff ;  /* 0xffffffff000f7802 */ /* 0x000fe20000000f00 */
[----:B------:R-:W-:Y:S02]  /*18b90*/  IMAD.MOV.U32 R12, RZ, RZ, 0x1 ;  /* 0x00000001ff0c7424 */ /* 0x000fe400078e00ff */
[----:B------:R-:W-:-:S07]  /*18ba0*/  IMAD.MOV.U32 R11, RZ, RZ, RZ ;  /* 0x000000ffff0b7224 */ /* 0x000fce00078e00ff */
[----:B0-----:R-:W-:Y:S05]  /*18bb0*/  WARPSYNC.COLLECTIVE R15, `(.L_x_2261) ;  /* 0x000000000f087348 */ /* 0x001fea0003c00000 */
[----:B------:R1:W2:Y:S02]  /*18bc0*/  SHFL.UP P6, R14, R13, R12, R11 ;  /* 0x0400000c0d0e7389 */ /* 0x0002a400000c000b */
[----:B012---:R-:W-:Y:S01]  /*18bd0*/  ENDCOLLECTIVE ;  /* 0x000000000000791b */ /* 0x007fe20003800000 */
.L_x_2261:
[----:B------:R-:W-:Y:S05]  /*18be0*/  BSYNC B0 ;  /* 0x0000000000007941 */ /* 0x000fea0003800000 */
.L_x_2260:
        /* <DEDUP_REMOVED lines=10> */
.L_x_2262:
        /* <DEDUP_REMOVED lines=8> */
.L_x_2263:
        /* <DEDUP_REMOVED lines=8> */
.L_x_2264:
        /* <DEDUP_REMOVED lines=8> */
.L_x_2265:
[----:B------:R-:W-:Y:S02]  /*18e10*/  IMAD.MOV.U32 R12, RZ, RZ, 0x1f ;  /* 0x0000001fff0c7424 */ /* 0x000fe400078e00ff */
[----:B------:R-:W-:Y:S01]  /*18e20*/  IMAD.MOV.U32 R11, RZ, RZ, 0x1f ;  /* 0x0000001fff0b7424 */ /* 0x000fe200078e00ff */
[----:B------:R-:W-:-:S05]  /*18e30*/  SEL R2, R14, RZ, P0 ;  /* 0x000000ff0e027207 */ /* 0x000fca0000000000 */
[----:B------:R-:W-:-:S05]  /*18e40*/  IMAD.IADD R2, R5, 0x1, R2 ;  /* 0x0000000105027824 */ /* 0x000fca00078e0202 */
[----:B------:R-:W-:-:S07]  /*18e50*/  MOV R13, R2 ;  /* 0x00000002000d7202 */ /* 0x000fce0000000f00 */
[----:B------:R-:W-:Y:S05]  /*18e60*/  WARPSYNC.COLLECTIVE R15, `(.L_x_2266) ;  /* 0x000000000f087348 */ /* 0x000fea0003c00000 */
[----:B------:R0:W1:Y:S02]  /*18e70*/  SHFL.IDX P6, R14, R13, R12, R11 ;  /* 0x0000000c0d0e7389 */ /* 0x00006400000c000b */
[----:B01----:R-:W-:Y:S01]  /*18e80*/  ENDCOLLECTIVE ;  /* 0x000000000000791b */ /* 0x003fe20003800000 */
.L_x_2266:
[----:B------:R-:W-:Y:S05]  /*18e90*/  BRA `(.L_x_2267) ;  /* 0xffffffe400a87947 */ /* 0x000fea000383ffff */
.L_x_2215:
[----:B------:R-:W-:Y:S01]  /*18ea0*/  BSSY B0, `(.L_x_2268) ;  /* 0x0000006000007945 */ /* 0x000fe20003800000 */
[----:B------:R-:W-:Y:S01]  /*18eb0*/  PLOP3.LUT P6, PT, P6, PT, PT, 0x8, 0x0 ;  /* 0x000000000000781c */ /* 0x000fe200037ce170 */
[----:B------:R-:W-:-:S12]  /*18ec0*/  IMAD.MOV.U32 R15, RZ, RZ, -0x1 ;  /* 0xffffffffff0f7424 */ /* 0x000fd800078e00ff */
[----:B0-----:R-:W-:Y:S05]  /*18ed0*/  WARPSYNC.COLLECTIVE R15, `(.L_x_2269) ;  /* 0x000000000f087348 */ /* 0x001fea0003c00000 */
[----:B------:R-:W-:Y:S01]  /*18ee0*/  VOTE.ANY R14, PT, P6 ;  /* 0x00000000000e7806 */ /* 0x000fe200030e0100 */
[----:B0-----:R-:W-:Y:S06]  /*18ef0*/  ENDCOLLECTIVE ;  /* 0x000000000000791b */ /* 0x001fec0003800000 */
.L_x_2269:
[----:B------:R-:W-:Y:S05]  /*18f00*/  BSYNC B0 ;  /* 0x0000000000007941 */ /* 0x000fea0003800000 */
.L_x_2268:
        /* <DEDUP_REMOVED lines=9> */
.L_x_2270:
[----:B------:R-:W-:Y:S01]  /*18fa0*/  IMAD.MOV.U32 R17, RZ, RZ, R14 ;  /* 0x000000ffff117224 */ /* 0x000fe200078e000e */
[----:B------:R-:W-:Y:S06]  /*18fb0*/  BRA `(.L_x_2271) ;  /* 0xffffffe400987947 */ /* 0x000fec000383ffff */
.L_x_2217:
[----:B------:R-:W-:Y:S01]  /*18fc0*/  BSSY B0, `(.L_x_2272) ;  /* 0x0000007000007945 */ /* 0x000fe20003800000 */
[----:B------:R-:W-:Y:S01]  /*18fd0*/  MOV R13, R2 ;  /* 0x00000002000d7202 */ /* 0x000fe20000000f00 */
[----:B------:R-:W-:Y:S02]  /*18fe0*/  IMAD.MOV.U32 R11, RZ, RZ, 0x1f ;  /* 0x0000001fff0b7424 */ /* 0x000fe400078e00ff */
[----:B------:R-:W-:-:S07]  /*18ff0*/  IMAD.MOV.U32 R15, RZ, RZ, -0x1 ;  /* 0xffffffffff0f7424 */ /* 0x000fce00078e00ff */
[----:B012---:R-:W-:Y:S05]  /*19000*/  WARPSYNC.COLLECTIVE R15, `(.L_x_2273) ;  /* 0x000000000f087348 */ /* 0x007fea0003c00000 */
[----:B------:R3:W4:Y:S02]  /*19010*/  SHFL.IDX P6, R14, R13, R12, R11 ;  /* 0x0000000c0d0e7389 */ /* 0x00072400000c000b */
[----:B01234-:R-:W-:Y:S01]  /*19020*/  ENDCOLLECTIVE ;  /* 0x000000000000791b */ /* 0x01ffe20003800000 */
.L_x_2273:
[----:B------:R-:W-:Y:S05]  /*19030*/  BSYNC B0 ;  /* 0x0000000000007941 */ /* 0x000fea0003800000 */
.L_x_2272:
[----:B------:R-:W-:Y:S01]  /*19040*/  IMAD.MOV.U32 R7, RZ, RZ, R14 ;  /* 0x000000ffff077224 */ /* 0x000fe200078e000e */
[----:B------:R-:W-:Y:S06]  /*19050*/  BRA `(.L_x_2216) ;  /* 0xffffffe4008c7947 */ /* 0x000fec000383ffff */
.L_x_2221:
[----:B-1----:R1:W2:Y:S02]  /*19060*/  SYNCS.PHASECHK.TRANS64.TRYWAIT P0, [R0+URZ+0x38820], R3 ;  /* 0x03882003000075a7 */ /* 0x0022a4000800017f */
[----:B--2---:R-:W-:Y:S05]  /*19070*/  @!P0 NANOSLEEP.SYNCS 0x989680 ;  /* 0x009896800000895d */ /* 0x004fea0003900000 */
[----:B------:R-:W2:Y:S02]  /*19080*/  @!P0 SYNCS.PHASECHK.TRANS64 P0, [R0+URZ+0x38820], R3 ;  /* 0x03882003000085a7 */ /* 0x000ea4000800007f */
[----:B--2---:R-:W-:Y:S05]  /*19090*/  @!P0 BRA `(.L_x_2221) ;  /* 0xfffffffc00f08947 */ /* 0x004fea000383ffff */
[----:B------:R-:W-:Y:S05]  /*190a0*/  BRA `(.L_x_2274) ;  /* 0xffffffec00047947 */ /* 0x000fea000383ffff */
.L_x_2222:
[----:B------:R-:W2:Y:S01]  /*190b0*/  S2R R2, SR_TID.X ;  /* 0x0000000000027919 */ /* 0x000ea20000002100 */
[----:B------:R-:W-:Y:S01]  /*190c0*/  BSSY B0, `(.L_x_2275) ;  /* 0x000000a000007945 */ /* 0x000fe20003800000 */
[----:B------:R-:W-:Y:S01]  /*190d0*/  MOV R12, RZ ;  /* 0x000000ff000c7202 */ /* 0x000fe20000000f00 */
        /* <DEDUP_REMOVED lines=8> */
.L_x_2276:
[----:B------:R-:W-:Y:S05]  /*19160*/  BSYNC B0 ;  /* 0x0000000000007941 */ /* 0x000fea0003800000 */
.L_x_2275:
[----:B------:R-:W-:Y:S05]  /*19170*/  BRA `(.L_x_2277) ;  /* 0xffffffe800ec7947 */ /* 0x000fea000383ffff */
.L_x_2225:
[----:B------:R-:W-:Y:S01]  /*19180*/  BSSY B1, `(.L_x_2278) ;  /* 0x0000006000017945 */ /* 0x000fe20003800000 */
[----:B------:R-:W-:-:S07]  /*19190*/  IMAD.MOV.U32 R15, RZ, RZ, -0x1 ;  /* 0xffffffffff0f7424 */ /* 0x000fce00078e00ff */
[----:B012---:R-:W-:Y:S05]  /*191a0*/  WARPSYNC.COLLECTIVE R15, `(.L_x_2279) ;  /* 0x000000000f0c7348 */ /* 0x007fea0003c00000 */
[----:B------:R-:W-:Y:S02]  /*191b0*/  ELECT P6, UR62, PT ;  /* 0x00000000003e782f */ /* 0x000fe400038c0000 */
[----:B------:R-:W-:Y:S01]  /*191c0*/  MOV R14, UR62 ;  /* 0x0000003e000e7c02 */ /* 0x000fe20008000f00 */
[----:B012---:R-:W-:Y:S10]  /*191d0*/  ENDCOLLECTIVE ;  /* 0x000000000000791b */ /* 0x007ff40003800000 */
.L_x_2279:
[----:B------:R-:W-:Y:S05]  /*191e0*/  BSYNC B1 ;  /* 0x0000000000017941 */ /* 0x000fea0003800000 */
.L_x_2278:
[----:B------:R-:W-:Y:S05]  /*191f0*/  BRA `(.L_x_2280) ;  /* 0xffffffe800e47947 */ /* 0x000fea000383ffff */
.L_x_2227:
[----:B-1----:R1:W2:Y:S02]  /*19200*/  SYNCS.PHASECHK.TRANS64.TRYWAIT P0, [R6+URZ], R5 ;  /* 0x00000005060075a7 */ /* 0x0022a4000800017f */
[----:B--2---:R-:W-:Y:S05]  /*19210*/  @!P0 NANOSLEEP.SYNCS 0x989680 ;  /* 0x009896800000895d */ /* 0x004fea0003900000 */
[----:B------:R-:W2:Y:S02]  /*19220*/  @!P0 SYNCS.PHASECHK.TRANS64 P0, [R6+URZ], R5 ;  /* 0x00000005060085a7 */ /* 0x000ea4000800007f */
[----:B--2---:R-:W-:Y:S05]  /*19230*/  @!P0 BRA `(.L_x_2227) ;  /* 0xfffffffc00f08947 */ /* 0x004fea000383ffff */
[----:B------:R-:W-:Y:S05]  /*19240*/  BRA `(.L_x_2281) ;  /* 0xffffffec00287947 */ /* 0x000fea000383ffff */
.L_x_2228:
[----:B--2---:R2:W3:Y:S02]  /*19250*/  SYNCS.PHASECHK.TRANS64.TRYWAIT P0, [R7+URZ], R2 ;  /* 0x00000002070075a7 */ /* 0x0044e4000800017f */
[----:B---3--:R-:W-:Y:S05]  /*19260*/  @!P0 NANOSLEEP.SYNCS 0x989680 ;  /* 0x009896800000895d */ /* 0x008fea0003900000 */
[----:B------:R-:W3:Y:S02]  /*19270*/  @!P0 SYNCS.PHASECHK.TRANS64 P0, [R7+URZ], R2 ;  /* 0x00000002070085a7 */ /* 0x000ee4000800007f */
[----:B---3--:R-:W-:Y:S05]  /*19280*/  @!P0 BRA `(.L_x_2228) ;  /* 0xfffffffc00f08947 */ /* 0x008fea000383ffff */
[----:B------:R-:W-:Y:S05]  /*19290*/  BRA `(.L_x_2282) ;  /* 0xffffffec001c7947 */ /* 0x000fea000383ffff */
.L_x_2230:
[----:B---3--:R3:W4:Y:S02]  /*192a0*/  SYNCS.PHASECHK.TRANS64.TRYWAIT P0, [R4+URZ], R5 ;  /* 0x00000005040075a7 */ /* 0x008724000800017f */
[----:B----4-:R-:W-:Y:S05]  /*192b0*/  @!P0 NANOSLEEP.SYNCS 0x989680 ;  /* 0x009896800000895d */ /* 0x010fea0003900000 */
[----:B------:R-:W4:Y:S02]  /*192c0*/  @!P0 SYNCS.PHASECHK.TRANS64 P0, [R4+URZ], R5 ;  /* 0x00000005040085a7 */ /* 0x000f24000800007f */
[----:B----4-:R-:W-:Y:S05]  /*192d0*/  @!P0 BRA `(.L_x_2230) ;  /* 0xfffffffc00f08947 */ /* 0x010fea000383ffff */
[----:B------:R-:W-:Y:S05]  /*192e0*/  BRA `(.L_x_2283) ;  /* 0xffffffec00247947 */ /* 0x000fea000383ffff */
.L_x_2284:
        /* <DEDUP_REMOVED lines=9> */
.L_x_12750:


//--------------------- .text._ZN7cutlass13device_kernelIN5flash11enable_sm90INS1_16FlashAttnFwdSm90INS1_25CollectiveMainloopFwdSm90ILi2EN4cute5tupleIJNS5_1CILi1EEES8_S8_EEENS6_IJNS7_ILi128EEENS7_ILi80EEENS7_ILi256EEEEEELi256ENS_10bfloat16_tEfNS_4arch4Sm90ELb1ELb0ELb1ELb1ELb0ELb1ELb0ELb1ELb1ELb0ELb0ELb0EEENS1_21CollectiveEpilogueFwdINS6_IJSA_SC_SB_EEES9_SE_SG_Li256ELb1ELb0ELb0ELb0EEENS1_36VarlenDynamicPersistentTileSchedulerILi128ELi80ELi256ELi32ELb0ELb0ELb1ELb1ELb1ELb1EEEEEEEEEvNT_6ParamsE --------------------------
	.section	.text._ZN7cutlass13device_kernelIN5flash11enable_sm90INS1_16FlashAttnFwdSm90INS1_25CollectiveMainloopFwdSm90ILi2EN4cute5tupleIJNS5_1CILi1EEES8_S8_EEENS6_IJNS7_ILi128EEENS7_ILi80EEENS7_ILi256EEEEEELi256ENS_10bfloat16_tEfNS_4arch4Sm90ELb1ELb0ELb1ELb1ELb0ELb1ELb0ELb1ELb1ELb0ELb0ELb0EEENS1_21CollectiveEpilogueFwdINS6_IJSA_SC_SB_EEES9_SE_SG_Li256ELb1ELb0ELb0ELb0EEENS1_36VarlenDynamicPersistentTileSchedulerILi128ELi80ELi256ELi32ELb0ELb0ELb1ELb1ELb1ELb1EEEEEEEEEvNT_6ParamsE,"ax",@progbits
	.align	128
.text._ZN7cutlass13device_kernelIN5flash11enable_sm90INS1_16FlashAttnFwdSm90INS1_25CollectiveMainloopFwdSm90ILi2EN4cute5tupleIJNS5_1CILi1EEES8_S8_EEENS6_IJNS7_ILi128EEENS7_ILi80EEENS7_ILi256EEEEEELi256ENS_10bfloat16_tEfNS_4arch4Sm90ELb1ELb0ELb1ELb1ELb0ELb1ELb0ELb1ELb1ELb0ELb0ELb0EEENS1_21CollectiveEpilogueFwdINS6_IJSA_SC_SB_EEES9_SE_SG_Li256ELb1ELb0ELb0ELb0EEENS1_36VarlenDynamicPersistentTileSchedulerILi128ELi80ELi256ELi32ELb0ELb0ELb1ELb1ELb1ELb1EEEEEEEEEvNT_6ParamsE:
        .type           _ZN7cutlass13device_kernelIN5flash11enable_sm90INS1_16FlashAttnFwdSm90INS1_25CollectiveMainloopFwdSm90ILi2EN4cute5tupleIJNS5_1CILi1EEES8_S8_EEENS6_IJNS7_ILi128EEENS7_ILi80EEENS7_ILi256EEEEEELi256ENS_10bfloat16_tEfNS_4arch4Sm90ELb1ELb0ELb1ELb1ELb0ELb1ELb0ELb1ELb1ELb0ELb0ELb0EEENS1_21CollectiveEpilogueFwdINS6_IJSA_SC_SB_EEES9_SE_SG_Li256ELb1ELb0ELb0ELb0EEENS1_36VarlenDynamicPersistentTileSchedulerILi128ELi80ELi256ELi32ELb0ELb0ELb1ELb1ELb1ELb1EEEEEEEEEvNT_6ParamsE,@function
        .size           _ZN7cutlass13device_kernelIN5flash11enable_sm90INS1_16FlashAttnFwdSm90INS1_25CollectiveMainloopFwdSm90ILi2EN4cute5tupleIJNS5_1CILi1EEES8_S8_EEENS6_IJNS7_ILi128EEENS7_ILi80EEENS7_ILi256EEEEEELi256ENS_10bfloat16_tEfNS_4arch4Sm90ELb1ELb0ELb1ELb1ELb0ELb1ELb0ELb1ELb1ELb0ELb0ELb0EEENS1_21CollectiveEpilogueFwdINS6_IJSA_SC_SB_EEES9_SE_SG_Li256ELb1ELb0ELb0ELb0EEENS1_36VarlenDynamicPersistentTileSchedulerILi128ELi80ELi256ELi32ELb0ELb0ELb1ELb1ELb1ELb1EEEEEEEEEvNT_6ParamsE,(.L_x_12751 - _ZN7cutlass13device_kernelIN5flash11enable_sm90INS1_16FlashAttnFwdSm90INS1_25CollectiveMainloopFwdSm90ILi2EN4cute5tupleIJNS5_1CILi1EEES8_S8_EEENS6_IJNS7_ILi128EEENS7_ILi80EEENS7_ILi256EEEEEELi256ENS_10bfloat16_tEfNS_4arch4Sm90ELb1ELb0ELb1ELb1ELb0ELb1ELb0ELb1ELb1ELb0ELb0ELb0EEENS1_21CollectiveEpilogueFwdINS6_IJSA_SC_SB_EEES9_SE_SG_Li256ELb1ELb0ELb0ELb0EEENS1_36VarlenDynamicPersistentTileSchedulerILi128ELi80ELi256ELi32ELb0ELb0ELb1ELb1ELb1ELb1EEEEEEEEEvNT_6ParamsE)
        .other          _ZN7cutlass13device_kernelIN5flash11enable_sm90INS1_16FlashAttnFwdSm90INS1_25CollectiveMainloopFwdSm90ILi2EN4cute5tupleIJNS5_1CILi1EEES8_S8_EEENS6_IJNS7_ILi128EEENS7_ILi80EEENS7_ILi256EEEEEELi256ENS_10bfloat16_tEfNS_4arch4Sm90ELb1ELb0ELb1ELb1ELb0ELb1ELb0ELb1ELb1ELb0ELb0ELb0EEENS1_21CollectiveEpilogueFwdINS6_IJSA_SC_SB_EEES9_SE_SG_Li256ELb1ELb0ELb0ELb0EEENS1_36VarlenDynamicPersistentTileSchedulerILi128ELi80ELi256ELi32ELb0ELb0ELb1ELb1ELb1ELb1EEEEEEEEEvNT_6ParamsE,@"STO_CUDA_ENTRY STV_DEFAULT"
_ZN7cutlass13device_kernelIN5flash11enable_sm90INS1_16FlashAttnFwdSm90INS1_25CollectiveMainloopFwdSm90ILi2EN4cute5tupleIJNS5_1CILi1EEES8_S8_EEENS6_IJNS7_ILi128EEENS7_ILi80EEENS7_ILi256EEEEEELi256ENS_10bfloat16_tEfNS_4arch4Sm90ELb1ELb0ELb1ELb1ELb0ELb1ELb0ELb1ELb1ELb0ELb0ELb0EEENS1_21CollectiveEpilogueFwdINS6_IJSA_SC_SB_EEES9_SE_SG_Li256ELb1ELb0ELb0ELb0EEENS1_36VarlenDynamicPersistentTileSchedulerILi128ELi80ELi256ELi32ELb0ELb0ELb1ELb1ELb1ELb1EEEEEEEEEvNT_6ParamsE:
        /* <DEDUP_REMOVED lines=27> */
.L_x_2286:
[----:B------:R-:W-:Y:S05]  /*01b0*/  BSYNC B0 ;  /* 0x0000000000007941 */ /* 0x000fea0003800000 */
.L_x_2285:
        /* <DEDUP_REMOVED lines=41> */
.L_x_2287:
        /* <DEDUP_REMOVED lines=22> */
.L_x_2288:
        /* <DEDUP_REMOVED lines=18> */
.L_x_2289:
        /* <DEDUP_REMOVED lines=22> */
.L_x_2290:
        /* <DEDUP_REMOVED lines=22> */
.L_x_2291:
[----:B0-----:R-:W-:Y:S01]  /*0990*/  UMOV UR4, 0x1 ;  /* 0x0000000100047882 */ /* 0x001fe20000000000 */
[----:B------:R-:W-:Y:S01]  /*09a0*/  PLOP3.LUT P0, PT, PT, PT, UP0, 0x80, 0x0 ;  /* 0x000000000000781c */ /* 0x000fe20003f0f008 */
[----:B------:R-:W-:Y:S01]  /*09b0*/  USEL UR4, UR4, 0x2, !UP0 ;  /* 0x0000000204047887 */ /* 0x000fe2000c000000 */
[----:B------:R-:W-:Y:S01]  /*09c0*/  NOP ;  /* 0x0000000000007918 */ /* 0x000fe20000000000 */
[----:B------:R-:W-:Y:S01]  /*09d0*/  ULDC.64 UR60, c[0x0][0x208] ;  /* 0x00008200003c7ab9 */ /* 0x000fe20000000a00 */
[----:B------:R-:W-:Y:S03]  /*09e0*/  BSSY B7, `(.L_x_2292) ;  /* 0x0002e89000077945 */ /* 0x000fe60003800000 */
[----:B------:R-:W-:-:S05]  /*09f0*/  IMAD.U32 R2, RZ, RZ, UR4 ;  /* 0x00000004ff027e24 */ /* 0x000fca000f8e00ff */
[----:B------:R0:W-:Y:S01]  /*0a00*/  STL [R1+0x9c], R2 ;  /* 0x00009c0201007387 */ /* 0x0001e20000100800 */
[----:B-12-4-:R-:W-:Y:S06]  /*0a10*/  BAR.SYNC.DEFER_BLOCKING 0x0 ;  /* 0x0000000000007b1d */ /* 0x016fec0000010000 */
[----:B------:R-:W-:Y:S05]  /*0a20*/  @!P0 BRA `(.L_x_2293) ;  /* 0x0000027c00d88947 */ /* 0x000fea0003800000 */
.L_x_2294:
        /* <DEDUP_REMOVED lines=16> */
[----:B------:R-:W-:Y:S01]  /*0b30*/  R2UR UR4, R16 ;  /* 0x00000000100472ca */ /* 0x000fe200000e0000 */
[----:B------:R-:W-:Y:S01]  /*0b40*/  IMAD.MOV.U32 R17, RZ, RZ, RZ ;  /* 0x000000ffff117224 */ /* 0x000fe200078e00ff */
[----:B------:R-:W0:Y:S01]  /*0b50*/  S2R R0, SR_TID.X ;  /* 0x0000000000007919 */ /* 0x000e220000002100 */
[----:B------:R-:W-:Y:S02]  /*0b60*/  IMAD.MOV.U32 R221, RZ, RZ, RZ ;  /* 0x000000ffffdd7224 */ /* 0x000fe400078e00ff */
[----:B------:R-:W-:Y:S02]  /*0b70*/  IMAD.MOV.U32 R219, RZ, RZ, RZ ;  /* 0x000000ffffdb7224 */ /* 0x000fe400078e00ff */
[----:B------:R-:W-:-:S06]  /*0b80*/  IMAD.MOV.U32 R214, RZ, RZ, RZ ;  /* 0x000000ffffd67224 */ /* 0x000fcc00078e00ff */
[----:B------:R-:W-:Y:S01]  /*0b90*/  UIADD3 UR4, UR4, 0x14400, URZ ;  /* 0x0001440004047890 */ /* 0x000fe2000fffe03f */
        /* <DEDUP_REMOVED lines=8> */
[----:B------:R-:W-:Y:S01]  /*0c20*/  LOP3.LUT R7, R18, 0xfffffff8, RZ, 0xc0, !PT ;  /* 0xfffffff812077812 */ /* 0x000fe200078ec0ff */
[----:B------:R-:W-:Y:S01]  /*0c30*/  IMAD.SHL.U32 R5, R4, 0x20, RZ ;  /* 0x0000002004057824 */ /* 0x000fe200078e00ff */
[----:B------:R-:W-:Y:S01]  /*0c40*/  SHF.R.S32.HI R18, RZ, 0x3, R18 ;  /* 0x00000003ff127819 */ /* 0x000fe20000011412 */
[----:B------:R-:W-:Y:S01]  /*0c50*/  IMAD.SHL.U32 R10, R10, 0x8, RZ ;  /* 0x000000080a0a7824 */ /* 0x000fe200078e00ff */
[----:B------:R-:W-:-:S02]  /*0c60*/  SHF.R.S32.HI R9, RZ, 0x1f, R6 ;  /* 0x0000001fff097819 */ /* 0x000fc40000011406 */
[----:B------:R-:W-:Y:S01]  /*0c70*/  SHF.R.S32.HI R19, RZ, 0x1f, R18 ;  /* 0x0000001fff137819 */ /* 0x000fe20000011412 */
[C---:B------:R-:W-:Y:S01]  /*0c80*/  IMAD.SHL.U32 R234, R18.reuse, 0x40, RZ ;  /* 0x0000004012ea7824 */ /* 0x040fe200078e00ff */
[CC--:B------:R-:W-:Y:S01]  /*0c90*/  LEA.HI R8, R9.reuse, R6.reuse, RZ, 0x2 ;  /* 0x0000000609087211 */ /* 0x0c0fe200078f10ff */
[C---:B------:R-:W-:Y:S01]  /*0ca0*/  VIADD R218, R18.reuse, 0x20 ;  /* 0x0000002012da7836 */ /* 0x040fe20000000000 */
[----:B------:R-:W-:Y:S01]  /*0cb0*/  LEA.HI R9, R9, R6, RZ, 0x5 ;  /* 0x0000000609097211 */ /* 0x000fe200078f28ff */
[----:B------:R-:W-:Y:S01]  /*0cc0*/  VIADD R220, R18, 0x40 ;  /* 0x0000004012dc7836 */ /* 0x000fe20000000000 */
[----:B------:R-:W-:Y:S01]  /*0cd0*/  SHF.R.S32.HI R11, RZ, 0x1f, R8 ;  /* 0x0000001fff0b7819 */ /* 0x000fe20000011408 */
[----:B------:R-:W-:Y:S01]  /*0ce0*/  IMAD.SHL.U32 R229, R218, 0x40, RZ ;  /* 0x00000040dae57824 */ /* 0x000fe200078e00ff */
[----:B------:R-:W-:Y:S01]  /*0cf0*/  SHF.R.S32.HI R9, RZ, 0x5, R9 ;  /* 0x00000005ff097819 */ /* 0x000fe20000011409 */
[----:B------:R-:W-:Y:S01]  /*0d00*/  IMAD.SHL.U32 R228, R220, 0x40, RZ ;  /* 0x00000040dce47824 */ /* 0x000fe200078e00ff */
[----:B------:R-:W-:-:S02]  /*0d10*/  LOP3.LUT R236, R10, 0xfffffe00, RZ, 0xc0, !PT ;  /* 0xfffffe000aec7812 */ /* 0x000fc400078ec0ff */
[----:B------:R-:W-:Y:S02]  /*0d20*/  LOP3.LUT R229, R229, 0x1c0, RZ, 0xc0, !PT ;  /* 0x000001c0e5e57812 */ /* 0x000fe400078ec0ff */
[----:B------:R-:W-:Y:S02]  /*0d30*/  LOP3.LUT R228, R228, 0x1c0, RZ, 0xc0, !PT ;  /* 0x000001c0e4e47812 */ /* 0x000fe400078ec0ff */
[----:B------:R-:W-:Y:S02]  /*0d40*/  SHF.R.U32.HI R233, RZ, 0x3, R229 ;  /* 0x00000003ffe97819 */ /* 0x000fe400000116e5 */
[----:B------:R-:W-:Y:S02]  /*0d50*/  SHF.R.U32.HI R232, RZ, 0x3, R228 ;  /* 0x00000003ffe87819 */ /* 0x000fe400000116e4 */
[----:B--2---:R-:W-:Y:S02]  /*0d60*/  R2UR UR5, R2 ;  /* 0x00000000020572ca */ /* 0x004fe400000e0000 */
[----:B------:R-:W-:-:S04]  /*0d70*/  LEA.HI R2, R3, R222, RZ, 0x4 ;  /* 0x000000de03027211 */ /* 0x000fc800078f20ff */
[----:B------:R-:W-:-:S05]  /*0d80*/  LOP3.LUT R3, R2, 0x3fffff0, RZ, 0xc0, !PT ;  /* 0x03fffff002037812 */ /* 0x000fca00078ec0ff */
[C---:B------:R-:W-:Y:S01]  /*0d90*/  IMAD.IADD R4, R222.reuse, 0x1, -R3 ;  /* 0x00000001de047824 */ /* 0x040fe200078e0a03 */
[----:B------:R-:W-:Y:S01]  /*0da0*/  SHF.R.S32.HI R3, RZ, 0x7, R0 ;  /* 0x00000007ff037819 */ /* 0x000fe20000011400 */
[----:B------:R-:W-:Y:S01]  /*0db0*/  IMAD.IADD R222, R222, 0x1, -R7 ;  /* 0x00000001dede7824 */ /* 0x000fe200078e0a07 */
[----:B------:R-:W-:Y:S01]  /*0dc0*/  LOP3.LUT R7, R5, 0xfffffc00, RZ, 0xc0, !PT ;  /* 0xfffffc0005077812 */ /* 0x000fe200078ec0ff */
[----:B------:R-:W-:Y:S01]  /*0dd0*/  ULOP3.LUT UR5, UR5, 0x1, URZ, 0xfc, !UPT ;  /* 0x0000000105057892 */ /* 0x000fe2000f8efc3f */
[----:B------:R-:W-:Y:S01]  /*0de0*/  SHF.R.S32.HI R5, RZ, 0x4, R2 ;  /* 0x00000004ff057819 */ /* 0x000fe20000011402 */
[----:B------:R-:W-:Y:S01]  /*0df0*/  IMAD.SHL.U32 R22, R222, 0x4, RZ ;  /* 0x00000004de167824 */ /* 0x000fe200078e00ff */
[----:B------:R-:W-:Y:S01]  /*0e00*/  LEA.HI R0, R0, R3, RZ, 0x1 ;  /* 0x0000000300007211 */ /* 0x000fe200078f08ff */
[----:B------:R-:W-:Y:S01]  /*0e10*/  IMAD R7, R4, 0x40, R7 ;  /* 0x0000004004077824 */ /* 0x000fe200078e0207 */
[----:B------:R-:W-:Y:S01]  /*0e20*/  LEA.HI R2, R2, R5, RZ, 0x1 ;  /* 0x0000000502027211 */ /* 0x000fe200078f08ff */
[----:B------:R-:W-:Y:S01]  /*0e30*/  VIADD R215, R22, 0x40 ;  /* 0x0000004016d77836 */ /* 0x000fe20000000000 */
[----:B------:R-:W-:Y:S01]  /*0e40*/  LOP3.LUT R0, R0, 0x3fffffe, RZ, 0xc0, !PT ;  /* 0x03fffffe00007812 */ /* 0x000fe200078ec0ff */
[----:B------:R-:W-:Y:S01]  /*0e50*/  IMAD.SHL.U32 R213, R222, 0x8, RZ ;  /* 0x00000008ded57824 */ /* 0x000fe200078e00ff */
[----:B------:R-:W-:Y:S01]  /*0e60*/  SHF.R.S32.HI R4, RZ, 0x2, R8 ;  /* 0x00000002ff047819 */ /* 0x000fe20000011408 */
[----:B------:R-:W-:Y:S01]  /*0e70*/  IMAD.IADD R212, R22, 0x1, R215 ;  /* 0x0000000116d47824 */ /* 0x000fe200078e02d7 */
[----:B------:R-:W-:Y:S01]  /*0e80*/  LOP3.LUT R2, R2, 0x1ffffffe, RZ, 0xc0, !PT ;  /* 0x1ffffffe02027812 */ /* 0x000fe200078ec0ff */
[----:B------:R-:W-:Y:S01]  /*0e90*/  IMAD.IADD R0, R3, 0x1, -R0 ;  /* 0x0000000103007824 */ /* 0x000fe200078e0a00 */
[----:B------:R-:W-:Y:S01]  /*0ea0*/  LEA.HI R11, R11, R4, RZ, 0x3 ;  /* 0x000000040b0b7211 */ /* 0x000fe200078f18ff */
[C---:B------:R-:W-:Y:S01]  /*0eb0*/  VIADD R216, R22.reuse, 0x20 ;  /* 0x0000002016d87836 */ /* 0x040fe20000000000 */
[----:B------:R-:W-:Y:S01]  /*0ec0*/  SHF.R.S32.HI R3, RZ, 0x1f, R212 ;  /* 0x0000001fff037819 */ /* 0x000fe200000114d4 */
[----:B------:R-:W-:Y:S01]  /*0ed0*/  IMAD.IADD R2, R5, 0x1, -R2 ;  /* 0x0000000105027824 */ /* 0x000fe200078e0a02 */
[----:B------:R-:W-:Y:S01]  /*0ee0*/  LOP3.LUT R11, R11, 0xfffffff8, RZ, 0xc0, !PT ;  /* 0xfffffff80b0b7812 */ /* 0x000fe200078ec0ff */
[----:B------:R-:W-:Y:S01]  /*0ef0*/  VIADD R217, R22, 0x60 ;  /* 0x0000006016d97836 */ /* 0x000fe20000000000 */
[CC--:B------:R-:W-:Y:S01]  /*0f00*/  LEA.HI R5, R3.reuse, R212.reuse, RZ, 0x3 ;  /* 0x000000d403057211 */ /* 0x0c0fe200078f18ff */
[----:B------:R-:W-:Y:S01]  /*0f10*/  IMAD R2, R2, 0x8, R7 ;  /* 0x0000000802027824 */ /* 0x000fe200078e0207 */
[----:B------:R-:W-:Y:S01]  /*0f20*/  LEA.HI R3, R3, R212, RZ, 0x6 ;  /* 0x000000d403037211 */ /* 0x000fe200078f30ff */
[----:B------:R-:W-:Y:S01]  /*0f30*/  IMAD.IADD R4, R4, 0x1, -R11 ;  /* 0x0000000104047824 */ /* 0x000fe200078e0a0b */
[----:B------:R-:W-:-:S02]  /*0f40*/  LOP3.LUT R5, R5, 0x38, RZ, 0xc0, !PT ;  /* 0x0000003805057812 */ /* 0x000fc400078ec0ff */
[----:B------:R0:W-:Y:S01]  /*0f50*/  STL [R1+0x98], R2 ;  /* 0x0000980201007387 */ /* 0x0001e20000100800 */
[----:B------:R-:W-:Y:S01]  /*0f60*/  IMAD.SHL.U32 R7, R3, 0x80, RZ ;  /* 0x0000008003077824 */ /* 0x000fe200078e00ff */
[----:B------:R-:W-:Y:S01]  /*0f70*/  LOP3.LUT R3, R8, 0x7ffffffc, RZ, 0xc0, !PT ;  /* 0x7ffffffc08037812 */ /* 0x000fe200078ec0ff */
[----:B------:R-:W-:Y:S01]  /*0f80*/  IMAD R9, R9, 0x10, R4 ;  /* 0x0000001009097824 */ /* 0x000fe200078e0204 */
[----:B------:R-:W-:Y:S02]  /*0f90*/  LOP3.LUT R4, R5, 0x1c0, R234, 0xf8, !PT ;  /* 0x000001c005047812 */ /* 0x000fe400078ef8ea */
[----:B------:R-:W-:Y:S01]  /*0fa0*/  LOP3.LUT R7, R7, 0xffffe000, RZ, 0xc0, !PT ;  /* 0xffffe00007077812 */ /* 0x000fe200078ec0ff */
[----:B------:R-:W-:Y:S01]  /*0fb0*/  IMAD.IADD R3, R6, 0x1, -R3 ;  /* 0x0000000106037824 */ /* 0x000fe200078e0a03 */
[----:B------:R-:W-:Y:S01]  /*0fc0*/  SHF.R.S32.HI R8, RZ, 0x1f, R218 ;  /* 0x0000001fff087819 */ /* 0x000fe200000114da */
[----:B------:R-:W-:Y:S01]  /*0fd0*/  IMAD R0, R0, 0x40, R9 ;  /* 0x0000004000007824 */ /* 0x000fe200078e0209 */
[----:B0-----:R-:W-:Y:S01]  /*0fe0*/  LOP3.LUT R2, R234, 0x1c0, RZ, 0xc0, !PT ;  /* 0x000001c0ea027812 */ /* 0x001fe200078ec0ff */
[----:B------:R-:W-:Y:S01]  /*0ff0*/  VIADD R6, R18, 0x60 ;  /* 0x0000006012067836 */ /* 0x000fe20000000000 */
[----:B------:R-:W-:Y:S01]  /*1000*/  STL [R1+0x68], R3 ;  /* 0x0000680301007387 */ /* 0x000fe20000100800 */
[----:B------:R-:W-:-:S02]  /*1010*/  SHF.R.S32.HI R5, RZ, 0x1f, R220 ;  /* 0x0000001fff057819 */ /* 0x000fc400000114dc */
[----:B------:R-:W-:Y:S01]  /*1020*/  SHF.R.U32.HI R235, RZ, 0x3, R2 ;  /* 0x00000003ffeb7819 */ /* 0x000fe20000011602 */
[----:B------:R0:W-:Y:S01]  /*1030*/  STL [R1+0x6c], R0 ;  /* 0x00006c0001007387 */ /* 0x0001e20000100800 */
[----:B------:R-:W-:Y:S02]  /*1040*/  LOP3.LUT R2, R2, 0x38, R213, 0xf8, !PT ;  /* 0x0000003802027812 */ /* 0x000fe400078ef8d5 */
[----:B------:R-:W-:Y:S01]  /*1050*/  LOP3.LUT R4, R4, R235, RZ, 0x3c, !PT ;  /* 0x000000eb04047212 */ /* 0x000fe200078e3cff */
[----:B------:R-:W-:Y:S01]  /*1060*/  STL [R1+0x84], RZ ;  /* 0x000084ff01007387 */ /* 0x000fe20000100800 */
[----:B------:R-:W-:Y:S02]  /*1070*/  LOP3.LUT R2, R236, R2, R235, 0xf6, !PT ;  /* 0x00000002ec027212 */ /* 0x000fe400078ef6eb */
[----:B------:R-:W-:Y:S02]  /*1080*/  IADD3 R4, R4, R7, R236 ;  /* 0x0000000704047210 */ /* 0x000fe40007ffe0ec */
[----:B------:R-:W-:Y:S01]  /*1090*/  SHF.R.S32.HI R7, RZ, 0x1f, R220 ;  /* 0x0000001fff077819 */ /* 0x000fe200000114dc */
[----:B0-----:R-:W-:Y:S01]  /*10a0*/  IMAD.U32 R0, RZ, RZ, UR5 ;  /* 0x00000005ff007e24 */ /* 0x001fe2000f8e00ff */
[----:B------:R-:W-:-:S02]  /*10b0*/  SHF.R.S32.HI R3, RZ, 0x1f, R218 ;  /* 0x0000001fff037819 */ /* 0x000fc400000114da */
[----:B------:R-:W-:Y:S02]  /*10c0*/  LEA.HI R5, R5, R220, RZ, 0x3 ;  /* 0x000000dc05057211 */ /* 0x000fe400078f18ff */
[----:B------:R0:W-:Y:S01]  /*10d0*/  STL [R1+0x60], R0 ;  /* 0x0000600001007387 */ /* 0x0001e20000100800 */
[----:B------:R-:W-:Y:S02]  /*10e0*/  LEA.HI R3, R3, R218, RZ, 0x3 ;  /* 0x000000da03037211 */ /* 0x000fe400078f18ff */
[----:B------:R-:W-:-:S03]  /*10f0*/  IMAD.SHL.U32 R5, R5, 0x40, RZ ;  /* 0x0000004005057824 */ /* 0x000fc600078e00ff */
[----:B------:R-:W-:Y:S02]  /*1100*/  IMAD.SHL.U32 R3, R3, 0x40, RZ ;  /* 0x0000004003037824 */ /* 0x000fe400078e00ff */
[----:B------:R-:W-:Y:S01]  /*1110*/  LOP3.LUT R231, R5, 0xfffffe00, RZ, 0xc0, !PT ;  /* 0xfffffe0005e77812 */ /* 0x000fe200078ec0ff */
[----:B0-----:R-:W-:Y:S02]  /*1120*/  IMAD.U32 R0, RZ, RZ, UR4 ;  /* 0x00000004ff007e24 */ /* 0x001fe4000f8e00ff */
[----:B------:R-:W-:-:S03]  /*1130*/  LOP3.LUT R230, R3, 0xfffffe00, RZ, 0xc0, !PT ;  /* 0xfffffe0003e67812 */ /* 0x000fc600078ec0ff */
[----:B------:R0:W-:Y:S04]  /*1140*/  STL [R1+0x80], R0 ;  /* 0x0000800001007387 */ /* 0x0001e80000100800 */
[----:B------:R1:W-:Y:S04]  /*1150*/  STL [R1+0x8c], R6 ;  /* 0x00008c0601007387 */ /* 0x0003e80000100800 */
[----:B------:R-:W-:Y:S01]  /*1160*/  STL [R1+0x74], R8 ;  /* 0x0000740801007387 */ /* 0x000fe20000100800 */
[----:B0-----:R-:W-:-:S03]  /*1170*/  SHF.R.S32.HI R0, RZ, 0x1f, R6 ;  /* 0x0000001fff007819 */ /* 0x001fc60000011406 */
[----:B------:R0:W-:Y:S01]  /*1180*/  STL [R1+0x70], R7 ;  /* 0x0000700701007387 */ /* 0x0001e20000100800 */
[----:B------:R-:W-:Y:S01]  /*1190*/  LEA.HI R0, R0, R6, RZ, 0x3 ;  /* 0x0000000600007211 */ /* 0x000fe200078f18ff */
[C---:B-1----:R-:W-:Y:S02]  /*11a0*/  VIADD R6, R213.reuse, 0xc0 ;  /* 0x000000c0d5067836 */ /* 0x042fe40000000000 */
[----:B------:R1:W-:Y:S02]  /*11b0*/  STL [R1+0x64], R2 ;  /* 0x0000640201007387 */ /* 0x0003e40000100800 */
[----:B------:R-:W-:Y:S02]  /*11c0*/  IMAD.SHL.U32 R0, R0, 0x40, RZ ;  /* 0x0000004000007824 */ /* 0x000fe400078e00ff */
[----:B0-----:R-:W-:-:S03]  /*11d0*/  VIADD R7, R213, 0x80 ;  /* 0x00000080d5077836 */ /* 0x001fc60000000000 */
[----:B-1----:R-:W-:Y:S02]  /*11e0*/  LOP3.LUT R2, R0, 0xfffffe00, RZ, 0xc0, !PT ;  /* 0xfffffe0000027812 */ /* 0x002fe400078ec0ff */
[----:B------:R-:W-:-:S05]  /*11f0*/  LEA R0, R4, UR4, 0x1 ;  /* 0x0000000404007c11 */ /* 0x000fca000f8e08ff */
[----:B------:R0:W-:Y:S04]  /*1200*/  STL [R1+0x94], R0 ;  /* 0x0000940001007387 */ /* 0x0001e80000100800 */
[----:B------:R0:W-:Y:S02]  /*1210*/  STL [R1+0x90], R2 ;  /* 0x0000900201007387 */ /* 0x0001e40000100800 */
.L_x_2575:
[----:B0-----:R-:W0:Y:S01]  /*1220*/  LDC.64 R2, c[0x0][0xc60] ;  /* 0x00031800ff027b82 */ /* 0x001e220000000a00 */
        /* <DEDUP_REMOVED lines=13> */
[C---:B------:R-:W-:Y:S02]  /*1300*/  IMAD.SHL.U32 R28, R8.reuse, 0x4, RZ ;  /* 0x00000004081c7824 */ /* 0x040fe400078e00ff */
[C---:B------:R-:W-:Y:S01]  /*1310*/  @P2 LEA R2, P3, R8.reuse, UR4, 0x2 ;  /* 0x0000000408022c11 */ /* 0x040fe2000f8610ff */
[----:B------:R0:W-:Y:S01]  /*1320*/  STL [R1+0x78], R8 ;  /* 0x0000780801007387 */ /* 0x0001e20000100800 */
[C-C-:B------:R-:W-:Y:S02]  /*1330*/  SHF.L.U64.HI R29, R8.reuse, 0x2, R0.reuse ;  /* 0x00000002081d7819 */ /* 0x140fe40000010200 */
[----:B------:R-:W-:Y:S01]  /*1340*/  @P2 LEA.HI.X R3, R8, UR5, R0, 0x2, P3 ;  /* 0x0000000508032c11 */ /* 0x000fe200098f1400 */
[----:B------:R-:W-:Y:S01]  /*1350*/  IMAD.MOV.U32 R0, RZ, RZ, RZ ;  /* 0x000000ffff007224 */ /* 0x000fe200078e00ff */
[C---:B------:R-:W-:Y:S01]  /*1360*/  IADD3 R6, P4, R28.reuse, UR8, RZ ;  /* 0x000000081c067c10 */ /* 0x040fe2000ff9e0ff */
[----:B------:R-:W-:Y:S01]  /*1370*/  ULDC UR4, c[0x0][0x288] ;  /* 0x0000a20000047ab9 */ /* 0x000fe20000000800 */
[----:B------:R0:W-:Y:S04]  /*1380*/  STL [R1+0x88], R225 ;  /* 0x000088e101007387 */ /* 0x0001e80000100800 */
[----:B------:R0:W5:Y:S01]  /*1390*/  @P2 LDG.E R0, desc[UR60][R2.64] ;  /* 0x0000003c02002981 */ /* 0x000162000c1e1900 */
[----:B------:R-:W-:Y:S01]  /*13a0*/  @P1 IADD3 R4, P2, R28, UR6, RZ ;  /* 0x000000061c041c10 */ /* 0x000fe2000ff5e0ff */
[----:B------:R-:W-:Y:S01]  /*13b0*/  IMAD.U32 R227, RZ, RZ, UR4 ;  /* 0x00000004ffe37e24 */ /* 0x000fe2000f8e00ff */
[C---:B------:R-:W-:Y:S01]  /*13c0*/  IADD3.X R7, R29.reuse, UR9, RZ, P4, !PT ;  /* 0x000000091d077c10 */ /* 0x040fe2000a7fe4ff */
[----:B------:R0:W-:Y:S01]  /*13d0*/  STL [R1+0x7c], R226 ;  /* 0x00007ce201007387 */ /* 0x0001e20000100800 */
[----:B------:R-:W-:Y:S01]  /*13e0*/  @P1 IADD3.X R5, R29, UR7, RZ, P2, !PT ;  /* 0x000000071d051c10 */ /* 0x000fe200097fe4ff */
[----:B------:R-:W-:Y:S01]  /*13f0*/  ULDC.64 UR4, c[0x0][0x3f8] ;  /* 0x0000fe0000047ab9 */ /* 0x000fe20000000a00 */
[----:B------:R-:W-:Y:S01]  /*1400*/  ULDC.64 UR6, c[0x0][0xa20] ;  /* 0x0002880000067ab9 */ /* 0x000fe20000000a00 */
[----:B------:R0:W5:Y:S01]  /*1410*/  @P0 LDG.E R26, desc[UR60][R6.64] ;  /* 0x0000003c061a0981 */ /* 0x000162000c1e1900 */
[----:B------:R-:W-:-:S03]  /*1420*/  ULDC UR8, c[0x0][0x2e0] ;  /* 0x0000b80000087ab9 */ /* 0x000fc60000000800 */
[----:B------:R0:W5:Y:S01]  /*1430*/  @P1 LDG.E R227, desc[UR60][R4.64] ;  /* 0x0000003c04e31981 */ /* 0x000162000c1e1900 */
[----:B------:R-:W-:Y:S01]  /*1440*/  UISETP.NE.U32.AND UP0, UPT, UR4, URZ, UPT ;  /* 0x0000003f0400728c */ /* 0x000fe2000bf05070 */
[----:B------:R-:W-:Y:S02]  /*1450*/  ISETP.NE.U32.AND P2, PT, RZ, UR6, PT ;  /* 0x00000006ff007c0c */ /* 0x000fe4000bf45070 */
[----:B------:R-:W-:Y:S01]  /*1460*/  ULDC UR4, c[0x0][0x404] ;  /* 0x0001010000047ab9 */ /* 0x000fe20000000800 */
[----:B------:R-:W-:-:S04]  /*1470*/  UISETP.NE.AND.EX UP0, UPT, UR5, URZ, UPT, UP0 ;  /* 0x0000003f0500728c */ /* 0x000fc8000bf05300 */
[----:B------:R-:W-:Y:S01]  /*1480*/  USEL UR4, UR4, 0x1, UP0 ;  /* 0x0000000104047887 */ /* 0x000fe20008000000 */
[----:B------:R-:W-:Y:S01]  /*1490*/  ISETP.NE.AND.EX P2, PT, RZ, UR7, PT, P2 ;  /* 0x00000007ff007c0c */ /* 0x000fe2000bf45320 */
[----:B------:R-:W-:Y:S02]  /*14a0*/  ULDC UR9, c[0x0][0x338] ;  /* 0x0000ce0000097ab9 */ /* 0x000fe40000000800 */
[----:B------:R-:W-:Y:S01]  /*14b0*/  UIMAD UR8, UR4, UR8, URZ ;  /* 0x00000008040872a4 */ /* 0x000fe2000f8e023f */
[----:B------:R-:W-:Y:S01]  /*14c0*/  IMAD.MOV.U32 R25, RZ, RZ, R8 ;  /* 0x000000ffff197224 */ /* 0x000fe200078e0008 */
[----:B0-----:R-:W-:Y:S10]  /*14d0*/  @P1 BRA `(.L_x_2296) ;  /* 0x0000000000241947 */ /* 0x001ff40003800000 */
[----:B------:R-:W-:Y:S02]  /*14e0*/  ULDC.64 UR4, c[0x0][0xa00] ;  /* 0x0002800000047ab9 */ /* 0x000fe40000000a00 */
[----:B------:R-:W-:-:S04]  /*14f0*/  ISETP.NE.U32.AND P1, PT, RZ, UR4, PT ;  /* 0x00000004ff007c0c */ /* 0x000fc8000bf25070 */
[----:B------:R-:W-:-:S13]  /*1500*/  ISETP.NE.AND.EX P1, PT, RZ, UR5, PT, P1 ;  /* 0x00000005ff007c0c */ /* 0x000fda000bf25310 */
[----:B------:R-:W-:Y:S05]  /*1510*/  @!P1 BRA `(.L_x_2296) ;  /* 0x0000000000149947 */ /* 0x000fea0003800000 */
[----:B------:R-:W0:Y:S02]  /*1520*/  LDC.64 R2, c[0x0][0xa00] ;  /* 0x00028000ff027b82 */ /* 0x000e240000000a00 */
[----:B0-----:R-:W-:-:S05]  /*1530*/  IMAD.WIDE R2, R25, 0x4, R2 ;  /* 0x0000000419027825 */ /* 0x001fca00078e0202 */
[----:B-----5:R-:W2:Y:S04]  /*1540*/  LDG.E R227, desc[UR60][R2.64] ;  /* 0x0000003c02e37981 */ /* 0x020ea8000c1e1900 */
[----:B------:R-:W2:Y:S02]  /*1550*/  LDG.E R4, desc[UR60][R2.64+0x4] ;  /* 0x0000043c02047981 */ /* 0x000ea4000c1e1900 */
[----:B--2---:R-:W-:-:S07]  /*1560*/  IMAD.IADD R227, R4, 0x1, -R227 ;  /* 0x0000000104e37824 */ /* 0x004fce00078e0ae3 */
.L_x_2296:
[----:B------:R-:W-:Y:S02]  /*1570*/  IMAD.U32 R2, RZ, RZ, UR9 ;  /* 0x00000009ff027e24 */ /* 0x000fe4000f8e00ff */
[----:B------:R-:W-:Y:S01]  /*1580*/  IMAD.U32 R27, RZ, RZ, UR8 ;  /* 0x00000008ff1b7e24 */ /* 0x000fe2000f8e00ff */
[----:B------:R-:W-:Y:S06]  /*1590*/  @!P2 BRA `(.L_x_2297) ;  /* 0x000000000010a947 */ /* 0x000fec0003800000 */
[----:B------:R-:W-:-:S04]  /*15a0*/  IADD3 R4, P0, R28, UR6, RZ ;  /* 0x000000061c047c10 */ /* 0x000fc8000ff1e0ff */
[----:B------:R-:W-:-:S05]  /*15b0*/  IADD3.X R5, R29, UR7, RZ, P0, !PT ;  /* 0x000000071d057c10 */ /* 0x000fca00087fe4ff */
[----:B------:R0:W5:Y:S01]  /*15c0*/  LDG.E R27, desc[UR60][R4.64] ;  /* 0x0000003c041b7981 */ /* 0x000162000c1e1900 */
[----:B------:R-:W-:Y:S05]  /*15d0*/  BRA `(.L_x_2298) ;  /* 0x0000000000107947 */ /* 0x000fea0003800000 */
.L_x_2297:
[----:B------:R-:W-:Y:S05]  /*15e0*/  @!P0 BRA `(.L_x_2298) ;  /* 0x00000000000c8947 */ /* 0x000fea0003800000 */
[----:B------:R-:W2:Y:S04]  /*15f0*/  LDG.E R4, desc[UR60][R6.64] ;  /* 0x0000003c06047981 */ /* 0x000ea8000c1e1900 */
[----:B------:R-:W2:Y:S02]  /*1600*/  LDG.E R27, desc[UR60][R6.64+0x4] ;  /* 0x0000043c061b7981 */ /* 0x000ea4000c1e1900 */
[----:B--2---:R-:W-:-:S07]  /*1610*/  IMAD.IADD R27, R27, 0x1, -R4 ;  /* 0x000000011b1b7824 */ /* 0x004fce00078e0a04 */
.L_x_2298:
[----:B------:R-:W-:Y:S02]  /*1620*/  ULDC.64 UR4, c[0x0][0xa10] ;  /* 0x0002840000047ab9 */ /* 0x000fe40000000a00 */
[----:B------:R-:W-:-:S04]  /*1630*/  ISETP.NE.U32.AND P0, PT, RZ, UR4, PT ;  /* 0x00000004ff007c0c */ /* 0x000fc8000bf05070 */
[----:B------:R-:W-:Y:S01]  /*1640*/  ISETP.NE.AND.EX P0, PT, RZ, UR5, PT, P0 ;  /* 0x00000005ff007c0c */ /* 0x000fe2000bf05300 */
[----:B------:R-:W-:-:S12]  /*1650*/  ULDC.64 UR4, c[0x0][0xa30] ;  /* 0x00028c0000047ab9 */ /* 0x000fd80000000a00 */
[----:B0-----:R-:W0:Y:S02]  /*1660*/  @P0 LDC.64 R4, c[0x0][0xa10] ;  /* 0x00028400ff040b82 */ /* 0x001e240000000a00 */
[----:B0-----:R-:W-:-:S05]  /*1670*/  @P0 IMAD.WIDE R4, R25, 0x4, R4 ;  /* 0x0000000419040825 */ /* 0x001fca00078e0204 */
[----:B------:R-:W2:Y:S04]  /*1680*/  @P0 LDG.E R3, desc[UR60][R4.64] ;  /* 0x0000003c04030981 */ /* 0x000ea8000c1e1900 */
[----:B------:R0:W2:Y:S01]  /*1690*/  @P0 LDG.E R8, desc[UR60][R4.64+0x4] ;  /* 0x0000043c04080981 */ /* 0x0000a2000c1e1900 */
[----:B------:R-:W-:Y:S01]  /*16a0*/  ISETP.NE.U32.AND P1, PT, RZ, UR4, PT ;  /* 0x00000004ff007c0c */ /* 0x000fe2000bf25070 */
[----:B-----5:R-:W-:-:S03]  /*16b0*/  IMAD.MOV.U32 R144, RZ, RZ, R27 ;  /* 0x000000ffff907224 */ /* 0x020fc600078e001b */
[----:B------:R-:W-:-:S13]  /*16c0*/  ISETP.NE.AND.EX P1, PT, RZ, UR5, PT, P1 ;  /* 0x00000005ff007c0c */ /* 0x000fda000bf25310 */
[----:B------:R-:W-:-:S04]  /*16d0*/  @P1 IADD3 R6, P2, R28, UR4, RZ ;  /* 0x000000041c061c10 */ /* 0x000fc8000ff5e0ff */
[----:B------:R-:W-:-:S05]  /*16e0*/  @P1 IADD3.X R7, R29, UR5, RZ, P2, !PT ;  /* 0x000000051d071c10 */ /* 0x000fca00097fe4ff */
[----:B------:R1:W5:Y:S01]  /*16f0*/  @P1 LDG.E R144, desc[UR60][R6.64] ;  /* 0x0000003c06901981 */ /* 0x000362000c1e1900 */
[----:B------:R-:W-:Y:S01]  /*1700*/  IMAD.IADD R9, R27, 0x1, -R0 ;  /* 0x000000011b097824 */ /* 0x000fe200078e0a00 */
[----:B0-----:R-:W-:Y:S02]  /*1710*/  LEA R4, R225, 0xcf, 0x7 ;  /* 0x000000cfe1047811 */ /* 0x001fe400078e38ff */
[----:B------:R-:W-:Y:S01]  /*1720*/  PLOP3.LUT P2, PT, PT, PT, PT, 0x80, 0x0 ;  /* 0x000000000000781c */ /* 0x000fe20003f4f070 */
[----:B------:R-:W-:-:S05]  /*1730*/  IMAD.MOV R124, RZ, RZ, -R9 ;  /* 0x000000ffff7c7224 */ /* 0x000fca00078e0a09 */
[----:B------:R-:W-:Y:S01]  /*1740*/  VIMNMX R124, RZ, R124, !PT ;  /* 0x0000007cff7c7248 */ /* 0x000fe20007fe0100 */
[----:B--2---:R-:W-:-:S04]  /*1750*/  @P0 IMAD.IADD R2, R8, 0x1, -R3 ;  /* 0x0000000108020824 */ /* 0x004fc800078e0a03 */
[----:B------:R-:W-:-:S04]  /*1760*/  IMAD.IADD R237, R9, 0x1, R2 ;  /* 0x0000000109ed7824 */ /* 0x000fc800078e0202 */
[C---:B------:R-:W-:Y:S01]  /*1770*/  VIADD R0, R237.reuse, 0x4f ;  /* 0x0000004fed007836 */ /* 0x040fe20000000000 */
[----:B------:R-:W-:-:S03]  /*1780*/  IADD3 R4, R237, R4, -R227 ;  /* 0x00000004ed047210 */ /* 0x000fc60007ffe8e3 */
[----:B------:R-:W-:-:S04]  /*1790*/  IMAD.HI R0, R0, 0x66666667, RZ ;  /* 0x6666666700007827 */ /* 0x000fc800078e02ff */
[----:B------:R-:W-:Y:S01]  /*17a0*/  IMAD.HI R4, R4, 0x66666667, RZ ;  /* 0x6666666704047827 */ /* 0x000fe200078e02ff */
[----:B------:R-:W-:-:S04]  /*17b0*/  SHF.R.U32.HI R3, RZ, 0x1f, R0 ;  /* 0x0000001fff037819 */ /* 0x000fc80000011600 */
[----:B------:R-:W-:Y:S02]  /*17c0*/  SHF.R.U32.HI R5, RZ, 0x1f, R4 ;  /* 0x0000001fff057819 */ /* 0x000fe40000011604 */
[----:B------:R-:W-:Y:S02]  /*17d0*/  LEA.HI.SX32 R3, R0, R3, 0x1b ;  /* 0x0000000300037211 */ /* 0x000fe400078fdaff */
[----:B------:R-:W-:-:S04]  /*17e0*/  LEA.HI.SX32 R4, R4, R5, 0x1b ;  /* 0x0000000504047211 */ /* 0x000fc800078fdaff */
[----:B------:R-:W-:-:S05]  /*17f0*/  VIMNMX R177, R3, R4, PT ;  /* 0x0000000403b17248 */ /* 0x000fca0003fe0100 */
        /* <DEDUP_REMOVED lines=11> */
[----:B-1----:R-:W-:Y:S05]  /*18b0*/  @!P0 BRA `(.L_x_2299) ;  /* 0x0000009400548947 */ /* 0x002fea0003800000 */
        /* <DEDUP_REMOVED lines=20> */
.L_x_2301:
[----:B------:R-:W-:Y:S05]  /*1a00*/  BSYNC B6 ;  /* 0x0000000000067941 */ /* 0x000fea0003800000 */
.L_x_2300:
        /* <DEDUP_REMOVED lines=20> */
.L_x_2303:
[----:B------:R-:W-:Y:S05]  /*1b50*/  BSYNC B6 ;  /* 0x0000000000067941 */ /* 0x000fea0003800000 */
.L_x_2302:
[----:B------:R-:W-:Y:S01]  /*1b60*/  ULDC.64 UR4, c[0x0][0x9f8] ;  /* 0x00027e0000047ab9 */ /* 0x000fe20000000a00 */
[----:B------:R-:W0:Y:S01]  /*1b70*/  LDC R0, c[0x0][0x428] ;  /* 0x00010a00ff007b82 */ /* 0x000e220000000800 */
[----:B------:R-:W-:-:S07]  /*1b80*/  ISETP.NE.U32.AND P0, PT, RZ, UR4, PT ;  /* 0x00000004ff007c0c */ /* 0x000fce000bf05070 */
[----:B------:R-:W1:Y:S01]  /*1b90*/  LDC.64 R98, c[0x0][0x2f0] ;  /* 0x0000bc00ff627b82 */ /* 0x000e620000000a00 */
[----:B------:R-:W-:Y:S01]  /*1ba0*/  ISETP.NE.AND.EX P0, PT, RZ, UR5, PT, P0 ;  /* 0x00000005ff007c0c */ /* 0x000fe2000bf05300 */
[----:B------:R-:W-:Y:S01]  /*1bb0*/  IMAD.IADD R113, R26, 0x1, R27 ;  /* 0x000000011a717824 */ /* 0x000fe200078e021b */
[----:B------:R-:W-:Y:S01]  /*1bc0*/  ULDC UR8, c[0x0][0x2e4] ;  /* 0x0000b90000087ab9 */ /* 0x000fe20000000800 */
[----:B------:R-:W-:Y:S01]  /*1bd0*/  VIADD R20, R213, 0x80 ;  /* 0x00000080d5147836 */ /* 0x000fe20000000000 */
[----:B------:R-:W-:-:S03]  /*1be0*/  ULDC.64 UR6, c[0x0][0x320] ;  /* 0x0000c80000067ab9 */ /* 0x000fc60000000a00 */
[----:B------:R-:W2:Y:S06]  /*1bf0*/  LDC.64 R104, c[0x0][0x3e8] ;  /* 0x0000fa00ff687b82 */ /* 0x000eac0000000a00 */
[----:B------:R-:W-:Y:S02]  /*1c00*/  @P0 IADD3 R4, P1, R28, UR4, RZ ;  /* 0x000000041c040c10 */ /* 0x000fe4000ff3e0ff */
[----:B------:R-:W3:Y:S02]  /*1c10*/  LDC.64 R110, c[0x0][0x3d8] ;  /* 0x0000f600ff6e7b82 */ /* 0x000ee40000000a00 */
[----:B------:R-:W-:Y:S01]  /*1c20*/  @P0 IADD3.X R5, R29, UR5, RZ, P1, !PT ;  /* 0x000000051d050c10 */ /* 0x000fe20008ffe4ff */
[----:B------:R-:W-:-:S04]  /*1c30*/  ULDC.64 UR4, c[0x0][0x2f8] ;  /* 0x0000be0000047ab9 */ /* 0x000fc80000000a00 */
[----:B------:R4:W3:Y:S01]  /*1c40*/  @P0 LDG.E R25, desc[UR60][R4.64] ;  /* 0x0000003c04190981 */ /* 0x0008e2000c1e1900 */
[----:B0-----:R-:W-:Y:S01]  /*1c50*/  ISETP.NE.AND P0, PT, R0, 0x1, PT ;  /* 0x000000010000780c */ /* 0x001fe20003f05270 */
[----:B------:R-:W0:Y:S01]  /*1c60*/  LDC R117, c[0x0][0x3d4] ;  /* 0x0000f500ff757b82 */ /* 0x000e220000000800 */
[----:B------:R-:W-:Y:S01]  /*1c70*/  SHF.R.S32.HI R21, RZ, 0x1f, R113 ;  /* 0x0000001fff157819 */ /* 0x000fe20000011471 */
[----:B------:R-:W0:Y:S01]  /*1c80*/  S2R R147, SR_TID.X ;  /* 0x0000000000937919 */ /* 0x000e220000002100 */
[----:B------:R-:W-:Y:S01]  /*1c90*/  ISETP.GE.AND P1, PT, R212, UR8, PT ;  /* 0x00000008d4007c0c */ /* 0x000fe2000bf26270 */
[----:B------:R-:W-:Y:S01]  /*1ca0*/  VIADD R12, R213, 0xc0 ;  /* 0x000000c0d50c7836 */ /* 0x000fe20000000000 */
[----:B------:R-:W-:Y:S01]  /*1cb0*/  SHF.R.S32.HI R23, RZ, 0x1f, R22 ;  /* 0x0000001fff177819 */ /* 0x000fe20000011416 */
[-C--:B-1----:R-:W-:Y:S01]  /*1cc0*/  IMAD R6, R21, R98.reuse, RZ ;  /* 0x0000006215067224 */ /* 0x082fe200078e02ff */
[----:B------:R-:W-:Y:S01]  /*1cd0*/  IADD3 R112, P3, R18, R113, RZ ;  /* 0x0000007112707210 */ /* 0x000fe20007f7e0ff */
[----:B----4-:R-:W-:Y:S01]  /*1ce0*/  IMAD.WIDE.U32 R4, R113, R98, RZ ;  /* 0x0000006271047225 */ /* 0x010fe200078e00ff */
[----:B------:R-:W-:-:S02]  /*1cf0*/  ISETP.GE.AND P2, PT, R12, UR8, PT ;  /* 0x000000080c007c0c */ /* 0x000fc4000bf46270 */
[----:B------:R-:W-:Y:S01]  /*1d00*/  SHF.L.U64.HI R128, R98, 0x5, R99 ;  /* 0x0000000562807819 */ /* 0x000fe20000010263 */
[----:B------:R-:W1:Y:S01]  /*1d10*/  @P0 LDC R3, c[0x0][0x42c] ;  /* 0x00010b00ff030b82 */ /* 0x000e620000000800 */
[----:B--2---:R-:W-:Y:S01]  /*1d20*/  IMAD.WIDE.U32 R100, R18, R104, R22 ;  /* 0x0000006812647225 */ /* 0x004fe200078e0016 */
[----:B------:R-:W-:Y:S02]  /*1d30*/  SHF.L.U64.HI R130, R98, 0x6, R99 ;  /* 0x0000000662827819 */ /* 0x000fe40000010263 */
[----:B---3--:R-:W-:Y:S01]  /*1d40*/  SHF.L.U64.HI R30, R110, 0x5, R111 ;  /* 0x000000056e1e7819 */ /* 0x008fe2000001026f */
[----:B------:R-:W-:Y:S01]  /*1d50*/  IMAD.WIDE.U32 R106, R18, R110, R22 ;  /* 0x0000006e126a7225 */ /* 0x000fe200078e0016 */
[C---:B------:R-:W-:Y:S02]  /*1d60*/  SHF.L.U64.HI R29, R110.reuse, 0x6, R111 ;  /* 0x000000066e1d7819 */ /* 0x040fe4000001026f */
[----:B------:R-:W2:Y:S01]  /*1d70*/  @P0 LDC R7, c[0x0][0x430] ;  /* 0x00010c00ff070b82 */ /* 0x000ea20000000800 */
[----:B------:R-:W-:Y:S01]  /*1d80*/  IMAD.SHL.U32 R28, R110, 0x20, RZ ;  /* 0x000000206e1c7824 */ /* 0x000fe200078e00ff */
[--C-:B------:R-:W-:Y:S01]  /*1d90*/  SHF.L.U64.HI R34, R104, 0x5, R105.reuse ;  /* 0x0000000568227819 */ /* 0x100fe20000010269 */
[----:B------:R-:W-:Y:S01]  /*1da0*/  IMAD.SHL.U32 R27, R110, 0x40, RZ ;  /* 0x000000406e1b7824 */ /* 0x000fe200078e00ff */
[----:B------:R-:W-:Y:S01]  /*1db0*/  SHF.L.U64.HI R33, R104, 0x6, R105 ;  /* 0x0000000668217819 */ /* 0x000fe20000010269 */
[----:B------:R-:W-:-:S02]  /*1dc0*/  IMAD R125, R99, 0x50, RZ ;  /* 0x00000050637d7824 */ /* 0x000fc400078e02ff */
[C---:B------:R-:W-:Y:S02]  /*1dd0*/  IMAD.SHL.U32 R129, R98.reuse, 0x20, RZ ;  /* 0x0000002062817824 */ /* 0x040fe400078e00ff */
[----:B------:R-:W-:Y:S02]  /*1de0*/  IMAD.SHL.U32 R131, R98, 0x40, RZ ;  /* 0x0000004062837824 */ /* 0x000fe400078e00ff */
[----:B------:R-:W-:Y:S02]  /*1df0*/  IMAD R127, R105, 0x50, RZ ;  /* 0x00000050697f7824 */ /* 0x000fe400078e02ff */
[C---:B------:R-:W-:Y:S01]  /*1e00*/  IMAD.SHL.U32 R32, R104.reuse, 0x20, RZ ;  /* 0x0000002068207824 */ /* 0x040fe200078e00ff */
[----:B0-----:R-:W-:Y:S01]  /*1e10*/  LEA.HI R147, R147, 0x8, RZ, 0x19 ;  /* 0x0000000893937811 */ /* 0x001fe200078fc8ff */
[----:B------:R-:W-:Y:S02]  /*1e20*/  IMAD.SHL.U32 R31, R104, 0x40, RZ ;  /* 0x00000040681f7824 */ /* 0x000fe400078e00ff */
[----:B-1----:R-:W-:-:S04]  /*1e30*/  @P0 IMAD.HI.U32 R0, R226, R3, RZ ;  /* 0x00000003e2000227 */ /* 0x002fc800078e00ff */
[----:B------:R-:W-:Y:S02]  /*1e40*/  IMAD R3, R113, R99, R6 ;  /* 0x0000006371037224 */ /* 0x000fe400078e0206 */
[----:B------:R-:W-:Y:S01]  /*1e50*/  IMAD.X R113, R19, 0x1, R21, P3 ;  /* 0x0000000113717824 */ /* 0x000fe200018e0615 */
[----:B--2---:R-:W-:Y:S01]  /*1e60*/  @P0 SHF.R.U32.HI R226, RZ, R7, R0 ;  /* 0x00000007ffe20219 */ /* 0x004fe20000011600 */
[----:B------:R-:W-:Y:S01]  /*1e70*/  IMAD.IADD R5, R5, 0x1, R3 ;  /* 0x0000000105057824 */ /* 0x000fe200078e0203 */
[----:B------:R-:W-:Y:S02]  /*1e80*/  SEL R3, RZ, 0xffffffff, P1 ;  /* 0xffffffffff037807 */ /* 0x000fe40000800000 */
[----:B------:R-:W-:Y:S01]  /*1e90*/  SHF.R.S32.HI R6, RZ, 0x1f, R226 ;  /* 0x0000001fff067819 */ /* 0x000fe200000114e2 */
[----:B------:R-:W-:Y:S01]  /*1ea0*/  IMAD.WIDE.U32 R4, R226, UR4, R4 ;  /* 0x00000004e2047c25 */ /* 0x000fe2000f8e0004 */
[----:B------:R-:W-:Y:S02]  /*1eb0*/  ISETP.GE.AND P0, PT, R213, UR8, PT ;  /* 0x00000008d5007c0c */ /* 0x000fe4000bf06270 */
[----:B------:R-:W-:Y:S01]  /*1ec0*/  ISETP.GE.AND P1, PT, R212, R117, PT ;  /* 0x00000075d400720c */ /* 0x000fe20003f26270 */
        /* <DEDUP_REMOVED lines=12> */
[C---:B------:R-:W-:Y:S01]  /*1f90*/  IMAD R6, R19.reuse, R104, RZ ;  /* 0x0000006813067224 */ /* 0x040fe200078e02ff */
        /* <DEDUP_REMOVED lines=12> */
[----:B------:R-:W-:-:S04]  /*2060*/  IMAD.WIDE.U32 R102, R18, R104, R4 ;  /* 0x0000006812667225 */ /* 0x000fc800078e0004 */
[----:B------:R-:W-:Y:S01]  /*2070*/  IMAD.WIDE.U32 R108, R18, R110, R4 ;  /* 0x0000006e126c7225 */ /* 0x000fe200078e0004 */
[----:B------:R-:W-:-:S03]  /*2080*/  SEL R5, R117, RZ, P1 ;  /* 0x000000ff75057207 */ /* 0x000fc60000800000 */
[----:B------:R-:W-:Y:S02]  /*2090*/  IMAD.IADD R9, R9, 0x1, R15 ;  /* 0x0000000109097824 */ /* 0x000fe400078e020f */
        /* <DEDUP_REMOVED lines=11> */
[----:B------:R-:W-:Y:S01]  /*2150*/  IADD3 R36, P0, R38, R6, RZ ;  /* 0x0000000626247210 */ /* 0x000fe20007f1e0ff */
[----:B------:R-:W-:Y:S02]  /*2160*/  IMAD.IADD R6, R212, 0x1, R5 ;  /* 0x00000001d4067824 */ /* 0x000fe400078e0205 */
        /* <DEDUP_REMOVED lines=17> */
[----:B------:R-:W-:-:S03]  /*2280*/  SHF.R.S32.HI R5, RZ, 0x1f, R0 ;  /* 0x0000001fff057819 */ /* 0x000fc60000011400 */
[----:B------:R-:W-:Y:S01]  /*2290*/  IMAD.WIDE.U32 R108, R144, R110, R108 ;  /* 0x0000006e906c7225 */ /* 0x000fe200078e006c */
[CC--:B------:R-:W-:Y:S02]  /*22a0*/  LEA.HI R4, R5.reuse, R0.reuse, RZ, 0x6 ;  /* 0x0000000005047211 */ /* 0x0c0fe400078f30ff */
[----:B------:R-:W-:Y:S02]  /*22b0*/  LEA.HI R5, R5, R0, RZ, 0x3 ;  /* 0x0000000005057211 */ /* 0x000fe400078f18ff */
[CC--:B------:R-:W-:Y:S02]  /*22c0*/  LEA.HI R0, R7.reuse, R6.reuse, RZ, 0x6 ;  /* 0x0000000607007211 */ /* 0x0c0fe400078f30ff */
[----:B------:R-:W-:Y:S02]  /*22d0*/  LEA.HI R6, R7, R6, RZ, 0x3 ;  /* 0x0000000607067211 */ /* 0x000fe400078f18ff */
[----:B------:R-:W-:Y:S02]  /*22e0*/  SHF.R.S32.HI R13, RZ, 0x6, R0 ;  /* 0x00000006ff0d7819 */ /* 0x000fe40000011400 */
[----:B------:R-:W-:-:S02]  /*22f0*/  LOP3.LUT R0, R229, 0x38, R6, 0xf8, !PT ;  /* 0x00000038e5007812 */ /* 0x000fc400078ef806 */
[----:B------:R-:W-:Y:S01]  /*2300*/  SHF.R.S32.HI R9, RZ, 0x6, R4 ;  /* 0x00000006ff097819 */ /* 0x000fe20000011404 */
[----:B------:R-:W-:Y:S01]  /*2310*/  IMAD R140, R13, 0x1400, R230 ;  /* 0x000014000d8c7824 */ /* 0x000fe200078e02e6 */
[--C-:B------:R-:W-:Y:S01]  /*2320*/  LOP3.LUT R4, R229, 0x38, R5.reuse, 0xf8, !PT ;  /* 0x00000038e5047812 */ /* 0x100fe200078ef805 */
[----:B------:R-:W-:Y:S01]  /*2330*/  IMAD R142, R13, 0x1400, R236 ;  /* 0x000014000d8e7824 */ /* 0x000fe200078e02ec */
[-C--:B------:R-:W-:Y:S01]  /*2340*/  LOP3.LUT R11, R0, R233.reuse, RZ, 0x3c, !PT ;  /* 0x000000e9000b7212 */ /* 0x080fe200078e3cff */
[C---:B------:R-:W-:Y:S01]  /*2350*/  IMAD R141, R9.reuse, 0x1400, R230 ;  /* 0x00001400098d7824 */ /* 0x040fe200078e02e6 */
[----:B------:R-:W-:Y:S01]  /*2360*/  LOP3.LUT R7, R228, 0x38, R5, 0xf8, !PT ;  /* 0x00000038e4077812 */ /* 0x000fe200078ef805 */
[C---:B------:R-:W-:Y:S01]  /*2370*/  IMAD R143, R9.reuse, 0x1400, R236 ;  /* 0x00001400098f7824 */ /* 0x040fe200078e02ec */
[----:B------:R-:W-:Y:S01]  /*2380*/  LOP3.LUT R4, R4, R233, RZ, 0x3c, !PT ;  /* 0x000000e904047212 */ /* 0x000fe200078e3cff */
[----:B------:R-:W-:Y:S01]  /*2390*/  IMAD.IADD R140, R140, 0x1, R11 ;  /* 0x000000018c8c7824 */ /* 0x000fe200078e020b */
[----:B------:R-:W-:Y:S01]  /*23a0*/  LOP3.LUT R11, R6, 0x38, RZ, 0xc0, !PT ;  /* 0x00000038060b7812 */ /* 0x000fe200078ec0ff */
[--C-:B------:R-:W-:Y:S01]  /*23b0*/  IMAD R133, R9, 0x1400, R231.reuse ;  /* 0x0000140009857824 */ /* 0x100fe200078e02e7 */
[----:B------:R-:W-:Y:S01]  /*23c0*/  LOP3.LUT R8, R7, R232, RZ, 0x3c, !PT ;  /* 0x000000e807087212 */ /* 0x000fe200078e3cff */
[----:B------:R-:W-:Y:S01]  /*23d0*/  IMAD.IADD R141, R141, 0x1, R4 ;  /* 0x000000018d8d7824 */ /* 0x000fe200078e0204 */
[----:B------:R-:W-:Y:S01]  /*23e0*/  LOP3.LUT R7, R5, 0x38, RZ, 0xc0, !PT ;  /* 0x0000003805077812 */ /* 0x000fe200078ec0ff */
[----:B------:R-:W-:Y:S01]  /*23f0*/  IMAD R132, R13, 0x1400, R231 ;  /* 0x000014000d847824 */ /* 0x000fe200078e02e7 */
[----:B------:R-:W-:Y:S01]  /*2400*/  LOP3.LUT R4, R11, 0x1c0, R234, 0xf8, !PT ;  /* 0x000001c00b047812 */ /* 0x000fe200078ef8ea */
[----:B------:R-:W-:Y:S01]  /*2410*/  IMAD.IADD R133, R133, 0x1, R8 ;  /* 0x0000000185857824 */ /* 0x000fe200078e0208 */
[----:B------:R-:W-:-:S02]  /*2420*/  LOP3.LUT R0, R7, 0x1c0, R234, 0xf8, !PT ;  /* 0x000001c007007812 */ /* 0x000fc400078ef8ea */
[-C--:B------:R-:W-:Y:S02]  /*2430*/  LOP3.LUT R7, R4, R235.reuse, RZ, 0x3c, !PT ;  /* 0x000000eb04077212 */ /* 0x080fe400078e3cff */
[----:B------:R-:W-:Y:S02]  /*2440*/  LOP3.LUT R0, R0, R235, RZ, 0x3c, !PT ;  /* 0x000000eb00007212 */ /* 0x000fe400078e3cff */
[----:B------:R-:W-:Y:S01]  /*2450*/  LOP3.LUT R15, R228, 0x38, R6, 0xf8, !PT ;  /* 0x00000038e40f7812 */ /* 0x000fe200078ef806 */
[----:B------:R-:W-:Y:S01]  /*2460*/  IMAD.IADD R142, R142, 0x1, R7 ;  /* 0x000000018e8e7824 */ /* 0x000fe200078e0207 */
[----:B------:R-:W-:Y:S02]  /*2470*/  SHF.R.S32.HI R7, RZ, 0x1f, R144 ;  /* 0x0000001fff077819 */ /* 0x000fe40000011490 */
[----:B------:R-:W-:Y:S02]  /*2480*/  IADD3 R143, R143, R0, RZ ;  /* 0x000000008f8f7210 */ /* 0x000fe40007ffe0ff */
[----:B------:R-:W-:Y:S01]  /*2490*/  LOP3.LUT R15, R15, R232, RZ, 0x3c, !PT ;  /* 0x000000e80f0f7212 */ /* 0x000fe200078e3cff */
[----:B------:R-:W-:Y:S01]  /*24a0*/  IMAD R0, R7, R104, RZ ;  /* 0x0000006807007224 */ /* 0x000fe200078e02ff */
[----:B------:R-:W-:-:S02]  /*24b0*/  LOP3.LUT R13, R5, 0xfffffff8, RZ, 0xc0, !PT ;  /* 0xfffffff8050d7812 */ /* 0x000fc400078ec0ff */
[----:B------:R-:W-:Y:S01]  /*24c0*/  LOP3.LUT R11, R6, 0xfffffff8, RZ, 0xc0, !PT ;  /* 0xfffffff8060b7812 */ /* 0x000fe200078ec0ff */
[----:B------:R-:W-:Y:S01]  /*24d0*/  IMAD R9, R144, R105, R0 ;  /* 0x0000006990097224 */ /* 0x000fe200078e0200 */
[----:B------:R-:W-:Y:S01]  /*24e0*/  SHF.R.S32.HI R14, RZ, 0x3, R5 ;  /* 0x00000003ff0e7819 */ /* 0x000fe20000011405 */
[----:B------:R-:W-:Y:S01]  /*24f0*/  IMAD R0, R7, R110, RZ ;  /* 0x0000006e07007224 */ /* 0x000fe200078e02ff */
[----:B------:R-:W-:Y:S01]  /*2500*/  SHF.R.S32.HI R12, RZ, 0x3, R6 ;  /* 0x00000003ff0c7819 */ /* 0x000fe20000011406 */
[----:B------:R-:W-:Y:S01]  /*2510*/  IMAD.IADD R132, R132, 0x1, R15 ;  /* 0x0000000184847824 */ /* 0x000fe200078e020f */
[----:B------:R-:W-:Y:S01]  /*2520*/  SHF.R.S32.HI R6, RZ, 0x1f, R11 ;  /* 0x0000001fff067819 */ /* 0x000fe2000001140b */
[----:B------:R-:W-:Y:S01]  /*2530*/  IMAD R15, R144, R111, R0 ;  /* 0x0000006f900f7224 */ /* 0x000fe200078e0200 */
[----:B------:R-:W-:Y:S01]  /*2540*/  SEL R0, RZ, 0x8, P2 ;  /* 0x00000008ff007807 */ /* 0x000fe20001000000 */
[----:B------:R-:W-:Y:S02]  /*2550*/  IMAD R7, R111, 0x50, RZ ;  /* 0x000000506f077824 */ /* 0x000fe400078e02ff */
[----:B------:R-:W-:Y:S01]  /*2560*/  IMAD.WIDE.U32 R110, R110, 0x50, RZ ;  /* 0x000000506e6e7825 */ /* 0x000fe200078e00ff */
[----:B------:R-:W-:-:S03]  /*2570*/  LOP3.LUT R0, R3, R0, RZ, 0xfc, !PT ;  /* 0x0000000003007212 */ /* 0x000fc600078efcff */
[----:B------:R-:W-:Y:S01]  /*2580*/  IMAD.WIDE.U32 R104, R104, 0x50, RZ ;  /* 0x0000005068687825 */ /* 0x000fe200078e00ff */
[C---:B------:R-:W-:Y:S02]  /*2590*/  LOP3.LUT R10, R0.reuse, 0x2, RZ, 0xc0, !PT ;  /* 0x00000002000a7812 */ /* 0x040fe400078ec0ff */
[C---:B------:R-:W-:Y:S01]  /*25a0*/  LOP3.LUT R8, R0.reuse, 0x8, RZ, 0xc0, !PT ;  /* 0x0000000800087812 */ /* 0x040fe200078ec0ff */
[----:B------:R-:W-:Y:S01]  /*25b0*/  IMAD.IADD R126, R111, 0x1, R7 ;  /* 0x000000016f7e7824 */ /* 0x000fe200078e0207 */
[----:B------:R-:W-:Y:S01]  /*25c0*/  SHF.R.S32.HI R7, RZ, 0x1f, R13 ;  /* 0x0000001fff077819 */ /* 0x000fe2000001140d */
[----:B------:R-:W-:Y:S02]  /*25d0*/  IMAD.IADD R25, R101, 0x1, R9 ;  /* 0x0000000165197824 */ /* 0x000fe400078e0209 */
[----:B------:R-:W-:Y:S01]  /*25e0*/  IMAD.IADD R21, R9, 0x1, R103 ;  /* 0x0000000109157824 */ /* 0x000fe200078e0267 */
[----:B------:R-:W-:Y:S01]  /*25f0*/  LOP3.LUT R9, R0, 0x4, RZ, 0xc0, !PT ;  /* 0x0000000400097812 */ /* 0x000fe200078ec0ff */
[----:B------:R-:W-:-:S02]  /*2600*/  IMAD.IADD R20, R107, 0x1, R15 ;  /* 0x000000016b147824 */ /* 0x000fc400078e020f */
[----:B------:R-:W-:Y:S02]  /*2610*/  IMAD.IADD R127, R105, 0x1, R127 ;  /* 0x00000001697f7824 */ /* 0x000fe400078e027f */
[----:B------:R-:W-:Y:S02]  /*2620*/  IMAD.IADD R15, R15, 0x1, R109 ;  /* 0x000000010f0f7824 */ /* 0x000fe400078e026d */
[----:B------:R-:W-:-:S07]  /*2630*/  IMAD.IADD R5, R97, 0x1, R41 ;  /* 0x0000000161057824 */ /* 0x000fce00078e0229 */
.L_x_2411:
[----:B--23--:R-:W2:Y:S01]  /*2640*/  LDL R43, [R1+0x64] ;  /* 0x00006400012b7983 */ /* 0x00cea20000100800 */
[----:B------:R-:W0:Y:S01]  /*2650*/  LDC.64 R118, c[0x0][0x2d8] ;  /* 0x0000b600ff767b82 */ /* 0x000e220000000a00 */
[----:B------:R-:W-:Y:S01]  /*2660*/  VIADD R45, R24, 0xffffffff ;  /* 0xffffffff182d7836 */ /* 0x000fe20000000000 */
[----:B------:R-:W-:Y:S05]  /*2670*/  YIELD ;  /* 0x0000000000007946 */ /* 0x000fea0003800000 */
[----:B------:R-:W-:Y:S01]  /*2680*/  SHF.R.S32.HI R42, RZ, 0x1f, R45 ;  /* 0x0000001fff2a7819 */ /* 0x000fe2000001142d */
[----:B------:R-:W1:Y:S01]  /*2690*/  LDC R116, c[0x0][0x3d4] ;  /* 0x0000f500ff747b82 */ /* 0x000e620000000800 */
[-C--:B------:R-:W-:Y:S01]  /*26a0*/  IMAD R3, R125, R45.reuse, RZ ;  /* 0x0000002d7d037224 */ /* 0x080fe200078e02ff */
[----:B------:R-:W-:Y:S01]  /*26b0*/  BSSY B0, `(.L_x_2304) ;  /* 0x00007db000007945 */ /* 0x000fe20003800000 */
[----:B------:R-:W-:-:S04]  /*26c0*/  IMAD.WIDE.U32 R122, R98, R45, RZ ;  /* 0x0000002d627a7225 */ /* 0x000fc800078e00ff */
[----:B------:R-:W-:Y:S01]  /*26d0*/  IMAD R3, R42, R98, R3 ;  /* 0x000000622a037224 */ /* 0x000fe200078e0203 */
[CC--:B------:R-:W-:Y:S02]  /*26e0*/  IADD3 R40, P2, R36.reuse, R122.reuse, RZ ;  /* 0x0000007a24287210 */ /* 0x0c0fe40007f5e0ff */
[CC--:B------:R-:W-:Y:S01]  /*26f0*/  IADD3 R0, P3, P4, R36.reuse, R122.reuse, R131 ;  /* 0x0000007a24007210 */ /* 0x0c0fe20007c7e083 */
[----:B------:R-:W-:Y:S01]  /*2700*/  IMAD.IADD R92, R123, 0x1, R3 ;  /* 0x000000017b5c7824 */ /* 0x000fe200078e0203 */
[----:B------:R-:W-:-:S03]  /*2710*/  IADD3 R4, P5, P6, R36, R122, R129 ;  /* 0x0000007a24047210 */ /* 0x000fc60007ebe081 */
[----:B------:R-:W-:Y:S01]  /*2720*/  IMAD.X R41, R92, 0x1, R35, P2 ;  /* 0x000000015c297824 */ /* 0x000fe200010e0623 */
[C---:B0-----:R-:W-:Y:S02]  /*2730*/  LEA R52, P2, R0.reuse, R118, 0x1 ;  /* 0x0000007600347211 */ /* 0x041fe400078408ff */
[CC--:B------:R-:W-:Y:S02]  /*2740*/  IADD3.X R3, R35.reuse, R92.reuse, R130, P3, P4 ;  /* 0x0000005c23037210 */ /* 0x0c0fe40001fe8482 */
[----:B------:R-:W-:Y:S02]  /*2750*/  IADD3.X R24, R35, R92, R128, P5, P6 ;  /* 0x0000005c23187210 */ /* 0x000fe40002fec480 */
[----:B------:R-:W-:Y:S02]  /*2760*/  LEA.HI.X R53, R0, R119, R3, 0x1, P2 ;  /* 0x0000007700357211 */ /* 0x000fe400010f0c03 */
[----:B-1----:R-:W-:Y:S02]  /*2770*/  ISETP.GE.AND P2, PT, R116, 0x1, PT ;  /* 0x000000017400780c */ /* 0x002fe40003f46270 */
[----:B------:R-:W-:-:S02]  /*2780*/  LEA R54, P5, R4, R118, 0x1 ;  /* 0x0000007604367211 */ /* 0x000fc400078a08ff */
[----:B-----5:R-:W-:Y:S02]  /*2790*/  LEA R60, P6, R40, R118, 0x1 ;  /* 0x00000076283c7211 */ /* 0x020fe400078c08ff */
[----:B------:R-:W-:Y:S02]  /*27a0*/  ISETP.GT.AND P3, PT, R45, R124, PT ;  /* 0x0000007c2d00720c */ /* 0x000fe40003f64270 */
[-C--:B------:R-:W-:Y:S01]  /*27b0*/  LEA.HI.X R55, R4, R119.reuse, R24, 0x1, P5 ;  /* 0x0000007704377211 */ /* 0x080fe200028f0c18 */
[----:B------:R-:W-:Y:S01]  /*27c0*/  IMAD.MOV.U32 R24, RZ, RZ, R45 ;  /* 0x000000ffff187224 */ /* 0x000fe200078e002d */
[----:B------:R-:W-:Y:S02]  /*27d0*/  LEA.HI.X R61, R40, R119, R41, 0x1, P6 ;  /* 0x00000077283d7211 */ /* 0x000fe400030f0c29 */
[----:B------:R-:W-:Y:S01]  /*27e0*/  P2R R114, PR, RZ, 0x8 ;  /* 0x00000008ff727803 */ /* 0x000fe20000000000 */
[----:B--2---:R-:W-:-:S04]  /*27f0*/  IMAD R3, R17, 0x5000, R43 ;  /* 0x0000500011037824 */ /* 0x004fc800078e022b */
[----:B------:R-:W-:Y:S01]  /*2800*/  IMAD R4, R3, 0x2, R16 ;  /* 0x0000000203047824 */ /* 0x000fe200078e0210 */
[----:B------:R-:W-:Y:S06]  /*2810*/  @!P2 BRA `(.L_x_2305) ;  /* 0x000000780020a947 */ /* 0x000fec0003800000 */
[----:B------:R-:W-:Y:S01]  /*2820*/  ULDC.U8 UR4, c[0x0][0x3f0] ;  /* 0x0000fc0000047ab9 */ /* 0x000fe20000000000 */
[-C--:B------:R-:W-:Y:S01]  /*2830*/  IMAD R3, R126, R45.reuse, RZ ;  /* 0x0000002d7e037224 */ /* 0x080fe200078e02ff */
[----:B------:R-:W-:Y:S01]  /*2840*/  ISETP.NE.AND P2, PT, RZ, UR4, PT ;  /* 0x00000004ff007c0c */ /* 0x000fe2000bf45270 */
[-C--:B------:R-:W-:Y:S02]  /*2850*/  IMAD R43, R127, R45.reuse, RZ ;  /* 0x0000002d7f2b7224 */ /* 0x080fe400078e02ff */
[----:B------:R-:W-:Y:S02]  /*2860*/  IMAD R41, R42, R110, R3 ;  /* 0x0000006e2a297224 */ /* 0x000fe400078e0203 */
        /* <DEDUP_REMOVED lines=24> */
[----:B------:R-:W-:Y:S01]  /*29f0*/  ISETP.GE.AND P5, PT, R22, R116, PT ;  /* 0x000000741600720c */ /* 0x000fe20003fa6270 */
[----:B------:R-:W-:Y:S01]  /*2a00*/  IMAD.X R42, R0, 0x1, R20, P2 ;  /* 0x00000001002a7824 */ /* 0x000fe200010e0614 */
[----:B------:R-:W-:Y:S01]  /*2a10*/  LEA R40, P2, R41, UR4, 0x1 ;  /* 0x0000000429287c11 */ /* 0x000fe2000f8408ff */
[----:B------:R-:W-:Y:S01]  /*2a20*/  IMAD.X R44, R115, 0x1, R25, P4 ;  /* 0x00000001732c7824 */ /* 0x000fe200020e0619 */
[----:B------:R-:W-:-:S02]  /*2a30*/  CS2R R122, SRZ ;  /* 0x00000000007a7805 */ /* 0x000fc4000001ff00 */
[-C--:B------:R-:W-:Y:S02]  /*2a40*/  ISETP.GE.AND P4, PT, R216, R116.reuse, PT ;  /* 0x00000074d800720c */ /* 0x080fe40003f86270 */
[----:B------:R-:W-:Y:S01]  /*2a50*/  LEA.HI.X R41, R41, UR5, R42, 0x1, P2 ;  /* 0x0000000529297c11 */ /* 0x000fe200090f0c2a */
[----:B------:R-:W-:Y:S02]  /*2a60*/  ULDC.64 UR4, c[0x0][0x3e0] ;  /* 0x0000f80000047ab9 */ /* 0x000fe40000000a00 */
[C---:B------:R-:W-:Y:S02]  /*2a70*/  LEA R42, P2, R43.reuse, UR4, 0x1 ;  /* 0x000000042b2a7c11 */ /* 0x040fe4000f8408ff */
[----:B------:R0:W5:Y:S02]  /*2a80*/  @!P5 LDG.E.64 R120, desc[UR60][R40.64] ;  /* 0x0000003c2878d981 */ /* 0x000164000c1e1b00 */
        /* <DEDUP_REMOVED lines=16> */
.L_x_2308:
[----:B------:R-:W-:Y:S05]  /*2b90*/  BSYNC B1 ;  /* 0x0000000000017941 */ /* 0x000fea0003800000 */
.L_x_2307:
        /* <DEDUP_REMOVED lines=33> */
[----:B------:R-:W-:Y:S02]  /*2db0*/  CS2R R74, SRZ ;  /* 0x00000000004a7805 */ /* 0x000fe4000001ff00 */
[----:B------:R-:W-:Y:S02]  /*2dc0*/  CS2R R78, SRZ ;  /* 0x00000000004e7805 */ /* 0x000fe4000001ff00 */
[----:B------:R-:W-:-:S02]  /*2dd0*/  PRMT R186, R40, 0x7610, R186 ;  /* 0x0000761028ba7816 */ /* 0x000fc400000000ba */
[----:B------:R-:W-:Y:S02]  /*2de0*/  CS2R R68, SRZ ;  /* 0x0000000000447805 */ /* 0x000fe4000001ff00 */
[----:B------:R-:W-:Y:S02]  /*2df0*/  PRMT R153, R41, 0x7610, R153 ;  /* 0x0000761029997816 */ /* 0x000fe40000000099 */
[----:B------:R-:W-:Y:S02]  /*2e00*/  CS2R R72, SRZ ;  /* 0x0000000000487805 */ /* 0x000fe4000001ff00 */
[----:B------:R-:W-:Y:S02]  /*2e10*/  CS2R R76, SRZ ;  /* 0x00000000004c7805 */ /* 0x000fe4000001ff00 */
        /* <DEDUP_REMOVED lines=32> */
.L_x_2310:
[----:B------:R-:W-:Y:S05]  /*3020*/  BSYNC B1 ;  /* 0x0000000000017941 */ /* 0x000fea0003800000 */
.L_x_2309:
        /* <DEDUP_REMOVED lines=42> */
.L_x_2312:
[----:B------:R-:W-:Y:S05]  /*32d0*/  BSYNC B1 ;  /* 0x0000000000017941 */ /* 0x000fea0003800000 */
.L_x_2311:
[----:B------:R-:W2:Y:S01]  /*32e0*/  LDL R0, [R1+0x60] ;  /* 0x0000600001007983 */ /* 0x000ea20000100800 */
[----:B01----:R-:W-:Y:S01]  /*32f0*/  IMAD.MOV.U32 R40, RZ, RZ, R70 ;  /* 0x000000ffff287224 */ /* 0x003fe200078e0046 */
        /* <DEDUP_REMOVED lines=67> */
.L_x_2313:
[----:B------:R-:W-:Y:S01]  /*3730*/  IMAD R0, R17, 0x8, R16 ;  /* 0x0000000811007824 */ /* 0x000fe200078e0210 */
[----:B------:R-:W-:Y:S01]  /*3740*/  SHF.L.U32 R115, R221, 0x1f, RZ ;  /* 0x0000001fdd737819 */ /* 0x000fe200000006ff */
[----:B------:R-:W-:Y:S03]  /*3750*/  BSSY B1, `(.L_x_2314) ;  /* 0x0000003000017945 */ /* 0x000fe60003800000 */
[----:B------:R-:W0:Y:S02]  /*3760*/  SYNCS.PHASECHK.TRANS64.TRYWAIT P6, [R0+URZ+0x38890], R115 ;  /* 0x03889073000075a7 */ /* 0x000e2400080c017f */
[----:B0-----:R-:W-:Y:S05]  /*3770*/  @!P6 BRA `(.L_x_2315) ;  /* 0x000002b800c4e947 */ /* 0x001fea0003800000 */
.L_x_2685:
[----:B------:R-:W-:Y:S05]  /*3780*/  BSYNC B1 ;  /* 0x0000000000017941 */ /* 0x000fea0003800000 */
.L_x_2314:
        /* <DEDUP_REMOVED lines=9> */
[----:B------:R-:W-:Y:S02]  /*3820*/  SHF.R.U64 R148, R120, 0x10, R121 ;  /* 0x0000001078947819 */ /* 0x000fe40000001279 */
[--C-:B------:R-:W-:Y:S02]  /*3830*/  SHF.R.U64 R149, R122, 0x10, R123.reuse ;  /* 0x000000107a957819 */ /* 0x100fe4000000127b */
[----:B------:R-:W-:Y:S02]  /*3840*/  SHF.R.U32.HI R151, RZ, 0x10, R123 ;  /* 0x00000010ff977819 */ /* 0x000fe4000001167b */
[----:B------:R-:W-:Y:S01]  /*3850*/  SHF.R.U32.HI R150, RZ, 0x10, R121 ;  /* 0x00000010ff967819 */ /* 0x000fe20000011679 */
[----:B--2---:R-:W-:Y:S01]  /*3860*/  IMAD.U32 R121, R42, 0x10000, RZ ;  /* 0x000100002a797824 */ /* 0x004fe200078e00ff */
[----:B------:R-:W-:Y:S02]  /*3870*/  PRMT R122, R137, 0x5432, R148 ;  /* 0x00005432897a7816 */ /* 0x000fe40000000094 */
[----:B------:R-:W-:-:S02]  /*3880*/  PRMT R148, R152, 0x5410, R149 ;  /* 0x0000541098947816 */ /* 0x000fc40000000095 */
[----:B------:R-:W-:Y:S01]  /*3890*/  PRMT R149, R153, 0x5410, R151 ;  /* 0x0000541099957816 */ /* 0x000fe20000000097 */
[----:B------:R-:W-:Y:S01]  /*38a0*/  IMAD.U32 R151, R40, 0x10000, RZ ;  /* 0x0001000028977824 */ /* 0x000fe200078e00ff */
[----:B------:R-:W-:Y:S01]  /*38b0*/  PRMT R123, R136, 0x5432, R150 ;  /* 0x00005432887b7816 */ /* 0x000fe20000000096 */
[C---:B------:R-:W-:Y:S01]  /*38c0*/  IMAD.U32 R150, R41.reuse, 0x10000, RZ ;  /* 0x0001000029967824 */ /* 0x040fe200078e00ff */
[----:B------:R-:W-:Y:S01]  /*38d0*/  LOP3.LUT R154, R41, 0xffff0000, RZ, 0xc0, !PT ;  /* 0xffff0000299a7812 */ /* 0x000fe200078ec0ff */
[----:B------:R-:W-:Y:S01]  /*38e0*/  IMAD.U32 R152, R149, 0x10000, RZ ;  /* 0x0001000095987824 */ /* 0x000fe200078e00ff */
[----:B------:R-:W-:Y:S01]  /*38f0*/  LOP3.LUT R42, R42, 0xffff0000, RZ, 0xc0, !PT ;  /* 0xffff00002a2a7812 */ /* 0x000fe200078ec0ff */
[----:B------:R-:W-:Y:S01]  /*3900*/  IMAD.U32 R153, R123, 0x10000, RZ ;  /* 0x000100007b997824 */ /* 0x000fe200078e00ff */
[C---:B------:R-:W-:Y:S01]  /*3910*/  LOP3.LUT R41, R148.reuse, 0xffff0000, RZ, 0xc0, !PT ;  /* 0xffff000094297812 */ /* 0x040fe200078ec0ff */
[----:B------:R-:W-:Y:S01]  /*3920*/  IMAD.U32 R148, R148, 0x10000, RZ ;  /* 0x0001000094947824 */ /* 0x000fe200078e00ff */
[----:B------:R-:W-:Y:S01]  /*3930*/  LOP3.LUT R155, R122, 0xffff0000, RZ, 0xc0, !PT ;  /* 0xffff00007a9b7812 */ /* 0x000fe200078ec0ff */
[-C--:B------:R-:W-:Y:S01]  /*3940*/  FMUL.FTZ R162, R42, R152.reuse ;  /* 0x000000982aa27220 */ /* 0x080fe20000410000 */
[----:B------:R-:W-:Y:S01]  /*3950*/  LOP3.LUT R120, R43, 0xffff0000, RZ, 0xc0, !PT ;  /* 0xffff00002b787812 */ /* 0x000fe200078ec0ff */
[----:B------:R-:W-:Y:S01]  /*3960*/  FMUL.FTZ R157, R154, R41 ;  /* 0x000000299a9d7220 */ /* 0x000fe20000410000 */
[----:B------:R-:W-:Y:S01]  /*3970*/  FMUL.FTZ R42, R42, R153 ;  /* 0x000000992a2a7220 */ /* 0x000fe20000410000 */
[----:B------:R-:W-:Y:S01]  /*3980*/  FMUL.FTZ R154, R154, R155 ;  /* 0x0000009b9a9a7220 */ /* 0x000fe20000410000 */
[----:B------:R-:W-:Y:S01]  /*3990*/  LOP3.LUT R149, R149, 0xffff0000, RZ, 0xc0, !PT ;  /* 0xffff000095957812 */ /* 0x000fe200078ec0ff */
[----:B------:R-:W-:Y:S01]  /*39a0*/  IMAD.U32 R122, R122, 0x10000, RZ ;  /* 0x000100007a7a7824 */ /* 0x000fe200078e00ff */
[----:B------:R-:W-:Y:S01]  /*39b0*/  LOP3.LUT R123, R123, 0xffff0000, RZ, 0xc0, !PT ;  /* 0xffff00007b7b7812 */ /* 0x000fe200078ec0ff */
[C---:B------:R-:W-:Y:S01]  /*39c0*/  FFMA.FTZ R162, R121.reuse, R153, -R162 ;  /* 0x0000009979a27223 */ /* 0x040fe200000108a2 */
[----:B------:R-:W-:Y:S01]  /*39d0*/  LOP3.LUT R40, R40, 0xffff0000, RZ, 0xc0, !PT ;  /* 0xffff000028287812 */ /* 0x000fe200078ec0ff */
[C---:B------:R-:W-:Y:S01]  /*39e0*/  FFMA.FTZ R157, R150.reuse, R155, -R157 ;  /* 0x0000009b969d7223 */ /* 0x040fe2000001089d */
[----:B------:R-:W-:Y:S01]  /*39f0*/  FFMA.FTZ R154, R150, R41, R154 ;  /* 0x00000029969a7223 */ /* 0x000fe2000001009a */
[----:B------:R-:W-:Y:S01]  /*3a00*/  FFMA.FTZ R121, R121, R152, R42 ;  /* 0x0000009879797223 */ /* 0x000fe2000001002a */
[----:B------:R-:W-:-:S02]  /*3a10*/  IMAD.U32 R43, R43, 0x10000, RZ ;  /* 0x000100002b2b7824 */ /* 0x000fc400078e00ff */
        /* <DEDUP_REMOVED lines=8> */
[----:B------:R-:W-:Y:S02]  /*3aa0*/  F2FP.BF16.F32.PACK_AB R154, R154, R157 ;  /* 0x0000009d9a9a723e */ /* 0x000fe400000010ff */
[----:B------:R-:W-:-:S02]  /*3ab0*/  F2FP.BF16.F32.PACK_AB R43, R43, R42 ;  /* 0x0000002a2b2b723e */ /* 0x000fc400000010ff */
[----:B------:R-:W-:Y:S01]  /*3ac0*/  F2FP.BF16.F32.PACK_AB R40, R41, R120 ;  /* 0x000000782928723e */ /* 0x000fe200000010ff */
[----:B------:R-:W-:Y:S01]  /*3ad0*/  IMAD.MOV.U32 R41, RZ, RZ, R154 ;  /* 0x000000ffff297224 */ /* 0x000fe200078e009a */
[----:B------:R-:W-:-:S07]  /*3ae0*/  F2FP.BF16.F32.PACK_AB R42, R121, R162 ;  /* 0x000000a2792a723e */ /* 0x000fce00000010ff */
.L_x_2321:
[----:B------:R-:W-:Y:S05]  /*3af0*/  BSYNC B3 ;  /* 0x0000000000037941 */ /* 0x000fea0003800000 */
.L_x_2320:
[----:B--2---:R1:W-:Y:S02]  /*3b00*/  STG.E.128 desc[UR60][R60.64], R40 ;  /* 0x000000283c007986 */ /* 0x0043e4000c101d3c */
.L_x_2319:
[----:B------:R-:W-:Y:S05]  /*3b10*/  BSYNC B2 ;  /* 0x0000000000027941 */ /* 0x000fea0003800000 */
.L_x_2318:
        /* <DEDUP_REMOVED lines=51> */
[----:B------:R-:W-:-:S07]  /*3e50*/  MOV R42, R154 ;  /* 0x0000009a002a7202 */ /* 0x000fce0000000f00 */
.L_x_2325:
[----:B------:R-:W-:Y:S05]  /*3e60*/  BSYNC B3 ;  /* 0x0000000000037941 */ /* 0x000fea0003800000 */
.L_x_2324:
[----:B--2---:R2:W-:Y:S02]  /*3e70*/  STG.E.128 desc[UR60][R60.64+0x80], R40 ;  /* 0x000080283c007986 */ /* 0x0045e4000c101d3c */
.L_x_2323:
[----:B------:R-:W-:Y:S05]  /*3e80*/  BSYNC B2 ;  /* 0x0000000000027941 */ /* 0x000fea0003800000 */
.L_x_2322:
        /* <DEDUP_REMOVED lines=12> */
[----:B------:R-:W-:Y:S01]  /*3f50*/  SHF.R.U32.HI R95, RZ, 0x10, R87 ;  /* 0x00000010ff5f7819 */ /* 0x000fe20000011657 */
[----:B------:R-:W-:Y:S01]  /*3f60*/  IMAD.U32 R87, R42, 0x10000, RZ ;  /* 0x000100002a577824 */ /* 0x000fe200078e00ff */
[----:B------:R-:W-:Y:S01]  /*3f70*/  PRMT R94, R134, 0x5432, R92 ;  /* 0x00005432865e7816 */ /* 0x000fe2000000005c */
[----:B------:R-:W-:Y:S01]  /*3f80*/  IMAD.U32 R92, R41, 0x10000, RZ ;  /* 0x00010000295c7824 */ /* 0x000fe200078e00ff */
[----:B------:R-:W-:-:S02]  /*3f90*/  PRMT R93, R185, 0x5410, R93 ;  /* 0x00005410b95d7816 */ /* 0x000fc4000000005d */
[----:B------:R-:W-:Y:S02]  /*3fa0*/  LOP3.LUT R122, R41, 0xffff0000, RZ, 0xc0, !PT ;  /* 0xffff0000297a7812 */ /* 0x000fe400078ec0ff */
[----:B------:R-:W-:Y:S01]  /*3fb0*/  PRMT R180, R180, 0x5410, R95 ;  /* 0x00005410b4b47816 */ /* 0x000fe2000000005f */
[----:B------:R-:W-:Y:S01]  /*3fc0*/  IMAD.U32 R119, R93, 0x10000, RZ ;  /* 0x000100005d777824 */ /* 0x000fe200078e00ff */
[----:B------:R-:W-:Y:S02]  /*3fd0*/  LOP3.LUT R41, R94, 0xffff0000, RZ, 0xc0, !PT ;  /* 0xffff00005e297812 */ /* 0x000fe400078ec0ff */
[----:B------:R-:W-:Y:S01]  /*3fe0*/  LOP3.LUT R95, R179, 0xffff0000, RZ, 0xc0, !PT ;  /* 0xffff0000b35f7812 */ /* 0x000fe200078ec0ff */
[----:B------:R-:W-:Y:S01]  /*3ff0*/  IMAD.U32 R120, R180, 0x10000, RZ ;  /* 0x00010000b4787824 */ /* 0x000fe200078e00ff */
[----:B------:R-:W-:Y:S01]  /*4000*/  LOP3.LUT R42, R42, 0xffff0000, RZ, 0xc0, !PT ;  /* 0xffff00002a2a7812 */ /* 0x000fe200078ec0ff */
[C---:B------:R-:W-:Y:S01]  /*4010*/  FMUL.FTZ R121, R122.reuse, R41 ;  /* 0x000000297a797220 */ /* 0x040fe20000410000 */
[----:B------:R-:W-:Y:S01]  /*4020*/  LOP3.LUT R86, R43, 0xffff0000, RZ, 0xc0, !PT ;  /* 0xffff00002b567812 */ /* 0x000fe200078ec0ff */
[----:B------:R-:W-:Y:S01]  /*4030*/  FMUL.FTZ R122, R122, R95 ;  /* 0x0000005f7a7a7220 */ /* 0x000fe20000410000 */
[----:B------:R-:W-:Y:S01]  /*4040*/  LOP3.LUT R93, R93, 0xffff0000, RZ, 0xc0, !PT ;  /* 0xffff00005d5d7812 */ /* 0x000fe200078ec0ff */
[C---:B------:R-:W-:Y:S01]  /*4050*/  FMUL.FTZ R148, R42.reuse, R119 ;  /* 0x000000772a947220 */ /* 0x040fe20000410000 */
[----:B------:R-:W-:Y:S01]  /*4060*/  FMUL.FTZ R42, R42, R120 ;  /* 0x000000782a2a7220 */ /* 0x000fe20000410000 */
[----:B------:R-:W-:Y:S01]  /*4070*/  LOP3.LUT R40, R40, 0xffff0000, RZ, 0xc0, !PT ;  /* 0xffff000028287812 */ /* 0x000fe200078ec0ff */
[----:B------:R-:W-:Y:S01]  /*4080*/  FFMA.FTZ R122, R92, R41, R122 ;  /* 0x000000295c7a7223 */ /* 0x000fe2000001007a */
[----:B------:R-:W-:Y:S01]  /*4090*/  LOP3.LUT R180, R180, 0xffff0000, RZ, 0xc0, !PT ;  /* 0xffff0000b4b47812 */ /* 0x000fe200078ec0ff */
[----:B------:R-:W-:-:S02]  /*40a0*/  IMAD.U32 R41, R94, 0x10000, RZ ;  /* 0x000100005e297824 */ /* 0x000fc400078e00ff */
[----:B------:R-:W-:Y:S01]  /*40b0*/  FFMA.FTZ R148, R87, R120, -R148 ;  /* 0x0000007857947223 */ /* 0x000fe20000010894 */
[----:B------:R-:W-:Y:S02]  /*40c0*/  IMAD.U32 R179, R179, 0x10000, RZ ;  /* 0x00010000b3b37824 */ /* 0x000fe400078e00ff */
[----:B------:R-:W-:Y:S01]  /*40d0*/  FFMA.FTZ R87, R87, R119, R42 ;  /* 0x0000007757577223 */ /* 0x000fe2000001002a */
[----:B------:R-:W-:Y:S02]  /*40e0*/  IMAD.U32 R43, R43, 0x10000, RZ ;  /* 0x000100002b2b7824 */ /* 0x000fe400078e00ff */
[----:B------:R-:W-:Y:S01]  /*40f0*/  FFMA.FTZ R121, R92, R95, -R121 ;  /* 0x0000005f5c797223 */ /* 0x000fe20000010879 */
        /* <DEDUP_REMOVED lines=12> */
.L_x_2329:
[----:B------:R-:W-:Y:S05]  /*41c0*/  BSYNC B3 ;  /* 0x0000000000037941 */ /* 0x000fea0003800000 */
.L_x_2328:
[----:B--2---:R3:W-:Y:S02]  /*41d0*/  STG.E.128 desc[UR60][R60.64+0x100], R40 ;  /* 0x000100283c007986 */ /* 0x0047e4000c101d3c */
.L_x_2327:
[----:B------:R-:W-:Y:S05]  /*41e0*/  BSYNC B2 ;  /* 0x0000000000027941 */ /* 0x000fea0003800000 */
.L_x_2326:
[----:B------:R-:W-:-:S13]  /*41f0*/  ISETP.NE.AND P3, PT, R8, RZ, PT ;  /* 0x000000ff0800720c */ /* 0x000fda0003f65270 */
[----:B------:R-:W-:Y:S05]  /*4200*/  @!P3 BRA `(.L_x_2317) ;  /* 0x0000000000d0b947 */ /* 0x000fea0003800000 */
[----:B-123--:R1:W2:Y:S01]  /*4210*/  LDS.128 R40, [R4+0x2bc00] ;  /* 0x02bc000004287984 */ /* 0x00e2a20000000c00 */
[----:B------:R-:W-:Y:S01]  /*4220*/  ISETP.GE.AND P3, PT, R217, R116, PT ;  /* 0x00000074d900720c */ /* 0x000fe20003f66270 */
[----:B------:R-:W-:-:S12]  /*4230*/  BSSY B2, `(.L_x_2330) ;  /* 0x0000030000027945 */ /* 0x000fd80003800000 */
[----:B-1----:R-:W-:Y:S05]  /*4240*/  @P3 BRA `(.L_x_2331) ;  /* 0x0000000000b83947 */ /* 0x002fea0003800000 */
[--C-:B------:R-:W-:Y:S01]  /*4250*/  SHF.R.U64 R84, R84, 0x10, R85.reuse ;  /* 0x0000001054547819 */ /* 0x100fe20000001255 */
[----:B--2---:R-:W-:Y:S01]  /*4260*/  IMAD.U32 R86, R41, 0x10000, RZ ;  /* 0x0001000029567824 */ /* 0x004fe200078e00ff */
[----:B------:R-:W-:Y:S02]  /*4270*/  SHF.R.U32.HI R85, RZ, 0x10, R85 ;  /* 0x00000010ff557819 */ /* 0x000fe40000011655 */
[--C-:B------:R-:W-:Y:S02]  /*4280*/  SHF.R.U32.HI R87, RZ, 0x10, R83.reuse ;  /* 0x00000010ff577819 */ /* 0x100fe40000011653 */
        /* <DEDUP_REMOVED lines=8> */
[----:B------:R-:W-:Y:S02]  /*4310*/  PRMT R176, R176, 0x5410, R93 ;  /* 0x00005410b0b07816 */ /* 0x000fe4000000005d */
[----:B------:R-:W-:Y:S01]  /*4320*/  LOP3.LUT R85, R41, 0xffff0000, RZ, 0xc0, !PT ;  /* 0xffff000029557812 */ /* 0x000fe200078ec0ff */
[----:B------:R-:W-:Y:S01]  /*4330*/  FMUL.FTZ R119, R83, R84 ;  /* 0x0000005453777220 */ /* 0x000fe20000410000 */
[----:B------:R-:W-:Y:S01]  /*4340*/  LOP3.LUT R93, R183, 0xffff0000, RZ, 0xc0, !PT ;  /* 0xffff0000b75d7812 */ /* 0x000fe200078ec0ff */
[----:B------:R-:W-:Y:S01]  /*4350*/  IMAD.U32 R41, R40, 0x10000, RZ ;  /* 0x0001000028297824 */ /* 0x000fe200078e00ff */
[----:B------:R-:W-:Y:S01]  /*4360*/  LOP3.LUT R92, R176, 0xffff0000, RZ, 0xc0, !PT ;  /* 0xffff0000b05c7812 */ /* 0x000fe200078ec0ff */
[----:B------:R-:W-:Y:S01]  /*4370*/  FMUL.FTZ R83, R83, R87 ;  /* 0x0000005753537220 */ /* 0x000fe20000410000 */
[----:B------:R-:W-:Y:S01]  /*4380*/  LOP3.LUT R42, R43, 0xffff0000, RZ, 0xc0, !PT ;  /* 0xffff00002b2a7812 */ /* 0x000fe200078ec0ff */
[----:B------:R-:W-:Y:S01]  /*4390*/  FMUL.FTZ R95, R85, R93 ;  /* 0x0000005d555f7220 */ /* 0x000fe20000410000 */
[----:B------:R-:W-:Y:S01]  /*43a0*/  LOP3.LUT R184, R184, 0xffff0000, RZ, 0xc0, !PT ;  /* 0xffff0000b8b87812 */ /* 0x000fe200078ec0ff */
[----:B------:R-:W-:Y:S01]  /*43b0*/  IMAD.U32 R183, R183, 0x10000, RZ ;  /* 0x00010000b7b77824 */ /* 0x000fe200078e00ff */
[----:B------:R-:W-:Y:S01]  /*43c0*/  LOP3.LUT R178, R178, 0xffff0000, RZ, 0xc0, !PT ;  /* 0xffff0000b2b27812 */ /* 0x000fe200078ec0ff */
[----:B------:R-:W-:Y:S01]  /*43d0*/  FMUL.FTZ R94, R85, R92 ;  /* 0x0000005c555e7220 */ /* 0x000fe20000410000 */
[----:B------:R-:W-:Y:S01]  /*43e0*/  LOP3.LUT R40, R40, 0xffff0000, RZ, 0xc0, !PT ;  /* 0xffff000028287812 */ /* 0x000fe200078ec0ff */
[----:B------:R-:W-:Y:S01]  /*43f0*/  FFMA.FTZ R87, R82, R87, -R119 ;  /* 0x0000005752577223 */ /* 0x000fe20000010877 */
[----:B------:R-:W-:-:S02]  /*4400*/  IMAD.U32 R176, R176, 0x10000, RZ ;  /* 0x00010000b0b07824 */ /* 0x000fc400078e00ff */
[----:B------:R-:W-:Y:S01]  /*4410*/  FFMA.FTZ R82, R82, R84, R83 ;  /* 0x0000005452527223 */ /* 0x000fe20000010053 */
[C---:B------:R-:W-:Y:S01]  /*4420*/  FMUL.FTZ R84, R42.reuse, R184 ;  /* 0x000000b82a547220 */ /* 0x040fe20000410000 */
[----:B------:R-:W-:Y:S01]  /*4430*/  FMUL.FTZ R83, R42, R178 ;  /* 0x000000b22a537220 */ /* 0x000fe20000410000 */
[----:B------:R-:W-:Y:S01]  /*4440*/  FFMA.FTZ R85, R86, R92, -R95 ;  /* 0x0000005c56557223 */ /* 0x000fe2000001085f */
[----:B------:R-:W-:Y:S01]  /*4450*/  FMUL.FTZ R42, R40, R183 ;  /* 0x000000b7282a7220 */ /* 0x000fe20000410000 */
[----:B------:R-:W-:Y:S01]  /*4460*/  FFMA.FTZ R86, R86, R93, R94 ;  /* 0x0000005d56567223 */ /* 0x000fe2000001005e */
[-C--:B------:R-:W-:Y:S01]  /*4470*/  FMUL.FTZ R40, R40, R176.reuse ;  /* 0x000000b028287220 */ /* 0x080fe20000410000 */
[----:B------:R-:W-:Y:S02]  /*4480*/  IMAD.U32 R43, R43, 0x10000, RZ ;  /* 0x000100002b2b7824 */ /* 0x000fe400078e00ff */
[C---:B------:R-:W-:Y:S01]  /*4490*/  FFMA.FTZ R42, R41.reuse, R176, -R42 ;  /* 0x000000b0292a7223 */ /* 0x040fe2000001082a */
[----:B------:R-:W-:Y:S01]  /*44a0*/  F2FP.BF16.F32.PACK_AB R82, R82, R87 ;  /* 0x000000575252723e */ /* 0x000fe200000010ff */
[----:B------:R-:W-:Y:S01]  /*44b0*/  FFMA.FTZ R41, R41, R183, R40 ;  /* 0x000000b729297223 */ /* 0x000fe20000010028 */
[C---:B------:R-:W-:Y:S01]  /*44c0*/  FFMA.FTZ R84, R43.reuse, R178, -R84 ;  /* 0x000000b22b547223 */ /* 0x040fe20000010854 */
[----:B------:R-:W-:Y:S01]  /*44d0*/  FFMA.FTZ R83, R43, R184, R83 ;  /* 0x000000b82b537223 */ /* 0x000fe20000010053 */
[----:B------:R-:W-:-:S02]  /*44e0*/  F2FP.BF16.F32.PACK_AB R85, R86, R85 ;  /* 0x000000555655723e */ /* 0x000fc400000010ff */
[----:B------:R-:W-:Y:S01]  /*44f0*/  F2FP.BF16.F32.PACK_AB R40, R41, R42 ;  /* 0x0000002a2928723e */ /* 0x000fe200000010ff */
[----:B------:R-:W-:Y:S01]  /*4500*/  IMAD.MOV.U32 R42, RZ, RZ, R82 ;  /* 0x000000ffff2a7224 */ /* 0x000fe200078e0052 */
[----:B------:R-:W-:Y:S01]  /*4510*/  F2FP.BF16.F32.PACK_AB R43, R83, R84 ;  /* 0x00000054532b723e */ /* 0x000fe200000010ff */
[----:B------:R-:W-:-:S07]  /*4520*/  IMAD.MOV.U32 R41, RZ, RZ, R85 ;  /* 0x000000ffff297224 */ /* 0x000fce00078e0055 */
.L_x_2331:
[----:B------:R-:W-:Y:S05]  /*4530*/  BSYNC B2 ;  /* 0x0000000000027941 */ /* 0x000fea0003800000 */
.L_x_2330:
[----:B--2---:R4:W-:Y:S02]  /*4540*/  STG.E.128 desc[UR60][R60.64+0x180], R40 ;  /* 0x000180283c007986 */ /* 0x0049e4000c101d3c */
.L_x_2317:
[----:B------:R-:W-:Y:S05]  /*4550*/  BSYNC B1 ;  /* 0x0000000000017941 */ /* 0x000fea0003800000 */
.L_x_2316:
        /* <DEDUP_REMOVED lines=13> */
[----:B------:R-:W-:Y:S01]  /*4630*/  SHF.R.U32.HI R82, RZ, 0x10, R79 ;  /* 0x00000010ff527819 */ /* 0x000fe2000001164f */
[----:B------:R-:W-:Y:S01]  /*4640*/  IMAD.U32 R79, R41, 0x10000, RZ ;  /* 0x00010000294f7824 */ /* 0x000fe200078e00ff */
[----:B------:R-:W-:Y:S02]  /*4650*/  PRMT R188, R188, 0x5410, R81 ;  /* 0x00005410bcbc7816 */ /* 0x000fe40000000051 */
[----:B------:R-:W-:-:S02]  /*4660*/  PRMT R174, R174, 0x5410, R83 ;  /* 0x00005410aeae7816 */ /* 0x000fc40000000053 */
[----:B------:R-:W-:Y:S01]  /*4670*/  PRMT R175, R175, 0x5410, R82 ;  /* 0x00005410afaf7816 */ /* 0x000fe20000000052 */
[----:B------:R-:W-:Y:S01]  /*4680*/  IMAD.U32 R83, R188, 0x10000, RZ ;  /* 0x00010000bc537824 */ /* 0x000fe200078e00ff */
[----:B------:R-:W-:Y:S02]  /*4690*/  PRMT R187, R187, 0x5410, R78 ;  /* 0x00005410bbbb7816 */ /* 0x000fe4000000004e */
[----:B------:R-:W-:Y:S01]  /*46a0*/  LOP3.LUT R61, R42, 0xffff0000, RZ, 0xc0, !PT ;  /* 0xffff00002a3d7812 */ /* 0x000fe200078ec0ff */
        /* <DEDUP_REMOVED lines=10> */
[----:B------:R-:W-:Y:S01]  /*4750*/  FMUL.FTZ R85, R78, R80 ;  /* 0x000000504e557220 */ /* 0x000fe20000410000 */
[----:B------:R-:W-:Y:S01]  /*4760*/  LOP3.LUT R175, R175, 0xffff0000, RZ, 0xc0, !PT ;  /* 0xffff0000afaf7812 */ /* 0x000fe200078ec0ff */
[----:B------:R-:W-:Y:S01]  /*4770*/  IMAD.U32 R187, R187, 0x10000, RZ ;  /* 0x00010000bbbb7824 */ /* 0x000fe200078e00ff */
[----:B------:R-:W-:Y:S01]  /*4780*/  LOP3.LUT R78, R40, 0xffff0000, RZ, 0xc0, !PT ;  /* 0xffff0000284e7812 */ /* 0x000fe200078ec0ff */
[----:B------:R-:W-:Y:S01]  /*4790*/  FFMA.FTZ R87, R60, R81, -R87 ;  /* 0x000000513c577223 */ /* 0x000fe20000010857 */
[----:B------:R-:W-:-:S02]  /*47a0*/  IMAD.U32 R174, R174, 0x10000, RZ ;  /* 0x00010000aeae7824 */ /* 0x000fc400078e00ff */
[C---:B------:R-:W-:Y:S01]  /*47b0*/  FFMA.FTZ R40, R79.reuse, R80, -R84 ;  /* 0x000000504f287223 */ /* 0x040fe20000010854 */
[----:B------:R-:W-:Y:S01]  /*47c0*/  FFMA.FTZ R60, R60, R83, R61 ;  /* 0x000000533c3c7223 */ /* 0x000fe2000001003d */
[C---:B------:R-:W-:Y:S01]  /*47d0*/  FMUL.FTZ R80, R42.reuse, R188 ;  /* 0x000000bc2a507220 */ /* 0x040fe20000410000 */
[----:B------:R-:W-:Y:S01]  /*47e0*/  FMUL.FTZ R61, R42, R175 ;  /* 0x000000af2a3d7220 */ /* 0x000fe20000410000 */
[C---:B------:R-:W-:Y:S01]  /*47f0*/  FMUL.FTZ R42, R78.reuse, R187 ;  /* 0x000000bb4e2a7220 */ /* 0x040fe20000410000 */
        /* <DEDUP_REMOVED lines=13> */
.L_x_2337:
[----:B------:R-:W-:Y:S05]  /*48d0*/  BSYNC B3 ;  /* 0x0000000000037941 */ /* 0x000fea0003800000 */
.L_x_2336:
[----:B--2---:R1:W-:Y:S02]  /*48e0*/  STG.E.128 desc[UR60][R54.64], R40 ;  /* 0x0000002836007986 */ /* 0x0043e4000c101d3c */
.L_x_2335:
[----:B------:R-:W-:Y:S05]  /*48f0*/  BSYNC B2 ;  /* 0x0000000000027941 */ /* 0x000fea0003800000 */
.L_x_2334:
[----:B------:R-:W-:Y:S01]  /*4900*/  ISETP.NE.AND P3, PT, R10, RZ, PT ;  /* 0x000000ff0a00720c */ /* 0x000fe20003f65270 */
[----:B------:R-:W-:-:S12]  /*4910*/  BSSY B2, `(.L_x_2338) ;  /* 0x0000035000027945 */ /* 0x000fd80003800000 */
[----:B------:R-:W-:Y:S05]  /*4920*/  @!P3 BRA `(.L_x_2339) ;  /* 0x0000000000ccb947 */ /* 0x000fea0003800000 */
[----:B-1234-:R1:W2:Y:S01]  /*4930*/  LDS.128 R40, [R4+0x27c00] ;  /* 0x027c000004287984 */ /* 0x01e2a20000000c00 */
[----:B------:R-:W-:Y:S01]  /*4940*/  ISETP.GE.AND P3, PT, R216, R116, PT ;  /* 0x00000074d800720c */ /* 0x000fe20003f66270 */
[----:B------:R-:W-:-:S12]  /*4950*/  BSSY B3, `(.L_x_2340) ;  /* 0x000002f000037945 */ /* 0x000fd80003800000 */
[----:B-1----:R-:W-:Y:S05]  /*4960*/  @P3 BRA `(.L_x_2341) ;  /* 0x0000000000b43947 */ /* 0x002fea0003800000 */
[--C-:B------:R-:W-:Y:S02]  /*4970*/  SHF.R.U64 R61, R76, 0x10, R77.reuse ;  /* 0x000000104c3d7819 */ /* 0x100fe4000000124d */
[----:B------:R-:W-:Y:S02]  /*4980*/  SHF.R.U32.HI R76, RZ, 0x10, R77 ;  /* 0x00000010ff4c7819 */ /* 0x000fe4000001164d */
[--C-:B------:R-:W-:Y:S02]  /*4990*/  SHF.R.U32.HI R78, RZ, 0x10, R75.reuse ;  /* 0x00000010ff4e7819 */ /* 0x100fe4000001164b */
[----:B------:R-:W-:Y:S01]  /*49a0*/  SHF.R.U64 R79, R74, 0x10, R75 ;  /* 0x000000104a4f7819 */ /* 0x000fe2000000124b */
[----:B--2---:R-:W-:Y:S01]  /*49b0*/  IMAD.U32 R74, R42, 0x10000, RZ ;  /* 0x000100002a4a7824 */ /* 0x004fe200078e00ff */
[----:B------:R-:W-:Y:S02]  /*49c0*/  PRMT R173, R173, 0x5410, R76 ;  /* 0x00005410adad7816 */ /* 0x000fe4000000004c */
[----:B------:R-:W-:-:S02]  /*49d0*/  PRMT R171, R171, 0x5410, R78 ;  /* 0x00005410abab7816 */ /* 0x000fc4000000004e */
[----:B------:R-:W-:Y:S02]  /*49e0*/  PRMT R172, R172, 0x5410, R61 ;  /* 0x00005410acac7816 */ /* 0x000fe4000000003d */
[----:B------:R-:W-:Y:S01]  /*49f0*/  LOP3.LUT R75, R42, 0xffff0000, RZ, 0xc0, !PT ;  /* 0xffff00002a4b7812 */ /* 0x000fe200078ec0ff */
[----:B------:R-:W-:Y:S01]  /*4a00*/  IMAD.U32 R77, R171, 0x10000, RZ ;  /* 0x00010000ab4d7824 */ /* 0x000fe200078e00ff */
[----:B------:R-:W-:Y:S01]  /*4a10*/  PRMT R170, R170, 0x5410, R79 ;  /* 0x00005410aaaa7816 */ /* 0x000fe2000000004f */
        /* <DEDUP_REMOVED lines=8> */
[----:B------:R-:W-:Y:S01]  /*4aa0*/  FMUL.FTZ R80, R61, R78 ;  /* 0x0000004e3d507220 */ /* 0x000fe20000410000 */
[-C--:B------:R-:W-:Y:S01]  /*4ab0*/  FMUL.FTZ R75, R75, R77.reuse ;  /* 0x0000004d4b4b7220 */ /* 0x080fe20000410000 */
[----:B------:R-:W-:Y:S01]  /*4ac0*/  LOP3.LUT R173, R173, 0xffff0000, RZ, 0xc0, !PT ;  /* 0xffff0000adad7812 */ /* 0x000fe200078ec0ff */
[----:B------:R-:W-:Y:S01]  /*4ad0*/  IMAD.U32 R41, R40, 0x10000, RZ ;  /* 0x0001000028297824 */ /* 0x000fe200078e00ff */
[----:B------:R-:W-:Y:S01]  /*4ae0*/  LOP3.LUT R171, R171, 0xffff0000, RZ, 0xc0, !PT ;  /* 0xffff0000abab7812 */ /* 0x000fe200078ec0ff */
[----:B------:R-:W-:Y:S01]  /*4af0*/  FFMA.FTZ R81, R74, R77, -R81 ;  /* 0x0000004d4a517223 */ /* 0x000fe20000010851 */
[-C--:B------:R-:W-:Y:S01]  /*4b00*/  FMUL.FTZ R61, R61, R76.reuse ;  /* 0x0000004c3d3d7220 */ /* 0x080fe20000410000 */
[----:B------:R-:W-:Y:S01]  /*4b10*/  LOP3.LUT R40, R40, 0xffff0000, RZ, 0xc0, !PT ;  /* 0xffff000028287812 */ /* 0x000fe200078ec0ff */
[----:B------:R-:W-:Y:S01]  /*4b20*/  FFMA.FTZ R80, R43, R76, -R80 ;  /* 0x0000004c2b507223 */ /* 0x000fe20000010850 */
[----:B------:R-:W-:Y:S01]  /*4b30*/  FFMA.FTZ R74, R74, R79, R75 ;  /* 0x0000004f4a4a7223 */ /* 0x000fe2000001004b */
[----:B------:R-:W-:-:S02]  /*4b40*/  IMAD.U32 R172, R172, 0x10000, RZ ;  /* 0x00010000acac7824 */ /* 0x000fc400078e00ff */
[----:B------:R-:W-:Y:S01]  /*4b50*/  FMUL.FTZ R75, R60, R173 ;  /* 0x000000ad3c4b7220 */ /* 0x000fe20000410000 */
        /* <DEDUP_REMOVED lines=12> */
[----:B------:R-:W-:Y:S01]  /*4c20*/  F2FP.BF16.F32.PACK_AB R42, R74, R81 ;  /* 0x000000514a2a723e */ /* 0x000fe200000010ff */
[----:B------:R-:W-:-:S07]  /*4c30*/  IMAD.MOV.U32 R43, RZ, RZ, R75 ;  /* 0x000000ffff2b7224 */ /* 0x000fce00078e004b */
.L_x_2341:
[----:B------:R-:W-:Y:S05]  /*4c40*/  BSYNC B3 ;  /* 0x0000000000037941 */ /* 0x000fea0003800000 */
.L_x_2340:
[----:B--2---:R1:W-:Y:S02]  /*4c50*/  STG.E.128 desc[UR60][R54.64+0x80], R40 ;  /* 0x0000802836007986 */ /* 0x0043e4000c101d3c */
.L_x_2339:
[----:B------:R-:W-:Y:S05]  /*4c60*/  BSYNC B2 ;  /* 0x0000000000027941 */ /* 0x000fea0003800000 */
.L_x_2338:
        /* <DEDUP_REMOVED lines=35> */
[----:B------:R-:W-:Y:S01]  /*4ea0*/  FFMA.FTZ R60, R60, R75, R61 ;  /* 0x0000004b3c3c7223 */ /* 0x000fe2000001003d */
[----:B------:R-:W-:-:S02]  /*4eb0*/  IMAD.U32 R168, R168, 0x10000, RZ ;  /* 0x00010000a8a87824 */ /* 0x000fc400078e00ff */
[----:B------:R-:W-:Y:S01]  /*4ec0*/  FMUL.FTZ R61, R71, R169 ;  /* 0x000000a9473d7220 */ /* 0x000fe20000410000 */
[----:B------:R-:W-:Y:S02]  /*4ed0*/  IMAD.U32 R167, R167, 0x10000, RZ ;  /* 0x00010000a7a77824 */ /* 0x000fe400078e00ff */
        /* <DEDUP_REMOVED lines=14> */
.L_x_2345:
[----:B------:R-:W-:Y:S05]  /*4fc0*/  BSYNC B3 ;  /* 0x0000000000037941 */ /* 0x000fea0003800000 */
.L_x_2344:
[----:B--2---:R1:W-:Y:S02]  /*4fd0*/  STG.E.128 desc[UR60][R54.64+0x100], R40 ;  /* 0x0001002836007986 */ /* 0x0043e4000c101d3c */
.L_x_2343:
[----:B------:R-:W-:Y:S05]  /*4fe0*/  BSYNC B2 ;  /* 0x0000000000027941 */ /* 0x000fea0003800000 */
.L_x_2342:
[----:B------:R-:W-:-:S13]  /*4ff0*/  ISETP.NE.AND P3, PT, R8, RZ, PT ;  /* 0x000000ff0800720c */ /* 0x000fda0003f65270 */
        /* <DEDUP_REMOVED lines=39> */
[CC--:B------:R-:W-:Y:S01]  /*5270*/  FMUL.FTZ R42, R40.reuse, R164.reuse ;  /* 0x000000a4282a7220 */ /* 0x0c0fe20000410000 */
        /* <DEDUP_REMOVED lines=11> */
.L_x_2347:
[----:B------:R-:W-:Y:S05]  /*5330*/  BSYNC B2 ;  /* 0x0000000000027941 */ /* 0x000fea0003800000 */
.L_x_2346:
[----:B--2---:R1:W-:Y:S02]  /*5340*/  STG.E.128 desc[UR60][R54.64+0x180], R40 ;  /* 0x0001802836007986 */ /* 0x0043e4000c101d3c */
.L_x_2333:
[----:B------:R-:W-:Y:S05]  /*5350*/  BSYNC B1 ;  /* 0x0000000000017941 */ /* 0x000fea0003800000 */
.L_x_2332:
        /* <DEDUP_REMOVED lines=54> */
.L_x_2352:
[----:B------:R-:W-:Y:S05]  /*56c0*/  BSYNC B2 ;  /* 0x0000000000027941 */ /* 0x000fea0003800000 */
.L_x_2351:
[----:B--2---:R1:W-:Y:S02]  /*56d0*/  STG.E.128 desc[UR60][R52.64], R40 ;  /* 0x0000002834007986 */ /* 0x0043e4000c101d3c */
.L_x_2350:
[----:B------:R-:W-:Y:S05]  /*56e0*/  BSYNC B1 ;  /* 0x0000000000017941 */ /* 0x000fea0003800000 */
.L_x_2349:
        /* <DEDUP_REMOVED lines=53> */
.L_x_2356:
[----:B------:R-:W-:Y:S05]  /*5a40*/  BSYNC B2 ;  /* 0x0000000000027941 */ /* 0x000fea0003800000 */
.L_x_2355:
[----:B--2---:R1:W-:Y:S02]  /*5a50*/  STG.E.128 desc[UR60][R52.64+0x80], R40 ;  /* 0x0000802834007986 */ /* 0x0043e4000c101d3c */
.L_x_2354:
[----:B------:R-:W-:Y:S05]  /*5a60*/  BSYNC B1 ;  /* 0x0000000000017941 */ /* 0x000fea0003800000 */
.L_x_2353:
        /* <DEDUP_REMOVED lines=53> */
.L_x_2360:
[----:B------:R-:W-:Y:S05]  /*5dc0*/  BSYNC B2 ;  /* 0x0000000000027941 */ /* 0x000fea0003800000 */
.L_x_2359:
[----:B--2---:R1:W-:Y:S02]  /*5dd0*/  STG.E.128 desc[UR60][R52.64+0x100], R40 ;  /* 0x0001002834007986 */ /* 0x0043e4000c101d3c */
.L_x_2358:
[----:B------:R-:W-:Y:S05]  /*5de0*/  BSYNC B1 ;  /* 0x0000000000017941 */ /* 0x000fea0003800000 */
.L_x_2357:
        /* <DEDUP_REMOVED lines=21> */
[C---:B------:R-:W-:Y:S01]  /*5f40*/  LOP3.LUT R48, R91.reuse, 0xffff0000, RZ, 0xc0, !PT ;  /* 0xffff00005b307812 */ /* 0x040fe200078ec0ff */
        /* <DEDUP_REMOVED lines=30> */
.L_x_2362:
[----:B------:R-:W-:Y:S05]  /*6130*/  BSYNC B1 ;  /* 0x0000000000017941 */ /* 0x000fea0003800000 */
.L_x_2361:
[----:B--2---:R1:W-:Y:S01]  /*6140*/  STG.E.128 desc[UR60][R52.64+0x180], R40 ;  /* 0x0001802834007986 */ /* 0x0043e2000c101d3c */
[----:B------:R-:W-:Y:S05]  /*6150*/  BRA `(.L_x_2348) ;  /* 0x0000004000c07947 */ /* 0x000fea0003800000 */
.L_x_2306:
        /* <DEDUP_REMOVED lines=32> */
[----:B------:R0:W5:Y:S04]  /*6360*/  @!P4 LDG.E.128 R40, desc[UR60][R56.64+0x80] ;  /* 0x0000803c3828c981 */ /* 0x000168000c1e1d00 */
[----:B------:R0:W5:Y:S04]  /*6370*/  @!P3 LDG.E.128 R44, desc[UR60][R56.64] ;  /* 0x0000003c382cb981 */ /* 0x000168000c1e1d00 */
[----:B------:R0:W5:Y:S04]  /*6380*/  @!P3 LDG.E.128 R52, desc[UR60][R60.64] ;  /* 0x0000003c3c34b981 */ /* 0x000168000c1e1d00 */
[----:B------:R0:W5:Y:S02]  /*6390*/  @!P4 LDG.E.128 R48, desc[UR60][R60.64+0x80] ;  /* 0x0000803c3c30c981 */ /* 0x000164000c1e1d00 */
.L_x_2364:
[----:B------:R-:W-:Y:S05]  /*63a0*/  BSYNC B1 ;  /* 0x0000000000017941 */ /* 0x000fea0003800000 */
.L_x_2363:
        /* <DEDUP_REMOVED lines=27> */
[----:B------:R-:W-:Y:S01]  /*6560*/  PRMT R165, R60, 0x7610, R165 ;  /* 0x000076103ca57816 */ /* 0x000fe200000000a5 */
[----:B------:R-:W-:Y:S01]  /*6570*/  IMAD.MOV.U32 R57, RZ, RZ, R54 ;  /* 0x000000ffff397224 */ /* 0x000fe200078e0036 */
[----:B------:R-:W-:Y:S02]  /*6580*/  CS2R R60, SRZ ;  /* 0x00000000003c7805 */ /* 0x000fe4000001ff00 */
[----:B------:R-:W-:Y:S02]  /*6590*/  CS2R R64, SRZ ;  /* 0x0000000000407805 */ /* 0x000fe4000001ff00 */
[----:B------:R-:W-:Y:S01]  /*65a0*/  PRMT R182, R182, 0x5410, R56 ;  /* 0x00005410b6b67816 */ /* 0x000fe20000000038 */
[----:B------:R-:W-:Y:S01]  /*65b0*/  IMAD.MOV.U32 R56, RZ, RZ, R55 ;  /* 0x000000ffff387224 */ /* 0x000fe200078e0037 */
[----:B------:R-:W-:Y:S01]  /*65c0*/  PRMT R166, R57, 0x7610, R166 ;  /* 0x0000761039a67816 */ /* 0x000fe200000000a6 */
[----:B------:R-:W-:Y:S01]  /*65d0*/  IMAD.MOV.U32 R57, RZ, RZ, R53 ;  /* 0x000000ffff397224 */ /* 0x000fe200078e0035 */
[----:B------:R-:W-:-:S02]  /*65e0*/  CS2R R70, SRZ ;  /* 0x0000000000467805 */ /* 0x000fc4000001ff00 */
[----:B------:R-:W-:Y:S02]  /*65f0*/  CS2R R68, SRZ ;  /* 0x0000000000447805 */ /* 0x000fe4000001ff00 */
[----:B------:R-:W-:Y:S02]  /*6600*/  PRMT R167, R167, 0x5410, R56 ;  /* 0x00005410a7a77816 */ /* 0x000fe40000000038 */
[----:B------:R-:W-:Y:S02]  /*6610*/  PRMT R183, R183, 0x5410, R57 ;  /* 0x00005410b7b77816 */ /* 0x000fe40000000039 */
        /* <DEDUP_REMOVED lines=14> */
[----:B------:R-:W-:Y:S02]  /*6700*/  LEA R72, P4, R58, UR4, 0x1 ;  /* 0x000000043a487c11 */ /* 0x000fe4000f8808ff */
        /* <DEDUP_REMOVED lines=11> */
.L_x_2366:
[----:B------:R-:W-:Y:S05]  /*67c0*/  BSYNC B1 ;  /* 0x0000000000017941 */ /* 0x000fea0003800000 */
.L_x_2365:
        /* <DEDUP_REMOVED lines=14> */
[----:B------:R-:W-:Y:S02]  /*68b0*/  ULDC.64 UR6, c[0x0][0x3e0] ;  /* 0x0000f80000067ab9 */ /* 0x000fe40000000a00 */
        /* <DEDUP_REMOVED lines=17> */
.L_x_2368:
[----:B------:R-:W-:Y:S05]  /*69d0*/  BSYNC B1 ;  /* 0x0000000000017941 */ /* 0x000fea0003800000 */
.L_x_2367:
[----:B------:R-:W2:Y:S01]  /*69e0*/  LDL R0, [R1+0x60] ;  /* 0x0000600001007983 */ /* 0x000ea20000100800 */
[----:B0-----:R-:W-:Y:S01]  /*69f0*/  IMAD.MOV.U32 R88, RZ, RZ, R56 ;  /* 0x000000ffff587224 */ /* 0x001fe200078e0038 */
[----:B------:R-:W-:Y:S01]  /*6a00*/  PRMT R169, R93, 0x7610, R169 ;  /* 0x000076105da97816 */ /* 0x000fe200000000a9 */
[----:B------:R-:W-:Y:S02]  /*6a10*/  IMAD.MOV.U32 R89, RZ, RZ, R57 ;  /* 0x000000ffff597224 */ /* 0x000fe400078e0039 */
[----:B------:R-:W-:-:S03]  /*6a20*/  IMAD.MOV.U32 R90, RZ, RZ, R62 ;  /* 0x000000ffff5a7224 */ /* 0x000fc600078e003e */
        /* <DEDUP_REMOVED lines=10> */
[----:B------:R-:W-:-:S03]  /*6ad0*/  IMAD.MOV.U32 R90, RZ, RZ, R70 ;  /* 0x000000ffff5a7224 */ /* 0x000fc600078e0046 */
[----:B------:R-:W-:Y:S01]  /*6ae0*/  PRMT R172, R88, 0x5410, R89 ;  /* 0x0000541058ac7816 */ /* 0x000fe20000000059 */
[----:B------:R-:W-:Y:S02]  /*6af0*/  IMAD.MOV.U32 R88, RZ, RZ, R68 ;  /* 0x000000ffff587224 */ /* 0x000fe400078e0044 */
[----:B------:R-:W-:-:S03]  /*6b00*/  IMAD.MOV.U32 R89, RZ, RZ, R69 ;  /* 0x000000ffff597224 */ /* 0x000fc600078e0045 */
[----:B------:R-:W-:Y:S01]  /*6b10*/  PRMT R176, R176, 0x5410, R88 ;  /* 0x00005410b0b07816 */ /* 0x000fe20000000058 */
[----:B-----5:R-:W-:Y:S01]  /*6b20*/  IMAD.MOV.U32 R88, RZ, RZ, R72 ;  /* 0x000000ffff587224 */ /* 0x020fe200078e0048 */
[----:B--2---:R-:W-:Y:S01]  /*6b30*/  R2UR UR4, R0 ;  /* 0x00000000000472ca */ /* 0x004fe200000e0000 */
[----:B------:R-:W-:-:S05]  /*6b40*/  IMAD.MOV.U32 R0, RZ, RZ, R59 ;  /* 0x000000ffff007224 */ /* 0x000fca00078e003b */
[----:B------:R-:W-:Y:S01]  /*6b50*/  PRMT R169, R169, 0x5410, R0 ;  /* 0x00005410a9a97816 */ /* 0x000fe20000000000 */
[----:B------:R-:W-:-:S05]  /*6b60*/  IMAD.MOV.U32 R0, RZ, RZ, R63 ;  /* 0x000000ffff007224 */ /* 0x000fca00078e003f */
[----:B------:R-:W-:Y:S01]  /*6b70*/  PRMT R173, R0, 0x7610, R173 ;  /* 0x0000761000ad7816 */ /* 0x000fe200000000ad */
[----:B------:R-:W-:Y:S01]  /*6b80*/  IMAD.MOV.U32 R0, RZ, RZ, R67 ;  /* 0x000000ffff007224 */ /* 0x000fe200078e0043 */
[----:B------:R-:W-:Y:S02]  /*6b90*/  UISETP.NE.AND UP0, UPT, UR4, 0x3, UPT ;  /* 0x000000030400788c */ /* 0x000fe4000bf05270 */
[----:B------:R-:W-:Y:S01]  /*6ba0*/  PRMT R173, R173, 0x5410, R90 ;  /* 0x00005410adad7816 */ /* 0x000fe2000000005a */
[----:B------:R-:W-:Y:S01]  /*6bb0*/  IMAD.MOV.U32 R90, RZ, RZ, R74 ;  /* 0x000000ffff5a7224 */ /* 0x000fe200078e004a */
[----:B------:R-:W-:Y:S01]  /*6bc0*/  PRMT R171, R171, 0x5410, R0 ;  /* 0x00005410abab7816 */ /* 0x000fe20000000000 */
[----:B------:R-:W-:Y:S01]  /*6bd0*/  IMAD.MOV.U32 R0, RZ, RZ, R71 ;  /* 0x000000ffff007224 */ /* 0x000fe200078e0047 */
[----:B------:R-:W-:Y:S02]  /*6be0*/  PLOP3.LUT P2, PT, PT, PT, UP0, 0x80, 0x0 ;  /* 0x000000000000781c */ /* 0x000fe40003f4f008 */
        /* <DEDUP_REMOVED lines=28> */
.L_x_2369:
[----:B------:R-:W-:Y:S01]  /*6db0*/  IMAD R0, R17, 0x8, R16 ;  /* 0x0000000811007824 */ /* 0x000fe200078e0210 */
[----:B------:R-:W-:Y:S01]  /*6dc0*/  SHF.L.U32 R115, R221, 0x1f, RZ ;  /* 0x0000001fdd737819 */ /* 0x000fe200000006ff */
[----:B------:R-:W0:Y:S01]  /*6dd0*/  LDC R145, c[0x0][0x2e4] ;  /* 0x0000b900ff917b82 */ /* 0x000e220000000800 */
[----:B------:R-:W-:Y:S02]  /*6de0*/  BSSY B1, `(.L_x_2370) ;  /* 0x0000004000017945 */ /* 0x000fe40003800000 */
[----:B------:R-:W1:Y:S05]  /*6df0*/  SYNCS.PHASECHK.TRANS64.TRYWAIT P6, [R0+URZ+0x38890], R115 ;  /* 0x03889073000075a7 */ /* 0x000e6a00080c017f */
[----:B------:R-:W2:Y:S01]  /*6e00*/  LDC.64 R120, c[0x0][0x2f0] ;  /* 0x0000bc00ff787b82 */ /* 0x000ea20000000a00 */
[----:B-1----:R-:W-:Y:S05]  /*6e10*/  @!P6 BRA `(.L_x_2371) ;  /* 0x000002840030e947 */ /* 0x002fea0003800000 */
.L_x_2686:
[----:B------:R-:W-:Y:S05]  /*6e20*/  BSYNC B1 ;  /* 0x0000000000017941 */ /* 0x000fea0003800000 */
.L_x_2370:
        /* <DEDUP_REMOVED lines=22> */
[----:B------:R-:W-:Y:S02]  /*6f90*/  @!P5 IADD3 R90, P1, P6, R38, R134, R89 ;  /* 0x00000086265ad210 */ /* 0x000fe40007e3e059 */
[----:B------:R-:W-:Y:S02]  /*6fa0*/  LOP3.LUT R89, R89, 0x38, RZ, 0xc0, !PT ;  /* 0x0000003859597812 */ /* 0x000fe400078ec0ff */
[----:B------:R-:W-:Y:S02]  /*6fb0*/  @!P5 IADD3.X R91, R37, R155, R91, P1, P6 ;  /* 0x0000009b255bd210 */ /* 0x000fe40000fec45b */
[----:B------:R-:W-:Y:S02]  /*6fc0*/  LEA R136, P6, R92, R118, 0x1 ;  /* 0x000000765c887211 */ /* 0x000fe400078c08ff */
[----:B------:R-:W-:-:S02]  /*6fd0*/  LOP3.LUT R89, R89, 0x1c0, R234, 0xf8, !PT ;  /* 0x000001c059597812 */ /* 0x000fc400078ef8ea */
[----:B------:R-:W-:Y:S02]  /*6fe0*/  LEA.HI.X R137, R92, R119, R93, 0x1, P6 ;  /* 0x000000775c897211 */ /* 0x000fe400030f0c5d */
[C---:B------:R-:W-:Y:S02]  /*6ff0*/  @!P5 LEA R138, P6, R90.reuse, R118, 0x1 ;  /* 0x000000765a8ad211 */ /* 0x040fe400078c08ff */
[----:B------:R-:W-:Y:S02]  /*7000*/  LOP3.LUT R89, R89, R235, RZ, 0x3c, !PT ;  /* 0x000000eb59597212 */ /* 0x000fe400078e3cff */
[----:B------:R-:W-:Y:S02]  /*7010*/  @!P5 LEA.HI.X R139, R90, R119, R91, 0x1, P6 ;  /* 0x000000775a8bd211 */ /* 0x000fe400030f0c5b */
[----:B------:R-:W-:Y:S02]  /*7020*/  SHF.R.S32.HI R90, RZ, 0x1f, R88 ;  /* 0x0000001fff5a7819 */ /* 0x000fe40000011458 */
[----:B------:R-:W-:-:S02]  /*7030*/  ISETP.NE.AND P1, PT, R94, RZ, PT ;  /* 0x000000ff5e00720c */ /* 0x000fc40003f25270 */
[----:B------:R-:W-:Y:S01]  /*7040*/  LEA.HI R90, R90, R88, RZ, 0x3 ;  /* 0x000000585a5a7211 */ /* 0x000fe200078f18ff */
[----:B------:R-:W-:Y:S01]  /*7050*/  IMAD R88, R17, 0x5000, R143 ;  /* 0x0000500011587824 */ /* 0x000fe200078e028f */
[----:B------:R-:W-:Y:S02]  /*7060*/  ISETP.GE.AND P6, PT, R213, R116, PT ;  /* 0x00000074d500720c */ /* 0x000fe40003fc6270 */
[----:B------:R-:W-:Y:S01]  /*7070*/  SHF.R.S32.HI R90, RZ, 0x3, R90 ;  /* 0x00000003ff5a7819 */ /* 0x000fe2000001145a */
[----:B------:R-:W-:-:S04]  /*7080*/  IMAD R88, R88, 0x2, R16 ;  /* 0x0000000258587824 */ /* 0x000fc800078e0210 */
[----:B------:R-:W-:-:S04]  /*7090*/  IMAD R90, R90, 0x1400, R236 ;  /* 0x000014005a5a7824 */ /* 0x000fc800078e02ec */
[----:B------:R-:W-:-:S04]  /*70a0*/  IMAD.IADD R89, R90, 0x1, R89 ;  /* 0x000000015a597824 */ /* 0x000fc800078e0259 */
[----:B------:R-:W-:Y:S02]  /*70b0*/  IMAD R92, R17, 0x5000, R89 ;  /* 0x00005000115c7824 */ /* 0x000fe400078e0259 */
[----:B------:R-:W0:Y:S02]  /*70c0*/  LDS.128 R88, [R88+0x24400] ;  /* 0x0244000058587984 */ /* 0x000e240000000c00 */
[----:B------:R-:W-:-:S06]  /*70d0*/  IMAD R92, R92, 0x2, R16 ;  /* 0x000000025c5c7824 */ /* 0x000fcc00078e0210 */
        /* <DEDUP_REMOVED lines=8> */
[----:B------:R-:W-:Y:S01]  /*7160*/  SHF.R.U32.HI R52, RZ, 0x10, R53 ;  /* 0x00000010ff347819 */ /* 0x000fe20000011635 */
[----:B------:R-:W-:Y:S01]  /*7170*/  IMAD.U32 R160, R90, 0x10000, RZ ;  /* 0x000100005aa07824 */ /* 0x000fe200078e00ff */
[--C-:B------:R-:W-:Y:S02]  /*7180*/  SHF.R.U64 R44, R44, 0x10, R45.reuse ;  /* 0x000000102c2c7819 */ /* 0x100fe4000000122d */
[----:B------:R-:W-:-:S02]  /*7190*/  SHF.R.U32.HI R45, RZ, 0x10, R45 ;  /* 0x00000010ff2d7819 */ /* 0x000fc4000001162d */
[----:B------:R-:W-:Y:S02]  /*71a0*/  PRMT R52, R183, 0x5432, R52 ;  /* 0x00005432b7347816 */ /* 0x000fe40000000034 */
[----:B------:R-:W-:Y:S02]  /*71b0*/  SHF.R.U64 R53, R54, 0x10, R55 ;  /* 0x0000001036357819 */ /* 0x000fe40000001237 */
[C---:B------:R-:W-:Y:S02]  /*71c0*/  PRMT R45, R164.reuse, 0x5410, R45 ;  /* 0x00005410a42d7816 */ /* 0x040fe4000000002d */
[----:B------:R-:W-:Y:S01]  /*71d0*/  PRMT R46, R164, 0x5432, R46 ;  /* 0x00005432a42e7816 */ /* 0x000fe2000000002e */
[----:B------:R-:W-:Y:S01]  /*71e0*/  IMAD.U32 R164, R52, 0x10000, RZ ;  /* 0x0001000034a47824 */ /* 0x000fe200078e00ff */
[----:B------:R-:W-:Y:S01]  /*71f0*/  SHF.R.U32.HI R54, RZ, 0x10, R55 ;  /* 0x00000010ff367819 */ /* 0x000fe20000011637 */
[----:B------:R-:W-:Y:S01]  /*7200*/  IMAD.U32 R55, R89, 0x10000, RZ ;  /* 0x0001000059377824 */ /* 0x000fe200078e00ff */
[----:B------:R-:W-:-:S02]  /*7210*/  PRMT R44, R166, 0x5432, R44 ;  /* 0x00005432a62c7816 */ /* 0x000fc4000000002c */
[----:B------:R-:W-:Y:S01]  /*7220*/  LOP3.LUT R159, R93, 0xffff0000, RZ, 0xc0, !PT ;  /* 0xffff00005d9f7812 */ /* 0x000fe200078ec0ff */
[----:B------:R-:W-:Y:S01]  /*7230*/  IMAD.U32 R93, R92, 0x10000, RZ ;  /* 0x000100005c5d7824 */ /* 0x000fe200078e00ff */
[C---:B------:R-:W-:Y:S02]  /*7240*/  PRMT R156, R165.reuse, 0x5432, R156 ;  /* 0x00005432a59c7816 */ /* 0x040fe4000000009c */
[----:B------:R-:W-:Y:S01]  /*7250*/  PRMT R47, R165, 0x5410, R47 ;  /* 0x00005410a52f7816 */ /* 0x000fe2000000002f */
[----:B------:R-:W-:Y:S01]  /*7260*/  IMAD.U32 R165, R45, 0x10000, RZ ;  /* 0x000100002da57824 */ /* 0x000fe200078e00ff */
[----:B------:R-:W-:Y:S01]  /*7270*/  PRMT R166, R166, 0x5410, R53 ;  /* 0x00005410a6a67816 */ /* 0x000fe20000000035 */
        /* <DEDUP_REMOVED lines=8> */
[C---:B------:R-:W-:Y:S01]  /*7300*/  IMAD.U32 R165, R54.reuse, 0x10000, RZ ;  /* 0x0001000036a57824 */ /* 0x040fe200078e00ff */
[----:B------:R-:W-:Y:S01]  /*7310*/  LOP3.LUT R95, R95, 0xffff0000, RZ, 0xc0, !PT ;  /* 0xffff00005f5f7812 */ /* 0x000fe200078ec0ff */
[-C--:B------:R-:W-:Y:S01]  /*7320*/  FMUL.FTZ R159, R159, R45.reuse ;  /* 0x0000002d9f9f7220 */ /* 0x080fe20000410000 */
[----:B------:R-:W-:Y:S01]  /*7330*/  LOP3.LUT R54, R54, 0xffff0000, RZ, 0xc0, !PT ;  /* 0xffff000036367812 */ /* 0x000fe200078ec0ff */
[----:B------:R-:W-:Y:S01]  /*7340*/  FFMA.FTZ R158, R55, R164, R158 ;  /* 0x000000a4379e7223 */ /* 0x000fe2000001009e */
[----:B------:R-:W-:Y:S01]  /*7350*/  FFMA.FTZ R167, R157, R45, -R167 ;  /* 0x0000002d9da77223 */ /* 0x000fe200000108a7 */
[----:B------:R-:W-:-:S02]  /*7360*/  IMAD.U32 R55, R156, 0x10000, RZ ;  /* 0x000100009c377824 */ /* 0x000fc400078e00ff */
[----:B------:R-:W-:Y:S01]  /*7370*/  FMUL.FTZ R45, R163, R165 ;  /* 0x000000a5a32d7220 */ /* 0x000fe20000410000 */
[----:B------:R-:W-:Y:S01]  /*7380*/  LOP3.LUT R91, R91, 0xffff0000, RZ, 0xc0, !PT ;  /* 0xffff00005b5b7812 */ /* 0x000fe200078ec0ff */
[----:B------:R-:W-:Y:S01]  /*7390*/  FFMA.FTZ R159, R157, R52, R159 ;  /* 0x000000349d9f7223 */ /* 0x000fe2000001009f */
[----:B------:R-:W-:Y:S01]  /*73a0*/  LOP3.LUT R156, R156, 0xffff0000, RZ, 0xc0, !PT ;  /* 0xffff00009c9c7812 */ /* 0x000fe200078ec0ff */
[----:B------:R-:W-:Y:S01]  /*73b0*/  FMUL.FTZ R157, R95, R54 ;  /* 0x000000365f9d7220 */ /* 0x000fe20000410000 */
[-C--:B------:R-:W-:Y:S01]  /*73c0*/  FMUL.FTZ R163, R163, R55.reuse ;  /* 0x00000037a3a37220 */ /* 0x080fe20000410000 */
[----:B------:R-:W-:Y:S01]  /*73d0*/  FFMA.FTZ R45, R161, R55, -R45 ;  /* 0x00000037a12d7223 */ /* 0x000fe2000001082d */
[----:B------:R-:W-:Y:S02]  /*73e0*/  IMAD.U32 R55, R47, 0x10000, RZ ;  /* 0x000100002f377824 */ /* 0x000fe400078e00ff */
[-C--:B------:R-:W-:Y:S01]  /*73f0*/  FMUL.FTZ R95, R95, R156.reuse ;  /* 0x0000009c5f5f7220 */ /* 0x080fe20000410000 */
[----:B------:R-:W-:Y:S01]  /*7400*/  FFMA.FTZ R157, R91, R156, -R157 ;  /* 0x0000009c5b9d7223 */ /* 0x000fe2000001089d */
[C---:B------:R-:W-:Y:S01]  /*7410*/  IMAD.U32 R52, R44.reuse, 0x10000, RZ ;  /* 0x000100002c347824 */ /* 0x040fe200078e00ff */
[----:B------:R-:W-:Y:S01]  /*7420*/  LOP3.LUT R156, R44, 0xffff0000, RZ, 0xc0, !PT ;  /* 0xffff00002c9c7812 */ /* 0x000fe200078ec0ff */
[----:B------:R-:W-:Y:S01]  /*7430*/  IMAD.U32 R89, R88, 0x10000, RZ ;  /* 0x0001000058597824 */ /* 0x000fe200078e00ff */
[----:B------:R-:W-:Y:S01]  /*7440*/  LOP3.LUT R92, R92, 0xffff0000, RZ, 0xc0, !PT ;  /* 0xffff00005c5c7812 */ /* 0x000fe200078ec0ff */
[----:B------:R-:W-:Y:S01]  /*7450*/  FMUL.FTZ R44, R93, R55 ;  /* 0x000000375d2c7220 */ /* 0x000fe20000410000 */
[----:B------:R-:W-:Y:S01]  /*7460*/  LOP3.LUT R47, R47, 0xffff0000, RZ, 0xc0, !PT ;  /* 0xffff00002f2f7812 */ /* 0x000fe200078ec0ff */
[----:B------:R-:W-:Y:S01]  /*7470*/  FMUL.FTZ R93, R93, R52 ;  /* 0x000000345d5d7220 */ /* 0x000fe20000410000 */
[----:B------:R-:W-:Y:S01]  /*7480*/  LOP3.LUT R162, R90, 0xffff0000, RZ, 0xc0, !PT ;  /* 0xffff00005aa27812 */ /* 0x000fe200078ec0ff */
[----:B------:R-:W-:Y:S01]  /*7490*/  FFMA.FTZ R95, R91, R54, R95 ;  /* 0x000000365b5f7223 */ /* 0x000fe2000001005f */
[----:B------:R-:W-:Y:S01]  /*74a0*/  FFMA.FTZ R44, R89, R52, -R44 ;  /* 0x00000034592c7223 */ /* 0x000fe2000001082c */
[----:B------:R-:W-:Y:S01]  /*74b0*/  LOP3.LUT R88, R88, 0xffff0000, RZ, 0xc0, !PT ;  /* 0xffff000058587812 */ /* 0x000fe200078ec0ff */
[----:B------:R-:W-:-:S02]  /*74c0*/  IMAD.U32 R90, R94, 0x10000, RZ ;  /* 0x000100005e5a7824 */ /* 0x000fc400078e00ff */
[----:B------:R-:W-:Y:S01]  /*74d0*/  FMUL.FTZ R54, R92, R47 ;  /* 0x0000002f5c367220 */ /* 0x000fe20000410000 */
[----:B------:R-:W-:Y:S01]  /*74e0*/  IMAD.U32 R52, R166, 0x10000, RZ ;  /* 0x00010000a6347824 */ /* 0x000fe200078e00ff */
[----:B------:R-:W-:Y:S01]  /*74f0*/  LOP3.LUT R94, R94, 0xffff0000, RZ, 0xc0, !PT ;  /* 0xffff00005e5e7812 */ /* 0x000fe200078ec0ff */
[-C--:B------:R-:W-:Y:S01]  /*7500*/  FMUL.FTZ R92, R92, R156.reuse ;  /* 0x0000009c5c5c7220 */ /* 0x080fe20000410000 */
[----:B------:R-:W-:Y:S01]  /*7510*/  LOP3.LUT R166, R166, 0xffff0000, RZ, 0xc0, !PT ;  /* 0xffff0000a6a67812 */ /* 0x000fe200078ec0ff */
[----:B------:R-:W-:Y:S01]  /*7520*/  FFMA.FTZ R93, R89, R55, R93 ;  /* 0x00000037595d7223 */ /* 0x000fe2000001005d */
[----:B------:R-:W-:Y:S02]  /*7530*/  IMAD.U32 R55, R46, 0x10000, RZ ;  /* 0x000100002e377824 */ /* 0x000fe400078e00ff */
[----:B------:R-:W-:Y:S01]  /*7540*/  FFMA.FTZ R54, R88, R156, -R54 ;  /* 0x0000009c58367223 */ /* 0x000fe20000010836 */
        /* <DEDUP_REMOVED lines=23> */
[----:B------:R-:W-:-:S07]  /*76c0*/  IMAD.MOV.U32 R90, RZ, RZ, R47 ;  /* 0x000000ffff5a7224 */ /* 0x000fce00078e002f */
.L_x_2377:
[----:B------:R-:W-:Y:S05]  /*76d0*/  BSYNC B3 ;  /* 0x0000000000037941 */ /* 0x000fea0003800000 */
.L_x_2376:
[----:B0-----:R0:W-:Y:S04]  /*76e0*/  STG.E.128 desc[UR60][R136.64], R88 ;  /* 0x0000005888007986 */ /* 0x0011e8000c101d3c */
[----:B--2---:R0:W-:Y:S02]  /*76f0*/  @!P5 STG.E.128 desc[UR60][R138.64], R92 ;  /* 0x0000005c8a00d986 */ /* 0x0041e4000c101d3c */
.L_x_2375:
[----:B------:R-:W-:Y:S05]  /*7700*/  BSYNC B2 ;  /* 0x0000000000027941 */ /* 0x000fea0003800000 */
.L_x_2374:
        /* <DEDUP_REMOVED lines=16> */
[----:B0-----:R-:W-:Y:S02]  /*7810*/  LEA R88, P6, R47, R118, 0x1 ;  /* 0x000000762f587211 */ /* 0x001fe400078c08ff */
[----:B------:R-:W-:-:S02]  /*7820*/  ISETP.NE.AND P0, PT, R52, RZ, PT ;  /* 0x000000ff3400720c */ /* 0x000fc40003f05270 */
[----:B------:R-:W-:Y:S02]  /*7830*/  LEA.HI.X R89, R47, R119, R46, 0x1, P6 ;  /* 0x000000772f597211 */ /* 0x000fe400030f0c2e */
[----:B------:R-:W-:Y:S02]  /*7840*/  SHF.R.S32.HI R47, RZ, 0x1f, R44 ;  /* 0x0000001fff2f7819 */ /* 0x000fe4000001142c */
[----:B------:R-:W-:Y:S02]  /*7850*/  @!P5 LEA R90, P6, R134, R118, 0x1 ;  /* 0x00000076865ad211 */ /* 0x000fe400078c08ff */
[----:B------:R-:W-:Y:S02]  /*7860*/  LEA.HI R47, R47, R44, RZ, 0x3 ;  /* 0x0000002c2f2f7211 */ /* 0x000fe400078f18ff */
[----:B------:R-:W-:Y:S02]  /*7870*/  LOP3.LUT R44, R45, 0x1c0, R234, 0xf8, !PT ;  /* 0x000001c02d2c7812 */ /* 0x000fe400078ef8ea */
[----:B------:R-:W-:-:S02]  /*7880*/  SHF.R.S32.HI R47, RZ, 0x3, R47 ;  /* 0x00000003ff2f7819 */ /* 0x000fc4000001142f */
[----:B------:R-:W-:Y:S02]  /*7890*/  LOP3.LUT R44, R44, R235, RZ, 0x3c, !PT ;  /* 0x000000eb2c2c7212 */ /* 0x000fe400078e3cff */
[----:B------:R-:W-:Y:S01]  /*78a0*/  @!P5 LEA.HI.X R91, R134, R119, R155, 0x1, P6 ;  /* 0x00000077865bd211 */ /* 0x000fe200030f0c9b */
[----:B------:R-:W-:Y:S01]  /*78b0*/  IMAD R47, R47, 0x1400, R236 ;  /* 0x000014002f2f7824 */ /* 0x000fe200078e02ec */
[----:B------:R-:W-:-:S03]  /*78c0*/  ISETP.GE.AND P6, PT, R212, R116, PT ;  /* 0x00000074d400720c */ /* 0x000fc60003fc6270 */
        /* <DEDUP_REMOVED lines=17> */
[----:B------:R-:W-:Y:S02]  /*79e0*/  PRMT R48, R182, 0x5432, R48 ;  /* 0x00005432b6307816 */ /* 0x000fe40000000030 */
[----:B------:R-:W-:Y:S02]  /*79f0*/  SHF.R.U64 R49, R50, 0x10, R51 ;  /* 0x0000001032317819 */ /* 0x000fe40000001233 */
[----:B------:R-:W-:Y:S01]  /*7a00*/  PRMT R41, R180, 0x5410, R41 ;  /* 0x00005410b4297816 */ /* 0x000fe20000000029 */
[----:B------:R-:W-:Y:S01]  /*7a10*/  IMAD.U32 R138, R48, 0x10000, RZ ;  /* 0x00010000308a7824 */ /* 0x000fe200078e00ff */
[----:B------:R-:W-:Y:S01]  /*7a20*/  SHF.R.U32.HI R50, RZ, 0x10, R51 ;  /* 0x00000010ff327819 */ /* 0x000fe20000011633 */
[----:B------:R-:W-:Y:S01]  /*7a30*/  IMAD.U32 R51, R45, 0x10000, RZ ;  /* 0x000100002d337824 */ /* 0x000fe200078e00ff */
[----:B------:R-:W-:Y:S01]  /*7a40*/  LOP3.LUT R95, R53, 0xffff0000, RZ, 0xc0, !PT ;  /* 0xffff0000355f7812 */ /* 0x000fe200078ec0ff */
        /* <DEDUP_REMOVED lines=41> */
[C---:B------:R-:W-:Y:S01]  /*7ce0*/  FFMA.FTZ R40, R45.reuse, R48, -R40 ;  /* 0x000000302d287223 */ /* 0x040fe20000010828 */
[----:B------:R-:W-:Y:S01]  /*7cf0*/  PRMT R42, R180, 0x5432, R42 ;  /* 0x00005432b42a7816 */ /* 0x000fe2000000002a */
[----:B------:R-:W-:Y:S01]  /*7d00*/  FFMA.FTZ R53, R45, R51, R53 ;  /* 0x000000332d357223 */ /* 0x000fe20000010035 */
[----:B------:R-:W-:Y:S01]  /*7d10*/  LOP3.LUT R44, R44, 0xffff0000, RZ, 0xc0, !PT ;  /* 0xffff00002c2c7812 */ /* 0x000fe200078ec0ff */
[----:B------:R-:W-:-:S02]  /*7d20*/  IMAD.U32 R46, R54, 0x10000, RZ ;  /* 0x00010000362e7824 */ /* 0x000fc400078e00ff */
[-C--:B------:R-:W-:Y:S01]  /*7d30*/  FMUL.FTZ R47, R52, R43.reuse ;  /* 0x0000002b342f7220 */ /* 0x080fe20000410000 */
[C---:B------:R-:W-:Y:S01]  /*7d40*/  IMAD.U32 R45, R155.reuse, 0x10000, RZ ;  /* 0x000100009b2d7824 */ /* 0x040fe200078e00ff */
[----:B------:R-:W-:Y:S01]  /*7d50*/  LOP3.LUT R54, R54, 0xffff0000, RZ, 0xc0, !PT ;  /* 0xffff000036367812 */ /* 0x000fe200078ec0ff */
[-C--:B------:R-:W-:Y:S01]  /*7d60*/  FMUL.FTZ R52, R52, R92.reuse ;  /* 0x0000005c34347220 */ /* 0x080fe20000410000 */
[----:B------:R-:W-:Y:S01]  /*7d70*/  LOP3.LUT R155, R155, 0xffff0000, RZ, 0xc0, !PT ;  /* 0xffff00009b9b7812 */ /* 0x000fe200078ec0ff */
[----:B------:R-:W-:Y:S02]  /*7d80*/  IMAD.U32 R48, R42, 0x10000, RZ ;  /* 0x000100002a307824 */ /* 0x000fe400078e00ff */
[----:B------:R-:W-:Y:S01]  /*7d90*/  FFMA.FTZ R47, R44, R92, -R47 ;  /* 0x0000005c2c2f7223 */ /* 0x000fe2000001082f */
[----:B------:R-:W-:Y:S01]  /*7da0*/  LOP3.LUT R42, R42, 0xffff0000, RZ, 0xc0, !PT ;  /* 0xffff00002a2a7812 */ /* 0x000fe200078ec0ff */
        /* <DEDUP_REMOVED lines=22> */
[----:B------:R-:W-:-:S07]  /*7f10*/  IMAD.MOV.U32 R47, RZ, RZ, R41 ;  /* 0x000000ffff2f7224 */ /* 0x000fce00078e0029 */
.L_x_2379:
[----:B------:R-:W-:Y:S05]  /*7f20*/  BSYNC B2 ;  /* 0x0000000000027941 */ /* 0x000fea0003800000 */
.L_x_2378:
[----:B0-----:R3:W-:Y:S04]  /*7f30*/  STG.E.128 desc[UR60][R88.64], R44 ;  /* 0x0000002c58007986 */ /* 0x0017e8000c101d3c */
[----:B--2---:R3:W-:Y:S02]  /*7f40*/  @!P5 STG.E.128 desc[UR60][R90.64], R52 ;  /* 0x000000345a00d986 */ /* 0x0047e4000c101d3c */
.L_x_2373:
[----:B------:R-:W-:Y:S05]  /*7f50*/  BSYNC B1 ;  /* 0x0000000000017941 */ /* 0x000fea0003800000 */
.L_x_2372:
[----:B------:R-:W-:Y:S04]  /*7f60*/  BSSY B1, `(.L_x_2380) ;  /* 0x000010a000017945 */ /* 0x000fe80003800000 */
[----:B------:R-:W-:Y:S05]  /*7f70*/  @P3 BRA `(.L_x_2381) ;  /* 0x0000001000203947 */ /* 0x000fea0003800000 */
[----:B------:R-:W4:Y:S01]  /*7f80*/  LDL R40, [R1+0x74] ;  /* 0x0000740001287983 */ /* 0x000f220000100800 */
[----:B------:R-:W-:Y:S01]  /*7f90*/  ISETP.NE.AND P3, PT, R26, RZ, PT ;  /* 0x000000ff1a00720c */ /* 0x000fe20003f65270 */
[-C--:B--2---:R-:W-:Y:S01]  /*7fa0*/  IMAD.WIDE.U32 R48, R218, R120.reuse, R122 ;  /* 0x00000078da307225 */ /* 0x084fe200078e007a */
[----:B------:R-:W-:Y:S03]  /*7fb0*/  BSSY B2, `(.L_x_2382) ;  /* 0x0000085000027945 */ /* 0x000fe60003800000 */
[----:B----4-:R-:W-:-:S04]  /*7fc0*/  IMAD R40, R40, R120, RZ ;  /* 0x0000007828287224 */ /* 0x010fc800078e02ff */
[----:B------:R-:W-:-:S04]  /*7fd0*/  IMAD R41, R218, R121, R40 ;  /* 0x00000079da297224 */ /* 0x000fc800078e0228 */
[----:B---3--:R-:W-:Y:S01]  /*7fe0*/  IMAD.IADD R54, R49, 0x1, R41 ;  /* 0x0000000131367824 */ /* 0x008fe200078e0229 */
[----:B------:R-:W-:Y:S06]  /*7ff0*/  @!P3 BRA `(.L_x_2383) ;  /* 0x000000080000b947 */ /* 0x000fec0003800000 */
        /* <DEDUP_REMOVED lines=43> */
[--C-:B------:R-:W-:Y:S01]  /*82b0*/  SHF.R.U64 R69, R70, 0x10, R71.reuse ;  /* 0x0000001046457819 */ /* 0x100fe20000001247 */
[----:B------:R-:W-:Y:S01]  /*82c0*/  IMAD.U32 R136, R60, 0x10000, RZ ;  /* 0x000100003c887824 */ /* 0x000fe200078e00ff */
[----:B------:R-:W-:Y:S01]  /*82d0*/  SHF.R.U32.HI R70, RZ, 0x10, R71 ;  /* 0x00000010ff467819 */ /* 0x000fe20000011647 */
[C---:B------:R-:W-:Y:S01]  /*82e0*/  IMAD.U32 R134, R68.reuse, 0x10000, RZ ;  /* 0x0001000044867824 */ /* 0x040fe200078e00ff */
[----:B------:R-:W-:Y:S01]  /*82f0*/  LOP3.LUT R90, R45, 0xffff0000, RZ, 0xc0, !PT ;  /* 0xffff00002d5a7812 */ /* 0x000fe200078ec0ff */
[----:B------:R-:W-:Y:S01]  /*8300*/  IMAD.U32 R71, R41, 0x10000, RZ ;  /* 0x0001000029477824 */ /* 0x000fe200078e00ff */
[----:B------:R-:W-:Y:S01]  /*8310*/  LOP3.LUT R95, R68, 0xffff0000, RZ, 0xc0, !PT ;  /* 0xffff0000445f7812 */ /* 0x000fe200078ec0ff */
[C---:B------:R-:W-:Y:S01]  /*8320*/  FMUL.FTZ R138, R89.reuse, R134 ;  /* 0x00000086598a7220 */ /* 0x040fe20000410000 */
[----:B------:R-:W-:Y:S01]  /*8330*/  SHF.R.U32.HI R63, RZ, 0x10, R63 ;  /* 0x00000010ff3f7819 */ /* 0x000fe2000001163f */
[-C--:B------:R-:W-:Y:S01]  /*8340*/  FMUL.FTZ R68, R89, R136.reuse ;  /* 0x0000008859447220 */ /* 0x080fe20000410000 */
[----:B------:R-:W-:Y:S01]  /*8350*/  PRMT R174, R174, 0x5410, R70 ;  /* 0x00005410aeae7816 */ /* 0x000fe20000000046 */
[----:B------:R-:W-:Y:S01]  /*8360*/  FMUL.FTZ R89, R90, R95 ;  /* 0x0000005f5a597220 */ /* 0x000fe20000410000 */
[----:B------:R-:W-:Y:S01]  /*8370*/  LOP3.LUT R88, R41, 0xffff0000, RZ, 0xc0, !PT ;  /* 0xffff000029587812 */ /* 0x000fe200078ec0ff */
[----:B------:R-:W-:Y:S01]  /*8380*/  FFMA.FTZ R138, R71, R136, -R138 ;  /* 0x00000088478a7223 */ /* 0x000fe2000001088a */
[----:B------:R-:W-:Y:S01]  /*8390*/  LOP3.LUT R135, R60, 0xffff0000, RZ, 0xc0, !PT ;  /* 0xffff00003c877812 */ /* 0x000fe200078ec0ff */
[----:B------:R-:W-:Y:S01]  /*83a0*/  IMAD.U32 R60, R174, 0x10000, RZ ;  /* 0x00010000ae3c7824 */ /* 0x000fe200078e00ff */
[----:B------:R-:W-:Y:S01]  /*83b0*/  PRMT R63, R173, 0x5410, R63 ;  /* 0x00005410ad3f7816 */ /* 0x000fe2000000003f */
[----:B------:R-:W-:Y:S01]  /*83c0*/  FFMA.FTZ R68, R71, R134, R68 ;  /* 0x0000008647447223 */ /* 0x000fe20000010044 */
[----:B------:R-:W-:Y:S01]  /*83d0*/  PRMT R62, R176, 0x5432, R62 ;  /* 0x00005432b03e7816 */ /* 0x000fe2000000003e */
[-C--:B------:R-:W-:Y:S01]  /*83e0*/  FMUL.FTZ R71, R90, R135.reuse ;  /* 0x000000875a477220 */ /* 0x080fe20000410000 */
[----:B------:R-:W-:Y:S01]  /*83f0*/  FFMA.FTZ R89, R88, R135, -R89 ;  /* 0x0000008758597223 */ /* 0x000fe20000010859 */
[----:B------:R-:W-:-:S02]  /*8400*/  IMAD.U32 R70, R63, 0x10000, RZ ;  /* 0x000100003f467824 */ /* 0x000fc400078e00ff */
[----:B------:R-:W-:Y:S01]  /*8410*/  FMUL.FTZ R135, R93, R60 ;  /* 0x0000003c5d877220 */ /* 0x000fe20000410000 */
[----:B------:R-:W-:Y:S01]  /*8420*/  PRMT R55, R175, 0x5410, R55 ;  /* 0x00005410af377816 */ /* 0x000fe20000000037 */
[----:B------:R-:W-:Y:S01]  /*8430*/  FFMA.FTZ R71, R88, R95, R71 ;  /* 0x0000005f58477223 */ /* 0x000fe20000010047 */
[-C--:B------:R-:W-:Y:S01]  /*8440*/  FMUL.FTZ R93, R93, R70.reuse ;  /* 0x000000465d5d7220 */ /* 0x080fe20000410000 */
[----:B------:R-:W-:Y:S01]  /*8450*/  FFMA.FTZ R135, R92, R70, -R135 ;  /* 0x000000465c877223 */ /* 0x000fe20000010887 */
[----:B------:R-:W-:Y:S01]  /*8460*/  LOP3.LUT R47, R47, 0xffff0000, RZ, 0xc0, !PT ;  /* 0xffff00002f2f7812 */ /* 0x000fe200078ec0ff */
[----:B------:R-:W-:Y:S01]  /*8470*/  IMAD.U32 R45, R44, 0x10000, RZ ;  /* 0x000100002c2d7824 */ /* 0x000fe200078e00ff */
[----:B------:R-:W-:Y:S01]  /*8480*/  LOP3.LUT R174, R174, 0xffff0000, RZ, 0xc0, !PT ;  /* 0xffff0000aeae7812 */ /* 0x000fe200078ec0ff */
[----:B------:R-:W-:Y:S01]  /*8490*/  IMAD.U32 R88, R62, 0x10000, RZ ;  /* 0x000100003e587824 */ /* 0x000fe200078e00ff */
[----:B------:R-:W-:Y:S01]  /*84a0*/  LOP3.LUT R70, R63, 0xffff0000, RZ, 0xc0, !PT ;  /* 0xffff00003f467812 */ /* 0x000fe200078ec0ff */
[----:B------:R-:W-:Y:S01]  /*84b0*/  FFMA.FTZ R60, R92, R60, R93 ;  /* 0x0000003c5c3c7223 */ /* 0x000fe2000001005d */
[----:B------:R-:W-:-:S02]  /*84c0*/  IMAD.U32 R90, R55, 0x10000, RZ ;  /* 0x00010000375a7824 */ /* 0x000fc400078e00ff */
[C---:B------:R-:W-:Y:S01]  /*84d0*/  FMUL.FTZ R134, R47.reuse, R174 ;  /* 0x000000ae2f867220 */ /* 0x040fe20000410000 */
[----:B------:R-:W-:Y:S01]  /*84e0*/  LOP3.LUT R44, R44, 0xffff0000, RZ, 0xc0, !PT ;  /* 0xffff00002c2c7812 */ /* 0x000fe200078ec0ff */
[----:B------:R-:W-:Y:S01]  /*84f0*/  FMUL.FTZ R92, R47, R70 ;  /* 0x000000462f5c7220 */ /* 0x000fe20000410000 */
[----:B------:R-:W-:Y:S01]  /*8500*/  LOP3.LUT R47, R62, 0xffff0000, RZ, 0xc0, !PT ;  /* 0xffff00003e2f7812 */ /* 0x000fe200078ec0ff */
[----:B------:R-:W-:Y:S01]  /*8510*/  IMAD.U32 R41, R40, 0x10000, RZ ;  /* 0x0001000028297824 */ /* 0x000fe200078e00ff */
[----:B------:R-:W-:Y:S01]  /*8520*/  LOP3.LUT R55, R55, 0xffff0000, RZ, 0xc0, !PT ;  /* 0xffff000037377812 */ /* 0x000fe200078ec0ff */
[----:B------:R-:W-:Y:S01]  /*8530*/  FMUL.FTZ R62, R45, R88 ;  /* 0x000000582d3e7220 */ /* 0x000fe20000410000 */
[----:B------:R-:W-:Y:S01]  /*8540*/  PRMT R69, R173, 0x5432, R69 ;  /* 0x00005432ad457816 */ /* 0x000fe20000000045 */
[-C--:B------:R-:W-:Y:S01]  /*8550*/  FMUL.FTZ R45, R45, R90.reuse ;  /* 0x0000005a2d2d7220 */ /* 0x080fe20000410000 */
[----:B------:R-:W-:Y:S01]  /*8560*/  PRMT R61, R175, 0x5432, R61 ;  /* 0x00005432af3d7816 */ /* 0x000fe2000000003d */
[----:B------:R-:W-:Y:S01]  /*8570*/  FMUL.FTZ R63, R44, R47 ;  /* 0x0000002f2c3f7220 */ /* 0x000fe20000410000 */
[----:B------:R-:W-:Y:S01]  /*8580*/  LOP3.LUT R40, R40, 0xffff0000, RZ, 0xc0, !PT ;  /* 0xffff000028287812 */ /* 0x000fe200078ec0ff */
[----:B------:R-:W-:Y:S01]  /*8590*/  FFMA.FTZ R90, R41, R90, -R62 ;  /* 0x0000005a295a7223 */ /* 0x000fe2000001083e */
[----:B------:R-:W-:Y:S01]  /*85a0*/  LOP3.LUT R43, R43, 0xffff0000, RZ, 0xc0, !PT ;  /* 0xffff00002b2b7812 */ /* 0x000fe200078ec0ff */
[-C--:B------:R-:W-:Y:S01]  /*85b0*/  FMUL.FTZ R93, R44, R55.reuse ;  /* 0x000000372c5d7220 */ /* 0x080fe20000410000 */
[----:B------:R-:W-:Y:S01]  /*85c0*/  FFMA.FTZ R41, R41, R88, R45 ;  /* 0x0000005829297223 */ /* 0x000fe2000001002d */
[----:B------:R-:W-:Y:S01]  /*85d0*/  IMAD.U32 R44, R69, 0x10000, RZ ;  /* 0x00010000452c7824 */ /* 0x000fe200078e00ff */
[----:B------:R-:W-:Y:S01]  /*85e0*/  LOP3.LUT R46, R46, 0xffff0000, RZ, 0xc0, !PT ;  /* 0xffff00002e2e7812 */ /* 0x000fe200078ec0ff */
[----:B------:R-:W-:Y:S01]  /*85f0*/  IMAD.U32 R45, R61, 0x10000, RZ ;  /* 0x000100003d2d7824 */ /* 0x000fe200078e00ff */
[----:B------:R-:W-:Y:S01]  /*8600*/  LOP3.LUT R69, R69, 0xffff0000, RZ, 0xc0, !PT ;  /* 0xffff000045457812 */ /* 0x000fe200078ec0ff */
[C---:B------:R-:W-:Y:S01]  /*8610*/  FFMA.FTZ R55, R40.reuse, R55, -R63 ;  /* 0x0000003728377223 */ /* 0x040fe2000001083f */
[----:B------:R-:W-:Y:S01]  /*8620*/  LOP3.LUT R61, R61, 0xffff0000, RZ, 0xc0, !PT ;  /* 0xffff00003d3d7812 */ /* 0x000fe200078ec0ff */
[C---:B------:R-:W-:Y:S01]  /*8630*/  FFMA.FTZ R70, R43.reuse, R70, -R134 ;  /* 0x000000462b467223 */ /* 0x040fe20000010886 */
[----:B------:R-:W-:Y:S01]  /*8640*/  FFMA.FTZ R40, R40, R47, R93 ;  /* 0x0000002f28287223 */ /* 0x000fe2000001005d */
[----:B------:R-:W-:Y:S01]  /*8650*/  LOP3.LUT R42, R42, 0xffff0000, RZ, 0xc0, !PT ;  /* 0xffff00002a2a7812 */ /* 0x000fe200078ec0ff */
[----:B------:R-:W-:Y:S01]  /*8660*/  FFMA.FTZ R43, R43, R174, R92 ;  /* 0x000000ae2b2b7223 */ /* 0x000fe2000001005c */
[C---:B------:R-:W-:Y:S01]  /*8670*/  FMUL.FTZ R47, R94.reuse, R45 ;  /* 0x0000002d5e2f7220 */ /* 0x040fe20000410000 */
[-C--:B------:R-:W-:Y:S01]  /*8680*/  FMUL.FTZ R62, R94, R44.reuse ;  /* 0x0000002c5e3e7220 */ /* 0x080fe20000410000 */
[C---:B------:R-:W-:Y:S01]  /*8690*/  FMUL.FTZ R63, R46.reuse, R69 ;  /* 0x000000452e3f7220 */ /* 0x040fe20000410000 */
[----:B------:R-:W-:Y:S01]  /*86a0*/  FMUL.FTZ R46, R46, R61 ;  /* 0x0000003d2e2e7220 */ /* 0x000fe20000410000 */
[C---:B------:R-:W-:Y:S01]  /*86b0*/  FFMA.FTZ R47, R91.reuse, R44, R47 ;  /* 0x0000002c5b2f7223 */ /* 0x040fe2000001002f */
[----:B------:R-:W-:Y:S01]  /*86c0*/  FFMA.FTZ R45, R91, R45, -R62 ;  /* 0x0000002d5b2d7223 */ /* 0x000fe2000001083e */
[C---:B------:R-:W-:Y:S01]  /*86d0*/  FFMA.FTZ R44, R42.reuse, R61, -R63 ;  /* 0x0000003d2a2c7223 */ /* 0x040fe2000001083f */
[----:B------:R-:W-:Y:S01]  /*86e0*/  F2FP.BF16.F32.PACK_AB R60, R43, R60 ;  /* 0x0000003c2b3c723e */ /* 0x000fe200000010ff */
[----:B------:R-:W-:Y:S01]  /*86f0*/  FFMA.FTZ R46, R42, R69, R46 ;  /* 0x000000452a2e7223 */ /* 0x000fe2000001002e */
[----:B------:R-:W-:-:S02]  /*8700*/  F2FP.BF16.F32.PACK_AB R43, R40, R41 ;  /* 0x00000029282b723e */ /* 0x000fc400000010ff */
[----:B------:R-:W-:Y:S02]  /*8710*/  F2FP.BF16.F32.PACK_AB R89, R89, R138 ;  /* 0x0000008a5959723e */ /* 0x000fe400000010ff */
[----:B------:R-:W-:Y:S02]  /*8720*/  F2FP.BF16.F32.PACK_AB R70, R70, R135 ;  /* 0x000000874646723e */ /* 0x000fe400000010ff */
[----:B------:R-:W-:Y:S01]  /*8730*/  F2FP.BF16.F32.PACK_AB R68, R71, R68 ;  /* 0x000000444744723e */ /* 0x000fe200000010ff */
[----:B------:R-:W-:Y:S01]  /*8740*/  IMAD.MOV.U32 R41, RZ, RZ, R89 ;  /* 0x000000ffff297224 */ /* 0x000fe200078e0059 */
[----:B------:R-:W-:Y:S02]  /*8750*/  F2FP.BF16.F32.PACK_AB R88, R55, R90 ;  /* 0x0000005a3758723e */ /* 0x000fe400000010ff */
[----:B------:R-:W-:Y:S01]  /*8760*/  F2FP.BF16.F32.PACK_AB R42, R44, R45 ;  /* 0x0000002d2c2a723e */ /* 0x000fe200000010ff */
[----:B------:R-:W-:Y:S01]  /*8770*/  IMAD.MOV.U32 R44, RZ, RZ, R43 ;  /* 0x000000ffff2c7224 */ /* 0x000fe200078e002b */
[----:B------:R-:W-:Y:S01]  /*8780*/  F2FP.BF16.F32.PACK_AB R46, R46, R47 ;  /* 0x0000002f2e2e723e */ /* 0x000fe200000010ff */
[----:B------:R-:W-:-:S02]  /*8790*/  IMAD.MOV.U32 R40, RZ, RZ, R88 ;  /* 0x000000ffff287224 */ /* 0x000fc400078e0058 */
[----:B------:R-:W-:Y:S02]  /*87a0*/  IMAD.MOV.U32 R45, RZ, RZ, R68 ;  /* 0x000000ffff2d7224 */ /* 0x000fe400078e0044 */
[----:B------:R-:W-:Y:S02]  /*87b0*/  IMAD.MOV.U32 R43, RZ, RZ, R70 ;  /* 0x000000ffff2b7224 */ /* 0x000fe400078e0046 */
[----:B------:R-:W-:-:S07]  /*87c0*/  IMAD.MOV.U32 R47, RZ, RZ, R60 ;  /* 0x000000ffff2f7224 */ /* 0x000fce00078e003c */
.L_x_2385:
[----:B------:R-:W-:Y:S05]  /*87d0*/  BSYNC B3 ;  /* 0x0000000000037941 */ /* 0x000fea0003800000 */
.L_x_2384:
[----:B--2---:R2:W-:Y:S04]  /*87e0*/  STG.E.128 desc[UR60][R50.64], R40 ;  /* 0x0000002832007986 */ /* 0x0045e8000c101d3c */
[----:B---3--:R2:W-:Y:S02]  /*87f0*/  @!P3 STG.E.128 desc[UR60][R52.64], R44 ;  /* 0x0000002c3400b986 */ /* 0x0085e4000c101d3c */
.L_x_2383:
[----:B------:R-:W-:Y:S05]  /*8800*/  BSYNC B2 ;  /* 0x0000000000027941 */ /* 0x000fea0003800000 */
.L_x_2382:
        /* <DEDUP_REMOVED lines=13> */
[----:B------:R-:W-:-:S05]  /*88e0*/  SHF.R.S32.HI R41, RZ, 0x3, R46 ;  /* 0x00000003ff297819 */ /* 0x000fca000001142e */
[----:B------:R-:W-:-:S06]  /*88f0*/  IMAD R41, R41, 0x1400, R230 ;  /* 0x0000140029297824 */ /* 0x000fcc00078e02e6 */
[--C-:B------:R-:W-:Y:S02]  /*8900*/  @!P3 SHF.R.S32.HI R43, RZ, 0x1f, R40.reuse ;  /* 0x0000001fff2bb819 */ /* 0x100fe40000011428 */
[--C-:B------:R-:W-:Y:S02]  /*8910*/  @!P3 IADD3 R42, P5, P6, R38, R48, R40.reuse ;  /* 0x00000030262ab210 */ /* 0x100fe40007ebe028 */
[----:B------:R-:W-:Y:S02]  /*8920*/  LOP3.LUT R40, R229, 0x38, R40, 0xf8, !PT ;  /* 0x00000038e5287812 */ /* 0x000fe400078ef828 */
[----:B------:R-:W-:Y:S02]  /*8930*/  @!P3 IADD3.X R54, R37, R54, R43, P5, P6 ;  /* 0x000000362536b210 */ /* 0x000fe40002fec42b */
[----:B------:R-:W-:Y:S02]  /*8940*/  LOP3.LUT R40, R40, R233, RZ, 0x3c, !PT ;  /* 0x000000e928287212 */ /* 0x000fe400078e3cff */
[----:B------:R-:W-:-:S03]  /*8950*/  LEA R48, P5, R44, R118, 0x1 ;  /* 0x000000762c307211 */ /* 0x000fc600078a08ff */
[----:B------:R-:W-:Y:S01]  /*8960*/  IMAD.IADD R40, R41, 0x1, R40 ;  /* 0x0000000129287824 */ /* 0x000fe200078e0228 */
[-C--:B------:R-:W-:Y:S01]  /*8970*/  LEA.HI.X R49, R44, R119.reuse, R45, 0x1, P5 ;  /* 0x000000772c317211 */ /* 0x080fe200028f0c2d */
[C---:B------:R-:W-:Y:S01]  /*8980*/  IMAD R41, R17.reuse, 0x5000, R140 ;  /* 0x0000500011297824 */ /* 0x040fe200078e028c */
[C---:B------:R-:W-:Y:S01]  /*8990*/  @!P3 LEA R50, P5, R42.reuse, R118, 0x1 ;  /* 0x000000762a32b211 */ /* 0x040fe200078a08ff */
[----:B------:R-:W-:Y:S02]  /*89a0*/  IMAD R43, R17, 0x5000, R40 ;  /* 0x00005000112b7824 */ /* 0x000fe400078e0228 */
[----:B------:R-:W-:Y:S01]  /*89b0*/  IMAD R41, R41, 0x2, R16 ;  /* 0x0000000229297824 */ /* 0x000fe200078e0210 */
[----:B------:R-:W-:Y:S01]  /*89c0*/  @!P3 LEA.HI.X R51, R42, R119, R54, 0x1, P5 ;  /* 0x000000772a33b211 */ /* 0x000fe200028f0c36 */
[----:B------:R-:W-:Y:S01]  /*89d0*/  IMAD R44, R43, 0x2, R16 ;  /* 0x000000022b2c7824 */ /* 0x000fe200078e0210 */
[----:B------:R-:W-:-:S03]  /*89e0*/  ISETP.GE.AND P5, PT, R212, R116, PT ;  /* 0x00000074d400720c */ /* 0x000fc60003fa6270 */
[----:B------:R-:W2:Y:S04]  /*89f0*/  LDS.128 R40, [R41+0x24400] ;  /* 0x0244000029287984 */ /* 0x000ea80000000c00 */
[----:B------:R-:W3:Y:S06]  /*8a00*/  LDS.128 R44, [R44+0x24400] ;  /* 0x024400002c2c7984 */ /* 0x000eec0000000c00 */
[----:B------:R-:W-:Y:S05]  /*8a10*/  @P5 BRA `(.L_x_2387) ;  /* 0x00000004006c5947 */ /* 0x000fea0003800000 */
[----:B------:R-:W-:Y:S01]  /*8a20*/  SHF.R.U64 R61, R64, 0x10, R65 ;  /* 0x00000010403d7819 */ /* 0x000fe20000001241 */
[----:B---3--:R-:W-:Y:S01]  /*8a30*/  IMAD.U32 R63, R45, 0x10000, RZ ;  /* 0x000100002d3f7824 */ /* 0x008fe200078e00ff */
[----:B------:R-:W-:Y:S01]  /*8a40*/  SHF.R.U64 R69, R56, 0x10, R57 ;  /* 0x0000001038457819 */ /* 0x000fe20000001239 */
[----:B------:R-:W-:Y:S01]  /*8a50*/  IMAD.U32 R62, R47, 0x10000, RZ ;  /* 0x000100002f3e7824 */ /* 0x000fe200078e00ff */
[----:B------:R-:W-:Y:S01]  /*8a60*/  SHF.R.U32.HI R65, RZ, 0x10, R65 ;  /* 0x00000010ff417819 */ /* 0x000fe20000011641 */
[----:B--2---:R-:W-:Y:S01]  /*8a70*/  IMAD.U32 R55, R43, 0x10000, RZ ;  /* 0x000100002b377824 */ /* 0x004fe200078e00ff */
[----:B------:R-:W-:Y:S02]  /*8a80*/  SHF.R.U32.HI R57, RZ, 0x10, R57 ;  /* 0x00000010ff397819 */ /* 0x000fe40000011639 */
[----:B------:R-:W-:Y:S02]  /*8a90*/  PRMT R56, R170, 0x5410, R69 ;  /* 0x00005410aa387816 */ /* 0x000fe40000000045 */
[----:B------:R-:W-:-:S02]  /*8aa0*/  PRMT R64, R172, 0x5432, R65 ;  /* 0x00005432ac407816 */ /* 0x000fc40000000041 */
[----:B------:R-:W-:Y:S02]  /*8ab0*/  PRMT R170, R170, 0x5432, R57 ;  /* 0x00005432aaaa7816 */ /* 0x000fe40000000039 */
[--C-:B------:R-:W-:Y:S01]  /*8ac0*/  SHF.R.U64 R60, R66, 0x10, R67.reuse ;  /* 0x00000010423c7819 */ /* 0x100fe20000001243 */
[----:B------:R-:W-:Y:S01]  /*8ad0*/  IMAD.U32 R65, R64, 0x10000, RZ ;  /* 0x0001000040417824 */ /* 0x000fe200078e00ff */
[----:B------:R-:W-:Y:S02]  /*8ae0*/  SHF.R.U32.HI R66, RZ, 0x10, R67 ;  /* 0x00000010ff427819 */ /* 0x000fe40000011643 */
[----:B------:R-:W-:Y:S01]  /*8af0*/  PRMT R172, R172, 0x5410, R61 ;  /* 0x00005410acac7816 */ /* 0x000fe2000000003d */
[----:B------:R-:W-:Y:S01]  /*8b00*/  IMAD.U32 R61, R170, 0x10000, RZ ;  /* 0x00010000aa3d7824 */ /* 0x000fe200078e00ff */
[--C-:B------:R-:W-:Y:S01]  /*8b10*/  SHF.R.U32.HI R68, RZ, 0x10, R59.reuse ;  /* 0x00000010ff447819 */ /* 0x100fe2000001163b */
[----:B------:R-:W-:Y:S01]  /*8b20*/  FMUL.FTZ R67, R63, R65 ;  /* 0x000000413f437220 */ /* 0x000fe20000410000 */
[----:B------:R-:W-:Y:S01]  /*8b30*/  SHF.R.U64 R70, R58, 0x10, R59 ;  /* 0x000000103a467819 */ /* 0x000fe2000000123b */
[----:B------:R-:W-:Y:S01]  /*8b40*/  IMAD.U32 R58, R41, 0x10000, RZ ;  /* 0x00010000293a7824 */ /* 0x000fe200078e00ff */
[----:B------:R-:W-:Y:S01]  /*8b50*/  PRMT R60, R171, 0x5410, R60 ;  /* 0x00005410ab3c7816 */ /* 0x000fe2000000003c */
[-C--:B------:R-:W-:Y:S01]  /*8b60*/  FMUL.FTZ R63, R63, R61.reuse ;  /* 0x0000003d3f3f7220 */ /* 0x080fe20000410000 */
[----:B------:R-:W-:Y:S01]  /*8b70*/  PRMT R171, R171, 0x5432, R66 ;  /* 0x00005432abab7816 */ /* 0x000fe20000000042 */
[C---:B------:R-:W-:Y:S01]  /*8b80*/  FFMA.FTZ R61, R58.reuse, R61, -R67 ;  /* 0x0000003d3a3d7223 */ /* 0x040fe20000010843 */
[----:B------:R-:W-:Y:S01]  /*8b90*/  PRMT R68, R169, 0x5432, R68 ;  /* 0x00005432a9447816 */ /* 0x000fe20000000044 */
        /* <DEDUP_REMOVED lines=9> */
[----:B------:R-:W-:Y:S01]  /*8c30*/  PRMT R57, R169, 0x5410, R70 ;  /* 0x00005410a9397816 */ /* 0x000fe20000000046 */
        /* <DEDUP_REMOVED lines=8> */
[----:B------:R-:W-:Y:S01]  /*8cc0*/  LOP3.LUT R52, R43, 0xffff0000, RZ, 0xc0, !PT ;  /* 0xffff00002b347812 */ /* 0x000fe200078ec0ff */
[C---:B------:R-:W-:Y:S01]  /*8cd0*/  FFMA.FTZ R54, R55.reuse, R63, -R70 ;  /* 0x0000003f37367223 */ /* 0x040fe20000010846 */
[----:B------:R-:W-:Y:S01]  /*8ce0*/  FFMA.FTZ R55, R55, R67, R62 ;  /* 0x0000004337377223 */ /* 0x000fe2000001003e */
[----:B------:R-:W-:Y:S01]  /*8cf0*/  FMUL.FTZ R63, R47, R171 ;  /* 0x000000ab2f3f7220 */ /* 0x000fe20000410000 */
[----:B------:R-:W-:-:S02]  /*8d00*/  IMAD.U32 R66, R172, 0x10000, RZ ;  /* 0x00010000ac427824 */ /* 0x000fc400078e00ff */
[-C--:B------:R-:W-:Y:S01]  /*8d10*/  FMUL.FTZ R65, R47, R68.reuse ;  /* 0x000000442f417220 */ /* 0x080fe20000410000 */
[C---:B------:R-:W-:Y:S01]  /*8d20*/  IMAD.U32 R62, R56.reuse, 0x10000, RZ ;  /* 0x00010000383e7824 */ /* 0x040fe200078e00ff */
[----:B------:R-:W-:Y:S01]  /*8d30*/  LOP3.LUT R47, R56, 0xffff0000, RZ, 0xc0, !PT ;  /* 0xffff0000382f7812 */ /* 0x000fe200078ec0ff */
[----:B------:R-:W-:Y:S01]  /*8d40*/  FFMA.FTZ R69, R52, R68, -R63 ;  /* 0x0000004434457223 */ /* 0x000fe2000001083f */
[C---:B------:R-:W-:Y:S01]  /*8d50*/  FMUL.FTZ R56, R45.reuse, R66 ;  /* 0x000000422d387220 */ /* 0x040fe20000410000 */
[----:B------:R-:W-:Y:S01]  /*8d60*/  IMAD.U32 R41, R40, 0x10000, RZ ;  /* 0x0001000028297824 */ /* 0x000fe200078e00ff */
[----:B------:R-:W-:Y:S01]  /*8d70*/  LOP3.LUT R44, R44, 0xffff0000, RZ, 0xc0, !PT ;  /* 0xffff00002c2c7812 */ /* 0x000fe200078ec0ff */
[-C--:B------:R-:W-:Y:S01]  /*8d80*/  FMUL.FTZ R45, R45, R62.reuse ;  /* 0x0000003e2d2d7220 */ /* 0x080fe20000410000 */
[----:B------:R-:W-:Y:S01]  /*8d90*/  LOP3.LUT R63, R172, 0xffff0000, RZ, 0xc0, !PT ;  /* 0xffff0000ac3f7812 */ /* 0x000fe200078ec0ff */
[----:B------:R-:W-:Y:S01]  /*8da0*/  IMAD.U32 R43, R42, 0x10000, RZ ;  /* 0x000100002a2b7824 */ /* 0x000fe200078e00ff */
[----:B------:R-:W-:Y:S01]  /*8db0*/  LOP3.LUT R40, R40, 0xffff0000, RZ, 0xc0, !PT ;  /* 0xffff000028287812 */ /* 0x000fe200078ec0ff */
[----:B------:R-:W-:Y:S01]  /*8dc0*/  FFMA.FTZ R68, R52, R171, R65 ;  /* 0x000000ab34447223 */ /* 0x000fe20000010041 */
[----:B------:R-:W-:Y:S01]  /*8dd0*/  LOP3.LUT R53, R42, 0xffff0000, RZ, 0xc0, !PT ;  /* 0xffff00002a357812 */ /* 0x000fe200078ec0ff */
[C---:B------:R-:W-:Y:S01]  /*8de0*/  FFMA.FTZ R56, R41.reuse, R62, -R56 ;  /* 0x0000003e29387223 */ /* 0x040fe20000010838 */
[----:B------:R-:W-:Y:S01]  /*8df0*/  FFMA.FTZ R45, R41, R66, R45 ;  /* 0x00000042292d7223 */ /* 0x000fe2000001002d */
[----:B------:R-:W-:-:S02]  /*8e00*/  IMAD.U32 R42, R46, 0x10000, RZ ;  /* 0x000100002e2a7824 */ /* 0x000fc400078e00ff */
[C---:B------:R-:W-:Y:S01]  /*8e10*/  FMUL.FTZ R65, R44.reuse, R63 ;  /* 0x0000003f2c417220 */ /* 0x040fe20000410000 */
[-C--:B------:R-:W-:Y:S01]  /*8e20*/  FMUL.FTZ R67, R44, R47.reuse ;  /* 0x0000002f2c437220 */ /* 0x080fe20000410000 */
[C---:B------:R-:W-:Y:S01]  /*8e30*/  IMAD.U32 R41, R57.reuse, 0x10000, RZ ;  /* 0x0001000039297824 */ /* 0x040fe200078e00ff */
[----:B------:R-:W-:Y:S01]  /*8e40*/  LOP3.LUT R46, R46, 0xffff0000, RZ, 0xc0, !PT ;  /* 0xffff00002e2e7812 */ /* 0x000fe200078ec0ff */
[----:B------:R-:W-:Y:S01]  /*8e50*/  IMAD.U32 R44, R60, 0x10000, RZ ;  /* 0x000100003c2c7824 */ /* 0x000fe200078e00ff */
[----:B------:R-:W-:Y:S01]  /*8e60*/  LOP3.LUT R57, R57, 0xffff0000, RZ, 0xc0, !PT ;  /* 0xffff000039397812 */ /* 0x000fe200078ec0ff */
[----:B------:R-:W-:Y:S01]  /*8e70*/  FFMA.FTZ R65, R40, R47, -R65 ;  /* 0x0000002f28417223 */ /* 0x000fe20000010841 */
[----:B------:R-:W-:Y:S01]  /*8e80*/  LOP3.LUT R60, R60, 0xffff0000, RZ, 0xc0, !PT ;  /* 0xffff00003c3c7812 */ /* 0x000fe200078ec0ff */
[----:B------:R-:W-:Y:S01]  /*8e90*/  FFMA.FTZ R40, R40, R63, R67 ;  /* 0x0000003f28287223 */ /* 0x000fe20000010043 */
[C---:B------:R-:W-:Y:S01]  /*8ea0*/  FMUL.FTZ R52, R42.reuse, R44 ;  /* 0x0000002c2a347220 */ /* 0x040fe20000410000 */
[----:B------:R-:W-:Y:S01]  /*8eb0*/  FMUL.FTZ R47, R42, R41 ;  /* 0x000000292a2f7220 */ /* 0x000fe20000410000 */
[C---:B------:R-:W-:Y:S01]  /*8ec0*/  FMUL.FTZ R63, R46.reuse, R57 ;  /* 0x000000392e3f7220 */ /* 0x040fe20000410000 */
[----:B------:R-:W-:Y:S01]  /*8ed0*/  FMUL.FTZ R42, R46, R60 ;  /* 0x0000003c2e2a7220 */ /* 0x000fe20000410000 */
[C---:B------:R-:W-:Y:S01]  /*8ee0*/  FFMA.FTZ R52, R43.reuse, R41, -R52 ;  /* 0x000000292b347223 */ /* 0x040fe20000010834 */
[----:B------:R-:W-:Y:S01]  /*8ef0*/  FFMA.FTZ R47, R43, R44, R47 ;  /* 0x0000002c2b2f7223 */ /* 0x000fe2000001002f */
[C---:B------:R-:W-:Y:S01]  /*8f00*/  FFMA.FTZ R60, R53.reuse, R60, R63 ;  /* 0x0000003c353c7223 */ /* 0x040fe2000001003f */
[----:B------:R-:W-:Y:S01]  /*8f10*/  FFMA.FTZ R57, R53, R57, -R42 ;  /* 0x0000003935397223 */ /* 0x000fe2000001082a */
[----:B------:R-:W-:-:S02]  /*8f20*/  F2FP.BF16.F32.PACK_AB R58, R59, R58 ;  /* 0x0000003a3b3a723e */ /* 0x000fc400000010ff */
        /* <DEDUP_REMOVED lines=10> */
.L_x_2387:
[----:B------:R-:W-:Y:S05]  /*8fd0*/  BSYNC B2 ;  /* 0x0000000000027941 */ /* 0x000fea0003800000 */
.L_x_2386:
[----:B--2---:R4:W-:Y:S04]  /*8fe0*/  STG.E.128 desc[UR60][R48.64], R40 ;  /* 0x0000002830007986 */ /* 0x0049e8000c101d3c */
[----:B---3--:R4:W-:Y:S02]  /*8ff0*/  @!P3 STG.E.128 desc[UR60][R50.64], R44 ;  /* 0x0000002c3200b986 */ /* 0x0089e4000c101d3c */
.L_x_2381:
[----:B------:R-:W-:Y:S05]  /*9000*/  BSYNC B1 ;  /* 0x0000000000017941 */ /* 0x000fea0003800000 */
.L_x_2380:
[----:B--2-4-:R-:W2:Y:S01]  /*9010*/  LDL R40, [R1+0x70] ;  /* 0x0000700001287983 */ /* 0x014ea20000100800 */
[----:B------:R-:W-:-:S04]  /*9020*/  IMAD.WIDE.U32 R122, R220, R120, R122 ;  /* 0x00000078dc7a7225 */ /* 0x000fc800078e007a */
[----:B--2---:R-:W-:-:S04]  /*9030*/  IMAD R40, R40, R120, RZ ;  /* 0x0000007828287224 */ /* 0x004fc800078e02ff */
        /* <DEDUP_REMOVED lines=18> */
[----:B------:R-:W-:Y:S02]  /*9160*/  LOP3.LUT R41, R228, 0x38, R51, 0xf8, !PT ;  /* 0x00000038e4297812 */ /* 0x000fe400078ef833 */
[----:B------:R-:W-:Y:S02]  /*9170*/  SHF.R.S32.HI R40, RZ, 0x3, R40 ;  /* 0x00000003ff287819 */ /* 0x000fe40000011428 */
[----:B------:R-:W-:Y:S02]  /*9180*/  LOP3.LUT R41, R41, R232, RZ, 0x3c, !PT ;  /* 0x000000e829297212 */ /* 0x000fe400078e3cff */
[----:B------:R-:W-:Y:S01]  /*9190*/  ISETP.GE.AND P3, PT, R51, R145, PT ;  /* 0x000000913300720c */ /* 0x000fe20003f66270 */
[----:B------:R-:W-:-:S04]  /*91a0*/  IMAD R40, R40, 0x1400, R231 ;  /* 0x0000140028287824 */ /* 0x000fc800078e02e7 */
[----:B------:R-:W-:Y:S02]  /*91b0*/  IMAD.IADD R40, R40, 0x1, R41 ;  /* 0x0000000128287824 */ /* 0x000fe400078e0229 */
[C---:B------:R-:W-:Y:S02]  /*91c0*/  IMAD R41, R17.reuse, 0x5000, R133 ;  /* 0x0000500011297824 */ /* 0x040fe400078e0285 */
[----:B------:R-:W-:Y:S02]  /*91d0*/  IMAD R43, R17, 0x5000, R40 ;  /* 0x00005000112b7824 */ /* 0x000fe400078e0228 */
[--C-:B------:R-:W-:Y:S02]  /*91e0*/  IMAD R41, R41, 0x2, R16.reuse ;  /* 0x0000000229297824 */ /* 0x100fe400078e0210 */
[----:B------:R-:W-:Y:S01]  /*91f0*/  IMAD R44, R43, 0x2, R16 ;  /* 0x000000022b2c7824 */ /* 0x000fe200078e0210 */
[--C-:B------:R-:W-:Y:S02]  /*9200*/  @!P3 SHF.R.S32.HI R54, RZ, 0x1f, R51.reuse ;  /* 0x0000001fff36b819 */ /* 0x100fe40000011433 */
[----:B------:R-:W-:Y:S01]  /*9210*/  @!P3 IADD3 R51, P4, P5, R38, R122, R51 ;  /* 0x0000007a2633b210 */ /* 0x000fe20007d9e033 */
[----:B------:R-:W2:Y:S03]  /*9220*/  LDS.128 R40, [R41+0x24400] ;  /* 0x0244000029287984 */ /* 0x000ea60000000c00 */
[----:B------:R-:W-:Y:S01]  /*9230*/  @!P3 IADD3.X R54, R37, R52, R54, P4, P5 ;  /* 0x000000342536b210 */ /* 0x000fe200027ea436 */
[----:B------:R-:W3:Y:S01]  /*9240*/  LDS.128 R44, [R44+0x24400] ;  /* 0x024400002c2c7984 */ /* 0x000ee20000000c00 */
[----:B------:R-:W-:-:S02]  /*9250*/  ISETP.GE.AND P5, PT, R213, R116, PT ;  /* 0x00000074d500720c */ /* 0x000fc40003fa6270 */
[----:B------:R-:W-:-:S04]  /*9260*/  @!P3 LEA R50, P4, R51, R118, 0x1 ;  /* 0x000000763332b211 */ /* 0x000fc800078808ff */
[----:B------:R-:W-:-:S07]  /*9270*/  @!P3 LEA.HI.X R51, R51, R119, R54, 0x1, P4 ;  /* 0x000000773333b211 */ /* 0x000fce00020f0c36 */
[----:B------:R-:W-:Y:S05]  /*9280*/  @P5 BRA `(.L_x_2391) ;  /* 0x0000000400705947 */ /* 0x000fea0003800000 */
[--C-:B------:R-:W-:Y:S01]  /*9290*/  SHF.R.U64 R65, R84, 0x10, R85.reuse ;  /* 0x0000001054417819 */ /* 0x100fe20000001255 */
[----:B---3--:R-:W-:Y:S01]  /*92a0*/  IMAD.U32 R59, R45, 0x10000, RZ ;  /* 0x000100002d3b7824 */ /* 0x008fe200078e00ff */
[----:B------:R-:W-:Y:S01]  /*92b0*/  SHF.R.U32.HI R85, RZ, 0x10, R85 ;  /* 0x00000010ff557819 */ /* 0x000fe20000011655 */
[----:B------:R-:W-:Y:S01]  /*92c0*/  IMAD.U32 R61, R47, 0x10000, RZ ;  /* 0x000100002f3d7824 */ /* 0x000fe200078e00ff */
[--C-:B------:R-:W-:Y:S01]  /*92d0*/  SHF.R.U64 R63, R76, 0x10, R77.reuse ;  /* 0x000000104c3f7819 */ /* 0x100fe2000000124d */
[----:B--2---:R-:W-:Y:S01]  /*92e0*/  IMAD.U32 R55, R41, 0x10000, RZ ;  /* 0x0001000029377824 */ /* 0x004fe200078e00ff */
[----:B------:R-:W-:Y:S01]  /*92f0*/  LOP3.LUT R60, R45, 0xffff0000, RZ, 0xc0, !PT ;  /* 0xffff00002d3c7812 */ /* 0x000fe200078ec0ff */
[----:B------:R-:W-:Y:S01]  /*9300*/  IMAD.U32 R58, R43, 0x10000, RZ ;  /* 0x000100002b3a7824 */ /* 0x000fe200078e00ff */
[----:B------:R-:W-:Y:S01]  /*9310*/  SHF.R.U32.HI R77, RZ, 0x10, R77 ;  /* 0x00000010ff4d7819 */ /* 0x000fe2000001164d */
[----:B------:R-:W-:Y:S01]  /*9320*/  IMAD.U32 R54, R44, 0x10000, RZ ;  /* 0x000100002c367824 */ /* 0x000fe200078e00ff */
[----:B------:R-:W-:Y:S01]  /*9330*/  PRMT R45, R168, 0x5432, R85 ;  /* 0x00005432a82d7816 */ /* 0x000fe20000000055 */
[----:B------:R-:W-:Y:S01]  /*9340*/  IMAD.U32 R53, R40, 0x10000, RZ ;  /* 0x0001000028357824 */ /* 0x000fe200078e00ff */
[----:B------:R-:W-:-:S02]  /*9350*/  PRMT R63, R152, 0x5432, R63 ;  /* 0x00005432983f7816 */ /* 0x000fc4000000003f */
[----:B------:R-:W-:Y:S01]  /*9360*/  SHF.R.U64 R64, R78, 0x10, R79 ;  /* 0x000000104e407819 */ /* 0x000fe2000000124f */
[----:B------:R-:W-:Y:S01]  /*9370*/  IMAD.U32 R66, R45, 0x10000, RZ ;  /* 0x000100002d427824 */ /* 0x000fe200078e00ff */
[----:B------:R-:W-:Y:S02]  /*9380*/  SHF.R.U64 R67, R86, 0x10, R87 ;  /* 0x0000001056437819 */ /* 0x000fe40000001257 */
[----:B------:R-:W-:Y:S01]  /*9390*/  PRMT R152, R152, 0x5410, R77 ;  /* 0x0000541098987816 */ /* 0x000fe2000000004d */
[----:B------:R-:W-:Y:S01]  /*93a0*/  FMUL.FTZ R68, R59, R66 ;  /* 0x000000423b447220 */ /* 0x000fe20000410000 */
[----:B------:R-:W-:Y:S02]  /*93b0*/  SHF.R.U32.HI R87, RZ, 0x10, R87 ;  /* 0x00000010ff577819 */ /* 0x000fe40000011657 */
[----:B------:R-:W-:Y:S02]  /*93c0*/  SHF.R.U32.HI R78, RZ, 0x10, R79 ;  /* 0x00000010ff4e7819 */ /* 0x000fe4000001164f */
[----:B------:R-:W-:-:S02]  /*93d0*/  LOP3.LUT R62, R47, 0xffff0000, RZ, 0xc0, !PT ;  /* 0xffff00002f3e7812 */ /* 0x000fc400078ec0ff */
[----:B------:R-:W-:Y:S01]  /*93e0*/  PRMT R47, R153, 0x5432, R64 ;  /* 0x00005432992f7816 */ /* 0x000fe20000000040 */
[----:B------:R-:W-:Y:S01]  /*93f0*/  IMAD.U32 R64, R152, 0x10000, RZ ;  /* 0x0001000098407824 */ /* 0x000fe200078e00ff */
[C---:B------:R-:W-:Y:S02]  /*9400*/  PRMT R67, R154.reuse, 0x5410, R67 ;  /* 0x000054109a437816 */ /* 0x040fe40000000043 */
[----:B------:R-:W-:Y:S01]  /*9410*/  PRMT R154, R154, 0x5432, R87 ;  /* 0x000054329a9a7816 */ /* 0x000fe20000000057 */
[-C--:B------:R-:W-:Y:S01]  /*9420*/  FMUL.FTZ R70, R59, R64.reuse ;  /* 0x000000403b467220 */ /* 0x080fe20000410000 */
[----:B------:R-:W-:Y:S02]  /*9430*/  PRMT R153, R153, 0x5410, R78 ;  /* 0x0000541099997816 */ /* 0x000fe4000000004e */
[----:B------:R-:W-:Y:S02]  /*9440*/  PRMT R168, R168, 0x5410, R65 ;  /* 0x00005410a8a87816 */ /* 0x000fe40000000041 */
[----:B------:R-:W-:Y:S01]  /*9450*/  LOP3.LUT R65, R45, 0xffff0000, RZ, 0xc0, !PT ;  /* 0xffff00002d417812 */ /* 0x000fe200078ec0ff */
[----:B------:R-:W-:Y:S01]  /*9460*/  FFMA.FTZ R45, R55, R64, -R68 ;  /* 0x00000040372d7223 */ /* 0x000fe20000010844 */
[----:B------:R-:W-:Y:S01]  /*9470*/  LOP3.LUT R152, R152, 0xffff0000, RZ, 0xc0, !PT ;  /* 0xffff000098987812 */ /* 0x000fe200078ec0ff */
[----:B------:R-:W-:Y:S01]  /*9480*/  IMAD.U32 R64, R154, 0x10000, RZ ;  /* 0x000100009a407824 */ /* 0x000fe200078e00ff */
[----:B------:R-:W-:Y:S01]  /*9490*/  LOP3.LUT R57, R41, 0xffff0000, RZ, 0xc0, !PT ;  /* 0xffff000029397812 */ /* 0x000fe200078ec0ff */
[----:B------:R-:W-:-:S02]  /*94a0*/  IMAD.U32 R59, R153, 0x10000, RZ ;  /* 0x00010000993b7824 */ /* 0x000fc400078e00ff */
[C---:B------:R-:W-:Y:S01]  /*94b0*/  FMUL.FTZ R68, R60.reuse, R65 ;  /* 0x000000413c447220 */ /* 0x040fe20000410000 */
[C---:B------:R-:W-:Y:S01]  /*94c0*/  FMUL.FTZ R71, R61.reuse, R64 ;  /* 0x000000403d477220 */ /* 0x040fe20000410000 */
[----:B------:R-:W-:Y:S01]  /*94d0*/  FMUL.FTZ R60, R60, R152 ;  /* 0x000000983c3c7220 */ /* 0x000fe20000410000 */
[----:B------:R-:W-:Y:S01]  /*94e0*/  FMUL.FTZ R61, R61, R59 ;  /* 0x0000003b3d3d7220 */ /* 0x000fe20000410000 */
[----:B------:R-:W-:Y:S01]  /*94f0*/  LOP3.LUT R69, R154, 0xffff0000, RZ, 0xc0, !PT ;  /* 0xffff00009a457812 */ /* 0x000fe200078ec0ff */
[----:B------:R-:W-:Y:S01]  /*9500*/  FFMA.FTZ R55, R55, R66, R70 ;  /* 0x0000004237377223 */ /* 0x000fe20000010046 */
[C---:B------:R-:W-:Y:S01]  /*9510*/  FFMA.FTZ R68, R57.reuse, R152, -R68 ;  /* 0x0000009839447223 */ /* 0x040fe20000010844 */
[----:B------:R-:W-:Y:S01]  /*9520*/  FFMA.FTZ R66, R57, R65, R60 ;  /* 0x0000004139427223 */ /* 0x000fe2000001003c */
[C---:B------:R-:W-:Y:S01]  /*9530*/  FFMA.FTZ R71, R58.reuse, R59, -R71 ;  /* 0x0000003b3a477223 */ /* 0x040fe20000010847 */
[----:B------:R-:W-:Y:S01]  /*9540*/  LOP3.LUT R153, R153, 0xffff0000, RZ, 0xc0, !PT ;  /* 0xffff000099997812 */ /* 0x000fe200078ec0ff */
[----:B------:R-:W-:Y:S01]  /*9550*/  FFMA.FTZ R64, R58, R64, R61 ;  /* 0x000000403a407223 */ /* 0x000fe2000001003d */
[----:B------:R-:W-:Y:S01]  /*9560*/  LOP3.LUT R56, R43, 0xffff0000, RZ, 0xc0, !PT ;  /* 0xffff00002b387812 */ /* 0x000fe200078ec0ff */
[----:B------:R-:W-:-:S02]  /*9570*/  IMAD.U32 R57, R63, 0x10000, RZ ;  /* 0x000100003f397824 */ /* 0x000fc400078e00ff */
[----:B------:R-:W-:Y:S01]  /*9580*/  FMUL.FTZ R59, R62, R69 ;  /* 0x000000453e3b7220 */ /* 0x000fe20000410000 */
[----:B------:R-:W-:Y:S02]  /*9590*/  IMAD.U32 R58, R168, 0x10000, RZ ;  /* 0x00010000a83a7824 */ /* 0x000fe400078e00ff */
[----:B------:R-:W-:Y:S01]  /*95a0*/  FMUL.FTZ R65, R62, R153 ;  /* 0x000000993e417220 */ /* 0x000fe20000410000 */
[----:B------:R-:W-:Y:S01]  /*95b0*/  FMUL.FTZ R61, R54, R57 ;  /* 0x00000039363d7220 */ /* 0x000fe20000410000 */
[----:B------:R-:W-:Y:S01]  /*95c0*/  FFMA.FTZ R62, R56, R153, -R59 ;  /* 0x00000099383e7223 */ /* 0x000fe2000001083b */
[-C--:B------:R-:W-:Y:S01]  /*95d0*/  FMUL.FTZ R60, R54, R58.reuse ;  /* 0x0000003a363c7220 */ /* 0x080fe20000410000 */
[----:B------:R-:W-:Y:S01]  /*95e0*/  LOP3.LUT R44, R44, 0xffff0000, RZ, 0xc0, !PT ;  /* 0xffff00002c2c7812 */ /* 0x000fe200078ec0ff */
[----:B------:R-:W-:Y:S01]  /*95f0*/  IMAD.U32 R41, R42, 0x10000, RZ ;  /* 0x000100002a297824 */ /* 0x000fe200078e00ff */
[----:B------:R-:W-:Y:S01]  /*9600*/  LOP3.LUT R59, R168, 0xffff0000, RZ, 0xc0, !PT ;  /* 0xffff0000a83b7812 */ /* 0x000fe200078ec0ff */
[----:B------:R-:W-:Y:S01]  /*9610*/  FFMA.FTZ R60, R53, R57, -R60 ;  /* 0x00000039353c7223 */ /* 0x000fe2000001083c */
[----:B------:R-:W-:Y:S01]  /*9620*/  LOP3.LUT R63, R63, 0xffff0000, RZ, 0xc0, !PT ;  /* 0xffff00003f3f7812 */ /* 0x000fe200078ec0ff */
[----:B------:R-:W-:Y:S01]  /*9630*/  FFMA.FTZ R61, R53, R58, R61 ;  /* 0x0000003a353d7223 */ /* 0x000fe2000001003d */
[----:B------:R-:W-:Y:S01]  /*9640*/  LOP3.LUT R43, R42, 0xffff0000, RZ, 0xc0, !PT ;  /* 0xffff00002a2b7812 */ /* 0x000fe200078ec0ff */
[C---:B------:R-:W-:Y:S01]  /*9650*/  IMAD.U32 R42, R46.reuse, 0x10000, RZ ;  /* 0x000100002e2a7824 */ /* 0x040fe200078e00ff */
[----:B------:R-:W-:Y:S01]  /*9660*/  LOP3.LUT R46, R46, 0xffff0000, RZ, 0xc0, !PT ;  /* 0xffff00002e2e7812 */ /* 0x000fe200078ec0ff */
[----:B------:R-:W-:-:S02]  /*9670*/  IMAD.U32 R53, R67, 0x10000, RZ ;  /* 0x0001000043357824 */ /* 0x000fc400078e00ff */
[----:B------:R-:W-:Y:S01]  /*9680*/  FFMA.FTZ R69, R56, R69, R65 ;  /* 0x0000004538457223 */ /* 0x000fe20000010041 */
[----:B------:R-:W-:Y:S01]  /*9690*/  LOP3.LUT R67, R67, 0xffff0000, RZ, 0xc0, !PT ;  /* 0xffff000043437812 */ /* 0x000fe200078ec0ff */
[C---:B------:R-:W-:Y:S01]  /*96a0*/  FMUL.FTZ R65, R44.reuse, R59 ;  /* 0x0000003b2c417220 */ /* 0x040fe20000410000 */
[----:B------:R-:W-:Y:S01]  /*96b0*/  FMUL.FTZ R57, R44, R63 ;  /* 0x0000003f2c397220 */ /* 0x000fe20000410000 */
[C---:B------:R-:W-:Y:S01]  /*96c0*/  IMAD.U32 R44, R47.reuse, 0x10000, RZ ;  /* 0x000100002f2c7824 */ /* 0x040fe200078e00ff */
[----:B------:R-:W-:Y:S01]  /*96d0*/  LOP3.LUT R47, R47, 0xffff0000, RZ, 0xc0, !PT ;  /* 0xffff00002f2f7812 */ /* 0x000fe200078ec0ff */
[----:B------:R-:W-:Y:S01]  /*96e0*/  FMUL.FTZ R54, R42, R53 ;  /* 0x000000352a367220 */ /* 0x000fe20000410000 */
[----:B------:R-:W-:Y:S01]  /*96f0*/  LOP3.LUT R40, R40, 0xffff0000, RZ, 0xc0, !PT ;  /* 0xffff000028287812 */ /* 0x000fe200078ec0ff */
[----:B------:R-:W-:Y:S01]  /*9700*/  FMUL.FTZ R56, R46, R67 ;  /* 0x000000432e387220 */ /* 0x000fe20000410000 */
[-C--:B------:R-:W-:Y:S01]  /*9710*/  FMUL.FTZ R42, R42, R44.reuse ;  /* 0x0000002c2a2a7220 */ /* 0x080fe20000410000 */
[-C--:B------:R-:W-:Y:S01]  /*9720*/  FMUL.FTZ R46, R46, R47.reuse ;  /* 0x0000002f2e2e7220 */ /* 0x080fe20000410000 */
[----:B------:R-:W-:Y:S01]  /*9730*/  FFMA.FTZ R54, R41, R44, -R54 ;  /* 0x0000002c29367223 */ /* 0x000fe20000010836 */
[----:B------:R-:W-:Y:S01]  /*9740*/  FFMA.FTZ R47, R43, R47, -R56 ;  /* 0x0000002f2b2f7223 */ /* 0x000fe20000010838 */
[C---:B------:R-:W-:Y:S01]  /*9750*/  FFMA.FTZ R65, R40.reuse, R63, -R65 ;  /* 0x0000003f28417223 */ /* 0x040fe20000010841 */
[----:B------:R-:W-:Y:S01]  /*9760*/  FFMA.FTZ R42, R41, R53, R42 ;  /* 0x00000035292a7223 */ /* 0x000fe2000001002a */
        /* <DEDUP_REMOVED lines=14> */
.L_x_2391:
[----:B------:R-:W-:Y:S05]  /*9850*/  BSYNC B2 ;  /* 0x0000000000027941 */ /* 0x000fea0003800000 */
.L_x_2390:
[----:B--2---:R2:W-:Y:S04]  /*9860*/  STG.E.128 desc[UR60][R48.64], R40 ;  /* 0x0000002830007986 */ /* 0x0045e8000c101d3c */
[----:B---3--:R2:W-:Y:S02]  /*9870*/  @!P3 STG.E.128 desc[UR60][R50.64], R44 ;  /* 0x0000002c3200b986 */ /* 0x0085e4000c101d3c */
.L_x_2389:
[----:B------:R-:W-:Y:S05]  /*9880*/  BSYNC B1 ;  /* 0x0000000000017941 */ /* 0x000fea0003800000 */
.L_x_2388:
        /* <DEDUP_REMOVED lines=14> */
[----:B------:R-:W-:Y:S02]  /*9970*/  LEA.HI R40, R40, R41, RZ, 0x3 ;  /* 0x0000002928287211 */ /* 0x000fe400078f18ff */
[----:B------:R-:W-:-:S02]  /*9980*/  LOP3.LUT R41, R228, 0x38, R51, 0xf8, !PT ;  /* 0x00000038e4297812 */ /* 0x000fc400078ef833 */
[----:B------:R-:W-:Y:S02]  /*9990*/  SHF.R.S32.HI R40, RZ, 0x3, R40 ;  /* 0x00000003ff287819 */ /* 0x000fe40000011428 */
[----:B------:R-:W-:-:S03]  /*99a0*/  LOP3.LUT R41, R41, R232, RZ, 0x3c, !PT ;  /* 0x000000e829297212 */ /* 0x000fc600078e3cff */
[----:B------:R-:W-:-:S04]  /*99b0*/  IMAD R40, R40, 0x1400, R231 ;  /* 0x0000140028287824 */ /* 0x000fc800078e02e7 */
[----:B------:R-:W-:Y:S02]  /*99c0*/  IMAD.IADD R40, R40, 0x1, R41 ;  /* 0x0000000128287824 */ /* 0x000fe400078e0229 */
[C---:B------:R-:W-:Y:S02]  /*99d0*/  IMAD R41, R17.reuse, 0x5000, R132 ;  /* 0x0000500011297824 */ /* 0x040fe400078e0284 */
[----:B------:R-:W-:-:S03]  /*99e0*/  IMAD R43, R17, 0x5000, R40 ;  /* 0x00005000112b7824 */ /* 0x000fc600078e0228 */
[----:B------:R-:W-:Y:S01]  /*99f0*/  LEA R41, R41, R16, 0x1 ;  /* 0x0000001029297211 */ /* 0x000fe200078e08ff */
[----:B------:R-:W-:-:S05]  /*9a00*/  IMAD R44, R43, 0x2, R16 ;  /* 0x000000022b2c7824 */ /* 0x000fca00078e0210 */
[----:B------:R-:W2:Y:S04]  /*9a10*/  LDS.128 R40, [R41+0x24400] ;  /* 0x0244000029287984 */ /* 0x000ea80000000c00 */
[----:B------:R-:W3:Y:S01]  /*9a20*/  LDS.128 R44, [R44+0x24400] ;  /* 0x024400002c2c7984 */ /* 0x000ee20000000c00 */
[----:B------:R-:W-:Y:S05]  /*9a30*/  @P4 BRA `(.L_x_2393) ;  /* 0x00000004006c4947 */ /* 0x000fea0003800000 */
[--C-:B------:R-:W-:Y:S01]  /*9a40*/  SHF.R.U64 R66, R80, 0x10, R81.reuse ;  /* 0x0000001050427819 */ /* 0x100fe20000001251 */
[----:B---3--:R-:W-:Y:S01]  /*9a50*/  IMAD.U32 R56, R45, 0x10000, RZ ;  /* 0x000100002d387824 */ /* 0x008fe200078e00ff */
[----:B------:R-:W-:Y:S01]  /*9a60*/  SHF.R.U32.HI R80, RZ, 0x10, R81 ;  /* 0x00000010ff507819 */ /* 0x000fe20000011651 */
[----:B--2---:R-:W-:Y:S01]  /*9a70*/  IMAD.U32 R53, R41, 0x10000, RZ ;  /* 0x0001000029357824 */ /* 0x004fe200078e00ff */
[--C-:B------:R-:W-:Y:S01]  /*9a80*/  SHF.R.U64 R60, R72, 0x10, R73.reuse ;  /* 0x00000010483c7819 */ /* 0x100fe20000001249 */
[----:B------:R-:W-:Y:S01]  /*9a90*/  IMAD.U32 R58, R47, 0x10000, RZ ;  /* 0x000100002f3a7824 */ /* 0x000fe200078e00ff */
[----:B------:R-:W-:Y:S01]  /*9aa0*/  SHF.R.U32.HI R72, RZ, 0x10, R73 ;  /* 0x00000010ff487819 */ /* 0x000fe20000011649 */
[----:B------:R-:W-:Y:S01]  /*9ab0*/  IMAD.U32 R50, R40, 0x10000, RZ ;  /* 0x0001000028327824 */ /* 0x000fe200078e00ff */
[----:B------:R-:W-:Y:S02]  /*9ac0*/  PRMT R63, R151, 0x5432, R80 ;  /* 0x00005432973f7816 */ /* 0x000fe40000000050 */
[----:B------:R-:W-:-:S02]  /*9ad0*/  PRMT R60, R149, 0x5410, R60 ;  /* 0x00005410953c7816 */ /* 0x000fc4000000003c */
[----:B------:R-:W-:Y:S01]  /*9ae0*/  SHF.R.U64 R61, R74, 0x10, R75 ;  /* 0x000000104a3d7819 */ /* 0x000fe2000000124b */
[----:B------:R-:W-:Y:S01]  /*9af0*/  IMAD.U32 R64, R63, 0x10000, RZ ;  /* 0x000100003f407824 */ /* 0x000fe200078e00ff */
[--C-:B------:R-:W-:Y:S02]  /*9b00*/  SHF.R.U64 R65, R82, 0x10, R83.reuse ;  /* 0x0000001052417819 */ /* 0x100fe40000001253 */
[----:B------:R-:W-:Y:S02]  /*9b10*/  PRMT R149, R149, 0x5432, R72 ;  /* 0x0000543295957816 */ /* 0x000fe40000000048 */
[----:B------:R-:W-:Y:S02]  /*9b20*/  SHF.R.U32.HI R83, RZ, 0x10, R83 ;  /* 0x00000010ff537819 */ /* 0x000fe40000011653 */
[----:B------:R-:W-:Y:S01]  /*9b30*/  PRMT R62, R148, 0x5432, R61 ;  /* 0x00005432943e7816 */ /* 0x000fe2000000003d */
[----:B------:R-:W-:Y:S01]  /*9b40*/  IMAD.U32 R61, R149, 0x10000, RZ ;  /* 0x00010000953d7824 */ /* 0x000fe200078e00ff */
[----:B------:R-:W-:Y:S01]  /*9b50*/  PRMT R151, R151, 0x5410, R66 ;  /* 0x0000541097977816 */ /* 0x000fe20000000042 */
[-C--:B------:R-:W-:Y:S01]  /*9b60*/  FMUL.FTZ R66, R56, R64.reuse ;  /* 0x0000004038427220 */ /* 0x080fe20000410000 */
[----:B------:R-:W-:Y:S01]  /*9b70*/  PRMT R65, R150, 0x5410, R65 ;  /* 0x0000541096417816 */ /* 0x000fe20000000041 */
[-C--:B------:R-:W-:Y:S01]  /*9b80*/  FMUL.FTZ R56, R56, R61.reuse ;  /* 0x0000003d38387220 */ /* 0x080fe20000410000 */
[----:B------:R-:W-:Y:S01]  /*9b90*/  SHF.R.U32.HI R75, RZ, 0x10, R75 ;  /* 0x00000010ff4b7819 */ /* 0x000fe2000001164b */
[C---:B------:R-:W-:Y:S01]  /*9ba0*/  FFMA.FTZ R66, R53.reuse, R61, -R66 ;  /* 0x0000003d35427223 */ /* 0x040fe20000010842 */
[----:B------:R-:W-:Y:S01]  /*9bb0*/  PRMT R150, R150, 0x5432, R83 ;  /* 0x0000543296967816 */ /* 0x000fe20000000053 */
[----:B------:R-:W-:Y:S01]  /*9bc0*/  FFMA.FTZ R64, R53, R64, R56 ;  /* 0x0000004035407223 */ /* 0x000fe20000010038 */
[----:B------:R-:W-:-:S02]  /*9bd0*/  PRMT R148, R148, 0x5410, R75 ;  /* 0x0000541094947816 */ /* 0x000fc4000000004b */
[----:B------:R-:W-:Y:S01]  /*9be0*/  LOP3.LUT R57, R45, 0xffff0000, RZ, 0xc0, !PT ;  /* 0xffff00002d397812 */ /* 0x000fe200078ec0ff */
[----:B------:R-:W-:Y:S01]  /*9bf0*/  IMAD.U32 R61, R150, 0x10000, RZ ;  /* 0x00010000963d7824 */ /* 0x000fe200078e00ff */
[----:B------:R-:W-:Y:S01]  /*9c00*/  LOP3.LUT R63, R63, 0xffff0000, RZ, 0xc0, !PT ;  /* 0xffff00003f3f7812 */ /* 0x000fe200078ec0ff */
[----:B------:R-:W-:Y:S01]  /*9c10*/  IMAD.U32 R45, R44, 0x10000, RZ ;  /* 0x000100002c2d7824 */ /* 0x000fe200078e00ff */
[----:B------:R-:W-:Y:S01]  /*9c20*/  LOP3.LUT R149, R149, 0xffff0000, RZ, 0xc0, !PT ;  /* 0xffff000095957812 */ /* 0x000fe200078ec0ff */
[----:B------:R-:W-:Y:S01]  /*9c30*/  IMAD.U32 R53, R148, 0x10000, RZ ;  /* 0x0001000094357824 */ /* 0x000fe200078e00ff */
[----:B------:R-:W-:Y:S01]  /*9c40*/  LOP3.LUT R55, R44, 0xffff0000, RZ, 0xc0, !PT ;  /* 0xffff00002c377812 */ /* 0x000fe200078ec0ff */
[----:B------:R-:W-:Y:S02]  /*9c50*/  IMAD.U32 R44, R43, 0x10000, RZ ;  /* 0x000100002b2c7824 */ /* 0x000fe400078e00ff */
[----:B------:R-:W-:Y:S01]  /*9c60*/  FMUL.FTZ R69, R58, R61 ;  /* 0x0000003d3a457220 */ /* 0x000fe20000410000 */
[----:B------:R-:W-:Y:S01]  /*9c70*/  LOP3.LUT R54, R41, 0xffff0000, RZ, 0xc0, !PT ;  /* 0xffff000029367812 */ /* 0x000fe200078ec0ff */
[----:B------:R-:W-:Y:S01]  /*9c80*/  FMUL.FTZ R67, R57, R63 ;  /* 0x0000003f39437220 */ /* 0x000fe20000410000 */
[----:B------:R-:W-:Y:S01]  /*9c90*/  LOP3.LUT R59, R47, 0xffff0000, RZ, 0xc0, !PT ;  /* 0xffff00002f3b7812 */ /* 0x000fe200078ec0ff */
[----:B------:R-:W-:Y:S01]  /*9ca0*/  FMUL.FTZ R57, R57, R149 ;  /* 0x0000009539397220 */ /* 0x000fe20000410000 */
[----:B------:R-:W-:Y:S01]  /*9cb0*/  LOP3.LUT R150, R150, 0xffff0000, RZ, 0xc0, !PT ;  /* 0xffff000096967812 */ /* 0x000fe200078ec0ff */
[-C--:B------:R-:W-:Y:S01]  /*9cc0*/  FMUL.FTZ R58, R58, R53.reuse ;  /* 0x000000353a3a7220 */ /* 0x080fe20000410000 */
[----:B------:R-:W-:Y:S01]  /*9cd0*/  FFMA.FTZ R69, R44, R53, -R69 ;  /* 0x000000352c457223 */ /* 0x000fe20000010845 */
[----:B------:R-:W-:Y:S01]  /*9ce0*/  LOP3.LUT R148, R148, 0xffff0000, RZ, 0xc0, !PT ;  /* 0xffff000094947812 */ /* 0x000fe200078ec0ff */
[----:B------:R-:W-:Y:S01]  /*9cf0*/  IMAD.U32 R53, R151, 0x10000, RZ ;  /* 0x0001000097357824 */ /* 0x000fe200078e00ff */
[----:B------:R-:W-:Y:S01]  /*9d00*/  LOP3.LUT R43, R43, 0xffff0000, RZ, 0xc0, !PT ;  /* 0xffff00002b2b7812 */ /* 0x000fe200078ec0ff */
[C---:B------:R-:W-:Y:S01]  /*9d10*/  FFMA.FTZ R67, R54.reuse, R149, -R67 ;  /* 0x0000009536437223 */ /* 0x040fe20000010843 */
[----:B------:R-:W-:Y:S01]  /*9d20*/  FFMA.FTZ R63, R54, R63, R57 ;  /* 0x0000003f363f7223 */ /* 0x000fe20000010039 */
[----:B------:R-:W-:Y:S01]  /*9d30*/  FMUL.FTZ R54, R59, R150 ;  /* 0x000000963b367220 */ /* 0x000fe20000410000 */
[----:B------:R-:W-:Y:S01]  /*9d40*/  FFMA.FTZ R61, R44, R61, R58 ;  /* 0x0000003d2c3d7223 */ /* 0x000fe2000001003a */
[----:B------:R-:W-:-:S02]  /*9d50*/  IMAD.U32 R44, R60, 0x10000, RZ ;  /* 0x000100003c2c7824 */ /* 0x000fc400078e00ff */
[-C--:B------:R-:W-:Y:S01]  /*9d60*/  FMUL.FTZ R57, R45, R53.reuse ;  /* 0x000000352d397220 */ /* 0x080fe20000410000 */
[-C--:B------:R-:W-:Y:S01]  /*9d70*/  FMUL.FTZ R58, R59, R148.reuse ;  /* 0x000000943b3a7220 */ /* 0x080fe20000410000 */
[----:B------:R-:W-:Y:S01]  /*9d80*/  FFMA.FTZ R148, R43, R148, -R54 ;  /* 0x000000942b947223 */ /* 0x000fe20000010836 */
[----:B------:R-:W-:Y:S01]  /*9d90*/  LOP3.LUT R54, R151, 0xffff0000, RZ, 0xc0, !PT ;  /* 0xffff000097367812 */ /* 0x000fe200078ec0ff */
[-C--:B------:R-:W-:Y:S01]  /*9da0*/  FMUL.FTZ R56, R45, R44.reuse ;  /* 0x0000002c2d387220 */ /* 0x080fe20000410000 */
[----:B------:R-:W-:Y:S01]  /*9db0*/  FFMA.FTZ R57, R50, R44, -R57 ;  /* 0x0000002c32397223 */ /* 0x000fe20000010839 */
[----:B------:R-:W-:Y:S01]  /*9dc0*/  IMAD.U32 R47, R46, 0x10000, RZ ;  /* 0x000100002e2f7824 */ /* 0x000fe200078e00ff */
[----:B------:R-:W-:Y:S01]  /*9dd0*/  LOP3.LUT R60, R60, 0xffff0000, RZ, 0xc0, !PT ;  /* 0xffff00003c3c7812 */ /* 0x000fe200078ec0ff */
[----:B------:R-:W-:Y:S01]  /*9de0*/  IMAD.U32 R44, R65, 0x10000, RZ ;  /* 0x00010000412c7824 */ /* 0x000fe200078e00ff */
[----:B------:R-:W-:Y:S01]  /*9df0*/  LOP3.LUT R46, R46, 0xffff0000, RZ, 0xc0, !PT ;  /* 0xffff00002e2e7812 */ /* 0x000fe200078ec0ff */
[----:B------:R-:W-:Y:S01]  /*9e00*/  FFMA.FTZ R150, R43, R150, R58 ;  /* 0x000000962b967223 */ /* 0x000fe2000001003a */
[----:B------:R-:W-:Y:S01]  /*9e10*/  LOP3.LUT R65, R65, 0xffff0000, RZ, 0xc0, !PT ;  /* 0xffff000041417812 */ /* 0x000fe200078ec0ff */
[----:B------:R-:W-:Y:S01]  /*9e20*/  IMAD.U32 R43, R62, 0x10000, RZ ;  /* 0x000100003e2b7824 */ /* 0x000fe200078e00ff */
[----:B------:R-:W-:Y:S01]  /*9e30*/  LOP3.LUT R41, R40, 0xffff0000, RZ, 0xc0, !PT ;  /* 0xffff000028297812 */ /* 0x000fe200078ec0ff */
[----:B------:R-:W-:Y:S01]  /*9e40*/  FMUL.FTZ R58, R55, R54 ;  /* 0x00000036373a7220 */ /* 0x000fe20000410000 */
[----:B------:R-:W-:Y:S01]  /*9e50*/  LOP3.LUT R45, R62, 0xffff0000, RZ, 0xc0, !PT ;  /* 0xffff00003e2d7812 */ /* 0x000fe200078ec0ff */
[----:B------:R-:W-:Y:S01]  /*9e60*/  FFMA.FTZ R56, R50, R53, R56 ;  /* 0x0000003532387223 */ /* 0x000fe20000010038 */
[----:B------:R-:W-:-:S02]  /*9e70*/  IMAD.U32 R40, R42, 0x10000, RZ ;  /* 0x000100002a287824 */ /* 0x000fc400078e00ff */
[----:B------:R-:W-:Y:S01]  /*9e80*/  FMUL.FTZ R50, R55, R60 ;  /* 0x0000003c37327220 */ /* 0x000fe20000410000 */
[C---:B------:R-:W-:Y:S01]  /*9e90*/  FMUL.FTZ R53, R47.reuse, R44 ;  /* 0x0000002c2f357220 */ /* 0x040fe20000410000 */
[----:B------:R-:W-:Y:S01]  /*9ea0*/  LOP3.LUT R42, R42, 0xffff0000, RZ, 0xc0, !PT ;  /* 0xffff00002a2a7812 */ /* 0x000fe200078ec0ff */
[----:B------:R-:W-:Y:S01]  /*9eb0*/  FMUL.FTZ R47, R47, R43 ;  /* 0x0000002b2f2f7220 */ /* 0x000fe20000410000 */
[C---:B------:R-:W-:Y:S01]  /*9ec0*/  FMUL.FTZ R55, R46.reuse, R65 ;  /* 0x000000412e377220 */ /* 0x040fe20000410000 */
[C---:B------:R-:W-:Y:S01]  /*9ed0*/  FFMA.FTZ R58, R41.reuse, R60, -R58 ;  /* 0x0000003c293a7223 */ /* 0x040fe2000001083a */
        /* <DEDUP_REMOVED lines=17> */
.L_x_2393:
[----:B------:R-:W-:Y:S05]  /*9ff0*/  BSYNC B1 ;  /* 0x0000000000017941 */ /* 0x000fea0003800000 */
.L_x_2392:
[----:B--2---:R2:W-:Y:S01]  /*a000*/  STG.E.128 desc[UR60][R48.64], R40 ;  /* 0x0000002830007986 */ /* 0x0045e2000c101d3c */
[----:B------:R-:W-:-:S13]  /*a010*/  ISETP.GE.AND P3, PT, R51, R145, PT ;  /* 0x000000913300720c */ /* 0x000fda0003f66270 */
[----:B------:R-:W-:Y:S05]  /*a020*/  @P3 BRA `(.L_x_2348) ;  /* 0x00000004000c3947 */ /* 0x000fea0003800000 */
[--C-:B------:R-:W-:Y:S02]  /*a030*/  IADD3 R122, P3, P4, R38, R122, R51.reuse ;  /* 0x0000007a267a7210 */ /* 0x100fe40007c7e033 */
[----:B------:R-:W-:-:S04]  /*a040*/  SHF.R.S32.HI R51, RZ, 0x1f, R51 ;  /* 0x0000001fff337819 */ /* 0x000fc80000011433 */
[----:B------:R-:W-:Y:S02]  /*a050*/  IADD3.X R52, R37, R52, R51, P3, P4 ;  /* 0x0000003425347210 */ /* 0x000fe40001fe8433 */
[----:B------:R-:W-:-:S04]  /*a060*/  LEA R118, P3, R122, R118, 0x1 ;  /* 0x000000767a767211 */ /* 0x000fc800078608ff */
[----:B------:R-:W-:-:S05]  /*a070*/  LEA.HI.X R119, R122, R119, R52, 0x1, P3 ;  /* 0x000000777a777211 */ /* 0x000fca00018f0c34 */
[----:B---3--:R3:W-:Y:S01]  /*a080*/  STG.E.128 desc[UR60][R118.64], R44 ;  /* 0x0000002c76007986 */ /* 0x0087e2000c101d3c */
[----:B------:R-:W-:Y:S05]  /*a090*/  BRA `(.L_x_2348) ;  /* 0x0000000000f07947 */ /* 0x000fea0003800000 */
.L_x_2305:
[----:B------:R-:W2:Y:S02]  /*a0a0*/  LDL R40, [R1+0x60] ;  /* 0x0000600001287983 */ /* 0x000ea40000100800 */
[----:B--2---:R-:W-:-:S13]  /*a0b0*/  R2UR UR4, R40 ;  /* 0x00000000280472ca */ /* 0x004fda00000e0000 */
[----:B------:R-:W-:-:S06]  /*a0c0*/  UISETP.NE.AND UP0, UPT, UR4, 0x3, UPT ;  /* 0x000000030400788c */ /* 0x000fcc000bf05270 */
[----:B------:R-:W-:-:S13]  /*a0d0*/  PLOP3.LUT P2, PT, PT, PT, UP0, 0x80, 0x0 ;  /* 0x000000000000781c */ /* 0x000fda0003f4f008 */
[----:B------:R-:W-:Y:S05]  /*a0e0*/  @!P2 BRA `(.L_x_2394) ;  /* 0x000000000004a947 */ /* 0x000fea0003800000 */
[----:B------:R-:W-:Y:S01]  /*a0f0*/  BPT.TRAP 0x1 ;  /* 0x000000040000795c */ /* 0x000fe20000300000 */
.L_x_2394:
        /* <DEDUP_REMOVED lines=8> */
.L_x_2687:
[----:B------:R-:W-:Y:S05]  /*a180*/  BSYNC B1 ;  /* 0x0000000000017941 */ /* 0x000fea0003800000 */
.L_x_2395:
[----:B------:R-:W-:Y:S04]  /*a190*/  BSSY B1, `(.L_x_2397) ;  /* 0x000000e000017945 */ /* 0x000fe80003800000 */
[----:B------:R-:W-:Y:S05]  /*a1a0*/  @P4 BRA `(.L_x_2398) ;  /* 0x0000000000304947 */ /* 0x000fea0003800000 */
[----:B------:R-:W-:Y:S02]  /*a1b0*/  ISETP.NE.AND P5, PT, R26, RZ, PT ;  /* 0x000000ff1a00720c */ /* 0x000fe40003fa5270 */
        /* <DEDUP_REMOVED lines=11> */
.L_x_2398:
[----:B------:R-:W-:Y:S05]  /*a270*/  BSYNC B1 ;  /* 0x0000000000017941 */ /* 0x000fea0003800000 */
.L_x_2397:
[----:B------:R-:W-:Y:S01]  /*a280*/  ISETP.GE.AND P3, PT, R218, R3, PT ;  /* 0x00000003da00720c */ /* 0x000fe20003f66270 */
[----:B------:R-:W-:-:S12]  /*a290*/  BSSY B1, `(.L_x_2399) ;  /* 0x000000e000017945 */ /* 0x000fd80003800000 */
[----:B------:R-:W-:Y:S05]  /*a2a0*/  @P3 BRA `(.L_x_2400) ;  /* 0x0000000000303947 */ /* 0x000fea0003800000 */
[----:B------:R-:W-:Y:S02]  /*a2b0*/  ISETP.NE.AND P5, PT, R26, RZ, PT ;  /* 0x000000ff1a00720c */ /* 0x000fe40003fa5270 */
        /* <DEDUP_REMOVED lines=11> */
.L_x_2400:
[----:B------:R-:W-:Y:S05]  /*a370*/  BSYNC B1 ;  /* 0x0000000000017941 */ /* 0x000fea0003800000 */
.L_x_2399:
[----:B------:R-:W-:-:S13]  /*a380*/  ISETP.GE.AND P3, PT, R220, R3, PT ;  /* 0x00000003dc00720c */ /* 0x000fda0003f66270 */
[----:B------:R-:W-:Y:S05]  /*a390*/  @P3 BRA `(.L_x_2348) ;  /* 0x0000000000303947 */ /* 0x000fea0003800000 */
[----:B------:R-:W-:Y:S02]  /*a3a0*/  ISETP.NE.AND P5, PT, R26, RZ, PT ;  /* 0x000000ff1a00720c */ /* 0x000fe40003fa5270 */
[----:B------:R-:W-:Y:S02]  /*a3b0*/  ISETP.NE.AND P4, PT, R10, RZ, PT ;  /* 0x000000ff0a00720c */ /* 0x000fe40003f85270 */
[----:B------:R-:W-:-:S09]  /*a3c0*/  ISETP.NE.AND P3, PT, R9, RZ, PT ;  /* 0x000000ff0900720c */ /* 0x000fd20003f65270 */
[----:B-1-3--:R-:W1:Y:S04]  /*a3d0*/  @P5 LDS.128 R40, [R4+0x26400] ;  /* 0x0264000004285984 */ /* 0x00ae680000000c00 */
        /* <DEDUP_REMOVED lines=8> */
.L_x_2348:
[----:B------:R-:W-:Y:S05]  /*a460*/  BSYNC B0 ;  /* 0x0000000000007941 */ /* 0x000fea0003800000 */
.L_x_2304:
        /* <DEDUP_REMOVED lines=17> */
.L_x_2402:
[----:B------:R-:W-:Y:S05]  /*a580*/  BSYNC B0 ;  /* 0x0000000000007941 */ /* 0x000fea0003800000 */
.L_x_2401:
[----:B------:R-:W2:Y:S01]  /*a590*/  SYNCS.PHASECHK.TRANS64.TRYWAIT P2, [R0+URZ+0x388b0], R115 ;  /* 0x0388b073000075a7 */ /* 0x000ea2000804017f */
[----:B------:R-:W-:Y:S01]  /*a5a0*/  ULDC.64 UR6, c[0x0][0x318] ;  /* 0x0000c60000067ab9 */ /* 0x000fe20000000a00 */
[----:B------:R-:W-:Y:S01]  /*a5b0*/  ULDC.64 UR4, c[0x0][0x308] ;  /* 0x0000c20000047ab9 */ /* 0x000fe20000000a00 */
[----:B-1----:R-:W-:Y:S01]  /*a5c0*/  IMAD.U32 R40, RZ, RZ, UR6 ;  /* 0x00000006ff287e24 */ /* 0x002fe2000f8e00ff */
[----:B------:R-:W-:Y:S01]  /*a5d0*/  BSSY B0, `(.L_x_2403) ;  /* 0x000000b000007945 */ /* 0x000fe20003800000 */
[----:B------:R-:W-:Y:S01]  /*a5e0*/  IMAD.U32 R42, RZ, RZ, UR7 ;  /* 0x00000007ff2a7e24 */ /* 0x000fe2000f8e00ff */
[----:B------:R-:W-:Y:S01]  /*a5f0*/  ISETP.GE.AND P4, PT, R18, R3, PT ;  /* 0x000000031200720c */ /* 0x000fe20003f86270 */
[----:B------:R-:W-:Y:S01]  /*a600*/  IMAD.U32 R41, RZ, RZ, UR4 ;  /* 0x00000004ff297e24 */ /* 0x000fe2000f8e00ff */
[----:B------:R1:W-:Y:S01]  /*a610*/  STL [R1+0x5c], R40 ;  /* 0x00005c2801007387 */ /* 0x0003e20000100800 */
[----:B------:R-:W-:-:S03]  /*a620*/  IMAD.WIDE R52, R24, 0x50, R112 ;  /* 0x0000005018347825 */ /* 0x000fc600078e0270 */
[----:B------:R3:W-:Y:S01]  /*a630*/  STL [R1+0x58], R42 ;  /* 0x0000582a01007387 */ /* 0x0007e20000100800 */
[----:B-1----:R-:W-:-:S05]  /*a640*/  IMAD.U32 R40, RZ, RZ, UR5 ;  /* 0x00000005ff287e24 */ /* 0x002fca000f8e00ff */
[----:B------:R3:W-:Y:S04]  /*a650*/  STL [R1+0x50], R40 ;  /* 0x0000502801007387 */ /* 0x0007e80000100800 */
[----:B------:R3:W-:Y:S02]  /*a660*/  STL [R1+0x54], R41 ;  /* 0x0000542901007387 */ /* 0x0007e40000100800 */
[----:B--23--:R-:W-:Y:S05]  /*a670*/  @!P2 BRA `(.L_x_2404) ;  /* 0x0000024c0040a947 */ /* 0x00cfea0003800000 */
.L_x_2688:
[----:B------:R-:W-:Y:S05]  /*a680*/  BSYNC B0 ;  /* 0x0000000000007941 */ /* 0x000fea0003800000 */
.L_x_2403:
[----:B------:R-:W-:Y:S04]  /*a690*/  BSSY B0, `(.L_x_2405) ;  /* 0x0000021000007945 */ /* 0x000fe80003800000 */
[----:B------:R-:W-:Y:S05]  /*a6a0*/  @P4 BRA `(.L_x_2406) ;  /* 0x00000000007c4947 */ /* 0x000fea0003800000 */
[----:B------:R-:W2:Y:S01]  /*a6b0*/  LDL R43, [R1+0x5c] ;  /* 0x00005c00012b7983 */ /* 0x000ea20000100800 */
[----:B------:R-:W-:-:S03]  /*a6c0*/  ULDC UR4, c[0x0][0x2e4] ;  /* 0x0000b90000047ab9 */ /* 0x000fc60000000800 */
[----:B------:R-:W3:Y:S04]  /*a6d0*/  LDL R42, [R1+0x58] ;  /* 0x00005800012a7983 */ /* 0x000ee80000100800 */
[----:B------:R-:W4:Y:S04]  /*a6e0*/  LDL R41, [R1+0x54] ;  /* 0x0000540001297983 */ /* 0x000f280000100800 */
[----:B------:R-:W5:Y:S01]  /*a6f0*/  LDL R40, [R1+0x50] ;  /* 0x0000500001287983 */ /* 0x000f620000100800 */
[----:B------:R-:W-:Y:S01]  /*a700*/  ISETP.GE.AND P5, PT, R213, UR4, PT ;  /* 0x00000004d5007c0c */ /* 0x000fe2000bfa6270 */
[----:B------:R-:W-:Y:S01]  /*a710*/  IMAD.MOV.U32 R44, RZ, RZ, R96 ;  /* 0x000000ffff2c7224 */ /* 0x000fe200078e0060 */
[----:B------:R-:W-:Y:S01]  /*a720*/  ISETP.GE.AND P4, PT, R212, UR4, PT ;  /* 0x00000004d4007c0c */ /* 0x000fe2000bf86270 */
[----:B------:R-:W-:-:S02]  /*a730*/  IMAD.MOV.U32 R45, RZ, RZ, R5 ;  /* 0x000000ffff2d7224 */ /* 0x000fc400078e0005 */
[C---:B------:R-:W-:Y:S02]  /*a740*/  VIADD R48, R213.reuse, 0x80 ;  /* 0x00000080d5307836 */ /* 0x040fe40000000000 */
[----:B------:R-:W-:Y:S01]  /*a750*/  VIADD R46, R213, 0xc0 ;  /* 0x000000c0d52e7836 */ /* 0x000fe20000000000 */
[----:B--2---:R-:W-:Y:S02]  /*a760*/  R2UR UR8, R43 ;  /* 0x000000002b0872ca */ /* 0x004fe400000e0000 */
[----:B---3--:R-:W-:Y:S02]  /*a770*/  R2UR UR7, R42 ;  /* 0x000000002a0772ca */ /* 0x008fe400000e0000 */
[----:B----4-:R-:W-:Y:S02]  /*a780*/  R2UR UR6, R41 ;  /* 0x00000000290672ca */ /* 0x010fe400000e0000 */
[----:B-----5:R-:W-:-:S07]  /*a790*/  R2UR UR5, R40 ;  /* 0x00000000280572ca */ /* 0x020fce00000e0000 */
[----:B------:R-:W-:Y:S01]  /*a7a0*/  IMAD R47, R53, UR8, RZ ;  /* 0x00000008352f7c24 */ /* 0x000fe2000f8e02ff */
[----:B------:R-:W2:Y:S01]  /*a7b0*/  @!P5 LDS.128 R40, [R4+0x400] ;  /* 0x000400000428d984 */ /* 0x000ea20000000c00 */
[----:B------:R-:W-:-:S04]  /*a7c0*/  IMAD.WIDE.U32 R44, R52, UR8, R44 ;  /* 0x00000008342c7c25 */ /* 0x000fc8000f8e002c */
[----:B------:R-:W-:Y:S01]  /*a7d0*/  IMAD R47, R52, UR7, R47 ;  /* 0x00000007342f7c24 */ /* 0x000fe2000f8e022f */
[----:B------:R-:W-:-:S03]  /*a7e0*/  LEA R54, P2, R44, UR6, 0x1 ;  /* 0x000000062c367c11 */ /* 0x000fc6000f8408ff */
[----:B------:R-:W-:-:S05]  /*a7f0*/  IMAD.IADD R45, R45, 0x1, R47 ;  /* 0x000000012d2d7824 */ /* 0x000fca00078e022f */
        /* <DEDUP_REMOVED lines=10> */
.L_x_2406:
[----:B------:R-:W-:Y:S05]  /*a8a0*/  BSYNC B0 ;  /* 0x0000000000007941 */ /* 0x000fea0003800000 */
.L_x_2405:
[----:B------:R3:W5:Y:S04]  /*a8b0*/  LDL R61, [R1+0x5c] ;  /* 0x00005c00013d7983 */ /* 0x0007680000100800 */
[----:B------:R3:W5:Y:S04]  /*a8c0*/  LDL R60, [R1+0x58] ;  /* 0x00005800013c7983 */ /* 0x0007680000100800 */
[----:B------:R3:W5:Y:S04]  /*a8d0*/  LDL R59, [R1+0x54] ;  /* 0x00005400013b7983 */ /* 0x0007680000100800 */
[----:B------:R3:W5:Y:S01]  /*a8e0*/  LDL R58, [R1+0x50] ;  /* 0x00005000013a7983 */ /* 0x0007620000100800 */
[----:B------:R-:W-:Y:S01]  /*a8f0*/  ISETP.GE.AND P2, PT, R218, R3, PT ;  /* 0x00000003da00720c */ /* 0x000fe20003f46270 */
[----:B------:R-:W-:Y:S01]  /*a900*/  BSSY B0, `(.L_x_2407) ;  /* 0x000001f000007945 */ /* 0x000fe20003800000 */
[----:B------:R-:W-:-:S02]  /*a910*/  VIADD R56, R213, 0xc0 ;  /* 0x000000c0d5387836 */ /* 0x000fc40000000000 */
[----:B------:R-:W-:-:S09]  /*a920*/  VIADD R57, R213, 0x80 ;  /* 0x00000080d5397836 */ /* 0x000fd20000000000 */
[----:B---3--:R-:W-:Y:S05]  /*a930*/  @P2 BRA `(.L_x_2408) ;  /* 0x00000000006c2947 */ /* 0x008fea0003800000 */
[----:B------:R-:W-:Y:S01]  /*a940*/  ULDC UR4, c[0x0][0x2e4] ;  /* 0x0000b90000047ab9 */ /* 0x000fe20000000800 */
[----:B-----5:R-:W-:Y:S01]  /*a950*/  R2UR UR8, R61 ;  /* 0x000000003d0872ca */ /* 0x020fe200000e0000 */
[----:B--2---:R-:W-:Y:S01]  /*a960*/  IMAD.MOV.U32 R45, RZ, RZ, R5 ;  /* 0x000000ffff2d7224 */ /* 0x004fe200078e0005 */
[----:B------:R-:W-:Y:S02]  /*a970*/  ISETP.GE.AND P2, PT, R213, UR4, PT ;  /* 0x00000004d5007c0c */ /* 0x000fe4000bf46270 */
[----:B------:R-:W-:Y:S02]  /*a980*/  IADD3 R47, P4, R52, 0x20, RZ ;  /* 0x00000020342f7810 */ /* 0x000fe40007f9e0ff */
[----:B------:R-:W-:Y:S02]  /*a990*/  R2UR UR7, R60 ;  /* 0x000000003c0772ca */ /* 0x000fe400000e0000 */
[----:B------:R-:W-:Y:S01]  /*a9a0*/  R2UR UR6, R59 ;  /* 0x000000003b0672ca */ /* 0x000fe200000e0000 */
[----:B------:R-:W-:Y:S01]  /*a9b0*/  IMAD.X R44, RZ, RZ, R53, P4 ;  /* 0x000000ffff2c7224 */ /* 0x000fe200020e0635 */
[----:B------:R-:W-:-:S02]  /*a9c0*/  R2UR UR5, R58 ;  /* 0x000000003a0572ca */ /* 0x000fc400000e0000 */
[----:B------:R-:W-:Y:S01]  /*a9d0*/  ISETP.GE.AND P5, PT, R212, UR4, PT ;  /* 0x00000004d4007c0c */ /* 0x000fe2000bfa6270 */
[----:B------:R-:W-:Y:S02]  /*a9e0*/  IMAD R46, R44, UR8, RZ ;  /* 0x000000082c2e7c24 */ /* 0x000fe4000f8e02ff */
[----:B------:R-:W2:Y:S01]  /*a9f0*/  @!P2 LDS.128 R40, [R4+0x1400] ;  /* 0x001400000428a984 */ /* 0x000ea20000000c00 */
[----:B------:R-:W-:-:S04]  /*aa00*/  IMAD.MOV.U32 R44, RZ, RZ, R96 ;  /* 0x000000ffff2c7224 */ /* 0x000fc800078e0060 */
[----:B------:R-:W-:-:S04]  /*aa10*/  IMAD.WIDE.U32 R44, R47, UR8, R44 ;  /* 0x000000082f2c7c25 */ /* 0x000fc8000f8e002c */
[----:B------:R-:W-:Y:S01]  /*aa20*/  IMAD R47, R47, UR7, R46 ;  /* 0x000000072f2f7c24 */ /* 0x000fe2000f8e022e */
[----:B------:R-:W-:-:S03]  /*aa30*/  LEA R54, P4, R44, UR6, 0x1 ;  /* 0x000000062c367c11 */ /* 0x000fc6000f8808ff */
[----:B------:R-:W-:-:S05]  /*aa40*/  IMAD.IADD R45, R45, 0x1, R47 ;  /* 0x000000012d2d7824 */ /* 0x000fca00078e022f */
[----:B------:R-:W-:Y:S02]  /*aa50*/  LEA.HI.X R55, R44, UR5, R45, 0x1, P4 ;  /* 0x000000052c377c11 */ /* 0x000fe4000a0f0c2d */
[----:B------:R-:W-:-:S13]  /*aa60*/  ISETP.GE.AND P4, PT, R57, UR4, PT ;  /* 0x0000000439007c0c */ /* 0x000fda000bf86270 */
[----:B------:R-:W3:Y:S04]  /*aa70*/  @!P4 LDS.128 R44, [R4+0x6400] ;  /* 0x00640000042cc984 */ /* 0x000ee80000000c00 */
[----:B--2---:R-:W-:Y:S01]  /*aa80*/  @!P2 STG.E.128 desc[UR60][R54.64], R40 ;  /* 0x000000283600a986 */ /* 0x004fe2000c101d3c */
[----:B------:R-:W-:-:S03]  /*aa90*/  ISETP.GE.AND P2, PT, R56, UR4, PT ;  /* 0x0000000438007c0c */ /* 0x000fc6000bf46270 */
[----:B------:R-:W2:Y:S10]  /*aaa0*/  @!P5 LDS.128 R40, [R4+0x3c00] ;  /* 0x003c00000428d984 */ /* 0x000eb40000000c00 */
[----:B------:R-:W4:Y:S04]  /*aab0*/  @!P2 LDS.128 R48, [R4+0x8c00] ;  /* 0x008c00000430a984 */ /* 0x000f280000000c00 */
[----:B---3--:R3:W-:Y:S04]  /*aac0*/  @!P4 STG.E.128 desc[UR60][R54.64+0x100], R44 ;  /* 0x0001002c3600c986 */ /* 0x0087e8000c101d3c */
[----:B--2---:R3:W-:Y:S04]  /*aad0*/  @!P5 STG.E.128 desc[UR60][R54.64+0x80], R40 ;  /* 0x000080283600d986 */ /* 0x0047e8000c101d3c */
[----:B----4-:R3:W-:Y:S02]  /*aae0*/  @!P2 STG.E.128 desc[UR60][R54.64+0x180], R48 ;  /* 0x000180303600a986 */ /* 0x0107e4000c101d3c */
.L_x_2408:
[----:B------:R-:W-:Y:S05]  /*aaf0*/  BSYNC B0 ;  /* 0x0000000000007941 */ /* 0x000fea0003800000 */
.L_x_2407:
[----:B------:R-:W-:Y:S01]  /*ab00*/  ISETP.GE.AND P2, PT, R220, R3, PT ;  /* 0x00000003dc00720c */ /* 0x000fe20003f46270 */
[----:B------:R-:W-:-:S12]  /*ab10*/  BSSY B0, `(.L_x_2409) ;  /* 0x000001d000007945 */ /* 0x000fd80003800000 */
[----:B------:R-:W-:Y:S05]  /*ab20*/  @P2 BRA `(.L_x_2410) ;  /* 0x00000000006c2947 */ /* 0x000fea0003800000 */
[----:B------:R-:W-:Y:S01]  /*ab30*/  ULDC UR4, c[0x0][0x2e4] ;  /* 0x0000b90000047ab9 */ /* 0x000fe20000000800 */
[----:B-----5:R-:W-:Y:S01]  /*ab40*/  R2UR UR8, R61 ;  /* 0x000000003d0872ca */ /* 0x020fe200000e0000 */
[----:B--23--:R-:W-:Y:S01]  /*ab50*/  IMAD.MOV.U32 R44, RZ, RZ, R96 ;  /* 0x000000ffff2c7224 */ /* 0x00cfe200078e0060 */
[----:B------:R-:W-:Y:S01]  /*ab60*/  ISETP.GE.AND P2, PT, R213, UR4, PT ;  /* 0x00000004d5007c0c */ /* 0x000fe2000bf46270 */
[----:B------:R-:W-:Y:S01]  /*ab70*/  IMAD.MOV.U32 R45, RZ, RZ, R5 ;  /* 0x000000ffff2d7224 */ /* 0x000fe200078e0005 */
[----:B------:R-:W-:Y:S02]  /*ab80*/  R2UR UR7, R60 ;  /* 0x000000003c0772ca */ /* 0x000fe400000e0000 */
[----:B------:R-:W-:Y:S02]  /*ab90*/  IADD3 R3, P4, R52, 0x40, RZ ;  /* 0x0000004034037810 */ /* 0x000fe40007f9e0ff */
[----:B------:R-:W-:Y:S02]  /*aba0*/  R2UR UR6, R59 ;  /* 0x000000003b0672ca */ /* 0x000fe400000e0000 */
[----:B------:R-:W-:Y:S01]  /*abb0*/  R2UR UR5, R58 ;  /* 0x000000003a0572ca */ /* 0x000fe200000e0000 */
[----:B------:R-:W-:Y:S01]  /*abc0*/  IMAD.X R52, RZ, RZ, R53, P4 ;  /* 0x000000ffff347224 */ /* 0x000fe200020e0635 */
[----:B------:R-:W-:Y:S01]  /*abd0*/  ISETP.GE.AND P5, PT, R212, UR4, PT ;  /* 0x00000004d4007c0c */ /* 0x000fe2000bfa6270 */
[----:B------:R-:W-:-:S02]  /*abe0*/  IMAD.WIDE.U32 R44, R3, UR8, R44 ;  /* 0x00000008032c7c25 */ /* 0x000fc4000f8e002c */
[----:B------:R-:W2:Y:S02]  /*abf0*/  @!P2 LDS.128 R40, [R4+0x2400] ;  /* 0x002400000428a984 */ /* 0x000ea40000000c00 */
[----:B------:R-:W-:-:S04]  /*ac00*/  IMAD R52, R52, UR8, RZ ;  /* 0x0000000834347c24 */ /* 0x000fc8000f8e02ff */
[----:B------:R-:W-:Y:S01]  /*ac10*/  IMAD R3, R3, UR7, R52 ;  /* 0x0000000703037c24 */ /* 0x000fe2000f8e0234 */
[----:B------:R-:W-:-:S03]  /*ac20*/  LEA R52, P4, R44, UR6, 0x1 ;  /* 0x000000062c347c11 */ /* 0x000fc6000f8808ff */
[----:B------:R-:W-:-:S05]  /*ac30*/  IMAD.IADD R3, R45, 0x1, R3 ;  /* 0x000000012d037824 */ /* 0x000fca00078e0203 */
[----:B------:R-:W-:Y:S02]  /*ac40*/  LEA.HI.X R53, R44, UR5, R3, 0x1, P4 ;  /* 0x000000052c357c11 */ /* 0x000fe4000a0f0c03 */
[----:B------:R-:W-:Y:S01]  /*ac50*/  ISETP.GE.AND P4, PT, R57, UR4, PT ;  /* 0x0000000439007c0c */ /* 0x000fe2000bf86270 */
[----:B------:R-:W3:Y:S04]  /*ac60*/  @!P5 LDS.128 R44, [R4+0x4c00] ;  /* 0x004c0000042cd984 */ /* 0x000ee80000000c00 */
[----:B--2---:R-:W-:Y:S01]  /*ac70*/  @!P2 STG.E.128 desc[UR60][R52.64], R40 ;  /* 0x000000283400a986 */ /* 0x004fe2000c101d3c */
[----:B------:R-:W-:-:S07]  /*ac80*/  ISETP.GE.AND P2, PT, R56, UR4, PT ;  /* 0x0000000438007c0c */ /* 0x000fce000bf46270 */
[----:B------:R-:W2:Y:S06]  /*ac90*/  @!P4 LDS.128 R40, [R4+0x7400] ;  /* 0x007400000428c984 */ /* 0x000eac0000000c00 */
[----:B------:R-:W4:Y:S04]  /*aca0*/  @!P2 LDS.128 R48, [R4+0x9c00] ;  /* 0x009c00000430a984 */ /* 0x000f280000000c00 */
[----:B---3--:R3:W-:Y:S04]  /*acb0*/  @!P5 STG.E.128 desc[UR60][R52.64+0x80], R44 ;  /* 0x0000802c3400d986 */ /* 0x0087e8000c101d3c */
[----:B--2---:R3:W-:Y:S04]  /*acc0*/  @!P4 STG.E.128 desc[UR60][R52.64+0x100], R40 ;  /* 0x000100283400c986 */ /* 0x0047e8000c101d3c */
[----:B----4-:R3:W-:Y:S02]  /*acd0*/  @!P2 STG.E.128 desc[UR60][R52.64+0x180], R48 ;  /* 0x000180303400a986 */ /* 0x0107e4000c101d3c */
.L_x_2410:
[----:B------:R-:W-:Y:S05]  /*ace0*/  BSYNC B0 ;  /* 0x0000000000007941 */ /* 0x000fea0003800000 */
.L_x_2409:
[----:B------:R-:W-:Y:S01]  /*acf0*/  @!PT LDS RZ, [RZ] ;  /* 0x00000000fffff984 */ /* 0x000fe20000000800 */
[----:B------:R-:W-:Y:S01]  /*ad00*/  @!PT LDS RZ, [RZ] ;  /* 0x00000000fffff984 */ /* 0x000fe20000000800 */
[----:B------:R-:W-:Y:S01]  /*ad10*/  @!PT LDS RZ, [RZ] ;  /* 0x00000000fffff984 */ /* 0x000fe20000000800 */
[----:B------:R-:W-:Y:S01]  /*ad20*/  @!PT LDS RZ, [RZ] ;  /* 0x00000000fffff984 */ /* 0x000fe20000000800 */
[----:B------:R4:W-:Y:S06]  /*ad30*/  MEMBAR.ALL.CTA ;  /* 0x0000000000007992 */ /* 0x0009ec0000008000 */
[----:B----4-:R-:W4:Y:S01]  /*ad40*/  FENCE.VIEW.ASYNC.S ;  /* 0x00000000000073c6 */ /* 0x010f220000000000 */
[----:B01----:R-:W-:Y:S01]  /*ad50*/  @!P3 VIADD R0, R0, 0x388c0 ;  /* 0x000388c00000b836 */ /* 0x003fe20000000000 */
[----:B----4-:R0:W-:Y:S01]  /*ad60*/  BAR.SYNC.DEFER_BLOCKING R147, 0x80 ;  /* 0x000200930000751d */ /* 0x0101e20000010000 */
[----:B------:R-:W-:Y:S01]  /*ad70*/  ISETP.NE.AND P4, PT, R114, RZ, PT ;  /* 0x000000ff7200720c */ /* 0x000fe20003f85270 */
[----:B------:R-:W-:-:S02]  /*ad80*/  VIADD R17, R17, 0x1 ;  /* 0x0000000111117836 */ /* 0x000fc40000000000 */
[----:B------:R-:W-:Y:S02]  /*ad90*/  @!P3 PRMT R0, RZ, 0x654, R0 ;  /* 0x00000654ff00b816 */ /* 0x000fe40000000000 */
[----:B------:R-:W-:Y:S02]  /*ada0*/  PLOP3.LUT P2, PT, PT, PT, PT, 0x8, 0x0 ;  /* 0x000000000000781c */ /* 0x000fe40003f4e170 */
[----:B------:R1:W-:Y:S01]  /*adb0*/  @!P3 SYNCS.ARRIVE.TRANS64.RED.A1T0 RZ, [R0+URZ], RZ ;  /* 0x000000ff00ffb9a7 */ /* 0x0003e2000810043f */
[----:B------:R-:W-:-:S04]  /*adc0*/  ISETP.NE.AND P3, PT, R17, 0x2, PT ;  /* 0x000000021100780c */ /* 0x000fc80003f65270 */
[----:B------:R-:W-:Y:S02]  /*add0*/  SEL R17, R17, RZ, P3 ;  /* 0x000000ff11117207 */ /* 0x000fe40001800000 */
[----:B-1----:R-:W-:-:S04]  /*ade0*/  SEL R0, RZ, 0x1, P3 ;  /* 0x00000001ff007807 */ /* 0x002fc80001800000 */
[----:B------:R-:W-:Y:S01]  /*adf0*/  LOP3.LUT R221, R221, R0, RZ, 0x3c, !PT ;  /* 0x00000000dddd7212 */ /* 0x000fe200078e3cff */
[----:B0-----:R-:W-:Y:S06]  /*ae00*/  @P4 BRA `(.L_x_2411) ;  /* 0xffffff78000c4947 */ /* 0x001fec000383ffff */
.L_x_2299:
        /* <DEDUP_REMOVED lines=8> */
[----:B------:R-:W-:Y:S01]  /*ae90*/  IMAD.MOV.U32 R145, RZ, RZ, RZ ;  /* 0x000000ffff917224 */ /* 0x000fe200078e00ff */
        /* <DEDUP_REMOVED lines=15> */
[----:B-----5:R-:W-:Y:S02]  /*af90*/  CS2R R60, SRZ ;  /* 0x00000000003c7805 */ /* 0x020fe4000001ff00 */
[----:B------:R-:W-:Y:S02]  /*afa0*/  CS2R R154, SRZ ;  /* 0x00000000009a7805 */ /* 0x000fe4000001ff00 */
[----:B------:R-:W-:Y:S02]  /*afb0*/  CS2R R56, SRZ ;  /* 0x0000000000387805 */ /* 0x000fe4000001ff00 */
[----:B--23--:R-:W-:Y:S02]  /*afc0*/  CS2R R50, SRZ ;  /* 0x0000000000327805 */ /* 0x00cfe4000001ff00 */
        /* <DEDUP_REMOVED lines=32> */
[----:B------:R-:W-:Y:S01]  /*b1d0*/  IMAD.MOV.U32 R54, RZ, RZ, RZ ;  /* 0x000000ffff367224 */ /* 0x000fe200078e00ff */
[----:B------:R-:W-:-:S02]  /*b1e0*/  CS2R R12, SRZ ;  /* 0x00000000000c7805 */ /* 0x000fc4000001ff00 */
[----:B------:R-:W-:Y:S01]  /*b1f0*/  CS2R R10, SRZ ;  /* 0x00000000000a7805 */ /* 0x000fe2000001ff00 */
[----:B------:R-:W-:Y:S01]  /*b200*/  IMAD.MOV.U32 R24, RZ, RZ, RZ ;  /* 0x000000ffff187224 */ /* 0x000fe200078e00ff */
[----:B------:R-:W-:Y:S01]  /*b210*/  CS2R R8, SRZ ;  /* 0x0000000000087805 */ /* 0x000fe2000001ff00 */
[----:B------:R-:W-:Y:S01]  /*b220*/  IMAD.MOV.U32 R43, RZ, RZ, RZ ;  /* 0x000000ffff2b7224 */ /* 0x000fe200078e00ff */
[----:B------:R-:W-:Y:S02]  /*b230*/  CS2R R38, SRZ ;  /* 0x0000000000267805 */ /* 0x000fe4000001ff00 */
[----:B------:R-:W-:Y:S01]  /*b240*/  CS2R R34, SRZ ;  /* 0x0000000000227805 */ /* 0x000fe2000001ff00 */
[----:B------:R-:W-:Y:S02]  /*b250*/  IMAD.MOV.U32 R31, RZ, RZ, RZ ;  /* 0x000000ffff1f7224 */ /* 0x000fe400078e00ff */
[----:B------:R-:W-:Y:S02]  /*b260*/  IMAD.MOV.U32 R7, RZ, RZ, RZ ;  /* 0x000000ffff077224 */ /* 0x000fe400078e00ff */
[----:B------:R-:W-:-:S02]  /*b270*/  IMAD.MOV.U32 R27, RZ, RZ, RZ ;  /* 0x000000ffff1b7224 */ /* 0x000fc400078e00ff */
[----:B------:R-:W-:Y:S01]  /*b280*/  IMAD.MOV.U32 R5, RZ, RZ, RZ ;  /* 0x000000ffff057224 */ /* 0x000fe200078e00ff */
[----:B------:R-:W-:Y:S06]  /*b290*/  @P2 BRA `(.L_x_2413) ;  /* 0x0000000000082947 */ /* 0x000fec0003800000 */
[----:B------:R-:W0:Y:S02]  /*b2a0*/  FENCE.VIEW.ASYNC.G ;  /* 0x00000000000073c6 */ /* 0x000e240000000100 */
[----:B0-----:R-:W-:Y:S06]  /*b2b0*/  BAR.ARV 0xc, 0x120 ;  /* 0x0304800000007b1d */ /* 0x001fec0000002000 */
.L_x_2413:
[----:B------:R-:W-:Y:S05]  /*b2c0*/  BSYNC B0 ;  /* 0x0000000000007941 */ /* 0x000fea0003800000 */
.L_x_2412:
[----:B------:R-:W-:Y:S02]  /*b2d0*/  IMAD.MOV.U32 R25, RZ, RZ, RZ ;  /* 0x000000ffff197224 */ /* 0x000fe400078e00ff */
[----:B------:R-:W-:Y:S01]  /*b2e0*/  IMAD.MOV.U32 R4, RZ, RZ, RZ ;  /* 0x000000ffff047224 */ /* 0x000fe200078e00ff */
[----:B------:R-:W-:Y:S06]  /*b2f0*/  @!P1 BRA `(.L_x_2414) ;  /* 0x000001ac005c9947 */ /* 0x000fec0003800000 */
[----:B------:R-:W2:Y:S01]  /*b300*/  LDL R20, [R1+0x80] ;  /* 0x0000800001147983 */ /* 0x000ea20000100800 */
[----:B------:R-:W0:Y:S02]  /*b310*/  S2R R6, SR_TID.X ;  /* 0x0000000000067919 */ /* 0x000e240000002100 */
[----:B0-----:R-:W-:-:S05]  /*b320*/  VIADD R0, R6, 0xffffff80 ;  /* 0xffffff8006007836 */ /* 0x001fca0000000000 */
[----:B------:R-:W-:-:S04]  /*b330*/  SHF.R.S32.HI R3, RZ, 0x1f, R0 ;  /* 0x0000001fff037819 */ /* 0x000fc80000011400 */
[----:B------:R-:W-:-:S04]  /*b340*/  LEA.HI R3, R3, R0, RZ, 0x7 ;  /* 0x0000000003037211 */ /* 0x000fc800078f38ff */
[----:B------:R-:W-:-:S06]  /*b350*/  SHF.R.S32.HI R0, RZ, 0x7, R3 ;  /* 0x00000007ff007819 */ /* 0x000fcc0000011403 */
[----:B------:R-:W0:Y:S02]  /*b360*/  SHFL.IDX PT, R0, R0, RZ, 0x1f ;  /* 0x00001fff00007589 */ /* 0x000e2400000e0000 */
[----:B0-----:R-:W-:-:S04]  /*b370*/  LEA.HI R2, R0, R0, RZ, 0x1 ;  /* 0x0000000000027211 */ /* 0x001fc800078f08ff */
[----:B------:R-:W-:-:S05]  /*b380*/  LOP3.LUT R3, R2, 0x1e, RZ, 0xc0, !PT ;  /* 0x0000001e02037812 */ /* 0x000fca00078ec0ff */
[----:B------:R-:W-:Y:S01]  /*b390*/  IMAD.IADD R3, R0, 0x1, -R3 ;  /* 0x0000000100037824 */ /* 0x000fe200078e0a03 */
[----:B--2---:R-:W-:-:S13]  /*b3a0*/  R2UR UR4, R20 ;  /* 0x00000000140472ca */ /* 0x004fda00000e0000 */
[----:B------:R-:W-:Y:S02]  /*b3b0*/  ULOP3.LUT UP0, URZ, UR4, 0x9f, URZ, 0xc0, !UPT ;  /* 0x0000009f043f7892 */ /* 0x000fe4000f80c03f */
[----:B------:R-:W-:-:S04]  /*b3c0*/  LEA R3, R3, UR4, 0xd ;  /* 0x0000000403037c11 */ /* 0x000fc8000f8e68ff */
[----:B------:R-:W-:Y:S02]  /*b3d0*/  SHF.R.U32.HI R2, RZ, 0x4, R3 ;  /* 0x00000004ff027819 */ /* 0x000fe40000011603 */
[----:B------:R-:W-:Y:S02]  /*b3e0*/  PLOP3.LUT P0, PT, PT, PT, UP0, 0x80, 0x0 ;  /* 0x000000000000781c */ /* 0x000fe40003f0f008 */
[----:B------:R-:W-:-:S11]  /*b3f0*/  LOP3.LUT R2, R2, 0x3fff, RZ, 0xc0, !PT ;  /* 0x00003fff02027812 */ /* 0x000fd600078ec0ff */
        /* <DEDUP_REMOVED lines=17> */
.L_x_2415:
        /* <DEDUP_REMOVED lines=13> */
.L_x_2419:
[----:B-1----:R1:W2:Y:S02]  /*b5e0*/  SYNCS.PHASECHK.TRANS64.TRYWAIT P0, [R16+URZ+0x38800], R3 ;  /* 0x03880003100075a7 */ /* 0x0022a4000800017f */
[----:B--2---:R-:W-:Y:S05]  /*b5f0*/  @!P0 NANOSLEEP.SYNCS 0x989680 ;  /* 0x009896800000895d */ /* 0x004fea0003900000 */
[----:B------:R-:W2:Y:S02]  /*b600*/  @!P0 SYNCS.PHASECHK.TRANS64 P0, [R16+URZ+0x38800], R3 ;  /* 0x03880003100085a7 */ /* 0x000ea4000800007f */
[----:B--2---:R-:W-:Y:S05]  /*b610*/  @!P0 BRA `(.L_x_2419) ;  /* 0xfffffffc00f08947 */ /* 0x004fea000383ffff */
.L_x_2418:
[----:B------:R-:W-:Y:S05]  /*b620*/  BSYNC B0 ;  /* 0x0000000000007941 */ /* 0x000fea0003800000 */
.L_x_2417:
[----:B------:R-:W-:Y:S05]  /*b630*/  BRA `(.L_x_2420) ;  /* 0x0000009c00847947 */ /* 0x000fea0003800000 */
.L_x_2416:
[----:B------:R-:W2:Y:S01]  /*b640*/  LDL R24, [R1+0x80] ;  /* 0x0000800001187983 */ /* 0x000ea20000100800 */
[----:B------:R-:W0:Y:S01]  /*b650*/  LDC.64 R10, c[0x0][0x3d8] ;  /* 0x0000f600ff0a7b82 */ /* 0x000e220000000a00 */
[----:B------:R-:W-:Y:S01]  /*b660*/  SHF.R.S32.HI R3, RZ, 0x1f, R144 ;  /* 0x0000001fff037819 */ /* 0x000fe20000011490 */
[--C-:B------:R-:W-:Y:S01]  /*b670*/  IMAD.MOV.U32 R4, RZ, RZ, R22.reuse ;  /* 0x000000ffff047224 */ /* 0x100fe200078e0016 */
[----:B------:R-:W-:Y:S02]  /*b680*/  SHF.R.S32.HI R5, RZ, 0x1f, R22 ;  /* 0x0000001fff057819 */ /* 0x000fe40000011416 */
[----:B------:R-:W-:-:S03]  /*b690*/  SHF.R.S32.HI R9, RZ, 0x1f, R213 ;  /* 0x0000001fff097819 */ /* 0x000fc600000114d5 */
[----:B------:R-:W1:Y:S01]  /*b6a0*/  LDC.64 R12, c[0x0][0x3e8] ;  /* 0x0000fa00ff0c7b82 */ /* 0x000e620000000a00 */
[-C--:B0-----:R-:W-:Y:S01]  /*b6b0*/  IMAD R0, R3, R10.reuse, RZ ;  /* 0x0000000a03007224 */ /* 0x081fe200078e02ff */
[----:B------:R-:W-:Y:S01]  /*b6c0*/  SHF.L.U64.HI R88, R10, 0x5, R11 ;  /* 0x000000050a587819 */ /* 0x000fe2000001020b */
[-C--:B------:R-:W-:Y:S02]  /*b6d0*/  IMAD R8, R19, R10.reuse, RZ ;  /* 0x0000000a13087224 */ /* 0x080fe400078e02ff */
[----:B------:R-:W-:-:S04]  /*b6e0*/  IMAD.WIDE.U32 R82, R144, R10, RZ ;  /* 0x0000000a90527225 */ /* 0x000fc800078e00ff */
[----:B------:R-:W-:Y:S01]  /*b6f0*/  IMAD R25, R144, R11, R0 ;  /* 0x0000000b90197224 */ /* 0x000fe200078e0200 */
[----:B-1----:R-:W-:Y:S01]  /*b700*/  SHF.L.U64.HI R94, R12, 0x5, R13 ;  /* 0x000000050c5e7819 */ /* 0x002fe2000001020d */
[----:B------:R-:W-:-:S04]  /*b710*/  IMAD.WIDE.U32 R6, R18, R10, R4 ;  /* 0x0000000a12067225 */ /* 0x000fc800078e0004 */
[----:B------:R-:W-:Y:S01]  /*b720*/  IMAD R101, R18, R11, R8 ;  /* 0x0000000b12657224 */ /* 0x000fe200078e0208 */
[----:B------:R-:W-:Y:S01]  /*b730*/  IADD3 R87, P0, R6, R82, RZ ;  /* 0x0000005206577210 */ /* 0x000fe20007f1e0ff */
[----:B------:R-:W-:Y:S02]  /*b740*/  IMAD.IADD R25, R25, 0x1, R83 ;  /* 0x0000000119197824 */ /* 0x000fe400078e0253 */
[----:B------:R-:W-:Y:S02]  /*b750*/  IMAD.MOV.U32 R8, RZ, RZ, R213 ;  /* 0x000000ffff087224 */ /* 0x000fe400078e00d5 */
[----:B------:R-:W-:Y:S01]  /*b760*/  IMAD R3, R3, R12, RZ ;  /* 0x0000000c03037224 */ /* 0x000fe200078e02ff */
[----:B------:R-:W-:Y:S01]  /*b770*/  IADD3.X R89, R25, R7, R101, P0, !PT ;  /* 0x0000000719597210 */ /* 0x000fe200007fe465 */
[----:B------:R-:W-:-:S04]  /*b780*/  IMAD.WIDE.U32 R6, R18, R10, R8 ;  /* 0x0000000a12067225 */ /* 0x000fc800078e0008 */
[----:B------:R-:W-:Y:S01]  /*b790*/  IMAD R0, R19, R12, RZ ;  /* 0x0000000c13007224 */ /* 0x000fe200078e02ff */
[----:B------:R-:W-:Y:S01]  /*b7a0*/  IADD3 R99, P1, R6, R82, RZ ;  /* 0x0000005206637210 */ /* 0x000fe20007f3e0ff */
[C---:B------:R-:W-:Y:S02]  /*b7b0*/  IMAD R3, R144.reuse, R13, R3 ;  /* 0x0000000d90037224 */ /* 0x040fe400078e0203 */
[----:B------:R-:W-:Y:S01]  /*b7c0*/  IMAD.WIDE.U32 R90, R144, R12, RZ ;  /* 0x0000000c905a7225 */ /* 0x000fe200078e00ff */
[----:B------:R-:W-:-:S03]  /*b7d0*/  IADD3.X R101, R25, R101, R7, P1, !PT ;  /* 0x0000006519657210 */ /* 0x000fc60000ffe407 */
[----:B------:R-:W-:-:S04]  /*b7e0*/  IMAD.WIDE.U32 R4, R18, R12, R4 ;  /* 0x0000000c12047225 */ /* 0x000fc800078e0004 */
[----:B------:R-:W-:Y:S01]  /*b7f0*/  IMAD.WIDE.U32 R8, R18, R12, R8 ;  /* 0x0000000c12087225 */ /* 0x000fe200078e0008 */
[----:B------:R-:W-:-:S03]  /*b800*/  IADD3 R93, P0, R4, R90, RZ ;  /* 0x0000005a045d7210 */ /* 0x000fc60007f1e0ff */
[----:B------:R-:W-:Y:S01]  /*b810*/  IMAD R0, R18, R13, R0 ;  /* 0x0000000d12007224 */ /* 0x000fe200078e0200 */
[----:B------:R-:W-:Y:S01]  /*b820*/  IADD3 R97, P2, R8, R90, RZ ;  /* 0x0000005a08617210 */ /* 0x000fe20007f5e0ff */
[----:B------:R-:W-:Y:S02]  /*b830*/  IMAD.IADD R27, R3, 0x1, R91 ;  /* 0x00000001031b7824 */ /* 0x000fe400078e025b */
[----:B------:R-:W-:Y:S02]  /*b840*/  IMAD.SHL.U32 R92, R10, 0x20, RZ ;  /* 0x000000200a5c7824 */ /* 0x000fe400078e00ff */
[----:B------:R-:W-:Y:S01]  /*b850*/  IMAD.SHL.U32 R96, R12, 0x20, RZ ;  /* 0x000000200c607824 */ /* 0x000fe200078e00ff */
[C---:B------:R-:W-:Y:S02]  /*b860*/  IADD3.X R95, R27.reuse, R5, R0, P0, !PT ;  /* 0x000000051b5f7210 */ /* 0x040fe400007fe400 */
[----:B------:R-:W-:Y:S02]  /*b870*/  IADD3.X R103, R27, R0, R9, P2, !PT ;  /* 0x000000001b677210 */ /* 0x000fe400017fe409 */
        /* <DEDUP_REMOVED lines=20> */
.L_x_2421:
[----:B------:R-:W2:Y:S01]  /*b9c0*/  LDL R20, [R1+0x64] ;  /* 0x0000640001147983 */ /* 0x000ea20000100800 */
[----:B------:R-:W0:Y:S01]  /*b9d0*/  LDC.64 R84, c[0x0][0x3d8] ;  /* 0x0000f600ff547b82 */ /* 0x000e220000000a00 */
[----:B------:R-:W-:Y:S01]  /*b9e0*/  SHF.R.S32.HI R3, RZ, 0x1f, R225 ;  /* 0x0000001fff037819 */ /* 0x000fe200000114e1 */
[----:B------:R-:W-:Y:S01]  /*b9f0*/  ULDC.U8 UR4, c[0x0][0x3f0] ;  /* 0x0000fc0000047ab9 */ /* 0x000fe20000000000 */
[----:B------:R-:W-:Y:S01]  /*ba00*/  R2UR UR5, R24 ;  /* 0x00000000180572ca */ /* 0x000fe200000e0000 */
[----:B------:R-:W-:Y:S01]  /*ba10*/  BSSY B0, `(.L_x_2422) ;  /* 0x000099b000007945 */ /* 0x000fe20003800000 */
[----:B------:R-:W-:-:S03]  /*ba20*/  ISETP.NE.AND P0, PT, RZ, UR4, PT ;  /* 0x00000004ff007c0c */ /* 0x000fc6000bf05270 */
[----:B------:R-:W1:Y:S01]  /*ba30*/  LDC.64 R14, c[0x0][0x3e8] ;  /* 0x0000fa00ff0e7b82 */ /* 0x000e620000000a00 */
[-C--:B0-----:R-:W-:Y:S02]  /*ba40*/  IMAD R0, R3, R84.reuse, RZ ;  /* 0x0000005403007224 */ /* 0x081fe400078e02ff */
[----:B------:R-:W-:-:S04]  /*ba50*/  IMAD.WIDE.U32 R4, R225, R84, RZ ;  /* 0x00000054e1047225 */ /* 0x000fc800078e00ff */
[----:B------:R-:W-:Y:S02]  /*ba60*/  IMAD.SHL.U32 R12, R4, 0x80, RZ ;  /* 0x00000080040c7824 */ /* 0x000fe400078e00ff */
[-C--:B-1----:R-:W-:Y:S02]  /*ba70*/  IMAD R8, R3, R14.reuse, RZ ;  /* 0x0000000e03087224 */ /* 0x082fe400078e02ff */
[C---:B------:R-:W-:Y:S02]  /*ba80*/  IMAD R3, R225.reuse, R85, R0 ;  /* 0x00000055e1037224 */ /* 0x040fe400078e0200 */
[----:B------:R-:W-:-:S04]  /*ba90*/  IMAD.WIDE.U32 R6, R225, R14, RZ ;  /* 0x0000000ee1067225 */ /* 0x000fc800078e00ff */
[----:B------:R-:W-:Y:S02]  /*baa0*/  IMAD R9, R225, R15, R8 ;  /* 0x0000000fe1097224 */ /* 0x000fe400078e0208 */
[----:B------:R-:W-:Y:S02]  /*bab0*/  IMAD.IADD R5, R5, 0x1, R3 ;  /* 0x0000000105057824 */ /* 0x000fe400078e0203 */
[----:B------:R-:W-:Y:S02]  /*bac0*/  IMAD R0, R225, -0x80, R227 ;  /* 0xffffff80e1007824 */ /* 0x000fe400078e02e3 */
[----:B------:R-:W-:Y:S01]  /*bad0*/  IMAD.IADD R3, R7, 0x1, R9 ;  /* 0x0000000107037824 */ /* 0x000fe200078e0209 */
[----:B------:R-:W-:Y:S01]  /*bae0*/  SHF.L.U64.HI R13, R4, 0x7, R5 ;  /* 0x00000007040d7819 */ /* 0x000fe20000010205 */
[----:B------:R-:W-:Y:S01]  /*baf0*/  IMAD.SHL.U32 R10, R6, 0x80, RZ ;  /* 0x00000080060a7824 */ /* 0x000fe200078e00ff */
[----:B------:R-:W-:Y:S02]  /*bb00*/  VIMNMX R29, R0, 0x80, PT ;  /* 0x00000080001d7848 */ /* 0x000fe40003fe0100 */
[----:B------:R-:W-:-:S02]  /*bb10*/  SHF.L.U64.HI R11, R6, 0x7, R3 ;  /* 0x00000007060b7819 */ /* 0x000fc40000010203 */
[----:B--2---:R-:W-:Y:S01]  /*bb20*/  LEA R21, R20, UR5, 0x1 ;  /* 0x0000000514157c11 */ /* 0x004fe2000f8e08ff */
[----:B------:R-:W-:Y:S06]  /*bb30*/  @!P0 BRA `(.L_x_2423) ;  /* 0x0000004800788947 */ /* 0x000fec0003800000 */
[-C--:B------:R-:W-:Y:S01]  /*bb40*/  ISETP.GE.AND P0, PT, R18, R29.reuse, PT ;  /* 0x0000001d1200720c */ /* 0x080fe20003f06270 */
[----:B------:R-:W-:Y:S01]  /*bb50*/  BSSY B1, `(.L_x_2424) ;  /* 0x0000034000017945 */ /* 0x000fe20003800000 */
[-C--:B------:R-:W-:Y:S02]  /*bb60*/  ISETP.GE.AND P1, PT, R218, R29.reuse, PT ;  /* 0x0000001dda00720c */ /* 0x080fe40003f26270 */
[----:B------:R-:W-:Y:S02]  /*bb70*/  CS2R R50, SRZ ;  /* 0x0000000000327805 */ /* 0x000fe4000001ff00 */
[----:B------:R-:W-:Y:S02]  /*bb80*/  ISETP.GE.AND P2, PT, R220, R29, PT ;  /* 0x0000001ddc00720c */ /* 0x000fe40003f46270 */
        /* <DEDUP_REMOVED lines=33> */
[----:B------:R-:W-:-:S02]  /*bda0*/  ISETP.GE.AND P4, PT, R216, UR4, PT ;  /* 0x00000004d8007c0c */ /* 0x000fc4000bf86270 */
[----:B------:R-:W-:Y:S02]  /*bdb0*/  ISETP.GE.AND P5, PT, R215, UR4, PT ;  /* 0x00000004d7007c0c */ /* 0x000fe4000bfa6270 */
        /* <DEDUP_REMOVED lines=13> */
.L_x_2425:
[----:B------:R-:W-:Y:S05]  /*be90*/  BSYNC B1 ;  /* 0x0000000000017941 */ /* 0x000fea0003800000 */
.L_x_2424:
        /* <DEDUP_REMOVED lines=10> */
[C---:B------:R-:W-:Y:S02]  /*bf40*/  LEA R6, P5, R7.reuse, UR6, 0x1 ;  /* 0x0000000607067c11 */ /* 0x040fe4000f8a08ff */
[----:B------:R-:W-:Y:S02]  /*bf50*/  CS2R R54, SRZ ;  /* 0x0000000000367805 */ /* 0x000fe4000001ff00 */
[C---:B------:R-:W-:Y:S01]  /*bf60*/  LEA R8, P4, R0.reuse, UR4, 0x1 ;  /* 0x0000000400087c11 */ /* 0x040fe2000f8808ff */
[----:B------:R-:W-:Y:S01]  /*bf70*/  ULDC UR4, c[0x0][0x3d4] ;  /* 0x0000f50000047ab9 */ /* 0x000fe20000000800 */
[----:B------:R-:W-:Y:S02]  /*bf80*/  LEA.HI.X R7, R7, UR7, R20, 0x1, P5 ;  /* 0x0000000707077c11 */ /* 0x000fe4000a8f0c14 */
[----:B------:R-:W-:Y:S02]  /*bf90*/  CS2R R50, SRZ ;  /* 0x0000000000327805 */ /* 0x000fe4000001ff00 */
[----:B------:R-:W-:-:S02]  /*bfa0*/  LEA.HI.X R9, R0, UR5, R3, 0x1, P4 ;  /* 0x0000000500097c11 */ /* 0x000fc4000a0f0c03 */
[----:B------:R-:W-:Y:S02]  /*bfb0*/  ISETP.GE.AND P3, PT, R22, UR4, PT ;  /* 0x0000000416007c0c */ /* 0x000fe4000bf66270 */
[----:B------:R-:W-:Y:S02]  /*bfc0*/  ISETP.GE.AND P4, PT, R216, UR4, PT ;  /* 0x00000004d8007c0c */ /* 0x000fe4000bf86270 */
[----:B------:R-:W-:Y:S02]  /*bfd0*/  ISETP.GE.AND P5, PT, R215, UR4, PT ;  /* 0x00000004d7007c0c */ /* 0x000fe4000bfa6270 */
[----:B------:R-:W-:Y:S02]  /*bfe0*/  ISETP.GE.AND P6, PT, R217, UR4, PT ;  /* 0x00000004d9007c0c */ /* 0x000fe4000bfc6270 */
[----:B------:R-:W-:Y:S02]  /*bff0*/  CS2R R62, SRZ ;  /* 0x00000000003e7805 */ /* 0x000fe4000001ff00 */
[----:B------:R-:W-:-:S02]  /*c000*/  CS2R R58, SRZ ;  /* 0x00000000003a7805 */ /* 0x000fc4000001ff00 */
        /* <DEDUP_REMOVED lines=10> */
.L_x_2427:
[----:B------:R-:W-:Y:S05]  /*c0b0*/  BSYNC B1 ;  /* 0x0000000000017941 */ /* 0x000fea0003800000 */
.L_x_2426:
        /* <DEDUP_REMOVED lines=22> */
[C---:B------:R-:W-:Y:S02]  /*c220*/  LEA R6, P3, R7.reuse, UR6, 0x1 ;  /* 0x0000000607067c11 */ /* 0x040fe4000f8608ff */
[----:B------:R-:W-:Y:S01]  /*c230*/  CS2R R34, SRZ ;  /* 0x0000000000227805 */ /* 0x000fe2000001ff00 */
[----:B------:R-:W-:Y:S01]  /*c240*/  IMAD.X R3, R8, 0x1, R95, P6 ;  /* 0x0000000108037824 */ /* 0x000fe200030e065f */
[----:B------:R-:W-:Y:S01]  /*c250*/  LEA R8, P4, R0, UR4, 0x1 ;  /* 0x0000000400087c11 */ /* 0x000fe2000f8808ff */
[----:B------:R-:W-:Y:S01]  /*c260*/  ULDC UR4, c[0x0][0x3d4] ;  /* 0x0000f50000047ab9 */ /* 0x000fe20000000800 */
[----:B------:R-:W-:-:S02]  /*c270*/  LEA.HI.X R7, R7, UR7, R20, 0x1, P3 ;  /* 0x0000000707077c11 */ /* 0x000fc400098f0c14 */
[----:B------:R-:W-:Y:S02]  /*c280*/  LEA.HI.X R9, R0, UR5, R3, 0x1, P4 ;  /* 0x0000000500097c11 */ /* 0x000fe4000a0f0c03 */
[----:B------:R-:W-:Y:S02]  /*c290*/  ISETP.GE.AND P3, PT, R22, UR4, PT ;  /* 0x0000000416007c0c */ /* 0x000fe4000bf66270 */
[----:B------:R-:W-:Y:S02]  /*c2a0*/  ISETP.GE.AND P4, PT, R216, UR4, PT ;  /* 0x00000004d8007c0c */ /* 0x000fe4000bf86270 */
        /* <DEDUP_REMOVED lines=14> */
.L_x_2429:
[----:B------:R-:W-:Y:S05]  /*c390*/  BSYNC B1 ;  /* 0x0000000000017941 */ /* 0x000fea0003800000 */
.L_x_2428:
        /* <DEDUP_REMOVED lines=58> */
[----:B------:R-:W-:-:S03]  /*c740*/  IMAD R0, R15, 0x60, RZ ;  /* 0x000000600f007824 */ /* 0x000fc600078e02ff */
        /* <DEDUP_REMOVED lines=24> */
.L_x_2431:
[----:B------:R-:W-:Y:S05]  /*c8d0*/  BSYNC B1 ;  /* 0x0000000000017941 */ /* 0x000fea0003800000 */
.L_x_2430:
[----:B------:R-:W2:Y:S01]  /*c8e0*/  LDL R92, [R1+0x84] ;  /* 0x00008400015c7983 */ /* 0x000ea20000100800 */
[----:B------:R-:W-:Y:S01]  /*c8f0*/  ISETP.NE.AND P4, PT, R20, 0x1, PT ;  /* 0x000000011400780c */ /* 0x000fe20003f85270 */
[----:B0-----:R-:W-:Y:S01]  /*c900*/  IMAD.MOV.U32 R11, RZ, RZ, R60 ;  /* 0x000000ffff0b7224 */ /* 0x001fe200078e003c */
[----:B------:R-:W-:Y:S01]  /*c910*/  ULDC.64 UR4, c[0x0][0x3c8] ;  /* 0x0000f20000047ab9 */ /* 0x000fe20000000a00 */
[----:B------:R-:W-:Y:S01]  /*c920*/  IMAD.MOV.U32 R0, RZ, RZ, R51 ;  /* 0x000000ffff007224 */ /* 0x000fe200078e0033 */
        /* <DEDUP_REMOVED lines=12> */
[----:B------:R-:W0:Y:S01]  /*c9f0*/  @P4 LDC R0, c[0x0][0x42c] ;  /* 0x00010b00ff004b82 */ /* 0x000e220000000800 */
[----:B------:R-:W-:Y:S01]  /*ca00*/  PRMT R112, R10, 0x7610, R112 ;  /* 0x000076100a707816 */ /* 0x000fe20000000070 */
[----:B------:R-:W-:Y:S01]  /*ca10*/  IMAD.MOV.U32 R10, RZ, RZ, R65 ;  /* 0x000000ffff0a7224 */ /* 0x000fe200078e0041 */
[----:B------:R-:W-:Y:S01]  /*ca20*/  PRMT R114, R11, 0x7610, R114 ;  /* 0x000076100b727816 */ /* 0x000fe20000000072 */
[----:B------:R-:W-:Y:S01]  /*ca30*/  IMAD.MOV.U32 R12, RZ, RZ, R58 ;  /* 0x000000ffff0c7224 */ /* 0x000fe200078e003a */
[----:B------:R-:W-:Y:S01]  /*ca40*/  PRMT R129, R3, 0x7610, R129 ;  /* 0x0000761003817816 */ /* 0x000fe20000000081 */
[----:B------:R-:W-:Y:S01]  /*ca50*/  IMAD.MOV.U32 R3, RZ, RZ, R53 ;  /* 0x000000ffff037224 */ /* 0x000fe200078e0035 */
[----:B------:R-:W-:Y:S01]  /*ca60*/  PRMT R130, R10, 0x7610, R130 ;  /* 0x000076100a827816 */ /* 0x000fe20000000082 */
[----:B------:R-:W1:Y:S01]  /*ca70*/  @P4 LDC R11, c[0x0][0x430] ;  /* 0x00010c00ff0b4b82 */ /* 0x000e620000000800 */
        /* <DEDUP_REMOVED lines=8> */
[----:B------:R-:W-:-:S02]  /*cb00*/  IMAD.MOV.U32 R13, RZ, RZ, R63 ;  /* 0x000000ffff0d7224 */ /* 0x000fc400078e003f */
[----:B------:R-:W-:Y:S01]  /*cb10*/  IMAD.MOV.U32 R12, RZ, RZ, R35 ;  /* 0x000000ffff0c7224 */ /* 0x000fe200078e0023 */
[----:B------:R-:W-:Y:S01]  /*cb20*/  PRMT R122, R10, 0x7610, R122 ;  /* 0x000076100a7a7816 */ /* 0x000fe2000000007a */
[----:B------:R-:W-:Y:S01]  /*cb30*/  IMAD R3, R222, 0x20, R3 ;  /* 0x00000020de037824 */ /* 0x000fe200078e0203 */
[----:B------:R-:W-:Y:S01]  /*cb40*/  PRMT R132, R13, 0x7610, R132 ;  /* 0x000076100d847816 */ /* 0x000fe20000000084 */
[----:B------:R-:W-:Y:S01]  /*cb50*/  IMAD.MOV.U32 R10, RZ, RZ, R34 ;  /* 0x000000ffff0a7224 */ /* 0x000fe200078e0022 */
[----:B------:R-:W-:Y:S01]  /*cb60*/  PRMT R86, R12, 0x7610, R86 ;  /* 0x000076100c567816 */ /* 0x000fe20000000056 */
[----:B0-----:R-:W-:-:S03]  /*cb70*/  @P4 IMAD.HI.U32 R0, R3, R0, RZ ;  /* 0x0000000003004227 */ /* 0x001fc600078e00ff */
        /* <DEDUP_REMOVED lines=29> */
[----:B------:R-:W-:Y:S01]  /*cd50*/  IMAD.MOV.U32 R20, RZ, RZ, R47 ;  /* 0x000000ffff147224 */ /* 0x000fe200078e002f */
[----:B------:R-:W-:Y:S01]  /*cd60*/  UMOV UR4, 0xffffffff ;  /* 0xffffffff00047882 */ /* 0x000fe20000000000 */
[----:B------:R-:W-:Y:S02]  /*cd70*/  IMAD.IADD R11, R13, 0x1, R11 ;  /* 0x000000010d0b7824 */ /* 0x000fe400078e020b */
[----:B------:R-:W-:Y:S01]  /*cd80*/  IMAD.IADD R3, R83, 0x1, R3 ;  /* 0x0000000153037824 */ /* 0x000fe200078e0203 */
[----:B------:R-:W-:Y:S01]  /*cd90*/  PRMT R105, R20, 0x7610, R105 ;  /* 0x0000761014697816 */ /* 0x000fe20000000069 */
        /* <DEDUP_REMOVED lines=8> */
.L_x_2691:
[----:B------:R-:W-:-:S03]  /*ce20*/  UMOV UR4, 0xffffffff ;  /* 0xffffffff00047882 */ /* 0x000fc60000000000 */
[----:B------:R-:W-:Y:S05]  /*ce30*/  BRA.DIV UR4, `(.L_x_2433) ;  /* 0x00000226048c7947 */ /* 0x000fea000b800000 */
.L_x_2694:
[----:B------:R-:W-:-:S03]  /*ce40*/  UMOV UR4, 0xffffffff ;  /* 0xffffffff00047882 */ /* 0x000fc60000000000 */
[----:B------:R-:W-:Y:S05]  /*ce50*/  BRA.DIV UR4, `(.L_x_2434) ;  /* 0x0000022604ac7947 */ /* 0x000fea000b800000 */
.L_x_2697:
[----:B------:R-:W-:-:S03]  /*ce60*/  UMOV UR4, 0xffffffff ;  /* 0xffffffff00047882 */ /* 0x000fc60000000000 */
[----:B------:R-:W-:Y:S05]  /*ce70*/  BRA.DIV UR4, `(.L_x_2435) ;  /* 0x0000022604cc7947 */ /* 0x000fea000b800000 */
.L_x_2700:
[----:B------:R-:W-:-:S03]  /*ce80*/  UMOV UR4, 0xffffffff ;  /* 0xffffffff00047882 */ /* 0x000fc60000000000 */
[----:B------:R-:W-:Y:S05]  /*ce90*/  BRA.DIV UR4, `(.L_x_2436) ;  /* 0x0000022604ec7947 */ /* 0x000fea000b800000 */
.L_x_2703:
[----:B------:R-:W-:-:S03]  /*cea0*/  UMOV UR4, 0xffffffff ;  /* 0xffffffff00047882 */ /* 0x000fc60000000000 */
[----:B------:R-:W-:Y:S05]  /*ceb0*/  BRA.DIV UR4, `(.L_x_2437) ;  /* 0x0000022a040c7947 */ /* 0x000fea000b800000 */
.L_x_2706:
[----:B------:R-:W-:-:S03]  /*cec0*/  UMOV UR4, 0xffffffff ;  /* 0xffffffff00047882 */ /* 0x000fc60000000000 */
[----:B------:R-:W-:Y:S05]  /*ced0*/  BRA.DIV UR4, `(.L_x_2438) ;  /* 0x0000022a042c7947 */ /* 0x000fea000b800000 */
.L_x_2709:
[----:B------:R-:W-:-:S03]  /*cee0*/  UMOV UR4, 0xffffffff ;  /* 0xffffffff00047882 */ /* 0x000fc60000000000 */
[----:B------:R-:W-:Y:S05]  /*cef0*/  BRA.DIV UR4, `(.L_x_2439) ;  /* 0x0000022a044c7947 */ /* 0x000fea000b800000 */
.L_x_2712:
[----:B------:R-:W-:-:S03]  /*cf00*/  UMOV UR4, 0xffffffff ;  /* 0xffffffff00047882 */ /* 0x000fc60000000000 */
[----:B------:R-:W-:Y:S05]  /*cf10*/  BRA.DIV UR4, `(.L_x_2440) ;  /* 0x0000022a046c7947 */ /* 0x000fea000b800000 */
.L_x_2715:
[----:B------:R-:W-:-:S03]  /*cf20*/  UMOV UR4, 0xffffffff ;  /* 0xffffffff00047882 */ /* 0x000fc60000000000 */
[----:B------:R-:W-:Y:S05]  /*cf30*/  BRA.DIV UR4, `(.L_x_2441) ;  /* 0x0000022a048c7947 */ /* 0x000fea000b800000 */
.L_x_2718:
[----:B------:R-:W-:-:S03]  /*cf40*/  UMOV UR4, 0xffffffff ;  /* 0xffffffff00047882 */ /* 0x000fc60000000000 */
[----:B------:R-:W-:Y:S05]  /*cf50*/  BRA.DIV UR4, `(.L_x_2442) ;  /* 0x0000022a04ac7947 */ /* 0x000fea000b800000 */
.L_x_2721:
[----:B------:R-:W-:-:S03]  /*cf60*/  UMOV UR4, 0xffffffff ;  /* 0xffffffff00047882 */ /* 0x000fc60000000000 */
[----:B------:R-:W-:Y:S05]  /*cf70*/  BRA.DIV UR4, `(.L_x_2443) ;  /* 0x0000022a04cc7947 */ /* 0x000fea000b800000 */
.L_x_2724:
[----:B------:R-:W-:-:S03]  /*cf80*/  UMOV UR4, 0xffffffff ;  /* 0xffffffff00047882 */ /* 0x000fc60000000000 */
[----:B------:R-:W-:Y:S05]  /*cf90*/  BRA.DIV UR4, `(.L_x_2444) ;  /* 0x0000022a04ec7947 */ /* 0x000fea000b800000 */
.L_x_2727:
[----:B------:R-:W-:Y:S01]  /*cfa0*/  UMOV UR4, 0xffffffff ;  /* 0xffffffff00047882 */ /* 0x000fe20000000000 */
[----:B------:R-:W-:Y:S02]  /*cfb0*/  LOP3.LUT R82, R82, 0xfffffffe, RZ, 0xc0, !PT ;  /* 0xfffffffe52527812 */ /* 0x000fe400078ec0ff */
[----:B------:R-:W-:Y:S05]  /*cfc0*/  BRA.DIV UR4, `(.L_x_2445) ;  /* 0x0000022e04087947 */ /* 0x000fea000b800000 */
.L_x_2730:
[----:B------:R-:W-:Y:S01]  /*cfd0*/  UMOV UR4, 0xffffffff ;  /* 0xffffffff00047882 */ /* 0x000fe20000000000 */
[----:B------:R-:W-:Y:S02]  /*cfe0*/  IMAD.IADD R82, R92, 0x1, -R82 ;  /* 0x000000015c527824 */ /* 0x000fe400078e0a52 */
[----:B------:R-:W-:Y:S05]  /*cff0*/  BRA.DIV UR4, `(.L_x_2446) ;  /* 0x0000022e04247947 */ /* 0x000fea000b800000 */
.L_x_2733:
[----:B------:R-:W-:Y:S01]  /*d000*/  UMOV UR4, 0xffffffff ;  /* 0xffffffff00047882 */ /* 0x000fe20000000000 */
[----:B------:R-:W-:Y:S02]  /*d010*/  SHF.L.U32 R99, R82, 0x1f, RZ ;  /* 0x0000001f52637819 */ /* 0x000fe400000006ff */
[----:B------:R-:W-:Y:S05]  /*d020*/  BRA.DIV UR4, `(.L_x_2447) ;  /* 0x0000022e04407947 */ /* 0x000fea000b800000 */
.L_x_2736:
        /* <DEDUP_REMOVED lines=37> */
.L_x_2737:
[----:B------:R-:W-:Y:S05]  /*d280*/  BSYNC B1 ;  /* 0x0000000000017941 */ /* 0x000fea0003800000 */
.L_x_2448:
[----:B------:R-:W-:Y:S01]  /*d290*/  BSSY B1, `(.L_x_2450) ;  /* 0x00000cb000017945 */ /* 0x000fe20003800000 */
[----:B------:R-:W-:Y:S02]  /*d2a0*/  PRMT R98, R12, 0x7610, R98 ;  /* 0x000076100c627816 */ /* 0x000fe40000000062 */
[----:B0-----:R-:W-:Y:S01]  /*d2b0*/  PRMT R99, R13, 0x7610, R99 ;  /* 0x000076100d637816 */ /* 0x001fe20000000063 */
[----:B------:R-:W-:Y:S06]  /*d2c0*/  @P0 BRA `(.L_x_2451) ;  /* 0x0000000c001c0947 */ /* 0x000fec0003800000 */
[----:B------:R-:W0:Y:S01]  /*d2d0*/  LDC R12, c[0x0][0x3d4] ;  /* 0x0000f500ff0c7b82 */ /* 0x000e220000000800 */
[----:B------:R-:W-:Y:S01]  /*d2e0*/  BSSY B2, `(.L_x_2452) ;  /* 0x0000034000027945 */ /* 0x000fe20003800000 */
[-C--:B0-----:R-:W-:Y:S02]  /*d2f0*/  ISETP.GE.AND P0, PT, R22, R12.reuse, PT ;  /* 0x0000000c1600720c */ /* 0x081fe40003f06270 */
[-C--:B------:R-:W-:Y:S02]  /*d300*/  ISETP.GE.AND P4, PT, R216, R12.reuse, PT ;  /* 0x0000000cd800720c */ /* 0x080fe40003f86270 */
[-C--:B------:R-:W-:Y:S02]  /*d310*/  ISETP.GE.AND P5, PT, R215, R12.reuse, PT ;  /* 0x0000000cd700720c */ /* 0x080fe40003fa6270 */
[----:B------:R-:W-:-:S07]  /*d320*/  ISETP.GE.AND P6, PT, R217, R12, PT ;  /* 0x0000000cd900720c */ /* 0x000fce0003fc6270 */
[----:B------:R-:W-:Y:S06]  /*d330*/  @P0 BRA `(.L_x_2453) ;  /* 0x0000000000b80947 */ /* 0x000fec0003800000 */
[----:B------:R-:W0:Y:S01]  /*d340*/  LDS.128 R12, [R21] ;  /* 0x00000000150c7984 */ /* 0x000e220000000c00 */
[--C-:B------:R-:W-:Y:S02]  /*d350*/  SHF.R.U64 R78, R78, 0x10, R79.reuse ;  /* 0x000000104e4e7819 */ /* 0x100fe4000000124f */
[----:B------:R-:W-:Y:S02]  /*d360*/  SHF.R.U32.HI R79, RZ, 0x10, R79 ;  /* 0x00000010ff4f7819 */ /* 0x000fe4000001164f */
[--C-:B------:R-:W-:Y:S02]  /*d370*/  SHF.R.U64 R80, R80, 0x10, R81.reuse ;  /* 0x0000001050507819 */ /* 0x100fe40000001251 */
[----:B------:R-:W-:Y:S02]  /*d380*/  SHF.R.U32.HI R81, RZ, 0x10, R81 ;  /* 0x00000010ff517819 */ /* 0x000fe40000011651 */
[----:B------:R-:W-:Y:S02]  /*d390*/  PRMT R140, R140, 0x5410, R79 ;  /* 0x000054108c8c7816 */ /* 0x000fe4000000004f */
[----:B------:R-:W-:-:S02]  /*d3a0*/  PRMT R138, R138, 0x5410, R81 ;  /* 0x000054108a8a7816 */ /* 0x000fc40000000051 */
[----:B------:R-:W-:Y:S01]  /*d3b0*/  PRMT R141, R139, 0x5410, R78 ;  /* 0x000054108b8d7816 */ /* 0x000fe2000000004e */
[C---:B------:R-:W-:Y:S01]  /*d3c0*/  IMAD.U32 R142, R140.reuse, 0x10000, RZ ;  /* 0x000100008c8e7824 */ /* 0x040fe200078e00ff */
[----:B------:R-:W-:Y:S01]  /*d3d0*/  LOP3.LUT R140, R140, 0xffff0000, RZ, 0xc0, !PT ;  /* 0xffff00008c8c7812 */ /* 0x000fe200078ec0ff */
[C---:B------:R-:W-:Y:S01]  /*d3e0*/  IMAD.U32 R139, R138.reuse, 0x10000, RZ ;  /* 0x000100008a8b7824 */ /* 0x040fe200078e00ff */
[----:B------:R-:W-:Y:S02]  /*d3f0*/  PRMT R137, R137, 0x5410, R80 ;  /* 0x0000541089897816 */ /* 0x000fe40000000050 */
        /* <DEDUP_REMOVED lines=9> */
[C---:B------:R-:W-:Y:S01]  /*d490*/  FFMA.FTZ R143, R78.reuse, R139, -R143 ;  /* 0x0000008b4e8f7223 */ /* 0x040fe2000001088f */
[----:B------:R-:W-:Y:S02]  /*d4a0*/  IMAD.U32 R15, R13, 0x10000, RZ ;  /* 0x000100000d0f7824 */ /* 0x000fe400078e00ff */
        /* <DEDUP_REMOVED lines=23> */
.L_x_2453:
[----:B------:R-:W-:Y:S05]  /*d620*/  BSYNC B2 ;  /* 0x0000000000027941 */ /* 0x000fea0003800000 */
.L_x_2452:
[----:B------:R-:W-:Y:S04]  /*d630*/  BSSY B2, `(.L_x_2454) ;  /* 0x0000030000027945 */ /* 0x000fe80003800000 */
[----:B------:R-:W-:Y:S05]  /*d640*/  @P4 BRA `(.L_x_2455) ;  /* 0x0000000000b84947 */ /* 0x000fea0003800000 */
[----:B0-----:R-:W0:Y:S01]  /*d650*/  LDS.128 R12, [R21+0x4000] ;  /* 0x00400000150c7984 */ /* 0x001e220000000c00 */
        /* <DEDUP_REMOVED lines=45> */
.L_x_2455:
[----:B------:R-:W-:Y:S05]  /*d930*/  BSYNC B2 ;  /* 0x0000000000027941 */ /* 0x000fea0003800000 */
.L_x_2454:
[----:B------:R-:W-:Y:S04]  /*d940*/  BSSY B2, `(.L_x_2456) ;  /* 0x0000030000027945 */ /* 0x000fe80003800000 */
[----:B------:R-:W-:Y:S05]  /*d950*/  @P5 BRA `(.L_x_2457) ;  /* 0x0000000000b85947 */ /* 0x000fea0003800000 */
[----:B01----:R-:W0:Y:S01]  /*d960*/  LDS.128 R12, [R21+0x8000] ;  /* 0x00800000150c7984 */ /* 0x003e220000000c00 */
        /* <DEDUP_REMOVED lines=45> */
.L_x_2457:
[----:B------:R-:W-:Y:S05]  /*dc40*/  BSYNC B2 ;  /* 0x0000000000027941 */ /* 0x000fea0003800000 */
.L_x_2456:
[----:B------:R-:W-:Y:S05]  /*dc50*/  @P6 BRA `(.L_x_2451) ;  /* 0x0000000000b86947 */ /* 0x000fea0003800000 */
[----:B012---:R-:W0:Y:S01]  /*dc60*/  LDS.128 R12, [R21+0xc000] ;  /* 0x00c00000150c7984 */ /* 0x007e220000000c00 */
        /* <DEDUP_REMOVED lines=13> */
[C---:B------:R-:W-:Y:S01]  /*dd40*/  IMAD.U32 R68, R15.reuse, 0x10000, RZ ;  /* 0x000100000f447824 */ /* 0x040fe200078e00ff */
[----:B------:R-:W-:Y:S01]  /*dd50*/  LOP3.LUT R69, R15, 0xffff0000, RZ, 0xc0, !PT ;  /* 0xffff00000f457812 */ /* 0x000fe200078ec0ff */
[----:B------:R-:W-:Y:S01]  /*dd60*/  IMAD.U32 R15, R13, 0x10000, RZ ;  /* 0x000100000d0f7824 */ /* 0x000fe200078e00ff */
[----:B------:R-:W-:Y:S01]  /*dd70*/  SHF.L.U32 R66, R14, 0x10, RZ ;  /* 0x000000100e427819 */ /* 0x000fe200000006ff */
[C---:B------:R-:W-:Y:S01]  /*dd80*/  FMUL.FTZ R72, R67.reuse, R70 ;  /* 0x0000004643487220 */ /* 0x040fe20000410000 */
[----:B------:R-:W-:Y:S01]  /*dd90*/  FMUL.FTZ R73, R67, R71 ;  /* 0x0000004743497220 */ /* 0x000fe20000410000 */
[----:B------:R-:W-:Y:S01]  /*dda0*/  FMUL.FTZ R67, R69, R118 ;  /* 0x0000007645437220 */ /* 0x000fe20000410000 */
[----:B------:R-:W-:-:S02]  /*ddb0*/  IMAD.U32 R14, R12, 0x10000, RZ ;  /* 0x000100000c0e7824 */ /* 0x000fc400078e00ff */
[C---:B------:R-:W-:Y:S01]  /*ddc0*/  FFMA.FTZ R75, R66.reuse, R71, R72 ;  /* 0x00000047424b7223 */ /* 0x040fe20000010048 */
        /* <DEDUP_REMOVED lines=23> */
.L_x_2451:
[----:B------:R-:W-:Y:S05]  /*df40*/  BSYNC B1 ;  /* 0x0000000000017941 */ /* 0x000fea0003800000 */
.L_x_2450:
[----:B------:R-:W-:Y:S04]  /*df50*/  BSSY B1, `(.L_x_2458) ;  /* 0x00000c9000017945 */ /* 0x000fe80003800000 */
[----:B------:R-:W-:Y:S05]  /*df60*/  @P1 BRA `(.L_x_2459) ;  /* 0x0000000c001c1947 */ /* 0x000fea0003800000 */
[----:B0123--:R-:W0:Y:S01]  /*df70*/  LDC R12, c[0x0][0x3d4] ;  /* 0x0000f500ff0c7b82 */ /* 0x00fe220000000800 */
[----:B------:R-:W-:Y:S01]  /*df80*/  BSSY B2, `(.L_x_2460) ;  /* 0x0000034000027945 */ /* 0x000fe20003800000 */
[-C--:B0-----:R-:W-:Y:S02]  /*df90*/  ISETP.GE.AND P0, PT, R22, R12.reuse, PT ;  /* 0x0000000c1600720c */ /* 0x081fe40003f06270 */
[-C--:B------:R-:W-:Y:S02]  /*dfa0*/  ISETP.GE.AND P1, PT, R216, R12.reuse, PT ;  /* 0x0000000cd800720c */ /* 0x080fe40003f26270 */
[-C--:B------:R-:W-:Y:S02]  /*dfb0*/  ISETP.GE.AND P4, PT, R215, R12.reuse, PT ;  /* 0x0000000cd700720c */ /* 0x080fe40003f86270 */
[----:B------:R-:W-:-:S07]  /*dfc0*/  ISETP.GE.AND P5, PT, R217, R12, PT ;  /* 0x0000000cd900720c */ /* 0x000fce0003fa6270 */
[----:B------:R-:W-:Y:S06]  /*dfd0*/  @P0 BRA `(.L_x_2461) ;  /* 0x0000000000b80947 */ /* 0x000fec0003800000 */
[----:B------:R-:W0:Y:S01]  /*dfe0*/  LDS.128 R12, [R21+0x1000] ;  /* 0x00100000150c7984 */ /* 0x000e220000000c00 */
        /* <DEDUP_REMOVED lines=45> */
.L_x_2461:
[----:B------:R-:W-:Y:S05]  /*e2c0*/  BSYNC B2 ;  /* 0x0000000000027941 */ /* 0x000fea0003800000 */
.L_x_2460:
        /* <DEDUP_REMOVED lines=48> */
.L_x_2463:
[----:B------:R-:W-:Y:S05]  /*e5d0*/  BSYNC B2 ;  /* 0x0000000000027941 */ /* 0x000fea0003800000 */
.L_x_2462:
        /* <DEDUP_REMOVED lines=48> */
.L_x_2465:
[----:B------:R-:W-:Y:S05]  /*e8e0*/  BSYNC B2 ;  /* 0x0000000000027941 */ /* 0x000fea0003800000 */
.L_x_2464:
        /* <DEDUP_REMOVED lines=47> */
.L_x_2459:
[----:B------:R-:W-:Y:S05]  /*ebe0*/  BSYNC B1 ;  /* 0x0000000000017941 */ /* 0x000fea0003800000 */
.L_x_2458:
[----:B------:R-:W-:Y:S04]  /*ebf0*/  BSSY B1, `(.L_x_2466) ;  /* 0x00000c9000017945 */ /* 0x000fe80003800000 */
        /* <DEDUP_REMOVED lines=54> */
.L_x_2469:
[----:B------:R-:W-:Y:S05]  /*ef60*/  BSYNC B2 ;  /* 0x0000000000027941 */ /* 0x000fea0003800000 */
.L_x_2468:
[----:B------:R-:W-:Y:S04]  /*ef70*/  BSSY B2, `(.L_x_2470) ;  /* 0x0000030000027945 */ /* 0x000fe80003800000 */
[----:B------:R-:W-:Y:S05]  /*ef80*/  @P1 BRA `(.L_x_2471) ;  /* 0x0000000000b81947 */ /* 0x000fea0003800000 */
[----:B0-----:R-:W0:Y:S01]  /*ef90*/  LDS.128 R12, [R21+0x6000] ;  /* 0x00600000150c7984 */ /* 0x001e220000000c00 */
        /* <DEDUP_REMOVED lines=45> */
.L_x_2471:
[----:B------:R-:W-:Y:S05]  /*f270*/  BSYNC B2 ;  /* 0x0000000000027941 */ /* 0x000fea0003800000 */
.L_x_2470:
        /* <DEDUP_REMOVED lines=48> */
.L_x_2473:
[----:B------:R-:W-:Y:S05]  /*f580*/  BSYNC B2 ;  /* 0x0000000000027941 */ /* 0x000fea0003800000 */
.L_x_2472:
[----:B------:R-:W-:Y:S05]  /*f590*/  @P4 BRA `(.L_x_2467) ;  /* 0x0000000000b84947 */ /* 0x000fea0003800000 */
[----:B012---:R-:W0:Y:S01]  /*f5a0*/  LDS.128 R12, [R21+0xe000] ;  /* 0x00e00000150c7984 */ /* 0x007e220000000c00 */
        /* <DEDUP_REMOVED lines=17> */
[----:B------:R-:W-:Y:S01]  /*f6c0*/  FMUL.FTZ R41, R35, R39 ;  /* 0x0000002723297220 */ /* 0x000fe20000410000 */
[C---:B------:R-:W-:Y:S01]  /*f6d0*/  FMUL.FTZ R35, R37.reuse, R89 ;  /* 0x0000005925237220 */ /* 0x040fe20000410000 */
[----:B------:R-:W-:Y:S02]  /*f6e0*/  IMAD.U32 R14, R12, 0x10000, RZ ;  /* 0x000100000c0e7824 */ /* 0x000fe400078e00ff */
[C---:B------:R-:W-:Y:S01]  /*f6f0*/  FFMA.FTZ R43, R34.reuse, R39, R42 ;  /* 0x00000027222b7223 */ /* 0x040fe2000001002a */
[----:B------:R-:W-:Y:S01]  /*f700*/  FMUL.FTZ R39, R37, R86 ;  /* 0x0000005625277220 */ /* 0x000fe20000410000 */
        /* <DEDUP_REMOVED lines=23> */
.L_x_2467:
[----:B------:R-:W-:Y:S05]  /*f880*/  BSYNC B1 ;  /* 0x0000000000017941 */ /* 0x000fea0003800000 */
.L_x_2466:
        /* <DEDUP_REMOVED lines=54> */
.L_x_2476:
[----:B------:R-:W-:Y:S05]  /*fbf0*/  BSYNC B1 ;  /* 0x0000000000017941 */ /* 0x000fea0003800000 */
.L_x_2475:
        /* <DEDUP_REMOVED lines=48> */
.L_x_2478:
[----:B------:R-:W-:Y:S05]  /*ff00*/  BSYNC B1 ;  /* 0x0000000000017941 */ /* 0x000fea0003800000 */
.L_x_2477:
[----:B------:R-:W-:Y:S04]  /*ff10*/  BSSY B1, `(.L_x_2479) ;  /* 0x0000030000017945 */ /* 0x000fe80003800000 */
[----:B------:R-:W-:Y:S05]  /*ff20*/  @P2 BRA `(.L_x_2480) ;  /* 0x0000000000b82947 */ /* 0x000fea0003800000 */
[----:B01----:R-:W0:Y:S01]  /*ff30*/  LDS.128 R12, [R21+0xb000] ;  /* 0x00b00000150c7984 */ /* 0x003e220000000c00 */
        /* <DEDUP_REMOVED lines=19> */
[-C--:B------:R-:W-:Y:S01]  /*10070*/  FMUL.FTZ R14, R14, R25.reuse ;  /* 0x000000190e0e7220 */ /* 0x080fe20000410000 */
[-C--:B------:R-:W-:Y:S01]  /*10080*/  FMUL.FTZ R31, R15, R26.reuse ;  /* 0x0000001a0f1f7220 */ /* 0x080fe20000410000 */
[----:B------:R-:W-:Y:S01]  /*10090*/  SHF.L.U32 R12, R13, 0x10, RZ ;  /* 0x000000100d0c7819 */ /* 0x000fe200000006ff */
[C---:B------:R-:W-:Y:S01]  /*100a0*/  FFMA.FTZ R29, R20.reuse, R25, -R29 ;  /* 0x00000019141d7223 */ /* 0x040fe2000001081d */
[----:B------:R-:W-:Y:S01]  /*100b0*/  FMUL.FTZ R25, R15, R83 ;  /* 0x000000530f197220 */ /* 0x000fe20000410000 */
[----:B------:R-:W-:Y:S01]  /*100c0*/  FFMA.FTZ R28, R20, R27, R14 ;  /* 0x0000001b141c7223 */ /* 0x000fe2000001000e */
[----:B------:R-:W-:Y:S01]  /*100d0*/  IMAD.U32 R15, R82, 0x10000, RZ ;  /* 0x00010000520f7824 */ /* 0x000fe200078e00ff */
[----:B------:R-:W-:Y:S01]  /*100e0*/  LOP3.LUT R13, R13, 0xffff0000, RZ, 0xc0, !PT ;  /* 0xffff00000d0d7812 */ /* 0x000fe200078ec0ff */
[----:B------:R-:W-:Y:S01]  /*100f0*/  IMAD.U32 R14, R84, 0x10000, RZ ;  /* 0x00010000540e7824 */ /* 0x000fe200078e00ff */
[----:B------:R-:W-:Y:S01]  /*10100*/  LOP3.LUT R82, R82, 0xffff0000, RZ, 0xc0, !PT ;  /* 0xffff000052527812 */ /* 0x000fe200078ec0ff */
[----:B------:R-:W-:Y:S01]  /*10110*/  FFMA.FTZ R31, R24, R83, -R31 ;  /* 0x00000053181f7223 */ /* 0x000fe2000001081f */
[----:B------:R-:W-:Y:S01]  /*10120*/  LOP3.LUT R84, R84, 0xffff0000, RZ, 0xc0, !PT ;  /* 0xffff000054547812 */ /* 0x000fe200078ec0ff */
[----:B------:R-:W-:Y:S01]  /*10130*/  FFMA.FTZ R24, R24, R26, R25 ;  /* 0x0000001a18187223 */ /* 0x000fe20000010019 */
        /* <DEDUP_REMOVED lines=13> */
.L_x_2480:
[----:B------:R-:W-:Y:S05]  /*10210*/  BSYNC B1 ;  /* 0x0000000000017941 */ /* 0x000fea0003800000 */
.L_x_2479:
[----:B------:R-:W-:Y:S05]  /*10220*/  @P3 BRA `(.L_x_2474) ;  /* 0x0000005000643947 */ /* 0x000fea0003800000 */
[----:B012---:R-:W0:Y:S01]  /*10230*/  LDS.128 R12, [R21+0xf000] ;  /* 0x00f00000150c7984 */ /* 0x007e220000000c00 */
        /* <DEDUP_REMOVED lines=20> */
[----:B------:R-:W-:Y:S01]  /*10380*/  FMUL.FTZ R6, R6, R10 ;  /* 0x0000000a06067220 */ /* 0x000fe20000410000 */
        /* <DEDUP_REMOVED lines=25> */
.L_x_2423:
[----:B------:R-:W2:Y:S01]  /*10520*/  LDL R0, [R1+0x8c] ;  /* 0x00008c0001007983 */ /* 0x000ea20000100800 */
[-C--:B------:R-:W-:Y:S01]  /*10530*/  ISETP.GE.AND P0, PT, R18, R29.reuse, PT ;  /* 0x0000001d1200720c */ /* 0x080fe20003f06270 */
[----:B------:R-:W-:Y:S01]  /*10540*/  BSSY B1, `(.L_x_2481) ;  /* 0x0000031000017945 */ /* 0x000fe20003800000 */
[-C--:B------:R-:W-:Y:S01]  /*10550*/  ISETP.GE.AND P1, PT, R218, R29.reuse, PT ;  /* 0x0000001dda00720c */ /* 0x080fe20003f26270 */
[----:B------:R-:W-:Y:S01]  /*10560*/  IMAD.MOV.U32 R87, RZ, RZ, R25 ;  /* 0x000000ffff577224 */ /* 0x000fe200078e0019 */
        /* <DEDUP_REMOVED lines=42> */
[----:B------:R0:W5:Y:S04]  /*10810*/  @!P6 LDG.E.128 R44, desc[UR60][R50.64+0x80] ;  /* 0x0000803c322ce981 */ /* 0x000168000c1e1d00 */
[----:B------:R0:W5:Y:S04]  /*10820*/  @!P5 LDG.E.128 R4, desc[UR60][R50.64] ;  /* 0x0000003c3204d981 */ /* 0x000168000c1e1d00 */
[----:B------:R0:W5:Y:S04]  /*10830*/  @!P5 LDG.E.128 R28, desc[UR60][R52.64] ;  /* 0x0000003c341cd981 */ /* 0x000168000c1e1d00 */
[----:B------:R0:W5:Y:S02]  /*10840*/  @!P6 LDG.E.128 R24, desc[UR60][R52.64+0x80] ;  /* 0x0000803c3418e981 */ /* 0x000164000c1e1d00 */
.L_x_2482:
[----:B------:R-:W-:Y:S05]  /*10850*/  BSYNC B1 ;  /* 0x0000000000017941 */ /* 0x000fea0003800000 */
.L_x_2481:
        /* <DEDUP_REMOVED lines=24> */
[----:B------:R-:W-:Y:S02]  /*109e0*/  CS2R R32, SRZ ;  /* 0x0000000000207805 */ /* 0x000fe4000001ff00 */
[----:B------:R-:W-:Y:S01]  /*109f0*/  LEA.HI.X R55, R0, UR7, R3, 0x1, P4 ;  /* 0x0000000700377c11 */ /* 0x000fe2000a0f0c03 */
[----:B------:R0:W5:Y:S04]  /*10a00*/  @!P5 LDG.E.128 R40, desc[UR60][R52.64] ;  /* 0x0000003c3428d981 */ /* 0x000168000c1e1d00 */
[----:B------:R0:W5:Y:S04]  /*10a10*/  @!P6 LDG.E.128 R48, desc[UR60][R52.64+0x80] ;  /* 0x0000803c3430e981 */ /* 0x000168000c1e1d00 */
[----:B------:R0:W5:Y:S04]  /*10a20*/  @!P5 LDG.E.128 R36, desc[UR60][R54.64] ;  /* 0x0000003c3624d981 */ /* 0x000168000c1e1d00 */
[----:B------:R0:W5:Y:S02]  /*10a30*/  @!P6 LDG.E.128 R32, desc[UR60][R54.64+0x80] ;  /* 0x0000803c3620e981 */ /* 0x000164000c1e1d00 */
.L_x_2484:
[----:B------:R-:W-:Y:S05]  /*10a40*/  BSYNC B1 ;  /* 0x0000000000017941 */ /* 0x000fea0003800000 */
.L_x_2483:
[----:B------:R-:W-:Y:S01]  /*10a50*/  IMAD.MOV.U32 R0, RZ, RZ, R6 ;  /* 0x000000ffff007224 */ /* 0x000fe200078e0006 */
[----:B------:R-:W1:Y:S01]  /*10a60*/  LDC R96, c[0x0][0x428] ;  /* 0x00010a00ff607b82 */ /* 0x000e620000000800 */
        /* <DEDUP_REMOVED lines=32> */
[----:B0-----:R-:W-:Y:S02]  /*10c70*/  CS2R R54, SRZ ;  /* 0x0000000000367805 */ /* 0x001fe4000001ff00 */
        /* <DEDUP_REMOVED lines=34> */
[----:B------:R-:W-:Y:S02]  /*10ea0*/  LEA.HI.X R52, R14, R11, R15, 0x6, P4 ;  /* 0x0000000b0e347211 */ /* 0x000fe400020f340f */
[----:B------:R-:W-:Y:S02]  /*10eb0*/  CS2R R54, SRZ ;  /* 0x0000000000367805 */ /* 0x000fe4000001ff00 */
[----:B------:R-:W-:Y:S02]  /*10ec0*/  LEA.HI.X R89, R3, UR5, R20, 0x1, P5 ;  /* 0x0000000503597c11 */ /* 0x000fe4000a8f0c14 */
        /* <DEDUP_REMOVED lines=10> */
.L_x_2486:
[----:B------:R-:W-:Y:S05]  /*10f70*/  BSYNC B1 ;  /* 0x0000000000017941 */ /* 0x000fea0003800000 */
.L_x_2485:
        /* <DEDUP_REMOVED lines=23> */
[----:B------:R-:W-:Y:S02]  /*110f0*/  ISETP.GE.AND P6, PT, R212, UR6, PT ;  /* 0x00000006d4007c0c */ /* 0x000fe4000bfc6270 */
[----:B------:R-:W-:Y:S02]  /*11100*/  LEA.HI.X R11, R99, UR7, R12, 0x1, P4 ;  /* 0x00000007630b7c11 */ /* 0x000fe4000a0f0c0c */
[----:B------:R-:W-:-:S04]  /*11110*/  LEA R12, P4, R97, UR4, 0x1 ;  /* 0x00000004610c7c11 */ /* 0x000fc8000f8808ff */
[----:B------:R-:W-:Y:S01]  /*11120*/  LEA.HI.X R13, R97, UR5, R0, 0x1, P4 ;  /* 0x00000005610d7c11 */ /* 0x000fe2000a0f0c00 */
[----:B------:R1:W5:Y:S04]  /*11130*/  @!P5 LDG.E.128 R72, desc[UR60][R10.64] ;  /* 0x0000003c0a48d981 */ /* 0x000368000c1e1d00 */
[----:B------:R1:W5:Y:S04]  /*11140*/  @!P6 LDG.E.128 R76, desc[UR60][R10.64+0x80] ;  /* 0x0000803c0a4ce981 */ /* 0x000368000c1e1d00 */
[----:B------:R1:W5:Y:S04]  /*11150*/  @!P5 LDG.E.128 R68, desc[UR60][R12.64] ;  /* 0x0000003c0c44d981 */ /* 0x000368000c1e1d00 */
[----:B------:R1:W5:Y:S02]  /*11160*/  @!P6 LDG.E.128 R64, desc[UR60][R12.64+0x80] ;  /* 0x0000803c0c40e981 */ /* 0x000364000c1e1d00 */
.L_x_2488:
[----:B------:R-:W-:Y:S05]  /*11170*/  BSYNC B1 ;  /* 0x0000000000017941 */ /* 0x000fea0003800000 */
.L_x_2487:
[----:B0-----:R-:W2:Y:S01]  /*11180*/  LDL R88, [R1+0x84] ;  /* 0x0000840001587983 */ /* 0x001ea20000100800 */
[----:B------:R-:W-:Y:S01]  /*11190*/  ISETP.NE.AND P4, PT, R96, 0x1, PT ;  /* 0x000000016000780c */ /* 0x000fe20003f85270 */
[----:B-1----:R-:W-:Y:S01]  /*111a0*/  IMAD.MOV.U32 R11, RZ, RZ, R39 ;  /* 0x000000ffff0b7224 */ /* 0x002fe200078e0027 */
        /* <DEDUP_REMOVED lines=18> */
[----:B-----5:R-:W-:Y:S01]  /*112d0*/  IMAD.MOV.U32 R13, RZ, RZ, R54 ;  /* 0x000000ffff0d7224 */ /* 0x020fe200078e0036 */
        /* <DEDUP_REMOVED lines=42> */
[C---:B------:R-:W-:Y:S01]  /*11580*/  IMAD.WIDE.U32 R12, R3.reuse, R14, R8 ;  /* 0x0000000e030c7225 */ /* 0x040fe200078e0008 */
[----:B------:R-:W-:Y:S01]  /*11590*/  LEA R8, P4, R10, UR4, 0x1 ;  /* 0x000000040a087c11 */ /* 0x000fe2000f8808ff */
[----:B------:R-:W-:Y:S02]  /*115a0*/  UMOV UR4, 0xffffffff ;  /* 0xffffffff00047882 */ /* 0x000fe40000000000 */
[C---:B------:R-:W-:Y:S02]  /*115b0*/  IMAD R9, R3.reuse, R85, R84 ;  /* 0x0000005503097224 */ /* 0x040fe400078e0254 */
[----:B------:R-:W-:Y:S01]  /*115c0*/  IMAD R3, R3, R15, R0 ;  /* 0x0000000f03037224 */ /* 0x000fe200078e0200 */
[----:B------:R-:W-:Y:S01]  /*115d0*/  LEA R0, P5, R12, UR6, 0x1 ;  /* 0x000000060c007c11 */ /* 0x000fe2000f8a08ff */
[----:B------:R-:W-:-:S02]  /*115e0*/  IMAD.MOV.U32 R20, RZ, RZ, R60 ;  /* 0x000000ffff147224 */ /* 0x000fc400078e003c */
[----:B------:R-:W-:Y:S02]  /*115f0*/  IMAD.IADD R9, R11, 0x1, R9 ;  /* 0x000000010b097824 */ /* 0x000fe400078e0209 */
[----:B------:R-:W-:Y:S01]  /*11600*/  IMAD.IADD R3, R13, 0x1, R3 ;  /* 0x000000010d037824 */ /* 0x000fe200078e0203 */
[----:B------:R-:W-:Y:S01]  /*11610*/  PRMT R111, R20, 0x7610, R111 ;  /* 0x00007610146f7816 */ /* 0x000fe2000000006f */
[----:B------:R-:W-:Y:S01]  /*11620*/  IMAD.MOV.U32 R20, RZ, RZ, R80 ;  /* 0x000000ffff147224 */ /* 0x000fe200078e0050 */
[----:B------:R-:W-:Y:S01]  /*11630*/  LEA.HI.X R9, R10, UR5, R9, 0x1, P4 ;  /* 0x000000050a097c11 */ /* 0x000fe2000a0f0c09 */
[----:B------:R-:W-:Y:S01]  /*11640*/  IMAD.MOV.U32 R14, RZ, RZ, R81 ;  /* 0x000000ffff0e7224 */ /* 0x000fe200078e0051 */
[----:B------:R-:W-:Y:S01]  /*11650*/  LEA.HI.X R3, R12, UR7, R3, 0x1, P5 ;  /* 0x000000070c037c11 */ /* 0x000fe2000a8f0c03 */
[----:B------:R-:W-:Y:S01]  /*11660*/  IMAD.MOV.U32 R15, RZ, RZ, R82 ;  /* 0x000000ffff0f7224 */ /* 0x000fe200078e0052 */
[----:B------:R-:W-:Y:S02]  /*11670*/  PRMT R104, R20, 0x7610, R104 ;  /* 0x0000761014687816 */ /* 0x000fe40000000068 */
[----:B------:R-:W-:-:S02]  /*11680*/  PRMT R105, R14, 0x7610, R105 ;  /* 0x000076100e697816 */ /* 0x000fc40000000069 */
[----:B------:R-:W-:Y:S02]  /*11690*/  PRMT R106, R15, 0x7610, R106 ;  /* 0x000076100f6a7816 */ /* 0x000fe4000000006a */
[----:B--2---:R-:W-:Y:S01]  /*116a0*/  LEA.HI R10, R88, R88, RZ, 0x1 ;  /* 0x00000058580a7211 */ /* 0x004fe200078f08ff */
[----:B------:R-:W-:Y:S06]  /*116b0*/  BRA.DIV UR4, `(.L_x_2489) ;  /* 0x000001e604d87947 */ /* 0x000fec000b800000 */
.L_x_2740:
[----:B------:R-:W-:-:S03]  /*116c0*/  UMOV UR4, 0xffffffff ;  /* 0xffffffff00047882 */ /* 0x000fc60000000000 */
[----:B------:R-:W-:Y:S05]  /*116d0*/  BRA.DIV UR4, `(.L_x_2490) ;  /* 0x000001e604f87947 */ /* 0x000fea000b800000 */
.L_x_2743:
[----:B------:R-:W-:-:S03]  /*116e0*/  UMOV UR4, 0xffffffff ;  /* 0xffffffff00047882 */ /* 0x000fc60000000000 */
[----:B------:R-:W-:Y:S05]  /*116f0*/  BRA.DIV UR4, `(.L_x_2491) ;  /* 0x000001ea04187947 */ /* 0x000fea000b800000 */
.L_x_2746:
[----:B------:R-:W-:-:S03]  /*11700*/  UMOV UR4, 0xffffffff ;  /* 0xffffffff00047882 */ /* 0x000fc60000000000 */
[----:B------:R-:W-:Y:S05]  /*11710*/  BRA.DIV UR4, `(.L_x_2492) ;  /* 0x000001ea04387947 */ /* 0x000fea000b800000 */
.L_x_2749:
[----:B------:R-:W-:-:S03]  /*11720*/  UMOV UR4, 0xffffffff ;  /* 0xffffffff00047882 */ /* 0x000fc60000000000 */
[----:B------:R-:W-:Y:S05]  /*11730*/  BRA.DIV UR4, `(.L_x_2493) ;  /* 0x000001ea04587947 */ /* 0x000fea000b800000 */
.L_x_2752:
[----:B------:R-:W-:-:S03]  /*11740*/  UMOV UR4, 0xffffffff ;  /* 0xffffffff00047882 */ /* 0x000fc60000000000 */
[----:B------:R-:W-:Y:S05]  /*11750*/  BRA.DIV UR4, `(.L_x_2494) ;  /* 0x000001ea04787947 */ /* 0x000fea000b800000 */
.L_x_2755:
[----:B------:R-:W-:-:S03]  /*11760*/  UMOV UR4, 0xffffffff ;  /* 0xffffffff00047882 */ /* 0x000fc60000000000 */
[----:B------:R-:W-:Y:S05]  /*11770*/  BRA.DIV UR4, `(.L_x_2495) ;  /* 0x000001ea04987947 */ /* 0x000fea000b800000 */
.L_x_2758:
[----:B------:R-:W-:-:S03]  /*11780*/  UMOV UR4, 0xffffffff ;  /* 0xffffffff00047882 */ /* 0x000fc60000000000 */
[----:B------:R-:W-:Y:S05]  /*11790*/  BRA.DIV UR4, `(.L_x_2496) ;  /* 0x000001ea04b87947 */ /* 0x000fea000b800000 */
.L_x_2761:
[----:B------:R-:W-:-:S03]  /*117a0*/  UMOV UR4, 0xffffffff ;  /* 0xffffffff00047882 */ /* 0x000fc60000000000 */
[----:B------:R-:W-:Y:S05]  /*117b0*/  BRA.DIV UR4, `(.L_x_2497) ;  /* 0x000001ea04d87947 */ /* 0x000fea000b800000 */
.L_x_2764:
[----:B------:R-:W-:-:S03]  /*117c0*/  UMOV UR4, 0xffffffff ;  /* 0xffffffff00047882 */ /* 0x000fc60000000000 */
[----:B------:R-:W-:Y:S05]  /*117d0*/  BRA.DIV UR4, `(.L_x_2498) ;  /* 0x000001ea04f87947 */ /* 0x000fea000b800000 */
.L_x_2767:
[----:B------:R-:W-:-:S03]  /*117e0*/  UMOV UR4, 0xffffffff ;  /* 0xffffffff00047882 */ /* 0x000fc60000000000 */
[----:B------:R-:W-:Y:S05]  /*117f0*/  BRA.DIV UR4, `(.L_x_2499) ;  /* 0x000001ee04187947 */ /* 0x000fea000b800000 */
.L_x_2770:
[----:B------:R-:W-:-:S03]  /*11800*/  UMOV UR4, 0xffffffff ;  /* 0xffffffff00047882 */ /* 0x000fc60000000000 */
[----:B------:R-:W-:Y:S05]  /*11810*/  BRA.DIV UR4, `(.L_x_2500) ;  /* 0x000001ee04387947 */ /* 0x000fea000b800000 */
.L_x_2773:
[----:B------:R-:W-:-:S03]  /*11820*/  UMOV UR4, 0xffffffff ;  /* 0xffffffff00047882 */ /* 0x000fc60000000000 */
[----:B------:R-:W-:Y:S05]  /*11830*/  BRA.DIV UR4, `(.L_x_2501) ;  /* 0x000001ee04587947 */ /* 0x000fea000b800000 */
.L_x_2776:
[----:B------:R-:W-:Y:S01]  /*11840*/  UMOV UR4, 0xffffffff ;  /* 0xffffffff00047882 */ /* 0x000fe20000000000 */
[----:B------:R-:W-:Y:S02]  /*11850*/  LOP3.LUT R10, R10, 0xfffffffe, RZ, 0xc0, !PT ;  /* 0xfffffffe0a0a7812 */ /* 0x000fe400078ec0ff */
[----:B------:R-:W-:Y:S05]  /*11860*/  BRA.DIV UR4, `(.L_x_2502) ;  /* 0x000001ee04747947 */ /* 0x000fea000b800000 */
.L_x_2779:
[----:B------:R-:W-:Y:S01]  /*11870*/  UMOV UR4, 0xffffffff ;  /* 0xffffffff00047882 */ /* 0x000fe20000000000 */
[----:B------:R-:W-:Y:S02]  /*11880*/  IMAD.IADD R9, R88, 0x1, -R10 ;  /* 0x0000000158097824 */ /* 0x000fe400078e0a0a */
[----:B------:R-:W-:Y:S05]  /*11890*/  BRA.DIV UR4, `(.L_x_2503) ;  /* 0x000001ee04907947 */ /* 0x000fea000b800000 */
.L_x_2782:
[----:B------:R-:W-:Y:S01]  /*118a0*/  UMOV UR4, 0xffffffff ;  /* 0xffffffff00047882 */ /* 0x000fe20000000000 */
[----:B------:R-:W-:Y:S01]  /*118b0*/  SHF.L.U32 R9, R9, 0x1f, RZ ;  /* 0x0000001f09097819 */ /* 0x000fe200000006ff */
[----:B------:R-:W-:Y:S01]  /*118c0*/  IMAD.MOV.U32 R3, RZ, RZ, R83 ;  /* 0x000000ffff037224 */ /* 0x000fe200078e0053 */
[----:B------:R-:W-:Y:S06]  /*118d0*/  BRA.DIV UR4, `(.L_x_2504) ;  /* 0x000001ee04a87947 */ /* 0x000fec000b800000 */
.L_x_2785:
[----:B------:R-:W0:Y:S01]  /*118e0*/  SYNCS.PHASECHK.TRANS64.TRYWAIT P4, [R16+URZ+0x38800], R9 ;  /* 0x03880009100075a7 */ /* 0x000e22000808017f */
[----:B------:R-:W-:Y:S01]  /*118f0*/  PRMT R115, R3, 0x7610, R115 ;  /* 0x0000761003737816 */ /* 0x000fe20000000073 */
[----:B------:R-:W-:Y:S01]  /*11900*/  IMAD.MOV.U32 R3, RZ, RZ, R67 ;  /* 0x000000ffff037224 */ /* 0x000fe200078e0043 */
[----:B------:R-:W-:Y:S01]  /*11910*/  BSSY B1, `(.L_x_2505) ;  /* 0x0000022000017945 */ /* 0x000fe20003800000 */
        /* <DEDUP_REMOVED lines=27> */
[----:B------:R-:W-:Y:S02]  /*11ad0*/  PRMT R88, R3, 0x7610, R88 ;  /* 0x0000761003587816 */ /* 0x000fe40000000058 */
[----:B------:R-:W-:Y:S01]  /*11ae0*/  PRMT R89, R8, 0x7610, R89 ;  /* 0x0000761008597816 */ /* 0x000fe20000000059 */
[----:B------:R-:W-:Y:S01]  /*11af0*/  IMAD.MOV.U32 R8, RZ, RZ, R79 ;  /* 0x000000ffff087224 */ /* 0x000fe200078e004f */
[----:B------:R-:W-:Y:S02]  /*11b00*/  PRMT R90, R10, 0x7610, R90 ;  /* 0x000076100a5a7816 */ /* 0x000fe4000000005a */
[----:B------:R-:W-:Y:S01]  /*11b10*/  LEA.HI R3, R0, R212, RZ, 0x3 ;  /* 0x000000d400037211 */ /* 0x000fe200078f18ff */
[----:B0-----:R-:W-:Y:S06]  /*11b20*/  @!P4 BRA `(.L_x_2506) ;  /* 0x000001ec003cc947 */ /* 0x001fec0003800000 */
.L_x_2786:
[----:B------:R-:W-:Y:S05]  /*11b30*/  BSYNC B1 ;  /* 0x0000000000017941 */ /* 0x000fea0003800000 */
.L_x_2505:
[----:B------:R-:W-:Y:S01]  /*11b40*/  BSSY B1, `(.L_x_2507) ;  /* 0x00000da000017945 */ /* 0x000fe20003800000 */
[----:B------:R-:W-:Y:S02]  /*11b50*/  PRMT R91, R8, 0x7610, R91 ;  /* 0x00007610085b7816 */ /* 0x000fe4000000005b */
[----:B------:R-:W-:Y:S01]  /*11b60*/  SHF.R.S32.HI R20, RZ, 0x3, R3 ;  /* 0x00000003ff147819 */ /* 0x000fe20000011403 */
[----:B------:R-:W-:Y:S06]  /*11b70*/  @P0 BRA `(.L_x_2508) ;  /* 0x0000000c00580947 */ /* 0x000fec0003800000 */
[----:B------:R-:W1:Y:S01]  /*11b80*/  LDC R141, c[0x0][0x3d4] ;  /* 0x0000f500ff8d7b82 */ /* 0x000e620000000800 */
[----:B------:R-:W-:Y:S01]  /*11b90*/  BSSY B2, `(.L_x_2509) ;  /* 0x000006b000027945 */ /* 0x000fe20003800000 */
[-C--:B-1----:R-:W-:Y:S02]  /*11ba0*/  ISETP.GE.AND P0, PT, R213, R141.reuse, PT ;  /* 0x0000008dd500720c */ /* 0x082fe40003f06270 */
[----:B------:R-:W-:-:S11]  /*11bb0*/  ISETP.GE.AND P4, PT, R212, R141, PT ;  /* 0x0000008dd400720c */ /* 0x000fd60003f86270 */
[----:B------:R-:W-:Y:S05]  /*11bc0*/  @P0 BRA `(.L_x_2510) ;  /* 0x00000004009c0947 */ /* 0x000fea0003800000 */
[----:B------:R-:W-:Y:S02]  /*11bd0*/  LEA.HI R8, R141, R222, RZ, 0x1d ;  /* 0x000000de8d087211 */ /* 0x000fe400078fe8ff */
[----:B------:R-:W-:Y:S02]  /*11be0*/  SHF.R.U64 R146, R28, 0x10, R29 ;  /* 0x000000101c927819 */ /* 0x000fe4000000121d */
[----:B------:R-:W-:Y:S01]  /*11bf0*/  SHF.R.S32.HI R11, RZ, 0x1f, R8 ;  /* 0x0000001fff0b7819 */ /* 0x000fe20000011408 */
[----:B0-----:R-:W-:Y:S01]  /*11c00*/  IMAD.SHL.U32 R9, R8, 0x8, RZ ;  /* 0x0000000808097824 */ /* 0x001fe200078e00ff */
[----:B------:R-:W-:Y:S02]  /*11c10*/  SHF.R.U64 R4, R4, 0x10, R5 ;  /* 0x0000001004047819 */ /* 0x000fe40000001205 */
[----:B------:R-:W-:Y:S02]  /*11c20*/  LEA.HI R11, R11, R8, RZ, 0x3 ;  /* 0x000000080b0b7211 */ /* 0x000fe400078f18ff */
[----:B------:R-:W-:-:S02]  /*11c30*/  LOP3.LUT R9, R9, 0x38, RZ, 0xc0, !PT ;  /* 0x0000003809097812 */ /* 0x000fc400078ec0ff */
[----:B------:R-:W-:Y:S01]  /*11c40*/  SHF.R.U32.HI R147, RZ, 0x10, R5 ;  /* 0x00000010ff937819 */ /* 0x000fe20000011605 */
[----:B------:R-:W-:Y:S01]  /*11c50*/  IMAD.SHL.U32 R11, R11, 0x400, RZ ;  /* 0x000004000b0b7824 */ /* 0x000fe200078e00ff */
[----:B------:R-:W-:Y:S02]  /*11c60*/  LOP3.LUT R8, R9, 0x1c0, R234, 0xf8, !PT ;  /* 0x000001c009087812 */ /* 0x000fe400078ef8ea */
[----:B------:R-:W-:Y:S02]  /*11c70*/  PRMT R145, R145, 0x5410, R146 ;  /* 0x0000541091917816 */ /* 0x000fe40000000092 */
[----:B------:R-:W-:Y:S02]  /*11c80*/  LOP3.LUT R8, R8, R235, RZ, 0x3c, !PT ;  /* 0x000000eb08087212 */ /* 0x000fe400078e3cff */
[----:B------:R-:W-:Y:S01]  /*11c90*/  LOP3.LUT R11, R11, 0x7fffe000, RZ, 0xc0, !PT ;  /* 0x7fffe0000b0b7812 */ /* 0x000fe200078ec0ff */
[----:B------:R-:W-:Y:S01]  /*11ca0*/  IMAD.U32 R152, R145, 0x10000, RZ ;  /* 0x0001000091987824 */ /* 0x000fe200078e00ff */
[----:B------:R-:W-:-:S02]  /*11cb0*/  PRMT R5, R95, 0x5432, R4 ;  /* 0x000054325f057816 */ /* 0x000fc40000000004 */
[----:B------:R-:W-:Y:S02]  /*11cc0*/  IADD3 R13, R8, R11, R236 ;  /* 0x0000000b080d7210 */ /* 0x000fe40007ffe0ec */
[----:B------:R-:W0:Y:S01]  /*11cd0*/  LDS.128 R8, [R21] ;  /* 0x0000000015087984 */ /* 0x000e220000000c00 */
[----:B------:R-:W-:Y:S01]  /*11ce0*/  SHF.R.U32.HI R29, RZ, 0x10, R29 ;  /* 0x00000010ff1d7819 */ /* 0x000fe2000001161d */
[----:B------:R-:W-:Y:S01]  /*11cf0*/  IMAD.U32 R151, R5, 0x10000, RZ ;  /* 0x0001000005977824 */ /* 0x000fe200078e00ff */
[--C-:B------:R-:W-:Y:S01]  /*11d00*/  SHF.R.U64 R28, R30, 0x10, R31.reuse ;  /* 0x000000101e1c7819 */ /* 0x100fe2000000121f */
[----:B------:R-:W-:Y:S01]  /*11d10*/  IMAD R140, R13, 0x2, R16 ;  /* 0x000000020d8c7824 */ /* 0x000fe200078e0210 */
[----:B------:R-:W-:Y:S02]  /*11d20*/  SHF.R.U32.HI R31, RZ, 0x10, R31 ;  /* 0x00000010ff1f7819 */ /* 0x000fe4000001161f */
[----:B------:R-:W-:Y:S02]  /*11d30*/  PRMT R4, R94, 0x5432, R147 ;  /* 0x000054325e047816 */ /* 0x000fe40000000093 */
[----:B------:R-:W1:Y:S01]  /*11d40*/  LDS.128 R12, [R140+0x14400] ;  /* 0x014400008c0c7984 */ /* 0x000e620000000c00 */
[----:B------:R-:W-:-:S02]  /*11d50*/  SHF.R.U64 R6, R6, 0x10, R7 ;  /* 0x0000001006067819 */ /* 0x000fc40000001207 */
        /* <DEDUP_REMOVED lines=9> */
[----:B------:R-:W-:Y:S01]  /*11df0*/  PRMT R6, R93, 0x5432, R6 ;  /* 0x000054325d067816 */ /* 0x000fe20000000006 */
[C---:B0-----:R-:W-:Y:S01]  /*11e00*/  IMAD.U32 R148, R9.reuse, 0x10000, RZ ;  /* 0x0001000009947824 */ /* 0x041fe200078e00ff */
[----:B------:R-:W-:Y:S01]  /*11e10*/  LOP3.LUT R29, R9, 0xffff0000, RZ, 0xc0, !PT ;  /* 0xffff0000091d7812 */ /* 0x000fe200078ec0ff */
[----:B------:R-:W-:Y:S01]  /*11e20*/  IMAD.U32 R146, R8, 0x10000, RZ ;  /* 0x0001000008927824 */ /* 0x000fe200078e00ff */
[C---:B------:R-:W-:Y:S01]  /*11e30*/  LOP3.LUT R9, R10.reuse, 0xffff0000, RZ, 0xc0, !PT ;  /* 0xffff00000a097812 */ /* 0x040fe200078ec0ff */
[----:B------:R-:W-:Y:S01]  /*11e40*/  IMAD.U32 R28, R10, 0x10000, RZ ;  /* 0x000100000a1c7824 */ /* 0x000fe200078e00ff */
[C---:B------:R-:W-:Y:S02]  /*11e50*/  SHF.L.U32 R31, R11.reuse, 0x10, RZ ;  /* 0x000000100b1f7819 */ /* 0x040fe400000006ff */
[----:B------:R-:W-:Y:S01]  /*11e60*/  LOP3.LUT R10, R11, 0xffff0000, RZ, 0xc0, !PT ;  /* 0xffff00000b0a7812 */ /* 0x000fe200078ec0ff */
[C---:B-1----:R-:W-:Y:S01]  /*11e70*/  IMAD.U32 R147, R12.reuse, 0x10000, RZ ;  /* 0x000100000c937824 */ /* 0x042fe200078e00ff */
[----:B------:R-:W-:Y:S01]  /*11e80*/  LOP3.LUT R30, R12, 0xffff0000, RZ, 0xc0, !PT ;  /* 0xffff00000c1e7812 */ /* 0x000fe200078ec0ff */
[----:B------:R-:W-:Y:S01]  /*11e90*/  IMAD.U32 R149, R13, 0x10000, RZ ;  /* 0x000100000d957824 */ /* 0x000fe200078e00ff */
[C---:B------:R-:W-:Y:S01]  /*11ea0*/  LOP3.LUT R11, R14.reuse, 0xffff0000, RZ, 0xc0, !PT ;  /* 0xffff00000e0b7812 */ /* 0x040fe200078ec0ff */
[C---:B------:R-:W-:Y:S01]  /*11eb0*/  FMUL.FTZ R155, R147.reuse, R152 ;  /* 0x00000098939b7220 */ /* 0x040fe20000410000 */
[----:B------:R-:W-:Y:S01]  /*11ec0*/  FMUL.FTZ R157, R147, R151 ;  /* 0x00000097939d7220 */ /* 0x000fe20000410000 */
[----:B------:R-:W-:Y:S01]  /*11ed0*/  IMAD.U32 R12, R14, 0x10000, RZ ;  /* 0x000100000e0c7824 */ /* 0x000fe200078e00ff */
[C---:B------:R-:W-:Y:S01]  /*11ee0*/  LOP3.LUT R14, R15.reuse, 0xffff0000, RZ, 0xc0, !PT ;  /* 0xffff00000f0e7812 */ /* 0x040fe200078ec0ff */
[----:B------:R-:W-:Y:S01]  /*11ef0*/  IMAD.U32 R147, R4, 0x10000, RZ ;  /* 0x0001000004937824 */ /* 0x000fe200078e00ff */
[----:B------:R-:W-:Y:S01]  /*11f00*/  LOP3.LUT R8, R8, 0xffff0000, RZ, 0xc0, !PT ;  /* 0xffff000008087812 */ /* 0x000fe200078ec0ff */
[----:B------:R-:W-:-:S02]  /*11f10*/  IMAD.U32 R150, R15, 0x10000, RZ ;  /* 0x000100000f967824 */ /* 0x000fc400078e00ff */
[C---:B------:R-:W-:Y:S01]  /*11f20*/  FFMA.FTZ R15, R146.reuse, R151, -R155 ;  /* 0x00000097920f7223 */ /* 0x040fe2000001089b */
[----:B------:R-:W-:Y:S01]  /*11f30*/  FFMA.FTZ R146, R146, R152, R157 ;  /* 0x0000009892927223 */ /* 0x000fe2000001009d */
[C---:B------:R-:W-:Y:S01]  /*11f40*/  FMUL.FTZ R155, R149.reuse, R153 ;  /* 0x00000099959b7220 */ /* 0x040fe20000410000 */
[-C--:B------:R-:W-:Y:S01]  /*11f50*/  FMUL.FTZ R157, R149, R147.reuse ;  /* 0x00000093959d7220 */ /* 0x080fe20000410000 */
[----:B------:R-:W-:Y:S02]  /*11f60*/  IMAD.U32 R151, R7, 0x10000, RZ ;  /* 0x0001000007977824 */ /* 0x000fe400078e00ff */
[----:B------:R-:W-:Y:S01]  /*11f70*/  FMUL.FTZ R152, R150, R154 ;  /* 0x0000009a96987220 */ /* 0x000fe20000410000 */
[----:B------:R-:W-:Y:S01]  /*11f80*/  LOP3.LUT R149, R145, 0xffff0000, RZ, 0xc0, !PT ;  /* 0xffff000091957812 */ /* 0x000fe200078ec0ff */
[----:B------:R-:W-:Y:S01]  /*11f90*/  FFMA.FTZ R147, R148, R147, -R155 ;  /* 0x0000009394937223 */ /* 0x000fe2000001089b */
[-C--:B------:R-:W-:Y:S01]  /*11fa0*/  FMUL.FTZ R155, R150, R151.reuse ;  /* 0x00000097969b7220 */ /* 0x080fe20000410000 */
[----:B------:R-:W-:Y:S01]  /*11fb0*/  FFMA.FTZ R145, R31, R151, -R152 ;  /* 0x000000971f917223 */ /* 0x000fe20000010898 */
[----:B------:R-:W-:Y:S01]  /*11fc0*/  LOP3.LUT R13, R13, 0xffff0000, RZ, 0xc0, !PT ;  /* 0xffff00000d0d7812 */ /* 0x000fe200078ec0ff */
[----:B------:R-:W-:Y:S01]  /*11fd0*/  FMUL.FTZ R151, R30, R149 ;  /* 0x000000951e977220 */ /* 0x000fe20000410000 */
[----:B------:R-:W-:Y:S01]  /*11fe0*/  FFMA.FTZ R148, R148, R153, R157 ;  /* 0x0000009994947223 */ /* 0x000fe2000001009d */
[----:B------:R-:W-:Y:S01]  /*11ff0*/  LOP3.LUT R150, R4, 0xffff0000, RZ, 0xc0, !PT ;  /* 0xffff000004967812 */ /* 0x000fe200078ec0ff */
[-C--:B------:R-:W-:Y:S01]  /*12000*/  FMUL.FTZ R153, R30, R5.reuse ;  /* 0x000000051e997220 */ /* 0x080fe20000410000 */
[----:B------:R-:W-:Y:S01]  /*12010*/  FFMA.FTZ R4, R8, R5, -R151 ;  /* 0x0000000508047223 */ /* 0x000fe20000010897 */
[----:B------:R-:W-:-:S02]  /*12020*/  IMAD.U32 R151, R143, 0x10000, RZ ;  /* 0x000100008f977824 */ /* 0x000fc400078e00ff */
[C---:B------:R-:W-:Y:S01]  /*12030*/  FMUL.FTZ R30, R13.reuse, R144 ;  /* 0x000000900d1e7220 */ /* 0x040fe20000410000 */
[-C--:B------:R-:W-:Y:S01]  /*12040*/  FMUL.FTZ R13, R13, R150.reuse ;  /* 0x000000960d0d7220 */ /* 0x080fe20000410000 */
[----:B------:R-:W-:Y:S01]  /*12050*/  FFMA.FTZ R153, R8, R149, R153 ;  /* 0x0000009508997223 */ /* 0x000fe20000010099 */
[----:B------:R-:W-:Y:S02]  /*12060*/  IMAD.U32 R5, R6, 0x10000, RZ ;  /* 0x0001000006057824 */ /* 0x000fe400078e00ff */
[C---:B------:R-:W-:Y:S01]  /*12070*/  FMUL.FTZ R149, R12.reuse, R151 ;  /* 0x000000970c957220 */ /* 0x040fe20000410000 */
[C---:B------:R-:W-:Y:S01]  /*12080*/  FFMA.FTZ R30, R29.reuse, R150, -R30 ;  /* 0x000000961d1e7223 */ /* 0x040fe2000001081e */
[----:B------:R-:W-:Y:S01]  /*12090*/  FFMA.FTZ R13, R29, R144, R13 ;  /* 0x000000901d0d7223 */ /* 0x000fe2000001000d */
[-C--:B------:R-:W-:Y:S01]  /*120a0*/  FMUL.FTZ R29, R12, R5.reuse ;  /* 0x000000050c1d7220 */ /* 0x080fe20000410000 */
[----:B------:R-:W-:Y:S01]  /*120b0*/  FFMA.FTZ R149, R28, R5, -R149 ;  /* 0x000000051c957223 */ /* 0x000fe20000010895 */
[----:B------:R-:W-:Y:S01]  /*120c0*/  LOP3.LUT R8, R143, 0xffff0000, RZ, 0xc0, !PT ;  /* 0xffff00008f087812 */ /* 0x000fe200078ec0ff */
[----:B------:R-:W-:Y:S01]  /*120d0*/  FFMA.FTZ R31, R31, R154, R155 ;  /* 0x0000009a1f1f7223 */ /* 0x000fe2000001009b */
[----:B------:R-:W-:Y:S01]  /*120e0*/  LOP3.LUT R5, R142, 0xffff0000, RZ, 0xc0, !PT ;  /* 0xffff00008e057812 */ /* 0x000fe200078ec0ff */
[----:B------:R-:W-:Y:S01]  /*120f0*/  FFMA.FTZ R29, R28, R151, R29 ;  /* 0x000000971c1d7223 */ /* 0x000fe2000001001d */
[----:B------:R-:W-:Y:S01]  /*12100*/  LOP3.LUT R6, R6, 0xffff0000, RZ, 0xc0, !PT ;  /* 0xffff000006067812 */ /* 0x000fe200078ec0ff */
[----:B------:R-:W-:Y:S01]  /*12110*/  FMUL.FTZ R12, R11, R8 ;  /* 0x000000080b0c7220 */ /* 0x000fe20000410000 */
[----:B------:R-:W-:Y:S01]  /*12120*/  LOP3.LUT R7, R7, 0xffff0000, RZ, 0xc0, !PT ;  /* 0xffff000007077812 */ /* 0x000fe200078ec0ff */
[----:B------:R-:W-:Y:S01]  /*12130*/  FMUL.FTZ R143, R14, R5 ;  /* 0x000000050e8f7220 */ /* 0x000fe20000410000 */
[----:B------:R-:W-:Y:S01]  /*12140*/  F2FP.BF16.F32.PACK_AB R4, R4, R15 ;  /* 0x0000000f0404723e */ /* 0x000fe200000010ff */
[-C--:B------:R-:W-:Y:S01]  /*12150*/  FMUL.FTZ R11, R11, R6.reuse ;  /* 0x000000060b0b7220 */ /* 0x080fe20000410000 */
[C---:B------:R-:W-:Y:S01]  /*12160*/  FFMA.FTZ R6, R9.reuse, R6, -R12 ;  /* 0x0000000609067223 */ /* 0x040fe2000001080c */
[-C--:B------:R-:W-:Y:S01]  /*12170*/  FMUL.FTZ R28, R14, R7.reuse ;  /* 0x000000070e1c7220 */ /* 0x080fe20000410000 */
[C---:B------:R-:W-:Y:S01]  /*12180*/  FFMA.FTZ R14, R10.reuse, R7, -R143 ;  /* 0x000000070a0e7223 */ /* 0x040fe2000001088f */
[----:B------:R-:W-:Y:S01]  /*12190*/  FFMA.FTZ R12, R9, R8, R11 ;  /* 0x00000008090c7223 */ /* 0x000fe2000001000b */
[----:B------:R-:W-:Y:S01]  /*121a0*/  F2FP.BF16.F32.PACK_AB R8, R153, R146 ;  /* 0x000000929908723e */ /* 0x000fe200000010ff */
[----:B------:R-:W-:Y:S01]  /*121b0*/  FFMA.FTZ R28, R10, R5, R28 ;  /* 0x000000050a1c7223 */ /* 0x000fe2000001001c */
[----:B------:R-:W-:-:S02]  /*121c0*/  F2FP.BF16.F32.PACK_AB R5, R30, R147 ;  /* 0x000000931e05723e */ /* 0x000fc400000010ff */
[----:B------:R-:W-:Y:S02]  /*121d0*/  F2FP.BF16.F32.PACK_AB R6, R6, R149 ;  /* 0x000000950606723e */ /* 0x000fe400000010ff */
[----:B------:R-:W-:Y:S02]  /*121e0*/  F2FP.BF16.F32.PACK_AB R7, R14, R145 ;  /* 0x000000910e07723e */ /* 0x000fe400000010ff */
[----:B------:R-:W-:Y:S02]  /*121f0*/  F2FP.BF16.F32.PACK_AB R9, R13, R148 ;  /* 0x000000940d09723e */ /* 0x000fe400000010ff */
[----:B------:R-:W-:Y:S01]  /*12200*/  F2FP.BF16.F32.PACK_AB R10, R12, R29 ;  /* 0x0000001d0c0a723e */ /* 0x000fe200000010ff */
[----:B------:R1:W-:Y:S01]  /*12210*/  STS.128 [R21], R4 ;  /* 0x0000000415007388 */ /* 0x0003e20000000c00 */
[----:B------:R-:W-:-:S05]  /*12220*/  F2FP.BF16.F32.PACK_AB R11, R28, R31 ;  /* 0x0000001f1c0b723e */ /* 0x000fca00000010ff */
[----:B------:R1:W-:Y:S02]  /*12230*/  STS.128 [R140+0x14400], R8 ;  /* 0x014400088c007388 */ /* 0x0003e40000000c00 */
.L_x_2510:
[----:B------:R-:W-:Y:S05]  /*12240*/  BSYNC B2 ;  /* 0x0000000000027941 */ /* 0x000fea0003800000 */
.L_x_2509:
        /* <DEDUP_REMOVED lines=9> */
[--C-:B------:R-:W-:Y:S01]  /*122e0*/  SHF.R.U64 R21, R46, 0x10, R47.reuse ;  /* 0x000000102e157819 */ /* 0x100fe2000000122f */
[----:B------:R-:W-:Y:S01]  /*122f0*/  IMAD.SHL.U32 R6, R6, 0x400, RZ ;  /* 0x0000040006067824 */ /* 0x000fe200078e00ff */
[----:B------:R-:W-:Y:S02]  /*12300*/  LOP3.LUT R4, R5, 0x1c0, R234, 0xf8, !PT ;  /* 0x000001c005047812 */ /* 0x000fe400078ef8ea */
[----:B------:R-:W-:Y:S02]  /*12310*/  SHF.R.U32.HI R46, RZ, 0x10, R47 ;  /* 0x00000010ff2e7819 */ /* 0x000fe4000001162f */
[----:B------:R-:W-:Y:S02]  /*12320*/  LOP3.LUT R4, R4, R235, RZ, 0x3c, !PT ;  /* 0x000000eb04047212 */ /* 0x000fe400078e3cff */
[----:B------:R-:W-:Y:S02]  /*12330*/  LOP3.LUT R5, R6, 0x7fffe000, RZ, 0xc0, !PT ;  /* 0x7fffe00006057812 */ /* 0x000fe400078ec0ff */
[----:B------:R-:W-:-:S02]  /*12340*/  PRMT R136, R136, 0x5410, R15 ;  /* 0x0000541088887816 */ /* 0x000fc4000000000f */
[----:B0-----:R-:W-:Y:S02]  /*12350*/  IADD3 R9, R4, R5, R236 ;  /* 0x0000000504097210 */ /* 0x001fe40007ffe0ec */
[--C-:B------:R-:W-:Y:S02]  /*12360*/  SHF.R.U64 R13, R26, 0x10, R27.reuse ;  /* 0x000000101a0d7819 */ /* 0x100fe4000000121b */
[----:B------:R-:W-:Y:S01]  /*12370*/  SHF.R.U32.HI R26, RZ, 0x10, R27 ;  /* 0x00000010ff1a7819 */ /* 0x000fe2000001161b */
[----:B------:R-:W-:Y:S01]  /*12380*/  IMAD R12, R9, 0x2, R16 ;  /* 0x00000002090c7824 */ /* 0x000fe200078e0210 */
[----:B------:R-:W-:Y:S02]  /*12390*/  PRMT R132, R132, 0x5410, R29 ;  /* 0x0000541084847816 */ /* 0x000fe4000000001d */
[----:B------:R-:W-:Y:S02]  /*123a0*/  SHF.R.U32.HI R44, RZ, 0x10, R45 ;  /* 0x00000010ff2c7819 */ /* 0x000fe4000001162d */
[----:B------:R-:W0:Y:S01]  /*123b0*/  LDS.128 R8, [R12+0x14400] ;  /* 0x014400000c087984 */ /* 0x000e220000000c00 */
[----:B------:R-:W-:-:S02]  /*123c0*/  SHF.R.U32.HI R24, RZ, 0x10, R25 ;  /* 0x00000010ff187819 */ /* 0x000fc40000011619 */
[----:B------:R-:W-:Y:S01]  /*123d0*/  PRMT R139, R139, 0x5410, R46 ;  /* 0x000054108b8b7816 */ /* 0x000fe2000000002e */
[----:B------:R-:W-:Y:S01]  /*123e0*/  IMAD.U32 R46, R136, 0x10000, RZ ;  /* 0x00010000882e7824 */ /* 0x000fe200078e00ff */
[----:B------:R-:W-:Y:S02]  /*123f0*/  PRMT R135, R135, 0x5410, R26 ;  /* 0x0000541087877816 */ /* 0x000fe4000000001a */
[----:B------:R-:W-:Y:S02]  /*12400*/  PRMT R133, R133, 0x5410, R44 ;  /* 0x0000541085857816 */ /* 0x000fe4000000002c */
[----:B------:R-:W-:Y:S01]  /*12410*/  PRMT R134, R134, 0x5410, R13 ;  /* 0x0000541086867816 */ /* 0x000fe2000000000d */
[----:B------:R-:W-:Y:S01]  /*12420*/  IMAD.U32 R31, R135, 0x10000, RZ ;  /* 0x00010000871f7824 */ /* 0x000fe200078e00ff */
[----:B------:R-:W-:Y:S02]  /*12430*/  PRMT R137, R137, 0x5410, R24 ;  /* 0x0000541089897816 */ /* 0x000fe40000000018 */
[----:B------:R-:W-:-:S02]  /*12440*/  PRMT R138, R138, 0x5410, R21 ;  /* 0x000054108a8a7816 */ /* 0x000fc40000000015 */
[----:B------:R-:W-:Y:S01]  /*12450*/  LOP3.LUT R135, R135, 0xffff0000, RZ, 0xc0, !PT ;  /* 0xffff000087877812 */ /* 0x000fe200078ec0ff */
[C---:B------:R-:W-:Y:S01]  /*12460*/  IMAD.U32 R140, R137.reuse, 0x10000, RZ ;  /* 0x00010000898c7824 */ /* 0x040fe200078e00ff */
[----:B------:R-:W-:Y:S01]  /*12470*/  LOP3.LUT R137, R137, 0xffff0000, RZ, 0xc0, !PT ;  /* 0xffff000089897812 */ /* 0x000fe200078ec0ff */
[C---:B0-----:R-:W-:Y:S01]  /*12480*/  IMAD.U32 R25, R8.reuse, 0x10000, RZ ;  /* 0x0001000008197824 */ /* 0x041fe200078e00ff */
[----:B------:R-:W-:Y:S01]  /*12490*/  LOP3.LUT R26, R8, 0xffff0000, RZ, 0xc0, !PT ;  /* 0xffff0000081a7812 */ /* 0x000fe200078ec0ff */
[----:B------:R-:W-:Y:S01]  /*124a0*/  IMAD.U32 R8, R132, 0x10000, RZ ;  /* 0x0001000084087824 */ /* 0x000fe200078e00ff */
[----:B------:R-:W-:Y:S01]  /*124b0*/  LOP3.LUT R28, R9, 0xffff0000, RZ, 0xc0, !PT ;  /* 0xffff0000091c7812 */ /* 0x000fe200078ec0ff */
[----:B------:R-:W-:Y:S01]  /*124c0*/  FMUL.FTZ R44, R25, R46 ;  /* 0x0000002e192c7220 */ /* 0x000fe20000410000 */
[----:B------:R-:W-:Y:S02]  /*124d0*/  IMAD.U32 R27, R9, 0x10000, RZ ;  /* 0x00010000091b7824 */ /* 0x000fe400078e00ff */
[----:B------:R-:W-:Y:S01]  /*124e0*/  FMUL.FTZ R142, R25, R8 ;  /* 0x00000008198e7220 */ /* 0x000fe20000410000 */
[----:B------:R-:W-:Y:S01]  /*124f0*/  IMAD.U32 R30, R11, 0x10000, RZ ;  /* 0x000100000b1e7824 */ /* 0x000fe200078e00ff */
[----:B------:R-:W-:Y:S01]  /*12500*/  LOP3.LUT R25, R136, 0xffff0000, RZ, 0xc0, !PT ;  /* 0xffff000088197812 */ /* 0x000fe200078ec0ff */
[----:B------:R-:W-:Y:S01]  /*12510*/  FMUL.FTZ R144, R27, R140 ;  /* 0x0000008c1b907220 */ /* 0x000fe20000410000 */
[----:B------:R-:W-:Y:S01]  /*12520*/  IMAD.U32 R29, R10, 0x10000, RZ ;  /* 0x000100000a1d7824 */ /* 0x000fe200078e00ff */
[----:B--2---:R-:W0:Y:S02]  /*12530*/  LDS.128 R4, [R143] ;  /* 0x000000008f047984 */ /* 0x004e240000000c00 */
[C---:B0-----:R-:W-:Y:S01]  /*12540*/  IMAD.U32 R13, R4.reuse, 0x10000, RZ ;  /* 0x00010000040d7824 */ /* 0x041fe200078e00ff */
[----:B------:R-:W-:Y:S01]  /*12550*/  LOP3.LUT R14, R4, 0xffff0000, RZ, 0xc0, !PT ;  /* 0xffff0000040e7812 */ /* 0x000fe200078ec0ff */
[----:B------:R-:W-:Y:S01]  /*12560*/  IMAD.U32 R24, R7, 0x10000, RZ ;  /* 0x0001000007187824 */ /* 0x000fe200078e00ff */
[----:B------:R-:W-:Y:S01]  /*12570*/  LOP3.LUT R21, R5, 0xffff0000, RZ, 0xc0, !PT ;  /* 0xffff000005157812 */ /* 0x000fe200078ec0ff */
[----:B------:R-:W-:Y:S01]  /*12580*/  FFMA.FTZ R8, R13, R8, -R44 ;  /* 0x000000080d087223 */ /* 0x000fe2000001082c */
[----:B------:R-:W-:-:S02]  /*12590*/  IMAD.U32 R44, R133, 0x10000, RZ ;  /* 0x00010000852c7824 */ /* 0x000fc400078e00ff */
[----:B------:R-:W-:Y:S01]  /*125a0*/  FFMA.FTZ R9, R13, R46, R142 ;  /* 0x0000002e0d097223 */ /* 0x000fe2000001008e */
[----:B------:R-:W-:Y:S01]  /*125b0*/  IMAD.U32 R13, R139, 0x10000, RZ ;  /* 0x000100008b0d7824 */ /* 0x000fe200078e00ff */
[----:B------:R-:W-:Y:S01]  /*125c0*/  LOP3.LUT R4, R6, 0xffff0000, RZ, 0xc0, !PT ;  /* 0xffff000006047812 */ /* 0x000fe200078ec0ff */
[----:B------:R-:W-:Y:S01]  /*125d0*/  FMUL.FTZ R46, R27, R44 ;  /* 0x0000002c1b2e7220 */ /* 0x000fe20000410000 */
[C---:B------:R-:W-:Y:S01]  /*125e0*/  FMUL.FTZ R27, R30.reuse, R31 ;  /* 0x0000001f1e1b7220 */ /* 0x040fe20000410000 */
[----:B------:R-:W-:Y:S02]  /*125f0*/  IMAD.U32 R15, R5, 0x10000, RZ ;  /* 0x00010000050f7824 */ /* 0x000fe400078e00ff */
[-C--:B------:R-:W-:Y:S01]  /*12600*/  FMUL.FTZ R30, R30, R13.reuse ;  /* 0x0000000d1e1e7220 */ /* 0x080fe20000410000 */
[----:B------:R-:W-:Y:S02]  /*12610*/  IMAD.U32 R5, R6, 0x10000, RZ ;  /* 0x0001000006057824 */ /* 0x000fe400078e00ff */
        /* <DEDUP_REMOVED lines=8> */
[C---:B------:R-:W-:Y:S01]  /*126a0*/  FMUL.FTZ R27, R26.reuse, R13 ;  /* 0x0000000d1a1b7220 */ /* 0x040fe20000410000 */
[----:B------:R-:W-:Y:S01]  /*126b0*/  LOP3.LUT R10, R11, 0xffff0000, RZ, 0xc0, !PT ;  /* 0xffff00000b0a7812 */ /* 0x000fe200078ec0ff */
[----:B------:R-:W-:Y:S01]  /*126c0*/  FFMA.FTZ R11, R15, R44, -R144 ;  /* 0x0000002c0f0b7223 */ /* 0x000fe20000010890 */
[----:B------:R-:W-:Y:S01]  /*126d0*/  FMUL.FTZ R15, R26, R25 ;  /* 0x000000191a0f7220 */ /* 0x000fe20000410000 */
[----:B------:R-:W-:Y:S01]  /*126e0*/  FMUL.FTZ R28, R28, R133 ;  /* 0x000000851c1c7220 */ /* 0x000fe20000410000 */
[----:B------:R-:W-:-:S02]  /*126f0*/  IMAD.U32 R26, R134, 0x10000, RZ ;  /* 0x00010000861a7824 */ /* 0x000fc400078e00ff */
[C---:B------:R-:W-:Y:S01]  /*12700*/  FFMA.FTZ R30, R21.reuse, R133, -R30 ;  /* 0x00000085151e7223 */ /* 0x040fe2000001081e */
[----:B------:R-:W-:Y:S02]  /*12710*/  IMAD.U32 R24, R138, 0x10000, RZ ;  /* 0x000100008a187824 */ /* 0x000fe400078e00ff */
[----:B------:R-:W-:Y:S01]  /*12720*/  FFMA.FTZ R21, R21, R137, R28 ;  /* 0x0000008915157223 */ /* 0x000fe2000001001c */
[C---:B------:R-:W-:Y:S01]  /*12730*/  FMUL.FTZ R44, R29.reuse, R26 ;  /* 0x0000001a1d2c7220 */ /* 0x040fe20000410000 */
[----:B------:R-:W-:Y:S01]  /*12740*/  LOP3.LUT R134, R134, 0xffff0000, RZ, 0xc0, !PT ;  /* 0xffff000086867812 */ /* 0x000fe200078ec0ff */
[-C--:B------:R-:W-:Y:S01]  /*12750*/  FMUL.FTZ R28, R29, R24.reuse ;  /* 0x000000181d1c7220 */ /* 0x080fe20000410000 */
[----:B------:R-:W-:Y:S01]  /*12760*/  LOP3.LUT R138, R138, 0xffff0000, RZ, 0xc0, !PT ;  /* 0xffff00008a8a7812 */ /* 0x000fe200078ec0ff */
[C---:B------:R-:W-:Y:S01]  /*12770*/  FFMA.FTZ R15, R14.reuse, R13, -R15 ;  /* 0x0000000d0e0f7223 */ /* 0x040fe2000001080f */
[----:B------:R-:W-:Y:S01]  /*12780*/  LOP3.LUT R139, R139, 0xffff0000, RZ, 0xc0, !PT ;  /* 0xffff00008b8b7812 */ /* 0x000fe200078ec0ff */
[C---:B------:R-:W-:Y:S01]  /*12790*/  FFMA.FTZ R44, R5.reuse, R24, -R44 ;  /* 0x00000018052c7223 */ /* 0x040fe2000001082c */
[----:B------:R-:W-:Y:S01]  /*127a0*/  FFMA.FTZ R28, R5, R26, R28 ;  /* 0x0000001a051c7223 */ /* 0x000fe2000001001c */
[----:B------:R-:W-:Y:S01]  /*127b0*/  FFMA.FTZ R14, R14, R25, R27 ;  /* 0x000000190e0e7223 */ /* 0x000fe2000001001b */
[C---:B------:R-:W-:Y:S01]  /*127c0*/  FMUL.FTZ R5, R7.reuse, R134 ;  /* 0x0000008607057220 */ /* 0x040fe20000410000 */
[C---:B------:R-:W-:Y:S01]  /*127d0*/  FMUL.FTZ R25, R10.reuse, R135 ;  /* 0x000000870a197220 */ /* 0x040fe20000410000 */
        /* <DEDUP_REMOVED lines=16> */
.L_x_2508:
[----:B------:R-:W-:Y:S05]  /*128e0*/  BSYNC B1 ;  /* 0x0000000000017941 */ /* 0x000fea0003800000 */
.L_x_2507:
[----:B------:R-:W-:Y:S04]  /*128f0*/  BSSY B1, `(.L_x_2511) ;  /* 0x00000e2000017945 */ /* 0x000fe80003800000 */
[----:B------:R-:W-:Y:S05]  /*12900*/  @P1 BRA `(.L_x_2512) ;  /* 0x0000000c00801947 */ /* 0x000fea0003800000 */
[----:B------:R3:W5:Y:S01]  /*12910*/  LDL R45, [R1+0x80] ;  /* 0x00008000012d7983 */ /* 0x0007620000100800 */
[----:B------:R-:W4:Y:S01]  /*12920*/  LDC R13, c[0x0][0x3d4] ;  /* 0x0000f500ff0d7b82 */ /* 0x000f220000000800 */
[----:B------:R-:W-:Y:S01]  /*12930*/  BSSY B2, `(.L_x_2513) ;  /* 0x000006e000027945 */ /* 0x000fe20003800000 */
[-C--:B----4-:R-:W-:Y:S02]  /*12940*/  ISETP.GE.AND P0, PT, R213, R13.reuse, PT ;  /* 0x0000000dd500720c */ /* 0x090fe40003f06270 */
[----:B------:R-:W-:-:S11]  /*12950*/  ISETP.GE.AND P1, PT, R212, R13, PT ;  /* 0x0000000dd400720c */ /* 0x000fd60003f26270 */
[----:B---3--:R-:W-:Y:S05]  /*12960*/  @P0 BRA `(.L_x_2514) ;  /* 0x0000000400a80947 */ /* 0x008fea0003800000 */
[----:B-12---:R-:W-:Y:S02]  /*12970*/  LEA.HI R4, R13, R222, RZ, 0x1d ;  /* 0x000000de0d047211 */ /* 0x006fe400078fe8ff */
[----:B-----5:R-:W-:Y:S02]  /*12980*/  R2UR UR4, R45 ;  /* 0x000000002d0472ca */ /* 0x020fe400000e0000 */
[----:B------:R-:W-:Y:S01]  /*12990*/  SHF.R.S32.HI R5, RZ, 0x1f, R4 ;  /* 0x0000001fff057819 */ /* 0x000fe20000011404 */
[----:B------:R-:W-:Y:S01]  /*129a0*/  IMAD.SHL.U32 R6, R4, 0x8, RZ ;  /* 0x0000000804067824 */ /* 0x000fe200078e00ff */
[----:B------:R-:W-:Y:S02]  /*129b0*/  LOP3.LUT R7, R229, 0x38, R213, 0xf8, !PT ;  /* 0x00000038e5077812 */ /* 0x000fe400078ef8d5 */
[----:B------:R-:W-:Y:S02]  /*129c0*/  LEA.HI R5, R5, R4, RZ, 0x3 ;  /* 0x0000000405057211 */ /* 0x000fe400078f18ff */
[----:B------:R-:W-:-:S02]  /*129d0*/  LOP3.LUT R4, R229, 0x38, R6, 0xf8, !PT ;  /* 0x00000038e5047812 */ /* 0x000fc400078ef806 */
[----:B------:R-:W-:Y:S01]  /*129e0*/  LOP3.LUT R7, R230, R7, R233, 0xf6, !PT ;  /* 0x00000007e6077212 */ /* 0x000fe200078ef6e9 */
[----:B------:R-:W-:Y:S01]  /*129f0*/  IMAD.SHL.U32 R6, R5, 0x400, RZ ;  /* 0x0000040005067824 */ /* 0x000fe200078e00ff */
[----:B------:R-:W-:Y:S02]  /*12a00*/  LOP3.LUT R5, R4, R233, RZ, 0x3c, !PT ;  /* 0x000000e904057212 */ /* 0x000fe400078e3cff */
[----:B------:R-:W-:Y:S02]  /*12a10*/  LEA R12, R7, UR4, 0x1 ;  /* 0x00000004070c7c11 */ /* 0x000fe4000f8e08ff */
[----:B------:R-:W-:Y:S02]  /*12a20*/  LOP3.LUT R6, R6, 0x7fffe000, RZ, 0xc0, !PT ;  /* 0x7fffe00006067812 */ /* 0x000fe400078ec0ff */
[----:B------:R-:W-:Y:S02]  /*12a30*/  SHF.R.U64 R21, R36, 0x10, R37 ;  /* 0x0000001024157819 */ /* 0x000fe40000001225 */
[----:B0-----:R-:W-:-:S02]  /*12a40*/  IADD3 R9, R5, R6, R230 ;  /* 0x0000000605097210 */ /* 0x001fc40007ffe0e6 */
[----:B------:R-:W0:Y:S01]  /*12a50*/  LDS.128 R4, [R12] ;  /* 0x000000000c047984 */ /* 0x000e220000000c00 */
[----:B------:R-:W-:Y:S02]  /*12a60*/  SHF.R.U64 R27, R40, 0x10, R41 ;  /* 0x00000010281b7819 */ /* 0x000fe40000001229 */
[----:B------:R-:W-:Y:S01]  /*12a70*/  IMAD R14, R9, 0x2, R16 ;  /* 0x00000002090e7824 */ /* 0x000fe200078e0210 */
[----:B------:R-:W-:Y:S02]  /*12a80*/  SHF.R.U32.HI R36, RZ, 0x10, R37 ;  /* 0x00000010ff247819 */ /* 0x000fe40000011625 */
[----:B------:R-:W-:Y:S02]  /*12a90*/  PRMT R126, R126, 0x5410, R21 ;  /* 0x000054107e7e7816 */ /* 0x000fe40000000015 */
[----:B------:R-:W1:Y:S01]  /*12aa0*/  LDS.128 R8, [R14+0x14400] ;  /* 0x014400000e087984 */ /* 0x000e620000000c00 */
[----:B------:R-:W-:Y:S02]  /*12ab0*/  SHF.R.U64 R15, R38, 0x10, R39 ;  /* 0x00000010260f7819 */ /* 0x000fe40000001227 */
[----:B------:R-:W-:Y:S01]  /*12ac0*/  PRMT R128, R128, 0x5410, R27 ;  /* 0x0000541080807816 */ /* 0x000fe2000000001b */
[----:B------:R-:W-:Y:S01]  /*12ad0*/  IMAD.U32 R31, R126, 0x10000, RZ ;  /* 0x000100007e1f7824 */ /* 0x000fe200078e00ff */
[----:B------:R-:W-:-:S02]  /*12ae0*/  SHF.R.U32.HI R40, RZ, 0x10, R41 ;  /* 0x00000010ff287819 */ /* 0x000fc40000011629 */
[----:B------:R-:W-:Y:S01]  /*12af0*/  SHF.R.U32.HI R38, RZ, 0x10, R39 ;  /* 0x00000010ff267819 */ /* 0x000fe20000011627 */
[----:B------:R-:W-:Y:S01]  /*12b00*/  IMAD.U32 R30, R128, 0x10000, RZ ;  /* 0x00010000801e7824 */ /* 0x000fe200078e00ff */
[----:B------:R-:W-:Y:S02]  /*12b10*/  PRMT R127, R127, 0x5410, R36 ;  /* 0x000054107f7f7816 */ /* 0x000fe40000000024 */
[--C-:B------:R-:W-:Y:S02]  /*12b20*/  SHF.R.U64 R25, R42, 0x10, R43.reuse ;  /* 0x000000102a197819 */ /* 0x100fe4000000122b */
[----:B------:R-:W-:Y:S01]  /*12b30*/  SHF.R.U32.HI R42, RZ, 0x10, R43 ;  /* 0x00000010ff2a7819 */ /* 0x000fe2000001162b */
[----:B------:R-:W-:Y:S01]  /*12b40*/  IMAD.U32 R36, R127, 0x10000, RZ ;  /* 0x000100007f247824 */ /* 0x000fe200078e00ff */
[----:B------:R-:W-:Y:S02]  /*12b50*/  PRMT R129, R129, 0x5410, R40 ;  /* 0x0000541081817816 */ /* 0x000fe40000000028 */
[----:B------:R-:W-:-:S02]  /*12b60*/  PRMT R124, R124, 0x5410, R15 ;  /* 0x000054107c7c7816 */ /* 0x000fc4000000000f */
[----:B------:R-:W-:Y:S02]  /*12b70*/  PRMT R125, R125, 0x5410, R38 ;  /* 0x000054107d7d7816 */ /* 0x000fe40000000026 */
[----:B------:R-:W-:Y:S02]  /*12b80*/  PRMT R131, R131, 0x5410, R42 ;  /* 0x0000541083837816 */ /* 0x000fe4000000002a */
[----:B------:R-:W-:Y:S01]  /*12b90*/  PRMT R130, R130, 0x5410, R25 ;  /* 0x0000541082827816 */ /* 0x000fe20000000019 */
        /* <DEDUP_REMOVED lines=16> */
[----:B------:R-:W-:Y:S01]  /*12ca0*/  FFMA.FTZ R37, R15, R30, -R38 ;  /* 0x0000001e0f257223 */ /* 0x000fe20000010826 */
[----:B------:R-:W-:Y:S02]  /*12cb0*/  IMAD.U32 R29, R11, 0x10000, RZ ;  /* 0x000100000b1d7824 */ /* 0x000fe400078e00ff */
[-C--:B------:R-:W-:Y:S01]  /*12cc0*/  FMUL.FTZ R44, R27, R26.reuse ;  /* 0x0000001a1b2c7220 */ /* 0x080fe20000410000 */
[----:B------:R-:W-:Y:S02]  /*12cd0*/  IMAD.U32 R38, R125, 0x10000, RZ ;  /* 0x000100007d267824 */ /* 0x000fe400078e00ff */
[----:B------:R-:W-:Y:S01]  /*12ce0*/  FFMA.FTZ R42, R21, R26, -R42 ;  /* 0x0000001a152a7223 */ /* 0x000fe2000001082a */
[----:B------:R-:W-:Y:S01]  /*12cf0*/  IMAD.U32 R30, R131, 0x10000, RZ ;  /* 0x00010000831e7824 */ /* 0x000fe200078e00ff */
[----:B------:R-:W-:Y:S01]  /*12d00*/  LOP3.LUT R27, R126, 0xffff0000, RZ, 0xc0, !PT ;  /* 0xffff00007e1b7812 */ /* 0x000fe200078ec0ff */
[----:B------:R-:W-:Y:S01]  /*12d10*/  FMUL.FTZ R26, R29, R38 ;  /* 0x000000261d1a7220 */ /* 0x000fe20000410000 */
[----:B------:R-:W-:Y:S01]  /*12d20*/  FFMA.FTZ R40, R15, R31, R40 ;  /* 0x0000001f0f287223 */ /* 0x000fe20000010028 */
[-C--:B------:R-:W-:Y:S01]  /*12d30*/  FMUL.FTZ R29, R29, R30.reuse ;  /* 0x0000001e1d1d7220 */ /* 0x080fe20000410000 */
[----:B------:R-:W-:Y:S01]  /*12d40*/  LOP3.LUT R15, R128, 0xffff0000, RZ, 0xc0, !PT ;  /* 0xffff0000800f7812 */ /* 0x000fe200078ec0ff */
[----:B------:R-:W-:Y:S01]  /*12d50*/  FFMA.FTZ R41, R25, R30, -R26 ;  /* 0x0000001e19297223 */ /* 0x000fe2000001081a */
[----:B------:R-:W-:Y:S01]  /*12d60*/  LOP3.LUT R30, R127, 0xffff0000, RZ, 0xc0, !PT ;  /* 0xffff00007f1e7812 */ /* 0x000fe200078ec0ff */
[----:B------:R-:W-:Y:S01]  /*12d70*/  FFMA.FTZ R44, R21, R36, R44 ;  /* 0x00000024152c7223 */ /* 0x000fe2000001002c */
[----:B------:R-:W-:Y:S01]  /*12d80*/  LOP3.LUT R26, R129, 0xffff0000, RZ, 0xc0, !PT ;  /* 0xffff0000811a7812 */ /* 0x000fe200078ec0ff */
[C---:B------:R-:W-:Y:S01]  /*12d90*/  FMUL.FTZ R21, R8.reuse, R27 ;  /* 0x0000001b08157220 */ /* 0x040fe20000410000 */
[----:B------:R-:W-:Y:S01]  /*12da0*/  FFMA.FTZ R38, R25, R38, R29 ;  /* 0x0000002619267223 */ /* 0x000fe2000001001d */
[-C--:B------:R-:W-:Y:S01]  /*12db0*/  FMUL.FTZ R25, R8, R15.reuse ;  /* 0x0000000f08197220 */ /* 0x080fe20000410000 */
[C---:B------:R-:W-:Y:S01]  /*12dc0*/  FMUL.FTZ R8, R9.reuse, R30 ;  /* 0x0000001e09087220 */ /* 0x040fe20000410000 */
[----:B------:R-:W-:Y:S01]  /*12dd0*/  FFMA.FTZ R36, R4, R15, -R21 ;  /* 0x0000000f04247223 */ /* 0x000fe20000010815 */
[----:B------:R-:W-:Y:S01]  /*12de0*/  FMUL.FTZ R9, R9, R26 ;  /* 0x0000001a09097220 */ /* 0x000fe20000410000 */
[----:B------:R-:W-:-:S02]  /*12df0*/  IMAD.U32 R28, R10, 0x10000, RZ ;  /* 0x000100000a1c7824 */ /* 0x000fc400078e00ff */
[----:B------:R-:W-:Y:S01]  /*12e00*/  FFMA.FTZ R25, R4, R27, R25 ;  /* 0x0000001b04197223 */ /* 0x000fe20000010019 */
[----:B------:R-:W-:Y:S02]  /*12e10*/  IMAD.U32 R21, R124, 0x10000, RZ ;  /* 0x000100007c157824 */ /* 0x000fe400078e00ff */
[C---:B------:R-:W-:Y:S01]  /*12e20*/  FFMA.FTZ R27, R5.reuse, R26, -R8 ;  /* 0x0000001a051b7223 */ /* 0x040fe20000010808 */
[----:B------:R-:W-:Y:S02]  /*12e30*/  IMAD.U32 R15, R130, 0x10000, RZ ;  /* 0x00010000820f7824 */ /* 0x000fe400078e00ff */
[----:B------:R-:W-:Y:S01]  /*12e40*/  FFMA.FTZ R29, R5, R30, R9 ;  /* 0x0000001e051d7223 */ /* 0x000fe20000010009 */
[----:B------:R-:W-:Y:S01]  /*12e50*/  LOP3.LUT R10, R10, 0xffff0000, RZ, 0xc0, !PT ;  /* 0xffff00000a0a7812 */ /* 0x000fe200078ec0ff */
[C---:B------:R-:W-:Y:S01]  /*12e60*/  FMUL.FTZ R31, R28.reuse, R21 ;  /* 0x000000151c1f7220 */ /* 0x040fe20000410000 */
        /* <DEDUP_REMOVED lines=10> */
[-C--:B------:R-:W-:Y:S01]  /*12f10*/  FMUL.FTZ R24, R10, R5.reuse ;  /* 0x000000050a187220 */ /* 0x080fe20000410000 */
[C---:B------:R-:W-:Y:S01]  /*12f20*/  FFMA.FTZ R10, R6.reuse, R5, -R15 ;  /* 0x00000005060a7223 */ /* 0x040fe2000001080f */
[-C--:B------:R-:W-:Y:S01]  /*12f30*/  FMUL.FTZ R11, R11, R4.reuse ;  /* 0x000000040b0b7220 */ /* 0x080fe20000410000 */
[C---:B------:R-:W-:Y:S01]  /*12f40*/  FFMA.FTZ R26, R7.reuse, R4, -R26 ;  /* 0x00000004071a7223 */ /* 0x040fe2000001081a */
        /* <DEDUP_REMOVED lines=12> */
.L_x_2514:
[----:B------:R-:W-:Y:S05]  /*13010*/  BSYNC B2 ;  /* 0x0000000000027941 */ /* 0x000fea0003800000 */
.L_x_2513:
[----:B------:R-:W-:Y:S05]  /*13020*/  @P1 BRA `(.L_x_2512) ;  /* 0x0000000400b81947 */ /* 0x000fea0003800000 */
[----:B------:R-:W-:Y:S02]  /*13030*/  LEA.HI R13, R13, R20, RZ, 0x1d ;  /* 0x000000140d0d7211 */ /* 0x000fe400078fe8ff */
[----:B-123--:R-:W-:Y:S02]  /*13040*/  LEA.HI R5, R0, R212, RZ, 0x6 ;  /* 0x000000d400057211 */ /* 0x00efe400078f30ff */
[----:B------:R-:W-:Y:S02]  /*13050*/  SHF.R.S32.HI R4, RZ, 0x1f, R13 ;  /* 0x0000001fff047819 */ /* 0x000fe4000001140d */
[----:B-----5:R-:W-:Y:S01]  /*13060*/  R2UR UR4, R45 ;  /* 0x000000002d0472ca */ /* 0x020fe200000e0000 */
[----:B------:R-:W-:Y:S01]  /*13070*/  IMAD.SHL.U32 R6, R5, 0x80, RZ ;  /* 0x0000008005067824 */ /* 0x000fe200078e00ff */
[----:B------:R-:W-:Y:S01]  /*13080*/  LEA.HI R5, R4, R13, RZ, 0x3 ;  /* 0x0000000d04057211 */ /* 0x000fe200078f18ff */
[----:B------:R-:W-:Y:S01]  /*13090*/  IMAD.SHL.U32 R4, R13, 0x8, RZ ;  /* 0x000000080d047824 */ /* 0x000fe200078e00ff */
[----:B------:R-:W-:-:S02]  /*130a0*/  LOP3.LUT R8, R229, 0x38, R3, 0xf8, !PT ;  /* 0x00000038e5087812 */ /* 0x000fc400078ef803 */
[----:B------:R-:W-:Y:S01]  /*130b0*/  LOP3.LUT R7, R6, 0xffffe000, RZ, 0xc0, !PT ;  /* 0xffffe00006077812 */ /* 0x000fe200078ec0ff */
[----:B------:R-:W-:Y:S01]  /*130c0*/  IMAD.SHL.U32 R6, R5, 0x400, RZ ;  /* 0x0000040005067824 */ /* 0x000fe200078e00ff */
[----:B------:R-:W-:Y:S02]  /*130d0*/  LOP3.LUT R4, R229, 0x38, R4, 0xf8, !PT ;  /* 0x00000038e5047812 */ /* 0x000fe400078ef804 */
[-C--:B------:R-:W-:Y:S02]  /*130e0*/  LOP3.LUT R8, R8, R233.reuse, RZ, 0x3c, !PT ;  /* 0x000000e908087212 */ /* 0x080fe400078e3cff */
[----:B------:R-:W-:Y:S02]  /*130f0*/  LOP3.LUT R5, R4, R233, RZ, 0x3c, !PT ;  /* 0x000000e904057212 */ /* 0x000fe400078e3cff */
[----:B------:R-:W-:Y:S02]  /*13100*/  LOP3.LUT R6, R6, 0x7fffe000, RZ, 0xc0, !PT ;  /* 0x7fffe00006067812 */ /* 0x000fe400078ec0ff */
[----:B------:R-:W-:-:S02]  /*13110*/  IADD3 R7, R8, R7, R230 ;  /* 0x0000000708077210 */ /* 0x000fc40007ffe0e6 */
[----:B------:R-:W-:Y:S02]  /*13120*/  IADD3 R13, R5, R6, R230 ;  /* 0x00000006050d7210 */ /* 0x000fe40007ffe0e6 */
[----:B------:R-:W-:Y:S02]  /*13130*/  LEA R12, R7, UR4, 0x1 ;  /* 0x00000004070c7c11 */ /* 0x000fe4000f8e08ff */
[----:B------:R-:W-:Y:S01]  /*13140*/  SHF.R.U64 R21, R32, 0x10, R33 ;  /* 0x0000001020157819 */ /* 0x000fe20000001221 */
[----:B------:R-:W-:Y:S01]  /*13150*/  IMAD R13, R13, 0x2, R16 ;  /* 0x000000020d0d7824 */ /* 0x000fe200078e0210 */
[----:B------:R-:W-:Y:S01]  /*13160*/  SHF.R.U64 R27, R48, 0x10, R49 ;  /* 0x00000010301b7819 */ /* 0x000fe20000001231 */
[----:B------:R-:W1:Y:S01]  /*13170*/  LDS.128 R4, [R12] ;  /* 0x000000000c047984 */ /* 0x000e620000000c00 */
[----:B------:R-:W-:Y:S02]  /*13180*/  SHF.R.U64 R25, R50, 0x10, R51 ;  /* 0x0000001032197819 */ /* 0x000fe40000001233 */
[----:B------:R-:W-:Y:S01]  /*13190*/  PRMT R118, R118, 0x5410, R21 ;  /* 0x0000541076767816 */ /* 0x000fe20000000015 */
[----:B0-----:R-:W0:Y:S01]  /*131a0*/  LDS.128 R8, [R13+0x14400] ;  /* 0x014400000d087984 */ /* 0x001e220000000c00 */
[----:B------:R-:W-:-:S02]  /*131b0*/  SHF.R.U32.HI R32, RZ, 0x10, R33 ;  /* 0x00000010ff207819 */ /* 0x000fc40000011621 */
[----:B------:R-:W-:Y:S01]  /*131c0*/  PRMT R120, R120, 0x5410, R27 ;  /* 0x0000541078787816 */ /* 0x000fe2000000001b */
[----:B------:R-:W-:Y:S01]  /*131d0*/  IMAD.U32 R30, R118, 0x10000, RZ ;  /* 0x00010000761e7824 */ /* 0x000fe200078e00ff */
[----:B------:R-:W-:Y:S02]  /*131e0*/  SHF.R.U32.HI R48, RZ, 0x10, R49 ;  /* 0x00000010ff307819 */ /* 0x000fe40000011631 */
[----:B------:R-:W-:Y:S01]  /*131f0*/  SHF.R.U64 R15, R34, 0x10, R35 ;  /* 0x00000010220f7819 */ /* 0x000fe20000001223 */
[----:B------:R-:W-:Y:S01]  /*13200*/  IMAD.U32 R29, R120, 0x10000, RZ ;  /* 0x00010000781d7824 */ /* 0x000fe200078e00ff */
[----:B------:R-:W-:Y:S02]  /*13210*/  PRMT R122, R122, 0x5410, R25 ;  /* 0x000054107a7a7816 */ /* 0x000fe40000000019 */
[----:B------:R-:W-:Y:S02]  /*13220*/  SHF.R.U32.HI R34, RZ, 0x10, R35 ;  /* 0x00000010ff227819 */ /* 0x000fe40000011623 */
[----:B------:R-:W-:-:S02]  /*13230*/  SHF.R.U32.HI R50, RZ, 0x10, R51 ;  /* 0x00000010ff327819 */ /* 0x000fc40000011633 */
[----:B------:R-:W-:Y:S02]  /*13240*/  PRMT R119, R119, 0x5410, R32 ;  /* 0x0000541077777816 */ /* 0x000fe40000000020 */
[----:B------:R-:W-:Y:S02]  /*13250*/  PRMT R121, R121, 0x5410, R48 ;  /* 0x0000541079797816 */ /* 0x000fe40000000030 */
[----:B------:R-:W-:Y:S01]  /*13260*/  PRMT R117, R117, 0x5410, R34 ;  /* 0x0000541075757816 */ /* 0x000fe20000000022 */
[----:B------:R-:W-:Y:S01]  /*13270*/  IMAD.U32 R31, R119, 0x10000, RZ ;  /* 0x00010000771f7824 */ /* 0x000fe200078e00ff */
[----:B------:R-:W-:Y:S02]  /*13280*/  PRMT R123, R123, 0x5410, R50 ;  /* 0x000054107b7b7816 */ /* 0x000fe40000000032 */
[----:B------:R-:W-:Y:S01]  /*13290*/  PRMT R116, R116, 0x5410, R15 ;  /* 0x0000541074747816 */ /* 0x000fe2000000000f */
[C---:B-1----:R-:W-:Y:S01]  /*132a0*/  IMAD.U32 R14, R4.reuse, 0x10000, RZ ;  /* 0x00010000040e7824 */ /* 0x042fe200078e00ff */
[----:B------:R-:W-:Y:S01]  /*132b0*/  LOP3.LUT R4, R4, 0xffff0000, RZ, 0xc0, !PT ;  /* 0xffff000004047812 */ /* 0x000fe200078ec0ff */
[C---:B------:R-:W-:Y:S01]  /*132c0*/  IMAD.U32 R15, R5.reuse, 0x10000, RZ ;  /* 0x00010000050f7824 */ /* 0x040fe200078e00ff */
[----:B------:R-:W-:Y:S01]  /*132d0*/  LOP3.LUT R5, R5, 0xffff0000, RZ, 0xc0, !PT ;  /* 0xffff000005057812 */ /* 0x000fe200078ec0ff */
        /* <DEDUP_REMOVED lines=12> */
[----:B------:R-:W-:Y:S01]  /*133a0*/  FFMA.FTZ R35, R14, R30, R35 ;  /* 0x0000001e0e237223 */ /* 0x000fe20000010023 */
[----:B------:R-:W-:Y:S02]  /*133b0*/  IMAD.U32 R29, R123, 0x10000, RZ ;  /* 0x000100007b1d7824 */ /* 0x000fe400078e00ff */
[----:B------:R-:W-:Y:S01]  /*133c0*/  FFMA.FTZ R34, R15, R25, -R34 ;  /* 0x000000190f227223 */ /* 0x000fe20000010822 */
[----:B------:R-:W-:Y:S01]  /*133d0*/  FMUL.FTZ R37, R28, R33 ;  /* 0x000000211c257220 */ /* 0x000fe20000410000 */
[----:B------:R-:W-:-:S02]  /*133e0*/  IMAD.U32 R24, R7, 0x10000, RZ ;  /* 0x0001000007187824 */ /* 0x000fc400078e00ff */
[----:B------:R-:W-:Y:S01]  /*133f0*/  FMUL.FTZ R28, R28, R29 ;  /* 0x0000001d1c1c7220 */ /* 0x000fe20000410000 */
[----:B------:R-:W-:Y:S01]  /*13400*/  FFMA.FTZ R30, R15, R31, R26 ;  /* 0x0000001f0f1e7223 */ /* 0x000fe2000001001a */
[----:B------:R-:W-:Y:S01]  /*13410*/  LOP3.LUT R25, R118, 0xffff0000, RZ, 0xc0, !PT ;  /* 0xffff000076197812 */ /* 0x000fe200078ec0ff */
        /* <DEDUP_REMOVED lines=15> */
[----:B------:R-:W-:Y:S02]  /*13510*/  IMAD.U32 R8, R122, 0x10000, RZ ;  /* 0x000100007a087824 */ /* 0x000fe400078e00ff */
        /* <DEDUP_REMOVED lines=10> */
[----:B------:R-:W-:Y:S02]  /*135c0*/  LOP3.LUT R8, R117, 0xffff0000, RZ, 0xc0, !PT ;  /* 0xffff000075087812 */ /* 0x000fe400078ec0ff */
[----:B------:R-:W-:Y:S01]  /*135d0*/  LOP3.LUT R4, R123, 0xffff0000, RZ, 0xc0, !PT ;  /* 0xffff00007b047812 */ /* 0x000fe200078ec0ff */
[----:B------:R-:W-:Y:S01]  /*135e0*/  FMUL.FTZ R10, R10, R5 ;  /* 0x000000050a0a7220 */ /* 0x000fe20000410000 */
[----:B------:R-:W-:Y:S01]  /*135f0*/  LOP3.LUT R6, R6, 0xffff0000, RZ, 0xc0, !PT ;  /* 0xffff000006067812 */ /* 0x000fe200078ec0ff */
[----:B------:R-:W-:Y:S01]  /*13600*/  FMUL.FTZ R26, R11, R8 ;  /* 0x000000080b1a7220 */ /* 0x000fe20000410000 */
[----:B------:R-:W-:Y:S01]  /*13610*/  LOP3.LUT R7, R7, 0xffff0000, RZ, 0xc0, !PT ;  /* 0xffff000007077812 */ /* 0x000fe200078ec0ff */
[----:B------:R-:W-:-:S02]  /*13620*/  FMUL.FTZ R27, R11, R4 ;  /* 0x000000040b1b7220 */ /* 0x000fc40000410000 */
[C---:B------:R-:W-:Y:S01]  /*13630*/  FFMA.FTZ R21, R6.reuse, R5, -R21 ;  /* 0x0000000506157223 */ /* 0x040fe20000010815 */
[----:B------:R-:W-:Y:S01]  /*13640*/  FFMA.FTZ R11, R6, R9, R10 ;  /* 0x00000009060b7223 */ /* 0x000fe2000001000a */
[C---:B------:R-:W-:Y:S01]  /*13650*/  FFMA.FTZ R26, R7.reuse, R4, -R26 ;  /* 0x00000004071a7223 */ /* 0x040fe2000001081a */
[----:B------:R-:W-:Y:S01]  /*13660*/  FFMA.FTZ R36, R7, R8, R27 ;  /* 0x0000000807247223 */ /* 0x000fe2000001001b */
[----:B------:R-:W-:Y:S02]  /*13670*/  F2FP.BF16.F32.PACK_AB R4, R29, R32 ;  /* 0x000000201d04723e */ /* 0x000fe400000010ff */
[----:B------:R-:W-:Y:S02]  /*13680*/  F2FP.BF16.F32.PACK_AB R5, R15, R34 ;  /* 0x000000220f05723e */ /* 0x000fe400000010ff */
[----:B------:R-:W-:Y:S02]  /*13690*/  F2FP.BF16.F32.PACK_AB R6, R21, R14 ;  /* 0x0000000e1506723e */ /* 0x000fe400000010ff */
[----:B------:R-:W-:-:S02]  /*136a0*/  F2FP.BF16.F32.PACK_AB R10, R11, R24 ;  /* 0x000000180b0a723e */ /* 0x000fc400000010ff */
[----:B------:R-:W-:Y:S02]  /*136b0*/  F2FP.BF16.F32.PACK_AB R7, R26, R37 ;  /* 0x000000251a07723e */ /* 0x000fe400000010ff */
[----:B------:R-:W-:Y:S02]  /*136c0*/  F2FP.BF16.F32.PACK_AB R8, R28, R35 ;  /* 0x000000231c08723e */ /* 0x000fe400000010ff */
[----:B------:R-:W-:Y:S01]  /*136d0*/  F2FP.BF16.F32.PACK_AB R9, R25, R30 ;  /* 0x0000001e1909723e */ /* 0x000fe200000010ff */
[----:B------:R4:W-:Y:S01]  /*136e0*/  STS.128 [R12], R4 ;  /* 0x000000040c007388 */ /* 0x0009e20000000c00 */
[----:B------:R-:W-:-:S05]  /*136f0*/  F2FP.BF16.F32.PACK_AB R11, R36, R33 ;  /* 0x00000021240b723e */ /* 0x000fca00000010ff */
[----:B------:R4:W-:Y:S02]  /*13700*/  STS.128 [R13+0x14400], R8 ;  /* 0x014400080d007388 */ /* 0x0009e40000000c00 */
.L_x_2512:
[----:B------:R-:W-:Y:S05]  /*13710*/  BSYNC B1 ;  /* 0x0000000000017941 */ /* 0x000fea0003800000 */
.L_x_2511:
[----:B------:R-:W-:Y:S04]  /*13720*/  BSSY B1, `(.L_x_2515) ;  /* 0x00000e2000017945 */ /* 0x000fe80003800000 */
[----:B------:R-:W-:Y:S05]  /*13730*/  @P2 BRA `(.L_x_2516) ;  /* 0x0000000c00802947 */ /* 0x000fea0003800000 */
[----:B------:R0:W5:Y:S01]  /*13740*/  LDL R35, [R1+0x80] ;  /* 0x0000800001237983 */ /* 0x0001620000100800 */
[----:B----4-:R-:W4:Y:S01]  /*13750*/  LDC R13, c[0x0][0x3d4] ;  /* 0x0000f500ff0d7b82 */ /* 0x010f220000000800 */
[----:B------:R-:W-:Y:S01]  /*13760*/  BSSY B2, `(.L_x_2517) ;  /* 0x000006e000027945 */ /* 0x000fe20003800000 */
[-C--:B----4-:R-:W-:Y:S02]  /*13770*/  ISETP.GE.AND P0, PT, R213, R13.reuse, PT ;  /* 0x0000000dd500720c */ /* 0x090fe40003f06270 */
[----:B------:R-:W-:-:S11]  /*13780*/  ISETP.GE.AND P1, PT, R212, R13, PT ;  /* 0x0000000dd400720c */ /* 0x000fd60003f26270 */
[----:B0-----:R-:W-:Y:S05]  /*13790*/  @P0 BRA `(.L_x_2518) ;  /* 0x0000000400a80947 */ /* 0x001fea0003800000 */
[----:B-123--:R-:W-:Y:S02]  /*137a0*/  LEA.HI R4, R13, R222, RZ, 0x1d ;  /* 0x000000de0d047211 */ /* 0x00efe400078fe8ff */
[----:B-----5:R-:W-:Y:S02]  /*137b0*/  R2UR UR4, R35 ;  /* 0x00000000230472ca */ /* 0x020fe400000e0000 */
[----:B------:R-:W-:Y:S01]  /*137c0*/  SHF.R.S32.HI R7, RZ, 0x1f, R4 ;  /* 0x0000001fff077819 */ /* 0x000fe20000011404 */
[----:B------:R-:W-:Y:S01]  /*137d0*/  IMAD.SHL.U32 R5, R4, 0x8, RZ ;  /* 0x0000000804057824 */ /* 0x000fe200078e00ff */
[C---:B------:R-:W-:Y:S02]  /*137e0*/  LOP3.LUT R6, R228.reuse, 0x38, R213, 0xf8, !PT ;  /* 0x00000038e4067812 */ /* 0x040fe400078ef8d5 */
        /* <DEDUP_REMOVED lines=8> */
[----:B------:R-:W-:-:S02]  /*13870*/  IADD3 R9, R4, R7, R231 ;  /* 0x0000000704097210 */ /* 0x000fc40007ffe0e7 */
[----:B------:R-:W0:Y:S01]  /*13880*/  LDS.128 R4, [R12] ;  /* 0x000000000c047984 */ /* 0x000e220000000c00 */
[----:B------:R-:W-:Y:S02]  /*13890*/  SHF.R.U64 R30, R60, 0x10, R61 ;  /* 0x000000103c1e7819 */ /* 0x000fe4000000123d */
[----:B------:R-:W-:Y:S01]  /*138a0*/  IMAD R14, R9, 0x2, R16 ;  /* 0x00000002090e7824 */ /* 0x000fe200078e0210 */
[----:B------:R-:W-:Y:S02]  /*138b0*/  SHF.R.U32.HI R57, RZ, 0x10, R57 ;  /* 0x00000010ff397819 */ /* 0x000fe40000011639 */
[----:B------:R-:W-:Y:S02]  /*138c0*/  PRMT R109, R109, 0x5410, R26 ;  /* 0x000054106d6d7816 */ /* 0x000fe4000000001a */
[----:B------:R-:W1:Y:S01]  /*138d0*/  LDS.128 R8, [R14+0x14400] ;  /* 0x014400000e087984 */ /* 0x000e620000000c00 */
[----:B------:R-:W-:Y:S02]  /*138e0*/  PRMT R111, R111, 0x5410, R30 ;  /* 0x000054106f6f7816 */ /* 0x000fe4000000001e */
[----:B------:R-:W-:Y:S01]  /*138f0*/  SHF.R.U32.HI R61, RZ, 0x10, R61 ;  /* 0x00000010ff3d7819 */ /* 0x000fe2000001163d */
[----:B------:R-:W-:Y:S01]  /*13900*/  IMAD.U32 R31, R109, 0x10000, RZ ;  /* 0x000100006d1f7824 */ /* 0x000fe200078e00ff */
[----:B------:R-:W-:Y:S01]  /*13910*/  SHF.R.U64 R24, R58, 0x10, R59 ;  /* 0x000000103a187819 */ /* 0x000fe2000000123b */
[----:B------:R-:W-:Y:S01]  /*13920*/  IMAD.U32 R30, R111, 0x10000, RZ ;  /* 0x000100006f1e7824 */ /* 0x000fe200078e00ff */
[----:B------:R-:W-:-:S02]  /*13930*/  PRMT R110, R110, 0x5410, R57 ;  /* 0x000054106e6e7816 */ /* 0x000fc40000000039 */
[----:B------:R-:W-:Y:S02]  /*13940*/  SHF.R.U64 R28, R62, 0x10, R63 ;  /* 0x000000103e1c7819 */ /* 0x000fe4000000123f */
[----:B------:R-:W-:Y:S01]  /*13950*/  SHF.R.U32.HI R59, RZ, 0x10, R59 ;  /* 0x00000010ff3b7819 */ /* 0x000fe2000001163b */
[----:B------:R-:W-:Y:S01]  /*13960*/  IMAD.U32 R32, R110, 0x10000, RZ ;  /* 0x000100006e207824 */ /* 0x000fe200078e00ff */
[----:B------:R-:W-:Y:S02]  /*13970*/  SHF.R.U32.HI R63, RZ, 0x10, R63 ;  /* 0x00000010ff3f7819 */ /* 0x000fe4000001163f */
[----:B------:R-:W-:Y:S02]  /*13980*/  PRMT R112, R112, 0x5410, R61 ;  /* 0x0000541070707816 */ /* 0x000fe4000000003d */
[----:B------:R-:W-:Y:S02]  /*13990*/  PRMT R108, R108, 0x5410, R59 ;  /* 0x000054106c6c7816 */ /* 0x000fe4000000003b */
[----:B------:R-:W-:-:S02]  /*139a0*/  PRMT R114, R114, 0x5410, R63 ;  /* 0x0000541072727816 */ /* 0x000fc4000000003f */
[----:B------:R-:W-:Y:S02]  /*139b0*/  LOP3.LUT R109, R109, 0xffff0000, RZ, 0xc0, !PT ;  /* 0xffff00006d6d7812 */ /* 0x000fe400078ec0ff */
[----:B------:R-:W-:Y:S02]  /*139c0*/  LOP3.LUT R111, R111, 0xffff0000, RZ, 0xc0, !PT ;  /* 0xffff00006f6f7812 */ /* 0x000fe400078ec0ff */
[----:B------:R-:W-:Y:S02]  /*139d0*/  LOP3.LUT R110, R110, 0xffff0000, RZ, 0xc0, !PT ;  /* 0xffff00006e6e7812 */ /* 0x000fe400078ec0ff */
        /* <DEDUP_REMOVED lines=23> */
[----:B------:R-:W-:Y:S02]  /*13b50*/  IMAD.U32 R30, R114, 0x10000, RZ ;  /* 0x00010000721e7824 */ /* 0x000fe400078e00ff */
[----:B------:R-:W-:Y:S01]  /*13b60*/  FFMA.FTZ R36, R15, R31, R36 ;  /* 0x0000001f0f247223 */ /* 0x000fe20000010024 */
[C---:B------:R-:W-:Y:S01]  /*13b70*/  FMUL.FTZ R26, R29.reuse, R34 ;  /* 0x000000221d1a7220 */ /* 0x040fe20000410000 */
[----:B------:R-:W-:Y:S01]  /*13b80*/  LOP3.LUT R112, R112, 0xffff0000, RZ, 0xc0, !PT ;  /* 0xffff000070707812 */ /* 0x000fe200078ec0ff */
[-C--:B------:R-:W-:Y:S01]  /*13b90*/  FMUL.FTZ R29, R29, R30.reuse ;  /* 0x0000001e1d1d7220 */ /* 0x080fe20000410000 */
[C---:B------:R-:W-:Y:S01]  /*13ba0*/  FMUL.FTZ R15, R8.reuse, R109 ;  /* 0x0000006d080f7220 */ /* 0x040fe20000410000 */
[----:B------:R-:W-:Y:S01]  /*13bb0*/  FFMA.FTZ R30, R25, R30, -R26 ;  /* 0x0000001e191e7223 */ /* 0x000fe2000001081a */
[----:B------:R-:W-:Y:S01]  /*13bc0*/  FMUL.FTZ R26, R9, R110 ;  /* 0x0000006e091a7220 */ /* 0x000fe20000410000 */
[----:B------:R-:W-:Y:S01]  /*13bd0*/  FFMA.FTZ R34, R25, R34, R29 ;  /* 0x0000002219227223 */ /* 0x000fe2000001001d */
[-C--:B------:R-:W-:Y:S01]  /*13be0*/  FMUL.FTZ R25, R8, R111.reuse ;  /* 0x0000006f08197220 */ /* 0x080fe20000410000 */
[----:B------:R-:W-:Y:S01]  /*13bf0*/  FFMA.FTZ R8, R4, R111, -R15 ;  /* 0x0000006f04087223 */ /* 0x000fe2000001080f */
[----:B------:R-:W-:Y:S01]  /*13c00*/  FMUL.FTZ R27, R9, R112 ;  /* 0x00000070091b7220 */ /* 0x000fe20000410000 */
[----:B------:R-:W-:-:S02]  /*13c10*/  IMAD.U32 R28, R10, 0x10000, RZ ;  /* 0x000100000a1c7824 */ /* 0x000fc400078e00ff */
[----:B------:R-:W-:Y:S01]  /*13c20*/  FFMA.FTZ R40, R21, R32, R40 ;  /* 0x0000002015287223 */ /* 0x000fe20000010028 */
[----:B------:R-:W-:Y:S02]  /*13c30*/  IMAD.U32 R15, R113, 0x10000, RZ ;  /* 0x00010000710f7824 */ /* 0x000fe400078e00ff */
[----:B------:R-:W-:Y:S01]  /*13c40*/  FFMA.FTZ R9, R5, R112, -R26 ;  /* 0x0000007005097223 */ /* 0x000fe2000001081a */
[----:B------:R-:W-:Y:S02]  /*13c50*/  IMAD.U32 R21, R107, 0x10000, RZ ;  /* 0x000100006b157824 */ /* 0x000fe400078e00ff */
[----:B------:R-:W-:Y:S01]  /*13c60*/  FFMA.FTZ R27, R5, R110, R27 ;  /* 0x0000006e051b7223 */ /* 0x000fe2000001001b */
[----:B------:R-:W-:Y:S01]  /*13c70*/  LOP3.LUT R10, R10, 0xffff0000, RZ, 0xc0, !PT ;  /* 0xffff00000a0a7812 */ /* 0x000fe200078ec0ff */
[C---:B------:R-:W-:Y:S01]  /*13c80*/  FMUL.FTZ R5, R28.reuse, R15 ;  /* 0x0000000f1c057220 */ /* 0x040fe20000410000 */
[----:B------:R-:W-:Y:S01]  /*13c90*/  LOP3.LUT R11, R11, 0xffff0000, RZ, 0xc0, !PT ;  /* 0xffff00000b0b7812 */ /* 0x000fe200078ec0ff */
[-C--:B------:R-:W-:Y:S01]  /*13ca0*/  FMUL.FTZ R29, R28, R21.reuse ;  /* 0x000000151c1d7220 */ /* 0x080fe20000410000 */
[----:B------:R-:W-:Y:S01]  /*13cb0*/  LOP3.LUT R107, R107, 0xffff0000, RZ, 0xc0, !PT ;  /* 0xffff00006b6b7812 */ /* 0x000fe200078ec0ff */
[----:B------:R-:W-:Y:S01]  /*13cc0*/  FFMA.FTZ R21, R24, R21, R5 ;  /* 0x0000001518157223 */ /* 0x000fe20000010005 */
[----:B------:R-:W-:Y:S01]  /*13cd0*/  LOP3.LUT R108, R108, 0xffff0000, RZ, 0xc0, !PT ;  /* 0xffff00006c6c7812 */ /* 0x000fe200078ec0ff */
[----:B------:R-:W-:Y:S01]  /*13ce0*/  FFMA.FTZ R25, R4, R109, R25 ;  /* 0x0000006d04197223 */ /* 0x000fe20000010019 */
[----:B------:R-:W-:Y:S01]  /*13cf0*/  LOP3.LUT R113, R113, 0xffff0000, RZ, 0xc0, !PT ;  /* 0xffff000071717812 */ /* 0x000fe200078ec0ff */
[----:B------:R-:W-:Y:S01]  /*13d00*/  FFMA.FTZ R29, R24, R15, -R29 ;  /* 0x0000000f181d7223 */ /* 0x000fe2000001081d */
[----:B------:R-:W-:Y:S01]  /*13d10*/  LOP3.LUT R114, R114, 0xffff0000, RZ, 0xc0, !PT ;  /* 0xffff000072727812 */ /* 0x000fe200078ec0ff */
[C---:B------:R-:W-:Y:S01]  /*13d20*/  FMUL.FTZ R5, R10.reuse, R107 ;  /* 0x0000006b0a057220 */ /* 0x040fe20000410000 */
[----:B------:R-:W-:Y:S01]  /*13d30*/  FMUL.FTZ R26, R11, R108 ;  /* 0x0000006c0b1a7220 */ /* 0x000fe20000410000 */
[----:B------:R-:W-:-:S02]  /*13d40*/  FMUL.FTZ R4, R10, R113 ;  /* 0x000000710a047220 */ /* 0x000fc40000410000 */
[-C--:B------:R-:W-:Y:S01]  /*13d50*/  FMUL.FTZ R15, R11, R114.reuse ;  /* 0x000000720b0f7220 */ /* 0x080fe20000410000 */
[C---:B------:R-:W-:Y:S01]  /*13d60*/  FFMA.FTZ R10, R6.reuse, R113, -R5 ;  /* 0x00000071060a7223 */ /* 0x040fe20000010805 */
[C---:B------:R-:W-:Y:S01]  /*13d70*/  FFMA.FTZ R11, R7.reuse, R114, -R26 ;  /* 0x00000072070b7223 */ /* 0x040fe2000001081a */
[----:B------:R-:W-:Y:S01]  /*13d80*/  FFMA.FTZ R24, R6, R107, R4 ;  /* 0x0000006b06187223 */ /* 0x000fe20000010004 */
[----:B------:R-:W-:Y:S01]  /*13d90*/  FFMA.FTZ R15, R7, R108, R15 ;  /* 0x0000006c070f7223 */ /* 0x000fe2000001000f */
[----:B------:R-:W-:Y:S02]  /*13da0*/  F2FP.BF16.F32.PACK_AB R4, R8, R33 ;  /* 0x000000210804723e */ /* 0x000fe400000010ff */
        /* <DEDUP_REMOVED lines=9> */
.L_x_2518:
[----:B------:R-:W-:Y:S05]  /*13e40*/  BSYNC B2 ;  /* 0x0000000000027941 */ /* 0x000fea0003800000 */
.L_x_2517:
[----:B------:R-:W-:Y:S05]  /*13e50*/  @P1 BRA `(.L_x_2516) ;  /* 0x0000000400b81947 */ /* 0x000fea0003800000 */
[----:B------:R-:W-:Y:S02]  /*13e60*/  LEA.HI R13, R13, R20, RZ, 0x1d ;  /* 0x000000140d0d7211 */ /* 0x000fe400078fe8ff */
[----:B0123--:R-:W-:Y:S02]  /*13e70*/  LEA.HI R5, R0, R212, RZ, 0x6 ;  /* 0x000000d400057211 */ /* 0x00ffe400078f30ff */
[----:B------:R-:W-:Y:S02]  /*13e80*/  SHF.R.S32.HI R4, RZ, 0x1f, R13 ;  /* 0x0000001fff047819 */ /* 0x000fe4000001140d */
[----:B-----5:R-:W-:Y:S01]  /*13e90*/  R2UR UR4, R35 ;  /* 0x00000000230472ca */ /* 0x020fe200000e0000 */
[----:B------:R-:W-:Y:S01]  /*13ea0*/  IMAD.SHL.U32 R6, R5, 0x80, RZ ;  /* 0x0000008005067824 */ /* 0x000fe200078e00ff */
[----:B------:R-:W-:Y:S01]  /*13eb0*/  LEA.HI R4, R4, R13, RZ, 0x3 ;  /* 0x0000000d04047211 */ /* 0x000fe200078f18ff */
[----:B------:R-:W-:Y:S01]  /*13ec0*/  IMAD.SHL.U32 R5, R13, 0x8, RZ ;  /* 0x000000080d057824 */ /* 0x000fe200078e00ff */
[----:B------:R-:W-:-:S02]  /*13ed0*/  LOP3.LUT R7, R228, 0x38, R3, 0xf8, !PT ;  /* 0x00000038e4077812 */ /* 0x000fc400078ef803 */
[----:B------:R-:W-:Y:S02]  /*13ee0*/  LOP3.LUT R8, R6, 0xffffe000, RZ, 0xc0, !PT ;  /* 0xffffe00006087812 */ /* 0x000fe400078ec0ff */
[----:B------:R-:W-:Y:S02]  /*13ef0*/  LOP3.LUT R5, R228, 0x38, R5, 0xf8, !PT ;  /* 0x00000038e4057812 */ /* 0x000fe400078ef805 */
[----:B------:R-:W-:Y:S02]  /*13f00*/  SHF.L.U32 R6, R4, 0xa, RZ ;  /* 0x0000000a04067819 */ /* 0x000fe400000006ff */
[-C--:B------:R-:W-:Y:S02]  /*13f10*/  LOP3.LUT R4, R5, R232.reuse, RZ, 0x3c, !PT ;  /* 0x000000e805047212 */ /* 0x080fe400078e3cff */
[----:B------:R-:W-:Y:S02]  /*13f20*/  LOP3.LUT R6, R6, 0x7fffe000, RZ, 0xc0, !PT ;  /* 0x7fffe00006067812 */ /* 0x000fe400078ec0ff */
[----:B------:R-:W-:-:S02]  /*13f30*/  LOP3.LUT R7, R7, R232, RZ, 0x3c, !PT ;  /* 0x000000e807077212 */ /* 0x000fc400078e3cff */
[--C-:B------:R-:W-:Y:S02]  /*13f40*/  IADD3 R9, R4, R6, R231.reuse ;  /* 0x0000000604097210 */ /* 0x100fe40007ffe0e7 */
[----:B------:R-:W-:Y:S02]  /*13f50*/  IADD3 R7, R7, R8, R231 ;  /* 0x0000000807077210 */ /* 0x000fe40007ffe0e7 */
[----:B------:R-:W-:Y:S01]  /*13f60*/  SHF.R.U64 R24, R52, 0x10, R53 ;  /* 0x0000001034187819 */ /* 0x000fe20000001235 */
[----:B------:R-:W-:Y:S01]  /*13f70*/  IMAD R12, R9, 0x2, R16 ;  /* 0x00000002090c7824 */ /* 0x000fe200078e0210 */
[----:B------:R-:W-:Y:S02]  /*13f80*/  LEA R35, R7, UR4, 0x1 ;  /* 0x0000000407237c11 */ /* 0x000fe4000f8e08ff */
[----:B------:R-:W-:Y:S02]  /*13f90*/  SHF.R.U64 R15, R80, 0x10, R81 ;  /* 0x00000010500f7819 */ /* 0x000fe40000001251 */
[----:B------:R-:W0:Y:S01]  /*13fa0*/  LDS.128 R8, [R12+0x14400] ;  /* 0x014400000c087984 */ /* 0x000e220000000c00 */
[----:B------:R-:W-:-:S02]  /*13fb0*/  SHF.R.U32.HI R53, RZ, 0x10, R53 ;  /* 0x00000010ff357819 */ /* 0x000fc40000011635 */
[----:B------:R-:W-:Y:S01]  /*13fc0*/  PRMT R93, R93, 0x5410, R24 ;  /* 0x000054105d5d7816 */ /* 0x000fe20000000018 */
[----:B------:R-:W1:Y:S01]  /*13fd0*/  LDS.128 R4, [R35] ;  /* 0x0000000023047984 */ /* 0x000e620000000c00 */
[----:B------:R-:W-:Y:S02]  /*13fe0*/  PRMT R104, R104, 0x5410, R15 ;  /* 0x0000541068687816 */ /* 0x000fe4000000000f */
[----:B------:R-:W-:Y:S01]  /*13ff0*/  SHF.R.U32.HI R80, RZ, 0x10, R81 ;  /* 0x00000010ff507819 */ /* 0x000fe20000011651 */
[----:B------:R-:W-:Y:S01]  /*14000*/  IMAD.U32 R29, R93, 0x10000, RZ ;  /* 0x000100005d1d7824 */ /* 0x000fe200078e00ff */
[----:B------:R-:W-:Y:S01]  /*14010*/  SHF.R.U64 R13, R82, 0x10, R83 ;  /* 0x00000010520d7819 */ /* 0x000fe20000001253 */
[----:B------:R-:W-:Y:S01]  /*14020*/  IMAD.U32 R28, R104, 0x10000, RZ ;  /* 0x00010000681c7824 */ /* 0x000fe200078e00ff */
[----:B------:R-:W-:Y:S02]  /*14030*/  SHF.R.U64 R14, R54, 0x10, R55 ;  /* 0x00000010360e7819 */ /* 0x000fe40000001237 */
[----:B------:R-:W-:-:S02]  /*14040*/  PRMT R92, R92, 0x5410, R53 ;  /* 0x000054105c5c7816 */ /* 0x000fc40000000035 */
[----:B------:R-:W-:Y:S02]  /*14050*/  SHF.R.U32.HI R82, RZ, 0x10, R83 ;  /* 0x00000010ff527819 */ /* 0x000fe40000011653 */
[----:B------:R-:W-:Y:S01]  /*14060*/  SHF.R.U32.HI R55, RZ, 0x10, R55 ;  /* 0x00000010ff377819 */ /* 0x000fe20000011637 */
[----:B------:R-:W-:Y:S01]  /*14070*/  IMAD.U32 R30, R92, 0x10000, RZ ;  /* 0x000100005c1e7824 */ /* 0x000fe200078e00ff */
[----:B------:R-:W-:Y:S02]  /*14080*/  PRMT R105, R105, 0x5410, R80 ;  /* 0x0000541069697816 */ /* 0x000fe40000000050 */
[----:B------:R-:W-:Y:S02]  /*14090*/  PRMT R106, R106, 0x5410, R13 ;  /* 0x000054106a6a7816 */ /* 0x000fe4000000000d */
[----:B------:R-:W-:Y:S02]  /*140a0*/  PRMT R115, R115, 0x5410, R82 ;  /* 0x0000541073737816 */ /* 0x000fe40000000052 */
[----:B------:R-:W-:-:S02]  /*140b0*/  PRMT R94, R94, 0x5410, R55 ;  /* 0x000054105e5e7816 */ /* 0x000fc40000000037 */
[----:B------:R-:W-:Y:S02]  /*140c0*/  PRMT R95, R95, 0x5410, R14 ;  /* 0x000054105f5f7816 */ /* 0x000fe4000000000e */
[----:B------:R-:W-:Y:S02]  /*140d0*/  LOP3.LUT R93, R93, 0xffff0000, RZ, 0xc0, !PT ;  /* 0xffff00005d5d7812 */ /* 0x000fe400078ec0ff */
[----:B------:R-:W-:Y:S01]  /*140e0*/  LOP3.LUT R92, R92, 0xffff0000, RZ, 0xc0, !PT ;  /* 0xffff00005c5c7812 */ /* 0x000fe200078ec0ff */
[C---:B0-----:R-:W-:Y:S01]  /*140f0*/  IMAD.U32 R24, R8.reuse, 0x10000, RZ ;  /* 0x0001000008187824 */ /* 0x041fe200078e00ff */
[----:B------:R-:W-:Y:S01]  /*14100*/  LOP3.LUT R8, R8, 0xffff0000, RZ, 0xc0, !PT ;  /* 0xffff000008087812 */ /* 0x000fe200078ec0ff */
[C---:B------:R-:W-:Y:S01]  /*14110*/  IMAD.U32 R25, R9.reuse, 0x10000, RZ ;  /* 0x0001000009197824 */ /* 0x040fe200078e00ff */
[----:B------:R-:W-:Y:S01]  /*14120*/  LOP3.LUT R9, R9, 0xffff0000, RZ, 0xc0, !PT ;  /* 0xffff000009097812 */ /* 0x000fe200078ec0ff */
[----:B-1----:R-:W-:Y:S02]  /*14130*/  IMAD.U32 R13, R4, 0x10000, RZ ;  /* 0x00010000040d7824 */ /* 0x002fe400078e00ff */
[C---:B------:R-:W-:Y:S01]  /*14140*/  FMUL.FTZ R32, R24.reuse, R29 ;  /* 0x0000001d18207220 */ /* 0x040fe20000410000 */
[----:B------:R-:W-:Y:S01]  /*14150*/  FMUL.FTZ R34, R24, R28 ;  /* 0x0000001c18227220 */ /* 0x000fe20000410000 */
[----:B------:R-:W-:-:S02]  /*14160*/  IMAD.U32 R14, R5, 0x10000, RZ ;  /* 0x00010000050e7824 */ /* 0x000fc400078e00ff */
[----:B------:R-:W-:Y:S01]  /*14170*/  FMUL.FTZ R33, R25, R30 ;  /* 0x0000001e19217220 */ /* 0x000fe20000410000 */
[----:B------:R-:W-:Y:S01]  /*14180*/  FFMA.FTZ R31, R13, R28, -R32 ;  /* 0x0000001c0d1f7223 */ /* 0x000fe20000010820 */
[----:B------:R-:W-:Y:S02]  /*14190*/  IMAD.U32 R24, R105, 0x10000, RZ ;  /* 0x0001000069187824 */ /* 0x000fe400078e00ff */
[----:B------:R-:W-:Y:S01]  /*141a0*/  FFMA.FTZ R34, R13, R29, R34 ;  /* 0x0000001d0d227223 */ /* 0x000fe20000010022 */
[----:B------:R-:W-:Y:S01]  /*141b0*/  IMAD.U32 R27, R11, 0x10000, RZ ;  /* 0x000100000b1b7824 */ /* 0x000fe200078e00ff */
[----:B------:R-:W-:Y:S01]  /*141c0*/  LOP3.LUT R4, R4, 0xffff0000, RZ, 0xc0, !PT ;  /* 0xffff000004047812 */ /* 0x000fe200078ec0ff */
[----:B------:R-:W-:Y:S02]  /*141d0*/  IMAD.U32 R32, R94, 0x10000, RZ ;  /* 0x000100005e207824 */ /* 0x000fe400078e00ff */
[----:B------:R-:W-:Y:S01]  /*141e0*/  FMUL.FTZ R25, R25, R24 ;  /* 0x0000001819197220 */ /* 0x000fe20000410000 */
[----:B------:R-:W-:-:S02]  /*141f0*/  IMAD.U32 R28, R115, 0x10000, RZ ;  /* 0x00010000731c7824 */ /* 0x000fc400078e00ff */
[----:B------:R-:W-:Y:S01]  /*14200*/  FFMA.FTZ R33, R14, R24, -R33 ;  /* 0x000000180e217223 */ /* 0x000fe20000010821 */
[----:B------:R-:W-:Y:S02]  /*14210*/  IMAD.U32 R21, R7, 0x10000, RZ ;  /* 0x0001000007157824 */ /* 0x000fe400078e00ff */
[C---:B------:R-:W-:Y:S01]  /*14220*/  FMUL.FTZ R24, R27.reuse, R32 ;  /* 0x000000201b187220 */ /* 0x040fe20000410000 */
[----:B------:R-:W-:Y:S01]  /*14230*/  FMUL.FTZ R29, R27, R28 ;  /* 0x0000001c1b1d7220 */ /* 0x000fe20000410000 */
[----:B------:R-:W-:Y:S01]  /*14240*/  LOP3.LUT R13, R104, 0xffff0000, RZ, 0xc0, !PT ;  /* 0xffff0000680d7812 */ /* 0x000fe200078ec0ff */
[----:B------:R-:W-:Y:S01]  /*14250*/  FFMA.FTZ R30, R14, R30, R25 ;  /* 0x0000001e0e1e7223 */ /* 0x000fe20000010019 */
[C---:B------:R-:W-:Y:S01]  /*14260*/  FFMA.FTZ R27, R21.reuse, R28, -R24 ;  /* 0x0000001c151b7223 */ /* 0x040fe20000010818 */
[----:B------:R-:W-:Y:S01]  /*14270*/  FFMA.FTZ R29, R21, R32, R29 ;  /* 0x00000020151d7223 */ /* 0x000fe2000001001d */
[C---:B------:R-:W-:Y:S01]  /*14280*/  FMUL.FTZ R21, R8.reuse, R93 ;  /* 0x0000005d08157220 */ /* 0x040fe20000410000 */
[----:B------:R-:W-:Y:S01]  /*14290*/  LOP3.LUT R14, R105, 0xffff0000, RZ, 0xc0, !PT ;  /* 0xffff0000690e7812 */ /* 0x000fe200078ec0ff */
[----:B------:R-:W-:Y:S01]  /*142a0*/  FMUL.FTZ R25, R8, R13 ;  /* 0x0000000d08197220 */ /* 0x000fe20000410000 */
[----:B------:R-:W-:-:S02]  /*142b0*/  IMAD.U32 R26, R10, 0x10000, RZ ;  /* 0x000100000a1a7824 */ /* 0x000fc400078e00ff */
[C---:B------:R-:W-:Y:S01]  /*142c0*/  FFMA.FTZ R24, R4.reuse, R13, -R21 ;  /* 0x0000000d04187223 */ /* 0x040fe20000010815 */
[----:B------:R-:W-:Y:S01]  /*142d0*/  IMAD.U32 R13, R95, 0x10000, RZ ;  /* 0x000100005f0d7824 */ /* 0x000fe200078e00ff */
[----:B------:R-:W-:Y:S01]  /*142e0*/  LOP3.LUT R5, R5, 0xffff0000, RZ, 0xc0, !PT ;  /* 0xffff000005057812 */ /* 0x000fe200078ec0ff */
[C---:B------:R-:W-:Y:S01]  /*142f0*/  FMUL.FTZ R28, R9.reuse, R92 ;  /* 0x0000005c091c7220 */ /* 0x040fe20000410000 */
[----:B------:R-:W-:Y:S01]  /*14300*/  FFMA.FTZ R25, R4, R93, R25 ;  /* 0x0000005d04197223 */ /* 0x000fe20000010019 */
[----:B------:R-:W-:Y:S02]  /*14310*/  IMAD.U32 R15, R6, 0x10000, RZ ;  /* 0x00010000060f7824 */ /* 0x000fe400078e00ff */
[-C--:B------:R-:W-:Y:S01]  /*14320*/  FMUL.FTZ R9, R9, R14.reuse ;  /* 0x0000000e09097220 */ /* 0x080fe20000410000 */
[----:B------:R-:W-:Y:S02]  /*14330*/  IMAD.U32 R8, R106, 0x10000, RZ ;  /* 0x000100006a087824 */ /* 0x000fe400078e00ff */
[----:B------:R-:W-:Y:S01]  /*14340*/  FMUL.FTZ R4, R26, R13 ;  /* 0x0000000d1a047220 */ /* 0x000fe20000410000 */
[C---:B------:R-:W-:Y:S01]  /*14350*/  FFMA.FTZ R28, R5.reuse, R14, -R28 ;  /* 0x0000000e051c7223 */ /* 0x040fe2000001081c */
[----:B------:R-:W-:Y:S01]  /*14360*/  LOP3.LUT R10, R10, 0xffff0000, RZ, 0xc0, !PT ;  /* 0xffff00000a0a7812 */ /* 0x000fe200078ec0ff */
        /* <DEDUP_REMOVED lines=8> */
[----:B------:R-:W-:Y:S01]  /*143f0*/  FMUL.FTZ R13, R10, R95 ;  /* 0x0000005f0a0d7220 */ /* 0x000fe20000410000 */
[----:B------:R-:W-:Y:S01]  /*14400*/  LOP3.LUT R4, R115, 0xffff0000, RZ, 0xc0, !PT ;  /* 0xffff000073047812 */ /* 0x000fe200078ec0ff */
[----:B------:R-:W-:Y:S01]  /*14410*/  FMUL.FTZ R8, R11, R94 ;  /* 0x0000005e0b087220 */ /* 0x000fe20000410000 */
[----:B------:R-:W-:Y:S01]  /*14420*/  LOP3.LUT R6, R6, 0xffff0000, RZ, 0xc0, !PT ;  /* 0xffff000006067812 */ /* 0x000fe200078ec0ff */
[-C--:B------:R-:W-:Y:S01]  /*14430*/  FMUL.FTZ R10, R10, R5.reuse ;  /* 0x000000050a0a7220 */ /* 0x080fe20000410000 */
[----:B------:R-:W-:Y:S01]  /*14440*/  LOP3.LUT R7, R7, 0xffff0000, RZ, 0xc0, !PT ;  /* 0xffff000007077812 */ /* 0x000fe200078ec0ff */
[----:B------:R-:W-:Y:S01]  /*14450*/  FMUL.FTZ R11, R11, R4 ;  /* 0x000000040b0b7220 */ /* 0x000fe20000410000 */
[----:B------:R-:W-:Y:S01]  /*14460*/  F2FP.BF16.F32.PACK_AB R9, R9, R30 ;  /* 0x0000001e0909723e */ /* 0x000fe200000010ff */
        /* <DEDUP_REMOVED lines=13> */
.L_x_2516:
[----:B------:R-:W-:Y:S05]  /*14540*/  BSYNC B1 ;  /* 0x0000000000017941 */ /* 0x000fea0003800000 */
.L_x_2515:
[----:B------:R-:W-:Y:S05]  /*14550*/  @P3 BRA `(.L_x_2474) ;  /* 0x0000000c00983947 */ /* 0x000fea0003800000 */
[----:B01234-:R-:W2:Y:S01]  /*14560*/  LDL R4, [R1+0x8c] ;  /* 0x00008c0001047983 */ /* 0x01fea20000100800 */
[----:B------:R-:W0:Y:S03]  /*14570*/  LDC R37, c[0x0][0x3d4] ;  /* 0x0000f500ff257b82 */ /* 0x000e260000000800 */
[----:B------:R-:W3:Y:S04]  /*14580*/  LDL R5, [R1+0x80] ;  /* 0x0000800001057983 */ /* 0x000ee80000100800 */
[----:B------:R1:W5:Y:S01]  /*14590*/  LDL R41, [R1+0x90] ;  /* 0x0000900001297983 */ /* 0x0003620000100800 */
[----:B------:R-:W-:Y:S01]  /*145a0*/  BSSY B1, `(.L_x_2519) ;  /* 0x0000072000017945 */ /* 0x000fe20003800000 */
[----:B0-----:R-:W-:-:S02]  /*145b0*/  ISETP.GE.AND P0, PT, R213, R37, PT ;  /* 0x00000025d500720c */ /* 0x001fc40003f06270 */
[----:B------:R-:W-:Y:S01]  /*145c0*/  ISETP.GE.AND P1, PT, R212, R37, PT ;  /* 0x00000025d400720c */ /* 0x000fe20003f26270 */
[----:B--2---:R-:W-:-:S05]  /*145d0*/  IMAD.SHL.U32 R4, R4, 0x40, RZ ;  /* 0x0000004004047824 */ /* 0x004fca00078e00ff */
[----:B------:R-:W-:Y:S01]  /*145e0*/  LOP3.LUT R38, R4, 0x1c0, RZ, 0xc0, !PT ;  /* 0x000001c004267812 */ /* 0x000fe200078ec0ff */
[----:B---3--:R-:W-:-:S03]  /*145f0*/  IMAD.MOV.U32 R42, RZ, RZ, R5 ;  /* 0x000000ffff2a7224 */ /* 0x008fc600078e0005 */
[----:B------:R-:W-:Y:S01]  /*14600*/  SHF.R.U32.HI R39, RZ, 0x3, R38 ;  /* 0x00000003ff277819 */ /* 0x000fe20000011626 */
[----:B-1----:R-:W-:Y:S06]  /*14610*/  @P0 BRA `(.L_x_2520) ;  /* 0x0000000400a80947 */ /* 0x002fec0003800000 */
[----:B------:R-:W-:Y:S02]  /*14620*/  LEA.HI R4, R37, R222, RZ, 0x1d ;  /* 0x000000de25047211 */ /* 0x000fe400078fe8ff */
[----:B------:R-:W-:Y:S02]  /*14630*/  R2UR UR4, R42 ;  /* 0x000000002a0472ca */ /* 0x000fe400000e0000 */
[----:B------:R-:W-:Y:S01]  /*14640*/  SHF.R.S32.HI R7, RZ, 0x1f, R4 ;  /* 0x0000001fff077819 */ /* 0x000fe20000011404 */
[----:B------:R-:W-:Y:S01]  /*14650*/  IMAD.SHL.U32 R5, R4, 0x8, RZ ;  /* 0x0000000804057824 */ /* 0x000fe200078e00ff */
[C---:B------:R-:W-:Y:S02]  /*14660*/  LOP3.LUT R6, R38.reuse, 0x38, R213, 0xf8, !PT ;  /* 0x0000003826067812 */ /* 0x040fe400078ef8d5 */
[----:B------:R-:W-:Y:S02]  /*14670*/  LEA.HI R7, R7, R4, RZ, 0x3 ;  /* 0x0000000407077211 */ /* 0x000fe400078f18ff */
[----:B------:R-:W-:-:S02]  /*14680*/  LOP3.LUT R4, R38, 0x38, R5, 0xf8, !PT ;  /* 0x0000003826047812 */ /* 0x000fc400078ef805 */
[----:B-----5:R-:W-:Y:S01]  /*14690*/  LOP3.LUT R6, R41, R6, R39, 0xf6, !PT ;  /* 0x0000000629067212 */ /* 0x020fe200078ef627 */
        /* <DEDUP_REMOVED lines=45> */
[----:B------:R-:W-:Y:S01]  /*14970*/  FFMA.FTZ R34, R13, R29, R34 ;  /* 0x0000001d0d227223 */ /* 0x000fe20000010022 */
[----:B------:R-:W-:Y:S02]  /*14980*/  IMAD.U32 R32, R97, 0x10000, RZ ;  /* 0x0001000061207824 */ /* 0x000fe400078e00ff */
[-C--:B------:R-:W-:Y:S01]  /*14990*/  FMUL.FTZ R13, R25, R24.reuse ;  /* 0x00000018190d7220 */ /* 0x080fe20000410000 */
[----:B------:R-:W-:Y:S02]  /*149a0*/  IMAD.U32 R28, R103, 0x10000, RZ ;  /* 0x00010000671c7824 */ /* 0x000fe400078e00ff */
[----:B------:R-:W-:Y:S01]  /*149b0*/  FFMA.FTZ R33, R14, R24, -R33 ;  /* 0x000000180e217223 */ /* 0x000fe20000010821 */
[C---:B------:R-:W-:Y:S01]  /*149c0*/  FMUL.FTZ R24, R27.reuse, R32 ;  /* 0x000000201b187220 */ /* 0x040fe20000410000 */
[----:B------:R-:W-:Y:S01]  /*149d0*/  LOP3.LUT R25, R98, 0xffff0000, RZ, 0xc0, !PT ;  /* 0xffff000062197812 */ /* 0x000fe200078ec0ff */
[----:B------:R-:W-:Y:S01]  /*149e0*/  FMUL.FTZ R27, R27, R28 ;  /* 0x0000001c1b1b7220 */ /* 0x000fe20000410000 */
[----:B------:R-:W-:Y:S01]  /*149f0*/  FFMA.FTZ R30, R14, R30, R13 ;  /* 0x0000001e0e1e7223 */ /* 0x000fe2000001000d */
[C---:B------:R-:W-:Y:S01]  /*14a00*/  FFMA.FTZ R29, R21.reuse, R28, -R24 ;  /* 0x0000001c151d7223 */ /* 0x040fe20000010818 */
[----:B------:R-:W-:Y:S01]  /*14a10*/  LOP3.LUT R13, R100, 0xffff0000, RZ, 0xc0, !PT ;  /* 0xffff0000640d7812 */ /* 0x000fe200078ec0ff */
[----:B------:R-:W-:Y:S01]  /*14a20*/  FFMA.FTZ R35, R21, R32, R27 ;  /* 0x0000002015237223 */ /* 0x000fe2000001001b */
[----:B------:R-:W-:Y:S01]  /*14a30*/  FMUL.FTZ R21, R8, R25 ;  /* 0x0000001908157220 */ /* 0x000fe20000410000 */
[----:B------:R-:W-:Y:S01]  /*14a40*/  LOP3.LUT R24, R99, 0xffff0000, RZ, 0xc0, !PT ;  /* 0xffff000063187812 */ /* 0x000fe200078ec0ff */
[----:B------:R-:W-:Y:S01]  /*14a50*/  IMAD.U32 R26, R10, 0x10000, RZ ;  /* 0x000100000a1a7824 */ /* 0x000fe200078e00ff */
        /* <DEDUP_REMOVED lines=21> */
[-C--:B------:R-:W-:Y:S01]  /*14bb0*/  FMUL.FTZ R10, R10, R5.reuse ;  /* 0x000000050a0a7220 */ /* 0x080fe20000410000 */
[----:B------:R-:W-:Y:S01]  /*14bc0*/  FFMA.FTZ R13, R6, R5, -R13 ;  /* 0x00000005060d7223 */ /* 0x000fe2000001080d */
[C---:B------:R-:W-:Y:S01]  /*14bd0*/  FMUL.FTZ R24, R11.reuse, R8 ;  /* 0x000000080b187220 */ /* 0x040fe20000410000 */
[----:B------:R-:W-:Y:S01]  /*14be0*/  F2FP.BF16.F32.PACK_AB R5, R32, R33 ;  /* 0x000000212005723e */ /* 0x000fe200000010ff */
[-C--:B------:R-:W-:Y:S01]  /*14bf0*/  FMUL.FTZ R15, R11, R4.reuse ;  /* 0x000000040b0f7220 */ /* 0x080fe20000410000 */
[----:B------:R-:W-:Y:S01]  /*14c00*/  FFMA.FTZ R11, R6, R9, R10 ;  /* 0x00000009060b7223 */ /* 0x000fe2000001000a */
[C---:B------:R-:W-:Y:S01]  /*14c10*/  FFMA.FTZ R24, R7.reuse, R4, -R24 ;  /* 0x0000000407187223 */ /* 0x040fe20000010818 */
        /* <DEDUP_REMOVED lines=10> */
.L_x_2520:
[----:B------:R-:W-:Y:S05]  /*14cc0*/  BSYNC B1 ;  /* 0x0000000000017941 */ /* 0x000fea0003800000 */
.L_x_2519:
[----:B------:R-:W-:Y:S05]  /*14cd0*/  @P1 BRA `(.L_x_2474) ;  /* 0x0000000400b81947 */ /* 0x000fea0003800000 */
[----:B------:R-:W-:Y:S02]  /*14ce0*/  LEA.HI R20, R37, R20, RZ, 0x1d ;  /* 0x0000001425147211 */ /* 0x000fe400078fe8ff */
[----:B------:R-:W-:Y:S02]  /*14cf0*/  LEA.HI R0, R0, R212, RZ, 0x6 ;  /* 0x000000d400007211 */ /* 0x000fe400078f30ff */
[----:B0-----:R-:W-:Y:S02]  /*14d00*/  LOP3.LUT R6, R38, 0x38, R3, 0xf8, !PT ;  /* 0x0000003826067812 */ /* 0x001fe400078ef803 */
[----:B------:R-:W-:Y:S01]  /*14d10*/  SHF.R.S32.HI R3, RZ, 0x1f, R20 ;  /* 0x0000001fff037819 */ /* 0x000fe20000011414 */
[----:B------:R-:W-:Y:S01]  /*14d20*/  IMAD.SHL.U32 R4, R0, 0x80, RZ ;  /* 0x0000008000047824 */ /* 0x000fe200078e00ff */
[----:B------:R-:W-:Y:S01]  /*14d30*/  R2UR UR4, R42 ;  /* 0x000000002a0472ca */ /* 0x000fe200000e0000 */
[----:B------:R-:W-:Y:S01]  /*14d40*/  IMAD.SHL.U32 R0, R20, 0x8, RZ ;  /* 0x0000000814007824 */ /* 0x000fe200078e00ff */
[----:B------:R-:W-:-:S02]  /*14d50*/  LEA.HI R3, R3, R20, RZ, 0x3 ;  /* 0x0000001403037211 */ /* 0x000fc400078f18ff */
[-C--:B------:R-:W-:Y:S02]  /*14d60*/  LOP3.LUT R5, R6, R39.reuse, RZ, 0x3c, !PT ;  /* 0x0000002706057212 */ /* 0x080fe400078e3cff */
[----:B------:R-:W-:Y:S01]  /*14d70*/  LOP3.LUT R0, R38, 0x38, R0, 0xf8, !PT ;  /* 0x0000003826007812 */ /* 0x000fe200078ef800 */
[----:B------:R-:W-:Y:S01]  /*14d80*/  IMAD.SHL.U32 R3, R3, 0x400, RZ ;  /* 0x0000040003037824 */ /* 0x000fe200078e00ff */
[----:B------:R-:W-:Y:S02]  /*14d90*/  LOP3.LUT R4, R4, 0xffffe000, RZ, 0xc0, !PT ;  /* 0xffffe00004047812 */ /* 0x000fe400078ec0ff */
[----:B------:R-:W-:Y:S02]  /*14da0*/  LOP3.LUT R0, R0, R39, RZ, 0x3c, !PT ;  /* 0x0000002700007212 */ /* 0x000fe400078e3cff */
[----:B------:R-:W-:Y:S02]  /*14db0*/  LOP3.LUT R3, R3, 0x7fffe000, RZ, 0xc0, !PT ;  /* 0x7fffe00003037812 */ /* 0x000fe400078ec0ff */
[----:B-----5:R-:W-:-:S02]  /*14dc0*/  IADD3 R4, R5, R4, R41 ;  /* 0x0000000405047210 */ /* 0x020fc40007ffe029 */
[----:B------:R-:W-:Y:S02]  /*14dd0*/  IADD3 R3, R0, R3, R41 ;  /* 0x0000000300037210 */ /* 0x000fe40007ffe029 */
[----:B------:R-:W-:Y:S02]  /*14de0*/  LEA R30, R4, UR4, 0x1 ;  /* 0x00000004041e7c11 */ /* 0x000fe4000f8e08ff */
[----:B------:R-:W-:Y:S01]  /*14df0*/  SHF.R.U64 R12, R64, 0x10, R65 ;  /* 0x00000010400c7819 */ /* 0x000fe20000001241 */
[----:B------:R-:W-:Y:S01]  /*14e00*/  IMAD R3, R3, 0x2, R16 ;  /* 0x0000000203037824 */ /* 0x000fe200078e0210 */
[----:B------:R-:W-:Y:S01]  /*14e10*/  SHF.R.U64 R15, R76, 0x10, R77 ;  /* 0x000000104c0f7819 */ /* 0x000fe2000000124d */
[----:B------:R-:W0:Y:S01]  /*14e20*/  LDS.128 R4, [R30] ;  /* 0x000000001e047984 */ /* 0x000e220000000c00 */
[----:B------:R-:W-:Y:S02]  /*14e30*/  SHF.R.U32.HI R65, RZ, 0x10, R65 ;  /* 0x00000010ff417819 */ /* 0x000fe40000011641 */
[----:B------:R-:W-:Y:S01]  /*14e40*/  PRMT R85, R85, 0x5410, R12 ;  /* 0x0000541055557816 */ /* 0x000fe2000000000c */
[----:B------:R-:W1:Y:S01]  /*14e50*/  LDS.128 R8, [R3+0x14400] ;  /* 0x0144000003087984 */ /* 0x000e620000000c00 */
[----:B------:R-:W-:-:S02]  /*14e60*/  PRMT R88, R88, 0x5410, R15 ;  /* 0x0000541058587816 */ /* 0x000fc4000000000f */
[----:B------:R-:W-:Y:S01]  /*14e70*/  SHF.R.U32.HI R76, RZ, 0x10, R77 ;  /* 0x00000010ff4c7819 */ /* 0x000fe2000001164d */
[----:B------:R-:W-:Y:S01]  /*14e80*/  IMAD.U32 R26, R85, 0x10000, RZ ;  /* 0x00010000551a7824 */ /* 0x000fe200078e00ff */
[----:B------:R-:W-:Y:S01]  /*14e90*/  SHF.R.U64 R0, R66, 0x10, R67 ;  /* 0x0000001042007819 */ /* 0x000fe20000001243 */
[----:B------:R-:W-:Y:S01]  /*14ea0*/  IMAD.U32 R25, R88, 0x10000, RZ ;  /* 0x0001000058197824 */ /* 0x000fe200078e00ff */
[----:B------:R-:W-:Y:S02]  /*14eb0*/  PRMT R84, R84, 0x5410, R65 ;  /* 0x0000541054547816 */ /* 0x000fe40000000041 */
[----:B------:R-:W-:Y:S02]  /*14ec0*/  SHF.R.U32.HI R67, RZ, 0x10, R67 ;  /* 0x00000010ff437819 */ /* 0x000fe40000011643 */
[----:B------:R-:W-:Y:S01]  /*14ed0*/  SHF.R.U64 R13, R78, 0x10, R79 ;  /* 0x000000104e0d7819 */ /* 0x000fe2000000124f */
[----:B------:R-:W-:Y:S01]  /*14ee0*/  IMAD.U32 R27, R84, 0x10000, RZ ;  /* 0x00010000541b7824 */ /* 0x000fe200078e00ff */
[----:B------:R-:W-:-:S02]  /*14ef0*/  PRMT R89, R89, 0x5410, R76 ;  /* 0x0000541059597816 */ /* 0x000fc4000000004c */
[----:B------:R-:W-:Y:S02]  /*14f00*/  PRMT R87, R87, 0x5410, R0 ;  /* 0x0000541057577816 */ /* 0x000fe40000000000 */
[----:B------:R-:W-:Y:S02]  /*14f10*/  SHF.R.U32.HI R78, RZ, 0x10, R79 ;  /* 0x00000010ff4e7819 */ /* 0x000fe4000001164f */
[----:B------:R-:W-:Y:S02]  /*14f20*/  PRMT R86, R86, 0x5410, R67 ;  /* 0x0000541056567816 */ /* 0x000fe40000000043 */
[----:B------:R-:W-:Y:S02]  /*14f30*/  PRMT R91, R91, 0x5410, R78 ;  /* 0x000054105b5b7816 */ /* 0x000fe4000000004e */
[----:B------:R-:W-:Y:S02]  /*14f40*/  LOP3.LUT R85, R85, 0xffff0000, RZ, 0xc0, !PT ;  /* 0xffff000055557812 */ /* 0x000fe400078ec0ff */
[----:B------:R-:W-:-:S02]  /*14f50*/  LOP3.LUT R84, R84, 0xffff0000, RZ, 0xc0, !PT ;  /* 0xffff000054547812 */ /* 0x000fc400078ec0ff */
[----:B------:R-:W-:Y:S01]  /*14f60*/  PRMT R90, R90, 0x5410, R13 ;  /* 0x000054105a5a7816 */ /* 0x000fe2000000000d */
[C---:B0-----:R-:W-:Y:S01]  /*14f70*/  IMAD.U32 R0, R4.reuse, 0x10000, RZ ;  /* 0x0001000004007824 */ /* 0x041fe200078e00ff */
        /* <DEDUP_REMOVED lines=18> */
[----:B------:R-:W-:-:S02]  /*150a0*/  IMAD.U32 R25, R91, 0x10000, RZ ;  /* 0x000100005b197824 */ /* 0x000fc400078e00ff */
[----:B------:R-:W-:Y:S01]  /*150b0*/  FMUL.FTZ R15, R24, R29 ;  /* 0x0000001d180f7220 */ /* 0x000fe20000410000 */
[----:B------:R-:W-:Y:S01]  /*150c0*/  LOP3.LUT R0, R89, 0xffff0000, RZ, 0xc0, !PT ;  /* 0xffff000059007812 */ /* 0x000fe200078ec0ff */
[----:B------:R-:W-:Y:S01]  /*150d0*/  FFMA.FTZ R35, R12, R27, R35 ;  /* 0x0000001b0c237223 */ /* 0x000fe20000010023 */
[-C--:B------:R-:W-:Y:S01]  /*150e0*/  FMUL.FTZ R24, R24, R25.reuse ;  /* 0x0000001918187220 */ /* 0x080fe20000410000 */
[----:B------:R-:W-:Y:S01]  /*150f0*/  FFMA.FTZ R26, R14, R25, -R15 ;  /* 0x000000190e1a7223 */ /* 0x000fe2000001080f */
[----:B------:R-:W-:Y:S01]  /*15100*/  LOP3.LUT R15, R88, 0xffff0000, RZ, 0xc0, !PT ;  /* 0xffff0000580f7812 */ /* 0x000fe200078ec0ff */
[----:B------:R-:W-:Y:S01]  /*15110*/  FMUL.FTZ R25, R8, R85 ;  /* 0x0000005508197220 */ /* 0x000fe20000410000 */
[C---:B------:R-:W-:Y:S01]  /*15120*/  FMUL.FTZ R20, R9.reuse, R84 ;  /* 0x0000005409147220 */ /* 0x040fe20000410000 */
[----:B------:R-:W-:Y:S02]  /*15130*/  IMAD.U32 R21, R10, 0x10000, RZ ;  /* 0x000100000a157824 */ /* 0x000fe400078e00ff */
[----:B------:R-:W-:Y:S01]  /*15140*/  FMUL.FTZ R9, R9, R0 ;  /* 0x0000000009097220 */ /* 0x000fe20000410000 */
[----:B------:R-:W-:Y:S01]  /*15150*/  FMUL.FTZ R27, R8, R15 ;  /* 0x0000000f081b7220 */ /* 0x000fe20000410000 */
[----:B------:R-:W-:-:S02]  /*15160*/  IMAD.U32 R12, R87, 0x10000, RZ ;  /* 0x00010000570c7824 */ /* 0x000fc400078e00ff */
[----:B------:R-:W-:Y:S01]  /*15170*/  FFMA.FTZ R29, R14, R29, R24 ;  /* 0x0000001d0e1d7223 */ /* 0x000fe20000010018 */
[----:B------:R-:W-:Y:S02]  /*15180*/  IMAD.U32 R8, R90, 0x10000, RZ ;  /* 0x000100005a087824 */ /* 0x000fe400078e00ff */
[C---:B------:R-:W-:Y:S01]  /*15190*/  FFMA.FTZ R25, R4.reuse, R15, -R25 ;  /* 0x0000000f04197223 */ /* 0x040fe20000010819 */
[----:B------:R-:W-:Y:S01]  /*151a0*/  FFMA.FTZ R14, R4, R85, R27 ;  /* 0x00000055040e7223 */ /* 0x000fe2000001001b */
[----:B------:R-:W-:Y:S01]  /*151b0*/  IMAD.U32 R13, R6, 0x10000, RZ ;  /* 0x00010000060d7824 */ /* 0x000fe200078e00ff */
[----:B------:R-:W-:Y:S01]  /*151c0*/  LOP3.LUT R10, R10, 0xffff0000, RZ, 0xc0, !PT ;  /* 0xffff00000a0a7812 */ /* 0x000fe200078ec0ff */
[----:B------:R-:W-:Y:S01]  /*151d0*/  FMUL.FTZ R4, R21, R12 ;  /* 0x0000000c15047220 */ /* 0x000fe20000410000 */
[----:B------:R-:W-:Y:S01]  /*151e0*/  LOP3.LUT R11, R11, 0xffff0000, RZ, 0xc0, !PT ;  /* 0xffff00000b0b7812 */ /* 0x000fe200078ec0ff */
        /* <DEDUP_REMOVED lines=14> */
[-C--:B------:R-:W-:Y:S01]  /*152d0*/  FMUL.FTZ R13, R11, R0.reuse ;  /* 0x000000000b0d7220 */ /* 0x080fe20000410000 */
[----:B------:R-:W-:Y:S01]  /*152e0*/  FFMA.FTZ R10, R6, R5, -R9 ;  /* 0x00000005060a7223 */ /* 0x000fe20000010809 */
[----:B------:R-:W-:Y:S01]  /*152f0*/  F2FP.BF16.F32.PACK_AB R5, R20, R33 ;  /* 0x000000211405723e */ /* 0x000fe200000010ff */
        /* <DEDUP_REMOVED lines=8> */
[----:B------:R0:W-:Y:S01]  /*15380*/  STS.128 [R30], R4 ;  /* 0x000000041e007388 */ /* 0x0001e20000000c00 */
[----:B------:R-:W-:Y:S02]  /*15390*/  F2FP.BF16.F32.PACK_AB R10, R87, R24 ;  /* 0x00000018570a723e */ /* 0x000fe400000010ff */
[----:B------:R-:W-:-:S05]  /*153a0*/  F2FP.BF16.F32.PACK_AB R11, R86, R29 ;  /* 0x0000001d560b723e */ /* 0x000fca00000010ff */
[----:B------:R0:W-:Y:S02]  /*153b0*/  STS.128 [R3+0x14400], R8 ;  /* 0x0144000803007388 */ /* 0x0001e40000000c00 */
.L_x_2474:
[----:B------:R-:W-:Y:S05]  /*153c0*/  BSYNC B0 ;  /* 0x0000000000007941 */ /* 0x000fea0003800000 */
.L_x_2422:
        /* <DEDUP_REMOVED lines=8> */
.L_x_2420:
[----:B------:R-:W2:Y:S02]  /*15450*/  LDL R0, [R1+0x60] ;  /* 0x0000600001007983 */ /* 0x000ea40000100800 */
[----:B--2---:R-:W-:-:S13]  /*15460*/  R2UR UR4, R0 ;  /* 0x00000000000472ca */ /* 0x004fda00000e0000 */
[----:B------:R-:W-:-:S05]  /*15470*/  IMAD.U32 R0, RZ, RZ, UR4 ;  /* 0x00000004ff007e24 */ /* 0x000fca000f8e00ff */
[----:B------:R-:W-:-:S13]  /*15480*/  ISETP.NE.AND P0, PT, R0, 0x3, PT ;  /* 0x000000030000780c */ /* 0x000fda0003f05270 */
[----:B------:R-:W-:Y:S05]  /*15490*/  @!P0 BRA `(.L_x_2521) ;  /* 0x0000000000048947 */ /* 0x000fea0003800000 */
[----:B------:R-:W-:Y:S01]  /*154a0*/  BPT.TRAP 0x1 ;  /* 0x000000040000795c */ /* 0x000fe20000300000 */
.L_x_2521:
[----:B------:R-:W-:Y:S01]  /*154b0*/  IMAD R0, R214, 0x8, R16 ;  /* 0x00000008d6007824 */ /* 0x000fe200078e0210 */
[----:B01----:R-:W-:-:S04]  /*154c0*/  SHF.L.U32 R3, R219, 0x1f, RZ ;  /* 0x0000001fdb037819 */ /* 0x003fc800000006ff */
[----:B------:R0:W1:Y:S01]  /*154d0*/  SYNCS.PHASECHK.TRANS64.TRYWAIT P2, [R0+URZ+0x38830], R3 ;  /* 0x03883003000075a7 */ /* 0x000062000804017f */
[----:B------:R-:W-:Y:S05]  /*154e0*/  @!P0 BRA `(.L_x_2522) ;  /* 0x0000000000048947 */ /* 0x000fea0003800000 */
[----:B------:R-:W-:Y:S01]  /*154f0*/  BPT.TRAP 0x1 ;  /* 0x000000040000795c */ /* 0x000fe20000300000 */
.L_x_2522:
[----:B---34-:R-:W2:Y:S01]  /*15500*/  S2R R4, SR_TID.X ;  /* 0x0000000000047919 */ /* 0x018ea20000002100 */
[----:B------:R-:W-:Y:S01]  /*15510*/  IMAD.MOV.U32 R151, RZ, RZ, RZ ;  /* 0x000000ffff977224 */ /* 0x000fe200078e00ff */
[----:B--2---:R-:W-:-:S04]  /*15520*/  LOP3.LUT R4, R4, 0x7f, RZ, 0xc0, !PT ;  /* 0x0000007f04047812 */ /* 0x004fc800078ec0ff */
[----:B------:R-:W-:Y:S01]  /*15530*/  ISETP.NE.AND P1, PT, R4, RZ, PT ;  /* 0x000000ff0400720c */ /* 0x000fe20003f25270 */
[----:B-1----:R-:W-:-:S12]  /*15540*/  @P2 BRA `(.L_x_2523) ;  /* 0x0000000000082947 */ /* 0x002fd80003800000 */
[----:B------:R-:W1:Y:S02]  /*15550*/  SYNCS.PHASECHK.TRANS64.TRYWAIT P2, [R0+URZ+0x38830], R3 ;  /* 0x03883003000075a7 */ /* 0x000e64000804017f */
[----:B-1----:R-:W-:Y:S05]  /*15560*/  @!P2 BRA `(.L_x_2524) ;  /* 0x000001b000c0a947 */ /* 0x002fea0003800000 */
.L_x_2523:
[----:B------:R-:W-:Y:S05]  /*15570*/  WARPSYNC.ALL ;  /* 0x0000000000007948 */ /* 0x000fea0003800000 */
[----:B01----:R-:W-:Y:S01]  /*15580*/  VIADD R3, R16, 0x24400 ;  /* 0x0002440010037836 */ /* 0x003fe20000000000 */
[----:B------:R-:W-:Y:S01]  /*15590*/  R2UR UR20, R2 ;  /* 0x00000000021472ca */ /* 0x000fe200000e0000 */
[----:B------:R-:W-:Y:S01]  /*155a0*/  IMAD.MOV.U32 R5, RZ, RZ, 0x40000040 ;  /* 0x40000040ff057424 */ /* 0x000fe200078e00ff */
[----:B------:R-:W-:Y:S01]  /*155b0*/  WARPGROUP.ARRIVE ;  /* 0x00000000000079c5 */ /* 0x000fe20000000000 */
[----:B------:R-:W-:Y:S01]  /*155c0*/  UMOV UR5, 0x40000040 ;  /* 0x4000004000057882 */ /* 0x000fe20000000000 */
[----:B------:R-:W-:Y:S01]  /*155d0*/  SHF.R.U32.HI R3, RZ, 0x4, R3 ;  /* 0x00000004ff037819 */ /* 0x000fe20000011603 */
[----:B------:R-:W-:Y:S01]  /*155e0*/  UMOV UR17, UR5 ;  /* 0x0000000500117c82 */ /* 0x000fe20008000000 */
[----:B------:R-:W-:Y:S01]  /*155f0*/  R2UR UR7, R5 ;  /* 0x00000000050772ca */ /* 0x000fe200000e0000 */
[----:B------:R-:W-:Y:S01]  /*15600*/  IMAD.U32 R11, RZ, RZ, UR5 ;  /* 0x00000005ff0b7e24 */ /* 0x000fe2000f8e00ff */
[----:B------:R-:W-:Y:S01]  /*15610*/  LOP3.LUT R3, R3, 0x3fff, RZ, 0xc0, !PT ;  /* 0x00003fff03037812 */ /* 0x000fe200078ec0ff */
[----:B------:R-:W-:Y:S01]  /*15620*/  IMAD.MOV.U32 R7, RZ, RZ, 0x40000040 ;  /* 0x40000040ff077424 */ /* 0x000fe200078e00ff */
[----:B------:R-:W-:Y:S01]  /*15630*/  UMOV UR9, UR17 ;  /* 0x0000001100097c82 */ /* 0x000fe20008000000 */
[----:B------:R-:W-:Y:S01]  /*15640*/  UMOV UR13, UR17 ;  /* 0x00000011000d7c82 */ /* 0x000fe20008000000 */
[----:B------:R-:W-:Y:S01]  /*15650*/  LOP3.LUT R223, R3, 0x10000, RZ, 0xfc, !PT ;  /* 0x0001000003df7812 */ /* 0x000fe200078efcff */
[----:B------:R-:W-:Y:S01]  /*15660*/  ULOP3.LUT UR20, UR20, 0x10000, URZ, 0xfc, !UPT ;  /* 0x0001000014147892 */ /* 0x000fe2000f8efc3f */
[----:B------:R-:W-:Y:S01]  /*15670*/  IMAD.MOV.U32 R3, RZ, RZ, 0x40000040 ;  /* 0x40000040ff037424 */ /* 0x000fe200078e00ff */
[----:B------:R-:W-:Y:S01]  /*15680*/  R2UR UR11, R7 ;  /* 0x00000000070b72ca */ /* 0x000fe200000e0000 */
[----:B------:R-:W-:Y:S01]  /*15690*/  IMAD.MOV.U32 R7, RZ, RZ, 0x40000040 ;  /* 0x40000040ff077424 */ /* 0x000fe200078e00ff */
[----:B------:R-:W-:Y:S01]  /*156a0*/  UMOV UR25, 0x40000040 ;  /* 0x4000004000197882 */ /* 0x000fe20000000000 */
[----:B------:R-:W-:-:S02]  /*156b0*/  IMAD R4, R214, 0xa00, R223 ;  /* 0x00000a00d6047824 */ /* 0x000fc400078e02df */
[----:B------:R-:W-:Y:S01]  /*156c0*/  UMOV UR4, UR20 ;  /* 0x0000001400047c82 */ /* 0x000fe20008000000 */
[----:B------:R-:W-:Y:S01]  /*156d0*/  R2UR UR19, R7 ;  /* 0x00000000071372ca */ /* 0x000fe200000e0000 */
[C---:B------:R-:W-:Y:S01]  /*156e0*/  VIADD R2, R4.reuse, 0x80 ;  /* 0x0000008004027836 */ /* 0x040fe20000000000 */
[C---:B------:R-:W-:Y:S01]  /*156f0*/  R2UR UR6, R4.reuse ;  /* 0x00000000040672ca */ /* 0x040fe200000e0000 */
[----:B------:R-:W-:Y:S01]  /*15700*/  UMOV UR16, UR4 ;  /* 0x0000000400107c82 */ /* 0x000fe20008000000 */
[----:B------:R-:W-:Y:S01]  /*15710*/  IMAD.U32 R10, RZ, RZ, UR4 ;  /* 0x00000004ff0a7e24 */ /* 0x000fe2000f8e00ff */
[----:B------:R-:W-:Y:S01]  /*15720*/  UMOV UR8, UR16 ;  /* 0x0000001000087c82 */ /* 0x000fe20008000000 */
[C---:B------:R-:W-:Y:S01]  /*15730*/  VIADD R6, R4.reuse, 0x100 ;  /* 0x0000010004067836 */ /* 0x040fe20000000000 */
[----:B------:R-:W-:Y:S01]  /*15740*/  UMOV UR12, UR16 ;  /* 0x00000010000c7c82 */ /* 0x000fe20008000000 */
[----:B------:R-:W-:Y:S01]  /*15750*/  VIADD R8, R4, 0x2 ;  /* 0x0000000204087836 */ /* 0x000fe20000000000 */
[----:B------:R0:W-:Y:S01]  /*15760*/  STL.64 [R1+0x48], R10 ;  /* 0x0000480a01007387 */ /* 0x0001e20000100a00 */
[----:B------:R-:W-:Y:S01]  /*15770*/  IMAD.MOV.U32 R9, RZ, RZ, 0x40000040 ;  /* 0x40000040ff097424 */ /* 0x000fe200078e00ff */
[----:B------:R-:W-:Y:S01]  /*15780*/  R2UR UR10, R6 ;  /* 0x00000000060a72ca */ /* 0x000fe200000e0000 */
[----:B------:R-:W-:Y:S01]  /*15790*/  VIADD R6, R4, 0x200 ;  /* 0x0000020004067836 */ /* 0x000fe20000000000 */
[----:B------:R-:W-:Y:S01]  /*157a0*/  R2UR UR26, R8 ;  /* 0x00000000081a72ca */ /* 0x000fe200000e0000 */
[----:B------:R-:W-:Y:S01]  /*157b0*/  IMAD.MOV.U32 R7, RZ, RZ, 0x40000040 ;  /* 0x40000040ff077424 */ /* 0x000fe200078e00ff */
        /* <DEDUP_REMOVED lines=13> */
[----:B------:R-:W-:-:S02]  /*15890*/  IMAD.MOV.U32 R3, RZ, RZ, 0x40000040 ;  /* 0x40000040ff037424 */ /* 0x000fc400078e00ff */
[----:B------:R-:W-:Y:S02]  /*158a0*/  VIADD R8, R4, 0x4 ;  /* 0x0000000404087836 */ /* 0x000fe40000000000 */
[----:B------:R-:W-:Y:S02]  /*158b0*/  IMAD.MOV.U32 R9, RZ, RZ, 0x40000040 ;  /* 0x40000040ff097424 */ /* 0x000fe400078e00ff */
[----:B0-----:R-:W-:Y:S01]  /*158c0*/  IMAD.U32 R11, RZ, RZ, UR25 ;  /* 0x00000019ff0b7e24 */ /* 0x001fe2000f8e00ff */
[----:B------:R-:W-:Y:S02]  /*158d0*/  WARPGROUP.DEPBAR.LE gsb0, 0x0 ;  /* 0x00008000000079c5 */ /* 0x000fe40000010000 */
[----:B------:R-:W-:-:S06]  /*158e0*/  WARPGROUP.ARRIVE ;  /* 0x00000000000079c5 */ /* 0x000fcc0000000000 */
[----:B------:R-:W-:Y:S01]  /*158f0*/  HGMMA.64x16x16.F32.BF16 R48, gdesc[UR4], RZ, !UPT, gsb0 ;  /* 0x00200000043079f0 */ /* 0x000fe2000c0018ff */
[----:B------:R-:W-:-:S07]  /*15900*/  UIADD3 UR4, UR20, 0x2, URZ ;  /* 0x0000000214047890 */ /* 0x000fce000fffe03f */
[----:B------:R-:W-:Y:S02]  /*15910*/  UMOV UR24, UR4 ;  /* 0x0000000400187c82 */ /* 0x000fe40008000000 */
[----:B------:R-:W-:-:S05]  /*15920*/  IMAD.U32 R10, RZ, RZ, UR24 ;  /* 0x00000018ff0a7e24 */ /* 0x000fca000f8e00ff */
[----:B------:R0:W-:Y:S01]  /*15930*/  STL.64 [R1+0x40], R10 ;  /* 0x0000400a01007387 */ /* 0x0001e20000100a00 */
[----:B------:R-:W-:Y:S02]  /*15940*/  WARPGROUP.DEPBAR.LE gsb0, 0x0 ;  /* 0x00008000000079c5 */ /* 0x000fe40000010000 */
[----:B-----5:R-:W-:-:S06]  /*15950*/  WARPGROUP.ARRIVE ;  /* 0x00000000000079c5 */ /* 0x020fcc0000000000 */
[----:B------:R-:W-:Y:S01]  /*15960*/  HGMMA.64x16x16.F32.BF16 R40, gdesc[UR8], RZ, !UPT, gsb0 ;  /* 0x00200000082879f0 */ /* 0x000fe2000c0018ff */
[----:B------:R-:W-:Y:S01]  /*15970*/  UMOV UR8, UR24 ;  /* 0x0000001800087c82 */ /* 0x000fe20008000000 */
[----:B------:R-:W-:Y:S01]  /*15980*/  UMOV UR9, UR25 ;  /* 0x0000001900097c82 */ /* 0x000fe20008000000 */
[----:B------:R-:W-:Y:S01]  /*15990*/  UMOV UR4, UR8 ;  /* 0x0000000800047c82 */ /* 0x000fe20008000000 */
[----:B------:R-:W-:Y:S01]  /*159a0*/  UMOV UR5, UR9 ;  /* 0x0000000900057c82 */ /* 0x000fe20008000000 */
        /* <DEDUP_REMOVED lines=341> */
[----:B------:R-:W-:-:S04]  /*16f00*/  R2UR UR7, R3 ;  /* 0x00000000030772ca */ /* 0x000fc800000e0000 */
[----:B------:R-:W-:Y:S02]  /*16f10*/  UMOV UR24, UR4 ;  /* 0x0000000400187c82 */ /* 0x000fe40008000000 */
[----:B------:R-:W-:Y:S01]  /*16f20*/  IMAD.U32 R10, RZ, RZ, UR24 ;  /* 0x00000018ff0a7e24 */ /* 0x000fe2000f8e00ff */
[----:B------:R-:W-:Y:S02]  /*16f30*/  WARPGROUP.DEPBAR.LE gsb0, 0x0 ;  /* 0x00008000000079c5 */ /* 0x000fe40000010000 */
[----:B------:R-:W-:Y:S01]  /*16f40*/  WARPGROUP.ARRIVE ;  /* 0x00000000000079c5 */ /* 0x000fe20000000000 */
[----:B------:R-:W-:Y:S01]  /*16f50*/  VIADD R2, R4, 0x582 ;  /* 0x0000058204027836 */ /* 0x000fe20000000000 */
[----:B------:R-:W-:Y:S01]  /*16f60*/  UIADD3 UR56, UR20, 0x804, URZ ;  /* 0x0000080414387890 */ /* 0x000fe2000fffe03f */
[----:B------:R-:W-:Y:S01]  /*16f70*/  IMAD.MOV.U32 R3, RZ, RZ, 0x40000040 ;  /* 0x40000040ff037424 */ /* 0x000fe200078e00ff */
[----:B------:R-:W-:Y:S01]  /*16f80*/  UMOV UR57, 0x40000040 ;  /* 0x4000004000397882 */ /* 0x000fe20000000000 */
[----:B------:R-:W-:Y:S01]  /*16f90*/  UIADD3 UR52, UR20, 0x806, URZ ;  /* 0x0000080614347890 */ /* 0x000fe2000fffe03f */
[----:B------:R-:W-:Y:S01]  /*16fa0*/  HGMMA.64x16x16.F32.BF16 R32, gdesc[UR8], R32, gsb0 ;  /* 0x00200000082079f0 */ /* 0x000fe20008001820 */
[----:B------:R-:W-:Y:S01]  /*16fb0*/  UMOV UR8, UR24 ;  /* 0x0000001800087c82 */ /* 0x000fe20008000000 */
[----:B------:R-:W-:Y:S01]  /*16fc0*/  UMOV UR9, UR25 ;  /* 0x0000001900097c82 */ /* 0x000fe20008000000 */
[----:B------:R-:W-:Y:S01]  /*16fd0*/  UMOV UR16, UR8 ;  /* 0x0000000800107c82 */ /* 0x000fe20008000000 */
[----:B------:R-:W-:Y:S01]  /*16fe0*/  UMOV UR17, UR9 ;  /* 0x0000000900117c82 */ /* 0x000fe20008000000 */
[----:B------:R-:W-:Y:S01]  /*16ff0*/  UMOV UR4, UR8 ;  /* 0x0000000800047c82 */ /* 0x000fe20008000000 */
[----:B------:R-:W-:Y:S01]  /*17000*/  UMOV UR5, UR9 ;  /* 0x0000000900057c82 */ /* 0x000fe20008000000 */
[----:B------:R-:W-:Y:S01]  /*17010*/  UMOV UR53, 0x40000040 ;  /* 0x4000004000357882 */ /* 0x000fe20000000000 */
[----:B------:R-:W-:Y:S01]  /*17020*/  UIADD3 UR48, UR20, 0xc00, URZ ;  /* 0x00000c0014307890 */ /* 0x000fe2000fffe03f */
[----:B------:R0:W-:Y:S01]  /*17030*/  STL.64 [R1+0x8], R10 ;  /* 0x0000080a01007387 */ /* 0x0001e20000100a00 */
[----:B------:R-:W-:Y:S01]  /*17040*/  UMOV UR49, 0x40000040 ;  /* 0x4000004000317882 */ /* 0x000fe20000000000 */
[----:B------:R-:W-:Y:S01]  /*17050*/  UIADD3 UR44, UR20, 0xc02, URZ ;  /* 0x00000c02142c7890 */ /* 0x000fe2000fffe03f */
[----:B------:R-:W-:Y:S01]  /*17060*/  UMOV UR45, 0x40000040 ;  /* 0x40000040002d7882 */ /* 0x000fe20000000000 */
[----:B------:R-:W-:Y:S01]  /*17070*/  UIADD3 UR40, UR20, 0xc04, URZ ;  /* 0x00000c0414287890 */ /* 0x000fe2000fffe03f */
[----:B------:R-:W2:Y:S01]  /*17080*/  LDL R13, [R1+0x6c] ;  /* 0x00006c00010d7983 */ /* 0x000ea20000100800 */
[----:B------:R-:W-:-:S03]  /*17090*/  UMOV UR41, 0x40000040 ;  /* 0x4000004000297882 */ /* 0x000fc60000000000 */
[----:B0-----:R-:W3:Y:S01]  /*170a0*/  LDL R11, [R1+0x68] ;  /* 0x00006800010b7983 */ /* 0x001ee20000100800 */
        /* <DEDUP_REMOVED lines=9> */
[----:B------:R-:W-:Y:S02]  /*17140*/  R2UR UR10, R6 ;  /* 0x00000000060a72ca */ /* 0x000fe400000e0000 */
[----:B------:R-:W-:Y:S01]  /*17150*/  R2UR UR11, R7 ;  /* 0x00000000070b72ca */ /* 0x000fe200000e0000 */
[----:B------:R-:W-:Y:S02]  /*17160*/  WARPGROUP.DEPBAR.LE gsb0, 0x0 ;  /* 0x00008000000079c5 */ /* 0x000fe40000010000 */
[----:B------:R-:W-:-:S06]  /*17170*/  WARPGROUP.ARRIVE ;  /* 0x00000000000079c5 */ /* 0x000fcc0000000000 */
[----:B------:R-:W-:Y:S01]  /*17180*/  HGMMA.64x16x16.F32.BF16 R56, gdesc[UR24], R56, gsb0 ;  /* 0x00200000183879f0 */ /* 0x000fe20008001838 */
[----:B------:R-:W-:Y:S01]  /*17190*/  R2UR UR26, R8 ;  /* 0x00000000081a72ca */ /* 0x000fe200000e0000 */
[----:B------:R-:W-:Y:S01]  /*171a0*/  UMOV UR25, 0x40000040 ;  /* 0x4000004000197882 */ /* 0x000fe20000000000 */
[----:B------:R-:W-:Y:S01]  /*171b0*/  R2UR UR27, R9 ;  /* 0x00000000091b72ca */ /* 0x000fe200000e0000 */
[----:B------:R-:W-:Y:S02]  /*171c0*/  WARPGROUP.DEPBAR.LE gsb0, 0x0 ;  /* 0x00008000000079c5 */ /* 0x000fe40000010000 */
[----:B------:R-:W-:Y:S01]  /*171d0*/  WARPGROUP.ARRIVE ;  /* 0x00000000000079c5 */ /* 0x000fe20000000000 */
[C---:B------:R-:W-:Y:S02]  /*171e0*/  VIADD R6, R4.reuse, 0x602 ;  /* 0x0000060204067836 */ /* 0x040fe40000000000 */
[----:B------:R-:W-:Y:S02]  /*171f0*/  IMAD.MOV.U32 R7, RZ, RZ, 0x40000040 ;  /* 0x40000040ff077424 */ /* 0x000fe400078e00ff */
[----:B------:R-:W-:Y:S01]  /*17200*/  VIADD R8, R4, 0x504 ;  /* 0x0000050404087836 */ /* 0x000fe20000000000 */
[----:B------:R-:W-:Y:S01]  /*17210*/  HGMMA.64x16x16.F32.BF16 R48, gdesc[UR16], R48, gsb0 ;  /* 0x00200000103079f0 */ /* 0x000fe20008001830 */
[----:B------:R-:W-:Y:S01]  /*17220*/  UIADD3 UR36, UR20, 0xc06, URZ ;  /* 0x00000c0614247890 */ /* 0x000fe2000fffe03f */
[----:B------:R-:W-:Y:S01]  /*17230*/  IMAD.U32 R15, RZ, RZ, UR25 ;  /* 0x00000019ff0f7e24 */ /* 0x000fe2000f8e00ff */
[----:B------:R-:W-:-:S02]  /*17240*/  WARPGROUP.DEPBAR.LE gsb0, 0x0 ;  /* 0x00008000000079c5 */ /* 0x000fc40000010000 */
[----:B------:R-:W-:-:S06]  /*17250*/  WARPGROUP.ARRIVE ;  /* 0x00000000000079c5 */ /* 0x000fcc0000000000 */
[----:B------:R-:W-:Y:S01]  /*17260*/  HGMMA.64x16x16.F32.BF16 R40, gdesc[UR12], R40, gsb0 ;  /* 0x002000000c2879f0 */ /* 0x000fe20008001828 */
[----:B------:R-:W-:-:S07]  /*17270*/  UIADD3 UR12, UR20, 0x802, URZ ;  /* 0x00000802140c7890 */ /* 0x000fce000fffe03f */
[----:B------:R-:W-:Y:S01]  /*17280*/  UMOV UR24, UR12 ;  /* 0x0000000c00187c82 */ /* 0x000fe20008000000 */
[----:B------:R-:W-:Y:S01]  /*17290*/  R2UR UR18, R2 ;  /* 0x00000000021272ca */ /* 0x000fe200000e0000 */
[----:B------:R-:W-:Y:S02]  /*172a0*/  WARPGROUP.DEPBAR.LE gsb0, 0x0 ;  /* 0x00008000000079c5 */ /* 0x000fe40000010000 */
[----:B------:R-:W-:Y:S01]  /*172b0*/  WARPGROUP.ARRIVE ;  /* 0x00000000000079c5 */ /* 0x000fe20000000000 */
[----:B------:R-:W-:Y:S01]  /*172c0*/  R2UR UR19, R3 ;  /* 0x00000000031372ca */ /* 0x000fe200000e0000 */
[----:B------:R-:W-:Y:S01]  /*172d0*/  IMAD.MOV.U32 R9, RZ, RZ, 0x40000040 ;  /* 0x40000040ff097424 */ /* 0x000fe200078e00ff */
[----:B------:R-:W-:Y:S01]  /*172e0*/  R2UR UR14, R6 ;  /* 0x00000000060e72ca */ /* 0x000fe200000e0000 */
[----:B------:R-:W-:Y:S01]  /*172f0*/  UMOV UR37, 0x40000040 ;  /* 0x4000004000257882 */ /* 0x000fe20000000000 */
[----:B------:R-:W-:Y:S01]  /*17300*/  R2UR UR15, R7 ;  /* 0x00000000070f72ca */ /* 0x000fe200000e0000 */
[----:B------:R-:W-:Y:S01]  /*17310*/  HGMMA.64x16x16.F32.BF16 R32, gdesc[UR4], R32, gsb0 ;  /* 0x00200000042079f0 */ /* 0x000fe20008001820 */
[----:B------:R-:W-:Y:S01]  /*17320*/  R2UR UR58, R8 ;  /* 0x00000000083a72ca */ /* 0x000fe200000e0000 */
[----:B------:R-:W-:Y:S01]  /*17330*/  IMAD.U32 R14, RZ, RZ, UR24 ;  /* 0x00000018ff0e7e24 */ /* 0x000fe2000f8e00ff */
[----:B------:R-:W-:-:S02]  /*17340*/  WARPGROUP.DEPBAR.LE gsb0, 0x0 ;  /* 0x00008000000079c5 */ /* 0x000fc40000010000 */
        /* <DEDUP_REMOVED lines=12> */
[----:B------:R-:W-:Y:S01]  /*17410*/  UMOV UR12, UR4 ;  /* 0x00000004000c7c82 */ /* 0x000fe20008000000 */
[----:B------:R-:W-:Y:S01]  /*17420*/  UMOV UR13, UR5 ;  /* 0x00000005000d7c82 */ /* 0x000fe20008000000 */
[----:B------:R-:W-:Y:S01]  /*17430*/  VIADD R2, R4, 0x682 ;  /* 0x0000068204027836 */ /* 0x000fe20000000000 */
[----:B------:R-:W-:Y:S02]  /*17440*/  WARPGROUP.DEPBAR.LE gsb0, 0x0 ;  /* 0x00008000000079c5 */ /* 0x000fe40000010000 */
[----:B------:R-:W-:-:S06]  /*17450*/  WARPGROUP.ARRIVE ;  /* 0x00000000000079c5 */ /* 0x000fcc0000000000 */
[----:B------:R-:W-:Y:S01]  /*17460*/  HGMMA.64x16x16.F32.BF16 R40, gdesc[UR12], R40, gsb0 ;  /* 0x002000000c2879f0 */ /* 0x000fe20008001828 */
[----:B------:R-:W-:Y:S01]  /*17470*/  IMAD.MOV.U32 R3, RZ, RZ, 0x40000040 ;  /* 0x40000040ff037424 */ /* 0x000fe200078e00ff */
[----:B------:R-:W-:-:S04]  /*17480*/  R2UR UR10, R2 ;  /* 0x00000000020a72ca */ /* 0x000fc800000e0000 */
        /* <DEDUP_REMOVED lines=13> */
[----:B------:R-:W-:Y:S01]  /*17560*/  R2UR UR59, R9 ;  /* 0x00000000093b72ca */ /* 0x000fe200000e0000 */
[----:B------:R-:W-:Y:S01]  /*17570*/  VIADD R2, R4, 0x584 ;  /* 0x0000058404027836 */ /* 0x000fe20000000000 */
[----:B------:R-:W-:Y:S01]  /*17580*/  MOV R3, 0x40000040 ;  /* 0x4000004000037802 */ /* 0x000fe20000000f00 */
[----:B------:R-:W-:Y:S02]  /*17590*/  WARPGROUP.DEPBAR.LE gsb0, 0x0 ;  /* 0x00008000000079c5 */ /* 0x000fe40000010000 */
[----:B------:R-:W-:-:S08]  /*175a0*/  WARPGROUP.ARRIVE ;  /* 0x00000000000079c5 */ /* 0x000fd00000000000 */
[----:B------:R-:W-:Y:S01]  /*175b0*/  HGMMA.64x16x16.F32.BF16 R56, gdesc[UR56], R56, gsb0 ;  /* 0x00200000383879f0 */ /* 0x000fe20008001838 */
        /* <DEDUP_REMOVED lines=171> */
[----:B------:R-:W-:Y:S01]  /*18070*/  IMAD.MOV.U32 R3, RZ, RZ, 0x40000040 ;  /* 0x40000040ff037424 */ /* 0x000fe200078e00ff */
[----:B------:R-:W-:Y:S01]  /*18080*/  UMOV UR16, UR40 ;  /* 0x0000002800107c82 */ /* 0x000fe20008000000 */
[----:B------:R-:W-:Y:S01]  /*18090*/  UMOV UR17, UR41 ;  /* 0x0000002900117c82 */ /* 0x000fe20008000000 */
[----:B------:R-:W-:Y:S01]  /*180a0*/  R2UR UR18, R2 ;  /* 0x00000000021272ca */ /* 0x000fe200000e0000 */
[C---:B------:R-:W-:Y:S01]  /*180b0*/  VIADD R6, R4.reuse, 0x884 ;  /* 0x0000088404067836 */ /* 0x040fe20000000000 */
[----:B------:R-:W-:Y:S01]  /*180c0*/  R2UR UR19, R3 ;  /* 0x00000000031372ca */ /* 0x000fe200000e0000 */
[----:B------:R-:W-:Y:S01]  /*180d0*/  IMAD.MOV.U32 R7, RZ, RZ, 0x40000040 ;  /* 0x40000040ff077424 */ /* 0x000fe200078e00ff */
[----:B------:R-:W-:Y:S01]  /*180e0*/  UMOV UR12, UR40 ;  /* 0x00000028000c7c82 */ /* 0x000fe20008000000 */
[----:B------:R-:W-:Y:S01]  /*180f0*/  UMOV UR13, UR41 ;  /* 0x00000029000d7c82 */ /* 0x000fe20008000000 */
[----:B------:R-:W-:Y:S01]  /*18100*/  UMOV UR8, UR40 ;  /* 0x0000002800087c82 */ /* 0x000fe20008000000 */
[----:B------:R-:W-:Y:S01]  /*18110*/  UMOV UR9, UR41 ;  /* 0x0000002900097c82 */ /* 0x000fe20008000000 */
[----:B------:R-:W-:Y:S01]  /*18120*/  UMOV UR4, UR40 ;  /* 0x0000002800047c82 */ /* 0x000fe20008000000 */
[----:B------:R-:W-:Y:S01]  /*18130*/  UMOV UR5, UR41 ;  /* 0x0000002900057c82 */ /* 0x000fe20008000000 */
[----:B------:R-:W-:-:S02]  /*18140*/  VIADD R8, R4, 0x786 ;  /* 0x0000078604087836 */ /* 0x000fc40000000000 */
[----:B--2---:R-:W-:Y:S01]  /*18150*/  IMAD R13, R225, 0x80, R13 ;  /* 0x00000080e10d7824 */ /* 0x004fe200078e020d */
[----:B------:R0:W-:Y:S01]  /*18160*/  STL.64 [R1], R14 ;  /* 0x0000000e01007387 */ /* 0x0001e20000100a00 */
[----:B------:R-:W-:Y:S01]  /*18170*/  IMAD.MOV.U32 R9, RZ, RZ, 0x40000040 ;  /* 0x40000040ff097424 */ /* 0x000fe200078e00ff */
[----:B------:R-:W-:Y:S01]  /*18180*/  ULDC UR42, c[0x0][0x988] ;  /* 0x00026200002a7ab9 */ /* 0x000fe20000000800 */
[----:B------:R-:W-:Y:S01]  /*18190*/  @!P1 VIADD R0, R0, 0x38840 ;  /* 0x0003884000009836 */ /* 0x000fe20000000000 */
[----:B------:R-:W-:Y:S01]  /*181a0*/  ULDC UR43, c[0x0][0x988] ;  /* 0x00026200002b7ab9 */ /* 0x000fe20000000800 */
        /* <DEDUP_REMOVED lines=15> */
[----:B------:R-:W-:Y:S01]  /*182a0*/  VIADD R6, R4, 0x984 ;  /* 0x0000098404067836 */ /* 0x000fe20000000000 */
[----:B------:R-:W-:Y:S01]  /*182b0*/  R2UR UR38, R8 ;  /* 0x00000000082672ca */ /* 0x000fe200000e0000 */
[----:B------:R-:W-:Y:S01]  /*182c0*/  IMAD.MOV.U32 R7, RZ, RZ, 0x40000040 ;  /* 0x40000040ff077424 */ /* 0x000fe200078e00ff */
[----:B------:R-:W-:Y:S01]  /*182d0*/  R2UR UR39, R9 ;  /* 0x00000000092772ca */ /* 0x000fe200000e0000 */
[----:B------:R-:W-:Y:S01]  /*182e0*/  VIADD R2, R4, 0x806 ;  /* 0x0000080604027836 */ /* 0x000fe20000000000 */
[----:B------:R-:W-:Y:S01]  /*182f0*/  R2UR UR6, R6 ;  /* 0x00000000060672ca */ /* 0x000fe200000e0000 */
[----:B------:R-:W-:Y:S01]  /*18300*/  IMAD.MOV.U32 R3, RZ, RZ, 0x40000040 ;  /* 0x40000040ff037424 */ /* 0x000fe200078e00ff */
[----:B------:R-:W-:Y:S01]  /*18310*/  R2UR UR7, R7 ;  /* 0x00000000070772ca */ /* 0x000fe200000e0000 */
[----:B------:R-:W-:Y:S01]  /*18320*/  ULDC UR8, c[0x0][0x9d8] ;  /* 0x0002760000087ab9 */ /* 0x000fe20000000800 */
[----:B------:R-:W-:-:S02]  /*18330*/  WARPGROUP.DEPBAR.LE gsb0, 0x0 ;  /* 0x00008000000079c5 */ /* 0x000fc40000010000 */
[----:B------:R-:W-:-:S09]  /*18340*/  WARPGROUP.ARRIVE ;  /* 0x00000000000079c5 */ /* 0x000fd20000000000 */
        /* <DEDUP_REMOVED lines=8> */
[C---:B------:R-:W-:Y:S01]  /*183d0*/  VIADD R6, R4.reuse, 0x886 ;  /* 0x0000088604067836 */ /* 0x040fe20000000000 */
[----:B------:R-:W-:Y:S01]  /*183e0*/  @!P1 PRMT R0, RZ, 0x654, R0 ;  /* 0x00000654ff009816 */ /* 0x000fe20000000000 */
[----:B------:R-:W-:Y:S01]  /*183f0*/  IMAD.MOV.U32 R7, RZ, RZ, 0x40000040 ;  /* 0x40000040ff077424 */ /* 0x000fe200078e00ff */
[----:B------:R-:W-:Y:S01]  /*18400*/  ULDC UR38, c[0x0][0x9d8] ;  /* 0x0002760000267ab9 */ /* 0x000fe20000000800 */
[----:B------:R-:W-:Y:S01]  /*18410*/  VIADD R8, R4, 0x906 ;  /* 0x0000090604087836 */ /* 0x000fe20000000000 */
[----:B------:R-:W-:Y:S01]  /*18420*/  ULDC UR39, c[0x0][0x9d8] ;  /* 0x0002760000277ab9 */ /* 0x000fe20000000800 */
[----:B------:R-:W-:-:S02]  /*18430*/  WARPGROUP.DEPBAR.LE gsb0, 0x0 ;  /* 0x00008000000079c5 */ /* 0x000fc40000010000 */
[----:B------:R-:W-:-:S06]  /*18440*/  WARPGROUP.ARRIVE ;  /* 0x00000000000079c5 */ /* 0x000fcc0000000000 */
        /* <DEDUP_REMOVED lines=20> */
[----:B------:R-:W-:Y:S01]  /*18590*/  IMAD R4, R177, -0x50, R237 ;  /* 0xffffffb0b1047824 */ /* 0x000fe200078e02ed */
[----:B------:R-:W-:Y:S01]  /*185a0*/  UMOV UR4, UR36 ;  /* 0x0000002400047c82 */ /* 0x000fe20008000000 */
[----:B------:R-:W-:Y:S01]  /*185b0*/  UMOV UR5, UR37 ;  /* 0x0000002500057c82 */ /* 0x000fe20008000000 */
[----:B------:R-:W-:Y:S01]  /*185c0*/  FMUL.FTZ R58, R58, UR8 ;  /* 0x000000083a3a7c20 */ /* 0x000fe20008410000 */
[----:B------:R-:W-:Y:S01]  /*185d0*/  FMUL.FTZ R59, R59, UR8 ;  /* 0x000000083b3b7c20 */ /* 0x000fe20008410000 */
[----:B------:R-:W-:Y:S01]  /*185e0*/  IADD3 R3, -R227, 0x51, R4 ;  /* 0x00000051e3037810 */ /* 0x000fe20007ffe104 */
[----:B------:R-:W-:Y:S01]  /*185f0*/  FMUL.FTZ R62, R62, UR8 ;  /* 0x000000083e3e7c20 */ /* 0x000fe20008410000 */
[----:B------:R-:W-:-:S02]  /*18600*/  VIADD R4, R4, 0x50 ;  /* 0x0000005004047836 */ /* 0x000fc40000000000 */
[----:B------:R-:W1:Y:S01]  /*18610*/  MUFU.TANH R58, R58 ;  /* 0x0000003a003a7308 */ /* 0x000e620000002400 */
[----:B---3--:R-:W-:Y:S02]  /*18620*/  IMAD R64, R11, -0x2, R3 ;  /* 0xfffffffe0b407824 */ /* 0x008fe400078e0203 */
[----:B------:R-:W-:Y:S01]  /*18630*/  FMUL.FTZ R63, R63, UR8 ;  /* 0x000000083f3f7c20 */ /* 0x000fe20008410000 */
[----:B------:R-:W-:-:S04]  /*18640*/  IMAD R11, R11, -0x2, R4 ;  /* 0xfffffffe0b0b7824 */ /* 0x000fc800078e0204 */
[----:B------:R-:W2:Y:S01]  /*18650*/  MUFU.TANH R59, R59 ;  /* 0x0000003b003b7308 */ /* 0x000ea20000002400 */
[----:B------:R-:W-:Y:S01]  /*18660*/  IADD3 R4, R64, 0x8, R13 ;  /* 0x0000000840047810 */ /* 0x000fe20007ffe00d */
[----:B------:R-:W-:Y:S01]  /*18670*/  FMUL.FTZ R50, R50, UR8 ;  /* 0x0000000832327c20 */ /* 0x000fe20008410000 */
[----:B------:R-:W-:Y:S02]  /*18680*/  WARPGROUP.DEPBAR.LE gsb0, 0x0 ;  /* 0x00008000000079c5 */ /* 0x000fe40000010000 */
[----:B------:R-:W-:-:S06]  /*18690*/  WARPGROUP.ARRIVE ;  /* 0x00000000000079c5 */ /* 0x000fcc0000000000 */
[----:B------:R-:W-:Y:S01]  /*186a0*/  HGMMA.64x16x16.F32.BF16 R24, gdesc[UR4], R24, gsb0 ;  /* 0x00200000041879f0 */ /* 0x000fe20008001818 */
[----:B------:R-:W3:Y:S01]  /*186b0*/  MUFU.TANH R62, R62 ;  /* 0x0000003e003e7308 */ /* 0x000ee20000002400 */
[----:B0-----:R-:W-:Y:S01]  /*186c0*/  VIMNMX R15, R11, R4, PT ;  /* 0x000000040b0f7248 */ /* 0x001fe20003fe0100 */
[----:B------:R-:W-:-:S06]  /*186d0*/  FMUL.FTZ R51, R51, UR8 ;  /* 0x0000000833337c20 */ /* 0x000fcc0008410000 */
[----:B------:R-:W0:Y:S01]  /*186e0*/  MUFU.TANH R20, R63 ;  /* 0x0000003f00147308 */ /* 0x000e220000002400 */
[C---:B------:R-:W-:Y:S01]  /*186f0*/  ISETP.GT.AND P2, PT, R15.reuse, RZ, PT ;  /* 0x000000ff0f00720c */ /* 0x040fe20003f44270 */
[----:B------:R-:W-:Y:S01]  /*18700*/  FMUL.FTZ R54, R54, UR8 ;  /* 0x0000000836367c20 */ /* 0x000fe20008410000 */
[----:B------:R-:W-:-:S05]  /*18710*/  ISETP.GT.AND P3, PT, R15, 0x1, PT ;  /* 0x000000010f00780c */ /* 0x000fca0003f64270 */
[----:B------:R-:W4:Y:S01]  /*18720*/  MUFU.TANH R12, R50 ;  /* 0x00000032000c7308 */ /* 0x000f220000002400 */
[----:B------:R-:W-:Y:S01]  /*18730*/  ISETP.GT.AND P4, PT, R15, 0x8, PT ;  /* 0x000000080f00780c */ /* 0x000fe20003f84270 */
[----:B------:R-:W-:Y:S01]  /*18740*/  FMUL.FTZ R55, R55, UR8 ;  /* 0x0000000837377c20 */ /* 0x000fe20008410000 */
[----:B-1----:R-:W-:Y:S01]  /*18750*/  FSEL R74, R58, -INF , P2 ;  /* 0xff8000003a4a7808 */ /* 0x002fe20001000000 */
[----:B------:R-:W-:Y:S01]  /*18760*/  FMUL.FTZ R42, R42, UR8 ;  /* 0x000000082a2a7c20 */ /* 0x000fe20008410000 */
[----:B--2---:R-:W-:Y:S01]  /*18770*/  FSEL R59, R59, -INF , P3 ;  /* 0xff8000003b3b7808 */ /* 0x004fe20001800000 */
[----:B------:R-:W-:Y:S01]  /*18780*/  FMUL.FTZ R43, R43, UR8 ;  /* 0x000000082b2b7c20 */ /* 0x000fe20008410000 */
[----:B------:R-:W-:Y:S01]  /*18790*/  FMUL.FTZ R46, R46, UR8 ;  /* 0x000000082e2e7c20 */ /* 0x000fe20008410000 */
[----:B------:R-:W1:Y:S01]  /*187a0*/  MUFU.TANH R10, R51 ;  /* 0x00000033000a7308 */ /* 0x000e620000002400 */
[----:B------:R-:W-:Y:S01]  /*187b0*/  ISETP.GT.AND P2, PT, R15, 0x9, PT ;  /* 0x000000090f00780c */ /* 0x000fe20003f44270 */
[----:B------:R-:W-:Y:S01]  /*187c0*/  FMUL.FTZ R47, R47, UR8 ;  /* 0x000000082f2f7c20 */ /* 0x000fe20008410000 */
[----:B---3--:R-:W-:Y:S01]  /*187d0*/  FSEL R78, R62, -INF , P4 ;  /* 0xff8000003e4e7808 */ /* 0x008fe20002000000 */
[----:B------:R-:W-:Y:S01]  /*187e0*/  FMUL.FTZ R34, R34, UR8 ;  /* 0x0000000822227c20 */ /* 0x000fe20008410000 */
[----:B------:R-:W-:Y:S01]  /*187f0*/  FMNMX.FTZ R9, R74, R59, !PT ;  /* 0x0000003b4a097209 */ /* 0x000fe20007810000 */
[----:B------:R-:W-:Y:S01]  /*18800*/  FMUL.FTZ R35, R35, UR8 ;  /* 0x0000000823237c20 */ /* 0x000fe20008410000 */
[----:B------:R-:W-:Y:S01]  /*18810*/  FMUL.FTZ R38, R38, UR8 ;  /* 0x0000000826267c20 */ /* 0x000fe20008410000 */
[----:B------:R-:W2:Y:S01]  /*18820*/  MUFU.TANH R54, R54 ;  /* 0x0000003600367308 */ /* 0x000ea20000002400 */
[----:B------:R-:W-:Y:S01]  /*18830*/  ISETP.GT.AND P3, PT, R15, 0x10, PT ;  /* 0x000000100f00780c */ /* 0x000fe20003f64270 */
[----:B------:R-:W-:Y:S01]  /*18840*/  FMUL.FTZ R39, R39, UR8 ;  /* 0x0000000827277c20 */ /* 0x000fe20008410000 */
[----:B0-----:R-:W-:Y:S01]  /*18850*/  FSEL R20, R20, -INF , P2 ;  /* 0xff80000014147808 */ /* 0x001fe20001000000 */
[----:B------:R-:W-:Y:S01]  /*18860*/  FMUL.FTZ R2, R56, UR8 ;  /* 0x0000000838027c20 */ /* 0x000fe20008410000 */
[----:B------:R-:W-:Y:S01]  /*18870*/  FMNMX.FTZ R9, R78, R9, !PT ;  /* 0x000000094e097209 */ /* 0x000fe20007810000 */
[----:B------:R-:W-:Y:S01]  /*18880*/  FMUL.FTZ R7, R60, UR8 ;  /* 0x000000083c077c20 */ /* 0x000fe20008410000 */
[----:B------:R-:W-:Y:S01]  /*18890*/  FMUL.FTZ R5, R57, UR8 ;  /* 0x0000000839057c20 */ /* 0x000fe20008410000 */
[----:B------:R-:W0:Y:S01]  /*188a0*/  MUFU.TANH R14, R55 ;  /* 0x00000037000e7308 */ /* 0x000e220000002400 */
[----:B------:R-:W-:Y:S01]  /*188b0*/  ISETP.GT.AND P2, PT, R15, 0x11, PT ;  /* 0x000000110f00780c */ /* 0x000fe20003f44270 */
[----:B------:R-:W-:Y:S01]  /*188c0*/  FMUL.FTZ R6, R61, UR8 ;  /* 0x000000083d067c20 */ /* 0x000fe20008410000 */
[----:B----4-:R-:W-:Y:S01]  /*188d0*/  FSEL R12, R12, -INF , P3 ;  /* 0xff8000000c0c7808 */ /* 0x010fe20001800000 */
[----:B------:R-:W-:Y:S01]  /*188e0*/  FMUL.FTZ R49, R49, UR8 ;  /* 0x0000000831317c20 */ /* 0x000fe20008410000 */
[----:B------:R-:W-:Y:S01]  /*188f0*/  FMNMX.FTZ R9, R20, R9, !PT ;  /* 0x0000000914097209 */ /* 0x000fe20007810000 */
[----:B------:R-:W-:Y:S01]  /*18900*/  FMUL.FTZ R52, R52, UR8 ;  /* 0x0000000834347c20 */ /* 0x000fe20008410000 */
[----:B------:R-:W-:Y:S01]  /*18910*/  FMUL.FTZ R53, R53, UR8 ;  /* 0x0000000835357c20 */ /* 0x000fe20008410000 */
[----:B------:R-:W3:Y:S01]  /*18920*/  MUFU.TANH R42, R42 ;  /* 0x0000002a002a7308 */ /* 0x000ee20000002400 */
[----:B------:R-:W-:Y:S01]  /*18930*/  ISETP.GT.AND P3, PT, R15, 0x18, PT ;  /* 0x000000180f00780c */ /* 0x000fe20003f64270 */
[----:B------:R-:W-:Y:S01]  /*18940*/  FMUL.FTZ R40, R40, UR8 ;  /* 0x0000000828287c20 */ /* 0x000fe20008410000 */
[----:B-1----:R-:W-:Y:S01]  /*18950*/  FSEL R10, R10, -INF , P2 ;  /* 0xff8000000a0a7808 */ /* 0x002fe20001000000 */
[----:B------:R-:W-:Y:S01]  /*18960*/  FMUL.FTZ R41, R41, UR8 ;  /* 0x0000000829297c20 */ /* 0x000fe20008410000 */
[----:B------:R-:W-:Y:S01]  /*18970*/  FMNMX.FTZ R9, R12, R9, !PT ;  /* 0x000000090c097209 */ /* 0x000fe20007810000 */
[----:B------:R-:W-:Y:S01]  /*18980*/  FMUL.FTZ R44, R44, UR8 ;  /* 0x000000082c2c7c20 */ /* 0x000fe20008410000 */
[----:B------:R-:W-:Y:S01]  /*18990*/  ULDC UR4, c[0x0][0x988] ;  /* 0x0002620000047ab9 */ /* 0x000fe20000000800 */
[----:B------:R-:W1:Y:S01]  /*189a0*/  MUFU.TANH R43, R43 ;  /* 0x0000002b002b7308 */ /* 0x000e620000002400 */
[----:B------:R-:W-:-:S02]  /*189b0*/  ISETP.GT.AND P2, PT, R15, 0x19, PT ;  /* 0x000000190f00780c */ /* 0x000fc40003f44270 */
[----:B--2---:R-:W-:Y:S02]  /*189c0*/  FSEL R8, R54, -INF , P3 ;  /* 0xff80000036087808 */ /* 0x004fe40001800000 */
[----:B------:R-:W-:-:S03]  /*189d0*/  FMNMX.FTZ R9, R10, R9, !PT ;  /* 0x000000090a097209 */ /* 0x000fc60007810000 */
[----:B------:R-:W-:Y:S01]  /*189e0*/  MUFU.TANH R46, R46 ;  /* 0x0000002e002e7308 */ /* 0x000fe20000002400 */
[----:B------:R-:W-:Y:S02]  /*189f0*/  ISETP.GT.AND P3, PT, R15, 0x20, PT ;  /* 0x000000200f00780c */ /* 0x000fe40003f64270 */
[----:B0-----:R-:W-:Y:S02]  /*18a00*/  FSEL R14, R14, -INF , P2 ;  /* 0xff8000000e0e7808 */ /* 0x001fe40001000000 */
[----:B------:R-:W-:-:S03]  /*18a10*/  FMNMX.FTZ R9, R8, R9, !PT ;  /* 0x0000000908097209 */ /* 0x000fc60007810000 */
[----:B------:R-:W0:Y:S01]  /*18a20*/  MUFU.TANH R47, R47 ;  /* 0x0000002f002f7308 */ /* 0x000e220000002400 */
[----:B------:R-:W-:Y:S02]  /*18a30*/  WARPGROUP.DEPBAR.LE gsb0, 0x0 ;  /* 0x00008000000079c5 */ /* 0x000fe40000010000 */
[----:B------:R-:W-:Y:S01]  /*18a40*/  FMUL.FTZ R4, R26, UR8 ;  /* 0x000000081a047c20 */ /* 0x000fe20008410000 */
[----:B------:R-:W-:Y:S01]  /*18a50*/  ISETP.GT.AND P2, PT, R15, 0x21, PT ;  /* 0x000000210f00780c */ /* 0x000fe20003f44270 */
[----:B------:R-:W-:Y:S01]  /*18a60*/  FMUL.FTZ R45, R45, UR8 ;  /* 0x000000082d2d7c20 */ /* 0x000fe20008410000 */
[----:B---3--:R-:W-:Y:S01]  /*18a70*/  FSEL R26, R42, -INF , P3 ;  /* 0xff8000002a1a7808 */ /* 0x008fe20001800000 */
[----:B------:R-:W-:Y:S01]  /*18a80*/  FMUL.FTZ R32, R32, UR8 ;  /* 0x0000000820207c20 */ /* 0x000fe20008410000 */
[----:B------:R1:W2:Y:S01]  /*18a90*/  MUFU.TANH R3, R34 ;  /* 0x0000002200037308 */ /* 0x0002a20000002400 */
[----:B------:R-:W-:Y:S01]  /*18aa0*/  FMNMX.FTZ R9, R14, R9, !PT ;  /* 0x000000090e097209 */ /* 0x000fe20007810000 */
[----:B------:R-:W-:Y:S01]  /*18ab0*/  FMUL.FTZ R33, R33, UR8 ;  /* 0x0000000821217c20 */ /* 0x000fe20008410000 */
[----:B------:R-:W-:Y:S01]  /*18ac0*/  ISETP.GT.AND P3, PT, R15, 0x28, PT ;  /* 0x000000280f00780c */ /* 0x000fe20003f64270 */
[----:B------:R-:W-:Y:S01]  /*18ad0*/  FMUL.FTZ R36, R36, UR8 ;  /* 0x0000000824247c20 */ /* 0x000fe20008410000 */
[----:B------:R-:W-:Y:S01]  /*18ae0*/  FMNMX.FTZ R9, R26, R9, !PT ;  /* 0x000000091a097209 */ /* 0x000fe20007810000 */
[----:B------:R-:W-:Y:S01]  /*18af0*/  FMUL.FTZ R37, R37, UR8 ;  /* 0x0000000825257c20 */ /* 0x000fe20008410000 */
[----:B------:R-:W-:Y:S01]  /*18b00*/  VIADDMNMX R11, R13, R64, R11, PT ;  /* 0x000000400d0b7246 */ /* 0x000fe2000380010b */
[----:B------:R-:W3:Y:S01]  /*18b10*/  MUFU.TANH R35, R35 ;  /* 0x0000002300237308 */ /* 0x000ee20000002400 */
[----:B-1----:R-:W-:Y:S01]  /*18b20*/  FSEL R34, R43, -INF , P2 ;  /* 0xff8000002b227808 */ /* 0x002fe20001000000 */
[----:B------:R1:W-:Y:S01]  /*18b30*/  @!P1 SYNCS.ARRIVE.TRANS64.RED.A1T0 RZ, [R0+URZ], RZ ;  /* 0x000000ff00ff99a7 */ /* 0x0003e2000810043f */
[----:B------:R-:W-:-:S02]  /*18b40*/  ISETP.GT.AND P2, PT, R15, 0x29, PT ;  /* 0x000000290f00780c */ /* 0x000fc40003f44270 */
[----:B------:R-:W-:-:S03]  /*18b50*/  FMNMX.FTZ R9, R34, R9, !PT ;  /* 0x0000000922097209 */ /* 0x000fc60007810000 */
[----:B------:R4:W1:Y:S01]  /*18b60*/  MUFU.TANH R50, R38 ;  /* 0x0000002600327308 */ /* 0x0008620000002400 */
[----:B0-----:R-:W-:Y:S01]  /*18b70*/  FSEL R42, R47, -INF , P2 ;  /* 0xff8000002f2a7808 */ /* 0x001fe20001000000 */
[----:B------:R-:W-:Y:S01]  /*18b80*/  FMUL.FTZ R27, R27, UR8 ;  /* 0x000000081b1b7c20 */ /* 0x000fe20008410000 */
[----:B----4-:R-:W-:-:S05]  /*18b90*/  FSEL R38, R46, -INF , P3 ;  /* 0xff8000002e267808 */ /* 0x010fca0001800000 */
[----:B------:R-:W0:Y:S01]  /*18ba0*/  MUFU.TANH R39, R39 ;  /* 0x0000002700277308 */ /* 0x000e220000002400 */
[C---:B------:R-:W-:Y:S02]  /*18bb0*/  ISETP.GT.AND P3, PT, R15.reuse, 0x30, PT ;  /* 0x000000300f00780c */ /* 0x040fe40003f64270 */
[----:B------:R-:W-:Y:S01]  /*18bc0*/  FMNMX.FTZ R21, R38, R9, !PT ;  /* 0x0000000926157209 */ /* 0x000fe20007810000 */
[----:B------:R-:W-:Y:S01]  /*18bd0*/  FMUL.FTZ R9, R30, UR8 ;  /* 0x000000081e097c20 */ /* 0x000fe20008410000 */
[----:B------:R-:W-:Y:S02]  /*18be0*/  ISETP.GT.AND P2, PT, R15, 0x31, PT ;  /* 0x000000310f00780c */ /* 0x000fe40003f44270 */
[----:B--2---:R-:W-:Y:S01]  /*18bf0*/  FSEL R30, R3, -INF , P3 ;  /* 0xff800000031e7808 */ /* 0x004fe20001800000 */
[----:B------:R-:W2:Y:S01]  /*18c00*/  MUFU.TANH R4, R4 ;  /* 0x0000000400047308 */ /* 0x000ea20000002400 */
[----:B------:R-:W-:Y:S01]  /*18c10*/  FMNMX.FTZ R21, R42, R21, !PT ;  /* 0x000000152a157209 */ /* 0x000fe20007810000 */
[----:B------:R-:W-:Y:S01]  /*18c20*/  FMUL.FTZ R31, R31, UR8 ;  /* 0x000000081f1f7c20 */ /* 0x000fe20008410000 */
[----:B------:R-:W-:-:S02]  /*18c30*/  ISETP.GT.AND P3, PT, R15, 0x38, PT ;  /* 0x000000380f00780c */ /* 0x000fc40003f64270 */
[----:B---3--:R-:W-:Y:S02]  /*18c40*/  FSEL R46, R35, -INF , P2 ;  /* 0xff800000232e7808 */ /* 0x008fe40001000000 */
[----:B------:R-:W-:Y:S01]  /*18c50*/  FMNMX.FTZ R21, R30, R21, !PT ;  /* 0x000000151e157209 */ /* 0x000fe20007810000 */
[----:B------:R-:W3:Y:S01]  /*18c60*/  MUFU.TANH R27, R27 ;  /* 0x0000001b001b7308 */ /* 0x000ee20000002400 */
[----:B------:R-:W-:Y:S02]  /*18c70*/  ISETP.GT.AND P2, PT, R15, 0x39, PT ;  /* 0x000000390f00780c */ /* 0x000fe40003f44270 */
[----:B-1----:R-:W-:Y:S02]  /*18c80*/  FSEL R50, R50, -INF , P3 ;  /* 0xff80000032327808 */ /* 0x002fe40001800000 */
[----:B------:R-:W-:-:S03]  /*18c90*/  FMNMX.FTZ R21, R46, R21, !PT ;  /* 0x000000152e157209 */ /* 0x000fc60007810000 */
[----:B------:R-:W1:Y:S01]  /*18ca0*/  MUFU.TANH R58, R9 ;  /* 0x00000009003a7308 */ /* 0x000e620000002400 */
[----:B------:R-:W-:Y:S02]  /*18cb0*/  ISETP.GT.AND P3, PT, R15, 0x40, PT ;  /* 0x000000400f00780c */ /* 0x000fe40003f64270 */
[----:B0-----:R-:W-:Y:S02]  /*18cc0*/  FSEL R54, R39, -INF , P2 ;  /* 0xff80000027367808 */ /* 0x001fe40001000000 */
[----:B------:R-:W-:-:S03]  /*18cd0*/  FMNMX.FTZ R21, R50, R21, !PT ;  /* 0x0000001532157209 */ /* 0x000fc60007810000 */
[----:B------:R-:W0:Y:S01]  /*18ce0*/  MUFU.TANH R31, R31 ;  /* 0x0000001f001f7308 */ /* 0x000e220000002400 */
[----:B------:R-:W-:Y:S01]  /*18cf0*/  FMUL.FTZ R3, R48, UR8 ;  /* 0x0000000830037c20 */ /* 0x000fe20008410000 */
[C---:B------:R-:W-:Y:S02]  /*18d00*/  ISETP.GT.AND P2, PT, R15.reuse, 0x41, PT ;  /* 0x000000410f00780c */ /* 0x040fe40003f44270 */
[----:B--2---:R-:W-:Y:S02]  /*18d10*/  FSEL R48, R4, -INF , P3 ;  /* 0xff80000004307808 */ /* 0x004fe40001800000 */
[----:B------:R-:W-:Y:S02]  /*18d20*/  FMNMX.FTZ R21, R54, R21, !PT ;  /* 0x0000001536157209 */ /* 0x000fe40007810000 */
[----:B------:R-:W-:Y:S02]  /*18d30*/  ISETP.GT.AND P3, PT, R15, 0x48, PT ;  /* 0x000000480f00780c */ /* 0x000fe40003f64270 */
[----:B---3--:R-:W-:-:S02]  /*18d40*/  FSEL R56, R27, -INF , P2 ;  /* 0xff8000001b387808 */ /* 0x008fc40001000000 */
[----:B------:R-:W-:Y:S02]  /*18d50*/  FMNMX.FTZ R21, R48, R21, !PT ;  /* 0x0000001530157209 */ /* 0x000fe40007810000 */
[----:B------:R-:W-:Y:S02]  /*18d60*/  ISETP.GT.AND P2, PT, R15, 0x49, PT ;  /* 0x000000490f00780c */ /* 0x000fe40003f44270 */
[----:B-1----:R-:W-:Y:S02]  /*18d70*/  FSEL R58, R58, -INF , P3 ;  /* 0xff8000003a3a7808 */ /* 0x002fe40001800000 */
[----:B------:R-:W-:Y:S02]  /*18d80*/  FMNMX.FTZ R21, R56, R21, !PT ;  /* 0x0000001538157209 */ /* 0x000fe40007810000 */
[----:B0-----:R-:W-:Y:S02]  /*18d90*/  FSEL R60, R31, -INF , P2 ;  /* 0xff8000001f3c7808 */ /* 0x001fe40001000000 */
[----:B------:R-:W-:-:S04]  /*18da0*/  FMNMX.FTZ R21, R58, R21, !PT ;  /* 0x000000153a157209 */ /* 0x000fc80007810000 */
[----:B------:R-:W-:-:S05]  /*18db0*/  FMNMX.FTZ R21, R60, R21, !PT ;  /* 0x000000153c157209 */ /* 0x000fca0007810000 */
[----:B------:R-:W0:Y:S01]  /*18dc0*/  SHFL.BFLY PT, R4, R21, 0x2, 0x1f ;  /* 0x0c401f0015047f89 */ /* 0x000e2200000e0000 */
[----:B------:R-:W1:Y:S08]  /*18dd0*/  MUFU.TANH R2, R2 ;  /* 0x0000000200027308 */ /* 0x000e700000002400 */
[----:B------:R-:W2:Y:S08]  /*18de0*/  MUFU.TANH R5, R5 ;  /* 0x0000000500057308 */ /* 0x000eb00000002400 */
[----:B------:R-:W3:Y:S01]  /*18df0*/  MUFU.TANH R7, R7 ;  /* 0x0000000700077308 */ /* 0x000ee20000002400 */
[----:B0-----:R-:W-:-:S07]  /*18e00*/  FMNMX.FTZ R4, R21, R4, !PT ;  /* 0x0000000415047209 */ /* 0x001fce0007810000 */
[----:B------:R-:W0:Y:S01]  /*18e10*/  MUFU.TANH R6, R6 ;  /* 0x0000000600067308 */ /* 0x000e220000002400 */
[C---:B------:R-:W-:Y:S02]  /*18e20*/  ISETP.GT.AND P2, PT, R11.reuse, RZ, PT ;  /* 0x000000ff0b00720c */ /* 0x040fe40003f44270 */
[----:B------:R-:W-:-:S05]  /*18e30*/  ISETP.GT.AND P3, PT, R11, 0x1, PT ;  /* 0x000000010b00780c */ /* 0x000fca0003f64270 */
[----:B------:R4:W0:Y:S01]  /*18e40*/  MUFU.TANH R9, R3 ;  /* 0x0000000300097308 */ /* 0x0008220000002400 */
[----:B------:R-:W-:Y:S01]  /*18e50*/  ISETP.GT.AND P4, PT, R11, 0x8, PT ;  /* 0x000000080b00780c */ /* 0x000fe20003f84270 */
[----:B----4-:R-:W4:Y:S06]  /*18e60*/  SHFL.BFLY PT, R3, R4, 0x1, 0x1f ;  /* 0x0c201f0004037f89 */ /* 0x010f2c00000e0000 */
[----:B------:R-:W4:Y:S01]  /*18e70*/  MUFU.TANH R49, R49 ;  /* 0x0000003100317308 */ /* 0x000f220000002400 */
[----:B-1----:R-:W-:Y:S02]  /*18e80*/  FSEL R62, R2, -INF , P2 ;  /* 0xff800000023e7808 */ /* 0x002fe40001000000 */
[----:B--2---:R-:W-:-:S02]  /*18e90*/  FSEL R13, R5, -INF , P3 ;  /* 0xff800000050d7808 */ /* 0x004fc40001800000 */
[----:B------:R-:W-:Y:S02]  /*18ea0*/  ISETP.GT.AND P5, PT, R11, 0x9, PT ;  /* 0x000000090b00780c */ /* 0x000fe40003fa4270 */
[----:B---3--:R-:W-:Y:S01]  /*18eb0*/  FSEL R64, R7, -INF , P4 ;  /* 0xff80000007407808 */ /* 0x008fe20002000000 */
[----:B------:R-:W1:Y:S01]  /*18ec0*/  MUFU.TANH R52, R52 ;  /* 0x0000003400347308 */ /* 0x000e620000002400 */
[----:B------:R-:W-:Y:S02]  /*18ed0*/  FMNMX.FTZ R5, R62, R13, !PT ;  /* 0x0000000d3e057209 */ /* 0x000fe40007810000 */
[C---:B------:R-:W-:Y:S02]  /*18ee0*/  ISETP.GT.AND P2, PT, R11.reuse, 0x10, PT ;  /* 0x000000100b00780c */ /* 0x040fe40003f44270 */
[----:B0-----:R-:W-:Y:S02]  /*18ef0*/  FSEL R66, R6, -INF , P5 ;  /* 0xff80000006427808 */ /* 0x001fe40002800000 */
[----:B------:R-:W-:Y:S01]  /*18f00*/  FMNMX.FTZ R5, R64, R5, !PT ;  /* 0x0000000540057209 */ /* 0x000fe20007810000 */
[----:B------:R-:W0:Y:S01]  /*18f10*/  MUFU.TANH R53, R53 ;  /* 0x0000003500357308 */ /* 0x000e220000002400 */
[----:B------:R-:W-:-:S02]  /*18f20*/  ISETP.GT.AND P3, PT, R11, 0x11, PT ;  /* 0x000000110b00780c */ /* 0x000fc40003f64270 */
[----:B------:R-:W-:Y:S02]  /*18f30*/  FSEL R68, R9, -INF , P2 ;  /* 0xff80000009447808 */ /* 0x000fe40001000000 */
[----:B------:R-:W-:-:S03]  /*18f40*/  FMNMX.FTZ R5, R66, R5, !PT ;  /* 0x0000000542057209 */ /* 0x000fc60007810000 */
[----:B------:R-:W2:Y:S01]  /*18f50*/  MUFU.TANH R40, R40 ;  /* 0x0000002800287308 */ /* 0x000ea20000002400 */
[----:B----4-:R-:W-:Y:S01]  /*18f60*/  FMNMX.FTZ R4, R4, R3, !PT ;  /* 0x0000000304047209 */ /* 0x010fe20007810000 */
[----:B------:R-:W-:Y:S01]  /*18f70*/  IMAD.U32 R3, RZ, RZ, UR4 ;  /* 0x00000004ff037e24 */ /* 0x000fe2000f8e00ff */
[----:B------:R-:W-:Y:S02]  /*18f80*/  ISETP.GT.AND P5, PT, R11, 0x18, PT ;  /* 0x000000180b00780c */ /* 0x000fe40003fa4270 */
[----:B------:R-:W-:Y:S02]  /*18f90*/  FSEL R70, R49, -INF , P3 ;  /* 0xff80000031467808 */ /* 0x000fe40001800000 */
[----:B------:R-:W-:Y:S01]  /*18fa0*/  FMNMX.FTZ R5, R68, R5, !PT ;  /* 0x0000000544057209 */ /* 0x000fe20007810000 */
[----:B------:R-:W3:Y:S01]  /*18fb0*/  MUFU.TANH R41, R41 ;  /* 0x0000002900297308 */ /* 0x000ee20000002400 */
[----:B------:R-:W-:Y:S01]  /*18fc0*/  ISETP.GT.AND P4, PT, R11, 0x19, PT ;  /* 0x000000190b00780c */ /* 0x000fe20003f84270 */
[----:B------:R-:W-:Y:S01]  /*18fd0*/  FMUL.FTZ R2, R4, R3 ;  /* 0x0000000304027220 */ /* 0x000fe20000410000 */
[----:B-1----:R-:W-:-:S02]  /*18fe0*/  FSEL R52, R52, -INF , P5 ;  /* 0xff80000034347808 */ /* 0x002fc40002800000 */
[----:B------:R-:W-:-:S03]  /*18ff0*/  FMNMX.FTZ R5, R70, R5, !PT ;  /* 0x0000000546057209 */ /* 0x000fc60007810000 */
[----:B------:R-:W1:Y:S01]  /*19000*/  MUFU.TANH R44, R44 ;  /* 0x0000002c002c7308 */ /* 0x000e620000002400 */
[----:B------:R-:W-:Y:S02]  /*19010*/  FSETP.NEU.FTZ.AND P3, PT, R4, -INF , PT ;  /* 0xff8000000400780b */ /* 0x000fe40003f7d000 */
[----:B------:R-:W-:Y:S02]  /*19020*/  ISETP.GT.AND P2, PT, R11, 0x20, PT ;  /* 0x000000200b00780c */ /* 0x000fe40003f44270 */
[----:B0-----:R-:W-:Y:S02]  /*19030*/  FSEL R72, R53, -INF , P4 ;  /* 0xff80000035487808 */ /* 0x001fe40002000000 */
[----:B------:R-:W-:Y:S01]  /*19040*/  FMNMX.FTZ R5, R52, R5, !PT ;  /* 0x0000000534057209 */ /* 0x000fe20007810000 */
[----:B------:R-:W0:Y:S01]  /*19050*/  MUFU.TANH R45, R45 ;  /* 0x0000002d002d7308 */ /* 0x000e220000002400 */
[----:B------:R-:W-:Y:S02]  /*19060*/  FSEL R9, R2, RZ, P3 ;  /* 0x000000ff02097208 */ /* 0x000fe40001800000 */
[----:B------:R-:W-:-:S02]  /*19070*/  ISETP.GT.AND P3, PT, R11, 0x21, PT ;  /* 0x000000210b00780c */ /* 0x000fc40003f64270 */
[----:B--2---:R-:W-:Y:S02]  /*19080*/  FSEL R40, R40, -INF , P2 ;  /* 0xff80000028287808 */ /* 0x004fe40001000000 */
[----:B------:R-:W-:Y:S01]  /*19090*/  FMNMX.FTZ R5, R72, R5, !PT ;  /* 0x0000000548057209 */ /* 0x000fe20007810000 */
[----:B------:R-:W2:Y:S01]  /*190a0*/  MUFU.TANH R32, R32 ;  /* 0x0000002000207308 */ /* 0x000ea20000002400 */
[----:B------:R-:W-:Y:S01]  /*190b0*/  FFMA.FTZ R209, R74, R3, -R9 ;  /* 0x000000034ad17223 */ /* 0x000fe20000010809 */
[----:B------:R-:W-:Y:S02]  /*190c0*/  ISETP.GT.AND P2, PT, R11, 0x28, PT ;  /* 0x000000280b00780c */ /* 0x000fe40003f44270 */
[----:B---3--:R-:W-:Y:S02]  /*190d0*/  FSEL R74, R41, -INF , P3 ;  /* 0xff800000294a7808 */ /* 0x008fe40001800000 */
[----:B------:R-:W-:Y:S02]  /*190e0*/  FMNMX.FTZ R5, R40, R5, !PT ;  /* 0x0000000528057209 */ /* 0x000fe40007810000 */
[----:B------:R-:W3:Y:S01]  /*190f0*/  MUFU.TANH R33, R33 ;  /* 0x0000002100217308 */ /* 0x000ee20000002400 */
[----:B------:R-:W-:Y:S01]  /*19100*/  ISETP.GT.AND P3, PT, R11, 0x29, PT ;  /* 0x000000290b00780c */ /* 0x000fe20003f64270 */
[----:B------:R-:W-:Y:S01]  /*19110*/  FMUL.FTZ R24, R24, UR8 ;  /* 0x0000000818187c20 */ /* 0x000fe20008410000 */
[----:B-1----:R-:W-:-:S02]  /*19120*/  FSEL R44, R44, -INF , P2 ;  /* 0xff8000002c2c7808 */ /* 0x002fc40001000000 */
[----:B------:R-:W-:-:S03]  /*19130*/  FMNMX.FTZ R5, R74, R5, !PT ;  /* 0x000000054a057209 */ /* 0x000fc60007810000 */
[----:B------:R-:W1:Y:S01]  /*19140*/  MUFU.TANH R36, R36 ;  /* 0x0000002400247308 */ /* 0x000e620000002400 */
[----:B------:R-:W-:Y:S01]  /*19150*/  ISETP.GT.AND P2, PT, R11, 0x30, PT ;  /* 0x000000300b00780c */ /* 0x000fe20003f44270 */
[----:B------:R-:W-:Y:S01]  /*19160*/  FMUL.FTZ R25, R25, UR8 ;  /* 0x0000000819197c20 */ /* 0x000fe20008410000 */
[----:B0-----:R-:W-:Y:S02]  /*19170*/  FSEL R76, R45, -INF , P3 ;  /* 0xff8000002d4c7808 */ /* 0x001fe40001800000 */
[----:B------:R-:W-:-:S03]  /*19180*/  FMNMX.FTZ R5, R44, R5, !PT ;  /* 0x000000052c057209 */ /* 0x000fc60007810000 */
[----:B------:R-:W0:Y:S01]  /*19190*/  MUFU.TANH R37, R37 ;  /* 0x0000002500257308 */ /* 0x000e220000002400 */
[----:B------:R-:W-:Y:S01]  /*191a0*/  ISETP.GT.AND P3, PT, R11, 0x31, PT ;  /* 0x000000310b00780c */ /* 0x000fe20003f64270 */
[----:B------:R-:W-:Y:S01]  /*191b0*/  FMUL.FTZ R28, R28, UR8 ;  /* 0x000000081c1c7c20 */ /* 0x000fe20008410000 */
[----:B--2---:R-:W-:Y:S02]  /*191c0*/  FSEL R32, R32, -INF , P2 ;  /* 0xff80000020207808 */ /* 0x004fe40001000000 */
[----:B------:R-:W-:-:S03]  /*191d0*/  FMNMX.FTZ R5, R76, R5, !PT ;  /* 0x000000054c057209 */ /* 0x000fc60007810000 */
[----:B------:R-:W2:Y:S01]  /*191e0*/  MUFU.TANH R24, R24 ;  /* 0x0000001800187308 */ /* 0x000ea20000002400 */
[----:B------:R-:W-:Y:S01]  /*191f0*/  FFMA.FTZ R211, R78, R3, -R9 ;  /* 0x000000034ed37223 */ /* 0x000fe20000010809 */
[----:B------:R-:W-:Y:S01]  /*19200*/  ISETP.GT.AND P2, PT, R11, 0x38, PT ;  /* 0x000000380b00780c */ /* 0x000fe20003f44270 */
[----:B------:R-:W-:Y:S01]  /*19210*/  FMUL.FTZ R29, R29, UR8 ;  /* 0x000000081d1d7c20 */ /* 0x000fe20008410000 */
[----:B---3--:R-:W-:Y:S02]  /*19220*/  FSEL R78, R33, -INF , P3 ;  /* 0xff800000214e7808 */ /* 0x008fe40001800000 */
[----:B------:R-:W-:Y:S02]  /*19230*/  FMNMX.FTZ R5, R32, R5, !PT ;  /* 0x0000000520057209 */ /* 0x000fe40007810000 */
[----:B------:R-:W3:Y:S01]  /*19240*/  MUFU.TANH R25, R25 ;  /* 0x0000001900197308 */ /* 0x000ee20000002400 */
[----:B------:R-:W-:Y:S02]  /*19250*/  ISETP.GT.AND P3, PT, R11, 0x39, PT ;  /* 0x000000390b00780c */ /* 0x000fe40003f64270 */
[----:B-1----:R-:W-:-:S02]  /*19260*/  FSEL R36, R36, -INF , P2 ;  /* 0xff80000024247808 */ /* 0x002fc40001000000 */
[----:B------:R-:W-:-:S03]  /*19270*/  FMNMX.FTZ R5, R78, R5, !PT ;  /* 0x000000054e057209 */ /* 0x000fc60007810000 */
[----:B------:R-:W1:Y:S01]  /*19280*/  MUFU.TANH R28, R28 ;  /* 0x0000001c001c7308 */ /* 0x000e620000002400 */
[----:B------:R-:W-:Y:S01]  /*19290*/  FFMA.FTZ R6, R20, R3, -R9 ;  /* 0x0000000314067223 */ /* 0x000fe20000010809 */
[----:B------:R-:W-:Y:S02]  /*192a0*/  ISETP.GT.AND P2, PT, R11, 0x40, PT ;  /* 0x000000400b00780c */ /* 0x000fe40003f44270 */
[----:B0-----:R-:W-:Y:S02]  /*192b0*/  FSEL R20, R37, -INF , P3 ;  /* 0xff80000025147808 */ /* 0x001fe40001800000 */
[----:B------:R-:W-:Y:S02]  /*192c0*/  FMNMX.FTZ R5, R36, R5, !PT ;  /* 0x0000000524057209 */ /* 0x000fe40007810000 */
[----:B------:R-:W0:Y:S01]  /*192d0*/  MUFU.TANH R29, R29 ;  /* 0x0000001d001d7308 */ /* 0x000e220000002400 */
[----:B------:R-:W-:Y:S02]  /*192e0*/  ISETP.GT.AND P3, PT, R11, 0x41, PT ;  /* 0x000000410b00780c */ /* 0x000fe40003f64270 */
[----:B--2---:R-:W-:-:S02]  /*192f0*/  FSEL R24, R24, -INF , P2 ;  /* 0xff80000018187808 */ /* 0x004fc40001000000 */
[----:B------:R-:W-:Y:S01]  /*19300*/  FMNMX.FTZ R5, R20, R5, !PT ;  /* 0x0000000514057209 */ /* 0x000fe20007810000 */
[----:B------:R-:W-:Y:S01]  /*19310*/  FFMA.FTZ R7, R12, R3, -R9 ;  /* 0x000000030c077223 */ /* 0x000fe20000010809 */
[----:B------:R-:W-:Y:S02]  /*19320*/  ISETP.GT.AND P2, PT, R11, 0x48, PT ;  /* 0x000000480b00780c */ /* 0x000fe40003f44270 */
[----:B---3--:R-:W-:Y:S02]  /*19330*/  FSEL R12, R25, -INF , P3 ;  /* 0xff800000190c7808 */ /* 0x008fe40001800000 */
[----:B------:R-:W-:Y:S02]  /*19340*/  FMNMX.FTZ R5, R24, R5, !PT ;  /* 0x0000000518057209 */ /* 0x000fe40007810000 */
[----:B------:R-:W-:Y:S02]  /*19350*/  ISETP.GT.AND P3, PT, R11, 0x49, PT ;  /* 0x000000490b00780c */ /* 0x000fe40003f64270 */
[----:B-1----:R-:W-:-:S02]  /*19360*/  FSEL R28, R28, -INF , P2 ;  /* 0xff8000001c1c7808 */ /* 0x002fc40001000000 */
[----:B------:R-:W-:Y:S01]  /*19370*/  FMNMX.FTZ R5, R12, R5, !PT ;  /* 0x000000050c057209 */ /* 0x000fe20007810000 */
[----:B------:R-:W-:Y:S01]  /*19380*/  FFMA.FTZ R11, R10, R3, -R9 ;  /* 0x000000030a0b7223 */ /* 0x000fe20000010809 */
[----:B0-----:R-:W-:Y:S02]  /*19390*/  FSEL R10, R29, -INF , P3 ;  /* 0xff8000001d0a7808 */ /* 0x001fe40001800000 */
[----:B------:R-:W-:-:S04]  /*193a0*/  FMNMX.FTZ R5, R28, R5, !PT ;  /* 0x000000051c057209 */ /* 0x000fc80007810000 */
[----:B------:R-:W-:Y:S01]  /*193b0*/  FMNMX.FTZ R5, R10, R5, !PT ;  /* 0x000000050a057209 */ /* 0x000fe20007810000 */
[----:B------:R-:W-:-:S04]  /*193c0*/  FFMA.FTZ R15, R8, R3, -R9 ;  /* 0x00000003080f7223 */ /* 0x000fc80000010809 */
[----:B------:R-:W0:Y:S02]  /*193d0*/  SHFL.BFLY PT, R8, R5, 0x2, 0x1f ;  /* 0x0c401f0005087f89 */ /* 0x000e2400000e0000 */
[----:B0-----:R-:W-:-:S05]  /*193e0*/  FMNMX.FTZ R8, R5, R8, !PT ;  /* 0x0000000805087209 */ /* 0x001fca0007810000 */
[----:B------:R-:W0:Y:S01]  /*193f0*/  SHFL.BFLY PT, R5, R8, 0x1, 0x1f ;  /* 0x0c201f0008057f89 */ /* 0x000e2200000e0000 */
[----:B------:R-:W-:Y:S01]  /*19400*/  FFMA.FTZ R2, R59, R3, -R9 ;  /* 0x000000033b027223 */ /* 0x000fe20000010809 */
[----:B------:R1:W-:Y:S08]  /*19410*/  MUFU.EX2 R205, R7 ;  /* 0x0000000700cd7308 */ /* 0x0003f00000000800 */
[----:B------:R-:W-:Y:S01]  /*19420*/  MUFU.EX2 R209, R209 ;  /* 0x000000d100d17308 */ /* 0x000fe20000000800 */
[----:B0-----:R-:W-:-:S07]  /*19430*/  FMNMX.FTZ R5, R8, R5, !PT ;  /* 0x0000000508057209 */ /* 0x001fce0007810000 */
[----:B------:R-:W0:Y:S01]  /*19440*/  MUFU.EX2 R2, R2 ;  /* 0x0000000200027308 */ /* 0x000e220000000800 */
[C---:B------:R-:W-:Y:S01]  /*19450*/  FSETP.NEU.FTZ.AND P2, PT, R5.reuse, -INF , PT ;  /* 0xff8000000500780b */ /* 0x040fe20003f5d000 */
[----:B-1----:R-:W-:-:S05]  /*19460*/  FMUL.FTZ R7, R5, R3 ;  /* 0x0000000305077220 */ /* 0x002fca0000410000 */
[----:B------:R-:W-:Y:S01]  /*19470*/  FSEL R7, R7, RZ, P2 ;  /* 0x000000ff07077208 */ /* 0x000fe20001000000 */
[----:B------:R-:W1:Y:S04]  /*19480*/  MUFU.EX2 R211, R211 ;  /* 0x000000d300d37308 */ /* 0x000e680000000800 */
[-CC-:B------:R-:W-:Y:S01]  /*19490*/  FFMA.FTZ R62, R62, R3.reuse, -R7.reuse ;  /* 0x000000033e3e7223 */ /* 0x180fe20000010807 */
[----:B------:R-:W-:-:S03]  /*194a0*/  FFMA.FTZ R13, R13, R3, -R7 ;  /* 0x000000030d0d7223 */ /* 0x000fc60000010807 */
[----:B------:R-:W2:Y:S01]  /*194b0*/  MUFU.EX2 R6, R6 ;  /* 0x0000000600067308 */ /* 0x000ea20000000800 */
[-CC-:B------:R-:W-:Y:S01]  /*194c0*/  FFMA.FTZ R64, R64, R3.reuse, -R7.reuse ;  /* 0x0000000340407223 */ /* 0x180fe20000010807 */
[----:B------:R-:W-:Y:S01]  /*194d0*/  FFMA.FTZ R66, R66, R3, -R7 ;  /* 0x0000000342427223 */ /* 0x000fe20000010807 */
[----:B0-----:R-:W-:-:S05]  /*194e0*/  FADD.FTZ R8, R209, R2 ;  /* 0x00000002d1087221 */ /* 0x001fca0000010000 */
[----:B------:R-:W-:Y:S01]  /*194f0*/  MUFU.EX2 R62, R62 ;  /* 0x0000003e003e7308 */ /* 0x000fe20000000800 */
[-CC-:B------:R-:W-:Y:S01]  /*19500*/  FFMA.FTZ R14, R14, R3.reuse, -R9.reuse ;  /* 0x000000030e0e7223 */ /* 0x180fe20000010809 */
[----:B------:R-:W-:-:S06]  /*19510*/  FFMA.FTZ R34, R34, R3, -R9 ;  /* 0x0000000322227223 */ /* 0x000fcc0000010809 */
[----:B------:R-:W0:Y:S01]  /*19520*/  MUFU.EX2 R13, R13 ;  /* 0x0000000d000d7308 */ /* 0x000e220000000800 */
[-C--:B------:R-:W-:Y:S01]  /*19530*/  FFMA.FTZ R68, R68, R3.reuse, -R7 ;  /* 0x0000000344447223 */ /* 0x080fe20000010807 */
[-CC-:B------:R-:W-:Y:S01]  /*19540*/  FFMA.FTZ R26, R26, R3.reuse, -R9.reuse ;  /* 0x000000031a1a7223 */ /* 0x180fe20000010809 */
[-CC-:B------:R-:W-:Y:S01]  /*19550*/  FFMA.FTZ R38, R38, R3.reuse, -R9.reuse ;  /* 0x0000000326267223 */ /* 0x180fe20000010809 */
[----:B------:R-:W-:-:S04]  /*19560*/  FFMA.FTZ R42, R42, R3, -R9 ;  /* 0x000000032a2a7223 */ /* 0x000fc80000010809 */
[----:B------:R-:W3:Y:S01]  /*19570*/  MUFU.EX2 R80, R11 ;  /* 0x0000000b00507308 */ /* 0x000ee20000000800 */
[-CC-:B------:R-:W-:Y:S01]  /*19580*/  FFMA.FTZ R30, R30, R3.reuse, -R9.reuse ;  /* 0x000000031e1e7223 */ /* 0x180fe20000010809 */
[-CC-:B------:R-:W-:Y:S01]  /*19590*/  FFMA.FTZ R46, R46, R3.reuse, -R9.reuse ;  /* 0x000000032e2e7223 */ /* 0x180fe20000010809 */
[-CC-:B------:R-:W-:Y:S01]  /*195a0*/  FFMA.FTZ R50, R50, R3.reuse, -R9.reuse ;  /* 0x0000000332327223 */ /* 0x180fe20000010809 */
[-CC-:B------:R-:W-:Y:S01]  /*195b0*/  FFMA.FTZ R54, R54, R3.reuse, -R9.reuse ;  /* 0x0000000336367223 */ /* 0x180fe20000010809 */
[----:B------:R-:W-:-:S03]  /*195c0*/  FFMA.FTZ R48, R48, R3, -R9 ;  /* 0x0000000330307223 */ /* 0x000fc60000010809 */
[----:B------:R-:W4:Y:S01]  /*195d0*/  MUFU.EX2 R64, R64 ;  /* 0x0000004000407308 */ /* 0x000f220000000800 */
[-CC-:B------:R-:W-:Y:S01]  /*195e0*/  FFMA.FTZ R56, R56, R3.reuse, -R9.reuse ;  /* 0x0000000338387223 */ /* 0x180fe20000010809 */
[-CC-:B------:R-:W-:Y:S01]  /*195f0*/  FFMA.FTZ R58, R58, R3.reuse, -R9.reuse ;  /* 0x000000033a3a7223 */ /* 0x180fe20000010809 */
[----:B------:R-:W-:Y:S01]  /*19600*/  FFMA.FTZ R60, R60, R3, -R9 ;  /* 0x000000033c3c7223 */ /* 0x000fe20000010809 */
[----:B-1----:R-:W-:-:S04]  /*19610*/  FADD.FTZ R27, R211, R8 ;  /* 0x00000008d31b7221 */ /* 0x002fc80000010000 */
[----:B------:R-:W1:Y:S01]  /*19620*/  MUFU.EX2 R207, R15 ;  /* 0x0000000f00cf7308 */ /* 0x000e620000000800 */
[----:B------:R-:W-:Y:S01]  /*19630*/  FFMA.FTZ R70, R70, R3, -R7 ;  /* 0x0000000346467223 */ /* 0x000fe20000010807 */
[----:B--2---:R-:W-:-:S06]  /*19640*/  FADD.FTZ R8, R6, R27 ;  /* 0x0000001b06087221 */ /* 0x004fcc0000010000 */
[----:B------:R-:W2:Y:S01]  /*19650*/  MUFU.EX2 R9, R66 ;  /* 0x0000004200097308 */ /* 0x000ea20000000800 */
[----:B------:R-:W-:Y:S01]  /*19660*/  FFMA.FTZ R52, R52, R3, -R7 ;  /* 0x0000000334347223 */ /* 0x000fe20000010807 */
[----:B------:R-:W-:-:S06]  /*19670*/  FADD.FTZ R29, R205, R8 ;  /* 0x00000008cd1d7221 */ /* 0x000fcc0000010000 */
[----:B------:R3:W-:Y:S01]  /*19680*/  MUFU.EX2 R201, R34 ;  /* 0x0000002200c97308 */ /* 0x0007e20000000800 */
[----:B0-----:R-:W-:-:S07]  /*19690*/  FADD.FTZ R27, R62, R13 ;  /* 0x0000000d3e1b7221 */ /* 0x001fce0000010000 */
[----:B------:R-:W0:Y:S01]  /*196a0*/  MUFU.EX2 R14, R14 ;  /* 0x0000000e000e7308 */ /* 0x000e220000000800 */
[----:B---3--:R-:W-:-:S04]  /*196b0*/  IMAD.IADD R34, R237, 0x1, -R227 ;  /* 0x00000001ed227824 */ /* 0x008fc800078e0ae3 */
[----:B------:R-:W-:-:S03]  /*196c0*/  IMAD R34, R225, 0x80, R34 ;  /* 0x00000080e1227824 */ /* 0x000fc600078e0222 */
[----:B------:R-:W3:Y:S01]  /*196d0*/  MUFU.EX2 R68, R68 ;  /* 0x0000004400447308 */ /* 0x000ee20000000800 */
[----:B------:R-:W-:-:S04]  /*196e0*/  IMAD.HI R224, R34, 0x66666667, RZ ;  /* 0x6666666722e07827 */ /* 0x000fc800078e02ff */
[-C--:B------:R-:W-:Y:S01]  /*196f0*/  FFMA.FTZ R72, R72, R3.reuse, -R7 ;  /* 0x0000000348487223 */ /* 0x080fe20000010807 */
[----:B------:R-:W-:Y:S02]  /*19700*/  FADD.FTZ R34, R80, R29 ;  /* 0x0000001d50227221 */ /* 0x000fe40000010000 */
[----:B------:R-:W3:Y:S01]  /*19710*/  MUFU.EX2 R26, R26 ;  /* 0x0000001a001a7308 */ /* 0x000ee20000000800 */
[----:B----4-:R-:W-:Y:S01]  /*19720*/  FADD.FTZ R8, R64, R27 ;  /* 0x0000001b40087221 */ /* 0x010fe20000010000 */
[----:B------:R-:W-:-:S06]  /*19730*/  FFMA.FTZ R40, R40, R3, -R7 ;  /* 0x0000000328287223 */ /* 0x000fcc0000010807 */
[----:B------:R-:W4:Y:S01]  /*19740*/  MUFU.EX2 R11, R70 ;  /* 0x00000046000b7308 */ /* 0x000f220000000800 */
[----:B-1----:R-:W-:Y:S01]  /*19750*/  FADD.FTZ R31, R207, R34 ;  /* 0x00000022cf1f7221 */ /* 0x002fe20000010000 */
[----:B--2---:R-:W-:-:S06]  /*19760*/  FADD.FTZ R29, R9, R8 ;  /* 0x00000008091d7221 */ /* 0x004fcc0000010000 */
[----:B------:R-:W1:Y:S01]  /*19770*/  MUFU.EX2 R52, R52 ;  /* 0x0000003400347308 */ /* 0x000e620000000800 */
[----:B------:R-:W-:Y:S01]  /*19780*/  FFMA.FTZ R74, R74, R3, -R7 ;  /* 0x000000034a4a7223 */ /* 0x000fe20000010807 */
[----:B0-----:R-:W-:-:S06]  /*19790*/  FADD.FTZ R31, R14, R31 ;  /* 0x0000001f0e1f7221 */ /* 0x001fcc0000010000 */
[----:B------:R-:W0:Y:S01]  /*197a0*/  MUFU.EX2 R38, R38 ;  /* 0x0000002600267308 */ /* 0x000e220000000800 */
[----:B---3--:R-:W-:Y:S01]  /*197b0*/  FADD.FTZ R8, R68, R29 ;  /* 0x0000001d44087221 */ /* 0x008fe20000010000 */
[----:B------:R-:W-:-:S06]  /*197c0*/  FFMA.FTZ R44, R44, R3, -R7 ;  /* 0x000000032c2c7223 */ /* 0x000fcc0000010807 */
[----:B------:R-:W2:Y:S01]  /*197d0*/  MUFU.EX2 R15, R72 ;  /* 0x00000048000f7308 */ /* 0x000ea20000000800 */
[----:B------:R-:W-:Y:S01]  /*197e0*/  FADD.FTZ R34, R26, R31 ;  /* 0x0000001f1a227221 */ /* 0x000fe20000010000 */
[----:B----4-:R-:W-:-:S06]  /*197f0*/  FADD.FTZ R29, R11, R8 ;  /* 0x000000080b1d7221 */ /* 0x010fcc0000010000 */
[----:B------:R-:W3:Y:S08]  /*19800*/  MUFU.EX2 R203, R42 ;  /* 0x0000002a00cb7308 */ /* 0x000ef00000000800 */
[----:B------:R-:W4:Y:S01]  /*19810*/  MUFU.EX2 R40, R40 ;  /* 0x0000002800287308 */ /* 0x000f220000000800 */
[----:B------:R-:W-:Y:S01]  /*19820*/  FFMA.FTZ R76, R76, R3, -R7 ;  /* 0x000000034c4c7223 */ /* 0x000fe20000010807 */
[----:B------:R-:W-:-:S06]  /*19830*/  FADD.FTZ R31, R201, R34 ;  /* 0x00000022c91f7221 */ /* 0x000fcc0000010000 */
[----:B------:R-:W4:Y:S01]  /*19840*/  MUFU.EX2 R30, R30 ;  /* 0x0000001e001e7308 */ /* 0x000f220000000800 */
[----:B-1----:R-:W-:Y:S01]  /*19850*/  FADD.FTZ R8, R52, R29 ;  /* 0x0000001d34087221 */ /* 0x002fe20000010000 */
[----:B------:R-:W-:-:S06]  /*19860*/  FFMA.FTZ R32, R32, R3, -R7 ;  /* 0x0000000320207223 */ /* 0x000fcc0000010807 */
[----:B------:R-:W1:Y:S01]  /*19870*/  MUFU.EX2 R21, R74 ;  /* 0x0000004a00157308 */ /* 0x000e620000000800 */
[----:B------:R-:W-:Y:S01]  /*19880*/  SHF.R.U32.HI R33, RZ, 0x1f, R224 ;  /* 0x0000001fff217819 */ /* 0x000fe200000116e0 */
[----:B0-----:R-:W-:-:S06]  /*19890*/  FADD.FTZ R0, R38, R31 ;  /* 0x0000001f26007221 */ /* 0x001fcc0000010000 */
[----:B------:R-:W0:Y:S01]  /*198a0*/  MUFU.EX2 R197, R46 ;  /* 0x0000002e00c57308 */ /* 0x000e220000000800 */
[----:B--2---:R-:W-:-:S07]  /*198b0*/  FADD.FTZ R31, R15, R8 ;  /* 0x000000080f1f7221 */ /* 0x004fce0000010000 */
[----:B------:R-:W2:Y:S01]  /*198c0*/  MUFU.EX2 R44, R44 ;  /* 0x0000002c002c7308 */ /* 0x000ea20000000800 */
[----:B------:R-:W-:Y:S01]  /*198d0*/  LEA.HI.SX32 R224, R224, R33, 0x1b ;  /* 0x00000021e0e07211 */ /* 0x000fe200078fdaff */
[----:B------:R-:W-:Y:S01]  /*198e0*/  FFMA.FTZ R78, R78, R3, -R7 ;  /* 0x000000034e4e7223 */ /* 0x000fe20000010807 */
[----:B---3--:R-:W-:-:S05]  /*198f0*/  FADD.FTZ R33, R203, R0 ;  /* 0x00000000cb217221 */ /* 0x008fca0000010000 */
[----:B------:R-:W3:Y:S01]  /*19900*/  MUFU.EX2 R50, R50 ;  /* 0x0000003200327308 */ /* 0x000ee20000000800 */
[----:B----4-:R-:W-:Y:S01]  /*19910*/  FADD.FTZ R0, R40, R31 ;  /* 0x0000001f28007221 */ /* 0x010fe20000010000 */
[----:B------:R-:W-:-:S06]  /*19920*/  FFMA.FTZ R36, R36, R3, -R7 ;  /* 0x0000000324247223 */ /* 0x000fcc0000010807 */
[----:B------:R-:W4:Y:S01]  /*19930*/  MUFU.EX2 R25, R76 ;  /* 0x0000004c00197308 */ /* 0x000f220000000800 */
[----:B------:R-:W-:Y:S01]  /*19940*/  FADD.FTZ R8, R30, R33 ;  /* 0x000000211e087221 */ /* 0x000fe20000010000 */
[----:B-1----:R-:W-:-:S06]  /*19950*/  FADD.FTZ R31, R21, R0 ;  /* 0x00000000151f7221 */ /* 0x002fcc0000010000 */
[----:B------:R-:W1:Y:S01]  /*19960*/  MUFU.EX2 R199, R54 ;  /* 0x0000003600c77308 */ /* 0x000e620000000800 */
[----:B------:R-:W-:-:S07]  /*19970*/  FFMA.FTZ R20, R20, R3, -R7 ;  /* 0x0000000314147223 */ /* 0x000fce0000010807 */
[----:B------:R-:W1:Y:S01]  /*19980*/  MUFU.EX2 R32, R32 ;  /* 0x0000002000207308 */ /* 0x000e620000000800 */
[-CC-:B------:R-:W-:Y:S01]  /*19990*/  FFMA.FTZ R24, R24, R3.reuse, -R7.reuse ;  /* 0x0000000318187223 */ /* 0x180fe20000010807 */
[-CC-:B------:R-:W-:Y:S01]  /*199a0*/  FFMA.FTZ R12, R12, R3.reuse, -R7.reuse ;  /* 0x000000030c0c7223 */ /* 0x180fe20000010807 */
[-CC-:B------:R-:W-:Y:S01]  /*199b0*/  FFMA.FTZ R28, R28, R3.reuse, -R7.reuse ;  /* 0x000000031c1c7223 */ /* 0x180fe20000010807 */
[----:B------:R-:W-:-:S04]  /*199c0*/  FFMA.FTZ R10, R10, R3, -R7 ;  /* 0x000000030a0a7223 */ /* 0x000fc80000010807 */
[----:B------:R-:W1:Y:S01]  /*199d0*/  MUFU.EX2 R48, R48 ;  /* 0x0000003000307308 */ /* 0x000e620000000800 */
[----:B0-----:R-:W-:Y:S01]  /*199e0*/  FADD.FTZ R7, R197, R8 ;  /* 0x00000008c5077221 */ /* 0x001fe20000010000 */
[----:B--2---:R-:W-:-:S06]  /*199f0*/  FADD.FTZ R0, R44, R31 ;  /* 0x0000001f2c007221 */ /* 0x004fcc0000010000 */
[----:B------:R-:W0:Y:S01]  /*19a00*/  MUFU.EX2 R27, R78 ;  /* 0x0000004e001b7308 */ /* 0x000e220000000800 */
[----:B------:R-:W-:Y:S01]  /*19a10*/  F2FP.BF16.F32.PACK_AB R209, R2, R209 ;  /* 0x000000d102d1723e */ /* 0x000fe200000010ff */
[----:B---3--:R-:W-:-:S06]  /*19a20*/  FADD.FTZ R2, R50, R7 ;  /* 0x0000000732027221 */ /* 0x008fcc0000010000 */
[----:B------:R-:W2:Y:S01]  /*19a30*/  MUFU.EX2 R193, R56 ;  /* 0x0000003800c17308 */ /* 0x000ea20000000800 */
[----:B----4-:R-:W-:-:S07]  /*19a40*/  FADD.FTZ R31, R25, R0 ;  /* 0x00000000191f7221 */ /* 0x010fce0000010000 */
[----:B------:R-:W3:Y:S01]  /*19a50*/  MUFU.EX2 R36, R36 ;  /* 0x0000002400247308 */ /* 0x000ee20000000800 */
[----:B-1----:R-:W-:Y:S01]  /*19a60*/  FADD.FTZ R33, R199, R2 ;  /* 0x00000002c7217221 */ /* 0x002fe20000010000 */
[----:B------:R-:W-:-:S06]  /*19a70*/  FADD.FTZ R0, R32, R31 ;  /* 0x0000001f20007221 */ /* 0x000fcc0000010000 */
[----:B------:R-:W1:Y:S08]  /*19a80*/  MUFU.EX2 R58, R58 ;  /* 0x0000003a003a7308 */ /* 0x000e700000000800 */
[----:B------:R-:W4:Y:S01]  /*19a90*/  MUFU.EX2 R29, R20 ;  /* 0x00000014001d7308 */ /* 0x000f220000000800 */
[----:B------:R-:W-:Y:S01]  /*19aa0*/  FADD.FTZ R2, R48, R33 ;  /* 0x0000002130027221 */ /* 0x000fe20000010000 */
[----:B0-----:R-:W-:-:S06]  /*19ab0*/  FADD.FTZ R31, R27, R0 ;  /* 0x000000001b1f7221 */ /* 0x001fcc0000010000 */
[----:B------:R-:W0:Y:S01]  /*19ac0*/  MUFU.EX2 R24, R24 ;  /* 0x0000001800187308 */ /* 0x000e220000000800 */
[----:B--2---:R-:W-:Y:S01]  /*19ad0*/  FADD.FTZ R33, R193, R2 ;  /* 0x00000002c1217221 */ /* 0x004fe20000010000 */
[----:B---3--:R-:W-:-:S06]  /*19ae0*/  FADD.FTZ R0, R36, R31 ;  /* 0x0000001f24007221 */ /* 0x008fcc0000010000 */
[----:B------:R-:W2:Y:S01]  /*19af0*/  MUFU.EX2 R7, R12 ;  /* 0x0000000c00077308 */ /* 0x000ea20000000800 */
[----:B------:R-:W-:Y:S01]  /*19b00*/  VIADD R8, R177, 0xfffffffe ;  /* 0xfffffffeb1087836 */ /* 0x000fe20000000000 */
[----:B------:R-:W-:Y:S01]  /*19b10*/  F2FP.BF16.F32.PACK_AB R207, R14, R207 ;  /* 0x000000cf0ecf723e */ /* 0x000fe200000010ff */
[----:B-1----:R-:W-:Y:S01]  /*19b20*/  FADD.FTZ R14, R58, R33 ;  /* 0x000000213a0e7221 */ /* 0x002fe20000010000 */
[----:B------:R-:W-:-:S04]  /*19b30*/  VIMNMX R224, RZ, R224, !PT ;  /* 0x000000e0ffe07248 */ /* 0x000fc80007fe0100 */
[----:B------:R-:W1:Y:S01]  /*19b40*/  MUFU.EX2 R28, R28 ;  /* 0x0000001c001c7308 */ /* 0x000e620000000800 */
[----:B----4-:R-:W-:Y:S01]  /*19b50*/  FADD.FTZ R33, R29, R0 ;  /* 0x000000001d217221 */ /* 0x010fe20000010000 */
[----:B------:R-:W-:-:S06]  /*19b60*/  ISETP.GE.AND P2, PT, R8, R224, PT ;  /* 0x000000e00800720c */ /* 0x000fcc0003f46270 */
[----:B------:R-:W3:Y:S01]  /*19b70*/  MUFU.EX2 R195, R60 ;  /* 0x0000003c00c37308 */ /* 0x000ee20000000800 */
[----:B0-----:R-:W-:-:S07]  /*19b80*/  FADD.FTZ R0, R24, R33 ;  /* 0x0000002118007221 */ /* 0x001fce0000010000 */
[----:B------:R-:W0:Y:S01]  /*19b90*/  MUFU.EX2 R31, R10 ;  /* 0x0000000a001f7308 */ /* 0x000e220000000800 */
[----:B------:R-:W-:Y:S01]  /*19ba0*/  F2FP.BF16.F32.PACK_AB R210, R9, R64 ;  /* 0x0000004009d2723e */ /* 0x000fe200000010ff */
[----:B--2---:R-:W-:Y:S01]  /*19bb0*/  FADD.FTZ R9, R7, R0 ;  /* 0x0000000007097221 */ /* 0x004fe20000010000 */
[----:B------:R-:W-:Y:S03]  /*19bc0*/  BSSY B0, `(.L_x_2525) ;  /* 0x0000611000007945 */ /* 0x000fe60003800000 */
[----:B-1----:R-:W-:Y:S01]  /*19bd0*/  FADD.FTZ R0, R28, R9 ;  /* 0x000000091c007221 */ /* 0x002fe20000010000 */
[----:B------:R-:W-:Y:S01]  /*19be0*/  F2FP.BF16.F32.PACK_AB R206, R15, R52 ;  /* 0x000000340fce723e */ /* 0x000fe200000010ff */
[----:B---3--:R-:W-:Y:S01]  /*19bf0*/  FADD.FTZ R14, R195, R14 ;  /* 0x0000000ec30e7221 */ /* 0x008fe20000010000 */
[----:B------:R-:W-:Y:S01]  /*19c00*/  F2FP.BF16.F32.PACK_AB R205, R80, R205 ;  /* 0x000000cd50cd723e */ /* 0x000fe200000010ff */
[----:B------:R-:W-:Y:S01]  /*19c10*/  IMAD.MOV.U32 R2, RZ, RZ, 0x3f800000 ;  /* 0x3f800000ff027424 */ /* 0x000fe200078e00ff */
[----:B------:R-:W-:Y:S01]  /*19c20*/  F2FP.BF16.F32.PACK_AB R201, R201, R26 ;  /* 0x0000001ac9c9723e */ /* 0x000fe200000010ff */
[--C-:B------:R-:W-:Y:S01]  /*19c30*/  IMAD.MOV.U32 R150, RZ, RZ, R151.reuse ;  /* 0x000000ffff967224 */ /* 0x100fe200078e0097 */
[----:B------:R-:W-:Y:S01]  /*19c40*/  F2FP.BF16.F32.PACK_AB R203, R203, R38 ;  /* 0x00000026cbcb723e */ /* 0x000fe200000010ff */
[--C-:B------:R-:W-:Y:S01]  /*19c50*/  IMAD.MOV.U32 R149, RZ, RZ, R151.reuse ;  /* 0x000000ffff957224 */ /* 0x100fe200078e0097 */
[----:B------:R-:W-:Y:S01]  /*19c60*/  F2FP.BF16.F32.PACK_AB R197, R197, R30 ;  /* 0x0000001ec5c5723e */ /* 0x000fe200000010ff */
[----:B0-----:R-:W-:Y:S01]  /*19c70*/  FADD.FTZ R15, R31, R0 ;  /* 0x000000001f0f7221 */ /* 0x001fe20000010000 */
[----:B------:R-:W-:Y:S01]  /*19c80*/  F2FP.BF16.F32.PACK_AB R199, R199, R50 ;  /* 0x00000032c7c7723e */ /* 0x000fe200000010ff */
[----:B------:R-:W-:Y:S01]  /*19c90*/  IMAD.MOV.U32 R0, RZ, RZ, 0x3f800000 ;  /* 0x3f800000ff007424 */ /* 0x000fe200078e00ff */
[----:B------:R-:W-:Y:S01]  /*19ca0*/  F2FP.BF16.F32.PACK_AB R193, R193, R48 ;  /* 0x00000030c1c1723e */ /* 0x000fe200000010ff */
[--C-:B------:R-:W-:Y:S01]  /*19cb0*/  IMAD.MOV.U32 R148, RZ, RZ, R151.reuse ;  /* 0x000000ffff947224 */ /* 0x100fe200078e0097 */
        /* <DEDUP_REMOVED lines=133> */
[----:B------:R-:W-:Y:S01]  /*1a510*/  IMAD.MOV.U32 R24, RZ, RZ, R151 ;  /* 0x000000ffff187224 */ /* 0x000fe200078e0097 */
[----:B------:R-:W-:Y:S06]  /*1a520*/  @!P2 BRA `(.L_x_2526) ;  /* 0x0000005400e8a947 */ /* 0x000fec0003800000 */
[----:B------:R-:W-:Y:S01]  /*1a530*/  BSSY B1, `(.L_x_2526) ;  /* 0x0000579000017945 */ /* 0x000fe20003800000 */
        /* <DEDUP_REMOVED lines=68> */
[----:B------:R-:W-:-:S07]  /*1a980*/  CS2R R24, SRZ ;  /* 0x0000000000187805 */ /* 0x000fce000001ff00 */
.L_x_2537:
[----:B------:R-:W-:-:S05]  /*1a990*/  VIADD R3, R10, 0x1 ;  /* 0x000000010a037836 */ /* 0x000fca0000000000 */
[----:B------:R-:W-:-:S04]  /*1a9a0*/  ISETP.NE.AND P2, PT, R3, 0x2, PT ;  /* 0x000000020300780c */ /* 0x000fc80003f45270 */
[----:B------:R-:W-:Y:S02]  /*1a9b0*/  SEL R4, RZ, 0x1, P2 ;  /* 0x00000001ff047807 */ /* 0x000fe40001000000 */
[----:B------:R-:W-:Y:S02]  /*1a9c0*/  SEL R214, R3, RZ, P2 ;  /* 0x000000ff03d67207 */ /* 0x000fe40001000000 */
[----:B------:R-:W-:Y:S01]  /*1a9d0*/  LOP3.LUT R219, R9, R4, RZ, 0x3c, !PT ;  /* 0x0000000409db7212 */ /* 0x000fe200078e3cff */
[----:B------:R-:W-:Y:S06]  /*1a9e0*/  @!P0 BRA `(.L_x_2527) ;  /* 0x0000000000048947 */ /* 0x000fec0003800000 */
[----:B------:R-:W-:Y:S01]  /*1a9f0*/  BPT.TRAP 0x1 ;  /* 0x000000040000795c */ /* 0x000fe20000300000 */
.L_x_2527:
[----:B------:R-:W-:Y:S01]  /*1aa00*/  IMAD R11, R214, 0x8, R16 ;  /* 0x00000008d60b7824 */ /* 0x000fe200078e0210 */
[----:B------:R-:W-:-:S04]  /*1aa10*/  SHF.L.U32 R12, R219, 0x1f, RZ ;  /* 0x0000001fdb0c7819 */ /* 0x000fc800000006ff */
[----:B------:R0:W1:Y:S01]  /*1aa20*/  SYNCS.PHASECHK.TRANS64.TRYWAIT P2, [R11+URZ+0x38830], R12 ;  /* 0x0388300c0b0075a7 */ /* 0x000062000804017f */
[----:B------:R-:W-:Y:S05]  /*1aa30*/  @!P0 BRA `(.L_x_2528) ;  /* 0x0000000000048947 */ /* 0x000fea0003800000 */
[----:B------:R-:W-:Y:S01]  /*1aa40*/  BPT.TRAP 0x1 ;  /* 0x000000040000795c */ /* 0x000fe20000300000 */
.L_x_2528:
[----:B------:R-:W-:Y:S01]  /*1aa50*/  IMAD R4, R214, 0xa00, R223 ;  /* 0x00000a00d6047824 */ /* 0x000fe200078e02df */
[----:B------:R-:W-:Y:S01]  /*1aa60*/  BSSY B2, `(.L_x_2529) ;  /* 0x0000006000027945 */ /* 0x000fe20003800000 */
[----:B------:R-:W-:Y:S02]  /*1aa70*/  IMAD.MOV.U32 R5, RZ, RZ, 0x40000040 ;  /* 0x40000040ff057424 */ /* 0x000fe400078e00ff */
[----:B------:R-:W-:Y:S01]  /*1aa80*/  VIADD R152, R4, 0x80 ;  /* 0x0000008004987836 */ /* 0x000fe20000000000 */
[----:B-1----:R-:W-:Y:S06]  /*1aa90*/  @P2 BRA `(.L_x_2530) ;  /* 0x0000000000082947 */ /* 0x002fec0003800000 */
[----:B------:R-:W1:Y:S02]  /*1aaa0*/  SYNCS.PHASECHK.TRANS64.TRYWAIT P2, [R11+URZ+0x38830], R12 ;  /* 0x0388300c0b0075a7 */ /* 0x000e64000804017f */
[----:B-1----:R-:W-:Y:S05]  /*1aab0*/  @!P2 BRA `(.L_x_2531) ;  /* 0x0000015c0080a947 */ /* 0x002fea0003800000 */
.L_x_2530:
[----:B------:R-:W-:Y:S05]  /*1aac0*/  BSYNC B2 ;  /* 0x0000000000027941 */ /* 0x000fea0003800000 */
.L_x_2529:
[----:B------:R-:W2:Y:S04]  /*1aad0*/  LDL.64 R154, [R1+0x40] ;  /* 0x00004000019a7983 */ /* 0x000ea80000100a00 */
[----:B------:R-:W3:Y:S01]  /*1aae0*/  LDL.64 R156, [R1+0x48] ;  /* 0x00004800019c7983 */ /* 0x000ee20000100a00 */
[----:B------:R-:W-:Y:S02]  /*1aaf0*/  R2UR UR18, R4 ;  /* 0x00000000041272ca */ /* 0x000fe400000e0000 */
[----:B------:R-:W-:Y:S01]  /*1ab00*/  R2UR UR19, R5 ;  /* 0x00000000051372ca */ /* 0x000fe200000e0000 */
[----:B------:R-:W-:Y:S01]  /*1ab10*/  WARPGROUP.ARRIVE ;  /* 0x00000000000079c5 */ /* 0x000fe20000000000 */
[----:B------:R-:W-:Y:S01]  /*1ab20*/  IMAD.MOV.U32 R153, RZ, RZ, 0x40000040 ;  /* 0x40000040ff997424 */ /* 0x000fe200078e00ff */
[----:B------:R-:W-:-:S04]  /*1ab30*/  R2UR UR6, R152 ;  /* 0x00000000980672ca */ /* 0x000fc800000e0000 */
[----:B------:R-:W-:Y:S01]  /*1ab40*/  R2UR UR7, R153 ;  /* 0x00000000990772ca */ /* 0x000fe200000e0000 */
[----:B01----:R-:W-:Y:S02]  /*1ab50*/  VIADD R12, R4, 0x100 ;  /* 0x00000100040c7836 */ /* 0x003fe40000000000 */
[----:B------:R-:W-:-:S03]  /*1ab60*/  IMAD.MOV.U32 R13, RZ, RZ, 0x40000040 ;  /* 0x40000040ff0d7424 */ /* 0x000fc600078e00ff */
[----:B------:R-:W-:Y:S02]  /*1ab70*/  R2UR UR10, R12 ;  /* 0x000000000c0a72ca */ /* 0x000fe400000e0000 */
[----:B------:R-:W-:Y:S01]  /*1ab80*/  R2UR UR11, R13 ;  /* 0x000000000d0b72ca */ /* 0x000fe200000e0000 */
[----:B------:R-:W-:Y:S02]  /*1ab90*/  VIADD R20, R4, 0x180 ;  /* 0x0000018004147836 */ /* 0x000fe40000000000 */
[----:B------:R-:W-:-:S03]  /*1aba0*/  IMAD.MOV.U32 R21, RZ, RZ, 0x40000040 ;  /* 0x40000040ff157424 */ /* 0x000fc600078e00ff */
[----:B------:R-:W-:Y:S02]  /*1abb0*/  R2UR UR14, R20 ;  /* 0x00000000140e72ca */ /* 0x000fe400000e0000 */
        /* <DEDUP_REMOVED lines=25> */
[----:B------:R-:W-:Y:S01]  /*1ad50*/  IMAD.MOV.U32 R13, RZ, RZ, 0x40000040 ;  /* 0x40000040ff0d7424 */ /* 0x000fe200078e00ff */
[----:B------:R-:W-:Y:S01]  /*1ad60*/  R2UR UR18, R12 ;  /* 0x000000000c1272ca */ /* 0x000fe200000e0000 */
[----:B------:R-:W-:Y:S02]  /*1ad70*/  VIADD R152, R4, 0x82 ;  /* 0x0000008204987836 */ /* 0x000fe40000000000 */
[----:B------:R-:W-:Y:S01]  /*1ad80*/  IMAD.MOV.U32 R153, RZ, RZ, 0x40000040 ;  /* 0x40000040ff997424 */ /* 0x000fe200078e00ff */
[----:B------:R-:W-:Y:S02]  /*1ad90*/  R2UR UR19, R13 ;  /* 0x000000000d1372ca */ /* 0x000fe400000e0000 */
[----:B------:R-:W-:Y:S02]  /*1ada0*/  R2UR UR22, R152 ;  /* 0x00000000981672ca */ /* 0x000fe400000e0000 */
[----:B------:R-:W-:Y:S01]  /*1adb0*/  R2UR UR23, R153 ;  /* 0x00000000991772ca */ /* 0x000fe200000e0000 */
[----:B------:R-:W-:Y:S01]  /*1adc0*/  UMOV UR16, UR20 ;  /* 0x0000001400107c82 */ /* 0x000fe20008000000 */
[----:B------:R-:W-:Y:S01]  /*1add0*/  UMOV UR17, UR21 ;  /* 0x0000001500117c82 */ /* 0x000fe20008000000 */
[----:B------:R-:W-:-:S02]  /*1ade0*/  WARPGROUP.DEPBAR.LE gsb0, 0x0 ;  /* 0x00008000000079c5 */ /* 0x000fc40000010000 */
[----:B------:R-:W-:Y:S01]  /*1adf0*/  VIADD R20, R4, 0x2 ;  /* 0x0000000204147836 */ /* 0x000fe20000000000 */
[----:B--2---:R-:W-:Y:S02]  /*1ae00*/  R2UR UR26, R154 ;  /* 0x000000009a1a72ca */ /* 0x004fe400000e0000 */
[----:B------:R-:W-:Y:S02]  /*1ae10*/  R2UR UR27, R155 ;  /* 0x000000009b1b72ca */ /* 0x000fe400000e0000 */
[----:B------:R-:W-:-:S06]  /*1ae20*/  WARPGROUP.ARRIVE ;  /* 0x00000000000079c5 */ /* 0x000fcc0000000000 */
[----:B------:R-:W-:Y:S01]  /*1ae30*/  HGMMA.64x16x16.F32.BF16 R152, gdesc[UR16], RZ, !UPT, gsb0 ;  /* 0x00200000109879f0 */ /* 0x000fe2000c0018ff */
[----:B------:R-:W-:Y:S01]  /*1ae40*/  IMAD.MOV.U32 R21, RZ, RZ, 0x40000040 ;  /* 0x40000040ff157424 */ /* 0x000fe200078e00ff */
[----:B------:R-:W-:-:S04]  /*1ae50*/  R2UR UR6, R20 ;  /* 0x00000000140672ca */ /* 0x000fc800000e0000 */
[----:B------:R-:W-:Y:S01]  /*1ae60*/  R2UR UR7, R21 ;  /* 0x00000000150772ca */ /* 0x000fe200000e0000 */
[----:B------:R-:W-:Y:S01]  /*1ae70*/  UMOV UR4, UR24 ;  /* 0x0000001800047c82 */ /* 0x000fe20008000000 */
[----:B------:R-:W-:Y:S01]  /*1ae80*/  UMOV UR5, UR25 ;  /* 0x0000001900057c82 */ /* 0x000fe20008000000 */
        /* <DEDUP_REMOVED lines=8> */
[----:B------:R-:W-:Y:S01]  /*1af10*/  UMOV UR12, UR24 ;  /* 0x00000018000c7c82 */ /* 0x000fe20008000000 */
[----:B------:R-:W-:Y:S01]  /*1af20*/  UMOV UR13, UR25 ;  /* 0x00000019000d7c82 */ /* 0x000fe20008000000 */
[----:B------:R-:W-:Y:S01]  /*1af30*/  UMOV UR16, UR24 ;  /* 0x0000001800107c82 */ /* 0x000fe20008000000 */
[----:B------:R-:W-:Y:S01]  /*1af40*/  UMOV UR17, UR25 ;  /* 0x0000001900117c82 */ /* 0x000fe20008000000 */
[----:B------:R-:W2:Y:S01]  /*1af50*/  LDL.64 R20, [R1+0x30] ;  /* 0x0000300001147983 */ /* 0x000ea20000100a00 */
[----:B------:R-:W-:Y:S03]  /*1af60*/  HGMMA.64x16x16.F32.BF16 R184, gdesc[UR4], R184, gsb0 ;  /* 0x0020000004b879f0 */ /* 0x000fe600080018b8 */
        /* <DEDUP_REMOVED lines=64> */
[----:B--2---:R-:W-:Y:S02]  /*1b370*/  R2UR UR24, R20 ;  /* 0x00000000141872ca */ /* 0x004fe400000e0000 */
[----:B------:R-:W-:Y:S02]  /*1b380*/  R2UR UR25, R21 ;  /* 0x00000000151972ca */ /* 0x000fe400000e0000 */
[----:B------:R-:W2:Y:S01]  /*1b390*/  LDL.64 R20, [R1+0x28] ;  /* 0x0000280001147983 */ /* 0x000ea20000100a00 */
[----:B------:R-:W-:-:S02]  /*1b3a0*/  WARPGROUP.DEPBAR.LE gsb0, 0x0 ;  /* 0x00008000000079c5 */ /* 0x000fc40000010000 */
        /* <DEDUP_REMOVED lines=143> */
[----:B--2---:R-:W-:Y:S02]  /*1bca0*/  R2UR UR26, R20 ;  /* 0x00000000141a72ca */ /* 0x004fe400000e0000 */
[----:B------:R-:W-:Y:S02]  /*1bcb0*/  R2UR UR27, R21 ;  /* 0x00000000151b72ca */ /* 0x000fe400000e0000 */
[----:B------:R-:W2:Y:S01]  /*1bcc0*/  LDL.64 R20, [R1+0x10] ;  /* 0x0000100001147983 */ /* 0x000ea20000100a00 */
[----:B------:R-:W-:Y:S02]  /*1bcd0*/  VIADD R12, R4, 0x284 ;  /* 0x00000284040c7836 */ /* 0x000fe40000000000 */
[----:B------:R-:W-:-:S03]  /*1bce0*/  IMAD.MOV.U32 R13, RZ, RZ, 0x40000040 ;  /* 0x40000040ff0d7424 */ /* 0x000fc600078e00ff */
[----:B------:R-:W-:Y:S02]  /*1bcf0*/  R2UR UR6, R12 ;  /* 0x000000000c0672ca */ /* 0x000fe400000e0000 */
[----:B------:R-:W-:Y:S01]  /*1bd00*/  R2UR UR7, R13 ;  /* 0x000000000d0772ca */ /* 0x000fe200000e0000 */
[----:B------:R-:W-:Y:S02]  /*1bd10*/  UMOV UR4, UR26 ;  /* 0x0000001a00047c82 */ /* 0x000fe40008000000 */
[----:B------:R-:W-:Y:S01]  /*1bd20*/  UMOV UR5, UR27 ;  /* 0x0000001b00057c82 */ /* 0x000fe20008000000 */
[----:B------:R-:W-:Y:S02]  /*1bd30*/  WARPGROUP.DEPBAR.LE gsb0, 0x0 ;  /* 0x00008000000079c5 */ /* 0x000fe40000010000 */
[----:B------:R-:W-:-:S07]  /*1bd40*/  WARPGROUP.ARRIVE ;  /* 0x00000000000079c5 */ /* 0x000fce0000000000 */
        /* <DEDUP_REMOVED lines=89> */
[----:B------:R-:W2:Y:S01]  /*1c2e0*/  LDL.64 R20, [R1] ;  /* 0x0000000001147983 */ /* 0x000ea20000100a00 */
[----:B------:R-:W-:Y:S02]  /*1c2f0*/  R2UR UR6, R12 ;  /* 0x000000000c0672ca */ /* 0x000fe400000e0000 */
[----:B------:R-:W-:-:S06]  /*1c300*/  R2UR UR7, R13 ;  /* 0x000000000d0772ca */ /* 0x000fcc00000e0000 */
        /* <DEDUP_REMOVED lines=44> */
[----:B------:R-:W-:Y:S02]  /*1c5d0*/  R2UR UR7, R13 ;  /* 0x000000000d0772ca */ /* 0x000fe400000e0000 */
[----:B--2---:R-:W-:Y:S02]  /*1c5e0*/  R2UR UR24, R20 ;  /* 0x00000000141872ca */ /* 0x004fe400000e0000 */
[----:B------:R-:W-:-:S11]  /*1c5f0*/  R2UR UR25, R21 ;  /* 0x00000000151972ca */ /* 0x000fd600000e0000 */
        /* <DEDUP_REMOVED lines=442> */
.L_x_2532:
[----:B------:R-:W-:Y:S01]  /*1e1a0*/  SHF.L.U32 R0, R9, 0x1f, RZ ;  /* 0x0000001f09007819 */ /* 0x000fe200000006ff */
[----:B------:R-:W-:-:S04]  /*1e1b0*/  IMAD R9, R10, 0x8, R16 ;  /* 0x000000080a097824 */ /* 0x000fc800078e0210 */
[----:B------:R0:W1:Y:S01]  /*1e1c0*/  SYNCS.PHASECHK.TRANS64.TRYWAIT P2, [R9+URZ+0x38850], R0 ;  /* 0x03885000090075a7 */ /* 0x000062000804017f */
[----:B------:R-:W-:Y:S05]  /*1e1d0*/  @!P0 BRA `(.L_x_2533) ;  /* 0x0000000000048947 */ /* 0x000fea0003800000 */
[----:B------:R-:W-:Y:S01]  /*1e1e0*/  BPT.TRAP 0x1 ;  /* 0x000000040000795c */ /* 0x000fe20000300000 */
.L_x_2533:
[----:B------:R-:W-:Y:S04]  /*1e1f0*/  BSSY B2, `(.L_x_2534) ;  /* 0x0000004000027945 */ /* 0x000fe80003800000 */
[----:B-1----:R-:W-:Y:S05]  /*1e200*/  @P2 BRA `(.L_x_2535) ;  /* 0x0000000000082947 */ /* 0x002fea0003800000 */
[----:B------:R-:W1:Y:S02]  /*1e210*/  SYNCS.PHASECHK.TRANS64.TRYWAIT P2, [R9+URZ+0x38850], R0 ;  /* 0x03885000090075a7 */ /* 0x000e64000804017f */
[----:B-1----:R-:W-:Y:S05]  /*1e220*/  @!P2 BRA `(.L_x_2536) ;  /* 0x0000012400b8a947 */ /* 0x002fea0003800000 */
.L_x_2535:
[----:B------:R-:W-:Y:S05]  /*1e230*/  BSYNC B2 ;  /* 0x0000000000027941 */ /* 0x000fea0003800000 */
.L_x_2534:
[----:B01----:R-:W-:Y:S01]  /*1e240*/  VIADD R0, R16, 0x400 ;  /* 0x0000040010007836 */ /* 0x003fe20000000000 */
[----:B------:R-:W2:Y:S01]  /*1e250*/  LDL R226, [R1+0x6c] ;  /* 0x00006c0001e27983 */ /* 0x000ea20000100800 */
[----:B------:R-:W-:Y:S01]  /*1e260*/  IMAD.MOV.U32 R3, RZ, RZ, 0x40000040 ;  /* 0x40000040ff037424 */ /* 0x000fe200078e00ff */
[----:B------:R-:W-:Y:S02]  /*1e270*/  WARPGROUP.ARRIVE ;  /* 0x00000000000079c5 */ /* 0x000fe40000000000 */
[----:B------:R-:W-:Y:S02]  /*1e280*/  SHF.R.U32.HI R0, RZ, 0x4, R0 ;  /* 0x00000004ff007819 */ /* 0x000fe40000011600 */
[----:B------:R-:W-:Y:S02]  /*1e290*/  R2UR UR7, R3 ;  /* 0x00000000030772ca */ /* 0x000fe400000e0000 */
[----:B------:R-:W-:-:S04]  /*1e2a0*/  LOP3.LUT R0, R0, 0x3fff, RZ, 0xc0, !PT ;  /* 0x00003fff00007812 */ /* 0x000fc800078ec0ff */
[----:B------:R-:W-:-:S05]  /*1e2b0*/  LOP3.LUT R0, R0, 0x2800000, RZ, 0xfc, !PT ;  /* 0x0280000000007812 */ /* 0x000fca00078efcff */
[----:B------:R-:W-:-:S05]  /*1e2c0*/  IMAD R2, R10, 0xa00, R0 ;  /* 0x00000a000a027824 */ /* 0x000fca00078e0200 */
[----:B------:R-:W-:-:S13]  /*1e2d0*/  R2UR UR6, R2 ;  /* 0x00000000020672ca */ /* 0x000fda00000e0000 */
[----:B------:R-:W-:Y:S01]  /*1e2e0*/  HGMMA.64x256x16.F32.BF16 R24, R208, gdesc[UR4].tnspB, R24, gsb0 ;  /* 0x43e00004d0187df0 */ /* 0x000fe20008001818 */
[----:B------:R-:W-:Y:S02]  /*1e2f0*/  VIADD R4, R2, 0x80 ;  /* 0x0000008002047836 */ /* 0x000fe40000000000 */
[----:B------:R-:W-:-:S03]  /*1e300*/  IMAD.MOV.U32 R5, RZ, RZ, 0x40000040 ;  /* 0x40000040ff057424 */ /* 0x000fc600078e00ff */
[----:B------:R-:W-:Y:S02]  /*1e310*/  R2UR UR6, R4 ;  /* 0x00000000040672ca */ /* 0x000fe400000e0000 */
[----:B------:R-:W-:Y:S01]  /*1e320*/  R2UR UR7, R5 ;  /* 0x00000000050772ca */ /* 0x000fe200000e0000 */
[----:B------:R-:W-:Y:S02]  /*1e330*/  VIADD R4, R2, 0x100 ;  /* 0x0000010002047836 */ /* 0x000fe40000000000 */
[----:B------:R-:W-:Y:S01]  /*1e340*/  IMAD.MOV.U32 R5, RZ, RZ, 0x40000040 ;  /* 0x40000040ff057424 */ /* 0x000fe200078e00ff */
[----:B------:R-:W-:Y:S02]  /*1e350*/  WARPGROUP.DEPBAR.LE gsb0, 0x0 ;  /* 0x00008000000079c5 */ /* 0x000fe40000010000 */
[----:B------:R-:W-:Y:S01]  /*1e360*/  WARPGROUP.ARRIVE ;  /* 0x00000000000079c5 */ /* 0x000fe20000000000 */
[----:B------:R-:W3:Y:S01]  /*1e370*/  LDL R211, [R1+0x68] ;  /* 0x0000680001d37983 */ /* 0x000ee20000100800 */
[----:B------:R-:W-:-:S02]  /*1e380*/  IMAD.MOV.U32 R3, RZ, RZ, 0x40000040 ;  /* 0x40000040ff037424 */ /* 0x000fc400078e00ff */
[----:B------:R-:W-:Y:S01]  /*1e390*/  FMUL.FTZ R21, R185, UR39 ;  /* 0x00000027b9157c20 */ /* 0x000fe20008410000 */
[----:B------:R-:W-:Y:S01]  /*1e3a0*/  FMUL.FTZ R185, R189, UR39 ;  /* 0x00000027bdb97c20 */ /* 0x000fe20008410000 */
[----:B------:R-:W-:-:S08]  /*1e3b0*/  FMUL.FTZ R176, R176, UR39 ;  /* 0x00000027b0b07c20 */ /* 0x000fd00008410000 */
        /* <DEDUP_REMOVED lines=23> */
[----:B------:R-:W-:-:S02]  /*1e530*/  VIADD R2, R2, 0x200 ;  /* 0x0000020002027836 */ /* 0x000fc40000000000 */
        /* <DEDUP_REMOVED lines=14> */
[----:B------:R-:W-:-:S02]  /*1e620*/  @!P1 VIADD R11, R11, 0x38840 ;  /* 0x000388400b0b9836 */ /* 0x000fc40000000000 */
[----:B------:R-:W-:-:S03]  /*1e630*/  @!P1 VIADD R9, R9, 0x38860 ;  /* 0x0003886009099836 */ /* 0x000fc60000000000 */
[----:B------:R-:W-:Y:S02]  /*1e640*/  @!P1 PRMT R11, RZ, 0x654, R11 ;  /* 0x00000654ff0b9816 */ /* 0x000fe4000000000b */
[----:B------:R-:W-:Y:S01]  /*1e650*/  MUFU.TANH R178, R178 ;  /* 0x000000b200b27308 */ /* 0x000fe20000002400 */
[----:B------:R-:W-:-:S07]  /*1e660*/  @!P1 PRMT R9, RZ, 0x654, R9 ;  /* 0x00000654ff099816 */ /* 0x000fce0000000009 */
        /* <DEDUP_REMOVED lines=23> */
[----:B------:R-:W-:Y:S01]  /*1e7e0*/  FMUL.FTZ R4, R190, UR39 ;  /* 0x00000027be047c20 */ /* 0x000fe20008410000 */
[----:B------:R-:W-:Y:S01]  /*1e7f0*/  R2UR UR7, R5 ;  /* 0x00000000050772ca */ /* 0x000fe200000e0000 */
[----:B------:R-:W-:Y:S01]  /*1e800*/  FMUL.FTZ R5, R184, UR39 ;  /* 0x00000027b8057c20 */ /* 0x000fe20008410000 */
[----:B------:R-:W-:-:S03]  /*1e810*/  FMUL.FTZ R184, R188, UR39 ;  /* 0x00000027bcb87c20 */ /* 0x000fc60008410000 */
[----:B------:R-:W-:Y:S08]  /*1e820*/  MUFU.TANH R4, R4 ;  /* 0x0000000400047308 */ /* 0x000ff00000002400 */
[----:B------:R-:W0:Y:S08]  /*1e830*/  MUFU.TANH R5, R5 ;  /* 0x0000000500057308 */ /* 0x000e300000002400 */
[----:B------:R-:W1:Y:S01]  /*1e840*/  MUFU.TANH R184, R184 ;  /* 0x000000b800b87308 */ /* 0x000e620000002400 */
[----:B------:R-:W-:-:S02]  /*1e850*/  WARPGROUP.DEPBAR.LE gsb0, 0x0 ;  /* 0x00008000000079c5 */ /* 0x000fc40000010000 */
[----:B------:R-:W-:-:S06]  /*1e860*/  WARPGROUP.ARRIVE ;  /* 0x00000000000079c5 */ /* 0x000fcc0000000000 */
[----:B------:R-:W-:Y:S01]  /*1e870*/  HGMMA.64x256x16.F32.BF16 R24, R196, gdesc[UR4].tnspB, R24, gsb0 ;  /* 0x43e00004c4187df0 */ /* 0x000fe20008001818 */
[----:B------:R-:W-:Y:S01]  /*1e880*/  R2UR UR7, R3 ;  /* 0x00000000030772ca */ /* 0x000fe200000e0000 */
[----:B------:R-:W-:Y:S01]  /*1e890*/  IMAD.SHL.U32 R3, R225, 0x80, RZ ;  /* 0x00000080e1037824 */ /* 0x000fe200078e00ff */
[----:B------:R-:W-:Y:S01]  /*1e8a0*/  R2UR UR6, R2 ;  /* 0x00000000020672ca */ /* 0x000fe200000e0000 */
[----:B------:R-:W-:Y:S02]  /*1e8b0*/  FMUL.FTZ R2, R187, UR39 ;  /* 0x00000027bb027c20 */ /* 0x000fe40008410000 */
[----:B------:R-:W-:-:S04]  /*1e8c0*/  IMAD R3, R8, -0x50, R3 ;  /* 0xffffffb008037824 */ /* 0x000fc800078e0203 */
[----:B------:R-:W-:Y:S01]  /*1e8d0*/  MUFU.TANH R2, R2 ;  /* 0x0000000200027308 */ /* 0x000fe20000002400 */
[----:B------:R-:W-:-:S05]  /*1e8e0*/  IADD3 R3, R3, 0x1, R237 ;  /* 0x0000000103037810 */ /* 0x000fca0007ffe0ed */
[----:B------:R-:W-:-:S04]  /*1e8f0*/  IMAD.IADD R3, R3, 0x1, -R227 ;  /* 0x0000000103037824 */ /* 0x000fc800078e0ae3 */
[----:B---3--:R-:W-:-:S04]  /*1e900*/  IMAD R3, R211, -0x2, R3 ;  /* 0xfffffffed3037824 */ /* 0x008fc800078e0203 */
[----:B--2---:R-:W-:-:S05]  /*1e910*/  IMAD.IADD R3, R226, 0x1, R3 ;  /* 0x00000001e2037824 */ /* 0x004fca00078e0203 */
[C---:B------:R-:W-:Y:S02]  /*1e920*/  ISETP.GT.AND P2, PT, R3.reuse, RZ, PT ;  /* 0x000000ff0300720c */ /* 0x040fe40003f44270 */
[----:B------:R-:W-:Y:S02]  /*1e930*/  ISETP.GT.AND P3, PT, R3, 0x1, PT ;  /* 0x000000010300780c */ /* 0x000fe40003f64270 */
[----:B0-----:R-:W-:Y:S02]  /*1e940*/  FSEL R160, R5, -INF , P2 ;  /* 0xff80000005a07808 */ /* 0x001fe40001000000 */
[----:B------:R-:W-:Y:S01]  /*1e950*/  ISETP.GT.AND P2, PT, R3, 0x8, PT ;  /* 0x000000080300780c */ /* 0x000fe20003f44270 */
[----:B------:R1:W0:Y:S01]  /*1e960*/  MUFU.TANH R5, R168 ;  /* 0x000000a800057308 */ /* 0x0002220000002400 */
[----:B------:R-:W-:Y:S02]  /*1e970*/  FSEL R21, R21, -INF , P3 ;  /* 0xff80000015157808 */ /* 0x000fe40001800000 */
[----:B------:R-:W-:-:S02]  /*1e980*/  FMNMX.FTZ R169, R160, R7, !PT ;  /* 0x00000007a0a97209 */ /* 0x000fc40007810000 */
[----:B------:R-:W-:Y:S02]  /*1e990*/  ISETP.GT.AND P3, PT, R3, 0x9, PT ;  /* 0x000000090300780c */ /* 0x000fe40003f64270 */
[----:B------:R-:W-:Y:S02]  /*1e9a0*/  FMNMX.FTZ R169, R21, R169, !PT ;  /* 0x000000a915a97209 */ /* 0x000fe40007810000 */
[----:B-1----:R-:W-:Y:S02]  /*1e9b0*/  FSEL R168, R184, -INF , P2 ;  /* 0xff800000b8a87808 */ /* 0x002fe40001000000 */
[----:B------:R1:W2:Y:S01]  /*1e9c0*/  MUFU.TANH R184, R161 ;  /* 0x000000a100b87308 */ /* 0x0002a20000002400 */
[----:B------:R-:W-:Y:S02]  /*1e9d0*/  ISETP.GT.AND P2, PT, R3, 0x10, PT ;  /* 0x000000100300780c */ /* 0x000fe40003f44270 */
[----:B------:R-:W-:Y:S02]  /*1e9e0*/  FMNMX.FTZ R172, R168, R169, !PT ;  /* 0x000000a9a8ac7209 */ /* 0x000fe40007810000 */
[----:B------:R-:W-:-:S02]  /*1e9f0*/  FSEL R169, R176, -INF , P2 ;  /* 0xff800000b0a97808 */ /* 0x000fc40001000000 */
[----:B------:R-:W-:Y:S02]  /*1ea00*/  ISETP.GT.AND P2, PT, R3, 0x18, PT ;  /* 0x000000180300780c */ /* 0x000fe40003f44270 */
[----:B-1----:R-:W-:Y:S01]  /*1ea10*/  FSEL R161, R185, -INF , P3 ;  /* 0xff800000b9a17808 */ /* 0x002fe20001800000 */
[----:B------:R-:W-:Y:S01]  /*1ea20*/  FMUL.FTZ R185, R164, UR39 ;  /* 0x00000027a4b97c20 */ /* 0x000fe20008410000 */
[----:B------:R-:W-:Y:S02]  /*1ea30*/  ISETP.GT.AND P3, PT, R3, 0x11, PT ;  /* 0x000000110300780c */ /* 0x000fe40003f64270 */
[----:B------:R-:W-:Y:S02]  /*1ea40*/  FMNMX.FTZ R172, R161, R172, !PT ;  /* 0x000000aca1ac7209 */ /* 0x000fe40007810000 */
[----:B------:R-:W-:Y:S01]  /*1ea50*/  FSEL R164, R177, -INF , P3 ;  /* 0xff800000b1a47808 */ /* 0x000fe20001800000 */
[----:B------:R-:W1:Y:S01]  /*1ea60*/  MUFU.TANH R185, R185 ;  /* 0x000000b900b97308 */ /* 0x000e620000002400 */
[----:B------:R-:W-:-:S02]  /*1ea70*/  FMNMX.FTZ R172, R169, R172, !PT ;  /* 0x000000aca9ac7209 */ /* 0x000fc40007810000 */
[----:B------:R-:W-:Y:S02]  /*1ea80*/  ISETP.GT.AND P3, PT, R3, 0x19, PT ;  /* 0x000000190300780c */ /* 0x000fe40003f64270 */
[----:B------:R-:W-:Y:S02]  /*1ea90*/  FSEL R165, R179, -INF , P2 ;  /* 0xff800000b3a57808 */ /* 0x000fe40001000000 */
[----:B------:R-:W-:Y:S01]  /*1eaa0*/  FMNMX.FTZ R176, R164, R172, !PT ;  /* 0x000000aca4b07209 */ /* 0x000fe20007810000 */
[----:B------:R3:W4:Y:S01]  /*1eab0*/  MUFU.TANH R179, R173 ;  /* 0x000000ad00b37308 */ /* 0x0007220000002400 */
[----:B------:R-:W-:Y:S02]  /*1eac0*/  ISETP.GT.AND P2, PT, R3, 0x20, PT ;  /* 0x000000200300780c */ /* 0x000fe40003f44270 */
[----:B------:R-:W-:Y:S02]  /*1ead0*/  FSEL R172, R178, -INF , P3 ;  /* 0xff800000b2ac7808 */ /* 0x000fe40001800000 */
[----:B------:R-:W-:-:S02]  /*1eae0*/  FMNMX.FTZ R176, R165, R176, !PT ;  /* 0x000000b0a5b07209 */ /* 0x000fc40007810000 */
[C---:B------:R-:W-:Y:S02]  /*1eaf0*/  ISETP.GT.AND P3, PT, R3.reuse, 0x21, PT ;  /* 0x000000210300780c */ /* 0x040fe40003f64270 */
[----:B---3--:R-:W-:Y:S02]  /*1eb00*/  FSEL R173, R180, -INF , P2 ;  /* 0xff800000b4ad7808 */ /* 0x008fe40001000000 */
[----:B------:R-:W-:Y:S01]  /*1eb10*/  FMNMX.FTZ R176, R172, R176, !PT ;  /* 0x000000b0acb07209 */ /* 0x000fe20007810000 */
[----:B------:R3:W5:Y:S01]  /*1eb20*/  MUFU.TANH R180, R152 ;  /* 0x0000009800b47308 */ /* 0x0007620000002400 */
[----:B------:R-:W-:Y:S02]  /*1eb30*/  ISETP.GT.AND P2, PT, R3, 0x28, PT ;  /* 0x000000280300780c */ /* 0x000fe40003f44270 */
[----:B------:R-:W-:Y:S02]  /*1eb40*/  FMNMX.FTZ R176, R173, R176, !PT ;  /* 0x000000b0adb07209 */ /* 0x000fe40007810000 */
[----:B---3--:R-:W-:Y:S01]  /*1eb50*/  FSEL R152, R181, -INF , P3 ;  /* 0xff800000b5987808 */ /* 0x008fe20001800000 */
[----:B------:R-:W-:Y:S01]  /*1eb60*/  FMUL.FTZ R181, R153, UR39 ;  /* 0x0000002799b57c20 */ /* 0x000fe20008410000 */
[----:B------:R-:W-:-:S02]  /*1eb70*/  ISETP.GT.AND P3, PT, R3, 0x29, PT ;  /* 0x000000290300780c */ /* 0x000fc40003f64270 */
[----:B------:R-:W-:Y:S01]  /*1eb80*/  FSEL R153, R182, -INF , P2 ;  /* 0xff800000b6997808 */ /* 0x000fe20001000000 */
[----:B------:R-:W-:Y:S01]  /*1eb90*/  FMUL.FTZ R182, R156, UR39 ;  /* 0x000000279cb67c20 */ /* 0x000fe20008410000 */
[----:B------:R-:W-:Y:S01]  /*1eba0*/  FMNMX.FTZ R177, R152, R176, !PT ;  /* 0x000000b098b17209 */ /* 0x000fe20007810000 */
[----:B------:R-:W3:Y:S01]  /*1ebb0*/  MUFU.TANH R181, R181 ;  /* 0x000000b500b57308 */ /* 0x000ee20000002400 */
[----:B------:R-:W-:Y:S02]  /*1ebc0*/  ISETP.GT.AND P2, PT, R3, 0x30, PT ;  /* 0x000000300300780c */ /* 0x000fe40003f44270 */
[----:B------:R-:W-:Y:S02]  /*1ebd0*/  FSEL R176, R186, -INF , P3 ;  /* 0xff800000bab07808 */ /* 0x000fe40001800000 */
[----:B------:R-:W-:Y:S02]  /*1ebe0*/  FMNMX.FTZ R178, R153, R177, !PT ;  /* 0x000000b199b27209 */ /* 0x000fe40007810000 */
[----:B------:R-:W-:Y:S01]  /*1ebf0*/  ISETP.GT.AND P3, PT, R3, 0x31, PT ;  /* 0x000000310300780c */ /* 0x000fe20003f64270 */
[----:B------:R-:W3:Y:S01]  /*1ec00*/  MUFU.TANH R182, R182 ;  /* 0x000000b600b67308 */ /* 0x000ee20000002400 */
[----:B0-----:R-:W-:Y:S01]  /*1ec10*/  FSEL R177, R5, -INF , P2 ;  /* 0xff80000005b17808 */ /* 0x001fe20001000000 */
[----:B------:R-:W-:Y:S01]  /*1ec20*/  FMUL.FTZ R5, R157, UR39 ;  /* 0x000000279d057c20 */ /* 0x000fe20008410000 */
[----:B------:R-:W-:-:S02]  /*1ec30*/  FMNMX.FTZ R178, R176, R178, !PT ;  /* 0x000000b2b0b27209 */ /* 0x000fc40007810000 */
[----:B------:R-:W-:Y:S02]  /*1ec40*/  ISETP.GT.AND P2, PT, R3, 0x38, PT ;  /* 0x000000380300780c */ /* 0x000fe40003f44270 */
[----:B--2---:R-:W-:Y:S01]  /*1ec50*/  FSEL R156, R184, -INF , P3 ;  /* 0xff800000b89c7808 */ /* 0x004fe20001800000 */
[----:B------:R-:W0:Y:S01]  /*1ec60*/  MUFU.TANH R5, R5 ;  /* 0x0000000500057308 */ /* 0x000e220000002400 */
[----:B------:R-:W-:Y:S02]  /*1ec70*/  FMNMX.FTZ R178, R177, R178, !PT ;  /* 0x000000b2b1b27209 */ /* 0x000fe40007810000 */
[----:B------:R-:W-:Y:S02]  /*1ec80*/  ISETP.GT.AND P3, PT, R3, 0x39, PT ;  /* 0x000000390300780c */ /* 0x000fe40003f64270 */
[----:B-1----:R-:W-:Y:S02]  /*1ec90*/  FSEL R157, R185, -INF , P2 ;  /* 0xff800000b99d7808 */ /* 0x002fe40001000000 */
[----:B------:R-:W-:-:S02]  /*1eca0*/  FMNMX.FTZ R184, R156, R178, !PT ;  /* 0x000000b29cb87209 */ /* 0x000fc40007810000 */
[----:B------:R-:W-:Y:S02]  /*1ecb0*/  ISETP.GT.AND P2, PT, R3, 0x40, PT ;  /* 0x000000400300780c */ /* 0x000fe40003f44270 */
[----:B----4-:R-:W-:Y:S01]  /*1ecc0*/  FSEL R178, R179, -INF , P3 ;  /* 0xff800000b3b27808 */ /* 0x010fe20001800000 */
[----:B------:R-:W-:Y:S01]  /*1ecd0*/  FMUL.FTZ R179, R183, UR39 ;  /* 0x00000027b7b37c20 */ /* 0x000fe20008410000 */
[----:B------:R-:W-:Y:S01]  /*1ece0*/  FMNMX.FTZ R184, R157, R184, !PT ;  /* 0x000000b89db87209 */ /* 0x000fe20007810000 */
[----:B------:R-:W-:Y:S01]  /*1ecf0*/  FMUL.FTZ R183, R170, UR39 ;  /* 0x00000027aab77c20 */ /* 0x000fe20008410000 */
[----:B------:R-:W-:Y:S02]  /*1ed00*/  ISETP.GT.AND P3, PT, R3, 0x41, PT ;  /* 0x000000410300780c */ /* 0x000fe40003f64270 */
[----:B-----5:R-:W-:Y:S01]  /*1ed10*/  FSEL R180, R180, -INF , P2 ;  /* 0xff800000b4b47808 */ /* 0x020fe20001000000 */
[----:B------:R-:W1:Y:S01]  /*1ed20*/  MUFU.TANH R179, R179 ;  /* 0x000000b300b37308 */ /* 0x000e620000002400 */
[----:B------:R-:W-:-:S02]  /*1ed30*/  FMNMX.FTZ R184, R178, R184, !PT ;  /* 0x000000b8b2b87209 */ /* 0x000fc40007810000 */
[----:B------:R-:W-:Y:S02]  /*1ed40*/  ISETP.GT.AND P2, PT, R3, 0x48, PT ;  /* 0x000000480300780c */ /* 0x000fe40003f44270 */
[----:B---3--:R-:W-:Y:S02]  /*1ed50*/  FSEL R181, R181, -INF , P3 ;  /* 0xff800000b5b57808 */ /* 0x008fe40001800000 */
[----:B------:R-:W-:Y:S01]  /*1ed60*/  FMNMX.FTZ R184, R180, R184, !PT ;  /* 0x000000b8b4b87209 */ /* 0x000fe20007810000 */
[----:B------:R-:W2:Y:S01]  /*1ed70*/  MUFU.TANH R183, R183 ;  /* 0x000000b700b77308 */ /* 0x000ea20000002400 */
[----:B------:R-:W-:Y:S02]  /*1ed80*/  ISETP.GT.AND P3, PT, R3, 0x49, PT ;  /* 0x000000490300780c */ /* 0x000fe40003f64270 */
[----:B------:R-:W-:Y:S02]  /*1ed90*/  FSEL R182, R182, -INF , P2 ;  /* 0xff800000b6b67808 */ /* 0x000fe40001000000 */
[----:B------:R-:W-:-:S02]  /*1eda0*/  FMNMX.FTZ R184, R181, R184, !PT ;  /* 0x000000b8b5b87209 */ /* 0x000fc40007810000 */
[----:B0-----:R-:W-:Y:S02]  /*1edb0*/  FSEL R170, R5, -INF , P3 ;  /* 0xff80000005aa7808 */ /* 0x001fe40001800000 */
[----:B------:R-:W-:Y:S02]  /*1edc0*/  FMNMX.FTZ R5, R182, R184, !PT ;  /* 0x000000b8b6057209 */ /* 0x000fe40007810000 */
[----:B------:R-:W-:Y:S01]  /*1edd0*/  IADD3 R185, R3, 0x8, RZ ;  /* 0x0000000803b97810 */ /* 0x000fe20007ffe0ff */
[----:B------:R-:W-:Y:S01]  /*1ede0*/  IMAD.U32 R3, RZ, RZ, UR43 ;  /* 0x0000002bff037e24 */ /* 0x000fe2000f8e00ff */
[----:B------:R-:W-:Y:S02]  /*1edf0*/  FMNMX.FTZ R5, R170, R5, !PT ;  /* 0x00000005aa057209 */ /* 0x000fe40007810000 */
[C---:B------:R-:W-:Y:S02]  /*1ee00*/  ISETP.GT.AND P5, PT, R185.reuse, RZ, PT ;  /* 0x000000ffb900720c */ /* 0x040fe40003fa4270 */
[C---:B------:R-:W-:Y:S01]  /*1ee10*/  ISETP.GT.AND P3, PT, R185.reuse, 0x1, PT ;  /* 0x00000001b900780c */ /* 0x040fe20003f64270 */
[----:B------:R-:W0:Y:S01]  /*1ee20*/  SHFL.BFLY PT, R184, R5, 0x2, 0x1f ;  /* 0x0c401f0005b87f89 */ /* 0x000e2200000e0000 */
[----:B------:R-:W-:-:S02]  /*1ee30*/  ISETP.GT.AND P2, PT, R185, 0x8, PT ;  /* 0x00000008b900780c */ /* 0x000fc40003f44270 */
[----:B------:R-:W-:Y:S02]  /*1ee40*/  FSEL R2, R2, -INF , P3 ;  /* 0xff80000002027808 */ /* 0x000fe40001800000 */
[----:B------:R-:W-:Y:S02]  /*1ee50*/  FSEL R186, R4, -INF , P2 ;  /* 0xff80000004ba7808 */ /* 0x000fe40001000000 */
[C---:B------:R-:W-:Y:S02]  /*1ee60*/  ISETP.GT.AND P4, PT, R185.reuse, 0x9, PT ;  /* 0x00000009b900780c */ /* 0x040fe40003f84270 */
[----:B------:R-:W-:Y:S02]  /*1ee70*/  ISETP.GT.AND P6, PT, R185, 0x10, PT ;  /* 0x00000010b900780c */ /* 0x000fe40003fc4270 */
[----:B------:R-:W-:Y:S02]  /*1ee80*/  FSEL R10, R10, -INF , P4 ;  /* 0xff8000000a0a7808 */ /* 0x000fe40002000000 */
[----:B------:R-:W-:-:S02]  /*1ee90*/  FSEL R12, R12, -INF , P6 ;  /* 0xff8000000c0c7808 */ /* 0x000fc40003000000 */
[C---:B------:R-:W-:Y:S02]  /*1eea0*/  ISETP.GT.AND P3, PT, R185.reuse, 0x18, PT ;  /* 0x00000018b900780c */ /* 0x040fe40003f64270 */
[C---:B------:R-:W-:Y:S02]  /*1eeb0*/  ISETP.GT.AND P4, PT, R185.reuse, 0x19, PT ;  /* 0x00000019b900780c */ /* 0x040fe40003f84270 */
[----:B------:R-:W-:Y:S02]  /*1eec0*/  FSEL R20, R20, -INF , P3 ;  /* 0xff80000014147808 */ /* 0x000fe40001800000 */
[----:B------:R-:W-:Y:S02]  /*1eed0*/  ISETP.GT.AND P6, PT, R185, 0x20, PT ;  /* 0x00000020b900780c */ /* 0x000fe40003fc4270 */
[----:B-1----:R-:W-:Y:S02]  /*1eee0*/  FSEL R179, R179, -INF , P4 ;  /* 0xff800000b3b37808 */ /* 0x002fe40002000000 */
[----:B0-----:R-:W-:-:S02]  /*1eef0*/  FMNMX.FTZ R5, R5, R184, !PT ;  /* 0x000000b805057209 */ /* 0x001fc40007810000 */
[----:B--2---:R-:W-:Y:S02]  /*1ef00*/  FSEL R183, R183, -INF , P6 ;  /* 0xff800000b7b77808 */ /* 0x004fe40003000000 */
[C---:B------:R-:W-:Y:S01]  /*1ef10*/  ISETP.GT.AND P3, PT, R185.reuse, 0x28, PT ;  /* 0x00000028b900780c */ /* 0x040fe20003f64270 */
[----:B------:R-:W0:Y:S01]  /*1ef20*/  SHFL.BFLY PT, R184, R5, 0x1, 0x1f ;  /* 0x0c201f0005b87f89 */ /* 0x000e2200000e0000 */
[C---:B------:R-:W-:Y:S02]  /*1ef30*/  ISETP.GT.AND P4, PT, R185.reuse, 0x29, PT ;  /* 0x00000029b900780c */ /* 0x040fe40003f84270 */
[----:B------:R-:W-:Y:S02]  /*1ef40*/  FSEL R174, R174, -INF , P3 ;  /* 0xff800000aeae7808 */ /* 0x000fe40001800000 */
[----:B------:R-:W-:Y:S02]  /*1ef50*/  ISETP.GT.AND P6, PT, R185, 0x30, PT ;  /* 0x00000030b900780c */ /* 0x000fe40003fc4270 */
[----:B------:R-:W-:-:S02]  /*1ef60*/  FSEL R175, R175, -INF , P4 ;  /* 0xff800000afaf7808 */ /* 0x000fc40002000000 */
[----:B------:R-:W-:Y:S02]  /*1ef70*/  FSEL R162, R162, -INF , P6 ;  /* 0xff800000a2a27808 */ /* 0x000fe40003000000 */
[C---:B------:R-:W-:Y:S02]  /*1ef80*/  ISETP.GT.AND P3, PT, R185.reuse, 0x38, PT ;  /* 0x00000038b900780c */ /* 0x040fe40003f64270 */
[C---:B------:R-:W-:Y:S02]  /*1ef90*/  ISETP.GT.AND P4, PT, R185.reuse, 0x39, PT ;  /* 0x00000039b900780c */ /* 0x040fe40003f84270 */
[----:B------:R-:W-:Y:S02]  /*1efa0*/  FSEL R166, R166, -INF , P3 ;  /* 0xff800000a6a67808 */ /* 0x000fe40001800000 */
[----:B------:R-:W-:Y:S02]  /*1efb0*/  ISETP.GT.AND P6, PT, R185, 0x40, PT ;  /* 0x00000040b900780c */ /* 0x000fe40003fc4270 */
[----:B------:R-:W-:-:S02]  /*1efc0*/  FSEL R167, R167, -INF , P4 ;  /* 0xff800000a7a77808 */ /* 0x000fc40002000000 */
[C---:B------:R-:W-:Y:S02]  /*1efd0*/  ISETP.GT.AND P3, PT, R185.reuse, 0x48, PT ;  /* 0x00000048b900780c */ /* 0x040fe40003f64270 */
[----:B------:R-:W-:Y:S02]  /*1efe0*/  ISETP.GT.AND P4, PT, R185, 0x49, PT ;  /* 0x00000049b900780c */ /* 0x000fe40003f84270 */
[----:B0-----:R-:W-:Y:S02]  /*1eff0*/  FMNMX.FTZ R5, R5, R184, !PT ;  /* 0x000000b805057209 */ /* 0x001fe40007810000 */
[----:B------:R0:W1:Y:S02]  /*1f000*/  MUFU.TANH R184, R159 ;  /* 0x0000009f00b87308 */ /* 0x0000640000002400 */
[----:B------:R-:W-:Y:S02]  /*1f010*/  FSETP.NEU.FTZ.AND P2, PT, R5, -INF , PT ;  /* 0xff8000000500780b */ /* 0x000fe40003f5d000 */
[----:B0-----:R-:W-:-:S02]  /*1f020*/  FSEL R159, R0, -INF , P5 ;  /* 0xff800000009f7808 */ /* 0x001fc40002800000 */
[----:B------:R-:W-:Y:S02]  /*1f030*/  ISETP.GT.AND P5, PT, R185, 0x11, PT ;  /* 0x00000011b900780c */ /* 0x000fe40003fa4270 */
[----:B------:R-:W-:Y:S02]  /*1f040*/  FMNMX.FTZ R0, R159, R6, !PT ;  /* 0x000000069f007209 */ /* 0x000fe40007810000 */
[----:B------:R-:W-:Y:S02]  /*1f050*/  FSEL R13, R13, -INF , P5 ;  /* 0xff8000000d0d7808 */ /* 0x000fe40002800000 */
[----:B------:R-:W-:Y:S01]  /*1f060*/  FMNMX.FTZ R4, R2, R0, !PT ;  /* 0x0000000002047209 */ /* 0x000fe20007810000 */
[----:B------:R-:W-:Y:S01]  /*1f070*/  FMUL.FTZ R0, R5, R3 ;  /* 0x0000000305007220 */ /* 0x000fe20000410000 */
[----:B------:R-:W-:Y:S02]  /*1f080*/  ISETP.GT.AND P5, PT, R185, 0x21, PT ;  /* 0x00000021b900780c */ /* 0x000fe40003fa4270 */
[----:B------:R-:W-:-:S02]  /*1f090*/  FMNMX.FTZ R4, R186, R4, !PT ;  /* 0x00000004ba047209 */ /* 0x000fc40007810000 */
[----:B------:R-:W-:Y:S02]  /*1f0a0*/  FSEL R171, R171, -INF , P5 ;  /* 0xff800000abab7808 */ /* 0x000fe40002800000 */
[----:B------:R-:W-:Y:S02]  /*1f0b0*/  FMNMX.FTZ R4, R10, R4, !PT ;  /* 0x000000040a047209 */ /* 0x000fe40007810000 */
[----:B------:R-:W-:Y:S02]  /*1f0c0*/  ISETP.GT.AND P5, PT, R185, 0x31, PT ;  /* 0x00000031b900780c */ /* 0x000fe40003fa4270 */
[----:B------:R-:W-:Y:S02]  /*1f0d0*/  FMNMX.FTZ R4, R12, R4, !PT ;  /* 0x000000040c047209 */ /* 0x000fe40007810000 */
[----:B------:R-:W-:Y:S02]  /*1f0e0*/  FSEL R163, R163, -INF , P5 ;  /* 0xff800000a3a37808 */ /* 0x000fe40002800000 */
[----:B------:R-:W-:-:S02]  /*1f0f0*/  FMNMX.FTZ R4, R13, R4, !PT ;  /* 0x000000040d047209 */ /* 0x000fc40007810000 */
[----:B------:R-:W-:Y:S02]  /*1f100*/  FSEL R0, R0, RZ, P2 ;  /* 0x000000ff00007208 */ /* 0x000fe40001000000 */
[----:B------:R-:W-:Y:S02]  /*1f110*/  FMNMX.FTZ R4, R20, R4, !PT ;  /* 0x0000000414047209 */ /* 0x000fe40007810000 */
[----:B------:R-:W-:Y:S01]  /*1f120*/  ISETP.GT.AND P5, PT, R185, 0x41, PT ;  /* 0x00000041b900780c */ /* 0x000fe20003fa4270 */
[-CC-:B------:R-:W-:Y:S01]  /*1f130*/  FFMA.FTZ R208, R160, R3.reuse, -R0.reuse ;  /* 0x00000003a0d07223 */ /* 0x180fe20000010800 */
[----:B------:R-:W-:Y:S01]  /*1f140*/  FMNMX.FTZ R4, R179, R4, !PT ;  /* 0x00000004b3047209 */ /* 0x000fe20007810000 */
[-CC-:B------:R-:W-:Y:S01]  /*1f150*/  FFMA.FTZ R160, R161, R3.reuse, -R0.reuse ;  /* 0x00000003a1a07223 */ /* 0x180fe20000010800 */
[----:B------:R-:W-:Y:S01]  /*1f160*/  FSEL R161, R154, -INF , P6 ;  /* 0xff8000009aa17808 */ /* 0x000fe20003000000 */
[-CC-:B------:R-:W-:Y:S01]  /*1f170*/  FFMA.FTZ R164, R164, R3.reuse, -R0.reuse ;  /* 0x00000003a4a47223 */ /* 0x180fe20000010800 */
[----:B------:R-:W-:Y:S01]  /*1f180*/  FMNMX.FTZ R4, R183, R4, !PT ;  /* 0x00000004b7047209 */ /* 0x000fe20007810000 */
[-CC-:B------:R-:W-:Y:S01]  /*1f190*/  FFMA.FTZ R206, R165, R3.reuse, -R0.reuse ;  /* 0x00000003a5ce7223 */ /* 0x180fe20000010800 */
[----:B------:R-:W-:Y:S01]  /*1f1a0*/  FSEL R155, R155, -INF , P5 ;  /* 0xff8000009b9b7808 */ /* 0x000fe20002800000 */
[----:B------:R0:W-:Y:S01]  /*1f1b0*/  MUFU.EX2 R154, R164 ;  /* 0x000000a4009a7308 */ /* 0x0001e20000000800 */
[----:B------:R-:W-:Y:S01]  /*1f1c0*/  FMNMX.FTZ R4, R171, R4, !PT ;  /* 0x00000004ab047209 */ /* 0x000fe20007810000 */
[-CC-:B------:R-:W-:Y:S01]  /*1f1d0*/  FFMA.FTZ R210, R168, R3.reuse, -R0.reuse ;  /* 0x00000003a8d27223 */ /* 0x180fe20000010800 */
[----:B-1----:R-:W-:Y:S01]  /*1f1e0*/  FSEL R184, R184, -INF , P4 ;  /* 0xff800000b8b87808 */ /* 0x002fe20002000000 */
[----:B------:R-:W-:Y:S01]  /*1f1f0*/  FFMA.FTZ R202, R153, R3, -R0 ;  /* 0x0000000399ca7223 */ /* 0x000fe20000010800 */
[----:B------:R-:W-:Y:S01]  /*1f200*/  FMNMX.FTZ R4, R174, R4, !PT ;  /* 0x00000004ae047209 */ /* 0x000fe20007810000 */
[----:B------:R-:W-:-:S02]  /*1f210*/  WARPGROUP.DEPBAR.LE gsb0, 0x0 ;  /* 0x00008000000079c5 */ /* 0x000fc40000010000 */
[----:B------:R-:W-:Y:S01]  /*1f220*/  WARPGROUP.ARRIVE ;  /* 0x00000000000079c5 */ /* 0x000fe20000000000 */
[----:B------:R-:W-:Y:S01]  /*1f230*/  FMNMX.FTZ R4, R175, R4, !PT ;  /* 0x00000004af047209 */ /* 0x000fe20007810000 */
[-CC-:B------:R-:W-:Y:S01]  /*1f240*/  FFMA.FTZ R198, R157, R3.reuse, -R0.reuse ;  /* 0x000000039dc67223 */ /* 0x180fe20000010800 */
[----:B0-----:R-:W-:Y:S01]  /*1f250*/  FSEL R164, R158, -INF , P3 ;  /* 0xff8000009ea47808 */ /* 0x001fe20001800000 */
[-CC-:B------:R-:W-:Y:S01]  /*1f260*/  FFMA.FTZ R21, R21, R3.reuse, -R0.reuse ;  /* 0x0000000315157223 */ /* 0x180fe20000010800 */
[----:B------:R-:W-:Y:S01]  /*1f270*/  FMNMX.FTZ R4, R162, R4, !PT ;  /* 0x00000004a2047209 */ /* 0x000fe20007810000 */
[----:B------:R-:W-:Y:S01]  /*1f280*/  HGMMA.64x256x16.F32.BF16 R24, R192, gdesc[UR4].tnspB, R24, gsb0 ;  /* 0x43e00004c0187df0 */ /* 0x000fe20008001818 */
[-CC-:B------:R-:W-:Y:S01]  /*1f290*/  FFMA.FTZ R204, R169, R3.reuse, -R0.reuse ;  /* 0x00000003a9cc7223 */ /* 0x180fe20000010800 */
[-CC-:B------:R-:W-:Y:S01]  /*1f2a0*/  FFMA.FTZ R158, R172, R3.reuse, -R0.reuse ;  /* 0x00000003ac9e7223 */ /* 0x180fe20000010800 */
[----:B------:R-:W-:Y:S01]  /*1f2b0*/  FMNMX.FTZ R4, R163, R4, !PT ;  /* 0x00000004a3047209 */ /* 0x000fe20007810000 */
[-CC-:B------:R-:W-:Y:S01]  /*1f2c0*/  FFMA.FTZ R200, R173, R3.reuse, -R0.reuse ;  /* 0x00000003adc87223 */ /* 0x180fe20000010800 */
[-CC-:B------:R-:W-:Y:S01]  /*1f2d0*/  FFMA.FTZ R152, R152, R3.reuse, -R0.reuse ;  /* 0x0000000398987223 */ /* 0x180fe20000010800 */
[-CC-:B------:R-:W-:Y:S01]  /*1f2e0*/  FFMA.FTZ R153, R176, R3.reuse, -R0.reuse ;  /* 0x00000003b0997223 */ /* 0x180fe20000010800 */
[----:B------:R-:W-:Y:S01]  /*1f2f0*/  FMNMX.FTZ R4, R166, R4, !PT ;  /* 0x00000004a6047209 */ /* 0x000fe20007810000 */
[-CC-:B------:R-:W-:Y:S01]  /*1f300*/  FFMA.FTZ R196, R177, R3.reuse, -R0.reuse ;  /* 0x00000003b1c47223 */ /* 0x180fe20000010800 */
[-CC-:B------:R-:W-:Y:S01]  /*1f310*/  FFMA.FTZ R156, R156, R3.reuse, -R0.reuse ;  /* 0x000000039c9c7223 */ /* 0x180fe20000010800 */
[-CC-:B------:R-:W-:Y:S01]  /*1f320*/  FFMA.FTZ R157, R178, R3.reuse, -R0.reuse ;  /* 0x00000003b29d7223 */ /* 0x180fe20000010800 */
[----:B------:R-:W-:Y:S01]  /*1f330*/  FMNMX.FTZ R4, R167, R4, !PT ;  /* 0x00000004a7047209 */ /* 0x000fe20007810000 */
[----:B------:R-:W-:Y:S01]  /*1f340*/  FFMA.FTZ R170, R170, R3, -R0 ;  /* 0x00000003aaaa7223 */ /* 0x000fe20000010800 */
[----:B------:R-:W-:Y:S02]  /*1f350*/  MUFU.EX2 R208, R208 ;  /* 0x000000d000d07308 */ /* 0x000fe40000000800 */
[----:B------:R-:W-:-:S04]  /*1f360*/  FMNMX.FTZ R4, R161, R4, !PT ;  /* 0x00000004a1047209 */ /* 0x000fc80007810000 */
        /* <DEDUP_REMOVED lines=9> */
[----:B0-----:R-:W-:Y:S01]  /*1f400*/  FMNMX.FTZ R4, R4, R165, !PT ;  /* 0x000000a504047209 */ /* 0x001fe20007810000 */
[----:B------:R-:W-:-:S04]  /*1f410*/  FFMA.FTZ R165, R181, R3, -R0 ;  /* 0x00000003b5a57223 */ /* 0x000fc80000010800 */
[----:B------:R-:W0:Y:S02]  /*1f420*/  SHFL.BFLY PT, R168, R4, 0x1, 0x1f ;  /* 0x0c201f0004a87f89 */ /* 0x000e2400000e0000 */
[----:B------:R-:W-:Y:S08]  /*1f430*/  MUFU.EX2 R158, R158 ;  /* 0x0000009e009e7308 */ /* 0x000ff00000000800 */
[----:B------:R-:W-:Y:S08]  /*1f440*/  MUFU.EX2 R200, R200 ;  /* 0x000000c800c87308 */ /* 0x000ff00000000800 */
[----:B------:R-:W-:Y:S01]  /*1f450*/  MUFU.EX2 R152, R152 ;  /* 0x0000009800987308 */ /* 0x000fe20000000800 */
[----:B0-----:R-:W-:-:S07]  /*1f460*/  FMNMX.FTZ R4, R4, R168, !PT ;  /* 0x000000a804047209 */ /* 0x001fce0007810000 */
[----:B------:R-:W-:Y:S01]  /*1f470*/  MUFU.EX2 R202, R202 ;  /* 0x000000ca00ca7308 */ /* 0x000fe20000000800 */
[----:B------:R-:W-:Y:S02]  /*1f480*/  FSEL R168, R5, RZ, P2 ;  /* 0x000000ff05a87208 */ /* 0x000fe40001000000 */
[----:B------:R-:W-:-:S03]  /*1f490*/  FSETP.NEU.FTZ.AND P2, PT, R4, -INF , PT ;  /* 0xff8000000400780b */ /* 0x000fc60003f5d000 */
[----:B------:R-:W-:Y:S02]  /*1f4a0*/  FADD.FTZ R169, -R168, R7 ;  /* 0x00000007a8a97221 */ /* 0x000fe40000010100 */
[----:B------:R-:W-:Y:S02]  /*1f4b0*/  MUFU.EX2 R153, R153 ;  /* 0x0000009900997308 */ /* 0x000fe40000000800 */
[----:B------:R-:W-:-:S06]  /*1f4c0*/  FMUL.FTZ R169, R169, R3 ;  /* 0x00000003a9a97220 */ /* 0x000fcc0000410000 */
[----:B------:R-:W-:Y:S08]  /*1f4d0*/  MUFU.EX2 R196, R196 ;  /* 0x000000c400c47308 */ /* 0x000ff00000000800 */
[----:B------:R-:W-:Y:S08]  /*1f4e0*/  MUFU.EX2 R156, R156 ;  /* 0x0000009c009c7308 */ /* 0x000ff00000000800 */
[----:B------:R-:W-:Y:S08]  /*1f4f0*/  MUFU.EX2 R198, R198 ;  /* 0x000000c600c67308 */ /* 0x000ff00000000800 */
[----:B------:R-:W-:Y:S08]  /*1f500*/  MUFU.EX2 R157, R157 ;  /* 0x0000009d009d7308 */ /* 0x000ff00000000800 */
[----:B------:R-:W-:Y:S08]  /*1f510*/  MUFU.EX2 R165, R165 ;  /* 0x000000a500a57308 */ /* 0x000ff00000000800 */
[----:B------:R-:W-:Y:S01]  /*1f520*/  MUFU.EX2 R7, R170 ;  /* 0x000000aa00077308 */ /* 0x000fe20000000800 */
[----:B------:R-:W-:-:S02]  /*1f530*/  WARPGROUP.DEPBAR.LE gsb0, 0x0 ;  /* 0x00008000000079c5 */ /* 0x000fc40000010000 */
[-CC-:B------:R-:W-:Y:S01]  /*1f540*/  FFMA.FTZ R192, R180, R3.reuse, -R0.reuse ;  /* 0x00000003b4c07223 */ /* 0x180fe20000010800 */
[-C--:B------:R-:W-:Y:S01]  /*1f550*/  FFMA.FTZ R194, R182, R3.reuse, -R0 ;  /* 0x00000003b6c27223 */ /* 0x080fe20000010800 */
[-C--:B------:R-:W-:Y:S01]  /*1f560*/  FMUL.FTZ R0, R4, R3.reuse ;  /* 0x0000000304007220 */ /* 0x080fe20000410000 */
[----:B------:R-:W-:Y:S03]  /*1f570*/  @!P1 SYNCS.ARRIVE.TRANS64.RED.A1T0 RZ, [R11+URZ], RZ ;  /* 0x000000ff0bff99a7 */ /* 0x000fe6000810043f */
[----:B------:R-:W-:Y:S01]  /*1f580*/  MUFU.EX2 R192, R192 ;  /* 0x000000c000c07308 */ /* 0x000fe20000000800 */
[----:B------:R-:W-:Y:S01]  /*1f590*/  FSEL R168, R0, RZ, P2 ;  /* 0x000000ff00a87208 */ /* 0x000fe20001000000 */
[----:B------:R0:W-:Y:S04]  /*1f5a0*/  @!P1 SYNCS.ARRIVE.TRANS64.RED.A1T0 RZ, [R9+URZ], RZ ;  /* 0x000000ff09ff99a7 */ /* 0x0001e8000810043f */
[-CC-:B------:R-:W-:Y:S01]  /*1f5b0*/  FFMA.FTZ R209, R159, R3.reuse, -R168.reuse ;  /* 0x000000039fd17223 */ /* 0x180fe200000108a8 */
[-CC-:B------:R-:W-:Y:S01]  /*1f5c0*/  FFMA.FTZ R159, R2, R3.reuse, -R168.reuse ;  /* 0x00000003029f7223 */ /* 0x180fe200000108a8 */
[----:B------:R-:W-:Y:S01]  /*1f5d0*/  FSEL R2, R4, RZ, P2 ;  /* 0x000000ff04027208 */ /* 0x000fe20001000000 */
[----:B------:R-:W1:Y:S01]  /*1f5e0*/  MUFU.EX2 R0, R169 ;  /* 0x000000a900007308 */ /* 0x000e620000000800 */
[-CC-:B------:R-:W-:Y:S01]  /*1f5f0*/  FFMA.FTZ R211, R186, R3.reuse, -R168.reuse ;  /* 0x00000003bad37223 */ /* 0x180fe200000108a8 */
[-CC-:B------:R-:W-:Y:S01]  /*1f600*/  FFMA.FTZ R10, R10, R3.reuse, -R168.reuse ;  /* 0x000000030a0a7223 */ /* 0x180fe200000108a8 */
[-C--:B------:R-:W-:Y:S01]  /*1f610*/  FFMA.FTZ R205, R12, R3.reuse, -R168 ;  /* 0x000000030ccd7223 */ /* 0x080fe200000108a8 */
[----:B------:R-:W-:Y:S01]  /*1f620*/  FADD.FTZ R2, -R2, R6 ;  /* 0x0000000602027221 */ /* 0x000fe20000010100 */
[-CC-:B------:R-:W-:Y:S01]  /*1f630*/  FFMA.FTZ R12, R13, R3.reuse, -R168.reuse ;  /* 0x000000030d0c7223 */ /* 0x180fe200000108a8 */
[-CC-:B------:R-:W-:Y:S01]  /*1f640*/  FFMA.FTZ R207, R20, R3.reuse, -R168.reuse ;  /* 0x0000000314cf7223 */ /* 0x180fe200000108a8 */
[-CC-:B------:R-:W-:Y:S01]  /*1f650*/  FFMA.FTZ R13, R179, R3.reuse, -R168.reuse ;  /* 0x00000003b30d7223 */ /* 0x180fe200000108a8 */
[-C--:B------:R-:W-:Y:S01]  /*1f660*/  FMUL.FTZ R2, R2, R3.reuse ;  /* 0x0000000302027220 */ /* 0x080fe20000410000 */
[----:B------:R-:W-:Y:S01]  /*1f670*/  MUFU.EX2 R209, R209 ;  /* 0x000000d100d17308 */ /* 0x000fe20000000800 */
[-CC-:B------:R-:W-:Y:S01]  /*1f680*/  FFMA.FTZ R201, R183, R3.reuse, -R168.reuse ;  /* 0x00000003b7c97223 */ /* 0x180fe200000108a8 */
[-CC-:B------:R-:W-:Y:S01]  /*1f690*/  FFMA.FTZ R171, R171, R3.reuse, -R168.reuse ;  /* 0x00000003abab7223 */ /* 0x180fe200000108a8 */
[-CC-:B------:R-:W-:Y:S01]  /*1f6a0*/  FFMA.FTZ R203, R174, R3.reuse, -R168.reuse ;  /* 0x00000003aecb7223 */ /* 0x180fe200000108a8 */
[-CC-:B------:R-:W-:Y:S01]  /*1f6b0*/  FFMA.FTZ R20, R175, R3.reuse, -R168.reuse ;  /* 0x00000003af147223 */ /* 0x180fe200000108a8 */
[-CC-:B------:R-:W-:Y:S01]  /*1f6c0*/  FFMA.FTZ R197, R162, R3.reuse, -R168.reuse ;  /* 0x00000003a2c57223 */ /* 0x180fe200000108a8 */
[-CC-:B------:R-:W-:Y:S01]  /*1f6d0*/  FFMA.FTZ R193, R161, R3.reuse, -R168.reuse ;  /* 0x00000003a1c17223 */ /* 0x180fe200000108a8 */
[----:B------:R-:W-:Y:S01]  /*1f6e0*/  FFMA.FTZ R163, R163, R3, -R168 ;  /* 0x00000003a3a37223 */ /* 0x000fe200000108a8 */
[----:B------:R-:W2:Y:S01]  /*1f6f0*/  MUFU.EX2 R2, R2 ;  /* 0x0000000200027308 */ /* 0x000ea20000000800 */
[----:B-1----:R-:W-:Y:S01]  /*1f700*/  FFMA.FTZ R15, R0, R15, R208 ;  /* 0x0000000f000f7223 */ /* 0x002fe200000100d0 */
[-CC-:B------:R-:W-:Y:S01]  /*1f710*/  FFMA.FTZ R199, R166, R3.reuse, -R168.reuse ;  /* 0x00000003a6c77223 */ /* 0x180fe200000108a8 */
[-CC-:B0-----:R-:W-:Y:S01]  /*1f720*/  FFMA.FTZ R9, R167, R3.reuse, -R168.reuse ;  /* 0x00000003a7097223 */ /* 0x181fe200000108a8 */
[----:B------:R-:W-:Y:S01]  /*1f730*/  FFMA.FTZ R195, R164, R3, -R168 ;  /* 0x00000003a4c37223 */ /* 0x000fe200000108a8 */
[C---:B------:R-:W-:Y:S01]  /*1f740*/  FADD.FTZ R15, R21.reuse, R15 ;  /* 0x0000000f150f7221 */ /* 0x040fe20000010000 */
[C---:B------:R-:W-:Y:S01]  /*1f750*/  ISETP.GT.AND P2, PT, R8.reuse, R224, PT ;  /* 0x000000e00800720c */ /* 0x040fe20003f44270 */
[----:B------:R-:W-:Y:S01]  /*1f760*/  VIADD R8, R8, 0xffffffff ;  /* 0xffffffff08087836 */ /* 0x000fe20000000000 */
[----:B------:R-:W0:Y:S01]  /*1f770*/  MUFU.EX2 R159, R159 ;  /* 0x0000009f009f7308 */ /* 0x000e220000000800 */
[----:B------:R-:W-:Y:S01]  /*1f780*/  FADD.FTZ R15, R210, R15 ;  /* 0x0000000fd20f7221 */ /* 0x000fe20000010000 */
[----:B------:R-:W-:-:S02]  /*1f790*/  F2FP.BF16.F32.PACK_AB R208, R21, R208 ;  /* 0x000000d015d0723e */ /* 0x000fc400000010ff */
[C---:B------:R-:W-:Y:S01]  /*1f7a0*/  F2FP.BF16.F32.PACK_AB R210, R160.reuse, R210 ;  /* 0x000000d2a0d2723e */ /* 0x040fe200000010ff */
[----:B------:R-:W-:-:S03]  /*1f7b0*/  FADD.FTZ R15, R160, R15 ;  /* 0x0000000fa00f7221 */ /* 0x000fc60000010000 */
[----:B------:R-:W1:Y:S01]  /*1f7c0*/  MUFU.EX2 R211, R211 ;  /* 0x000000d300d37308 */ /* 0x000e620000000800 */
[----:B--2---:R-:W-:Y:S01]  /*1f7d0*/  FFMA.FTZ R14, R2, R14, R209 ;  /* 0x0000000e020e7223 */ /* 0x004fe200000100d1 */
[----:B------:R-:W-:Y:S01]  /*1f7e0*/  FADD.FTZ R15, R204, R15 ;  /* 0x0000000fcc0f7221 */ /* 0x000fe20000010000 */
[----:B------:R-:W-:-:S03]  /*1f7f0*/  F2FP.BF16.F32.PACK_AB R204, R154, R204 ;  /* 0x000000cc9acc723e */ /* 0x000fc600000010ff */
[----:B------:R-:W-:Y:S02]  /*1f800*/  FADD.FTZ R15, R154, R15 ;  /* 0x0000000f9a0f7221 */ /* 0x000fe40000010000 */
[----:B------:R-:W2:Y:S01]  /*1f810*/  MUFU.EX2 R10, R10 ;  /* 0x0000000a000a7308 */ /* 0x000ea20000000800 */
[C---:B0-----:R-:W-:Y:S01]  /*1f820*/  FADD.FTZ R14, R159.reuse, R14 ;  /* 0x0000000e9f0e7221 */ /* 0x041fe20000010000 */
[----:B------:R-:W-:Y:S01]  /*1f830*/  FADD.FTZ R15, R206, R15 ;  /* 0x0000000fce0f7221 */ /* 0x000fe20000010000 */
[C---:B------:R-:W-:Y:S02]  /*1f840*/  F2FP.BF16.F32.PACK_AB R206, R158.reuse, R206 ;  /* 0x000000ce9ece723e */ /* 0x040fe400000010ff */
[----:B------:R-:W-:Y:S01]  /*1f850*/  F2FP.BF16.F32.PACK_AB R209, R159, R209 ;  /* 0x000000d19fd1723e */ /* 0x000fe200000010ff */
[----:B------:R-:W-:Y:S02]  /*1f860*/  FADD.FTZ R15, R158, R15 ;  /* 0x0000000f9e0f7221 */ /* 0x000fe40000010000 */
[----:B------:R-:W0:Y:S01]  /*1f870*/  MUFU.EX2 R205, R205 ;  /* 0x000000cd00cd7308 */ /* 0x000e220000000800 */
[----:B-1----:R-:W-:Y:S01]  /*1f880*/  FADD.FTZ R14, R211, R14 ;  /* 0x0000000ed30e7221 */ /* 0x002fe20000010000 */
[----:B------:R-:W-:Y:S01]  /*1f890*/  FADD.FTZ R15, R200, R15 ;  /* 0x0000000fc80f7221 */ /* 0x000fe20000010000 */
[----:B------:R-:W-:-:S03]  /*1f8a0*/  F2FP.BF16.F32.PACK_AB R200, R152, R200 ;  /* 0x000000c898c8723e */ /* 0x000fc600000010ff */
[----:B------:R-:W-:Y:S02]  /*1f8b0*/  FADD.FTZ R15, R152, R15 ;  /* 0x0000000f980f7221 */ /* 0x000fe40000010000 */
[----:B------:R-:W1:Y:S01]  /*1f8c0*/  MUFU.EX2 R12, R12 ;  /* 0x0000000c000c7308 */ /* 0x000e620000000800 */
[----:B--2---:R-:W-:Y:S01]  /*1f8d0*/  FADD.FTZ R14, R10, R14 ;  /* 0x0000000e0a0e7221 */ /* 0x004fe20000010000 */
[----:B------:R-:W-:Y:S01]  /*1f8e0*/  FADD.FTZ R15, R202, R15 ;  /* 0x0000000fca0f7221 */ /* 0x000fe20000010000 */
[----:B------:R-:W-:Y:S01]  /*1f8f0*/  F2FP.BF16.F32.PACK_AB R211, R10, R211 ;  /* 0x000000d30ad3723e */ /* 0x000fe200000010ff */
[----:B------:R-:W-:Y:S01]  /*1f900*/  IMAD.MOV.U32 R10, RZ, RZ, R214 ;  /* 0x000000ffff0a7224 */ /* 0x000fe200078e00d6 */
[C---:B------:R-:W-:Y:S01]  /*1f910*/  F2FP.BF16.F32.PACK_AB R202, R153.reuse, R202 ;  /* 0x000000ca99ca723e */ /* 0x040fe200000010ff */
[----:B------:R-:W-:Y:S02]  /*1f920*/  FADD.FTZ R15, R153, R15 ;  /* 0x0000000f990f7221 */ /* 0x000fe40000010000 */
[----:B------:R-:W2:Y:S01]  /*1f930*/  MUFU.EX2 R207, R207 ;  /* 0x000000cf00cf7308 */ /* 0x000ea20000000800 */
[----:B0-----:R-:W-:Y:S01]  /*1f940*/  FADD.FTZ R14, R205, R14 ;  /* 0x0000000ecd0e7221 */ /* 0x001fe20000010000 */
[----:B------:R-:W-:Y:S01]  /*1f950*/  FADD.FTZ R15, R196, R15 ;  /* 0x0000000fc40f7221 */ /* 0x000fe20000010000 */
[----:B------:R-:W-:-:S03]  /*1f960*/  F2FP.BF16.F32.PACK_AB R196, R156, R196 ;  /* 0x000000c49cc4723e */ /* 0x000fc600000010ff */
[----:B------:R-:W-:Y:S02]  /*1f970*/  FADD.FTZ R15, R156, R15 ;  /* 0x0000000f9c0f7221 */ /* 0x000fe40000010000 */
[----:B------:R-:W0:Y:S01]  /*1f980*/  MUFU.EX2 R13, R13 ;  /* 0x0000000d000d7308 */ /* 0x000e220000000800 */
[----:B-1----:R-:W-:Y:S01]  /*1f990*/  FADD.FTZ R14, R12, R14 ;  /* 0x0000000e0c0e7221 */ /* 0x002fe20000010000 */
[----:B------:R-:W-:Y:S01]  /*1f9a0*/  FADD.FTZ R15, R198, R15 ;  /* 0x0000000fc60f7221 */ /* 0x000fe20000010000 */
[C---:B------:R-:W-:Y:S02]  /*1f9b0*/  F2FP.BF16.F32.PACK_AB R198, R157.reuse, R198 ;  /* 0x000000c69dc6723e */ /* 0x040fe400000010ff */
[----:B------:R-:W-:Y:S01]  /*1f9c0*/  F2FP.BF16.F32.PACK_AB R205, R12, R205 ;  /* 0x000000cd0ccd723e */ /* 0x000fe200000010ff */
[----:B------:R-:W-:Y:S02]  /*1f9d0*/  FADD.FTZ R15, R157, R15 ;  /* 0x0000000f9d0f7221 */ /* 0x000fe40000010000 */
[----:B------:R-:W1:Y:S01]  /*1f9e0*/  MUFU.EX2 R201, R201 ;  /* 0x000000c900c97308 */ /* 0x000e620000000800 */
[----:B--2---:R-:W-:Y:S01]  /*1f9f0*/  FADD.FTZ R14, R207, R14 ;  /* 0x0000000ecf0e7221 */ /* 0x004fe20000010000 */
[----:B------:R-:W-:Y:S01]  /*1fa00*/  FADD.FTZ R15, R192, R15 ;  /* 0x0000000fc00f7221 */ /* 0x000fe20000010000 */
[----:B------:R-:W-:-:S03]  /*1fa10*/  F2FP.BF16.F32.PACK_AB R192, R165, R192 ;  /* 0x000000c0a5c0723e */ /* 0x000fc600000010ff */
[----:B------:R-:W-:Y:S02]  /*1fa20*/  FADD.FTZ R15, R165, R15 ;  /* 0x0000000fa50f7221 */ /* 0x000fe40000010000 */
[----:B------:R-:W2:Y:S01]  /*1fa30*/  MUFU.EX2 R6, R171 ;  /* 0x000000ab00067308 */ /* 0x000ea20000000800 */
[----:B0-----:R-:W-:Y:S01]  /*1fa40*/  FADD.FTZ R161, R13, R14 ;  /* 0x0000000e0da17221 */ /* 0x001fe20000010000 */
[-CC-:B------:R-:W-:Y:S01]  /*1fa50*/  FFMA.FTZ R14, R155, R3.reuse, -R168.reuse ;  /* 0x000000039b0e7223 */ /* 0x180fe200000108a8 */
[----:B------:R-:W-:Y:S01]  /*1fa60*/  FFMA.FTZ R168, R184, R3, -R168 ;  /* 0x00000003b8a87223 */ /* 0x000fe200000108a8 */
[----:B------:R-:W-:-:S04]  /*1fa70*/  F2FP.BF16.F32.PACK_AB R207, R13, R207 ;  /* 0x000000cf0dcf723e */ /* 0x000fc800000010ff */
[----:B------:R-:W0:Y:S01]  /*1fa80*/  MUFU.EX2 R203, R203 ;  /* 0x000000cb00cb7308 */ /* 0x000e220000000800 */
[----:B-1----:R-:W-:-:S07]  /*1fa90*/  FADD.FTZ R161, R201, R161 ;  /* 0x000000a1c9a17221 */ /* 0x002fce0000010000 */
[----:B------:R-:W1:Y:S01]  /*1faa0*/  MUFU.EX2 R20, R20 ;  /* 0x0000001400147308 */ /* 0x000e620000000800 */
[C---:B--2---:R-:W-:Y:S01]  /*1fab0*/  FADD.FTZ R161, R6.reuse, R161 ;  /* 0x000000a106a17221 */ /* 0x044fe20000010000 */
[----:B------:R-:W-:Y:S01]  /*1fac0*/  F2FP.BF16.F32.PACK_AB R201, R6, R201 ;  /* 0x000000c906c9723e */ /* 0x000fe200000010ff */
[----:B------:R-:W-:-:S05]  /*1fad0*/  IMAD.MOV.U32 R6, RZ, RZ, R4 ;  /* 0x000000ffff067224 */ /* 0x000fca00078e0004 */
        /* <DEDUP_REMOVED lines=26> */
[----:B0-----:R-:W-:-:S04]  /*1fc80*/  FADD.FTZ R161, R195, R161 ;  /* 0x000000a1c3a17221 */ /* 0x001fc80000010000 */
[C---:B-1----:R-:W-:Y:S01]  /*1fc90*/  FADD.FTZ R14, R168.reuse, R161 ;  /* 0x000000a1a80e7221 */ /* 0x042fe20000010000 */
[----:B------:R-:W-:Y:S01]  /*1fca0*/  F2FP.BF16.F32.PACK_AB R195, R168, R195 ;  /* 0x000000c3a8c3723e */ /* 0x000fe200000010ff */
[----:B------:R-:W-:Y:S06]  /*1fcb0*/  @P2 BRA `(.L_x_2537) ;  /* 0xffffffac00342947 */ /* 0x000fec000383ffff */
[----:B------:R-:W-:Y:S05]  /*1fcc0*/  BSYNC B1 ;  /* 0x0000000000017941 */ /* 0x000fea0003800000 */
.L_x_2526:
[----:B------:R-:W-:Y:S05]  /*1fcd0*/  BSYNC B0 ;  /* 0x0000000000007941 */ /* 0x000fea0003800000 */
.L_x_2525:
[----:B------:R-:W-:Y:S01]  /*1fce0*/  ISETP.GE.AND P2, PT, R8, RZ, PT ;  /* 0x000000ff0800720c */ /* 0x000fe20003f46270 */
[----:B------:R-:W-:-:S12]  /*1fcf0*/  BSSY B0, `(.L_x_2538) ;  /* 0x00004dd000007945 */ /* 0x000fd80003800000 */
[----:B------:R-:W-:Y:S05]  /*1fd00*/  @!P2 BRA `(.L_x_2539) ;  /* 0x0000004c006ca947 */ /* 0x000fea0003800000 */
[----:B------:R-:W-:Y:S02]  /*1fd10*/  IMAD.MOV.U32 R6, RZ, RZ, R4 ;  /* 0x000000ffff067224 */ /* 0x000fe400078e0004 */
[----:B------:R-:W-:Y:S02]  /*1fd20*/  IMAD.MOV.U32 R7, RZ, RZ, R5 ;  /* 0x000000ffff077224 */ /* 0x000fe400078e0005 */
[----:B------:R-:W-:Y:S02]  /*1fd30*/  IMAD.MOV.U32 R9, RZ, RZ, R219 ;  /* 0x000000ffff097224 */ /* 0x000fe400078e00db */
[----:B------:R-:W-:-:S07]  /*1fd40*/  IMAD.MOV.U32 R10, RZ, RZ, R214 ;  /* 0x000000ffff0a7224 */ /* 0x000fce00078e00d6 */
.L_x_2550:
        /* <DEDUP_REMOVED lines=8> */
.L_x_2540:
[----:B------:R-:W-:Y:S01]  /*1fdd0*/  IMAD R3, R214, 0x8, R16 ;  /* 0x00000008d6037824 */ /* 0x000fe200078e0210 */
[----:B------:R-:W-:-:S04]  /*1fde0*/  SHF.L.U32 R12, R219, 0x1f, RZ ;  /* 0x0000001fdb0c7819 */ /* 0x000fc800000006ff */
[----:B------:R0:W1:Y:S01]  /*1fdf0*/  SYNCS.PHASECHK.TRANS64.TRYWAIT P2, [R3+URZ+0x38830], R12 ;  /* 0x0388300c030075a7 */ /* 0x000062000804017f */
[----:B------:R-:W-:Y:S05]  /*1fe00*/  @!P0 BRA `(.L_x_2541) ;  /* 0x0000000000048947 */ /* 0x000fea0003800000 */
[----:B------:R-:W-:Y:S01]  /*1fe10*/  BPT.TRAP 0x1 ;  /* 0x000000040000795c */ /* 0x000fe20000300000 */
.L_x_2541:
[----:B------:R-:W-:Y:S01]  /*1fe20*/  IMAD R4, R214, 0xa00, R223 ;  /* 0x00000a00d6047824 */ /* 0x000fe200078e02df */
[----:B------:R-:W-:Y:S01]  /*1fe30*/  BSSY B1, `(.L_x_2542) ;  /* 0x0000006000017945 */ /* 0x000fe20003800000 */
[----:B------:R-:W-:Y:S02]  /*1fe40*/  IMAD.MOV.U32 R5, RZ, RZ, 0x40000040 ;  /* 0x40000040ff057424 */ /* 0x000fe400078e00ff */
[----:B------:R-:W-:Y:S01]  /*1fe50*/  VIADD R152, R4, 0x80 ;  /* 0x0000008004987836 */ /* 0x000fe20000000000 */
[----:B-1----:R-:W-:Y:S06]  /*1fe60*/  @P2 BRA `(.L_x_2543) ;  /* 0x0000000000082947 */ /* 0x002fec0003800000 */
[----:B------:R-:W1:Y:S02]  /*1fe70*/  SYNCS.PHASECHK.TRANS64.TRYWAIT P2, [R3+URZ+0x38830], R12 ;  /* 0x0388300c030075a7 */ /* 0x000e64000804017f */
[----:B-1----:R-:W-:Y:S05]  /*1fe80*/  @!P2 BRA `(.L_x_2544) ;  /* 0x0000010800b4a947 */ /* 0x002fea0003800000 */
.L_x_2543:
[----:B------:R-:W-:Y:S05]  /*1fe90*/  BSYNC B1 ;  /* 0x0000000000017941 */ /* 0x000fea0003800000 */
.L_x_2542:
[----:B------:R-:W2:Y:S04]  /*1fea0*/  LDL.64 R154, [R1+0x40] ;  /* 0x00004000019a7983 */ /* 0x000ea80000100a00 */
[----:B------:R-:W3:Y:S01]  /*1feb0*/  LDL.64 R156, [R1+0x48] ;  /* 0x00004800019c7983 */ /* 0x000ee20000100a00 */
[----:B------:R-:W-:Y:S02]  /*1fec0*/  R2UR UR18, R4 ;  /* 0x00000000041272ca */ /* 0x000fe400000e0000 */
[----:B------:R-:W-:Y:S01]  /*1fed0*/  R2UR UR19, R5 ;  /* 0x00000000051372ca */ /* 0x000fe200000e0000 */
[----:B------:R-:W-:Y:S01]  /*1fee0*/  WARPGROUP.ARRIVE ;  /* 0x00000000000079c5 */ /* 0x000fe20000000000 */
[----:B------:R-:W-:Y:S01]  /*1fef0*/  IMAD.MOV.U32 R153, RZ, RZ, 0x40000040 ;  /* 0x40000040ff997424 */ /* 0x000fe200078e00ff */
[----:B------:R-:W-:Y:S01]  /*1ff00*/  R2UR UR6, R152 ;  /* 0x00000000980672ca */ /* 0x000fe200000e0000 */
[----:B01----:R-:W-:Y:S01]  /*1ff10*/  VIADD R12, R4, 0x100 ;  /* 0x00000100040c7836 */ /* 0x003fe20000000000 */
[----:B------:R-:W4:Y:S02]  /*1ff20*/  LDL.64 R226, [R1+0x30] ;  /* 0x0000300001e27983 */ /* 0x000f240000100a00 */
[----:B------:R-:W-:Y:S01]  /*1ff30*/  R2UR UR7, R153 ;  /* 0x00000000990772ca */ /* 0x000fe200000e0000 */
[----:B------:R-:W-:Y:S01]  /*1ff40*/  IMAD.MOV.U32 R13, RZ, RZ, 0x40000040 ;  /* 0x40000040ff0d7424 */ /* 0x000fe200078e00ff */
[----:B------:R-:W-:Y:S01]  /*1ff50*/  R2UR UR10, R12 ;  /* 0x000000000c0a72ca */ /* 0x000fe200000e0000 */
[----:B------:R-:W-:Y:S01]  /*1ff60*/  VIADD R20, R4, 0x180 ;  /* 0x0000018004147836 */ /* 0x000fe20000000000 */
[----:B------:R-:W5:Y:S02]  /*1ff70*/  LDL.64 R224, [R1+0x28] ;  /* 0x0000280001e07983 */ /* 0x000f640000100a00 */
[----:B------:R-:W-:Y:S01]  /*1ff80*/  R2UR UR11, R13 ;  /* 0x000000000d0b72ca */ /* 0x000fe200000e0000 */
[----:B------:R-:W-:Y:S01]  /*1ff90*/  IMAD.MOV.U32 R21, RZ, RZ, 0x40000040 ;  /* 0x40000040ff157424 */ /* 0x000fe200078e00ff */
        /* <DEDUP_REMOVED lines=129> */
[----:B----4-:R-:W-:Y:S02]  /*207b0*/  R2UR UR24, R226 ;  /* 0x00000000e21872ca */ /* 0x010fe400000e0000 */
        /* <DEDUP_REMOVED lines=46> */
[----:B-----5:R-:W-:Y:S02]  /*20aa0*/  R2UR UR26, R224 ;  /* 0x00000000e01a72ca */ /* 0x020fe400000e0000 */
        /* <DEDUP_REMOVED lines=181> */
[----:B------:R-:W-:-:S04]  /*21600*/  IADD3 R12, R4, 0x486, RZ ;  /* 0x00000486040c7810 */ /* 0x000fc80007ffe0ff */
        /* <DEDUP_REMOVED lines=502> */
.L_x_2545:
[----:B------:R-:W-:Y:S01]  /*23570*/  SHF.L.U32 R0, R9, 0x1f, RZ ;  /* 0x0000001f09007819 */ /* 0x000fe200000006ff */
[----:B------:R-:W-:-:S04]  /*23580*/  IMAD R9, R10, 0x8, R16 ;  /* 0x000000080a097824 */ /* 0x000fc800078e0210 */
[----:B------:R0:W1:Y:S01]  /*23590*/  SYNCS.PHASECHK.TRANS64.TRYWAIT P2, [R9+URZ+0x38850], R0 ;  /* 0x03885000090075a7 */ /* 0x000062000804017f */
[----:B------:R-:W-:Y:S05]  /*235a0*/  @!P0 BRA `(.L_x_2546) ;  /* 0x0000000000048947 */ /* 0x000fea0003800000 */
[----:B------:R-:W-:Y:S01]  /*235b0*/  BPT.TRAP 0x1 ;  /* 0x000000040000795c */ /* 0x000fe20000300000 */
.L_x_2546:
[----:B------:R-:W-:Y:S04]  /*235c0*/  BSSY B1, `(.L_x_2547) ;  /* 0x0000004000017945 */ /* 0x000fe80003800000 */
[----:B-1----:R-:W-:Y:S05]  /*235d0*/  @P2 BRA `(.L_x_2548) ;  /* 0x0000000000082947 */ /* 0x002fea0003800000 */
[----:B------:R-:W1:Y:S02]  /*235e0*/  SYNCS.PHASECHK.TRANS64.TRYWAIT P2, [R9+URZ+0x38850], R0 ;  /* 0x03885000090075a7 */ /* 0x000e64000804017f */
[----:B-1----:R-:W-:Y:S05]  /*235f0*/  @!P2 BRA `(.L_x_2549) ;  /* 0x000000d000eca947 */ /* 0x002fea0003800000 */
.L_x_2548:
[----:B------:R-:W-:Y:S05]  /*23600*/  BSYNC B1 ;  /* 0x0000000000017941 */ /* 0x000fea0003800000 */
.L_x_2547:
        /* <DEDUP_REMOVED lines=18> */
[----:B------:R-:W-:Y:S01]  /*23730*/  IMAD R2, R10, 0xa00, R0 ;  /* 0x00000a000a027824 */ /* 0x000fe200078e0200 */
[----:B------:R-:W-:Y:S01]  /*23740*/  MUFU.TANH R21, R21 ;  /* 0x0000001500157308 */ /* 0x000fe20000002400 */
[----:B------:R-:W-:Y:S01]  /*23750*/  FMUL.FTZ R161, R161, UR38 ;  /* 0x00000026a1a17c20 */ /* 0x000fe20008410000 */
[----:B------:R-:W-:Y:S01]  /*23760*/  FMUL.FTZ R164, R164, UR38 ;  /* 0x00000026a4a47c20 */ /* 0x000fe20008410000 */
[C---:B------:R-:W-:Y:S01]  /*23770*/  VIADD R4, R2.reuse, 0x80 ;  /* 0x0000008002047836 */ /* 0x040fe20000000000 */
[----:B------:R-:W-:Y:S01]  /*23780*/  R2UR UR6, R2 ;  /* 0x00000000020672ca */ /* 0x000fe200000e0000 */
[----:B------:R-:W-:Y:S01]  /*23790*/  FMUL.FTZ R165, R165, UR38 ;  /* 0x00000026a5a57c20 */ /* 0x000fe20008410000 */
[----:B------:R-:W-:Y:S01]  /*237a0*/  FMUL.FTZ R152, R152, UR38 ;  /* 0x0000002698987c20 */ /* 0x000fe20008410000 */
[----:B------:R-:W-:Y:S01]  /*237b0*/  FMUL.FTZ R153, R153, UR38 ;  /* 0x0000002699997c20 */ /* 0x000fe20008410000 */
[----:B------:R-:W-:Y:S01]  /*237c0*/  MUFU.TANH R177, R177 ;  /* 0x000000b100b17308 */ /* 0x000fe20000002400 */
[----:B------:R-:W-:Y:S01]  /*237d0*/  FMUL.FTZ R156, R156, UR38 ;  /* 0x000000269c9c7c20 */ /* 0x000fe20008410000 */
[----:B------:R-:W-:-:S02]  /*237e0*/  IMAD.MOV.U32 R3, RZ, RZ, 0x40000040 ;  /* 0x40000040ff037424 */ /* 0x000fc400078e00ff */
[----:B------:R-:W-:Y:S01]  /*237f0*/  FMUL.FTZ R10, R186, UR38 ;  /* 0x00000026ba0a7c20 */ /* 0x000fe20008410000 */
[----:B------:R-:W-:Y:S01]  /*23800*/  FMUL.FTZ R12, R187, UR38 ;  /* 0x00000026bb0c7c20 */ /* 0x000fe20008410000 */
[----:B------:R-:W-:Y:S01]  /*23810*/  FMUL.FTZ R13, R190, UR38 ;  /* 0x00000026be0d7c20 */ /* 0x000fe20008410000 */
[----:B------:R-:W-:Y:S01]  /*23820*/  FMUL.FTZ R170, R170, UR38 ;  /* 0x00000026aaaa7c20 */ /* 0x000fe20008410000 */
[----:B------:R-:W-:Y:S01]  /*23830*/  FMUL.FTZ R171, R171, UR38 ;  /* 0x00000026abab7c20 */ /* 0x000fe20008410000 */
[----:B------:R-:W-:Y:S01]  /*23840*/  MUFU.TANH R181, R181 ;  /* 0x000000b500b57308 */ /* 0x000fe20000002400 */
[----:B------:R-:W-:Y:S01]  /*23850*/  HGMMA.64x256x16.F32.BF16 R24, R208, gdesc[UR4].tnspB, R24, gsb0 ;  /* 0x43e00004d0187df0 */ /* 0x000fe20008001818 */
[----:B------:R-:W-:Y:S01]  /*23860*/  R2UR UR6, R4 ;  /* 0x00000000040672ca */ /* 0x000fe200000e0000 */
[----:B------:R-:W-:Y:S01]  /*23870*/  VIADD R4, R2, 0x100 ;  /* 0x0000010002047836 */ /* 0x000fe20000000000 */
[----:B------:R-:W-:Y:S01]  /*23880*/  R2UR UR7, R5 ;  /* 0x00000000050772ca */ /* 0x000fe200000e0000 */
[----:B------:R-:W-:-:S02]  /*23890*/  IMAD.MOV.U32 R5, RZ, RZ, 0x40000040 ;  /* 0x40000040ff057424 */ /* 0x000fc400078e00ff */
        /* <DEDUP_REMOVED lines=12> */
[----:B------:R-:W-:Y:S01]  /*23960*/  @!P1 IMAD R11, R11, 0x8, R16 ;  /* 0x000000080b0b9824 */ /* 0x000fe200078e0210 */
[----:B------:R-:W-:Y:S01]  /*23970*/  ISETP.GT.AND P2, PT, R8, RZ, PT ;  /* 0x000000ff0800720c */ /* 0x000fe20003f44270 */
[----:B------:R-:W-:-:S02]  /*23980*/  @!P1 VIADD R9, R9, 0x38860 ;  /* 0x0003886009099836 */ /* 0x000fc40000000000 */
[----:B------:R-:W-:Y:S02]  /*23990*/  @!P1 VIADD R11, R11, 0x38840 ;  /* 0x000388400b0b9836 */ /* 0x000fe40000000000 */
[----:B------:R-:W-:Y:S01]  /*239a0*/  MUFU.TANH R172, R172 ;  /* 0x000000ac00ac7308 */ /* 0x000fe20000002400 */
[----:B------:R-:W-:Y:S01]  /*239b0*/  @!P1 PRMT R9, RZ, 0x654, R9 ;  /* 0x00000654ff099816 */ /* 0x000fe20000000009 */
[----:B------:R-:W-:-:S06]  /*239c0*/  VIADD R8, R8, 0xffffffff ;  /* 0xffffffff08087836 */ /* 0x000fcc0000000000 */
        /* <DEDUP_REMOVED lines=45> */
[----:B------:R-:W-:-:S05]  /*23ca0*/  FMUL.FTZ R157, R183, UR38 ;  /* 0x00000026b79d7c20 */ /* 0x000fca0008410000 */
        /* <DEDUP_REMOVED lines=13> */
[----:B------:R-:W-:-:S04]  /*23d80*/  FMUL.FTZ R184, R191, UR38 ;  /* 0x00000026bfb87c20 */ /* 0x000fc80008410000 */
[----:B------:R-:W0:Y:S08]  /*23d90*/  MUFU.TANH R2, R2 ;  /* 0x0000000200027308 */ /* 0x000e300000002400 */
[----:B------:R-:W1:Y:S01]  /*23da0*/  MUFU.TANH R184, R184 ;  /* 0x000000b800b87308 */ /* 0x000e620000002400 */
[----:B0-----:R-:W-:-:S04]  /*23db0*/  FMNMX.FTZ R0, R2, R7, !PT ;  /* 0x0000000702007209 */ /* 0x001fc80007810000 */
        /* <DEDUP_REMOVED lines=20> */
[----:B0-----:R-:W-:Y:S02]  /*23f00*/  FMNMX.FTZ R3, R0, R3, !PT ;  /* 0x0000000300037209 */ /* 0x001fe40007810000 */
[----:B------:R-:W-:-:S03]  /*23f10*/  FMNMX.FTZ R0, R10, R6, !PT ;  /* 0x000000060a007209 */ /* 0x000fc60007810000 */
[----:B------:R-:W0:Y:S01]  /*23f20*/  SHFL.BFLY PT, R5, R3, 0x1, 0x1f ;  /* 0x0c201f0003057f89 */ /* 0x000e2200000e0000 */
[----:B------:R-:W-:Y:S02]  /*23f30*/  FMNMX.FTZ R183, R12, R0, !PT ;  /* 0x000000000cb77209 */ /* 0x000fe40007810000 */
[----:B0-----:R-:W-:Y:S02]  /*23f40*/  FMNMX.FTZ R5, R3, R5, !PT ;  /* 0x0000000503057209 */ /* 0x001fe40007810000 */
[----:B------:R-:W-:-:S03]  /*23f50*/  MOV R3, UR42 ;  /* 0x0000002a00037c02 */ /* 0x000fc60008000f00 */
[C---:B------:R-:W-:Y:S02]  /*23f60*/  FADD.FTZ R7, -R5.reuse, R7 ;  /* 0x0000000705077221 */ /* 0x040fe40000010100 */
[-C--:B------:R-:W-:Y:S02]  /*23f70*/  FMUL.FTZ R186, R5, R3.reuse ;  /* 0x0000000305ba7220 */ /* 0x080fe40000410000 */
[----:B------:R-:W-:Y:S01]  /*23f80*/  FMUL.FTZ R0, R7, R3 ;  /* 0x0000000307007220 */ /* 0x000fe20000410000 */
[----:B------:R-:W-:Y:S01]  /*23f90*/  FMNMX.FTZ R7, R13, R183, !PT ;  /* 0x000000b70d077209 */ /* 0x000fe20007810000 */
[-CC-:B------:R-:W-:Y:S01]  /*23fa0*/  FFMA.FTZ R208, R2, R3.reuse, -R186.reuse ;  /* 0x0000000302d07223 */ /* 0x180fe200000108ba */
[-CC-:B------:R-:W-:Y:S01]  /*23fb0*/  FFMA.FTZ R4, R4, R3.reuse, -R186.reuse ;  /* 0x0000000304047223 */ /* 0x180fe200000108ba */
[--C-:B------:R-:W-:Y:S01]  /*23fc0*/  FFMA.FTZ R210, R20, R3, -R186.reuse ;  /* 0x0000000314d27223 */ /* 0x100fe200000108ba */
[----:B-1----:R-:W-:Y:S01]  /*23fd0*/  FMNMX.FTZ R7, R184, R7, !PT ;  /* 0x00000007b8077209 */ /* 0x002fe20007810000 */
        /* <DEDUP_REMOVED lines=14> */
[----:B------:R-:W-:Y:S01]  /*240c0*/  FFMA.FTZ R182, R182, R3, -R186 ;  /* 0x00000003b6b67223 */ /* 0x000fe200000108ba */
[----:B------:R-:W-:Y:S01]  /*240d0*/  FMNMX.FTZ R2, R157, R2, !PT ;  /* 0x000000029d027209 */ /* 0x000fe20007810000 */
[----:B------:R-:W1:Y:S03]  /*240e0*/  MUFU.EX2 R7, R4 ;  /* 0x0000000400077308 */ /* 0x000e660000000800 */
[----:B------:R-:W-:-:S04]  /*240f0*/  FMNMX.FTZ R2, R170, R2, !PT ;  /* 0x00000002aa027209 */ /* 0x000fc80007810000 */
[----:B------:R-:W-:Y:S01]  /*24100*/  FMNMX.FTZ R2, R171, R2, !PT ;  /* 0x00000002ab027209 */ /* 0x000fe20007810000 */
[----:B------:R-:W2:Y:S01]  /*24110*/  MUFU.EX2 R210, R210 ;  /* 0x000000d200d27308 */ /* 0x000ea20000000800 */
[----:B0-----:R-:W-:Y:S02]  /*24120*/  FFMA.FTZ R15, R0, R15, R208 ;  /* 0x0000000f000f7223 */ /* 0x001fe400000100d0 */
[----:B------:R-:W-:-:S04]  /*24130*/  FMNMX.FTZ R2, R174, R2, !PT ;  /* 0x00000002ae027209 */ /* 0x000fc80007810000 */
[----:B------:R-:W-:Y:S01]  /*24140*/  FMNMX.FTZ R2, R175, R2, !PT ;  /* 0x00000002af027209 */ /* 0x000fe20007810000 */
[----:B------:R-:W0:Y:S01]  /*24150*/  MUFU.EX2 R183, R183 ;  /* 0x000000b700b77308 */ /* 0x000e220000000800 */
[C---:B-1----:R-:W-:Y:S01]  /*24160*/  FADD.FTZ R15, R7.reuse, R15 ;  /* 0x0000000f070f7221 */ /* 0x042fe20000010000 */
[----:B------:R-:W-:Y:S02]  /*24170*/  F2FP.BF16.F32.PACK_AB R208, R7, R208 ;  /* 0x000000d007d0723e */ /* 0x000fe400000010ff */
[----:B------:R-:W-:-:S04]  /*24180*/  FMNMX.FTZ R2, R162, R2, !PT ;  /* 0x00000002a2027209 */ /* 0x000fc80007810000 */
[----:B------:R-:W-:Y:S01]  /*24190*/  FMNMX.FTZ R2, R163, R2, !PT ;  /* 0x00000002a3027209 */ /* 0x000fe20007810000 */
[----:B------:R-:W1:Y:S01]  /*241a0*/  MUFU.EX2 R204, R204 ;  /* 0x000000cc00cc7308 */ /* 0x000e620000000800 */
[----:B--2---:R-:W-:Y:S02]  /*241b0*/  FADD.FTZ R15, R210, R15 ;  /* 0x0000000fd20f7221 */ /* 0x004fe40000010000 */
[----:B------:R-:W-:-:S04]  /*241c0*/  FMNMX.FTZ R2, R166, R2, !PT ;  /* 0x00000002a6027209 */ /* 0x000fc80007810000 */
[----:B------:R-:W-:Y:S01]  /*241d0*/  FMNMX.FTZ R2, R167, R2, !PT ;  /* 0x00000002a7027209 */ /* 0x000fe20007810000 */
[----:B------:R-:W2:Y:S01]  /*241e0*/  MUFU.EX2 R20, R20 ;  /* 0x0000001400147308 */ /* 0x000ea20000000800 */
[C---:B0-----:R-:W-:Y:S01]  /*241f0*/  FADD.FTZ R15, R183.reuse, R15 ;  /* 0x0000000fb70f7221 */ /* 0x041fe20000010000 */
[----:B------:R-:W-:Y:S02]  /*24200*/  F2FP.BF16.F32.PACK_AB R210, R183, R210 ;  /* 0x000000d2b7d2723e */ /* 0x000fe400000010ff */
[----:B------:R-:W-:-:S04]  /*24210*/  FMNMX.FTZ R2, R154, R2, !PT ;  /* 0x000000029a027209 */ /* 0x000fc80007810000 */
[----:B------:R-:W-:Y:S01]  /*24220*/  FMNMX.FTZ R2, R155, R2, !PT ;  /* 0x000000029b027209 */ /* 0x000fe20007810000 */
[----:B------:R-:W0:Y:S01]  /*24230*/  MUFU.EX2 R206, R206 ;  /* 0x000000ce00ce7308 */ /* 0x000e220000000800 */
[----:B-1----:R-:W-:Y:S02]  /*24240*/  FADD.FTZ R15, R204, R15 ;  /* 0x0000000fcc0f7221 */ /* 0x002fe40000010000 */
[----:B------:R-:W-:-:S04]  /*24250*/  FMNMX.FTZ R2, R158, R2, !PT ;  /* 0x000000029e027209 */ /* 0x000fc80007810000 */
[----:B------:R-:W-:Y:S01]  /*24260*/  FMNMX.FTZ R2, R159, R2, !PT ;  /* 0x000000029f027209 */ /* 0x000fe20007810000 */
[----:B------:R-:W1:Y:S01]  /*24270*/  MUFU.EX2 R21, R21 ;  /* 0x0000001500157308 */ /* 0x000e620000000800 */
[C---:B--2---:R-:W-:Y:S01]  /*24280*/  FADD.FTZ R15, R20.reuse, R15 ;  /* 0x0000000f140f7221 */ /* 0x044fe20000010000 */
[----:B------:R-:W-:Y:S02]  /*24290*/  F2FP.BF16.F32.PACK_AB R204, R20, R204 ;  /* 0x000000cc14cc723e */ /* 0x000fe400000010ff */
[----:B------:R-:W2:Y:S04]  /*242a0*/  SHFL.BFLY PT, R4, R2, 0x2, 0x1f ;  /* 0x0c401f0002047f89 */ /* 0x000ea800000e0000 */
[----:B------:R-:W3:Y:S01]  /*242b0*/  MUFU.EX2 R200, R200 ;  /* 0x000000c800c87308 */ /* 0x000ee20000000800 */
[----:B0-----:R-:W-:-:S07]  /*242c0*/  FADD.FTZ R15, R206, R15 ;  /* 0x0000000fce0f7221 */ /* 0x001fce0000010000 */
[----:B------:R-:W0:Y:S01]  /*242d0*/  MUFU.EX2 R168, R168 ;  /* 0x000000a800a87308 */ /* 0x000e220000000800 */
[C---:B-1----:R-:W-:Y:S01]  /*242e0*/  FADD.FTZ R15, R21.reuse, R15 ;  /* 0x0000000f150f7221 */ /* 0x042fe20000010000 */
[----:B------:R-:W-:-:S06]  /*242f0*/  F2FP.BF16.F32.PACK_AB R206, R21, R206 ;  /* 0x000000ce15ce723e */ /* 0x000fcc00000010ff */
[----:B------:R-:W1:Y:S01]  /*24300*/  MUFU.EX2 R202, R202 ;  /* 0x000000ca00ca7308 */ /* 0x000e620000000800 */
[----:B---3--:R-:W-:Y:S01]  /*24310*/  FADD.FTZ R15, R200, R15 ;  /* 0x0000000fc80f7221 */ /* 0x008fe20000010000 */
[----:B--2---:R-:W-:Y:S01]  /*24320*/  FMNMX.FTZ R2, R2, R4, !PT ;  /* 0x0000000402027209 */ /* 0x004fe20007810000 */
[----:B------:R-:W-:Y:S02]  /*24330*/  WARPGROUP.DEPBAR.LE gsb0, 0x0 ;  /* 0x00008000000079c5 */ /* 0x000fe40000010000 */
[----:B------:R-:W-:Y:S02]  /*24340*/  WARPGROUP.ARRIVE ;  /* 0x00000000000079c5 */ /* 0x000fe40000000000 */
[----:B------:R-:W2:Y:S01]  /*24350*/  SHFL.BFLY PT, R4, R2, 0x1, 0x1f ;  /* 0x0c201f0002047f89 */ /* 0x000ea200000e0000 */
[-CC-:B------:R-:W-:Y:S01]  /*24360*/  FFMA.FTZ R198, R164, R3.reuse, -R186.reuse ;  /* 0x00000003a4c67223 */ /* 0x180fe200000108ba */
[-CC-:B------:R-:W-:Y:S01]  /*24370*/  FFMA.FTZ R196, R160, R3.reuse, -R186.reuse ;  /* 0x00000003a0c47223 */ /* 0x180fe200000108ba */
[----:B------:R-:W3:Y:S01]  /*24380*/  MUFU.EX2 R169, R169 ;  /* 0x000000a900a97308 */ /* 0x000ee20000000800 */
[-CC-:B------:R-:W-:Y:S01]  /*24390*/  FFMA.FTZ R160, R161, R3.reuse, -R186.reuse ;  /* 0x00000003a1a07223 */ /* 0x180fe200000108ba */
[----:B------:R-:W-:Y:S01]  /*243a0*/  HGMMA.64x256x16.F32.BF16 R24, R192, gdesc[UR4].tnspB, R24, gsb0 ;  /* 0x43e00004c0187df0 */ /* 0x000fe20008001818 */
[C---:B0-----:R-:W-:Y:S01]  /*243b0*/  FADD.FTZ R15, R168.reuse, R15 ;  /* 0x0000000fa80f7221 */ /* 0x041fe20000010000 */
[----:B------:R-:W-:Y:S01]  /*243c0*/  FFMA.FTZ R161, R165, R3, -R186 ;  /* 0x00000003a5a17223 */ /* 0x000fe200000108ba */
[----:B------:R-:W-:-:S02]  /*243d0*/  F2FP.BF16.F32.PACK_AB R200, R168, R200 ;  /* 0x000000c8a8c8723e */ /* 0x000fc400000010ff */
[----:B-1----:R-:W-:Y:S01]  /*243e0*/  FADD.FTZ R15, R202, R15 ;  /* 0x0000000fca0f7221 */ /* 0x002fe20000010000 */
[----:B------:R-:W0:Y:S08]  /*243f0*/  MUFU.EX2 R196, R196 ;  /* 0x000000c400c47308 */ /* 0x000e300000000800 */
[----:B------:R-:W1:Y:S01]  /*24400*/  MUFU.EX2 R160, R160 ;  /* 0x000000a000a07308 */ /* 0x000e620000000800 */
[C---:B---3--:R-:W-:Y:S01]  /*24410*/  FADD.FTZ R15, R169.reuse, R15 ;  /* 0x0000000fa90f7221 */ /* 0x048fe20000010000 */
[----:B------:R-:W-:-:S02]  /*24420*/  F2FP.BF16.F32.PACK_AB R202, R169, R202 ;  /* 0x000000caa9ca723e */ /* 0x000fc400000010ff */
[----:B--2---:R-:W-:-:S04]  /*24430*/  FMNMX.FTZ R4, R2, R4, !PT ;  /* 0x0000000402047209 */ /* 0x004fc80007810000 */
[----:B------:R-:W2:Y:S01]  /*24440*/  MUFU.EX2 R198, R198 ;  /* 0x000000c600c67308 */ /* 0x000ea20000000800 */
[----:B0-----:R-:W-:Y:S01]  /*24450*/  FADD.FTZ R15, R196, R15 ;  /* 0x0000000fc40f7221 */ /* 0x001fe20000010000 */
[----:B------:R-:W-:-:S04]  /*24460*/  FADD.FTZ R2, -R4, R6 ;  /* 0x0000000604027221 */ /* 0x000fc80000010100 */
[----:B------:R-:W-:Y:S02]  /*24470*/  FMUL.FTZ R2, R2, R3 ;  /* 0x0000000302027220 */ /* 0x000fe40000410000 */
[----:B------:R-:W0:Y:S01]  /*24480*/  MUFU.EX2 R161, R161 ;  /* 0x000000a100a17308 */ /* 0x000e220000000800 */
[C---:B-1----:R-:W-:Y:S01]  /*24490*/  FADD.FTZ R15, R160.reuse, R15 ;  /* 0x0000000fa00f7221 */ /* 0x042fe20000010000 */
[----:B------:R-:W-:-:S06]  /*244a0*/  F2FP.BF16.F32.PACK_AB R196, R160, R196 ;  /* 0x000000c4a0c4723e */ /* 0x000fcc00000010ff */
[----:B------:R-:W-:Y:S01]  /*244b0*/  MUFU.EX2 R2, R2 ;  /* 0x0000000200027308 */ /* 0x000fe20000000800 */
[----:B--2---:R-:W-:-:S07]  /*244c0*/  FADD.FTZ R15, R198, R15 ;  /* 0x0000000fc60f7221 */ /* 0x004fce0000010000 */
[----:B------:R-:W-:Y:S01]  /*244d0*/  MUFU.EX2 R6, R182 ;  /* 0x000000b600067308 */ /* 0x000fe20000000800 */
[C---:B0-----:R-:W-:Y:S01]  /*244e0*/  FADD.FTZ R15, R161.reuse, R15 ;  /* 0x0000000fa10f7221 */ /* 0x041fe20000010000 */
[----:B------:R-:W-:Y:S01]  /*244f0*/  F2FP.BF16.F32.PACK_AB R198, R161, R198 ;  /* 0x000000c6a1c6723e */ /* 0x000fe200000010ff */
[----:B------:R-:W-:Y:S02]  /*24500*/  WARPGROUP.DEPBAR.LE gsb0, 0x0 ;  /* 0x00008000000079c5 */ /* 0x000fe40000010000 */
[-CC-:B------:R-:W-:Y:S01]  /*24510*/  FFMA.FTZ R192, R152, R3.reuse, -R186.reuse ;  /* 0x0000000398c07223 */ /* 0x180fe200000108ba */
[-CC-:B------:R-:W-:Y:S01]  /*24520*/  FFMA.FTZ R152, R153, R3.reuse, -R186.reuse ;  /* 0x0000000399987223 */ /* 0x180fe200000108ba */
[-C--:B------:R-:W-:Y:S01]  /*24530*/  FMUL.FTZ R153, R4, R3.reuse ;  /* 0x0000000304997220 */ /* 0x080fe20000410000 */
[----:B------:R-:W-:-:S03]  /*24540*/  FFMA.FTZ R194, R156, R3, -R186 ;  /* 0x000000039cc27223 */ /* 0x000fc600000108ba */
        /* <DEDUP_REMOVED lines=8> */
[-C--:B------:R-:W-:Y:S01]  /*245d0*/  FFMA.FTZ R156, R157, R3.reuse, -R153 ;  /* 0x000000039d9c7223 */ /* 0x080fe20000010899 */
[----:B------:R-:W-:Y:S01]  /*245e0*/  @!P1 PRMT R157, RZ, 0x654, R11 ;  /* 0x00000654ff9d9816 */ /* 0x000fe2000000000b */
[-CC-:B------:R-:W-:Y:S01]  /*245f0*/  FFMA.FTZ R201, R170, R3.reuse, -R153.reuse ;  /* 0x00000003aac97223 */ /* 0x180fe20000010899 */
[-CC-:B------:R-:W-:Y:S01]  /*24600*/  FFMA.FTZ R13, R171, R3.reuse, -R153.reuse ;  /* 0x00000003ab0d7223 */ /* 0x180fe20000010899 */
[-CC-:B------:R-:W-:Y:S01]  /*24610*/  FFMA.FTZ R203, R174, R3.reuse, -R153.reuse ;  /* 0x00000003aecb7223 */ /* 0x180fe20000010899 */
[----:B------:R1:W-:Y:S01]  /*24620*/  @!P1 SYNCS.ARRIVE.TRANS64.RED.A1T0 RZ, [R157+URZ], RZ ;  /* 0x000000ff9dff99a7 */ /* 0x0003e2000810043f */
[----:B------:R-:W2:Y:S01]  /*24630*/  MUFU.EX2 R10, R10 ;  /* 0x0000000a000a7308 */ /* 0x000ea20000000800 */
[-CC-:B------:R-:W-:Y:S01]  /*24640*/  FFMA.FTZ R175, R175, R3.reuse, -R153.reuse ;  /* 0x00000003afaf7223 */ /* 0x180fe20000010899 */
[-CC-:B------:R-:W-:Y:S01]  /*24650*/  FFMA.FTZ R197, R162, R3.reuse, -R153.reuse ;  /* 0x00000003a2c57223 */ /* 0x180fe20000010899 */
[-CC-:B------:R-:W-:Y:S01]  /*24660*/  FFMA.FTZ R163, R163, R3.reuse, -R153.reuse ;  /* 0x00000003a3a37223 */ /* 0x180fe20000010899 */
[-CC-:B------:R-:W-:Y:S01]  /*24670*/  FFMA.FTZ R199, R166, R3.reuse, -R153.reuse ;  /* 0x00000003a6c77223 */ /* 0x180fe20000010899 */
[-CC-:B------:R-:W-:Y:S01]  /*24680*/  FFMA.FTZ R193, R154, R3.reuse, -R153.reuse ;  /* 0x000000039ac17223 */ /* 0x180fe20000010899 */
[-C--:B------:R-:W-:Y:S01]  /*24690*/  FFMA.FTZ R155, R155, R3.reuse, -R153 ;  /* 0x000000039b9b7223 */ /* 0x080fe20000010899 */
[----:B------:R3:W-:Y:S01]  /*246a0*/  @!P1 SYNCS.ARRIVE.TRANS64.RED.A1T0 RZ, [R9+URZ], RZ ;  /* 0x000000ff09ff99a7 */ /* 0x0007e2000810043f */
[----:B------:R-:W4:Y:S01]  /*246b0*/  MUFU.EX2 R211, R211 ;  /* 0x000000d300d37308 */ /* 0x000f220000000800 */
[----:B0-----:R-:W-:Y:S01]  /*246c0*/  FFMA.FTZ R14, R2, R14, R209 ;  /* 0x0000000e020e7223 */ /* 0x001fe200000100d1 */
[----:B------:R-:W-:-:S06]  /*246d0*/  FFMA.FTZ R158, R158, R3, -R153 ;  /* 0x000000039e9e7223 */ /* 0x000fcc0000010899 */
[----:B------:R-:W1:Y:S01]  /*246e0*/  MUFU.EX2 R164, R164 ;  /* 0x000000a400a47308 */ /* 0x000e620000000800 */
[C---:B--2---:R-:W-:Y:S01]  /*246f0*/  FADD.FTZ R14, R10.reuse, R14 ;  /* 0x0000000e0a0e7221 */ /* 0x044fe20000010000 */
[----:B------:R-:W-:-:S06]  /*24700*/  F2FP.BF16.F32.PACK_AB R209, R10, R209 ;  /* 0x000000d10ad1723e */ /* 0x000fcc00000010ff */
[----:B------:R-:W0:Y:S01]  /*24710*/  MUFU.EX2 R205, R205 ;  /* 0x000000cd00cd7308 */ /* 0x000e220000000800 */
[----:B----4-:R-:W-:-:S07]  /*24720*/  FADD.FTZ R14, R211, R14 ;  /* 0x0000000ed30e7221 */ /* 0x010fce0000010000 */
[----:B------:R-:W2:Y:S01]  /*24730*/  MUFU.EX2 R12, R12 ;  /* 0x0000000c000c7308 */ /* 0x000ea20000000800 */
[C---:B-1----:R-:W-:Y:S01]  /*24740*/  FADD.FTZ R157, R164.reuse, R14 ;  /* 0x0000000ea49d7221 */ /* 0x042fe20000010000 */
[-CC-:B------:R-:W-:Y:S01]  /*24750*/  FFMA.FTZ R14, R167, R3.reuse, -R153.reuse ;  /* 0x00000003a70e7223 */ /* 0x180fe20000010899 */
[----:B------:R-:W-:Y:S01]  /*24760*/  FFMA.FTZ R153, R159, R3, -R153 ;  /* 0x000000039f997223 */ /* 0x000fe20000010899 */
[----:B------:R-:W-:-:S04]  /*24770*/  F2FP.BF16.F32.PACK_AB R211, R164, R211 ;  /* 0x000000d3a4d3723e */ /* 0x000fc800000010ff */
        /* <DEDUP_REMOVED lines=17> */
[----:B---3--:R-:W0:Y:S01]  /*24890*/  MUFU.EX2 R9, R163 ;  /* 0x000000a300097308 */ /* 0x008e220000000800 */
[C---:B--2---:R-:W-:Y:S01]  /*248a0*/  FADD.FTZ R157, R11.reuse, R157 ;  /* 0x0000009d0b9d7221 */ /* 0x044fe20000010000 */
[----:B------:R-:W-:-:S06]  /*248b0*/  F2FP.BF16.F32.PACK_AB R203, R11, R203 ;  /* 0x000000cb0bcb723e */ /* 0x000fcc00000010ff */
[----:B------:R-:W2:Y:S01]  /*248c0*/  MUFU.EX2 R199, R199 ;  /* 0x000000c700c77308 */ /* 0x000ea20000000800 */
[----:B-1----:R-:W-:-:S07]  /*248d0*/  FADD.FTZ R157, R197, R157 ;  /* 0x0000009dc59d7221 */ /* 0x002fce0000010000 */
[----:B------:R-:W1:Y:S01]  /*248e0*/  MUFU.EX2 R14, R14 ;  /* 0x0000000e000e7308 */ /* 0x000e620000000800 */
[C---:B0-----:R-:W-:Y:S01]  /*248f0*/  FADD.FTZ R157, R9.reuse, R157 ;  /* 0x0000009d099d7221 */ /* 0x041fe20000010000 */
[----:B------:R-:W-:Y:S01]  /*24900*/  F2FP.BF16.F32.PACK_AB R197, R9, R197 ;  /* 0x000000c509c5723e */ /* 0x000fe200000010ff */
[----:B------:R-:W-:-:S05]  /*24910*/  IMAD.MOV.U32 R9, RZ, RZ, R219 ;  /* 0x000000ffff097224 */ /* 0x000fca00078e00db */
        /* <DEDUP_REMOVED lines=8> */
[----:B--2---:R-:W-:-:S07]  /*249a0*/  FADD.FTZ R10, R193, R10 ;  /* 0x0000000ac10a7221 */ /* 0x004fce0000010000 */
[----:B------:R-:W2:Y:S01]  /*249b0*/  MUFU.EX2 R194, R194 ;  /* 0x000000c200c27308 */ /* 0x000ea20000000800 */
[C---:B-1----:R-:W-:Y:S01]  /*249c0*/  FADD.FTZ R15, R152.reuse, R15 ;  /* 0x0000000f980f7221 */ /* 0x042fe20000010000 */
[----:B------:R-:W-:-:S06]  /*249d0*/  F2FP.BF16.F32.PACK_AB R192, R152, R192 ;  /* 0x000000c098c0723e */ /* 0x000fcc00000010ff */
[----:B------:R-:W1:Y:S01]  /*249e0*/  MUFU.EX2 R158, R158 ;  /* 0x0000009e009e7308 */ /* 0x000e620000000800 */
[C---:B0-----:R-:W-:Y:S01]  /*249f0*/  FADD.FTZ R7, R155.reuse, R10 ;  /* 0x0000000a9b077221 */ /* 0x041fe20000010000 */
[----:B------:R-:W-:Y:S01]  /*24a00*/  F2FP.BF16.F32.PACK_AB R193, R155, R193 ;  /* 0x000000c19bc1723e */ /* 0x000fe200000010ff */
[----:B------:R-:W-:-:S05]  /*24a10*/  IMAD.MOV.U32 R10, RZ, RZ, R214 ;  /* 0x000000ffff0a7224 */ /* 0x000fca00078e00d6 */
[----:B------:R-:W0:Y:S01]  /*24a20*/  MUFU.EX2 R153, R153 ;  /* 0x0000009900997308 */ /* 0x000e220000000800 */
[----:B--2---:R-:W-:Y:S01]  /*24a30*/  FADD.FTZ R15, R194, R15 ;  /* 0x0000000fc20f7221 */ /* 0x004fe20000010000 */
[----:B------:R-:W-:-:S03]  /*24a40*/  F2FP.BF16.F32.PACK_AB R194, R6, R194 ;  /* 0x000000c206c2723e */ /* 0x000fc600000010ff */
[----:B------:R-:W-:Y:S01]  /*24a50*/  FADD.FTZ R15, R6, R15 ;  /* 0x0000000f060f7221 */ /* 0x000fe20000010000 */
[----:B------:R-:W-:Y:S02]  /*24a60*/  IMAD.MOV.U32 R6, RZ, RZ, R4 ;  /* 0x000000ffff067224 */ /* 0x000fe400078e0004 */
[----:B-1----:R-:W-:Y:S01]  /*24a70*/  FADD.FTZ R14, R158, R7 ;  /* 0x000000079e0e7221 */ /* 0x002fe20000010000 */
[----:B------:R-:W-:-:S03]  /*24a80*/  IMAD.MOV.U32 R7, RZ, RZ, R5 ;  /* 0x000000ffff077224 */ /* 0x000fc600078e0005 */
[C---:B0-----:R-:W-:Y:S01]  /*24a90*/  FADD.FTZ R14, R153.reuse, R14 ;  /* 0x0000000e990e7221 */ /* 0x041fe20000010000 */
[----:B------:R-:W-:Y:S01]  /*24aa0*/  F2FP.BF16.F32.PACK_AB R195, R153, R158 ;  /* 0x0000009e99c3723e */ /* 0x000fe200000010ff */
[----:B------:R-:W-:Y:S06]  /*24ab0*/  @P2 BRA `(.L_x_2550) ;  /* 0xffffffb000a42947 */ /* 0x000fec000383ffff */
.L_x_2539:
[----:B------:R-:W-:Y:S05]  /*24ac0*/  BSYNC B0 ;  /* 0x0000000000007941 */ /* 0x000fea0003800000 */
.L_x_2538:
        /* <DEDUP_REMOVED lines=131> */
.L_x_2551:
[----:B------:R-:W-:Y:S01]  /*25300*/  IMAD R0, R214, 0x8, R16 ;  /* 0x00000008d6007824 */ /* 0x000fe200078e0210 */
[----:B------:R-:W-:-:S04]  /*25310*/  SHF.L.U32 R7, R219, 0x1f, RZ ;  /* 0x0000001fdb077819 */ /* 0x000fc800000006ff */
[----:B------:R0:W1:Y:S01]  /*25320*/  SYNCS.PHASECHK.TRANS64.TRYWAIT P2, [R0+URZ+0x38850], R7 ;  /* 0x03885007000075a7 */ /* 0x000062000804017f */
[----:B------:R-:W-:Y:S05]  /*25330*/  @!P0 BRA `(.L_x_2552) ;  /* 0x0000000000048947 */ /* 0x000fea0003800000 */
[----:B------:R-:W-:Y:S01]  /*25340*/  BPT.TRAP 0x1 ;  /* 0x000000040000795c */ /* 0x000fe20000300000 */
.L_x_2552:
        /* <DEDUP_REMOVED lines=9> */
.L_x_2554:
[----:B------:R-:W-:Y:S05]  /*253e0*/  BSYNC B0 ;  /* 0x0000000000007941 */ /* 0x000fea0003800000 */
.L_x_2553:
[----:B------:R-:W-:Y:S01]  /*253f0*/  IMAD.MOV.U32 R6, RZ, RZ, R2 ;  /* 0x000000ffff067224 */ /* 0x000fe200078e0002 */
[----:B------:R-:W2:Y:S01]  /*25400*/  LDL.LU R16, [R1+0x84] ;  /* 0x0000840001107983 */ /* 0x000ea20000300800 */
[----:B01----:R-:W-:Y:S01]  /*25410*/  IMAD.MOV.U32 R7, RZ, RZ, 0x40000040 ;  /* 0x40000040ff077424 */ /* 0x003fe200078e00ff */
[----:B------:R-:W-:Y:S01]  /*25420*/  WARPGROUP.ARRIVE ;  /* 0x00000000000079c5 */ /* 0x000fe20000000000 */
[----:B------:R-:W-:Y:S01]  /*25430*/  VIADD R214, R214, 0x1 ;  /* 0x00000001d6d67836 */ /* 0x000fe20000000000 */
[----:B------:R-:W-:Y:S01]  /*25440*/  R2UR UR6, R6 ;  /* 0x00000000060672ca */ /* 0x000fe200000e0000 */
[----:B------:R-:W-:Y:S01]  /*25450*/  VIADD R6, R2, 0x80 ;  /* 0x0000008002067836 */ /* 0x000fe20000000000 */
[----:B------:R-:W-:Y:S01]  /*25460*/  R2UR UR7, R7 ;  /* 0x00000000070772ca */ /* 0x000fe200000e0000 */
[----:B------:R-:W-:Y:S01]  /*25470*/  IMAD.MOV.U32 R7, RZ, RZ, 0x40000040 ;  /* 0x40000040ff077424 */ /* 0x000fe200078e00ff */
[----:B------:R-:W-:Y:S01]  /*25480*/  ISETP.NE.AND P2, PT, R214, 0x2, PT ;  /* 0x00000002d600780c */ /* 0x000fe20003f45270 */
[----:B------:R-:W-:-:S02]  /*25490*/  @!P1 VIADD R11, R0, 0x38860 ;  /* 0x00038860000b9836 */ /* 0x000fc40000000000 */
[----:B------:R-:W-:Y:S01]  /*254a0*/  IMAD.MOV.U32 R0, RZ, RZ, -0x800000 ;  /* 0xff800000ff007424 */ /* 0x000fe200078e00ff */
[----:B------:R-:W-:Y:S02]  /*254b0*/  SEL R214, R214, RZ, P2 ;  /* 0x000000ffd6d67207 */ /* 0x000fe40001000000 */
[----:B------:R-:W-:-:S05]  /*254c0*/  @!P1 PRMT R11, RZ, 0x654, R11 ;  /* 0x00000654ff0b9816 */ /* 0x000fca000000000b */
        /* <DEDUP_REMOVED lines=12> */
[----:B------:R-:W-:Y:S02]  /*25590*/  IMAD.MOV.U32 R7, RZ, RZ, 0x40000040 ;  /* 0x40000040ff077424 */ /* 0x000fe400078e00ff */
        /* <DEDUP_REMOVED lines=9> */
[----:B------:R-:W0:Y:S02]  /*25630*/  SHFL.BFLY PT, R2, R15, 0x2, 0x1f ;  /* 0x0c401f000f027f89 */ /* 0x000e2400000e0000 */
[----:B0-----:R-:W-:Y:S01]  /*25640*/  FADD.FTZ R2, R2, R15 ;  /* 0x0000000f02027221 */ /* 0x001fe20000010000 */
[----:B------:R-:W-:Y:S02]  /*25650*/  WARPGROUP.DEPBAR.LE gsb0, 0x0 ;  /* 0x00008000000079c5 */ /* 0x000fe40000010000 */
[----:B------:R-:W-:-:S15]  /*25660*/  WARPGROUP.ARRIVE ;  /* 0x00000000000079c5 */ /* 0x000fde0000000000 */
[----:B------:R-:W-:-:S03]  /*25670*/  NOP ;  /* 0x0000000000007918 */ /* 0x000fc60000000000 */
[----:B------:R-:W-:Y:S01]  /*25680*/  HGMMA.64x256x16.F32.BF16 R24, R196, gdesc[UR4].tnspB, R24, gsb0 ;  /* 0x43e00004c4187df0 */ /* 0x000fe20008001818 */
[----:B------:R-:W-:Y:S02]  /*25690*/  R2UR UR6, R6 ;  /* 0x00000000060672ca */ /* 0x000fe400000e0000 */
[----:B------:R-:W-:Y:S02]  /*256a0*/  R2UR UR7, R7 ;  /* 0x00000000070772ca */ /* 0x000fe400000e0000 */
[----:B------:R-:W0:Y:S02]  /*256b0*/  SHFL.BFLY PT, R7, R14, 0x2, 0x1f ;  /* 0x0c401f000e077f89 */ /* 0x000e2400000e0000 */
[----:B0-----:R-:W-:Y:S02]  /*256c0*/  FADD.FTZ R6, R7, R14 ;  /* 0x0000000e07067221 */ /* 0x001fe40000010000 */
[----:B------:R-:W0:Y:S04]  /*256d0*/  SHFL.BFLY PT, R7, R2, 0x1, 0x1f ;  /* 0x0c201f0002077f89 */ /* 0x000e2800000e0000 */
[----:B------:R-:W1:Y:S01]  /*256e0*/  SHFL.BFLY PT, R9, R6, 0x1, 0x1f ;  /* 0x0c201f0006097f89 */ /* 0x000e6200000e0000 */
[----:B0-----:R-:W-:Y:S01]  /*256f0*/  FADD.FTZ R12, R2, R7 ;  /* 0x00000007020c7221 */ /* 0x001fe20000010000 */
[----:B------:R-:W-:Y:S01]  /*25700*/  SEL R2, RZ, 0x1, P2 ;  /* 0x00000001ff027807 */ /* 0x000fe20001000000 */
[----:B-1----:R-:W-:-:S03]  /*25710*/  FADD.FTZ R13, R6, R9 ;  /* 0x00000009060d7221 */ /* 0x002fc60000010000 */
        /* <DEDUP_REMOVED lines=149> */
.L_x_2414:
        /* <DEDUP_REMOVED lines=10> */
[----:B------:R-:W3:Y:S01]  /*26110*/  LDL R180, [R1+0x78] ;  /* 0x0000780001b47983 */ /* 0x000ee20000100800 */
[----:B------:R-:W4:Y:S01]  /*26120*/  S2R R55, SR_SWINHI ;  /* 0x0000000000377919 */ /* 0x000f220000002f00 */
[----:B------:R-:W-:Y:S01]  /*26130*/  F2FP.BF16.F32.PACK_AB R4, R25, R4 ;  /* 0x000000041904723e */ /* 0x000fe200000010ff */
[----:B------:R-:W-:Y:S01]  /*26140*/  ULDC.64 UR4, c[0x0][0xbd8] ;  /* 0x0002f60000047ab9 */ /* 0x000fe20000000a00 */
[----:B------:R-:W3:Y:S01]  /*26150*/  LDL R144, [R1+0x7c] ;  /* 0x00007c0001907983 */ /* 0x000ee20000100800 */
[----:B------:R-:W-:Y:S02]  /*26160*/  MOV R20, R16 ;  /* 0x0000001000147202 */ /* 0x000fe40000000f00 */
[----:B----4-:R-:W-:-:S02]  /*26170*/  MOV R21, R55 ;  /* 0x0000003700157202 */ /* 0x010fc40000000f00 */
        /* <DEDUP_REMOVED lines=13> */
[----:B------:R-:W-:Y:S01]  /*26250*/  F2FP.BF16.F32.PACK_AB R179, R151, R150 ;  /* 0x0000009697b3723e */ /* 0x000fe200000010ff */
[----:B------:R-:W-:Y:S01]  /*26260*/  IMAD.MOV.U32 R76, RZ, RZ, RZ ;  /* 0x000000ffff4c7224 */ /* 0x000fe200078e00ff */
[----:B------:R-:W-:Y:S01]  /*26270*/  BAR.SYNC.DEFER_BLOCKING 0x1, 0x100 ;  /* 0x0044000000007b1d */ /* 0x000fe20000010000 */
[----:B--2---:R-:W-:-:S03]  /*26280*/  IMAD.WIDE R120, R6, 0x2, R20 ;  /* 0x0000000206787825 */ /* 0x004fc600078e0214 */
[----:B------:R-:W-:-:S04]  /*26290*/  IADD3 R6, P1, R120, 0x20, RZ ;  /* 0x0000002078067810 */ /* 0x000fc80007f3e0ff */
[----:B------:R-:W-:Y:S02]  /*262a0*/  LOP3.LUT R88, R6, 0x380, RZ, 0xc0, !PT ;  /* 0x0000038006587812 */ /* 0x000fe400078ec0ff */
[----:B------:R-:W-:Y:S02]  /*262b0*/  IADD3 R55, P0, R120, 0x40, RZ ;  /* 0x0000004078377810 */ /* 0x000fe40007f1e0ff */
[----:B------:R-:W-:Y:S02]  /*262c0*/  SHF.R.U64 R88, R88, 0x3, RZ ;  /* 0x0000000358587819 */ /* 0x000fe400000012ff */
[C---:B------:R-:W-:Y:S02]  /*262d0*/  IADD3 R106, P2, R120.reuse, 0x4060, RZ ;  /* 0x00004060786a7810 */ /* 0x040fe40007f5e0ff */
[----:B------:R-:W-:Y:S02]  /*262e0*/  IADD3 R80, P4, R120, 0x60, RZ ;  /* 0x0000006078507810 */ /* 0x000fe40007f9e0ff */
[----:B------:R-:W-:-:S02]  /*262f0*/  LOP3.LUT R92, R55, 0x380, RZ, 0xc0, !PT ;  /* 0x00000380375c7812 */ /* 0x000fc400078ec0ff */
[----:B------:R-:W-:Y:S02]  /*26300*/  IADD3 R84, P3, R120, 0x4000, RZ ;  /* 0x0000400078547810 */ /* 0x000fe40007f7e0ff */
[----:B------:R-:W-:Y:S02]  /*26310*/  LOP3.LUT R88, R88, R6, RZ, 0x3c, !PT ;  /* 0x0000000658587212 */ /* 0x000fe400078e3cff */
[----:B------:R-:W-:Y:S01]  /*26320*/  LOP3.LUT R6, R106, 0x380, RZ, 0xc0, !PT ;  /* 0x000003806a067812 */ /* 0x000fe200078ec0ff */
[--C-:B------:R-:W-:Y:S01]  /*26330*/  IMAD.X R89, RZ, RZ, R121.reuse, P1 ;  /* 0x000000ffff597224 */ /* 0x100fe200008e0679 */
[----:B------:R-:W-:Y:S02]  /*26340*/  LOP3.LUT R96, R80, 0x380, RZ, 0xc0, !PT ;  /* 0x0000038050607812 */ /* 0x000fe400078ec0ff */
[----:B------:R-:W-:Y:S01]  /*26350*/  SHF.R.U64 R92, R92, 0x3, RZ ;  /* 0x000000035c5c7819 */ /* 0x000fe200000012ff */
[----:B------:R-:W-:Y:S01]  /*26360*/  IMAD.X R101, RZ, RZ, R121, P3 ;  /* 0x000000ffff657224 */ /* 0x000fe200018e0679 */
[----:B------:R-:W-:-:S02]  /*26370*/  IADD3 R108, P1, R120, 0x8000, RZ ;  /* 0x00008000786c7810 */ /* 0x000fc40007f3e0ff */
[----:B------:R-:W-:Y:S02]  /*26380*/  SHF.R.U64 R6, R6, 0x3, RZ ;  /* 0x0000000306067819 */ /* 0x000fe400000012ff */
[----:B------:R-:W-:Y:S02]  /*26390*/  IADD3 R114, P3, R120, 0x8060, RZ ;  /* 0x0000806078727810 */ /* 0x000fe40007f7e0ff */
[----:B------:R-:W-:Y:S02]  /*263a0*/  SHF.R.U64 R96, R96, 0x3, RZ ;  /* 0x0000000360607819 */ /* 0x000fe400000012ff */
[C---:B------:R-:W-:Y:S02]  /*263b0*/  LOP3.LUT R81, R120.reuse, 0x380, RZ, 0xc0, !PT ;  /* 0x0000038078517812 */ /* 0x040fe400078ec0ff */
[C---:B------:R-:W-:Y:S02]  /*263c0*/  IADD3 R102, P6, R120.reuse, 0x4020, RZ ;  /* 0x0000402078667810 */ /* 0x040fe40007fde0ff */
[----:B------:R-:W-:-:S02]  /*263d0*/  IADD3 R104, P5, R120, 0x4040, RZ ;  /* 0x0000404078687810 */ /* 0x000fc40007fbe0ff */
[----:B------:R-:W-:Y:S02]  /*263e0*/  LOP3.LUT R100, R84, 0x380, RZ, 0xc0, !PT ;  /* 0x0000038054647812 */ /* 0x000fe400078ec0ff */
[----:B------:R-:W-:Y:S02]  /*263f0*/  LOP3.LUT R92, R92, R55, RZ, 0x3c, !PT ;  /* 0x000000375c5c7212 */ /* 0x000fe400078e3cff */
[----:B------:R-:W-:Y:S02]  /*26400*/  LOP3.LUT R55, R108, 0x380, RZ, 0xc0, !PT ;  /* 0x000003806c377812 */ /* 0x000fe400078ec0ff */
[----:B------:R-:W-:Y:S02]  /*26410*/  LOP3.LUT R106, R6, R106, RZ, 0x3c, !PT ;  /* 0x0000006a066a7212 */ /* 0x000fe400078e3cff */
[----:B------:R-:W-:Y:S02]  /*26420*/  LOP3.LUT R96, R96, R80, RZ, 0x3c, !PT ;  /* 0x0000005060607212 */ /* 0x000fe400078e3cff */
[----:B------:R-:W-:Y:S01]  /*26430*/  LOP3.LUT R6, R114, 0x380, RZ, 0xc0, !PT ;  /* 0x0000038072067812 */ /* 0x000fe200078ec0ff */
[----:B------:R-:W-:Y:S01]  /*26440*/  IMAD.X R103, RZ, RZ, R121, P6 ;  /* 0x000000ffff677224 */ /* 0x000fe200030e0679 */
[----:B------:R-:W-:-:S02]  /*26450*/  SHF.R.U64 R81, R81, 0x3, RZ ;  /* 0x0000000351517819 */ /* 0x000fc400000012ff */
[----:B------:R-:W-:Y:S02]  /*26460*/  SHF.R.U64 R100, R100, 0x3, RZ ;  /* 0x0000000364647819 */ /* 0x000fe400000012ff */
[----:B------:R-:W-:Y:S01]  /*26470*/  LOP3.LUT R80, R104, 0x380, RZ, 0xc0, !PT ;  /* 0x0000038068507812 */ /* 0x000fe200078ec0ff */
[--C-:B------:R-:W-:Y:S01]  /*26480*/  IMAD.X R93, RZ, RZ, R121.reuse, P0 ;  /* 0x000000ffff5d7224 */ /* 0x100fe200000e0679 */
[----:B------:R-:W-:Y:S01]  /*26490*/  SHF.R.U64 R55, R55, 0x3, RZ ;  /* 0x0000000337377819 */ /* 0x000fe200000012ff */
        /* <DEDUP_REMOVED lines=8> */
[C---:B------:R-:W-:Y:S02]  /*26520*/  IADD3 R30, P2, R120.reuse, 0xc040, RZ ;  /* 0x0000c040781e7810 */ /* 0x040fe40007f5e0ff */
[----:B------:R-:W-:Y:S02]  /*26530*/  IADD3 R42, P1, R120, 0xc060, RZ ;  /* 0x0000c060782a7810 */ /* 0x000fe40007f3e0ff */
[----:B------:R-:W-:Y:S02]  /*26540*/  SHF.R.U64 R6, R6, 0x3, RZ ;  /* 0x0000000306067819 */ /* 0x000fe400000012ff */
[----:B------:R-:W-:Y:S02]  /*26550*/  LOP3.LUT R120, R81, R120, RZ, 0x3c, !PT ;  /* 0x0000007851787212 */ /* 0x000fe400078e3cff */
[----:B------:R-:W-:Y:S02]  /*26560*/  LOP3.LUT R100, R100, R84, RZ, 0x3c, !PT ;  /* 0x0000005464647212 */ /* 0x000fe400078e3cff */
[----:B------:R-:W-:-:S02]  /*26570*/  SHF.R.U64 R80, R80, 0x3, RZ ;  /* 0x0000000350507819 */ /* 0x000fc400000012ff */
[----:B------:R-:W-:Y:S02]  /*26580*/  LOP3.LUT R84, R102, 0x380, RZ, 0xc0, !PT ;  /* 0x0000038066547812 */ /* 0x000fe400078ec0ff */
[----:B------:R-:W-:Y:S02]  /*26590*/  LOP3.LUT R108, R55, R108, RZ, 0x3c, !PT ;  /* 0x0000006c376c7212 */ /* 0x000fe400078e3cff */
[----:B------:R-:W-:Y:S02]  /*265a0*/  LOP3.LUT R55, R116, 0x380, RZ, 0xc0, !PT ;  /* 0x0000038074377812 */ /* 0x000fe400078ec0ff */
[----:B------:R-:W-:Y:S02]  /*265b0*/  LOP3.LUT R114, R6, R114, RZ, 0x3c, !PT ;  /* 0x0000007206727212 */ /* 0x000fe400078e3cff */
[----:B------:R-:W-:Y:S02]  /*265c0*/  LOP3.LUT R104, R80, R104, RZ, 0x3c, !PT ;  /* 0x0000006850687212 */ /* 0x000fe400078e3cff */
[----:B------:R-:W-:-:S02]  /*265d0*/  MOV R120, R120 ;  /* 0x0000007800787202 */ /* 0x000fc40000000f00 */
[----:B------:R-:W-:Y:S02]  /*265e0*/  F2FP.BF16.F32.PACK_AB R6, R29, R8 ;  /* 0x000000081d06723e */ /* 0x000fe400000010ff */
[----:B------:R-:W-:Y:S02]  /*265f0*/  SHF.R.U64 R84, R84, 0x3, RZ ;  /* 0x0000000354547819 */ /* 0x000fe400000012ff */
[----:B------:R-:W-:Y:S02]  /*26600*/  LOP3.LUT R80, R110, 0x380, RZ, 0xc0, !PT ;  /* 0x000003806e507812 */ /* 0x000fe400078ec0ff */
[----:B------:R-:W-:Y:S02]  /*26610*/  SHF.R.U64 R55, R55, 0x3, RZ ;  /* 0x0000000337377819 */ /* 0x000fe400000012ff */
[----:B------:R-:W-:Y:S02]  /*26620*/  LOP3.LUT R25, R26, 0x380, RZ, 0xc0, !PT ;  /* 0x000003801a197812 */ /* 0x000fe400078ec0ff */
[----:B------:R-:W-:Y:S01]  /*26630*/  LOP3.LUT R27, R30, 0x380, RZ, 0xc0, !PT ;  /* 0x000003801e1b7812 */ /* 0x000fe200078ec0ff */
[----:B------:R2:W-:Y:S01]  /*26640*/  STSM.16.M88.4 [R120], R4 ;  /* 0x0000000478007844 */ /* 0x0005e20000000200 */
[----:B------:R-:W-:-:S02]  /*26650*/  LOP3.LUT R102, R84, R102, RZ, 0x3c, !PT ;  /* 0x0000006654667212 */ /* 0x000fc400078e3cff */
[----:B------:R-:W-:Y:S02]  /*26660*/  SHF.R.U64 R80, R80, 0x3, RZ ;  /* 0x0000000350507819 */ /* 0x000fe400000012ff */
[----:B------:R-:W-:Y:S02]  /*26670*/  LOP3.LUT R84, R112, 0x380, RZ, 0xc0, !PT ;  /* 0x0000038070547812 */ /* 0x000fe400078ec0ff */
[----:B------:R-:W-:Y:S02]  /*26680*/  LOP3.LUT R116, R55, R116, RZ, 0x3c, !PT ;  /* 0x0000007437747212 */ /* 0x000fe400078e3cff */
[----:B------:R-:W-:Y:S02]  /*26690*/  SHF.R.U64 R25, R25, 0x3, RZ ;  /* 0x0000000319197819 */ /* 0x000fe400000012ff */
[----:B------:R-:W-:Y:S02]  /*266a0*/  SHF.R.U64 R27, R27, 0x3, RZ ;  /* 0x000000031b1b7819 */ /* 0x000fe400000012ff */
[----:B------:R-:W-:-:S02]  /*266b0*/  MOV R88, R88 ;  /* 0x0000005800587202 */ /* 0x000fc40000000f00 */
[----:B------:R-:W-:Y:S02]  /*266c0*/  LOP3.LUT R55, R42, 0x380, RZ, 0xc0, !PT ;  /* 0x000003802a377812 */ /* 0x000fe400078ec0ff */
[----:B--2---:R-:W-:Y:S02]  /*266d0*/  F2FP.BF16.F32.PACK_AB R4, R33, R10 ;  /* 0x0000000a2104723e */ /* 0x004fe400000010ff */
[----:B------:R-:W-:Y:S02]  /*266e0*/  F2FP.BF16.F32.PACK_AB R5, R35, R34 ;  /* 0x000000222305723e */ /* 0x000fe400000010ff */
[----:B------:R-:W-:Y:S02]  /*266f0*/  F2FP.BF16.F32.PACK_AB R6, R37, R12 ;  /* 0x0000000c2506723e */ /* 0x000fe400000010ff */
[----:B------:R-:W-:Y:S02]  /*26700*/  F2FP.BF16.F32.PACK_AB R7, R39, R38 ;  /* 0x000000262707723e */ /* 0x000fe400000010ff */
[----:B------:R-:W-:-:S02]  /*26710*/  MOV R92, R92 ;  /* 0x0000005c005c7202 */ /* 0x000fc40000000f00 */
[----:B------:R-:W-:Y:S02]  /*26720*/  F2FP.BF16.F32.PACK_AB R8, R41, R14 ;  /* 0x0000000e2908723e */ /* 0x000fe400000010ff */
[----:B------:R-:W-:Y:S02]  /*26730*/  F2FP.BF16.F32.PACK_AB R10, R45, R24 ;  /* 0x000000182d0a723e */ /* 0x000fe400000010ff */
[----:B------:R-:W-:Y:S01]  /*26740*/  LOP3.LUT R110, R80, R110, RZ, 0x3c, !PT ;  /* 0x0000006e506e7212 */ /* 0x000fe200078e3cff */
[----:B------:R2:W-:Y:S01]  /*26750*/  STSM.16.M88.4 [R88], R4 ;  /* 0x0000000458007844 */ /* 0x0005e20000000200 */
[----:B------:R-:W-:Y:S02]  /*26760*/  SHF.R.U64 R84, R84, 0x3, RZ ;  /* 0x0000000354547819 */ /* 0x000fe400000012ff */
[----:B------:R-:W-:Y:S02]  /*26770*/  LOP3.LUT R118, R25, R26, RZ, 0x3c, !PT ;  /* 0x0000001a19767212 */ /* 0x000fe400078e3cff */
[----:B------:R-:W-:-:S02]  /*26780*/  LOP3.LUT R80, R27, R30, RZ, 0x3c, !PT ;  /* 0x0000001e1b507212 */ /* 0x000fc400078e3cff */
[----:B------:R-:W-:Y:S02]  /*26790*/  MOV R96, R96 ;  /* 0x0000006000607202 */ /* 0x000fe40000000f00 */
[----:B------:R-:W-:Y:S02]  /*267a0*/  F2FP.BF16.F32.PACK_AB R12, R49, R157 ;  /* 0x0000009d310c723e */ /* 0x000fe400000010ff */
[----:B------:R-:W-:Y:S01]  /*267b0*/  F2FP.BF16.F32.PACK_AB R14, R53, R158 ;  /* 0x0000009e350e723e */ /* 0x000fe200000010ff */
[----:B------:R-:W-:Y:S01]  /*267c0*/  IMAD.X R111, RZ, RZ, R121, P0 ;  /* 0x000000ffff6f7224 */ /* 0x000fe200000e0679 */
[----:B------:R-:W-:Y:S01]  /*267d0*/  SHF.R.U64 R55, R55, 0x3, RZ ;  /* 0x0000000337377819 */ /* 0x000fe200000012ff */
[----:B------:R4:W-:Y:S01]  /*267e0*/  STSM.16.M88.4 [R92], R8 ;  /* 0x000000085c007844 */ /* 0x0009e20000000200 */
[----:B------:R-:W-:Y:S02]  /*267f0*/  MOV R100, R100 ;  /* 0x0000006400647202 */ /* 0x000fe40000000f00 */
[----:B------:R-:W-:-:S02]  /*26800*/  F2FP.BF16.F32.PACK_AB R24, R57, R159 ;  /* 0x0000009f3918723e */ /* 0x000fc400000010ff */
[----:B------:R-:W-:Y:S02]  /*26810*/  F2FP.BF16.F32.PACK_AB R25, R59, R58 ;  /* 0x0000003a3b19723e */ /* 0x000fe400000010ff */
[----:B------:R-:W-:Y:S02]  /*26820*/  F2FP.BF16.F32.PACK_AB R26, R61, R160 ;  /* 0x000000a03d1a723e */ /* 0x000fe400000010ff */
[----:B------:R-:W-:Y:S01]  /*26830*/  F2FP.BF16.F32.PACK_AB R27, R63, R62 ;  /* 0x0000003e3f1b723e */ /* 0x000fe200000010ff */
[----:B------:R-:W-:Y:S01]  /*26840*/  IMAD.X R113, RZ, RZ, R121, P4 ;  /* 0x000000ffff717224 */ /* 0x000fe200020e0679 */
[----:B------:R-:W-:Y:S02]  /*26850*/  MOV R102, R102 ;  /* 0x0000006600667202 */ /* 0x000fe40000000f00 */
[----:B--2---:R-:W-:Y:S02]  /*26860*/  F2FP.BF16.F32.PACK_AB R4, R65, R161 ;  /* 0x000000a14104723e */ /* 0x004fe400000010ff */
[----:B------:R-:W-:-:S02]  /*26870*/  F2FP.BF16.F32.PACK_AB R5, R67, R66 ;  /* 0x000000424305723e */ /* 0x000fc400000010ff */
[----:B------:R-:W-:Y:S02]  /*26880*/  F2FP.BF16.F32.PACK_AB R6, R69, R162 ;  /* 0x000000a24506723e */ /* 0x000fe400000010ff */
[----:B------:R-:W-:Y:S01]  /*26890*/  F2FP.BF16.F32.PACK_AB R7, R71, R70 ;  /* 0x000000464707723e */ /* 0x000fe200000010ff */
[----:B------:R-:W-:Y:S01]  /*268a0*/  IMAD.X R115, RZ, RZ, R121, P3 ;  /* 0x000000ffff737224 */ /* 0x000fe200018e0679 */
[----:B------:R-:W-:Y:S02]  /*268b0*/  MOV R104, R104 ;  /* 0x0000006800687202 */ /* 0x000fe40000000f00 */
[----:B----4-:R-:W-:Y:S02]  /*268c0*/  F2FP.BF16.F32.PACK_AB R8, R73, R163 ;  /* 0x000000a34908723e */ /* 0x010fe400000010ff */
[----:B------:R-:W-:Y:S02]  /*268d0*/  F2FP.BF16.F32.PACK_AB R9, R75, R74 ;  /* 0x0000004a4b09723e */ /* 0x000fe400000010ff */
[----:B------:R-:W-:-:S02]  /*268e0*/  F2FP.BF16.F32.PACK_AB R10, R77, R164 ;  /* 0x000000a44d0a723e */ /* 0x000fc400000010ff */
[----:B------:R-:W-:Y:S01]  /*268f0*/  F2FP.BF16.F32.PACK_AB R11, R79, R78 ;  /* 0x0000004e4f0b723e */ /* 0x000fe200000010ff */
[----:B------:R-:W-:Y:S01]  /*26900*/  STSM.16.M88.4 [R96], R12 ;  /* 0x0000000c60007844 */ /* 0x000fe20000000200 */
[----:B------:R-:W-:Y:S02]  /*26910*/  LOP3.LUT R112, R84, R112, RZ, 0x3c, !PT ;  /* 0x0000007054707212 */ /* 0x000fe400078e3cff */
[----:B------:R-:W-:Y:S01]  /*26920*/  LOP3.LUT R84, R55, R42, RZ, 0x3c, !PT ;  /* 0x0000002a37547212 */ /* 0x000fe200078e3cff */
[----:B------:R-:W-:Y:S01]  /*26930*/  STSM.16.M88.4 [R100], R24 ;  /* 0x0000001864007844 */ /* 0x000fe20000000200 */
[----:B------:R-:W-:Y:S02]  /*26940*/  MOV R106, R106 ;  /* 0x0000006a006a7202 */ /* 0x000fe40000000f00 */
[----:B------:R-:W-:Y:S02]  /*26950*/  F2FP.BF16.F32.PACK_AB R29, R83, R82 ;  /* 0x00000052531d723e */ /* 0x000fe400000010ff */
[----:B------:R-:W-:Y:S01]  /*26960*/  F2FP.BF16.F32.PACK_AB R30, R40, R166 ;  /* 0x000000a6281e723e */ /* 0x000fe200000010ff */
[----:B------:R2:W-:Y:S01]  /*26970*/  STSM.16.M88.4 [R102], R4 ;  /* 0x0000000466007844 */ /* 0x0005e20000000200 */
[----:B------:R-:W-:-:S02]  /*26980*/  MOV R108, R108 ;  /* 0x0000006c006c7202 */ /* 0x000fc40000000f00 */
        /* <DEDUP_REMOVED lines=8> */
[----:B------:R-:W-:Y:S02]  /*26a10*/  MOV R112, R112 ;  /* 0x0000007000707202 */ /* 0x000fe40000000f00 */
[----:B--2---:R-:W-:Y:S02]  /*26a20*/  F2FP.BF16.F32.PACK_AB R4, R152, R171 ;  /* 0x000000ab9804723e */ /* 0x004fe400000010ff */
[----:B------:R-:W-:Y:S02]  /*26a30*/  F2FP.BF16.F32.PACK_AB R5, R44, R36 ;  /* 0x000000242c05723e */ /* 0x000fe400000010ff */
[----:B------:R-:W-:Y:S02]  /*26a40*/  F2FP.BF16.F32.PACK_AB R6, R153, R172 ;  /* 0x000000ac9906723e */ /* 0x000fe400000010ff */
[----:B------:R-:W-:Y:S01]  /*26a50*/  F2FP.BF16.F32.PACK_AB R7, R48, R46 ;  /* 0x0000002e3007723e */ /* 0x000fe200000010ff */
[----:B------:R-:W-:Y:S01]  /*26a60*/  IMAD.X R117, RZ, RZ, R121, P6 ;  /* 0x000000ffff757224 */ /* 0x000fe200030e0679 */
[----:B------:R-:W-:Y:S01]  /*26a70*/  MOV R114, R114 ;  /* 0x0000007200727202 */ /* 0x000fe20000000f00 */
[----:B------:R-:W-:Y:S01]  /*26a80*/  STSM.16.M88.4 [R106], R28 ;  /* 0x0000001c6a007844 */ /* 0x000fe20000000200 */
[----:B----4-:R-:W-:-:S02]  /*26a90*/  F2FP.BF16.F32.PACK_AB R8, R154, R173 ;  /* 0x000000ad9a08723e */ /* 0x010fc400000010ff */
[----:B------:R-:W-:Y:S02]  /*26aa0*/  F2FP.BF16.F32.PACK_AB R9, R56, R51 ;  /* 0x000000333809723e */ /* 0x000fe400000010ff */
[----:B------:R-:W-:Y:S02]  /*26ab0*/  F2FP.BF16.F32.PACK_AB R10, R155, R174 ;  /* 0x000000ae9b0a723e */ /* 0x000fe400000010ff */
[----:B------:R-:W-:Y:S01]  /*26ac0*/  F2FP.BF16.F32.PACK_AB R11, R64, R60 ;  /* 0x0000003c400b723e */ /* 0x000fe200000010ff */
[--C-:B------:R-:W-:Y:S01]  /*26ad0*/  IMAD.X R119, RZ, RZ, R121.reuse, P5 ;  /* 0x000000ffff777224 */ /* 0x100fe200028e0679 */
[----:B------:R-:W-:Y:S01]  /*26ae0*/  STSM.16.M88.4 [R108], R40 ;  /* 0x000000286c007844 */ /* 0x000fe20000000200 */
[--C-:B------:R-:W-:Y:S02]  /*26af0*/  IMAD.X R81, RZ, RZ, R121.reuse, P2 ;  /* 0x000000ffff517224 */ /* 0x100fe400010e0679 */
[----:B------:R-:W-:Y:S01]  /*26b00*/  IMAD.X R85, RZ, RZ, R121, P1 ;  /* 0x000000ffff557224 */ /* 0x000fe200008e0679 */
[----:B------:R-:W-:Y:S01]  /*26b10*/  STSM.16.M88.4 [R110], R52 ;  /* 0x000000346e007844 */ /* 0x000fe20000000200 */
[----:B------:R-:W-:-:S03]  /*26b20*/  MOV R116, R116 ;  /* 0x0000007400747202 */ /* 0x000fc60000000f00 */
[----:B------:R3:W-:Y:S01]  /*26b30*/  STSM.16.M88.4 [R112], R4 ;  /* 0x0000000470007844 */ /* 0x0007e20000000200 */
[----:B------:R-:W-:Y:S02]  /*26b40*/  F2FP.BF16.F32.PACK_AB R12, R156, R175 ;  /* 0x000000af9c0c723e */ /* 0x000fe400000010ff */
[----:B------:R-:W-:Y:S01]  /*26b50*/  F2FP.BF16.F32.PACK_AB R13, R123, R122 ;  /* 0x0000007a7b0d723e */ /* 0x000fe200000010ff */
[----:B------:R2:W-:Y:S01]  /*26b60*/  STSM.16.M88.4 [R114], R8 ;  /* 0x0000000872007844 */ /* 0x0005e20000000200 */
[----:B------:R-:W-:Y:S02]  /*26b70*/  F2FP.BF16.F32.PACK_AB R14, R125, R124 ;  /* 0x0000007c7d0e723e */ /* 0x000fe400000010ff */
[----:B------:R-:W-:Y:S02]  /*26b80*/  F2FP.BF16.F32.PACK_AB R15, R127, R126 ;  /* 0x0000007e7f0f723e */ /* 0x000fe400000010ff */
[----:B------:R-:W-:Y:S02]  /*26b90*/  MOV R118, R118 ;  /* 0x0000007600767202 */ /* 0x000fe40000000f00 */
[----:B------:R-:W-:-:S02]  /*26ba0*/  F2FP.BF16.F32.PACK_AB R24, R129, R128 ;  /* 0x000000808118723e */ /* 0x000fc400000010ff */
[----:B------:R-:W-:Y:S01]  /*26bb0*/  F2FP.BF16.F32.PACK_AB R25, R131, R130 ;  /* 0x000000828319723e */ /* 0x000fe200000010ff */
[----:B---3--:R-:W-:Y:S01]  /*26bc0*/  IMAD.SHL.U32 R4, R180, 0x4, RZ ;  /* 0x00000004b4047824 */ /* 0x008fe200078e00ff */
[----:B------:R-:W-:Y:S02]  /*26bd0*/  F2FP.BF16.F32.PACK_AB R26, R133, R132 ;  /* 0x00000084851a723e */ /* 0x000fe400000010ff */
[----:B------:R-:W-:Y:S02]  /*26be0*/  F2FP.BF16.F32.PACK_AB R27, R135, R134 ;  /* 0x00000086871b723e */ /* 0x000fe400000010ff */
[----:B--2---:R-:W-:Y:S02]  /*26bf0*/  SHF.R.S32.HI R8, RZ, 0x1f, R180 ;  /* 0x0000001fff087819 */ /* 0x004fe400000114b4 */
[----:B------:R-:W-:Y:S02]  /*26c00*/  MOV R80, R80 ;  /* 0x0000005000507202 */ /* 0x000fe40000000f00 */
[----:B------:R-:W-:-:S02]  /*26c10*/  F2FP.BF16.F32.PACK_AB R28, R137, R136 ;  /* 0x00000088891c723e */ /* 0x000fc400000010ff */
[----:B------:R-:W-:Y:S02]  /*26c20*/  F2FP.BF16.F32.PACK_AB R29, R139, R138 ;  /* 0x0000008a8b1d723e */ /* 0x000fe400000010ff */
[----:B------:R-:W-:Y:S02]  /*26c30*/  F2FP.BF16.F32.PACK_AB R30, R141, R140 ;  /* 0x0000008c8d1e723e */ /* 0x000fe400000010ff */
[----:B------:R-:W-:Y:S02]  /*26c40*/  F2FP.BF16.F32.PACK_AB R31, R143, R142 ;  /* 0x0000008e8f1f723e */ /* 0x000fe400000010ff */
[----:B------:R-:W-:Y:S01]  /*26c50*/  MOV R84, R84 ;  /* 0x0000005400547202 */ /* 0x000fe20000000f00 */
[----:B------:R2:W-:Y:S01]  /*26c60*/  STSM.16.M88.4 [R116], R12 ;  /* 0x0000000c74007844 */ /* 0x0005e20000000200 */
[----:B------:R-:W-:Y:S02]  /*26c70*/  ISETP.NE.U32.AND P0, PT, RZ, UR4, PT ;  /* 0x00000004ff007c0c */ /* 0x000fe4000bf05070 */
[----:B------:R-:W-:-:S02]  /*26c80*/  SHF.L.U64.HI R3, R180, 0x2, R8 ;  /* 0x00000002b4037819 */ /* 0x000fc40000010208 */
[----:B------:R-:W-:Y:S01]  /*26c90*/  IADD3 R6, P1, R4, UR4, RZ ;  /* 0x0000000404067c10 */ /* 0x000fe2000ff3e0ff */
[----:B------:R2:W-:Y:S01]  /*26ca0*/  STSM.16.M88.4 [R118], R24 ;  /* 0x0000001876007844 */ /* 0x0005e20000000200 */
[----:B------:R-:W-:Y:S02]  /*26cb0*/  ISETP.NE.AND.EX P0, PT, RZ, UR5, PT, P0 ;  /* 0x00000005ff007c0c */ /* 0x000fe4000bf05300 */
[----:B------:R-:W-:Y:S01]  /*26cc0*/  IADD3.X R7, R3, UR5, RZ, P1, !PT ;  /* 0x0000000503077c10 */ /* 0x000fe20008ffe4ff */
[----:B------:R2:W-:Y:S01]  /*26cd0*/  STSM.16.M88.4 [R80], R28 ;  /* 0x0000001c50007844 */ /* 0x0005e20000000200 */
[----:B------:R-:W-:-:S03]  /*26ce0*/  ULDC.64 UR4, c[0x0][0xbe0] ;  /* 0x0002f80000047ab9 */ /* 0x000fc60000000a00 */
[----:B------:R2:W-:Y:S01]  /*26cf0*/  STSM.16.M88.4 [R84], R176 ;  /* 0x000000b054007844 */ /* 0x0005e20000000200 */
[----:B------:R-:W-:Y:S01]  /*26d00*/  BAR.SYNC.DEFER_BLOCKING 0x1, 0x100 ;  /* 0x0044000000007b1d */ /* 0x000fe20000010000 */
[----:B------:R-:W-:-:S04]  /*26d10*/  ISETP.NE.U32.AND P1, PT, RZ, UR4, PT ;  /* 0x00000004ff007c0c */ /* 0x000fc8000bf25070 */
[----:B------:R-:W-:-:S13]  /*26d20*/  ISETP.NE.AND.EX P1, PT, RZ, UR5, PT, P1 ;  /* 0x00000005ff007c0c */ /* 0x000fda000bf25310 */
[----:B------:R-:W-:Y:S01]  /*26d30*/  @P1 IADD3 R4, P2, R4, UR4, RZ ;  /* 0x0000000404041c10 */ /* 0x000fe2000ff5e0ff */
[----:B------:R-:W-:Y:S02]  /*26d40*/  ULDC UR4, c[0x0][0xa88] ;  /* 0x0002a20000047ab9 */ /* 0x000fe40000000800 */
[----:B------:R-:W-:Y:S01]  /*26d50*/  IMAD.U32 R77, RZ, RZ, UR4 ;  /* 0x00000004ff4d7e24 */ /* 0x000fe2000f8e00ff */
[----:B------:R-:W-:Y:S01]  /*26d60*/  @P1 IADD3.X R5, R3, UR5, RZ, P2, !PT ;  /* 0x0000000503051c10 */ /* 0x000fe200097fe4ff */
[----:B------:R-:W3:Y:S04]  /*26d70*/  @P0 LDG.E R76, desc[UR60][R6.64] ;  /* 0x0000003c064c0981 */ /* 0x000ee8000c1e1900 */
[----:B------:R2:W5:Y:S01]  /*26d80*/  @P1 LDG.E R77, desc[UR60][R4.64] ;  /* 0x0000003c044d1981 */ /* 0x000562000c1e1900 */
[----:B------:R-:W-:-:S02]  /*26d90*/  SHF.R.S32.HI R3, RZ, 0x1f, R144 ;  /* 0x0000001fff037819 */ /* 0x000fc40000011490 */
[----:B---3--:R-:W-:Y:S01]  /*26da0*/  SHF.R.S32.HI R79, RZ, 0x1f, R76 ;  /* 0x0000001fff4f7819 */ /* 0x008fe2000001144c */
[----:B--2---:R-:W-:Y:S06]  /*26db0*/  @P1 BRA `(.L_x_2558) ;  /* 0x0000000000101947 */ /* 0x004fec0003800000 */
[----:B------:R-:W-:Y:S05]  /*26dc0*/  @!P0 BRA `(.L_x_2558) ;  /* 0x00000000000c8947 */ /* 0x000fea0003800000 */
[----:B------:R-:W2:Y:S04]  /*26dd0*/  LDG.E R4, desc[UR60][R6.64] ;  /* 0x0000003c06047981 */ /* 0x000ea8000c1e1900 */
[----:B-----5:R-:W2:Y:S02]  /*26de0*/  LDG.E R77, desc[UR60][R6.64+0x4] ;  /* 0x0000043c064d7981 */ /* 0x020ea4000c1e1900 */
[----:B--2---:R-:W-:-:S07]  /*26df0*/  IMAD.IADD R77, R77, 0x1, -R4 ;  /* 0x000000014d4d7824 */ /* 0x004fce00078e0a04 */
.L_x_2558:
[----:B------:R-:W2:Y:S01]  /*26e00*/  LDL R10, [R1+0x6c] ;  /* 0x00006c00010a7983 */ /* 0x000ea20000100800 */
[----:B------:R-:W-:-:S03]  /*26e10*/  ULDC.64 UR4, c[0x0][0xb70] ;  /* 0x0002dc0000047ab9 */ /* 0x000fc60000000a00 */
[----:B------:R-:W2:Y:S01]  /*26e20*/  LDL.LU R81, [R1+0x88] ;  /* 0x0000880001517983 */ /* 0x000ea20000300800 */
[----:B------:R-:W-:Y:S01]  /*26e30*/  IMAD R6, R3, UR4, RZ ;  /* 0x0000000403067c24 */ /* 0x000fe2000f8e02ff */
[----:B------:R-:W-:Y:S01]  /*26e40*/  SEL R80, R8, RZ, !P0 ;  /* 0x000000ff08507207 */ /* 0x000fe20004000000 */
[----:B------:R-:W-:Y:S01]  /*26e50*/  IMAD.MOV.U32 R78, RZ, RZ, R76 ;  /* 0x000000ffff4e7224 */ /* 0x000fe200078e004c */
[----:B------:R-:W3:Y:S01]  /*26e60*/  LDL R82, [R1+0x8c] ;  /* 0x00008c0001527983 */ /* 0x000ee20000100800 */
[C---:B------:R-:W-:Y:S02]  /*26e70*/  IMAD R9, R144.reuse, UR5, R6 ;  /* 0x0000000590097c24 */ /* 0x040fe4000f8e0206 */
[----:B------:R-:W-:Y:S01]  /*26e80*/  IMAD.WIDE.U32 R4, R144, UR4, R78 ;  /* 0x0000000490047c25 */ /* 0x000fe2000f8e004e */
[----:B------:R-:W4:Y:S01]  /*26e90*/  S2R R11, SR_TID.X ;  /* 0x00000000000b7919 */ /* 0x000f220000002100 */
[----:B------:R-:W-:Y:S01]  /*26ea0*/  SEL R78, R180, RZ, !P0 ;  /* 0x000000ffb44e7207 */ /* 0x000fe20004000000 */
[----:B------:R-:W-:Y:S01]  /*26eb0*/  ULDC.64 UR4, c[0x0][0xb78] ;  /* 0x0002de0000047ab9 */ /* 0x000fe20000000a00 */
[----:B------:R-:W-:-:S02]  /*26ec0*/  IMAD R7, R222, 0x8, R234 ;  /* 0x00000008de077824 */ /* 0x000fc400078e02ea */
[----:B------:R-:W-:Y:S02]  /*26ed0*/  IMAD.IADD R5, R5, 0x1, R9 ;  /* 0x0000000105057824 */ /* 0x000fe400078e0209 */
[----:B------:R-:W-:-:S04]  /*26ee0*/  IMAD.WIDE R20, R7, 0x2, R20 ;  /* 0x0000000207147825 */ /* 0x000fc800078e0214 */
[----:B------:R-:W-:Y:S02]  /*26ef0*/  IMAD R7, R80, UR4, RZ ;  /* 0x0000000450077c24 */ /* 0x000fe4000f8e02ff */
[----:B------:R-:W-:-:S04]  /*26f00*/  IMAD.WIDE.U32 R4, R78, UR4, R4 ;  /* 0x000000044e047c25 */ /* 0x000fc8000f8e0004 */
[----:B----4-:R-:W-:-:S05]  /*26f10*/  VIADD R11, R11, 0xffffff80 ;  /* 0xffffff800b0b7836 */ /* 0x010fca0000000000 */
[----:B------:R-:W-:-:S04]  /*26f20*/  SHF.R.S32.HI R6, RZ, 0x1f, R11 ;  /* 0x0000001fff067819 */ /* 0x000fc8000001140b */
[----:B------:R-:W-:Y:S01]  /*26f30*/  LEA.HI R8, R6, R11, RZ, 0x7 ;  /* 0x0000000b06087211 */ /* 0x000fe200078f38ff */
[----:B------:R-:W-:Y:S01]  /*26f40*/  IMAD R6, R78, UR5, R7 ;  /* 0x000000054e067c24 */ /* 0x000fe2000f8e0207 */
[----:B------:R-:W-:Y:S02]  /*26f50*/  ULDC.64 UR4, c[0x0][0xb40] ;  /* 0x0002d00000047ab9 */ /* 0x000fe40000000a00 */
[----:B------:R-:W-:Y:S02]  /*26f60*/  LOP3.LUT R12, R8, 0xffffff80, RZ, 0xc0, !PT ;  /* 0xffffff80080c7812 */ /* 0x000fe400078ec0ff */
[C---:B------:R-:W-:Y:S02]  /*26f70*/  IADD3 R9, P4, R20.reuse, 0x1000, RZ ;  /* 0x0000100014097810 */ /* 0x040fe40007f9e0ff */
[C---:B------:R-:W-:Y:S02]  /*26f80*/  IADD3 R13, P3, R20.reuse, 0x2000, RZ ;  /* 0x00002000140d7810 */ /* 0x040fe40007f7e0ff */
[----:B------:R-:W-:Y:S01]  /*26f90*/  IADD3 R29, P2, R20, 0x4000, RZ ;  /* 0x00004000141d7810 */ /* 0x000fe20007f5e0ff */
[----:B------:R-:W-:Y:S01]  /*26fa0*/  IMAD.IADD R11, R11, 0x1, -R12 ;  /* 0x000000010b0b7824 */ /* 0x000fe200078e0a0c */
[----:B------:R-:W-:-:S02]  /*26fb0*/  LOP3.LUT R8, R9, 0x380, RZ, 0xc0, !PT ;  /* 0x0000038009087812 */ /* 0x000fc400078ec0ff */
[----:B------:R-:W-:Y:S02]  /*26fc0*/  LOP3.LUT R12, R13, 0x380, RZ, 0xc0, !PT ;  /* 0x000003800d0c7812 */ /* 0x000fe400078ec0ff */
[----:B------:R-:W-:Y:S02]  /*26fd0*/  LOP3.LUT R28, R29, 0x380, RZ, 0xc0, !PT ;  /* 0x000003801d1c7812 */ /* 0x000fe400078ec0ff */
        /* <DEDUP_REMOVED lines=13> */
[----:B------:R-:W-:Y:S02]  /*270b0*/  IADD3 R53, P2, R20, 0xa000, RZ ;  /* 0x0000a00014357810 */ /* 0x000fe40007f5e0ff */
[----:B------:R-:W-:Y:S02]  /*270c0*/  LOP3.LUT R32, R33, 0x380, RZ, 0xc0, !PT ;  /* 0x0000038021207812 */ /* 0x000fe400078ec0ff */
[----:B------:R-:W-:-:S02]  /*270d0*/  LOP3.LUT R36, R37, 0x380, RZ, 0xc0, !PT ;  /* 0x0000038025247812 */ /* 0x000fc400078ec0ff */
[----:B------:R-:W-:Y:S02]  /*270e0*/  LOP3.LUT R40, R41, 0x380, RZ, 0xc0, !PT ;  /* 0x0000038029287812 */ /* 0x000fe400078ec0ff */
[----:B------:R-:W-:Y:S02]  /*270f0*/  LOP3.LUT R44, R45, 0x380, RZ, 0xc0, !PT ;  /* 0x000003802d2c7812 */ /* 0x000fe400078ec0ff */
[----:B------:R-:W-:Y:S02]  /*27100*/  LOP3.LUT R52, R53, 0x380, RZ, 0xc0, !PT ;  /* 0x0000038035347812 */ /* 0x000fe400078ec0ff */
[----:B------:R-:W-:Y:S02]  /*27110*/  SHF.R.U64 R32, R32, 0x3, RZ ;  /* 0x0000000320207819 */ /* 0x000fe400000012ff */
[----:B------:R-:W-:Y:S02]  /*27120*/  SHF.R.U64 R36, R36, 0x3, RZ ;  /* 0x0000000324247819 */ /* 0x000fe400000012ff */
[----:B------:R-:W-:-:S02]  /*27130*/  SHF.R.U64 R40, R40, 0x3, RZ ;  /* 0x0000000328287819 */ /* 0x000fc400000012ff */
[----:B------:R-:W-:Y:S02]  /*27140*/  SHF.R.U64 R44, R44, 0x3, RZ ;  /* 0x000000032c2c7819 */ /* 0x000fe400000012ff */
        /* <DEDUP_REMOVED lines=15> */
[----:B------:R-:W-:Y:S02]  /*27240*/  LOP3.LUT R56, R57, 0x380, RZ, 0xc0, !PT ;  /* 0x0000038039387812 */ /* 0x000fe400078ec0ff */
[----:B------:R-:W-:Y:S02]  /*27250*/  LOP3.LUT R60, R61, 0x380, RZ, 0xc0, !PT ;  /* 0x000003803d3c7812 */ /* 0x000fe400078ec0ff */
[----:B------:R-:W-:-:S02]  /*27260*/  LOP3.LUT R64, R65, 0x380, RZ, 0xc0, !PT ;  /* 0x0000038041407812 */ /* 0x000fc400078ec0ff */
[----:B------:R-:W-:Y:S02]  /*27270*/  LOP3.LUT R68, R69, 0x380, RZ, 0xc0, !PT ;  /* 0x0000038045447812 */ /* 0x000fe400078ec0ff */
[----:B------:R-:W-:Y:S02]  /*27280*/  SHF.R.U64 R56, R56, 0x3, RZ ;  /* 0x0000000338387819 */ /* 0x000fe400000012ff */
        /* <DEDUP_REMOVED lines=11> */
[----:B------:R-:W-:Y:S01]  /*27340*/  BSSY B1, `(.L_x_2559) ;  /* 0x0000065000017945 */ /* 0x000fe20003800000 */
[----:B------:R-:W-:-:S02]  /*27350*/  VIADD R83, R213, 0x80 ;  /* 0x00000080d5537836 */ /* 0x000fc40000000000 */
[----:B--2---:R-:W-:-:S05]  /*27360*/  IMAD R10, R81, 0x80, R10 ;  /* 0x00000080510a7824 */ /* 0x004fca00078e020a */
[----:B------:R-:W-:Y:S02]  /*27370*/  SHF.R.S32.HI R7, RZ, 0x1f, R10 ;  /* 0x0000001fff077819 */ /* 0x000fe4000001140a */
[----:B------:R-:W-:-:S04]  /*27380*/  IADD3 R4, P0, R10, R4, RZ ;  /* 0x000000040a047210 */ /* 0x000fc80007f1e0ff */
[----:B------:R-:W-:Y:S02]  /*27390*/  IADD3.X R7, R7, R5, R6, P0, !PT ;  /* 0x0000000507077210 */ /* 0x000fe400007fe406 */
[----:B------:R-:W-:-:S04]  /*273a0*/  LEA R54, P1, R4, UR4, 0x2 ;  /* 0x0000000404367c11 */ /* 0x000fc8000f8210ff */
[----:B------:R-:W-:Y:S01]  /*273b0*/  LEA.HI.X R55, R4, UR5, R7, 0x2, P1 ;  /* 0x0000000504377c11 */ /* 0x000fe200088f1407 */
[----:B------:R-:W-:Y:S01]  /*273c0*/  VIADD R4, R10, 0x8 ;  /* 0x000000080a047836 */ /* 0x000fe20000000000 */
[----:B------:R-:W-:Y:S01]  /*273d0*/  IADD3 R25, P1, R20, 0x3000, RZ ;  /* 0x0000300014197810 */ /* 0x000fe20007f3e0ff */
[----:B------:R-:W-:-:S03]  /*273e0*/  ULDC.64 UR4, c[0x0][0xaa0] ;  /* 0x0002a80000047ab9 */ /* 0x000fc60000000a00 */
[----:B------:R-:W-:-:S04]  /*273f0*/  LOP3.LUT R24, R25, 0x380, RZ, 0xc0, !PT ;  /* 0x0000038019187812 */ /* 0x000fc800078ec0ff */
[----:B------:R-:W-:-:S04]  /*27400*/  SHF.R.U64 R24, R24, 0x3, RZ ;  /* 0x0000000318187819 */ /* 0x000fc800000012ff */
[----:B------:R-:W-:Y:S01]  /*27410*/  LOP3.LUT R24, R24, R25, RZ, 0x3c, !PT ;  /* 0x0000001918187212 */ /* 0x000fe200078e3cff */
[----:B------:R-:W-:Y:S01]  /*27420*/  IMAD.X R25, RZ, RZ, R21, P1 ;  /* 0x000000ffff197224 */ /* 0x000fe200008e0615 */
[----:B------:R-:W-:-:S04]  /*27430*/  IADD3 R49, P1, R20, 0x9000, RZ ;  /* 0x0000900014317810 */ /* 0x000fc80007f3e0ff */
[----:B------:R-:W-:Y:S02]  /*27440*/  LOP3.LUT R48, R49, 0x380, RZ, 0xc0, !PT ;  /* 0x0000038031307812 */ /* 0x000fe400078ec0ff */
[----:B------:R-:W-:Y:S02]  /*27450*/  LOP3.LUT P0, RZ, R11, 0x3, RZ, 0xc0, !PT ;  /* 0x000000030bff7812 */ /* 0x000fe4000780c0ff */
[----:B------:R-:W-:Y:S02]  /*27460*/  SHF.R.U64 R48, R48, 0x3, RZ ;  /* 0x0000000330307819 */ /* 0x000fe400000012ff */
[----:B------:R-:W-:Y:S02]  /*27470*/  IADD3 R5, P2, R20, 0xf000, RZ ;  /* 0x0000f00014057810 */ /* 0x000fe40007f5e0ff */
[----:B------:R-:W-:Y:S01]  /*27480*/  LOP3.LUT R48, R48, R49, RZ, 0x3c, !PT ;  /* 0x0000003130307212 */ /* 0x000fe200078e3cff */
[----:B------:R-:W-:Y:S01]  /*27490*/  IMAD.X R49, RZ, RZ, R21, P1 ;  /* 0x000000ffff317224 */ /* 0x000fe200008e0615 */
[----:B-----5:R-:W-:-:S02]  /*274a0*/  ISETP.GE.OR P1, PT, R10, R77, P0 ;  /* 0x0000004d0a00720c */ /* 0x020fc40000726670 */
[----:B------:R-:W-:Y:S02]  /*274b0*/  ISETP.GE.OR P0, PT, R4, R77, P0 ;  /* 0x0000004d0400720c */ /* 0x000fe40000706670 */
[----:B------:R-:W-:Y:S02]  /*274c0*/  LOP3.LUT R7, R20, 0x380, RZ, 0xc0, !PT ;  /* 0x0000038014077812 */ /* 0x000fe400078ec0ff */
[----:B------:R-:W-:Y:S02]  /*274d0*/  LOP3.LUT R4, R5, 0x380, RZ, 0xc0, !PT ;  /* 0x0000038005047812 */ /* 0x000fe400078ec0ff */
[----:B------:R-:W-:Y:S02]  /*274e0*/  SHF.R.U64 R7, R7, 0x3, RZ ;  /* 0x0000000307077819 */ /* 0x000fe400000012ff */
[----:B------:R-:W-:Y:S02]  /*274f0*/  SHF.R.U64 R4, R4, 0x3, RZ ;  /* 0x0000000304047819 */ /* 0x000fe400000012ff */
[----:B------:R-:W-:Y:S01]  /*27500*/  LOP3.LUT R20, R7, R20, RZ, 0x3c, !PT ;  /* 0x0000001407147212 */ /* 0x000fe200078e3cff */
[----:B------:R-:W-:Y:S01]  /*27510*/  IMAD.X R73, RZ, RZ, R21, P2 ;  /* 0x000000ffff497224 */ /* 0x000fe200010e0615 */
[----:B------:R-:W-:Y:S01]  /*27520*/  LOP3.LUT R72, R4, R5, RZ, 0x3c, !PT ;  /* 0x0000000504487212 */ /* 0x000fe200078e3cff */
[----:B------:R-:W-:Y:S01]  /*27530*/  @!P1 STG.E desc[UR60][R54.64], R0 ;  /* 0x0000000036009986 */ /* 0x000fe2000c10193c */
[----:B------:R-:W-:-:S03]  /*27540*/  IMAD R79, R79, UR4, RZ ;  /* 0x000000044f4f7c24 */ /* 0x000fc6000f8e02ff */
[----:B------:R2:W-:Y:S04]  /*27550*/  @!P0 STG.E desc[UR60][R54.64+0x20], R2 ;  /* 0x0000200236008986 */ /* 0x0005e8000c10193c */
[----:B------:R4:W5:Y:S01]  /*27560*/  LD.E.128 R4, desc[UR60][R20.64] ;  /* 0x0000003c14047980 */ /* 0x000962000c101d00 */
[----:B------:R-:W-:-:S03]  /*27570*/  IMAD R79, R76, UR5, R79 ;  /* 0x000000054c4f7c24 */ /* 0x000fc6000f8e024f */
[----:B------:R-:W5:Y:S04]  /*27580*/  LD.E.128 R8, desc[UR60][R8.64] ;  /* 0x0000003c08087980 */ /* 0x000f68000c101d00 */
[----:B------:R-:W5:Y:S01]  /*27590*/  LD.E.128 R12, desc[UR60][R12.64] ;  /* 0x0000003c0c0c7980 */ /* 0x000f62000c101d00 */
[--C-:B----4-:R-:W-:Y:S01]  /*275a0*/  SHF.R.S32.HI R21, RZ, 0x1f, R213.reuse ;  /* 0x0000001fff157819 */ /* 0x110fe200000114d5 */
[----:B------:R-:W-:Y:S02]  /*275b0*/  IMAD.MOV.U32 R20, RZ, RZ, R213 ;  /* 0x000000ffff147224 */ /* 0x000fe400078e00d5 */
[----:B------:R-:W5:Y:S04]  /*275c0*/  LD.E.128 R24, desc[UR60][R24.64] ;  /* 0x0000003c18187980 */ /* 0x000f68000c101d00 */
[----:B------:R-:W5:Y:S01]  /*275d0*/  LD.E.128 R28, desc[UR60][R28.64] ;  /* 0x0000003c1c1c7980 */ /* 0x000f62000c101d00 */
[----:B------:R-:W-:Y:S01]  /*275e0*/  IMAD.WIDE.U32 R20, R76, UR4, R20 ;  /* 0x000000044c147c25 */ /* 0x000fe2000f8e0014 */
[----:B------:R-:W-:-:S02]  /*275f0*/  ULDC.64 UR4, c[0x0][0xae0] ;  /* 0x0002b80000047ab9 */ /* 0x000fc40000000a00 */
        /* <DEDUP_REMOVED lines=16> */
[----:B--2---:R-:W2:Y:S01]  /*27700*/  FENCE.VIEW.ASYNC.S ;  /* 0x00000000000073c6 */ /* 0x004ea20000000000 */
[----:B------:R-:W-:-:S02]  /*27710*/  IMAD.IADD R21, R21, 0x1, R79 ;  /* 0x0000000115157824 */ /* 0x000fc400078e024f */
[----:B------:R-:W-:Y:S02]  /*27720*/  IMAD R79, R81, -0x80, R77 ;  /* 0xffffff80514f7824 */ /* 0x000fe400078e024d */
[----:B------:R-:W-:-:S03]  /*27730*/  IMAD R3, R3, UR4, RZ ;  /* 0x0000000403037c24 */ /* 0x000fc6000f8e02ff */
[----:B------:R-:W-:Y:S01]  /*27740*/  ISETP.GE.AND P3, PT, R18, R79, PT ;  /* 0x0000004f1200720c */ /* 0x000fe20003f66270 */
[C---:B------:R-:W-:Y:S02]  /*27750*/  IMAD R77, R144.reuse, UR5, R3 ;  /* 0x00000005904d7c24 */ /* 0x040fe4000f8e0203 */
[----:B------:R-:W-:Y:S01]  /*27760*/  IMAD.WIDE.U32 R2, R144, UR4, R20 ;  /* 0x0000000490027c25 */ /* 0x000fe2000f8e0014 */
[----:B------:R-:W-:-:S03]  /*27770*/  ULDC.64 UR4, c[0x0][0xae8] ;  /* 0x0002ba0000047ab9 */ /* 0x000fc60000000a00 */
[----:B------:R-:W-:Y:S02]  /*27780*/  VIADD R0, R16, 0x38820 ;  /* 0x0003882010007836 */ /* 0x000fe40000000000 */
[----:B------:R-:W-:Y:S02]  /*27790*/  IMAD R21, R80, UR4, RZ ;  /* 0x0000000450157c24 */ /* 0x000fe4000f8e02ff */
[----:B------:R-:W-:Y:S01]  /*277a0*/  IMAD.IADD R3, R3, 0x1, R77 ;  /* 0x0000000103037824 */ /* 0x000fe200078e024d */
[----:B------:R-:W-:Y:S01]  /*277b0*/  PRMT R0, RZ, 0x654, R0 ;  /* 0x00000654ff007816 */ /* 0x000fe20000000000 */
[----:B------:R-:W-:Y:S01]  /*277c0*/  IMAD R77, R78, UR5, R21 ;  /* 0x000000054e4d7c24 */ /* 0x000fe2000f8e0215 */
[-C--:B------:R-:W-:Y:S02]  /*277d0*/  ISETP.GE.AND P0, PT, R218, R79.reuse, PT ;  /* 0x0000004fda00720c */ /* 0x080fe40003f06270 */
[-C--:B------:R-:W-:Y:S01]  /*277e0*/  ISETP.GE.AND P1, PT, R220, R79.reuse, PT ;  /* 0x0000004fdc00720c */ /* 0x080fe20003f26270 */
[----:B--2---:R2:W-:Y:S01]  /*277f0*/  SYNCS.ARRIVE.TRANS64.RED.A1T0 RZ, [R0+URZ], RZ ;  /* 0x000000ff00ff79a7 */ /* 0x0045e2000810043f */
[----:B---3--:R-:W-:Y:S01]  /*27800*/  ISETP.GE.AND P2, PT, R82, R79, PT ;  /* 0x0000004f5200720c */ /* 0x008fe20003f46270 */
[----:B------:R-:W-:-:S04]  /*27810*/  IMAD.WIDE.U32 R78, R78, UR4, R2 ;  /* 0x000000044e4e7c25 */ /* 0x000fc8000f8e0002 */
[----:B------:R-:W-:-:S04]  /*27820*/  IMAD.WIDE R20, R81, 0x80, R18 ;  /* 0x0000008051147825 */ /* 0x000fc800078e0212 */
[----:B------:R-:W-:Y:S02]  /*27830*/  VIADD R82, R213, 0xc0 ;  /* 0x000000c0d5527836 */ /* 0x000fe40000000000 */
[----:B------:R-:W-:Y:S01]  /*27840*/  IMAD.IADD R81, R79, 0x1, R77 ;  /* 0x000000014f517824 */ /* 0x000fe200078e024d */
[----:B--2---:R-:W-:Y:S06]  /*27850*/  @P3 BRA `(.L_x_2560) ;  /* 0x00000000004c3947 */ /* 0x004fec0003800000 */
[----:B------:R-:W-:Y:S01]  /*27860*/  ULDC.64 UR4, c[0x0][0xad8] ;  /* 0x0002b60000047ab9 */ /* 0x000fe20000000a00 */
[----:B------:R-:W-:Y:S01]  /*27870*/  IMAD.MOV.U32 R2, RZ, RZ, R78 ;  /* 0x000000ffff027224 */ /* 0x000fe200078e004e */
[----:B------:R-:W-:Y:S01]  /*27880*/  ULDC.64 UR6, c[0x0][0xa80] ;  /* 0x0002a00000067ab9 */ /* 0x000fe20000000a00 */
[----:B------:R-:W-:Y:S02]  /*27890*/  IMAD R77, R21, UR4, RZ ;  /* 0x00000004154d7c24 */ /* 0x000fe4000f8e02ff */
[----:B------:R-:W-:Y:S02]  /*278a0*/  IMAD.MOV.U32 R3, RZ, RZ, R81 ;  /* 0x000000ffff037224 */ /* 0x000fe400078e0051 */
[C---:B------:R-:W-:Y:S02]  /*278b0*/  IMAD R77, R20.reuse, UR5, R77 ;  /* 0x00000005144d7c24 */ /* 0x040fe4000f8e024d */
[----:B------:R-:W-:Y:S01]  /*278c0*/  IMAD.WIDE.U32 R2, R20, UR4, R2 ;  /* 0x0000000414027c25 */ /* 0x000fe2000f8e0002 */
[----:B------:R-:W-:-:S02]  /*278d0*/  ULDC UR4, c[0x0][0xa8c] ;  /* 0x0002a30000047ab9 */ /* 0x000fc40000000800 */
[----:B------:R-:W-:Y:S01]  /*278e0*/  ISETP.GE.AND P3, PT, R213, UR4, PT ;  /* 0x00000004d5007c0c */ /* 0x000fe2000bf66270 */
[----:B------:R-:W-:Y:S01]  /*278f0*/  IMAD.IADD R3, R3, 0x1, R77 ;  /* 0x0000000103037824 */ /* 0x000fe200078e024d */
[----:B------:R-:W-:Y:S02]  /*27900*/  LEA R76, P5, R2, UR6, 0x1 ;  /* 0x00000006024c7c11 */ /* 0x000fe4000f8a08ff */
        /* <DEDUP_REMOVED lines=8> */
.L_x_2560:
[----:B------:R-:W-:Y:S05]  /*27990*/  BSYNC B1 ;  /* 0x0000000000017941 */ /* 0x000fea0003800000 */
.L_x_2559:
[----:B------:R-:W-:Y:S04]  /*279a0*/  BSSY B1, `(.L_x_2561) ;  /* 0x0000017000017945 */ /* 0x000fe80003800000 */
[----:B------:R-:W-:Y:S05]  /*279b0*/  @P0 BRA `(.L_x_2562) ;  /* 0x0000000000540947 */ /* 0x000fea0003800000 */
[----:B--2--5:R-:W-:Y:S01]  /*279c0*/  IADD3 R5, P0, R20, 0x20, RZ ;  /* 0x0000002014057810 */ /* 0x024fe20007f1e0ff */
        /* <DEDUP_REMOVED lines=8> */
[----:B------:R-:W-:Y:S02]  /*27a50*/  ISETP.GE.AND P5, PT, R83, UR4, PT ;  /* 0x0000000453007c0c */ /* 0x000fe4000bfa6270 */
        /* <DEDUP_REMOVED lines=11> */
.L_x_2562:
[----:B------:R-:W-:Y:S05]  /*27b10*/  BSYNC B1 ;  /* 0x0000000000017941 */ /* 0x000fea0003800000 */
.L_x_2561:
[----:B------:R-:W-:Y:S04]  /*27b20*/  BSSY B1, `(.L_x_2563) ;  /* 0x0000017000017945 */ /* 0x000fe80003800000 */
[----:B------:R-:W-:Y:S05]  /*27b30*/  @P1 BRA `(.L_x_2564) ;  /* 0x0000000000541947 */ /* 0x000fea0003800000 */
[----:B--23-5:R-:W-:Y:S01]  /*27b40*/  IADD3 R5, P0, R20, 0x40, RZ ;  /* 0x0000004014057810 */ /* 0x02cfe20007f1e0ff */
        /* <DEDUP_REMOVED lines=20> */
.L_x_2564:
[----:B------:R-:W-:Y:S05]  /*27c90*/  BSYNC B1 ;  /* 0x0000000000017941 */ /* 0x000fea0003800000 */
.L_x_2563:
[----:B------:R-:W-:Y:S05]  /*27ca0*/  @P2 BRA `(.L_x_2565) ;  /* 0x0000000c00242947 */ /* 0x000fea0003800000 */
[----:B--2345:R-:W-:Y:S01]  /*27cb0*/  IADD3 R5, P0, R20, 0x60, RZ ;  /* 0x0000006014057810 */ /* 0x03cfe20007f1e0ff */
        /* <DEDUP_REMOVED lines=8> */
[----:B------:R-:W-:-:S03]  /*27d40*/  ISETP.GE.AND P3, PT, R83, UR4, PT ;  /* 0x0000000453007c0c */ /* 0x000fc6000bf66270 */
        /* <DEDUP_REMOVED lines=11> */
[----:B------:R3:W-:Y:S01]  /*27e00*/  STG.E.128 desc[UR60][R4.64+0x180], R72 ;  /* 0x0001804804007986 */ /* 0x0007e2000c101d3c */
[----:B------:R-:W-:Y:S05]  /*27e10*/  BRA `(.L_x_2565) ;  /* 0x0000000800c87947 */ /* 0x000fea0003800000 */
.L_x_2557:
[----:B------:R-:W2:Y:S01]  /*27e20*/  LDL R13, [R1+0x78] ;  /* 0x00007800010d7983 */ /* 0x000ea20000100800 */
[----:B------:R-:W-:Y:S01]  /*27e30*/  ULDC.64 UR4, c[0x0][0xbd8] ;  /* 0x0002f60000047ab9 */ /* 0x000fe20000000a00 */
[----:B------:R-:W-:Y:S01]  /*27e40*/  IMAD.MOV.U32 R7, RZ, RZ, RZ ;  /* 0x000000ffff077224 */ /* 0x000fe200078e00ff */
[----:B------:R-:W-:-:S04]  /*27e50*/  ISETP.NE.U32.AND P0, PT, RZ, UR4, PT ;  /* 0x00000004ff007c0c */ /* 0x000fc8000bf05070 */
[----:B------:R-:W-:Y:S01]  /*27e60*/  ISETP.NE.AND.EX P0, PT, RZ, UR5, PT, P0 ;  /* 0x00000005ff007c0c */ /* 0x000fe2000bf05300 */
        /* <DEDUP_REMOVED lines=12> */
[----:B------:R-:W-:-:S06]  /*27f30*/  IMAD.U32 R0, RZ, RZ, UR4 ;  /* 0x00000004ff007e24 */ /* 0x000fcc000f8e00ff */
[----:B------:R2:W5:Y:S01]  /*27f40*/  @P1 LDG.E R0, desc[UR60][R4.64] ;  /* 0x0000003c04001981 */ /* 0x000562000c1e1900 */
[----:B------:R-:W3:Y:S02]  /*27f50*/  S2R R8, SR_TID.X ;  /* 0x0000000000087919 */ /* 0x000ee40000002100 */
[----:B---3--:R-:W-:-:S04]  /*27f60*/  IADD3 R6, R8, -0x80, RZ ;  /* 0xffffff8008067810 */ /* 0x008fc80007ffe0ff */
[----:B------:R-:W-:Y:S01]  /*27f70*/  ISETP.GT.AND P2, PT, R6, 0x7f, PT ;  /* 0x0000007f0600780c */ /* 0x000fe20003f44270 */
[----:B--2---:R-:W-:-:S12]  /*27f80*/  @P1 BRA `(.L_x_2566) ;  /* 0x0000000000101947 */ /* 0x004fd80003800000 */
[----:B------:R-:W-:Y:S05]  /*27f90*/  @!P0 BRA `(.L_x_2566) ;  /* 0x00000000000c8947 */ /* 0x000fea0003800000 */
[----:B------:R-:W2:Y:S04]  /*27fa0*/  LDG.E R5, desc[UR60][R2.64] ;  /* 0x0000003c02057981 */ /* 0x000ea8000c1e1900 */
[----:B-----5:R-:W2:Y:S02]  /*27fb0*/  LDG.E R0, desc[UR60][R2.64+0x4] ;  /* 0x0000043c02007981 */ /* 0x020ea4000c1e1900 */
[----:B--2---:R-:W-:-:S07]  /*27fc0*/  IMAD.IADD R0, R0, 0x1, -R5 ;  /* 0x0000000100007824 */ /* 0x004fce00078e0a05 */
.L_x_2566:
[----:B------:R-:W2:Y:S04]  /*27fd0*/  LDL R11, [R1+0x7c] ;  /* 0x00007c00010b7983 */ /* 0x000ea80000100800 */
[----:B------:R3:W5:Y:S01]  /*27fe0*/  LDL R14, [R1+0x88] ;  /* 0x00008800010e7983 */ /* 0x0007620000100800 */
[----:B------:R-:W-:Y:S01]  /*27ff0*/  BSSY B1, `(.L_x_2567) ;  /* 0x000001c000017945 */ /* 0x000fe20003800000 */
[----:B------:R-:W-:Y:S02]  /*28000*/  SHF.R.S32.HI R12, RZ, 0x1f, R213 ;  /* 0x0000001fff0c7819 */ /* 0x000fe400000114d5 */
[----:B------:R-:W-:Y:S02]  /*28010*/  SEL R13, R13, RZ, !P0 ;  /* 0x000000ff0d0d7207 */ /* 0x000fe40004000000 */
        /* <DEDUP_REMOVED lines=9> */
[----:B------:R-:W-:Y:S02]  /*280b0*/  ULDC.64 UR4, c[0x0][0xb70] ;  /* 0x0002dc0000047ab9 */ /* 0x000fe40000000a00 */
        /* <DEDUP_REMOVED lines=15> */
.L_x_2568:
[----:B------:R-:W-:Y:S05]  /*281b0*/  BSYNC B1 ;  /* 0x0000000000017941 */ /* 0x000fea0003800000 */
.L_x_2567:
[----:B------:R-:W-:Y:S01]  /*281c0*/  ULDC.64 UR4, c[0x0][0xaa0] ;  /* 0x0002a80000047ab9 */ /* 0x000fe20000000a00 */
[----:B------:R-:W-:Y:S01]  /*281d0*/  IMAD.MOV.U32 R2, RZ, RZ, R213 ;  /* 0x000000ffff027224 */ /* 0x000fe200078e00d5 */
[----:B------:R-:W-:Y:S01]  /*281e0*/  BSSY B1, `(.L_x_2569) ;  /* 0x000002d000017945 */ /* 0x000fe20003800000 */
[----:B--2---:R-:W-:Y:S02]  /*281f0*/  IMAD.MOV.U32 R3, RZ, RZ, R12 ;  /* 0x000000ffff037224 */ /* 0x004fe400078e000c */
[----:B------:R-:W-:Y:S02]  /*28200*/  IMAD R4, R6, UR4, RZ ;  /* 0x0000000406047c24 */ /* 0x000fe4000f8e02ff */
[----:B------:R-:W-:-:S04]  /*28210*/  IMAD.WIDE.U32 R2, R7, UR4, R2 ;  /* 0x0000000407027c25 */ /* 0x000fc8000f8e0002 */
[----:B------:R-:W-:Y:S01]  /*28220*/  IMAD R7, R7, UR5, R4 ;  /* 0x0000000507077c24 */ /* 0x000fe2000f8e0204 */
[----:B------:R-:W-:Y:S01]  /*28230*/  ULDC.64 UR4, c[0x0][0xae0] ;  /* 0x0002b80000047ab9 */ /* 0x000fe20000000a00 */
[----:B------:R-:W-:Y:S02]  /*28240*/  VIADD R15, R213, 0x80 ;  /* 0x00000080d50f7836 */ /* 0x000fe40000000000 */
[----:B------:R-:W-:Y:S02]  /*28250*/  IMAD R4, R9, UR4, RZ ;  /* 0x0000000409047c24 */ /* 0x000fe4000f8e02ff */
[----:B------:R-:W-:Y:S02]  /*28260*/  IMAD.IADD R3, R3, 0x1, R7 ;  /* 0x0000000103037824 */ /* 0x000fe400078e0207 */
[C---:B------:R-:W-:Y:S02]  /*28270*/  IMAD R5, R11.reuse, UR5, R4 ;  /* 0x000000050b057c24 */ /* 0x040fe4000f8e0204 */
[----:B------:R-:W-:Y:S01]  /*28280*/  IMAD.WIDE.U32 R2, R11, UR4, R2 ;  /* 0x000000040b027c25 */ /* 0x000fe2000f8e0002 */
[----:B------:R-:W-:-:S03]  /*28290*/  ULDC.64 UR4, c[0x0][0xae8] ;  /* 0x0002ba0000047ab9 */ /* 0x000fc60000000a00 */
[----:B------:R-:W-:Y:S02]  /*282a0*/  IMAD R11, R14, -0x80, R0 ;  /* 0xffffff800e0b7824 */ /* 0x000fe400078e0200 */
[----:B------:R-:W-:Y:S02]  /*282b0*/  IMAD.IADD R3, R3, 0x1, R5 ;  /* 0x0000000103037824 */ /* 0x000fe400078e0205 */
[----:B------:R-:W-:Y:S01]  /*282c0*/  IMAD R0, R10, UR4, RZ ;  /* 0x000000040a007c24 */ /* 0x000fe2000f8e02ff */
[-C--:B------:R-:W-:Y:S01]  /*282d0*/  ISETP.GE.AND P2, PT, R18, R11.reuse, PT ;  /* 0x0000000b1200720c */ /* 0x080fe20003f46270 */
[----:B------:R-:W-:Y:S01]  /*282e0*/  IMAD.WIDE.U32 R4, R13, UR4, R2 ;  /* 0x000000040d047c25 */ /* 0x000fe2000f8e0002 */
[-C--:B------:R-:W-:Y:S02]  /*282f0*/  ISETP.GE.AND P1, PT, R218, R11.reuse, PT ;  /* 0x0000000bda00720c */ /* 0x080fe40003f26270 */
[----:B------:R-:W-:Y:S01]  /*28300*/  ISETP.GE.AND P0, PT, R220, R11, PT ;  /* 0x0000000bdc00720c */ /* 0x000fe20003f06270 */
[----:B------:R-:W-:-:S02]  /*28310*/  IMAD.MOV.U32 R2, RZ, RZ, R18 ;  /* 0x000000ffff027224 */ /* 0x000fc400078e0012 */
[----:B------:R-:W-:Y:S02]  /*28320*/  IMAD.MOV.U32 R3, RZ, RZ, R19 ;  /* 0x000000ffff037224 */ /* 0x000fe400078e0013 */
[----:B------:R-:W-:Y:S02]  /*28330*/  IMAD R9, R13, UR5, R0 ;  /* 0x000000050d097c24 */ /* 0x000fe4000f8e0200 */
[----:B------:R-:W-:-:S04]  /*28340*/  IMAD.WIDE R6, R14, 0x80, R2 ;  /* 0x000000800e067825 */ /* 0x000fc800078e0202 */
[----:B------:R-:W-:Y:S02]  /*28350*/  VIADD R14, R213, 0xc0 ;  /* 0x000000c0d50e7836 */ /* 0x000fe40000000000 */
[----:B------:R-:W-:Y:S01]  /*28360*/  IMAD.IADD R13, R5, 0x1, R9 ;  /* 0x00000001050d7824 */ /* 0x000fe200078e0209 */
        /* <DEDUP_REMOVED lines=20> */
.L_x_2570:
[----:B------:R-:W-:Y:S05]  /*284b0*/  BSYNC B1 ;  /* 0x0000000000017941 */ /* 0x000fea0003800000 */
.L_x_2569:
        /* <DEDUP_REMOVED lines=25> */
.L_x_2572:
[----:B------:R-:W-:Y:S05]  /*28650*/  BSYNC B1 ;  /* 0x0000000000017941 */ /* 0x000fea0003800000 */
.L_x_2571:
[----:B------:R-:W-:Y:S04]  /*28660*/  BSSY B1, `(.L_x_2573) ;  /* 0x0000017000017945 */ /* 0x000fe80003800000 */
[----:B------:R-:W-:Y:S05]  /*28670*/  @P0 BRA `(.L_x_2574) ;  /* 0x0000000000540947 */ /* 0x000fea0003800000 */
[----:B--23--:R-:W-:Y:S01]  /*28680*/  IADD3 R9, P0, R6, 0x40, RZ ;  /* 0x0000004006097810 */ /* 0x00cfe20007f1e0ff */
        /* <DEDUP_REMOVED lines=20> */
.L_x_2574:
[----:B------:R-:W-:Y:S05]  /*287d0*/  BSYNC B1 ;  /* 0x0000000000017941 */ /* 0x000fea0003800000 */
.L_x_2573:
        /* <DEDUP_REMOVED lines=22> */
.L_x_2565:
[----:B------:R-:W-:Y:S05]  /*28940*/  BSYNC B0 ;  /* 0x0000000000007941 */ /* 0x000fea0003800000 */
.L_x_2556:
[----:B------:R-:W-:Y:S02]  /*28950*/  ULDC UR4, c[0x0][0xc14] ;  /* 0x0003050000047ab9 */ /* 0x000fe40000000800 */
[----:B-1----:R-:W-:-:S13]  /*28960*/  ISETP.GE.AND P0, PT, R227, UR4, PT ;  /* 0x00000004e3007c0c */ /* 0x002fda000bf06270 */
[----:B------:R-:W-:Y:S05]  /*28970*/  @!P0 BRA `(.L_x_2575) ;  /* 0xfffffd8800288947 */ /* 0x000fea000383ffff */
[----:B------:R-:W-:Y:S05]  /*28980*/  BRA `(.L_x_2295) ;  /* 0x0000006800387947 */ /* 0x000fea0003800000 */
.L_x_2293:
        /* <DEDUP_REMOVED lines=10> */
[----:B------:R-:W1:Y:S01]  /*28a30*/  S2UR UR6, SR_CTAID.X ;  /* 0x00000000000679c3 */ /* 0x000e620000002500 */
        /* <DEDUP_REMOVED lines=16> */
[----:B------:R-:W-:Y:S01]  /*28b40*/  IMAD.MOV.U32 R19, RZ, RZ, RZ ;  /* 0x000000ffff137224 */ /* 0x000fe200078e00ff */
[----:B--2---:R-:W0:Y:S02]  /*28b50*/  SHFL.UP PT, R0, R17, 0x1, RZ ;  /* 0x0420000011007989 */ /* 0x004e2400000e00ff */
[----:B0-----:R-:W-:-:S05]  /*28b60*/  SEL R0, R0, RZ, P1 ;  /* 0x000000ff00007207 */ /* 0x001fca0000800000 */
[----:B------:R-:W-:-:S05]  /*28b70*/  IMAD.IADD R0, R17, 0x1, R0 ;  /* 0x0000000111007824 */ /* 0x000fca00078e0200 */
[----:B------:R-:W0:Y:S02]  /*28b80*/  SHFL.UP PT, R4, R0, 0x2, RZ ;  /* 0x0440000000047989 */ /* 0x000e2400000e00ff */
[----:B0-----:R-:W-:-:S05]  /*28b90*/  SEL R5, R4, RZ, P0 ;  /* 0x000000ff04057207 */ /* 0x001fca0000000000 */
[----:B------:R-:W-:-:S05]  /*28ba0*/  IMAD.IADD R5, R0, 0x1, R5 ;  /* 0x0000000100057824 */ /* 0x000fca00078e0205 */
[----:B------:R-:W0:Y:S01]  /*28bb0*/  SHFL.UP PT, R4, R5, 0x4, RZ ;  /* 0x0480000005047989 */ /* 0x000e2200000e00ff */
[----:B------:R-:W-:-:S04]  /*28bc0*/  ISETP.GE.U32.AND P0, PT, R7, 0x4, PT ;  /* 0x000000040700780c */ /* 0x000fc80003f06070 */
[----:B0-----:R-:W-:-:S05]  /*28bd0*/  SEL R4, R4, RZ, P0 ;  /* 0x000000ff04047207 */ /* 0x001fca0000000000 */
[----:B------:R-:W-:-:S05]  /*28be0*/  IMAD.IADD R4, R5, 0x1, R4 ;  /* 0x0000000105047824 */ /* 0x000fca00078e0204 */
[----:B------:R-:W0:Y:S01]  /*28bf0*/  SHFL.UP PT, R2, R4, 0x8, RZ ;  /* 0x0500000004027989 */ /* 0x000e2200000e00ff */
[----:B------:R-:W-:Y:S02]  /*28c00*/  @P0 LOP3.LUT R6, R6, 0x10, RZ, 0xfc, !PT ;  /* 0x0000001006060812 */ /* 0x000fe400078efcff */
[----:B------:R-:W-:-:S04]  /*28c10*/  ISETP.GE.U32.AND P0, PT, R7, 0x8, PT ;  /* 0x000000080700780c */ /* 0x000fc80003f06070 */
[----:B0-----:R-:W-:-:S05]  /*28c20*/  SEL R3, R2, RZ, P0 ;  /* 0x000000ff02037207 */ /* 0x001fca0000000000 */
[----:B------:R-:W-:-:S05]  /*28c30*/  IMAD.IADD R3, R4, 0x1, R3 ;  /* 0x0000000104037824 */ /* 0x000fca00078e0203 */
[----:B------:R-:W0:Y:S01]  /*28c40*/  SHFL.UP PT, R0, R3, 0x10, RZ ;  /* 0x0600000003007989 */ /* 0x000e2200000e00ff */
[----:B------:R-:W-:-:S04]  /*28c50*/  LOP3.LUT R6, R6, 0xfffffff7, RZ, 0xc0, !PT ;  /* 0xfffffff706067812 */ /* 0x000fc800078ec0ff */
[----:B------:R-:W-:Y:S02]  /*28c60*/  @P0 LOP3.LUT R6, R6, 0x8, RZ, 0xfc, !PT ;  /* 0x0000000806060812 */ /* 0x000fe400078efcff */
[----:B------:R-:W-:-:S04]  /*28c70*/  ISETP.GE.U32.AND P0, PT, R7, 0x10, PT ;  /* 0x000000100700780c */ /* 0x000fc80003f06070 */
[----:B0-----:R-:W-:-:S05]  /*28c80*/  SEL R0, R0, RZ, P0 ;  /* 0x000000ff00007207 */ /* 0x001fca0000000000 */
[----:B------:R-:W-:-:S05]  /*28c90*/  IMAD.IADD R0, R3, 0x1, R0 ;  /* 0x0000000103007824 */ /* 0x000fca00078e0200 */
[----:B------:R-:W0:Y:S01]  /*28ca0*/  SHFL.IDX PT, R2, R0, 0x1f, 0x1f ;  /* 0x03e01f0000027f89 */ /* 0x000e2200000e0000 */
[----:B------:R-:W-:-:S04]  /*28cb0*/  LOP3.LUT R6, R6, 0xfffffffb, RZ, 0xc0, !PT ;  /* 0xfffffffb06067812 */ /* 0x000fc800078ec0ff */
[----:B------:R-:W-:-:S05]  /*28cc0*/  @P0 LOP3.LUT R6, R6, 0x4, RZ, 0xfc, !PT ;  /* 0x0000000406060812 */ /* 0x000fca00078efcff */
[----:B------:R2:W-:Y:S01]  /*28cd0*/  STL [R1+0x14], R6 ;  /* 0x0000140601007387 */ /* 0x0005e20000100800 */
[----:B0-----:R-:W-:-:S05]  /*28ce0*/  IMAD R4, R2, UR4, RZ ;  /* 0x0000000402047c24 */ /* 0x001fca000f8e02ff */
[----:B-1----:R-:W-:Y:S01]  /*28cf0*/  ISETP.GT.AND P0, PT, R4, UR6, PT ;  /* 0x0000000604007c0c */ /* 0x002fe2000bf04270 */
[----:B------:R-:W-:-:S12]  /*28d00*/  IMAD.MOV.U32 R5, RZ, RZ, R4 ;  /* 0x000000ffff057224 */ /* 0x000fd800078e0004 */
[----:B--2---:R-:W-:Y:S05]  /*28d10*/  @P0 BRA `(.L_x_2576) ;  /* 0x0000000000bc0947 */ /* 0x004fea0003800000 */
[----:B------:R-:W-:Y:S01]  /*28d20*/  IMAD.MOV.U32 R4, RZ, RZ, R5 ;  /* 0x000000ffff047224 */ /* 0x000fe200078e0005 */
[----:B------:R-:W-:Y:S01]  /*28d30*/  ULDC UR5, c[0x0][0xc14] ;  /* 0x0003050000057ab9 */ /* 0x000fe20000000800 */
[----:B------:R-:W-:Y:S01]  /*28d40*/  IMAD.MOV.U32 R19, RZ, RZ, RZ ;  /* 0x000000ffff137224 */ /* 0x000fe200078e00ff */
[----:B------:R-:W-:Y:S01]  /*28d50*/  ULDC UR7, c[0x0][0xc14] ;  /* 0x0003050000077ab9 */ /* 0x000fe20000000800 */
[----:B------:R-:W-:-:S05]  /*28d60*/  ULDC UR4, c[0x0][0xc10] ;  /* 0x0003040000047ab9 */ /* 0x000fca0000000800 */
.L_x_2580:
        /* <DEDUP_REMOVED lines=13> */
[----:B------:R-:W0:Y:S02]  /*28e40*/  LDC.64 R2, c[0x0][0xc58] ;  /* 0x00031600ff027b82 */ /* 0x000e240000000a00 */
[----:B0-----:R-:W-:-:S05]  /*28e50*/  IMAD.WIDE R2, R5, 0x4, R2 ;  /* 0x0000000405027825 */ /* 0x001fca00078e0202 */
[----:B------:R0:W5:Y:S02]  /*28e60*/  LDG.E R17, desc[UR60][R2.64] ;  /* 0x0000003c02117981 */ /* 0x000164000c1e1900 */
.L_x_2579:
[----:B------:R-:W-:Y:S05]  /*28e70*/  BSYNC B0 ;  /* 0x0000000000007941 */ /* 0x000fea0003800000 */
.L_x_2578:
        /* <DEDUP_REMOVED lines=25> */
.L_x_2576:
[----:B------:R-:W-:-:S04]  /*29010*/  IMAD.IADD R5, R4, 0x1, -R5 ;  /* 0x0000000104057824 */ /* 0x000fc800078e0a05 */
        /* <DEDUP_REMOVED lines=19> */
.L_x_2581:
        /* <DEDUP_REMOVED lines=56> */
.L_x_2577:
[----:B------:R-:W-:Y:S02]  /*294d0*/  IMAD.MOV.U32 R17, RZ, RZ, RZ ;  /* 0x000000ffff117224 */ /* 0x000fe400078e00ff */
[----:B------:R-:W-:Y:S02]  /*294e0*/  IMAD.U32 R16, RZ, RZ, UR6 ;  /* 0x00000006ff107e24 */ /* 0x000fe4000f8e00ff */
[----:B------:R-:W-:-:S07]  /*294f0*/  IMAD.MOV.U32 R18, RZ, RZ, RZ ;  /* 0x000000ffff127224 */ /* 0x000fce00078e00ff */
.L_x_2582:
        /* <DEDUP_REMOVED lines=38> */
.L_x_2674:
[----:B--2---:R-:W1:Y:S02]  /*29760*/  LDC.64 R2, c[0x0][0xc60] ;  /* 0x00031800ff027b82 */ /* 0x004e640000000a00 */
[----:B-1----:R-:W-:-:S05]  /*29770*/  IMAD.WIDE R2, R19, 0x4, R2 ;  /* 0x0000000413027825 */ /* 0x002fca00078e0202 */
[----:B0-----:R-:W2:Y:S01]  /*29780*/  LDG.E R11, desc[UR60][R2.64] ;  /* 0x0000003c020b7981 */ /* 0x001ea2000c1e1900 */
        /* <DEDUP_REMOVED lines=8> */
[----:B------:R-:W-:-:S10]  /*29810*/  IMAD.SHL.U32 R15, R11, 0x4, RZ ;  /* 0x000000040b0f7824 */ /* 0x000fd400078e00ff */
[C---:B------:R-:W-:Y:S01]  /*29820*/  @P0 LEA R2, P1, R11.reuse, UR4, 0x2 ;  /* 0x000000040b020c11 */ /* 0x040fe2000f8210ff */
[----:B------:R-:W-:Y:S03]  /*29830*/  STL [R1+0x20], R11 ;  /* 0x0000200b01007387 */ /* 0x000fe60000100800 */
[----:B------:R-:W-:Y:S01]  /*29840*/  @P0 LEA.HI.X R3, R11, UR5, R0, 0x2, P1 ;  /* 0x000000050b030c11 */ /* 0x000fe200088f1400 */
[----:B------:R-:W-:-:S04]  /*29850*/  ULDC.64 UR4, c[0x0][0xa18] ;  /* 0x0002860000047ab9 */ /* 0x000fc80000000a00 */
[----:B------:R0:W5:Y:S01]  /*29860*/  @P0 LDG.E R8, desc[UR60][R2.64] ;  /* 0x0000003c02080981 */ /* 0x000162000c1e1900 */
[----:B------:R-:W-:Y:S02]  /*29870*/  ISETP.NE.U32.AND P0, PT, RZ, UR4, PT ;  /* 0x00000004ff007c0c */ /* 0x000fe4000bf05070 */
[----:B------:R-:W-:Y:S01]  /*29880*/  SHF.L.U64.HI R14, R11, 0x2, R0 ;  /* 0x000000020b0e7819 */ /* 0x000fe20000010200 */
[----:B------:R-:W-:Y:S01]  /*29890*/  STL [R1+0x28], R15 ;  /* 0x0000280f01007387 */ /* 0x000fe20000100800 */
[----:B------:R-:W-:Y:S01]  /*298a0*/  ISETP.NE.AND.EX P0, PT, RZ, UR5, PT, P0 ;  /* 0x00000005ff007c0c */ /* 0x000fe2000bf05300 */
[----:B------:R-:W-:Y:S02]  /*298b0*/  ULDC UR6, c[0x0][0x338] ;  /* 0x0000ce0000067ab9 */ /* 0x000fe40000000800 */
[----:B------:R-:W-:Y:S10]  /*298c0*/  STL [R1+0x2c], R14 ;  /* 0x00002c0e01007387 */ /* 0x000ff40000100800 */
[----:B------:R-:W-:-:S04]  /*298d0*/  @P0 IADD3 R12, P1, R15, UR4, RZ ;  /* 0x000000040f0c0c10 */ /* 0x000fc8000ff3e0ff */
[C---:B------:R-:W-:Y:S01]  /*298e0*/  @P0 IADD3.X R13, R14.reuse, UR5, RZ, P1, !PT ;  /* 0x000000050e0d0c10 */ /* 0x040fe20008ffe4ff */
[----:B------:R-:W-:Y:S02]  /*298f0*/  ULDC.64 UR4, c[0x0][0xa00] ;  /* 0x0002800000047ab9 */ /* 0x000fe40000000a00 */
[----:B------:R-:W-:Y:S02]  /*29900*/  ISETP.NE.U32.AND P2, PT, RZ, UR4, PT ;  /* 0x00000004ff007c0c */ /* 0x000fe4000bf45070 */
[C---:B0-----:R-:W-:Y:S02]  /*29910*/  IADD3 R2, P1, R15.reuse, UR4, RZ ;  /* 0x000000040f027c10 */ /* 0x041fe4000ff3e0ff */
[----:B------:R-:W-:Y:S02]  /*29920*/  ISETP.NE.AND.EX P2, PT, RZ, UR5, PT, P2 ;  /* 0x00000005ff007c0c */ /* 0x000fe4000bf45320 */
[----:B------:R-:W-:Y:S01]  /*29930*/  IADD3.X R3, R14, UR5, RZ, P1, !PT ;  /* 0x000000050e037c10 */ /* 0x000fe20008ffe4ff */
[----:B------:R-:W-:Y:S01]  /*29940*/  ULDC UR4, c[0x0][0x288] ;  /* 0x0000a20000047ab9 */ /* 0x000fe20000000800 */
[----:B------:R-:W-:Y:S01]  /*29950*/  IADD3 R6, P1, R15, UR8, RZ ;  /* 0x000000080f067c10 */ /* 0x000fe2000ff3e0ff */
[----:B------:R-:W-:Y:S01]  /*29960*/  IMAD.U32 R10, RZ, RZ, UR4 ;  /* 0x00000004ff0a7e24 */ /* 0x000fe2000f8e00ff */
[----:B------:R-:W-:-:S02]  /*29970*/  ULDC.64 UR4, c[0x0][0x3f8] ;  /* 0x0000fe0000047ab9 */ /* 0x000fc40000000a00 */
[----:B------:R-:W-:-:S03]  /*29980*/  IADD3.X R7, R14, UR9, RZ, P1, !PT ;  /* 0x000000090e077c10 */ /* 0x000fc60008ffe4ff */
[----:B------:R0:W5:Y:S04]  /*29990*/  @P0 LDG.E R10, desc[UR60][R12.64] ;  /* 0x0000003c0c0a0981 */ /* 0x000168000c1e1900 */
[----:B------:R-:W2:Y:S01]  /*299a0*/  @P2 LDG.E R9, desc[UR60][R2.64] ;  /* 0x0000003c02092981 */ /* 0x000ea2000c1e1900 */
[----:B------:R-:W-:Y:S01]  /*299b0*/  UISETP.NE.U32.AND UP0, UPT, UR4, URZ, UPT ;  /* 0x0000003f0400728c */ /* 0x000fe2000bf05070 */
[----:B------:R-:W-:Y:S02]  /*299c0*/  IADD3 R4, P1, R15, UR10, RZ ;  /* 0x0000000a0f047c10 */ /* 0x000fe4000ff3e0ff */
[----:B------:R-:W-:Y:S01]  /*299d0*/  ULDC UR4, c[0x0][0x404] ;  /* 0x0001010000047ab9 */ /* 0x000fe20000000800 */
[----:B------:R-:W-:Y:S01]  /*299e0*/  UISETP.NE.AND.EX UP0, UPT, UR5, URZ, UPT, UP0 ;  /* 0x0000003f0500728c */ /* 0x000fe2000bf05300 */
[----:B------:R-:W-:-:S02]  /*299f0*/  IADD3.X R5, R14, UR11, RZ, P1, !PT ;  /* 0x0000000b0e057c10 */ /* 0x000fc40008ffe4ff */
[----:B------:R-:W-:Y:S01]  /*29a00*/  ISETP.NE.U32.AND P1, PT, RZ, UR8, PT ;  /* 0x00000008ff007c0c */ /* 0x000fe2000bf25070 */
[----:B------:R-:W-:Y:S01]  /*29a10*/  USEL UR4, UR4, 0x1, UP0 ;  /* 0x0000000104047887 */ /* 0x000fe20008000000 */
[----:B------:R-:W-:Y:S02]  /*29a20*/  ULDC UR5, c[0x0][0x2e0] ;  /* 0x0000b80000057ab9 */ /* 0x000fe40000000800 */
[----:B------:R-:W-:Y:S01]  /*29a30*/  ISETP.NE.AND.EX P3, PT, RZ, UR9, PT, P1 ;  /* 0x00000009ff007c0c */ /* 0x000fe2000bf65310 */
[----:B------:R-:W-:Y:S01]  /*29a40*/  UIMAD UR4, UR4, UR5, URZ ;  /* 0x00000005040472a4 */ /* 0x000fe2000f8e023f */
[----:B------:R-:W-:Y:S01]  /*29a50*/  ISETP.NE.U32.AND P1, PT, RZ, UR10, PT ;  /* 0x0000000aff007c0c */ /* 0x000fe2000bf25070 */
[----:B------:R-:W-:-:S03]  /*29a60*/  IMAD.U32 R0, RZ, RZ, UR6 ;  /* 0x00000006ff007e24 */ /* 0x000fc6000f8e00ff */
[----:B------:R-:W-:Y:S01]  /*29a70*/  ISETP.NE.AND.EX P1, PT, RZ, UR11, PT, P1 ;  /* 0x0000000bff007c0c */ /* 0x000fe2000bf25310 */
[----:B--2---:R1:W-:Y:S02]  /*29a80*/  STL [R1+0x34], R9 ;  /* 0x0000340901007387 */ /* 0x0043e40000100800 */
[----:B-1----:R-:W-:Y:S01]  /*29a90*/  IMAD.U32 R9, RZ, RZ, UR4 ;  /* 0x00000004ff097e24 */ /* 0x002fe2000f8e00ff */
[----:B0-----:R-:W-:Y:S09]  /*29aa0*/  @P0 BRA `(.L_x_2584) ;  /* 0x0000000000100947 */ /* 0x001ff20003800000 */
[----:B------:R-:W-:Y:S05]  /*29ab0*/  @!P2 BRA `(.L_x_2584) ;  /* 0x00000000000ca947 */ /* 0x000fea0003800000 */
[----:B-----5:R-:W2:Y:S04]  /*29ac0*/  LDG.E R10, desc[UR60][R2.64] ;  /* 0x0000003c020a7981 */ /* 0x020ea8000c1e1900 */
[----:B------:R-:W2:Y:S02]  /*29ad0*/  LDG.E R2, desc[UR60][R2.64+0x4] ;  /* 0x0000043c02027981 */ /* 0x000ea4000c1e1900 */
[----:B--2---:R-:W-:-:S07]  /*29ae0*/  IMAD.IADD R10, R2, 0x1, -R10 ;  /* 0x00000001020a7824 */ /* 0x004fce00078e0a0a */
.L_x_2584:
[----:B------:R-:W-:Y:S01]  /*29af0*/  IMAD.MOV.U32 R2, RZ, RZ, RZ ;  /* 0x000000ffff027224 */ /* 0x000fe200078e00ff */
[----:B------:R-:W-:-:S05]  /*29b00*/  ULDC.64 UR4, c[0x0][0xa20] ;  /* 0x0002880000047ab9 */ /* 0x000fca0000000a00 */
[----:B------:R-:W2:Y:S01]  /*29b10*/  @P3 LDG.E R2, desc[UR60][R6.64] ;  /* 0x0000003c06023981 */ /* 0x000ea2000c1e1900 */
[----:B------:R-:W-:-:S06]  /*29b20*/  IMAD.MOV.U32 R20, RZ, RZ, RZ ;  /* 0x000000ffff147224 */ /* 0x000fcc00078e00ff */
[----:B------:R0:W5:Y:S01]  /*29b30*/  @P1 LDG.E R20, desc[UR60][R4.64] ;  /* 0x0000003c04141981 */ /* 0x000162000c1e1900 */
[----:B------:R-:W-:-:S04]  /*29b40*/  ISETP.NE.U32.AND P0, PT, RZ, UR4, PT ;  /* 0x00000004ff007c0c */ /* 0x000fc8000bf05070 */
[----:B------:R-:W-:Y:S01]  /*29b50*/  ISETP.NE.AND.EX P0, PT, RZ, UR5, PT, P0 ;  /* 0x00000005ff007c0c */ /* 0x000fe2000bf05300 */
[----:B--2--5:R-:W-:-:S05]  /*29b60*/  IMAD.IADD R2, R2, 0x1, R8 ;  /* 0x0000000102027824 */ /* 0x024fca00078e0208 */
[----:B------:R0:W-:Y:S07]  /*29b70*/  STL [R1+0x4], R2 ;  /* 0x0000040201007387 */ /* 0x0001ee0000100800 */
[----:B------:R-:W-:Y:S05]  /*29b80*/  @!P0 BRA `(.L_x_2585) ;  /* 0x0000000000108947 */ /* 0x000fea0003800000 */
[----:B0-----:R-:W-:-:S04]  /*29b90*/  IADD3 R2, P0, R15, UR4, RZ ;  /* 0x000000040f027c10 */ /* 0x001fc8000ff1e0ff */
[----:B------:R-:W-:-:S05]  /*29ba0*/  IADD3.X R3, R14, UR5, RZ, P0, !PT ;  /* 0x000000050e037c10 */ /* 0x000fca00087fe4ff */
[----:B------:R0:W5:Y:S01]  /*29bb0*/  LDG.E R9, desc[UR60][R2.64] ;  /* 0x0000003c02097981 */ /* 0x000162000c1e1900 */
[----:B------:R-:W-:Y:S05]  /*29bc0*/  BRA `(.L_x_2586) ;  /* 0x0000000000107947 */ /* 0x000fea0003800000 */
.L_x_2585:
[----:B------:R-:W-:Y:S05]  /*29bd0*/  @!P3 BRA `(.L_x_2586) ;  /* 0x00000000000cb947 */ /* 0x000fea0003800000 */
[----:B------:R-:W2:Y:S04]  /*29be0*/  LDG.E R9, desc[UR60][R6.64] ;  /* 0x0000003c06097981 */ /* 0x000ea8000c1e1900 */
[----:B------:R-:W2:Y:S02]  /*29bf0*/  LDG.E R6, desc[UR60][R6.64+0x4] ;  /* 0x0000043c06067981 */ /* 0x000ea4000c1e1900 */
[----:B--2---:R-:W-:-:S07]  /*29c00*/  IMAD.IADD R9, R6, 0x1, -R9 ;  /* 0x0000000106097824 */ /* 0x004fce00078e0a09 */
.L_x_2586:
[----:B0-----:R-:W2:Y:S01]  /*29c10*/  @P1 LDG.E R2, desc[UR60][R4.64] ;  /* 0x0000003c04021981 */ /* 0x001ea2000c1e1900 */
[----:B-----5:R-:W-:-:S03]  /*29c20*/  IMAD.IADD R9, R9, 0x1, -R8 ;  /* 0x0000000109097824 */ /* 0x020fc600078e0a08 */
[----:B------:R-:W2:Y:S01]  /*29c30*/  @P1 LDG.E R4, desc[UR60][R4.64+0x4] ;  /* 0x0000043c04041981 */ /* 0x000ea2000c1e1900 */
[----:B------:R-:W-:Y:S01]  /*29c40*/  LEA R3, R17, 0xcf, 0x7 ;  /* 0x000000cf11037811 */ /* 0x000fe200078e38ff */
[----:B------:R-:W-:Y:S01]  /*29c50*/  BSSY B0, `(.L_x_2587) ;  /* 0x0000108000007945 */ /* 0x000fe20003800000 */
[----:B------:R-:W-:Y:S01]  /*29c60*/  PLOP3.LUT P2, PT, PT, PT, PT, 0x80, 0x0 ;  /* 0x000000000000781c */ /* 0x000fe20003f4f070 */
[----:B--2---:R-:W-:-:S04]  /*29c70*/  @P1 IMAD.IADD R0, R4, 0x1, -R2 ;  /* 0x0000000104001824 */ /* 0x004fc800078e0a02 */
[----:B------:R-:W-:-:S05]  /*29c80*/  IMAD.IADD R2, R9, 0x1, R0 ;  /* 0x0000000109027824 */ /* 0x000fca00078e0200 */
[C---:B------:R-:W-:Y:S01]  /*29c90*/  IADD3 R3, R2.reuse, R3, -R10 ;  /* 0x0000000302037210 */ /* 0x040fe20007ffe80a */
[----:B------:R-:W-:-:S04]  /*29ca0*/  VIADD R2, R2, 0x4f ;  /* 0x0000004f02027836 */ /* 0x000fc80000000000 */
[----:B------:R-:W-:-:S04]  /*29cb0*/  IMAD.HI R2, R2, 0x66666667, RZ ;  /* 0x6666666702027827 */ /* 0x000fc800078e02ff */
[----:B------:R-:W-:Y:S01]  /*29cc0*/  IMAD.HI R3, R3, 0x66666667, RZ ;  /* 0x6666666703037827 */ /* 0x000fe200078e02ff */
[----:B------:R-:W-:-:S04]  /*29cd0*/  SHF.R.U32.HI R4, RZ, 0x1f, R2 ;  /* 0x0000001fff047819 */ /* 0x000fc80000011602 */
[----:B------:R-:W-:Y:S02]  /*29ce0*/  LEA.HI.SX32 R4, R2, R4, 0x1b ;  /* 0x0000000402047211 */ /* 0x000fe400078fdaff */
[----:B------:R-:W-:-:S04]  /*29cf0*/  SHF.R.U32.HI R2, RZ, 0x1f, R3 ;  /* 0x0000001fff027819 */ /* 0x000fc80000011603 */
[----:B------:R-:W-:-:S04]  /*29d00*/  LEA.HI.SX32 R2, R3, R2, 0x1b ;  /* 0x0000000203027211 */ /* 0x000fc800078fdaff */
[----:B------:R-:W-:-:S05]  /*29d10*/  VIMNMX R6, R4, R2, PT ;  /* 0x0000000204067248 */ /* 0x000fca0003fe0100 */
[----:B------:R-:W-:Y:S01]  /*29d20*/  IMAD R2, R6, 0x50, -R9 ;  /* 0x0000005006027824 */ /* 0x000fe200078e0a09 */
[----:B------:R-:W-:-:S04]  /*29d30*/  IADD3 R9, -R9, RZ, RZ ;  /* 0x000000ff09097210 */ /* 0x000fc80007ffe1ff */
[----:B------:R-:W-:Y:S02]  /*29d40*/  VIMNMX R2, R2, R0, PT ;  /* 0x0000000002027248 */ /* 0x000fe40003fe0100 */
[----:B------:R-:W-:-:S04]  /*29d50*/  VIMNMX R9, RZ, R9, !PT ;  /* 0x00000009ff097248 */ /* 0x000fc80007fe0100 */
[----:B------:R-:W-:Y:S01]  /*29d60*/  ISETP.GT.AND P0, PT, R2, R9, PT ;  /* 0x000000090200720c */ /* 0x000fe20003f04270 */
[----:B------:R-:W-:-:S05]  /*29d70*/  IMAD.WIDE.U32 R4, R9, -0x33333333, RZ ;  /* 0xcccccccd09047825 */ /* 0x000fca00078e00ff */
[----:B------:R-:W-:-:S07]  /*29d80*/  SHF.R.U32.HI R0, RZ, 0x6, R5 ;  /* 0x00000006ff007819 */ /* 0x000fce0000011605 */
[----:B------:R-:W-:-:S04]  /*29d90*/  @P0 VIADD R2, R2, 0x4f ;  /* 0x0000004f02020836 */ /* 0x000fc80000000000 */
[----:B------:R-:W-:Y:S01]  /*29da0*/  @P0 IMAD.HI R2, R2, 0x66666667, RZ ;  /* 0x6666666702020827 */ /* 0x000fe200078e02ff */
[----:B------:R0:W-:Y:S04]  /*29db0*/  STL [R1+0x24], R6 ;  /* 0x0000240601007387 */ /* 0x0001e80000100800 */
[----:B------:R-:W-:Y:S01]  /*29dc0*/  @P0 SHF.R.U32.HI R3, RZ, 0x1f, R2 ;  /* 0x0000001fff030819 */ /* 0x000fe20000011602 */
[----:B------:R-:W-:-:S03]  /*29dd0*/  IMAD.MOV.U32 R4, RZ, RZ, R0 ;  /* 0x000000ffff047224 */ /* 0x000fc600078e0000 */
[----:B------:R-:W-:-:S04]  /*29de0*/  @P0 LEA.HI.SX32 R4, R2, R3, 0x1b ;  /* 0x0000000302040211 */ /* 0x000fc800078fdaff */
        /* <DEDUP_REMOVED lines=12> */
.L_x_2789:
[----:B------:R-:W-:-:S03]  /*29eb0*/  UMOV UR4, 0xffffffff ;  /* 0xffffffff00047882 */ /* 0x000fc60000000000 */
[----:B------:R-:W-:Y:S05]  /*29ec0*/  BRA.DIV UR4, `(.L_x_2590) ;  /* 0x0000006e04147947 */ /* 0x000fea000b800000 */
[----:B------:R-:W-:-:S13]  /*29ed0*/  ELECT P6, URZ, PT ;  /* 0x00000000003f782f */ /* 0x000fda00038c0000 */
.L_x_2792:
        /* <DEDUP_REMOVED lines=12> */
.L_x_2793:
[----:B------:R-:W-:Y:S05]  /*29fa0*/  BSYNC B1 ;  /* 0x0000000000017941 */ /* 0x000fea0003800000 */
.L_x_2591:
        /* <DEDUP_REMOVED lines=8> */
.L_x_2794:
        /* <DEDUP_REMOVED lines=11> */
.L_x_2596:
[----:B-1----:R-:W2:Y:S01]  /*2a0e0*/  LDL R6, [R1+0xc] ;  /* 0x00000c0001067983 */ /* 0x002ea20000100800 */
[----:B------:R-:W-:Y:S01]  /*2a0f0*/  R2UR UR9, R5 ;  /* 0x00000000050972ca */ /* 0x000fe200000e0000 */
[----:B------:R-:W-:Y:S01]  /*2a100*/  IMAD R7, R4, 0x50, R20 ;  /* 0x0000005004077824 */ /* 0x000fe200078e0214 */
        /* <DEDUP_REMOVED lines=31> */
.L_x_2795:
        /* <DEDUP_REMOVED lines=8> */
.L_x_2598:
        /* <DEDUP_REMOVED lines=29> */
.L_x_2594:
[----:B------:R-:W-:Y:S05]  /*2a550*/  BSYNC B1 ;  /* 0x0000000000017941 */ /* 0x000fea0003800000 */
.L_x_2593:
[----:B01----:R-:W2:Y:S04]  /*2a560*/  LDL.LU R5, [R1+0xc] ;  /* 0x00000c0001057983 */ /* 0x003ea80000300800 */
[----:B------:R-:W3:Y:S01]  /*2a570*/  LDL.LU R7, [R1+0x10] ;  /* 0x0000100001077983 */ /* 0x000ee20000300800 */
[----:B------:R-:W-:Y:S01]  /*2a580*/  PLOP3.LUT P2, PT, PT, PT, PT, 0x8, 0x0 ;  /* 0x000000000000781c */ /* 0x000fe20003f4e170 */
[----:B--2---:R-:W-:-:S05]  /*2a590*/  VIADD R5, R5, 0x1 ;  /* 0x0000000105057836 */ /* 0x004fca0000000000 */
[----:B------:R-:W-:-:S04]  /*2a5a0*/  ISETP.NE.AND P0, PT, R5, 0x2, PT ;  /* 0x000000020500780c */ /* 0x000fc80003f05270 */
[----:B------:R-:W-:Y:S02]  /*2a5b0*/  SEL R6, RZ, 0x1, P0 ;  /* 0x00000001ff067807 */ /* 0x000fe40000000000 */
[----:B------:R-:W-:Y:S01]  /*2a5c0*/  SEL R8, R5, RZ, P0 ;  /* 0x000000ff05087207 */ /* 0x000fe20000000000 */
[----:B------:R-:W-:Y:S01]  /*2a5d0*/  VIADD R5, R4, 0xfffffffe ;  /* 0xfffffffe04057836 */ /* 0x000fe20000000000 */
[----:B---3--:R-:W-:-:S03]  /*2a5e0*/  LOP3.LUT R7, R7, R6, RZ, 0x3c, !PT ;  /* 0x0000000607077212 */ /* 0x008fc600078e3cff */
[----:B------:R0:W-:Y:S01]  /*2a5f0*/  STL [R1+0xc], R8 ;  /* 0x00000c0801007387 */ /* 0x0001e20000100800 */
[----:B------:R-:W-:-:S03]  /*2a600*/  ISETP.GE.AND P0, PT, R5, R0, PT ;  /* 0x000000000500720c */ /* 0x000fc60003f06270 */
[----:B------:R0:W-:Y:S10]  /*2a610*/  STL [R1+0x10], R7 ;  /* 0x0000100701007387 */ /* 0x0001f40000100800 */
[----:B0-----:R-:W-:Y:S05]  /*2a620*/  @!P0 BRA `(.L_x_2588) ;  /* 0x0000000400a88947 */ /* 0x001fea0003800000 */
[C---:B------:R-:W-:Y:S02]  /*2a630*/  IMAD R5, R4.reuse, 0x50, R20 ;  /* 0x0000005004057824 */ /* 0x040fe400078e0214 */
[----:B------:R-:W-:Y:S02]  /*2a640*/  VIADD R4, R4, 0xffffffff ;  /* 0xffffffff04047836 */ /* 0x000fe40000000000 */
[----:B------:R-:W-:-:S07]  /*2a650*/  VIADD R5, R5, 0xffffff60 ;  /* 0xffffff6005057836 */ /* 0x000fce0000000000 */
.L_x_2605:
        /* <DEDUP_REMOVED lines=9> */
.L_x_2796:
        /* <DEDUP_REMOVED lines=11> */
.L_x_2602:
        /* <DEDUP_REMOVED lines=32> */
.L_x_2797:
        /* <DEDUP_REMOVED lines=8> */
.L_x_2604:
        /* <DEDUP_REMOVED lines=29> */
.L_x_2600:
[----:B------:R-:W-:Y:S05]  /*2abf0*/  BSYNC B1 ;  /* 0x0000000000017941 */ /* 0x000fea0003800000 */
.L_x_2599:
        /* <DEDUP_REMOVED lines=13> */
.L_x_2588:
[----:B------:R-:W-:Y:S05]  /*2acd0*/  BSYNC B0 ;  /* 0x0000000000007941 */ /* 0x000fea0003800000 */
.L_x_2587:
        /* <DEDUP_REMOVED lines=13> */
[----:B------:R-:W0:Y:S08]  /*2adb0*/  FLO.U32 R0, UR4 ;  /* 0x0000000400007d00 */ /* 0x000e3000080e0000 */
        /* <DEDUP_REMOVED lines=9> */
.L_x_2607:
        /* <DEDUP_REMOVED lines=11> */
[----:B------:R-:W-:Y:S02]  /*2af00*/  IMAD.U32 R4, RZ, RZ, UR6 ;  /* 0x00000006ff047e24 */ /* 0x000fe4000f8e00ff */
[----:B------:R-:W1:Y:S01]  /*2af10*/  LDC.64 R2, c[0x4][R2] ;  /* 0x0100000002027b82 */ /* 0x000e620000000a00 */
[----:B------:R-:W-:Y:S02]  /*2af20*/  IMAD.U32 R5, RZ, RZ, UR7 ;  /* 0x00000007ff057e24 */ /* 0x000fe4000f8e00ff */
[----:B------:R-:W-:Y:S02]  /*2af30*/  IMAD.U32 R6, RZ, RZ, UR8 ;  /* 0x00000008ff067e24 */ /* 0x000fe4000f8e00ff */
[----:B0-----:R-:W-:-:S02]  /*2af40*/  IMAD.U32 R7, RZ, RZ, UR9 ;  /* 0x00000009ff077e24 */ /* 0x001fc4000f8e00ff */
[----:B------:R-:W-:Y:S02]  /*2af50*/  IMAD.U32 R10, RZ, RZ, UR4 ;  /* 0x00000004ff0a7e24 */ /* 0x000fe4000f8e00ff */
[----:B------:R-:W-:Y:S02]  /*2af60*/  IMAD.U32 R11, RZ, RZ, UR5 ;  /* 0x00000005ff0b7e24 */ /* 0x000fe4000f8e00ff */
[----:B------:R-:W-:Y:S02]  /*2af70*/  IMAD.MOV.U32 R8, RZ, RZ, 0x70 ;  /* 0x00000070ff087424 */ /* 0x000fe400078e00ff */
[----:B------:R-:W-:Y:S02]  /*2af80*/  IMAD.MOV.U32 R12, RZ, RZ, 0x1 ;  /* 0x00000001ff0c7424 */ /* 0x000fe400078e00ff */
[----:B------:R-:W-:-:S07]  /*2af90*/  IMAD.MOV.U32 R13, RZ, RZ, RZ ;  /* 0x000000ffff0d7224 */ /* 0x000fce00078e00ff */
[----:B------:R-:W-:-:S07]  /*2afa0*/  LEPC R20, `(.L_x_2609) ;  /* 0x000000001014794e */ /* 0x000fce0000000000 */
[----:B-1----:R-:W-:Y:S05]  /*2afb0*/  CALL.ABS.NOINC R2 ;  /* 0x0000000002007343 */ /* 0x002fea0003c00000 */
.L_x_2609:
        /* <DEDUP_REMOVED lines=9> */
[----:B------:R-:W-:Y:S02]  /*2b050*/  IMAD.U32 R4, RZ, RZ, UR6 ;  /* 0x00000006ff047e24 */ /* 0x000fe4000f8e00ff */
[----:B------:R-:W-:Y:S02]  /*2b060*/  IMAD.U32 R5, RZ, RZ, UR7 ;  /* 0x00000007ff057e24 */ /* 0x000fe4000f8e00ff */
[----:B------:R-:W-:Y:S02]  /*2b070*/  IMAD.U32 R6, RZ, RZ, UR8 ;  /* 0x00000008ff067e24 */ /* 0x000fe4000f8e00ff */
[----:B0-----:R-:W-:-:S02]  /*2b080*/  IMAD.U32 R7, RZ, RZ, UR9 ;  /* 0x00000009ff077e24 */ /* 0x001fc4000f8e00ff */
[----:B------:R-:W-:Y:S02]  /*2b090*/  IMAD.U32 R10, RZ, RZ, UR4 ;  /* 0x00000004ff0a7e24 */ /* 0x000fe4000f8e00ff */
[----:B------:R-:W-:Y:S02]  /*2b0a0*/  IMAD.U32 R11, RZ, RZ, UR5 ;  /* 0x00000005ff0b7e24 */ /* 0x000fe4000f8e00ff */
[----:B------:R-:W-:Y:S02]  /*2b0b0*/  IMAD.MOV.U32 R8, RZ, RZ, 0x70 ;  /* 0x00000070ff087424 */ /* 0x000fe400078e00ff */
[----:B------:R-:W-:Y:S02]  /*2b0c0*/  IMAD.MOV.U32 R12, RZ, RZ, 0x1 ;  /* 0x00000001ff0c7424 */ /* 0x000fe400078e00ff */
[----:B-1----:R-:W-:-:S07]  /*2b0d0*/  IMAD.MOV.U32 R13, RZ, RZ, RZ ;  /* 0x000000ffff0d7224 */ /* 0x002fce00078e00ff */
[----:B------:R-:W-:-:S07]  /*2b0e0*/  LEPC R20, `(.L_x_2611) ;  /* 0x000000001014794e */ /* 0x000fce0000000000 */
[----:B--2---:R-:W-:Y:S05]  /*2b0f0*/  CALL.ABS.NOINC R2 ;  /* 0x0000000002007343 */ /* 0x004fea0003c00000 */
.L_x_2611:
        /* <DEDUP_REMOVED lines=16> */
.L_x_2610:
[----:B------:R-:W2:Y:S01]  /*2b200*/  LDL.LU R2, [R1+0x28] ;  /* 0x0000280001027983 */ /* 0x000ea20000300800 */
[----:B------:R-:W-:-:S03]  /*2b210*/  ULDC.64 UR4, c[0x0][0x9f8] ;  /* 0x00027e0000047ab9 */ /* 0x000fc60000000a00 */
[----:B------:R-:W3:Y:S04]  /*2b220*/  LDL.LU R0, [R1+0x2c] ;  /* 0x00002c0001007983 */ /* 0x000ee80000300800 */
[----:B------:R-:W4:Y:S04]  /*2b230*/  LDL.LU R4, [R1+0x34] ;  /* 0x0000340001047983 */ /* 0x000f280000300800 */
[----:B------:R-:W4:Y:S01]  /*2b240*/  LDL.LU R6, [R1+0x20] ;  /* 0x0000200001067983 */ /* 0x000f220000300800 */
[----:B------:R-:W-:-:S04]  /*2b250*/  ISETP.NE.U32.AND P0, PT, RZ, UR4, PT ;  /* 0x00000004ff007c0c */ /* 0x000fc8000bf05070 */
[----:B------:R-:W-:Y:S01]  /*2b260*/  ISETP.NE.AND.EX P0, PT, RZ, UR5, PT, P0 ;  /* 0x00000005ff007c0c */ /* 0x000fe2000bf05300 */
[----:B0-----:R-:W0:Y:S02]  /*2b270*/  S2R R7, SR_TID.X ;  /* 0x0000000000077919 */ /* 0x001e240000002100 */
        /* <DEDUP_REMOVED lines=9> */
[----:B----4-:R-:W-:-:S06]  /*2b310*/  IMAD.MOV.U32 R0, RZ, RZ, R6 ;  /* 0x000000ffff007224 */ /* 0x010fcc00078e0006 */
[----:B------:R0:W5:Y:S01]  /*2b320*/  @P0 LDG.E R0, desc[UR60][R2.64] ;  /* 0x0000003c02000981 */ /* 0x000162000c1e1900 */
[----:B------:R-:W-:Y:S01]  /*2b330*/  PLOP3.LUT P1, PT, P6, PT, PT, 0x8, 0x0 ;  /* 0x000000000000781c */ /* 0x000fe2000372e170 */
[----:B0-----:R-:W-:Y:S02]  /*2b340*/  IMAD R3, R17, 0x80, R4 ;  /* 0x0000008011037824 */ /* 0x001fe400078e0204 */
[----:B------:R-:W0:Y:S02]  /*2b350*/  LDC R4, c[0x0][0x428] ;  /* 0x00010a00ff047b82 */ /* 0x000e240000000800 */
[----:B0-----:R-:W-:-:S13]  /*2b360*/  ISETP.NE.AND P0, PT, R4, 0x1, PT ;  /* 0x000000010400780c */ /* 0x001fda0003f05270 */
[----:B------:R-:W0:Y:S08]  /*2b370*/  @P0 LDC R5, c[0x0][0x42c] ;  /* 0x00010b00ff050b82 */ /* 0x000e300000000800 */
[----:B------:R-:W1:Y:S01]  /*2b380*/  @P0 LDC R2, c[0x0][0x430] ;  /* 0x00010c00ff020b82 */ /* 0x000e620000000800 */
[----:B0-----:R-:W-:-:S04]  /*2b390*/  @P0 IMAD.HI.U32 R4, R18, R5, RZ ;  /* 0x0000000512040227 */ /* 0x001fc800078e00ff */
[----:B------:R-:W-:Y:S01]  /*2b3a0*/  IMAD.MOV.U32 R5, RZ, RZ, R18 ;  /* 0x000000ffff057224 */ /* 0x000fe200078e0012 */
[----:B-1----:R-:W-:Y:S02]  /*2b3b0*/  @P0 SHF.R.U32.HI R5, RZ, R2, R4 ;  /* 0x00000002ff050219 */ /* 0x002fe40000011604 */
[----:B------:R-:W-:-:S04]  /*2b3c0*/  ISETP.NE.U32.AND P0, PT, RZ, UR4, PT ;  /* 0x00000004ff007c0c */ /* 0x000fc8000bf05070 */
[----:B------:R-:W-:-:S04]  /*2b3d0*/  ISETP.NE.AND.EX P0, PT, RZ, UR5, PT, P0 ;  /* 0x00000005ff007c0c */ /* 0x000fc8000bf05300 */
[----:B------:R-:W-:-:S09]  /*2b3e0*/  SEL R2, R6, RZ, !P0 ;  /* 0x000000ff06027207 */ /* 0x000fd20004000000 */
.L_x_2612:
        /* <DEDUP_REMOVED lines=16> */
.L_x_2613:
        /* <DEDUP_REMOVED lines=15> */
.L_x_2614:
        /* <DEDUP_REMOVED lines=15> */
.L_x_2615:
        /* <DEDUP_REMOVED lines=18> */
.L_x_2800:
[----:B------:R-:W-:Y:S01]  /*2b7f0*/  UMOV UR4, 0xffffffff ;  /* 0xffffffff00047882 */ /* 0x000fe20000000000 */
[----:B------:R-:W-:Y:S02]  /*2b800*/  SHF.R.S32.HI R17, RZ, 0x1f, R0 ;  /* 0x0000001fff117819 */ /* 0x000fe40000011400 */
[----:B------:R-:W-:Y:S05]  /*2b810*/  BRA.DIV UR4, `(.L_x_2617) ;  /* 0x0000005604787947 */ /* 0x000fea000b800000 */
[----:B------:R-:W-:-:S13]  /*2b820*/  ELECT P6, URZ, PT ;  /* 0x00000000003f782f */ /* 0x000fda00038c0000 */
.L_x_2803:
[----:B------:R-:W-:Y:S05]  /*2b830*/  @!P6 BRA `(.L_x_2618) ;  /* 0x000000040034e947 */ /* 0x000fea0003800000 */
[----:B------:R-:W-:-:S04]  /*2b840*/  ISETP.NE.U32.AND P0, PT, R8, RZ, PT ;  /* 0x000000ff0800720c */ /* 0x000fc80003f05070 */
[----:B------:R-:W-:-:S13]  /*2b850*/  ISETP.NE.AND.EX P0, PT, R9, RZ, PT, P0 ;  /* 0x000000ff0900720c */ /* 0x000fda0003f05300 */
[----:B------:R-:W-:Y:S05]  /*2b860*/  @!P0 BRA `(.L_x_2619) ;  /* 0x0000000000448947 */ /* 0x000fea0003800000 */
[----:B------:R-:W0:Y:S01]  /*2b870*/  LDC R11, c[0x0][0x41c] ;  /* 0x00010700ff0b7b82 */ /* 0x000e220000000800 */
        /* <DEDUP_REMOVED lines=16> */
.L_x_2619:
        /* <DEDUP_REMOVED lines=9> */
.L_x_2804:
        /* <DEDUP_REMOVED lines=11> */
.L_x_2621:
        /* <DEDUP_REMOVED lines=37> */
.L_x_2618:
        /* <DEDUP_REMOVED lines=55> */
.L_x_2805:
[----:B------:R-:W-:Y:S05]  /*2c080*/  BSYNC B0 ;  /* 0x0000000000007941 */ /* 0x000fea0003800000 */
.L_x_2622:
[----:B0-----:R-:W2:Y:S01]  /*2c090*/  LDL R3, [R1+0x24] ;  /* 0x0000240001037983 */ /* 0x001ea20000100800 */
[----:B------:R-:W-:Y:S01]  /*2c0a0*/  BSSY B0, `(.L_x_2624) ;  /* 0x00001c4000007945 */ /* 0x000fe20003800000 */
[----:B--2---:R-:W-:-:S13]  /*2c0b0*/  ISETP.GE.AND P0, PT, R3, 0x2, PT ;  /* 0x000000020300780c */ /* 0x004fda0003f06270 */
[----:B------:R-:W-:Y:S05]  /*2c0c0*/  @!P0 BRA `(.L_x_2625) ;  /* 0x0000001c00048947 */ /* 0x000fea0003800000 */
[C---:B------:R-:W-:Y:S01]  /*2c0d0*/  LOP3.LUT R2, R3.reuse, 0x1, RZ, 0xc0, !PT ;  /* 0x0000000103027812 */ /* 0x040fe200078ec0ff */
[----:B------:R-:W-:Y:S03]  /*2c0e0*/  BSSY B1, `(.L_x_2626) ;  /* 0x000009a000017945 */ /* 0x000fe60003800000 */
[----:B------:R-:W-:Y:S01]  /*2c0f0*/  ISETP.NE.U32.AND P0, PT, R2, 0x1, PT ;  /* 0x000000010200780c */ /* 0x000fe20003f05070 */
[----:B------:R-:W-:-:S04]  /*2c100*/  VIADD R2, R3, 0xfffffffe ;  /* 0xfffffffe03027836 */ /* 0x000fc80000000000 */
[----:B------:R-:W-:-:S08]  /*2c110*/  IMAD.MOV.U32 R7, RZ, RZ, R2 ;  /* 0x000000ffff077224 */ /* 0x000fd000078e0002 */
[----:B------:R-:W-:Y:S05]  /*2c120*/  @!P0 BRA `(.L_x_2627) ;  /* 0x0000000800548947 */ /* 0x000fea0003800000 */
        /* <DEDUP_REMOVED lines=16> */
[----:B------:R-:W-:Y:S02]  /*2c230*/  ULDC.64 UR4, c[0x0][0x408] ;  /* 0x0001020000047ab9 */ /* 0x000fe40000000a00 */
[----:B------:R-:W-:-:S04]  /*2c240*/  IMAD R7, R17, UR4, RZ ;  /* 0x0000000411077c24 */ /* 0x000fc8000f8e02ff */
[----:B------:R-:W-:Y:S01]  /*2c250*/  IMAD R7, R0, UR5, R7 ;  /* 0x0000000500077c24 */ /* 0x000fe2000f8e0207 */
[----:B0-----:R-:W-:-:S13]  /*2c260*/  ISETP.NE.AND P0, PT, R14, 0x1, PT ;  /* 0x000000010e00780c */ /* 0x001fda0003f05270 */
[----:B------:R-:W0:Y:S02]  /*2c270*/  @P0 LDC.64 R10, c[0x0][0x420] ;  /* 0x00010800ff0a0b82 */ /* 0x000e240000000a00 */
[----:B0-----:R-:W-:-:S05]  /*2c280*/  @P0 IMAD.HI.U32 R10, R2, R10, RZ ;  /* 0x0000000a020a0227 */ /* 0x001fca00078e00ff */
[----:B------:R-:W-:-:S04]  /*2c290*/  @P0 SHF.R.U32.HI R3, RZ, R11, R10 ;  /* 0x0000000bff030219 */ /* 0x000fc8000001160a */
[--C-:B------:R-:W-:Y:S01]  /*2c2a0*/  SHF.R.S32.HI R11, RZ, 0x1f, R3.reuse ;  /* 0x0000001fff0b7819 */ /* 0x100fe20000011403 */
        /* <DEDUP_REMOVED lines=8> */
.L_x_2630:
[----:B0-----:R-:W0:Y:S01]  /*2c330*/  S2R R9, SR_CgaCtaId ;  /* 0x0000000000097919 */ /* 0x001e220000008800 */
[----:B------:R-:W-:-:S04]  /*2c340*/  MOV R8, 0x400 ;  /* 0x0000040000087802 */ /* 0x000fc80000000f00 */
[----:B0-----:R-:W-:Y:S02]  /*2c350*/  LEA R8, R9, R8, 0x18 ;  /* 0x0000000809087211 */ /* 0x001fe400078ec0ff */
[----:B------:R-:W-:-:S03]  /*2c360*/  SHF.L.U32 R9, R13, 0x1f, RZ ;  /* 0x0000001f0d097819 */ /* 0x000fc600000006ff */
[----:B------:R-:W-:-:S04]  /*2c370*/  IMAD R8, R12, 0x8, R8 ;  /* 0x000000080c087824 */ /* 0x000fc800078e0208 */
[----:B------:R-:W0:Y:S02]  /*2c380*/  SYNCS.PHASECHK.TRANS64.TRYWAIT P0, [R8+URZ+0x38840], R9 ;  /* 0x03884009080075a7 */ /* 0x000e24000800017f */
[----:B0-----:R-:W-:Y:S05]  /*2c390*/  @!P0 BRA `(.L_x_2631) ;  /* 0x0000004800ec8947 */ /* 0x001fea0003800000 */
.L_x_2806:
        /* <DEDUP_REMOVED lines=11> */
.L_x_2632:
        /* <DEDUP_REMOVED lines=41> */
.L_x_2807:
        /* <DEDUP_REMOVED lines=10> */
.L_x_2634:
[----:B------:R-:W2:Y:S02]  /*2c780*/  LDL R9, [R1+0x14] ;  /* 0x0000140001097983 */ /* 0x000ea40000100800 */
[----:B--2---:R-:W-:-:S13]  /*2c790*/  LOP3.LUT P0, RZ, R9, 0x40, RZ, 0xc0, !PT ;  /* 0x0000004009ff7812 */ /* 0x004fda000780c0ff */
[----:B------:R-:W-:Y:S05]  /*2c7a0*/  @P0 BRA `(.L_x_2635) ;  /* 0x0000000000040947 */ /* 0x000fea0003800000 */
[----:B------:R-:W-:Y:S01]  /*2c7b0*/  BPT.TRAP 0x1 ;  /* 0x000000040000795c */ /* 0x000fe20000300000 */
.L_x_2635:
        /* <DEDUP_REMOVED lines=39> */
.L_x_2629:
[----:B------:R-:W-:Y:S05]  /*2ca30*/  BSYNC B2 ;  /* 0x0000000000027941 */ /* 0x000fea0003800000 */
.L_x_2628:
[----:B------:R-:W2:Y:S04]  /*2ca40*/  LDL.LU R3, [R1+0x24] ;  /* 0x0000240001037983 */ /* 0x000ea80000300800 */
[----:B------:R0:W-:Y:S04]  /*2ca50*/  STL [R1], R12 ;  /* 0x0000000c01007387 */ /* 0x0001e80000100800 */
[----:B------:R0:W-:Y:S02]  /*2ca60*/  STL [R1+0x8], R13 ;  /* 0x0000080d01007387 */ /* 0x0001e40000100800 */
[----:B0-2---:R-:W-:-:S07]  /*2ca70*/  VIADD R7, R3, 0xfffffffd ;  /* 0xfffffffd03077836 */ /* 0x005fce0000000000 */
.L_x_2627:
[----:B------:R-:W-:Y:S05]  /*2ca80*/  BSYNC B1 ;  /* 0x0000000000017941 */ /* 0x000fea0003800000 */
.L_x_2626:
[----:B------:R-:W-:-:S13]  /*2ca90*/  ISETP.NE.AND P0, PT, R2, RZ, PT ;  /* 0x000000ff0200720c */ /* 0x000fda0003f05270 */
[----:B------:R-:W-:Y:S05]  /*2caa0*/  @!P0 BRA `(.L_x_2625) ;  /* 0x00000010008c8947 */ /* 0x000fea0003800000 */
[----:B------:R-:W-:-:S07]  /*2cab0*/  IMAD.MOV.U32 R11, RZ, RZ, R6 ;  /* 0x000000ffff0b7224 */ /* 0x000fce00078e0006 */
.L_x_2652:
        /* <DEDUP_REMOVED lines=30> */
[----:B------:R-:W-:-:S06]  /*2cca0*/  LEA.HI.X R11, R2, UR5, R3, 0x2, P0 ;  /* 0x00000005020b7c11 */ /* 0x000fcc00080f1403 */
[----:B------:R0:W5:Y:S03]  /*2ccb0*/  LDG.E R11, desc[UR60][R10.64] ;  /* 0x0000003c0a0b7981 */ /* 0x000166000c1e1900 */
.L_x_2638:
[----:B------:R-:W1:Y:S01]  /*2ccc0*/  S2R R3, SR_CgaCtaId ;  /* 0x0000000000037919 */ /* 0x000e620000008800 */
[----:B------:R-:W-:-:S04]  /*2ccd0*/  MOV R2, 0x400 ;  /* 0x0000040000027802 */ /* 0x000fc80000000f00 */
[----:B-1----:R-:W-:Y:S02]  /*2cce0*/  LEA R2, R3, R2, 0x18 ;  /* 0x0000000203027211 */ /* 0x002fe400078ec0ff */
[----:B------:R-:W-:-:S03]  /*2ccf0*/  SHF.L.U32 R3, R9, 0x1f, RZ ;  /* 0x0000001f09037819 */ /* 0x000fc600000006ff */
[----:B------:R-:W-:-:S04]  /*2cd00*/  IMAD R2, R8, 0x8, R2 ;  /* 0x0000000808027824 */ /* 0x000fc800078e0202 */
[----:B------:R-:W1:Y:S02]  /*2cd10*/  SYNCS.PHASECHK.TRANS64.TRYWAIT P0, [R2+URZ+0x38840], R3 ;  /* 0x03884003020075a7 */ /* 0x000e64000800017f */
[----:B-1----:R-:W-:Y:S05]  /*2cd20*/  @!P0 BRA `(.L_x_2639) ;  /* 0x0000004000b08947 */ /* 0x002fea0003800000 */
.L_x_2808:
        /* <DEDUP_REMOVED lines=11> */
.L_x_2640:
        /* <DEDUP_REMOVED lines=41> */
.L_x_2809:
        /* <DEDUP_REMOVED lines=10> */
.L_x_2642:
[----:B------:R-:W2:Y:S02]  /*2d110*/  LDL R3, [R1+0x14] ;  /* 0x0000140001037983 */ /* 0x000ea40000100800 */
[----:B--2---:R-:W-:-:S13]  /*2d120*/  LOP3.LUT P0, RZ, R3, 0x40, RZ, 0xc0, !PT ;  /* 0x0000004003ff7812 */ /* 0x004fda000780c0ff */
[----:B------:R-:W-:Y:S05]  /*2d130*/  @P0 BRA `(.L_x_2643) ;  /* 0x0000000000040947 */ /* 0x000fea0003800000 */
[----:B------:R-:W-:Y:S01]  /*2d140*/  BPT.TRAP 0x1 ;  /* 0x000000040000795c */ /* 0x000fe20000300000 */
.L_x_2643:
        /* <DEDUP_REMOVED lines=39> */
.L_x_2637:
[----:B------:R-:W-:Y:S05]  /*2d3c0*/  BSYNC B1 ;  /* 0x0000000000017941 */ /* 0x000fea0003800000 */
.L_x_2636:
        /* <DEDUP_REMOVED lines=31> */
.L_x_2646:
[----:B------:R-:W2:Y:S01]  /*2d5c0*/  S2R R3, SR_CgaCtaId ;  /* 0x0000000000037919 */ /* 0x000ea20000008800 */
[----:B------:R-:W-:-:S04]  /*2d5d0*/  MOV R2, 0x400 ;  /* 0x0000040000027802 */ /* 0x000fc80000000f00 */
[----:B--2---:R-:W-:Y:S02]  /*2d5e0*/  LEA R2, R3, R2, 0x18 ;  /* 0x0000000203027211 */ /* 0x004fe400078ec0ff */
[----:B------:R-:W-:-:S03]  /*2d5f0*/  SHF.L.U32 R3, R14, 0x1f, RZ ;  /* 0x0000001f0e037819 */ /* 0x000fc600000006ff */
[----:B------:R-:W-:-:S04]  /*2d600*/  IMAD R2, R15, 0x8, R2 ;  /* 0x000000080f027824 */ /* 0x000fc800078e0202 */
[----:B------:R-:W2:Y:S02]  /*2d610*/  SYNCS.PHASECHK.TRANS64.TRYWAIT P0, [R2+URZ+0x38840], R3 ;  /* 0x03884003020075a7 */ /* 0x000ea4000800017f */
[----:B--2---:R-:W-:Y:S05]  /*2d620*/  @!P0 BRA `(.L_x_2647) ;  /* 0x0000003800988947 */ /* 0x004fea0003800000 */
.L_x_2810:
        /* <DEDUP_REMOVED lines=11> */
.L_x_2648:
        /* <DEDUP_REMOVED lines=40> */
.L_x_2811:
        /* <DEDUP_REMOVED lines=10> */
.L_x_2650:
[----:B------:R-:W2:Y:S02]  /*2da00*/  LDL R3, [R1+0x14] ;  /* 0x0000140001037983 */ /* 0x000ea40000100800 */
[----:B--2---:R-:W-:-:S13]  /*2da10*/  LOP3.LUT P0, RZ, R3, 0x40, RZ, 0xc0, !PT ;  /* 0x0000004003ff7812 */ /* 0x004fda000780c0ff */
[----:B------:R-:W-:Y:S05]  /*2da20*/  @P0 BRA `(.L_x_2651) ;  /* 0x0000000000040947 */ /* 0x000fea0003800000 */
[----:B------:R-:W-:Y:S01]  /*2da30*/  BPT.TRAP 0x1 ;  /* 0x000000040000795c */ /* 0x000fe20000300000 */
.L_x_2651:
        /* <DEDUP_REMOVED lines=38> */
.L_x_2645:
[----:B------:R-:W-:Y:S05]  /*2dca0*/  BSYNC B1 ;  /* 0x0000000000017941 */ /* 0x000fea0003800000 */
.L_x_2644:
[C---:B------:R-:W-:Y:S01]  /*2dcb0*/  ISETP.GT.AND P0, PT, R7.reuse, 0x1, PT ;  /* 0x000000010700780c */ /* 0x040fe20003f04270 */
[----:B------:R-:W-:-:S12]  /*2dcc0*/  VIADD R7, R7, 0xfffffffe ;  /* 0xfffffffe07077836 */ /* 0x000fd80000000000 */
[----:B------:R-:W-:Y:S05]  /*2dcd0*/  @P0 BRA `(.L_x_2652) ;  /* 0xffffffec00780947 */ /* 0x000fea000383ffff */
.L_x_2625:
[----:B------:R-:W-:Y:S05]  /*2dce0*/  BSYNC B0 ;  /* 0x0000000000007941 */ /* 0x000fea0003800000 */
.L_x_2624:
        /* <DEDUP_REMOVED lines=8> */
[----:B------:R-:W1:Y:S02]  /*2dd70*/  FLO.U32 R0, UR4 ;  /* 0x0000000400007d00 */ /* 0x000e6400080e0000 */
        /* <DEDUP_REMOVED lines=8> */
.L_x_2654:
[----:B------:R-:W-:Y:S05]  /*2de00*/  BSYNC B0 ;  /* 0x0000000000007941 */ /* 0x000fea0003800000 */
.L_x_2653:
        /* <DEDUP_REMOVED lines=11> */
.L_x_2812:
        /* <DEDUP_REMOVED lines=10> */
.L_x_2658:
[----:B------:R-:W2:Y:S02]  /*2df60*/  LDL R0, [R1+0x14] ;  /* 0x0000140001007983 */ /* 0x000ea40000100800 */
[----:B--2---:R-:W-:-:S13]  /*2df70*/  LOP3.LUT P0, RZ, R0, 0x40, RZ, 0xc0, !PT ;  /* 0x0000004000ff7812 */ /* 0x004fda000780c0ff */
[----:B------:R-:W-:Y:S05]  /*2df80*/  @P0 BRA `(.L_x_2659) ;  /* 0x0000000000040947 */ /* 0x000fea0003800000 */
[----:B------:R-:W-:Y:S01]  /*2df90*/  BPT.TRAP 0x1 ;  /* 0x000000040000795c */ /* 0x000fe20000300000 */
.L_x_2659:
[----:B------:R-:W2:Y:S01]  /*2dfa0*/  LDL R0, [R1] ;  /* 0x0000000001007983 */ /* 0x000ea20000100800 */
        /* <DEDUP_REMOVED lines=36> */
.L_x_2656:
[----:B------:R-:W-:Y:S05]  /*2e1f0*/  BSYNC B0 ;  /* 0x0000000000007941 */ /* 0x000fea0003800000 */
.L_x_2655:
        /* <DEDUP_REMOVED lines=9> */
.L_x_2608:
[----:B------:R-:W-:Y:S05]  /*2e290*/  BSYNC B6 ;  /* 0x0000000000067941 */ /* 0x000fea0003800000 */
.L_x_2606:
[----:B------:R-:W-:-:S03]  /*2e2a0*/  UMOV UR4, 0xffffffff ;  /* 0xffffffff00047882 */ /* 0x000fc60000000000 */
[----:B------:R-:W-:Y:S05]  /*2e2b0*/  BRA.DIV UR4, `(.L_x_2660) ;  /* 0x0000002e04b07947 */ /* 0x000fea000b800000 */
[----:B------:R2:W3:Y:S04]  /*2e2c0*/  SHFL.IDX PT, R4, R16, RZ, 0x1f ;  /* 0x00001fff10047589 */ /* 0x0004e800000e0000 */
[----:B------:R-:W4:Y:S02]  /*2e2d0*/  SHFL.IDX PT, R16, R16, 0x1, 0x1f ;  /* 0x00201f0010107f89 */ /* 0x000f2400000e0000 */
.L_x_2816:
[----:B-1----:R-:W0:Y:S01]  /*2e2e0*/  S2R R0, SR_TID.X ;  /* 0x0000000000007919 */ /* 0x002e220000002100 */
        /* <DEDUP_REMOVED lines=9> */
[----:B------:R-:W0:Y:S02]  /*2e380*/  LDC.64 R2, c[0x0][0xc58] ;  /* 0x00031600ff027b82 */ /* 0x000e240000000a00 */
[----:B0-----:R-:W-:-:S05]  /*2e390*/  IMAD.WIDE R2, R5, 0x4, R2 ;  /* 0x0000000405027825 */ /* 0x001fca00078e0202 */
[----:B------:R0:W5:Y:S02]  /*2e3a0*/  LDG.E R17, desc[UR60][R2.64] ;  /* 0x0000003c02117981 */ /* 0x000164000c1e1900 */
.L_x_2662:
[----:B------:R-:W-:Y:S05]  /*2e3b0*/  BSYNC B0 ;  /* 0x0000000000007941 */ /* 0x000fea0003800000 */
.L_x_2661:
        /* <DEDUP_REMOVED lines=23> */
.L_x_2824:
[----:B------:R-:W-:Y:S02]  /*2e530*/  ULDC UR4, c[0x0][0xc10] ;  /* 0x0003040000047ab9 */ /* 0x000fe40000000800 */
[----:B------:R-:W-:-:S04]  /*2e540*/  IMAD.U32 R5, RZ, RZ, UR4 ;  /* 0x00000004ff057e24 */ /* 0x000fc8000f8e00ff */
[----:B-1----:R-:W-:-:S04]  /*2e550*/  IMAD R3, R14, R5, RZ ;  /* 0x000000050e037224 */ /* 0x002fc800078e02ff */
[----:B--2-4-:R-:W-:-:S05]  /*2e560*/  IMAD.IADD R16, R16, 0x1, R3 ;  /* 0x0000000110107824 */ /* 0x014fca00078e0203 */
[----:B---3--:R-:W-:-:S13]  /*2e570*/  ISETP.GT.AND P0, PT, R16, R4, PT ;  /* 0x000000041000720c */ /* 0x008fda0003f04270 */
[----:B------:R-:W-:Y:S05]  /*2e580*/  @P0 BRA `(.L_x_2664) ;  /* 0x0000000000b40947 */ /* 0x000fea0003800000 */
[----:B------:R-:W1:Y:S02]  /*2e590*/  LDC R0, c[0x0][0xc14] ;  /* 0x00030500ff007b82 */ /* 0x000e640000000800 */
.L_x_2669:
        /* <DEDUP_REMOVED lines=11> */
[----:B------:R-:W0:Y:S02]  /*2e650*/  LDC.64 R2, c[0x0][0xc58] ;  /* 0x00031600ff027b82 */ /* 0x000e240000000a00 */
[----:B0-----:R-:W-:-:S05]  /*2e660*/  IMAD.WIDE R2, R5, 0x4, R2 ;  /* 0x0000000405027825 */ /* 0x001fca00078e0202 */
[----:B------:R0:W5:Y:S02]  /*2e670*/  LDG.E R17, desc[UR60][R2.64] ;  /* 0x0000003c02117981 */ /* 0x000164000c1e1900 */
.L_x_2667:
[----:B------:R-:W-:Y:S05]  /*2e680*/  BSYNC B0 ;  /* 0x0000000000007941 */ /* 0x000fea0003800000 */
.L_x_2666:
        /* <DEDUP_REMOVED lines=23> */
.L_x_2832:
[----:B------:R-:W-:Y:S02]  /*2e800*/  ULDC UR4, c[0x0][0xc10] ;  /* 0x0003040000047ab9 */ /* 0x000fe40000000800 */
[----:B------:R-:W-:-:S04]  /*2e810*/  IMAD.U32 R5, RZ, RZ, UR4 ;  /* 0x00000004ff057e24 */ /* 0x000fc8000f8e00ff */
[----:B-1----:R-:W-:-:S04]  /*2e820*/  IMAD R3, R14, R5, RZ ;  /* 0x000000050e037224 */ /* 0x002fc800078e02ff */
[----:B------:R-:W-:-:S05]  /*2e830*/  IMAD.IADD R16, R3, 0x1, R16 ;  /* 0x0000000103107824 */ /* 0x000fca00078e0210 */
[----:B------:R-:W-:-:S13]  /*2e840*/  ISETP.GT.AND P0, PT, R16, R4, PT ;  /* 0x000000041000720c */ /* 0x000fda0003f04270 */
[----:B------:R-:W-:Y:S05]  /*2e850*/  @!P0 BRA `(.L_x_2669) ;  /* 0xfffffffc00508947 */ /* 0x000fea000383ffff */
.L_x_2664:
        /* <DEDUP_REMOVED lines=8> */
.L_x_2836:
[----:B------:R-:W-:Y:S01]  /*2e8e0*/  ISETP.NE.AND P0, PT, R3, RZ, PT ;  /* 0x000000ff0300720c */ /* 0x000fe20003f05270 */
[----:B------:R-:W-:-:S12]  /*2e8f0*/  IMAD.MOV.U32 R7, RZ, RZ, RZ ;  /* 0x000000ffff077224 */ /* 0x000fd800078e00ff */
[----:B------:R-:W-:Y:S05]  /*2e900*/  @!P0 BRA `(.L_x_2671) ;  /* 0x0000000000108947 */ /* 0x000fea0003800000 */
[----:B------:R-:W-:Y:S01]  /*2e910*/  UMOV UR4, 0xffffffff ;  /* 0xffffffff00047882 */ /* 0x000fe20000000000 */
[----:B------:R-:W-:Y:S02]  /*2e920*/  VIADD R12, R6, 0xffffffff ;  /* 0xffffffff060c7836 */ /* 0x000fe40000000000 */
[----:B------:R-:W-:Y:S05]  /*2e930*/  BRA.DIV UR4, `(.L_x_2672) ;  /* 0x0000003204447947 */ /* 0x000fea000b800000 */
[----:B------:R3:W4:Y:S02]  /*2e940*/  SHFL.IDX PT, R7, R2, R12, 0x1f ;  /* 0x00001f0c02077589 */ /* 0x00072400000e0000 */
.L_x_2671:
[----:B0--3--:R-:W0:Y:S01]  /*2e950*/  LDC.64 R2, c[0x0][0xc68] ;  /* 0x00031a00ff027b82 */ /* 0x009e220000000a00 */
[----:B------:R-:W-:-:S04]  /*2e960*/  IMAD.IADD R19, R6, 0x1, R19 ;  /* 0x0000000106137824 */ /* 0x000fc800078e0213 */
        /* <DEDUP_REMOVED lines=65> */
.L_x_2665:
[----:B------:R-:W-:Y:S01]  /*2ed80*/  UMOV UR4, URZ ;  /* 0x0000003f00047c82 */ /* 0x000fe20008000000 */
[----:B------:R-:W-:Y:S01]  /*2ed90*/  UMOV UR5, URZ ;  /* 0x0000003f00057c82 */ /* 0x000fe20008000000 */
[----:B------:R-:W-:Y:S01]  /*2eda0*/  ULDC UR6, c[0x0][0xc14] ;  /* 0x0003050000067ab9 */ /* 0x000fe20000000800 */
[----:B------:R-:W-:Y:S02]  /*2edb0*/  IMAD.MOV.U32 R16, RZ, RZ, R4 ;  /* 0x000000ffff107224 */ /* 0x000fe400078e0004 */
[----:B------:R-:W-:Y:S02]  /*2edc0*/  IMAD.U32 R17, RZ, RZ, UR4 ;  /* 0x00000004ff117e24 */ /* 0x000fe4000f8e00ff */
[----:B------:R-:W-:Y:S02]  /*2edd0*/  IMAD.U32 R18, RZ, RZ, UR5 ;  /* 0x00000005ff127e24 */ /* 0x000fe4000f8e00ff */
[----:B------:R-:W-:-:S07]  /*2ede0*/  IMAD.U32 R19, RZ, RZ, UR6 ;  /* 0x00000006ff137e24 */ /* 0x000fce000f8e00ff */
.L_x_2673:
        /* <DEDUP_REMOVED lines=12> */
.L_x_2583:
        /* <DEDUP_REMOVED lines=12> */
.L_x_2839:
[----:B------:R-:W-:Y:S05]  /*2ef70*/  BSYNC B0 ;  /* 0x0000000000007941 */ /* 0x000fea0003800000 */
.L_x_2675:
[----:B------:R-:W-:-:S03]  /*2ef80*/  UMOV UR4, 0xffffffff ;  /* 0xffffffff00047882 */ /* 0x000fc60000000000 */
[----:B------:R-:W-:Y:S05]  /*2ef90*/  BRA.DIV UR4, `(.L_x_2677) ;  /* 0x0000002a04e87947 */ /* 0x000fea000b800000 */
[----:B------:R-:W2:Y:S02]  /*2efa0*/  S2R R2, SR_TID.X ;  /* 0x0000000000027919 */ /* 0x000ea40000002100 */
[----:B--2---:R-:W-:-:S04]  /*2efb0*/  SHF.R.U32.HI R2, RZ, 0x5, R2 ;  /* 0x00000005ff027819 */ /* 0x004fc80000011602 */
[----:B------:R-:W-:-:S05]  /*2efc0*/  LOP3.LUT R2, R2, 0x3, RZ, 0xc0, !PT ;  /* 0x0000000302027812 */ /* 0x000fca00078ec0ff */
[----:B------:R2:W3:Y:S02]  /*2efd0*/  SHFL.IDX PT, R14, R2, RZ, 0x1f ;  /* 0x00001fff020e7589 */ /* 0x0004e400000e0000 */
.L_x_2842:
[----:B---3--:R-:W-:-:S13]  /*2efe0*/  ISETP.NE.AND P0, PT, R14, RZ, PT ;  /* 0x000000ff0e00720c */ /* 0x008fda0003f05270 */
[----:B------:R-:W-:Y:S05]  /*2eff0*/  @P0 BRA `(.L_x_2295) ;  /* 0x00000000009c0947 */ /* 0x000fea0003800000 */
[----:B------:R-:W-:-:S03]  /*2f000*/  UMOV UR4, 0xffffffff ;  /* 0xffffffff00047882 */ /* 0x000fc60000000000 */
[----:B------:R-:W-:Y:S05]  /*2f010*/  BRA.DIV UR4, `(.L_x_2678) ;  /* 0x0000002a04fc7947 */ /* 0x000fea000b800000 */
[----:B------:R-:W-:-:S13]  /*2f020*/  ELECT P6, URZ, PT ;  /* 0x00000000003f782f */ /* 0x000fda00038c0000 */
.L_x_2845:
        /* <DEDUP_REMOVED lines=8> */
.L_x_2679:
        /* <DEDUP_REMOVED lines=14> */
.L_x_2846:
[----:B------:R-:W2:Y:S02]  /*2f190*/  SYNCS.PHASECHK.TRANS64.TRYWAIT P0, [R7+URZ], R2 ;  /* 0x00000002070075a7 */ /* 0x000ea4000800017f */
[----:B--2---:R-:W-:Y:S05]  /*2f1a0*/  @!P0 BRA `(.L_x_2681) ;  /* 0x0000002800cc8947 */ /* 0x004fea0003800000 */
.L_x_2847:
[----:B------:R-:W-:Y:S05]  /*2f1b0*/  @!P2 BRA `(.L_x_2682) ;  /* 0x000000000004a947 */ /* 0x000fea0003800000 */
[----:B------:R-:W-:Y:S01]  /*2f1c0*/  BPT.TRAP 0x1 ;  /* 0x000000040000795c */ /* 0x000fe20000300000 */
.L_x_2682:
[----:B------:R-:W3:Y:S01]  /*2f1d0*/  LDL.LU R4, [R1] ;  /* 0x0000000001047983 */ /* 0x000ee20000300800 */
[----:B------:R-:W-:-:S04]  /*2f1e0*/  VIADD R0, R0, 0x38860 ;  /* 0x0003886000007836 */ /* 0x000fc80000000000 */
[----:B---3--:R-:W-:-:S04]  /*2f1f0*/  IMAD R4, R4, 0x8, R0 ;  /* 0x0000000804047824 */ /* 0x008fc800078e0200 */
[----:B------:R-:W3:Y:S02]  /*2f200*/  SYNCS.PHASECHK.TRANS64.TRYWAIT P0, [R4+URZ], R5 ;  /* 0x00000005040075a7 */ /* 0x000ee4000800017f */
[----:B---3--:R-:W-:Y:S05]  /*2f210*/  @!P0 BRA `(.L_x_2683) ;  /* 0x0000002800c48947 */ /* 0x008fea0003800000 */
.L_x_2848:
[----:B------:R-:W-:-:S07]  /*2f220*/  IMAD R3, R3, 0x8, R0 ;  /* 0x0000000803037824 */ /* 0x000fce00078e0200 */
.L_x_2684:
[----:B----4-:R4:W0:Y:S02]  /*2f230*/  SYNCS.PHASECHK.TRANS64.TRYWAIT P0, [R3+URZ], R2 ;  /* 0x00000002030075a7 */ /* 0x010824000800017f */
[----:B0-----:R-:W-:Y:S05]  /*2f240*/  @!P0 NANOSLEEP.SYNCS 0x989680 ;  /* 0x009896800000895d */ /* 0x001fea0003900000 */
[----:B------:R-:W0:Y:S02]  /*2f250*/  @!P0 SYNCS.PHASECHK.TRANS64 P0, [R3+URZ], R2 ;  /* 0x00000002030085a7 */ /* 0x000e24000800007f */
[----:B0-----:R-:W-:Y:S05]  /*2f260*/  @!P0 BRA `(.L_x_2684) ;  /* 0xfffffffc00f08947 */ /* 0x001fea000383ffff */
.L_x_2295:
[----:B------:R-:W-:Y:S05]  /*2f270*/  BSYNC B7 ;  /* 0x0000000000077941 */ /* 0x000fea0003800000 */
.L_x_2292:
[----:B------:R-:W-:Y:S05]  /*2f280*/  EXIT ;  /* 0x000000000000794d */ /* 0x000fea0003800000 */
.L_x_2315:
[----:B0-----:R0:W1:Y:S02]  /*2f290*/  SYNCS.PHASECHK.TRANS64.TRYWAIT P6, [R0+URZ+0x38890], R115 ;  /* 0x03889073000075a7 */ /* 0x00106400080c017f */
[----:B-1----:R-:W-:Y:S05]  /*2f2a0*/  @!P6 NANOSLEEP.SYNCS 0x989680 ;  /* 0x009896800000e95d */ /* 0x002fea0003900000 */
[----:B------:R-:W1:Y:S02]  /*2f2b0*/  @!P6 SYNCS.PHASECHK.TRANS64 P6, [R0+URZ+0x38890], R115 ;  /* 0x038890730000e5a7 */ /* 0x000e6400080c007f */
[----:B-1----:R-:W-:Y:S05]  /*2f2c0*/  @!P6 BRA `(.L_x_2315) ;  /* 0xfffffffc00f0e947 */ /* 0x002fea000383ffff */
[----:B------:R-:W-:Y:S05]  /*2f2d0*/  BRA `(.L_x_2685) ;  /* 0xfffffd4400287947 */ /* 0x000fea000383ffff */
.L_x_2371:
[----:B-1----:R1:W3:Y:S02]  /*2f2e0*/  SYNCS.PHASECHK.TRANS64.TRYWAIT P6, [R0+URZ+0x38890], R115 ;  /* 0x03889073000075a7 */ /* 0x0022e400080c017f */
[----:B---3--:R-:W-:Y:S05]  /*2f2f0*/  @!P6 NANOSLEEP.SYNCS 0x989680 ;  /* 0x009896800000e95d */ /* 0x008fea0003900000 */
[----:B------:R-:W3:Y:S02]  /*2f300*/  @!P6 SYNCS.PHASECHK.TRANS64 P6, [R0+URZ+0x38890], R115 ;  /* 0x038890730000e5a7 */ /* 0x000ee400080c007f */
[----:B---3--:R-:W-:Y:S05]  /*2f310*/  @!P6 BRA `(.L_x_2371) ;  /* 0xfffffffc00f0e947 */ /* 0x008fea000383ffff */
[----:B------:R-:W-:Y:S05]  /*2f320*/  BRA `(.L_x_2686) ;  /* 0xfffffd7800bc7947 */ /* 0x000fea000383ffff */
.L_x_2396:
[----:B0-----:R0:W1:Y:S02]  /*2f330*/  SYNCS.PHASECHK.TRANS64.TRYWAIT P3, [R0+URZ+0x38890], R115 ;  /* 0x03889073000075a7 */ /* 0x001064000806017f */
[----:B-1----:R-:W-:Y:S05]  /*2f340*/  @!P3 NANOSLEEP.SYNCS 0x989680 ;  /* 0x009896800000b95d */ /* 0x002fea0003900000 */
[----:B------:R-:W1:Y:S02]  /*2f350*/  @!P3 SYNCS.PHASECHK.TRANS64 P3, [R0+URZ+0x38890], R115 ;  /* 0x038890730000b5a7 */ /* 0x000e64000806007f */
[----:B-1----:R-:W-:Y:S05]  /*2f360*/  @!P3 BRA `(.L_x_2396) ;  /* 0xfffffffc00f0b947 */ /* 0x002fea000383ffff */
[----:B------:R-:W-:Y:S05]  /*2f370*/  BRA `(.L_x_2687) ;  /* 0xfffffdac00807947 */ /* 0x000fea000383ffff */
.L_x_2404:
[----:B-1----:R1:W2:Y:S02]  /*2f380*/  SYNCS.PHASECHK.TRANS64.TRYWAIT P2, [R0+URZ+0x388b0], R115 ;  /* 0x0388b073000075a7 */ /* 0x0022a4000804017f */
[----:B--2---:R-:W-:Y:S05]  /*2f390*/  @!P2 NANOSLEEP.SYNCS 0x989680 ;  /* 0x009896800000a95d */ /* 0x004fea0003900000 */
[----:B------:R-:W2:Y:S02]  /*2f3a0*/  @!P2 SYNCS.PHASECHK.TRANS64 P2, [R0+URZ+0x388b0], R115 ;  /* 0x0388b0730000a5a7 */ /* 0x000ea4000804007f */
[----:B--2---:R-:W-:Y:S05]  /*2f3b0*/  @!P2 BRA `(.L_x_2404) ;  /* 0xfffffffc00f0a947 */ /* 0x004fea000383ffff */
[----:B------:R-:W-:Y:S05]  /*2f3c0*/  BRA `(.L_x_2688) ;  /* 0xfffffdb000ac7947 */ /* 0x000fea000383ffff */
.L_x_2432:
        /* <DEDUP_REMOVED lines=8> */
.L_x_2690:
[----:B------:R-:W-:Y:S05]  /*2f450*/  BSYNC B1 ;  /* 0x0000000000017941 */ /* 0x000fea0003800000 */
.L_x_2689:
[----:B------:R-:W-:Y:S05]  /*2f460*/  BRA `(.L_x_2691) ;  /* 0xfffffdd8006c7947 */ /* 0x000fea000383ffff */
.L_x_2433:
        /* <DEDUP_REMOVED lines=8> */
.L_x_2693:
[----:B------:R-:W-:Y:S05]  /*2f4f0*/  BSYNC B1 ;  /* 0x0000000000017941 */ /* 0x000fea0003800000 */
.L_x_2692:
[----:B------:R-:W-:Y:S05]  /*2f500*/  BRA `(.L_x_2694) ;  /* 0xfffffdd8004c7947 */ /* 0x000fea000383ffff */
.L_x_2434:
        /* <DEDUP_REMOVED lines=8> */
.L_x_2696:
[----:B------:R-:W-:Y:S05]  /*2f590*/  BSYNC B1 ;  /* 0x0000000000017941 */ /* 0x000fea0003800000 */
.L_x_2695:
[----:B------:R-:W-:Y:S05]  /*2f5a0*/  BRA `(.L_x_2697) ;  /* 0xfffffdd8002c7947 */ /* 0x000fea000383ffff */
.L_x_2435:
        /* <DEDUP_REMOVED lines=8> */
.L_x_2699:
[----:B------:R-:W-:Y:S05]  /*2f630*/  BSYNC B1 ;  /* 0x0000000000017941 */ /* 0x000fea0003800000 */
.L_x_2698:
[----:B------:R-:W-:Y:S05]  /*2f640*/  BRA `(.L_x_2700) ;  /* 0xfffffdd8000c7947 */ /* 0x000fea000383ffff */
.L_x_2436:
        /* <DEDUP_REMOVED lines=8> */
.L_x_2702:
[----:B------:R-:W-:Y:S05]  /*2f6d0*/  BSYNC B1 ;  /* 0x0000000000017941 */ /* 0x000fea0003800000 */
.L_x_2701:
[----:B------:R-:W-:Y:S05]  /*2f6e0*/  BRA `(.L_x_2703) ;  /* 0xfffffdd400ec7947 */ /* 0x000fea000383ffff */
.L_x_2437:
[----:B------:R-:W-:Y:S01]  /*2f6f0*/  BSSY B1, `(.L_x_2704) ;  /* 0x0000008000017945 */ /* 0x000fe20003800000 */
[----:B------:R-:W-:Y:S01]  /*2f700*/  IMAD.MOV.U32 R13, RZ, RZ, R10 ;  /* 0x000000ffff0d7224 */ /* 0x000fe200078e000a */
[----:B------:R-:W-:Y:S01]  /*2f710*/  MOV R12, 0x1 ;  /* 0x00000001000c7802 */ /* 0x000fe20000000f00 */
[----:B------:R-:W-:Y:S02]  /*2f720*/  IMAD.MOV.U32 R11, RZ, RZ, 0x181f ;  /* 0x0000181fff0b7424 */ /* 0x000fe400078e00ff */
[----:B------:R-:W-:-:S07]  /*2f730*/  IMAD.MOV.U32 R15, RZ, RZ, -0x1 ;  /* 0xffffffffff0f7424 */ /* 0x000fce00078e00ff */
[----:B-----5:R-:W-:Y:S05]  /*2f740*/  WARPSYNC.COLLECTIVE R15, `(.L_x_2705) ;  /* 0x000000000f087348 */ /* 0x020fea0003c00000 */
[----:B------:R0:W1:Y:S02]  /*2f750*/  SHFL.IDX P6, R14, R13, R12, R11 ;  /* 0x0000000c0d0e7389 */ /* 0x00006400000c000b */
[----:B01---5:R-:W-:Y:S01]  /*2f760*/  ENDCOLLECTIVE ;  /* 0x000000000000791b */ /* 0x023fe20003800000 */
.L_x_2705:
[----:B------:R-:W-:Y:S05]  /*2f770*/  BSYNC B1 ;  /* 0x0000000000017941 */ /* 0x000fea0003800000 */
.L_x_2704:
[----:B------:R-:W-:Y:S05]  /*2f780*/  BRA `(.L_x_2706) ;  /* 0xfffffdd400cc7947 */ /* 0x000fea000383ffff */
.L_x_2438:
        /* <DEDUP_REMOVED lines=8> */
.L_x_2708:
[----:B------:R-:W-:Y:S05]  /*2f810*/  BSYNC B1 ;  /* 0x0000000000017941 */ /* 0x000fea0003800000 */
.L_x_2707:
[----:B------:R-:W-:Y:S05]  /*2f820*/  BRA `(.L_x_2709) ;  /* 0xfffffdd400ac7947 */ /* 0x000fea000383ffff */
.L_x_2439:
        /* <DEDUP_REMOVED lines=8> */
.L_x_2711:
[----:B------:R-:W-:Y:S05]  /*2f8b0*/  BSYNC B1 ;  /* 0x0000000000017941 */ /* 0x000fea0003800000 */
.L_x_2710:
[----:B------:R-:W-:Y:S05]  /*2f8c0*/  BRA `(.L_x_2712) ;  /* 0xfffffdd4008c7947 */ /* 0x000fea000383ffff */
.L_x_2440:
        /* <DEDUP_REMOVED lines=8> */
.L_x_2714:
[----:B------:R-:W-:Y:S05]  /*2f950*/  BSYNC B1 ;  /* 0x0000000000017941 */ /* 0x000fea0003800000 */
.L_x_2713:
[----:B------:R-:W-:Y:S05]  /*2f960*/  BRA `(.L_x_2715) ;  /* 0xfffffdd4006c7947 */ /* 0x000fea000383ffff */
.L_x_2441:
        /* <DEDUP_REMOVED lines=8> */
.L_x_2717:
[----:B------:R-:W-:Y:S05]  /*2f9f0*/  BSYNC B1 ;  /* 0x0000000000017941 */ /* 0x000fea0003800000 */
.L_x_2716:
[----:B------:R-:W-:Y:S05]  /*2fa00*/  BRA `(.L_x_2718) ;  /* 0xfffffdd4004c7947 */ /* 0x000fea000383ffff */
.L_x_2442:
        /* <DEDUP_REMOVED lines=8> */
.L_x_2720:
[----:B------:R-:W-:Y:S05]  /*2fa90*/  BSYNC B1 ;  /* 0x0000000000017941 */ /* 0x000fea0003800000 */
.L_x_2719:
[----:B------:R-:W-:Y:S05]  /*2faa0*/  BRA `(.L_x_2721) ;  /* 0xfffffdd4002c7947 */ /* 0x000fea000383ffff */
.L_x_2443:
        /* <DEDUP_REMOVED lines=8> */
.L_x_2723:
[----:B------:R-:W-:Y:S05]  /*2fb30*/  BSYNC B1 ;  /* 0x0000000000017941 */ /* 0x000fea0003800000 */
.L_x_2722:
[----:B------:R-:W-:Y:S05]  /*2fb40*/  BRA `(.L_x_2724) ;  /* 0xfffffdd4000c7947 */ /* 0x000fea000383ffff */
.L_x_2444:
        /* <DEDUP_REMOVED lines=8> */
.L_x_2726:
[----:B------:R-:W-:Y:S05]  /*2fbd0*/  BSYNC B1 ;  /* 0x0000000000017941 */ /* 0x000fea0003800000 */
.L_x_2725:
[----:B------:R-:W-:Y:S05]  /*2fbe0*/  BRA `(.L_x_2727) ;  /* 0xfffffdd000ec7947 */ /* 0x000fea000383ffff */
.L_x_2445:
        /* <DEDUP_REMOVED lines=8> */
.L_x_2729:
[----:B------:R-:W-:Y:S05]  /*2fc70*/  BSYNC B1 ;  /* 0x0000000000017941 */ /* 0x000fea0003800000 */
.L_x_2728:
[----:B------:R-:W-:Y:S05]  /*2fc80*/  BRA `(.L_x_2730) ;  /* 0xfffffdd000d07947 */ /* 0x000fea000383ffff */
.L_x_2446:
        /* <DEDUP_REMOVED lines=8> */
.L_x_2732:
[----:B------:R-:W-:Y:S05]  /*2fd10*/  BSYNC B1 ;  /* 0x0000000000017941 */ /* 0x000fea0003800000 */
.L_x_2731:
[----:B------:R-:W-:Y:S05]  /*2fd20*/  BRA `(.L_x_2733) ;  /* 0xfffffdd000b47947 */ /* 0x000fea000383ffff */
.L_x_2447:
        /* <DEDUP_REMOVED lines=8> */
.L_x_2735:
[----:B------:R-:W-:Y:S05]  /*2fdb0*/  BSYNC B1 ;  /* 0x0000000000017941 */ /* 0x000fea0003800000 */
.L_x_2734:
[----:B------:R-:W-:Y:S05]  /*2fdc0*/  BRA `(.L_x_2736) ;  /* 0xfffffdd000987947 */ /* 0x000fea000383ffff */
.L_x_2449:
[----:B0-----:R0:W1:Y:S02]  /*2fdd0*/  SYNCS.PHASECHK.TRANS64.TRYWAIT P4, [R16+URZ+0x38800], R99 ;  /* 0x03880063100075a7 */ /* 0x001064000808017f */
[----:B-1----:R-:W-:Y:S05]  /*2fde0*/  @!P4 NANOSLEEP.SYNCS 0x989680 ;  /* 0x009896800000c95d */ /* 0x002fea0003900000 */
[----:B------:R-:W1:Y:S02]  /*2fdf0*/  @!P4 SYNCS.PHASECHK.TRANS64 P4, [R16+URZ+0x38800], R99 ;  /* 0x038800631000c5a7 */ /* 0x000e64000808007f */
[----:B-1----:R-:W-:Y:S05]  /*2fe00*/  @!P4 BRA `(.L_x_2449) ;  /* 0xfffffffc00f0c947 */ /* 0x002fea000383ffff */
[----:B------:R-:W-:Y:S05]  /*2fe10*/  BRA `(.L_x_2737) ;  /* 0xfffffdd400187947 */ /* 0x000fea000383ffff */
.L_x_2489:
        /* <DEDUP_REMOVED lines=8> */
.L_x_2739:
[----:B------:R-:W-:Y:S05]  /*2fea0*/  BSYNC B1 ;  /* 0x0000000000017941 */ /* 0x000fea0003800000 */
.L_x_2738:
[----:B------:R-:W-:Y:S05]  /*2feb0*/  BRA `(.L_x_2740) ;  /* 0xfffffe1800007947 */ /* 0x000fea000383ffff */
.L_x_2490:
        /* <DEDUP_REMOVED lines=8> */
.L_x_2742:
[----:B------:R-:W-:Y:S05]  /*2ff40*/  BSYNC B1 ;  /* 0x0000000000017941 */ /* 0x000fea0003800000 */
.L_x_2741:
[----:B------:R-:W-:Y:S05]  /*2ff50*/  BRA `(.L_x_2743) ;  /* 0xfffffe1400e07947 */ /* 0x000fea000383ffff */
.L_x_2491:
        /* <DEDUP_REMOVED lines=8> */
.L_x_2745:
[----:B------:R-:W-:Y:S05]  /*2ffe0*/  BSYNC B1 ;  /* 0x0000000000017941 */ /* 0x000fea0003800000 */
.L_x_2744:
[----:B------:R-:W-:Y:S05]  /*2fff0*/  BRA `(.L_x_2746) ;  /* 0xfffffe1400c07947 */ /* 0x000fea000383ffff */
.L_x_2492:
        /* <DEDUP_REMOVED lines=8> */
.L_x_2748:
[----:B------:R-:W-:Y:S05]  /*30080*/  BSYNC B1 ;  /* 0x0000000000017941 */ /* 0x000fea0003800000 */
.L_x_2747:
[----:B------:R-:W-:Y:S05]  /*30090*/  BRA `(.L_x_2749) ;  /* 0xfffffe1400a07947 */ /* 0x000fea000383ffff */
.L_x_2493:
        /* <DEDUP_REMOVED lines=8> */
.L_x_2751:
[----:B------:R-:W-:Y:S05]  /*30120*/  BSYNC B1 ;  /* 0x0000000000017941 */ /* 0x000fea0003800000 */
.L_x_2750:
[----:B------:R-:W-:Y:S05]  /*30130*/  BRA `(.L_x_2752) ;  /* 0xfffffe1400807947 */ /* 0x000fea000383ffff */
.L_x_2494:
        /* <DEDUP_REMOVED lines=8> */
.L_x_2754:
[----:B------:R-:W-:Y:S05]  /*301c0*/  BSYNC B1 ;  /* 0x0000000000017941 */ /* 0x000fea0003800000 */
.L_x_2753:
[----:B------:R-:W-:Y:S05]  /*301d0*/  BRA `(.L_x_2755) ;  /* 0xfffffe1400607947 */ /* 0x000fea000383ffff */
.L_x_2495:
        /* <DEDUP_REMOVED lines=8> */
.L_x_2757:
[----:B------:R-:W-:Y:S05]  /*30260*/  BSYNC B1 ;  /* 0x0000000000017941 */ /* 0x000fea0003800000 */
.L_x_2756:
[----:B------:R-:W-:Y:S05]  /*30270*/  BRA `(.L_x_2758) ;  /* 0xfffffe1400407947 */ /* 0x000fea000383ffff */
.L_x_2496:
        /* <DEDUP_REMOVED lines=8> */
.L_x_2760:
[----:B------:R-:W-:Y:S05]  /*30300*/  BSYNC B1 ;  /* 0x0000000000017941 */ /* 0x000fea0003800000 */
.L_x_2759:
[----:B------:R-:W-:Y:S05]  /*30310*/  BRA `(.L_x_2761) ;  /* 0xfffffe1400207947 */ /* 0x000fea000383ffff */
.L_x_2497:
        /* <DEDUP_REMOVED lines=8> */
.L_x_2763:
[----:B------:R-:W-:Y:S05]  /*303a0*/  BSYNC B1 ;  /* 0x0000000000017941 */ /* 0x000fea0003800000 */
.L_x_2762:
[----:B------:R-:W-:Y:S05]  /*303b0*/  BRA `(.L_x_2764) ;  /* 0xfffffe1400007947 */ /* 0x000fea000383ffff */
.L_x_2498:
        /* <DEDUP_REMOVED lines=8> */
.L_x_2766:
[----:B------:R-:W-:Y:S05]  /*30440*/  BSYNC B1 ;  /* 0x0000000000017941 */ /* 0x000fea0003800000 */
.L_x_2765:
[----:B------:R-:W-:Y:S05]  /*30450*/  BRA `(.L_x_2767) ;  /* 0xfffffe1000e07947 */ /* 0x000fea000383ffff */
.L_x_2499:
        /* <DEDUP_REMOVED lines=8> */
.L_x_2769:
[----:B------:R-:W-:Y:S05]  /*304e0*/  BSYNC B1 ;  /* 0x0000000000017941 */ /* 0x000fea0003800000 */
.L_x_2768:
[----:B------:R-:W-:Y:S05]  /*304f0*/  BRA `(.L_x_2770) ;  /* 0xfffffe1000c07947 */ /* 0x000fea000383ffff */
.L_x_2500:
        /* <DEDUP_REMOVED lines=8> */
.L_x_2772:
[----:B------:R-:W-:Y:S05]  /*30580*/  BSYNC B1 ;  /* 0x0000000000017941 */ /* 0x000fea0003800000 */
.L_x_2771:
[----:B------:R-:W-:Y:S05]  /*30590*/  BRA `(.L_x_2773) ;  /* 0xfffffe1000a07947 */ /* 0x000fea000383ffff */
.L_x_2501:
[----:B------:R-:W-:Y:S01]  /*305a0*/  BSSY B1, `(.L_x_2774) ;  /* 0x0000008000017945 */ /* 0x000fe20003800000 */
[----:B------:R-:W-:Y:S01]  /*305b0*/  IMAD.MOV.U32 R13, RZ, RZ, R9 ;  /* 0x000000ffff0d7224 */ /* 0x000fe200078e0009 */
[----:B------:R-:W-:Y:S01]  /*305c0*/  MOV R11, 0x181f ;  /* 0x0000181f000b7802 */ /* 0x000fe20000000f00 */
[----:B------:R-:W-:Y:S02]  /*305d0*/  IMAD.MOV.U32 R12, RZ, RZ, 0x3 ;  /* 0x00000003ff0c7424 */ /* 0x000fe400078e00ff */
[----:B------:R-:W-:-:S07]  /*305e0*/  IMAD.MOV.U32 R15, RZ, RZ, -0x1 ;  /* 0xffffffffff0f7424 */ /* 0x000fce00078e00ff */
[----:B------:R-:W-:Y:S05]  /*305f0*/  WARPSYNC.COLLECTIVE R15, `(.L_x_2775) ;  /* 0x000000000f087348 */ /* 0x000fea0003c00000 */
[----:B------:R0:W1:Y:S02]  /*30600*/  SHFL.IDX P6, R14, R13, R12, R11 ;  /* 0x0000000c0d0e7389 */ /* 0x00006400000c000b */
[----:B01----:R-:W-:Y:S01]  /*30610*/  ENDCOLLECTIVE ;  /* 0x000000000000791b */ /* 0x003fe20003800000 */
.L_x_2775:
[----:B------:R-:W-:Y:S05]  /*30620*/  BSYNC B1 ;  /* 0x0000000000017941 */ /* 0x000fea0003800000 */
.L_x_2774:
[----:B------:R-:W-:Y:S05]  /*30630*/  BRA `(.L_x_2776) ;  /* 0xfffffe1000807947 */ /* 0x000fea000383ffff */
.L_x_2502:
        /* <DEDUP_REMOVED lines=8> */
.L_x_2778:
[----:B------:R-:W-:Y:S05]  /*306c0*/  BSYNC B1 ;  /* 0x0000000000017941 */ /* 0x000fea0003800000 */
.L_x_2777:
[----:B------:R-:W-:Y:S05]  /*306d0*/  BRA `(.L_x_2779) ;  /* 0xfffffe1000647947 */ /* 0x000fea000383ffff */
.L_x_2503:
        /* <DEDUP_REMOVED lines=8> */
.L_x_2781:
[----:B------:R-:W-:Y:S05]  /*30760*/  BSYNC B1 ;  /* 0x0000000000017941 */ /* 0x000fea0003800000 */
.L_x_2780:
[----:B------:R-:W-:Y:S05]  /*30770*/  BRA `(.L_x_2782) ;  /* 0xfffffe1000487947 */ /* 0x000fea000383ffff */
.L_x_2504:
        /* <DEDUP_REMOVED lines=8> */
.L_x_2784:
[----:B------:R-:W-:Y:S05]  /*30800*/  BSYNC B1 ;  /* 0x0000000000017941 */ /* 0x000fea0003800000 */
.L_x_2783:
[----:B------:R-:W-:Y:S05]  /*30810*/  BRA `(.L_x_2785) ;  /* 0xfffffe1000307947 */ /* 0x000fea000383ffff */
.L_x_2506:
[----:B0-----:R0:W1:Y:S02]  /*30820*/  SYNCS.PHASECHK.TRANS64.TRYWAIT P4, [R16+URZ+0x38800], R9 ;  /* 0x03880009100075a7 */ /* 0x001064000808017f */
[----:B-1----:R-:W-:Y:S05]  /*30830*/  @!P4 NANOSLEEP.SYNCS 0x989680 ;  /* 0x009896800000c95d */ /* 0x002fea0003900000 */
[----:B------:R-:W1:Y:S02]  /*30840*/  @!P4 SYNCS.PHASECHK.TRANS64 P4, [R16+URZ+0x38800], R9 ;  /* 0x038800091000c5a7 */ /* 0x000e64000808007f */
[----:B-1----:R-:W-:Y:S05]  /*30850*/  @!P4 BRA `(.L_x_2506) ;  /* 0xfffffffc00f0c947 */ /* 0x002fea000383ffff */
[----:B------:R-:W-:Y:S05]  /*30860*/  BRA `(.L_x_2786) ;  /* 0xfffffe1000b07947 */ /* 0x000fea000383ffff */
.L_x_2524:
[----:B-1----:R1:W2:Y:S02]  /*30870*/  SYNCS.PHASECHK.TRANS64.TRYWAIT P2, [R0+URZ+0x38830], R3 ;  /* 0x03883003000075a7 */ /* 0x0022a4000804017f */
[----:B--2---:R-:W-:Y:S05]  /*30880*/  @!P2 NANOSLEEP.SYNCS 0x989680 ;  /* 0x009896800000a95d */ /* 0x004fea0003900000 */
[----:B------:R-:W2:Y:S02]  /*30890*/  @!P2 SYNCS.PHASECHK.TRANS64 P2, [R0+URZ+0x38830], R3 ;  /* 0x038830030000a5a7 */ /* 0x000ea4000804007f */
[----:B--2---:R-:W-:Y:S05]  /*308a0*/  @!P2 BRA `(.L_x_2524) ;  /* 0xfffffffc00f0a947 */ /* 0x004fea000383ffff */
[----:B------:R-:W-:Y:S05]  /*308b0*/  BRA `(.L_x_2523) ;  /* 0xfffffe4c002c7947 */ /* 0x000fea000383ffff */
.L_x_2531:
[----:B-1----:R1:W2:Y:S02]  /*308c0*/  SYNCS.PHASECHK.TRANS64.TRYWAIT P2, [R11+URZ+0x38830], R12 ;  /* 0x0388300c0b0075a7 */ /* 0x0022a4000804017f */
[----:B--2---:R-:W-:Y:S05]  /*308d0*/  @!P2 NANOSLEEP.SYNCS 0x989680 ;  /* 0x009896800000a95d */ /* 0x004fea0003900000 */
[----:B------:R-:W2:Y:S02]  /*308e0*/  @!P2 SYNCS.PHASECHK.TRANS64 P2, [R11+URZ+0x38830], R12 ;  /* 0x0388300c0b00a5a7 */ /* 0x000ea4000804007f */
[----:B--2---:R-:W-:Y:S05]  /*308f0*/  @!P2 BRA `(.L_x_2531) ;  /* 0xfffffffc00f0a947 */ /* 0x004fea000383ffff */
[----:B------:R-:W-:Y:S05]  /*30900*/  BRA `(.L_x_2530) ;  /* 0xfffffea0006c7947 */ /* 0x000fea000383ffff */
.L_x_2536:
[----:B-1----:R1:W2:Y:S02]  /*30910*/  SYNCS.PHASECHK.TRANS64.TRYWAIT P2, [R9+URZ+0x38850], R0 ;  /* 0x03885000090075a7 */ /* 0x0022a4000804017f */
[----:B--2---:R-:W-:Y:S05]  /*30920*/  @!P2 NANOSLEEP.SYNCS 0x989680 ;  /* 0x009896800000a95d */ /* 0x004fea0003900000 */
[----:B------:R-:W2:Y:S02]  /*30930*/  @!P2 SYNCS.PHASECHK.TRANS64 P2, [R9+URZ+0x38850], R0 ;  /* 0x038850000900a5a7 */ /* 0x000ea4000804007f */
[----:B--2---:R-:W-:Y:S05]  /*30940*/  @!P2 BRA `(.L_x_2536) ;  /* 0xfffffffc00f0a947 */ /* 0x004fea000383ffff */
[----:B------:R-:W-:Y:S05]  /*30950*/  BRA `(.L_x_2535) ;  /* 0xfffffed800347947 */ /* 0x000fea000383ffff */
.L_x_2544:
[----:B-1----:R1:W2:Y:S02]  /*30960*/  SYNCS.PHASECHK.TRANS64.TRYWAIT P2, [R3+URZ+0x38830], R12 ;  /* 0x0388300c030075a7 */ /* 0x0022a4000804017f */
[----:B--2---:R-:W-:Y:S05]  /*30970*/  @!P2 NANOSLEEP.SYNCS 0x989680 ;  /* 0x009896800000a95d */ /* 0x004fea0003900000 */
[----:B------:R-:W2:Y:S02]  /*30980*/  @!P2 SYNCS.PHASECHK.TRANS64 P2, [R3+URZ+0x38830], R12 ;  /* 0x0388300c0300a5a7 */ /* 0x000ea4000804007f */
[----:B--2---:R-:W-:Y:S05]  /*30990*/  @!P2 BRA `(.L_x_2544) ;  /* 0xfffffffc00f0a947 */ /* 0x004fea000383ffff */
[----:B------:R-:W-:Y:S05]  /*309a0*/  BRA `(.L_x_2543) ;  /* 0xfffffef400387947 */ /* 0x000fea000383ffff */
.L_x_2549:
[----:B-1----:R1:W2:Y:S02]  /*309b0*/  SYNCS.PHASECHK.TRANS64.TRYWAIT P2, [R9+URZ+0x38850], R0 ;  /* 0x03885000090075a7 */ /* 0x0022a4000804017f */
[----:B--2---:R-:W-:Y:S05]  /*309c0*/  @!P2 NANOSLEEP.SYNCS 0x989680 ;  /* 0x009896800000a95d */ /* 0x004fea0003900000 */
[----:B------:R-:W2:Y:S02]  /*309d0*/  @!P2 SYNCS.PHASECHK.TRANS64 P2, [R9+URZ+0x38850], R0 ;  /* 0x038850000900a5a7 */ /* 0x000ea4000804007f */
[----:B--2---:R-:W-:Y:S05]  /*309e0*/  @!P2 BRA `(.L_x_2549) ;  /* 0xfffffffc00f0a947 */ /* 0x004fea000383ffff */
[----:B------:R-:W-:Y:S05]  /*309f0*/  BRA `(.L_x_2548) ;  /* 0xffffff2c00007947 */ /* 0x000fea000383ffff */
.L_x_2555:
[----:B-1----:R1:W2:Y:S02]  /*30a00*/  SYNCS.PHASECHK.TRANS64.TRYWAIT P0, [R0+URZ+0x38850], R7 ;  /* 0x03885007000075a7 */ /* 0x0022a4000800017f */
[----:B--2---:R-:W-:Y:S05]  /*30a10*/  @!P0 NANOSLEEP.SYNCS 0x989680 ;  /* 0x009896800000895d */ /* 0x004fea0003900000 */
[----:B------:R-:W2:Y:S02]  /*30a20*/  @!P0 SYNCS.PHASECHK.TRANS64 P0, [R0+URZ+0x38850], R7 ;  /* 0x03885007000085a7 */ /* 0x000ea4000800007f */
[----:B--2---:R-:W-:Y:S05]  /*30a30*/  @!P0 BRA `(.L_x_2555) ;  /* 0xfffffffc00f08947 */ /* 0x004fea000383ffff */
[----:B------:R-:W-:Y:S05]  /*30a40*/  BRA `(.L_x_2554) ;  /* 0xffffff4800647947 */ /* 0x000fea000383ffff */
.L_x_2589:
        /* <DEDUP_REMOVED lines=11> */
.L_x_2788:
[----:B------:R-:W-:Y:S05]  /*30b00*/  BSYNC B1 ;  /* 0x0000000000017941 */ /* 0x000fea0003800000 */
.L_x_2787:
[----:B------:R-:W-:Y:S05]  /*30b10*/  BRA `(.L_x_2789) ;  /* 0xffffff9000e47947 */ /* 0x000fea000383ffff */
.L_x_2590:
[----:B------:R-:W-:Y:S01]  /*30b20*/  BSSY B1, `(.L_x_2790) ;  /* 0x0000006000017945 */ /* 0x000fe20003800000 */
[----:B------:R-:W-:-:S07]  /*30b30*/  IMAD.MOV.U32 R15, RZ, RZ, -0x1 ;  /* 0xffffffffff0f7424 */ /* 0x000fce00078e00ff */
[----:B------:R-:W-:Y:S05]  /*30b40*/  WARPSYNC.COLLECTIVE R15, `(.L_x_2791) ;  /* 0x000000000f0c7348 */ /* 0x000fea0003c00000 */
[----:B------:R-:W-:Y:S02]  /*30b50*/  ELECT P6, UR62, PT ;  /* 0x00000000003e782f */ /* 0x000fe400038c0000 */
[----:B------:R-:W-:Y:S01]  /*30b60*/  MOV R14, UR62 ;  /* 0x0000003e000e7c02 */ /* 0x000fe20008000f00 */
[----:B------:R-:W-:Y:S10]  /*30b70*/  ENDCOLLECTIVE ;  /* 0x000000000000791b */ /* 0x000ff40003800000 */
.L_x_2791:
[----:B------:R-:W-:Y:S05]  /*30b80*/  BSYNC B1 ;  /* 0x0000000000017941 */ /* 0x000fea0003800000 */
.L_x_2790:
[----:B------:R-:W-:Y:S05]  /*30b90*/  BRA `(.L_x_2792) ;  /* 0xffffff9000d07947 */ /* 0x000fea000383ffff */
.L_x_2592:
[----:B0-----:R0:W1:Y:S02]  /*30ba0*/  SYNCS.PHASECHK.TRANS64.TRYWAIT P0, [R9+URZ+0x38820], R5 ;  /* 0x03882005090075a7 */ /* 0x001064000800017f */
[----:B-1----:R-:W-:Y:S05]  /*30bb0*/  @!P0 NANOSLEEP.SYNCS 0x989680 ;  /* 0x009896800000895d */ /* 0x002fea0003900000 */
[----:B------:R-:W1:Y:S02]  /*30bc0*/  @!P0 SYNCS.PHASECHK.TRANS64 P0, [R9+URZ+0x38820], R5 ;  /* 0x03882005090085a7 */ /* 0x000e64000800007f */
[----:B-1----:R-:W-:Y:S05]  /*30bd0*/  @!P0 BRA `(.L_x_2592) ;  /* 0xfffffffc00f08947 */ /* 0x002fea000383ffff */
[----:B------:R-:W-:Y:S05]  /*30be0*/  BRA `(.L_x_2793) ;  /* 0xffffff9000ec7947 */ /* 0x000fea000383ffff */
.L_x_2595:
[----:B0-----:R0:W1:Y:S02]  /*30bf0*/  SYNCS.PHASECHK.TRANS64.TRYWAIT P0, [R5+URZ+0x388a0], R8 ;  /* 0x0388a008050075a7 */ /* 0x001064000800017f */
[----:B-1----:R-:W-:Y:S05]  /*30c00*/  @!P0 NANOSLEEP.SYNCS 0x989680 ;  /* 0x009896800000895d */ /* 0x002fea0003900000 */
[----:B------:R-:W1:Y:S02]  /*30c10*/  @!P0 SYNCS.PHASECHK.TRANS64 P0, [R5+URZ+0x388a0], R8 ;  /* 0x0388a008050085a7 */ /* 0x000e64000800007f */
[----:B-1----:R-:W-:Y:S05]  /*30c20*/  @!P0 BRA `(.L_x_2595) ;  /* 0xfffffffc00f08947 */ /* 0x002fea000383ffff */
[----:B------:R-:W-:Y:S05]  /*30c30*/  BRA `(.L_x_2794) ;  /* 0xffffff9000fc7947 */ /* 0x000fea000383ffff */
.L_x_2597:
[----:B-1----:R1:W2:Y:S02]  /*30c40*/  SYNCS.PHASECHK.TRANS64.TRYWAIT P0, [R5+URZ+0x388c0], R8 ;  /* 0x0388c008050075a7 */ /* 0x0022a4000800017f */
[----:B--2---:R-:W-:Y:S05]  /*30c50*/  @!P0 NANOSLEEP.SYNCS 0x989680 ;  /* 0x009896800000895d */ /* 0x004fea0003900000 */
[----:B------:R-:W2:Y:S02]  /*30c60*/  @!P0 SYNCS.PHASECHK.TRANS64 P0, [R5+URZ+0x388c0], R8 ;  /* 0x0388c008050085a7 */ /* 0x000ea4000800007f */
[----:B--2---:R-:W-:Y:S05]  /*30c70*/  @!P0 BRA `(.L_x_2597) ;  /* 0xfffffffc00f08947 */ /* 0x004fea000383ffff */
[----:B------:R-:W-:Y:S05]  /*30c80*/  BRA `(.L_x_2795) ;  /* 0xffffff94009c7947 */ /* 0x000fea000383ffff */
.L_x_2601:
[----:B0-----:R0:W1:Y:S02]  /*30c90*/  SYNCS.PHASECHK.TRANS64.TRYWAIT P0, [R6+URZ+0x388a0], R7 ;  /* 0x0388a007060075a7 */ /* 0x001064000800017f */
[----:B-1----:R-:W-:Y:S05]  /*30ca0*/  @!P0 NANOSLEEP.SYNCS 0x989680 ;  /* 0x009896800000895d */ /* 0x002fea0003900000 */
[----:B------:R-:W1:Y:S02]  /*30cb0*/  @!P0 SYNCS.PHASECHK.TRANS64 P0, [R6+URZ+0x388a0], R7 ;  /* 0x0388a007060085a7 */ /* 0x000e64000800007f */
[----:B-1----:R-:W-:Y:S05]  /*30cc0*/  @!P0 BRA `(.L_x_2601) ;  /* 0xfffffffc00f08947 */ /* 0x002fea000383ffff */
[----:B------:R-:W-:Y:S05]  /*30cd0*/  BRA `(.L_x_2796) ;  /* 0xffffff9800847947 */ /* 0x000fea000383ffff */
.L_x_2603:
[----:B-1----:R1:W2:Y:S02]  /*30ce0*/  SYNCS.PHASECHK.TRANS64.TRYWAIT P1, [R6+URZ+0x388c0], R7 ;  /* 0x0388c007060075a7 */ /* 0x0022a4000802017f */
[----:B--2---:R-:W-:Y:S05]  /*30cf0*/  @!P1 NANOSLEEP.SYNCS 0x989680 ;  /* 0x009896800000995d */ /* 0x004fea0003900000 */
[----:B------:R-:W2:Y:S02]  /*30d00*/  @!P1 SYNCS.PHASECHK.TRANS64 P1, [R6+URZ+0x388c0], R7 ;  /* 0x0388c007060095a7 */ /* 0x000ea4000802007f */
[----:B--2---:R-:W-:Y:S05]  /*30d10*/  @!P1 BRA `(.L_x_2603) ;  /* 0xfffffffc00f09947 */ /* 0x004fea000383ffff */
[----:B------:R-:W-:Y:S05]  /*30d20*/  BRA `(.L_x_2797) ;  /* 0xffffff9c001c7947 */ /* 0x000fea000383ffff */
.L_x_2616:
        /* <DEDUP_REMOVED lines=11> */
.L_x_2799:
[----:B------:R-:W-:Y:S05]  /*30de0*/  BSYNC B0 ;  /* 0x0000000000007941 */ /* 0x000fea0003800000 */
.L_x_2798:
[----:B------:R-:W-:Y:S05]  /*30df0*/  BRA `(.L_x_2800) ;  /* 0xffffffa8007c7947 */ /* 0x000fea000383ffff */
.L_x_2617:
[----:B------:R-:W-:Y:S01]  /*30e00*/  BSSY B0, `(.L_x_2801) ;  /* 0x0000006000007945 */ /* 0x000fe20003800000 */
[----:B------:R-:W-:-:S07]  /*30e10*/  IMAD.MOV.U32 R15, RZ, RZ, -0x1 ;  /* 0xffffffffff0f7424 */ /* 0x000fce00078e00ff */
[----:B------:R-:W-:Y:S05]  /*30e20*/  WARPSYNC.COLLECTIVE R15, `(.L_x_2802) ;  /* 0x000000000f0c7348 */ /* 0x000fea0003c00000 */
[----:B------:R-:W-:Y:S02]  /*30e30*/  ELECT P6, UR62, PT ;  /* 0x00000000003e782f */ /* 0x000fe400038c0000 */
[----:B------:R-:W-:Y:S01]  /*30e40*/  MOV R14, UR62 ;  /* 0x0000003e000e7c02 */ /* 0x000fe20008000f00 */
[----:B------:R-:W-:Y:S10]  /*30e50*/  ENDCOLLECTIVE ;  /* 0x000000000000791b */ /* 0x000ff40003800000 */
.L_x_2802:
[----:B------:R-:W-:Y:S05]  /*30e60*/  BSYNC B0 ;  /* 0x0000000000007941 */ /* 0x000fea0003800000 */
.L_x_2801:
[----:B------:R-:W-:Y:S05]  /*30e70*/  BRA `(.L_x_2803) ;  /* 0xffffffa8006c7947 */ /* 0x000fea000383ffff */
.L_x_2620:
[----:B0-----:R0:W1:Y:S02]  /*30e80*/  SYNCS.PHASECHK.TRANS64.TRYWAIT P0, [R7+URZ+0x38840], R10 ;  /* 0x0388400a070075a7 */ /* 0x001064000800017f */
[----:B-1----:R-:W-:Y:S05]  /*30e90*/  @!P0 NANOSLEEP.SYNCS 0x989680 ;  /* 0x009896800000895d */ /* 0x002fea0003900000 */
[----:B------:R-:W1:Y:S02]  /*30ea0*/  @!P0 SYNCS.PHASECHK.TRANS64 P0, [R7+URZ+0x38840], R10 ;  /* 0x0388400a070085a7 */ /* 0x000e64000800007f */
[----:B-1----:R-:W-:Y:S05]  /*30eb0*/  @!P0 BRA `(.L_x_2620) ;  /* 0xfffffffc00f08947 */ /* 0x002fea000383ffff */
[----:B------:R-:W-:Y:S05]  /*30ec0*/  BRA `(.L_x_2804) ;  /* 0xffffffa800d07947 */ /* 0x000fea000383ffff */
.L_x_2623:
        /* <DEDUP_REMOVED lines=8> */
.L_x_2631:
[----:B0-----:R0:W1:Y:S02]  /*30f50*/  SYNCS.PHASECHK.TRANS64.TRYWAIT P0, [R8+URZ+0x38840], R9 ;  /* 0x03884009080075a7 */ /* 0x001064000800017f */
[----:B-1----:R-:W-:Y:S05]  /*30f60*/  @!P0 NANOSLEEP.SYNCS 0x989680 ;  /* 0x009896800000895d */ /* 0x002fea0003900000 */
[----:B------:R-:W1:Y:S02]  /*30f70*/  @!P0 SYNCS.PHASECHK.TRANS64 P0, [R8+URZ+0x38840], R9 ;  /* 0x03884009080085a7 */ /* 0x000e64000800007f */
[----:B-1----:R-:W-:Y:S05]  /*30f80*/  @!P0 BRA `(.L_x_2631) ;  /* 0xfffffffc00f08947 */ /* 0x002fea000383ffff */
[----:B------:R-:W-:Y:S05]  /*30f90*/  BRA `(.L_x_2806) ;  /* 0xffffffb400007947 */ /* 0x000fea000383ffff */
.L_x_2633:
[----:B0-----:R0:W1:Y:S02]  /*30fa0*/  SYNCS.PHASECHK.TRANS64.TRYWAIT P0, [R8+URZ+0x38860], R9 ;  /* 0x03886009080075a7 */ /* 0x001064000800017f */
[----:B-1----:R-:W-:Y:S05]  /*30fb0*/  @!P0 NANOSLEEP.SYNCS 0x989680 ;  /* 0x009896800000895d */ /* 0x002fea0003900000 */
[----:B------:R-:W1:Y:S02]  /*30fc0*/  @!P0 SYNCS.PHASECHK.TRANS64 P0, [R8+URZ+0x38860], R9 ;  /* 0x03886009080085a7 */ /* 0x000e64000800007f */
[----:B-1----:R-:W-:Y:S05]  /*30fd0*/  @!P0 BRA `(.L_x_2633) ;  /* 0xfffffffc00f08947 */ /* 0x002fea000383ffff */
[----:B------:R-:W-:Y:S05]  /*30fe0*/  BRA `(.L_x_2807) ;  /* 0xffffffb400bc7947 */ /* 0x000fea000383ffff */
.L_x_2639:
[----:B-1----:R1:W2:Y:S02]  /*30ff0*/  SYNCS.PHASECHK.TRANS64.TRYWAIT P0, [R2+URZ+0x38840], R3 ;  /* 0x03884003020075a7 */ /* 0x0022a4000800017f */
[----:B--2---:R-:W-:Y:S05]  /*31000*/  @!P0 NANOSLEEP.SYNCS 0x989680 ;  /* 0x009896800000895d */ /* 0x004fea0003900000 */
[----:B------:R-:W2:Y:S02]  /*31010*/  @!P0 SYNCS.PHASECHK.TRANS64 P0, [R2+URZ+0x38840], R3 ;  /* 0x03884003020085a7 */ /* 0x000ea4000800007f */
[----:B--2---:R-:W-:Y:S05]  /*31020*/  @!P0 BRA `(.L_x_2639) ;  /* 0xfffffffc00f08947 */ /* 0x004fea000383ffff */
[----:B------:R-:W-:Y:S05]  /*31030*/  BRA `(.L_x_2808) ;  /* 0xffffffbc003c7947 */ /* 0x000fea000383ffff */
.L_x_2641:
[----:B0-----:R0:W1:Y:S02]  /*31040*/  SYNCS.PHASECHK.TRANS64.TRYWAIT P0, [R2+URZ+0x38860], R3 ;  /* 0x03886003020075a7 */ /* 0x001064000800017f */
[----:B-1----:R-:W-:Y:S05]  /*31050*/  @!P0 NANOSLEEP.SYNCS 0x989680 ;  /* 0x009896800000895d */ /* 0x002fea0003900000 */
[----:B------:R-:W1:Y:S02]  /*31060*/  @!P0 SYNCS.PHASECHK.TRANS64 P0, [R2+URZ+0x38860], R3 ;  /* 0x03886003020085a7 */ /* 0x000e64000800007f */
[----:B-1----:R-:W-:Y:S05]  /*31070*/  @!P0 BRA `(.L_x_2641) ;  /* 0xfffffffc00f08947 */ /* 0x002fea000383ffff */
[----:B------:R-:W-:Y:S05]  /*31080*/  BRA `(.L_x_2809) ;  /* 0xffffffbc00f87947 */ /* 0x000fea000383ffff */
.L_x_2647:
[----:B--2---:R2:W3:Y:S02]  /*31090*/  SYNCS.PHASECHK.TRANS64.TRYWAIT P0, [R2+URZ+0x38840], R3 ;  /* 0x03884003020075a7 */ /* 0x0044e4000800017f */
[----:B---3--:R-:W-:Y:S05]  /*310a0*/  @!P0 NANOSLEEP.SYNCS 0x989680 ;  /* 0x009896800000895d */ /* 0x008fea0003900000 */
[----:B------:R-:W3:Y:S02]  /*310b0*/  @!P0 SYNCS.PHASECHK.TRANS64 P0, [R2+URZ+0x38840], R3 ;  /* 0x03884003020085a7 */ /* 0x000ee4000800007f */
[----:B---3--:R-:W-:Y:S05]  /*310c0*/  @!P0 BRA `(.L_x_2647) ;  /* 0xfffffffc00f08947 */ /* 0x008fea000383ffff */
[----:B------:R-:W-:Y:S05]  /*310d0*/  BRA `(.L_x_2810) ;  /* 0xffffffc400547947 */ /* 0x000fea000383ffff */
.L_x_2649:
[----:B0-----:R0:W1:Y:S02]  /*310e0*/  SYNCS.PHASECHK.TRANS64.TRYWAIT P0, [R2+URZ+0x38860], R9 ;  /* 0x03886009020075a7 */ /* 0x001064000800017f */
[----:B-1----:R-:W-:Y:S05]  /*310f0*/  @!P0 NANOSLEEP.SYNCS 0x989680 ;  /* 0x009896800000895d */ /* 0x002fea0003900000 */
[----:B------:R-:W1:Y:S02]  /*31100*/  @!P0 SYNCS.PHASECHK.TRANS64 P0, [R2+URZ+0x38860], R9 ;  /* 0x03886009020085a7 */ /* 0x000e64000800007f */
[----:B-1----:R-:W-:Y:S05]  /*31110*/  @!P0 BRA `(.L_x_2649) ;  /* 0xfffffffc00f08947 */ /* 0x002fea000383ffff */
[----:B------:R-:W-:Y:S05]  /*31120*/  BRA `(.L_x_2811) ;  /* 0xffffffc8000c7947 */ /* 0x000fea000383ffff */
.L_x_2657:
[----:B-1----:R1:W2:Y:S02]  /*31130*/  SYNCS.PHASECHK.TRANS64.TRYWAIT P0, [R3+URZ+0x38860], R0 ;  /* 0x03886000030075a7 */ /* 0x0022a4000800017f */
[----:B--2---:R-:W-:Y:S05]  /*31140*/  @!P0 NANOSLEEP.SYNCS 0x989680 ;  /* 0x009896800000895d */ /* 0x004fea0003900000 */
[----:B------:R-:W2:Y:S02]  /*31150*/  @!P0 SYNCS.PHASECHK.TRANS64 P0, [R3+URZ+0x38860], R0 ;  /* 0x03886000030085a7 */ /* 0x000ea4000800007f */
[----:B--2---:R-:W-:Y:S05]  /*31160*/  @!P0 BRA `(.L_x_2657) ;  /* 0xfffffffc00f08947 */ /* 0x004fea000383ffff */
[----:B------:R-:W-:Y:S05]  /*31170*/  BRA `(.L_x_2812) ;  /* 0xffffffcc00507947 */ /* 0x000fea000383ffff */
.L_x_2660:
[----:B------:R-:W-:Y:S01]  /*31180*/  BSSY B0, `(.L_x_2813) ;  /* 0x0000008000007945 */ /* 0x000fe20003800000 */
[----:B------:R-:W-:Y:S02]  /*31190*/  IMAD.MOV.U32 R13, RZ, RZ, R16 ;  /* 0x000000ffff0d7224 */ /* 0x000fe400078e0010 */
[----:B------:R-:W-:Y:S02]  /*311a0*/  IMAD.MOV.U32 R12, RZ, RZ, RZ ;  /* 0x000000ffff0c7224 */ /* 0x000fe400078e00ff */
[----:B------:R-:W-:Y:S02]  /*311b0*/  IMAD.MOV.U32 R11, RZ, RZ, 0x1f ;  /* 0x0000001fff0b7424 */ /* 0x000fe400078e00ff */
[----:B0-----:R-:W-:-:S07]  /*311c0*/  IMAD.MOV.U32 R15, RZ, RZ, -0x1 ;  /* 0xffffffffff0f7424 */ /* 0x001fce00078e00ff */
[----:B-1----:R-:W-:Y:S05]  /*311d0*/  WARPSYNC.COLLECTIVE R15, `(.L_x_2814) ;  /* 0x000000000f087348 */ /* 0x002fea0003c00000 */
[----:B------:R0:W2:Y:S02]  /*311e0*/  SHFL.IDX P6, R14, R13, R12, R11 ;  /* 0x0000000c0d0e7389 */ /* 0x0000a400000c000b */
[----:B012---:R-:W-:Y:S01]  /*311f0*/  ENDCOLLECTIVE ;  /* 0x000000000000791b */ /* 0x007fe20003800000 */
.L_x_2814:
[----:B------:R-:W-:Y:S05]  /*31200*/  BSYNC B0 ;  /* 0x0000000000007941 */ /* 0x000fea0003800000 */
.L_x_2813:
        /* <DEDUP_REMOVED lines=8> */
.L_x_2815:
[----:B------:R-:W-:Y:S01]  /*31290*/  IMAD.MOV.U32 R16, RZ, RZ, R14 ;  /* 0x000000ffff107224 */ /* 0x000fe200078e000e */
[----:B------:R-:W-:Y:S06]  /*312a0*/  BRA `(.L_x_2816) ;  /* 0xffffffd0000c7947 */ /* 0x000fec000383ffff */
.L_x_2663:
        /* <DEDUP_REMOVED lines=8> */
.L_x_2818:
[----:B------:R-:W-:Y:S05]  /*31330*/  BSYNC B0 ;  /* 0x0000000000007941 */ /* 0x000fea0003800000 */
.L_x_2817:
        /* <DEDUP_REMOVED lines=10> */
.L_x_2819:
        /* <DEDUP_REMOVED lines=8> */
.L_x_2820:
        /* <DEDUP_REMOVED lines=8> */
.L_x_2821:
        /* <DEDUP_REMOVED lines=8> */
.L_x_2822:
        /* <DEDUP_REMOVED lines=8> */
.L_x_2823:
[----:B------:R-:W-:Y:S05]  /*315e0*/  BRA `(.L_x_2824) ;  /* 0xffffffcc00d07947 */ /* 0x000fea000383ffff */
.L_x_2668:
        /* <DEDUP_REMOVED lines=8> */
.L_x_2826:
[----:B------:R-:W-:Y:S05]  /*31670*/  BSYNC B0 ;  /* 0x0000000000007941 */ /* 0x000fea0003800000 */
.L_x_2825:
        /* <DEDUP_REMOVED lines=10> */
.L_x_2827:
        /* <DEDUP_REMOVED lines=8> */
.L_x_2828:
        /* <DEDUP_REMOVED lines=8> */
.L_x_2829:
        /* <DEDUP_REMOVED lines=8> */
.L_x_2830:
        /* <DEDUP_REMOVED lines=8> */
.L_x_2831:
[----:B------:R-:W-:Y:S05]  /*31920*/  BRA `(.L_x_2832) ;  /* 0xffffffcc00b47947 */ /* 0x000fea000383ffff */
.L_x_2670:
[----:B------:R-:W-:Y:S01]  /*31930*/  BSSY B0, `(.L_x_2833) ;  /* 0x0000006000007945 */ /* 0x000fe20003800000 */
[----:B------:R-:W-:Y:S01]  /*31940*/  PLOP3.LUT P6, PT, P6, PT, PT, 0x8, 0x0 ;  /* 0x000000000000781c */ /* 0x000fe200037ce170 */
[----:B------:R-:W-:-:S12]  /*31950*/  IMAD.MOV.U32 R15, RZ, RZ, -0x1 ;  /* 0xffffffffff0f7424 */ /* 0x000fd800078e00ff */
[----:B0-----:R-:W-:Y:S05]  /*31960*/  WARPSYNC.COLLECTIVE R15, `(.L_x_2834) ;  /* 0x000000000f087348 */ /* 0x001fea0003c00000 */
[----:B------:R-:W-:Y:S01]  /*31970*/  VOTE.ANY R14, PT, P6 ;  /* 0x00000000000e7806 */ /* 0x000fe200030e0100 */
[----:B0-----:R-:W-:Y:S06]  /*31980*/  ENDCOLLECTIVE ;  /* 0x000000000000791b */ /* 0x001fec0003800000 */
.L_x_2834:
[----:B------:R-:W-:Y:S05]  /*31990*/  BSYNC B0 ;  /* 0x0000000000007941 */ /* 0x000fea0003800000 */
.L_x_2833:
        /* <DEDUP_REMOVED lines=9> */
.L_x_2835:
[----:B------:R-:W-:Y:S01]  /*31a30*/  IMAD.MOV.U32 R17, RZ, RZ, R14 ;  /* 0x000000ffff117224 */ /* 0x000fe200078e000e */
[----:B------:R-:W-:Y:S06]  /*31a40*/  BRA `(.L_x_2836) ;  /* 0xffffffcc00a47947 */ /* 0x000fec000383ffff */
.L_x_2672:
[----:B------:R-:W-:Y:S01]  /*31a50*/  BSSY B0, `(.L_x_2837) ;  /* 0x0000007000007945 */ /* 0x000fe20003800000 */
[----:B------:R-:W-:Y:S02]  /*31a60*/  IMAD.MOV.U32 R13, RZ, RZ, R2 ;  /* 0x000000ffff0d7224 */ /* 0x000fe400078e0002 */
[----:B------:R-:W-:Y:S02]  /*31a70*/  IMAD.MOV.U32 R11, RZ, RZ, 0x1f ;  /* 0x0000001fff0b7424 */ /* 0x000fe400078e00ff */
[----:B------:R-:W-:-:S07]  /*31a80*/  IMAD.MOV.U32 R15, RZ, RZ, -0x1 ;  /* 0xffffffffff0f7424 */ /* 0x000fce00078e00ff */
[----:B012---:R-:W-:Y:S05]  /*31a90*/  WARPSYNC.COLLECTIVE R15, `(.L_x_2838) ;  /* 0x000000000f087348 */ /* 0x007fea0003c00000 */
[----:B------:R3:W4:Y:S02]  /*31aa0*/  SHFL.IDX P6, R14, R13, R12, R11 ;  /* 0x0000000c0d0e7389 */ /* 0x00072400000c000b */
[----:B01234-:R-:W-:Y:S01]  /*31ab0*/  ENDCOLLECTIVE ;  /* 0x000000000000791b */ /* 0x01ffe20003800000 */
.L_x_2838:
[----:B------:R-:W-:Y:S05]  /*31ac0*/  BSYNC B0 ;  /* 0x0000000000007941 */ /* 0x000fea0003800000 */
.L_x_2837:
[----:B------:R-:W-:Y:S01]  /*31ad0*/  IMAD.MOV.U32 R7, RZ, RZ, R14 ;  /* 0x000000ffff077224 */ /* 0x000fe200078e000e */
[----:B------:R-:W-:Y:S06]  /*31ae0*/  BRA `(.L_x_2671) ;  /* 0xffffffcc00987947 */ /* 0x000fec000383ffff */
.L_x_2676:
[----:B-1----:R1:W2:Y:S02]  /*31af0*/  SYNCS.PHASECHK.TRANS64.TRYWAIT P0, [R0+URZ+0x38820], R3 ;  /* 0x03882003000075a7 */ /* 0x0022a4000800017f */
[----:B--2---:R-:W-:Y:S05]  /*31b00*/  @!P0 NANOSLEEP.SYNCS 0x989680 ;  /* 0x009896800000895d */ /* 0x004fea0003900000 */
[----:B------:R-:W2:Y:S02]  /*31b10*/  @!P0 SYNCS.PHASECHK.TRANS64 P0, [R0+URZ+0x38820], R3 ;  /* 0x03882003000085a7 */ /* 0x000ea4000800007f */
[----:B--2---:R-:W-:Y:S05]  /*31b20*/  @!P0 BRA `(.L_x_2676) ;  /* 0xfffffffc00f08947 */ /* 0x004fea000383ffff */
[----:B------:R-:W-:Y:S05]  /*31b30*/  BRA `(.L_x_2839) ;  /* 0xffffffd4000c7947 */ /* 0x000fea000383ffff */
.L_x_2677:
        /* <DEDUP_REMOVED lines=11> */
.L_x_2841:
[----:B------:R-:W-:Y:S05]  /*31bf0*/  BSYNC B0 ;  /* 0x0000000000007941 */ /* 0x000fea0003800000 */
.L_x_2840:
[----:B------:R-:W-:Y:S05]  /*31c00*/  BRA `(.L_x_2842) ;  /* 0xffffffd000f47947 */ /* 0x000fea000383ffff */
.L_x_2678:
[----:B------:R-:W-:Y:S01]  /*31c10*/  BSSY B0, `(.L_x_2843) ;  /* 0x0000006000007945 */ /* 0x000fe20003800000 */
[----:B------:R-:W-:-:S07]  /*31c20*/  IMAD.MOV.U32 R15, RZ, RZ, -0x1 ;  /* 0xffffffffff0f7424 */ /* 0x000fce00078e00ff */
[----:B012---:R-:W-:Y:S05]  /*31c30*/  WARPSYNC.COLLECTIVE R15, `(.L_x_2844) ;  /* 0x000000000f0c7348 */ /* 0x007fea0003c00000 */
[----:B------:R-:W-:Y:S02]  /*31c40*/  ELECT P6, UR62, PT ;  /* 0x00000000003e782f */ /* 0x000fe400038c0000 */
[----:B------:R-:W-:Y:S01]  /*31c50*/  MOV R14, UR62 ;  /* 0x0000003e000e7c02 */ /* 0x000fe20008000f00 */
[----:B012---:R-:W-:Y:S10]  /*31c60*/  ENDCOLLECTIVE ;  /* 0x000000000000791b */ /* 0x007ff40003800000 */
.L_x_2844:
[----:B------:R-:W-:Y:S05]  /*31c70*/  BSYNC B0 ;  /* 0x0000000000007941 */ /* 0x000fea0003800000 */
.L_x_2843:
[----:B------:R-:W-:Y:S05]  /*31c80*/  BRA `(.L_x_2845) ;  /* 0xffffffd000e87947 */ /* 0x000fea000383ffff */
.L_x_2680:
[----:B-1----:R1:W2:Y:S02]  /*31c90*/  SYNCS.PHASECHK.TRANS64.TRYWAIT P0, [R6+URZ], R5 ;  /* 0x00000005060075a7 */ /* 0x0022a4000800017f */
[----:B--2---:R-:W-:Y:S05]  /*31ca0*/  @!P0 NANOSLEEP.SYNCS 0x989680 ;  /* 0x009896800000895d */ /* 0x004fea0003900000 */
[----:B------:R-:W2:Y:S02]  /*31cb0*/  @!P0 SYNCS.PHASECHK.TRANS64 P0, [R6+URZ], R5 ;  /* 0x00000005060085a7 */ /* 0x000ea4000800007f */
[----:B--2---:R-:W-:Y:S05]  /*31cc0*/  @!P0 BRA `(.L_x_2680) ;  /* 0xfffffffc00f08947 */ /* 0x004fea000383ffff */
[----:B------:R-:W-:Y:S05]  /*31cd0*/  BRA `(.L_x_2846) ;  /* 0xffffffd4002c7947 */ /* 0x000fea000383ffff */
.L_x_2681:
[----:B--2---:R2:W3:Y:S02]  /*31ce0*/  SYNCS.PHASECHK.TRANS64.TRYWAIT P0, [R7+URZ], R2 ;  /* 0x00000002070075a7 */ /* 0x0044e4000800017f */
[----:B---3--:R-:W-:Y:S05]  /*31cf0*/  @!P0 NANOSLEEP.SYNCS 0x989680 ;  /* 0x009896800000895d */ /* 0x008fea0003900000 */
[----:B------:R-:W3:Y:S02]  /*31d00*/  @!P0 SYNCS.PHASECHK.TRANS64 P0, [R7+URZ], R2 ;  /* 0x00000002070085a7 */ /* 0x000ee4000800007f */
[----:B---3--:R-:W-:Y:S05]  /*31d10*/  @!P0 BRA `(.L_x_2681) ;  /* 0xfffffffc00f08947 */ /* 0x008fea000383ffff */
[----:B------:R-:W-:Y:S05]  /*31d20*/  BRA `(.L_x_2847) ;  /* 0xffffffd400207947 */ /* 0x000fea000383ffff */
.L_x_2683:
[----:B---3--:R3:W4:Y:S02]  /*31d30*/  SYNCS.PHASECHK.TRANS64.TRYWAIT P0, [R4+URZ], R5 ;  /* 0x00000005040075a7 */ /* 0x008724000800017f */
[----:B----4-:R-:W-:Y:S05]  /*31d40*/  @!P0 NANOSLEEP.SYNCS 0x989680 ;  /* 0x009896800000895d */ /* 0x010fea0003900000 */
[----:B------:R-:W4:Y:S02]  /*31d50*/  @!P0 SYNCS.PHASECHK.TRANS64 P0, [R4+URZ], R5 ;  /* 0x00000005040085a7 */ /* 0x000f24000800007f */
[----:B----4-:R-:W-:Y:S05]  /*31d60*/  @!P0 BRA `(.L_x_2683) ;  /* 0xfffffffc00f08947 */ /* 0x010fea000383ffff */
[----:B------:R-:W-:Y:S05]  /*31d70*/  BRA `(.L_x_2848) ;  /* 0xffffffd400287947 */ /* 0x000fea000383ffff */
.L_x_2849:
        /* <DEDUP_REMOVED lines=16> */
.L_x_12751:


//--------------------- .text._ZN7cutlass13device_kernelIN5flash11enable_sm90INS1_16FlashAttnFwdSm90INS1_25CollectiveMainloopFwdSm90ILi2EN4cute5tupleIJNS5_1CILi1EEES8_S8_EEENS6_IJNS7_ILi128EEENS7_ILi112EEENS7_ILi192EEEEEELi192ENS_10bfloat16_tEfNS_4arch4Sm90ELb0ELb0ELb1ELb0ELb0ELb0ELb0ELb1ELb1ELb0ELb0ELb0EEENS1_21CollectiveEpilogueFwdINS6_IJSA_SC_SB_EEES9_SE_SG_Li256ELb0ELb0ELb0ELb0EEENS1_29StaticPersistentTileSchedulerILb0EEEEEEEEEvNT_6ParamsE --------------------------
	.section	.text._ZN7cutlass13device_kernelIN5flash11enable_sm90INS1_16FlashAttnFwdSm90INS1_25CollectiveMainloopFwdSm90ILi2EN4cute5tupleIJNS5_1CILi1EEES8_S8_EEENS6_IJNS7_ILi128EEENS7_ILi112EEENS7_ILi192EEEEEELi192ENS_10bfloat16_tEfNS_4arch4Sm90ELb0ELb0ELb1ELb0ELb0ELb0ELb0ELb1ELb1ELb0ELb0ELb0EEENS1_21CollectiveEpilogueFwdINS6_IJSA_SC_SB_EEES9_SE_SG_Li256ELb0ELb0ELb0ELb0EEENS1_29StaticPersistentTileSchedulerILb0EEEEEEEEEvNT_6ParamsE,"ax",@progbits
	.align	128
.text._ZN7cutlass13device_kernelIN5flash11enable_sm90INS1_16FlashAttnFwdSm90INS1_25CollectiveMainloopFwdSm90ILi2EN4cute5tupleIJNS5_1CILi1EEES8_S8_EEENS6_IJNS7_ILi128EEENS7_ILi112EEENS7_ILi192EEEEEELi192ENS_10bfloat16_tEfNS_4arch4Sm90ELb0ELb0ELb1ELb0ELb0ELb0ELb0ELb1ELb1ELb0ELb0ELb0EEENS1_21CollectiveEpilogueFwdINS6_IJSA_SC_SB_EEES9_SE_SG_Li256ELb0ELb0ELb0ELb0EEENS1_29StaticPersistentTileSchedulerILb0EEEEEEEEEvNT_6ParamsE:
        .type           _ZN7cutlass13device_kernelIN5flash11enable_sm90INS1_16FlashAttnFwdSm90INS1_25CollectiveMainloopFwdSm90ILi2EN4cute5tupleIJNS5_1CILi1EEES8_S8_EEENS6_IJNS7_ILi128EEENS7_ILi112EEENS7_ILi192EEEEEELi192ENS_10bfloat16_tEfNS_4arch4Sm90ELb0ELb0ELb1ELb0ELb0ELb0ELb0ELb1ELb1ELb0ELb0ELb0EEENS1_21CollectiveEpilogueFwdINS6_IJSA_SC_SB_EEES9_SE_SG_Li256ELb0ELb0ELb0ELb0EEENS1_29StaticPersistentTileSchedulerILb0EEEEEEEEEvNT_6ParamsE,@function
        .size           _ZN7cutlass13device_kernelIN5flash11enable_sm90INS1_16FlashAttnFwdSm90INS1_25CollectiveMainloopFwdSm90ILi2EN4cute5tupleIJNS5_1CILi1EEES8_S8_EEENS6_IJNS7_ILi128EEENS7_ILi112EEENS7_ILi192EEEEEELi192ENS_10bfloat16_tEfNS_4arch4Sm90ELb0ELb0ELb1ELb0ELb0ELb0ELb0ELb1ELb1ELb0ELb0ELb0EEENS1_21CollectiveEpilogueFwdINS6_IJSA_SC_SB_EEES9_SE_SG_Li256ELb0ELb0ELb0ELb0EEENS1_29StaticPersistentTileSchedulerILb0EEEEEEEEEvNT_6ParamsE,(.L_x_12752 - _ZN7cutlass13device_kernelIN5flash11enable_sm90INS1_16FlashAttnFwdSm90INS1_25CollectiveMainloopFwdSm90ILi2EN4cute5tupleIJNS5_1CILi1EEES8_S8_EEENS6_IJNS7_ILi128EEENS7_ILi112EEENS7_ILi192EEEEEELi192ENS_10bfloat16_tEfNS_4arch4Sm90ELb0ELb0ELb1ELb0ELb0ELb0ELb0ELb1ELb1ELb0ELb0ELb0EEENS1_21CollectiveEpilogueFwdINS6_IJSA_SC_SB_EEES9_SE_SG_Li256ELb0ELb0ELb0ELb0EEENS1_29StaticPersistentTileSchedulerILb0EEEEEEEEEvNT_6ParamsE)
        .other          _ZN7cutlass13device_kernelIN5flash11enable_sm90INS1_16FlashAttnFwdSm90INS1_25CollectiveMainloopFwdSm90ILi2EN4cute5tupleIJNS5_1CILi1EEES8_S8_EEENS6_IJNS7_ILi128EEENS7_ILi112EEENS7_ILi192EEEEEELi192ENS_10bfloat16_tEfNS_4arch4Sm90ELb0ELb0ELb1ELb0ELb0ELb0ELb0ELb1ELb1ELb0ELb0ELb0EEENS1_21CollectiveEpilogueFwdINS6_IJSA_SC_SB_EEES9_SE_SG_Li256ELb0ELb0ELb0ELb0EEENS1_29StaticPersistentTileSchedulerILb0EEEEEEEEEvNT_6ParamsE,@"STO_CUDA_ENTRY STV_DEFAULT"
_ZN7cutlass13device_kernelIN5flash11enable_sm90INS1_16FlashAttnFwdSm90INS1_25CollectiveMainloopFwdSm90ILi2EN4cute5tupleIJNS5_1CILi1EEES8_S8_EEENS6_IJNS7_ILi128EEENS7_ILi112EEENS7_ILi192EEEEEELi192ENS_10bfloat16_tEfNS_4arch4Sm90ELb0ELb0ELb1ELb0ELb0ELb0ELb0ELb1ELb1ELb0ELb0ELb0EEENS1_21CollectiveEpilogueFwdINS6_IJSA_SC_SB_EEES9_SE_SG_Li256ELb0ELb0ELb0ELb0EEENS1_29StaticPersistentTileSchedulerILb0EEEEEEEEEvNT_6ParamsE:
        /* <DEDUP_REMOVED lines=24> */
.L_x_2851:
[----:B------:R-:W-:Y:S05]  /*0180*/  BSYNC B0 ;  /* 0x0000000000007941 */ /* 0x000fea0003800000 */
.L_x_2850:
        /* <DEDUP_REMOVED lines=37> */
.L_x_2852:
        /* <DEDUP_REMOVED lines=22> */
.L_x_2853:
        /* <DEDUP_REMOVED lines=18> */
.L_x_2854:
        /* <DEDUP_REMOVED lines=22> */
.L_x_2855:
        /* <DEDUP_REMOVED lines=22> */
.L_x_2856:
[----:B-1----:R-:W-:Y:S01]  /*0920*/  UMOV UR4, 0x1 ;  /* 0x0000000100047882 */ /* 0x002fe20000000000 */
[----:B------:R-:W-:Y:S01]  /*0930*/  PLOP3.LUT P0, PT, PT, PT, UP0, 0x80, 0x0 ;  /* 0x000000000000781c */ /* 0x000fe20003f0f008 */
[----:B------:R-:W-:Y:S01]  /*0940*/  USEL UR4, UR4, 0x2, !UP0 ;  /* 0x0000000204047887 */ /* 0x000fe2000c000000 */
[----:B------:R-:W-:-:S05]  /*0950*/  NOP ;  /* 0x0000000000007918 */ /* 0x000fca0000000000 */
[----:B------:R-:W-:-:S05]  /*0960*/  IMAD.U32 R2, RZ, RZ, UR4 ;  /* 0x00000004ff027e24 */ /* 0x000fca000f8e00ff */
[----:B------:R1:W-:Y:S01]  /*0970*/  STL [R1+0x1c], R2 ;  /* 0x00001c0201007387 */ /* 0x0003e20000100800 */
[----:B--23--:R-:W-:Y:S06]  /*0980*/  BAR.SYNC.DEFER_BLOCKING 0x0 ;  /* 0x0000000000007b1d */ /* 0x00cfec0000010000 */
[----:B------:R-:W-:Y:S05]  /*0990*/  @!P0 BRA `(.L_x_2857) ;  /* 0x000000b800108947 */ /* 0x000fea0003800000 */
.L_x_2858:
        /* <DEDUP_REMOVED lines=9> */
[----:B-1----:R-:W2:Y:S01]  /*0a30*/  LDL R2, [R1+0x1c] ;  /* 0x00001c0001027983 */ /* 0x002ea20000100800 */
[----:B------:R-:W-:Y:S01]  /*0a40*/  IADD3 R0, R4, -0x80, RZ ;  /* 0xffffff8004007810 */ /* 0x000fe20007ffe0ff */
[----:B------:R-:W1:Y:S01]  /*0a50*/  S2UR UR5, SR_CgaCtaId ;  /* 0x00000000000579c3 */ /* 0x000e620000008800 */
[----:B------:R-:W-:Y:S01]  /*0a60*/  UMOV UR4, 0x400 ;  /* 0x0000040000047882 */ /* 0x000fe20000000000 */
[----:B------:R-:W-:Y:S01]  /*0a70*/  IMAD.MOV.U32 R209, RZ, RZ, -0x2 ;  /* 0xfffffffeffd17424 */ /* 0x000fe200078e00ff */
[----:B------:R-:W-:Y:S01]  /*0a80*/  SHF.R.S32.HI R3, RZ, 0x1f, R0 ;  /* 0x0000001fff037819 */ /* 0x000fe20000011400 */
[----:B------:R-:W-:Y:S01]  /*0a90*/  IMAD.U32 R17, RZ, RZ, UR7 ;  /* 0x00000007ff117e24 */ /* 0x000fe2000f8e00ff */
[----:B------:R-:W-:Y:S02]  /*0aa0*/  UMOV UR38, URZ ;  /* 0x0000003f00267c82 */ /* 0x000fe40008000000 */
[CC--:B------:R-:W-:Y:S01]  /*0ab0*/  LEA.HI R5, R3.reuse, R0.reuse, RZ, 0x7 ;  /* 0x0000000003057211 */ /* 0x0c0fe200078f38ff */
[----:B------:R-:W3:Y:S01]  /*0ac0*/  S2UR UR6, SR_SWINHI ;  /* 0x00000000000679c3 */ /* 0x000ee20000002f00 */
[----:B------:R-:W-:-:S02]  /*0ad0*/  LEA.HI R207, R3, R0, RZ, 0x5 ;  /* 0x0000000003cf7211 */ /* 0x000fc400078f28ff */
[----:B------:R-:W-:Y:S02]  /*0ae0*/  LOP3.LUT R23, R5, 0xffffff80, RZ, 0xc0, !PT ;  /* 0xffffff8005177812 */ /* 0x000fe400078ec0ff */
[----:B------:R-:W-:Y:S02]  /*0af0*/  SHF.R.S32.HI R207, RZ, 0x5, R207 ;  /* 0x00000005ffcf7819 */ /* 0x000fe400000114cf */
[----:B------:R-:W-:Y:S01]  /*0b00*/  SHF.R.S32.HI R206, RZ, 0x7, R5 ;  /* 0x00000007ffce7819 */ /* 0x000fe20000011405 */
[----:B------:R-:W-:-:S03]  /*0b10*/  IMAD.IADD R23, R0, 0x1, -R23 ;  /* 0x0000000100177824 */ /* 0x000fc600078e0a17 */
[----:B------:R-:W-:Y:S02]  /*0b20*/  LEA.HI R5, R5, R206, RZ, 0x1 ;  /* 0x000000ce05057211 */ /* 0x000fe400078f08ff */
[----:B------:R-:W-:Y:S02]  /*0b30*/  SHF.R.S32.HI R4, RZ, 0x1f, R23 ;  /* 0x0000001fff047819 */ /* 0x000fe40000011417 */
[----:B------:R-:W-:Y:S01]  /*0b40*/  LOP3.LUT R5, R5, 0x3fffffe, RZ, 0xc0, !PT ;  /* 0x03fffffe05057812 */ /* 0x000fe200078ec0ff */
[----:B-1----:R-:W-:Y:S01]  /*0b50*/  ULEA UR9, UR5, UR4, 0x18 ;  /* 0x0000000405097291 */ /* 0x002fe2000f8ec03f */
[CC--:B------:R-:W-:Y:S02]  /*0b60*/  LEA.HI R6, R4.reuse, R23.reuse, RZ, 0x2 ;  /* 0x0000001704067211 */ /* 0x0c0fe400078f10ff */
[----:B------:R-:W-:Y:S01]  /*0b70*/  LEA.HI R4, R4, R23, RZ, 0x5 ;  /* 0x0000001704047211 */ /* 0x000fe200078f28ff */
[----:B------:R-:W-:Y:S01]  /*0b80*/  IMAD.IADD R5, R206, 0x1, -R5 ;  /* 0x00000001ce057824 */ /* 0x000fe200078e0a05 */
[----:B------:R-:W-:-:S02]  /*0b90*/  SHF.R.S32.HI R9, RZ, 0x1f, R6 ;  /* 0x0000001fff097819 */ /* 0x000fc40000011406 */
[----:B------:R-:W-:Y:S01]  /*0ba0*/  SHF.R.S32.HI R4, RZ, 0x5, R4 ;  /* 0x00000005ff047819 */ /* 0x000fe20000011404 */
[----:B------:R-:W-:Y:S01]  /*0bb0*/  UMOV UR4, UR9 ;  /* 0x0000000900047c82 */ /* 0x000fe20008000000 */
[----:B---3--:R-:W-:Y:S01]  /*0bc0*/  UMOV UR5, UR6 ;  /* 0x0000000600057c82 */ /* 0x008fe20008000000 */
[----:B------:R-:W-:Y:S02]  /*0bd0*/  IMAD.U32 R18, RZ, RZ, UR4 ;  /* 0x00000004ff127e24 */ /* 0x000fe4000f8e00ff */
[----:B------:R-:W-:Y:S01]  /*0be0*/  IMAD.U32 R19, RZ, RZ, UR5 ;  /* 0x00000005ff137e24 */ /* 0x000fe2000f8e00ff */
[----:B------:R-:W-:Y:S02]  /*0bf0*/  UMOV UR5, URZ ;  /* 0x0000003f00057c82 */ /* 0x000fe40008000000 */
[----:B------:R-:W-:Y:S02]  /*0c00*/  MOV R22, UR5 ;  /* 0x0000000500167c02 */ /* 0x000fe40008000f00 */
[----:B--2---:R-:W-:-:S02]  /*0c10*/  R2UR UR8, R2 ;  /* 0x00000000020872ca */ /* 0x004fc400000e0000 */
[----:B------:R-:W-:-:S04]  /*0c20*/  LEA.HI R2, R3, R0, RZ, 0x4 ;  /* 0x0000000003027211 */ /* 0x000fc800078f20ff */
[----:B------:R-:W-:Y:S02]  /*0c30*/  SHF.R.S32.HI R7, RZ, 0x4, R2 ;  /* 0x00000004ff077819 */ /* 0x000fe40000011402 */
[C---:B------:R-:W-:Y:S02]  /*0c40*/  LOP3.LUT R3, R2.reuse, 0x3fffff0, RZ, 0xc0, !PT ;  /* 0x03fffff002037812 */ /* 0x040fe400078ec0ff */
[----:B------:R-:W-:Y:S02]  /*0c50*/  LEA.HI R8, R2, R7, RZ, 0x1 ;  /* 0x0000000702087211 */ /* 0x000fe400078f08ff */
[----:B------:R-:W-:Y:S01]  /*0c60*/  SHF.R.S32.HI R2, RZ, 0x2, R6 ;  /* 0x00000002ff027819 */ /* 0x000fe20000011406 */
[----:B------:R-:W-:Y:S01]  /*0c70*/  IMAD.IADD R0, R0, 0x1, -R3 ;  /* 0x0000000100007824 */ /* 0x000fe200078e0a03 */
[----:B------:R-:W-:Y:S01]  /*0c80*/  LOP3.LUT R8, R8, 0x1ffffffe, RZ, 0xc0, !PT ;  /* 0x1ffffffe08087812 */ /* 0x000fe200078ec0ff */
[----:B------:R-:W-:Y:S01]  /*0c90*/  ULOP3.LUT UR4, UR8, 0x1, URZ, 0xfc, !UPT ;  /* 0x0000000108047892 */ /* 0x000fe2000f8efc3f */
[----:B------:R-:W-:Y:S01]  /*0ca0*/  LEA.HI R9, R9, R2, RZ, 0x3 ;  /* 0x0000000209097211 */ /* 0x000fe200078f18ff */
[----:B------:R-:W-:Y:S01]  /*0cb0*/  IMAD R3, R207, 0x10, R0 ;  /* 0x00000010cf037824 */ /* 0x000fe200078e0200 */
[----:B------:R-:W-:-:S02]  /*0cc0*/  IADD3 R8, R7, -R8, RZ ;  /* 0x8000000807087210 */ /* 0x000fc40007ffe0ff */
[----:B------:R-:W-:Y:S01]  /*0cd0*/  LOP3.LUT R9, R9, 0xfffffff8, RZ, 0xc0, !PT ;  /* 0xfffffff809097812 */ /* 0x000fe200078ec0ff */
[----:B------:R-:W-:Y:S01]  /*0ce0*/  IMAD.U32 R210, RZ, RZ, UR4 ;  /* 0x00000004ffd27e24 */ /* 0x000fe2000f8e00ff */
[----:B------:R-:W-:Y:S01]  /*0cf0*/  LOP3.LUT R6, R6, 0x7ffffffc, RZ, 0xc0, !PT ;  /* 0x7ffffffc06067812 */ /* 0x000fe200078ec0ff */
[----:B------:R-:W-:Y:S01]  /*0d00*/  IMAD R3, R3, 0x8, R8 ;  /* 0x0000000803037824 */ /* 0x000fe200078e0208 */
[----:B------:R-:W-:Y:S01]  /*0d10*/  IADD3 R9, R2, -R9, RZ ;  /* 0x8000000902097210 */ /* 0x000fe20007ffe0ff */
[----:B------:R-:W-:Y:S01]  /*0d20*/  UMOV UR4, URZ ;  /* 0x0000003f00047c82 */ /* 0x000fe20008000000 */
[----:B------:R-:W-:Y:S01]  /*0d30*/  IADD3 R6, R23, -R6, RZ ;  /* 0x8000000617067210 */ /* 0x000fe20007ffe0ff */
[----:B------:R-:W-:Y:S01]  /*0d40*/  IMAD.U32 R2, RZ, RZ, UR9 ;  /* 0x00000009ff027e24 */ /* 0x000fe2000f8e00ff */
[----:B------:R-:W-:Y:S01]  /*0d50*/  SHF.L.U32 R3, R3, 0x3, RZ ;  /* 0x0000000303037819 */ /* 0x000fe200000006ff */
[----:B------:R-:W-:Y:S02]  /*0d60*/  IMAD R4, R4, 0x10, R9 ;  /* 0x0000001004047824 */ /* 0x000fe400078e0209 */
[----:B------:R-:W-:-:S02]  /*0d70*/  IMAD R209, R6, R209, 0x70 ;  /* 0x0000007006d17424 */ /* 0x000fc400078e02d1 */
[----:B------:R-:W-:Y:S01]  /*0d80*/  IMAD.WIDE R18, R3, 0x2, R18 ;  /* 0x0000000203127825 */ /* 0x000fe200078e0212 */
[----:B------:R-:W-:-:S03]  /*0d90*/  LEA R208, R5, R4, 0x6 ;  /* 0x0000000405d07211 */ /* 0x000fc600078e30ff */
[----:B------:R-:W-:-:S07]  /*0da0*/  IMAD.U32 R16, RZ, RZ, UR4 ;  /* 0x00000004ff107e24 */ /* 0x000fce000f8e00ff */
.L_x_2881:
[----:B------:R-:W1:Y:S01]  /*0db0*/  SHFL.IDX PT, R0, R206, RZ, 0x1f ;  /* 0x00001fffce007589 */ /* 0x000e6200000e0000 */
[----:B------:R-:W-:Y:S01]  /*0dc0*/  R2UR UR9, R2 ;  /* 0x00000000020972ca */ /* 0x000fe200000e0000 */
[----:B------:R-:W-:Y:S01]  /*0dd0*/  ULDC UR5, c[0x0][0xda8] ;  /* 0x00036a0000057ab9 */ /* 0x000fe20000000800 */
[----:B------:R-:W-:Y:S01]  /*0de0*/  ULDC.64 UR6, c[0x0][0x3f8] ;  /* 0x0000fe0000067ab9 */ /* 0x000fe20000000a00 */
[----:B------:R-:W-:Y:S01]  /*0df0*/  R2UR UR12, R17 ;  /* 0x00000000110c72ca */ /* 0x000fe200000e0000 */
[----:B------:R-:W-:Y:S02]  /*0e00*/  UISETP.NE.AND UP1, UPT, UR5, 0x1, UPT ;  /* 0x000000010500788c */ /* 0x000fe4000bf25270 */
[----:B------:R-:W-:Y:S01]  /*0e10*/  UISETP.NE.U32.AND UP0, UPT, UR6, URZ, UPT ;  /* 0x0000003f0600728c */ /* 0x000fe2000bf05070 */
[----:B------:R-:W-:Y:S01]  /*0e20*/  ULDC UR5, c[0x0][0xdb4] ;  /* 0x00036d0000057ab9 */ /* 0x000fe20000000800 */
[----:B------:R-:W-:Y:S01]  /*0e30*/  ULDC UR60, c[0x0][0x404] ;  /* 0x00010100003c7ab9 */ /* 0x000fe20000000800 */
[----:B------:R-:W-:-:S02]  /*0e40*/  UISETP.NE.AND UP2, UPT, UR5, 0x1, UPT ;  /* 0x000000010500788c */ /* 0x000fc4000bf45270 */
[----:B------:R-:W-:Y:S02]  /*0e50*/  UISETP.NE.AND.EX UP0, UPT, UR7, URZ, UPT, UP0 ;  /* 0x0000003f0700728c */ /* 0x000fe4000bf05300 */
[----:B------:R-:W-:Y:S02]  /*0e60*/  UIADD3 UR9, UR9, 0x15400, URZ ;  /* 0x0001540009097890 */ /* 0x000fe4000fffe03f */
[----:B------:R-:W-:Y:S01]  /*0e70*/  USEL UR60, UR60, 0x1, UP0 ;  /* 0x000000013c3c7887 */ /* 0x000fe20008000000 */
[----:B------:R-:W-:Y:S01]  /*0e80*/  ULDC UR8, c[0x0][0x2e0] ;  /* 0x0000b80000087ab9 */ /* 0x000fe20000000800 */
[----:B------:R-:W-:Y:S01]  /*0e90*/  @UP1 ULDC UR6, c[0x0][0xdac] ;  /* 0x00036b0000061ab9 */ /* 0x000fe20000000800 */
[----:B------:R-:W-:Y:S02]  /*0ea0*/  ULOP3.LUT UP0, URZ, UR9, 0x9f, URZ, 0xc0, !UPT ;  /* 0x0000009f093f7892 */ /* 0x000fe4000f80c03f */
[----:B------:R-:W-:Y:S01]  /*0eb0*/  UIMAD.WIDE.U32 UR6, UR12, UR6, URZ ;  /* 0x000000060c0672a5 */ /* 0x000fe2000f8e003f */
[----:B-1----:R-:W-:Y:S01]  /*0ec0*/  R2UR UR4, R0 ;  /* 0x00000000000472ca */ /* 0x002fe200000e0000 */
[----:B------:R-:W-:Y:S01]  /*0ed0*/  UIMAD UR60, UR60, UR8, URZ ;  /* 0x000000083c3c72a4 */ /* 0x000fe2000f8e023f */
[----:B------:R-:W-:-:S02]  /*0ee0*/  UMOV UR13, UR12 ;  /* 0x0000000c000d7c82 */ /* 0x000fc40008000000 */
[----:B------:R-:W-:Y:S01]  /*0ef0*/  @UP1 ULDC UR8, c[0x0][0xdb0] ;  /* 0x00036c0000081ab9 */ /* 0x000fe20000000800 */
[----:B------:R-:W-:Y:S01]  /*0f00*/  PLOP3.LUT P0, PT, PT, PT, UP0, 0x80, 0x0 ;  /* 0x000000000000781c */ /* 0x000fe20003f0f008 */
[----:B------:R-:W-:Y:S01]  /*0f10*/  @UP1 USHF.R.U32.HI UR13, URZ, UR8, UR7 ;  /* 0x000000083f0d1299 */ /* 0x000fe20008011607 */
[----:B------:R-:W-:-:S03]  /*0f20*/  @UP2 ULDC.64 UR10, c[0x0][0xdb8] ;  /* 0x00036e00000a2ab9 */ /* 0x000fc60000000a00 */
[----:B------:R-:W-:Y:S02]  /*0f30*/  UIMAD.WIDE.U32 UR6, UR13, UR10, URZ ;  /* 0x0000000a0d0672a5 */ /* 0x000fe4000f8e003f */
[----:B------:R-:W-:Y:S01]  /*0f40*/  IMAD.U32 R205, RZ, RZ, UR13 ;  /* 0x0000000dffcd7e24 */ /* 0x000fe2000f8e00ff */
[----:B------:R-:W-:Y:S01]  /*0f50*/  ULEA.HI UR5, UR4, UR4, URZ, 0x1 ;  /* 0x0000000404057291 */ /* 0x000fe2000f8f083f */
[----:B------:R-:W-:Y:S01]  /*0f60*/  UMOV UR36, UR13 ;  /* 0x0000000d00247c82 */ /* 0x000fe20008000000 */
[----:B------:R-:W-:Y:S02]  /*0f70*/  @UP2 USHF.R.U32.HI UR36, URZ, UR11, UR7 ;  /* 0x0000000b3f242299 */ /* 0x000fe40008011607 */
[----:B------:R-:W-:-:S04]  /*0f80*/  ULOP3.LUT UR5, UR5, 0x1e, URZ, 0xc0, !UPT ;  /* 0x0000001e05057892 */ /* 0x000fc8000f8ec03f */
[----:B------:R-:W-:Y:S02]  /*0f90*/  UIADD3 UR4, UR4, -UR5, URZ ;  /* 0x8000000504047290 */ /* 0x000fe4000fffe03f */
[----:B------:R-:W-:Y:S02]  /*0fa0*/  UIADD3 UR5, UR60, 0x6f, URZ ;  /* 0x0000006f3c057890 */ /* 0x000fe4000fffe03f */
[----:B------:R-:W-:-:S03]  /*0fb0*/  ULEA UR8, UR4, UR9, 0xd ;  /* 0x0000000904087291 */ /* 0x000fc6000f8e683f */
[----:B------:R-:W-:Y:S01]  /*0fc0*/  UMOV UR4, URZ ;  /* 0x0000003f00047c82 */ /* 0x000fe20008000000 */
[----:B------:R-:W-:Y:S02]  /*0fd0*/  USHF.R.U32.HI UR8, URZ, 0x4, UR8 ;  /* 0x000000043f087899 */ /* 0x000fe40008011608 */
[----:B------:R-:W-:Y:S02]  /*0fe0*/  UIMAD.WIDE UR4, UR5, -0x6db6db6d, UR4 ;  /* 0x92492493050478a5 */ /* 0x000fe4000f8e0204 */
[----:B------:R-:W-:Y:S02]  /*0ff0*/  ULOP3.LUT UR39, UR8, 0x3fff, URZ, 0xc0, !UPT ;  /* 0x00003fff08277892 */ /* 0x000fe4000f8ec03f */
[----:B------:R-:W-:-:S03]  /*1000*/  USHF.R.U32.HI UR61, URZ, 0x1f, UR5 ;  /* 0x0000001f3f3d7899 */ /* 0x000fc60008011605 */
[----:B------:R-:W-:Y:S01]  /*1010*/  UMOV UR4, UR12 ;  /* 0x0000000c00047c82 */ /* 0x000fe20008000000 */
[----:B------:R-:W-:Y:S01]  /*1020*/  ULEA.HI.SX32 UR61, UR5, UR61, 0x1a ;  /* 0x0000003d053d7291 */ /* 0x000fe2000f8fd23f */
        /* <DEDUP_REMOVED lines=18> */
.L_x_2859:
[----:B------:R-:W-:Y:S02]  /*1150*/  R2UR UR4, R22 ;  /* 0x00000000160472ca */ /* 0x000fe400000e0000 */
[----:B------:R-:W-:Y:S02]  /*1160*/  R2UR UR6, R2 ;  /* 0x00000000020672ca */ /* 0x000fe400000e0000 */
[----:B------:R-:W-:-:S09]  /*1170*/  R2UR UR5, R210 ;  /* 0x00000000d20572ca */ /* 0x000fd200000e0000 */
[----:B------:R-:W-:-:S04]  /*1180*/  ULOP3.LUT UR4, UR4, 0x1, URZ, 0xc0, !UPT ;  /* 0x0000000104047892 */ /* 0x000fc8000f8ec03f */
[----:B------:R-:W-:Y:S02]  /*1190*/  IMAD.U32 R3, RZ, RZ, UR5 ;  /* 0x00000005ff037e24 */ /* 0x000fe4000f8e00ff */
[----:B------:R-:W-:-:S03]  /*11a0*/  IMAD.U32 R0, RZ, RZ, UR4 ;  /* 0x00000004ff007e24 */ /* 0x000fc6000f8e00ff */
[----:B------:R-:W-:Y:S02]  /*11b0*/  ISETP.NE.AND P0, PT, R3, 0x3, PT ;  /* 0x000000030300780c */ /* 0x000fe40003f05270 */
[----:B------:R-:W-:-:S04]  /*11c0*/  SHF.L.U32 R0, R0, 0x1f, RZ ;  /* 0x0000001f00007819 */ /* 0x000fc800000006ff */
[----:B------:R-:W1:Y:S02]  /*11d0*/  SYNCS.PHASECHK.TRANS64.TRYWAIT P1, [UR6+0x36800], R0 ;  /* 0x03680000ff0075a7 */ /* 0x000e640008020146 */
[----:B-1----:R-:W-:Y:S05]  /*11e0*/  @!P1 BRA `(.L_x_2860) ;  /* 0x000000e000c09947 */ /* 0x002fea0003800000 */
.L_x_2939:
[----:B------:R-:W-:Y:S05]  /*11f0*/  @!P0 BRA `(.L_x_2861) ;  /* 0x0000000000048947 */ /* 0x000fea0003800000 */
[----:B------:R-:W-:Y:S01]  /*1200*/  BPT.TRAP 0x1 ;  /* 0x000000040000795c */ /* 0x000fe20000300000 */
.L_x_2861:
[----:B------:R-:W-:Y:S02]  /*1210*/  R2UR UR5, R16 ;  /* 0x00000000100572ca */ /* 0x000fe400000e0000 */
[----:B------:R-:W-:Y:S02]  /*1220*/  R2UR UR4, R2 ;  /* 0x00000000020472ca */ /* 0x000fe400000e0000 */
[----:B-1----:R-:W-:-:S09]  /*1230*/  MOV R0, UR38 ;  /* 0x0000002600007c02 */ /* 0x002fd20008000f00 */
[----:B------:R-:W-:Y:S02]  /*1240*/  IMAD.U32 R3, RZ, RZ, UR5 ;  /* 0x00000005ff037e24 */ /* 0x000fe4000f8e00ff */
[----:B------:R-:W-:-:S03]  /*1250*/  LEA R0, R0, UR4, 0x3 ;  /* 0x0000000400007c11 */ /* 0x000fc6000f8e18ff */
[----:B------:R-:W-:-:S04]  /*1260*/  SHF.L.U32 R3, R3, 0x1f, RZ ;  /* 0x0000001f03037819 */ /* 0x000fc800000006ff */
[----:B------:R1:W2:Y:S01]  /*1270*/  SYNCS.PHASECHK.TRANS64.TRYWAIT P2, [R0+URZ+0x36830], R3 ;  /* 0x03683003000075a7 */ /* 0x0002a2000804017f */
[----:B------:R-:W-:Y:S05]  /*1280*/  @!P0 BRA `(.L_x_2862) ;  /* 0x0000000000048947 */ /* 0x000fea0003800000 */
[----:B------:R-:W-:Y:S01]  /*1290*/  BPT.TRAP 0x1 ;  /* 0x000000040000795c */ /* 0x000fe20000300000 */
.L_x_2862:
[----:B------:R-:W3:Y:S01]  /*12a0*/  S2R R4, SR_TID.X ;  /* 0x0000000000047919 */ /* 0x000ee20000002100 */
[----:B------:R-:W-:Y:S01]  /*12b0*/  IMAD.MOV.U32 R119, RZ, RZ, RZ ;  /* 0x000000ffff777224 */ /* 0x000fe200078e00ff */
[----:B---3--:R-:W-:-:S04]  /*12c0*/  LOP3.LUT R4, R4, 0x7f, RZ, 0xc0, !PT ;  /* 0x0000007f04047812 */ /* 0x008fc800078ec0ff */
[----:B------:R-:W-:Y:S01]  /*12d0*/  ISETP.NE.AND P1, PT, R4, RZ, PT ;  /* 0x000000ff0400720c */ /* 0x000fe20003f25270 */
[----:B--2---:R-:W-:-:S12]  /*12e0*/  @P2 BRA `(.L_x_2863) ;  /* 0x0000000000082947 */ /* 0x004fd80003800000 */
[----:B------:R-:W2:Y:S02]  /*12f0*/  SYNCS.PHASECHK.TRANS64.TRYWAIT P2, [R0+URZ+0x36830], R3 ;  /* 0x03683003000075a7 */ /* 0x000ea4000804017f */
[----:B--2---:R-:W-:Y:S05]  /*1300*/  @!P2 BRA `(.L_x_2864) ;  /* 0x000000e00094a947 */ /* 0x004fea0003800000 */
.L_x_2863:
[----:B------:R-:W-:Y:S05]  /*1310*/  WARPSYNC.ALL ;  /* 0x0000000000007948 */ /* 0x000fea0003800000 */
[----:B------:R-:W-:Y:S01]  /*1320*/  R2UR UR4, R2 ;  /* 0x00000000020472ca */ /* 0x000fe200000e0000 */
[----:B------:R-:W-:Y:S01]  /*1330*/  ULOP3.LUT UR39, UR39, 0x10000, URZ, 0xfc, !UPT ;  /* 0x0001000027277892 */ /* 0x000fe2000f8efc3f */
[----:B------:R-:W-:Y:S01]  /*1340*/  WARPGROUP.ARRIVE ;  /* 0x00000000000079c5 */ /* 0x000fe20000000000 */
[----:B------:R-:W-:Y:S01]  /*1350*/  UMOV UR57, 0x40000040 ;  /* 0x4000004000397882 */ /* 0x000fe20000000000 */
[----:B------:R-:W-:Y:S01]  /*1360*/  UMOV UR59, 0x40000040 ;  /* 0x40000040003b7882 */ /* 0x000fe20000000000 */
[----:B------:R-:W-:Y:S01]  /*1370*/  UMOV UR7, 0x40000040 ;  /* 0x4000004000077882 */ /* 0x000fe20000000000 */
[----:B------:R-:W-:Y:S01]  /*1380*/  UMOV UR9, UR57 ;  /* 0x0000003900097c82 */ /* 0x000fe20008000000 */
[----:B------:R-:W-:Y:S01]  /*1390*/  UMOV UR11, 0x40000040 ;  /* 0x40000040000b7882 */ /* 0x000fe20000000000 */
[----:B------:R-:W-:Y:S01]  /*13a0*/  UMOV UR56, UR39 ;  /* 0x0000002700387c82 */ /* 0x000fe20008000000 */
[----:B------:R-:W-:Y:S01]  /*13b0*/  UMOV UR13, UR57 ;  /* 0x00000039000d7c82 */ /* 0x000fe20008000000 */
[----:B------:R-:W-:Y:S01]  /*13c0*/  UMOV UR8, UR56 ;  /* 0x0000003800087c82 */ /* 0x000fe20008000000 */
[----:B------:R-:W-:Y:S01]  /*13d0*/  UMOV UR12, UR56 ;  /* 0x00000038000c7c82 */ /* 0x000fe20008000000 */
[----:B------:R-:W-:Y:S01]  /*13e0*/  UMOV UR15, 0x40000040 ;  /* 0x40000040000f7882 */ /* 0x000fe20000000000 */
[----:B------:R-:W-:Y:S01]  /*13f0*/  UIADD3 UR4, UR4, 0x21400, URZ ;  /* 0x0002140004047890 */ /* 0x000fe2000fffe03f */
[----:B------:R-:W-:Y:S01]  /*1400*/  MOV R6, UR57 ;  /* 0x0000003900067c02 */ /* 0x000fe20008000f00 */
[----:B------:R-:W-:Y:S01]  /*1410*/  UMOV UR16, UR56 ;  /* 0x0000003800107c82 */ /* 0x000fe20008000000 */
[----:B------:R-:W-:Y:S01]  /*1420*/  UMOV UR17, UR57 ;  /* 0x0000003900117c82 */ /* 0x000fe20008000000 */
[----:B------:R-:W-:Y:S01]  /*1430*/  USHF.R.U32.HI UR4, URZ, 0x4, UR4 ;  /* 0x000000043f047899 */ /* 0x000fe20008011604 */
[----:B------:R-:W-:Y:S01]  /*1440*/  MOV R7, UR56 ;  /* 0x0000003800077c02 */ /* 0x000fe20008000f00 */
[----:B------:R-:W-:Y:S01]  /*1450*/  UMOV UR19, 0x40000040 ;  /* 0x4000004000137882 */ /* 0x000fe20000000000 */
[----:B------:R-:W-:Y:S01]  /*1460*/  UMOV UR20, UR56 ;  /* 0x0000003800147c82 */ /* 0x000fe20008000000 */
[----:B------:R-:W-:Y:S01]  /*1470*/  ULOP3.LUT UR4, UR4, 0x3fff, URZ, 0xc0, !UPT ;  /* 0x00003fff04047892 */ /* 0x000fe2000f8ec03f */
[----:B------:R-:W-:Y:S01]  /*1480*/  VIADD R8, R209, UR60 ;  /* 0x0000003cd1087c36 */ /* 0x000fe20008000000 */
[----:B------:R-:W-:Y:S01]  /*1490*/  UMOV UR21, UR57 ;  /* 0x0000003900157c82 */ /* 0x000fe20008000000 */
[----:B------:R-:W-:Y:S01]  /*14a0*/  UMOV UR23, 0x40000040 ;  /* 0x4000004000177882 */ /* 0x000fe20000000000 */
[----:B------:R-:W-:Y:S01]  /*14b0*/  ULOP3.LUT UR5, UR4, 0x10000, URZ, 0xfc, !UPT ;  /* 0x0001000004057892 */ /* 0x000fe2000f8efc3f */
[----:B------:R-:W-:Y:S01]  /*14c0*/  IMAD.U32 R9, RZ, RZ, UR61 ;  /* 0x0000003dff097e24 */ /* 0x000fe2000f8e00ff */
[----:B------:R-:W-:Y:S01]  /*14d0*/  UIADD3 UR24, UR39, 0x2, URZ ;  /* 0x0000000227187890 */ /* 0x000fe2000fffe03f */
[----:B------:R-:W-:Y:S01]  /*14e0*/  P2R R80, PR, RZ, 0x1 ;  /* 0x00000001ff507803 */ /* 0x000fe20000000000 */
[----:B------:R-:W-:Y:S01]  /*14f0*/  UIMAD UR37, UR38, 0xa80, UR5 ;  /* 0x00000a80262578a4 */ /* 0x000fe2000f8e0205 */
[----:B-12---:R-:W-:Y:S01]  /*1500*/  @!P1 VIADD R0, R0, 0x36840 ;  /* 0x0003684000009836 */ /* 0x006fe20000000000 */
[----:B------:R-:W-:Y:S01]  /*1510*/  MOV R5, UR5 ;  /* 0x0000000500057c02 */ /* 0x000fe20008000f00 */
[----:B------:R-:W-:Y:S01]  /*1520*/  UMOV UR4, UR56 ;  /* 0x0000003800047c82 */ /* 0x000fe20008000000 */
[----:B------:R-:W-:Y:S01]  /*1530*/  UIADD3 UR6, UR37, 0x80, URZ ;  /* 0x0000008025067890 */ /* 0x000fe2000fffe03f */
[--C-:B------:R-:W-:Y:S01]  /*1540*/  IMAD.MOV.U32 R118, RZ, RZ, R119.reuse ;  /* 0x000000ffff767224 */ /* 0x100fe200078e0077 */
[----:B------:R-:W-:Y:S01]  /*1550*/  UMOV UR5, UR57 ;  /* 0x0000003900057c82 */ /* 0x000fe20008000000 */
[----:B------:R-:W-:Y:S01]  /*1560*/  UMOV UR58, UR37 ;  /* 0x00000025003a7c82 */ /* 0x000fe20008000000 */
[----:B------:R-:W-:Y:S01]  /*1570*/  UIADD3 UR10, UR37, 0x100, URZ ;  /* 0x00000100250a7890 */ /* 0x000fe2000fffe03f */
[----:B------:R-:W-:Y:S01]  /*1580*/  HGMMA.64x16x16.F32.BF16 R72, gdesc[UR56], RZ, !UPT, gsb0 ;  /* 0x00200000384879f0 */ /* 0x000fe2000c0018ff */
[----:B------:R-:W-:Y:S01]  /*1590*/  UIADD3 UR14, UR37, 0x180, URZ ;  /* 0x00000180250e7890 */ /* 0x000fe2000fffe03f */
[----:B------:R-:W-:Y:S01]  /*15a0*/  @!P1 PRMT R0, RZ, 0x654, R0 ;  /* 0x00000654ff009816 */ /* 0x000fe20000000000 */
        /* <DEDUP_REMOVED lines=26> */
[----:B------:R-:W-:Y:S01]  /*1750*/  UISETP.GE.AND UP0, UPT, UR60, 0x71, UPT ;  /* 0x000000713c00788c */ /* 0x000fe2000bf06270 */
        /* <DEDUP_REMOVED lines=8> */
[----:B------:R-:W-:Y:S01]  /*17e0*/  IMAD.MOV.U32 R82, RZ, RZ, R119 ;  /* 0x000000ffff527224 */ /* 0x000fe200078e0077 */
        /* <DEDUP_REMOVED lines=12> */
[----:B------:R-:W-:Y:S01]  /*18b0*/  UMOV UR9, 0x40000040 ;  /* 0x4000004000097882 */ /* 0x000fe20000000000 */
[----:B------:R-:W-:Y:S01]  /*18c0*/  UMOV UR11, 0x40000040 ;  /* 0x40000040000b7882 */ /* 0x000fe20000000000 */
[----:B------:R-:W-:Y:S01]  /*18d0*/  UIADD3 UR24, UR39, 0x4, URZ ;  /* 0x0000000427187890 */ /* 0x000fe2000fffe03f */
        /* <DEDUP_REMOVED lines=390> */
[----:B------:R-:W-:Y:S01]  /*3140*/  UMOV UR48, UR44 ;  /* 0x0000002c00307c82 */ /* 0x000fe20008000000 */
[----:B------:R-:W-:Y:S01]  /*3150*/  UMOV UR49, UR45 ;  /* 0x0000002d00317c82 */ /* 0x000fe20008000000 */
[----:B------:R-:W-:-:S02]  /*3160*/  UIADD3 UR11, UR37, 0xa02, URZ ;  /* 0x00000a02250b7890 */ /* 0x000fc4000fffe03f */
[----:B------:R-:W-:Y:S01]  /*3170*/  UIADD3 UR10, UR39, 0x804, URZ ;  /* 0x00000804270a7890 */ /* 0x000fe2000fffe03f */
[----:B------:R-:W-:Y:S02]  /*3180*/  WARPGROUP.DEPBAR.LE gsb0, 0x0 ;  /* 0x00008000000079c5 */ /* 0x000fe40000010000 */
[----:B------:R-:W-:-:S06]  /*3190*/  WARPGROUP.ARRIVE ;  /* 0x00000000000079c5 */ /* 0x000fcc0000000000 */
[----:B------:R-:W-:Y:S01]  /*31a0*/  HGMMA.64x16x16.F32.BF16 R24, gdesc[UR4], R24, gsb0 ;  /* 0x00200000041879f0 */ /* 0x000fe20008001818 */
[----:B------:R-:W-:Y:S01]  /*31b0*/  UIADD3 UR6, UR37, 0x782, URZ ;  /* 0x0000078225067890 */ /* 0x000fe2000fffe03f */
[----:B------:R-:W-:Y:S01]  /*31c0*/  UMOV UR4, UR44 ;  /* 0x0000002c00047c82 */ /* 0x000fe20008000000 */
[----:B------:R-:W-:Y:S01]  /*31d0*/  UMOV UR5, UR45 ;  /* 0x0000002d00057c82 */ /* 0x000fe20008000000 */
[----:B------:R-:W-:-:S04]  /*31e0*/  UMOV UR7, 0x40000040 ;  /* 0x4000004000077882 */ /* 0x000fc80000000000 */
[----:B------:R-:W-:Y:S01]  /*31f0*/  UMOV UR58, UR6 ;  /* 0x00000006003a7c82 */ /* 0x000fe20008000000 */
        /* <DEDUP_REMOVED lines=43> */
[----:B------:R-:W-:Y:S02]  /*34b0*/  UIADD3 UR6, UR37, 0x784, URZ ;  /* 0x0000078425067890 */ /* 0x000fe4000fffe03f */
[----:B------:R-:W-:Y:S01]  /*34c0*/  UIADD3 UR7, UR37, 0x804, URZ ;  /* 0x0000080425077890 */ /* 0x000fe2000fffe03f */
[----:B------:R-:W-:Y:S01]  /*34d0*/  UMOV UR4, UR48 ;  /* 0x0000003000047c82 */ /* 0x000fe20008000000 */
[----:B------:R-:W-:-:S03]  /*34e0*/  UMOV UR5, UR49 ;  /* 0x0000003100057c82 */ /* 0x000fc60008000000 */
[----:B------:R-:W-:Y:S01]  /*34f0*/  UMOV UR14, UR6 ;  /* 0x00000006000e7c82 */ /* 0x000fe20008000000 */
[----:B------:R-:W-:Y:S01]  /*3500*/  UIADD3 UR6, UR37, 0x984, URZ ;  /* 0x0000098425067890 */ /* 0x000fe2000fffe03f */
        /* <DEDUP_REMOVED lines=20> */
[----:B------:R-:W-:Y:S01]  /*3650*/  UIADD3 UR54, UR37, 0x706, URZ ;  /* 0x0000070625367890 */ /* 0x000fe2000fffe03f */
[----:B------:R-:W-:Y:S01]  /*3660*/  UMOV UR52, UR10 ;  /* 0x0000000a00347c82 */ /* 0x000fe20008000000 */
[----:B------:R-:W-:Y:S01]  /*3670*/  UMOV UR53, 0x40000040 ;  /* 0x4000004000357882 */ /* 0x000fe20000000000 */
[----:B------:R-:W-:Y:S01]  /*3680*/  UMOV UR55, 0x40000040 ;  /* 0x4000004000377882 */ /* 0x000fe20000000000 */
[----:B------:R-:W-:Y:S01]  /*3690*/  ULDC UR10, c[0x0][0x9d8] ;  /* 0x00027600000a7ab9 */ /* 0x000fe20000000800 */
        /* <DEDUP_REMOVED lines=29> */
[----:B------:R-:W-:Y:S01]  /*3870*/  MUFU.TANH R72, R72 ;  /* 0x0000004800487308 */ /* 0x000fe20000002400 */
[----:B------:R-:W-:Y:S01]  /*3880*/  UMOV UR4, UR52 ;  /* 0x0000003400047c82 */ /* 0x000fe20008000000 */
[----:B------:R-:W-:Y:S01]  /*3890*/  UMOV UR5, UR53 ;  /* 0x0000003500057c82 */ /* 0x000fe20008000000 */
[----:B------:R-:W-:Y:S01]  /*38a0*/  UMOV UR7, 0x40000040 ;  /* 0x4000004000077882 */ /* 0x000fe20000000000 */
[----:B------:R-:W-:Y:S01]  /*38b0*/  FMUL.FTZ R75, R75, UR10 ;  /* 0x0000000a4b4b7c20 */ /* 0x000fe20008410000 */
[----:B------:R-:W-:Y:S01]  /*38c0*/  FMUL.FTZ R78, R78, UR10 ;  /* 0x0000000a4e4e7c20 */ /* 0x000fe20008410000 */
[----:B------:R-:W-:-:S02]  /*38d0*/  FMUL.FTZ R79, R79, UR10 ;  /* 0x0000000a4f4f7c20 */ /* 0x000fc40008410000 */
[----:B------:R-:W1:Y:S08]  /*38e0*/  MUFU.TANH R73, R73 ;  /* 0x0000004900497308 */ /* 0x000e700000002400 */
[----:B------:R-:W2:Y:S08]  /*38f0*/  MUFU.TANH R76, R76 ;  /* 0x0000004c004c7308 */ /* 0x000eb00000002400 */
[----:B------:R-:W3:Y:S08]  /*3900*/  MUFU.TANH R77, R77 ;  /* 0x0000004d004d7308 */ /* 0x000ef00000002400 */
[----:B------:R4:W5:Y:S08]  /*3910*/  MUFU.TANH R3, R74 ;  /* 0x0000004a00037308 */ /* 0x0009700000002400 */
[----:B------:R-:W5:Y:S01]  /*3920*/  MUFU.TANH R4, R75 ;  /* 0x0000004b00047308 */ /* 0x000f620000002400 */
[----:B----4-:R-:W-:-:S07]  /*3930*/  MOV R74, R119 ;  /* 0x00000077004a7202 */ /* 0x010fce0000000f00 */
[----:B------:R-:W-:Y:S01]  /*3940*/  MUFU.TANH R7, R78 ;  /* 0x0000004e00077308 */ /* 0x000fe20000002400 */
[----:B------:R-:W-:Y:S02]  /*3950*/  WARPGROUP.DEPBAR.LE gsb0, 0x0 ;  /* 0x00008000000079c5 */ /* 0x000fe40000010000 */
[----:B------:R-:W-:Y:S01]  /*3960*/  WARPGROUP.ARRIVE ;  /* 0x00000000000079c5 */ /* 0x000fe20000000000 */
[----:B------:R-:W-:Y:S01]  /*3970*/  FMUL.FTZ R66, R66, UR10 ;  /* 0x0000000a42427c20 */ /* 0x000fe20008410000 */
[----:B------:R-:W-:Y:S01]  /*3980*/  FMUL.FTZ R64, R64, UR10 ;  /* 0x0000000a40407c20 */ /* 0x000fe20008410000 */
[----:B------:R-:W-:Y:S01]  /*3990*/  FMUL.FTZ R65, R65, UR10 ;  /* 0x0000000a41417c20 */ /* 0x000fe20008410000 */
[----:B------:R-:W-:Y:S01]  /*39a0*/  FMUL.FTZ R67, R67, UR10 ;  /* 0x0000000a43437c20 */ /* 0x000fe20008410000 */
[----:B------:R4:W-:Y:S01]  /*39b0*/  MUFU.TANH R13, R66 ;  /* 0x00000042000d7308 */ /* 0x0009e20000002400 */
[----:B------:R-:W-:Y:S01]  /*39c0*/  HGMMA.64x16x16.F32.BF16 R56, gdesc[UR4], R56, gsb0 ;  /* 0x00200000043879f0 */ /* 0x000fe20008001838 */
[----:B------:R-:W-:Y:S01]  /*39d0*/  UIADD3 UR6, UR37, 0x886, URZ ;  /* 0x0000088625067890 */ /* 0x000fe2000fffe03f */
[----:B------:R-:W-:Y:S01]  /*39e0*/  FMUL.FTZ R68, R68, UR10 ;  /* 0x0000000a44447c20 */ /* 0x000fe20008410000 */
[----:B------:R-:W-:Y:S01]  /*39f0*/  UMOV UR4, UR52 ;  /* 0x0000003400047c82 */ /* 0x000fe20008000000 */
[----:B------:R-:W-:Y:S01]  /*3a00*/  UMOV UR5, UR53 ;  /* 0x0000003500057c82 */ /* 0x000fe20008000000 */
[----:B------:R-:W-:Y:S01]  /*3a10*/  UMOV UR7, 0x40000040 ;  /* 0x4000004000077882 */ /* 0x000fe20000000000 */
[----:B------:R-:W-:Y:S01]  /*3a20*/  FMUL.FTZ R69, R69, UR10 ;  /* 0x0000000a45457c20 */ /* 0x000fe20008410000 */
[----:B------:R-:W-:Y:S01]  /*3a30*/  MUFU.TANH R64, R64 ;  /* 0x0000004000407308 */ /* 0x000fe20000002400 */
[----:B----4-:R-:W-:-:S02]  /*3a40*/  IMAD R66, R9, -0x70, R8 ;  /* 0xffffff9009427824 */ /* 0x010fc400078e0208 */
[----:B------:R-:W-:Y:S01]  /*3a50*/  FMUL.FTZ R71, R71, UR10 ;  /* 0x0000000a47477c20 */ /* 0x000fe20008410000 */
[----:B------:R-:W-:Y:S01]  /*3a60*/  FMUL.FTZ R70, R70, UR10 ;  /* 0x0000000a46467c20 */ /* 0x000fe20008410000 */
[----:B------:R-:W-:Y:S01]  /*3a70*/  IMAD.MOV.U32 R78, RZ, RZ, R119 ;  /* 0x000000ffff4e7224 */ /* 0x000fe200078e0077 */
[C---:B------:R-:W-:Y:S02]  /*3a80*/  ISETP.GT.AND P4, PT, R66.reuse, RZ, PT ;  /* 0x000000ff4200720c */ /* 0x040fe40003f84270 */
[C---:B------:R-:W-:Y:S01]  /*3a90*/  ISETP.GT.AND P2, PT, R66.reuse, 0x1, PT ;  /* 0x000000014200780c */ /* 0x040fe20003f44270 */
[----:B------:R-:W4:Y:S01]  /*3aa0*/  MUFU.TANH R65, R65 ;  /* 0x0000004100417308 */ /* 0x000f220000002400 */
[C---:B------:R-:W-:Y:S02]  /*3ab0*/  ISETP.GT.AND P3, PT, R66.reuse, 0x8, PT ;  /* 0x000000084200780c */ /* 0x040fe40003f64270 */
[----:B-1----:R-:W-:Y:S02]  /*3ac0*/  FSEL R73, R73, -INF , P2 ;  /* 0xff80000049497808 */ /* 0x002fe40001000000 */
[----:B------:R-:W-:-:S02]  /*3ad0*/  ISETP.GT.AND P6, PT, R66, 0x9, PT ;  /* 0x000000094200780c */ /* 0x000fc40003fc4270 */
[----:B--2---:R-:W-:Y:S01]  /*3ae0*/  FSEL R75, R76, -INF , P3 ;  /* 0xff8000004c4b7808 */ /* 0x004fe20001800000 */
[----:B------:R1:W-:Y:S01]  /*3af0*/  MUFU.TANH R15, R67 ;  /* 0x00000043000f7308 */ /* 0x0003e20000002400 */
[----:B------:R-:W-:Y:S01]  /*3b00*/  ISETP.GT.AND P5, PT, R66, 0x10, PT ;  /* 0x000000104200780c */ /* 0x000fe20003fa4270 */
[--C-:B------:R-:W-:Y:S01]  /*3b10*/  IMAD.MOV.U32 R76, RZ, RZ, R119.reuse ;  /* 0x000000ffff4c7224 */ /* 0x100fe200078e0077 */
[----:B---3--:R-:W-:Y:S02]  /*3b20*/  FSEL R77, R77, -INF , P6 ;  /* 0xff8000004d4d7808 */ /* 0x008fe40003000000 */
[----:B-----5:R-:W-:Y:S02]  /*3b30*/  FSEL R3, R3, -INF , P4 ;  /* 0xff80000003037808 */ /* 0x020fe40002000000 */
[----:B------:R-:W-:Y:S01]  /*3b40*/  FSEL R4, R4, -INF , P2 ;  /* 0xff80000004047808 */ /* 0x000fe20001000000 */
[----:B------:R-:W2:Y:S01]  /*3b50*/  MUFU.TANH R68, R68 ;  /* 0x0000004400447308 */ /* 0x000ea20000002400 */
[----:B-1----:R-:W-:Y:S01]  /*3b60*/  FSEL R67, R72, -INF , P4 ;  /* 0xff80000048437808 */ /* 0x002fe20002000000 */
[----:B------:R-:W-:Y:S01]  /*3b70*/  IMAD.MOV.U32 R72, RZ, RZ, R119 ;  /* 0x000000ffff487224 */ /* 0x000fe200078e0077 */
[----:B------:R-:W-:-:S02]  /*3b80*/  ISETP.GT.AND P4, PT, R66, 0x11, PT ;  /* 0x000000114200780c */ /* 0x000fc40003f84270 */
[----:B------:R-:W-:Y:S02]  /*3b90*/  FMNMX.FTZ R12, R67, R73, !PT ;  /* 0x00000049430c7209 */ /* 0x000fe40007810000 */
[----:B------:R-:W-:Y:S01]  /*3ba0*/  ISETP.GT.AND P2, PT, R66, 0x18, PT ;  /* 0x000000184200780c */ /* 0x000fe20003f44270 */
[----:B------:R1:W3:Y:S01]  /*3bb0*/  MUFU.TANH R11, R79 ;  /* 0x0000004f000b7308 */ /* 0x0002e20000002400 */
[----:B------:R-:W-:Y:S02]  /*3bc0*/  FMNMX.FTZ R14, R75, R12, !PT ;  /* 0x0000000c4b0e7209 */ /* 0x000fe40007810000 */
[----:B----4-:R-:W-:Y:S02]  /*3bd0*/  FSEL R65, R65, -INF , P4 ;  /* 0xff80000041417808 */ /* 0x010fe40002000000 */
[----:B------:R-:W-:Y:S02]  /*3be0*/  FMNMX.FTZ R14, R77, R14, !PT ;  /* 0x0000000e4d0e7209 */ /* 0x000fe40007810000 */
[----:B------:R-:W-:Y:S01]  /*3bf0*/  FSEL R7, R7, -INF , P3 ;  /* 0xff80000007077808 */ /* 0x000fe20001800000 */
[----:B------:R-:W4:Y:S01]  /*3c00*/  MUFU.TANH R69, R69 ;  /* 0x0000004500457308 */ /* 0x000f220000002400 */
[----:B-1----:R-:W-:Y:S01]  /*3c10*/  FSEL R79, R64, -INF , P5 ;  /* 0xff800000404f7808 */ /* 0x002fe20002800000 */
[----:B------:R-:W-:Y:S01]  /*3c20*/  IMAD.MOV.U32 R64, RZ, RZ, R119 ;  /* 0x000000ffff407224 */ /* 0x000fe200078e0077 */
[----:B------:R-:W-:Y:S01]  /*3c30*/  ISETP.GT.AND P3, PT, R66, 0x19, PT ;  /* 0x000000194200780c */ /* 0x000fe20003f64270 */
[----:B------:R-:W-:-:S02]  /*3c40*/  WARPGROUP.DEPBAR.LE gsb0, 0x0 ;  /* 0x00008000000079c5 */ /* 0x000fc40000010000 */
[----:B------:R-:W-:Y:S01]  /*3c50*/  WARPGROUP.ARRIVE ;  /* 0x00000000000079c5 */ /* 0x000fe20000000000 */
[----:B------:R-:W-:Y:S01]  /*3c60*/  FMUL.FTZ R56, R56, UR10 ;  /* 0x0000000a38387c20 */ /* 0x000fe20008410000 */
[----:B------:R-:W-:Y:S01]  /*3c70*/  FMUL.FTZ R57, R57, UR10 ;  /* 0x0000000a39397c20 */ /* 0x000fe20008410000 */
[----:B------:R-:W-:Y:S01]  /*3c80*/  MUFU.TANH R71, R71 ;  /* 0x0000004700477308 */ /* 0x000fe20000002400 */
[----:B------:R-:W-:Y:S01]  /*3c90*/  FMUL.FTZ R60, R60, UR10 ;  /* 0x0000000a3c3c7c20 */ /* 0x000fe20008410000 */
[----:B------:R-:W-:Y:S01]  /*3ca0*/  FMUL.FTZ R63, R63, UR10 ;  /* 0x0000000a3f3f7c20 */ /* 0x000fe20008410000 */
[----:B------:R-:W-:Y:S01]  /*3cb0*/  HGMMA.64x16x16.F32.BF16 R48, gdesc[UR4], R48, gsb0 ;  /* 0x00200000043079f0 */ /* 0x000fe20008001830 */
[----:B------:R-:W-:Y:S01]  /*3cc0*/  UIADD3 UR6, UR37, 0x906, URZ ;  /* 0x0000090625067890 */ /* 0x000fe2000fffe03f */
[----:B------:R-:W-:Y:S01]  /*3cd0*/  FMNMX.FTZ R14, R79, R14, !PT ;  /* 0x0000000e4f0e7209 */ /* 0x000fe20007810000 */
[----:B------:R-:W-:Y:S01]  /*3ce0*/  UMOV UR4, UR52 ;  /* 0x0000003400047c82 */ /* 0x000fe20008000000 */
[----:B------:R-:W-:Y:S01]  /*3cf0*/  UMOV UR5, UR53 ;  /* 0x0000003500057c82 */ /* 0x000fe20008000000 */
[----:B------:R-:W-:Y:S01]  /*3d00*/  UMOV UR7, 0x40000040 ;  /* 0x4000004000077882 */ /* 0x000fe20000000000 */
[----:B------:R-:W-:Y:S01]  /*3d10*/  MUFU.TANH R56, R56 ;  /* 0x0000003800387308 */ /* 0x000fe20000002400 */
[----:B------:R-:W-:Y:S01]  /*3d20*/  FMUL.FTZ R61, R61, UR10 ;  /* 0x0000000a3d3d7c20 */ /* 0x000fe20008410000 */
[----:B------:R-:W-:Y:S01]  /*3d30*/  FMUL.FTZ R58, R58, UR10 ;  /* 0x0000000a3a3a7c20 */ /* 0x000fe20008410000 */
[----:B--2---:R-:W-:Y:S01]  /*3d40*/  FSEL R81, R68, -INF , P2 ;  /* 0xff80000044517808 */ /* 0x004fe20001000000 */
[----:B------:R-:W-:Y:S01]  /*3d50*/  FMUL.FTZ R59, R59, UR10 ;  /* 0x0000000a3b3b7c20 */ /* 0x000fe20008410000 */
[----:B------:R-:W-:Y:S01]  /*3d60*/  FMNMX.FTZ R14, R65, R14, !PT ;  /* 0x0000000e410e7209 */ /* 0x000fe20007810000 */
[----:B------:R-:W-:Y:S01]  /*3d70*/  FMUL.FTZ R62, R62, UR10 ;  /* 0x0000000a3e3e7c20 */ /* 0x000fe20008410000 */
[----:B---3--:R-:W-:Y:S01]  /*3d80*/  FSEL R11, R11, -INF , P6 ;  /* 0xff8000000b0b7808 */ /* 0x008fe20003000000 */
[----:B------:R-:W1:Y:S01]  /*3d90*/  MUFU.TANH R57, R57 ;  /* 0x0000003900397308 */ /* 0x000e620000002400 */
[----:B------:R-:W-:-:S02]  /*3da0*/  ISETP.GT.AND P6, PT, R66, 0x20, PT ;  /* 0x000000204200780c */ /* 0x000fc40003fc4270 */
[----:B----4-:R-:W-:Y:S02]  /*3db0*/  FSEL R69, R69, -INF , P3 ;  /* 0xff80000045457808 */ /* 0x010fe40001800000 */
[----:B------:R-:W-:Y:S02]  /*3dc0*/  FMNMX.FTZ R20, R81, R14, !PT ;  /* 0x0000000e51147209 */ /* 0x000fe40007810000 */
[----:B------:R-:W-:Y:S01]  /*3dd0*/  FSEL R13, R13, -INF , P5 ;  /* 0xff8000000d0d7808 */ /* 0x000fe20002800000 */
[----:B------:R2:W3:Y:S01]  /*3de0*/  MUFU.TANH R21, R70 ;  /* 0x0000004600157308 */ /* 0x0004e20000002400 */
[----:B------:R-:W-:Y:S02]  /*3df0*/  ISETP.GT.AND P5, PT, R66, 0x21, PT ;  /* 0x000000214200780c */ /* 0x000fe40003fa4270 */
[----:B------:R-:W-:Y:S02]  /*3e00*/  FMNMX.FTZ R20, R69, R20, !PT ;  /* 0x0000001445147209 */ /* 0x000fe40007810000 */
[----:B------:R-:W-:-:S02]  /*3e10*/  FSEL R15, R15, -INF , P4 ;  /* 0xff8000000f0f7808 */ /* 0x000fc40002000000 */
[----:B------:R-:W-:Y:S01]  /*3e20*/  ISETP.GT.AND P4, PT, R66, 0x28, PT ;  /* 0x000000284200780c */ /* 0x000fe20003f84270 */
[----:B------:R-:W4:Y:S01]  /*3e30*/  MUFU.TANH R60, R60 ;  /* 0x0000003c003c7308 */ /* 0x000f220000002400 */
[----:B-1----:R-:W-:Y:S01]  /*3e40*/  FSEL R83, R57, -INF , P5 ;  /* 0xff80000039537808 */ /* 0x002fe20002800000 */
[----:B--2---:R-:W-:Y:S01]  /*3e50*/  IMAD.MOV.U32 R70, RZ, RZ, R119 ;  /* 0x000000ffff467224 */ /* 0x004fe200078e0077 */
[----:B------:R-:W-:-:S05]  /*3e60*/  MOV R68, R119 ;  /* 0x0000007700447202 */ /* 0x000fca0000000f00 */
[----:B------:R-:W-:Y:S01]  /*3e70*/  MUFU.TANH R63, R63 ;  /* 0x0000003f003f7308 */ /* 0x000fe20000002400 */
[----:B---3--:R-:W-:Y:S02]  /*3e80*/  FSEL R21, R21, -INF , P2 ;  /* 0xff80000015157808 */ /* 0x008fe40001000000 */
[----:B------:R-:W-:-:S05]  /*3e90*/  ISETP.GT.AND P2, PT, R66, 0x29, PT ;  /* 0x000000294200780c */ /* 0x000fca0003f44270 */
[----:B------:R-:W-:Y:S01]  /*3ea0*/  MUFU.TANH R61, R61 ;  /* 0x0000003d003d7308 */ /* 0x000fe20000002400 */
[----:B----4-:R-:W-:Y:S01]  /*3eb0*/  FSEL R85, R60, -INF , P4 ;  /* 0xff8000003c557808 */ /* 0x010fe20002000000 */
[----:B------:R-:W-:Y:S01]  /*3ec0*/  IMAD.MOV.U32 R60, RZ, RZ, R119 ;  /* 0x000000ffff3c7224 */ /* 0x000fe200078e0077 */
[----:B------:R-:W-:Y:S02]  /*3ed0*/  WARPGROUP.DEPBAR.LE gsb0, 0x0 ;  /* 0x00008000000079c5 */ /* 0x000fe40000010000 */
        /* <DEDUP_REMOVED lines=8> */
[----:B------:R-:W-:Y:S01]  /*3f60*/  FMUL.FTZ R50, R50, UR10 ;  /* 0x0000000a32327c20 */ /* 0x000fe20008410000 */
[----:B------:R-:W-:Y:S01]  /*3f70*/  UMOV UR4, UR52 ;  /* 0x0000003400047c82 */ /* 0x000fe20008000000 */
[----:B------:R-:W-:Y:S01]  /*3f80*/  UMOV UR5, UR53 ;  /* 0x0000003500057c82 */ /* 0x000fe20008000000 */
[----:B------:R-:W-:Y:S01]  /*3f90*/  UMOV UR7, 0x40000040 ;  /* 0x4000004000077882 */ /* 0x000fe20000000000 */
[----:B------:R-:W1:Y:S01]  /*3fa0*/  MUFU.TANH R48, R48 ;  /* 0x0000003000307308 */ /* 0x000e620000002400 */
[----:B------:R-:W-:Y:S01]  /*3fb0*/  FMUL.FTZ R51, R51, UR10 ;  /* 0x0000000a33337c20 */ /* 0x000fe20008410000 */
[----:B------:R-:W-:Y:S01]  /*3fc0*/  FMUL.FTZ R54, R54, UR10 ;  /* 0x0000000a36367c20 */ /* 0x000fe20008410000 */
[----:B------:R-:W-:-:S05]  /*3fd0*/  FMUL.FTZ R55, R55, UR10 ;  /* 0x0000000a37377c20 */ /* 0x000fca0008410000 */
[----:B------:R-:W-:Y:S08]  /*3fe0*/  MUFU.TANH R59, R59 ;  /* 0x0000003b003b7308 */ /* 0x000ff00000002400 */
[----:B------:R-:W2:Y:S08]  /*3ff0*/  MUFU.TANH R49, R49 ;  /* 0x0000003100317308 */ /* 0x000eb00000002400 */
[----:B------:R-:W3:Y:S08]  /*4000*/  MUFU.TANH R62, R62 ;  /* 0x0000003e003e7308 */ /* 0x000ef00000002400 */
[----:B------:R-:W4:Y:S08]  /*4010*/  MUFU.TANH R52, R52 ;  /* 0x0000003400347308 */ /* 0x000f300000002400 */
[----:B------:R-:W5:Y:S01]  /*4020*/  MUFU.TANH R53, R53 ;  /* 0x0000003500357308 */ /* 0x000f620000002400 */
[----:B------:R-:W-:-:S02]  /*4030*/  WARPGROUP.DEPBAR.LE gsb0, 0x0 ;  /* 0x00008000000079c5 */ /* 0x000fc40000010000 */
[----:B------:R-:W-:Y:S01]  /*4040*/  WARPGROUP.ARRIVE ;  /* 0x00000000000079c5 */ /* 0x000fe20000000000 */
[----:B------:R-:W-:Y:S01]  /*4050*/  FMUL.FTZ R41, R41, UR10 ;  /* 0x0000000a29297c20 */ /* 0x000fe20008410000 */
[----:B------:R-:W-:Y:S01]  /*4060*/  FMUL.FTZ R40, R40, UR10 ;  /* 0x0000000a28287c20 */ /* 0x000fe20008410000 */
[----:B------:R-:W-:Y:S02]  /*4070*/  FMUL.FTZ R43, R43, UR10 ;  /* 0x0000000a2b2b7c20 */ /* 0x000fe40008410000 */
[----:B------:R-:W-:Y:S01]  /*4080*/  MUFU.TANH R50, R50 ;  /* 0x0000003200327308 */ /* 0x000fe20000002400 */
[----:B------:R-:W-:Y:S01]  /*4090*/  FMUL.FTZ R44, R44, UR10 ;  /* 0x0000000a2c2c7c20 */ /* 0x000fe20008410000 */
[----:B------:R-:W-:Y:S01]  /*40a0*/  HGMMA.64x16x16.F32.BF16 R32, gdesc[UR4], R32, gsb0 ;  /* 0x00200000042079f0 */ /* 0x000fe20008001820 */
[----:B------:R-:W-:Y:S01]  /*40b0*/  UIADD3 UR6, UR37, 0xa06, URZ ;  /* 0x00000a0625067890 */ /* 0x000fe2000fffe03f */
[----:B------:R-:W-:Y:S01]  /*40c0*/  FMUL.FTZ R45, R45, UR10 ;  /* 0x0000000a2d2d7c20 */ /* 0x000fe20008410000 */
[----:B------:R-:W-:Y:S01]  /*40d0*/  UMOV UR4, UR52 ;  /* 0x0000003400047c82 */ /* 0x000fe20008000000 */
[----:B------:R-:W-:Y:S01]  /*40e0*/  UMOV UR5, UR53 ;  /* 0x0000003500057c82 */ /* 0x000fe20008000000 */
[----:B------:R-:W-:Y:S01]  /*40f0*/  UMOV UR7, 0x40000040 ;  /* 0x4000004000077882 */ /* 0x000fe20000000000 */
[----:B------:R1:W-:Y:S01]  /*4100*/  MUFU.TANH R6, R41 ;  /* 0x0000002900067308 */ /* 0x0003e20000002400 */
[----:B------:R-:W-:Y:S01]  /*4110*/  FMUL.FTZ R47, R47, UR10 ;  /* 0x0000000a2f2f7c20 */ /* 0x000fe20008410000 */
[----:B------:R-:W-:Y:S01]  /*4120*/  FMUL.FTZ R42, R42, UR10 ;  /* 0x0000000a2a2a7c20 */ /* 0x000fe20008410000 */
[----:B------:R-:W-:-:S05]  /*4130*/  FMUL.FTZ R46, R46, UR10 ;  /* 0x0000000a2e2e7c20 */ /* 0x000fca0008410000 */
[----:B------:R2:W-:Y:S01]  /*4140*/  MUFU.TANH R8, R43 ;  /* 0x0000002b00087308 */ /* 0x0005e20000002400 */
[----:B-1----:R-:W-:Y:S02]  /*4150*/  FSEL R41, R71, -INF , P3 ;  /* 0xff80000047297808 */ /* 0x002fe40001800000 */
[----:B------:R-:W-:Y:S02]  /*4160*/  FSEL R71, R56, -INF , P6 ;  /* 0xff80000038477808 */ /* 0x000fe40003000000 */
[----:B------:R-:W-:Y:S02]  /*4170*/  ISETP.GT.AND P3, PT, R66, 0x30, PT ;  /* 0x000000304200780c */ /* 0x000fe40003f64270 */
[----:B------:R-:W-:Y:S01]  /*4180*/  FMNMX.FTZ R20, R71, R20, !PT ;  /* 0x0000001447147209 */ /* 0x000fe20007810000 */
[----:B------:R-:W1:Y:S01]  /*4190*/  MUFU.TANH R40, R40 ;  /* 0x0000002800287308 */ /* 0x000e620000002400 */
[----:B------:R-:W-:Y:S02]  /*41a0*/  FSEL R87, R48, -INF , P3 ;  /* 0xff80000030577808 */ /* 0x000fe40001800000 */
[----:B------:R-:W-:-:S02]  /*41b0*/  FMNMX.FTZ R48, R83, R20, !PT ;  /* 0x0000001453307209 */ /* 0x000fc40007810000 */
[----:B--2---:R-:W-:Y:S01]  /*41c0*/  FSEL R43, R58, -INF , P6 ;  /* 0xff8000003a2b7808 */ /* 0x004fe20003000000 */
[----:B------:R-:W-:Y:S01]  /*41d0*/  IMAD.MOV.U32 R58, RZ, RZ, R119 ;  /* 0x000000ffff3a7224 */ /* 0x000fe200078e0077 */
[----:B------:R-:W-:Y:S01]  /*41e0*/  FMNMX.FTZ R48, R85, R48, !PT ;  /* 0x0000003055307209 */ /* 0x000fe20007810000 */
[----:B------:R-:W2:Y:S01]  /*41f0*/  MUFU.TANH R51, R51 ;  /* 0x0000003300337308 */ /* 0x000ea20000002400 */
[----:B------:R-:W-:Y:S02]  /*4200*/  ISETP.GT.AND P6, PT, R66, 0x31, PT ;  /* 0x000000314200780c */ /* 0x000fe40003fc4270 */
[----:B------:R-:W-:Y:S02]  /*4210*/  MOV R56, R119 ;  /* 0x0000007700387202 */ /* 0x000fe40000000f00 */
[----:B------:R-:W-:-:S03]  /*4220*/  FSEL R89, R49, -INF , P6 ;  /* 0xff80000031597808 */ /* 0x000fc60003000000 */
[----:B------:R-:W2:Y:S08]  /*4230*/  MUFU.TANH R54, R54 ;  /* 0x0000003600367308 */ /* 0x000eb00000002400 */
[----:B------:R3:W-:Y:S01]  /*4240*/  MUFU.TANH R9, R45 ;  /* 0x0000002d00097308 */ /* 0x0007e20000002400 */
[----:B------:R-:W-:Y:S02]  /*4250*/  WARPGROUP.DEPBAR.LE gsb0, 0x0 ;  /* 0x00008000000079c5 */ /* 0x000fe40000010000 */
[----:B------:R-:W-:Y:S01]  /*4260*/  WARPGROUP.ARRIVE ;  /* 0x00000000000079c5 */ /* 0x000fe20000000000 */
[----:B------:R-:W-:Y:S01]  /*4270*/  FMUL.FTZ R14, R35, UR10 ;  /* 0x0000000a230e7c20 */ /* 0x000fe20008410000 */
[----:B------:R-:W-:Y:S01]  /*4280*/  FSEL R35, R63, -INF , P2 ;  /* 0xff8000003f237808 */ /* 0x000fe20001000000 */
[----:B------:R-:W-:Y:S01]  /*4290*/  FMUL.FTZ R12, R33, UR10 ;  /* 0x0000000a210c7c20 */ /* 0x000fe20008410000 */
[----:B------:R-:W-:Y:S01]  /*42a0*/  FSEL R63, R61, -INF , P2 ;  /* 0xff8000003d3f7808 */ /* 0x000fe20001000000 */
[----:B------:R-:W2:Y:S01]  /*42b0*/  MUFU.TANH R44, R44 ;  /* 0x0000002c002c7308 */ /* 0x000ea20000002400 */
[----:B------:R-:W-:Y:S01]  /*42c0*/  HGMMA.64x16x16.F32.BF16 R24, gdesc[UR4], R24, gsb0 ;  /* 0x00200000041879f0 */ /* 0x000fe20008001818 */
[----:B------:R-:W-:Y:S01]  /*42d0*/  FSEL R33, R59, -INF , P5 ;  /* 0xff8000003b217808 */ /* 0x000fe20002800000 */
[----:B------:R-:W-:Y:S01]  /*42e0*/  FMUL.FTZ R32, R32, UR10 ;  /* 0x0000000a20207c20 */ /* 0x000fe20008410000 */
[----:B------:R-:W-:Y:S01]  /*42f0*/  FMNMX.FTZ R48, R63, R48, !PT ;  /* 0x000000303f307209 */ /* 0x000fe20007810000 */
[----:B------:R-:W-:Y:S01]  /*4300*/  FMUL.FTZ R36, R36, UR10 ;  /* 0x0000000a24247c20 */ /* 0x000fe20008410000 */
[----:B------:R-:W-:Y:S01]  /*4310*/  ISETP.GT.AND P5, PT, R66, 0x38, PT ;  /* 0x000000384200780c */ /* 0x000fe20003fa4270 */
[----:B------:R-:W-:Y:S01]  /*4320*/  FMUL.FTZ R20, R37, UR10 ;  /* 0x0000000a25147c20 */ /* 0x000fe20008410000 */
[----:B------:R-:W-:Y:S01]  /*4330*/  FMNMX.FTZ R48, R87, R48, !PT ;  /* 0x0000003057307209 */ /* 0x000fe20007810000 */
[----:B------:R-:W2:Y:S01]  /*4340*/  MUFU.TANH R55, R55 ;  /* 0x0000003700377308 */ /* 0x000ea20000002400 */
[----:B---3--:R-:W-:Y:S01]  /*4350*/  FSEL R45, R62, -INF , P4 ;  /* 0xff8000003e2d7808 */ /* 0x008fe20002000000 */
[----:B------:R-:W-:Y:S01]  /*4360*/  FMUL.FTZ R34, R34, UR10 ;  /* 0x0000000a22227c20 */ /* 0x000fe20008410000 */
[----:B------:R-:W-:Y:S01]  /*4370*/  ISETP.GT.AND P4, PT, R66, 0x39, PT ;  /* 0x000000394200780c */ /* 0x000fe20003f84270 */
[----:B------:R-:W-:Y:S01]  /*4380*/  FMUL.FTZ R38, R38, UR10 ;  /* 0x0000000a26267c20 */ /* 0x000fe20008410000 */
[----:B----4-:R-:W-:Y:S01]  /*4390*/  FSEL R91, R52, -INF , P5 ;  /* 0xff800000345b7808 */ /* 0x010fe20002800000 */
[----:B------:R-:W-:Y:S01]  /*43a0*/  ULDC UR4, c[0x0][0x988] ;  /* 0x0002620000047ab9 */ /* 0x000fe20000000800 */
[----:B------:R-:W-:Y:S01]  /*43b0*/  FMNMX.FTZ R48, R89, R48, !PT ;  /* 0x0000003059307209 */ /* 0x000fe20007810000 */
[----:B------:R3:W-:Y:S01]  /*43c0*/  MUFU.TANH R10, R47 ;  /* 0x0000002f000a7308 */ /* 0x0007e20000002400 */
[----:B------:R-:W-:Y:S01]  /*43d0*/  ISETP.GT.AND P2, PT, R66, 0x40, PT ;  /* 0x000000404200780c */ /* 0x000fe20003f44270 */
[----:B------:R-:W-:Y:S01]  /*43e0*/  FMUL.FTZ R39, R39, UR10 ;  /* 0x0000000a27277c20 */ /* 0x000fe20008410000 */
[----:B-----5:R-:W-:Y:S01]  /*43f0*/  FSEL R93, R53, -INF , P4 ;  /* 0xff800000355d7808 */ /* 0x020fe20002000000 */
[----:B------:R-:W-:Y:S01]  /*4400*/  IMAD.MOV.U32 R52, RZ, RZ, R119 ;  /* 0x000000ffff347224 */ /* 0x000fe200078e0077 */
[----:B------:R-:W-:-:S02]  /*4410*/  FMNMX.FTZ R48, R91, R48, !PT ;  /* 0x000000305b307209 */ /* 0x000fc40007810000 */
[----:B-1----:R-:W-:Y:S01]  /*4420*/  FSEL R95, R40, -INF , P2 ;  /* 0xff800000285f7808 */ /* 0x002fe20001000000 */
[----:B------:R-:W1:Y:S01]  /*4430*/  MUFU.TANH R32, R32 ;  /* 0x0000002000207308 */ /* 0x000e620000002400 */
[----:B---3--:R-:W-:Y:S02]  /*4440*/  FSEL R47, R50, -INF , P3 ;  /* 0xff800000322f7808 */ /* 0x008fe40001800000 */
[C---:B------:R-:W-:Y:S02]  /*4450*/  ISETP.GT.AND P3, PT, R66.reuse, 0x41, PT ;  /* 0x000000414200780c */ /* 0x040fe40003f64270 */
[----:B------:R-:W-:Y:S02]  /*4460*/  FMNMX.FTZ R48, R93, R48, !PT ;  /* 0x000000305d307209 */ /* 0x000fe40007810000 */
[----:B--2---:R-:W-:Y:S01]  /*4470*/  FSEL R37, R51, -INF , P6 ;  /* 0xff80000033257808 */ /* 0x004fe20003000000 */
[----:B------:R-:W2:Y:S01]  /*4480*/  MUFU.TANH R42, R42 ;  /* 0x0000002a002a7308 */ /* 0x000ea20000002400 */
[----:B------:R-:W-:-:S02]  /*4490*/  ISETP.GT.AND P6, PT, R66, 0x48, PT ;  /* 0x000000484200780c */ /* 0x000fc40003fc4270 */
[----:B------:R-:W-:Y:S02]  /*44a0*/  FSEL R97, R6, -INF , P3 ;  /* 0xff80000006617808 */ /* 0x000fe40001800000 */
[----:B------:R-:W-:Y:S02]  /*44b0*/  FMNMX.FTZ R48, R95, R48, !PT ;  /* 0x000000305f307209 */ /* 0x000fe40007810000 */
[----:B------:R-:W-:Y:S01]  /*44c0*/  FSEL R49, R54, -INF , P5 ;  /* 0xff80000036317808 */ /* 0x000fe20002800000 */
[----:B------:R-:W3:Y:S01]  /*44d0*/  MUFU.TANH R12, R12 ;  /* 0x0000000c000c7308 */ /* 0x000ee20000002400 */
[----:B------:R-:W-:Y:S01]  /*44e0*/  ISETP.GT.AND P5, PT, R66, 0x49, PT ;  /* 0x000000494200780c */ /* 0x000fe20003fa4270 */
[----:B------:R-:W-:Y:S01]  /*44f0*/  IMAD.MOV.U32 R54, RZ, RZ, R119 ;  /* 0x000000ffff367224 */ /* 0x000fe200078e0077 */
[----:B------:R-:W-:Y:S02]  /*4500*/  FSEL R99, R44, -INF , P6 ;  /* 0xff8000002c637808 */ /* 0x000fe40003000000 */
[----:B------:R-:W-:-:S02]  /*4510*/  FMNMX.FTZ R48, R97, R48, !PT ;  /* 0x0000003061307209 */ /* 0x000fc40007810000 */
[----:B------:R-:W-:Y:S01]  /*4520*/  FSEL R51, R55, -INF , P4 ;  /* 0xff80000037337808 */ /* 0x000fe20002000000 */
[----:B------:R-:W4:Y:S01]  /*4530*/  MUFU.TANH R46, R46 ;  /* 0x0000002e002e7308 */ /* 0x000f220000002400 */
[----:B------:R-:W-:Y:S02]  /*4540*/  ISETP.GT.AND P4, PT, R66, 0x50, PT ;  /* 0x000000504200780c */ /* 0x000fe40003f84270 */
[----:B------:R-:W-:Y:S01]  /*4550*/  FSEL R101, R9, -INF , P5 ;  /* 0xff80000009657808 */ /* 0x000fe20002800000 */
[----:B------:R-:W-:Y:S02]  /*4560*/  WARPGROUP.DEPBAR.LE gsb0, 0x0 ;  /* 0x00008000000079c5 */ /* 0x000fe40000010000 */
[----:B------:R-:W-:Y:S01]  /*4570*/  FMUL.FTZ R24, R24, UR10 ;  /* 0x0000000a18187c20 */ /* 0x000fe20008410000 */
[----:B------:R-:W-:Y:S01]  /*4580*/  FMNMX.FTZ R48, R99, R48, !PT ;  /* 0x0000003063307209 */ /* 0x000fe20007810000 */
[----:B------:R-:W5:Y:S01]  /*4590*/  MUFU.TANH R36, R36 ;  /* 0x0000002400247308 */ /* 0x000f620000002400 */
[----:B------:R-:W-:Y:S01]  /*45a0*/  FMUL.FTZ R6, R25, UR10 ;  /* 0x0000000a19067c20 */ /* 0x000fe20008410000 */
[----:B------:R-:W-:Y:S01]  /*45b0*/  FSEL R55, R8, -INF , P3 ;  /* 0xff80000008377808 */ /* 0x000fe20001800000 */
[----:B------:R-:W-:Y:S01]  /*45c0*/  FMUL.FTZ R28, R28, UR10 ;  /* 0x0000000a1c1c7c20 */ /* 0x000fe20008410000 */
[----:B------:R-:W-:Y:S01]  /*45d0*/  ISETP.GT.AND P3, PT, R66, 0x51, PT ;  /* 0x000000514200780c */ /* 0x000fe20003f64270 */
[----:B------:R-:W-:Y:S01]  /*45e0*/  FMUL.FTZ R8, R29, UR10 ;  /* 0x0000000a1d087c20 */ /* 0x000fe20008410000 */
[----:B-1----:R-:W-:Y:S01]  /*45f0*/  FSEL R103, R32, -INF , P4 ;  /* 0xff80000020677808 */ /* 0x002fe20002000000 */
[----:B------:R-:W-:Y:S01]  /*4600*/  FMUL.FTZ R26, R26, UR10 ;  /* 0x0000000a1a1a7c20 */ /* 0x000fe20008410000 */
[----:B------:R-:W1:Y:S01]  /*4610*/  MUFU.TANH R20, R20 ;  /* 0x0000001400147308 */ /* 0x000e620000002400 */
[----:B------:R-:W-:Y:S01]  /*4620*/  FMNMX.FTZ R48, R101, R48, !PT ;  /* 0x0000003065307209 */ /* 0x000fe20007810000 */
[----:B------:R-:W-:Y:S01]  /*4630*/  FMUL.FTZ R30, R30, UR10 ;  /* 0x0000000a1e1e7c20 */ /* 0x000fe20008410000 */
[----:B--2---:R-:W-:Y:S01]  /*4640*/  FSEL R53, R42, -INF , P2 ;  /* 0xff8000002a357808 */ /* 0x004fe20001000000 */
[----:B------:R-:W-:Y:S01]  /*4650*/  FMUL.FTZ R31, R31, UR10 ;  /* 0x0000000a1f1f7c20 */ /* 0x000fe20008410000 */
[----:B------:R-:W-:Y:S01]  /*4660*/  ISETP.GT.AND P2, PT, R66, 0x58, PT ;  /* 0x000000584200780c */ /* 0x000fe20003f44270 */
[----:B------:R2:W-:Y:S01]  /*4670*/  @!P1 SYNCS.ARRIVE.TRANS64.RED.A1T0 RZ, [R0+URZ], RZ ;  /* 0x000000ff00ff99a7 */ /* 0x0005e2000810043f */
[----:B---3--:R-:W-:Y:S01]  /*4680*/  FSEL R105, R12, -INF , P3 ;  /* 0xff8000000c697808 */ /* 0x008fe20001800000 */
[----:B------:R-:W3:Y:S01]  /*4690*/  MUFU.TANH R34, R34 ;  /* 0x0000002200227308 */ /* 0x000ee20000002400 */
[----:B------:R-:W-:-:S02]  /*46a0*/  FMNMX.FTZ R48, R103, R48, !PT ;  /* 0x0000003067307209 */ /* 0x000fc40007810000 */
[----:B----4-:R-:W-:Y:S01]  /*46b0*/  FSEL R25, R46, -INF , P6 ;  /* 0xff8000002e197808 */ /* 0x010fe20003000000 */
[----:B------:R-:W-:Y:S01]  /*46c0*/  IMAD.MOV.U32 R46, RZ, RZ, R119 ;  /* 0x000000ffff2e7224 */ /* 0x000fe200078e0077 */
[----:B------:R-:W-:Y:S02]  /*46d0*/  ISETP.GT.AND P6, PT, R66, 0x59, PT ;  /* 0x000000594200780c */ /* 0x000fe40003fc4270 */
[----:B-----5:R-:W-:Y:S01]  /*46e0*/  FSEL R107, R36, -INF , P2 ;  /* 0xff800000246b7808 */ /* 0x020fe20001000000 */
[----:B------:R-:W4:Y:S01]  /*46f0*/  MUFU.TANH R24, R24 ;  /* 0x0000001800187308 */ /* 0x000f220000002400 */
[----:B------:R-:W-:Y:S02]  /*4700*/  FMNMX.FTZ R48, R105, R48, !PT ;  /* 0x0000003069307209 */ /* 0x000fe40007810000 */
[----:B------:R-:W-:Y:S02]  /*4710*/  FSEL R29, R10, -INF , P5 ;  /* 0xff8000000a1d7808 */ /* 0x000fe40002800000 */
[----:B------:R-:W-:-:S02]  /*4720*/  ISETP.GT.AND P5, PT, R66, 0x60, PT ;  /* 0x000000604200780c */ /* 0x000fc40003fa4270 */
[----:B-1----:R-:W-:Y:S01]  /*4730*/  FSEL R109, R20, -INF , P6 ;  /* 0xff800000146d7808 */ /* 0x002fe20003000000 */
[----:B------:R-:W1:Y:S01]  /*4740*/  MUFU.TANH R14, R14 ;  /* 0x0000000e000e7308 */ /* 0x000e620000002400 */
[----:B------:R-:W-:Y:S02]  /*4750*/  FMNMX.FTZ R48, R107, R48, !PT ;  /* 0x000000306b307209 */ /* 0x000fe40007810000 */
[----:B---3--:R-:W-:Y:S02]  /*4760*/  FSEL R57, R34, -INF , P4 ;  /* 0xff80000022397808 */ /* 0x008fe40002000000 */
[----:B------:R-:W-:Y:S02]  /*4770*/  ISETP.GT.AND P4, PT, R66, 0x61, PT ;  /* 0x000000614200780c */ /* 0x000fe40003f84270 */
[----:B------:R-:W-:Y:S01]  /*4780*/  FMNMX.FTZ R48, R109, R48, !PT ;  /* 0x000000306d307209 */ /* 0x000fe20007810000 */
[----:B------:R-:W3:Y:S01]  /*4790*/  MUFU.TANH R6, R6 ;  /* 0x0000000600067308 */ /* 0x000ee20000002400 */
[----:B----4-:R-:W-:-:S02]  /*47a0*/  FSEL R111, R24, -INF , P5 ;  /* 0xff800000186f7808 */ /* 0x010fc40002800000 */
[-C--:B------:R-:W-:Y:S02]  /*47b0*/  MOV R62, R119.reuse ;  /* 0x00000077003e7202 */ /* 0x080fe40000000f00 */
[----:B------:R-:W-:Y:S02]  /*47c0*/  FMNMX.FTZ R48, R111, R48, !PT ;  /* 0x000000306f307209 */ /* 0x000fe40007810000 */
[----:B------:R-:W-:Y:S01]  /*47d0*/  MOV R50, R119 ;  /* 0x0000007700327202 */ /* 0x000fe20000000f00 */
[----:B------:R-:W4:Y:S01]  /*47e0*/  MUFU.TANH R38, R38 ;  /* 0x0000002600267308 */ /* 0x000f220000002400 */
[----:B-1----:R-:W-:Y:S02]  /*47f0*/  FSEL R59, R14, -INF , P3 ;  /* 0xff8000000e3b7808 */ /* 0x002fe40001800000 */
[----:B------:R-:W-:Y:S02]  /*4800*/  ISETP.GT.AND P3, PT, R66, 0x68, PT ;  /* 0x000000684200780c */ /* 0x000fe40003f64270 */
[----:B------:R-:W-:-:S02]  /*4810*/  FMNMX.FTZ R14, R3, R4, !PT ;  /* 0x00000004030e7209 */ /* 0x000fc40007810000 */
[----:B------:R-:W-:Y:S01]  /*4820*/  MOV R44, R119 ;  /* 0x00000077002c7202 */ /* 0x000fe20000000f00 */
[----:B------:R-:W1:Y:S01]  /*4830*/  MUFU.TANH R28, R28 ;  /* 0x0000001c001c7308 */ /* 0x000e620000002400 */
[----:B---3--:R-:W-:Y:S02]  /*4840*/  FSEL R113, R6, -INF , P4 ;  /* 0xff80000006717808 */ /* 0x008fe40002000000 */
[----:B------:R-:W-:Y:S02]  /*4850*/  FMNMX.FTZ R14, R7, R14, !PT ;  /* 0x0000000e070e7209 */ /* 0x000fe40007810000 */
[----:B------:R-:W-:Y:S02]  /*4860*/  FMNMX.FTZ R48, R113, R48, !PT ;  /* 0x0000003071307209 */ /* 0x000fe40007810000 */
[----:B------:R-:W-:Y:S01]  /*4870*/  FMNMX.FTZ R14, R11, R14, !PT ;  /* 0x0000000e0b0e7209 */ /* 0x000fe20007810000 */
[----:B------:R-:W3:Y:S01]  /*4880*/  MUFU.TANH R8, R8 ;  /* 0x0000000800087308 */ /* 0x000ee20000002400 */
[----:B----4-:R-:W-:-:S02]  /*4890*/  FSEL R61, R38, -INF , P2 ;  /* 0xff800000263d7808 */ /* 0x010fc40001000000 */
[----:B------:R-:W-:Y:S01]  /*48a0*/  ISETP.GT.AND P2, PT, R66, 0x69, PT ;  /* 0x000000694200780c */ /* 0x000fe20003f44270 */
[----:B------:R-:W-:Y:S01]  /*48b0*/  IMAD.MOV.U32 R66, RZ, RZ, R119 ;  /* 0x000000ffff427224 */ /* 0x000fe200078e0077 */
[----:B------:R-:W-:Y:S02]  /*48c0*/  FMNMX.FTZ R14, R13, R14, !PT ;  /* 0x0000000e0d0e7209 */ /* 0x000fe40007810000 */
[----:B------:R-:W-:Y:S01]  /*48d0*/  MOV R6, UR4 ;  /* 0x0000000400067c02 */ /* 0x000fe20008000f00 */
[----:B------:R-:W4:Y:S01]  /*48e0*/  MUFU.TANH R26, R26 ;  /* 0x0000001a001a7308 */ /* 0x000f220000002400 */
[----:B-1----:R-:W-:Y:S02]  /*48f0*/  FSEL R115, R28, -INF , P3 ;  /* 0xff8000001c737808 */ /* 0x002fe40001800000 */
[----:B------:R-:W-:Y:S02]  /*4900*/  FMNMX.FTZ R14, R15, R14, !PT ;  /* 0x0000000e0f0e7209 */ /* 0x000fe40007810000 */
[----:B------:R-:W-:-:S02]  /*4910*/  FMNMX.FTZ R48, R115, R48, !PT ;  /* 0x0000003073307209 */ /* 0x000fc40007810000 */
[----:B------:R-:W-:Y:S01]  /*4920*/  FMNMX.FTZ R14, R21, R14, !PT ;  /* 0x0000000e150e7209 */ /* 0x000fe20007810000 */
[----:B------:R-:W-:Y:S01]  /*4930*/  MUFU.TANH R30, R30 ;  /* 0x0000001e001e7308 */ /* 0x000fe20000002400 */
[----:B---3--:R-:W-:Y:S02]  /*4940*/  FSEL R117, R8, -INF , P2 ;  /* 0xff80000008757808 */ /* 0x008fe40001000000 */
[----:B------:R-:W-:Y:S02]  /*4950*/  FMNMX.FTZ R14, R41, R14, !PT ;  /* 0x0000000e290e7209 */ /* 0x000fe40007810000 */
[----:B------:R-:W-:Y:S02]  /*4960*/  FMNMX.FTZ R48, R117, R48, !PT ;  /* 0x0000003075307209 */ /* 0x000fe40007810000 */
[----:B------:R-:W-:Y:S01]  /*4970*/  FMNMX.FTZ R14, R43, R14, !PT ;  /* 0x0000000e2b0e7209 */ /* 0x000fe20007810000 */
[----:B------:R1:W-:Y:S02]  /*4980*/  MUFU.TANH R12, R31 ;  /* 0x0000001f000c7308 */ /* 0x0003e40000002400 */
[----:B------:R-:W3:Y:S01]  /*4990*/  SHFL.BFLY PT, R9, R48, 0x2, 0x1f ;  /* 0x0c401f0030097f89 */ /* 0x000ee200000e0000 */
[----:B------:R-:W-:-:S04]  /*49a0*/  FMNMX.FTZ R14, R33, R14, !PT ;  /* 0x0000000e210e7209 */ /* 0x000fc80007810000 */
[----:B------:R-:W-:-:S04]  /*49b0*/  FMNMX.FTZ R14, R45, R14, !PT ;  /* 0x0000000e2d0e7209 */ /* 0x000fc80007810000 */
[----:B------:R-:W-:-:S04]  /*49c0*/  FMNMX.FTZ R14, R35, R14, !PT ;  /* 0x0000000e230e7209 */ /* 0x000fc80007810000 */
[----:B------:R-:W-:-:S04]  /*49d0*/  FMNMX.FTZ R14, R47, R14, !PT ;  /* 0x0000000e2f0e7209 */ /* 0x000fc80007810000 */
[----:B------:R-:W-:-:S04]  /*49e0*/  FMNMX.FTZ R14, R37, R14, !PT ;  /* 0x0000000e250e7209 */ /* 0x000fc80007810000 */
[----:B------:R-:W-:Y:S02]  /*49f0*/  FMNMX.FTZ R14, R49, R14, !PT ;  /* 0x0000000e310e7209 */ /* 0x000fe40007810000 */
[----:B---3--:R-:W-:Y:S01]  /*4a00*/  FMNMX.FTZ R10, R48, R9, !PT ;  /* 0x00000009300a7209 */ /* 0x008fe20007810000 */
[----:B------:R-:W-:Y:S01]  /*4a10*/  IMAD.MOV.U32 R48, RZ, RZ, R119 ;  /* 0x000000ffff307224 */ /* 0x000fe200078e0077 */
[----:B------:R-:W-:-:S03]  /*4a20*/  FMNMX.FTZ R14, R51, R14, !PT ;  /* 0x0000000e330e7209 */ /* 0x000fc60007810000 */
        /* <DEDUP_REMOVED lines=8> */
[----:B------:R-:W-:Y:S01]  /*4ab0*/  FMUL.FTZ R10, R27, UR10 ;  /* 0x0000000a1b0a7c20 */ /* 0x000fe20008410000 */
[----:B------:R-:W-:Y:S02]  /*4ac0*/  FMNMX.FTZ R14, R61, R14, !PT ;  /* 0x0000000e3d0e7209 */ /* 0x000fe40007810000 */
[C---:B------:R-:W-:Y:S01]  /*4ad0*/  FSETP.NEU.FTZ.AND P0, PT, R8.reuse, -INF , PT ;  /* 0xff8000000800780b */ /* 0x040fe20003f1d000 */
[----:B------:R-:W-:Y:S02]  /*4ae0*/  FMUL.FTZ R9, R8, R6 ;  /* 0x0000000608097220 */ /* 0x000fe40000410000 */
[----:B------:R-:W3:Y:S03]  /*4af0*/  MUFU.TANH R10, R10 ;  /* 0x0000000a000a7308 */ /* 0x000ee60000002400 */
[----:B------:R-:W-:-:S02]  /*4b00*/  FSEL R20, R9, RZ, P0 ;  /* 0x000000ff09147208 */ /* 0x000fc40000000000 */
[----:B------:R-:W-:Y:S02]  /*4b10*/  ISETP.NE.AND P0, PT, R80, RZ, PT ;  /* 0x000000ff5000720c */ /* 0x000fe40003f05270 */
[-C--:B------:R-:W-:Y:S01]  /*4b20*/  MOV R80, R119.reuse ;  /* 0x0000007700507202 */ /* 0x080fe20000000f00 */
[----:B------:R5:W2:Y:S01]  /*4b30*/  MUFU.TANH R9, R39 ;  /* 0x0000002700097308 */ /* 0x000aa20000002400 */
[-CC-:B------:R-:W-:Y:S01]  /*4b40*/  FFMA.FTZ R24, R63, R6.reuse, -R20.reuse ;  /* 0x000000063f187223 */ /* 0x180fe20000010814 */
[-CC-:B------:R-:W-:Y:S01]  /*4b50*/  FFMA.FTZ R200, R67, R6.reuse, -R20.reuse ;  /* 0x0000000643c87223 */ /* 0x180fe20000010814 */
[-CC-:B------:R-:W-:Y:S01]  /*4b60*/  FFMA.FTZ R69, R69, R6.reuse, -R20.reuse ;  /* 0x0000000645457223 */ /* 0x180fe20000010814 */
[-CC-:B------:R-:W-:Y:S01]  /*4b70*/  FFMA.FTZ R27, R73, R6.reuse, -R20.reuse ;  /* 0x00000006491b7223 */ /* 0x180fe20000010814 */
[-CC-:B------:R-:W-:Y:S01]  /*4b80*/  FFMA.FTZ R71, R71, R6.reuse, -R20.reuse ;  /* 0x0000000647477223 */ /* 0x180fe20000010814 */
[-CC-:B------:R-:W-:Y:S01]  /*4b90*/  FFMA.FTZ R202, R75, R6.reuse, -R20.reuse ;  /* 0x000000064bca7223 */ /* 0x180fe20000010814 */
[-CC-:B-1----:R-:W-:Y:S01]  /*4ba0*/  FFMA.FTZ R31, R77, R6.reuse, -R20.reuse ;  /* 0x000000064d1f7223 */ /* 0x182fe20000010814 */
[----:B------:R1:W-:Y:S01]  /*4bb0*/  MUFU.EX2 R73, R69 ;  /* 0x0000004500497308 */ /* 0x0003e20000000800 */
[-CC-:B-----5:R-:W-:Y:S01]  /*4bc0*/  FFMA.FTZ R39, R65, R6.reuse, -R20.reuse ;  /* 0x0000000641277223 */ /* 0x1a0fe20000010814 */
[----:B----4-:R-:W-:Y:S01]  /*4bd0*/  FSEL R65, R26, -INF , P5 ;  /* 0xff8000001a417808 */ /* 0x010fe20002800000 */
[-CC-:B------:R-:W-:Y:S01]  /*4be0*/  FFMA.FTZ R196, R79, R6.reuse, -R20.reuse ;  /* 0x000000064fc47223 */ /* 0x180fe20000010814 */
[----:B---3--:R-:W-:Y:S01]  /*4bf0*/  FSEL R67, R10, -INF , P4 ;  /* 0xff8000000a437808 */ /* 0x008fe20002000000 */
[-CC-:B------:R-:W-:Y:S01]  /*4c00*/  FFMA.FTZ R198, R81, R6.reuse, -R20.reuse ;  /* 0x0000000651c67223 */ /* 0x180fe20000010814 */
[-CC-:B------:R-:W-:Y:S01]  /*4c10*/  FFMA.FTZ R83, R83, R6.reuse, -R20.reuse ;  /* 0x0000000653537223 */ /* 0x180fe20000010814 */
[-CC-:B------:R-:W-:Y:S01]  /*4c20*/  FFMA.FTZ R85, R85, R6.reuse, -R20.reuse ;  /* 0x0000000655557223 */ /* 0x180fe20000010814 */
[----:B------:R3:W-:Y:S01]  /*4c30*/  MUFU.EX2 R192, R71 ;  /* 0x0000004700c07308 */ /* 0x0007e20000000800 */
[----:B--2---:R-:W-:Y:S01]  /*4c40*/  FSEL R63, R9, -INF , P6 ;  /* 0xff800000093f7808 */ /* 0x004fe20003000000 */
[-CC-:B------:R-:W-:Y:S01]  /*4c50*/  FFMA.FTZ R87, R87, R6.reuse, -R20.reuse ;  /* 0x0000000657577223 */ /* 0x180fe20000010814 */
[----:B-1----:R-:W-:Y:S01]  /*4c60*/  FSEL R69, R30, -INF , P3 ;  /* 0xff8000001e457808 */ /* 0x002fe20001800000 */
[--C-:B------:R-:W-:Y:S01]  /*4c70*/  FFMA.FTZ R89, R89, R6, -R20.reuse ;  /* 0x0000000659597223 */ /* 0x100fe20000010814 */
[----:B------:R-:W-:Y:S01]  /*4c80*/  FMNMX.FTZ R14, R63, R14, !PT ;  /* 0x0000000e3f0e7209 */ /* 0x000fe20007810000 */
[-CC-:B------:R-:W-:Y:S01]  /*4c90*/  FFMA.FTZ R91, R91, R6.reuse, -R20.reuse ;  /* 0x000000065b5b7223 */ /* 0x180fe20000010814 */
[--C-:B------:R-:W-:Y:S01]  /*4ca0*/  FFMA.FTZ R93, R93, R6, -R20.reuse ;  /* 0x000000065d5d7223 */ /* 0x100fe20000010814 */
[----:B------:R-:W-:Y:S01]  /*4cb0*/  MUFU.EX2 R200, R200 ;  /* 0x000000c800c87308 */ /* 0x000fe20000000800 */
[----:B------:R-:W-:Y:S01]  /*4cc0*/  FMNMX.FTZ R14, R65, R14, !PT ;  /* 0x0000000e410e7209 */ /* 0x000fe20007810000 */
[-CC-:B------:R-:W-:Y:S01]  /*4cd0*/  FFMA.FTZ R95, R95, R6.reuse, -R20.reuse ;  /* 0x000000065f5f7223 */ /* 0x180fe20000010814 */
[----:B---3--:R-:W-:Y:S01]  /*4ce0*/  FSEL R71, R12, -INF , P2 ;  /* 0xff8000000c477808 */ /* 0x008fe20001000000 */
[--C-:B------:R-:W-:Y:S01]  /*4cf0*/  FFMA.FTZ R97, R97, R6, -R20.reuse ;  /* 0x0000000661617223 */ /* 0x100fe20000010814 */
[----:B------:R-:W-:Y:S01]  /*4d00*/  FMNMX.FTZ R14, R67, R14, !PT ;  /* 0x0000000e430e7209 */ /* 0x000fe20007810000 */
[-CC-:B------:R-:W-:Y:S01]  /*4d10*/  FFMA.FTZ R99, R99, R6.reuse, -R20.reuse ;  /* 0x0000000663637223 */ /* 0x180fe20000010814 */
[--C-:B------:R-:W-:Y:S01]  /*4d20*/  FFMA.FTZ R101, R101, R6, -R20.reuse ;  /* 0x0000000665657223 */ /* 0x100fe20000010814 */
[----:B------:R-:W1:Y:S01]  /*4d30*/  MUFU.EX2 R27, R27 ;  /* 0x0000001b001b7308 */ /* 0x000e620000000800 */
[----:B------:R-:W-:Y:S01]  /*4d40*/  FMNMX.FTZ R14, R69, R14, !PT ;  /* 0x0000000e450e7209 */ /* 0x000fe20007810000 */
[-CC-:B------:R-:W-:Y:S01]  /*4d50*/  FFMA.FTZ R103, R103, R6.reuse, -R20.reuse ;  /* 0x0000000667677223 */ /* 0x180fe20000010814 */
[-CC-:B------:R-:W-:Y:S01]  /*4d60*/  FFMA.FTZ R105, R105, R6.reuse, -R20.reuse ;  /* 0x0000000669697223 */ /* 0x180fe20000010814 */
[--C-:B------:R-:W-:Y:S01]  /*4d70*/  FFMA.FTZ R107, R107, R6, -R20.reuse ;  /* 0x000000066b6b7223 */ /* 0x100fe20000010814 */
[----:B------:R-:W-:Y:S01]  /*4d80*/  FMNMX.FTZ R14, R71, R14, !PT ;  /* 0x0000000e470e7209 */ /* 0x000fe20007810000 */
[-CC-:B------:R-:W-:Y:S01]  /*4d90*/  FFMA.FTZ R109, R109, R6.reuse, -R20.reuse ;  /* 0x000000066d6d7223 */ /* 0x180fe20000010814 */
[-CC-:B------:R-:W-:Y:S01]  /*4da0*/  FFMA.FTZ R111, R111, R6.reuse, -R20.reuse ;  /* 0x000000066f6f7223 */ /* 0x180fe20000010814 */
[----:B------:R-:W2:Y:S01]  /*4db0*/  MUFU.EX2 R202, R202 ;  /* 0x000000ca00ca7308 */ /* 0x000ea20000000800 */
[-CC-:B------:R-:W-:Y:S01]  /*4dc0*/  FFMA.FTZ R113, R113, R6.reuse, -R20.reuse ;  /* 0x0000000671717223 */ /* 0x180fe20000010814 */
[----:B------:R-:W3:Y:S01]  /*4dd0*/  SHFL.BFLY PT, R9, R14, 0x2, 0x1f ;  /* 0x0c401f000e097f89 */ /* 0x000ee200000e0000 */
[-CC-:B------:R-:W-:Y:S01]  /*4de0*/  FFMA.FTZ R115, R115, R6.reuse, -R20.reuse ;  /* 0x0000000673737223 */ /* 0x180fe20000010814 */
[----:B------:R-:W-:Y:S01]  /*4df0*/  FFMA.FTZ R20, R117, R6, -R20 ;  /* 0x0000000675147223 */ /* 0x000fe20000010814 */
[--C-:B------:R-:W-:Y:S01]  /*4e00*/  IMAD.MOV.U32 R117, RZ, RZ, R119.reuse ;  /* 0x000000ffff757224 */ /* 0x100fe200078e0077 */
[----:B------:R-:W-:Y:S01]  /*4e10*/  MOV R77, R119 ;  /* 0x00000077004d7202 */ /* 0x000fe20000000f00 */
[--C-:B------:R-:W-:Y:S01]  /*4e20*/  IMAD.MOV.U32 R81, RZ, RZ, R119.reuse ;  /* 0x000000ffff517224 */ /* 0x100fe200078e0077 */
[----:B------:R-:W4:Y:S01]  /*4e30*/  MUFU.EX2 R31, R31 ;  /* 0x0000001f001f7308 */ /* 0x000f220000000800 */
[----:B------:R-:W-:-:S02]  /*4e40*/  IMAD.MOV.U32 R79, RZ, RZ, R119 ;  /* 0x000000ffff4f7224 */ /* 0x000fc400078e0077 */
[----:B------:R-:W-:-:S05]  /*4e50*/  IMAD.MOV.U32 R75, RZ, RZ, R119 ;  /* 0x000000ffff4b7224 */ /* 0x000fca00078e0077 */
[----:B------:R-:W-:Y:S08]  /*4e60*/  MUFU.EX2 R196, R196 ;  /* 0x000000c400c47308 */ /* 0x000ff00000000800 */
[----:B------:R-:W-:Y:S01]  /*4e70*/  MUFU.EX2 R39, R39 ;  /* 0x0000002700277308 */ /* 0x000fe20000000800 */
[----:B---3--:R-:W-:-:S05]  /*4e80*/  FMNMX.FTZ R10, R14, R9, !PT ;  /* 0x000000090e0a7209 */ /* 0x008fca0007810000 */
[----:B------:R-:W3:Y:S02]  /*4e90*/  SHFL.BFLY PT, R9, R10, 0x1, 0x1f ;  /* 0x0c201f000a097f89 */ /* 0x000ee400000e0000 */
[----:B------:R-:W-:Y:S08]  /*4ea0*/  MUFU.EX2 R198, R198 ;  /* 0x000000c600c67308 */ /* 0x000ff00000000800 */
[----:B------:R-:W-:Y:S08]  /*4eb0*/  MUFU.EX2 R83, R83 ;  /* 0x0000005300537308 */ /* 0x000ff00000000800 */
[----:B------:R-:W-:Y:S01]  /*4ec0*/  MUFU.EX2 R85, R85 ;  /* 0x0000005500557308 */ /* 0x000fe20000000800 */
[----:B---3--:R-:W-:-:S07]  /*4ed0*/  FMNMX.FTZ R9, R10, R9, !PT ;  /* 0x000000090a097209 */ /* 0x008fce0007810000 */
[----:B------:R-:W3:Y:S01]  /*4ee0*/  MUFU.EX2 R24, R24 ;  /* 0x0000001800187308 */ /* 0x000ee20000000800 */
[C---:B------:R-:W-:Y:S01]  /*4ef0*/  FSETP.NEU.FTZ.AND P2, PT, R9.reuse, -INF , PT ;  /* 0xff8000000900780b */ /* 0x040fe20003f5d000 */
[----:B------:R-:W-:-:S06]  /*4f00*/  FMUL.FTZ R10, R9, R6 ;  /* 0x00000006090a7220 */ /* 0x000fcc0000410000 */
[----:B------:R-:W-:Y:S01]  /*4f10*/  MUFU.EX2 R87, R87 ;  /* 0x0000005700577308 */ /* 0x000fe20000000800 */
[----:B------:R-:W-:Y:S02]  /*4f20*/  FSEL R10, R10, RZ, P2 ;  /* 0x000000ff0a0a7208 */ /* 0x000fe40001000000 */
[----:B------:R-:W-:-:S03]  /*4f30*/  PLOP3.LUT P2, PT, PT, PT, UP0, 0x80, 0x0 ;  /* 0x000000000000781c */ /* 0x000fc60003f4f008 */
        /* <DEDUP_REMOVED lines=12> */
[-CC-:B------:R-:W-:Y:S01]  /*5000*/  FFMA.FTZ R35, R35, R6.reuse, -R10.reuse ;  /* 0x0000000623237223 */ /* 0x180fe2000001080a */
[----:B------:R-:W-:Y:S01]  /*5010*/  MUFU.EX2 R3, R3 ;  /* 0x0000000300037308 */ /* 0x000fe20000000800 */
[----:B-1----:R-:W-:Y:S01]  /*5020*/  FADD.FTZ R11, R200, R27 ;  /* 0x0000001bc80b7221 */ /* 0x002fe20000010000 */
[-CC-:B------:R-:W-:Y:S01]  /*5030*/  FFMA.FTZ R47, R47, R6.reuse, -R10.reuse ;  /* 0x000000062f2f7223 */ /* 0x180fe2000001080a */
[-CC-:B------:R-:W-:Y:S01]  /*5040*/  FFMA.FTZ R37, R37, R6.reuse, -R10.reuse ;  /* 0x0000000625257223 */ /* 0x180fe2000001080a */
[-CC-:B------:R-:W-:Y:S01]  /*5050*/  FFMA.FTZ R49, R49, R6.reuse, -R10.reuse ;  /* 0x0000000631317223 */ /* 0x180fe2000001080a */
[-CC-:B------:R-:W-:Y:S01]  /*5060*/  FFMA.FTZ R51, R51, R6.reuse, -R10.reuse ;  /* 0x0000000633337223 */ /* 0x180fe2000001080a */
[-CC-:B------:R-:W-:Y:S01]  /*5070*/  FFMA.FTZ R53, R53, R6.reuse, -R10.reuse ;  /* 0x0000000635357223 */ /* 0x180fe2000001080a */
[-CC-:B------:R-:W-:Y:S01]  /*5080*/  FFMA.FTZ R55, R55, R6.reuse, -R10.reuse ;  /* 0x0000000637377223 */ /* 0x180fe2000001080a */
[----:B------:R2:W1:Y:S01]  /*5090*/  MUFU.EX2 R12, R4 ;  /* 0x00000004000c7308 */ /* 0x0004620000000800 */
[-CC-:B------:R-:W-:Y:S01]  /*50a0*/  FFMA.FTZ R25, R25, R6.reuse, -R10.reuse ;  /* 0x0000000619197223 */ /* 0x180fe2000001080a */
[-CC-:B------:R-:W-:Y:S01]  /*50b0*/  FFMA.FTZ R29, R29, R6.reuse, -R10.reuse ;  /* 0x000000061d1d7223 */ /* 0x180fe2000001080a */
[-CC-:B------:R-:W-:Y:S01]  /*50c0*/  FFMA.FTZ R57, R57, R6.reuse, -R10.reuse ;  /* 0x0000000639397223 */ /* 0x180fe2000001080a */
[-CC-:B------:R-:W-:Y:S01]  /*50d0*/  FFMA.FTZ R59, R59, R6.reuse, -R10.reuse ;  /* 0x000000063b3b7223 */ /* 0x180fe2000001080a */
[-CC-:B------:R-:W-:Y:S01]  /*50e0*/  FFMA.FTZ R61, R61, R6.reuse, -R10.reuse ;  /* 0x000000063d3d7223 */ /* 0x180fe2000001080a */
[-CC-:B------:R-:W-:Y:S01]  /*50f0*/  FFMA.FTZ R63, R63, R6.reuse, -R10.reuse ;  /* 0x000000063f3f7223 */ /* 0x180fe2000001080a */
[-CC-:B------:R-:W-:Y:S01]  /*5100*/  FFMA.FTZ R65, R65, R6.reuse, -R10.reuse ;  /* 0x0000000641417223 */ /* 0x180fe2000001080a */
[----:B------:R-:W5:Y:S01]  /*5110*/  MUFU.EX2 R7, R7 ;  /* 0x0000000700077308 */ /* 0x000f620000000800 */
[----:B--2---:R-:W-:Y:S01]  /*5120*/  FADD.FTZ R4, R202, R11 ;  /* 0x0000000bca047221 */ /* 0x004fe20000010000 */
[-CC-:B------:R-:W-:Y:S01]  /*5130*/  FFMA.FTZ R67, R67, R6.reuse, -R10.reuse ;  /* 0x0000000643437223 */ /* 0x180fe2000001080a */
[-CC-:B------:R-:W-:Y:S01]  /*5140*/  FFMA.FTZ R69, R69, R6.reuse, -R10.reuse ;  /* 0x0000000645457223 */ /* 0x180fe2000001080a */
[----:B------:R-:W-:Y:S01]  /*5150*/  FFMA.FTZ R71, R71, R6, -R10 ;  /* 0x0000000647477223 */ /* 0x000fe2000001080a */
[----:B----4-:R-:W-:Y:S01]  /*5160*/  FADD.FTZ R11, R31, R4 ;  /* 0x000000041f0b7221 */ /* 0x010fe20000010000 */
[----:B---3--:R-:W-:-:S02]  /*5170*/  F2FP.BF16.F32.PACK_AB R194, R24, R85 ;  /* 0x0000005518c2723e */ /* 0x008fc400000010ff */
[----:B------:R-:W2:Y:S01]  /*5180*/  MUFU.EX2 R13, R13 ;  /* 0x0000000d000d7308 */ /* 0x000ea20000000800 */
[----:B------:R-:W-:Y:S01]  /*5190*/  FADD.FTZ R4, R196, R11 ;  /* 0x0000000bc4047221 */ /* 0x000fe20000010000 */
[----:B-1----:R-:W-:Y:S02]  /*51a0*/  F2FP.BF16.F32.PACK_AB R201, R12, R3 ;  /* 0x000000030cc9723e */ /* 0x002fe400000010ff */
[----:B------:R-:W-:Y:S01]  /*51b0*/  F2FP.BF16.F32.PACK_AB R200, R27, R200 ;  /* 0x000000c81bc8723e */ /* 0x000fe200000010ff */
[----:B------:R-:W-:Y:S01]  /*51c0*/  FADD.FTZ R11, R39, R4 ;  /* 0x00000004270b7221 */ /* 0x000fe20000010000 */
[----:B------:R-:W-:Y:S01]  /*51d0*/  FADD.FTZ R4, R3, R12 ;  /* 0x0000000c03047221 */ /* 0x000fe20000010000 */
[----:B------:R-:W-:Y:S01]  /*51e0*/  F2FP.BF16.F32.PACK_AB R202, R31, R202 ;  /* 0x000000ca1fca723e */ /* 0x000fe200000010ff */
[----:B------:R1:W3:Y:S01]  /*51f0*/  MUFU.EX2 R26, R15 ;  /* 0x0000000f001a7308 */ /* 0x0002e20000000800 */
[----:B------:R-:W-:Y:S01]  /*5200*/  FADD.FTZ R38, R198, R11 ;  /* 0x0000000bc6267221 */ /* 0x000fe20000010000 */
[----:B-----5:R-:W-:Y:S01]  /*5210*/  FADD.FTZ R11, R7, R4 ;  /* 0x00000004070b7221 */ /* 0x020fe20000010000 */
[C---:B------:R-:W-:Y:S01]  /*5220*/  F2FP.BF16.F32.PACK_AB R203, R14.reuse, R7 ;  /* 0x000000070ecb723e */ /* 0x040fe200000010ff */
[----:B------:R-:W-:Y:S01]  /*5230*/  IMAD.MOV.U32 R31, RZ, RZ, R119 ;  /* 0x000000ffff1f7224 */ /* 0x000fe200078e0077 */
[----:B------:R-:W-:Y:S01]  /*5240*/  F2FP.BF16.F32.PACK_AB R196, R39, R196 ;  /* 0x000000c427c4723e */ /* 0x000fe200000010ff */
[----:B------:R-:W-:Y:S01]  /*5250*/  FADD.FTZ R4, R14, R11 ;  /* 0x0000000b0e047221 */ /* 0x000fe20000010000 */
[C---:B------:R-:W-:Y:S01]  /*5260*/  F2FP.BF16.F32.PACK_AB R198, R73.reuse, R198 ;  /* 0x000000c649c6723e */ /* 0x040fe200000010ff */
[----:B------:R-:W4:Y:S01]  /*5270*/  MUFU.EX2 R21, R21 ;  /* 0x0000001500157308 */ /* 0x000f220000000800 */
[----:B-1----:R-:W-:Y:S01]  /*5280*/  FADD.FTZ R15, R73, R38 ;  /* 0x00000026490f7221 */ /* 0x002fe20000010000 */
[----:B--2---:R-:W-:Y:S01]  /*5290*/  FADD.FTZ R11, R13, R4 ;  /* 0x000000040d0b7221 */ /* 0x004fe20000010000 */
[----:B------:R-:W-:Y:S01]  /*52a0*/  MOV R7, 0x3f800000 ;  /* 0x3f80000000077802 */ /* 0x000fe20000000f00 */
[----:B------:R-:W-:-:S02]  /*52b0*/  IMAD.MOV.U32 R73, RZ, RZ, R119 ;  /* 0x000000ffff497224 */ /* 0x000fc400078e0077 */
[----:B------:R-:W-:Y:S01]  /*52c0*/  FADD.FTZ R40, R192, R15 ;  /* 0x0000000fc0287221 */ /* 0x000fe20000010000 */
[C---:B------:R-:W-:Y:S01]  /*52d0*/  F2FP.BF16.F32.PACK_AB R192, R83.reuse, R192 ;  /* 0x000000c053c0723e */ /* 0x040fe200000010ff */
[----:B------:R-:W-:Y:S01]  /*52e0*/  IMAD.MOV.U32 R39, RZ, RZ, R119 ;  /* 0x000000ffff277224 */ /* 0x000fe200078e0077 */
[----:B------:R1:W2:Y:S01]  /*52f0*/  MUFU.EX2 R28, R41 ;  /* 0x00000029001c7308 */ /* 0x0002a20000000800 */
[----:B------:R-:W-:Y:S01]  /*5300*/  FADD.FTZ R40, R83, R40 ;  /* 0x0000002853287221 */ /* 0x000fe20000010000 */
[C---:B---3--:R-:W-:Y:S01]  /*5310*/  FADD.FTZ R4, R26.reuse, R11 ;  /* 0x0000000b1a047221 */ /* 0x048fe20000010000 */
[----:B------:R-:W-:Y:S01]  /*5320*/  F2FP.BF16.F32.PACK_AB R197, R26, R13 ;  /* 0x0000000d1ac5723e */ /* 0x000fe200000010ff */
[--C-:B------:R-:W-:Y:S02]  /*5330*/  IMAD.MOV.U32 R27, RZ, RZ, R119.reuse ;  /* 0x000000ffff1b7224 */ /* 0x100fe400078e0077 */
[----:B------:R-:W-:Y:S01]  /*5340*/  FADD.FTZ R15, R85, R40 ;  /* 0x00000028550f7221 */ /* 0x000fe20000010000 */
[----:B------:R-:W-:Y:S01]  /*5350*/  IMAD.MOV.U32 R85, RZ, RZ, R119 ;  /* 0x000000ffff557224 */ /* 0x000fe200078e0077 */
[-C--:B------:R-:W-:Y:S01]  /*5360*/  MOV R83, R119.reuse ;  /* 0x0000007700537202 */ /* 0x080fe20000000f00 */
[----:B------:R-:W3:Y:S01]  /*5370*/  MUFU.EX2 R43, R43 ;  /* 0x0000002b002b7308 */ /* 0x000ee20000000800 */
[----:B----4-:R-:W-:Y:S01]  /*5380*/  FADD.FTZ R11, R21, R4 ;  /* 0x00000004150b7221 */ /* 0x010fe20000010000 */
[----:B------:R-:W-:Y:S01]  /*5390*/  FADD.FTZ R42, R24, R15 ;  /* 0x0000000f182a7221 */ /* 0x000fe20000010000 */
[----:B-1----:R-:W-:-:S02]  /*53a0*/  MOV R41, R119 ;  /* 0x0000007700297202 */ /* 0x002fc40000000f00 */
[----:B------:R-:W-:Y:S01]  /*53b0*/  MOV R26, R119 ;  /* 0x00000077001a7202 */ /* 0x000fe20000000f00 */
[----:B------:R-:W-:Y:S02]  /*53c0*/  FADD.FTZ R15, R87, R42 ;  /* 0x0000002a570f7221 */ /* 0x000fe40000010000 */
[----:B------:R1:W4:Y:S01]  /*53d0*/  MUFU.EX2 R188, R89 ;  /* 0x0000005900bc7308 */ /* 0x0003220000000800 */
[C---:B--2---:R-:W-:Y:S01]  /*53e0*/  FADD.FTZ R4, R28.reuse, R11 ;  /* 0x0000000b1c047221 */ /* 0x044fe20000010000 */
[----:B------:R-:W-:Y:S01]  /*53f0*/  F2FP.BF16.F32.PACK_AB R199, R28, R21 ;  /* 0x000000151cc7723e */ /* 0x000fe200000010ff */
[----:B------:R-:W-:-:S05]  /*5400*/  IMAD.MOV.U32 R28, RZ, RZ, R119 ;  /* 0x000000ffff1c7224 */ /* 0x000fca00078e0077 */
[----:B------:R2:W5:Y:S01]  /*5410*/  MUFU.EX2 R30, R33 ;  /* 0x00000021001e7308 */ /* 0x0005620000000800 */
[----:B---3--:R-:W-:Y:S01]  /*5420*/  FADD.FTZ R11, R43, R4 ;  /* 0x000000042b0b7221 */ /* 0x008fe20000010000 */
[----:B-1----:R-:W-:-:S06]  /*5430*/  MOV R89, R119 ;  /* 0x0000007700597202 */ /* 0x002fcc0000000f00 */
[----:B------:R-:W1:Y:S01]  /*5440*/  MUFU.EX2 R91, R91 ;  /* 0x0000005b005b7308 */ /* 0x000e620000000800 */
[C---:B----4-:R-:W-:Y:S01]  /*5450*/  FADD.FTZ R4, R188.reuse, R15 ;  /* 0x0000000fbc047221 */ /* 0x050fe20000010000 */
[----:B------:R-:W-:Y:S01]  /*5460*/  F2FP.BF16.F32.PACK_AB R188, R188, R87 ;  /* 0x00000057bcbc723e */ /* 0x000fe200000010ff */
[--C-:B------:R-:W-:Y:S02]  /*5470*/  IMAD.MOV.U32 R87, RZ, RZ, R119.reuse ;  /* 0x000000ffff577224 */ /* 0x100fe400078e0077 */
[----:B--2---:R-:W-:-:S03]  /*5480*/  IMAD.MOV.U32 R33, RZ, RZ, R119 ;  /* 0x000000ffff217224 */ /* 0x004fc600078e0077 */
[----:B------:R-:W2:Y:S01]  /*5490*/  MUFU.EX2 R45, R45 ;  /* 0x0000002d002d7308 */ /* 0x000ea20000000800 */
[C---:B-----5:R-:W-:Y:S01]  /*54a0*/  FADD.FTZ R0, R30.reuse, R11 ;  /* 0x0000000b1e007221 */ /* 0x060fe20000010000 */
[----:B------:R-:W-:Y:S01]  /*54b0*/  F2FP.BF16.F32.PACK_AB R193, R30, R43 ;  /* 0x0000002b1ec1723e */ /* 0x000fe200000010ff */
[--C-:B------:R-:W-:Y:S02]  /*54c0*/  IMAD.MOV.U32 R43, RZ, RZ, R119.reuse ;  /* 0x000000ffff2b7224 */ /* 0x100fe400078e0077 */
[----:B------:R-:W-:-:S03]  /*54d0*/  IMAD.MOV.U32 R30, RZ, RZ, R119 ;  /* 0x000000ffff1e7224 */ /* 0x000fc600078e0077 */
[----:B------:R3:W4:Y:S01]  /*54e0*/  MUFU.EX2 R190, R93 ;  /* 0x0000005d00be7308 */ /* 0x0007220000000800 */
[----:B-1----:R-:W-:-:S07]  /*54f0*/  FADD.FTZ R15, R91, R4 ;  /* 0x000000045b0f7221 */ /* 0x002fce0000010000 */
[----:B------:R1:W5:Y:S01]  /*5500*/  MUFU.EX2 R32, R35 ;  /* 0x0000002300207308 */ /* 0x0003620000000800 */
[----:B--2---:R-:W-:Y:S01]  /*5510*/  FADD.FTZ R11, R45, R0 ;  /* 0x000000002d0b7221 */ /* 0x004fe20000010000 */
[----:B---3--:R-:W-:-:S06]  /*5520*/  IMAD.MOV.U32 R93, RZ, RZ, R119 ;  /* 0x000000ffff5d7224 */ /* 0x008fcc00078e0077 */
[----:B------:R-:W2:Y:S01]  /*5530*/  MUFU.EX2 R95, R95 ;  /* 0x0000005f005f7308 */ /* 0x000ea20000000800 */
[C---:B----4-:R-:W-:Y:S01]  /*5540*/  FADD.FTZ R42, R190.reuse, R15 ;  /* 0x0000000fbe2a7221 */ /* 0x050fe20000010000 */
[----:B------:R-:W-:Y:S01]  /*5550*/  F2FP.BF16.F32.PACK_AB R190, R190, R91 ;  /* 0x0000005bbebe723e */ /* 0x000fe200000010ff */
[----:B------:R-:W-:Y:S01]  /*5560*/  IMAD.MOV.U32 R91, RZ, RZ, R119 ;  /* 0x000000ffff5b7224 */ /* 0x000fe200078e0077 */
[----:B-1----:R-:W-:-:S04]  /*5570*/  MOV R35, R119 ;  /* 0x0000007700237202 */ /* 0x002fc80000000f00 */
[----:B------:R-:W1:Y:S01]  /*5580*/  MUFU.EX2 R47, R47 ;  /* 0x0000002f002f7308 */ /* 0x000e620000000800 */
[C---:B-----5:R-:W-:Y:S01]  /*5590*/  FADD.FTZ R4, R32.reuse, R11 ;  /* 0x0000000b20047221 */ /* 0x060fe20000010000 */
[----:B------:R-:W-:Y:S01]  /*55a0*/  F2FP.BF16.F32.PACK_AB R195, R32, R45 ;  /* 0x0000002d20c3723e */ /* 0x000fe200000010ff */
[----:B------:R-:W-:Y:S01]  /*55b0*/  IMAD.MOV.U32 R45, RZ, RZ, R119 ;  /* 0x000000ffff2d7224 */ /* 0x000fe200078e0077 */
[----:B------:R-:W-:-:S04]  /*55c0*/  MOV R32, R119 ;  /* 0x0000007700207202 */ /* 0x000fc80000000f00 */
[----:B------:R3:W4:Y:S01]  /*55d0*/  MUFU.EX2 R184, R97 ;  /* 0x0000006100b87308 */ /* 0x0007220000000800 */
[----:B--2---:R-:W-:-:S07]  /*55e0*/  FADD.FTZ R15, R95, R42 ;  /* 0x0000002a5f0f7221 */ /* 0x004fce0000010000 */
[----:B------:R2:W5:Y:S01]  /*55f0*/  MUFU.EX2 R34, R37 ;  /* 0x0000002500227308 */ /* 0x0005620000000800 */
[----:B-1----:R-:W-:Y:S01]  /*5600*/  FADD.FTZ R11, R47, R4 ;  /* 0x000000042f0b7221 */ /* 0x002fe20000010000 */
[----:B---3--:R-:W-:-:S06]  /*5610*/  IMAD.MOV.U32 R97, RZ, RZ, R119 ;  /* 0x000000ffff617224 */ /* 0x008fcc00078e0077 */
[----:B------:R-:W1:Y:S01]  /*5620*/  MUFU.EX2 R99, R99 ;  /* 0x0000006300637308 */ /* 0x000e620000000800 */
[C---:B----4-:R-:W-:Y:S01]  /*5630*/  FADD.FTZ R42, R184.reuse, R15 ;  /* 0x0000000fb82a7221 */ /* 0x050fe20000010000 */
[----:B------:R-:W-:Y:S01]  /*5640*/  F2FP.BF16.F32.PACK_AB R184, R184, R95 ;  /* 0x0000005fb8b8723e */ /* 0x000fe200000010ff */
[----:B--2---:R-:W-:Y:S01]  /*5650*/  IMAD.MOV.U32 R37, RZ, RZ, R119 ;  /* 0x000000ffff257224 */ /* 0x004fe200078e0077 */
[----:B------:R-:W-:-:S04]  /*5660*/  MOV R95, R119 ;  /* 0x00000077005f7202 */ /* 0x000fc80000000f00 */
[----:B------:R-:W2:Y:S01]  /*5670*/  MUFU.EX2 R49, R49 ;  /* 0x0000003100317308 */ /* 0x000ea20000000800 */
[C---:B-----5:R-:W-:Y:S01]  /*5680*/  FADD.FTZ R4, R34.reuse, R11 ;  /* 0x0000000b22047221 */ /* 0x060fe20000010000 */
[----:B------:R-:W-:Y:S01]  /*5690*/  F2FP.BF16.F32.PACK_AB R189, R34, R47 ;  /* 0x0000002f22bd723e */ /* 0x000fe200000010ff */
[----:B------:R-:W-:Y:S01]  /*56a0*/  IMAD.MOV.U32 R34, RZ, RZ, R119 ;  /* 0x000000ffff227224 */ /* 0x000fe200078e0077 */
[----:B------:R-:W-:-:S04]  /*56b0*/  MOV R47, R119 ;  /* 0x00000077002f7202 */ /* 0x000fc80000000f00 */
[----:B------:R3:W4:Y:S01]  /*56c0*/  MUFU.EX2 R186, R101 ;  /* 0x0000006500ba7308 */ /* 0x0007220000000800 */
[----:B-1----:R-:W-:-:S07]  /*56d0*/  FADD.FTZ R15, R99, R42 ;  /* 0x0000002a630f7221 */ /* 0x002fce0000010000 */
[----:B------:R1:W5:Y:S01]  /*56e0*/  MUFU.EX2 R36, R51 ;  /* 0x0000003300247308 */ /* 0x0003620000000800 */
[----:B--2---:R-:W-:Y:S01]  /*56f0*/  FADD.FTZ R11, R49, R4 ;  /* 0x00000004310b7221 */ /* 0x004fe20000010000 */
[----:B---3--:R-:W-:-:S06]  /*5700*/  MOV R101, R119 ;  /* 0x0000007700657202 */ /* 0x008fcc0000000f00 */
[----:B------:R-:W2:Y:S01]  /*5710*/  MUFU.EX2 R103, R103 ;  /* 0x0000006700677308 */ /* 0x000ea20000000800 */
[C---:B----4-:R-:W-:Y:S01]  /*5720*/  FADD.FTZ R42, R186.reuse, R15 ;  /* 0x0000000fba2a7221 */ /* 0x050fe20000010000 */
[----:B------:R-:W-:Y:S01]  /*5730*/  F2FP.BF16.F32.PACK_AB R186, R186, R99 ;  /* 0x00000063baba723e */ /* 0x000fe200000010ff */
[--C-:B------:R-:W-:Y:S02]  /*5740*/  IMAD.MOV.U32 R99, RZ, RZ, R119.reuse ;  /* 0x000000ffff637224 */ /* 0x100fe400078e0077 */
[----:B-1----:R-:W-:-:S03]  /*5750*/  IMAD.MOV.U32 R51, RZ, RZ, R119 ;  /* 0x000000ffff337224 */ /* 0x002fc600078e0077 */
[----:B------:R-:W1:Y:S01]  /*5760*/  MUFU.EX2 R53, R53 ;  /* 0x0000003500357308 */ /* 0x000e620000000800 */
[C---:B-----5:R-:W-:Y:S01]  /*5770*/  FADD.FTZ R4, R36.reuse, R11 ;  /* 0x0000000b24047221 */ /* 0x060fe20000010000 */
[----:B------:R-:W-:Y:S01]  /*5780*/  F2FP.BF16.F32.PACK_AB R191, R36, R49 ;  /* 0x0000003124bf723e */ /* 0x000fe200000010ff */
[--C-:B------:R-:W-:Y:S02]  /*5790*/  IMAD.MOV.U32 R49, RZ, RZ, R119.reuse ;  /* 0x000000ffff317224 */ /* 0x100fe400078e0077 */
[----:B------:R-:W-:-:S03]  /*57a0*/  IMAD.MOV.U32 R36, RZ, RZ, R119 ;  /* 0x000000ffff247224 */ /* 0x000fc600078e0077 */
        /* <DEDUP_REMOVED lines=8> */
[--C-:B------:R-:W-:Y:S02]  /*5830*/  IMAD.MOV.U32 R103, RZ, RZ, R119.reuse ;  /* 0x000000ffff677224 */ /* 0x100fe400078e0077 */
[----:B--2---:R-:W-:-:S03]  /*5840*/  IMAD.MOV.U32 R55, RZ, RZ, R119 ;  /* 0x000000ffff377224 */ /* 0x004fc600078e0077 */
[----:B------:R-:W2:Y:S01]  /*5850*/  MUFU.EX2 R25, R25 ;  /* 0x0000001900197308 */ /* 0x000ea20000000800 */
[C---:B-----5:R-:W-:Y:S01]  /*5860*/  FADD.FTZ R4, R38.reuse, R11 ;  /* 0x0000000b26047221 */ /* 0x060fe20000010000 */
[----:B------:R-:W-:Y:S02]  /*5870*/  F2FP.BF16.F32.PACK_AB R185, R38, R53 ;  /* 0x0000003526b9723e */ /* 0x000fe400000010ff */
[-C--:B------:R-:W-:Y:S02]  /*5880*/  MOV R53, R119.reuse ;  /* 0x0000007700357202 */ /* 0x080fe40000000f00 */
[----:B------:R-:W-:Y:S02]  /*5890*/  MOV R38, R119 ;  /* 0x0000007700267202 */ /* 0x000fe40000000f00 */
[----:B------:R3:W4:Y:S01]  /*58a0*/  MUFU.EX2 R182, R109 ;  /* 0x0000006d00b67308 */ /* 0x0007220000000800 */
[----:B-1----:R-:W-:-:S07]  /*58b0*/  FADD.FTZ R15, R107, R42 ;  /* 0x0000002a6b0f7221 */ /* 0x002fce0000010000 */
[----:B------:R1:W5:Y:S01]  /*58c0*/  MUFU.EX2 R40, R29 ;  /* 0x0000001d00287308 */ /* 0x0003620000000800 */
[----:B--2---:R-:W-:Y:S01]  /*58d0*/  FADD.FTZ R11, R25, R4 ;  /* 0x00000004190b7221 */ /* 0x004fe20000010000 */
[----:B---3--:R-:W-:-:S06]  /*58e0*/  IMAD.MOV.U32 R109, RZ, RZ, R119 ;  /* 0x000000ffff6d7224 */ /* 0x008fcc00078e0077 */
[----:B------:R-:W2:Y:S01]  /*58f0*/  MUFU.EX2 R111, R111 ;  /* 0x0000006f006f7308 */ /* 0x000ea20000000800 */
[C---:B----4-:R-:W-:Y:S01]  /*5900*/  FADD.FTZ R42, R182.reuse, R15 ;  /* 0x0000000fb62a7221 */ /* 0x050fe20000010000 */
[----:B------:R-:W-:Y:S02]  /*5910*/  F2FP.BF16.F32.PACK_AB R182, R182, R107 ;  /* 0x0000006bb6b6723e */ /* 0x000fe400000010ff */
[-C--:B------:R-:W-:Y:S02]  /*5920*/  MOV R107, R119.reuse ;  /* 0x00000077006b7202 */ /* 0x080fe40000000f00 */
[----:B-1----:R-:W-:Y:S02]  /*5930*/  MOV R29, R119 ;  /* 0x00000077001d7202 */ /* 0x002fe40000000f00 */
[----:B------:R-:W1:Y:S01]  /*5940*/  MUFU.EX2 R57, R57 ;  /* 0x0000003900397308 */ /* 0x000e620000000800 */
[C---:B-----5:R-:W-:Y:S01]  /*5950*/  FADD.FTZ R4, R40.reuse, R11 ;  /* 0x0000000b28047221 */ /* 0x060fe20000010000 */
[----:B------:R-:W-:Y:S01]  /*5960*/  F2FP.BF16.F32.PACK_AB R187, R40, R25 ;  /* 0x0000001928bb723e */ /* 0x000fe200000010ff */
[----:B------:R-:W-:-:S02]  /*5970*/  IMAD.MOV.U32 R40, RZ, RZ, R119 ;  /* 0x000000ffff287224 */ /* 0x000fc400078e0077 */
[----:B------:R-:W-:-:S03]  /*5980*/  IMAD.MOV.U32 R25, RZ, RZ, R119 ;  /* 0x000000ffff197224 */ /* 0x000fc600078e0077 */
[----:B------:R3:W4:Y:S01]  /*5990*/  MUFU.EX2 R176, R113 ;  /* 0x0000007100b07308 */ /* 0x0007220000000800 */
[----:B--2---:R-:W-:-:S07]  /*59a0*/  FADD.FTZ R15, R111, R42 ;  /* 0x0000002a6f0f7221 */ /* 0x004fce0000010000 */
[----:B------:R2:W5:Y:S01]  /*59b0*/  MUFU.EX2 R0, R59 ;  /* 0x0000003b00007308 */ /* 0x0005620000000800 */
[----:B-1----:R-:W-:Y:S01]  /*59c0*/  FADD.FTZ R11, R57, R4 ;  /* 0x00000004390b7221 */ /* 0x002fe20000010000 */
[----:B---3--:R-:W-:-:S06]  /*59d0*/  MOV R113, R119 ;  /* 0x0000007700717202 */ /* 0x008fcc0000000f00 */
[----:B------:R-:W1:Y:S01]  /*59e0*/  MUFU.EX2 R115, R115 ;  /* 0x0000007300737308 */ /* 0x000e620000000800 */
[C---:B----4-:R-:W-:Y:S01]  /*59f0*/  FADD.FTZ R42, R176.reuse, R15 ;  /* 0x0000000fb02a7221 */ /* 0x050fe20000010000 */
[----:B------:R-:W-:Y:S01]  /*5a00*/  F2FP.BF16.F32.PACK_AB R176, R176, R111 ;  /* 0x0000006fb0b0723e */ /* 0x000fe200000010ff */
[----:B------:R-:W-:Y:S01]  /*5a10*/  IMAD.MOV.U32 R111, RZ, RZ, R119 ;  /* 0x000000ffff6f7224 */ /* 0x000fe200078e0077 */
[----:B--2---:R-:W-:-:S04]  /*5a20*/  MOV R59, R119 ;  /* 0x00000077003b7202 */ /* 0x004fc80000000f00 */
[----:B------:R-:W2:Y:S01]  /*5a30*/  MUFU.EX2 R61, R61 ;  /* 0x0000003d003d7308 */ /* 0x000ea20000000800 */
[C---:B-----5:R-:W-:Y:S01]  /*5a40*/  FADD.FTZ R4, R0.reuse, R11 ;  /* 0x0000000b00047221 */ /* 0x060fe20000010000 */
[----:B------:R-:W-:Y:S01]  /*5a50*/  F2FP.BF16.F32.PACK_AB R181, R0, R57 ;  /* 0x0000003900b5723e */ /* 0x000fe200000010ff */
[----:B------:R-:W-:Y:S02]  /*5a60*/  IMAD.MOV.U32 R0, RZ, RZ, 0x3f800000 ;  /* 0x3f800000ff007424 */ /* 0x000fe400078e00ff */
[----:B------:R-:W-:-:S03]  /*5a70*/  IMAD.MOV.U32 R57, RZ, RZ, R119 ;  /* 0x000000ffff397224 */ /* 0x000fc600078e0077 */
[----:B------:R-:W3:Y:S01]  /*5a80*/  MUFU.EX2 R20, R20 ;  /* 0x0000001400147308 */ /* 0x000ee20000000800 */
[----:B-1----:R-:W-:Y:S01]  /*5a90*/  FADD.FTZ R15, R115, R42 ;  /* 0x0000002a730f7221 */ /* 0x002fe20000010000 */
[----:B------:R-:W-:-:S06]  /*5aa0*/  IMAD.MOV.U32 R42, RZ, RZ, R119 ;  /* 0x000000ffff2a7224 */ /* 0x000fcc00078e0077 */
[----:B------:R1:W4:Y:S01]  /*5ab0*/  MUFU.EX2 R10, R63 ;  /* 0x0000003f000a7308 */ /* 0x0003220000000800 */
[----:B--2---:R-:W-:-:S07]  /*5ac0*/  FADD.FTZ R11, R61, R4 ;  /* 0x000000043d0b7221 */ /* 0x004fce0000010000 */
[----:B------:R-:W2:Y:S01]  /*5ad0*/  MUFU.EX2 R65, R65 ;  /* 0x0000004100417308 */ /* 0x000ea20000000800 */
[C---:B---3--:R-:W-:Y:S01]  /*5ae0*/  FADD.FTZ R4, R20.reuse, R15 ;  /* 0x0000000f14047221 */ /* 0x048fe20000010000 */
[----:B------:R-:W-:Y:S01]  /*5af0*/  F2FP.BF16.F32.PACK_AB R178, R20, R115 ;  /* 0x0000007314b2723e */ /* 0x000fe200000010ff */
[--C-:B------:R-:W-:Y:S02]  /*5b00*/  IMAD.MOV.U32 R115, RZ, RZ, R119.reuse ;  /* 0x000000ffff737224 */ /* 0x100fe400078e0077 */
[----:B-1----:R-:W-:-:S03]  /*5b10*/  IMAD.MOV.U32 R63, RZ, RZ, R119 ;  /* 0x000000ffff3f7224 */ /* 0x002fc600078e0077 */
[----:B------:R1:W3:Y:S01]  /*5b20*/  MUFU.EX2 R24, R67 ;  /* 0x0000004300187308 */ /* 0x0002e20000000800 */
[C---:B----4-:R-:W-:Y:S01]  /*5b30*/  FADD.FTZ R20, R10.reuse, R11 ;  /* 0x0000000b0a147221 */ /* 0x050fe20000010000 */
[----:B------:R-:W-:Y:S01]  /*5b40*/  F2FP.BF16.F32.PACK_AB R183, R10, R61 ;  /* 0x0000003d0ab7723e */ /* 0x000fe200000010ff */
[----:B------:R-:W-:-:S05]  /*5b50*/  IMAD.MOV.U32 R61, RZ, RZ, R119 ;  /* 0x000000ffff3d7224 */ /* 0x000fca00078e0077 */
[----:B------:R-:W4:Y:S01]  /*5b60*/  MUFU.EX2 R69, R69 ;  /* 0x0000004500457308 */ /* 0x000f220000000800 */
[----:B--2---:R-:W-:Y:S01]  /*5b70*/  FADD.FTZ R3, R65, R20 ;  /* 0x0000001441037221 */ /* 0x004fe20000010000 */
[----:B-1----:R-:W-:-:S06]  /*5b80*/  IMAD.MOV.U32 R67, RZ, RZ, R119 ;  /* 0x000000ffff437224 */ /* 0x002fcc00078e0077 */
[----:B------:R1:W2:Y:S01]  /*5b90*/  MUFU.EX2 R12, R71 ;  /* 0x00000047000c7308 */ /* 0x0002a20000000800 */
[C---:B---3--:R-:W-:Y:S01]  /*5ba0*/  FADD.FTZ R14, R24.reuse, R3 ;  /* 0x00000003180e7221 */ /* 0x048fe20000010000 */
[----:B------:R-:W-:Y:S01]  /*5bb0*/  F2FP.BF16.F32.PACK_AB R177, R24, R65 ;  /* 0x0000004118b1723e */ /* 0x000fe200000010ff */
[----:B------:R-:W-:Y:S01]  /*5bc0*/  IMAD.MOV.U32 R24, RZ, RZ, R119 ;  /* 0x000000ffff187224 */ /* 0x000fe200078e0077 */
[-C--:B------:R-:W-:Y:S01]  /*5bd0*/  MOV R65, R119.reuse ;  /* 0x0000007700417202 */ /* 0x080fe20000000f00 */
[----:B----4-:R-:W-:Y:S01]  /*5be0*/  FADD.FTZ R3, R69, R14 ;  /* 0x0000000e45037221 */ /* 0x010fe20000010000 */
[----:B-1----:R-:W-:Y:S02]  /*5bf0*/  MOV R71, R119 ;  /* 0x0000007700477202 */ /* 0x002fe40000000f00 */
[C---:B--2---:R-:W-:Y:S01]  /*5c00*/  F2FP.BF16.F32.PACK_AB R179, R12.reuse, R69 ;  /* 0x000000450cb3723e */ /* 0x044fe200000010ff */
[----:B------:R-:W-:Y:S01]  /*5c10*/  FADD.FTZ R3, R12, R3 ;  /* 0x000000030c037221 */ /* 0x000fe20000010000 */
[----:B------:R-:W-:Y:S01]  /*5c20*/  IMAD.MOV.U32 R69, RZ, RZ, R119 ;  /* 0x000000ffff457224 */ /* 0x000fe200078e0077 */
[----:B------:R-:W-:Y:S06]  /*5c30*/  @!P2 BRA `(.L_x_2865) ;  /* 0x000000440080a947 */ /* 0x000fec0003800000 */
[----:B------:R-:W-:Y:S01]  /*5c40*/  UIADD3 UR4, UR61, -0x2, URZ ;  /* 0xfffffffe3d047890 */ /* 0x000fe2000fffe03f */
[----:B------:R-:W-:Y:S01]  /*5c50*/  R2UR UR61, R16 ;  /* 0x00000000103d72ca */ /* 0x000fe200000e0000 */
[----:B------:R-:W-:Y:S01]  /*5c60*/  IMAD.MOV.U32 R11, RZ, RZ, R8 ;  /* 0x000000ffff0b7224 */ /* 0x000fe200078e0008 */
[----:B------:R-:W-:Y:S02]  /*5c70*/  MOV R10, R9 ;  /* 0x00000009000a7202 */ /* 0x000fe40000000f00 */
[----:B------:R-:W-:Y:S02]  /*5c80*/  CS2R R118, SRZ ;  /* 0x0000000000767805 */ /* 0x000fe4000001ff00 */
[----:B------:R-:W-:Y:S01]  /*5c90*/  MOV R0, 0x3f800000 ;  /* 0x3f80000000007802 */ /* 0x000fe20000000f00 */
[----:B------:R-:W-:Y:S01]  /*5ca0*/  IMAD.U32 R12, RZ, RZ, UR4 ;  /* 0x00000004ff0c7e24 */ /* 0x000fe2000f8e00ff */
        /* <DEDUP_REMOVED lines=47> */
[----:B------:R-:W-:Y:S01]  /*5fa0*/  UMOV UR39, UR38 ;  /* 0x0000002600277c82 */ /* 0x000fe20008000000 */
[----:B------:R-:W-:-:S05]  /*5fb0*/  ULDC UR37, c[0x0][0x9d8] ;  /* 0x0002760000257ab9 */ /* 0x000fca0000000800 */
.L_x_2874:
        /* <DEDUP_REMOVED lines=8> */
.L_x_2866:
        /* <DEDUP_REMOVED lines=8> */
.L_x_2867:
[----:B--2---:R-:W-:Y:S05]  /*60c0*/  @P2 BRA `(.L_x_2868) ;  /* 0x0000000000082947 */ /* 0x004fea0003800000 */
[----:B------:R-:W2:Y:S02]  /*60d0*/  SYNCS.PHASECHK.TRANS64.TRYWAIT P2, [UR60+0x36830], R6 ;  /* 0x03683006ff0075a7 */ /* 0x000ea4000804017c */
[----:B--2---:R-:W-:Y:S05]  /*60e0*/  @!P2 BRA `(.L_x_2869) ;  /* 0x000000940030a947 */ /* 0x004fea0003800000 */
.L_x_2868:
[----:B------:R-:W-:Y:S01]  /*60f0*/  R2UR UR4, R5 ;  /* 0x00000000050472ca */ /* 0x000fe200000e0000 */
[----:B------:R-:W-:Y:S01]  /*6100*/  WARPGROUP.ARRIVE ;  /* 0x00000000000079c5 */ /* 0x000fe20000000000 */
[----:B------:R-:W-:Y:S01]  /*6110*/  UMOV UR59, 0x40000040 ;  /* 0x40000040003b7882 */ /* 0x000fe20000000000 */
        /* <DEDUP_REMOVED lines=10> */
[----:B------:R-:W-:Y:S01]  /*61c0*/  UIMAD UR4, UR38, 0xa80, UR4 ;  /* 0x00000a80260478a4 */ /* 0x000fe2000f8e0204 */
[-C--:B------:R-:W-:Y:S01]  /*61d0*/  FMUL.FTZ R24, R24, R7.reuse ;  /* 0x0000000718187220 */ /* 0x080fe20000410000 */
[----:B------:R-:W-:Y:S01]  /*61e0*/  UMOV UR55, 0x40000040 ;  /* 0x4000004000377882 */ /* 0x000fe20000000000 */
[----:B------:R-:W-:Y:S01]  /*61f0*/  UMOV UR7, 0x40000040 ;  /* 0x4000004000077882 */ /* 0x000fe20000000000 */
[----:B------:R-:W-:Y:S01]  /*6200*/  UIADD3 UR5, UR4, 0x80, URZ ;  /* 0x0000008004057890 */ /* 0x000fe2000fffe03f */
[-C--:B------:R-:W-:Y:S01]  /*6210*/  FMUL.FTZ R25, R25, R7.reuse ;  /* 0x0000000719197220 */ /* 0x080fe20000410000 */
[----:B------:R-:W-:Y:S01]  /*6220*/  UIADD3 UR6, UR4, 0x100, URZ ;  /* 0x0000010004067890 */ /* 0x000fe2000fffe03f */
[-C--:B------:R-:W-:Y:S01]  /*6230*/  FMUL.FTZ R28, R28, R7.reuse ;  /* 0x000000071c1c7220 */ /* 0x080fe20000410000 */
[----:B------:R-:W-:Y:S01]  /*6240*/  UMOV UR58, UR4 ;  /* 0x00000004003a7c82 */ /* 0x000fe20008000000 */
[----:B------:R-:W-:Y:S01]  /*6250*/  UIADD3 UR10, UR4, 0x2, URZ ;  /* 0x00000002040a7890 */ /* 0x000fe2000fffe03f */
[----:B------:R-:W-:Y:S01]  /*6260*/  HGMMA.64x16x16.F32.BF16 R168, gdesc[UR56], RZ, !UPT, gsb0 ;  /* 0x0020000038a879f0 */ /* 0x000fe2000c0018ff */
        /* <DEDUP_REMOVED lines=60> */
[----:B------:R-:W-:Y:S01]  /*6630*/  UMOV UR59, 0x40000040 ;  /* 0x40000040003b7882 */ /* 0x000fe20000000000 */
[----:B------:R-:W-:Y:S01]  /*6640*/  UIADD3 UR6, UR4, 0x200, URZ ;  /* 0x0000020004067890 */ /* 0x000fe2000fffe03f */
        /* <DEDUP_REMOVED lines=51> */
[----:B------:R-:W-:-:S04]  /*6980*/  FMUL.FTZ R119, R119, R0 ;  /* 0x0000000077777220 */ /* 0x000fc80000410000 */
[----:B------:R-:W-:Y:S01]  /*6990*/  HGMMA.64x16x16.F32.BF16 R152, gdesc[UR56], RZ, !UPT, gsb0 ;  /* 0x00200000389879f0 */ /* 0x000fe2000c0018ff */
[----:B------:R-:W-:Y:S01]  /*69a0*/  UMOV UR58, UR5 ;  /* 0x00000005003a7c82 */ /* 0x000fe20008000000 */
[----:B------:R-:W-:Y:S01]  /*69b0*/  UMOV UR59, 0x40000040 ;  /* 0x40000040003b7882 */ /* 0x000fe20000000000 */
[----:B------:R-:W-:Y:S01]  /*69c0*/  UIADD3 UR5, UR4, 0x280, URZ ;  /* 0x0000028004057890 */ /* 0x000fe2000fffe03f */
[----:B------:R-:W-:Y:S02]  /*69d0*/  WARPGROUP.DEPBAR.LE gsb0, 0x0 ;  /* 0x00008000000079c5 */ /* 0x000fe40000010000 */
[----:B------:R-:W-:-:S06]  /*69e0*/  WARPGROUP.ARRIVE ;  /* 0x00000000000079c5 */ /* 0x000fcc0000000000 */
        /* <DEDUP_REMOVED lines=18> */
[----:B------:R-:W-:Y:S03]  /*6b10*/  HGMMA.64x16x16.F32.BF16 R120, gdesc[UR56], RZ, !UPT, gsb0 ;  /* 0x00200000387879f0 */ /* 0x000fe6000c0018ff */
        /* <DEDUP_REMOVED lines=409> */
[----:B------:R-:W-:Y:S01]  /*84b0*/  UMOV UR55, 0x40000040 ;  /* 0x4000004000377882 */ /* 0x000fe20000000000 */
        /* <DEDUP_REMOVED lines=23> */
.L_x_2870:
[----:B------:R-:W-:Y:S02]  /*8630*/  R2UR UR4, R2 ;  /* 0x00000000020472ca */ /* 0x000fe400000e0000 */
[----:B------:R-:W-:-:S04]  /*8640*/  MOV R0, UR61 ;  /* 0x0000003d00007c02 */ /* 0x000fc80008000f00 */
[----:B------:R-:W-:-:S07]  /*8650*/  SHF.L.U32 R0, R0, 0x1f, RZ ;  /* 0x0000001f00007819 */ /* 0x000fce00000006ff */
[----:B------:R-:W-:-:S09]  /*8660*/  ULEA UR4, UR39, UR4, 0x3 ;  /* 0x0000000427047291 */ /* 0x000fd2000f8e183f */
[----:B------:R3:W4:Y:S01]  /*8670*/  SYNCS.PHASECHK.TRANS64.TRYWAIT P2, [UR4+0x36850], R0 ;  /* 0x03685000ff0075a7 */ /* 0x0007220008040144 */
[----:B------:R-:W-:Y:S05]  /*8680*/  @!P0 BRA `(.L_x_2871) ;  /* 0x0000000000048947 */ /* 0x000fea0003800000 */
[----:B------:R-:W-:Y:S01]  /*8690*/  BPT.TRAP 0x1 ;  /* 0x000000040000795c */ /* 0x000fe20000300000 */
.L_x_2871:
[----:B----4-:R-:W-:Y:S05]  /*86a0*/  @P2 BRA `(.L_x_2872) ;  /* 0x0000000000082947 */ /* 0x010fea0003800000 */
[----:B------:R-:W4:Y:S02]  /*86b0*/  SYNCS.PHASECHK.TRANS64.TRYWAIT P2, [UR4+0x36850], R0 ;  /* 0x03685000ff0075a7 */ /* 0x000f240008040144 */
[----:B----4-:R-:W-:Y:S05]  /*86c0*/  @!P2 BRA `(.L_x_2873) ;  /* 0x0000006c00d0a947 */ /* 0x010fea0003800000 */
.L_x_2872:
[----:B------:R-:W-:Y:S01]  /*86d0*/  R2UR UR5, R2 ;  /* 0x00000000020572ca */ /* 0x000fe200000e0000 */
[----:B------:R-:W-:Y:S01]  /*86e0*/  WARPGROUP.ARRIVE ;  /* 0x00000000000079c5 */ /* 0x000fe20000000000 */
[----:B------:R-:W-:Y:S01]  /*86f0*/  UMOV UR7, 0x40000040 ;  /* 0x4000004000077882 */ /* 0x000fe20000000000 */
[----:B---34-:R-:W-:Y:S01]  /*8700*/  FMUL.FTZ R0, R168, UR37 ;  /* 0x00000025a8007c20 */ /* 0x018fe20008410000 */
[----:B--2---:R-:W-:Y:S01]  /*8710*/  FMUL.FTZ R9, R169, UR37 ;  /* 0x00000025a9097c20 */ /* 0x004fe20008410000 */
        /* <DEDUP_REMOVED lines=13> */
[----:B------:R-:W2:Y:S01]  /*87f0*/  MUFU.TANH R9, R9 ;  /* 0x0000000900097308 */ /* 0x000ea20000002400 */
[----:B------:R-:W-:Y:S01]  /*8800*/  FMUL.FTZ R221, R136, UR37 ;  /* 0x0000002588dd7c20 */ /* 0x000fe20008410000 */
[----:B------:R-:W-:Y:S01]  /*8810*/  FMUL.FTZ R223, R137, UR37 ;  /* 0x0000002589df7c20 */ /* 0x000fe20008410000 */
[----:B------:R-:W-:Y:S01]  /*8820*/  ULOP3.LUT UR5, UR5, 0x3fff, URZ, 0xc0, !UPT ;  /* 0x00003fff05057892 */ /* 0x000fe2000f8ec03f */
[----:B------:R-:W-:Y:S01]  /*8830*/  FMUL.FTZ R225, R140, UR37 ;  /* 0x000000258ce17c20 */ /* 0x000fe20008410000 */
[----:B------:R-:W-:Y:S01]  /*8840*/  FMUL.FTZ R235, R141, UR37 ;  /* 0x000000258deb7c20 */ /* 0x000fe20008410000 */
[----:B------:R-:W-:Y:S01]  /*8850*/  FMUL.FTZ R237, R128, UR37 ;  /* 0x0000002580ed7c20 */ /* 0x000fe20008410000 */
[----:B------:R-:W-:Y:S01]  /*8860*/  ULOP3.LUT UR5, UR5, 0x3800000, URZ, 0xfc, !UPT ;  /* 0x0380000005057892 */ /* 0x000fe2000f8efc3f */
[----:B------:R-:W3:Y:S01]  /*8870*/  MUFU.TANH R169, R169 ;  /* 0x000000a900a97308 */ /* 0x000ee20000002400 */
[----:B-1----:R-:W-:Y:S01]  /*8880*/  FMNMX.FTZ R6, R0, R11, !PT ;  /* 0x0000000b00067209 */ /* 0x002fe20007810000 */
[----:B------:R-:W-:Y:S01]  /*8890*/  FMUL.FTZ R231, R129, UR37 ;  /* 0x0000002581e77c20 */ /* 0x000fe20008410000 */
[----:B------:R-:W-:Y:S01]  /*88a0*/  UIMAD UR5, UR39, 0xa80, UR5 ;  /* 0x00000a80270578a4 */ /* 0x000fe2000f8e0205 */
[----:B------:R-:W-:Y:S01]  /*88b0*/  FMUL.FTZ R227, R132, UR37 ;  /* 0x0000002584e37c20 */ /* 0x000fe20008410000 */
[----:B------:R-:W-:Y:S01]  /*88c0*/  FMUL.FTZ R233, R133, UR37 ;  /* 0x0000002585e97c20 */ /* 0x000fe20008410000 */
[----:B------:R-:W-:Y:S01]  /*88d0*/  FMUL.FTZ R229, R120, UR37 ;  /* 0x0000002578e57c20 */ /* 0x000fe20008410000 */
[----:B------:R-:W-:Y:S01]  /*88e0*/  R2UR UR10, R12 ;  /* 0x000000000c0a72ca */ /* 0x000fe200000e0000 */
[----:B------:R-:W1:Y:S01]  /*88f0*/  MUFU.TANH R171, R171 ;  /* 0x000000ab00ab7308 */ /* 0x000e620000002400 */
[----:B--2---:R-:W-:Y:S01]  /*8900*/  FMNMX.FTZ R6, R9, R6, !PT ;  /* 0x0000000609067209 */ /* 0x004fe20007810000 */
[----:B------:R-:W-:Y:S01]  /*8910*/  UMOV UR6, UR5 ;  /* 0x0000000500067c82 */ /* 0x000fe20008000000 */
[----:B------:R-:W-:Y:S01]  /*8920*/  FMUL.FTZ R12, R121, UR37 ;  /* 0x00000025790c7c20 */ /* 0x000fe20008410000 */
[----:B------:R-:W-:Y:S01]  /*8930*/  HGMMA.64x192x16.F32.BF16 R24, R200, gdesc[UR4].tnspB, R24, gsb0 ;  /* 0x42e00004c8187df0 */ /* 0x000fe20008001818 */
[----:B------:R-:W-:Y:S01]  /*8940*/  UIADD3 UR6, UR5, 0x80, URZ ;  /* 0x0000008005067890 */ /* 0x000fe2000fffe03f */
[----:B------:R-:W-:Y:S01]  /*8950*/  FMUL.FTZ R13, R170, UR37 ;  /* 0x00000025aa0d7c20 */ /* 0x000fe20008410000 */
[----:B------:R-:W-:Y:S01]  /*8960*/  UMOV UR7, 0x40000040 ;  /* 0x4000004000077882 */ /* 0x000fe20000000000 */
[----:B------:R-:W2:Y:S01]  /*8970*/  MUFU.TANH R175, R175 ;  /* 0x000000af00af7308 */ /* 0x000ea20000002400 */
[----:B---3--:R-:W-:Y:S01]  /*8980*/  FMNMX.FTZ R6, R169, R6, !PT ;  /* 0x00000006a9067209 */ /* 0x008fe20007810000 */
[----:B------:R-:W-:Y:S01]  /*8990*/  FMUL.FTZ R21, R174, UR37 ;  /* 0x00000025ae157c20 */ /* 0x000fe20008410000 */
[----:B------:R-:W-:Y:S01]  /*89a0*/  FMUL.FTZ R163, R163, UR37 ;  /* 0x00000025a3a37c20 */ /* 0x000fe20008410000 */
[----:B------:R-:W-:Y:S01]  /*89b0*/  FMUL.FTZ R167, R167, UR37 ;  /* 0x00000025a7a77c20 */ /* 0x000fe20008410000 */
[----:B------:R-:W-:Y:S01]  /*89c0*/  FMUL.FTZ R153, R154, UR37 ;  /* 0x000000259a997c20 */ /* 0x000fe20008410000 */
[----:B------:R-:W-:Y:S01]  /*89d0*/  FMUL.FTZ R155, R155, UR37 ;  /* 0x000000259b9b7c20 */ /* 0x000fe20008410000 */
[----:B------:R-:W-:Y:S01]  /*89e0*/  FMUL.FTZ R159, R159, UR37 ;  /* 0x000000259f9f7c20 */ /* 0x000fe20008410000 */
[----:B------:R-:W-:Y:S01]  /*89f0*/  MUFU.TANH R211, R211 ;  /* 0x000000d300d37308 */ /* 0x000fe20000002400 */
[----:B-1----:R-:W-:Y:S01]  /*8a00*/  FMNMX.FTZ R6, R171, R6, !PT ;  /* 0x00000006ab067209 */ /* 0x002fe20007810000 */
[----:B------:R-:W-:Y:S01]  /*8a10*/  FMUL.FTZ R145, R146, UR37 ;  /* 0x0000002592917c20 */ /* 0x000fe20008410000 */
[----:B------:R-:W-:Y:S01]  /*8a20*/  FMUL.FTZ R147, R147, UR37 ;  /* 0x0000002593937c20 */ /* 0x000fe20008410000 */
[----:B------:R-:W-:Y:S01]  /*8a30*/  FMUL.FTZ R149, R150, UR37 ;  /* 0x0000002596957c20 */ /* 0x000fe20008410000 */
[----:B------:R-:W-:Y:S01]  /*8a40*/  FMUL.FTZ R121, R151, UR37 ;  /* 0x0000002597797c20 */ /* 0x000fe20008410000 */
[----:B------:R-:W-:Y:S01]  /*8a50*/  FMUL.FTZ R129, R139, UR37 ;  /* 0x000000258b817c20 */ /* 0x000fe20008410000 */
[----:B------:R-:W-:Y:S01]  /*8a60*/  FMUL.FTZ R133, R142, UR37 ;  /* 0x000000258e857c20 */ /* 0x000fe20008410000 */
[----:B------:R-:W-:Y:S01]  /*8a70*/  MUFU.TANH R213, R213 ;  /* 0x000000d500d57308 */ /* 0x000fe20000002400 */
[----:B--2---:R-:W-:Y:S01]  /*8a80*/  FMNMX.FTZ R6, R175, R6, !PT ;  /* 0x00000006af067209 */ /* 0x004fe20007810000 */
        /* <DEDUP_REMOVED lines=10> */
[----:B------:R-:W-:Y:S01]  /*8b30*/  ISETP.LT.AND P2, PT, RZ, UR10, PT ;  /* 0x0000000aff007c0c */ /* 0x000fe2000bf41270 */
[----:B------:R-:W-:Y:S01]  /*8b40*/  UMOV UR39, UR38 ;  /* 0x0000002600277c82 */ /* 0x000fe20008000000 */
[----:B------:R-:W-:-:S02]  /*8b50*/  R2UR UR61, R16 ;  /* 0x00000000103d72ca */ /* 0x000fc400000e0000 */
        /* <DEDUP_REMOVED lines=26> */
[----:B------:R-:W-:Y:S02]  /*8d00*/  FMUL.FTZ R165, R166, UR37 ;  /* 0x00000025a6a57c20 */ /* 0x000fe40008410000 */
[----:B------:R-:W-:Y:S01]  /*8d10*/  MUFU.TANH R147, R147 ;  /* 0x0000009300937308 */ /* 0x000fe20000002400 */
[----:B------:R-:W-:Y:S01]  /*8d20*/  HGMMA.64x192x16.F32.BF16 R24, R196, gdesc[UR4].tnspB, R24, gsb0 ;  /* 0x42e00004c4187df0 */ /* 0x000fe20008001818 */
[----:B------:R-:W-:Y:S01]  /*8d30*/  UIADD3 UR6, UR5, 0x100, URZ ;  /* 0x0000010005067890 */ /* 0x000fe2000fffe03f */
[----:B------:R-:W-:-:S05]  /*8d40*/  UMOV UR7, 0x40000040 ;  /* 0x4000004000077882 */ /* 0x000fca0000000000 */
        /* <DEDUP_REMOVED lines=20> */
[----:B------:R-:W-:-:S03]  /*8e90*/  FMUL.FTZ R161, R162, UR37 ;  /* 0x00000025a2a17c20 */ /* 0x000fc60008410000 */
[----:B------:R-:W-:Y:S01]  /*8ea0*/  HGMMA.64x192x16.F32.BF16 R24, R192, gdesc[UR4].tnspB, R24, gsb0 ;  /* 0x42e00004c0187df0 */ /* 0x000fe20008001818 */
[----:B------:R-:W-:Y:S01]  /*8eb0*/  UIADD3 UR6, UR5, 0x180, URZ ;  /* 0x0000018005067890 */ /* 0x000fe2000fffe03f */
[----:B------:R-:W1:Y:S01]  /*8ec0*/  MUFU.TANH R197, R197 ;  /* 0x000000c500c57308 */ /* 0x000e620000002400 */
[----:B------:R-:W-:-:S07]  /*8ed0*/  UMOV UR7, 0x40000040 ;  /* 0x4000004000077882 */ /* 0x000fce0000000000 */
[----:B------:R-:W2:Y:S08]  /*8ee0*/  MUFU.TANH R199, R199 ;  /* 0x000000c700c77308 */ /* 0x000eb00000002400 */
[----:B------:R-:W-:Y:S01]  /*8ef0*/  MUFU.TANH R161, R161 ;  /* 0x000000a100a17308 */ /* 0x000fe20000002400 */
[----:B-1----:R-:W-:-:S04]  /*8f00*/  FMNMX.FTZ R6, R197, R6, !PT ;  /* 0x00000006c5067209 */ /* 0x002fc80007810000 */
[----:B--2---:R-:W-:-:S04]  /*8f10*/  FMNMX.FTZ R6, R199, R6, !PT ;  /* 0x00000006c7067209 */ /* 0x004fc80007810000 */
        /* <DEDUP_REMOVED lines=36> */
[----:B------:R-:W1:Y:S01]  /*9160*/  MUFU.TANH R191, R191 ;  /* 0x000000bf00bf7308 */ /* 0x000e620000002400 */
[----:B------:R-:W-:Y:S01]  /*9170*/  UIADD3 UR6, UR5, 0x280, URZ ;  /* 0x0000028005067890 */ /* 0x000fe2000fffe03f */
[----:B------:R-:W-:-:S06]  /*9180*/  UMOV UR7, 0x40000040 ;  /* 0x4000004000077882 */ /* 0x000fcc0000000000 */
[----:B------:R-:W2:Y:S08]  /*9190*/  MUFU.TANH R189, R189 ;  /* 0x000000bd00bd7308 */ /* 0x000eb00000002400 */
[----:B------:R-:W-:Y:S01]  /*91a0*/  MUFU.TANH R125, R125 ;  /* 0x0000007d007d7308 */ /* 0x000fe20000002400 */
[----:B-1----:R-:W-:-:S04]  /*91b0*/  FMNMX.FTZ R6, R191, R6, !PT ;  /* 0x00000006bf067209 */ /* 0x002fc80007810000 */
[----:B--2---:R-:W-:-:S05]  /*91c0*/  FMNMX.FTZ R6, R189, R6, !PT ;  /* 0x00000006bd067209 */ /* 0x004fca0007810000 */
[----:B------:R-:W1:Y:S02]  /*91d0*/  SHFL.BFLY PT, R7, R6, 0x2, 0x1f ;  /* 0x0c401f0006077f89 */ /* 0x000e6400000e0000 */
[----:B-1----:R-:W-:Y:S02]  /*91e0*/  FMNMX.FTZ R7, R6, R7, !PT ;  /* 0x0000000706077209 */ /* 0x002fe40007810000 */
[----:B------:R-:W1:Y:S03]  /*91f0*/  LDC R6, c[0x0][0x988] ;  /* 0x00026200ff067b82 */ /* 0x000e660000000800 */
[----:B------:R-:W2:Y:S02]  /*9200*/  SHFL.BFLY PT, R8, R7, 0x1, 0x1f ;  /* 0x0c201f0007087f89 */ /* 0x000ea400000e0000 */
[----:B--2---:R-:W-:-:S05]  /*9210*/  FMNMX.FTZ R8, R7, R8, !PT ;  /* 0x0000000807087209 */ /* 0x004fca0007810000 */
[C---:B-1----:R-:W-:Y:S01]  /*9220*/  FMUL.FTZ R14, R8.reuse, R6 ;  /* 0x00000006080e7220 */ /* 0x042fe20000410000 */
[----:B------:R-:W-:-:S03]  /*9230*/  FADD.FTZ R7, -R8, R11 ;  /* 0x0000000b08077221 */ /* 0x000fc60000010100 */
[--C-:B------:R-:W-:Y:S01]  /*9240*/  FFMA.FTZ R200, R0, R6, -R14.reuse ;  /* 0x0000000600c87223 */ /* 0x100fe2000001080e */
[----:B------:R-:W-:Y:S01]  /*9250*/  FMNMX.FTZ R0, R13, R10, !PT ;  /* 0x0000000a0d007209 */ /* 0x000fe20007810000 */
[-CC-:B------:R-:W-:Y:S01]  /*9260*/  FFMA.FTZ R11, R9, R6.reuse, -R14.reuse ;  /* 0x00000006090b7223 */ /* 0x180fe2000001080e */
[-CC-:B------:R-:W-:Y:S01]  /*9270*/  FFMA.FTZ R196, R175, R6.reuse, -R14.reuse ;  /* 0x00000006afc47223 */ /* 0x180fe2000001080e */
[----:B------:R-:W-:Y:S01]  /*9280*/  FMUL.FTZ R7, R7, R6 ;  /* 0x0000000607077220 */ /* 0x000fe20000410000 */
[----:B------:R-:W-:Y:S01]  /*9290*/  FMNMX.FTZ R0, R15, R0, !PT ;  /* 0x000000000f007209 */ /* 0x000fe20007810000 */
[-CC-:B------:R-:W-:Y:S01]  /*92a0*/  FFMA.FTZ R175, R201, R6.reuse, -R14.reuse ;  /* 0x00000006c9af7223 */ /* 0x180fe2000001080e */
[-CC-:B------:R-:W-:Y:S01]  /*92b0*/  FFMA.FTZ R188, R213, R6.reuse, -R14.reuse ;  /* 0x00000006d5bc7223 */ /* 0x180fe2000001080e */
[--C-:B------:R-:W-:Y:S01]  /*92c0*/  FFMA.FTZ R202, R169, R6, -R14.reuse ;  /* 0x00000006a9ca7223 */ /* 0x100fe2000001080e */
        /* <DEDUP_REMOVED lines=14> */
[----:B------:R-:W-:Y:S01]  /*93b0*/  FFMA.FTZ R12, R191, R6, -R14 ;  /* 0x00000006bf0c7223 */ /* 0x000fe2000001080e */
[----:B------:R-:W-:Y:S01]  /*93c0*/  MUFU.EX2 R7, R7 ;  /* 0x0000000700077308 */ /* 0x000fe20000000800 */
[----:B------:R-:W-:-:S04]  /*93d0*/  FMNMX.FTZ R0, R165, R0, !PT ;  /* 0x00000000a5007209 */ /* 0x000fc80007810000 */
[----:B------:R-:W-:-:S03]  /*93e0*/  FMNMX.FTZ R0, R167, R0, !PT ;  /* 0x00000000a7007209 */ /* 0x000fc60007810000 */
[----:B------:R-:W1:Y:S01]  /*93f0*/  MUFU.EX2 R200, R200 ;  /* 0x000000c800c87308 */ /* 0x000e620000000800 */
[----:B------:R-:W-:-:S04]  /*9400*/  FMNMX.FTZ R0, R153, R0, !PT ;  /* 0x0000000099007209 */ /* 0x000fc80007810000 */
[----:B------:R-:W-:-:S03]  /*9410*/  FMNMX.FTZ R0, R155, R0, !PT ;  /* 0x000000009b007209 */ /* 0x000fc60007810000 */
[----:B------:R-:W2:Y:S01]  /*9420*/  MUFU.EX2 R11, R11 ;  /* 0x0000000b000b7308 */ /* 0x000ea20000000800 */
[----:B------:R-:W-:-:S04]  /*9430*/  FMNMX.FTZ R0, R157, R0, !PT ;  /* 0x000000009d007209 */ /* 0x000fc80007810000 */
[----:B------:R-:W-:-:S03]  /*9440*/  FMNMX.FTZ R0, R159, R0, !PT ;  /* 0x000000009f007209 */ /* 0x000fc60007810000 */
[----:B------:R-:W3:Y:S01]  /*9450*/  MUFU.EX2 R202, R202 ;  /* 0x000000ca00ca7308 */ /* 0x000ee20000000800 */
[----:B------:R-:W-:Y:S01]  /*9460*/  FMNMX.FTZ R0, R145, R0, !PT ;  /* 0x0000000091007209 */ /* 0x000fe20007810000 */
[----:B-1----:R-:W-:-:S03]  /*9470*/  FFMA.FTZ R4, R7, R4, R200 ;  /* 0x0000000407047223 */ /* 0x002fc600000100c8 */
[----:B------:R-:W-:-:S03]  /*9480*/  FMNMX.FTZ R0, R147, R0, !PT ;  /* 0x0000000093007209 */ /* 0x000fc60007810000 */
[----:B------:R-:W1:Y:S01]  /*9490*/  MUFU.EX2 R169, R169 ;  /* 0x000000a900a97308 */ /* 0x000e620000000800 */
[----:B------:R-:W-:Y:S02]  /*94a0*/  FMNMX.FTZ R0, R149, R0, !PT ;  /* 0x0000000095007209 */ /* 0x000fe40007810000 */
[----:B--2---:R-:W-:Y:S02]  /*94b0*/  F2FP.BF16.F32.PACK_AB R200, R11, R200 ;  /* 0x000000c80bc8723e */ /* 0x004fe400000010ff */
[----:B------:R-:W-:-:S03]  /*94c0*/  FMNMX.FTZ R0, R121, R0, !PT ;  /* 0x0000000079007209 */ /* 0x000fc60007810000 */
[----:B------:R-:W-:Y:S01]  /*94d0*/  MUFU.EX2 R196, R196 ;  /* 0x000000c400c47308 */ /* 0x000fe20000000800 */
[----:B------:R-:W-:-:S04]  /*94e0*/  FMNMX.FTZ R0, R125, R0, !PT ;  /* 0x000000007d007209 */ /* 0x000fc80007810000 */
        /* <DEDUP_REMOVED lines=17> */
[----:B------:R-:W-:Y:S02]  /*9600*/  WARPGROUP.DEPBAR.LE gsb0, 0x0 ;  /* 0x00008000000079c5 */ /* 0x000fe40000010000 */
[----:B------:R-:W-:Y:S01]  /*9610*/  WARPGROUP.ARRIVE ;  /* 0x00000000000079c5 */ /* 0x000fe20000000000 */
[----:B------:R-:W2:Y:S01]  /*9620*/  SHFL.BFLY PT, R9, R0, 0x2, 0x1f ;  /* 0x0c401f0000097f89 */ /* 0x000ea200000e0000 */
[-CC-:B------:R-:W-:Y:S01]  /*9630*/  FFMA.FTZ R184, R221, R6.reuse, -R14.reuse ;  /* 0x00000006ddb87223 */ /* 0x180fe2000001080e */
[-CC-:B------:R-:W-:Y:S01]  /*9640*/  FFMA.FTZ R221, R189, R6.reuse, -R14.reuse ;  /* 0x00000006bddd7223 */ /* 0x180fe2000001080e */
[-CC-:B------:R-:W-:Y:S01]  /*9650*/  FFMA.FTZ R185, R211, R6.reuse, -R14.reuse ;  /* 0x00000006d3b97223 */ /* 0x180fe2000001080e */
[-CC-:B------:R-:W-:Y:S01]  /*9660*/  FFMA.FTZ R211, R215, R6.reuse, -R14.reuse ;  /* 0x00000006d7d37223 */ /* 0x180fe2000001080e */
[----:B------:R-:W-:Y:S01]  /*9670*/  HGMMA.64x192x16.F32.BF16 R24, R180, gdesc[UR4].tnspB, R24, gsb0 ;  /* 0x42e00004b4187df0 */ /* 0x000fe20008001818 */
[----:B------:R-:W-:Y:S01]  /*9680*/  UIADD3 UR6, UR5, 0x300, URZ ;  /* 0x0000030005067890 */ /* 0x000fe2000fffe03f */
[-CC-:B------:R-:W-:Y:S01]  /*9690*/  FFMA.FTZ R187, R193, R6.reuse, -R14.reuse ;  /* 0x00000006c1bb7223 */ /* 0x180fe2000001080e */
[----:B------:R-:W-:Y:S01]  /*96a0*/  UMOV UR7, 0x40000040 ;  /* 0x4000004000077882 */ /* 0x000fe20000000000 */
[-CC-:B------:R-:W-:Y:S01]  /*96b0*/  FFMA.FTZ R215, R223, R6.reuse, -R14.reuse ;  /* 0x00000006dfd77223 */ /* 0x180fe2000001080e */
[----:B------:R-:W-:Y:S01]  /*96c0*/  FFMA.FTZ R186, R225, R6, -R14 ;  /* 0x00000006e1ba7223 */ /* 0x000fe2000001080e */
[----:B------:R-:W-:Y:S08]  /*96d0*/  MUFU.EX2 R185, R185 ;  /* 0x000000b900b97308 */ /* 0x000ff00000000800 */
[----:B------:R-:W-:Y:S01]  /*96e0*/  MUFU.EX2 R187, R187 ;  /* 0x000000bb00bb7308 */ /* 0x000fe20000000800 */
[----:B--2---:R-:W-:-:S07]  /*96f0*/  FMNMX.FTZ R120, R0, R9, !PT ;  /* 0x0000000900787209 */ /* 0x004fce0007810000 */
[----:B------:R-:W-:Y:S01]  /*9700*/  MUFU.EX2 R211, R211 ;  /* 0x000000d300d37308 */ /* 0x000fe20000000800 */
[----:B------:R-:W2:Y:S07]  /*9710*/  SHFL.BFLY PT, R9, R120, 0x1, 0x1f ;  /* 0x0c201f0078097f89 */ /* 0x000eae00000e0000 */
[----:B------:R-:W-:Y:S08]  /*9720*/  MUFU.EX2 R190, R190 ;  /* 0x000000be00be7308 */ /* 0x000ff00000000800 */
[----:B------:R-:W-:Y:S08]  /*9730*/  MUFU.EX2 R213, R213 ;  /* 0x000000d500d57308 */ /* 0x000ff00000000800 */
[----:B------:R-:W-:Y:S01]  /*9740*/  MUFU.EX2 R184, R184 ;  /* 0x000000b800b87308 */ /* 0x000fe20000000800 */
[----:B--2---:R-:W-:-:S05]  /*9750*/  FMNMX.FTZ R9, R120, R9, !PT ;  /* 0x0000000978097209 */ /* 0x004fca0007810000 */
[C---:B------:R-:W-:Y:S01]  /*9760*/  FADD.FTZ R189, -R9.reuse, R10 ;  /* 0x0000000a09bd7221 */ /* 0x040fe20000010100 */
[-C--:B------:R-:W-:Y:S01]  /*9770*/  FMUL.FTZ R10, R9, R6.reuse ;  /* 0x00000006090a7220 */ /* 0x080fe20000410000 */
[----:B------:R-:W-:Y:S02]  /*9780*/  MUFU.EX2 R215, R215 ;  /* 0x000000d700d77308 */ /* 0x000fe40000000800 */
[-C--:B------:R-:W-:Y:S01]  /*9790*/  FMUL.FTZ R189, R189, R6.reuse ;  /* 0x00000006bdbd7220 */ /* 0x080fe20000410000 */
[-CC-:B------:R-:W-:Y:S01]  /*97a0*/  FFMA.FTZ R201, R13, R6.reuse, -R10.reuse ;  /* 0x000000060dc97223 */ /* 0x180fe2000001080a */
[-CC-:B------:R-:W-:Y:S01]  /*97b0*/  FFMA.FTZ R203, R21, R6.reuse, -R10.reuse ;  /* 0x0000000615cb7223 */ /* 0x180fe2000001080a */
[----:B------:R-:W-:Y:S02]  /*97c0*/  IMAD.U32 R13, RZ, RZ, UR60 ;  /* 0x0000003cff0d7e24 */ /* 0x000fe4000f8e00ff */
[-CC-:B------:R-:W-:Y:S01]  /*97d0*/  FFMA.FTZ R120, R173, R6.reuse, -R10.reuse ;  /* 0x00000006ad787223 */ /* 0x180fe2000001080a */
[----:B------:R-:W-:Y:S01]  /*97e0*/  FFMA.FTZ R197, R161, R6, -R10 ;  /* 0x00000006a1c57223 */ /* 0x000fe2000001080a */
[----:B------:R2:W-:Y:S01]  /*97f0*/  MUFU.EX2 R0, R189 ;  /* 0x000000bd00007308 */ /* 0x0005e20000000800 */
[----:B------:R-:W-:-:S02]  /*9800*/  @!P1 VIADD R13, R13, 0x36840 ;  /* 0x000368400d0d9836 */ /* 0x000fc40000000000 */
[-CC-:B------:R-:W-:Y:S01]  /*9810*/  FFMA.FTZ R122, R163, R6.reuse, -R10.reuse ;  /* 0x00000006a37a7223 */ /* 0x180fe2000001080a */
[-CC-:B------:R-:W-:Y:S01]  /*9820*/  FFMA.FTZ R199, R165, R6.reuse, -R10.reuse ;  /* 0x00000006a5c77223 */ /* 0x180fe2000001080a */
[-CC-:B------:R-:W-:Y:S01]  /*9830*/  FFMA.FTZ R124, R167, R6.reuse, -R10.reuse ;  /* 0x00000006a77c7223 */ /* 0x180fe2000001080a */
[-CC-:B------:R-:W-:Y:S01]  /*9840*/  FFMA.FTZ R193, R153, R6.reuse, -R10.reuse ;  /* 0x0000000699c17223 */ /* 0x180fe2000001080a */
[----:B------:R-:W-:Y:S01]  /*9850*/  @!P1 PRMT R13, RZ, 0x654, R13 ;  /* 0x00000654ff0d9816 */ /* 0x000fe2000000000d */
[-CC-:B------:R-:W-:Y:S01]  /*9860*/  FFMA.FTZ R126, R155, R6.reuse, -R10.reuse ;  /* 0x000000069b7e7223 */ /* 0x180fe2000001080a */
[----:B------:R-:W-:Y:S01]  /*9870*/  MUFU.EX2 R201, R201 ;  /* 0x000000c900c97308 */ /* 0x000fe20000000800 */
[-CC-:B------:R-:W-:Y:S01]  /*9880*/  FFMA.FTZ R195, R157, R6.reuse, -R10.reuse ;  /* 0x000000069dc37223 */ /* 0x180fe2000001080a */
[-CC-:B------:R-:W-:Y:S01]  /*9890*/  FFMA.FTZ R128, R159, R6.reuse, -R10.reuse ;  /* 0x000000069f807223 */ /* 0x180fe2000001080a */
[-CC-:B--2---:R-:W-:Y:S01]  /*98a0*/  FFMA.FTZ R189, R145, R6.reuse, -R10.reuse ;  /* 0x0000000691bd7223 */ /* 0x184fe2000001080a */
        /* <DEDUP_REMOVED lines=13> */
[----:B------:R-:W-:-:S07]  /*9980*/  FFMA.FTZ R151, R151, R6, -R10 ;  /* 0x0000000697977223 */ /* 0x000fce000001080a */
        /* <DEDUP_REMOVED lines=16> */
[-CC-:B------:R-:W-:Y:S01]  /*9a90*/  FFMA.FTZ R180, R237, R6.reuse, -R14.reuse ;  /* 0x00000006edb47223 */ /* 0x180fe2000001080e */
[-CC-:B------:R-:W-:Y:S01]  /*9aa0*/  FFMA.FTZ R181, R231, R6.reuse, -R14.reuse ;  /* 0x00000006e7b57223 */ /* 0x180fe2000001080e */
[-CC-:B------:R-:W-:Y:S01]  /*9ab0*/  FFMA.FTZ R182, R227, R6.reuse, -R14.reuse ;  /* 0x00000006e3b67223 */ /* 0x180fe2000001080e */
[-C--:B------:R-:W-:Y:S01]  /*9ac0*/  FFMA.FTZ R183, R233, R6.reuse, -R14 ;  /* 0x00000006e9b77223 */ /* 0x080fe2000001080e */
[----:B------:R-:W-:Y:S01]  /*9ad0*/  FFMA.FTZ R14, R15, R6, -R10 ;  /* 0x000000060f0e7223 */ /* 0x000fe2000001080a */
[----:B------:R-:W-:Y:S01]  /*9ae0*/  HGMMA.64x192x16.F32.BF16 R24, R176, gdesc[UR4].tnspB, R24, gsb0 ;  /* 0x42e00004b0187df0 */ /* 0x000fe20008001818 */
[----:B------:R-:W-:Y:S01]  /*9af0*/  MOV R15, UR4 ;  /* 0x00000004000f7c02 */ /* 0x000fe20008000f00 */
[----:B------:R-:W-:Y:S01]  /*9b00*/  MUFU.EX2 R217, R217 ;  /* 0x000000d900d97308 */ /* 0x000fe20000000800 */
[----:B------:R-:W-:-:S03]  /*9b10*/  UIADD3 UR4, UR10, -0x1, URZ ;  /* 0xffffffff0a047890 */ /* 0x000fc6000fffe03f */
[----:B------:R-:W-:-:S04]  /*9b20*/  @!P1 VIADD R15, R15, 0x36860 ;  /* 0x000368600f0f9836 */ /* 0x000fc80000000000 */
[----:B------:R-:W-:Y:S01]  /*9b30*/  MUFU.EX2 R14, R14 ;  /* 0x0000000e000e7308 */ /* 0x000fe20000000800 */
[----:B------:R-:W-:Y:S01]  /*9b40*/  @!P1 PRMT R21, RZ, 0x654, R15 ;  /* 0x00000654ff159816 */ /* 0x000fe2000000000f */
[----:B------:R-:W-:Y:S01]  /*9b50*/  FADD.FTZ R15, R11, R4 ;  /* 0x000000040b0f7221 */ /* 0x000fe20000010000 */
[----:B------:R-:W-:-:S03]  /*9b60*/  FFMA.FTZ R4, R129, R6, -R10 ;  /* 0x0000000681047223 */ /* 0x000fc6000001080a */
[----:B---3--:R-:W-:Y:S01]  /*9b70*/  FADD.FTZ R136, R202, R15 ;  /* 0x0000000fca887221 */ /* 0x008fe20000010000 */
[----:B-1----:R-:W-:Y:S01]  /*9b80*/  F2FP.BF16.F32.PACK_AB R202, R169, R202 ;  /* 0x000000caa9ca723e */ /* 0x002fe200000010ff */
        /* <DEDUP_REMOVED lines=17> */
[----:B------:R2:W-:Y:S01]  /*9ca0*/  @!P1 SYNCS.ARRIVE.TRANS64.RED.A1T0 RZ, [R13+URZ], RZ ;  /* 0x000000ff0dff99a7 */ /* 0x0005e2000810043f */
[----:B-1----:R-:W-:Y:S02]  /*9cb0*/  F2FP.BF16.F32.PACK_AB R178, R221, R12 ;  /* 0x0000000cddb2723e */ /* 0x002fe400000010ff */
[----:B------:R-:W-:Y:S02]  /*9cc0*/  F2FP.BF16.F32.PACK_AB R176, R219, R20 ;  /* 0x00000014dbb0723e */ /* 0x000fe400000010ff */
[----:B------:R-:W-:Y:S01]  /*9cd0*/  F2FP.BF16.F32.PACK_AB R177, R123, R143 ;  /* 0x0000008f7bb1723e */ /* 0x000fe200000010ff */
[----:B--2---:R-:W-:Y:S01]  /*9ce0*/  FFMA.FTZ R13, R0, R3, R201 ;  /* 0x00000003000d7223 */ /* 0x004fe200000100c9 */
[----:B------:R1:W-:Y:S01]  /*9cf0*/  @!P1 SYNCS.ARRIVE.TRANS64.RED.A1T0 RZ, [R21+URZ], RZ ;  /* 0x000000ff15ff99a7 */ /* 0x0003e2000810043f */
[C---:B------:R-:W-:Y:S01]  /*9d00*/  F2FP.BF16.F32.PACK_AB R201, R14.reuse, R201 ;  /* 0x000000c90ec9723e */ /* 0x040fe200000010ff */
[----:B------:R-:W2:Y:S01]  /*9d10*/  MUFU.EX2 R3, R125 ;  /* 0x0000007d00037308 */ /* 0x000ea20000000800 */
[----:B------:R-:W-:Y:S01]  /*9d20*/  FADD.FTZ R134, R14, R13 ;  /* 0x0000000d0e867221 */ /* 0x000fe20000010000 */
[-CC-:B------:R-:W-:Y:S01]  /*9d30*/  FFMA.FTZ R13, R133, R6.reuse, -R10.reuse ;  /* 0x00000006850d7223 */ /* 0x180fe2000001080a */
[----:B------:R-:W-:-:S02]  /*9d40*/  FFMA.FTZ R10, R127, R6, -R10 ;  /* 0x000000067f0a7223 */ /* 0x000fc4000001080a */
[----:B------:R-:W-:Y:S01]  /*9d50*/  FADD.FTZ R15, R203, R134 ;  /* 0x00000086cb0f7221 */ /* 0x000fe20000010000 */
[----:B-1----:R-:W-:Y:S01]  /*9d60*/  FADD.FTZ R21, R169, R136 ;  /* 0x00000088a9157221 */ /* 0x002fe20000010000 */
[C---:B------:R-:W-:Y:S01]  /*9d70*/  F2FP.BF16.F32.PACK_AB R203, R120.reuse, R203 ;  /* 0x000000cb78cb723e */ /* 0x040fe200000010ff */
[----:B------:R-:W-:Y:S01]  /*9d80*/  MUFU.EX2 R13, R13 ;  /* 0x0000000d000d7308 */ /* 0x000fe20000000800 */
[----:B------:R-:W-:Y:S01]  /*9d90*/  FADD.FTZ R134, R120, R15 ;  /* 0x0000000f78867221 */ /* 0x000fe20000010000 */
[----:B------:R-:W-:Y:S01]  /*9da0*/  FADD.FTZ R136, R196, R21 ;  /* 0x00000015c4887221 */ /* 0x000fe20000010000 */
[----:B------:R-:W-:Y:S02]  /*9db0*/  F2FP.BF16.F32.PACK_AB R196, R171, R196 ;  /* 0x000000c4abc4723e */ /* 0x000fe400000010ff */
[----:B------:R-:W-:Y:S01]  /*9dc0*/  FADD.FTZ R15, R197, R134 ;  /* 0x00000086c50f7221 */ /* 0x000fe20000010000 */
[----:B------:R-:W-:Y:S01]  /*9dd0*/  FADD.FTZ R21, R171, R136 ;  /* 0x00000088ab157221 */ /* 0x000fe20000010000 */
[C---:B------:R-:W-:Y:S01]  /*9de0*/  F2FP.BF16.F32.PACK_AB R197, R122.reuse, R197 ;  /* 0x000000c57ac5723e */ /* 0x040fe200000010ff */
[----:B------:R-:W1:Y:S01]  /*9df0*/  MUFU.EX2 R10, R10 ;  /* 0x0000000a000a7308 */ /* 0x000e620000000800 */
[----:B------:R-:W-:Y:S01]  /*9e00*/  FADD.FTZ R134, R122, R15 ;  /* 0x0000000f7a867221 */ /* 0x000fe20000010000 */
[----:B------:R-:W-:Y:S01]  /*9e10*/  FADD.FTZ R136, R198, R21 ;  /* 0x00000015c6887221 */ /* 0x000fe20000010000 */
[----:B------:R-:W-:-:S02]  /*9e20*/  F2FP.BF16.F32.PACK_AB R198, R175, R198 ;  /* 0x000000c6afc6723e */ /* 0x000fc400000010ff */
[----:B------:R-:W-:Y:S01]  /*9e30*/  FADD.FTZ R15, R199, R134 ;  /* 0x00000086c70f7221 */ /* 0x000fe20000010000 */
[----:B------:R-:W-:Y:S01]  /*9e40*/  FADD.FTZ R21, R175, R136 ;  /* 0x00000088af157221 */ /* 0x000fe20000010000 */
[C---:B------:R-:W-:Y:S02]  /*9e50*/  F2FP.BF16.F32.PACK_AB R199, R124.reuse, R199 ;  /* 0x000000c77cc7723e */ /* 0x040fe400000010ff */
[----:B------:R-:W-:Y:S01]  /*9e60*/  FADD.FTZ R134, R124, R15 ;  /* 0x0000000f7c867221 */ /* 0x000fe20000010000 */
[----:B------:R-:W-:Y:S01]  /*9e70*/  FADD.FTZ R136, R192, R21 ;  /* 0x00000015c0887221 */ /* 0x000fe20000010000 */
[----:B------:R-:W-:Y:S02]  /*9e80*/  F2FP.BF16.F32.PACK_AB R192, R185, R192 ;  /* 0x000000c0b9c0723e */ /* 0x000fe400000010ff */
[----:B------:R-:W-:Y:S01]  /*9e90*/  FADD.FTZ R15, R193, R134 ;  /* 0x00000086c10f7221 */ /* 0x000fe20000010000 */
[----:B------:R-:W-:Y:S01]  /*9ea0*/  FADD.FTZ R21, R185, R136 ;  /* 0x00000088b9157221 */ /* 0x000fe20000010000 */
[----:B--2---:R-:W-:-:S02]  /*9eb0*/  F2FP.BF16.F32.PACK_AB R185, R4, R3 ;  /* 0x0000000304b9723e */ /* 0x004fc400000010ff */
[----:B------:R-:W-:Y:S01]  /*9ec0*/  FADD.FTZ R134, R126, R15 ;  /* 0x0000000f7e867221 */ /* 0x000fe20000010000 */
[----:B------:R-:W-:Y:S01]  /*9ed0*/  FADD.FTZ R136, R194, R21 ;  /* 0x00000015c2887221 */ /* 0x000fe20000010000 */
[----:B------:R-:W-:Y:S02]  /*9ee0*/  F2FP.BF16.F32.PACK_AB R194, R187, R194 ;  /* 0x000000c2bbc2723e */ /* 0x000fe400000010ff */
[----:B------:R-:W-:Y:S01]  /*9ef0*/  FADD.FTZ R11, R195, R134 ;  /* 0x00000086c30b7221 */ /* 0x000fe20000010000 */
[----:B------:R-:W-:Y:S01]  /*9f00*/  FADD.FTZ R15, R187, R136 ;  /* 0x00000088bb0f7221 */ /* 0x000fe20000010000 */
[----:B-1----:R-:W-:Y:S02]  /*9f10*/  F2FP.BF16.F32.PACK_AB R179, R10, R151 ;  /* 0x000000970ab3723e */ /* 0x002fe400000010ff */
[----:B------:R-:W-:Y:S01]  /*9f20*/  FADD.FTZ R134, R128, R11 ;  /* 0x0000000b80867221 */ /* 0x000fe20000010000 */
[----:B------:R-:W-:Y:S01]  /*9f30*/  FADD.FTZ R14, R188, R15 ;  /* 0x0000000fbc0e7221 */ /* 0x000fe20000010000 */
[----:B------:R-:W-:-:S02]  /*9f40*/  F2FP.BF16.F32.PACK_AB R193, R126, R193 ;  /* 0x000000c17ec1723e */ /* 0x000fc400000010ff */
[----:B------:R-:W-:Y:S01]  /*9f50*/  FADD.FTZ R11, R189, R134 ;  /* 0x00000086bd0b7221 */ /* 0x000fe20000010000 */
[C---:B------:R-:W-:Y:S01]  /*9f60*/  FADD.FTZ R15, R211.reuse, R14 ;  /* 0x0000000ed30f7221 */ /* 0x040fe20000010000 */
[----:B------:R-:W-:Y:S02]  /*9f70*/  F2FP.BF16.F32.PACK_AB R195, R128, R195 ;  /* 0x000000c380c3723e */ /* 0x000fe400000010ff */
[----:B------:R-:W-:Y:S01]  /*9f80*/  FADD.FTZ R14, R130, R11 ;  /* 0x0000000b820e7221 */ /* 0x000fe20000010000 */
[----:B------:R-:W-:Y:S01]  /*9f90*/  FADD.FTZ R120, R190, R15 ;  /* 0x0000000fbe787221 */ /* 0x000fe20000010000 */
[----:B------:R-:W-:Y:S02]  /*9fa0*/  F2FP.BF16.F32.PACK_AB R188, R211, R188 ;  /* 0x000000bcd3bc723e */ /* 0x000fe400000010ff */
[----:B------:R-:W-:Y:S01]  /*9fb0*/  FADD.FTZ R11, R191, R14 ;  /* 0x0000000ebf0b7221 */ /* 0x000fe20000010000 */
[----:B------:R-:W-:Y:S01]  /*9fc0*/  FADD.FTZ R15, R213, R120 ;  /* 0x00000078d50f7221 */ /* 0x000fe20000010000 */
[----:B------:R-:W-:-:S02]  /*9fd0*/  F2FP.BF16.F32.PACK_AB R189, R130, R189 ;  /* 0x000000bd82bd723e */ /* 0x000fc400000010ff */
[----:B------:R-:W-:Y:S01]  /*9fe0*/  FADD.FTZ R14, R132, R11 ;  /* 0x0000000b840e7221 */ /* 0x000fe20000010000 */
[----:B------:R-:W-:Y:S01]  /*9ff0*/  FADD.FTZ R120, R184, R15 ;  /* 0x0000000fb8787221 */ /* 0x000fe20000010000 */
[----:B------:R-:W-:Y:S02]  /*a000*/  F2FP.BF16.F32.PACK_AB R190, R213, R190 ;  /* 0x000000bed5be723e */ /* 0x000fe400000010ff */
[----:B------:R-:W-:Y:S01]  /*a010*/  FADD.FTZ R11, R3, R14 ;  /* 0x0000000e030b7221 */ /* 0x000fe20000010000 */
[C---:B------:R-:W-:Y:S01]  /*a020*/  FADD.FTZ R15, R215.reuse, R120 ;  /* 0x00000078d70f7221 */ /* 0x040fe20000010000 */
[----:B------:R-:W-:Y:S02]  /*a030*/  F2FP.BF16.F32.PACK_AB R191, R132, R191 ;  /* 0x000000bf84bf723e */ /* 0x000fe400000010ff */
        /* <DEDUP_REMOVED lines=16> */
[----:B------:R-:W-:Y:S01]  /*a140*/  FADD.FTZ R3, R183, R4 ;  /* 0x00000004b7037221 */ /* 0x000fe20000010000 */
[----:B------:R-:W-:Y:S02]  /*a150*/  F2FP.BF16.F32.PACK_AB R181, R131, R139 ;  /* 0x0000008b83b5723e */ /* 0x000fe400000010ff */
[C---:B------:R-:W-:Y:S01]  /*a160*/  FADD.FTZ R14, R135.reuse, R14 ;  /* 0x0000000e870e7221 */ /* 0x040fe20000010000 */
[----:B------:R-:W-:Y:S01]  /*a170*/  FADD.FTZ R4, R20, R3 ;  /* 0x0000000314047221 */ /* 0x000fe20000010000 */
[----:B------:R-:W-:-:S02]  /*a180*/  F2FP.BF16.F32.PACK_AB R183, R135, R141 ;  /* 0x0000008d87b7723e */ /* 0x000fc400000010ff */
[----:B------:R-:W-:Y:S01]  /*a190*/  FADD.FTZ R14, R143, R14 ;  /* 0x0000000e8f0e7221 */ /* 0x000fe20000010000 */
[----:B------:R-:W-:Y:S01]  /*a1a0*/  FADD.FTZ R3, R219, R4 ;  /* 0x00000004db037221 */ /* 0x000fe20000010000 */
[----:B------:R-:W-:Y:S02]  /*a1b0*/  MOV R11, R8 ;  /* 0x00000008000b7202 */ /* 0x000fe40000000f00 */
[----:B------:R-:W-:Y:S01]  /*a1c0*/  FADD.FTZ R14, R123, R14 ;  /* 0x0000000e7b0e7221 */ /* 0x000fe20000010000 */
[----:B------:R-:W-:Y:S01]  /*a1d0*/  FADD.FTZ R4, R12, R3 ;  /* 0x000000030c047221 */ /* 0x000fe20000010000 */
[----:B------:R-:W-:Y:S02]  /*a1e0*/  IMAD.U32 R12, RZ, RZ, UR4 ;  /* 0x00000004ff0c7e24 */ /* 0x000fe4000f8e00ff */
[----:B------:R-:W-:Y:S01]  /*a1f0*/  FADD.FTZ R14, R151, R14 ;  /* 0x0000000e970e7221 */ /* 0x000fe20000010000 */
[----:B------:R-:W-:-:S03]  /*a200*/  FADD.FTZ R4, R221, R4 ;  /* 0x00000004dd047221 */ /* 0x000fc60000010000 */
[----:B------:R-:W-:Y:S01]  /*a210*/  FADD.FTZ R3, R10, R14 ;  /* 0x0000000e0a037221 */ /* 0x000fe20000010000 */
[----:B------:R-:W-:Y:S01]  /*a220*/  IMAD.MOV.U32 R10, RZ, RZ, R9 ;  /* 0x000000ffff0a7224 */ /* 0x000fe200078e0009 */
[----:B------:R-:W-:Y:S06]  /*a230*/  @P2 BRA `(.L_x_2874) ;  /* 0xffffffbc00602947 */ /* 0x000fec000383ffff */
.L_x_2865:
        /* <DEDUP_REMOVED lines=99> */
.L_x_2875:
        /* <DEDUP_REMOVED lines=8> */
.L_x_2876:
[----:B--2---:R-:W-:Y:S05]  /*a8f0*/  @P2 BRA `(.L_x_2877) ;  /* 0x0000000000082947 */ /* 0x004fea0003800000 */
[----:B------:R-:W2:Y:S02]  /*a900*/  SYNCS.PHASECHK.TRANS64.TRYWAIT P0, [UR7+0x36850], R0 ;  /* 0x03685000ff0075a7 */ /* 0x000ea40008000147 */
[----:B--2---:R-:W-:Y:S05]  /*a910*/  @!P0 BRA `(.L_x_2878) ;  /* 0x0000004c00548947 */ /* 0x004fea0003800000 */
.L_x_2877:
[----:B------:R-:W-:Y:S01]  /*a920*/  R2UR UR4, R2 ;  /* 0x00000000020472ca */ /* 0x000fe200000e0000 */
[----:B------:R-:W-:Y:S01]  /*a930*/  WARPGROUP.ARRIVE ;  /* 0x00000000000079c5 */ /* 0x000fe20000000000 */
[----:B------:R-:W-:Y:S01]  /*a940*/  UMOV UR11, 0x40000040 ;  /* 0x40000040000b7882 */ /* 0x000fe20000000000 */
[----:B--2---:R-:W2:Y:S01]  /*a950*/  SHFL.BFLY PT, R5, R4, 0x2, 0x1f ;  /* 0x0c401f0004057f89 */ /* 0x004ea200000e0000 */
[C---:B------:R-:W-:Y:S01]  /*a960*/  IADD3 R133, P4, R18.reuse, 0x40, RZ ;  /* 0x0000004012857810 */ /* 0x040fe20007f9e0ff */
[----:B------:R-:W-:Y:S01]  /*a970*/  UIADD3 UR35, -UR36, URZ, URZ ;  /* 0x0000003f24237290 */ /* 0x000fe2000fffe13f */
[C---:B------:R-:W-:Y:S01]  /*a980*/  IADD3 R121, P6, R18.reuse, 0x4000, RZ ;  /* 0x0000400012797810 */ /* 0x040fe20007fde0ff */
[----:B------:R-:W3:Y:S01]  /*a990*/  SHFL.BFLY PT, R10, R3, 0x2, 0x1f ;  /* 0x0c401f00030a7f89 */ /* 0x000ee200000e0000 */
        /* <DEDUP_REMOVED lines=9> */
[----:B------:R-:W-:Y:S02]  /*aa30*/  LOP3.LUT R122, R123, 0x380, RZ, 0xc0, !PT ;  /* 0x000003807b7a7812 */ /* 0x000fe400078ec0ff */
[----:B------:R-:W-:Y:S01]  /*aa40*/  ULOP3.LUT UR4, UR4, 0x3fff, URZ, 0xc0, !UPT ;  /* 0x00003fff04047892 */ /* 0x000fe2000f8ec03f */
[----:B------:R-:W-:-:S02]  /*aa50*/  IADD3 R21, P4, R18, 0x8000, RZ ;  /* 0x0000800012157810 */ /* 0x000fc40007f9e0ff */
[----:B------:R-:W-:Y:S01]  /*aa60*/  SHF.R.U64 R120, R120, 0x3, RZ ;  /* 0x0000000378787819 */ /* 0x000fe200000012ff */
[----:B------:R-:W-:Y:S01]  /*aa70*/  ULOP3.LUT UR4, UR4, 0x3800000, URZ, 0xfc, !UPT ;  /* 0x0380000004047892 */ /* 0x000fe2000f8efc3f */
[----:B------:R-:W-:Y:S01]  /*aa80*/  SHF.R.U64 R122, R122, 0x3, RZ ;  /* 0x000000037a7a7819 */ /* 0x000fe200000012ff */
[----:B--2---:R-:W-:Y:S01]  /*aa90*/  FADD.FTZ R5, R5, R4 ;  /* 0x0000000405057221 */ /* 0x004fe20000010000 */
[----:B------:R-:W-:Y:S01]  /*aaa0*/  LOP3.LUT R20, R21, 0x380, RZ, 0xc0, !PT ;  /* 0x0000038015147812 */ /* 0x000fe200078ec0ff */
[----:B------:R-:W-:Y:S01]  /*aab0*/  UIMAD UR4, UR38, 0xa80, UR4 ;  /* 0x00000a80260478a4 */ /* 0x000fe2000f8e0204 */
[----:B------:R-:W-:Y:S01]  /*aac0*/  LOP3.LUT R120, R120, R121, RZ, 0x3c, !PT ;  /* 0x0000007978787212 */ /* 0x000fe200078e3cff */
[----:B---3--:R-:W-:Y:S01]  /*aad0*/  FADD.FTZ R7, R10, R3 ;  /* 0x000000030a077221 */ /* 0x008fe20000010000 */
[----:B------:R-:W-:Y:S01]  /*aae0*/  LOP3.LUT R122, R122, R123, RZ, 0x3c, !PT ;  /* 0x0000007b7a7a7212 */ /* 0x000fe200078e3cff */
[----:B------:R-:W-:Y:S01]  /*aaf0*/  UIADD3 UR6, UR4, 0x80, URZ ;  /* 0x0000008004067890 */ /* 0x000fe2000fffe03f */
[----:B------:R-:W-:Y:S01]  /*ab00*/  IADD3.X R121, RZ, R19, RZ, P6, !PT ;  /* 0x00000013ff797210 */ /* 0x000fe200037fe4ff */
[----:B------:R-:W-:Y:S01]  /*ab10*/  IMAD.X R123, RZ, RZ, R19, P0 ;  /* 0x000000ffff7b7224 */ /* 0x000fe200000e0613 */
[----:B------:R-:W-:Y:S01]  /*ab20*/  UMOV UR10, UR4 ;  /* 0x00000004000a7c82 */ /* 0x000fe20008000000 */
[----:B------:R-:W-:Y:S01]  /*ab30*/  SHF.R.U64 R20, R20, 0x3, RZ ;  /* 0x0000000314147819 */ /* 0x000fe200000012ff */
[----:B------:R-:W-:Y:S01]  /*ab40*/  HGMMA.64x192x16.F32.BF16 R24, R200, gdesc[UR8].tnspB, R24, gsb0 ;  /* 0x42e00008c8187df0 */ /* 0x000fe20008001818 */
[----:B------:R-:W-:Y:S01]  /*ab50*/  UMOV UR11, 0x40000040 ;  /* 0x40000040000b7882 */ /* 0x000fe20000000000 */
[----:B------:R-:W-:Y:S01]  /*ab60*/  UMOV UR10, UR6 ;  /* 0x00000006000a7c82 */ /* 0x000fe20008000000 */
[----:B------:R-:W-:Y:S01]  /*ab70*/  UIADD3 UR6, UR4, 0x100, URZ ;  /* 0x0000010004067890 */ /* 0x000fe2000fffe03f */
[C---:B------:R-:W-:Y:S01]  /*ab80*/  IADD3 R4, P6, R18.reuse, 0x8040, RZ ;  /* 0x0000804012047810 */ /* 0x040fe20007fde0ff */
[----:B-1----:R-:W-:Y:S01]  /*ab90*/  SHFL.BFLY PT, R0, R5, 0x1, 0x1f ;  /* 0x0c201f0005007f89 */ /* 0x002fe200000e0000 */
[----:B------:R-:W-:-:S02]  /*aba0*/  IADD3 R134, P0, R18, 0x8060, RZ ;  /* 0x0000806012867810 */ /* 0x000fc40007f1e0ff */
[----:B------:R-:W-:Y:S02]  /*abb0*/  LOP3.LUT R20, R20, R21, RZ, 0x3c, !PT ;  /* 0x0000001514147212 */ /* 0x000fe400078e3cff */
[----:B------:R-:W-:Y:S02]  /*abc0*/  LOP3.LUT R11, R4, 0x380, RZ, 0xc0, !PT ;  /* 0x00000380040b7812 */ /* 0x000fe400078ec0ff */
[----:B------:R-:W-:Y:S02]  /*abd0*/  LOP3.LUT R21, R134, 0x380, RZ, 0xc0, !PT ;  /* 0x0000038086157812 */ /* 0x000fe400078ec0ff */
[----:B------:R-:W-:Y:S02]  /*abe0*/  SHF.R.U64 R11, R11, 0x3, RZ ;  /* 0x000000030b0b7819 */ /* 0x000fe400000012ff */
[----:B------:R-:W-:Y:S02]  /*abf0*/  SHF.R.U64 R21, R21, 0x3, RZ ;  /* 0x0000000315157819 */ /* 0x000fe400000012ff */
[----:B------:R-:W-:Y:S01]  /*ac00*/  LOP3.LUT R10, R11, R4, RZ, 0x3c, !PT ;  /* 0x000000040b0a7212 */ /* 0x000fe200078e3cff */
[--C-:B------:R-:W-:Y:S01]  /*ac10*/  IMAD.X R11, RZ, RZ, R19.reuse, P6 ;  /* 0x000000ffff0b7224 */ /* 0x100fe200030e0613 */
[----:B------:R-:W-:Y:S01]  /*ac20*/  LOP3.LUT R4, R21, R134, RZ, 0x3c, !PT ;  /* 0x0000008615047212 */ /* 0x000fe200078e3cff */
[----:B------:R-:W-:Y:S01]  /*ac30*/  IMAD.X R21, RZ, RZ, R19, P4 ;  /* 0x000000ffff157224 */ /* 0x000fe200020e0613 */
[----:B------:R-:W1:Y:S01]  /*ac40*/  SHFL.BFLY PT, R134, R7, 0x1, 0x1f ;  /* 0x0c201f0007867f89 */ /* 0x000e6200000e0000 */
[----:B------:R-:W-:-:S02]  /*ac50*/  IADD3 R127, P3, R18, 0x20, RZ ;  /* 0x00000020127f7810 */ /* 0x000fc40007f7e0ff */
[----:B------:R-:W-:Y:S02]  /*ac60*/  LOP3.LUT R125, R18, 0x380, RZ, 0xc0, !PT ;  /* 0x00000380127d7812 */ /* 0x000fe400078ec0ff */
[----:B------:R-:W-:Y:S02]  /*ac70*/  LOP3.LUT R126, R127, 0x380, RZ, 0xc0, !PT ;  /* 0x000003807f7e7812 */ /* 0x000fe400078ec0ff */
[----:B------:R-:W-:Y:S02]  /*ac80*/  SHF.R.U64 R125, R125, 0x3, RZ ;  /* 0x000000037d7d7819 */ /* 0x000fe400000012ff */
[----:B------:R-:W-:Y:S02]  /*ac90*/  SHF.R.U64 R126, R126, 0x3, RZ ;  /* 0x000000037e7e7819 */ /* 0x000fe400000012ff */
[----:B------:R-:W-:Y:S02]  /*aca0*/  IADD3 R131, P2, R18, 0x4040, RZ ;  /* 0x0000404012837810 */ /* 0x000fe40007f5e0ff */
[----:B------:R-:W-:-:S02]  /*acb0*/  LOP3.LUT R126, R126, R127, RZ, 0x3c, !PT ;  /* 0x0000007f7e7e7212 */ /* 0x000fc400078e3cff */
[C---:B------:R-:W-:Y:S02]  /*acc0*/  IADD3 R15, P5, R18.reuse, 0x60, RZ ;  /* 0x00000060120f7810 */ /* 0x040fe40007fbe0ff */
[----:B------:R-:W-:Y:S02]  /*acd0*/  IADD3.X R127, RZ, R19, RZ, P3, !PT ;  /* 0x00000013ff7f7210 */ /* 0x000fe40001ffe4ff */
[----:B------:R-:W-:Y:S02]  /*ace0*/  IADD3 R129, P3, R18, 0x4060, RZ ;  /* 0x0000406012817810 */ /* 0x000fe40007f7e0ff */
[----:B------:R-:W-:Y:S01]  /*acf0*/  LOP3.LUT R124, R125, R18, RZ, 0x3c, !PT ;  /* 0x000000127d7c7212 */ /* 0x000fe200078e3cff */
[----:B------:R-:W-:Y:S01]  /*ad00*/  IMAD.MOV.U32 R125, RZ, RZ, R19 ;  /* 0x000000ffff7d7224 */ /* 0x000fe200078e0013 */
[----:B------:R-:W-:Y:S01]  /*ad10*/  LOP3.LUT R130, R131, 0x380, RZ, 0xc0, !PT ;  /* 0x0000038083827812 */ /* 0x000fe200078ec0ff */
[----:B-1----:R-:W-:Y:S01]  /*ad20*/  FADD.FTZ R134, R7, R134 ;  /* 0x0000008607867221 */ /* 0x002fe20000010000 */
[----:B------:R-:W-:-:S02]  /*ad30*/  LOP3.LUT R14, R15, 0x380, RZ, 0xc0, !PT ;  /* 0x000003800f0e7812 */ /* 0x000fc400078ec0ff */
[----:B------:R-:W-:Y:S02]  /*ad40*/  LOP3.LUT R128, R129, 0x380, RZ, 0xc0, !PT ;  /* 0x0000038081807812 */ /* 0x000fe400078ec0ff */
[----:B------:R-:W-:Y:S02]  /*ad50*/  SHF.R.U64 R130, R130, 0x3, RZ ;  /* 0x0000000382827819 */ /* 0x000fe400000012ff */
[----:B------:R-:W-:Y:S01]  /*ad60*/  MOV R125, R124 ;  /* 0x0000007c007d7202 */ /* 0x000fe20000000f00 */
[----:B------:R-:W-:Y:S01]  /*ad70*/  FADD.FTZ R124, R5, R0 ;  /* 0x00000000057c7221 */ /* 0x000fe20000010000 */
[----:B------:R-:W-:Y:S01]  /*ad80*/  SHF.R.U64 R14, R14, 0x3, RZ ;  /* 0x000000030e0e7819 */ /* 0x000fe200000012ff */
[----:B------:R-:W-:Y:S01]  /*ad90*/  IMAD.X R5, RZ, RZ, R19, P0 ;  /* 0x000000ffff057224 */ /* 0x000fe200000e0613 */
[----:B------:R-:W-:Y:S02]  /*ada0*/  FSETP.NE.FTZ.AND P4, PT, R134, RZ, PT ;  /* 0x000000ff8600720b */ /* 0x000fe40003f95000 */
[----:B------:R-:W-:-:S02]  /*adb0*/  SHF.R.U64 R128, R128, 0x3, RZ ;  /* 0x0000000380807819 */ /* 0x000fc400000012ff */
[----:B------:R-:W-:Y:S02]  /*adc0*/  LOP3.LUT R130, R130, R131, RZ, 0x3c, !PT ;  /* 0x0000008382827212 */ /* 0x000fe400078e3cff */
[----:B------:R-:W-:Y:S01]  /*add0*/  LOP3.LUT R14, R14, R15, RZ, 0x3c, !PT ;  /* 0x0000000f0e0e7212 */ /* 0x000fe200078e3cff */
[--C-:B------:R-:W-:Y:S01]  /*ade0*/  IMAD.X R15, RZ, RZ, R19.reuse, P5 ;  /* 0x000000ffff0f7224 */ /* 0x100fe200028e0613 */
[----:B------:R-:W-:Y:S02]  /*adf0*/  IADD3.X R131, RZ, R19, RZ, P2, !PT ;  /* 0x00000013ff837210 */ /* 0x000fe400017fe4ff */
[----:B------:R-:W-:Y:S01]  /*ae00*/  LOP3.LUT R128, R128, R129, RZ, 0x3c, !PT ;  /* 0x0000008180807212 */ /* 0x000fe200078e3cff */
[----:B------:R-:W-:Y:S01]  /*ae10*/  IMAD.X R129, RZ, RZ, R19, P3 ;  /* 0x000000ffff817224 */ /* 0x000fe200018e0613 */
[----:B------:R-:W-:Y:S02]  /*ae20*/  FSETP.NE.FTZ.AND P2, PT, R124, RZ, PT ;  /* 0x000000ff7c00720b */ /* 0x000fe40003f55000 */
[----:B------:R-:W-:-:S02]  /*ae30*/  MOV R15, R14 ;  /* 0x0000000e000f7202 */ /* 0x000fc40000000f00 */
[----:B------:R-:W-:Y:S02]  /*ae40*/  MOV R120, R120 ;  /* 0x0000007800787202 */ /* 0x000fe40000000f00 */
[----:B------:R-:W-:Y:S02]  /*ae50*/  MOV R14, R128 ;  /* 0x00000080000e7202 */ /* 0x000fe40000000f00 */
[----:B------:R-:W-:Y:S02]  /*ae60*/  CS2R R128, SRZ ;  /* 0x0000000000807805 */ /* 0x000fe4000001ff00 */
[----:B------:R-:W-:Y:S02]  /*ae70*/  MOV R121, R10 ;  /* 0x0000000a00797202 */ /* 0x000fe40000000f00 */
[----:B------:R-:W1:Y:S01]  /*ae80*/  @P4 MUFU.LG2 R10, R134 ;  /* 0x00000086000a4308 */ /* 0x000e620000000c00 */
[----:B------:R-:W-:Y:S02]  /*ae90*/  R2UR UR5, R205 ;  /* 0x00000000cd0572ca */ /* 0x000fe400000e0000 */
[----:B------:R-:W-:Y:S01]  /*aea0*/  MOV R11, UR7 ;  /* 0x00000007000b7c02 */ /* 0x000fe20008000f00 */
[----:B------:R-:W-:Y:S01]  /*aeb0*/  ULDC UR7, c[0x0][0xa88] ;  /* 0x0002a20000077ab9 */ /* 0x000fe20000000800 */
[----:B------:R-:W-:-:S02]  /*aec0*/  R2UR UR12, R204 ;  /* 0x00000000cc0c72ca */ /* 0x000fc400000e0000 */
[----:B------:R-:W-:Y:S01]  /*aed0*/  @!P1 IADD3 R11, R11, 0x36860, RZ ;  /* 0x000368600b0b9810 */ /* 0x000fe20007ffe0ff */
[----:B------:R-:W-:Y:S01]  /*aee0*/  @P2 MUFU.RCP R129, R124 ;  /* 0x0000007c00812308 */ /* 0x000fe20000001000 */
[----:B------:R-:W-:Y:S02]  /*aef0*/  IADD3 R13, P5, R18, 0x8020, RZ ;  /* 0x00008020120d7810 */ /* 0x000fe40007fbe0ff */
[----:B------:R-:W-:Y:S01]  /*af00*/  MOV R0, R130 ;  /* 0x0000008200007202 */ /* 0x000fe20000000f00 */
[----:B------:R-:W-:Y:S01]  /*af10*/  @P4 FMUL.FTZ R131, R6, 0.69314718246459960938 ;  /* 0x3f31721806834820 */ /* 0x000fe20000410000 */
[----:B------:R-:W-:Y:S01]  /*af20*/  @!P1 PRMT R11, RZ, 0x654, R11 ;  /* 0x00000654ff0b9816 */ /* 0x000fe2000000000b */
[----:B------:R-:W-:Y:S01]  /*af30*/  UIADD3 UR34, -UR5, URZ, URZ ;  /* 0x0000003f05227290 */ /* 0x000fe2000fffe13f */
[----:B------:R-:W-:Y:S01]  /*af40*/  LOP3.LUT R12, R13, 0x380, RZ, 0xc0, !PT ;  /* 0x000003800d0c7812 */ /* 0x000fe200078ec0ff */
[----:B------:R2:W3:Y:S01]  /*af50*/  @P2 MUFU.LG2 R7, R124 ;  /* 0x0000007c00072308 */ /* 0x0004e20000000c00 */
[----:B-1----:R-:W-:Y:S01]  /*af60*/  @P4 FMUL.FTZ R10, R10, 0.69314718246459960938 ;  /* 0x3f3172180a0a4820 */ /* 0x002fe20000410000 */
[----:B------:R-:W-:Y:S01]  /*af70*/  MOV R122, R122 ;  /* 0x0000007a007a7202 */ /* 0x000fe20000000f00 */
[----:B------:R-:W-:Y:S01]  /*af80*/  IMAD.MOV.U32 R123, RZ, RZ, -0x800000 ;  /* 0xff800000ff7b7424 */ /* 0x000fe200078e00ff */
[----:B------:R-:W-:-:S02]  /*af90*/  SHF.R.U64 R12, R12, 0x3, RZ ;  /* 0x000000030c0c7819 */ /* 0x000fc400000012ff */
[----:B------:R-:W-:Y:S02]  /*afa0*/  MOV R20, R20 ;  /* 0x0000001400147202 */ /* 0x000fe40000000f00 */
[----:B------:R-:W1:Y:S01]  /*afb0*/  @P4 MUFU.RCP R128, R134 ;  /* 0x0000008600804308 */ /* 0x000e620000001000 */
[----:B------:R-:W-:Y:S02]  /*afc0*/  LOP3.LUT R12, R12, R13, RZ, 0x3c, !PT ;  /* 0x0000000d0c0c7212 */ /* 0x000fe400078e3cff */
[----:B--2---:R-:W-:Y:S01]  /*afd0*/  MOV R124, R4 ;  /* 0x00000004007c7202 */ /* 0x004fe20000000f00 */
[----:B------:R-:W-:Y:S01]  /*afe0*/  @P2 FMUL.FTZ R5, R6, 0.69314718246459960938 ;  /* 0x3f31721806052820 */ /* 0x000fe20000410000 */
[----:B------:R-:W-:Y:S02]  /*aff0*/  IADD3.X R13, RZ, R19, RZ, P5, !PT ;  /* 0x00000013ff0d7210 */ /* 0x000fe40002ffe4ff */
[----:B------:R-:W-:Y:S01]  /*b000*/  MOV R127, R126 ;  /* 0x0000007e007f7202 */ /* 0x000fe20000000f00 */
[----:B---3--:R-:W-:Y:S01]  /*b010*/  @P2 FMUL.FTZ R4, R7, 0.69314718246459960938 ;  /* 0x3f31721807042820 */ /* 0x008fe20000410000 */
[----:B------:R-:W-:-:S02]  /*b020*/  MOV R21, R12 ;  /* 0x0000000c00157202 */ /* 0x000fc40000000f00 */
[----:B------:R-:W-:Y:S01]  /*b030*/  MOV R3, R132 ;  /* 0x0000008400037202 */ /* 0x000fe20000000f00 */
[----:B------:R-:W-:Y:S01]  /*b040*/  @P2 FFMA.FTZ R123, R5, R8, R4 ;  /* 0x00000008057b2223 */ /* 0x000fe20000010004 */
[----:B------:R-:W-:Y:S01]  /*b050*/  LOP3.LUT P0, RZ, R23, 0x3, RZ, 0xc0, !PT ;  /* 0x0000000317ff7812 */ /* 0x000fe2000780c0ff */
[----:B------:R-:W-:Y:S02]  /*b060*/  WARPGROUP.DEPBAR.LE gsb0, 0x0 ;  /* 0x00008000000079c5 */ /* 0x000fe40000010000 */
[----:B------:R-:W-:-:S06]  /*b070*/  WARPGROUP.ARRIVE ;  /* 0x00000000000079c5 */ /* 0x000fcc0000000000 */
[----:B------:R-:W-:Y:S01]  /*b080*/  HGMMA.64x192x16.F32.BF16 R24, R196, gdesc[UR8].tnspB, R24, gsb0 ;  /* 0x42e00008c4187df0 */ /* 0x000fe20008001818 */
[----:B------:R-:W-:Y:S01]  /*b090*/  UMOV UR10, UR6 ;  /* 0x00000006000a7c82 */ /* 0x000fe20008000000 */
[----:B------:R-:W-:Y:S01]  /*b0a0*/  UMOV UR11, 0x40000040 ;  /* 0x40000040000b7882 */ /* 0x000fe20000000000 */
[----:B------:R-:W-:Y:S01]  /*b0b0*/  UIADD3 UR6, UR4, 0x180, URZ ;  /* 0x0000018004067890 */ /* 0x000fe2000fffe03f */
[----:B------:R-:W-:Y:S02]  /*b0c0*/  WARPGROUP.DEPBAR.LE gsb0, 0x0 ;  /* 0x00008000000079c5 */ /* 0x000fe40000010000 */
[----:B------:R-:W-:-:S14]  /*b0d0*/  WARPGROUP.ARRIVE ;  /* 0x00000000000079c5 */ /* 0x000fdc0000000000 */
        /* <DEDUP_REMOVED lines=9> */
[----:B------:R-:W-:Y:S02]  /*b170*/  UIADD3 UR6, UR4, 0x280, URZ ;  /* 0x0000028004067890 */ /* 0x000fe4000fffe03f */
[----:B------:R-:W-:Y:S01]  /*b180*/  UIADD3 UR4, UR4, 0x300, URZ ;  /* 0x0000030004047890 */ /* 0x000fe2000fffe03f */
[----:B------:R-:W-:Y:S02]  /*b190*/  WARPGROUP.DEPBAR.LE gsb0, 0x0 ;  /* 0x00008000000079c5 */ /* 0x000fe40000010000 */
[----:B------:R-:W-:-:S12]  /*b1a0*/  WARPGROUP.ARRIVE ;  /* 0x00000000000079c5 */ /* 0x000fd80000000000 */
[----:B------:R-:W-:Y:S01]  /*b1b0*/  HGMMA.64x192x16.F32.BF16 R24, R184, gdesc[UR8].tnspB, R24, gsb0 ;  /* 0x42e00008b8187df0 */ /* 0x000fe20008001818 */
[----:B------:R-:W-:Y:S01]  /*b1c0*/  UMOV UR10, UR6 ;  /* 0x00000006000a7c82 */ /* 0x000fe20008000000 */
[----:B------:R-:W-:Y:S01]  /*b1d0*/  UMOV UR11, 0x40000040 ;  /* 0x40000040000b7882 */ /* 0x000fe20000000000 */
[----:B------:R-:W-:Y:S02]  /*b1e0*/  WARPGROUP.DEPBAR.LE gsb0, 0x0 ;  /* 0x00008000000079c5 */ /* 0x000fe40000010000 */
[----:B------:R-:W-:-:S15]  /*b1f0*/  WARPGROUP.ARRIVE ;  /* 0x00000000000079c5 */ /* 0x000fde0000000000 */
[----:B------:R-:W-:Y:S01]  /*b200*/  HGMMA.64x192x16.F32.BF16 R24, R180, gdesc[UR8].tnspB, R24, gsb0 ;  /* 0x42e00008b4187df0 */ /* 0x000fe20008001818 */
        /* <DEDUP_REMOVED lines=8> */
[----:B------:R-:W-:Y:S02]  /*b290*/  UIMAD.WIDE.U32 UR4, UR35, UR8, URZ ;  /* 0x00000008230472a5 */ /* 0x000fe4000f8e003f */
[----:B------:R-:W-:Y:S02]  /*b2a0*/  UIMAD UR6, UR35, UR9, UR6 ;  /* 0x00000009230672a4 */ /* 0x000fe4000f8e0206 */
[----:B------:R-:W-:-:S02]  /*b2b0*/  USHF.L.U32 UR34, UR34, 0x7, URZ ;  /* 0x0000000722227899 */ /* 0x000fc4000800063f */
[----:B------:R-:W-:Y:S01]  /*b2c0*/  IMAD.U32 R12, RZ, RZ, UR4 ;  /* 0x00000004ff0c7e24 */ /* 0x000fe2000f8e00ff */
[----:B------:R-:W-:Y:S02]  /*b2d0*/  UIADD3 UR4, UR5, UR6, URZ ;  /* 0x0000000605047290 */ /* 0x000fe4000fffe03f */
[----:B------:R-:W-:Y:S01]  /*b2e0*/  MOV R13, UR5 ;  /* 0x00000005000d7c02 */ /* 0x000fe20008000f00 */
[----:B------:R-:W-:Y:S01]  /*b2f0*/  ULDC.64 UR12, c[0x0][0x208] ;  /* 0x00008200000c7ab9 */ /* 0x000fe20000000a00 */
[----:B------:R-:W-:Y:S02]  /*b300*/  VIADD R126, R208, UR34 ;  /* 0x00000022d07e7c36 */ /* 0x000fe40008000000 */
[----:B------:R-:W-:Y:S01]  /*b310*/  IMAD.U32 R13, RZ, RZ, UR4 ;  /* 0x00000004ff0d7e24 */ /* 0x000fe2000f8e00ff */
[----:B------:R-:W-:Y:S01]  /*b320*/  USHF.R.S32.HI UR4, URZ, 0x1f, UR36 ;  /* 0x0000001f3f047899 */ /* 0x000fe20008011424 */
[----:B------:R-:W-:-:S05]  /*b330*/  VIADD R130, R126, 0x8 ;  /* 0x000000087e827836 */ /* 0x000fca0000000000 */
[----:B------:R-:W-:Y:S02]  /*b340*/  ISETP.GE.OR P3, PT, R130, UR7, P0 ;  /* 0x0000000782007c0c */ /* 0x000fe40008766670 */
[----:B------:R-:W-:Y:S01]  /*b350*/  ISETP.GE.OR P0, PT, R126, UR7, P0 ;  /* 0x000000077e007c0c */ /* 0x000fe20008706670 */
[----:B------:R-:W-:Y:S02]  /*b360*/  WARPGROUP.DEPBAR.LE gsb0, 0x0 ;  /* 0x00008000000079c5 */ /* 0x000fe40000010000 */
[----:B------:R-:W-:-:S06]  /*b370*/  WARPGROUP.ARRIVE ;  /* 0x00000000000079c5 */ /* 0x000fcc0000000000 */
[----:B------:R-:W-:Y:S01]  /*b380*/  HGMMA.64x192x16.F32.BF16 R24, R176, gdesc[UR8].tnspB, R24, gsb0 ;  /* 0x42e00008b0187df0 */ /* 0x000fe20008001818 */
[----:B------:R-:W-:Y:S01]  /*b390*/  R2UR UR10, R17 ;  /* 0x00000000110a72ca */ /* 0x000fe200000e0000 */
[----:B------:R-:W-:Y:S02]  /*b3a0*/  IMAD.MOV.U32 R17, RZ, RZ, -0x800000 ;  /* 0xff800000ff117424 */ /* 0x000fe400078e00ff */
[----:B------:R-:W-:Y:S01]  /*b3b0*/  @P4 FFMA.FTZ R17, R131, R9, R10 ;  /* 0x0000000983114223 */ /* 0x000fe2000001000a */
[----:B------:R-:W-:Y:S02]  /*b3c0*/  WARPGROUP.DEPBAR.LE gsb0, 0x0 ;  /* 0x00008000000079c5 */ /* 0x000fe40000010000 */
[----:B------:R2:W-:Y:S01]  /*b3d0*/  @!P1 SYNCS.ARRIVE.TRANS64.RED.A1T0 RZ, [R11+URZ], RZ ;  /* 0x000000ff0bff99a7 */ /* 0x0005e2000810043f */
[-C--:B------:R-:W-:Y:S01]  /*b3e0*/  FMUL.FTZ R10, R37, R129.reuse ;  /* 0x00000081250a7220 */ /* 0x080fe20000410000 */
[-C--:B------:R-:W-:Y:S01]  /*b3f0*/  FMUL.FTZ R6, R29, R129.reuse ;  /* 0x000000811d067220 */ /* 0x080fe20000410000 */
[-C--:B------:R-:W-:Y:S01]  /*b400*/  FMUL.FTZ R7, R28, R129.reuse ;  /* 0x000000811c077220 */ /* 0x080fe20000410000 */
[-C--:B------:R-:W-:Y:S01]  /*b410*/  FMUL.FTZ R4, R25, R129.reuse ;  /* 0x0000008119047220 */ /* 0x080fe20000410000 */
[-C--:B------:R-:W-:Y:S01]  /*b420*/  FMUL.FTZ R5, R24, R129.reuse ;  /* 0x0000008118057220 */ /* 0x080fe20000410000 */
[-C--:B-1----:R-:W-:Y:S01]  /*b430*/  FMUL.FTZ R27, R27, R128.reuse ;  /* 0x000000801b1b7220 */ /* 0x082fe20000410000 */
[-C--:B------:R-:W-:Y:S01]  /*b440*/  FMUL.FTZ R26, R26, R128.reuse ;  /* 0x000000801a1a7220 */ /* 0x080fe20000410000 */
[----:B--2---:R-:W-:Y:S01]  /*b450*/  FMUL.FTZ R11, R36, R129 ;  /* 0x00000081240b7220 */ /* 0x004fe20000410000 */
[----:B------:R-:W-:Y:S01]  /*b460*/  F2FP.BF16.F32.PACK_AB R6, R6, R7 ;  /* 0x000000070606723e */ /* 0x000fe200000010ff */
[----:B------:R-:W1:Y:S01]  /*b470*/  LDC.64 R36, c[0x0][0xb78] ;  /* 0x0002de00ff247b82 */ /* 0x000e620000000a00 */
[-C--:B------:R-:W-:Y:S01]  /*b480*/  FMUL.FTZ R8, R33, R129.reuse ;  /* 0x0000008121087220 */ /* 0x080fe20000410000 */
        /* <DEDUP_REMOVED lines=9> */
[----:B------:R-:W-:Y:S01]  /*b520*/  F2FP.BF16.F32.PACK_AB R5, R27, R26 ;  /* 0x0000001a1b05723e */ /* 0x000fe200000010ff */
[----:B------:R-:W-:Y:S01]  /*b530*/  FMUL.FTZ R25, R40, R129 ;  /* 0x0000008128197220 */ /* 0x000fe20000410000 */
[----:B------:R-:W-:Y:S01]  /*b540*/  F2FP.BF16.F32.PACK_AB R7, R7, R30 ;  /* 0x0000001e0707723e */ /* 0x000fe200000010ff */
[----:B------:R-:W-:Y:S01]  /*b550*/  BAR.SYNC.DEFER_BLOCKING 0x1, 0x100 ;  /* 0x0044000000007b1d */ /* 0x000fe20000010000 */
[----:B------:R-:W-:Y:S01]  /*b560*/  F2FP.BF16.F32.PACK_AB R8, R8, R9 ;  /* 0x000000090808723e */ /* 0x000fe200000010ff */
[----:B------:R-:W-:Y:S01]  /*b570*/  FMUL.FTZ R45, R45, R129 ;  /* 0x000000812d2d7220 */ /* 0x000fe20000410000 */
[----:B------:R-:W-:Y:S01]  /*b580*/  F2FP.BF16.F32.PACK_AB R10, R10, R11 ;  /* 0x0000000b0a0a723e */ /* 0x000fe200000010ff */
[-C--:B------:R-:W-:Y:S01]  /*b590*/  FMUL.FTZ R44, R44, R129.reuse ;  /* 0x000000812c2c7220 */ /* 0x080fe20000410000 */
[----:B------:R-:W-:Y:S01]  /*b5a0*/  F2FP.BF16.F32.PACK_AB R9, R35, R34 ;  /* 0x000000222309723e */ /* 0x000fe200000010ff */
[----:B------:R-:W-:Y:S01]  /*b5b0*/  FMUL.FTZ R43, R43, R128 ;  /* 0x000000802b2b7220 */ /* 0x000fe20000410000 */
[----:B------:R-:W-:Y:S01]  /*b5c0*/  F2FP.BF16.F32.PACK_AB R11, R39, R38 ;  /* 0x00000026270b723e */ /* 0x000fe200000010ff */
        /* <DEDUP_REMOVED lines=19> */
[----:B------:R-:W-:Y:S01]  /*b700*/  STSM.16.M88.4 [R125], R4 ;  /* 0x000000047d007844 */ /* 0x000fe20000000200 */
        /* <DEDUP_REMOVED lines=8> */
[----:B------:R1:W-:Y:S01]  /*b790*/  STSM.16.M88.4 [R127], R8 ;  /* 0x000000087f007844 */ /* 0x0003e20000000200 */
        /* <DEDUP_REMOVED lines=16> */
[----:B-1----:R-:W-:-:S02]  /*b8a0*/  IMAD R8, R36, UR4, RZ ;  /* 0x0000000424087c24 */ /* 0x002fc4000f8e02ff */
        /* <DEDUP_REMOVED lines=36> */
[-C--:B------:R-:W-:Y:S01]  /*baf0*/  FMUL.FTZ R111, R111, R128.reuse ;  /* 0x000000806f6f7220 */ /* 0x080fe20000410000 */
[-C--:B------:R-:W-:Y:S01]  /*bb00*/  FMUL.FTZ R110, R110, R128.reuse ;  /* 0x000000806e6e7220 */ /* 0x080fe20000410000 */
[-C--:B------:R-:W-:Y:S01]  /*bb10*/  FMUL.FTZ R115, R115, R128.reuse ;  /* 0x0000008073737220 */ /* 0x080fe20000410000 */
[----:B------:R-:W-:Y:S01]  /*bb20*/  FMUL.FTZ R114, R114, R128 ;  /* 0x0000008072727220 */ /* 0x000fe20000410000 */
[----:B------:R-:W-:Y:S01]  /*bb30*/  F2FP.BF16.F32.PACK_AB R4, R65, R64 ;  /* 0x000000404104723e */ /* 0x000fe200000010ff */
[----:B------:R-:W-:Y:S01]  /*bb40*/  IMAD R37, R37, UR36, R8 ;  /* 0x0000002425257c24 */ /* 0x000fe2000f8e0208 */
[----:B------:R-:W-:Y:S01]  /*bb50*/  F2FP.BF16.F32.PACK_AB R5, R67, R66 ;  /* 0x000000424305723e */ /* 0x000fe200000010ff */
[-C--:B------:R-:W-:Y:S01]  /*bb60*/  FMUL.FTZ R117, R117, R129.reuse ;  /* 0x0000008175757220 */ /* 0x080fe20000410000 */
[----:B------:R-:W-:Y:S01]  /*bb70*/  F2FP.BF16.F32.PACK_AB R6, R69, R68 ;  /* 0x000000444506723e */ /* 0x000fe200000010ff */
[----:B------:R-:W-:Y:S01]  /*bb80*/  FMUL.FTZ R116, R116, R129 ;  /* 0x0000008174747220 */ /* 0x000fe20000410000 */
[----:B------:R-:W-:Y:S01]  /*bb90*/  F2FP.BF16.F32.PACK_AB R7, R71, R70 ;  /* 0x000000464707723e */ /* 0x000fe200000010ff */
[-C--:B------:R-:W-:Y:S01]  /*bba0*/  FMUL.FTZ R119, R119, R128.reuse ;  /* 0x0000008077777220 */ /* 0x080fe20000410000 */
[----:B------:R-:W-:Y:S01]  /*bbb0*/  FMUL.FTZ R118, R118, R128 ;  /* 0x0000008076767220 */ /* 0x000fe20000410000 */
[----:B------:R1:W-:Y:S01]  /*bbc0*/  STSM.16.M88.4 [R3], R24 ;  /* 0x0000001803007844 */ /* 0x0003e20000000200 */
[----:B------:R-:W-:Y:S01]  /*bbd0*/  F2FP.BF16.F32.PACK_AB R8, R73, R72 ;  /* 0x000000484908723e */ /* 0x000fe200000010ff */
[----:B------:R-:W-:Y:S01]  /*bbe0*/  IMAD.WIDE.U32 R12, R36, UR36, R12 ;  /* 0x00000024240c7c25 */ /* 0x000fe2000f8e000c */
[----:B------:R-:W-:Y:S01]  /*bbf0*/  F2FP.BF16.F32.PACK_AB R9, R75, R74 ;  /* 0x0000004a4b09723e */ /* 0x000fe200000010ff */
[----:B------:R-:W-:Y:S01]  /*bc00*/  STSM.16.M88.4 [R15], R28 ;  /* 0x0000001c0f007844 */ /* 0x000fe20000000200 */
[----:B------:R-:W-:Y:S01]  /*bc10*/  F2FP.BF16.F32.PACK_AB R10, R77, R76 ;  /* 0x0000004c4d0a723e */ /* 0x000fe200000010ff */
[----:B------:R-:W-:Y:S01]  /*bc20*/  ULDC.64 UR4, c[0x0][0xb40] ;  /* 0x0002d00000047ab9 */ /* 0x000fe20000000a00 */
[----:B------:R-:W-:Y:S01]  /*bc30*/  F2FP.BF16.F32.PACK_AB R11, R79, R78 ;  /* 0x0000004e4f0b723e */ /* 0x000fe200000010ff */
[----:B------:R-:W-:Y:S01]  /*bc40*/  STSM.16.M88.4 [R120], R32 ;  /* 0x0000002078007844 */ /* 0x000fe20000000200 */
[----:B------:R-:W-:-:S02]  /*bc50*/  F2FP.BF16.F32.PACK_AB R88, R89, R88 ;  /* 0x000000585958723e */ /* 0x000fc400000010ff */
[----:B------:R-:W-:Y:S01]  /*bc60*/  F2FP.BF16.F32.PACK_AB R89, R91, R90 ;  /* 0x0000005a5b59723e */ /* 0x000fe200000010ff */
[----:B------:R2:W-:Y:S01]  /*bc70*/  STSM.16.M88.4 [R122], R4 ;  /* 0x000000047a007844 */ /* 0x0005e20000000200 */
[----:B------:R-:W-:Y:S02]  /*bc80*/  F2FP.BF16.F32.PACK_AB R96, R97, R96 ;  /* 0x000000606160723e */ /* 0x000fe400000010ff */
[----:B------:R-:W-:Y:S01]  /*bc90*/  F2FP.BF16.F32.PACK_AB R90, R93, R92 ;  /* 0x0000005c5d5a723e */ /* 0x000fe200000010ff */
[----:B------:R-:W-:Y:S01]  /*bca0*/  STSM.16.M88.4 [R0], R8 ;  /* 0x0000000800007844 */ /* 0x000fe20000000200 */
[----:B-1----:R-:W-:Y:S02]  /*bcb0*/  F2FP.BF16.F32.PACK_AB R24, R81, R80 ;  /* 0x000000505118723e */ /* 0x002fe400000010ff */
[----:B------:R-:W-:Y:S01]  /*bcc0*/  F2FP.BF16.F32.PACK_AB R25, R83, R82 ;  /* 0x000000525319723e */ /* 0x000fe200000010ff */
[----:B------:R-:W1:Y:S01]  /*bcd0*/  SHFL.IDX PT, R0, R207, RZ, 0x1f ;  /* 0x00001fffcf007589 */ /* 0x000e6200000e0000 */
[----:B------:R-:W-:-:S02]  /*bce0*/  F2FP.BF16.F32.PACK_AB R26, R85, R84 ;  /* 0x00000054551a723e */ /* 0x000fc400000010ff */
[----:B------:R-:W-:Y:S02]  /*bcf0*/  F2FP.BF16.F32.PACK_AB R27, R87, R86 ;  /* 0x00000056571b723e */ /* 0x000fe400000010ff */
[----:B------:R-:W-:Y:S02]  /*bd00*/  F2FP.BF16.F32.PACK_AB R91, R95, R94 ;  /* 0x0000005e5f5b723e */ /* 0x000fe400000010ff */
[----:B------:R-:W-:Y:S01]  /*bd10*/  F2FP.BF16.F32.PACK_AB R97, R99, R98 ;  /* 0x000000626361723e */ /* 0x000fe200000010ff */
[----:B------:R-:W-:Y:S01]  /*bd20*/  STSM.16.M88.4 [R14], R24 ;  /* 0x000000180e007844 */ /* 0x000fe20000000200 */
[----:B------:R-:W-:Y:S02]  /*bd30*/  F2FP.BF16.F32.PACK_AB R104, R105, R104 ;  /* 0x000000686968723e */ /* 0x000fe400000010ff */
[----:B------:R-:W-:Y:S01]  /*bd40*/  F2FP.BF16.F32.PACK_AB R98, R101, R100 ;  /* 0x000000646562723e */ /* 0x000fe200000010ff */
[----:B------:R-:W-:Y:S01]  /*bd50*/  STSM.16.M88.4 [R20], R88 ;  /* 0x0000005814007844 */ /* 0x000fe20000000200 */
        /* <DEDUP_REMOVED lines=10> */
[----:B------:R-:W-:Y:S02]  /*be00*/  SHF.R.S32.HI R3, RZ, 0x1f, R126 ;  /* 0x0000001fff037819 */ /* 0x000fe4000001147e */
[----:B------:R-:W-:Y:S01]  /*be10*/  IADD3 R126, P1, R126, R12, RZ ;  /* 0x0000000c7e7e7210 */ /* 0x000fe20007f3e0ff */
[----:B------:R-:W-:Y:S03]  /*be20*/  STSM.16.M88.4 [R124], R112 ;  /* 0x000000707c007844 */ /* 0x000fe60000000200 */
[----:B------:R-:W-:Y:S01]  /*be30*/  IADD3.X R3, R3, R13, R37, P1, !PT ;  /* 0x0000000d03037210 */ /* 0x000fe20000ffe425 */
[----:B------:R-:W-:Y:S01]  /*be40*/  @!PT LDS RZ, [RZ] ;  /* 0x00000000fffff984 */ /* 0x000fe20000000800 */
[----:B------:R-:W-:Y:S01]  /*be50*/  @!PT LDS RZ, [RZ] ;  /* 0x00000000fffff984 */ /* 0x000fe20000000800 */
[----:B------:R-:W-:Y:S01]  /*be60*/  @!PT LDS RZ, [RZ] ;  /* 0x00000000fffff984 */ /* 0x000fe20000000800 */
[----:B------:R3:W-:Y:S06]  /*be70*/  MEMBAR.ALL.CTA ;  /* 0x0000000000007992 */ /* 0x0007ec0000008000 */
[----:B---3--:R-:W3:Y:S02]  /*be80*/  FENCE.VIEW.ASYNC.S ;  /* 0x00000000000073c6 */ /* 0x008ee40000000000 */
[----:B---3--:R-:W-:Y:S06]  /*be90*/  BAR.ARV 0x1, 0x120 ;  /* 0x0044800000007b1d */ /* 0x008fec0000002000 */
[----:B--2---:R-:W-:Y:S01]  /*bea0*/  LEA R4, P1, R126, UR4, 0x2 ;  /* 0x000000047e047c11 */ /* 0x004fe2000f8210ff */
[----:B------:R-:W-:-:S02]  /*beb0*/  ULDC UR4, c[0x0][0xc] ;  /* 0x0000030000047ab9 */ /* 0x000fc40000000800 */
[----:B------:R-:W-:Y:S01]  /*bec0*/  UIADD3 UR10, UR4, UR10, URZ ;  /* 0x0000000a040a7290 */ /* 0x000fe2000fffe03f */
[----:B------:R-:W-:-:S05]  /*bed0*/  LEA.HI.X R5, R126, UR5, R3, 0x2, P1 ;  /* 0x000000057e057c11 */ /* 0x000fca00088f1403 */
[----:B------:R-:W-:Y:S01]  /*bee0*/  @!P0 STG.E desc[UR12][R4.64], R123 ;  /* 0x0000007b04008986 */ /* 0x000fe2000c10190c */
[----:B-1----:R-:W-:-:S03]  /*bef0*/  ISETP.NE.AND P0, PT, R0, 0x7, PT ;  /* 0x000000070000780c */ /* 0x002fc60003f05270 */
[----:B------:R1:W-:Y:S02]  /*bf00*/  @!P3 STG.E desc[UR12][R4.64+0x20], R17 ;  /* 0x000020110400b986 */ /* 0x0003e4000c10190c */
[----:B-1----:R-:W-:-:S08]  /*bf10*/  MOV R17, UR10 ;  /* 0x0000000a00117c02 */ /* 0x002fd00008000f00 */
[----:B------:R-:W-:Y:S05]  /*bf20*/  @P0 BRA `(.L_x_2879) ;  /* 0x0000000000700947 */ /* 0x000fea0003800000 */
        /* <DEDUP_REMOVED lines=13> */
[----:B------:R-:W-:Y:S02]  /*c000*/  UMOV UR32, UR9 ;  /* 0x0000000900207c82 */ /* 0x000fe40008000000 */
        /* <DEDUP_REMOVED lines=13> */
.L_x_2880:
[----:B------:R-:W-:Y:S05]  /*c0e0*/  BSYNC B0 ;  /* 0x0000000000007941 */ /* 0x000fea0003800000 */
.L_x_2879:
        /* <DEDUP_REMOVED lines=15> */
.L_x_2857:
        /* <DEDUP_REMOVED lines=13> */
[----:B------:R-:W-:Y:S01]  /*c2b0*/  MOV R0, UR4 ;  /* 0x0000000400007c02 */ /* 0x000fe20008000f00 */
[----:B------:R-:W-:Y:S01]  /*c2c0*/  IMAD.MOV.U32 R16, RZ, RZ, RZ ;  /* 0x000000ffff107224 */ /* 0x000fe200078e00ff */
[----:B------:R-:W-:Y:S01]  /*c2d0*/  ULDC.64 UR36, c[0x0][0x198] ;  /* 0x0000660000247ab9 */ /* 0x000fe20000000a00 */
[----:B------:R-:W-:Y:S01]  /*c2e0*/  IMAD.MOV.U32 R17, RZ, RZ, 0x1 ;  /* 0x00000001ff117424 */ /* 0x000fe200078e00ff */
[----:B------:R-:W-:Y:S01]  /*c2f0*/  ULDC UR38, c[0x0][0xc] ;  /* 0x0000030000267ab9 */ /* 0x000fe20000000800 */
[----:B------:R1:W-:Y:S04]  /*c300*/  STL [R1+0x10], R0 ;  /* 0x0000100001007387 */ /* 0x0003e80000100800 */
[----:B------:R1:W-:Y:S02]  /*c310*/  STL [R1+0x18], RZ ;  /* 0x000018ff01007387 */ /* 0x0003e40000100800 */
.L_x_2926:
[----:B------:R-:W2:Y:S01]  /*c320*/  LDL R4, [R1+0x10] ;  /* 0x0000100001047983 */ /* 0x000ea20000100800 */
[----:B-1----:R-:W1:Y:S01]  /*c330*/  LDC R0, c[0x0][0xda8] ;  /* 0x00036a00ff007b82 */ /* 0x002e620000000800 */
[----:B------:R-:W-:Y:S05]  /*c340*/  YIELD ;  /* 0x0000000000007946 */ /* 0x000fea0003800000 */
[----:B------:R-:W3:Y:S01]  /*c350*/  S2R R5, SR_CgaCtaId ;  /* 0x0000000000057919 */ /* 0x000ee20000008800 */
[----:B------:R-:W-:Y:S02]  /*c360*/  ULDC.64 UR4, c[0x0][0x3f8] ;  /* 0x0000fe0000047ab9 */ /* 0x000fe40000000a00 */
[----:B------:R-:W-:-:S03]  /*c370*/  UISETP.NE.U32.AND UP0, UPT, UR4, URZ, UPT ;  /* 0x0000003f0400728c */ /* 0x000fc6000bf05070 */
[----:B------:R-:W-:Y:S01]  /*c380*/  ULDC UR4, c[0x0][0x404] ;  /* 0x0001010000047ab9 */ /* 0x000fe20000000800 */
[----:B------:R-:W-:-:S04]  /*c390*/  UISETP.NE.AND.EX UP0, UPT, UR5, URZ, UPT, UP0 ;  /* 0x0000003f0500728c */ /* 0x000fc8000bf05300 */
[----:B------:R-:W-:Y:S01]  /*c3a0*/  USEL UR4, UR4, 0x1, UP0 ;  /* 0x0000000104047887 */ /* 0x000fe20008000000 */
[----:B-1----:R-:W-:Y:S02]  /*c3b0*/  ISETP.NE.AND P0, PT, R0, 0x1, PT ;  /* 0x000000010000780c */ /* 0x002fe40003f05270 */
[----:B------:R-:W1:Y:S11]  /*c3c0*/  LDC R0, c[0x0][0xdb4] ;  /* 0x00036d00ff007b82 */ /* 0x000e760000000800 */
[----:B------:R-:W2:Y:S08]  /*c3d0*/  @P0 LDC R2, c[0x0][0xdac] ;  /* 0x00036b00ff020b82 */ /* 0x000eb00000000800 */
[----:B------:R-:W4:Y:S01]  /*c3e0*/  @P0 LDC R3, c[0x0][0xdb0] ;  /* 0x00036c00ff030b82 */ /* 0x000f220000000800 */
[----:B-1----:R-:W-:Y:S01]  /*c3f0*/  ISETP.NE.AND P1, PT, R0, 0x1, PT ;  /* 0x000000010000780c */ /* 0x002fe20003f25270 */
[----:B--2---:R-:W-:Y:S01]  /*c400*/  @P0 IMAD.HI.U32 R2, R4, R2, RZ ;  /* 0x0000000204020227 */ /* 0x004fe200078e00ff */
[----:B------:R-:W-:-:S05]  /*c410*/  MOV R6, R4 ;  /* 0x0000000400067202 */ /* 0x000fca0000000f00 */
[----:B------:R-:W1:Y:S01]  /*c420*/  LDC R4, c[0x0][0x2e0] ;  /* 0x0000b800ff047b82 */ /* 0x000e620000000800 */
[----:B----4-:R-:W-:-:S05]  /*c430*/  @P0 SHF.R.U32.HI R6, RZ, R3, R2 ;  /* 0x00000003ff060219 */ /* 0x010fca0000011602 */
[----:B------:R-:W-:Y:S02]  /*c440*/  IMAD.MOV.U32 R19, RZ, RZ, R6 ;  /* 0x000000ffff137224 */ /* 0x000fe400078e0006 */
[----:B------:R-:W2:Y:S01]  /*c450*/  @P1 LDC.64 R2, c[0x0][0xdb8] ;  /* 0x00036e00ff021b82 */ /* 0x000ea20000000a00 */
[----:B------:R4:W-:Y:S01]  /*c460*/  STL [R1+0x8], R6 ;  /* 0x0000080601007387 */ /* 0x0009e20000100800 */
[----:B-1----:R-:W-:-:S05]  /*c470*/  IMAD R8, R4, UR4, RZ ;  /* 0x0000000404087c24 */ /* 0x002fca000f8e02ff */
[----:B------:R4:W-:Y:S01]  /*c480*/  STL [R1+0x14], R8 ;  /* 0x0000140801007387 */ /* 0x0009e20000100800 */
[----:B--2---:R-:W-:-:S05]  /*c490*/  @P1 IMAD.HI.U32 R2, R6, R2, RZ ;  /* 0x0000000206021227 */ /* 0x004fca00078e00ff */
[----:B------:R-:W-:Y:S01]  /*c4a0*/  @P1 SHF.R.U32.HI R19, RZ, R3, R2 ;  /* 0x00000003ff131219 */ /* 0x000fe20000011602 */
[----:B------:R-:W-:Y:S01]  /*c4b0*/  VIADD R3, R8, 0x6f ;  /* 0x0000006f08037836 */ /* 0x000fe20000000000 */
[----:B------:R-:W-:-:S04]  /*c4c0*/  MOV R2, 0x400 ;  /* 0x0000040000027802 */ /* 0x000fc80000000f00 */
[----:B---3--:R-:W-:Y:S02]  /*c4d0*/  LEA R7, R5, R2, 0x18 ;  /* 0x0000000205077211 */ /* 0x008fe400078ec0ff */
[----:B------:R-:W-:-:S03]  /*c4e0*/  MOV R2, RZ ;  /* 0x000000ff00027202 */ /* 0x000fc60000000f00 */
[----:B------:R-:W-:Y:S01]  /*c4f0*/  VIADD R4, R7, 0x21400 ;  /* 0x0002140007047836 */ /* 0x000fe20000000000 */
[----:B------:R4:W-:Y:S01]  /*c500*/  STL [R1+0x4], R7 ;  /* 0x0000040701007387 */ /* 0x0009e20000100800 */
[----:B------:R-:W-:-:S03]  /*c510*/  IMAD.HI R2, R3, -0x6db6db6d, R2 ;  /* 0x9249249303027827 */ /* 0x000fc600078e0202 */
[----:B------:R-:W-:Y:S01]  /*c520*/  LOP3.LUT P0, RZ, R4, 0x3ff, RZ, 0xc0, !PT ;  /* 0x000003ff04ff7812 */ /* 0x000fe2000780c0ff */
[----:B------:R-:W-:-:S04]  /*c530*/  IMAD.MOV R3, RZ, RZ, -R19 ;  /* 0x000000ffff037224 */ /* 0x000fc800078e0a13 */
[----:B------:R-:W-:Y:S01]  /*c540*/  IMAD R4, R0, R3, R6 ;  /* 0x0000000300047224 */ /* 0x000fe200078e0206 */
[----:B------:R-:W-:-:S04]  /*c550*/  SHF.R.U32.HI R3, RZ, 0x1f, R2 ;  /* 0x0000001fff037819 */ /* 0x000fc80000011602 */
[----:B------:R-:W-:Y:S01]  /*c560*/  LEA.HI.SX32 R0, R2, R3, 0x1a ;  /* 0x0000000302007211 */ /* 0x000fe200078fd2ff */
[----:B------:R4:W-:Y:S04]  /*c570*/  STL [R1], R4 ;  /* 0x0000000401007387 */ /* 0x0009e80000100800 */
[----:B------:R4:W-:Y:S01]  /*c580*/  STL [R1+0xc], R0 ;  /* 0x00000c0001007387 */ /* 0x0009e20000100800 */
[----:B------:R-:W-:Y:S05]  /*c590*/  @!P0 BRA `(.L_x_2883) ;  /* 0x0000000000408947 */ /* 0x000fea0003800000 */
[----:B------:R-:W-:Y:S01]  /*c5a0*/  MOV R2, 0x0 ;  /* 0x0000000000027802 */ /* 0x000fe20000000f00 */
[----:B------:R-:W-:Y:S01]  /*c5b0*/  ULDC.64 UR6, c[0x4][0x1b8] ;  /* 0x01006e0000067ab9 */ /* 0x000fe20000000a00 */
[----:B------:R-:W-:Y:S01]  /*c5c0*/  ULDC.64 UR8, c[0x4][0x1c0] ;  /* 0x0100700000087ab9 */ /* 0x000fe20000000a00 */
[----:B------:R-:W-:Y:S01]  /*c5d0*/  ULDC.64 UR4, c[0x4][0xd0] ;  /* 0x0100340000047ab9 */ /* 0x000fe20000000a00 */
[----:B----4-:R-:W-:Y:S01]  /*c5e0*/  MOV R4, UR6 ;  /* 0x0000000600047c02 */ /* 0x010fe20008000f00 */
        /* <DEDUP_REMOVED lines=11> */
.L_x_2883:
[----:B------:R-:W4:Y:S02]  /*c6a0*/  LDL R2, [R1+0x4] ;  /* 0x0000040001027983 */ /* 0x000f240000100800 */
[----:B----4-:R-:W-:-:S04]  /*c6b0*/  IADD3 R0, R2, 0x400, RZ ;  /* 0x0000040002007810 */ /* 0x010fc80007ffe0ff */
        /* <DEDUP_REMOVED lines=12> */
[----:B------:R-:W-:Y:S01]  /*c780*/  MOV R13, RZ ;  /* 0x000000ff000d7202 */ /* 0x000fe20000000f00 */
[----:B------:R-:W-:-:S02]  /*c790*/  IMAD.U32 R10, RZ, RZ, UR4 ;  /* 0x00000004ff0a7e24 */ /* 0x000fc4000f8e00ff */
[----:B------:R-:W-:Y:S02]  /*c7a0*/  IMAD.MOV.U32 R8, RZ, RZ, 0x70 ;  /* 0x00000070ff087424 */ /* 0x000fe400078e00ff */
[----:B-1----:R-:W-:-:S07]  /*c7b0*/  IMAD.MOV.U32 R12, RZ, RZ, 0x1 ;  /* 0x00000001ff0c7424 */ /* 0x002fce00078e00ff */
[----:B------:R-:W-:-:S07]  /*c7c0*/  LEPC R20, `(.L_x_2885) ;  /* 0x000000001014794e */ /* 0x000fce0000000000 */
[----:B--2---:R-:W-:Y:S05]  /*c7d0*/  CALL.ABS.NOINC R2 ;  /* 0x0000000002007343 */ /* 0x004fea0003c00000 */
.L_x_2885:
        /* <DEDUP_REMOVED lines=10> */
[----:B------:R-:W-:Y:S01]  /*c880*/  MOV R13, RZ ;  /* 0x000000ff000d7202 */ /* 0x000fe20000000f00 */
[----:B------:R-:W-:-:S02]  /*c890*/  IMAD.U32 R10, RZ, RZ, UR4 ;  /* 0x00000004ff0a7e24 */ /* 0x000fc4000f8e00ff */
[----:B------:R-:W-:Y:S02]  /*c8a0*/  IMAD.MOV.U32 R8, RZ, RZ, 0x70 ;  /* 0x00000070ff087424 */ /* 0x000fe400078e00ff */
[----:B------:R-:W-:-:S07]  /*c8b0*/  IMAD.MOV.U32 R12, RZ, RZ, 0x1 ;  /* 0x00000001ff0c7424 */ /* 0x000fce00078e00ff */
[----:B------:R-:W-:-:S07]  /*c8c0*/  LEPC R20, `(.L_x_2884) ;  /* 0x000000001014794e */ /* 0x000fce0000000000 */
[----:B-1----:R-:W-:Y:S05]  /*c8d0*/  CALL.ABS.NOINC R2 ;  /* 0x0000000002007343 */ /* 0x002fea0003c00000 */
.L_x_2884:
[----:B------:R-:W2:Y:S01]  /*c8e0*/  LDL R2, [R1] ;  /* 0x0000000001027983 */ /* 0x000ea20000100800 */
[----:B------:R-:W1:Y:S01]  /*c8f0*/  LDC R0, c[0x0][0x428] ;  /* 0x00010a00ff007b82 */ /* 0x000e620000000800 */
[----:B------:R-:W-:Y:S02]  /*c900*/  ULDC.64 UR4, c[0x0][0x9f8] ;  /* 0x00027e0000047ab9 */ /* 0x000fe40000000a00 */
[----:B------:R-:W3:Y:S01]  /*c910*/  LDL.LU R6, [R1+0x8] ;  /* 0x0000080001067983 */ /* 0x000ee20000300800 */
[----:B-1----:R-:W-:-:S03]  /*c920*/  ISETP.NE.AND P1, PT, R0, 0x1, PT ;  /* 0x000000010000780c */ /* 0x002fc60003f25270 */
[----:B------:R-:W4:Y:S01]  /*c930*/  LDL R5, [R1+0x10] ;  /* 0x0000100001057983 */ /* 0x000f220000100800 */
[----:B------:R-:W-:Y:S01]  /*c940*/  ISETP.NE.U32.AND P0, PT, RZ, UR4, PT ;  /* 0x00000004ff007c0c */ /* 0x000fe2000bf05070 */
[----:B------:R-:W-:Y:S01]  /*c950*/  ULDC.64 UR6, c[0x0][0x208] ;  /* 0x0000820000067ab9 */ /* 0x000fe20000000a00 */
[----:B------:R-:W-:Y:S01]  /*c960*/  ULDC UR4, c[0x0][0xda8] ;  /* 0x00036a0000047ab9 */ /* 0x000fe20000000800 */
[----:B------:R-:W1:Y:S01]  /*c970*/  S2R R7, SR_TID.X ;  /* 0x0000000000077919 */ /* 0x000e620000002100 */
[----:B------:R-:W-:-:S05]  /*c980*/  ISETP.NE.AND.EX P0, PT, RZ, UR5, PT, P0 ;  /* 0x00000005ff007c0c */ /* 0x000fca000bf05300 */
[----:B------:R-:W2:Y:S08]  /*c990*/  @P1 LDC R0, c[0x0][0x42c] ;  /* 0x00010b00ff001b82 */ /* 0x000eb00000000800 */
[----:B------:R-:W2:Y:S01]  /*c9a0*/  @P1 LDC R3, c[0x0][0x430] ;  /* 0x00010c00ff031b82 */ /* 0x000ea20000000800 */
[----:B-1----:R-:W-:Y:S01]  /*c9b0*/  LOP3.LUT R7, R7, 0x1f, RZ, 0xc0, !PT ;  /* 0x0000001f07077812 */ /* 0x002fe200078ec0ff */
[----:B--2---:R-:W-:-:S04]  /*c9c0*/  @P1 IMAD.HI.U32 R0, R2, R0, RZ ;  /* 0x0000000002001227 */ /* 0x004fc800078e00ff */
[----:B------:R-:W-:Y:S01]  /*c9d0*/  IMAD.MOV.U32 R4, RZ, RZ, R2 ;  /* 0x000000ffff047224 */ /* 0x000fe200078e0002 */
[----:B------:R-:W-:Y:S02]  /*c9e0*/  @P1 SHF.R.U32.HI R4, RZ, R3, R0 ;  /* 0x00000003ff041219 */ /* 0x000fe40000011600 */
[----:B------:R-:W1:Y:S01]  /*c9f0*/  @P0 LDC.64 R2, c[0x0][0x9f8] ;  /* 0x00027e00ff020b82 */ /* 0x000e620000000a00 */
[----:B------:R-:W-:Y:S01]  /*ca00*/  MOV R0, R19 ;  /* 0x0000001300007202 */ /* 0x000fe20000000f00 */
[----:B-1----:R-:W-:-:S05]  /*ca10*/  @P0 IMAD.WIDE R2, R19, 0x4, R2 ;  /* 0x0000000413020825 */ /* 0x002fca00078e0202 */
[----:B------:R1:W5:Y:S01]  /*ca20*/  @P0 LDG.E R0, desc[UR6][R2.64] ;  /* 0x0000000602000981 */ /* 0x000362000c1e1900 */
[----:B------:R-:W-:Y:S01]  /*ca30*/  ISETP.NE.AND P1, PT, R7, RZ, PT ;  /* 0x000000ff0700720c */ /* 0x000fe20003f25270 */
[----:B---3--:R-:W-:-:S03]  /*ca40*/  IMAD.MOV R8, RZ, RZ, -R6 ;  /* 0x000000ffff087224 */ /* 0x008fc600078e0a06 */
[----:B------:R-:W-:Y:S01]  /*ca50*/  PLOP3.LUT P2, PT, P1, PT, PT, 0x8, 0x0 ;  /* 0x000000000000781c */ /* 0x000fe20000f4e170 */
[----:B----4-:R-:W-:-:S05]  /*ca60*/  IMAD R8, R8, UR4, R5 ;  /* 0x0000000408087c24 */ /* 0x010fca000f8e0205 */
[----:B------:R-:W-:-:S03]  /*ca70*/  SHF.L.U32 R8, R8, 0x7, RZ ;  /* 0x0000000708087819 */ /* 0x000fc600000006ff */
[----:B------:R-:W-:-:S05]  /*ca80*/  VOTEU.ALL UP1, P1 ;  /* 0x00000000003f7886 */ /* 0x000fca0000820000 */
[----:B------:R-:W-:-:S04]  /*ca90*/  @!UP1 UIADD3 UR8, UP0, UR36, 0x270, URZ ;  /* 0x0000027024089890 */ /* 0x000fc8000ff1e03f */
[----:B------:R-:W-:-:S03]  /*caa0*/  @!UP1 UIADD3.X UR9, URZ, UR37, URZ, UP0, !UPT ;  /* 0x000000253f099290 */ /* 0x000fc600087fe43f */
[----:B-1----:R-:W-:-:S09]  /*cab0*/  VOTEU.ALL UP0, P1 ;  /* 0x00000000003f7886 */ /* 0x002fd20000800000 */
.L_x_2886:
[----:B------:R-:W2:Y:S01]  /*cac0*/  LDL R2, [R1] ;  /* 0x0000000001027983 */ /* 0x000ea20000100800 */
[----:B------:R-:W-:Y:S02]  /*cad0*/  PLOP3.LUT P0, PT, P0, P2, PT, 0xa2, 0x0 ;  /* 0x000000000000781c */ /* 0x000fe40000705472 */
[----:B------:R-:W-:Y:S01]  /*cae0*/  @P2 R2UR P0, UR7, R19 ;  /* 0x00000000130722ca */ /* 0x000fe20000000000 */
[----:B------:R-:W-:-:S07]  /*caf0*/  UMOV UR4, URZ ;  /* 0x0000003f00047c82 */ /* 0x000fce0008000000 */
[----:B------:R-:W-:Y:S02]  /*cb00*/  PLOP3.LUT P0, PT, P0, P2, PT, 0xa2, 0x0 ;  /* 0x000000000000781c */ /* 0x000fe40000705472 */
[----:B--2---:R-:W-:-:S08]  /*cb10*/  @P2 R2UR.OR P0, UR6, R2 ;  /* 0x00000000020622ca */ /* 0x004fd00000100000 */
        /* <DEDUP_REMOVED lines=8> */
.L_x_2887:
[----:B------:R-:W2:Y:S01]  /*cba0*/  LDL R2, [R1] ;  /* 0x0000000001027983 */ /* 0x000ea20000100800 */
[----:B------:R-:W-:Y:S02]  /*cbb0*/  PLOP3.LUT P0, PT, P0, P2, PT, 0xa2, 0x0 ;  /* 0x000000000000781c */ /* 0x000fe40000705472 */
[----:B------:R-:W-:-:S08]  /*cbc0*/  @P2 R2UR P0, UR7, R19 ;  /* 0x00000000130722ca */ /* 0x000fd00000000000 */
        /* <DEDUP_REMOVED lines=10> */
.L_x_2888:
        /* <DEDUP_REMOVED lines=16> */
.L_x_2942:
[----:B------:R-:W2:Y:S01]  /*cd70*/  LDL R6, [R1+0xc] ;  /* 0x00000c0001067983 */ /* 0x000ea20000100800 */
[----:B------:R-:W-:Y:S01]  /*cd80*/  UMOV UR4, 0xffffffff ;  /* 0xffffffff00047882 */ /* 0x000fe20000000000 */
[----:B------:R-:W-:Y:S01]  /*cd90*/  SHF.R.S32.HI R11, RZ, 0x1f, R0 ;  /* 0x0000001fff0b7819 */ /* 0x000fe20000011400 */
[----:B--2---:R-:W-:Y:S01]  /*cda0*/  VIADD R10, R6, 0xffffffff ;  /* 0xffffffff060a7836 */ /* 0x004fe20000000000 */
[----:B------:R-:W-:Y:S06]  /*cdb0*/  BRA.DIV UR4, `(.L_x_2890) ;  /* 0x0000002a04787947 */ /* 0x000fec000b800000 */
[----:B------:R-:W-:-:S13]  /*cdc0*/  ELECT P6, URZ, PT ;  /* 0x00000000003f782f */ /* 0x000fda00038c0000 */
.L_x_2945:
[----:B------:R-:W-:Y:S05]  /*cdd0*/  @!P6 BRA `(.L_x_2891) ;  /* 0x000000040018e947 */ /* 0x000fea0003800000 */
[----:B------:R-:W-:Y:S01]  /*cde0*/  MOV R18, R10 ;  /* 0x0000000a00127202 */ /* 0x000fe20000000f00 */
        /* <DEDUP_REMOVED lines=9> */
[----:B------:R-:W-:Y:S01]  /*ce80*/  @P1 SHF.R.U32.HI R5, RZ, R7, R6 ;  /* 0x00000007ff051219 */ /* 0x000fe20000011606 */
[----:B------:R-:W-:-:S03]  /*ce90*/  IMAD R6, R11, UR4, RZ ;  /* 0x000000040b067c24 */ /* 0x000fc6000f8e02ff */
[--C-:B------:R-:W-:Y:S01]  /*cea0*/  SHF.R.S32.HI R7, RZ, 0x1f, R5.reuse ;  /* 0x0000001fff077819 */ /* 0x100fe20000011405 */
[----:B------:R-:W-:-:S04]  /*ceb0*/  IMAD.MOV R18, RZ, RZ, -R5 ;  /* 0x000000ffff127224 */ /* 0x000fc800078e0a05 */
[----:B------:R-:W-:Y:S02]  /*cec0*/  IMAD R18, R9, R18, R10 ;  /* 0x0000001209127224 */ /* 0x000fe400078e020a */
[----:B------:R-:W-:Y:S01]  /*ced0*/  IMAD R9, R0, UR5, R6 ;  /* 0x0000000500097c24 */ /* 0x000fe2000f8e0206 */
[----:B------:R-:W-:-:S05]  /*cee0*/  MOV R6, R5 ;  /* 0x0000000500067202 */ /* 0x000fca0000000f00 */
[----:B------:R-:W-:-:S04]  /*cef0*/  IMAD.WIDE.U32 R6, R0, UR4, R6 ;  /* 0x0000000400067c25 */ /* 0x000fc8000f8e0006 */
[----:B------:R-:W-:Y:S01]  /*cf00*/  IMAD.IADD R5, R7, 0x1, R9 ;  /* 0x0000000107057824 */ /* 0x000fe200078e0209 */
[----:B------:R-:W-:-:S04]  /*cf10*/  LEA R12, P1, R6, R2, 0x2 ;  /* 0x00000002060c7211 */ /* 0x000fc800078210ff */
[----:B------:R-:W-:-:S05]  /*cf20*/  LEA.HI.X R13, R6, R3, R5, 0x2, P1 ;  /* 0x00000003060d7211 */ /* 0x000fca00008f1405 */
[----:B------:R1:W5:Y:S04]  /*cf30*/  LDG.E R5, desc[UR6][R12.64] ;  /* 0x000000060c057981 */ /* 0x000368000c1e1900 */
.L_x_2892:
[----:B------:R-:W2:Y:S01]  /*cf40*/  S2R R7, SR_CgaCtaId ;  /* 0x0000000000077919 */ /* 0x000ea20000008800 */
[----:B------:R-:W-:-:S04]  /*cf50*/  MOV R6, 0x400 ;  /* 0x0000040000067802 */ /* 0x000fc80000000f00 */
[----:B--2---:R-:W-:Y:S02]  /*cf60*/  LEA R6, R7, R6, 0x18 ;  /* 0x0000000607067211 */ /* 0x004fe400078ec0ff */
[----:B------:R-:W-:Y:S02]  /*cf70*/  SHF.L.U32 R7, R17, 0x1f, RZ ;  /* 0x0000001f11077819 */ /* 0x000fe400000006ff */
[----:B------:R-:W-:-:S04]  /*cf80*/  LEA R6, R16, R6, 0x3 ;  /* 0x0000000610067211 */ /* 0x000fc800078e18ff */
[----:B------:R-:W2:Y:S02]  /*cf90*/  SYNCS.PHASECHK.TRANS64.TRYWAIT P1, [R6+URZ+0x36840], R7 ;  /* 0x03684007060075a7 */ /* 0x000ea4000802017f */
[----:B--2---:R-:W-:Y:S05]  /*cfa0*/  @!P1 BRA `(.L_x_2893) ;  /* 0x00000028001c9947 */ /* 0x004fea0003800000 */
.L_x_2946:
[----:B------:R-:W3:Y:S02]  /*cfb0*/  S2R R9, SR_TID.X ;  /* 0x0000000000097919 */ /* 0x000ee40000002100 */
[----:B---3--:R-:W-:-:S04]  /*cfc0*/  LOP3.LUT R9, R9, 0x7f, RZ, 0xc0, !PT ;  /* 0x0000007f09097812 */ /* 0x008fc800078ec0ff */
[----:B------:R-:W-:-:S13]  /*cfd0*/  ISETP.NE.AND P1, PT, R9, RZ, PT ;  /* 0x000000ff0900720c */ /* 0x000fda0003f25270 */
[----:B------:R-:W-:Y:S05]  /*cfe0*/  @P1 BRA `(.L_x_2894) ;  /* 0x00000000001c1947 */ /* 0x000fea0003800000 */
[----:B------:R-:W3:Y:S01]  /*cff0*/  S2R R9, SR_TID.X ;  /* 0x0000000000097919 */ /* 0x000ee20000002100 */
[----:B--2---:R-:W-:-:S04]  /*d000*/  IMAD.MOV.U32 R7, RZ, RZ, 0xa800 ;  /* 0x0000a800ff077424 */ /* 0x004fc800078e00ff */
[----:B------:R4:W-:Y:S01]  /*d010*/  SYNCS.ARRIVE.TRANS64 RZ, [R6+URZ+0x36830], R7 ;  /* 0x0368300706ff79a7 */ /* 0x0009e2000800003f */
[----:B---3--:R-:W-:-:S04]  /*d020*/  LOP3.LUT R9, R9, 0x1f, RZ, 0xc0, !PT ;  /* 0x0000001f09097812 */ /* 0x008fc800078ec0ff */
[----:B------:R-:W-:-:S13]  /*d030*/  ISETP.NE.AND P1, PT, R9, RZ, PT ;  /* 0x000000ff0900720c */ /* 0x000fda0003f25270 */
[----:B----4-:R-:W-:Y:S05]  /*d040*/  @!P1 BRA `(.L_x_2894) ;  /* 0x0000000000049947 */ /* 0x010fea0003800000 */
[----:B------:R-:W-:Y:S01]  /*d050*/  BPT.TRAP 0x1 ;  /* 0x000000040000795c */ /* 0x000fe20000300000 */
.L_x_2894:
[----:B------:R-:W3:Y:S01]  /*d060*/  S2R R9, SR_CgaCtaId ;  /* 0x0000000000097919 */ /* 0x000ee20000008800 */
        /* <DEDUP_REMOVED lines=10> */
[----:B------:R-:W-:-:S05]  /*d110*/  UMOV UR16, 0x40 ;  /* 0x0000004000107882 */ /* 0x000fca0000000000 */
[----:B------:R-:W-:Y:S02]  /*d120*/  UIADD3 UR9, UR9, 0x36830, URZ ;  /* 0x0003683009097890 */ /* 0x000fe4000fffe03f */
[----:B------:R-:W-:Y:S01]  /*d130*/  UIMAD UR11, UR11, 0x70, URZ ;  /* 0x000000700b0b78a4 */ /* 0x000fe2000f8e023f */
[----:B---3--:R-:W-:-:S05]  /*d140*/  LEA R7, R9, R7, 0x18 ;  /* 0x0000000709077211 */ /* 0x008fca00078ec0ff */
[----:B------:R-:W-:-:S05]  /*d150*/  IMAD R6, R16, 0xa800, R7 ;  /* 0x0000a80010067824 */ /* 0x000fca00078e0207 */
[----:B------:R-:W-:-:S13]  /*d160*/  R2UR UR8, R6 ;  /* 0x00000000060872ca */ /* 0x000fda00000e0000 */
[----:B------:R-:W-:Y:S02]  /*d170*/  UIADD3 UR14, UR8, 0x21400, URZ ;  /* 0x00021400080e7890 */ /* 0x000fe4000fffe03f */
[----:B------:R-:W-:Y:S02]  /*d180*/  UIADD3 UR15, UR8, 0x24c00, URZ ;  /* 0x00024c00080f7890 */ /* 0x000fe4000fffe03f */
[----:B------:R-:W-:-:S03]  /*d190*/  UIADD3 UR17, UR8, 0x28400, URZ ;  /* 0x0002840008117890 */ /* 0x000fc6000fffe03f */
[----:B------:R-:W-:Y:S01]  /*d1a0*/  UMOV UR8, UR14 ;  /* 0x0000000e00087c82 */ /* 0x000fe20008000000 */
[----:B------:R-:W-:Y:S01]  /*d1b0*/  UMOV UR14, 0x80 ;  /* 0x00000080000e7882 */ /* 0x000fe20000000000 */
[----:B------:R2:W-:Y:S02]  /*d1c0*/  UTMALDG.4D [UR8], [UR4], desc[UR6] ;  /* 0x00000608040075b4 */ /* 0x0005e40008019000 */
[----:B--2---:R-:W-:Y:S01]  /*d1d0*/  UMOV UR8, UR15 ;  /* 0x0000000f00087c82 */ /* 0x004fe20008000000 */
[----:B------:R-:W-:Y:S02]  /*d1e0*/  UMOV UR10, UR16 ;  /* 0x00000010000a7c82 */ /* 0x000fe40008000000 */
[----:B------:R2:W-:Y:S02]  /*d1f0*/  UTMALDG.4D [UR8], [UR4], desc[UR6] ;  /* 0x00000608040075b4 */ /* 0x0005e40008019000 */
[----:B--2---:R-:W-:Y:S01]  /*d200*/  UMOV UR8, UR17 ;  /* 0x0000001100087c82 */ /* 0x004fe20008000000 */
[----:B------:R-:W-:-:S02]  /*d210*/  UMOV UR10, UR14 ;  /* 0x0000000e000a7c82 */ /* 0x000fc40008000000 */
[----:B------:R2:W-:Y:S02]  /*d220*/  UTMALDG.4D [UR8], [UR4], desc[UR6] ;  /* 0x00000608040075b4 */ /* 0x0005e40008019000 */
[----:B--2---:R-:W-:Y:S01]  /*d230*/  NOP ;  /* 0x0000000000007918 */ /* 0x004fe20000000000 */
.L_x_2891:
[----:B------:R-:W2:Y:S04]  /*d240*/  LDL.LU R14, [R1] ;  /* 0x00000000010e7983 */ /* 0x000ea80000300800 */
[----:B-1----:R-:W3:Y:S01]  /*d250*/  LDL R13, [R1+0x18] ;  /* 0x00001800010d7983 */ /* 0x002ee20000100800 */
[----:B------:R-:W-:-:S03]  /*d260*/  MOV R9, 0x400 ;  /* 0x0000040000097802 */ /* 0x000fc60000000f00 */
[----:B------:R-:W4:Y:S01]  /*d270*/  LDL.LU R7, [R1+0x14] ;  /* 0x0000140001077983 */ /* 0x000f220000300800 */
[----:B------:R-:W1:Y:S01]  /*d280*/  S2R R12, SR_CgaCtaId ;  /* 0x00000000000c7919 */ /* 0x000e620000008800 */
[----:B------:R-:W-:Y:S05]  /*d290*/  WARPSYNC.ALL ;  /* 0x0000000000007948 */ /* 0x000fea0003800000 */
[----:B------:R-:W-:-:S13]  /*d2a0*/  ELECT P1, URZ, PT ;  /* 0x00000000003f782f */ /* 0x000fda0003820000 */
[----:B------:R-:W-:Y:S01]  /*d2b0*/  @P1 R2UR UR13, R19 ;  /* 0x00000000130d12ca */ /* 0x000fe200000e0000 */
[----:B------:R-:W-:Y:S01]  /*d2c0*/  UIADD3 UR4, UP0, UR36, 0x270, URZ ;  /* 0x0000027024047890 */ /* 0x000fe2000ff1e03f */
[----:B------:R-:W-:-:S03]  /*d2d0*/  @P1 R2UR UR11, R8 ;  /* 0x00000000080b12ca */ /* 0x000fc600000e0000 */
[----:B------:R-:W-:Y:S01]  /*d2e0*/  UIADD3.X UR5, URZ, UR37, URZ, UP0, !UPT ;  /* 0x000000253f057290 */ /* 0x000fe200087fe43f */
[----:B-1----:R-:W-:-:S04]  /*d2f0*/  LEA R9, R12, R9, 0x18 ;  /* 0x000000090c097211 */ /* 0x002fc800078ec0ff */
[----:B------:R-:W-:Y:S02]  /*d300*/  R2UR UR24, R9 ;  /* 0x00000000091872ca */ /* 0x000fe400000e0000 */
[----:B------:R-:W-:Y:S01]  /*d310*/  @P1 MOV R6, 0xc000 ;  /* 0x0000c00000061802 */ /* 0x000fe20000000f00 */
[----:B------:R-:W-:Y:S01]  /*d320*/  BAR.SYNC.DEFER_BLOCKING 0x8, 0x120 ;  /* 0x0204800000007b1d */ /* 0x000fe20000010000 */
[----:B------:R-:W-:-:S09]  /*d330*/  @P1 R2UR UR21, R19 ;  /* 0x00000000131512ca */ /* 0x000fd200000e0000 */
[----:B------:R-:W-:Y:S02]  /*d340*/  UIADD3 UR8, UR24, 0x15400, URZ ;  /* 0x0001540018087890 */ /* 0x000fe4000fffe03f */
[----:B------:R-:W-:Y:S01]  /*d350*/  UIADD3 UR9, UR24, 0x36800, URZ ;  /* 0x0003680018097890 */ /* 0x000fe2000fffe03f */
[----:B------:R-:W-:Y:S01]  /*d360*/  UMOV UR6, 0x0 ;  /* 0x0000000000067882 */ /* 0x000fe20000000000 */
[----:B------:R-:W-:Y:S01]  /*d370*/  UMOV UR7, 0x12f00000 ;  /* 0x12f0000000077882 */ /* 0x000fe20000000000 */
[----:B------:R-:W-:Y:S01]  /*d380*/  UMOV UR10, URZ ;  /* 0x0000003f000a7c82 */ /* 0x000fe20008000000 */
[----:B------:R-:W-:Y:S01]  /*d390*/  @P1 R2UR UR19, R8 ;  /* 0x00000000081312ca */ /* 0x000fe200000e0000 */
[----:B------:R-:W-:Y:S01]  /*d3a0*/  UIADD3 UR16, UR24, 0x19400, URZ ;  /* 0x0001940018107890 */ /* 0x000fe2000fffe03f */
[----:B------:R3:W-:Y:S01]  /*d3b0*/  @P1 SYNCS.ARRIVE.TRANS64 RZ, [R9+URZ+0x36800], R6 ;  /* 0x0368000609ff19a7 */ /* 0x0007e2000800003f */
[----:B------:R-:W-:Y:S01]  /*d3c0*/  UMOV UR14, 0x0 ;  /* 0x00000000000e7882 */ /* 0x000fe20000000000 */
[----:B------:R-:W-:Y:S01]  /*d3d0*/  UMOV UR15, 0x12f00000 ;  /* 0x12f00000000f7882 */ /* 0x000fe20000000000 */
[----:B------:R-:W-:Y:S01]  /*d3e0*/  UMOV UR18, 0x40 ;  /* 0x0000004000127882 */ /* 0x000fe20000000000 */
[----:B------:R-:W-:Y:S01]  /*d3f0*/  UMOV UR17, UR9 ;  /* 0x0000000900117c82 */ /* 0x000fe20008000000 */
[----:B------:R-:W-:Y:S01]  /*d400*/  UMOV UR22, 0x0 ;  /* 0x0000000000167882 */ /* 0x000fe20000000000 */
[----:B------:R-:W-:Y:S01]  /*d410*/  UMOV UR23, 0x12f00000 ;  /* 0x12f0000000177882 */ /* 0x000fe20000000000 */
[----:B------:R-:W-:Y:S01]  /*d420*/  BSSY B0, `(.L_x_2895) ;  /* 0x0000010000007945 */ /* 0x000fe20003800000 */
[----:B--2---:R-:W-:-:S02]  /*d430*/  @P1 R2UR UR12, R14 ;  /* 0x000000000e0c12ca */ /* 0x004fc400000e0000 */
[----:B------:R-:W-:Y:S02]  /*d440*/  @P1 R2UR UR20, R14 ;  /* 0x000000000e1412ca */ /* 0x000fe400000e0000 */
[----:B---3--:R-:W-:-:S09]  /*d450*/  LOP3.LUT R6, R13, 0x1, RZ, 0xc, !PT ;  /* 0x000000010d067812 */ /* 0x008fd200078e0cff */
[----:B------:R1:W-:Y:S01]  /*d460*/  UTMALDG.4D [UR8], [UR4], desc[UR6] ;  /* 0x00000608040075b4 */ /* 0x0003e20008019000 */
[----:B------:R-:W-:Y:S01]  /*d470*/  SHF.L.U32 R6, R6, 0x1f, RZ ;  /* 0x0000001f06067819 */ /* 0x000fe200000006ff */
[----:B------:R2:W-:Y:S01]  /*d480*/  UTMALDG.4D [UR16], [UR4], desc[UR14] ;  /* 0x00000e10040075b4 */ /* 0x0005e20008019000 */
[----:B-1----:R-:W-:Y:S02]  /*d490*/  @P1 R2UR UR13, R19 ;  /* 0x00000000130d12ca */ /* 0x002fe400000e0000 */
[----:B------:R-:W-:Y:S02]  /*d4a0*/  @P1 R2UR UR12, R14 ;  /* 0x000000000e0c12ca */ /* 0x000fe400000e0000 */
[----:B------:R-:W-:Y:S01]  /*d4b0*/  @P1 R2UR UR11, R8 ;  /* 0x00000000080b12ca */ /* 0x000fe200000e0000 */
[----:B------:R-:W-:Y:S01]  /*d4c0*/  UIADD3 UR8, UR24, 0x1d400, URZ ;  /* 0x0001d40018087890 */ /* 0x000fe2000fffe03f */
[----:B------:R-:W-:-:S11]  /*d4d0*/  UMOV UR10, 0x80 ;  /* 0x00000080000a7882 */ /* 0x000fd60000000000 */
[----:B------:R2:W-:Y:S01]  /*d4e0*/  UTMALDG.4D [UR8], [UR4], desc[UR22] ;  /* 0x00001608040075b4 */ /* 0x0005e20008019000 */
[----:B------:R-:W1:Y:S01]  /*d4f0*/  SYNCS.PHASECHK.TRANS64.TRYWAIT P1, [R9+URZ+0x36820], R6 ;  /* 0x03682006090075a7 */ /* 0x000e62000802017f */
[----:B----4-:R-:W-:Y:S01]  /*d500*/  ISETP.GE.AND P2, PT, R7, 0x71, PT ;  /* 0x000000710700780c */ /* 0x010fe20003f46270 */
[----:B-12---:R-:W-:-:S12]  /*d510*/  @!P1 BRA `(.L_x_2896) ;  /* 0x0000002000d49947 */ /* 0x006fd80003800000 */
.L_x_2947:
[----:B------:R-:W-:Y:S05]  /*d520*/  BSYNC B0 ;  /* 0x0000000000007941 */ /* 0x000fea0003800000 */
.L_x_2895:
[----:B------:R-:W-:Y:S05]  /*d530*/  @!P2 BRA `(.L_x_2897) ;  /* 0x000000180008a947 */ /* 0x000fea0003800000 */
[----:B------:R-:W2:Y:S01]  /*d540*/  LDL R8, [R1+0xc] ;  /* 0x00000c0001087983 */ /* 0x000ea20000100800 */
[----:B-1----:R-:W-:Y:S01]  /*d550*/  MOV R7, 0x1 ;  /* 0x0000000100077802 */ /* 0x002fe20000000f00 */
        /* <DEDUP_REMOVED lines=34> */
.L_x_2901:
[----:B-1----:R-:W1:Y:S01]  /*d780*/  S2R R3, SR_CgaCtaId ;  /* 0x0000000000037919 */ /* 0x002e620000008800 */
[----:B------:R-:W-:-:S04]  /*d790*/  MOV R2, 0x400 ;  /* 0x0000040000027802 */ /* 0x000fc80000000f00 */
[----:B-1----:R-:W-:Y:S02]  /*d7a0*/  LEA R2, R3, R2, 0x18 ;  /* 0x0000000203027211 */ /* 0x002fe400078ec0ff */
[----:B------:R-:W-:Y:S02]  /*d7b0*/  SHF.L.U32 R3, R13, 0x1f, RZ ;  /* 0x0000001f0d037819 */ /* 0x000fe400000006ff */
[----:B------:R-:W-:-:S04]  /*d7c0*/  LEA R2, R7, R2, 0x3 ;  /* 0x0000000207027211 */ /* 0x000fc800078e18ff */
[----:B------:R-:W1:Y:S02]  /*d7d0*/  SYNCS.PHASECHK.TRANS64.TRYWAIT P1, [R2+URZ+0x36840], R3 ;  /* 0x03684003020075a7 */ /* 0x000e64000802017f */
[----:B-1----:R-:W-:Y:S05]  /*d7e0*/  @!P1 BRA `(.L_x_2902) ;  /* 0x0000002000409947 */ /* 0x002fea0003800000 */
.L_x_2948:
        /* <DEDUP_REMOVED lines=11> */
.L_x_2903:
        /* <DEDUP_REMOVED lines=13> */
[----:B-1----:R-:W-:-:S03]  /*d970*/  SHF.L.U32 R3, R17, 0x1f, RZ ;  /* 0x0000001f11037819 */ /* 0x002fc600000006ff */
        /* <DEDUP_REMOVED lines=9> */
[----:B------:R-:W-:-:S05]  /*da10*/  UIADD3 UR14, UR14, 0x28400, URZ ;  /* 0x000284000e0e7890 */ /* 0x000fca000fffe03f */
[----:B------:R1:W-:Y:S02]  /*da20*/  UTMALDG.4D [UR8], [UR4], desc[UR6] ;  /* 0x00000608040075b4 */ /* 0x0003e40008019000 */
[----:B-1----:R-:W-:Y:S01]  /*da30*/  UMOV UR8, UR15 ;  /* 0x0000000f00087c82 */ /* 0x002fe20008000000 */
[----:B------:R-:W-:Y:S02]  /*da40*/  UMOV UR10, UR16 ;  /* 0x00000010000a7c82 */ /* 0x000fe40008000000 */
[----:B------:R1:W-:Y:S02]  /*da50*/  UTMALDG.4D [UR8], [UR4], desc[UR6] ;  /* 0x00000608040075b4 */ /* 0x0003e40008019000 */
[----:B-1----:R-:W-:Y:S01]  /*da60*/  UMOV UR8, UR14 ;  /* 0x0000000e00087c82 */ /* 0x002fe20008000000 */
[----:B------:R-:W-:Y:S02]  /*da70*/  UMOV UR10, UR17 ;  /* 0x00000011000a7c82 */ /* 0x000fe40008000000 */
[----:B------:R1:W-:Y:S01]  /*da80*/  UTMALDG.4D [UR8], [UR4], desc[UR6] ;  /* 0x00000608040075b4 */ /* 0x0003e20008019000 */
[----:B------:R-:W2:Y:S02]  /*da90*/  SYNCS.PHASECHK.TRANS64.TRYWAIT P1, [R2+URZ+0x60], R3 ;  /* 0x00006003020075a7 */ /* 0x000ea4000802017f */
[----:B-12---:R-:W-:Y:S05]  /*daa0*/  @!P1 BRA `(.L_x_2904) ;  /* 0x0000001c00a49947 */ /* 0x006fea0003800000 */
.L_x_2949:
        /* <DEDUP_REMOVED lines=12> */
.L_x_2905:
[----:B------:R-:W3:Y:S01]  /*db70*/  S2R R9, SR_CgaCtaId ;  /* 0x0000000000097919 */ /* 0x000ee20000008800 */
[----:B-12---:R-:W-:Y:S01]  /*db80*/  MOV R3, 0x400 ;  /* 0x0000040000037802 */ /* 0x006fe20000000f00 */
        /* <DEDUP_REMOVED lines=10> */
[----:B------:R-:W-:-:S04]  /*dc30*/  MOV R18, R6 ;  /* 0x0000000600127202 */ /* 0x000fc80000000f00 */
[----:B------:R-:W-:Y:S01]  /*dc40*/  UIMAD UR11, UR11, 0x70, URZ ;  /* 0x000000700b0b78a4 */ /* 0x000fe2000f8e023f */
[----:B---3--:R-:W-:-:S04]  /*dc50*/  LEA R3, R9, R3, 0x18 ;  /* 0x0000000309037211 */ /* 0x008fc800078ec0ff */
[----:B------:R-:W-:-:S04]  /*dc60*/  LEA R2, R16, R3, 0x3 ;  /* 0x0000000310027211 */ /* 0x000fc800078e18ff */
[----:B------:R-:W-:Y:S01]  /*dc70*/  R2UR UR9, R2 ;  /* 0x00000000020972ca */ /* 0x000fe200000e0000 */
[----:B------:R-:W-:-:S05]  /*dc80*/  IMAD R2, R16, 0xa800, R3 ;  /* 0x0000a80010027824 */ /* 0x000fca00078e0203 */
[----:B------:R-:W-:-:S07]  /*dc90*/  R2UR UR15, R2 ;  /* 0x00000000020f72ca */ /* 0x000fce00000e0000 */
[----:B------:R-:W-:-:S06]  /*dca0*/  UIADD3 UR9, UR9, 0x36850, URZ ;  /* 0x0003685009097890 */ /* 0x000fcc000fffe03f */
[----:B------:R-:W-:Y:S02]  /*dcb0*/  UIADD3 UR8, UR15, 0x400, URZ ;  /* 0x000004000f087890 */ /* 0x000fe4000fffe03f */
[----:B------:R-:W-:Y:S02]  /*dcc0*/  UIADD3 UR14, UR15, 0x3c00, URZ ;  /* 0x00003c000f0e7890 */ /* 0x000fe4000fffe03f */
[----:B------:R-:W-:-:S05]  /*dcd0*/  UIADD3 UR15, UR15, 0x7400, URZ ;  /* 0x000074000f0f7890 */ /* 0x000fca000fffe03f */
        /* <DEDUP_REMOVED lines=8> */
[----:B-1----:R-:W-:Y:S01]  /*dd60*/  NOP ;  /* 0x0000000000007918 */ /* 0x002fe20000000000 */
.L_x_2900:
[----:B------:R-:W-:Y:S05]  /*dd70*/  BSYNC B0 ;  /* 0x0000000000007941 */ /* 0x000fea0003800000 */
.L_x_2899:
[----:B------:R-:W2:Y:S01]  /*dd80*/  LDL.LU R2, [R1+0xc] ;  /* 0x00000c0001027983 */ /* 0x000ea20000300800 */
[----:B------:R-:W-:Y:S01]  /*dd90*/  MOV R16, R7 ;  /* 0x0000000700107202 */ /* 0x000fe20000000f00 */
[----:B------:R-:W-:Y:S02]  /*dda0*/  IMAD.MOV.U32 R17, RZ, RZ, R13 ;  /* 0x000000ffff117224 */ /* 0x000fe400078e000d */
[----:B--2---:R-:W-:-:S07]  /*ddb0*/  VIADD R6, R2, 0xfffffffd ;  /* 0xfffffffd02067836 */ /* 0x004fce0000000000 */
.L_x_2898:
[----:B------:R-:W-:Y:S01]  /*ddc0*/  IADD3 R3, -R12, RZ, RZ ;  /* 0x000000ff0c037210 */ /* 0x000fe20007ffe1ff */
[----:B------:R-:W-:Y:S03]  /*ddd0*/  BSSY B0, `(.L_x_2897) ;  /* 0x00000f8000007945 */ /* 0x000fe60003800000 */
[----:B------:R-:W-:-:S13]  /*dde0*/  ISETP.NE.AND P1, PT, R10, R3, PT ;  /* 0x000000030a00720c */ /* 0x000fda0003f25270 */
[----:B------:R-:W-:Y:S05]  /*ddf0*/  @!P1 BRA `(.L_x_2906) ;  /* 0x0000000c00d49947 */ /* 0x000fea0003800000 */
[----:B------:R-:W-:-:S07]  /*de00*/  IMAD.MOV.U32 R8, RZ, RZ, R5 ;  /* 0x000000ffff087224 */ /* 0x000fce00078e0005 */
.L_x_2921:
[----:B------:R-:W-:Y:S01]  /*de10*/  IADD3 R7, R16, 0x1, RZ ;  /* 0x0000000110077810 */ /* 0x000fe20007ffe0ff */
[----:B------:R-:W-:Y:S03]  /*de20*/  BSSY B1, `(.L_x_2907) ;  /* 0x0000076000017945 */ /* 0x000fe60003800000 */
        /* <DEDUP_REMOVED lines=26> */
.L_x_2909:
[----:B------:R-:W2:Y:S01]  /*dfd0*/  S2R R3, SR_CgaCtaId ;  /* 0x0000000000037919 */ /* 0x000ea20000008800 */
[----:B------:R-:W-:-:S04]  /*dfe0*/  MOV R2, 0x400 ;  /* 0x0000040000027802 */ /* 0x000fc80000000f00 */
[----:B--2---:R-:W-:Y:S02]  /*dff0*/  LEA R2, R3, R2, 0x18 ;  /* 0x0000000203027211 */ /* 0x004fe400078ec0ff */
[----:B------:R-:W-:-:S03]  /*e000*/  SHF.L.U32 R3, R10, 0x1f, RZ ;  /* 0x0000001f0a037819 */ /* 0x000fc600000006ff */
[----:B------:R-:W-:-:S04]  /*e010*/  IMAD R2, R7, 0x8, R2 ;  /* 0x0000000807027824 */ /* 0x000fc800078e0202 */
[----:B------:R-:W2:Y:S02]  /*e020*/  SYNCS.PHASECHK.TRANS64.TRYWAIT P1, [R2+URZ+0x36840], R3 ;  /* 0x03684003020075a7 */ /* 0x000ea4000802017f */
[----:B--2---:R-:W-:Y:S05]  /*e030*/  @!P1 BRA `(.L_x_2910) ;  /* 0x0000001800549947 */ /* 0x004fea0003800000 */
.L_x_2950:
        /* <DEDUP_REMOVED lines=11> */
.L_x_2911:
        /* <DEDUP_REMOVED lines=13> */
[----:B------:R-:W-:-:S03]  /*e1c0*/  SHF.L.U32 R17, R17, 0x1f, RZ ;  /* 0x0000001f11117819 */ /* 0x000fc600000006ff */
[----:B------:R-:W-:Y:S02]  /*e1d0*/  UIADD3 UR9, UR9, 0x36830, URZ ;  /* 0x0003683009097890 */ /* 0x000fe4000fffe03f */
[----:B------:R-:W-:Y:S01]  /*e1e0*/  UIMAD UR11, UR11, 0x70, URZ ;  /* 0x000000700b0b78a4 */ /* 0x000fe2000f8e023f */
[----:B-1----:R-:W-:-:S05]  /*e1f0*/  LEA R3, R9, R3, 0x18 ;  /* 0x0000000309037211 */ /* 0x002fca00078ec0ff */
[----:B------:R-:W-:Y:S02]  /*e200*/  IMAD R2, R7, 0xa800, R3 ;  /* 0x0000a80007027824 */ /* 0x000fe400078e0203 */
[----:B------:R-:W-:-:S03]  /*e210*/  VIADD R3, R3, 0x36800 ;  /* 0x0003680003037836 */ /* 0x000fc60000000000 */
[----:B------:R-:W-:Y:S02]  /*e220*/  R2UR UR14, R2 ;  /* 0x00000000020e72ca */ /* 0x000fe400000e0000 */
[----:B------:R-:W-:-:S11]  /*e230*/  LEA R2, R16, R3, 0x3 ;  /* 0x0000000310027211 */ /* 0x000fd600078e18ff */
        /* <DEDUP_REMOVED lines=12> */
.L_x_2951:
[----:B------:R-:W-:Y:S05]  /*e300*/  @P2 BRA `(.L_x_2913) ;  /* 0x00000000001c2947 */ /* 0x000fea0003800000 */
[----:B------:R-:W2:Y:S01]  /*e310*/  S2R R9, SR_TID.X ;  /* 0x0000000000097919 */ /* 0x000ea20000002100 */
[----:B------:R-:W-:-:S04]  /*e320*/  IMAD.MOV.U32 R3, RZ, RZ, 0xa800 ;  /* 0x0000a800ff037424 */ /* 0x000fc800078e00ff */
[----:B------:R3:W-:Y:S01]  /*e330*/  SYNCS.ARRIVE.TRANS64 RZ, [R2+URZ+0x50], R3 ;  /* 0x0000500302ff79a7 */ /* 0x0007e2000800003f */
[----:B--2---:R-:W-:-:S04]  /*e340*/  LOP3.LUT R9, R9, 0x1f, RZ, 0xc0, !PT ;  /* 0x0000001f09097812 */ /* 0x004fc800078ec0ff */
[----:B------:R-:W-:-:S13]  /*e350*/  ISETP.NE.AND P1, PT, R9, RZ, PT ;  /* 0x000000ff0900720c */ /* 0x000fda0003f25270 */
[----:B---3--:R-:W-:Y:S05]  /*e360*/  @!P1 BRA `(.L_x_2913) ;  /* 0x0000000000049947 */ /* 0x008fea0003800000 */
[----:B------:R-:W-:Y:S01]  /*e370*/  BPT.TRAP 0x1 ;  /* 0x000000040000795c */ /* 0x000fe20000300000 */
.L_x_2913:
        /* <DEDUP_REMOVED lines=13> */
[----:B------:R-:W-:-:S03]  /*e450*/  IMAD.MOV.U32 R5, RZ, RZ, R8 ;  /* 0x000000ffff057224 */ /* 0x000fc600078e0008 */
[----:B------:R-:W-:Y:S02]  /*e460*/  UIMAD UR11, UR11, 0x70, URZ ;  /* 0x000000700b0b78a4 */ /* 0x000fe4000f8e023f */
[----:B------:R-:W-:Y:S01]  /*e470*/  UIADD3 UR9, UR9, 0x50, URZ ;  /* 0x0000005009097890 */ /* 0x000fe2000fffe03f */
[----:B--2---:R-:W-:-:S05]  /*e480*/  LEA R3, R9, R3, 0x18 ;  /* 0x0000000309037211 */ /* 0x004fca00078ec0ff */
        /* <DEDUP_REMOVED lines=15> */
.L_x_2908:
[----:B------:R-:W-:Y:S05]  /*e580*/  BSYNC B1 ;  /* 0x0000000000017941 */ /* 0x000fea0003800000 */
.L_x_2907:
        /* <DEDUP_REMOVED lines=28> */
.L_x_2916:
[----:B------:R-:W2:Y:S01]  /*e750*/  S2R R3, SR_CgaCtaId ;  /* 0x0000000000037919 */ /* 0x000ea20000008800 */
[----:B------:R-:W-:-:S04]  /*e760*/  MOV R2, 0x400 ;  /* 0x0000040000027802 */ /* 0x000fc80000000f00 */
[----:B--2---:R-:W-:Y:S02]  /*e770*/  LEA R2, R3, R2, 0x18 ;  /* 0x0000000203027211 */ /* 0x004fe400078ec0ff */
[----:B------:R-:W-:-:S03]  /*e780*/  SHF.L.U32 R3, R17, 0x1f, RZ ;  /* 0x0000001f11037819 */ /* 0x000fc600000006ff */
[----:B------:R-:W-:-:S04]  /*e790*/  IMAD R2, R16, 0x8, R2 ;  /* 0x0000000810027824 */ /* 0x000fc800078e0202 */
[----:B------:R-:W2:Y:S02]  /*e7a0*/  SYNCS.PHASECHK.TRANS64.TRYWAIT P1, [R2+URZ+0x36840], R3 ;  /* 0x03684003020075a7 */ /* 0x000ea4000802017f */
[----:B--2---:R-:W-:Y:S05]  /*e7b0*/  @!P1 BRA `(.L_x_2917) ;  /* 0x00000010009c9947 */ /* 0x004fea0003800000 */
.L_x_2952:
        /* <DEDUP_REMOVED lines=11> */
.L_x_2918:
        /* <DEDUP_REMOVED lines=11> */
[----:B------:R-:W-:-:S05]  /*e920*/  UMOV UR18, 0x80 ;  /* 0x0000008000127882 */ /* 0x000fca0000000000 */
        /* <DEDUP_REMOVED lines=12> */
[----:B------:R-:W-:-:S03]  /*e9f0*/  UIADD3 UR16, UR8, 0x28400, URZ ;  /* 0x0002840008107890 */ /* 0x000fc6000fffe03f */
        /* <DEDUP_REMOVED lines=10> */
.L_x_2953:
        /* <DEDUP_REMOVED lines=8> */
.L_x_2920:
[----:B------:R-:W2:Y:S01]  /*eb20*/  S2R R9, SR_CgaCtaId ;  /* 0x0000000000097919 */ /* 0x000ea20000008800 */
[----:B-1----:R-:W-:Y:S01]  /*eb30*/  MOV R3, 0x400 ;  /* 0x0000040000037802 */ /* 0x002fe20000000f00 */
        /* <DEDUP_REMOVED lines=11> */
[----:B------:R-:W-:-:S03]  /*ebf0*/  MOV R5, R8 ;  /* 0x0000000800057202 */ /* 0x000fc60000000f00 */
[----:B------:R-:W-:Y:S02]  /*ec00*/  UIMAD UR11, UR11, 0x70, URZ ;  /* 0x000000700b0b78a4 */ /* 0x000fe4000f8e023f */
[----:B------:R-:W-:Y:S01]  /*ec10*/  UIADD3 UR9, UR9, 0x50, URZ ;  /* 0x0000005009097890 */ /* 0x000fe2000fffe03f */
[----:B--2---:R-:W-:-:S05]  /*ec20*/  LEA R3, R9, R3, 0x18 ;  /* 0x0000000309037211 */ /* 0x004fca00078ec0ff */
[----:B------:R-:W-:-:S05]  /*ec30*/  IMAD R7, R7, 0xa800, R3 ;  /* 0x0000a80007077824 */ /* 0x000fca00078e0203 */
[----:B------:R-:W-:-:S13]  /*ec40*/  R2UR UR15, R7 ;  /* 0x00000000070f72ca */ /* 0x000fda00000e0000 */
        /* <DEDUP_REMOVED lines=12> */
.L_x_2915:
[----:B------:R-:W-:Y:S05]  /*ed10*/  BSYNC B1 ;  /* 0x0000000000017941 */ /* 0x000fea0003800000 */
.L_x_2914:
[C---:B------:R-:W-:Y:S01]  /*ed20*/  ISETP.GT.AND P1, PT, R6.reuse, 0x1, PT ;  /* 0x000000010600780c */ /* 0x040fe20003f24270 */
[----:B------:R-:W-:-:S12]  /*ed30*/  VIADD R6, R6, 0xfffffffe ;  /* 0xfffffffe06067836 */ /* 0x000fd80000000000 */
[----:B------:R-:W-:Y:S05]  /*ed40*/  @P1 BRA `(.L_x_2921) ;  /* 0xfffffff000301947 */ /* 0x000fea000383ffff */
.L_x_2906:
[----:B------:R-:W-:Y:S05]  /*ed50*/  BSYNC B0 ;  /* 0x0000000000007941 */ /* 0x000fea0003800000 */
.L_x_2897:
[----:B------:R-:W-:Y:S04]  /*ed60*/  BSSY B0, `(.L_x_2922) ;  /* 0x0000032000007945 */ /* 0x000fe80003800000 */
[----:B------:R-:W-:Y:S05]  /*ed70*/  @!P6 BRA `(.L_x_2923) ;  /* 0x0000000000c0e947 */ /* 0x000fea0003800000 */
[----:B------:R-:W2:Y:S01]  /*ed80*/  S2R R3, SR_CgaCtaId ;  /* 0x0000000000037919 */ /* 0x000ea20000008800 */
[----:B------:R-:W-:Y:S01]  /*ed90*/  MOV R0, 0x400 ;  /* 0x0000040000007802 */ /* 0x000fe20000000f00 */
[----:B------:R-:W3:Y:S03]  /*eda0*/  S2R R2, SR_TID.X ;  /* 0x0000000000027919 */ /* 0x000ee60000002100 */
[----:B--2---:R-:W-:-:S04]  /*edb0*/  LEA R0, R3, R0, 0x18 ;  /* 0x0000000003007211 */ /* 0x004fc800078ec0ff */
[----:B------:R-:W-:Y:S02]  /*edc0*/  LEA R3, R16, R0, 0x3 ;  /* 0x0000000010037211 */ /* 0x000fe400078e18ff */
[----:B------:R-:W-:Y:S02]  /*edd0*/  SHF.L.U32 R0, R17, 0x1f, RZ ;  /* 0x0000001f11007819 */ /* 0x000fe400000006ff */
[----:B---3--:R-:W-:Y:S02]  /*ede0*/  LOP3.LUT R2, R2, 0x7f, RZ, 0xc0, !PT ;  /* 0x0000007f02027812 */ /* 0x008fe400078ec0ff */
[----:B------:R-:W2:Y:S02]  /*edf0*/  SYNCS.PHASECHK.TRANS64.TRYWAIT P0, [R3+URZ+0x36860], R0 ;  /* 0x03686000030075a7 */ /* 0x000ea4000800017f */
[----:B------:R-:W-:Y:S01]  /*ee00*/  ISETP.NE.AND P1, PT, R2, RZ, PT ;  /* 0x000000ff0200720c */ /* 0x000fe20003f25270 */
[----:B--2---:R-:W-:-:S12]  /*ee10*/  @!P0 BRA `(.L_x_2924) ;  /* 0x0000000c002c8947 */ /* 0x004fd80003800000 */
.L_x_2954:
        /* <DEDUP_REMOVED lines=8> */
.L_x_2925:
        /* <DEDUP_REMOVED lines=30> */
.L_x_2923:
[----:B------:R-:W-:Y:S05]  /*f080*/  BSYNC B0 ;  /* 0x0000000000007941 */ /* 0x000fea0003800000 */
.L_x_2922:
[----:B------:R-:W2:Y:S01]  /*f090*/  LDL.LU R0, [R1+0x10] ;  /* 0x0000100001007983 */ /* 0x000ea20000300800 */
[----:B------:R-:W-:-:S03]  /*f0a0*/  ULDC UR4, c[0x0][0xda4] ;  /* 0x0003690000047ab9 */ /* 0x000fc60000000800 */
[----:B------:R-:W3:Y:S01]  /*f0b0*/  LDL.LU R2, [R1+0x18] ;  /* 0x0000180001027983 */ /* 0x000ee20000300800 */
[----:B------:R-:W-:-:S04]  /*f0c0*/  IADD3 R16, R16, 0x1, RZ ;  /* 0x0000000110107810 */ /* 0x000fc80007ffe0ff */
[----:B------:R-:W-:-:S04]  /*f0d0*/  ISETP.NE.AND P0, PT, R16, 0x2, PT ;  /* 0x000000021000780c */ /* 0x000fc80003f05270 */
[----:B------:R-:W-:Y:S01]  /*f0e0*/  SEL R16, R16, RZ, P0 ;  /* 0x000000ff10107207 */ /* 0x000fe20000000000 */
[----:B--2---:R-:W-:Y:S01]  /*f0f0*/  VIADD R0, R0, UR38 ;  /* 0x0000002600007c36 */ /* 0x004fe20008000000 */
[----:B---3--:R-:W-:-:S04]  /*f100*/  IADD3 R2, R2, 0x1, RZ ;  /* 0x0000000102027810 */ /* 0x008fc80007ffe0ff */
[----:B------:R2:W-:Y:S01]  /*f110*/  STL [R1+0x10], R0 ;  /* 0x0000100001007387 */ /* 0x0005e20000100800 */
[----:B------:R-:W-:-:S03]  /*f120*/  ISETP.GE.AND P1, PT, R0, UR4, PT ;  /* 0x0000000400007c0c */ /* 0x000fc6000bf26270 */
[----:B------:R3:W-:Y:S01]  /*f130*/  STL [R1+0x18], R2 ;  /* 0x0000180201007387 */ /* 0x0007e20000100800 */
[----:B--2---:R-:W-:-:S04]  /*f140*/  SEL R0, RZ, 0x1, P0 ;  /* 0x00000001ff007807 */ /* 0x004fc80000000000 */
[----:B------:R-:W-:-:S05]  /*f150*/  LOP3.LUT R17, R17, R0, RZ, 0x3c, !PT ;  /* 0x0000000011117212 */ /* 0x000fca00078e3cff */
[----:B---3--:R-:W-:Y:S05]  /*f160*/  @!P1 BRA `(.L_x_2926) ;  /* 0xffffffd0006c9947 */ /* 0x008fea000383ffff */
[----:B------:R-:W-:-:S07]  /*f170*/  LOP3.LUT R2, R2, 0x1, RZ, 0xc, !PT ;  /* 0x0000000102027812 */ /* 0x000fce00078e0cff */
.L_x_2882:
[----:B------:R-:W2:Y:S01]  /*f180*/  S2R R3, SR_CgaCtaId ;  /* 0x0000000000037919 */ /* 0x000ea20000008800 */
[----:B------:R-:W-:Y:S01]  /*f190*/  MOV R0, 0x400 ;  /* 0x0000040000007802 */ /* 0x000fe20000000f00 */
[----:B------:R-:W-:Y:S03]  /*f1a0*/  BSSY B0, `(.L_x_2927) ;  /* 0x0000005000007945 */ /* 0x000fe60003800000 */
[----:B--2---:R-:W-:Y:S02]  /*f1b0*/  LEA R0, R3, R0, 0x18 ;  /* 0x0000000003007211 */ /* 0x004fe400078ec0ff */
[----:B------:R-:W-:-:S04]  /*f1c0*/  SHF.L.U32 R3, R2, 0x1f, RZ ;  /* 0x0000001f02037819 */ /* 0x000fc800000006ff */
[----:B------:R-:W2:Y:S02]  /*f1d0*/  SYNCS.PHASECHK.TRANS64.TRYWAIT P0, [R0+URZ+0x36820], R3 ;  /* 0x03682003000075a7 */ /* 0x000ea4000800017f */
[----:B--2---:R-:W-:Y:S05]  /*f1e0*/  @!P0 BRA `(.L_x_2928) ;  /* 0x00000008004c8947 */ /* 0x004fea0003800000 */
.L_x_2955:
[----:B------:R-:W-:Y:S05]  /*f1f0*/  BSYNC B0 ;  /* 0x0000000000007941 */ /* 0x000fea0003800000 */
.L_x_2927:
[----:B------:R-:W-:-:S03]  /*f200*/  UMOV UR4, 0xffffffff ;  /* 0xffffffff00047882 */ /* 0x000fc60000000000 */
[----:B------:R-:W-:Y:S05]  /*f210*/  BRA.DIV UR4, `(.L_x_2929) ;  /* 0x0000000a04547947 */ /* 0x000fea000b800000 */
[----:B------:R-:W3:Y:S02]  /*f220*/  S2R R2, SR_TID.X ;  /* 0x0000000000027919 */ /* 0x000ee40000002100 */
[----:B---3--:R-:W-:-:S04]  /*f230*/  SHF.R.U32.HI R2, RZ, 0x5, R2 ;  /* 0x00000005ff027819 */ /* 0x008fc80000011602 */
[----:B------:R-:W-:-:S05]  /*f240*/  LOP3.LUT R2, R2, 0x3, RZ, 0xc0, !PT ;  /* 0x0000000302027812 */ /* 0x000fca00078ec0ff */
[----:B------:R3:W4:Y:S02]  /*f250*/  SHFL.IDX PT, R14, R2, RZ, 0x1f ;  /* 0x00001fff020e7589 */ /* 0x00072400000e0000 */
.L_x_2958:
[----:B----4-:R-:W-:Y:S01]  /*f260*/  ISETP.NE.AND P0, PT, R14, RZ, PT ;  /* 0x000000ff0e00720c */ /* 0x010fe20003f05270 */
[----:B------:R-:W-:-:S12]  /*f270*/  BSSY B0, `(.L_x_2930) ;  /* 0x0000026000007945 */ /* 0x000fd80003800000 */
[----:B------:R-:W-:Y:S05]  /*f280*/  @P0 BRA `(.L_x_2931) ;  /* 0x0000000000900947 */ /* 0x000fea0003800000 */
[----:B------:R-:W-:-:S03]  /*f290*/  UMOV UR4, 0xffffffff ;  /* 0xffffffff00047882 */ /* 0x000fc60000000000 */
[----:B------:R-:W-:Y:S05]  /*f2a0*/  BRA.DIV UR4, `(.L_x_2932) ;  /* 0x0000000a04647947 */ /* 0x000fea000b800000 */
[----:B------:R-:W-:-:S13]  /*f2b0*/  ELECT P6, URZ, PT ;  /* 0x00000000003f782f */ /* 0x000fda00038c0000 */
.L_x_2961:
[----:B------:R-:W-:Y:S05]  /*f2c0*/  @!P6 BRA `(.L_x_2931) ;  /* 0x000000000080e947 */ /* 0x000fea0003800000 */
[----:B---3--:R-:W3:Y:S02]  /*f2d0*/  LDL R2, [R1+0x1c] ;  /* 0x00001c0001027983 */ /* 0x008ee40000100800 */
[----:B---3--:R-:W-:-:S13]  /*f2e0*/  R2UR UR4, R2 ;  /* 0x00000000020472ca */ /* 0x008fda00000e0000 */
[----:B------:R-:W-:-:S06]  /*f2f0*/  ULOP3.LUT UR4, UR4, 0x2, URZ, 0xfc, !UPT ;  /* 0x0000000204047892 */ /* 0x000fcc000f8efc3f */
[----:B------:R-:W-:-:S05]  /*f300*/  IMAD.U32 R2, RZ, RZ, UR4 ;  /* 0x00000004ff027e24 */ /* 0x000fca000f8e00ff */
[----:B------:R-:W-:-:S13]  /*f310*/  ISETP.NE.AND P2, PT, R2, 0x3, PT ;  /* 0x000000030200780c */ /* 0x000fda0003f45270 */
[----:B------:R-:W-:Y:S05]  /*f320*/  @!P2 BRA `(.L_x_2933) ;  /* 0x000000000004a947 */ /* 0x000fea0003800000 */
[----:B------:R-:W-:Y:S01]  /*f330*/  BPT.TRAP 0x1 ;  /* 0x000000040000795c */ /* 0x000fe20000300000 */
.L_x_2933:
        /* <DEDUP_REMOVED lines=12> */
.L_x_2962:
[----:B------:R-:W2:Y:S02]  /*f400*/  SYNCS.PHASECHK.TRANS64.TRYWAIT P0, [R3+URZ], R2 ;  /* 0x00000002030075a7 */ /* 0x000ea4000800017f */
[----:B--2---:R-:W-:Y:S05]  /*f410*/  @!P0 BRA `(.L_x_2935) ;  /* 0x00000008003c8947 */ /* 0x004fea0003800000 */
.L_x_2963:
[----:B------:R-:W-:Y:S05]  /*f420*/  @!P2 BRA `(.L_x_2936) ;  /* 0x000000000004a947 */ /* 0x000fea0003800000 */
[----:B------:R-:W-:Y:S01]  /*f430*/  BPT.TRAP 0x1 ;  /* 0x000000040000795c */ /* 0x000fe20000300000 */
.L_x_2936:
[----:B--2---:R-:W-:-:S05]  /*f440*/  IADD3 R3, R0, 0x36860, RZ ;  /* 0x0003686000037810 */ /* 0x004fca0007ffe0ff */
[----:B------:R-:W-:-:S04]  /*f450*/  IMAD R16, R16, 0x8, R3 ;  /* 0x0000000810107824 */ /* 0x000fc800078e0203 */
[----:B------:R-:W2:Y:S02]  /*f460*/  SYNCS.PHASECHK.TRANS64.TRYWAIT P0, [R16+URZ], R5 ;  /* 0x00000005100075a7 */ /* 0x000ea4000800017f */
[----:B--2---:R-:W-:Y:S05]  /*f470*/  @!P0 BRA `(.L_x_2937) ;  /* 0x0000000800388947 */ /* 0x004fea0003800000 */
.L_x_2964:
[----:B------:R-:W-:-:S07]  /*f480*/  LEA R3, R4, R3, 0x3 ;  /* 0x0000000304037211 */ /* 0x000fce00078e18ff */
.L_x_2938:
[----:B---3--:R3:W4:Y:S02]  /*f490*/  SYNCS.PHASECHK.TRANS64.TRYWAIT P0, [R3+URZ], R2 ;  /* 0x00000002030075a7 */ /* 0x008724000800017f */
[----:B----4-:R-:W-:Y:S05]  /*f4a0*/  @!P0 NANOSLEEP.SYNCS 0x989680 ;  /* 0x009896800000895d */ /* 0x010fea0003900000 */
[----:B------:R-:W4:Y:S02]  /*f4b0*/  @!P0 SYNCS.PHASECHK.TRANS64 P0, [R3+URZ], R2 ;  /* 0x00000002030085a7 */ /* 0x000f24000800007f */
[----:B----4-:R-:W-:Y:S05]  /*f4c0*/  @!P0 BRA `(.L_x_2938) ;  /* 0xfffffffc00f08947 */ /* 0x010fea000383ffff */
.L_x_2931:
[----:B------:R-:W-:Y:S05]  /*f4d0*/  BSYNC B0 ;  /* 0x0000000000007941 */ /* 0x000fea0003800000 */
.L_x_2930:
[----:B------:R-:W-:Y:S05]  /*f4e0*/  EXIT ;  /* 0x000000000000794d */ /* 0x000fea0003800000 */
.L_x_2860:
[----:B------:R-:W-:-:S13]  /*f4f0*/  R2UR UR4, R2 ;  /* 0x00000000020472ca */ /* 0x000fda00000e0000 */
[----:B-1----:R-:W-:-:S04]  /*f500*/  IMAD.U32 R3, RZ, RZ, UR4 ;  /* 0x00000004ff037e24 */ /* 0x002fc8000f8e00ff */
[----:B------:R1:W2:Y:S03]  /*f510*/  SYNCS.PHASECHK.TRANS64.TRYWAIT P1, [R3+URZ+0x36800], R0 ;  /* 0x03680000030075a7 */ /* 0x0002a6000802017f */
[----:B--2---:R-:W-:Y:S05]  /*f520*/  @!P1 NANOSLEEP.SYNCS 0x989680 ;  /* 0x009896800000995d */ /* 0x004fea0003900000 */
[----:B------:R-:W2:Y:S02]  /*f530*/  @!P1 SYNCS.PHASECHK.TRANS64 P1, [R3+URZ+0x36800], R0 ;  /* 0x03680000030095a7 */ /* 0x000ea4000802007f */
[----:B--2---:R-:W-:Y:S05]  /*f540*/  @!P1 BRA `(.L_x_2860) ;  /* 0xfffffffc00e89947 */ /* 0x004fea000383ffff */
[----:B------:R-:W-:Y:S05]  /*f550*/  BRA `(.L_x_2939) ;  /* 0xffffff1c00247947 */ /* 0x000fea000383ffff */
.L_x_2864:
[----:B--2---:R2:W3:Y:S02]  /*f560*/  SYNCS.PHASECHK.TRANS64.TRYWAIT P2, [R0+URZ+0x36830], R3 ;  /* 0x03683003000075a7 */ /* 0x0044e4000804017f */
[----:B---3--:R-:W-:Y:S05]  /*f570*/  @!P2 NANOSLEEP.SYNCS 0x989680 ;  /* 0x009896800000a95d */ /* 0x008fea0003900000 */
[----:B------:R-:W3:Y:S02]  /*f580*/  @!P2 SYNCS.PHASECHK.TRANS64 P2, [R0+URZ+0x36830], R3 ;  /* 0x036830030000a5a7 */ /* 0x000ee4000804007f */
[----:B---3--:R-:W-:Y:S05]  /*f590*/  @!P2 BRA `(.L_x_2864) ;  /* 0xfffffffc00f0a947 */ /* 0x008fea000383ffff */
[----:B------:R-:W-:Y:S05]  /*f5a0*/  BRA `(.L_x_2863) ;  /* 0xffffff1c00587947 */ /* 0x000fea000383ffff */
.L_x_2869:
[----:B--2---:R-:W-:-:S04]  /*f5b0*/  MOV R9, UR60 ;  /* 0x0000003c00097c02 */ /* 0x004fc80008000f00 */
[----:B------:R2:W3:Y:S03]  /*f5c0*/  SYNCS.PHASECHK.TRANS64.TRYWAIT P2, [R9+URZ+0x36830], R6 ;  /* 0x03683006090075a7 */ /* 0x0004e6000804017f */
[----:B---3--:R-:W-:Y:S05]  /*f5d0*/  @!P2 NANOSLEEP.SYNCS 0x989680 ;  /* 0x009896800000a95d */ /* 0x008fea0003900000 */
[----:B------:R-:W3:Y:S02]  /*f5e0*/  @!P2 SYNCS.PHASECHK.TRANS64 P2, [R9+URZ+0x36830], R6 ;  /* 0x036830060900a5a7 */ /* 0x000ee4000804007f */
[----:B---3--:R-:W-:Y:S05]  /*f5f0*/  @!P2 BRA `(.L_x_2869) ;  /* 0xfffffffc00eca947 */ /* 0x008fea000383ffff */
[----:B------:R-:W-:Y:S05]  /*f600*/  BRA `(.L_x_2868) ;  /* 0xffffff6800b87947 */ /* 0x000fea000383ffff */
.L_x_2873:
[----:B----4-:R-:W-:-:S04]  /*f610*/  IMAD.U32 R7, RZ, RZ, UR4 ;  /* 0x00000004ff077e24 */ /* 0x010fc8000f8e00ff */
[----:B------:R4:W1:Y:S03]  /*f620*/  SYNCS.PHASECHK.TRANS64.TRYWAIT P2, [R7+URZ+0x36850], R0 ;  /* 0x03685000070075a7 */ /* 0x000866000804017f */
[----:B-1----:R-:W-:Y:S05]  /*f630*/  @!P2 NANOSLEEP.SYNCS 0x989680 ;  /* 0x009896800000a95d */ /* 0x002fea0003900000 */
[----:B------:R-:W1:Y:S02]  /*f640*/  @!P2 SYNCS.PHASECHK.TRANS64 P2, [R7+URZ+0x36850], R0 ;  /* 0x036850000700a5a7 */ /* 0x000e64000804007f */
[----:B-1----:R-:W-:Y:S05]  /*f650*/  @!P2 BRA `(.L_x_2873) ;  /* 0xfffffffc00eca947 */ /* 0x002fea000383ffff */
[----:B------:R-:W-:Y:S05]  /*f660*/  BRA `(.L_x_2872) ;  /* 0xffffff9000187947 */ /* 0x000fea000383ffff */
.L_x_2878:
[----:B--2---:R-:W-:-:S04]  /*f670*/  MOV R5, UR7 ;  /* 0x0000000700057c02 */ /* 0x004fc80008000f00 */
[----:B------:R2:W3:Y:S03]  /*f680*/  SYNCS.PHASECHK.TRANS64.TRYWAIT P0, [R5+URZ+0x36850], R0 ;  /* 0x03685000050075a7 */ /* 0x0004e6000800017f */
[----:B---3--:R-:W-:Y:S05]  /*f690*/  @!P0 NANOSLEEP.SYNCS 0x989680 ;  /* 0x009896800000895d */ /* 0x008fea0003900000 */
[----:B------:R-:W3:Y:S02]  /*f6a0*/  @!P0 SYNCS.PHASECHK.TRANS64 P0, [R5+URZ+0x36850], R0 ;  /* 0x03685000050085a7 */ /* 0x000ee4000800007f */
[----:B---3--:R-:W-:Y:S05]  /*f6b0*/  @!P0 BRA `(.L_x_2878) ;  /* 0xfffffffc00ec8947 */ /* 0x008fea000383ffff */
[----:B------:R-:W-:Y:S05]  /*f6c0*/  BRA `(.L_x_2877) ;  /* 0xffffffb000947947 */ /* 0x000fea000383ffff */
.L_x_2889:
        /* <DEDUP_REMOVED lines=11> */
.L_x_2941:
[----:B------:R-:W-:Y:S05]  /*f780*/  BSYNC B0 ;  /* 0x0000000000007941 */ /* 0x000fea0003800000 */
.L_x_2940:
[----:B------:R-:W-:Y:S05]  /*f790*/  BRA `(.L_x_2942) ;  /* 0xffffffd400747947 */ /* 0x000fea000383ffff */
.L_x_2890:
[----:B------:R-:W-:Y:S01]  /*f7a0*/  BSSY B0, `(.L_x_2943) ;  /* 0x0000006000007945 */ /* 0x000fe20003800000 */
[----:B------:R-:W-:-:S07]  /*f7b0*/  IMAD.MOV.U32 R15, RZ, RZ, -0x1 ;  /* 0xffffffffff0f7424 */ /* 0x000fce00078e00ff */
[----:B------:R-:W-:Y:S05]  /*f7c0*/  WARPSYNC.COLLECTIVE R15, `(.L_x_2944) ;  /* 0x000000000f0c7348 */ /* 0x000fea0003c00000 */
[----:B------:R-:W-:Y:S02]  /*f7d0*/  ELECT P6, UR62, PT ;  /* 0x00000000003e782f */ /* 0x000fe400038c0000 */
[----:B------:R-:W-:Y:S01]  /*f7e0*/  MOV R14, UR62 ;  /* 0x0000003e000e7c02 */ /* 0x000fe20008000f00 */
[----:B------:R-:W-:Y:S10]  /*f7f0*/  ENDCOLLECTIVE ;  /* 0x000000000000791b */ /* 0x000ff40003800000 */
.L_x_2944:
[----:B------:R-:W-:Y:S05]  /*f800*/  BSYNC B0 ;  /* 0x0000000000007941 */ /* 0x000fea0003800000 */
.L_x_2943:
[----:B------:R-:W-:Y:S05]  /*f810*/  BRA `(.L_x_2945) ;  /* 0xffffffd4006c7947 */ /* 0x000fea000383ffff */
.L_x_2893:
[----:B--2---:R2:W3:Y:S02]  /*f820*/  SYNCS.PHASECHK.TRANS64.TRYWAIT P1, [R6+URZ+0x36840], R7 ;  /* 0x03684007060075a7 */ /* 0x0044e4000802017f */
[----:B---3--:R-:W-:Y:S05]  /*f830*/  @!P1 NANOSLEEP.SYNCS 0x989680 ;  /* 0x009896800000995d */ /* 0x008fea0003900000 */
[----:B------:R-:W3:Y:S02]  /*f840*/  @!P1 SYNCS.PHASECHK.TRANS64 P1, [R6+URZ+0x36840], R7 ;  /* 0x03684007060095a7 */ /* 0x000ee4000802007f */
[----:B---3--:R-:W-:Y:S05]  /*f850*/  @!P1 BRA `(.L_x_2893) ;  /* 0xfffffffc00f09947 */ /* 0x008fea000383ffff */
[----:B------:R-:W-:Y:S05]  /*f860*/  BRA `(.L_x_2946) ;  /* 0xffffffd400d07947 */ /* 0x000fea000383ffff */
.L_x_2896:
        /* <DEDUP_REMOVED lines=8> */
.L_x_2902:
[----:B-1----:R1:W2:Y:S02]  /*f8f0*/  SYNCS.PHASECHK.TRANS64.TRYWAIT P1, [R2+URZ+0x36840], R3 ;  /* 0x03684003020075a7 */ /* 0x0022a4000802017f */
[----:B--2---:R-:W-:Y:S05]  /*f900*/  @!P1 NANOSLEEP.SYNCS 0x989680 ;  /* 0x009896800000995d */ /* 0x004fea0003900000 */
[----:B------:R-:W2:Y:S02]  /*f910*/  @!P1 SYNCS.PHASECHK.TRANS64 P1, [R2+URZ+0x36840], R3 ;  /* 0x03684003020095a7 */ /* 0x000ea4000802007f */
[----:B--2---:R-:W-:Y:S05]  /*f920*/  @!P1 BRA `(.L_x_2902) ;  /* 0xfffffffc00f09947 */ /* 0x004fea000383ffff */
[----:B------:R-:W-:Y:S05]  /*f930*/  BRA `(.L_x_2948) ;  /* 0xffffffdc00ac7947 */ /* 0x000fea000383ffff */
.L_x_2904:
[----:B-1----:R1:W2:Y:S02]  /*f940*/  SYNCS.PHASECHK.TRANS64.TRYWAIT P1, [R2+URZ+0x60], R3 ;  /* 0x00006003020075a7 */ /* 0x0022a4000802017f */
[----:B--2---:R-:W-:Y:S05]  /*f950*/  @!P1 NANOSLEEP.SYNCS 0x989680 ;  /* 0x009896800000995d */ /* 0x004fea0003900000 */
[----:B------:R-:W2:Y:S02]  /*f960*/  @!P1 SYNCS.PHASECHK.TRANS64 P1, [R2+URZ+0x60], R3 ;  /* 0x00006003020095a7 */ /* 0x000ea4000802007f */
[----:B--2---:R-:W-:Y:S05]  /*f970*/  @!P1 BRA `(.L_x_2904) ;  /* 0xfffffffc00f09947 */ /* 0x004fea000383ffff */
[----:B------:R-:W-:Y:S05]  /*f980*/  BRA `(.L_x_2949) ;  /* 0xffffffe000487947 */ /* 0x000fea000383ffff */
.L_x_2910:
[----:B--2---:R2:W3:Y:S02]  /*f990*/  SYNCS.PHASECHK.TRANS64.TRYWAIT P1, [R2+URZ+0x36840], R3 ;  /* 0x03684003020075a7 */ /* 0x0044e4000802017f */
[----:B---3--:R-:W-:Y:S05]  /*f9a0*/  @!P1 NANOSLEEP.SYNCS 0x989680 ;  /* 0x009896800000995d */ /* 0x008fea0003900000 */
[----:B------:R-:W3:Y:S02]  /*f9b0*/  @!P1 SYNCS.PHASECHK.TRANS64 P1, [R2+URZ+0x36840], R3 ;  /* 0x03684003020095a7 */ /* 0x000ee4000802007f */
[----:B---3--:R-:W-:Y:S05]  /*f9c0*/  @!P1 BRA `(.L_x_2910) ;  /* 0xfffffffc00f09947 */ /* 0x008fea000383ffff */
[----:B------:R-:W-:Y:S05]  /*f9d0*/  BRA `(.L_x_2950) ;  /* 0xffffffe400987947 */ /* 0x000fea000383ffff */
.L_x_2912:
[----:B-1----:R1:W2:Y:S02]  /*f9e0*/  SYNCS.PHASECHK.TRANS64.TRYWAIT P1, [R2+URZ+0x60], R17 ;  /* 0x00006011020075a7 */ /* 0x0022a4000802017f */
[----:B--2---:R-:W-:Y:S05]  /*f9f0*/  @!P1 NANOSLEEP.SYNCS 0x989680 ;  /* 0x009896800000995d */ /* 0x004fea0003900000 */
[----:B------:R-:W2:Y:S02]  /*fa00*/  @!P1 SYNCS.PHASECHK.TRANS64 P1, [R2+URZ+0x60], R17 ;  /* 0x00006011020095a7 */ /* 0x000ea4000802007f */
[----:B--2---:R-:W-:Y:S05]  /*fa10*/  @!P1 BRA `(.L_x_2912) ;  /* 0xfffffffc00f09947 */ /* 0x004fea000383ffff */
[----:B------:R-:W-:Y:S05]  /*fa20*/  BRA `(.L_x_2951) ;  /* 0xffffffe800347947 */ /* 0x000fea000383ffff */
.L_x_2917:
[----:B--2---:R2:W3:Y:S02]  /*fa30*/  SYNCS.PHASECHK.TRANS64.TRYWAIT P1, [R2+URZ+0x36840], R3 ;  /* 0x03684003020075a7 */ /* 0x0044e4000802017f */
[----:B---3--:R-:W-:Y:S05]  /*fa40*/  @!P1 NANOSLEEP.SYNCS 0x989680 ;  /* 0x009896800000995d */ /* 0x008fea0003900000 */
[----:B------:R-:W3:Y:S02]  /*fa50*/  @!P1 SYNCS.PHASECHK.TRANS64 P1, [R2+URZ+0x36840], R3 ;  /* 0x03684003020095a7 */ /* 0x000ee4000802007f */
[----:B---3--:R-:W-:Y:S05]  /*fa60*/  @!P1 BRA `(.L_x_2917) ;  /* 0xfffffffc00f09947 */ /* 0x008fea000383ffff */
[----:B------:R-:W-:Y:S05]  /*fa70*/  BRA `(.L_x_2952) ;  /* 0xffffffec00507947 */ /* 0x000fea000383ffff */
.L_x_2919:
[----:B-1----:R1:W2:Y:S02]  /*fa80*/  SYNCS.PHASECHK.TRANS64.TRYWAIT P1, [R2+URZ+0x60], R3 ;  /* 0x00006003020075a7 */ /* 0x0022a4000802017f */
[----:B--2---:R-:W-:Y:S05]  /*fa90*/  @!P1 NANOSLEEP.SYNCS 0x989680 ;  /* 0x009896800000995d */ /* 0x004fea0003900000 */
[----:B------:R-:W2:Y:S02]  /*faa0*/  @!P1 SYNCS.PHASECHK.TRANS64 P1, [R2+URZ+0x60], R3 ;  /* 0x00006003020095a7 */ /* 0x000ea4000802007f */
[----:B--2---:R-:W-:Y:S05]  /*fab0*/  @!P1 BRA `(.L_x_2919) ;  /* 0xfffffffc00f09947 */ /* 0x004fea000383ffff */
[----:B------:R-:W-:Y:S05]  /*fac0*/  BRA `(.L_x_2953) ;  /* 0xffffffec00f47947 */ /* 0x000fea000383ffff */
.L_x_2924:
[----:B--2---:R2:W3:Y:S02]  /*fad0*/  SYNCS.PHASECHK.TRANS64.TRYWAIT P0, [R3+URZ+0x36860], R0 ;  /* 0x03686000030075a7 */ /* 0x0044e4000800017f */
[----:B---3--:R-:W-:Y:S05]  /*fae0*/  @!P0 NANOSLEEP.SYNCS 0x989680 ;  /* 0x009896800000895d */ /* 0x008fea0003900000 */
[----:B------:R-:W3:Y:S02]  /*faf0*/  @!P0 SYNCS.PHASECHK.TRANS64 P0, [R3+URZ+0x36860], R0 ;  /* 0x03686000030085a7 */ /* 0x000ee4000800007f */
[----:B---3--:R-:W-:Y:S05]  /*fb00*/  @!P0 BRA `(.L_x_2924) ;  /* 0xfffffffc00f08947 */ /* 0x008fea000383ffff */
[----:B------:R-:W-:Y:S05]  /*fb10*/  BRA `(.L_x_2954) ;  /* 0xfffffff000c07947 */ /* 0x000fea000383ffff */
.L_x_2928:
[----:B--2---:R2:W3:Y:S02]  /*fb20*/  SYNCS.PHASECHK.TRANS64.TRYWAIT P0, [R0+URZ+0x36820], R3 ;  /* 0x03682003000075a7 */ /* 0x0044e4000800017f */
[----:B---3--:R-:W-:Y:S05]  /*fb30*/  @!P0 NANOSLEEP.SYNCS 0x989680 ;  /* 0x009896800000895d */ /* 0x008fea0003900000 */
[----:B------:R-:W3:Y:S02]  /*fb40*/  @!P0 SYNCS.PHASECHK.TRANS64 P0, [R0+URZ+0x36820], R3 ;  /* 0x03682003000085a7 */ /* 0x000ee4000800007f */
[----:B---3--:R-:W-:Y:S05]  /*fb50*/  @!P0 BRA `(.L_x_2928) ;  /* 0xfffffffc00f08947 */ /* 0x008fea000383ffff */
[----:B------:R-:W-:Y:S05]  /*fb60*/  BRA `(.L_x_2955) ;  /* 0xfffffff400a07947 */ /* 0x000fea000383ffff */
.L_x_2929:
        /* <DEDUP_REMOVED lines=11> */
.L_x_2957:
[----:B------:R-:W-:Y:S05]  /*fc20*/  BSYNC B0 ;  /* 0x0000000000007941 */ /* 0x000fea0003800000 */
.L_x_2956:
[----:B------:R-:W-:Y:S05]  /*fc30*/  BRA `(.L_x_2958) ;  /* 0xfffffff400887947 */ /* 0x000fea000383ffff */
.L_x_2932:
[----:B------:R-:W-:Y:S01]  /*fc40*/  BSSY B1, `(.L_x_2959) ;  /* 0x0000006000017945 */ /* 0x000fe20003800000 */
[----:B------:R-:W-:-:S07]  /*fc50*/  MOV R15, 0xffffffff ;  /* 0xffffffff000f7802 */ /* 0x000fce0000000f00 */
[----:B-123--:R-:W-:Y:S05]  /*fc60*/  WARPSYNC.COLLECTIVE R15, `(.L_x_2960) ;  /* 0x000000000f0c7348 */ /* 0x00efea0003c00000 */
[----:B------:R-:W-:Y:S02]  /*fc70*/  ELECT P6, UR62, PT ;  /* 0x00000000003e782f */ /* 0x000fe400038c0000 */
[----:B------:R-:W-:Y:S01]  /*fc80*/  MOV R14, UR62 ;  /* 0x0000003e000e7c02 */ /* 0x000fe20008000f00 */
[----:B-123--:R-:W-:Y:S10]  /*fc90*/  ENDCOLLECTIVE ;  /* 0x000000000000791b */ /* 0x00eff40003800000 */
.L_x_2960:
[----:B------:R-:W-:Y:S05]  /*fca0*/  BSYNC B1 ;  /* 0x0000000000017941 */ /* 0x000fea0003800000 */
.L_x_2959:
[----:B------:R-:W-:Y:S05]  /*fcb0*/  BRA `(.L_x_2961) ;  /* 0xfffffff400807947 */ /* 0x000fea000383ffff */
.L_x_2934:
[----:B-1----:R1:W2:Y:S02]  /*fcc0*/  SYNCS.PHASECHK.TRANS64.TRYWAIT P0, [R6+URZ], R5 ;  /* 0x00000005060075a7 */ /* 0x0022a4000800017f */
[----:B--2---:R-:W-:Y:S05]  /*fcd0*/  @!P0 NANOSLEEP.SYNCS 0x989680 ;  /* 0x009896800000895d */ /* 0x004fea0003900000 */
[----:B------:R-:W2:Y:S02]  /*fce0*/  @!P0 SYNCS.PHASECHK.TRANS64 P0, [R6+URZ], R5 ;  /* 0x00000005060085a7 */ /* 0x000ea4000800007f */
[----:B--2---:R-:W-:Y:S05]  /*fcf0*/  @!P0 BRA `(.L_x_2934) ;  /* 0xfffffffc00f08947 */ /* 0x004fea000383ffff */
[----:B------:R-:W-:Y:S05]  /*fd00*/  BRA `(.L_x_2962) ;  /* 0xfffffff400bc7947 */ /* 0x000fea000383ffff */
.L_x_2935:
[----:B--2---:R2:W3:Y:S02]  /*fd10*/  SYNCS.PHASECHK.TRANS64.TRYWAIT P0, [R3+URZ], R2 ;  /* 0x00000002030075a7 */ /* 0x0044e4000800017f */
[----:B---3--:R-:W-:Y:S05]  /*fd20*/  @!P0 NANOSLEEP.SYNCS 0x989680 ;  /* 0x009896800000895d */ /* 0x008fea0003900000 */
[----:B------:R-:W3:Y:S02]  /*fd30*/  @!P0 SYNCS.PHASECHK.TRANS64 P0, [R3+URZ], R2 ;  /* 0x00000002030085a7 */ /* 0x000ee4000800007f */
[----:B---3--:R-:W-:Y:S05]  /*fd40*/  @!P0 BRA `(.L_x_2935) ;  /* 0xfffffffc00f08947 */ /* 0x008fea000383ffff */
[----:B------:R-:W-:Y:S05]  /*fd50*/  BRA `(.L_x_2963) ;  /* 0xfffffff400b07947 */ /* 0x000fea000383ffff */
.L_x_2937:
[----:B--2---:R2:W3:Y:S02]  /*fd60*/  SYNCS.PHASECHK.TRANS64.TRYWAIT P0, [R16+URZ], R5 ;  /* 0x00000005100075a7 */ /* 0x0044e4000800017f */
[----:B---3--:R-:W-:Y:S05]  /*fd70*/  @!P0 NANOSLEEP.SYNCS 0x989680 ;  /* 0x009896800000895d */ /* 0x008fea0003900000 */
[----:B------:R-:W3:Y:S02]  /*fd80*/  @!P0 SYNCS.PHASECHK.TRANS64 P0, [R16+URZ], R5 ;  /* 0x00000005100085a7 */ /* 0x000ee4000800007f */
[----:B---3--:R-:W-:Y:S05]  /*fd90*/  @!P0 BRA `(.L_x_2937) ;  /* 0xfffffffc00f08947 */ /* 0x008fea000383ffff */
[----:B------:R-:W-:Y:S05]  /*fda0*/  BRA `(.L_x_2964) ;  /* 0xfffffff400b47947 */ /* 0x000fea000383ffff */
.L_x_2965:
        /* <DEDUP_REMOVED lines=13> */
.L_x_12752:


//--------------------- .text._ZN7cutlass13device_kernelIN5flash11enable_sm90INS1_16FlashAttnFwdSm90INS1_25CollectiveMainloopFwdSm90ILi2EN4cute5tupleIJNS5_1CILi2EEENS7_ILi1EEES9_EEENS6_IJNS7_ILi128EEENS7_ILi112EEENS7_ILi192EEEEEELi192ENS_10bfloat16_tEfNS_4arch4Sm90ELb0ELb0ELb1ELb0ELb0ELb0ELb0ELb1ELb1ELb0ELb0ELb0EEENS1_21CollectiveEpilogueFwdINS6_IJSB_SD_SC_EEESA_SF_SH_Li256ELb0ELb0ELb0ELb0EEENS1_29StaticPersistentTileSchedulerILb0EEEEEEEEEvNT_6ParamsE --------------------------
	.section	.text._ZN7cutlass13device_kernelIN5flash11enable_sm90INS1_16FlashAttnFwdSm90INS1_25CollectiveMainloopFwdSm90ILi2EN4cute5tupleIJNS5_1CILi2EEENS7_ILi1EEES9_EEENS6_IJNS7_ILi128EEENS7_ILi112EEENS7_ILi192EEEEEELi192ENS_10bfloat16_tEfNS_4arch4Sm90ELb0ELb0ELb1ELb0ELb0ELb0ELb0ELb1ELb1ELb0ELb0ELb0EEENS1_21CollectiveEpilogueFwdINS6_IJSB_SD_SC_EEESA_SF_SH_Li256ELb0ELb0ELb0ELb0EEENS1_29StaticPersistentTileSchedulerILb0EEEEEEEEEvNT_6ParamsE,"ax",@progbits
	.align	128
.text._ZN7cutlass13device_kernelIN5flash11enable_sm90INS1_16FlashAttnFwdSm90INS1_25CollectiveMainloopFwdSm90ILi2EN4cute5tupleIJNS5_1CILi2EEENS7_ILi1EEES9_EEENS6_IJNS7_ILi128EEENS7_ILi112EEENS7_ILi192EEEEEELi192ENS_10bfloat16_tEfNS_4arch4Sm90ELb0ELb0ELb1ELb0ELb0ELb0ELb0ELb1ELb1ELb0ELb0ELb0EEENS1_21CollectiveEpilogueFwdINS6_IJSB_SD_SC_EEESA_SF_SH_Li256ELb0ELb0ELb0ELb0EEENS1_29StaticPersistentTileSchedulerILb0EEEEEEEEEvNT_6ParamsE:
        .type           _ZN7cutlass13device_kernelIN5flash11enable_sm90INS1_16FlashAttnFwdSm90INS1_25CollectiveMainloopFwdSm90ILi2EN4cute5tupleIJNS5_1CILi2EEENS7_ILi1EEES9_EEENS6_IJNS7_ILi128EEENS7_ILi112EEENS7_ILi192EEEEEELi192ENS_10bfloat16_tEfNS_4arch4Sm90ELb0ELb0ELb1ELb0ELb0ELb0ELb0ELb1ELb1ELb0ELb0ELb0EEENS1_21CollectiveEpilogueFwdINS6_IJSB_SD_SC_EEESA_SF_SH_Li256ELb0ELb0ELb0ELb0EEENS1_29StaticPersistentTileSchedulerILb0EEEEEEEEEvNT_6ParamsE,@function
        .size           _ZN7cutlass13device_kernelIN5flash11enable_sm90INS1_16FlashAttnFwdSm90INS1_25CollectiveMainloopFwdSm90ILi2EN4cute5tupleIJNS5_1CILi2EEENS7_ILi1EEES9_EEENS6_IJNS7_ILi128EEENS7_ILi112EEENS7_ILi192EEEEEELi192ENS_10bfloat16_tEfNS_4arch4Sm90ELb0ELb0ELb1ELb0ELb0ELb0ELb0ELb1ELb1ELb0ELb0ELb0EEENS1_21CollectiveEpilogueFwdINS6_IJSB_SD_SC_EEESA_SF_SH_Li256ELb0ELb0ELb0ELb0EEENS1_29StaticPersistentTileSchedulerILb0EEEEEEEEEvNT_6ParamsE,(.L_x_12753 - _ZN7cutlass13device_kernelIN5flash11enable_sm90INS1_16FlashAttnFwdSm90INS1_25CollectiveMainloopFwdSm90ILi2EN4cute5tupleIJNS5_1CILi2EEENS7_ILi1EEES9_EEENS6_IJNS7_ILi128EEENS7_ILi112EEENS7_ILi192EEEEEELi192ENS_10bfloat16_tEfNS_4arch4Sm90ELb0ELb0ELb1ELb0ELb0ELb0ELb0ELb1ELb1ELb0ELb0ELb0EEENS1_21CollectiveEpilogueFwdINS6_IJSB_SD_SC_EEESA_SF_SH_Li256ELb0ELb0ELb0ELb0EEENS1_29StaticPersistentTileSchedulerILb0EEEEEEEEEvNT_6ParamsE)
        .other          _ZN7cutlass13device_kernelIN5flash11enable_sm90INS1_16FlashAttnFwdSm90INS1_25CollectiveMainloopFwdSm90ILi2EN4cute5tupleIJNS5_1CILi2EEENS7_ILi1EEES9_EEENS6_IJNS7_ILi128EEENS7_ILi112EEENS7_ILi192EEEEEELi192ENS_10bfloat16_tEfNS_4arch4Sm90ELb0ELb0ELb1ELb0ELb0ELb0ELb0ELb1ELb1ELb0ELb0ELb0EEENS1_21CollectiveEpilogueFwdINS6_IJSB_SD_SC_EEESA_SF_SH_Li256ELb0ELb0ELb0ELb0EEENS1_29StaticPersistentTileSchedulerILb0EEEEEEEEEvNT_6ParamsE,@"STO_CUDA_ENTRY STV_DEFAULT"
_ZN7cutlass13device_kernelIN5flash11enable_sm90INS1_16FlashAttnFwdSm90INS1_25CollectiveMainloopFwdSm90ILi2EN4cute5tupleIJNS5_1CILi2EEENS7_ILi1EEES9_EEENS6_IJNS7_ILi128EEENS7_ILi112EEENS7_ILi192EEEEEELi192ENS_10bfloat16_tEfNS_4arch4Sm90ELb0ELb0ELb1ELb0ELb0ELb0ELb0ELb1ELb1ELb0ELb0ELb0EEENS1_21CollectiveEpilogueFwdINS6_IJSB_SD_SC_EEESA_SF_SH_Li256ELb0ELb0ELb0ELb0EEENS1_29StaticPersistentTileSchedulerILb0EEEEEEEEEvNT_6ParamsE:
        /* <DEDUP_REMOVED lines=23> */
.L_x_2967:
[----:B------:R-:W-:Y:S05]  /*0170*/  BSYNC B0 ;  /* 0x0000000000007941 */ /* 0x000fea0003800000 */
.L_x_2966:
[----:B------:R-:W-:Y:S01]  /*0180*/  VOTEU.ANY UP0, P0 ;  /* 0x00000000003f7886 */ /* 0x000fe20000000100 */
[----:B------:R-:W1:Y:S01]  /*0190*/  SHFL.IDX PT, R3, R0, RZ, 0x1f ;  /* 0x00001fff00037589 */ /* 0x000e6200000e0000 */
[----:B------:R-:W-:Y:S01]  /*01a0*/  UMOV UR4, 0x1 ;  /* 0x0000000100047882 */ /* 0x000fe20000000000 */
[----:B------:R-:W-:Y:S01]  /*01b0*/  UMOV UR7, 0x2 ;  /* 0x0000000200077882 */ /* 0x000fe20000000000 */
[----:B------:R-:W-:Y:S01]  /*01c0*/  SHF.R.U32.HI R2, RZ, 0x7, R11 ;  /* 0x00000007ff027819 */ /* 0x000fe2000001160b */
[----:B------:R-:W2:Y:S01]  /*01d0*/  @UP0 S2UR UR8, SR_CgaCtaId ;  /* 0x00000000000809c3 */ /* 0x000ea20000008800 */
[----:B------:R-:W-:Y:S01]  /*01e0*/  @UP0 UMOV UR6, 0x400 ;  /* 0x0000040000060882 */ /* 0x000fe20000000000 */
[----:B------:R-:W-:-:S04]  /*01f0*/  @UP0 UIADD3 UR4, -UR4, 0x100000, URZ ;  /* 0x0010000004040890 */ /* 0x000fc8000fffe13f */
[----:B------:R-:W-:Y:S02]  /*0200*/  @UP0 USHF.L.U32 UR5, UR4, 0xb, URZ ;  /* 0x0000000b04050899 */ /* 0x000fe4000800063f */
[----:B------:R-:W-:Y:S01]  /*0210*/  @UP0 USHF.L.U32 UR4, UR4, 0x1, URZ ;  /* 0x0000000104040899 */ /* 0x000fe2000800063f */
[----:B------:R-:W-:Y:S01]  /*0220*/  VOTEU.ANY UP1, P0 ;  /* 0x00000000003f7886 */ /* 0x000fe20000020100 */
[----:B------:R-:W3:Y:S01]  /*0230*/  SHFL.IDX PT, R2, R2, RZ, 0x1f ;  /* 0x00001fff02027589 */ /* 0x000ee200000e0000 */
[----:B-1----:R-:W-:Y:S01]  /*0240*/  ISETP.NE.AND P1, PT, R3, RZ, PT ;  /* 0x000000ff0300720c */ /* 0x002fe20003f25270 */
[----:B--2---:R-:W-:Y:S02]  /*0250*/  @UP0 ULEA UR8, UR8, UR6, 0x18 ;  /* 0x0000000608080291 */ /* 0x004fe4000f8ec03f */
[----:B------:R-:W-:-:S04]  /*0260*/  @UP0 UIADD3 UR6, -UR7, 0x100000, URZ ;  /* 0x0010000007060890 */ /* 0x000fc8000fffe13f */
[----:B------:R-:W-:Y:S02]  /*0270*/  @UP0 USHF.L.U32 UR7, UR6, 0xb, URZ ;  /* 0x0000000b06070899 */ /* 0x000fe4000800063f */
[----:B------:R-:W-:Y:S01]  /*0280*/  @UP0 USHF.L.U32 UR6, UR6, 0x1, URZ ;  /* 0x0000000106060899 */ /* 0x000fe2000800063f */
[----:B------:R-:W-:Y:S01]  /*0290*/  VOTEU.ANY UP0, P0 ;  /* 0x00000000003f7886 */ /* 0x000fe20000000100 */
[----:B------:R-:W1:Y:S04]  /*02a0*/  FENCE.VIEW.ASYNC.S ;  /* 0x00000000000073c6 */ /* 0x000e680000000000 */
[----:B-1----:R1:W2:Y:S06]  /*02b0*/  @UP0 SYNCS.EXCH.64 URZ, [UR8+0x36800], UR4 ;  /* 0x03680004083f05b2 */ /* 0x0022ac0008000100 */
[----:B------:R1:W4:Y:S01]  /*02c0*/  @UP1 SYNCS.EXCH.64 URZ, [UR8+0x36820], UR6 ;  /* 0x03682006083f15b2 */ /* 0x0003220008000100 */
[----:B---3--:R-:W-:Y:S05]  /*02d0*/  @P1 BRA `(.L_x_2968) ;  /* 0x0000000000481947 */ /* 0x008fea0003800000 */
        /* <DEDUP_REMOVED lines=17> */
[----:B---3--:R-:W-:Y:S01]  /*03f0*/  NOP ;  /* 0x0000000000007918 */ /* 0x008fe20000000000 */
.L_x_2968:
[----:B-1----:R-:W1:Y:S01]  /*0400*/  S2UR UR4, SR_CTAID.Y ;  /* 0x00000000000479c3 */ /* 0x002e620000002600 */
[----:B------:R-:W3:Y:S01]  /*0410*/  SHFL.IDX PT, R7, R0, RZ, 0x1f ;  /* 0x00001fff00077589 */ /* 0x000ee200000e0000 */
[----:B------:R-:W-:Y:S01]  /*0420*/  ULDC UR5, c[0x0][0x154] ;  /* 0x0000550000057ab9 */ /* 0x000fe20000000800 */
[----:B------:R-:W-:-:S05]  /*0430*/  NOP ;  /* 0x0000000000007918 */ /* 0x000fca0000000000 */
[----:B------:R-:W5:Y:S08]  /*0440*/  S2UR UR6, SR_CTAID.X ;  /* 0x00000000000679c3 */ /* 0x000f700000002500 */
[----:B------:R-:W2:Y:S01]  /*0450*/  LDC R8, c[0x0][0x148] ;  /* 0x00005200ff087b82 */ /* 0x000ea20000000800 */
[----:B-1----:R-:W-:Y:S02]  /*0460*/  I2FP.F32.U32 R4, UR4 ;  /* 0x0000000400047c45 */ /* 0x002fe40008201000 */
[----:B---3--:R-:W-:-:S03]  /*0470*/  ISETP.NE.AND P0, PT, R7, RZ, PT ;  /* 0x000000ff0700720c */ /* 0x008fc60003f05270 */
        /* <DEDUP_REMOVED lines=24> */
[----:B------:R1:W3:Y:S01]  /*0600*/  SYNCS.EXCH.64 URZ, [UR8+0x36860], UR6 ;  /* 0x03686006083f75b2 */ /* 0x0002e20008000100 */
[----:B------:R1:W1:Y:S01]  /*0610*/  SYNCS.EXCH.64 URZ, [UR8+0x36858], UR4 ;  /* 0x03685804083f75b2 */ /* 0x0002620008000100 */
[----:B------:R1:W1:Y:S01]  /*0620*/  SYNCS.EXCH.64 URZ, [UR8+0x36868], UR6 ;  /* 0x03686806083f75b2 */ /* 0x0002620008000100 */
[----:B------:R-:W-:Y:S01]  /*0630*/  NOP ;  /* 0x0000000000007918 */ /* 0x000fe20000000000 */
.L_x_2969:
[----:B------:R-:W5:Y:S01]  /*0640*/  SHFL.IDX PT, R10, R0, RZ, 0x1f ;  /* 0x00001fff000a7589 */ /* 0x000f6200000e0000 */
[----:B------:R-:W-:Y:S01]  /*0650*/  LOP3.LUT R4, R4, 0xffffff80, RZ, 0xc0, !PT ;  /* 0xffffff8004047812 */ /* 0x000fe200078ec0ff */
[----:B------:R-:W1:Y:S01]  /*0660*/  F2I.U32.TRUNC.NTZ R9, R9 ;  /* 0x0000000900097305 */ /* 0x000e62000020f000 */
[----:B------:R-:W-:Y:S01]  /*0670*/  SHF.R.S32.HI R8, RZ, 0x1f, R3 ;  /* 0x0000001fff087819 */ /* 0x000fe20000011403 */
[----:B------:R-:W-:Y:S02]  /*0680*/  NOP ;  /* 0x0000000000007918 */ /* 0x000fe40000000000 */
[----:B------:R-:W-:Y:S01]  /*0690*/  IMAD.IADD R4, R11, 0x1, -R4 ;  /* 0x000000010b047824 */ /* 0x000fe200078e0a04 */
[----:B------:R-:W-:Y:S01]  /*06a0*/  LEA.HI R8, R8, R3, RZ, 0x2 ;  /* 0x0000000308087211 */ /* 0x000fe200078f10ff */
[----:B------:R-:W1:Y:S03]  /*06b0*/  LDC R11, c[0x0][0x144] ;  /* 0x00005100ff0b7b82 */ /* 0x000e660000000800 */
[----:B------:R-:W-:-:S02]  /*06c0*/  SHF.R.S32.HI R5, RZ, 0x1f, R4 ;  /* 0x0000001fff057819 */ /* 0x000fc40000011404 */
[----:B------:R-:W-:Y:S02]  /*06d0*/  LOP3.LUT R8, R8, 0x3ffffffc, RZ, 0xc0, !PT ;  /* 0x3ffffffc08087812 */ /* 0x000fe400078ec0ff */
        /* <DEDUP_REMOVED lines=27> */
.L_x_2970:
[----:B------:R-:W5:Y:S01]  /*0890*/  SHFL.IDX PT, R13, R0, RZ, 0x1f ;  /* 0x00001fff000d7589 */ /* 0x000f6200000e0000 */
[----:B-1----:R-:W1:Y:S01]  /*08a0*/  S2UR UR4, SR_CTAID.X ;  /* 0x00000000000479c3 */ /* 0x002e620000002500 */
[----:B------:R-:W-:Y:S01]  /*08b0*/  LOP3.LUT R10, R10, 0x3ffffffc, RZ, 0xc0, !PT ;  /* 0x3ffffffc0a0a7812 */ /* 0x000fe200078ec0ff */
[----:B------:R-:W-:Y:S01]  /*08c0*/  IMAD.IADD R5, R6, 0x1, -R5 ;  /* 0x0000000106057824 */ /* 0x000fe200078e0a05 */
[----:B------:R-:W-:Y:S01]  /*08d0*/  IADD3 R8, R3, -R8, RZ ;  /* 0x8000000803087210 */ /* 0x000fe20007ffe0ff */
[----:B------:R-:W-:Y:S01]  /*08e0*/  NOP ;  /* 0x0000000000007918 */ /* 0x000fe20000000000 */
[----:B------:R-:W-:Y:S01]  /*08f0*/  IADD3 R6, -R9, RZ, RZ ;  /* 0x000000ff09067210 */ /* 0x000fe20007ffe1ff */
[----:B------:R-:W-:Y:S02]  /*0900*/  IMAD.IADD R10, R7, 0x1, -R10 ;  /* 0x00000001070a7824 */ /* 0x000fe400078e0a0a */
[----:B------:R-:W2:Y:S01]  /*0910*/  LDC R7, c[0x0][0x140] ;  /* 0x00005000ff077b82 */ /* 0x000ea20000000800 */
[----:B------:R-:W-:-:S02]  /*0920*/  IMAD R8, R8, 0x4, R5 ;  /* 0x0000000408087824 */ /* 0x000fc400078e0205 */
[----:B------:R-:W-:-:S03]  /*0930*/  IMAD R10, R10, 0x4, R5 ;  /* 0x000000040a0a7824 */ /* 0x000fc600078e0205 */
[----:B------:R-:W-:Y:S02]  /*0940*/  LEA.HI R3, R8, R8, RZ, 0x1 ;  /* 0x0000000808037211 */ /* 0x000fe400078f08ff */
[----:B------:R-:W-:Y:S02]  /*0950*/  LEA.HI R5, R10, R10, RZ, 0x1 ;  /* 0x0000000a0a057211 */ /* 0x000fe400078f08ff */
[----:B------:R-:W-:Y:S02]  /*0960*/  LOP3.LUT R3, R3, 0xfffffffe, RZ, 0xc0, !PT ;  /* 0xfffffffe03037812 */ /* 0x000fe400078ec0ff */
[----:B------:R-:W-:Y:S02]  /*0970*/  LOP3.LUT R5, R5, 0xfffffffe, RZ, 0xc0, !PT ;  /* 0xfffffffe05057812 */ /* 0x000fe400078ec0ff */
[----:B-----5:R-:W-:Y:S01]  /*0980*/  ISETP.NE.AND P0, PT, R13, RZ, PT ;  /* 0x000000ff0d00720c */ /* 0x020fe20003f05270 */
[----:B-1----:R-:W-:Y:S02]  /*0990*/  IMAD R6, R11, R6, UR4 ;  /* 0x000000040b067e24 */ /* 0x002fe4000f8e0206 */
[----:B------:R-:W-:-:S02]  /*09a0*/  IMAD.IADD R3, R8, 0x1, -R3 ;  /* 0x0000000108037824 */ /* 0x000fc400078e0a03 */
[----:B------:R-:W-:-:S03]  /*09b0*/  IMAD.IADD R5, R10, 0x1, -R5 ;  /* 0x000000010a057824 */ /* 0x000fc600078e0a05 */
[-C--:B------:R-:W-:Y:S02]  /*09c0*/  ISETP.NE.AND P3, PT, R3, R6.reuse, PT ;  /* 0x000000060300720c */ /* 0x080fe40003f65270 */
[----:B------:R-:W-:-:S03]  /*09d0*/  ISETP.NE.AND P5, PT, R5, R6, PT ;  /* 0x000000060500720c */ /* 0x000fc60003fa5270 */
[----:B------:R-:W-:Y:S10]  /*09e0*/  @P0 BRA `(.L_x_2971) ;  /* 0x0000000000480947 */ /* 0x000ff40003800000 */
        /* <DEDUP_REMOVED lines=18> */
.L_x_2971:
[----:B------:R-:W5:Y:S01]  /*0b10*/  SHFL.IDX PT, R6, R0, RZ, 0x1f ;  /* 0x00001fff00067589 */ /* 0x000f6200000e0000 */
        /* <DEDUP_REMOVED lines=8> */
[----:B------:R-:W-:Y:S01]  /*0ba0*/  @P3 LEA.HI R3, R11, R11, RZ, 0x1 ;  /* 0x0000000b0b033211 */ /* 0x000fe200078f08ff */
[----:B------:R1:W-:Y:S01]  /*0bb0*/  STL [R1+0x4], R11 ;  /* 0x0000040b01007387 */ /* 0x0003e20000100800 */
[----:B------:R-:W-:-:S02]  /*0bc0*/  @P5 LEA.HI R5, R9, R9, RZ, 0x1 ;  /* 0x0000000909055211 */ /* 0x000fc400078f08ff */
[----:B------:R-:W-:Y:S01]  /*0bd0*/  @P3 SHF.R.S32.HI R3, RZ, 0x1, R3 ;  /* 0x00000001ff033819 */ /* 0x000fe20000011403 */
[----:B------:R1:W-:Y:S01]  /*0be0*/  STL [R1], R9 ;  /* 0x0000000901007387 */ /* 0x0003e20000100800 */
[----:B------:R-:W-:Y:S02]  /*0bf0*/  @P5 SHF.R.S32.HI R5, RZ, 0x1, R5 ;  /* 0x00000001ff055819 */ /* 0x000fe40000011405 */
[-C--:B------:R-:W-:Y:S02]  /*0c00*/  @P3 ISETP.NE.AND P6, PT, R3, R12.reuse, PT ;  /* 0x0000000c0300320c */ /* 0x080fe40003fc5270 */
[----:B------:R-:W-:Y:S02]  /*0c10*/  @P5 ISETP.NE.AND P4, PT, R5, R12, PT ;  /* 0x0000000c0500520c */ /* 0x000fe40003f85270 */
[----:B------:R-:W-:Y:S02]  /*0c20*/  @P3 SEL R23, RZ, 0x1, P6 ;  /* 0x00000001ff173807 */ /* 0x000fe40003000000 */
[----:B-----5:R-:W-:-:S02]  /*0c30*/  ISETP.NE.AND P3, PT, R6, RZ, PT ;  /* 0x000000ff0600720c */ /* 0x020fc40003f65270 */
[----:B------:R-:W-:Y:S02]  /*0c40*/  ISETP.LT.U32.AND P6, PT, R11, 0x2, !P0 ;  /* 0x000000020b00780c */ /* 0x000fe400047c1070 */
[----:B------:R-:W-:Y:S02]  /*0c50*/  ISETP.LT.U32.AND P0, PT, R9, 0x2, !P0 ;  /* 0x000000020900780c */ /* 0x000fe40004701070 */
[----:B------:R-:W-:Y:S02]  /*0c60*/  ISETP.NE.AND P2, PT, R2, RZ, PT ;  /* 0x000000ff0200720c */ /* 0x000fe40003f45270 */
[----:B--2---:R-:W-:Y:S02]  /*0c70*/  ISETP.EQ.U32.AND P1, PT, R7, 0x1, PT ;  /* 0x000000010700780c */ /* 0x004fe40003f22070 */
[----:B------:R-:W-:Y:S02]  /*0c80*/  SEL R2, RZ, 0x1, !P6 ;  /* 0x00000001ff027807 */ /* 0x000fe40007000000 */
[----:B------:R-:W-:-:S02]  /*0c90*/  SEL R3, RZ, 0x1, !P0 ;  /* 0x00000001ff037807 */ /* 0x000fc40004000000 */
        /* <DEDUP_REMOVED lines=20> */
.L_x_2972:
[----:B------:R-:W-:Y:S01]  /*0de0*/  LOP3.LUT R23, R23, R2, RZ, 0xc0, !PT ;  /* 0x0000000217177212 */ /* 0x000fe200078ec0ff */
[----:B------:R-:W-:Y:S01]  /*0df0*/  NOP ;  /* 0x0000000000007918 */ /* 0x000fe20000000000 */
[----:B------:R-:W-:Y:S01]  /*0e00*/  LOP3.LUT R22, R22, R3, RZ, 0xc0, !PT ;  /* 0x0000000316167212 */ /* 0x000fe200078ec0ff */
[----:B------:R-:W-:Y:S06]  /*0e10*/  @!P1 BRA `(.L_x_2973) ;  /* 0x0000000000089947 */ /* 0x000fec0003800000 */
[----:B-1234-:R-:W-:Y:S01]  /*0e20*/  UCGABAR_ARV ;  /* 0x00000000000079c7 */ /* 0x01efe20008000000 */
[----:B------:R-:W-:Y:S05]  /*0e30*/  BRA `(.L_x_2974) ;  /* 0x0000000000047947 */ /* 0x000fea0003800000 */
.L_x_2973:
[----:B-1234-:R-:W-:Y:S01]  /*0e40*/  NOP ;  /* 0x0000000000007918 */ /* 0x01efe20000000000 */
.L_x_2974:
[----:B------:R-:W-:Y:S05]  /*0e50*/  @!P1 BRA `(.L_x_2975) ;  /* 0x00000000000c9947 */ /* 0x000fea0003800000 */
[----:B------:R-:W-:Y:S01]  /*0e60*/  UCGABAR_WAIT ;  /* 0x0000000000007dc7 */ /* 0x000fe20008000000 */
[----:B------:R-:W-:Y:S01]  /*0e70*/  CCTL.IVALL ;  /* 0x00000000ff00798f */ /* 0x000fe20002000000 */
[----:B------:R-:W-:Y:S05]  /*0e80*/  BRA `(.L_x_2976) ;  /* 0x0000000000047947 */ /* 0x000fea0003800000 */
.L_x_2975:
[----:B------:R-:W-:Y:S06]  /*0e90*/  BAR.SYNC.DEFER_BLOCKING 0x0 ;  /* 0x0000000000007b1d */ /* 0x000fec0000010000 */
.L_x_2976:
[----:B------:R-:W-:-:S05]  /*0ea0*/  IMAD.MOV.U32 R2, RZ, RZ, 0x1 ;  /* 0x00000001ff027424 */ /* 0x000fca00078e00ff */
[----:B------:R-:W-:-:S05]  /*0eb0*/  SEL R2, R2, 0x2, !P2 ;  /* 0x0000000202027807 */ /* 0x000fca0005000000 */
[----:B------:R1:W-:Y:S01]  /*0ec0*/  STL [R1+0x1c], R2 ;  /* 0x00001c0201007387 */ /* 0x0003e20000100800 */
[----:B------:R-:W-:Y:S05]  /*0ed0*/  @!P2 BRA `(.L_x_2977) ;  /* 0x000000b00010a947 */ /* 0x000fea0003800000 */
.L_x_2978:
        /* <DEDUP_REMOVED lines=9> */
[----:B------:R-:W2:Y:S01]  /*0f70*/  LDL.LU R10, [R1+0x1c] ;  /* 0x00001c00010a7983 */ /* 0x000ea20000300800 */
[----:B-1----:R-:W1:Y:S01]  /*0f80*/  S2R R2, SR_TID.X ;  /* 0x0000000000027919 */ /* 0x002e620000002100 */
[----:B------:R-:W3:Y:S08]  /*0f90*/  S2UR UR5, SR_CgaCtaId ;  /* 0x00000000000579c3 */ /* 0x000ef00000008800 */
[----:B------:R-:W4:Y:S01]  /*0fa0*/  S2UR UR6, SR_SWINHI ;  /* 0x00000000000679c3 */ /* 0x000f220000002f00 */
[----:B-1----:R-:W-:-:S04]  /*0fb0*/  IADD3 R0, R2, -0x80, RZ ;  /* 0xffffff8002007810 */ /* 0x002fc80007ffe0ff */
[----:B------:R-:W-:-:S04]  /*0fc0*/  SHF.R.S32.HI R3, RZ, 0x1f, R0 ;  /* 0x0000001fff037819 */ /* 0x000fc80000011400 */
[----:B------:R-:W-:-:S04]  /*0fd0*/  LEA.HI R4, R3, R0, RZ, 0x7 ;  /* 0x0000000003047211 */ /* 0x000fc800078f38ff */
[----:B------:R-:W-:Y:S02]  /*0fe0*/  LOP3.LUT R5, R4, 0xffffff80, RZ, 0xc0, !PT ;  /* 0xffffff8004057812 */ /* 0x000fe400078ec0ff */
[----:B------:R-:W-:-:S03]  /*0ff0*/  LEA.HI R2, R3, R0, RZ, 0x4 ;  /* 0x0000000003027211 */ /* 0x000fc600078f20ff */
[----:B------:R-:W-:Y:S01]  /*1000*/  IMAD.IADD R206, R0, 0x1, -R5 ;  /* 0x0000000100ce7824 */ /* 0x000fe200078e0a05 */
[----:B------:R-:W-:-:S04]  /*1010*/  LOP3.LUT R7, R2, 0x3fffff0, RZ, 0xc0, !PT ;  /* 0x03fffff002077812 */ /* 0x000fc800078ec0ff */
[----:B------:R-:W-:Y:S02]  /*1020*/  SHF.R.S32.HI R5, RZ, 0x1f, R206 ;  /* 0x0000001fff057819 */ /* 0x000fe400000114ce */
[----:B------:R-:W-:Y:S02]  /*1030*/  SHF.R.S32.HI R9, RZ, 0x4, R2 ;  /* 0x00000004ff097819 */ /* 0x000fe40000011402 */
[----:B------:R-:W-:Y:S01]  /*1040*/  LEA.HI R6, R5, R206, RZ, 0x2 ;  /* 0x000000ce05067211 */ /* 0x000fe200078f10ff */
[----:B------:R-:W-:Y:S01]  /*1050*/  IMAD.IADD R7, R0, 0x1, -R7 ;  /* 0x0000000100077824 */ /* 0x000fe200078e0a07 */
[----:B------:R-:W-:Y:S02]  /*1060*/  LEA.HI R210, R3, R0, RZ, 0x5 ;  /* 0x0000000003d27211 */ /* 0x000fe400078f28ff */
[----:B------:R-:W-:Y:S02]  /*1070*/  LEA.HI R2, R2, R9, RZ, 0x1 ;  /* 0x0000000902027211 */ /* 0x000fe400078f08ff */
[----:B------:R-:W-:-:S02]  /*1080*/  SHF.R.S32.HI R0, RZ, 0x2, R6 ;  /* 0x00000002ff007819 */ /* 0x000fc40000011406 */
[----:B------:R-:W-:Y:S02]  /*1090*/  SHF.R.S32.HI R3, RZ, 0x1f, R6 ;  /* 0x0000001fff037819 */ /* 0x000fe40000011406 */
[----:B------:R-:W-:Y:S02]  /*10a0*/  LOP3.LUT R2, R2, 0x1ffffffe, RZ, 0xc0, !PT ;  /* 0x1ffffffe02027812 */ /* 0x000fe400078ec0ff */
[----:B------:R-:W-:Y:S02]  /*10b0*/  SHF.R.S32.HI R210, RZ, 0x5, R210 ;  /* 0x00000005ffd27819 */ /* 0x000fe400000114d2 */
[----:B------:R-:W-:Y:S02]  /*10c0*/  LEA.HI R3, R3, R0, RZ, 0x3 ;  /* 0x0000000003037211 */ /* 0x000fe400078f18ff */
[----:B------:R-:W-:Y:S01]  /*10d0*/  SHF.R.S32.HI R209, RZ, 0x7, R4 ;  /* 0x00000007ffd17819 */ /* 0x000fe20000011404 */
[----:B------:R-:W-:Y:S01]  /*10e0*/  UMOV UR4, 0x400 ;  /* 0x0000040000047882 */ /* 0x000fe20000000000 */
[----:B------:R-:W-:Y:S01]  /*10f0*/  LEA R7, R210, R7, 0x4 ;  /* 0x00000007d2077211 */ /* 0x000fe200078e20ff */
[----:B------:R-:W-:Y:S01]  /*1100*/  IMAD.IADD R2, R9, 0x1, -R2 ;  /* 0x0000000109027824 */ /* 0x000fe200078e0a02 */
[----:B------:R-:W-:Y:S01]  /*1110*/  LOP3.LUT R3, R3, 0xfffffff8, RZ, 0xc0, !PT ;  /* 0xfffffff803037812 */ /* 0x000fe200078ec0ff */
[----:B---3--:R-:W-:Y:S01]  /*1120*/  ULEA UR8, UR5, UR4, 0x18 ;  /* 0x0000000405087291 */ /* 0x008fe2000f8ec03f */
[----:B------:R-:W-:-:S02]  /*1130*/  LEA.HI R5, R5, R206, RZ, 0x5 ;  /* 0x000000ce05057211 */ /* 0x000fc400078f28ff */
[----:B------:R-:W-:Y:S01]  /*1140*/  LEA.HI R4, R4, R209, RZ, 0x1 ;  /* 0x000000d104047211 */ /* 0x000fe200078f08ff */
[----:B------:R-:W-:Y:S02]  /*1150*/  IMAD R8, R7, 0x8, R2 ;  /* 0x0000000807087824 */ /* 0x000fe400078e0202 */
[----:B------:R-:W-:Y:S01]  /*1160*/  IMAD.IADD R7, R0, 0x1, -R3 ;  /* 0x0000000100077824 */ /* 0x000fe200078e0a03 */
[----:B------:R-:W-:Y:S02]  /*1170*/  LOP3.LUT R3, R6, 0x7ffffffc, RZ, 0xc0, !PT ;  /* 0x7ffffffc06037812 */ /* 0x000fe400078ec0ff */
[----:B------:R-:W-:Y:S02]  /*1180*/  SHF.R.S32.HI R0, RZ, 0x5, R5 ;  /* 0x00000005ff007819 */ /* 0x000fe40000011405 */
[----:B------:R-:W-:Y:S01]  /*1190*/  LOP3.LUT R4, R4, 0x3fffffe, RZ, 0xc0, !PT ;  /* 0x03fffffe04047812 */ /* 0x000fe200078ec0ff */
[----:B------:R-:W-:Y:S01]  /*11a0*/  UMOV UR4, UR8 ;  /* 0x0000000800047c82 */ /* 0x000fe20008000000 */
[----:B----4-:R-:W-:Y:S01]  /*11b0*/  UMOV UR5, UR6 ;  /* 0x0000000600057c82 */ /* 0x010fe20008000000 */
[----:B------:R-:W-:Y:S01]  /*11c0*/  MOV R212, 0xfffffffe ;  /* 0xfffffffe00d47802 */ /* 0x000fe20000000f00 */
[----:B------:R-:W-:Y:S01]  /*11d0*/  IMAD.U32 R18, RZ, RZ, UR4 ;  /* 0x00000004ff127e24 */ /* 0x000fe2000f8e00ff */
[----:B------:R-:W-:Y:S01]  /*11e0*/  SHF.L.U32 R5, R8, 0x3, RZ ;  /* 0x0000000308057819 */ /* 0x000fe200000006ff */
[----:B------:R-:W-:-:S02]  /*11f0*/  IMAD.U32 R19, RZ, RZ, UR5 ;  /* 0x00000005ff137e24 */ /* 0x000fc4000f8e00ff */
[----:B------:R-:W-:Y:S02]  /*1200*/  IMAD.IADD R3, R206, 0x1, -R3 ;  /* 0x00000001ce037824 */ /* 0x000fe400078e0a03 */
[----:B------:R-:W-:Y:S02]  /*1210*/  IMAD R7, R0, 0x10, R7 ;  /* 0x0000001000077824 */ /* 0x000fe400078e0207 */
[----:B------:R-:W-:Y:S01]  /*1220*/  IMAD.IADD R4, R209, 0x1, -R4 ;  /* 0x00000001d1047824 */ /* 0x000fe200078e0a04 */
[----:B------:R-:W-:Y:S01]  /*1230*/  UMOV UR4, URZ ;  /* 0x0000003f00047c82 */ /* 0x000fe20008000000 */
[----:B------:R-:W-:Y:S01]  /*1240*/  IMAD.U32 R2, RZ, RZ, UR8 ;  /* 0x00000008ff027e24 */ /* 0x000fe2000f8e00ff */
[----:B------:R-:W-:Y:S01]  /*1250*/  MOV R204, UR7 ;  /* 0x0000000700cc7c02 */ /* 0x000fe20008000f00 */
[----:B------:R-:W-:Y:S02]  /*1260*/  IMAD R212, R3, R212, 0x70 ;  /* 0x0000007003d47424 */ /* 0x000fe400078e02d4 */
[----:B------:R-:W-:Y:S01]  /*1270*/  IMAD.WIDE R18, R5, 0x2, R18 ;  /* 0x0000000205127825 */ /* 0x000fe200078e0212 */
[----:B------:R-:W-:-:S03]  /*1280*/  UMOV UR38, URZ ;  /* 0x0000003f00267c82 */ /* 0x000fc60008000000 */
[----:B------:R-:W-:Y:S02]  /*1290*/  IMAD R211, R4, 0x40, R7 ;  /* 0x0000004004d37824 */ /* 0x000fe400078e0207 */
[----:B------:R-:W-:Y:S02]  /*12a0*/  IMAD.MOV.U32 R205, RZ, RZ, RZ ;  /* 0x000000ffffcd7224 */ /* 0x000fe400078e00ff */
[----:B------:R-:W-:Y:S01]  /*12b0*/  IMAD.U32 R16, RZ, RZ, UR4 ;  /* 0x00000004ff107e24 */ /* 0x000fe2000f8e00ff */
[----:B--2---:R-:W-:-:S07]  /*12c0*/  LOP3.LUT R17, R10, 0x1, RZ, 0xfc, !PT ;  /* 0x000000010a117812 */ /* 0x004fce00078efcff */
.L_x_3005:
[----:B------:R-:W1:Y:S01]  /*12d0*/  SHFL.IDX PT, R0, R209, RZ, 0x1f ;  /* 0x00001fffd1007589 */ /* 0x000e6200000e0000 */
[----:B------:R-:W2:Y:S01]  /*12e0*/  LDC R81, c[0x0][0x2e0] ;  /* 0x0000b800ff517b82 */ /* 0x000ea20000000800 */
[----:B------:R-:W-:Y:S01]  /*12f0*/  R2UR UR12, R2 ;  /* 0x00000000020c72ca */ /* 0x000fe200000e0000 */
[----:B------:R-:W-:Y:S01]  /*1300*/  ULDC UR4, c[0x0][0xda8] ;  /* 0x00036a0000047ab9 */ /* 0x000fe20000000800 */
[----:B------:R-:W-:Y:S01]  /*1310*/  ULDC.64 UR8, c[0x0][0x3f8] ;  /* 0x0000fe0000087ab9 */ /* 0x000fe20000000a00 */
[----:B------:R-:W-:Y:S01]  /*1320*/  R2UR UR10, R204 ;  /* 0x00000000cc0a72ca */ /* 0x000fe200000e0000 */
[----:B------:R-:W-:Y:S01]  /*1330*/  UISETP.NE.AND UP1, UPT, UR4, 0x1, UPT ;  /* 0x000000010400788c */ /* 0x000fe2000bf25270 */
[----:B------:R-:W-:Y:S01]  /*1340*/  IMAD.MOV.U32 R4, RZ, RZ, RZ ;  /* 0x000000ffff047224 */ /* 0x000fe200078e00ff */
        /* <DEDUP_REMOVED lines=15> */
[----:B------:R-:W-:-:S03]  /*1440*/  IMAD.HI R4, R5, -0x6db6db6d, R4 ;  /* 0x9249249305047827 */ /* 0x000fc600078e0204 */
        /* <DEDUP_REMOVED lines=10> */
[----:B------:R-:W-:Y:S01]  /*14f0*/  MOV R208, UR11 ;  /* 0x0000000b00d07c02 */ /* 0x000fe20008000f00 */
[----:B------:R-:W-:Y:S01]  /*1500*/  USHF.R.U32.HI UR8, URZ, 0x4, UR8 ;  /* 0x000000043f087899 */ /* 0x000fe20008011608 */
[----:B------:R-:W-:Y:S01]  /*1510*/  UMOV UR36, UR11 ;  /* 0x0000000b00247c82 */ /* 0x000fe20008000000 */
[----:B------:R-:W-:Y:S02]  /*1520*/  @UP2 USHF.R.U32.HI UR36, URZ, UR7, UR5 ;  /* 0x000000073f242299 */ /* 0x000fe40008011605 */
[----:B------:R-:W-:Y:S01]  /*1530*/  UMOV UR4, UR10 ;  /* 0x0000000a00047c82 */ /* 0x000fe20008000000 */
[----:B------:R-:W-:Y:S01]  /*1540*/  ULOP3.LUT UR37, UR8, 0x3fff, URZ, 0xc0, !UPT ;  /* 0x00003fff08257892 */ /* 0x000fe2000f8ec03f */
[----:B------:R-:W-:Y:S01]  /*1550*/  IMAD.U32 R207, RZ, RZ, UR4 ;  /* 0x00000004ffcf7e24 */ /* 0x000fe2000f8e00ff */
[----:B------:R-:W-:Y:S10]  /*1560*/  @!P0 BRA `(.L_x_2979) ;  /* 0x0000000000408947 */ /* 0x000ff40003800000 */
        /* <DEDUP_REMOVED lines=16> */
.L_x_2979:
[----:B------:R-:W-:Y:S02]  /*1670*/  R2UR UR4, R2 ;  /* 0x00000000020472ca */ /* 0x000fe400000e0000 */
[----:B------:R-:W-:Y:S02]  /*1680*/  LOP3.LUT R0, R205, 0x1, RZ, 0xc0, !PT ;  /* 0x00000001cd007812 */ /* 0x000fe400078ec0ff */
[----:B------:R-:W-:Y:S02]  /*1690*/  ISETP.NE.AND P0, PT, R17, 0x3, PT ;  /* 0x000000031100780c */ /* 0x000fe40003f05270 */
[----:B------:R-:W-:-:S07]  /*16a0*/  SHF.L.U32 R0, R0, 0x1f, RZ ;  /* 0x0000001f00007819 */ /* 0x000fce00000006ff */
[----:B------:R-:W1:Y:S02]  /*16b0*/  SYNCS.PHASECHK.TRANS64.TRYWAIT P1, [UR4+0x36800], R0 ;  /* 0x03680000ff0075a7 */ /* 0x000e640008020144 */
[----:B-1----:R-:W-:Y:S05]  /*16c0*/  @!P1 BRA `(.L_x_2980) ;  /* 0x000000dc00849947 */ /* 0x002fea0003800000 */
.L_x_3071:
[----:B------:R-:W-:Y:S05]  /*16d0*/  @!P0 BRA `(.L_x_2981) ;  /* 0x0000000000048947 */ /* 0x000fea0003800000 */
[----:B------:R-:W-:Y:S01]  /*16e0*/  BPT.TRAP 0x1 ;  /* 0x000000040000795c */ /* 0x000fe20000300000 */
.L_x_2981:
        /* <DEDUP_REMOVED lines=9> */
.L_x_2982:
[----:B--2---:R-:W-:Y:S05]  /*1780*/  @P1 BRA `(.L_x_2983) ;  /* 0x0000000000081947 */ /* 0x004fea0003800000 */
[----:B------:R-:W2:Y:S02]  /*1790*/  SYNCS.PHASECHK.TRANS64.TRYWAIT P1, [R0+URZ+0x36830], R3 ;  /* 0x03683003000075a7 */ /* 0x000ea4000802017f */
[----:B--2---:R-:W-:Y:S05]  /*17a0*/  @!P1 BRA `(.L_x_2984) ;  /* 0x000000dc00689947 */ /* 0x004fea0003800000 */
.L_x_2983:
[----:B------:R-:W-:Y:S05]  /*17b0*/  WARPSYNC.ALL ;  /* 0x0000000000007948 */ /* 0x000fea0003800000 */
[----:B------:R-:W-:Y:S01]  /*17c0*/  R2UR UR4, R2 ;  /* 0x00000000020472ca */ /* 0x000fe200000e0000 */
[----:B------:R-:W-:Y:S01]  /*17d0*/  WARPGROUP.ARRIVE ;  /* 0x00000000000079c5 */ /* 0x000fe20000000000 */
[----:B------:R-:W-:Y:S01]  /*17e0*/  UMOV UR57, 0x40000040 ;  /* 0x4000004000397882 */ /* 0x000fe20000000000 */
[----:B------:R-:W-:Y:S01]  /*17f0*/  UMOV UR59, 0x40000040 ;  /* 0x40000040003b7882 */ /* 0x000fe20000000000 */
[----:B------:R-:W-:Y:S01]  /*1800*/  UMOV UR9, UR57 ;  /* 0x0000003900097c82 */ /* 0x000fe20008000000 */
[----:B------:R-:W-:Y:S01]  /*1810*/  UMOV UR11, 0x40000040 ;  /* 0x40000040000b7882 */ /* 0x000fe20000000000 */
[----:B------:R-:W-:Y:S01]  /*1820*/  UMOV UR13, UR57 ;  /* 0x00000039000d7c82 */ /* 0x000fe20008000000 */
[----:B------:R-:W-:Y:S01]  /*1830*/  UMOV UR15, 0x40000040 ;  /* 0x40000040000f7882 */ /* 0x000fe20000000000 */
[----:B------:R-:W-:Y:S01]  /*1840*/  UMOV UR17, UR57 ;  /* 0x0000003900117c82 */ /* 0x000fe20008000000 */
[----:B------:R-:W-:Y:S01]  /*1850*/  UMOV UR19, 0x40000040 ;  /* 0x4000004000137882 */ /* 0x000fe20000000000 */
[----:B------:R-:W-:Y:S01]  /*1860*/  UMOV UR21, UR57 ;  /* 0x0000003900157c82 */ /* 0x000fe20008000000 */
[----:B------:R-:W-:Y:S01]  /*1870*/  UMOV UR23, 0x40000040 ;  /* 0x4000004000177882 */ /* 0x000fe20000000000 */
[----:B------:R-:W-:Y:S01]  /*1880*/  UMOV UR27, 0x40000040 ;  /* 0x40000040001b7882 */ /* 0x000fe20000000000 */
[----:B------:R-:W-:Y:S01]  /*1890*/  UIADD3 UR4, UR4, 0x21400, URZ ;  /* 0x0002140004047890 */ /* 0x000fe2000fffe03f */
[----:B------:R-:W-:Y:S01]  /*18a0*/  MOV R6, UR38 ;  /* 0x0000002600067c02 */ /* 0x000fe20008000f00 */
[----:B------:R-:W-:Y:S01]  /*18b0*/  UMOV UR31, 0x40000040 ;  /* 0x40000040001f7882 */ /* 0x000fe20000000000 */
[----:B------:R-:W-:Y:S01]  /*18c0*/  UMOV UR35, 0x40000040 ;  /* 0x4000004000237882 */ /* 0x000fe20000000000 */
[----:B------:R-:W-:Y:S01]  /*18d0*/  USHF.R.U32.HI UR5, URZ, 0x4, UR4 ;  /* 0x000000043f057899 */ /* 0x000fe20008011604 */
[----:B------:R-:W-:Y:S01]  /*18e0*/  MOV R7, UR36 ;  /* 0x0000002400077c02 */ /* 0x000fe20008000f00 */
[----:B------:R-:W-:Y:S01]  /*18f0*/  ULOP3.LUT UR4, UR37, 0x10000, URZ, 0xfc, !UPT ;  /* 0x0001000025047892 */ /* 0x000fe2000f8efc3f */
[----:B-12---:R-:W-:Y:S01]  /*1900*/  MOV R3, UR57 ;  /* 0x0000003900037c02 */ /* 0x006fe20008000f00 */
[----:B------:R-:W-:Y:S01]  /*1910*/  ULOP3.LUT UR5, UR5, 0x3fff, URZ, 0xc0, !UPT ;  /* 0x00003fff05057892 */ /* 0x000fe2000f8ec03f */
[----:B------:R-:W-:Y:S01]  /*1920*/  UMOV UR43, 0x40000040 ;  /* 0x40000040002b7882 */ /* 0x000fe20000000000 */
[----:B------:R-:W-:-:S02]  /*1930*/  UMOV UR47, 0x40000040 ;  /* 0x40000040002f7882 */ /* 0x000fc40000000000 */
[----:B------:R-:W-:Y:S01]  /*1940*/  ULOP3.LUT UR6, UR5, 0x10000, URZ, 0xfc, !UPT ;  /* 0x0001000005067892 */ /* 0x000fe2000f8efc3f */
[----:B------:R-:W-:Y:S01]  /*1950*/  UMOV UR56, UR4 ;  /* 0x0000000400387c82 */ /* 0x000fe20008000000 */
[----:B------:R-:W-:Y:S01]  /*1960*/  UMOV UR51, 0x40000040 ;  /* 0x4000004000337882 */ /* 0x000fe20000000000 */
[----:B------:R-:W-:Y:S01]  /*1970*/  UMOV UR8, UR56 ;  /* 0x0000003800087c82 */ /* 0x000fe20008000000 */
[----:B------:R-:W-:Y:S02]  /*1980*/  UMOV UR12, UR56 ;  /* 0x00000038000c7c82 */ /* 0x000fe40008000000 */
[----:B------:R-:W-:Y:S01]  /*1990*/  IMAD.U32 R5, RZ, RZ, UR6 ;  /* 0x00000006ff057e24 */ /* 0x000fe2000f8e00ff */
[----:B------:R-:W-:Y:S01]  /*19a0*/  UIMAD UR6, UR38, 0xa80, UR6 ;  /* 0x00000a80260678a4 */ /* 0x000fe2000f8e0206 */
[----:B------:R-:W-:Y:S01]  /*19b0*/  MOV R4, UR56 ;  /* 0x0000003800047c02 */ /* 0x000fe20008000f00 */
[----:B------:R-:W-:Y:S01]  /*19c0*/  UMOV UR16, UR56 ;  /* 0x0000003800107c82 */ /* 0x000fe20008000000 */
[----:B------:R-:W-:Y:S01]  /*19d0*/  UMOV UR20, UR56 ;  /* 0x0000003800147c82 */ /* 0x000fe20008000000 */
[----:B------:R-:W-:-:S02]  /*19e0*/  UIADD3 UR10, UR6, 0x80, URZ ;  /* 0x00000080060a7890 */ /* 0x000fc4000fffe03f */
[----:B------:R-:W-:Y:S02]  /*19f0*/  UIADD3 UR14, UR6, 0x100, URZ ;  /* 0x00000100060e7890 */ /* 0x000fe4000fffe03f */
[----:B------:R-:W-:Y:S01]  /*1a00*/  UMOV UR58, UR6 ;  /* 0x00000006003a7c82 */ /* 0x000fe20008000000 */
[----:B------:R-:W-:Y:S01]  /*1a10*/  UIADD3 UR18, UR6, 0x180, URZ ;  /* 0x0000018006127890 */ /* 0x000fe2000fffe03f */
[----:B------:R-:W-:Y:S01]  /*1a20*/  HGMMA.64x16x16.F32.BF16 R72, gdesc[UR56], RZ, !UPT, gsb0 ;  /* 0x00200000384879f0 */ /* 0x000fe2000c0018ff */
[----:B------:R-:W-:Y:S02]  /*1a30*/  UIADD3 UR22, UR6, 0x200, URZ ;  /* 0x0000020006167890 */ /* 0x000fe4000fffe03f */
[----:B------:R-:W-:Y:S01]  /*1a40*/  UIADD3 UR58, UR6, 0x280, URZ ;  /* 0x00000280063a7890 */ /* 0x000fe2000fffe03f */
[----:B------:R-:W-:Y:S01]  /*1a50*/  UMOV UR59, 0x40000040 ;  /* 0x40000040003b7882 */ /* 0x000fe20000000000 */
[----:B------:R-:W-:Y:S02]  /*1a60*/  UIADD3 UR5, UR6, 0x300, URZ ;  /* 0x0000030006057890 */ /* 0x000fe4000fffe03f */
[----:B------:R-:W-:-:S02]  /*1a70*/  UIADD3 UR26, UR6, 0x204, URZ ;  /* 0x00000204061a7890 */ /* 0x000fc4000fffe03f */
[----:B------:R-:W-:Y:S02]  /*1a80*/  UIADD3 UR30, UR6, 0x206, URZ ;  /* 0x00000206061e7890 */ /* 0x000fe4000fffe03f */
[----:B------:R-:W-:Y:S02]  /*1a90*/  UIADD3 UR34, UR6, 0x580, URZ ;  /* 0x0000058006227890 */ /* 0x000fe4000fffe03f */
[----:B------:R-:W-:Y:S02]  /*1aa0*/  UIADD3 UR42, UR6, 0x582, URZ ;  /* 0x00000582062a7890 */ /* 0x000fe4000fffe03f */
[----:B------:R-:W-:Y:S02]  /*1ab0*/  UIADD3 UR46, UR6, 0x584, URZ ;  /* 0x00000584062e7890 */ /* 0x000fe4000fffe03f */
[----:B------:R-:W-:Y:S02]  /*1ac0*/  UIADD3 UR50, UR6, 0x586, URZ ;  /* 0x0000058606327890 */ /* 0x000fe4000fffe03f */
[----:B------:R-:W-:Y:S01]  /*1ad0*/  UIADD3 UR54, UR6, 0x780, URZ ;  /* 0x0000078006367890 */ /* 0x000fe2000fffe03f */
[----:B------:R-:W-:Y:S01]  /*1ae0*/  UMOV UR55, 0x40000040 ;  /* 0x4000004000377882 */ /* 0x000fe20000000000 */
[----:B------:R-:W-:Y:S01]  /*1af0*/  UMOV UR39, 0x40000040 ;  /* 0x4000004000277882 */ /* 0x000fe20000000000 */
[----:B------:R-:W-:Y:S01]  /*1b00*/  UIADD3 UR7, UR6, 0xa02, URZ ;  /* 0x00000a0206077890 */ /* 0x000fe2000fffe03f */
[----:B------:R-:W-:-:S02]  /*1b10*/  WARPGROUP.DEPBAR.LE gsb0, 0x0 ;  /* 0x00008000000079c5 */ /* 0x000fc40000010000 */
[----:B------:R-:W-:-:S06]  /*1b20*/  WARPGROUP.ARRIVE ;  /* 0x00000000000079c5 */ /* 0x000fcc0000000000 */
[----:B------:R-:W-:Y:S01]  /*1b30*/  HGMMA.64x16x16.F32.BF16 R64, gdesc[UR8], RZ, !UPT, gsb0 ;  /* 0x00200000084079f0 */ /* 0x000fe2000c0018ff */
[----:B------:R-:W-:Y:S02]  /*1b40*/  UIADD3 UR8, UR4, 0x2, URZ ;  /* 0x0000000204087890 */ /* 0x000fe4000fffe03f */
[----:B------:R-:W-:Y:S01]  /*1b50*/  UIADD3 UR10, UR6, 0x2, URZ ;  /* 0x00000002060a7890 */ /* 0x000fe2000fffe03f */
[----:B------:R-:W-:Y:S01]  /*1b60*/  UMOV UR9, 0x40000040 ;  /* 0x4000004000097882 */ /* 0x000fe20000000000 */
        /* <DEDUP_REMOVED lines=31> */
[----:B------:R-:W-:Y:S02]  /*1d60*/  UMOV UR59, 0x40000040 ;  /* 0x40000040003b7882 */ /* 0x000fe40000000000 */
        /* <DEDUP_REMOVED lines=329> */
[----:B------:R-:W-:Y:S01]  /*3200*/  UMOV UR52, UR44 ;  /* 0x0000002c00347c82 */ /* 0x000fe20008000000 */
[----:B------:R-:W-:Y:S01]  /*3210*/  UMOV UR53, UR45 ;  /* 0x0000002d00357c82 */ /* 0x000fe20008000000 */
        /* <DEDUP_REMOVED lines=51> */
[----:B------:R-:W-:Y:S01]  /*3550*/  UMOV UR52, UR48 ;  /* 0x0000003000347c82 */ /* 0x000fe20008000000 */
[----:B------:R-:W-:Y:S01]  /*3560*/  UMOV UR53, UR49 ;  /* 0x0000003100357c82 */ /* 0x000fe20008000000 */
[----:B------:R-:W-:-:S02]  /*3570*/  WARPGROUP.DEPBAR.LE gsb0, 0x0 ;  /* 0x00008000000079c5 */ /* 0x000fc40000010000 */
        /* <DEDUP_REMOVED lines=48> */
[----:B------:R-:W-:-:S07]  /*3880*/  UIADD3 UR7, UR6, 0x786, URZ ;  /* 0x0000078606077890 */ /* 0x000fce000fffe03f */
        /* <DEDUP_REMOVED lines=9> */
[----:B------:R-:W-:Y:S02]  /*3920*/  UMOV UR55, 0x40000040 ;  /* 0x4000004000377882 */ /* 0x000fe40000000000 */
[----:B------:R-:W-:Y:S01]  /*3930*/  UMOV UR6, UR11 ;  /* 0x0000000b00067c82 */ /* 0x000fe20008000000 */
        /* <DEDUP_REMOVED lines=33> */
.L_x_2985:
[----:B------:R-:W-:Y:S01]  /*3b50*/  ULDC UR4, c[0x0][0x9d8] ;  /* 0x0002760000047ab9 */ /* 0x000fe20000000800 */
[----:B------:R-:W2:Y:S01]  /*3b60*/  LDL R82, [R1+0x4] ;  /* 0x0000040001527983 */ /* 0x000ea20000100800 */
        /* <DEDUP_REMOVED lines=22> */
[----:B------:R3:W-:Y:S01]  /*3cd0*/  MUFU.TANH R6, R41 ;  /* 0x0000002900067308 */ /* 0x0007e20000002400 */
        /* <DEDUP_REMOVED lines=8> */
[----:B---3--:R-:W-:-:S02]  /*3d60*/  IMAD.IADD R41, R212, 0x1, R81 ;  /* 0x00000001d4297824 */ /* 0x008fc400078e0251 */
        /* <DEDUP_REMOVED lines=14> */
[----:B------:R-:W4:Y:S01]  /*3e50*/  MUFU.TANH R77, R77 ;  /* 0x0000004d004d7308 */ /* 0x000f220000002400 */
[----:B---3--:R-:W-:-:S02]  /*3e60*/  IMAD R67, R120, -0x70, R41 ;  /* 0xffffff9078437824 */ /* 0x008fc400078e0229 */
[----:B------:R-:W-:Y:S01]  /*3e70*/  FMUL.FTZ R55, R55, UR4 ;  /* 0x0000000437377c20 */ /* 0x000fe20008410000 */
[----:B------:R-:W-:Y:S01]  /*3e80*/  FMUL.FTZ R32, R32, UR4 ;  /* 0x0000000420207c20 */ /* 0x000fe20008410000 */
[----:B------:R-:W-:Y:S01]  /*3e90*/  FMUL.FTZ R42, R42, UR4 ;  /* 0x000000042a2a7c20 */ /* 0x000fe20008410000 */
[----:B------:R-:W-:Y:S01]  /*3ea0*/  FMUL.FTZ R43, R43, UR4 ;  /* 0x000000042b2b7c20 */ /* 0x000fe20008410000 */
[C---:B------:R-:W-:Y:S01]  /*3eb0*/  ISETP.GT.AND P4, PT, R67.reuse, RZ, PT ;  /* 0x000000ff4300720c */ /* 0x040fe20003f84270 */
[----:B------:R-:W-:Y:S01]  /*3ec0*/  FMUL.FTZ R36, R36, UR4 ;  /* 0x0000000424247c20 */ /* 0x000fe20008410000 */
[----:B------:R-:W3:Y:S01]  /*3ed0*/  MUFU.TANH R64, R64 ;  /* 0x0000004000407308 */ /* 0x000ee20000002400 */
[C---:B------:R-:W-:Y:S01]  /*3ee0*/  ISETP.GT.AND P3, PT, R67.reuse, 0x1, PT ;  /* 0x000000014300780c */ /* 0x040fe20003f64270 */
[----:B------:R-:W-:Y:S01]  /*3ef0*/  FMUL.FTZ R46, R46, UR4 ;  /* 0x000000042e2e7c20 */ /* 0x000fe20008410000 */
[----:B------:R-:W-:Y:S01]  /*3f00*/  ISETP.GT.AND P2, PT, R67, 0x8, PT ;  /* 0x000000084300780c */ /* 0x000fe20003f44270 */
[----:B------:R-:W-:Y:S01]  /*3f10*/  FMUL.FTZ R47, R47, UR4 ;  /* 0x000000042f2f7c20 */ /* 0x000fe20008410000 */
[----:B-1----:R-:W-:Y:S01]  /*3f20*/  FSEL R73, R73, -INF , P3 ;  /* 0xff80000049497808 */ /* 0x002fe20001800000 */
[----:B------:R-:W-:Y:S01]  /*3f30*/  FMUL.FTZ R24, R24, UR4 ;  /* 0x0000000418187c20 */ /* 0x000fe20008410000 */
[C---:B------:R-:W-:Y:S01]  /*3f40*/  ISETP.GT.AND P1, PT, R67.reuse, 0x9, PT ;  /* 0x000000094300780c */ /* 0x040fe20003f24270 */
[----:B------:R-:W1:Y:S01]  /*3f50*/  MUFU.TANH R3, R74 ;  /* 0x0000004a00037308 */ /* 0x000e620000002400 */
[----:B------:R-:W-:Y:S01]  /*3f60*/  ISETP.GT.AND P6, PT, R67, 0x10, PT ;  /* 0x000000104300780c */ /* 0x000fe20003fc4270 */
[----:B------:R-:W-:Y:S01]  /*3f70*/  FMUL.FTZ R34, R34, UR4 ;  /* 0x0000000422227c20 */ /* 0x000fe20008410000 */
[----:B----4-:R-:W-:Y:S01]  /*3f80*/  FSEL R77, R77, -INF , P1 ;  /* 0xff8000004d4d7808 */ /* 0x010fe20000800000 */
[----:B------:R-:W-:Y:S01]  /*3f90*/  FMUL.FTZ R28, R28, UR4 ;  /* 0x000000041c1c7c20 */ /* 0x000fe20008410000 */
[----:B------:R-:W-:Y:S01]  /*3fa0*/  ISETP.GT.AND P5, PT, R67, 0x11, PT ;  /* 0x000000114300780c */ /* 0x000fe20003fa4270 */
[----:B------:R-:W-:Y:S01]  /*3fb0*/  ULDC UR5, c[0x0][0x988] ;  /* 0x0002620000057ab9 */ /* 0x000fe20000000800 */
[----:B------:R-:W-:Y:S01]  /*3fc0*/  FMUL.FTZ R38, R38, UR4 ;  /* 0x0000000426267c20 */ /* 0x000fe20008410000 */
[----:B------:R4:W5:Y:S01]  /*3fd0*/  MUFU.TANH R4, R75 ;  /* 0x0000004b00047308 */ /* 0x0009620000002400 */
[----:B---3--:R-:W-:Y:S01]  /*3fe0*/  FSEL R83, R64, -INF , P6 ;  /* 0xff80000040537808 */ /* 0x008fe20003000000 */
[----:B------:R-:W-:Y:S01]  /*3ff0*/  FMUL.FTZ R39, R39, UR4 ;  /* 0x0000000427277c20 */ /* 0x000fe20008410000 */
[----:B------:R-:W-:Y:S01]  /*4000*/  FSEL R21, R21, -INF , P5 ;  /* 0xff80000015157808 */ /* 0x000fe20002800000 */
[----:B------:R-:W-:Y:S01]  /*4010*/  FMUL.FTZ R26, R26, UR4 ;  /* 0x000000041a1a7c20 */ /* 0x000fe20008410000 */
[----:B------:R-:W-:Y:S01]  /*4020*/  P2R R80, PR, RZ, 0x1 ;  /* 0x00000001ff507803 */ /* 0x000fe20000000000 */
[----:B------:R-:W-:Y:S01]  /*4030*/  FMUL.FTZ R30, R30, UR4 ;  /* 0x000000041e1e7c20 */ /* 0x000fe20008410000 */
[----:B------:R-:W-:Y:S01]  /*4040*/  FMUL.FTZ R31, R31, UR4 ;  /* 0x000000041f1f7c20 */ /* 0x000fe20008410000 */
[----:B------:R-:W3:Y:S01]  /*4050*/  MUFU.TANH R65, R65 ;  /* 0x0000004100417308 */ /* 0x000ee20000002400 */
[----:B----4-:R-:W-:-:S02]  /*4060*/  FSEL R75, R72, -INF , P4 ;  /* 0xff800000484b7808 */ /* 0x010fc40002000000 */
[----:B-1----:R-:W-:Y:S02]  /*4070*/  FSEL R3, R3, -INF , P4 ;  /* 0xff80000003037808 */ /* 0x002fe40002000000 */
[----:B------:R-:W-:-:S03]  /*4080*/  ISETP.GT.AND P4, PT, R67, 0x18, PT ;  /* 0x000000184300780c */ /* 0x000fc60003f84270 */
[----:B------:R1:W4:Y:S01]  /*4090*/  MUFU.TANH R13, R79 ;  /* 0x0000004f000d7308 */ /* 0x0003220000002400 */
[----:B-----5:R-:W-:Y:S02]  /*40a0*/  FSEL R4, R4, -INF , P3 ;  /* 0xff80000004047808 */ /* 0x020fe40001800000 */
[----:B------:R-:W-:-:S05]  /*40b0*/  ISETP.GT.AND P3, PT, R67, 0x19, PT ;  /* 0x000000194300780c */ /* 0x000fca0003f64270 */
[----:B------:R5:W4:Y:S01]  /*40c0*/  MUFU.TANH R15, R66 ;  /* 0x00000042000f7308 */ /* 0x000b220000002400 */
[----:B-1----:R-:W-:Y:S02]  /*40d0*/  FSEL R79, R76, -INF , P2 ;  /* 0xff8000004c4f7808 */ /* 0x002fe40001000000 */
[----:B---3--:R-:W-:Y:S02]  /*40e0*/  FSEL R65, R65, -INF , P5 ;  /* 0xff80000041417808 */ /* 0x008fe40002800000 */
[----:B------:R-:W-:-:S03]  /*40f0*/  ISETP.GT.AND P5, PT, R67, 0x29, PT ;  /* 0x000000294300780c */ /* 0x000fc60003fa4270 */
[----:B------:R-:W1:Y:S01]  /*4100*/  MUFU.TANH R68, R68 ;  /* 0x0000004400447308 */ /* 0x000e620000002400 */
[----:B-----5:R-:W-:Y:S02]  /*4110*/  FMNMX.FTZ R66, R75, R73, !PT ;  /* 0x000000494b427209 */ /* 0x020fe40007810000 */
[----:B----4-:R-:W-:Y:S02]  /*4120*/  FSEL R13, R13, -INF , P1 ;  /* 0xff8000000d0d7808 */ /* 0x010fe40000800000 */
[----:B------:R-:W-:Y:S02]  /*4130*/  FMNMX.FTZ R72, R79, R66, !PT ;  /* 0x000000424f487209 */ /* 0x000fe40007810000 */
[----:B------:R-:W-:Y:S01]  /*4140*/  ISETP.GT.AND P1, PT, R67, 0x21, PT ;  /* 0x000000214300780c */ /* 0x000fe20003f24270 */
[----:B------:R-:W3:Y:S01]  /*4150*/  MUFU.TANH R11, R78 ;  /* 0x0000004e000b7308 */ /* 0x000ee20000002400 */
[----:B------:R-:W-:Y:S02]  /*4160*/  FMNMX.FTZ R72, R77, R72, !PT ;  /* 0x000000484d487209 */ /* 0x000fe40007810000 */
[----:B------:R-:W-:-:S02]  /*4170*/  FSEL R15, R15, -INF , P6 ;  /* 0xff8000000f0f7808 */ /* 0x000fc40003000000 */
[----:B------:R-:W-:Y:S02]  /*4180*/  FMNMX.FTZ R72, R83, R72, !PT ;  /* 0x0000004853487209 */ /* 0x000fe40007810000 */
[----:B------:R-:W-:Y:S01]  /*4190*/  ISETP.GT.AND P6, PT, R67, 0x28, PT ;  /* 0x000000284300780c */ /* 0x000fe20003fc4270 */
[----:B------:R-:W4:Y:S01]  /*41a0*/  MUFU.TANH R69, R69 ;  /* 0x0000004500457308 */ /* 0x000f220000002400 */
[----:B-1----:R-:W-:Y:S02]  /*41b0*/  FSEL R85, R68, -INF , P4 ;  /* 0xff80000044557808 */ /* 0x002fe40002000000 */
[----:B------:R-:W-:-:S04]  /*41c0*/  FMNMX.FTZ R72, R65, R72, !PT ;  /* 0x0000004841487209 */ /* 0x000fc80007810000 */
[----:B------:R-:W-:Y:S01]  /*41d0*/  FMNMX.FTZ R72, R85, R72, !PT ;  /* 0x0000004855487209 */ /* 0x000fe20007810000 */
        /* <DEDUP_REMOVED lines=9> */
[----:B------:R-:W-:Y:S01]  /*4270*/  MUFU.TANH R70, R70 ;  /* 0x0000004600467308 */ /* 0x000fe20000002400 */
[----:B---3--:R-:W-:-:S04]  /*4280*/  FSEL R89, R57, -INF , P1 ;  /* 0xff80000039597808 */ /* 0x008fc80000800000 */
[----:B------:R-:W-:-:S03]  /*4290*/  FMNMX.FTZ R72, R89, R72, !PT ;  /* 0x0000004859487209 */ /* 0x000fc60007810000 */
[----:B------:R-:W1:Y:S01]  /*42a0*/  MUFU.TANH R61, R61 ;  /* 0x0000003d003d7308 */ /* 0x000e620000002400 */
[----:B----4-:R-:W-:-:S04]  /*42b0*/  FSEL R91, R60, -INF , P6 ;  /* 0xff8000003c5b7808 */ /* 0x010fc80003000000 */
[----:B------:R-:W-:-:S03]  /*42c0*/  FMNMX.FTZ R72, R91, R72, !PT ;  /* 0x000000485b487209 */ /* 0x000fc60007810000 */
[----:B------:R-:W3:Y:S08]  /*42d0*/  MUFU.TANH R71, R71 ;  /* 0x0000004700477308 */ /* 0x000ef00000002400 */
[----:B------:R-:W4:Y:S01]  /*42e0*/  MUFU.TANH R48, R48 ;  /* 0x0000003000307308 */ /* 0x000f220000002400 */
[----:B-1----:R-:W-:-:S04]  /*42f0*/  FSEL R93, R61, -INF , P5 ;  /* 0xff8000003d5d7808 */ /* 0x002fc80002800000 */
[----:B------:R-:W-:-:S03]  /*4300*/  FMNMX.FTZ R72, R93, R72, !PT ;  /* 0x000000485d487209 */ /* 0x000fc60007810000 */
[----:B------:R-:W-:Y:S08]  /*4310*/  MUFU.TANH R58, R58 ;  /* 0x0000003a003a7308 */ /* 0x000ff00000002400 */
[----:B------:R-:W1:Y:S08]  /*4320*/  MUFU.TANH R49, R49 ;  /* 0x0000003100317308 */ /* 0x000e700000002400 */
[----:B------:R-:W-:Y:S08]  /*4330*/  MUFU.TANH R59, R59 ;  /* 0x0000003b003b7308 */ /* 0x000ff00000002400 */
[----:B------:R-:W-:Y:S08]  /*4340*/  MUFU.TANH R52, R52 ;  /* 0x0000003400347308 */ /* 0x000ff00000002400 */
[----:B------:R-:W-:Y:S08]  /*4350*/  MUFU.TANH R62, R62 ;  /* 0x0000003e003e7308 */ /* 0x000ff00000002400 */
[----:B------:R5:W-:Y:S08]  /*4360*/  MUFU.TANH R20, R25 ;  /* 0x0000001900147308 */ /* 0x000bf00000002400 */
[----:B------:R-:W-:Y:S01]  /*4370*/  MUFU.TANH R53, R53 ;  /* 0x0000003500357308 */ /* 0x000fe20000002400 */
[----:B-----5:R-:W-:-:S02]  /*4380*/  FSEL R25, R70, -INF , P4 ;  /* 0xff80000046197808 */ /* 0x020fc40002000000 */
[----:B------:R-:W-:-:S05]  /*4390*/  ISETP.GT.AND P4, PT, R67, 0x30, PT ;  /* 0x000000304300780c */ /* 0x000fca0003f84270 */
[----:B------:R-:W5:Y:S08]  /*43a0*/  MUFU.TANH R63, R63 ;  /* 0x0000003f003f7308 */ /* 0x000f700000002400 */
[----:B------:R3:W-:Y:S08]  /*43b0*/  MUFU.TANH R66, R29 ;  /* 0x0000001d00427308 */ /* 0x0007f00000002400 */
[----:B------:R-:W2:Y:S01]  /*43c0*/  MUFU.TANH R40, R40 ;  /* 0x0000002800287308 */ /* 0x000ea20000002400 */
[----:B---3--:R-:W-:-:S02]  /*43d0*/  FSEL R29, R71, -INF , P3 ;  /* 0xff800000471d7808 */ /* 0x008fc40001800000 */
[----:B------:R-:W-:Y:S02]  /*43e0*/  ISETP.GT.AND P3, PT, R67, 0x31, PT ;  /* 0x000000314300780c */ /* 0x000fe40003f64270 */
[----:B----4-:R-:W-:Y:S02]  /*43f0*/  FSEL R71, R48, -INF , P4 ;  /* 0xff80000030477808 */ /* 0x010fe40002000000 */
[----:B-1----:R-:W-:Y:S01]  /*4400*/  FSEL R95, R49, -INF , P3 ;  /* 0xff800000315f7808 */ /* 0x002fe20001800000 */
[----:B------:R-:W-:Y:S01]  /*4410*/  MUFU.TANH R50, R50 ;  /* 0x0000003200327308 */ /* 0x000fe20000002400 */
[----:B------:R-:W-:Y:S02]  /*4420*/  FMNMX.FTZ R72, R71, R72, !PT ;  /* 0x0000004847487209 */ /* 0x000fe40007810000 */
[----:B-----5:R-:W-:Y:S02]  /*4430*/  FSEL R41, R63, -INF , P5 ;  /* 0xff8000003f297808 */ /* 0x020fe40002800000 */
[----:B------:R-:W-:-:S02]  /*4440*/  FMNMX.FTZ R72, R95, R72, !PT ;  /* 0x000000485f487209 */ /* 0x000fc40007810000 */
[----:B------:R-:W-:Y:S01]  /*4450*/  ISETP.GT.AND P5, PT, R67, 0x41, PT ;  /* 0x000000414300780c */ /* 0x000fe20003fa4270 */
[----:B------:R1:W-:Y:S03]  /*4460*/  MUFU.TANH R10, R33 ;  /* 0x00000021000a7308 */ /* 0x0003e60000002400 */
[----:B------:R-:W-:-:S05]  /*4470*/  FSEL R103, R6, -INF , P5 ;  /* 0xff80000006677808 */ /* 0x000fca0002800000 */
[----:B------:R-:W3:Y:S01]  /*4480*/  MUFU.TANH R51, R51 ;  /* 0x0000003300337308 */ /* 0x000ee20000002400 */
[----:B-1----:R-:W-:Y:S02]  /*4490*/  FSEL R33, R58, -INF , P2 ;  /* 0xff8000003a217808 */ /* 0x002fe40001000000 */
[----:B------:R-:W-:-:S04]  /*44a0*/  ISETP.GT.AND P2, PT, R67, 0x38, PT ;  /* 0x000000384300780c */ /* 0x000fc80003f44270 */
[----:B------:R-:W-:Y:S01]  /*44b0*/  FSEL R97, R52, -INF , P2 ;  /* 0xff80000034617808 */ /* 0x000fe20001000000 */
[----:B------:R1:W-:Y:S03]  /*44c0*/  MUFU.TANH R12, R35 ;  /* 0x00000023000c7308 */ /* 0x0003e60000002400 */
[----:B------:R-:W-:-:S05]  /*44d0*/  FMNMX.FTZ R72, R97, R72, !PT ;  /* 0x0000004861487209 */ /* 0x000fca0007810000 */
[----:B------:R-:W-:Y:S01]  /*44e0*/  MUFU.TANH R44, R44 ;  /* 0x0000002c002c7308 */ /* 0x000fe20000002400 */
[----:B-1----:R-:W-:Y:S02]  /*44f0*/  FSEL R35, R59, -INF , P1 ;  /* 0xff8000003b237808 */ /* 0x002fe40000800000 */
[----:B------:R-:W-:-:S04]  /*4500*/  ISETP.GT.AND P1, PT, R67, 0x39, PT ;  /* 0x000000394300780c */ /* 0x000fc80003f24270 */
[----:B------:R-:W-:Y:S01]  /*4510*/  FSEL R99, R53, -INF , P1 ;  /* 0xff80000035637808 */ /* 0x000fe20000800000 */
[----:B------:R-:W-:Y:S03]  /*4520*/  MUFU.TANH R54, R54 ;  /* 0x0000003600367308 */ /* 0x000fe60000002400 */
[----:B------:R-:W-:-:S05]  /*4530*/  FMNMX.FTZ R72, R99, R72, !PT ;  /* 0x0000004863487209 */ /* 0x000fca0007810000 */
[----:B------:R1:W-:Y:S08]  /*4540*/  MUFU.TANH R14, R37 ;  /* 0x00000025000e7308 */ /* 0x0003f00000002400 */
[----:B------:R3:W4:Y:S01]  /*4550*/  MUFU.TANH R8, R45 ;  /* 0x0000002d00087308 */ /* 0x0007220000002400 */
[----:B-1----:R-:W-:Y:S02]  /*4560*/  FSEL R37, R62, -INF , P6 ;  /* 0xff8000003e257808 */ /* 0x002fe40003000000 */
[----:B------:R-:W-:-:S04]  /*4570*/  ISETP.GT.AND P6, PT, R67, 0x40, PT ;  /* 0x000000404300780c */ /* 0x000fc80003fc4270 */
[----:B--2---:R-:W-:Y:S01]  /*4580*/  FSEL R101, R40, -INF , P6 ;  /* 0xff80000028657808 */ /* 0x004fe20003000000 */
[----:B------:R-:W1:Y:S01]  /*4590*/  MUFU.TANH R55, R55 ;  /* 0x0000003700377308 */ /* 0x000e620000002400 */
[----:B---3--:R-:W-:Y:S02]  /*45a0*/  FSEL R45, R51, -INF , P3 ;  /* 0xff800000332d7808 */ /* 0x008fe40001800000 */
[----:B------:R-:W-:Y:S02]  /*45b0*/  FMNMX.FTZ R72, R101, R72, !PT ;  /* 0x0000004865487209 */ /* 0x000fe40007810000 */
[----:B------:R-:W-:Y:S02]  /*45c0*/  ISETP.GT.AND P3, PT, R67, 0x49, PT ;  /* 0x000000494300780c */ /* 0x000fe40003f64270 */
[----:B------:R-:W-:Y:S01]  /*45d0*/  FMNMX.FTZ R72, R103, R72, !PT ;  /* 0x0000004867487209 */ /* 0x000fe20007810000 */
[----:B------:R-:W-:Y:S01]  /*45e0*/  MUFU.TANH R32, R32 ;  /* 0x0000002000207308 */ /* 0x000fe20000002400 */
[----:B----4-:R-:W-:-:S02]  /*45f0*/  FSEL R107, R8, -INF , P3 ;  /* 0xff800000086b7808 */ /* 0x010fc40001800000 */
[----:B------:R-:W-:-:S05]  /*4600*/  MOV R8, UR5 ;  /* 0x0000000500087c02 */ /* 0x000fca0008000f00 */
[----:B------:R-:W2:Y:S01]  /*4610*/  MUFU.TANH R42, R42 ;  /* 0x0000002a002a7308 */ /* 0x000ea20000002400 */
[----:B-1----:R-:W-:Y:S02]  /*4620*/  FSEL R49, R55, -INF , P1 ;  /* 0xff80000037317808 */ /* 0x002fe40000800000 */
[----:B------:R-:W-:-:S04]  /*4630*/  ISETP.GT.AND P1, PT, R67, 0x51, PT ;  /* 0x000000514300780c */ /* 0x000fc80003f24270 */
[----:B------:R-:W-:Y:S01]  /*4640*/  FSEL R111, R10, -INF , P1 ;  /* 0xff8000000a6f7808 */ /* 0x000fe20000800000 */
[----:B------:R1:W3:Y:S01]  /*4650*/  MUFU.TANH R7, R43 ;  /* 0x0000002b00077308 */ /* 0x0002e20000002400 */
[----:B------:R-:W-:Y:S02]  /*4660*/  FSEL R61, R12, -INF , P1 ;  /* 0xff8000000c3d7808 */ /* 0x000fe40000800000 */
[----:B------:R-:W-:Y:S02]  /*4670*/  ISETP.GT.AND P1, PT, R67, 0x69, PT ;  /* 0x000000694300780c */ /* 0x000fe40003f24270 */
[----:B------:R-:W-:Y:S02]  /*4680*/  FMNMX.FTZ R12, R3, R4, !PT ;  /* 0x00000004030c7209 */ /* 0x000fe40007810000 */
[----:B------:R-:W-:Y:S01]  /*4690*/  FSEL R123, R66, -INF , P1 ;  /* 0xff800000427b7808 */ /* 0x000fe20000800000 */
[----:B------:R-:W4:Y:S01]  /*46a0*/  MUFU.TANH R36, R36 ;  /* 0x0000002400247308 */ /* 0x000f220000002400 */
[----:B-1----:R-:W-:-:S02]  /*46b0*/  FSEL R43, R50, -INF , P4 ;  /* 0xff800000322b7808 */ /* 0x002fc40002000000 */
[C---:B------:R-:W-:Y:S02]  /*46c0*/  ISETP.GT.AND P4, PT, R67.reuse, 0x48, PT ;  /* 0x000000484300780c */ /* 0x040fe40003f84270 */
[----:B--2---:R-:W-:Y:S02]  /*46d0*/  FSEL R51, R42, -INF , P6 ;  /* 0xff8000002a337808 */ /* 0x004fe40003000000 */
[----:B------:R-:W-:Y:S01]  /*46e0*/  FSEL R105, R44, -INF , P4 ;  /* 0xff8000002c697808 */ /* 0x000fe20002000000 */
[----:B------:R-:W1:Y:S01]  /*46f0*/  MUFU.TANH R46, R46 ;  /* 0x0000002e002e7308 */ /* 0x000e620000002400 */
[----:B------:R-:W-:Y:S02]  /*4700*/  ISETP.GT.AND P6, PT, R67, 0x58, PT ;  /* 0x000000584300780c */ /* 0x000fe40003fc4270 */
[----:B------:R-:W-:Y:S02]  /*4710*/  FMNMX.FTZ R72, R105, R72, !PT ;  /* 0x0000004869487209 */ /* 0x000fe40007810000 */
[----:B---3--:R-:W-:-:S02]  /*4720*/  FSEL R53, R7, -INF , P5 ;  /* 0xff80000007357808 */ /* 0x008fc40002800000 */
[----:B------:R-:W-:Y:S01]  /*4730*/  FMNMX.FTZ R72, R107, R72, !PT ;  /* 0x000000486b487209 */ /* 0x000fe20007810000 */
[----:B------:R2:W3:Y:S01]  /*4740*/  MUFU.TANH R9, R47 ;  /* 0x0000002f00097308 */ /* 0x0004e20000002400 */
[----:B------:R-:W-:Y:S02]  /*4750*/  ISETP.GT.AND P5, PT, R67, 0x59, PT ;  /* 0x000000594300780c */ /* 0x000fe40003fa4270 */
[----:B----4-:R-:W-:Y:S02]  /*4760*/  FSEL R113, R36, -INF , P6 ;  /* 0xff80000024717808 */ /* 0x010fe40003000000 */
[----:B------:R-:W-:Y:S02]  /*4770*/  FSEL R115, R14, -INF , P5 ;  /* 0xff8000000e737808 */ /* 0x000fe40002800000 */
[----:B------:R-:W-:Y:S01]  /*4780*/  FMNMX.FTZ R12, R11, R12, !PT ;  /* 0x0000000c0b0c7209 */ /* 0x000fe20007810000 */
[----:B------:R-:W4:Y:S01]  /*4790*/  MUFU.TANH R24, R24 ;  /* 0x0000001800187308 */ /* 0x000f220000002400 */
[----:B--2---:R-:W-:-:S02]  /*47a0*/  FSEL R47, R54, -INF , P2 ;  /* 0xff800000362f7808 */ /* 0x004fc40001000000 */
[C---:B------:R-:W-:Y:S02]  /*47b0*/  ISETP.GT.AND P2, PT, R67.reuse, 0x50, PT ;  /* 0x000000504300780c */ /* 0x040fe40003f44270 */
[----:B-1----:R-:W-:Y:S02]  /*47c0*/  FSEL R55, R46, -INF , P4 ;  /* 0xff8000002e377808 */ /* 0x002fe40002000000 */
[----:B------:R-:W-:Y:S01]  /*47d0*/  FSEL R109, R32, -INF , P2 ;  /* 0xff800000206d7808 */ /* 0x000fe20001000000 */
[----:B------:R-:W1:Y:S01]  /*47e0*/  MUFU.TANH R34, R34 ;  /* 0x0000002200227308 */ /* 0x000e620000002400 */
[----:B------:R-:W-:Y:S02]  /*47f0*/  ISETP.GT.AND P4, PT, R67, 0x60, PT ;  /* 0x000000604300780c */ /* 0x000fe40003f84270 */
[----:B------:R-:W-:Y:S02]  /*4800*/  FMNMX.FTZ R72, R109, R72, !PT ;  /* 0x000000486d487209 */ /* 0x000fe40007810000 */
[----:B---3--:R-:W-:-:S02]  /*4810*/  FSEL R57, R9, -INF , P3 ;  /* 0xff80000009397808 */ /* 0x008fc40001800000 */
[----:B------:R-:W-:Y:S01]  /*4820*/  FMNMX.FTZ R72, R111, R72, !PT ;  /* 0x000000486f487209 */ /* 0x000fe20007810000 */
[----:B------:R-:W2:Y:S01]  /*4830*/  MUFU.TANH R28, R28 ;  /* 0x0000001c001c7308 */ /* 0x000ea20000002400 */
[----:B------:R-:W-:Y:S02]  /*4840*/  ISETP.GT.AND P3, PT, R67, 0x61, PT ;  /* 0x000000614300780c */ /* 0x000fe40003f64270 */
[----:B------:R-:W-:Y:S02]  /*4850*/  FMNMX.FTZ R72, R113, R72, !PT ;  /* 0x0000004871487209 */ /* 0x000fe40007810000 */
[----:B----4-:R-:W-:Y:S02]  /*4860*/  FSEL R117, R24, -INF , P4 ;  /* 0xff80000018757808 */ /* 0x010fe40002000000 */
[----:B------:R-:W-:Y:S01]  /*4870*/  FMNMX.FTZ R72, R115, R72, !PT ;  /* 0x0000004873487209 */ /* 0x000fe20007810000 */
[----:B------:R-:W-:Y:S01]  /*4880*/  MUFU.TANH R38, R38 ;  /* 0x0000002600267308 */ /* 0x000fe20000002400 */
[----:B-1----:R-:W-:-:S02]  /*4890*/  FSEL R59, R34, -INF , P2 ;  /* 0xff800000223b7808 */ /* 0x002fc40001000000 */
[----:B------:R-:W-:Y:S02]  /*48a0*/  ISETP.GT.AND P2, PT, R67, 0x68, PT ;  /* 0x000000684300780c */ /* 0x000fe40003f44270 */
[----:B------:R-:W-:Y:S02]  /*48b0*/  FSEL R119, R20, -INF , P3 ;  /* 0xff80000014777808 */ /* 0x000fe40001800000 */
[----:B------:R-:W-:Y:S01]  /*48c0*/  FMNMX.FTZ R72, R117, R72, !PT ;  /* 0x0000004875487209 */ /* 0x000fe20007810000 */
[----:B------:R-:W1:Y:S01]  /*48d0*/  MUFU.TANH R26, R26 ;  /* 0x0000001a001a7308 */ /* 0x000e620000002400 */
[----:B--2---:R-:W-:Y:S02]  /*48e0*/  FSEL R121, R28, -INF , P2 ;  /* 0xff8000001c797808 */ /* 0x004fe40001000000 */
[----:B------:R-:W-:Y:S02]  /*48f0*/  FMNMX.FTZ R72, R119, R72, !PT ;  /* 0x0000004877487209 */ /* 0x000fe40007810000 */
[----:B------:R-:W-:-:S02]  /*4900*/  FMNMX.FTZ R12, R13, R12, !PT ;  /* 0x0000000c0d0c7209 */ /* 0x000fc40007810000 */
[----:B------:R-:W-:Y:S01]  /*4910*/  FMNMX.FTZ R72, R121, R72, !PT ;  /* 0x0000004879487209 */ /* 0x000fe20007810000 */
[----:B------:R-:W2:Y:S01]  /*4920*/  MUFU.TANH R30, R30 ;  /* 0x0000001e001e7308 */ /* 0x000ea20000002400 */
[----:B------:R-:W-:Y:S02]  /*4930*/  FMNMX.FTZ R12, R15, R12, !PT ;  /* 0x0000000c0f0c7209 */ /* 0x000fe40007810000 */
[----:B------:R-:W-:Y:S02]  /*4940*/  FMNMX.FTZ R72, R123, R72, !PT ;  /* 0x000000487b487209 */ /* 0x000fe40007810000 */
[----:B------:R-:W-:-:S03]  /*4950*/  FMNMX.FTZ R12, R21, R12, !PT ;  /* 0x0000000c150c7209 */ /* 0x000fc60007810000 */
[----:B------:R-:W3:Y:S01]  /*4960*/  SHFL.BFLY PT, R7, R72, 0x2, 0x1f ;  /* 0x0c401f0048077f89 */ /* 0x000ee200000e0000 */
[----:B------:R-:W-:Y:S01]  /*4970*/  FMNMX.FTZ R12, R25, R12, !PT ;  /* 0x0000000c190c7209 */ /* 0x000fe20007810000 */
[----:B------:R-:W4:Y:S03]  /*4980*/  MUFU.TANH R10, R31 ;  /* 0x0000001f000a7308 */ /* 0x000f260000002400 */
[----:B------:R-:W-:-:S04]  /*4990*/  FMNMX.FTZ R12, R29, R12, !PT ;  /* 0x0000000c1d0c7209 */ /* 0x000fc80007810000 */
[----:B------:R-:W-:-:S04]  /*49a0*/  FMNMX.FTZ R12, R33, R12, !PT ;  /* 0x0000000c210c7209 */ /* 0x000fc80007810000 */
[----:B------:R-:W-:-:S04]  /*49b0*/  FMNMX.FTZ R12, R35, R12, !PT ;  /* 0x0000000c230c7209 */ /* 0x000fc80007810000 */
[----:B------:R-:W-:-:S04]  /*49c0*/  FMNMX.FTZ R12, R37, R12, !PT ;  /* 0x0000000c250c7209 */ /* 0x000fc80007810000 */
[----:B------:R-:W-:Y:S02]  /*49d0*/  FMNMX.FTZ R12, R41, R12, !PT ;  /* 0x0000000c290c7209 */ /* 0x000fe40007810000 */
[----:B---3--:R-:W-:Y:S02]  /*49e0*/  FMNMX.FTZ R9, R72, R7, !PT ;  /* 0x0000000748097209 */ /* 0x008fe40007810000 */
        /* <DEDUP_REMOVED lines=12> */
[----:B------:R-:W-:Y:S01]  /*4ab0*/  FMUL.FTZ R6, R7, R8 ;  /* 0x0000000807067220 */ /* 0x000fe20000410000 */
[----:B------:R-:W-:Y:S01]  /*4ac0*/  FMNMX.FTZ R12, R59, R12, !PT ;  /* 0x0000000c3b0c7209 */ /* 0x000fe20007810000 */
[----:B------:R-:W-:Y:S03]  /*4ad0*/  MUFU.TANH R9, R9 ;  /* 0x0000000900097308 */ /* 0x000fe60000002400 */
[----:B------:R-:W-:-:S02]  /*4ae0*/  FSEL R14, R6, RZ, P0 ;  /* 0x000000ff060e7208 */ /* 0x000fc40000000000 */
[----:B------:R-:W-:Y:S02]  /*4af0*/  FMNMX.FTZ R12, R61, R12, !PT ;  /* 0x0000000c3d0c7209 */ /* 0x000fe40007810000 */
[----:B------:R-:W-:Y:S01]  /*4b00*/  ISETP.NE.AND P0, PT, R80, RZ, PT ;  /* 0x000000ff5000720c */ /* 0x000fe20003f05270 */
[----:B------:R3:W5:Y:S01]  /*4b10*/  MUFU.TANH R6, R39 ;  /* 0x0000002700067308 */ /* 0x0007620000002400 */
[-CC-:B------:R-:W-:Y:S01]  /*4b20*/  FFMA.FTZ R63, R69, R8.reuse, -R14.reuse ;  /* 0x00000008453f7223 */ /* 0x180fe2000001080e */
[----:B-1----:R-:W-:Y:S01]  /*4b30*/  FSEL R69, R26, -INF , P4 ;  /* 0xff8000001a457808 */ /* 0x002fe20002000000 */
[-CC-:B------:R-:W-:Y:S01]  /*4b40*/  FFMA.FTZ R27, R73, R8.reuse, -R14.reuse ;  /* 0x00000008491b7223 */ /* 0x180fe2000001080e */
[----:B--2---:R-:W-:Y:S01]  /*4b50*/  FSEL R73, R30, -INF , P2 ;  /* 0xff8000001e497808 */ /* 0x004fe20001000000 */
[-CC-:B------:R-:W-:Y:S01]  /*4b60*/  FFMA.FTZ R200, R75, R8.reuse, -R14.reuse ;  /* 0x000000084bc87223 */ /* 0x180fe2000001080e */
[----:B----4-:R-:W-:Y:S01]  /*4b70*/  FSEL R75, R10, -INF , P1 ;  /* 0xff8000000a4b7808 */ /* 0x010fe20000800000 */
[-CC-:B------:R-:W-:Y:S01]  /*4b80*/  FFMA.FTZ R202, R79, R8.reuse, -R14.reuse ;  /* 0x000000084fca7223 */ /* 0x180fe2000001080e */
[-CC-:B------:R-:W-:Y:S01]  /*4b90*/  FFMA.FTZ R31, R77, R8.reuse, -R14.reuse ;  /* 0x000000084d1f7223 */ /* 0x180fe2000001080e */
[-CC-:B---3--:R-:W-:Y:S01]  /*4ba0*/  FFMA.FTZ R39, R65, R8.reuse, -R14.reuse ;  /* 0x0000000841277223 */ /* 0x188fe2000001080e */
[----:B------:R-:W-:Y:S01]  /*4bb0*/  FSEL R65, R38, -INF , P6 ;  /* 0xff80000026417808 */ /* 0x000fe20003000000 */
[----:B------:R-:W-:Y:S01]  /*4bc0*/  MUFU.EX2 R200, R200 ;  /* 0x000000c800c87308 */ /* 0x000fe20000000800 */
[-CC-:B------:R-:W-:Y:S01]  /*4bd0*/  FFMA.FTZ R196, R83, R8.reuse, -R14.reuse ;  /* 0x0000000853c47223 */ /* 0x180fe2000001080e */
[--C-:B------:R-:W-:Y:S01]  /*4be0*/  FFMA.FTZ R198, R85, R8, -R14.reuse ;  /* 0x0000000855c67223 */ /* 0x100fe2000001080e */
[----:B------:R-:W-:Y:S01]  /*4bf0*/  FMNMX.FTZ R12, R65, R12, !PT ;  /* 0x0000000c410c7209 */ /* 0x000fe20007810000 */
[-CC-:B------:R-:W-:Y:S01]  /*4c00*/  FFMA.FTZ R192, R87, R8.reuse, -R14.reuse ;  /* 0x0000000857c07223 */ /* 0x180fe2000001080e */
[-CC-:B------:R-:W-:Y:S01]  /*4c10*/  FFMA.FTZ R89, R89, R8.reuse, -R14.reuse ;  /* 0x0000000859597223 */ /* 0x180fe2000001080e */
[----:B-----5:R-:W-:Y:S01]  /*4c20*/  FSEL R67, R6, -INF , P5 ;  /* 0xff80000006437808 */ /* 0x020fe20002800000 */
[--C-:B------:R-:W-:Y:S01]  /*4c30*/  FFMA.FTZ R6, R71, R8, -R14.reuse ;  /* 0x0000000847067223 */ /* 0x100fe2000001080e */
[----:B------:R-:W-:Y:S01]  /*4c40*/  FSEL R71, R9, -INF , P3 ;  /* 0xff80000009477808 */ /* 0x000fe20001800000 */
[----:B------:R-:W1:Y:S01]  /*4c50*/  MUFU.EX2 R27, R27 ;  /* 0x0000001b001b7308 */ /* 0x000e620000000800 */
[----:B------:R-:W-:Y:S01]  /*4c60*/  FMNMX.FTZ R12, R67, R12, !PT ;  /* 0x0000000c430c7209 */ /* 0x000fe20007810000 */
[-CC-:B------:R-:W-:Y:S01]  /*4c70*/  FFMA.FTZ R91, R91, R8.reuse, -R14.reuse ;  /* 0x000000085b5b7223 */ /* 0x180fe2000001080e */
[-CC-:B------:R-:W-:Y:S01]  /*4c80*/  FFMA.FTZ R93, R93, R8.reuse, -R14.reuse ;  /* 0x000000085d5d7223 */ /* 0x180fe2000001080e */
[--C-:B------:R-:W-:Y:S01]  /*4c90*/  FFMA.FTZ R95, R95, R8, -R14.reuse ;  /* 0x000000085f5f7223 */ /* 0x100fe2000001080e */
[----:B------:R-:W-:Y:S01]  /*4ca0*/  FMNMX.FTZ R12, R69, R12, !PT ;  /* 0x0000000c450c7209 */ /* 0x000fe20007810000 */
[-CC-:B------:R-:W-:Y:S01]  /*4cb0*/  FFMA.FTZ R97, R97, R8.reuse, -R14.reuse ;  /* 0x0000000861617223 */ /* 0x180fe2000001080e */
[--C-:B------:R-:W-:Y:S01]  /*4cc0*/  FFMA.FTZ R99, R99, R8, -R14.reuse ;  /* 0x0000000863637223 */ /* 0x100fe2000001080e */
[----:B------:R2:W-:Y:S01]  /*4cd0*/  MUFU.EX2 R188, R6 ;  /* 0x0000000600bc7308 */ /* 0x0005e20000000800 */
[----:B------:R-:W-:Y:S01]  /*4ce0*/  FMNMX.FTZ R12, R71, R12, !PT ;  /* 0x0000000c470c7209 */ /* 0x000fe20007810000 */
[-CC-:B------:R-:W-:Y:S01]  /*4cf0*/  FFMA.FTZ R101, R101, R8.reuse, -R14.reuse ;  /* 0x0000000865657223 */ /* 0x180fe2000001080e */
[-CC-:B------:R-:W-:Y:S01]  /*4d00*/  FFMA.FTZ R103, R103, R8.reuse, -R14.reuse ;  /* 0x0000000867677223 */ /* 0x180fe2000001080e */
[--C-:B------:R-:W-:Y:S01]  /*4d10*/  FFMA.FTZ R105, R105, R8, -R14.reuse ;  /* 0x0000000869697223 */ /* 0x100fe2000001080e */
[----:B------:R-:W-:Y:S01]  /*4d20*/  FMNMX.FTZ R12, R73, R12, !PT ;  /* 0x0000000c490c7209 */ /* 0x000fe20007810000 */
[-CC-:B------:R-:W-:Y:S01]  /*4d30*/  FFMA.FTZ R107, R107, R8.reuse, -R14.reuse ;  /* 0x000000086b6b7223 */ /* 0x180fe2000001080e */
[--C-:B------:R-:W-:Y:S01]  /*4d40*/  FFMA.FTZ R109, R109, R8, -R14.reuse ;  /* 0x000000086d6d7223 */ /* 0x100fe2000001080e */
[----:B------:R-:W3:Y:S01]  /*4d50*/  MUFU.EX2 R202, R202 ;  /* 0x000000ca00ca7308 */ /* 0x000ee20000000800 */
[----:B------:R-:W-:Y:S01]  /*4d60*/  FMNMX.FTZ R12, R75, R12, !PT ;  /* 0x0000000c4b0c7209 */ /* 0x000fe20007810000 */
[-CC-:B------:R-:W-:Y:S01]  /*4d70*/  FFMA.FTZ R111, R111, R8.reuse, -R14.reuse ;  /* 0x000000086f6f7223 */ /* 0x180fe2000001080e */
[-CC-:B------:R-:W-:Y:S01]  /*4d80*/  FFMA.FTZ R113, R113, R8.reuse, -R14.reuse ;  /* 0x0000000871717223 */ /* 0x180fe2000001080e */
[-CC-:B------:R-:W-:Y:S01]  /*4d90*/  FFMA.FTZ R115, R115, R8.reuse, -R14.reuse ;  /* 0x0000000873737223 */ /* 0x180fe2000001080e */
[-CC-:B------:R-:W-:Y:S01]  /*4da0*/  FFMA.FTZ R117, R117, R8.reuse, -R14.reuse ;  /* 0x0000000875757223 */ /* 0x180fe2000001080e */
[----:B------:R-:W2:Y:S01]  /*4db0*/  SHFL.BFLY PT, R9, R12, 0x2, 0x1f ;  /* 0x0c401f000c097f89 */ /* 0x000ea200000e0000 */
[-CC-:B------:R-:W-:Y:S01]  /*4dc0*/  FFMA.FTZ R119, R119, R8.reuse, -R14.reuse ;  /* 0x0000000877777223 */ /* 0x180fe2000001080e */
[----:B------:R-:W4:Y:S01]  /*4dd0*/  MUFU.EX2 R31, R31 ;  /* 0x0000001f001f7308 */ /* 0x000f220000000800 */
[-CC-:B------:R-:W-:Y:S01]  /*4de0*/  FFMA.FTZ R121, R121, R8.reuse, -R14.reuse ;  /* 0x0000000879797223 */ /* 0x180fe2000001080e */
[----:B------:R-:W-:Y:S01]  /*4df0*/  FFMA.FTZ R14, R123, R8, -R14 ;  /* 0x000000087b0e7223 */ /* 0x000fe2000001080e */
[----:B------:R-:W-:-:S02]  /*4e00*/  ISETP.GE.AND P2, PT, R81, 0x71, PT ;  /* 0x000000715100780c */ /* 0x000fc40003f46270 */
[----:B------:R-:W-:Y:S02]  /*4e10*/  CS2R R86, SRZ ;  /* 0x0000000000567805 */ /* 0x000fe4000001ff00 */
[----:B------:R-:W-:Y:S02]  /*4e20*/  CS2R R84, SRZ ;  /* 0x0000000000547805 */ /* 0x000fe4000001ff00 */
[----:B------:R-:W-:Y:S02]  /*4e30*/  CS2R R80, SRZ ;  /* 0x0000000000507805 */ /* 0x000fe4000001ff00 */
[----:B------:R-:W-:Y:S01]  /*4e40*/  CS2R R78, SRZ ;  /* 0x00000000004e7805 */ /* 0x000fe2000001ff00 */
[----:B------:R-:W5:Y:S01]  /*4e50*/  MUFU.EX2 R196, R196 ;  /* 0x000000c400c47308 */ /* 0x000f620000000800 */
[----:B------:R-:W-:-:S07]  /*4e60*/  CS2R R76, SRZ ;  /* 0x00000000004c7805 */ /* 0x000fce000001ff00 */
[----:B------:R-:W-:Y:S01]  /*4e70*/  MUFU.EX2 R39, R39 ;  /* 0x0000002700277308 */ /* 0x000fe20000000800 */
[----:B--2---:R-:W-:-:S07]  /*4e80*/  FMNMX.FTZ R6, R12, R9, !PT ;  /* 0x000000090c067209 */ /* 0x004fce0007810000 */
[----:B------:R-:W-:Y:S01]  /*4e90*/  MUFU.EX2 R198, R198 ;  /* 0x000000c600c67308 */ /* 0x000fe20000000800 */
[----:B------:R-:W2:Y:S07]  /*4ea0*/  SHFL.BFLY PT, R9, R6, 0x1, 0x1f ;  /* 0x0c201f0006097f89 */ /* 0x000eae00000e0000 */
[----:B------:R-:W-:Y:S08]  /*4eb0*/  MUFU.EX2 R63, R63 ;  /* 0x0000003f003f7308 */ /* 0x000ff00000000800 */
[----:B------:R-:W-:Y:S08]  /*4ec0*/  MUFU.EX2 R192, R192 ;  /* 0x000000c000c07308 */ /* 0x000ff00000000800 */
[----:B------:R-:W-:Y:S01]  /*4ed0*/  MUFU.EX2 R89, R89 ;  /* 0x0000005900597308 */ /* 0x000fe20000000800 */
[----:B--2---:R-:W-:-:S04]  /*4ee0*/  FMNMX.FTZ R9, R6, R9, !PT ;  /* 0x0000000906097209 */ /* 0x004fc80007810000 */
[C---:B------:R-:W-:Y:S01]  /*4ef0*/  FSETP.NEU.FTZ.AND P1, PT, R9.reuse, -INF , PT ;  /* 0xff8000000900780b */ /* 0x040fe20003f3d000 */
[----:B------:R-:W-:Y:S02]  /*4f00*/  FMUL.FTZ R6, R9, R8 ;  /* 0x0000000809067220 */ /* 0x000fe40000410000 */
[----:B------:R-:W-:Y:S03]  /*4f10*/  MUFU.EX2 R91, R91 ;  /* 0x0000005b005b7308 */ /* 0x000fe60000000800 */
[----:B------:R-:W-:Y:S02]  /*4f20*/  FSEL R6, R6, RZ, P1 ;  /* 0x000000ff06067208 */ /* 0x000fe40000800000 */
[----:B------:R-:W-:-:S03]  /*4f30*/  ISETP.NE.AND P1, PT, R23, RZ, PT ;  /* 0x000000ff1700720c */ /* 0x000fc60003f25270 */
        /* <DEDUP_REMOVED lines=15> */
[----:B------:R-:W-:Y:S01]  /*5030*/  @P1 VIADD R0, R0, 0x36840 ;  /* 0x0003684000001836 */ /* 0x000fe20000000000 */
[----:B------:R-:W-:Y:S01]  /*5040*/  MUFU.EX2 R3, R3 ;  /* 0x0000000300037308 */ /* 0x000fe20000000800 */
[----:B-1----:R-:W-:Y:S01]  /*5050*/  FADD.FTZ R13, R200, R27 ;  /* 0x0000001bc80d7221 */ /* 0x002fe20000010000 */
[-CC-:B------:R-:W-:Y:S01]  /*5060*/  FFMA.FTZ R45, R45, R8.reuse, -R6.reuse ;  /* 0x000000082d2d7223 */ /* 0x180fe20000010806 */
[-C--:B------:R-:W-:Y:S01]  /*5070*/  FFMA.FTZ R47, R47, R8.reuse, -R6 ;  /* 0x000000082f2f7223 */ /* 0x080fe20000010806 */
[----:B------:R-:W-:Y:S01]  /*5080*/  @P1 PRMT R0, R82, 0x654, R0 ;  /* 0x0000065452001816 */ /* 0x000fe20000000000 */
[-CC-:B------:R-:W-:Y:S01]  /*5090*/  FFMA.FTZ R49, R49, R8.reuse, -R6.reuse ;  /* 0x0000000831317223 */ /* 0x180fe20000010806 */
[-CC-:B------:R-:W-:Y:S01]  /*50a0*/  FFMA.FTZ R51, R51, R8.reuse, -R6.reuse ;  /* 0x0000000833337223 */ /* 0x180fe20000010806 */
[-CC-:B------:R-:W-:Y:S01]  /*50b0*/  FFMA.FTZ R53, R53, R8.reuse, -R6.reuse ;  /* 0x0000000835357223 */ /* 0x180fe20000010806 */
[----:B------:R3:W1:Y:S01]  /*50c0*/  MUFU.EX2 R10, R4 ;  /* 0x00000004000a7308 */ /* 0x0006620000000800 */
[----:B------:R2:W-:Y:S01]  /*50d0*/  @P1 SYNCS.ARRIVE.TRANS64.RED.A1T0 RZ, [R0+URZ], RZ ;  /* 0x000000ff00ff19a7 */ /* 0x0005e2000810043f */
[-CC-:B------:R-:W-:Y:S01]  /*50e0*/  FFMA.FTZ R55, R55, R8.reuse, -R6.reuse ;  /* 0x0000000837377223 */ /* 0x180fe20000010806 */
[-CC-:B------:R-:W-:Y:S01]  /*50f0*/  FFMA.FTZ R57, R57, R8.reuse, -R6.reuse ;  /* 0x0000000839397223 */ /* 0x180fe20000010806 */
[-CC-:B------:R-:W-:Y:S01]  /*5100*/  FFMA.FTZ R59, R59, R8.reuse, -R6.reuse ;  /* 0x000000083b3b7223 */ /* 0x180fe20000010806 */
[-CC-:B------:R-:W-:Y:S01]  /*5110*/  FFMA.FTZ R61, R61, R8.reuse, -R6.reuse ;  /* 0x000000083d3d7223 */ /* 0x180fe20000010806 */
[-CC-:B------:R-:W-:Y:S01]  /*5120*/  FFMA.FTZ R65, R65, R8.reuse, -R6.reuse ;  /* 0x0000000841417223 */ /* 0x180fe20000010806 */
[-CC-:B------:R-:W-:Y:S01]  /*5130*/  FFMA.FTZ R67, R67, R8.reuse, -R6.reuse ;  /* 0x0000000843437223 */ /* 0x180fe20000010806 */
[----:B------:R-:W2:Y:S01]  /*5140*/  MUFU.EX2 R11, R11 ;  /* 0x0000000b000b7308 */ /* 0x000ea20000000800 */
[----:B---3--:R-:W-:Y:S01]  /*5150*/  FADD.FTZ R4, R202, R13 ;  /* 0x0000000dca047221 */ /* 0x008fe20000010000 */
[-CC-:B------:R-:W-:Y:S01]  /*5160*/  FFMA.FTZ R69, R69, R8.reuse, -R6.reuse ;  /* 0x0000000845457223 */ /* 0x180fe20000010806 */
[-CC-:B------:R-:W-:Y:S01]  /*5170*/  FFMA.FTZ R71, R71, R8.reuse, -R6.reuse ;  /* 0x0000000847477223 */ /* 0x180fe20000010806 */
[-C--:B------:R-:W-:Y:S01]  /*5180*/  FFMA.FTZ R73, R73, R8.reuse, -R6 ;  /* 0x0000000849497223 */ /* 0x080fe20000010806 */
[----:B----4-:R-:W-:Y:S01]  /*5190*/  FADD.FTZ R13, R31, R4 ;  /* 0x000000041f0d7221 */ /* 0x010fe20000010000 */
[----:B------:R-:W-:Y:S01]  /*51a0*/  FFMA.FTZ R75, R75, R8, -R6 ;  /* 0x000000084b4b7223 */ /* 0x000fe20000010806 */
[----:B------:R-:W-:Y:S01]  /*51b0*/  F2FP.BF16.F32.PACK_AB R200, R27, R200 ;  /* 0x000000c81bc8723e */ /* 0x000fe200000010ff */
[----:B------:R-:W3:Y:S01]  /*51c0*/  MUFU.EX2 R15, R15 ;  /* 0x0000000f000f7308 */ /* 0x000ee20000000800 */
[----:B-----5:R-:W-:Y:S01]  /*51d0*/  FADD.FTZ R4, R196, R13 ;  /* 0x0000000dc4047221 */ /* 0x020fe20000010000 */
[----:B-1----:R-:W-:-:S02]  /*51e0*/  F2FP.BF16.F32.PACK_AB R201, R10, R3 ;  /* 0x000000030ac9723e */ /* 0x002fc400000010ff */
[----:B------:R-:W-:Y:S02]  /*51f0*/  CS2R R92, SRZ ;  /* 0x00000000005c7805 */ /* 0x000fe4000001ff00 */
[----:B------:R-:W-:Y:S01]  /*5200*/  F2FP.BF16.F32.PACK_AB R202, R31, R202 ;  /* 0x000000ca1fca723e */ /* 0x000fe200000010ff */
[----:B------:R-:W-:Y:S01]  /*5210*/  FADD.FTZ R13, R39, R4 ;  /* 0x00000004270d7221 */ /* 0x000fe20000010000 */
[----:B------:R-:W-:Y:S01]  /*5220*/  FADD.FTZ R4, R3, R10 ;  /* 0x0000000a03047221 */ /* 0x000fe20000010000 */
[----:B------:R-:W-:Y:S01]  /*5230*/  F2FP.BF16.F32.PACK_AB R196, R39, R196 ;  /* 0x000000c427c4723e */ /* 0x000fe200000010ff */
[----:B------:R1:W4:Y:S01]  /*5240*/  MUFU.EX2 R20, R21 ;  /* 0x0000001500147308 */ /* 0x0003220000000800 */
[----:B------:R-:W-:Y:S01]  /*5250*/  FADD.FTZ R34, R198, R13 ;  /* 0x0000000dc6227221 */ /* 0x000fe20000010000 */
[----:B--2---:R-:W-:Y:S01]  /*5260*/  FADD.FTZ R13, R11, R4 ;  /* 0x000000040b0d7221 */ /* 0x004fe20000010000 */
[----:B------:R-:W-:Y:S02]  /*5270*/  F2FP.BF16.F32.PACK_AB R203, R12, R11 ;  /* 0x0000000b0ccb723e */ /* 0x000fe400000010ff */
[----:B------:R-:W-:-:S02]  /*5280*/  CS2R R82, SRZ ;  /* 0x0000000000527805 */ /* 0x000fc4000001ff00 */
[C---:B------:R-:W-:Y:S01]  /*5290*/  F2FP.BF16.F32.PACK_AB R198, R63.reuse, R198 ;  /* 0x000000c63fc6723e */ /* 0x040fe200000010ff */
[----:B------:R-:W-:Y:S01]  /*52a0*/  FADD.FTZ R4, R12, R13 ;  /* 0x0000000d0c047221 */ /* 0x000fe20000010000 */
[----:B------:R-:W2:Y:S01]  /*52b0*/  MUFU.EX2 R25, R25 ;  /* 0x0000001900197308 */ /* 0x000ea20000000800 */
[----:B-1----:R-:W-:Y:S02]  /*52c0*/  FADD.FTZ R21, R63, R34 ;  /* 0x000000223f157221 */ /* 0x002fe40000010000 */
[----:B---3--:R-:W-:Y:S01]  /*52d0*/  FADD.FTZ R13, R15, R4 ;  /* 0x000000040f0d7221 */ /* 0x008fe20000010000 */
[----:B------:R-:W-:Y:S01]  /*52e0*/  CS2R R62, SRZ ;  /* 0x00000000003e7805 */ /* 0x000fe2000001ff00 */
[----:B------:R-:W-:Y:S01]  /*52f0*/  FADD.FTZ R36, R192, R21 ;  /* 0x00000015c0247221 */ /* 0x000fe20000010000 */
[C---:B------:R-:W-:Y:S02]  /*5300*/  F2FP.BF16.F32.PACK_AB R192, R89.reuse, R192 ;  /* 0x000000c059c0723e */ /* 0x040fe400000010ff */
[----:B------:R-:W1:Y:S01]  /*5310*/  MUFU.EX2 R24, R29 ;  /* 0x0000001d00187308 */ /* 0x000e620000000800 */
[----:B------:R-:W-:Y:S01]  /*5320*/  FADD.FTZ R36, R89, R36 ;  /* 0x0000002459247221 */ /* 0x000fe20000010000 */
[C---:B----4-:R-:W-:Y:S01]  /*5330*/  FADD.FTZ R4, R20.reuse, R13 ;  /* 0x0000000d14047221 */ /* 0x050fe20000010000 */
[----:B------:R-:W-:-:S02]  /*5340*/  F2FP.BF16.F32.PACK_AB R197, R20, R15 ;  /* 0x0000000f14c5723e */ /* 0x000fc400000010ff */
[----:B------:R-:W-:Y:S01]  /*5350*/  CS2R R88, SRZ ;  /* 0x0000000000587805 */ /* 0x000fe2000001ff00 */
[----:B------:R-:W-:Y:S02]  /*5360*/  FADD.FTZ R21, R91, R36 ;  /* 0x000000245b157221 */ /* 0x000fe40000010000 */
[----:B------:R-:W3:Y:S01]  /*5370*/  MUFU.EX2 R33, R33 ;  /* 0x0000002100217308 */ /* 0x000ee20000000800 */
[----:B--2---:R-:W-:Y:S01]  /*5380*/  FADD.FTZ R13, R25, R4 ;  /* 0x00000004190d7221 */ /* 0x004fe20000010000 */
[C---:B------:R-:W-:Y:S01]  /*5390*/  FADD.FTZ R21, R194.reuse, R21 ;  /* 0x00000015c2157221 */ /* 0x040fe20000010000 */
[----:B------:R-:W-:Y:S02]  /*53a0*/  F2FP.BF16.F32.PACK_AB R194, R194, R91 ;  /* 0x0000005bc2c2723e */ /* 0x000fe400000010ff */
[----:B------:R-:W-:Y:S01]  /*53b0*/  CS2R R90, SRZ ;  /* 0x00000000005a7805 */ /* 0x000fe2000001ff00 */
[----:B------:R-:W-:Y:S02]  /*53c0*/  FADD.FTZ R38, R188, R21 ;  /* 0x00000015bc267221 */ /* 0x000fe40000010000 */
[----:B------:R-:W2:Y:S01]  /*53d0*/  MUFU.EX2 R95, R95 ;  /* 0x0000005f005f7308 */ /* 0x000ea20000000800 */
[C---:B-1----:R-:W-:Y:S01]  /*53e0*/  FADD.FTZ R4, R24.reuse, R13 ;  /* 0x0000000d18047221 */ /* 0x042fe20000010000 */
[----:B------:R-:W-:-:S02]  /*53f0*/  F2FP.BF16.F32.PACK_AB R199, R24, R25 ;  /* 0x0000001918c7723e */ /* 0x000fc400000010ff */
[----:B------:R-:W-:-:S04]  /*5400*/  CS2R R24, SRZ ;  /* 0x0000000000187805 */ /* 0x000fc8000001ff00 */
[----:B------:R-:W1:Y:S01]  /*5410*/  MUFU.EX2 R26, R35 ;  /* 0x00000023001a7308 */ /* 0x000e620000000800 */
[----:B---3--:R-:W-:-:S07]  /*5420*/  FADD.FTZ R13, R33, R4 ;  /* 0x00000004210d7221 */ /* 0x008fce0000010000 */
[----:B------:R-:W3:Y:S01]  /*5430*/  MUFU.EX2 R97, R97 ;  /* 0x0000006100617308 */ /* 0x000ee20000000800 */
[C---:B--2---:R-:W-:Y:S01]  /*5440*/  FADD.FTZ R38, R95.reuse, R38 ;  /* 0x000000265f267221 */ /* 0x044fe20000010000 */
[----:B------:R-:W-:Y:S02]  /*5450*/  F2FP.BF16.F32.PACK_AB R188, R95, R188 ;  /* 0x000000bc5fbc723e */ /* 0x000fe400000010ff */
[----:B------:R-:W-:-:S04]  /*5460*/  CS2R R94, SRZ ;  /* 0x00000000005e7805 */ /* 0x000fc8000001ff00 */
[----:B------:R-:W2:Y:S01]  /*5470*/  MUFU.EX2 R37, R37 ;  /* 0x0000002500257308 */ /* 0x000ea20000000800 */
[C---:B-1----:R-:W-:Y:S01]  /*5480*/  FADD.FTZ R0, R26.reuse, R13 ;  /* 0x0000000d1a007221 */ /* 0x042fe20000010000 */
[----:B------:R-:W-:Y:S02]  /*5490*/  F2FP.BF16.F32.PACK_AB R193, R26, R33 ;  /* 0x000000211ac1723e */ /* 0x000fe400000010ff */
[----:B------:R-:W-:-:S04]  /*54a0*/  CS2R R26, SRZ ;  /* 0x00000000001a7805 */ /* 0x000fc8000001ff00 */
[----:B------:R1:W4:Y:S01]  /*54b0*/  MUFU.EX2 R190, R99 ;  /* 0x0000006300be7308 */ /* 0x0003220000000800 */
[----:B---3--:R-:W-:-:S07]  /*54c0*/  FADD.FTZ R21, R97, R38 ;  /* 0x0000002661157221 */ /* 0x008fce0000010000 */
[----:B------:R-:W3:Y:S01]  /*54d0*/  MUFU.EX2 R28, R41 ;  /* 0x00000029001c7308 */ /* 0x000ee20000000800 */
[----:B--2---:R-:W-:Y:S01]  /*54e0*/  FADD.FTZ R13, R37, R0 ;  /* 0x00000000250d7221 */ /* 0x004fe20000010000 */
[----:B-1----:R-:W-:-:S06]  /*54f0*/  CS2R R98, SRZ ;  /* 0x0000000000627805 */ /* 0x002fcc000001ff00 */
[----:B------:R-:W1:Y:S01]  /*5500*/  MUFU.EX2 R101, R101 ;  /* 0x0000006500657308 */ /* 0x000e620000000800 */
[C---:B----4-:R-:W-:Y:S01]  /*5510*/  FADD.FTZ R38, R190.reuse, R21 ;  /* 0x00000015be267221 */ /* 0x050fe20000010000 */
[----:B------:R-:W-:Y:S02]  /*5520*/  F2FP.BF16.F32.PACK_AB R190, R190, R97 ;  /* 0x00000061bebe723e */ /* 0x000fe400000010ff */
[----:B------:R-:W-:-:S04]  /*5530*/  CS2R R96, SRZ ;  /* 0x0000000000607805 */ /* 0x000fc8000001ff00 */
[----:B------:R-:W2:Y:S01]  /*5540*/  MUFU.EX2 R43, R43 ;  /* 0x0000002b002b7308 */ /* 0x000ea20000000800 */
[C---:B---3--:R-:W-:Y:S01]  /*5550*/  FADD.FTZ R4, R28.reuse, R13 ;  /* 0x0000000d1c047221 */ /* 0x048fe20000010000 */
[----:B------:R-:W-:Y:S02]  /*5560*/  F2FP.BF16.F32.PACK_AB R195, R28, R37 ;  /* 0x000000251cc3723e */ /* 0x000fe400000010ff */
[----:B------:R-:W-:-:S04]  /*5570*/  CS2R R28, SRZ ;  /* 0x00000000001c7805 */ /* 0x000fc8000001ff00 */
[----:B------:R3:W4:Y:S01]  /*5580*/  MUFU.EX2 R184, R103 ;  /* 0x0000006700b87308 */ /* 0x0007220000000800 */
[----:B-1----:R-:W-:-:S07]  /*5590*/  FADD.FTZ R21, R101, R38 ;  /* 0x0000002665157221 */ /* 0x002fce0000010000 */
[----:B------:R1:W5:Y:S01]  /*55a0*/  MUFU.EX2 R30, R45 ;  /* 0x0000002d001e7308 */ /* 0x0003620000000800 */
[----:B--2---:R-:W-:Y:S01]  /*55b0*/  FADD.FTZ R13, R43, R4 ;  /* 0x000000042b0d7221 */ /* 0x004fe20000010000 */
[----:B---3--:R-:W-:-:S06]  /*55c0*/  CS2R R102, SRZ ;  /* 0x0000000000667805 */ /* 0x008fcc000001ff00 */
[----:B------:R-:W2:Y:S01]  /*55d0*/  MUFU.EX2 R105, R105 ;  /* 0x0000006900697308 */ /* 0x000ea20000000800 */
[C---:B----4-:R-:W-:Y:S01]  /*55e0*/  FADD.FTZ R38, R184.reuse, R21 ;  /* 0x00000015b8267221 */ /* 0x050fe20000010000 */
[----:B------:R-:W-:Y:S02]  /*55f0*/  F2FP.BF16.F32.PACK_AB R184, R184, R101 ;  /* 0x00000065b8b8723e */ /* 0x000fe400000010ff */
[----:B------:R-:W-:Y:S02]  /*5600*/  CS2R R100, SRZ ;  /* 0x0000000000647805 */ /* 0x000fe4000001ff00 */
[----:B-1----:R-:W-:Y:S02]  /*5610*/  CS2R R44, SRZ ;  /* 0x00000000002c7805 */ /* 0x002fe4000001ff00 */
[----:B------:R-:W1:Y:S01]  /*5620*/  MUFU.EX2 R47, R47 ;  /* 0x0000002f002f7308 */ /* 0x000e620000000800 */
[C---:B-----5:R-:W-:Y:S01]  /*5630*/  FADD.FTZ R4, R30.reuse, R13 ;  /* 0x0000000d1e047221 */ /* 0x060fe20000010000 */
[----:B------:R-:W-:-:S02]  /*5640*/  F2FP.BF16.F32.PACK_AB R189, R30, R43 ;  /* 0x0000002b1ebd723e */ /* 0x000fc400000010ff */
[----:B------:R-:W-:Y:S02]  /*5650*/  CS2R R42, SRZ ;  /* 0x00000000002a7805 */ /* 0x000fe4000001ff00 */
[----:B------:R-:W-:Y:S02]  /*5660*/  CS2R R30, SRZ ;  /* 0x00000000001e7805 */ /* 0x000fe4000001ff00 */
[----:B------:R3:W4:Y:S01]  /*5670*/  MUFU.EX2 R186, R107 ;  /* 0x0000006b00ba7308 */ /* 0x0007220000000800 */
[----:B--2---:R-:W-:-:S07]  /*5680*/  FADD.FTZ R21, R105, R38 ;  /* 0x0000002669157221 */ /* 0x004fce0000010000 */
[----:B------:R2:W5:Y:S01]  /*5690*/  MUFU.EX2 R32, R49 ;  /* 0x0000003100207308 */ /* 0x0005620000000800 */
[----:B-1----:R-:W-:Y:S01]  /*56a0*/  FADD.FTZ R13, R47, R4 ;  /* 0x000000042f0d7221 */ /* 0x002fe20000010000 */
[----:B---3--:R-:W-:-:S06]  /*56b0*/  CS2R R106, SRZ ;  /* 0x00000000006a7805 */ /* 0x008fcc000001ff00 */
[----:B------:R-:W1:Y:S01]  /*56c0*/  MUFU.EX2 R109, R109 ;  /* 0x0000006d006d7308 */ /* 0x000e620000000800 */
[C---:B----4-:R-:W-:Y:S01]  /*56d0*/  FADD.FTZ R38, R186.reuse, R21 ;  /* 0x00000015ba267221 */ /* 0x050fe20000010000 */
[----:B------:R-:W-:Y:S02]  /*56e0*/  F2FP.BF16.F32.PACK_AB R186, R186, R105 ;  /* 0x00000069baba723e */ /* 0x000fe400000010ff */
[----:B------:R-:W-:Y:S02]  /*56f0*/  CS2R R104, SRZ ;  /* 0x0000000000687805 */ /* 0x000fe4000001ff00 */
[----:B--2---:R-:W-:Y:S02]  /*5700*/  CS2R R48, SRZ ;  /* 0x0000000000307805 */ /* 0x004fe4000001ff00 */
[----:B------:R-:W2:Y:S01]  /*5710*/  MUFU.EX2 R51, R51 ;  /* 0x0000003300337308 */ /* 0x000ea20000000800 */
[C---:B-----5:R-:W-:Y:S01]  /*5720*/  FADD.FTZ R4, R32.reuse, R13 ;  /* 0x0000000d20047221 */ /* 0x060fe20000010000 */
[----:B------:R-:W-:-:S02]  /*5730*/  F2FP.BF16.F32.PACK_AB R191, R32, R47 ;  /* 0x0000002f20bf723e */ /* 0x000fc400000010ff */
[----:B------:R-:W-:Y:S02]  /*5740*/  CS2R R46, SRZ ;  /* 0x00000000002e7805 */ /* 0x000fe4000001ff00 */
[----:B------:R-:W-:Y:S02]  /*5750*/  CS2R R32, SRZ ;  /* 0x0000000000207805 */ /* 0x000fe4000001ff00 */
        /* <DEDUP_REMOVED lines=42> */
[----:B------:R-:W-:Y:S01]  /*5a00*/  F2FP.BF16.F32.PACK_AB R181, R0, R59 ;  /* 0x0000003b00b5723e */ /* 0x000fe200000010ff */
[----:B------:R-:W-:Y:S01]  /*5a10*/  IMAD.MOV.U32 R0, RZ, RZ, 0x3f800000 ;  /* 0x3f800000ff007424 */ /* 0x000fe200078e00ff */
[----:B------:R-:W-:-:S04]  /*5a20*/  CS2R R58, SRZ ;  /* 0x00000000003a7805 */ /* 0x000fc8000001ff00 */
[----:B------:R-:W3:Y:S01]  /*5a30*/  MUFU.EX2 R14, R14 ;  /* 0x0000000e000e7308 */ /* 0x000ee20000000800 */
[----:B--2---:R-:W-:Y:S01]  /*5a40*/  FADD.FTZ R21, R121, R40 ;  /* 0x0000002879157221 */ /* 0x004fe20000010000 */
[----:B------:R-:W-:-:S06]  /*5a50*/  CS2R R40, SRZ ;  /* 0x0000000000287805 */ /* 0x000fcc000001ff00 */
[----:B------:R2:W4:Y:S01]  /*5a60*/  MUFU.EX2 R6, R67 ;  /* 0x0000004300067308 */ /* 0x0005220000000800 */
[----:B-1----:R-:W-:-:S07]  /*5a70*/  FADD.FTZ R13, R65, R4 ;  /* 0x00000004410d7221 */ /* 0x002fce0000010000 */
[----:B------:R-:W1:Y:S01]  /*5a80*/  MUFU.EX2 R69, R69 ;  /* 0x0000004500457308 */ /* 0x000e620000000800 */
[C---:B---3--:R-:W-:Y:S01]  /*5a90*/  FADD.FTZ R4, R14.reuse, R21 ;  /* 0x000000150e047221 */ /* 0x048fe20000010000 */
[----:B------:R-:W-:Y:S02]  /*5aa0*/  F2FP.BF16.F32.PACK_AB R178, R14, R121 ;  /* 0x000000790eb2723e */ /* 0x000fe400000010ff */
[----:B--2---:R-:W-:-:S04]  /*5ab0*/  CS2R R66, SRZ ;  /* 0x0000000000427805 */ /* 0x004fc8000001ff00 */
[----:B------:R2:W3:Y:S01]  /*5ac0*/  MUFU.EX2 R38, R71 ;  /* 0x0000004700267308 */ /* 0x0004e20000000800 */
[C---:B----4-:R-:W-:Y:S01]  /*5ad0*/  FADD.FTZ R14, R6.reuse, R13 ;  /* 0x0000000d060e7221 */ /* 0x050fe20000010000 */
[----:B------:R-:W-:Y:S01]  /*5ae0*/  F2FP.BF16.F32.PACK_AB R183, R6, R65 ;  /* 0x0000004106b7723e */ /* 0x000fe200000010ff */
[----:B------:R-:W-:Y:S01]  /*5af0*/  IMAD.MOV.U32 R6, RZ, RZ, 0x3f800000 ;  /* 0x3f800000ff067424 */ /* 0x000fe200078e00ff */
[----:B------:R-:W-:-:S04]  /*5b00*/  CS2R R64, SRZ ;  /* 0x0000000000407805 */ /* 0x000fc8000001ff00 */
[----:B------:R-:W4:Y:S01]  /*5b10*/  MUFU.EX2 R73, R73 ;  /* 0x0000004900497308 */ /* 0x000f220000000800 */
[----:B-1----:R-:W-:Y:S01]  /*5b20*/  FADD.FTZ R3, R69, R14 ;  /* 0x0000000e45037221 */ /* 0x002fe20000010000 */
[----:B--2---:R-:W-:-:S06]  /*5b30*/  CS2R R70, SRZ ;  /* 0x0000000000467805 */ /* 0x004fcc000001ff00 */
[----:B------:R1:W2:Y:S01]  /*5b40*/  MUFU.EX2 R10, R75 ;  /* 0x0000004b000a7308 */ /* 0x0002a20000000800 */
[C---:B---3--:R-:W-:Y:S01]  /*5b50*/  FADD.FTZ R12, R38.reuse, R3 ;  /* 0x00000003260c7221 */ /* 0x048fe20000010000 */
[----:B------:R-:W-:Y:S02]  /*5b60*/  F2FP.BF16.F32.PACK_AB R177, R38, R69 ;  /* 0x0000004526b1723e */ /* 0x000fe400000010ff */
[----:B------:R-:W-:Y:S02]  /*5b70*/  CS2R R68, SRZ ;  /* 0x0000000000447805 */ /* 0x000fe4000001ff00 */
[----:B------:R-:W-:Y:S01]  /*5b80*/  CS2R R38, SRZ ;  /* 0x0000000000267805 */ /* 0x000fe2000001ff00 */
[----:B----4-:R-:W-:Y:S01]  /*5b90*/  FADD.FTZ R3, R73, R12 ;  /* 0x0000000c49037221 */ /* 0x010fe20000010000 */
[----:B-1----:R-:W-:Y:S02]  /*5ba0*/  CS2R R74, SRZ ;  /* 0x00000000004a7805 */ /* 0x002fe4000001ff00 */
[C---:B--2---:R-:W-:Y:S01]  /*5bb0*/  F2FP.BF16.F32.PACK_AB R179, R10.reuse, R73 ;  /* 0x000000490ab3723e */ /* 0x044fe200000010ff */
[----:B------:R-:W-:Y:S01]  /*5bc0*/  FADD.FTZ R3, R10, R3 ;  /* 0x000000030a037221 */ /* 0x000fe20000010000 */
[----:B------:R-:W-:Y:S01]  /*5bd0*/  CS2R R72, SRZ ;  /* 0x0000000000487805 */ /* 0x000fe2000001ff00 */
[----:B------:R-:W-:Y:S06]  /*5be0*/  @!P2 BRA `(.L_x_2986) ;  /* 0x0000004000dca947 */ /* 0x000fec0003800000 */
[----:B------:R-:W-:Y:S01]  /*5bf0*/  R2UR UR61, R16 ;  /* 0x00000000103d72ca */ /* 0x000fe200000e0000 */
[----:B------:R-:W-:Y:S01]  /*5c00*/  IMAD.MOV.U32 R12, RZ, RZ, R9 ;  /* 0x000000ffff0c7224 */ /* 0x000fe200078e0009 */
[----:B------:R-:W-:Y:S01]  /*5c10*/  IADD3 R11, R120, -0x2, RZ ;  /* 0xfffffffe780b7810 */ /* 0x000fe20007ffe0ff */
[----:B------:R-:W-:Y:S01]  /*5c20*/  IMAD.MOV.U32 R10, RZ, RZ, R7 ;  /* 0x000000ffff0a7224 */ /* 0x000fe200078e0007 */
[----:B------:R-:W-:Y:S01]  /*5c30*/  MOV R119, RZ ;  /* 0x000000ff00777202 */ /* 0x000fe20000000f00 */
[----:B------:R-:W-:Y:S01]  /*5c40*/  IMAD.MOV.U32 R0, RZ, RZ, 0x3f800000 ;  /* 0x3f800000ff007424 */ /* 0x000fe200078e00ff */
[----:B------:R-:W-:Y:S01]  /*5c50*/  UMOV UR39, UR38 ;  /* 0x0000002600277c82 */ /* 0x000fe20008000000 */
[----:B------:R-:W-:-:S08]  /*5c60*/  ULDC UR37, c[0x0][0x9d8] ;  /* 0x0002760000257ab9 */ /* 0x000fd00000000800 */
.L_x_2997:
        /* <DEDUP_REMOVED lines=8> */
.L_x_2987:
        /* <DEDUP_REMOVED lines=8> */
.L_x_2988:
[----:B--2---:R-:W-:Y:S05]  /*5d70*/  @P1 BRA `(.L_x_2989) ;  /* 0x0000000000081947 */ /* 0x004fea0003800000 */
[----:B------:R-:W2:Y:S02]  /*5d80*/  SYNCS.PHASECHK.TRANS64.TRYWAIT P1, [UR60+0x36830], R7 ;  /* 0x03683007ff0075a7 */ /* 0x000ea4000802017c */
[----:B--2---:R-:W-:Y:S05]  /*5d90*/  @!P1 BRA `(.L_x_2990) ;  /* 0x0000009800009947 */ /* 0x004fea0003800000 */
.L_x_2989:
        /* <DEDUP_REMOVED lines=596> */
.L_x_2991:
[----:B------:R-:W-:Y:S01]  /*82e0*/  R2UR UR4, R2 ;  /* 0x00000000020472ca */ /* 0x000fe200000e0000 */
[----:B------:R-:W-:-:S05]  /*82f0*/  IMAD.U32 R0, RZ, RZ, UR61 ;  /* 0x0000003dff007e24 */ /* 0x000fca000f8e00ff */
[----:B------:R-:W-:-:S07]  /*8300*/  SHF.L.U32 R0, R0, 0x1f, RZ ;  /* 0x0000001f00007819 */ /* 0x000fce00000006ff */
[----:B------:R-:W-:-:S09]  /*8310*/  ULEA UR5, UR39, UR4, 0x3 ;  /* 0x0000000427057291 */ /* 0x000fd2000f8e183f */
[----:B------:R3:W4:Y:S01]  /*8320*/  SYNCS.PHASECHK.TRANS64.TRYWAIT P1, [UR5+0x36850], R0 ;  /* 0x03685000ff0075a7 */ /* 0x0007220008020145 */
[----:B------:R-:W-:Y:S05]  /*8330*/  @!P0 BRA `(.L_x_2992) ;  /* 0x0000000000048947 */ /* 0x000fea0003800000 */
[----:B------:R-:W-:Y:S01]  /*8340*/  BPT.TRAP 0x1 ;  /* 0x000000040000795c */ /* 0x000fe20000300000 */
.L_x_2992:
[----:B----4-:R-:W-:Y:S05]  /*8350*/  @P1 BRA `(.L_x_2993) ;  /* 0x0000000000081947 */ /* 0x010fea0003800000 */
[----:B------:R-:W4:Y:S02]  /*8360*/  SYNCS.PHASECHK.TRANS64.TRYWAIT P1, [UR5+0x36850], R0 ;  /* 0x03685000ff0075a7 */ /* 0x000f240008020145 */
[----:B----4-:R-:W-:Y:S05]  /*8370*/  @!P1 BRA `(.L_x_2994) ;  /* 0x0000007000a09947 */ /* 0x010fea0003800000 */
.L_x_2993:
        /* <DEDUP_REMOVED lines=9> */
[----:B------:R-:W-:Y:S01]  /*8410*/  HGMMA.64x192x16.F32.BF16 R24, R200, gdesc[UR4].tnspB, R24, gsb0 ;  /* 0x42e00004c8187df0 */ /* 0x000fe20008001818 */
[----:B------:R-:W-:Y:S01]  /*8420*/  UIADD3 UR6, UR4, 0x80, URZ ;  /* 0x0000008004067890 */ /* 0x000fe2000fffe03f */
[----:B------:R-:W-:Y:S01]  /*8430*/  UMOV UR7, 0x40000040 ;  /* 0x4000004000077882 */ /* 0x000fe20000000000 */
[----:B------:R-:W-:Y:S02]  /*8440*/  WARPGROUP.DEPBAR.LE gsb0, 0x0 ;  /* 0x00008000000079c5 */ /* 0x000fe40000010000 */
[----:B------:R-:W-:-:S15]  /*8450*/  WARPGROUP.ARRIVE ;  /* 0x00000000000079c5 */ /* 0x000fde0000000000 */
        /* <DEDUP_REMOVED lines=18> */
[----:B------:R-:W-:Y:S01]  /*8580*/  UIADD3 UR4, UR4, 0x300, URZ ;  /* 0x0000030004047890 */ /* 0x000fe2000fffe03f */
[----:B------:R-:W-:Y:S02]  /*8590*/  WARPGROUP.DEPBAR.LE gsb0, 0x0 ;  /* 0x00008000000079c5 */ /* 0x000fe40000010000 */
[----:B------:R-:W-:-:S14]  /*85a0*/  WARPGROUP.ARRIVE ;  /* 0x00000000000079c5 */ /* 0x000fdc0000000000 */
[----:B------:R-:W-:Y:S01]  /*85b0*/  HGMMA.64x192x16.F32.BF16 R24, R180, gdesc[UR4].tnspB, R24, gsb0 ;  /* 0x42e00004b4187df0 */ /* 0x000fe20008001818 */
[----:B------:R-:W-:Y:S01]  /*85c0*/  UMOV UR6, UR4 ;  /* 0x0000000400067c82 */ /* 0x000fe20008000000 */
[----:B------:R-:W-:Y:S01]  /*85d0*/  UMOV UR7, 0x40000040 ;  /* 0x4000004000077882 */ /* 0x000fe20000000000 */
[----:B------:R-:W-:Y:S02]  /*85e0*/  WARPGROUP.DEPBAR.LE gsb0, 0x0 ;  /* 0x00008000000079c5 */ /* 0x000fe40000010000 */
[----:B------:R-:W-:-:S15]  /*85f0*/  WARPGROUP.ARRIVE ;  /* 0x00000000000079c5 */ /* 0x000fde0000000000 */
[----:B------:R-:W-:Y:S03]  /*8600*/  HGMMA.64x192x16.F32.BF16 R24, R176, gdesc[UR4].tnspB, R24, gsb0 ;  /* 0x42e00004b0187df0 */ /* 0x000fe60008001818 */
[----:B------:R-:W-:Y:S02]  /*8610*/  WARPGROUP.DEPBAR.LE gsb0, 0x0 ;  /* 0x00008000000079c5 */ /* 0x000fe40000010000 */
[----:B------:R-:W-:Y:S05]  /*8620*/  @!P0 BRA `(.L_x_2995) ;  /* 0x0000000000048947 */ /* 0x000fea0003800000 */
[----:B------:R-:W-:Y:S01]  /*8630*/  BPT.TRAP 0x1 ;  /* 0x000000040000795c */ /* 0x000fe20000300000 */
.L_x_2995:
        /* <DEDUP_REMOVED lines=9> */
[----:B------:R-:W4:Y:S01]  /*86d0*/  LDL R214, [R1+0x4] ;  /* 0x0000040001d67983 */ /* 0x000f220000100800 */
[----:B------:R-:W-:Y:S01]  /*86e0*/  FMUL.FTZ R21, R174, UR37 ;  /* 0x00000025ae157c20 */ /* 0x000fe20008410000 */
[----:B------:R-:W-:Y:S01]  /*86f0*/  FMUL.FTZ R181, R161, UR37 ;  /* 0x00000025a1b57c20 */ /* 0x000fe20008410000 */
[----:B------:R-:W-:Y:S01]  /*8700*/  FMUL.FTZ R183, R164, UR37 ;  /* 0x00000025a4b77c20 */ /* 0x000fe20008410000 */
[----:B------:R-:W-:Y:S01]  /*8710*/  FMUL.FTZ R161, R162, UR37 ;  /* 0x00000025a2a17c20 */ /* 0x000fe20008410000 */
[----:B------:R-:W5:Y:S01]  /*8720*/  MUFU.TANH R179, R179 ;  /* 0x000000b300b37308 */ /* 0x000f620000002400 */
        /* <DEDUP_REMOVED lines=58> */
[----:B------:R-:W1:Y:S01]  /*8ad0*/  LDC R8, c[0x0][0x988] ;  /* 0x00026200ff087b82 */ /* 0x000e620000000800 */
[----:B------:R-:W-:-:S04]  /*8ae0*/  ISETP.NE.AND P1, PT, R23, RZ, PT ;  /* 0x000000ff1700720c */ /* 0x000fc80003f25270 */
[----:B------:R-:W5:Y:S01]  /*8af0*/  MUFU.TANH R169, R169 ;  /* 0x000000a900a97308 */ /* 0x000f620000002400 */
[----:B---3--:R-:W-:-:S07]  /*8b00*/  FMNMX.FTZ R6, R21, R6, !PT ;  /* 0x0000000615067209 */ /* 0x008fce0007810000 */
[----:B------:R-:W3:Y:S01]  /*8b10*/  MUFU.TANH R183, R183 ;  /* 0x000000b700b77308 */ /* 0x000ee20000002400 */
[----:B--2---:R-:W-:-:S07]  /*8b20*/  FMNMX.FTZ R0, R181, R0, !PT ;  /* 0x00000000b5007209 */ /* 0x004fce0007810000 */
[----:B------:R-:W2:Y:S01]  /*8b30*/  MUFU.TANH R161, R161 ;  /* 0x000000a100a17308 */ /* 0x000ea20000002400 */
[----:B-----5:R-:W-:-:S07]  /*8b40*/  FMNMX.FTZ R6, R169, R6, !PT ;  /* 0x00000006a9067209 */ /* 0x020fce0007810000 */
        /* <DEDUP_REMOVED lines=85> */
[----:B---3--:R-:W-:-:S05]  /*90a0*/  FMNMX.FTZ R0, R233, R0, !PT ;  /* 0x00000000e9007209 */ /* 0x008fca0007810000 */
[----:B------:R-:W3:Y:S02]  /*90b0*/  SHFL.BFLY PT, R7, R0, 0x2, 0x1f ;  /* 0x0c401f0000077f89 */ /* 0x000ee400000e0000 */
[----:B------:R-:W1:Y:S01]  /*90c0*/  MUFU.TANH R127, R127 ;  /* 0x0000007f007f7308 */ /* 0x000e620000002400 */
[----:B--2---:R-:W-:-:S04]  /*90d0*/  FMNMX.FTZ R6, R123, R6, !PT ;  /* 0x000000067b067209 */ /* 0x004fc80007810000 */
[----:B-----5:R-:W-:-:S04]  /*90e0*/  FMNMX.FTZ R6, R125, R6, !PT ;  /* 0x000000067d067209 */ /* 0x020fc80007810000 */
[----:B-1----:R-:W-:-:S05]  /*90f0*/  FMNMX.FTZ R6, R127, R6, !PT ;  /* 0x000000067f067209 */ /* 0x002fca0007810000 */
[----:B------:R-:W1:Y:S01]  /*9100*/  SHFL.BFLY PT, R9, R6, 0x2, 0x1f ;  /* 0x0c401f0006097f89 */ /* 0x000e6200000e0000 */
[----:B---3--:R-:W-:-:S05]  /*9110*/  FMNMX.FTZ R14, R0, R7, !PT ;  /* 0x00000007000e7209 */ /* 0x008fca0007810000 */
[----:B------:R-:W2:Y:S01]  /*9120*/  SHFL.BFLY PT, R7, R14, 0x1, 0x1f ;  /* 0x0c201f000e077f89 */ /* 0x000ea200000e0000 */
[----:B-1----:R-:W-:-:S05]  /*9130*/  FMNMX.FTZ R20, R6, R9, !PT ;  /* 0x0000000906147209 */ /* 0x002fca0007810000 */
[----:B------:R-:W1:Y:S01]  /*9140*/  SHFL.BFLY PT, R9, R20, 0x1, 0x1f ;  /* 0x0c201f0014097f89 */ /* 0x000e6200000e0000 */
[----:B--2---:R-:W-:-:S05]  /*9150*/  FMNMX.FTZ R7, R14, R7, !PT ;  /* 0x000000070e077209 */ /* 0x004fca0007810000 */
[C---:B------:R-:W-:Y:S01]  /*9160*/  FADD.FTZ R235, -R7.reuse, R10 ;  /* 0x0000000a07eb7221 */ /* 0x040fe20000010100 */
[----:B------:R-:W-:-:S03]  /*9170*/  FMUL.FTZ R10, R7, R8 ;  /* 0x00000008070a7220 */ /* 0x000fc60000410000 */
        /* <DEDUP_REMOVED lines=14> */
[----:B-1----:R-:W-:Y:S01]  /*9260*/  FMNMX.FTZ R9, R20, R9, !PT ;  /* 0x0000000914097209 */ /* 0x002fe20007810000 */
        /* <DEDUP_REMOVED lines=14> */
[-C--:B------:R-:W-:Y:S01]  /*9350*/  FFMA.FTZ R221, R233, R8.reuse, -R10 ;  /* 0x00000008e9dd7223 */ /* 0x080fe2000001080a */
[CC--:B------:R-:W-:Y:S01]  /*9360*/  FMUL.FTZ R10, R9.reuse, R8.reuse ;  /* 0x00000008090a7220 */ /* 0x0c0fe20000410000 */
[----:B------:R-:W-:Y:S01]  /*9370*/  FADD.FTZ R237, -R9, R12 ;  /* 0x0000000c09ed7221 */ /* 0x000fe20000010100 */
[----:B------:R-:W-:Y:S02]  /*9380*/  MUFU.EX2 R6, R235 ;  /* 0x000000eb00067308 */ /* 0x000fe40000000800 */
[-CC-:B------:R-:W-:Y:S01]  /*9390*/  FFMA.FTZ R201, R13, R8.reuse, -R10.reuse ;  /* 0x000000080dc97223 */ /* 0x180fe2000001080a */
[-C--:B------:R-:W-:Y:S01]  /*93a0*/  FMUL.FTZ R237, R237, R8.reuse ;  /* 0x00000008eded7220 */ /* 0x080fe20000410000 */
        /* <DEDUP_REMOVED lines=22> */
[----:B------:R-:W-:-:S06]  /*9510*/  FFMA.FTZ R125, R125, R8, -R10 ;  /* 0x000000087d7d7223 */ /* 0x000fcc000001080a */
[----:B------:R-:W3:Y:S01]  /*9520*/  MUFU.EX2 R200, R200 ;  /* 0x000000c800c87308 */ /* 0x000ee20000000800 */
[----:B-1----:R-:W-:-:S07]  /*9530*/  FFMA.FTZ R15, R6, R4, R177 ;  /* 0x00000004060f7223 */ /* 0x002fce00000100b1 */
[----:B------:R-:W1:Y:S01]  /*9540*/  MUFU.EX2 R12, R12 ;  /* 0x0000000c000c7308 */ /* 0x000e620000000800 */
[----:B--2---:R-:W-:-:S07]  /*9550*/  FFMA.FTZ R3, R0, R3, R201 ;  /* 0x0000000300037223 */ /* 0x004fce00000100c9 */
[----:B------:R-:W2:Y:S01]  /*9560*/  MUFU.EX2 R202, R202 ;  /* 0x000000ca00ca7308 */ /* 0x000ea20000000800 */
[----:B---3--:R-:W-:-:S07]  /*9570*/  FADD.FTZ R15, R200, R15 ;  /* 0x0000000fc80f7221 */ /* 0x008fce0000010000 */
[----:B------:R-:W3:Y:S01]  /*9580*/  MUFU.EX2 R203, R203 ;  /* 0x000000cb00cb7308 */ /* 0x000ee20000000800 */
[----:B-1----:R-:W-:-:S07]  /*9590*/  FADD.FTZ R4, R12, R3 ;  /* 0x000000030c047221 */ /* 0x002fce0000010000 */
[----:B------:R-:W1:Y:S01]  /*95a0*/  MUFU.EX2 R171, R171 ;  /* 0x000000ab00ab7308 */ /* 0x000e620000000800 */
[----:B--2---:R-:W-:Y:S01]  /*95b0*/  FADD.FTZ R132, R202, R15 ;  /* 0x0000000fca847221 */ /* 0x004fe20000010000 */
[----:B------:R-:W-:-:S06]  /*95c0*/  FFMA.FTZ R15, R141, R8, -R10 ;  /* 0x000000088d0f7223 */ /* 0x000fcc000001080a */
        /* <DEDUP_REMOVED lines=16> */
[----:B-1----:R-:W-:Y:S01]  /*96d0*/  FADD.FTZ R134, R198, R21 ;  /* 0x00000015c6867221 */ /* 0x002fe20000010000 */
[----:B------:R-:W-:-:S06]  /*96e0*/  FFMA.FTZ R21, R129, R8, -R10 ;  /* 0x0000000881157223 */ /* 0x000fcc000001080a */
        /* <DEDUP_REMOVED lines=16> */
[----:B---3--:R-:W-:Y:S01]  /*97f0*/  FADD.FTZ R136, R194, R129 ;  /* 0x00000081c2887221 */ /* 0x008fe20000010000 */
[----:B------:R-:W-:-:S06]  /*9800*/  FFMA.FTZ R129, R133, R8, -R10 ;  /* 0x0000000885817223 */ /* 0x000fcc000001080a */
        /* <DEDUP_REMOVED lines=11> */
[----:B---3--:R-:W-:Y:S01]  /*98c0*/  FADD.FTZ R131, R183, R136 ;  /* 0x00000088b7837221 */ /* 0x008fe20000010000 */
[-CC-:B------:R-:W-:Y:S01]  /*98d0*/  FFMA.FTZ R136, R135, R8.reuse, -R10.reuse ;  /* 0x0000000887887223 */ /* 0x180fe2000001080a */
[----:B------:R-:W-:-:S05]  /*98e0*/  FFMA.FTZ R10, R127, R8, -R10 ;  /* 0x000000087f0a7223 */ /* 0x000fca000001080a */
        /* <DEDUP_REMOVED lines=26> */
[----:B------:R-:W-:-:S05]  /*9a90*/  MOV R3, UR60 ;  /* 0x0000003c00037c02 */ /* 0x000fca0008000f00 */
[----:B------:R-:W-:Y:S01]  /*9aa0*/  @P1 VIADD R3, R3, 0x36840 ;  /* 0x0003684003031836 */ /* 0x000fe20000000000 */
[----:B------:R-:W1:Y:S01]  /*9ab0*/  MUFU.EX2 R215, R215 ;  /* 0x000000d700d77308 */ /* 0x000e620000000800 */
[----:B--2---:R-:W-:-:S03]  /*9ac0*/  FADD.FTZ R138, R180, R131 ;  /* 0x00000083b48a7221 */ /* 0x004fc60000010000 */
[----:B----4-:R-:W-:-:S04]  /*9ad0*/  @P1 PRMT R3, R214, 0x654, R3 ;  /* 0x00000654d6031816 */ /* 0x010fc80000000003 */
[----:B------:R-:W2:Y:S01]  /*9ae0*/  MUFU.EX2 R134, R134 ;  /* 0x0000008600867308 */ /* 0x000ea20000000800 */
[----:B---3--:R-:W-:Y:S01]  /*9af0*/  FADD.FTZ R131, R21, R4 ;  /* 0x0000000415837221 */ /* 0x008fe20000010000 */
[----:B------:R3:W-:Y:S06]  /*9b00*/  @P1 SYNCS.ARRIVE.TRANS64.RED.A1T0 RZ, [R3+URZ], RZ ;  /* 0x000000ff03ff19a7 */ /* 0x0007ec000810043f */
[----:B------:R-:W4:Y:S01]  /*9b10*/  MUFU.EX2 R182, R182 ;  /* 0x000000b600b67308 */ /* 0x000f220000000800 */
[----:B-1----:R-:W-:-:S07]  /*9b20*/  FADD.FTZ R133, R215, R138 ;  /* 0x0000008ad7857221 */ /* 0x002fce0000010000 */
[----:B------:R-:W-:Y:S01]  /*9b30*/  MUFU.EX2 R129, R129 ;  /* 0x0000008100817308 */ /* 0x000fe20000000800 */
[----:B--2---:R-:W-:-:S07]  /*9b40*/  FADD.FTZ R4, R134, R131 ;  /* 0x0000008386047221 */ /* 0x004fce0000010000 */
[----:B------:R-:W3:Y:S01]  /*9b50*/  MUFU.EX2 R217, R217 ;  /* 0x000000d900d97308 */ /* 0x000ee20000000800 */
[----:B----4-:R-:W-:-:S07]  /*9b60*/  FADD.FTZ R138, R182, R133 ;  /* 0x00000085b68a7221 */ /* 0x010fce0000010000 */
[----:B------:R-:W-:Y:S08]  /*9b70*/  MUFU.EX2 R136, R136 ;  /* 0x0000008800887308 */ /* 0x000ff00000000800 */
[----:B------:R-:W1:Y:S01]  /*9b80*/  MUFU.EX2 R176, R176 ;  /* 0x000000b000b07308 */ /* 0x000e620000000800 */
[----:B---3--:R-:W-:-:S07]  /*9b90*/  FADD.FTZ R3, R217, R138 ;  /* 0x0000008ad9037221 */ /* 0x008fce0000010000 */
[----:B------:R-:W-:Y:S08]  /*9ba0*/  MUFU.EX2 R121, R121 ;  /* 0x0000007900797308 */ /* 0x000ff00000000800 */
[----:B------:R-:W2:Y:S01]  /*9bb0*/  MUFU.EX2 R219, R219 ;  /* 0x000000db00db7308 */ /* 0x000ea20000000800 */
[----:B-1----:R-:W-:-:S07]  /*9bc0*/  FADD.FTZ R138, R176, R3 ;  /* 0x00000003b08a7221 */ /* 0x002fce0000010000 */
[----:B------:R1:W3:Y:S08]  /*9bd0*/  MUFU.EX2 R135, R123 ;  /* 0x0000007b00877308 */ /* 0x0002f00000000800 */
[----:B------:R-:W4:Y:S01]  /*9be0*/  MUFU.EX2 R178, R178 ;  /* 0x000000b200b27308 */ /* 0x000f220000000800 */
[----:B-1----:R-:W-:Y:S01]  /*9bf0*/  FADD.FTZ R123, R129, R4 ;  /* 0x00000004817b7221 */ /* 0x002fe20000010000 */
[----:B--2---:R-:W-:-:S03]  /*9c00*/  FADD.FTZ R3, R219, R138 ;  /* 0x0000008adb037221 */ /* 0x004fc60000010000 */
[----:B------:R-:W-:-:S03]  /*9c10*/  FADD.FTZ R4, R136, R123 ;  /* 0x0000007b88047221 */ /* 0x000fc60000010000 */
[----:B------:R-:W1:Y:S01]  /*9c20*/  MUFU.EX2 R125, R125 ;  /* 0x0000007d007d7308 */ /* 0x000e620000000800 */
[----:B------:R-:W-:-:S04]  /*9c30*/  FADD.FTZ R4, R121, R4 ;  /* 0x0000000479047221 */ /* 0x000fc80000010000 */
[----:B---3--:R-:W-:-:S03]  /*9c40*/  FADD.FTZ R4, R135, R4 ;  /* 0x0000000487047221 */ /* 0x008fc60000010000 */
[----:B------:R-:W2:Y:S01]  /*9c50*/  MUFU.EX2 R221, R221 ;  /* 0x000000dd00dd7308 */ /* 0x000ea20000000800 */
[----:B----4-:R-:W-:-:S07]  /*9c60*/  FADD.FTZ R138, R178, R3 ;  /* 0x00000003b28a7221 */ /* 0x010fce0000010000 */
[----:B------:R-:W3:Y:S01]  /*9c70*/  MUFU.EX2 R140, R10 ;  /* 0x0000000a008c7308 */ /* 0x000ee20000000800 */
[----:B-1----:R-:W-:Y:S01]  /*9c80*/  FADD.FTZ R3, R125, R4 ;  /* 0x000000047d037221 */ /* 0x002fe20000010000 */
[----:B--2---:R-:W-:-:S03]  /*9c90*/  FADD.FTZ R4, R221, R138 ;  /* 0x0000008add047221 */ /* 0x004fc60000010000 */
[----:B---3--:R-:W-:Y:S01]  /*9ca0*/  FADD.FTZ R3, R140, R3 ;  /* 0x000000038c037221 */ /* 0x008fe20000010000 */
[----:B------:R-:W-:Y:S06]  /*9cb0*/  @!P0 BRA `(.L_x_2996) ;  /* 0x0000000000048947 */ /* 0x000fec0003800000 */
[----:B------:R-:W-:Y:S01]  /*9cc0*/  BPT.TRAP 0x1 ;  /* 0x000000040000795c */ /* 0x000fe20000300000 */
.L_x_2996:
[----:B------:R-:W2:Y:S01]  /*9cd0*/  LDL R123, [R1] ;  /* 0x00000000017b7983 */ /* 0x000ea20000100800 */
[----:B------:R-:W-:Y:S01]  /*9ce0*/  ISETP.NE.AND P1, PT, R22, RZ, PT ;  /* 0x000000ff1600720c */ /* 0x000fe20003f25270 */
[----:B------:R-:W-:Y:S01]  /*9cf0*/  IMAD.U32 R10, RZ, RZ, UR5 ;  /* 0x00000005ff0a7e24 */ /* 0x000fe2000f8e00ff */
[----:B------:R-:W-:Y:S01]  /*9d00*/  R2UR UR61, R16 ;  /* 0x00000000103d72ca */ /* 0x000fe200000e0000 */
[----:B------:R-:W-:Y:S01]  /*9d10*/  UMOV UR39, UR38 ;  /* 0x0000002600277c82 */ /* 0x000fe20008000000 */
[----:B------:R-:W-:Y:S02]  /*9d20*/  F2FP.BF16.F32.PACK_AB R200, R200, R177 ;  /* 0x000000b1c8c8723e */ /* 0x000fe400000010ff */
[----:B------:R-:W-:Y:S01]  /*9d30*/  F2FP.BF16.F32.PACK_AB R201, R12, R201 ;  /* 0x000000c90cc9723e */ /* 0x000fe200000010ff */
[----:B------:R-:W-:Y:S01]  /*9d40*/  IMAD.MOV.U32 R12, RZ, RZ, R9 ;  /* 0x000000ffff0c7224 */ /* 0x000fe200078e0009 */
[----:B------:R-:W-:Y:S02]  /*9d50*/  F2FP.BF16.F32.PACK_AB R192, R179, R192 ;  /* 0x000000c0b3c0723e */ /* 0x000fe400000010ff */
[----:B------:R-:W-:-:S02]  /*9d60*/  F2FP.BF16.F32.PACK_AB R194, R181, R194 ;  /* 0x000000c2b5c2723e */ /* 0x000fc400000010ff */
[----:B------:R-:W-:Y:S01]  /*9d70*/  F2FP.BF16.F32.PACK_AB R188, R183, R188 ;  /* 0x000000bcb7bc723e */ /* 0x000fe200000010ff */
[----:B------:R-:W-:Y:S01]  /*9d80*/  @P1 VIADD R10, R10, 0x36860 ;  /* 0x000368600a0a1836 */ /* 0x000fe20000000000 */
        /* <DEDUP_REMOVED lines=23> */
[----:B--2---:R-:W-:-:S04]  /*9f00*/  @P1 PRMT R10, R123, 0x654, R10 ;  /* 0x000006547b0a1816 */ /* 0x004fc8000000000a */
[----:B------:R1:W-:Y:S01]  /*9f10*/  @P1 SYNCS.ARRIVE.TRANS64.RED.A1T0 RZ, [R10+URZ], RZ ;  /* 0x000000ff0aff19a7 */ /* 0x0003e2000810043f */
[C---:B------:R-:W-:Y:S02]  /*9f20*/  ISETP.GT.AND P1, PT, R11.reuse, RZ, PT ;  /* 0x000000ff0b00720c */ /* 0x040fe40003f24270 */
[----:B------:R-:W-:Y:S01]  /*9f30*/  IADD3 R11, R11, -0x1, RZ ;  /* 0xffffffff0b0b7810 */ /* 0x000fe20007ffe0ff */
[----:B-1----:R-:W-:-:S10]  /*9f40*/  IMAD.MOV.U32 R10, RZ, RZ, R7 ;  /* 0x000000ffff0a7224 */ /* 0x002fd400078e0007 */
[----:B------:R-:W-:Y:S05]  /*9f50*/  @P1 BRA `(.L_x_2997) ;  /* 0xffffffbc00441947 */ /* 0x000fea000383ffff */
.L_x_2986:
        /* <DEDUP_REMOVED lines=99> */
.L_x_2998:
        /* <DEDUP_REMOVED lines=8> */
.L_x_2999:
[----:B--2---:R-:W-:Y:S05]  /*a610*/  @P1 BRA `(.L_x_3000) ;  /* 0x0000000000081947 */ /* 0x004fea0003800000 */
[----:B------:R-:W2:Y:S02]  /*a620*/  SYNCS.PHASECHK.TRANS64.TRYWAIT P1, [UR5+0x36850], R0 ;  /* 0x03685000ff0075a7 */ /* 0x000ea40008020145 */
[----:B--2---:R-:W-:Y:S05]  /*a630*/  @!P1 BRA `(.L_x_3001) ;  /* 0x0000005000089947 */ /* 0x004fea0003800000 */
.L_x_3000:
        /* <DEDUP_REMOVED lines=13> */
[----:B------:R-:W-:Y:S01]  /*a710*/  IMAD.MOV.U32 R3, RZ, RZ, -0x800000 ;  /* 0xff800000ff037424 */ /* 0x000fe200078e00ff */
[----:B------:R-:W1:Y:S04]  /*a720*/  SHFL.BFLY PT, R0, R5, 0x1, 0x1f ;  /* 0x0c201f0005007f89 */ /* 0x000e6800000e0000 */
[----:B------:R-:W-:Y:S01]  /*a730*/  UMOV UR6, UR4 ;  /* 0x0000000400067c82 */ /* 0x000fe20008000000 */
[----:B------:R-:W2:Y:S01]  /*a740*/  SHFL.BFLY PT, R11, R6, 0x1, 0x1f ;  /* 0x0c201f00060b7f89 */ /* 0x000ea200000e0000 */
[----:B------:R-:W-:Y:S01]  /*a750*/  HGMMA.64x192x16.F32.BF16 R24, R200, gdesc[UR4].tnspB, R24, gsb0 ;  /* 0x42e00004c8187df0 */ /* 0x000fe20008001818 */
[----:B------:R-:W-:Y:S01]  /*a760*/  UIADD3 UR6, UR4, 0x80, URZ ;  /* 0x0000008004067890 */ /* 0x000fe2000fffe03f */
[----:B------:R-:W-:Y:S01]  /*a770*/  UMOV UR7, 0x40000040 ;  /* 0x4000004000077882 */ /* 0x000fe20000000000 */
[----:B-1----:R-:W-:Y:S01]  /*a780*/  FADD.FTZ R13, R5, R0 ;  /* 0x00000000050d7221 */ /* 0x002fe20000010000 */
[----:B------:R-:W-:-:S02]  /*a790*/  IMAD.MOV.U32 R0, RZ, RZ, -0x800000 ;  /* 0xff800000ff007424 */ /* 0x000fc400078e00ff */
[----:B--2---:R-:W-:Y:S02]  /*a7a0*/  FADD.FTZ R14, R6, R11 ;  /* 0x0000000b060e7221 */ /* 0x004fe40000010000 */
[----:B------:R-:W-:Y:S01]  /*a7b0*/  FSETP.NE.FTZ.AND P1, PT, R13, RZ, PT ;  /* 0x000000ff0d00720b */ /* 0x000fe20003f35000 */
[----:B------:R-:W-:Y:S02]  /*a7c0*/  IMAD.MOV.U32 R11, RZ, RZ, RZ ;  /* 0x000000ffff0b7224 */ /* 0x000fe400078e00ff */
[----:B------:R-:W-:-:S10]  /*a7d0*/  FSETP.NE.FTZ.AND P2, PT, R14, RZ, PT ;  /* 0x000000ff0e00720b */ /* 0x000fd40003f55000 */
[----:B------:R-:W1:Y:S01]  /*a7e0*/  @P1 MUFU.LG2 R10, R13 ;  /* 0x0000000d000a1308 */ /* 0x000e620000000c00 */
[C---:B------:R-:W-:Y:S02]  /*a7f0*/  @P1 FMUL.FTZ R6, R8.reuse, 0.69314718246459960938 ;  /* 0x3f31721808061820 */ /* 0x040fe40000410000 */
[----:B------:R-:W-:-:S05]  /*a800*/  @P2 FMUL.FTZ R15, R8, 0.69314718246459960938 ;  /* 0x3f317218080f2820 */ /* 0x000fca0000410000 */
        /* <DEDUP_REMOVED lines=37> */
[----:B-1-34-:R-:W-:Y:S05]  /*aa60*/  @!P0 BRA `(.L_x_3002) ;  /* 0x0000000000048947 */ /* 0x01afea0003800000 */
[----:B------:R-:W-:Y:S01]  /*aa70*/  BPT.TRAP 0x1 ;  /* 0x000000040000795c */ /* 0x000fe20000300000 */
.L_x_3002:
        /* <DEDUP_REMOVED lines=50> */
[----:B------:R-:W-:Y:S01]  /*ada0*/  MOV R4, UR5 ;  /* 0x0000000500047c02 */ /* 0x000fe20008000f00 */
[-C--:B------:R-:W-:Y:S01]  /*adb0*/  FMUL.FTZ R27, R27, R11.reuse ;  /* 0x0000000b1b1b7220 */ /* 0x080fe20000410000 */
[----:B------:R-:W-:Y:S01]  /*adc0*/  IADD3 R13, P6, R18, 0x60, RZ ;  /* 0x00000060120d7810 */ /* 0x000fe20007fde0ff */
[-C--:B------:R-:W-:Y:S01]  /*add0*/  FMUL.FTZ R122, R26, R11.reuse ;  /* 0x0000000b1a7a7220 */ /* 0x080fe20000410000 */
[----:B------:R-:W-:Y:S01]  /*ade0*/  R2UR UR6, R208 ;  /* 0x00000000d00672ca */ /* 0x000fe200000e0000 */
[----:B------:R-:W-:Y:S01]  /*adf0*/  @P0 VIADD R4, R4, 0x36860 ;  /* 0x0003686004040836 */ /* 0x000fe20000000000 */
[----:B------:R-:W-:Y:S01]  /*ae00*/  LOP3.LUT R12, R13, 0x380, RZ, 0xc0, !PT ;  /* 0x000003800d0c7812 */ /* 0x000fe200078ec0ff */
        /* <DEDUP_REMOVED lines=46> */
[C---:B------:R-:W-:Y:S01]  /*b0f0*/  IADD3 R11, P1, R18.reuse, 0x40, RZ ;  /* 0x00000040120b7810 */ /* 0x040fe20007f3e0ff */
[----:B------:R-:W-:Y:S01]  /*b100*/  UIADD3 UR34, -UR6, URZ, URZ ;  /* 0x0000003f06227290 */ /* 0x000fe2000fffe13f */
[----:B------:R-:W-:Y:S01]  /*b110*/  IADD3 R15, P5, R18, 0x4000, RZ ;  /* 0x00004000120f7810 */ /* 0x000fe20007fbe0ff */
[----:B------:R-:W-:Y:S01]  /*b120*/  ULDC UR4, c[0x0][0xda8] ;  /* 0x00036a0000047ab9 */ /* 0x000fe20000000800 */
[----:B------:R-:W-:Y:S01]  /*b130*/  SHF.R.U64 R12, R12, 0x3, RZ ;  /* 0x000000030c0c7819 */ /* 0x000fe200000012ff */
[----:B------:R-:W-:Y:S01]  /*b140*/  UIADD3 UR35, -UR36, URZ, URZ ;  /* 0x0000003f24237290 */ /* 0x000fe2000fffe13f */
[----:B------:R-:W-:Y:S01]  /*b150*/  R2UR UR7, R207 ;  /* 0x00000000cf0772ca */ /* 0x000fe200000e0000 */
[----:B------:R-:W-:Y:S01]  /*b160*/  ULDC.64 UR8, c[0x0][0xb70] ;  /* 0x0002dc0000087ab9 */ /* 0x000fe20000000a00 */
[----:B------:R-:W-:Y:S01]  /*b170*/  LOP3.LUT R10, R11, 0x380, RZ, 0xc0, !PT ;  /* 0x000003800b0a7812 */ /* 0x000fe200078ec0ff */
[----:B------:R-:W-:Y:S01]  /*b180*/  ULDC UR10, c[0x0][0xa88] ;  /* 0x0002a200000a7ab9 */ /* 0x000fe20000000800 */
[----:B------:R-:W-:Y:S01]  /*b190*/  LOP3.LUT R14, R15, 0x380, RZ, 0xc0, !PT ;  /* 0x000003800f0e7812 */ /* 0x000fe200078ec0ff */
[----:B------:R-:W-:Y:S01]  /*b1a0*/  ULDC.64 UR12, c[0x0][0x208] ;  /* 0x00008200000c7ab9 */ /* 0x000fe20000000a00 */
[----:B------:R-:W-:-:S02]  /*b1b0*/  LOP3.LUT R12, R12, R13, RZ, 0x3c, !PT ;  /* 0x0000000d0c0c7212 */ /* 0x000fc400078e3cff */
[----:B------:R-:W-:Y:S02]  /*b1c0*/  IADD3 R13, P3, R18, 0x4060, RZ ;  /* 0x00004060120d7810 */ /* 0x000fe40007f7e0ff */
[----:B------:R-:W-:Y:S02]  /*b1d0*/  SHF.R.U64 R10, R10, 0x3, RZ ;  /* 0x000000030a0a7819 */ /* 0x000fe400000012ff */
[----:B------:R-:W-:Y:S01]  /*b1e0*/  SHF.R.U64 R14, R14, 0x3, RZ ;  /* 0x000000030e0e7819 */ /* 0x000fe200000012ff */
[----:B------:R-:W-:Y:S01]  /*b1f0*/  UIMAD UR34, UR4, UR34, UR7 ;  /* 0x00000022042272a4 */ /* 0x000fe2000f8e0207 */
[----:B------:R-:W-:Y:S01]  /*b200*/  F2FP.BF16.F32.PACK_AB R6, R6, R7 ;  /* 0x000000070606723e */ /* 0x000fe200000010ff */
[----:B------:R-:W-:Y:S01]  /*b210*/  USHF.R.S32.HI UR7, URZ, 0x1f, UR36 ;  /* 0x0000001f3f077899 */ /* 0x000fe20008011424 */
[----:B------:R-:W-:Y:S01]  /*b220*/  LOP3.LUT R26, R13, 0x380, RZ, 0xc0, !PT ;  /* 0x000003800d1a7812 */ /* 0x000fe200078ec0ff */
[----:B------:R-:W-:Y:S01]  /*b230*/  ULDC UR4, c[0x0][0xdb4] ;  /* 0x00036d0000047ab9 */ /* 0x000fe20000000800 */
[----:B------:R-:W-:Y:S01]  /*b240*/  F2FP.BF16.F32.PACK_AB R7, R31, R30 ;  /* 0x0000001e1f07723e */ /* 0x000fe200000010ff */
[----:B------:R-:W-:Y:S01]  /*b250*/  UIMAD UR35, UR4, UR35, UR6 ;  /* 0x00000023042372a4 */ /* 0x000fe2000f8e0206 */
[----:B------:R-:W-:Y:S01]  /*b260*/  LOP3.LUT R10, R10, R11, RZ, 0x3c, !PT ;  /* 0x0000000b0a0a7212 */ /* 0x000fe200078e3cff */
[----:B------:R-:W-:Y:S01]  /*b270*/  USHF.L.U32 UR34, UR34, 0x7, URZ ;  /* 0x0000000722227899 */ /* 0x000fe2000800063f */
[----:B------:R-:W-:Y:S01]  /*b280*/  IADD3 R9, P2, R18, 0x20, RZ ;  /* 0x0000002012097810 */ /* 0x000fe20007f5e0ff */
[----:B------:R-:W-:Y:S01]  /*b290*/  USHF.R.S32.HI UR4, URZ, 0x1f, UR35 ;  /* 0x0000001f3f047899 */ /* 0x000fe20008011423 */
[----:B------:R-:W-:Y:S01]  /*b2a0*/  LOP3.LUT R14, R14, R15, RZ, 0x3c, !PT ;  /* 0x0000000f0e0e7212 */ /* 0x000fe200078e3cff */
[----:B------:R-:W-:Y:S01]  /*b2b0*/  IMAD.X R15, RZ, RZ, R19, P5 ;  /* 0x000000ffff0f7224 */ /* 0x000fe200028e0613 */
[----:B------:R-:W-:Y:S01]  /*b2c0*/  IADD3 R11, P4, R18, 0x4040, RZ ;  /* 0x00004040120b7810 */ /* 0x000fe20007f9e0ff */
[----:B------:R-:W-:Y:S01]  /*b2d0*/  UIMAD UR6, UR4, UR8, URZ ;  /* 0x00000008040672a4 */ /* 0x000fe2000f8e023f */
[----:B------:R-:W-:Y:S01]  /*b2e0*/  SHF.R.U64 R26, R26, 0x3, RZ ;  /* 0x000000031a1a7819 */ /* 0x000fe200000012ff */
[----:B------:R-:W-:Y:S01]  /*b2f0*/  UIMAD.WIDE.U32 UR4, UR35, UR8, URZ ;  /* 0x00000008230472a5 */ /* 0x000fe2000f8e003f */
[----:B------:R-:W-:Y:S01]  /*b300*/  LOP3.LUT R8, R9, 0x380, RZ, 0xc0, !PT ;  /* 0x0000038009087812 */ /* 0x000fe200078ec0ff */
[----:B------:R-:W-:Y:S01]  /*b310*/  UIMAD UR6, UR35, UR9, UR6 ;  /* 0x00000009230672a4 */ /* 0x000fe2000f8e0206 */
[----:B------:R-:W-:-:S02]  /*b320*/  LOP3.LUT R24, R11, 0x380, RZ, 0xc0, !PT ;  /* 0x000003800b187812 */ /* 0x000fc400078ec0ff */
[----:B------:R-:W-:Y:S01]  /*b330*/  LOP3.LUT R26, R26, R13, RZ, 0x3c, !PT ;  /* 0x0000000d1a1a7212 */ /* 0x000fe200078e3cff */
[--C-:B------:R-:W-:Y:S01]  /*b340*/  IMAD.X R13, RZ, RZ, R19.reuse, P6 ;  /* 0x000000ffff0d7224 */ /* 0x100fe200030e0613 */
[----:B------:R-:W-:Y:S01]  /*b350*/  SHF.R.U64 R8, R8, 0x3, RZ ;  /* 0x0000000308087819 */ /* 0x000fe200000012ff */
[----:B------:R-:W-:Y:S01]  /*b360*/  UIADD3 UR6, UR5, UR6, URZ ;  /* 0x0000000605067290 */ /* 0x000fe2000fffe03f */
[----:B------:R-:W-:Y:S02]  /*b370*/  SHF.R.U64 R24, R24, 0x3, RZ ;  /* 0x0000000318187819 */ /* 0x000fe400000012ff */
[----:B------:R-:W-:Y:S01]  /*b380*/  LOP3.LUT R8, R8, R9, RZ, 0x3c, !PT ;  /* 0x0000000908087212 */ /* 0x000fe200078e3cff */
[----:B------:R-:W-:Y:S01]  /*b390*/  IMAD.X R9, RZ, RZ, R19, P2 ;  /* 0x000000ffff097224 */ /* 0x000fe200010e0613 */
[----:B------:R-:W-:Y:S02]  /*b3a0*/  LOP3.LUT R24, R24, R11, RZ, 0x3c, !PT ;  /* 0x0000000b18187212 */ /* 0x000fe400078e3cff */
[----:B------:R-:W-:-:S02]  /*b3b0*/  IADD3.X R11, RZ, R19, RZ, P1, !PT ;  /* 0x00000013ff0b7210 */ /* 0x000fc40000ffe4ff */
[C---:B------:R-:W-:Y:S02]  /*b3c0*/  IADD3 R29, P2, R18.reuse, 0x8000, RZ ;  /* 0x00008000121d7810 */ /* 0x040fe40007f5e0ff */
[----:B------:R-:W-:Y:S02]  /*b3d0*/  IADD3 R39, P1, R18, 0x8020, RZ ;  /* 0x0000802012277810 */ /* 0x000fe40007f3e0ff */
[----:B------:R-:W-:Y:S02]  /*b3e0*/  LOP3.LUT R28, R29, 0x380, RZ, 0xc0, !PT ;  /* 0x000003801d1c7812 */ /* 0x000fe400078ec0ff */
[----:B------:R-:W-:Y:S02]  /*b3f0*/  LOP3.LUT R38, R39, 0x380, RZ, 0xc0, !PT ;  /* 0x0000038027267812 */ /* 0x000fe400078ec0ff */
[----:B------:R-:W-:Y:S02]  /*b400*/  SHF.R.U64 R28, R28, 0x3, RZ ;  /* 0x000000031c1c7819 */ /* 0x000fe400000012ff */
[----:B------:R-:W-:-:S02]  /*b410*/  SHF.R.U64 R38, R38, 0x3, RZ ;  /* 0x0000000326267819 */ /* 0x000fc400000012ff */
[----:B------:R-:W-:Y:S02]  /*b420*/  MOV R130, R8 ;  /* 0x0000000800827202 */ /* 0x000fe40000000f00 */
[----:B------:R-:W-:Y:S02]  /*b430*/  MOV R129, R10 ;  /* 0x0000000a00817202 */ /* 0x000fe40000000f00 */
[----:B------:R-:W-:Y:S02]  /*b440*/  MOV R128, R12 ;  /* 0x0000000c00807202 */ /* 0x000fe40000000f00 */
[----:B------:R-:W-:Y:S02]  /*b450*/  F2FP.BF16.F32.PACK_AB R8, R41, R40 ;  /* 0x000000282908723e */ /* 0x000fe400000010ff */
[----:B------:R-:W-:Y:S02]  /*b460*/  F2FP.BF16.F32.PACK_AB R9, R43, R42 ;  /* 0x0000002a2b09723e */ /* 0x000fe400000010ff */
[----:B------:R-:W-:-:S02]  /*b470*/  F2FP.BF16.F32.PACK_AB R10, R45, R44 ;  /* 0x0000002c2d0a723e */ /* 0x000fc400000010ff */
[----:B------:R-:W-:Y:S02]  /*b480*/  F2FP.BF16.F32.PACK_AB R11, R47, R46 ;  /* 0x0000002e2f0b723e */ /* 0x000fe400000010ff */
[----:B------:R-:W-:Y:S01]  /*b490*/  LOP3.LUT R28, R28, R29, RZ, 0x3c, !PT ;  /* 0x0000001d1c1c7212 */ /* 0x000fe200078e3cff */
[--C-:B------:R-:W-:Y:S01]  /*b4a0*/  IMAD.X R29, RZ, RZ, R19.reuse, P2 ;  /* 0x000000ffff1d7224 */ /* 0x100fe200010e0613 */
[----:B------:R-:W-:Y:S01]  /*b4b0*/  LOP3.LUT R38, R38, R39, RZ, 0x3c, !PT ;  /* 0x0000002726267212 */ /* 0x000fe200078e3cff */
[----:B------:R-:W-:Y:S01]  /*b4c0*/  IMAD.X R39, RZ, RZ, R19, P1 ;  /* 0x000000ffff277224 */ /* 0x000fe200008e0613 */
[----:B------:R-:W-:Y:S02]  /*b4d0*/  MOV R127, R14 ;  /* 0x0000000e007f7202 */ /* 0x000fe40000000f00 */
[----:B------:R-:W-:Y:S02]  /*b4e0*/  F2FP.BF16.F32.PACK_AB R13, R51, R50 ;  /* 0x00000032330d723e */ /* 0x000fe400000010ff */
[----:B------:R-:W-:-:S02]  /*b4f0*/  F2FP.BF16.F32.PACK_AB R14, R53, R52 ;  /* 0x00000034350e723e */ /* 0x000fc400000010ff */
[----:B------:R-:W-:Y:S02]  /*b500*/  F2FP.BF16.F32.PACK_AB R15, R55, R54 ;  /* 0x00000036370f723e */ /* 0x000fe400000010ff */
[----:B------:R-:W-:Y:S02]  /*b510*/  MOV R28, R28 ;  /* 0x0000001c001c7202 */ /* 0x000fe40000000f00 */
        /* <DEDUP_REMOVED lines=21> */
[----:B------:R-:W-:-:S02]  /*b670*/  R2UR UR11, R204 ;  /* 0x00000000cc0b72ca */ /* 0x000fc400000e0000 */
[----:B--2---:R-:W-:Y:S02]  /*b680*/  @P0 PRMT R4, R5, 0x654, R4 ;  /* 0x0000065405040816 */ /* 0x004fe40000000004 */
[C---:B------:R-:W-:Y:S02]  /*b690*/  LOP3.LUT R5, R18.reuse, 0x380, RZ, 0xc0, !PT ;  /* 0x0000038012057812 */ /* 0x040fe400078ec0ff */
[----:B------:R1:W-:Y:S01]  /*b6a0*/  @P0 SYNCS.ARRIVE.TRANS64.RED.A1T0 RZ, [R4+URZ], RZ ;  /* 0x000000ff04ff09a7 */ /* 0x0003e2000810043f */
[----:B------:R-:W-:Y:S01]  /*b6b0*/  BAR.SYNC.DEFER_BLOCKING 0x1, 0x100 ;  /* 0x0044000000007b1d */ /* 0x000fe20000010000 */
[----:B------:R-:W-:Y:S02]  /*b6c0*/  SHF.R.U64 R5, R5, 0x3, RZ ;  /* 0x0000000305057819 */ /* 0x000fe400000012ff */
[----:B------:R-:W-:Y:S02]  /*b6d0*/  IADD3 R21, P0, R18, 0x4020, RZ ;  /* 0x0000402012157810 */ /* 0x000fe40007f1e0ff */
[----:B-1----:R-:W-:Y:S01]  /*b6e0*/  LOP3.LUT R4, R5, R18, RZ, 0x3c, !PT ;  /* 0x0000001205047212 */ /* 0x002fe200078e3cff */
[----:B------:R-:W-:Y:S01]  /*b6f0*/  IMAD.MOV.U32 R5, RZ, RZ, R19 ;  /* 0x000000ffff057224 */ /* 0x000fe200078e0013 */
[----:B------:R-:W-:-:S04]  /*b700*/  LOP3.LUT R20, R21, 0x380, RZ, 0xc0, !PT ;  /* 0x0000038015147812 */ /* 0x000fc800078ec0ff */
[----:B------:R-:W-:Y:S02]  /*b710*/  MOV R35, R4 ;  /* 0x0000000400237202 */ /* 0x000fe40000000f00 */
[----:B------:R-:W-:Y:S02]  /*b720*/  F2FP.BF16.F32.PACK_AB R4, R25, R120 ;  /* 0x000000781904723e */ /* 0x000fe400000010ff */
[----:B------:R-:W-:Y:S01]  /*b730*/  F2FP.BF16.F32.PACK_AB R5, R27, R122 ;  /* 0x0000007a1b05723e */ /* 0x000fe200000010ff */
[--C-:B------:R-:W-:Y:S01]  /*b740*/  IMAD.X R27, RZ, RZ, R19.reuse, P3 ;  /* 0x000000ffff1b7224 */ /* 0x100fe200018e0613 */
[----:B------:R-:W-:Y:S02]  /*b750*/  IADD3 R120, P5, R18, 0x8060, RZ ;  /* 0x0000806012787810 */ /* 0x000fe40007fbe0ff */
[----:B------:R-:W-:Y:S02]  /*b760*/  SHF.R.U64 R20, R20, 0x3, RZ ;  /* 0x0000000314147819 */ /* 0x000fe400000012ff */
[----:B------:R-:W-:Y:S01]  /*b770*/  LOP3.LUT R25, R120, 0x380, RZ, 0xc0, !PT ;  /* 0x0000038078197812 */ /* 0x000fe200078ec0ff */
[----:B------:R1:W-:Y:S01]  /*b780*/  STSM.16.M88.4 [R35], R4 ;  /* 0x0000000423007844 */ /* 0x0003e20000000200 */
[----:B------:R-:W-:Y:S01]  /*b790*/  LOP3.LUT R20, R20, R21, RZ, 0x3c, !PT ;  /* 0x0000001514147212 */ /* 0x000fe200078e3cff */
[----:B------:R-:W-:Y:S01]  /*b7a0*/  IMAD.X R31, RZ, RZ, R19, P5 ;  /* 0x000000ffff1f7224 */ /* 0x000fe200028e0613 */
[----:B------:R-:W-:-:S02]  /*b7b0*/  IADD3 R21, P6, R18, 0x8040, RZ ;  /* 0x0000804012157810 */ /* 0x000fc40007fde0ff */
[----:B------:R-:W-:Y:S02]  /*b7c0*/  SHF.R.U64 R25, R25, 0x3, RZ ;  /* 0x0000000319197819 */ /* 0x000fe400000012ff */
[----:B------:R-:W-:Y:S02]  /*b7d0*/  LOP3.LUT R34, R21, 0x380, RZ, 0xc0, !PT ;  /* 0x0000038015227812 */ /* 0x000fe400078ec0ff */
[----:B------:R-:W-:Y:S02]  /*b7e0*/  LOP3.LUT R30, R25, R120, RZ, 0x3c, !PT ;  /* 0x00000078191e7212 */ /* 0x000fe400078e3cff */
[----:B------:R-:W-:Y:S02]  /*b7f0*/  SHF.R.U64 R34, R34, 0x3, RZ ;  /* 0x0000000322227819 */ /* 0x000fe400000012ff */
[----:B------:R-:W-:Y:S01]  /*b800*/  MOV R30, R30 ;  /* 0x0000001e001e7202 */ /* 0x000fe20000000f00 */
[----:B------:R-:W-:Y:S01]  /*b810*/  VIADD R31, R211, UR34 ;  /* 0x00000022d31f7c36 */ /* 0x000fe20008000000 */
[----:B------:R-:W-:Y:S01]  /*b820*/  LOP3.LUT R34, R34, R21, RZ, 0x3c, !PT ;  /* 0x0000001522227212 */ /* 0x000fe200078e3cff */
[----:B------:R-:W-:Y:S01]  /*b830*/  IMAD.X R21, RZ, RZ, R19, P0 ;  /* 0x000000ffff157224 */ /* 0x000fe200000e0613 */
[----:B-1----:R-:W-:Y:S01]  /*b840*/  F2FP.BF16.F32.PACK_AB R4, R33, R32 ;  /* 0x000000202104723e */ /* 0x002fe200000010ff */
[----:B------:R-:W-:Y:S01]  /*b850*/  VIADD R12, R31, 0x8 ;  /* 0x000000081f0c7836 */ /* 0x000fe20000000000 */
[----:B------:R-:W1:Y:S01]  /*b860*/  LDC.64 R32, c[0x0][0xb78] ;  /* 0x0002de00ff207b82 */ /* 0x000e620000000a00 */
[----:B------:R-:W-:-:S02]  /*b870*/  F2FP.BF16.F32.PACK_AB R5, R121, R124 ;  /* 0x0000007c7905723e */ /* 0x000fc400000010ff */
[----:B------:R-:W-:Y:S02]  /*b880*/  F2FP.BF16.F32.PACK_AB R6, R37, R36 ;  /* 0x000000242506723e */ /* 0x000fe400000010ff */
[----:B------:R-:W-:Y:S02]  /*b890*/  F2FP.BF16.F32.PACK_AB R7, R123, R126 ;  /* 0x0000007e7b07723e */ /* 0x000fe400000010ff */
[----:B------:R-:W-:Y:S02]  /*b8a0*/  LOP3.LUT P0, RZ, R206, 0x3, RZ, 0xc0, !PT ;  /* 0x00000003ceff7812 */ /* 0x000fe4000780c0ff */
[----:B------:R-:W-:Y:S01]  /*b8b0*/  IADD3.X R25, RZ, R19, RZ, P4, !PT ;  /* 0x00000013ff197210 */ /* 0x000fe200027fe4ff */
[----:B------:R-:W-:Y:S01]  /*b8c0*/  STSM.16.M88.4 [R130], R4 ;  /* 0x0000000482007844 */ /* 0x000fe20000000200 */
[----:B------:R-:W-:Y:S01]  /*b8d0*/  MOV R125, R20 ;  /* 0x00000014007d7202 */ /* 0x000fe20000000f00 */
[----:B------:R-:W-:Y:S01]  /*b8e0*/  IMAD.U32 R21, RZ, RZ, UR5 ;  /* 0x00000005ff157e24 */ /* 0x000fe2000f8e00ff */
[----:B------:R-:W-:Y:S01]  /*b8f0*/  MOV R20, UR4 ;  /* 0x0000000400147c02 */ /* 0x000fe20008000f00 */
[----:B------:R2:W-:Y:S01]  /*b900*/  STSM.16.M88.4 [R129], R8 ;  /* 0x0000000881007844 */ /* 0x0005e20000000200 */
[----:B------:R-:W-:Y:S01]  /*b910*/  ISETP.GE.OR P1, PT, R12, UR10, P0 ;  /* 0x0000000a0c007c0c */ /* 0x000fe20008726670 */
[----:B------:R-:W-:Y:S01]  /*b920*/  IMAD.U32 R21, RZ, RZ, UR6 ;  /* 0x00000006ff157e24 */ /* 0x000fe2000f8e00ff */
[----:B------:R-:W-:Y:S01]  /*b930*/  MOV R122, R24 ;  /* 0x00000018007a7202 */ /* 0x000fe20000000f00 */
[----:B------:R-:W-:Y:S01]  /*b940*/  ULDC.64 UR4, c[0x0][0xb40] ;  /* 0x0002d00000047ab9 */ /* 0x000fe20000000a00 */
[----:B------:R-:W-:-:S02]  /*b950*/  MOV R120, R26 ;  /* 0x0000001a00787202 */ /* 0x000fc40000000f00 */
[----:B------:R-:W-:Y:S02]  /*b960*/  F2FP.BF16.F32.PACK_AB R12, R49, R48 ;  /* 0x00000030310c723e */ /* 0x000fe400000010ff */
[----:B------:R-:W-:Y:S01]  /*b970*/  F2FP.BF16.F32.PACK_AB R24, R57, R56 ;  /* 0x000000383918723e */ /* 0x000fe200000010ff */
[C---:B-1----:R-:W-:Y:S01]  /*b980*/  IMAD.WIDE.U32 R20, R32.reuse, UR36, R20 ;  /* 0x0000002420147c25 */ /* 0x042fe2000f8e0014 */
[----:B------:R-:W-:Y:S01]  /*b990*/  F2FP.BF16.F32.PACK_AB R25, R59, R58 ;  /* 0x0000003a3b19723e */ /* 0x000fe200000010ff */
[----:B------:R-:W-:Y:S01]  /*b9a0*/  STSM.16.M88.4 [R128], R12 ;  /* 0x0000000c80007844 */ /* 0x000fe20000000200 */
[----:B------:R-:W-:Y:S02]  /*b9b0*/  F2FP.BF16.F32.PACK_AB R26, R61, R60 ;  /* 0x0000003c3d1a723e */ /* 0x000fe400000010ff */
[----:B------:R-:W-:Y:S01]  /*b9c0*/  F2FP.BF16.F32.PACK_AB R27, R63, R62 ;  /* 0x0000003e3f1b723e */ /* 0x000fe200000010ff */
[----:B--2---:R-:W-:Y:S01]  /*b9d0*/  IMAD R8, R32, UR7, RZ ;  /* 0x0000000720087c24 */ /* 0x004fe2000f8e02ff */
[----:B------:R-:W-:-:S02]  /*b9e0*/  F2FP.BF16.F32.PACK_AB R4, R65, R64 ;  /* 0x000000404104723e */ /* 0x000fc400000010ff */
[----:B------:R-:W-:Y:S01]  /*b9f0*/  F2FP.BF16.F32.PACK_AB R5, R67, R66 ;  /* 0x000000424305723e */ /* 0x000fe200000010ff */
[----:B------:R-:W-:Y:S01]  /*ba00*/  IMAD R29, R33, UR36, R8 ;  /* 0x00000024211d7c24 */ /* 0x000fe2000f8e0208 */
[----:B------:R-:W-:Y:S01]  /*ba10*/  F2FP.BF16.F32.PACK_AB R6, R69, R68 ;  /* 0x000000444506723e */ /* 0x000fe200000010ff */
[----:B------:R-:W-:Y:S01]  /*ba20*/  STSM.16.M88.4 [R127], R24 ;  /* 0x000000187f007844 */ /* 0x000fe20000000200 */
[----:B------:R-:W-:Y:S02]  /*ba30*/  F2FP.BF16.F32.PACK_AB R7, R71, R70 ;  /* 0x000000464707723e */ /* 0x000fe400000010ff */
[----:B------:R-:W-:Y:S02]  /*ba40*/  IADD3.X R35, RZ, R19, RZ, P6, !PT ;  /* 0x00000013ff237210 */ /* 0x000fe400037fe4ff */
[----:B------:R-:W-:Y:S01]  /*ba50*/  F2FP.BF16.F32.PACK_AB R8, R73, R72 ;  /* 0x000000484908723e */ /* 0x000fe200000010ff */
[----:B------:R1:W-:Y:S01]  /*ba60*/  STSM.16.M88.4 [R125], R4 ;  /* 0x000000047d007844 */ /* 0x0003e20000000200 */
[----:B------:R-:W-:-:S02]  /*ba70*/  F2FP.BF16.F32.PACK_AB R9, R75, R74 ;  /* 0x0000004a4b09723e */ /* 0x000fc400000010ff */
[----:B------:R-:W-:Y:S02]  /*ba80*/  F2FP.BF16.F32.PACK_AB R10, R77, R76 ;  /* 0x0000004c4d0a723e */ /* 0x000fe400000010ff */
[----:B------:R-:W-:Y:S02]  /*ba90*/  F2FP.BF16.F32.PACK_AB R11, R79, R78 ;  /* 0x0000004e4f0b723e */ /* 0x000fe400000010ff */
[----:B------:R-:W-:Y:S02]  /*baa0*/  MOV R34, R34 ;  /* 0x0000002200227202 */ /* 0x000fe40000000f00 */
[----:B------:R-:W-:Y:S01]  /*bab0*/  ISETP.GE.OR P0, PT, R31, UR10, P0 ;  /* 0x0000000a1f007c0c */ /* 0x000fe20008706670 */
[----:B------:R-:W-:Y:S04]  /*bac0*/  STSM.16.M88.4 [R122], R8 ;  /* 0x000000087a007844 */ /* 0x000fe80000000200 */
[----:B------:R-:W-:Y:S01]  /*bad0*/  STSM.16.M88.4 [R120], R80 ;  /* 0x0000005078007844 */ /* 0x000fe20000000200 */
[----:B-1----:R-:W-:-:S02]  /*bae0*/  SHF.R.S32.HI R5, RZ, 0x1f, R31 ;  /* 0x0000001fff057819 */ /* 0x002fc4000001141f */
[----:B------:R-:W-:Y:S01]  /*baf0*/  IADD3 R6, P2, R31, R20, RZ ;  /* 0x000000141f067210 */ /* 0x000fe20007f5e0ff */
[----:B------:R-:W-:Y:S03]  /*bb00*/  STSM.16.M88.4 [R28], R88 ;  /* 0x000000581c007844 */ /* 0x000fe60000000200 */
[----:B------:R-:W-:Y:S01]  /*bb10*/  IADD3.X R5, R5, R21, R29, P2, !PT ;  /* 0x0000001505057210 */ /* 0x000fe200017fe41d */
[----:B------:R-:W-:Y:S01]  /*bb20*/  STSM.16.M88.4 [R38], R96 ;  /* 0x0000006026007844 */ /* 0x000fe20000000200 */
[C---:B------:R-:W-:Y:S01]  /*bb30*/  LEA R4, P2, R6.reuse, UR4, 0x2 ;  /* 0x0000000406047c11 */ /* 0x040fe2000f8410ff */
[----:B------:R-:W-:Y:S02]  /*bb40*/  ULDC UR4, c[0x0][0xc] ;  /* 0x0000030000047ab9 */ /* 0x000fe40000000800 */
[----:B------:R-:W-:Y:S01]  /*bb50*/  STSM.16.M88.4 [R34], R104 ;  /* 0x0000006822007844 */ /* 0x000fe20000000200 */
[----:B------:R-:W-:Y:S01]  /*bb60*/  LEA.HI.X R5, R6, UR5, R5, 0x2, P2 ;  /* 0x0000000506057c11 */ /* 0x000fe200090f1405 */
[----:B------:R-:W-:-:S02]  /*bb70*/  UIADD3 UR11, UR4, UR11, URZ ;  /* 0x0000000b040b7290 */ /* 0x000fc4000fffe03f */
[----:B------:R-:W-:Y:S01]  /*bb80*/  STSM.16.M88.4 [R30], R112 ;  /* 0x000000701e007844 */ /* 0x000fe20000000200 */
[----:B------:R-:W-:Y:S01]  /*bb90*/  @!PT LDS RZ, [RZ] ;  /* 0x00000000fffff984 */ /* 0x000fe20000000800 */
[----:B------:R-:W-:Y:S01]  /*bba0*/  @!PT LDS RZ, [RZ] ;  /* 0x00000000fffff984 */ /* 0x000fe20000000800 */
[----:B------:R-:W-:Y:S01]  /*bbb0*/  @!PT LDS RZ, [RZ] ;  /* 0x00000000fffff984 */ /* 0x000fe20000000800 */
[----:B------:R-:W-:Y:S01]  /*bbc0*/  @!PT LDS RZ, [RZ] ;  /* 0x00000000fffff984 */ /* 0x000fe20000000800 */
[----:B------:R1:W-:Y:S06]  /*bbd0*/  MEMBAR.ALL.CTA ;  /* 0x0000000000007992 */ /* 0x0003ec0000008000 */
[----:B-1----:R-:W1:Y:S01]  /*bbe0*/  FENCE.VIEW.ASYNC.S ;  /* 0x00000000000073c6 */ /* 0x002e620000000000 */
[----:B------:R-:W-:-:S03]  /*bbf0*/  IMAD.U32 R204, RZ, RZ, UR11 ;  /* 0x0000000bffcc7e24 */ /* 0x000fc6000f8e00ff */
[----:B-1----:R-:W1:Y:S01]  /*bc00*/  SHFL.IDX PT, R6, R210, RZ, 0x1f ;  /* 0x00001fffd2067589 */ /* 0x002e6200000e0000 */
[----:B------:R-:W-:Y:S06]  /*bc10*/  BAR.ARV 0x1, 0x120 ;  /* 0x0044800000007b1d */ /* 0x000fec0000002000 */
[----:B------:R2:W-:Y:S01]  /*bc20*/  @!P0 STG.E desc[UR12][R4.64], R3 ;  /* 0x0000000304008986 */ /* 0x0005e2000c10190c */
[----:B-1----:R-:W-:-:S03]  /*bc30*/  ISETP.NE.AND P0, PT, R6, 0x7, PT ;  /* 0x000000070600780c */ /* 0x002fc60003f05270 */
[----:B------:R2:W-:Y:S10]  /*bc40*/  @!P1 STG.E desc[UR12][R4.64+0x20], R0 ;  /* 0x0000200004009986 */ /* 0x0005f4000c10190c */
        /* <DEDUP_REMOVED lines=23> */
[----:B------:R1:W-:Y:S01]  /*bdc0*/  UTMASTG.5D [UR32], [UR4] ;  /* 0x00000020040073b5 */ /* 0x0003e20008020000 */
[----:B------:R-:W-:-:S02]  /*bdd0*/  UMOV UR8, 0x1 ;  /* 0x0000000100087882 */ /* 0x000fc40000000000 */
[----:B------:R-:W-:Y:S02]  /*bde0*/  UPRMT UR7, URZ, 0x654, UR6 ;  /* 0x000006543f077896 */ /* 0x000fe40008000006 */
[----:B------:R-:W-:Y:S01]  /*bdf0*/  UPRMT UR6, UR8, 0x654, UR6 ;  /* 0x0000065408067896 */ /* 0x000fe20008000006 */
[----:B------:R0:W-:Y:S01]  /*be00*/  UTMACMDFLUSH ;  /* 0x00000000000079b7 */ /* 0x0001e20000000000 */
[----:B------:R-:W-:-:S05]  /*be10*/  DEPBAR.LE SB0, 0x0 ;  /* 0x000080000000791a */ /* 0x000fca0000000000 */
[----:B------:R-:W-:Y:S02]  /*be20*/  SYNCS.ARRIVE.TRANS64.RED.A1T0 RZ, [UR7], RZ ;  /* 0x000000ffffff79a7 */ /* 0x000fe40008100407 */
[----:B-1----:R-:W-:Y:S03]  /*be30*/  SYNCS.ARRIVE.TRANS64.RED.A1T0 RZ, [UR6], RZ ;  /* 0x000000ffffff79a7 */ /* 0x002fe60008100406 */
.L_x_3004:
[----:B------:R-:W-:Y:S05]  /*be40*/  BSYNC B0 ;  /* 0x0000000000007941 */ /* 0x000fea0003800000 */
.L_x_3003:
[----:B--2---:R-:W1:Y:S01]  /*be50*/  LDC R0, c[0x0][0xda4] ;  /* 0x00036900ff007b82 */ /* 0x004e620000000800 */
[----:B------:R-:W-:Y:S01]  /*be60*/  R2UR UR6, R204 ;  /* 0x00000000cc0672ca */ /* 0x000fe200000e0000 */
[----:B------:R-:W-:Y:S01]  /*be70*/  UIADD3 UR38, UR38, 0x1, URZ ;  /* 0x0000000126267890 */ /* 0x000fe2000fffe03f */
[----:B------:R-:W-:Y:S02]  /*be80*/  R2UR UR5, R16 ;  /* 0x00000000100572ca */ /* 0x000fe400000e0000 */
[----:B------:R-:W-:Y:S01]  /*be90*/  IADD3 R205, R205, 0x1, RZ ;  /* 0x00000001cdcd7810 */ /* 0x000fe20007ffe0ff */
[----:B------:R-:W-:-:S04]  /*bea0*/  UISETP.NE.AND UP0, UPT, UR38, 0x2, UPT ;  /* 0x000000022600788c */ /* 0x000fc8000bf05270 */
[----:B------:R-:W-:Y:S02]  /*beb0*/  USEL UR4, URZ, 0x1, UP0 ;  /* 0x000000013f047887 */ /* 0x000fe40008000000 */
[----:B------:R-:W-:-:S04]  /*bec0*/  USEL UR38, UR38, URZ, UP0 ;  /* 0x0000003f26267287 */ /* 0x000fc80008000000 */
[----:B------:R-:W-:-:S06]  /*bed0*/  ULOP3.LUT UR5, UR5, UR4, URZ, 0x3c, !UPT ;  /* 0x0000000405057292 */ /* 0x000fcc000f8e3c3f */
[----:B------:R-:W-:Y:S01]  /*bee0*/  IMAD.U32 R16, RZ, RZ, UR5 ;  /* 0x00000005ff107e24 */ /* 0x000fe2000f8e00ff */
[----:B-1----:R-:W-:-:S13]  /*bef0*/  ISETP.LE.AND P0, PT, R0, UR6, PT ;  /* 0x0000000600007c0c */ /* 0x002fda000bf03270 */
[----:B------:R-:W-:Y:S05]  /*bf00*/  @!P0 BRA `(.L_x_3005) ;  /* 0xffffff5000f08947 */ /* 0x000fea000383ffff */
[----:B------:R-:W-:Y:S05]  /*bf10*/  EXIT ;  /* 0x000000000000794d */ /* 0x000fea0003800000 */
.L_x_2977:
[----:B------:R-:W-:-:S08]  /*bf20*/  NOP ;  /* 0x0000000000007918 */ /* 0x000fd00000000000 */
[----:B-1----:R-:W1:-:S00]  /*bf30*/  USETMAXREG.DEALLOC.CTAPOOL 0x18 ;  /* 0x00000018000079c8 */ /* 0x002e4000080e0500 */
[----:B-1----:R-:W-:-:S06]  /*bf40*/  LOP3.LUT R0, R0, 0x3, RZ, 0xc0, !PT ;  /* 0x0000000300007812 */ /* 0x002fcc00078ec0ff */
[----:B------:R-:W1:Y:S02]  /*bf50*/  SHFL.IDX PT, R0, R0, RZ, 0x1f ;  /* 0x00001fff00007589 */ /* 0x000e6400000e0000 */
[----:B-1----:R-:W-:-:S13]  /*bf60*/  ISETP.NE.AND P0, PT, R0, RZ, PT ;  /* 0x000000ff0000720c */ /* 0x002fda0003f05270 */
[----:B------:R-:W-:Y:S05]  /*bf70*/  @P0 EXIT ;  /* 0x000000000000094d */ /* 0x000fea0003800000 */
[----:B------:R-:W1:Y:S01]  /*bf80*/  S2UR UR4, SR_CTAID.X ;  /* 0x00000000000479c3 */ /* 0x000e620000002500 */
[----:B------:R-:W-:Y:S01]  /*bf90*/  IMAD.MOV.U32 R16, RZ, RZ, RZ ;  /* 0x000000ffff107224 */ /* 0x000fe200078e00ff */
[----:B------:R-:W-:Y:S01]  /*bfa0*/  MOV R17, 0x1 ;  /* 0x0000000100117802 */ /* 0x000fe20000000f00 */
[----:B------:R-:W-:-:S05]  /*bfb0*/  IMAD.MOV.U32 R2, RZ, RZ, 0x1 ;  /* 0x00000001ff027424 */ /* 0x000fca00078e00ff */
[----:B------:R-:W1:Y:S02]  /*bfc0*/  LDC R0, c[0x0][0xda4] ;  /* 0x00036900ff007b82 */ /* 0x000e640000000800 */
[----:B-1----:R-:W-:-:S13]  /*bfd0*/  ISETP.LE.AND P0, PT, R0, UR4, PT ;  /* 0x0000000400007c0c */ /* 0x002fda000bf03270 */
[----:B------:R-:W-:Y:S05]  /*bfe0*/  @P0 BRA `(.L_x_3006) ;  /* 0x0000003000680947 */ /* 0x000fea0003800000 */
[----:B------:R-:W2:Y:S01]  /*bff0*/  LDL R3, [R1+0x1c] ;  /* 0x00001c0001037983 */ /* 0x000ea20000100800 */
[----:B------:R-:W1:Y:S01]  /*c000*/  S2R R4, SR_TID.X ;  /* 0x0000000000047919 */ /* 0x000e620000002100 */
[----:B------:R-:W3:Y:S02]  /*c010*/  S2UR UR4, SR_CTAID.X ;  /* 0x00000000000479c3 */ /* 0x000ee40000002500 */
[----:B---3--:R-:W-:Y:S01]  /*c020*/  IMAD.U32 R2, RZ, RZ, UR4 ;  /* 0x00000004ff027e24 */ /* 0x008fe2000f8e00ff */
[----:B-1----:R-:W-:-:S05]  /*c030*/  LOP3.LUT P0, R0, R4, 0x1f, RZ, 0xc0, !PT ;  /* 0x0000001f04007812 */ /* 0x002fca000780c0ff */
[----:B------:R2:W-:Y:S04]  /*c040*/  STL [R1+0x28], R0 ;  /* 0x0000280001007387 */ /* 0x0005e80000100800 */
[----:B------:R1:W-:Y:S01]  /*c050*/  STL [R1+0x18], R2 ;  /* 0x0000180201007387 */ /* 0x0003e20000100800 */
[----:B------:R-:W-:-:S04]  /*c060*/  LOP3.LUT P1, RZ, R4, 0x7f, RZ, 0xc0, !PT ;  /* 0x0000007f04ff7812 */ /* 0x000fc8000782c0ff */
[----:B------:R-:W-:Y:S01]  /*c070*/  PLOP3.LUT P0, PT, P0, P1, PT, 0x8a, 0x0 ;  /* 0x000000000000781c */ /* 0x000fe20000703172 */
[----:B------:R-:W-:Y:S02]  /*c080*/  IMAD.MOV.U32 R16, RZ, RZ, RZ ;  /* 0x000000ffff107224 */ /* 0x000fe400078e00ff */
[----:B------:R-:W-:Y:S01]  /*c090*/  IMAD.MOV.U32 R17, RZ, RZ, 0x1 ;  /* 0x00000001ff117424 */ /* 0x000fe200078e00ff */
[----:B------:R-:W-:Y:S01]  /*c0a0*/  P2R R19, PR, RZ, 0x1 ;  /* 0x00000001ff137803 */ /* 0x000fe20000000000 */
[----:B------:R-:W-:Y:S01]  /*c0b0*/  ULDC.64 UR36, c[0x0][0x198] ;  /* 0x0000660000247ab9 */ /* 0x000fe20000000a00 */
[----:B------:R-:W-:Y:S01]  /*c0c0*/  ULDC UR38, c[0x0][0xc] ;  /* 0x0000030000267ab9 */ /* 0x000fe20000000800 */
[----:B--2---:R-:W-:-:S05]  /*c0d0*/  LOP3.LUT R0, R3, 0x2, RZ, 0xfc, !PT ;  /* 0x0000000203007812 */ /* 0x004fca00078efcff */
[----:B------:R1:W-:Y:S04]  /*c0e0*/  STL [R1+0xc], R0 ;  /* 0x00000c0001007387 */ /* 0x0003e80000100800 */
[----:B------:R1:W-:Y:S02]  /*c0f0*/  STL [R1+0x24], RZ ;  /* 0x000024ff01007387 */ /* 0x0003e40000100800 */
.L_x_3058:
        /* <DEDUP_REMOVED lines=21> */
[----:B-1----:R-:W-:Y:S02]  /*c250*/  IMAD R9, R4, UR4, RZ ;  /* 0x0000000404097c24 */ /* 0x002fe4000f8e02ff */
[----:B--2---:R-:W-:-:S05]  /*c260*/  @P1 IMAD.HI.U32 R2, R6, R2, RZ ;  /* 0x0000000206021227 */ /* 0x004fca00078e00ff */
[----:B------:R-:W-:Y:S01]  /*c270*/  @P1 SHF.R.U32.HI R7, RZ, R3, R2 ;  /* 0x00000003ff071219 */ /* 0x000fe20000011602 */
[----:B------:R-:W-:Y:S01]  /*c280*/  VIADD R3, R9, 0x6f ;  /* 0x0000006f09037836 */ /* 0x000fe20000000000 */
[----:B------:R-:W-:-:S03]  /*c290*/  MOV R2, 0x400 ;  /* 0x0000040000027802 */ /* 0x000fc60000000f00 */
[----:B------:R4:W-:Y:S01]  /*c2a0*/  STL [R1], R7 ;  /* 0x0000000701007387 */ /* 0x0009e20000100800 */
[----:B---3--:R-:W-:Y:S01]  /*c2b0*/  LEA R8, R5, R2, 0x18 ;  /* 0x0000000205087211 */ /* 0x008fe200078ec0ff */
[----:B------:R-:W-:Y:S02]  /*c2c0*/  IMAD.MOV.U32 R2, RZ, RZ, RZ ;  /* 0x000000ffff027224 */ /* 0x000fe400078e00ff */
[----:B------:R4:W-:Y:S01]  /*c2d0*/  STL [R1+0x20], R9 ;  /* 0x0000200901007387 */ /* 0x0009e20000100800 */
[----:B------:R-:W-:Y:S01]  /*c2e0*/  IADD3 R4, R8, 0x21400, RZ ;  /* 0x0002140008047810 */ /* 0x000fe20007ffe0ff */
[----:B------:R-:W-:Y:S02]  /*c2f0*/  IMAD.HI R2, R3, -0x6db6db6d, R2 ;  /* 0x9249249303027827 */ /* 0x000fe400078e0202 */
[----:B------:R4:W-:Y:S01]  /*c300*/  STL [R1+0x8], R8 ;  /* 0x0000080801007387 */ /* 0x0009e20000100800 */
[----:B------:R-:W-:Y:S01]  /*c310*/  LOP3.LUT P0, RZ, R4, 0x3ff, RZ, 0xc0, !PT ;  /* 0x000003ff04ff7812 */ /* 0x000fe2000780c0ff */
[----:B------:R-:W-:-:S04]  /*c320*/  IMAD.MOV R3, RZ, RZ, -R7 ;  /* 0x000000ffff037224 */ /* 0x000fc800078e0a07 */
[----:B------:R-:W-:Y:S01]  /*c330*/  IMAD R4, R0, R3, R6 ;  /* 0x0000000300047224 */ /* 0x000fe200078e0206 */
[----:B------:R-:W-:-:S04]  /*c340*/  SHF.R.U32.HI R3, RZ, 0x1f, R2 ;  /* 0x0000001fff037819 */ /* 0x000fc80000011602 */
[----:B------:R-:W-:Y:S01]  /*c350*/  LEA.HI.SX32 R0, R2, R3, 0x1a ;  /* 0x0000000302007211 */ /* 0x000fe200078fd2ff */
[----:B------:R4:W-:Y:S04]  /*c360*/  STL [R1+0x4], R4 ;  /* 0x0000040401007387 */ /* 0x0009e80000100800 */
[----:B------:R4:W-:Y:S01]  /*c370*/  STL [R1+0x14], R0 ;  /* 0x0000140001007387 */ /* 0x0009e20000100800 */
[----:B------:R-:W-:Y:S05]  /*c380*/  @!P0 BRA `(.L_x_3007) ;  /* 0x0000000000408947 */ /* 0x000fea0003800000 */
[----:B------:R-:W-:Y:S01]  /*c390*/  MOV R2, 0x0 ;  /* 0x0000000000027802 */ /* 0x000fe20000000f00 */
[----:B------:R-:W-:Y:S01]  /*c3a0*/  ULDC.64 UR6, c[0x4][0x1b8] ;  /* 0x01006e0000067ab9 */ /* 0x000fe20000000a00 */
[----:B------:R-:W-:Y:S01]  /*c3b0*/  ULDC.64 UR8, c[0x4][0x1c0] ;  /* 0x0100700000087ab9 */ /* 0x000fe20000000a00 */
[----:B------:R-:W-:Y:S01]  /*c3c0*/  ULDC.64 UR4, c[0x4][0xd0] ;  /* 0x0100340000047ab9 */ /* 0x000fe20000000a00 */
[----:B----4-:R-:W-:Y:S01]  /*c3d0*/  IMAD.U32 R4, RZ, RZ, UR6 ;  /* 0x00000006ff047e24 */ /* 0x010fe2000f8e00ff */
        /* <DEDUP_REMOVED lines=11> */
.L_x_3007:
        /* <DEDUP_REMOVED lines=13> */
[----:B------:R-:W-:Y:S01]  /*c560*/  MOV R13, RZ ;  /* 0x000000ff000d7202 */ /* 0x000fe20000000f00 */
[----:B------:R-:W-:-:S02]  /*c570*/  IMAD.U32 R7, RZ, RZ, UR9 ;  /* 0x00000009ff077e24 */ /* 0x000fc4000f8e00ff */
[----:B------:R-:W-:Y:S02]  /*c580*/  IMAD.U32 R11, RZ, RZ, UR5 ;  /* 0x00000005ff0b7e24 */ /* 0x000fe4000f8e00ff */
[----:B------:R-:W-:Y:S02]  /*c590*/  IMAD.MOV.U32 R8, RZ, RZ, 0x70 ;  /* 0x00000070ff087424 */ /* 0x000fe400078e00ff */
[----:B-1----:R-:W-:-:S07]  /*c5a0*/  IMAD.MOV.U32 R12, RZ, RZ, 0x1 ;  /* 0x00000001ff0c7424 */ /* 0x002fce00078e00ff */
[----:B------:R-:W-:-:S07]  /*c5b0*/  LEPC R20, `(.L_x_3009) ;  /* 0x000000001014794e */ /* 0x000fce0000000000 */
[----:B--2---:R-:W-:Y:S05]  /*c5c0*/  CALL.ABS.NOINC R2 ;  /* 0x0000000002007343 */ /* 0x004fea0003c00000 */
.L_x_3009:
        /* <DEDUP_REMOVED lines=16> */
.L_x_3008:
[----:B------:R-:W2:Y:S01]  /*c6d0*/  LDL R8, [R1+0x4] ;  /* 0x0000040001087983 */ /* 0x000ea20000100800 */
[----:B------:R-:W1:Y:S01]  /*c6e0*/  LDC R0, c[0x0][0x428] ;  /* 0x00010a00ff007b82 */ /* 0x000e620000000800 */
[----:B------:R-:W-:Y:S02]  /*c6f0*/  ULDC.64 UR4, c[0x0][0x9f8] ;  /* 0x00027e0000047ab9 */ /* 0x000fe40000000a00 */
[----:B------:R-:W3:Y:S04]  /*c700*/  LDL R6, [R1] ;  /* 0x0000000001067983 */ /* 0x000ee80000100800 */
[----:B------:R-:W4:Y:S01]  /*c710*/  LDL R7, [R1+0x28] ;  /* 0x0000280001077983 */ /* 0x000f220000100800 */
[----:B-1----:R-:W-:-:S03]  /*c720*/  ISETP.NE.AND P1, PT, R0, 0x1, PT ;  /* 0x000000010000780c */ /* 0x002fc60003f25270 */
[----:B------:R-:W4:Y:S01]  /*c730*/  LDL.LU R5, [R1+0x10] ;  /* 0x0000100001057983 */ /* 0x000f220000300800 */
[----:B------:R-:W-:Y:S01]  /*c740*/  ISETP.NE.U32.AND P0, PT, RZ, UR4, PT ;  /* 0x00000004ff007c0c */ /* 0x000fe2000bf05070 */
[----:B------:R-:W-:Y:S01]  /*c750*/  ULDC.64 UR6, c[0x0][0x208] ;  /* 0x0000820000067ab9 */ /* 0x000fe20000000a00 */
[----:B------:R-:W-:Y:S01]  /*c760*/  ULDC UR4, c[0x0][0xda8] ;  /* 0x00036a0000047ab9 */ /* 0x000fe20000000800 */
[----:B------:R-:W4:Y:S01]  /*c770*/  LDL R4, [R1+0x18] ;  /* 0x0000180001047983 */ /* 0x000f220000100800 */
[----:B------:R-:W-:-:S05]  /*c780*/  ISETP.NE.AND.EX P0, PT, RZ, UR5, PT, P0 ;  /* 0x00000005ff007c0c */ /* 0x000fca000bf05300 */
[----:B------:R-:W2:Y:S08]  /*c790*/  @P1 LDC R2, c[0x0][0x42c] ;  /* 0x00010b00ff021b82 */ /* 0x000eb00000000800 */
[----:B------:R-:W1:Y:S01]  /*c7a0*/  @P1 LDC R3, c[0x0][0x430] ;  /* 0x00010c00ff031b82 */ /* 0x000e620000000800 */
[----:B--2---:R-:W-:-:S04]  /*c7b0*/  @P1 IMAD.HI.U32 R2, R8, R2, RZ ;  /* 0x0000000208021227 */ /* 0x004fc800078e00ff */
[----:B------:R-:W-:Y:S01]  /*c7c0*/  IMAD.MOV.U32 R0, RZ, RZ, R8 ;  /* 0x000000ffff007224 */ /* 0x000fe200078e0008 */
[----:B-1----:R-:W-:Y:S02]  /*c7d0*/  @P1 SHF.R.U32.HI R0, RZ, R3, R2 ;  /* 0x00000003ff001219 */ /* 0x002fe40000011602 */
[----:B------:R-:W3:Y:S02]  /*c7e0*/  @P0 LDC.64 R2, c[0x0][0x9f8] ;  /* 0x00027e00ff020b82 */ /* 0x000ee40000000a00 */
[----:B---3--:R-:W-:-:S05]  /*c7f0*/  @P0 IMAD.WIDE R2, R6, 0x4, R2 ;  /* 0x0000000406020825 */ /* 0x008fca00078e0202 */
[----:B------:R1:W5:Y:S01]  /*c800*/  @P0 LDG.E R6, desc[UR6][R2.64] ;  /* 0x0000000602060981 */ /* 0x000362000c1e1900 */
[----:B----4-:R-:W-:Y:S01]  /*c810*/  ISETP.NE.AND P1, PT, R7, RZ, PT ;  /* 0x000000ff0700720c */ /* 0x010fe20003f25270 */
[----:B------:R-:W-:Y:S01]  /*c820*/  IMAD.MOV R7, RZ, RZ, -R5 ;  /* 0x000000ffff077224 */ /* 0x000fe200078e0a05 */
[----:B------:R-:W2:Y:S02]  /*c830*/  S2R R21, SR_CgaCtaId ;  /* 0x0000000000157919 */ /* 0x000ea40000008800 */
[----:B------:R-:W-:Y:S01]  /*c840*/  PLOP3.LUT P2, PT, P1, PT, PT, 0x8, 0x0 ;  /* 0x000000000000781c */ /* 0x000fe20000f4e170 */
[----:B------:R-:W-:-:S05]  /*c850*/  IMAD R7, R7, UR4, R4 ;  /* 0x0000000407077c24 */ /* 0x000fca000f8e0204 */
[----:B------:R-:W-:-:S03]  /*c860*/  SHF.L.U32 R7, R7, 0x7, RZ ;  /* 0x0000000707077819 */ /* 0x000fc600000006ff */
[----:B------:R-:W-:-:S05]  /*c870*/  VOTEU.ALL UP1, P1 ;  /* 0x00000000003f7886 */ /* 0x000fca0000820000 */
[----:B------:R-:W-:-:S04]  /*c880*/  @!UP1 UIADD3 UR8, UP0, UR36, 0x270, URZ ;  /* 0x0000027024089890 */ /* 0x000fc8000ff1e03f */
[----:B------:R-:W-:-:S03]  /*c890*/  @!UP1 UIADD3.X UR9, URZ, UR37, URZ, UP0, !UPT ;  /* 0x000000253f099290 */ /* 0x000fc600087fe43f */
[----:B-1----:R-:W-:-:S09]  /*c8a0*/  VOTEU.ALL UP0, P1 ;  /* 0x00000000003f7886 */ /* 0x002fd20000800000 */
.L_x_3010:
[----:B------:R-:W3:Y:S04]  /*c8b0*/  LDL R3, [R1] ;  /* 0x0000000001037983 */ /* 0x000ee80000100800 */
[----:B------:R-:W4:Y:S01]  /*c8c0*/  LDL R2, [R1+0x4] ;  /* 0x0000040001027983 */ /* 0x000f220000100800 */
[----:B------:R-:W-:Y:S01]  /*c8d0*/  UMOV UR4, URZ ;  /* 0x0000003f00047c82 */ /* 0x000fe20008000000 */
[----:B------:R-:W-:Y:S02]  /*c8e0*/  PLOP3.LUT P0, PT, P0, P2, PT, 0xa2, 0x0 ;  /* 0x000000000000781c */ /* 0x000fe40000705472 */
[----:B---3--:R-:W-:-:S08]  /*c8f0*/  @P2 R2UR P0, UR7, R3 ;  /* 0x00000000030722ca */ /* 0x008fd00000000000 */
[----:B------:R-:W-:Y:S02]  /*c900*/  PLOP3.LUT P0, PT, P0, P2, PT, 0xa2, 0x0 ;  /* 0x000000000000781c */ /* 0x000fe40000705472 */
[----:B----4-:R-:W-:-:S08]  /*c910*/  @P2 R2UR.OR P0, UR6, R2 ;  /* 0x00000000020622ca */ /* 0x010fd00000100000 */
        /* <DEDUP_REMOVED lines=8> */
.L_x_3011:
[----:B------:R-:W3:Y:S04]  /*c9a0*/  LDL R3, [R1] ;  /* 0x0000000001037983 */ /* 0x000ee80000100800 */
[----:B------:R-:W4:Y:S01]  /*c9b0*/  LDL R2, [R1+0x4] ;  /* 0x0000040001027983 */ /* 0x000f220000100800 */
        /* <DEDUP_REMOVED lines=12> */
.L_x_3012:
        /* <DEDUP_REMOVED lines=11> */
[----:B------:R-:W1:Y:S01]  /*cb30*/  LDC.64 R2, c[0x0][0x3f8] ;  /* 0x0000fe00ff027b82 */ /* 0x000e620000000a00 */
[----:B--2---:R-:W-:Y:S01]  /*cb40*/  LOP3.LUT R21, R21, 0x1, RZ, 0xc0, !PT ;  /* 0x0000000115157812 */ /* 0x004fe200078ec0ff */
[----:B------:R-:W-:-:S04]  /*cb50*/  UMOV UR4, 0xffffffff ;  /* 0xffffffff00047882 */ /* 0x000fc80000000000 */
[C---:B------:R-:W-:Y:S02]  /*cb60*/  IMAD R20, R21.reuse, 0x38, RZ ;  /* 0x0000003815147824 */ /* 0x040fe400078e02ff */
[----:B------:R-:W-:Y:S01]  /*cb70*/  IMAD R21, R21, 0xe00, RZ ;  /* 0x00000e0015157824 */ /* 0x000fe200078e02ff */
[----:B-1----:R-:W-:-:S04]  /*cb80*/  ISETP.NE.U32.AND P0, PT, R2, RZ, PT ;  /* 0x000000ff0200720c */ /* 0x002fc80003f05070 */
[----:B------:R-:W-:-:S04]  /*cb90*/  ISETP.NE.AND.EX P0, PT, R3, RZ, PT, P0 ;  /* 0x000000ff0300720c */ /* 0x000fc80003f05300 */
[----:B-----5:R-:W-:Y:S01]  /*cba0*/  SEL R5, R6, RZ, !P0 ;  /* 0x000000ff06057207 */ /* 0x020fe20004000000 */
[----:B------:R-:W-:Y:S08]  /*cbb0*/  BRA.DIV UR4, `(.L_x_3013) ;  /* 0x0000002a04c07947 */ /* 0x000ff0000b800000 */
.L_x_3074:
[----:B------:R-:W2:Y:S01]  /*cbc0*/  LDL R8, [R1+0x14] ;  /* 0x0000140001087983 */ /* 0x000ea20000100800 */
[----:B------:R-:W-:Y:S01]  /*cbd0*/  UMOV UR4, 0xffffffff ;  /* 0xffffffff00047882 */ /* 0x000fe20000000000 */
[--C-:B------:R-:W-:Y:S01]  /*cbe0*/  SHF.R.S32.HI R12, RZ, 0x1f, R6.reuse ;  /* 0x0000001fff0c7819 */ /* 0x100fe20000011406 */
[----:B------:R-:W-:Y:S02]  /*cbf0*/  IMAD.MOV.U32 R4, RZ, RZ, R6 ;  /* 0x000000ffff047224 */ /* 0x000fe400078e0006 */
[----:B--2---:R-:W-:Y:S01]  /*cc00*/  VIADD R8, R8, 0xffffffff ;  /* 0xffffffff08087836 */ /* 0x004fe20000000000 */
[----:B------:R-:W-:Y:S06]  /*cc10*/  BRA.DIV UR4, `(.L_x_3014) ;  /* 0x0000002a04dc7947 */ /* 0x000fec000b800000 */
[----:B------:R-:W-:-:S13]  /*cc20*/  ELECT P6, URZ, PT ;  /* 0x00000000003f782f */ /* 0x000fda00038c0000 */
.L_x_3077:
[----:B------:R-:W-:Y:S05]  /*cc30*/  @!P6 BRA `(.L_x_3015) ;  /* 0x000000040028e947 */ /* 0x000fea0003800000 */
        /* <DEDUP_REMOVED lines=21> */
.L_x_3016:
[----:B------:R-:W2:Y:S01]  /*cd90*/  S2R R9, SR_CgaCtaId ;  /* 0x0000000000097919 */ /* 0x000ea20000008800 */
[----:B------:R-:W-:-:S04]  /*cda0*/  MOV R5, 0x400 ;  /* 0x0000040000057802 */ /* 0x000fc80000000f00 */
[----:B--2---:R-:W-:Y:S02]  /*cdb0*/  LEA R5, R9, R5, 0x18 ;  /* 0x0000000509057211 */ /* 0x004fe400078ec0ff */
[----:B------:R-:W-:Y:S02]  /*cdc0*/  SHF.L.U32 R9, R17, 0x1f, RZ ;  /* 0x0000001f11097819 */ /* 0x000fe400000006ff */
[----:B------:R-:W-:-:S04]  /*cdd0*/  LEA R5, R16, R5, 0x3 ;  /* 0x0000000510057211 */ /* 0x000fc800078e18ff */
[----:B------:R-:W2:Y:S02]  /*cde0*/  SYNCS.PHASECHK.TRANS64.TRYWAIT P1, [R5+URZ+0x36840], R9 ;  /* 0x03684009050075a7 */ /* 0x000ea4000802017f */
[----:B--2---:R-:W-:Y:S05]  /*cdf0*/  @!P1 BRA `(.L_x_3017) ;  /* 0x0000002800849947 */ /* 0x004fea0003800000 */
.L_x_3078:
[----:B------:R-:W3:Y:S01]  /*ce00*/  LDL R10, [R1+0xc] ;  /* 0x00000c00010a7983 */ /* 0x000ee20000100800 */
[----:B------:R-:W4:Y:S02]  /*ce10*/  S2R R11, SR_TID.X ;  /* 0x00000000000b7919 */ /* 0x000f240000002100 */
[----:B----4-:R-:W-:-:S13]  /*ce20*/  LOP3.LUT P1, RZ, R11, 0x7f, RZ, 0xc0, !PT ;  /* 0x0000007f0bff7812 */ /* 0x010fda000782c0ff */
[----:B--2---:R-:W-:-:S04]  /*ce30*/  @!P1 IMAD.MOV.U32 R9, RZ, RZ, 0xa800 ;  /* 0x0000a800ff099424 */ /* 0x004fc800078e00ff */
[----:B------:R3:W-:Y:S02]  /*ce40*/  @!P1 SYNCS.ARRIVE.TRANS64 RZ, [R5+URZ+0x36830], R9 ;  /* 0x0368300905ff99a7 */ /* 0x0007e4000800003f */
[----:B---3--:R-:W-:-:S04]  /*ce50*/  PRMT R9, R10, 0x9910, RZ ;  /* 0x000099100a097816 */ /* 0x008fc800000000ff */
[----:B------:R-:W-:-:S13]  /*ce60*/  ISETP.NE.AND P1, PT, R9, 0x2, PT ;  /* 0x000000020900780c */ /* 0x000fda0003f25270 */
[----:B------:R-:W-:Y:S05]  /*ce70*/  @P1 BRA `(.L_x_3018) ;  /* 0x0000000000041947 */ /* 0x000fea0003800000 */
[----:B------:R-:W-:Y:S01]  /*ce80*/  BPT.TRAP 0x1 ;  /* 0x000000040000795c */ /* 0x000fe20000300000 */
.L_x_3018:
[----:B------:R-:W-:-:S13]  /*ce90*/  ISETP.NE.AND P1, PT, R19, RZ, PT ;  /* 0x000000ff1300720c */ /* 0x000fda0003f25270 */
[----:B------:R-:W-:Y:S05]  /*cea0*/  @P1 BRA `(.L_x_3019) ;  /* 0x0000000000041947 */ /* 0x000fea0003800000 */
[----:B------:R-:W-:Y:S01]  /*ceb0*/  BPT.TRAP 0x1 ;  /* 0x000000040000795c */ /* 0x000fe20000300000 */
.L_x_3019:
[----:B------:R-:W2:Y:S01]  /*cec0*/  S2R R10, SR_CgaCtaId ;  /* 0x00000000000a7919 */ /* 0x000ea20000008800 */
        /* <DEDUP_REMOVED lines=12> */
[----:B------:R-:W-:-:S03]  /*cf90*/  UMOV UR16, 0x40 ;  /* 0x0000004000107882 */ /* 0x000fc60000000000 */
[----:B------:R-:W-:-:S04]  /*cfa0*/  UIADD3 UR9, UR9, 0x36830, URZ ;  /* 0x0003683009097890 */ /* 0x000fc8000fffe03f */
[----:B------:R-:W-:Y:S02]  /*cfb0*/  UIMAD UR11, UR11, 0x70, UR5 ;  /* 0x000000700b0b78a4 */ /* 0x000fe4000f8e0205 */
[----:B------:R-:W-:Y:S01]  /*cfc0*/  UIADD3.X UR5, URZ, UR37, URZ, UP0, !UPT ;  /* 0x000000253f057290 */ /* 0x000fe200087fe43f */
[----:B--2---:R-:W-:-:S05]  /*cfd0*/  LEA R9, R10, R9, 0x18 ;  /* 0x000000090a097211 */ /* 0x004fca00078ec0ff */
[----:B------:R-:W-:-:S05]  /*cfe0*/  IMAD R5, R5, 0x2, R9 ;  /* 0x0000000205057824 */ /* 0x000fca00078e0209 */
[----:B------:R-:W-:Y:S01]  /*cff0*/  R2UR UR8, R5 ;  /* 0x00000000050872ca */ /* 0x000fe200000e0000 */
[----:B------:R-:W-:-:S12]  /*d000*/  IMAD.MOV.U32 R5, RZ, RZ, R6 ;  /* 0x000000ffff057224 */ /* 0x000fd800078e0006 */
[----:B------:R-:W-:Y:S02]  /*d010*/  UIADD3 UR14, UR8, 0x21400, URZ ;  /* 0x00021400080e7890 */ /* 0x000fe4000fffe03f */
[----:B------:R-:W-:Y:S02]  /*d020*/  UIADD3 UR15, UR8, 0x24c00, URZ ;  /* 0x00024c00080f7890 */ /* 0x000fe4000fffe03f */
[----:B------:R-:W-:-:S03]  /*d030*/  UIADD3 UR17, UR8, 0x28400, URZ ;  /* 0x0002840008117890 */ /* 0x000fc6000fffe03f */
[----:B------:R-:W-:Y:S01]  /*d040*/  UMOV UR8, UR14 ;  /* 0x0000000e00087c82 */ /* 0x000fe20008000000 */
[----:B------:R-:W-:Y:S01]  /*d050*/  UMOV UR14, 0x80 ;  /* 0x00000080000e7882 */ /* 0x000fe20000000000 */
[----:B------:R2:W-:Y:S02]  /*d060*/  UTMALDG.4D.MULTICAST [UR8], [UR4], UR18, desc[UR6] ;  /* 0x00000608040073b4 */ /* 0x0005e40008019812 */
[----:B--2---:R-:W-:Y:S01]  /*d070*/  UMOV UR8, UR15 ;  /* 0x0000000f00087c82 */ /* 0x004fe20008000000 */
[----:B------:R-:W-:Y:S02]  /*d080*/  UMOV UR10, UR16 ;  /* 0x00000010000a7c82 */ /* 0x000fe40008000000 */
[----:B------:R2:W-:Y:S02]  /*d090*/  UTMALDG.4D.MULTICAST [UR8], [UR4], UR18, desc[UR6] ;  /* 0x00000608040073b4 */ /* 0x0005e40008019812 */
[----:B--2---:R-:W-:Y:S01]  /*d0a0*/  UMOV UR8, UR17 ;  /* 0x0000001100087c82 */ /* 0x004fe20008000000 */
[----:B------:R-:W-:-:S02]  /*d0b0*/  UMOV UR10, UR14 ;  /* 0x0000000e000a7c82 */ /* 0x000fc40008000000 */
[----:B------:R2:W-:Y:S02]  /*d0c0*/  UTMALDG.4D.MULTICAST [UR8], [UR4], UR18, desc[UR6] ;  /* 0x00000608040073b4 */ /* 0x0005e40008019812 */
[----:B--2---:R-:W-:Y:S01]  /*d0d0*/  NOP ;  /* 0x0000000000007918 */ /* 0x004fe20000000000 */
.L_x_3015:
[----:B-1----:R-:W2:Y:S04]  /*d0e0*/  LDL.LU R15, [R1] ;  /* 0x00000000010f7983 */ /* 0x002ea80000300800 */
[----:B------:R-:W3:Y:S04]  /*d0f0*/  LDL.LU R14, [R1+0x4] ;  /* 0x00000400010e7983 */ /* 0x000ee80000300800 */
[----:B------:R-:W4:Y:S01]  /*d100*/  LDL R13, [R1+0x24] ;  /* 0x00002400010d7983 */ /* 0x000f220000100800 */
[----:B------:R-:W-:-:S03]  /*d110*/  MOV R10, 0x400 ;  /* 0x00000400000a7802 */ /* 0x000fc60000000f00 */
[----:B------:R-:W5:Y:S01]  /*d120*/  LDL.LU R9, [R1+0x20] ;  /* 0x0000200001097983 */ /* 0x000f620000300800 */
[----:B------:R-:W1:Y:S01]  /*d130*/  S2R R11, SR_CgaCtaId ;  /* 0x00000000000b7919 */ /* 0x000e620000008800 */
[----:B------:R-:W-:Y:S05]  /*d140*/  WARPSYNC.ALL ;  /* 0x0000000000007948 */ /* 0x000fea0003800000 */
[----:B------:R-:W-:-:S13]  /*d150*/  ELECT P1, URZ, PT ;  /* 0x00000000003f782f */ /* 0x000fda0003820000 */
[----:B------:R-:W-:Y:S01]  /*d160*/  @P1 R2UR UR11, R7 ;  /* 0x00000000070b12ca */ /* 0x000fe200000e0000 */
[----:B------:R-:W-:-:S04]  /*d170*/  UIADD3 UR4, UP0, UR36, 0x270, URZ ;  /* 0x0000027024047890 */ /* 0x000fc8000ff1e03f */
        /* <DEDUP_REMOVED lines=21> */
[C---:B---3--:R-:W-:Y:S02]  /*d2d0*/  @P1 R2UR UR12, R14.reuse ;  /* 0x000000000e0c12ca */ /* 0x048fe400000e0000 */
[----:B------:R-:W-:Y:S02]  /*d2e0*/  @P1 R2UR UR21, R15 ;  /* 0x000000000f1512ca */ /* 0x000fe400000e0000 */
[----:B------:R-:W-:Y:S02]  /*d2f0*/  @P1 R2UR UR20, R14 ;  /* 0x000000000e1412ca */ /* 0x000fe400000e0000 */
[----:B----4-:R-:W-:-:S07]  /*d300*/  LOP3.LUT R6, R13, 0x1, RZ, 0xc, !PT ;  /* 0x000000010d067812 */ /* 0x010fce00078e0cff */
[----:B------:R1:W-:Y:S01]  /*d310*/  UTMALDG.4D [UR8], [UR4], desc[UR6] ;  /* 0x00000608040075b4 */ /* 0x0003e20008019000 */
[----:B------:R-:W-:-:S03]  /*d320*/  SHF.L.U32 R6, R6, 0x1f, RZ ;  /* 0x0000001f06067819 */ /* 0x000fc600000006ff */
        /* <DEDUP_REMOVED lines=8> */
[----:B-----5:R-:W-:Y:S01]  /*d3b0*/  ISETP.GE.AND P2, PT, R9, 0x71, PT ;  /* 0x000000710900780c */ /* 0x020fe20003f46270 */
[----:B-12---:R-:W-:-:S12]  /*d3c0*/  @!P1 BRA `(.L_x_3021) ;  /* 0x0000002400249947 */ /* 0x006fd80003800000 */
.L_x_3079:
[----:B------:R-:W-:Y:S05]  /*d3d0*/  BSYNC B0 ;  /* 0x0000000000007941 */ /* 0x000fea0003800000 */
.L_x_3020:
[----:B------:R-:W-:Y:S05]  /*d3e0*/  @!P2 BRA `(.L_x_3022) ;  /* 0x000000180050a947 */ /* 0x000fea0003800000 */
[----:B-1----:R-:W2:Y:S01]  /*d3f0*/  LDL R7, [R1+0x14] ;  /* 0x0000140001077983 */ /* 0x002ea20000100800 */
[----:B------:R-:W-:Y:S02]  /*d400*/  IMAD.MOV.U32 R6, RZ, RZ, 0x1 ;  /* 0x00000001ff067424 */ /* 0x000fe400078e00ff */
        /* <DEDUP_REMOVED lines=17> */
[----:B------:R-:W-:Y:S01]  /*d520*/  IMAD.MOV.U32 R7, RZ, RZ, R6 ;  /* 0x000000ffff077224 */ /* 0x000fe200078e0006 */
[----:B------:R-:W-:Y:S01]  /*d530*/  ULDC.64 UR4, c[0x0][0x408] ;  /* 0x0001020000047ab9 */ /* 0x000fe20000000a00 */
[----:B------:R-:W-:Y:S01]  /*d540*/  ULDC.64 UR6, c[0x0][0x208] ;  /* 0x0000820000067ab9 */ /* 0x000fe20000000a00 */
[----:B-1----:R-:W-:-:S13]  /*d550*/  ISETP.NE.AND P1, PT, R15, 0x1, PT ;  /* 0x000000010f00780c */ /* 0x002fda0003f25270 */
[----:B------:R-:W1:Y:S02]  /*d560*/  @P1 LDC.64 R10, c[0x0][0x420] ;  /* 0x00010800ff0a1b82 */ /* 0x000e640000000a00 */
[----:B-1----:R-:W-:-:S05]  /*d570*/  @P1 IMAD.HI.U32 R10, R6, R10, RZ ;  /* 0x0000000a060a1227 */ /* 0x002fca00078e00ff */
[----:B------:R-:W-:-:S04]  /*d580*/  @P1 SHF.R.U32.HI R7, RZ, R11, R10 ;  /* 0x0000000bff071219 */ /* 0x000fc8000001160a */
[----:B------:R-:W-:Y:S02]  /*d590*/  IADD3 R10, -R7, RZ, RZ ;  /* 0x000000ff070a7210 */ /* 0x000fe40007ffe1ff */
[----:B------:R-:W-:-:S03]  /*d5a0*/  SHF.R.S32.HI R11, RZ, 0x1f, R7 ;  /* 0x0000001fff0b7819 */ /* 0x000fc60000011407 */
        /* <DEDUP_REMOVED lines=9> */
.L_x_3026:
[----:B-1----:R-:W1:Y:S01]  /*d640*/  S2R R3, SR_CgaCtaId ;  /* 0x0000000000037919 */ /* 0x002e620000008800 */
[----:B------:R-:W-:-:S04]  /*d650*/  MOV R2, 0x400 ;  /* 0x0000040000027802 */ /* 0x000fc80000000f00 */
[----:B-1----:R-:W-:Y:S02]  /*d660*/  LEA R2, R3, R2, 0x18 ;  /* 0x0000000203027211 */ /* 0x002fe400078ec0ff */
[----:B------:R-:W-:-:S03]  /*d670*/  SHF.L.U32 R3, R14, 0x1f, RZ ;  /* 0x0000001f0e037819 */ /* 0x000fc600000006ff */
[----:B------:R-:W-:-:S04]  /*d680*/  IMAD R2, R9, 0x8, R2 ;  /* 0x0000000809027824 */ /* 0x000fc800078e0202 */
[----:B------:R-:W1:Y:S02]  /*d690*/  SYNCS.PHASECHK.TRANS64.TRYWAIT P1, [R2+URZ+0x36840], R3 ;  /* 0x03684003020075a7 */ /* 0x000e64000802017f */
[----:B-1----:R-:W-:Y:S05]  /*d6a0*/  @!P1 BRA `(.L_x_3027) ;  /* 0x00000020008c9947 */ /* 0x002fea0003800000 */
.L_x_3080:
[----:B------:R-:W2:Y:S01]  /*d6b0*/  LDL R10, [R1+0xc] ;  /* 0x00000c00010a7983 */ /* 0x000ea20000100800 */
[----:B------:R-:W3:Y:S02]  /*d6c0*/  S2R R11, SR_TID.X ;  /* 0x00000000000b7919 */ /* 0x000ee40000002100 */
[----:B---3--:R-:W-:-:S13]  /*d6d0*/  LOP3.LUT P1, RZ, R11, 0x7f, RZ, 0xc0, !PT ;  /* 0x0000007f0bff7812 */ /* 0x008fda000782c0ff */
[----:B-1----:R-:W-:-:S04]  /*d6e0*/  @!P1 MOV R3, 0xa800 ;  /* 0x0000a80000039802 */ /* 0x002fc80000000f00 */
[----:B------:R2:W-:Y:S02]  /*d6f0*/  @!P1 SYNCS.ARRIVE.TRANS64 RZ, [R2+URZ+0x36830], R3 ;  /* 0x0368300302ff99a7 */ /* 0x0005e4000800003f */
[----:B--2---:R-:W-:-:S04]  /*d700*/  PRMT R3, R10, 0x9910, RZ ;  /* 0x000099100a037816 */ /* 0x004fc800000000ff */
[----:B------:R-:W-:-:S13]  /*d710*/  ISETP.NE.AND P2, PT, R3, 0x2, PT ;  /* 0x000000020300780c */ /* 0x000fda0003f45270 */
[----:B------:R-:W-:Y:S05]  /*d720*/  @P2 BRA `(.L_x_3028) ;  /* 0x0000000000042947 */ /* 0x000fea0003800000 */
[----:B------:R-:W-:Y:S01]  /*d730*/  BPT.TRAP 0x1 ;  /* 0x000000040000795c */ /* 0x000fe20000300000 */
.L_x_3028:
[----:B------:R-:W-:-:S13]  /*d740*/  ISETP.NE.AND P1, PT, R19, RZ, PT ;  /* 0x000000ff1300720c */ /* 0x000fda0003f25270 */
[----:B------:R-:W-:Y:S05]  /*d750*/  @P1 BRA `(.L_x_3029) ;  /* 0x0000000000041947 */ /* 0x000fea0003800000 */
[----:B------:R-:W-:Y:S01]  /*d760*/  BPT.TRAP 0x1 ;  /* 0x000000040000795c */ /* 0x000fe20000300000 */
.L_x_3029:
        /* <DEDUP_REMOVED lines=25> */
[----:B------:R-:W-:-:S03]  /*d900*/  UIADD3 UR16, UR8, 0x28400, URZ ;  /* 0x0002840008107890 */ /* 0x000fc6000fffe03f */
[----:B------:R-:W-:Y:S02]  /*d910*/  UMOV UR8, UR14 ;  /* 0x0000000e00087c82 */ /* 0x000fe40008000000 */
        /* <DEDUP_REMOVED lines=9> */
.L_x_3081:
[----:B------:R-:W2:Y:S02]  /*d9b0*/  S2R R10, SR_TID.X ;  /* 0x00000000000a7919 */ /* 0x000ea40000002100 */
[----:B--2---:R-:W-:-:S13]  /*d9c0*/  LOP3.LUT P1, RZ, R10, 0x7f, RZ, 0xc0, !PT ;  /* 0x0000007f0aff7812 */ /* 0x004fda000782c0ff */
[----:B-1----:R-:W-:-:S04]  /*d9d0*/  @!P1 IMAD.MOV.U32 R3, RZ, RZ, 0xa800 ;  /* 0x0000a800ff039424 */ /* 0x002fc800078e00ff */
[----:B------:R1:W-:Y:S01]  /*d9e0*/  @!P1 SYNCS.ARRIVE.TRANS64 RZ, [R2+URZ+0x36850], R3 ;  /* 0x0368500302ff99a7 */ /* 0x0003e2000800003f */
[----:B------:R-:W-:Y:S05]  /*d9f0*/  @P2 BRA `(.L_x_3031) ;  /* 0x0000000000042947 */ /* 0x000fea0003800000 */
[----:B------:R-:W-:Y:S01]  /*da00*/  BPT.TRAP 0x1 ;  /* 0x000000040000795c */ /* 0x000fe20000300000 */
.L_x_3031:
[----:B------:R-:W-:-:S13]  /*da10*/  ISETP.NE.AND P1, PT, R19, RZ, PT ;  /* 0x000000ff1300720c */ /* 0x000fda0003f25270 */
[----:B------:R-:W-:Y:S05]  /*da20*/  @P1 BRA `(.L_x_3032) ;  /* 0x0000000000041947 */ /* 0x000fea0003800000 */
[----:B------:R-:W-:Y:S01]  /*da30*/  BPT.TRAP 0x1 ;  /* 0x000000040000795c */ /* 0x000fe20000300000 */
.L_x_3032:
[----:B------:R-:W2:Y:S01]  /*da40*/  S2R R11, SR_CgaCtaId ;  /* 0x00000000000b7919 */ /* 0x000ea20000008800 */
[----:B------:R-:W-:Y:S01]  /*da50*/  MOV R10, 0x400 ;  /* 0x00000400000a7802 */ /* 0x000fe20000000f00 */
[----:B-1----:R-:W-:Y:S01]  /*da60*/  IMAD R3, R16, 0x5400, R21 ;  /* 0x0000540010037824 */ /* 0x002fe200078e0215 */
[----:B------:R-:W-:Y:S01]  /*da70*/  R2UR UR11, R18 ;  /* 0x00000000120b72ca */ /* 0x000fe200000e0000 */
[----:B------:R-:W-:Y:S01]  /*da80*/  UIADD3 UR4, UP0, UR36, 0x470, URZ ;  /* 0x0000047024047890 */ /* 0x000fe2000ff1e03f */
[----:B------:R-:W-:Y:S01]  /*da90*/  R2UR UR5, R20 ;  /* 0x00000000140572ca */ /* 0x000fe200000e0000 */
[----:B------:R-:W-:Y:S01]  /*daa0*/  UMOV UR10, URZ ;  /* 0x0000003f000a7c82 */ /* 0x000fe20008000000 */
[----:B------:R-:W-:Y:S01]  /*dab0*/  R2UR UR9, R2 ;  /* 0x00000000020972ca */ /* 0x000fe200000e0000 */
[----:B------:R-:W-:Y:S01]  /*dac0*/  UMOV UR17, 0x30000 ;  /* 0x0003000000117882 */ /* 0x000fe20000000000 */
[----:B------:R-:W-:Y:S01]  /*dad0*/  R2UR UR13, R5 ;  /* 0x00000000050d72ca */ /* 0x000fe200000e0000 */
[----:B------:R-:W-:Y:S01]  /*dae0*/  UMOV UR6, 0x0 ;  /* 0x0000000000067882 */ /* 0x000fe20000000000 */
[----:B------:R-:W-:Y:S01]  /*daf0*/  R2UR UR12, R0 ;  /* 0x00000000000c72ca */ /* 0x000fe200000e0000 */
[----:B------:R-:W-:Y:S01]  /*db00*/  UMOV UR7, 0x14f00000 ;  /* 0x14f0000000077882 */ /* 0x000fe20000000000 */
[----:B------:R-:W-:Y:S01]  /*db10*/  UMOV UR16, 0x40 ;  /* 0x0000004000107882 */ /* 0x000fe20000000000 */
[----:B------:R-:W-:-:S02]  /*db20*/  IMAD.MOV.U32 R5, RZ, RZ, R7 ;  /* 0x000000ffff057224 */ /* 0x000fc400078e0007 */
[----:B------:R-:W-:Y:S02]  /*db30*/  IMAD.MOV.U32 R18, RZ, RZ, R6 ;  /* 0x000000ffff127224 */ /* 0x000fe400078e0006 */
[----:B------:R-:W-:Y:S02]  /*db40*/  UIMAD UR11, UR11, 0x70, UR5 ;  /* 0x000000700b0b78a4 */ /* 0x000fe4000f8e0205 */
[----:B------:R-:W-:Y:S02]  /*db50*/  UIADD3 UR9, UR9, 0x36850, URZ ;  /* 0x0003685009097890 */ /* 0x000fe4000fffe03f */
[----:B------:R-:W-:Y:S01]  /*db60*/  UIADD3.X UR5, URZ, UR37, URZ, UP0, !UPT ;  /* 0x000000253f057290 */ /* 0x000fe200087fe43f */
[----:B--2---:R-:W-:-:S04]  /*db70*/  LEA R10, R11, R10, 0x18 ;  /* 0x0000000a0b0a7211 */ /* 0x004fc800078ec0ff */
[----:B------:R-:W-:-:S04]  /*db80*/  LEA R3, R3, R10, 0x1 ;  /* 0x0000000a03037211 */ /* 0x000fc800078e08ff */
[----:B------:R-:W-:-:S13]  /*db90*/  R2UR UR15, R3 ;  /* 0x00000000030f72ca */ /* 0x000fda00000e0000 */
[----:B------:R-:W-:Y:S02]  /*dba0*/  UIADD3 UR8, UR15, 0x400, URZ ;  /* 0x000004000f087890 */ /* 0x000fe4000fffe03f */
[----:B------:R-:W-:Y:S02]  /*dbb0*/  UIADD3 UR14, UR15, 0x3c00, URZ ;  /* 0x00003c000f0e7890 */ /* 0x000fe4000fffe03f */
[----:B------:R-:W-:-:S05]  /*dbc0*/  UIADD3 UR15, UR15, 0x7400, URZ ;  /* 0x000074000f0f7890 */ /* 0x000fca000fffe03f */
        /* <DEDUP_REMOVED lines=8> */
[----:B-1----:R-:W-:Y:S01]  /*dc50*/  NOP ;  /* 0x0000000000007918 */ /* 0x002fe20000000000 */
.L_x_3025:
[----:B------:R-:W-:Y:S05]  /*dc60*/  BSYNC B0 ;  /* 0x0000000000007941 */ /* 0x000fea0003800000 */
.L_x_3024:
[----:B------:R-:W2:Y:S01]  /*dc70*/  LDL.LU R2, [R1+0x14] ;  /* 0x0000140001027983 */ /* 0x000ea20000300800 */
[----:B------:R-:W-:Y:S01]  /*dc80*/  MOV R16, R9 ;  /* 0x0000000900107202 */ /* 0x000fe20000000f00 */
[----:B------:R-:W-:Y:S02]  /*dc90*/  IMAD.MOV.U32 R17, RZ, RZ, R14 ;  /* 0x000000ffff117224 */ /* 0x000fe400078e000e */
[----:B--2---:R-:W-:-:S07]  /*dca0*/  VIADD R6, R2, 0xfffffffd ;  /* 0xfffffffd02067836 */ /* 0x004fce0000000000 */
.L_x_3023:
[----:B------:R-:W-:Y:S01]  /*dcb0*/  IMAD.MOV R13, RZ, RZ, -R13 ;  /* 0x000000ffff0d7224 */ /* 0x000fe200078e0a0d */
[----:B------:R-:W-:Y:S04]  /*dcc0*/  BSSY B0, `(.L_x_3022) ;  /* 0x0000106000007945 */ /* 0x000fe80003800000 */
[----:B------:R-:W-:-:S13]  /*dcd0*/  ISETP.NE.AND P1, PT, R8, R13, PT ;  /* 0x0000000d0800720c */ /* 0x000fda0003f25270 */
[----:B------:R-:W-:Y:S05]  /*dce0*/  @!P1 BRA `(.L_x_3033) ;  /* 0x00000010000c9947 */ /* 0x000fea0003800000 */
[----:B------:R-:W-:-:S07]  /*dcf0*/  IMAD.MOV.U32 R8, RZ, RZ, R5 ;  /* 0x000000ffff087224 */ /* 0x000fce00078e0005 */
.L_x_3052:
[----:B------:R-:W-:Y:S01]  /*dd00*/  IADD3 R7, R16, 0x1, RZ ;  /* 0x0000000110077810 */ /* 0x000fe20007ffe0ff */
[----:B------:R-:W-:Y:S03]  /*dd10*/  BSSY B1, `(.L_x_3034) ;  /* 0x000007e000017945 */ /* 0x000fe60003800000 */
        /* <DEDUP_REMOVED lines=26> */
.L_x_3036:
[----:B------:R-:W2:Y:S01]  /*dec0*/  S2R R3, SR_CgaCtaId ;  /* 0x0000000000037919 */ /* 0x000ea20000008800 */
[----:B------:R-:W-:-:S04]  /*ded0*/  MOV R2, 0x400 ;  /* 0x0000040000027802 */ /* 0x000fc80000000f00 */
[----:B--2---:R-:W-:Y:S02]  /*dee0*/  LEA R2, R3, R2, 0x18 ;  /* 0x0000000203027211 */ /* 0x004fe400078ec0ff */
[----:B------:R-:W-:-:S03]  /*def0*/  SHF.L.U32 R3, R10, 0x1f, RZ ;  /* 0x0000001f0a037819 */ /* 0x000fc600000006ff */
[----:B------:R-:W-:-:S04]  /*df00*/  IMAD R2, R7, 0x8, R2 ;  /* 0x0000000807027824 */ /* 0x000fc800078e0202 */
[----:B------:R-:W2:Y:S02]  /*df10*/  SYNCS.PHASECHK.TRANS64.TRYWAIT P1, [R2+URZ+0x36840], R3 ;  /* 0x03684003020075a7 */ /* 0x000ea4000802017f */
[----:B--2---:R-:W-:Y:S05]  /*df20*/  @!P1 BRA `(.L_x_3037) ;  /* 0x0000001800949947 */ /* 0x004fea0003800000 */
.L_x_3082:
[----:B-1----:R-:W3:Y:S01]  /*df30*/  LDL R9, [R1+0xc] ;  /* 0x00000c0001097983 */ /* 0x002ee20000100800 */
[----:B------:R-:W1:Y:S02]  /*df40*/  S2R R13, SR_TID.X ;  /* 0x00000000000d7919 */ /* 0x000e640000002100 */
[----:B-1----:R-:W-:-:S13]  /*df50*/  LOP3.LUT P1, RZ, R13, 0x7f, RZ, 0xc0, !PT ;  /* 0x0000007f0dff7812 */ /* 0x002fda000782c0ff */
[----:B--2---:R-:W-:-:S04]  /*df60*/  @!P1 IMAD.MOV.U32 R3, RZ, RZ, 0xa800 ;  /* 0x0000a800ff039424 */ /* 0x004fc800078e00ff */
[----:B------:R3:W-:Y:S02]  /*df70*/  @!P1 SYNCS.ARRIVE.TRANS64 RZ, [R2+URZ+0x36830], R3 ;  /* 0x0368300302ff99a7 */ /* 0x0007e4000800003f */
[----:B---3--:R-:W-:-:S04]  /*df80*/  PRMT R3, R9, 0x9910, RZ ;  /* 0x0000991009037816 */ /* 0x008fc800000000ff */
[----:B------:R-:W-:-:S13]  /*df90*/  ISETP.NE.AND P2, PT, R3, 0x2, PT ;  /* 0x000000020300780c */ /* 0x000fda0003f45270 */
[----:B------:R-:W-:Y:S05]  /*dfa0*/  @P2 BRA `(.L_x_3038) ;  /* 0x0000000000042947 */ /* 0x000fea0003800000 */
[----:B------:R-:W-:Y:S01]  /*dfb0*/  BPT.TRAP 0x1 ;  /* 0x000000040000795c */ /* 0x000fe20000300000 */
.L_x_3038:
[----:B------:R-:W-:-:S13]  /*dfc0*/  ISETP.NE.AND P1, PT, R19, RZ, PT ;  /* 0x000000ff1300720c */ /* 0x000fda0003f25270 */
[----:B------:R-:W-:Y:S05]  /*dfd0*/  @P1 BRA `(.L_x_3039) ;  /* 0x0000000000041947 */ /* 0x000fea0003800000 */
[----:B------:R-:W-:Y:S01]  /*dfe0*/  BPT.TRAP 0x1 ;  /* 0x000000040000795c */ /* 0x000fe20000300000 */
.L_x_3039:
        /* <DEDUP_REMOVED lines=36> */
.L_x_3083:
[----:B------:R-:W2:Y:S02]  /*e230*/  S2R R3, SR_TID.X ;  /* 0x0000000000037919 */ /* 0x000ea40000002100 */
[----:B--2---:R-:W-:-:S13]  /*e240*/  LOP3.LUT P1, RZ, R3, 0x7f, RZ, 0xc0, !PT ;  /* 0x0000007f03ff7812 */ /* 0x004fda000782c0ff */
[----:B------:R-:W-:-:S04]  /*e250*/  @!P1 IMAD.MOV.U32 R3, RZ, RZ, 0xa800 ;  /* 0x0000a800ff039424 */ /* 0x000fc800078e00ff */
[----:B------:R2:W-:Y:S01]  /*e260*/  @!P1 SYNCS.ARRIVE.TRANS64 RZ, [R2+URZ+0x36850], R3 ;  /* 0x0368500302ff99a7 */ /* 0x0005e2000800003f */
[----:B------:R-:W-:Y:S05]  /*e270*/  @P2 BRA `(.L_x_3041) ;  /* 0x0000000000042947 */ /* 0x000fea0003800000 */
[----:B------:R-:W-:Y:S01]  /*e280*/  BPT.TRAP 0x1 ;  /* 0x000000040000795c */ /* 0x000fe20000300000 */
.L_x_3041:
[----:B------:R-:W-:-:S13]  /*e290*/  ISETP.NE.AND P1, PT, R19, RZ, PT ;  /* 0x000000ff1300720c */ /* 0x000fda0003f25270 */
[----:B------:R-:W-:Y:S05]  /*e2a0*/  @P1 BRA `(.L_x_3042) ;  /* 0x0000000000041947 */ /* 0x000fea0003800000 */
[----:B------:R-:W-:Y:S01]  /*e2b0*/  BPT.TRAP 0x1 ;  /* 0x000000040000795c */ /* 0x000fe20000300000 */
.L_x_3042:
[----:B------:R-:W3:Y:S01]  /*e2c0*/  S2R R9, SR_CgaCtaId ;  /* 0x0000000000097919 */ /* 0x000ee20000008800 */
[----:B--2---:R-:W-:Y:S01]  /*e2d0*/  MOV R3, 0x400 ;  /* 0x0000040000037802 */ /* 0x004fe20000000f00 */
[----:B------:R-:W-:Y:S01]  /*e2e0*/  IMAD R16, R16, 0x5400, R21 ;  /* 0x0000540010107824 */ /* 0x000fe200078e0215 */
        /* <DEDUP_REMOVED lines=11> */
[----:B------:R-:W-:Y:S01]  /*e3a0*/  IMAD.MOV.U32 R18, RZ, RZ, R11 ;  /* 0x000000ffff127224 */ /* 0x000fe200078e000b */
[----:B------:R-:W-:-:S03]  /*e3b0*/  MOV R5, R8 ;  /* 0x0000000800057202 */ /* 0x000fc60000000f00 */
[----:B------:R-:W-:Y:S02]  /*e3c0*/  UIMAD UR11, UR11, 0x70, UR5 ;  /* 0x000000700b0b78a4 */ /* 0x000fe4000f8e0205 */
[----:B------:R-:W-:Y:S02]  /*e3d0*/  UIADD3 UR9, UR9, 0x36850, URZ ;  /* 0x0003685009097890 */ /* 0x000fe4000fffe03f */
[----:B------:R-:W-:Y:S01]  /*e3e0*/  UIADD3.X UR5, URZ, UR37, URZ, UP0, !UPT ;  /* 0x000000253f057290 */ /* 0x000fe200087fe43f */
        /* <DEDUP_REMOVED lines=16> */
.L_x_3035:
[----:B------:R-:W-:Y:S05]  /*e4f0*/  BSYNC B1 ;  /* 0x0000000000017941 */ /* 0x000fea0003800000 */
.L_x_3034:
[----:B------:R-:W-:Y:S01]  /*e500*/  VIADD R16, R7, 0x1 ;  /* 0x0000000107107836 */ /* 0x000fe20000000000 */
[----:B------:R-:W-:Y:S04]  /*e510*/  BSSY B1, `(.L_x_3043) ;  /* 0x000007d000017945 */ /* 0x000fe80003800000 */
        /* <DEDUP_REMOVED lines=17> */
[----:B------:R-:W-:-:S05]  /*e630*/  IADD3 R3, -R2, RZ, RZ ;  /* 0x000000ff02037210 */ /* 0x000fca0007ffe1ff */
        /* <DEDUP_REMOVED lines=8> */
.L_x_3045:
[----:B------:R-:W2:Y:S01]  /*e6c0*/  S2R R3, SR_CgaCtaId ;  /* 0x0000000000037919 */ /* 0x000ea20000008800 */
[----:B------:R-:W-:-:S04]  /*e6d0*/  MOV R2, 0x400 ;  /* 0x0000040000027802 */ /* 0x000fc80000000f00 */
[----:B--2---:R-:W-:Y:S02]  /*e6e0*/  LEA R2, R3, R2, 0x18 ;  /* 0x0000000203027211 */ /* 0x004fe400078ec0ff */
[----:B------:R-:W-:-:S03]  /*e6f0*/  SHF.L.U32 R3, R17, 0x1f, RZ ;  /* 0x0000001f11037819 */ /* 0x000fc600000006ff */
[----:B------:R-:W-:-:S04]  /*e700*/  IMAD R2, R16, 0x8, R2 ;  /* 0x0000000810027824 */ /* 0x000fc800078e0202 */
[----:B------:R-:W2:Y:S02]  /*e710*/  SYNCS.PHASECHK.TRANS64.TRYWAIT P1, [R2+URZ+0x36840], R3 ;  /* 0x03684003020075a7 */ /* 0x000ea4000802017f */
[----:B--2---:R-:W-:Y:S05]  /*e720*/  @!P1 BRA `(.L_x_3046) ;  /* 0x0000001000bc9947 */ /* 0x004fea0003800000 */
.L_x_3084:
        /* <DEDUP_REMOVED lines=9> */
.L_x_3047:
[----:B------:R-:W-:-:S13]  /*e7c0*/  ISETP.NE.AND P1, PT, R19, RZ, PT ;  /* 0x000000ff1300720c */ /* 0x000fda0003f25270 */
[----:B------:R-:W-:Y:S05]  /*e7d0*/  @P1 BRA `(.L_x_3048) ;  /* 0x0000000000041947 */ /* 0x000fea0003800000 */
[----:B------:R-:W-:Y:S01]  /*e7e0*/  BPT.TRAP 0x1 ;  /* 0x000000040000795c */ /* 0x000fe20000300000 */
.L_x_3048:
        /* <DEDUP_REMOVED lines=19> */
[----:B-1----:R-:W-:-:S04]  /*e920*/  LEA R3, R9, R3, 0x18 ;  /* 0x0000000309037211 */ /* 0x002fc800078ec0ff */
[----:B------:R-:W-:-:S04]  /*e930*/  LEA R2, R2, R3, 0x1 ;  /* 0x0000000302027211 */ /* 0x000fc800078e08ff */
        /* <DEDUP_REMOVED lines=15> */
.L_x_3085:
[----:B------:R-:W2:Y:S02]  /*ea30*/  S2R R3, SR_TID.X ;  /* 0x0000000000037919 */ /* 0x000ea40000002100 */
[----:B--2---:R-:W-:-:S13]  /*ea40*/  LOP3.LUT P1, RZ, R3, 0x7f, RZ, 0xc0, !PT ;  /* 0x0000007f03ff7812 */ /* 0x004fda000782c0ff */
[----:B------:R-:W-:-:S04]  /*ea50*/  @!P1 IMAD.MOV.U32 R3, RZ, RZ, 0xa800 ;  /* 0x0000a800ff039424 */ /* 0x000fc800078e00ff */
[----:B------:R2:W-:Y:S01]  /*ea60*/  @!P1 SYNCS.ARRIVE.TRANS64 RZ, [R2+URZ+0x36850], R3 ;  /* 0x0368500302ff99a7 */ /* 0x0005e2000800003f */
[----:B------:R-:W-:Y:S05]  /*ea70*/  @P2 BRA `(.L_x_3050) ;  /* 0x0000000000042947 */ /* 0x000fea0003800000 */
[----:B------:R-:W-:Y:S01]  /*ea80*/  BPT.TRAP 0x1 ;  /* 0x000000040000795c */ /* 0x000fe20000300000 */
.L_x_3050:
[----:B------:R-:W-:-:S13]  /*ea90*/  ISETP.NE.AND P1, PT, R19, RZ, PT ;  /* 0x000000ff1300720c */ /* 0x000fda0003f25270 */
[----:B------:R-:W-:Y:S05]  /*eaa0*/  @P1 BRA `(.L_x_3051) ;  /* 0x0000000000041947 */ /* 0x000fea0003800000 */
[----:B------:R-:W-:Y:S01]  /*eab0*/  BPT.TRAP 0x1 ;  /* 0x000000040000795c */ /* 0x000fe20000300000 */
.L_x_3051:
        /* <DEDUP_REMOVED lines=14> */
[----:B------:R-:W-:Y:S01]  /*eba0*/  MOV R18, R11 ;  /* 0x0000000b00127202 */ /* 0x000fe20000000f00 */
[----:B------:R-:W-:-:S03]  /*ebb0*/  IMAD.MOV.U32 R5, RZ, RZ, R8 ;  /* 0x000000ffff057224 */ /* 0x000fc600078e0008 */
        /* <DEDUP_REMOVED lines=8> */
[----:B------:R-:W-:-:S05]  /*ec40*/  UIADD3 UR15, UR15, 0x7400, URZ ;  /* 0x000074000f0f7890 */ /* 0x000fca000fffe03f */
[----:B------:R2:W-:Y:S02]  /*ec50*/  UTMALDG.4D.MULTICAST [UR8], [UR4], UR17, desc[UR6] ;  /* 0x00000608040073b4 */ /* 0x0005e40008019811 */
[----:B--2---:R-:W-:Y:S01]  /*ec60*/  UMOV UR8, UR14 ;  /* 0x0000000e00087c82 */ /* 0x004fe20008000000 */
[----:B------:R-:W-:Y:S01]  /*ec70*/  UMOV UR10, UR16 ;  /* 0x00000010000a7c82 */ /* 0x000fe20008000000 */
[----:B------:R-:W-:Y:S01]  /*ec80*/  UMOV UR14, 0x80 ;  /* 0x00000080000e7882 */ /* 0x000fe20000000000 */
[----:B------:R2:W-:Y:S02]  /*ec90*/  UTMALDG.4D.MULTICAST [UR8], [UR4], UR17, desc[UR6] ;  /* 0x00000608040073b4 */ /* 0x0005e40008019811 */
[----:B--2---:R-:W-:Y:S01]  /*eca0*/  UMOV UR8, UR15 ;  /* 0x0000000f00087c82 */ /* 0x004fe20008000000 */
[----:B------:R-:W-:Y:S02]  /*ecb0*/  UMOV UR10, UR14 ;  /* 0x0000000e000a7c82 */ /* 0x000fe40008000000 */
[----:B------:R2:W-:Y:S02]  /*ecc0*/  UTMALDG.4D.MULTICAST [UR8], [UR4], UR17, desc[UR6] ;  /* 0x00000608040073b4 */ /* 0x0005e40008019811 */
[----:B--2---:R-:W-:Y:S01]  /*ecd0*/  NOP ;  /* 0x0000000000007918 */ /* 0x004fe20000000000 */
.L_x_3044:
[----:B------:R-:W-:Y:S05]  /*ece0*/  BSYNC B1 ;  /* 0x0000000000017941 */ /* 0x000fea0003800000 */
.L_x_3043:
[C---:B------:R-:W-:Y:S01]  /*ecf0*/  ISETP.GT.AND P1, PT, R6.reuse, 0x1, PT ;  /* 0x000000010600780c */ /* 0x040fe20003f24270 */
[----:B------:R-:W-:-:S12]  /*ed00*/  VIADD R6, R6, 0xfffffffe ;  /* 0xfffffffe06067836 */ /* 0x000fd80000000000 */
[----:B------:R-:W-:Y:S05]  /*ed10*/  @P1 BRA `(.L_x_3052) ;  /* 0xffffffec00f81947 */ /* 0x000fea000383ffff */
.L_x_3033:
[----:B------:R-:W-:Y:S05]  /*ed20*/  BSYNC B0 ;  /* 0x0000000000007941 */ /* 0x000fea0003800000 */
.L_x_3022:
[----:B------:R-:W-:Y:S04]  /*ed30*/  BSSY B0, `(.L_x_3053) ;  /* 0x0000036000007945 */ /* 0x000fe80003800000 */
[----:B------:R-:W-:Y:S05]  /*ed40*/  @!P6 BRA `(.L_x_3054) ;  /* 0x0000000000d0e947 */ /* 0x000fea0003800000 */
[----:B------:R-:W2:Y:S01]  /*ed50*/  S2R R3, SR_CgaCtaId ;  /* 0x0000000000037919 */ /* 0x000ea20000008800 */
[----:B-1----:R-:W-:-:S04]  /*ed60*/  MOV R2, 0x400 ;  /* 0x0000040000027802 */ /* 0x002fc80000000f00 */
[----:B--2---:R-:W-:Y:S02]  /*ed70*/  LEA R2, R3, R2, 0x18 ;  /* 0x0000000203027211 */ /* 0x004fe400078ec0ff */
[----:B------:R-:W-:-:S03]  /*ed80*/  SHF.L.U32 R3, R17, 0x1f, RZ ;  /* 0x0000001f11037819 */ /* 0x000fc600000006ff */
[----:B------:R-:W-:-:S04]  /*ed90*/  IMAD R2, R16, 0x8, R2 ;  /* 0x0000000810027824 */ /* 0x000fc800078e0202 */
[----:B------:R-:W1:Y:S02]  /*eda0*/  SYNCS.PHASECHK.TRANS64.TRYWAIT P0, [R2+URZ+0x36860], R3 ;  /* 0x03686003020075a7 */ /* 0x000e64000800017f */
[----:B-1----:R-:W-:Y:S05]  /*edb0*/  @!P0 BRA `(.L_x_3055) ;  /* 0x0000000c00408947 */ /* 0x002fea0003800000 */
.L_x_3086:
        /* <DEDUP_REMOVED lines=9> */
.L_x_3056:
[----:B------:R-:W-:-:S13]  /*ee50*/  ISETP.NE.AND P0, PT, R19, RZ, PT ;  /* 0x000000ff1300720c */ /* 0x000fda0003f05270 */
[----:B------:R-:W-:Y:S05]  /*ee60*/  @P0 BRA `(.L_x_3057) ;  /* 0x0000000000040947 */ /* 0x000fea0003800000 */
[----:B------:R-:W-:Y:S01]  /*ee70*/  BPT.TRAP 0x1 ;  /* 0x000000040000795c */ /* 0x000fe20000300000 */
.L_x_3057:
[----:B------:R-:W1:Y:S01]  /*ee80*/  S2R R4, SR_CgaCtaId ;  /* 0x0000000000047919 */ /* 0x000e620000008800 */
[----:B------:R-:W-:Y:S01]  /*ee90*/  MOV R3, 0x400 ;  /* 0x0000040000037802 */ /* 0x000fe20000000f00 */
        /* <DEDUP_REMOVED lines=11> */
[----:B------:R-:W-:-:S05]  /*ef50*/  UMOV UR17, 0x40 ;  /* 0x0000004000117882 */ /* 0x000fca0000000000 */
[----:B------:R-:W-:Y:S02]  /*ef60*/  UIMAD UR11, UR11, 0x70, UR5 ;  /* 0x000000700b0b78a4 */ /* 0x000fe4000f8e0205 */
[----:B------:R-:W-:Y:S02]  /*ef70*/  UIADD3 UR9, UR9, 0x36850, URZ ;  /* 0x0003685009097890 */ /* 0x000fe4000fffe03f */
[----:B------:R-:W-:Y:S01]  /*ef80*/  UIADD3.X UR5, URZ, UR37, URZ, UP0, !UPT ;  /* 0x000000253f057290 */ /* 0x000fe200087fe43f */
[----:B-1----:R-:W-:-:S05]  /*ef90*/  LEA R3, R4, R3, 0x18 ;  /* 0x0000000304037211 */ /* 0x002fca00078ec0ff */
        /* <DEDUP_REMOVED lines=13> */
[----:B------:R2:W-:Y:S02]  /*f070*/  UTMALDG.4D.MULTICAST [UR8], [UR4], UR18, desc[UR6] ;  /* 0x00000608040073b4 */ /* 0x0005e40008019812 */
[----:B--2---:R-:W-:Y:S01]  /*f080*/  NOP ;  /* 0x0000000000007918 */ /* 0x004fe20000000000 */
.L_x_3054:
[----:B------:R-:W-:Y:S05]  /*f090*/  BSYNC B0 ;  /* 0x0000000000007941 */ /* 0x000fea0003800000 */
.L_x_3053:
[----:B------:R-:W2:Y:S01]  /*f0a0*/  LDL.LU R0, [R1+0x18] ;  /* 0x0000180001007983 */ /* 0x000ea20000300800 */
[----:B------:R-:W-:-:S03]  /*f0b0*/  ULDC UR4, c[0x0][0xda4] ;  /* 0x0003690000047ab9 */ /* 0x000fc60000000800 */
[----:B-1----:R-:W3:Y:S01]  /*f0c0*/  LDL.LU R2, [R1+0x24] ;  /* 0x0000240001027983 */ /* 0x002ee20000300800 */
[----:B------:R-:W-:-:S05]  /*f0d0*/  VIADD R16, R16, 0x1 ;  /* 0x0000000110107836 */ /* 0x000fca0000000000 */
[----:B------:R-:W-:-:S04]  /*f0e0*/  ISETP.NE.AND P0, PT, R16, 0x2, PT ;  /* 0x000000021000780c */ /* 0x000fc80003f05270 */
[----:B------:R-:W-:Y:S01]  /*f0f0*/  SEL R16, R16, RZ, P0 ;  /* 0x000000ff10107207 */ /* 0x000fe20000000000 */
[----:B--2---:R-:W-:Y:S01]  /*f100*/  VIADD R0, R0, UR38 ;  /* 0x0000002600007c36 */ /* 0x004fe20008000000 */
[----:B---3--:R-:W-:-:S04]  /*f110*/  IADD3 R2, R2, 0x1, RZ ;  /* 0x0000000102027810 */ /* 0x008fc80007ffe0ff */
[----:B------:R1:W-:Y:S01]  /*f120*/  STL [R1+0x18], R0 ;  /* 0x0000180001007387 */ /* 0x0003e20000100800 */
[----:B------:R-:W-:-:S03]  /*f130*/  ISETP.GE.AND P1, PT, R0, UR4, PT ;  /* 0x0000000400007c0c */ /* 0x000fc6000bf26270 */
[----:B------:R2:W-:Y:S01]  /*f140*/  STL [R1+0x24], R2 ;  /* 0x0000240201007387 */ /* 0x0005e20000100800 */
[----:B-1----:R-:W-:-:S04]  /*f150*/  SEL R0, RZ, 0x1, P0 ;  /* 0x00000001ff007807 */ /* 0x002fc80000000000 */
[----:B------:R-:W-:-:S05]  /*f160*/  LOP3.LUT R17, R17, R0, RZ, 0x3c, !PT ;  /* 0x0000000011117212 */ /* 0x000fca00078e3cff */
[----:B--2---:R-:W-:Y:S05]  /*f170*/  @!P1 BRA `(.L_x_3058) ;  /* 0xffffffcc00e09947 */ /* 0x004fea000383ffff */
[----:B------:R-:W-:-:S07]  /*f180*/  LOP3.LUT R2, R2, 0x1, RZ, 0xc, !PT ;  /* 0x0000000102027812 */ /* 0x000fce00078e0cff */
.L_x_3006:
[----:B------:R-:W1:Y:S01]  /*f190*/  S2R R3, SR_CgaCtaId ;  /* 0x0000000000037919 */ /* 0x000e620000008800 */
[----:B------:R-:W-:Y:S01]  /*f1a0*/  MOV R0, 0x400 ;  /* 0x0000040000007802 */ /* 0x000fe20000000f00 */
[----:B------:R-:W-:Y:S03]  /*f1b0*/  BSSY B0, `(.L_x_3059) ;  /* 0x0000005000007945 */ /* 0x000fe60003800000 */
[----:B-1----:R-:W-:Y:S02]  /*f1c0*/  LEA R0, R3, R0, 0x18 ;  /* 0x0000000003007211 */ /* 0x002fe400078ec0ff */
[----:B------:R-:W-:-:S04]  /*f1d0*/  SHF.L.U32 R3, R2, 0x1f, RZ ;  /* 0x0000001f02037819 */ /* 0x000fc800000006ff */
[----:B------:R-:W1:Y:S02]  /*f1e0*/  SYNCS.PHASECHK.TRANS64.TRYWAIT P0, [R0+URZ+0x36820], R3 ;  /* 0x03682003000075a7 */ /* 0x000e64000800017f */
[----:B-1----:R-:W-:Y:S05]  /*f1f0*/  @!P0 BRA `(.L_x_3060) ;  /* 0x0000000800448947 */ /* 0x002fea0003800000 */
.L_x_3087:
[----:B------:R-:W-:Y:S05]  /*f200*/  BSYNC B0 ;  /* 0x0000000000007941 */ /* 0x000fea0003800000 */
.L_x_3059:
[----:B------:R-:W-:-:S03]  /*f210*/  UMOV UR4, 0xffffffff ;  /* 0xffffffff00047882 */ /* 0x000fc60000000000 */
[----:B------:R-:W-:Y:S05]  /*f220*/  BRA.DIV UR4, `(.L_x_3061) ;  /* 0x0000000a044c7947 */ /* 0x000fea000b800000 */
[----:B------:R-:W2:Y:S02]  /*f230*/  S2R R2, SR_TID.X ;  /* 0x0000000000027919 */ /* 0x000ea40000002100 */
[----:B--2---:R-:W-:-:S04]  /*f240*/  SHF.R.U32.HI R2, RZ, 0x5, R2 ;  /* 0x00000005ff027819 */ /* 0x004fc80000011602 */
[----:B------:R-:W-:-:S05]  /*f250*/  LOP3.LUT R2, R2, 0x3, RZ, 0xc0, !PT ;  /* 0x0000000302027812 */ /* 0x000fca00078ec0ff */
[----:B------:R2:W3:Y:S02]  /*f260*/  SHFL.IDX PT, R14, R2, RZ, 0x1f ;  /* 0x00001fff020e7589 */ /* 0x0004e400000e0000 */
.L_x_3090:
[----:B---3--:R-:W-:Y:S01]  /*f270*/  ISETP.NE.AND P0, PT, R14, RZ, PT ;  /* 0x000000ff0e00720c */ /* 0x008fe20003f05270 */
[----:B------:R-:W-:-:S12]  /*f280*/  BSSY B0, `(.L_x_3062) ;  /* 0x0000024000007945 */ /* 0x000fd80003800000 */
[----:B------:R-:W-:Y:S05]  /*f290*/  @P0 BRA `(.L_x_3063) ;  /* 0x0000000000880947 */ /* 0x000fea0003800000 */
[----:B------:R-:W-:-:S03]  /*f2a0*/  UMOV UR4, 0xffffffff ;  /* 0xffffffff00047882 */ /* 0x000fc60000000000 */
[----:B------:R-:W-:Y:S05]  /*f2b0*/  BRA.DIV UR4, `(.L_x_3064) ;  /* 0x0000000a045c7947 */ /* 0x000fea000b800000 */
[----:B------:R-:W-:-:S13]  /*f2c0*/  ELECT P6, URZ, PT ;  /* 0x00000000003f782f */ /* 0x000fda00038c0000 */
.L_x_3093:
[----:B------:R-:W-:Y:S05]  /*f2d0*/  @!P6 BRA `(.L_x_3063) ;  /* 0x000000000078e947 */ /* 0x000fea0003800000 */
[----:B--2---:R-:W2:Y:S02]  /*f2e0*/  LDL.LU R2, [R1+0x1c] ;  /* 0x00001c0001027983 */ /* 0x004ea40000300800 */
[----:B--2---:R-:W-:-:S04]  /*f2f0*/  LOP3.LUT R2, R2, 0x2, RZ, 0xfc, !PT ;  /* 0x0000000202027812 */ /* 0x004fc800078efcff */
[----:B------:R-:W-:-:S13]  /*f300*/  ISETP.NE.AND P2, PT, R2, 0x3, PT ;  /* 0x000000030200780c */ /* 0x000fda0003f45270 */
[----:B------:R-:W-:Y:S05]  /*f310*/  @!P2 BRA `(.L_x_3065) ;  /* 0x000000000004a947 */ /* 0x000fea0003800000 */
[----:B------:R-:W-:Y:S01]  /*f320*/  BPT.TRAP 0x1 ;  /* 0x000000040000795c */ /* 0x000fe20000300000 */
.L_x_3065:
[----:B-1----:R-:W-:Y:S01]  /*f330*/  VIADD R3, R0, 0x36840 ;  /* 0x0003684000037836 */ /* 0x002fe20000000000 */
[----:B------:R-:W-:Y:S01]  /*f340*/  SHF.L.U32 R5, R17, 0x1f, RZ ;  /* 0x0000001f11057819 */ /* 0x000fe200000006ff */
[C---:B------:R-:W-:Y:S02]  /*f350*/  VIADD R2, R16.reuse, 0x1 ;  /* 0x0000000110027836 */ /* 0x040fe40000000000 */
[----:B------:R-:W-:-:S03]  /*f360*/  IMAD R6, R16, 0x8, R3 ;  /* 0x0000000810067824 */ /* 0x000fc600078e0203 */
[----:B------:R-:W-:Y:S01]  /*f370*/  ISETP.NE.AND P1, PT, R2, 0x2, PT ;  /* 0x000000020200780c */ /* 0x000fe20003f25270 */
[----:B------:R-:W1:Y:S03]  /*f380*/  SYNCS.PHASECHK.TRANS64.TRYWAIT P0, [R6+URZ], R5 ;  /* 0x00000005060075a7 */ /* 0x000e66000800017f */
[----:B------:R-:W-:-:S04]  /*f390*/  SEL R4, RZ, 0x1, P1 ;  /* 0x00000001ff047807 */ /* 0x000fc80000800000 */
[----:B------:R-:W-:Y:S02]  /*f3a0*/  LOP3.LUT R17, R17, R4, RZ, 0x3c, !PT ;  /* 0x0000000411117212 */ /* 0x000fe400078e3cff */
[----:B------:R-:W-:Y:S02]  /*f3b0*/  SEL R4, R2, RZ, P1 ;  /* 0x000000ff02047207 */ /* 0x000fe40000800000 */
[----:B------:R-:W-:Y:S02]  /*f3c0*/  SHF.L.U32 R2, R17, 0x1f, RZ ;  /* 0x0000001f11027819 */ /* 0x000fe400000006ff */
[----:B------:R-:W-:Y:S01]  /*f3d0*/  LEA R3, R4, R3, 0x3 ;  /* 0x0000000304037211 */ /* 0x000fe200078e18ff */
[----:B-1----:R-:W-:Y:S06]  /*f3e0*/  @!P0 BRA `(.L_x_3066) ;  /* 0x0000000800308947 */ /* 0x002fec0003800000 */
.L_x_3094:
[----:B------:R-:W2:Y:S02]  /*f3f0*/  SYNCS.PHASECHK.TRANS64.TRYWAIT P0, [R3+URZ], R2 ;  /* 0x00000002030075a7 */ /* 0x000ea4000800017f */
[----:B--2---:R-:W-:Y:S05]  /*f400*/  @!P0 BRA `(.L_x_3067) ;  /* 0x00000008003c8947 */ /* 0x004fea0003800000 */
.L_x_3095:
[----:B------:R-:W-:Y:S05]  /*f410*/  @!P2 BRA `(.L_x_3068) ;  /* 0x000000000004a947 */ /* 0x000fea0003800000 */
[----:B------:R-:W-:Y:S01]  /*f420*/  BPT.TRAP 0x1 ;  /* 0x000000040000795c */ /* 0x000fe20000300000 */
.L_x_3068:
[----:B--2---:R-:W-:-:S04]  /*f430*/  VIADD R3, R0, 0x36860 ;  /* 0x0003686000037836 */ /* 0x004fc80000000000 */
[----:B------:R-:W-:-:S04]  /*f440*/  IMAD R16, R16, 0x8, R3 ;  /* 0x0000000810107824 */ /* 0x000fc800078e0203 */
[----:B------:R-:W2:Y:S02]  /*f450*/  SYNCS.PHASECHK.TRANS64.TRYWAIT P0, [R16+URZ], R5 ;  /* 0x00000005100075a7 */ /* 0x000ea4000800017f */
[----:B--2---:R-:W-:Y:S05]  /*f460*/  @!P0 BRA `(.L_x_3069) ;  /* 0x0000000800388947 */ /* 0x004fea0003800000 */
.L_x_3096:
[----:B------:R-:W-:-:S07]  /*f470*/  IMAD R3, R4, 0x8, R3 ;  /* 0x0000000804037824 */ /* 0x000fce00078e0203 */
.L_x_3070:
[----:B---3--:R3:W4:Y:S02]  /*f480*/  SYNCS.PHASECHK.TRANS64.TRYWAIT P0, [R3+URZ], R2 ;  /* 0x00000002030075a7 */ /* 0x008724000800017f */
[----:B----4-:R-:W-:Y:S05]  /*f490*/  @!P0 NANOSLEEP.SYNCS 0x989680 ;  /* 0x009896800000895d */ /* 0x010fea0003900000 */
[----:B------:R-:W4:Y:S02]  /*f4a0*/  @!P0 SYNCS.PHASECHK.TRANS64 P0, [R3+URZ], R2 ;  /* 0x00000002030085a7 */ /* 0x000f24000800007f */
[----:B----4-:R-:W-:Y:S05]  /*f4b0*/  @!P0 BRA `(.L_x_3070) ;  /* 0xfffffffc00f08947 */ /* 0x010fea000383ffff */
.L_x_3063:
[----:B------:R-:W-:Y:S05]  /*f4c0*/  BSYNC B0 ;  /* 0x0000000000007941 */ /* 0x000fea0003800000 */
.L_x_3062:
[----:B------:R-:W-:Y:S05]  /*f4d0*/  EXIT ;  /* 0x000000000000794d */ /* 0x000fea0003800000 */
.L_x_2980:
[----:B------:R-:W-:-:S13]  /*f4e0*/  R2UR UR4, R2 ;  /* 0x00000000020472ca */ /* 0x000fda00000e0000 */
[----:B-1----:R-:W-:-:S04]  /*f4f0*/  MOV R3, UR4 ;  /* 0x0000000400037c02 */ /* 0x002fc80008000f00 */
[----:B------:R1:W2:Y:S03]  /*f500*/  SYNCS.PHASECHK.TRANS64.TRYWAIT P1, [R3+URZ+0x36800], R0 ;  /* 0x03680000030075a7 */ /* 0x0002a6000802017f */
[----:B--2---:R-:W-:Y:S05]  /*f510*/  @!P1 NANOSLEEP.SYNCS 0x989680 ;  /* 0x009896800000995d */ /* 0x004fea0003900000 */
[----:B------:R-:W2:Y:S02]  /*f520*/  @!P1 SYNCS.PHASECHK.TRANS64 P1, [R3+URZ+0x36800], R0 ;  /* 0x03680000030095a7 */ /* 0x000ea4000802007f */
[----:B--2---:R-:W-:Y:S05]  /*f530*/  @!P1 BRA `(.L_x_2980) ;  /* 0xfffffffc00e89947 */ /* 0x004fea000383ffff */
[----:B------:R-:W-:Y:S05]  /*f540*/  BRA `(.L_x_3071) ;  /* 0xffffff2000607947 */ /* 0x000fea000383ffff */
.L_x_2984:
[----:B--2---:R2:W3:Y:S02]  /*f550*/  SYNCS.PHASECHK.TRANS64.TRYWAIT P1, [R0+URZ+0x36830], R3 ;  /* 0x03683003000075a7 */ /* 0x0044e4000802017f */
[----:B---3--:R-:W-:Y:S05]  /*f560*/  @!P1 NANOSLEEP.SYNCS 0x989680 ;  /* 0x009896800000995d */ /* 0x008fea0003900000 */
[----:B------:R-:W3:Y:S02]  /*f570*/  @!P1 SYNCS.PHASECHK.TRANS64 P1, [R0+URZ+0x36830], R3 ;  /* 0x03683003000095a7 */ /* 0x000ee4000802007f */
[----:B---3--:R-:W-:Y:S05]  /*f580*/  @!P1 BRA `(.L_x_2984) ;  /* 0xfffffffc00f09947 */ /* 0x008fea000383ffff */
[----:B------:R-:W-:Y:S05]  /*f590*/  BRA `(.L_x_2983) ;  /* 0xffffff2000847947 */ /* 0x000fea000383ffff */
.L_x_2990:
[----:B--2---:R-:W-:-:S04]  /*f5a0*/  IMAD.U32 R8, RZ, RZ, UR60 ;  /* 0x0000003cff087e24 */ /* 0x004fc8000f8e00ff */
[----:B------:R2:W3:Y:S03]  /*f5b0*/  SYNCS.PHASECHK.TRANS64.TRYWAIT P1, [R8+URZ+0x36830], R7 ;  /* 0x03683007080075a7 */ /* 0x0004e6000802017f */
[----:B---3--:R-:W-:Y:S05]  /*f5c0*/  @!P1 NANOSLEEP.SYNCS 0x989680 ;  /* 0x009896800000995d */ /* 0x008fea0003900000 */
[----:B------:R-:W3:Y:S02]  /*f5d0*/  @!P1 SYNCS.PHASECHK.TRANS64 P1, [R8+URZ+0x36830], R7 ;  /* 0x03683007080095a7 */ /* 0x000ee4000802007f */
[----:B---3--:R-:W-:Y:S05]  /*f5e0*/  @!P1 BRA `(.L_x_2990) ;  /* 0xfffffffc00ec9947 */ /* 0x008fea000383ffff */
[----:B------:R-:W-:Y:S05]  /*f5f0*/  BRA `(.L_x_2989) ;  /* 0xffffff6400e87947 */ /* 0x000fea000383ffff */
.L_x_2994:
[----:B-12---:R-:W-:-:S04]  /*f600*/  IMAD.U32 R7, RZ, RZ, UR5 ;  /* 0x00000005ff077e24 */ /* 0x006fc8000f8e00ff */
[----:B------:R1:W2:Y:S03]  /*f610*/  SYNCS.PHASECHK.TRANS64.TRYWAIT P1, [R7+URZ+0x36850], R0 ;  /* 0x03685000070075a7 */ /* 0x0002a6000802017f */
[----:B--2---:R-:W-:Y:S05]  /*f620*/  @!P1 NANOSLEEP.SYNCS 0x989680 ;  /* 0x009896800000995d */ /* 0x004fea0003900000 */
[----:B------:R-:W2:Y:S02]  /*f630*/  @!P1 SYNCS.PHASECHK.TRANS64 P1, [R7+URZ+0x36850], R0 ;  /* 0x03685000070095a7 */ /* 0x000ea4000802007f */
[----:B--2---:R-:W-:Y:S05]  /*f640*/  @!P1 BRA `(.L_x_2994) ;  /* 0xfffffffc00ec9947 */ /* 0x004fea000383ffff */
[----:B------:R-:W-:Y:S05]  /*f650*/  BRA `(.L_x_2993) ;  /* 0xffffff8c00487947 */ /* 0x000fea000383ffff */
.L_x_3001:
[----:B--2---:R-:W-:-:S04]  /*f660*/  IMAD.U32 R5, RZ, RZ, UR5 ;  /* 0x00000005ff057e24 */ /* 0x004fc8000f8e00ff */
[----:B------:R2:W3:Y:S03]  /*f670*/  SYNCS.PHASECHK.TRANS64.TRYWAIT P1, [R5+URZ+0x36850], R0 ;  /* 0x03685000050075a7 */ /* 0x0004e6000802017f */
[----:B---3--:R-:W-:Y:S05]  /*f680*/  @!P1 NANOSLEEP.SYNCS 0x989680 ;  /* 0x009896800000995d */ /* 0x008fea0003900000 */
[----:B------:R-:W3:Y:S02]  /*f690*/  @!P1 SYNCS.PHASECHK.TRANS64 P1, [R5+URZ+0x36850], R0 ;  /* 0x03685000050095a7 */ /* 0x000ee4000802007f */
[----:B---3--:R-:W-:Y:S05]  /*f6a0*/  @!P1 BRA `(.L_x_3001) ;  /* 0xfffffffc00ec9947 */ /* 0x008fea000383ffff */
[----:B------:R-:W-:Y:S05]  /*f6b0*/  BRA `(.L_x_3000) ;  /* 0xffffffac00e07947 */ /* 0x000fea000383ffff */
.L_x_3013:
        /* <DEDUP_REMOVED lines=8> */
[----:B------:R-:W-:Y:S05]  /*f740*/  WARPSYNC.COLLECTIVE R15, `(.L_x_3073) ;  /* 0x000000000f087348 */ /* 0x000fea0003c00000 */
[----:B------:R1:W2:Y:S02]  /*f750*/  SHFL.IDX P6, R14, R13, R12, R11 ;  /* 0x0000000c0d0e7389 */ /* 0x0002a400000c000b */
[----:B-12---:R-:W-:Y:S01]  /*f760*/  ENDCOLLECTIVE ;  /* 0x000000000000791b */ /* 0x006fe20003800000 */
.L_x_3073:
[----:B------:R-:W-:Y:S05]  /*f770*/  BSYNC B0 ;  /* 0x0000000000007941 */ /* 0x000fea0003800000 */
.L_x_3072:
[----:B------:R-:W-:Y:S05]  /*f780*/  BRA `(.L_x_3074) ;  /* 0xffffffd4000c7947 */ /* 0x000fea000383ffff */
.L_x_3014:
[----:B------:R-:W-:Y:S01]  /*f790*/  BSSY B0, `(.L_x_3075) ;  /* 0x0000006000007945 */ /* 0x000fe20003800000 */
[----:B------:R-:W-:-:S07]  /*f7a0*/  MOV R15, 0xffffffff ;  /* 0xffffffff000f7802 */ /* 0x000fce0000000f00 */
[----:B------:R-:W-:Y:S05]  /*f7b0*/  WARPSYNC.COLLECTIVE R15, `(.L_x_3076) ;  /* 0x000000000f0c7348 */ /* 0x000fea0003c00000 */
[----:B------:R-:W-:Y:S02]  /*f7c0*/  ELECT P6, UR62, PT ;  /* 0x00000000003e782f */ /* 0x000fe400038c0000 */
[----:B------:R-:W-:Y:S01]  /*f7d0*/  MOV R14, UR62 ;  /* 0x0000003e000e7c02 */ /* 0x000fe20008000f00 */
[----:B------:R-:W-:Y:S10]  /*f7e0*/  ENDCOLLECTIVE ;  /* 0x000000000000791b */ /* 0x000ff40003800000 */
.L_x_3076:
[----:B------:R-:W-:Y:S05]  /*f7f0*/  BSYNC B0 ;  /* 0x0000000000007941 */ /* 0x000fea0003800000 */
.L_x_3075:
[----:B------:R-:W-:Y:S05]  /*f800*/  BRA `(.L_x_3077) ;  /* 0xffffffd400087947 */ /* 0x000fea000383ffff */
.L_x_3017:
[----:B--2---:R2:W3:Y:S02]  /*f810*/  SYNCS.PHASECHK.TRANS64.TRYWAIT P1, [R5+URZ+0x36840], R9 ;  /* 0x03684009050075a7 */ /* 0x0044e4000802017f */
[----:B---3--:R-:W-:Y:S05]  /*f820*/  @!P1 NANOSLEEP.SYNCS 0x989680 ;  /* 0x009896800000995d */ /* 0x008fea0003900000 */
[----:B------:R-:W3:Y:S02]  /*f830*/  @!P1 SYNCS.PHASECHK.TRANS64 P1, [R5+URZ+0x36840], R9 ;  /* 0x03684009050095a7 */ /* 0x000ee4000802007f */
[----:B---3--:R-:W-:Y:S05]  /*f840*/  @!P1 BRA `(.L_x_3017) ;  /* 0xfffffffc00f09947 */ /* 0x008fea000383ffff */
[----:B------:R-:W-:Y:S05]  /*f850*/  BRA `(.L_x_3078) ;  /* 0xffffffd400687947 */ /* 0x000fea000383ffff */
.L_x_3021:
        /* <DEDUP_REMOVED lines=8> */
.L_x_3027:
[----:B-1----:R1:W2:Y:S02]  /*f8e0*/  SYNCS.PHASECHK.TRANS64.TRYWAIT P1, [R2+URZ+0x36840], R3 ;  /* 0x03684003020075a7 */ /* 0x0022a4000802017f */
[----:B--2---:R-:W-:Y:S05]  /*f8f0*/  @!P1 NANOSLEEP.SYNCS 0x989680 ;  /* 0x009896800000995d */ /* 0x004fea0003900000 */
[----:B------:R-:W2:Y:S02]  /*f900*/  @!P1 SYNCS.PHASECHK.TRANS64 P1, [R2+URZ+0x36840], R3 ;  /* 0x03684003020095a7 */ /* 0x000ea4000802007f */
[----:B--2---:R-:W-:Y:S05]  /*f910*/  @!P1 BRA `(.L_x_3027) ;  /* 0xfffffffc00f09947 */ /* 0x004fea000383ffff */
[----:B------:R-:W-:Y:S05]  /*f920*/  BRA `(.L_x_3080) ;  /* 0xffffffdc00607947 */ /* 0x000fea000383ffff */
.L_x_3030:
[----:B-1----:R1:W2:Y:S02]  /*f930*/  SYNCS.PHASECHK.TRANS64.TRYWAIT P1, [R2+URZ+0x36860], R3 ;  /* 0x03686003020075a7 */ /* 0x0022a4000802017f */
[----:B--2---:R-:W-:Y:S05]  /*f940*/  @!P1 NANOSLEEP.SYNCS 0x989680 ;  /* 0x009896800000995d */ /* 0x004fea0003900000 */
[----:B------:R-:W2:Y:S02]  /*f950*/  @!P1 SYNCS.PHASECHK.TRANS64 P1, [R2+URZ+0x36860], R3 ;  /* 0x03686003020095a7 */ /* 0x000ea4000802007f */
[----:B--2---:R-:W-:Y:S05]  /*f960*/  @!P1 BRA `(.L_x_3030) ;  /* 0xfffffffc00f09947 */ /* 0x004fea000383ffff */
[----:B------:R-:W-:Y:S05]  /*f970*/  BRA `(.L_x_3081) ;  /* 0xffffffe0000c7947 */ /* 0x000fea000383ffff */
.L_x_3037:
[----:B--2---:R2:W3:Y:S02]  /*f980*/  SYNCS.PHASECHK.TRANS64.TRYWAIT P1, [R2+URZ+0x36840], R3 ;  /* 0x03684003020075a7 */ /* 0x0044e4000802017f */
[----:B---3--:R-:W-:Y:S05]  /*f990*/  @!P1 NANOSLEEP.SYNCS 0x989680 ;  /* 0x009896800000995d */ /* 0x008fea0003900000 */
[----:B------:R-:W3:Y:S02]  /*f9a0*/  @!P1 SYNCS.PHASECHK.TRANS64 P1, [R2+URZ+0x36840], R3 ;  /* 0x03684003020095a7 */ /* 0x000ee4000802007f */
[----:B---3--:R-:W-:Y:S05]  /*f9b0*/  @!P1 BRA `(.L_x_3037) ;  /* 0xfffffffc00f09947 */ /* 0x008fea000383ffff */
[----:B------:R-:W-:Y:S05]  /*f9c0*/  BRA `(.L_x_3082) ;  /* 0xffffffe400587947 */ /* 0x000fea000383ffff */
.L_x_3040:
[----:B-1----:R1:W2:Y:S02]  /*f9d0*/  SYNCS.PHASECHK.TRANS64.TRYWAIT P1, [R2+URZ+0x36860], R17 ;  /* 0x03686011020075a7 */ /* 0x0022a4000802017f */
[----:B--2---:R-:W-:Y:S05]  /*f9e0*/  @!P1 NANOSLEEP.SYNCS 0x989680 ;  /* 0x009896800000995d */ /* 0x004fea0003900000 */
[----:B------:R-:W2:Y:S02]  /*f9f0*/  @!P1 SYNCS.PHASECHK.TRANS64 P1, [R2+URZ+0x36860], R17 ;  /* 0x03686011020095a7 */ /* 0x000ea4000802007f */
[----:B--2---:R-:W-:Y:S05]  /*fa00*/  @!P1 BRA `(.L_x_3040) ;  /* 0xfffffffc00f09947 */ /* 0x004fea000383ffff */
[----:B------:R-:W-:Y:S05]  /*fa10*/  BRA `(.L_x_3083) ;  /* 0xffffffe800047947 */ /* 0x000fea000383ffff */
.L_x_3046:
[----:B--2---:R2:W3:Y:S02]  /*fa20*/  SYNCS.PHASECHK.TRANS64.TRYWAIT P1, [R2+URZ+0x36840], R3 ;  /* 0x03684003020075a7 */ /* 0x0044e4000802017f */
[----:B---3--:R-:W-:Y:S05]  /*fa30*/  @!P1 NANOSLEEP.SYNCS 0x989680 ;  /* 0x009896800000995d */ /* 0x008fea0003900000 */
[----:B------:R-:W3:Y:S02]  /*fa40*/  @!P1 SYNCS.PHASECHK.TRANS64 P1, [R2+URZ+0x36840], R3 ;  /* 0x03684003020095a7 */ /* 0x000ee4000802007f */
[----:B---3--:R-:W-:Y:S05]  /*fa50*/  @!P1 BRA `(.L_x_3046) ;  /* 0xfffffffc00f09947 */ /* 0x008fea000383ffff */
[----:B------:R-:W-:Y:S05]  /*fa60*/  BRA `(.L_x_3084) ;  /* 0xffffffec00307947 */ /* 0x000fea000383ffff */
.L_x_3049:
[----:B-1----:R1:W2:Y:S02]  /*fa70*/  SYNCS.PHASECHK.TRANS64.TRYWAIT P1, [R2+URZ+0x36860], R10 ;  /* 0x0368600a020075a7 */ /* 0x0022a4000802017f */
[----:B--2---:R-:W-:Y:S05]  /*fa80*/  @!P1 NANOSLEEP.SYNCS 0x989680 ;  /* 0x009896800000995d */ /* 0x004fea0003900000 */
[----:B------:R-:W2:Y:S02]  /*fa90*/  @!P1 SYNCS.PHASECHK.TRANS64 P1, [R2+URZ+0x36860], R10 ;  /* 0x0368600a020095a7 */ /* 0x000ea4000802007f */
[----:B--2---:R-:W-:Y:S05]  /*faa0*/  @!P1 BRA `(.L_x_3049) ;  /* 0xfffffffc00f09947 */ /* 0x004fea000383ffff */
[----:B------:R-:W-:Y:S05]  /*fab0*/  BRA `(.L_x_3085) ;  /* 0xffffffec00dc7947 */ /* 0x000fea000383ffff */
.L_x_3055:
[----:B-1----:R1:W2:Y:S02]  /*fac0*/  SYNCS.PHASECHK.TRANS64.TRYWAIT P0, [R2+URZ+0x36860], R3 ;  /* 0x03686003020075a7 */ /* 0x0022a4000800017f */
[----:B--2---:R-:W-:Y:S05]  /*fad0*/  @!P0 NANOSLEEP.SYNCS 0x989680 ;  /* 0x009896800000895d */ /* 0x004fea0003900000 */
[----:B------:R-:W2:Y:S02]  /*fae0*/  @!P0 SYNCS.PHASECHK.TRANS64 P0, [R2+URZ+0x36860], R3 ;  /* 0x03686003020085a7 */ /* 0x000ea4000800007f */
[----:B--2---:R-:W-:Y:S05]  /*faf0*/  @!P0 BRA `(.L_x_3055) ;  /* 0xfffffffc00f08947 */ /* 0x004fea000383ffff */
[----:B------:R-:W-:Y:S05]  /*fb00*/  BRA `(.L_x_3086) ;  /* 0xfffffff000ac7947 */ /* 0x000fea000383ffff */
.L_x_3060:
[----:B-1----:R1:W2:Y:S02]  /*fb10*/  SYNCS.PHASECHK.TRANS64.TRYWAIT P0, [R0+URZ+0x36820], R3 ;  /* 0x03682003000075a7 */ /* 0x0022a4000800017f */
[----:B--2---:R-:W-:Y:S05]  /*fb20*/  @!P0 NANOSLEEP.SYNCS 0x989680 ;  /* 0x009896800000895d */ /* 0x004fea0003900000 */
[----:B------:R-:W2:Y:S02]  /*fb30*/  @!P0 SYNCS.PHASECHK.TRANS64 P0, [R0+URZ+0x36820], R3 ;  /* 0x03682003000085a7 */ /* 0x000ea4000800007f */
[----:B--2---:R-:W-:Y:S05]  /*fb40*/  @!P0 BRA `(.L_x_3060) ;  /* 0xfffffffc00f08947 */ /* 0x004fea000383ffff */
[----:B------:R-:W-:Y:S05]  /*fb50*/  BRA `(.L_x_3087) ;  /* 0xfffffff400a87947 */ /* 0x000fea000383ffff */
.L_x_3061:
[----:B------:R-:W2:Y:S01]  /*fb60*/  S2R R2, SR_TID.X ;  /* 0x0000000000027919 */ /* 0x000ea20000002100 */
[----:B------:R-:W-:Y:S01]  /*fb70*/  BSSY B0, `(.L_x_3088) ;  /* 0x000000a000007945 */ /* 0x000fe20003800000 */
[----:B------:R-:W-:Y:S01]  /*fb80*/  IMAD.MOV.U32 R12, RZ, RZ, RZ ;  /* 0x000000ffff0c7224 */ /* 0x000fe200078e00ff */
[----:B------:R-:W-:Y:S01]  /*fb90*/  MOV R15, 0xffffffff ;  /* 0xffffffff000f7802 */ /* 0x000fe20000000f00 */
[----:B------:R-:W-:Y:S01]  /*fba0*/  IMAD.MOV.U32 R11, RZ, RZ, 0x1f ;  /* 0x0000001fff0b7424 */ /* 0x000fe200078e00ff */
[----:B--2---:R-:W-:-:S04]  /*fbb0*/  SHF.R.U32.HI R2, RZ, 0x5, R2 ;  /* 0x00000005ff027819 */ /* 0x004fc80000011602 */
[----:B------:R-:W-:-:S05]  /*fbc0*/  LOP3.LUT R2, R2, 0x3, RZ, 0xc0, !PT ;  /* 0x0000000302027812 */ /* 0x000fca00078ec0ff */
[----:B------:R-:W-:-:S07]  /*fbd0*/  IMAD.MOV.U32 R13, RZ, RZ, R2 ;  /* 0x000000ffff0d7224 */ /* 0x000fce00078e0002 */
[----:B-1----:R-:W-:Y:S05]  /*fbe0*/  WARPSYNC.COLLECTIVE R15, `(.L_x_3089) ;  /* 0x000000000f087348 */ /* 0x002fea0003c00000 */
[----:B------:R2:W3:Y:S02]  /*fbf0*/  SHFL.IDX P6, R14, R13, R12, R11 ;  /* 0x0000000c0d0e7389 */ /* 0x0004e400000c000b */
[----:B-123--:R-:W-:Y:S01]  /*fc00*/  ENDCOLLECTIVE ;  /* 0x000000000000791b */ /* 0x00efe20003800000 */
.L_x_3089:
[----:B------:R-:W-:Y:S05]  /*fc10*/  BSYNC B0 ;  /* 0x0000000000007941 */ /* 0x000fea0003800000 */
.L_x_3088:
[----:B------:R-:W-:Y:S05]  /*fc20*/  BRA `(.L_x_3090) ;  /* 0xfffffff400907947 */ /* 0x000fea000383ffff */
.L_x_3064:
[----:B------:R-:W-:Y:S01]  /*fc30*/  BSSY B1, `(.L_x_3091) ;  /* 0x0000006000017945 */ /* 0x000fe20003800000 */
[----:B------:R-:W-:-:S07]  /*fc40*/  IMAD.MOV.U32 R15, RZ, RZ, -0x1 ;  /* 0xffffffffff0f7424 */ /* 0x000fce00078e00ff */
[----:B-12---:R-:W-:Y:S05]  /*fc50*/  WARPSYNC.COLLECTIVE R15, `(.L_x_3092) ;  /* 0x000000000f0c7348 */ /* 0x006fea0003c00000 */
[----:B------:R-:W-:Y:S02]  /*fc60*/  ELECT P6, UR62, PT ;  /* 0x00000000003e782f */ /* 0x000fe400038c0000 */
[----:B------:R-:W-:Y:S01]  /*fc70*/  MOV R14, UR62 ;  /* 0x0000003e000e7c02 */ /* 0x000fe20008000f00 */
[----:B-12---:R-:W-:Y:S10]  /*fc80*/  ENDCOLLECTIVE ;  /* 0x000000000000791b */ /* 0x006ff40003800000 */
.L_x_3092:
[----:B------:R-:W-:Y:S05]  /*fc90*/  BSYNC B1 ;  /* 0x0000000000017941 */ /* 0x000fea0003800000 */
.L_x_3091:
[----:B------:R-:W-:Y:S05]  /*fca0*/  BRA `(.L_x_3093) ;  /* 0xfffffff400887947 */ /* 0x000fea000383ffff */
.L_x_3066:
[----:B-1----:R1:W2:Y:S02]  /*fcb0*/  SYNCS.PHASECHK.TRANS64.TRYWAIT P0, [R6+URZ], R5 ;  /* 0x00000005060075a7 */ /* 0x0022a4000800017f */
[----:B--2---:R-:W-:Y:S05]  /*fcc0*/  @!P0 NANOSLEEP.SYNCS 0x989680 ;  /* 0x009896800000895d */ /* 0x004fea0003900000 */
[----:B------:R-:W2:Y:S02]  /*fcd0*/  @!P0 SYNCS.PHASECHK.TRANS64 P0, [R6+URZ], R5 ;  /* 0x00000005060085a7 */ /* 0x000ea4000800007f */
[----:B--2---:R-:W-:Y:S05]  /*fce0*/  @!P0 BRA `(.L_x_3066) ;  /* 0xfffffffc00f08947 */ /* 0x004fea000383ffff */
[----:B------:R-:W-:Y:S05]  /*fcf0*/  BRA `(.L_x_3094) ;  /* 0xfffffff400bc7947 */ /* 0x000fea000383ffff */
.L_x_3067:
[----:B--2---:R2:W3:Y:S02]  /*fd00*/  SYNCS.PHASECHK.TRANS64.TRYWAIT P0, [R3+URZ], R2 ;  /* 0x00000002030075a7 */ /* 0x0044e4000800017f */
[----:B---3--:R-:W-:Y:S05]  /*fd10*/  @!P0 NANOSLEEP.SYNCS 0x989680 ;  /* 0x009896800000895d */ /* 0x008fea0003900000 */
[----:B------:R-:W3:Y:S02]  /*fd20*/  @!P0 SYNCS.PHASECHK.TRANS64 P0, [R3+URZ], R2 ;  /* 0x00000002030085a7 */ /* 0x000ee4000800007f */
[----:B---3--:R-:W-:Y:S05]  /*fd30*/  @!P0 BRA `(.L_x_3067) ;  /* 0xfffffffc00f08947 */ /* 0x008fea000383ffff */
[----:B------:R-:W-:Y:S05]  /*fd40*/  BRA `(.L_x_3095) ;  /* 0xfffffff400b07947 */ /* 0x000fea000383ffff */
.L_x_3069:
[----:B--2---:R2:W3:Y:S02]  /*fd50*/  SYNCS.PHASECHK.TRANS64.TRYWAIT P0, [R16+URZ], R5 ;  /* 0x00000005100075a7 */ /* 0x0044e4000800017f */
[----:B---3--:R-:W-:Y:S05]  /*fd60*/  @!P0 NANOSLEEP.SYNCS 0x989680 ;  /* 0x009896800000895d */ /* 0x008fea0003900000 */
[----:B------:R-:W3:Y:S02]  /*fd70*/  @!P0 SYNCS.PHASECHK.TRANS64 P0, [R16+URZ], R5 ;  /* 0x00000005100085a7 */ /* 0x000ee4000800007f */
[----:B---3--:R-:W-:Y:S05]  /*fd80*/  @!P0 BRA `(.L_x_3069) ;  /* 0xfffffffc00f08947 */ /* 0x008fea000383ffff */
[----:B------:R-:W-:Y:S05]  /*fd90*/  BRA `(.L_x_3096) ;  /* 0xfffffff400b47947 */ /* 0x000fea000383ffff */
.L_x_3097:
        /* <DEDUP_REMOVED lines=14> */
.L_x_12753:


//--------------------- .text._ZN7cutlass13device_kernelIN5flash11enable_sm90INS1_16FlashAttnFwdSm90INS1_25CollectiveMainloopFwdSm90ILi2EN4cute5tupleIJNS5_1CILi1EEES8_S8_EEENS6_IJNS7_ILi128EEENS7_ILi112EEENS7_ILi192EEEEEELi192ENS_10bfloat16_tEfNS_4arch4Sm90ELb0ELb0ELb1ELb1ELb0ELb0ELb0ELb1ELb1ELb0ELb0ELb0EEENS1_21CollectiveEpilogueFwdINS6_IJSA_SC_SB_EEES9_SE_SG_Li256ELb1ELb0ELb0ELb0EEENS1_36VarlenDynamicPersistentTileSchedulerILi128ELi112ELi256ELi32ELb0ELb0ELb1ELb0ELb1ELb1EEEEEEEEEvNT_6ParamsE --------------------------
	.section	.text._ZN7cutlass13device_kernelIN5flash11enable_sm90INS1_16FlashAttnFwdSm90INS1_25CollectiveMainloopFwdSm90ILi2EN4cute5tupleIJNS5_1CILi1EEES8_S8_EEENS6_IJNS7_ILi128EEENS7_ILi112EEENS7_ILi192EEEEEELi192ENS_10bfloat16_tEfNS_4arch4Sm90ELb0ELb0ELb1ELb1ELb0ELb0ELb0ELb1ELb1ELb0ELb0ELb0EEENS1_21CollectiveEpilogueFwdINS6_IJSA_SC_SB_EEES9_SE_SG_Li256ELb1ELb0ELb0ELb0EEENS1_36VarlenDynamicPersistentTileSchedulerILi128ELi112ELi256ELi32ELb0ELb0ELb1ELb0ELb1ELb1EEEEEEEEEvNT_6ParamsE,"ax",@progbits
	.align	128
.text._ZN7cutlass13device_kernelIN5flash11enable_sm90INS1_16FlashAttnFwdSm90INS1_25CollectiveMainloopFwdSm90ILi2EN4cute5tupleIJNS5_1CILi1EEES8_S8_EEENS6_IJNS7_ILi128EEENS7_ILi112EEENS7_ILi192EEEEEELi192ENS_10bfloat16_tEfNS_4arch4Sm90ELb0ELb0ELb1ELb1ELb0ELb0ELb0ELb1ELb1ELb0ELb0ELb0EEENS1_21CollectiveEpilogueFwdINS6_IJSA_SC_SB_EEES9_SE_SG_Li256ELb1ELb0ELb0ELb0EEENS1_36VarlenDynamicPersistentTileSchedulerILi128ELi112ELi256ELi32ELb0ELb0ELb1ELb0ELb1ELb1EEEEEEEEEvNT_6ParamsE:
        .type           _ZN7cutlass13device_kernelIN5flash11enable_sm90INS1_16FlashAttnFwdSm90INS1_25CollectiveMainloopFwdSm90ILi2EN4cute5tupleIJNS5_1CILi1EEES8_S8_EEENS6_IJNS7_ILi128EEENS7_ILi112EEENS7_ILi192EEEEEELi192ENS_10bfloat16_tEfNS_4arch4Sm90ELb0ELb0ELb1ELb1ELb0ELb0ELb0ELb1ELb1ELb0ELb0ELb0EEENS1_21CollectiveEpilogueFwdINS6_IJSA_SC_SB_EEES9_SE_SG_Li256ELb1ELb0ELb0ELb0EEENS1_36VarlenDynamicPersistentTileSchedulerILi128ELi112ELi256ELi32ELb0ELb0ELb1ELb0ELb1ELb1EEEEEEEEEvNT_6ParamsE,@function
        .size           _ZN7cutlass13device_kernelIN5flash11enable_sm90INS1_16FlashAttnFwdSm90INS1_25CollectiveMainloopFwdSm90ILi2EN4cute5tupleIJNS5_1CILi1EEES8_S8_EEENS6_IJNS7_ILi128EEENS7_ILi112EEENS7_ILi192EEEEEELi192ENS_10bfloat16_tEfNS_4arch4Sm90ELb0ELb0ELb1ELb1ELb0ELb0ELb0ELb1ELb1ELb0ELb0ELb0EEENS1_21CollectiveEpilogueFwdINS6_IJSA_SC_SB_EEES9_SE_SG_Li256ELb1ELb0ELb0ELb0EEENS1_36VarlenDynamicPersistentTileSchedulerILi128ELi112ELi256ELi32ELb0ELb0ELb1ELb0ELb1ELb1EEEEEEEEEvNT_6ParamsE,(.L_x_12754 - _ZN7cutlass13device_kernelIN5flash11enable_sm90INS1_16FlashAttnFwdSm90INS1_25CollectiveMainloopFwdSm90ILi2EN4cute5tupleIJNS5_1CILi1EEES8_S8_EEENS6_IJNS7_ILi128EEENS7_ILi112EEENS7_ILi192EEEEEELi192ENS_10bfloat16_tEfNS_4arch4Sm90ELb0ELb0ELb1ELb1ELb0ELb0ELb0ELb1ELb1ELb0ELb0ELb0EEENS1_21CollectiveEpilogueFwdINS6_IJSA_SC_SB_EEES9_SE_SG_Li256ELb1ELb0ELb0ELb0EEENS1_36VarlenDynamicPersistentTileSchedulerILi128ELi112ELi256ELi32ELb0ELb0ELb1ELb0ELb1ELb1EEEEEEEEEvNT_6ParamsE)
        .other          _ZN7cutlass13device_kernelIN5flash11enable_sm90INS1_16FlashAttnFwdSm90INS1_25CollectiveMainloopFwdSm90ILi2EN4cute5tupleIJNS5_1CILi1EEES8_S8_EEENS6_IJNS7_ILi128EEENS7_ILi112EEENS7_ILi192EEEEEELi192ENS_10bfloat16_tEfNS_4arch4Sm90ELb0ELb0ELb1ELb1ELb0ELb0ELb0ELb1ELb1ELb0ELb0ELb0EEENS1_21CollectiveEpilogueFwdINS6_IJSA_SC_SB_EEES9_SE_SG_Li256ELb1ELb0ELb0ELb0EEENS1_36VarlenDynamicPersistentTileSchedulerILi128ELi112ELi256ELi32ELb0ELb0ELb1ELb0ELb1ELb1EEEEEEEEEvNT_6ParamsE,@"STO_CUDA_ENTRY STV_DEFAULT"
_ZN7cutlass13device_kernelIN5flash11enable_sm90INS1_16FlashAttnFwdSm90INS1_25CollectiveMainloopFwdSm90ILi2EN4cute5tupleIJNS5_1CILi1EEES8_S8_EEENS6_IJNS7_ILi128EEENS7_ILi112EEENS7_ILi192EEEEEELi192ENS_10bfloat16_tEfNS_4arch4Sm90ELb0ELb0ELb1ELb1ELb0ELb0ELb0ELb1ELb1ELb0ELb0ELb0EEENS1_21CollectiveEpilogueFwdINS6_IJSA_SC_SB_EEES9_SE_SG_Li256ELb1ELb0ELb0ELb0EEENS1_36VarlenDynamicPersistentTileSchedulerILi128ELi112ELi256ELi32ELb0ELb0ELb1ELb0ELb1ELb1EEEEEEEEEvNT_6ParamsE:
[----:B------:R-:W0:Y:S02]  /*0000*/  LDC R1, c[0x0][0x28] ;  /* 0x00000a00ff017b82 */ /* 0x000e240000000800 */
[----:B0-----:R-:W-:Y:S01]  /*0010*/  VIADD R1, R1, 0xffffffc8 ;  /* 0xffffffc801017836 */ /* 0x001fe20000000000 */
[----:B------:R-:W0:Y:S01]  /*0020*/  S2R R3, SR_TID.X ;  /* 0x0000000000037919 */ /* 0x000e220000002100 */
[----:B------:R-:W-:Y:S01]  /*0030*/  ELECT P0, URZ, PT ;  /* 0x00000000003f782f */ /* 0x000fe20003800000 */
[----:B------:R-:W-:Y:S01]  /*0040*/  BSSY B0, `(.L_x_3098) ;  /* 0x0000010000007945 */ /* 0x000fe20003800000 */
[----:B0-----:R-:W-:-:S05]  /*0050*/  SHF.R.U32.HI R0, RZ, 0x5, R3 ;  /* 0x00000005ff007819 */ /* 0x001fca0000011603 */
[----:B------:R-:W0:Y:S02]  /*0060*/  SHFL.IDX PT, R2, R0, RZ, 0x1f ;  /* 0x00001fff00027589 */ /* 0x000e2400000e0000 */
[----:B0-----:R-:W-:-:S13]  /*0070*/  ISETP.EQ.AND P0, PT, R2, RZ, P0 ;  /* 0x000000ff0200720c */ /* 0x001fda0000702270 */
        /* <DEDUP_REMOVED lines=12> */
.L_x_3099:
[----:B------:R-:W-:Y:S05]  /*0140*/  BSYNC B0 ;  /* 0x0000000000007941 */ /* 0x000fea0003800000 */
.L_x_3098:
[----:B------:R-:W-:Y:S01]  /*0150*/  VOTEU.ANY UP0, P0 ;  /* 0x00000000003f7886 */ /* 0x000fe20000000100 */
[----:B------:R-:W0:Y:S01]  /*0160*/  SHFL.IDX PT, R2, R0, RZ, 0x1f ;  /* 0x00001fff00027589 */ /* 0x000e2200000e0000 */
[----:B------:R-:W-:Y:S01]  /*0170*/  UMOV UR4, 0x1 ;  /* 0x0000000100047882 */ /* 0x000fe20000000000 */
[----:B------:R-:W-:Y:S01]  /*0180*/  UMOV UR7, 0x100 ;  /* 0x0000010000077882 */ /* 0x000fe20000000000 */
[----:B------:R-:W-:Y:S01]  /*0190*/  VOTEU.ANY UP1, P0 ;  /* 0x00000000003f7886 */ /* 0x000fe20000020100 */
[----:B------:R-:W1:Y:S01]  /*01a0*/  @UP0 S2UR UR8, SR_CgaCtaId ;  /* 0x00000000000809c3 */ /* 0x000e620000008800 */
[----:B------:R-:W-:Y:S01]  /*01b0*/  @UP0 UMOV UR6, 0x400 ;  /* 0x0000040000060882 */ /* 0x000fe20000000000 */
[----:B------:R-:W-:-:S04]  /*01c0*/  @UP0 UIADD3 UR4, -UR4, 0x100000, URZ ;  /* 0x0010000004040890 */ /* 0x000fc8000fffe13f */
[----:B------:R-:W-:Y:S02]  /*01d0*/  @UP0 USHF.L.U32 UR5, UR4, 0xb, URZ ;  /* 0x0000000b04050899 */ /* 0x000fe4000800063f */
[----:B------:R-:W-:Y:S01]  /*01e0*/  @UP0 USHF.L.U32 UR4, UR4, 0x1, URZ ;  /* 0x0000000104040899 */ /* 0x000fe2000800063f */
[----:B0-----:R-:W-:Y:S02]  /*01f0*/  ISETP.NE.AND P1, PT, R2, RZ, PT ;  /* 0x000000ff0200720c */ /* 0x001fe40003f25270 */
[----:B------:R-:W-:Y:S01]  /*0200*/  SHF.R.U32.HI R2, RZ, 0x7, R3 ;  /* 0x00000007ff027819 */ /* 0x000fe20000011603 */
[----:B-1----:R-:W-:Y:S02]  /*0210*/  @UP0 ULEA UR8, UR8, UR6, 0x18 ;  /* 0x0000000608080291 */ /* 0x002fe4000f8ec03f */
[----:B------:R-:W-:-:S04]  /*0220*/  @UP0 UIADD3 UR6, -UR7, 0x100000, URZ ;  /* 0x0010000007060890 */ /* 0x000fc8000fffe13f */
[----:B------:R-:W-:Y:S02]  /*0230*/  @UP0 USHF.L.U32 UR7, UR6, 0xb, URZ ;  /* 0x0000000b06070899 */ /* 0x000fe4000800063f */
[----:B------:R-:W-:Y:S01]  /*0240*/  @UP0 USHF.L.U32 UR6, UR6, 0x1, URZ ;  /* 0x0000000106060899 */ /* 0x000fe2000800063f */
[----:B------:R-:W-:Y:S01]  /*0250*/  VOTEU.ANY UP0, P0 ;  /* 0x00000000003f7886 */ /* 0x000fe20000000100 */
[----:B------:R-:W0:Y:S04]  /*0260*/  SHFL.IDX PT, R2, R2, RZ, 0x1f ;  /* 0x00001fff02027589 */ /* 0x000e2800000e0000 */
[----:B------:R-:W1:Y:S02]  /*0270*/  FENCE.VIEW.ASYNC.S ;  /* 0x00000000000073c6 */ /* 0x000e640000000000 */
[----:B-1----:R1:W2:Y:S04]  /*0280*/  @UP0 SYNCS.EXCH.64 URZ, [UR8+0x36800], UR4 ;  /* 0x03680004083f05b2 */ /* 0x0022a80008000100 */
        /* <DEDUP_REMOVED lines=16> */
[----:B------:R4:W0:Y:S01]  /*0390*/  SYNCS.EXCH.64 URZ, [UR8+0x36840], UR4 ;  /* 0x03684004083f75b2 */ /* 0x0008220008000100 */
[----:B------:R4:W0:Y:S01]  /*03a0*/  SYNCS.EXCH.64 URZ, [UR8+0x36838], UR6 ;  /* 0x03683806083f75b2 */ /* 0x0008220008000100 */
[----:B------:R4:W0:Y:S02]  /*03b0*/  SYNCS.EXCH.64 URZ, [UR8+0x36848], UR4 ;  /* 0x03684804083f75b2 */ /* 0x0008240008000100 */
[----:B----4-:R-:W-:Y:S01]  /*03c0*/  NOP ;  /* 0x0000000000007918 */ /* 0x010fe20000000000 */
.L_x_3100:
        /* <DEDUP_REMOVED lines=22> */
.L_x_3101:
        /* <DEDUP_REMOVED lines=14> */
[----:B------:R4:W0:Y:S01]  /*0610*/  SYNCS.EXCH.64 URZ, [UR6+0x36880], UR4 ;  /* 0x03688004063f75b2 */ /* 0x0008220008000100 */
[----:B------:R4:W0:Y:S01]  /*0620*/  SYNCS.EXCH.64 URZ, [UR6+0x36878], UR4 ;  /* 0x03687804063f75b2 */ /* 0x0008220008000100 */
[----:B------:R4:W0:Y:S02]  /*0630*/  SYNCS.EXCH.64 URZ, [UR6+0x36888], UR4 ;  /* 0x03688804063f75b2 */ /* 0x0008240008000100 */
[----:B----4-:R-:W-:Y:S01]  /*0640*/  NOP ;  /* 0x0000000000007918 */ /* 0x010fe20000000000 */
.L_x_3102:
        /* <DEDUP_REMOVED lines=22> */
.L_x_3103:
        /* <DEDUP_REMOVED lines=22> */
.L_x_3104:
[----:B0-----:R-:W-:Y:S01]  /*0910*/  ISETP.NE.AND P0, PT, R2, RZ, PT ;  /* 0x000000ff0200720c */ /* 0x001fe20003f05270 */
[----:B------:R-:W-:Y:S01]  /*0920*/  IMAD.MOV.U32 R2, RZ, RZ, 0x1 ;  /* 0x00000001ff027424 */ /* 0x000fe200078e00ff */
[----:B------:R-:W-:Y:S01]  /*0930*/  NOP ;  /* 0x0000000000007918 */ /* 0x000fe20000000000 */
[----:B------:R-:W-:-:S03]  /*0940*/  ULDC.64 UR60, c[0x0][0x208] ;  /* 0x00008200003c7ab9 */ /* 0x000fc60000000a00 */
[----:B------:R-:W-:-:S05]  /*0950*/  SEL R2, R2, 0x2, !P0 ;  /* 0x0000000202027807 */ /* 0x000fca0004000000 */
[----:B------:R0:W-:Y:S01]  /*0960*/  STL [R1+0x30], R2 ;  /* 0x0000300201007387 */ /* 0x0001e20000100800 */
[----:B-123--:R-:W-:Y:S06]  /*0970*/  BAR.SYNC.DEFER_BLOCKING 0x0 ;  /* 0x0000000000007b1d */ /* 0x00efec0000010000 */
[----:B------:R-:W-:Y:S05]  /*0980*/  @!P0 BRA `(.L_x_3105) ;  /* 0x000000cc00f48947 */ /* 0x000fea0003800000 */
.L_x_3106:
        /* <DEDUP_REMOVED lines=14> */
[----:B------:R-:W2:Y:S01]  /*0a70*/  LDL.LU R10, [R1+0x30] ;  /* 0x00003000010a7983 */ /* 0x000ea20000300800 */
[----:B------:R-:W1:Y:S02]  /*0a80*/  S2R R0, SR_TID.X ;  /* 0x0000000000007919 */ /* 0x000e640000002100 */
[----:B-1----:R-:W-:-:S05]  /*0a90*/  VIADD R214, R0, 0xffffff80 ;  /* 0xffffff8000d67836 */ /* 0x002fca0000000000 */
[----:B------:R-:W-:-:S04]  /*0aa0*/  SHF.R.S32.HI R3, RZ, 0x1f, R214 ;  /* 0x0000001fff037819 */ /* 0x000fc800000114d6 */
[----:B------:R-:W-:-:S04]  /*0ab0*/  LEA.HI R5, R3, R214, RZ, 0x7 ;  /* 0x000000d603057211 */ /* 0x000fc800078f38ff */
[----:B------:R-:W-:-:S05]  /*0ac0*/  LOP3.LUT R209, R5, 0xffffff80, RZ, 0xc0, !PT ;  /* 0xffffff8005d17812 */ /* 0x000fca00078ec0ff */
[----:B------:R-:W-:-:S05]  /*0ad0*/  IMAD.IADD R209, R214, 0x1, -R209 ;  /* 0x00000001d6d17824 */ /* 0x000fca00078e0ad1 */
[----:B------:R-:W-:-:S04]  /*0ae0*/  SHF.R.S32.HI R4, RZ, 0x1f, R209 ;  /* 0x0000001fff047819 */ /* 0x000fc800000114d1 */
[----:B------:R-:W-:-:S04]  /*0af0*/  LEA.HI R6, R4, R209, RZ, 0x2 ;  /* 0x000000d104067211 */ /* 0x000fc800078f10ff */
[--C-:B------:R-:W-:Y:S02]  /*0b00*/  SHF.R.S32.HI R8, RZ, 0x2, R6.reuse ;  /* 0x00000002ff087819 */ /* 0x100fe40000011406 */
[----:B------:R-:W-:Y:S02]  /*0b10*/  SHF.R.S32.HI R11, RZ, 0x1f, R6 ;  /* 0x0000001fff0b7819 */ /* 0x000fe40000011406 */
[----:B------:R-:W-:Y:S02]  /*0b20*/  SHF.R.S32.HI R210, RZ, 0x7, R5 ;  /* 0x00000007ffd27819 */ /* 0x000fe40000011405 */
[----:B------:R-:W-:Y:S02]  /*0b30*/  LEA.HI R11, R11, R8, RZ, 0x3 ;  /* 0x000000080b0b7211 */ /* 0x000fe400078f18ff */
[----:B------:R-:W-:Y:S02]  /*0b40*/  LEA.HI R4, R4, R209, RZ, 0x5 ;  /* 0x000000d104047211 */ /* 0x000fe400078f28ff */
[----:B------:R-:W-:-:S02]  /*0b50*/  LOP3.LUT R11, R11, 0xfffffff8, RZ, 0xc0, !PT ;  /* 0xfffffff80b0b7812 */ /* 0x000fc400078ec0ff */
[----:B------:R-:W-:Y:S02]  /*0b60*/  LEA.HI R5, R5, R210, RZ, 0x1 ;  /* 0x000000d205057211 */ /* 0x000fe400078f08ff */
[-C--:B------:R-:W-:Y:S01]  /*0b70*/  LEA.HI R0, R3, R214.reuse, RZ, 0x4 ;  /* 0x000000d603007211 */ /* 0x080fe200078f20ff */
[----:B------:R-:W-:Y:S01]  /*0b80*/  IMAD.IADD R11, R8, 0x1, -R11 ;  /* 0x00000001080b7824 */ /* 0x000fe200078e0a0b */
[----:B------:R-:W-:Y:S02]  /*0b90*/  SHF.R.S32.HI R4, RZ, 0x5, R4 ;  /* 0x00000005ff047819 */ /* 0x000fe40000011404 */
[----:B------:R-:W-:Y:S02]  /*0ba0*/  LOP3.LUT R5, R5, 0x3fffffe, RZ, 0xc0, !PT ;  /* 0x03fffffe05057812 */ /* 0x000fe400078ec0ff */
[CC--:B0-----:R-:W-:Y:S02]  /*0bb0*/  LEA.HI R2, R3.reuse, R214.reuse, RZ, 0x5 ;  /* 0x000000d603027211 */ /* 0x0c1fe400078f28ff */
[----:B------:R-:W-:Y:S01]  /*0bc0*/  SHF.R.S32.HI R9, RZ, 0x4, R0 ;  /* 0x00000004ff097819 */ /* 0x000fe20000011400 */
[----:B------:R-:W-:Y:S01]  /*0bd0*/  IMAD R4, R4, 0x10, R11 ;  /* 0x0000001004047824 */ /* 0x000fe200078e020b */
[----:B------:R-:W-:Y:S01]  /*0be0*/  LOP3.LUT R7, R0, 0x3fffff0, RZ, 0xc0, !PT ;  /* 0x03fffff000077812 */ /* 0x000fe200078ec0ff */
[----:B------:R-:W-:Y:S01]  /*0bf0*/  IMAD.IADD R5, R210, 0x1, -R5 ;  /* 0x00000001d2057824 */ /* 0x000fe200078e0a05 */
[----:B------:R-:W-:Y:S01]  /*0c00*/  LEA.HI R0, R0, R9, RZ, 0x1 ;  /* 0x0000000900007211 */ /* 0x000fe200078f08ff */
[----:B------:R-:W-:Y:S01]  /*0c10*/  IMAD.SHL.U32 R2, R2, 0x20, RZ ;  /* 0x0000002002027824 */ /* 0x000fe200078e00ff */
[----:B------:R-:W-:Y:S01]  /*0c20*/  LEA.HI R3, R3, R214, RZ, 0x3 ;  /* 0x000000d603037211 */ /* 0x000fe200078f18ff */
[----:B------:R-:W-:Y:S01]  /*0c30*/  IMAD R212, R5, 0x40, R4 ;  /* 0x0000004005d47824 */ /* 0x000fe200078e0204 */
[----:B------:R-:W-:Y:S01]  /*0c40*/  LOP3.LUT R0, R0, 0x1ffffffe, RZ, 0xc0, !PT ;  /* 0x1ffffffe00007812 */ /* 0x000fe200078ec0ff */
[----:B------:R-:W-:Y:S01]  /*0c50*/  IMAD.IADD R7, R214, 0x1, -R7 ;  /* 0x00000001d6077824 */ /* 0x000fe200078e0a07 */
[----:B------:R-:W-:-:S02]  /*0c60*/  LOP3.LUT R6, R6, 0x7ffffffc, RZ, 0xc0, !PT ;  /* 0x7ffffffc06067812 */ /* 0x000fc400078ec0ff */
[----:B------:R-:W-:Y:S02]  /*0c70*/  LOP3.LUT R5, R3, 0x1ffffff8, RZ, 0xc0, !PT ;  /* 0x1ffffff803057812 */ /* 0x000fe400078ec0ff */
[----:B------:R-:W-:Y:S01]  /*0c80*/  LOP3.LUT R2, R2, 0xfffffc00, RZ, 0xc0, !PT ;  /* 0xfffffc0002027812 */ /* 0x000fe200078ec0ff */
[----:B------:R-:W-:Y:S02]  /*0c90*/  IMAD.IADD R0, R9, 0x1, -R0 ;  /* 0x0000000109007824 */ /* 0x000fe400078e0a00 */
[----:B------:R-:W-:Y:S01]  /*0ca0*/  IMAD.MOV.U32 R211, RZ, RZ, -0x2 ;  /* 0xfffffffeffd37424 */ /* 0x000fe200078e00ff */
[----:B------:R-:W-:Y:S01]  /*0cb0*/  LEA R7, R7, R2, 0x6 ;  /* 0x0000000207077211 */ /* 0x000fe200078e30ff */
[----:B------:R-:W-:Y:S02]  /*0cc0*/  IMAD.IADD R6, R209, 0x1, -R6 ;  /* 0x00000001d1067824 */ /* 0x000fe400078e0a06 */
[----:B------:R-:W-:Y:S01]  /*0cd0*/  IMAD.IADD R5, R214, 0x1, -R5 ;  /* 0x00000001d6057824 */ /* 0x000fe200078e0a05 */
[----:B------:R-:W-:Y:S01]  /*0ce0*/  LEA R213, R0, R7, 0x3 ;  /* 0x0000000700d57211 */ /* 0x000fe200078e18ff */
[----:B------:R-:W-:Y:S01]  /*0cf0*/  IMAD R211, R6, R211, 0x70 ;  /* 0x0000007006d37424 */ /* 0x000fe200078e02d3 */
[----:B------:R-:W-:Y:S01]  /*0d00*/  CS2R R16, SRZ ;  /* 0x0000000000107805 */ /* 0x000fe2000001ff00 */
[----:B------:R-:W-:Y:S01]  /*0d10*/  IMAD.MOV.U32 R208, RZ, RZ, RZ ;  /* 0x000000ffffd07224 */ /* 0x000fe200078e00ff */
[----:B------:R-:W-:Y:S01]  /*0d20*/  SHF.R.S32.HI R22, RZ, 0x3, R3 ;  /* 0x00000003ff167819 */ /* 0x000fe20000011403 */
[----:B------:R-:W-:Y:S01]  /*0d30*/  IMAD.SHL.U32 R18, R5, 0x8, RZ ;  /* 0x0000000805127824 */ /* 0x000fe200078e00ff */
[----:B--2---:R-:W-:-:S07]  /*0d40*/  LOP3.LUT R19, R10, 0x1, RZ, 0xfc, !PT ;  /* 0x000000010a137812 */ /* 0x004fce00078efcff */
.L_x_3149:
[----:B0-----:R-:W0:Y:S01]  /*0d50*/  LDC.64 R204, c[0x0][0xc60] ;  /* 0x00031800ffcc7b82 */ /* 0x001e220000000a00 */
[----:B------:R-:W-:Y:S01]  /*0d60*/  ULDC.64 UR4, c[0x0][0xa28] ;  /* 0x00028a0000047ab9 */ /* 0x000fe20000000a00 */
[----:B---3-5:R-:W-:Y:S01]  /*0d70*/  IMAD.MOV.U32 R5, RZ, RZ, RZ ;  /* 0x000000ffff057224 */ /* 0x028fe200078e00ff */
[----:B------:R-:W-:Y:S01]  /*0d80*/  ULDC.64 UR6, c[0x0][0xa20] ;  /* 0x0002880000067ab9 */ /* 0x000fe20000000a00 */
[----:B0-----:R-:W-:-:S06]  /*0d90*/  IMAD.WIDE R204, R103, 0x4, R204 ;  /* 0x0000000467cc7825 */ /* 0x001fcc00078e02cc */
[----:B--2---:R-:W2:Y:S01]  /*0da0*/  LDG.E R204, desc[UR60][R204.64] ;  /* 0x0000003ccccc7981 */ /* 0x004ea2000c1e1900 */
[----:B------:R-:W-:-:S04]  /*0db0*/  ISETP.NE.U32.AND P0, PT, RZ, UR4, PT ;  /* 0x00000004ff007c0c */ /* 0x000fc8000bf05070 */
[----:B------:R-:W-:Y:S02]  /*0dc0*/  ISETP.NE.AND.EX P0, PT, RZ, UR5, PT, P0 ;  /* 0x00000005ff007c0c */ /* 0x000fe4000bf05300 */
[----:B--2---:R-:W-:-:S11]  /*0dd0*/  SHF.R.S32.HI R207, RZ, 0x1f, R204 ;  /* 0x0000001fffcf7819 */ /* 0x004fd600000114cc */
[----:B------:R-:W-:-:S04]  /*0de0*/  @P0 LEA R2, P1, R204, UR4, 0x2 ;  /* 0x00000004cc020c11 */ /* 0x000fc8000f8210ff */
[----:B------:R-:W-:Y:S01]  /*0df0*/  @P0 LEA.HI.X R3, R204, UR5, R207, 0x2, P1 ;  /* 0x00000005cc030c11 */ /* 0x000fe200088f14cf */
[----:B------:R-:W-:-:S04]  /*0e00*/  ULDC.64 UR4, c[0x0][0x3f8] ;  /* 0x0000fe0000047ab9 */ /* 0x000fc80000000a00 */
[----:B------:R0:W5:Y:S01]  /*0e10*/  @P0 LDG.E R5, desc[UR60][R2.64] ;  /* 0x0000003c02050981 */ /* 0x000162000c1e1900 */
[----:B------:R-:W-:Y:S01]  /*0e20*/  ISETP.NE.U32.AND P0, PT, RZ, UR6, PT ;  /* 0x00000006ff007c0c */ /* 0x000fe2000bf05070 */
[----:B------:R-:W-:-:S03]  /*0e30*/  UISETP.NE.U32.AND UP0, UPT, UR4, URZ, UPT ;  /* 0x0000003f0400728c */ /* 0x000fc6000bf05070 */
[----:B------:R-:W-:Y:S01]  /*0e40*/  ISETP.NE.AND.EX P0, PT, RZ, UR7, PT, P0 ;  /* 0x00000007ff007c0c */ /* 0x000fe2000bf05300 */
[----:B------:R-:W-:Y:S01]  /*0e50*/  UISETP.NE.AND.EX UP0, UPT, UR5, URZ, UPT, UP0 ;  /* 0x0000003f0500728c */ /* 0x000fe2000bf05300 */
[----:B------:R-:W-:Y:S02]  /*0e60*/  ULDC UR4, c[0x0][0x404] ;  /* 0x0001010000047ab9 */ /* 0x000fe40000000800 */
[----:B------:R-:W-:Y:S01]  /*0e70*/  ULDC UR5, c[0x0][0x2e0] ;  /* 0x0000b80000057ab9 */ /* 0x000fe20000000800 */
[----:B------:R-:W-:-:S04]  /*0e80*/  USEL UR4, UR4, 0x1, UP0 ;  /* 0x0000000104047887 */ /* 0x000fc80008000000 */
[----:B------:R-:W-:-:S04]  /*0e90*/  UIMAD UR4, UR4, UR5, URZ ;  /* 0x00000005040472a4 */ /* 0x000fc8000f8e023f */
[C---:B0-----:R-:W-:Y:S02]  /*0ea0*/  @P0 LEA R2, P1, R204.reuse, UR6, 0x2 ;  /* 0x00000006cc020c11 */ /* 0x041fe4000f8210ff */
[----:B------:R-:W-:Y:S02]  /*0eb0*/  IMAD.U32 R82, RZ, RZ, UR4 ;  /* 0x00000004ff527e24 */ /* 0x000fe4000f8e00ff */
[----:B------:R-:W-:-:S05]  /*0ec0*/  @P0 LEA.HI.X R3, R204, UR7, R207, 0x2, P1 ;  /* 0x00000007cc030c11 */ /* 0x000fca00088f14cf */
[----:B------:R0:W5:Y:S01]  /*0ed0*/  @P0 LDG.E R82, desc[UR60][R2.64] ;  /* 0x0000003c02520981 */ /* 0x000162000c1e1900 */
[----:B----4-:R-:W-:Y:S05]  /*0ee0*/  @P0 BRA `(.L_x_3107) ;  /* 0x0000000000240947 */ /* 0x010fea0003800000 */
[----:B------:R-:W-:Y:S02]  /*0ef0*/  ULDC.64 UR4, c[0x0][0xa08] ;  /* 0x0002820000047ab9 */ /* 0x000fe40000000a00 */
[----:B------:R-:W-:-:S04]  /*0f00*/  ISETP.NE.U32.AND P0, PT, RZ, UR4, PT ;  /* 0x00000004ff007c0c */ /* 0x000fc8000bf05070 */
[----:B------:R-:W-:-:S13]  /*0f10*/  ISETP.NE.AND.EX P0, PT, RZ, UR5, PT, P0 ;  /* 0x00000005ff007c0c */ /* 0x000fda000bf05300 */
[----:B------:R-:W-:Y:S05]  /*0f20*/  @!P0 BRA `(.L_x_3107) ;  /* 0x0000000000148947 */ /* 0x000fea0003800000 */
[----:B0-----:R-:W0:Y:S02]  /*0f30*/  LDC.64 R2, c[0x0][0xa08] ;  /* 0x00028200ff027b82 */ /* 0x001e240000000a00 */
[----:B0-----:R-:W-:-:S05]  /*0f40*/  IMAD.WIDE R2, R204, 0x4, R2 ;  /* 0x00000004cc027825 */ /* 0x001fca00078e0202 */
[----:B-----5:R-:W2:Y:S04]  /*0f50*/  LDG.E R82, desc[UR60][R2.64] ;  /* 0x0000003c02527981 */ /* 0x020ea8000c1e1900 */
[----:B------:R-:W2:Y:S02]  /*0f60*/  LDG.E R7, desc[UR60][R2.64+0x4] ;  /* 0x0000043c02077981 */ /* 0x000ea4000c1e1900 */
[----:B--2---:R-:W-:-:S07]  /*0f70*/  IADD3 R82, -R82, R7, RZ ;  /* 0x0000000752527210 */ /* 0x004fce0007ffe1ff */
.L_x_3107:
[----:B-----5:R-:W-:Y:S01]  /*0f80*/  IMAD.IADD R82, R82, 0x1, -R5 ;  /* 0x0000000152527824 */ /* 0x020fe200078e0a05 */
[----:B------:R-:W-:Y:S01]  /*0f90*/  PLOP3.LUT P0, PT, PT, PT, PT, 0x80, 0x0 ;  /* 0x000000000000781c */ /* 0x000fe20003f0f070 */
[----:B0-----:R-:W-:Y:S01]  /*0fa0*/  IMAD.MOV.U32 R2, RZ, RZ, RZ ;  /* 0x000000ffff027224 */ /* 0x001fe200078e00ff */
[----:B------:R-:W-:Y:S01]  /*0fb0*/  CS2R R118, SRZ ;  /* 0x0000000000767805 */ /* 0x000fe2000001ff00 */
[C---:B------:R-:W-:Y:S01]  /*0fc0*/  VIADD R3, R82.reuse, 0x6f ;  /* 0x0000006f52037836 */ /* 0x040fe20000000000 */
[----:B------:R-:W-:Y:S01]  /*0fd0*/  ISETP.GE.AND P1, PT, R82, 0x1, PT ;  /* 0x000000015200780c */ /* 0x000fe20003f26270 */
[----:B------:R-:W-:Y:S01]  /*0fe0*/  IMAD.MOV.U32 R206, RZ, RZ, R101 ;  /* 0x000000ffffce7224 */ /* 0x000fe200078e0065 */
[----:B------:R-:W-:Y:S01]  /*0ff0*/  CS2R R116, SRZ ;  /* 0x0000000000747805 */ /* 0x000fe2000001ff00 */
[----:B------:R-:W-:Y:S01]  /*1000*/  IMAD.HI R2, R3, -0x6db6db6d, R2 ;  /* 0x9249249303027827 */ /* 0x000fe200078e0202 */
[----:B------:R-:W-:Y:S02]  /*1010*/  CS2R R114, SRZ ;  /* 0x0000000000727805 */ /* 0x000fe4000001ff00 */
[----:B------:R-:W-:-:S02]  /*1020*/  CS2R R112, SRZ ;  /* 0x0000000000707805 */ /* 0x000fc4000001ff00 */
[----:B------:R-:W-:Y:S01]  /*1030*/  CS2R R110, SRZ ;  /* 0x00000000006e7805 */ /* 0x000fe2000001ff00 */
[----:B------:R-:W-:Y:S01]  /*1040*/  IMAD.MOV.U32 R205, RZ, RZ, R102 ;  /* 0x000000ffffcd7224 */ /* 0x000fe200078e0066 */
[----:B------:R-:W-:Y:S01]  /*1050*/  SHF.R.U32.HI R3, RZ, 0x1f, R2 ;  /* 0x0000001fff037819 */ /* 0x000fe20000011602 */
[----:B------:R-:W-:Y:S01]  /*1060*/  IMAD.MOV.U32 R0, RZ, RZ, RZ ;  /* 0x000000ffff007224 */ /* 0x000fe200078e00ff */
[----:B------:R-:W-:Y:S02]  /*1070*/  CS2R R108, SRZ ;  /* 0x00000000006c7805 */ /* 0x000fe4000001ff00 */
[----:B------:R-:W-:Y:S02]  /*1080*/  CS2R R106, SRZ ;  /* 0x00000000006a7805 */ /* 0x000fe4000001ff00 */
[----:B------:R-:W-:Y:S02]  /*1090*/  LEA.HI.SX32 R120, R2, R3, 0x1a ;  /* 0x0000000302787211 */ /* 0x000fe400078fd2ff */
[----:B------:R-:W-:-:S02]  /*10a0*/  CS2R R2, SRZ ;  /* 0x0000000000027805 */ /* 0x000fc4000001ff00 */
[----:B------:R-:W-:Y:S02]  /*10b0*/  CS2R R104, SRZ ;  /* 0x0000000000687805 */ /* 0x000fe4000001ff00 */
[----:B------:R-:W-:Y:S02]  /*10c0*/  CS2R R46, SRZ ;  /* 0x00000000002e7805 */ /* 0x000fe4000001ff00 */
[----:B------:R-:W-:Y:S02]  /*10d0*/  MOV R39, RZ ;  /* 0x000000ff00277202 */ /* 0x000fe40000000f00 */
        /* <DEDUP_REMOVED lines=37> */
[----:B------:R-:W-:Y:S01]  /*1330*/  CS2R R6, SRZ ;  /* 0x0000000000067805 */ /* 0x000fe2000001ff00 */
        /* <DEDUP_REMOVED lines=22> */
[----:B------:R-:W-:Y:S01]  /*14a0*/  MOV R4, UR4 ;  /* 0x0000000400047c02 */ /* 0x000fe20008000f00 */
        /* <DEDUP_REMOVED lines=11> */
[----:B-1----:R-:W-:Y:S05]  /*1560*/  CALL.ABS.NOINC R2 ;  /* 0x0000000002007343 */ /* 0x002fea0003c00000 */
.L_x_3109:
[----:B------:R-:W0:Y:S01]  /*1570*/  S2UR UR5, SR_CgaCtaId ;  /* 0x00000000000579c3 */ /* 0x000e220000008800 */
[----:B------:R-:W-:Y:S01]  /*1580*/  LEA.HI R0, R208, R208, RZ, 0x1 ;  /* 0x000000d0d0007211 */ /* 0x000fe200078f08ff */
[----:B------:R-:W-:Y:S01]  /*1590*/  UMOV UR4, 0x400 ;  /* 0x0000040000047882 */ /* 0x000fe20000000000 */
[----:B------:R-:W-:Y:S01]  /*15a0*/  BSSY B0, `(.L_x_3110) ;  /* 0x0000009000007945 */ /* 0x000fe20003800000 */
[----:B------:R-:W-:Y:S02]  /*15b0*/  ISETP.NE.AND P0, PT, R19, 0x3, PT ;  /* 0x000000031300780c */ /* 0x000fe40003f05270 */
[----:B------:R-:W-:-:S05]  /*15c0*/  LOP3.LUT R3, R0, 0xfffffffe, RZ, 0xc0, !PT ;  /* 0xfffffffe00037812 */ /* 0x000fca00078ec0ff */
[----:B------:R-:W-:-:S05]  /*15d0*/  IMAD.IADD R3, R208, 0x1, -R3 ;  /* 0x00000001d0037824 */ /* 0x000fca00078e0a03 */
[----:B------:R-:W-:Y:S01]  /*15e0*/  SHF.L.U32 R3, R3, 0x1f, RZ ;  /* 0x0000001f03037819 */ /* 0x000fe200000006ff */
[----:B0-----:R-:W-:-:S06]  /*15f0*/  ULEA UR4, UR5, UR4, 0x18 ;  /* 0x0000000405047291 */ /* 0x001fcc000f8ec03f */
[----:B------:R-:W-:-:S04]  /*1600*/  IMAD.U32 R2, RZ, RZ, UR4 ;  /* 0x00000004ff027e24 */ /* 0x000fc8000f8e00ff */
[----:B------:R-:W0:Y:S02]  /*1610*/  SYNCS.PHASECHK.TRANS64.TRYWAIT P1, [R2+URZ+0x36800], R3 ;  /* 0x03680003020075a7 */ /* 0x000e24000802017f */
[----:B0-----:R-:W-:Y:S05]  /*1620*/  @!P1 BRA `(.L_x_3111) ;  /* 0x0000011000409947 */ /* 0x001fea0003800000 */
.L_x_3235:
[----:B------:R-:W-:Y:S05]  /*1630*/  BSYNC B0 ;  /* 0x0000000000007941 */ /* 0x000fea0003800000 */
.L_x_3110:
[----:B------:R-:W-:Y:S05]  /*1640*/  @!P0 BRA `(.L_x_3112) ;  /* 0x0000000000048947 */ /* 0x000fea0003800000 */
[----:B------:R-:W-:Y:S01]  /*1650*/  BPT.TRAP 0x1 ;  /* 0x000000040000795c */ /* 0x000fe20000300000 */
.L_x_3112:
[----:B------:R-:W-:Y:S01]  /*1660*/  IMAD R0, R16, 0x8, R2 ;  /* 0x0000000810007824 */ /* 0x000fe200078e0202 */
[----:B0-----:R-:W-:-:S04]  /*1670*/  SHF.L.U32 R3, R17, 0x1f, RZ ;  /* 0x0000001f11037819 */ /* 0x001fc800000006ff */
[----:B------:R0:W1:Y:S01]  /*1680*/  SYNCS.PHASECHK.TRANS64.TRYWAIT P2, [R0+URZ+0x36830], R3 ;  /* 0x03683003000075a7 */ /* 0x000062000804017f */
[----:B------:R-:W-:Y:S05]  /*1690*/  @!P0 BRA `(.L_x_3113) ;  /* 0x0000000000048947 */ /* 0x000fea0003800000 */
[----:B------:R-:W-:Y:S01]  /*16a0*/  BPT.TRAP 0x1 ;  /* 0x000000040000795c */ /* 0x000fe20000300000 */
.L_x_3113:
[----:B------:R-:W2:Y:S01]  /*16b0*/  S2R R4, SR_TID.X ;  /* 0x0000000000047919 */ /* 0x000ea20000002100 */
[----:B------:R-:W-:Y:S01]  /*16c0*/  IMAD.MOV.U32 R119, RZ, RZ, RZ ;  /* 0x000000ffff777224 */ /* 0x000fe200078e00ff */
[----:B--2---:R-:W-:Y:S01]  /*16d0*/  LOP3.LUT P1, RZ, R4, 0x7f, RZ, 0xc0, !PT ;  /* 0x0000007f04ff7812 */ /* 0x004fe2000782c0ff */
[----:B-1----:R-:W-:-:S12]  /*16e0*/  @P2 BRA `(.L_x_3114) ;  /* 0x0000000000082947 */ /* 0x002fd80003800000 */
[----:B------:R-:W1:Y:S02]  /*16f0*/  SYNCS.PHASECHK.TRANS64.TRYWAIT P2, [R0+URZ+0x36830], R3 ;  /* 0x03683003000075a7 */ /* 0x000e64000804017f */
[----:B-1----:R-:W-:Y:S05]  /*1700*/  @!P2 BRA `(.L_x_3115) ;  /* 0x00000110001ca947 */ /* 0x002fea0003800000 */
.L_x_3114:
[----:B------:R-:W-:Y:S05]  /*1710*/  WARPSYNC.ALL ;  /* 0x0000000000007948 */ /* 0x000fea0003800000 */
[----:B01----:R-:W-:Y:S01]  /*1720*/  VIADD R3, R2, 0x21400 ;  /* 0x0002140002037836 */ /* 0x003fe20000000000 */
[----:B------:R-:W-:Y:S01]  /*1730*/  ULOP3.LUT UR5, UR36, 0x10000, URZ, 0xfc, !UPT ;  /* 0x0001000024057892 */ /* 0x000fe2000f8efc3f */
[----:B------:R-:W-:Y:S01]  /*1740*/  WARPGROUP.ARRIVE ;  /* 0x00000000000079c5 */ /* 0x000fe20000000000 */
[----:B------:R-:W-:Y:S01]  /*1750*/  UMOV UR53, 0x40000040 ;  /* 0x4000004000357882 */ /* 0x000fe20000000000 */
[----:B------:R-:W-:Y:S01]  /*1760*/  UMOV UR55, 0x40000040 ;  /* 0x4000004000377882 */ /* 0x000fe20000000000 */
[----:B------:R-:W-:Y:S01]  /*1770*/  SHF.R.U32.HI R3, RZ, 0x4, R3 ;  /* 0x00000004ff037819 */ /* 0x000fe20000011603 */
[----:B------:R-:W-:Y:S01]  /*1780*/  UMOV UR13, UR53 ;  /* 0x00000035000d7c82 */ /* 0x000fe20008000000 */
[----:B------:R-:W-:Y:S01]  /*1790*/  UMOV UR15, 0x40000040 ;  /* 0x40000040000f7882 */ /* 0x000fe20000000000 */
[----:B------:R-:W-:Y:S01]  /*17a0*/  UMOV UR52, UR5 ;  /* 0x0000000500347c82 */ /* 0x000fe20008000000 */
[----:B------:R-:W-:Y:S01]  /*17b0*/  LOP3.LUT R3, R3, 0x3fff, RZ, 0xc0, !PT ;  /* 0x00003fff03037812 */ /* 0x000fe200078ec0ff */
[----:B------:R-:W-:Y:S01]  /*17c0*/  UMOV UR12, UR52 ;  /* 0x00000034000c7c82 */ /* 0x000fe20008000000 */
[----:B------:R-:W-:Y:S01]  /*17d0*/  UMOV UR16, UR52 ;  /* 0x0000003400107c82 */ /* 0x000fe20008000000 */
[----:B------:R-:W-:Y:S01]  /*17e0*/  UMOV UR17, UR53 ;  /* 0x0000003500117c82 */ /* 0x000fe20008000000 */
[----:B------:R-:W-:Y:S01]  /*17f0*/  LOP3.LUT R8, R3, 0x10000, RZ, 0xfc, !PT ;  /* 0x0001000003087812 */ /* 0x000fe200078efcff */
[----:B------:R-:W-:Y:S01]  /*1800*/  UMOV UR19, 0x40000040 ;  /* 0x4000004000137882 */ /* 0x000fe20000000000 */
[----:B------:R-:W-:Y:S01]  /*1810*/  UMOV UR20, UR52 ;  /* 0x0000003400147c82 */ /* 0x000fe20008000000 */
[----:B------:R-:W-:Y:S01]  /*1820*/  UMOV UR21, UR53 ;  /* 0x0000003500157c82 */ /* 0x000fe20008000000 */
[----:B------:R-:W-:Y:S01]  /*1830*/  UMOV UR23, 0x40000040 ;  /* 0x4000004000177882 */ /* 0x000fe20000000000 */
[----:B------:R-:W-:Y:S01]  /*1840*/  IMAD R3, R16, 0xa80, R8 ;  /* 0x00000a8010037824 */ /* 0x000fe200078e0208 */
[----:B------:R-:W-:Y:S01]  /*1850*/  UMOV UR8, UR52 ;  /* 0x0000003400087c82 */ /* 0x000fe20008000000 */
[----:B------:R-:W-:Y:S01]  /*1860*/  UMOV UR9, UR53 ;  /* 0x0000003500097c82 */ /* 0x000fe20008000000 */
[----:B------:R-:W-:Y:S01]  /*1870*/  UMOV UR11, 0x40000040 ;  /* 0x40000040000b7882 */ /* 0x000fe20000000000 */
[----:B------:R-:W-:Y:S01]  /*1880*/  UIADD3 UR7, UR5, 0x2, URZ ;  /* 0x0000000205077890 */ /* 0x000fe2000fffe03f */
[----:B------:R-:W-:Y:S01]  /*1890*/  R2UR UR4, R3 ;  /* 0x00000000030472ca */ /* 0x000fe200000e0000 */
        /* <DEDUP_REMOVED lines=8> */
[----:B------:R-:W-:Y:S01]  /*1920*/  MOV R5, UR53 ;  /* 0x0000003500057c02 */ /* 0x000fe20008000f00 */
[----:B------:R-:W-:Y:S01]  /*1930*/  @!P1 VIADD R0, R0, 0x36840 ;  /* 0x0003684000009836 */ /* 0x000fe20000000000 */
[----:B------:R-:W-:Y:S01]  /*1940*/  MOV R6, UR52 ;  /* 0x0000003400067c02 */ /* 0x000fe20008000f00 */
[--C-:B------:R-:W-:Y:S01]  /*1950*/  IMAD.MOV.U32 R118, RZ, RZ, R119.reuse ;  /* 0x000000ffff767224 */ /* 0x100fe200078e0077 */
[----:B------:R-:W-:Y:S01]  /*1960*/  UMOV UR54, UR4 ;  /* 0x0000000400367c82 */ /* 0x000fe20008000000 */
[----:B------:R-:W-:Y:S01]  /*1970*/  UIADD3 UR14, UR4, 0x80, URZ ;  /* 0x00000080040e7890 */ /* 0x000fe2000fffe03f */
[----:B------:R-:W-:Y:S01]  /*1980*/  HGMMA.64x16x16.F32.BF16 R72, gdesc[UR52], RZ, !UPT, gsb0 ;  /* 0x00200000344879f0 */ /* 0x000fe2000c0018ff */
[----:B------:R-:W-:Y:S01]  /*1990*/  UIADD3 UR18, UR4, 0x100, URZ ;  /* 0x0000010004127890 */ /* 0x000fe2000fffe03f */
[----:B------:R-:W-:Y:S01]  /*19a0*/  IADD3 R9, R211, R82, RZ ;  /* 0x00000052d3097210 */ /* 0x000fe20007ffe0ff */
[----:B------:R-:W-:Y:S01]  /*19b0*/  UIADD3 UR22, UR4, 0x180, URZ ;  /* 0x0000018004167890 */ /* 0x000fe2000fffe03f */
[----:B------:R-:W-:Y:S01]  /*19c0*/  P2R R81, PR, RZ, 0x1 ;  /* 0x00000001ff517803 */ /* 0x000fe20000000000 */
[----:B------:R-:W-:Y:S01]  /*19d0*/  UIADD3 UR54, UR4, 0x200, URZ ;  /* 0x0000020004367890 */ /* 0x000fe2000fffe03f */
[----:B------:R-:W-:Y:S01]  /*19e0*/  @!P1 PRMT R0, RZ, 0x654, R0 ;  /* 0x00000654ff009816 */ /* 0x000fe20000000000 */
        /* <DEDUP_REMOVED lines=32> */
[----:B------:R-:W-:Y:S02]  /*1bf0*/  UIADD3 UR12, UR4, 0x2, URZ ;  /* 0x00000002040c7890 */ /* 0x000fe4000fffe03f */
[----:B------:R-:W-:Y:S01]  /*1c00*/  UIADD3 UR14, UR4, 0x282, URZ ;  /* 0x00000282040e7890 */ /* 0x000fe2000fffe03f */
        /* <DEDUP_REMOVED lines=32> */
[----:B------:R-:W-:Y:S01]  /*1e10*/  UIADD3 UR7, UR5, 0x4, URZ ;  /* 0x0000000405077890 */ /* 0x000fe2000fffe03f */
[----:B------:R-:W-:-:S02]  /*1e20*/  MOV R3, UR9 ;  /* 0x0000000900037c02 */ /* 0x000fc40008000f00 */
[----:B------:R-:W-:Y:S01]  /*1e30*/  MOV R4, UR8 ;  /* 0x0000000800047c02 */ /* 0x000fe20008000f00 */
[----:B------:R-:W-:Y:S02]  /*1e40*/  WARPGROUP.DEPBAR.LE gsb0, 0x0 ;  /* 0x00008000000079c5 */ /* 0x000fe40000010000 */
[----:B------:R-:W-:-:S06]  /*1e50*/  WARPGROUP.ARRIVE ;  /* 0x00000000000079c5 */ /* 0x000fcc0000000000 */
[----:B------:R-:W-:Y:S01]  /*1e60*/  HGMMA.64x16x16.F32.BF16 R24, gdesc[UR52], RZ, !UPT, gsb0 ;  /* 0x00200000341879f0 */ /* 0x000fe2000c0018ff */
        /* <DEDUP_REMOVED lines=335> */
[----:B------:R-:W-:-:S05]  /*3360*/  UMOV UR53, UR41 ;  /* 0x0000002900357c82 */ /* 0x000fca0008000000 */
        /* <DEDUP_REMOVED lines=48> */
[----:B------:R-:W-:Y:S02]  /*3670*/  UIADD3 UR7, UR5, 0x806, URZ ;  /* 0x0000080605077890 */ /* 0x000fe4000fffe03f */
[----:B------:R-:W-:Y:S01]  /*3680*/  UIADD3 UR5, UR4, 0x784, URZ ;  /* 0x0000078404057890 */ /* 0x000fe2000fffe03f */
[----:B------:R-:W-:Y:S01]  /*3690*/  UMOV UR8, UR44 ;  /* 0x0000002c00087c82 */ /* 0x000fe20008000000 */
[----:B------:R-:W-:Y:S01]  /*36a0*/  UMOV UR9, UR45 ;  /* 0x0000002d00097c82 */ /* 0x000fe20008000000 */
[----:B------:R-:W-:Y:S01]  /*36b0*/  UMOV UR52, UR44 ;  /* 0x0000002c00347c82 */ /* 0x000fe20008000000 */
[----:B------:R-:W-:-:S03]  /*36c0*/  UMOV UR53, UR45 ;  /* 0x0000002d00357c82 */ /* 0x000fc60008000000 */
[----:B------:R-:W-:Y:S01]  /*36d0*/  UMOV UR10, UR5 ;  /* 0x00000005000a7c82 */ /* 0x000fe20008000000 */
[----:B------:R-:W-:Y:S01]  /*36e0*/  ULDC UR5, c[0x0][0x9d8] ;  /* 0x0002760000057ab9 */ /* 0x000fe20000000800 */
        /* <DEDUP_REMOVED lines=65> */
[----:B------:R-:W-:Y:S01]  /*3b00*/  UMOV UR51, 0x40000040 ;  /* 0x4000004000337882 */ /* 0x000fe20000000000 */
[----:B------:R-:W-:Y:S01]  /*3b10*/  FMUL.FTZ R75, R75, UR5 ;  /* 0x000000054b4b7c20 */ /* 0x000fe20008410000 */
[----:B------:R-:W-:Y:S01]  /*3b20*/  FMUL.FTZ R78, R78, UR5 ;  /* 0x000000054e4e7c20 */ /* 0x000fe20008410000 */
[----:B------:R-:W-:-:S04]  /*3b30*/  FMUL.FTZ R79, R79, UR5 ;  /* 0x000000054f4f7c20 */ /* 0x000fc80008410000 */
[----:B------:R-:W1:Y:S08]  /*3b40*/  MUFU.TANH R73, R73 ;  /* 0x0000004900497308 */ /* 0x000e700000002400 */
[----:B------:R-:W2:Y:S08]  /*3b50*/  MUFU.TANH R76, R76 ;  /* 0x0000004c004c7308 */ /* 0x000eb00000002400 */
[----:B------:R-:W-:Y:S08]  /*3b60*/  MUFU.TANH R77, R77 ;  /* 0x0000004d004d7308 */ /* 0x000ff00000002400 */
[----:B------:R-:W3:Y:S08]  /*3b70*/  MUFU.TANH R4, R74 ;  /* 0x0000004a00047308 */ /* 0x000ef00000002400 */
[----:B------:R4:W-:Y:S08]  /*3b80*/  MUFU.TANH R3, R75 ;  /* 0x0000004b00037308 */ /* 0x0009f00000002400 */
[----:B------:R-:W-:Y:S01]  /*3b90*/  MUFU.TANH R6, R78 ;  /* 0x0000004e00067308 */ /* 0x000fe20000002400 */
[----:B----4-:R-:W-:Y:S01]  /*3ba0*/  IMAD.MOV.U32 R75, RZ, RZ, R119 ;  /* 0x000000ffff4b7224 */ /* 0x010fe200078e0077 */
[----:B------:R-:W-:-:S02]  /*3bb0*/  WARPGROUP.DEPBAR.LE gsb0, 0x0 ;  /* 0x00008000000079c5 */ /* 0x000fc40000010000 */
        /* <DEDUP_REMOVED lines=9> */
[----:B------:R-:W-:Y:S01]  /*3c50*/  UMOV UR51, 0x40000040 ;  /* 0x4000004000337882 */ /* 0x000fe20000000000 */
[----:B------:R-:W-:Y:S01]  /*3c60*/  FMUL.FTZ R70, R70, UR5 ;  /* 0x0000000546467c20 */ /* 0x000fe20008410000 */
[----:B------:R-:W-:Y:S01]  /*3c70*/  FMUL.FTZ R67, R67, UR5 ;  /* 0x0000000543437c20 */ /* 0x000fe20008410000 */
[----:B------:R-:W-:Y:S01]  /*3c80*/  FMUL.FTZ R71, R71, UR5 ;  /* 0x0000000547477c20 */ /* 0x000fe20008410000 */
[----:B------:R-:W5:Y:S01]  /*3c90*/  MUFU.TANH R64, R64 ;  /* 0x0000004000407308 */ /* 0x000f620000002400 */
[----:B----4-:R-:W-:-:S05]  /*3ca0*/  IMAD R66, R120, -0x70, R9 ;  /* 0xffffff9078427824 */ /* 0x010fca00078e0209 */
[C---:B------:R-:W-:Y:S02]  /*3cb0*/  ISETP.GT.AND P4, PT, R66.reuse, RZ, PT ;  /* 0x000000ff4200720c */ /* 0x040fe40003f84270 */
[C---:B------:R-:W-:Y:S01]  /*3cc0*/  ISETP.GT.AND P2, PT, R66.reuse, 0x1, PT ;  /* 0x000000014200780c */ /* 0x040fe20003f44270 */
[----:B------:R-:W4:Y:S01]  /*3cd0*/  MUFU.TANH R65, R65 ;  /* 0x0000004100417308 */ /* 0x000f220000002400 */
[----:B------:R-:W-:Y:S02]  /*3ce0*/  ISETP.GT.AND P3, PT, R66, 0x8, PT ;  /* 0x000000084200780c */ /* 0x000fe40003f64270 */
[----:B0-----:R-:W-:Y:S02]  /*3cf0*/  FSEL R72, R72, -INF , P4 ;  /* 0xff80000048487808 */ /* 0x001fe40002000000 */
[----:B-1----:R-:W-:Y:S02]  /*3d00*/  FSEL R73, R73, -INF , P2 ;  /* 0xff80000049497808 */ /* 0x002fe40001000000 */
[----:B------:R-:W-:Y:S01]  /*3d10*/  ISETP.GT.AND P6, PT, R66, 0x9, PT ;  /* 0x000000094200780c */ /* 0x000fe20003fc4270 */
[----:B------:R-:W0:Y:S01]  /*3d20*/  MUFU.TANH R68, R68 ;  /* 0x0000004400447308 */ /* 0x000e220000002400 */
[----:B--2---:R-:W-:-:S02]  /*3d30*/  FSEL R76, R76, -INF , P3 ;  /* 0xff8000004c4c7808 */ /* 0x004fc40001800000 */
[----:B------:R-:W-:Y:S02]  /*3d40*/  FMNMX.FTZ R15, R72, R73, !PT ;  /* 0x00000049480f7209 */ /* 0x000fe40007810000 */
[----:B------:R-:W-:Y:S02]  /*3d50*/  ISETP.GT.AND P5, PT, R66, 0x10, PT ;  /* 0x000000104200780c */ /* 0x000fe40003fa4270 */
[----:B------:R-:W-:Y:S01]  /*3d60*/  FMNMX.FTZ R15, R76, R15, !PT ;  /* 0x0000000f4c0f7209 */ /* 0x000fe20007810000 */
[----:B------:R1:W2:Y:S01]  /*3d70*/  MUFU.TANH R10, R79 ;  /* 0x0000004f000a7308 */ /* 0x0002a20000002400 */
[----:B---3--:R-:W-:Y:S02]  /*3d80*/  FSEL R4, R4, -INF , P4 ;  /* 0xff80000004047808 */ /* 0x008fe40002000000 */
[----:B------:R-:W-:Y:S02]  /*3d90*/  ISETP.GT.AND P4, PT, R66, 0x11, PT ;  /* 0x000000114200780c */ /* 0x000fe40003f84270 */
[----:B-----5:R-:W-:-:S02]  /*3da0*/  FSEL R64, R64, -INF , P5 ;  /* 0xff80000040407808 */ /* 0x020fc40002800000 */
[----:B------:R-:W-:Y:S01]  /*3db0*/  FSEL R3, R3, -INF , P2 ;  /* 0xff80000003037808 */ /* 0x000fe20001000000 */
[----:B------:R-:W3:Y:S01]  /*3dc0*/  MUFU.TANH R69, R69 ;  /* 0x0000004500457308 */ /* 0x000ee20000002400 */
[----:B------:R-:W-:Y:S01]  /*3dd0*/  ISETP.GT.AND P2, PT, R66, 0x18, PT ;  /* 0x000000184200780c */ /* 0x000fe20003f44270 */
[--C-:B-1----:R-:W-:Y:S01]  /*3de0*/  IMAD.MOV.U32 R79, RZ, RZ, R119.reuse ;  /* 0x000000ffff4f7224 */ /* 0x102fe200078e0077 */
[----:B----4-:R-:W-:Y:S01]  /*3df0*/  FSEL R74, R65, -INF , P4 ;  /* 0xff800000414a7808 */ /* 0x010fe20002000000 */
[----:B------:R-:W-:Y:S01]  /*3e00*/  IMAD.MOV.U32 R65, RZ, RZ, R119 ;  /* 0x000000ffff417224 */ /* 0x000fe200078e0077 */
[----:B------:R-:W-:Y:S02]  /*3e10*/  FSEL R6, R6, -INF , P3 ;  /* 0xff80000006067808 */ /* 0x000fe40001800000 */
[----:B------:R-:W-:Y:S01]  /*3e20*/  ISETP.GT.AND P3, PT, R66, 0x19, PT ;  /* 0x000000194200780c */ /* 0x000fe20003f64270 */
[----:B------:R1:W-:Y:S01]  /*3e30*/  MUFU.TANH R20, R70 ;  /* 0x0000004600147308 */ /* 0x0003e20000002400 */
[----:B0-----:R-:W-:-:S02]  /*3e40*/  FSEL R68, R68, -INF , P2 ;  /* 0xff80000044447808 */ /* 0x001fc40001000000 */
[----:B--2---:R-:W-:Y:S01]  /*3e50*/  FSEL R10, R10, -INF , P6 ;  /* 0xff8000000a0a7808 */ /* 0x004fe20003000000 */
[----:B------:R-:W-:Y:S02]  /*3e60*/  WARPGROUP.DEPBAR.LE gsb0, 0x0 ;  /* 0x00008000000079c5 */ /* 0x000fe40000010000 */
[----:B------:R-:W-:Y:S01]  /*3e70*/  WARPGROUP.ARRIVE ;  /* 0x00000000000079c5 */ /* 0x000fe20000000000 */
[----:B------:R-:W-:Y:S01]  /*3e80*/  FMUL.FTZ R56, R56, UR5 ;  /* 0x0000000538387c20 */ /* 0x000fe20008410000 */
[----:B------:R-:W-:Y:S01]  /*3e90*/  FMUL.FTZ R57, R57, UR5 ;  /* 0x0000000539397c20 */ /* 0x000fe20008410000 */
[----:B-1----:R-:W-:Y:S01]  /*3ea0*/  FSEL R70, R77, -INF , P6 ;  /* 0xff8000004d467808 */ /* 0x002fe20003000000 */
[----:B------:R-:W-:Y:S01]  /*3eb0*/  FMUL.FTZ R60, R60, UR5 ;  /* 0x000000053c3c7c20 */ /* 0x000fe20008410000 */
[----:B------:R-:W-:Y:S01]  /*3ec0*/  MUFU.TANH R14, R67 ;  /* 0x00000043000e7308 */ /* 0x000fe20000002400 */
[----:B------:R-:W-:Y:S01]  /*3ed0*/  HGMMA.64x16x16.F32.BF16 R48, gdesc[UR48], R48, gsb0 ;  /* 0x00200000303079f0 */ /* 0x000fe20008001830 */
[----:B------:R-:W-:Y:S01]  /*3ee0*/  UIADD3 UR50, UR4, 0x906, URZ ;  /* 0x0000090604327890 */ /* 0x000fe2000fffe03f */
[----:B------:R-:W-:Y:S01]  /*3ef0*/  FMNMX.FTZ R15, R70, R15, !PT ;  /* 0x0000000f460f7209 */ /* 0x000fe20007810000 */
[----:B------:R-:W-:Y:S01]  /*3f00*/  UMOV UR51, 0x40000040 ;  /* 0x4000004000337882 */ /* 0x000fe20000000000 */
[----:B------:R-:W-:Y:S01]  /*3f10*/  FMUL.FTZ R62, R62, UR5 ;  /* 0x000000053e3e7c20 */ /* 0x000fe20008410000 */
[----:B------:R-:W-:Y:S01]  /*3f20*/  FMUL.FTZ R61, R61, UR5 ;  /* 0x000000053d3d7c20 */ /* 0x000fe20008410000 */
[----:B------:R-:W-:Y:S01]  /*3f30*/  FMNMX.FTZ R21, R64, R15, !PT ;  /* 0x0000000f40157209 */ /* 0x000fe20007810000 */
[----:B------:R-:W0:Y:S01]  /*3f40*/  MUFU.TANH R56, R56 ;  /* 0x0000003800387308 */ /* 0x000e220000002400 */
[----:B------:R-:W-:Y:S01]  /*3f50*/  FMUL.FTZ R58, R58, UR5 ;  /* 0x000000053a3a7c20 */ /* 0x000fe20008410000 */
[----:B------:R-:W-:Y:S01]  /*3f60*/  FMUL.FTZ R59, R59, UR5 ;  /* 0x000000053b3b7c20 */ /* 0x000fe20008410000 */
[----:B------:R-:W-:Y:S01]  /*3f70*/  FMNMX.FTZ R21, R74, R21, !PT ;  /* 0x000000154a157209 */ /* 0x000fe20007810000 */
[----:B------:R-:W-:Y:S01]  /*3f80*/  FMUL.FTZ R63, R63, UR5 ;  /* 0x000000053f3f7c20 */ /* 0x000fe20008410000 */
[----:B------:R-:W-:Y:S01]  /*3f90*/  ISETP.GT.AND P6, PT, R66, 0x20, PT ;  /* 0x000000204200780c */ /* 0x000fe20003fc4270 */
[--C-:B------:R-:W-:Y:S01]  /*3fa0*/  IMAD.MOV.U32 R77, RZ, RZ, R119.reuse ;  /* 0x000000ffff4d7224 */ /* 0x100fe200078e0077 */
[----:B---3--:R-:W-:Y:S01]  /*3fb0*/  FSEL R78, R69, -INF , P3 ;  /* 0xff800000454e7808 */ /* 0x008fe20001800000 */
[----:B------:R-:W1:Y:S01]  /*3fc0*/  MUFU.TANH R57, R57 ;  /* 0x0000003900397308 */ /* 0x000e620000002400 */
[----:B------:R-:W-:Y:S01]  /*3fd0*/  FMNMX.FTZ R21, R68, R21, !PT ;  /* 0x0000001544157209 */ /* 0x000fe20007810000 */
[----:B------:R-:W-:Y:S01]  /*3fe0*/  IMAD.MOV.U32 R69, RZ, RZ, R119 ;  /* 0x000000ffff457224 */ /* 0x000fe200078e0077 */
[----:B------:R-:W-:-:S02]  /*3ff0*/  FSEL R12, R12, -INF , P5 ;  /* 0xff8000000c0c7808 */ /* 0x000fc40002800000 */
[----:B------:R-:W-:Y:S02]  /*4000*/  ISETP.GT.AND P5, PT, R66, 0x21, PT ;  /* 0x000000214200780c */ /* 0x000fe40003fa4270 */
[----:B------:R-:W-:Y:S01]  /*4010*/  FMNMX.FTZ R21, R78, R21, !PT ;  /* 0x000000154e157209 */ /* 0x000fe20007810000 */
[----:B------:R-:W2:Y:S01]  /*4020*/  MUFU.TANH R60, R60 ;  /* 0x0000003c003c7308 */ /* 0x000ea20000002400 */
[----:B0-----:R-:W-:Y:S02]  /*4030*/  FSEL R80, R56, -INF , P6 ;  /* 0xff80000038507808 */ /* 0x001fe40003000000 */
[----:B------:R-:W-:Y:S02]  /*4040*/  FSEL R14, R14, -INF , P4 ;  /* 0xff8000000e0e7808 */ /* 0x000fe40002000000 */
[----:B------:R-:W-:Y:S02]  /*4050*/  ISETP.GT.AND P4, PT, R66, 0x28, PT ;  /* 0x000000284200780c */ /* 0x000fe40003f84270 */
[----:B------:R-:W-:Y:S01]  /*4060*/  FSEL R20, R20, -INF , P2 ;  /* 0xff80000014147808 */ /* 0x000fe20001000000 */
[----:B------:R-:W0:Y:S01]  /*4070*/  MUFU.TANH R71, R71 ;  /* 0x0000004700477308 */ /* 0x000e220000002400 */
[----:B-1----:R-:W-:-:S02]  /*4080*/  FSEL R84, R57, -INF , P5 ;  /* 0xff80000039547808 */ /* 0x002fc40002800000 */
[----:B------:R-:W-:Y:S02]  /*4090*/  FMNMX.FTZ R57, R80, R21, !PT ;  /* 0x0000001550397209 */ /* 0x000fe40007810000 */
[----:B------:R-:W-:Y:S02]  /*40a0*/  ISETP.GT.AND P2, PT, R66, 0x29, PT ;  /* 0x000000294200780c */ /* 0x000fe40003f44270 */
[----:B------:R-:W-:Y:S01]  /*40b0*/  FMNMX.FTZ R57, R84, R57, !PT ;  /* 0x0000003954397209 */ /* 0x000fe20007810000 */
[----:B------:R-:W-:Y:S01]  /*40c0*/  MUFU.TANH R62, R62 ;  /* 0x0000003e003e7308 */ /* 0x000fe20000002400 */
[----:B--2---:R-:W-:Y:S02]  /*40d0*/  FSEL R60, R60, -INF , P4 ;  /* 0xff8000003c3c7808 */ /* 0x004fe40002000000 */
[----:B------:R-:W-:Y:S02]  /*40e0*/  MOV R67, R119 ;  /* 0x0000007700437202 */ /* 0x000fe40000000f00 */
[----:B------:R-:W-:-:S03]  /*40f0*/  FMNMX.FTZ R57, R60, R57, !PT ;  /* 0x000000393c397209 */ /* 0x000fc60007810000 */
[----:B------:R-:W-:Y:S01]  /*4100*/  MUFU.TANH R61, R61 ;  /* 0x0000003d003d7308 */ /* 0x000fe20000002400 */
[----:B------:R-:W-:Y:S02]  /*4110*/  WARPGROUP.DEPBAR.LE gsb0, 0x0 ;  /* 0x00008000000079c5 */ /* 0x000fe40000010000 */
[----:B------:R-:W-:Y:S01]  /*4120*/  WARPGROUP.ARRIVE ;  /* 0x00000000000079c5 */ /* 0x000fe20000000000 */
[----:B------:R-:W-:Y:S01]  /*4130*/  FMUL.FTZ R48, R48, UR5 ;  /* 0x0000000530307c20 */ /* 0x000fe20008410000 */
[----:B------:R-:W-:-:S03]  /*4140*/  FMUL.FTZ R49, R49, UR5 ;  /* 0x0000000531317c20 */ /* 0x000fc60008410000 */
[----:B------:R-:W-:Y:S01]  /*4150*/  MUFU.TANH R58, R58 ;  /* 0x0000003a003a7308 */ /* 0x000fe20000002400 */
[----:B------:R-:W-:Y:S01]  /*4160*/  FMUL.FTZ R52, R52, UR5 ;  /* 0x0000000534347c20 */ /* 0x000fe20008410000 */
[----:B------:R-:W-:Y:S01]  /*4170*/  FMUL.FTZ R53, R53, UR5 ;  /* 0x0000000535357c20 */ /* 0x000fe20008410000 */
[----:B------:R-:W-:Y:S01]  /*4180*/  HGMMA.64x16x16.F32.BF16 R40, gdesc[UR48], R40, gsb0 ;  /* 0x00200000302879f0 */ /* 0x000fe20008001828 */
[----:B------:R-:W-:Y:S01]  /*4190*/  UIADD3 UR50, UR4, 0x986, URZ ;  /* 0x0000098604327890 */ /* 0x000fe2000fffe03f */
[----:B------:R-:W-:Y:S01]  /*41a0*/  FMUL.FTZ R50, R50, UR5 ;  /* 0x0000000532327c20 */ /* 0x000fe20008410000 */
[----:B------:R-:W-:Y:S01]  /*41b0*/  UMOV UR51, 0x40000040 ;  /* 0x4000004000337882 */ /* 0x000fe20000000000 */
[----:B------:R-:W-:Y:S01]  /*41c0*/  FMUL.FTZ R51, R51, UR5 ;  /* 0x0000000533337c20 */ /* 0x000fe20008410000 */
[----:B------:R-:W1:Y:S01]  /*41d0*/  MUFU.TANH R48, R48 ;  /* 0x0000003000307308 */ /* 0x000e620000002400 */
[----:B------:R-:W-:Y:S01]  /*41e0*/  FMUL.FTZ R54, R54, UR5 ;  /* 0x0000000536367c20 */ /* 0x000fe20008410000 */
[----:B------:R-:W-:-:S06]  /*41f0*/  FMUL.FTZ R55, R55, UR5 ;  /* 0x0000000537377c20 */ /* 0x000fcc0008410000 */
[----:B------:R-:W2:Y:S08]  /*4200*/  MUFU.TANH R59, R59 ;  /* 0x0000003b003b7308 */ /* 0x000eb00000002400 */
[----:B------:R-:W-:Y:S08]  /*4210*/  MUFU.TANH R49, R49 ;  /* 0x0000003100317308 */ /* 0x000ff00000002400 */
[----:B------:R-:W3:Y:S08]  /*4220*/  MUFU.TANH R52, R52 ;  /* 0x0000003400347308 */ /* 0x000ef00000002400 */
[----:B------:R-:W4:Y:S08]  /*4230*/  MUFU.TANH R63, R63 ;  /* 0x0000003f003f7308 */ /* 0x000f300000002400 */
[----:B------:R-:W5:Y:S01]  /*4240*/  MUFU.TANH R53, R53 ;  /* 0x0000003500357308 */ /* 0x000f620000002400 */
[----:B------:R-:W-:-:S02]  /*4250*/  WARPGROUP.DEPBAR.LE gsb0, 0x0 ;  /* 0x00008000000079c5 */ /* 0x000fc40000010000 */
[----:B------:R-:W-:Y:S01]  /*4260*/  WARPGROUP.ARRIVE ;  /* 0x00000000000079c5 */ /* 0x000fe20000000000 */
[----:B------:R-:W-:Y:S01]  /*4270*/  FMUL.FTZ R40, R40, UR5 ;  /* 0x0000000528287c20 */ /* 0x000fe20008410000 */
[----:B------:R-:W-:-:S03]  /*4280*/  FMUL.FTZ R41, R41, UR5 ;  /* 0x0000000529297c20 */ /* 0x000fc60008410000 */
[----:B------:R-:W5:Y:S01]  /*4290*/  MUFU.TANH R50, R50 ;  /* 0x0000003200327308 */ /* 0x000f620000002400 */
[----:B------:R-:W-:Y:S01]  /*42a0*/  FMUL.FTZ R42, R42, UR5 ;  /* 0x000000052a2a7c20 */ /* 0x000fe20008410000 */
[----:B------:R-:W-:Y:S01]  /*42b0*/  FMUL.FTZ R44, R44, UR5 ;  /* 0x000000052c2c7c20 */ /* 0x000fe20008410000 */
[----:B------:R-:W-:Y:S01]  /*42c0*/  HGMMA.64x16x16.F32.BF16 R32, gdesc[UR48], R32, gsb0 ;  /* 0x00200000302079f0 */ /* 0x000fe20008001820 */
[----:B------:R-:W-:Y:S01]  /*42d0*/  UIADD3 UR50, UR4, 0xa06, URZ ;  /* 0x00000a0604327890 */ /* 0x000fe2000fffe03f */
[----:B------:R-:W-:Y:S01]  /*42e0*/  FMUL.FTZ R45, R45, UR5 ;  /* 0x000000052d2d7c20 */ /* 0x000fe20008410000 */
[----:B------:R-:W-:Y:S01]  /*42f0*/  UMOV UR51, 0x40000040 ;  /* 0x4000004000337882 */ /* 0x000fe20000000000 */
[----:B------:R-:W-:Y:S01]  /*4300*/  FMUL.FTZ R43, R43, UR5 ;  /* 0x000000052b2b7c20 */ /* 0x000fe20008410000 */
[----:B------:R0:W5:Y:S01]  /*4310*/  MUFU.TANH R5, R40 ;  /* 0x0000002800057308 */ /* 0x0001620000002400 */
[----:B------:R-:W-:Y:S01]  /*4320*/  FMUL.FTZ R46, R46, UR5 ;  /* 0x000000052e2e7c20 */ /* 0x000fe20008410000 */
[----:B------:R-:W-:Y:S01]  /*4330*/  FMUL.FTZ R47, R47, UR5 ;  /* 0x000000052f2f7c20 */ /* 0x000fe20008410000 */
[----:B------:R-:W-:-:S05]  /*4340*/  ULDC UR4, c[0x0][0x988] ;  /* 0x0002620000047ab9 */ /* 0x000fca0000000800 */
[----:B------:R-:W-:Y:S01]  /*4350*/  MUFU.TANH R51, R51 ;  /* 0x0000003300337308 */ /* 0x000fe20000002400 */
[----:B0-----:R-:W-:Y:S01]  /*4360*/  FSEL R40, R71, -INF , P3 ;  /* 0xff80000047287808 */ /* 0x001fe20001800000 */
[----:B------:R-:W-:Y:S01]  /*4370*/  IMAD.MOV.U32 R71, RZ, RZ, R119 ;  /* 0x000000ffff477224 */ /* 0x000fe200078e0077 */
[----:B------:R-:W-:-:S04]  /*4380*/  ISETP.GT.AND P3, PT, R66, 0x30, PT ;  /* 0x000000304200780c */ /* 0x000fc80003f64270 */
[----:B-1----:R-:W-:Y:S01]  /*4390*/  FSEL R86, R48, -INF , P3 ;  /* 0xff80000030567808 */ /* 0x002fe20001800000 */
[----:B------:R2:W-:Y:S08]  /*43a0*/  MUFU.TANH R7, R42 ;  /* 0x0000002a00077308 */ /* 0x0005f00000002400 */
[----:B------:R-:W0:Y:S01]  /*43b0*/  MUFU.TANH R41, R41 ;  /* 0x0000002900297308 */ /* 0x000e220000002400 */
[----:B--2---:R-:W-:Y:S01]  /*43c0*/  FSEL R42, R59, -INF , P5 ;  /* 0xff8000003b2a7808 */ /* 0x004fe20002800000 */
[----:B------:R-:W-:Y:S01]  /*43d0*/  IMAD.MOV.U32 R59, RZ, RZ, R119 ;  /* 0x000000ffff3b7224 */ /* 0x000fe200078e0077 */
[----:B------:R-:W-:-:S04]  /*43e0*/  ISETP.GT.AND P5, PT, R66, 0x38, PT ;  /* 0x000000384200780c */ /* 0x000fc80003fa4270 */
[----:B---3--:R-:W-:Y:S01]  /*43f0*/  FSEL R90, R52, -INF , P5 ;  /* 0xff800000345a7808 */ /* 0x008fe20002800000 */
[----:B------:R-:W1:Y:S08]  /*4400*/  MUFU.TANH R54, R54 ;  /* 0x0000003600367308 */ /* 0x000e700000002400 */
[----:B------:R4:W-:Y:S01]  /*4410*/  MUFU.TANH R9, R44 ;  /* 0x0000002c00097308 */ /* 0x0009e20000002400 */
[----:B------:R-:W-:-:S02]  /*4420*/  WARPGROUP.DEPBAR.LE gsb0, 0x0 ;  /* 0x00008000000079c5 */ /* 0x000fc40000010000 */
        /* <DEDUP_REMOVED lines=9> */
[----:B------:R-:W-:Y:S01]  /*44c0*/  ISETP.GT.AND P6, PT, R66, 0x31, PT ;  /* 0x000000314200780c */ /* 0x000fe20003fc4270 */
[----:B------:R-:W-:Y:S01]  /*44d0*/  FMUL.FTZ R21, R36, UR5 ;  /* 0x0000000524157c20 */ /* 0x000fe20008410000 */
[----:B------:R-:W-:Y:S01]  /*44e0*/  FMNMX.FTZ R57, R62, R57, !PT ;  /* 0x000000393e397209 */ /* 0x000fe20007810000 */
[----:B------:R-:W-:Y:S01]  /*44f0*/  FMUL.FTZ R37, R37, UR5 ;  /* 0x0000000525257c20 */ /* 0x000fe20008410000 */
[----:B------:R-:W-:Y:S01]  /*4500*/  FSEL R88, R49, -INF , P6 ;  /* 0xff80000031587808 */ /* 0x000fe20003000000 */
[----:B------:R-:W3:Y:S01]  /*4510*/  MUFU.TANH R45, R45 ;  /* 0x0000002d002d7308 */ /* 0x000ee20000002400 */
[----:B------:R-:W-:Y:S01]  /*4520*/  FMNMX.FTZ R57, R86, R57, !PT ;  /* 0x0000003956397209 */ /* 0x000fe20007810000 */
[----:B------:R-:W-:Y:S01]  /*4530*/  FMUL.FTZ R49, R38, UR5 ;  /* 0x0000000526317c20 */ /* 0x000fe20008410000 */
[----:B------:R-:W-:Y:S01]  /*4540*/  ISETP.GT.AND P4, PT, R66, 0x39, PT ;  /* 0x000000394200780c */ /* 0x000fe20003f84270 */
[----:B------:R-:W-:Y:S01]  /*4550*/  FMUL.FTZ R35, R35, UR5 ;  /* 0x0000000523237c20 */ /* 0x000fe20008410000 */
[----:B------:R-:W-:Y:S01]  /*4560*/  FMNMX.FTZ R57, R88, R57, !PT ;  /* 0x0000003958397209 */ /* 0x000fe20007810000 */
[----:B------:R-:W-:Y:S01]  /*4570*/  FMUL.FTZ R39, R39, UR5 ;  /* 0x0000000527277c20 */ /* 0x000fe20008410000 */
[----:B----4-:R-:W-:Y:S01]  /*4580*/  FSEL R44, R63, -INF , P2 ;  /* 0xff8000003f2c7808 */ /* 0x010fe20001000000 */
[----:B------:R-:W4:Y:S01]  /*4590*/  MUFU.TANH R43, R43 ;  /* 0x0000002b002b7308 */ /* 0x000f220000002400 */
[----:B------:R-:W-:Y:S01]  /*45a0*/  ISETP.GT.AND P2, PT, R66, 0x40, PT ;  /* 0x000000404200780c */ /* 0x000fe20003f44270 */
[--C-:B------:R-:W-:Y:S01]  /*45b0*/  IMAD.MOV.U32 R63, RZ, RZ, R119.reuse ;  /* 0x000000ffff3f7224 */ /* 0x100fe200078e0077 */
[----:B-----5:R-:W-:Y:S01]  /*45c0*/  FSEL R92, R53, -INF , P4 ;  /* 0xff800000355c7808 */ /* 0x020fe20002000000 */
[----:B------:R-:W-:Y:S01]  /*45d0*/  IMAD.MOV.U32 R61, RZ, RZ, R119 ;  /* 0x000000ffff3d7224 */ /* 0x000fe200078e0077 */
[----:B------:R-:W-:-:S02]  /*45e0*/  FMNMX.FTZ R57, R90, R57, !PT ;  /* 0x000000395a397209 */ /* 0x000fc40007810000 */
[----:B------:R-:W-:Y:S01]  /*45f0*/  FSEL R36, R50, -INF , P3 ;  /* 0xff80000032247808 */ /* 0x000fe20001800000 */
[----:B------:R-:W5:Y:S01]  /*4600*/  MUFU.TANH R13, R13 ;  /* 0x0000000d000d7308 */ /* 0x000f620000002400 */
[----:B------:R-:W-:Y:S02]  /*4610*/  ISETP.GT.AND P3, PT, R66, 0x41, PT ;  /* 0x000000414200780c */ /* 0x000fe40003f64270 */
[----:B------:R-:W-:Y:S02]  /*4620*/  FSEL R94, R5, -INF , P2 ;  /* 0xff800000055e7808 */ /* 0x000fe40001000000 */
[----:B------:R-:W-:Y:S02]  /*4630*/  FMNMX.FTZ R57, R92, R57, !PT ;  /* 0x000000395c397209 */ /* 0x000fe40007810000 */
[----:B0-----:R-:W-:Y:S01]  /*4640*/  FSEL R96, R41, -INF , P3 ;  /* 0xff80000029607808 */ /* 0x001fe20001800000 */
[----:B------:R0:W-:Y:S01]  /*4650*/  MUFU.TANH R11, R46 ;  /* 0x0000002e000b7308 */ /* 0x0001e20000002400 */
[----:B------:R-:W-:-:S02]  /*4660*/  FMNMX.FTZ R57, R94, R57, !PT ;  /* 0x000000395e397209 */ /* 0x000fc40007810000 */
[----:B-1----:R-:W-:Y:S02]  /*4670*/  FSEL R48, R54, -INF , P5 ;  /* 0xff80000036307808 */ /* 0x002fe40002800000 */
[----:B------:R-:W-:Y:S02]  /*4680*/  ISETP.GT.AND P5, PT, R66, 0x49, PT ;  /* 0x000000494200780c */ /* 0x000fe40003fa4270 */
[----:B------:R-:W-:Y:S01]  /*4690*/  FMNMX.FTZ R57, R96, R57, !PT ;  /* 0x0000003960397209 */ /* 0x000fe20007810000 */
[----:B------:R-:W1:Y:S01]  /*46a0*/  MUFU.TANH R33, R33 ;  /* 0x0000002100217308 */ /* 0x000e620000002400 */
[----:B0-----:R-:W-:Y:S02]  /*46b0*/  FSEL R46, R51, -INF , P6 ;  /* 0xff800000332e7808 */ /* 0x001fe40003000000 */
[C---:B------:R-:W-:Y:S02]  /*46c0*/  ISETP.GT.AND P6, PT, R66.reuse, 0x48, PT ;  /* 0x000000484200780c */ /* 0x040fe40003fc4270 */
[----:B--2---:R-:W-:Y:S01]  /*46d0*/  FSEL R38, R55, -INF , P4 ;  /* 0xff80000037267808 */ /* 0x004fe20002000000 */
[----:B------:R-:W-:Y:S01]  /*46e0*/  IMAD.MOV.U32 R55, RZ, RZ, R119 ;  /* 0x000000ffff377224 */ /* 0x000fe200078e0077 */
[----:B------:R-:W-:Y:S01]  /*46f0*/  FSEL R98, R9, -INF , P6 ;  /* 0xff80000009627808 */ /* 0x000fe20003000000 */
[----:B------:R-:W0:Y:S01]  /*4700*/  MUFU.TANH R21, R21 ;  /* 0x0000001500157308 */ /* 0x000e220000002400 */
[----:B------:R-:W-:-:S02]  /*4710*/  ISETP.GT.AND P4, PT, R66, 0x50, PT ;  /* 0x000000504200780c */ /* 0x000fc40003f84270 */
[----:B---3--:R-:W-:Y:S01]  /*4720*/  FSEL R100, R45, -INF , P5 ;  /* 0xff8000002d647808 */ /* 0x008fe20002800000 */
[----:B------:R-:W-:Y:S02]  /*4730*/  WARPGROUP.DEPBAR.LE gsb0, 0x0 ;  /* 0x00008000000079c5 */ /* 0x000fe40000010000 */
[----:B------:R-:W-:Y:S01]  /*4740*/  FMUL.FTZ R51, R24, UR5 ;  /* 0x0000000518337c20 */ /* 0x000fe20008410000 */
[----:B------:R-:W-:Y:S01]  /*4750*/  FMNMX.FTZ R57, R98, R57, !PT ;  /* 0x0000003962397209 */ /* 0x000fe20007810000 */
[----:B------:R-:W2:Y:S01]  /*4760*/  MUFU.TANH R47, R47 ;  /* 0x0000002f002f7308 */ /* 0x000ea20000002400 */
[----:B------:R-:W-:Y:S01]  /*4770*/  FMUL.FTZ R25, R25, UR5 ;  /* 0x0000000519197c20 */ /* 0x000fe20008410000 */
[----:B----4-:R-:W-:Y:S01]  /*4780*/  FSEL R50, R43, -INF , P3 ;  /* 0xff8000002b327808 */ /* 0x010fe20001800000 */
[----:B------:R-:W-:Y:S01]  /*4790*/  FMUL.FTZ R5, R28, UR5 ;  /* 0x000000051c057c20 */ /* 0x000fe20008410000 */
[----:B------:R-:W-:Y:S01]  /*47a0*/  ISETP.GT.AND P3, PT, R66, 0x51, PT ;  /* 0x000000514200780c */ /* 0x000fe20003f64270 */
[----:B------:R-:W-:Y:S01]  /*47b0*/  FMUL.FTZ R29, R29, UR5 ;  /* 0x000000051d1d7c20 */ /* 0x000fe20008410000 */
[----:B-----5:R-:W-:Y:S01]  /*47c0*/  FSEL R102, R13, -INF , P4 ;  /* 0xff8000000d667808 */ /* 0x020fe20002000000 */
[----:B------:R-:W-:Y:S01]  /*47d0*/  FMUL.FTZ R26, R26, UR5 ;  /* 0x000000051a1a7c20 */ /* 0x000fe20008410000 */
[----:B------:R-:W3:Y:S01]  /*47e0*/  MUFU.TANH R37, R37 ;  /* 0x0000002500257308 */ /* 0x000ee20000002400 */
[----:B------:R-:W-:Y:S01]  /*47f0*/  FMNMX.FTZ R57, R100, R57, !PT ;  /* 0x0000003964397209 */ /* 0x000fe20007810000 */
[----:B------:R-:W-:Y:S01]  /*4800*/  FMUL.FTZ R27, R27, UR5 ;  /* 0x000000051b1b7c20 */ /* 0x000fe20008410000 */
[----:B------:R-:W-:Y:S01]  /*4810*/  FSEL R24, R7, -INF , P2 ;  /* 0xff80000007187808 */ /* 0x000fe20001000000 */
[----:B------:R-:W-:Y:S01]  /*4820*/  FMUL.FTZ R30, R30, UR5 ;  /* 0x000000051e1e7c20 */ /* 0x000fe20008410000 */
[----:B------:R-:W-:Y:S01]  /*4830*/  ISETP.GT.AND P2, PT, R66, 0x58, PT ;  /* 0x000000584200780c */ /* 0x000fe20003f44270 */
[----:B------:R-:W-:Y:S01]  /*4840*/  FMUL.FTZ R31, R31, UR5 ;  /* 0x000000051f1f7c20 */ /* 0x000fe20008410000 */
[----:B-1----:R-:W-:Y:S01]  /*4850*/  FSEL R104, R33, -INF , P3 ;  /* 0xff80000021687808 */ /* 0x002fe20001800000 */
[----:B------:R-:W1:Y:S01]  /*4860*/  MUFU.TANH R15, R15 ;  /* 0x0000000f000f7308 */ /* 0x000e620000002400 */
[----:B------:R-:W-:Y:S01]  /*4870*/  FMNMX.FTZ R57, R102, R57, !PT ;  /* 0x0000003966397209 */ /* 0x000fe20007810000 */
[----:B------:R4:W-:Y:S01]  /*4880*/  @!P1 SYNCS.ARRIVE.TRANS64.RED.A1T0 RZ, [R0+URZ], RZ ;  /* 0x000000ff00ff99a7 */ /* 0x0009e2000810043f */
[----:B------:R-:W-:-:S02]  /*4890*/  FSEL R28, R11, -INF , P6 ;  /* 0xff8000000b1c7808 */ /* 0x000fc40003000000 */
[----:B------:R-:W-:Y:S02]  /*48a0*/  ISETP.GT.AND P6, PT, R66, 0x59, PT ;  /* 0x000000594200780c */ /* 0x000fe40003fc4270 */
[----:B0-----:R-:W-:Y:S01]  /*48b0*/  FSEL R106, R21, -INF , P2 ;  /* 0xff800000156a7808 */ /* 0x001fe20001000000 */
[----:B------:R-:W0:Y:S01]  /*48c0*/  MUFU.TANH R51, R51 ;  /* 0x0000003300337308 */ /* 0x000e220000002400 */
[----:B------:R-:W-:Y:S02]  /*48d0*/  FMNMX.FTZ R57, R104, R57, !PT ;  /* 0x0000003968397209 */ /* 0x000fe40007810000 */
[----:B--2---:R-:W-:Y:S02]  /*48e0*/  FSEL R52, R47, -INF , P5 ;  /* 0xff8000002f347808 */ /* 0x004fe40002800000 */
[----:B------:R-:W-:Y:S02]  /*48f0*/  ISETP.GT.AND P5, PT, R66, 0x60, PT ;  /* 0x000000604200780c */ /* 0x000fe40003fa4270 */
[----:B---3--:R-:W-:Y:S01]  /*4900*/  FSEL R108, R37, -INF , P6 ;  /* 0xff800000256c7808 */ /* 0x008fe20003000000 */
[----:B------:R-:W2:Y:S01]  /*4910*/  MUFU.TANH R35, R35 ;  /* 0x0000002300237308 */ /* 0x000ea20000002400 */
[----:B------:R-:W-:-:S02]  /*4920*/  FMNMX.FTZ R57, R106, R57, !PT ;  /* 0x000000396a397209 */ /* 0x000fc40007810000 */
[----:B-1----:R-:W-:Y:S02]  /*4930*/  FSEL R54, R15, -INF , P4 ;  /* 0xff8000000f367808 */ /* 0x002fe40002000000 */
[----:B------:R-:W-:Y:S02]  /*4940*/  ISETP.GT.AND P4, PT, R66, 0x61, PT ;  /* 0x000000614200780c */ /* 0x000fe40003f84270 */
[----:B------:R-:W-:Y:S01]  /*4950*/  FMNMX.FTZ R57, R108, R57, !PT ;  /* 0x000000396c397209 */ /* 0x000fe20007810000 */
[----:B------:R-:W1:Y:S01]  /*4960*/  MUFU.TANH R25, R25 ;  /* 0x0000001900197308 */ /* 0x000e620000002400 */
[----:B0-----:R-:W-:Y:S01]  /*4970*/  FSEL R110, R51, -INF , P5 ;  /* 0xff800000336e7808 */ /* 0x001fe20002800000 */
[----:B------:R-:W-:Y:S01]  /*4980*/  IMAD.MOV.U32 R51, RZ, RZ, R119 ;  /* 0x000000ffff337224 */ /* 0x000fe200078e0077 */
[----:B------:R-:W-:Y:S02]  /*4990*/  MOV R53, R119 ;  /* 0x0000007700357202 */ /* 0x000fe40000000f00 */
[----:B------:R-:W-:-:S03]  /*49a0*/  FMNMX.FTZ R57, R110, R57, !PT ;  /* 0x000000396e397209 */ /* 0x000fc60007810000 */
[----:B------:R-:W0:Y:S01]  /*49b0*/  MUFU.TANH R49, R49 ;  /* 0x0000003100317308 */ /* 0x000e220000002400 */
[----:B--2---:R-:W-:Y:S02]  /*49c0*/  FSEL R56, R35, -INF , P3 ;  /* 0xff80000023387808 */ /* 0x004fe40001800000 */
[----:B------:R-:W-:-:S05]  /*49d0*/  ISETP.GT.AND P3, PT, R66, 0x68, PT ;  /* 0x000000684200780c */ /* 0x000fca0003f64270 */
[----:B------:R-:W2:Y:S01]  /*49e0*/  MUFU.TANH R5, R5 ;  /* 0x0000000500057308 */ /* 0x000ea20000002400 */
[----:B-1----:R-:W-:-:S04]  /*49f0*/  FSEL R112, R25, -INF , P4 ;  /* 0xff80000019707808 */ /* 0x002fc80002000000 */
[----:B------:R-:W-:-:S03]  /*4a00*/  FMNMX.FTZ R57, R112, R57, !PT ;  /* 0x0000003970397209 */ /* 0x000fc60007810000 */
[----:B------:R-:W1:Y:S01]  /*4a10*/  MUFU.TANH R29, R29 ;  /* 0x0000001d001d7308 */ /* 0x000e620000002400 */
[----:B0-----:R-:W-:Y:S01]  /*4a20*/  FSEL R58, R49, -INF , P2 ;  /* 0xff800000313a7808 */ /* 0x001fe20001000000 */
[----:B------:R-:W-:Y:S01]  /*4a30*/  IMAD.MOV.U32 R49, RZ, RZ, R119 ;  /* 0x000000ffff317224 */ /* 0x000fe200078e0077 */
[----:B------:R-:W-:-:S05]  /*4a40*/  ISETP.GT.AND P2, PT, R66, 0x69, PT ;  /* 0x000000694200780c */ /* 0x000fca0003f44270 */
[----:B------:R-:W-:Y:S01]  /*4a50*/  MUFU.TANH R39, R39 ;  /* 0x0000002700277308 */ /* 0x000fe20000002400 */
[----:B--2---:R-:W-:Y:S01]  /*4a60*/  FSEL R66, R5, -INF , P3 ;  /* 0xff80000005427808 */ /* 0x004fe20001800000 */
[----:B------:R-:W-:-:S03]  /*4a70*/  IMAD.U32 R5, RZ, RZ, UR4 ;  /* 0x00000004ff057e24 */ /* 0x000fc6000f8e00ff */
[----:B------:R-:W-:-:S03]  /*4a80*/  FMNMX.FTZ R57, R66, R57, !PT ;  /* 0x0000003942397209 */ /* 0x000fc60007810000 */
[----:B------:R-:W0:Y:S01]  /*4a90*/  MUFU.TANH R26, R26 ;  /* 0x0000001a001a7308 */ /* 0x000e220000002400 */
[----:B-1----:R-:W-:-:S04]  /*4aa0*/  FSEL R114, R29, -INF , P2 ;  /* 0xff8000001d727808 */ /* 0x002fc80001000000 */
[----:B------:R-:W-:-:S03]  /*4ab0*/  FMNMX.FTZ R57, R114, R57, !PT ;  /* 0x0000003972397209 */ /* 0x000fc60007810000 */
[----:B------:R-:W-:Y:S02]  /*4ac0*/  MUFU.TANH R27, R27 ;  /* 0x0000001b001b7308 */ /* 0x000fe40000002400 */
[----:B------:R-:W1:Y:S06]  /*4ad0*/  SHFL.BFLY PT, R116, R57, 0x2, 0x1f ;  /* 0x0c401f0039747f89 */ /* 0x000e6c00000e0000 */
[----:B------:R-:W2:Y:S01]  /*4ae0*/  MUFU.TANH R30, R30 ;  /* 0x0000001e001e7308 */ /* 0x000ea20000002400 */
[----:B0-----:R-:W-:-:S07]  /*4af0*/  FSEL R26, R26, -INF , P5 ;  /* 0xff8000001a1a7808 */ /* 0x001fce0002800000 */
[----:B------:R-:W0:Y:S01]  /*4b00*/  MUFU.TANH R31, R31 ;  /* 0x0000001f001f7308 */ /* 0x000e220000002400 */
[----:B--2---:R-:W-:Y:S02]  /*4b10*/  FSEL R30, R30, -INF , P3 ;  /* 0xff8000001e1e7808 */ /* 0x004fe40001800000 */
[----:B-1----:R-:W-:Y:S01]  /*4b20*/  FMNMX.FTZ R116, R57, R116, !PT ;  /* 0x0000007439747209 */ /* 0x002fe20007810000 */
[----:B------:R-:W-:-:S04]  /*4b30*/  IMAD.MOV.U32 R57, RZ, RZ, R119 ;  /* 0x000000ffff397224 */ /* 0x000fc800078e0077 */
[----:B------:R-:W1:Y:S02]  /*4b40*/  SHFL.BFLY PT, R7, R116, 0x1, 0x1f ;  /* 0x0c201f0074077f89 */ /* 0x000e6400000e0000 */
[----:B-1----:R-:W-:Y:S02]  /*4b50*/  FMNMX.FTZ R7, R116, R7, !PT ;  /* 0x0000000774077209 */ /* 0x002fe40007810000 */
[----:B------:R-:W-:Y:S02]  /*4b60*/  MOV R116, R119 ;  /* 0x0000007700747202 */ /* 0x000fe40000000f00 */
        /* <DEDUP_REMOVED lines=9> */
[--C-:B------:R-:W-:Y:S01]  /*4c00*/  FFMA.FTZ R196, R64, R5, -R25.reuse ;  /* 0x0000000540c47223 */ /* 0x100fe20000010819 */
[----:B------:R-:W-:Y:S01]  /*4c10*/  FMNMX.FTZ R9, R10, R9, !PT ;  /* 0x000000090a097209 */ /* 0x000fe20007810000 */
[-CC-:B------:R-:W-:Y:S01]  /*4c20*/  FFMA.FTZ R198, R68, R5.reuse, -R25.reuse ;  /* 0x0000000544c67223 */ /* 0x180fe20000010819 */
[----:B------:R-:W-:Y:S01]  /*4c30*/  FSEL R62, R27, -INF , P4 ;  /* 0xff8000001b3e7808 */ /* 0x000fe20002000000 */
[--C-:B------:R-:W-:Y:S01]  /*4c40*/  FFMA.FTZ R200, R72, R5, -R25.reuse ;  /* 0x0000000548c87223 */ /* 0x100fe20000010819 */
[----:B------:R-:W-:Y:S01]  /*4c50*/  FMNMX.FTZ R9, R12, R9, !PT ;  /* 0x000000090c097209 */ /* 0x000fe20007810000 */
[-CC-:B------:R-:W-:Y:S01]  /*4c60*/  FFMA.FTZ R11, R73, R5.reuse, -R25.reuse ;  /* 0x00000005490b7223 */ /* 0x180fe20000010819 */
[----:B0-----:R-:W-:Y:S01]  /*4c70*/  FSEL R64, R31, -INF , P2 ;  /* 0xff8000001f407808 */ /* 0x001fe20001000000 */
        /* <DEDUP_REMOVED lines=35> */
[----:B------:R-:W-:Y:S01]  /*4eb0*/  FFMA.FTZ R25, R114, R5, -R25 ;  /* 0x0000000572197223 */ /* 0x000fe20000010819 */
[--C-:B------:R-:W-:Y:S01]  /*4ec0*/  IMAD.MOV.U32 R114, RZ, RZ, R119.reuse ;  /* 0x000000ffff727224 */ /* 0x100fe200078e0077 */
[----:B------:R-:W-:Y:S01]  /*4ed0*/  FMNMX.FTZ R9, R48, R9, !PT ;  /* 0x0000000930097209 */ /* 0x000fe20007810000 */
[--C-:B------:R-:W-:Y:S01]  /*4ee0*/  IMAD.MOV.U32 R80, RZ, RZ, R119.reuse ;  /* 0x000000ffff507224 */ /* 0x100fe200078e0077 */
[----:B------:R-:W-:Y:S01]  /*4ef0*/  MOV R81, R119 ;  /* 0x0000007700517202 */ /* 0x000fe20000000f00 */
[--C-:B------:R-:W-:Y:S01]  /*4f00*/  IMAD.MOV.U32 R78, RZ, RZ, R119.reuse ;  /* 0x000000ffff4e7224 */ /* 0x100fe200078e0077 */
[----:B------:R-:W-:Y:S01]  /*4f10*/  FMNMX.FTZ R9, R38, R9, !PT ;  /* 0x0000000926097209 */ /* 0x000fe20007810000 */
[----:B------:R-:W-:Y:S01]  /*4f20*/  MUFU.EX2 R15, R15 ;  /* 0x0000000f000f7308 */ /* 0x000fe20000000800 */
[--C-:B------:R-:W-:Y:S01]  /*4f30*/  IMAD.MOV.U32 R76, RZ, RZ, R119.reuse ;  /* 0x000000ffff4c7224 */ /* 0x100fe200078e0077 */
[----:B------:R-:W-:Y:S01]  /*4f40*/  MOV R74, R119 ;  /* 0x00000077004a7202 */ /* 0x000fe20000000f00 */
[--C-:B------:R-:W-:Y:S01]  /*4f50*/  IMAD.MOV.U32 R73, RZ, RZ, R119.reuse ;  /* 0x000000ffff497224 */ /* 0x100fe200078e0077 */
[----:B------:R-:W-:Y:S01]  /*4f60*/  FMNMX.FTZ R9, R24, R9, !PT ;  /* 0x0000000918097209 */ /* 0x000fe20007810000 */
[----:B------:R-:W-:-:S02]  /*4f70*/  IMAD.MOV.U32 R72, RZ, RZ, R119 ;  /* 0x000000ffff487224 */ /* 0x000fc400078e0077 */
        /* <DEDUP_REMOVED lines=15> */
[----:B0-----:R-:W-:Y:S02]  /*5070*/  IMAD.MOV.U32 R84, RZ, RZ, R119 ;  /* 0x000000ffff547224 */ /* 0x001fe400078e0077 */
[----:B------:R-:W-:-:S04]  /*5080*/  FMNMX.FTZ R9, R30, R9, !PT ;  /* 0x000000091e097209 */ /* 0x000fc80007810000 */
[----:B------:R-:W-:Y:S01]  /*5090*/  FMNMX.FTZ R9, R64, R9, !PT ;  /* 0x0000000940097209 */ /* 0x000fe20007810000 */
[----:B------:R-:W-:Y:S04]  /*50a0*/  MUFU.EX2 R194, R35 ;  /* 0x0000002300c27308 */ /* 0x000fe80000000800 */
[----:B------:R-:W0:Y:S04]  /*50b0*/  SHFL.BFLY PT, R68, R9, 0x2, 0x1f ;  /* 0x0c401f0009447f89 */ /* 0x000e2800000e0000 */
[----:B------:R-:W-:Y:S08]  /*50c0*/  MUFU.EX2 R86, R86 ;  /* 0x0000005600567308 */ /* 0x000ff00000000800 */
[----:B------:R1:W2:Y:S08]  /*50d0*/  MUFU.EX2 R27, R88 ;  /* 0x00000058001b7308 */ /* 0x0002b00000000800 */
[----:B------:R-:W-:Y:S01]  /*50e0*/  MUFU.EX2 R90, R90 ;  /* 0x0000005a005a7308 */ /* 0x000fe20000000800 */
[----:B-1----:R-:W-:-:S02]  /*50f0*/  MOV R88, R119 ;  /* 0x0000007700587202 */ /* 0x002fc40000000f00 */
[----:B0-----:R-:W-:-:S05]  /*5100*/  FMNMX.FTZ R68, R9, R68, !PT ;  /* 0x0000004409447209 */ /* 0x001fca0007810000 */
[----:B------:R0:W1:Y:S01]  /*5110*/  MUFU.EX2 R31, R92 ;  /* 0x0000005c001f7308 */ /* 0x0000620000000800 */
[----:B------:R-:W3:Y:S01]  /*5120*/  SHFL.BFLY PT, R9, R68, 0x1, 0x1f ;  /* 0x0c201f0044097f89 */ /* 0x000ee200000e0000 */
[----:B--2---:R-:W-:-:S06]  /*5130*/  F2FP.BF16.F32.PACK_AB R188, R27, R86 ;  /* 0x000000561bbc723e */ /* 0x004fcc00000010ff */
[----:B------:R-:W-:Y:S01]  /*5140*/  MUFU.EX2 R94, R94 ;  /* 0x0000005e005e7308 */ /* 0x000fe20000000800 */
[----:B0-----:R-:W-:-:S07]  /*5150*/  IMAD.MOV.U32 R92, RZ, RZ, R119 ;  /* 0x000000ffff5c7224 */ /* 0x001fce00078e0077 */
[----:B------:R0:W2:Y:S01]  /*5160*/  MUFU.EX2 R35, R96 ;  /* 0x0000006000237308 */ /* 0x0000a20000000800 */
[----:B-1----:R-:W-:-:S07]  /*5170*/  F2FP.BF16.F32.PACK_AB R190, R31, R90 ;  /* 0x0000005a1fbe723e */ /* 0x002fce00000010ff */
[----:B------:R-:W-:Y:S01]  /*5180*/  MUFU.EX2 R98, R98 ;  /* 0x0000006200627308 */ /* 0x000fe20000000800 */
[----:B---3--:R-:W-:Y:S01]  /*5190*/  FMNMX.FTZ R9, R68, R9, !PT ;  /* 0x0000000944097209 */ /* 0x008fe20007810000 */
[----:B0-----:R-:W-:-:S03]  /*51a0*/  IMAD.MOV.U32 R96, RZ, RZ, R119 ;  /* 0x000000ffff607224 */ /* 0x001fc600078e0077 */
[C---:B------:R-:W-:Y:S01]  /*51b0*/  FSETP.NEU.FTZ.AND P2, PT, R9.reuse, -INF , PT ;  /* 0xff8000000900780b */ /* 0x040fe20003f5d000 */
[-C--:B------:R-:W-:Y:S02]  /*51c0*/  FMUL.FTZ R45, R9, R5.reuse ;  /* 0x00000005092d7220 */ /* 0x080fe40000410000 */
[----:B------:R-:W-:Y:S01]  /*51d0*/  MUFU.EX2 R37, R100 ;  /* 0x0000006400257308 */ /* 0x000fe20000000800 */
[----:B--2---:R-:W-:Y:S02]  /*51e0*/  F2FP.BF16.F32.PACK_AB R184, R35, R94 ;  /* 0x0000005e23b8723e */ /* 0x004fe400000010ff */
[----:B------:R-:W-:Y:S02]  /*51f0*/  FSEL R45, R45, RZ, P2 ;  /* 0x000000ff2d2d7208 */ /* 0x000fe40001000000 */
[----:B------:R-:W-:Y:S01]  /*5200*/  ISETP.GE.AND P2, PT, R82, 0x71, PT ;  /* 0x000000715200780c */ /* 0x000fe20003f46270 */
[----:B------:R-:W-:Y:S02]  /*5210*/  IMAD.MOV.U32 R82, RZ, RZ, R119 ;  /* 0x000000ffff527224 */ /* 0x000fe400078e0077 */
        /* <DEDUP_REMOVED lines=21> */
[----:B0-----:R-:W-:Y:S01]  /*5370*/  FADD.FTZ R3, R200, R11 ;  /* 0x0000000bc8037221 */ /* 0x001fe20000010000 */
[-CC-:B------:R-:W-:Y:S01]  /*5380*/  FFMA.FTZ R28, R28, R5.reuse, -R45.reuse ;  /* 0x000000051c1c7223 */ /* 0x180fe2000001082d */
[-CC-:B------:R-:W-:Y:S01]  /*5390*/  FFMA.FTZ R52, R52, R5.reuse, -R45.reuse ;  /* 0x0000000534347223 */ /* 0x180fe2000001082d */
[-C--:B------:R-:W-:Y:S01]  /*53a0*/  FFMA.FTZ R54, R54, R5.reuse, -R45 ;  /* 0x0000000536367223 */ /* 0x080fe2000001082d */
[----:B------:R-:W-:Y:S01]  /*53b0*/  FADD.FTZ R4, R202, R3 ;  /* 0x00000003ca047221 */ /* 0x000fe20000010000 */
[-CC-:B------:R-:W-:Y:S01]  /*53c0*/  FFMA.FTZ R56, R56, R5.reuse, -R45.reuse ;  /* 0x0000000538387223 */ /* 0x180fe2000001082d */
[-CC-:B------:R-:W-:Y:S01]  /*53d0*/  FFMA.FTZ R58, R58, R5.reuse, -R45.reuse ;  /* 0x000000053a3a7223 */ /* 0x180fe2000001082d */
[----:B------:R0:W3:Y:S01]  /*53e0*/  MUFU.EX2 R203, R10 ;  /* 0x0000000a00cb7308 */ /* 0x0000e20000000800 */
[----:B------:R-:W-:Y:S01]  /*53f0*/  FADD.FTZ R3, R13, R4 ;  /* 0x000000040d037221 */ /* 0x000fe20000010000 */
[-CC-:B------:R-:W-:Y:S01]  /*5400*/  FFMA.FTZ R60, R60, R5.reuse, -R45.reuse ;  /* 0x000000053c3c7223 */ /* 0x180fe2000001082d */
[-C--:B------:R-:W-:Y:S01]  /*5410*/  FFMA.FTZ R26, R26, R5.reuse, -R45 ;  /* 0x000000051a1a7223 */ /* 0x080fe2000001082d */
[----:B------:R-:W-:Y:S01]  /*5420*/  F2FP.BF16.F32.PACK_AB R200, R11, R200 ;  /* 0x000000c80bc8723e */ /* 0x000fe200000010ff */
[----:B------:R-:W-:Y:S01]  /*5430*/  FADD.FTZ R4, R196, R3 ;  /* 0x00000003c4047221 */ /* 0x000fe20000010000 */
[----:B-1----:R-:W-:Y:S01]  /*5440*/  FADD.FTZ R3, R201, R68 ;  /* 0x00000044c9037221 */ /* 0x002fe20000010000 */
[-C--:B------:R-:W-:Y:S01]  /*5450*/  FFMA.FTZ R62, R62, R5.reuse, -R45 ;  /* 0x000000053e3e7223 */ /* 0x080fe2000001082d */
[----:B------:R-:W1:Y:S01]  /*5460*/  MUFU.EX2 R12, R12 ;  /* 0x0000000c000c7308 */ /* 0x000e620000000800 */
[----:B------:R-:W-:Y:S01]  /*5470*/  FADD.FTZ R47, R15, R4 ;  /* 0x000000040f2f7221 */ /* 0x000fe20000010000 */
[----:B--2---:R-:W-:Y:S01]  /*5480*/  FADD.FTZ R4, R6, R3 ;  /* 0x0000000306047221 */ /* 0x004fe20000010000 */
[-CC-:B------:R-:W-:Y:S01]  /*5490*/  FFMA.FTZ R30, R30, R5.reuse, -R45.reuse ;  /* 0x000000051e1e7223 */ /* 0x180fe2000001082d */
[----:B------:R-:W-:Y:S01]  /*54a0*/  FFMA.FTZ R45, R64, R5, -R45 ;  /* 0x00000005402d7223 */ /* 0x000fe2000001082d */
[----:B0-----:R-:W-:Y:S01]  /*54b0*/  FADD.FTZ R10, R198, R47 ;  /* 0x0000002fc60a7221 */ /* 0x001fe20000010000 */
[----:B------:R-:W-:Y:S01]  /*54c0*/  F2FP.BF16.F32.PACK_AB R186, R37, R98 ;  /* 0x0000006225ba723e */ /* 0x000fe200000010ff */
[--C-:B------:R-:W-:Y:S01]  /*54d0*/  IMAD.MOV.U32 R100, RZ, RZ, R119.reuse ;  /* 0x000000ffff647224 */ /* 0x100fe200078e0077 */
[----:B------:R-:W0:Y:S01]  /*54e0*/  MUFU.EX2 R197, R14 ;  /* 0x0000000e00c57308 */ /* 0x000e220000000800 */
[----:B---3--:R-:W-:Y:S01]  /*54f0*/  FADD.FTZ R3, R203, R4 ;  /* 0x00000004cb037221 */ /* 0x008fe20000010000 */
[----:B------:R-:W-:Y:S01]  /*5500*/  FADD.FTZ R47, R21, R10 ;  /* 0x0000000a152f7221 */ /* 0x000fe20000010000 */
[----:B------:R-:W-:Y:S01]  /*5510*/  F2FP.BF16.F32.PACK_AB R201, R68, R201 ;  /* 0x000000c944c9723e */ /* 0x000fe200000010ff */
[----:B------:R-:W-:Y:S01]  /*5520*/  IMAD.MOV.U32 R68, RZ, RZ, R119 ;  /* 0x000000ffff447224 */ /* 0x000fe200078e0077 */
[----:B------:R-:W-:Y:S01]  /*5530*/  F2FP.BF16.F32.PACK_AB R203, R203, R6 ;  /* 0x00000006cbcb723e */ /* 0x000fe200000010ff */
[----:B------:R-:W-:Y:S01]  /*5540*/  FADD.FTZ R10, R192, R47 ;  /* 0x0000002fc00a7221 */ /* 0x000fe20000010000 */
[C---:B------:R-:W-:Y:S01]  /*5550*/  F2FP.BF16.F32.PACK_AB R192, R29.reuse, R192 ;  /* 0x000000c01dc0723e */ /* 0x040fe200000010ff */
[----:B------:R-:W2:Y:S01]  /*5560*/  MUFU.EX2 R20, R20 ;  /* 0x0000001400147308 */ /* 0x000ea20000000800 */
[----:B-1----:R-:W-:Y:S01]  /*5570*/  FADD.FTZ R4, R12, R3 ;  /* 0x000000030c047221 */ /* 0x002fe20000010000 */
[----:B------:R-:W-:Y:S01]  /*5580*/  FADD.FTZ R10, R29, R10 ;  /* 0x0000000a1d0a7221 */ /* 0x000fe20000010000 */
[----:B------:R-:W-:Y:S01]  /*5590*/  F2FP.BF16.F32.PACK_AB R202, R13, R202 ;  /* 0x000000ca0dca723e */ /* 0x000fe200000010ff */
[----:B------:R-:W-:Y:S01]  /*55a0*/  IMAD.MOV.U32 R6, RZ, RZ, 0x3f800000 ;  /* 0x3f800000ff067424 */ /* 0x000fe200078e00ff */
[----:B------:R-:W-:Y:S01]  /*55b0*/  F2FP.BF16.F32.PACK_AB R196, R15, R196 ;  /* 0x000000c40fc4723e */ /* 0x000fe200000010ff */
[----:B------:R-:W-:Y:S01]  /*55c0*/  FADD.FTZ R47, R33, R10 ;  /* 0x0000000a212f7221 */ /* 0x000fe20000010000 */
[----:B------:R-:W-:Y:S01]  /*55d0*/  F2FP.BF16.F32.PACK_AB R198, R21, R198 ;  /* 0x000000c615c6723e */ /* 0x000fe200000010ff */
[----:B------:R1:W3:Y:S01]  /*55e0*/  MUFU.EX2 R199, R40 ;  /* 0x0000002800c77308 */ /* 0x0002e20000000800 */
[C---:B0-----:R-:W-:Y:S01]  /*55f0*/  FADD.FTZ R3, R197.reuse, R4 ;  /* 0x00000004c5037221 */ /* 0x041fe20000010000 */
[C---:B------:R-:W-:Y:S01]  /*5600*/  FADD.FTZ R47, R194.reuse, R47 ;  /* 0x0000002fc22f7221 */ /* 0x040fe20000010000 */
[----:B------:R-:W-:Y:S01]  /*5610*/  F2FP.BF16.F32.PACK_AB R194, R194, R33 ;  /* 0x00000021c2c2723e */ /* 0x000fe200000010ff */
[----:B------:R-:W-:Y:S01]  /*5620*/  IMAD.MOV.U32 R64, RZ, RZ, R119 ;  /* 0x000000ffff407224 */ /* 0x000fe200078e0077 */
[----:B------:R-:W-:Y:S01]  /*5630*/  F2FP.BF16.F32.PACK_AB R197, R197, R12 ;  /* 0x0000000cc5c5723e */ /* 0x000fe200000010ff */
[----:B------:R-:W-:Y:S01]  /*5640*/  FADD.FTZ R10, R86, R47 ;  /* 0x0000002f560a7221 */ /* 0x000fe20000010000 */
[----:B------:R-:W-:Y:S01]  /*5650*/  IMAD.MOV.U32 R86, RZ, RZ, R119 ;  /* 0x000000ffff567224 */ /* 0x000fe200078e0077 */
[----:B------:R-:W0:Y:S01]  /*5660*/  MUFU.EX2 R32, R32 ;  /* 0x0000002000207308 */ /* 0x000e220000000800 */
[----:B--2---:R-:W-:Y:S01]  /*5670*/  FADD.FTZ R4, R20, R3 ;  /* 0x0000000314047221 */ /* 0x004fe20000010000 */
[----:B------:R-:W-:Y:S01]  /*5680*/  FADD.FTZ R47, R27, R10 ;  /* 0x0000000a1b2f7221 */ /* 0x000fe20000010000 */
[----:B-1----:R-:W-:-:S02]  /*5690*/  IMAD.MOV.U32 R40, RZ, RZ, R119 ;  /* 0x000000ffff287224 */ /* 0x002fc400078e0077 */
[--C-:B------:R-:W-:Y:S02]  /*56a0*/  IMAD.MOV.U32 R33, RZ, RZ, R119.reuse ;  /* 0x000000ffff217224 */ /* 0x100fe400078e0077 */
[--C-:B------:R-:W-:Y:S01]  /*56b0*/  IMAD.MOV.U32 R29, RZ, RZ, R119.reuse ;  /* 0x000000ffff1d7224 */ /* 0x100fe200078e0077 */
[----:B------:R1:W2:Y:S01]  /*56c0*/  MUFU.EX2 R193, R42 ;  /* 0x0000002a00c17308 */ /* 0x0002a20000000800 */
[C---:B---3--:R-:W-:Y:S01]  /*56d0*/  FADD.FTZ R3, R199.reuse, R4 ;  /* 0x00000004c7037221 */ /* 0x048fe20000010000 */
[----:B------:R-:W-:Y:S01]  /*56e0*/  F2FP.BF16.F32.PACK_AB R199, R199, R20 ;  /* 0x00000014c7c7723e */ /* 0x000fe200000010ff */
[----:B------:R-:W-:-:S05]  /*56f0*/  IMAD.MOV.U32 R27, RZ, RZ, R119 ;  /* 0x000000ffff1b7224 */ /* 0x000fca00078e0077 */
[----:B------:R-:W4:Y:S01]  /*5700*/  MUFU.EX2 R34, R34 ;  /* 0x0000002200227308 */ /* 0x000f220000000800 */
[----:B0-----:R-:W-:Y:S01]  /*5710*/  FADD.FTZ R4, R32, R3 ;  /* 0x0000000320047221 */ /* 0x001fe20000010000 */
[----:B-1----:R-:W-:-:S06]  /*5720*/  IMAD.MOV.U32 R42, RZ, RZ, R119 ;  /* 0x000000ffff2a7224 */ /* 0x002fcc00078e0077 */
[----:B------:R0:W1:Y:S01]  /*5730*/  MUFU.EX2 R195, R44 ;  /* 0x0000002c00c37308 */ /* 0x0000620000000800 */
[C---:B--2---:R-:W-:Y:S01]  /*5740*/  FADD.FTZ R3, R193.reuse, R4 ;  /* 0x00000004c1037221 */ /* 0x044fe20000010000 */
[----:B------:R-:W-:Y:S01]  /*5750*/  FADD.FTZ R4, R90, R47 ;  /* 0x0000002f5a047221 */ /* 0x000fe20000010000 */
[----:B------:R-:W-:Y:S01]  /*5760*/  F2FP.BF16.F32.PACK_AB R193, R193, R32 ;  /* 0x00000020c1c1723e */ /* 0x000fe200000010ff */
[--C-:B------:R-:W-:Y:S01]  /*5770*/  IMAD.MOV.U32 R90, RZ, RZ, R119.reuse ;  /* 0x000000ffff5a7224 */ /* 0x100fe200078e0077 */
[----:B------:R-:W-:Y:S01]  /*5780*/  MOV R32, R119 ;  /* 0x0000007700207202 */ /* 0x000fe20000000f00 */
[----:B------:R-:W-:Y:S01]  /*5790*/  FADD.FTZ R47, R31, R4 ;  /* 0x000000041f2f7221 */ /* 0x000fe20000010000 */
[----:B------:R-:W-:Y:S01]  /*57a0*/  IMAD.MOV.U32 R31, RZ, RZ, R119 ;  /* 0x000000ffff1f7224 */ /* 0x000fe200078e0077 */
[----:B------:R-:W2:Y:S01]  /*57b0*/  MUFU.EX2 R36, R36 ;  /* 0x0000002400247308 */ /* 0x000ea20000000800 */
[----:B----4-:R-:W-:Y:S01]  /*57c0*/  FADD.FTZ R0, R34, R3 ;  /* 0x0000000322007221 */ /* 0x010fe20000010000 */
[----:B------:R-:W-:Y:S01]  /*57d0*/  FADD.FTZ R4, R94, R47 ;  /* 0x0000002f5e047221 */ /* 0x000fe20000010000 */
[----:B------:R-:W-:-:S02]  /*57e0*/  IMAD.MOV.U32 R94, RZ, RZ, R119 ;  /* 0x000000ffff5e7224 */ /* 0x000fc400078e0077 */
[--C-:B0-----:R-:W-:Y:S02]  /*57f0*/  IMAD.MOV.U32 R44, RZ, RZ, R119.reuse ;  /* 0x000000ffff2c7224 */ /* 0x101fe400078e0077 */
[----:B------:R-:W-:Y:S01]  /*5800*/  FADD.FTZ R47, R35, R4 ;  /* 0x00000004232f7221 */ /* 0x000fe20000010000 */
[----:B------:R-:W-:Y:S01]  /*5810*/  IMAD.MOV.U32 R35, RZ, RZ, R119 ;  /* 0x000000ffff237224 */ /* 0x000fe200078e0077 */
[----:B------:R0:W3:Y:S01]  /*5820*/  MUFU.EX2 R189, R46 ;  /* 0x0000002e00bd7308 */ /* 0x0000e20000000800 */
        /* <DEDUP_REMOVED lines=8> */
[----:B0-----:R-:W-:Y:S01]  /*58b0*/  MOV R46, R119 ;  /* 0x00000077002e7202 */ /* 0x001fe20000000f00 */
[----:B------:R-:W-:-:S02]  /*58c0*/  IMAD.MOV.U32 R37, RZ, RZ, R119 ;  /* 0x000000ffff257224 */ /* 0x000fc400078e0077 */
[----:B------:R-:W-:-:S03]  /*58d0*/  IMAD.MOV.U32 R34, RZ, RZ, R119 ;  /* 0x000000ffff227224 */ /* 0x000fc600078e0077 */
[----:B------:R0:W2:Y:S01]  /*58e0*/  MUFU.EX2 R191, R38 ;  /* 0x0000002600bf7308 */ /* 0x0000a20000000800 */
[C---:B---3--:R-:W-:Y:S01]  /*58f0*/  FADD.FTZ R3, R189.reuse, R0 ;  /* 0x00000000bd037221 */ /* 0x048fe20000010000 */
[----:B------:R-:W-:Y:S01]  /*5900*/  F2FP.BF16.F32.PACK_AB R189, R189, R36 ;  /* 0x00000024bdbd723e */ /* 0x000fe200000010ff */
[----:B------:R-:W-:-:S05]  /*5910*/  IMAD.MOV.U32 R36, RZ, RZ, R119 ;  /* 0x000000ffff247224 */ /* 0x000fca00078e0077 */
[----:B------:R-:W3:Y:S01]  /*5920*/  MUFU.EX2 R24, R24 ;  /* 0x0000001800187308 */ /* 0x000ee20000000800 */
[----:B-1----:R-:W-:Y:S01]  /*5930*/  FADD.FTZ R0, R48, R3 ;  /* 0x0000000330007221 */ /* 0x002fe20000010000 */
[----:B0-----:R-:W-:-:S06]  /*5940*/  IMAD.MOV.U32 R38, RZ, RZ, R119 ;  /* 0x000000ffff267224 */ /* 0x001fcc00078e0077 */
[----:B------:R0:W1:Y:S01]  /*5950*/  MUFU.EX2 R185, R50 ;  /* 0x0000003200b97308 */ /* 0x0000620000000800 */
[C---:B--2---:R-:W-:Y:S01]  /*5960*/  FADD.FTZ R3, R191.reuse, R0 ;  /* 0x00000000bf037221 */ /* 0x044fe20000010000 */
[----:B------:R-:W-:Y:S01]  /*5970*/  F2FP.BF16.F32.PACK_AB R191, R191, R48 ;  /* 0x00000030bfbf723e */ /* 0x000fe200000010ff */
[----:B------:R-:W-:-:S05]  /*5980*/  IMAD.MOV.U32 R48, RZ, RZ, R119 ;  /* 0x000000ffff307224 */ /* 0x000fca00078e0077 */
[----:B------:R-:W2:Y:S01]  /*5990*/  MUFU.EX2 R28, R28 ;  /* 0x0000001c001c7308 */ /* 0x000ea20000000800 */
[----:B---3--:R-:W-:Y:S01]  /*59a0*/  FADD.FTZ R0, R24, R3 ;  /* 0x0000000318007221 */ /* 0x008fe20000010000 */
[----:B0-----:R-:W-:-:S06]  /*59b0*/  IMAD.MOV.U32 R50, RZ, RZ, R119 ;  /* 0x000000ffff327224 */ /* 0x001fcc00078e0077 */
[----:B------:R0:W3:Y:S01]  /*59c0*/  MUFU.EX2 R187, R52 ;  /* 0x0000003400bb7308 */ /* 0x0000e20000000800 */
[C---:B-1----:R-:W-:Y:S01]  /*59d0*/  FADD.FTZ R3, R185.reuse, R0 ;  /* 0x00000000b9037221 */ /* 0x042fe20000010000 */
[----:B------:R-:W-:Y:S01]  /*59e0*/  F2FP.BF16.F32.PACK_AB R185, R185, R24 ;  /* 0x00000018b9b9723e */ /* 0x000fe200000010ff */
[----:B------:R-:W-:-:S05]  /*59f0*/  IMAD.MOV.U32 R24, RZ, RZ, R119 ;  /* 0x000000ffff187224 */ /* 0x000fca00078e0077 */
[----:B------:R-:W1:Y:S01]  /*5a00*/  MUFU.EX2 R102, R102 ;  /* 0x0000006600667308 */ /* 0x000e620000000800 */
[----:B--2---:R-:W-:Y:S01]  /*5a10*/  FADD.FTZ R0, R28, R3 ;  /* 0x000000031c007221 */ /* 0x004fe20000010000 */
[----:B0-----:R-:W-:-:S06]  /*5a20*/  IMAD.MOV.U32 R52, RZ, RZ, R119 ;  /* 0x000000ffff347224 */ /* 0x001fcc00078e0077 */
[----:B------:R-:W0:Y:S01]  /*5a30*/  MUFU.EX2 R54, R54 ;  /* 0x0000003600367308 */ /* 0x000e220000000800 */
[C---:B---3--:R-:W-:Y:S01]  /*5a40*/  FADD.FTZ R3, R187.reuse, R0 ;  /* 0x00000000bb037221 */ /* 0x048fe20000010000 */
[----:B------:R-:W-:Y:S01]  /*5a50*/  F2FP.BF16.F32.PACK_AB R187, R187, R28 ;  /* 0x0000001cbbbb723e */ /* 0x000fe200000010ff */
[----:B------:R-:W-:-:S05]  /*5a60*/  IMAD.MOV.U32 R28, RZ, RZ, R119 ;  /* 0x000000ffff1c7224 */ /* 0x000fca00078e0077 */
[----:B------:R2:W3:Y:S01]  /*5a70*/  MUFU.EX2 R39, R104 ;  /* 0x0000006800277308 */ /* 0x0004e20000000800 */
[----:B-1----:R-:W-:-:S07]  /*5a80*/  FADD.FTZ R4, R102, R11 ;  /* 0x0000000b66047221 */ /* 0x002fce0000010000 */
[----:B------:R1:W4:Y:S01]  /*5a90*/  MUFU.EX2 R181, R56 ;  /* 0x0000003800b57308 */ /* 0x0003220000000800 */
[----:B0-----:R-:W-:Y:S01]  /*5aa0*/  FADD.FTZ R0, R54, R3 ;  /* 0x0000000336007221 */ /* 0x001fe20000010000 */
[----:B--2---:R-:W-:-:S06]  /*5ab0*/  IMAD.MOV.U32 R104, RZ, RZ, R119 ;  /* 0x000000ffff687224 */ /* 0x004fcc00078e0077 */
[----:B------:R-:W0:Y:S01]  /*5ac0*/  MUFU.EX2 R106, R106 ;  /* 0x0000006a006a7308 */ /* 0x000e220000000800 */
[C---:B---3--:R-:W-:Y:S01]  /*5ad0*/  FADD.FTZ R11, R39.reuse, R4 ;  /* 0x00000004270b7221 */ /* 0x048fe20000010000 */
[----:B------:R-:W-:Y:S01]  /*5ae0*/  F2FP.BF16.F32.PACK_AB R180, R39, R102 ;  /* 0x0000006627b4723e */ /* 0x000fe200000010ff */
[--C-:B-1----:R-:W-:Y:S01]  /*5af0*/  IMAD.MOV.U32 R56, RZ, RZ, R119.reuse ;  /* 0x000000ffff387224 */ /* 0x102fe200078e0077 */
[-C--:B------:R-:W-:Y:S02]  /*5b00*/  MOV R102, R119.reuse ;  /* 0x0000007700667202 */ /* 0x080fe40000000f00 */
[----:B------:R-:W-:Y:S02]  /*5b10*/  MOV R39, R119 ;  /* 0x0000007700277202 */ /* 0x000fe40000000f00 */
[----:B------:R-:W1:Y:S01]  /*5b20*/  MUFU.EX2 R58, R58 ;  /* 0x0000003a003a7308 */ /* 0x000e620000000800 */
[C---:B----4-:R-:W-:Y:S01]  /*5b30*/  FADD.FTZ R3, R181.reuse, R0 ;  /* 0x00000000b5037221 */ /* 0x050fe20000010000 */
[----:B------:R-:W-:Y:S01]  /*5b40*/  F2FP.BF16.F32.PACK_AB R181, R181, R54 ;  /* 0x00000036b5b5723e */ /* 0x000fe200000010ff */
[----:B------:R-:W-:-:S05]  /*5b50*/  IMAD.MOV.U32 R54, RZ, RZ, R119 ;  /* 0x000000ffff367224 */ /* 0x000fca00078e0077 */
[----:B------:R2:W3:Y:S01]  /*5b60*/  MUFU.EX2 R41, R108 ;  /* 0x0000006c00297308 */ /* 0x0004e20000000800 */
[----:B0-----:R-:W-:-:S07]  /*5b70*/  FADD.FTZ R4, R106, R11 ;  /* 0x0000000b6a047221 */ /* 0x001fce0000010000 */
[----:B------:R0:W4:Y:S01]  /*5b80*/  MUFU.EX2 R183, R60 ;  /* 0x0000003c00b77308 */ /* 0x0001220000000800 */
[----:B-1----:R-:W-:Y:S01]  /*5b90*/  FADD.FTZ R0, R58, R3 ;  /* 0x000000033a007221 */ /* 0x002fe20000010000 */
[----:B--2---:R-:W-:-:S06]  /*5ba0*/  IMAD.MOV.U32 R108, RZ, RZ, R119 ;  /* 0x000000ffff6c7224 */ /* 0x004fcc00078e0077 */
[----:B------:R-:W1:Y:S01]  /*5bb0*/  MUFU.EX2 R110, R110 ;  /* 0x0000006e006e7308 */ /* 0x000e620000000800 */
[C---:B---3--:R-:W-:Y:S01]  /*5bc0*/  FADD.FTZ R11, R41.reuse, R4 ;  /* 0x00000004290b7221 */ /* 0x048fe20000010000 */
[----:B------:R-:W-:Y:S01]  /*5bd0*/  F2FP.BF16.F32.PACK_AB R182, R41, R106 ;  /* 0x0000006a29b6723e */ /* 0x000fe200000010ff */
[--C-:B------:R-:W-:Y:S01]  /*5be0*/  IMAD.MOV.U32 R106, RZ, RZ, R119.reuse ;  /* 0x000000ffff6a7224 */ /* 0x100fe200078e0077 */
[----:B0-----:R-:W-:Y:S01]  /*5bf0*/  MOV R60, R119 ;  /* 0x00000077003c7202 */ /* 0x001fe20000000f00 */
[----:B------:R-:W-:-:S03]  /*5c00*/  IMAD.MOV.U32 R41, RZ, RZ, R119 ;  /* 0x000000ffff297224 */ /* 0x000fc600078e0077 */
[----:B------:R-:W0:Y:S01]  /*5c10*/  MUFU.EX2 R26, R26 ;  /* 0x0000001a001a7308 */ /* 0x000e220000000800 */
[C---:B----4-:R-:W-:Y:S01]  /*5c20*/  FADD.FTZ R3, R183.reuse, R0 ;  /* 0x00000000b7037221 */ /* 0x050fe20000010000 */
        /* <DEDUP_REMOVED lines=10> */
[--C-:B------:R-:W-:Y:S02]  /*5cd0*/  IMAD.MOV.U32 R110, RZ, RZ, R119.reuse ;  /* 0x000000ffff6e7224 */ /* 0x100fe400078e0077 */
[--C-:B-1----:R-:W-:Y:S02]  /*5ce0*/  IMAD.MOV.U32 R62, RZ, RZ, R119.reuse ;  /* 0x000000ffff3e7224 */ /* 0x102fe400078e0077 */
[--C-:B------:R-:W-:Y:S01]  /*5cf0*/  IMAD.MOV.U32 R43, RZ, RZ, R119.reuse ;  /* 0x000000ffff2b7224 */ /* 0x100fe200078e0077 */
[----:B------:R-:W1:Y:S01]  /*5d00*/  MUFU.EX2 R30, R30 ;  /* 0x0000001e001e7308 */ /* 0x000e620000000800 */
[C---:B----4-:R-:W-:Y:S01]  /*5d10*/  FADD.FTZ R3, R177.reuse, R0 ;  /* 0x00000000b1037221 */ /* 0x050fe20000010000 */
[----:B------:R-:W-:Y:S01]  /*5d20*/  F2FP.BF16.F32.PACK_AB R177, R177, R26 ;  /* 0x0000001ab1b1723e */ /* 0x000fe200000010ff */
[----:B------:R-:W-:-:S05]  /*5d30*/  IMAD.MOV.U32 R26, RZ, RZ, R119 ;  /* 0x000000ffff1a7224 */ /* 0x000fca00078e0077 */
[----:B------:R-:W2:Y:S01]  /*5d40*/  MUFU.EX2 R25, R25 ;  /* 0x0000001900197308 */ /* 0x000ea20000000800 */
[----:B0-----:R-:W-:-:S07]  /*5d50*/  FADD.FTZ R4, R66, R11 ;  /* 0x0000000b42047221 */ /* 0x001fce0000010000 */
[----:B------:R-:W0:Y:S01]  /*5d60*/  MUFU.EX2 R45, R45 ;  /* 0x0000002d002d7308 */ /* 0x000e220000000800 */
[----:B-1----:R-:W-:Y:S01]  /*5d70*/  FADD.FTZ R0, R30, R3 ;  /* 0x000000031e007221 */ /* 0x002fe20000010000 */
[C---:B--2---:R-:W-:Y:S01]  /*5d80*/  FADD.FTZ R4, R25.reuse, R4 ;  /* 0x0000000419047221 */ /* 0x044fe20000010000 */
[----:B------:R-:W-:Y:S01]  /*5d90*/  F2FP.BF16.F32.PACK_AB R178, R25, R66 ;  /* 0x0000004219b2723e */ /* 0x000fe200000010ff */
[--C-:B------:R-:W-:Y:S01]  /*5da0*/  IMAD.MOV.U32 R66, RZ, RZ, R119.reuse ;  /* 0x000000ffff427224 */ /* 0x100fe200078e0077 */
[----:B------:R-:W-:Y:S01]  /*5db0*/  MOV R25, R119 ;  /* 0x0000007700197202 */ /* 0x000fe20000000f00 */
[C---:B0-----:R-:W-:Y:S01]  /*5dc0*/  FADD.FTZ R3, R45.reuse, R0 ;  /* 0x000000002d037221 */ /* 0x041fe20000010000 */
[----:B------:R-:W-:Y:S01]  /*5dd0*/  F2FP.BF16.F32.PACK_AB R179, R45, R30 ;  /* 0x0000001e2db3723e */ /* 0x000fe200000010ff */
[----:B------:R-:W-:Y:S02]  /*5de0*/  IMAD.MOV.U32 R0, RZ, RZ, 0x3f800000 ;  /* 0x3f800000ff007424 */ /* 0x000fe400078e00ff */
[----:B------:R-:W-:-:S02]  /*5df0*/  IMAD.MOV.U32 R45, RZ, RZ, R119 ;  /* 0x000000ffff2d7224 */ /* 0x000fc400078e0077 */
[----:B------:R-:W-:Y:S01]  /*5e00*/  IMAD.MOV.U32 R30, RZ, RZ, R119 ;  /* 0x000000ffff1e7224 */ /* 0x000fe200078e0077 */
[----:B------:R-:W-:Y:S06]  /*5e10*/  @!P2 BRA `(.L_x_3116) ;  /* 0x00000044005ca947 */ /* 0x000fec0003800000 */
[----:B------:R-:W-:Y:S01]  /*5e20*/  R2UR UR6, R16 ;  /* 0x00000000100672ca */ /* 0x000fe200000e0000 */
        /* <DEDUP_REMOVED lines=54> */
.L_x_3125:
[----:B------:R-:W-:-:S04]  /*6190*/  UIADD3 UR5, UR6, 0x1, URZ ;  /* 0x0000000106057890 */ /* 0x000fc8000fffe03f */
[----:B------:R-:W-:-:S04]  /*61a0*/  UISETP.NE.AND UP0, UPT, UR5, 0x2, UPT ;  /* 0x000000020500788c */ /* 0x000fc8000bf05270 */
[----:B------:R-:W-:Y:S02]  /*61b0*/  USEL UR7, URZ, 0x1, UP0 ;  /* 0x000000013f077887 */ /* 0x000fe40008000000 */
[----:B------:R-:W-:-:S04]  /*61c0*/  USEL UR5, UR5, URZ, UP0 ;  /* 0x0000003f05057287 */ /* 0x000fc80008000000 */
[----:B------:R-:W-:Y:S02]  /*61d0*/  LOP3.LUT R17, R13, UR7, RZ, 0x3c, !PT ;  /* 0x000000070d117c12 */ /* 0x000fe4000f8e3cff */
[----:B------:R-:W-:Y:S01]  /*61e0*/  MOV R16, UR5 ;  /* 0x0000000500107c02 */ /* 0x000fe20008000f00 */
[----:B------:R-:W-:Y:S06]  /*61f0*/  @!P0 BRA `(.L_x_3117) ;  /* 0x0000000000048947 */ /* 0x000fec0003800000 */
[----:B------:R-:W-:Y:S01]  /*6200*/  BPT.TRAP 0x1 ;  /* 0x000000040000795c */ /* 0x000fe20000300000 */
.L_x_3117:
[----:B------:R-:W0:Y:S01]  /*6210*/  S2UR UR10, SR_CgaCtaId ;  /* 0x00000000000a79c3 */ /* 0x000e220000008800 */
[----:B------:R-:W-:Y:S01]  /*6220*/  UMOV UR7, 0x400 ;  /* 0x0000040000077882 */ /* 0x000fe20000000000 */
[----:B------:R-:W-:Y:S01]  /*6230*/  IMAD.U32 R7, RZ, RZ, UR5 ;  /* 0x00000005ff077e24 */ /* 0x000fe2000f8e00ff */
[----:B------:R-:W-:Y:S01]  /*6240*/  SHF.L.U32 R5, R17, 0x1f, RZ ;  /* 0x0000001f11057819 */ /* 0x000fe200000006ff */
[----:B0-----:R-:W-:-:S06]  /*6250*/  ULEA UR7, UR10, UR7, 0x18 ;  /* 0x000000070a077291 */ /* 0x001fcc000f8ec03f */
[----:B------:R-:W-:-:S04]  /*6260*/  IMAD.U32 R2, RZ, RZ, UR7 ;  /* 0x00000007ff027e24 */ /* 0x000fc8000f8e00ff */
[----:B------:R-:W-:-:S04]  /*6270*/  IMAD R12, R7, 0x8, R2 ;  /* 0x00000008070c7824 */ /* 0x000fc800078e0202 */
[----:B------:R0:W1:Y:S01]  /*6280*/  SYNCS.PHASECHK.TRANS64.TRYWAIT P2, [R12+URZ+0x36830], R5 ;  /* 0x036830050c0075a7 */ /* 0x000062000804017f */
[----:B------:R-:W-:Y:S05]  /*6290*/  @!P0 BRA `(.L_x_3118) ;  /* 0x0000000000048947 */ /* 0x000fea0003800000 */
[----:B------:R-:W-:Y:S01]  /*62a0*/  BPT.TRAP 0x1 ;  /* 0x000000040000795c */ /* 0x000fe20000300000 */
.L_x_3118:
[----:B------:R-:W-:Y:S01]  /*62b0*/  IMAD R7, R16, 0xa80, R8 ;  /* 0x00000a8010077824 */ /* 0x000fe200078e0208 */
[----:B-1----:R-:W-:Y:S06]  /*62c0*/  @P2 BRA `(.L_x_3119) ;  /* 0x0000000000082947 */ /* 0x002fec0003800000 */
[----:B------:R-:W1:Y:S02]  /*62d0*/  SYNCS.PHASECHK.TRANS64.TRYWAIT P2, [R12+URZ+0x36830], R5 ;  /* 0x036830050c0075a7 */ /* 0x000e64000804017f */
[----:B-1----:R-:W-:Y:S05]  /*62e0*/  @!P2 BRA `(.L_x_3120) ;  /* 0x000000c40038a947 */ /* 0x002fea0003800000 */
.L_x_3119:
        /* <DEDUP_REMOVED lines=13> */
[----:B------:R-:W-:Y:S01]  /*63c0*/  UMOV UR54, UR5 ;  /* 0x0000000500367c82 */ /* 0x000fe20008000000 */
[----:B------:R-:W-:Y:S01]  /*63d0*/  UIADD3 UR7, UR5, 0x80, URZ ;  /* 0x0000008005077890 */ /* 0x000fe2000fffe03f */
[----:B------:R-:W-:Y:S01]  /*63e0*/  HGMMA.64x16x16.F32.BF16 R168, gdesc[UR52], RZ, !UPT, gsb0 ;  /* 0x0020000034a879f0 */ /* 0x000fe2000c0018ff */
[----:B------:R-:W-:Y:S01]  /*63f0*/  UMOV UR55, 0x40000040 ;  /* 0x4000004000377882 */ /* 0x000fe20000000000 */
[----:B------:R-:W-:Y:S01]  /*6400*/  UIADD3 UR10, UR5, 0x100, URZ ;  /* 0x00000100050a7890 */ /* 0x000fe2000fffe03f */
[-C--:B------:R-:W-:Y:S01]  /*6410*/  FMUL.FTZ R24, R24, R6.reuse ;  /* 0x0000000618187220 */ /* 0x080fe20000410000 */
[----:B------:R-:W-:Y:S01]  /*6420*/  UIADD3 UR14, UR5, 0x102, URZ ;  /* 0x00000102050e7890 */ /* 0x000fe2000fffe03f */
[-C--:B------:R-:W-:Y:S01]  /*6430*/  FMUL.FTZ R25, R25, R6.reuse ;  /* 0x0000000619197220 */ /* 0x080fe20000410000 */
        /* <DEDUP_REMOVED lines=118> */
[----:B------:R-:W-:-:S02]  /*6ba0*/  WARPGROUP.DEPBAR.LE gsb0, 0x0 ;  /* 0x00008000000079c5 */ /* 0x000fc40000010000 */
        /* <DEDUP_REMOVED lines=428> */
[----:B------:R-:W-:Y:S02]  /*8670*/  UIADD3 UR7, UR5, 0x986, URZ ;  /* 0x0000098605077890 */ /* 0x000fe4000fffe03f */
[----:B------:R-:W-:Y:S01]  /*8680*/  UIADD3 UR5, UR5, 0xa06, URZ ;  /* 0x00000a0605057890 */ /* 0x000fe2000fffe03f */
        /* <DEDUP_REMOVED lines=21> */
.L_x_3121:
[----:B01----:R-:W-:Y:S01]  /*87e0*/  IMAD.U32 R5, RZ, RZ, UR6 ;  /* 0x00000006ff057e24 */ /* 0x003fe2000f8e00ff */
[----:B------:R-:W-:-:S03]  /*87f0*/  SHF.L.U32 R0, R13, 0x1f, RZ ;  /* 0x0000001f0d007819 */ /* 0x000fc600000006ff */
[----:B------:R-:W-:-:S04]  /*8800*/  IMAD R13, R5, 0x8, R2 ;  /* 0x00000008050d7824 */ /* 0x000fc800078e0202 */
[----:B------:R0:W1:Y:S01]  /*8810*/  SYNCS.PHASECHK.TRANS64.TRYWAIT P2, [R13+URZ+0x36850], R0 ;  /* 0x036850000d0075a7 */ /* 0x000062000804017f */
[----:B------:R-:W-:Y:S05]  /*8820*/  @!P0 BRA `(.L_x_3122) ;  /* 0x0000000000048947 */ /* 0x000fea0003800000 */
[----:B------:R-:W-:Y:S01]  /*8830*/  BPT.TRAP 0x1 ;  /* 0x000000040000795c */ /* 0x000fe20000300000 */
.L_x_3122:
[----:B-1----:R-:W-:Y:S05]  /*8840*/  @P2 BRA `(.L_x_3123) ;  /* 0x0000000000082947 */ /* 0x002fea0003800000 */
[----:B------:R-:W1:Y:S02]  /*8850*/  SYNCS.PHASECHK.TRANS64.TRYWAIT P2, [R13+URZ+0x36850], R0 ;  /* 0x036850000d0075a7 */ /* 0x000e64000804017f */
[----:B-1----:R-:W-:Y:S05]  /*8860*/  @!P2 BRA `(.L_x_3124) ;  /* 0x0000009c00eca947 */ /* 0x002fea0003800000 */
.L_x_3123:
[----:B------:R-:W-:Y:S01]  /*8870*/  R2UR UR5, R2 ;  /* 0x00000000020572ca */ /* 0x000fe200000e0000 */
[----:B------:R-:W-:Y:S01]  /*8880*/  WARPGROUP.ARRIVE ;  /* 0x00000000000079c5 */ /* 0x000fe20000000000 */
[----:B------:R-:W-:Y:S01]  /*8890*/  UMOV UR7, 0x40000040 ;  /* 0x4000004000077882 */ /* 0x000fe20000000000 */
[----:B------:R-:W-:Y:S01]  /*88a0*/  UMOV UR11, 0x40000040 ;  /* 0x40000040000b7882 */ /* 0x000fe20000000000 */
[----:B01----:R-:W-:Y:S01]  /*88b0*/  FMUL.FTZ R0, R168, UR4 ;  /* 0x00000004a8007c20 */ /* 0x003fe20008410000 */
[----:B------:R-:W-:Y:S01]  /*88c0*/  FMUL.FTZ R168, R169, UR4 ;  /* 0x00000004a9a87c20 */ /* 0x000fe20008410000 */
        /* <DEDUP_REMOVED lines=28> */
[----:B------:R-:W-:Y:S01]  /*8a90*/  MUFU.TANH R216, R216 ;  /* 0x000000d800d87308 */ /* 0x000fe20000002400 */
[----:B-1----:R-:W-:Y:S01]  /*8aa0*/  FMNMX.FTZ R5, R168, R5, !PT ;  /* 0x00000005a8057209 */ /* 0x002fe20007810000 */
[----:B------:R-:W-:Y:S01]  /*8ab0*/  FMUL.FTZ R234, R133, UR4 ;  /* 0x0000000485ea7c20 */ /* 0x000fe20008410000 */
[----:B------:R-:W-:Y:S01]  /*8ac0*/  FMUL.FTZ R172, R174, UR4 ;  /* 0x00000004aeac7c20 */ /* 0x000fe20008410000 */
[----:B------:R-:W-:Y:S01]  /*8ad0*/  HGMMA.64x192x16.F32.BF16 R24, R200, gdesc[UR4].tnspB, R24, gsb0 ;  /* 0x42e00004c8187df0 */ /* 0x000fe20008001818 */
        /* <DEDUP_REMOVED lines=17> */
[----:B------:R-:W-:Y:S01]  /*8bf0*/  UMOV UR7, 0x40000040 ;  /* 0x4000004000077882 */ /* 0x000fe20000000000 */
        /* <DEDUP_REMOVED lines=22> */
[----:B------:R-:W-:Y:S08]  /*8d60*/  MUFU.TANH R132, R132 ;  /* 0x0000008400847308 */ /* 0x000ff00000002400 */
[----:B------:R-:W1:Y:S01]  /*8d70*/  MUFU.TANH R20, R20 ;  /* 0x0000001400147308 */ /* 0x000e620000002400 */
[----:B0-----:R-:W-:-:S07]  /*8d80*/  FMNMX.FTZ R129, R15, R10, !PT ;  /* 0x0000000a0f817209 */ /* 0x001fce0007810000 */
[----:B------:R-:W-:Y:S08]  /*8d90*/  MUFU.TANH R234, R234 ;  /* 0x000000ea00ea7308 */ /* 0x000ff00000002400 */
[----:B------:R-:W0:Y:S01]  /*8da0*/  MUFU.TANH R172, R172 ;  /* 0x000000ac00ac7308 */ /* 0x000e220000002400 */
[----:B-1----:R-:W-:-:S07]  /*8db0*/  FMNMX.FTZ R129, R20, R129, !PT ;  /* 0x0000008114817209 */ /* 0x002fce0007810000 */
[----:B------:R-:W-:Y:S08]  /*8dc0*/  MUFU.TANH R120, R120 ;  /* 0x0000007800787308 */ /* 0x000ff00000002400 */
[----:B------:R-:W1:Y:S01]  /*8dd0*/  MUFU.TANH R174, R174 ;  /* 0x000000ae00ae7308 */ /* 0x000e620000002400 */
[----:B0-----:R-:W-:-:S07]  /*8de0*/  FMNMX.FTZ R129, R172, R129, !PT ;  /* 0x00000081ac817209 */ /* 0x001fce0007810000 */
[----:B------:R-:W-:Y:S08]  /*8df0*/  MUFU.TANH R149, R149 ;  /* 0x0000009500957308 */ /* 0x000ff00000002400 */
[----:B------:R-:W-:Y:S01]  /*8e00*/  MUFU.TANH R9, R9 ;  /* 0x0000000900097308 */ /* 0x000fe20000002400 */
[----:B-1----:R-:W-:-:S07]  /*8e10*/  FMNMX.FTZ R129, R174, R129, !PT ;  /* 0x00000081ae817209 */ /* 0x002fce0007810000 */
        /* <DEDUP_REMOVED lines=35> */
[----:B------:R-:W-:Y:S02]  /*9050*/  FMUL.FTZ R162, R163, UR4 ;  /* 0x00000004a3a27c20 */ /* 0x000fe40008410000 */
[----:B------:R-:W-:Y:S01]  /*9060*/  HGMMA.64x192x16.F32.BF16 R24, R192, gdesc[UR8].tnspB, R24, gsb0 ;  /* 0x42e00008c0187df0 */ /* 0x000fe20008001818 */
[----:B------:R-:W-:Y:S01]  /*9070*/  UIADD3 UR10, UR6, 0x180, URZ ;  /* 0x00000180060a7890 */ /* 0x000fe2000fffe03f */
[----:B------:R-:W0:Y:S01]  /*9080*/  MUFU.TANH R196, R196 ;  /* 0x000000c400c47308 */ /* 0x000e220000002400 */
[----:B------:R-:W-:-:S07]  /*9090*/  UMOV UR11, 0x40000040 ;  /* 0x40000040000b7882 */ /* 0x000fce0000000000 */
[----:B------:R-:W1:Y:S08]  /*90a0*/  MUFU.TANH R198, R198 ;  /* 0x000000c600c67308 */ /* 0x000e700000002400 */
[----:B------:R-:W2:Y:S01]  /*90b0*/  MUFU.TANH R160, R160 ;  /* 0x000000a000a07308 */ /* 0x000ea20000002400 */
[----:B0-----:R-:W-:-:S07]  /*90c0*/  FMNMX.FTZ R5, R196, R5, !PT ;  /* 0x00000005c4057209 */ /* 0x001fce0007810000 */
[----:B------:R-:W0:Y:S01]  /*90d0*/  MUFU.TANH R162, R162 ;  /* 0x000000a200a27308 */ /* 0x000e220000002400 */
[----:B-1----:R-:W-:-:S04]  /*90e0*/  FMNMX.FTZ R5, R198, R5, !PT ;  /* 0x00000005c6057209 */ /* 0x002fc80007810000 */
[----:B------:R-:W-:-:S04]  /*90f0*/  FMNMX.FTZ R5, R200, R5, !PT ;  /* 0x00000005c8057209 */ /* 0x000fc80007810000 */
[----:B------:R-:W-:Y:S02]  /*9100*/  FMNMX.FTZ R5, R202, R5, !PT ;  /* 0x00000005ca057209 */ /* 0x000fe40007810000 */
[----:B--2---:R-:W-:Y:S02]  /*9110*/  FMNMX.FTZ R129, R160, R129, !PT ;  /* 0x00000081a0817209 */ /* 0x004fe40007810000 */
[----:B------:R-:W-:-:S04]  /*9120*/  FMNMX.FTZ R5, R216, R5, !PT ;  /* 0x00000005d8057209 */ /* 0x000fc80007810000 */
[----:B------:R-:W-:Y:S02]  /*9130*/  FMNMX.FTZ R5, R218, R5, !PT ;  /* 0x00000005da057209 */ /* 0x000fe40007810000 */
[----:B0-----:R-:W-:Y:S02]  /*9140*/  FMNMX.FTZ R129, R162, R129, !PT ;  /* 0x00000081a2817209 */ /* 0x001fe40007810000 */
[----:B------:R-:W-:Y:S02]  /*9150*/  FMNMX.FTZ R5, R220, R5, !PT ;  /* 0x00000005dc057209 */ /* 0x000fe40007810000 */
        /* <DEDUP_REMOVED lines=26> */
[----:B------:R-:W-:Y:S02]  /*9300*/  FMNMX.FTZ R129, R144, R129, !PT ;  /* 0x0000008190817209 */ /* 0x000fe40007810000 */
[----:B------:R-:W-:Y:S02]  /*9310*/  FMNMX.FTZ R5, R150, R5, !PT ;  /* 0x0000000596057209 */ /* 0x000fe40007810000 */
[----:B------:R-:W-:-:S02]  /*9320*/  FMNMX.FTZ R129, R146, R129, !PT ;  /* 0x0000008192817209 */ /* 0x000fc40007810000 */
[----:B------:R-:W-:Y:S02]  /*9330*/  FMNMX.FTZ R5, R136, R5, !PT ;  /* 0x0000000588057209 */ /* 0x000fe40007810000 */
[----:B------:R-:W-:Y:S02]  /*9340*/  FMNMX.FTZ R129, R148, R129, !PT ;  /* 0x0000008194817209 */ /* 0x000fe40007810000 */
[----:B------:R-:W-:Y:S02]  /*9350*/  FMNMX.FTZ R5, R140, R5, !PT ;  /* 0x000000058c057209 */ /* 0x000fe40007810000 */
[----:B------:R-:W-:Y:S02]  /*9360*/  FMNMX.FTZ R129, R124, R129, !PT ;  /* 0x000000817c817209 */ /* 0x000fe40007810000 */
[----:B------:R-:W-:Y:S02]  /*9370*/  FMNMX.FTZ R5, R232, R5, !PT ;  /* 0x00000005e8057209 */ /* 0x000fe40007810000 */
[----:B------:R-:W-:-:S02]  /*9380*/  FMNMX.FTZ R129, R138, R129, !PT ;  /* 0x000000818a817209 */ /* 0x000fc40007810000 */
        /* <DEDUP_REMOVED lines=9> */
[----:B------:R-:W0:Y:S03]  /*9420*/  LDC R5, c[0x0][0x988] ;  /* 0x00026200ff057b82 */ /* 0x000e260000000800 */
[----:B------:R-:W1:Y:S02]  /*9430*/  SHFL.BFLY PT, R6, R7, 0x1, 0x1f ;  /* 0x0c201f0007067f89 */ /* 0x000e6400000e0000 */
[----:B-1----:R-:W-:-:S05]  /*9440*/  FMNMX.FTZ R7, R7, R6, !PT ;  /* 0x0000000607077209 */ /* 0x002fca0007810000 */
[C---:B0-----:R-:W-:Y:S01]  /*9450*/  FMUL.FTZ R151, R7.reuse, R5 ;  /* 0x0000000507977220 */ /* 0x041fe20000410000 */
[----:B------:R-:W-:-:S03]  /*9460*/  FADD.FTZ R6, -R7, R14 ;  /* 0x0000000e07067221 */ /* 0x000fc60000010100 */
[-CC-:B------:R-:W-:Y:S01]  /*9470*/  FFMA.FTZ R125, R0, R5.reuse, -R151.reuse ;  /* 0x00000005007d7223 */ /* 0x180fe20000010897 */
[-CC-:B------:R-:W-:Y:S01]  /*9480*/  FFMA.FTZ R14, R168, R5.reuse, -R151.reuse ;  /* 0x00000005a80e7223 */ /* 0x180fe20000010897 */
        /* <DEDUP_REMOVED lines=18> */
[----:B------:R-:W-:Y:S08]  /*95b0*/  MUFU.EX2 R6, R6 ;  /* 0x0000000600067308 */ /* 0x000ff00000000800 */
[----:B------:R-:W-:Y:S08]  /*95c0*/  MUFU.EX2 R125, R125 ;  /* 0x0000007d007d7308 */ /* 0x000ff00000000800 */
[----:B------:R-:W0:Y:S08]  /*95d0*/  MUFU.EX2 R14, R14 ;  /* 0x0000000e000e7308 */ /* 0x000e300000000800 */
[----:B------:R-:W-:Y:S01]  /*95e0*/  MUFU.EX2 R127, R127 ;  /* 0x0000007f007f7308 */ /* 0x000fe20000000800 */
[----:B------:R-:W-:-:S02]  /*95f0*/  WARPGROUP.DEPBAR.LE gsb0, 0x0 ;  /* 0x00008000000079c5 */ /* 0x000fc40000010000 */
[----:B------:R-:W-:Y:S01]  /*9600*/  WARPGROUP.ARRIVE ;  /* 0x00000000000079c5 */ /* 0x000fe20000000000 */
[----:B------:R-:W-:Y:S01]  /*9610*/  FMUL.FTZ R188, R139, UR4 ;  /* 0x000000048bbc7c20 */ /* 0x000fe20008410000 */
[----:B------:R-:W-:Y:S01]  /*9620*/  FMUL.FTZ R190, R143, UR4 ;  /* 0x000000048fbe7c20 */ /* 0x000fe20008410000 */
[-CC-:B------:R-:W-:Y:S01]  /*9630*/  FFMA.FTZ R143, R198, R5.reuse, -R151.reuse ;  /* 0x00000005c68f7223 */ /* 0x180fe20000010897 */
[----:B------:R-:W-:Y:S01]  /*9640*/  FFMA.FTZ R198, R202, R5, -R151 ;  /* 0x00000005cac67223 */ /* 0x000fe20000010897 */
[----:B------:R-:W1:Y:S01]  /*9650*/  MUFU.EX2 R196, R196 ;  /* 0x000000c400c47308 */ /* 0x000e620000000800 */
[----:B------:R-:W-:Y:S01]  /*9660*/  HGMMA.64x192x16.F32.BF16 R24, R184, gdesc[UR8].tnspB, R24, gsb0 ;  /* 0x42e00008b8187df0 */ /* 0x000fe20008001818 */
[----:B------:R-:W-:Y:S01]  /*9670*/  UIADD3 UR10, UR6, 0x280, URZ ;  /* 0x00000280060a7890 */ /* 0x000fe2000fffe03f */
[----:B0-----:R-:W-:Y:S01]  /*9680*/  F2FP.BF16.F32.PACK_AB R200, R14, R125 ;  /* 0x0000007d0ec8723e */ /* 0x001fe200000010ff */
[----:B------:R-:W-:Y:S01]  /*9690*/  UMOV UR11, 0x40000040 ;  /* 0x40000040000b7882 */ /* 0x000fe20000000000 */
[----:B------:R-:W-:-:S03]  /*96a0*/  UIADD3 UR6, UR6, 0x300, URZ ;  /* 0x0000030006067890 */ /* 0x000fc6000fffe03f */
[----:B------:R-:W0:Y:S08]  /*96b0*/  MUFU.TANH R188, R188 ;  /* 0x000000bc00bc7308 */ /* 0x000e300000002400 */
[----:B------:R-:W2:Y:S01]  /*96c0*/  MUFU.TANH R190, R190 ;  /* 0x000000be00be7308 */ /* 0x000ea20000002400 */
[----:B-1----:R-:W-:-:S07]  /*96d0*/  F2FP.BF16.F32.PACK_AB R202, R196, R127 ;  /* 0x0000007fc4ca723e */ /* 0x002fce00000010ff */
[----:B------:R-:W-:Y:S01]  /*96e0*/  MUFU.EX2 R143, R143 ;  /* 0x0000008f008f7308 */ /* 0x000fe20000000800 */
[----:B0-----:R-:W-:-:S04]  /*96f0*/  FMNMX.FTZ R129, R188, R129, !PT ;  /* 0x00000081bc817209 */ /* 0x001fc80007810000 */
[----:B------:R-:W-:-:S03]  /*9700*/  FMNMX.FTZ R129, R142, R129, !PT ;  /* 0x000000818e817209 */ /* 0x000fc60007810000 */
[----:B------:R-:W-:Y:S01]  /*9710*/  MUFU.EX2 R145, R145 ;  /* 0x0000009100917308 */ /* 0x000fe20000000800 */
[----:B--2---:R-:W-:-:S04]  /*9720*/  FMNMX.FTZ R129, R190, R129, !PT ;  /* 0x00000081be817209 */ /* 0x004fc80007810000 */
        /* <DEDUP_REMOVED lines=9> */
[----:B------:R-:W-:Y:S01]  /*97c0*/  FMNMX.FTZ R0, R126, R139, !PT ;  /* 0x0000008b7e007209 */ /* 0x000fe20007810000 */
[----:B------:R-:W-:Y:S02]  /*97d0*/  FFMA.FTZ R139, R150, R5, -R151 ;  /* 0x00000005968b7223 */ /* 0x000fe40000010897 */
[----:B------:R-:W0:Y:S01]  /*97e0*/  MUFU.EX2 R168, R168 ;  /* 0x000000a800a87308 */ /* 0x000e220000000800 */
[----:B------:R-:W-:-:S05]  /*97f0*/  FMNMX.FTZ R0, R123, R0, !PT ;  /* 0x000000007b007209 */ /* 0x000fca0007810000 */
[----:B------:R-:W1:Y:S02]  /*9800*/  SHFL.BFLY PT, R153, R0, 0x2, 0x1f ;  /* 0x0c401f0000997f89 */ /* 0x000e6400000e0000 */
[----:B------:R-:W-:Y:S08]  /*9810*/  MUFU.EX2 R194, R194 ;  /* 0x000000c200c27308 */ /* 0x000ff00000000800 */
[----:B------:R-:W-:Y:S01]  /*9820*/  MUFU.EX2 R137, R137 ;  /* 0x0000008900897308 */ /* 0x000fe20000000800 */
[----:B0-----:R-:W-:-:S07]  /*9830*/  F2FP.BF16.F32.PACK_AB R192, R168, R133 ;  /* 0x00000085a8c0723e */ /* 0x001fce00000010ff */
        /* <DEDUP_REMOVED lines=12> */
[--C-:B------:R-:W-:Y:S01]  /*9900*/  FFMA.FTZ R186, R136, R5, -R151.reuse ;  /* 0x0000000588ba7223 */ /* 0x100fe20000010897 */
[----:B-1----:R-:W-:Y:S01]  /*9910*/  FMNMX.FTZ R136, R0, R153, !PT ;  /* 0x0000009900887209 */ /* 0x002fe20007810000 */
[-CC-:B------:R-:W-:Y:S01]  /*9920*/  FFMA.FTZ R153, R128, R5.reuse, -R151.reuse ;  /* 0x0000000580997223 */ /* 0x180fe20000010897 */
[-CC-:B------:R-:W-:Y:S01]  /*9930*/  FFMA.FTZ R128, R9, R5.reuse, -R151.reuse ;  /* 0x0000000509807223 */ /* 0x180fe20000010897 */
[----:B------:R-:W-:Y:S01]  /*9940*/  FFMA.FTZ R184, R230, R5, -R151 ;  /* 0x00000005e6b87223 */ /* 0x000fe20000010897 */
[----:B------:R-:W-:Y:S01]  /*9950*/  HGMMA.64x192x16.F32.BF16 R24, R180, gdesc[UR8].tnspB, R24, gsb0 ;  /* 0x42e00008b4187df0 */ /* 0x000fe20008001818 */
[----:B------:R-:W0:Y:S01]  /*9960*/  SHFL.BFLY PT, R157, R136, 0x1, 0x1f ;  /* 0x0c201f00889d7f89 */ /* 0x000e2200000e0000 */
[----:B------:R-:W-:Y:S08]  /*9970*/  MUFU.EX2 R186, R186 ;  /* 0x000000ba00ba7308 */ /* 0x000ff00000000800 */
[----:B------:R-:W-:Y:S08]  /*9980*/  MUFU.EX2 R184, R184 ;  /* 0x000000b800b87308 */ /* 0x000ff00000000800 */
[----:B------:R-:W-:Y:S01]  /*9990*/  MUFU.EX2 R153, R153 ;  /* 0x0000009900997308 */ /* 0x000fe20000000800 */
[----:B0-----:R-:W-:-:S07]  /*99a0*/  FMNMX.FTZ R9, R136, R157, !PT ;  /* 0x0000009d88097209 */ /* 0x001fce0007810000 */
[----:B------:R-:W-:Y:S01]  /*99b0*/  MUFU.EX2 R128, R128 ;  /* 0x0000008000807308 */ /* 0x000fe20000000800 */
[----:B------:R-:W-:-:S04]  /*99c0*/  FADD.FTZ R0, -R9, R10 ;  /* 0x0000000a09007221 */ /* 0x000fc80000010100 */
[----:B------:R-:W-:-:S06]  /*99d0*/  FMUL.FTZ R0, R0, R5 ;  /* 0x0000000500007220 */ /* 0x000fcc0000410000 */
[----:B------:R-:W-:Y:S01]  /*99e0*/  MUFU.EX2 R0, R0 ;  /* 0x0000000000007308 */ /* 0x000fe20000000800 */
[----:B------:R-:W-:Y:S02]  /*99f0*/  WARPGROUP.DEPBAR.LE gsb0, 0x0 ;  /* 0x00008000000079c5 */ /* 0x000fe40000010000 */
[----:B------:R-:W-:Y:S01]  /*9a00*/  WARPGROUP.ARRIVE ;  /* 0x00000000000079c5 */ /* 0x000fe20000000000 */
[-CC-:B------:R-:W-:Y:S01]  /*9a10*/  FFMA.FTZ R180, R232, R5.reuse, -R151.reuse ;  /* 0x00000005e8b47223 */ /* 0x180fe20000010897 */
[-C--:B------:R-:W-:Y:S01]  /*9a20*/  FFMA.FTZ R182, R132, R5.reuse, -R151 ;  /* 0x0000000584b67223 */ /* 0x080fe20000010897 */
[----:B------:R-:W-:-:S03]  /*9a30*/  FMUL.FTZ R151, R9, R5 ;  /* 0x0000000509977220 */ /* 0x000fc60000410000 */
[----:B------:R-:W-:Y:S01]  /*9a40*/  HGMMA.64x192x16.F32.BF16 R24, R176, gdesc[UR4].tnspB, R24, gsb0 ;  /* 0x42e00004b0187df0 */ /* 0x000fe20008001818 */
[-CC-:B------:R-:W-:Y:S01]  /*9a50*/  FFMA.FTZ R201, R15, R5.reuse, -R151.reuse ;  /* 0x000000050fc97223 */ /* 0x180fe20000010897 */
[-CC-:B------:R-:W-:Y:S01]  /*9a60*/  FFMA.FTZ R10, R20, R5.reuse, -R151.reuse ;  /* 0x00000005140a7223 */ /* 0x180fe20000010897 */
[-CC-:B------:R-:W-:Y:S01]  /*9a70*/  FFMA.FTZ R203, R172, R5.reuse, -R151.reuse ;  /* 0x00000005accb7223 */ /* 0x180fe20000010897 */
[-CC-:B------:R-:W-:Y:S01]  /*9a80*/  FFMA.FTZ R20, R174, R5.reuse, -R151.reuse ;  /* 0x00000005ae147223 */ /* 0x180fe20000010897 */
[-C--:B------:R-:W-:Y:S01]  /*9a90*/  FFMA.FTZ R197, R160, R5.reuse, -R151 ;  /* 0x00000005a0c57223 */ /* 0x080fe20000010897 */
[----:B------:R-:W-:Y:S01]  /*9aa0*/  FFMA.FTZ R15, R6, R4, R125 ;  /* 0x00000004060f7223 */ /* 0x000fe2000001007d */
        /* <DEDUP_REMOVED lines=17> */
[----:B0-----:R-:W-:Y:S01]  /*9bc0*/  FFMA.FTZ R3, R0, R3, R201 ;  /* 0x0000000300037223 */ /* 0x001fe200000100c9 */
[-CC-:B------:R-:W-:Y:S01]  /*9bd0*/  FFMA.FTZ R130, R130, R5.reuse, -R151.reuse ;  /* 0x0000000582827223 */ /* 0x180fe20000010897 */
[-CC-:B------:R-:W-:Y:S01]  /*9be0*/  FFMA.FTZ R236, R236, R5.reuse, -R151.reuse ;  /* 0x00000005ecec7223 */ /* 0x180fe20000010897 */
[-CC-:B------:R-:W-:Y:S01]  /*9bf0*/  FFMA.FTZ R134, R134, R5.reuse, -R151.reuse ;  /* 0x0000000586867223 */ /* 0x180fe20000010897 */
[-CC-:B------:R-:W-:Y:S01]  /*9c00*/  FFMA.FTZ R21, R21, R5.reuse, -R151.reuse ;  /* 0x0000000515157223 */ /* 0x180fe20000010897 */
[-CC-:B------:R-:W-:Y:S01]  /*9c10*/  FFMA.FTZ R121, R121, R5.reuse, -R151.reuse ;  /* 0x0000000579797223 */ /* 0x180fe20000010897 */
[----:B------:R-:W-:Y:S01]  /*9c20*/  FFMA.FTZ R126, R126, R5, -R151 ;  /* 0x000000057e7e7223 */ /* 0x000fe20000010897 */
[----:B------:R-:W0:Y:S01]  /*9c30*/  MUFU.EX2 R20, R20 ;  /* 0x0000001400147308 */ /* 0x000e220000000800 */
[C---:B-1----:R-:W-:Y:S01]  /*9c40*/  FADD.FTZ R138, R10.reuse, R3 ;  /* 0x000000030a8a7221 */ /* 0x042fe20000010000 */
[----:B------:R-:W-:Y:S01]  /*9c50*/  F2FP.BF16.F32.PACK_AB R201, R10, R201 ;  /* 0x000000c90ac9723e */ /* 0x000fe200000010ff */
[----:B------:R-:W-:Y:S01]  /*9c60*/  FFMA.FTZ R123, R123, R5, -R151 ;  /* 0x000000057b7b7223 */ /* 0x000fe20000010897 */
[----:B------:R-:W-:-:S04]  /*9c70*/  R2UR UR6, R16 ;  /* 0x00000000100672ca */ /* 0x000fc800000e0000 */
[----:B------:R-:W-:Y:S01]  /*9c80*/  MUFU.EX2 R197, R197 ;  /* 0x000000c500c57308 */ /* 0x000fe20000000800 */
[----:B--2---:R-:W-:-:S07]  /*9c90*/  FADD.FTZ R3, R203, R138 ;  /* 0x0000008acb037221 */ /* 0x004fce0000010000 */
        /* <DEDUP_REMOVED lines=22> */
[----:B------:R1:W-:Y:S05]  /*9e00*/  @!P1 SYNCS.ARRIVE.TRANS64.RED.A1T0 RZ, [R12+URZ], RZ ;  /* 0x000000ff0cff99a7 */ /* 0x0003ea000810043f */
[----:B------:R-:W-:Y:S01]  /*9e10*/  MUFU.EX2 R126, R126 ;  /* 0x0000007e007e7308 */ /* 0x000fe20000000800 */
[----:B0-----:R-:W-:Y:S02]  /*9e20*/  F2FP.BF16.F32.PACK_AB R183, R21, R134 ;  /* 0x0000008615b7723e */ /* 0x001fe400000010ff */
[----:B------:R-:W-:Y:S02]  /*9e30*/  F2FP.BF16.F32.PACK_AB R176, R149, R120 ;  /* 0x0000007895b0723e */ /* 0x000fe400000010ff */
[----:B------:R-:W-:Y:S01]  /*9e40*/  F2FP.BF16.F32.PACK_AB R178, R147, R128 ;  /* 0x0000008093b2723e */ /* 0x000fe200000010ff */
[----:B-1----:R-:W-:Y:S01]  /*9e50*/  FADD.FTZ R12, R14, R15 ;  /* 0x0000000f0e0c7221 */ /* 0x002fe20000010000 */
[----:B------:R-:W-:Y:S01]  /*9e60*/  @!P1 PRMT R15, RZ, 0x654, R13 ;  /* 0x00000654ff0f9816 */ /* 0x000fe2000000000d */
[----:B------:R-:W0:Y:S02]  /*9e70*/  MUFU.EX2 R123, R123 ;  /* 0x0000007b007b7308 */ /* 0x000e240000000800 */
[----:B------:R-:W-:Y:S01]  /*9e80*/  FADD.FTZ R13, R127, R12 ;  /* 0x0000000c7f0d7221 */ /* 0x000fe20000010000 */
[----:B------:R1:W-:Y:S01]  /*9e90*/  @!P1 SYNCS.ARRIVE.TRANS64.RED.A1T0 RZ, [R15+URZ], RZ ;  /* 0x000000ff0fff99a7 */ /* 0x0003e2000810043f */
[----:B------:R-:W-:Y:S01]  /*9ea0*/  FFMA.FTZ R12, R188, R5, -R151 ;  /* 0x00000005bc0c7223 */ /* 0x000fe20000010897 */
[----:B------:R-:W-:Y:S01]  /*9eb0*/  F2FP.BF16.F32.PACK_AB R188, R216, R131 ;  /* 0x00000083d8bc723e */ /* 0x000fe200000010ff */
[----:B------:R-:W-:Y:S01]  /*9ec0*/  FADD.FTZ R124, R196, R13 ;  /* 0x0000000dc47c7221 */ /* 0x000fe20000010000 */
[----:B------:R-:W-:-:S03]  /*9ed0*/  F2FP.BF16.F32.PACK_AB R196, R145, R143 ;  /* 0x0000008f91c4723e */ /* 0x000fc600000010ff */
[----:B------:R-:W-:Y:S01]  /*9ee0*/  FADD.FTZ R138, R143, R124 ;  /* 0x0000007c8f8a7221 */ /* 0x000fe20000010000 */
[----:B------:R-:W-:Y:S01]  /*9ef0*/  FADD.FTZ R124, R20, R3 ;  /* 0x00000003147c7221 */ /* 0x000fe20000010000 */
[----:B------:R-:W-:Y:S02]  /*9f00*/  MUFU.EX2 R12, R12 ;  /* 0x0000000c000c7308 */ /* 0x000fe40000000800 */
[----:B------:R-:W-:Y:S01]  /*9f10*/  FADD.FTZ R13, R145, R138 ;  /* 0x0000008a910d7221 */ /* 0x000fe20000010000 */
[----:B------:R-:W-:Y:S01]  /*9f20*/  FADD.FTZ R3, R197, R124 ;  /* 0x0000007cc5037221 */ /* 0x000fe20000010000 */
[----:B------:R-:W-:Y:S02]  /*9f30*/  F2FP.BF16.F32.PACK_AB R197, R132, R197 ;  /* 0x000000c584c5723e */ /* 0x000fe400000010ff */
[----:B------:R-:W-:Y:S01]  /*9f40*/  FADD.FTZ R138, R198, R13 ;  /* 0x0000000dc68a7221 */ /* 0x000fe20000010000 */
[----:B------:R-:W-:Y:S01]  /*9f50*/  FADD.FTZ R124, R132, R3 ;  /* 0x00000003847c7221 */ /* 0x000fe20000010000 */
[----:B------:R-:W-:Y:S01]  /*9f60*/  FFMA.FTZ R3, R122, R5, -R151 ;  /* 0x000000057a037223 */ /* 0x000fe20000010897 */
[C---:B------:R-:W-:Y:S01]  /*9f70*/  F2FP.BF16.F32.PACK_AB R198, R135.reuse, R198 ;  /* 0x000000c687c6723e */ /* 0x040fe200000010ff */
[----:B------:R-:W-:Y:S01]  /*9f80*/  FADD.FTZ R138, R135, R138 ;  /* 0x0000008a878a7221 */ /* 0x000fe20000010000 */
[----:B------:R-:W-:Y:S01]  /*9f90*/  FADD.FTZ R13, R199, R124 ;  /* 0x0000007cc70d7221 */ /* 0x000fe20000010000 */
[----:B------:R2:W-:Y:S01]  /*9fa0*/  MUFU.EX2 R122, R190 ;  /* 0x000000be007a7308 */ /* 0x0005e20000000800 */
[C---:B------:R-:W-:Y:S01]  /*9fb0*/  F2FP.BF16.F32.PACK_AB R199, R136.reuse, R199 ;  /* 0x000000c788c7723e */ /* 0x040fe200000010ff */
[----:B-1----:R-:W-:Y:S01]  /*9fc0*/  FADD.FTZ R15, R133, R138 ;  /* 0x0000008a850f7221 */ /* 0x002fe20000010000 */
[----:B------:R-:W-:Y:S01]  /*9fd0*/  FADD.FTZ R124, R136, R13 ;  /* 0x0000000d887c7221 */ /* 0x000fe20000010000 */
[----:B0-----:R-:W-:-:S02]  /*9fe0*/  F2FP.BF16.F32.PACK_AB R179, R123, R126 ;  /* 0x0000007e7bb3723e */ /* 0x001fc400000010ff */
[----:B------:R-:W-:Y:S01]  /*9ff0*/  FADD.FTZ R15, R168, R15 ;  /* 0x0000000fa80f7221 */ /* 0x000fe20000010000 */
[----:B------:R-:W-:Y:S01]  /*a000*/  FADD.FTZ R13, R193, R124 ;  /* 0x0000007cc10d7221 */ /* 0x000fe20000010000 */
[----:B------:R-:W0:Y:S01]  /*a010*/  MUFU.EX2 R20, R3 ;  /* 0x0000000300147308 */ /* 0x000e220000000800 */
[----:B------:R-:W-:Y:S01]  /*a020*/  F2FP.BF16.F32.PACK_AB R193, R140, R193 ;  /* 0x000000c18cc1723e */ /* 0x000fe200000010ff */
[----:B------:R-:W-:Y:S01]  /*a030*/  FADD.FTZ R138, R194, R15 ;  /* 0x0000000fc28a7221 */ /* 0x000fe20000010000 */
[----:B------:R-:W-:Y:S01]  /*a040*/  FADD.FTZ R124, R140, R13 ;  /* 0x0000000d8c7c7221 */ /* 0x000fe20000010000 */
[C---:B------:R-:W-:Y:S02]  /*a050*/  F2FP.BF16.F32.PACK_AB R194, R137.reuse, R194 ;  /* 0x000000c289c2723e */ /* 0x040fe400000010ff */
[----:B------:R-:W-:Y:S01]  /*a060*/  FADD.FTZ R138, R137, R138 ;  /* 0x0000008a898a7221 */ /* 0x000fe20000010000 */
[----:B------:R-:W-:Y:S01]  /*a070*/  FADD.FTZ R13, R195, R124 ;  /* 0x0000007cc30d7221 */ /* 0x000fe20000010000 */
[----:B------:R-:W-:-:S02]  /*a080*/  F2FP.BF16.F32.PACK_AB R195, R150, R195 ;  /* 0x000000c396c3723e */ /* 0x000fc400000010ff */
[----:B------:R-:W-:Y:S01]  /*a090*/  FADD.FTZ R15, R131, R138 ;  /* 0x0000008a830f7221 */ /* 0x000fe20000010000 */
[----:B------:R-:W-:Y:S01]  /*a0a0*/  FADD.FTZ R14, R150, R13 ;  /* 0x0000000d960e7221 */ /* 0x000fe20000010000 */
[----:B--2---:R-:W-:Y:S02]  /*a0b0*/  F2FP.BF16.F32.PACK_AB R190, R170, R129 ;  /* 0x00000081aabe723e */ /* 0x004fe400000010ff */
[----:B------:R-:W-:Y:S01]  /*a0c0*/  FADD.FTZ R10, R216, R15 ;  /* 0x0000000fd80a7221 */ /* 0x000fe20000010000 */
[----:B------:R-:W-:Y:S01]  /*a0d0*/  FADD.FTZ R13, R189, R14 ;  /* 0x0000000ebd0d7221 */ /* 0x000fe20000010000 */
[C---:B------:R-:W-:Y:S02]  /*a0e0*/  F2FP.BF16.F32.PACK_AB R189, R144.reuse, R189 ;  /* 0x000000bd90bd723e */ /* 0x040fe400000010ff */
[----:B------:R-:W-:Y:S01]  /*a0f0*/  FADD.FTZ R15, R129, R10 ;  /* 0x0000000a810f7221 */ /* 0x000fe20000010000 */
[----:B------:R-:W-:Y:S01]  /*a100*/  FADD.FTZ R10, R144, R13 ;  /* 0x0000000d900a7221 */ /* 0x000fe20000010000 */
[----:B0-----:R-:W-:-:S02]  /*a110*/  F2FP.BF16.F32.PACK_AB R177, R121, R20 ;  /* 0x0000001479b1723e */ /* 0x001fc400000010ff */
[----:B------:R-:W-:Y:S01]  /*a120*/  FADD.FTZ R15, R170, R15 ;  /* 0x0000000faa0f7221 */ /* 0x000fe20000010000 */
[----:B------:R-:W-:Y:S01]  /*a130*/  FADD.FTZ R13, R191, R10 ;  /* 0x0000000abf0d7221 */ /* 0x000fe20000010000 */
[----:B------:R-:W-:Y:S02]  /*a140*/  F2FP.BF16.F32.PACK_AB R191, R4, R191 ;  /* 0x000000bf04bf723e */ /* 0x000fe400000010ff */
        /* <DEDUP_REMOVED lines=11> */
[----:B------:R-:W-:Y:S01]  /*a200*/  F2FP.BF16.F32.PACK_AB R187, R122, R187 ;  /* 0x000000bb7abb723e */ /* 0x000fe200000010ff */
[----:B------:R-:W-:Y:S02]  /*a210*/  IMAD.MOV.U32 R14, RZ, RZ, R7 ;  /* 0x000000ffff0e7224 */ /* 0x000fe400078e0007 */
[----:B------:R-:W-:Y:S01]  /*a220*/  FADD.FTZ R10, R180, R15 ;  /* 0x0000000fb40a7221 */ /* 0x000fe20000010000 */
[----:B------:R-:W-:Y:S01]  /*a230*/  FADD.FTZ R13, R122, R13 ;  /* 0x0000000d7a0d7221 */ /* 0x000fe20000010000 */
[----:B------:R-:W-:-:S02]  /*a240*/  F2FP.BF16.F32.PACK_AB R180, R153, R180 ;  /* 0x000000b499b4723e */ /* 0x000fc400000010ff */
[----:B------:R-:W-:Y:S01]  /*a250*/  FADD.FTZ R3, R153, R10 ;  /* 0x0000000a99037221 */ /* 0x000fe20000010000 */
[----:B------:R-:W-:Y:S01]  /*a260*/  FADD.FTZ R13, R130, R13 ;  /* 0x0000000d820d7221 */ /* 0x000fe20000010000 */
[----:B------:R-:W-:Y:S02]  /*a270*/  IMAD.MOV.U32 R10, RZ, RZ, R9 ;  /* 0x000000ffff0a7224 */ /* 0x000fe400078e0009 */
[----:B------:R-:W-:Y:S01]  /*a280*/  FADD.FTZ R4, R182, R3 ;  /* 0x00000003b6047221 */ /* 0x000fe20000010000 */
[C---:B------:R-:W-:Y:S01]  /*a290*/  FADD.FTZ R13, R181.reuse, R13 ;  /* 0x0000000db50d7221 */ /* 0x040fe20000010000 */
[----:B------:R-:W-:Y:S02]  /*a2a0*/  F2FP.BF16.F32.PACK_AB R181, R181, R130 ;  /* 0x00000082b5b5723e */ /* 0x000fe400000010ff */
[C---:B------:R-:W-:Y:S01]  /*a2b0*/  FADD.FTZ R3, R155.reuse, R4 ;  /* 0x000000049b037221 */ /* 0x040fe20000010000 */
[----:B------:R-:W-:Y:S01]  /*a2c0*/  FADD.FTZ R13, R134, R13 ;  /* 0x0000000d860d7221 */ /* 0x000fe20000010000 */
[----:B------:R-:W-:-:S02]  /*a2d0*/  F2FP.BF16.F32.PACK_AB R182, R155, R182 ;  /* 0x000000b69bb6723e */ /* 0x000fc400000010ff */
[----:B------:R-:W-:Y:S01]  /*a2e0*/  FADD.FTZ R4, R120, R3 ;  /* 0x0000000378047221 */ /* 0x000fe20000010000 */
[----:B------:R-:W-:-:S03]  /*a2f0*/  FADD.FTZ R13, R21, R13 ;  /* 0x0000000d150d7221 */ /* 0x000fc60000010000 */
[----:B------:R-:W-:Y:S01]  /*a300*/  FADD.FTZ R3, R149, R4 ;  /* 0x0000000495037221 */ /* 0x000fe20000010000 */
[----:B------:R-:W-:-:S03]  /*a310*/  FADD.FTZ R13, R20, R13 ;  /* 0x0000000d140d7221 */ /* 0x000fc60000010000 */
[----:B------:R-:W-:Y:S01]  /*a320*/  FADD.FTZ R4, R128, R3 ;  /* 0x0000000380047221 */ /* 0x000fe20000010000 */
[----:B------:R-:W-:-:S03]  /*a330*/  FADD.FTZ R13, R121, R13 ;  /* 0x0000000d790d7221 */ /* 0x000fc60000010000 */
[----:B------:R-:W-:Y:S01]  /*a340*/  FADD.FTZ R4, R147, R4 ;  /* 0x0000000493047221 */ /* 0x000fe20000010000 */
[----:B------:R-:W-:-:S04]  /*a350*/  FADD.FTZ R13, R126, R13 ;  /* 0x0000000d7e0d7221 */ /* 0x000fc80000010000 */
[----:B------:R-:W-:Y:S01]  /*a360*/  FADD.FTZ R3, R123, R13 ;  /* 0x0000000d7b037221 */ /* 0x000fe20000010000 */
[----:B------:R-:W-:Y:S01]  /*a370*/  IMAD.MOV.U32 R13, RZ, RZ, R17 ;  /* 0x000000ffff0d7224 */ /* 0x000fe200078e0011 */
[----:B------:R-:W-:Y:S06]  /*a380*/  @P2 BRA `(.L_x_3125) ;  /* 0xffffffbc00802947 */ /* 0x000fec000383ffff */
.L_x_3116:
        /* <DEDUP_REMOVED lines=99> */
.L_x_3126:
[----:B------:R-:W-:Y:S01]  /*a9c0*/  IMAD R15, R16, 0x8, R2 ;  /* 0x00000008100f7824 */ /* 0x000fe200078e0202 */
[----:B------:R-:W-:-:S04]  /*a9d0*/  SHF.L.U32 R0, R17, 0x1f, RZ ;  /* 0x0000001f11007819 */ /* 0x000fc800000006ff */
[----:B------:R0:W1:Y:S01]  /*a9e0*/  SYNCS.PHASECHK.TRANS64.TRYWAIT P2, [R15+URZ+0x36850], R0 ;  /* 0x036850000f0075a7 */ /* 0x000062000804017f */
[----:B------:R-:W-:Y:S05]  /*a9f0*/  @!P0 BRA `(.L_x_3127) ;  /* 0x0000000000048947 */ /* 0x000fea0003800000 */
[----:B------:R-:W-:Y:S01]  /*aa00*/  BPT.TRAP 0x1 ;  /* 0x000000040000795c */ /* 0x000fe20000300000 */
.L_x_3127:
[----:B-1----:R-:W-:Y:S05]  /*aa10*/  @P2 BRA `(.L_x_3128) ;  /* 0x0000000000082947 */ /* 0x002fea0003800000 */
[----:B------:R-:W1:Y:S02]  /*aa20*/  SYNCS.PHASECHK.TRANS64.TRYWAIT P0, [R15+URZ+0x36850], R0 ;  /* 0x036850000f0075a7 */ /* 0x000e64000800017f */
[----:B-1----:R-:W-:Y:S05]  /*aa30*/  @!P0 BRA `(.L_x_3129) ;  /* 0x0000007c008c8947 */ /* 0x002fea0003800000 */
.L_x_3128:
[----:B------:R-:W-:Y:S05]  /*aa40*/  WARPSYNC.ALL ;  /* 0x0000000000007948 */ /* 0x000fea0003800000 */
[----:B------:R-:W-:Y:S01]  /*aa50*/  IADD3 R2, R2, 0x400, RZ ;  /* 0x0000040002027810 */ /* 0x000fe20007ffe0ff */
[----:B------:R-:W-:Y:S01]  /*aa60*/  WARPGROUP.ARRIVE ;  /* 0x00000000000079c5 */ /* 0x000fe20000000000 */
[----:B------:R-:W-:Y:S01]  /*aa70*/  IMAD.MOV.U32 R13, RZ, RZ, 0x40000040 ;  /* 0x40000040ff0d7424 */ /* 0x000fe200078e00ff */
[----:B01----:R-:W0:Y:S01]  /*aa80*/  SHFL.BFLY PT, R0, R3, 0x2, 0x1f ;  /* 0x0c401f0003007f89 */ /* 0x003e2200000e0000 */
[----:B------:R-:W-:Y:S01]  /*aa90*/  SHF.R.U32.HI R2, RZ, 0x4, R2 ;  /* 0x00000004ff027819 */ /* 0x000fe20000011602 */
[----:B------:R-:W-:-:S03]  /*aaa0*/  VIADD R208, R208, 0x1 ;  /* 0x00000001d0d07836 */ /* 0x000fc60000000000 */
[----:B------:R-:W-:-:S04]  /*aab0*/  LOP3.LUT R2, R2, 0x3fff, RZ, 0xc0, !PT ;  /* 0x00003fff02027812 */ /* 0x000fc800078ec0ff */
[----:B------:R-:W-:-:S05]  /*aac0*/  LOP3.LUT R11, R2, 0x3800000, RZ, 0xfc, !PT ;  /* 0x03800000020b7812 */ /* 0x000fca00078efcff */
[----:B------:R-:W-:Y:S02]  /*aad0*/  IMAD R10, R16, 0xa80, R11 ;  /* 0x00000a80100a7824 */ /* 0x000fe400078e020b */
[----:B------:R-:W-:Y:S02]  /*aae0*/  IMAD.MOV.U32 R11, RZ, RZ, 0x40000040 ;  /* 0x40000040ff0b7424 */ /* 0x000fe400078e00ff */
[C---:B------:R-:W-:Y:S01]  /*aaf0*/  VIADD R12, R10.reuse, 0x80 ;  /* 0x000000800a0c7836 */ /* 0x040fe20000000000 */
[----:B------:R-:W-:Y:S01]  /*ab00*/  R2UR UR6, R10 ;  /* 0x000000000a0672ca */ /* 0x000fe200000e0000 */
[----:B------:R-:W-:Y:S01]  /*ab10*/  VIADD R16, R16, 0x1 ;  /* 0x0000000110107836 */ /* 0x000fe20000000000 */
[----:B------:R-:W-:Y:S01]  /*ab20*/  R2UR UR7, R11 ;  /* 0x000000000b0772ca */ /* 0x000fe200000e0000 */
[----:B------:R-:W-:Y:S02]  /*ab30*/  IMAD.MOV.U32 R11, RZ, RZ, 0x40000040 ;  /* 0x40000040ff0b7424 */ /* 0x000fe400078e00ff */
[----:B0-----:R-:W-:Y:S01]  /*ab40*/  FADD.FTZ R2, R0, R3 ;  /* 0x0000000300027221 */ /* 0x001fe20000010000 */
[----:B------:R-:W-:-:S04]  /*ab50*/  ISETP.NE.AND P2, PT, R16, 0x2, PT ;  /* 0x000000021000780c */ /* 0x000fc80003f45270 */
[----:B------:R-:W-:-:S05]  /*ab60*/  SEL R16, R16, RZ, P2 ;  /* 0x000000ff10107207 */ /* 0x000fca0001000000 */
[----:B------:R-:W-:Y:S01]  /*ab70*/  HGMMA.64x192x16.F32.BF16 R24, R200, gdesc[UR4].tnspB, R24, gsb0 ;  /* 0x42e00004c8187df0 */ /* 0x000fe20008001818 */
[----:B------:R-:W-:Y:S01]  /*ab80*/  R2UR UR6, R12 ;  /* 0x000000000c0672ca */ /* 0x000fe200000e0000 */
[----:B------:R-:W-:Y:S01]  /*ab90*/  VIADD R12, R10, 0x100 ;  /* 0x000001000a0c7836 */ /* 0x000fe20000000000 */
[----:B------:R-:W-:Y:S01]  /*aba0*/  R2UR UR7, R13 ;  /* 0x000000000d0772ca */ /* 0x000fe200000e0000 */
[----:B------:R-:W-:Y:S01]  /*abb0*/  IMAD.MOV.U32 R13, RZ, RZ, 0x40000040 ;  /* 0x40000040ff0d7424 */ /* 0x000fe200078e00ff */
[----:B------:R-:W-:Y:S02]  /*abc0*/  WARPGROUP.DEPBAR.LE gsb0, 0x0 ;  /* 0x00008000000079c5 */ /* 0x000fe40000010000 */
[----:B------:R-:W-:-:S13]  /*abd0*/  WARPGROUP.ARRIVE ;  /* 0x00000000000079c5 */ /* 0x000fda0000000000 */
[----:B------:R-:W-:Y:S01]  /*abe0*/  HGMMA.64x192x16.F32.BF16 R24, R196, gdesc[UR4].tnspB, R24, gsb0 ;  /* 0x42e00004c4187df0 */ /* 0x000fe20008001818 */
[----:B------:R-:W-:Y:S02]  /*abf0*/  R2UR UR6, R12 ;  /* 0x000000000c0672ca */ /* 0x000fe400000e0000 */
[----:B------:R-:W-:Y:S01]  /*ac00*/  R2UR UR7, R13 ;  /* 0x000000000d0772ca */ /* 0x000fe200000e0000 */
[----:B------:R-:W-:Y:S01]  /*ac10*/  IMAD.MOV.U32 R13, RZ, RZ, 0x40000040 ;  /* 0x40000040ff0d7424 */ /* 0x000fe200078e00ff */
[----:B------:R-:W-:Y:S01]  /*ac20*/  IADD3 R12, R10, 0x180, RZ ;  /* 0x000001800a0c7810 */ /* 0x000fe20007ffe0ff */
[----:B------:R-:W-:Y:S02]  /*ac30*/  WARPGROUP.DEPBAR.LE gsb0, 0x0 ;  /* 0x00008000000079c5 */ /* 0x000fe40000010000 */
[----:B------:R-:W-:-:S12]  /*ac40*/  WARPGROUP.ARRIVE ;  /* 0x00000000000079c5 */ /* 0x000fd80000000000 */
        /* <DEDUP_REMOVED lines=8> */
[----:B------:R-:W-:Y:S01]  /*acd0*/  R2UR UR6, R12 ;  /* 0x000000000c0672ca */ /* 0x000fe200000e0000 */
[C---:B------:R-:W-:Y:S01]  /*ace0*/  VIADD R12, R10.reuse, 0x280 ;  /* 0x000002800a0c7836 */ /* 0x040fe20000000000 */
[----:B------:R-:W-:Y:S01]  /*acf0*/  R2UR UR7, R13 ;  /* 0x000000000d0772ca */ /* 0x000fe200000e0000 */
[----:B------:R-:W-:Y:S01]  /*ad00*/  IMAD.MOV.U32 R13, RZ, RZ, 0x40000040 ;  /* 0x40000040ff0d7424 */ /* 0x000fe200078e00ff */
[----:B------:R-:W-:Y:S01]  /*ad10*/  IADD3 R10, R10, 0x300, RZ ;  /* 0x000003000a0a7810 */ /* 0x000fe20007ffe0ff */
[----:B------:R-:W-:Y:S02]  /*ad20*/  WARPGROUP.DEPBAR.LE gsb0, 0x0 ;  /* 0x00008000000079c5 */ /* 0x000fe40000010000 */
[----:B------:R-:W-:-:S12]  /*ad30*/  WARPGROUP.ARRIVE ;  /* 0x00000000000079c5 */ /* 0x000fd80000000000 */
[----:B------:R-:W-:Y:S01]  /*ad40*/  HGMMA.64x192x16.F32.BF16 R24, R184, gdesc[UR4].tnspB, R24, gsb0 ;  /* 0x42e00004b8187df0 */ /* 0x000fe20008001818 */
[----:B------:R-:W-:Y:S02]  /*ad50*/  R2UR UR6, R12 ;  /* 0x000000000c0672ca */ /* 0x000fe400000e0000 */
[----:B------:R-:W-:Y:S02]  /*ad60*/  R2UR UR7, R13 ;  /* 0x000000000d0772ca */ /* 0x000fe400000e0000 */
[----:B------:R-:W0:Y:S02]  /*ad70*/  SHFL.BFLY PT, R13, R2, 0x1, 0x1f ;  /* 0x0c201f00020d7f89 */ /* 0x000e2400000e0000 */
[----:B0-----:R-:W-:Y:S01]  /*ad80*/  FADD.FTZ R13, R2, R13 ;  /* 0x0000000d020d7221 */ /* 0x001fe20000010000 */
[----:B------:R-:W-:-:S04]  /*ad90*/  IMAD.MOV.U32 R2, RZ, RZ, -0x800000 ;  /* 0xff800000ff027424 */ /* 0x000fc800078e00ff */
[----:B------:R-:W-:-:S13]  /*ada0*/  FSETP.NE.FTZ.AND P3, PT, R13, RZ, PT ;  /* 0x000000ff0d00720b */ /* 0x000fda0003f75000 */
[----:B------:R-:W0:Y:S02]  /*adb0*/  @P3 MUFU.LG2 R12, R13 ;  /* 0x0000000d000c3308 */ /* 0x000e240000000c00 */
[----:B0-----:R-:W-:Y:S01]  /*adc0*/  @P3 FMUL.FTZ R12, R12, 0.69314718246459960938 ;  /* 0x3f3172180c0c3820 */ /* 0x001fe20000410000 */
[----:B------:R-:W-:Y:S02]  /*add0*/  WARPGROUP.DEPBAR.LE gsb0, 0x0 ;  /* 0x00008000000079c5 */ /* 0x000fe40000010000 */
[----:B------:R-:W-:-:S06]  /*ade0*/  WARPGROUP.ARRIVE ;  /* 0x00000000000079c5 */ /* 0x000fcc0000000000 */
[----:B------:R-:W-:Y:S01]  /*adf0*/  HGMMA.64x192x16.F32.BF16 R24, R180, gdesc[UR4].tnspB, R24, gsb0 ;  /* 0x42e00004b4187df0 */ /* 0x000fe20008001818 */
[----:B------:R-:W-:Y:S02]  /*ae00*/  R2UR UR6, R10 ;  /* 0x000000000a0672ca */ /* 0x000fe400000e0000 */
[----:B------:R-:W-:Y:S02]  /*ae10*/  R2UR UR7, R11 ;  /* 0x000000000b0772ca */ /* 0x000fe400000e0000 */
[----:B------:R-:W0:Y:S01]  /*ae20*/  SHFL.BFLY PT, R11, R4, 0x2, 0x1f ;  /* 0x0c401f00040b7f89 */ /* 0x000e2200000e0000 */
[----:B------:R-:W-:-:S06]  /*ae30*/  MOV R10, RZ ;  /* 0x000000ff000a7202 */ /* 0x000fcc0000000f00 */
[----:B------:R-:W-:Y:S01]  /*ae40*/  @P3 MUFU.RCP R10, R13 ;  /* 0x0000000d000a3308 */ /* 0x000fe20000001000 */
[----:B0-----:R-:W-:Y:S01]  /*ae50*/  FADD.FTZ R11, R11, R4 ;  /* 0x000000040b0b7221 */ /* 0x001fe20000010000 */
[----:B------:R-:W-:-:S04]  /*ae60*/  IMAD.MOV.U32 R4, RZ, RZ, RZ ;  /* 0x000000ffff047224 */ /* 0x000fc800078e00ff */
[----:B------:R-:W0:Y:S02]  /*ae70*/  SHFL.BFLY PT, R0, R11, 0x1, 0x1f ;  /* 0x0c201f000b007f89 */ /* 0x000e2400000e0000 */
[----:B0-----:R-:W-:Y:S01]  /*ae80*/  FADD.FTZ R14, R11, R0 ;  /* 0x000000000b0e7221 */ /* 0x001fe20000010000 */
[----:B------:R-:W-:Y:S01]  /*ae90*/  @!P1 VIADD R11, R15, 0x36860 ;  /* 0x000368600f0b9836 */ /* 0x000fe20000000000 */
[----:B------:R-:W-:-:S03]  /*aea0*/  SEL R0, RZ, 0x1, P2 ;  /* 0x00000001ff007807 */ /* 0x000fc60001000000 */
[----:B------:R-:W-:Y:S02]  /*aeb0*/  FSETP.NE.FTZ.AND P0, PT, R14, RZ, PT ;  /* 0x000000ff0e00720b */ /* 0x000fe40003f15000 */
[----:B------:R-:W-:Y:S02]  /*aec0*/  @!P1 PRMT R11, RZ, 0x654, R11 ;  /* 0x00000654ff0b9816 */ /* 0x000fe4000000000b */
[----:B------:R-:W-:Y:S01]  /*aed0*/  LOP3.LUT R17, R17, R0, RZ, 0x3c, !PT ;  /* 0x0000000011117212 */ /* 0x000fe200078e3cff */
[----:B------:R-:W-:-:S08]  /*aee0*/  IMAD.MOV.U32 R0, RZ, RZ, -0x800000 ;  /* 0xff800000ff007424 */ /* 0x000fd000078e00ff */
        /* <DEDUP_REMOVED lines=10> */
[----:B------:R-:W-:Y:S03]  /*af90*/  HGMMA.64x192x16.F32.BF16 R24, R176, gdesc[UR4].tnspB, R24, gsb0 ;  /* 0x42e00004b0187df0 */ /* 0x000fe60008001818 */
[----:B------:R-:W-:Y:S02]  /*afa0*/  WARPGROUP.DEPBAR.LE gsb0, 0x0 ;  /* 0x00008000000079c5 */ /* 0x000fe40000010000 */
[----:B------:R0:W-:Y:S01]  /*afb0*/  @!P1 SYNCS.ARRIVE.TRANS64.RED.A1T0 RZ, [R11+URZ], RZ ;  /* 0x000000ff0bff99a7 */ /* 0x0001e2000810043f */
[-C--:B------:R-:W-:Y:S01]  /*afc0*/  FMUL.FTZ R131, R43, R10.reuse ;  /* 0x0000000a2b837220 */ /* 0x080fe20000410000 */
[----:B------:R-:W-:Y:S01]  /*afd0*/  FMUL.FTZ R134, R47, R10 ;  /* 0x0000000a2f867220 */ /* 0x000fe20000410000 */
[----:B-1----:R-:W-:Y:S01]  /*afe0*/  FMUL.FTZ R3, R36, R4 ;  /* 0x0000000424037220 */ /* 0x002fe20000410000 */
        /* <DEDUP_REMOVED lines=93> */
.L_x_3108:
[----:B------:R-:W0:Y:S01]  /*b5c0*/  S2R R5, SR_CgaCtaId ;  /* 0x0000000000057919 */ /* 0x000e220000008800 */
[----:B------:R-:W-:Y:S01]  /*b5d0*/  MOV R38, 0x400 ;  /* 0x0000040000267802 */ /* 0x000fe20000000f00 */
[----:B------:R-:W-:Y:S01]  /*b5e0*/  BSSY B0, `(.L_x_3130) ;  /* 0x0000233000007945 */ /* 0x000fe20003800000 */
[----:B------:R-:W-:Y:S02]  /*b5f0*/  BAR.SYNC.DEFER_BLOCKING 0x5, 0x120 ;  /* 0x0144800000007b1d */ /* 0x000fe40000010000 */
[----:B0-----:R-:W-:-:S05]  /*b600*/  LEA R38, R5, R38, 0x18 ;  /* 0x0000002605267211 */ /* 0x001fca00078ec0ff */
[----:B------:R0:W1:Y:S01]  /*b610*/  LDS.128 R100, [R38+0x368d0] ;  /* 0x0368d00026647984 */ /* 0x0000620000000c00 */
[----:B------:R-:W-:Y:S06]  /*b620*/  BAR.ARV 0x4, 0x120 ;  /* 0x0104800000007b1d */ /* 0x000fec0000002000 */
[----:B------:R-:W-:Y:S05]  /*b630*/  @P0 BRA `(.L_x_3131) ;  /* 0x0000001800040947 */ /* 0x000fea0003800000 */
[----:B------:R-:W2:Y:S01]  /*b640*/  S2R R5, SR_SWINHI ;  /* 0x0000000000057919 */ /* 0x000ea20000002f00 */
[----:B------:R-:W-:Y:S01]  /*b650*/  F2FP.BF16.F32.PACK_AB R6, R7, R6 ;  /* 0x000000060706723e */ /* 0x000fe200000010ff */
[----:B------:R-:W-:Y:S01]  /*b660*/  ULDC.64 UR4, c[0x0][0xbe0] ;  /* 0x0002f80000047ab9 */ /* 0x000fe20000000a00 */
        /* <DEDUP_REMOVED lines=16> */
[----:B--2---:R-:W-:-:S02]  /*b770*/  MOV R21, R5 ;  /* 0x0000000500157202 */ /* 0x004fc40000000f00 */
[----:B------:R-:W-:Y:S02]  /*b780*/  F2FP.BF16.F32.PACK_AB R114, R117, R116 ;  /* 0x000000747572723e */ /* 0x000fe400000010ff */
[----:B------:R-:W-:Y:S01]  /*b790*/  F2FP.BF16.F32.PACK_AB R115, R119, R118 ;  /* 0x000000767773723e */ /* 0x000fe200000010ff */
[----:B------:R-:W-:-:S03]  /*b7a0*/  IMAD.WIDE R4, R213, 0x2, R20 ;  /* 0x00000002d5047825 */ /* 0x000fc600078e0214 */
[C---:B------:R-:W-:Y:S02]  /*b7b0*/  IADD3 R51, P2, R4.reuse, 0x20, RZ ;  /* 0x0000002004337810 */ /* 0x040fe40007f5e0ff */
[C---:B------:R-:W-:Y:S02]  /*b7c0*/  IADD3 R139, P6, R4.reuse, 0x60, RZ ;  /* 0x00000060048b7810 */ /* 0x040fe40007fde0ff */
[C---:B------:R-:W-:Y:S01]  /*b7d0*/  LOP3.LUT R25, R4.reuse, 0x380, RZ, 0xc0, !PT ;  /* 0x0000038004197812 */ /* 0x040fe200078ec0ff */
[--C-:B------:R-:W-:Y:S01]  /*b7e0*/  IMAD.X R9, RZ, RZ, R5.reuse, P2 ;  /* 0x000000ffff097224 */ /* 0x100fe200010e0605 */
[C---:B------:R-:W-:Y:S01]  /*b7f0*/  IADD3 R95, P1, R4.reuse, 0x40, RZ ;  /* 0x00000040045f7810 */ /* 0x040fe20007f3e0ff */
[--C-:B------:R-:W-:Y:S01]  /*b800*/  IMAD.X R13, RZ, RZ, R5.reuse, P6 ;  /* 0x000000ffff0d7224 */ /* 0x100fe200030e0605 */
[----:B------:R-:W-:Y:S02]  /*b810*/  IADD3 R141, P5, R4, 0x4000, RZ ;  /* 0x00004000048d7810 */ /* 0x000fe40007fbe0ff */
[----:B------:R-:W-:Y:S01]  /*b820*/  LOP3.LUT R8, R51, 0x380, RZ, 0xc0, !PT ;  /* 0x0000038033087812 */ /* 0x000fe200078ec0ff */
[----:B------:R-:W-:Y:S01]  /*b830*/  IMAD.X R11, RZ, RZ, R5, P1 ;  /* 0x000000ffff0b7224 */ /* 0x000fe200008e0605 */
[----:B------:R-:W-:-:S02]  /*b840*/  LOP3.LUT R12, R139, 0x380, RZ, 0xc0, !PT ;  /* 0x000003808b0c7812 */ /* 0x000fc400078ec0ff */
[----:B------:R-:W-:Y:S02]  /*b850*/  SHF.R.U64 R25, R25, 0x3, RZ ;  /* 0x0000000319197819 */ /* 0x000fe400000012ff */
[----:B------:R-:W-:Y:S02]  /*b860*/  IADD3.X R15, RZ, R5, RZ, P5, !PT ;  /* 0x00000005ff0f7210 */ /* 0x000fe40002ffe4ff */
        /* <DEDUP_REMOVED lines=11> */
[----:B------:R-:W-:Y:S01]  /*b920*/  IMAD.X R35, RZ, RZ, R5, P1 ;  /* 0x000000ffff237224 */ /* 0x000fe200008e0605 */
[----:B------:R-:W-:-:S02]  /*b930*/  SHF.R.U64 R8, R8, 0x3, RZ ;  /* 0x0000000308087819 */ /* 0x000fc400000012ff */
[----:B------:R-:W-:Y:S02]  /*b940*/  SHF.R.U64 R12, R12, 0x3, RZ ;  /* 0x000000030c0c7819 */ /* 0x000fe400000012ff */
[----:B------:R-:W-:Y:S01]  /*b950*/  LOP3.LUT R4, R25, R4, RZ, 0x3c, !PT ;  /* 0x0000000419047212 */ /* 0x000fe200078e3cff */
[----:B------:R-:W-:Y:S01]  /*b960*/  IMAD.X R25, RZ, RZ, R5, P5 ;  /* 0x000000ffff197224 */ /* 0x000fe200028e0605 */
[----:B------:R-:W-:Y:S02]  /*b970*/  LOP3.LUT R8, R8, R51, RZ, 0x3c, !PT ;  /* 0x0000003308087212 */ /* 0x000fe400078e3cff */
[----:B------:R-:W-:Y:S02]  /*b980*/  LOP3.LUT R12, R12, R139, RZ, 0x3c, !PT ;  /* 0x0000008b0c0c7212 */ /* 0x000fe400078e3cff */
[----:B------:R-:W-:Y:S02]  /*b990*/  MOV R139, R4 ;  /* 0x00000004008b7202 */ /* 0x000fe40000000f00 */
[----:B------:R-:W-:-:S02]  /*b9a0*/  LOP3.LUT R10, R95, 0x380, RZ, 0xc0, !PT ;  /* 0x000003805f0a7812 */ /* 0x000fc400078ec0ff */
[----:B------:R-:W-:Y:S02]  /*b9b0*/  F2FP.BF16.F32.PACK_AB R4, R123, R24 ;  /* 0x000000187b04723e */ /* 0x000fe400000010ff */
[----:B------:R-:W-:Y:S02]  /*b9c0*/  LOP3.LUT R14, R141, 0x380, RZ, 0xc0, !PT ;  /* 0x000003808d0e7812 */ /* 0x000fe400078ec0ff */
[----:B------:R-:W-:Y:S02]  /*b9d0*/  LOP3.LUT R32, R149, 0x380, RZ, 0xc0, !PT ;  /* 0x0000038095207812 */ /* 0x000fe400078ec0ff */
[----:B------:R-:W-:Y:S02]  /*b9e0*/  LOP3.LUT R24, R151, 0x380, RZ, 0xc0, !PT ;  /* 0x0000038097187812 */ /* 0x000fe400078ec0ff */
[----:B------:R-:W-:Y:S02]  /*b9f0*/  LOP3.LUT R26, R143, 0x380, RZ, 0xc0, !PT ;  /* 0x000003808f1a7812 */ /* 0x000fe400078ec0ff */
[----:B------:R-:W-:-:S02]  /*ba00*/  LOP3.LUT R94, R153, 0x380, RZ, 0xc0, !PT ;  /* 0x00000380995e7812 */ /* 0x000fc400078ec0ff */
[----:B------:R-:W-:Y:S02]  /*ba10*/  MOV R123, R8 ;  /* 0x00000008007b7202 */ /* 0x000fe40000000f00 */
[----:B------:R-:W-:Y:S02]  /*ba20*/  LOP3.LUT R28, R145, 0x380, RZ, 0xc0, !PT ;  /* 0x00000380911c7812 */ /* 0x000fe400078ec0ff */
[----:B------:R-:W-:Y:S02]  /*ba30*/  LOP3.LUT R30, R147, 0x380, RZ, 0xc0, !PT ;  /* 0x00000380931e7812 */ /* 0x000fe400078ec0ff */
[----:B------:R-:W-:Y:S02]  /*ba40*/  F2FP.BF16.F32.PACK_AB R8, R41, R40 ;  /* 0x000000282908723e */ /* 0x000fe400000010ff */
[----:B------:R-:W-:Y:S01]  /*ba50*/  IADD3.X R37, RZ, R5, RZ, P6, !PT ;  /* 0x00000005ff257210 */ /* 0x000fe200037fe4ff */
[----:B------:R-:W2:Y:S01]  /*ba60*/  LDC.64 R40, c[0x0][0xbd8] ;  /* 0x0002f600ff287b82 */ /* 0x000ea20000000a00 */
[----:B------:R-:W-:-:S02]  /*ba70*/  SHF.R.U64 R10, R10, 0x3, RZ ;  /* 0x000000030a0a7819 */ /* 0x000fc400000012ff */
[----:B------:R-:W-:Y:S02]  /*ba80*/  SHF.R.U64 R14, R14, 0x3, RZ ;  /* 0x000000030e0e7819 */ /* 0x000fe400000012ff */
[----:B------:R-:W-:Y:S02]  /*ba90*/  SHF.R.U64 R32, R32, 0x3, RZ ;  /* 0x0000000320207819 */ /* 0x000fe400000012ff */
[----:B------:R-:W-:Y:S01]  /*baa0*/  F2FP.BF16.F32.PACK_AB R5, R137, R138 ;  /* 0x0000008a8905723e */ /* 0x000fe200000010ff */
[----:B------:R-:W-:Y:S01]  /*bab0*/  BAR.SYNC.DEFER_BLOCKING 0x1, 0x100 ;  /* 0x0044000000007b1d */ /* 0x000fe20000010000 */
[----:B------:R-:W-:Y:S02]  /*bac0*/  SHF.R.U64 R24, R24, 0x3, RZ ;  /* 0x0000000318187819 */ /* 0x000fe400000012ff */
[----:B------:R-:W-:Y:S02]  /*bad0*/  SHF.R.U64 R26, R26, 0x3, RZ ;  /* 0x000000031a1a7819 */ /* 0x000fe400000012ff */
[----:B------:R-:W-:-:S02]  /*bae0*/  LOP3.LUT R51, R82, 0x380, RZ, 0xc0, !PT ;  /* 0x0000038052337812 */ /* 0x000fc400078ec0ff */
[----:B------:R-:W-:Y:S02]  /*baf0*/  SHF.R.U64 R94, R94, 0x3, RZ ;  /* 0x000000035e5e7819 */ /* 0x000fe400000012ff */
[----:B------:R-:W-:Y:S02]  /*bb00*/  SHF.R.U64 R28, R28, 0x3, RZ ;  /* 0x000000031c1c7819 */ /* 0x000fe400000012ff */
[----:B------:R-:W-:Y:S02]  /*bb10*/  SHF.R.U64 R30, R30, 0x3, RZ ;  /* 0x000000031e1e7819 */ /* 0x000fe400000012ff */
[----:B------:R-:W-:Y:S02]  /*bb20*/  LOP3.LUT R10, R10, R95, RZ, 0x3c, !PT ;  /* 0x0000005f0a0a7212 */ /* 0x000fe400078e3cff */
[----:B------:R-:W-:Y:S02]  /*bb30*/  LOP3.LUT R14, R14, R141, RZ, 0x3c, !PT ;  /* 0x0000008d0e0e7212 */ /* 0x000fe400078e3cff */
[----:B------:R-:W-:-:S02]  /*bb40*/  LOP3.LUT R32, R32, R149, RZ, 0x3c, !PT ;  /* 0x0000009520207212 */ /* 0x000fc400078e3cff */
[----:B------:R-:W-:Y:S02]  /*bb50*/  LOP3.LUT R34, R24, R151, RZ, 0x3c, !PT ;  /* 0x0000009718227212 */ /* 0x000fe400078e3cff */
[----:B------:R-:W-:Y:S02]  /*bb60*/  LOP3.LUT R26, R26, R143, RZ, 0x3c, !PT ;  /* 0x0000008f1a1a7212 */ /* 0x000fe400078e3cff */
[----:B------:R-:W-:Y:S01]  /*bb70*/  SHF.R.U64 R51, R51, 0x3, RZ ;  /* 0x0000000333337819 */ /* 0x000fe200000012ff */
[----:B------:R3:W-:Y:S01]  /*bb80*/  STSM.16.M88.4 [R139], R4 ;  /* 0x000000048b007844 */ /* 0x0007e20000000200 */
[----:B------:R-:W-:Y:S02]  /*bb90*/  LOP3.LUT R24, R94, R153, RZ, 0x3c, !PT ;  /* 0x000000995e187212 */ /* 0x000fe400078e3cff */
[----:B------:R-:W-:Y:S02]  /*bba0*/  LOP3.LUT R28, R28, R145, RZ, 0x3c, !PT ;  /* 0x000000911c1c7212 */ /* 0x000fe400078e3cff */
[----:B------:R-:W-:-:S02]  /*bbb0*/  LOP3.LUT R30, R30, R147, RZ, 0x3c, !PT ;  /* 0x000000931e1e7212 */ /* 0x000fc400078e3cff */
[----:B------:R-:W-:Y:S02]  /*bbc0*/  MOV R120, R10 ;  /* 0x0000000a00787202 */ /* 0x000fe40000000f00 */
[----:B-1----:R-:W-:Y:S02]  /*bbd0*/  MOV R100, R12 ;  /* 0x0000000c00647202 */ /* 0x002fe40000000f00 */
[----:B------:R-:W-:Y:S02]  /*bbe0*/  MOV R95, R14 ;  /* 0x0000000e005f7202 */ /* 0x000fe40000000f00 */
[----:B------:R-:W-:Y:S02]  /*bbf0*/  MOV R33, R32 ;  /* 0x0000002000217202 */ /* 0x000fe40000000f00 */
[----:B------:R-:W-:Y:S02]  /*bc00*/  F2FP.BF16.F32.PACK_AB R9, R131, R128 ;  /* 0x000000808309723e */ /* 0x000fe400000010ff */
[----:B---3--:R-:W-:-:S02]  /*bc10*/  F2FP.BF16.F32.PACK_AB R4, R124, R121 ;  /* 0x000000797c04723e */ /* 0x008fc400000010ff */
[----:B------:R-:W-:Y:S02]  /*bc20*/  F2FP.BF16.F32.PACK_AB R5, R133, R130 ;  /* 0x000000828505723e */ /* 0x000fe400000010ff */
[----:B------:R-:W-:Y:S02]  /*bc30*/  F2FP.BF16.F32.PACK_AB R6, R122, R3 ;  /* 0x000000037a06723e */ /* 0x000fe400000010ff */
[----:B------:R-:W-:Y:S02]  /*bc40*/  F2FP.BF16.F32.PACK_AB R7, R136, R129 ;  /* 0x000000818807723e */ /* 0x000fe400000010ff */
[----:B------:R-:W-:Y:S02]  /*bc50*/  F2FP.BF16.F32.PACK_AB R10, R45, R44 ;  /* 0x0000002c2d0a723e */ /* 0x000fe400000010ff */
[----:B------:R-:W-:Y:S01]  /*bc60*/  F2FP.BF16.F32.PACK_AB R11, R134, R127 ;  /* 0x0000007f860b723e */ /* 0x000fe200000010ff */
[----:B------:R1:W-:Y:S01]  /*bc70*/  STSM.16.M88.4 [R123], R4 ;  /* 0x000000047b007844 */ /* 0x0003e20000000200 */
[----:B------:R-:W-:-:S02]  /*bc80*/  LOP3.LUT R36, R51, R82, RZ, 0x3c, !PT ;  /* 0x0000005233247212 */ /* 0x000fc400078e3cff */
[----:B------:R-:W-:Y:S01]  /*bc90*/  MOV R94, R26 ;  /* 0x0000001a005e7202 */ /* 0x000fe20000000f00 */
[----:B------:R3:W-:Y:S01]  /*bca0*/  STSM.16.M88.4 [R120], R8 ;  /* 0x0000000878007844 */ /* 0x0007e20000000200 */
[----:B------:R-:W-:Y:S02]  /*bcb0*/  F2FP.BF16.F32.PACK_AB R12, R49, R48 ;  /* 0x00000030310c723e */ /* 0x000fe400000010ff */
[----:B------:R-:W-:Y:S02]  /*bcc0*/  F2FP.BF16.F32.PACK_AB R13, R132, R47 ;  /* 0x0000002f840d723e */ /* 0x000fe400000010ff */
[----:B------:R-:W-:Y:S02]  /*bcd0*/  F2FP.BF16.F32.PACK_AB R14, R53, R52 ;  /* 0x00000034350e723e */ /* 0x000fe400000010ff */
[----:B------:R-:W-:Y:S02]  /*bce0*/  F2FP.BF16.F32.PACK_AB R15, R55, R54 ;  /* 0x00000036370f723e */ /* 0x000fe400000010ff */
[----:B------:R-:W-:-:S02]  /*bcf0*/  MOV R32, R24 ;  /* 0x0000001800207202 */ /* 0x000fc40000000f00 */
[----:B------:R-:W-:Y:S01]  /*bd00*/  MOV R82, R28 ;  /* 0x0000001c00527202 */ /* 0x000fe20000000f00 */
[----:B------:R-:W-:Y:S01]  /*bd10*/  STSM.16.M88.4 [R100], R12 ;  /* 0x0000000c64007844 */ /* 0x000fe20000000200 */
[----:B------:R-:W-:Y:S02]  /*bd20*/  MOV R51, R30 ;  /* 0x0000001e00337202 */ /* 0x000fe40000000f00 */
[----:B------:R-:W-:Y:S02]  /*bd30*/  F2FP.BF16.F32.PACK_AB R24, R57, R56 ;  /* 0x000000383918723e */ /* 0x000fe400000010ff */
[----:B------:R-:W-:Y:S02]  /*bd40*/  F2FP.BF16.F32.PACK_AB R25, R59, R58 ;  /* 0x0000003a3b19723e */ /* 0x000fe400000010ff */
[----:B------:R-:W-:Y:S02]  /*bd50*/  F2FP.BF16.F32.PACK_AB R26, R61, R60 ;  /* 0x0000003c3d1a723e */ /* 0x000fe400000010ff */
[----:B------:R-:W-:-:S02]  /*bd60*/  F2FP.BF16.F32.PACK_AB R27, R63, R62 ;  /* 0x0000003e3f1b723e */ /* 0x000fc400000010ff */
[----:B------:R-:W-:Y:S02]  /*bd70*/  F2FP.BF16.F32.PACK_AB R28, R65, R64 ;  /* 0x00000040411c723e */ /* 0x000fe400000010ff */
[----:B------:R-:W-:Y:S01]  /*bd80*/  F2FP.BF16.F32.PACK_AB R29, R67, R66 ;  /* 0x00000042431d723e */ /* 0x000fe200000010ff */
[----:B------:R-:W-:Y:S01]  /*bd90*/  STSM.16.M88.4 [R95], R24 ;  /* 0x000000185f007844 */ /* 0x000fe20000000200 */
[----:B------:R-:W-:Y:S02]  /*bda0*/  F2FP.BF16.F32.PACK_AB R30, R69, R68 ;  /* 0x00000044451e723e */ /* 0x000fe400000010ff */
[----:B------:R-:W-:Y:S02]  /*bdb0*/  F2FP.BF16.F32.PACK_AB R31, R71, R70 ;  /* 0x00000046471f723e */ /* 0x000fe400000010ff */
[----:B-1----:R-:W-:Y:S02]  /*bdc0*/  F2FP.BF16.F32.PACK_AB R4, R73, R72 ;  /* 0x000000484904723e */ /* 0x002fe400000010ff */
[----:B------:R-:W-:Y:S01]  /*bdd0*/  F2FP.BF16.F32.PACK_AB R5, R75, R74 ;  /* 0x0000004a4b05723e */ /* 0x000fe200000010ff */
[----:B------:R-:W-:Y:S01]  /*bde0*/  STSM.16.M88.4 [R94], R28 ;  /* 0x0000001c5e007844 */ /* 0x000fe20000000200 */
[----:B------:R-:W-:-:S02]  /*bdf0*/  F2FP.BF16.F32.PACK_AB R6, R77, R76 ;  /* 0x0000004c4d06723e */ /* 0x000fc400000010ff */
[----:B------:R-:W-:Y:S02]  /*be00*/  F2FP.BF16.F32.PACK_AB R7, R79, R78 ;  /* 0x0000004e4f07723e */ /* 0x000fe400000010ff */
[----:B---3--:R-:W-:Y:S02]  /*be10*/  F2FP.BF16.F32.PACK_AB R8, R81, R80 ;  /* 0x000000505108723e */ /* 0x008fe400000010ff */
[----:B------:R-:W-:Y:S01]  /*be20*/  F2FP.BF16.F32.PACK_AB R9, R83, R42 ;  /* 0x0000002a5309723e */ /* 0x000fe200000010ff */
[----:B------:R1:W-:Y:S01]  /*be30*/  STSM.16.M88.4 [R82], R4 ;  /* 0x0000000452007844 */ /* 0x0003e20000000200 */
[----:B------:R-:W-:Y:S02]  /*be40*/  F2FP.BF16.F32.PACK_AB R10, R85, R84 ;  /* 0x00000054550a723e */ /* 0x000fe400000010ff */
[----:B------:R-:W-:Y:S02]  /*be50*/  F2FP.BF16.F32.PACK_AB R11, R87, R86 ;  /* 0x00000056570b723e */ /* 0x000fe400000010ff */
[----:B------:R-:W-:-:S02]  /*be60*/  MOV R34, R34 ;  /* 0x0000002200227202 */ /* 0x000fc40000000f00 */
[----:B------:R-:W-:Y:S01]  /*be70*/  MOV R37, R36 ;  /* 0x0000002400257202 */ /* 0x000fe20000000f00 */
[----:B------:R3:W-:Y:S01]  /*be80*/  STSM.16.M88.4 [R51], R8 ;  /* 0x0000000833007844 */ /* 0x0007e20000000200 */
[----:B------:R-:W4:Y:S01]  /*be90*/  LDC R39, c[0x0][0xa88] ;  /* 0x0002a200ff277b82 */ /* 0x000f220000000800 */
[----:B--2---:R-:W-:Y:S01]  /*bea0*/  ISETP.NE.U32.AND P0, PT, R40, RZ, PT ;  /* 0x000000ff2800720c */ /* 0x004fe20003f05070 */
[----:B------:R-:W-:Y:S01]  /*beb0*/  IMAD.MOV.U32 R36, RZ, RZ, RZ ;  /* 0x000000ffff247224 */ /* 0x000fe200078e00ff */
[----:B------:R2:W-:Y:S02]  /*bec0*/  STSM.16.M88.4 [R33], R88 ;  /* 0x0000005821007844 */ /* 0x0005e40000000200 */
[----:B------:R-:W-:Y:S01]  /*bed0*/  ISETP.NE.AND.EX P0, PT, R41, RZ, PT, P0 ;  /* 0x000000ff2900720c */ /* 0x000fe20003f05300 */
[C---:B-1----:R-:W-:Y:S01]  /*bee0*/  IMAD.SHL.U32 R5, R204.reuse, 0x4, RZ ;  /* 0x00000004cc057824 */ /* 0x042fe200078e00ff */
[----:B------:R2:W-:Y:S04]  /*bef0*/  STSM.16.M88.4 [R34], R96 ;  /* 0x0000006022007844 */ /* 0x0005e80000000200 */
[----:B------:R-:W-:Y:S01]  /*bf00*/  IADD3 R6, P1, R5, R40, RZ ;  /* 0x0000002805067210 */ /* 0x000fe20007f3e0ff */
[----:B------:R2:W-:Y:S01]  /*bf10*/  STSM.16.M88.4 [R37], R104 ;  /* 0x0000006825007844 */ /* 0x0005e20000000200 */
[----:B---3--:R-:W-:-:S03]  /*bf20*/  SHF.L.U64.HI R8, R204, 0x2, R207 ;  /* 0x00000002cc087819 */ /* 0x008fc600000102cf */
[----:B------:R2:W-:Y:S02]  /*bf30*/  STSM.16.M88.4 [R32], R112 ;  /* 0x0000007020007844 */ /* 0x0005e40000000200 */
[----:B------:R-:W-:Y:S01]  /*bf40*/  IMAD.X R7, R8, 0x1, R41, P1 ;  /* 0x0000000108077824 */ /* 0x000fe200008e0629 */
[----:B------:R-:W-:Y:S01]  /*bf50*/  BAR.SYNC.DEFER_BLOCKING 0x1, 0x100 ;  /* 0x0044000000007b1d */ /* 0x000fe20000010000 */
[----:B------:R-:W-:-:S04]  /*bf60*/  ISETP.NE.U32.AND P1, PT, RZ, UR4, PT ;  /* 0x00000004ff007c0c */ /* 0x000fc8000bf25070 */
[----:B------:R-:W-:-:S13]  /*bf70*/  ISETP.NE.AND.EX P1, PT, RZ, UR5, PT, P1 ;  /* 0x00000005ff007c0c */ /* 0x000fda000bf25310 */
[----:B------:R-:W-:-:S04]  /*bf80*/  @P1 IADD3 R4, P2, R5, UR4, RZ ;  /* 0x0000000405041c10 */ /* 0x000fc8000ff5e0ff */
[----:B------:R-:W-:Y:S01]  /*bf90*/  @P1 IADD3.X R5, R8, UR5, RZ, P2, !PT ;  /* 0x0000000508051c10 */ /* 0x000fe200097fe4ff */
[----:B------:R2:W5:Y:S01]  /*bfa0*/  @P0 LDG.E R36, desc[UR60][R6.64] ;  /* 0x0000003c06240981 */ /* 0x000562000c1e1900 */
[----:B------:R-:W-:-:S03]  /*bfb0*/  IMAD R3, R22, 0x40, R18 ;  /* 0x0000004016037824 */ /* 0x000fc600078e0212 */
[----:B----4-:R2:W5:Y:S01]  /*bfc0*/  @P1 LDG.E R39, desc[UR60][R4.64] ;  /* 0x0000003c04271981 */ /* 0x010562000c1e1900 */
[----:B------:R-:W-:-:S03]  /*bfd0*/  IMAD.WIDE R20, R3, 0x2, R20 ;  /* 0x0000000203147825 */ /* 0x000fc600078e0214 */
[----:B------:R-:W-:-:S04]  /*bfe0*/  IADD3 R13, P4, R20, 0x1000, RZ ;  /* 0x00001000140d7810 */ /* 0x000fc80007f9e0ff */
[----:B------:R-:W-:Y:S01]  /*bff0*/  LOP3.LUT R12, R13, 0x380, RZ, 0xc0, !PT ;  /* 0x000003800d0c7812 */ /* 0x000fe200078ec0ff */
[----:B------:R-:W-:Y:S08]  /*c000*/  @P1 BRA `(.L_x_3132) ;  /* 0x0000000000101947 */ /* 0x000ff00003800000 */
[----:B------:R-:W-:Y:S05]  /*c010*/  @!P0 BRA `(.L_x_3132) ;  /* 0x00000000000c8947 */ /* 0x000fea0003800000 */
[----:B--2---:R-:W2:Y:S04]  /*c020*/  LDG.E R4, desc[UR60][R6.64] ;  /* 0x0000003c06047981 */ /* 0x004ea8000c1e1900 */
[----:B-----5:R-:W2:Y:S02]  /*c030*/  LDG.E R39, desc[UR60][R6.64+0x4] ;  /* 0x0000043c06277981 */ /* 0x020ea4000c1e1900 */
[----:B--2---:R-:W-:-:S07]  /*c040*/  IADD3 R39, -R4, R39, RZ ;  /* 0x0000002704277210 */ /* 0x004fce0007ffe1ff */
.L_x_3132:
[----:B------:R-:W-:Y:S01]  /*c050*/  SHF.R.S32.HI R23, RZ, 0x1f, R205 ;  /* 0x0000001fff177819 */ /* 0x000fe200000114cd */
[----:B------:R-:W-:Y:S01]  /*c060*/  ULDC.64 UR4, c[0x0][0xb70] ;  /* 0x0002dc0000047ab9 */ /* 0x000fe20000000a00 */
[----:B--2--5:R-:W-:Y:S01]  /*c070*/  SHF.R.S32.HI R37, RZ, 0x1f, R36 ;  /* 0x0000001fff257819 */ /* 0x024fe20000011424 */
[----:B------:R-:W-:Y:S01]  /*c080*/  IMAD R10, R206, 0x80, R212 ;  /* 0x00000080ce0a7824 */ /* 0x000fe200078e02d4 */
[----:B------:R-:W-:Y:S01]  /*c090*/  IADD3 R7, P6, R20, 0x3000, RZ ;  /* 0x0000300014077810 */ /* 0x000fe20007fde0ff */
[----:B------:R-:W-:Y:S01]  /*c0a0*/  IMAD R4, R23, UR4, RZ ;  /* 0x0000000417047c24 */ /* 0x000fe2000f8e02ff */
[----:B------:R-:W-:Y:S02]  /*c0b0*/  SEL R207, R207, RZ, !P0 ;  /* 0x000000ffcfcf7207 */ /* 0x000fe40004000000 */
[----:B------:R-:W-:Y:S01]  /*c0c0*/  LOP3.LUT R6, R7, 0x380, RZ, 0xc0, !PT ;  /* 0x0000038007067812 */ /* 0x000fe200078ec0ff */
[C---:B------:R-:W-:Y:S01]  /*c0d0*/  IMAD R3, R205.reuse, UR5, R4 ;  /* 0x00000005cd037c24 */ /* 0x040fe2000f8e0204 */
[----:B------:R-:W-:Y:S01]  /*c0e0*/  SEL R65, R204, RZ, !P0 ;  /* 0x000000ffcc417207 */ /* 0x000fe20004000000 */
[----:B------:R-:W-:Y:S01]  /*c0f0*/  IMAD.WIDE.U32 R4, R205, UR4, R36 ;  /* 0x00000004cd047c25 */ /* 0x000fe2000f8e0024 */
[----:B------:R-:W-:Y:S01]  /*c100*/  IADD3 R57, P0, R20, 0x4000, RZ ;  /* 0x0000400014397810 */ /* 0x000fe20007f1e0ff */
[----:B------:R-:W-:Y:S01]  /*c110*/  ULDC.64 UR4, c[0x0][0xb78] ;  /* 0x0002de0000047ab9 */ /* 0x000fe20000000a00 */
[----:B------:R-:W-:Y:S01]  /*c120*/  SHF.R.U64 R6, R6, 0x3, RZ ;  /* 0x0000000306067819 */ /* 0x000fe200000012ff */
[----:B------:R-:W-:Y:S01]  /*c130*/  IMAD.IADD R5, R5, 0x1, R3 ;  /* 0x0000000105057824 */ /* 0x000fe200078e0203 */
[C---:B------:R-:W-:Y:S01]  /*c140*/  IADD3 R9, P5, R20.reuse, 0x2000, RZ ;  /* 0x0000200014097810 */ /* 0x040fe20007fbe0ff */
[----:B------:R-:W-:Y:S01]  /*c150*/  IMAD R3, R207, UR4, RZ ;  /* 0x00000004cf037c24 */ /* 0x000fe2000f8e02ff */
[----:B------:R-:W-:Y:S01]  /*c160*/  IADD3 R45, P1, R20, 0x5000, RZ ;  /* 0x00005000142d7810 */ /* 0x000fe20007f3e0ff */
[----:B------:R-:W-:Y:S01]  /*c170*/  IMAD.WIDE.U32 R4, R65, UR4, R4 ;  /* 0x0000000441047c25 */ /* 0x000fe2000f8e0004 */
[----:B------:R-:W-:-:S02]  /*c180*/  LOP3.LUT R56, R57, 0x380, RZ, 0xc0, !PT ;  /* 0x0000038039387812 */ /* 0x000fc400078ec0ff */
[----:B------:R-:W-:Y:S02]  /*c190*/  IADD3 R33, P2, R20, 0x6000, RZ ;  /* 0x0000600014217810 */ /* 0x000fe40007f5e0ff */
[----:B------:R-:W-:Y:S01]  /*c1a0*/  LOP3.LUT R6, R6, R7, RZ, 0x3c, !PT ;  /* 0x0000000706067212 */ /* 0x000fe200078e3cff */
[----:B------:R-:W-:Y:S01]  /*c1b0*/  IMAD R7, R65, UR5, R3 ;  /* 0x0000000541077c24 */ /* 0x000fe2000f8e0203 */
[----:B------:R-:W-:Y:S01]  /*c1c0*/  LOP3.LUT R8, R9, 0x380, RZ, 0xc0, !PT ;  /* 0x0000038009087812 */ /* 0x000fe200078ec0ff */
[----:B------:R-:W-:Y:S01]  /*c1d0*/  ULDC.64 UR4, c[0x0][0xb40] ;  /* 0x0002d00000047ab9 */ /* 0x000fe20000000a00 */
[----:B------:R-:W-:Y:S02]  /*c1e0*/  SHF.R.S32.HI R3, RZ, 0x1f, R10 ;  /* 0x0000001fff037819 */ /* 0x000fe4000001140a */
[----:B------:R-:W-:Y:S02]  /*c1f0*/  IADD3 R4, P3, R10, R4, RZ ;  /* 0x000000040a047210 */ /* 0x000fe40007f7e0ff */
[----:B------:R-:W-:-:S02]  /*c200*/  LOP3.LUT R44, R45, 0x380, RZ, 0xc0, !PT ;  /* 0x000003802d2c7812 */ /* 0x000fc400078ec0ff */
[----:B------:R-:W-:Y:S02]  /*c210*/  SHF.R.U64 R56, R56, 0x3, RZ ;  /* 0x0000000338387819 */ /* 0x000fe400000012ff */
[----:B------:R-:W-:Y:S02]  /*c220*/  LOP3.LUT R32, R33, 0x380, RZ, 0xc0, !PT ;  /* 0x0000038021207812 */ /* 0x000fe400078ec0ff */
[----:B------:R-:W-:Y:S02]  /*c230*/  SHF.R.U64 R12, R12, 0x3, RZ ;  /* 0x000000030c0c7819 */ /* 0x000fe400000012ff */
[----:B------:R-:W-:Y:S02]  /*c240*/  SHF.R.U64 R8, R8, 0x3, RZ ;  /* 0x0000000308087819 */ /* 0x000fe400000012ff */
[----:B------:R-:W-:Y:S01]  /*c250*/  IADD3.X R3, R3, R5, R7, P3, !PT ;  /* 0x0000000503037210 */ /* 0x000fe20001ffe407 */
[----:B------:R-:W-:Y:S01]  /*c260*/  IMAD.X R7, RZ, RZ, R21, P6 ;  /* 0x000000ffff077224 */ /* 0x000fe200030e0615 */
[----:B------:R-:W-:-:S02]  /*c270*/  SHF.R.U64 R44, R44, 0x3, RZ ;  /* 0x000000032c2c7819 */ /* 0x000fc400000012ff */
[----:B------:R-:W-:Y:S02]  /*c280*/  LOP3.LUT R56, R56, R57, RZ, 0x3c, !PT ;  /* 0x0000003938387212 */ /* 0x000fe400078e3cff */
[----:B------:R-:W-:Y:S02]  /*c290*/  SHF.R.U64 R32, R32, 0x3, RZ ;  /* 0x0000000320207819 */ /* 0x000fe400000012ff */
[----:B------:R-:W-:Y:S02]  /*c2a0*/  LEA R30, P3, R4, UR4, 0x2 ;  /* 0x00000004041e7c11 */ /* 0x000fe4000f8610ff */
        /* <DEDUP_REMOVED lines=10> */
[----:B------:R-:W-:Y:S01]  /*c350*/  LEA.HI.X R31, R4, UR5, R3, 0x2, P3 ;  /* 0x00000005041f7c11 */ /* 0x000fe200098f1403 */
[----:B------:R-:W-:Y:S01]  /*c360*/  VIADD R4, R10, 0x8 ;  /* 0x000000080a047836 */ /* 0x000fe20000000000 */
[C---:B------:R-:W-:Y:S01]  /*c370*/  IADD3 R25, P3, R20.reuse, 0x7000, RZ ;  /* 0x0000700014197810 */ /* 0x040fe20007f7e0ff */
[----:B------:R-:W-:Y:S01]  /*c380*/  ULDC.64 UR4, c[0x0][0xaa0] ;  /* 0x0002a80000047ab9 */ /* 0x000fe20000000a00 */
[----:B------:R-:W-:-:S02]  /*c390*/  IADD3 R61, P4, R20, 0x8000, RZ ;  /* 0x00008000143d7810 */ /* 0x000fc40007f9e0ff */
[C---:B------:R-:W-:Y:S02]  /*c3a0*/  IADD3 R53, P5, R20.reuse, 0x9000, RZ ;  /* 0x0000900014357810 */ /* 0x040fe40007fbe0ff */
[----:B------:R-:W-:Y:S02]  /*c3b0*/  IADD3 R41, P6, R20, 0xa000, RZ ;  /* 0x0000a00014297810 */ /* 0x000fe40007fde0ff */
[----:B------:R-:W-:Y:S02]  /*c3c0*/  ISETP.GE.OR P1, PT, R10, R39, P0 ;  /* 0x000000270a00720c */ /* 0x000fe40000726670 */
[----:B------:R-:W-:Y:S02]  /*c3d0*/  IADD3 R10, P2, R20, 0xb000, RZ ;  /* 0x0000b000140a7810 */ /* 0x000fe40007f5e0ff */
[----:B------:R-:W-:Y:S02]  /*c3e0*/  LOP3.LUT R24, R25, 0x380, RZ, 0xc0, !PT ;  /* 0x0000038019187812 */ /* 0x000fe400078ec0ff */
[----:B------:R-:W-:Y:S01]  /*c3f0*/  LOP3.LUT R60, R61, 0x380, RZ, 0xc0, !PT ;  /* 0x000003803d3c7812 */ /* 0x000fe200078ec0ff */
[----:B------:R-:W-:Y:S01]  /*c400*/  IMAD.X R29, RZ, RZ, R21, P2 ;  /* 0x000000ffff1d7224 */ /* 0x000fe200010e0615 */
[----:B------:R-:W-:-:S02]  /*c410*/  LOP3.LUT R52, R53, 0x380, RZ, 0xc0, !PT ;  /* 0x0000038035347812 */ /* 0x000fc400078ec0ff */
[----:B------:R-:W-:Y:S02]  /*c420*/  LOP3.LUT R40, R41, 0x380, RZ, 0xc0, !PT ;  /* 0x0000038029287812 */ /* 0x000fe400078ec0ff */
[----:B------:R-:W-:Y:S01]  /*c430*/  ISETP.GE.OR P0, PT, R4, R39, P0 ;  /* 0x000000270400720c */ /* 0x000fe20000706670 */
[----:B------:R-:W-:Y:S01]  /*c440*/  @!P1 STG.E desc[UR60][R30.64], R2 ;  /* 0x000000021e009986 */ /* 0x000fe2000c10193c */
[----:B------:R-:W-:Y:S02]  /*c450*/  LOP3.LUT R3, R10, 0x380, RZ, 0xc0, !PT ;  /* 0x000003800a037812 */ /* 0x000fe400078ec0ff */
[----:B------:R-:W-:Y:S02]  /*c460*/  LOP3.LUT R5, R20, 0x380, RZ, 0xc0, !PT ;  /* 0x0000038014057812 */ /* 0x000fe400078ec0ff */
[----:B------:R-:W-:Y:S02]  /*c470*/  SHF.R.U64 R24, R24, 0x3, RZ ;  /* 0x0000000318187819 */ /* 0x000fe400000012ff */
[----:B------:R-:W-:-:S02]  /*c480*/  SHF.R.U64 R60, R60, 0x3, RZ ;  /* 0x000000033c3c7819 */ /* 0x000fc400000012ff */
[----:B------:R-:W-:Y:S02]  /*c490*/  SHF.R.U64 R52, R52, 0x3, RZ ;  /* 0x0000000334347819 */ /* 0x000fe400000012ff */
[----:B------:R-:W-:Y:S01]  /*c4a0*/  SHF.R.U64 R40, R40, 0x3, RZ ;  /* 0x0000000328287819 */ /* 0x000fe200000012ff */
[----:B------:R1:W-:Y:S01]  /*c4b0*/  @!P0 STG.E desc[UR60][R30.64+0x20], R0 ;  /* 0x000020001e008986 */ /* 0x0003e2000c10193c */
[----:B------:R-:W-:Y:S02]  /*c4c0*/  SHF.R.U64 R3, R3, 0x3, RZ ;  /* 0x0000000303037819 */ /* 0x000fe400000012ff */
[----:B------:R-:W-:Y:S01]  /*c4d0*/  SHF.R.U64 R5, R5, 0x3, RZ ;  /* 0x0000000305057819 */ /* 0x000fe200000012ff */
[----:B------:R-:W5:Y:S01]  /*c4e0*/  LD.E.128 R12, desc[UR60][R12.64] ;  /* 0x0000003c0c0c7980 */ /* 0x000f62000c101d00 */
[----:B------:R-:W-:Y:S01]  /*c4f0*/  LOP3.LUT R24, R24, R25, RZ, 0x3c, !PT ;  /* 0x0000001918187212 */ /* 0x000fe200078e3cff */
[--C-:B------:R-:W-:Y:S01]  /*c500*/  IMAD.X R25, RZ, RZ, R21.reuse, P3 ;  /* 0x000000ffff197224 */ /* 0x100fe200018e0615 */
[----:B------:R-:W-:Y:S01]  /*c510*/  LOP3.LUT R60, R60, R61, RZ, 0x3c, !PT ;  /* 0x0000003d3c3c7212 */ /* 0x000fe200078e3cff */
[--C-:B------:R-:W-:Y:S01]  /*c520*/  IMAD.X R61, RZ, RZ, R21.reuse, P4 ;  /* 0x000000ffff3d7224 */ /* 0x100fe200020e0615 */
[----:B------:R-:W-:Y:S01]  /*c530*/  LOP3.LUT R52, R52, R53, RZ, 0x3c, !PT ;  /* 0x0000003534347212 */ /* 0x000fe200078e3cff */
[----:B------:R-:W5:Y:S01]  /*c540*/  LD.E.128 R56, desc[UR60][R56.64] ;  /* 0x0000003c38387980 */ /* 0x000f62000c101d00 */
[----:B------:R-:W-:Y:S01]  /*c550*/  LOP3.LUT R40, R40, R41, RZ, 0x3c, !PT ;  /* 0x0000002928287212 */ /* 0x000fe200078e3cff */
[----:B------:R-:W-:Y:S01]  /*c560*/  IMAD.X R41, RZ, RZ, R21, P6 ;  /* 0x000000ffff297224 */ /* 0x000fe200030e0615 */
[----:B------:R-:W-:Y:S01]  /*c570*/  IADD3.X R53, RZ, R21, RZ, P5, !PT ;  /* 0x00000015ff357210 */ /* 0x000fe20002ffe4ff */
[----:B------:R-:W5:Y:S01]  /*c580*/  LD.E.128 R44, desc[UR60][R44.64] ;  /* 0x0000003c2c2c7980 */ /* 0x000f62000c101d00 */
[----:B------:R-:W-:-:S02]  /*c590*/  LOP3.LUT R28, R3, R10, RZ, 0x3c, !PT ;  /* 0x0000000a031c7212 */ /* 0x000fc400078e3cff */
[----:B------:R-:W-:Y:S01]  /*c5a0*/  LOP3.LUT R20, R5, R20, RZ, 0x3c, !PT ;  /* 0x0000001405147212 */ /* 0x000fe200078e3cff */
[----:B------:R-:W5:Y:S01]  /*c5b0*/  LD.E.128 R8, desc[UR60][R8.64] ;  /* 0x0000003c08087980 */ /* 0x000f62000c101d00 */
[----:B------:R-:W-:-:S03]  /*c5c0*/  SHF.R.S32.HI R3, RZ, 0x1f, R18 ;  /* 0x0000001fff037819 */ /* 0x000fc60000011412 */
[----:B------:R2:W5:Y:S04]  /*c5d0*/  LD.E.128 R48, desc[UR60][R20.64] ;  /* 0x0000003c14307980 */ /* 0x000568000c101d00 */
[----:B------:R-:W5:Y:S04]  /*c5e0*/  LD.E.128 R4, desc[UR60][R6.64] ;  /* 0x0000003c06047980 */ /* 0x000f68000c101d00 */
[----:B------:R-:W5:Y:S04]  /*c5f0*/  LD.E.128 R32, desc[UR60][R32.64] ;  /* 0x0000003c20207980 */ /* 0x000f68000c101d00 */
[----:B------:R-:W5:Y:S04]  /*c600*/  LD.E.128 R24, desc[UR60][R24.64] ;  /* 0x0000003c18187980 */ /* 0x000f68000c101d00 */
[----:B------:R-:W5:Y:S04]  /*c610*/  LD.E.128 R60, desc[UR60][R60.64] ;  /* 0x0000003c3c3c7980 */ /* 0x000f68000c101d00 */
[----:B------:R-:W5:Y:S04]  /*c620*/  LD.E.128 R52, desc[UR60][R52.64] ;  /* 0x0000003c34347980 */ /* 0x000f68000c101d00 */
[----:B------:R-:W5:Y:S04]  /*c630*/  LD.E.128 R40, desc[UR60][R40.64] ;  /* 0x0000003c28287980 */ /* 0x000f68000c101d00 */
[----:B-1----:R-:W5:Y:S01]  /*c640*/  LD.E.128 R28, desc[UR60][R28.64] ;  /* 0x0000003c1c1c7980 */ /* 0x002f62000c101d00 */
[----:B--2---:R-:W-:Y:S01]  /*c650*/  IMAD R21, R37, UR4, RZ ;  /* 0x0000000425157c24 */ /* 0x004fe2000f8e02ff */
[----:B------:R-:W-:Y:S01]  /*c660*/  @!PT LDS RZ, [RZ] ;  /* 0x00000000fffff984 */ /* 0x000fe20000000800 */
[----:B------:R-:W-:Y:S01]  /*c670*/  @!PT LDS RZ, [RZ] ;  /* 0x00000000fffff984 */ /* 0x000fe20000000800 */
[----:B------:R-:W-:Y:S01]  /*c680*/  @!PT LDS RZ, [RZ] ;  /* 0x00000000fffff984 */ /* 0x000fe20000000800 */
[----:B------:R-:W-:Y:S01]  /*c690*/  @!PT LDS RZ, [RZ] ;  /* 0x00000000fffff984 */ /* 0x000fe20000000800 */
[----:B------:R1:W-:Y:S06]  /*c6a0*/  MEMBAR.ALL.CTA ;  /* 0x0000000000007992 */ /* 0x0003ec0000008000 */
[----:B-1----:R-:W1:Y:S01]  /*c6b0*/  FENCE.VIEW.ASYNC.S ;  /* 0x00000000000073c6 */ /* 0x002e620000000000 */
[----:B------:R-:W-:-:S02]  /*c6c0*/  IMAD.MOV.U32 R2, RZ, RZ, R18 ;  /* 0x000000ffff027224 */ /* 0x000fc400078e0012 */
[C---:B------:R-:W-:Y:S02]  /*c6d0*/  IMAD R21, R36.reuse, UR5, R21 ;  /* 0x0000000524157c24 */ /* 0x040fe4000f8e0215 */
[----:B------:R-:W-:Y:S01]  /*c6e0*/  IMAD.WIDE.U32 R2, R36, UR4, R2 ;  /* 0x0000000424027c25 */ /* 0x000fe2000f8e0002 */
[----:B------:R-:W-:-:S03]  /*c6f0*/  ULDC.64 UR4, c[0x0][0xae0] ;  /* 0x0002b80000047ab9 */ /* 0x000fc60000000a00 */
[----:B------:R-:W-:Y:S02]  /*c700*/  IMAD R39, R206, -0x80, R39 ;  /* 0xffffff80ce277824 */ /* 0x000fe400078e0227 */
[----:B------:R-:W-:Y:S02]  /*c710*/  IMAD.IADD R3, R3, 0x1, R21 ;  /* 0x0000000103037824 */ /* 0x000fe400078e0215 */
[----:B------:R-:W-:Y:S01]  /*c720*/  IMAD R36, R23, UR4, RZ ;  /* 0x0000000417247c24 */ /* 0x000fe2000f8e02ff */
[C---:B------:R-:W-:Y:S01]  /*c730*/  ISETP.GE.AND P3, PT, R22.reuse, R39, PT ;  /* 0x000000271600720c */ /* 0x040fe20003f66270 */
[----:B------:R-:W-:Y:S02]  /*c740*/  VIADD R0, R22, 0x20 ;  /* 0x0000002016007836 */ /* 0x000fe40000000000 */
[C---:B------:R-:W-:Y:S02]  /*c750*/  IMAD R23, R205.reuse, UR5, R36 ;  /* 0x00000005cd177c24 */ /* 0x040fe4000f8e0224 */
[----:B------:R-:W-:Y:S01]  /*c760*/  IMAD.WIDE.U32 R2, R205, UR4, R2 ;  /* 0x00000004cd027c25 */ /* 0x000fe2000f8e0002 */
[----:B------:R-:W-:-:S03]  /*c770*/  ULDC.64 UR4, c[0x0][0xae8] ;  /* 0x0002ba0000047ab9 */ /* 0x000fc60000000a00 */
[----:B0-----:R-:W-:Y:S01]  /*c780*/  VIADD R38, R38, 0x36820 ;  /* 0x0003682026267836 */ /* 0x001fe20000000000 */
[C---:B------:R-:W-:Y:S01]  /*c790*/  IADD3 R20, R22.reuse, 0x40, RZ ;  /* 0x0000004016147810 */ /* 0x040fe20007ffe0ff */
[----:B------:R-:W-:Y:S01]  /*c7a0*/  VIADD R21, R22, 0x60 ;  /* 0x0000006016157836 */ /* 0x000fe20000000000 */
[-C--:B------:R-:W-:Y:S01]  /*c7b0*/  ISETP.GE.AND P0, PT, R0, R39.reuse, PT ;  /* 0x000000270000720c */ /* 0x080fe20003f06270 */
[----:B------:R-:W-:Y:S01]  /*c7c0*/  IMAD.IADD R3, R3, 0x1, R23 ;  /* 0x0000000103037824 */ /* 0x000fe200078e0217 */
[----:B------:R-:W-:Y:S01]  /*c7d0*/  PRMT R38, RZ, 0x654, R38 ;  /* 0x00000654ff267816 */ /* 0x000fe20000000026 */
[----:B------:R-:W-:Y:S01]  /*c7e0*/  IMAD R0, R207, UR4, RZ ;  /* 0x00000004cf007c24 */ /* 0x000fe2000f8e02ff */
[-C--:B------:R-:W-:Y:S01]  /*c7f0*/  ISETP.GE.AND P1, PT, R20, R39.reuse, PT ;  /* 0x000000271400720c */ /* 0x080fe20003f26270 */
[----:B------:R-:W-:Y:S01]  /*c800*/  IMAD.WIDE.U32 R36, R65, UR4, R2 ;  /* 0x0000000441247c25 */ /* 0x000fe2000f8e0002 */
[----:B------:R-:W-:Y:S01]  /*c810*/  ISETP.GE.AND P2, PT, R21, R39, PT ;  /* 0x000000271500720c */ /* 0x000fe20003f46270 */
[----:B-1----:R0:W-:Y:S01]  /*c820*/  SYNCS.ARRIVE.TRANS64.RED.A1T0 RZ, [R38+URZ], RZ ;  /* 0x000000ff26ff79a7 */ /* 0x0021e2000810043f */
[----:B------:R-:W-:Y:S01]  /*c830*/  SHF.R.S32.HI R23, RZ, 0x1f, R22 ;  /* 0x0000001fff177819 */ /* 0x000fe20000011416 */
[----:B------:R-:W-:Y:S01]  /*c840*/  IMAD R39, R65, UR5, R0 ;  /* 0x0000000541277c24 */ /* 0x000fe2000f8e0200 */
[----:B------:R-:W-:Y:S01]  /*c850*/  BSSY B1, `(.L_x_3133) ;  /* 0x0000017000017945 */ /* 0x000fe20003800000 */
[----:B------:R-:W-:-:S04]  /*c860*/  IMAD.WIDE R20, R206, 0x80, R22 ;  /* 0x00000080ce147825 */ /* 0x000fc800078e0216 */
[----:B------:R-:W-:Y:S01]  /*c870*/  IMAD.IADD R65, R37, 0x1, R39 ;  /* 0x0000000125417824 */ /* 0x000fe200078e0227 */
[----:B0-----:R-:W-:Y:S06]  /*c880*/  @P3 BRA `(.L_x_3134) ;  /* 0x00000000004c3947 */ /* 0x001fec0003800000 */
[----:B------:R-:W-:Y:S01]  /*c890*/  ULDC.64 UR6, c[0x0][0xad8] ;  /* 0x0002b60000067ab9 */ /* 0x000fe20000000a00 */
[C---:B------:R-:W-:Y:S01]  /*c8a0*/  VIADD R0, R18.reuse, 0x40 ;  /* 0x0000004012007836 */ /* 0x040fe20000000000 */
[----:B------:R-:W-:Y:S01]  /*c8b0*/  IADD3 R38, R18, 0x80, RZ ;  /* 0x0000008012267810 */ /* 0x000fe20007ffe0ff */
[----:B------:R-:W-:Y:S01]  /*c8c0*/  IMAD R39, R21, UR6, RZ ;  /* 0x0000000615277c24 */ /* 0x000fe2000f8e02ff */
[----:B------:R-:W-:Y:S01]  /*c8d0*/  ULDC UR4, c[0x0][0xa8c] ;  /* 0x0002a30000047ab9 */ /* 0x000fe20000000800 */
[----:B------:R-:W-:Y:S01]  /*c8e0*/  IMAD.MOV.U32 R2, RZ, RZ, R36 ;  /* 0x000000ffff027224 */ /* 0x000fe200078e0024 */
[----:B------:R-:W-:Y:S01]  /*c8f0*/  ISETP.GE.AND P4, PT, R0, UR4, PT ;  /* 0x0000000400007c0c */ /* 0x000fe2000bf86270 */
[----:B------:R-:W-:Y:S01]  /*c900*/  IMAD.MOV.U32 R3, RZ, RZ, R65 ;  /* 0x000000ffff037224 */ /* 0x000fe200078e0041 */
[----:B------:R-:W-:Y:S01]  /*c910*/  ISETP.GE.AND P3, PT, R18, UR4, PT ;  /* 0x0000000412007c0c */ /* 0x000fe2000bf66270 */
[----:B------:R-:W-:Y:S01]  /*c920*/  IMAD R39, R20, UR7, R39 ;  /* 0x0000000714277c24 */ /* 0x000fe2000f8e0227 */
[----:B------:R-:W-:Y:S01]  /*c930*/  ISETP.GE.AND P5, PT, R38, UR4, PT ;  /* 0x0000000426007c0c */ /* 0x000fe2000bfa6270 */
[----:B------:R-:W-:Y:S01]  /*c940*/  IMAD.WIDE.U32 R2, R20, UR6, R2 ;  /* 0x0000000614027c25 */ /* 0x000fe2000f8e0002 */
[----:B------:R-:W-:-:S03]  /*c950*/  ULDC.64 UR6, c[0x0][0xa80] ;  /* 0x0002a00000067ab9 */ /* 0x000fc60000000a00 */
[----:B------:R-:W-:Y:S01]  /*c960*/  IMAD.IADD R3, R3, 0x1, R39 ;  /* 0x0000000103037824 */ /* 0x000fe200078e0227 */
[----:B------:R-:W-:-:S04]  /*c970*/  LEA R38, P6, R2, UR6, 0x1 ;  /* 0x0000000602267c11 */ /* 0x000fc8000f8c08ff */
[----:B------:R-:W-:-:S05]  /*c980*/  LEA.HI.X R39, R2, UR7, R3, 0x1, P6 ;  /* 0x0000000702277c11 */ /* 0x000fca000b0f0c03 */
[----:B-----5:R0:W-:Y:S04]  /*c990*/  @!P3 STG.E.128 desc[UR60][R38.64], R48 ;  /* 0x000000302600b986 */ /* 0x0201e8000c101d3c */
[----:B------:R0:W-:Y:S04]  /*c9a0*/  @!P4 STG.E.128 desc[UR60][R38.64+0x80], R56 ;  /* 0x000080382600c986 */ /* 0x0001e8000c101d3c */
[----:B------:R0:W-:Y:S02]  /*c9b0*/  @!P5 STG.E.128 desc[UR60][R38.64+0x100], R60 ;  /* 0x0001003c2600d986 */ /* 0x0001e4000c101d3c */
.L_x_3134:
[----:B------:R-:W-:Y:S05]  /*c9c0*/  BSYNC B1 ;  /* 0x0000000000017941 */ /* 0x000fea0003800000 */
.L_x_3133:
[----:B------:R-:W-:Y:S04]  /*c9d0*/  BSSY B1, `(.L_x_3135) ;  /* 0x0000017000017945 */ /* 0x000fe80003800000 */
[----:B------:R-:W-:Y:S05]  /*c9e0*/  @P0 BRA `(.L_x_3136) ;  /* 0x0000000000540947 */ /* 0x000fea0003800000 */
[----:B0-----:R-:W-:Y:S01]  /*c9f0*/  IADD3 R39, P0, R20, 0x20, RZ ;  /* 0x0000002014277810 */ /* 0x001fe20007f1e0ff */
[C---:B------:R-:W-:Y:S01]  /*ca00*/  VIADD R2, R18.reuse, 0x40 ;  /* 0x0000004012027836 */ /* 0x040fe20000000000 */
[----:B------:R-:W-:Y:S01]  /*ca10*/  ULDC UR4, c[0x0][0xa8c] ;  /* 0x0002a30000047ab9 */ /* 0x000fe20000000800 */
[----:B------:R-:W-:Y:S01]  /*ca20*/  ULDC.64 UR6, c[0x0][0xad8] ;  /* 0x0002b60000067ab9 */ /* 0x000fe20000000a00 */
[----:B------:R-:W-:Y:S01]  /*ca30*/  IMAD.MOV.U32 R3, RZ, RZ, R65 ;  /* 0x000000ffff037224 */ /* 0x000fe200078e0041 */
[----:B------:R-:W-:Y:S01]  /*ca40*/  IADD3 R38, R18, 0x80, RZ ;  /* 0x0000008012267810 */ /* 0x000fe20007ffe0ff */
[----:B------:R-:W-:Y:S01]  /*ca50*/  IMAD.X R0, RZ, RZ, R21, P0 ;  /* 0x000000ffff007224 */ /* 0x000fe200000e0615 */
[----:B------:R-:W-:Y:S01]  /*ca60*/  ISETP.GE.AND P4, PT, R2, UR4, PT ;  /* 0x0000000402007c0c */ /* 0x000fe2000bf86270 */
[----:B------:R-:W-:Y:S01]  /*ca70*/  IMAD.MOV.U32 R2, RZ, RZ, R36 ;  /* 0x000000ffff027224 */ /* 0x000fe200078e0024 */
[----:B------:R-:W-:Y:S01]  /*ca80*/  ISETP.GE.AND P3, PT, R18, UR4, PT ;  /* 0x0000000412007c0c */ /* 0x000fe2000bf66270 */
[----:B------:R-:W-:Y:S01]  /*ca90*/  IMAD R0, R0, UR6, RZ ;  /* 0x0000000600007c24 */ /* 0x000fe2000f8e02ff */
[----:B------:R-:W-:Y:S01]  /*caa0*/  ISETP.GE.AND P5, PT, R38, UR4, PT ;  /* 0x0000000426007c0c */ /* 0x000fe2000bfa6270 */
[----:B------:R-:W-:-:S04]  /*cab0*/  IMAD.WIDE.U32 R2, R39, UR6, R2 ;  /* 0x0000000627027c25 */ /* 0x000fc8000f8e0002 */
[----:B------:R-:W-:Y:S01]  /*cac0*/  IMAD R39, R39, UR7, R0 ;  /* 0x0000000727277c24 */ /* 0x000fe2000f8e0200 */
[----:B------:R-:W-:Y:S02]  /*cad0*/  ULDC.64 UR6, c[0x0][0xa80] ;  /* 0x0002a00000067ab9 */ /* 0x000fe40000000a00 */
[----:B------:R-:W-:Y:S01]  /*cae0*/  LEA R38, P0, R2, UR6, 0x1 ;  /* 0x0000000602267c11 */ /* 0x000fe2000f8008ff */
[----:B------:R-:W-:-:S05]  /*caf0*/  IMAD.IADD R3, R3, 0x1, R39 ;  /* 0x0000000103037824 */ /* 0x000fca00078e0227 */
[----:B------:R-:W-:-:S05]  /*cb00*/  LEA.HI.X R39, R2, UR7, R3, 0x1, P0 ;  /* 0x0000000702277c11 */ /* 0x000fca00080f0c03 */
[----:B-----5:R1:W-:Y:S04]  /*cb10*/  @!P3 STG.E.128 desc[UR60][R38.64], R12 ;  /* 0x0000000c2600b986 */ /* 0x0203e8000c101d3c */
[----:B------:R1:W-:Y:S04]  /*cb20*/  @!P4 STG.E.128 desc[UR60][R38.64+0x80], R44 ;  /* 0x0000802c2600c986 */ /* 0x0003e8000c101d3c */
[----:B------:R1:W-:Y:S02]  /*cb30*/  @!P5 STG.E.128 desc[UR60][R38.64+0x100], R52 ;  /* 0x000100342600d986 */ /* 0x0003e4000c101d3c */
.L_x_3136:
[----:B------:R-:W-:Y:S05]  /*cb40*/  BSYNC B1 ;  /* 0x0000000000017941 */ /* 0x000fea0003800000 */
.L_x_3135:
[----:B------:R-:W-:Y:S04]  /*cb50*/  BSSY B1, `(.L_x_3137) ;  /* 0x0000017000017945 */ /* 0x000fe80003800000 */
[----:B------:R-:W-:Y:S05]  /*cb60*/  @P1 BRA `(.L_x_3138) ;  /* 0x0000000000541947 */ /* 0x000fea0003800000 */
[----:B-1---5:R-:W-:Y:S01]  /*cb70*/  IADD3 R13, P0, R20, 0x40, RZ ;  /* 0x00000040140d7810 */ /* 0x022fe20007f1e0ff */
        /* <DEDUP_REMOVED lines=17> */
[----:B------:R2:W-:Y:S04]  /*cc90*/  @!P1 STG.E.128 desc[UR60][R12.64], R8 ;  /* 0x000000080c009986 */ /* 0x0005e8000c101d3c */
[----:B------:R2:W-:Y:S04]  /*cca0*/  @!P3 STG.E.128 desc[UR60][R12.64+0x80], R32 ;  /* 0x000080200c00b986 */ /* 0x0005e8000c101d3c */
[----:B------:R2:W-:Y:S02]  /*ccb0*/  @!P4 STG.E.128 desc[UR60][R12.64+0x100], R40 ;  /* 0x000100280c00c986 */ /* 0x0005e4000c101d3c */
.L_x_3138:
[----:B------:R-:W-:Y:S05]  /*ccc0*/  BSYNC B1 ;  /* 0x0000000000017941 */ /* 0x000fea0003800000 */
.L_x_3137:
[----:B------:R-:W-:Y:S05]  /*ccd0*/  @P2 BRA `(.L_x_3139) ;  /* 0x0000000c000c2947 */ /* 0x000fea0003800000 */
[----:B--2--5:R-:W-:Y:S01]  /*cce0*/  IADD3 R9, P0, R20, 0x60, RZ ;  /* 0x0000006014097810 */ /* 0x024fe20007f1e0ff */
[----:B------:R-:W-:Y:S01]  /*ccf0*/  ULDC.64 UR4, c[0x0][0xad8] ;  /* 0x0002b60000047ab9 */ /* 0x000fe20000000a00 */
[----:B------:R-:W-:Y:S01]  /*cd00*/  MOV R3, R65 ;  /* 0x0000004100037202 */ /* 0x000fe20000000f00 */
[----:B------:R-:W-:Y:S01]  /*cd10*/  IMAD.MOV.U32 R2, RZ, RZ, R36 ;  /* 0x000000ffff027224 */ /* 0x000fe200078e0024 */
[----:B------:R-:W-:Y:S01]  /*cd20*/  ULDC.64 UR6, c[0x0][0xa80] ;  /* 0x0002a00000067ab9 */ /* 0x000fe20000000a00 */
[----:B------:R-:W-:Y:S02]  /*cd30*/  IMAD.X R20, RZ, RZ, R21, P0 ;  /* 0x000000ffff147224 */ /* 0x000fe400000e0615 */
[----:B------:R-:W-:Y:S02]  /*cd40*/  VIADD R0, R18, 0x40 ;  /* 0x0000004012007836 */ /* 0x000fe40000000000 */
[----:B------:R-:W-:Y:S02]  /*cd50*/  IMAD R20, R20, UR4, RZ ;  /* 0x0000000414147c24 */ /* 0x000fe4000f8e02ff */
[----:B------:R-:W-:Y:S01]  /*cd60*/  IMAD.WIDE.U32 R2, R9, UR4, R2 ;  /* 0x0000000409027c25 */ /* 0x000fe2000f8e0002 */
[----:B------:R-:W-:-:S02]  /*cd70*/  ULDC UR4, c[0x0][0xa8c] ;  /* 0x0002a30000047ab9 */ /* 0x000fc40000000800 */
[----:B------:R-:W-:Y:S01]  /*cd80*/  ISETP.GE.AND P1, PT, R18, UR4, PT ;  /* 0x0000000412007c0c */ /* 0x000fe2000bf26270 */
[----:B------:R-:W-:Y:S01]  /*cd90*/  IMAD R9, R9, UR5, R20 ;  /* 0x0000000509097c24 */ /* 0x000fe2000f8e0214 */
[----:B------:R-:W-:Y:S01]  /*cda0*/  ISETP.GE.AND P2, PT, R0, UR4, PT ;  /* 0x0000000400007c0c */ /* 0x000fe2000bf46270 */
[----:B------:R-:W-:Y:S01]  /*cdb0*/  VIADD R0, R18, 0x80 ;  /* 0x0000008012007836 */ /* 0x000fe20000000000 */
[----:B------:R-:W-:Y:S01]  /*cdc0*/  LEA R8, P0, R2, UR6, 0x1 ;  /* 0x0000000602087c11 */ /* 0x000fe2000f8008ff */
[----:B------:R-:W-:-:S05]  /*cdd0*/  IMAD.IADD R3, R3, 0x1, R9 ;  /* 0x0000000103037824 */ /* 0x000fca00078e0209 */
[----:B------:R-:W-:Y:S02]  /*cde0*/  LEA.HI.X R9, R2, UR7, R3, 0x1, P0 ;  /* 0x0000000702097c11 */ /* 0x000fe400080f0c03 */
[----:B------:R-:W-:-:S03]  /*cdf0*/  ISETP.GE.AND P0, PT, R0, UR4, PT ;  /* 0x0000000400007c0c */ /* 0x000fc6000bf06270 */
[----:B------:R3:W-:Y:S04]  /*ce00*/  @!P1 STG.E.128 desc[UR60][R8.64], R4 ;  /* 0x0000000408009986 */ /* 0x0007e8000c101d3c */
[----:B------:R3:W-:Y:S06]  /*ce10*/  @!P2 STG.E.128 desc[UR60][R8.64+0x80], R24 ;  /* 0x000080180800a986 */ /* 0x0007ec000c101d3c */
[----:B------:R-:W-:Y:S05]  /*ce20*/  @P0 BRA `(.L_x_3139) ;  /* 0x0000000800b80947 */ /* 0x000fea0003800000 */
[----:B------:R4:W-:Y:S01]  /*ce30*/  STG.E.128 desc[UR60][R8.64+0x100], R28 ;  /* 0x0001001c08007986 */ /* 0x0009e2000c101d3c */
[----:B------:R-:W-:Y:S05]  /*ce40*/  BRA `(.L_x_3139) ;  /* 0x0000000800b07947 */ /* 0x000fea0003800000 */
.L_x_3131:
[----:B------:R-:W2:Y:S01]  /*ce50*/  LDC.64 R4, c[0x0][0xbd8] ;  /* 0x0002f600ff047b82 */ /* 0x000ea20000000a00 */
[C---:B------:R-:W-:Y:S01]  /*ce60*/  IMAD.SHL.U32 R3, R204.reuse, 0x4, RZ ;  /* 0x00000004cc037824 */ /* 0x040fe200078e00ff */
[----:B------:R-:W-:Y:S01]  /*ce70*/  SHF.L.U64.HI R0, R204, 0x2, R207 ;  /* 0x00000002cc007819 */ /* 0x000fe200000102cf */
[----:B------:R-:W-:Y:S01]  /*ce80*/  ULDC.64 UR4, c[0x0][0xbe0] ;  /* 0x0002f80000047ab9 */ /* 0x000fe20000000a00 */
[----:B------:R-:W-:-:S04]  /*ce90*/  MOV R9, RZ ;  /* 0x000000ff00097202 */ /* 0x000fc80000000f00 */
[----:B------:R-:W3:Y:S01]  /*cea0*/  LDC R7, c[0x0][0xa88] ;  /* 0x0002a200ff077b82 */ /* 0x000ee20000000800 */
[----:B--2---:R-:W-:Y:S02]  /*ceb0*/  ISETP.NE.U32.AND P0, PT, R4, RZ, PT ;  /* 0x000000ff0400720c */ /* 0x004fe40003f05070 */
[----:B------:R-:W-:Y:S02]  /*cec0*/  IADD3 R4, P1, R3, R4, RZ ;  /* 0x0000000403047210 */ /* 0x000fe40007f3e0ff */
[----:B------:R-:W-:-:S03]  /*ced0*/  ISETP.NE.AND.EX P0, PT, R5, RZ, PT, P0 ;  /* 0x000000ff0500720c */ /* 0x000fc60003f05300 */
[----:B------:R-:W-:Y:S01]  /*cee0*/  IMAD.X R5, R0, 0x1, R5, P1 ;  /* 0x0000000100057824 */ /* 0x000fe200008e0605 */
[----:B------:R-:W-:-:S04]  /*cef0*/  ISETP.NE.U32.AND P1, PT, RZ, UR4, PT ;  /* 0x00000004ff007c0c */ /* 0x000fc8000bf25070 */
[----:B------:R-:W-:-:S05]  /*cf00*/  ISETP.NE.AND.EX P1, PT, RZ, UR5, PT, P1 ;  /* 0x00000005ff007c0c */ /* 0x000fca000bf25310 */
[----:B------:R2:W5:Y:S08]  /*cf10*/  @P0 LDG.E R9, desc[UR60][R4.64] ;  /* 0x0000003c04090981 */ /* 0x000570000c1e1900 */
[----:B------:R-:W-:-:S04]  /*cf20*/  @P1 IADD3 R2, P2, R3, UR4, RZ ;  /* 0x0000000403021c10 */ /* 0x000fc8000ff5e0ff */
[----:B------:R-:W-:-:S05]  /*cf30*/  @P1 IADD3.X R3, R0, UR5, RZ, P2, !PT ;  /* 0x0000000500031c10 */ /* 0x000fca00097fe4ff */
[----:B---3--:R2:W5:Y:S01]  /*cf40*/  @P1 LDG.E R7, desc[UR60][R2.64] ;  /* 0x0000003c02071981 */ /* 0x008562000c1e1900 */
[----:B------:R-:W-:Y:S01]  /*cf50*/  ISETP.GE.AND P2, PT, R214, 0x80, PT ;  /* 0x00000080d600780c */ /* 0x000fe20003f46270 */
[----:B------:R-:W-:-:S12]  /*cf60*/  @P1 BRA `(.L_x_3140) ;  /* 0x0000000000101947 */ /* 0x000fd80003800000 */
[----:B------:R-:W-:Y:S05]  /*cf70*/  @!P0 BRA `(.L_x_3140) ;  /* 0x00000000000c8947 */ /* 0x000fea0003800000 */
[----:B------:R-:W3:Y:S04]  /*cf80*/  LDG.E R0, desc[UR60][R4.64] ;  /* 0x0000003c04007981 */ /* 0x000ee8000c1e1900 */
[----:B-----5:R-:W3:Y:S02]  /*cf90*/  LDG.E R7, desc[UR60][R4.64+0x4] ;  /* 0x0000043c04077981 */ /* 0x020ee4000c1e1900 */
[----:B---3--:R-:W-:-:S07]  /*cfa0*/  IMAD.IADD R7, R7, 0x1, -R0 ;  /* 0x0000000107077824 */ /* 0x008fce00078e0a00 */
.L_x_3140:
[----:B------:R-:W-:Y:S01]  /*cfb0*/  BSSY B1, `(.L_x_3141) ;  /* 0x000001d000017945 */ /* 0x000fe20003800000 */
[----:B------:R-:W-:Y:S02]  /*cfc0*/  SHF.R.S32.HI R8, RZ, 0x1f, R205 ;  /* 0x0000001fff087819 */ /* 0x000fe400000114cd */
[----:B------:R-:W-:Y:S02]  /*cfd0*/  SHF.R.S32.HI R13, RZ, 0x1f, R18 ;  /* 0x0000001fff0d7819 */ /* 0x000fe40000011412 */
[----:B------:R-:W-:Y:S02]  /*cfe0*/  SEL R11, R204, RZ, !P0 ;  /* 0x000000ffcc0b7207 */ /* 0x000fe40004000000 */
[----:B------:R-:W-:Y:S02]  /*cff0*/  SEL R207, R207, RZ, !P0 ;  /* 0x000000ffcfcf7207 */ /* 0x000fe40004000000 */
[----:B-----5:R-:W-:Y:S01]  /*d000*/  SHF.R.S32.HI R6, RZ, 0x1f, R9 ;  /* 0x0000001fff067819 */ /* 0x020fe20000011409 */
[----:B------:R-:W-:Y:S06]  /*d010*/  @P2 BRA `(.L_x_3142) ;  /* 0x0000000000582947 */ /* 0x000fec0003800000 */
[----:B------:R-:W3:Y:S02]  /*d020*/  S2R R0, SR_TID.X ;  /* 0x0000000000007919 */ /* 0x000ee40000002100 */
[----:B---3--:R-:W-:-:S04]  /*d030*/  IMAD R0, R206, 0x80, R0 ;  /* 0x00000080ce007824 */ /* 0x008fc800078e0200 */
[----:B------:R-:W-:-:S05]  /*d040*/  VIADD R0, R0, 0xffffff80 ;  /* 0xffffff8000007836 */ /* 0x000fca0000000000 */
[----:B------:R-:W-:-:S13]  /*d050*/  ISETP.GE.AND P0, PT, R0, R7, PT ;  /* 0x000000070000720c */ /* 0x000fda0003f06270 */
[----:B------:R-:W-:Y:S05]  /*d060*/  @P0 BRA `(.L_x_3142) ;  /* 0x0000000000440947 */ /* 0x000fea0003800000 */
[----:B--2---:R-:W-:Y:S01]  /*d070*/  IADD3 R2, P0, R0, R9, RZ ;  /* 0x0000000900027210 */ /* 0x004fe20007f1e0ff */
[----:B------:R-:W-:-:S03]  /*d080*/  ULDC.64 UR4, c[0x0][0xb70] ;  /* 0x0002dc0000047ab9 */ /* 0x000fc60000000a00 */
[----:B------:R-:W-:Y:S01]  /*d090*/  LEA.HI.X.SX32 R3, R0, R6, 0x1, P0 ;  /* 0x0000000600037211 */ /* 0x000fe200000f0eff */
[----:B------:R-:W-:-:S04]  /*d0a0*/  IMAD R0, R8, UR4, RZ ;  /* 0x0000000408007c24 */ /* 0x000fc8000f8e02ff */
        /* <DEDUP_REMOVED lines=10> */
[----:B------:R-:W-:Y:S02]  /*d150*/  LEA.HI.X R5, R2, UR5, R3, 0x2, P0 ;  /* 0x0000000502057c11 */ /* 0x000fe400080f1403 */
[----:B------:R-:W-:-:S05]  /*d160*/  MOV R3, 0xff800000 ;  /* 0xff80000000037802 */ /* 0x000fca0000000f00 */
[----:B------:R3:W-:Y:S02]  /*d170*/  STG.E desc[UR60][R4.64], R3 ;  /* 0x0000000304007986 */ /* 0x0007e4000c10193c */
.L_x_3142:
[----:B------:R-:W-:Y:S05]  /*d180*/  BSYNC B1 ;  /* 0x0000000000017941 */ /* 0x000fea0003800000 */
.L_x_3141:
[----:B------:R-:W-:Y:S01]  /*d190*/  ULDC.64 UR4, c[0x0][0xaa0] ;  /* 0x0002a80000047ab9 */ /* 0x000fe20000000a00 */
[----:B--2---:R-:W-:Y:S01]  /*d1a0*/  IMAD.MOV.U32 R2, RZ, RZ, R18 ;  /* 0x000000ffff027224 */ /* 0x004fe200078e0012 */
[----:B------:R-:W-:Y:S01]  /*d1b0*/  BSSY B1, `(.L_x_3143) ;  /* 0x000002f000017945 */ /* 0x000fe20003800000 */
[----:B---3--:R-:W-:Y:S02]  /*d1c0*/  IMAD.MOV.U32 R3, RZ, RZ, R13 ;  /* 0x000000ffff037224 */ /* 0x008fe400078e000d */
[----:B------:R-:W-:Y:S02]  /*d1d0*/  IMAD R0, R6, UR4, RZ ;  /* 0x0000000406007c24 */ /* 0x000fe4000f8e02ff */
[----:B------:R-:W-:-:S04]  /*d1e0*/  IMAD.WIDE.U32 R2, R9, UR4, R2 ;  /* 0x0000000409027c25 */ /* 0x000fc8000f8e0002 */
[----:B------:R-:W-:Y:S01]  /*d1f0*/  IMAD R9, R9, UR5, R0 ;  /* 0x0000000509097c24 */ /* 0x000fe2000f8e0200 */
[----:B------:R-:W-:Y:S01]  /*d200*/  ULDC.64 UR4, c[0x0][0xae0] ;  /* 0x0002b80000047ab9 */ /* 0x000fe20000000a00 */
[----:B------:R-:W-:Y:S02]  /*d210*/  IMAD R7, R206, -0x80, R7 ;  /* 0xffffff80ce077824 */ /* 0x000fe400078e0207 */
[----:B------:R-:W-:Y:S02]  /*d220*/  IMAD R0, R8, UR4, RZ ;  /* 0x0000000408007c24 */ /* 0x000fe4000f8e02ff */
[----:B------:R-:W-:Y:S01]  /*d230*/  IMAD.IADD R3, R3, 0x1, R9 ;  /* 0x0000000103037824 */ /* 0x000fe200078e0209 */
[C---:B------:R-:W-:Y:S01]  /*d240*/  ISETP.GE.AND P3, PT, R22.reuse, R7, PT ;  /* 0x000000071600720c */ /* 0x040fe20003f66270 */
[----:B------:R-:W-:Y:S02]  /*d250*/  VIADD R4, R22, 0x20 ;  /* 0x0000002016047836 */ /* 0x000fe40000000000 */
[----:B------:R-:W-:-:S02]  /*d260*/  IMAD R5, R205, UR5, R0 ;  /* 0x00000005cd057c24 */ /* 0x000fc4000f8e0200 */
[----:B------:R-:W-:Y:S01]  /*d270*/  VIADD R0, R22, 0x40 ;  /* 0x0000004016007836 */ /* 0x000fe20000000000 */
[-C--:B------:R-:W-:Y:S01]  /*d280*/  ISETP.GE.AND P2, PT, R4, R7.reuse, PT ;  /* 0x000000070400720c */ /* 0x080fe20003f46270 */
[----:B------:R-:W-:Y:S01]  /*d290*/  IMAD.WIDE.U32 R2, R205, UR4, R2 ;  /* 0x00000004cd027c25 */ /* 0x000fe2000f8e0002 */
[----:B------:R-:W-:Y:S01]  /*d2a0*/  IADD3 R4, R22, 0x60, RZ ;  /* 0x0000006016047810 */ /* 0x000fe20007ffe0ff */
[----:B------:R-:W-:Y:S01]  /*d2b0*/  ULDC.64 UR4, c[0x0][0xae8] ;  /* 0x0002ba0000047ab9 */ /* 0x000fe20000000a00 */
[-C--:B------:R-:W-:Y:S01]  /*d2c0*/  ISETP.GE.AND P1, PT, R0, R7.reuse, PT ;  /* 0x000000070000720c */ /* 0x080fe20003f26270 */
[----:B------:R-:W-:Y:S01]  /*d2d0*/  IMAD.IADD R3, R3, 0x1, R5 ;  /* 0x0000000103037824 */ /* 0x000fe200078e0205 */
[----:B------:R-:W-:Y:S01]  /*d2e0*/  ISETP.GE.AND P0, PT, R4, R7, PT ;  /* 0x000000070400720c */ /* 0x000fe20003f06270 */
[----:B------:R-:W-:Y:S01]  /*d2f0*/  IMAD R0, R207, UR4, RZ ;  /* 0x00000004cf007c24 */ /* 0x000fe2000f8e02ff */
[----:B------:R-:W-:Y:S01]  /*d300*/  SHF.R.S32.HI R7, RZ, 0x1f, R22 ;  /* 0x0000001fff077819 */ /* 0x000fe20000011416 */
[----:B------:R-:W-:-:S04]  /*d310*/  IMAD.WIDE.U32 R4, R11, UR4, R2 ;  /* 0x000000040b047c25 */ /* 0x000fc8000f8e0002 */
[----:B------:R-:W-:Y:S02]  /*d320*/  IMAD R9, R11, UR5, R0 ;  /* 0x000000050b097c24 */ /* 0x000fe4000f8e0200 */
[----:B------:R-:W-:Y:S02]  /*d330*/  IMAD.MOV.U32 R6, RZ, RZ, R22 ;  /* 0x000000ffff067224 */ /* 0x000fe400078e0016 */
[----:B------:R-:W-:Y:S02]  /*d340*/  IMAD.IADD R11, R5, 0x1, R9 ;  /* 0x00000001050b7824 */ /* 0x000fe400078e0209 */
[----:B------:R-:W-:Y:S01]  /*d350*/  IMAD.WIDE R6, R206, 0x80, R6 ;  /* 0x00000080ce067825 */ /* 0x000fe200078e0206 */
[----:B------:R-:W-:Y:S06]  /*d360*/  @P3 BRA `(.L_x_3144) ;  /* 0x00000000004c3947 */ /* 0x000fec0003800000 */
[----:B------:R-:W-:Y:S01]  /*d370*/  ULDC.64 UR6, c[0x0][0xad8] ;  /* 0x0002b60000067ab9 */ /* 0x000fe20000000a00 */
[----:B------:R-:W-:Y:S01]  /*d380*/  MOV R2, R4 ;  /* 0x0000000400027202 */ /* 0x000fe20000000f00 */
[C---:B------:R-:W-:Y:S01]  /*d390*/  VIADD R0, R18.reuse, 0x40 ;  /* 0x0000004012007836 */ /* 0x040fe20000000000 */
[----:B------:R-:W-:Y:S01]  /*d3a0*/  ULDC UR4, c[0x0][0xa8c] ;  /* 0x0002a30000047ab9 */ /* 0x000fe20000000800 */
[C---:B------:R-:W-:Y:S01]  /*d3b0*/  VIADD R8, R18.reuse, 0x80 ;  /* 0x0000008012087836 */ /* 0x040fe20000000000 */
[----:B------:R-:W-:Y:S01]  /*d3c0*/  ISETP.GE.AND P4, PT, R18, UR4, PT ;  /* 0x0000000412007c0c */ /* 0x000fe2000bf86270 */
[----:B------:R-:W-:Y:S01]  /*d3d0*/  IMAD R9, R7, UR6, RZ ;  /* 0x0000000607097c24 */ /* 0x000fe2000f8e02ff */
[----:B------:R-:W-:Y:S01]  /*d3e0*/  ISETP.GE.AND P5, PT, R0, UR4, PT ;  /* 0x0000000400007c0c */ /* 0x000fe2000bfa6270 */
[----:B------:R-:W-:Y:S01]  /*d3f0*/  IMAD.MOV.U32 R3, RZ, RZ, R11 ;  /* 0x000000ffff037224 */ /* 0x000fe200078e000b */
[----:B------:R-:W-:Y:S01]  /*d400*/  ISETP.GE.AND P6, PT, R8, UR4, PT ;  /* 0x0000000408007c0c */ /* 0x000fe2000bfc6270 */
[----:B------:R-:W-:-:S02]  /*d410*/  IMAD R9, R6, UR7, R9 ;  /* 0x0000000706097c24 */ /* 0x000fc4000f8e0209 */
[----:B------:R-:W-:Y:S01]  /*d420*/  IMAD.WIDE.U32 R2, R6, UR6, R2 ;  /* 0x0000000606027c25 */ /* 0x000fe2000f8e0002 */
[----:B------:R-:W-:-:S03]  /*d430*/  ULDC.64 UR6, c[0x0][0xa80] ;  /* 0x0002a00000067ab9 */ /* 0x000fc60000000a00 */
[----:B------:R-:W-:Y:S01]  /*d440*/  IMAD.IADD R3, R3, 0x1, R9 ;  /* 0x0000000103037824 */ /* 0x000fe200078e0209 */
[----:B------:R-:W-:-:S04]  /*d450*/  LEA R8, P3, R2, UR6, 0x1 ;  /* 0x0000000602087c11 */ /* 0x000fc8000f8608ff */
[----:B------:R-:W-:-:S05]  /*d460*/  LEA.HI.X R9, R2, UR7, R3, 0x1, P3 ;  /* 0x0000000702097c11 */ /* 0x000fca00098f0c03 */
[----:B------:R2:W-:Y:S04]  /*d470*/  @!P4 STG.E.128 desc[UR60][R8.64], RZ ;  /* 0x000000ff0800c986 */ /* 0x0005e8000c101d3c */
[----:B------:R2:W-:Y:S04]  /*d480*/  @!P5 STG.E.128 desc[UR60][R8.64+0x80], RZ ;  /* 0x000080ff0800d986 */ /* 0x0005e8000c101d3c */
[----:B------:R2:W-:Y:S02]  /*d490*/  @!P6 STG.E.128 desc[UR60][R8.64+0x100], RZ ;  /* 0x000100ff0800e986 */ /* 0x0005e4000c101d3c */
.L_x_3144:
[----:B------:R-:W-:Y:S05]  /*d4a0*/  BSYNC B1 ;  /* 0x0000000000017941 */ /* 0x000fea0003800000 */
.L_x_3143:
[----:B------:R-:W-:Y:S04]  /*d4b0*/  BSSY B1, `(.L_x_3145) ;  /* 0x0000017000017945 */ /* 0x000fe80003800000 */
[----:B------:R-:W-:Y:S05]  /*d4c0*/  @P2 BRA `(.L_x_3146) ;  /* 0x0000000000542947 */ /* 0x000fea0003800000 */
[----:B--2---:R-:W-:Y:S01]  /*d4d0*/  IADD3 R9, P2, R6, 0x20, RZ ;  /* 0x0000002006097810 */ /* 0x004fe20007f5e0ff */
[C---:B------:R-:W-:Y:S01]  /*d4e0*/  VIADD R2, R18.reuse, 0x40 ;  /* 0x0000004012027836 */ /* 0x040fe20000000000 */
[----:B------:R-:W-:Y:S01]  /*d4f0*/  ULDC UR4, c[0x0][0xa8c] ;  /* 0x0002a30000047ab9 */ /* 0x000fe20000000800 */
[----:B------:R-:W-:Y:S01]  /*d500*/  ULDC.64 UR6, c[0x0][0xad8] ;  /* 0x0002b60000067ab9 */ /* 0x000fe20000000a00 */
[----:B------:R-:W-:Y:S01]  /*d510*/  IMAD.MOV.U32 R3, RZ, RZ, R11 ;  /* 0x000000ffff037224 */ /* 0x000fe200078e000b */
[----:B------:R-:W-:Y:S01]  /*d520*/  ISETP.GE.AND P3, PT, R18, UR4, PT ;  /* 0x0000000412007c0c */ /* 0x000fe2000bf66270 */
[----:B------:R-:W-:Y:S01]  /*d530*/  IMAD.X R0, RZ, RZ, R7, P2 ;  /* 0x000000ffff007224 */ /* 0x000fe200010e0607 */
[----:B------:R-:W-:Y:S01]  /*d540*/  ISETP.GE.AND P4, PT, R2, UR4, PT ;  /* 0x0000000402007c0c */ /* 0x000fe2000bf86270 */
[----:B------:R-:W-:Y:S01]  /*d550*/  VIADD R8, R18, 0x80 ;  /* 0x0000008012087836 */ /* 0x000fe20000000000 */
[----:B------:R-:W-:Y:S01]  /*d560*/  MOV R2, R4 ;  /* 0x0000000400027202 */ /* 0x000fe20000000f00 */
[----:B------:R-:W-:-:S03]  /*d570*/  IMAD R0, R0, UR6, RZ ;  /* 0x0000000600007c24 */ /* 0x000fc6000f8e02ff */
        /* <DEDUP_REMOVED lines=9> */
[----:B------:R3:W-:Y:S02]  /*d610*/  @!P5 STG.E.128 desc[UR60][R8.64+0x100], RZ ;  /* 0x000100ff0800d986 */ /* 0x0007e4000c101d3c */
.L_x_3146:
[----:B------:R-:W-:Y:S05]  /*d620*/  BSYNC B1 ;  /* 0x0000000000017941 */ /* 0x000fea0003800000 */
.L_x_3145:
[----:B------:R-:W-:Y:S04]  /*d630*/  BSSY B1, `(.L_x_3147) ;  /* 0x0000017000017945 */ /* 0x000fe80003800000 */
[----:B------:R-:W-:Y:S05]  /*d640*/  @P1 BRA `(.L_x_3148) ;  /* 0x0000000000541947 */ /* 0x000fea0003800000 */
[----:B--23--:R-:W-:Y:S01]  /*d650*/  IADD3 R9, P1, R6, 0x40, RZ ;  /* 0x0000004006097810 */ /* 0x00cfe20007f3e0ff */
        /* <DEDUP_REMOVED lines=20> */
.L_x_3148:
[----:B------:R-:W-:Y:S05]  /*d7a0*/  BSYNC B1 ;  /* 0x0000000000017941 */ /* 0x000fea0003800000 */
.L_x_3147:
        /* <DEDUP_REMOVED lines=9> */
[----:B------:R-:W-:Y:S02]  /*d840*/  IMAD.MOV.U32 R3, RZ, RZ, R11 ;  /* 0x000000ffff037224 */ /* 0x000fe400078e000b */
[----:B------:R-:W-:-:S02]  /*d850*/  IMAD R6, R6, UR6, RZ ;  /* 0x0000000606067c24 */ /* 0x000fc4000f8e02ff */
[----:B------:R-:W-:Y:S02]  /*d860*/  VIADD R0, R18, 0x80 ;  /* 0x0000008012007836 */ /* 0x000fe40000000000 */
        /* <DEDUP_REMOVED lines=10> */
.L_x_3139:
[----:B------:R-:W-:Y:S05]  /*d910*/  BSYNC B0 ;  /* 0x0000000000007941 */ /* 0x000fea0003800000 */
.L_x_3130:
[----:B------:R-:W-:Y:S02]  /*d920*/  ULDC UR4, c[0x0][0xc14] ;  /* 0x0003050000047ab9 */ /* 0x000fe40000000800 */
[----:B-1----:R-:W-:-:S13]  /*d930*/  ISETP.GE.AND P0, PT, R103, UR4, PT ;  /* 0x0000000467007c0c */ /* 0x002fda000bf06270 */
[----:B------:R-:W-:Y:S05]  /*d940*/  @!P0 BRA `(.L_x_3149) ;  /* 0xffffff3400008947 */ /* 0x000fea000383ffff */
[----:B------:R-:W-:Y:S05]  /*d950*/  EXIT ;  /* 0x000000000000794d */ /* 0x000fea0003800000 */
.L_x_3105:
        /* <DEDUP_REMOVED lines=10> */
[----:B------:R-:W1:Y:S01]  /*da00*/  S2UR UR6, SR_CTAID.X ;  /* 0x00000000000679c3 */ /* 0x000e620000002500 */
        /* <DEDUP_REMOVED lines=9> */
[----:B------:R-:W-:Y:S01]  /*daa0*/  IMAD.MOV.U32 R16, RZ, RZ, RZ ;  /* 0x000000ffff107224 */ /* 0x000fe200078e00ff */
[----:B------:R-:W-:Y:S01]  /*dab0*/  ISETP.GE.U32.AND P0, PT, R8, 0x2, PT ;  /* 0x000000020800780c */ /* 0x000fe20003f06070 */
[----:B------:R-:W-:Y:S01]  /*dac0*/  IMAD.MOV.U32 R19, RZ, RZ, RZ ;  /* 0x000000ffff137224 */ /* 0x000fe200078e00ff */
[----:B------:R-:W-:-:S09]  /*dad0*/  LOP3.LUT R4, R4, 0xfffffffe, RZ, 0xc0, !PT ;  /* 0xfffffffe04047812 */ /* 0x000fd200078ec0ff */
[----:B------:R-:W-:-:S04]  /*dae0*/  @P1 LOP3.LUT R4, R4, 0x1, RZ, 0xfc, !PT ;  /* 0x0000000104041812 */ /* 0x000fc800078efcff */
[----:B------:R-:W-:-:S04]  /*daf0*/  LOP3.LUT R4, R4, 0xffffffef, RZ, 0xc0, !PT ;  /* 0xffffffef04047812 */ /* 0x000fc800078ec0ff */
[----:B------:R-:W-:-:S04]  /*db00*/  @P0 LOP3.LUT R4, R4, 0x10, RZ, 0xfc, !PT ;  /* 0x0000001004040812 */ /* 0x000fc800078efcff */
[----:B------:R-:W-:Y:S01]  /*db10*/  LOP3.LUT R4, R4, 0xfffffff7, RZ, 0xc0, !PT ;  /* 0xfffffff704047812 */ /* 0x000fe200078ec0ff */
[----:B--2---:R-:W0:Y:S02]  /*db20*/  SHFL.UP PT, R5, R0, 0x1, RZ ;  /* 0x0420000000057989 */ /* 0x004e2400000e00ff */
[----:B0-----:R-:W-:-:S05]  /*db30*/  SEL R5, R5, RZ, P1 ;  /* 0x000000ff05057207 */ /* 0x001fca0000800000 */
[----:B------:R-:W-:-:S05]  /*db40*/  IMAD.IADD R5, R0, 0x1, R5 ;  /* 0x0000000100057824 */ /* 0x000fca00078e0205 */
[----:B------:R-:W0:Y:S02]  /*db50*/  SHFL.UP PT, R6, R5, 0x2, RZ ;  /* 0x0440000005067989 */ /* 0x000e2400000e00ff */
[----:B0-----:R-:W-:Y:S02]  /*db60*/  SEL R6, R6, RZ, P0 ;  /* 0x000000ff06067207 */ /* 0x001fe40000000000 */
[----:B------:R-:W-:-:S03]  /*db70*/  ISETP.GE.U32.AND P0, PT, R8, 0x4, PT ;  /* 0x000000040800780c */ /* 0x000fc60003f06070 */
[----:B------:R-:W-:-:S05]  /*db80*/  IMAD.IADD R6, R5, 0x1, R6 ;  /* 0x0000000105067824 */ /* 0x000fca00078e0206 */
[----:B------:R-:W0:Y:S05]  /*db90*/  SHFL.UP PT, R7, R6, 0x4, RZ ;  /* 0x0480000006077989 */ /* 0x000e2a00000e00ff */
[----:B------:R-:W-:-:S04]  /*dba0*/  @P0 LOP3.LUT R4, R4, 0x8, RZ, 0xfc, !PT ;  /* 0x0000000804040812 */ /* 0x000fc800078efcff */
[----:B------:R-:W-:Y:S02]  /*dbb0*/  LOP3.LUT R4, R4, 0xfffffffb, RZ, 0xc0, !PT ;  /* 0xfffffffb04047812 */ /* 0x000fe400078ec0ff */
[----:B0-----:R-:W-:Y:S02]  /*dbc0*/  SEL R7, R7, RZ, P0 ;  /* 0x000000ff07077207 */ /* 0x001fe40000000000 */
[----:B------:R-:W-:Y:S02]  /*dbd0*/  ISETP.GE.U32.AND P0, PT, R8, 0x8, PT ;  /* 0x000000080800780c */ /* 0x000fe40003f06070 */
[----:B------:R-:W-:-:S05]  /*dbe0*/  IADD3 R7, R6, R7, RZ ;  /* 0x0000000706077210 */ /* 0x000fca0007ffe0ff */
[----:B------:R-:W0:Y:S06]  /*dbf0*/  SHFL.UP PT, R2, R7, 0x8, RZ ;  /* 0x0500000007027989 */ /* 0x000e2c00000e00ff */
[----:B------:R-:W-:-:S04]  /*dc00*/  @P0 LOP3.LUT R4, R4, 0x4, RZ, 0xfc, !PT ;  /* 0x0000000404040812 */ /* 0x000fc800078efcff */
[----:B------:R-:W-:Y:S02]  /*dc10*/  LOP3.LUT R4, R4, 0xfffffffd, RZ, 0xc0, !PT ;  /* 0xfffffffd04047812 */ /* 0x000fe400078ec0ff */
[----:B0-----:R-:W-:Y:S02]  /*dc20*/  SEL R2, R2, RZ, P0 ;  /* 0x000000ff02027207 */ /* 0x001fe40000000000 */
[----:B------:R-:W-:-:S03]  /*dc30*/  ISETP.GE.U32.AND P0, PT, R8, 0x10, PT ;  /* 0x000000100800780c */ /* 0x000fc60003f06070 */
[----:B------:R-:W-:-:S05]  /*dc40*/  IMAD.IADD R3, R7, 0x1, R2 ;  /* 0x0000000107037824 */ /* 0x000fca00078e0202 */
[----:B------:R-:W0:Y:S05]  /*dc50*/  SHFL.UP PT, R2, R3, 0x10, RZ ;  /* 0x0600000003027989 */ /* 0x000e2a00000e00ff */
[----:B------:R-:W-:Y:S02]  /*dc60*/  @P0 LOP3.LUT R4, R4, 0x2, RZ, 0xfc, !PT ;  /* 0x0000000204040812 */ /* 0x000fe400078efcff */
[----:B0-----:R-:W-:-:S05]  /*dc70*/  SEL R2, R2, RZ, P0 ;  /* 0x000000ff02027207 */ /* 0x001fca0000000000 */
[----:B------:R-:W-:-:S05]  /*dc80*/  IMAD.IADD R2, R3, 0x1, R2 ;  /* 0x0000000103027824 */ /* 0x000fca00078e0202 */
[----:B------:R-:W0:Y:S02]  /*dc90*/  SHFL.IDX PT, R5, R2, 0x1f, 0x1f ;  /* 0x03e01f0002057f89 */ /* 0x000e2400000e0000 */
[----:B0-----:R-:W-:-:S04]  /*dca0*/  IMAD R5, R5, UR4, RZ ;  /* 0x0000000405057c24 */ /* 0x001fc8000f8e02ff */
[----:B------:R-:W-:Y:S01]  /*dcb0*/  IMAD.MOV.U32 R6, RZ, RZ, R5 ;  /* 0x000000ffff067224 */ /* 0x000fe200078e0005 */
[----:B-1----:R-:W-:-:S13]  /*dcc0*/  ISETP.GT.AND P0, PT, R5, UR6, PT ;  /* 0x0000000605007c0c */ /* 0x002fda000bf04270 */
[----:B------:R-:W-:Y:S05]  /*dcd0*/  @P0 BRA `(.L_x_3150) ;  /* 0x0000000000c00947 */ /* 0x000fea0003800000 */
[----:B------:R-:W-:Y:S01]  /*dce0*/  MOV R5, R6 ;  /* 0x0000000600057202 */ /* 0x000fe20000000f00 */
[----:B------:R-:W-:Y:S01]  /*dcf0*/  IMAD.MOV.U32 R19, RZ, RZ, RZ ;  /* 0x000000ffff137224 */ /* 0x000fe200078e00ff */
[----:B------:R-:W-:Y:S01]  /*dd00*/  ULDC UR5, c[0x0][0xc14] ;  /* 0x0003050000057ab9 */ /* 0x000fe20000000800 */
[----:B------:R-:W-:Y:S01]  /*dd10*/  ULDC UR7, c[0x0][0xc14] ;  /* 0x0003050000077ab9 */ /* 0x000fe20000000800 */
[----:B------:R-:W-:-:S05]  /*dd20*/  ULDC UR4, c[0x0][0xc10] ;  /* 0x0003040000047ab9 */ /* 0x000fca0000000800 */
.L_x_3154:
[----:B------:R-:W-:Y:S02]  /*dd30*/  VIADD R0, R19, 0x1f ;  /* 0x0000001f13007836 */ /* 0x000fe40000000000 */
[----:B------:R-:W-:-:S03]  /*dd40*/  IMAD.U32 R19, RZ, RZ, UR7 ;  /* 0x00000007ff137e24 */ /* 0x000fc6000f8e00ff */
[----:B------:R-:W-:-:S13]  /*dd50*/  ISETP.GE.AND P0, PT, R0, UR5, PT ;  /* 0x0000000500007c0c */ /* 0x000fda000bf06270 */
[----:B------:R-:W-:Y:S05]  /*dd60*/  @P0 BRA `(.L_x_3151) ;  /* 0x0000000400400947 */ /* 0x000fea0003800000 */
[----:B------:R-:W0:Y:S01]  /*dd70*/  S2R R2, SR_TID.X ;  /* 0x0000000000027919 */ /* 0x000e220000002100 */
[----:B------:R-:W-:Y:S01]  /*dd80*/  IMAD.MOV.U32 R19, RZ, RZ, R0 ;  /* 0x000000ffff137224 */ /* 0x000fe200078e0000 */
[----:B------:R-:W-:Y:S01]  /*dd90*/  BSSY B0, `(.L_x_3152) ;  /* 0x000000a000007945 */ /* 0x000fe20003800000 */
[----:B------:R-:W-:Y:S02]  /*dda0*/  MOV R0, RZ ;  /* 0x000000ff00007202 */ /* 0x000fe40000000f00 */
        /* <DEDUP_REMOVED lines=8> */
.L_x_3153:
[----:B------:R-:W-:Y:S05]  /*de30*/  BSYNC B0 ;  /* 0x0000000000007941 */ /* 0x000fea0003800000 */
.L_x_3152:
        /* <DEDUP_REMOVED lines=25> */
[----:B------:R-:W-:-:S07]  /*dfd0*/  IMAD.MOV.U32 R2, RZ, RZ, R9 ;  /* 0x000000ffff027224 */ /* 0x000fce00078e0009 */
.L_x_3150:
        /* <DEDUP_REMOVED lines=16> */
.L_x_3155:
[----:B-1----:R-:W-:Y:S01]  /*e0e0*/  IMAD R16, R16, UR4, R7 ;  /* 0x0000000410107c24 */ /* 0x002fe2000f8e0207 */
[----:B0-----:R-:W-:Y:S01]  /*e0f0*/  MOV R2, RZ ;  /* 0x000000ff00027202 */ /* 0x001fe20000000f00 */
[----:B------:R-:W-:Y:S02]  /*e100*/  IMAD R7, R11, R6, RZ ;  /* 0x000000060b077224 */ /* 0x000fe400078e02ff */
[----:B------:R-:W-:Y:S01]  /*e110*/  IMAD.IADD R19, R5, 0x1, R19 ;  /* 0x0000000105137824 */ /* 0x000fe200078e0213 */
[----:B------:R-:W-:Y:S01]  /*e120*/  IADD3 R17, -R16, UR6, RZ ;  /* 0x0000000610117c10 */ /* 0x000fe2000fffe1ff */
[----:B------:R-:W-:Y:S01]  /*e130*/  IMAD.HI.U32 R2, R3, R7, R2 ;  /* 0x0000000703027227 */ /* 0x000fe200078e0002 */
        /* <DEDUP_REMOVED lines=15> */
[----:B------:R-:W-:Y:S01]  /*e230*/  IADD3 R3, -R2, RZ, RZ ;  /* 0x000000ff02037210 */ /* 0x000fe20007ffe1ff */
[----:B------:R-:W-:-:S04]  /*e240*/  IMAD.MOV.U32 R18, RZ, RZ, R2 ;  /* 0x000000ffff127224 */ /* 0x000fc800078e0002 */
[----:B------:R-:W-:Y:S01]  /*e250*/  IMAD R17, R0, R3, R17 ;  /* 0x0000000300117224 */ /* 0x000fe200078e0211 */
[----:B------:R-:W-:Y:S06]  /*e260*/  BRA `(.L_x_3156) ;  /* 0x00000000000c7947 */ /* 0x000fec0003800000 */
.L_x_3151:
[----:B------:R-:W-:Y:S02]  /*e270*/  IMAD.MOV.U32 R17, RZ, RZ, RZ ;  /* 0x000000ffff117224 */ /* 0x000fe400078e00ff */
[----:B------:R-:W-:Y:S02]  /*e280*/  IMAD.U32 R16, RZ, RZ, UR6 ;  /* 0x00000006ff107e24 */ /* 0x000fe4000f8e00ff */
[----:B------:R-:W-:-:S07]  /*e290*/  IMAD.MOV.U32 R18, RZ, RZ, RZ ;  /* 0x000000ffff127224 */ /* 0x000fce00078e00ff */
.L_x_3156:
        /* <DEDUP_REMOVED lines=9> */
[----:B------:R-:W-:Y:S02]  /*e330*/  ISETP.GE.AND P0, PT, R19, UR5, PT ;  /* 0x0000000513007c0c */ /* 0x000fe4000bf06270 */
[----:B0-----:R-:W-:-:S05]  /*e340*/  MOV R0, 0x1 ;  /* 0x0000000100007802 */ /* 0x001fca0000000f00 */
[----:B------:R0:W-:Y:S04]  /*e350*/  STL [R1+0x8], R0 ;  /* 0x0000080001007387 */ /* 0x0001e80000100800 */
[----:B------:R0:W-:Y:S02]  /*e360*/  STL [R1], RZ ;  /* 0x000000ff01007387 */ /* 0x0001e40000100800 */
[----:B------:R-:W-:Y:S05]  /*e370*/  @P0 BRA `(.L_x_3157) ;  /* 0x0000003c00f80947 */ /* 0x000fea0003800000 */
[----:B0-----:R-:W-:Y:S01]  /*e380*/  IMAD.MOV.U32 R0, RZ, RZ, 0x1 ;  /* 0x00000001ff007424 */ /* 0x001fe200078e00ff */
[----:B------:R0:W-:Y:S01]  /*e390*/  STL [R1], RZ ;  /* 0x000000ff01007387 */ /* 0x0001e20000100800 */
[----:B------:R-:W-:Y:S01]  /*e3a0*/  ULDC UR38, c[0x0][0xc] ;  /* 0x0000030000267ab9 */ /* 0x000fe20000000800 */
[----:B------:R-:W-:Y:S02]  /*e3b0*/  ULDC.64 UR36, c[0x0][0x198] ;  /* 0x0000660000247ab9 */ /* 0x000fe40000000a00 */
[----:B------:R0:W-:Y:S04]  /*e3c0*/  STL [R1+0x8], R0 ;  /* 0x0000080001007387 */ /* 0x0001e80000100800 */
[----:B------:R0:W-:Y:S02]  /*e3d0*/  STL [R1+0x28], RZ ;  /* 0x000028ff01007387 */ /* 0x0001e40000100800 */
.L_x_3222:
[----:B-1----:R-:W1:Y:S02]  /*e3e0*/  LDC.64 R2, c[0x0][0xc60] ;  /* 0x00031800ff027b82 */ /* 0x002e640000000a00 */
[----:B-1----:R-:W-:-:S05]  /*e3f0*/  IMAD.WIDE R2, R19, 0x4, R2 ;  /* 0x0000000413027825 */ /* 0x002fca00078e0202 */
[----:B------:R-:W2:Y:S01]  /*e400*/  LDG.E R5, desc[UR60][R2.64] ;  /* 0x0000003c02057981 */ /* 0x000ea2000c1e1900 */
[----:B------:R-:W-:Y:S05]  /*e410*/  YIELD ;  /* 0x0000000000007946 */ /* 0x000fea0003800000 */
[----:B------:R-:W-:Y:S01]  /*e420*/  ULDC.64 UR4, c[0x0][0xa28] ;  /* 0x00028a0000047ab9 */ /* 0x000fe20000000a00 */
[----:B0-----:R-:W-:Y:S01]  /*e430*/  IMAD.MOV.U32 R0, RZ, RZ, RZ ;  /* 0x000000ffff007224 */ /* 0x001fe200078e00ff */
[----:B------:R-:W-:-:S04]  /*e440*/  ISETP.NE.U32.AND P0, PT, RZ, UR4, PT ;  /* 0x00000004ff007c0c */ /* 0x000fc8000bf05070 */
[----:B------:R-:W-:Y:S01]  /*e450*/  ISETP.NE.AND.EX P0, PT, RZ, UR5, PT, P0 ;  /* 0x00000005ff007c0c */ /* 0x000fe2000bf05300 */
[----:B------:R-:W-:Y:S01]  /*e460*/  IMAD.MOV.U32 R6, RZ, RZ, RZ ;  /* 0x000000ffff067224 */ /* 0x000fe200078e00ff */
[----:B--2---:R-:W-:Y:S01]  /*e470*/  SHF.R.S32.HI R4, RZ, 0x1f, R5 ;  /* 0x0000001fff047819 */ /* 0x004fe20000011405 */
[----:B------:R-:W-:-:S10]  /*e480*/  IMAD.SHL.U32 R7, R5, 0x4, RZ ;  /* 0x0000000405077824 */ /* 0x000fd400078e00ff */
        /* <DEDUP_REMOVED lines=33> */
[----:B0-----:R-:W-:-:S06]  /*e6a0*/  MOV R6, UR4 ;  /* 0x0000000400067c02 */ /* 0x001fcc0008000f00 */
[----:B------:R1:W5:Y:S01]  /*e6b0*/  @P0 LDG.E R6, desc[UR60][R4.64] ;  /* 0x0000003c04060981 */ /* 0x000362000c1e1900 */
[----:B------:R-:W-:Y:S05]  /*e6c0*/  @P0 BRA `(.L_x_3158) ;  /* 0x0000000000100947 */ /* 0x000fea0003800000 */
[----:B------:R-:W-:Y:S05]  /*e6d0*/  @!P1 BRA `(.L_x_3158) ;  /* 0x00000000000c9947 */ /* 0x000fea0003800000 */
[----:B-----5:R-:W2:Y:S04]  /*e6e0*/  LDG.E R6, desc[UR60][R2.64] ;  /* 0x0000003c02067981 */ /* 0x020ea8000c1e1900 */
[----:B-1----:R-:W2:Y:S02]  /*e6f0*/  LDG.E R5, desc[UR60][R2.64+0x4] ;  /* 0x0000043c02057981 */ /* 0x002ea4000c1e1900 */
[----:B--2---:R-:W-:-:S07]  /*e700*/  IMAD.IADD R6, R5, 0x1, -R6 ;  /* 0x0000000105067824 */ /* 0x004fce00078e0a06 */
.L_x_3158:
[--C-:B-1---5:R-:W-:Y:S01]  /*e710*/  IMAD.IADD R4, R6, 0x1, -R0.reuse ;  /* 0x0000000106047824 */ /* 0x122fe200078e0a00 */
[----:B------:R-:W-:Y:S01]  /*e720*/  BSSY B6, `(.L_x_3159) ;  /* 0x0000326000067945 */ /* 0x000fe20003800000 */
[----:B------:R-:W-:Y:S02]  /*e730*/  IMAD.IADD R3, R7, 0x1, R0 ;  /* 0x0000000107037824 */ /* 0x000fe400078e0200 */
[----:B------:R-:W-:Y:S01]  /*e740*/  IMAD.MOV.U32 R2, RZ, RZ, RZ ;  /* 0x000000ffff027224 */ /* 0x000fe200078e00ff */
[----:B------:R-:W-:Y:S01]  /*e750*/  STL [R1+0x24], R4 ;  /* 0x0000240401007387 */ /* 0x000fe20000100800 */
[----:B------:R-:W-:-:S03]  /*e760*/  ISETP.GT.AND P0, PT, R4, RZ, PT ;  /* 0x000000ff0400720c */ /* 0x000fc60003f04270 */
[----:B------:R0:W-:Y:S02]  /*e770*/  STL [R1+0x4], R3 ;  /* 0x0000040301007387 */ /* 0x0001e40000100800 */
[----:B0-----:R-:W-:-:S04]  /*e780*/  VIADD R3, R4, 0x6f ;  /* 0x0000006f04037836 */ /* 0x001fc80000000000 */
[----:B------:R-:W-:-:S05]  /*e790*/  IMAD.HI R2, R3, -0x6db6db6d, R2 ;  /* 0x9249249303027827 */ /* 0x000fca00078e0202 */
[----:B------:R-:W-:-:S04]  /*e7a0*/  SHF.R.U32.HI R3, RZ, 0x1f, R2 ;  /* 0x0000001fff037819 */ /* 0x000fc80000011602 */
        /* <DEDUP_REMOVED lines=10> */
[----:B0-----:R-:W1:Y:S08]  /*e850*/  FLO.U32 R0, UR4 ;  /* 0x0000000400007d00 */ /* 0x001e7000080e0000 */
        /* <DEDUP_REMOVED lines=9> */
.L_x_3160:
[----:B------:R-:W1:Y:S01]  /*e8f0*/  S2R R3, SR_CgaCtaId ;  /* 0x0000000000037919 */ /* 0x000e620000008800 */
[----:B0-----:R-:W-:-:S04]  /*e900*/  MOV R0, 0x400 ;  /* 0x0000040000007802 */ /* 0x001fc80000000f00 */
[----:B-1----:R-:W-:-:S04]  /*e910*/  LEA R2, R3, R0, 0x18 ;  /* 0x0000000003027211 */ /* 0x002fc800078ec0ff */
[----:B------:R-:W-:Y:S01]  /*e920*/  IADD3 R0, R2, 0x21400, RZ ;  /* 0x0002140002007810 */ /* 0x000fe20007ffe0ff */
[----:B------:R0:W-:Y:S03]  /*e930*/  STL [R1+0x10], R2 ;  /* 0x0000100201007387 */ /* 0x0001e60000100800 */
        /* <DEDUP_REMOVED lines=18> */
.L_x_3162:
        /* <DEDUP_REMOVED lines=20> */
.L_x_3164:
        /* <DEDUP_REMOVED lines=16> */
.L_x_3163:
[----:B------:R-:W2:Y:S01]  /*eca0*/  LDL.LU R2, [R1+0x1c] ;  /* 0x00001c0001027983 */ /* 0x000ea20000300800 */
[----:B------:R-:W-:-:S03]  /*ecb0*/  ULDC.64 UR4, c[0x0][0x9f8] ;  /* 0x00027e0000047ab9 */ /* 0x000fc60000000a00 */
[----:B------:R-:W3:Y:S04]  /*ecc0*/  LDL.LU R0, [R1+0x20] ;  /* 0x0000200001007983 */ /* 0x000ee80000300800 */
[----:B------:R-:W4:Y:S04]  /*ecd0*/  LDL.LU R4, [R1+0x2c] ;  /* 0x00002c0001047983 */ /* 0x000f280000300800 */
[----:B------:R-:W4:Y:S01]  /*ece0*/  LDL.LU R8, [R1+0x14] ;  /* 0x0000140001087983 */ /* 0x000f220000300800 */
[----:B------:R-:W-:-:S04]  /*ecf0*/  ISETP.NE.U32.AND P0, PT, RZ, UR4, PT ;  /* 0x00000004ff007c0c */ /* 0x000fc8000bf05070 */
        /* <DEDUP_REMOVED lines=11> */
[----:B----4-:R-:W-:Y:S02]  /*edb0*/  LEA R17, R17, R4, 0x7 ;  /* 0x0000000411117211 */ /* 0x010fe400078e38ff */
        /* <DEDUP_REMOVED lines=13> */
.L_x_3165:
        /* <DEDUP_REMOVED lines=16> */
.L_x_3166:
        /* <DEDUP_REMOVED lines=15> */
.L_x_3167:
        /* <DEDUP_REMOVED lines=16> */
.L_x_3238:
[----:B------:R-:W2:Y:S01]  /*f180*/  LDL R7, [R1+0x18] ;  /* 0x0000180001077983 */ /* 0x000ea20000100800 */
[----:B------:R-:W-:Y:S01]  /*f190*/  UMOV UR4, 0xffffffff ;  /* 0xffffffff00047882 */ /* 0x000fe20000000000 */
[----:B------:R-:W-:Y:S01]  /*f1a0*/  SHF.R.S32.HI R12, RZ, 0x1f, R0 ;  /* 0x0000001fff0c7819 */ /* 0x000fe20000011400 */
[----:B--2---:R-:W-:Y:S01]  /*f1b0*/  VIADD R7, R7, 0xffffffff ;  /* 0xffffffff07077836 */ /* 0x004fe20000000000 */
[----:B------:R-:W-:Y:S06]  /*f1c0*/  BRA.DIV UR4, `(.L_x_3169) ;  /* 0x0000003604f07947 */ /* 0x000fec000b800000 */
[----:B------:R-:W-:-:S13]  /*f1d0*/  ELECT P6, URZ, PT ;  /* 0x00000000003f782f */ /* 0x000fda00038c0000 */
.L_x_3241:
        /* <DEDUP_REMOVED lines=19> */
[----:B------:R-:W-:-:S05]  /*f310*/  IMAD.WIDE.U32 R8, R0, UR4, R8 ;  /* 0x0000000400087c25 */ /* 0x000fca000f8e0008 */
[----:B------:R-:W-:Y:S02]  /*f320*/  IADD3 R5, R9, R10, RZ ;  /* 0x0000000a09057210 */ /* 0x000fe40007ffe0ff */
[----:B------:R-:W-:-:S04]  /*f330*/  LEA R10, P0, R8, R2, 0x2 ;  /* 0x00000002080a7211 */ /* 0x000fc800078010ff */
[----:B------:R-:W-:-:S05]  /*f340*/  LEA.HI.X R11, R8, R3, R5, 0x2, P0 ;  /* 0x00000003080b7211 */ /* 0x000fca00000f1405 */
[----:B------:R0:W5:Y:S04]  /*f350*/  LDG.E R5, desc[UR60][R10.64] ;  /* 0x0000003c0a057981 */ /* 0x000168000c1e1900 */
.L_x_3171:
        /* <DEDUP_REMOVED lines=9> */
.L_x_3242:
        /* <DEDUP_REMOVED lines=11> */
.L_x_3173:
        /* <DEDUP_REMOVED lines=23> */
[----:B------:R-:W-:-:S03]  /*f610*/  UIADD3 UR17, UR8, 0x28400, URZ ;  /* 0x0002840008117890 */ /* 0x000fc6000fffe03f */
        /* <DEDUP_REMOVED lines=8> */
[----:B------:R0:W-:Y:S02]  /*f6a0*/  UTMALDG.4D [UR8], [UR4], desc[UR6] ;  /* 0x00000608040075b4 */ /* 0x0001e40008019000 */
[----:B0-----:R-:W-:Y:S01]  /*f6b0*/  NOP ;  /* 0x0000000000007918 */ /* 0x001fe20000000000 */
.L_x_3170:
        /* <DEDUP_REMOVED lines=32> */
[----:B------:R0:W-:Y:S01]  /*f8c0*/  UTMALDG.4D [UR16], [UR4], desc[UR14] ;  /* 0x00000e10040075b4 */ /* 0x0001e20008019000 */
        /* <DEDUP_REMOVED lines=14> */
.L_x_3243:
[----:B------:R-:W-:Y:S05]  /*f9b0*/  BSYNC B0 ;  /* 0x0000000000007941 */ /* 0x000fea0003800000 */
.L_x_3174:
[----:B0-----:R-:W2:Y:S01]  /*f9c0*/  LDL.LU R8, [R1+0x24] ;  /* 0x0000240001087983 */ /* 0x001ea20000300800 */
[----:B------:R-:W-:Y:S01]  /*f9d0*/  BSSY B0, `(.L_x_3176) ;  /* 0x00001a6000007945 */ /* 0x000fe20003800000 */
[----:B--2---:R-:W-:-:S13]  /*f9e0*/  ISETP.GE.AND P0, PT, R8, 0x71, PT ;  /* 0x000000710800780c */ /* 0x004fda0003f06270 */
[----:B------:R-:W-:Y:S05]  /*f9f0*/  @!P0 BRA `(.L_x_3177) ;  /* 0x00000018008c8947 */ /* 0x000fea0003800000 */
[----:B------:R-:W2:Y:S01]  /*fa00*/  LDL R8, [R1+0x18] ;  /* 0x0000180001087983 */ /* 0x000ea20000100800 */
[----:B------:R-:W-:Y:S01]  /*fa10*/  IMAD.MOV.U32 R6, RZ, RZ, 0x1 ;  /* 0x00000001ff067424 */ /* 0x000fe200078e00ff */
[----:B------:R-:W-:Y:S01]  /*fa20*/  BSSY B1, `(.L_x_3178) ;  /* 0x0000093000017945 */ /* 0x000fe20003800000 */
[----:B--2---:R-:W-:-:S04]  /*fa30*/  IADD3 R14, -R8, RZ, RZ ;  /* 0x000000ff080e7210 */ /* 0x004fc80007ffe1ff */
        /* <DEDUP_REMOVED lines=21> */
[----:B0-----:R-:W-:-:S13]  /*fb90*/  ISETP.NE.AND P0, PT, R18, 0x1, PT ;  /* 0x000000011200780c */ /* 0x001fda0003f05270 */
[----:B------:R-:W0:Y:S02]  /*fba0*/  @P0 LDC.64 R8, c[0x0][0x420] ;  /* 0x00010800ff080b82 */ /* 0x000e240000000a00 */
[----:B0-----:R-:W-:Y:S01]  /*fbb0*/  @P0 IMAD.HI.U32 R10, R6, R8, RZ ;  /* 0x00000008060a0227 */ /* 0x001fe200078e00ff */
[----:B------:R-:W-:-:S04]  /*fbc0*/  MOV R8, R6 ;  /* 0x0000000600087202 */ /* 0x000fc80000000f00 */
        /* <DEDUP_REMOVED lines=11> */
.L_x_3182:
[----:B0-----:R-:W0:Y:S01]  /*fc80*/  S2R R3, SR_CgaCtaId ;  /* 0x0000000000037919 */ /* 0x001e220000008800 */
[----:B------:R-:W-:-:S04]  /*fc90*/  MOV R2, 0x400 ;  /* 0x0000040000027802 */ /* 0x000fc80000000f00 */
[----:B0-----:R-:W-:Y:S02]  /*fca0*/  LEA R2, R3, R2, 0x18 ;  /* 0x0000000203027211 */ /* 0x001fe400078ec0ff */
[----:B------:R-:W-:-:S03]  /*fcb0*/  SHF.L.U32 R3, R15, 0x1f, RZ ;  /* 0x0000001f0f037819 */ /* 0x000fc600000006ff */
[----:B------:R-:W-:-:S04]  /*fcc0*/  IMAD R2, R13, 0x8, R2 ;  /* 0x000000080d027824 */ /* 0x000fc800078e0202 */
[----:B------:R-:W0:Y:S02]  /*fcd0*/  SYNCS.PHASECHK.TRANS64.TRYWAIT P0, [R2+URZ+0x36840], R3 ;  /* 0x03684003020075a7 */ /* 0x000e24000800017f */
[----:B0-----:R-:W-:Y:S05]  /*fce0*/  @!P0 BRA `(.L_x_3183) ;  /* 0x0000002c007c8947 */ /* 0x001fea0003800000 */
.L_x_3244:
        /* <DEDUP_REMOVED lines=11> */
.L_x_3184:
        /* <DEDUP_REMOVED lines=14> */
[----:B------:R-:W-:Y:S01]  /*fe80*/  VIADD R3, R3, 0x36800 ;  /* 0x0003680003037836 */ /* 0x000fe20000000000 */
[----:B------:R-:W-:Y:S01]  /*fe90*/  UMOV UR10, URZ ;  /* 0x0000003f000a7c82 */ /* 0x000fe20008000000 */
[----:B------:R-:W-:Y:S01]  /*fea0*/  UMOV UR6, 0x0 ;  /* 0x0000000000067882 */ /* 0x000fe20000000000 */
[----:B------:R-:W-:-:S08]  /*feb0*/  UMOV UR7, 0x14f00000 ;  /* 0x14f0000000077882 */ /* 0x000fd00000000000 */
[----:B------:R-:W-:Y:S02]  /*fec0*/  UIADD3 UR8, UR14, 0x21400, URZ ;  /* 0x000214000e087890 */ /* 0x000fe4000fffe03f */
[----:B------:R-:W-:Y:S02]  /*fed0*/  UIADD3 UR15, UR14, 0x24c00, URZ ;  /* 0x00024c000e0f7890 */ /* 0x000fe4000fffe03f */
[----:B------:R-:W-:Y:S01]  /*fee0*/  UIADD3 UR14, UR14, 0x28400, URZ ;  /* 0x000284000e0e7890 */ /* 0x000fe2000fffe03f */
        /* <DEDUP_REMOVED lines=13> */
[----:B------:R0:W-:Y:S01]  /*ffc0*/  UTMALDG.4D [UR8], [UR4], desc[UR6] ;  /* 0x00000608040075b4 */ /* 0x0001e20008019000 */
[----:B------:R-:W1:Y:S02]  /*ffd0*/  SYNCS.PHASECHK.TRANS64.TRYWAIT P0, [R3+URZ+0x60], R2 ;  /* 0x00006002030075a7 */ /* 0x000e64000800017f */
[----:B01----:R-:W-:Y:S05]  /*ffe0*/  @!P0 BRA `(.L_x_3185) ;  /* 0x0000002800d08947 */ /* 0x003fea0003800000 */
.L_x_3245:
        /* <DEDUP_REMOVED lines=13> */
.L_x_3186:
        /* <DEDUP_REMOVED lines=14> */
[----:B------:R-:W-:Y:S01]  /*101a0*/  IMAD.MOV.U32 R5, RZ, RZ, R8 ;  /* 0x000000ffff057224 */ /* 0x000fe200078e0008 */
        /* <DEDUP_REMOVED lines=20> */
[----:B0-----:R-:W-:Y:S01]  /*102f0*/  NOP ;  /* 0x0000000000007918 */ /* 0x001fe20000000000 */
.L_x_3181:
[----:B------:R-:W-:Y:S05]  /*10300*/  BSYNC B2 ;  /* 0x0000000000027941 */ /* 0x000fea0003800000 */
.L_x_3180:
[----:B------:R-:W2:Y:S04]  /*10310*/  LDL.LU R2, [R1+0x18] ;  /* 0x0000180001027983 */ /* 0x000ea80000300800 */
[----:B------:R0:W-:Y:S04]  /*10320*/  STL [R1], R13 ;  /* 0x0000000d01007387 */ /* 0x0001e80000100800 */
[----:B------:R0:W-:Y:S02]  /*10330*/  STL [R1+0x8], R15 ;  /* 0x0000080f01007387 */ /* 0x0001e40000100800 */
[----:B0-2---:R-:W-:-:S07]  /*10340*/  VIADD R6, R2, 0xfffffffd ;  /* 0xfffffffd02067836 */ /* 0x005fce0000000000 */
.L_x_3179:
[----:B------:R-:W-:Y:S05]  /*10350*/  BSYNC B1 ;  /* 0x0000000000017941 */ /* 0x000fea0003800000 */
.L_x_3178:
[----:B------:R-:W-:-:S04]  /*10360*/  IADD3 R14, -R14, RZ, RZ ;  /* 0x000000ff0e0e7210 */ /* 0x000fc80007ffe1ff */
[----:B------:R-:W-:-:S13]  /*10370*/  ISETP.NE.AND P0, PT, R7, R14, PT ;  /* 0x0000000e0700720c */ /* 0x000fda0003f05270 */
[----:B------:R-:W-:Y:S05]  /*10380*/  @!P0 BRA `(.L_x_3177) ;  /* 0x0000001000288947 */ /* 0x000fea0003800000 */
[----:B------:R-:W-:-:S07]  /*10390*/  IMAD.MOV.U32 R10, RZ, RZ, R5 ;  /* 0x000000ffff0a7224 */ /* 0x000fce00078e0005 */
.L_x_3201:
        /* <DEDUP_REMOVED lines=32> */
.L_x_3189:
[----:B------:R-:W1:Y:S01]  /*105a0*/  S2R R3, SR_CgaCtaId ;  /* 0x0000000000037919 */ /* 0x000e620000008800 */
[----:B------:R-:W-:-:S04]  /*105b0*/  MOV R2, 0x400 ;  /* 0x0000040000027802 */ /* 0x000fc80000000f00 */
[----:B-1----:R-:W-:Y:S02]  /*105c0*/  LEA R2, R3, R2, 0x18 ;  /* 0x0000000203027211 */ /* 0x002fe400078ec0ff */
[----:B------:R-:W-:-:S03]  /*105d0*/  SHF.L.U32 R3, R8, 0x1f, RZ ;  /* 0x0000001f08037819 */ /* 0x000fc600000006ff */
[----:B------:R-:W-:-:S04]  /*105e0*/  IMAD R2, R7, 0x8, R2 ;  /* 0x0000000807027824 */ /* 0x000fc800078e0202 */
[----:B------:R-:W1:Y:S02]  /*105f0*/  SYNCS.PHASECHK.TRANS64.TRYWAIT P0, [R2+URZ+0x36840], R3 ;  /* 0x03684003020075a7 */ /* 0x000e64000800017f */
[----:B-1----:R-:W-:Y:S05]  /*10600*/  @!P0 BRA `(.L_x_3190) ;  /* 0x00000024005c8947 */ /* 0x002fea0003800000 */
.L_x_3246:
        /* <DEDUP_REMOVED lines=11> */
.L_x_3191:
        /* <DEDUP_REMOVED lines=37> */
.L_x_3247:
        /* <DEDUP_REMOVED lines=8> */
.L_x_3193:
        /* <DEDUP_REMOVED lines=16> */
[----:B------:R-:W-:Y:S02]  /*10a90*/  MOV R5, R10 ;  /* 0x0000000a00057202 */ /* 0x000fe40000000f00 */
        /* <DEDUP_REMOVED lines=8> */
[----:B------:R-:W-:-:S03]  /*10b20*/  UIADD3 UR16, UR8, 0x7400, URZ ;  /* 0x0000740008107890 */ /* 0x000fc6000fffe03f */
[----:B------:R-:W-:Y:S02]  /*10b30*/  UMOV UR8, UR14 ;  /* 0x0000000e00087c82 */ /* 0x000fe40008000000 */
[----:B------:R1:W-:Y:S01]  /*10b40*/  UTMALDG.4D [UR8], [UR4], desc[UR6] ;  /* 0x00000608040075b4 */ /* 0x0003e20008019000 */
[----:B------:R-:W-:Y:S01]  /*10b50*/  UMOV UR14, 0x80 ;  /* 0x00000080000e7882 */ /* 0x000fe20000000000 */
[----:B-1----:R-:W-:Y:S01]  /*10b60*/  UMOV UR8, UR15 ;  /* 0x0000000f00087c82 */ /* 0x002fe20008000000 */
[----:B------:R-:W-:Y:S02]  /*10b70*/  UMOV UR10, UR17 ;  /* 0x00000011000a7c82 */ /* 0x000fe40008000000 */
[----:B------:R1:W-:Y:S02]  /*10b80*/  UTMALDG.4D [UR8], [UR4], desc[UR6] ;  /* 0x00000608040075b4 */ /* 0x0003e40008019000 */
[----:B-1----:R-:W-:Y:S01]  /*10b90*/  UMOV UR8, UR16 ;  /* 0x0000001000087c82 */ /* 0x002fe20008000000 */
[----:B------:R-:W-:-:S02]  /*10ba0*/  UMOV UR10, UR14 ;  /* 0x0000000e000a7c82 */ /* 0x000fc40008000000 */
[----:B------:R0:W-:Y:S02]  /*10bb0*/  UTMALDG.4D [UR8], [UR4], desc[UR6] ;  /* 0x00000608040075b4 */ /* 0x0001e40008019000 */
[----:B0-----:R-:W-:Y:S01]  /*10bc0*/  NOP ;  /* 0x0000000000007918 */ /* 0x001fe20000000000 */
.L_x_3188:
[----:B------:R-:W-:Y:S05]  /*10bd0*/  BSYNC B1 ;  /* 0x0000000000017941 */ /* 0x000fea0003800000 */
.L_x_3187:
        /* <DEDUP_REMOVED lines=31> */
.L_x_3196:
[----:B------:R-:W2:Y:S01]  /*10dd0*/  S2R R3, SR_CgaCtaId ;  /* 0x0000000000037919 */ /* 0x000ea20000008800 */
[----:B------:R-:W-:-:S04]  /*10de0*/  MOV R2, 0x400 ;  /* 0x0000040000027802 */ /* 0x000fc80000000f00 */
[----:B--2---:R-:W-:Y:S02]  /*10df0*/  LEA R2, R3, R2, 0x18 ;  /* 0x0000000203027211 */ /* 0x004fe400078ec0ff */
[----:B------:R-:W-:Y:S02]  /*10e00*/  SHF.L.U32 R3, R13, 0x1f, RZ ;  /* 0x0000001f0d037819 */ /* 0x000fe400000006ff */
[----:B------:R-:W-:-:S04]  /*10e10*/  LEA R2, R14, R2, 0x3 ;  /* 0x000000020e027211 */ /* 0x000fc800078e18ff */
[----:B------:R-:W2:Y:S02]  /*10e20*/  SYNCS.PHASECHK.TRANS64.TRYWAIT P0, [R2+URZ+0x36840], R3 ;  /* 0x03684003020075a7 */ /* 0x000ea4000800017f */
[----:B--2---:R-:W-:Y:S05]  /*10e30*/  @!P0 BRA `(.L_x_3197) ;  /* 0x0000001c00788947 */ /* 0x004fea0003800000 */
.L_x_3248:
        /* <DEDUP_REMOVED lines=11> */
.L_x_3198:
        /* <DEDUP_REMOVED lines=26> */
[----:B------:R-:W-:-:S03]  /*11090*/  UIADD3 UR16, UR8, 0x28400, URZ ;  /* 0x0002840008107890 */ /* 0x000fc6000fffe03f */
[----:B------:R-:W-:Y:S02]  /*110a0*/  UMOV UR8, UR14 ;  /* 0x0000000e00087c82 */ /* 0x000fe40008000000 */
[----:B------:R0:W-:Y:S01]  /*110b0*/  UTMALDG.4D [UR8], [UR4], desc[UR6] ;  /* 0x00000608040075b4 */ /* 0x0001e20008019000 */
[----:B------:R-:W-:Y:S01]  /*110c0*/  IMAD R2, R7, 0x8, R2 ;  /* 0x0000000807027824 */ /* 0x000fe200078e0202 */
        /* <DEDUP_REMOVED lines=8> */
.L_x_3249:
        /* <DEDUP_REMOVED lines=8> */
.L_x_3200:
        /* <DEDUP_REMOVED lines=19> */
[----:B------:R1:W-:Y:S01]  /*11300*/  STL [R1+0xc], R9 ;  /* 0x00000c0901007387 */ /* 0x0003e20000100800 */
[----:B------:R-:W-:Y:S02]  /*11310*/  MOV R5, R10 ;  /* 0x0000000a00057202 */ /* 0x000fe40000000f00 */
        /* <DEDUP_REMOVED lines=12> */
[----:B-1----:R-:W-:Y:S01]  /*113e0*/  NOP ;  /* 0x0000000000007918 */ /* 0x002fe20000000000 */
.L_x_3195:
[----:B------:R-:W-:Y:S05]  /*113f0*/  BSYNC B1 ;  /* 0x0000000000017941 */ /* 0x000fea0003800000 */
.L_x_3194:
[C---:B------:R-:W-:Y:S01]  /*11400*/  ISETP.GT.AND P0, PT, R6.reuse, 0x1, PT ;  /* 0x000000010600780c */ /* 0x040fe20003f04270 */
[----:B------:R-:W-:-:S12]  /*11410*/  VIADD R6, R6, 0xfffffffe ;  /* 0xfffffffe06067836 */ /* 0x000fd80000000000 */
[----:B------:R-:W-:Y:S05]  /*11420*/  @P0 BRA `(.L_x_3201) ;  /* 0xffffffec00dc0947 */ /* 0x000fea000383ffff */
.L_x_3177:
[----:B------:R-:W-:Y:S05]  /*11430*/  BSYNC B0 ;  /* 0x0000000000007941 */ /* 0x000fea0003800000 */
.L_x_3176:
        /* <DEDUP_REMOVED lines=8> */
[----:B------:R-:W1:Y:S08]  /*114c0*/  FLO.U32 R0, UR4 ;  /* 0x0000000400007d00 */ /* 0x000e7000080e0000 */
        /* <DEDUP_REMOVED lines=8> */
.L_x_3203:
[----:B------:R-:W-:Y:S05]  /*11550*/  BSYNC B0 ;  /* 0x0000000000007941 */ /* 0x000fea0003800000 */
.L_x_3202:
        /* <DEDUP_REMOVED lines=11> */
.L_x_3250:
        /* <DEDUP_REMOVED lines=11> */
.L_x_3207:
        /* <DEDUP_REMOVED lines=33> */
[----:B-1----:R-:W-:Y:S01]  /*118d0*/  NOP ;  /* 0x0000000000007918 */ /* 0x002fe20000000000 */
.L_x_3205:
[----:B------:R-:W-:Y:S05]  /*118e0*/  BSYNC B0 ;  /* 0x0000000000007941 */ /* 0x000fea0003800000 */
.L_x_3204:
        /* <DEDUP_REMOVED lines=9> */
.L_x_3161:
[----:B------:R-:W-:Y:S05]  /*11980*/  BSYNC B6 ;  /* 0x0000000000067941 */ /* 0x000fea0003800000 */
.L_x_3159:
[----:B------:R-:W-:-:S03]  /*11990*/  UMOV UR4, 0xffffffff ;  /* 0xffffffff00047882 */ /* 0x000fc60000000000 */
[----:B------:R-:W-:Y:S05]  /*119a0*/  BRA.DIV UR4, `(.L_x_3208) ;  /* 0x0000001204d87947 */ /* 0x000fea000b800000 */
[----:B------:R2:W3:Y:S04]  /*119b0*/  SHFL.IDX PT, R4, R16, RZ, 0x1f ;  /* 0x00001fff10047589 */ /* 0x0004e800000e0000 */
[----:B------:R2:W4:Y:S02]  /*119c0*/  SHFL.IDX PT, R5, R16, 0x1, 0x1f ;  /* 0x00201f0010057f89 */ /* 0x00052400000e0000 */
.L_x_3254:
[----:B01----:R-:W0:Y:S01]  /*119d0*/  S2R R0, SR_TID.X ;  /* 0x0000000000007919 */ /* 0x003e220000002100 */
[----:B------:R-:W-:Y:S01]  /*119e0*/  ULDC UR4, c[0x0][0xc14] ;  /* 0x0003050000047ab9 */ /* 0x000fe20000000800 */
[----:B------:R-:W-:Y:S01]  /*119f0*/  BSSY B0, `(.L_x_3209) ;  /* 0x000000b000007945 */ /* 0x000fe20003800000 */
[----:B------:R-:W-:Y:S01]  /*11a00*/  IMAD.MOV.U32 R3, RZ, RZ, RZ ;  /* 0x000000ffff037224 */ /* 0x000fe200078e00ff */
[----:B0-----:R-:W-:Y:S02]  /*11a10*/  LOP3.LUT R9, R0, 0x1f, RZ, 0xc0, !PT ;  /* 0x0000001f00097812 */ /* 0x001fe400078ec0ff */
[----:B------:R-:W-:Y:S02]  /*11a20*/  MOV R0, UR4 ;  /* 0x0000000400007c02 */ /* 0x000fe40008000f00 */
[C---:B------:R-:W-:Y:S01]  /*11a30*/  ISETP.NE.AND P0, PT, R9.reuse, 0x1f, PT ;  /* 0x0000001f0900780c */ /* 0x040fe20003f05270 */
[----:B------:R-:W-:-:S05]  /*11a40*/  IMAD.IADD R7, R9, 0x1, R19 ;  /* 0x0000000109077824 */ /* 0x000fca00078e0213 */
[----:B------:R-:W-:-:S13]  /*11a50*/  ISETP.GE.OR P0, PT, R7, R0, !P0 ;  /* 0x000000000700720c */ /* 0x000fda0004706670 */
[----:B------:R-:W-:Y:S05]  /*11a60*/  @P0 BRA `(.L_x_3210) ;  /* 0x00000000000c0947 */ /* 0x000fea0003800000 */
[----:B------:R-:W0:Y:S02]  /*11a70*/  LDC.64 R2, c[0x0][0xc58] ;  /* 0x00031600ff027b82 */ /* 0x000e240000000a00 */
[----:B0-----:R-:W-:-:S06]  /*11a80*/  IMAD.WIDE R2, R7, 0x4, R2 ;  /* 0x0000000407027825 */ /* 0x001fcc00078e0202 */
[----:B------:R0:W5:Y:S02]  /*11a90*/  LDG.E R3, desc[UR60][R2.64] ;  /* 0x0000003c02037981 */ /* 0x000164000c1e1900 */
.L_x_3210:
[----:B------:R-:W-:Y:S05]  /*11aa0*/  BSYNC B0 ;  /* 0x0000000000007941 */ /* 0x000fea0003800000 */
.L_x_3209:
        /* <DEDUP_REMOVED lines=20> */
[----:B-1----:R-:W-:-:S04]  /*11bf0*/  SEL R9, R14, RZ, P0 ;  /* 0x000000ff0e097207 */ /* 0x002fc80000000000 */
[----:B0-----:R-:W-:-:S05]  /*11c00*/  IADD3 R2, R8, R9, RZ ;  /* 0x0000000908027210 */ /* 0x001fca0007ffe0ff */
[----:B------:R0:W1:Y:S02]  /*11c10*/  SHFL.IDX PT, R14, R2, 0x1f, 0x1f ;  /* 0x03e01f00020e7f89 */ /* 0x00006400000e0000 */
.L_x_3262:
[----:B------:R-:W-:Y:S02]  /*11c20*/  ULDC UR4, c[0x0][0xc10] ;  /* 0x0003040000047ab9 */ /* 0x000fe40000000800 */
[----:B--2---:R-:W-:-:S04]  /*11c30*/  IMAD.U32 R16, RZ, RZ, UR4 ;  /* 0x00000004ff107e24 */ /* 0x004fc8000f8e00ff */
[----:B-1----:R-:W-:-:S04]  /*11c40*/  IMAD R6, R14, R16, RZ ;  /* 0x000000100e067224 */ /* 0x002fc800078e02ff */
[----:B----4-:R-:W-:-:S05]  /*11c50*/  IMAD.IADD R5, R5, 0x1, R6 ;  /* 0x0000000105057824 */ /* 0x010fca00078e0206 */
[----:B---3--:R-:W-:-:S13]  /*11c60*/  ISETP.GT.AND P0, PT, R5, R4, PT ;  /* 0x000000040500720c */ /* 0x008fda0003f04270 */
[----:B------:R-:W-:Y:S05]  /*11c70*/  @P0 BRA `(.L_x_3212) ;  /* 0x0000000000b40947 */ /* 0x000fea0003800000 */
[----:B------:R-:W1:Y:S02]  /*11c80*/  LDC R0, c[0x0][0xc14] ;  /* 0x00030500ff007b82 */ /* 0x000e640000000800 */
.L_x_3217:
        /* <DEDUP_REMOVED lines=12> */
[----:B0-----:R-:W-:-:S06]  /*11d50*/  IMAD.WIDE R2, R7, 0x4, R2 ;  /* 0x0000000407027825 */ /* 0x001fcc00078e0202 */
[----:B------:R0:W5:Y:S02]  /*11d60*/  LDG.E R3, desc[UR60][R2.64] ;  /* 0x0000003c02037981 */ /* 0x000164000c1e1900 */
.L_x_3215:
[----:B------:R-:W-:Y:S05]  /*11d70*/  BSYNC B0 ;  /* 0x0000000000007941 */ /* 0x000fea0003800000 */
.L_x_3214:
        /* <DEDUP_REMOVED lines=23> */
.L_x_3270:
[----:B------:R-:W-:Y:S02]  /*11ef0*/  ULDC UR4, c[0x0][0xc10] ;  /* 0x0003040000047ab9 */ /* 0x000fe40000000800 */
[----:B------:R-:W-:-:S04]  /*11f00*/  IMAD.U32 R16, RZ, RZ, UR4 ;  /* 0x00000004ff107e24 */ /* 0x000fc8000f8e00ff */
[----:B-1----:R-:W-:-:S05]  /*11f10*/  IMAD R6, R14, R16, RZ ;  /* 0x000000100e067224 */ /* 0x002fca00078e02ff */
[----:B------:R-:W-:-:S04]  /*11f20*/  IADD3 R5, R6, R5, RZ ;  /* 0x0000000506057210 */ /* 0x000fc80007ffe0ff */
[----:B------:R-:W-:-:S13]  /*11f30*/  ISETP.GT.AND P0, PT, R5, R4, PT ;  /* 0x000000040500720c */ /* 0x000fda0003f04270 */
[----:B------:R-:W-:Y:S05]  /*11f40*/  @!P0 BRA `(.L_x_3217) ;  /* 0xfffffffc00508947 */ /* 0x000fea000383ffff */
.L_x_3212:
        /* <DEDUP_REMOVED lines=8> */
.L_x_3274:
[----:B------:R-:W-:Y:S01]  /*11fd0*/  ISETP.NE.AND P0, PT, R7, RZ, PT ;  /* 0x000000ff0700720c */ /* 0x000fe20003f05270 */
[----:B------:R-:W-:-:S12]  /*11fe0*/  IMAD.MOV.U32 R14, RZ, RZ, RZ ;  /* 0x000000ffff0e7224 */ /* 0x000fd800078e00ff */
[----:B------:R-:W-:Y:S05]  /*11ff0*/  @!P0 BRA `(.L_x_3219) ;  /* 0x0000000000108947 */ /* 0x000fea0003800000 */
[----:B------:R-:W-:Y:S01]  /*12000*/  UMOV UR4, 0xffffffff ;  /* 0xffffffff00047882 */ /* 0x000fe20000000000 */
[----:B------:R-:W-:Y:S02]  /*12010*/  VIADD R12, R5, 0xffffffff ;  /* 0xffffffff050c7836 */ /* 0x000fe40000000000 */
[----:B------:R-:W-:Y:S05]  /*12020*/  BRA.DIV UR4, `(.L_x_3220) ;  /* 0x00000016046c7947 */ /* 0x000fea000b800000 */
[----:B------:R3:W4:Y:S02]  /*12030*/  SHFL.IDX PT, R14, R2, R12, 0x1f ;  /* 0x00001f0c020e7589 */ /* 0x00072400000e0000 */
.L_x_3219:
        /* <DEDUP_REMOVED lines=10> */
[----:B------:R-:W-:Y:S01]  /*120e0*/  IMAD R11, R2, R7, RZ ;  /* 0x00000007020b7224 */ /* 0x000fe200078e02ff */
[----:B------:R-:W-:-:S05]  /*120f0*/  MOV R2, RZ ;  /* 0x000000ff00027202 */ /* 0x000fca0000000f00 */
[----:B------:R-:W-:-:S04]  /*12100*/  IMAD.HI.U32 R3, R3, R11, R2 ;  /* 0x0000000b03037227 */ /* 0x000fc800078e0002 */
[----:B------:R-:W-:-:S05]  /*12110*/  IMAD.IADD R2, R4, 0x1, -R16 ;  /* 0x0000000104027824 */ /* 0x000fca00078e0a10 */
        /* <DEDUP_REMOVED lines=10> */
[----:B------:R-:W-:Y:S02]  /*121c0*/  @!P0 IADD3 R3, -R3, RZ, RZ ;  /* 0x000000ff03038210 */ /* 0x000fe40007ffe1ff */
[----:B------:R-:W-:-:S13]  /*121d0*/  ISETP.NE.AND P0, PT, R17, RZ, PT ;  /* 0x000000ff1100720c */ /* 0x000fda0003f05270 */
[----:B------:R-:W-:-:S05]  /*121e0*/  @!P0 LOP3.LUT R3, RZ, R17, RZ, 0x33, !PT ;  /* 0x00000011ff038212 */ /* 0x000fca00078e33ff */
[--C-:B------:R-:W-:Y:S02]  /*121f0*/  IMAD.MOV R4, RZ, RZ, -R3.reuse ;  /* 0x000000ffff047224 */ /* 0x100fe400078e0a03 */
[----:B------:R-:W-:Y:S02]  /*12200*/  IMAD.MOV.U32 R18, RZ, RZ, R3 ;  /* 0x000000ffff127224 */ /* 0x000fe400078e0003 */
[----:B------:R-:W-:Y:S01]  /*12210*/  IMAD R17, R17, R4, R2 ;  /* 0x0000000411117224 */ /* 0x000fe200078e0202 */
[----:B------:R-:W-:Y:S06]  /*12220*/  BRA `(.L_x_3221) ;  /* 0x00000000001c7947 */ /* 0x000fec0003800000 */
.L_x_3213:
[----:B------:R-:W-:Y:S01]  /*12230*/  UMOV UR4, URZ ;  /* 0x0000003f00047c82 */ /* 0x000fe20008000000 */
[----:B------:R-:W-:Y:S01]  /*12240*/  UMOV UR5, URZ ;  /* 0x0000003f00057c82 */ /* 0x000fe20008000000 */
[----:B------:R-:W-:Y:S01]  /*12250*/  ULDC UR6, c[0x0][0xc14] ;  /* 0x0003050000067ab9 */ /* 0x000fe20000000800 */
[----:B------:R-:W-:Y:S01]  /*12260*/  IMAD.MOV.U32 R16, RZ, RZ, R4 ;  /* 0x000000ffff107224 */ /* 0x000fe200078e0004 */
[----:B------:R-:W-:Y:S01]  /*12270*/  MOV R18, UR5 ;  /* 0x0000000500127c02 */ /* 0x000fe20008000f00 */
[----:B------:R-:W-:Y:S02]  /*12280*/  IMAD.U32 R17, RZ, RZ, UR4 ;  /* 0x00000004ff117e24 */ /* 0x000fe4000f8e00ff */
[----:B------:R-:W-:-:S07]  /*12290*/  IMAD.U32 R19, RZ, RZ, UR6 ;  /* 0x00000006ff137e24 */ /* 0x000fce000f8e00ff */
.L_x_3221:
        /* <DEDUP_REMOVED lines=12> */
.L_x_3157:
        /* <DEDUP_REMOVED lines=12> */
.L_x_3277:
[----:B------:R-:W-:Y:S05]  /*12420*/  BSYNC B0 ;  /* 0x0000000000007941 */ /* 0x000fea0003800000 */
.L_x_3223:
[----:B------:R-:W-:-:S03]  /*12430*/  UMOV UR4, 0xffffffff ;  /* 0xffffffff00047882 */ /* 0x000fc60000000000 */
[----:B------:R-:W-:Y:S05]  /*12440*/  BRA.DIV UR4, `(.L_x_3225) ;  /* 0x00000012049c7947 */ /* 0x000fea000b800000 */
[----:B------:R-:W1:Y:S02]  /*12450*/  S2R R2, SR_TID.X ;  /* 0x0000000000027919 */ /* 0x000e640000002100 */
[----:B-1----:R-:W-:-:S04]  /*12460*/  SHF.R.U32.HI R2, RZ, 0x5, R2 ;  /* 0x00000005ff027819 */ /* 0x002fc80000011602 */
[----:B------:R-:W-:-:S05]  /*12470*/  LOP3.LUT R2, R2, 0x3, RZ, 0xc0, !PT ;  /* 0x0000000302027812 */ /* 0x000fca00078ec0ff */
[----:B------:R1:W2:Y:S02]  /*12480*/  SHFL.IDX PT, R14, R2, RZ, 0x1f ;  /* 0x00001fff020e7589 */ /* 0x0002a400000e0000 */
.L_x_3280:
[----:B--2---:R-:W-:Y:S01]  /*12490*/  ISETP.NE.AND P0, PT, R14, RZ, PT ;  /* 0x000000ff0e00720c */ /* 0x004fe20003f05270 */
[----:B------:R-:W-:-:S12]  /*124a0*/  BSSY B0, `(.L_x_3226) ;  /* 0x0000027000007945 */ /* 0x000fd80003800000 */
[----:B------:R-:W-:Y:S05]  /*124b0*/  @P0 BRA `(.L_x_3227) ;  /* 0x0000000000940947 */ /* 0x000fea0003800000 */
[----:B------:R-:W-:-:S03]  /*124c0*/  UMOV UR4, 0xffffffff ;  /* 0xffffffff00047882 */ /* 0x000fc60000000000 */
[----:B------:R-:W-:Y:S05]  /*124d0*/  BRA.DIV UR4, `(.L_x_3228) ;  /* 0x0000001204ac7947 */ /* 0x000fea000b800000 */
[----:B------:R-:W-:-:S13]  /*124e0*/  ELECT P6, URZ, PT ;  /* 0x00000000003f782f */ /* 0x000fda00038c0000 */
.L_x_3283:
[----:B------:R-:W-:Y:S05]  /*124f0*/  @!P6 BRA `(.L_x_3227) ;  /* 0x000000000084e947 */ /* 0x000fea0003800000 */
[----:B-1----:R-:W2:Y:S02]  /*12500*/  LDL.LU R2, [R1+0x30] ;  /* 0x0000300001027983 */ /* 0x002ea40000300800 */
[----:B--2---:R-:W-:-:S04]  /*12510*/  LOP3.LUT R2, R2, 0x2, RZ, 0xfc, !PT ;  /* 0x0000000202027812 */ /* 0x004fc800078efcff */
[----:B------:R-:W-:-:S13]  /*12520*/  ISETP.NE.AND P2, PT, R2, 0x3, PT ;  /* 0x000000030200780c */ /* 0x000fda0003f45270 */
[----:B------:R-:W-:Y:S05]  /*12530*/  @!P2 BRA `(.L_x_3229) ;  /* 0x000000000004a947 */ /* 0x000fea0003800000 */
[----:B------:R-:W-:Y:S01]  /*12540*/  BPT.TRAP 0x1 ;  /* 0x000000040000795c */ /* 0x000fe20000300000 */
.L_x_3229:
[----:B0-----:R-:W2:Y:S04]  /*12550*/  LDL R3, [R1] ;  /* 0x0000000001037983 */ /* 0x001ea80000100800 */
[----:B------:R-:W3:Y:S01]  /*12560*/  LDL.LU R7, [R1+0x8] ;  /* 0x0000080001077983 */ /* 0x000ee20000300800 */
[----:B------:R-:W-:-:S04]  /*12570*/  VIADD R2, R0, 0x36840 ;  /* 0x0003684000027836 */ /* 0x000fc80000000000 */
[C---:B--2---:R-:W-:Y:S01]  /*12580*/  IMAD R6, R3.reuse, 0x8, R2 ;  /* 0x0000000803067824 */ /* 0x044fe200078e0202 */
[----:B------:R-:W-:Y:S02]  /*12590*/  IADD3 R3, R3, 0x1, RZ ;  /* 0x0000000103037810 */ /* 0x000fe40007ffe0ff */
[----:B---3--:R-:W-:Y:S02]  /*125a0*/  SHF.L.U32 R5, R7, 0x1f, RZ ;  /* 0x0000001f07057819 */ /* 0x008fe400000006ff */
[C---:B------:R-:W-:Y:S02]  /*125b0*/  ISETP.NE.AND P1, PT, R3.reuse, 0x2, PT ;  /* 0x000000020300780c */ /* 0x040fe40003f25270 */
[----:B------:R-:W0:Y:S02]  /*125c0*/  SYNCS.PHASECHK.TRANS64.TRYWAIT P0, [R6+URZ], R5 ;  /* 0x00000005060075a7 */ /* 0x000e24000800017f */
[----:B------:R-:W-:Y:S02]  /*125d0*/  SEL R4, RZ, 0x1, P1 ;  /* 0x00000001ff047807 */ /* 0x000fe40000800000 */
[----:B------:R-:W-:-:S02]  /*125e0*/  SEL R3, R3, RZ, P1 ;  /* 0x000000ff03037207 */ /* 0x000fc40000800000 */
[----:B------:R-:W-:-:S03]  /*125f0*/  LOP3.LUT R4, R7, R4, RZ, 0x3c, !PT ;  /* 0x0000000407047212 */ /* 0x000fc600078e3cff */
[----:B------:R-:W-:Y:S01]  /*12600*/  IMAD R7, R3, 0x8, R2 ;  /* 0x0000000803077824 */ /* 0x000fe200078e0202 */
[----:B------:R-:W-:Y:S01]  /*12610*/  SHF.L.U32 R2, R4, 0x1f, RZ ;  /* 0x0000001f04027819 */ /* 0x000fe200000006ff */
[----:B0-----:R-:W-:Y:S06]  /*12620*/  @!P0 BRA `(.L_x_3230) ;  /* 0x0000001000788947 */ /* 0x001fec0003800000 */
.L_x_3284:
[----:B------:R-:W1:Y:S02]  /*12630*/  SYNCS.PHASECHK.TRANS64.TRYWAIT P0, [R7+URZ], R2 ;  /* 0x00000002070075a7 */ /* 0x000e64000800017f */
[----:B-1----:R-:W-:Y:S05]  /*12640*/  @!P0 BRA `(.L_x_3231) ;  /* 0x0000001000848947 */ /* 0x002fea0003800000 */
.L_x_3285:
[----:B------:R-:W-:Y:S05]  /*12650*/  @!P2 BRA `(.L_x_3232) ;  /* 0x000000000004a947 */ /* 0x000fea0003800000 */
[----:B------:R-:W-:Y:S01]  /*12660*/  BPT.TRAP 0x1 ;  /* 0x000000040000795c */ /* 0x000fe20000300000 */
.L_x_3232:
[----:B------:R-:W2:Y:S01]  /*12670*/  LDL.LU R4, [R1] ;  /* 0x0000000001047983 */ /* 0x000ea20000300800 */
[----:B------:R-:W-:-:S04]  /*12680*/  VIADD R0, R0, 0x36860 ;  /* 0x0003686000007836 */ /* 0x000fc80000000000 */
[----:B--2---:R-:W-:-:S04]  /*12690*/  IMAD R4, R4, 0x8, R0 ;  /* 0x0000000804047824 */ /* 0x004fc800078e0200 */
[----:B------:R-:W2:Y:S02]  /*126a0*/  SYNCS.PHASECHK.TRANS64.TRYWAIT P0, [R4+URZ], R5 ;  /* 0x00000005040075a7 */ /* 0x000ea4000800017f */
[----:B--2---:R-:W-:Y:S05]  /*126b0*/  @!P0 BRA `(.L_x_3233) ;  /* 0x00000010007c8947 */ /* 0x004fea0003800000 */
.L_x_3286:
[----:B------:R-:W-:-:S07]  /*126c0*/  IMAD R3, R3, 0x8, R0 ;  /* 0x0000000803037824 */ /* 0x000fce00078e0200 */
.L_x_3234:
[----:B---3--:R3:W4:Y:S02]  /*126d0*/  SYNCS.PHASECHK.TRANS64.TRYWAIT P0, [R3+URZ], R2 ;  /* 0x00000002030075a7 */ /* 0x008724000800017f */
[----:B----4-:R-:W-:Y:S05]  /*126e0*/  @!P0 NANOSLEEP.SYNCS 0x989680 ;  /* 0x009896800000895d */ /* 0x010fea0003900000 */
[----:B------:R-:W4:Y:S02]  /*126f0*/  @!P0 SYNCS.PHASECHK.TRANS64 P0, [R3+URZ], R2 ;  /* 0x00000002030085a7 */ /* 0x000f24000800007f */
[----:B----4-:R-:W-:Y:S05]  /*12700*/  @!P0 BRA `(.L_x_3234) ;  /* 0xfffffffc00f08947 */ /* 0x010fea000383ffff */
.L_x_3227:
[----:B------:R-:W-:Y:S05]  /*12710*/  BSYNC B0 ;  /* 0x0000000000007941 */ /* 0x000fea0003800000 */
.L_x_3226:
[----:B------:R-:W-:Y:S05]  /*12720*/  EXIT ;  /* 0x000000000000794d */ /* 0x000fea0003800000 */
.L_x_3111:
[----:B0-----:R0:W1:Y:S02]  /*12730*/  SYNCS.PHASECHK.TRANS64.TRYWAIT P1, [R2+URZ+0x36800], R3 ;  /* 0x03680003020075a7 */ /* 0x001064000802017f */
[----:B-1----:R-:W-:Y:S05]  /*12740*/  @!P1 NANOSLEEP.SYNCS 0x989680 ;  /* 0x009896800000995d */ /* 0x002fea0003900000 */
[----:B------:R-:W1:Y:S02]  /*12750*/  @!P1 SYNCS.PHASECHK.TRANS64 P1, [R2+URZ+0x36800], R3 ;  /* 0x03680003020095a7 */ /* 0x000e64000802007f */
[----:B-1----:R-:W-:Y:S05]  /*12760*/  @!P1 BRA `(.L_x_3111) ;  /* 0xfffffffc00f09947 */ /* 0x002fea000383ffff */
[----:B------:R-:W-:Y:S05]  /*12770*/  BRA `(.L_x_3235) ;  /* 0xfffffeec00ac7947 */ /* 0x000fea000383ffff */
.L_x_3115:
[----:B-1----:R1:W2:Y:S02]  /*12780*/  SYNCS.PHASECHK.TRANS64.TRYWAIT P2, [R0+URZ+0x36830], R3 ;  /* 0x03683003000075a7 */ /* 0x0022a4000804017f */
[----:B--2---:R-:W-:Y:S05]  /*12790*/  @!P2 NANOSLEEP.SYNCS 0x989680 ;  /* 0x009896800000a95d */ /* 0x004fea0003900000 */
[----:B------:R-:W2:Y:S02]  /*127a0*/  @!P2 SYNCS.PHASECHK.TRANS64 P2, [R0+URZ+0x36830], R3 ;  /* 0x036830030000a5a7 */ /* 0x000ea4000804007f */
[----:B--2---:R-:W-:Y:S05]  /*127b0*/  @!P2 BRA `(.L_x_3115) ;  /* 0xfffffffc00f0a947 */ /* 0x004fea000383ffff */
[----:B------:R-:W-:Y:S05]  /*127c0*/  BRA `(.L_x_3114) ;  /* 0xfffffeec00d07947 */ /* 0x000fea000383ffff */
.L_x_3120:
[----:B-1----:R1:W2:Y:S02]  /*127d0*/  SYNCS.PHASECHK.TRANS64.TRYWAIT P2, [R12+URZ+0x36830], R5 ;  /* 0x036830050c0075a7 */ /* 0x0022a4000804017f */
[----:B--2---:R-:W-:Y:S05]  /*127e0*/  @!P2 NANOSLEEP.SYNCS 0x989680 ;  /* 0x009896800000a95d */ /* 0x004fea0003900000 */
[----:B------:R-:W2:Y:S02]  /*127f0*/  @!P2 SYNCS.PHASECHK.TRANS64 P2, [R12+URZ+0x36830], R5 ;  /* 0x036830050c00a5a7 */ /* 0x000ea4000804007f */
[----:B--2---:R-:W-:Y:S05]  /*12800*/  @!P2 BRA `(.L_x_3120) ;  /* 0xfffffffc00f0a947 */ /* 0x004fea000383ffff */
[----:B------:R-:W-:Y:S05]  /*12810*/  BRA `(.L_x_3119) ;  /* 0xffffff3800b47947 */ /* 0x000fea000383ffff */
.L_x_3124:
[----:B-1----:R1:W2:Y:S02]  /*12820*/  SYNCS.PHASECHK.TRANS64.TRYWAIT P2, [R13+URZ+0x36850], R0 ;  /* 0x036850000d0075a7 */ /* 0x0022a4000804017f */
[----:B--2---:R-:W-:Y:S05]  /*12830*/  @!P2 NANOSLEEP.SYNCS 0x989680 ;  /* 0x009896800000a95d */ /* 0x004fea0003900000 */
[----:B------:R-:W2:Y:S02]  /*12840*/  @!P2 SYNCS.PHASECHK.TRANS64 P2, [R13+URZ+0x36850], R0 ;  /* 0x036850000d00a5a7 */ /* 0x000ea4000804007f */
[----:B--2---:R-:W-:Y:S05]  /*12850*/  @!P2 BRA `(.L_x_3124) ;  /* 0xfffffffc00f0a947 */ /* 0x004fea000383ffff */
[----:B------:R-:W-:Y:S05]  /*12860*/  BRA `(.L_x_3123) ;  /* 0xffffff6000007947 */ /* 0x000fea000383ffff */
.L_x_3129:
[----:B-1----:R1:W2:Y:S02]  /*12870*/  SYNCS.PHASECHK.TRANS64.TRYWAIT P0, [R15+URZ+0x36850], R0 ;  /* 0x036850000f0075a7 */ /* 0x0022a4000800017f */
[----:B--2---:R-:W-:Y:S05]  /*12880*/  @!P0 NANOSLEEP.SYNCS 0x989680 ;  /* 0x009896800000895d */ /* 0x004fea0003900000 */
[----:B------:R-:W2:Y:S02]  /*12890*/  @!P0 SYNCS.PHASECHK.TRANS64 P0, [R15+URZ+0x36850], R0 ;  /* 0x036850000f0085a7 */ /* 0x000ea4000800007f */
[----:B--2---:R-:W-:Y:S05]  /*128a0*/  @!P0 BRA `(.L_x_3129) ;  /* 0xfffffffc00f08947 */ /* 0x004fea000383ffff */
[----:B------:R-:W-:Y:S05]  /*128b0*/  BRA `(.L_x_3128) ;  /* 0xffffff8000607947 */ /* 0x000fea000383ffff */
.L_x_3168:
        /* <DEDUP_REMOVED lines=11> */
.L_x_3237:
[----:B------:R-:W-:Y:S05]  /*12970*/  BSYNC B0 ;  /* 0x0000000000007941 */ /* 0x000fea0003800000 */
.L_x_3236:
[----:B------:R-:W-:Y:S05]  /*12980*/  BRA `(.L_x_3238) ;  /* 0xffffffc400fc7947 */ /* 0x000fea000383ffff */
.L_x_3169:
[----:B------:R-:W-:Y:S01]  /*12990*/  BSSY B0, `(.L_x_3239) ;  /* 0x0000006000007945 */ /* 0x000fe20003800000 */
[----:B------:R-:W-:-:S07]  /*129a0*/  IMAD.MOV.U32 R15, RZ, RZ, -0x1 ;  /* 0xffffffffff0f7424 */ /* 0x000fce00078e00ff */
[----:B------:R-:W-:Y:S05]  /*129b0*/  WARPSYNC.COLLECTIVE R15, `(.L_x_3240) ;  /* 0x000000000f0c7348 */ /* 0x000fea0003c00000 */
[----:B------:R-:W-:Y:S02]  /*129c0*/  ELECT P6, UR62, PT ;  /* 0x00000000003e782f */ /* 0x000fe400038c0000 */
[----:B------:R-:W-:Y:S01]  /*129d0*/  MOV R14, UR62 ;  /* 0x0000003e000e7c02 */ /* 0x000fe20008000f00 */
[----:B------:R-:W-:Y:S10]  /*129e0*/  ENDCOLLECTIVE ;  /* 0x000000000000791b */ /* 0x000ff40003800000 */
.L_x_3240:
[----:B------:R-:W-:Y:S05]  /*129f0*/  BSYNC B0 ;  /* 0x0000000000007941 */ /* 0x000fea0003800000 */
.L_x_3239:
[----:B------:R-:W-:Y:S05]  /*12a00*/  BRA `(.L_x_3241) ;  /* 0xffffffc400f47947 */ /* 0x000fea000383ffff */
.L_x_3172:
[----:B0-----:R0:W1:Y:S02]  /*12a10*/  SYNCS.PHASECHK.TRANS64.TRYWAIT P0, [R8+URZ+0x36840], R9 ;  /* 0x03684009080075a7 */ /* 0x001064000800017f */
[----:B-1----:R-:W-:Y:S05]  /*12a20*/  @!P0 NANOSLEEP.SYNCS 0x989680 ;  /* 0x009896800000895d */ /* 0x002fea0003900000 */
[----:B------:R-:W1:Y:S02]  /*12a30*/  @!P0 SYNCS.PHASECHK.TRANS64 P0, [R8+URZ+0x36840], R9 ;  /* 0x03684009080085a7 */ /* 0x000e64000800007f */
[----:B-1----:R-:W-:Y:S05]  /*12a40*/  @!P0 BRA `(.L_x_3172) ;  /* 0xfffffffc00f08947 */ /* 0x002fea000383ffff */
[----:B------:R-:W-:Y:S05]  /*12a50*/  BRA `(.L_x_3242) ;  /* 0xffffffc800647947 */ /* 0x000fea000383ffff */
.L_x_3175:
        /* <DEDUP_REMOVED lines=8> */
.L_x_3183:
[----:B0-----:R0:W1:Y:S02]  /*12ae0*/  SYNCS.PHASECHK.TRANS64.TRYWAIT P0, [R2+URZ+0x36840], R3 ;  /* 0x03684003020075a7 */ /* 0x001064000800017f */
[----:B-1----:R-:W-:Y:S05]  /*12af0*/  @!P0 NANOSLEEP.SYNCS 0x989680 ;  /* 0x009896800000895d */ /* 0x002fea0003900000 */
[----:B------:R-:W1:Y:S02]  /*12b00*/  @!P0 SYNCS.PHASECHK.TRANS64 P0, [R2+URZ+0x36840], R3 ;  /* 0x03684003020085a7 */ /* 0x000e64000800007f */
[----:B-1----:R-:W-:Y:S05]  /*12b10*/  @!P0 BRA `(.L_x_3183) ;  /* 0xfffffffc00f08947 */ /* 0x002fea000383ffff */
[----:B------:R-:W-:Y:S05]  /*12b20*/  BRA `(.L_x_3244) ;  /* 0xffffffd000707947 */ /* 0x000fea000383ffff */
.L_x_3185:
[----:B0-----:R0:W1:Y:S02]  /*12b30*/  SYNCS.PHASECHK.TRANS64.TRYWAIT P0, [R3+URZ+0x60], R2 ;  /* 0x00006002030075a7 */ /* 0x001064000800017f */
[----:B-1----:R-:W-:Y:S05]  /*12b40*/  @!P0 NANOSLEEP.SYNCS 0x989680 ;  /* 0x009896800000895d */ /* 0x002fea0003900000 */
[----:B------:R-:W1:Y:S02]  /*12b50*/  @!P0 SYNCS.PHASECHK.TRANS64 P0, [R3+URZ+0x60], R2 ;  /* 0x00006002030085a7 */ /* 0x000e64000800007f */
[----:B-1----:R-:W-:Y:S05]  /*12b60*/  @!P0 BRA `(.L_x_3185) ;  /* 0xfffffffc00f08947 */ /* 0x002fea000383ffff */
[----:B------:R-:W-:Y:S05]  /*12b70*/  BRA `(.L_x_3245) ;  /* 0xffffffd4001c7947 */ /* 0x000fea000383ffff */
.L_x_3190:
[----:B-1----:R1:W2:Y:S02]  /*12b80*/  SYNCS.PHASECHK.TRANS64.TRYWAIT P0, [R2+URZ+0x36840], R3 ;  /* 0x03684003020075a7 */ /* 0x0022a4000800017f */
[----:B--2---:R-:W-:Y:S05]  /*12b90*/  @!P0 NANOSLEEP.SYNCS 0x989680 ;  /* 0x009896800000895d */ /* 0x004fea0003900000 */
[----:B------:R-:W2:Y:S02]  /*12ba0*/  @!P0 SYNCS.PHASECHK.TRANS64 P0, [R2+URZ+0x36840], R3 ;  /* 0x03684003020085a7 */ /* 0x000ea4000800007f */
[----:B--2---:R-:W-:Y:S05]  /*12bb0*/  @!P0 BRA `(.L_x_3190) ;  /* 0xfffffffc00f08947 */ /* 0x004fea000383ffff */
[----:B------:R-:W-:Y:S05]  /*12bc0*/  BRA `(.L_x_3246) ;  /* 0xffffffd800907947 */ /* 0x000fea000383ffff */
.L_x_3192:
[----:B0-----:R0:W1:Y:S02]  /*12bd0*/  SYNCS.PHASECHK.TRANS64.TRYWAIT P1, [R2+URZ+0x60], R3 ;  /* 0x00006003020075a7 */ /* 0x001064000802017f */
[----:B-1----:R-:W-:Y:S05]  /*12be0*/  @!P1 NANOSLEEP.SYNCS 0x989680 ;  /* 0x009896800000995d */ /* 0x002fea0003900000 */
[----:B------:R-:W1:Y:S02]  /*12bf0*/  @!P1 SYNCS.PHASECHK.TRANS64 P1, [R2+URZ+0x60], R3 ;  /* 0x00006003020095a7 */ /* 0x000e64000802007f */
[----:B-1----:R-:W-:Y:S05]  /*12c00*/  @!P1 BRA `(.L_x_3192) ;  /* 0xfffffffc00f09947 */ /* 0x002fea000383ffff */
[----:B------:R-:W-:Y:S05]  /*12c10*/  BRA `(.L_x_3247) ;  /* 0xffffffdc003c7947 */ /* 0x000fea000383ffff */
.L_x_3197:
[----:B--2---:R2:W3:Y:S02]  /*12c20*/  SYNCS.PHASECHK.TRANS64.TRYWAIT P0, [R2+URZ+0x36840], R3 ;  /* 0x03684003020075a7 */ /* 0x0044e4000800017f */
[----:B---3--:R-:W-:Y:S05]  /*12c30*/  @!P0 NANOSLEEP.SYNCS 0x989680 ;  /* 0x009896800000895d */ /* 0x008fea0003900000 */
[----:B------:R-:W3:Y:S02]  /*12c40*/  @!P0 SYNCS.PHASECHK.TRANS64 P0, [R2+URZ+0x36840], R3 ;  /* 0x03684003020085a7 */ /* 0x000ee4000800007f */
[----:B---3--:R-:W-:Y:S05]  /*12c50*/  @!P0 BRA `(.L_x_3197) ;  /* 0xfffffffc00f08947 */ /* 0x008fea000383ffff */
[----:B------:R-:W-:Y:S05]  /*12c60*/  BRA `(.L_x_3248) ;  /* 0xffffffe000747947 */ /* 0x000fea000383ffff */
.L_x_3199:
[----:B0-----:R0:W1:Y:S02]  /*12c70*/  SYNCS.PHASECHK.TRANS64.TRYWAIT P1, [R2+URZ+0x60], R8 ;  /* 0x00006008020075a7 */ /* 0x001064000802017f */
[----:B-1----:R-:W-:Y:S05]  /*12c80*/  @!P1 NANOSLEEP.SYNCS 0x989680 ;  /* 0x009896800000995d */ /* 0x002fea0003900000 */
[----:B------:R-:W1:Y:S02]  /*12c90*/  @!P1 SYNCS.PHASECHK.TRANS64 P1, [R2+URZ+0x60], R8 ;  /* 0x00006008020095a7 */ /* 0x000e64000802007f */
[----:B-1----:R-:W-:Y:S05]  /*12ca0*/  @!P1 BRA `(.L_x_3199) ;  /* 0xfffffffc00f09947 */ /* 0x002fea000383ffff */
[----:B------:R-:W-:Y:S05]  /*12cb0*/  BRA `(.L_x_3249) ;  /* 0xffffffe400247947 */ /* 0x000fea000383ffff */
.L_x_3206:
[----:B-1----:R1:W2:Y:S02]  /*12cc0*/  SYNCS.PHASECHK.TRANS64.TRYWAIT P0, [R3+URZ+0x36860], R0 ;  /* 0x03686000030075a7 */ /* 0x0022a4000800017f */
[----:B--2---:R-:W-:Y:S05]  /*12cd0*/  @!P0 NANOSLEEP.SYNCS 0x989680 ;  /* 0x009896800000895d */ /* 0x004fea0003900000 */
[----:B------:R-:W2:Y:S02]  /*12ce0*/  @!P0 SYNCS.PHASECHK.TRANS64 P0, [R3+URZ+0x36860], R0 ;  /* 0x03686000030085a7 */ /* 0x000ea4000800007f */
[----:B--2---:R-:W-:Y:S05]  /*12cf0*/  @!P0 BRA `(.L_x_3206) ;  /* 0xfffffffc00f08947 */ /* 0x004fea000383ffff */
[----:B------:R-:W-:Y:S05]  /*12d00*/  BRA `(.L_x_3250) ;  /* 0xffffffe800407947 */ /* 0x000fea000383ffff */
.L_x_3208:
        /* <DEDUP_REMOVED lines=8> */
.L_x_3252:
[----:B------:R-:W-:Y:S05]  /*12d90*/  BSYNC B0 ;  /* 0x0000000000007941 */ /* 0x000fea0003800000 */
.L_x_3251:
        /* <DEDUP_REMOVED lines=8> */
.L_x_3253:
[----:B------:R-:W-:Y:S01]  /*12e20*/  IMAD.MOV.U32 R5, RZ, RZ, R14 ;  /* 0x000000ffff057224 */ /* 0x000fe200078e000e */
[----:B------:R-:W-:Y:S06]  /*12e30*/  BRA `(.L_x_3254) ;  /* 0xffffffe800e47947 */ /* 0x000fec000383ffff */
.L_x_3211:
        /* <DEDUP_REMOVED lines=8> */
.L_x_3256:
[----:B------:R-:W-:Y:S05]  /*12ec0*/  BSYNC B0 ;  /* 0x0000000000007941 */ /* 0x000fea0003800000 */
.L_x_3255:
        /* <DEDUP_REMOVED lines=10> */
.L_x_3257:
        /* <DEDUP_REMOVED lines=8> */
.L_x_3258:
        /* <DEDUP_REMOVED lines=8> */
.L_x_3259:
        /* <DEDUP_REMOVED lines=8> */
.L_x_3260:
        /* <DEDUP_REMOVED lines=8> */
.L_x_3261:
[----:B------:R-:W-:Y:S05]  /*13170*/  BRA `(.L_x_3262) ;  /* 0xffffffe800a87947 */ /* 0x000fea000383ffff */
.L_x_3216:
        /* <DEDUP_REMOVED lines=8> */
.L_x_3264:
[----:B------:R-:W-:Y:S05]  /*13200*/  BSYNC B0 ;  /* 0x0000000000007941 */ /* 0x000fea0003800000 */
.L_x_3263:
        /* <DEDUP_REMOVED lines=10> */
.L_x_3265:
        /* <DEDUP_REMOVED lines=8> */
.L_x_3266:
        /* <DEDUP_REMOVED lines=8> */
.L_x_3267:
        /* <DEDUP_REMOVED lines=8> */
.L_x_3268:
        /* <DEDUP_REMOVED lines=8> */
.L_x_3269:
[----:B------:R-:W-:Y:S05]  /*134b0*/  BRA `(.L_x_3270) ;  /* 0xffffffe8008c7947 */ /* 0x000fea000383ffff */
.L_x_3218:
[----:B------:R-:W-:Y:S01]  /*134c0*/  BSSY B0, `(.L_x_3271) ;  /* 0x0000006000007945 */ /* 0x000fe20003800000 */
[----:B------:R-:W-:Y:S01]  /*134d0*/  PLOP3.LUT P6, PT, P6, PT, PT, 0x8, 0x0 ;  /* 0x000000000000781c */ /* 0x000fe200037ce170 */
[----:B------:R-:W-:-:S12]  /*134e0*/  IMAD.MOV.U32 R15, RZ, RZ, -0x1 ;  /* 0xffffffffff0f7424 */ /* 0x000fd800078e00ff */
[----:B0-----:R-:W-:Y:S05]  /*134f0*/  WARPSYNC.COLLECTIVE R15, `(.L_x_3272) ;  /* 0x000000000f087348 */ /* 0x001fea0003c00000 */
[----:B------:R-:W-:Y:S01]  /*13500*/  VOTE.ANY R14, PT, P6 ;  /* 0x00000000000e7806 */ /* 0x000fe200030e0100 */
[----:B0-----:R-:W-:Y:S06]  /*13510*/  ENDCOLLECTIVE ;  /* 0x000000000000791b */ /* 0x001fec0003800000 */
.L_x_3272:
[----:B------:R-:W-:Y:S05]  /*13520*/  BSYNC B0 ;  /* 0x0000000000007941 */ /* 0x000fea0003800000 */
.L_x_3271:
        /* <DEDUP_REMOVED lines=9> */
.L_x_3273:
[----:B------:R-:W-:Y:S01]  /*135c0*/  IMAD.MOV.U32 R17, RZ, RZ, R14 ;  /* 0x000000ffff117224 */ /* 0x000fe200078e000e */
[----:B------:R-:W-:Y:S06]  /*135d0*/  BRA `(.L_x_3274) ;  /* 0xffffffe8007c7947 */ /* 0x000fec000383ffff */
.L_x_3220:
[----:B------:R-:W-:Y:S01]  /*135e0*/  BSSY B0, `(.L_x_3275) ;  /* 0x0000007000007945 */ /* 0x000fe20003800000 */
[----:B------:R-:W-:Y:S02]  /*135f0*/  IMAD.MOV.U32 R13, RZ, RZ, R2 ;  /* 0x000000ffff0d7224 */ /* 0x000fe400078e0002 */
[----:B------:R-:W-:Y:S02]  /*13600*/  IMAD.MOV.U32 R11, RZ, RZ, 0x1f ;  /* 0x0000001fff0b7424 */ /* 0x000fe400078e00ff */
[----:B------:R-:W-:-:S07]  /*13610*/  IMAD.MOV.U32 R15, RZ, RZ, -0x1 ;  /* 0xffffffffff0f7424 */ /* 0x000fce00078e00ff */
[----:B012---:R-:W-:Y:S05]  /*13620*/  WARPSYNC.COLLECTIVE R15, `(.L_x_3276) ;  /* 0x000000000f087348 */ /* 0x007fea0003c00000 */
[----:B------:R3:W4:Y:S02]  /*13630*/  SHFL.IDX P6, R14, R13, R12, R11 ;  /* 0x0000000c0d0e7389 */ /* 0x00072400000c000b */
[----:B01234-:R-:W-:Y:S01]  /*13640*/  ENDCOLLECTIVE ;  /* 0x000000000000791b */ /* 0x01ffe20003800000 */
.L_x_3276:
[----:B------:R-:W-:Y:S05]  /*13650*/  BSYNC B0 ;  /* 0x0000000000007941 */ /* 0x000fea0003800000 */
.L_x_3275:
[----:B------:R-:W-:Y:S05]  /*13660*/  BRA `(.L_x_3219) ;  /* 0xffffffe800747947 */ /* 0x000fea000383ffff */
.L_x_3224:
[----:B0-----:R0:W1:Y:S02]  /*13670*/  SYNCS.PHASECHK.TRANS64.TRYWAIT P0, [R0+URZ+0x36820], R3 ;  /* 0x03682003000075a7 */ /* 0x001064000800017f */
[----:B-1----:R-:W-:Y:S05]  /*13680*/  @!P0 NANOSLEEP.SYNCS 0x989680 ;  /* 0x009896800000895d */ /* 0x002fea0003900000 */
[----:B------:R-:W1:Y:S02]  /*13690*/  @!P0 SYNCS.PHASECHK.TRANS64 P0, [R0+URZ+0x36820], R3 ;  /* 0x03682003000085a7 */ /* 0x000e64000800007f */
[----:B-1----:R-:W-:Y:S05]  /*136a0*/  @!P0 BRA `(.L_x_3224) ;  /* 0xfffffffc00f08947 */ /* 0x002fea000383ffff */
[----:B------:R-:W-:Y:S05]  /*136b0*/  BRA `(.L_x_3277) ;  /* 0xffffffec00587947 */ /* 0x000fea000383ffff */
.L_x_3225:
        /* <DEDUP_REMOVED lines=11> */
.L_x_3279:
[----:B------:R-:W-:Y:S05]  /*13770*/  BSYNC B0 ;  /* 0x0000000000007941 */ /* 0x000fea0003800000 */
.L_x_3278:
[----:B------:R-:W-:Y:S05]  /*13780*/  BRA `(.L_x_3280) ;  /* 0xffffffec00407947 */ /* 0x000fea000383ffff */
.L_x_3228:
[----:B------:R-:W-:Y:S01]  /*13790*/  BSSY B1, `(.L_x_3281) ;  /* 0x0000006000017945 */ /* 0x000fe20003800000 */
[----:B------:R-:W-:-:S07]  /*137a0*/  IMAD.MOV.U32 R15, RZ, RZ, -0x1 ;  /* 0xffffffffff0f7424 */ /* 0x000fce00078e00ff */
[----:B01----:R-:W-:Y:S05]  /*137b0*/  WARPSYNC.COLLECTIVE R15, `(.L_x_3282) ;  /* 0x000000000f0c7348 */ /* 0x003fea0003c00000 */
[----:B------:R-:W-:Y:S02]  /*137c0*/  ELECT P6, UR62, PT ;  /* 0x00000000003e782f */ /* 0x000fe400038c0000 */
[----:B------:R-:W-:Y:S01]  /*137d0*/  MOV R14, UR62 ;  /* 0x0000003e000e7c02 */ /* 0x000fe20008000f00 */
[----:B01----:R-:W-:Y:S10]  /*137e0*/  ENDCOLLECTIVE ;  /* 0x000000000000791b */ /* 0x003ff40003800000 */
.L_x_3282:
[----:B------:R-:W-:Y:S05]  /*137f0*/  BSYNC B1 ;  /* 0x0000000000017941 */ /* 0x000fea0003800000 */
.L_x_3281:
[----:B------:R-:W-:Y:S05]  /*13800*/  BRA `(.L_x_3283) ;  /* 0xffffffec00387947 */ /* 0x000fea000383ffff */
.L_x_3230:
[----:B0-----:R0:W1:Y:S02]  /*13810*/  SYNCS.PHASECHK.TRANS64.TRYWAIT P0, [R6+URZ], R5 ;  /* 0x00000005060075a7 */ /* 0x001064000800017f */
[----:B-1----:R-:W-:Y:S05]  /*13820*/  @!P0 NANOSLEEP.SYNCS 0x989680 ;  /* 0x009896800000895d */ /* 0x002fea0003900000 */
[----:B------:R-:W1:Y:S02]  /*13830*/  @!P0 SYNCS.PHASECHK.TRANS64 P0, [R6+URZ], R5 ;  /* 0x00000005060085a7 */ /* 0x000e64000800007f */
[----:B-1----:R-:W-:Y:S05]  /*13840*/  @!P0 BRA `(.L_x_3230) ;  /* 0xfffffffc00f08947 */ /* 0x002fea000383ffff */
[----:B------:R-:W-:Y:S05]  /*13850*/  BRA `(.L_x_3284) ;  /* 0xffffffec00747947 */ /* 0x000fea000383ffff */
.L_x_3231:
[----:B-1----:R1:W2:Y:S02]  /*13860*/  SYNCS.PHASECHK.TRANS64.TRYWAIT P0, [R7+URZ], R2 ;  /* 0x00000002070075a7 */ /* 0x0022a4000800017f */
[----:B--2---:R-:W-:Y:S05]  /*13870*/  @!P0 NANOSLEEP.SYNCS 0x989680 ;  /* 0x009896800000895d */ /* 0x004fea0003900000 */
[----:B------:R-:W2:Y:S02]  /*13880*/  @!P0 SYNCS.PHASECHK.TRANS64 P0, [R7+URZ], R2 ;  /* 0x00000002070085a7 */ /* 0x000ea4000800007f */
[----:B--2---:R-:W-:Y:S05]  /*13890*/  @!P0 BRA `(.L_x_3231) ;  /* 0xfffffffc00f08947 */ /* 0x004fea000383ffff */
[----:B------:R-:W-:Y:S05]  /*138a0*/  BRA `(.L_x_3285) ;  /* 0xffffffec00687947 */ /* 0x000fea000383ffff */
.L_x_3233:
[----:B--2---:R2:W3:Y:S02]  /*138b0*/  SYNCS.PHASECHK.TRANS64.TRYWAIT P0, [R4+URZ], R5 ;  /* 0x00000005040075a7 */ /* 0x0044e4000800017f */
[----:B---3--:R-:W-:Y:S05]  /*138c0*/  @!P0 NANOSLEEP.SYNCS 0x989680 ;  /* 0x009896800000895d */ /* 0x008fea0003900000 */
[----:B------:R-:W3:Y:S02]  /*138d0*/  @!P0 SYNCS.PHASECHK.TRANS64 P0, [R4+URZ], R5 ;  /* 0x00000005040085a7 */ /* 0x000ee4000800007f */
[----:B---3--:R-:W-:Y:S05]  /*138e0*/  @!P0 BRA `(.L_x_3233) ;  /* 0xfffffffc00f08947 */ /* 0x008fea000383ffff */
[----:B------:R-:W-:Y:S05]  /*138f0*/  BRA `(.L_x_3286) ;  /* 0xffffffec00707947 */ /* 0x000fea000383ffff */
.L_x_3287:
        /* <DEDUP_REMOVED lines=16> */
.L_x_12754:


//--------------------- .text._ZN7cutlass13device_kernelIN5flash11enable_sm90INS1_16FlashAttnFwdSm90INS1_25CollectiveMainloopFwdSm90ILi2EN4cute5tupleIJNS5_1CILi1EEES8_S8_EEENS6_IJNS7_ILi128EEENS7_ILi112EEENS7_ILi192EEEEEELi192ENS_10bfloat16_tEfNS_4arch4Sm90ELb0ELb0ELb1ELb1ELb0ELb1ELb0ELb1ELb1ELb0ELb0ELb0EEENS1_21CollectiveEpilogueFwdINS6_IJSA_SC_SB_EEES9_SE_SG_Li256ELb1ELb0ELb0ELb0EEENS1_36VarlenDynamicPersistentTileSchedulerILi128ELi112ELi256ELi32ELb0ELb0ELb1ELb0ELb1ELb1EEEEEEEEEvNT_6ParamsE --------------------------
	.section	.text._ZN7cutlass13device_kernelIN5flash11enable_sm90INS1_16FlashAttnFwdSm90INS1_25CollectiveMainloopFwdSm90ILi2EN4cute5tupleIJNS5_1CILi1EEES8_S8_EEENS6_IJNS7_ILi128EEENS7_ILi112EEENS7_ILi192EEEEEELi192ENS_10bfloat16_tEfNS_4arch4Sm90ELb0ELb0ELb1ELb1ELb0ELb1ELb0ELb1ELb1ELb0ELb0ELb0EEENS1_21CollectiveEpilogueFwdINS6_IJSA_SC_SB_EEES9_SE_SG_Li256ELb1ELb0ELb0ELb0EEENS1_36VarlenDynamicPersistentTileSchedulerILi128ELi112ELi256ELi32ELb0ELb0ELb1ELb0ELb1ELb1EEEEEEEEEvNT_6ParamsE,"ax",@progbits
	.align	128
.text._ZN7cutlass13device_kernelIN5flash11enable_sm90INS1_16FlashAttnFwdSm90INS1_25CollectiveMainloopFwdSm90ILi2EN4cute5tupleIJNS5_1CILi1EEES8_S8_EEENS6_IJNS7_ILi128EEENS7_ILi112EEENS7_ILi192EEEEEELi192ENS_10bfloat16_tEfNS_4arch4Sm90ELb0ELb0ELb1ELb1ELb0ELb1ELb0ELb1ELb1ELb0ELb0ELb0EEENS1_21CollectiveEpilogueFwdINS6_IJSA_SC_SB_EEES9_SE_SG_Li256ELb1ELb0ELb0ELb0EEENS1_36VarlenDynamicPersistentTileSchedulerILi128ELi112ELi256ELi32ELb0ELb0ELb1ELb0ELb1ELb1EEEEEEEEEvNT_6ParamsE:
        .type           _ZN7cutlass13device_kernelIN5flash11enable_sm90INS1_16FlashAttnFwdSm90INS1_25CollectiveMainloopFwdSm90ILi2EN4cute5tupleIJNS5_1CILi1EEES8_S8_EEENS6_IJNS7_ILi128EEENS7_ILi112EEENS7_ILi192EEEEEELi192ENS_10bfloat16_tEfNS_4arch4Sm90ELb0ELb0ELb1ELb1ELb0ELb1ELb0ELb1ELb1ELb0ELb0ELb0EEENS1_21CollectiveEpilogueFwdINS6_IJSA_SC_SB_EEES9_SE_SG_Li256ELb1ELb0ELb0ELb0EEENS1_36VarlenDynamicPersistentTileSchedulerILi128ELi112ELi256ELi32ELb0ELb0ELb1ELb0ELb1ELb1EEEEEEEEEvNT_6ParamsE,@function
        .size           _ZN7cutlass13device_kernelIN5flash11enable_sm90INS1_16FlashAttnFwdSm90INS1_25CollectiveMainloopFwdSm90ILi2EN4cute5tupleIJNS5_1CILi1EEES8_S8_EEENS6_IJNS7_ILi128EEENS7_ILi112EEENS7_ILi192EEEEEELi192ENS_10bfloat16_tEfNS_4arch4Sm90ELb0ELb0ELb1ELb1ELb0ELb1ELb0ELb1ELb1ELb0ELb0ELb0EEENS1_21CollectiveEpilogueFwdINS6_IJSA_SC_SB_EEES9_SE_SG_Li256ELb1ELb0ELb0ELb0EEENS1_36VarlenDynamicPersistentTileSchedulerILi128ELi112ELi256ELi32ELb0ELb0ELb1ELb0ELb1ELb1EEEEEEEEEvNT_6ParamsE,(.L_x_12755 - _ZN7cutlass13device_kernelIN5flash11enable_sm90INS1_16FlashAttnFwdSm90INS1_25CollectiveMainloopFwdSm90ILi2EN4cute5tupleIJNS5_1CILi1EEES8_S8_EEENS6_IJNS7_ILi128EEENS7_ILi112EEENS7_ILi192EEEEEELi192ENS_10bfloat16_tEfNS_4arch4Sm90ELb0ELb0ELb1ELb1ELb0ELb1ELb0ELb1ELb1ELb0ELb0ELb0EEENS1_21CollectiveEpilogueFwdINS6_IJSA_SC_SB_EEES9_SE_SG_Li256ELb1ELb0ELb0ELb0EEENS1_36VarlenDynamicPersistentTileSchedulerILi128ELi112ELi256ELi32ELb0ELb0ELb1ELb0ELb1ELb1EEEEEEEEEvNT_6ParamsE)
        .other          _ZN7cutlass13device_kernelIN5flash11enable_sm90INS1_16FlashAttnFwdSm90INS1_25CollectiveMainloopFwdSm90ILi2EN4cute5tupleIJNS5_1CILi1EEES8_S8_EEENS6_IJNS7_ILi128EEENS7_ILi112EEENS7_ILi192EEEEEELi192ENS_10bfloat16_tEfNS_4arch4Sm90ELb0ELb0ELb1ELb1ELb0ELb1ELb0ELb1ELb1ELb0ELb0ELb0EEENS1_21CollectiveEpilogueFwdINS6_IJSA_SC_SB_EEES9_SE_SG_Li256ELb1ELb0ELb0ELb0EEENS1_36VarlenDynamicPersistentTileSchedulerILi128ELi112ELi256ELi32ELb0ELb0ELb1ELb0ELb1ELb1EEEEEEEEEvNT_6ParamsE,@"STO_CUDA_ENTRY STV_DEFAULT"
_ZN7cutlass13device_kernelIN5flash11enable_sm90INS1_16FlashAttnFwdSm90INS1_25CollectiveMainloopFwdSm90ILi2EN4cute5tupleIJNS5_1CILi1EEES8_S8_EEENS6_IJNS7_ILi128EEENS7_ILi112EEENS7_ILi192EEEEEELi192ENS_10bfloat16_tEfNS_4arch4Sm90ELb0ELb0ELb1ELb1ELb0ELb1ELb0ELb1ELb1ELb0ELb0ELb0EEENS1_21CollectiveEpilogueFwdINS6_IJSA_SC_SB_EEES9_SE_SG_Li256ELb1ELb0ELb0ELb0EEENS1_36VarlenDynamicPersistentTileSchedulerILi128ELi112ELi256ELi32ELb0ELb0ELb1ELb0ELb1ELb1EEEEEEEEEvNT_6ParamsE:
        /* <DEDUP_REMOVED lines=27> */
.L_x_3289:
[----:B------:R-:W-:Y:S05]  /*01b0*/  BSYNC B0 ;  /* 0x0000000000007941 */ /* 0x000fea0003800000 */
.L_x_3288:
        /* <DEDUP_REMOVED lines=41> */
.L_x_3290:
        /* <DEDUP_REMOVED lines=22> */
.L_x_3291:
        /* <DEDUP_REMOVED lines=18> */
.L_x_3292:
        /* <DEDUP_REMOVED lines=22> */
.L_x_3293:
        /* <DEDUP_REMOVED lines=22> */
.L_x_3294:
        /* <DEDUP_REMOVED lines=10> */
.L_x_3297:
        /* <DEDUP_REMOVED lines=9> */
[----:B0-----:R-:W-:Y:S01]  /*0ac0*/  IMAD.U32 R2, RZ, RZ, UR4 ;  /* 0x00000004ff027e24 */ /* 0x001fe2000f8e00ff */
[----:B------:R-:W-:-:S04]  /*0ad0*/  ULDC UR4, c[0x0][0xc14] ;  /* 0x0003050000047ab9 */ /* 0x000fc80000000800 */
[----:B------:R-:W0:Y:S01]  /*0ae0*/  LDS.128 R148, [R2+0x368d0] ;  /* 0x0368d00002947984 */ /* 0x000e220000000c00 */
[----:B------:R-:W-:Y:S06]  /*0af0*/  BAR.ARV 0x4, 0x120 ;  /* 0x0104800000007b1d */ /* 0x000fec0000002000 */
[----:B0-----:R-:W-:-:S13]  /*0b00*/  ISETP.GE.AND P0, PT, R151, UR4, PT ;  /* 0x0000000497007c0c */ /* 0x001fda000bf06270 */
[----:B------:R-:W-:Y:S05]  /*0b10*/  @P0 BRA `(.L_x_3298) ;  /* 0x00000244001c0947 */ /* 0x000fea0003800000 */
[----:B------:R-:W2:Y:S01]  /*0b20*/  LDL R0, [R1+0x64] ;  /* 0x0000640001007983 */ /* 0x000ea20000100800 */
[----:B------:R-:W-:Y:S01]  /*0b30*/  VIADD R13, R4, 0xffffff80 ;  /* 0xffffff80040d7836 */ /* 0x000fe20000000000 */
[----:B------:R-:W-:Y:S01]  /*0b40*/  R2UR UR4, R2 ;  /* 0x00000000020472ca */ /* 0x000fe200000e0000 */
[----:B------:R-:W-:Y:S02]  /*0b50*/  IMAD.MOV.U32 R11, RZ, RZ, -0x2 ;  /* 0xfffffffeff0b7424 */ /* 0x000fe400078e00ff */
[----:B------:R-:W-:Y:S02]  /*0b60*/  IMAD.MOV.U32 R224, RZ, RZ, RZ ;  /* 0x000000ffffe07224 */ /* 0x000fe400078e00ff */
[----:B------:R-:W-:Y:S02]  /*0b70*/  IMAD.MOV.U32 R18, RZ, RZ, RZ ;  /* 0x000000ffff127224 */ /* 0x000fe400078e00ff */
[----:B------:R-:W-:Y:S02]  /*0b80*/  IMAD.MOV.U32 R206, RZ, RZ, RZ ;  /* 0x000000ffffce7224 */ /* 0x000fe400078e00ff */
[----:B------:R-:W-:-:S02]  /*0b90*/  IMAD.MOV.U32 R213, RZ, RZ, RZ ;  /* 0x000000ffffd57224 */ /* 0x000fc400078e00ff */
[----:B------:R-:W-:Y:S02]  /*0ba0*/  IMAD.MOV.U32 R211, RZ, RZ, RZ ;  /* 0x000000ffffd37224 */ /* 0x000fe400078e00ff */
[----:B------:R-:W-:Y:S01]  /*0bb0*/  UIADD3 UR4, UR4, 0x15400, URZ ;  /* 0x0001540004047890 */ /* 0x000fe2000fffe03f */
[----:B--2---:R-:W-:Y:S02]  /*0bc0*/  R2UR UR5, R0 ;  /* 0x00000000000572ca */ /* 0x004fe400000e0000 */
[----:B------:R-:W-:-:S04]  /*0bd0*/  SHF.R.S32.HI R0, RZ, 0x1f, R13 ;  /* 0x0000001fff007819 */ /* 0x000fc8000001140d */
[CC--:B------:R-:W-:Y:S02]  /*0be0*/  LEA.HI R4, R0.reuse, R13.reuse, RZ, 0x7 ;  /* 0x0000000d00047211 */ /* 0x0c0fe400078f38ff */
[----:B------:R-:W-:Y:S02]  /*0bf0*/  LEA.HI R3, R0, R13, RZ, 0x4 ;  /* 0x0000000d00037211 */ /* 0x000fe400078f20ff */
[----:B------:R-:W-:Y:S02]  /*0c00*/  LOP3.LUT R229, R4, 0xffffff80, RZ, 0xc0, !PT ;  /* 0xffffff8004e57812 */ /* 0x000fe400078ec0ff */
[----:B------:R-:W-:Y:S01]  /*0c10*/  SHF.R.S32.HI R6, RZ, 0x4, R3 ;  /* 0x00000004ff067819 */ /* 0x000fe20000011403 */
[----:B------:R-:W-:Y:S01]  /*0c20*/  ULOP3.LUT UR5, UR5, 0x1, URZ, 0xfc, !UPT ;  /* 0x0000000105057892 */ /* 0x000fe2000f8efc3f */
[----:B------:R-:W-:Y:S01]  /*0c30*/  SHF.R.S32.HI R237, RZ, 0x7, R4 ;  /* 0x00000007ffed7819 */ /* 0x000fe20000011404 */
[----:B------:R-:W-:Y:S01]  /*0c40*/  IMAD.IADD R229, R13, 0x1, -R229 ;  /* 0x000000010de57824 */ /* 0x000fe200078e0ae5 */
[----:B------:R-:W-:-:S02]  /*0c50*/  LEA.HI R5, R3, R6, RZ, 0x1 ;  /* 0x0000000603057211 */ /* 0x000fc400078f08ff */
[----:B------:R-:W-:Y:S02]  /*0c60*/  LOP3.LUT R3, R3, 0x3fffff0, RZ, 0xc0, !PT ;  /* 0x03fffff003037812 */ /* 0x000fe400078ec0ff */
[----:B------:R-:W-:Y:S02]  /*0c70*/  SHF.R.S32.HI R8, RZ, 0x1f, R229 ;  /* 0x0000001fff087819 */ /* 0x000fe400000114e5 */
[----:B------:R-:W-:Y:S01]  /*0c80*/  LOP3.LUT R5, R5, 0x1ffffffe, RZ, 0xc0, !PT ;  /* 0x1ffffffe05057812 */ /* 0x000fe200078ec0ff */
[----:B------:R-:W-:Y:S01]  /*0c90*/  IMAD.IADD R3, R13, 0x1, -R3 ;  /* 0x000000010d037824 */ /* 0x000fe200078e0a03 */
[CC--:B------:R-:W-:Y:S02]  /*0ca0*/  LEA.HI R7, R8.reuse, R229.reuse, RZ, 0x2 ;  /* 0x000000e508077211 */ /* 0x0c0fe400078f10ff */
[----:B------:R-:W-:Y:S01]  /*0cb0*/  LEA.HI R8, R8, R229, RZ, 0x5 ;  /* 0x000000e508087211 */ /* 0x000fe200078f28ff */
[----:B------:R-:W-:Y:S01]  /*0cc0*/  IMAD.IADD R6, R6, 0x1, -R5 ;  /* 0x0000000106067824 */ /* 0x000fe200078e0a05 */
[----:B------:R-:W-:-:S02]  /*0cd0*/  SHF.R.S32.HI R9, RZ, 0x2, R7 ;  /* 0x00000002ff097819 */ /* 0x000fc40000011407 */
[----:B------:R-:W-:Y:S02]  /*0ce0*/  SHF.R.S32.HI R10, RZ, 0x1f, R7 ;  /* 0x0000001fff0a7819 */ /* 0x000fe40000011407 */
[----:B------:R-:W-:Y:S02]  /*0cf0*/  LEA.HI R5, R0, R13, RZ, 0x5 ;  /* 0x0000000d00057211 */ /* 0x000fe400078f28ff */
[----:B------:R-:W-:Y:S02]  /*0d00*/  LEA.HI R10, R10, R9, RZ, 0x3 ;  /* 0x000000090a0a7211 */ /* 0x000fe400078f18ff */
[----:B------:R-:W-:Y:S02]  /*0d10*/  SHF.R.S32.HI R210, RZ, 0x5, R5 ;  /* 0x00000005ffd27819 */ /* 0x000fe40000011405 */
[----:B------:R-:W-:Y:S02]  /*0d20*/  LOP3.LUT R10, R10, 0xfffffff8, RZ, 0xc0, !PT ;  /* 0xfffffff80a0a7812 */ /* 0x000fe400078ec0ff */
[----:B------:R-:W-:Y:S01]  /*0d30*/  LOP3.LUT R12, R7, 0x7ffffffc, RZ, 0xc0, !PT ;  /* 0x7ffffffc070c7812 */ /* 0x000fe200078ec0ff */
[----:B------:R-:W-:Y:S01]  /*0d40*/  IMAD R3, R210, 0x10, R3 ;  /* 0x00000010d2037824 */ /* 0x000fe200078e0203 */
[----:B------:R-:W-:Y:S01]  /*0d50*/  SHF.R.S32.HI R8, RZ, 0x5, R8 ;  /* 0x00000005ff087819 */ /* 0x000fe20000011408 */
[----:B------:R-:W-:Y:S01]  /*0d60*/  IMAD.IADD R9, R9, 0x1, -R10 ;  /* 0x0000000109097824 */ /* 0x000fe200078e0a0a */
[----:B------:R-:W-:Y:S01]  /*0d70*/  LEA.HI R4, R4, R237, RZ, 0x1 ;  /* 0x000000ed04047211 */ /* 0x000fe200078f08ff */
[----:B------:R-:W-:Y:S01]  /*0d80*/  IMAD R10, R3, 0x8, R6 ;  /* 0x00000008030a7824 */ /* 0x000fe200078e0206 */
[----:B------:R-:W-:Y:S01]  /*0d90*/  LEA.HI R3, R0, R13, RZ, 0x2 ;  /* 0x0000000d00037211 */ /* 0x000fe200078f10ff */
[----:B------:R-:W-:Y:S01]  /*0da0*/  IMAD.IADD R12, R229, 0x1, -R12 ;  /* 0x00000001e50c7824 */ /* 0x000fe200078e0a0c */
[----:B------:R-:W-:Y:S01]  /*0db0*/  LOP3.LUT R4, R4, 0x3fffffe, RZ, 0xc0, !PT ;  /* 0x03fffffe04047812 */ /* 0x000fe200078ec0ff */
[----:B------:R-:W-:Y:S01]  /*0dc0*/  IMAD R9, R8, 0x10, R9 ;  /* 0x0000001008097824 */ /* 0x000fe200078e0209 */
[----:B------:R-:W-:Y:S01]  /*0dd0*/  LOP3.LUT R227, R3, 0xfffffffc, RZ, 0xc0, !PT ;  /* 0xfffffffc03e37812 */ /* 0x000fe200078ec0ff */
[----:B------:R-:W-:Y:S01]  /*0de0*/  IMAD R5, R12, R11, 0x70 ;  /* 0x000000700c057424 */ /* 0x000fe200078e020b */
[--C-:B------:R-:W-:Y:S01]  /*0df0*/  SHF.R.S32.HI R19, RZ, 0x2, R3.reuse ;  /* 0x00000002ff137819 */ /* 0x100fe20000011403 */
[----:B------:R-:W-:Y:S01]  /*0e00*/  IMAD.SHL.U32 R210, R210, 0x200, RZ ;  /* 0x00000200d2d27824 */ /* 0x000fe200078e00ff */
[----:B------:R-:W-:Y:S01]  /*0e10*/  SHF.R.S32.HI R6, RZ, 0x1f, R3 ;  /* 0x0000001fff067819 */ /* 0x000fe20000011403 */
[----:B------:R-:W-:Y:S01]  /*0e20*/  IMAD.IADD R227, R13, 0x1, -R227 ;  /* 0x000000010de37824 */ /* 0x000fe200078e0ae3 */
[----:B------:R0:W-:Y:S01]  /*0e30*/  STL [R1+0x58], R5 ;  /* 0x0000580501007387 */ /* 0x0001e20000100800 */
[----:B------:R-:W-:Y:S01]  /*0e40*/  VIADD R223, R19, 0x40 ;  /* 0x0000004013df7836 */ /* 0x000fe20000000000 */
[----:B------:R-:W-:Y:S01]  /*0e50*/  LEA.HI R6, R6, R19, RZ, 0x3 ;  /* 0x0000001306067211 */ /* 0x000fe200078f18ff */
[----:B------:R-:W-:Y:S01]  /*0e60*/  IMAD.SHL.U32 R22, R227, 0x8, RZ ;  /* 0x00000008e3167824 */ /* 0x000fe200078e00ff */
[----:B------:R-:W-:Y:S01]  /*0e70*/  LEA.HI R0, R0, R13, RZ, 0x3 ;  /* 0x0000000d00007211 */ /* 0x000fe200078f18ff */
[----:B------:R-:W-:Y:S01]  /*0e80*/  IMAD.SHL.U32 R207, R223, 0x40, RZ ;  /* 0x00000040dfcf7824 */ /* 0x000fe200078e00ff */
[----:B------:R-:W-:Y:S01]  /*0e90*/  LOP3.LUT R6, R6, 0xfffffff8, RZ, 0xc0, !PT ;  /* 0xfffffff806067812 */ /* 0x000fe200078ec0ff */
[C---:B------:R-:W-:Y:S01]  /*0ea0*/  VIADD R205, R22.reuse, 0x40 ;  /* 0x0000004016cd7836 */ /* 0x040fe20000000000 */
[----:B------:R-:W-:Y:S01]  /*0eb0*/  IADD3 R204, R22, 0x20, RZ ;  /* 0x0000002016cc7810 */ /* 0x000fe20007ffe0ff */
[----:B------:R-:W-:Y:S01]  /*0ec0*/  IMAD.IADD R4, R237, 0x1, -R4 ;  /* 0x00000001ed047824 */ /* 0x000fe200078e0a04 */
[----:B------:R-:W-:Y:S01]  /*0ed0*/  SHF.R.S32.HI R8, RZ, 0x1f, R223 ;  /* 0x0000001fff087819 */ /* 0x000fe200000114df */
[----:B------:R-:W-:Y:S01]  /*0ee0*/  IMAD.IADD R218, R19, 0x1, -R6 ;  /* 0x0000000113da7824 */ /* 0x000fe200078e0a06 */
[----:B------:R-:W-:Y:S01]  /*0ef0*/  SHF.R.S32.HI R3, RZ, 0x1f, R204 ;  /* 0x0000001fff037819 */ /* 0x000fe200000114cc */
[----:B------:R-:W-:Y:S01]  /*0f00*/  IMAD.SHL.U32 R16, R227, 0x4, RZ ;  /* 0x00000004e3107824 */ /* 0x000fe200078e00ff */
[----:B------:R-:W-:Y:S01]  /*0f10*/  LEA.HI R8, R8, R223, RZ, 0x3 ;  /* 0x000000df08087211 */ /* 0x000fe200078f18ff */
[----:B------:R-:W-:Y:S01]  /*0f20*/  IMAD.SHL.U32 R208, R218, 0x40, RZ ;  /* 0x00000040dad07824 */ /* 0x000fe200078e00ff */
[----:B------:R-:W-:-:S02]  /*0f30*/  LEA.HI R228, R3, R204, RZ, 0x3 ;  /* 0x000000cc03e47211 */ /* 0x000fc400078f18ff */
[----:B------:R-:W-:Y:S01]  /*0f40*/  LEA.HI R3, R3, R204, RZ, 0x6 ;  /* 0x000000cc03037211 */ /* 0x000fe200078f30ff */
[----:B------:R-:W-:Y:S01]  /*0f50*/  IMAD.SHL.U32 R8, R8, 0x40, RZ ;  /* 0x0000004008087824 */ /* 0x000fe200078e00ff */
[----:B------:R-:W-:Y:S02]  /*0f60*/  SHF.R.S32.HI R6, RZ, 0x1f, R205 ;  /* 0x0000001fff067819 */ /* 0x000fe400000114cd */
[----:B------:R-:W-:Y:S01]  /*0f70*/  LOP3.LUT R207, R207, 0x1c0, RZ, 0xc0, !PT ;  /* 0x000001c0cfcf7812 */ /* 0x000fe200078ec0ff */
[----:B------:R-:W-:Y:S01]  /*0f80*/  IMAD.SHL.U32 R3, R3, 0x80, RZ ;  /* 0x0000008003037824 */ /* 0x000fe200078e00ff */
[----:B------:R-:W-:Y:S02]  /*0f90*/  LOP3.LUT R208, R208, 0x1c0, RZ, 0xc0, !PT ;  /* 0x000001c0d0d07812 */ /* 0x000fe400078ec0ff */
[CC--:B0-----:R-:W-:Y:S02]  /*0fa0*/  LEA.HI R5, R6.reuse, R205.reuse, RZ, 0x6 ;  /* 0x000000cd06057211 */ /* 0x0c1fe400078f30ff */
[----:B------:R-:W-:-:S02]  /*0fb0*/  LEA.HI R233, R6, R205, RZ, 0x3 ;  /* 0x000000cd06e97211 */ /* 0x000fc400078f18ff */
[----:B------:R-:W-:Y:S01]  /*0fc0*/  SHF.R.U32.HI R236, RZ, 0x3, R207 ;  /* 0x00000003ffec7819 */ /* 0x000fe200000116cf */
[----:B------:R-:W-:Y:S01]  /*0fd0*/  IMAD.SHL.U32 R5, R5, 0x80, RZ ;  /* 0x0000008005057824 */ /* 0x000fe200078e00ff */
[----:B------:R-:W-:Y:S02]  /*0fe0*/  SHF.R.U32.HI R209, RZ, 0x3, R208 ;  /* 0x00000003ffd17819 */ /* 0x000fe400000116d0 */
[--C-:B------:R-:W-:Y:S02]  /*0ff0*/  LOP3.LUT R6, R208, 0x38, R228.reuse, 0xf8, !PT ;  /* 0x00000038d0067812 */ /* 0x100fe400078ef8e4 */
[----:B------:R-:W-:Y:S02]  /*1000*/  LOP3.LUT R7, R207, 0x38, R228, 0xf8, !PT ;  /* 0x00000038cf077812 */ /* 0x000fe400078ef8e4 */
[----:B------:R-:W-:Y:S02]  /*1010*/  LOP3.LUT R212, R8, 0xfffffe00, RZ, 0xc0, !PT ;  /* 0xfffffe0008d47812 */ /* 0x000fe400078ec0ff */
[----:B------:R-:W-:-:S02]  /*1020*/  LOP3.LUT R3, R3, 0xffffe000, RZ, 0xc0, !PT ;  /* 0xffffe00003037812 */ /* 0x000fc400078ec0ff */
[----:B------:R-:W-:Y:S02]  /*1030*/  LOP3.LUT R6, R6, R209, RZ, 0x3c, !PT ;  /* 0x000000d106067212 */ /* 0x000fe400078e3cff */
[----:B------:R-:W-:Y:S02]  /*1040*/  LOP3.LUT R7, R7, R236, RZ, 0x3c, !PT ;  /* 0x000000ec07077212 */ /* 0x000fe400078e3cff */
[-C--:B------:R-:W-:Y:S02]  /*1050*/  IADD3 R6, R6, R3.reuse, R210 ;  /* 0x0000000306067210 */ /* 0x080fe40007ffe0d2 */
[----:B------:R-:W-:Y:S01]  /*1060*/  IADD3 R7, R7, R3, R212 ;  /* 0x0000000307077210 */ /* 0x000fe20007ffe0d4 */
[----:B------:R-:W-:Y:S01]  /*1070*/  IMAD R3, R4, 0x40, R9 ;  /* 0x0000004004037824 */ /* 0x000fe200078e0209 */
[----:B------:R-:W-:Y:S01]  /*1080*/  SHF.R.S32.HI R216, RZ, 0x3, R0 ;  /* 0x00000003ffd87819 */ /* 0x000fe20000011400 */
[----:B------:R-:W-:Y:S01]  /*1090*/  IMAD.U32 R4, RZ, RZ, UR5 ;  /* 0x00000005ff047e24 */ /* 0x000fe2000f8e00ff */
[----:B------:R-:W-:-:S02]  /*10a0*/  LOP3.LUT R8, R208, 0x38, R233, 0xf8, !PT ;  /* 0x00000038d0087812 */ /* 0x000fc400078ef8e9 */
[----:B------:R0:W-:Y:S01]  /*10b0*/  STL [R1+0x5c], R3 ;  /* 0x00005c0301007387 */ /* 0x0001e20000100800 */
[----:B------:R-:W-:Y:S02]  /*10c0*/  LOP3.LUT R11, R207, 0x38, R233, 0xf8, !PT ;  /* 0x00000038cf0b7812 */ /* 0x000fe400078ef8e9 */
[----:B------:R-:W-:Y:S01]  /*10d0*/  LOP3.LUT R5, R5, 0xffffe000, RZ, 0xc0, !PT ;  /* 0xffffe00005057812 */ /* 0x000fe200078ec0ff */
[----:B------:R-:W-:Y:S01]  /*10e0*/  STL [R1+0x14], R4 ;  /* 0x0000140401007387 */ /* 0x000fe20000100800 */
[----:B------:R-:W-:Y:S02]  /*10f0*/  LOP3.LUT R8, R8, R209, RZ, 0x3c, !PT ;  /* 0x000000d108087212 */ /* 0x000fe400078e3cff */
[----:B------:R-:W-:Y:S02]  /*1100*/  LOP3.LUT R11, R11, R236, RZ, 0x3c, !PT ;  /* 0x000000ec0b0b7212 */ /* 0x000fe400078e3cff */
[-C--:B------:R-:W-:Y:S02]  /*1110*/  IADD3 R8, R8, R5.reuse, R210 ;  /* 0x0000000508087210 */ /* 0x080fe40007ffe0d2 */
[----:B0-----:R-:W-:Y:S01]  /*1120*/  LOP3.LUT R3, R0, 0x1ffffff8, RZ, 0xc0, !PT ;  /* 0x1ffffff800037812 */ /* 0x001fe200078ec0ff */
[----:B------:R-:W-:Y:S01]  /*1130*/  IMAD.U32 R0, RZ, RZ, UR4 ;  /* 0x00000004ff007e24 */ /* 0x000fe2000f8e00ff */
[----:B------:R-:W-:-:S02]  /*1140*/  IADD3 R11, R11, R5, R212 ;  /* 0x000000050b0b7210 */ /* 0x000fc40007ffe0d4 */
[----:B------:R-:W-:Y:S01]  /*1150*/  LOP3.LUT R5, R207, 0x38, R22, 0xf8, !PT ;  /* 0x00000038cf057812 */ /* 0x000fe200078ef816 */
[----:B------:R-:W-:Y:S01]  /*1160*/  IMAD.IADD R3, R13, 0x1, -R3 ;  /* 0x000000010d037824 */ /* 0x000fe200078e0a03 */
[----:B------:R0:W-:Y:S01]  /*1170*/  STL [R1+0x54], R0 ;  /* 0x0000540001007387 */ /* 0x0001e20000100800 */
[----:B------:R-:W-:Y:S02]  /*1180*/  SHF.R.S32.HI R228, RZ, 0x3, R228 ;  /* 0x00000003ffe47819 */ /* 0x000fe400000114e4 */
[----:B------:R-:W-:Y:S01]  /*1190*/  LOP3.LUT R5, R212, R5, R236, 0xf6, !PT ;  /* 0x00000005d4057212 */ /* 0x000fe200078ef6ec */
[----:B------:R-:W-:Y:S01]  /*11a0*/  IMAD.SHL.U32 R214, R3, 0x8, RZ ;  /* 0x0000000803d67824 */ /* 0x000fe200078e00ff */
[----:B------:R-:W-:Y:S02]  /*11b0*/  SHF.R.S32.HI R233, RZ, 0x3, R233 ;  /* 0x00000003ffe97819 */ /* 0x000fe400000114e9 */
[----:B------:R-:W-:Y:S02]  /*11c0*/  LEA R234, R5, UR4, 0x1 ;  /* 0x0000000405ea7c11 */ /* 0x000fe4000f8e08ff */
[----:B------:R-:W-:Y:S01]  /*11d0*/  LEA R235, R6, UR4, 0x1 ;  /* 0x0000000406eb7c11 */ /* 0x000fe2000f8e08ff */
[----:B0-----:R-:W-:Y:S01]  /*11e0*/  IMAD.SHL.U32 R0, R10, 0x8, RZ ;  /* 0x000000080a007824 */ /* 0x001fe200078e00ff */
[----:B------:R-:W-:-:S02]  /*11f0*/  LEA R231, R7, UR4, 0x1 ;  /* 0x0000000407e77c11 */ /* 0x000fc4000f8e08ff */
[----:B------:R-:W-:Y:S02]  /*1200*/  LEA R232, R8, UR4, 0x1 ;  /* 0x0000000408e87c11 */ /* 0x000fe4000f8e08ff */
[----:B------:R0:W-:Y:S01]  /*1210*/  STL [R1+0x60], R0 ;  /* 0x0000600001007387 */ /* 0x0001e20000100800 */
[----:B------:R-:W-:-:S07]  /*1220*/  LEA R230, R11, UR4, 0x1 ;  /* 0x000000040be67c11 */ /* 0x000fce000f8e08ff */
.L_x_3509:
[----:B--2--5:R-:W1:Y:S01]  /*1230*/  LDC.64 R4, c[0x0][0xc60] ;  /* 0x00031800ff047b82 */ /* 0x024e620000000a00 */
[----:B------:R-:W-:Y:S01]  /*1240*/  ULDC.64 UR4, c[0x0][0xa28] ;  /* 0x00028a0000047ab9 */ /* 0x000fe20000000a00 */
[----:B------:R-:W-:Y:S01]  /*1250*/  ULDC.64 UR8, c[0x0][0xa18] ;  /* 0x0002860000087ab9 */ /* 0x000fe20000000a00 */
[----:B------:R-:W-:Y:S01]  /*1260*/  ULDC.64 UR6, c[0x0][0xa08] ;  /* 0x0002820000067ab9 */ /* 0x000fe20000000a00 */
[----:B-1----:R-:W-:-:S05]  /*1270*/  IMAD.WIDE R4, R151, 0x4, R4 ;  /* 0x0000000497047825 */ /* 0x002fca00078e0204 */
[----:B------:R-:W2:Y:S01]  /*1280*/  LDG.E R222, desc[UR60][R4.64] ;  /* 0x0000003c04de7981 */ /* 0x000ea2000c1e1900 */
[----:B------:R-:W-:Y:S01]  /*1290*/  ISETP.NE.U32.AND P2, PT, RZ, UR4, PT ;  /* 0x00000004ff007c0c */ /* 0x000fe2000bf45070 */
[----:B------:R-:W-:Y:S01]  /*12a0*/  IMAD.MOV.U32 R3, RZ, RZ, RZ ;  /* 0x000000ffff037224 */ /* 0x000fe200078e00ff */
[----:B------:R-:W-:Y:S01]  /*12b0*/  ISETP.NE.U32.AND P1, PT, RZ, UR8, PT ;  /* 0x00000008ff007c0c */ /* 0x000fe2000bf25070 */
[----:B------:R-:W-:Y:S01]  /*12c0*/  IMAD.MOV.U32 R29, RZ, RZ, RZ ;  /* 0x000000ffff1d7224 */ /* 0x000fe200078e00ff */
[----:B------:R-:W-:Y:S02]  /*12d0*/  ISETP.NE.AND.EX P2, PT, RZ, UR5, PT, P2 ;  /* 0x00000005ff007c0c */ /* 0x000fe4000bf45320 */
[----:B------:R-:W-:Y:S02]  /*12e0*/  ISETP.NE.AND.EX P1, PT, RZ, UR9, PT, P1 ;  /* 0x00000009ff007c0c */ /* 0x000fe4000bf25310 */
[----:B------:R-:W-:-:S04]  /*12f0*/  ISETP.NE.U32.AND P0, PT, RZ, UR6, PT ;  /* 0x00000006ff007c0c */ /* 0x000fc8000bf05070 */
[----:B------:R-:W-:Y:S02]  /*1300*/  ISETP.NE.AND.EX P0, PT, RZ, UR7, PT, P0 ;  /* 0x00000007ff007c0c */ /* 0x000fe4000bf05300 */
[----:B--2---:R-:W-:Y:S01]  /*1310*/  SHF.R.S32.HI R226, RZ, 0x1f, R222 ;  /* 0x0000001fffe27819 */ /* 0x004fe200000114de */
[C---:B------:R-:W-:Y:S02]  /*1320*/  IMAD.SHL.U32 R220, R222.reuse, 0x4, RZ ;  /* 0x00000004dedc7824 */ /* 0x040fe400078e00ff */
[C---:B------:R-:W-:Y:S02]  /*1330*/  @P2 LEA R4, P3, R222.reuse, UR4, 0x2 ;  /* 0x00000004de042c11 */ /* 0x040fe4000f8610ff */
[C-C-:B------:R-:W-:Y:S02]  /*1340*/  SHF.L.U64.HI R221, R222.reuse, 0x2, R226.reuse ;  /* 0x00000002dedd7819 */ /* 0x140fe400000102e2 */
[----:B------:R-:W-:Y:S01]  /*1350*/  @P2 LEA.HI.X R5, R222, UR5, R226, 0x2, P3 ;  /* 0x00000005de052c11 */ /* 0x000fe200098f14e2 */
[----:B------:R-:W-:Y:S01]  /*1360*/  ULDC UR4, c[0x0][0x288] ;  /* 0x0000a20000047ab9 */ /* 0x000fe20000000800 */
[----:B---3--:R-:W-:-:S03]  /*1370*/  IADD3 R8, P4, R220, UR6, RZ ;  /* 0x00000006dc087c10 */ /* 0x008fc6000ff9e0ff */
[----:B------:R1:W5:Y:S01]  /*1380*/  @P2 LDG.E R3, desc[UR60][R4.64] ;  /* 0x0000003c04032981 */ /* 0x000362000c1e1900 */
[----:B0---4-:R-:W-:Y:S02]  /*1390*/  @P1 IADD3 R6, P2, R220, UR8, RZ ;  /* 0x00000008dc061c10 */ /* 0x011fe4000ff5e0ff */
[----:B------:R-:W-:Y:S01]  /*13a0*/  MOV R152, UR4 ;  /* 0x0000000400987c02 */ /* 0x000fe20008000f00 */
[----:B------:R-:W-:Y:S01]  /*13b0*/  ULDC.64 UR4, c[0x0][0x3f8] ;  /* 0x0000fe0000047ab9 */ /* 0x000fe20000000a00 */
[C---:B------:R-:W-:Y:S02]  /*13c0*/  IADD3.X R9, R221.reuse, UR7, RZ, P4, !PT ;  /* 0x00000007dd097c10 */ /* 0x040fe4000a7fe4ff */
[----:B------:R-:W-:Y:S01]  /*13d0*/  @P1 IADD3.X R7, R221, UR9, RZ, P2, !PT ;  /* 0x00000009dd071c10 */ /* 0x000fe200097fe4ff */
[----:B------:R-:W-:Y:S02]  /*13e0*/  UISETP.NE.U32.AND UP0, UPT, UR4, URZ, UPT ;  /* 0x0000003f0400728c */ /* 0x000fe4000bf05070 */
[----:B------:R1:W5:Y:S01]  /*13f0*/  @P0 LDG.E R29, desc[UR60][R8.64] ;  /* 0x0000003c081d0981 */ /* 0x000362000c1e1900 */
[----:B------:R-:W-:Y:S01]  /*1400*/  ULDC UR4, c[0x0][0x404] ;  /* 0x0001010000047ab9 */ /* 0x000fe20000000800 */
[----:B------:R-:W-:-:S02]  /*1410*/  ULDC.64 UR8, c[0x0][0xa20] ;  /* 0x0002880000087ab9 */ /* 0x000fc40000000a00 */
[----:B------:R1:W5:Y:S01]  /*1420*/  @P1 LDG.E R152, desc[UR60][R6.64] ;  /* 0x0000003c06981981 */ /* 0x000362000c1e1900 */
[----:B------:R-:W-:Y:S01]  /*1430*/  UISETP.NE.AND.EX UP0, UPT, UR5, URZ, UPT, UP0 ;  /* 0x0000003f0500728c */ /* 0x000fe2000bf05300 */
[----:B------:R-:W-:Y:S02]  /*1440*/  ISETP.NE.U32.AND P2, PT, RZ, UR8, PT ;  /* 0x00000008ff007c0c */ /* 0x000fe4000bf45070 */
[----:B------:R-:W-:Y:S01]  /*1450*/  ULDC UR5, c[0x0][0x2e0] ;  /* 0x0000b80000057ab9 */ /* 0x000fe20000000800 */
[----:B------:R-:W-:Y:S01]  /*1460*/  USEL UR4, UR4, 0x1, UP0 ;  /* 0x0000000104047887 */ /* 0x000fe20008000000 */
[----:B------:R-:W-:-:S03]  /*1470*/  ISETP.NE.AND.EX P2, PT, RZ, UR9, PT, P2 ;  /* 0x00000009ff007c0c */ /* 0x000fc6000bf45320 */
[----:B------:R-:W-:-:S03]  /*1480*/  UIMAD UR4, UR4, UR5, URZ ;  /* 0x00000005040472a4 */ /* 0x000fc6000f8e023f */
[----:B------:R-:W-:Y:S01]  /*1490*/  ULDC UR5, c[0x0][0x338] ;  /* 0x0000ce0000057ab9 */ /* 0x000fe20000000800 */
[----:B------:R-:W-:Y:S02]  /*14a0*/  IMAD.MOV.U32 R225, RZ, RZ, R149 ;  /* 0x000000ffffe17224 */ /* 0x000fe400078e0095 */
[----:B------:R-:W-:Y:S02]  /*14b0*/  IMAD.MOV.U32 R219, RZ, RZ, R150 ;  /* 0x000000ffffdb7224 */ /* 0x000fe400078e0096 */
[----:B------:R-:W-:Y:S01]  /*14c0*/  IMAD.MOV.U32 R27, RZ, RZ, R222 ;  /* 0x000000ffff1b7224 */ /* 0x000fe200078e00de */
[----:B-1----:R-:W-:Y:S06]  /*14d0*/  @P1 BRA `(.L_x_3299) ;  /* 0x0000000000241947 */ /* 0x002fec0003800000 */
[----:B------:R-:W-:Y:S02]  /*14e0*/  ULDC.64 UR6, c[0x0][0xa00] ;  /* 0x0002800000067ab9 */ /* 0x000fe40000000a00 */
[----:B------:R-:W-:-:S04]  /*14f0*/  ISETP.NE.U32.AND P1, PT, RZ, UR6, PT ;  /* 0x00000006ff007c0c */ /* 0x000fc8000bf25070 */
[----:B------:R-:W-:-:S13]  /*1500*/  ISETP.NE.AND.EX P1, PT, RZ, UR7, PT, P1 ;  /* 0x00000007ff007c0c */ /* 0x000fda000bf25310 */
[----:B------:R-:W-:Y:S05]  /*1510*/  @!P1 BRA `(.L_x_3299) ;  /* 0x0000000000149947 */ /* 0x000fea0003800000 */
[----:B------:R-:W1:Y:S02]  /*1520*/  LDC.64 R4, c[0x0][0xa00] ;  /* 0x00028000ff047b82 */ /* 0x000e640000000a00 */
[----:B-1----:R-:W-:-:S05]  /*1530*/  IMAD.WIDE R4, R27, 0x4, R4 ;  /* 0x000000041b047825 */ /* 0x002fca00078e0204 */
[----:B-----5:R-:W2:Y:S04]  /*1540*/  LDG.E R152, desc[UR60][R4.64] ;  /* 0x0000003c04987981 */ /* 0x020ea8000c1e1900 */
[----:B------:R-:W2:Y:S02]  /*1550*/  LDG.E R7, desc[UR60][R4.64+0x4] ;  /* 0x0000043c04077981 */ /* 0x000ea4000c1e1900 */
[----:B--2---:R-:W-:-:S07]  /*1560*/  IMAD.IADD R152, R7, 0x1, -R152 ;  /* 0x0000000107987824 */ /* 0x004fce00078e0a98 */
.L_x_3299:
[----:B------:R-:W-:Y:S02]  /*1570*/  IMAD.U32 R24, RZ, RZ, UR5 ;  /* 0x00000005ff187e24 */ /* 0x000fe4000f8e00ff */
[----:B------:R-:W-:Y:S01]  /*1580*/  IMAD.U32 R28, RZ, RZ, UR4 ;  /* 0x00000004ff1c7e24 */ /* 0x000fe2000f8e00ff */
[----:B------:R-:W-:Y:S06]  /*1590*/  @!P2 BRA `(.L_x_3300) ;  /* 0x000000000010a947 */ /* 0x000fec0003800000 */
[----:B------:R-:W-:-:S04]  /*15a0*/  IADD3 R4, P0, R220, UR8, RZ ;  /* 0x00000008dc047c10 */ /* 0x000fc8000ff1e0ff */
[----:B------:R-:W-:-:S05]  /*15b0*/  IADD3.X R5, R221, UR9, RZ, P0, !PT ;  /* 0x00000009dd057c10 */ /* 0x000fca00087fe4ff */
[----:B------:R1:W5:Y:S01]  /*15c0*/  LDG.E R28, desc[UR60][R4.64] ;  /* 0x0000003c041c7981 */ /* 0x000362000c1e1900 */
[----:B------:R-:W-:Y:S05]  /*15d0*/  BRA `(.L_x_3301) ;  /* 0x0000000000107947 */ /* 0x000fea0003800000 */
.L_x_3300:
[----:B------:R-:W-:Y:S05]  /*15e0*/  @!P0 BRA `(.L_x_3301) ;  /* 0x00000000000c8947 */ /* 0x000fea0003800000 */
[----:B------:R-:W2:Y:S04]  /*15f0*/  LDG.E R5, desc[UR60][R8.64] ;  /* 0x0000003c08057981 */ /* 0x000ea8000c1e1900 */
[----:B------:R-:W2:Y:S02]  /*1600*/  LDG.E R28, desc[UR60][R8.64+0x4] ;  /* 0x0000043c081c7981 */ /* 0x000ea4000c1e1900 */
[----:B--2---:R-:W-:-:S07]  /*1610*/  IMAD.IADD R28, R28, 0x1, -R5 ;  /* 0x000000011c1c7824 */ /* 0x004fce00078e0a05 */
.L_x_3301:
[----:B------:R-:W-:Y:S02]  /*1620*/  ULDC.64 UR4, c[0x0][0xa10] ;  /* 0x0002840000047ab9 */ /* 0x000fe40000000a00 */
[----:B------:R-:W-:-:S04]  /*1630*/  ISETP.NE.U32.AND P0, PT, RZ, UR4, PT ;  /* 0x00000004ff007c0c */ /* 0x000fc8000bf05070 */
[----:B------:R-:W-:Y:S01]  /*1640*/  ISETP.NE.AND.EX P0, PT, RZ, UR5, PT, P0 ;  /* 0x00000005ff007c0c */ /* 0x000fe2000bf05300 */
[----:B------:R-:W-:-:S12]  /*1650*/  ULDC.64 UR4, c[0x0][0xa30] ;  /* 0x00028c0000047ab9 */ /* 0x000fd80000000a00 */
[----:B-1----:R-:W1:Y:S02]  /*1660*/  @P0 LDC.64 R4, c[0x0][0xa10] ;  /* 0x00028400ff040b82 */ /* 0x002e640000000a00 */
[----:B-1----:R-:W-:-:S05]  /*1670*/  @P0 IMAD.WIDE R4, R27, 0x4, R4 ;  /* 0x000000041b040825 */ /* 0x002fca00078e0204 */
[----:B0-----:R-:W2:Y:S04]  /*1680*/  @P0 LDG.E R0, desc[UR60][R4.64] ;  /* 0x0000003c04000981 */ /* 0x001ea8000c1e1900 */
        /* <DEDUP_REMOVED lines=8> */
[----:B------:R-:W-:Y:S01]  /*1710*/  PLOP3.LUT P2, PT, PT, PT, PT, 0x80, 0x0 ;  /* 0x000000000000781c */ /* 0x000fe20003f4f070 */
[----:B0-----:R-:W-:Y:S02]  /*1720*/  IMAD.MOV.U32 R4, RZ, RZ, RZ ;  /* 0x000000ffff047224 */ /* 0x001fe400078e00ff */
[----:B--2---:R-:W-:Y:S02]  /*1730*/  @P0 IMAD.IADD R24, R9, 0x1, -R0 ;  /* 0x0000000109180824 */ /* 0x004fe400078e0a00 */
[----:B------:R-:W-:Y:S02]  /*1740*/  IMAD.MOV R0, RZ, RZ, -R3 ;  /* 0x000000ffff007224 */ /* 0x000fe400078e0a03 */
[----:B------:R-:W-:-:S03]  /*1750*/  IMAD.IADD R151, R3, 0x1, R24 ;  /* 0x0000000103977824 */ /* 0x000fc600078e0218 */
[----:B------:R-:W-:Y:S01]  /*1760*/  VIMNMX R0, RZ, R0, !PT ;  /* 0x00000000ff007248 */ /* 0x000fe20007fe0100 */
[----:B------:R-:W-:-:S03]  /*1770*/  VIADD R5, R151, 0x6f ;  /* 0x0000006f97057836 */ /* 0x000fc60000000000 */
[----:B------:R-:W-:Y:S01]  /*1780*/  SHF.R.U32.HI R126, RZ, 0x4, R0 ;  /* 0x00000004ff7e7819 */ /* 0x000fe20000011600 */
[----:B------:R-:W-:-:S04]  /*1790*/  IMAD.HI R4, R5, -0x6db6db6d, R4 ;  /* 0x9249249305047827 */ /* 0x000fc800078e0204 */
[----:B------:R-:W-:Y:S01]  /*17a0*/  IMAD.WIDE.U32 R126, R126, 0x24924925, RZ ;  /* 0x249249257e7e7825 */ /* 0x000fe200078e00ff */
[----:B------:R-:W-:-:S03]  /*17b0*/  SHF.R.U32.HI R153, RZ, 0x1f, R4 ;  /* 0x0000001fff997819 */ /* 0x000fc60000011604 */
[----:B------:R-:W-:Y:S01]  /*17c0*/  IMAD.MOV.U32 R126, RZ, RZ, R127 ;  /* 0x000000ffff7e7224 */ /* 0x000fe200078e007f */
[----:B------:R-:W-:-:S03]  /*17d0*/  LEA.HI.SX32 R153, R4, R153, 0x1a ;  /* 0x0000009904997211 */ /* 0x000fc600078fd2ff */
[----:B------:R-:W-:Y:S02]  /*17e0*/  IMAD.MOV.U32 R25, RZ, RZ, R126 ;  /* 0x000000ffff197224 */ /* 0x000fe400078e007e */
[----:B------:R-:W-:-:S05]  /*17f0*/  IMAD R3, R153, 0x70, -R3 ;  /* 0x0000007099037824 */ /* 0x000fca00078e0a03 */
[----:B------:R-:W-:-:S04]  /*1800*/  VIMNMX R3, R3, R24, PT ;  /* 0x0000001803037248 */ /* 0x000fc80003fe0100 */
[----:B------:R-:W-:-:S13]  /*1810*/  ISETP.GT.AND P0, PT, R3, R0, PT ;  /* 0x000000000300720c */ /* 0x000fda0003f04270 */
[----:B------:R-:W-:Y:S02]  /*1820*/  @P0 VIADD R5, R3, 0x6f ;  /* 0x0000006f03050836 */ /* 0x000fe40000000000 */
[----:B------:R-:W-:-:S04]  /*1830*/  @P0 IMAD.MOV.U32 R4, RZ, RZ, RZ ;  /* 0x000000ffff040224 */ /* 0x000fc800078e00ff */
[----:B------:R-:W-:-:S05]  /*1840*/  @P0 IMAD.HI R4, R5, -0x6db6db6d, R4 ;  /* 0x9249249305040827 */ /* 0x000fca00078e0204 */
        /* <DEDUP_REMOVED lines=24> */
.L_x_3304:
[----:B------:R-:W-:Y:S05]  /*19d0*/  BSYNC B6 ;  /* 0x0000000000067941 */ /* 0x000fea0003800000 */
.L_x_3303:
        /* <DEDUP_REMOVED lines=20> */
.L_x_3306:
[----:B------:R-:W-:Y:S05]  /*1b20*/  BSYNC B6 ;  /* 0x0000000000067941 */ /* 0x000fea0003800000 */
.L_x_3305:
[----:B------:R-:W-:Y:S01]  /*1b30*/  ULDC.64 UR4, c[0x0][0x9f8] ;  /* 0x00027e0000047ab9 */ /* 0x000fe20000000a00 */
[----:B------:R-:W2:Y:S01]  /*1b40*/  LDL.LU R20, [R1+0x10] ;  /* 0x0000100001147983 */ /* 0x000ea20000300800 */
[----:B------:R-:W-:Y:S01]  /*1b50*/  ISETP.NE.U32.AND P0, PT, RZ, UR4, PT ;  /* 0x00000004ff007c0c */ /* 0x000fe2000bf05070 */
[----:B------:R-:W0:Y:S01]  /*1b60*/  LDC R0, c[0x0][0x428] ;  /* 0x00010a00ff007b82 */ /* 0x000e220000000800 */
[----:B------:R-:W-:-:S07]  /*1b70*/  ULDC UR6, c[0x0][0x2e4] ;  /* 0x0000b90000067ab9 */ /* 0x000fce0000000800 */
[----:B------:R-:W1:Y:S01]  /*1b80*/  LDC.64 R114, c[0x0][0x2f0] ;  /* 0x0000bc00ff727b82 */ /* 0x000e620000000a00 */
[----:B------:R-:W-:Y:S01]  /*1b90*/  ISETP.NE.AND.EX P0, PT, RZ, UR5, PT, P0 ;  /* 0x00000005ff007c0c */ /* 0x000fe2000bf05300 */
[----:B------:R-:W-:Y:S01]  /*1ba0*/  IMAD.IADD R120, R29, 0x1, R28 ;  /* 0x000000011d787824 */ /* 0x000fe200078e021c */
[----:B------:R-:W-:Y:S01]  /*1bb0*/  SHF.R.S32.HI R23, RZ, 0x1f, R22 ;  /* 0x0000001fff177819 */ /* 0x000fe20000011416 */
[----:B------:R-:W-:-:S04]  /*1bc0*/  ULDC.64 UR8, c[0x0][0xa08] ;  /* 0x0002820000087ab9 */ /* 0x000fc80000000a00 */
[----:B------:R-:W3:Y:S06]  /*1bd0*/  LDC.64 R108, c[0x0][0x3e8] ;  /* 0x0000fa00ff6c7b82 */ /* 0x000eec0000000a00 */
[----:B------:R-:W-:Y:S02]  /*1be0*/  @P0 IADD3 R4, P1, R220, UR4, RZ ;  /* 0x00000004dc040c10 */ /* 0x000fe4000ff3e0ff */
[----:B------:R-:W4:Y:S02]  /*1bf0*/  LDC R125, c[0x0][0x3d4] ;  /* 0x0000f500ff7d7b82 */ /* 0x000f240000000800 */
[----:B------:R-:W-:Y:S01]  /*1c00*/  @P0 IADD3.X R5, R221, UR5, RZ, P1, !PT ;  /* 0x00000005dd050c10 */ /* 0x000fe20008ffe4ff */
[----:B------:R-:W-:-:S04]  /*1c10*/  ULDC.64 UR4, c[0x0][0x320] ;  /* 0x0000c80000047ab9 */ /* 0x000fc80000000a00 */
[----:B------:R3:W2:Y:S01]  /*1c20*/  @P0 LDG.E R27, desc[UR60][R4.64] ;  /* 0x0000003c041b0981 */ /* 0x0006a2000c1e1900 */
[----:B0-----:R-:W-:Y:S01]  /*1c30*/  ISETP.NE.AND P0, PT, R0, 0x1, PT ;  /* 0x000000010000780c */ /* 0x001fe20003f05270 */
[----:B------:R-:W0:Y:S01]  /*1c40*/  LDC.64 R102, c[0x0][0x3d8] ;  /* 0x0000f600ff667b82 */ /* 0x000e220000000a00 */
[----:B------:R-:W-:Y:S01]  /*1c50*/  ISETP.GE.AND P2, PT, R204, UR6, PT ;  /* 0x00000006cc007c0c */ /* 0x000fe2000bf46270 */
[----:B------:R-:W4:Y:S01]  /*1c60*/  S2R R154, SR_TID.X ;  /* 0x00000000009a7919 */ /* 0x000f220000002100 */
[----:B------:R-:W-:Y:S01]  /*1c70*/  ISETP.GE.AND P1, PT, R22, UR6, PT ;  /* 0x0000000616007c0c */ /* 0x000fe2000bf26270 */
[----:B-1----:R-:W-:Y:S01]  /*1c80*/  IMAD R127, R115, 0x70, RZ ;  /* 0x00000070737f7824 */ /* 0x002fe200078e02ff */
[----:B------:R-:W-:Y:S01]  /*1c90*/  SEL R0, RZ, 0xffffffff, P2 ;  /* 0xffffffffff007807 */ /* 0x000fe20001000000 */
[----:B------:R-:W-:Y:S01]  /*1ca0*/  IMAD.SHL.U32 R137, R114, 0x40, RZ ;  /* 0x0000004072897824 */ /* 0x000fe200078e00ff */
[----:B------:R-:W-:Y:S01]  /*1cb0*/  SEL R3, RZ, 0x1, P1 ;  /* 0x00000001ff037807 */ /* 0x000fe20000800000 */
[----:B---3--:R-:W-:Y:S01]  /*1cc0*/  IMAD.WIDE.U32 R110, R19, R108, R22 ;  /* 0x0000006c136e7225 */ /* 0x008fe200078e0016 */
[----:B------:R-:W-:-:S02]  /*1cd0*/  ISETP.GE.AND P1, PT, R205, UR6, PT ;  /* 0x00000006cd007c0c */ /* 0x000fc4000bf26270 */
[----:B------:R-:W-:Y:S01]  /*1ce0*/  SHF.R.S32.HI R15, RZ, 0x1f, R120 ;  /* 0x0000001fff0f7819 */ /* 0x000fe20000011478 */
[----:B------:R-:W1:Y:S01]  /*1cf0*/  @P0 LDC R7, c[0x0][0x42c] ;  /* 0x00010b00ff070b82 */ /* 0x000e620000000800 */
[----:B------:R-:W-:Y:S01]  /*1d00*/  IMAD.SHL.U32 R4, R0, 0x2, RZ ;  /* 0x0000000200047824 */ /* 0x000fe200078e00ff */
[----:B------:R-:W-:Y:S01]  /*1d10*/  SEL R5, RZ, 0x4, P1 ;  /* 0x00000004ff057807 */ /* 0x000fe20000800000 */
[----:B------:R-:W-:Y:S01]  /*1d20*/  VIADD R0, R22, 0x60 ;  /* 0x0000006016007836 */ /* 0x000fe20000000000 */
[----:B------:R-:W-:Y:S01]  /*1d30*/  SHF.R.S32.HI R146, RZ, 0x1f, R19 ;  /* 0x0000001fff927819 */ /* 0x000fe20000011413 */
[----:B------:R-:W-:Y:S01]  /*1d40*/  IMAD R10, R15, R114, RZ ;  /* 0x000000720f0a7224 */ /* 0x000fe200078e02ff */
[----:B------:R-:W-:Y:S01]  /*1d50*/  LOP3.LUT R4, R4, 0x2, R3, 0xe2, !PT ;  /* 0x0000000204047812 */ /* 0x000fe200078ee203 */
[----:B------:R-:W-:Y:S01]  /*1d60*/  IMAD R135, R109, 0x70, RZ ;  /* 0x000000706d877824 */ /* 0x000fe200078e02ff */
[----:B------:R-:W3:Y:S01]  /*1d70*/  @P0 LDC R8, c[0x0][0x430] ;  /* 0x00010c00ff080b82 */ /* 0x000ee20000000800 */
[----:B------:R-:W-:Y:S01]  /*1d80*/  ISETP.GE.AND P2, PT, R0, UR6, PT ;  /* 0x0000000600007c0c */ /* 0x000fe2000bf46270 */
[----:B------:R-:W-:Y:S01]  /*1d90*/  IMAD R11, R120, R115, R10 ;  /* 0x00000073780b7224 */ /* 0x000fe200078e020a */
[----:B------:R-:W-:Y:S01]  /*1da0*/  SHF.R.S32.HI R17, RZ, 0x1f, R16 ;  /* 0x0000001fff117819 */ /* 0x000fe20000011410 */
[----:B0-----:R-:W-:Y:S01]  /*1db0*/  IMAD.WIDE.U32 R104, R19, R102, R22 ;  /* 0x0000006613687225 */ /* 0x001fe200078e0016 */
[----:B------:R-:W-:-:S02]  /*1dc0*/  SEL R6, RZ, 0x8, P2 ;  /* 0x00000008ff067807 */ /* 0x000fc40001000000 */
[-C--:B----4-:R-:W-:Y:S01]  /*1dd0*/  ISETP.GE.AND P1, PT, R204, R125.reuse, PT ;  /* 0x0000007dcc00720c */ /* 0x090fe20003f26270 */
[----:B------:R-:W-:Y:S01]  /*1de0*/  IMAD.WIDE.U32 R112, R19, R108, R16 ;  /* 0x0000006c13707225 */ /* 0x000fe200078e0010 */
[----:B------:R-:W-:Y:S02]  /*1df0*/  LOP3.LUT R31, R6, R4, R5, 0xfe, !PT ;  /* 0x00000004061f7212 */ /* 0x000fe400078efe05 */
[----:B------:R-:W-:Y:S01]  /*1e00*/  ISETP.GE.AND P3, PT, R205, R125, PT ;  /* 0x0000007dcd00720c */ /* 0x000fe20003f66270 */
[----:B------:R-:W-:Y:S01]  /*1e10*/  IMAD.WIDE.U32 R106, R19, R102, R16 ;  /* 0x00000066136a7225 */ /* 0x000fe200078e0010 */
[----:B------:R-:W-:Y:S02]  /*1e20*/  LOP3.LUT P2, RZ, R218, 0x4, RZ, 0xc0, !PT ;  /* 0x00000004daff7812 */ /* 0x000fe4000784c0ff */
[----:B------:R-:W-:Y:S01]  /*1e30*/  SHF.L.U64.HI R136, R114, 0x6, R115 ;  /* 0x0000000672887819 */ /* 0x000fe20000010273 */
[----:B-1----:R-:W-:Y:S01]  /*1e40*/  @P0 IMAD.HI.U32 R3, R150, R7, RZ ;  /* 0x0000000796030227 */ /* 0x002fe200078e00ff */
[----:B------:R-:W-:-:S02]  /*1e50*/  SHF.R.S32.HI R148, RZ, 0x1f, R223 ;  /* 0x0000001fff947819 */ /* 0x000fc400000114df */
[----:B------:R-:W-:Y:S02]  /*1e60*/  LEA.HI R154, R154, 0x8, RZ, 0x19 ;  /* 0x000000089a9a7811 */ /* 0x000fe400078fc8ff */
[----:B---3--:R-:W-:Y:S02]  /*1e70*/  @P0 SHF.R.U32.HI R150, RZ, R8, R3 ;  /* 0x00000008ff960219 */ /* 0x008fe40000011603 */
[----:B------:R-:W-:Y:S02]  /*1e80*/  IADD3 R3, R22, 0x80, RZ ;  /* 0x0000008016037810 */ /* 0x000fe40007ffe0ff */
[----:B------:R-:W-:Y:S01]  /*1e90*/  SHF.R.S32.HI R9, RZ, 0x1f, R150 ;  /* 0x0000001fff097819 */ /* 0x000fe20000011496 */
[----:B------:R-:W-:Y:S01]  /*1ea0*/  IMAD.WIDE.U32 R6, R150, UR4, R22 ;  /* 0x0000000496067c25 */ /* 0x000fe2000f8e0016 */
[----:B------:R-:W-:-:S03]  /*1eb0*/  ISETP.GE.AND P0, PT, R3, UR6, PT ;  /* 0x0000000603007c0c */ /* 0x000fc6000bf06270 */
[----:B------:R-:W-:Y:S01]  /*1ec0*/  IMAD R5, R9, UR4, RZ ;  /* 0x0000000409057c24 */ /* 0x000fe2000f8e02ff */
[----:B------:R-:W-:Y:S01]  /*1ed0*/  SEL R8, RZ, 0x10, P0 ;  /* 0x00000010ff087807 */ /* 0x000fe20000000000 */
[----:B------:R-:W-:Y:S01]  /*1ee0*/  IMAD.MOV.U32 R116, RZ, RZ, R6 ;  /* 0x000000ffff747224 */ /* 0x000fe200078e0006 */
[----:B------:R-:W-:Y:S01]  /*1ef0*/  ISETP.NE.U32.AND P0, PT, RZ, UR8, PT ;  /* 0x00000008ff007c0c */ /* 0x000fe2000bf05070 */
[----:B------:R-:W-:Y:S01]  /*1f00*/  IMAD R117, R150, UR5, R5 ;  /* 0x0000000596757c24 */ /* 0x000fe2000f8e0205 */
[----:B------:R-:W-:Y:S01]  /*1f10*/  ULDC.64 UR4, c[0x0][0x2f8] ;  /* 0x0000be0000047ab9 */ /* 0x000fe20000000a00 */
[----:B------:R-:W-:Y:S01]  /*1f20*/  IMAD.WIDE.U32 R4, R120, R114, RZ ;  /* 0x0000007278047225 */ /* 0x000fe200078e00ff */
[----:B------:R-:W-:Y:S02]  /*1f30*/  ISETP.NE.AND.EX P0, PT, RZ, UR9, PT, P0 ;  /* 0x00000009ff007c0c */ /* 0x000fe4000bf05300 */
[----:B------:R-:W-:Y:S01]  /*1f40*/  LOP3.LUT R31, R31, R8, RZ, 0xfc, !PT ;  /* 0x000000081f1f7212 */ /* 0x000fe200078efcff */
[----:B------:R-:W-:-:S02]  /*1f50*/  IMAD.IADD R5, R5, 0x1, R11 ;  /* 0x0000000105057824 */ /* 0x000fc400078e020b */
[----:B------:R-:W-:Y:S02]  /*1f60*/  IMAD R9, R9, UR4, RZ ;  /* 0x0000000409097c24 */ /* 0x000fe4000f8e02ff */
[----:B------:R-:W-:-:S04]  /*1f70*/  IMAD.WIDE.U32 R4, R150, UR4, R4 ;  /* 0x0000000496047c25 */ /* 0x000fc8000f8e0004 */
[----:B------:R-:W-:Y:S01]  /*1f80*/  IMAD R9, R150, UR5, R9 ;  /* 0x0000000596097c24 */ /* 0x000fe2000f8e0209 */
[----:B------:R-:W-:Y:S01]  /*1f90*/  ULDC.64 UR4, c[0x0][0x300] ;  /* 0x0000c00000047ab9 */ /* 0x000fe20000000a00 */
[----:B------:R-:W-:Y:S02]  /*1fa0*/  IMAD.IADD R117, R7, 0x1, R117 ;  /* 0x0000000107757824 */ /* 0x000fe400078e0275 */
[----:B------:R-:W-:Y:S01]  /*1fb0*/  IMAD.IADD R5, R5, 0x1, R9 ;  /* 0x0000000105057824 */ /* 0x000fe200078e0209 */
[----:B--2---:R-:W-:-:S04]  /*1fc0*/  LOP3.LUT R20, R20, 0xfffffffe, RZ, 0xc0, !PT ;  /* 0xfffffffe14147812 */ /* 0x004fc800078ec0ff */
[----:B------:R-:W-:-:S04]  /*1fd0*/  @P3 LOP3.LUT R20, R20, 0x1, RZ, 0xfc, !PT ;  /* 0x0000000114143812 */ /* 0x000fc800078efcff */
[----:B------:R-:W-:-:S04]  /*1fe0*/  LOP3.LUT R20, R20, 0xfffffffb, RZ, 0xc0, !PT ;  /* 0xfffffffb14147812 */ /* 0x000fc800078ec0ff */
[----:B------:R-:W-:-:S05]  /*1ff0*/  @P2 LOP3.LUT R20, R20, 0x4, RZ, 0xfc, !PT ;  /* 0x0000000414142812 */ /* 0x000fca00078efcff */
[----:B------:R0:W-:Y:S01]  /*2000*/  STL [R1+0x10], R20 ;  /* 0x0000101401007387 */ /* 0x0001e20000100800 */
[----:B------:R-:W-:Y:S02]  /*2010*/  SHF.R.S32.HI R6, RZ, 0x1f, R27 ;  /* 0x0000001fff067819 */ /* 0x000fe4000001141b */
[----:B------:R-:W-:Y:S01]  /*2020*/  SEL R9, R27, RZ, !P0 ;  /* 0x000000ff1b097207 */ /* 0x000fe20004000000 */
[----:B------:R-:W-:Y:S01]  /*2030*/  IMAD R27, R103, 0x70, RZ ;  /* 0x00000070671b7824 */ /* 0x000fe200078e02ff */
[----:B------:R-:W-:Y:S01]  /*2040*/  SEL R8, R6, RZ, !P0 ;  /* 0x000000ff06087207 */ /* 0x000fe20004000000 */
[----:B------:R-:W-:Y:S02]  /*2050*/  IMAD R6, R146, R108, RZ ;  /* 0x0000006c92067224 */ /* 0x000fe400078e02ff */
[----:B------:R-:W-:-:S04]  /*2060*/  IMAD.WIDE.U32 R118, R9, UR4, R4 ;  /* 0x0000000409767c25 */ /* 0x000fc8000f8e0004 */
[----:B------:R-:W-:Y:S02]  /*2070*/  IMAD R10, R8, UR4, RZ ;  /* 0x00000004080a7c24 */ /* 0x000fe4000f8e02ff */
[-C--:B------:R-:W-:Y:S02]  /*2080*/  IMAD R4, R146, R114.reuse, RZ ;  /* 0x0000007292047224 */ /* 0x080fe400078e02ff */
[----:B------:R-:W-:Y:S02]  /*2090*/  IMAD R11, R19, R109, R6 ;  /* 0x0000006d130b7224 */ /* 0x000fe400078e0206 */
[----:B------:R-:W-:Y:S01]  /*20a0*/  IMAD R13, R9, UR5, R10 ;  /* 0x00000005090d7c24 */ /* 0x000fe2000f8e020a */
[----:B------:R-:W-:Y:S01]  /*20b0*/  ULDC.64 UR4, c[0x0][0x328] ;  /* 0x0000ca0000047ab9 */ /* 0x000fe20000000a00 */
[----:B------:R-:W-:-:S04]  /*20c0*/  IMAD.WIDE.U32 R6, R19, R114, R22 ;  /* 0x0000007213067225 */ /* 0x000fc800078e0016 */
[----:B------:R-:W-:Y:S01]  /*20d0*/  IMAD R21, R19, R115, R4 ;  /* 0x0000007313157224 */ /* 0x000fe200078e0204 */
[----:B------:R-:W-:Y:S01]  /*20e0*/  IADD3 R5, P0, R118, R6, RZ ;  /* 0x0000000676057210 */ /* 0x000fe20007f1e0ff */
[----:B------:R-:W-:Y:S02]  /*20f0*/  IMAD.IADD R4, R119, 0x1, R13 ;  /* 0x0000000177047824 */ /* 0x000fe400078e020d */
[----:B------:R-:W-:Y:S02]  /*2100*/  IMAD R8, R8, UR4, RZ ;  /* 0x0000000408087c24 */ /* 0x000fe4000f8e02ff */
[C---:B------:R-:W-:Y:S01]  /*2110*/  IMAD.WIDE.U32 R116, R9.reuse, UR4, R116 ;  /* 0x0000000409747c25 */ /* 0x040fe2000f8e0074 */
[----:B------:R-:W-:Y:S02]  /*2120*/  IADD3.X R6, R4, R7, R21, P0, !PT ;  /* 0x0000000704067210 */ /* 0x000fe400007fe415 */
[----:B------:R-:W-:Y:S01]  /*2130*/  ISETP.GE.AND P0, PT, R22, R125, PT ;  /* 0x0000007d1600720c */ /* 0x000fe20003f06270 */
[----:B------:R-:W-:Y:S01]  /*2140*/  IMAD R41, R9, UR5, R8 ;  /* 0x0000000509297c24 */ /* 0x000fe2000f8e0208 */
[C---:B------:R-:W-:Y:S01]  /*2150*/  SEL R9, R125.reuse, RZ, P1 ;  /* 0x000000ff7d097207 */ /* 0x040fe20000800000 */
[----:B------:R-:W-:Y:S01]  /*2160*/  IMAD R8, R146, R102, RZ ;  /* 0x0000006692087224 */ /* 0x000fe200078e02ff */
[----:B------:R-:W-:Y:S01]  /*2170*/  SEL R7, R125, RZ, P0 ;  /* 0x000000ff7d077207 */ /* 0x000fe20000000000 */
[----:B------:R-:W-:-:S02]  /*2180*/  IMAD.IADD R113, R113, 0x1, R11 ;  /* 0x0000000171717824 */ /* 0x000fc400078e020b */
[----:B------:R-:W-:Y:S02]  /*2190*/  IMAD.IADD R111, R11, 0x1, R111 ;  /* 0x000000010b6f7824 */ /* 0x000fe400078e026f */
[----:B------:R-:W-:Y:S01]  /*21a0*/  IMAD R11, R19, R103, R8 ;  /* 0x00000067130b7224 */ /* 0x000fe200078e0208 */
[----:B------:R-:W-:Y:S01]  /*21b0*/  SEL R8, R125, RZ, P3 ;  /* 0x000000ff7d087207 */ /* 0x000fe20001800000 */
[----:B------:R-:W-:Y:S01]  /*21c0*/  IMAD.IADD R7, R22, 0x1, R7 ;  /* 0x0000000116077824 */ /* 0x000fe200078e0207 */
[----:B------:R-:W-:Y:S01]  /*21d0*/  IADD3 R120, P3, R19, R120, RZ ;  /* 0x0000007813787210 */ /* 0x000fe20007f7e0ff */
[----:B------:R-:W-:Y:S02]  /*21e0*/  IMAD.IADD R9, R204, 0x1, R9 ;  /* 0x00000001cc097824 */ /* 0x000fe400078e0209 */
[----:B------:R-:W-:Y:S01]  /*21f0*/  IMAD.IADD R12, R205, 0x1, R8 ;  /* 0x00000001cd0c7824 */ /* 0x000fe200078e0208 */
[----:B------:R-:W-:Y:S01]  /*2200*/  SHF.R.S32.HI R8, RZ, 0x1f, R7 ;  /* 0x0000001fff087819 */ /* 0x000fe20000011407 */
[----:B------:R-:W-:Y:S01]  /*2210*/  IMAD.IADD R107, R107, 0x1, R11 ;  /* 0x000000016b6b7824 */ /* 0x000fe200078e020b */
[----:B------:R-:W-:Y:S01]  /*2220*/  SHF.R.S32.HI R10, RZ, 0x1f, R9 ;  /* 0x0000001fff0a7819 */ /* 0x000fe20000011409 */
[----:B------:R-:W-:Y:S01]  /*2230*/  IMAD.IADD R105, R11, 0x1, R105 ;  /* 0x000000010b697824 */ /* 0x000fe200078e0269 */
[CC--:B------:R-:W-:Y:S01]  /*2240*/  LEA.HI R21, R8.reuse, R7.reuse, RZ, 0x3 ;  /* 0x0000000708157211 */ /* 0x0c0fe200078f18ff */
[----:B-----5:R-:W-:Y:S01]  /*2250*/  IMAD.WIDE.U32 R106, R145, R102, R106 ;  /* 0x00000066916a7225 */ /* 0x020fe200078e006a */
[----:B------:R-:W-:-:S02]  /*2260*/  LEA.HI R7, R8, R7, RZ, 0x6 ;  /* 0x0000000708077211 */ /* 0x000fc400078f30ff */
[CC--:B------:R-:W-:Y:S01]  /*2270*/  LEA.HI R8, R10.reuse, R9.reuse, RZ, 0x6 ;  /* 0x000000090a087211 */ /* 0x0c0fe200078f30ff */
[----:B------:R-:W-:Y:S01]  /*2280*/  IMAD.WIDE.U32 R104, R145, R102, R104 ;  /* 0x0000006691687225 */ /* 0x000fe200078e0068 */
[----:B------:R-:W-:Y:S02]  /*2290*/  LEA.HI R28, R10, R9, RZ, 0x3 ;  /* 0x000000090a1c7211 */ /* 0x000fe400078f18ff */
[----:B------:R-:W-:Y:S01]  /*22a0*/  SHF.R.S32.HI R7, RZ, 0x6, R7 ;  /* 0x00000006ff077819 */ /* 0x000fe20000011407 */
[----:B------:R-:W-:Y:S01]  /*22b0*/  IMAD.X R121, R15, 0x1, R146, P3 ;  /* 0x000000010f797824 */ /* 0x000fe200018e0692 */
[----:B------:R-:W-:Y:S01]  /*22c0*/  LOP3.LUT R11, R207, 0x38, R21, 0xf8, !PT ;  /* 0x00000038cf0b7812 */ /* 0x000fe200078ef815 */
[----:B------:R-:W-:Y:S01]  /*22d0*/  IMAD.WIDE.U32 R112, R145, R108, R112 ;  /* 0x0000006c91707225 */ /* 0x000fe200078e0070 */
[----:B------:R-:W-:Y:S02]  /*22e0*/  SHF.R.S32.HI R9, RZ, 0x6, R8 ;  /* 0x00000006ff097819 */ /* 0x000fe40000011408 */
[C---:B------:R-:W-:Y:S01]  /*22f0*/  LOP3.LUT R8, R208.reuse, 0x38, R21, 0xf8, !PT ;  /* 0x00000038d0087812 */ /* 0x040fe200078ef815 */
[C---:B------:R-:W-:Y:S01]  /*2300*/  IMAD R144, R7.reuse, 0x1c00, R210 ;  /* 0x00001c0007907824 */ /* 0x040fe200078e02d2 */
[----:B------:R-:W-:Y:S01]  /*2310*/  SHF.R.S32.HI R13, RZ, 0x1f, R12 ;  /* 0x0000001fff0d7819 */ /* 0x000fe2000001140c */
[----:B------:R-:W-:Y:S01]  /*2320*/  IMAD R142, R7, 0x1c00, R212 ;  /* 0x00001c00078e7824 */ /* 0x000fe200078e02d4 */
[----:B------:R-:W-:Y:S01]  /*2330*/  LOP3.LUT R11, R11, R236, RZ, 0x3c, !PT ;  /* 0x000000ec0b0b7212 */ /* 0x000fe200078e3cff */
[C---:B------:R-:W-:Y:S01]  /*2340*/  IMAD R143, R9.reuse, 0x1c00, R210 ;  /* 0x00001c00098f7824 */ /* 0x040fe200078e02d2 */
[----:B------:R-:W-:Y:S01]  /*2350*/  LOP3.LUT R10, R208, 0x38, R28, 0xf8, !PT ;  /* 0x00000038d00a7812 */ /* 0x000fe200078ef81c */
[----:B------:R-:W-:Y:S01]  /*2360*/  IMAD R140, R9, 0x1c00, R212 ;  /* 0x00001c00098c7824 */ /* 0x000fe200078e02d4 */
[----:B------:R-:W-:Y:S01]  /*2370*/  LOP3.LUT R7, R8, R209, RZ, 0x3c, !PT ;  /* 0x000000d108077212 */ /* 0x000fe200078e3cff */
[----:B------:R-:W-:Y:S01]  /*2380*/  IMAD.IADD R142, R142, 0x1, R11 ;  /* 0x000000018e8e7824 */ /* 0x000fe200078e020b */
[----:B------:R-:W-:Y:S01]  /*2390*/  LEA.HI R30, R13, R12, RZ, 0x3 ;  /* 0x0000000c0d1e7211 */ /* 0x000fe200078f18ff */
[----:B------:R-:W-:Y:S01]  /*23a0*/  IMAD.WIDE.U32 R110, R145, R108, R110 ;  /* 0x0000006c916e7225 */ /* 0x000fe200078e006e */
[----:B------:R-:W-:-:S02]  /*23b0*/  LEA.HI R12, R13, R12, RZ, 0x6 ;  /* 0x0000000c0d0c7211 */ /* 0x000fc400078f30ff */
[-C--:B------:R-:W-:Y:S01]  /*23c0*/  LOP3.LUT R10, R10, R209.reuse, RZ, 0x3c, !PT ;  /* 0x000000d10a0a7212 */ /* 0x080fe200078e3cff */
[----:B------:R-:W-:Y:S01]  /*23d0*/  IMAD.IADD R144, R144, 0x1, R7 ;  /* 0x0000000190907824 */ /* 0x000fe200078e0207 */
[C---:B------:R-:W-:Y:S01]  /*23e0*/  LOP3.LUT R11, R207.reuse, 0x38, R28, 0xf8, !PT ;  /* 0x00000038cf0b7812 */ /* 0x040fe200078ef81c */
[----:B------:R-:W-:Y:S01]  /*23f0*/  IMAD.WIDE.U32 R114, R114, 0x70, RZ ;  /* 0x0000007072727825 */ /* 0x000fe200078e00ff */
[----:B------:R-:W-:Y:S02]  /*2400*/  SHF.R.S32.HI R7, RZ, 0x6, R12 ;  /* 0x00000006ff077819 */ /* 0x000fe4000001140c */
[----:B------:R-:W-:Y:S01]  /*2410*/  LOP3.LUT R13, R207, 0x38, R30, 0xf8, !PT ;  /* 0x00000038cf0d7812 */ /* 0x000fe200078ef81e */
[----:B------:R-:W-:Y:S01]  /*2420*/  IMAD.IADD R143, R143, 0x1, R10 ;  /* 0x000000018f8f7824 */ /* 0x000fe200078e020a */
[-C--:B------:R-:W-:Y:S01]  /*2430*/  LOP3.LUT R11, R11, R236.reuse, RZ, 0x3c, !PT ;  /* 0x000000ec0b0b7212 */ /* 0x080fe200078e3cff */
[C---:B------:R-:W-:Y:S01]  /*2440*/  IMAD R139, R7.reuse, 0x1c00, R212 ;  /* 0x00001c00078b7824 */ /* 0x040fe200078e02d4 */
[----:B------:R-:W-:Y:S01]  /*2450*/  LOP3.LUT R8, R208, 0x38, R30, 0xf8, !PT ;  /* 0x00000038d0087812 */ /* 0x000fe200078ef81e */
[----:B------:R-:W-:Y:S01]  /*2460*/  IMAD R141, R7, 0x1c00, R210 ;  /* 0x00001c00078d7824 */ /* 0x000fe200078e02d2 */
[----:B------:R-:W-:Y:S01]  /*2470*/  LOP3.LUT R10, R13, R236, RZ, 0x3c, !PT ;  /* 0x000000ec0d0a7212 */ /* 0x000fe200078e3cff */
[----:B------:R-:W-:Y:S01]  /*2480*/  IMAD.IADD R140, R140, 0x1, R11 ;  /* 0x000000018c8c7824 */ /* 0x000fe200078e020b */
[----:B------:R-:W-:Y:S01]  /*2490*/  SHF.R.S32.HI R9, RZ, 0x1f, R145 ;  /* 0x0000001fff097819 */ /* 0x000fe20000011491 */
[----:B------:R-:W-:Y:S01]  /*24a0*/  VIADD R11, R22, 0xa0 ;  /* 0x000000a0160b7836 */ /* 0x000fe20000000000 */
[-C--:B------:R-:W-:Y:S01]  /*24b0*/  LOP3.LUT R8, R8, R209.reuse, RZ, 0x3c, !PT ;  /* 0x000000d108087212 */ /* 0x080fe200078e3cff */
[----:B------:R-:W-:Y:S01]  /*24c0*/  IMAD.IADD R139, R139, 0x1, R10 ;  /* 0x000000018b8b7824 */ /* 0x000fe200078e020a */
[----:B------:R-:W-:Y:S01]  /*24d0*/  LOP3.LUT R12, R208, 0x18, R22, 0xf8, !PT ;  /* 0x00000018d00c7812 */ /* 0x000fe200078ef816 */
[----:B------:R-:W-:Y:S01]  /*24e0*/  IMAD R10, R9, R102, RZ ;  /* 0x00000066090a7224 */ /* 0x000fe200078e02ff */
[----:B------:R-:W-:Y:S01]  /*24f0*/  ISETP.GE.AND P2, PT, R11, UR6, PT ;  /* 0x000000060b007c0c */ /* 0x000fe2000bf46270 */
[----:B------:R-:W-:Y:S01]  /*2500*/  IMAD.IADD R141, R141, 0x1, R8 ;  /* 0x000000018d8d7824 */ /* 0x000fe200078e0208 */
[----:B------:R-:W-:Y:S01]  /*2510*/  LOP3.LUT R13, R12, R209, RZ, 0x3c, !PT ;  /* 0x000000d10c0d7212 */ /* 0x000fe200078e3cff */
[----:B------:R-:W-:Y:S01]  /*2520*/  IMAD R8, R9, R108, RZ ;  /* 0x0000006c09087224 */ /* 0x000fe200078e02ff */
[C---:B------:R-:W-:Y:S01]  /*2530*/  SHF.L.U64.HI R9, R102.reuse, 0x6, R103 ;  /* 0x0000000666097819 */ /* 0x040fe20000010267 */
[----:B------:R-:W-:Y:S01]  /*2540*/  IMAD R29, R145, R103, R10 ;  /* 0x00000067911d7224 */ /* 0x000fe200078e020a */
[C---:B------:R-:W-:Y:S01]  /*2550*/  SHF.L.U32 R10, R102.reuse, 0x6, RZ ;  /* 0x00000006660a7819 */ /* 0x040fe200000006ff */
[----:B------:R-:W-:Y:S01]  /*2560*/  IMAD.WIDE.U32 R102, R102, 0x70, RZ ;  /* 0x0000007066667825 */ /* 0x000fe200078e00ff */
[----:B------:R-:W-:-:S02]  /*2570*/  SEL R32, RZ, 0x20, P2 ;  /* 0x00000020ff207807 */ /* 0x000fc40001000000 */
[C---:B------:R-:W-:Y:S01]  /*2580*/  SHF.L.U64.HI R7, R108.reuse, 0x6, R109 ;  /* 0x000000066c077819 */ /* 0x040fe2000001026d */
[----:B------:R-:W-:Y:S01]  /*2590*/  IMAD R33, R145, R109, R8 ;  /* 0x0000006d91217224 */ /* 0x000fe200078e0208 */
[----:B0-----:R-:W-:Y:S01]  /*25a0*/  SHF.R.S32.HI R20, RZ, 0x3, R21 ;  /* 0x00000003ff147819 */ /* 0x001fe20000011415 */
[----:B------:R-:W-:Y:S01]  /*25b0*/  IMAD.IADD R134, R103, 0x1, R27 ;  /* 0x0000000167867824 */ /* 0x000fe200078e021b */
[----:B------:R-:W-:Y:S01]  /*25c0*/  SHF.R.S32.HI R27, RZ, 0x3, R28 ;  /* 0x00000003ff1b7819 */ /* 0x000fe2000001141c */
[----:B------:R-:W-:Y:S01]  /*25d0*/  IMAD.IADD R14, R107, 0x1, R29 ;  /* 0x000000016b0e7824 */ /* 0x000fe200078e021d */
[----:B------:R-:W-:Y:S01]  /*25e0*/  LOP3.LUT R39, R31, R32, RZ, 0xfc, !PT ;  /* 0x000000201f277212 */ /* 0x000fe200078efcff */
[----:B------:R-:W-:Y:S01]  /*25f0*/  IMAD.IADD R15, R29, 0x1, R105 ;  /* 0x000000011d0f7824 */ /* 0x000fe200078e0269 */
[----:B------:R-:W-:Y:S01]  /*2600*/  SHF.R.S32.HI R29, RZ, 0x3, R30 ;  /* 0x00000003ff1d7819 */ /* 0x000fe2000001141e */
[C---:B------:R-:W-:Y:S01]  /*2610*/  IMAD.SHL.U32 R8, R108.reuse, 0x40, RZ ;  /* 0x000000406c087824 */ /* 0x040fe200078e00ff */
[----:B------:R-:W-:Y:S01]  /*2620*/  LOP3.LUT R21, R21, 0xfffffff8, RZ, 0xc0, !PT ;  /* 0xfffffff815157812 */ /* 0x000fe200078ec0ff */
[----:B------:R-:W-:Y:S01]  /*2630*/  IMAD.WIDE.U32 R108, R108, 0x70, RZ ;  /* 0x000000706c6c7825 */ /* 0x000fe200078e00ff */
[----:B------:R-:W-:-:S02]  /*2640*/  LOP3.LUT R28, R28, 0xfffffff8, RZ, 0xc0, !PT ;  /* 0xfffffff81c1c7812 */ /* 0x000fc400078ec0ff */
[----:B------:R-:W-:Y:S01]  /*2650*/  LOP3.LUT R30, R30, 0xfffffff8, RZ, 0xc0, !PT ;  /* 0xfffffff81e1e7812 */ /* 0x000fe200078ec0ff */
[----:B------:R-:W-:Y:S01]  /*2660*/  IMAD.IADD R138, R210, 0x1, R13 ;  /* 0x00000001d28a7824 */ /* 0x000fe200078e020d */
[----:B------:R-:W-:Y:S01]  /*2670*/  LOP3.LUT R35, R39, 0x2, RZ, 0xc0, !PT ;  /* 0x0000000227237812 */ /* 0x000fe200078ec0ff */
[----:B------:R-:W-:Y:S01]  /*2680*/  IMAD.IADD R12, R113, 0x1, R33 ;  /* 0x00000001710c7824 */ /* 0x000fe200078e0221 */
[----:B------:R-:W-:Y:S01]  /*2690*/  LOP3.LUT R36, R39, 0x4, RZ, 0xc0, !PT ;  /* 0x0000000427247812 */ /* 0x000fe200078ec0ff */
[----:B------:R-:W-:Y:S01]  /*26a0*/  IMAD.IADD R13, R33, 0x1, R111 ;  /* 0x00000001210d7824 */ /* 0x000fe200078e026f */
[----:B------:R-:W-:Y:S01]  /*26b0*/  LOP3.LUT R37, R39, 0x8, RZ, 0xc0, !PT ;  /* 0x0000000827257812 */ /* 0x000fe200078ec0ff */
[----:B------:R-:W-:Y:S01]  /*26c0*/  IMAD.SHL.U32 R125, R125, 0x2, RZ ;  /* 0x000000027d7d7824 */ /* 0x000fe200078e00ff */
[----:B------:R-:W-:Y:S01]  /*26d0*/  LOP3.LUT R38, R39, 0x10, RZ, 0xc0, !PT ;  /* 0x0000001027267812 */ /* 0x000fe200078ec0ff */
[----:B------:R-:W-:Y:S01]  /*26e0*/  IMAD.IADD R127, R115, 0x1, R127 ;  /* 0x00000001737f7824 */ /* 0x000fe200078e027f */
[----:B------:R-:W-:Y:S01]  /*26f0*/  LOP3.LUT R31, R31, 0x1, RZ, 0xc0, !PT ;  /* 0x000000011f1f7812 */ /* 0x000fe200078ec0ff */
[----:B------:R-:W-:Y:S01]  /*2700*/  IMAD.IADD R135, R109, 0x1, R135 ;  /* 0x000000016d877824 */ /* 0x000fe200078e0287 */
[----:B------:R-:W-:Y:S01]  /*2710*/  SHF.R.S32.HI R32, RZ, 0x1f, R21 ;  /* 0x0000001fff207819 */ /* 0x000fe20000011415 */
[----:B------:R-:W-:Y:S01]  /*2720*/  IMAD.IADD R40, R117, 0x1, R41 ;  /* 0x0000000175287824 */ /* 0x000fe200078e0229 */
[----:B------:R-:W-:-:S02]  /*2730*/  SHF.R.S32.HI R33, RZ, 0x1f, R28 ;  /* 0x0000001fff217819 */ /* 0x000fc4000001141c */
[----:B------:R-:W-:Y:S02]  /*2740*/  SHF.R.S32.HI R34, RZ, 0x1f, R30 ;  /* 0x0000001fff227819 */ /* 0x000fe4000001141e */
[----:B------:R-:W-:-:S07]  /*2750*/  LOP3.LUT R39, R39, 0x20, RZ, 0xc0, !PT ;  /* 0x0000002027277812 */ /* 0x000fce00078ec0ff */
.L_x_3406:
[----:B-12---:R-:W2:Y:S01]  /*2760*/  LDL.LU R45, [R1+0x10] ;  /* 0x00001000012d7983 */ /* 0x006ea20000300800 */
[----:B-----5:R-:W-:Y:S01]  /*2770*/  VIADD R53, R25, 0xffffffff ;  /* 0xffffffff19357836 */ /* 0x020fe20000000000 */
[----:B------:R-:W0:Y:S01]  /*2780*/  LDC.64 R122, c[0x0][0x2d8] ;  /* 0x0000b600ff7a7b82 */ /* 0x000e220000000a00 */
[----:B------:R-:W-:Y:S01]  /*2790*/  LOP3.LUT P5, RZ, R218, 0x4, RZ, 0xc0, !PT ;  /* 0x00000004daff7812 */ /* 0x000fe200078ac0ff */
[----:B------:R-:W-:Y:S01]  /*27a0*/  IMAD R41, R18, 0x5400, R138 ;  /* 0x0000540012297824 */ /* 0x000fe200078e028a */
[----:B------:R-:W-:Y:S05]  /*27b0*/  YIELD ;  /* 0x0000000000007946 */ /* 0x000fea0003800000 */
[----:B------:R-:W-:Y:S01]  /*27c0*/  SHF.R.S32.HI R46, RZ, 0x1f, R53 ;  /* 0x0000001fff2e7819 */ /* 0x000fe20000011435 */
[-C--:B------:R-:W-:Y:S01]  /*27d0*/  IMAD R25, R127, R53.reuse, RZ ;  /* 0x000000357f197224 */ /* 0x080fe200078e02ff */
[----:B------:R-:W1:Y:S01]  /*27e0*/  LDC R124, c[0x0][0x3d4] ;  /* 0x0000f500ff7c7b82 */ /* 0x000e620000000800 */
[----:B------:R-:W-:Y:S01]  /*27f0*/  IMAD.WIDE.U32 R130, R114, R53, RZ ;  /* 0x0000003572827225 */ /* 0x000fe200078e00ff */
[----:B------:R-:W-:Y:S03]  /*2800*/  BSSY B0, `(.L_x_3307) ;  /* 0x00007c1000007945 */ /* 0x000fe60003800000 */
[----:B------:R-:W-:Y:S01]  /*2810*/  IMAD R25, R46, R114, R25 ;  /* 0x000000722e197224 */ /* 0x000fe200078e0219 */
[----:B------:R-:W-:-:S03]  /*2820*/  IADD3 R43, P4, R5, R130, RZ ;  /* 0x00000082052b7210 */ /* 0x000fc60007f9e0ff */
[----:B------:R-:W-:Y:S01]  /*2830*/  IMAD.IADD R96, R131, 0x1, R25 ;  /* 0x0000000183607824 */ /* 0x000fe200078e0219 */
[----:B------:R-:W-:-:S03]  /*2840*/  IADD3 R25, P2, P3, R5, R130, R137 ;  /* 0x0000008205197210 */ /* 0x000fc60007b5e089 */
[----:B------:R-:W-:Y:S01]  /*2850*/  IMAD.X R44, R96, 0x1, R6, P4 ;  /* 0x00000001602c7824 */ /* 0x000fe200020e0606 */
[----:B------:R-:W-:Y:S02]  /*2860*/  IADD3.X R42, R6, R96, R136, P2, P3 ;  /* 0x00000060062a7210 */ /* 0x000fe400017e6488 */
[----:B------:R-:W-:Y:S02]  /*2870*/  ISETP.GT.AND P3, PT, R53, R126, PT ;  /* 0x0000007e3500720c */ /* 0x000fe40003f64270 */
[-C--:B0-----:R-:W-:Y:S02]  /*2880*/  LEA R48, P2, R25, R122.reuse, 0x1 ;  /* 0x0000007a19307211 */ /* 0x081fe400078408ff */
[----:B------:R-:W-:Y:S02]  /*2890*/  LEA R50, P4, R43, R122, 0x1 ;  /* 0x0000007a2b327211 */ /* 0x000fe400078808ff */
[----:B------:R-:W-:Y:S01]  /*28a0*/  LEA.HI.X R49, R25, R123, R42, 0x1, P2 ;  /* 0x0000007b19317211 */ /* 0x000fe200010f0c2a */
[----:B------:R-:W-:Y:S01]  /*28b0*/  IMAD.MOV.U32 R25, RZ, RZ, R53 ;  /* 0x000000ffff197224 */ /* 0x000fe200078e0035 */
[----:B-1----:R-:W-:-:S02]  /*28c0*/  ISETP.GE.AND P2, PT, R124, 0x1, PT ;  /* 0x000000017c00780c */ /* 0x002fc40003f46270 */
[----:B------:R-:W-:Y:S01]  /*28d0*/  LEA.HI.X R51, R43, R123, R44, 0x1, P4 ;  /* 0x0000007b2b337211 */ /* 0x000fe200020f0c2c */
[C---:B------:R-:W-:Y:S02]  /*28e0*/  VIADD R43, R41.reuse, 0x20 ;  /* 0x00000020292b7836 */ /* 0x040fe40000000000 */
[C---:B------:R-:W-:Y:S02]  /*28f0*/  @P5 VIADD R43, R41.reuse, 0xffffffe0 ;  /* 0xffffffe0292b5836 */ /* 0x040fe40000000000 */
[--C-:B------:R-:W-:Y:S02]  /*2900*/  IMAD R41, R41, 0x2, R26.reuse ;  /* 0x0000000229297824 */ /* 0x100fe400078e021a */
[----:B------:R-:W-:Y:S01]  /*2910*/  IMAD R42, R43, 0x2, R26 ;  /* 0x000000022b2a7824 */ /* 0x000fe200078e021a */
[----:B--2---:R-:W-:-:S04]  /*2920*/  LOP3.LUT R45, R45, 0xfffffffd, RZ, 0xc0, !PT ;  /* 0xfffffffd2d2d7812 */ /* 0x004fc800078ec0ff */
[----:B------:R-:W-:-:S05]  /*2930*/  @P3 LOP3.LUT R45, R45, 0x2, RZ, 0xfc, !PT ;  /* 0x000000022d2d3812 */ /* 0x000fca00078efcff */
[----:B------:R0:W-:Y:S01]  /*2940*/  STL [R1+0x10], R45 ;  /* 0x0000102d01007387 */ /* 0x0001e20000100800 */
[----:B------:R-:W-:Y:S05]  /*2950*/  @!P2 BRA `(.L_x_3308) ;  /* 0x0000007400cca947 */ /* 0x000fea0003800000 */
[----:B------:R-:W-:Y:S01]  /*2960*/  ULDC.U8 UR4, c[0x0][0x3f0] ;  /* 0x0000fc0000047ab9 */ /* 0x000fe20000000000 */
[-C--:B------:R-:W-:Y:S01]  /*2970*/  IMAD R43, R134, R53.reuse, RZ ;  /* 0x00000035862b7224 */ /* 0x080fe200078e02ff */
[----:B------:R-:W-:Y:S01]  /*2980*/  ISETP.NE.AND P2, PT, RZ, UR4, PT ;  /* 0x00000004ff007c0c */ /* 0x000fe2000bf45270 */
[-C--:B------:R-:W-:Y:S02]  /*2990*/  IMAD R47, R135, R53.reuse, RZ ;  /* 0x00000035872f7224 */ /* 0x080fe400078e02ff */
[----:B0-----:R-:W-:Y:S02]  /*29a0*/  IMAD R45, R46, R102, R43 ;  /* 0x000000662e2d7224 */ /* 0x001fe400078e022b */
[----:B------:R-:W-:Y:S02]  /*29b0*/  IMAD R43, R25, -0x70, R24 ;  /* 0xffffff90192b7824 */ /* 0x000fe400078e0218 */
[----:B------:R-:W-:-:S03]  /*29c0*/  IMAD.WIDE.U32 R94, R102, R53, RZ ;  /* 0x00000035665e7225 */ /* 0x000fc600078e00ff */
[----:B------:R-:W-:Y:S01]  /*29d0*/  VIMNMX R43, R43, 0x70, PT ;  /* 0x000000702b2b7848 */ /* 0x000fe20003fe0100 */
[----:B------:R-:W-:Y:S01]  /*29e0*/  IMAD R47, R46, R108, R47 ;  /* 0x0000006c2e2f7224 */ /* 0x000fe200078e022f */
[----:B------:R-:W-:Y:S01]  /*29f0*/  IADD3 R100, R95, R45, RZ ;  /* 0x0000002d5f647210 */ /* 0x000fe20007ffe0ff */
[----:B------:R-:W-:-:S04]  /*2a00*/  IMAD.WIDE.U32 R92, R108, R53, RZ ;  /* 0x000000356c5c7225 */ /* 0x000fc800078e00ff */
        /* <DEDUP_REMOVED lines=20> */
[----:B------:R-:W-:Y:S02]  /*2b50*/  CS2R R122, SRZ ;  /* 0x00000000007a7805 */ /* 0x000fe4000001ff00 */
[----:B------:R-:W-:Y:S01]  /*2b60*/  CS2R R128, SRZ ;  /* 0x0000000000807805 */ /* 0x000fe2000001ff00 */
[----:B------:R-:W-:Y:S02]  /*2b70*/  VIADD R55, R16, 0x10 ;  /* 0x0000001010377836 */ /* 0x000fe40000000000 */
[----:B------:R-:W-:Y:S01]  /*2b80*/  IMAD.X R46, R100, 0x1, R14, P2 ;  /* 0x00000001642e7824 */ /* 0x000fe200010e060e */
[----:B------:R-:W-:-:S04]  /*2b90*/  LEA R44, P2, R45, UR4, 0x1 ;  /* 0x000000042d2c7c11 */ /* 0x000fc8000f8408ff */
[----:B------:R-:W-:Y:S01]  /*2ba0*/  LEA.HI.X R45, R45, UR5, R46, 0x1, P2 ;  /* 0x000000052d2d7c11 */ /* 0x000fe200090f0c2e */
[----:B------:R-:W-:Y:S01]  /*2bb0*/  ULDC.64 UR4, c[0x0][0x3e0] ;  /* 0x0000f80000047ab9 */ /* 0x000fe20000000a00 */
[----:B------:R-:W-:-:S05]  /*2bc0*/  IADD3 R47, P2, R112, R92, RZ ;  /* 0x0000005c702f7210 */ /* 0x000fca0007f5e0ff */
[----:B------:R-:W-:Y:S01]  /*2bd0*/  IMAD.X R54, R101, 0x1, R12, P2 ;  /* 0x0000000165367824 */ /* 0x000fe200010e060c */
[----:B------:R-:W-:-:S04]  /*2be0*/  LEA R46, P2, R47, UR4, 0x1 ;  /* 0x000000042f2e7c11 */ /* 0x000fc8000f8408ff */
[----:B------:R-:W-:Y:S02]  /*2bf0*/  LEA.HI.X R47, R47, UR5, R54, 0x1, P2 ;  /* 0x000000052f2f7c11 */ /* 0x000fe400090f0c36 */
[----:B------:R-:W-:Y:S02]  /*2c00*/  ISETP.GE.AND P2, PT, R16, R124, PT ;  /* 0x0000007c1000720c */ /* 0x000fe40003f46270 */
[----:B------:R-:W-:Y:S02]  /*2c10*/  CS2R R96, SRZ ;  /* 0x0000000000607805 */ /* 0x000fe4000001ff00 */
[----:B------:R-:W-:-:S09]  /*2c20*/  CS2R R98, SRZ ;  /* 0x0000000000627805 */ /* 0x000fd2000001ff00 */
[----:B------:R0:W5:Y:S04]  /*2c30*/  @!P2 LDG.E.64 R122, desc[UR60][R44.64] ;  /* 0x0000003c2c7aa981 */ /* 0x000168000c1e1b00 */
[----:B------:R0:W5:Y:S01]  /*2c40*/  @!P2 LDG.E.64 R128, desc[UR60][R46.64] ;  /* 0x0000003c2e80a981 */ /* 0x000162000c1e1b00 */
[----:B------:R-:W-:Y:S01]  /*2c50*/  ISETP.GE.AND P2, PT, R55, R124, PT ;  /* 0x0000007c3700720c */ /* 0x000fe20003f46270 */
[----:B------:R-:W-:Y:S01]  /*2c60*/  VIADD R55, R16, 0x20 ;  /* 0x0000002010377836 */ /* 0x000fe20000000000 */
        /* <DEDUP_REMOVED lines=22> */
[----:B------:R-:W-:-:S13]  /*2dd0*/  ISETP.GE.AND P2, PT, R55, R124, PT ;  /* 0x0000007c3700720c */ /* 0x000fda0003f46270 */
[----:B------:R0:W5:Y:S04]  /*2de0*/  @!P2 LDG.E.64 R76, desc[UR60][R44.64+0xa0] ;  /* 0x0000a03c2c4ca981 */ /* 0x000168000c1e1b00 */
[----:B------:R0:W5:Y:S02]  /*2df0*/  @!P2 LDG.E.64 R78, desc[UR60][R46.64+0xa0] ;  /* 0x0000a03c2e4ea981 */ /* 0x000164000c1e1b00 */
.L_x_3311:
[----:B------:R-:W-:Y:S05]  /*2e00*/  BSYNC B1 ;  /* 0x0000000000017941 */ /* 0x000fea0003800000 */
.L_x_3310:
        /* <DEDUP_REMOVED lines=12> */
[----:B-----5:R-:W-:Y:S01]  /*2ed0*/  IMAD.MOV.U32 R130, RZ, RZ, R76 ;  /* 0x000000ffff827224 */ /* 0x020fe200078e004c */
[----:B------:R-:W-:Y:S01]  /*2ee0*/  CS2R R74, SRZ ;  /* 0x00000000004a7805 */ /* 0x000fe2000001ff00 */
[----:B------:R-:W-:Y:S01]  /*2ef0*/  IMAD.MOV.U32 R131, RZ, RZ, R77 ;  /* 0x000000ffff837224 */ /* 0x000fe200078e004d */
[----:B------:R-:W-:Y:S06]  /*2f00*/  @P4 BRA `(.L_x_3313) ;  /* 0x0000000000b44947 */ /* 0x000fec0003800000 */
[----:B------:R-:W-:Y:S01]  /*2f10*/  IADD3 R94, P2, P5, R106, R94, R10 ;  /* 0x0000005e6a5e7210 */ /* 0x000fe20007d5e00a */
[----:B------:R-:W-:Y:S01]  /*2f20*/  ULDC.64 UR4, c[0x0][0x3c8] ;  /* 0x0000f20000047ab9 */ /* 0x000fe20000000a00 */
[----:B------:R-:W-:Y:S02]  /*2f30*/  CS2R R72, SRZ ;  /* 0x0000000000487805 */ /* 0x000fe4000001ff00 */
[----:B------:R-:W-:Y:S02]  /*2f40*/  CS2R R74, SRZ ;  /* 0x00000000004a7805 */ /* 0x000fe4000001ff00 */
[----:B0-----:R-:W-:Y:S02]  /*2f50*/  IADD3.X R45, R14, R100, R9, P2, P5 ;  /* 0x000000640e2d7210 */ /* 0x001fe400017ea409 */
[----:B------:R-:W-:-:S04]  /*2f60*/  IADD3 R92, P2, P5, R112, R92, R8 ;  /* 0x0000005c705c7210 */ /* 0x000fc80007d5e008 */
[----:B------:R-:W-:Y:S02]  /*2f70*/  IADD3.X R101, R12, R101, R7, P2, P5 ;  /* 0x000000650c657210 */ /* 0x000fe400017ea407 */
[----:B------:R-:W-:-:S04]  /*2f80*/  LEA R44, P2, R94, UR4, 0x1 ;  /* 0x000000045e2c7c11 */ /* 0x000fc8000f8408ff */
[----:B------:R-:W-:Y:S01]  /*2f90*/  LEA.HI.X R45, R94, UR5, R45, 0x1, P2 ;  /* 0x000000055e2d7c11 */ /* 0x000fe200090f0c2d */
[----:B------:R-:W-:Y:S02]  /*2fa0*/  ULDC.64 UR4, c[0x0][0x3e0] ;  /* 0x0000f80000047ab9 */ /* 0x000fe40000000a00 */
[----:B------:R-:W-:-:S04]  /*2fb0*/  LEA R46, P2, R92, UR4, 0x1 ;  /* 0x000000045c2e7c11 */ /* 0x000fc8000f8408ff */
[----:B------:R-:W-:Y:S02]  /*2fc0*/  LEA.HI.X R47, R92, UR5, R101, 0x1, P2 ;  /* 0x000000055c2f7c11 */ /* 0x000fe400090f0c65 */
[C---:B------:R-:W-:Y:S01]  /*2fd0*/  ISETP.GE.AND P2, PT, R16.reuse, R124, PT ;  /* 0x0000007c1000720c */ /* 0x040fe20003f46270 */
        /* <DEDUP_REMOVED lines=32> */
.L_x_3313:
[----:B------:R-:W-:Y:S05]  /*31e0*/  BSYNC B1 ;  /* 0x0000000000017941 */ /* 0x000fea0003800000 */
.L_x_3312:
[----:B01----:R-:W2:Y:S01]  /*31f0*/  LDL R44, [R1+0x14] ;  /* 0x00001400012c7983 */ /* 0x003ea20000100800 */
[----:B------:R-:W-:Y:S01]  /*3200*/  IMAD.MOV.U32 R45, RZ, RZ, R81 ;  /* 0x000000ffff2d7224 */ /* 0x000fe200078e0051 */
[----:B------:R-:W-:Y:S01]  /*3210*/  MOV R47, R89 ;  /* 0x00000059002f7202 */ /* 0x000fe20000000f00 */
[----:B------:R-:W-:Y:S01]  /*3220*/  IMAD.MOV.U32 R46, RZ, RZ, R88 ;  /* 0x000000ffff2e7224 */ /* 0x000fe200078e0058 */
[----:B------:R-:W-:Y:S02]  /*3230*/  PRMT R173, R130, 0x7610, R173 ;  /* 0x0000761082ad7816 */ /* 0x000fe400000000ad */
        /* <DEDUP_REMOVED lines=76> */
[----:B------:R-:W-:-:S03]  /*3700*/  IMAD.MOV.U32 R44, RZ, RZ, R52 ;  /* 0x000000ffff2c7224 */ /* 0x000fc600078e0034 */
[----:B------:R-:W-:Y:S01]  /*3710*/  PRMT R95, R46, 0x7610, R95 ;  /* 0x000076102e5f7816 */ /* 0x000fe2000000005f */
[----:B------:R-:W-:Y:S01]  /*3720*/  IMAD.MOV.U32 R46, RZ, RZ, R63 ;  /* 0x000000ffff2e7224 */ /* 0x000fe200078e003f */
[----:B------:R-:W-:Y:S02]  /*3730*/  PRMT R93, R44, 0x7610, R93 ;  /* 0x000076102c5d7816 */ /* 0x000fe4000000005d */
[----:B------:R-:W-:Y:S02]  /*3740*/  MOV R44, R60 ;  /* 0x0000003c002c7202 */ /* 0x000fe40000000f00 */
[----:B------:R-:W-:Y:S01]  /*3750*/  PRMT R156, R46, 0x7610, R156 ;  /* 0x000076102e9c7816 */ /* 0x000fe2000000009c */
[----:B------:R-:W-:Y:S01]  /*3760*/  IMAD.MOV.U32 R46, RZ, RZ, R71 ;  /* 0x000000ffff2e7224 */ /* 0x000fe200078e0047 */
[----:B------:R-:W-:Y:S01]  /*3770*/  PRMT R147, R44, 0x7610, R147 ;  /* 0x000076102c937816 */ /* 0x000fe20000000093 */
[----:B------:R-:W-:-:S03]  /*3780*/  IMAD.MOV.U32 R44, RZ, RZ, R68 ;  /* 0x000000ffff2c7224 */ /* 0x000fc600078e0044 */
[----:B------:R-:W-:Y:S02]  /*3790*/  PRMT R180, R46, 0x7610, R180 ;  /* 0x000076102eb47816 */ /* 0x000fe400000000b4 */
        /* <DEDUP_REMOVED lines=9> */
.L_x_3314:
[----:B------:R-:W-:Y:S01]  /*3830*/  IMAD R100, R18, 0x8, R2 ;  /* 0x0000000812647824 */ /* 0x000fe200078e0202 */
[----:B------:R-:W-:Y:S01]  /*3840*/  SHF.L.U32 R101, R206, 0x1f, RZ ;  /* 0x0000001fce657819 */ /* 0x000fe200000006ff */
[----:B------:R-:W-:Y:S03]  /*3850*/  BSSY B1, `(.L_x_3315) ;  /* 0x0000003000017945 */ /* 0x000fe60003800000 */
[----:B------:R-:W0:Y:S02]  /*3860*/  SYNCS.PHASECHK.TRANS64.TRYWAIT P5, [R100+URZ+0x36890], R101 ;  /* 0x03689065640075a7 */ /* 0x000e2400080a017f */
[----:B0-----:R-:W-:Y:S05]  /*3870*/  @!P5 BRA `(.L_x_3316) ;  /* 0x0000021400ccd947 */ /* 0x001fea0003800000 */
.L_x_3616:
[----:B------:R-:W-:Y:S05]  /*3880*/  BSYNC B1 ;  /* 0x0000000000017941 */ /* 0x000fea0003800000 */
.L_x_3315:
        /* <DEDUP_REMOVED lines=11> */
[--C-:B------:R-:W-:Y:S02]  /*3940*/  SHF.R.U64 R166, R122, 0x10, R123.reuse ;  /* 0x000000107aa67819 */ /* 0x100fe4000000127b */
[----:B------:R-:W-:Y:S02]  /*3950*/  SHF.R.U32.HI R168, RZ, 0x10, R123 ;  /* 0x00000010ffa87819 */ /* 0x000fe4000001167b */
[----:B------:R-:W-:Y:S02]  /*3960*/  SHF.R.U32.HI R129, RZ, 0x10, R129 ;  /* 0x00000010ff817819 */ /* 0x000fe40000011681 */
[----:B------:R-:W-:Y:S02]  /*3970*/  PRMT R165, R169, 0x5410, R165 ;  /* 0x00005410a9a57816 */ /* 0x000fe400000000a5 */
[----:B------:R-:W-:-:S02]  /*3980*/  PRMT R166, R94, 0x5432, R166 ;  /* 0x000054325ea67816 */ /* 0x000fc400000000a6 */
[----:B------:R-:W-:Y:S02]  /*3990*/  PRMT R128, R93, 0x5432, R168 ;  /* 0x000054325d807816 */ /* 0x000fe400000000a8 */
[----:B------:R-:W-:Y:S02]  /*39a0*/  PRMT R129, R170, 0x5410, R129 ;  /* 0x00005410aa817816 */ /* 0x000fe40000000081 */
[----:B------:R-:W-:Y:S01]  /*39b0*/  LOP3.LUT R177, R45, 0xffff0000, RZ, 0xc0, !PT ;  /* 0xffff00002db17812 */ /* 0x000fe200078ec0ff */
[----:B------:R-:W-:Y:S01]  /*39c0*/  IMAD.U32 R171, R128, 0x10000, RZ ;  /* 0x0001000080ab7824 */ /* 0x000fe200078e00ff */
[----:B------:R-:W-:Y:S01]  /*39d0*/  LOP3.LUT R168, R165, 0xffff0000, RZ, 0xc0, !PT ;  /* 0xffff0000a5a87812 */ /* 0x000fe200078ec0ff */
[----:B------:R-:W-:Y:S01]  /*39e0*/  IMAD.U32 R169, R129, 0x10000, RZ ;  /* 0x0001000081a97824 */ /* 0x000fe200078e00ff */
[----:B------:R-:W-:Y:S01]  /*39f0*/  LOP3.LUT R170, R166, 0xffff0000, RZ, 0xc0, !PT ;  /* 0xffff0000a6aa7812 */ /* 0x000fe200078ec0ff */
[----:B------:R-:W-:Y:S01]  /*3a00*/  IMAD.U32 R165, R165, 0x10000, RZ ;  /* 0x00010000a5a57824 */ /* 0x000fe200078e00ff */
[C---:B------:R-:W-:Y:S01]  /*3a10*/  SHF.L.U32 R122, R46.reuse, 0x10, RZ ;  /* 0x000000102e7a7819 */ /* 0x040fe200000006ff */
[----:B------:R-:W-:Y:S01]  /*3a20*/  FMUL.FTZ R172, R177, R168 ;  /* 0x000000a8b1ac7220 */ /* 0x000fe20000410000 */
[----:B------:R-:W-:Y:S01]  /*3a30*/  LOP3.LUT R123, R47, 0xffff0000, RZ, 0xc0, !PT ;  /* 0xffff00002f7b7812 */ /* 0x000fe200078ec0ff */
[----:B------:R-:W-:Y:S01]  /*3a40*/  IMAD.U32 R47, R45, 0x10000, RZ ;  /* 0x000100002d2f7824 */ /* 0x000fe200078e00ff */
[----:B------:R-:W-:Y:S01]  /*3a50*/  LOP3.LUT R46, R46, 0xffff0000, RZ, 0xc0, !PT ;  /* 0xffff00002e2e7812 */ /* 0x000fe200078ec0ff */
[----:B------:R-:W-:Y:S01]  /*3a60*/  FMUL.FTZ R177, R177, R170 ;  /* 0x000000aab1b17220 */ /* 0x000fe20000410000 */
[----:B------:R-:W-:-:S02]  /*3a70*/  IMAD.U32 R45, R44, 0x10000, RZ ;  /* 0x000100002c2d7824 */ /* 0x000fc400078e00ff */
[C---:B------:R-:W-:Y:S01]  /*3a80*/  FFMA.FTZ R172, R47.reuse, R170, -R172 ;  /* 0x000000aa2fac7223 */ /* 0x040fe200000108ac */
[----:B------:R-:W-:Y:S01]  /*3a90*/  LOP3.LUT R44, R44, 0xffff0000, RZ, 0xc0, !PT ;  /* 0xffff00002c2c7812 */ /* 0x000fe200078ec0ff */
[----:B------:R-:W-:Y:S01]  /*3aa0*/  FFMA.FTZ R177, R47, R168, R177 ;  /* 0x000000a82fb17223 */ /* 0x000fe200000100b1 */
[C---:B------:R-:W-:Y:S01]  /*3ab0*/  FMUL.FTZ R179, R46.reuse, R169 ;  /* 0x000000a92eb37220 */ /* 0x040fe20000410000 */
[----:B------:R-:W-:Y:S01]  /*3ac0*/  FMUL.FTZ R47, R46, R171 ;  /* 0x000000ab2e2f7220 */ /* 0x000fe20000410000 */
[----:B------:R-:W-:Y:S01]  /*3ad0*/  LOP3.LUT R46, R129, 0xffff0000, RZ, 0xc0, !PT ;  /* 0xffff0000812e7812 */ /* 0x000fe200078ec0ff */
[----:B------:R-:W-:Y:S01]  /*3ae0*/  IMAD.U32 R166, R166, 0x10000, RZ ;  /* 0x00010000a6a67824 */ /* 0x000fe200078e00ff */
[----:B------:R-:W-:Y:S01]  /*3af0*/  LOP3.LUT R128, R128, 0xffff0000, RZ, 0xc0, !PT ;  /* 0xffff000080807812 */ /* 0x000fe200078ec0ff */
[----:B------:R-:W-:Y:S01]  /*3b00*/  FMUL.FTZ R170, R44, R165 ;  /* 0x000000a52caa7220 */ /* 0x000fe20000410000 */
[----:B------:R-:W-:Y:S01]  /*3b10*/  FFMA.FTZ R179, R122, R171, -R179 ;  /* 0x000000ab7ab37223 */ /* 0x000fe200000108b3 */
[C---:B------:R-:W-:Y:S01]  /*3b20*/  FMUL.FTZ R168, R123.reuse, R46 ;  /* 0x0000002e7ba87220 */ /* 0x040fe20000410000 */
[----:B------:R-:W-:Y:S01]  /*3b30*/  FMUL.FTZ R44, R44, R166 ;  /* 0x000000a62c2c7220 */ /* 0x000fe20000410000 */
        /* <DEDUP_REMOVED lines=8> */
[----:B------:R-:W-:Y:S01]  /*3bc0*/  F2FP.BF16.F32.PACK_AB R47, R123, R168 ;  /* 0x000000a87b2f723e */ /* 0x000fe200000010ff */
[----:B------:R-:W-:Y:S01]  /*3bd0*/  IMAD.MOV.U32 R45, RZ, RZ, R172 ;  /* 0x000000ffff2d7224 */ /* 0x000fe200078e00ac */
[----:B------:R-:W-:-:S07]  /*3be0*/  F2FP.BF16.F32.PACK_AB R46, R122, R179 ;  /* 0x000000b37a2e723e */ /* 0x000fce00000010ff */
.L_x_3322:
[----:B------:R-:W-:Y:S05]  /*3bf0*/  BSYNC B3 ;  /* 0x0000000000037941 */ /* 0x000fea0003800000 */
.L_x_3321:
[----:B--2---:R1:W-:Y:S02]  /*3c00*/  STG.E.128 desc[UR60][R50.64], R44 ;  /* 0x0000002c32007986 */ /* 0x0043e4000c101d3c */
.L_x_3320:
[----:B------:R-:W-:Y:S05]  /*3c10*/  BSYNC B2 ;  /* 0x0000000000027941 */ /* 0x000fea0003800000 */
.L_x_3319:
[----:B------:R-:W-:Y:S01]  /*3c20*/  ISETP.NE.AND P3, PT, R35, RZ, PT ;  /* 0x000000ff2300720c */ /* 0x000fe20003f65270 */
[----:B------:R-:W-:-:S12]  /*3c30*/  BSSY B2, `(.L_x_3323) ;  /* 0x0000036000027945 */ /* 0x000fd80003800000 */
[----:B------:R-:W-:Y:S05]  /*3c40*/  @!P3 BRA `(.L_x_3324) ;  /* 0x0000000000d0b947 */ /* 0x000fea0003800000 */
[----:B-1----:R1:W2:Y:S01]  /*3c50*/  LDS.128 R44, [R42+0x21000] ;  /* 0x021000002a2c7984 */ /* 0x0022a20000000c00 */
[----:B------:R-:W-:Y:S01]  /*3c60*/  VIADD R123, R16, 0x10 ;  /* 0x00000010107b7836 */ /* 0x000fe20000000000 */
[----:B------:R-:W-:Y:S04]  /*3c70*/  BSSY B3, `(.L_x_3325) ;  /* 0x0000030000037945 */ /* 0x000fe80003800000 */
[----:B------:R-:W-:-:S13]  /*3c80*/  ISETP.GE.AND P3, PT, R123, R124, PT ;  /* 0x0000007c7b00720c */ /* 0x000fda0003f66270 */
        /* <DEDUP_REMOVED lines=46> */
.L_x_3326:
[----:B------:R-:W-:Y:S05]  /*3f70*/  BSYNC B3 ;  /* 0x0000000000037941 */ /* 0x000fea0003800000 */
.L_x_3325:
[----:B--2---:R2:W-:Y:S02]  /*3f80*/  STG.E.128 desc[UR60][R50.64+0x40], R44 ;  /* 0x0000402c32007986 */ /* 0x0045e4000c101d3c */
.L_x_3324:
[----:B------:R-:W-:Y:S05]  /*3f90*/  BSYNC B2 ;  /* 0x0000000000027941 */ /* 0x000fea0003800000 */
.L_x_3323:
[----:B------:R-:W-:Y:S01]  /*3fa0*/  ISETP.NE.AND P3, PT, R36, RZ, PT ;  /* 0x000000ff2400720c */ /* 0x000fe20003f65270 */
[----:B------:R-:W-:-:S12]  /*3fb0*/  BSSY B2, `(.L_x_3327) ;  /* 0x0000036000027945 */ /* 0x000fd80003800000 */
[----:B------:R-:W-:Y:S05]  /*3fc0*/  @!P3 BRA `(.L_x_3328) ;  /* 0x0000000000d0b947 */ /* 0x000fea0003800000 */
[----:B-12---:R1:W2:Y:S01]  /*3fd0*/  LDS.128 R44, [R41+0x24800] ;  /* 0x02480000292c7984 */ /* 0x0062a20000000c00 */
[----:B------:R-:W-:Y:S01]  /*3fe0*/  VIADD R97, R16, 0x20 ;  /* 0x0000002010617836 */ /* 0x000fe20000000000 */
[----:B------:R-:W-:Y:S04]  /*3ff0*/  BSSY B3, `(.L_x_3329) ;  /* 0x0000030000037945 */ /* 0x000fe80003800000 */
[----:B------:R-:W-:-:S13]  /*4000*/  ISETP.GE.AND P3, PT, R97, R124, PT ;  /* 0x0000007c6100720c */ /* 0x000fda0003f66270 */
[----:B-1----:R-:W-:Y:S05]  /*4010*/  @P3 BRA `(.L_x_3330) ;  /* 0x0000000000b43947 */ /* 0x002fea0003800000 */
[----:B------:R-:W-:Y:S02]  /*4020*/  SHF.R.U64 R96, R90, 0x10, R91 ;  /* 0x000000105a607819 */ /* 0x000fe4000000125b */
[----:B------:R-:W-:Y:S02]  /*4030*/  SHF.R.U64 R97, R88, 0x10, R89 ;  /* 0x0000001058617819 */ /* 0x000fe40000001259 */
[----:B------:R-:W-:Y:S02]  /*4040*/  SHF.R.U32.HI R91, RZ, 0x10, R91 ;  /* 0x00000010ff5b7819 */ /* 0x000fe4000001165b */
[----:B------:R-:W-:Y:S02]  /*4050*/  PRMT R96, R92, 0x5432, R96 ;  /* 0x000054325c607816 */ /* 0x000fe40000000060 */
[----:B------:R-:W-:Y:S01]  /*4060*/  SHF.R.U32.HI R99, RZ, 0x10, R89 ;  /* 0x00000010ff637819 */ /* 0x000fe20000011659 */
[----:B--2---:R-:W-:Y:S01]  /*4070*/  IMAD.U32 R89, R46, 0x10000, RZ ;  /* 0x000100002e597824 */ /* 0x004fe200078e00ff */
        /* <DEDUP_REMOVED lines=12> */
[----:B------:R-:W-:Y:S01]  /*4140*/  FMUL.FTZ R129, R129, R128 ;  /* 0x0000008081817220 */ /* 0x000fe20000410000 */
[----:B------:R-:W-:Y:S01]  /*4150*/  SHF.L.U32 R98, R47, 0x10, RZ ;  /* 0x000000102f627819 */ /* 0x000fe200000006ff */
[----:B------:R-:W-:-:S02]  /*4160*/  IMAD.U32 R47, R45, 0x10000, RZ ;  /* 0x000100002d2f7824 */ /* 0x000fc400078e00ff */
[----:B------:R-:W-:Y:S01]  /*4170*/  FMUL.FTZ R168, R46, R99 ;  /* 0x000000632ea87220 */ /* 0x000fe20000410000 */
[C---:B------:R-:W-:Y:S01]  /*4180*/  IMAD.U32 R45, R44.reuse, 0x10000, RZ ;  /* 0x000100002c2d7824 */ /* 0x040fe200078e00ff */
        /* <DEDUP_REMOVED lines=22> */
.L_x_3330:
[----:B------:R-:W-:Y:S05]  /*42f0*/  BSYNC B3 ;  /* 0x0000000000037941 */ /* 0x000fea0003800000 */
.L_x_3329:
[----:B--2---:R3:W-:Y:S02]  /*4300*/  STG.E.128 desc[UR60][R50.64+0x80], R44 ;  /* 0x0000802c32007986 */ /* 0x0047e4000c101d3c */
.L_x_3328:
[----:B------:R-:W-:Y:S05]  /*4310*/  BSYNC B2 ;  /* 0x0000000000027941 */ /* 0x000fea0003800000 */
.L_x_3327:
[----:B------:R-:W-:Y:S01]  /*4320*/  ISETP.NE.AND P3, PT, R37, RZ, PT ;  /* 0x000000ff2500720c */ /* 0x000fe20003f65270 */
[----:B------:R-:W-:-:S12]  /*4330*/  BSSY B2, `(.L_x_3331) ;  /* 0x0000037000027945 */ /* 0x000fd80003800000 */
[----:B------:R-:W-:Y:S05]  /*4340*/  @!P3 BRA `(.L_x_3332) ;  /* 0x0000000000d4b947 */ /* 0x000fea0003800000 */
[----:B-123--:R1:W2:Y:S01]  /*4350*/  LDS.128 R44, [R42+0x24800] ;  /* 0x024800002a2c7984 */ /* 0x00e2a20000000c00 */
[----:B------:R-:W-:Y:S01]  /*4360*/  VIADD R89, R16, 0x30 ;  /* 0x0000003010597836 */ /* 0x000fe20000000000 */
[----:B------:R-:W-:Y:S04]  /*4370*/  BSSY B3, `(.L_x_3333) ;  /* 0x0000031000037945 */ /* 0x000fe80003800000 */
[----:B------:R-:W-:-:S13]  /*4380*/  ISETP.GE.AND P3, PT, R89, R124, PT ;  /* 0x0000007c5900720c */ /* 0x000fda0003f66270 */
[----:B-1----:R-:W-:Y:S05]  /*4390*/  @P3 BRA `(.L_x_3334) ;  /* 0x0000000000b83947 */ /* 0x002fea0003800000 */
[----:B------:R-:W-:Y:S02]  /*43a0*/  SHF.R.U64 R86, R86, 0x10, R87 ;  /* 0x0000001056567819 */ /* 0x000fe40000001257 */
[----:B------:R-:W-:Y:S01]  /*43b0*/  SHF.R.U64 R88, R84, 0x10, R85 ;  /* 0x0000001054587819 */ /* 0x000fe20000001255 */
[----:B--2---:R-:W-:Y:S01]  /*43c0*/  IMAD.U32 R84, R46, 0x10000, RZ ;  /* 0x000100002e547824 */ /* 0x004fe200078e00ff */
[----:B------:R-:W-:Y:S02]  /*43d0*/  SHF.R.U32.HI R87, RZ, 0x10, R87 ;  /* 0x00000010ff577819 */ /* 0x000fe40000011657 */
[----:B------:R-:W-:Y:S02]  /*43e0*/  PRMT R193, R193, 0x5410, R86 ;  /* 0x00005410c1c17816 */ /* 0x000fe40000000056 */
[----:B------:R-:W-:Y:S01]  /*43f0*/  PRMT R187, R187, 0x5410, R88 ;  /* 0x00005410bbbb7816 */ /* 0x000fe20000000058 */
[----:B------:R-:W-:Y:S01]  /*4400*/  IMAD.U32 R88, R45, 0x10000, RZ ;  /* 0x000100002d587824 */ /* 0x000fe200078e00ff */
[----:B------:R-:W-:-:S02]  /*4410*/  SHF.R.U32.HI R89, RZ, 0x10, R85 ;  /* 0x00000010ff597819 */ /* 0x000fc40000011655 */
[----:B------:R-:W-:Y:S02]  /*4420*/  PRMT R194, R194, 0x5410, R87 ;  /* 0x00005410c2c27816 */ /* 0x000fe40000000057 */
[----:B------:R-:W-:Y:S01]  /*4430*/  LOP3.LUT R90, R45, 0xffff0000, RZ, 0xc0, !PT ;  /* 0xffff00002d5a7812 */ /* 0x000fe200078ec0ff */
        /* <DEDUP_REMOVED lines=8> */
[----:B------:R-:W-:Y:S01]  /*44c0*/  FMUL.FTZ R90, R90, R87 ;  /* 0x000000575a5a7220 */ /* 0x000fe20000410000 */
[----:B------:R-:W-:Y:S01]  /*44d0*/  LOP3.LUT R46, R47, 0xffff0000, RZ, 0xc0, !PT ;  /* 0xffff00002f2e7812 */ /* 0x000fe200078ec0ff */
[----:B------:R-:W-:-:S02]  /*44e0*/  IMAD.U32 R89, R188, 0x10000, RZ ;  /* 0x00010000bc597824 */ /* 0x000fc400078e00ff */
[C---:B------:R-:W-:Y:S01]  /*44f0*/  FFMA.FTZ R87, R88.reuse, R87, -R97 ;  /* 0x0000005758577223 */ /* 0x040fe20000010861 */
[CC--:B------:R-:W-:Y:S01]  /*4500*/  FMUL.FTZ R99, R85.reuse, R86.reuse ;  /* 0x0000005655637220 */ /* 0x0c0fe20000410000 */
[----:B------:R-:W-:Y:S01]  /*4510*/  FFMA.FTZ R88, R88, R91, R90 ;  /* 0x0000005b58587223 */ /* 0x000fe2000001005a */
        /* <DEDUP_REMOVED lines=9> */
[----:B------:R-:W-:-:S02]  /*45b0*/  IMAD.U32 R47, R47, 0x10000, RZ ;  /* 0x000100002f2f7824 */ /* 0x000fc400078e00ff */
[C---:B------:R-:W-:Y:S01]  /*45c0*/  FMUL.FTZ R46, R44.reuse, R193 ;  /* 0x000000c12c2e7220 */ /* 0x040fe20000410000 */
[----:B------:R-:W-:Y:S01]  /*45d0*/  FMUL.FTZ R44, R44, R187 ;  /* 0x000000bb2c2c7220 */ /* 0x000fe20000410000 */
[----:B------:R-:W-:Y:S01]  /*45e0*/  F2FP.BF16.F32.PACK_AB R87, R88, R87 ;  /* 0x000000575857723e */ /* 0x000fe200000010ff */
[----:B------:R-:W-:Y:S01]  /*45f0*/  FFMA.FTZ R86, R47, R188, -R86 ;  /* 0x000000bc2f567223 */ /* 0x000fe20000010856 */
[C---:B------:R-:W-:Y:S01]  /*4600*/  FFMA.FTZ R46, R45.reuse, R187, -R46 ;  /* 0x000000bb2d2e7223 */ /* 0x040fe2000001082e */
[----:B------:R-:W-:Y:S01]  /*4610*/  FFMA.FTZ R45, R45, R193, R44 ;  /* 0x000000c12d2d7223 */ /* 0x000fe2000001002c */
[----:B------:R-:W-:Y:S01]  /*4620*/  FFMA.FTZ R89, R47, R194, R89 ;  /* 0x000000c22f597223 */ /* 0x000fe20000010059 */
[----:B------:R-:W-:-:S03]  /*4630*/  F2FP.BF16.F32.PACK_AB R84, R84, R85 ;  /* 0x000000555454723e */ /* 0x000fc600000010ff */
[----:B------:R-:W-:Y:S01]  /*4640*/  F2FP.BF16.F32.PACK_AB R44, R45, R46 ;  /* 0x0000002e2d2c723e */ /* 0x000fe200000010ff */
[----:B------:R-:W-:Y:S01]  /*4650*/  IMAD.MOV.U32 R45, RZ, RZ, R87 ;  /* 0x000000ffff2d7224 */ /* 0x000fe200078e0057 */
[----:B------:R-:W-:Y:S01]  /*4660*/  F2FP.BF16.F32.PACK_AB R47, R89, R86 ;  /* 0x00000056592f723e */ /* 0x000fe200000010ff */
[----:B------:R-:W-:-:S07]  /*4670*/  IMAD.MOV.U32 R46, RZ, RZ, R84 ;  /* 0x000000ffff2e7224 */ /* 0x000fce00078e0054 */
.L_x_3334:
[----:B------:R-:W-:Y:S05]  /*4680*/  BSYNC B3 ;  /* 0x0000000000037941 */ /* 0x000fea0003800000 */
.L_x_3333:
[----:B--2---:R4:W-:Y:S02]  /*4690*/  STG.E.128 desc[UR60][R50.64+0xc0], R44 ;  /* 0x0000c02c32007986 */ /* 0x0049e4000c101d3c */
.L_x_3332:
[----:B------:R-:W-:Y:S05]  /*46a0*/  BSYNC B2 ;  /* 0x0000000000027941 */ /* 0x000fea0003800000 */
.L_x_3331:
[----:B------:R-:W-:Y:S01]  /*46b0*/  ISETP.NE.AND P3, PT, R38, RZ, PT ;  /* 0x000000ff2600720c */ /* 0x000fe20003f65270 */
[----:B------:R-:W-:-:S12]  /*46c0*/  BSSY B2, `(.L_x_3335) ;  /* 0x0000036000027945 */ /* 0x000fd80003800000 */
[----:B------:R-:W-:Y:S05]  /*46d0*/  @!P3 BRA `(.L_x_3336) ;  /* 0x0000000000d0b947 */ /* 0x000fea0003800000 */
[----:B-1234-:R1:W2:Y:S01]  /*46e0*/  LDS.128 R44, [R41+0x28000] ;  /* 0x02800000292c7984 */ /* 0x01e2a20000000c00 */
[----:B------:R-:W-:Y:S01]  /*46f0*/  VIADD R85, R16, 0x40 ;  /* 0x0000004010557836 */ /* 0x000fe20000000000 */
[----:B------:R-:W-:Y:S04]  /*4700*/  BSSY B3, `(.L_x_3337) ;  /* 0x0000030000037945 */ /* 0x000fe80003800000 */
[----:B------:R-:W-:-:S13]  /*4710*/  ISETP.GE.AND P3, PT, R85, R124, PT ;  /* 0x0000007c5500720c */ /* 0x000fda0003f66270 */
[----:B-1----:R-:W-:Y:S05]  /*4720*/  @P3 BRA `(.L_x_3338) ;  /* 0x0000000000b43947 */ /* 0x002fea0003800000 */
[----:B------:R-:W-:Y:S02]  /*4730*/  SHF.R.U64 R84, R82, 0x10, R83 ;  /* 0x0000001052547819 */ /* 0x000fe40000001253 */
[--C-:B------:R-:W-:Y:S01]  /*4740*/  SHF.R.U64 R86, R80, 0x10, R81.reuse ;  /* 0x0000001050567819 */ /* 0x100fe20000001251 */
[----:B--2---:R-:W-:Y:S01]  /*4750*/  IMAD.U32 R80, R46, 0x10000, RZ ;  /* 0x000100002e507824 */ /* 0x004fe200078e00ff */
[----:B------:R-:W-:Y:S02]  /*4760*/  SHF.R.U32.HI R81, RZ, 0x10, R81 ;  /* 0x00000010ff517819 */ /* 0x000fe40000011651 */
[----:B------:R-:W-:Y:S02]  /*4770*/  SHF.R.U32.HI R83, RZ, 0x10, R83 ;  /* 0x00000010ff537819 */ /* 0x000fe40000011653 */
[----:B------:R-:W-:Y:S02]  /*4780*/  PRMT R185, R185, 0x5410, R84 ;  /* 0x00005410b9b97816 */ /* 0x000fe40000000054 */
[----:B------:R-:W-:-:S02]  /*4790*/  PRMT R183, R183, 0x5410, R86 ;  /* 0x00005410b7b77816 */ /* 0x000fc40000000056 */
[----:B------:R-:W-:Y:S02]  /*47a0*/  PRMT R184, R184, 0x5410, R81 ;  /* 0x00005410b8b87816 */ /* 0x000fe40000000051 */
[----:B------:R-:W-:Y:S01]  /*47b0*/  PRMT R186, R186, 0x5410, R83 ;  /* 0x00005410baba7816 */ /* 0x000fe20000000053 */
[C---:B------:R-:W-:Y:S01]  /*47c0*/  IMAD.U32 R83, R45.reuse, 0x10000, RZ ;  /* 0x000100002d537824 */ /* 0x040fe200078e00ff */
        /* <DEDUP_REMOVED lines=9> */
[-C--:B------:R-:W-:Y:S01]  /*4860*/  FMUL.FTZ R89, R81, R84.reuse ;  /* 0x0000005451597220 */ /* 0x080fe20000410000 */
[----:B------:R-:W-:Y:S01]  /*4870*/  LOP3.LUT R81, R44, 0xffff0000, RZ, 0xc0, !PT ;  /* 0xffff00002c517812 */ /* 0x000fe200078ec0ff */
[----:B------:R-:W-:Y:S01]  /*4880*/  FMUL.FTZ R91, R82, R87 ;  /* 0x00000057525b7220 */ /* 0x000fe20000410000 */
[C---:B------:R-:W-:Y:S01]  /*4890*/  FFMA.FTZ R44, R83.reuse, R84, -R88 ;  /* 0x00000054532c7223 */ /* 0x040fe20000010858 */
[----:B------:R-:W-:Y:S01]  /*48a0*/  LOP3.LUT R186, R186, 0xffff0000, RZ, 0xc0, !PT ;  /* 0xffff0000baba7812 */ /* 0x000fe200078ec0ff */
[----:B------:R-:W-:Y:S01]  /*48b0*/  FFMA.FTZ R83, R83, R86, R89 ;  /* 0x0000005653537223 */ /* 0x000fe20000010059 */
[----:B------:R-:W-:Y:S01]  /*48c0*/  LOP3.LUT R184, R184, 0xffff0000, RZ, 0xc0, !PT ;  /* 0xffff0000b8b87812 */ /* 0x000fe200078ec0ff */
[----:B------:R-:W-:Y:S01]  /*48d0*/  FMUL.FTZ R89, R82, R85 ;  /* 0x0000005552597220 */ /* 0x000fe20000410000 */
[----:B------:R-:W-:-:S02]  /*48e0*/  IMAD.U32 R84, R185, 0x10000, RZ ;  /* 0x00010000b9547824 */ /* 0x000fc400078e00ff */
[----:B------:R-:W-:Y:S01]  /*48f0*/  FFMA.FTZ R91, R80, R85, -R91 ;  /* 0x00000055505b7223 */ /* 0x000fe2000001085b */
[----:B------:R-:W-:Y:S02]  /*4900*/  IMAD.U32 R82, R183, 0x10000, RZ ;  /* 0x00010000b7527824 */ /* 0x000fe400078e00ff */
[C---:B------:R-:W-:Y:S01]  /*4910*/  FMUL.FTZ R86, R46.reuse, R186 ;  /* 0x000000ba2e567220 */ /* 0x040fe20000410000 */
[----:B------:R-:W-:Y:S01]  /*4920*/  FMUL.FTZ R85, R46, R184 ;  /* 0x000000b82e557220 */ /* 0x000fe20000410000 */
[----:B------:R-:W-:Y:S01]  /*4930*/  FMUL.FTZ R46, R81, R84 ;  /* 0x00000054512e7220 */ /* 0x000fe20000410000 */
[----:B------:R-:W-:Y:S01]  /*4940*/  SHF.L.U32 R47, R47, 0x10, RZ ;  /* 0x000000102f2f7819 */ /* 0x000fe200000006ff */
[----:B------:R-:W-:Y:S01]  /*4950*/  FFMA.FTZ R80, R80, R87, R89 ;  /* 0x0000005750507223 */ /* 0x000fe20000010059 */
[-C--:B------:R-:W-:Y:S01]  /*4960*/  FMUL.FTZ R81, R81, R82.reuse ;  /* 0x0000005251517220 */ /* 0x080fe20000410000 */
[----:B------:R-:W-:Y:S02]  /*4970*/  FFMA.FTZ R46, R45, R82, -R46 ;  /* 0x000000522d2e7223 */ /* 0x000fe4000001082e */
[----:B------:R-:W-:Y:S01]  /*4980*/  FFMA.FTZ R86, R47, R184, -R86 ;  /* 0x000000b82f567223 */ /* 0x000fe20000010856 */
[----:B------:R-:W-:Y:S01]  /*4990*/  FFMA.FTZ R81, R45, R84, R81 ;  /* 0x000000542d517223 */ /* 0x000fe20000010051 */
[----:B------:R-:W-:Y:S01]  /*49a0*/  FFMA.FTZ R85, R47, R186, R85 ;  /* 0x000000ba2f557223 */ /* 0x000fe20000010055 */
[----:B------:R-:W-:-:S02]  /*49b0*/  F2FP.BF16.F32.PACK_AB R80, R80, R91 ;  /* 0x0000005b5050723e */ /* 0x000fc400000010ff */
[----:B------:R-:W-:Y:S02]  /*49c0*/  F2FP.BF16.F32.PACK_AB R45, R83, R44 ;  /* 0x0000002c532d723e */ /* 0x000fe400000010ff */
[----:B------:R-:W-:Y:S01]  /*49d0*/  F2FP.BF16.F32.PACK_AB R44, R81, R46 ;  /* 0x0000002e512c723e */ /* 0x000fe200000010ff */
[----:B------:R-:W-:Y:S01]  /*49e0*/  IMAD.MOV.U32 R46, RZ, RZ, R80 ;  /* 0x000000ffff2e7224 */ /* 0x000fe200078e0050 */
[----:B------:R-:W-:-:S07]  /*49f0*/  F2FP.BF16.F32.PACK_AB R47, R85, R86 ;  /* 0x00000056552f723e */ /* 0x000fce00000010ff */
.L_x_3338:
[----:B------:R-:W-:Y:S05]  /*4a00*/  BSYNC B3 ;  /* 0x0000000000037941 */ /* 0x000fea0003800000 */
.L_x_3337:
[----:B--2---:R1:W-:Y:S02]  /*4a10*/  STG.E.128 desc[UR60][R50.64+0x100], R44 ;  /* 0x0001002c32007986 */ /* 0x0043e4000c101d3c */
.L_x_3336:
[----:B------:R-:W-:Y:S05]  /*4a20*/  BSYNC B2 ;  /* 0x0000000000027941 */ /* 0x000fea0003800000 */
.L_x_3335:
[----:B------:R-:W-:-:S13]  /*4a30*/  ISETP.NE.AND P3, PT, R39, RZ, PT ;  /* 0x000000ff2700720c */ /* 0x000fda0003f65270 */
[----:B------:R-:W-:Y:S05]  /*4a40*/  @!P3 BRA `(.L_x_3318) ;  /* 0x0000000000d0b947 */ /* 0x000fea0003800000 */
[----:B-1234-:R1:W2:Y:S01]  /*4a50*/  LDS.128 R44, [R42+0x28000] ;  /* 0x028000002a2c7984 */ /* 0x01e2a20000000c00 */
        /* <DEDUP_REMOVED lines=8> */
[----:B------:R-:W-:Y:S02]  /*4ae0*/  PRMT R173, R173, 0x5410, R80 ;  /* 0x00005410adad7816 */ /* 0x000fe40000000050 */
[----:B------:R-:W-:Y:S01]  /*4af0*/  SHF.R.U32.HI R83, RZ, 0x10, R77 ;  /* 0x00000010ff537819 */ /* 0x000fe2000001164d */
[----:B--2---:R-:W-:Y:S01]  /*4b00*/  IMAD.U32 R77, R46, 0x10000, RZ ;  /* 0x000100002e4d7824 */ /* 0x004fe200078e00ff */
[----:B------:R-:W-:-:S02]  /*4b10*/  PRMT R176, R176, 0x5410, R81 ;  /* 0x00005410b0b07816 */ /* 0x000fc40000000051 */
[----:B------:R-:W-:Y:S02]  /*4b20*/  LOP3.LUT R78, R45, 0xffff0000, RZ, 0xc0, !PT ;  /* 0xffff00002d4e7812 */ /* 0x000fe400078ec0ff */
[----:B------:R-:W-:Y:S01]  /*4b30*/  LOP3.LUT R81, R175, 0xffff0000, RZ, 0xc0, !PT ;  /* 0xffff0000af517812 */ /* 0x000fe200078ec0ff */
        /* <DEDUP_REMOVED lines=14> */
[-C--:B------:R-:W-:Y:S01]  /*4c20*/  FMUL.FTZ R78, R79, R82.reuse ;  /* 0x000000524f4e7220 */ /* 0x080fe20000410000 */
[----:B------:R-:W-:Y:S01]  /*4c30*/  IMAD.U32 R45, R44, 0x10000, RZ ;  /* 0x000100002c2d7824 */ /* 0x000fe200078e00ff */
        /* <DEDUP_REMOVED lines=18> */
[----:B------:R-:W-:-:S07]  /*4d60*/  IMAD.MOV.U32 R45, RZ, RZ, R81 ;  /* 0x000000ffff2d7224 */ /* 0x000fce00078e0051 */
.L_x_3340:
[----:B------:R-:W-:Y:S05]  /*4d70*/  BSYNC B2 ;  /* 0x0000000000027941 */ /* 0x000fea0003800000 */
.L_x_3339:
[----:B--2---:R1:W-:Y:S02]  /*4d80*/  STG.E.128 desc[UR60][R50.64+0x140], R44 ;  /* 0x0001402c32007986 */ /* 0x0043e4000c101d3c */
.L_x_3318:
[----:B------:R-:W-:Y:S05]  /*4d90*/  BSYNC B1 ;  /* 0x0000000000017941 */ /* 0x000fea0003800000 */
.L_x_3317:
        /* <DEDUP_REMOVED lines=26> */
[----:B------:R-:W-:Y:S01]  /*4f40*/  FMUL.FTZ R79, R47, R76 ;  /* 0x0000004c2f4f7220 */ /* 0x000fe20000410000 */
[----:B------:R-:W-:Y:S01]  /*4f50*/  SHF.L.U32 R46, R45, 0x10, RZ ;  /* 0x000000102d2e7819 */ /* 0x000fe200000006ff */
[----:B------:R-:W-:-:S02]  /*4f60*/  IMAD.U32 R45, R44, 0x10000, RZ ;  /* 0x000100002c2d7824 */ /* 0x000fc400078e00ff */
        /* <DEDUP_REMOVED lines=25> */
.L_x_3345:
[----:B------:R-:W-:Y:S05]  /*5100*/  BSYNC B2 ;  /* 0x0000000000027941 */ /* 0x000fea0003800000 */
.L_x_3344:
[----:B--2---:R1:W-:Y:S02]  /*5110*/  STG.E.128 desc[UR60][R48.64], R44 ;  /* 0x0000002c30007986 */ /* 0x0043e4000c101d3c */
.L_x_3343:
[----:B------:R-:W-:Y:S05]  /*5120*/  BSYNC B1 ;  /* 0x0000000000017941 */ /* 0x000fea0003800000 */
.L_x_3342:
        /* <DEDUP_REMOVED lines=8> */
[--C-:B------:R-:W-:Y:S01]  /*51b0*/  SHF.R.U64 R73, R70, 0x10, R71.reuse ;  /* 0x0000001046497819 */ /* 0x100fe20000001247 */
[----:B--2---:R-:W-:Y:S01]  /*51c0*/  IMAD.U32 R50, R46, 0x10000, RZ ;  /* 0x000100002e327824 */ /* 0x004fe200078e00ff */
[----:B------:R-:W-:Y:S02]  /*51d0*/  SHF.R.U32.HI R71, RZ, 0x10, R71 ;  /* 0x00000010ff477819 */ /* 0x000fe40000011647 */
[----:B------:R-:W-:Y:S02]  /*51e0*/  SHF.R.U32.HI R75, RZ, 0x10, R69 ;  /* 0x00000010ff4b7819 */ /* 0x000fe40000011645 */
[----:B------:R-:W-:Y:S02]  /*51f0*/  PRMT R180, R180, 0x5410, R71 ;  /* 0x00005410b4b47816 */ /* 0x000fe40000000047 */
[----:B------:R-:W-:Y:S02]  /*5200*/  PRMT R162, R162, 0x5410, R75 ;  /* 0x00005410a2a27816 */ /* 0x000fe4000000004b */
[----:B------:R-:W-:Y:S01]  /*5210*/  SHF.R.U64 R72, R68, 0x10, R69 ;  /* 0x0000001044487819 */ /* 0x000fe20000001245 */
[----:B------:R-:W-:Y:S01]  /*5220*/  IMAD.U32 R68, R47, 0x10000, RZ ;  /* 0x000100002f447824 */ /* 0x000fe200078e00ff */
[----:B------:R-:W-:Y:S01]  /*5230*/  LOP3.LUT R51, R46, 0xffff0000, RZ, 0xc0, !PT ;  /* 0xffff00002e337812 */ /* 0x000fe200078ec0ff */
[----:B------:R-:W-:Y:S01]  /*5240*/  IMAD.U32 R71, R162, 0x10000, RZ ;  /* 0x00010000a2477824 */ /* 0x000fe200078e00ff */
[----:B------:R-:W-:Y:S01]  /*5250*/  PRMT R178, R178, 0x5410, R73 ;  /* 0x00005410b2b27816 */ /* 0x000fe20000000049 */
[----:B------:R-:W-:Y:S01]  /*5260*/  IMAD.U32 R73, R180, 0x10000, RZ ;  /* 0x00010000b4497824 */ /* 0x000fe200078e00ff */
[----:B------:R-:W-:Y:S01]  /*5270*/  PRMT R161, R161, 0x5410, R72 ;  /* 0x00005410a1a17816 */ /* 0x000fe20000000048 */
[----:B------:R-:W-:Y:S01]  /*5280*/  IMAD.U32 R46, R45, 0x10000, RZ ;  /* 0x000100002d2e7824 */ /* 0x000fe200078e00ff */
[----:B------:R-:W-:Y:S01]  /*5290*/  LOP3.LUT R69, R47, 0xffff0000, RZ, 0xc0, !PT ;  /* 0xffff00002f457812 */ /* 0x000fe200078ec0ff */
[----:B------:R-:W-:Y:S01]  /*52a0*/  FMUL.FTZ R77, R51, R73 ;  /* 0x00000049334d7220 */ /* 0x000fe20000410000 */
[----:B------:R-:W-:Y:S01]  /*52b0*/  LOP3.LUT R47, R45, 0xffff0000, RZ, 0xc0, !PT ;  /* 0xffff00002d2f7812 */ /* 0x000fe200078ec0ff */
[-C--:B------:R-:W-:Y:S01]  /*52c0*/  FMUL.FTZ R51, R51, R71.reuse ;  /* 0x0000004733337220 */ /* 0x080fe20000410000 */
[----:B------:R-:W-:Y:S01]  /*52d0*/  LOP3.LUT R72, R178, 0xffff0000, RZ, 0xc0, !PT ;  /* 0xffff0000b2487812 */ /* 0x000fe200078ec0ff */
[----:B------:R-:W-:Y:S01]  /*52e0*/  FFMA.FTZ R77, R50, R71, -R77 ;  /* 0x00000047324d7223 */ /* 0x000fe2000001084d */
[----:B------:R-:W-:Y:S01]  /*52f0*/  LOP3.LUT R70, R161, 0xffff0000, RZ, 0xc0, !PT ;  /* 0xffff0000a1467812 */ /* 0x000fe200078ec0ff */
[----:B------:R-:W-:Y:S01]  /*5300*/  IMAD.U32 R45, R44, 0x10000, RZ ;  /* 0x000100002c2d7824 */ /* 0x000fe200078e00ff */
[----:B------:R-:W-:Y:S01]  /*5310*/  LOP3.LUT R180, R180, 0xffff0000, RZ, 0xc0, !PT ;  /* 0xffff0000b4b47812 */ /* 0x000fe200078ec0ff */
[C---:B------:R-:W-:Y:S01]  /*5320*/  FMUL.FTZ R75, R47.reuse, R72 ;  /* 0x000000482f4b7220 */ /* 0x040fe20000410000 */
[----:B------:R-:W-:Y:S01]  /*5330*/  LOP3.LUT R162, R162, 0xffff0000, RZ, 0xc0, !PT ;  /* 0xffff0000a2a27812 */ /* 0x000fe200078ec0ff */
[----:B------:R-:W-:Y:S01]  /*5340*/  FFMA.FTZ R50, R50, R73, R51 ;  /* 0x0000004932327223 */ /* 0x000fe20000010033 */
[----:B------:R-:W-:Y:S01]  /*5350*/  FMUL.FTZ R47, R47, R70 ;  /* 0x000000462f2f7220 */ /* 0x000fe20000410000 */
[----:B------:R-:W-:Y:S01]  /*5360*/  LOP3.LUT R44, R44, 0xffff0000, RZ, 0xc0, !PT ;  /* 0xffff00002c2c7812 */ /* 0x000fe200078ec0ff */
[----:B------:R-:W-:Y:S01]  /*5370*/  FMUL.FTZ R51, R69, R180 ;  /* 0x000000b445337220 */ /* 0x000fe20000410000 */
[----:B------:R-:W-:-:S02]  /*5380*/  IMAD.U32 R178, R178, 0x10000, RZ ;  /* 0x00010000b2b27824 */ /* 0x000fc400078e00ff */
[----:B------:R-:W-:Y:S01]  /*5390*/  FMUL.FTZ R69, R69, R162 ;  /* 0x000000a245457220 */ /* 0x000fe20000410000 */
[----:B------:R-:W-:Y:S02]  /*53a0*/  IMAD.U32 R161, R161, 0x10000, RZ ;  /* 0x00010000a1a17824 */ /* 0x000fe400078e00ff */
[C---:B------:R-:W-:Y:S01]  /*53b0*/  FFMA.FTZ R75, R46.reuse, R70, -R75 ;  /* 0x000000462e4b7223 */ /* 0x040fe2000001084b */
[----:B------:R-:W-:Y:S01]  /*53c0*/  FFMA.FTZ R72, R46, R72, R47 ;  /* 0x000000482e487223 */ /* 0x000fe2000001002f */
[----:B------:R-:W-:Y:S01]  /*53d0*/  FFMA.FTZ R51, R68, R162, -R51 ;  /* 0x000000a244337223 */ /* 0x000fe20000010833 */
[C---:B------:R-:W-:Y:S01]  /*53e0*/  FMUL.FTZ R46, R44.reuse, R178 ;  /* 0x000000b22c2e7220 */ /* 0x040fe20000410000 */
[----:B------:R-:W-:Y:S01]  /*53f0*/  FMUL.FTZ R47, R44, R161 ;  /* 0x000000a12c2f7220 */ /* 0x000fe20000410000 */
[----:B------:R-:W-:Y:S01]  /*5400*/  FFMA.FTZ R68, R68, R180, R69 ;  /* 0x000000b444447223 */ /* 0x000fe20000010045 */
[----:B------:R-:W-:Y:S01]  /*5410*/  F2FP.BF16.F32.PACK_AB R50, R50, R77 ;  /* 0x0000004d3232723e */ /* 0x000fe200000010ff */
[C---:B------:R-:W-:Y:S01]  /*5420*/  FFMA.FTZ R46, R45.reuse, R161, -R46 ;  /* 0x000000a12d2e7223 */ /* 0x040fe2000001082e */
[----:B------:R-:W-:Y:S01]  /*5430*/  FFMA.FTZ R47, R45, R178, R47 ;  /* 0x000000b22d2f7223 */ /* 0x000fe2000001002f */
[----:B------:R-:W-:-:S02]  /*5440*/  F2FP.BF16.F32.PACK_AB R45, R72, R75 ;  /* 0x0000004b482d723e */ /* 0x000fc400000010ff */
[----:B------:R-:W-:Y:S02]  /*5450*/  F2FP.BF16.F32.PACK_AB R51, R68, R51 ;  /* 0x000000334433723e */ /* 0x000fe400000010ff */
[----:B------:R-:W-:Y:S01]  /*5460*/  F2FP.BF16.F32.PACK_AB R44, R47, R46 ;  /* 0x0000002e2f2c723e */ /* 0x000fe200000010ff */
[----:B------:R-:W-:Y:S02]  /*5470*/  IMAD.MOV.U32 R46, RZ, RZ, R50 ;  /* 0x000000ffff2e7224 */ /* 0x000fe400078e0032 */
[----:B------:R-:W-:-:S07]  /*5480*/  IMAD.MOV.U32 R47, RZ, RZ, R51 ;  /* 0x000000ffff2f7224 */ /* 0x000fce00078e0033 */
.L_x_3349:
[----:B------:R-:W-:Y:S05]  /*5490*/  BSYNC B2 ;  /* 0x0000000000027941 */ /* 0x000fea0003800000 */
.L_x_3348:
[----:B--2---:R1:W-:Y:S02]  /*54a0*/  STG.E.128 desc[UR60][R48.64+0x40], R44 ;  /* 0x0000402c30007986 */ /* 0x0043e4000c101d3c */
.L_x_3347:
[----:B------:R-:W-:Y:S05]  /*54b0*/  BSYNC B1 ;  /* 0x0000000000017941 */ /* 0x000fea0003800000 */
.L_x_3346:
        /* <DEDUP_REMOVED lines=24> */
[C---:B------:R-:W-:Y:S01]  /*5640*/  LOP3.LUT R51, R46.reuse, 0xffff0000, RZ, 0xc0, !PT ;  /* 0xffff00002e337812 */ /* 0x040fe200078ec0ff */
[----:B------:R-:W-:Y:S01]  /*5650*/  FMUL.FTZ R71, R47, R68 ;  /* 0x000000442f477220 */ /* 0x000fe20000410000 */
[----:B------:R-:W-:Y:S01]  /*5660*/  SHF.L.U32 R50, R46, 0x10, RZ ;  /* 0x000000102e327819 */ /* 0x000fe200000006ff */
[----:B------:R-:W-:-:S02]  /*5670*/  IMAD.U32 R46, R45, 0x10000, RZ ;  /* 0x000100002d2e7824 */ /* 0x000fc400078e00ff */
[-C--:B------:R-:W-:Y:S01]  /*5680*/  FMUL.FTZ R47, R47, R66.reuse ;  /* 0x000000422f2f7220 */ /* 0x080fe20000410000 */
[C---:B------:R-:W-:Y:S01]  /*5690*/  IMAD.U32 R45, R44.reuse, 0x10000, RZ ;  /* 0x000100002c2d7824 */ /* 0x040fe200078e00ff */
        /* <DEDUP_REMOVED lines=24> */
.L_x_3353:
[----:B------:R-:W-:Y:S05]  /*5820*/  BSYNC B2 ;  /* 0x0000000000027941 */ /* 0x000fea0003800000 */
.L_x_3352:
[----:B--2---:R1:W-:Y:S02]  /*5830*/  STG.E.128 desc[UR60][R48.64+0x80], R44 ;  /* 0x0000802c30007986 */ /* 0x0043e4000c101d3c */
.L_x_3351:
[----:B------:R-:W-:Y:S05]  /*5840*/  BSYNC B1 ;  /* 0x0000000000017941 */ /* 0x000fea0003800000 */
.L_x_3350:
        /* <DEDUP_REMOVED lines=54> */
.L_x_3357:
[----:B------:R-:W-:Y:S05]  /*5bb0*/  BSYNC B2 ;  /* 0x0000000000027941 */ /* 0x000fea0003800000 */
.L_x_3356:
[----:B--2---:R1:W-:Y:S02]  /*5bc0*/  STG.E.128 desc[UR60][R48.64+0xc0], R44 ;  /* 0x0000c02c30007986 */ /* 0x0043e4000c101d3c */
.L_x_3355:
[----:B------:R-:W-:Y:S05]  /*5bd0*/  BSYNC B1 ;  /* 0x0000000000017941 */ /* 0x000fea0003800000 */
.L_x_3354:
        /* <DEDUP_REMOVED lines=54> */
.L_x_3361:
[----:B------:R-:W-:Y:S05]  /*5f40*/  BSYNC B2 ;  /* 0x0000000000027941 */ /* 0x000fea0003800000 */
.L_x_3360:
[----:B--2---:R1:W-:Y:S02]  /*5f50*/  STG.E.128 desc[UR60][R48.64+0x100], R44 ;  /* 0x0001002c30007986 */ /* 0x0043e4000c101d3c */
.L_x_3359:
[----:B------:R-:W-:Y:S05]  /*5f60*/  BSYNC B1 ;  /* 0x0000000000017941 */ /* 0x000fea0003800000 */
.L_x_3358:
[----:B------:R-:W-:-:S13]  /*5f70*/  ISETP.NE.AND P3, PT, R39, RZ, PT ;  /* 0x000000ff2700720c */ /* 0x000fda0003f65270 */
        /* <DEDUP_REMOVED lines=34> */
[----:B------:R-:W-:Y:S01]  /*61a0*/  SHF.L.U32 R93, R93, 0x10, RZ ;  /* 0x000000105d5d7819 */ /* 0x000fe200000006ff */
[----:B------:R-:W-:Y:S01]  /*61b0*/  FFMA.FTZ R50, R50, R57, R51 ;  /* 0x0000003932327223 */ /* 0x000fe20000010033 */
[----:B------:R-:W-:-:S02]  /*61c0*/  IMAD.U32 R94, R94, 0x10000, RZ ;  /* 0x000100005e5e7824 */ /* 0x000fc400078e00ff */
        /* <DEDUP_REMOVED lines=13> */
[----:B------:R-:W-:Y:S01]  /*62a0*/  F2FP.BF16.F32.PACK_AB R45, R56, R59 ;  /* 0x0000003b382d723e */ /* 0x000fe200000010ff */
[----:B------:R-:W-:-:S07]  /*62b0*/  IMAD.MOV.U32 R47, RZ, RZ, R51 ;  /* 0x000000ffff2f7224 */ /* 0x000fce00078e0033 */
.L_x_3363:
[----:B------:R-:W-:Y:S05]  /*62c0*/  BSYNC B1 ;  /* 0x0000000000017941 */ /* 0x000fea0003800000 */
.L_x_3362:
[----:B--2---:R1:W-:Y:S01]  /*62d0*/  STG.E.128 desc[UR60][R48.64+0x140], R44 ;  /* 0x0001402c30007986 */ /* 0x0043e2000c101d3c */
[----:B------:R-:W-:Y:S05]  /*62e0*/  BRA `(.L_x_3341) ;  /* 0x0000004000487947 */ /* 0x000fea0003800000 */
.L_x_3309:
        /* <DEDUP_REMOVED lines=19> */
[----:B------:R-:W-:Y:S02]  /*6420*/  CS2R R52, SRZ ;  /* 0x0000000000347805 */ /* 0x000fe4000001ff00 */
[----:B------:R-:W-:Y:S01]  /*6430*/  CS2R R66, SRZ ;  /* 0x0000000000427805 */ /* 0x000fe2000001ff00 */
[----:B------:R-:W-:Y:S01]  /*6440*/  IMAD.X R45, R100, 0x1, R15, P2 ;  /* 0x00000001642d7824 */ /* 0x000fe200010e060f */
[----:B------:R-:W-:Y:S02]  /*6450*/  LEA R68, P2, R44, UR4, 0x1 ;  /* 0x000000042c447c11 */ /* 0x000fe4000f8408ff */
[----:B------:R-:W-:-:S02]  /*6460*/  CS2R R64, SRZ ;  /* 0x0000000000407805 */ /* 0x000fc4000001ff00 */
        /* <DEDUP_REMOVED lines=13> */
[----:B------:R-:W-:Y:S02]  /*6540*/  ISETP.GE.AND P2, PT, R204, R124, PT ;  /* 0x0000007ccc00720c */ /* 0x000fe40003f46270 */
[----:B------:R-:W-:Y:S02]  /*6550*/  CS2R R46, SRZ ;  /* 0x00000000002e7805 */ /* 0x000fe4000001ff00 */
[----:B------:R-:W-:Y:S02]  /*6560*/  CS2R R44, SRZ ;  /* 0x00000000002c7805 */ /* 0x000fe4000001ff00 */
[----:B------:R-:W-:-:S02]  /*6570*/  CS2R R58, SRZ ;  /* 0x00000000003a7805 */ /* 0x000fc4000001ff00 */
[----:B------:R-:W-:-:S05]  /*6580*/  CS2R R56, SRZ ;  /* 0x0000000000387805 */ /* 0x000fca000001ff00 */
[----:B------:R0:W5:Y:S04]  /*6590*/  @!P2 LDG.E.128 R48, desc[UR60][R68.64+0x40] ;  /* 0x0000403c4430a981 */ /* 0x000168000c1e1d00 */
[----:B------:R0:W5:Y:S01]  /*65a0*/  @!P2 LDG.E.128 R60, desc[UR60][R72.64+0x40] ;  /* 0x0000403c483ca981 */ /* 0x000162000c1e1d00 */
[----:B------:R-:W-:-:S13]  /*65b0*/  ISETP.GE.AND P2, PT, R205, R124, PT ;  /* 0x0000007ccd00720c */ /* 0x000fda0003f46270 */
[----:B------:R0:W5:Y:S04]  /*65c0*/  @!P2 LDG.E.128 R44, desc[UR60][R68.64+0x80] ;  /* 0x0000803c442ca981 */ /* 0x000168000c1e1d00 */
[----:B------:R0:W5:Y:S02]  /*65d0*/  @!P2 LDG.E.128 R56, desc[UR60][R72.64+0x80] ;  /* 0x0000803c4838a981 */ /* 0x000164000c1e1d00 */
.L_x_3365:
[----:B------:R-:W-:Y:S05]  /*65e0*/  BSYNC B1 ;  /* 0x0000000000017941 */ /* 0x000fea0003800000 */
.L_x_3364:
        /* <DEDUP_REMOVED lines=20> */
[----:B------:R-:W-:Y:S02]  /*6730*/  IADD3.X R69, R15, R100, R9, P2, P5 ;  /* 0x000000640f457210 */ /* 0x000fe400017ea409 */
[----:B------:R-:W-:Y:S02]  /*6740*/  CS2R R90, SRZ ;  /* 0x00000000005a7805 */ /* 0x000fe4000001ff00 */
[----:B------:R-:W-:-:S02]  /*6750*/  IADD3 R68, P2, P5, R110, R92, R8 ;  /* 0x0000005c6e447210 */ /* 0x000fc40007d5e008 */
[----:B------:R-:W-:Y:S02]  /*6760*/  CS2R R88, SRZ ;  /* 0x0000000000587805 */ /* 0x000fe4000001ff00 */
[----:B------:R-:W-:Y:S02]  /*6770*/  IADD3.X R101, R13, R101, R7, P2, P5 ;  /* 0x000000650d657210 */ /* 0x000fe400017ea407 */
[----:B------:R-:W-:-:S04]  /*6780*/  LEA R92, P2, R94, UR4, 0x1 ;  /* 0x000000045e5c7c11 */ /* 0x000fc8000f8408ff */
[----:B------:R-:W-:Y:S01]  /*6790*/  LEA.HI.X R93, R94, UR5, R69, 0x1, P2 ;  /* 0x000000055e5d7c11 */ /* 0x000fe200090f0c45 */
[----:B------:R-:W-:Y:S02]  /*67a0*/  ULDC.64 UR4, c[0x0][0x3e0] ;  /* 0x0000f80000047ab9 */ /* 0x000fe40000000a00 */
        /* <DEDUP_REMOVED lines=19> */
.L_x_3367:
[----:B------:R-:W-:Y:S05]  /*68e0*/  BSYNC B1 ;  /* 0x0000000000017941 */ /* 0x000fea0003800000 */
.L_x_3366:
[----:B0-----:R-:W2:Y:S01]  /*68f0*/  LDL R92, [R1+0x14] ;  /* 0x00001400015c7983 */ /* 0x001ea20000100800 */
[----:B------:R-:W-:Y:S01]  /*6900*/  IMAD.MOV.U32 R93, RZ, RZ, R45 ;  /* 0x000000ffff5d7224 */ /* 0x000fe200078e002d */
[----:B------:R-:W-:Y:S01]  /*6910*/  PRMT R180, R98, 0x7610, R180 ;  /* 0x0000761062b47816 */ /* 0x000fe200000000b4 */
[----:B------:R-:W-:Y:S02]  /*6920*/  IMAD.MOV.U32 R94, RZ, RZ, R48 ;  /* 0x000000ffff5e7224 */ /* 0x000fe400078e0030 */
[----:B------:R-:W-:Y:S01]  /*6930*/  IMAD.MOV.U32 R95, RZ, RZ, R49 ;  /* 0x000000ffff5f7224 */ /* 0x000fe200078e0031 */
[----:B------:R-:W-:Y:S01]  /*6940*/  PRMT R183, R93, 0x7610, R183 ;  /* 0x000076105db77816 */ /* 0x000fe200000000b7 */
[----:B------:R-:W-:-:S03]  /*6950*/  IMAD.MOV.U32 R93, RZ, RZ, R51 ;  /* 0x000000ffff5d7224 */ /* 0x000fc600078e0033 */
[----:B------:R-:W-:Y:S01]  /*6960*/  PRMT R185, R95, 0x5410, R94 ;  /* 0x000054105fb97816 */ /* 0x000fe2000000005e */
[----:B------:R-:W-:Y:S02]  /*6970*/  IMAD.MOV.U32 R94, RZ, RZ, R52 ;  /* 0x000000ffff5e7224 */ /* 0x000fe400078e0034 */
[----:B------:R-:W-:-:S03]  /*6980*/  IMAD.MOV.U32 R95, RZ, RZ, R53 ;  /* 0x000000ffff5f7224 */ /* 0x000fc600078e0035 */
[----:B------:R-:W-:Y:S01]  /*6990*/  PRMT R187, R187, 0x5410, R94 ;  /* 0x00005410bbbb7816 */ /* 0x000fe2000000005e */
[----:B------:R-:W-:Y:S01]  /*69a0*/  IMAD.MOV.U32 R94, RZ, RZ, R56 ;  /* 0x000000ffff5e7224 */ /* 0x000fe200078e0038 */
[----:B------:R-:W-:Y:S02]  /*69b0*/  PRMT R168, R95, 0x7610, R168 ;  /* 0x000076105fa87816 */ /* 0x000fe400000000a8 */
[----:B------:R-:W-:Y:S02]  /*69c0*/  MOV R95, R57 ;  /* 0x00000039005f7202 */ /* 0x000fe40000000f00 */
[----:B------:R-:W-:Y:S01]  /*69d0*/  PRMT R183, R183, 0x5410, R94 ;  /* 0x00005410b7b77816 */ /* 0x000fe2000000005e */
[----:B------:R-:W-:-:S05]  /*69e0*/  IMAD.MOV.U32 R94, RZ, RZ, R60 ;  /* 0x000000ffff5e7224 */ /* 0x000fca00078e003c */
[----:B------:R-:W-:Y:S01]  /*69f0*/  PRMT R187, R94, 0x7610, R187 ;  /* 0x000076105ebb7816 */ /* 0x000fe200000000bb */
[----:B------:R-:W-:Y:S01]  /*6a00*/  IMAD.MOV.U32 R94, RZ, RZ, R64 ;  /* 0x000000ffff5e7224 */ /* 0x000fe200078e0040 */
[----:B--2---:R-:W-:Y:S01]  /*6a10*/  R2UR UR4, R92 ;  /* 0x000000005c0472ca */ /* 0x004fe200000e0000 */
[----:B------:R-:W-:-:S05]  /*6a20*/  IMAD.MOV.U32 R92, RZ, RZ, R44 ;  /* 0x000000ffff5c7224 */ /* 0x000fca00078e002c */
[----:B------:R-:W-:Y:S01]  /*6a30*/  PRMT R182, R92, 0x5410, R97 ;  /* 0x000054105cb67816 */ /* 0x000fe20000000061 */
[----:B------:R-:W-:-:S05]  /*6a40*/  IMAD.MOV.U32 R92, RZ, RZ, R50 ;  /* 0x000000ffff5c7224 */ /* 0x000fca00078e0032 */
[----:B------:R-:W-:Y:S01]  /*6a50*/  PRMT R184, R93, 0x5410, R92 ;  /* 0x000054105db87816 */ /* 0x000fe2000000005c */
[----:B------:R-:W-:Y:S01]  /*6a60*/  IMAD.MOV.U32 R92, RZ, RZ, R54 ;  /* 0x000000ffff5c7224 */ /* 0x000fe200078e0036 */
[----:B------:R-:W-:Y:S01]  /*6a70*/  UISETP.NE.AND UP0, UPT, UR4, 0x3, UPT ;  /* 0x000000030400788c */ /* 0x000fe2000bf05270 */
[----:B------:R-:W-:-:S03]  /*6a80*/  IMAD.MOV.U32 R93, RZ, RZ, R55 ;  /* 0x000000ffff5d7224 */ /* 0x000fc600078e0037 */
        /* <DEDUP_REMOVED lines=29> */
[----:B------:R-:W-:Y:S01]  /*6c60*/  IMAD.MOV.U32 R95, RZ, RZ, R73 ;  /* 0x000000ffff5f7224 */ /* 0x000fe200078e0049 */
[----:B------:R-:W-:Y:S01]  /*6c70*/  PRMT R160, R92, 0x5410, R93 ;  /* 0x000054105ca07816 */ /* 0x000fe2000000005d */
[----:B------:R-:W-:Y:S01]  /*6c80*/  IMAD.MOV.U32 R93, RZ, RZ, R78 ;  /* 0x000000ffff5d7224 */ /* 0x000fe200078e004e */
[----:B------:R-:W-:Y:S02]  /*6c90*/  MOV R92, R77 ;  /* 0x0000004d005c7202 */ /* 0x000fe40000000f00 */
[----:B------:R-:W-:Y:S01]  /*6ca0*/  PRMT R161, R94, 0x5410, R95 ;  /* 0x000054105ea17816 */ /* 0x000fe2000000005f */
[----:B------:R-:W-:-:S02]  /*6cb0*/  IMAD.MOV.U32 R94, RZ, RZ, R79 ;  /* 0x000000ffff5e7224 */ /* 0x000fc400078e004f */
[----:B------:R-:W-:-:S03]  /*6cc0*/  IMAD.MOV.U32 R95, RZ, RZ, R76 ;  /* 0x000000ffff5f7224 */ /* 0x000fc600078e004c */
[----:B------:R-:W-:Y:S01]  /*6cd0*/  PRMT R176, R93, 0x5410, R94 ;  /* 0x000054105db07816 */ /* 0x000fe2000000005e */
[----:B------:R-:W-:Y:S01]  /*6ce0*/  IMAD.MOV.U32 R94, RZ, RZ, R83 ;  /* 0x000000ffff5e7224 */ /* 0x000fe200078e0053 */
[----:B------:R-:W-:Y:S01]  /*6cf0*/  PRMT R177, R95, 0x5410, R92 ;  /* 0x000054105fb17816 */ /* 0x000fe2000000005c */
[----:B------:R-:W-:Y:S02]  /*6d00*/  IMAD.MOV.U32 R95, RZ, RZ, R82 ;  /* 0x000000ffff5f7224 */ /* 0x000fe400078e0052 */
[----:B------:R-:W-:Y:S02]  /*6d10*/  IMAD.MOV.U32 R93, RZ, RZ, R80 ;  /* 0x000000ffff5d7224 */ /* 0x000fe400078e0050 */
[----:B------:R-:W-:Y:S01]  /*6d20*/  IMAD.MOV.U32 R92, RZ, RZ, R81 ;  /* 0x000000ffff5c7224 */ /* 0x000fe200078e0051 */
[----:B------:R-:W-:Y:S01]  /*6d30*/  PRMT R158, R95, 0x5410, R94 ;  /* 0x000054105f9e7816 */ /* 0x000fe2000000005e */
[----:B------:R-:W-:Y:S02]  /*6d40*/  IMAD.MOV.U32 R95, RZ, RZ, R86 ;  /* 0x000000ffff5f7224 */ /* 0x000fe400078e0056 */
        /* <DEDUP_REMOVED lines=14> */
.L_x_3368:
[----:B------:R-:W-:Y:S01]  /*6e30*/  IMAD R100, R18, 0x8, R2 ;  /* 0x0000000812647824 */ /* 0x000fe200078e0202 */
[----:B------:R-:W-:Y:S01]  /*6e40*/  SHF.L.U32 R101, R206, 0x1f, RZ ;  /* 0x0000001fce657819 */ /* 0x000fe200000006ff */
[----:B------:R-:W0:Y:S01]  /*6e50*/  LDC R147, c[0x0][0x2e4] ;  /* 0x0000b900ff937b82 */ /* 0x000e220000000800 */
[----:B------:R-:W-:Y:S02]  /*6e60*/  BSSY B1, `(.L_x_3369) ;  /* 0x0000004000017945 */ /* 0x000fe40003800000 */
[----:B------:R-:W1:Y:S05]  /*6e70*/  SYNCS.PHASECHK.TRANS64.TRYWAIT P5, [R100+URZ+0x36890], R101 ;  /* 0x03689065640075a7 */ /* 0x000e6a00080a017f */
[----:B------:R-:W2:Y:S01]  /*6e80*/  LDC.64 R128, c[0x0][0x2f0] ;  /* 0x0000bc00ff807b82 */ /* 0x000ea20000000a00 */
[----:B-1----:R-:W-:Y:S05]  /*6e90*/  @!P5 BRA `(.L_x_3370) ;  /* 0x000001e00058d947 */ /* 0x002fea0003800000 */
.L_x_3617:
[----:B------:R-:W-:Y:S05]  /*6ea0*/  BSYNC B1 ;  /* 0x0000000000017941 */ /* 0x000fea0003800000 */
.L_x_3369:
        /* <DEDUP_REMOVED lines=17> */
[----:B------:R-:W-:-:S02]  /*6fc0*/  ISETP.GE.AND P4, PT, R22, R124, PT ;  /* 0x0000007c1600720c */ /* 0x000fc40003f86270 */
[----:B------:R-:W-:-:S04]  /*6fd0*/  LEA.HI.SX32 R165, R93, R20, 0x1c ;  /* 0x000000145da57211 */ /* 0x000fc800078fe2ff */
[----:B------:R-:W-:-:S04]  /*6fe0*/  SHF.R.S32.HI R93, RZ, 0x1f, R165 ;  /* 0x0000001fff5d7819 */ /* 0x000fc800000114a5 */
[----:B------:R-:W-:Y:S01]  /*6ff0*/  LEA.HI R93, R93, R165, RZ, 0x3 ;  /* 0x000000a55d5d7211 */ /* 0x000fe200078f18ff */
[----:B------:R-:W-:-:S03]  /*7000*/  IMAD.SHL.U32 R165, R165, 0x8, RZ ;  /* 0x00000008a5a57824 */ /* 0x000fc600078e00ff */
[----:B------:R-:W-:Y:S02]  /*7010*/  SHF.R.S32.HI R93, RZ, 0x3, R93 ;  /* 0x00000003ff5d7819 */ /* 0x000fe4000001145d */
[----:B------:R-:W-:-:S03]  /*7020*/  LOP3.LUT R92, R208, 0x38, R165, 0xf8, !PT ;  /* 0x00000038d05c7812 */ /* 0x000fc600078ef8a5 */
[----:B------:R-:W-:Y:S01]  /*7030*/  IMAD R93, R93, 0x1c00, R210 ;  /* 0x00001c005d5d7824 */ /* 0x000fe200078e02d2 */
[----:B------:R-:W-:-:S05]  /*7040*/  LOP3.LUT R92, R92, R209, RZ, 0x3c, !PT ;  /* 0x000000d15c5c7212 */ /* 0x000fca00078e3cff */
[----:B------:R-:W-:Y:S02]  /*7050*/  IMAD.IADD R93, R93, 0x1, R92 ;  /* 0x000000015d5d7824 */ /* 0x000fe400078e025c */
[C---:B------:R-:W-:Y:S02]  /*7060*/  IMAD R92, R18.reuse, 0x5400, R144 ;  /* 0x00005400125c7824 */ /* 0x040fe400078e0290 */
[----:B------:R-:W-:Y:S02]  /*7070*/  IMAD R96, R18, 0x5400, R93 ;  /* 0x0000540012607824 */ /* 0x000fe400078e025d */
[----:B------:R-:W-:-:S03]  /*7080*/  IMAD R92, R92, 0x2, R2 ;  /* 0x000000025c5c7824 */ /* 0x000fc600078e0202 */
[----:B------:R-:W-:-:S03]  /*7090*/  LEA R96, R96, R2, 0x1 ;  /* 0x0000000260607211 */ /* 0x000fc600078e08ff */
[----:B------:R-:W0:Y:S04]  /*70a0*/  LDS.128 R92, [R92+0x21400] ;  /* 0x021400005c5c7984 */ /* 0x000e280000000c00 */
[----:B------:R-:W2:Y:S01]  /*70b0*/  LDS.128 R96, [R96+0x21400] ;  /* 0x0214000060607984 */ /* 0x000ea20000000c00 */
[----:B------:R-:W-:Y:S05]  /*70c0*/  @P4 BRA `(.L_x_3376) ;  /* 0x0000000400784947 */ /* 0x000fea0003800000 */
[----:B------:R-:W-:Y:S01]  /*70d0*/  SHF.R.U32.HI R166, RZ, 0x10, R65 ;  /* 0x00000010ffa67819 */ /* 0x000fe20000011641 */
[----:B--2---:R-:W-:Y:S01]  /*70e0*/  IMAD.U32 R171, R97, 0x10000, RZ ;  /* 0x0001000061ab7824 */ /* 0x004fe200078e00ff */
[----:B------:R-:W-:Y:S02]  /*70f0*/  SHF.R.U32.HI R167, RZ, 0x10, R53 ;  /* 0x00000010ffa77819 */ /* 0x000fe40000011635 */
[C---:B------:R-:W-:Y:S02]  /*7100*/  PRMT R166, R168.reuse, 0x5432, R166 ;  /* 0x00005432a8a67816 */ /* 0x040fe400000000a6 */
[----:B------:R-:W-:Y:S01]  /*7110*/  PRMT R167, R168, 0x5410, R167 ;  /* 0x00005410a8a77816 */ /* 0x000fe200000000a7 */
[----:B0-----:R-:W-:Y:S01]  /*7120*/  IMAD.U32 R168, R93, 0x10000, RZ ;  /* 0x000100005da87824 */ /* 0x001fe200078e00ff */
[----:B------:R-:W-:Y:S01]  /*7130*/  LOP3.LUT R97, R97, 0xffff0000, RZ, 0xc0, !PT ;  /* 0xffff000061617812 */ /* 0x000fe200078ec0ff */
[----:B------:R-:W-:Y:S01]  /*7140*/  IMAD.U32 R170, R166, 0x10000, RZ ;  /* 0x00010000a6aa7824 */ /* 0x000fe200078e00ff */
[----:B------:R-:W-:Y:S01]  /*7150*/  LOP3.LUT R93, R93, 0xffff0000, RZ, 0xc0, !PT ;  /* 0xffff00005d5d7812 */ /* 0x000fe200078ec0ff */
[----:B------:R-:W-:Y:S01]  /*7160*/  IMAD.U32 R169, R167, 0x10000, RZ ;  /* 0x00010000a7a97824 */ /* 0x000fe200078e00ff */
[----:B------:R-:W-:Y:S01]  /*7170*/  SHF.R.U64 R65, R64, 0x10, R65 ;  /* 0x0000001040417819 */ /* 0x000fe20000001241 */
[----:B------:R-:W-:Y:S01]  /*7180*/  FMUL.FTZ R172, R171, R170 ;  /* 0x000000aaabac7220 */ /* 0x000fe20000410000 */
[----:B------:R-:W-:Y:S01]  /*7190*/  LOP3.LUT R64, R99, 0xffff0000, RZ, 0xc0, !PT ;  /* 0xffff000063407812 */ /* 0x000fe200078ec0ff */
[-C--:B------:R-:W-:Y:S01]  /*71a0*/  FMUL.FTZ R171, R171, R169.reuse ;  /* 0x000000a9abab7220 */ /* 0x080fe20000410000 */
[----:B------:R-:W-:Y:S01]  /*71b0*/  PRMT R65, R188, 0x5410, R65 ;  /* 0x00005410bc417816 */ /* 0x000fe20000000041 */
[----:B------:R-:W-:Y:S01]  /*71c0*/  FFMA.FTZ R169, R168, R169, -R172 ;  /* 0x000000a9a8a97223 */ /* 0x000fe200000108ac */
[----:B------:R-:W-:-:S02]  /*71d0*/  IMAD.U32 R172, R99, 0x10000, RZ ;  /* 0x0001000063ac7824 */ /* 0x000fc400078e00ff */
[----:B------:R-:W-:Y:S01]  /*71e0*/  FFMA.FTZ R168, R168, R170, R171 ;  /* 0x000000aaa8a87223 */ /* 0x000fe200000100ab */
[----:B------:R-:W-:Y:S02]  /*71f0*/  LOP3.LUT R170, R167, 0xffff0000, RZ, 0xc0, !PT ;  /* 0xffff0000a7aa7812 */ /* 0x000fe400078ec0ff */
[----:B------:R-:W-:Y:S02]  /*7200*/  LOP3.LUT R167, R166, 0xffff0000, RZ, 0xc0, !PT ;  /* 0xffff0000a6a77812 */ /* 0x000fe400078ec0ff */
[----:B------:R-:W-:Y:S02]  /*7210*/  SHF.R.U64 R66, R66, 0x10, R67 ;  /* 0x0000001042427819 */ /* 0x000fe40000001243 */
[----:B------:R-:W-:Y:S01]  /*7220*/  SHF.R.U64 R54, R54, 0x10, R55 ;  /* 0x0000001036367819 */ /* 0x000fe20000001237 */
[C---:B------:R-:W-:Y:S01]  /*7230*/  FMUL.FTZ R166, R97.reuse, R167 ;  /* 0x000000a761a67220 */ /* 0x040fe20000410000 */
[----:B------:R-:W-:Y:S01]  /*7240*/  FMUL.FTZ R97, R97, R170 ;  /* 0x000000aa61617220 */ /* 0x000fe20000410000 */
[----:B------:R-:W-:-:S02]  /*7250*/  PRMT R66, R190, 0x5432, R66 ;  /* 0x00005432be427816 */ /* 0x000fc40000000042 */
[C---:B------:R-:W-:Y:S01]  /*7260*/  FFMA.FTZ R166, R93.reuse, R170, -R166 ;  /* 0x000000aa5da67223 */ /* 0x040fe200000108a6 */
[----:B------:R-:W-:Y:S01]  /*7270*/  FFMA.FTZ R93, R93, R167, R97 ;  /* 0x000000a75d5d7223 */ /* 0x000fe20000010061 */
[----:B------:R-:W-:Y:S01]  /*7280*/  SHF.R.U32.HI R97, RZ, 0x10, R67 ;  /* 0x00000010ff617819 */ /* 0x000fe20000011643 */
[----:B------:R-:W-:Y:S01]  /*7290*/  IMAD.U32 R170, R95, 0x10000, RZ ;  /* 0x000100005faa7824 */ /* 0x000fe200078e00ff */
[----:B------:R-:W-:Y:S01]  /*72a0*/  SHF.R.U32.HI R167, RZ, 0x10, R55 ;  /* 0x00000010ffa77819 */ /* 0x000fe20000011637 */
[----:B------:R-:W-:Y:S01]  /*72b0*/  IMAD.U32 R67, R98, 0x10000, RZ ;  /* 0x0001000062437824 */ /* 0x000fe200078e00ff */
[----:B------:R-:W-:Y:S01]  /*72c0*/  PRMT R97, R174, 0x5410, R97 ;  /* 0x00005410ae617816 */ /* 0x000fe20000000061 */
[----:B------:R-:W-:Y:S01]  /*72d0*/  IMAD.U32 R55, R94, 0x10000, RZ ;  /* 0x000100005e377824 */ /* 0x000fe200078e00ff */
[----:B------:R-:W-:Y:S02]  /*72e0*/  PRMT R167, R173, 0x5410, R167 ;  /* 0x00005410ada77816 */ /* 0x000fe400000000a7 */
[----:B------:R-:W-:Y:S01]  /*72f0*/  PRMT R54, R186, 0x5432, R54 ;  /* 0x00005432ba367816 */ /* 0x000fe20000000036 */
[C---:B------:R-:W-:Y:S01]  /*7300*/  IMAD.U32 R171, R97.reuse, 0x10000, RZ ;  /* 0x0001000061ab7824 */ /* 0x040fe200078e00ff */
[----:B------:R-:W-:Y:S01]  /*7310*/  LOP3.LUT R97, R97, 0xffff0000, RZ, 0xc0, !PT ;  /* 0xffff000061617812 */ /* 0x000fe200078ec0ff */
[----:B------:R-:W-:Y:S01]  /*7320*/  IMAD.U32 R173, R167, 0x10000, RZ ;  /* 0x00010000a7ad7824 */ /* 0x000fe200078e00ff */
[----:B------:R-:W-:Y:S01]  /*7330*/  LOP3.LUT R98, R98, 0xffff0000, RZ, 0xc0, !PT ;  /* 0xffff000062627812 */ /* 0x000fe200078ec0ff */
[----:B------:R-:W-:Y:S01]  /*7340*/  FMUL.FTZ R174, R172, R171 ;  /* 0x000000abacae7220 */ /* 0x000fe20000410000 */
[----:B------:R-:W-:Y:S01]  /*7350*/  LOP3.LUT R94, R94, 0xffff0000, RZ, 0xc0, !PT ;  /* 0xffff00005e5e7812 */ /* 0x000fe200078ec0ff */
[----:B------:R-:W-:Y:S01]  /*7360*/  FMUL.FTZ R172, R172, R173 ;  /* 0x000000adacac7220 */ /* 0x000fe20000410000 */
[----:B------:R-:W-:Y:S01]  /*7370*/  F2FP.BF16.F32.PACK_AB R166, R166, R169 ;  /* 0x000000a9a6a6723e */ /* 0x000fe200000010ff */
[C---:B------:R-:W-:Y:S01]  /*7380*/  FFMA.FTZ R173, R170.reuse, R173, -R174 ;  /* 0x000000adaaad7223 */ /* 0x040fe200000108ae */
[----:B------:R-:W-:Y:S01]  /*7390*/  F2FP.BF16.F32.PACK_AB R168, R93, R168 ;  /* 0x000000a85da8723e */ /* 0x000fe200000010ff */
[----:B------:R-:W-:Y:S01]  /*73a0*/  FFMA.FTZ R172, R170, R171, R172 ;  /* 0x000000abaaac7223 */ /* 0x000fe200000100ac */
[----:B------:R-:W-:Y:S01]  /*73b0*/  SHF.R.U64 R170, R52, 0x10, R53 ;  /* 0x0000001034aa7819 */ /* 0x000fe20000001235 */
[----:B------:R-:W-:Y:S01]  /*73c0*/  IMAD.MOV.U32 R93, RZ, RZ, R166 ;  /* 0x000000ffff5d7224 */ /* 0x000fe200078e00a6 */
[----:B------:R-:W-:-:S02]  /*73d0*/  LOP3.LUT R53, R167, 0xffff0000, RZ, 0xc0, !PT ;  /* 0xffff0000a7357812 */ /* 0x000fc400078ec0ff */
[----:B------:R-:W-:Y:S01]  /*73e0*/  LOP3.LUT R52, R95, 0xffff0000, RZ, 0xc0, !PT ;  /* 0xffff00005f347812 */ /* 0x000fe200078ec0ff */
[C---:B------:R-:W-:Y:S02]  /*73f0*/  FMUL.FTZ R95, R64.reuse, R97 ;  /* 0x00000061405f7220 */ /* 0x040fe40000410000 */
[-C--:B------:R-:W-:Y:S02]  /*7400*/  FMUL.FTZ R64, R64, R53.reuse ;  /* 0x0000003540407220 */ /* 0x080fe40000410000 */
[----:B------:R-:W-:Y:S01]  /*7410*/  FFMA.FTZ R53, R52, R53, -R95 ;  /* 0x0000003534357223 */ /* 0x000fe2000001085f */
[----:B------:R-:W-:Y:S02]  /*7420*/  IMAD.U32 R95, R92, 0x10000, RZ ;  /* 0x000100005c5f7824 */ /* 0x000fe400078e00ff */
[----:B------:R-:W-:Y:S01]  /*7430*/  FFMA.FTZ R52, R52, R97, R64 ;  /* 0x0000006134347223 */ /* 0x000fe20000010040 */
[----:B------:R-:W-:Y:S01]  /*7440*/  PRMT R64, R187, 0x5432, R170 ;  /* 0x00005432bb407816 */ /* 0x000fe200000000aa */
[C---:B------:R-:W-:Y:S01]  /*7450*/  IMAD.U32 R170, R96.reuse, 0x10000, RZ ;  /* 0x0001000060aa7824 */ /* 0x040fe200078e00ff */
[----:B------:R-:W-:Y:S01]  /*7460*/  LOP3.LUT R96, R96, 0xffff0000, RZ, 0xc0, !PT ;  /* 0xffff000060607812 */ /* 0x000fe200078ec0ff */
        /* <DEDUP_REMOVED lines=11> */
[CC--:B------:R-:W-:Y:S01]  /*7520*/  FMUL.FTZ R95, R96.reuse, R65.reuse ;  /* 0x00000041605f7220 */ /* 0x0c0fe20000410000 */
[-C--:B------:R-:W-:Y:S01]  /*7530*/  FMUL.FTZ R96, R96, R64.reuse ;  /* 0x0000004060607220 */ /* 0x080fe20000410000 */
[C---:B------:R-:W-:Y:S01]  /*7540*/  IMAD.U32 R97, R54.reuse, 0x10000, RZ ;  /* 0x0001000036617824 */ /* 0x040fe200078e00ff */
[----:B------:R-:W-:Y:S01]  /*7550*/  LOP3.LUT R54, R54, 0xffff0000, RZ, 0xc0, !PT ;  /* 0xffff000036367812 */ /* 0x000fe200078ec0ff */
[----:B------:R-:W-:Y:S01]  /*7560*/  FFMA.FTZ R95, R92, R64, -R95 ;  /* 0x000000405c5f7223 */ /* 0x000fe2000001085f */
[C---:B------:R-:W-:Y:S01]  /*7570*/  IMAD.U32 R64, R66.reuse, 0x10000, RZ ;  /* 0x0001000042407824 */ /* 0x040fe200078e00ff */
        /* <DEDUP_REMOVED lines=11> */
[----:B------:R-:W-:Y:S01]  /*7630*/  F2FP.BF16.F32.PACK_AB R96, R96, R170 ;  /* 0x000000aa6060723e */ /* 0x000fe200000010ff */
[----:B------:R-:W-:-:S02]  /*7640*/  IMAD.MOV.U32 R97, RZ, RZ, R168 ;  /* 0x000000ffff617224 */ /* 0x000fc400078e00a8 */
[----:B------:R-:W-:Y:S01]  /*7650*/  F2FP.BF16.F32.PACK_AB R65, R67, R65 ;  /* 0x000000414341723e */ /* 0x000fe200000010ff */
[----:B------:R-:W-:Y:S01]  /*7660*/  IMAD.MOV.U32 R99, RZ, RZ, R52 ;  /* 0x000000ffff637224 */ /* 0x000fe200078e0034 */
[----:B------:R-:W-:Y:S01]  /*7670*/  F2FP.BF16.F32.PACK_AB R98, R98, R92 ;  /* 0x0000005c6262723e */ /* 0x000fe200000010ff */
[----:B------:R-:W-:Y:S01]  /*7680*/  IMAD.MOV.U32 R92, RZ, RZ, R95 ;  /* 0x000000ffff5c7224 */ /* 0x000fe200078e005f */
[----:B------:R-:W-:Y:S01]  /*7690*/  MOV R94, R65 ;  /* 0x00000041005e7202 */ /* 0x000fe20000000f00 */
[----:B------:R-:W-:-:S07]  /*76a0*/  IMAD.MOV.U32 R95, RZ, RZ, R53 ;  /* 0x000000ffff5f7224 */ /* 0x000fce00078e0035 */
.L_x_3376:
[----:B------:R-:W-:Y:S05]  /*76b0*/  BSYNC B3 ;  /* 0x0000000000037941 */ /* 0x000fea0003800000 */
.L_x_3375:
[----:B------:R-:W-:-:S13]  /*76c0*/  ISETP.GE.AND P4, PT, R165, R147, PT ;  /* 0x00000093a500720c */ /* 0x000fda0003f86270 */
[--C-:B------:R-:W-:Y:S02]  /*76d0*/  @!P4 SHF.R.S32.HI R55, RZ, 0x1f, R165.reuse ;  /* 0x0000001fff37c819 */ /* 0x100fe400000114a5 */
[----:B------:R-:W-:-:S04]  /*76e0*/  @!P4 IADD3 R165, P5, P6, R118, R132, R165 ;  /* 0x0000008476a5c210 */ /* 0x000fc80007ebe0a5 */
[----:B------:R-:W-:Y:S02]  /*76f0*/  @!P4 IADD3.X R55, R4, R157, R55, P5, P6 ;  /* 0x0000009d0437c210 */ /* 0x000fe40002fec437 */
[----:B------:R-:W-:-:S04]  /*7700*/  LEA R52, P5, R163, R122, 0x1 ;  /* 0x0000007aa3347211 */ /* 0x000fc800078a08ff */
[----:B------:R-:W-:Y:S02]  /*7710*/  LEA.HI.X R53, R163, R123, R164, 0x1, P5 ;  /* 0x0000007ba3357211 */ /* 0x000fe400028f0ca4 */
[----:B------:R-:W-:-:S03]  /*7720*/  @!P4 LEA R54, P5, R165, R122, 0x1 ;  /* 0x0000007aa536c211 */ /* 0x000fc600078a08ff */
[----:B0-----:R0:W-:Y:S01]  /*7730*/  STG.E.128 desc[UR60][R52.64], R92 ;  /* 0x0000005c34007986 */ /* 0x0011e2000c101d3c */
[----:B------:R-:W-:-:S05]  /*7740*/  @!P4 LEA.HI.X R55, R165, R123, R55, 0x1, P5 ;  /* 0x0000007ba537c211 */ /* 0x000fca00028f0c37 */
[----:B--2---:R0:W-:Y:S04]  /*7750*/  @!P4 STG.E.128 desc[UR60][R54.64], R96 ;  /* 0x000000603600c986 */ /* 0x0041e8000c101d3c */
.L_x_3374:
[----:B------:R-:W-:Y:S05]  /*7760*/  BSYNC B2 ;  /* 0x0000000000027941 */ /* 0x000fea0003800000 */
.L_x_3373:
[----:B------:R-:W-:Y:S01]  /*7770*/  ISETP.NE.AND P4, PT, R35, RZ, PT ;  /* 0x000000ff2300720c */ /* 0x000fe20003f85270 */
[----:B------:R-:W-:-:S12]  /*7780*/  BSSY B2, `(.L_x_3377) ;  /* 0x0000081000027945 */ /* 0x000fd80003800000 */
[----:B------:R-:W-:Y:S05]  /*7790*/  @!P4 BRA `(.L_x_3378) ;  /* 0x0000000400fcc947 */ /* 0x000fea0003800000 */
[----:B0-----:R-:W-:Y:S01]  /*77a0*/  SEL R52, R125, R150, !P1 ;  /* 0x000000967d347207 */ /* 0x001fe20004800000 */
[----:B------:R-:W-:Y:S01]  /*77b0*/  IMAD R55, R18, 0x5400, R143 ;  /* 0x0000540012377824 */ /* 0x000fe200078e028f */
[----:B------:R-:W-:Y:S01]  /*77c0*/  IADD3 R92, P4, P5, R118, R132, R28 ;  /* 0x00000084765c7210 */ /* 0x000fe20007d9e01c */
[----:B------:R-:W-:Y:S01]  /*77d0*/  BSSY B3, `(.L_x_3379) ;  /* 0x0000071000037945 */ /* 0x000fe20003800000 */
        /* <DEDUP_REMOVED lines=13> */
[----:B------:R-:W-:Y:S02]  /*78b0*/  IMAD R52, R55, 0x2, R2 ;  /* 0x0000000237347824 */ /* 0x000fe400078e0202 */
[----:B------:R-:W-:-:S04]  /*78c0*/  IMAD R53, R18, 0x5400, R53 ;  /* 0x0000540012357824 */ /* 0x000fc800078e0235 */
[----:B------:R-:W-:Y:S02]  /*78d0*/  IMAD R64, R53, 0x2, R2 ;  /* 0x0000000235407824 */ /* 0x000fe400078e0202 */
        /* <DEDUP_REMOVED lines=32> */
[----:B------:R-:W-:Y:S01]  /*7ae0*/  FFMA.FTZ R97, R63, R166, R97 ;  /* 0x000000a63f617223 */ /* 0x000fe20000010061 */
[----:B------:R-:W-:Y:S01]  /*7af0*/  LOP3.LUT R67, R67, 0xffff0000, RZ, 0xc0, !PT ;  /* 0xffff000043437812 */ /* 0x000fe200078ec0ff */
[-C--:B------:R-:W-:Y:S01]  /*7b00*/  FMUL.FTZ R98, R98, R49.reuse ;  /* 0x0000003162627220 */ /* 0x080fe20000410000 */
[----:B------:R-:W-:Y:S01]  /*7b10*/  FFMA.FTZ R169, R96, R49, -R169 ;  /* 0x0000003160a97223 */ /* 0x000fe200000108a9 */
[----:B------:R-:W-:Y:S01]  /*7b20*/  LOP3.LUT R62, R62, 0xffff0000, RZ, 0xc0, !PT ;  /* 0xffff00003e3e7812 */ /* 0x000fe200078ec0ff */
[----:B------:R-:W-:-:S02]  /*7b30*/  IMAD.U32 R63, R95, 0x10000, RZ ;  /* 0x000100005f3f7824 */ /* 0x000fc400078e00ff */
[----:B------:R-:W-:Y:S01]  /*7b40*/  FMUL.FTZ R49, R165, R167 ;  /* 0x000000a7a5317220 */ /* 0x000fe20000410000 */
[----:B------:R-:W-:Y:S01]  /*7b50*/  PRMT R51, R187, 0x5410, R51 ;  /* 0x00005410bb337816 */ /* 0x000fe20000000033 */
[----:B------:R-:W-:Y:S01]  /*7b60*/  FFMA.FTZ R98, R96, R60, R98 ;  /* 0x0000003c60627223 */ /* 0x000fe20000010062 */
[----:B------:R-:W-:Y:S01]  /*7b70*/  PRMT R48, R185, 0x5432, R48 ;  /* 0x00005432b9307816 */ /* 0x000fe20000000030 */
[-C--:B------:R-:W-:Y:S01]  /*7b80*/  FMUL.FTZ R165, R165, R63.reuse ;  /* 0x0000003fa5a57220 */ /* 0x080fe20000410000 */
[----:B------:R-:W-:Y:S01]  /*7b90*/  LOP3.LUT R55, R55, 0xffff0000, RZ, 0xc0, !PT ;  /* 0xffff000037377812 */ /* 0x000fe200078ec0ff */
[----:B------:R-:W-:Y:S01]  /*7ba0*/  FFMA.FTZ R49, R163, R63, -R49 ;  /* 0x0000003fa3317223 */ /* 0x000fe20000010831 */
[----:B------:R-:W-:Y:S01]  /*7bb0*/  LOP3.LUT R95, R95, 0xffff0000, RZ, 0xc0, !PT ;  /* 0xffff00005f5f7812 */ /* 0x000fe200078ec0ff */
[----:B------:R-:W-:Y:S01]  /*7bc0*/  FMUL.FTZ R96, R67, R62 ;  /* 0x0000003e43607220 */ /* 0x000fe20000410000 */
[----:B------:R-:W-:Y:S01]  /*7bd0*/  SHF.L.U32 R63, R51, 0x10, RZ ;  /* 0x00000010333f7819 */ /* 0x000fe200000006ff */
[C---:B------:R-:W-:Y:S01]  /*7be0*/  IMAD.U32 R65, R64.reuse, 0x10000, RZ ;  /* 0x0001000040417824 */ /* 0x040fe200078e00ff */
[----:B------:R-:W-:Y:S01]  /*7bf0*/  LOP3.LUT R64, R64, 0xffff0000, RZ, 0xc0, !PT ;  /* 0xffff000040407812 */ /* 0x000fe200078ec0ff */
[----:B------:R-:W-:-:S02]  /*7c00*/  IMAD.U32 R60, R48, 0x10000, RZ ;  /* 0x00010000303c7824 */ /* 0x000fc400078e00ff */
[-C--:B------:R-:W-:Y:S01]  /*7c10*/  FMUL.FTZ R67, R67, R95.reuse ;  /* 0x0000005f43437220 */ /* 0x080fe20000410000 */
[----:B------:R-:W-:Y:S01]  /*7c20*/  FFMA.FTZ R96, R55, R95, -R96 ;  /* 0x0000005f37607223 */ /* 0x000fe20000010860 */
[----:B------:R-:W-:Y:S01]  /*7c30*/  LOP3.LUT R95, R48, 0xffff0000, RZ, 0xc0, !PT ;  /* 0xffff0000305f7812 */ /* 0x000fe200078ec0ff */
[-C--:B------:R-:W-:Y:S01]  /*7c40*/  FMUL.FTZ R48, R65, R63.reuse ;  /* 0x0000003f41307220 */ /* 0x080fe20000410000 */
[----:B------:R-:W-:Y:S01]  /*7c50*/  IMAD.U32 R53, R52, 0x10000, RZ ;  /* 0x0001000034357824 */ /* 0x000fe200078e00ff */
[----:B------:R-:W-:Y:S01]  /*7c60*/  LOP3.LUT R51, R51, 0xffff0000, RZ, 0xc0, !PT ;  /* 0xffff000033337812 */ /* 0x000fe200078ec0ff */
[----:B------:R-:W-:Y:S01]  /*7c70*/  FMUL.FTZ R65, R65, R60 ;  /* 0x0000003c41417220 */ /* 0x000fe20000410000 */
[----:B------:R-:W-:Y:S01]  /*7c80*/  LOP3.LUT R164, R54, 0xffff0000, RZ, 0xc0, !PT ;  /* 0xffff000036a47812 */ /* 0x000fe200078ec0ff */
[----:B------:R-:W-:Y:S01]  /*7c90*/  FFMA.FTZ R67, R55, R62, R67 ;  /* 0x0000003e37437223 */ /* 0x000fe20000010043 */
[----:B------:R-:W-:Y:S01]  /*7ca0*/  PRMT R50, R184, 0x5432, R50 ;  /* 0x00005432b8327816 */ /* 0x000fe20000000032 */
[C---:B------:R-:W-:Y:S01]  /*7cb0*/  FFMA.FTZ R48, R53.reuse, R60, -R48 ;  /* 0x0000003c35307223 */ /* 0x040fe20000010830 */
[----:B------:R-:W-:Y:S01]  /*7cc0*/  FFMA.FTZ R65, R53, R63, R65 ;  /* 0x0000003f35417223 */ /* 0x000fe20000010041 */
[----:B------:R-:W-:Y:S01]  /*7cd0*/  LOP3.LUT R52, R52, 0xffff0000, RZ, 0xc0, !PT ;  /* 0xffff000034347812 */ /* 0x000fe200078ec0ff */
[----:B------:R-:W-:-:S02]  /*7ce0*/  IMAD.U32 R54, R66, 0x10000, RZ ;  /* 0x0001000042367824 */ /* 0x000fc400078e00ff */
[----:B------:R-:W-:Y:S01]  /*7cf0*/  FMUL.FTZ R55, R64, R51 ;  /* 0x0000003340377220 */ /* 0x000fe20000410000 */
        /* <DEDUP_REMOVED lines=12> */
[C---:B------:R-:W-:Y:S01]  /*7dc0*/  FFMA.FTZ R51, R99.reuse, R60, -R51 ;  /* 0x0000003c63337223 */ /* 0x040fe20000010833 */
[C---:B------:R-:W-:Y:S01]  /*7dd0*/  FFMA.FTZ R52, R164.reuse, R50, -R52 ;  /* 0x00000032a4347223 */ /* 0x040fe20000010834 */
        /* <DEDUP_REMOVED lines=16> */
.L_x_3380:
[----:B------:R-:W-:Y:S05]  /*7ee0*/  BSYNC B3 ;  /* 0x0000000000037941 */ /* 0x000fea0003800000 */
.L_x_3379:
        /* <DEDUP_REMOVED lines=10> */
.L_x_3378:
[----:B------:R-:W-:Y:S05]  /*7f90*/  BSYNC B2 ;  /* 0x0000000000027941 */ /* 0x000fea0003800000 */
.L_x_3377:
[----:B------:R-:W-:-:S13]  /*7fa0*/  ISETP.NE.AND P4, PT, R36, RZ, PT ;  /* 0x000000ff2400720c */ /* 0x000fda0003f85270 */
[----:B------:R-:W-:Y:S05]  /*7fb0*/  @!P4 BRA `(.L_x_3372) ;  /* 0x000000080004c947 */ /* 0x000fea0003800000 */
[----:B---3--:R-:W2:Y:S01]  /*7fc0*/  LDL R48, [R1+0x10] ;  /* 0x0000100001307983 */ /* 0x008ea20000100800 */
[----:B------:R-:W-:Y:S01]  /*7fd0*/  IADD3 R60, P4, P5, R118, R132, R30 ;  /* 0x00000084763c7210 */ /* 0x000fe20007d9e01e */
[----:B------:R-:W-:Y:S03]  /*7fe0*/  BSSY B2, `(.L_x_3381) ;  /* 0x0000074000027945 */ /* 0x000fe60003800000 */
[----:B------:R-:W-:Y:S02]  /*7ff0*/  IADD3.X R61, R4, R157, R34, P4, P5 ;  /* 0x0000009d043d7210 */ /* 0x000fe400027ea422 */
[----:B------:R-:W-:Y:S02]  /*8000*/  ISETP.GE.AND P4, PT, R205, R124, PT ;  /* 0x0000007ccd00720c */ /* 0x000fe40003f86270 */
[----:B--2---:R-:W-:-:S04]  /*8010*/  LOP3.LUT P6, RZ, R48, 0x1, RZ, 0xc0, !PT ;  /* 0x0000000130ff7812 */ /* 0x004fc800078cc0ff */
[----:B------:R-:W-:-:S04]  /*8020*/  SEL R48, R125, R150, !P6 ;  /* 0x000000967d307207 */ /* 0x000fc80007000000 */
[----:B------:R-:W-:-:S04]  /*8030*/  SHF.R.S32.HI R49, RZ, 0x1f, R48 ;  /* 0x0000001fff317819 */ /* 0x000fc80000011430 */
[----:B------:R-:W-:-:S04]  /*8040*/  LEA.HI R48, R49, R48, RZ, 0x4 ;  /* 0x0000003031307211 */ /* 0x000fc800078f20ff */
[----:B------:R-:W-:-:S04]  /*8050*/  LEA.HI.SX32 R48, R48, R29, 0x1c ;  /* 0x0000001d30307211 */ /* 0x000fc800078fe2ff */
[----:B------:R-:W-:Y:S01]  /*8060*/  SHF.R.S32.HI R49, RZ, 0x1f, R48 ;  /* 0x0000001fff317819 */ /* 0x000fe20000011430 */
[----:B------:R-:W-:-:S03]  /*8070*/  IMAD.SHL.U32 R62, R48, 0x8, RZ ;  /* 0x00000008303e7824 */ /* 0x000fc600078e00ff */
[----:B------:R-:W-:Y:S02]  /*8080*/  LEA.HI R49, R49, R48, RZ, 0x3 ;  /* 0x0000003031317211 */ /* 0x000fe400078f18ff */
[----:B------:R-:W-:Y:S02]  /*8090*/  LOP3.LUT R48, R208, 0x38, R62, 0xf8, !PT ;  /* 0x00000038d0307812 */ /* 0x000fe400078ef83e */
[----:B------:R-:W-:Y:S02]  /*80a0*/  SHF.R.S32.HI R49, RZ, 0x3, R49 ;  /* 0x00000003ff317819 */ /* 0x000fe40000011431 */
[----:B------:R-:W-:-:S03]  /*80b0*/  LOP3.LUT R48, R48, R209, RZ, 0x3c, !PT ;  /* 0x000000d130307212 */ /* 0x000fc600078e3cff */
[----:B------:R-:W-:-:S04]  /*80c0*/  IMAD R49, R49, 0x1c00, R210 ;  /* 0x00001c0031317824 */ /* 0x000fc800078e02d2 */
[----:B------:R-:W-:Y:S02]  /*80d0*/  IMAD.IADD R51, R49, 0x1, R48 ;  /* 0x0000000131337824 */ /* 0x000fe400078e0230 */
[C---:B------:R-:W-:Y:S02]  /*80e0*/  IMAD R49, R18.reuse, 0x5400, R141 ;  /* 0x0000540012317824 */ /* 0x040fe400078e028d */
[----:B------:R-:W-:Y:S02]  /*80f0*/  IMAD R51, R18, 0x5400, R51 ;  /* 0x0000540012337824 */ /* 0x000fe400078e0233 */
[--C-:B------:R-:W-:Y:S02]  /*8100*/  IMAD R49, R49, 0x2, R2.reuse ;  /* 0x0000000231317824 */ /* 0x100fe400078e0202 */
[----:B0-----:R-:W-:-:S04]  /*8110*/  IMAD R52, R51, 0x2, R2 ;  /* 0x0000000233347824 */ /* 0x001fc800078e0202 */
[----:B------:R-:W0:Y:S04]  /*8120*/  LDS.128 R48, [R49+0x21400] ;  /* 0x0214000031307984 */ /* 0x000e280000000c00 */
[----:B------:R-:W2:Y:S01]  /*8130*/  LDS.128 R52, [R52+0x21400] ;  /* 0x0214000034347984 */ /* 0x000ea20000000c00 */
[----:B------:R-:W-:Y:S05]  /*8140*/  @P4 BRA `(.L_x_3382) ;  /* 0x0000000400744947 */ /* 0x000fea0003800000 */
[--C-:B------:R-:W-:Y:S01]  /*8150*/  SHF.R.U64 R46, R46, 0x10, R47.reuse ;  /* 0x000000102e2e7819 */ /* 0x100fe2000000122f */
[----:B--2---:R-:W-:Y:S01]  /*8160*/  IMAD.U32 R65, R53, 0x10000, RZ ;  /* 0x0001000035417824 */ /* 0x004fe200078e00ff */
[----:B------:R-:W-:Y:S01]  /*8170*/  SHF.R.U32.HI R63, RZ, 0x10, R47 ;  /* 0x00000010ff3f7819 */ /* 0x000fe2000001162f */
[----:B------:R-:W-:Y:S01]  /*8180*/  IMAD.U32 R93, R55, 0x10000, RZ ;  /* 0x00010000375d7824 */ /* 0x000fe200078e00ff */
[----:B------:R-:W-:Y:S01]  /*8190*/  SHF.R.U64 R47, R56, 0x10, R57 ;  /* 0x00000010382f7819 */ /* 0x000fe20000001239 */
[----:B0-----:R-:W-:Y:S01]  /*81a0*/  IMAD.U32 R92, R51, 0x10000, RZ ;  /* 0x00010000335c7824 */ /* 0x001fe200078e00ff */
[----:B------:R-:W-:Y:S01]  /*81b0*/  SHF.R.U64 R44, R44, 0x10, R45 ;  /* 0x000000102c2c7819 */ /* 0x000fe2000000122d */
[----:B------:R-:W-:Y:S01]  /*81c0*/  IMAD.U32 R94, R54, 0x10000, RZ ;  /* 0x00010000365e7824 */ /* 0x000fe200078e00ff */
[----:B------:R-:W-:Y:S01]  /*81d0*/  SHF.R.U32.HI R56, RZ, 0x10, R57 ;  /* 0x00000010ff387819 */ /* 0x000fe20000011639 */
[----:B------:R-:W-:Y:S01]  /*81e0*/  IMAD.U32 R67, R50, 0x10000, RZ ;  /* 0x0001000032437824 */ /* 0x000fe200078e00ff */
[----:B------:R-:W-:-:S02]  /*81f0*/  SHF.R.U32.HI R45, RZ, 0x10, R45 ;  /* 0x00000010ff2d7819 */ /* 0x000fc4000001162d */
[----:B------:R-:W-:Y:S02]  /*8200*/  PRMT R56, R181, 0x5432, R56 ;  /* 0x00005432b5387816 */ /* 0x000fe40000000038 */
[----:B------:R-:W-:Y:S02]  /*8210*/  PRMT R45, R183, 0x5410, R45 ;  /* 0x00005410b72d7816 */ /* 0x000fe4000000002d */
[--C-:B------:R-:W-:Y:S02]  /*8220*/  SHF.R.U64 R57, R58, 0x10, R59.reuse ;  /* 0x000000103a397819 */ /* 0x100fe4000000123b */
[----:B------:R-:W-:Y:S01]  /*8230*/  SHF.L.U32 R95, R56, 0x10, RZ ;  /* 0x00000010385f7819 */ /* 0x000fe200000006ff */
[----:B------:R-:W-:Y:S01]  /*8240*/  IMAD.U32 R96, R45, 0x10000, RZ ;  /* 0x000100002d607824 */ /* 0x000fe200078e00ff */
[----:B------:R-:W-:Y:S01]  /*8250*/  SHF.R.U32.HI R58, RZ, 0x10, R59 ;  /* 0x00000010ff3a7819 */ /* 0x000fe2000001163b */
[----:B------:R-:W-:Y:S01]  /*8260*/  IMAD.U32 R59, R49, 0x10000, RZ ;  /* 0x00010000313b7824 */ /* 0x000fe200078e00ff */
        /* <DEDUP_REMOVED lines=14> */
[----:B------:R-:W-:Y:S02]  /*8350*/  IMAD.U32 R59, R63, 0x10000, RZ ;  /* 0x000100003f3b7824 */ /* 0x000fe400078e00ff */
[-C--:B------:R-:W-:Y:S01]  /*8360*/  FMUL.FTZ R95, R66, R45.reuse ;  /* 0x0000002d425f7220 */ /* 0x080fe20000410000 */
[----:B------:R-:W-:Y:S01]  /*8370*/  FFMA.FTZ R66, R64, R45, -R97 ;  /* 0x0000002d40427223 */ /* 0x000fe20000010861 */
[-C--:B------:R-:W-:Y:S01]  /*8380*/  FMUL.FTZ R45, R93, R96.reuse ;  /* 0x000000605d2d7220 */ /* 0x080fe20000410000 */
[----:B------:R-:W-:Y:S01]  /*8390*/  PRMT R47, R183, 0x5432, R47 ;  /* 0x00005432b72f7816 */ /* 0x000fe2000000002f */
[-C--:B------:R-:W-:Y:S01]  /*83a0*/  FMUL.FTZ R93, R93, R59.reuse ;  /* 0x0000003b5d5d7220 */ /* 0x080fe20000410000 */
[----:B------:R-:W-:Y:S01]  /*83b0*/  LOP3.LUT R55, R55, 0xffff0000, RZ, 0xc0, !PT ;  /* 0xffff000037377812 */ /* 0x000fe200078ec0ff */
[----:B------:R-:W-:Y:S01]  /*83c0*/  FFMA.FTZ R45, R92, R59, -R45 ;  /* 0x0000003b5c2d7223 */ /* 0x000fe2000001082d */
[----:B------:R-:W-:Y:S01]  /*83d0*/  LOP3.LUT R58, R58, 0xffff0000, RZ, 0xc0, !PT ;  /* 0xffff00003a3a7812 */ /* 0x000fe200078ec0ff */
[----:B------:R-:W-:Y:S01]  /*83e0*/  FFMA.FTZ R93, R92, R96, R93 ;  /* 0x000000605c5d7223 */ /* 0x000fe2000001005d */
[----:B------:R-:W-:Y:S01]  /*83f0*/  LOP3.LUT R98, R63, 0xffff0000, RZ, 0xc0, !PT ;  /* 0xffff00003f627812 */ /* 0x000fe200078ec0ff */
[----:B------:R-:W-:Y:S01]  /*8400*/  IMAD.U32 R92, R47, 0x10000, RZ ;  /* 0x000100002f5c7824 */ /* 0x000fe200078e00ff */
[----:B------:R-:W-:Y:S01]  /*8410*/  PRMT R44, R182, 0x5410, R44 ;  /* 0x00005410b62c7816 */ /* 0x000fe2000000002c */
[----:B------:R-:W-:Y:S01]  /*8420*/  FMUL.FTZ R164, R55, R58 ;  /* 0x0000003a37a47220 */ /* 0x000fe20000410000 */
[----:B------:R-:W-:Y:S01]  /*8430*/  LOP3.LUT R51, R51, 0xffff0000, RZ, 0xc0, !PT ;  /* 0xffff000033337812 */ /* 0x000fe200078ec0ff */
[----:B------:R-:W-:Y:S01]  /*8440*/  FMUL.FTZ R96, R55, R98 ;  /* 0x0000006237607220 */ /* 0x000fe20000410000 */
[----:B------:R-:W-:Y:S01]  /*8450*/  LOP3.LUT R52, R52, 0xffff0000, RZ, 0xc0, !PT ;  /* 0xffff000034347812 */ /* 0x000fe200078ec0ff */
[----:B------:R-:W-:Y:S01]  /*8460*/  FFMA.FTZ R56, R64, R56, R95 ;  /* 0x0000003840387223 */ /* 0x000fe2000001005f */
[----:B------:R-:W-:Y:S01]  /*8470*/  LOP3.LUT R47, R47, 0xffff0000, RZ, 0xc0, !PT ;  /* 0xffff00002f2f7812 */ /* 0x000fe200078ec0ff */
[C---:B------:R-:W-:Y:S01]  /*8480*/  IMAD.U32 R64, R44.reuse, 0x10000, RZ ;  /* 0x000100002c407824 */ /* 0x040fe200078e00ff */
[----:B------:R-:W-:Y:S01]  /*8490*/  LOP3.LUT R55, R44, 0xffff0000, RZ, 0xc0, !PT ;  /* 0xffff00002c377812 */ /* 0x000fe200078ec0ff */
[C---:B------:R-:W-:Y:S01]  /*84a0*/  IMAD.U32 R49, R48.reuse, 0x10000, RZ ;  /* 0x0001000030317824 */ /* 0x040fe200078e00ff */
[----:B------:R-:W-:Y:S01]  /*84b0*/  LOP3.LUT R48, R48, 0xffff0000, RZ, 0xc0, !PT ;  /* 0xffff000030307812 */ /* 0x000fe200078ec0ff */
[C---:B------:R-:W-:Y:S01]  /*84c0*/  FFMA.FTZ R98, R51.reuse, R98, -R164 ;  /* 0x0000006233627223 */ /* 0x040fe200000108a4 */
[----:B------:R-:W-:Y:S01]  /*84d0*/  FFMA.FTZ R96, R51, R58, R96 ;  /* 0x0000003a33607223 */ /* 0x000fe20000010060 */
[C---:B------:R-:W-:Y:S01]  /*84e0*/  FMUL.FTZ R44, R53.reuse, R92 ;  /* 0x0000005c352c7220 */ /* 0x040fe20000410000 */
[----:B------:R-:W-:Y:S01]  /*84f0*/  FMUL.FTZ R51, R52, R47 ;  /* 0x0000002f34337220 */ /* 0x000fe20000410000 */
[-C--:B------:R-:W-:Y:S01]  /*8500*/  FMUL.FTZ R53, R53, R64.reuse ;  /* 0x0000004035357220 */ /* 0x080fe20000410000 */
[----:B------:R-:W-:Y:S01]  /*8510*/  PRMT R46, R182, 0x5432, R46 ;  /* 0x00005432b62e7816 */ /* 0x000fe2000000002e */
[-C--:B------:R-:W-:Y:S01]  /*8520*/  FMUL.FTZ R59, R52, R55.reuse ;  /* 0x00000037343b7220 */ /* 0x080fe20000410000 */
[C---:B------:R-:W-:Y:S01]  /*8530*/  FFMA.FTZ R64, R49.reuse, R64, -R44 ;  /* 0x0000004031407223 */ /* 0x040fe2000001082c */
[----:B------:R-:W-:Y:S01]  /*8540*/  FFMA.FTZ R55, R48, R55, -R51 ;  /* 0x0000003730377223 */ /* 0x000fe20000010833 */
[----:B------:R-:W-:Y:S01]  /*8550*/  LOP3.LUT R54, R54, 0xffff0000, RZ, 0xc0, !PT ;  /* 0xffff000036367812 */ /* 0x000fe200078ec0ff */
[----:B------:R-:W-:Y:S01]  /*8560*/  FFMA.FTZ R49, R49, R92, R53 ;  /* 0x0000005c31317223 */ /* 0x000fe20000010035 */
[C---:B------:R-:W-:Y:S01]  /*8570*/  LOP3.LUT R51, R180.reuse, 0xffff0000, RZ, 0xc0, !PT ;  /* 0xffff0000b4337812 */ /* 0x040fe200078ec0ff */
[----:B------:R-:W-:Y:S01]  /*8580*/  IMAD.U32 R44, R180, 0x10000, RZ ;  /* 0x00010000b42c7824 */ /* 0x000fe200078e00ff */
[C---:B------:R-:W-:Y:S01]  /*8590*/  LOP3.LUT R53, R46.reuse, 0xffff0000, RZ, 0xc0, !PT ;  /* 0xffff00002e357812 */ /* 0x040fe200078ec0ff */
[----:B------:R-:W-:Y:S01]  /*85a0*/  IMAD.U32 R52, R46, 0x10000, RZ ;  /* 0x000100002e347824 */ /* 0x000fe200078e00ff */
[----:B------:R-:W-:Y:S01]  /*85b0*/  LOP3.LUT R50, R50, 0xffff0000, RZ, 0xc0, !PT ;  /* 0xffff000032327812 */ /* 0x000fe200078ec0ff */
[----:B------:R-:W-:Y:S01]  /*85c0*/  FFMA.FTZ R48, R48, R47, R59 ;  /* 0x0000002f30307223 */ /* 0x000fe2000001003b */
[----:B------:R-:W-:Y:S01]  /*85d0*/  FMUL.FTZ R59, R54, R51 ;  /* 0x00000033363b7220 */ /* 0x000fe20000410000 */
        /* <DEDUP_REMOVED lines=20> */
.L_x_3382:
[----:B------:R-:W-:Y:S05]  /*8720*/  BSYNC B2 ;  /* 0x0000000000027941 */ /* 0x000fea0003800000 */
.L_x_3381:
        /* <DEDUP_REMOVED lines=10> */
.L_x_3372:
[----:B------:R-:W-:Y:S05]  /*87d0*/  BSYNC B1 ;  /* 0x0000000000017941 */ /* 0x000fea0003800000 */
.L_x_3371:
[-C--:B--2-4-:R-:W-:Y:S02]  /*87e0*/  IMAD R44, R148, R128.reuse, RZ ;  /* 0x00000080942c7224 */ /* 0x094fe400078e02ff */
[----:B------:R-:W-:-:S04]  /*87f0*/  IMAD.WIDE.U32 R130, R223, R128, R130 ;  /* 0x00000080df827225 */ /* 0x000fc800078e0082 */
[----:B------:R-:W-:Y:S01]  /*8800*/  IMAD R57, R223, R129, R44 ;  /* 0x00000081df397224 */ /* 0x000fe200078e022c */
[----:B------:R-:W-:Y:S06]  /*8810*/  @P3 BRA `(.L_x_3341) ;  /* 0x0000001800fc3947 */ /* 0x000fec0003800000 */
[----:B------:R-:W-:Y:S01]  /*8820*/  ISETP.NE.AND P3, PT, R31, RZ, PT ;  /* 0x000000ff1f00720c */ /* 0x000fe20003f65270 */
[----:B------:R-:W-:Y:S01]  /*8830*/  BSSY B1, `(.L_x_3383) ;  /* 0x0000083000017945 */ /* 0x000fe20003800000 */
[----:B------:R-:W-:-:S11]  /*8840*/  IMAD.IADD R57, R131, 0x1, R57 ;  /* 0x0000000183397824 */ /* 0x000fd600078e0239 */
[----:B------:R-:W-:Y:S05]  /*8850*/  @!P3 BRA `(.L_x_3384) ;  /* 0x000000080000b947 */ /* 0x000fea0003800000 */
[----:B------:R-:W-:Y:S01]  /*8860*/  SEL R44, R125, R150, !P0 ;  /* 0x000000967d2c7207 */ /* 0x000fe20004000000 */
[----:B------:R-:W-:Y:S01]  /*8870*/  BSSY B2, `(.L_x_3385) ;  /* 0x000007c000027945 */ /* 0x000fe20003800000 */
[----:B------:R-:W-:Y:S02]  /*8880*/  IADD3 R46, P3, P4, R118, R130, R21 ;  /* 0x00000082762e7210 */ /* 0x000fe40007c7e015 */
[----:B------:R-:W-:Y:S02]  /*8890*/  SHF.R.S32.HI R45, RZ, 0x1f, R44 ;  /* 0x0000001fff2d7819 */ /* 0x000fe4000001142c */
[----:B------:R-:W-:Y:S02]  /*88a0*/  IADD3.X R47, R4, R57, R32, P3, P4 ;  /* 0x00000039042f7210 */ /* 0x000fe40001fe8420 */
[----:B------:R-:W-:-:S04]  /*88b0*/  LEA.HI R45, R45, R44, RZ, 0x4 ;  /* 0x0000002c2d2d7211 */ /* 0x000fc800078f20ff */
[----:B---3--:R-:W-:-:S05]  /*88c0*/  LEA.HI.SX32 R48, R45, R20, 0x1c ;  /* 0x000000142d307211 */ /* 0x008fca00078fe2ff */
[----:B------:R-:W-:-:S05]  /*88d0*/  IMAD.SHL.U32 R49, R48, 0x8, RZ ;  /* 0x0000000830317824 */ /* 0x000fca00078e00ff */
[----:B------:R-:W-:-:S13]  /*88e0*/  ISETP.GE.AND P3, PT, R49, R147, PT ;  /* 0x000000933100720c */ /* 0x000fda0003f66270 */
[--C-:B------:R-:W-:Y:S02]  /*88f0*/  @!P3 SHF.R.S32.HI R45, RZ, 0x1f, R49.reuse ;  /* 0x0000001fff2db819 */ /* 0x100fe40000011431 */
[----:B------:R-:W-:-:S04]  /*8900*/  @!P3 IADD3 R44, P4, P5, R118, R130, R49 ;  /* 0x00000082762cb210 */ /* 0x000fc80007d9e031 */
[----:B------:R-:W-:Y:S02]  /*8910*/  @!P3 IADD3.X R45, R4, R57, R45, P4, P5 ;  /* 0x00000039042db210 */ /* 0x000fe400027ea42d */
[----:B0-----:R-:W-:-:S04]  /*8920*/  LEA R52, P4, R46, R122, 0x1 ;  /* 0x0000007a2e347211 */ /* 0x001fc800078808ff */
[----:B------:R-:W-:Y:S02]  /*8930*/  LEA.HI.X R53, R46, R123, R47, 0x1, P4 ;  /* 0x0000007b2e357211 */ /* 0x000fe400020f0c2f */
[----:B------:R-:W-:-:S04]  /*8940*/  @!P3 LEA R54, P4, R44, R122, 0x1 ;  /* 0x0000007a2c36b211 */ /* 0x000fc800078808ff */
[----:B------:R-:W-:Y:S02]  /*8950*/  @!P3 LEA.HI.X R55, R44, R123, R45, 0x1, P4 ;  /* 0x0000007b2c37b211 */ /* 0x000fe400020f0c2d */
[----:B------:R-:W-:Y:S02]  /*8960*/  SHF.R.S32.HI R45, RZ, 0x1f, R48 ;  /* 0x0000001fff2d7819 */ /* 0x000fe40000011430 */
[----:B------:R-:W-:Y:S02]  /*8970*/  ISETP.GE.AND P4, PT, R22, R124, PT ;  /* 0x0000007c1600720c */ /* 0x000fe40003f86270 */
        /* <DEDUP_REMOVED lines=14> */
[----:B0-----:R-:W-:Y:S01]  /*8a60*/  IMAD.U32 R63, R45, 0x10000, RZ ;  /* 0x000100002d3f7824 */ /* 0x001fe200078e00ff */
[----:B------:R-:W-:Y:S01]  /*8a70*/  SHF.R.U32.HI R88, RZ, 0x10, R89 ;  /* 0x00000010ff587819 */ /* 0x000fe20000011659 */
[----:B--2---:R-:W-:Y:S01]  /*8a80*/  IMAD.U32 R67, R51, 0x10000, RZ ;  /* 0x0001000033437824 */ /* 0x004fe200078e00ff */
[--C-:B------:R-:W-:Y:S01]  /*8a90*/  SHF.R.U32.HI R92, RZ, 0x10, R77.reuse ;  /* 0x00000010ff5c7819 */ /* 0x100fe2000001164d */
[----:B------:R-:W-:Y:S01]  /*8aa0*/  IMAD.U32 R64, R47, 0x10000, RZ ;  /* 0x000100002f407824 */ /* 0x000fe200078e00ff */
[----:B------:R-:W-:Y:S01]  /*8ab0*/  SHF.R.U64 R56, R76, 0x10, R77 ;  /* 0x000000104c387819 */ /* 0x000fe2000000124d */
[----:B------:R-:W-:Y:S01]  /*8ac0*/  IMAD.U32 R59, R46, 0x10000, RZ ;  /* 0x000100002e3b7824 */ /* 0x000fe200078e00ff */
[----:B------:R-:W-:Y:S02]  /*8ad0*/  PRMT R77, R179, 0x5432, R88 ;  /* 0x00005432b34d7816 */ /* 0x000fe40000000058 */
[----:B------:R-:W-:-:S02]  /*8ae0*/  PRMT R92, R177, 0x5432, R92 ;  /* 0x00005432b15c7816 */ /* 0x000fc4000000005c */
[----:B------:R-:W-:Y:S01]  /*8af0*/  SHF.R.U64 R61, R78, 0x10, R79 ;  /* 0x000000104e3d7819 */ /* 0x000fe2000000124f */
[----:B------:R-:W-:Y:S01]  /*8b00*/  IMAD.U32 R78, R77, 0x10000, RZ ;  /* 0x000100004d4e7824 */ /* 0x000fe200078e00ff */
[--C-:B------:R-:W-:Y:S02]  /*8b10*/  SHF.R.U64 R65, R90, 0x10, R91.reuse ;  /* 0x000000105a417819 */ /* 0x100fe4000000125b */
[----:B------:R-:W-:Y:S02]  /*8b20*/  SHF.L.U32 R76, R49, 0x10, RZ ;  /* 0x00000010314c7819 */ /* 0x000fe400000006ff */
[----:B------:R-:W-:Y:S02]  /*8b30*/  SHF.R.U32.HI R91, RZ, 0x10, R91 ;  /* 0x00000010ff5b7819 */ /* 0x000fe4000001165b */
[----:B------:R-:W-:Y:S01]  /*8b40*/  PRMT R179, R179, 0x5410, R62 ;  /* 0x00005410b3b37816 */ /* 0x000fe2000000003e */
[----:B------:R-:W-:Y:S01]  /*8b50*/  IMAD.U32 R62, R92, 0x10000, RZ ;  /* 0x000100005c3e7824 */ /* 0x000fe200078e00ff */
[----:B------:R-:W-:Y:S01]  /*8b60*/  SHF.R.U32.HI R79, RZ, 0x10, R79 ;  /* 0x00000010ff4f7819 */ /* 0x000fe2000001164f */
[C---:B------:R-:W-:Y:S01]  /*8b70*/  FMUL.FTZ R88, R76.reuse, R78 ;  /* 0x0000004e4c587220 */ /* 0x040fe20000410000 */
[----:B------:R-:W-:Y:S01]  /*8b80*/  LOP3.LUT R66, R49, 0xffff0000, RZ, 0xc0, !PT ;  /* 0xffff000031427812 */ /* 0x000fe200078ec0ff */
[-C--:B------:R-:W-:Y:S01]  /*8b90*/  FMUL.FTZ R76, R76, R62.reuse ;  /* 0x0000003e4c4c7220 */ /* 0x080fe20000410000 */
[----:B------:R-:W-:Y:S01]  /*8ba0*/  LOP3.LUT R89, R77, 0xffff0000, RZ, 0xc0, !PT ;  /* 0xffff00004d597812 */ /* 0x000fe200078ec0ff */
[C---:B------:R-:W-:Y:S01]  /*8bb0*/  FFMA.FTZ R62, R63.reuse, R62, -R88 ;  /* 0x0000003e3f3e7223 */ /* 0x040fe20000010858 */
[----:B------:R-:W-:Y:S01]  /*8bc0*/  PRMT R91, R178, 0x5432, R91 ;  /* 0x00005432b25b7816 */ /* 0x000fe2000000005b */
[----:B------:R-:W-:Y:S01]  /*8bd0*/  FFMA.FTZ R63, R63, R78, R76 ;  /* 0x0000004e3f3f7223 */ /* 0x000fe2000001004c */
[----:B------:R-:W-:Y:S01]  /*8be0*/  PRMT R79, R176, 0x5432, R79 ;  /* 0x00005432b04f7816 */ /* 0x000fe2000000004f */
[----:B------:R-:W-:Y:S01]  /*8bf0*/  FMUL.FTZ R93, R66, R89 ;  /* 0x00000059425d7220 */ /* 0x000fe20000410000 */
[----:B------:R-:W-:Y:S01]  /*8c00*/  LOP3.LUT R77, R92, 0xffff0000, RZ, 0xc0, !PT ;  /* 0xffff00005c4d7812 */ /* 0x000fe200078ec0ff */
[----:B------:R-:W-:Y:S01]  /*8c10*/  IMAD.U32 R88, R91, 0x10000, RZ ;  /* 0x000100005b587824 */ /* 0x000fe200078e00ff */
[----:B------:R-:W-:Y:S01]  /*8c20*/  LOP3.LUT R58, R45, 0xffff0000, RZ, 0xc0, !PT ;  /* 0xffff00002d3a7812 */ /* 0x000fe200078ec0ff */
[----:B------:R-:W-:Y:S01]  /*8c30*/  IMAD.U32 R76, R79, 0x10000, RZ ;  /* 0x000100004f4c7824 */ /* 0x000fe200078e00ff */
[----:B------:R-:W-:Y:S01]  /*8c40*/  LOP3.LUT R51, R51, 0xffff0000, RZ, 0xc0, !PT ;  /* 0xffff000033337812 */ /* 0x000fe200078ec0ff */
[-C--:B------:R-:W-:Y:S01]  /*8c50*/  FMUL.FTZ R95, R66, R77.reuse ;  /* 0x0000004d425f7220 */ /* 0x080fe20000410000 */
[----:B------:R-:W-:Y:S01]  /*8c60*/  LOP3.LUT R90, R91, 0xffff0000, RZ, 0xc0, !PT ;  /* 0xffff00005b5a7812 */ /* 0x000fe200078ec0ff */
[----:B------:R-:W-:Y:S01]  /*8c70*/  FFMA.FTZ R77, R58, R77, -R93 ;  /* 0x0000004d3a4d7223 */ /* 0x000fe2000001085d */
[C---:B------:R-:W-:Y:S01]  /*8c80*/  FMUL.FTZ R93, R67.reuse, R88 ;  /* 0x00000058435d7220 */ /* 0x040fe20000410000 */
[-C--:B------:R-:W-:Y:S01]  /*8c90*/  FMUL.FTZ R67, R67, R76.reuse ;  /* 0x0000004c43437220 */ /* 0x080fe20000410000 */
[----:B------:R-:W-:Y:S01]  /*8ca0*/  LOP3.LUT R78, R79, 0xffff0000, RZ, 0xc0, !PT ;  /* 0xffff00004f4e7812 */ /* 0x000fe200078ec0ff */
[----:B------:R-:W-:Y:S01]  /*8cb0*/  IMAD.U32 R49, R48, 0x10000, RZ ;  /* 0x0001000030317824 */ /* 0x000fe200078e00ff */
[----:B------:R-:W-:Y:S01]  /*8cc0*/  PRMT R56, R177, 0x5410, R56 ;  /* 0x00005410b1387816 */ /* 0x000fe20000000038 */
[C---:B------:R-:W-:Y:S01]  /*8cd0*/  FFMA.FTZ R66, R64.reuse, R76, -R93 ;  /* 0x0000004c40427223 */ /* 0x040fe2000001085d */
[----:B------:R-:W-:Y:S01]  /*8ce0*/  FFMA.FTZ R64, R64, R88, R67 ;  /* 0x0000005840407223 */ /* 0x000fe20000010043 */
[----:B------:R-:W-:Y:S01]  /*8cf0*/  LOP3.LUT R47, R47, 0xffff0000, RZ, 0xc0, !PT ;  /* 0xffff00002f2f7812 */ /* 0x000fe200078ec0ff */
[----:B------:R-:W-:Y:S01]  /*8d00*/  IMAD.U32 R88, R179, 0x10000, RZ ;  /* 0x00010000b3587824 */ /* 0x000fe200078e00ff */
[----:B------:R-:W-:Y:S01]  /*8d10*/  LOP3.LUT R48, R48, 0xffff0000, RZ, 0xc0, !PT ;  /* 0xffff000030307812 */ /* 0x000fe200078ec0ff */
[C---:B------:R-:W-:Y:S01]  /*8d20*/  FMUL.FTZ R92, R51.reuse, R90 ;  /* 0x0000005a335c7220 */ /* 0x040fe20000410000 */
[----:B------:R-:W-:Y:S01]  /*8d30*/  FMUL.FTZ R94, R51, R78 ;  /* 0x0000004e335e7220 */ /* 0x000fe20000410000 */
[----:B------:R-:W-:Y:S01]  /*8d40*/  LOP3.LUT R179, R179, 0xffff0000, RZ, 0xc0, !PT ;  /* 0xffff0000b3b37812 */ /* 0x000fe200078ec0ff */
[----:B------:R-:W-:-:S02]  /*8d50*/  IMAD.U32 R76, R56, 0x10000, RZ ;  /* 0x00010000384c7824 */ /* 0x000fc400078e00ff */
[----:B------:R-:W-:Y:S01]  /*8d60*/  FFMA.FTZ R58, R58, R89, R95 ;  /* 0x000000593a3a7223 */ /* 0x000fe2000001005f */
[----:B------:R-:W-:Y:S01]  /*8d70*/  IMAD.U32 R45, R44, 0x10000, RZ ;  /* 0x000100002c2d7824 */ /* 0x000fe200078e00ff */
[----:B------:R-:W-:Y:S01]  /*8d80*/  LOP3.LUT R67, R56, 0xffff0000, RZ, 0xc0, !PT ;  /* 0xffff000038437812 */ /* 0x000fe200078ec0ff */
[C---:B------:R-:W-:Y:S01]  /*8d90*/  FFMA.FTZ R51, R47.reuse, R78, -R92 ;  /* 0x0000004e2f337223 */ /* 0x040fe2000001085c */
[----:B------:R-:W-:Y:S01]  /*8da0*/  LOP3.LUT R44, R44, 0xffff0000, RZ, 0xc0, !PT ;  /* 0xffff00002c2c7812 */ /* 0x000fe200078ec0ff */
[----:B------:R-:W-:Y:S01]  /*8db0*/  FFMA.FTZ R89, R47, R90, R94 ;  /* 0x0000005a2f597223 */ /* 0x000fe2000001005e */
[----:B------:R-:W-:Y:S01]  /*8dc0*/  PRMT R65, R178, 0x5410, R65 ;  /* 0x00005410b2417816 */ /* 0x000fe20000000041 */
[C---:B------:R-:W-:Y:S01]  /*8dd0*/  FMUL.FTZ R56, R49.reuse, R88 ;  /* 0x0000005831387220 */ /* 0x040fe20000410000 */
[----:B------:R-:W-:Y:S01]  /*8de0*/  FMUL.FTZ R47, R48, R179 ;  /* 0x000000b3302f7220 */ /* 0x000fe20000410000 */
[----:B------:R-:W-:Y:S01]  /*8df0*/  PRMT R61, R176, 0x5410, R61 ;  /* 0x00005410b03d7816 */ /* 0x000fe2000000003d */
[----:B------:R-:W-:Y:S01]  /*8e00*/  FMUL.FTZ R49, R49, R76 ;  /* 0x0000004c31317220 */ /* 0x000fe20000410000 */
[-C--:B------:R-:W-:Y:S01]  /*8e10*/  FMUL.FTZ R79, R48, R67.reuse ;  /* 0x00000043304f7220 */ /* 0x080fe20000410000 */
[----:B------:R-:W-:Y:S01]  /*8e20*/  LOP3.LUT R60, R46, 0xffff0000, RZ, 0xc0, !PT ;  /* 0xffff00002e3c7812 */ /* 0x000fe200078ec0ff */
[----:B------:R-:W-:Y:S01]  /*8e30*/  FFMA.FTZ R67, R44, R67, -R47 ;  /* 0x000000432c437223 */ /* 0x000fe2000001082f */
[----:B------:R-:W-:-:S02]  /*8e40*/  IMAD.U32 R46, R50, 0x10000, RZ ;  /* 0x00010000322e7824 */ /* 0x000fc400078e00ff */
[C---:B------:R-:W-:Y:S01]  /*8e50*/  FFMA.FTZ R56, R45.reuse, R76, -R56 ;  /* 0x0000004c2d387223 */ /* 0x040fe20000010838 */
[----:B------:R-:W-:Y:S01]  /*8e60*/  FFMA.FTZ R49, R45, R88, R49 ;  /* 0x000000582d317223 */ /* 0x000fe20000010031 */
        /* <DEDUP_REMOVED lines=8> */
[----:B------:R-:W-:Y:S01]  /*8ef0*/  FMUL.FTZ R79, R50, R65 ;  /* 0x00000041324f7220 */ /* 0x000fe20000410000 */
[----:B------:R-:W-:Y:S01]  /*8f00*/  F2FP.BF16.F32.PACK_AB R58, R58, R63 ;  /* 0x0000003f3a3a723e */ /* 0x000fe200000010ff */
[----:B------:R-:W-:Y:S01]  /*8f10*/  FMUL.FTZ R50, R50, R61 ;  /* 0x0000003d32327220 */ /* 0x000fe20000410000 */
[C---:B------:R-:W-:Y:S01]  /*8f20*/  FFMA.FTZ R48, R59.reuse, R45, -R48 ;  /* 0x0000002d3b307223 */ /* 0x040fe20000010830 */
[C---:B------:R-:W-:Y:S01]  /*8f30*/  FFMA.FTZ R79, R60.reuse, R61, -R79 ;  /* 0x0000003d3c4f7223 */ /* 0x040fe2000001084f */
[----:B------:R-:W-:Y:S01]  /*8f40*/  FFMA.FTZ R46, R59, R47, R46 ;  /* 0x0000002f3b2e7223 */ /* 0x000fe2000001002e */
[----:B------:R-:W-:Y:S01]  /*8f50*/  FFMA.FTZ R65, R60, R65, R50 ;  /* 0x000000413c417223 */ /* 0x000fe20000010032 */
[----:B------:R-:W-:-:S02]  /*8f60*/  F2FP.BF16.F32.PACK_AB R47, R51, R66 ;  /* 0x00000042332f723e */ /* 0x000fc400000010ff */
[----:B------:R-:W-:Y:S01]  /*8f70*/  F2FP.BF16.F32.PACK_AB R51, R44, R49 ;  /* 0x000000312c33723e */ /* 0x000fe200000010ff */
[----:B------:R-:W-:Y:S01]  /*8f80*/  IMAD.MOV.U32 R49, RZ, RZ, R58 ;  /* 0x000000ffff317224 */ /* 0x000fe200078e003a */
        /* <DEDUP_REMOVED lines=9> */
[----:B------:R-:W-:-:S07]  /*9020*/  IMAD.MOV.U32 R51, RZ, RZ, R64 ;  /* 0x000000ffff337224 */ /* 0x000fce00078e0040 */
.L_x_3386:
[----:B------:R-:W-:Y:S05]  /*9030*/  BSYNC B2 ;  /* 0x0000000000027941 */ /* 0x000fea0003800000 */
.L_x_3385:
[----:B0-----:R4:W-:Y:S04]  /*9040*/  STG.E.128 desc[UR60][R52.64], R44 ;  /* 0x0000002c34007986 */ /* 0x0019e8000c101d3c */
[----:B--2---:R4:W-:Y:S02]  /*9050*/  @!P3 STG.E.128 desc[UR60][R54.64], R48 ;  /* 0x000000303600b986 */ /* 0x0049e4000c101d3c */
.L_x_3384:
[----:B------:R-:W-:Y:S05]  /*9060*/  BSYNC B1 ;  /* 0x0000000000017941 */ /* 0x000fea0003800000 */
.L_x_3383:
[----:B------:R-:W-:Y:S01]  /*9070*/  ISETP.NE.AND P3, PT, R35, RZ, PT ;  /* 0x000000ff2300720c */ /* 0x000fe20003f65270 */
[----:B------:R-:W-:-:S12]  /*9080*/  BSSY B1, `(.L_x_3387) ;  /* 0x000007e000017945 */ /* 0x000fd80003800000 */
[----:B------:R-:W-:Y:S05]  /*9090*/  @!P3 BRA `(.L_x_3388) ;  /* 0x0000000400f0b947 */ /* 0x000fea0003800000 */
[----:B----4-:R-:W-:Y:S01]  /*90a0*/  SEL R44, R125, R150, !P1 ;  /* 0x000000967d2c7207 */ /* 0x010fe20004800000 */
[----:B------:R-:W-:Y:S01]  /*90b0*/  BSSY B2, `(.L_x_3389) ;  /* 0x0000078000027945 */ /* 0x000fe20003800000 */
[----:B------:R-:W-:Y:S02]  /*90c0*/  IADD3 R46, P3, P4, R118, R130, R28 ;  /* 0x00000082762e7210 */ /* 0x000fe40007c7e01c */
[----:B------:R-:W-:Y:S02]  /*90d0*/  SHF.R.S32.HI R45, RZ, 0x1f, R44 ;  /* 0x0000001fff2d7819 */ /* 0x000fe4000001142c */
[----:B------:R-:W-:Y:S02]  /*90e0*/  IADD3.X R47, R4, R57, R33, P3, P4 ;  /* 0x00000039042f7210 */ /* 0x000fe40001fe8421 */
[----:B------:R-:W-:-:S04]  /*90f0*/  LEA.HI R44, R45, R44, RZ, 0x4 ;  /* 0x0000002c2d2c7211 */ /* 0x000fc800078f20ff */
[----:B---3--:R-:W-:-:S04]  /*9100*/  LEA.HI.SX32 R48, R44, R27, 0x1c ;  /* 0x0000001b2c307211 */ /* 0x008fc800078fe2ff */
[----:B------:R-:W-:-:S04]  /*9110*/  SHF.L.U32 R49, R48, 0x3, RZ ;  /* 0x0000000330317819 */ /* 0x000fc800000006ff */
        /* <DEDUP_REMOVED lines=29> */
[--C-:B------:R-:W-:Y:S01]  /*92f0*/  SHF.R.U64 R74, R84, 0x10, R85.reuse ;  /* 0x00000010544a7819 */ /* 0x100fe20000001255 */
[----:B------:R-:W-:Y:S01]  /*9300*/  IMAD.U32 R65, R47, 0x10000, RZ ;  /* 0x000100002f417824 */ /* 0x000fe200078e00ff */
[----:B------:R-:W-:Y:S01]  /*9310*/  SHF.R.U32.HI R84, RZ, 0x10, R85 ;  /* 0x00000010ff547819 */ /* 0x000fe20000011655 */
[----:B------:R-:W-:Y:S01]  /*9320*/  IMAD.U32 R58, R48, 0x10000, RZ ;  /* 0x00010000303a7824 */ /* 0x000fe200078e00ff */
[----:B------:R-:W-:Y:S01]  /*9330*/  LOP3.LUT R62, R51, 0xffff0000, RZ, 0xc0, !PT ;  /* 0xffff0000333e7812 */ /* 0x000fe200078ec0ff */
[----:B------:R-:W-:Y:S01]  /*9340*/  IMAD.U32 R56, R44, 0x10000, RZ ;  /* 0x000100002c387824 */ /* 0x000fe200078e00ff */
[----:B------:R-:W-:-:S02]  /*9350*/  PRMT R51, R160, 0x5410, R73 ;  /* 0x00005410a0337816 */ /* 0x000fc40000000049 */
[----:B------:R-:W-:Y:S02]  /*9360*/  PRMT R73, R175, 0x5432, R84 ;  /* 0x00005432af497816 */ /* 0x000fe40000000054 */
[C---:B------:R-:W-:Y:S02]  /*9370*/  PRMT R63, R161.reuse, 0x5410, R78 ;  /* 0x00005410a13f7816 */ /* 0x040fe4000000004e */
[----:B------:R-:W-:Y:S02]  /*9380*/  PRMT R161, R161, 0x5432, R76 ;  /* 0x00005432a1a17816 */ /* 0x000fe4000000004c */
[----:B------:R-:W-:Y:S01]  /*9390*/  SHF.R.U32.HI R77, RZ, 0x10, R75 ;  /* 0x00000010ff4d7819 */ /* 0x000fe2000001164b */
[----:B------:R-:W-:Y:S01]  /*93a0*/  IMAD.U32 R75, R73, 0x10000, RZ ;  /* 0x00010000494b7824 */ /* 0x000fe200078e00ff */
[--C-:B------:R-:W-:Y:S02]  /*93b0*/  SHF.R.U64 R61, R86, 0x10, R87.reuse ;  /* 0x00000010563d7819 */ /* 0x100fe40000001257 */
[----:B------:R-:W-:-:S02]  /*93c0*/  SHF.R.U32.HI R87, RZ, 0x10, R87 ;  /* 0x00000010ff577819 */ /* 0x000fc40000011657 */
[----:B------:R-:W-:Y:S01]  /*93d0*/  LOP3.LUT R67, R49, 0xffff0000, RZ, 0xc0, !PT ;  /* 0xffff000031437812 */ /* 0x000fe200078ec0ff */
[----:B------:R-:W-:Y:S01]  /*93e0*/  IMAD.U32 R49, R161, 0x10000, RZ ;  /* 0x00010000a1317824 */ /* 0x000fe200078e00ff */
[----:B------:R-:W-:Y:S01]  /*93f0*/  PRMT R160, R160, 0x5432, R77 ;  /* 0x00005432a0a07816 */ /* 0x000fe2000000004d */
[----:B------:R-:W-:Y:S01]  /*9400*/  FMUL.FTZ R77, R66, R75 ;  /* 0x0000004b424d7220 */ /* 0x000fe20000410000 */
[----:B------:R-:W-:Y:S01]  /*9410*/  PRMT R61, R162, 0x5410, R61 ;  /* 0x00005410a23d7816 */ /* 0x000fe2000000003d */
[-C--:B------:R-:W-:Y:S01]  /*9420*/  FMUL.FTZ R79, R66, R49.reuse ;  /* 0x00000031424f7220 */ /* 0x080fe20000410000 */
[----:B------:R-:W-:Y:S01]  /*9430*/  LOP3.LUT R73, R73, 0xffff0000, RZ, 0xc0, !PT ;  /* 0xffff000049497812 */ /* 0x000fe200078ec0ff */
[----:B------:R-:W-:Y:S01]  /*9440*/  FFMA.FTZ R49, R60, R49, -R77 ;  /* 0x000000313c317223 */ /* 0x000fe2000001084d */
[----:B------:R-:W-:Y:S01]  /*9450*/  PRMT R162, R162, 0x5432, R87 ;  /* 0x00005432a2a27816 */ /* 0x000fe20000000057 */
[----:B------:R-:W-:Y:S01]  /*9460*/  IMAD.U32 R66, R160, 0x10000, RZ ;  /* 0x00010000a0427824 */ /* 0x000fe200078e00ff */
[----:B------:R-:W-:Y:S01]  /*9470*/  LOP3.LUT R64, R45, 0xffff0000, RZ, 0xc0, !PT ;  /* 0xffff00002d407812 */ /* 0x000fe200078ec0ff */
[----:B------:R-:W-:Y:S01]  /*9480*/  FMUL.FTZ R77, R67, R73 ;  /* 0x00000049434d7220 */ /* 0x000fe20000410000 */
[----:B------:R-:W-:Y:S01]  /*9490*/  LOP3.LUT R161, R161, 0xffff0000, RZ, 0xc0, !PT ;  /* 0xffff0000a1a17812 */ /* 0x000fe200078ec0ff */
[----:B------:R-:W-:Y:S01]  /*94a0*/  FFMA.FTZ R60, R60, R75, R79 ;  /* 0x0000004b3c3c7223 */ /* 0x000fe2000001004f */
[----:B------:R-:W-:Y:S01]  /*94b0*/  PRMT R175, R175, 0x5410, R74 ;  /* 0x00005410afaf7816 */ /* 0x000fe2000000004a */
[C---:B------:R-:W-:Y:S01]  /*94c0*/  IMAD.U32 R74, R162.reuse, 0x10000, RZ ;  /* 0x00010000a24a7824 */ /* 0x040fe200078e00ff */
[----:B------:R-:W-:Y:S01]  /*94d0*/  LOP3.LUT R162, R162, 0xffff0000, RZ, 0xc0, !PT ;  /* 0xffff0000a2a27812 */ /* 0x000fe200078ec0ff */
[-C--:B------:R-:W-:Y:S01]  /*94e0*/  FMUL.FTZ R67, R67, R161.reuse ;  /* 0x000000a143437220 */ /* 0x080fe20000410000 */
[----:B------:R-:W-:Y:S01]  /*94f0*/  FFMA.FTZ R76, R64, R161, -R77 ;  /* 0x000000a1404c7223 */ /* 0x000fe2000001084d */
[C---:B------:R-:W-:Y:S01]  /*9500*/  FMUL.FTZ R78, R72.reuse, R74 ;  /* 0x0000004a484e7220 */ /* 0x040fe20000410000 */
[-C--:B------:R-:W-:Y:S01]  /*9510*/  FMUL.FTZ R77, R72, R66.reuse ;  /* 0x00000042484d7220 */ /* 0x080fe20000410000 */
[----:B------:R-:W-:Y:S01]  /*9520*/  FFMA.FTZ R75, R64, R73, R67 ;  /* 0x00000049404b7223 */ /* 0x000fe20000010043 */
[----:B------:R-:W-:Y:S01]  /*9530*/  LOP3.LUT R160, R160, 0xffff0000, RZ, 0xc0, !PT ;  /* 0xffff0000a0a07812 */ /* 0x000fe200078ec0ff */
[C---:B------:R-:W-:Y:S01]  /*9540*/  FFMA.FTZ R78, R65.reuse, R66, -R78 ;  /* 0x00000042414e7223 */ /* 0x040fe2000001084e */
[----:B------:R-:W-:Y:S01]  /*9550*/  FFMA.FTZ R77, R65, R74, R77 ;  /* 0x0000004a414d7223 */ /* 0x000fe2000001004d */
[----:B------:R-:W-:Y:S01]  /*9560*/  IMAD.U32 R67, R175, 0x10000, RZ ;  /* 0x00010000af437824 */ /* 0x000fe200078e00ff */
[----:B------:R-:W-:Y:S01]  /*9570*/  LOP3.LUT R59, R47, 0xffff0000, RZ, 0xc0, !PT ;  /* 0xffff00002f3b7812 */ /* 0x000fe200078ec0ff */
[----:B------:R-:W-:-:S02]  /*9580*/  IMAD.U32 R65, R63, 0x10000, RZ ;  /* 0x000100003f417824 */ /* 0x000fc400078e00ff */
[----:B------:R-:W-:Y:S01]  /*9590*/  FMUL.FTZ R64, R62, R162 ;  /* 0x000000a23e407220 */ /* 0x000fe20000410000 */
[----:B------:R-:W-:Y:S01]  /*95a0*/  FMUL.FTZ R73, R58, R67 ;  /* 0x000000433a497220 */ /* 0x000fe20000410000 */
[----:B------:R-:W-:Y:S01]  /*95b0*/  LOP3.LUT R48, R48, 0xffff0000, RZ, 0xc0, !PT ;  /* 0xffff000030307812 */ /* 0x000fe200078ec0ff */
[-C--:B------:R-:W-:Y:S01]  /*95c0*/  FMUL.FTZ R62, R62, R160.reuse ;  /* 0x000000a03e3e7220 */ /* 0x080fe20000410000 */
[----:B------:R-:W-:Y:S01]  /*95d0*/  LOP3.LUT R175, R175, 0xffff0000, RZ, 0xc0, !PT ;  /* 0xffff0000afaf7812 */ /* 0x000fe200078ec0ff */
[-C--:B------:R-:W-:Y:S01]  /*95e0*/  FMUL.FTZ R58, R58, R65.reuse ;  /* 0x000000413a3a7220 */ /* 0x080fe20000410000 */
[----:B------:R-:W-:Y:S01]  /*95f0*/  LOP3.LUT R63, R63, 0xffff0000, RZ, 0xc0, !PT ;  /* 0xffff00003f3f7812 */ /* 0x000fe200078ec0ff */
[----:B------:R-:W-:Y:S01]  /*9600*/  IMAD.U32 R45, R46, 0x10000, RZ ;  /* 0x000100002e2d7824 */ /* 0x000fe200078e00ff */
[----:B------:R-:W-:Y:S01]  /*9610*/  LOP3.LUT R44, R44, 0xffff0000, RZ, 0xc0, !PT ;  /* 0xffff00002c2c7812 */ /* 0x000fe200078ec0ff */
[C---:B------:R-:W-:Y:S01]  /*9620*/  FFMA.FTZ R79, R59.reuse, R160, -R64 ;  /* 0x000000a03b4f7223 */ /* 0x040fe20000010840 */
[----:B------:R-:W-:Y:S01]  /*9630*/  LOP3.LUT R47, R46, 0xffff0000, RZ, 0xc0, !PT ;  /* 0xffff00002e2f7812 */ /* 0x000fe200078ec0ff */
[----:B------:R-:W-:Y:S01]  /*9640*/  FFMA.FTZ R162, R59, R162, R62 ;  /* 0x000000a23ba27223 */ /* 0x000fe2000001003e */
[C---:B------:R-:W-:Y:S01]  /*9650*/  FFMA.FTZ R73, R56.reuse, R65, -R73 ;  /* 0x0000004138497223 */ /* 0x040fe20000010849 */
[----:B------:R-:W-:Y:S01]  /*9660*/  FFMA.FTZ R58, R56, R67, R58 ;  /* 0x00000043383a7223 */ /* 0x000fe2000001003a */
[----:B------:R-:W-:-:S02]  /*9670*/  IMAD.U32 R46, R50, 0x10000, RZ ;  /* 0x00010000322e7824 */ /* 0x000fc400078e00ff */
[C---:B------:R-:W-:Y:S01]  /*9680*/  FMUL.FTZ R59, R48.reuse, R175 ;  /* 0x000000af303b7220 */ /* 0x040fe20000410000 */
[-C--:B------:R-:W-:Y:S01]  /*9690*/  FMUL.FTZ R65, R48, R63.reuse ;  /* 0x0000003f30417220 */ /* 0x080fe20000410000 */
[----:B------:R-:W-:Y:S01]  /*96a0*/  IMAD.U32 R56, R61, 0x10000, RZ ;  /* 0x000100003d387824 */ /* 0x000fe200078e00ff */
[----:B------:R-:W-:Y:S01]  /*96b0*/  LOP3.LUT R50, R50, 0xffff0000, RZ, 0xc0, !PT ;  /* 0xffff000032327812 */ /* 0x000fe200078ec0ff */
[----:B------:R-:W-:Y:S01]  /*96c0*/  IMAD.U32 R48, R51, 0x10000, RZ ;  /* 0x0001000033307824 */ /* 0x000fe200078e00ff */
[----:B------:R-:W-:Y:S01]  /*96d0*/  LOP3.LUT R61, R61, 0xffff0000, RZ, 0xc0, !PT ;  /* 0xffff00003d3d7812 */ /* 0x000fe200078ec0ff */
[C---:B------:R-:W-:Y:S01]  /*96e0*/  FFMA.FTZ R62, R44.reuse, R63, -R59 ;  /* 0x0000003f2c3e7223 */ /* 0x040fe2000001083b */
        /* <DEDUP_REMOVED lines=15> */
[----:B------:R-:W-:Y:S02]  /*97e0*/  F2FP.BF16.F32.PACK_AB R47, R79, R78 ;  /* 0x0000004e4f2f723e */ /* 0x000fe400000010ff */
[----:B------:R-:W-:Y:S02]  /*97f0*/  F2FP.BF16.F32.PACK_AB R49, R75, R60 ;  /* 0x0000003c4b31723e */ /* 0x000fe400000010ff */
[----:B------:R-:W-:-:S02]  /*9800*/  F2FP.BF16.F32.PACK_AB R48, R65, R58 ;  /* 0x0000003a4130723e */ /* 0x000fc400000010ff */
[----:B------:R-:W-:Y:S02]  /*9810*/  F2FP.BF16.F32.PACK_AB R50, R50, R59 ;  /* 0x0000003b3232723e */ /* 0x000fe400000010ff */
[----:B------:R-:W-:-:S07]  /*9820*/  MOV R44, R62 ;  /* 0x0000003e002c7202 */ /* 0x000fce0000000f00 */
.L_x_3390:
[----:B------:R-:W-:Y:S05]  /*9830*/  BSYNC B2 ;  /* 0x0000000000027941 */ /* 0x000fea0003800000 */
.L_x_3389:
[----:B0-----:R0:W-:Y:S04]  /*9840*/  STG.E.128 desc[UR60][R52.64], R44 ;  /* 0x0000002c34007986 */ /* 0x0011e8000c101d3c */
[----:B--2---:R0:W-:Y:S02]  /*9850*/  @!P3 STG.E.128 desc[UR60][R54.64], R48 ;  /* 0x000000303600b986 */ /* 0x0041e4000c101d3c */
.L_x_3388:
[----:B------:R-:W-:Y:S05]  /*9860*/  BSYNC B1 ;  /* 0x0000000000017941 */ /* 0x000fea0003800000 */
.L_x_3387:
[----:B------:R-:W-:-:S13]  /*9870*/  ISETP.NE.AND P3, PT, R36, RZ, PT ;  /* 0x000000ff2400720c */ /* 0x000fda0003f65270 */
[----:B------:R-:W-:Y:S05]  /*9880*/  @!P3 BRA `(.L_x_3341) ;  /* 0x0000000800e0b947 */ /* 0x000fea0003800000 */
[----:B0---4-:R-:W2:Y:S01]  /*9890*/  LDL R44, [R1+0x10] ;  /* 0x00001000012c7983 */ /* 0x011ea20000100800 */
[----:B------:R-:W-:Y:S01]  /*98a0*/  IADD3 R46, P3, P4, R118, R130, R30 ;  /* 0x00000082762e7210 */ /* 0x000fe20007c7e01e */
[----:B------:R-:W-:Y:S03]  /*98b0*/  BSSY B1, `(.L_x_3391) ;  /* 0x0000073000017945 */ /* 0x000fe60003800000 */
[----:B---3--:R-:W-:Y:S02]  /*98c0*/  IADD3.X R49, R4, R57, R34, P3, P4 ;  /* 0x0000003904317210 */ /* 0x008fe40001fe8422 */
[----:B------:R-:W-:-:S04]  /*98d0*/  LEA R52, P3, R46, R122, 0x1 ;  /* 0x0000007a2e347211 */ /* 0x000fc800078608ff */
[----:B------:R-:W-:Y:S02]  /*98e0*/  LEA.HI.X R53, R46, R123, R49, 0x1, P3 ;  /* 0x0000007b2e357211 */ /* 0x000fe400018f0c31 */
        /* <DEDUP_REMOVED lines=21> */
[----:B------:R-:W-:Y:S01]  /*9a40*/  SHF.R.U64 R66, R70, 0x10, R71 ;  /* 0x0000001046427819 */ /* 0x000fe20000001247 */
[----:B--2---:R-:W-:Y:S01]  /*9a50*/  IMAD.U32 R61, R49, 0x10000, RZ ;  /* 0x00010000313d7824 */ /* 0x004fe200078e00ff */
[----:B------:R-:W-:Y:S01]  /*9a60*/  SHF.R.U64 R67, R68, 0x10, R69 ;  /* 0x0000001044437819 */ /* 0x000fe20000001245 */
[----:B0-----:R-:W-:Y:S01]  /*9a70*/  IMAD.U32 R56, R45, 0x10000, RZ ;  /* 0x000100002d387824 */ /* 0x001fe200078e00ff */
[--C-:B------:R-:W-:Y:S01]  /*9a80*/  SHF.R.U64 R70, R80, 0x10, R81.reuse ;  /* 0x0000001050467819 */ /* 0x100fe20000001251 */
[----:B------:R-:W-:Y:S01]  /*9a90*/  IMAD.U32 R63, R51, 0x10000, RZ ;  /* 0x00010000333f7824 */ /* 0x000fe200078e00ff */
[----:B------:R-:W-:Y:S01]  /*9aa0*/  SHF.R.U32.HI R80, RZ, 0x10, R81 ;  /* 0x00000010ff507819 */ /* 0x000fe20000011651 */
[----:B------:R-:W-:Y:S01]  /*9ab0*/  IMAD.U32 R59, R48, 0x10000, RZ ;  /* 0x00010000303b7824 */ /* 0x000fe200078e00ff */
[----:B------:R-:W-:Y:S01]  /*9ac0*/  SHF.R.U32.HI R65, RZ, 0x10, R69 ;  /* 0x00000010ff417819 */ /* 0x000fe20000011645 */
[----:B------:R-:W-:Y:S01]  /*9ad0*/  IMAD.U32 R55, R44, 0x10000, RZ ;  /* 0x000100002c377824 */ /* 0x000fe200078e00ff */
[----:B------:R-:W-:-:S02]  /*9ae0*/  PRMT R64, R156, 0x5410, R67 ;  /* 0x000054109c407816 */ /* 0x000fc40000000043 */
[----:B------:R-:W-:Y:S02]  /*9af0*/  PRMT R67, R159, 0x5432, R80 ;  /* 0x000054329f437816 */ /* 0x000fe40000000050 */
[----:B------:R-:W-:Y:S02]  /*9b00*/  PRMT R156, R156, 0x5432, R65 ;  /* 0x000054329c9c7816 */ /* 0x000fe40000000041 */
[--C-:B------:R-:W-:Y:S01]  /*9b10*/  SHF.R.U64 R69, R82, 0x10, R83.reuse ;  /* 0x0000001052457819 */ /* 0x100fe20000001253 */
[----:B------:R-:W-:Y:S01]  /*9b20*/  IMAD.U32 R68, R67, 0x10000, RZ ;  /* 0x0001000043447824 */ /* 0x000fe200078e00ff */
[----:B------:R-:W-:Y:S01]  /*9b30*/  SHF.R.U32.HI R83, RZ, 0x10, R83 ;  /* 0x00000010ff537819 */ /* 0x000fe20000011653 */
[----:B------:R-:W-:Y:S01]  /*9b40*/  IMAD.U32 R65, R156, 0x10000, RZ ;  /* 0x000100009c417824 */ /* 0x000fe200078e00ff */
[----:B------:R-:W-:Y:S01]  /*9b50*/  SHF.R.U32.HI R72, RZ, 0x10, R71 ;  /* 0x00000010ff487819 */ /* 0x000fe20000011647 */
[-C--:B------:R-:W-:Y:S01]  /*9b60*/  FMUL.FTZ R71, R61, R68.reuse ;  /* 0x000000443d477220 */ /* 0x080fe20000410000 */
[----:B------:R-:W-:Y:S01]  /*9b70*/  LOP3.LUT R62, R49, 0xffff0000, RZ, 0xc0, !PT ;  /* 0xffff0000313e7812 */ /* 0x000fe200078ec0ff */
[-C--:B------:R-:W-:Y:S01]  /*9b80*/  FMUL.FTZ R73, R61, R65.reuse ;  /* 0x000000413d497220 */ /* 0x080fe20000410000 */
[----:B------:R-:W-:Y:S01]  /*9b90*/  PRMT R69, R158, 0x5410, R69 ;  /* 0x000054109e457816 */ /* 0x000fe20000000045 */
[C---:B------:R-:W-:Y:S01]  /*9ba0*/  FFMA.FTZ R71, R56.reuse, R65, -R71 ;  /* 0x0000004138477223 */ /* 0x040fe20000010847 */
[----:B------:R-:W-:Y:S01]  /*9bb0*/  LOP3.LUT R67, R67, 0xffff0000, RZ, 0xc0, !PT ;  /* 0xffff000043437812 */ /* 0x000fe200078ec0ff */
[----:B------:R-:W-:Y:S01]  /*9bc0*/  FFMA.FTZ R73, R56, R68, R73 ;  /* 0x0000004438497223 */ /* 0x000fe20000010049 */
[----:B------:R-:W-:-:S02]  /*9bd0*/  PRMT R66, R155, 0x5410, R66 ;  /* 0x000054109b427816 */ /* 0x000fc40000000042 */
[----:B------:R-:W-:Y:S01]  /*9be0*/  PRMT R158, R158, 0x5432, R83 ;  /* 0x000054329e9e7816 */ /* 0x000fe20000000053 */
[----:B------:R-:W-:Y:S01]  /*9bf0*/  FMUL.FTZ R75, R62, R67 ;  /* 0x000000433e4b7220 */ /* 0x000fe20000410000 */
[----:B------:R-:W-:Y:S02]  /*9c00*/  PRMT R155, R155, 0x5432, R72 ;  /* 0x000054329b9b7816 */ /* 0x000fe40000000048 */
[----:B------:R-:W-:Y:S01]  /*9c10*/  LOP3.LUT R58, R45, 0xffff0000, RZ, 0xc0, !PT ;  /* 0xffff00002d3a7812 */ /* 0x000fe200078ec0ff */
[----:B------:R-:W-:Y:S01]  /*9c20*/  IMAD.U32 R65, R158, 0x10000, RZ ;  /* 0x000100009e417824 */ /* 0x000fe200078e00ff */
[----:B------:R-:W-:Y:S01]  /*9c30*/  LOP3.LUT R61, R156, 0xffff0000, RZ, 0xc0, !PT ;  /* 0xffff00009c3d7812 */ /* 0x000fe200078ec0ff */
[----:B------:R-:W-:Y:S01]  /*9c40*/  IMAD.U32 R56, R155, 0x10000, RZ ;  /* 0x000100009b387824 */ /* 0x000fe200078e00ff */
[----:B------:R-:W-:Y:S01]  /*9c50*/  LOP3.LUT R60, R48, 0xffff0000, RZ, 0xc0, !PT ;  /* 0xffff0000303c7812 */ /* 0x000fe200078ec0ff */
[----:B------:R-:W-:Y:S01]  /*9c60*/  IMAD.U32 R48, R47, 0x10000, RZ ;  /* 0x000100002f307824 */ /* 0x000fe200078e00ff */
[----:B------:R-:W-:Y:S01]  /*9c70*/  LOP3.LUT R51, R51, 0xffff0000, RZ, 0xc0, !PT ;  /* 0xffff000033337812 */ /* 0x000fe200078ec0ff */
[-C--:B------:R-:W-:Y:S01]  /*9c80*/  FMUL.FTZ R77, R62, R61.reuse ;  /* 0x0000003d3e4d7220 */ /* 0x080fe20000410000 */
[----:B------:R-:W-:Y:S01]  /*9c90*/  FFMA.FTZ R68, R58, R61, -R75 ;  /* 0x0000003d3a447223 */ /* 0x000fe2000001084b */
[CC--:B------:R-:W-:Y:S01]  /*9ca0*/  FMUL.FTZ R61, R63.reuse, R65.reuse ;  /* 0x000000413f3d7220 */ /* 0x0c0fe20000410000 */
[----:B------:R-:W-:Y:S01]  /*9cb0*/  LOP3.LUT R158, R158, 0xffff0000, RZ, 0xc0, !PT ;  /* 0xffff00009e9e7812 */ /* 0x000fe200078ec0ff */
[-C--:B------:R-:W-:Y:S01]  /*9cc0*/  FMUL.FTZ R62, R63, R56.reuse ;  /* 0x000000383f3e7220 */ /* 0x080fe20000410000 */
[----:B------:R-:W-:Y:S01]  /*9cd0*/  PRMT R159, R159, 0x5410, R70 ;  /* 0x000054109f9f7816 */ /* 0x000fe20000000046 */
[C---:B------:R-:W-:Y:S01]  /*9ce0*/  FFMA.FTZ R61, R48.reuse, R56, -R61 ;  /* 0x00000038303d7223 */ /* 0x040fe2000001083d */
[----:B------:R-:W-:Y:S01]  /*9cf0*/  LOP3.LUT R49, R47, 0xffff0000, RZ, 0xc0, !PT ;  /* 0xffff00002f317812 */ /* 0x000fe200078ec0ff */
[----:B------:R-:W-:Y:S01]  /*9d00*/  FFMA.FTZ R65, R48, R65, R62 ;  /* 0x0000004130417223 */ /* 0x000fe2000001003e */
[----:B------:R-:W-:Y:S01]  /*9d10*/  LOP3.LUT R56, R155, 0xffff0000, RZ, 0xc0, !PT ;  /* 0xffff00009b387812 */ /* 0x000fe200078ec0ff */
[----:B------:R-:W-:Y:S01]  /*9d20*/  FFMA.FTZ R70, R58, R67, R77 ;  /* 0x000000433a467223 */ /* 0x000fe2000001004d */
[----:B------:R-:W-:Y:S01]  /*9d30*/  FMUL.FTZ R62, R51, R158 ;  /* 0x0000009e333e7220 */ /* 0x000fe20000410000 */
[C---:B------:R-:W-:Y:S01]  /*9d40*/  IMAD.U32 R58, R159.reuse, 0x10000, RZ ;  /* 0x000100009f3a7824 */ /* 0x040fe200078e00ff */
[----:B------:R-:W-:Y:S01]  /*9d50*/  LOP3.LUT R159, R159, 0xffff0000, RZ, 0xc0, !PT ;  /* 0xffff00009f9f7812 */ /* 0x000fe200078ec0ff */
[----:B------:R-:W-:-:S02]  /*9d60*/  IMAD.U32 R48, R64, 0x10000, RZ ;  /* 0x0001000040307824 */ /* 0x000fc400078e00ff */
[-C--:B------:R-:W-:Y:S01]  /*9d70*/  FMUL.FTZ R74, R51, R56.reuse ;  /* 0x00000038334a7220 */ /* 0x080fe20000410000 */
[----:B------:R-:W-:Y:S01]  /*9d80*/  FFMA.FTZ R72, R49, R56, -R62 ;  /* 0x0000003831487223 */ /* 0x000fe2000001083e */
[----:B------:R-:W-:Y:S01]  /*9d90*/  LOP3.LUT R64, R64, 0xffff0000, RZ, 0xc0, !PT ;  /* 0xffff000040407812 */ /* 0x000fe200078ec0ff */
[C---:B------:R-:W-:Y:S01]  /*9da0*/  FMUL.FTZ R56, R59.reuse, R58 ;  /* 0x0000003a3b387220 */ /* 0x040fe20000410000 */
[----:B------:R-:W-:Y:S01]  /*9db0*/  LOP3.LUT R45, R44, 0xffff0000, RZ, 0xc0, !PT ;  /* 0xffff00002c2d7812 */ /* 0x000fe200078ec0ff */
[-C--:B------:R-:W-:Y:S01]  /*9dc0*/  FMUL.FTZ R59, R59, R48.reuse ;  /* 0x000000303b3b7220 */ /* 0x080fe20000410000 */
[----:B------:R-:W-:Y:S01]  /*9dd0*/  FMUL.FTZ R62, R60, R159 ;  /* 0x0000009f3c3e7220 */ /* 0x000fe20000410000 */
[----:B------:R-:W-:Y:S02]  /*9de0*/  IMAD.U32 R47, R50, 0x10000, RZ ;  /* 0x00010000322f7824 */ /* 0x000fe400078e00ff */
[----:B------:R-:W-:Y:S01]  /*9df0*/  FFMA.FTZ R56, R55, R48, -R56 ;  /* 0x0000003037387223 */ /* 0x000fe20000010838 */
[----:B------:R-:W-:Y:S01]  /*9e00*/  FMUL.FTZ R60, R60, R64 ;  /* 0x000000403c3c7220 */ /* 0x000fe20000410000 */
[----:B------:R-:W-:Y:S01]  /*9e10*/  SHF.L.U32 R51, R69, 0x10, RZ ;  /* 0x0000001045337819 */ /* 0x000fe200000006ff */
[----:B------:R-:W-:Y:S01]  /*9e20*/  FFMA.FTZ R74, R49, R158, R74 ;  /* 0x0000009e314a7223 */ /* 0x000fe2000001004a */
[----:B------:R-:W-:Y:S01]  /*9e30*/  LOP3.LUT R50, R50, 0xffff0000, RZ, 0xc0, !PT ;  /* 0xffff000032327812 */ /* 0x000fe200078ec0ff */
[C---:B------:R-:W-:Y:S01]  /*9e40*/  IMAD.U32 R48, R66.reuse, 0x10000, RZ ;  /* 0x0001000042307824 */ /* 0x040fe200078e00ff */
[----:B------:R-:W-:Y:S01]  /*9e50*/  LOP3.LUT R69, R69, 0xffff0000, RZ, 0xc0, !PT ;  /* 0xffff000045457812 */ /* 0x000fe200078ec0ff */
[----:B------:R-:W-:Y:S01]  /*9e60*/  FFMA.FTZ R59, R55, R58, R59 ;  /* 0x0000003a373b7223 */ /* 0x000fe2000001003b */
[----:B------:R-:W-:Y:S01]  /*9e70*/  LOP3.LUT R49, R66, 0xffff0000, RZ, 0xc0, !PT ;  /* 0xffff000042317812 */ /* 0x000fe200078ec0ff */
[----:B------:R-:W-:-:S02]  /*9e80*/  IMAD.U32 R44, R46, 0x10000, RZ ;  /* 0x000100002e2c7824 */ /* 0x000fc400078e00ff */
[C---:B------:R-:W-:Y:S01]  /*9e90*/  FFMA.FTZ R55, R45.reuse, R64, -R62 ;  /* 0x000000402d377223 */ /* 0x040fe2000001083e */
[----:B------:R-:W-:Y:S01]  /*9ea0*/  FFMA.FTZ R60, R45, R159, R60 ;  /* 0x0000009f2d3c7223 */ /* 0x000fe2000001003c */
        /* <DEDUP_REMOVED lines=16> */
[----:B------:R-:W-:Y:S02]  /*9fb0*/  F2FP.BF16.F32.PACK_AB R51, R74, R65 ;  /* 0x000000414a33723e */ /* 0x000fe400000010ff */
[----:B------:R-:W-:-:S02]  /*9fc0*/  F2FP.BF16.F32.PACK_AB R48, R60, R59 ;  /* 0x0000003b3c30723e */ /* 0x000fc400000010ff */
[----:B------:R-:W-:-:S07]  /*9fd0*/  F2FP.BF16.F32.PACK_AB R50, R69, R58 ;  /* 0x0000003a4532723e */ /* 0x000fce00000010ff */
.L_x_3392:
[----:B------:R-:W-:Y:S05]  /*9fe0*/  BSYNC B1 ;  /* 0x0000000000017941 */ /* 0x000fea0003800000 */
.L_x_3391:
[----:B0-----:R0:W-:Y:S01]  /*9ff0*/  STG.E.128 desc[UR60][R52.64], R44 ;  /* 0x0000002c34007986 */ /* 0x0011e2000c101d3c */
[----:B------:R-:W-:-:S13]  /*a000*/  ISETP.GE.AND P3, PT, R54, R147, PT ;  /* 0x000000933600720c */ /* 0x000fda0003f66270 */
[----:B------:R-:W-:Y:S05]  /*a010*/  @P3 BRA `(.L_x_3341) ;  /* 0x0000000000fc3947 */ /* 0x000fea0003800000 */
[--C-:B0-----:R-:W-:Y:S02]  /*a020*/  SHF.R.S32.HI R44, RZ, 0x1f, R54.reuse ;  /* 0x0000001fff2c7819 */ /* 0x101fe40000011436 */
[----:B------:R-:W-:-:S04]  /*a030*/  IADD3 R54, P3, P4, R118, R130, R54 ;  /* 0x0000008276367210 */ /* 0x000fc80007c7e036 */
[----:B------:R-:W-:Y:S02]  /*a040*/  IADD3.X R57, R4, R57, R44, P3, P4 ;  /* 0x0000003904397210 */ /* 0x000fe40001fe842c */
[----:B------:R-:W-:-:S04]  /*a050*/  LEA R122, P3, R54, R122, 0x1 ;  /* 0x0000007a367a7211 */ /* 0x000fc800078608ff */
[----:B------:R-:W-:-:S05]  /*a060*/  LEA.HI.X R123, R54, R123, R57, 0x1, P3 ;  /* 0x0000007b367b7211 */ /* 0x000fca00018f0c39 */
[----:B--2---:R0:W-:Y:S01]  /*a070*/  STG.E.128 desc[UR60][R122.64], R48 ;  /* 0x000000307a007986 */ /* 0x0041e2000c101d3c */
[----:B------:R-:W-:Y:S05]  /*a080*/  BRA `(.L_x_3341) ;  /* 0x0000000000e07947 */ /* 0x000fea0003800000 */
.L_x_3308:
[----:B------:R-:W2:Y:S02]  /*a090*/  LDL R44, [R1+0x14] ;  /* 0x00001400012c7983 */ /* 0x000ea40000100800 */
[----:B--2---:R-:W-:-:S13]  /*a0a0*/  R2UR UR4, R44 ;  /* 0x000000002c0472ca */ /* 0x004fda00000e0000 */
[----:B------:R-:W-:-:S06]  /*a0b0*/  UISETP.NE.AND UP0, UPT, UR4, 0x3, UPT ;  /* 0x000000030400788c */ /* 0x000fcc000bf05270 */
[----:B------:R-:W-:-:S13]  /*a0c0*/  PLOP3.LUT P2, PT, PT, PT, UP0, 0x80, 0x0 ;  /* 0x000000000000781c */ /* 0x000fda0003f4f008 */
[----:B------:R-:W-:Y:S05]  /*a0d0*/  @!P2 BRA `(.L_x_3393) ;  /* 0x000000000004a947 */ /* 0x000fea0003800000 */
[----:B------:R-:W-:Y:S01]  /*a0e0*/  BPT.TRAP 0x1 ;  /* 0x000000040000795c */ /* 0x000fe20000300000 */
.L_x_3393:
[----:B------:R-:W-:Y:S01]  /*a0f0*/  IMAD R100, R18, 0x8, R2 ;  /* 0x0000000812647824 */ /* 0x000fe200078e0202 */
[----:B------:R-:W-:Y:S01]  /*a100*/  SHF.L.U32 R101, R206, 0x1f, RZ ;  /* 0x0000001fce657819 */ /* 0x000fe200000006ff */
[----:B------:R-:W-:Y:S01]  /*a110*/  IMAD R43, R25, -0x70, R24 ;  /* 0xffffff90192b7824 */ /* 0x000fe200078e0218 */
[----:B------:R-:W-:Y:S02]  /*a120*/  BSSY B1, `(.L_x_3394) ;  /* 0x0000004000017945 */ /* 0x000fe40003800000 */
[----:B------:R-:W1:Y:S02]  /*a130*/  SYNCS.PHASECHK.TRANS64.TRYWAIT P3, [R100+URZ+0x36890], R101 ;  /* 0x03689065640075a7 */ /* 0x000e64000806017f */
[----:B------:R-:W-:Y:S01]  /*a140*/  VIMNMX R43, R43, 0x70, PT ;  /* 0x000000702b2b7848 */ /* 0x000fe20003fe0100 */
[----:B-1----:R-:W-:Y:S06]  /*a150*/  @!P3 BRA `(.L_x_3395) ;  /* 0x000001ac00bcb947 */ /* 0x002fec0003800000 */
.L_x_3618:
[----:B------:R-:W-:Y:S05]  /*a160*/  BSYNC B1 ;  /* 0x0000000000017941 */ /* 0x000fea0003800000 */
.L_x_3394:
[----:B------:R-:W-:Y:S01]  /*a170*/  ISETP.GE.AND P3, PT, R19, R43, PT ;  /* 0x0000002b1300720c */ /* 0x000fe20003f66270 */
[----:B------:R-:W-:-:S12]  /*a180*/  BSSY B1, `(.L_x_3396) ;  /* 0x0000014000017945 */ /* 0x000fd80003800000 */
[----:B------:R-:W-:Y:S05]  /*a190*/  @P3 BRA `(.L_x_3397) ;  /* 0x0000000000483947 */ /* 0x000fea0003800000 */
[----:B------:R-:W-:-:S13]  /*a1a0*/  ISETP.NE.AND P3, PT, R31, RZ, PT ;  /* 0x000000ff1f00720c */ /* 0x000fda0003f65270 */
[----:B0-----:R-:W0:Y:S04]  /*a1b0*/  @P3 LDS.128 R44, [R41+0x21000] ;  /* 0x02100000292c3984 */ /* 0x001e280000000c00 */
[----:B0-----:R-:W-:Y:S01]  /*a1c0*/  @P3 STG.E.128 desc[UR60][R50.64], R44 ;  /* 0x0000002c32003986 */ /* 0x001fe2000c101d3c */
[----:B------:R-:W-:-:S13]  /*a1d0*/  ISETP.NE.AND P3, PT, R35, RZ, PT ;  /* 0x000000ff2300720c */ /* 0x000fda0003f65270 */
[----:B------:R-:W0:Y:S04]  /*a1e0*/  @P3 LDS.128 R44, [R42+0x21000] ;  /* 0x021000002a2c3984 */ /* 0x000e280000000c00 */
        /* <DEDUP_REMOVED lines=12> */
[----:B0-----:R2:W-:Y:S02]  /*a2b0*/  @P3 STG.E.128 desc[UR60][R50.64+0x140], R44 ;  /* 0x0001402c32003986 */ /* 0x0015e4000c101d3c */
.L_x_3397:
[----:B------:R-:W-:Y:S05]  /*a2c0*/  BSYNC B1 ;  /* 0x0000000000017941 */ /* 0x000fea0003800000 */
.L_x_3396:
[----:B------:R-:W-:-:S13]  /*a2d0*/  ISETP.GE.AND P3, PT, R223, R43, PT ;  /* 0x0000002bdf00720c */ /* 0x000fda0003f66270 */
[----:B------:R-:W-:Y:S05]  /*a2e0*/  @P3 BRA `(.L_x_3341) ;  /* 0x0000000000483947 */ /* 0x000fea0003800000 */
[----:B------:R-:W-:-:S13]  /*a2f0*/  ISETP.NE.AND P3, PT, R31, RZ, PT ;  /* 0x000000ff1f00720c */ /* 0x000fda0003f65270 */
[----:B0-2---:R-:W0:Y:S04]  /*a300*/  @P3 LDS.128 R44, [R41+0x23000] ;  /* 0x02300000292c3984 */ /* 0x005e280000000c00 */
        /* <DEDUP_REMOVED lines=16> */
.L_x_3341:
[----:B------:R-:W-:Y:S05]  /*a410*/  BSYNC B0 ;  /* 0x0000000000007941 */ /* 0x000fea0003800000 */
.L_x_3307:
        /* <DEDUP_REMOVED lines=17> */
.L_x_3399:
[----:B------:R-:W-:Y:S05]  /*a530*/  BSYNC B0 ;  /* 0x0000000000007941 */ /* 0x000fea0003800000 */
.L_x_3398:
[----:B------:R-:W1:Y:S01]  /*a540*/  SYNCS.PHASECHK.TRANS64.TRYWAIT P2, [R100+URZ+0x368b0], R101 ;  /* 0x0368b065640075a7 */ /* 0x000e62000804017f */
[----:B------:R-:W-:Y:S01]  /*a550*/  ULDC.64 UR4, c[0x0][0x308] ;  /* 0x0000c20000047ab9 */ /* 0x000fe20000000a00 */
[----:B------:R-:W-:Y:S01]  /*a560*/  ULDC.64 UR6, c[0x0][0x318] ;  /* 0x0000c60000067ab9 */ /* 0x000fe20000000a00 */
[----:B0-----:R-:W-:Y:S01]  /*a570*/  IMAD.U32 R44, RZ, RZ, UR4 ;  /* 0x00000004ff2c7e24 */ /* 0x001fe2000f8e00ff */
[----:B------:R-:W-:Y:S01]  /*a580*/  BSSY B0, `(.L_x_3400) ;  /* 0x0000009000007945 */ /* 0x000fe20003800000 */
[----:B------:R-:W-:Y:S02]  /*a590*/  IMAD.U32 R46, RZ, RZ, UR6 ;  /* 0x00000006ff2e7e24 */ /* 0x000fe4000f8e00ff */
[----:B------:R-:W-:Y:S01]  /*a5a0*/  IMAD.U32 R45, RZ, RZ, UR7 ;  /* 0x00000007ff2d7e24 */ /* 0x000fe2000f8e00ff */
[----:B------:R0:W-:Y:S04]  /*a5b0*/  STL [R1+0x4], R44 ;  /* 0x0000042c01007387 */ /* 0x0001e80000100800 */
[----:B------:R2:W-:Y:S01]  /*a5c0*/  STL [R1+0xc], R46 ;  /* 0x00000c2e01007387 */ /* 0x0005e20000100800 */
[----:B0-----:R-:W-:-:S05]  /*a5d0*/  IMAD.U32 R44, RZ, RZ, UR5 ;  /* 0x00000005ff2c7e24 */ /* 0x001fca000f8e00ff */
[----:B------:R2:W-:Y:S04]  /*a5e0*/  STL [R1], R44 ;  /* 0x0000002c01007387 */ /* 0x0005e80000100800 */
[----:B------:R2:W-:Y:S02]  /*a5f0*/  STL [R1+0x8], R45 ;  /* 0x0000082d01007387 */ /* 0x0005e40000100800 */
[----:B-12---:R-:W-:Y:S05]  /*a600*/  @!P2 BRA `(.L_x_3401) ;  /* 0x000001a800a4a947 */ /* 0x006fea0003800000 */
.L_x_3619:
[----:B------:R-:W-:Y:S05]  /*a610*/  BSYNC B0 ;  /* 0x0000000000007941 */ /* 0x000fea0003800000 */
.L_x_3400:
[----:B------:R1:W5:Y:S04]  /*a620*/  LDL R55, [R1+0xc] ;  /* 0x00000c0001377983 */ /* 0x0003680000100800 */
[----:B------:R1:W5:Y:S04]  /*a630*/  LDL R54, [R1+0x8] ;  /* 0x0000080001367983 */ /* 0x0003680000100800 */
[----:B------:R1:W5:Y:S04]  /*a640*/  LDL R53, [R1+0x4] ;  /* 0x0000040001357983 */ /* 0x0003680000100800 */
[----:B------:R1:W5:Y:S01]  /*a650*/  LDL R52, [R1] ;  /* 0x0000000001347983 */ /* 0x0003620000100800 */
[----:B------:R-:W-:Y:S01]  /*a660*/  ISETP.GE.AND P2, PT, R19, R43, PT ;  /* 0x0000002b1300720c */ /* 0x000fe20003f46270 */
[----:B------:R-:W-:Y:S01]  /*a670*/  BSSY B0, `(.L_x_3402) ;  /* 0x0000022000007945 */ /* 0x000fe20003800000 */
[----:B------:R-:W-:-:S11]  /*a680*/  IMAD.WIDE R48, R25, 0x70, R120 ;  /* 0x0000007019307825 */ /* 0x000fd600078e0278 */
[----:B-1----:R-:W-:Y:S05]  /*a690*/  @P2 BRA `(.L_x_3403) ;  /* 0x00000000007c2947 */ /* 0x002fea0003800000 */
[----:B-----5:R-:W-:Y:S01]  /*a6a0*/  R2UR UR7, R55 ;  /* 0x00000000370772ca */ /* 0x020fe200000e0000 */
[----:B------:R-:W-:Y:S01]  /*a6b0*/  IMAD.MOV.U32 R44, RZ, RZ, R116 ;  /* 0x000000ffff2c7224 */ /* 0x000fe200078e0074 */
[----:B------:R-:W-:Y:S01]  /*a6c0*/  R2UR UR4, R54 ;  /* 0x00000000360472ca */ /* 0x000fe200000e0000 */
[----:B------:R-:W-:Y:S01]  /*a6d0*/  IMAD.MOV.U32 R45, RZ, RZ, R40 ;  /* 0x000000ffff2d7224 */ /* 0x000fe200078e0028 */
[----:B------:R-:W-:Y:S02]  /*a6e0*/  R2UR UR6, R53 ;  /* 0x00000000350672ca */ /* 0x000fe400000e0000 */
[----:B------:R-:W-:-:S07]  /*a6f0*/  R2UR UR5, R52 ;  /* 0x00000000340572ca */ /* 0x000fce00000e0000 */
[----:B------:R-:W-:Y:S02]  /*a700*/  IMAD R47, R49, UR7, RZ ;  /* 0x00000007312f7c24 */ /* 0x000fe4000f8e02ff */
[----:B------:R-:W-:-:S04]  /*a710*/  IMAD.WIDE.U32 R44, R48, UR7, R44 ;  /* 0x00000007302c7c25 */ /* 0x000fc8000f8e002c */
[----:B------:R-:W-:Y:S01]  /*a720*/  IMAD R47, R48, UR4, R47 ;  /* 0x00000004302f7c24 */ /* 0x000fe2000f8e022f */
[----:B------:R-:W-:Y:S01]  /*a730*/  LEA R50, P2, R44, UR6, 0x1 ;  /* 0x000000062c327c11 */ /* 0x000fe2000f8408ff */
[----:B------:R-:W-:Y:S02]  /*a740*/  ULDC UR4, c[0x0][0x2e4] ;  /* 0x0000b90000047ab9 */ /* 0x000fe40000000800 */
[----:B------:R-:W-:-:S05]  /*a750*/  IMAD.IADD R45, R45, 0x1, R47 ;  /* 0x000000012d2d7824 */ /* 0x000fca00078e022f */
[----:B------:R-:W-:Y:S02]  /*a760*/  LEA.HI.X R51, R44, UR5, R45, 0x1, P2 ;  /* 0x000000052c337c11 */ /* 0x000fe400090f0c2d */
[----:B------:R-:W-:-:S13]  /*a770*/  ISETP.GE.AND P2, PT, R22, UR4, PT ;  /* 0x0000000416007c0c */ /* 0x000fda000bf46270 */
[----:B------:R-:W1:Y:S04]  /*a780*/  @!P2 LDS.128 R44, [R41] ;  /* 0x00000000292ca984 */ /* 0x000e680000000c00 */
[----:B-1----:R-:W-:Y:S01]  /*a790*/  @!P2 STG.E.128 desc[UR60][R50.64], R44 ;  /* 0x0000002c3200a986 */ /* 0x002fe2000c101d3c */
[----:B------:R-:W-:-:S13]  /*a7a0*/  ISETP.GE.AND P2, PT, R204, UR4, PT ;  /* 0x00000004cc007c0c */ /* 0x000fda000bf46270 */
[----:B------:R-:W1:Y:S04]  /*a7b0*/  @!P2 LDS.128 R44, [R42] ;  /* 0x000000002a2ca984 */ /* 0x000e680000000c00 */
[----:B-1----:R-:W-:Y:S01]  /*a7c0*/  @!P2 STG.E.128 desc[UR60][R50.64+0x40], R44 ;  /* 0x0000402c3200a986 */ /* 0x002fe2000c101d3c */
[----:B------:R-:W-:-:S13]  /*a7d0*/  ISETP.GE.AND P2, PT, R205, UR4, PT ;  /* 0x00000004cd007c0c */ /* 0x000fda000bf46270 */
[----:B------:R-:W1:Y:S04]  /*a7e0*/  @!P2 LDS.128 R44, [R41+0x3800] ;  /* 0x00380000292ca984 */ /* 0x000e680000000c00 */
        /* <DEDUP_REMOVED lines=9> */
[----:B-1----:R1:W-:Y:S02]  /*a880*/  @!P2 STG.E.128 desc[UR60][R50.64+0x140], R44 ;  /* 0x0001402c3200a986 */ /* 0x0023e4000c101d3c */
.L_x_3403:
[----:B------:R-:W-:Y:S05]  /*a890*/  BSYNC B0 ;  /* 0x0000000000007941 */ /* 0x000fea0003800000 */
.L_x_3402:
[----:B------:R-:W-:Y:S01]  /*a8a0*/  ISETP.GE.AND P2, PT, R223, R43, PT ;  /* 0x0000002bdf00720c */ /* 0x000fe20003f46270 */
[----:B------:R-:W-:-:S12]  /*a8b0*/  BSSY B0, `(.L_x_3404) ;  /* 0x0000023000007945 */ /* 0x000fd80003800000 */
[----:B------:R-:W-:Y:S05]  /*a8c0*/  @P2 BRA `(.L_x_3405) ;  /* 0x0000000000842947 */ /* 0x000fea0003800000 */
[----:B-----5:R-:W-:Y:S01]  /*a8d0*/  R2UR UR7, R55 ;  /* 0x00000000370772ca */ /* 0x020fe200000e0000 */
[----:B-1----:R-:W-:Y:S01]  /*a8e0*/  IMAD.MOV.U32 R44, RZ, RZ, R116 ;  /* 0x000000ffff2c7224 */ /* 0x002fe200078e0074 */
[----:B------:R-:W-:Y:S01]  /*a8f0*/  R2UR UR4, R54 ;  /* 0x00000000360472ca */ /* 0x000fe200000e0000 */
[----:B------:R-:W-:Y:S01]  /*a900*/  IMAD.MOV.U32 R45, RZ, RZ, R40 ;  /* 0x000000ffff2d7224 */ /* 0x000fe200078e0028 */
[----:B------:R-:W-:Y:S02]  /*a910*/  IADD3 R43, P2, R48, 0x40, RZ ;  /* 0x00000040302b7810 */ /* 0x000fe40007f5e0ff */
[----:B------:R-:W-:Y:S02]  /*a920*/  R2UR UR6, R53 ;  /* 0x00000000350672ca */ /* 0x000fe400000e0000 */
[----:B------:R-:W-:Y:S01]  /*a930*/  R2UR UR5, R52 ;  /* 0x00000000340572ca */ /* 0x000fe200000e0000 */
[----:B------:R-:W-:-:S04]  /*a940*/  IMAD.X R48, RZ, RZ, R49, P2 ;  /* 0x000000ffff307224 */ /* 0x000fc800010e0631 */
        /* <DEDUP_REMOVED lines=25> */
.L_x_3405:
[----:B------:R-:W-:Y:S05]  /*aae0*/  BSYNC B0 ;  /* 0x0000000000007941 */ /* 0x000fea0003800000 */
.L_x_3404:
[----:B------:R-:W3:Y:S01]  /*aaf0*/  LDL R41, [R1+0x10] ;  /* 0x0000100001297983 */ /* 0x000ee20000100800 */
[----:B0-----:R-:W-:Y:S01]  /*ab00*/  @!P3 VIADD R100, R100, 0x368c0 ;  /* 0x000368c06464b836 */ /* 0x001fe20000000000 */
[----:B------:R-:W-:Y:S01]  /*ab10*/  PLOP3.LUT P2, PT, PT, PT, PT, 0x8, 0x0 ;  /* 0x000000000000781c */ /* 0x000fe20003f4e170 */
[----:B------:R-:W-:Y:S01]  /*ab20*/  VIADD R18, R18, 0x1 ;  /* 0x0000000112127836 */ /* 0x000fe20000000000 */
[----:B------:R-:W-:Y:S01]  /*ab30*/  @!PT LDS RZ, [RZ] ;  /* 0x00000000fffff984 */ /* 0x000fe20000000800 */
[----:B------:R-:W-:Y:S01]  /*ab40*/  @!PT LDS RZ, [RZ] ;  /* 0x00000000fffff984 */ /* 0x000fe20000000800 */
[----:B------:R-:W-:Y:S01]  /*ab50*/  @!PT LDS RZ, [RZ] ;  /* 0x00000000fffff984 */ /* 0x000fe20000000800 */
[----:B------:R-:W-:Y:S01]  /*ab60*/  @!PT LDS RZ, [RZ] ;  /* 0x00000000fffff984 */ /* 0x000fe20000000800 */
[----:B------:R0:W-:Y:S06]  /*ab70*/  MEMBAR.ALL.CTA ;  /* 0x0000000000007992 */ /* 0x0001ec0000008000 */
[----:B0-----:R-:W0:Y:S01]  /*ab80*/  FENCE.VIEW.ASYNC.S ;  /* 0x00000000000073c6 */ /* 0x001e220000000000 */
[----:B------:R-:W-:Y:S01]  /*ab90*/  @!P3 PRMT R100, RZ, 0x654, R100 ;  /* 0x00000654ff64b816 */ /* 0x000fe20000000064 */
[----:B0-----:R0:W-:Y:S06]  /*aba0*/  BAR.SYNC.DEFER_BLOCKING R154, 0x80 ;  /* 0x0002009a0000751d */ /* 0x0011ec0000010000 */
[----:B------:R0:W-:Y:S01]  /*abb0*/  @!P3 SYNCS.ARRIVE.TRANS64.RED.A1T0 RZ, [R100+URZ], RZ ;  /* 0x000000ff64ffb9a7 */ /* 0x0001e2000810043f */
[----:B------:R-:W-:-:S04]  /*abc0*/  ISETP.NE.AND P3, PT, R18, 0x2, PT ;  /* 0x000000021200780c */ /* 0x000fc80003f65270 */
[----:B------:R-:W-:Y:S02]  /*abd0*/  SEL R18, R18, RZ, P3 ;  /* 0x000000ff12127207 */ /* 0x000fe40001800000 */
[----:B---3--:R-:W-:Y:S02]  /*abe0*/  LOP3.LUT P4, RZ, R41, 0x2, RZ, 0xc0, !PT ;  /* 0x0000000229ff7812 */ /* 0x008fe4000788c0ff */
[----:B------:R-:W-:-:S04]  /*abf0*/  SEL R41, RZ, 0x1, P3 ;  /* 0x00000001ff297807 */ /* 0x000fc80001800000 */
[----:B------:R-:W-:-:S07]  /*ac00*/  LOP3.LUT R206, R206, R41, RZ, 0x3c, !PT ;  /* 0x00000029cece7212 */ /* 0x000fce00078e3cff */
[----:B0-----:R-:W-:Y:S05]  /*ac10*/  @P4 BRA `(.L_x_3406) ;  /* 0xffffff7800d04947 */ /* 0x001fea000383ffff */
.L_x_3302:
[----:B------:R-:W-:Y:S01]  /*ac20*/  BSSY B0, `(.L_x_3407) ;  /* 0x000003a000007945 */ /* 0x000fe20003800000 */
[----:B------:R-:W-:Y:S01]  /*ac30*/  ISETP.GE.AND P1, PT, R151, 0x1, PT ;  /* 0x000000019700780c */ /* 0x000fe20003f26270 */
[----:B------:R-:W-:Y:S01]  /*ac40*/  IMAD.MOV.U32 R0, RZ, RZ, RZ ;  /* 0x000000ffff007224 */ /* 0x000fe200078e00ff */
[----:B------:R-:W-:Y:S02]  /*ac50*/  PLOP3.LUT P0, PT, PT, PT, PT, 0x80, 0x0 ;  /* 0x000000000000781c */ /* 0x000fe40003f0f070 */
[----:B------:R-:W-:Y:S02]  /*ac60*/  CS2R R118, SRZ ;  /* 0x0000000000767805 */ /* 0x000fe4000001ff00 */
[----:B------:R-:W-:Y:S02]  /*ac70*/  MOV R3, RZ ;  /* 0x000000ff00037202 */ /* 0x000fe40000000f00 */
[----:B------:R-:W-:Y:S02]  /*ac80*/  CS2R R116, SRZ ;  /* 0x0000000000747805 */ /* 0x000fe4000001ff00 */
[----:B------:R-:W-:-:S02]  /*ac90*/  CS2R R114, SRZ ;  /* 0x0000000000727805 */ /* 0x000fc4000001ff00 */
[----:B------:R-:W-:Y:S02]  /*aca0*/  CS2R R112, SRZ ;  /* 0x0000000000707805 */ /* 0x000fe4000001ff00 */
[----:B------:R-:W-:Y:S01]  /*acb0*/  CS2R R106, SRZ ;  /* 0x00000000006a7805 */ /* 0x000fe2000001ff00 */
[----:B------:R-:W-:Y:S01]  /*acc0*/  IMAD.MOV.U32 R110, RZ, RZ, RZ ;  /* 0x000000ffff6e7224 */ /* 0x000fe200078e00ff */
[----:B------:R-:W-:Y:S02]  /*acd0*/  CS2R R108, SRZ ;  /* 0x00000000006c7805 */ /* 0x000fe4000001ff00 */
[----:B-----5:R-:W-:Y:S02]  /*ace0*/  CS2R R54, SRZ ;  /* 0x0000000000367805 */ /* 0x020fe4000001ff00 */
        /* <DEDUP_REMOVED lines=28> */
[----:B-1----:R-:W-:Y:S02]  /*aeb0*/  CS2R R50, SRZ ;  /* 0x0000000000327805 */ /* 0x002fe4000001ff00 */
[----:B------:R-:W-:Y:S02]  /*aec0*/  CS2R R52, SRZ ;  /* 0x0000000000347805 */ /* 0x000fe4000001ff00 */
[----:B--2---:R-:W-:-:S02]  /*aed0*/  CS2R R48, SRZ ;  /* 0x0000000000307805 */ /* 0x004fc4000001ff00 */
        /* <DEDUP_REMOVED lines=10> */
[----:B------:R-:W-:Y:S01]  /*af80*/  CS2R R28, SRZ ;  /* 0x00000000001c7805 */ /* 0x000fe2000001ff00 */
[----:B------:R-:W-:Y:S06]  /*af90*/  @P2 BRA `(.L_x_3408) ;  /* 0x0000000000082947 */ /* 0x000fec0003800000 */
[----:B------:R-:W0:Y:S02]  /*afa0*/  FENCE.VIEW.ASYNC.G ;  /* 0x00000000000073c6 */ /* 0x000e240000000100 */
[----:B0-----:R-:W-:Y:S06]  /*afb0*/  BAR.ARV 0xc, 0x120 ;  /* 0x0304800000007b1d */ /* 0x001fec0000002000 */
.L_x_3408:
[----:B------:R-:W-:Y:S05]  /*afc0*/  BSYNC B0 ;  /* 0x0000000000007941 */ /* 0x000fea0003800000 */
.L_x_3407:
[----:B------:R-:W-:Y:S01]  /*afd0*/  CS2R R24, SRZ ;  /* 0x0000000000187805 */ /* 0x000fe2000001ff00 */
[----:B------:R-:W-:Y:S06]  /*afe0*/  @!P1 BRA `(.L_x_3409) ;  /* 0x0000011c00189947 */ /* 0x000fec0003800000 */
[----:B------:R-:W2:Y:S04]  /*aff0*/  LDL R4, [R1+0x54] ;  /* 0x0000540001047983 */ /* 0x000ea80000100800 */
        /* <DEDUP_REMOVED lines=27> */
.L_x_3410:
[----:B------:R-:W-:Y:S02]  /*b1b0*/  ULDC UR4, c[0x0][0x3d4] ;  /* 0x0000f50000047ab9 */ /* 0x000fe40000000800 */
[----:B------:R-:W-:-:S13]  /*b1c0*/  ISETP.LT.AND P0, PT, RZ, UR4, PT ;  /* 0x00000004ff007c0c */ /* 0x000fda000bf01270 */
[----:B------:R-:W-:Y:S05]  /*b1d0*/  @P0 BRA `(.L_x_3411) ;  /* 0x00000000003c0947 */ /* 0x000fea0003800000 */
[----:B------:R-:W-:-:S04]  /*b1e0*/  LEA.HI R0, R224, R224, RZ, 0x1 ;  /* 0x000000e0e0007211 */ /* 0x000fc800078f08ff */
        /* <DEDUP_REMOVED lines=8> */
.L_x_3414:
[----:B-1----:R1:W2:Y:S02]  /*b270*/  SYNCS.PHASECHK.TRANS64.TRYWAIT P0, [R2+URZ+0x36800], R3 ;  /* 0x03680003020075a7 */ /* 0x0022a4000800017f */
[----:B--2---:R-:W-:Y:S05]  /*b280*/  @!P0 NANOSLEEP.SYNCS 0x989680 ;  /* 0x009896800000895d */ /* 0x004fea0003900000 */
[----:B------:R-:W2:Y:S02]  /*b290*/  @!P0 SYNCS.PHASECHK.TRANS64 P0, [R2+URZ+0x36800], R3 ;  /* 0x03680003020085a7 */ /* 0x000ea4000800007f */
[----:B--2---:R-:W-:Y:S05]  /*b2a0*/  @!P0 BRA `(.L_x_3414) ;  /* 0xfffffffc00f08947 */ /* 0x004fea000383ffff */
.L_x_3413:
[----:B------:R-:W-:Y:S05]  /*b2b0*/  BSYNC B0 ;  /* 0x0000000000007941 */ /* 0x000fea0003800000 */
.L_x_3412:
[----:B------:R-:W-:Y:S05]  /*b2c0*/  BRA `(.L_x_3415) ;  /* 0x0000005800287947 */ /* 0x000fea0003800000 */
.L_x_3411:
[----:B------:R-:W2:Y:S01]  /*b2d0*/  LDL R0, [R1+0x54] ;  /* 0x0000540001007983 */ /* 0x000ea20000100800 */
[----:B------:R-:W-:Y:S01]  /*b2e0*/  ULDC.64 UR4, c[0x0][0x3d8] ;  /* 0x0000f60000047ab9 */ /* 0x000fe20000000a00 */
[----:B------:R-:W-:Y:S01]  /*b2f0*/  ULDC.64 UR6, c[0x0][0x3e8] ;  /* 0x0000fa0000067ab9 */ /* 0x000fe20000000a00 */
[C---:B------:R-:W-:Y:S01]  /*b300*/  IMAD.WIDE.U32 R4, R145.reuse, UR4, RZ ;  /* 0x0000000491047c25 */ /* 0x040fe2000f8e00ff */
[----:B------:R-:W-:Y:S02]  /*b310*/  SHF.R.S32.HI R8, RZ, 0x1f, R16 ;  /* 0x0000001fff087819 */ /* 0x000fe40000011410 */
[----:B------:R-:W-:Y:S01]  /*b320*/  SHF.R.S32.HI R10, RZ, 0x1f, R22 ;  /* 0x0000001fff0a7819 */ /* 0x000fe20000011416 */
[----:B------:R-:W-:Y:S01]  /*b330*/  IMAD.WIDE.U32 R40, R145, UR6, RZ ;  /* 0x0000000691287c25 */ /* 0x000fe2000f8e00ff */
[----:B--2---:R-:W-:Y:S02]  /*b340*/  R2UR UR8, R0 ;  /* 0x00000000000872ca */ /* 0x004fe400000e0000 */
[----:B------:R-:W-:-:S05]  /*b350*/  SHF.R.S32.HI R0, RZ, 0x1f, R145 ;  /* 0x0000001fff007819 */ /* 0x000fca0000011491 */
[C---:B------:R-:W-:Y:S02]  /*b360*/  IMAD R6, R0.reuse, UR4, RZ ;  /* 0x0000000400067c24 */ /* 0x040fe4000f8e02ff */
[----:B------:R-:W-:Y:S02]  /*b370*/  IMAD R0, R0, UR6, RZ ;  /* 0x0000000600007c24 */ /* 0x000fe4000f8e02ff */
[C---:B------:R-:W-:Y:S01]  /*b380*/  IMAD R11, R145.reuse, UR5, R6 ;  /* 0x00000005910b7c24 */ /* 0x040fe2000f8e0206 */
[----:B------:R-:W-:Y:S01]  /*b390*/  ULDC.64 UR4, c[0x0][0x3c8] ;  /* 0x0000f20000047ab9 */ /* 0x000fe20000000a00 */
[----:B------:R-:W-:Y:S01]  /*b3a0*/  IMAD R9, R145, UR7, R0 ;  /* 0x0000000791097c24 */ /* 0x000fe2000f8e0200 */
[----:B------:R-:W-:Y:S01]  /*b3b0*/  IADD3 R0, P0, R16, R4, RZ ;  /* 0x0000000410007210 */ /* 0x000fe20007f1e0ff */
[----:B------:R-:W-:Y:S01]  /*b3c0*/  IMAD.IADD R11, R11, 0x1, R5 ;  /* 0x000000010b0b7824 */ /* 0x000fe200078e0205 */
[----:B------:R-:W-:Y:S01]  /*b3d0*/  ULOP3.LUT UP0, URZ, UR8, 0x3ff, URZ, 0xc0, !UPT ;  /* 0x000003ff083f7892 */ /* 0x000fe2000f80c03f */
[----:B------:R-:W-:Y:S01]  /*b3e0*/  LEA R37, P1, R4, UR4, 0x1 ;  /* 0x0000000404257c11 */ /* 0x000fe2000f8208ff */
[----:B------:R-:W-:Y:S01]  /*b3f0*/  ULDC.64 UR6, c[0x0][0x3e0] ;  /* 0x0000f80000067ab9 */ /* 0x000fe20000000a00 */
[----:B------:R-:W-:Y:S01]  /*b400*/  IMAD.X R3, R8, 0x1, R11, P0 ;  /* 0x0000000108037824 */ /* 0x000fe200000e060b */
[----:B------:R-:W-:-:S02]  /*b410*/  LEA R24, P2, R0, UR4, 0x1 ;  /* 0x0000000400187c11 */ /* 0x000fc4000f8408ff */
[----:B------:R-:W-:Y:S02]  /*b420*/  LEA.HI.X R39, R4, UR5, R11, 0x1, P1 ;  /* 0x0000000504277c11 */ /* 0x000fe400088f0c0b */
[----:B------:R-:W-:Y:S02]  /*b430*/  PLOP3.LUT P1, PT, PT, PT, UP0, 0x80, 0x0 ;  /* 0x000000000000781c */ /* 0x000fe40003f2f008 */
[----:B------:R-:W-:Y:S02]  /*b440*/  LEA.HI.X R25, R0, UR5, R3, 0x1, P2 ;  /* 0x0000000500197c11 */ /* 0x000fe400090f0c03 */
[----:B------:R-:W-:Y:S02]  /*b450*/  IADD3 R5, P0, R22, R4, RZ ;  /* 0x0000000416057210 */ /* 0x000fe40007f1e0ff */
[-C--:B------:R-:W-:Y:S02]  /*b460*/  IADD3 R6, P4, R16, R40.reuse, RZ ;  /* 0x0000002810067210 */ /* 0x080fe40007f9e0ff */
[----:B------:R-:W-:Y:S01]  /*b470*/  IADD3 R9, R9, R41, RZ ;  /* 0x0000002909097210 */ /* 0x000fe20007ffe0ff */
[----:B------:R-:W-:Y:S01]  /*b480*/  IMAD.X R4, R10, 0x1, R11, P0 ;  /* 0x000000010a047824 */ /* 0x000fe200000e060b */
[----:B------:R-:W-:-:S02]  /*b490*/  IADD3 R0, P5, R22, R40, RZ ;  /* 0x0000002816007210 */ /* 0x000fc40007fbe0ff */
[----:B------:R-:W-:Y:S01]  /*b4a0*/  LEA R26, P2, R6, UR6, 0x1 ;  /* 0x00000006061a7c11 */ /* 0x000fe2000f8408ff */
[--C-:B------:R-:W-:Y:S01]  /*b4b0*/  IMAD.X R7, R8, 0x1, R9.reuse, P4 ;  /* 0x0000000108077824 */ /* 0x100fe200020e0609 */
[C---:B------:R-:W-:Y:S01]  /*b4c0*/  LEA R42, P3, R5.reuse, UR4, 0x1 ;  /* 0x00000004052a7c11 */ /* 0x040fe2000f8608ff */
[----:B------:R-:W-:Y:S01]  /*b4d0*/  IMAD.X R3, R10, 0x1, R9, P5 ;  /* 0x000000010a037824 */ /* 0x000fe200028e0609 */
[----:B------:R-:W-:Y:S02]  /*b4e0*/  LEA R44, P4, R0, UR6, 0x1 ;  /* 0x00000006002c7c11 */ /* 0x000fe4000f8808ff */
[----:B------:R-:W-:Y:S02]  /*b4f0*/  LEA R38, P0, R40, UR6, 0x1 ;  /* 0x0000000628267c11 */ /* 0x000fe4000f8008ff */
[----:B------:R-:W-:Y:S02]  /*b500*/  LEA.HI.X R27, R6, UR7, R7, 0x1, P2 ;  /* 0x00000007061b7c11 */ /* 0x000fe400090f0c07 */
[----:B------:R-:W-:-:S02]  /*b510*/  LEA.HI.X R43, R5, UR5, R4, 0x1, P3 ;  /* 0x00000005052b7c11 */ /* 0x000fc400098f0c04 */
[----:B------:R-:W-:Y:S02]  /*b520*/  LEA.HI.X R45, R0, UR7, R3, 0x1, P4 ;  /* 0x00000007002d7c11 */ /* 0x000fe4000a0f0c03 */
[----:B------:R-:W-:Y:S01]  /*b530*/  LEA.HI.X R40, R40, UR7, R9, 0x1, P0 ;  /* 0x0000000728287c11 */ /* 0x000fe200080f0c09 */
        /* <DEDUP_REMOVED lines=17> */
.L_x_3416:
[----:B------:R-:W-:Y:S01]  /*b650*/  ULDC.U8 UR4, c[0x0][0x3f0] ;  /* 0x0000fc0000047ab9 */ /* 0x000fe20000000000 */
[----:B------:R-:W-:Y:S01]  /*b660*/  IMAD R0, R149, -0x80, R152 ;  /* 0xffffff8095007824 */ /* 0x000fe200078e0298 */
[----:B------:R-:W-:Y:S01]  /*b670*/  ISETP.NE.AND P0, PT, RZ, UR4, PT ;  /* 0x00000004ff007c0c */ /* 0x000fe2000bf05270 */
[----:B------:R-:W-:Y:S03]  /*b680*/  BSSY B0, `(.L_x_3417) ;  /* 0x0000546000007945 */ /* 0x000fe60003800000 */
[----:B------:R-:W-:-:S09]  /*b690*/  VIMNMX R0, R0, 0x80, PT ;  /* 0x0000008000007848 */ /* 0x000fd20003fe0100 */
        /* <DEDUP_REMOVED lines=15> */
[----:B------:R-:W-:Y:S06]  /*b790*/  @P0 BRA `(.L_x_3420) ;  /* 0x0000000000900947 */ /* 0x000fec0003800000 */
[C---:B------:R-:W-:Y:S01]  /*b7a0*/  VIADD R3, R16.reuse, 0x10 ;  /* 0x0000001010037836 */ /* 0x040fe20000000000 */
[----:B------:R-:W-:Y:S01]  /*b7b0*/  ULDC UR4, c[0x0][0x3d4] ;  /* 0x0000f50000047ab9 */ /* 0x000fe20000000800 */
[C---:B------:R-:W-:Y:S01]  /*b7c0*/  VIADD R4, R16.reuse, 0x20 ;  /* 0x0000002010047836 */ /* 0x040fe20000000000 */
[C---:B------:R-:W-:Y:S01]  /*b7d0*/  ISETP.GE.AND P1, PT, R16.reuse, UR4, PT ;  /* 0x0000000410007c0c */ /* 0x040fe2000bf26270 */
[C---:B------:R-:W-:Y:S01]  /*b7e0*/  VIADD R5, R16.reuse, 0x30 ;  /* 0x0000003010057836 */ /* 0x040fe20000000000 */
[----:B------:R-:W-:Y:S01]  /*b7f0*/  ISETP.GE.AND P2, PT, R3, UR4, PT ;  /* 0x0000000403007c0c */ /* 0x000fe2000bf46270 */
[----:B------:R-:W-:Y:S01]  /*b800*/  VIADD R3, R16, 0x40 ;  /* 0x0000004010037836 */ /* 0x000fe20000000000 */
[----:B------:R-:W-:Y:S01]  /*b810*/  ISETP.GE.AND P3, PT, R4, UR4, PT ;  /* 0x0000000404007c0c */ /* 0x000fe2000bf66270 */
[----:B------:R-:W-:Y:S01]  /*b820*/  VIADD R6, R16, 0x50 ;  /* 0x0000005010067836 */ /* 0x000fe20000000000 */
[----:B------:R-:W-:Y:S02]  /*b830*/  ISETP.GE.AND P4, PT, R5, UR4, PT ;  /* 0x0000000405007c0c */ /* 0x000fe4000bf86270 */
[----:B------:R-:W-:-:S02]  /*b840*/  CS2R R30, SRZ ;  /* 0x00000000001e7805 */ /* 0x000fc4000001ff00 */
[----:B------:R-:W-:Y:S02]  /*b850*/  ISETP.GE.AND P5, PT, R3, UR4, PT ;  /* 0x0000000403007c0c */ /* 0x000fe4000bfa6270 */
[----:B------:R-:W-:Y:S02]  /*b860*/  CS2R R28, SRZ ;  /* 0x00000000001c7805 */ /* 0x000fe4000001ff00 */
[----:B------:R-:W-:Y:S02]  /*b870*/  ISETP.GE.AND P6, PT, R6, UR4, PT ;  /* 0x0000000406007c0c */ /* 0x000fe4000bfc6270 */
        /* <DEDUP_REMOVED lines=22> */
.L_x_3420:
[----:B------:R-:W-:Y:S05]  /*b9e0*/  BSYNC B1 ;  /* 0x0000000000017941 */ /* 0x000fea0003800000 */
.L_x_3419:
[----:B0----5:R-:W-:Y:S01]  /*b9f0*/  IMAD.MOV.U32 R27, RZ, RZ, R20 ;  /* 0x000000ffff1b7224 */ /* 0x021fe200078e0014 */
[----:B------:R-:W-:Y:S01]  /*ba00*/  SHF.R.U64 R58, R20, 0x10, R21 ;  /* 0x00000010143a7819 */ /* 0x000fe20000001215 */
[----:B------:R-:W-:Y:S01]  /*ba10*/  IMAD.MOV.U32 R20, RZ, RZ, R10 ;  /* 0x000000ffff147224 */ /* 0x000fe200078e000a */
[----:B------:R-:W-:Y:S01]  /*ba20*/  SHF.R.U64 R64, R10, 0x10, R11 ;  /* 0x000000100a407819 */ /* 0x000fe2000000120b */
[----:B------:R-:W-:Y:S01]  /*ba30*/  IMAD.MOV.U32 R46, RZ, RZ, R8 ;  /* 0x000000ffff2e7224 */ /* 0x000fe200078e0008 */
[----:B------:R-:W-:Y:S01]  /*ba40*/  LOP3.LUT R10, R208, 0x18, R22, 0xf8, !PT ;  /* 0x00000018d00a7812 */ /* 0x000fe200078ef816 */
[----:B------:R-:W-:Y:S01]  /*ba50*/  IMAD.MOV.U32 R44, RZ, RZ, R31 ;  /* 0x000000ffff2c7224 */ /* 0x000fe200078e001f */
[----:B------:R-:W-:Y:S01]  /*ba60*/  LOP3.LUT P1, RZ, R218, 0x4, RZ, 0xc0, !PT ;  /* 0x00000004daff7812 */ /* 0x000fe2000782c0ff */
[----:B------:R-:W-:Y:S01]  /*ba70*/  IMAD.MOV.U32 R53, RZ, RZ, R43 ;  /* 0x000000ffff357224 */ /* 0x000fe200078e002b */
[----:B------:R-:W-:Y:S01]  /*ba80*/  LOP3.LUT R3, R10, R209, RZ, 0x3c, !PT ;  /* 0x000000d10a037212 */ /* 0x000fe200078e3cff */
[----:B------:R-:W-:Y:S01]  /*ba90*/  IMAD.MOV.U32 R41, RZ, RZ, R30 ;  /* 0x000000ffff297224 */ /* 0x000fe200078e001e */
[----:B------:R-:W-:Y:S01]  /*baa0*/  SHF.R.U64 R72, R8, 0x10, R9 ;  /* 0x0000001008487819 */ /* 0x000fe20000001209 */
[----:B------:R-:W-:Y:S01]  /*bab0*/  UMOV UR4, 0xffffffff ;  /* 0xffffffff00047882 */ /* 0x000fe20000000000 */
[----:B------:R-:W-:Y:S01]  /*bac0*/  SHF.R.U64 R54, R30, 0x10, R31 ;  /* 0x000000101e367819 */ /* 0x000fe2000000121f */
[----:B------:R-:W-:Y:S01]  /*bad0*/  IMAD.IADD R3, R210, 0x1, R3 ;  /* 0x00000001d2037824 */ /* 0x000fe200078e0203 */
[----:B------:R-:W-:Y:S01]  /*bae0*/  SHF.R.U32.HI R55, RZ, 0x10, R31 ;  /* 0x00000010ff377819 */ /* 0x000fe2000001161f */
[----:B------:R-:W-:Y:S01]  /*baf0*/  IMAD.MOV.U32 R30, RZ, RZ, R29 ;  /* 0x000000ffff1e7224 */ /* 0x000fe200078e001d */
[--C-:B------:R-:W-:Y:S01]  /*bb00*/  SHF.R.U64 R66, R42, 0x10, R43.reuse ;  /* 0x000000102a427819 */ /* 0x100fe2000000122b */
[----:B------:R-:W-:Y:S01]  /*bb10*/  IMAD R8, R3, 0x2, R2 ;  /* 0x0000000203087824 */ /* 0x000fe200078e0202 */
[----:B------:R-:W-:Y:S01]  /*bb20*/  SHF.R.U32.HI R67, RZ, 0x10, R43 ;  /* 0x00000010ff437819 */ /* 0x000fe2000001162b */
[----:B------:R-:W-:Y:S01]  /*bb30*/  IMAD.MOV.U32 R45, RZ, RZ, R7 ;  /* 0x000000ffff2d7224 */ /* 0x000fe200078e0007 */
[----:B------:R-:W-:Y:S01]  /*bb40*/  MOV R31, R28 ;  /* 0x0000001c001f7202 */ /* 0x000fe20000000f00 */
[----:B------:R-:W-:Y:S01]  /*bb50*/  VIADD R3, R8, 0x15440 ;  /* 0x0001544008037836 */ /* 0x000fe20000000000 */
[----:B------:R-:W-:Y:S01]  /*bb60*/  SHF.R.U64 R56, R28, 0x10, R29 ;  /* 0x000000101c387819 */ /* 0x000fe2000000121d */
[----:B------:R-:W-:Y:S01]  /*bb70*/  IMAD.MOV.U32 R28, RZ, RZ, R21 ;  /* 0x000000ffff1c7224 */ /* 0x000fe200078e0015 */
[----:B------:R-:W-:Y:S01]  /*bb80*/  MOV R43, R6 ;  /* 0x00000006002b7202 */ /* 0x000fe20000000f00 */
[----:B------:R-:W-:Y:S01]  /*bb90*/  IMAD.MOV.U32 R52, RZ, RZ, R42 ;  /* 0x000000ffff347224 */ /* 0x000fe200078e002a */
[----:B------:R-:W-:Y:S01]  /*bba0*/  SHF.R.U64 R74, R6, 0x10, R7 ;  /* 0x00000010064a7819 */ /* 0x000fe20000001207 */
[----:B------:R-:W-:Y:S01]  /*bbb0*/  VIADD R6, R8, 0x15400 ;  /* 0x0001540008067836 */ /* 0x000fe20000000000 */
[----:B------:R-:W-:Y:S01]  /*bbc0*/  SHF.R.U32.HI R57, RZ, 0x10, R29 ;  /* 0x00000010ff397819 */ /* 0x000fe2000001161d */
[----:B------:R-:W-:Y:S01]  /*bbd0*/  IMAD.MOV.U32 R51, RZ, RZ, R35 ;  /* 0x000000ffff337224 */ /* 0x000fe200078e0023 */
[----:B------:R-:W-:Y:S01]  /*bbe0*/  SHF.R.U32.HI R59, RZ, 0x10, R21 ;  /* 0x00000010ff3b7819 */ /* 0x000fe20000011615 */
[----:B------:R-:W-:Y:S01]  /*bbf0*/  IMAD.MOV.U32 R48, RZ, RZ, R32 ;  /* 0x000000ffff307224 */ /* 0x000fe200078e0020 */
[----:B------:R-:W-:Y:S01]  /*bc00*/  SHF.R.U32.HI R75, RZ, 0x10, R7 ;  /* 0x00000010ff4b7819 */ /* 0x000fe20000011607 */
[----:B------:R-:W-:Y:S01]  /*bc10*/  IMAD.MOV.U32 R7, RZ, RZ, R4 ;  /* 0x000000ffff077224 */ /* 0x000fe200078e0004 */
[--C-:B------:R-:W-:Y:S01]  /*bc20*/  SHF.R.U64 R68, R34, 0x10, R35.reuse ;  /* 0x0000001022447819 */ /* 0x100fe20000001223 */
[----:B------:R-:W-:Y:S01]  /*bc30*/  @P1 VIADD R3, R6, 0xffffffc0 ;  /* 0xffffffc006031836 */ /* 0x000fe20000000000 */
        /* <DEDUP_REMOVED lines=8> */
[----:B------:R-:W-:Y:S01]  /*bcc0*/  SHF.R.U32.HI R61, RZ, 0x10, R15 ;  /* 0x00000010ff3d7819 */ /* 0x000fe2000001160f */
[----:B------:R-:W-:Y:S01]  /*bcd0*/  IMAD.MOV.U32 R25, RZ, RZ, R11 ;  /* 0x000000ffff197224 */ /* 0x000fe200078e000b */
[--C-:B------:R-:W-:Y:S01]  /*bce0*/  SHF.R.U64 R62, R12, 0x10, R13.reuse ;  /* 0x000000100c3e7819 */ /* 0x100fe2000000120d */
[----:B------:R-:W-:Y:S01]  /*bcf0*/  IMAD.MOV.U32 R50, RZ, RZ, R34 ;  /* 0x000000ffff327224 */ /* 0x000fe200078e0022 */
[----:B------:R-:W-:Y:S01]  /*bd00*/  SHF.R.U32.HI R63, RZ, 0x10, R13 ;  /* 0x00000010ff3f7819 */ /* 0x000fe2000001160d */
[----:B------:R-:W-:Y:S01]  /*bd10*/  IMAD.MOV.U32 R49, RZ, RZ, R33 ;  /* 0x000000ffff317224 */ /* 0x000fe200078e0021 */
[----:B------:R-:W-:Y:S01]  /*bd20*/  SHF.R.U32.HI R65, RZ, 0x10, R11 ;  /* 0x00000010ff417819 */ /* 0x000fe2000001160b */
[----:B------:R-:W-:Y:S01]  /*bd30*/  IMAD.MOV.U32 R47, RZ, RZ, R9 ;  /* 0x000000ffff2f7224 */ /* 0x000fe200078e0009 */
[----:B------:R-:W-:Y:S01]  /*bd40*/  SHF.R.U32.HI R71, RZ, 0x10, R33 ;  /* 0x00000010ff477819 */ /* 0x000fe20000011621 */
[----:B------:R-:W-:Y:S01]  /*bd50*/  IMAD.MOV.U32 R42, RZ, RZ, R5 ;  /* 0x000000ffff2a7224 */ /* 0x000fe200078e0005 */
[----:B------:R-:W-:-:S02]  /*bd60*/  SHF.R.U32.HI R73, RZ, 0x10, R9 ;  /* 0x00000010ff497819 */ /* 0x000fc40000011609 */
[----:B------:R-:W-:Y:S02]  /*bd70*/  SHF.R.U32.HI R77, RZ, 0x10, R5 ;  /* 0x00000010ff4d7819 */ /* 0x000fe40000011605 */
[----:B------:R-:W-:Y:S02]  /*bd80*/  PRMT R35, R41, 0x5410, R54 ;  /* 0x0000541029237816 */ /* 0x000fe40000000036 */
[----:B------:R-:W-:Y:S02]  /*bd90*/  PRMT R6, R44, 0x5410, R55 ;  /* 0x000054102c067816 */ /* 0x000fe40000000037 */
[----:B------:R-:W-:Y:S02]  /*bda0*/  PRMT R32, R30, 0x5410, R57 ;  /* 0x000054101e207816 */ /* 0x000fe40000000039 */
[----:B------:R-:W-:Y:S02]  /*bdb0*/  PRMT R31, R31, 0x5410, R56 ;  /* 0x000054101f1f7816 */ /* 0x000fe40000000038 */
[----:B------:R-:W-:-:S02]  /*bdc0*/  PRMT R27, R27, 0x5410, R58 ;  /* 0x000054101b1b7816 */ /* 0x000fc4000000003a */
[----:B------:R-:W-:Y:S02]  /*bdd0*/  PRMT R28, R28, 0x5410, R59 ;  /* 0x000054101c1c7816 */ /* 0x000fe4000000003b */
[----:B------:R-:W-:Y:S01]  /*bde0*/  LEA.HI R4, R224, R224, RZ, 0x1 ;  /* 0x000000e0e0047211 */ /* 0x000fe200078f08ff */
[----:B------:R-:W-:Y:S06]  /*bdf0*/  BRA.DIV UR4, `(.L_x_3421) ;  /* 0x0000019204bc7947 */ /* 0x000fec000b800000 */
.L_x_3622:
[----:B------:R-:W-:Y:S01]  /*be00*/  UMOV UR4, 0xffffffff ;  /* 0xffffffff00047882 */ /* 0x000fe20000000000 */
[----:B------:R-:W-:Y:S02]  /*be10*/  LOP3.LUT R5, R4, 0xfffffffe, RZ, 0xc0, !PT ;  /* 0xfffffffe04057812 */ /* 0x000fe400078ec0ff */
[----:B------:R-:W-:Y:S05]  /*be20*/  BRA.DIV UR4, `(.L_x_3422) ;  /* 0x0000019204d87947 */ /* 0x000fea000b800000 */
.L_x_3625:
[----:B------:R-:W-:Y:S01]  /*be30*/  UMOV UR4, 0xffffffff ;  /* 0xffffffff00047882 */ /* 0x000fe20000000000 */
[----:B------:R-:W-:Y:S02]  /*be40*/  IMAD.IADD R5, R224, 0x1, -R5 ;  /* 0x00000001e0057824 */ /* 0x000fe400078e0a05 */
[----:B------:R-:W-:Y:S05]  /*be50*/  BRA.DIV UR4, `(.L_x_3423) ;  /* 0x0000019204f47947 */ /* 0x000fea000b800000 */
.L_x_3628:
[----:B------:R-:W-:Y:S01]  /*be60*/  UMOV UR4, 0xffffffff ;  /* 0xffffffff00047882 */ /* 0x000fe20000000000 */
[----:B------:R-:W-:Y:S02]  /*be70*/  SHF.L.U32 R5, R5, 0x1f, RZ ;  /* 0x0000001f05057819 */ /* 0x000fe400000006ff */
[----:B------:R-:W-:Y:S05]  /*be80*/  BRA.DIV UR4, `(.L_x_3424) ;  /* 0x0000019604107947 */ /* 0x000fea000b800000 */
.L_x_3631:
[----:B------:R-:W0:Y:S01]  /*be90*/  SYNCS.PHASECHK.TRANS64.TRYWAIT P1, [R2+URZ+0x36800], R5 ;  /* 0x03680005020075a7 */ /* 0x000e22000802017f */
        /* <DEDUP_REMOVED lines=20> */
.L_x_3632:
[----:B------:R-:W-:Y:S05]  /*bfe0*/  BSYNC B1 ;  /* 0x0000000000017941 */ /* 0x000fea0003800000 */
.L_x_3425:
[----:B------:R-:W-:Y:S01]  /*bff0*/  BSSY B1, `(.L_x_3427) ;  /* 0x0000103000017945 */ /* 0x000fe20003800000 */
[----:B------:R-:W-:-:S03]  /*c000*/  IMAD.MOV.U32 R37, RZ, RZ, R6 ;  /* 0x000000ffff257224 */ /* 0x000fc600078e0006 */
[----:B------:R-:W-:Y:S05]  /*c010*/  @P0 BRA `(.L_x_3428) ;  /* 0x0000001000000947 */ /* 0x000fea0003800000 */
[----:B0-----:R-:W0:Y:S01]  /*c020*/  LDC R5, c[0x0][0x3d4] ;  /* 0x0000f500ff057b82 */ /* 0x001e220000000800 */
[C---:B------:R-:W-:Y:S01]  /*c030*/  VIADD R4, R16.reuse, 0x10 ;  /* 0x0000001010047836 */ /* 0x040fe20000000000 */
[----:B------:R-:W-:Y:S01]  /*c040*/  BSSY B2, `(.L_x_3429) ;  /* 0x0000032000027945 */ /* 0x000fe20003800000 */
[C---:B------:R-:W-:Y:S02]  /*c050*/  VIADD R6, R16.reuse, 0x20 ;  /* 0x0000002010067836 */ /* 0x040fe40000000000 */
[C---:B------:R-:W-:Y:S01]  /*c060*/  VIADD R40, R16.reuse, 0x30 ;  /* 0x0000003010287836 */ /* 0x040fe20000000000 */
[-C--:B0-----:R-:W-:Y:S02]  /*c070*/  ISETP.GE.AND P0, PT, R16, R5.reuse, PT ;  /* 0x000000051000720c */ /* 0x081fe40003f06270 */
[-C--:B------:R-:W-:Y:S01]  /*c080*/  ISETP.GE.AND P1, PT, R4, R5.reuse, PT ;  /* 0x000000050400720c */ /* 0x080fe20003f26270 */
[----:B------:R-:W-:Y:S01]  /*c090*/  VIADD R4, R16, 0x40 ;  /* 0x0000004010047836 */ /* 0x000fe20000000000 */
[-C--:B------:R-:W-:Y:S01]  /*c0a0*/  ISETP.GE.AND P2, PT, R6, R5.reuse, PT ;  /* 0x000000050600720c */ /* 0x080fe20003f46270 */
[----:B------:R-:W-:Y:S01]  /*c0b0*/  VIADD R6, R16, 0x50 ;  /* 0x0000005010067836 */ /* 0x000fe20000000000 */
[----:B------:R-:W-:-:S02]  /*c0c0*/  ISETP.GE.AND P3, PT, R40, R5, PT ;  /* 0x000000052800720c */ /* 0x000fc40003f66270 */
[-C--:B------:R-:W-:Y:S02]  /*c0d0*/  ISETP.GE.AND P4, PT, R4, R5.reuse, PT ;  /* 0x000000050400720c */ /* 0x080fe40003f86270 */
[----:B------:R-:W-:-:S03]  /*c0e0*/  ISETP.GE.AND P5, PT, R6, R5, PT ;  /* 0x000000050600720c */ /* 0x000fc60003fa6270 */
[----:B------:R-:W-:Y:S10]  /*c0f0*/  @P0 BRA `(.L_x_3430) ;  /* 0x0000000000980947 */ /* 0x000ff40003800000 */
[----:B------:R-:W0:Y:S01]  /*c100*/  LDS.128 R4, [R8+0x15400] ;  /* 0x0154000008047984 */ /* 0x000e220000000c00 */
        /* <DEDUP_REMOVED lines=18> */
[----:B------:R-:W-:Y:S01]  /*c230*/  SHF.L.U32 R45, R39, 0x10, RZ ;  /* 0x00000010272d7819 */ /* 0x000fe200000006ff */
        /* <DEDUP_REMOVED lines=18> */
.L_x_3430:
[----:B------:R-:W-:Y:S05]  /*c360*/  BSYNC B2 ;  /* 0x0000000000027941 */ /* 0x000fea0003800000 */
.L_x_3429:
[----:B------:R-:W-:Y:S04]  /*c370*/  BSSY B2, `(.L_x_3431) ;  /* 0x0000028000027945 */ /* 0x000fe80003800000 */
[----:B------:R-:W-:Y:S05]  /*c380*/  @P1 BRA `(.L_x_3432) ;  /* 0x0000000000981947 */ /* 0x000fea0003800000 */
        /* <DEDUP_REMOVED lines=38> */
.L_x_3432:
[----:B------:R-:W-:Y:S05]  /*c5f0*/  BSYNC B2 ;  /* 0x0000000000027941 */ /* 0x000fea0003800000 */
.L_x_3431:
        /* <DEDUP_REMOVED lines=40> */
.L_x_3434:
[----:B------:R-:W-:Y:S05]  /*c880*/  BSYNC B2 ;  /* 0x0000000000027941 */ /* 0x000fea0003800000 */
.L_x_3433:
[----:B------:R-:W-:Y:S04]  /*c890*/  BSSY B2, `(.L_x_3435) ;  /* 0x0000028000027945 */ /* 0x000fe80003800000 */
[----:B------:R-:W-:Y:S05]  /*c8a0*/  @P3 BRA `(.L_x_3436) ;  /* 0x0000000000983947 */ /* 0x000fea0003800000 */
[----:B012---:R-:W0:Y:S01]  /*c8b0*/  LDS.128 R4, [R3+0x4000] ;  /* 0x0040000003047984 */ /* 0x007e220000000c00 */
        /* <DEDUP_REMOVED lines=37> */
.L_x_3436:
[----:B------:R-:W-:Y:S05]  /*cb10*/  BSYNC B2 ;  /* 0x0000000000027941 */ /* 0x000fea0003800000 */
.L_x_3435:
[----:B------:R-:W-:Y:S04]  /*cb20*/  BSSY B2, `(.L_x_3437) ;  /* 0x0000028000027945 */ /* 0x000fe80003800000 */
[----:B------:R-:W-:Y:S05]  /*cb30*/  @P4 BRA `(.L_x_3438) ;  /* 0x0000000000984947 */ /* 0x000fea0003800000 */
[----:B0123--:R-:W0:Y:S01]  /*cb40*/  LDS.128 R4, [R8+0x1d400] ;  /* 0x01d4000008047984 */ /* 0x00fe220000000c00 */
        /* <DEDUP_REMOVED lines=37> */
.L_x_3438:
[----:B------:R-:W-:Y:S05]  /*cda0*/  BSYNC B2 ;  /* 0x0000000000027941 */ /* 0x000fea0003800000 */
.L_x_3437:
[----:B------:R-:W-:Y:S05]  /*cdb0*/  @P5 BRA `(.L_x_3428) ;  /* 0x0000000000985947 */ /* 0x000fea0003800000 */
[----:B01234-:R-:W0:Y:S01]  /*cdc0*/  LDS.128 R4, [R3+0x8000] ;  /* 0x0080000003047984 */ /* 0x01fe220000000c00 */
        /* <DEDUP_REMOVED lines=37> */
.L_x_3428:
[----:B------:R-:W-:Y:S05]  /*d020*/  BSYNC B1 ;  /* 0x0000000000017941 */ /* 0x000fea0003800000 */
.L_x_3427:
[----:B------:R-:W-:-:S13]  /*d030*/  ISETP.GE.AND P0, PT, R223, R0, PT ;  /* 0x00000000df00720c */ /* 0x000fda0003f06270 */
[----:B------:R-:W-:Y:S05]  /*d040*/  @P0 BRA `(.L_x_3439) ;  /* 0x0000003800a40947 */ /* 0x000fea0003800000 */
[----:B01234-:R-:W0:Y:S01]  /*d050*/  LDC R5, c[0x0][0x3d4] ;  /* 0x0000f500ff057b82 */ /* 0x01fe220000000800 */
        /* <DEDUP_REMOVED lines=18> */
[----:B------:R-:W-:Y:S02]  /*d180*/  IMAD.U32 R47, R39, 0x10000, RZ ;  /* 0x00010000272f7824 */ /* 0x000fe400078e00ff */
        /* <DEDUP_REMOVED lines=10> */
[----:B------:R-:W-:Y:S01]  /*d230*/  FFMA.FTZ R4, R42, R0, -R41 ;  /* 0x000000002a047223 */ /* 0x000fe20000010829 */
[C---:B------:R-:W-:Y:S01]  /*d240*/  FMUL.FTZ R41, R44.reuse, R5 ;  /* 0x000000052c297220 */ /* 0x040fe20000410000 */
[----:B------:R-:W-:Y:S01]  /*d250*/  FFMA.FTZ R5, R44, R40, -R45 ;  /* 0x000000282c057223 */ /* 0x000fe2000001082d */
[----:B------:R-:W-:Y:S01]  /*d260*/  LOP3.LUT R7, R7, 0xffff0000, RZ, 0xc0, !PT ;  /* 0xffff000007077812 */ /* 0x000fe200078ec0ff */
[----:B------:R-:W-:Y:S01]  /*d270*/  IMAD.U32 R45, R37, 0x10000, RZ ;  /* 0x00010000252d7824 */ /* 0x000fe200078e00ff */
[----:B------:R-:W-:Y:S01]  /*d280*/  LOP3.LUT R44, R39, 0xffff0000, RZ, 0xc0, !PT ;  /* 0xffff0000272c7812 */ /* 0x000fe200078ec0ff */
[----:B------:R-:W-:Y:S01]  /*d290*/  FFMA.FTZ R43, R46, R0, R43 ;  /* 0x000000002e2b7223 */ /* 0x000fe2000001002b */
[----:B------:R-:W-:Y:S01]  /*d2a0*/  LOP3.LUT R42, R37, 0xffff0000, RZ, 0xc0, !PT ;  /* 0xffff0000252a7812 */ /* 0x000fe200078ec0ff */
[-C--:B------:R-:W-:Y:S01]  /*d2b0*/  FMUL.FTZ R0, R47, R6.reuse ;  /* 0x000000062f007220 */ /* 0x080fe20000410000 */
[C---:B------:R-:W-:Y:S01]  /*d2c0*/  FMUL.FTZ R6, R45.reuse, R6 ;  /* 0x000000062d067220 */ /* 0x040fe20000410000 */
[-C--:B------:R-:W-:Y:S01]  /*d2d0*/  FMUL.FTZ R37, R44, R7.reuse ;  /* 0x000000072c257220 */ /* 0x080fe20000410000 */
[----:B------:R-:W-:Y:S01]  /*d2e0*/  FFMA.FTZ R40, R48, R40, R41 ;  /* 0x0000002830287223 */ /* 0x000fe20000010029 */
[C---:B------:R-:W-:Y:S01]  /*d2f0*/  FMUL.FTZ R39, R42.reuse, R7 ;  /* 0x000000072a277220 */ /* 0x040fe20000410000 */
[-C--:B------:R-:W-:Y:S01]  /*d300*/  FFMA.FTZ R0, R45, R35.reuse, -R0 ;  /* 0x000000232d007223 */ /* 0x080fe20000010800 */
        /* <DEDUP_REMOVED lines=8> */
.L_x_3441:
[----:B------:R-:W-:Y:S05]  /*d390*/  BSYNC B1 ;  /* 0x0000000000017941 */ /* 0x000fea0003800000 */
.L_x_3440:
        /* <DEDUP_REMOVED lines=16> */
[C---:B------:R-:W-:Y:S01]  /*d4a0*/  FMUL.FTZ R39, R40.reuse, R4 ;  /* 0x0000000428277220 */ /* 0x040fe20000410000 */
[-C--:B------:R-:W-:Y:S01]  /*d4b0*/  FMUL.FTZ R38, R43, R5.reuse ;  /* 0x000000052b267220 */ /* 0x080fe20000410000 */
[----:B------:R-:W-:Y:S01]  /*d4c0*/  SHF.L.U32 R33, R7, 0x10, RZ ;  /* 0x0000001007217819 */ /* 0x000fe200000006ff */
[-C--:B------:R-:W-:Y:S01]  /*d4d0*/  FFMA.FTZ R4, R40, R0.reuse, -R37 ;  /* 0x0000000028047223 */ /* 0x080fe20000010825 */
[----:B------:R-:W-:Y:S01]  /*d4e0*/  FFMA.FTZ R39, R42, R0, R39 ;  /* 0x000000002a277223 */ /* 0x000fe20000010027 */
[C---:B------:R-:W-:Y:S01]  /*d4f0*/  FMUL.FTZ R0, R41.reuse, R5 ;  /* 0x0000000529007220 */ /* 0x040fe20000410000 */
[-C--:B------:R-:W-:Y:S01]  /*d500*/  FFMA.FTZ R5, R41, R35.reuse, -R38 ;  /* 0x0000002329057223 */ /* 0x080fe20000010826 */
[----:B------:R-:W-:Y:S01]  /*d510*/  LOP3.LUT R7, R7, 0xffff0000, RZ, 0xc0, !PT ;  /* 0xffff000007077812 */ /* 0x000fe200078ec0ff */
[C---:B------:R-:W-:Y:S01]  /*d520*/  IMAD.U32 R37, R32.reuse, 0x10000, RZ ;  /* 0x0001000020257824 */ /* 0x040fe200078e00ff */
[----:B------:R-:W-:Y:S01]  /*d530*/  LOP3.LUT R41, R32, 0xffff0000, RZ, 0xc0, !PT ;  /* 0xffff000020297812 */ /* 0x000fe200078ec0ff */
[-C--:B------:R-:W-:Y:S01]  /*d540*/  FMUL.FTZ R32, R45, R6.reuse ;  /* 0x000000062d207220 */ /* 0x080fe20000410000 */
[----:B------:R-:W-:Y:S01]  /*d550*/  FFMA.FTZ R0, R43, R35, R0 ;  /* 0x000000232b007223 */ /* 0x000fe20000010000 */
[----:B------:R-:W-:Y:S01]  /*d560*/  FMUL.FTZ R34, R37, R6 ;  /* 0x0000000625227220 */ /* 0x000fe20000410000 */
[-C--:B------:R-:W-:Y:S01]  /*d570*/  FMUL.FTZ R38, R47, R7.reuse ;  /* 0x000000072f267220 */ /* 0x080fe20000410000 */
[----:B------:R-:W-:Y:S01]  /*d580*/  FMUL.FTZ R40, R41, R7 ;  /* 0x0000000729287220 */ /* 0x000fe20000410000 */
        /* <DEDUP_REMOVED lines=9> */
.L_x_3443:
[----:B------:R-:W-:Y:S05]  /*d620*/  BSYNC B1 ;  /* 0x0000000000017941 */ /* 0x000fea0003800000 */
.L_x_3442:
        /* <DEDUP_REMOVED lines=40> */
.L_x_3445:
[----:B------:R-:W-:Y:S05]  /*d8b0*/  BSYNC B1 ;  /* 0x0000000000017941 */ /* 0x000fea0003800000 */
.L_x_3444:
[----:B------:R-:W-:Y:S04]  /*d8c0*/  BSSY B1, `(.L_x_3446) ;  /* 0x0000028000017945 */ /* 0x000fe80003800000 */
        /* <DEDUP_REMOVED lines=39> */
.L_x_3447:
[----:B------:R-:W-:Y:S05]  /*db40*/  BSYNC B1 ;  /* 0x0000000000017941 */ /* 0x000fea0003800000 */
.L_x_3446:
[----:B------:R-:W-:Y:S04]  /*db50*/  BSSY B1, `(.L_x_3448) ;  /* 0x0000028000017945 */ /* 0x000fe80003800000 */
        /* <DEDUP_REMOVED lines=14> */
[-C--:B------:R-:W-:Y:S01]  /*dc40*/  FMUL.FTZ R25, R28, R4.reuse ;  /* 0x000000041c197220 */ /* 0x080fe20000410000 */
[----:B------:R-:W-:Y:S01]  /*dc50*/  FMUL.FTZ R27, R26, R4 ;  /* 0x000000041a1b7220 */ /* 0x000fe20000410000 */
[----:B------:R-:W-:-:S02]  /*dc60*/  LOP3.LUT R6, R6, 0xffff0000, RZ, 0xc0, !PT ;  /* 0xffff000006067812 */ /* 0x000fc400078ec0ff */
[-C--:B------:R-:W-:Y:S01]  /*dc70*/  FMUL.FTZ R24, R31, R5.reuse ;  /* 0x000000051f187220 */ /* 0x080fe20000410000 */
        /* <DEDUP_REMOVED lines=21> */
.L_x_3449:
[----:B------:R-:W-:Y:S05]  /*ddd0*/  BSYNC B1 ;  /* 0x0000000000017941 */ /* 0x000fea0003800000 */
.L_x_3448:
[----:B------:R-:W-:Y:S05]  /*dde0*/  @P5 BRA `(.L_x_3439) ;  /* 0x0000002c003c5947 */ /* 0x000fea0003800000 */
[----:B01234-:R-:W0:Y:S01]  /*ddf0*/  LDS.128 R4, [R3+0xa000] ;  /* 0x00a0000003047984 */ /* 0x01fe220000000c00 */
[C---:B------:R-:W-:Y:S01]  /*de00*/  IMAD.U32 R24, R11.reuse, 0x10000, RZ ;  /* 0x000100000b187824 */ /* 0x040fe200078e00ff */
[----:B------:R-:W-:Y:S01]  /*de10*/  LOP3.LUT R26, R11, 0xffff0000, RZ, 0xc0, !PT ;  /* 0xffff00000b1a7812 */ /* 0x000fe200078ec0ff */
[C---:B------:R-:W-:Y:S01]  /*de20*/  IMAD.U32 R14, R9.reuse, 0x10000, RZ ;  /* 0x00010000090e7824 */ /* 0x040fe200078e00ff */
[----:B------:R-:W-:Y:S01]  /*de30*/  LOP3.LUT R20, R9, 0xffff0000, RZ, 0xc0, !PT ;  /* 0xffff000009147812 */ /* 0x000fe200078ec0ff */
        /* <DEDUP_REMOVED lines=15> */
[----:B------:R-:W-:Y:S01]  /*df30*/  LOP3.LUT R7, R7, 0xffff0000, RZ, 0xc0, !PT ;  /* 0xffff000007077812 */ /* 0x000fe200078ec0ff */
[----:B------:R-:W-:Y:S01]  /*df40*/  FFMA.FTZ R5, R20, R8, -R21 ;  /* 0x0000000814057223 */ /* 0x000fe20000010815 */
[----:B------:R-:W-:Y:S02]  /*df50*/  IMAD.U32 R21, R10, 0x10000, RZ ;  /* 0x000100000a157824 */ /* 0x000fe400078e00ff */
[----:B------:R-:W-:Y:S01]  /*df60*/  FFMA.FTZ R15, R24, R0, R15 ;  /* 0x00000000180f7223 */ /* 0x000fe2000001000f */
[-C--:B------:R-:W-:Y:S01]  /*df70*/  FMUL.FTZ R0, R27, R6.reuse ;  /* 0x000000061b007220 */ /* 0x080fe20000410000 */
[-C--:B------:R-:W-:Y:S01]  /*df80*/  FMUL.FTZ R10, R29, R7.reuse ;  /* 0x000000071d0a7220 */ /* 0x080fe20000410000 */
[----:B------:R-:W-:Y:S01]  /*df90*/  FMUL.FTZ R6, R21, R6 ;  /* 0x0000000615067220 */ /* 0x000fe20000410000 */
[----:B------:R-:W-:Y:S01]  /*dfa0*/  FMUL.FTZ R12, R25, R7 ;  /* 0x00000007190c7220 */ /* 0x000fe20000410000 */
[-C--:B------:R-:W-:Y:S01]  /*dfb0*/  FFMA.FTZ R0, R21, R9.reuse, -R0 ;  /* 0x0000000915007223 */ /* 0x080fe20000010800 */
[----:B------:R-:W-:Y:S01]  /*dfc0*/  FFMA.FTZ R8, R26, R8, R13 ;  /* 0x000000081a087223 */ /* 0x000fe2000001000d */
[----:B------:R-:W-:Y:S01]  /*dfd0*/  FFMA.FTZ R9, R27, R9, R6 ;  /* 0x000000091b097223 */ /* 0x000fe20000010006 */
[-C--:B------:R-:W-:Y:S01]  /*dfe0*/  FFMA.FTZ R7, R25, R11.reuse, -R10 ;  /* 0x0000000b19077223 */ /* 0x080fe2000001080a */
[----:B------:R-:W-:Y:S01]  /*dff0*/  FFMA.FTZ R12, R29, R11, R12 ;  /* 0x0000000b1d0c7223 */ /* 0x000fe2000001000c */
[----:B------:R-:W-:-:S02]  /*e000*/  F2FP.BF16.F32.PACK_AB R4, R15, R4 ;  /* 0x000000040f04723e */ /* 0x000fc400000010ff */
[----:B------:R-:W-:Y:S02]  /*e010*/  F2FP.BF16.F32.PACK_AB R5, R8, R5 ;  /* 0x000000050805723e */ /* 0x000fe400000010ff */
[----:B------:R-:W-:Y:S02]  /*e020*/  F2FP.BF16.F32.PACK_AB R6, R9, R0 ;  /* 0x000000000906723e */ /* 0x000fe400000010ff */
[----:B------:R-:W-:-:S05]  /*e030*/  F2FP.BF16.F32.PACK_AB R7, R12, R7 ;  /* 0x000000070c07723e */ /* 0x000fca00000010ff */
[----:B------:R0:W-:Y:S01]  /*e040*/  STS.128 [R3+0xa000], R4 ;  /* 0x00a0000403007388 */ /* 0x0001e20000000c00 */
[----:B------:R-:W-:Y:S05]  /*e050*/  BRA `(.L_x_3439) ;  /* 0x0000002800a07947 */ /* 0x000fea0003800000 */
.L_x_3418:
        /* <DEDUP_REMOVED lines=31> */
[----:B------:R0:W5:Y:S04]  /*e250*/  @!P0 LDG.E.128 R24, desc[UR60][R42.64] ;  /* 0x0000003c2a188981 */ /* 0x000168000c1e1d00 */
[----:B------:R0:W5:Y:S04]  /*e260*/  @!P2 LDG.E.128 R28, desc[UR60][R42.64+0x40] ;  /* 0x0000403c2a1ca981 */ /* 0x000168000c1e1d00 */
[----:B------:R0:W5:Y:S04]  /*e270*/  @!P3 LDG.E.128 R32, desc[UR60][R42.64+0x80] ;  /* 0x0000803c2a20b981 */ /* 0x000168000c1e1d00 */
[----:B------:R0:W5:Y:S04]  /*e280*/  @!P0 LDG.E.128 R4, desc[UR60][R44.64] ;  /* 0x0000003c2c048981 */ /* 0x000168000c1e1d00 */
[----:B------:R0:W5:Y:S04]  /*e290*/  @!P2 LDG.E.128 R8, desc[UR60][R44.64+0x40] ;  /* 0x0000403c2c08a981 */ /* 0x000168000c1e1d00 */
[----:B------:R0:W5:Y:S02]  /*e2a0*/  @!P3 LDG.E.128 R12, desc[UR60][R44.64+0x80] ;  /* 0x0000803c2c0cb981 */ /* 0x000164000c1e1d00 */
.L_x_3451:
[----:B------:R-:W-:Y:S05]  /*e2b0*/  BSYNC B1 ;  /* 0x0000000000017941 */ /* 0x000fea0003800000 */
.L_x_3450:
[--C-:B0----5:R-:W-:Y:S01]  /*e2c0*/  IMAD.MOV.U32 R42, RZ, RZ, R25.reuse ;  /* 0x000000ffff2a7224 */ /* 0x121fe200078e0019 */
        /* <DEDUP_REMOVED lines=8> */
[----:B------:R-:W-:Y:S01]  /*e350*/  SHF.R.U64 R53, R28, 0x10, R29 ;  /* 0x000000101c357819 */ /* 0x000fe2000000121d */
[----:B------:R-:W-:Y:S01]  /*e360*/  IMAD.MOV.U32 R3, RZ, RZ, R24 ;  /* 0x000000ffff037224 */ /* 0x000fe200078e0018 */
[----:B------:R-:W-:Y:S01]  /*e370*/  MOV R27, R29 ;  /* 0x0000001d001b7202 */ /* 0x000fe20000000f00 */
[----:B------:R-:W-:Y:S01]  /*e380*/  IMAD.MOV.U32 R28, RZ, RZ, R30 ;  /* 0x000000ffff1c7224 */ /* 0x000fe200078e001e */
[----:B------:R-:W-:Y:S01]  /*e390*/  SHF.R.U64 R59, R34, 0x10, R35 ;  /* 0x00000010223b7819 */ /* 0x000fe20000001223 */
[----:B------:R-:W-:Y:S01]  /*e3a0*/  IMAD.MOV.U32 R44, RZ, RZ, R31 ;  /* 0x000000ffff2c7224 */ /* 0x000fe200078e001f */
[----:B------:R-:W-:Y:S01]  /*e3b0*/  SHF.R.U32.HI R60, RZ, 0x10, R35 ;  /* 0x00000010ff3c7819 */ /* 0x000fe20000011623 */
[----:B------:R-:W-:Y:S01]  /*e3c0*/  UMOV UR4, 0xffffffff ;  /* 0xffffffff00047882 */ /* 0x000fe20000000000 */
[----:B------:R-:W-:Y:S01]  /*e3d0*/  PRMT R35, R25, 0x5410, R51 ;  /* 0x0000541019237816 */ /* 0x000fe20000000033 */
[----:B------:R-:W-:Y:S01]  /*e3e0*/  IMAD.MOV.U32 R46, RZ, RZ, R33 ;  /* 0x000000ffff2e7224 */ /* 0x000fe200078e0021 */
[----:B------:R-:W-:Y:S01]  /*e3f0*/  PRMT R25, R26, 0x5410, R53 ;  /* 0x000054101a197816 */ /* 0x000fe20000000035 */
[----:B------:R-:W-:Y:S01]  /*e400*/  IMAD.MOV.U32 R45, RZ, RZ, R32 ;  /* 0x000000ffff2d7224 */ /* 0x000fe200078e0020 */
[----:B------:R-:W-:Y:S01]  /*e410*/  SHF.R.U32.HI R54, RZ, 0x10, R29 ;  /* 0x00000010ff367819 */ /* 0x000fe2000001161d */
[----:B------:R-:W-:Y:S01]  /*e420*/  IMAD.MOV.U32 R47, RZ, RZ, R34 ;  /* 0x000000ffff2f7224 */ /* 0x000fe200078e0022 */
[----:B------:R-:W-:Y:S01]  /*e430*/  PRMT R26, R27, 0x7610, R26 ;  /* 0x000076101b1a7816 */ /* 0x000fe2000000001a */
[----:B------:R-:W-:Y:S01]  /*e440*/  IMAD.MOV.U32 R20, RZ, RZ, R4 ;  /* 0x000000ffff147224 */ /* 0x000fe200078e0004 */
[----:B------:R-:W-:Y:S01]  /*e450*/  SHF.R.U64 R55, R30, 0x10, R31 ;  /* 0x000000101e377819 */ /* 0x000fe2000000121f */
[----:B------:R-:W-:Y:S01]  /*e460*/  IMAD.MOV.U32 R21, RZ, RZ, R5 ;  /* 0x000000ffff157224 */ /* 0x000fe200078e0005 */
[----:B------:R-:W-:Y:S01]  /*e470*/  SHF.R.U32.HI R56, RZ, 0x10, R31 ;  /* 0x00000010ff387819 */ /* 0x000fe2000001161f */
        /* <DEDUP_REMOVED lines=17> */
[----:B------:R-:W-:Y:S01]  /*e590*/  PRMT R33, R3, 0x5410, R49 ;  /* 0x0000541003217816 */ /* 0x000fe20000000031 */
[----:B------:R-:W-:Y:S01]  /*e5a0*/  IMAD.MOV.U32 R9, RZ, RZ, R15 ;  /* 0x000000ffff097224 */ /* 0x000fe200078e000f */
[----:B------:R-:W-:-:S02]  /*e5b0*/  PRMT R27, R28, 0x7610, R27 ;  /* 0x000076101c1b7816 */ /* 0x000fc4000000001b */
[--C-:B------:R-:W-:Y:S02]  /*e5c0*/  SHF.R.U64 R10, R10, 0x10, R11.reuse ;  /* 0x000000100a0a7819 */ /* 0x100fe4000000120b */
[----:B------:R-:W-:Y:S02]  /*e5d0*/  SHF.R.U32.HI R67, RZ, 0x10, R11 ;  /* 0x00000010ff437819 */ /* 0x000fe4000001160b */
[--C-:B------:R-:W-:Y:S02]  /*e5e0*/  SHF.R.U64 R68, R12, 0x10, R13.reuse ;  /* 0x000000100c447819 */ /* 0x100fe4000000120d */
[----:B------:R-:W-:Y:S02]  /*e5f0*/  SHF.R.U32.HI R69, RZ, 0x10, R13 ;  /* 0x00000010ff457819 */ /* 0x000fe4000001160d */
[--C-:B------:R-:W-:Y:S02]  /*e600*/  SHF.R.U64 R70, R14, 0x10, R15.reuse ;  /* 0x000000100e467819 */ /* 0x100fe4000000120f */
[----:B------:R-:W-:-:S02]  /*e610*/  SHF.R.U32.HI R71, RZ, 0x10, R15 ;  /* 0x00000010ff477819 */ /* 0x000fc4000001160f */
[----:B------:R-:W-:Y:S02]  /*e620*/  PRMT R34, R42, 0x5410, R50 ;  /* 0x000054102a227816 */ /* 0x000fe40000000032 */
[----:B------:R-:W-:Y:S02]  /*e630*/  PRMT R4, R43, 0x7610, R4 ;  /* 0x000076102b047816 */ /* 0x000fe40000000004 */
[----:B------:R-:W-:Y:S02]  /*e640*/  PRMT R5, R5, 0x5410, R52 ;  /* 0x0000541005057816 */ /* 0x000fe40000000034 */
[----:B------:R-:W-:Y:S02]  /*e650*/  PRMT R26, R26, 0x5410, R54 ;  /* 0x000054101a1a7816 */ /* 0x000fe40000000036 */
[----:B------:R-:W-:Y:S02]  /*e660*/  PRMT R28, R44, 0x7610, R28 ;  /* 0x000076102c1c7816 */ /* 0x000fe4000000001c */
[----:B------:R-:W-:Y:S01]  /*e670*/  LEA.HI R3, R224, R224, RZ, 0x1 ;  /* 0x000000e0e0037211 */ /* 0x000fe200078f08ff */
[----:B------:R-:W-:Y:S06]  /*e680*/  BRA.DIV UR4, `(.L_x_3452) ;  /* 0x0000016e044c7947 */ /* 0x000fec000b800000 */
.L_x_3635:
[----:B------:R-:W-:Y:S01]  /*e690*/  UMOV UR4, 0xffffffff ;  /* 0xffffffff00047882 */ /* 0x000fe20000000000 */
[----:B------:R-:W-:Y:S02]  /*e6a0*/  LOP3.LUT R3, R3, 0xfffffffe, RZ, 0xc0, !PT ;  /* 0xfffffffe03037812 */ /* 0x000fe400078ec0ff */
[----:B------:R-:W-:Y:S05]  /*e6b0*/  BRA.DIV UR4, `(.L_x_3453) ;  /* 0x0000016e04687947 */ /* 0x000fea000b800000 */
.L_x_3638:
[----:B------:R-:W-:Y:S01]  /*e6c0*/  UMOV UR4, 0xffffffff ;  /* 0xffffffff00047882 */ /* 0x000fe20000000000 */
[----:B------:R-:W-:Y:S02]  /*e6d0*/  IMAD.IADD R3, R224, 0x1, -R3 ;  /* 0x00000001e0037824 */ /* 0x000fe400078e0a03 */
[----:B------:R-:W-:Y:S05]  /*e6e0*/  BRA.DIV UR4, `(.L_x_3454) ;  /* 0x0000016e04847947 */ /* 0x000fea000b800000 */
.L_x_3641:
[----:B------:R-:W-:Y:S01]  /*e6f0*/  UMOV UR4, 0xffffffff ;  /* 0xffffffff00047882 */ /* 0x000fe20000000000 */
[----:B------:R-:W-:Y:S02]  /*e700*/  SHF.L.U32 R3, R3, 0x1f, RZ ;  /* 0x0000001f03037819 */ /* 0x000fe400000006ff */
[----:B------:R-:W-:Y:S05]  /*e710*/  BRA.DIV UR4, `(.L_x_3455) ;  /* 0x0000016e04a07947 */ /* 0x000fea000b800000 */
.L_x_3644:
[----:B------:R-:W0:Y:S01]  /*e720*/  SYNCS.PHASECHK.TRANS64.TRYWAIT P0, [R2+URZ+0x36800], R3 ;  /* 0x03680003020075a7 */ /* 0x000e22000800017f */
[----:B------:R-:W-:Y:S01]  /*e730*/  PRMT R6, R6, 0x5410, R57 ;  /* 0x0000541006067816 */ /* 0x000fe20000000039 */
        /* <DEDUP_REMOVED lines=20> */
.L_x_3645:
[----:B------:R-:W-:Y:S05]  /*e880*/  BSYNC B1 ;  /* 0x0000000000017941 */ /* 0x000fea0003800000 */
.L_x_3456:
[----:B------:R-:W-:Y:S01]  /*e890*/  BSSY B1, `(.L_x_3458) ;  /* 0x0000115000017945 */ /* 0x000fe20003800000 */
[C---:B------:R-:W-:Y:S02]  /*e8a0*/  PRMT R37, R4.reuse, 0x7610, R5 ;  /* 0x0000761004257816 */ /* 0x040fe40000000005 */
[----:B0-----:R-:W-:Y:S01]  /*e8b0*/  PRMT R3, R4, 0x7632, R6 ;  /* 0x0000763204037816 */ /* 0x001fe20000000006 */
[----:B------:R-:W-:Y:S06]  /*e8c0*/  @P1 BRA `(.L_x_3459) ;  /* 0x0000001000441947 */ /* 0x000fec0003800000 */
[----:B------:R-:W0:Y:S01]  /*e8d0*/  LDC R42, c[0x0][0x3d4] ;  /* 0x0000f500ff2a7b82 */ /* 0x000e220000000800 */
[----:B------:R-:W-:Y:S01]  /*e8e0*/  BSSY B2, `(.L_x_3460) ;  /* 0x000005f000027945 */ /* 0x000fe20003800000 */
[-C--:B0-----:R-:W-:Y:S02]  /*e8f0*/  ISETP.GE.AND P0, PT, R22, R42.reuse, PT ;  /* 0x0000002a1600720c */ /* 0x081fe40003f06270 */
[-C--:B------:R-:W-:Y:S02]  /*e900*/  ISETP.GE.AND P1, PT, R204, R42.reuse, PT ;  /* 0x0000002acc00720c */ /* 0x080fe40003f26270 */
[----:B------:R-:W-:-:S09]  /*e910*/  ISETP.GE.AND P2, PT, R205, R42, PT ;  /* 0x0000002acd00720c */ /* 0x000fd20003f46270 */
[----:B------:R-:W-:Y:S05]  /*e920*/  @P0 BRA `(.L_x_3461) ;  /* 0x0000000400680947 */ /* 0x000fea0003800000 */
[----:B------:R-:W-:Y:S01]  /*e930*/  LEA.HI R6, R42, R227, RZ, 0x1d ;  /* 0x000000e32a067211 */ /* 0x000fe200078fe8ff */
[----:B------:R-:W-:Y:S01]  /*e940*/  IMAD.U32 R54, R38, 0x10000, RZ ;  /* 0x0001000026367824 */ /* 0x000fe200078e00ff */
[----:B------:R-:W-:Y:S01]  /*e950*/  LOP3.LUT R4, R208, 0x38, R22, 0xf8, !PT ;  /* 0x00000038d0047812 */ /* 0x000fe200078ef816 */
[----:B------:R-:W-:Y:S01]  /*e960*/  IMAD.U32 R52, R33, 0x10000, RZ ;  /* 0x0001000021347824 */ /* 0x000fe200078e00ff */
[----:B------:R-:W-:Y:S01]  /*e970*/  SHF.R.S32.HI R9, RZ, 0x1f, R6 ;  /* 0x0000001fff097819 */ /* 0x000fe20000011406 */
[----:B------:R-:W-:Y:S01]  /*e980*/  IMAD.U32 R53, R39, 0x10000, RZ ;  /* 0x0001000027357824 */ /* 0x000fe200078e00ff */
[----:B------:R-:W-:Y:S02]  /*e990*/  SHF.L.U32 R7, R6, 0x3, RZ ;  /* 0x0000000306077819 */ /* 0x000fe400000006ff */
[----:B------:R-:W-:Y:S02]  /*e9a0*/  LEA.HI R9, R9, R6, RZ, 0x3 ;  /* 0x0000000609097211 */ /* 0x000fe400078f18ff */
[----:B------:R-:W-:-:S02]  /*e9b0*/  LOP3.LUT R5, R4, R209, RZ, 0x3c, !PT ;  /* 0x000000d104057212 */ /* 0x000fc400078e3cff */
[----:B------:R-:W-:Y:S01]  /*e9c0*/  LOP3.LUT R4, R208, 0x38, R7, 0xf8, !PT ;  /* 0x00000038d0047812 */ /* 0x000fe200078ef807 */
[----:B------:R-:W-:Y:S01]  /*e9d0*/  IMAD.SHL.U32 R9, R9, 0x400, RZ ;  /* 0x0000040009097824 */ /* 0x000fe200078e00ff */
[----:B------:R-:W-:Y:S01]  /*e9e0*/  LOP3.LUT R51, R38, 0xffff0000, RZ, 0xc0, !PT ;  /* 0xffff000026337812 */ /* 0x000fe200078ec0ff */
[----:B------:R-:W-:Y:S01]  /*e9f0*/  IMAD.IADD R5, R210, 0x1, R5 ;  /* 0x00000001d2057824 */ /* 0x000fe200078e0205 */
[----:B------:R-:W-:Y:S02]  /*ea00*/  LOP3.LUT R4, R4, R209, RZ, 0x3c, !PT ;  /* 0x000000d104047212 */ /* 0x000fe400078e3cff */
[----:B------:R-:W-:Y:S01]  /*ea10*/  LOP3.LUT R9, R9, 0x7fffe000, RZ, 0xc0, !PT ;  /* 0x7fffe00009097812 */ /* 0x000fe200078ec0ff */
[----:B------:R-:W-:-:S03]  /*ea20*/  IMAD R61, R5, 0x2, R2 ;  /* 0x00000002053d7824 */ /* 0x000fc600078e0202 */
[----:B------:R-:W-:Y:S02]  /*ea30*/  IADD3 R9, R4, R9, R210 ;  /* 0x0000000904097210 */ /* 0x000fe40007ffe0d2 */
[----:B------:R-:W0:Y:S03]  /*ea40*/  LDS.128 R4, [R61+0x15400] ;  /* 0x015400003d047984 */ /* 0x000e260000000c00 */
        /* <DEDUP_REMOVED lines=15> */
[-C--:B------:R-:W-:Y:S01]  /*eb40*/  FMUL.FTZ R58, R47, R52.reuse ;  /* 0x000000342f3a7220 */ /* 0x080fe20000410000 */
[----:B------:R-:W-:Y:S01]  /*eb50*/  LOP3.LUT R47, R33, 0xffff0000, RZ, 0xc0, !PT ;  /* 0xffff0000212f7812 */ /* 0x000fe200078ec0ff */
[----:B------:R-:W-:Y:S01]  /*eb60*/  FMUL.FTZ R55, R8, R51 ;  /* 0x0000003308377220 */ /* 0x000fe20000410000 */
[C---:B------:R-:W-:Y:S01]  /*eb70*/  FFMA.FTZ R56, R43.reuse, R52, -R56 ;  /* 0x000000342b387223 */ /* 0x040fe20000010838 */
[----:B------:R-:W-:Y:S01]  /*eb80*/  FFMA.FTZ R58, R43, R54, R58 ;  /* 0x000000362b3a7223 */ /* 0x000fe2000001003a */
[----:B------:R-:W-:-:S02]  /*eb90*/  IMAD.U32 R43, R34, 0x10000, RZ ;  /* 0x00010000222b7824 */ /* 0x000fc400078e00ff */
[-C--:B------:R-:W-:Y:S01]  /*eba0*/  FMUL.FTZ R57, R8, R47.reuse ;  /* 0x0000002f08397220 */ /* 0x080fe20000410000 */
[----:B------:R-:W-:Y:S01]  /*ebb0*/  FFMA.FTZ R55, R4, R47, -R55 ;  /* 0x0000002f04377223 */ /* 0x000fe20000010837 */
[----:B------:R-:W-:Y:S01]  /*ebc0*/  FMUL.FTZ R47, R48, R53 ;  /* 0x00000035302f7220 */ /* 0x000fe20000410000 */
[----:B------:R-:W-:Y:S02]  /*ebd0*/  IMAD.U32 R49, R10, 0x10000, RZ ;  /* 0x000100000a317824 */ /* 0x000fe400078e00ff */
[----:B------:R-:W-:Y:S01]  /*ebe0*/  FMUL.FTZ R52, R48, R43 ;  /* 0x0000002b30347220 */ /* 0x000fe20000410000 */
[----:B------:R-:W-:Y:S01]  /*ebf0*/  FFMA.FTZ R57, R4, R51, R57 ;  /* 0x0000003304397223 */ /* 0x000fe20000010039 */
[----:B------:R-:W-:Y:S01]  /*ec00*/  LOP3.LUT R10, R10, 0xffff0000, RZ, 0xc0, !PT ;  /* 0xffff00000a0a7812 */ /* 0x000fe200078ec0ff */
[----:B------:R-:W-:Y:S01]  /*ec10*/  FFMA.FTZ R48, R44, R43, -R47 ;  /* 0x0000002b2c307223 */ /* 0x000fe2000001082f */
[C---:B------:R-:W-:Y:S01]  /*ec20*/  LOP3.LUT R51, R40.reuse, 0xffff0000, RZ, 0xc0, !PT ;  /* 0xffff000028337812 */ /* 0x040fe200078ec0ff */
[----:B------:R-:W-:Y:S01]  /*ec30*/  IMAD.U32 R8, R40, 0x10000, RZ ;  /* 0x0001000028087824 */ /* 0x000fe200078e00ff */
[C---:B------:R-:W-:Y:S01]  /*ec40*/  LOP3.LUT R43, R35.reuse, 0xffff0000, RZ, 0xc0, !PT ;  /* 0xffff0000232b7812 */ /* 0x040fe200078ec0ff */
[----:B------:R-:W-:-:S02]  /*ec50*/  IMAD.U32 R4, R35, 0x10000, RZ ;  /* 0x0001000023047824 */ /* 0x000fc400078e00ff */
[----:B------:R-:W-:Y:S01]  /*ec60*/  FFMA.FTZ R52, R44, R53, R52 ;  /* 0x000000352c347223 */ /* 0x000fe20000010034 */
[C---:B------:R-:W-:Y:S01]  /*ec70*/  FMUL.FTZ R59, R10.reuse, R51 ;  /* 0x000000330a3b7220 */ /* 0x040fe20000410000 */
[C---:B------:R-:W-:Y:S01]  /*ec80*/  FMUL.FTZ R44, R49.reuse, R8 ;  /* 0x00000008312c7220 */ /* 0x040fe20000410000 */
[-C--:B------:R-:W-:Y:S01]  /*ec90*/  FMUL.FTZ R54, R49, R4.reuse ;  /* 0x0000000431367220 */ /* 0x080fe20000410000 */
[----:B------:R-:W-:Y:S01]  /*eca0*/  FMUL.FTZ R10, R10, R43 ;  /* 0x0000002b0a0a7220 */ /* 0x000fe20000410000 */
[----:B------:R-:W-:Y:S01]  /*ecb0*/  IMAD.U32 R50, R11, 0x10000, RZ ;  /* 0x000100000b327824 */ /* 0x000fe200078e00ff */
[----:B------:R-:W-:Y:S01]  /*ecc0*/  SHF.L.U32 R47, R37, 0x10, RZ ;  /* 0x00000010252f7819 */ /* 0x000fe200000006ff */
[----:B------:R-:W-:Y:S02]  /*ecd0*/  IMAD.U32 R49, R41, 0x10000, RZ ;  /* 0x0001000029317824 */ /* 0x000fe400078e00ff */
[C---:B------:R-:W-:Y:S01]  /*ece0*/  FFMA.FTZ R53, R45.reuse, R4, -R44 ;  /* 0x000000042d357223 */ /* 0x040fe2000001082c */
[----:B------:R-:W-:Y:S01]  /*ecf0*/  FFMA.FTZ R54, R45, R8, R54 ;  /* 0x000000082d367223 */ /* 0x000fe20000010036 */
[----:B------:R-:W-:Y:S01]  /*ed00*/  FFMA.FTZ R51, R6, R51, R10 ;  /* 0x0000003306337223 */ /* 0x000fe2000001000a */
[----:B------:R-:W-:Y:S01]  /*ed10*/  LOP3.LUT R11, R11, 0xffff0000, RZ, 0xc0, !PT ;  /* 0xffff00000b0b7812 */ /* 0x000fe200078ec0ff */
[----:B------:R-:W-:Y:S01]  /*ed20*/  FMUL.FTZ R45, R50, R49 ;  /* 0x00000031322d7220 */ /* 0x000fe20000410000 */
[----:B------:R-:W-:Y:S01]  /*ed30*/  FFMA.FTZ R60, R6, R43, -R59 ;  /* 0x0000002b063c7223 */ /* 0x000fe2000001083b */
[----:B------:R-:W-:Y:S01]  /*ed40*/  LOP3.LUT R8, R39, 0xffff0000, RZ, 0xc0, !PT ;  /* 0xffff000027087812 */ /* 0x000fe200078ec0ff */
[-C--:B------:R-:W-:Y:S01]  /*ed50*/  FMUL.FTZ R43, R50, R47.reuse ;  /* 0x0000002f322b7220 */ /* 0x080fe20000410000 */
[----:B------:R-:W-:Y:S01]  /*ed60*/  LOP3.LUT R10, R41, 0xffff0000, RZ, 0xc0, !PT ;  /* 0xffff0000290a7812 */ /* 0x000fe200078ec0ff */
[----:B------:R-:W-:Y:S01]  /*ed70*/  FFMA.FTZ R45, R46, R47, -R45 ;  /* 0x0000002f2e2d7223 */ /* 0x000fe2000001082d */
[----:B------:R-:W-:Y:S01]  /*ed80*/  LOP3.LUT R4, R34, 0xffff0000, RZ, 0xc0, !PT ;  /* 0xffff000022047812 */ /* 0x000fe200078ec0ff */
[----:B------:R-:W-:Y:S01]  /*ed90*/  FFMA.FTZ R46, R46, R49, R43 ;  /* 0x000000312e2e7223 */ /* 0x000fe2000001002b */
[----:B------:R-:W-:Y:S01]  /*eda0*/  LOP3.LUT R6, R37, 0xffff0000, RZ, 0xc0, !PT ;  /* 0xffff000025067812 */ /* 0x000fe200078ec0ff */
[----:B------:R-:W-:Y:S01]  /*edb0*/  FMUL.FTZ R44, R9, R8 ;  /* 0x00000008092c7220 */ /* 0x000fe20000410000 */
[----:B------:R-:W-:Y:S01]  /*edc0*/  FMUL.FTZ R50, R11, R10 ;  /* 0x0000000a0b327220 */ /* 0x000fe20000410000 */
[----:B------:R-:W-:-:S02]  /*edd0*/  FMUL.FTZ R43, R9, R4 ;  /* 0x00000004092b7220 */ /* 0x000fc40000410000 */
[----:B------:R-:W-:Y:S01]  /*ede0*/  FMUL.FTZ R11, R11, R6 ;  /* 0x000000060b0b7220 */ /* 0x000fe20000410000 */
[----:B------:R-:W-:Y:S01]  /*edf0*/  FFMA.FTZ R9, R5, R4, -R44 ;  /* 0x0000000405097223 */ /* 0x000fe2000001082c */
[----:B------:R-:W-:Y:S01]  /*ee00*/  FFMA.FTZ R50, R7, R6, -R50 ;  /* 0x0000000607327223 */ /* 0x000fe20000010832 */
        /* <DEDUP_REMOVED lines=8> */
[----:B------:R0:W-:Y:S01]  /*ee90*/  STS.128 [R61+0x15400], R4 ;  /* 0x015400043d007388 */ /* 0x0001e20000000c00 */
[----:B------:R-:W-:Y:S02]  /*eea0*/  F2FP.BF16.F32.PACK_AB R9, R43, R52 ;  /* 0x000000342b09723e */ /* 0x000fe400000010ff */
[----:B------:R-:W-:-:S05]  /*eeb0*/  F2FP.BF16.F32.PACK_AB R11, R11, R46 ;  /* 0x0000002e0b0b723e */ /* 0x000fca00000010ff */
[----:B------:R0:W-:Y:S02]  /*eec0*/  STS.128 [R62+0x15400], R8 ;  /* 0x015400083e007388 */ /* 0x0001e40000000c00 */
.L_x_3461:
[----:B------:R-:W-:Y:S05]  /*eed0*/  BSYNC B2 ;  /* 0x0000000000027941 */ /* 0x000fea0003800000 */
.L_x_3460:
[----:B------:R-:W-:Y:S04]  /*eee0*/  BSSY B2, `(.L_x_3462) ;  /* 0x0000058000027945 */ /* 0x000fe80003800000 */
[----:B------:R-:W-:Y:S05]  /*eef0*/  @P1 BRA `(.L_x_3463) ;  /* 0x0000000400581947 */ /* 0x000fea0003800000 */
[----:B0-----:R-:W-:Y:S01]  /*ef00*/  LEA.HI R4, R42, R228, RZ, 0x1d ;  /* 0x000000e42a047211 */ /* 0x001fe200078fe8ff */
[C---:B------:R-:W-:Y:S01]  /*ef10*/  IMAD.U32 R55, R29.reuse, 0x10000, RZ ;  /* 0x000100001d377824 */ /* 0x040fe200078e00ff */
[----:B------:R-:W-:Y:S01]  /*ef20*/  LOP3.LUT R57, R29, 0xffff0000, RZ, 0xc0, !PT ;  /* 0xffff00001d397812 */ /* 0x000fe200078ec0ff */
[----:B------:R-:W-:Y:S01]  /*ef30*/  IMAD.U32 R53, R25, 0x10000, RZ ;  /* 0x0001000019357824 */ /* 0x000fe200078e00ff */
[----:B------:R-:W-:Y:S01]  /*ef40*/  SHF.R.S32.HI R7, RZ, 0x1f, R4 ;  /* 0x0000001fff077819 */ /* 0x000fe20000011404 */
        /* <DEDUP_REMOVED lines=29> */
[----:B------:R-:W-:Y:S02]  /*f120*/  IMAD.U32 R44, R26, 0x10000, RZ ;  /* 0x000100001a2c7824 */ /* 0x000fe400078e00ff */
[----:B------:R-:W-:Y:S02]  /*f130*/  IMAD.U32 R50, R10, 0x10000, RZ ;  /* 0x000100000a327824 */ /* 0x000fe400078e00ff */
[-C--:B------:R-:W-:Y:S01]  /*f140*/  FMUL.FTZ R55, R8, R53.reuse ;  /* 0x0000003508377220 */ /* 0x080fe20000410000 */
[----:B------:R-:W-:Y:S01]  /*f150*/  FFMA.FTZ R52, R4, R53, -R63 ;  /* 0x0000003504347223 */ /* 0x000fe2000001083f */
[----:B------:R-:W-:Y:S01]  /*f160*/  FMUL.FTZ R8, R49, R48 ;  /* 0x0000003031087220 */ /* 0x000fe20000410000 */
[----:B------:R-:W-:-:S02]  /*f170*/  IMAD.U32 R53, R31, 0x10000, RZ ;  /* 0x000100001f357824 */ /* 0x000fc400078e00ff */
[-C--:B------:R-:W-:Y:S01]  /*f180*/  FMUL.FTZ R63, R49, R44.reuse ;  /* 0x0000002c313f7220 */ /* 0x080fe20000410000 */
[----:B------:R-:W-:Y:S01]  /*f190*/  FFMA.FTZ R54, R4, R57, R55 ;  /* 0x0000003904367223 */ /* 0x000fe20000010037 */
[----:B------:R-:W-:Y:S01]  /*f1a0*/  LOP3.LUT R10, R10, 0xffff0000, RZ, 0xc0, !PT ;  /* 0xffff00000a0a7812 */ /* 0x000fe200078ec0ff */
[----:B------:R-:W-:Y:S01]  /*f1b0*/  FFMA.FTZ R56, R45, R44, -R8 ;  /* 0x0000002c2d387223 */ /* 0x000fe20000010808 */
[----:B------:R-:W-:Y:S02]  /*f1c0*/  IMAD.U32 R49, R27, 0x10000, RZ ;  /* 0x000100001b317824 */ /* 0x000fe400078e00ff */
[----:B------:R-:W-:Y:S01]  /*f1d0*/  FFMA.FTZ R63, R45, R48, R63 ;  /* 0x000000302d3f7223 */ /* 0x000fe2000001003f */
[----:B------:R-:W-:Y:S01]  /*f1e0*/  FMUL.FTZ R57, R50, R53 ;  /* 0x0000003532397220 */ /* 0x000fe20000410000 */
[----:B------:R-:W-:Y:S01]  /*f1f0*/  LOP3.LUT R55, R31, 0xffff0000, RZ, 0xc0, !PT ;  /* 0xffff00001f377812 */ /* 0x000fe200078ec0ff */
[----:B------:R-:W-:Y:S01]  /*f200*/  IMAD.U32 R51, R11, 0x10000, RZ ;  /* 0x000100000b337824 */ /* 0x000fe200078e00ff */
[----:B------:R-:W-:Y:S01]  /*f210*/  LOP3.LUT R45, R27, 0xffff0000, RZ, 0xc0, !PT ;  /* 0xffff00001b2d7812 */ /* 0x000fe200078ec0ff */
[----:B------:R-:W-:-:S02]  /*f220*/  IMAD.U32 R44, R32, 0x10000, RZ ;  /* 0x00010000202c7824 */ /* 0x000fc400078e00ff */
[-C--:B------:R-:W-:Y:S01]  /*f230*/  FMUL.FTZ R65, R50, R49.reuse ;  /* 0x0000003132417220 */ /* 0x080fe20000410000 */
[----:B------:R-:W-:Y:S01]  /*f240*/  FFMA.FTZ R57, R46, R49, -R57 ;  /* 0x000000312e397223 */ /* 0x000fe20000010839 */
[----:B------:R-:W-:Y:S01]  /*f250*/  FMUL.FTZ R49, R10, R55 ;  /* 0x000000370a317220 */ /* 0x000fe20000410000 */
[----:B------:R-:W-:Y:S02]  /*f260*/  IMAD.U32 R4, R28, 0x10000, RZ ;  /* 0x000100001c047824 */ /* 0x000fe400078e00ff */
        /* <DEDUP_REMOVED lines=8> */
[----:B------:R-:W-:-:S02]  /*f2f0*/  LOP3.LUT R8, R30, 0xffff0000, RZ, 0xc0, !PT ;  /* 0xffff00001e087812 */ /* 0x000fc400078ec0ff */
[----:B------:R-:W-:Y:S01]  /*f300*/  LOP3.LUT R10, R32, 0xffff0000, RZ, 0xc0, !PT ;  /* 0xffff0000200a7812 */ /* 0x000fe200078ec0ff */
[----:B------:R-:W-:Y:S01]  /*f310*/  FFMA.FTZ R50, R47, R44, R50 ;  /* 0x0000002c2f327223 */ /* 0x000fe20000010032 */
[----:B------:R-:W-:Y:S01]  /*f320*/  LOP3.LUT R4, R26, 0xffff0000, RZ, 0xc0, !PT ;  /* 0xffff00001a047812 */ /* 0x000fe200078ec0ff */
[----:B------:R-:W-:Y:S01]  /*f330*/  FMUL.FTZ R44, R9, R8 ;  /* 0x00000008092c7220 */ /* 0x000fe20000410000 */
[----:B------:R-:W-:Y:S01]  /*f340*/  LOP3.LUT R6, R28, 0xffff0000, RZ, 0xc0, !PT ;  /* 0xffff00001c067812 */ /* 0x000fe200078ec0ff */
[----:B------:R-:W-:Y:S02]  /*f350*/  FMUL.FTZ R58, R11, R10 ;  /* 0x0000000a0b3a7220 */ /* 0x000fe40000410000 */
[-C--:B------:R-:W-:Y:S01]  /*f360*/  FMUL.FTZ R45, R9, R4.reuse ;  /* 0x00000004092d7220 */ /* 0x080fe20000410000 */
[----:B------:R-:W-:Y:S01]  /*f370*/  FFMA.FTZ R9, R5, R4, -R44 ;  /* 0x0000000405097223 */ /* 0x000fe2000001082c */
[-C--:B------:R-:W-:Y:S01]  /*f380*/  FMUL.FTZ R11, R11, R6.reuse ;  /* 0x000000060b0b7220 */ /* 0x080fe20000410000 */
[----:B------:R-:W-:Y:S01]  /*f390*/  FFMA.FTZ R58, R7, R6, -R58 ;  /* 0x00000006073a7223 */ /* 0x000fe2000001083a */
        /* <DEDUP_REMOVED lines=12> */
.L_x_3463:
[----:B------:R-:W-:Y:S05]  /*f460*/  BSYNC B2 ;  /* 0x0000000000027941 */ /* 0x000fea0003800000 */
.L_x_3462:
[----:B------:R-:W-:Y:S05]  /*f470*/  @P2 BRA `(.L_x_3459) ;  /* 0x0000000400582947 */ /* 0x000fea0003800000 */
[----:B------:R-:W-:Y:S01]  /*f480*/  LEA.HI R42, R42, R233, RZ, 0x1d ;  /* 0x000000e92a2a7211 */ /* 0x000fe200078fe8ff */
[C---:B------:R-:W-:Y:S01]  /*f490*/  IMAD.U32 R54, R15.reuse, 0x10000, RZ ;  /* 0x000100000f367824 */ /* 0x040fe200078e00ff */
[----:B------:R-:W-:Y:S01]  /*f4a0*/  LOP3.LUT R51, R15, 0xffff0000, RZ, 0xc0, !PT ;  /* 0xffff00000f337812 */ /* 0x000fe200078ec0ff */
[----:B------:R-:W-:Y:S01]  /*f4b0*/  IMAD.U32 R52, R3, 0x10000, RZ ;  /* 0x0001000003347824 */ /* 0x000fe200078e00ff */
[----:B01----:R-:W-:Y:S01]  /*f4c0*/  SHF.R.S32.HI R7, RZ, 0x1f, R42 ;  /* 0x0000001fff077819 */ /* 0x003fe2000001142a */
[----:B------:R-:W-:Y:S01]  /*f4d0*/  IMAD.U32 R53, R20, 0x10000, RZ ;  /* 0x0001000014357824 */ /* 0x000fe200078e00ff */
[----:B------:R-:W-:Y:S02]  /*f4e0*/  SHF.L.U32 R5, R42, 0x3, RZ ;  /* 0x000000032a057819 */ /* 0x000fe400000006ff */
        /* <DEDUP_REMOVED lines=45> */
[----:B------:R-:W-:Y:S02]  /*f7c0*/  IMAD.U32 R50, R11, 0x10000, RZ ;  /* 0x000100000b327824 */ /* 0x000fe400078e00ff */
[C---:B------:R-:W-:Y:S01]  /*f7d0*/  FFMA.FTZ R53, R45.reuse, R4, -R44 ;  /* 0x000000042d357223 */ /* 0x040fe2000001082c */
[----:B------:R-:W-:Y:S02]  /*f7e0*/  IMAD.U32 R49, R24, 0x10000, RZ ;  /* 0x0001000018317824 */ /* 0x000fe400078e00ff */
[----:B------:R-:W-:Y:S01]  /*f7f0*/  FFMA.FTZ R54, R45, R8, R54 ;  /* 0x000000082d367223 */ /* 0x000fe20000010036 */
[----:B------:R-:W-:-:S02]  /*f800*/  IMAD.U32 R47, R14, 0x10000, RZ ;  /* 0x000100000e2f7824 */ /* 0x000fc400078e00ff */
        /* <DEDUP_REMOVED lines=29> */
.L_x_3459:
[----:B------:R-:W-:Y:S05]  /*f9e0*/  BSYNC B1 ;  /* 0x0000000000017941 */ /* 0x000fea0003800000 */
.L_x_3458:
[----:B------:R-:W-:-:S13]  /*f9f0*/  ISETP.GE.AND P0, PT, R223, R0, PT ;  /* 0x00000000df00720c */ /* 0x000fda0003f06270 */
[----:B------:R-:W-:Y:S05]  /*fa00*/  @P0 BRA `(.L_x_3439) ;  /* 0x0000001000340947 */ /* 0x000fea0003800000 */
[----:B------:R-:W3:Y:S01]  /*fa10*/  LDC R0, c[0x0][0x3d4] ;  /* 0x0000f500ff007b82 */ /* 0x000ee20000000800 */
[----:B------:R-:W-:Y:S01]  /*fa20*/  BSSY B1, `(.L_x_3464) ;  /* 0x000005b000017945 */ /* 0x000fe20003800000 */
[-C--:B---3--:R-:W-:Y:S02]  /*fa30*/  ISETP.GE.AND P0, PT, R22, R0.reuse, PT ;  /* 0x000000001600720c */ /* 0x088fe40003f06270 */
[-C--:B------:R-:W-:Y:S02]  /*fa40*/  ISETP.GE.AND P1, PT, R204, R0.reuse, PT ;  /* 0x00000000cc00720c */ /* 0x080fe40003f26270 */
[----:B------:R-:W-:-:S09]  /*fa50*/  ISETP.GE.AND P2, PT, R205, R0, PT ;  /* 0x00000000cd00720c */ /* 0x000fd20003f46270 */
[----:B------:R-:W-:Y:S05]  /*fa60*/  @P0 BRA `(.L_x_3465) ;  /* 0x0000000400580947 */ /* 0x000fea0003800000 */
[----:B012---:R-:W-:Y:S01]  /*fa70*/  LEA.HI R4, R0, R227, RZ, 0x1d ;  /* 0x000000e300047211 */ /* 0x007fe200078fe8ff */
[C---:B------:R-:W-:Y:S01]  /*fa80*/  IMAD.U32 R53, R38.reuse, 0x10000, RZ ;  /* 0x0001000026357824 */ /* 0x040fe200078e00ff */
[----:B------:R-:W-:Y:S01]  /*fa90*/  LOP3.LUT R58, R38, 0xffff0000, RZ, 0xc0, !PT ;  /* 0xffff0000263a7812 */ /* 0x000fe200078ec0ff */
[C---:B------:R-:W-:Y:S01]  /*faa0*/  IMAD.U32 R51, R33.reuse, 0x10000, RZ ;  /* 0x0001000021337824 */ /* 0x040fe200078e00ff */
[----:B------:R-:W-:Y:S01]  /*fab0*/  SHF.R.S32.HI R5, RZ, 0x1f, R4 ;  /* 0x0000001fff057819 */ /* 0x000fe20000011404 */
[----:B------:R-:W-:Y:S01]  /*fac0*/  IMAD.SHL.U32 R6, R4, 0x8, RZ ;  /* 0x0000000804067824 */ /* 0x000fe200078e00ff */
[----:B------:R-:W-:Y:S01]  /*fad0*/  LOP3.LUT R54, R33, 0xffff0000, RZ, 0xc0, !PT ;  /* 0xffff000021367812 */ /* 0x000fe200078ec0ff */
[----:B------:R-:W-:Y:S01]  /*fae0*/  IMAD.U32 R60, R39, 0x10000, RZ ;  /* 0x00010000273c7824 */ /* 0x000fe200078e00ff */
[----:B------:R-:W-:Y:S01]  /*faf0*/  LEA.HI R4, R5, R4, RZ, 0x3 ;  /* 0x0000000405047211 */ /* 0x000fe200078f18ff */
[----:B------:R-:W-:Y:S01]  /*fb00*/  IMAD.U32 R56, R34, 0x10000, RZ ;  /* 0x0001000022387824 */ /* 0x000fe200078e00ff */
[----:B------:R-:W-:Y:S01]  /*fb10*/  LOP3.LUT R5, R207, 0x38, R6, 0xf8, !PT ;  /* 0x00000038cf057812 */ /* 0x000fe200078ef806 */
[----:B------:R-:W-:Y:S01]  /*fb20*/  IMAD.U32 R55, R40, 0x10000, RZ ;  /* 0x0001000028377824 */ /* 0x000fe200078e00ff */
[----:B------:R-:W-:-:S02]  /*fb30*/  SHF.L.U32 R4, R4, 0xa, RZ ;  /* 0x0000000a04047819 */ /* 0x000fc400000006ff */
[----:B------:R-:W-:Y:S02]  /*fb40*/  LOP3.LUT R5, R5, R236, RZ, 0x3c, !PT ;  /* 0x000000ec05057212 */ /* 0x000fe400078e3cff */
        /* <DEDUP_REMOVED lines=28> */
[----:B------:R-:W-:Y:S02]  /*fd10*/  IMAD.U32 R53, R35, 0x10000, RZ ;  /* 0x0001000023357824 */ /* 0x000fe400078e00ff */
[-C--:B------:R-:W-:Y:S01]  /*fd20*/  FFMA.FTZ R47, R56, R44.reuse, -R47 ;  /* 0x0000002c382f7223 */ /* 0x080fe2000001082f */
[----:B------:R-:W-:Y:S01]  /*fd30*/  FFMA.FTZ R51, R60, R44, R51 ;  /* 0x0000002c3c337223 */ /* 0x000fe20000010033 */
[----:B------:R-:W-:Y:S01]  /*fd40*/  FMUL.FTZ R4, R55, R49 ;  /* 0x0000003137047220 */ /* 0x000fe20000410000 */
[----:B------:R-:W-:Y:S01]  /*fd50*/  LOP3.LUT R10, R10, 0xffff0000, RZ, 0xc0, !PT ;  /* 0xffff00000a0a7812 */ /* 0x000fe200078ec0ff */
[----:B------:R-:W-:Y:S01]  /*fd60*/  IMAD.U32 R50, R11, 0x10000, RZ ;  /* 0x000100000b327824 */ /* 0x000fe200078e00ff */
[----:B------:R-:W-:Y:S01]  /*fd70*/  LOP3.LUT R44, R35, 0xffff0000, RZ, 0xc0, !PT ;  /* 0xffff0000232c7812 */ /* 0x000fe200078ec0ff */
[C---:B------:R-:W-:Y:S01]  /*fd80*/  FFMA.FTZ R8, R53.reuse, R45, -R4 ;  /* 0x0000002d35087223 */ /* 0x040fe20000010804 */
[----:B------:R-:W-:Y:S01]  /*fd90*/  LOP3.LUT R48, R40, 0xffff0000, RZ, 0xc0, !PT ;  /* 0xffff000028307812 */ /* 0x000fe200078ec0ff */
[----:B------:R-:W-:Y:S01]  /*fda0*/  FMUL.FTZ R40, R53, R49 ;  /* 0x0000003135287220 */ /* 0x000fe20000410000 */
[----:B------:R-:W-:-:S02]  /*fdb0*/  IMAD.U32 R54, R41, 0x10000, RZ ;  /* 0x0001000029367824 */ /* 0x000fc400078e00ff */
[-C--:B------:R-:W-:Y:S01]  /*fdc0*/  FMUL.FTZ R49, R44, R10.reuse ;  /* 0x0000000a2c317220 */ /* 0x080fe20000410000 */
[----:B------:R-:W-:Y:S02]  /*fdd0*/  IMAD.U32 R4, R37, 0x10000, RZ ;  /* 0x0001000025047824 */ /* 0x000fe400078e00ff */
[----:B------:R-:W-:Y:S01]  /*fde0*/  FMUL.FTZ R35, R48, R10 ;  /* 0x0000000a30237220 */ /* 0x000fe20000410000 */
[----:B------:R-:W-:Y:S01]  /*fdf0*/  FFMA.FTZ R10, R55, R45, R40 ;  /* 0x0000002d370a7223 */ /* 0x000fe20000010028 */
[----:B------:R-:W-:Y:S01]  /*fe00*/  LOP3.LUT R11, R11, 0xffff0000, RZ, 0xc0, !PT ;  /* 0xffff00000b0b7812 */ /* 0x000fe200078ec0ff */
[-C--:B------:R-:W-:Y:S01]  /*fe10*/  FMUL.FTZ R45, R54, R50.reuse ;  /* 0x00000032362d7220 */ /* 0x080fe20000410000 */
[----:B------:R-:W-:Y:S01]  /*fe20*/  LOP3.LUT R55, R39, 0xffff0000, RZ, 0xc0, !PT ;  /* 0xffff000027377812 */ /* 0x000fe200078ec0ff */
[----:B------:R-:W-:Y:S01]  /*fe30*/  FMUL.FTZ R53, R4, R50 ;  /* 0x0000003204357220 */ /* 0x000fe20000410000 */
[----:B------:R-:W-:Y:S01]  /*fe40*/  LOP3.LUT R41, R41, 0xffff0000, RZ, 0xc0, !PT ;  /* 0xffff000029297812 */ /* 0x000fe200078ec0ff */
[----:B------:R-:W-:Y:S01]  /*fe50*/  FFMA.FTZ R35, R44, R6, -R35 ;  /* 0x000000062c237223 */ /* 0x000fe20000010823 */
[----:B------:R-:W-:Y:S01]  /*fe60*/  LOP3.LUT R39, R34, 0xffff0000, RZ, 0xc0, !PT ;  /* 0xffff000022277812 */ /* 0x000fe200078ec0ff */
[----:B------:R-:W-:Y:S01]  /*fe70*/  FFMA.FTZ R45, R4, R46, -R45 ;  /* 0x0000002e042d7223 */ /* 0x000fe2000001082d */
[----:B------:R-:W-:Y:S01]  /*fe80*/  LOP3.LUT R37, R37, 0xffff0000, RZ, 0xc0, !PT ;  /* 0xffff000025257812 */ /* 0x000fe200078ec0ff */
[----:B------:R-:W-:Y:S01]  /*fe90*/  FFMA.FTZ R49, R48, R6, R49 ;  /* 0x0000000630317223 */ /* 0x000fe20000010031 */
        /* <DEDUP_REMOVED lines=19> */
.L_x_3465:
[----:B------:R-:W-:Y:S05]  /*ffd0*/  BSYNC B1 ;  /* 0x0000000000017941 */ /* 0x000fea0003800000 */
.L_x_3464:
[----:B------:R-:W-:Y:S04]  /*ffe0*/  BSSY B1, `(.L_x_3466) ;  /* 0x0000058000017945 */ /* 0x000fe80003800000 */
[----:B------:R-:W-:Y:S05]  /*fff0*/  @P1 BRA `(.L_x_3467) ;  /* 0x0000000400581947 */ /* 0x000fea0003800000 */
[----:B0123--:R-:W-:Y:S01]  /*10000*/  LEA.HI R4, R0, R228, RZ, 0x1d ;  /* 0x000000e400047211 */ /* 0x00ffe200078fe8ff */
[C---:B------:R-:W-:Y:S01]  /*10010*/  IMAD.U32 R46, R29.reuse, 0x10000, RZ ;  /* 0x000100001d2e7824 */ /* 0x040fe200078e00ff */
[----:B------:R-:W-:Y:S01]  /*10020*/  LOP3.LUT R48, R29, 0xffff0000, RZ, 0xc0, !PT ;  /* 0xffff00001d307812 */ /* 0x000fe200078ec0ff */
[----:B------:R-:W-:Y:S01]  /*10030*/  IMAD.U32 R44, R25, 0x10000, RZ ;  /* 0x00010000192c7824 */ /* 0x000fe200078e00ff */
[----:B------:R-:W-:Y:S01]  /*10040*/  SHF.R.S32.HI R5, RZ, 0x1f, R4 ;  /* 0x0000001fff057819 */ /* 0x000fe20000011404 */
[----:B------:R-:W-:Y:S01]  /*10050*/  IMAD.SHL.U32 R6, R4, 0x8, RZ ;  /* 0x0000000804067824 */ /* 0x000fe200078e00ff */
[----:B------:R-:W-:Y:S01]  /*10060*/  LOP3.LUT R50, R31, 0xffff0000, RZ, 0xc0, !PT ;  /* 0xffff00001f327812 */ /* 0x000fe200078ec0ff */
[----:B------:R-:W-:Y:S01]  /*10070*/  IMAD.U32 R47, R30, 0x10000, RZ ;  /* 0x000100001e2f7824 */ /* 0x000fe200078e00ff */
[----:B------:R-:W-:Y:S01]  /*10080*/  LEA.HI R4, R5, R4, RZ, 0x3 ;  /* 0x0000000405047211 */ /* 0x000fe200078f18ff */
[----:B------:R-:W-:Y:S01]  /*10090*/  IMAD.U32 R49, R31, 0x10000, RZ ;  /* 0x000100001f317824 */ /* 0x000fe200078e00ff */
[----:B------:R-:W-:Y:S01]  /*100a0*/  LOP3.LUT R5, R207, 0x38, R6, 0xf8, !PT ;  /* 0x00000038cf057812 */ /* 0x000fe200078ef806 */
[----:B------:R-:W-:-:S02]  /*100b0*/  IMAD.U32 R45, R26, 0x10000, RZ ;  /* 0x000100001a2d7824 */ /* 0x000fc400078e00ff */
[----:B------:R-:W-:Y:S01]  /*100c0*/  IMAD.SHL.U32 R4, R4, 0x400, RZ ;  /* 0x0000040004047824 */ /* 0x000fe200078e00ff */
[----:B------:R-:W-:Y:S01]  /*100d0*/  LOP3.LUT R5, R5, R236, RZ, 0x3c, !PT ;  /* 0x000000ec05057212 */ /* 0x000fe200078e3cff */
[----:B------:R-:W-:-:S03]  /*100e0*/  IMAD.U32 R52, R32, 0x10000, RZ ;  /* 0x0001000020347824 */ /* 0x000fc600078e00ff */
[----:B------:R-:W-:-:S04]  /*100f0*/  LOP3.LUT R4, R4, 0x7fffe000, RZ, 0xc0, !PT ;  /* 0x7fffe00004047812 */ /* 0x000fc800078ec0ff */
[----:B------:R-:W-:Y:S02]  /*10100*/  IADD3 R9, R5, R4, R212 ;  /* 0x0000000405097210 */ /* 0x000fe40007ffe0d4 */
[----:B------:R-:W0:Y:S02]  /*10110*/  LDS.128 R4, [R231] ;  /* 0x00000000e7047984 */ /* 0x000e240000000c00 */
[----:B------:R-:W-:-:S05]  /*10120*/  LEA R33, R9, R2, 0x1 ;  /* 0x0000000209217211 */ /* 0x000fca00078e08ff */
        /* <DEDUP_REMOVED lines=15> */
[C---:B------:R-:W-:Y:S01]  /*10220*/  IMAD.U32 R41, R10.reuse, 0x10000, RZ ;  /* 0x000100000a297824 */ /* 0x040fe200078e00ff */
[----:B------:R-:W-:Y:S01]  /*10230*/  LOP3.LUT R10, R10, 0xffff0000, RZ, 0xc0, !PT ;  /* 0xffff00000a0a7812 */ /* 0x000fe200078ec0ff */
[----:B------:R-:W-:Y:S01]  /*10240*/  FFMA.FTZ R43, R44, R34, -R43 ;  /* 0x000000222c2b7223 */ /* 0x000fe2000001082b */
[----:B------:R-:W-:Y:S01]  /*10250*/  LOP3.LUT R44, R25, 0xffff0000, RZ, 0xc0, !PT ;  /* 0xffff0000192c7812 */ /* 0x000fe200078ec0ff */
[----:B------:R-:W-:Y:S01]  /*10260*/  FMUL.FTZ R25, R48, R8 ;  /* 0x0000000830197220 */ /* 0x000fe20000410000 */
[----:B------:R-:W-:Y:S01]  /*10270*/  FFMA.FTZ R39, R46, R34, R39 ;  /* 0x000000222e277223 */ /* 0x000fe20000010027 */
[C---:B------:R-:W-:Y:S01]  /*10280*/  IMAD.U32 R42, R11.reuse, 0x10000, RZ ;  /* 0x000100000b2a7824 */ /* 0x040fe200078e00ff */
[----:B------:R-:W-:Y:S01]  /*10290*/  LOP3.LUT R11, R11, 0xffff0000, RZ, 0xc0, !PT ;  /* 0xffff00000b0b7812 */ /* 0x000fe200078ec0ff */
[C---:B------:R-:W-:Y:S01]  /*102a0*/  FMUL.FTZ R29, R44.reuse, R8 ;  /* 0x000000082c1d7220 */ /* 0x040fe20000410000 */
[----:B------:R-:W-:Y:S01]  /*102b0*/  FFMA.FTZ R8, R44, R4, -R25 ;  /* 0x000000042c087223 */ /* 0x000fe20000010819 */
[----:B------:R-:W-:-:S02]  /*102c0*/  IMAD.U32 R25, R27, 0x10000, RZ ;  /* 0x000100001b197824 */ /* 0x000fc400078e00ff */
[----:B------:R-:W-:Y:S01]  /*102d0*/  FMUL.FTZ R44, R47, R40 ;  /* 0x000000282f2c7220 */ /* 0x000fe20000410000 */
[----:B------:R-:W-:Y:S01]  /*102e0*/  FFMA.FTZ R34, R48, R4, R29 ;  /* 0x0000000430227223 */ /* 0x000fe2000001001d */
[-C--:B------:R-:W-:Y:S01]  /*102f0*/  FMUL.FTZ R4, R49, R41.reuse ;  /* 0x0000002931047220 */ /* 0x080fe20000410000 */
[----:B------:R-:W-:Y:S01]  /*10300*/  LOP3.LUT R48, R27, 0xffff0000, RZ, 0xc0, !PT ;  /* 0xffff00001b307812 */ /* 0x000fe200078ec0ff */
[----:B------:R-:W-:Y:S01]  /*10310*/  FMUL.FTZ R40, R45, R40 ;  /* 0x000000282d287220 */ /* 0x000fe20000410000 */
[C---:B------:R-:W-:Y:S01]  /*10320*/  FMUL.FTZ R46, R25.reuse, R41 ;  /* 0x00000029192e7220 */ /* 0x040fe20000410000 */
[----:B------:R-:W-:Y:S01]  /*10330*/  FFMA.FTZ R25, R25, R37, -R4 ;  /* 0x0000002519197223 */ /* 0x000fe20000010804 */
[----:B------:R-:W-:Y:S01]  /*10340*/  FMUL.FTZ R27, R50, R10 ;  /* 0x0000000a321b7220 */ /* 0x000fe20000410000 */
[-C--:B------:R-:W-:Y:S01]  /*10350*/  FFMA.FTZ R44, R45, R35.reuse, -R44 ;  /* 0x000000232d2c7223 */ /* 0x080fe2000001082c */
[----:B------:R-:W-:Y:S01]  /*10360*/  FFMA.FTZ R40, R47, R35, R40 ;  /* 0x000000232f287223 */ /* 0x000fe20000010028 */
[----:B------:R-:W-:-:S02]  /*10370*/  IMAD.U32 R4, R28, 0x10000, RZ ;  /* 0x000100001c047824 */ /* 0x000fc400078e00ff */
[----:B------:R-:W-:Y:S01]  /*10380*/  FMUL.FTZ R29, R48, R10 ;  /* 0x0000000a301d7220 */ /* 0x000fe20000410000 */
[----:B------:R-:W-:Y:S01]  /*10390*/  FMUL.FTZ R31, R52, R42 ;  /* 0x0000002a341f7220 */ /* 0x000fe20000410000 */
[----:B------:R-:W-:Y:S01]  /*103a0*/  LOP3.LUT R41, R30, 0xffff0000, RZ, 0xc0, !PT ;  /* 0xffff00001e297812 */ /* 0x000fe200078ec0ff */
[----:B------:R-:W-:Y:S01]  /*103b0*/  FFMA.FTZ R10, R49, R37, R46 ;  /* 0x00000025310a7223 */ /* 0x000fe2000001002e */
[----:B------:R-:W-:Y:S01]  /*103c0*/  LOP3.LUT R35, R26, 0xffff0000, RZ, 0xc0, !PT ;  /* 0xffff00001a237812 */ /* 0x000fe200078ec0ff */
[----:B------:R-:W-:Y:S01]  /*103d0*/  FFMA.FTZ R46, R48, R6, -R27 ;  /* 0x00000006302e7223 */ /* 0x000fe2000001081b */
[----:B------:R-:W-:Y:S01]  /*103e0*/  LOP3.LUT R45, R32, 0xffff0000, RZ, 0xc0, !PT ;  /* 0xffff0000202d7812 */ /* 0x000fe200078ec0ff */
[----:B------:R-:W-:Y:S01]  /*103f0*/  FMUL.FTZ R27, R4, R42 ;  /* 0x0000002a041b7220 */ /* 0x000fe20000410000 */
[----:B------:R-:W-:Y:S01]  /*10400*/  LOP3.LUT R37, R28, 0xffff0000, RZ, 0xc0, !PT ;  /* 0xffff00001c257812 */ /* 0x000fe200078ec0ff */
[----:B------:R-:W-:Y:S01]  /*10410*/  FFMA.FTZ R31, R4, R38, -R31 ;  /* 0x00000026041f7223 */ /* 0x000fe2000001081f */
[----:B------:R-:W-:Y:S01]  /*10420*/  FFMA.FTZ R29, R50, R6, R29 ;  /* 0x00000006321d7223 */ /* 0x000fe2000001001d */
[-C--:B------:R-:W-:Y:S01]  /*10430*/  FMUL.FTZ R4, R41, R9.reuse ;  /* 0x0000000929047220 */ /* 0x080fe20000410000 */
[----:B------:R-:W-:Y:S01]  /*10440*/  FMUL.FTZ R6, R35, R9 ;  /* 0x0000000923067220 */ /* 0x000fe20000410000 */
[-C--:B------:R-:W-:Y:S01]  /*10450*/  FMUL.FTZ R26, R45, R11.reuse ;  /* 0x0000000b2d1a7220 */ /* 0x080fe20000410000 */
[----:B------:R-:W-:Y:S01]  /*10460*/  FMUL.FTZ R28, R37, R11 ;  /* 0x0000000b251c7220 */ /* 0x000fe20000410000 */
[-C--:B------:R-:W-:Y:S01]  /*10470*/  FFMA.FTZ R9, R35, R5.reuse, -R4 ;  /* 0x0000000523097223 */ /* 0x080fe20000010804 */
[----:B------:R-:W-:Y:S01]  /*10480*/  FFMA.FTZ R11, R41, R5, R6 ;  /* 0x00000005290b7223 */ /* 0x000fe20000010006 */
[-C--:B------:R-:W-:Y:S01]  /*10490*/  FFMA.FTZ R26, R37, R7.reuse, -R26 ;  /* 0x00000007251a7223 */ /* 0x080fe2000001081a */
        /* <DEDUP_REMOVED lines=12> */
.L_x_3467:
[----:B------:R-:W-:Y:S05]  /*10560*/  BSYNC B1 ;  /* 0x0000000000017941 */ /* 0x000fea0003800000 */
.L_x_3466:
[----:B------:R-:W-:Y:S05]  /*10570*/  @P2 BRA `(.L_x_3439) ;  /* 0x0000000400582947 */ /* 0x000fea0003800000 */
[----:B------:R-:W-:Y:S01]  /*10580*/  LEA.HI R0, R0, R233, RZ, 0x1d ;  /* 0x000000e900007211 */ /* 0x000fe200078fe8ff */
[C---:B------:R-:W-:Y:S01]  /*10590*/  IMAD.U32 R35, R15.reuse, 0x10000, RZ ;  /* 0x000100000f237824 */ /* 0x040fe200078e00ff */
[----:B------:R-:W-:Y:S01]  /*105a0*/  LOP3.LUT R44, R15, 0xffff0000, RZ, 0xc0, !PT ;  /* 0xffff00000f2c7812 */ /* 0x000fe200078ec0ff */
[C---:B----4-:R-:W-:Y:S01]  /*105b0*/  IMAD.U32 R33, R3.reuse, 0x10000, RZ ;  /* 0x0001000003217824 */ /* 0x050fe200078e00ff */
[----:B0123--:R-:W-:Y:S01]  /*105c0*/  SHF.R.S32.HI R5, RZ, 0x1f, R0 ;  /* 0x0000001fff057819 */ /* 0x00ffe20000011400 */
[----:B------:R-:W-:Y:S01]  /*105d0*/  IMAD.SHL.U32 R4, R0, 0x8, RZ ;  /* 0x0000000800047824 */ /* 0x000fe200078e00ff */
[----:B------:R-:W-:Y:S01]  /*105e0*/  LOP3.LUT R40, R3, 0xffff0000, RZ, 0xc0, !PT ;  /* 0xffff000003287812 */ /* 0x000fe200078ec0ff */
[----:B------:R-:W-:Y:S01]  /*105f0*/  IMAD.U32 R46, R20, 0x10000, RZ ;  /* 0x00010000142e7824 */ /* 0x000fe200078e00ff */
[----:B------:R-:W-:Y:S01]  /*10600*/  LEA.HI R0, R5, R0, RZ, 0x3 ;  /* 0x0000000005007211 */ /* 0x000fe200078f18ff */
[----:B------:R-:W-:Y:S01]  /*10610*/  IMAD.U32 R42, R12, 0x10000, RZ ;  /* 0x000100000c2a7824 */ /* 0x000fe200078e00ff */
[----:B------:R-:W-:-:S02]  /*10620*/  LOP3.LUT R5, R207, 0x38, R4, 0xf8, !PT ;  /* 0x00000038cf057812 */ /* 0x000fc400078ef804 */
[----:B------:R-:W-:Y:S01]  /*10630*/  LOP3.LUT R37, R20, 0xffff0000, RZ, 0xc0, !PT ;  /* 0xffff000014257812 */ /* 0x000fe200078ec0ff */
[----:B------:R-:W-:Y:S01]  /*10640*/  IMAD.SHL.U32 R0, R0, 0x400, RZ ;  /* 0x0000040000007824 */ /* 0x000fe200078e00ff */
[----:B------:R-:W-:Y:S02]  /*10650*/  LOP3.LUT R5, R5, R236, RZ, 0x3c, !PT ;  /* 0x000000ec05057212 */ /* 0x000fe400078e3cff */
[----:B------:R-:W-:Y:S02]  /*10660*/  LOP3.LUT R39, R24, 0xffff0000, RZ, 0xc0, !PT ;  /* 0xffff000018277812 */ /* 0x000fe400078ec0ff */
[----:B------:R-:W-:-:S04]  /*10670*/  LOP3.LUT R0, R0, 0x7fffe000, RZ, 0xc0, !PT ;  /* 0x7fffe00000007812 */ /* 0x000fc800078ec0ff */
[----:B------:R-:W-:Y:S02]  /*10680*/  IADD3 R9, R5, R0, R212 ;  /* 0x0000000005097210 */ /* 0x000fe40007ffe0d4 */
[----:B------:R-:W0:Y:S03]  /*10690*/  LDS.128 R4, [R230] ;  /* 0x00000000e6047984 */ /* 0x000e260000000c00 */
[----:B------:R-:W-:-:S05]  /*106a0*/  IMAD R0, R9, 0x2, R2 ;  /* 0x0000000209007824 */ /* 0x000fca00078e0202 */
[----:B------:R-:W1:Y:S01]  /*106b0*/  LDS.128 R8, [R0+0x15400] ;  /* 0x0154000000087984 */ /* 0x000e620000000c00 */
[C---:B0-----:R-:W-:Y:S01]  /*106c0*/  SHF.L.U32 R25, R4.reuse, 0x10, RZ ;  /* 0x0000001004197819 */ /* 0x041fe200000006ff */
[----:B------:R-:W-:Y:S01]  /*106d0*/  IMAD.U32 R26, R5, 0x10000, RZ ;  /* 0x00010000051a7824 */ /* 0x000fe200078e00ff */
[----:B------:R-:W-:Y:S01]  /*106e0*/  LOP3.LUT R4, R4, 0xffff0000, RZ, 0xc0, !PT ;  /* 0xffff000004047812 */ /* 0x000fe200078ec0ff */
[C---:B------:R-:W-:Y:S01]  /*106f0*/  IMAD.U32 R27, R6.reuse, 0x10000, RZ ;  /* 0x00010000061b7824 */ /* 0x040fe200078e00ff */
[----:B------:R-:W-:Y:S01]  /*10700*/  LOP3.LUT R6, R6, 0xffff0000, RZ, 0xc0, !PT ;  /* 0xffff000006067812 */ /* 0x000fe200078ec0ff */
[----:B------:R-:W-:Y:S01]  /*10710*/  IMAD.U32 R28, R7, 0x10000, RZ ;  /* 0x00010000071c7824 */ /* 0x000fe200078e00ff */
[----:B------:R-:W-:Y:S01]  /*10720*/  LOP3.LUT R5, R5, 0xffff0000, RZ, 0xc0, !PT ;  /* 0xffff000005057812 */ /* 0x000fe200078ec0ff */
[C---:B-1----:R-:W-:Y:S01]  /*10730*/  IMAD.U32 R29, R8.reuse, 0x10000, RZ ;  /* 0x00010000081d7824 */ /* 0x042fe200078e00ff */
[----:B------:R-:W-:Y:S01]  /*10740*/  LOP3.LUT R8, R8, 0xffff0000, RZ, 0xc0, !PT ;  /* 0xffff000008087812 */ /* 0x000fe200078ec0ff */
[C---:B------:R-:W-:Y:S01]  /*10750*/  IMAD.U32 R30, R9.reuse, 0x10000, RZ ;  /* 0x00010000091e7824 */ /* 0x040fe200078e00ff */
[----:B------:R-:W-:Y:S01]  /*10760*/  LOP3.LUT R9, R9, 0xffff0000, RZ, 0xc0, !PT ;  /* 0xffff000009097812 */ /* 0x000fe200078ec0ff */
[-C--:B------:R-:W-:Y:S01]  /*10770*/  FMUL.FTZ R34, R35, R29.reuse ;  /* 0x0000001d23227220 */ /* 0x080fe20000410000 */
[C---:B------:R-:W-:Y:S01]  /*10780*/  FMUL.FTZ R38, R33.reuse, R29 ;  /* 0x0000001d21267220 */ /* 0x040fe20000410000 */
[-C--:B------:R-:W-:Y:S01]  /*10790*/  FMUL.FTZ R3, R44, R8.reuse ;  /* 0x000000082c037220 */ /* 0x080fe20000410000 */
[----:B------:R-:W-:Y:S01]  /*107a0*/  FMUL.FTZ R15, R40, R8 ;  /* 0x00000008280f7220 */ /* 0x000fe20000410000 */
[-C--:B------:R-:W-:Y:S01]  /*107b0*/  FFMA.FTZ R34, R33, R25.reuse, -R34 ;  /* 0x0000001921227223 */ /* 0x080fe20000010822 */
[----:B------:R-:W-:Y:S01]  /*107c0*/  FFMA.FTZ R38, R35, R25, R38 ;  /* 0x0000001923267223 */ /* 0x000fe20000010026 */
[-C--:B------:R-:W-:Y:S01]  /*107d0*/  FMUL.FTZ R25, R46, R30.reuse ;  /* 0x0000001e2e197220 */ /* 0x080fe20000410000 */
[----:B------:R-:W-:Y:S01]  /*107e0*/  FMUL.FTZ R29, R42, R30 ;  /* 0x0000001e2a1d7220 */ /* 0x000fe20000410000 */
[----:B------:R-:W-:-:S02]  /*107f0*/  IMAD.U32 R31, R10, 0x10000, RZ ;  /* 0x000100000a1f7824 */ /* 0x000fc400078e00ff */
[-C--:B------:R-:W-:Y:S01]  /*10800*/  FFMA.FTZ R3, R40, R4.reuse, -R3 ;  /* 0x0000000428037223 */ /* 0x080fe20000010803 */
[----:B------:R-:W-:Y:S01]  /*10810*/  IMAD.U32 R35, R21, 0x10000, RZ ;  /* 0x0001000015237824 */ /* 0x000fe200078e00ff */
[----:B------:R-:W-:Y:S01]  /*10820*/  LOP3.LUT R10, R10, 0xffff0000, RZ, 0xc0, !PT ;  /* 0xffff00000a0a7812 */ /* 0x000fe200078ec0ff */
[C---:B------:R-:W-:Y:S01]  /*10830*/  IMAD.U32 R33, R13.reuse, 0x10000, RZ ;  /* 0x000100000d217824 */ /* 0x040fe200078e00ff */
[----:B------:R-:W-:Y:S01]  /*10840*/  LOP3.LUT R30, R13, 0xffff0000, RZ, 0xc0, !PT ;  /* 0xffff00000d1e7812 */ /* 0x000fe200078ec0ff */
[----:B------:R-:W-:Y:S01]  /*10850*/  FFMA.FTZ R15, R44, R4, R15 ;  /* 0x000000042c0f7223 */ /* 0x000fe2000001000f */
[----:B------:R-:W-:Y:S01]  /*10860*/  LOP3.LUT R40, R21, 0xffff0000, RZ, 0xc0, !PT ;  /* 0xffff000015287812 */ /* 0x000fe200078ec0ff */
[-C--:B------:R-:W-:Y:S01]  /*10870*/  FFMA.FTZ R25, R42, R26.reuse, -R25 ;  /* 0x0000001a2a197223 */ /* 0x080fe20000010819 */
[----:B------:R-:W-:Y:S01]  /*10880*/  FFMA.FTZ R29, R46, R26, R29 ;  /* 0x0000001a2e1d7223 */ /* 0x000fe2000001001d */
[-C--:B------:R-:W-:Y:S01]  /*10890*/  FMUL.FTZ R4, R35, R31.reuse ;  /* 0x0000001f23047220 */ /* 0x080fe20000410000 */
[----:B------:R-:W-:Y:S01]  /*108a0*/  FMUL.FTZ R26, R33, R31 ;  /* 0x0000001f211a7220 */ /* 0x000fe20000410000 */
[----:B------:R-:W-:-:S02]  /*108b0*/  IMAD.U32 R32, R11, 0x10000, RZ ;  /* 0x000100000b207824 */ /* 0x000fc400078e00ff */
[-C--:B------:R-:W-:Y:S01]  /*108c0*/  FMUL.FTZ R13, R40, R10.reuse ;  /* 0x0000000a280d7220 */ /* 0x080fe20000410000 */
[----:B------:R-:W-:Y:S02]  /*108d0*/  IMAD.U32 R42, R24, 0x10000, RZ ;  /* 0x00010000182a7824 */ /* 0x000fe400078e00ff */
[----:B------:R-:W-:Y:S01]  /*108e0*/  FMUL.FTZ R21, R30, R10 ;  /* 0x0000000a1e157220 */ /* 0x000fe20000410000 */
[-C--:B------:R-:W-:Y:S01]  /*108f0*/  FFMA.FTZ R8, R33, R27.reuse, -R4 ;  /* 0x0000001b21087223 */ /* 0x080fe20000010804 */
[----:B------:R-:W-:Y:S01]  /*10900*/  FFMA.FTZ R10, R35, R27, R26 ;  /* 0x0000001b230a7223 */ /* 0x000fe2000001001a */
[----:B------:R-:W-:Y:S01]  /*10910*/  LOP3.LUT R11, R11, 0xffff0000, RZ, 0xc0, !PT ;  /* 0xffff00000b0b7812 */ /* 0x000fe200078ec0ff */
[----:B------:R-:W-:Y:S02]  /*10920*/  IMAD.U32 R4, R14, 0x10000, RZ ;  /* 0x000100000e047824 */ /* 0x000fe400078e00ff */
[----:B------:R-:W-:Y:S01]  /*10930*/  FMUL.FTZ R27, R42, R32 ;  /* 0x000000202a1b7220 */ /* 0x000fe20000410000 */
[----:B------:R-:W-:Y:S01]  /*10940*/  LOP3.LUT R33, R12, 0xffff0000, RZ, 0xc0, !PT ;  /* 0xffff00000c217812 */ /* 0x000fe200078ec0ff */
[----:B------:R-:W-:Y:S01]  /*10950*/  FFMA.FTZ R13, R30, R6, -R13 ;  /* 0x000000061e0d7223 */ /* 0x000fe2000001080d */
[----:B------:R-:W-:Y:S01]  /*10960*/  LOP3.LUT R35, R14, 0xffff0000, RZ, 0xc0, !PT ;  /* 0xffff00000e237812 */ /* 0x000fe200078ec0ff */
[C---:B------:R-:W-:Y:S01]  /*10970*/  FMUL.FTZ R31, R4.reuse, R32 ;  /* 0x00000020041f7220 */ /* 0x040fe20000410000 */
        /* <DEDUP_REMOVED lines=22> */
.L_x_3439:
[----:B------:R-:W-:Y:S05]  /*10ae0*/  BSYNC B0 ;  /* 0x0000000000007941 */ /* 0x000fea0003800000 */
.L_x_3417:
[----:B------:R-:W-:Y:S01]  /*10af0*/  @!PT LDS RZ, [RZ] ;  /* 0x00000000fffff984 */ /* 0x000fe20000000800 */
[----:B------:R-:W-:Y:S01]  /*10b00*/  @!PT LDS RZ, [RZ] ;  /* 0x00000000fffff984 */ /* 0x000fe20000000800 */
[----:B------:R-:W-:Y:S01]  /*10b10*/  @!PT LDS RZ, [RZ] ;  /* 0x00000000fffff984 */ /* 0x000fe20000000800 */
[----:B------:R-:W-:Y:S01]  /*10b20*/  @!PT LDS RZ, [RZ] ;  /* 0x00000000fffff984 */ /* 0x000fe20000000800 */
[----:B------:R5:W-:Y:S06]  /*10b30*/  MEMBAR.ALL.CTA ;  /* 0x0000000000007992 */ /* 0x000bec0000008000 */
[----:B-----5:R-:W5:Y:S01]  /*10b40*/  FENCE.VIEW.ASYNC.S ;  /* 0x00000000000073c6 */ /* 0x020f620000000000 */
[----:B------:R-:W-:Y:S05]  /*10b50*/  WARPSYNC.ALL ;  /* 0x0000000000007948 */ /* 0x000fea0003800000 */
[----:B-----5:R-:W-:Y:S06]  /*10b60*/  BAR.SYNC.DEFER_BLOCKING 0xd, 0x100 ;  /* 0x0344000000007b1d */ /* 0x020fec0000010000 */
.L_x_3415:
[----:B0-----:R-:W5:Y:S02]  /*10b70*/  LDL R0, [R1+0x14] ;  /* 0x0000140001007983 */ /* 0x001f640000100800 */
[----:B-----5:R-:W-:-:S13]  /*10b80*/  R2UR UR4, R0 ;  /* 0x00000000000472ca */ /* 0x020fda00000e0000 */
[----:B------:R-:W-:-:S05]  /*10b90*/  IMAD.U32 R0, RZ, RZ, UR4 ;  /* 0x00000004ff007e24 */ /* 0x000fca000f8e00ff */
[----:B------:R-:W-:-:S13]  /*10ba0*/  ISETP.NE.AND P0, PT, R0, 0x3, PT ;  /* 0x000000030000780c */ /* 0x000fda0003f05270 */
[----:B------:R-:W-:Y:S05]  /*10bb0*/  @!P0 BRA `(.L_x_3468) ;  /* 0x0000000000048947 */ /* 0x000fea0003800000 */
[----:B------:R-:W-:Y:S01]  /*10bc0*/  BPT.TRAP 0x1 ;  /* 0x000000040000795c */ /* 0x000fe20000300000 */
.L_x_3468:
[----:B------:R-:W-:Y:S01]  /*10bd0*/  IMAD R0, R211, 0x8, R2 ;  /* 0x00000008d3007824 */ /* 0x000fe200078e0202 */
[----:B-1-3--:R-:W-:-:S04]  /*10be0*/  SHF.L.U32 R3, R213, 0x1f, RZ ;  /* 0x0000001fd5037819 */ /* 0x00afc800000006ff */
[----:B------:R0:W1:Y:S01]  /*10bf0*/  SYNCS.PHASECHK.TRANS64.TRYWAIT P2, [R0+URZ+0x36830], R3 ;  /* 0x03683003000075a7 */ /* 0x000062000804017f */
[----:B------:R-:W-:Y:S05]  /*10c00*/  @!P0 BRA `(.L_x_3469) ;  /* 0x0000000000048947 */ /* 0x000fea0003800000 */
[----:B------:R-:W-:Y:S01]  /*10c10*/  BPT.TRAP 0x1 ;  /* 0x000000040000795c */ /* 0x000fe20000300000 */
.L_x_3469:
[----:B--2-4-:R-:W2:Y:S01]  /*10c20*/  S2R R4, SR_TID.X ;  /* 0x0000000000047919 */ /* 0x014ea20000002100 */
[----:B------:R-:W-:Y:S01]  /*10c30*/  IMAD.MOV.U32 R119, RZ, RZ, RZ ;  /* 0x000000ffff777224 */ /* 0x000fe200078e00ff */
[----:B--2---:R-:W-:-:S04]  /*10c40*/  LOP3.LUT R4, R4, 0x7f, RZ, 0xc0, !PT ;  /* 0x0000007f04047812 */ /* 0x004fc800078ec0ff */
[----:B------:R-:W-:Y:S01]  /*10c50*/  ISETP.NE.AND P1, PT, R4, RZ, PT ;  /* 0x000000ff0400720c */ /* 0x000fe20003f25270 */
[----:B-1----:R-:W-:-:S12]  /*10c60*/  @P2 BRA `(.L_x_3470) ;  /* 0x0000000000082947 */ /* 0x002fd80003800000 */
[----:B------:R-:W1:Y:S02]  /*10c70*/  SYNCS.PHASECHK.TRANS64.TRYWAIT P2, [R0+URZ+0x36830], R3 ;  /* 0x03683003000075a7 */ /* 0x000e64000804017f */
[----:B-1----:R-:W-:Y:S05]  /*10c80*/  @!P2 BRA `(.L_x_3471) ;  /* 0x000001480080a947 */ /* 0x002fea0003800000 */
.L_x_3470:
[----:B------:R-:W-:Y:S05]  /*10c90*/  WARPSYNC.ALL ;  /* 0x0000000000007948 */ /* 0x000fea0003800000 */
[----:B01----:R-:W-:Y:S01]  /*10ca0*/  VIADD R3, R2, 0x21400 ;  /* 0x0002140002037836 */ /* 0x003fe20000000000 */
[----:B------:R-:W-:Y:S01]  /*10cb0*/  R2UR UR24, R36 ;  /* 0x00000000241872ca */ /* 0x000fe200000e0000 */
[----:B------:R-:W-:Y:S01]  /*10cc0*/  WARPGROUP.ARRIVE ;  /* 0x00000000000079c5 */ /* 0x000fe20000000000 */
[----:B------:R-:W-:Y:S01]  /*10cd0*/  MOV R5, 0x40000040 ;  /* 0x4000004000057802 */ /* 0x000fe20000000f00 */
[----:B------:R-:W-:Y:S01]  /*10ce0*/  UMOV UR5, 0x40000040 ;  /* 0x4000004000057882 */ /* 0x000fe20000000000 */
[----:B------:R-:W-:Y:S01]  /*10cf0*/  SHF.R.U32.HI R3, RZ, 0x4, R3 ;  /* 0x00000004ff037819 */ /* 0x000fe20000011603 */
[----:B------:R-:W-:Y:S01]  /*10d00*/  IMAD.MOV.U32 R7, RZ, RZ, 0x40000040 ;  /* 0x40000040ff077424 */ /* 0x000fe200078e00ff */
[----:B------:R-:W-:Y:S01]  /*10d10*/  R2UR UR7, R5 ;  /* 0x00000000050772ca */ /* 0x000fe200000e0000 */
[----:B------:R-:W-:Y:S01]  /*10d20*/  UMOV UR27, UR5 ;  /* 0x00000005001b7c82 */ /* 0x000fe20008000000 */
[----:B------:R-:W-:Y:S01]  /*10d30*/  LOP3.LUT R3, R3, 0x3fff, RZ, 0xc0, !PT ;  /* 0x00003fff03037812 */ /* 0x000fe200078ec0ff */
[----:B------:R-:W-:Y:S01]  /*10d40*/  UMOV UR17, UR27 ;  /* 0x0000001b00117c82 */ /* 0x000fe20008000000 */
[----:B------:R-:W-:Y:S01]  /*10d50*/  R2UR UR19, R7 ;  /* 0x00000000071372ca */ /* 0x000fe200000e0000 */
[----:B------:R-:W-:Y:S01]  /*10d60*/  IMAD.MOV.U32 R9, RZ, RZ, 0x40000040 ;  /* 0x40000040ff097424 */ /* 0x000fe200078e00ff */
[----:B------:R-:W-:Y:S01]  /*10d70*/  LOP3.LUT R215, R3, 0x10000, RZ, 0xfc, !PT ;  /* 0x0001000003d77812 */ /* 0x000fe200078efcff */
[----:B------:R-:W-:Y:S01]  /*10d80*/  ULOP3.LUT UR24, UR24, 0x10000, URZ, 0xfc, !UPT ;  /* 0x0001000018187892 */ /* 0x000fe2000f8efc3f */
[----:B------:R-:W-:Y:S01]  /*10d90*/  IMAD.MOV.U32 R7, RZ, RZ, 0x40000040 ;  /* 0x40000040ff077424 */ /* 0x000fe200078e00ff */
[----:B------:R-:W-:Y:S01]  /*10da0*/  UMOV UR21, UR27 ;  /* 0x0000001b00157c82 */ /* 0x000fe20008000000 */
[----:B------:R-:W-:Y:S01]  /*10db0*/  R2UR UR23, R9 ;  /* 0x00000000091772ca */ /* 0x000fe200000e0000 */
[----:B------:R-:W-:Y:S01]  /*10dc0*/  IMAD R4, R211, 0xa80, R215 ;  /* 0x00000a80d3047824 */ /* 0x000fe200078e02d7 */
[----:B------:R-:W-:Y:S01]  /*10dd0*/  UMOV UR9, UR27 ;  /* 0x0000001b00097c82 */ /* 0x000fe20008000000 */
[----:B------:R-:W-:Y:S01]  /*10de0*/  IMAD.U32 R15, RZ, RZ, UR5 ;  /* 0x00000005ff0f7e24 */ /* 0x000fe2000f8e00ff */
[----:B------:R-:W-:Y:S01]  /*10df0*/  UMOV UR4, UR24 ;  /* 0x0000001800047c82 */ /* 0x000fe20008000000 */
[C---:B------:R-:W-:Y:S01]  /*10e00*/  VIADD R6, R4.reuse, 0x80 ;  /* 0x0000008004067836 */ /* 0x040fe20000000000 */
[C---:B------:R-:W-:Y:S01]  /*10e10*/  R2UR UR6, R4.reuse ;  /* 0x00000000040672ca */ /* 0x040fe200000e0000 */
[----:B------:R-:W-:Y:S01]  /*10e20*/  UMOV UR26, UR4 ;  /* 0x00000004001a7c82 */ /* 0x000fe20008000000 */
[----:B------:R-:W-:Y:S01]  /*10e30*/  VIADD R8, R4, 0x100 ;  /* 0x0000010004087836 */ /* 0x000fe20000000000 */
[----:B------:R-:W-:Y:S01]  /*10e40*/  UMOV UR16, UR26 ;  /* 0x0000001a00107c82 */ /* 0x000fe20008000000 */
[----:B------:R-:W-:Y:S01]  /*10e50*/  R2UR UR18, R6 ;  /* 0x00000000061272ca */ /* 0x000fe200000e0000 */
[----:B------:R-:W-:Y:S01]  /*10e60*/  UMOV UR20, UR26 ;  /* 0x0000001a00147c82 */ /* 0x000fe20008000000 */
[----:B------:R-:W-:Y:S01]  /*10e70*/  VIADD R6, R4, 0x180 ;  /* 0x0000018004067836 */ /* 0x000fe20000000000 */
[----:B------:R-:W-:Y:S01]  /*10e80*/  R2UR UR22, R8 ;  /* 0x00000000081672ca */ /* 0x000fe200000e0000 */
[----:B------:R-:W-:Y:S01]  /*10e90*/  IMAD.U32 R14, RZ, RZ, UR4 ;  /* 0x00000004ff0e7e24 */ /* 0x000fe2000f8e00ff */
[----:B------:R-:W-:Y:S01]  /*10ea0*/  UMOV UR8, UR26 ;  /* 0x0000001a00087c82 */ /* 0x000fe20008000000 */
[----:B------:R-:W-:Y:S01]  /*10eb0*/  VIADD R12, R4, 0x200 ;  /* 0x00000200040c7836 */ /* 0x000fe20000000000 */
[----:B------:R-:W-:Y:S01]  /*10ec0*/  UMOV UR12, UR26 ;  /* 0x0000001a000c7c82 */ /* 0x000fe20008000000 */
[----:B------:R-:W-:Y:S01]  /*10ed0*/  IMAD.MOV.U32 R13, RZ, RZ, 0x40000040 ;  /* 0x40000040ff0d7424 */ /* 0x000fe200078e00ff */
[----:B------:R-:W-:Y:S01]  /*10ee0*/  HGMMA.64x16x16.F32.BF16 R72, gdesc[UR4], RZ, !UPT, gsb0 ;  /* 0x00200000044879f0 */ /* 0x000fe2000c0018ff */
[----:B------:R-:W-:Y:S01]  /*10ef0*/  R2UR UR6, R6 ;  /* 0x00000000060672ca */ /* 0x000fe200000e0000 */
[----:B------:R-:W-:Y:S01]  /*10f00*/  UMOV UR4, UR26 ;  /* 0x0000001a00047c82 */ /* 0x000fe20008000000 */
[----:B------:R-:W-:Y:S01]  /*10f10*/  R2UR UR7, R7 ;  /* 0x00000000070772ca */ /* 0x000fe200000e0000 */
[----:B------:R-:W-:Y:S01]  /*10f20*/  UMOV UR5, UR27 ;  /* 0x0000001b00057c82 */ /* 0x000fe20008000000 */
[----:B------:R-:W-:Y:S01]  /*10f30*/  R2UR UR10, R12 ;  /* 0x000000000c0a72ca */ /* 0x000fe200000e0000 */
[C---:B------:R-:W-:Y:S01]  /*10f40*/  VIADD R8, R4.reuse, 0x280 ;  /* 0x0000028004087836 */ /* 0x040fe20000000000 */
[----:B------:R-:W-:Y:S01]  /*10f50*/  R2UR UR11, R13 ;  /* 0x000000000d0b72ca */ /* 0x000fe200000e0000 */
[----:B------:R-:W-:Y:S01]  /*10f60*/  IMAD.MOV.U32 R9, RZ, RZ, 0x40000040 ;  /* 0x40000040ff097424 */ /* 0x000fe200078e00ff */
[----:B------:R-:W-:Y:S01]  /*10f70*/  UMOV UR13, UR27 ;  /* 0x0000001b000d7c82 */ /* 0x000fe20008000000 */
[----:B------:R-:W-:Y:S01]  /*10f80*/  VIADD R6, R4, 0x300 ;  /* 0x0000030004067836 */ /* 0x000fe20000000000 */
[----:B------:R-:W-:Y:S01]  /*10f90*/  R2UR UR14, R8 ;  /* 0x00000000080e72ca */ /* 0x000fe200000e0000 */
[----:B------:R-:W-:Y:S01]  /*10fa0*/  IMAD.MOV.U32 R7, RZ, RZ, 0x40000040 ;  /* 0x40000040ff077424 */ /* 0x000fe200078e00ff */
[----:B------:R-:W-:Y:S01]  /*10fb0*/  R2UR UR15, R9 ;  /* 0x00000000090f72ca */ /* 0x000fe200000e0000 */
[C---:B------:R-:W-:Y:S01]  /*10fc0*/  VIADD R8, R4.reuse, 0x2 ;  /* 0x0000000204087836 */ /* 0x040fe20000000000 */
[----:B------:R-:W-:Y:S01]  /*10fd0*/  UMOV UR29, 0x40000040 ;  /* 0x40000040001d7882 */ /* 0x000fe20000000000 */
[----:B------:R-:W-:Y:S01]  /*10fe0*/  IMAD.MOV.U32 R9, RZ, RZ, 0x40000040 ;  /* 0x40000040ff097424 */ /* 0x000fe200078e00ff */
[----:B------:R0:W-:Y:S01]  /*10ff0*/  STL.64 [R1+0x48], R14 ;  /* 0x0000480e01007387 */ /* 0x0001e20000100a00 */
[----:B------:R-:W-:Y:S01]  /*11000*/  VIADD R12, R4, 0x202 ;  /* 0x00000202040c7836 */ /* 0x000fe20000000000 */
[----:B------:R-:W-:Y:S01]  /*11010*/  R2UR UR30, R8 ;  /* 0x00000000081e72ca */ /* 0x000fe200000e0000 */
[----:B------:R-:W-:Y:S01]  /*11020*/  IMAD.MOV.U32 R13, RZ, RZ, 0x40000040 ;  /* 0x40000040ff0d7424 */ /* 0x000fe200078e00ff */
[----:B------:R-:W-:Y:S01]  /*11030*/  R2UR UR31, R9 ;  /* 0x00000000091f72ca */ /* 0x000fe200000e0000 */
[----:B------:R-:W-:Y:S01]  /*11040*/  IMAD.MOV.U32 R9, RZ, RZ, 0x40000040 ;  /* 0x40000040ff097424 */ /* 0x000fe200078e00ff */
[----:B------:R-:W-:-:S02]  /*11050*/  IADD3 R8, R4, 0x102, RZ ;  /* 0x0000010204087810 */ /* 0x000fc40007ffe0ff */
[----:B------:R-:W-:Y:S01]  /*11060*/  P2R R11, PR, RZ, 0x1 ;  /* 0x00000001ff0b7803 */ /* 0x000fe20000000000 */
[----:B0-----:R-:W-:Y:S01]  /*11070*/  IMAD.U32 R15, RZ, RZ, UR29 ;  /* 0x0000001dff0f7e24 */ /* 0x001fe2000f8e00ff */
[----:B------:R-:W-:Y:S02]  /*11080*/  WARPGROUP.DEPBAR.LE gsb0, 0x0 ;  /* 0x00008000000079c5 */ /* 0x000fe40000010000 */
[----:B------:R-:W-:-:S06]  /*11090*/  WARPGROUP.ARRIVE ;  /* 0x00000000000079c5 */ /* 0x000fcc0000000000 */
[----:B------:R-:W-:Y:S01]  /*110a0*/  HGMMA.64x16x16.F32.BF16 R64, gdesc[UR16], RZ, !UPT, gsb0 ;  /* 0x00200000104079f0 */ /* 0x000fe2000c0018ff */
[----:B------:R-:W-:Y:S01]  /*110b0*/  R2UR UR18, R6 ;  /* 0x00000000061272ca */ /* 0x000fe200000e0000 */
[----:B------:R-:W-:Y:S01]  /*110c0*/  UMOV UR16, UR26 ;  /* 0x0000001a00107c82 */ /* 0x000fe20008000000 */
[----:B------:R-:W-:Y:S01]  /*110d0*/  R2UR UR19, R7 ;  /* 0x00000000071372ca */ /* 0x000fe200000e0000 */
[----:B------:R-:W-:Y:S01]  /*110e0*/  UMOV UR17, UR27 ;  /* 0x0000001b00117c82 */ /* 0x000fe20008000000 */
[----:B------:R-:W-:Y:S01]  /*110f0*/  VIADD R6, R4, 0x82 ;  /* 0x0000008204067836 */ /* 0x000fe20000000000 */
[----:B------:R-:W-:Y:S01]  /*11100*/  UMOV UR27, UR29 ;  /* 0x0000001d001b7c82 */ /* 0x000fe20008000000 */
[----:B------:R-:W-:Y:S01]  /*11110*/  IMAD.MOV.U32 R7, RZ, RZ, 0x40000040 ;  /* 0x40000040ff077424 */ /* 0x000fe200078e00ff */
[----:B------:R-:W-:Y:S02]  /*11120*/  WARPGROUP.DEPBAR.LE gsb0, 0x0 ;  /* 0x00008000000079c5 */ /* 0x000fe40000010000 */
[----:B------:R-:W-:-:S06]  /*11130*/  WARPGROUP.ARRIVE ;  /* 0x00000000000079c5 */ /* 0x000fcc0000000000 */
[----:B------:R-:W-:Y:S01]  /*11140*/  HGMMA.64x16x16.F32.BF16 R56, gdesc[UR20], RZ, !UPT, gsb0 ;  /* 0x00200000143879f0 */ /* 0x000fe2000c0018ff */
[----:B------:R-:W-:Y:S01]  /*11150*/  R2UR UR22, R8 ;  /* 0x00000000081672ca */ /* 0x000fe200000e0000 */
[----:B------:R-:W-:Y:S01]  /*11160*/  UMOV UR21, UR27 ;  /* 0x0000001b00157c82 */ /* 0x000fe20008000000 */
[----:B------:R-:W-:Y:S01]  /*11170*/  R2UR UR23, R9 ;  /* 0x00000000091772ca */ /* 0x000fe200000e0000 */
[----:B------:R-:W-:Y:S02]  /*11180*/  VIADD R8, R4, 0x282 ;  /* 0x0000028204087836 */ /* 0x000fe40000000000 */
[----:B------:R-:W-:Y:S01]  /*11190*/  IMAD.MOV.U32 R9, RZ, RZ, 0x40000040 ;  /* 0x40000040ff097424 */ /* 0x000fe200078e00ff */
[----:B------:R-:W-:Y:S02]  /*111a0*/  WARPGROUP.DEPBAR.LE gsb0, 0x0 ;  /* 0x00008000000079c5 */ /* 0x000fe40000010000 */
[----:B------:R-:W-:-:S06]  /*111b0*/  WARPGROUP.ARRIVE ;  /* 0x00000000000079c5 */ /* 0x000fcc0000000000 */
[----:B------:R-:W-:Y:S01]  /*111c0*/  HGMMA.64x16x16.F32.BF16 R48, gdesc[UR4], RZ, !UPT, gsb0 ;  /* 0x00200000043079f0 */ /* 0x000fe2000c0018ff */
[----:B------:R-:W-:Y:S01]  /*111d0*/  UIADD3 UR4, UR24, 0x2, URZ ;  /* 0x0000000218047890 */ /* 0x000fe2000fffe03f */
[----:B------:R-:W-:-:S06]  /*111e0*/  UMOV UR5, UR27 ;  /* 0x0000001b00057c82 */ /* 0x000fcc0008000000 */
[----:B------:R-:W-:Y:S02]  /*111f0*/  UMOV UR28, UR4 ;  /* 0x00000004001c7c82 */ /* 0x000fe40008000000 */
[----:B------:R-:W-:Y:S01]  /*11200*/  UMOV UR26, UR28 ;  /* 0x0000001c001a7c82 */ /* 0x000fe20008000000 */
[----:B------:R-:W-:Y:S01]  /*11210*/  IMAD.U32 R14, RZ, RZ, UR28 ;  /* 0x0000001cff0e7e24 */ /* 0x000fe2000f8e00ff */
[----:B------:R-:W-:Y:S01]  /*11220*/  UMOV UR20, UR26 ;  /* 0x0000001a00147c82 */ /* 0x000fe20008000000 */
[----:B------:R-:W-:-:S03]  /*11230*/  UMOV UR4, UR26 ;  /* 0x0000001a00047c82 */ /* 0x000fc60008000000 */
[----:B------:R0:W-:Y:S01]  /*11240*/  STL.64 [R1+0x40], R14 ;  /* 0x0000400e01007387 */ /* 0x0001e20000100a00 */
        /* <DEDUP_REMOVED lines=52> */
[----:B------:R-:W-:Y:S01]  /*11590*/  HGMMA.64x16x16.F32.BF16 R56, gdesc[UR20], R56, gsb0 ;  /* 0x00200000143879f0 */ /* 0x000fe20008001838 */
[----:B------:R-:W-:Y:S01]  /*115a0*/  R2UR UR22, R8 ;  /* 0x00000000081672ca */ /* 0x000fe200000e0000 */
[----:B------:R-:W-:Y:S01]  /*115b0*/  UMOV UR21, UR27 ;  /* 0x0000001b00157c82 */ /* 0x000fe20008000000 */
[----:B------:R-:W-:Y:S01]  /*115c0*/  R2UR UR23, R9 ;  /* 0x00000000091772ca */ /* 0x000fe200000e0000 */
[----:B------:R-:W-:Y:S02]  /*115d0*/  VIADD R8, R4, 0x284 ;  /* 0x0000028404087836 */ /* 0x000fe40000000000 */
[----:B------:R-:W-:Y:S01]  /*115e0*/  IMAD.MOV.U32 R9, RZ, RZ, 0x40000040 ;  /* 0x40000040ff097424 */ /* 0x000fe200078e00ff */
[----:B------:R-:W-:Y:S02]  /*115f0*/  WARPGROUP.DEPBAR.LE gsb0, 0x0 ;  /* 0x00008000000079c5 */ /* 0x000fe40000010000 */
[----:B------:R-:W-:-:S06]  /*11600*/  WARPGROUP.ARRIVE ;  /* 0x00000000000079c5 */ /* 0x000fcc0000000000 */
[----:B------:R-:W-:Y:S01]  /*11610*/  HGMMA.64x16x16.F32.BF16 R48, gdesc[UR4], R48, gsb0 ;  /* 0x00200000043079f0 */ /* 0x000fe20008001830 */
        /* <DEDUP_REMOVED lines=64> */
[----:B------:R-:W-:Y:S01]  /*11a20*/  VIADD R8, R4, 0x286 ;  /* 0x0000028604087836 */ /* 0x000fe20000000000 */
[----:B------:R-:W-:Y:S01]  /*11a30*/  MOV R9, 0x40000040 ;  /* 0x4000004000097802 */ /* 0x000fe20000000f00 */
        /* <DEDUP_REMOVED lines=147> */
[----:B------:R-:W-:Y:S01]  /*12370*/  UMOV UR4, UR26 ;  /* 0x0000001a00047c82 */ /* 0x000fe20008000000 */
[----:B------:R-:W-:Y:S01]  /*12380*/  UIADD3 UR52, UR24, 0x406, URZ ;  /* 0x0000040618347890 */ /* 0x000fe2000fffe03f */
        /* <DEDUP_REMOVED lines=8> */
[----:B------:R-:W-:-:S02]  /*12410*/  WARPGROUP.DEPBAR.LE gsb0, 0x0 ;  /* 0x00008000000079c5 */ /* 0x000fc40000010000 */
[----:B------:R-:W-:-:S06]  /*12420*/  WARPGROUP.ARRIVE ;  /* 0x00000000000079c5 */ /* 0x000fcc0000000000 */
[----:B------:R-:W-:Y:S01]  /*12430*/  HGMMA.64x16x16.F32.BF16 R40, gdesc[UR8], R40, gsb0 ;  /* 0x00200000082879f0 */ /* 0x000fe20008001828 */
[----:B------:R-:W-:Y:S01]  /*12440*/  R2UR UR10, R12 ;  /* 0x000000000c0a72ca */ /* 0x000fe200000e0000 */
[----:B------:R-:W-:Y:S01]  /*12450*/  UMOV UR8, UR26 ;  /* 0x0000001a00087c82 */ /* 0x000fe20008000000 */
[----:B------:R-:W-:Y:S01]  /*12460*/  R2UR UR11, R13 ;  /* 0x000000000d0b72ca */ /* 0x000fe200000e0000 */
        /* <DEDUP_REMOVED lines=31> */
[C---:B------:R-:W-:Y:S01]  /*12660*/  IADD3 R8, R4.reuse, 0x484, RZ ;  /* 0x0000048404087810 */ /* 0x040fe20007ffe0ff */
[----:B------:R-:W-:Y:S02]  /*12670*/  VIADD R12, R4, 0x584 ;  /* 0x00000584040c7836 */ /* 0x000fe40000000000 */
[----:B------:R-:W-:-:S02]  /*12680*/  IMAD.MOV.U32 R13, RZ, RZ, 0x40000040 ;  /* 0x40000040ff0d7424 */ /* 0x000fc400078e00ff */
[----:B------:R-:W-:Y:S01]  /*12690*/  HGMMA.64x16x16.F32.BF16 R64, gdesc[UR16], R64, gsb0 ;  /* 0x00200000104079f0 */ /* 0x000fe20008001840 */
[----:B------:R-:W-:Y:S01]  /*126a0*/  R2UR UR18, R6 ;  /* 0x00000000061272ca */ /* 0x000fe200000e0000 */
[----:B------:R-:W-:Y:S01]  /*126b0*/  UMOV UR16, UR26 ;  /* 0x0000001a00107c82 */ /* 0x000fe20008000000 */
[----:B------:R-:W-:Y:S01]  /*126c0*/  R2UR UR19, R7 ;  /* 0x00000000071372ca */ /* 0x000fe200000e0000 */
[----:B------:R-:W-:Y:S01]  /*126d0*/  UMOV UR17, UR27 ;  /* 0x0000001b00117c82 */ /* 0x000fe20008000000 */
[----:B------:R-:W-:Y:S01]  /*126e0*/  UMOV UR41, 0x40000040 ;  /* 0x4000004000297882 */ /* 0x000fe20000000000 */
[----:B------:R-:W-:Y:S01]  /*126f0*/  UIADD3 UR36, UR24, 0x806, URZ ;  /* 0x0000080618247890 */ /* 0x000fe2000fffe03f */
[----:B0-----:R-:W-:Y:S01]  /*12700*/  IMAD.U32 R15, RZ, RZ, UR29 ;  /* 0x0000001dff0f7e24 */ /* 0x001fe2000f8e00ff */
[----:B------:R-:W-:Y:S02]  /*12710*/  WARPGROUP.DEPBAR.LE gsb0, 0x0 ;  /* 0x00008000000079c5 */ /* 0x000fe40000010000 */
[----:B------:R-:W-:-:S06]  /*12720*/  WARPGROUP.ARRIVE ;  /* 0x00000000000079c5 */ /* 0x000fcc0000000000 */
[----:B------:R-:W-:Y:S03]  /*12730*/  HGMMA.64x16x16.F32.BF16 R56, gdesc[UR20], R56, gsb0 ;  /* 0x00200000143879f0 */ /* 0x000fe60008001838 */
[----:B------:R-:W-:Y:S02]  /*12740*/  WARPGROUP.DEPBAR.LE gsb0, 0x0 ;  /* 0x00008000000079c5 */ /* 0x000fe40000010000 */
[----:B------:R-:W-:-:S06]  /*12750*/  WARPGROUP.ARRIVE ;  /* 0x00000000000079c5 */ /* 0x000fcc0000000000 */
[----:B------:R-:W-:Y:S01]  /*12760*/  HGMMA.64x16x16.F32.BF16 R48, gdesc[UR4], R48, gsb0 ;  /* 0x00200000043079f0 */ /* 0x000fe20008001830 */
[----:B------:R-:W-:-:S07]  /*12770*/  UIADD3 UR4, UR24, 0x404, URZ ;  /* 0x0000040418047890 */ /* 0x000fce000fffe03f */
[----:B------:R-:W-:Y:S01]  /*12780*/  UMOV UR28, UR4 ;  /* 0x00000004001c7c82 */ /* 0x000fe20008000000 */
[----:B------:R-:W-:Y:S02]  /*12790*/  WARPGROUP.DEPBAR.LE gsb0, 0x0 ;  /* 0x00008000000079c5 */ /* 0x000fe40000010000 */
[----:B------:R-:W-:Y:S01]  /*127a0*/  WARPGROUP.ARRIVE ;  /* 0x00000000000079c5 */ /* 0x000fe20000000000 */
[----:B------:R-:W-:Y:S02]  /*127b0*/  VIADD R6, R4, 0x404 ;  /* 0x0000040404067836 */ /* 0x000fe40000000000 */
[----:B------:R-:W-:Y:S01]  /*127c0*/  IMAD.MOV.U32 R7, RZ, RZ, 0x40000040 ;  /* 0x40000040ff077424 */ /* 0x000fe200078e00ff */
[----:B------:R-:W-:Y:S01]  /*127d0*/  UMOV UR26, UR28 ;  /* 0x0000001c001a7c82 */ /* 0x000fe20008000000 */
[----:B------:R-:W-:Y:S01]  /*127e0*/  UMOV UR27, UR29 ;  /* 0x0000001d001b7c82 */ /* 0x000fe20008000000 */
[----:B------:R-:W-:Y:S01]  /*127f0*/  HGMMA.64x16x16.F32.BF16 R40, gdesc[UR8], R40, gsb0 ;  /* 0x00200000082879f0 */ /* 0x000fe20008001828 */
[----:B------:R-:W-:Y:S01]  /*12800*/  IMAD.MOV.U32 R9, RZ, RZ, 0x40000040 ;  /* 0x40000040ff097424 */ /* 0x000fe200078e00ff */
[----:B------:R-:W-:Y:S01]  /*12810*/  R2UR UR22, R8 ;  /* 0x00000000081672ca */ /* 0x000fe200000e0000 */
[----:B------:R-:W-:Y:S01]  /*12820*/  UMOV UR37, 0x40000040 ;  /* 0x4000004000257882 */ /* 0x000fe20000000000 */
[----:B------:R-:W-:Y:S01]  /*12830*/  IMAD.U32 R14, RZ, RZ, UR28 ;  /* 0x0000001cff0e7e24 */ /* 0x000fe2000f8e00ff */
[----:B------:R-:W-:-:S02]  /*12840*/  WARPGROUP.DEPBAR.LE gsb0, 0x0 ;  /* 0x00008000000079c5 */ /* 0x000fc40000010000 */
        /* <DEDUP_REMOVED lines=15> */
[----:B------:R-:W-:Y:S01]  /*12940*/  R2UR UR23, R9 ;  /* 0x00000000091772ca */ /* 0x000fe200000e0000 */
[----:B------:R-:W-:Y:S01]  /*12950*/  UMOV UR20, UR26 ;  /* 0x0000001a00147c82 */ /* 0x000fe20008000000 */
[----:B------:R-:W-:Y:S01]  /*12960*/  UMOV UR21, UR27 ;  /* 0x0000001b00157c82 */ /* 0x000fe20008000000 */
[----:B------:R-:W-:Y:S01]  /*12970*/  VIADD R6, R4, 0x504 ;  /* 0x0000050404067836 */ /* 0x000fe20000000000 */
[----:B------:R-:W-:Y:S02]  /*12980*/  WARPGROUP.DEPBAR.LE gsb0, 0x0 ;  /* 0x00008000000079c5 */ /* 0x000fe40000010000 */
[----:B------:R-:W-:-:S07]  /*12990*/  WARPGROUP.ARRIVE ;  /* 0x00000000000079c5 */ /* 0x000fce0000000000 */
        /* <DEDUP_REMOVED lines=252> */
[----:B------:R-:W-:Y:S01]  /*13960*/  VIADD R8, R4, 0x984 ;  /* 0x0000098404087836 */ /* 0x000fe20000000000 */
[----:B------:R-:W-:Y:S01]  /*13970*/  UMOV UR12, UR40 ;  /* 0x00000028000c7c82 */ /* 0x000fe20008000000 */
[----:B------:R-:W-:Y:S01]  /*13980*/  IMAD.MOV.U32 R9, RZ, RZ, 0x40000040 ;  /* 0x40000040ff097424 */ /* 0x000fe200078e00ff */
[----:B------:R-:W-:Y:S01]  /*13990*/  UMOV UR13, UR41 ;  /* 0x00000029000d7c82 */ /* 0x000fe20008000000 */
[----:B------:R-:W-:Y:S01]  /*139a0*/  UMOV UR4, UR40 ;  /* 0x0000002800047c82 */ /* 0x000fe20008000000 */
[----:B------:R-:W-:Y:S01]  /*139b0*/  UMOV UR5, UR41 ;  /* 0x0000002900057c82 */ /* 0x000fe20008000000 */
[----:B------:R-:W-:Y:S01]  /*139c0*/  ULDC UR8, c[0x0][0x9d8] ;  /* 0x0002760000087ab9 */ /* 0x000fe20000000800 */
[----:B------:R-:W-:-:S02]  /*139d0*/  WARPGROUP.DEPBAR.LE gsb0, 0x0 ;  /* 0x00008000000079c5 */ /* 0x000fc40000010000 */
[----:B------:R-:W-:-:S06]  /*139e0*/  WARPGROUP.ARRIVE ;  /* 0x00000000000079c5 */ /* 0x000fcc0000000000 */
[----:B------:R-:W-:Y:S01]  /*139f0*/  HGMMA.64x16x16.F32.BF16 R48, gdesc[UR20], R48, gsb0 ;  /* 0x00200000143079f0 */ /* 0x000fe20008001830 */
[----:B------:R-:W-:Y:S02]  /*13a00*/  R2UR UR18, R12 ;  /* 0x000000000c1272ca */ /* 0x000fe400000e0000 */
[----:B------:R-:W-:Y:S01]  /*13a10*/  R2UR UR19, R13 ;  /* 0x000000000d1372ca */ /* 0x000fe200000e0000 */
[----:B------:R-:W-:Y:S02]  /*13a20*/  WARPGROUP.DEPBAR.LE gsb0, 0x0 ;  /* 0x00008000000079c5 */ /* 0x000fe40000010000 */
[----:B------:R-:W-:-:S10]  /*13a30*/  WARPGROUP.ARRIVE ;  /* 0x00000000000079c5 */ /* 0x000fd40000000000 */
        /* <DEDUP_REMOVED lines=62> */
[----:B------:R-:W-:Y:S01]  /*13e20*/  FMUL.FTZ R72, R72, UR8 ;  /* 0x0000000848487c20 */ /* 0x000fe20008410000 */
[----:B------:R-:W-:Y:S01]  /*13e30*/  FMUL.FTZ R73, R73, UR8 ;  /* 0x0000000849497c20 */ /* 0x000fe20008410000 */
[----:B------:R-:W-:Y:S01]  /*13e40*/  FMUL.FTZ R74, R74, UR8 ;  /* 0x000000084a4a7c20 */ /* 0x000fe20008410000 */
[----:B------:R-:W-:Y:S01]  /*13e50*/  FMUL.FTZ R65, R65, UR8 ;  /* 0x0000000841417c20 */ /* 0x000fe20008410000 */
[----:B------:R-:W-:Y:S02]  /*13e60*/  FMUL.FTZ R76, R76, UR8 ;  /* 0x000000084c4c7c20 */ /* 0x000fe40008410000 */
[----:B------:R-:W-:Y:S01]  /*13e70*/  MUFU.TANH R72, R72 ;  /* 0x0000004800487308 */ /* 0x000fe20000002400 */
[----:B------:R-:W-:Y:S01]  /*13e80*/  FMUL.FTZ R77, R77, UR8 ;  /* 0x000000084d4d7c20 */ /* 0x000fe20008410000 */
[----:B------:R-:W-:-:S02]  /*13e90*/  WARPGROUP.DEPBAR.LE gsb0, 0x0 ;  /* 0x00008000000079c5 */ /* 0x000fc40000010000 */
[----:B------:R-:W-:-:S06]  /*13ea0*/  WARPGROUP.ARRIVE ;  /* 0x00000000000079c5 */ /* 0x000fcc0000000000 */
[----:B------:R-:W-:Y:S01]  /*13eb0*/  HGMMA.64x16x16.F32.BF16 R32, gdesc[UR4], R32, gsb0 ;  /* 0x00200000042079f0 */ /* 0x000fe20008001820 */
[----:B------:R-:W0:Y:S01]  /*13ec0*/  MUFU.TANH R8, R74 ;  /* 0x0000004a00087308 */ /* 0x000e220000002400 */
[----:B--2---:R-:W-:Y:S02]  /*13ed0*/  IMAD.IADD R6, R80, 0x1, R151 ;  /* 0x0000000150067824 */ /* 0x004fe400078e0297 */
[----:B------:R-:W-:-:S05]  /*13ee0*/  FMUL.FTZ R64, R64, UR8 ;  /* 0x0000000840407c20 */ /* 0x000fca0008410000 */
[----:B------:R-:W1:Y:S01]  /*13ef0*/  MUFU.TANH R73, R73 ;  /* 0x0000004900497308 */ /* 0x000e620000002400 */
[----:B------:R-:W-:-:S07]  /*13f00*/  IMAD R5, R153, -0x70, R6 ;  /* 0xffffff9099057824 */ /* 0x000fce00078e0206 */
[----:B------:R-:W2:Y:S01]  /*13f10*/  MUFU.TANH R65, R65 ;  /* 0x0000004100417308 */ /* 0x000ea20000002400 */
[----:B------:R-:W-:-:S07]  /*13f20*/  FMUL.FTZ R60, R60, UR8 ;  /* 0x000000083c3c7c20 */ /* 0x000fce0008410000 */
[----:B------:R-:W3:Y:S01]  /*13f30*/  MUFU.TANH R76, R76 ;  /* 0x0000004c004c7308 */ /* 0x000ee20000002400 */
[----:B------:R-:W-:Y:S01]  /*13f40*/  FMUL.FTZ R75, R75, UR8 ;  /* 0x000000084b4b7c20 */ /* 0x000fe20008410000 */
[----:B------:R-:W-:Y:S01]  /*13f50*/  IMAD.MOV.U32 R7, RZ, RZ, 0x40000040 ;  /* 0x40000040ff077424 */ /* 0x000fe200078e00ff */
[----:B------:R-:W-:-:S05]  /*13f60*/  ISETP.GT.AND P4, PT, R5, RZ, PT ;  /* 0x000000ff0500720c */ /* 0x000fca0003f84270 */
[----:B------:R-:W-:Y:S01]  /*13f70*/  MUFU.TANH R77, R77 ;  /* 0x0000004d004d7308 */ /* 0x000fe20000002400 */
[----:B------:R-:W-:Y:S01]  /*13f80*/  ISETP.GT.AND P2, PT, R5, 0x1, PT ;  /* 0x000000010500780c */ /* 0x000fe20003f44270 */
[----:B------:R-:W-:Y:S01]  /*13f90*/  FMUL.FTZ R68, R68, UR8 ;  /* 0x0000000844447c20 */ /* 0x000fe20008410000 */
[----:B------:R-:W-:Y:S01]  /*13fa0*/  FMUL.FTZ R78, R78, UR8 ;  /* 0x000000084e4e7c20 */ /* 0x000fe20008410000 */
[----:B------:R-:W-:Y:S01]  /*13fb0*/  FMUL.FTZ R54, R54, UR8 ;  /* 0x0000000836367c20 */ /* 0x000fe20008410000 */
[----:B0-----:R-:W-:-:S03]  /*13fc0*/  FSEL R8, R8, -INF , P4 ;  /* 0xff80000008087808 */ /* 0x001fc60002000000 */
[----:B------:R-:W-:Y:S01]  /*13fd0*/  MUFU.TANH R64, R64 ;  /* 0x0000004000407308 */ /* 0x000fe20000002400 */
[----:B------:R-:W-:Y:S01]  /*13fe0*/  FMUL.FTZ R66, R66, UR8 ;  /* 0x0000000842427c20 */ /* 0x000fe20008410000 */
[----:B------:R-:W-:Y:S01]  /*13ff0*/  R2UR UR7, R7 ;  /* 0x00000000070772ca */ /* 0x000fe200000e0000 */
[----:B------:R-:W-:Y:S01]  /*14000*/  FMUL.FTZ R69, R69, UR8 ;  /* 0x0000000845457c20 */ /* 0x000fe20008410000 */
[----:B------:R-:W-:-:S04]  /*14010*/  IADD3 R6, R4, 0xa06, RZ ;  /* 0x00000a0604067810 */ /* 0x000fc80007ffe0ff */
[----:B------:R0:W-:Y:S01]  /*14020*/  MUFU.TANH R13, R60 ;  /* 0x0000003c000d7308 */ /* 0x0001e20000002400 */
[----:B------:R-:W-:Y:S02]  /*14030*/  ISETP.GT.AND P3, PT, R5, 0x8, PT ;  /* 0x000000080500780c */ /* 0x000fe40003f64270 */
[----:B-1----:R-:W-:Y:S01]  /*14040*/  FSEL R7, R73, -INF , P2 ;  /* 0xff80000049077808 */ /* 0x002fe20001000000 */
[----:B------:R1:W-:Y:S04]  /*14050*/  STL.64 [R1+0x18], R14 ;  /* 0x0000180e01007387 */ /* 0x0003e80000100a00 */
[----:B------:R-:W4:Y:S01]  /*14060*/  MUFU.TANH R3, R75 ;  /* 0x0000004b00037308 */ /* 0x000f220000002400 */
[----:B0-----:R-:W-:Y:S02]  /*14070*/  FSEL R60, R72, -INF , P4 ;  /* 0xff800000483c7808 */ /* 0x001fe40002000000 */
[----:B------:R-:W-:Y:S01]  /*14080*/  ISETP.GT.AND P4, PT, R5, 0x11, PT ;  /* 0x000000110500780c */ /* 0x000fe20003f84270 */
[----:B------:R-:W-:Y:S01]  /*14090*/  FMUL.FTZ R79, R79, UR8 ;  /* 0x000000084f4f7c20 */ /* 0x000fe20008410000 */
[----:B------:R-:W-:Y:S01]  /*140a0*/  FMUL.FTZ R58, R58, UR8 ;  /* 0x000000083a3a7c20 */ /* 0x000fe20008410000 */
[----:B------:R-:W-:-:S02]  /*140b0*/  R2UR UR6, R6 ;  /* 0x00000000060672ca */ /* 0x000fc400000e0000 */
[----:B------:R-:W0:Y:S01]  /*140c0*/  MUFU.TANH R10, R78 ;  /* 0x0000004e000a7308 */ /* 0x000e220000002400 */
[----:B------:R-:W-:Y:S01]  /*140d0*/  ISETP.GT.AND P6, PT, R5, 0x9, PT ;  /* 0x000000090500780c */ /* 0x000fe20003fc4270 */
[----:B------:R-:W-:Y:S01]  /*140e0*/  FMUL.FTZ R56, R56, UR8 ;  /* 0x0000000838387c20 */ /* 0x000fe20008410000 */
[----:B------:R-:W-:-:S05]  /*140f0*/  FMUL.FTZ R62, R62, UR8 ;  /* 0x000000083e3e7c20 */ /* 0x000fca0008410000 */
[----:B------:R2:W-:Y:S01]  /*14100*/  MUFU.TANH R21, R54 ;  /* 0x0000003600157308 */ /* 0x0005e20000002400 */
[----:B------:R-:W-:Y:S01]  /*14110*/  ISETP.GT.AND P5, PT, R5, 0x10, PT ;  /* 0x000000100500780c */ /* 0x000fe20003fa4270 */
[----:B------:R-:W-:-:S06]  /*14120*/  FMUL.FTZ R57, R57, UR8 ;  /* 0x0000000839397c20 */ /* 0x000fcc0008410000 */
[----:B-1----:R3:W-:Y:S01]  /*14130*/  MUFU.TANH R14, R66 ;  /* 0x00000042000e7308 */ /* 0x0027e20000002400 */
[----:B--2---:R-:W-:Y:S02]  /*14140*/  FSEL R54, R65, -INF , P4 ;  /* 0xff80000041367808 */ /* 0x004fe40002000000 */
[----:B------:R-:W-:-:S05]  /*14150*/  FMNMX.FTZ R65, R60, R7, !PT ;  /* 0x000000073c417209 */ /* 0x000fca0007810000 */
[----:B------:R-:W1:Y:S01]  /*14160*/  MUFU.TANH R68, R68 ;  /* 0x0000004400447308 */ /* 0x000e620000002400 */
[----:B---3--:R-:W-:Y:S01]  /*14170*/  FSEL R66, R76, -INF , P3 ;  /* 0xff8000004c427808 */ /* 0x008fe20001800000 */
[----:B------:R-:W-:Y:S01]  /*14180*/  FMUL.FTZ R67, R67, UR8 ;  /* 0x0000000843437c20 */ /* 0x000fe20008410000 */
[----:B------:R-:W-:Y:S02]  /*14190*/  WARPGROUP.DEPBAR.LE gsb0, 0x0 ;  /* 0x00008000000079c5 */ /* 0x000fe40000010000 */
[----:B------:R-:W-:-:S03]  /*141a0*/  FMNMX.FTZ R65, R66, R65, !PT ;  /* 0x0000004142417209 */ /* 0x000fc60007810000 */
[----:B------:R-:W2:Y:S01]  /*141b0*/  MUFU.TANH R12, R79 ;  /* 0x0000004f000c7308 */ /* 0x000ea20000002400 */
[----:B------:R-:W-:Y:S01]  /*141c0*/  WARPGROUP.ARRIVE ;  /* 0x00000000000079c5 */ /* 0x000fe20000000000 */
[----:B------:R-:W-:-:S06]  /*141d0*/  FMUL.FTZ R70, R70, UR8 ;  /* 0x0000000846467c20 */ /* 0x000fcc0008410000 */
[----:B------:R-:W-:Y:S08]  /*141e0*/  MUFU.TANH R69, R69 ;  /* 0x0000004500457308 */ /* 0x000ff00000002400 */
[----:B------:R3:W-:Y:S01]  /*141f0*/  MUFU.TANH R9, R58 ;  /* 0x0000003a00097308 */ /* 0x0007e20000002400 */
[----:B----4-:R-:W-:Y:S01]  /*14200*/  FSEL R3, R3, -INF , P2 ;  /* 0xff80000003037808 */ /* 0x010fe20001000000 */
[----:B------:R-:W-:Y:S01]  /*14210*/  UMOV UR4, UR36 ;  /* 0x0000002400047c82 */ /* 0x000fe20008000000 */
[----:B---3--:R-:W-:-:S05]  /*14220*/  FSEL R58, R77, -INF , P6 ;  /* 0xff8000004d3a7808 */ /* 0x008fca0003000000 */
[----:B------:R-:W3:Y:S01]  /*14230*/  MUFU.TANH R56, R56 ;  /* 0x0000003800387308 */ /* 0x000ee20000002400 */
[----:B------:R-:W-:Y:S01]  /*14240*/  FMNMX.FTZ R65, R58, R65, !PT ;  /* 0x000000413a417209 */ /* 0x000fe20007810000 */
[----:B------:R-:W-:-:S06]  /*14250*/  UMOV UR5, UR37 ;  /* 0x0000002500057c82 */ /* 0x000fcc0008000000 */
[----:B------:R4:W-:Y:S01]  /*14260*/  MUFU.TANH R15, R62 ;  /* 0x0000003e000f7308 */ /* 0x0009e20000002400 */
[----:B------:R-:W-:Y:S01]  /*14270*/  FMUL.FTZ R71, R71, UR8 ;  /* 0x0000000847477c20 */ /* 0x000fe20008410000 */
[----:B------:R-:W-:Y:S01]  /*14280*/  ISETP.GT.AND P2, PT, R5, 0x18, PT ;  /* 0x000000180500780c */ /* 0x000fe20003f44270 */
[----:B------:R-:W-:Y:S01]  /*14290*/  FMUL.FTZ R61, R61, UR8 ;  /* 0x000000083d3d7c20 */ /* 0x000fe20008410000 */
[----:B------:R-:W-:Y:S04]  /*142a0*/  HGMMA.64x16x16.F32.BF16 R24, gdesc[UR4], R24, gsb0 ;  /* 0x00200000041879f0 */ /* 0x000fe80008001818 */
[----:B------:R-:W5:Y:S01]  /*142b0*/  MUFU.TANH R20, R67 ;  /* 0x0000004300147308 */ /* 0x000f620000002400 */
[----:B----4-:R-:W-:Y:S01]  /*142c0*/  FSEL R62, R64, -INF , P5 ;  /* 0xff800000403e7808 */ /* 0x010fe20002800000 */
[----:B------:R-:W-:Y:S01]  /*142d0*/  FMUL.FTZ R52, R52, UR8 ;  /* 0x0000000834347c20 */ /* 0x000fe20008410000 */
[----:B0-----:R-:W-:-:S05]  /*142e0*/  FSEL R10, R10, -INF , P3 ;  /* 0xff8000000a0a7808 */ /* 0x001fca0001800000 */
[----:B------:R-:W0:Y:S01]  /*142f0*/  MUFU.TANH R57, R57 ;  /* 0x0000003900397308 */ /* 0x000e220000002400 */
[----:B------:R-:W-:Y:S01]  /*14300*/  FMNMX.FTZ R65, R62, R65, !PT ;  /* 0x000000413e417209 */ /* 0x000fe20007810000 */
[----:B------:R-:W-:Y:S01]  /*14310*/  FMUL.FTZ R48, R48, UR8 ;  /* 0x0000000830307c20 */ /* 0x000fe20008410000 */
[----:B------:R-:W-:Y:S01]  /*14320*/  ISETP.GT.AND P3, PT, R5, 0x19, PT ;  /* 0x000000190500780c */ /* 0x000fe20003f64270 */
[----:B------:R-:W-:Y:S01]  /*14330*/  FMUL.FTZ R59, R59, UR8 ;  /* 0x000000083b3b7c20 */ /* 0x000fe20008410000 */
[----:B-1----:R-:W-:Y:S01]  /*14340*/  FSEL R6, R68, -INF , P2 ;  /* 0xff80000044067808 */ /* 0x002fe20001000000 */
[----:B------:R-:W-:Y:S02]  /*14350*/  FMUL.FTZ R49, R49, UR8 ;  /* 0x0000000831317c20 */ /* 0x000fe40008410000 */
[----:B------:R-:W1:Y:S01]  /*14360*/  MUFU.TANH R70, R70 ;  /* 0x0000004600467308 */ /* 0x000e620000002400 */
[----:B------:R-:W-:Y:S02]  /*14370*/  FMNMX.FTZ R65, R54, R65, !PT ;  /* 0x0000004136417209 */ /* 0x000fe40007810000 */
[----:B------:R-:W-:Y:S01]  /*14380*/  FSEL R14, R14, -INF , P5 ;  /* 0xff8000000e0e7808 */ /* 0x000fe20002800000 */
[----:B------:R-:W-:Y:S01]  /*14390*/  FMUL.FTZ R40, R40, UR8 ;  /* 0x0000000828287c20 */ /* 0x000fe20008410000 */
[----:B--2---:R-:W-:Y:S01]  /*143a0*/  FSEL R12, R12, -INF , P6 ;  /* 0xff8000000c0c7808 */ /* 0x004fe20003000000 */
[----:B------:R-:W-:-:S02]  /*143b0*/  FMUL.FTZ R63, R63, UR8 ;  /* 0x000000083f3f7c20 */ /* 0x000fc40008410000 */
[----:B------:R-:W-:Y:S01]  /*143c0*/  MUFU.TANH R71, R71 ;  /* 0x0000004700477308 */ /* 0x000fe20000002400 */
[----:B------:R-:W-:Y:S01]  /*143d0*/  ISETP.GT.AND P6, PT, R5, 0x20, PT ;  /* 0x000000200500780c */ /* 0x000fe20003fc4270 */
[----:B------:R-:W-:Y:S01]  /*143e0*/  FMUL.FTZ R53, R53, UR8 ;  /* 0x0000000835357c20 */ /* 0x000fe20008410000 */
[----:B------:R-:W-:Y:S01]  /*143f0*/  FMNMX.FTZ R65, R6, R65, !PT ;  /* 0x0000004106417209 */ /* 0x000fe20007810000 */
[----:B------:R-:W-:Y:S01]  /*14400*/  FMUL.FTZ R42, R42, UR8 ;  /* 0x000000082a2a7c20 */ /* 0x000fe20008410000 */
[----:B------:R-:W-:Y:S01]  /*14410*/  FMUL.FTZ R50, R50, UR8 ;  /* 0x0000000832327c20 */ /* 0x000fe20008410000 */
[----:B------:R-:W-:Y:S01]  /*14420*/  FMUL.FTZ R46, R46, UR8 ;  /* 0x000000082e2e7c20 */ /* 0x000fe20008410000 */
[----:B------:R-:W-:Y:S01]  /*14430*/  FMUL.FTZ R51, R51, UR8 ;  /* 0x0000000833337c20 */ /* 0x000fe20008410000 */
[----:B------:R-:W2:Y:S01]  /*14440*/  MUFU.TANH R61, R61 ;  /* 0x0000003d003d7308 */ /* 0x000ea20000002400 */
[----:B------:R-:W-:Y:S01]  /*14450*/  ISETP.GT.AND P5, PT, R5, 0x21, PT ;  /* 0x000000210500780c */ /* 0x000fe20003fa4270 */
[----:B------:R-:W-:Y:S01]  /*14460*/  FMUL.FTZ R41, R41, UR8 ;  /* 0x0000000829297c20 */ /* 0x000fe20008410000 */
[----:B---3--:R-:W-:Y:S01]  /*14470*/  FSEL R64, R56, -INF , P6 ;  /* 0xff80000038407808 */ /* 0x008fe20003000000 */
[----:B------:R-:W-:Y:S01]  /*14480*/  FMUL.FTZ R44, R44, UR8 ;  /* 0x000000082c2c7c20 */ /* 0x000fe20008410000 */
[----:B------:R-:W-:Y:S01]  /*14490*/  FMUL.FTZ R55, R55, UR8 ;  /* 0x0000000837377c20 */ /* 0x000fe20008410000 */
[----:B------:R-:W-:Y:S01]  /*144a0*/  FMUL.FTZ R45, R45, UR8 ;  /* 0x000000082d2d7c20 */ /* 0x000fe20008410000 */
[----:B------:R-:W-:Y:S01]  /*144b0*/  FMUL.FTZ R43, R43, UR8 ;  /* 0x000000082b2b7c20 */ /* 0x000fe20008410000 */
[----:B------:R3:W-:Y:S01]  /*144c0*/  MUFU.TANH R78, R52 ;  /* 0x00000034004e7308 */ /* 0x0007e20000002400 */
[----:B-----5:R-:W-:Y:S01]  /*144d0*/  FSEL R20, R20, -INF , P4 ;  /* 0xff80000014147808 */ /* 0x020fe20002000000 */
[----:B------:R-:W-:Y:S01]  /*144e0*/  FMUL.FTZ R33, R33, UR8 ;  /* 0x0000000821217c20 */ /* 0x000fe20008410000 */
[----:B------:R-:W-:Y:S01]  /*144f0*/  FMUL.FTZ R47, R47, UR8 ;  /* 0x000000082f2f7c20 */ /* 0x000fe20008410000 */
[----:B------:R-:W-:Y:S01]  /*14500*/  FMUL.FTZ R37, R37, UR8 ;  /* 0x0000000825257c20 */ /* 0x000fe20008410000 */
[----:B------:R-:W-:Y:S01]  /*14510*/  FMUL.FTZ R35, R35, UR8 ;  /* 0x0000000823237c20 */ /* 0x000fe20008410000 */
[----:B------:R-:W-:Y:S01]  /*14520*/  ULDC UR4, c[0x0][0x988] ;  /* 0x0002620000047ab9 */ /* 0x000fe20000000800 */
[----:B---3--:R-:W-:Y:S01]  /*14530*/  FSEL R52, R69, -INF , P3 ;  /* 0xff80000045347808 */ /* 0x008fe20001800000 */
[----:B------:R-:W3:Y:S03]  /*14540*/  MUFU.TANH R48, R48 ;  /* 0x0000003000307308 */ /* 0x000ee60000002400 */
[----:B------:R-:W-:-:S02]  /*14550*/  FMNMX.FTZ R65, R52, R65, !PT ;  /* 0x0000004134417209 */ /* 0x000fc40007810000 */
[----:B------:R-:W-:-:S03]  /*14560*/  ISETP.GT.AND P4, PT, R5, 0x28, PT ;  /* 0x000000280500780c */ /* 0x000fc60003f84270 */
[----:B------:R-:W-:Y:S01]  /*14570*/  MUFU.TANH R59, R59 ;  /* 0x0000003b003b7308 */ /* 0x000fe20000002400 */
[----:B0-----:R-:W-:Y:S02]  /*14580*/  FSEL R68, R57, -INF , P5 ;  /* 0xff80000039447808 */ /* 0x001fe40002800000 */
[----:B------:R-:W-:-:S05]  /*14590*/  FMNMX.FTZ R65, R64, R65, !PT ;  /* 0x0000004140417209 */ /* 0x000fca0007810000 */
[----:B------:R-:W0:Y:S01]  /*145a0*/  MUFU.TANH R49, R49 ;  /* 0x0000003100317308 */ /* 0x000e220000002400 */
[----:B------:R-:W-:-:S07]  /*145b0*/  FMNMX.FTZ R65, R68, R65, !PT ;  /* 0x0000004144417209 */ /* 0x000fce0007810000 */
[----:B------:R1:W-:Y:S02]  /*145c0*/  MUFU.TANH R86, R40 ;  /* 0x0000002800567308 */ /* 0x0003e40000002400 */
[----:B-1----:R-:W-:Y:S02]  /*145d0*/  FSEL R40, R70, -INF , P2 ;  /* 0xff80000046287808 */ /* 0x002fe40001000000 */
[----:B------:R-:W-:Y:S02]  /*145e0*/  ISETP.GT.AND P2, PT, R5, 0x29, PT ;  /* 0x000000290500780c */ /* 0x000fe40003f44270 */
[----:B------:R-:W-:Y:S02]  /*145f0*/  FSEL R70, R13, -INF , P4 ;  /* 0xff8000000d467808 */ /* 0x000fe40002000000 */
[----:B------:R-:W-:Y:S01]  /*14600*/  MUFU.TANH R63, R63 ;  /* 0x0000003f003f7308 */ /* 0x000fe20000002400 */
[----:B--2---:R-:W-:Y:S02]  /*14610*/  FSEL R72, R61, -INF , P2 ;  /* 0xff8000003d487808 */ /* 0x004fe40001000000 */
[----:B------:R-:W-:-:S05]  /*14620*/  FMNMX.FTZ R65, R70, R65, !PT ;  /* 0x0000004146417209 */ /* 0x000fca0007810000 */
[----:B------:R1:W-:Y:S01]  /*14630*/  MUFU.TANH R67, R42 ;  /* 0x0000002a00437308 */ /* 0x0003e20000002400 */
[----:B------:R-:W-:-:S07]  /*14640*/  FMNMX.FTZ R65, R72, R65, !PT ;  /* 0x0000004148417209 */ /* 0x000fce0007810000 */
[----:B------:R-:W2:Y:S01]  /*14650*/  MUFU.TANH R53, R53 ;  /* 0x0000003500357308 */ /* 0x000ea20000002400 */
[----:B-1----:R-:W-:Y:S02]  /*14660*/  FSEL R42, R71, -INF , P3 ;  /* 0xff800000472a7808 */ /* 0x002fe40001800000 */
[----:B------:R-:W-:-:S05]  /*14670*/  ISETP.GT.AND P3, PT, R5, 0x30, PT ;  /* 0x000000300500780c */ /* 0x000fca0003f64270 */
[----:B------:R1:W-:Y:S01]  /*14680*/  MUFU.TANH R4, R46 ;  /* 0x0000002e00047308 */ /* 0x0003e20000002400 */
[----:B---3--:R-:W-:-:S07]  /*14690*/  FSEL R74, R48, -INF , P3 ;  /* 0xff800000304a7808 */ /* 0x008fce0001800000 */
[----:B------:R-:W3:Y:S01]  /*146a0*/  MUFU.TANH R50, R50 ;  /* 0x0000003200327308 */ /* 0x000ee20000002400 */
[----:B-1----:R-:W-:Y:S01]  /*146b0*/  FMUL.FTZ R46, R32, UR8 ;  /* 0x00000008202e7c20 */ /* 0x002fe20008410000 */
[----:B------:R-:W-:Y:S02]  /*146c0*/  FSEL R32, R9, -INF , P6 ;  /* 0xff80000009207808 */ /* 0x000fe40003000000 */
[----:B------:R-:W-:Y:S02]  /*146d0*/  ISETP.GT.AND P6, PT, R5, 0x31, PT ;  /* 0x000000310500780c */ /* 0x000fe40003fc4270 */
[----:B------:R-:W-:Y:S02]  /*146e0*/  FMNMX.FTZ R65, R74, R65, !PT ;  /* 0x000000414a417209 */ /* 0x000fe40007810000 */
[----:B------:R-:W1:Y:S01]  /*146f0*/  MUFU.TANH R51, R51 ;  /* 0x0000003300337308 */ /* 0x000e620000002400 */
[----:B0-----:R-:W-:Y:S01]  /*14700*/  FSEL R76, R49, -INF , P6 ;  /* 0xff800000314c7808 */ /* 0x001fe20003000000 */
[----:B------:R-:W-:Y:S01]  /*14710*/  FMUL.FTZ R9, R34, UR8 ;  /* 0x0000000822097c20 */ /* 0x000fe20008410000 */
[----:B------:R-:W-:-:S05]  /*14720*/  FSEL R34, R15, -INF , P4 ;  /* 0xff8000000f227808 */ /* 0x000fca0002000000 */
[----:B------:R0:W-:Y:S01]  /*14730*/  MUFU.TANH R94, R44 ;  /* 0x0000002c005e7308 */ /* 0x0001e20000002400 */
[----:B------:R-:W-:Y:S02]  /*14740*/  ISETP.GT.AND P4, PT, R5, 0x39, PT ;  /* 0x000000390500780c */ /* 0x000fe40003f84270 */
[----:B------:R-:W-:-:S05]  /*14750*/  FMNMX.FTZ R65, R76, R65, !PT ;  /* 0x000000414c417209 */ /* 0x000fca0007810000 */
[----:B------:R-:W4:Y:S01]  /*14760*/  MUFU.TANH R41, R41 ;  /* 0x0000002900297308 */ /* 0x000f220000002400 */
[----:B0-----:R-:W-:Y:S02]  /*14770*/  FSEL R44, R59, -INF , P5 ;  /* 0xff8000003b2c7808 */ /* 0x001fe40002800000 */
[----:B------:R-:W-:-:S04]  /*14780*/  ISETP.GT.AND P5, PT, R5, 0x38, PT ;  /* 0x000000380500780c */ /* 0x000fc80003fa4270 */
[----:B------:R-:W-:Y:S01]  /*14790*/  FSEL R78, R78, -INF , P5 ;  /* 0xff8000004e4e7808 */ /* 0x000fe20002800000 */
[----:B------:R-:W0:Y:S01]  /*147a0*/  MUFU.TANH R55, R55 ;  /* 0x0000003700377308 */ /* 0x000e220000002400 */
[----:B--2---:R-:W-:Y:S02]  /*147b0*/  FSEL R82, R53, -INF , P4 ;  /* 0xff80000035527808 */ /* 0x004fe40002000000 */
[----:B------:R-:W-:Y:S01]  /*147c0*/  FMNMX.FTZ R65, R78, R65, !PT ;  /* 0x000000414e417209 */ /* 0x000fe20007810000 */
[----:B------:R-:W-:-:S04]  /*147d0*/  FMUL.FTZ R13, R36, UR8 ;  /* 0x00000008240d7c20 */ /* 0x000fc80008410000 */
[----:B------:R2:W-:Y:S01]  /*147e0*/  MUFU.TANH R98, R46 ;  /* 0x0000002e00627308 */ /* 0x0005e20000002400 */
[----:B---3--:R-:W-:Y:S02]  /*147f0*/  FSEL R36, R50, -INF , P3 ;  /* 0xff80000032247808 */ /* 0x008fe40001800000 */
[----:B------:R-:W-:-:S05]  /*14800*/  ISETP.GT.AND P3, PT, R5, 0x41, PT ;  /* 0x000000410500780c */ /* 0x000fca0003f64270 */
[----:B------:R-:W3:Y:S01]  /*14810*/  MUFU.TANH R45, R45 ;  /* 0x0000002d002d7308 */ /* 0x000ee20000002400 */
[----:B--2---:R-:W-:Y:S02]  /*14820*/  FSEL R46, R63, -INF , P2 ;  /* 0xff8000003f2e7808 */ /* 0x004fe40001000000 */
[----:B------:R-:W-:Y:S02]  /*14830*/  ISETP.GT.AND P2, PT, R5, 0x40, PT ;  /* 0x000000400500780c */ /* 0x000fe40003f44270 */
[----:B------:R-:W-:-:S03]  /*14840*/  FMNMX.FTZ R65, R82, R65, !PT ;  /* 0x0000004152417209 */ /* 0x000fc60007810000 */
[----:B------:R-:W2:Y:S01]  /*14850*/  MUFU.TANH R43, R43 ;  /* 0x0000002b002b7308 */ /* 0x000ea20000002400 */
[----:B------:R-:W-:Y:S02]  /*14860*/  FSEL R86, R86, -INF , P2 ;  /* 0xff80000056567808 */ /* 0x000fe40001000000 */
[----:B-1----:R-:W-:Y:S02]  /*14870*/  FSEL R48, R51, -INF , P6 ;  /* 0xff80000033307808 */ /* 0x002fe40003000000 */
[----:B------:R-:W-:Y:S02]  /*14880*/  ISETP.GT.AND P6, PT, R5, 0x48, PT ;  /* 0x000000480500780c */ /* 0x000fe40003fc4270 */
[----:B----4-:R-:W-:Y:S01]  /*14890*/  FSEL R90, R41, -INF , P3 ;  /* 0xff800000295a7808 */ /* 0x010fe20001800000 */
[----:B------:R-:W1:Y:S01]  /*148a0*/  MUFU.TANH R33, R33 ;  /* 0x0000002100217308 */ /* 0x000e620000002400 */
[----:B------:R-:W-:Y:S02]  /*148b0*/  FMNMX.FTZ R65, R86, R65, !PT ;  /* 0x0000004156417209 */ /* 0x000fe40007810000 */
[----:B------:R-:W-:Y:S01]  /*148c0*/  FSEL R50, R21, -INF , P5 ;  /* 0xff80000015327808 */ /* 0x000fe20002800000 */
[----:B------:R-:W-:-:S02]  /*148d0*/  WARPGROUP.DEPBAR.LE gsb0, 0x0 ;  /* 0x00008000000079c5 */ /* 0x000fc40000010000 */
[----:B------:R-:W-:Y:S02]  /*148e0*/  ISETP.GT.AND P5, PT, R5, 0x49, PT ;  /* 0x000000490500780c */ /* 0x000fe40003fa4270 */
[----:B------:R-:W4:Y:S01]  /*148f0*/  MUFU.TANH R13, R13 ;  /* 0x0000000d000d7308 */ /* 0x000f220000002400 */
[----:B------:R-:W-:Y:S01]  /*14900*/  FSEL R94, R94, -INF , P6 ;  /* 0xff8000005e5e7808 */ /* 0x000fe20003000000 */
[----:B------:R-:W-:Y:S01]  /*14910*/  FMUL.FTZ R21, R24, UR8 ;  /* 0x0000000818157c20 */ /* 0x000fe20008410000 */
[----:B------:R-:W-:Y:S01]  /*14920*/  FMNMX.FTZ R65, R90, R65, !PT ;  /* 0x000000415a417209 */ /* 0x000fe20007810000 */
[----:B------:R-:W-:Y:S01]  /*14930*/  FMUL.FTZ R15, R38, UR8 ;  /* 0x00000008260f7c20 */ /* 0x000fe20008410000 */
[----:B0-----:R-:W-:-:S03]  /*14940*/  FSEL R38, R55, -INF , P4 ;  /* 0xff80000037267808 */ /* 0x001fc60002000000 */
[----:B------:R-:W0:Y:S01]  /*14950*/  MUFU.TANH R47, R47 ;  /* 0x0000002f002f7308 */ /* 0x000e220000002400 */
[----:B------:R-:W-:Y:S01]  /*14960*/  ISETP.GT.AND P4, PT, R5, 0x50, PT ;  /* 0x000000500500780c */ /* 0x000fe20003f84270 */
[----:B------:R-:W-:Y:S01]  /*14970*/  FMUL.FTZ R25, R25, UR8 ;  /* 0x0000000819197c20 */ /* 0x000fe20008410000 */
[----:B---3--:R-:W-:Y:S02]  /*14980*/  FSEL R96, R45, -INF , P5 ;  /* 0xff8000002d607808 */ /* 0x008fe40002800000 */
[----:B------:R-:W-:-:S03]  /*14990*/  FMNMX.FTZ R65, R94, R65, !PT ;  /* 0x000000415e417209 */ /* 0x000fc60007810000 */
[----:B------:R-:W3:Y:S01]  /*149a0*/  MUFU.TANH R37, R37 ;  /* 0x0000002500257308 */ /* 0x000ee20000002400 */
[----:B--2---:R-:W-:Y:S01]  /*149b0*/  FSEL R56, R43, -INF , P3 ;  /* 0xff8000002b387808 */ /* 0x004fe20001800000 */
[----:B------:R-:W-:Y:S01]  /*149c0*/  FMUL.FTZ R41, R28, UR8 ;  /* 0x000000081c297c20 */ /* 0x000fe20008410000 */
[----:B------:R-:W-:Y:S02]  /*149d0*/  ISETP.GT.AND P3, PT, R5, 0x51, PT ;  /* 0x000000510500780c */ /* 0x000fe40003f64270 */
[----:B------:R-:W-:-:S03]  /*149e0*/  FSEL R98, R98, -INF , P4 ;  /* 0xff80000062627808 */ /* 0x000fc60002000000 */
[----:B------:R-:W2:Y:S01]  /*149f0*/  MUFU.TANH R9, R9 ;  /* 0x0000000900097308 */ /* 0x000ea20000002400 */
[----:B------:R-:W-:Y:S02]  /*14a00*/  FMNMX.FTZ R65, R96, R65, !PT ;  /* 0x0000004160417209 */ /* 0x000fe40007810000 */
[----:B------:R-:W-:-:S05]  /*14a10*/  FSEL R24, R67, -INF , P2 ;  /* 0xff80000043187808 */ /* 0x000fca0001000000 */
[----:B------:R-:W5:Y:S01]  /*14a20*/  MUFU.TANH R21, R21 ;  /* 0x0000001500157308 */ /* 0x000f620000002400 */
[----:B------:R-:W-:Y:S01]  /*14a30*/  ISETP.GT.AND P2, PT, R5, 0x58, PT ;  /* 0x000000580500780c */ /* 0x000fe20003f44270 */
[----:B------:R-:W-:Y:S01]  /*14a40*/  FMUL.FTZ R29, R29, UR8 ;  /* 0x000000081d1d7c20 */ /* 0x000fe20008410000 */
[----:B-1----:R-:W-:Y:S02]  /*14a50*/  FSEL R100, R33, -INF , P3 ;  /* 0xff80000021647808 */ /* 0x002fe40001800000 */
[----:B------:R-:W-:-:S03]  /*14a60*/  FMNMX.FTZ R65, R98, R65, !PT ;  /* 0x0000004162417209 */ /* 0x000fc60007810000 */
[----:B------:R-:W1:Y:S01]  /*14a70*/  MUFU.TANH R35, R35 ;  /* 0x0000002300237308 */ /* 0x000e620000002400 */
[----:B------:R-:W-:Y:S02]  /*14a80*/  FSEL R28, R4, -INF , P6 ;  /* 0xff800000041c7808 */ /* 0x000fe40003000000 */
[----:B------:R-:W-:-:S05]  /*14a90*/  ISETP.GT.AND P6, PT, R5, 0x59, PT ;  /* 0x000000590500780c */ /* 0x000fca0003fc4270 */
[----:B------:R-:W1:Y:S01]  /*14aa0*/  MUFU.TANH R25, R25 ;  /* 0x0000001900197308 */ /* 0x000e620000002400 */
[----:B----4-:R-:W-:Y:S02]  /*14ab0*/  FSEL R102, R13, -INF , P2 ;  /* 0xff8000000d667808 */ /* 0x010fe40001000000 */
[----:B------:R-:W-:-:S05]  /*14ac0*/  FMNMX.FTZ R65, R100, R65, !PT ;  /* 0x0000004164417209 */ /* 0x000fca0007810000 */
[----:B------:R-:W4:Y:S01]  /*14ad0*/  MUFU.TANH R15, R15 ;  /* 0x0000000f000f7308 */ /* 0x000f220000002400 */
[----:B0-----:R-:W-:Y:S02]  /*14ae0*/  FSEL R80, R47, -INF , P5 ;  /* 0xff8000002f507808 */ /* 0x001fe40002800000 */
[----:B------:R-:W-:-:S05]  /*14af0*/  ISETP.GT.AND P5, PT, R5, 0x60, PT ;  /* 0x000000600500780c */ /* 0x000fca0003fa4270 */
[----:B------:R-:W0:Y:S01]  /*14b00*/  MUFU.TANH R41, R41 ;  /* 0x0000002900297308 */ /* 0x000e220000002400 */
[----:B---3--:R-:W-:Y:S02]  /*14b10*/  FSEL R104, R37, -INF , P6 ;  /* 0xff80000025687808 */ /* 0x008fe40003000000 */
[----:B------:R-:W-:-:S05]  /*14b20*/  FMNMX.FTZ R65, R102, R65, !PT ;  /* 0x0000004166417209 */ /* 0x000fca0007810000 */
[----:B------:R-:W3:Y:S01]  /*14b30*/  MUFU.TANH R29, R29 ;  /* 0x0000001d001d7308 */ /* 0x000ee20000002400 */
[----:B--2---:R-:W-:Y:S02]  /*14b40*/  FSEL R84, R9, -INF , P4 ;  /* 0xff80000009547808 */ /* 0x004fe40002000000 */
[----:B------:R-:W-:Y:S02]  /*14b50*/  ISETP.GT.AND P4, PT, R5, 0x61, PT ;  /* 0x000000610500780c */ /* 0x000fe40003f84270 */
[----:B-----5:R-:W-:Y:S02]  /*14b60*/  FSEL R106, R21, -INF , P5 ;  /* 0xff800000156a7808 */ /* 0x020fe40002800000 */
[----:B------:R-:W-:Y:S02]  /*14b70*/  FMNMX.FTZ R65, R104, R65, !PT ;  /* 0x0000004168417209 */ /* 0x000fe40007810000 */
[----:B-1----:R-:W-:Y:S02]  /*14b80*/  FSEL R88, R35, -INF , P3 ;  /* 0xff80000023587808 */ /* 0x002fe40001800000 */
[----:B------:R-:W-:-:S02]  /*14b90*/  ISETP.GT.AND P3, PT, R5, 0x68, PT ;  /* 0x000000680500780c */ /* 0x000fc40003f64270 */
[----:B------:R-:W-:Y:S02]  /*14ba0*/  FSEL R108, R25, -INF , P4 ;  /* 0xff800000196c7808 */ /* 0x000fe40002000000 */
[----:B------:R-:W-:Y:S02]  /*14bb0*/  FMNMX.FTZ R65, R106, R65, !PT ;  /* 0x000000416a417209 */ /* 0x000fe40007810000 */
[----:B----4-:R-:W-:Y:S02]  /*14bc0*/  FSEL R92, R15, -INF , P2 ;  /* 0xff8000000f5c7808 */ /* 0x010fe40001000000 */
[----:B------:R-:W-:Y:S02]  /*14bd0*/  ISETP.GT.AND P2, PT, R5, 0x69, PT ;  /* 0x000000690500780c */ /* 0x000fe40003f44270 */
[----:B0-----:R-:W-:Y:S02]  /*14be0*/  FSEL R110, R41, -INF , P3 ;  /* 0xff800000296e7808 */ /* 0x001fe40001800000 */
[----:B------:R-:W-:-:S02]  /*14bf0*/  FMNMX.FTZ R65, R108, R65, !PT ;  /* 0x000000416c417209 */ /* 0x000fc40007810000 */
[----:B---3--:R-:W-:Y:S02]  /*14c00*/  FSEL R112, R29, -INF , P2 ;  /* 0xff8000001d707808 */ /* 0x008fe40001000000 */
[----:B------:R-:W-:-:S04]  /*14c10*/  FMNMX.FTZ R65, R110, R65, !PT ;  /* 0x000000416e417209 */ /* 0x000fc80007810000 */
[----:B------:R-:W-:-:S05]  /*14c20*/  FMNMX.FTZ R65, R112, R65, !PT ;  /* 0x0000004170417209 */ /* 0x000fca0007810000 */
[----:B------:R-:W0:Y:S02]  /*14c30*/  SHFL.BFLY PT, R4, R65, 0x2, 0x1f ;  /* 0x0c401f0041047f89 */ /* 0x000e2400000e0000 */
[----:B0-----:R-:W-:-:S05]  /*14c40*/  FMNMX.FTZ R9, R65, R4, !PT ;  /* 0x0000000441097209 */ /* 0x001fca0007810000 */
[----:B------:R-:W0:Y:S01]  /*14c50*/  SHFL.BFLY PT, R4, R9, 0x1, 0x1f ;  /* 0x0c201f0009047f89 */ /* 0x000e2200000e0000 */
[----:B------:R-:W-:Y:S01]  /*14c60*/  IMAD.U32 R5, RZ, RZ, UR4 ;  /* 0x00000004ff057e24 */ /* 0x000fe2000f8e00ff */
[----:B0-----:R-:W-:Y:S02]  /*14c70*/  FMNMX.FTZ R4, R9, R4, !PT ;  /* 0x0000000409047209 */ /* 0x001fe40007810000 */
[----:B------:R-:W-:-:S04]  /*14c80*/  FMNMX.FTZ R9, R8, R3, !PT ;  /* 0x0000000308097209 */ /* 0x000fc80007810000 */
[----:B------:R-:W-:Y:S01]  /*14c90*/  FMNMX.FTZ R9, R10, R9, !PT ;  /* 0x000000090a097209 */ /* 0x000fe20007810000 */
[C---:B------:R-:W-:Y:S01]  /*14ca0*/  FMUL.FTZ R13, R4.reuse, R5 ;  /* 0x00000005040d7220 */ /* 0x040fe20000410000 */
[----:B------:R-:W-:Y:S02]  /*14cb0*/  FSETP.NEU.FTZ.AND P0, PT, R4, -INF , PT ;  /* 0xff8000000400780b */ /* 0x000fe40003f1d000 */
[----:B------:R-:W-:Y:S02]  /*14cc0*/  FMNMX.FTZ R9, R12, R9, !PT ;  /* 0x000000090c097209 */ /* 0x000fe40007810000 */
[----:B------:R-:W-:Y:S02]  /*14cd0*/  FSEL R41, R13, RZ, P0 ;  /* 0x000000ff0d297208 */ /* 0x000fe40000000000 */
[----:B------:R-:W-:Y:S02]  /*14ce0*/  FMNMX.FTZ R9, R14, R9, !PT ;  /* 0x000000090e097209 */ /* 0x000fe40007810000 */
[----:B------:R-:W-:-:S02]  /*14cf0*/  ISETP.NE.AND P0, PT, R11, RZ, PT ;  /* 0x000000ff0b00720c */ /* 0x000fc40003f05270 */
        /* <DEDUP_REMOVED lines=11> */
[----:B------:R-:W-:-:S03]  /*14db0*/  FMUL.FTZ R39, R39, UR8 ;  /* 0x0000000827277c20 */ /* 0x000fc60008410000 */
[----:B------:R-:W-:Y:S01]  /*14dc0*/  FMNMX.FTZ R15, R24, R15, !PT ;  /* 0x0000000f180f7209 */ /* 0x000fe20007810000 */
[----:B------:R-:W-:-:S03]  /*14dd0*/  FMUL.FTZ R26, R26, UR8 ;  /* 0x000000081a1a7c20 */ /* 0x000fc60008410000 */
[----:B------:R-:W-:Y:S01]  /*14de0*/  FMNMX.FTZ R21, R56, R15, !PT ;  /* 0x0000000f38157209 */ /* 0x000fe20007810000 */
[----:B------:R-:W0:Y:S01]  /*14df0*/  MUFU.TANH R39, R39 ;  /* 0x0000002700277308 */ /* 0x000e220000002400 */
[----:B------:R-:W-:Y:S02]  /*14e00*/  FMUL.FTZ R27, R27, UR8 ;  /* 0x000000081b1b7c20 */ /* 0x000fe40008410000 */
[----:B------:R-:W-:Y:S01]  /*14e10*/  FMNMX.FTZ R21, R28, R21, !PT ;  /* 0x000000151c157209 */ /* 0x000fe20007810000 */
[----:B------:R-:W-:-:S03]  /*14e20*/  FMUL.FTZ R30, R30, UR8 ;  /* 0x000000081e1e7c20 */ /* 0x000fc60008410000 */
[----:B------:R-:W-:Y:S01]  /*14e30*/  FMNMX.FTZ R21, R80, R21, !PT ;  /* 0x0000001550157209 */ /* 0x000fe20007810000 */
[----:B------:R0:W1:Y:S01]  /*14e40*/  MUFU.TANH R25, R26 ;  /* 0x0000001a00197308 */ /* 0x0000620000002400 */
[----:B------:R-:W-:Y:S02]  /*14e50*/  FMUL.FTZ R31, R31, UR8 ;  /* 0x000000081f1f7c20 */ /* 0x000fe40008410000 */
[----:B------:R-:W-:-:S05]  /*14e60*/  FMNMX.FTZ R21, R84, R21, !PT ;  /* 0x0000001554157209 */ /* 0x000fca0007810000 */
[----:B------:R-:W2:Y:S01]  /*14e70*/  MUFU.TANH R27, R27 ;  /* 0x0000001b001b7308 */ /* 0x000ea20000002400 */
[----:B------:R-:W-:Y:S02]  /*14e80*/  FMNMX.FTZ R33, R88, R21, !PT ;  /* 0x0000001558217209 */ /* 0x000fe40007810000 */
[----:B0-----:R-:W-:-:S05]  /*14e90*/  FSEL R26, R39, -INF , P6 ;  /* 0xff800000271a7808 */ /* 0x001fca0003000000 */
[----:B------:R1:W0:Y:S01]  /*14ea0*/  MUFU.TANH R29, R30 ;  /* 0x0000001e001d7308 */ /* 0x0002220000002400 */
[----:B------:R-:W-:Y:S01]  /*14eb0*/  FMNMX.FTZ R33, R92, R33, !PT ;  /* 0x000000215c217209 */ /* 0x000fe20007810000 */
[----:B------:R-:W-:-:S06]  /*14ec0*/  FFMA.FTZ R52, R52, R5, -R41 ;  /* 0x0000000534347223 */ /* 0x000fcc0000010829 */
[----:B------:R-:W3:Y:S01]  /*14ed0*/  MUFU.TANH R31, R31 ;  /* 0x0000001f001f7308 */ /* 0x000ee20000002400 */
[----:B-1----:R-:W-:Y:S02]  /*14ee0*/  FSEL R30, R25, -INF , P5 ;  /* 0xff800000191e7808 */ /* 0x002fe40002800000 */
[----:B------:R-:W-:Y:S01]  /*14ef0*/  FMNMX.FTZ R33, R26, R33, !PT ;  /* 0x000000211a217209 */ /* 0x000fe20007810000 */
[----:B------:R-:W-:-:S03]  /*14f00*/  FFMA.FTZ R54, R54, R5, -R41 ;  /* 0x0000000536367223 */ /* 0x000fc60000010829 */
[----:B------:R-:W-:Y:S01]  /*14f10*/  FMNMX.FTZ R33, R30, R33, !PT ;  /* 0x000000211e217209 */ /* 0x000fe20007810000 */
[----:B------:R2:W-:Y:S01]  /*14f20*/  MUFU.EX2 R13, R52 ;  /* 0x00000034000d7308 */ /* 0x0005e20000000800 */
[----:B------:R-:W-:Y:S01]  /*14f30*/  FFMA.FTZ R58, R58, R5, -R41 ;  /* 0x000000053a3a7223 */ /* 0x000fe20000010829 */
[----:B--2---:R-:W-:-:S06]  /*14f40*/  FSEL R52, R27, -INF , P4 ;  /* 0xff8000001b347808 */ /* 0x004fcc0002000000 */
[----:B------:R0:W-:Y:S01]  /*14f50*/  MUFU.EX2 R11, R54 ;  /* 0x00000036000b7308 */ /* 0x0001e20000000800 */
[----:B------:R-:W-:Y:S02]  /*14f60*/  FMNMX.FTZ R33, R52, R33, !PT ;  /* 0x0000002134217209 */ /* 0x000fe40007810000 */
[----:B0-----:R-:W-:-:S05]  /*14f70*/  FSEL R54, R29, -INF , P3 ;  /* 0xff8000001d367808 */ /* 0x001fca0001800000 */
[----:B------:R3:W-:Y:S01]  /*14f80*/  MUFU.EX2 R9, R58 ;  /* 0x0000003a00097308 */ /* 0x0007e20000000800 */
[----:B------:R-:W-:Y:S02]  /*14f90*/  FMNMX.FTZ R33, R54, R33, !PT ;  /* 0x0000002136217209 */ /* 0x000fe40007810000 */
[----:B---3--:R-:W-:-:S04]  /*14fa0*/  FSEL R58, R31, -INF , P2 ;  /* 0xff8000001f3a7808 */ /* 0x008fc80001000000 */
[----:B------:R-:W-:Y:S01]  /*14fb0*/  FMNMX.FTZ R33, R58, R33, !PT ;  /* 0x000000213a217209 */ /* 0x000fe20007810000 */
[----:B------:R-:W-:-:S04]  /*14fc0*/  FFMA.FTZ R198, R6, R5, -R41 ;  /* 0x0000000506c67223 */ /* 0x000fc80000010829 */
[----:B------:R-:W0:Y:S02]  /*14fd0*/  SHFL.BFLY PT, R6, R33, 0x2, 0x1f ;  /* 0x0c401f0021067f89 */ /* 0x000e2400000e0000 */
[----:B0-----:R-:W-:-:S05]  /*14fe0*/  FMNMX.FTZ R37, R33, R6, !PT ;  /* 0x0000000621257209 */ /* 0x001fca0007810000 */
[----:B------:R-:W0:Y:S01]  /*14ff0*/  SHFL.BFLY PT, R6, R37, 0x1, 0x1f ;  /* 0x0c201f0025067f89 */ /* 0x000e2200000e0000 */
[-CC-:B------:R-:W-:Y:S01]  /*15000*/  FFMA.FTZ R200, R60, R5.reuse, -R41.reuse ;  /* 0x000000053cc87223 */ /* 0x180fe20000010829 */
[-CC-:B------:R-:W-:Y:S01]  /*15010*/  FFMA.FTZ R7, R7, R5.reuse, -R41.reuse ;  /* 0x0000000507077223 */ /* 0x180fe20000010829 */
[----:B------:R-:W-:-:S04]  /*15020*/  FFMA.FTZ R202, R66, R5, -R41 ;  /* 0x0000000542ca7223 */ /* 0x000fc80000010829 */
[----:B------:R-:W-:Y:S01]  /*15030*/  MUFU.EX2 R200, R200 ;  /* 0x000000c800c87308 */ /* 0x000fe20000000800 */
[----:B------:R-:W-:-:S07]  /*15040*/  FFMA.FTZ R196, R62, R5, -R41 ;  /* 0x000000053ec47223 */ /* 0x000fce0000010829 */
[----:B------:R-:W1:Y:S01]  /*15050*/  MUFU.EX2 R7, R7 ;  /* 0x0000000700077308 */ /* 0x000e620000000800 */
[----:B0-----:R-:W-:-:S07]  /*15060*/  FMNMX.FTZ R6, R37, R6, !PT ;  /* 0x0000000625067209 */ /* 0x001fce0007810000 */
[----:B------:R-:W0:Y:S01]  /*15070*/  MUFU.EX2 R202, R202 ;  /* 0x000000ca00ca7308 */ /* 0x000e220000000800 */
[C---:B------:R-:W-:Y:S01]  /*15080*/  FSETP.NEU.FTZ.AND P2, PT, R6.reuse, -INF , PT ;  /* 0xff8000000600780b */ /* 0x040fe20003f5d000 */
[----:B------:R-:W-:-:S05]  /*15090*/  FMUL.FTZ R43, R6, R5 ;  /* 0x00000005062b7220 */ /* 0x000fca0000410000 */
[----:B------:R-:W-:Y:S01]  /*150a0*/  FSEL R43, R43, RZ, P2 ;  /* 0x000000ff2b2b7208 */ /* 0x000fe20001000000 */
[----:B------:R-:W2:Y:S04]  /*150b0*/  MUFU.EX2 R196, R196 ;  /* 0x000000c400c47308 */ /* 0x000ea80000000800 */
[-CC-:B------:R-:W-:Y:S01]  /*150c0*/  FFMA.FTZ R201, R8, R5.reuse, -R43.reuse ;  /* 0x0000000508c97223 */ /* 0x180fe2000001082b */
[-CC-:B------:R-:W-:Y:S01]  /*150d0*/  FFMA.FTZ R60, R3, R5.reuse, -R43.reuse ;  /* 0x00000005033c7223 */ /* 0x180fe2000001082b */
[-C--:B------:R-:W-:Y:S01]  /*150e0*/  FFMA.FTZ R203, R10, R5.reuse, -R43 ;  /* 0x000000050acb7223 */ /* 0x080fe2000001082b */
[----:B-1----:R-:W-:Y:S01]  /*150f0*/  FADD.FTZ R3, R200, R7 ;  /* 0x00000007c8037221 */ /* 0x002fe20000010000 */
[-C--:B------:R-:W-:Y:S02]  /*15100*/  FFMA.FTZ R10, R12, R5.reuse, -R43 ;  /* 0x000000050c0a7223 */ /* 0x080fe4000001082b */
[----:B------:R-:W-:Y:S01]  /*15110*/  MUFU.EX2 R201, R201 ;  /* 0x000000c900c97308 */ /* 0x000fe20000000800 */
[----:B0-----:R-:W-:Y:S01]  /*15120*/  FADD.FTZ R8, R202, R3 ;  /* 0x00000003ca087221 */ /* 0x001fe20000010000 */
[----:B------:R-:W-:-:S06]  /*15130*/  FFMA.FTZ R197, R14, R5, -R43 ;  /* 0x000000050ec57223 */ /* 0x000fcc000001082b */
[----:B------:R-:W0:Y:S01]  /*15140*/  MUFU.EX2 R60, R60 ;  /* 0x0000003c003c7308 */ /* 0x000e220000000800 */
[----:B------:R-:W-:-:S07]  /*15150*/  FADD.FTZ R3, R9, R8 ;  /* 0x0000000809037221 */ /* 0x000fce0000010000 */
[----:B------:R-:W1:Y:S01]  /*15160*/  MUFU.EX2 R198, R198 ;  /* 0x000000c600c67308 */ /* 0x000e620000000800 */
[----:B------:R-:W-:-:S07]  /*15170*/  FFMA.FTZ R12, R20, R5, -R43 ;  /* 0x00000005140c7223 */ /* 0x000fce000001082b */
[----:B------:R-:W3:Y:S01]  /*15180*/  MUFU.EX2 R203, R203 ;  /* 0x000000cb00cb7308 */ /* 0x000ee20000000800 */
[----:B--2---:R-:W-:Y:S01]  /*15190*/  FADD.FTZ R8, R196, R3 ;  /* 0x00000003c4087221 */ /* 0x004fe20000010000 */
[----:B------:R-:W-:-:S06]  /*151a0*/  FFMA.FTZ R199, R40, R5, -R43 ;  /* 0x0000000528c77223 */ /* 0x000fcc000001082b */
[----:B------:R-:W2:Y:S01]  /*151b0*/  MUFU.EX2 R10, R10 ;  /* 0x0000000a000a7308 */ /* 0x000ea20000000800 */
[----:B------:R-:W-:Y:S01]  /*151c0*/  FADD.FTZ R3, R11, R8 ;  /* 0x000000080b037221 */ /* 0x000fe20000010000 */
[----:B0-----:R-:W-:-:S06]  /*151d0*/  FADD.FTZ R8, R201, R60 ;  /* 0x0000003cc9087221 */ /* 0x001fcc0000010000 */
[----:B------:R-:W0:Y:S01]  /*151e0*/  MUFU.EX2 R197, R197 ;  /* 0x000000c500c57308 */ /* 0x000e220000000800 */
[-CC-:B------:R-:W-:Y:S01]  /*151f0*/  FFMA.FTZ R14, R42, R5.reuse, -R43.reuse ;  /* 0x000000052a0e7223 */ /* 0x180fe2000001082b */
[----:B------:R-:W-:Y:S01]  /*15200*/  FFMA.FTZ R193, R32, R5, -R43 ;  /* 0x0000000520c17223 */ /* 0x000fe2000001082b */
[----:B-1----:R-:W-:-:S05]  /*15210*/  FADD.FTZ R32, R198, R3 ;  /* 0x00000003c6207221 */ /* 0x002fca0000010000 */
[----:B------:R-:W1:Y:S01]  /*15220*/  MUFU.EX2 R12, R12 ;  /* 0x0000000c000c7308 */ /* 0x000e620000000800 */
[----:B---3--:R-:W-:Y:S01]  /*15230*/  FADD.FTZ R3, R203, R8 ;  /* 0x00000008cb037221 */ /* 0x008fe20000010000 */
[----:B------:R-:W-:-:S06]  /*15240*/  FFMA.FTZ R192, R64, R5, -R41 ;  /* 0x0000000540c07223 */ /* 0x000fcc0000010829 */
[----:B------:R-:W3:Y:S01]  /*15250*/  MUFU.EX2 R199, R199 ;  /* 0x000000c700c77308 */ /* 0x000ee20000000800 */
[----:B--2---:R-:W-:Y:S01]  /*15260*/  FADD.FTZ R8, R10, R3 ;  /* 0x000000030a087221 */ /* 0x004fe20000010000 */
[-C--:B------:R-:W-:Y:S01]  /*15270*/  FFMA.FTZ R20, R44, R5.reuse, -R43 ;  /* 0x000000052c147223 */ /* 0x080fe2000001082b */
[----:B------:R-:W-:-:S05]  /*15280*/  FFMA.FTZ R68, R68, R5, -R41 ;  /* 0x0000000544447223 */ /* 0x000fca0000010829 */
[----:B------:R-:W2:Y:S01]  /*15290*/  MUFU.EX2 R14, R14 ;  /* 0x0000000e000e7308 */ /* 0x000ea20000000800 */
[----:B0-----:R-:W-:Y:S01]  /*152a0*/  FADD.FTZ R3, R197, R8 ;  /* 0x00000008c5037221 */ /* 0x001fe20000010000 */
[-C--:B------:R-:W-:Y:S01]  /*152b0*/  FFMA.FTZ R194, R70, R5.reuse, -R41 ;  /* 0x0000000546c27223 */ /* 0x080fe20000010829 */
[----:B------:R-:W-:-:S05]  /*152c0*/  FFMA.FTZ R195, R34, R5, -R43 ;  /* 0x0000000522c37223 */ /* 0x000fca000001082b */
[----:B------:R-:W0:Y:S01]  /*152d0*/  MUFU.EX2 R192, R192 ;  /* 0x000000c000c07308 */ /* 0x000e220000000800 */
[----:B-1----:R-:W-:Y:S01]  /*152e0*/  FADD.FTZ R8, R12, R3 ;  /* 0x000000030c087221 */ /* 0x002fe20000010000 */
[----:B------:R-:W-:-:S06]  /*152f0*/  FFMA.FTZ R46, R46, R5, -R43 ;  /* 0x000000052e2e7223 */ /* 0x000fcc000001082b */
[----:B------:R-:W1:Y:S01]  /*15300*/  MUFU.EX2 R193, R193 ;  /* 0x000000c100c17308 */ /* 0x000e620000000800 */
[----:B------:R-:W-:Y:S01]  /*15310*/  FFMA.FTZ R72, R72, R5, -R41 ;  /* 0x0000000548487223 */ /* 0x000fe20000010829 */
[----:B---3--:R-:W-:-:S06]  /*15320*/  FADD.FTZ R3, R199, R8 ;  /* 0x00000008c7037221 */ /* 0x008fcc0000010000 */
[----:B------:R-:W3:Y:S01]  /*15330*/  MUFU.EX2 R15, R68 ;  /* 0x00000044000f7308 */ /* 0x000ee20000000800 */
[-C--:B------:R-:W-:Y:S01]  /*15340*/  FFMA.FTZ R188, R74, R5.reuse, -R41 ;  /* 0x000000054abc7223 */ /* 0x080fe20000010829 */
[----:B------:R-:W-:-:S06]  /*15350*/  FFMA.FTZ R36, R36, R5, -R43 ;  /* 0x0000000524247223 */ /* 0x000fcc000001082b */
[----:B------:R-:W4:Y:S01]  /*15360*/  MUFU.EX2 R20, R20 ;  /* 0x0000001400147308 */ /* 0x000f220000000800 */
[----:B------:R-:W-:Y:S02]  /*15370*/  @!P1 VIADD R0, R0, 0x36840 ;  /* 0x0003684000009836 */ /* 0x000fe40000000000 */
[-CC-:B------:R-:W-:Y:S01]  /*15380*/  FFMA.FTZ R25, R76, R5.reuse, -R41.reuse ;  /* 0x000000054c197223 */ /* 0x180fe20000010829 */
[-CC-:B------:R-:W-:Y:S01]  /*15390*/  FFMA.FTZ R190, R78, R5.reuse, -R41.reuse ;  /* 0x000000054ebe7223 */ /* 0x180fe20000010829 */
[----:B------:R-:W-:-:S03]  /*153a0*/  FFMA.FTZ R27, R82, R5, -R41 ;  /* 0x00000005521b7223 */ /* 0x000fc60000010829 */
[----:B------:R-:W5:Y:S01]  /*153b0*/  MUFU.EX2 R194, R194 ;  /* 0x000000c200c27308 */ /* 0x000f620000000800 */
[-CC-:B------:R-:W-:Y:S01]  /*153c0*/  FFMA.FTZ R184, R86, R5.reuse, -R41.reuse ;  /* 0x0000000556b87223 */ /* 0x180fe20000010829 */
[-CC-:B------:R-:W-:Y:S01]  /*153d0*/  FFMA.FTZ R29, R90, R5.reuse, -R41.reuse ;  /* 0x000000055a1d7223 */ /* 0x180fe20000010829 */
[-CC-:B------:R-:W-:Y:S01]  /*153e0*/  FFMA.FTZ R186, R94, R5.reuse, -R41.reuse ;  /* 0x000000055eba7223 */ /* 0x180fe20000010829 */
[----:B------:R-:W-:-:S04]  /*153f0*/  FFMA.FTZ R31, R96, R5, -R41 ;  /* 0x00000005601f7223 */ /* 0x000fc80000010829 */
[----:B------:R-:W5:Y:S01]  /*15400*/  MUFU.EX2 R195, R195 ;  /* 0x000000c300c37308 */ /* 0x000f620000000800 */
        /* <DEDUP_REMOVED lines=8> */
[-C--:B------:R-:W-:Y:S01]  /*15490*/  FFMA.FTZ R39, R112, R5.reuse, -R41 ;  /* 0x0000000570277223 */ /* 0x080fe20000010829 */
[----:B------:R-:W-:Y:S01]  /*154a0*/  FADD.FTZ R41, R13, R32 ;  /* 0x000000200d297221 */ /* 0x000fe20000010000 */
[----:B--2---:R-:W-:Y:S01]  /*154b0*/  FADD.FTZ R8, R14, R3 ;  /* 0x000000030e087221 */ /* 0x004fe20000010000 */
[----:B------:R-:W-:-:S04]  /*154c0*/  FFMA.FTZ R48, R48, R5, -R43 ;  /* 0x0000000530307223 */ /* 0x000fc8000001082b */
[----:B------:R-:W2:Y:S01]  /*154d0*/  MUFU.EX2 R46, R46 ;  /* 0x0000002e002e7308 */ /* 0x000ea20000000800 */
[----:B------:R-:W-:Y:S01]  /*154e0*/  @!P1 PRMT R0, RZ, 0x654, R0 ;  /* 0x00000654ff009816 */ /* 0x000fe20000000000 */
[----:B0-----:R-:W-:Y:S01]  /*154f0*/  FADD.FTZ R32, R192, R41 ;  /* 0x00000029c0207221 */ /* 0x001fe20000010000 */
[----:B-1----:R-:W-:Y:S01]  /*15500*/  FADD.FTZ R3, R193, R8 ;  /* 0x00000008c1037221 */ /* 0x002fe20000010000 */
[----:B------:R-:W-:Y:S01]  /*15510*/  FFMA.FTZ R50, R50, R5, -R43 ;  /* 0x0000000532327223 */ /* 0x000fe2000001082b */
[----:B------:R4:W-:Y:S03]  /*15520*/  @!P1 SYNCS.ARRIVE.TRANS64.RED.A1T0 RZ, [R0+URZ], RZ ;  /* 0x000000ff00ff99a7 */ /* 0x0009e6000810043f */
[----:B------:R-:W0:Y:S01]  /*15530*/  MUFU.EX2 R188, R188 ;  /* 0x000000bc00bc7308 */ /* 0x000e220000000800 */
[----:B---3--:R-:W-:-:S07]  /*15540*/  FADD.FTZ R41, R15, R32 ;  /* 0x000000200f297221 */ /* 0x008fce0000010000 */
[----:B------:R-:W1:Y:S01]  /*15550*/  MUFU.EX2 R36, R36 ;  /* 0x0000002400247308 */ /* 0x000e620000000800 */
[----:B----4-:R-:W-:Y:S01]  /*15560*/  FADD.FTZ R0, R20, R3 ;  /* 0x0000000314007221 */ /* 0x010fe20000010000 */
[----:B------:R-:W-:Y:S01]  /*15570*/  FFMA.FTZ R38, R38, R5, -R43 ;  /* 0x0000000526267223 */ /* 0x000fe2000001082b */
[----:B-----5:R-:W-:-:S05]  /*15580*/  FADD.FTZ R32, R194, R41 ;  /* 0x00000029c2207221 */ /* 0x020fca0000010000 */
[----:B------:R-:W3:Y:S01]  /*15590*/  MUFU.EX2 R25, R25 ;  /* 0x0000001900197308 */ /* 0x000ee20000000800 */
[----:B------:R-:W-:Y:S01]  /*155a0*/  FADD.FTZ R3, R195, R0 ;  /* 0x00000000c3037221 */ /* 0x000fe20000010000 */
[----:B------:R-:W-:-:S06]  /*155b0*/  FFMA.FTZ R24, R24, R5, -R43 ;  /* 0x0000000518187223 */ /* 0x000fcc000001082b */
[----:B------:R-:W4:Y:S01]  /*155c0*/  MUFU.EX2 R189, R48 ;  /* 0x0000003000bd7308 */ /* 0x000f220000000800 */
[----:B------:R-:W-:Y:S01]  /*155d0*/  FADD.FTZ R41, R21, R32 ;  /* 0x0000002015297221 */ /* 0x000fe20000010000 */
[----:B--2---:R-:W-:-:S06]  /*155e0*/  FADD.FTZ R3, R46, R3 ;  /* 0x000000032e037221 */ /* 0x004fcc0000010000 */
[----:B------:R-:W2:Y:S08]  /*155f0*/  MUFU.EX2 R190, R190 ;  /* 0x000000be00be7308 */ /* 0x000eb00000000800 */
[----:B------:R-:W5:Y:S01]  /*15600*/  MUFU.EX2 R50, R50 ;  /* 0x0000003200327308 */ /* 0x000f620000000800 */
[----:B------:R-:W-:Y:S01]  /*15610*/  FFMA.FTZ R56, R56, R5, -R43 ;  /* 0x0000000538387223 */ /* 0x000fe2000001082b */
[----:B0-----:R-:W-:Y:S01]  /*15620*/  FADD.FTZ R32, R188, R41 ;  /* 0x00000029bc207221 */ /* 0x001fe20000010000 */
[----:B-1----:R-:W-:-:S05]  /*15630*/  FADD.FTZ R0, R36, R3 ;  /* 0x0000000324007221 */ /* 0x002fca0000010000 */
[----:B------:R-:W0:Y:S01]  /*15640*/  MUFU.EX2 R27, R27 ;  /* 0x0000001b001b7308 */ /* 0x000e220000000800 */
[----:B------:R-:W-:-:S07]  /*15650*/  FFMA.FTZ R28, R28, R5, -R43 ;  /* 0x000000051c1c7223 */ /* 0x000fce000001082b */
[----:B------:R-:W1:Y:S01]  /*15660*/  MUFU.EX2 R191, R38 ;  /* 0x0000002600bf7308 */ /* 0x000e620000000800 */
[----:B---3--:R-:W-:Y:S01]  /*15670*/  FADD.FTZ R41, R25, R32 ;  /* 0x0000002019297221 */ /* 0x008fe20000010000 */
[----:B----4-:R-:W-:-:S06]  /*15680*/  FADD.FTZ R3, R189, R0 ;  /* 0x00000000bd037221 */ /* 0x010fcc0000010000 */
[----:B------:R-:W3:Y:S08]  /*15690*/  MUFU.EX2 R184, R184 ;  /* 0x000000b800b87308 */ /* 0x000ef00000000800 */
[----:B------:R-:W4:Y:S01]  /*156a0*/  MUFU.EX2 R24, R24 ;  /* 0x0000001800187308 */ /* 0x000f220000000800 */
[----:B------:R-:W-:Y:S01]  /*156b0*/  FFMA.FTZ R80, R80, R5, -R43 ;  /* 0x0000000550507223 */ /* 0x000fe2000001082b */
[----:B--2---:R-:W-:Y:S01]  /*156c0*/  FADD.FTZ R8, R190, R41 ;  /* 0x00000029be087221 */ /* 0x004fe20000010000 */
[----:B-----5:R-:W-:-:S05]  /*156d0*/  FADD.FTZ R0, R50, R3 ;  /* 0x0000000332007221 */ /* 0x020fca0000010000 */
[----:B------:R-:W2:Y:S01]  /*156e0*/  MUFU.EX2 R29, R29 ;  /* 0x0000001d001d7308 */ /* 0x000ea20000000800 */
[----:B------:R-:W-:-:S07]  /*156f0*/  FFMA.FTZ R84, R84, R5, -R43 ;  /* 0x0000000554547223 */ /* 0x000fce000001082b */
[----:B------:R-:W5:Y:S01]  /*15700*/  MUFU.EX2 R185, R56 ;  /* 0x0000003800b97308 */ /* 0x000f620000000800 */
[----:B0-----:R-:W-:Y:S01]  /*15710*/  FADD.FTZ R41, R27, R8 ;  /* 0x000000081b297221 */ /* 0x001fe20000010000 */
[----:B-1----:R-:W-:-:S06]  /*15720*/  FADD.FTZ R3, R191, R0 ;  /* 0x00000000bf037221 */ /* 0x002fcc0000010000 */
[----:B------:R-:W0:Y:S08]  /*15730*/  MUFU.EX2 R186, R186 ;  /* 0x000000ba00ba7308 */ /* 0x000e300000000800 */
[----:B------:R-:W1:Y:S01]  /*15740*/  MUFU.EX2 R28, R28 ;  /* 0x0000001c001c7308 */ /* 0x000e620000000800 */
[----:B------:R-:W-:Y:S01]  /*15750*/  FFMA.FTZ R88, R88, R5, -R43 ;  /* 0x0000000558587223 */ /* 0x000fe2000001082b */
[----:B---3--:R-:W-:Y:S01]  /*15760*/  FADD.FTZ R8, R184, R41 ;  /* 0x00000029b8087221 */ /* 0x008fe20000010000 */
[----:B----4-:R-:W-:-:S05]  /*15770*/  FADD.FTZ R0, R24, R3 ;  /* 0x0000000318007221 */ /* 0x010fca0000010000 */
[----:B------:R-:W3:Y:S01]  /*15780*/  MUFU.EX2 R31, R31 ;  /* 0x0000001f001f7308 */ /* 0x000ee20000000800 */
[----:B------:R-:W-:-:S07]  /*15790*/  FFMA.FTZ R92, R92, R5, -R43 ;  /* 0x000000055c5c7223 */ /* 0x000fce000001082b */
[----:B------:R-:W4:Y:S01]  /*157a0*/  MUFU.EX2 R187, R80 ;  /* 0x0000005000bb7308 */ /* 0x000f220000000800 */
[----:B--2---:R-:W-:Y:S01]  /*157b0*/  FADD.FTZ R41, R29, R8 ;  /* 0x000000081d297221 */ /* 0x004fe20000010000 */
[----:B-----5:R-:W-:-:S06]  /*157c0*/  FADD.FTZ R3, R185, R0 ;  /* 0x00000000b9037221 */ /* 0x020fcc0000010000 */
        /* <DEDUP_REMOVED lines=8> */
[----:B------:R-:W-:Y:S01]  /*15850*/  F2FP.BF16.F32.PACK_AB R200, R7, R200 ;  /* 0x000000c807c8723e */ /* 0x000fe200000010ff */
[----:B---3--:R-:W-:Y:S01]  /*15860*/  FADD.FTZ R7, R31, R8 ;  /* 0x000000081f077221 */ /* 0x008fe20000010000 */
[----:B----4-:R-:W-:-:S05]  /*15870*/  FADD.FTZ R3, R187, R0 ;  /* 0x00000000bb037221 */ /* 0x010fca0000010000 */
        /* <DEDUP_REMOVED lines=10> */
[----:B------:R-:W0:Y:S01]  /*15920*/  MUFU.EX2 R176, R176 ;  /* 0x000000b000b07308 */ /* 0x000e220000000800 */
[----:B------:R-:W-:-:S07]  /*15930*/  FFMA.FTZ R43, R58, R5, -R43 ;  /* 0x000000053a2b7223 */ /* 0x000fce000001082b */
[----:B------:R-:W1:Y:S01]  /*15940*/  MUFU.EX2 R30, R30 ;  /* 0x0000001e001e7308 */ /* 0x000e620000000800 */
[----:B---3--:R-:W-:Y:S01]  /*15950*/  FADD.FTZ R8, R182, R7 ;  /* 0x00000007b6087221 */ /* 0x008fe20000010000 */
[----:B----4-:R-:W-:-:S06]  /*15960*/  FADD.FTZ R0, R92, R3 ;  /* 0x000000035c007221 */ /* 0x010fcc0000010000 */
[----:B------:R-:W3:Y:S08]  /*15970*/  MUFU.EX2 R37, R108 ;  /* 0x0000006c00257308 */ /* 0x000ef00000000800 */
[----:B------:R-:W4:Y:S01]  /*15980*/  MUFU.EX2 R177, R52 ;  /* 0x0000003400b17308 */ /* 0x000f220000000800 */
[----:B--2---:R-:W-:Y:S01]  /*15990*/  FADD.FTZ R7, R35, R8 ;  /* 0x0000000823077221 */ /* 0x004fe20000010000 */
[----:B-----5:R-:W-:-:S06]  /*159a0*/  FADD.FTZ R3, R183, R0 ;  /* 0x00000000b7037221 */ /* 0x020fcc0000010000 */
[----:B------:R-:W2:Y:S01]  /*159b0*/  MUFU.EX2 R178, R178 ;  /* 0x000000b200b27308 */ /* 0x000ea20000000800 */
[----:B------:R-:W-:-:S07]  /*159c0*/  ISETP.GE.AND P2, PT, R151, 0x71, PT ;  /* 0x000000719700780c */ /* 0x000fce0003f46270 */
[----:B------:R-:W5:Y:S01]  /*159d0*/  MUFU.EX2 R54, R54 ;  /* 0x0000003600367308 */ /* 0x000f620000000800 */
[----:B0-----:R-:W-:Y:S01]  /*159e0*/  FADD.FTZ R8, R176, R7 ;  /* 0x00000007b0087221 */ /* 0x001fe20000010000 */
[----:B-1----:R-:W-:-:S06]  /*159f0*/  FADD.FTZ R0, R30, R3 ;  /* 0x000000031e007221 */ /* 0x002fcc0000010000 */
[----:B------:R-:W0:Y:S08]  /*15a00*/  MUFU.EX2 R39, R39 ;  /* 0x0000002700277308 */ /* 0x000e300000000800 */
[----:B------:R-:W1:Y:S01]  /*15a10*/  MUFU.EX2 R43, R43 ;  /* 0x0000002b002b7308 */ /* 0x000e620000000800 */
[----:B---3--:R-:W-:Y:S01]  /*15a20*/  FADD.FTZ R7, R37, R8 ;  /* 0x0000000825077221 */ /* 0x008fe20000010000 */
[----:B----4-:R-:W-:Y:S01]  /*15a30*/  FADD.FTZ R3, R177, R0 ;  /* 0x00000000b1037221 */ /* 0x010fe20000010000 */
[----:B------:R-:W-:Y:S02]  /*15a40*/  BSSY B0, `(.L_x_3472) ;  /* 0x00005fb000007945 */ /* 0x000fe40003800000 */
[----:B--2---:R-:W-:Y:S01]  /*15a50*/  FADD.FTZ R8, R178, R7 ;  /* 0x00000007b2087221 */ /* 0x004fe20000010000 */
[----:B-----5:R-:W-:Y:S01]  /*15a60*/  FADD.FTZ R0, R54, R3 ;  /* 0x0000000336007221 */ /* 0x020fe20000010000 */
[----:B------:R-:W-:Y:S01]  /*15a70*/  F2FP.BF16.F32.PACK_AB R188, R25, R188 ;  /* 0x000000bc19bc723e */ /* 0x000fe200000010ff */
[----:B------:R-:W-:Y:S01]  /*15a80*/  IMAD.MOV.U32 R3, RZ, RZ, 0x3f800000 ;  /* 0x3f800000ff037424 */ /* 0x000fe200078e00ff */
[----:B------:R-:W-:Y:S01]  /*15a90*/  F2FP.BF16.F32.PACK_AB R190, R27, R190 ;  /* 0x000000be1bbe723e */ /* 0x000fe200000010ff */
[----:B0-----:R-:W-:Y:S01]  /*15aa0*/  FADD.FTZ R8, R39, R8 ;  /* 0x0000000827087221 */ /* 0x001fe20000010000 */
[----:B------:R-:W-:Y:S01]  /*15ab0*/  F2FP.BF16.F32.PACK_AB R184, R29, R184 ;  /* 0x000000b81db8723e */ /* 0x000fe200000010ff */
[--C-:B------:R-:W-:Y:S01]  /*15ac0*/  IMAD.MOV.U32 R118, RZ, RZ, R119.reuse ;  /* 0x000000ffff767224 */ /* 0x100fe200078e0077 */
[----:B------:R-:W-:Y:S01]  /*15ad0*/  F2FP.BF16.F32.PACK_AB R186, R31, R186 ;  /* 0x000000ba1fba723e */ /* 0x000fe200000010ff */
[--C-:B------:R-:W-:Y:S01]  /*15ae0*/  IMAD.MOV.U32 R117, RZ, RZ, R119.reuse ;  /* 0x000000ffff757224 */ /* 0x100fe200078e0077 */
[----:B------:R-:W-:Y:S01]  /*15af0*/  F2FP.BF16.F32.PACK_AB R180, R33, R180 ;  /* 0x000000b421b4723e */ /* 0x000fe200000010ff */
[--C-:B------:R-:W-:Y:S01]  /*15b00*/  IMAD.MOV.U32 R116, RZ, RZ, R119.reuse ;  /* 0x000000ffff747224 */ /* 0x100fe200078e0077 */
[----:B------:R-:W-:Y:S01]  /*15b10*/  F2FP.BF16.F32.PACK_AB R182, R35, R182 ;  /* 0x000000b623b6723e */ /* 0x000fe200000010ff */
[----:B-1----:R-:W-:Y:S01]  /*15b20*/  FADD.FTZ R7, R43, R0 ;  /* 0x000000002b077221 */ /* 0x002fe20000010000 */
        /* <DEDUP_REMOVED lines=168> */
[----:B------:R-:W-:-:S07]  /*165b0*/  CS2R R24, SRZ ;  /* 0x0000000000187805 */ /* 0x000fce000001ff00 */
.L_x_3484:
[----:B------:R-:W-:-:S05]  /*165c0*/  VIADD R4, R13, 0x1 ;  /* 0x000000010d047836 */ /* 0x000fca0000000000 */
[----:B------:R-:W-:-:S04]  /*165d0*/  ISETP.NE.AND P2, PT, R4, 0x2, PT ;  /* 0x000000020400780c */ /* 0x000fc80003f45270 */
[----:B------:R-:W-:Y:S02]  /*165e0*/  SEL R213, RZ, 0x1, P2 ;  /* 0x00000001ffd57807 */ /* 0x000fe40001000000 */
[----:B------:R-:W-:Y:S02]  /*165f0*/  SEL R211, R4, RZ, P2 ;  /* 0x000000ff04d37207 */ /* 0x000fe40001000000 */
[----:B------:R-:W-:Y:S01]  /*16600*/  LOP3.LUT R213, R12, R213, RZ, 0x3c, !PT ;  /* 0x000000d50cd57212 */ /* 0x000fe200078e3cff */
[----:B------:R-:W-:Y:S06]  /*16610*/  @!P0 BRA `(.L_x_3474) ;  /* 0x0000000000048947 */ /* 0x000fec0003800000 */
[----:B------:R-:W-:Y:S01]  /*16620*/  BPT.TRAP 0x1 ;  /* 0x000000040000795c */ /* 0x000fe20000300000 */
.L_x_3474:
[----:B------:R-:W-:Y:S01]  /*16630*/  IMAD R14, R211, 0x8, R2 ;  /* 0x00000008d30e7824 */ /* 0x000fe200078e0202 */
[----:B------:R-:W-:-:S04]  /*16640*/  SHF.L.U32 R5, R213, 0x1f, RZ ;  /* 0x0000001fd5057819 */ /* 0x000fc800000006ff */
[----:B------:R0:W1:Y:S01]  /*16650*/  SYNCS.PHASECHK.TRANS64.TRYWAIT P2, [R14+URZ+0x36830], R5 ;  /* 0x036830050e0075a7 */ /* 0x000062000804017f */
[----:B------:R-:W-:Y:S05]  /*16660*/  @!P0 BRA `(.L_x_3475) ;  /* 0x0000000000048947 */ /* 0x000fea0003800000 */
[----:B------:R-:W-:Y:S01]  /*16670*/  BPT.TRAP 0x1 ;  /* 0x000000040000795c */ /* 0x000fe20000300000 */
.L_x_3475:
[----:B------:R-:W-:Y:S01]  /*16680*/  IMAD R4, R211, 0xa80, R215 ;  /* 0x00000a80d3047824 */ /* 0x000fe200078e02d7 */
[----:B------:R-:W-:Y:S03]  /*16690*/  BSSY B1, `(.L_x_3476) ;  /* 0x0000006000017945 */ /* 0x000fe60003800000 */
[C---:B------:R-:W-:Y:S02]  /*166a0*/  VIADD R120, R4.reuse, 0x80 ;  /* 0x0000008004787836 */ /* 0x040fe40000000000 */
[----:B------:R-:W-:Y:S01]  /*166b0*/  VIADD R15, R4, 0x100 ;  /* 0x00000100040f7836 */ /* 0x000fe20000000000 */
[----:B-1----:R-:W-:Y:S06]  /*166c0*/  @P2 BRA `(.L_x_3477) ;  /* 0x0000000000082947 */ /* 0x002fec0003800000 */
[----:B------:R-:W1:Y:S02]  /*166d0*/  SYNCS.PHASECHK.TRANS64.TRYWAIT P2, [R14+URZ+0x36830], R5 ;  /* 0x036830050e0075a7 */ /* 0x000e64000804017f */
[----:B-1----:R-:W-:Y:S05]  /*166e0*/  @!P2 BRA `(.L_x_3478) ;  /* 0x000000ec00fca947 */ /* 0x002fea0003800000 */
.L_x_3477:
[----:B------:R-:W-:Y:S05]  /*166f0*/  BSYNC B1 ;  /* 0x0000000000017941 */ /* 0x000fea0003800000 */
.L_x_3476:
[----:B------:R-:W2:Y:S04]  /*16700*/  LDL.64 R20, [R1+0x40] ;  /* 0x0000400001147983 */ /* 0x000ea80000100a00 */
[----:B------:R-:W3:Y:S01]  /*16710*/  LDL.64 R124, [R1+0x48] ;  /* 0x00004800017c7983 */ /* 0x000ee20000100a00 */
[----:B------:R-:W-:Y:S01]  /*16720*/  WARPGROUP.ARRIVE ;  /* 0x00000000000079c5 */ /* 0x000fe20000000000 */
[----:B------:R-:W-:Y:S01]  /*16730*/  IMAD.MOV.U32 R121, RZ, RZ, 0x40000040 ;  /* 0x40000040ff797424 */ /* 0x000fe200078e00ff */
[----:B------:R-:W-:-:S04]  /*16740*/  R2UR UR6, R120 ;  /* 0x00000000780672ca */ /* 0x000fc800000e0000 */
[C---:B------:R-:W-:Y:S01]  /*16750*/  R2UR UR7, R121.reuse ;  /* 0x00000000790772ca */ /* 0x040fe200000e0000 */
[----:B------:R-:W-:Y:S01]  /*16760*/  IMAD.MOV.U32 R120, RZ, RZ, R15 ;  /* 0x000000ffff787224 */ /* 0x000fe200078e000f */
[----:B------:R-:W-:-:S04]  /*16770*/  R2UR UR19, R121 ;  /* 0x00000000791372ca */ /* 0x000fc800000e0000 */
[----:B------:R-:W-:Y:S01]  /*16780*/  R2UR UR18, R120 ;  /* 0x00000000781272ca */ /* 0x000fe200000e0000 */
[----:B------:R-:W-:Y:S01]  /*16790*/  VIADD R120, R4, 0x200 ;  /* 0x0000020004787836 */ /* 0x000fe20000000000 */
[----:B------:R-:W-:-:S04]  /*167a0*/  R2UR UR15, R121 ;  /* 0x00000000790f72ca */ /* 0x000fc800000e0000 */
[----:B------:R-:W-:Y:S02]  /*167b0*/  R2UR UR14, R120 ;  /* 0x00000000780e72ca */ /* 0x000fe400000e0000 */
[----:B--2---:R-:W-:Y:S01]  /*167c0*/  R2UR UR42, R20 ;  /* 0x00000000142a72ca */ /* 0x004fe200000e0000 */
[----:B------:R-:W-:Y:S01]  /*167d0*/  IMAD.MOV.U32 R20, RZ, RZ, R4 ;  /* 0x000000ffff147224 */ /* 0x000fe200078e0004 */
[----:B------:R-:W-:Y:S01]  /*167e0*/  R2UR UR43, R21 ;  /* 0x00000000152b72ca */ /* 0x000fe200000e0000 */
[----:B------:R-:W-:Y:S01]  /*167f0*/  IMAD.MOV.U32 R21, RZ, RZ, 0x40000040 ;  /* 0x40000040ff157424 */ /* 0x000fe200078e00ff */
[----:B---3--:R-:W-:Y:S02]  /*16800*/  R2UR UR28, R124 ;  /* 0x000000007c1c72ca */ /* 0x008fe400000e0000 */
[----:B------:R-:W-:Y:S02]  /*16810*/  R2UR UR29, R125 ;  /* 0x000000007d1d72ca */ /* 0x000fe400000e0000 */
[----:B------:R-:W-:-:S02]  /*16820*/  R2UR UR26, R20 ;  /* 0x00000000141a72ca */ /* 0x000fc400000e0000 */
[----:B------:R-:W-:-:S07]  /*16830*/  R2UR UR27, R21 ;  /* 0x00000000151b72ca */ /* 0x000fce00000e0000 */
[----:B------:R-:W-:Y:S02]  /*16840*/  UMOV UR24, UR28 ;  /* 0x0000001c00187c82 */ /* 0x000fe40008000000 */
[----:B------:R-:W-:-:S04]  /*16850*/  UMOV UR25, UR29 ;  /* 0x0000001d00197c82 */ /* 0x000fc80008000000 */
        /* <DEDUP_REMOVED lines=26> */
[----:B------:R-:W-:-:S04]  /*16a00*/  R2UR UR10, R122 ;  /* 0x000000007a0a72ca */ /* 0x000fc800000e0000 */
[----:B------:R-:W-:Y:S01]  /*16a10*/  R2UR UR11, R123 ;  /* 0x000000007b0b72ca */ /* 0x000fe200000e0000 */
[----:B------:R-:W-:Y:S01]  /*16a20*/  UMOV UR8, UR28 ;  /* 0x0000001c00087c82 */ /* 0x000fe20008000000 */
[----:B------:R-:W-:Y:S01]  /*16a30*/  UMOV UR9, UR29 ;  /* 0x0000001d00097c82 */ /* 0x000fe20008000000 */
[----:B------:R-:W-:Y:S01]  /*16a40*/  IMAD.MOV.U32 R121, RZ, RZ, 0x40000040 ;  /* 0x40000040ff797424 */ /* 0x000fe200078e00ff */
[----:B------:R-:W-:Y:S02]  /*16a50*/  WARPGROUP.DEPBAR.LE gsb0, 0x0 ;  /* 0x00008000000079c5 */ /* 0x000fe40000010000 */
[----:B------:R-:W-:-:S07]  /*16a60*/  WARPGROUP.ARRIVE ;  /* 0x00000000000079c5 */ /* 0x000fce0000000000 */
[----:B------:R-:W-:Y:S01]  /*16a70*/  HGMMA.64x16x16.F32.BF16 R128, gdesc[UR8], RZ, !UPT, gsb0 ;  /* 0x00200000088079f0 */ /* 0x000fe2000c0018ff */
[C---:B------:R-:W-:Y:S01]  /*16a80*/  IADD3 R120, R4.reuse, 0x2, RZ ;  /* 0x0000000204787810 */ /* 0x040fe20007ffe0ff */
[C---:B------:R-:W-:Y:S01]  /*16a90*/  VIADD R20, R4.reuse, 0x300 ;  /* 0x0000030004147836 */ /* 0x040fe20000000000 */
[----:B------:R-:W-:Y:S01]  /*16aa0*/  R2UR UR35, R121 ;  /* 0x00000000792372ca */ /* 0x000fe200000e0000 */
[----:B------:R-:W-:Y:S01]  /*16ab0*/  VIADD R122, R4, 0x182 ;  /* 0x00000182047a7836 */ /* 0x000fe20000000000 */
[----:B------:R-:W-:Y:S01]  /*16ac0*/  R2UR UR34, R120 ;  /* 0x00000000782272ca */ /* 0x000fe200000e0000 */
[----:B------:R-:W-:Y:S02]  /*16ad0*/  VIADD R120, R4, 0x102 ;  /* 0x0000010204787836 */ /* 0x000fe40000000000 */
[----:B------:R-:W-:Y:S02]  /*16ae0*/  IMAD.MOV.U32 R121, RZ, RZ, 0x40000040 ;  /* 0x40000040ff797424 */ /* 0x000fe400078e00ff */
[----:B------:R-:W-:Y:S01]  /*16af0*/  IMAD.MOV.U32 R123, RZ, RZ, 0x40000040 ;  /* 0x40000040ff7b7424 */ /* 0x000fe200078e00ff */
[----:B------:R-:W-:-:S02]  /*16b00*/  R2UR UR58, R20 ;  /* 0x00000000143a72ca */ /* 0x000fc400000e0000 */
[----:B------:R-:W-:Y:S02]  /*16b10*/  R2UR UR59, R21 ;  /* 0x00000000153b72ca */ /* 0x000fe400000e0000 */
[----:B------:R-:W-:Y:S01]  /*16b20*/  R2UR UR30, R120 ;  /* 0x00000000781e72ca */ /* 0x000fe200000e0000 */
[----:B------:R-:W-:Y:S01]  /*16b30*/  VIADD R120, R4, 0x282 ;  /* 0x0000028204787836 */ /* 0x000fe20000000000 */
[----:B------:R-:W-:Y:S01]  /*16b40*/  R2UR UR31, R121 ;  /* 0x00000000791f72ca */ /* 0x000fe200000e0000 */
[----:B------:R-:W-:Y:S01]  /*16b50*/  IMAD.MOV.U32 R121, RZ, RZ, 0x40000040 ;  /* 0x40000040ff797424 */ /* 0x000fe200078e00ff */
[----:B------:R-:W-:Y:S01]  /*16b60*/  R2UR UR26, R122 ;  /* 0x000000007a1a72ca */ /* 0x000fe200000e0000 */
[----:B------:R-:W-:Y:S01]  /*16b70*/  VIADD R122, R4, 0x302 ;  /* 0x00000302047a7836 */ /* 0x000fe20000000000 */
[----:B------:R-:W-:Y:S01]  /*16b80*/  R2UR UR27, R123 ;  /* 0x000000007b1b72ca */ /* 0x000fe200000e0000 */
[----:B------:R-:W-:Y:S01]  /*16b90*/  IMAD.MOV.U32 R123, RZ, RZ, 0x40000040 ;  /* 0x40000040ff7b7424 */ /* 0x000fe200078e00ff */
[----:B------:R-:W-:-:S02]  /*16ba0*/  R2UR UR18, R120 ;  /* 0x00000000781272ca */ /* 0x000fc400000e0000 */
[----:B------:R-:W-:Y:S02]  /*16bb0*/  R2UR UR19, R121 ;  /* 0x00000000791372ca */ /* 0x000fe400000e0000 */
[----:B------:R-:W-:Y:S02]  /*16bc0*/  R2UR UR46, R122 ;  /* 0x000000007a2e72ca */ /* 0x000fe400000e0000 */
[----:B------:R-:W-:Y:S01]  /*16bd0*/  R2UR UR47, R123 ;  /* 0x000000007b2f72ca */ /* 0x000fe200000e0000 */
        /* <DEDUP_REMOVED lines=19> */
[----:B------:R2:W-:Y:S04]  /*16d10*/  STL.64 [R1+0x68], R8 ;  /* 0x0000680801007387 */ /* 0x0005e80000100a00 */
[----:B--2---:R-:W2:Y:S01]  /*16d20*/  LDL.64 R8, [R1+0x38] ;  /* 0x0000380001087983 */ /* 0x004ea20000100a00 */
        /* <DEDUP_REMOVED lines=19> */
[----:B------:R-:W-:Y:S01]  /*16e60*/  UMOV UR16, UR42 ;  /* 0x0000002a00107c82 */ /* 0x000fe20008000000 */
[----:B------:R-:W-:Y:S01]  /*16e70*/  UMOV UR17, UR43 ;  /* 0x0000002b00117c82 */ /* 0x000fe20008000000 */
[----:B------:R-:W-:Y:S02]  /*16e80*/  WARPGROUP.DEPBAR.LE gsb0, 0x0 ;  /* 0x00008000000079c5 */ /* 0x000fe40000010000 */
[----:B------:R-:W-:-:S06]  /*16e90*/  WARPGROUP.ARRIVE ;  /* 0x00000000000079c5 */ /* 0x000fcc0000000000 */
[----:B------:R-:W-:Y:S01]  /*16ea0*/  HGMMA.64x16x16.F32.BF16 R128, gdesc[UR16], R128, gsb0 ;  /* 0x00200000108079f0 */ /* 0x000fe20008001880 */
[----:B------:R-:W-:Y:S01]  /*16eb0*/  MOV R6, UR45 ;  /* 0x0000002d00067c02 */ /* 0x000fe20008000f00 */
[----:B------:R-:W-:Y:S01]  /*16ec0*/  UMOV UR45, UR43 ;  /* 0x0000002b002d7c82 */ /* 0x000fe20008000000 */
[----:B01----:R-:W-:Y:S01]  /*16ed0*/  MOV R5, UR44 ;  /* 0x0000002c00057c02 */ /* 0x003fe20008000f00 */
[----:B------:R-:W-:Y:S01]  /*16ee0*/  UMOV UR44, UR42 ;  /* 0x0000002a002c7c82 */ /* 0x000fe20008000000 */
[----:B------:R-:W-:Y:S02]  /*16ef0*/  WARPGROUP.DEPBAR.LE gsb0, 0x0 ;  /* 0x00008000000079c5 */ /* 0x000fe40000010000 */
[----:B------:R-:W-:-:S06]  /*16f00*/  WARPGROUP.ARRIVE ;  /* 0x00000000000079c5 */ /* 0x000fcc0000000000 */
[----:B------:R-:W-:Y:S01]  /*16f10*/  HGMMA.64x16x16.F32.BF16 R120, gdesc[UR44], R120, gsb0 ;  /* 0x002000002c7879f0 */ /* 0x000fe20008001878 */
[----:B------:R-:W-:Y:S02]  /*16f20*/  VIADD R20, R4, 0x4 ;  /* 0x0000000404147836 */ /* 0x000fe40000000000 */
[----:B------:R-:W-:-:S03]  /*16f30*/  IMAD.MOV.U32 R21, RZ, RZ, 0x40000040 ;  /* 0x40000040ff157424 */ /* 0x000fc600078e00ff */
[----:B------:R-:W-:Y:S02]  /*16f40*/  R2UR UR14, R20 ;  /* 0x00000000140e72ca */ /* 0x000fe400000e0000 */
[----:B------:R-:W-:Y:S02]  /*16f50*/  R2UR UR15, R21 ;  /* 0x00000000150f72ca */ /* 0x000fe400000e0000 */
[----:B--2---:R-:W-:Y:S02]  /*16f60*/  R2UR UR38, R8 ;  /* 0x00000000082672ca */ /* 0x004fe400000e0000 */
[----:B------:R-:W-:Y:S01]  /*16f70*/  R2UR UR39, R9 ;  /* 0x00000000092772ca */ /* 0x000fe200000e0000 */
[----:B------:R-:W-:Y:S02]  /*16f80*/  WARPGROUP.DEPBAR.LE gsb0, 0x0 ;  /* 0x00008000000079c5 */ /* 0x000fe40000010000 */
[----:B------:R-:W-:-:S08]  /*16f90*/  WARPGROUP.ARRIVE ;  /* 0x00000000000079c5 */ /* 0x000fd00000000000 */
[----:B------:R-:W-:Y:S02]  /*16fa0*/  UMOV UR12, UR38 ;  /* 0x00000026000c7c82 */ /* 0x000fe40008000000 */
[----:B------:R-:W-:Y:S01]  /*16fb0*/  UMOV UR13, UR39 ;  /* 0x00000027000d7c82 */ /* 0x000fe20008000000 */
[----:B------:R-:W-:Y:S02]  /*16fc0*/  VIADD R20, R4, 0x84 ;  /* 0x0000008404147836 */ /* 0x000fe40000000000 */
[----:B------:R-:W-:Y:S01]  /*16fd0*/  IMAD.MOV.U32 R21, RZ, RZ, 0x40000040 ;  /* 0x40000040ff157424 */ /* 0x000fe200078e00ff */
[----:B------:R-:W-:Y:S01]  /*16fe0*/  HGMMA.64x16x16.F32.BF16 R168, gdesc[UR12], R168, gsb0 ;  /* 0x002000000ca879f0 */ /* 0x000fe200080018a8 */
[----:B------:R-:W-:Y:S01]  /*16ff0*/  UMOV UR8, UR38 ;  /* 0x0000002600087c82 */ /* 0x000fe20008000000 */
[----:B------:R-:W-:Y:S01]  /*17000*/  R2UR UR10, R20 ;  /* 0x00000000140a72ca */ /* 0x000fe200000e0000 */
[----:B------:R-:W2:Y:S01]  /*17010*/  LDL.64 R8, [R1+0x30] ;  /* 0x0000300001087983 */ /* 0x000ea20000100a00 */
[----:B------:R-:W-:Y:S01]  /*17020*/  R2UR UR11, R21 ;  /* 0x00000000150b72ca */ /* 0x000fe200000e0000 */
[----:B------:R-:W-:Y:S01]  /*17030*/  UMOV UR9, UR39 ;  /* 0x0000002700097c82 */ /* 0x000fe20008000000 */
[----:B------:R-:W-:-:S02]  /*17040*/  WARPGROUP.DEPBAR.LE gsb0, 0x0 ;  /* 0x00008000000079c5 */ /* 0x000fc40000010000 */
[----:B------:R-:W-:-:S09]  /*17050*/  WARPGROUP.ARRIVE ;  /* 0x00000000000079c5 */ /* 0x000fd20000000000 */
        /* <DEDUP_REMOVED lines=165> */
[----:B------:R-:W-:-:S09]  /*17ab0*/  UMOV UR17, UR39 ;  /* 0x0000002700117c82 */ /* 0x000fd20008000000 */
        /* <DEDUP_REMOVED lines=85> */
[----:B------:R-:W-:Y:S01]  /*18010*/  UMOV UR28, UR52 ;  /* 0x00000034001c7c82 */ /* 0x000fe20008000000 */
[----:B------:R-:W-:Y:S01]  /*18020*/  R2UR UR23, R21 ;  /* 0x00000000151772ca */ /* 0x000fe200000e0000 */
[----:B------:R-:W-:Y:S01]  /*18030*/  UMOV UR29, UR53 ;  /* 0x00000035001d7c82 */ /* 0x000fe20008000000 */
[----:B------:R-:W-:Y:S01]  /*18040*/  UMOV UR24, UR52 ;  /* 0x0000003400187c82 */ /* 0x000fe20008000000 */
[----:B------:R-:W-:Y:S01]  /*18050*/  UMOV UR25, UR53 ;  /* 0x0000003500197c82 */ /* 0x000fe20008000000 */
[----:B------:R-:W-:Y:S01]  /*18060*/  R2UR UR45, R6 ;  /* 0x00000000062d72ca */ /* 0x000fe200000e0000 */
[----:B------:R0:W5:Y:S02]  /*18070*/  LDL.LU.64 R8, [R1+0x68] ;  /* 0x0000680001087983 */ /* 0x0001640000300a00 */
[----:B------:R-:W-:-:S02]  /*18080*/  UMOV UR20, UR38 ;  /* 0x0000002600147c82 */ /* 0x000fc40008000000 */
        /* <DEDUP_REMOVED lines=178> */
[----:B------:R-:W-:Y:S02]  /*18bb0*/  R2UR UR44, R5 ;  /* 0x00000000052c72ca */ /* 0x000fe400000e0000 */
[----:B------:R-:W-:Y:S02]  /*18bc0*/  R2UR UR18, R20 ;  /* 0x00000000141272ca */ /* 0x000fe400000e0000 */
[----:B------:R-:W-:Y:S01]  /*18bd0*/  R2UR UR19, R21 ;  /* 0x00000000151372ca */ /* 0x000fe200000e0000 */
[----:B------:R-:W-:-:S08]  /*18be0*/  UMOV UR17, UR45 ;  /* 0x0000002d00117c82 */ /* 0x000fd00008000000 */
        /* <DEDUP_REMOVED lines=275> */
[----:B0-----:R-:W-:Y:S06]  /*19d20*/  @!P0 BRA `(.L_x_3479) ;  /* 0x0000000000048947 */ /* 0x001fec0003800000 */
[----:B------:R-:W-:Y:S01]  /*19d30*/  BPT.TRAP 0x1 ;  /* 0x000000040000795c */ /* 0x000fe20000300000 */
.L_x_3479:
[----:B------:R-:W-:Y:S01]  /*19d40*/  SHF.L.U32 R0, R12, 0x1f, RZ ;  /* 0x0000001f0c007819 */ /* 0x000fe200000006ff */
[----:B------:R-:W-:-:S04]  /*19d50*/  IMAD R15, R13, 0x8, R2 ;  /* 0x000000080d0f7824 */ /* 0x000fc800078e0202 */
[----:B------:R0:W1:Y:S01]  /*19d60*/  SYNCS.PHASECHK.TRANS64.TRYWAIT P2, [R15+URZ+0x36850], R0 ;  /* 0x036850000f0075a7 */ /* 0x000062000804017f */
[----:B------:R-:W-:Y:S05]  /*19d70*/  @!P0 BRA `(.L_x_3480) ;  /* 0x0000000000048947 */ /* 0x000fea0003800000 */
[----:B------:R-:W-:Y:S01]  /*19d80*/  BPT.TRAP 0x1 ;  /* 0x000000040000795c */ /* 0x000fe20000300000 */
.L_x_3480:
[----:B------:R-:W-:Y:S04]  /*19d90*/  BSSY B1, `(.L_x_3481) ;  /* 0x0000004000017945 */ /* 0x000fe80003800000 */
[----:B-1----:R-:W-:Y:S05]  /*19da0*/  @P2 BRA `(.L_x_3482) ;  /* 0x0000000000082947 */ /* 0x002fea0003800000 */
[----:B------:R-:W1:Y:S02]  /*19db0*/  SYNCS.PHASECHK.TRANS64.TRYWAIT P2, [R15+URZ+0x36850], R0 ;  /* 0x036850000f0075a7 */ /* 0x000e64000804017f */
[----:B-1----:R-:W-:Y:S05]  /*19dc0*/  @!P2 BRA `(.L_x_3483) ;  /* 0x000000b80058a947 */ /* 0x002fea0003800000 */
.L_x_3482:
[----:B------:R-:W-:Y:S05]  /*19dd0*/  BSYNC B1 ;  /* 0x0000000000017941 */ /* 0x000fea0003800000 */
.L_x_3481:
[----:B01----:R-:W-:Y:S01]  /*19de0*/  VIADD R0, R2, 0x400 ;  /* 0x0000040002007836 */ /* 0x003fe20000000000 */
[----:B------:R-:W-:Y:S01]  /*19df0*/  WARPGROUP.ARRIVE ;  /* 0x00000000000079c5 */ /* 0x000fe20000000000 */
[----:B------:R-:W-:Y:S01]  /*19e00*/  IMAD.MOV.U32 R5, RZ, RZ, 0x40000040 ;  /* 0x40000040ff057424 */ /* 0x000fe200078e00ff */
[----:B------:R-:W-:Y:S01]  /*19e10*/  ULDC UR5, c[0x0][0x9d8] ;  /* 0x0002760000057ab9 */ /* 0x000fe20000000800 */
[----:B------:R-:W-:Y:S01]  /*19e20*/  ULDC UR4, c[0x0][0x988] ;  /* 0x0002620000047ab9 */ /* 0x000fe20000000800 */
[----:B------:R-:W-:Y:S01]  /*19e30*/  SHF.R.U32.HI R0, RZ, 0x4, R0 ;  /* 0x00000004ff007819 */ /* 0x000fe20000011600 */
[----:B------:R-:W-:Y:S01]  /*19e40*/  FMUL.FTZ R6, R169, UR5 ;  /* 0x00000005a9067c20 */ /* 0x000fe20008410000 */
[----:B------:R-:W-:Y:S01]  /*19e50*/  FMUL.FTZ R21, R172, UR5 ;  /* 0x00000005ac157c20 */ /* 0x000fe20008410000 */
[----:B------:R-:W-:Y:S01]  /*19e60*/  FMUL.FTZ R169, R173, UR5 ;  /* 0x00000005ada97c20 */ /* 0x000fe20008410000 */
        /* <DEDUP_REMOVED lines=11> */
[----:B------:R-:W-:Y:S01]  /*19f20*/  IMAD.MOV.U32 R13, RZ, RZ, 0x40000040 ;  /* 0x40000040ff0d7424 */ /* 0x000fe200078e00ff */
[----:B------:R-:W-:Y:S01]  /*19f30*/  MUFU.TANH R21, R21 ;  /* 0x0000001500157308 */ /* 0x000fe20000002400 */
[C---:B------:R-:W-:Y:S01]  /*19f40*/  VIADD R4, R12.reuse, 0x80 ;  /* 0x000000800c047836 */ /* 0x040fe20000000000 */
[----:B------:R-:W-:Y:S01]  /*19f50*/  R2UR UR6, R12 ;  /* 0x000000000c0672ca */ /* 0x000fe200000e0000 */
[----:B------:R-:W-:Y:S01]  /*19f60*/  FMUL.FTZ R162, R163, UR5 ;  /* 0x00000005a3a27c20 */ /* 0x000fe20008410000 */
[----:B------:R-:W-:Y:S01]  /*19f70*/  R2UR UR7, R13 ;  /* 0x000000000d0772ca */ /* 0x000fe200000e0000 */
        /* <DEDUP_REMOVED lines=12> */
[----:B------:R-:W-:Y:S01]  /*1a040*/  HGMMA.64x192x16.F32.BF16 R24, R200, gdesc[UR4].tnspB, R24, gsb0 ;  /* 0x42e00004c8187df0 */ /* 0x000fe20008001818 */
[----:B------:R-:W-:Y:S01]  /*1a050*/  R2UR UR6, R4 ;  /* 0x00000000040672ca */ /* 0x000fe200000e0000 */
[----:B------:R-:W-:Y:S01]  /*1a060*/  VIADD R4, R12, 0x100 ;  /* 0x000001000c047836 */ /* 0x000fe20000000000 */
[----:B------:R-:W-:Y:S01]  /*1a070*/  R2UR UR7, R5 ;  /* 0x00000000050772ca */ /* 0x000fe200000e0000 */
[----:B------:R-:W-:Y:S01]  /*1a080*/  FMUL.FTZ R159, R144, UR5 ;  /* 0x00000005909f7c20 */ /* 0x000fe20008410000 */
[----:B------:R-:W-:Y:S01]  /*1a090*/  MOV R5, 0x40000040 ;  /* 0x4000004000057802 */ /* 0x000fe20000000f00 */
[----:B------:R-:W-:Y:S01]  /*1a0a0*/  FMUL.FTZ R172, R145, UR5 ;  /* 0x0000000591ac7c20 */ /* 0x000fe20008410000 */
[----:B------:R-:W2:Y:S01]  /*1a0b0*/  MUFU.TANH R171, R171 ;  /* 0x000000ab00ab7308 */ /* 0x000ea20000002400 */
[----:B0-----:R-:W-:Y:S01]  /*1a0c0*/  FMNMX.FTZ R3, R0, R11, !PT ;  /* 0x0000000b00037209 */ /* 0x001fe20007810000 */
[----:B------:R-:W-:Y:S01]  /*1a0d0*/  FMUL.FTZ R145, R147, UR5 ;  /* 0x0000000593917c20 */ /* 0x000fe20008410000 */
[----:B------:R-:W-:Y:S01]  /*1a0e0*/  FMUL.FTZ R147, R148, UR5 ;  /* 0x0000000594937c20 */ /* 0x000fe20008410000 */
[----:B------:R-:W-:Y:S01]  /*1a0f0*/  FMUL.FTZ R148, R149, UR5 ;  /* 0x0000000595947c20 */ /* 0x000fe20008410000 */
[----:B------:R-:W-:Y:S01]  /*1a100*/  FMNMX.FTZ R3, R6, R3, !PT ;  /* 0x0000000306037209 */ /* 0x000fe20007810000 */
[----:B------:R-:W-:Y:S01]  /*1a110*/  FMUL.FTZ R136, R136, UR5 ;  /* 0x0000000588887c20 */ /* 0x000fe20008410000 */
[----:B------:R-:W-:Y:S01]  /*1a120*/  FMUL.FTZ R137, R137, UR5 ;  /* 0x0000000589897c20 */ /* 0x000fe20008410000 */
[----:B------:R-:W0:Y:S01]  /*1a130*/  MUFU.TANH R161, R161 ;  /* 0x000000a100a17308 */ /* 0x000e220000002400 */
[----:B------:R-:W-:Y:S01]  /*1a140*/  FMNMX.FTZ R3, R21, R3, !PT ;  /* 0x0000000315037209 */ /* 0x000fe20007810000 */
[----:B------:R-:W-:Y:S01]  /*1a150*/  FMUL.FTZ R140, R140, UR5 ;  /* 0x000000058c8c7c20 */ /* 0x000fe20008410000 */
[----:B------:R-:W-:Y:S01]  /*1a160*/  FMUL.FTZ R141, R141, UR5 ;  /* 0x000000058d8d7c20 */ /* 0x000fe20008410000 */
[----:B------:R-:W-:Y:S01]  /*1a170*/  FMUL.FTZ R128, R128, UR5 ;  /* 0x0000000580807c20 */ /* 0x000fe20008410000 */
[----:B-1----:R-:W-:Y:S01]  /*1a180*/  FMNMX.FTZ R3, R169, R3, !PT ;  /* 0x00000003a9037209 */ /* 0x002fe20007810000 */
        /* <DEDUP_REMOVED lines=9> */
[----:B------:R-:W-:Y:S01]  /*1a220*/  VIADD R120, R12, 0x200 ;  /* 0x000002000c787836 */ /* 0x000fe20000000000 */
[----:B------:R-:W2:Y:S01]  /*1a230*/  MUFU.TANH R165, R165 ;  /* 0x000000a500a57308 */ /* 0x000ea20000002400 */
[----:B0-----:R-:W-:Y:S01]  /*1a240*/  FMNMX.FTZ R3, R161, R3, !PT ;  /* 0x00000003a1037209 */ /* 0x001fe20007810000 */
[----:B------:R-:W-:-:S02]  /*1a250*/  IMAD.MOV.U32 R121, RZ, RZ, 0x40000040 ;  /* 0x40000040ff797424 */ /* 0x000fc400078e00ff */
        /* <DEDUP_REMOVED lines=22> */
[----:B0-----:R-:W-:Y:S01]  /*1a3c0*/  FMNMX.FTZ R3, R167, R3, !PT ;  /* 0x00000003a7037209 */ /* 0x001fe20007810000 */
[----:B------:R-:W-:Y:S01]  /*1a3d0*/  FMUL.FTZ R127, R127, UR5 ;  /* 0x000000057f7f7c20 */ /* 0x000fe20008410000 */
[----:B------:R-:W-:Y:S01]  /*1a3e0*/  @!P1 VIADD R14, R14, 0x36840 ;  /* 0x000368400e0e9836 */ /* 0x000fe20000000000 */
[----:B-----5:R-:W-:Y:S01]  /*1a3f0*/  ISETP.GT.AND P2, PT, R9, RZ, PT ;  /* 0x000000ff0900720c */ /* 0x020fe20003f44270 */
[----:B------:R-:W-:-:S02]  /*1a400*/  @!P1 VIADD R15, R15, 0x36860 ;  /* 0x000368600f0f9836 */ /* 0x000fc40000000000 */
[----:B------:R-:W-:Y:S01]  /*1a410*/  VIADD R9, R9, 0xffffffff ;  /* 0xffffffff09097836 */ /* 0x000fe20000000000 */
[----:B------:R-:W0:Y:S01]  /*1a420*/  MUFU.TANH R157, R157 ;  /* 0x0000009d009d7308 */ /* 0x000e220000002400 */
[----:B-1----:R-:W-:Y:S02]  /*1a430*/  FMNMX.FTZ R3, R153, R3, !PT ;  /* 0x0000000399037209 */ /* 0x002fe40007810000 */
[----:B------:R-:W-:-:S05]  /*1a440*/  @!P1 PRMT R14, RZ, 0x654, R14 ;  /* 0x00000654ff0e9816 */ /* 0x000fca000000000e */
        /* <DEDUP_REMOVED lines=34> */
[----:B------:R-:W-:Y:S02]  /*1a670*/  WARPGROUP.DEPBAR.LE gsb0, 0x0 ;  /* 0x00008000000079c5 */ /* 0x000fe40000010000 */
[----:B------:R-:W-:-:S04]  /*1a680*/  WARPGROUP.ARRIVE ;  /* 0x00000000000079c5 */ /* 0x000fc80000000000 */
[----:B------:R-:W0:Y:S02]  /*1a690*/  MUFU.TANH R20, R20 ;  /* 0x0000001400147308 */ /* 0x000e240000002400 */
[----:B------:R-:W-:Y:S01]  /*1a6a0*/  HGMMA.64x192x16.F32.BF16 R24, R196, gdesc[UR4].tnspB, R24, gsb0 ;  /* 0x42e00004c4187df0 */ /* 0x000fe20008001818 */
[----:B------:R-:W-:Y:S01]  /*1a6b0*/  R2UR UR6, R4 ;  /* 0x00000000040672ca */ /* 0x000fe200000e0000 */
[----:B------:R-:W-:Y:S01]  /*1a6c0*/  VIADD R4, R12, 0x180 ;  /* 0x000001800c047836 */ /* 0x000fe20000000000 */
[----:B------:R-:W-:Y:S01]  /*1a6d0*/  R2UR UR7, R5 ;  /* 0x00000000050772ca */ /* 0x000fe200000e0000 */
[----:B------:R-:W-:Y:S02]  /*1a6e0*/  IMAD.MOV.U32 R5, RZ, RZ, 0x40000040 ;  /* 0x40000040ff057424 */ /* 0x000fe400078e00ff */
[----:B------:R-:W3:Y:S08]  /*1a6f0*/  MUFU.TANH R168, R168 ;  /* 0x000000a800a87308 */ /* 0x000ef00000002400 */
[----:B------:R-:W4:Y:S08]  /*1a700*/  MUFU.TANH R170, R170 ;  /* 0x000000aa00aa7308 */ /* 0x000f300000002400 */
[----:B------:R-:W4:Y:S08]  /*1a710*/  MUFU.TANH R160, R160 ;  /* 0x000000a000a07308 */ /* 0x000f300000002400 */
[----:B------:R-:W4:Y:S08]  /*1a720*/  MUFU.TANH R162, R162 ;  /* 0x000000a200a27308 */ /* 0x000f300000002400 */
[----:B------:R-:W4:Y:S08]  /*1a730*/  MUFU.TANH R163, R163 ;  /* 0x000000a300a37308 */ /* 0x000f300000002400 */
[----:B------:R-:W4:Y:S08]  /*1a740*/  MUFU.TANH R166, R166 ;  /* 0x000000a600a67308 */ /* 0x000f300000002400 */
        /* <DEDUP_REMOVED lines=22> */
[----:B------:R-:W-:Y:S01]  /*1a8b0*/  HGMMA.64x192x16.F32.BF16 R24, R192, gdesc[UR4].tnspB, R24, gsb0 ;  /* 0x42e00004c0187df0 */ /* 0x000fe20008001818 */
[----:B------:R-:W-:Y:S02]  /*1a8c0*/  R2UR UR6, R4 ;  /* 0x00000000040672ca */ /* 0x000fe400000e0000 */
[----:B------:R-:W-:Y:S01]  /*1a8d0*/  R2UR UR7, R5 ;  /* 0x00000000050772ca */ /* 0x000fe200000e0000 */
[----:B------:R-:W-:Y:S01]  /*1a8e0*/  IMAD.U32 R5, RZ, RZ, UR4 ;  /* 0x00000004ff057e24 */ /* 0x000fe2000f8e00ff */
[----:B-1----:R-:W-:-:S05]  /*1a8f0*/  FMNMX.FTZ R4, R125, R3, !PT ;  /* 0x000000037d047209 */ /* 0x002fca0007810000 */
[----:B------:R-:W1:Y:S02]  /*1a900*/  SHFL.BFLY PT, R3, R4, 0x2, 0x1f ;  /* 0x0c401f0004037f89 */ /* 0x000e6400000e0000 */
[----:B-1----:R-:W-:-:S05]  /*1a910*/  FMNMX.FTZ R4, R4, R3, !PT ;  /* 0x0000000304047209 */ /* 0x002fca0007810000 */
[----:B------:R-:W1:Y:S02]  /*1a920*/  SHFL.BFLY PT, R3, R4, 0x1, 0x1f ;  /* 0x0c201f0004037f89 */ /* 0x000e6400000e0000 */
[----:B-1----:R-:W-:-:S05]  /*1a930*/  FMNMX.FTZ R4, R4, R3, !PT ;  /* 0x0000000304047209 */ /* 0x002fca0007810000 */
[C---:B------:R-:W-:Y:S01]  /*1a940*/  FMUL.FTZ R174, R4.reuse, R5 ;  /* 0x0000000504ae7220 */ /* 0x040fe20000410000 */
[----:B------:R-:W-:-:S03]  /*1a950*/  FADD.FTZ R3, -R4, R11 ;  /* 0x0000000b04037221 */ /* 0x000fc60000010100 */
[-CC-:B------:R-:W-:Y:S01]  /*1a960*/  FFMA.FTZ R200, R0, R5.reuse, -R174.reuse ;  /* 0x0000000500c87223 */ /* 0x180fe200000108ae */
[----:B--2---:R-:W-:Y:S01]  /*1a970*/  FMNMX.FTZ R0, R13, R10, !PT ;  /* 0x0000000a0d007209 */ /* 0x004fe20007810000 */
[-CC-:B------:R-:W-:Y:S01]  /*1a980*/  FFMA.FTZ R11, R6, R5.reuse, -R174.reuse ;  /* 0x00000005060b7223 */ /* 0x180fe200000108ae */
[-C--:B------:R-:W-:Y:S01]  /*1a990*/  FMUL.FTZ R3, R3, R5.reuse ;  /* 0x0000000503037220 */ /* 0x080fe20000410000 */
[-CC-:B------:R-:W-:Y:S01]  /*1a9a0*/  FFMA.FTZ R202, R21, R5.reuse, -R174.reuse ;  /* 0x0000000515ca7223 */ /* 0x180fe200000108ae */
[----:B0-----:R-:W-:Y:S01]  /*1a9b0*/  FMNMX.FTZ R0, R20, R0, !PT ;  /* 0x0000000014007209 */ /* 0x001fe20007810000 */
[----:B------:R-:W-:Y:S01]  /*1a9c0*/  MUFU.EX2 R200, R200 ;  /* 0x000000c800c87308 */ /* 0x000fe20000000800 */
[-CC-:B------:R-:W-:Y:S01]  /*1a9d0*/  FFMA.FTZ R169, R169, R5.reuse, -R174.reuse ;  /* 0x00000005a9a97223 */ /* 0x180fe200000108ae */
[-CC-:B------:R-:W-:Y:S01]  /*1a9e0*/  FFMA.FTZ R196, R171, R5.reuse, -R174.reuse ;  /* 0x00000005abc47223 */ /* 0x180fe200000108ae */
[----:B---3--:R-:W-:Y:S01]  /*1a9f0*/  FMNMX.FTZ R0, R168, R0, !PT ;  /* 0x00000000a8007209 */ /* 0x008fe20007810000 */
[-CC-:B------:R-:W-:Y:S01]  /*1aa00*/  FFMA.FTZ R161, R161, R5.reuse, -R174.reuse ;  /* 0x00000005a1a17223 */ /* 0x180fe200000108ae */
[-CC-:B------:R-:W-:Y:S01]  /*1aa10*/  FFMA.FTZ R198, R164, R5.reuse, -R174.reuse ;  /* 0x00000005a4c67223 */ /* 0x180fe200000108ae */
[-CC-:B------:R-:W-:Y:S01]  /*1aa20*/  FFMA.FTZ R164, R165, R5.reuse, -R174.reuse ;  /* 0x00000005a5a47223 */ /* 0x180fe200000108ae */
[----:B----4-:R-:W-:Y:S01]  /*1aa30*/  FMNMX.FTZ R0, R170, R0, !PT ;  /* 0x00000000aa007209 */ /* 0x010fe20007810000 */
[----:B------:R-:W0:Y:S01]  /*1aa40*/  MUFU.EX2 R3, R3 ;  /* 0x0000000300037308 */ /* 0x000e220000000800 */
[-CC-:B------:R-:W-:Y:S01]  /*1aa50*/  FFMA.FTZ R125, R125, R5.reuse, -R174.reuse ;  /* 0x000000057d7d7223 */ /* 0x180fe200000108ae */
[-CC-:B------:R-:W-:Y:S01]  /*1aa60*/  FFMA.FTZ R165, R153, R5.reuse, -R174.reuse ;  /* 0x0000000599a57223 */ /* 0x180fe200000108ae */
        /* <DEDUP_REMOVED lines=8> */
[----:B------:R-:W-:Y:S01]  /*1aaf0*/  MUFU.EX2 R202, R202 ;  /* 0x000000ca00ca7308 */ /* 0x000fe20000000800 */
[----:B0-----:R-:W-:Y:S02]  /*1ab00*/  FFMA.FTZ R8, R3, R8, R200 ;  /* 0x0000000803087223 */ /* 0x001fe400000100c8 */
[----:B------:R-:W-:-:S04]  /*1ab10*/  FMNMX.FTZ R0, R152, R0, !PT ;  /* 0x0000000098007209 */ /* 0x000fc80007810000 */
[----:B------:R-:W-:Y:S01]  /*1ab20*/  FMNMX.FTZ R0, R154, R0, !PT ;  /* 0x000000009a007209 */ /* 0x000fe20007810000 */
[----:B------:R-:W-:Y:S01]  /*1ab30*/  MUFU.EX2 R169, R169 ;  /* 0x000000a900a97308 */ /* 0x000fe20000000800 */
[----:B-1----:R-:W-:Y:S02]  /*1ab40*/  F2FP.BF16.F32.PACK_AB R200, R11, R200 ;  /* 0x000000c80bc8723e */ /* 0x002fe400000010ff */
        /* <DEDUP_REMOVED lines=25> */
[----:B------:R-:W-:-:S05]  /*1ace0*/  FMNMX.FTZ R0, R127, R0, !PT ;  /* 0x000000007f007209 */ /* 0x000fca0007810000 */
[----:B------:R-:W0:Y:S01]  /*1acf0*/  SHFL.BFLY PT, R6, R0, 0x2, 0x1f ;  /* 0x0c401f0000067f89 */ /* 0x000e2200000e0000 */
[----:B------:R-:W-:Y:S02]  /*1ad00*/  WARPGROUP.DEPBAR.LE gsb0, 0x0 ;  /* 0x00008000000079c5 */ /* 0x000fe40000010000 */
[----:B------:R-:W-:Y:S01]  /*1ad10*/  WARPGROUP.ARRIVE ;  /* 0x00000000000079c5 */ /* 0x000fe20000000000 */
[-CC-:B------:R-:W-:Y:S01]  /*1ad20*/  FFMA.FTZ R192, R167, R5.reuse, -R174.reuse ;  /* 0x00000005a7c07223 */ /* 0x180fe200000108ae */
[----:B0-----:R-:W-:Y:S01]  /*1ad30*/  FMNMX.FTZ R6, R0, R6, !PT ;  /* 0x0000000600067209 */ /* 0x001fe20007810000 */
[-CC-:B------:R-:W-:Y:S01]  /*1ad40*/  FFMA.FTZ R194, R156, R5.reuse, -R174.reuse ;  /* 0x000000059cc27223 */ /* 0x180fe200000108ae */
[----:B------:R-:W-:Y:S02]  /*1ad50*/  FFMA.FTZ R156, R172, R5, -R174 ;  /* 0x00000005ac9c7223 */ /* 0x000fe400000108ae */
[----:B------:R-:W-:Y:S01]  /*1ad60*/  HGMMA.64x192x16.F32.BF16 R24, R188, gdesc[UR4].tnspB, R24, gsb0 ;  /* 0x42e00004bc187df0 */ /* 0x000fe20008001818 */
[----:B------:R-:W-:Y:S01]  /*1ad70*/  R2UR UR6, R120 ;  /* 0x00000000780672ca */ /* 0x000fe200000e0000 */
[C---:B------:R-:W-:Y:S01]  /*1ad80*/  VIADD R120, R12.reuse, 0x280 ;  /* 0x000002800c787836 */ /* 0x040fe20000000000 */
[----:B------:R-:W-:Y:S01]  /*1ad90*/  R2UR UR7, R121 ;  /* 0x00000000790772ca */ /* 0x000fe200000e0000 */
[----:B------:R-:W-:Y:S01]  /*1ada0*/  IMAD.MOV.U32 R121, RZ, RZ, 0x40000040 ;  /* 0x40000040ff797424 */ /* 0x000fe200078e00ff */
[----:B------:R-:W0:Y:S01]  /*1adb0*/  SHFL.BFLY PT, R0, R6, 0x1, 0x1f ;  /* 0x0c201f0006007f89 */ /* 0x000e2200000e0000 */
[----:B------:R-:W-:Y:S01]  /*1adc0*/  VIADD R12, R12, 0x300 ;  /* 0x000003000c0c7836 */ /* 0x000fe20000000000 */
[----:B------:R-:W-:Y:S08]  /*1add0*/  MUFU.EX2 R192, R192 ;  /* 0x000000c000c07308 */ /* 0x000ff00000000800 */
[----:B------:R-:W-:Y:S08]  /*1ade0*/  MUFU.EX2 R194, R194 ;  /* 0x000000c200c27308 */ /* 0x000ff00000000800 */
[----:B------:R-:W-:Y:S01]  /*1adf0*/  MUFU.EX2 R156, R156 ;  /* 0x0000009c009c7308 */ /* 0x000fe20000000800 */
[----:B0-----:R-:W-:-:S05]  /*1ae00*/  FMNMX.FTZ R6, R6, R0, !PT ;  /* 0x0000000006067209 */ /* 0x001fca0007810000 */
[----:B------:R-:W-:Y:S02]  /*1ae10*/  FADD.FTZ R0, -R6, R10 ;  /* 0x0000000a06007221 */ /* 0x000fe40000010100 */
[----:B------:R0:W-:Y:S02]  /*1ae20*/  MUFU.EX2 R10, R125 ;  /* 0x0000007d000a7308 */ /* 0x0001e40000000800 */
[----:B------:R-:W-:-:S06]  /*1ae30*/  FMUL.FTZ R0, R0, R5 ;  /* 0x0000000500007220 */ /* 0x000fcc0000410000 */
[----:B------:R-:W-:Y:S01]  /*1ae40*/  MUFU.EX2 R0, R0 ;  /* 0x0000000000007308 */ /* 0x000fe20000000800 */
[----:B------:R-:W-:Y:S02]  /*1ae50*/  WARPGROUP.DEPBAR.LE gsb0, 0x0 ;  /* 0x00008000000079c5 */ /* 0x000fe40000010000 */
[----:B------:R-:W-:Y:S01]  /*1ae60*/  WARPGROUP.ARRIVE ;  /* 0x00000000000079c5 */ /* 0x000fe20000000000 */
[-CC-:B------:R-:W-:Y:S01]  /*1ae70*/  FFMA.FTZ R190, R147, R5.reuse, -R174.reuse ;  /* 0x0000000593be7223 */ /* 0x180fe200000108ae */
[----:B------:R-:W-:-:S04]  /*1ae80*/  FFMA.FTZ R188, R159, R5, -R174 ;  /* 0x000000059fbc7223 */ /* 0x000fc800000108ae */
[----:B------:R-:W-:Y:S01]  /*1ae90*/  HGMMA.64x192x16.F32.BF16 R24, R184, gdesc[UR4].tnspB, R24, gsb0 ;  /* 0x42e00004b8187df0 */ /* 0x000fe20008001818 */
[----:B------:R-:W-:Y:S01]  /*1aea0*/  R2UR UR6, R120 ;  /* 0x00000000780672ca */ /* 0x000fe200000e0000 */
[-CC-:B------:R-:W-:Y:S01]  /*1aeb0*/  FFMA.FTZ R120, R141, R5.reuse, -R174.reuse ;  /* 0x000000058d787223 */ /* 0x180fe200000108ae */
[----:B------:R-:W-:Y:S01]  /*1aec0*/  R2UR UR7, R121 ;  /* 0x00000000790772ca */ /* 0x000fe200000e0000 */
[----:B------:R-:W-:Y:S01]  /*1aed0*/  MUFU.EX2 R188, R188 ;  /* 0x000000bc00bc7308 */ /* 0x000fe20000000800 */
[----:B------:R-:W-:-:S07]  /*1aee0*/  FFMA.FTZ R121, R149, R5, -R174 ;  /* 0x0000000595797223 */ /* 0x000fce00000108ae */
[----:B------:R-:W-:Y:S08]  /*1aef0*/  MUFU.EX2 R190, R190 ;  /* 0x000000be00be7308 */ /* 0x000ff00000000800 */
[----:B------:R-:W-:Y:S08]  /*1af00*/  MUFU.EX2 R120, R120 ;  /* 0x0000007800787308 */ /* 0x000ff00000000800 */
[----:B------:R-:W-:Y:S01]  /*1af10*/  MUFU.EX2 R121, R121 ;  /* 0x0000007900797308 */ /* 0x000fe20000000800 */
[----:B------:R-:W-:-:S02]  /*1af20*/  WARPGROUP.DEPBAR.LE gsb0, 0x0 ;  /* 0x00008000000079c5 */ /* 0x000fc40000010000 */
[----:B------:R-:W-:Y:S01]  /*1af30*/  WARPGROUP.ARRIVE ;  /* 0x00000000000079c5 */ /* 0x000fe20000000000 */
[-CC-:B------:R-:W-:Y:S01]  /*1af40*/  FFMA.FTZ R186, R140, R5.reuse, -R174.reuse ;  /* 0x000000058cba7223 */ /* 0x180fe200000108ae */
[-C--:B------:R-:W-:Y:S01]  /*1af50*/  FMUL.FTZ R140, R6, R5.reuse ;  /* 0x00000005068c7220 */ /* 0x080fe20000410000 */
[-CC-:B------:R-:W-:Y:S01]  /*1af60*/  FFMA.FTZ R184, R136, R5.reuse, -R174.reuse ;  /* 0x0000000588b87223 */ /* 0x180fe200000108ae */
[-C--:B------:R-:W-:Y:S02]  /*1af70*/  FFMA.FTZ R136, R137, R5.reuse, -R174 ;  /* 0x0000000589887223 */ /* 0x080fe400000108ae */
[----:B------:R-:W-:Y:S01]  /*1af80*/  HGMMA.64x192x16.F32.BF16 R24, R180, gdesc[UR4].tnspB, R24, gsb0 ;  /* 0x42e00004b4187df0 */ /* 0x000fe20008001818 */
[-CC-:B------:R-:W-:Y:S01]  /*1af90*/  FFMA.FTZ R201, R13, R5.reuse, -R140.reuse ;  /* 0x000000050dc97223 */ /* 0x180fe2000001088c */
[----:B------:R-:W-:Y:S01]  /*1afa0*/  IMAD.MOV.U32 R13, RZ, RZ, 0x40000040 ;  /* 0x40000040ff0d7424 */ /* 0x000fe200078e00ff */
[----:B------:R-:W-:Y:S01]  /*1afb0*/  R2UR UR6, R12 ;  /* 0x000000000c0672ca */ /* 0x000fe200000e0000 */
[-CC-:B------:R-:W-:Y:S01]  /*1afc0*/  FFMA.FTZ R20, R20, R5.reuse, -R140.reuse ;  /* 0x0000000514147223 */ /* 0x180fe2000001088c */
[-CC-:B------:R-:W-:Y:S01]  /*1afd0*/  FFMA.FTZ R203, R168, R5.reuse, -R140.reuse ;  /* 0x00000005a8cb7223 */ /* 0x180fe2000001088c */
[-CC-:B------:R-:W-:Y:S01]  /*1afe0*/  FFMA.FTZ R141, R170, R5.reuse, -R140.reuse ;  /* 0x00000005aa8d7223 */ /* 0x180fe2000001088c */
[----:B------:R-:W-:Y:S01]  /*1aff0*/  R2UR UR7, R13 ;  /* 0x000000000d0772ca */ /* 0x000fe200000e0000 */
[----:B------:R-:W1:Y:S01]  /*1b000*/  MUFU.EX2 R201, R201 ;  /* 0x000000c900c97308 */ /* 0x000e620000000800 */
[-CC-:B------:R-:W-:Y:S01]  /*1b010*/  FFMA.FTZ R197, R160, R5.reuse, -R140.reuse ;  /* 0x00000005a0c57223 */ /* 0x180fe2000001088c */
[-CC-:B------:R-:W-:Y:S01]  /*1b020*/  FFMA.FTZ R199, R163, R5.reuse, -R140.reuse ;  /* 0x00000005a3c77223 */ /* 0x180fe2000001088c */
[-C--:B------:R-:W-:Y:S01]  /*1b030*/  FFMA.FTZ R12, R145, R5.reuse, -R140 ;  /* 0x00000005910c7223 */ /* 0x080fe2000001088c */
[----:B------:R-:W-:Y:S01]  /*1b040*/  FADD.FTZ R145, R11, R8 ;  /* 0x000000080b917221 */ /* 0x000fe20000010000 */
[-CC-:B------:R-:W-:Y:S01]  /*1b050*/  FFMA.FTZ R147, R166, R5.reuse, -R140.reuse ;  /* 0x00000005a6937223 */ /* 0x180fe2000001088c */
[-CC-:B------:R-:W-:Y:S01]  /*1b060*/  FFMA.FTZ R193, R152, R5.reuse, -R140.reuse ;  /* 0x0000000598c17223 */ /* 0x180fe2000001088c */
[-CC-:B------:R-:W-:Y:S01]  /*1b070*/  FFMA.FTZ R185, R138, R5.reuse, -R140.reuse ;  /* 0x000000058ab97223 */ /* 0x180fe2000001088c */
[----:B------:R-:W2:Y:S01]  /*1b080*/  MUFU.EX2 R20, R20 ;  /* 0x0000001400147308 */ /* 0x000ea20000000800 */
[----:B------:R-:W-:Y:S01]  /*1b090*/  @!P1 PRMT R138, RZ, 0x654, R15 ;  /* 0x00000654ff8a9816 */ /* 0x000fe2000000000f */
[-CC-:B0-----:R-:W-:Y:S01]  /*1b0a0*/  FFMA.FTZ R125, R154, R5.reuse, -R140.reuse ;  /* 0x000000059a7d7223 */ /* 0x181fe2000001088c */
[-CC-:B------:R-:W-:Y:S01]  /*1b0b0*/  FFMA.FTZ R195, R155, R5.reuse, -R140.reuse ;  /* 0x000000059bc37223 */ /* 0x180fe2000001088c */
[-CC-:B------:R-:W-:Y:S01]  /*1b0c0*/  FFMA.FTZ R137, R158, R5.reuse, -R140.reuse ;  /* 0x000000059e897223 */ /* 0x180fe2000001088c */
[-CC-:B------:R-:W-:Y:S01]  /*1b0d0*/  FFMA.FTZ R189, R144, R5.reuse, -R140.reuse ;  /* 0x0000000590bd7223 */ /* 0x180fe2000001088c */
[-CC-:B------:R-:W-:Y:S01]  /*1b0e0*/  FFMA.FTZ R191, R146, R5.reuse, -R140.reuse ;  /* 0x0000000592bf7223 */ /* 0x180fe2000001088c */
[--C-:B------:R-:W-:Y:S01]  /*1b0f0*/  FFMA.FTZ R13, R151, R5, -R140.reuse ;  /* 0x00000005970d7223 */ /* 0x100fe2000001088c */
[----:B------:R-:W0:Y:S01]  /*1b100*/  MUFU.EX2 R203, R203 ;  /* 0x000000cb00cb7308 */ /* 0x000e220000000800 */
[----:B-1----:R-:W-:Y:S01]  /*1b110*/  FFMA.FTZ R7, R0, R7, R201 ;  /* 0x0000000700077223 */ /* 0x002fe200000100c9 */
[-CC-:B------:R-:W-:Y:S01]  /*1b120*/  FFMA.FTZ R187, R142, R5.reuse, -R140.reuse ;  /* 0x000000058ebb7223 */ /* 0x180fe2000001088c */
[-CC-:B------:R-:W-:Y:S01]  /*1b130*/  FFMA.FTZ R131, R131, R5.reuse, -R140.reuse ;  /* 0x0000000583837223 */ /* 0x180fe2000001088c */
[-CC-:B------:R-:W-:Y:S01]  /*1b140*/  FFMA.FTZ R135, R135, R5.reuse, -R140.reuse ;  /* 0x0000000587877223 */ /* 0x180fe2000001088c */
[-CC-:B------:R-:W-:Y:S01]  /*1b150*/  FFMA.FTZ R122, R122, R5.reuse, -R140.reuse ;  /* 0x000000057a7a7223 */ /* 0x180fe2000001088c */
[-CC-:B------:R-:W-:Y:S01]  /*1b160*/  FFMA.FTZ R123, R123, R5.reuse, -R140.reuse ;  /* 0x000000057b7b7223 */ /* 0x180fe2000001088c */
[-CC-:B------:R-:W-:Y:S01]  /*1b170*/  FFMA.FTZ R126, R126, R5.reuse, -R140.reuse ;  /* 0x000000057e7e7223 */ /* 0x180fe2000001088c */
[----:B------:R-:W1:Y:S01]  /*1b180*/  MUFU.EX2 R141, R141 ;  /* 0x0000008d008d7308 */ /* 0x000e620000000800 */
[C---:B--2---:R-:W-:Y:S01]  /*1b190*/  FADD.FTZ R8, R20.reuse, R7 ;  /* 0x0000000714087221 */ /* 0x044fe20000010000 */
[--C-:B------:R-:W-:Y:S01]  /*1b1a0*/  FFMA.FTZ R7, R139, R5, -R140.reuse ;  /* 0x000000058b077223 */ /* 0x100fe2000001088c */
[----:B------:R-:W-:Y:S01]  /*1b1b0*/  F2FP.BF16.F32.PACK_AB R201, R20, R201 ;  /* 0x000000c914c9723e */ /* 0x000fe200000010ff */
[----:B------:R-:W-:-:S04]  /*1b1c0*/  FFMA.FTZ R127, R127, R5, -R140 ;  /* 0x000000057f7f7223 */ /* 0x000fc8000001088c */
[----:B------:R-:W-:Y:S01]  /*1b1d0*/  MUFU.EX2 R197, R197 ;  /* 0x000000c500c57308 */ /* 0x000fe20000000800 */
[----:B0-----:R-:W-:-:S07]  /*1b1e0*/  FADD.FTZ R8, R203, R8 ;  /* 0x00000008cb087221 */ /* 0x001fce0000010000 */
[----:B------:R-:W-:Y:S01]  /*1b1f0*/  MUFU.EX2 R199, R199 ;  /* 0x000000c700c77308 */ /* 0x000fe20000000800 */
[----:B-1----:R-:W-:-:S07]  /*1b200*/  F2FP.BF16.F32.PACK_AB R203, R141, R203 ;  /* 0x000000cb8dcb723e */ /* 0x002fce00000010ff */
        /* <DEDUP_REMOVED lines=22> */
[-C--:B------:R-:W-:Y:S01]  /*1b370*/  FFMA.FTZ R129, R133, R5.reuse, -R174 ;  /* 0x0000000585817223 */ /* 0x080fe200000108ae */
[-CC-:B------:R-:W-:Y:S01]  /*1b380*/  FFMA.FTZ R133, R162, R5.reuse, -R140.reuse ;  /* 0x00000005a2857223 */ /* 0x180fe2000001088c */
[-C--:B------:R-:W-:Y:S01]  /*1b390*/  FFMA.FTZ R181, R130, R5.reuse, -R140 ;  /* 0x0000000582b57223 */ /* 0x080fe2000001088c */
[----:B------:R-:W-:Y:S01]  /*1b3a0*/  HGMMA.64x192x16.F32.BF16 R24, R176, gdesc[UR4].tnspB, R24, gsb0 ;  /* 0x42e00004b0187df0 */ /* 0x000fe20008001818 */
[----:B------:R-:W-:Y:S01]  /*1b3b0*/  MUFU.EX2 R180, R180 ;  /* 0x000000b400b47308 */ /* 0x000fe20000000800 */
[-C--:B------:R-:W-:Y:S01]  /*1b3c0*/  FFMA.FTZ R182, R132, R5.reuse, -R174 ;  /* 0x0000000584b67223 */ /* 0x080fe200000108ae */
[-C--:B------:R-:W-:Y:S01]  /*1b3d0*/  FFMA.FTZ R183, R134, R5.reuse, -R140 ;  /* 0x0000000586b77223 */ /* 0x080fe2000001088c */
[----:B------:R-:W-:-:S05]  /*1b3e0*/  FFMA.FTZ R132, R150, R5, -R174 ;  /* 0x0000000596847223 */ /* 0x000fca00000108ae */
[----:B------:R-:W-:Y:S08]  /*1b3f0*/  MUFU.EX2 R133, R133 ;  /* 0x0000008500857308 */ /* 0x000ff00000000800 */
[----:B------:R-:W-:Y:S08]  /*1b400*/  MUFU.EX2 R181, R181 ;  /* 0x000000b500b57308 */ /* 0x000ff00000000800 */
[----:B------:R-:W-:Y:S08]  /*1b410*/  MUFU.EX2 R128, R128 ;  /* 0x0000008000807308 */ /* 0x000ff00000000800 */
[----:B------:R-:W-:Y:S08]  /*1b420*/  MUFU.EX2 R182, R182 ;  /* 0x000000b600b67308 */ /* 0x000ff00000000800 */
[----:B------:R-:W-:Y:S08]  /*1b430*/  MUFU.EX2 R183, R183 ;  /* 0x000000b700b77308 */ /* 0x000ff00000000800 */
[----:B------:R-:W-:Y:S08]  /*1b440*/  MUFU.EX2 R129, R129 ;  /* 0x0000008100817308 */ /* 0x000ff00000000800 */
[----:B------:R-:W0:Y:S01]  /*1b450*/  MUFU.EX2 R132, R132 ;  /* 0x0000008400847308 */ /* 0x000e220000000800 */
[----:B------:R-:W-:-:S02]  /*1b460*/  WARPGROUP.DEPBAR.LE gsb0, 0x0 ;  /* 0x00008000000079c5 */ /* 0x000fc40000010000 */
[----:B------:R1:W-:Y:S05]  /*1b470*/  @!P1 SYNCS.ARRIVE.TRANS64.RED.A1T0 RZ, [R14+URZ], RZ ;  /* 0x000000ff0eff99a7 */ /* 0x0003ea000810043f */
[----:B------:R-:W-:Y:S01]  /*1b480*/  MUFU.EX2 R179, R126 ;  /* 0x0000007e00b37308 */ /* 0x000fe20000000800 */
[----:B------:R-:W-:Y:S02]  /*1b490*/  F2FP.BF16.F32.PACK_AB R178, R10, R124 ;  /* 0x0000007c0ab2723e */ /* 0x000fe400000010ff */
[----:B0-----:R-:W-:Y:S02]  /*1b4a0*/  F2FP.BF16.F32.PACK_AB R176, R132, R121 ;  /* 0x0000007984b0723e */ /* 0x001fe400000010ff */
[----:B------:R-:W-:Y:S01]  /*1b4b0*/  F2FP.BF16.F32.PACK_AB R177, R123, R122 ;  /* 0x0000007a7bb1723e */ /* 0x000fe200000010ff */
[----:B-1----:R-:W-:Y:S01]  /*1b4c0*/  FADD.FTZ R14, R202, R145 ;  /* 0x00000091ca0e7221 */ /* 0x002fe20000010000 */
[----:B------:R0:W-:Y:S01]  /*1b4d0*/  @!P1 SYNCS.ARRIVE.TRANS64.RED.A1T0 RZ, [R138+URZ], RZ ;  /* 0x000000ff8aff99a7 */ /* 0x0001e2000810043f */
[----:B------:R-:W-:-:S02]  /*1b4e0*/  F2FP.BF16.F32.PACK_AB R202, R169, R202 ;  /* 0x000000caa9ca723e */ /* 0x000fc400000010ff */
[----:B------:R-:W-:Y:S01]  /*1b4f0*/  FADD.FTZ R15, R169, R14 ;  /* 0x0000000ea90f7221 */ /* 0x000fe20000010000 */
[----:B------:R-:W-:Y:S01]  /*1b500*/  FADD.FTZ R14, R141, R8 ;  /* 0x000000088d0e7221 */ /* 0x000fe20000010000 */
[----:B------:R-:W-:Y:S02]  /*1b510*/  FFMA.FTZ R8, R143, R5, -R140 ;  /* 0x000000058f087223 */ /* 0x000fe4000001088c */
[----:B0-----:R-:W-:Y:S01]  /*1b520*/  FADD.FTZ R138, R196, R15 ;  /* 0x0000000fc48a7221 */ /* 0x001fe20000010000 */
[----:B------:R-:W-:Y:S01]  /*1b530*/  FADD.FTZ R14, R197, R14 ;  /* 0x0000000ec50e7221 */ /* 0x000fe20000010000 */
[C---:B------:R-:W-:Y:S02]  /*1b540*/  F2FP.BF16.F32.PACK_AB R196, R161.reuse, R196 ;  /* 0x000000c4a1c4723e */ /* 0x040fe400000010ff */
[----:B------:R-:W0:Y:S01]  /*1b550*/  MUFU.EX2 R8, R8 ;  /* 0x0000000800087308 */ /* 0x000e220000000800 */
[----:B------:R-:W-:Y:S01]  /*1b560*/  FADD.FTZ R15, R161, R138 ;  /* 0x0000008aa10f7221 */ /* 0x000fe20000010000 */
[C---:B------:R-:W-:Y:S01]  /*1b570*/  FADD.FTZ R14, R133.reuse, R14 ;  /* 0x0000000e850e7221 */ /* 0x040fe20000010000 */
[----:B------:R-:W-:-:S02]  /*1b580*/  F2FP.BF16.F32.PACK_AB R197, R133, R197 ;  /* 0x000000c585c5723e */ /* 0x000fc400000010ff */
[----:B------:R-:W-:Y:S01]  /*1b590*/  FADD.FTZ R15, R198, R15 ;  /* 0x0000000fc60f7221 */ /* 0x000fe20000010000 */
[----:B------:R-:W-:Y:S01]  /*1b5a0*/  FADD.FTZ R14, R199, R14 ;  /* 0x0000000ec70e7221 */ /* 0x000fe20000010000 */
[C---:B------:R-:W-:Y:S02]  /*1b5b0*/  F2FP.BF16.F32.PACK_AB R198, R164.reuse, R198 ;  /* 0x000000c6a4c6723e */ /* 0x040fe400000010ff */
[----:B------:R-:W-:Y:S01]  /*1b5c0*/  FADD.FTZ R15, R164, R15 ;  /* 0x0000000fa40f7221 */ /* 0x000fe20000010000 */
[C---:B------:R-:W-:Y:S01]  /*1b5d0*/  FADD.FTZ R14, R147.reuse, R14 ;  /* 0x0000000e930e7221 */ /* 0x040fe20000010000 */
        /* <DEDUP_REMOVED lines=9> */
[C---:B------:R-:W-:Y:S02]  /*1b670*/  F2FP.BF16.F32.PACK_AB R194, R153.reuse, R194 ;  /* 0x000000c299c2723e */ /* 0x040fe400000010ff */
[----:B------:R-:W-:Y:S01]  /*1b680*/  FADD.FTZ R15, R153, R130 ;  /* 0x00000082990f7221 */ /* 0x000fe20000010000 */
[C---:B------:R-:W-:Y:S01]  /*1b690*/  FADD.FTZ R14, R137.reuse, R14 ;  /* 0x0000000e890e7221 */ /* 0x040fe20000010000 */
[----:B------:R-:W-:-:S02]  /*1b6a0*/  F2FP.BF16.F32.PACK_AB R195, R137, R195 ;  /* 0x000000c389c3723e */ /* 0x000fc400000010ff */
[----:B------:R-:W-:Y:S01]  /*1b6b0*/  FADD.FTZ R15, R188, R15 ;  /* 0x0000000fbc0f7221 */ /* 0x000fe20000010000 */
[----:B------:R-:W-:Y:S01]  /*1b6c0*/  FADD.FTZ R139, R189, R14 ;  /* 0x0000000ebd8b7221 */ /* 0x000fe20000010000 */
[----:B------:R-:W-:Y:S02]  /*1b6d0*/  F2FP.BF16.F32.PACK_AB R189, R12, R189 ;  /* 0x000000bd0cbd723e */ /* 0x000fe400000010ff */
[----:B------:R-:W-:Y:S01]  /*1b6e0*/  FADD.FTZ R15, R156, R15 ;  /* 0x0000000f9c0f7221 */ /* 0x000fe20000010000 */
[----:B------:R-:W-:Y:S01]  /*1b6f0*/  FADD.FTZ R14, R12, R139 ;  /* 0x0000008b0c0e7221 */ /* 0x000fe20000010000 */
[----:B------:R-:W-:Y:S02]  /*1b700*/  F2FP.BF16.F32.PACK_AB R188, R156, R188 ;  /* 0x000000bc9cbc723e */ /* 0x000fe400000010ff */
[----:B------:R-:W-:Y:S01]  /*1b710*/  FADD.FTZ R20, R190, R15 ;  /* 0x0000000fbe147221 */ /* 0x000fe20000010000 */
[----:B------:R-:W-:Y:S01]  /*1b720*/  FADD.FTZ R130, R191, R14 ;  /* 0x0000000ebf827221 */ /* 0x000fe20000010000 */
[----:B------:R-:W-:Y:S01]  /*1b730*/  F2FP.BF16.F32.PACK_AB R191, R13, R191 ;  /* 0x000000bf0dbf723e */ /* 0x000fe200000010ff */
[----:B------:R-:W1:Y:S01]  /*1b740*/  MUFU.EX2 R14, R135 ;  /* 0x00000087000e7308 */ /* 0x000e620000000800 */
[----:B------:R-:W-:Y:S01]  /*1b750*/  FADD.FTZ R15, R21, R20 ;  /* 0x00000014150f7221 */ /* 0x000fe20000010000 */
[----:B------:R-:W-:Y:S01]  /*1b760*/  FADD.FTZ R130, R13, R130 ;  /* 0x000000820d827221 */ /* 0x000fe20000010000 */
[----:B------:R-:W-:-:S02]  /*1b770*/  F2FP.BF16.F32.PACK_AB R190, R21, R190 ;  /* 0x000000be15be723e */ /* 0x000fc400000010ff */
[----:B------:R-:W-:Y:S01]  /*1b780*/  FADD.FTZ R15, R184, R15 ;  /* 0x0000000fb80f7221 */ /* 0x000fe20000010000 */
[----:B------:R-:W-:Y:S01]  /*1b790*/  FADD.FTZ R130, R185, R130 ;  /* 0x00000082b9827221 */ /* 0x000fe20000010000 */
[C---:B------:R-:W-:Y:S02]  /*1b7a0*/  F2FP.BF16.F32.PACK_AB R185, R7.reuse, R185 ;  /* 0x000000b907b9723e */ /* 0x040fe400000010ff */
[C---:B------:R-:W-:Y:S01]  /*1b7b0*/  FADD.FTZ R15, R136.reuse, R15 ;  /* 0x0000000f880f7221 */ /* 0x040fe20000010000 */
[----:B------:R-:W-:Y:S01]  /*1b7c0*/  FADD.FTZ R130, R7, R130 ;  /* 0x0000008207827221 */ /* 0x000fe20000010000 */
[----:B------:R-:W-:Y:S02]  /*1b7d0*/  F2FP.BF16.F32.PACK_AB R184, R136, R184 ;  /* 0x000000b888b8723e */ /* 0x000fe400000010ff */
        /* <DEDUP_REMOVED lines=9> */
[C---:B------:R-:W-:Y:S01]  /*1b870*/  FADD.FTZ R15, R128.reuse, R15 ;  /* 0x0000000f800f7221 */ /* 0x040fe20000010000 */
[----:B------:R-:W-:Y:S01]  /*1b880*/  FADD.FTZ R12, R11, R12 ;  /* 0x0000000c0b0c7221 */ /* 0x000fe20000010000 */
[----:B------:R-:W-:Y:S01]  /*1b890*/  F2FP.BF16.F32.PACK_AB R180, R128, R180 ;  /* 0x000000b480b4723e */ /* 0x000fe200000010ff */
[----:B------:R-:W-:-:S02]  /*1b8a0*/  IMAD.MOV.U32 R11, RZ, RZ, R4 ;  /* 0x000000ffff0b7224 */ /* 0x000fc400078e0004 */
[----:B------:R-:W-:Y:S01]  /*1b8b0*/  FADD.FTZ R20, R182, R15 ;  /* 0x0000000fb6147221 */ /* 0x000fe20000010000 */
[----:B------:R-:W-:Y:S01]  /*1b8c0*/  FADD.FTZ R7, R183, R12 ;  /* 0x0000000cb7077221 */ /* 0x000fe20000010000 */
[C---:B------:R-:W-:Y:S01]  /*1b8d0*/  F2FP.BF16.F32.PACK_AB R182, R129.reuse, R182 ;  /* 0x000000b681b6723e */ /* 0x040fe200000010ff */
[----:B------:R-:W0:Y:S01]  /*1b8e0*/  MUFU.EX2 R12, R127 ;  /* 0x0000007f000c7308 */ /* 0x000e220000000800 */
[----:B------:R-:W-:Y:S01]  /*1b8f0*/  FADD.FTZ R20, R129, R20 ;  /* 0x0000001481147221 */ /* 0x000fe20000010000 */
[C---:B-1----:R-:W-:Y:S01]  /*1b900*/  FADD.FTZ R7, R14.reuse, R7 ;  /* 0x000000070e077221 */ /* 0x042fe20000010000 */
[----:B------:R-:W-:Y:S02]  /*1b910*/  F2FP.BF16.F32.PACK_AB R183, R14, R183 ;  /* 0x000000b70eb7723e */ /* 0x000fe400000010ff */
[----:B------:R-:W-:Y:S01]  /*1b920*/  FADD.FTZ R13, R121, R20 ;  /* 0x00000014790d7221 */ /* 0x000fe20000010000 */
[----:B------:R-:W-:-:S03]  /*1b930*/  FADD.FTZ R8, R122, R7 ;  /* 0x000000077a087221 */ /* 0x000fc60000010000 */
[----:B------:R-:W-:Y:S01]  /*1b940*/  FADD.FTZ R13, R132, R13 ;  /* 0x0000000d840d7221 */ /* 0x000fe20000010000 */
[----:B------:R-:W-:-:S03]  /*1b950*/  FADD.FTZ R8, R123, R8 ;  /* 0x000000087b087221 */ /* 0x000fc60000010000 */
[----:B------:R-:W-:Y:S01]  /*1b960*/  FADD.FTZ R13, R124, R13 ;  /* 0x0000000d7c0d7221 */ /* 0x000fe20000010000 */
[----:B------:R-:W-:-:S03]  /*1b970*/  FADD.FTZ R7, R179, R8 ;  /* 0x00000008b3077221 */ /* 0x000fc60000010000 */
[----:B------:R-:W-:Y:S01]  /*1b980*/  FADD.FTZ R8, R10, R13 ;  /* 0x0000000d0a087221 */ /* 0x000fe20000010000 */
[C---:B0-----:R-:W-:Y:S01]  /*1b990*/  FADD.FTZ R7, R12.reuse, R7 ;  /* 0x000000070c077221 */ /* 0x041fe20000010000 */
[----:B------:R-:W-:Y:S01]  /*1b9a0*/  F2FP.BF16.F32.PACK_AB R179, R12, R179 ;  /* 0x000000b30cb3723e */ /* 0x000fe200000010ff */
[----:B------:R-:W-:Y:S02]  /*1b9b0*/  IMAD.MOV.U32 R12, RZ, RZ, R213 ;  /* 0x000000ffff0c7224 */ /* 0x000fe400078e00d5 */
[----:B------:R-:W-:Y:S02]  /*1b9c0*/  IMAD.MOV.U32 R13, RZ, RZ, R211 ;  /* 0x000000ffff0d7224 */ /* 0x000fe400078e00d3 */
[----:B------:R-:W-:Y:S01]  /*1b9d0*/  IMAD.MOV.U32 R10, RZ, RZ, R6 ;  /* 0x000000ffff0a7224 */ /* 0x000fe200078e0006 */
[----:B------:R-:W-:Y:S06]  /*1b9e0*/  @P2 BRA `(.L_x_3484) ;  /* 0xffffffa800f42947 */ /* 0x000fec000383ffff */
.L_x_3473:
[----:B------:R-:W-:Y:S05]  /*1b9f0*/  BSYNC B0 ;  /* 0x0000000000007941 */ /* 0x000fea0003800000 */
.L_x_3472:
        /* <DEDUP_REMOVED lines=99> */
.L_x_3485:
[----:B------:R-:W-:Y:S01]  /*1c030*/  IMAD R12, R211, 0x8, R2 ;  /* 0x00000008d30c7824 */ /* 0x000fe200078e0202 */
[----:B------:R-:W-:-:S04]  /*1c040*/  SHF.L.U32 R3, R213, 0x1f, RZ ;  /* 0x0000001fd5037819 */ /* 0x000fc800000006ff */
[----:B------:R0:W1:Y:S01]  /*1c050*/  SYNCS.PHASECHK.TRANS64.TRYWAIT P2, [R12+URZ+0x36850], R3 ;  /* 0x036850030c0075a7 */ /* 0x000062000804017f */
[----:B------:R-:W-:Y:S05]  /*1c060*/  @!P0 BRA `(.L_x_3486) ;  /* 0x0000000000048947 */ /* 0x000fea0003800000 */
[----:B------:R-:W-:Y:S01]  /*1c070*/  BPT.TRAP 0x1 ;  /* 0x000000040000795c */ /* 0x000fe20000300000 */
.L_x_3486:
        /* <DEDUP_REMOVED lines=9> */
.L_x_3488:
[----:B------:R-:W-:Y:S05]  /*1c110*/  BSYNC B0 ;  /* 0x0000000000007941 */ /* 0x000fea0003800000 */
.L_x_3487:
[----:B------:R-:W-:Y:S01]  /*1c120*/  IMAD.MOV.U32 R2, RZ, RZ, R0 ;  /* 0x000000ffff027224 */ /* 0x000fe200078e0000 */
[----:B01----:R-:W-:Y:S01]  /*1c130*/  MOV R3, 0x40000040 ;  /* 0x4000004000037802 */ /* 0x003fe20000000f00 */
[----:B------:R-:W-:Y:S01]  /*1c140*/  WARPGROUP.ARRIVE ;  /* 0x00000000000079c5 */ /* 0x000fe20000000000 */
[----:B------:R-:W-:Y:S02]  /*1c150*/  @!P1 VIADD R11, R12, 0x36860 ;  /* 0x000368600c0b9836 */ /* 0x000fe40000000000 */
[----:B------:R-:W-:Y:S01]  /*1c160*/  R2UR UR6, R2 ;  /* 0x00000000020672ca */ /* 0x000fe200000e0000 */
[----:B------:R-:W-:Y:S01]  /*1c170*/  VIADD R2, R0, 0x80 ;  /* 0x0000008000027836 */ /* 0x000fe20000000000 */
[----:B------:R-:W-:Y:S01]  /*1c180*/  R2UR UR7, R3 ;  /* 0x00000000030772ca */ /* 0x000fe200000e0000 */
[----:B------:R-:W-:Y:S01]  /*1c190*/  IMAD.MOV.U32 R3, RZ, RZ, 0x40000040 ;  /* 0x40000040ff037424 */ /* 0x000fe200078e00ff */
[----:B------:R-:W-:Y:S01]  /*1c1a0*/  @!P1 PRMT R11, RZ, 0x654, R11 ;  /* 0x00000654ff0b9816 */ /* 0x000fe2000000000b */
[----:B------:R-:W-:-:S02]  /*1c1b0*/  VIADD R211, R211, 0x1 ;  /* 0x00000001d3d37836 */ /* 0x000fc40000000000 */
[----:B------:R-:W-:-:S03]  /*1c1c0*/  VIADD R224, R224, 0x1 ;  /* 0x00000001e0e07836 */ /* 0x000fc60000000000 */
[----:B------:R-:W-:-:S04]  /*1c1d0*/  ISETP.NE.AND P2, PT, R211, 0x2, PT ;  /* 0x00000002d300780c */ /* 0x000fc80003f45270 */
[----:B------:R-:W-:Y:S01]  /*1c1e0*/  SEL R211, R211, RZ, P2 ;  /* 0x000000ffd3d37207 */ /* 0x000fe20001000000 */
        /* <DEDUP_REMOVED lines=33> */
[----:B------:R-:W0:Y:S01]  /*1c400*/  SHFL.BFLY PT, R0, R7, 0x2, 0x1f ;  /* 0x0c401f0007007f89 */ /* 0x000e2200000e0000 */
[----:B------:R-:W-:Y:S02]  /*1c410*/  WARPGROUP.DEPBAR.LE gsb0, 0x0 ;  /* 0x00008000000079c5 */ /* 0x000fe40000010000 */
[----:B------:R-:W-:-:S12]  /*1c420*/  WARPGROUP.ARRIVE ;  /* 0x00000000000079c5 */ /* 0x000fd80000000000 */
[----:B------:R-:W-:Y:S01]  /*1c430*/  HGMMA.64x192x16.F32.BF16 R24, R180, gdesc[UR4].tnspB, R24, gsb0 ;  /* 0x42e00004b4187df0 */ /* 0x000fe20008001818 */
[----:B------:R-:W-:Y:S01]  /*1c440*/  R2UR UR6, R2 ;  /* 0x00000000020672ca */ /* 0x000fe200000e0000 */
[----:B0-----:R-:W-:Y:S01]  /*1c450*/  FADD.FTZ R2, R0, R7 ;  /* 0x0000000700027221 */ /* 0x001fe20000010000 */
[----:B------:R-:W-:Y:S01]  /*1c460*/  R2UR UR7, R3 ;  /* 0x00000000030772ca */ /* 0x000fe200000e0000 */
[----:B------:R-:W-:Y:S01]  /*1c470*/  IMAD.MOV.U32 R7, RZ, RZ, RZ ;  /* 0x000000ffff077224 */ /* 0x000fe200078e00ff */
[----:B------:R-:W0:Y:S04]  /*1c480*/  SHFL.BFLY PT, R3, R8, 0x2, 0x1f ;  /* 0x0c401f0008037f89 */ /* 0x000e2800000e0000 */
[----:B------:R-:W1:Y:S01]  /*1c490*/  SHFL.BFLY PT, R9, R2, 0x1, 0x1f ;  /* 0x0c201f0002097f89 */ /* 0x000e6200000e0000 */
[----:B0-----:R-:W-:Y:S01]  /*1c4a0*/  FADD.FTZ R3, R3, R8 ;  /* 0x0000000803037221 */ /* 0x001fe20000010000 */
[----:B-1----:R-:W-:-:S04]  /*1c4b0*/  FADD.FTZ R14, R2, R9 ;  /* 0x00000009020e7221 */ /* 0x002fc80000010000 */
[----:B------:R-:W0:Y:S01]  /*1c4c0*/  SHFL.BFLY PT, R0, R3, 0x1, 0x1f ;  /* 0x0c201f0003007f89 */ /* 0x000e2200000e0000 */
[----:B------:R-:W-:Y:S01]  /*1c4d0*/  IMAD.MOV.U32 R2, RZ, RZ, RZ ;  /* 0x000000ffff027224 */ /* 0x000fe200078e00ff */
[----:B------:R-:W-:-:S13]  /*1c4e0*/  FSETP.NE.FTZ.AND P3, PT, R14, RZ, PT ;  /* 0x000000ff0e00720b */ /* 0x000fda0003f75000 */
[----:B------:R-:W1:Y:S01]  /*1c4f0*/  @P3 MUFU.LG2 R8, R14 ;  /* 0x0000000e00083308 */ /* 0x000e620000000c00 */
[----:B------:R-:W-:Y:S01]  /*1c500*/  @P3 FMUL.FTZ R12, R5, 0.69314718246459960938 ;  /* 0x3f317218050c3820 */ /* 0x000fe20000410000 */
[----:B0-----:R-:W-:-:S06]  /*1c510*/  FADD.FTZ R13, R3, R0 ;  /* 0x00000000030d7221 */ /* 0x001fcc0000010000 */
[----:B------:R-:W-:Y:S01]  /*1c520*/  @P3 MUFU.RCP R2, R14 ;  /* 0x0000000e00023308 */ /* 0x000fe20000001000 */
[----:B------:R-:W-:Y:S01]  /*1c530*/  SEL R0, RZ, 0x1, P2 ;  /* 0x00000001ff007807 */ /* 0x000fe20001000000 */
[----:B------:R-:W-:Y:S01]  /*1c540*/  IMAD.MOV.U32 R3, RZ, RZ, -0x800000 ;  /* 0xff800000ff037424 */ /* 0x000fe200078e00ff */
[----:B------:R-:W-:Y:S02]  /*1c550*/  FSETP.NE.FTZ.AND P0, PT, R13, RZ, PT ;  /* 0x000000ff0d00720b */ /* 0x000fe40003f15000 */
[----:B------:R-:W-:Y:S01]  /*1c560*/  LOP3.LUT R213, R213, R0, RZ, 0x3c, !PT ;  /* 0x00000000d5d57212 */ /* 0x000fe200078e3cff */
[----:B------:R-:W-:-:S10]  /*1c570*/  IMAD.MOV.U32 R0, RZ, RZ, -0x800000 ;  /* 0xff800000ff007424 */ /* 0x000fd400078e00ff */
[----:B------:R-:W0:Y:S01]  /*1c580*/  @P0 MUFU.LG2 R10, R13 ;  /* 0x0000000d000a0308 */ /* 0x000e220000000c00 */
[----:B------:R-:W-:Y:S01]  /*1c590*/  @P0 FMUL.FTZ R9, R5, 0.69314718246459960938 ;  /* 0x3f31721805090820 */ /* 0x000fe20000410000 */
[----:B-1----:R-:W-:-:S04]  /*1c5a0*/  @P3 FMUL.FTZ R5, R8, 0.69314718246459960938 ;  /* 0x3f31721808053820 */ /* 0x002fc80000410000 */
        /* <DEDUP_REMOVED lines=106> */
.L_x_3409:
[----:B------:R-:W0:Y:S08]  /*1cc50*/  S2UR UR5, SR_CgaCtaId ;  /* 0x00000000000579c3 */ /* 0x000e300000008800 */
[----:B------:R-:W-:Y:S06]  /*1cc60*/  BAR.SYNC.DEFER_BLOCKING 0x5, 0x120 ;  /* 0x0144800000007b1d */ /* 0x000fec0000010000 */
[----:B------:R-:W-:Y:S01]  /*1cc70*/  UMOV UR4, 0x400 ;  /* 0x0000040000047882 */ /* 0x000fe20000000000 */
[----:B------:R-:W-:Y:S01]  /*1cc80*/  BSSY B0, `(.L_x_3490) ;  /* 0x0000233000007945 */ /* 0x000fe20003800000 */
[----:B0-----:R-:W-:-:S06]  /*1cc90*/  ULEA UR4, UR5, UR4, 0x18 ;  /* 0x0000000405047291 */ /* 0x001fcc000f8ec03f */
[----:B------:R-:W-:-:S05]  /*1cca0*/  MOV R2, UR4 ;  /* 0x0000000400027c02 */ /* 0x000fca0008000f00 */
[----:B------:R0:W1:Y:S01]  /*1ccb0*/  LDS.128 R148, [R2+0x368d0] ;  /* 0x0368d00002947984 */ /* 0x0000620000000c00 */
[----:B------:R-:W-:Y:S06]  /*1ccc0*/  BAR.ARV 0x4, 0x120 ;  /* 0x0104800000007b1d */ /* 0x000fec0000002000 */
[----:B------:R-:W-:Y:S05]  /*1ccd0*/  @P0 BRA `(.L_x_3491) ;  /* 0x0000001800080947 */ /* 0x000fea0003800000 */
[----:B------:R-:W2:Y:S01]  /*1cce0*/  LDL R8, [R1+0x60] ;  /* 0x0000600001087983 */ /* 0x000ea20000100800 */
[----:B------:R-:W-:Y:S01]  /*1ccf0*/  F2FP.BF16.F32.PACK_AB R24, R25, R24 ;  /* 0x000000181918723e */ /* 0x000fe200000010ff */
[----:B------:R-:W-:Y:S01]  /*1cd00*/  ULDC.64 UR4, c[0x0][0xbd8] ;  /* 0x0002f60000047ab9 */ /* 0x000fe20000000a00 */
[----:B------:R-:W-:Y:S01]  /*1cd10*/  F2FP.BF16.F32.PACK_AB R25, R135, R124 ;  /* 0x0000007c8719723e */ /* 0x000fe200000010ff */
[----:B------:R-:W3:Y:S01]  /*1cd20*/  S2R R7, SR_SWINHI ;  /* 0x0000000000077919 */ /* 0x000ee20000002f00 */
        /* <DEDUP_REMOVED lines=13> */
[----:B------:R-:W-:Y:S02]  /*1ce00*/  F2FP.BF16.F32.PACK_AB R59, R126, R59 ;  /* 0x0000003b7e3b723e */ /* 0x000fe400000010ff */
[----:B------:R-:W-:Y:S02]  /*1ce10*/  F2FP.BF16.F32.PACK_AB R65, R125, R66 ;  /* 0x000000427d41723e */ /* 0x000fe400000010ff */
[----:B------:R-:W-:Y:S02]  /*1ce20*/  F2FP.BF16.F32.PACK_AB R72, R73, R72 ;  /* 0x000000484948723e */ /* 0x000fe400000010ff */
[----:B------:R-:W-:-:S02]  /*1ce30*/  F2FP.BF16.F32.PACK_AB R66, R69, R68 ;  /* 0x000000444542723e */ /* 0x000fc400000010ff */
[----:B------:R-:W-:Y:S02]  /*1ce40*/  MOV R4, R2 ;  /* 0x0000000200047202 */ /* 0x000fe40000000f00 */
[----:B---3--:R-:W-:Y:S02]  /*1ce50*/  MOV R5, R7 ;  /* 0x0000000700057202 */ /* 0x008fe40000000f00 */
        /* <DEDUP_REMOVED lines=24> */
[----:B------:R-:W-:Y:S01]  /*1cfe0*/  BAR.SYNC.DEFER_BLOCKING 0x1, 0x100 ;  /* 0x0044000000007b1d */ /* 0x000fe20000010000 */
[----:B--2---:R-:W-:-:S03]  /*1cff0*/  IMAD.WIDE R26, R8, 0x2, R4 ;  /* 0x00000002081a7825 */ /* 0x004fc600078e0204 */
[C---:B------:R-:W-:Y:S02]  /*1d000*/  LOP3.LUT R7, R26.reuse, 0x380, RZ, 0xc0, !PT ;  /* 0x000003801a077812 */ /* 0x040fe400078ec0ff */
[C---:B------:R-:W-:Y:S02]  /*1d010*/  IADD3 R111, P2, R26.reuse, 0x20, RZ ;  /* 0x000000201a6f7810 */ /* 0x040fe40007f5e0ff */
[C---:B------:R-:W-:Y:S02]  /*1d020*/  IADD3 R137, P1, R26.reuse, 0x40, RZ ;  /* 0x000000401a897810 */ /* 0x040fe40007f3e0ff */
[C---:B------:R-:W-:Y:S01]  /*1d030*/  IADD3 R139, P6, R26.reuse, 0x60, RZ ;  /* 0x000000601a8b7810 */ /* 0x040fe20007fde0ff */
[--C-:B------:R-:W-:Y:S01]  /*1d040*/  IMAD.X R9, RZ, RZ, R27.reuse, P2 ;  /* 0x000000ffff097224 */ /* 0x100fe200010e061b */
[C---:B------:R-:W-:Y:S01]  /*1d050*/  IADD3 R141, P5, R26.reuse, 0x4000, RZ ;  /* 0x000040001a8d7810 */ /* 0x040fe20007fbe0ff */
[--C-:B------:R-:W-:Y:S01]  /*1d060*/  IMAD.X R11, RZ, RZ, R27.reuse, P1 ;  /* 0x000000ffff0b7224 */ /* 0x100fe200008e061b */
[----:B------:R-:W-:Y:S01]  /*1d070*/  SHF.R.U64 R7, R7, 0x3, RZ ;  /* 0x0000000307077819 */ /* 0x000fe200000012ff */
[--C-:B------:R-:W-:Y:S01]  /*1d080*/  IMAD.X R13, RZ, RZ, R27.reuse, P6 ;  /* 0x000000ffff0d7224 */ /* 0x100fe200030e061b */
        /* <DEDUP_REMOVED lines=13> */
[----:B------:R-:W-:Y:S01]  /*1d160*/  LOP3.LUT R26, R7, R26, RZ, 0x3c, !PT ;  /* 0x0000001a071a7212 */ /* 0x000fe200078e3cff */
[--C-:B------:R-:W-:Y:S01]  /*1d170*/  IMAD.X R47, RZ, RZ, R27.reuse, P6 ;  /* 0x000000ffff2f7224 */ /* 0x100fe200030e061b */
[----:B------:R-:W-:Y:S01]  /*1d180*/  LOP3.LUT R8, R111, 0x380, RZ, 0xc0, !PT ;  /* 0x000003806f087812 */ /* 0x000fe200078ec0ff */
[----:B------:R-:W-:Y:S01]  /*1d190*/  IMAD.X R7, RZ, RZ, R27, P5 ;  /* 0x000000ffff077224 */ /* 0x000fe200028e061b */
[----:B------:R-:W-:-:S02]  /*1d1a0*/  LOP3.LUT R10, R137, 0x380, RZ, 0xc0, !PT ;  /* 0x00000380890a7812 */ /* 0x000fc400078ec0ff */
[----:B------:R-:W-:Y:S02]  /*1d1b0*/  LOP3.LUT R34, R147, 0x380, RZ, 0xc0, !PT ;  /* 0x0000038093227812 */ /* 0x000fe400078ec0ff */
[----:B------:R-:W-:Y:S02]  /*1d1c0*/  MOV R78, R26 ;  /* 0x0000001a004e7202 */ /* 0x000fe40000000f00 */
[----:B------:R-:W-:Y:S02]  /*1d1d0*/  LOP3.LUT R27, R155, 0x380, RZ, 0xc0, !PT ;  /* 0x000003809b1b7812 */ /* 0x000fe400078ec0ff */
[----:B------:R-:W-:Y:S02]  /*1d1e0*/  LOP3.LUT R12, R139, 0x380, RZ, 0xc0, !PT ;  /* 0x000003808b0c7812 */ /* 0x000fe400078ec0ff */
[----:B------:R-:W-:Y:S02]  /*1d1f0*/  SHF.R.U64 R8, R8, 0x3, RZ ;  /* 0x0000000308087819 */ /* 0x000fe400000012ff */
[----:B------:R-:W-:-:S02]  /*1d200*/  LOP3.LUT R14, R141, 0x380, RZ, 0xc0, !PT ;  /* 0x000003808d0e7812 */ /* 0x000fc400078ec0ff */
[----:B------:R-:W-:Y:S02]  /*1d210*/  SHF.R.U64 R10, R10, 0x3, RZ ;  /* 0x000000030a0a7819 */ /* 0x000fe400000012ff */
[----:B------:R-:W-:Y:S02]  /*1d220*/  SHF.R.U64 R34, R34, 0x3, RZ ;  /* 0x0000000322227819 */ /* 0x000fe400000012ff */
[----:B------:R-:W-:Y:S02]  /*1d230*/  LOP3.LUT R42, R46, 0x380, RZ, 0xc0, !PT ;  /* 0x000003802e2a7812 */ /* 0x000fe400078ec0ff */
[----:B------:R-:W-:Y:S02]  /*1d240*/  F2FP.BF16.F32.PACK_AB R26, R29, R28 ;  /* 0x0000001c1d1a723e */ /* 0x000fe400000010ff */
[----:B------:R-:W-:Y:S02]  /*1d250*/  LOP3.LUT R20, R143, 0x380, RZ, 0xc0, !PT ;  /* 0x000003808f147812 */ /* 0x000fe400078ec0ff */
[----:B------:R-:W-:-:S02]  /*1d260*/  SHF.R.U64 R28, R27, 0x3, RZ ;  /* 0x000000031b1c7819 */ /* 0x000fc400000012ff */
[----:B------:R-:W-:Y:S02]  /*1d270*/  LOP3.LUT R30, R145, 0x380, RZ, 0xc0, !PT ;  /* 0x00000380911e7812 */ /* 0x000fe400078ec0ff */
[----:B------:R-:W-:Y:S02]  /*1d280*/  SHF.R.U64 R12, R12, 0x3, RZ ;  /* 0x000000030c0c7819 */ /* 0x000fe400000012ff */
[----:B------:R-:W-:Y:S02]  /*1d290*/  LOP3.LUT R8, R8, R111, RZ, 0x3c, !PT ;  /* 0x0000006f08087212 */ /* 0x000fe400078e3cff */
[----:B------:R-:W-:Y:S02]  /*1d2a0*/  LOP3.LUT R86, R157, 0x380, RZ, 0xc0, !PT ;  /* 0x000003809d567812 */ /* 0x000fe400078ec0ff */
[----:B------:R-:W-:Y:S02]  /*1d2b0*/  SHF.R.U64 R14, R14, 0x3, RZ ;  /* 0x000000030e0e7819 */ /* 0x000fe400000012ff */
[----:B------:R-:W-:-:S02]  /*1d2c0*/  LOP3.LUT R10, R10, R137, RZ, 0x3c, !PT ;  /* 0x000000890a0a7212 */ /* 0x000fc400078e3cff */
[----:B------:R-:W-:Y:S02]  /*1d2d0*/  LOP3.LUT R38, R153, 0x380, RZ, 0xc0, !PT ;  /* 0x0000038099267812 */ /* 0x000fe400078ec0ff */
[----:B------:R-:W-:Y:S02]  /*1d2e0*/  LOP3.LUT R34, R34, R147, RZ, 0x3c, !PT ;  /* 0x0000009322227212 */ /* 0x000fe400078e3cff */
[----:B------:R-:W-:Y:S02]  /*1d2f0*/  SHF.R.U64 R29, R42, 0x3, RZ ;  /* 0x000000032a1d7819 */ /* 0x000fe400000012ff */
[----:B------:R-:W-:Y:S02]  /*1d300*/  SHF.R.U64 R20, R20, 0x3, RZ ;  /* 0x0000000314147819 */ /* 0x000fe400000012ff */
[----:B------:R-:W-:Y:S02]  /*1d310*/  LOP3.LUT R42, R28, R155, RZ, 0x3c, !PT ;  /* 0x0000009b1c2a7212 */ /* 0x000fe400078e3cff */
[----:B------:R-:W-:-:S02]  /*1d320*/  SHF.R.U64 R30, R30, 0x3, RZ ;  /* 0x000000031e1e7819 */ /* 0x000fc400000012ff */
[----:B------:R-:W-:Y:S02]  /*1d330*/  LOP3.LUT R12, R12, R139, RZ, 0x3c, !PT ;  /* 0x0000008b0c0c7212 */ /* 0x000fe400078e3cff */
[----:B------:R-:W-:Y:S02]  /*1d340*/  SHF.R.U64 R86, R86, 0x3, RZ ;  /* 0x0000000356567819 */ /* 0x000fe400000012ff */
[----:B------:R-:W-:Y:S02]  /*1d350*/  MOV R28, R8 ;  /* 0x00000008001c7202 */ /* 0x000fe40000000f00 */
[----:B------:R-:W-:Y:S02]  /*1d360*/  LOP3.LUT R14, R14, R141, RZ, 0x3c, !PT ;  /* 0x0000008d0e0e7212 */ /* 0x000fe400078e3cff */
[----:B------:R-:W-:Y:S02]  /*1d370*/  SHF.R.U64 R38, R38, 0x3, RZ ;  /* 0x0000000326267819 */ /* 0x000fe400000012ff */
[----:B------:R-:W-:-:S02]  /*1d380*/  F2FP.BF16.F32.PACK_AB R27, R134, R6 ;  /* 0x00000006861b723e */ /* 0x000fc400000010ff */
[----:B------:R-:W-:Y:S02]  /*1d390*/  MOV R11, R10 ;  /* 0x0000000a000b7202 */ /* 0x000fe40000000f00 */
[----:B------:R-:W-:Y:S01]  /*1d3a0*/  MOV R9, R34 ;  /* 0x0000002200097202 */ /* 0x000fe20000000f00 */
[----:B------:R-:W-:Y:S01]  /*1d3b0*/  STSM.16.M88.4 [R78], R24 ;  /* 0x000000184e007844 */ /* 0x000fe20000000200 */
[----:B------:R-:W-:Y:S02]  /*1d3c0*/  LOP3.LUT R20, R20, R143, RZ, 0x3c, !PT ;  /* 0x0000008f14147212 */ /* 0x000fe400078e3cff */
[----:B------:R-:W-:Y:S02]  /*1d3d0*/  MOV R10, R42 ;  /* 0x0000002a000a7202 */ /* 0x000fe40000000f00 */
[----:B------:R-:W-:Y:S02]  /*1d3e0*/  F2FP.BF16.F32.PACK_AB R34, R37, R36 ;  /* 0x000000242522723e */ /* 0x000fe400000010ff */
[----:B------:R-:W-:-:S02]  /*1d3f0*/  F2FP.BF16.F32.PACK_AB R35, R132, R122 ;  /* 0x0000007a8423723e */ /* 0x000fc400000010ff */
[----:B------:R-:W-:Y:S02]  /*1d400*/  LOP3.LUT R30, R30, R145, RZ, 0x3c, !PT ;  /* 0x000000911e1e7212 */ /* 0x000fe400078e3cff */
[----:B------:R-:W-:Y:S01]  /*1d410*/  F2FP.BF16.F32.PACK_AB R42, R45, R44 ;  /* 0x0000002c2d2a723e */ /* 0x000fe200000010ff */
[----:B------:R-:W-:Y:S01]  /*1d420*/  STSM.16.M88.4 [R28], R32 ;  /* 0x000000201c007844 */ /* 0x000fe20000000200 */
[----:B------:R-:W-:Y:S02]  /*1d430*/  F2FP.BF16.F32.PACK_AB R43, R130, R120 ;  /* 0x00000078822b723e */ /* 0x000fe400000010ff */
[----:B------:R-:W-:Y:S02]  /*1d440*/  LOP3.LUT R6, R86, R157, RZ, 0x3c, !PT ;  /* 0x0000009d56067212 */ /* 0x000fe400078e3cff */
[----:B------:R-:W-:Y:S01]  /*1d450*/  MOV R12, R12 ;  /* 0x0000000c000c7202 */ /* 0x000fe20000000f00 */
[----:B------:R-:W-:Y:S01]  /*1d460*/  STSM.16.M88.4 [R11], R40 ;  /* 0x000000280b007844 */ /* 0x000fe20000000200 */
[----:B------:R-:W-:-:S02]  /*1d470*/  LOP3.LUT R38, R38, R153, RZ, 0x3c, !PT ;  /* 0x0000009926267212 */ /* 0x000fc400078e3cff */
[----:B------:R-:W-:Y:S01]  /*1d480*/  MOV R14, R14 ;  /* 0x0000000e000e7202 */ /* 0x000fe20000000f00 */
[----:B------:R-:W-:Y:S01]  /*1d490*/  STSM.16.M88.4 [R12], R48 ;  /* 0x000000300c007844 */ /* 0x000fe20000000200 */
[----:B------:R-:W-:Y:S02]  /*1d4a0*/  MOV R20, R20 ;  /* 0x0000001400147202 */ /* 0x000fe40000000f00 */
[----:B------:R-:W-:Y:S01]  /*1d4b0*/  LOP3.LUT R46, R29, R46, RZ, 0x3c, !PT ;  /* 0x0000002e1d2e7212 */ /* 0x000fe200078e3cff */
[----:B------:R-:W-:Y:S01]  /*1d4c0*/  STSM.16.M88.4 [R14], R56 ;  /* 0x000000380e007844 */ /* 0x000fe20000000200 */
[----:B------:R-:W-:Y:S02]  /*1d4d0*/  MOV R30, R30 ;  /* 0x0000001e001e7202 */ /* 0x000fe40000000f00 */
[----:B------:R-:W-:Y:S01]  /*1d4e0*/  MOV R8, R6 ;  /* 0x0000000600087202 */ /* 0x000fe20000000f00 */
[----:B------:R-:W-:Y:S01]  /*1d4f0*/  STSM.16.M88.4 [R20], R64 ;  /* 0x0000004014007844 */ /* 0x000fe20000000200 */
[----:B------:R-:W-:-:S02]  /*1d500*/  MOV R38, R38 ;  /* 0x0000002600267202 */ /* 0x000fc40000000f00 */
[----:B------:R-:W-:Y:S01]  /*1d510*/  ISETP.NE.U32.AND P0, PT, RZ, UR4, PT ;  /* 0x00000004ff007c0c */ /* 0x000fe2000bf05070 */
[----:B------:R-:W-:Y:S01]  /*1d520*/  STSM.16.M88.4 [R30], R72 ;  /* 0x000000481e007844 */ /* 0x000fe20000000200 */
[----:B------:R-:W-:Y:S02]  /*1d530*/  IADD3 R6, P1, R220, UR4, RZ ;  /* 0x00000004dc067c10 */ /* 0x000fe4000ff3e0ff */
[----:B------:R-:W-:Y:S01]  /*1d540*/  MOV R46, R46 ;  /* 0x0000002e002e7202 */ /* 0x000fe20000000f00 */
[----:B------:R2:W-:Y:S01]  /*1d550*/  STSM.16.M88.4 [R9], R80 ;  /* 0x0000005009007844 */ /* 0x0005e20000000200 */
[----:B------:R-:W-:Y:S02]  /*1d560*/  ISETP.NE.AND.EX P0, PT, RZ, UR5, PT, P0 ;  /* 0x00000005ff007c0c */ /* 0x000fe4000bf05300 */
[----:B------:R-:W-:Y:S01]  /*1d570*/  IADD3.X R7, R221, UR5, RZ, P1, !PT ;  /* 0x00000005dd077c10 */ /* 0x000fe20008ffe4ff */
[----:B------:R-:W-:Y:S01]  /*1d580*/  STSM.16.M88.4 [R38], R88 ;  /* 0x0000005826007844 */ /* 0x000fe20000000200 */
[----:B------:R-:W-:-:S02]  /*1d590*/  ULDC.64 UR4, c[0x0][0xbe0] ;  /* 0x0002f80000047ab9 */ /* 0x000fc40000000a00 */
[----:B------:R-:W-:Y:S01]  /*1d5a0*/  ISETP.NE.U32.AND P1, PT, RZ, UR4, PT ;  /* 0x00000004ff007c0c */ /* 0x000fe2000bf25070 */
[----:B------:R-:W-:Y:S04]  /*1d5b0*/  STSM.16.M88.4 [R10], R96 ;  /* 0x000000600a007844 */ /* 0x000fe80000000200 */
[----:B------:R-:W-:Y:S01]  /*1d5c0*/  STSM.16.M88.4 [R46], R104 ;  /* 0x000000682e007844 */ /* 0x000fe20000000200 */
[----:B------:R-:W-:-:S03]  /*1d5d0*/  ISETP.NE.AND.EX P1, PT, RZ, UR5, PT, P1 ;  /* 0x00000005ff007c0c */ /* 0x000fc6000bf25310 */
[----:B------:R3:W-:Y:S01]  /*1d5e0*/  STSM.16.M88.4 [R8], R112 ;  /* 0x0000007008007844 */ /* 0x0007e20000000200 */
[----:B------:R-:W-:Y:S09]  /*1d5f0*/  BAR.SYNC.DEFER_BLOCKING 0x1, 0x100 ;  /* 0x0044000000007b1d */ /* 0x000ff20000010000 */
[----:B------:R-:W-:Y:S01]  /*1d600*/  @P1 IADD3 R220, P2, R220, UR4, RZ ;  /* 0x00000004dcdc1c10 */ /* 0x000fe2000ff5e0ff */
[----:B------:R-:W-:-:S02]  /*1d610*/  ULDC UR4, c[0x0][0xa88] ;  /* 0x0002a20000047ab9 */ /* 0x000fc40000000800 */
[----:B------:R-:W-:Y:S01]  /*1d620*/  IMAD.U32 R60, RZ, RZ, UR4 ;  /* 0x00000004ff3c7e24 */ /* 0x000fe2000f8e00ff */
[----:B------:R-:W-:Y:S01]  /*1d630*/  @P1 IADD3.X R221, R221, UR5, RZ, P2, !PT ;  /* 0x00000005dddd1c10 */ /* 0x000fe200097fe4ff */
[----:B------:R4:W5:Y:S01]  /*1d640*/  @P0 LDG.E R61, desc[UR60][R6.64] ;  /* 0x0000003c063d0981 */ /* 0x000962000c1e1900 */
[----:B--2---:R-:W-:-:S03]  /*1d650*/  IMAD R9, R216, 0x40, R214 ;  /* 0x00000040d8097824 */ /* 0x004fc600078e02d6 */
[----:B------:R4:W5:Y:S01]  /*1d660*/  @P1 LDG.E R60, desc[UR60][R220.64] ;  /* 0x0000003cdc3c1981 */ /* 0x000962000c1e1900 */
[----:B------:R-:W-:-:S03]  /*1d670*/  IMAD.WIDE R4, R9, 0x2, R4 ;  /* 0x0000000209047825 */ /* 0x000fc600078e0204 */
[----:B------:R-:W-:-:S04]  /*1d680*/  IADD3 R9, P4, R4, 0x1000, RZ ;  /* 0x0000100004097810 */ /* 0x000fc80007f9e0ff */
[----:B---3--:R-:W-:Y:S01]  /*1d690*/  LOP3.LUT R8, R9, 0x380, RZ, 0xc0, !PT ;  /* 0x0000038009087812 */ /* 0x008fe200078ec0ff */
[----:B------:R-:W-:Y:S08]  /*1d6a0*/  @P1 BRA `(.L_x_3492) ;  /* 0x0000000000101947 */ /* 0x000ff00003800000 */
[----:B------:R-:W-:Y:S05]  /*1d6b0*/  @!P0 BRA `(.L_x_3492) ;  /* 0x00000000000c8947 */ /* 0x000fea0003800000 */
[----:B------:R-:W2:Y:S04]  /*1d6c0*/  LDG.E R11, desc[UR60][R6.64] ;  /* 0x0000003c060b7981 */ /* 0x000ea8000c1e1900 */
[----:B-----5:R-:W2:Y:S02]  /*1d6d0*/  LDG.E R60, desc[UR60][R6.64+0x4] ;  /* 0x0000043c063c7981 */ /* 0x020ea4000c1e1900 */
[----:B--2---:R-:W-:-:S07]  /*1d6e0*/  IMAD.IADD R60, R60, 0x1, -R11 ;  /* 0x000000013c3c7824 */ /* 0x004fce00078e0a0b */
.L_x_3492:
[----:B------:R-:W2:Y:S01]  /*1d6f0*/  LDL R10, [R1+0x5c] ;  /* 0x00005c00010a7983 */ /* 0x000ea20000100800 */
[----:B------:R-:W-:Y:S01]  /*1d700*/  SHF.R.S32.HI R62, RZ, 0x1f, R219 ;  /* 0x0000001fff3e7819 */ /* 0x000fe200000114db */
[----:B------:R-:W-:Y:S01]  /*1d710*/  ULDC.64 UR4, c[0x0][0xb70] ;  /* 0x0002dc0000047ab9 */ /* 0x000fe20000000a00 */
[----:B------:R-:W-:Y:S01]  /*1d720*/  SHF.R.U64 R8, R8, 0x3, RZ ;  /* 0x0000000308087819 */ /* 0x000fe200000012ff */
[--C-:B-----5:R-:W-:Y:S01]  /*1d730*/  IMAD.MOV.U32 R20, RZ, RZ, R61.reuse ;  /* 0x000000ffff147224 */ /* 0x120fe200078e003d */
[----:B------:R-:W-:Y:S01]  /*1d740*/  SHF.R.S32.HI R21, RZ, 0x1f, R61 ;  /* 0x0000001fff157819 */ /* 0x000fe2000001143d */
[----:B----4-:R-:W-:Y:S01]  /*1d750*/  IMAD R6, R62, UR4, RZ ;  /* 0x000000043e067c24 */ /* 0x010fe2000f8e02ff */
[----:B------:R-:W-:Y:S02]  /*1d760*/  LOP3.LUT R8, R8, R9, RZ, 0x3c, !PT ;  /* 0x0000000908087212 */ /* 0x000fe400078e3cff */
[----:B------:R-:W-:Y:S01]  /*1d770*/  SEL R226, R226, RZ, !P0 ;  /* 0x000000ffe2e27207 */ /* 0x000fe20004000000 */
[C---:B------:R-:W-:Y:S01]  /*1d780*/  IMAD R9, R219.reuse, UR5, R6 ;  /* 0x00000005db097c24 */ /* 0x040fe2000f8e0206 */
[----:B------:R-:W-:Y:S01]  /*1d790*/  SEL R63, R222, RZ, !P0 ;  /* 0x000000ffde3f7207 */ /* 0x000fe20004000000 */
[----:B------:R-:W-:Y:S01]  /*1d7a0*/  IMAD.WIDE.U32 R6, R219, UR4, R20 ;  /* 0x00000004db067c25 */ /* 0x000fe2000f8e0014 */
[----:B------:R-:W-:Y:S01]  /*1d7b0*/  ULDC.64 UR4, c[0x0][0xb78] ;  /* 0x0002de0000047ab9 */ /* 0x000fe20000000a00 */
[----:B------:R-:W-:-:S02]  /*1d7c0*/  IADD3 R29, P0, R4, 0x4000, RZ ;  /* 0x00004000041d7810 */ /* 0x000fc40007f1e0ff */
[----:B------:R-:W-:Y:S01]  /*1d7d0*/  IMAD.IADD R7, R7, 0x1, R9 ;  /* 0x0000000107077824 */ /* 0x000fe200078e0209 */
[----:B------:R-:W-:Y:S01]  /*1d7e0*/  IADD3 R13, P5, R4, 0x2000, RZ ;  /* 0x00002000040d7810 */ /* 0x000fe20007fbe0ff */
[----:B------:R-:W-:Y:S01]  /*1d7f0*/  IMAD R9, R226, UR4, RZ ;  /* 0x00000004e2097c24 */ /* 0x000fe2000f8e02ff */
[C---:B------:R-:W-:Y:S01]  /*1d800*/  IADD3 R25, P6, R4.reuse, 0x3000, RZ ;  /* 0x0000300004197810 */ /* 0x040fe20007fde0ff */
[----:B------:R-:W-:Y:S01]  /*1d810*/  IMAD.WIDE.U32 R6, R63, UR4, R6 ;  /* 0x000000043f067c25 */ /* 0x000fe2000f8e0006 */
[C---:B------:R-:W-:Y:S02]  /*1d820*/  IADD3 R33, P1, R4.reuse, 0x5000, RZ ;  /* 0x0000500004217810 */ /* 0x040fe40007f3e0ff */
[----:B------:R-:W-:Y:S02]  /*1d830*/  LOP3.LUT R28, R29, 0x380, RZ, 0xc0, !PT ;  /* 0x000003801d1c7812 */ /* 0x000fe400078ec0ff */
[----:B------:R-:W-:Y:S02]  /*1d840*/  IADD3 R37, P2, R4, 0x6000, RZ ;  /* 0x0000600004257810 */ /* 0x000fe40007f5e0ff */
[----:B------:R-:W-:-:S02]  /*1d850*/  LOP3.LUT R12, R13, 0x380, RZ, 0xc0, !PT ;  /* 0x000003800d0c7812 */ /* 0x000fc400078ec0ff */
[----:B------:R-:W-:Y:S02]  /*1d860*/  LOP3.LUT R24, R25, 0x380, RZ, 0xc0, !PT ;  /* 0x0000038019187812 */ /* 0x000fe400078ec0ff */
[----:B------:R-:W-:Y:S02]  /*1d870*/  LOP3.LUT R32, R33, 0x380, RZ, 0xc0, !PT ;  /* 0x0000038021207812 */ /* 0x000fe400078ec0ff */
[----:B------:R-:W-:Y:S02]  /*1d880*/  SHF.R.U64 R28, R28, 0x3, RZ ;  /* 0x000000031c1c7819 */ /* 0x000fe400000012ff */
[----:B------:R-:W-:Y:S02]  /*1d890*/  LOP3.LUT R36, R37, 0x380, RZ, 0xc0, !PT ;  /* 0x0000038025247812 */ /* 0x000fe400078ec0ff */
[----:B------:R-:W-:Y:S02]  /*1d8a0*/  SHF.R.U64 R12, R12, 0x3, RZ ;  /* 0x000000030c0c7819 */ /* 0x000fe400000012ff */
[----:B------:R-:W-:-:S02]  /*1d8b0*/  SHF.R.U64 R24, R24, 0x3, RZ ;  /* 0x0000000318187819 */ /* 0x000fc400000012ff */
[----:B------:R-:W-:Y:S02]  /*1d8c0*/  SHF.R.U64 R32, R32, 0x3, RZ ;  /* 0x0000000320207819 */ /* 0x000fe400000012ff */
[----:B------:R-:W-:Y:S01]  /*1d8d0*/  LOP3.LUT R28, R28, R29, RZ, 0x3c, !PT ;  /* 0x0000001d1c1c7212 */ /* 0x000fe200078e3cff */
[--C-:B------:R-:W-:Y:S01]  /*1d8e0*/  IMAD.X R29, RZ, RZ, R5.reuse, P0 ;  /* 0x000000ffff1d7224 */ /* 0x100fe200000e0605 */
[----:B------:R-:W-:Y:S02]  /*1d8f0*/  SHF.R.U64 R36, R36, 0x3, RZ ;  /* 0x0000000324247819 */ /* 0x000fe400000012ff */
[----:B------:R-:W-:Y:S02]  /*1d900*/  LOP3.LUT P0, RZ, R229, 0x3, RZ, 0xc0, !PT ;  /* 0x00000003e5ff7812 */ /* 0x000fe4000780c0ff */
[----:B------:R-:W-:Y:S02]  /*1d910*/  LOP3.LUT R12, R12, R13, RZ, 0x3c, !PT ;  /* 0x0000000d0c0c7212 */ /* 0x000fe400078e3cff */
[----:B------:R-:W-:Y:S01]  /*1d920*/  LOP3.LUT R24, R24, R25, RZ, 0x3c, !PT ;  /* 0x0000001918187212 */ /* 0x000fe200078e3cff */
[--C-:B------:R-:W-:Y:S01]  /*1d930*/  IMAD.X R25, RZ, RZ, R5.reuse, P6 ;  /* 0x000000ffff197224 */ /* 0x100fe200030e0605 */
[----:B------:R-:W-:Y:S01]  /*1d940*/  LOP3.LUT R32, R32, R33, RZ, 0x3c, !PT ;  /* 0x0000002120207212 */ /* 0x000fe200078e3cff */
[--C-:B------:R-:W-:Y:S01]  /*1d950*/  IMAD.X R33, RZ, RZ, R5.reuse, P1 ;  /* 0x000000ffff217224 */ /* 0x100fe200008e0605 */
[----:B------:R-:W-:Y:S01]  /*1d960*/  LOP3.LUT R36, R36, R37, RZ, 0x3c, !PT ;  /* 0x0000002524247212 */ /* 0x000fe200078e3cff */
[----:B------:R-:W-:Y:S01]  /*1d970*/  IMAD.X R37, RZ, RZ, R5, P2 ;  /* 0x000000ffff257224 */ /* 0x000fe200010e0605 */
[----:B------:R-:W-:-:S02]  /*1d980*/  IADD3.X R13, RZ, R5, RZ, P5, !PT ;  /* 0x00000005ff0d7210 */ /* 0x000fc40002ffe4ff */
[C---:B------:R-:W-:Y:S02]  /*1d990*/  IADD3 R49, P5, R4.reuse, 0x9000, RZ ;  /* 0x0000900004317810 */ /* 0x040fe40007fbe0ff */
[----:B------:R-:W-:Y:S02]  /*1d9a0*/  IADD3 R53, P6, R4, 0xa000, RZ ;  /* 0x0000a00004357810 */ /* 0x000fe40007fde0ff */
        /* <DEDUP_REMOVED lines=8> */
[----:B------:R-:W-:Y:S01]  /*1da30*/  SHF.R.S32.HI R215, RZ, 0x1f, R214 ;  /* 0x0000001fffd77819 */ /* 0x000fe200000114d6 */
[C---:B------:R-:W-:Y:S01]  /*1da40*/  IMAD R65, R225.reuse, -0x80, R60 ;  /* 0xffffff80e1417824 */ /* 0x040fe200078e023c */
[----:B------:R-:W-:Y:S01]  /*1da50*/  SHF.R.S32.HI R217, RZ, 0x1f, R216 ;  /* 0x0000001fffd97819 */ /* 0x000fe200000114d8 */
[----:B------:R-:W-:Y:S01]  /*1da60*/  BSSY B1, `(.L_x_3493) ;  /* 0x0000061000017945 */ /* 0x000fe20003800000 */
[----:B--2---:R-:W-:Y:S02]  /*1da70*/  IMAD R11, R225, 0x80, R10 ;  /* 0x00000080e10b7824 */ /* 0x004fe400078e020a */
[----:B------:R-:W-:Y:S01]  /*1da80*/  IMAD R10, R63, UR5, R9 ;  /* 0x000000053f0a7c24 */ /* 0x000fe2000f8e0209 */
[----:B------:R-:W-:-:S02]  /*1da90*/  ULDC.64 UR4, c[0x0][0xb40] ;  /* 0x0002d00000047ab9 */ /* 0x000fc40000000a00 */
[----:B------:R-:W-:Y:S02]  /*1daa0*/  SHF.R.S32.HI R9, RZ, 0x1f, R11 ;  /* 0x0000001fff097819 */ /* 0x000fe4000001140b */
[C---:B------:R-:W-:Y:S02]  /*1dab0*/  IADD3 R6, P3, R11.reuse, R6, RZ ;  /* 0x000000060b067210 */ /* 0x040fe40007f7e0ff */
[----:B------:R-:W-:Y:S02]  /*1dac0*/  ISETP.GE.OR P1, PT, R11, R60, P0 ;  /* 0x0000003c0b00720c */ /* 0x000fe40000726670 */
[----:B------:R-:W-:Y:S01]  /*1dad0*/  IADD3.X R9, R9, R7, R10, P3, !PT ;  /* 0x0000000709097210 */ /* 0x000fe20001ffe40a */
[----:B------:R-:W-:Y:S01]  /*1dae0*/  VIADD R7, R11, 0x8 ;  /* 0x000000080b077836 */ /* 0x000fe20000000000 */
[----:B------:R-:W-:Y:S02]  /*1daf0*/  LEA R54, P3, R6, UR4, 0x2 ;  /* 0x0000000406367c11 */ /* 0x000fe4000f8610ff */
[----:B------:R-:W-:-:S02]  /*1db00*/  IADD3 R11, P2, R4, 0xb000, RZ ;  /* 0x0000b000040b7810 */ /* 0x000fc40007f5e0ff */
[----:B------:R-:W-:Y:S01]  /*1db10*/  LEA.HI.X R55, R6, UR5, R9, 0x2, P3 ;  /* 0x0000000506377c11 */ /* 0x000fe200098f1409 */
[--C-:B------:R-:W-:Y:S01]  /*1db20*/  IMAD.X R9, RZ, RZ, R5.reuse, P4 ;  /* 0x000000ffff097224 */ /* 0x100fe200020e0605 */
[C---:B------:R-:W-:Y:S01]  /*1db30*/  IADD3 R41, P3, R4.reuse, 0x7000, RZ ;  /* 0x0000700004297810 */ /* 0x040fe20007f7e0ff */
[----:B------:R-:W-:Y:S01]  /*1db40*/  IMAD.X R57, RZ, RZ, R5, P2 ;  /* 0x000000ffff397224 */ /* 0x000fe200010e0605 */
[C---:B------:R-:W-:Y:S01]  /*1db50*/  IADD3 R45, P4, R4.reuse, 0x8000, RZ ;  /* 0x00008000042d7810 */ /* 0x040fe20007f9e0ff */
[----:B------:R-:W-:Y:S01]  /*1db60*/  @!P1 STG.E desc[UR60][R54.64], R3 ;  /* 0x0000000336009986 */ /* 0x000fe2000c10193c */
[----:B------:R-:W-:Y:S01]  /*1db70*/  LOP3.LUT R6, R4, 0x380, RZ, 0xc0, !PT ;  /* 0x0000038004067812 */ /* 0x000fe200078ec0ff */
[----:B------:R-:W-:Y:S01]  /*1db80*/  ULDC.64 UR4, c[0x0][0xaa0] ;  /* 0x0002a80000047ab9 */ /* 0x000fe20000000a00 */
[----:B------:R-:W-:Y:S02]  /*1db90*/  ISETP.GE.OR P0, PT, R7, R60, P0 ;  /* 0x0000003c0700720c */ /* 0x000fe40000706670 */
[----:B------:R-:W-:-:S02]  /*1dba0*/  LOP3.LUT R40, R41, 0x380, RZ, 0xc0, !PT ;  /* 0x0000038029287812 */ /* 0x000fc400078ec0ff */
[----:B------:R-:W-:Y:S02]  /*1dbb0*/  LOP3.LUT R44, R45, 0x380, RZ, 0xc0, !PT ;  /* 0x000003802d2c7812 */ /* 0x000fe400078ec0ff */
[----:B------:R-:W-:Y:S02]  /*1dbc0*/  SHF.R.U64 R7, R6, 0x3, RZ ;  /* 0x0000000306077819 */ /* 0x000fe400000012ff */
[----:B------:R-:W-:Y:S02]  /*1dbd0*/  LOP3.LUT R6, R11, 0x380, RZ, 0xc0, !PT ;  /* 0x000003800b067812 */ /* 0x000fe400078ec0ff */
[----:B------:R-:W-:Y:S02]  /*1dbe0*/  SHF.R.U64 R40, R40, 0x3, RZ ;  /* 0x0000000328287819 */ /* 0x000fe400000012ff */
[----:B------:R-:W-:Y:S01]  /*1dbf0*/  SHF.R.U64 R44, R44, 0x3, RZ ;  /* 0x000000032c2c7819 */ /* 0x000fe200000012ff */
[----:B------:R2:W-:Y:S01]  /*1dc00*/  @!P0 STG.E desc[UR60][R54.64+0x20], R0 ;  /* 0x0000200036008986 */ /* 0x0005e2000c10193c */
[----:B------:R-:W-:-:S02]  /*1dc10*/  SHF.R.U64 R6, R6, 0x3, RZ ;  /* 0x0000000306067819 */ /* 0x000fc400000012ff */
[----:B------:R-:W-:Y:S01]  /*1dc20*/  LOP3.LUT R40, R40, R41, RZ, 0x3c, !PT ;  /* 0x0000002928287212 */ /* 0x000fe200078e3cff */
[--C-:B------:R-:W-:Y:S01]  /*1dc30*/  IMAD.X R41, RZ, RZ, R5.reuse, P3 ;  /* 0x000000ffff297224 */ /* 0x100fe200018e0605 */
[----:B------:R-:W-:Y:S01]  /*1dc40*/  LOP3.LUT R44, R44, R45, RZ, 0x3c, !PT ;  /* 0x0000002d2c2c7212 */ /* 0x000fe200078e3cff */
[----:B------:R-:W-:Y:S01]  /*1dc50*/  IMAD.X R45, RZ, RZ, R5, P4 ;  /* 0x000000ffff2d7224 */ /* 0x000fe200020e0605 */
[----:B------:R-:W-:Y:S01]  /*1dc60*/  LOP3.LUT R4, R7, R4, RZ, 0x3c, !PT ;  /* 0x0000000407047212 */ /* 0x000fe200078e3cff */
[----:B------:R-:W5:Y:S01]  /*1dc70*/  LD.E.128 R12, desc[UR60][R12.64] ;  /* 0x0000003c0c0c7980 */ /* 0x000f62000c101d00 */
[----:B------:R-:W-:-:S03]  /*1dc80*/  LOP3.LUT R56, R6, R11, RZ, 0x3c, !PT ;  /* 0x0000000b06387212 */ /* 0x000fc600078e3cff */
        /* <DEDUP_REMOVED lines=10> */
[----:B------:R-:W5:Y:S01]  /*1dd30*/  LD.E.128 R56, desc[UR60][R56.64] ;  /* 0x0000003c38387980 */ /* 0x000f62000c101d00 */
[----:B------:R-:W-:Y:S01]  /*1dd40*/  IMAD R0, R21, UR4, RZ ;  /* 0x0000000415007c24 */ /* 0x000fe2000f8e02ff */
[----:B------:R-:W-:Y:S01]  /*1dd50*/  @!PT LDS RZ, [RZ] ;  /* 0x00000000fffff984 */ /* 0x000fe20000000800 */
[----:B------:R-:W-:Y:S01]  /*1dd60*/  @!PT LDS RZ, [RZ] ;  /* 0x00000000fffff984 */ /* 0x000fe20000000800 */
[----:B------:R-:W-:Y:S01]  /*1dd70*/  @!PT LDS RZ, [RZ] ;  /* 0x00000000fffff984 */ /* 0x000fe20000000800 */
[----:B------:R-:W-:Y:S01]  /*1dd80*/  @!PT LDS RZ, [RZ] ;  /* 0x00000000fffff984 */ /* 0x000fe20000000800 */
[----:B------:R2:W-:Y:S06]  /*1dd90*/  MEMBAR.ALL.CTA ;  /* 0x0000000000007992 */ /* 0x0005ec0000008000 */
[----:B--2---:R-:W2:Y:S01]  /*1dda0*/  FENCE.VIEW.ASYNC.S ;  /* 0x00000000000073c6 */ /* 0x004ea20000000000 */
[----:B------:R-:W-:-:S04]  /*1ddb0*/  IMAD.WIDE.U32 R20, R61, UR4, R214 ;  /* 0x000000043d147c25 */ /* 0x000fc8000f8e00d6 */
[----:B------:R-:W-:Y:S01]  /*1ddc0*/  IMAD R61, R61, UR5, R0 ;  /* 0x000000053d3d7c24 */ /* 0x000fe2000f8e0200 */
[----:B------:R-:W-:Y:S01]  /*1ddd0*/  ULDC.64 UR4, c[0x0][0xae0] ;  /* 0x0002b80000047ab9 */ /* 0x000fe20000000a00 */
[C---:B------:R-:W-:Y:S01]  /*1dde0*/  VIADD R0, R216.reuse, 0x20 ;  /* 0x00000020d8007836 */ /* 0x040fe20000000000 */
[-C--:B------:R-:W-:Y:S01]  /*1ddf0*/  ISETP.GE.AND P3, PT, R216, R65.reuse, PT ;  /* 0x00000041d800720c */ /* 0x080fe20003f66270 */
[----:B------:R-:W-:Y:S02]  /*1de00*/  IMAD.IADD R21, R21, 0x1, R61 ;  /* 0x0000000115157824 */ /* 0x000fe400078e023d */
[----:B------:R-:W-:Y:S02]  /*1de10*/  IMAD R62, R62, UR4, RZ ;  /* 0x000000043e3e7c24 */ /* 0x000fe4000f8e02ff */
[----:B------:R-:W-:Y:S01]  /*1de20*/  VIADD R3, R216, 0x40 ;  /* 0x00000040d8037836 */ /* 0x000fe20000000000 */
[----:B------:R-:W-:Y:S01]  /*1de30*/  ISETP.GE.AND P0, PT, R0, R65, PT ;  /* 0x000000410000720c */ /* 0x000fe20003f06270 */
[----:B------:R-:W-:-:S02]  /*1de40*/  IMAD R61, R219, UR5, R62 ;  /* 0x00000005db3d7c24 */ /* 0x000fc4000f8e023e */
[----:B------:R-:W-:Y:S01]  /*1de50*/  IMAD.WIDE.U32 R20, R219, UR4, R20 ;  /* 0x00000004db147c25 */ /* 0x000fe2000f8e0014 */
[----:B------:R-:W-:Y:S01]  /*1de60*/  ULDC.64 UR4, c[0x0][0xae8] ;  /* 0x0002ba0000047ab9 */ /* 0x000fe20000000a00 */
[----:B------:R-:W-:Y:S02]  /*1de70*/  ISETP.GE.AND P1, PT, R3, R65, PT ;  /* 0x000000410300720c */ /* 0x000fe40003f26270 */
[----:B------:R-:W-:Y:S02]  /*1de80*/  VIADD R0, R2, 0x36820 ;  /* 0x0003682002007836 */ /* 0x000fe40000000000 */
[----:B------:R-:W-:Y:S02]  /*1de90*/  IMAD R3, R226, UR4, RZ ;  /* 0x00000004e2037c24 */ /* 0x000fe4000f8e02ff */
[----:B------:R-:W-:Y:S01]  /*1dea0*/  IMAD.IADD R21, R21, 0x1, R61 ;  /* 0x0000000115157824 */ /* 0x000fe200078e023d */
[----:B------:R-:W-:Y:S01]  /*1deb0*/  PRMT R0, RZ, 0x654, R0 ;  /* 0x00000654ff007816 */ /* 0x000fe20000000000 */
[----:B------:R-:W-:-:S02]  /*1dec0*/  VIADD R60, R216, 0x60 ;  /* 0x00000060d83c7836 */ /* 0x000fc40000000000 */
[C---:B------:R-:W-:Y:S01]  /*1ded0*/  IMAD R3, R63.reuse, UR5, R3 ;  /* 0x000000053f037c24 */ /* 0x040fe2000f8e0203 */
[----:B--2---:R2:W-:Y:S01]  /*1dee0*/  SYNCS.ARRIVE.TRANS64.RED.A1T0 RZ, [R0+URZ], RZ ;  /* 0x000000ff00ff79a7 */ /* 0x0045e2000810043f */
[----:B------:R-:W-:Y:S01]  /*1def0*/  IMAD.WIDE.U32 R62, R63, UR4, R20 ;  /* 0x000000043f3e7c25 */ /* 0x000fe2000f8e0014 */
[----:B------:R-:W-:-:S03]  /*1df00*/  ISETP.GE.AND P2, PT, R60, R65, PT ;  /* 0x000000413c00720c */ /* 0x000fc60003f46270 */
[----:B------:R-:W-:-:S04]  /*1df10*/  IMAD.WIDE R60, R225, 0x80, R216 ;  /* 0x00000080e13c7825 */ /* 0x000fc800078e02d8 */
[----:B------:R-:W-:Y:S01]  /*1df20*/  IMAD.IADD R67, R63, 0x1, R3 ;  /* 0x000000013f437824 */ /* 0x000fe200078e0203 */
[----:B--2---:R-:W-:Y:S06]  /*1df30*/  @P3 BRA `(.L_x_3494) ;  /* 0x00000000004c3947 */ /* 0x004fec0003800000 */
        /* <DEDUP_REMOVED lines=19> */
.L_x_3494:
[----:B------:R-:W-:Y:S05]  /*1e070*/  BSYNC B1 ;  /* 0x0000000000017941 */ /* 0x000fea0003800000 */
.L_x_3493:
[----:B------:R-:W-:Y:S04]  /*1e080*/  BSSY B1, `(.L_x_3495) ;  /* 0x0000017000017945 */ /* 0x000fe80003800000 */
[----:B------:R-:W-:Y:S05]  /*1e090*/  @P0 BRA `(.L_x_3496) ;  /* 0x0000000000540947 */ /* 0x000fea0003800000 */
[----:B------:R-:W-:Y:S01]  /*1e0a0*/  IADD3 R3, P0, R60, 0x20, RZ ;  /* 0x000000203c037810 */ /* 0x000fe20007f1e0ff */
[C---:B--2--5:R-:W-:Y:S01]  /*1e0b0*/  VIADD R4, R214.reuse, 0x40 ;  /* 0x00000040d6047836 */ /* 0x064fe20000000000 */
[----:B------:R-:W-:Y:S01]  /*1e0c0*/  ULDC UR4, c[0x0][0xa8c] ;  /* 0x0002a30000047ab9 */ /* 0x000fe20000000800 */
[----:B------:R-:W-:Y:S01]  /*1e0d0*/  ULDC.64 UR6, c[0x0][0xad8] ;  /* 0x0002b60000067ab9 */ /* 0x000fe20000000a00 */
[----:B------:R-:W-:Y:S01]  /*1e0e0*/  IMAD.MOV.U32 R5, RZ, RZ, R67 ;  /* 0x000000ffff057224 */ /* 0x000fe200078e0043 */
[----:B------:R-:W-:Y:S01]  /*1e0f0*/  ISETP.GE.AND P3, PT, R214, UR4, PT ;  /* 0x00000004d6007c0c */ /* 0x000fe2000bf66270 */
[----:B------:R-:W-:Y:S01]  /*1e100*/  IMAD.X R0, RZ, RZ, R61, P0 ;  /* 0x000000ffff007224 */ /* 0x000fe200000e063d */
[----:B------:R-:W-:Y:S01]  /*1e110*/  ISETP.GE.AND P4, PT, R4, UR4, PT ;  /* 0x0000000404007c0c */ /* 0x000fe2000bf86270 */
[----:B------:R-:W-:Y:S02]  /*1e120*/  IMAD.MOV.U32 R4, RZ, RZ, R62 ;  /* 0x000000ffff047224 */ /* 0x000fe400078e003e */
[----:B------:R-:W-:-:S02]  /*1e130*/  VIADD R6, R214, 0x80 ;  /* 0x00000080d6067836 */ /* 0x000fc40000000000 */
[----:B------:R-:W-:Y:S02]  /*1e140*/  IMAD R0, R0, UR6, RZ ;  /* 0x0000000600007c24 */ /* 0x000fe4000f8e02ff */
[----:B------:R-:W-:Y:S01]  /*1e150*/  IMAD.WIDE.U32 R4, R3, UR6, R4 ;  /* 0x0000000603047c25 */ /* 0x000fe2000f8e0004 */
[----:B------:R-:W-:-:S03]  /*1e160*/  ISETP.GE.AND P5, PT, R6, UR4, PT ;  /* 0x0000000406007c0c */ /* 0x000fc6000bfa6270 */
        /* <DEDUP_REMOVED lines=8> */
.L_x_3496:
[----:B------:R-:W-:Y:S05]  /*1e1f0*/  BSYNC B1 ;  /* 0x0000000000017941 */ /* 0x000fea0003800000 */
.L_x_3495:
        /* <DEDUP_REMOVED lines=11> */
[----:B---3--:R-:W-:-:S02]  /*1e2b0*/  VIADD R6, R214, 0x80 ;  /* 0x00000080d6067836 */ /* 0x008fc40000000000 */
        /* <DEDUP_REMOVED lines=11> */
.L_x_3498:
[----:B------:R-:W-:Y:S05]  /*1e370*/  BSYNC B1 ;  /* 0x0000000000017941 */ /* 0x000fea0003800000 */
.L_x_3497:
[----:B------:R-:W-:Y:S05]  /*1e380*/  @P2 BRA `(.L_x_3499) ;  /* 0x0000000c00082947 */ /* 0x000fea0003800000 */
[----:B------:R-:W-:Y:S01]  /*1e390*/  IADD3 R3, P0, R60, 0x60, RZ ;  /* 0x000000603c037810 */ /* 0x000fe20007f1e0ff */
[----:B------:R-:W-:Y:S01]  /*1e3a0*/  ULDC.64 UR4, c[0x0][0xad8] ;  /* 0x0002b60000047ab9 */ /* 0x000fe20000000a00 */
[----:B--2--5:R-:W-:Y:S01]  /*1e3b0*/  IMAD.MOV.U32 R4, RZ, RZ, R62 ;  /* 0x000000ffff047224 */ /* 0x024fe200078e003e */
[----:B------:R-:W-:Y:S01]  /*1e3c0*/  ULDC.64 UR6, c[0x0][0xa80] ;  /* 0x0002a00000067ab9 */ /* 0x000fe20000000a00 */
[----:B------:R-:W-:Y:S02]  /*1e3d0*/  IMAD.MOV.U32 R5, RZ, RZ, R67 ;  /* 0x000000ffff057224 */ /* 0x000fe400078e0043 */
[----:B------:R-:W-:Y:S02]  /*1e3e0*/  IMAD.X R60, RZ, RZ, R61, P0 ;  /* 0x000000ffff3c7224 */ /* 0x000fe400000e063d */
[----:B------:R-:W-:Y:S02]  /*1e3f0*/  VIADD R0, R214, 0x40 ;  /* 0x00000040d6007836 */ /* 0x000fe40000000000 */
[----:B------:R-:W-:-:S02]  /*1e400*/  IMAD R60, R60, UR4, RZ ;  /* 0x000000043c3c7c24 */ /* 0x000fc4000f8e02ff */
[C---:B------:R-:W-:Y:S01]  /*1e410*/  IMAD.WIDE.U32 R4, R3.reuse, UR4, R4 ;  /* 0x0000000403047c25 */ /* 0x040fe2000f8e0004 */
[----:B------:R-:W-:Y:S02]  /*1e420*/  ULDC UR4, c[0x0][0xa8c] ;  /* 0x0002a30000047ab9 */ /* 0x000fe40000000800 */
[----:B------:R-:W-:Y:S01]  /*1e430*/  ISETP.GE.AND P1, PT, R214, UR4, PT ;  /* 0x00000004d6007c0c */ /* 0x000fe2000bf26270 */
[----:B------:R-:W-:Y:S01]  /*1e440*/  IMAD R3, R3, UR5, R60 ;  /* 0x0000000503037c24 */ /* 0x000fe2000f8e023c */
[----:B------:R-:W-:Y:S02]  /*1e450*/  ISETP.GE.AND P2, PT, R0, UR4, PT ;  /* 0x0000000400007c0c */ /* 0x000fe4000bf46270 */
[----:B---34-:R-:W-:Y:S01]  /*1e460*/  LEA R6, P0, R4, UR6, 0x1 ;  /* 0x0000000604067c11 */ /* 0x018fe2000f8008ff */
[----:B------:R-:W-:Y:S01]  /*1e470*/  IMAD.IADD R3, R5, 0x1, R3 ;  /* 0x0000000105037824 */ /* 0x000fe200078e0203 */
[----:B------:R-:W-:-:S04]  /*1e480*/  IADD3 R0, R214, 0x80, RZ ;  /* 0x00000080d6007810 */ /* 0x000fc80007ffe0ff */
[----:B------:R-:W-:Y:S02]  /*1e490*/  LEA.HI.X R7, R4, UR7, R3, 0x1, P0 ;  /* 0x0000000704077c11 */ /* 0x000fe400080f0c03 */
[----:B------:R-:W-:-:S03]  /*1e4a0*/  ISETP.GE.AND P0, PT, R0, UR4, PT ;  /* 0x0000000400007c0c */ /* 0x000fc6000bf06270 */
[----:B------:R2:W-:Y:S04]  /*1e4b0*/  @!P1 STG.E.128 desc[UR60][R6.64], R24 ;  /* 0x0000001806009986 */ /* 0x0005e8000c101d3c */
[----:B------:R2:W-:Y:S06]  /*1e4c0*/  @!P2 STG.E.128 desc[UR60][R6.64+0x80], R40 ;  /* 0x000080280600a986 */ /* 0x0005ec000c101d3c */
[----:B------:R-:W-:Y:S05]  /*1e4d0*/  @P0 BRA `(.L_x_3499) ;  /* 0x0000000800b40947 */ /* 0x000fea0003800000 */
[----:B------:R3:W-:Y:S01]  /*1e4e0*/  STG.E.128 desc[UR60][R6.64+0x100], R56 ;  /* 0x0001003806007986 */ /* 0x0007e2000c101d3c */
[----:B------:R-:W-:Y:S05]  /*1e4f0*/  BRA `(.L_x_3499) ;  /* 0x0000000800ac7947 */ /* 0x000fea0003800000 */
.L_x_3491:
[----:B------:R-:W-:Y:S01]  /*1e500*/  ULDC.64 UR4, c[0x0][0xbd8] ;  /* 0x0002f60000047ab9 */ /* 0x000fe20000000a00 */
[----:B------:R-:W-:Y:S01]  /*1e510*/  IMAD.MOV.U32 R3, RZ, RZ, RZ ;  /* 0x000000ffff037224 */ /* 0x000fe200078e00ff */
[----:B------:R-:W-:Y:S02]  /*1e520*/  ISETP.NE.U32.AND P0, PT, RZ, UR4, PT ;  /* 0x00000004ff007c0c */ /* 0x000fe4000bf05070 */
[----:B------:R-:W-:Y:S02]  /*1e530*/  IADD3 R4, P1, R220, UR4, RZ ;  /* 0x00000004dc047c10 */ /* 0x000fe4000ff3e0ff */
[----:B------:R-:W-:Y:S02]  /*1e540*/  ISETP.NE.AND.EX P0, PT, RZ, UR5, PT, P0 ;  /* 0x00000005ff007c0c */ /* 0x000fe4000bf05300 */
[----:B------:R-:W-:Y:S01]  /*1e550*/  IADD3.X R5, R221, UR5, RZ, P1, !PT ;  /* 0x00000005dd057c10 */ /* 0x000fe20008ffe4ff */
[----:B------:R-:W-:Y:S02]  /*1e560*/  ULDC.64 UR4, c[0x0][0xbe0] ;  /* 0x0002f80000047ab9 */ /* 0x000fe40000000a00 */
[----:B------:R-:W-:-:S04]  /*1e570*/  ISETP.NE.U32.AND P1, PT, RZ, UR4, PT ;  /* 0x00000004ff007c0c */ /* 0x000fc8000bf25070 */
[----:B------:R-:W-:-:S04]  /*1e580*/  ISETP.NE.AND.EX P1, PT, RZ, UR5, PT, P1 ;  /* 0x00000005ff007c0c */ /* 0x000fc8000bf25310 */
[----:B------:R2:W5:Y:S01]  /*1e590*/  @P0 LDG.E R3, desc[UR60][R4.64] ;  /* 0x0000003c04030981 */ /* 0x000562000c1e1900 */
[----:B------:R-:W3:Y:S08]  /*1e5a0*/  S2R R6, SR_TID.X ;  /* 0x0000000000067919 */ /* 0x000ef00000002100 */
[----:B------:R-:W-:Y:S01]  /*1e5b0*/  @P1 IADD3 R220, P2, R220, UR4, RZ ;  /* 0x00000004dcdc1c10 */ /* 0x000fe2000ff5e0ff */
[----:B------:R-:W-:-:S02]  /*1e5c0*/  ULDC UR4, c[0x0][0xa88] ;  /* 0x0002a20000047ab9 */ /* 0x000fc40000000800 */
[----:B------:R-:W-:Y:S01]  /*1e5d0*/  IMAD.U32 R0, RZ, RZ, UR4 ;  /* 0x00000004ff007e24 */ /* 0x000fe2000f8e00ff */
[----:B------:R-:W-:-:S05]  /*1e5e0*/  @P1 IADD3.X R221, R221, UR5, RZ, P2, !PT ;  /* 0x00000005dddd1c10 */ /* 0x000fca00097fe4ff */
[----:B------:R2:W5:Y:S01]  /*1e5f0*/  @P1 LDG.E R0, desc[UR60][R220.64] ;  /* 0x0000003cdc001981 */ /* 0x000562000c1e1900 */
[----:B---3--:R-:W-:-:S05]  /*1e600*/  VIADD R6, R6, 0xffffff80 ;  /* 0xffffff8006067836 */ /* 0x008fca0000000000 */
[----:B------:R-:W-:Y:S01]  /*1e610*/  ISETP.GE.AND P2, PT, R6, 0x80, PT ;  /* 0x000000800600780c */ /* 0x000fe20003f46270 */
[----:B--2---:R-:W-:-:S12]  /*1e620*/  @P1 BRA `(.L_x_3500) ;  /* 0x0000000000101947 */ /* 0x004fd80003800000 */
[----:B------:R-:W-:Y:S05]  /*1e630*/  @!P0 BRA `(.L_x_3500) ;  /* 0x00000000000c8947 */ /* 0x000fea0003800000 */
[----:B------:R-:W2:Y:S04]  /*1e640*/  LDG.E R7, desc[UR60][R4.64] ;  /* 0x0000003c04077981 */ /* 0x000ea8000c1e1900 */
[----:B-----5:R-:W2:Y:S02]  /*1e650*/  LDG.E R0, desc[UR60][R4.64+0x4] ;  /* 0x0000043c04007981 */ /* 0x020ea4000c1e1900 */
[----:B--2---:R-:W-:-:S07]  /*1e660*/  IMAD.IADD R0, R0, 0x1, -R7 ;  /* 0x0000000100007824 */ /* 0x004fce00078e0a07 */
.L_x_3500:
[----:B------:R-:W-:Y:S01]  /*1e670*/  BSSY B1, `(.L_x_3501) ;  /* 0x000001d000017945 */ /* 0x000fe20003800000 */
[----:B------:R-:W-:Y:S02]  /*1e680*/  SHF.R.S32.HI R9, RZ, 0x1f, R219 ;  /* 0x0000001fff097819 */ /* 0x000fe400000114db */
[----:B------:R-:W-:Y:S02]  /*1e690*/  SHF.R.S32.HI R215, RZ, 0x1f, R214 ;  /* 0x0000001fffd77819 */ /* 0x000fe400000114d6 */
[----:B------:R-:W-:Y:S02]  /*1e6a0*/  SEL R11, R222, RZ, !P0 ;  /* 0x000000ffde0b7207 */ /* 0x000fe40004000000 */
[----:B------:R-:W-:Y:S02]  /*1e6b0*/  SEL R226, R226, RZ, !P0 ;  /* 0x000000ffe2e27207 */ /* 0x000fe40004000000 */
[----:B-----5:R-:W-:Y:S01]  /*1e6c0*/  SHF.R.S32.HI R8, RZ, 0x1f, R3 ;  /* 0x0000001fff087819 */ /* 0x020fe20000011403 */
[----:B------:R-:W-:Y:S06]  /*1e6d0*/  @P2 BRA `(.L_x_3502) ;  /* 0x0000000000582947 */ /* 0x000fec0003800000 */
[----:B------:R-:W2:Y:S02]  /*1e6e0*/  S2R R4, SR_TID.X ;  /* 0x0000000000047919 */ /* 0x000ea40000002100 */
[----:B--2---:R-:W-:-:S04]  /*1e6f0*/  IMAD R4, R225, 0x80, R4 ;  /* 0x00000080e1047824 */ /* 0x004fc800078e0204 */
        /* <DEDUP_REMOVED lines=20> */
.L_x_3502:
[----:B------:R-:W-:Y:S05]  /*1e840*/  BSYNC B1 ;  /* 0x0000000000017941 */ /* 0x000fea0003800000 */
.L_x_3501:
[----:B------:R-:W-:Y:S01]  /*1e850*/  ULDC.64 UR4, c[0x0][0xaa0] ;  /* 0x0002a80000047ab9 */ /* 0x000fe20000000a00 */
[----:B--2---:R-:W-:Y:S01]  /*1e860*/  IMAD R7, R225, -0x80, R0 ;  /* 0xffffff80e1077824 */ /* 0x004fe200078e0200 */
[----:B------:R-:W-:Y:S01]  /*1e870*/  BSSY B1, `(.L_x_3503) ;  /* 0x000002d000017945 */ /* 0x000fe20003800000 */
[----:B------:R-:W-:Y:S02]  /*1e880*/  IMAD R6, R8, UR4, RZ ;  /* 0x0000000408067c24 */ /* 0x000fe4000f8e02ff */
[----:B------:R-:W-:Y:S01]  /*1e890*/  IMAD.WIDE.U32 R4, R3, UR4, R214 ;  /* 0x0000000403047c25 */ /* 0x000fe2000f8e00d6 */
[----:B------:R-:W-:-:S03]  /*1e8a0*/  ISETP.GE.AND P3, PT, R216, R7, PT ;  /* 0x00000007d800720c */ /* 0x000fc60003f66270 */
[----:B------:R-:W-:Y:S01]  /*1e8b0*/  IMAD R3, R3, UR5, R6 ;  /* 0x0000000503037c24 */ /* 0x000fe2000f8e0206 */
[----:B------:R-:W-:Y:S01]  /*1e8c0*/  ULDC.64 UR4, c[0x0][0xae0] ;  /* 0x0002b80000047ab9 */ /* 0x000fe20000000a00 */
[----:B------:R-:W-:Y:S02]  /*1e8d0*/  VIADD R0, R216, 0x40 ;  /* 0x00000040d8007836 */ /* 0x000fe40000000000 */
[----:B------:R-:W-:Y:S02]  /*1e8e0*/  IMAD.IADD R5, R5, 0x1, R3 ;  /* 0x0000000105057824 */ /* 0x000fe400078e0203 */
[----:B------:R-:W-:Y:S01]  /*1e8f0*/  IMAD R6, R9, UR4, RZ ;  /* 0x0000000409067c24 */ /* 0x000fe2000f8e02ff */
[----:B------:R-:W-:Y:S01]  /*1e900*/  ISETP.GE.AND P1, PT, R0, R7, PT ;  /* 0x000000070000720c */ /* 0x000fe20003f26270 */
[----:B------:R-:W-:Y:S01]  /*1e910*/  IMAD.WIDE.U32 R4, R219, UR4, R4 ;  /* 0x00000004db047c25 */ /* 0x000fe2000f8e0004 */
[----:B------:R-:W-:-:S03]  /*1e920*/  SHF.R.S32.HI R9, RZ, 0x1f, R216 ;  /* 0x0000001fff097819 */ /* 0x000fc600000114d8 */
[----:B------:R-:W-:Y:S01]  /*1e930*/  IMAD R3, R219, UR5, R6 ;  /* 0x00000005db037c24 */ /* 0x000fe2000f8e0206 */
[----:B------:R-:W-:Y:S01]  /*1e940*/  ULDC.64 UR4, c[0x0][0xae8] ;  /* 0x0002ba0000047ab9 */ /* 0x000fe20000000a00 */
[C---:B------:R-:W-:Y:S02]  /*1e950*/  VIADD R8, R216.reuse, 0x20 ;  /* 0x00000020d8087836 */ /* 0x040fe40000000000 */
[----:B------:R-:W-:Y:S02]  /*1e960*/  VIADD R6, R216, 0x60 ;  /* 0x00000060d8067836 */ /* 0x000fe40000000000 */
[----:B------:R-:W-:Y:S01]  /*1e970*/  IMAD.IADD R5, R5, 0x1, R3 ;  /* 0x0000000105057824 */ /* 0x000fe200078e0203 */
[-C--:B------:R-:W-:Y:S01]  /*1e980*/  ISETP.GE.AND P2, PT, R8, R7.reuse, PT ;  /* 0x000000070800720c */ /* 0x080fe20003f46270 */
[----:B------:R-:W-:Y:S01]  /*1e990*/  IMAD R0, R226, UR4, RZ ;  /* 0x00000004e2007c24 */ /* 0x000fe2000f8e02ff */
[----:B------:R-:W-:Y:S01]  /*1e9a0*/  ISETP.GE.AND P0, PT, R6, R7, PT ;  /* 0x000000070600720c */ /* 0x000fe20003f06270 */
        /* <DEDUP_REMOVED lines=25> */
.L_x_3504:
[----:B------:R-:W-:Y:S05]  /*1eb40*/  BSYNC B1 ;  /* 0x0000000000017941 */ /* 0x000fea0003800000 */
.L_x_3503:
[----:B------:R-:W-:Y:S04]  /*1eb50*/  BSSY B1, `(.L_x_3505) ;  /* 0x0000017000017945 */ /* 0x000fe80003800000 */
[----:B------:R-:W-:Y:S05]  /*1eb60*/  @P2 BRA `(.L_x_3506) ;  /* 0x0000000000542947 */ /* 0x000fea0003800000 */
[----:B------:R-:W-:Y:S01]  /*1eb70*/  IADD3 R3, P2, R8, 0x20, RZ ;  /* 0x0000002008037810 */ /* 0x000fe20007f5e0ff */
[C---:B------:R-:W-:Y:S01]  /*1eb80*/  VIADD R4, R214.reuse, 0x40 ;  /* 0x00000040d6047836 */ /* 0x040fe20000000000 */
        /* <DEDUP_REMOVED lines=13> */
[----:B--2---:R-:W-:Y:S01]  /*1ec60*/  LEA R12, P2, R4, UR6, 0x1 ;  /* 0x00000006040c7c11 */ /* 0x004fe2000f8408ff */
[----:B------:R-:W-:-:S05]  /*1ec70*/  IMAD.IADD R3, R5, 0x1, R3 ;  /* 0x0000000105037824 */ /* 0x000fca00078e0203 */
[----:B------:R-:W-:-:S05]  /*1ec80*/  LEA.HI.X R13, R4, UR7, R3, 0x1, P2 ;  /* 0x00000007040d7c11 */ /* 0x000fca00090f0c03 */
[----:B------:R3:W-:Y:S04]  /*1ec90*/  @!P3 STG.E.128 desc[UR60][R12.64], RZ ;  /* 0x000000ff0c00b986 */ /* 0x0007e8000c101d3c */
[----:B------:R3:W-:Y:S04]  /*1eca0*/  @!P4 STG.E.128 desc[UR60][R12.64+0x80], RZ ;  /* 0x000080ff0c00c986 */ /* 0x0007e8000c101d3c */
[----:B------:R3:W-:Y:S02]  /*1ecb0*/  @!P5 STG.E.128 desc[UR60][R12.64+0x100], RZ ;  /* 0x000100ff0c00d986 */ /* 0x0007e4000c101d3c */
.L_x_3506:
[----:B------:R-:W-:Y:S05]  /*1ecc0*/  BSYNC B1 ;  /* 0x0000000000017941 */ /* 0x000fea0003800000 */
.L_x_3505:
        /* <DEDUP_REMOVED lines=17> */
[----:B--23--:R-:W-:Y:S01]  /*1ede0*/  LEA R12, P1, R4, UR6, 0x1 ;  /* 0x00000006040c7c11 */ /* 0x00cfe2000f8208ff */
[----:B------:R-:W-:-:S05]  /*1edf0*/  IMAD.IADD R3, R5, 0x1, R3 ;  /* 0x0000000105037824 */ /* 0x000fca00078e0203 */
[----:B------:R-:W-:-:S05]  /*1ee00*/  LEA.HI.X R13, R4, UR7, R3, 0x1, P1 ;  /* 0x00000007040d7c11 */ /* 0x000fca00088f0c03 */
[----:B------:R4:W-:Y:S04]  /*1ee10*/  @!P2 STG.E.128 desc[UR60][R12.64], RZ ;  /* 0x000000ff0c00a986 */ /* 0x0009e8000c101d3c */
[----:B------:R4:W-:Y:S04]  /*1ee20*/  @!P3 STG.E.128 desc[UR60][R12.64+0x80], RZ ;  /* 0x000080ff0c00b986 */ /* 0x0009e8000c101d3c */
[----:B------:R4:W-:Y:S02]  /*1ee30*/  @!P4 STG.E.128 desc[UR60][R12.64+0x100], RZ ;  /* 0x000100ff0c00c986 */ /* 0x0009e4000c101d3c */
.L_x_3508:
[----:B------:R-:W-:Y:S05]  /*1ee40*/  BSYNC B1 ;  /* 0x0000000000017941 */ /* 0x000fea0003800000 */
.L_x_3507:
        /* <DEDUP_REMOVED lines=22> */
.L_x_3499:
[----:B------:R-:W-:Y:S05]  /*1efb0*/  BSYNC B0 ;  /* 0x0000000000007941 */ /* 0x000fea0003800000 */
.L_x_3490:
[----:B------:R-:W-:Y:S02]  /*1efc0*/  ULDC UR4, c[0x0][0xc14] ;  /* 0x0003050000047ab9 */ /* 0x000fe40000000800 */
[----:B-1----:R-:W-:-:S13]  /*1efd0*/  ISETP.GE.AND P0, PT, R151, UR4, PT ;  /* 0x0000000497007c0c */ /* 0x002fda000bf06270 */
[----:B------:R-:W-:Y:S05]  /*1efe0*/  @!P0 BRA `(.L_x_3509) ;  /* 0xfffffe2000908947 */ /* 0x000fea000383ffff */
[----:B------:R-:W-:Y:S05]  /*1eff0*/  BRA `(.L_x_3298) ;  /* 0x0000005c00e47947 */ /* 0x000fea0003800000 */
.L_x_3296:
[----:B------:R-:W-:-:S08]  /*1f000*/  NOP ;  /* 0x0000000000007918 */ /* 0x000fd00000000000 */
[----:B0-----:R-:W0:-:S00]  /*1f010*/  USETMAXREG.DEALLOC.CTAPOOL 0x18 ;  /* 0x00000018000079c8 */ /* 0x001e0000080e0500 */
[----:B0-----:R-:W-:-:S06]  /*1f020*/  LOP3.LUT R0, R0, 0x3, RZ, 0xc0, !PT ;  /* 0x0000000300007812 */ /* 0x001fcc00078ec0ff */
[----:B------:R-:W0:Y:S02]  /*1f030*/  SHFL.IDX PT, R0, R0, RZ, 0x1f ;  /* 0x00001fff00007589 */ /* 0x000e2400000e0000 */
[----:B0-----:R-:W-:-:S13]  /*1f040*/  ISETP.NE.AND P0, PT, R0, RZ, PT ;  /* 0x000000ff0000720c */ /* 0x001fda0003f05270 */
[----:B------:R-:W-:Y:S05]  /*1f050*/  @P0 BRA `(.L_x_3298) ;  /* 0x0000005c00cc0947 */ /* 0x000fea0003800000 */
[----:B------:R-:W2:Y:S01]  /*1f060*/  LDL.LU R7, [R1+0x10] ;  /* 0x0000100001077983 */ /* 0x000ea20000300800 */
[----:B------:R-:W-:Y:S01]  /*1f070*/  LOP3.LUT R8, R4, 0x1f, RZ, 0xc0, !PT ;  /* 0x0000001f04087812 */ /* 0x000fe200078ec0ff */
[----:B------:R-:W-:Y:S01]  /*1f080*/  ULDC UR5, c[0x0][0xc14] ;  /* 0x0003050000057ab9 */ /* 0x000fe20000000800 */
[----:B------:R-:W-:Y:S01]  /*1f090*/  MOV R0, RZ ;  /* 0x000000ff00007202 */ /* 0x000fe20000000f00 */
[----:B------:R-:W0:Y:S01]  /*1f0a0*/  S2UR UR6, SR_CTAID.X ;  /* 0x00000000000679c3 */ /* 0x000e220000002500 */
[----:B------:R-:W-:Y:S01]  /*1f0b0*/  ISETP.NE.AND P0, PT, R8, 0x1f, PT ;  /* 0x0000001f0800780c */ /* 0x000fe20003f05270 */
[----:B------:R-:W-:Y:S01]  /*1f0c0*/  ULDC UR4, c[0x0][0xc10] ;  /* 0x0003040000047ab9 */ /* 0x000fe20000000800 */
[----:B--2---:R-:W-:-:S11]  /*1f0d0*/  LOP3.LUT R7, R7, 0xffffff7f, RZ, 0xc0, !PT ;  /* 0xffffff7f07077812 */ /* 0x004fd600078ec0ff */
[----:B------:R-:W-:Y:S02]  /*1f0e0*/  @P0 LOP3.LUT R7, R7, 0x80, RZ, 0xfc, !PT ;  /* 0x0000008007070812 */ /* 0x000fe400078efcff */
[----:B------:R-:W-:-:S13]  /*1f0f0*/  ISETP.GE.OR P0, PT, R8, UR5, !P0 ;  /* 0x0000000508007c0c */ /* 0x000fda000c706670 */
[----:B------:R-:W1:Y:S02]  /*1f100*/  @!P0 LDC.64 R2, c[0x0][0xc58] ;  /* 0x00031600ff028b82 */ /* 0x000e640000000a00 */
[----:B-1----:R-:W-:-:S05]  /*1f110*/  @!P0 IMAD.WIDE.U32 R2, R8, 0x4, R2 ;  /* 0x0000000408028825 */ /* 0x002fca00078e0002 */
        /* <DEDUP_REMOVED lines=44> */
.L_x_3514:
        /* <DEDUP_REMOVED lines=16> */
.L_x_3513:
[----:B------:R-:W-:Y:S05]  /*1f4e0*/  BSYNC B0 ;  /* 0x0000000000007941 */ /* 0x000fea0003800000 */
.L_x_3512:
        /* <DEDUP_REMOVED lines=25> */
[----:B------:R-:W-:Y:S02]  /*1f680*/  IMAD.MOV.U32 R2, RZ, RZ, R7 ;  /* 0x000000ffff027224 */ /* 0x000fe400078e0007 */
[----:B------:R-:W-:-:S07]  /*1f690*/  IMAD.MOV.U32 R7, RZ, RZ, R3 ;  /* 0x000000ffff077224 */ /* 0x000fce00078e0003 */
.L_x_3510:
        /* <DEDUP_REMOVED lines=16> */
.L_x_3515:
[----:B-1----:R-:W-:Y:S01]  /*1f7a0*/  IMAD R16, R16, UR4, R7 ;  /* 0x0000000410107c24 */ /* 0x002fe2000f8e0207 */
[----:B------:R-:W-:Y:S01]  /*1f7b0*/  IABS R6, R0 ;  /* 0x0000000000067213 */ /* 0x000fe20000000000 */
[----:B------:R-:W-:Y:S02]  /*1f7c0*/  IMAD R7, R10, R5, RZ ;  /* 0x000000050a077224 */ /* 0x000fe400078e02ff */
[----:B0-----:R-:W-:Y:S01]  /*1f7d0*/  IMAD.MOV.U32 R2, RZ, RZ, RZ ;  /* 0x000000ffff027224 */ /* 0x001fe200078e00ff */
[----:B------:R-:W-:Y:S01]  /*1f7e0*/  IADD3 R17, -R16, UR6, RZ ;  /* 0x0000000610117c10 */ /* 0x000fe2000fffe1ff */
[----:B------:R-:W-:Y:S02]  /*1f7f0*/  IMAD.MOV R6, RZ, RZ, -R6 ;  /* 0x000000ffff067224 */ /* 0x000fe400078e0a06 */
[----:B------:R-:W-:Y:S01]  /*1f800*/  IMAD.HI.U32 R2, R3, R7, R2 ;  /* 0x0000000703027227 */ /* 0x000fe200078e0002 */
[----:B------:R-:W-:-:S03]  /*1f810*/  IABS R3, R17 ;  /* 0x0000001100037213 */ /* 0x000fc60000000000 */
[----:B------:R-:W-:Y:S02]  /*1f820*/  IMAD.IADD R19, R4, 0x1, R19 ;  /* 0x0000000104137824 */ /* 0x000fe400078e0213 */
        /* <DEDUP_REMOVED lines=16> */
.L_x_3511:
[----:B------:R-:W-:Y:S02]  /*1f930*/  IMAD.MOV.U32 R17, RZ, RZ, RZ ;  /* 0x000000ffff117224 */ /* 0x000fe400078e00ff */
[----:B------:R-:W-:Y:S02]  /*1f940*/  IMAD.U32 R16, RZ, RZ, UR6 ;  /* 0x00000006ff107e24 */ /* 0x000fe4000f8e00ff */
[----:B------:R-:W-:-:S07]  /*1f950*/  IMAD.MOV.U32 R18, RZ, RZ, RZ ;  /* 0x000000ffff127224 */ /* 0x000fce00078e00ff */
.L_x_3516:
        /* <DEDUP_REMOVED lines=8> */
[----:B0-----:R-:W-:Y:S02]  /*1f9e0*/  MOV R0, 0x1 ;  /* 0x0000000100007802 */ /* 0x001fe40000000f00 */
        /* <DEDUP_REMOVED lines=10> */
[----:B------:R-:W-:Y:S01]  /*1fa90*/  ISETP.NE.AND P1, PT, R5, RZ, PT ;  /* 0x000000ff0500720c */ /* 0x000fe20003f25270 */
[----:B0-----:R-:W-:Y:S01]  /*1faa0*/  IMAD.MOV.U32 R0, RZ, RZ, 0x1 ;  /* 0x00000001ff007424 */ /* 0x001fe200078e00ff */
[----:B------:R-:W-:Y:S01]  /*1fab0*/  LOP3.LUT R2, R2, 0xffffffbf, RZ, 0xc0, !PT ;  /* 0xffffffbf02027812 */ /* 0x000fe200078ec0ff */
[----:B------:R0:W-:Y:S01]  /*1fac0*/  STL [R1+0x14], RZ ;  /* 0x000014ff01007387 */ /* 0x0001e20000100800 */
[----:B------:R-:W-:Y:S01]  /*1fad0*/  ULDC.64 UR36, c[0x0][0x198] ;  /* 0x0000660000247ab9 */ /* 0x000fe20000000a00 */
[----:B------:R-:W-:Y:S01]  /*1fae0*/  ULDC UR39, c[0x0][0xc] ;  /* 0x0000030000277ab9 */ /* 0x000fe20000000800 */
[----:B------:R-:W-:Y:S01]  /*1faf0*/  LOP3.LUT R2, R2, 0xfffffffd, RZ, 0xc0, !PT ;  /* 0xfffffffd02027812 */ /* 0x000fe200078ec0ff */
[----:B------:R0:W-:Y:S04]  /*1fb00*/  STL [R1+0x18], R0 ;  /* 0x0000180001007387 */ /* 0x0001e80000100800 */
[----:B------:R0:W-:Y:S04]  /*1fb10*/  STL [R1+0x34], RZ ;  /* 0x000034ff01007387 */ /* 0x0001e80000100800 */
[----:B------:R0:W-:Y:S04]  /*1fb20*/  STL [R1], RZ ;  /* 0x000000ff01007387 */ /* 0x0001e80000100800 */
[----:B------:R0:W-:Y:S01]  /*1fb30*/  STL [R1+0x8], R0 ;  /* 0x0000080001007387 */ /* 0x0001e20000100800 */
[----:B--2---:R-:W-:-:S02]  /*1fb40*/  R2UR UR4, R4 ;  /* 0x00000000040472ca */ /* 0x004fc400000e0000 */
[----:B------:R-:W1:Y:S11]  /*1fb50*/  S2R R4, SR_TID.X ;  /* 0x0000000000047919 */ /* 0x000e760000002100 */
[----:B------:R-:W-:Y:S01]  /*1fb60*/  ULOP3.LUT UR38, UR4, 0x2, URZ, 0xfc, !UPT ;  /* 0x0000000204267892 */ /* 0x000fe2000f8efc3f */
[----:B-1----:R-:W-:-:S04]  /*1fb70*/  LOP3.LUT R4, R4, 0x7f, RZ, 0xc0, !PT ;  /* 0x0000007f04047812 */ /* 0x002fc800078ec0ff */
[C---:B------:R-:W-:Y:S02]  /*1fb80*/  ISETP.NE.AND P2, PT, R4.reuse, RZ, PT ;  /* 0x000000ff0400720c */ /* 0x040fe40003f45270 */
[----:B------:R-:W-:-:S11]  /*1fb90*/  ISETP.NE.OR P0, PT, R4, RZ, !P1 ;  /* 0x000000ff0400720c */ /* 0x000fd60004f05670 */
[----:B------:R-:W-:-:S04]  /*1fba0*/  @P2 LOP3.LUT R2, R2, 0x2, RZ, 0xfc, !PT ;  /* 0x0000000202022812 */ /* 0x000fc800078efcff */
[----:B------:R-:W-:-:S05]  /*1fbb0*/  @P0 LOP3.LUT R2, R2, 0x40, RZ, 0xfc, !PT ;  /* 0x0000004002020812 */ /* 0x000fca00078efcff */
[----:B------:R0:W-:Y:S02]  /*1fbc0*/  STL [R1+0x10], R2 ;  /* 0x0000100201007387 */ /* 0x0001e40000100800 */
.L_x_3605:
[----:B01----:R-:W0:Y:S02]  /*1fbd0*/  LDC.64 R2, c[0x0][0xc60] ;  /* 0x00031800ff027b82 */ /* 0x003e240000000a00 */
[----:B0-----:R-:W-:-:S05]  /*1fbe0*/  IMAD.WIDE R2, R19, 0x4, R2 ;  /* 0x0000000413027825 */ /* 0x001fca00078e0202 */
[----:B------:R-:W2:Y:S01]  /*1fbf0*/  LDG.E R11, desc[UR60][R2.64] ;  /* 0x0000003c020b7981 */ /* 0x000ea2000c1e1900 */
[----:B------:R-:W-:Y:S05]  /*1fc00*/  YIELD ;  /* 0x0000000000007946 */ /* 0x000fea0003800000 */
[----:B------:R-:W-:Y:S01]  /*1fc10*/  ULDC.64 UR4, c[0x0][0xa28] ;  /* 0x00028a0000047ab9 */ /* 0x000fe20000000a00 */
[----:B------:R-:W-:Y:S02]  /*1fc20*/  CS2R R4, SRZ ;  /* 0x0000000000047805 */ /* 0x000fe4000001ff00 */
[----:B------:R-:W-:Y:S01]  /*1fc30*/  ISETP.NE.U32.AND P0, PT, RZ, UR4, PT ;  /* 0x00000004ff007c0c */ /* 0x000fe2000bf05070 */
[----:B------:R-:W-:-:S03]  /*1fc40*/  ULDC.64 UR6, c[0x0][0xa10] ;  /* 0x0002840000067ab9 */ /* 0x000fc60000000a00 */
        /* <DEDUP_REMOVED lines=37> */
[----:B------:R-:W-:-:S06]  /*1fea0*/  UIMAD UR4, UR4, UR5, URZ ;  /* 0x00000005040472a4 */ /* 0x000fcc000f8e023f */
[----:B0-----:R-:W-:-:S06]  /*1feb0*/  IMAD.U32 R4, RZ, RZ, UR4 ;  /* 0x00000004ff047e24 */ /* 0x001fcc000f8e00ff */
[----:B------:R2:W5:Y:S01]  /*1fec0*/  @P1 LDG.E R4, desc[UR60][R8.64] ;  /* 0x0000003c08041981 */ /* 0x000562000c1e1900 */
[----:B------:R-:W-:Y:S01]  /*1fed0*/  ISETP.NE.U32.AND P0, PT, RZ, UR6, PT ;  /* 0x00000006ff007c0c */ /* 0x000fe2000bf05070 */
[----:B------:R-:W-:Y:S02]  /*1fee0*/  ULDC UR4, c[0x0][0x338] ;  /* 0x0000ce0000047ab9 */ /* 0x000fe40000000800 */
[----:B-1----:R-:W-:Y:S01]  /*1fef0*/  IMAD.U32 R0, RZ, RZ, UR4 ;  /* 0x00000004ff007e24 */ /* 0x002fe2000f8e00ff */
[----:B------:R-:W-:Y:S01]  /*1ff00*/  ISETP.NE.AND.EX P0, PT, RZ, UR7, PT, P0 ;  /* 0x00000007ff007c0c */ /* 0x000fe2000bf05300 */
[----:B------:R-:W-:-:S12]  /*1ff10*/  @P1 BRA `(.L_x_3518) ;  /* 0x0000000000101947 */ /* 0x000fd80003800000 */
[----:B------:R-:W-:Y:S05]  /*1ff20*/  @!P2 BRA `(.L_x_3518) ;  /* 0x00000000000ca947 */ /* 0x000fea0003800000 */
[----:B-----5:R-:W3:Y:S04]  /*1ff30*/  LDG.E R4, desc[UR60][R2.64] ;  /* 0x0000003c02047981 */ /* 0x020ee8000c1e1900 */
[----:B--2---:R-:W3:Y:S02]  /*1ff40*/  LDG.E R2, desc[UR60][R2.64+0x4] ;  /* 0x0000043c02027981 */ /* 0x004ee4000c1e1900 */
[----:B---3--:R-:W-:-:S07]  /*1ff50*/  IMAD.IADD R4, R2, 0x1, -R4 ;  /* 0x0000000102047824 */ /* 0x008fce00078e0a04 */
.L_x_3518:
[----:B--2---:R-:W2:Y:S04]  /*1ff60*/  @P0 LDG.E R2, desc[UR60][R6.64] ;  /* 0x0000003c06020981 */ /* 0x004ea8000c1e1900 */
[----:B------:R-:W2:Y:S01]  /*1ff70*/  @P0 LDG.E R3, desc[UR60][R6.64+0x4] ;  /* 0x0000043c06030981 */ /* 0x000ea2000c1e1900 */
[----:B-----5:R-:W-:Y:S02]  /*1ff80*/  IMAD.IADD R4, R4, 0x1, -R5 ;  /* 0x0000000104047824 */ /* 0x020fe400078e0a05 */
[----:B--2---:R-:W-:Y:S02]  /*1ff90*/  @P0 IMAD.IADD R0, R3, 0x1, -R2 ;  /* 0x0000000103000824 */ /* 0x004fe400078e0a02 */
[----:B------:R-:W-:Y:S02]  /*1ffa0*/  IMAD.MOV.U32 R2, RZ, RZ, RZ ;  /* 0x000000ffff027224 */ /* 0x000fe400078e00ff */
[----:B------:R-:W-:-:S04]  /*1ffb0*/  IMAD.IADD R8, R4, 0x1, R0 ;  /* 0x0000000104087824 */ /* 0x000fc800078e0200 */
[----:B------:R-:W-:Y:S01]  /*1ffc0*/  VIADD R3, R8, 0x6f ;  /* 0x0000006f08037836 */ /* 0x000fe20000000000 */
[----:B------:R0:W-:Y:S03]  /*1ffd0*/  STL [R1+0x38], R8 ;  /* 0x0000380801007387 */ /* 0x0001e60000100800 */
[----:B------:R-:W-:-:S05]  /*1ffe0*/  IMAD.HI R2, R3, -0x6db6db6d, R2 ;  /* 0x9249249303027827 */ /* 0x000fca00078e0202 */
[----:B------:R-:W-:-:S04]  /*1fff0*/  SHF.R.U32.HI R3, RZ, 0x1f, R2 ;  /* 0x0000001fff037819 */ /* 0x000fc80000011602 */
[----:B0-----:R-:W-:-:S05]  /*20000*/  LEA.HI.SX32 R8, R2, R3, 0x1a ;  /* 0x0000000302087211 */ /* 0x001fca00078fd2ff */
[--C-:B------:R-:W-:Y:S01]  /*20010*/  IMAD R2, R8, 0x70, -R4.reuse ;  /* 0x0000007008027824 */ /* 0x100fe200078e0a04 */
[----:B------:R0:W-:Y:S01]  /*20020*/  STL [R1+0x28], R8 ;  /* 0x0000280801007387 */ /* 0x0001e20000100800 */
[----:B------:R-:W-:-:S03]  /*20030*/  IMAD.MOV R4, RZ, RZ, -R4 ;  /* 0x000000ffff047224 */ /* 0x000fc600078e0a04 */
[----:B------:R-:W-:Y:S02]  /*20040*/  VIMNMX R0, R2, R0, PT ;  /* 0x0000000002007248 */ /* 0x000fe40003fe0100 */
[----:B------:R-:W-:-:S04]  /*20050*/  VIMNMX R2, RZ, R4, !PT ;  /* 0x00000004ff027248 */ /* 0x000fc80007fe0100 */
[----:B0-----:R-:W-:Y:S02]  /*20060*/  SHF.R.U32.HI R8, RZ, 0x4, R2 ;  /* 0x00000004ff087819 */ /* 0x001fe40000011602 */
[----:B------:R-:W-:-:S03]  /*20070*/  ISETP.GT.AND P1, PT, R0, R2, PT ;  /* 0x000000020000720c */ /* 0x000fc60003f24270 */
[----:B------:R-:W-:-:S04]  /*20080*/  IMAD.WIDE.U32 R8, R8, 0x24924925, RZ ;  /* 0x2492492508087825 */ /* 0x000fc800078e00ff */
[----:B------:R-:W-:-:S06]  /*20090*/  IMAD.MOV.U32 R8, RZ, RZ, RZ ;  /* 0x000000ffff087224 */ /* 0x000fcc00078e00ff */
[----:B------:R0:W5:Y:S01]  /*200a0*/  @P0 LDG.E R8, desc[UR60][R6.64] ;  /* 0x0000003c06080981 */ /* 0x000162000c1e1900 */
[----:B------:R-:W-:Y:S02]  /*200b0*/  @P1 VIADD R3, R0, 0x6f ;  /* 0x0000006f00031836 */ /* 0x000fe40000000000 */
[----:B------:R-:W-:Y:S02]  /*200c0*/  @P1 IMAD.MOV.U32 R2, RZ, RZ, RZ ;  /* 0x000000ffff021224 */ /* 0x000fe400078e00ff */
[----:B------:R-:W-:Y:S02]  /*200d0*/  IMAD.MOV.U32 R0, RZ, RZ, R9 ;  /* 0x000000ffff007224 */ /* 0x000fe400078e0009 */
[----:B------:R-:W-:-:S04]  /*200e0*/  @P1 IMAD.HI R2, R3, -0x6db6db6d, R2 ;  /* 0x9249249303021827 */ /* 0x000fc800078e0202 */
[----:B------:R-:W-:Y:S01]  /*200f0*/  IMAD.MOV.U32 R4, RZ, RZ, R0 ;  /* 0x000000ffff047224 */ /* 0x000fe200078e0000 */
[----:B------:R-:W-:-:S04]  /*20100*/  @P1 SHF.R.U32.HI R3, RZ, 0x1f, R2 ;  /* 0x0000001fff031819 */ /* 0x000fc80000011602 */
[----:B------:R-:W-:Y:S01]  /*20110*/  @P1 LEA.HI.SX32 R4, R2, R3, 0x1a ;  /* 0x0000000302041211 */ /* 0x000fe200078fd2ff */
[----:B------:R-:W-:-:S05]  /*20120*/  IMAD.IADD R2, R10, 0x1, R5 ;  /* 0x000000010a027824 */ /* 0x000fca00078e0205 */
[----:B------:R0:W-:Y:S01]  /*20130*/  STL [R1+0x4], R2 ;  /* 0x0000040201007387 */ /* 0x0001e20000100800 */
[----:B------:R-:W-:Y:S01]  /*20140*/  ISETP.GT.AND P1, PT, R4, R0, PT ;  /* 0x000000000400720c */ /* 0x000fe20003f24270 */
[----:B------:R-:W-:Y:S01]  /*20150*/  BSSY B0, `(.L_x_3519) ;  /* 0x00000db000007945 */ /* 0x000fe20003800000 */
[----:B------:R-:W-:-:S11]  /*20160*/  PLOP3.LUT P2, PT, PT, PT, PT, 0x80, 0x0 ;  /* 0x000000000000781c */ /* 0x000fd60003f4f070 */
        /* <DEDUP_REMOVED lines=11> */
.L_x_3648:
[----:B------:R-:W-:-:S03]  /*20220*/  UMOV UR4, 0xffffffff ;  /* 0xffffffff00047882 */ /* 0x000fc60000000000 */
[----:B------:R-:W-:Y:S05]  /*20230*/  BRA.DIV UR4, `(.L_x_3522) ;  /* 0x0000005604987947 */ /* 0x000fea000b800000 */
[----:B------:R-:W-:-:S13]  /*20240*/  ELECT P6, URZ, PT ;  /* 0x00000000003f782f */ /* 0x000fda00038c0000 */
.L_x_3651:
[----:B------:R-:W2:Y:S01]  /*20250*/  LDL R5, [R1+0x34] ;  /* 0x0000340001057983 */ /* 0x000ea20000100800 */
[----:B------:R-:W-:Y:S01]  /*20260*/  BSSY B1, `(.L_x_3523) ;  /* 0x000000b000017945 */ /* 0x000fe20003800000 */
[----:B------:R-:W0:Y:S01]  /*20270*/  S2R R9, SR_CgaCtaId ;  /* 0x0000000000097919 */ /* 0x000e220000008800 */
[----:B--2---:R-:W-:-:S04]  /*20280*/  IADD3 R5, R5, 0x1, RZ ;  /* 0x0000000105057810 */ /* 0x004fc80007ffe0ff */
        /* <DEDUP_REMOVED lines=8> */
.L_x_3652:
[----:B------:R-:W-:Y:S05]  /*20310*/  BSYNC B1 ;  /* 0x0000000000017941 */ /* 0x000fea0003800000 */
.L_x_3523:
        /* <DEDUP_REMOVED lines=8> */
.L_x_3653:
        /* <DEDUP_REMOVED lines=11> */
.L_x_3528:
        /* <DEDUP_REMOVED lines=26> */
[----:B------:R1:W-:Y:S01]  /*205f0*/  UTMALDG.4D [UR8], [UR4], desc[UR6] ;  /* 0x00000608040075b4 */ /* 0x0003e20008019000 */
[----:B------:R-:W2:Y:S02]  /*20600*/  SYNCS.PHASECHK.TRANS64.TRYWAIT P0, [R5+URZ+0x368c0], R10 ;  /* 0x0368c00a050075a7 */ /* 0x000ea4000800017f */
[----:B-12---:R-:W-:Y:S05]  /*20610*/  @!P0 BRA `(.L_x_3529) ;  /* 0x0000005000e88947 */ /* 0x006fea0003800000 */
.L_x_3654:
        /* <DEDUP_REMOVED lines=8> */
.L_x_3530:
        /* <DEDUP_REMOVED lines=14> */
[----:B------:R-:W-:-:S05]  /*20780*/  UIADD3 UR15, UR15, 0x7400, URZ ;  /* 0x000074000f0f7890 */ /* 0x000fca000fffe03f */
[----:B------:R2:W-:Y:S02]  /*20790*/  UTMALDG.4D [UR8], [UR4], desc[UR6] ;  /* 0x00000608040075b4 */ /* 0x0005e40008019000 */
[----:B--2---:R-:W-:Y:S01]  /*207a0*/  UMOV UR8, UR14 ;  /* 0x0000000e00087c82 */ /* 0x004fe20008000000 */
[----:B------:R-:W-:Y:S01]  /*207b0*/  UMOV UR10, UR16 ;  /* 0x00000010000a7c82 */ /* 0x000fe20008000000 */
[----:B------:R-:W-:Y:S01]  /*207c0*/  UMOV UR14, 0x80 ;  /* 0x00000080000e7882 */ /* 0x000fe20000000000 */
[----:B------:R2:W-:Y:S02]  /*207d0*/  UTMALDG.4D [UR8], [UR4], desc[UR6] ;  /* 0x00000608040075b4 */ /* 0x0005e40008019000 */
[----:B--2---:R-:W-:Y:S01]  /*207e0*/  UMOV UR8, UR15 ;  /* 0x0000000f00087c82 */ /* 0x004fe20008000000 */
[----:B------:R-:W-:Y:S02]  /*207f0*/  UMOV UR10, UR14 ;  /* 0x0000000e000a7c82 */ /* 0x000fe40008000000 */
[----:B------:R2:W-:Y:S02]  /*20800*/  UTMALDG.4D [UR8], [UR4], desc[UR6] ;  /* 0x00000608040075b4 */ /* 0x0005e40008019000 */
[----:B--2---:R-:W-:Y:S01]  /*20810*/  NOP ;  /* 0x0000000000007918 */ /* 0x004fe20000000000 */
.L_x_3526:
[----:B------:R-:W-:Y:S05]  /*20820*/  BSYNC B1 ;  /* 0x0000000000017941 */ /* 0x000fea0003800000 */
.L_x_3525:
        /* <DEDUP_REMOVED lines=13> */
[C---:B-----5:R-:W-:Y:S02]  /*20900*/  IMAD R5, R4.reuse, 0x70, R8 ;  /* 0x0000007004057824 */ /* 0x060fe400078e0208 */
[----:B------:R-:W-:Y:S02]  /*20910*/  VIADD R4, R4, 0xffffffff ;  /* 0xffffffff04047836 */ /* 0x000fe40000000000 */
[----:B------:R-:W-:-:S07]  /*20920*/  VIADD R5, R5, 0xffffff20 ;  /* 0xffffff2005057836 */ /* 0x000fce0000000000 */
.L_x_3537:
        /* <DEDUP_REMOVED lines=9> */
.L_x_3655:
        /* <DEDUP_REMOVED lines=11> */
.L_x_3534:
        /* <DEDUP_REMOVED lines=27> */
.L_x_3656:
        /* <DEDUP_REMOVED lines=8> */
.L_x_3536:
        /* <DEDUP_REMOVED lines=24> */
.L_x_3532:
[----:B------:R-:W-:Y:S05]  /*20e20*/  BSYNC B1 ;  /* 0x0000000000017941 */ /* 0x000fea0003800000 */
.L_x_3531:
        /* <DEDUP_REMOVED lines=13> */
.L_x_3520:
[----:B------:R-:W-:Y:S05]  /*20f00*/  BSYNC B0 ;  /* 0x0000000000007941 */ /* 0x000fea0003800000 */
.L_x_3519:
        /* <DEDUP_REMOVED lines=23> */
.L_x_3539:
        /* <DEDUP_REMOVED lines=12> */
[----:B0-----:R-:W-:Y:S01]  /*21140*/  MOV R7, UR9 ;  /* 0x0000000900077c02 */ /* 0x001fe20008000f00 */
[----:B------:R-:W0:Y:S01]  /*21150*/  LDC.64 R2, c[0x4][R2] ;  /* 0x0100000002027b82 */ /* 0x000e220000000a00 */
[----:B------:R-:W-:Y:S02]  /*21160*/  IMAD.U32 R5, RZ, RZ, UR7 ;  /* 0x00000007ff057e24 */ /* 0x000fe4000f8e00ff */
[----:B------:R-:W-:Y:S02]  /*21170*/  IMAD.U32 R6, RZ, RZ, UR8 ;  /* 0x00000008ff067e24 */ /* 0x000fe4000f8e00ff */
[----:B------:R-:W-:-:S02]  /*21180*/  IMAD.U32 R10, RZ, RZ, UR4 ;  /* 0x00000004ff0a7e24 */ /* 0x000fc4000f8e00ff */
[----:B------:R-:W-:Y:S02]  /*21190*/  IMAD.U32 R11, RZ, RZ, UR5 ;  /* 0x00000005ff0b7e24 */ /* 0x000fe4000f8e00ff */
[----:B-----5:R-:W-:Y:S02]  /*211a0*/  IMAD.MOV.U32 R8, RZ, RZ, 0x70 ;  /* 0x00000070ff087424 */ /* 0x020fe400078e00ff */
[----:B------:R-:W-:Y:S02]  /*211b0*/  IMAD.MOV.U32 R12, RZ, RZ, 0x1 ;  /* 0x00000001ff0c7424 */ /* 0x000fe400078e00ff */
[----:B------:R-:W-:-:S07]  /*211c0*/  IMAD.MOV.U32 R13, RZ, RZ, RZ ;  /* 0x000000ffff0d7224 */ /* 0x000fce00078e00ff */
[----:B------:R-:W-:-:S07]  /*211d0*/  LEPC R20, `(.L_x_3541) ;  /* 0x000000001014794e */ /* 0x000fce0000000000 */
[----:B0-----:R-:W-:Y:S05]  /*211e0*/  CALL.ABS.NOINC R2 ;  /* 0x0000000002007343 */ /* 0x001fea0003c00000 */
.L_x_3541:
        /* <DEDUP_REMOVED lines=15> */
[----:B-----5:R-:W-:Y:S02]  /*212e0*/  IMAD.MOV.U32 R8, RZ, RZ, 0x70 ;  /* 0x00000070ff087424 */ /* 0x020fe400078e00ff */
[----:B------:R-:W-:Y:S02]  /*212f0*/  IMAD.MOV.U32 R12, RZ, RZ, 0x1 ;  /* 0x00000001ff0c7424 */ /* 0x000fe400078e00ff */
[----:B-1----:R-:W-:-:S07]  /*21300*/  IMAD.MOV.U32 R13, RZ, RZ, RZ ;  /* 0x000000ffff0d7224 */ /* 0x002fce00078e00ff */
[----:B------:R-:W-:-:S07]  /*21310*/  LEPC R20, `(.L_x_3543) ;  /* 0x000000001014794e */ /* 0x000fce0000000000 */
[----:B--2---:R-:W-:Y:S05]  /*21320*/  CALL.ABS.NOINC R2 ;  /* 0x0000000002007343 */ /* 0x004fea0003c00000 */
.L_x_3543:
        /* <DEDUP_REMOVED lines=16> */
.L_x_3542:
[----:B------:R-:W2:Y:S01]  /*21430*/  LDL.LU R2, [R1+0x2c] ;  /* 0x00002c0001027983 */ /* 0x000ea20000300800 */
[----:B------:R-:W-:-:S03]  /*21440*/  ULDC.64 UR4, c[0x0][0x9f8] ;  /* 0x00027e0000047ab9 */ /* 0x000fc60000000a00 */
[----:B------:R-:W3:Y:S04]  /*21450*/  LDL.LU R0, [R1+0x30] ;  /* 0x0000300001007983 */ /* 0x000ee80000300800 */
[----:B------:R-:W4:Y:S04]  /*21460*/  LDL.LU R4, [R1+0x3c] ;  /* 0x00003c0001047983 */ /* 0x000f280000300800 */
[----:B------:R-:W4:Y:S01]  /*21470*/  LDL.LU R5, [R1+0x24] ;  /* 0x0000240001057983 */ /* 0x000f220000300800 */
[----:B------:R-:W-:-:S04]  /*21480*/  ISETP.NE.U32.AND P0, PT, RZ, UR4, PT ;  /* 0x00000004ff007c0c */ /* 0x000fc8000bf05070 */
        /* <DEDUP_REMOVED lines=13> */
[----:B------:R-:W-:Y:S01]  /*21560*/  IMAD R17, R17, 0x80, R4 ;  /* 0x0000008011117824 */ /* 0x000fe200078e0204 */
[----:B------:R-:W-:Y:S01]  /*21570*/  PLOP3.LUT P1, PT, P6, PT, PT, 0x8, 0x0 ;  /* 0x000000000000781c */ /* 0x000fe2000372e170 */
[----:B------:R-:W-:Y:S01]  /*21580*/  IMAD.MOV.U32 R4, RZ, RZ, R18 ;  /* 0x000000ffff047224 */ /* 0x000fe200078e0012 */
[----:B-1----:R-:W1:Y:S02]  /*21590*/  LDC R2, c[0x0][0x428] ;  /* 0x00010a00ff027b82 */ /* 0x002e640000000800 */
[----:B-1----:R-:W-:-:S13]  /*215a0*/  ISETP.NE.AND P0, PT, R2, 0x1, PT ;  /* 0x000000010200780c */ /* 0x002fda0003f05270 */
[----:B------:R-:W1:Y:S08]  /*215b0*/  @P0 LDC R2, c[0x0][0x42c] ;  /* 0x00010b00ff020b82 */ /* 0x000e700000000800 */
[----:B------:R-:W2:Y:S01]  /*215c0*/  @P0 LDC R3, c[0x0][0x430] ;  /* 0x00010c00ff030b82 */ /* 0x000ea20000000800 */
[----:B-1----:R-:W-:-:S05]  /*215d0*/  @P0 IMAD.HI.U32 R2, R18, R2, RZ ;  /* 0x0000000212020227 */ /* 0x002fca00078e00ff */
[----:B--2---:R-:W-:Y:S02]  /*215e0*/  @P0 SHF.R.U32.HI R4, RZ, R3, R2 ;  /* 0x00000003ff040219 */ /* 0x004fe40000011602 */
[----:B------:R-:W-:-:S04]  /*215f0*/  ISETP.NE.U32.AND P0, PT, RZ, UR4, PT ;  /* 0x00000004ff007c0c */ /* 0x000fc8000bf05070 */
[----:B------:R-:W-:-:S04]  /*21600*/  ISETP.NE.AND.EX P0, PT, RZ, UR5, PT, P0 ;  /* 0x00000005ff007c0c */ /* 0x000fc8000bf05300 */
[----:B------:R-:W-:-:S09]  /*21610*/  SEL R2, R5, RZ, !P0 ;  /* 0x000000ff05027207 */ /* 0x000fd20004000000 */
.L_x_3544:
        /* <DEDUP_REMOVED lines=16> */
.L_x_3545:
        /* <DEDUP_REMOVED lines=15> */
.L_x_3546:
        /* <DEDUP_REMOVED lines=16> */
.L_x_3659:
[----:B------:R-:W2:Y:S01]  /*21910*/  LDL R3, [R1+0x28] ;  /* 0x0000280001037983 */ /* 0x000ea20000100800 */
[----:B------:R-:W-:Y:S01]  /*21920*/  UMOV UR4, 0xffffffff ;  /* 0xffffffff00047882 */ /* 0x000fe20000000000 */
[----:B------:R-:W-:Y:S01]  /*21930*/  SHF.R.S32.HI R12, RZ, 0x1f, R0 ;  /* 0x0000001fff0c7819 */ /* 0x000fe20000011400 */
[----:B--2---:R-:W-:Y:S01]  /*21940*/  VIADD R3, R3, 0xffffffff ;  /* 0xffffffff03037836 */ /* 0x004fe20000000000 */
[----:B------:R-:W-:Y:S06]  /*21950*/  BRA.DIV UR4, `(.L_x_3548) ;  /* 0x0000004204887947 */ /* 0x000fec000b800000 */
[----:B------:R-:W-:-:S13]  /*21960*/  ELECT P6, URZ, PT ;  /* 0x00000000003f782f */ /* 0x000fda00038c0000 */
.L_x_3662:
        /* <DEDUP_REMOVED lines=24> */
.L_x_3550:
        /* <DEDUP_REMOVED lines=9> */
.L_x_3663:
        /* <DEDUP_REMOVED lines=11> */
.L_x_3552:
        /* <DEDUP_REMOVED lines=34> */
.L_x_3549:
        /* <DEDUP_REMOVED lines=47> */
.L_x_3664:
[----:B------:R-:W-:Y:S05]  /*22140*/  BSYNC B0 ;  /* 0x0000000000007941 */ /* 0x000fea0003800000 */
.L_x_3553:
        /* <DEDUP_REMOVED lines=8> */
[----:B------:R-:W-:-:S04]  /*221d0*/  VIADDMNMX R13, R13, R2, 0xffffffff, !PT ;  /* 0xffffffff0d0d7446 */ /* 0x000fc80007800102 */
[C---:B------:R-:W-:Y:S01]  /*221e0*/  IADD3 R2, R6.reuse, R13, RZ ;  /* 0x0000000d06027210 */ /* 0x040fe20007ffe0ff */
        /* <DEDUP_REMOVED lines=18> */
[----:B------:R-:W-:Y:S01]  /*22310*/  IMAD.MOV.U32 R2, RZ, RZ, R6 ;  /* 0x000000ffff027224 */ /* 0x000fe200078e0006 */
        /* <DEDUP_REMOVED lines=16> */
.L_x_3561:
[----:B0-----:R-:W0:Y:S01]  /*22420*/  S2R R9, SR_CgaCtaId ;  /* 0x0000000000097919 */ /* 0x001e220000008800 */
[----:B------:R-:W-:-:S04]  /*22430*/  MOV R8, 0x400 ;  /* 0x0000040000087802 */ /* 0x000fc80000000f00 */
[----:B0-----:R-:W-:Y:S02]  /*22440*/  LEA R8, R9, R8, 0x18 ;  /* 0x0000000809087211 */ /* 0x001fe400078ec0ff */
[----:B------:R-:W-:-:S03]  /*22450*/  SHF.L.U32 R9, R14, 0x1f, RZ ;  /* 0x0000001f0e097819 */ /* 0x000fc600000006ff */
[----:B------:R-:W-:-:S04]  /*22460*/  IMAD R8, R7, 0x8, R8 ;  /* 0x0000000807087824 */ /* 0x000fc800078e0208 */
[----:B------:R-:W0:Y:S02]  /*22470*/  SYNCS.PHASECHK.TRANS64.TRYWAIT P0, [R8+URZ+0x36840], R9 ;  /* 0x03684009080075a7 */ /* 0x000e24000800017f */
[----:B0-----:R-:W-:Y:S05]  /*22480*/  @!P0 BRA `(.L_x_3562) ;  /* 0x0000003800108947 */ /* 0x001fea0003800000 */
.L_x_3665:
        /* <DEDUP_REMOVED lines=11> */
.L_x_3563:
        /* <DEDUP_REMOVED lines=20> */
[----:B------:R-:W-:Y:S02]  /*22680*/  UMOV UR17, 0x40 ;  /* 0x0000004000117882 */ /* 0x000fe40000000000 */
[----:B------:R-:W-:Y:S01]  /*22690*/  UMOV UR8, UR14 ;  /* 0x0000000e00087c82 */ /* 0x000fe20008000000 */
        /* <DEDUP_REMOVED lines=15> */
.L_x_3666:
        /* <DEDUP_REMOVED lines=10> */
.L_x_3565:
[----:B------:R-:W2:Y:S02]  /*22830*/  LDL R9, [R1+0x10] ;  /* 0x0000100001097983 */ /* 0x000ea40000100800 */
[----:B--2---:R-:W-:-:S13]  /*22840*/  LOP3.LUT P0, RZ, R9, 0x40, RZ, 0xc0, !PT ;  /* 0x0000004009ff7812 */ /* 0x004fda000780c0ff */
[----:B------:R-:W-:Y:S05]  /*22850*/  @P0 BRA `(.L_x_3566) ;  /* 0x0000000000040947 */ /* 0x000fea0003800000 */
[----:B------:R-:W-:Y:S01]  /*22860*/  BPT.TRAP 0x1 ;  /* 0x000000040000795c */ /* 0x000fe20000300000 */
.L_x_3566:
        /* <DEDUP_REMOVED lines=35> */
.L_x_3560:
[----:B------:R-:W-:Y:S05]  /*22aa0*/  BSYNC B2 ;  /* 0x0000000000027941 */ /* 0x000fea0003800000 */
.L_x_3559:
[----:B------:R-:W2:Y:S04]  /*22ab0*/  LDL.LU R2, [R1+0x28] ;  /* 0x0000280001027983 */ /* 0x000ea80000300800 */
[----:B------:R0:W-:Y:S04]  /*22ac0*/  STL [R1], R7 ;  /* 0x0000000701007387 */ /* 0x0001e80000100800 */
[----:B------:R0:W-:Y:S02]  /*22ad0*/  STL [R1+0x8], R14 ;  /* 0x0000080e01007387 */ /* 0x0001e40000100800 */
[----:B0-2---:R-:W-:-:S07]  /*22ae0*/  VIADD R6, R2, 0xfffffffd ;  /* 0xfffffffd02067836 */ /* 0x005fce0000000000 */
.L_x_3558:
[----:B------:R-:W-:Y:S05]  /*22af0*/  BSYNC B1 ;  /* 0x0000000000017941 */ /* 0x000fea0003800000 */
.L_x_3557:
[----:B------:R-:W-:-:S05]  /*22b00*/  IMAD.MOV R13, RZ, RZ, -R13 ;  /* 0x000000ffff0d7224 */ /* 0x000fca00078e0a0d */
[----:B------:R-:W-:-:S13]  /*22b10*/  ISETP.NE.AND P0, PT, R3, R13, PT ;  /* 0x0000000d0300720c */ /* 0x000fda0003f05270 */
[----:B------:R-:W-:Y:S05]  /*22b20*/  @!P0 BRA `(.L_x_3556) ;  /* 0x0000001000508947 */ /* 0x000fea0003800000 */
[----:B------:R-:W-:-:S07]  /*22b30*/  IMAD.MOV.U32 R10, RZ, RZ, R5 ;  /* 0x000000ffff0a7224 */ /* 0x000fce00078e0005 */
.L_x_3583:
        /* <DEDUP_REMOVED lines=27> */
[----:B------:R-:W-:-:S05]  /*22cf0*/  IMAD R10, R0, UR7, R10 ;  /* 0x00000007000a7c24 */ /* 0x000fca000f8e020a */
[----:B------:R-:W-:Y:S02]  /*22d00*/  IADD3 R3, R10, R3, RZ ;  /* 0x000000030a037210 */ /* 0x000fe40007ffe0ff */
[----:B------:R-:W-:-:S04]  /*22d10*/  LEA R10, P0, R2, UR4, 0x2 ;  /* 0x00000004020a7c11 */ /* 0x000fc8000f8010ff */
[----:B------:R-:W-:-:S05]  /*22d20*/  LEA.HI.X R11, R2, UR5, R3, 0x2, P0 ;  /* 0x00000005020b7c11 */ /* 0x000fca00080f1403 */
[----:B------:R0:W5:Y:S04]  /*22d30*/  LDG.E R10, desc[UR60][R10.64] ;  /* 0x0000003c0a0a7981 */ /* 0x000168000c1e1900 */
.L_x_3569:
[----:B------:R-:W1:Y:S01]  /*22d40*/  S2R R3, SR_CgaCtaId ;  /* 0x0000000000037919 */ /* 0x000e620000008800 */
[----:B------:R-:W-:-:S04]  /*22d50*/  MOV R2, 0x400 ;  /* 0x0000040000027802 */ /* 0x000fc80000000f00 */
[----:B-1----:R-:W-:Y:S02]  /*22d60*/  LEA R2, R3, R2, 0x18 ;  /* 0x0000000203027211 */ /* 0x002fe400078ec0ff */
[----:B------:R-:W-:-:S03]  /*22d70*/  SHF.L.U32 R3, R8, 0x1f, RZ ;  /* 0x0000001f08037819 */ /* 0x000fc600000006ff */
[----:B------:R-:W-:-:S04]  /*22d80*/  IMAD R2, R7, 0x8, R2 ;  /* 0x0000000807027824 */ /* 0x000fc800078e0202 */
[----:B------:R-:W1:Y:S02]  /*22d90*/  SYNCS.PHASECHK.TRANS64.TRYWAIT P0, [R2+URZ+0x36840], R3 ;  /* 0x03684003020075a7 */ /* 0x000e64000800017f */
[----:B-1----:R-:W-:Y:S05]  /*22da0*/  @!P0 BRA `(.L_x_3570) ;  /* 0x0000002c00f08947 */ /* 0x002fea0003800000 */
.L_x_3667:
        /* <DEDUP_REMOVED lines=11> */
.L_x_3571:
        /* <DEDUP_REMOVED lines=37> */
.L_x_3668:
        /* <DEDUP_REMOVED lines=10> */
.L_x_3573:
[----:B------:R-:W2:Y:S02]  /*23150*/  LDL R3, [R1+0x10] ;  /* 0x0000100001037983 */ /* 0x000ea40000100800 */
[----:B--2---:R-:W-:-:S13]  /*23160*/  LOP3.LUT P0, RZ, R3, 0x40, RZ, 0xc0, !PT ;  /* 0x0000004003ff7812 */ /* 0x004fda000780c0ff */
[----:B------:R-:W-:Y:S05]  /*23170*/  @P0 BRA `(.L_x_3574) ;  /* 0x0000000000040947 */ /* 0x000fea0003800000 */
[----:B------:R-:W-:Y:S01]  /*23180*/  BPT.TRAP 0x1 ;  /* 0x000000040000795c */ /* 0x000fe20000300000 */
.L_x_3574:
        /* <DEDUP_REMOVED lines=36> */
.L_x_3568:
[----:B------:R-:W-:Y:S05]  /*233d0*/  BSYNC B1 ;  /* 0x0000000000017941 */ /* 0x000fea0003800000 */
.L_x_3567:
        /* <DEDUP_REMOVED lines=31> */
.L_x_3577:
[----:B------:R-:W2:Y:S01]  /*235d0*/  S2R R3, SR_CgaCtaId ;  /* 0x0000000000037919 */ /* 0x000ea20000008800 */
[----:B------:R-:W-:-:S04]  /*235e0*/  MOV R2, 0x400 ;  /* 0x0000040000027802 */ /* 0x000fc80000000f00 */
[----:B--2---:R-:W-:Y:S02]  /*235f0*/  LEA R2, R3, R2, 0x18 ;  /* 0x0000000203027211 */ /* 0x004fe400078ec0ff */
[----:B------:R-:W-:-:S03]  /*23600*/  SHF.L.U32 R3, R13, 0x1f, RZ ;  /* 0x0000001f0d037819 */ /* 0x000fc600000006ff */
[----:B------:R-:W-:-:S04]  /*23610*/  IMAD R2, R14, 0x8, R2 ;  /* 0x000000080e027824 */ /* 0x000fc800078e0202 */
[----:B------:R-:W2:Y:S02]  /*23620*/  SYNCS.PHASECHK.TRANS64.TRYWAIT P0, [R2+URZ+0x36840], R3 ;  /* 0x03684003020075a7 */ /* 0x000ea4000800017f */
[----:B--2---:R-:W-:Y:S05]  /*23630*/  @!P0 BRA `(.L_x_3578) ;  /* 0x0000002400f48947 */ /* 0x004fea0003800000 */
.L_x_3669:
        /* <DEDUP_REMOVED lines=11> */
.L_x_3579:
        /* <DEDUP_REMOVED lines=25> */
[----:B------:R-:W-:-:S03]  /*23880*/  UIADD3 UR16, UR8, 0x28400, URZ ;  /* 0x0002840008107890 */ /* 0x000fc6000fffe03f */
        /* <DEDUP_REMOVED lines=10> */
.L_x_3670:
        /* <DEDUP_REMOVED lines=10> */
.L_x_3581:
[----:B------:R-:W2:Y:S02]  /*239d0*/  LDL R3, [R1+0x10] ;  /* 0x0000100001037983 */ /* 0x000ea40000100800 */
[----:B--2---:R-:W-:-:S13]  /*239e0*/  LOP3.LUT P0, RZ, R3, 0x40, RZ, 0xc0, !PT ;  /* 0x0000004003ff7812 */ /* 0x004fda000780c0ff */
[----:B------:R-:W-:Y:S05]  /*239f0*/  @P0 BRA `(.L_x_3582) ;  /* 0x0000000000040947 */ /* 0x000fea0003800000 */
[----:B------:R-:W-:Y:S01]  /*23a00*/  BPT.TRAP 0x1 ;  /* 0x000000040000795c */ /* 0x000fe20000300000 */
.L_x_3582:
        /* <DEDUP_REMOVED lines=34> */
.L_x_3576:
[----:B------:R-:W-:Y:S05]  /*23c30*/  BSYNC B1 ;  /* 0x0000000000017941 */ /* 0x000fea0003800000 */
.L_x_3575:
[C---:B------:R-:W-:Y:S01]  /*23c40*/  ISETP.GT.AND P0, PT, R6.reuse, 0x1, PT ;  /* 0x000000010600780c */ /* 0x040fe20003f04270 */
[----:B------:R-:W-:-:S12]  /*23c50*/  VIADD R6, R6, 0xfffffffe ;  /* 0xfffffffe06067836 */ /* 0x000fd80000000000 */
[----:B------:R-:W-:Y:S05]  /*23c60*/  @P0 BRA `(.L_x_3583) ;  /* 0xffffffec00b40947 */ /* 0x000fea000383ffff */
.L_x_3556:
[----:B------:R-:W-:Y:S05]  /*23c70*/  BSYNC B0 ;  /* 0x0000000000007941 */ /* 0x000fea0003800000 */
.L_x_3555:
        /* <DEDUP_REMOVED lines=17> */
.L_x_3585:
[----:B------:R-:W-:Y:S05]  /*23d90*/  BSYNC B0 ;  /* 0x0000000000007941 */ /* 0x000fea0003800000 */
.L_x_3584:
        /* <DEDUP_REMOVED lines=11> */
.L_x_3671:
        /* <DEDUP_REMOVED lines=10> */
.L_x_3589:
[----:B------:R-:W2:Y:S02]  /*23ef0*/  LDL R0, [R1+0x10] ;  /* 0x0000100001007983 */ /* 0x000ea40000100800 */
[----:B--2---:R-:W-:-:S13]  /*23f00*/  LOP3.LUT P0, RZ, R0, 0x40, RZ, 0xc0, !PT ;  /* 0x0000004000ff7812 */ /* 0x004fda000780c0ff */
[----:B------:R-:W-:Y:S05]  /*23f10*/  @P0 BRA `(.L_x_3590) ;  /* 0x0000000000040947 */ /* 0x000fea0003800000 */
[----:B------:R-:W-:Y:S01]  /*23f20*/  BPT.TRAP 0x1 ;  /* 0x000000040000795c */ /* 0x000fe20000300000 */
.L_x_3590:
        /* <DEDUP_REMOVED lines=34> */
.L_x_3587:
[----:B------:R-:W-:Y:S05]  /*24150*/  BSYNC B0 ;  /* 0x0000000000007941 */ /* 0x000fea0003800000 */
.L_x_3586:
        /* <DEDUP_REMOVED lines=9> */
.L_x_3540:
[----:B------:R-:W-:Y:S05]  /*241f0*/  BSYNC B6 ;  /* 0x0000000000067941 */ /* 0x000fea0003800000 */
.L_x_3538:
[----:B------:R-:W-:-:S03]  /*24200*/  UMOV UR4, 0xffffffff ;  /* 0xffffffff00047882 */ /* 0x000fc60000000000 */
[----:B------:R-:W-:Y:S05]  /*24210*/  BRA.DIV UR4, `(.L_x_3591) ;  /* 0x0000001e04387947 */ /* 0x000fea000b800000 */
[----:B------:R2:W3:Y:S04]  /*24220*/  SHFL.IDX PT, R4, R16, RZ, 0x1f ;  /* 0x00001fff10047589 */ /* 0x0004e800000e0000 */
[----:B------:R2:W4:Y:S02]  /*24230*/  SHFL.IDX PT, R5, R16, 0x1, 0x1f ;  /* 0x00201f0010057f89 */ /* 0x00052400000e0000 */
.L_x_3675:
[----:B------:R-:W0:Y:S01]  /*24240*/  S2R R9, SR_TID.X ;  /* 0x0000000000097919 */ /* 0x000e220000002100 */
[----:B------:R-:W-:Y:S01]  /*24250*/  ULDC UR4, c[0x0][0xc14] ;  /* 0x0003050000047ab9 */ /* 0x000fe20000000800 */
[----:B------:R-:W-:Y:S01]  /*24260*/  BSSY B0, `(.L_x_3592) ;  /* 0x000000b000007945 */ /* 0x000fe20003800000 */
[----:B-1----:R-:W-:Y:S02]  /*24270*/  IMAD.U32 R0, RZ, RZ, UR4 ;  /* 0x00000004ff007e24 */ /* 0x002fe4000f8e00ff */
[----:B------:R-:W-:Y:S01]  /*24280*/  IMAD.MOV.U32 R3, RZ, RZ, RZ ;  /* 0x000000ffff037224 */ /* 0x000fe200078e00ff */
[----:B0-----:R-:W-:-:S04]  /*24290*/  LOP3.LUT R9, R9, 0x1f, RZ, 0xc0, !PT ;  /* 0x0000001f09097812 */ /* 0x001fc800078ec0ff */
[C---:B------:R-:W-:Y:S02]  /*242a0*/  ISETP.NE.AND P0, PT, R9.reuse, 0x1f, PT ;  /* 0x0000001f0900780c */ /* 0x040fe40003f05270 */
[----:B------:R-:W-:-:S04]  /*242b0*/  IADD3 R7, R9, R19, RZ ;  /* 0x0000001309077210 */ /* 0x000fc80007ffe0ff */
[----:B------:R-:W-:-:S13]  /*242c0*/  ISETP.GE.OR P0, PT, R7, R0, !P0 ;  /* 0x000000000700720c */ /* 0x000fda0004706670 */
[----:B------:R-:W-:Y:S05]  /*242d0*/  @P0 BRA `(.L_x_3593) ;  /* 0x00000000000c0947 */ /* 0x000fea0003800000 */
[----:B------:R-:W0:Y:S02]  /*242e0*/  LDC.64 R2, c[0x0][0xc58] ;  /* 0x00031600ff027b82 */ /* 0x000e240000000a00 */
[----:B0-----:R-:W-:-:S06]  /*242f0*/  IMAD.WIDE R2, R7, 0x4, R2 ;  /* 0x0000000407027825 */ /* 0x001fcc00078e0202 */
[----:B------:R0:W5:Y:S02]  /*24300*/  LDG.E R3, desc[UR60][R2.64] ;  /* 0x0000003c02037981 */ /* 0x000164000c1e1900 */
.L_x_3593:
[----:B------:R-:W-:Y:S05]  /*24310*/  BSYNC B0 ;  /* 0x0000000000007941 */ /* 0x000fea0003800000 */
.L_x_3592:
        /* <DEDUP_REMOVED lines=23> */
.L_x_3683:
[----:B------:R-:W-:Y:S02]  /*24490*/  ULDC UR4, c[0x0][0xc10] ;  /* 0x0003040000047ab9 */ /* 0x000fe40000000800 */
[----:B--2---:R-:W-:-:S04]  /*244a0*/  IMAD.U32 R16, RZ, RZ, UR4 ;  /* 0x00000004ff107e24 */ /* 0x004fc8000f8e00ff */
[----:B-1----:R-:W-:-:S04]  /*244b0*/  IMAD R14, R14, R16, RZ ;  /* 0x000000100e0e7224 */ /* 0x002fc800078e02ff */
[----:B----4-:R-:W-:-:S05]  /*244c0*/  IMAD.IADD R5, R5, 0x1, R14 ;  /* 0x0000000105057824 */ /* 0x010fca00078e020e */
[----:B---3--:R-:W-:-:S13]  /*244d0*/  ISETP.GT.AND P0, PT, R5, R4, PT ;  /* 0x000000040500720c */ /* 0x008fda0003f04270 */
[----:B------:R-:W-:Y:S05]  /*244e0*/  @P0 BRA `(.L_x_3595) ;  /* 0x0000000000b40947 */ /* 0x000fea0003800000 */
[----:B------:R-:W1:Y:S02]  /*244f0*/  LDC R0, c[0x0][0xc14] ;  /* 0x00030500ff007b82 */ /* 0x000e640000000800 */
.L_x_3600:
        /* <DEDUP_REMOVED lines=11> */
[----:B0-----:R-:W0:Y:S02]  /*245b0*/  LDC.64 R2, c[0x0][0xc58] ;  /* 0x00031600ff027b82 */ /* 0x001e240000000a00 */
[----:B0-----:R-:W-:-:S06]  /*245c0*/  IMAD.WIDE R2, R7, 0x4, R2 ;  /* 0x0000000407027825 */ /* 0x001fcc00078e0202 */
[----:B------:R1:W5:Y:S02]  /*245d0*/  LDG.E R3, desc[UR60][R2.64] ;  /* 0x0000003c02037981 */ /* 0x000364000c1e1900 */
.L_x_3598:
[----:B------:R-:W-:Y:S05]  /*245e0*/  BSYNC B0 ;  /* 0x0000000000007941 */ /* 0x000fea0003800000 */
.L_x_3597:
[----:B------:R-:W-:-:S03]  /*245f0*/  UMOV UR4, 0xffffffff ;  /* 0xffffffff00047882 */ /* 0x000fc60000000000 */
[----:B------:R-:W-:Y:S05]  /*24600*/  BRA.DIV UR4, `(.L_x_3599) ;  /* 0x0000001e04587947 */ /* 0x000fea000b800000 */
[----:B-----5:R-:W0:Y:S01]  /*24610*/  SHFL.UP PT, R14, R3, 0x1, RZ ;  /* 0x04200000030e7989 */ /* 0x020e2200000e00ff */
[C---:B------:R-:W-:Y:S02]  /*24620*/  ISETP.NE.AND P0, PT, R6.reuse, RZ, PT ;  /* 0x000000ff0600720c */ /* 0x040fe40003f05270 */
[----:B------:R-:W-:Y:S02]  /*24630*/  ISETP.GE.U32.AND P1, PT, R6, 0x2, PT ;  /* 0x000000020600780c */ /* 0x000fe40003f26070 */
[----:B01----:R-:W-:Y:S02]  /*24640*/  SEL R2, R14, RZ, P0 ;  /* 0x000000ff0e027207 */ /* 0x003fe40000000000 */
        /* <DEDUP_REMOVED lines=17> */
.L_x_3691:
[----:B------:R-:W-:Y:S02]  /*24760*/  ULDC UR4, c[0x0][0xc10] ;  /* 0x0003040000047ab9 */ /* 0x000fe40000000800 */
[----:B------:R-:W-:-:S04]  /*24770*/  IMAD.U32 R16, RZ, RZ, UR4 ;  /* 0x00000004ff107e24 */ /* 0x000fc8000f8e00ff */
[----:B-1----:R-:W-:-:S04]  /*24780*/  IMAD R14, R14, R16, RZ ;  /* 0x000000100e0e7224 */ /* 0x002fc800078e02ff */
[----:B------:R-:W-:-:S05]  /*24790*/  IMAD.IADD R5, R14, 0x1, R5 ;  /* 0x000000010e057824 */ /* 0x000fca00078e0205 */
[----:B------:R-:W-:-:S13]  /*247a0*/  ISETP.GT.AND P0, PT, R5, R4, PT ;  /* 0x000000040500720c */ /* 0x000fda0003f04270 */
[----:B------:R-:W-:Y:S05]  /*247b0*/  @!P0 BRA `(.L_x_3600) ;  /* 0xfffffffc00508947 */ /* 0x000fea000383ffff */
.L_x_3595:
[----:B------:R-:W-:Y:S01]  /*247c0*/  IADD3 R7, -R14, R5, RZ ;  /* 0x000000050e077210 */ /* 0x000fe20007ffe1ff */
[----:B------:R-:W-:-:S04]  /*247d0*/  UMOV UR4, 0xffffffff ;  /* 0xffffffff00047882 */ /* 0x000fc80000000000 */
[----:B------:R-:W-:-:S05]  /*247e0*/  IMAD R5, R2, R16, R7 ;  /* 0x0000001002057224 */ /* 0x000fca00078e0207 */
[----:B------:R-:W-:Y:S01]  /*247f0*/  ISETP.GT.AND P6, PT, R5, R4, PT ;  /* 0x000000040500720c */ /* 0x000fe20003fc4270 */
[----:B------:R-:W-:-:S12]  /*24800*/  BRA.DIV UR4, `(.L_x_3601) ;  /* 0x0000001e04ac7947 */ /* 0x000fd8000b800000 */
[----:B------:R-:W-:-:S04]  /*24810*/  VOTE.ANY R6, PT, !P6 ;  /* 0x0000000000067806 */ /* 0x000fc800070e0100 */
[----:B------:R-:W1:Y:S02]  /*24820*/  POPC R5, R6 ;  /* 0x0000000600057309 */ /* 0x000e640000000000 */
[----:B-1----:R1:W2:Y:S02]  /*24830*/  SHFL.IDX PT, R17, R3, R5, 0x1f ;  /* 0x00001f0503117589 */ /* 0x0022a400000e0000 */
.L_x_3695:
[----:B------:R-:W-:Y:S01]  /*24840*/  ISETP.NE.AND P0, PT, R6, RZ, PT ;  /* 0x000000ff0600720c */ /* 0x000fe20003f05270 */
[----:B------:R-:W-:-:S12]  /*24850*/  IMAD.MOV.U32 R14, RZ, RZ, RZ ;  /* 0x000000ffff0e7224 */ /* 0x000fd800078e00ff */
[----:B------:R-:W-:Y:S05]  /*24860*/  @!P0 BRA `(.L_x_3602) ;  /* 0x0000000000108947 */ /* 0x000fea0003800000 */
[----:B------:R-:W-:Y:S01]  /*24870*/  UMOV UR4, 0xffffffff ;  /* 0xffffffff00047882 */ /* 0x000fe20000000000 */
[----:B------:R-:W-:Y:S02]  /*24880*/  VIADD R12, R5, 0xffffffff ;  /* 0xffffffff050c7836 */ /* 0x000fe40000000000 */
[----:B------:R-:W-:Y:S05]  /*24890*/  BRA.DIV UR4, `(.L_x_3603) ;  /* 0x0000001e04d07947 */ /* 0x000fea000b800000 */
[----:B------:R3:W4:Y:S02]  /*248a0*/  SHFL.IDX PT, R14, R2, R12, 0x1f ;  /* 0x00001f0c020e7589 */ /* 0x00072400000e0000 */
.L_x_3602:
[-C--:B--2---:R-:W-:Y:S01]  /*248b0*/  IABS R6, R17.reuse ;  /* 0x0000001100067213 */ /* 0x084fe20000000000 */
[----:B----4-:R-:W-:Y:S01]  /*248c0*/  IMAD R16, R14, R16, R7 ;  /* 0x000000100e107224 */ /* 0x010fe200078e0207 */
[----:B------:R-:W-:Y:S01]  /*248d0*/  IABS R8, R17 ;  /* 0x0000001100087213 */ /* 0x000fe20000000000 */
[----:B0--3--:R-:W-:Y:S01]  /*248e0*/  IMAD.MOV.U32 R2, RZ, RZ, RZ ;  /* 0x000000ffff027224 */ /* 0x009fe200078e00ff */
[----:B------:R-:W0:Y:S01]  /*248f0*/  I2F.RP R7, R6 ;  /* 0x0000000600077306 */ /* 0x000e220000209400 */
[----:B------:R-:W-:Y:S02]  /*24900*/  IMAD.IADD R4, R4, 0x1, -R16 ;  /* 0x0000000104047824 */ /* 0x000fe400078e0a10 */
[----:B------:R-:W-:Y:S02]  /*24910*/  IMAD.MOV R8, RZ, RZ, -R8 ;  /* 0x000000ffff087224 */ /* 0x000fe400078e0a08 */
[----:B------:R-:W-:-:S03]  /*24920*/  IMAD.IADD R19, R5, 0x1, R19 ;  /* 0x0000000105137824 */ /* 0x000fc600078e0213 */
[----:B0-----:R-:W0:Y:S02]  /*24930*/  MUFU.RCP R7, R7 ;  /* 0x0000000700077308 */ /* 0x001e240000001000 */
[----:B0-----:R-:W-:-:S06]  /*24940*/  VIADD R9, R7, 0xffffffe ;  /* 0x0ffffffe07097836 */ /* 0x001fcc0000000000 */
[----:B-1----:R-:W0:Y:S02]  /*24950*/  F2I.FTZ.U32.TRUNC.NTZ R3, R9 ;  /* 0x0000000900037305 */ /* 0x002e24000021f000 */
[----:B0-----:R-:W-:-:S04]  /*24960*/  IMAD.MOV R11, RZ, RZ, -R3 ;  /* 0x000000ffff0b7224 */ /* 0x001fc800078e0a03 */
[----:B------:R-:W-:-:S04]  /*24970*/  IMAD R11, R11, R6, RZ ;  /* 0x000000060b0b7224 */ /* 0x000fc800078e02ff */
[----:B------:R-:W-:Y:S01]  /*24980*/  IMAD.HI.U32 R2, R3, R11, R2 ;  /* 0x0000000b03027227 */ /* 0x000fe200078e0002 */
        /* <DEDUP_REMOVED lines=17> */
.L_x_3596:
[----:B------:R-:W-:Y:S01]  /*24aa0*/  UMOV UR4, URZ ;  /* 0x0000003f00047c82 */ /* 0x000fe20008000000 */
[----:B------:R-:W-:Y:S01]  /*24ab0*/  UMOV UR5, URZ ;  /* 0x0000003f00057c82 */ /* 0x000fe20008000000 */
[----:B------:R-:W-:Y:S01]  /*24ac0*/  ULDC UR6, c[0x0][0xc14] ;  /* 0x0003050000067ab9 */ /* 0x000fe20000000800 */
[----:B------:R-:W-:Y:S02]  /*24ad0*/  IMAD.MOV.U32 R16, RZ, RZ, R4 ;  /* 0x000000ffff107224 */ /* 0x000fe400078e0004 */
[----:B------:R-:W-:Y:S02]  /*24ae0*/  IMAD.U32 R17, RZ, RZ, UR4 ;  /* 0x00000004ff117e24 */ /* 0x000fe4000f8e00ff */
[----:B------:R-:W-:Y:S02]  /*24af0*/  IMAD.U32 R18, RZ, RZ, UR5 ;  /* 0x00000005ff127e24 */ /* 0x000fe4000f8e00ff */
[----:B------:R-:W-:-:S07]  /*24b00*/  IMAD.U32 R19, RZ, RZ, UR6 ;  /* 0x00000006ff137e24 */ /* 0x000fce000f8e00ff */
.L_x_3604:
        /* <DEDUP_REMOVED lines=12> */
.L_x_3517:
        /* <DEDUP_REMOVED lines=12> */
.L_x_3698:
[----:B------:R-:W-:Y:S05]  /*24c90*/  BSYNC B0 ;  /* 0x0000000000007941 */ /* 0x000fea0003800000 */
.L_x_3606:
[----:B------:R-:W-:-:S03]  /*24ca0*/  UMOV UR4, 0xffffffff ;  /* 0xffffffff00047882 */ /* 0x000fc60000000000 */
[----:B------:R-:W-:Y:S05]  /*24cb0*/  BRA.DIV UR4, `(.L_x_3608) ;  /* 0x0000001e04007947 */ /* 0x000fea000b800000 */
[----:B------:R-:W1:Y:S02]  /*24cc0*/  S2R R2, SR_TID.X ;  /* 0x0000000000027919 */ /* 0x000e640000002100 */
[----:B-1----:R-:W-:-:S04]  /*24cd0*/  SHF.R.U32.HI R2, RZ, 0x5, R2 ;  /* 0x00000005ff027819 */ /* 0x002fc80000011602 */
[----:B------:R-:W-:-:S05]  /*24ce0*/  LOP3.LUT R2, R2, 0x3, RZ, 0xc0, !PT ;  /* 0x0000000302027812 */ /* 0x000fca00078ec0ff */
[----:B------:R1:W2:Y:S02]  /*24cf0*/  SHFL.IDX PT, R14, R2, RZ, 0x1f ;  /* 0x00001fff020e7589 */ /* 0x0002a400000e0000 */
.L_x_3701:
[----:B--2---:R-:W-:-:S13]  /*24d00*/  ISETP.NE.AND P0, PT, R14, RZ, PT ;  /* 0x000000ff0e00720c */ /* 0x004fda0003f05270 */
[----:B------:R-:W-:Y:S05]  /*24d10*/  @P0 BRA `(.L_x_3298) ;  /* 0x00000000009c0947 */ /* 0x000fea0003800000 */
[----:B------:R-:W-:-:S03]  /*24d20*/  UMOV UR4, 0xffffffff ;  /* 0xffffffff00047882 */ /* 0x000fc60000000000 */
[----:B------:R-:W-:Y:S05]  /*24d30*/  BRA.DIV UR4, `(.L_x_3609) ;  /* 0x0000001e04147947 */ /* 0x000fea000b800000 */
[----:B------:R-:W-:-:S13]  /*24d40*/  ELECT P6, URZ, PT ;  /* 0x00000000003f782f */ /* 0x000fda00038c0000 */
.L_x_3704:
        /* <DEDUP_REMOVED lines=8> */
.L_x_3610:
        /* <DEDUP_REMOVED lines=14> */
.L_x_3705:
[----:B------:R-:W1:Y:S02]  /*24eb0*/  SYNCS.PHASECHK.TRANS64.TRYWAIT P0, [R7+URZ], R2 ;  /* 0x00000002070075a7 */ /* 0x000e64000800017f */
[----:B-1----:R-:W-:Y:S05]  /*24ec0*/  @!P0 BRA `(.L_x_3612) ;  /* 0x0000001800e48947 */ /* 0x002fea0003800000 */
.L_x_3706:
[----:B------:R-:W-:Y:S05]  /*24ed0*/  @!P2 BRA `(.L_x_3613) ;  /* 0x000000000004a947 */ /* 0x000fea0003800000 */
[----:B------:R-:W-:Y:S01]  /*24ee0*/  BPT.TRAP 0x1 ;  /* 0x000000040000795c */ /* 0x000fe20000300000 */
.L_x_3613:
[----:B------:R-:W2:Y:S01]  /*24ef0*/  LDL.LU R4, [R1] ;  /* 0x0000000001047983 */ /* 0x000ea20000300800 */
[----:B------:R-:W-:-:S04]  /*24f00*/  VIADD R0, R0, 0x36860 ;  /* 0x0003686000007836 */ /* 0x000fc80000000000 */
[----:B--2---:R-:W-:-:S04]  /*24f10*/  IMAD R4, R4, 0x8, R0 ;  /* 0x0000000804047824 */ /* 0x004fc800078e0200 */
[----:B------:R-:W2:Y:S02]  /*24f20*/  SYNCS.PHASECHK.TRANS64.TRYWAIT P0, [R4+URZ], R5 ;  /* 0x00000005040075a7 */ /* 0x000ea4000800017f */
[----:B--2---:R-:W-:Y:S05]  /*24f30*/  @!P0 BRA `(.L_x_3614) ;  /* 0x0000001800dc8947 */ /* 0x004fea0003800000 */
.L_x_3707:
[----:B------:R-:W-:-:S07]  /*24f40*/  IMAD R3, R3, 0x8, R0 ;  /* 0x0000000803037824 */ /* 0x000fce00078e0200 */
.L_x_3615:
[----:B---3--:R3:W4:Y:S02]  /*24f50*/  SYNCS.PHASECHK.TRANS64.TRYWAIT P0, [R3+URZ], R2 ;  /* 0x00000002030075a7 */ /* 0x008724000800017f */
[----:B----4-:R-:W-:Y:S05]  /*24f60*/  @!P0 NANOSLEEP.SYNCS 0x989680 ;  /* 0x009896800000895d */ /* 0x010fea0003900000 */
[----:B------:R-:W4:Y:S02]  /*24f70*/  @!P0 SYNCS.PHASECHK.TRANS64 P0, [R3+URZ], R2 ;  /* 0x00000002030085a7 */ /* 0x000f24000800007f */
[----:B----4-:R-:W-:Y:S05]  /*24f80*/  @!P0 BRA `(.L_x_3615) ;  /* 0xfffffffc00f08947 */ /* 0x010fea000383ffff */
.L_x_3298:
[----:B------:R-:W-:Y:S05]  /*24f90*/  BSYNC B7 ;  /* 0x0000000000077941 */ /* 0x000fea0003800000 */
.L_x_3295:
[----:B------:R-:W-:Y:S05]  /*24fa0*/  EXIT ;  /* 0x000000000000794d */ /* 0x000fea0003800000 */
.L_x_3316:
[----:B0-----:R0:W1:Y:S02]  /*24fb0*/  SYNCS.PHASECHK.TRANS64.TRYWAIT P5, [R100+URZ+0x36890], R101 ;  /* 0x03689065640075a7 */ /* 0x00106400080a017f */
[----:B-1----:R-:W-:Y:S05]  /*24fc0*/  @!P5 NANOSLEEP.SYNCS 0x989680 ;  /* 0x009896800000d95d */ /* 0x002fea0003900000 */
[----:B------:R-:W1:Y:S02]  /*24fd0*/  @!P5 SYNCS.PHASECHK.TRANS64 P5, [R100+URZ+0x36890], R101 ;  /* 0x036890656400d5a7 */ /* 0x000e6400080a007f */
[----:B-1----:R-:W-:Y:S05]  /*24fe0*/  @!P5 BRA `(.L_x_3316) ;  /* 0xfffffffc00f0d947 */ /* 0x002fea000383ffff */
[----:B------:R-:W-:Y:S05]  /*24ff0*/  BRA `(.L_x_3616) ;  /* 0xfffffde800207947 */ /* 0x000fea000383ffff */
.L_x_3370:
[----:B-1----:R1:W3:Y:S02]  /*25000*/  SYNCS.PHASECHK.TRANS64.TRYWAIT P5, [R100+URZ+0x36890], R101 ;  /* 0x03689065640075a7 */ /* 0x0022e400080a017f */
[----:B---3--:R-:W-:Y:S05]  /*25010*/  @!P5 NANOSLEEP.SYNCS 0x989680 ;  /* 0x009896800000d95d */ /* 0x008fea0003900000 */
[----:B------:R-:W3:Y:S02]  /*25020*/  @!P5 SYNCS.PHASECHK.TRANS64 P5, [R100+URZ+0x36890], R101 ;  /* 0x036890656400d5a7 */ /* 0x000ee400080a007f */
[----:B---3--:R-:W-:Y:S05]  /*25030*/  @!P5 BRA `(.L_x_3370) ;  /* 0xfffffffc00f0d947 */ /* 0x008fea000383ffff */
[----:B------:R-:W-:Y:S05]  /*25040*/  BRA `(.L_x_3617) ;  /* 0xfffffe1c00947947 */ /* 0x000fea000383ffff */
.L_x_3395:
[----:B-1----:R1:W2:Y:S02]  /*25050*/  SYNCS.PHASECHK.TRANS64.TRYWAIT P3, [R100+URZ+0x36890], R101 ;  /* 0x03689065640075a7 */ /* 0x0022a4000806017f */
[----:B--2---:R-:W-:Y:S05]  /*25060*/  @!P3 NANOSLEEP.SYNCS 0x989680 ;  /* 0x009896800000b95d */ /* 0x004fea0003900000 */
[----:B------:R-:W2:Y:S02]  /*25070*/  @!P3 SYNCS.PHASECHK.TRANS64 P3, [R100+URZ+0x36890], R101 ;  /* 0x036890656400b5a7 */ /* 0x000ea4000806007f */
[----:B--2---:R-:W-:Y:S05]  /*25080*/  @!P3 BRA `(.L_x_3395) ;  /* 0xfffffffc00f0b947 */ /* 0x004fea000383ffff */
[----:B------:R-:W-:Y:S05]  /*25090*/  BRA `(.L_x_3618) ;  /* 0xfffffe5000307947 */ /* 0x000fea000383ffff */
.L_x_3401:
[----:B0-----:R0:W1:Y:S02]  /*250a0*/  SYNCS.PHASECHK.TRANS64.TRYWAIT P2, [R100+URZ+0x368b0], R101 ;  /* 0x0368b065640075a7 */ /* 0x001064000804017f */
[----:B-1----:R-:W-:Y:S05]  /*250b0*/  @!P2 NANOSLEEP.SYNCS 0x989680 ;  /* 0x009896800000a95d */ /* 0x002fea0003900000 */
[----:B------:R-:W1:Y:S02]  /*250c0*/  @!P2 SYNCS.PHASECHK.TRANS64 P2, [R100+URZ+0x368b0], R101 ;  /* 0x0368b0656400a5a7 */ /* 0x000e64000804007f */
[----:B-1----:R-:W-:Y:S05]  /*250d0*/  @!P2 BRA `(.L_x_3401) ;  /* 0xfffffffc00f0a947 */ /* 0x002fea000383ffff */
[----:B------:R-:W-:Y:S05]  /*250e0*/  BRA `(.L_x_3619) ;  /* 0xfffffe5400487947 */ /* 0x000fea000383ffff */
.L_x_3421:
        /* <DEDUP_REMOVED lines=8> */
.L_x_3621:
[----:B------:R-:W-:Y:S05]  /*25170*/  BSYNC B1 ;  /* 0x0000000000017941 */ /* 0x000fea0003800000 */
.L_x_3620:
[----:B------:R-:W-:Y:S05]  /*25180*/  BRA `(.L_x_3622) ;  /* 0xfffffe6c001c7947 */ /* 0x000fea000383ffff */
.L_x_3422:
        /* <DEDUP_REMOVED lines=8> */
.L_x_3624:
[----:B------:R-:W-:Y:S05]  /*25210*/  BSYNC B1 ;  /* 0x0000000000017941 */ /* 0x000fea0003800000 */
.L_x_3623:
[----:B------:R-:W-:Y:S05]  /*25220*/  BRA `(.L_x_3625) ;  /* 0xfffffe6c00007947 */ /* 0x000fea000383ffff */
.L_x_3423:
[----:B------:R-:W-:Y:S01]  /*25230*/  BSSY B1, `(.L_x_3626) ;  /* 0x0000008000017945 */ /* 0x000fe20003800000 */
[----:B------:R-:W-:Y:S01]  /*25240*/  IMAD.MOV.U32 R13, RZ, RZ, R40 ;  /* 0x000000ffff0d7224 */ /* 0x000fe200078e0028 */
[----:B------:R-:W-:Y:S01]  /*25250*/  MOV R15, 0xffffffff ;  /* 0xffffffff000f7802 */ /* 0x000fe20000000f00 */
[----:B------:R-:W-:Y:S02]  /*25260*/  IMAD.MOV.U32 R12, RZ, RZ, RZ ;  /* 0x000000ffff0c7224 */ /* 0x000fe400078e00ff */
[----:B------:R-:W-:-:S07]  /*25270*/  IMAD.MOV.U32 R11, RZ, RZ, 0x1c1f ;  /* 0x00001c1fff0b7424 */ /* 0x000fce00078e00ff */
[----:B------:R-:W-:Y:S05]  /*25280*/  WARPSYNC.COLLECTIVE R15, `(.L_x_3627) ;  /* 0x000000000f087348 */ /* 0x000fea0003c00000 */
[----:B------:R0:W1:Y:S02]  /*25290*/  SHFL.IDX P6, R14, R13, R12, R11 ;  /* 0x0000000c0d0e7389 */ /* 0x00006400000c000b */
[----:B01----:R-:W-:Y:S01]  /*252a0*/  ENDCOLLECTIVE ;  /* 0x000000000000791b */ /* 0x003fe20003800000 */
.L_x_3627:
[----:B------:R-:W-:Y:S05]  /*252b0*/  BSYNC B1 ;  /* 0x0000000000017941 */ /* 0x000fea0003800000 */
.L_x_3626:
[----:B------:R-:W-:Y:S05]  /*252c0*/  BRA `(.L_x_3628) ;  /* 0xfffffe6800e47947 */ /* 0x000fea000383ffff */
.L_x_3424:
        /* <DEDUP_REMOVED lines=8> */
.L_x_3630:
[----:B------:R-:W-:Y:S05]  /*25350*/  BSYNC B1 ;  /* 0x0000000000017941 */ /* 0x000fea0003800000 */
.L_x_3629:
[----:B------:R-:W-:Y:S05]  /*25360*/  BRA `(.L_x_3631) ;  /* 0xfffffe6800c87947 */ /* 0x000fea000383ffff */
.L_x_3426:
[----:B0-----:R0:W1:Y:S02]  /*25370*/  SYNCS.PHASECHK.TRANS64.TRYWAIT P1, [R2+URZ+0x36800], R5 ;  /* 0x03680005020075a7 */ /* 0x001064000802017f */
[----:B-1----:R-:W-:Y:S05]  /*25380*/  @!P1 NANOSLEEP.SYNCS 0x989680 ;  /* 0x009896800000995d */ /* 0x002fea0003900000 */
[----:B------:R-:W1:Y:S02]  /*25390*/  @!P1 SYNCS.PHASECHK.TRANS64 P1, [R2+URZ+0x36800], R5 ;  /* 0x03680005020095a7 */ /* 0x000e64000802007f */
[----:B-1----:R-:W-:Y:S05]  /*253a0*/  @!P1 BRA `(.L_x_3426) ;  /* 0xfffffffc00f09947 */ /* 0x002fea000383ffff */
[----:B------:R-:W-:Y:S05]  /*253b0*/  BRA `(.L_x_3632) ;  /* 0xfffffe6c00087947 */ /* 0x000fea000383ffff */
.L_x_3452:
        /* <DEDUP_REMOVED lines=8> */
.L_x_3634:
[----:B------:R-:W-:Y:S05]  /*25440*/  BSYNC B1 ;  /* 0x0000000000017941 */ /* 0x000fea0003800000 */
.L_x_3633:
[----:B------:R-:W-:Y:S05]  /*25450*/  BRA `(.L_x_3635) ;  /* 0xfffffe90008c7947 */ /* 0x000fea000383ffff */
.L_x_3453:
        /* <DEDUP_REMOVED lines=8> */
.L_x_3637:
[----:B------:R-:W-:Y:S05]  /*254e0*/  BSYNC B1 ;  /* 0x0000000000017941 */ /* 0x000fea0003800000 */
.L_x_3636:
[----:B------:R-:W-:Y:S05]  /*254f0*/  BRA `(.L_x_3638) ;  /* 0xfffffe9000707947 */ /* 0x000fea000383ffff */
.L_x_3454:
        /* <DEDUP_REMOVED lines=8> */
.L_x_3640:
[----:B------:R-:W-:Y:S05]  /*25580*/  BSYNC B1 ;  /* 0x0000000000017941 */ /* 0x000fea0003800000 */
.L_x_3639:
[----:B------:R-:W-:Y:S05]  /*25590*/  BRA `(.L_x_3641) ;  /* 0xfffffe9000547947 */ /* 0x000fea000383ffff */
.L_x_3455:
        /* <DEDUP_REMOVED lines=8> */
.L_x_3643:
[----:B------:R-:W-:Y:S05]  /*25620*/  BSYNC B1 ;  /* 0x0000000000017941 */ /* 0x000fea0003800000 */
.L_x_3642:
[----:B------:R-:W-:Y:S05]  /*25630*/  BRA `(.L_x_3644) ;  /* 0xfffffe9000387947 */ /* 0x000fea000383ffff */
.L_x_3457:
[----:B0-----:R0:W1:Y:S02]  /*25640*/  SYNCS.PHASECHK.TRANS64.TRYWAIT P0, [R2+URZ+0x36800], R3 ;  /* 0x03680003020075a7 */ /* 0x001064000800017f */
[----:B-1----:R-:W-:Y:S05]  /*25650*/  @!P0 NANOSLEEP.SYNCS 0x989680 ;  /* 0x009896800000895d */ /* 0x002fea0003900000 */
[----:B------:R-:W1:Y:S02]  /*25660*/  @!P0 SYNCS.PHASECHK.TRANS64 P0, [R2+URZ+0x36800], R3 ;  /* 0x03680003020085a7 */ /* 0x000e64000800007f */
[----:B-1----:R-:W-:Y:S05]  /*25670*/  @!P0 BRA `(.L_x_3457) ;  /* 0xfffffffc00f08947 */ /* 0x002fea000383ffff */
[----:B------:R-:W-:Y:S05]  /*25680*/  BRA `(.L_x_3645) ;  /* 0xfffffe90007c7947 */ /* 0x000fea000383ffff */
.L_x_3471:
[----:B-1----:R1:W2:Y:S02]  /*25690*/  SYNCS.PHASECHK.TRANS64.TRYWAIT P2, [R0+URZ+0x36830], R3 ;  /* 0x03683003000075a7 */ /* 0x0022a4000804017f */
[----:B--2---:R-:W-:Y:S05]  /*256a0*/  @!P2 NANOSLEEP.SYNCS 0x989680 ;  /* 0x009896800000a95d */ /* 0x004fea0003900000 */
[----:B------:R-:W2:Y:S02]  /*256b0*/  @!P2 SYNCS.PHASECHK.TRANS64 P2, [R0+URZ+0x36830], R3 ;  /* 0x036830030000a5a7 */ /* 0x000ea4000804007f */
[----:B--2---:R-:W-:Y:S05]  /*256c0*/  @!P2 BRA `(.L_x_3471) ;  /* 0xfffffffc00f0a947 */ /* 0x004fea000383ffff */
[----:B------:R-:W-:Y:S05]  /*256d0*/  BRA `(.L_x_3470) ;  /* 0xfffffeb4006c7947 */ /* 0x000fea000383ffff */
.L_x_3478:
[----:B-1----:R1:W2:Y:S02]  /*256e0*/  SYNCS.PHASECHK.TRANS64.TRYWAIT P2, [R14+URZ+0x36830], R5 ;  /* 0x036830050e0075a7 */ /* 0x0022a4000804017f */
[----:B--2---:R-:W-:Y:S05]  /*256f0*/  @!P2 NANOSLEEP.SYNCS 0x989680 ;  /* 0x009896800000a95d */ /* 0x004fea0003900000 */
[----:B------:R-:W2:Y:S02]  /*25700*/  @!P2 SYNCS.PHASECHK.TRANS64 P2, [R14+URZ+0x36830], R5 ;  /* 0x036830050e00a5a7 */ /* 0x000ea4000804007f */
[----:B--2---:R-:W-:Y:S05]  /*25710*/  @!P2 BRA `(.L_x_3478) ;  /* 0xfffffffc00f0a947 */ /* 0x004fea000383ffff */
[----:B------:R-:W-:Y:S05]  /*25720*/  BRA `(.L_x_3477) ;  /* 0xffffff0c00f07947 */ /* 0x000fea000383ffff */
.L_x_3483:
[----:B-1----:R1:W2:Y:S02]  /*25730*/  SYNCS.PHASECHK.TRANS64.TRYWAIT P2, [R15+URZ+0x36850], R0 ;  /* 0x036850000f0075a7 */ /* 0x0022a4000804017f */
[----:B--2---:R-:W-:Y:S05]  /*25740*/  @!P2 NANOSLEEP.SYNCS 0x989680 ;  /* 0x009896800000a95d */ /* 0x004fea0003900000 */
[----:B------:R-:W2:Y:S02]  /*25750*/  @!P2 SYNCS.PHASECHK.TRANS64 P2, [R15+URZ+0x36850], R0 ;  /* 0x036850000f00a5a7 */ /* 0x000ea4000804007f */
[----:B--2---:R-:W-:Y:S05]  /*25760*/  @!P2 BRA `(.L_x_3483) ;  /* 0xfffffffc00f0a947 */ /* 0x004fea000383ffff */
[----:B------:R-:W-:Y:S05]  /*25770*/  BRA `(.L_x_3482) ;  /* 0xffffff4400947947 */ /* 0x000fea000383ffff */
.L_x_3489:
[----:B-1----:R1:W2:Y:S02]  /*25780*/  SYNCS.PHASECHK.TRANS64.TRYWAIT P0, [R12+URZ+0x36850], R3 ;  /* 0x036850030c0075a7 */ /* 0x0022a4000800017f */
[----:B--2---:R-:W-:Y:S05]  /*25790*/  @!P0 NANOSLEEP.SYNCS 0x989680 ;  /* 0x009896800000895d */ /* 0x004fea0003900000 */
[----:B------:R-:W2:Y:S02]  /*257a0*/  @!P0 SYNCS.PHASECHK.TRANS64 P0, [R12+URZ+0x36850], R3 ;  /* 0x036850030c0085a7 */ /* 0x000ea4000800007f */
[----:B--2---:R-:W-:Y:S05]  /*257b0*/  @!P0 BRA `(.L_x_3489) ;  /* 0xfffffffc00f08947 */ /* 0x004fea000383ffff */
[----:B------:R-:W-:Y:S05]  /*257c0*/  BRA `(.L_x_3488) ;  /* 0xffffff6800507947 */ /* 0x000fea000383ffff */
.L_x_3521:
        /* <DEDUP_REMOVED lines=11> */
.L_x_3647:
[----:B------:R-:W-:Y:S05]  /*25880*/  BSYNC B1 ;  /* 0x0000000000017941 */ /* 0x000fea0003800000 */
.L_x_3646:
[----:B------:R-:W-:Y:S05]  /*25890*/  BRA `(.L_x_3648) ;  /* 0xffffffa800607947 */ /* 0x000fea000383ffff */
.L_x_3522:
[----:B------:R-:W-:Y:S01]  /*258a0*/  BSSY B1, `(.L_x_3649) ;  /* 0x0000006000017945 */ /* 0x000fe20003800000 */
[----:B------:R-:W-:-:S07]  /*258b0*/  IMAD.MOV.U32 R15, RZ, RZ, -0x1 ;  /* 0xffffffffff0f7424 */ /* 0x000fce00078e00ff */
[----:B-----5:R-:W-:Y:S05]  /*258c0*/  WARPSYNC.COLLECTIVE R15, `(.L_x_3650) ;  /* 0x000000000f0c7348 */ /* 0x020fea0003c00000 */
[----:B------:R-:W-:Y:S02]  /*258d0*/  ELECT P6, UR62, PT ;  /* 0x00000000003e782f */ /* 0x000fe400038c0000 */
[----:B------:R-:W-:Y:S01]  /*258e0*/  MOV R14, UR62 ;  /* 0x0000003e000e7c02 */ /* 0x000fe20008000f00 */
[----:B-----5:R-:W-:Y:S10]  /*258f0*/  ENDCOLLECTIVE ;  /* 0x000000000000791b */ /* 0x020ff40003800000 */
.L_x_3650:
[----:B------:R-:W-:Y:S05]  /*25900*/  BSYNC B1 ;  /* 0x0000000000017941 */ /* 0x000fea0003800000 */
.L_x_3649:
[----:B------:R-:W-:Y:S05]  /*25910*/  BRA `(.L_x_3651) ;  /* 0xffffffa8004c7947 */ /* 0x000fea000383ffff */
.L_x_3524:
[----:B0-----:R0:W1:Y:S02]  /*25920*/  SYNCS.PHASECHK.TRANS64.TRYWAIT P0, [R9+URZ+0x36820], R5 ;  /* 0x03682005090075a7 */ /* 0x001064000800017f */
[----:B-1----:R-:W-:Y:S05]  /*25930*/  @!P0 NANOSLEEP.SYNCS 0x989680 ;  /* 0x009896800000895d */ /* 0x002fea0003900000 */
[----:B------:R-:W1:Y:S02]  /*25940*/  @!P0 SYNCS.PHASECHK.TRANS64 P0, [R9+URZ+0x36820], R5 ;  /* 0x03682005090085a7 */ /* 0x000e64000800007f */
[----:B-1----:R-:W-:Y:S05]  /*25950*/  @!P0 BRA `(.L_x_3524) ;  /* 0xfffffffc00f08947 */ /* 0x002fea000383ffff */
[----:B------:R-:W-:Y:S05]  /*25960*/  BRA `(.L_x_3652) ;  /* 0xffffffa800687947 */ /* 0x000fea000383ffff */
.L_x_3527:
[----:B0-----:R0:W1:Y:S02]  /*25970*/  SYNCS.PHASECHK.TRANS64.TRYWAIT P0, [R5+URZ+0x368a0], R10 ;  /* 0x0368a00a050075a7 */ /* 0x001064000800017f */
[----:B-1----:R-:W-:Y:S05]  /*25980*/  @!P0 NANOSLEEP.SYNCS 0x989680 ;  /* 0x009896800000895d */ /* 0x002fea0003900000 */
[----:B------:R-:W1:Y:S02]  /*25990*/  @!P0 SYNCS.PHASECHK.TRANS64 P0, [R5+URZ+0x368a0], R10 ;  /* 0x0368a00a050085a7 */ /* 0x000e64000800007f */
[----:B-1----:R-:W-:Y:S05]  /*259a0*/  @!P0 BRA `(.L_x_3527) ;  /* 0xfffffffc00f08947 */ /* 0x002fea000383ffff */
[----:B------:R-:W-:Y:S05]  /*259b0*/  BRA `(.L_x_3653) ;  /* 0xffffffa800787947 */ /* 0x000fea000383ffff */
.L_x_3529:
[----:B-1----:R1:W2:Y:S02]  /*259c0*/  SYNCS.PHASECHK.TRANS64.TRYWAIT P0, [R5+URZ+0x368c0], R10 ;  /* 0x0368c00a050075a7 */ /* 0x0022a4000800017f */
[----:B--2---:R-:W-:Y:S05]  /*259d0*/  @!P0 NANOSLEEP.SYNCS 0x989680 ;  /* 0x009896800000895d */ /* 0x004fea0003900000 */
[----:B------:R-:W2:Y:S02]  /*259e0*/  @!P0 SYNCS.PHASECHK.TRANS64 P0, [R5+URZ+0x368c0], R10 ;  /* 0x0368c00a050085a7 */ /* 0x000ea4000800007f */
[----:B--2---:R-:W-:Y:S05]  /*259f0*/  @!P0 BRA `(.L_x_3529) ;  /* 0xfffffffc00f08947 */ /* 0x004fea000383ffff */
[----:B------:R-:W-:Y:S05]  /*25a00*/  BRA `(.L_x_3654) ;  /* 0xffffffac00047947 */ /* 0x000fea000383ffff */
.L_x_3533:
[----:B0-----:R0:W1:Y:S02]  /*25a10*/  SYNCS.PHASECHK.TRANS64.TRYWAIT P0, [R6+URZ+0x368a0], R7 ;  /* 0x0368a007060075a7 */ /* 0x001064000800017f */
[----:B-1----:R-:W-:Y:S05]  /*25a20*/  @!P0 NANOSLEEP.SYNCS 0x989680 ;  /* 0x009896800000895d */ /* 0x002fea0003900000 */
[----:B------:R-:W1:Y:S02]  /*25a30*/  @!P0 SYNCS.PHASECHK.TRANS64 P0, [R6+URZ+0x368a0], R7 ;  /* 0x0368a007060085a7 */ /* 0x000e64000800007f */
[----:B-1----:R-:W-:Y:S05]  /*25a40*/  @!P0 BRA `(.L_x_3533) ;  /* 0xfffffffc00f08947 */ /* 0x002fea000383ffff */
[----:B------:R-:W-:Y:S05]  /*25a50*/  BRA `(.L_x_3655) ;  /* 0xffffffac00d87947 */ /* 0x000fea000383ffff */
.L_x_3535:
[----:B-1----:R1:W2:Y:S02]  /*25a60*/  SYNCS.PHASECHK.TRANS64.TRYWAIT P1, [R6+URZ+0x368c0], R7 ;  /* 0x0368c007060075a7 */ /* 0x0022a4000802017f */
[----:B--2---:R-:W-:Y:S05]  /*25a70*/  @!P1 NANOSLEEP.SYNCS 0x989680 ;  /* 0x009896800000995d */ /* 0x004fea0003900000 */
[----:B------:R-:W2:Y:S02]  /*25a80*/  @!P1 SYNCS.PHASECHK.TRANS64 P1, [R6+URZ+0x368c0], R7 ;  /* 0x0368c007060095a7 */ /* 0x000ea4000802007f */
[----:B--2---:R-:W-:Y:S05]  /*25a90*/  @!P1 BRA `(.L_x_3535) ;  /* 0xfffffffc00f09947 */ /* 0x004fea000383ffff */
[----:B------:R-:W-:Y:S05]  /*25aa0*/  BRA `(.L_x_3656) ;  /* 0xffffffb0005c7947 */ /* 0x000fea000383ffff */
.L_x_3547:
        /* <DEDUP_REMOVED lines=11> */
.L_x_3658:
[----:B------:R-:W-:Y:S05]  /*25b60*/  BSYNC B0 ;  /* 0x0000000000007941 */ /* 0x000fea0003800000 */
.L_x_3657:
[----:B------:R-:W-:Y:S05]  /*25b70*/  BRA `(.L_x_3659) ;  /* 0xffffffbc00647947 */ /* 0x000fea000383ffff */
.L_x_3548:
[----:B------:R-:W-:Y:S01]  /*25b80*/  BSSY B0, `(.L_x_3660) ;  /* 0x0000006000007945 */ /* 0x000fe20003800000 */
[----:B------:R-:W-:-:S07]  /*25b90*/  IMAD.MOV.U32 R15, RZ, RZ, -0x1 ;  /* 0xffffffffff0f7424 */ /* 0x000fce00078e00ff */
[----:B------:R-:W-:Y:S05]  /*25ba0*/  WARPSYNC.COLLECTIVE R15, `(.L_x_3661) ;  /* 0x000000000f0c7348 */ /* 0x000fea0003c00000 */
[----:B------:R-:W-:Y:S02]  /*25bb0*/  ELECT P6, UR62, PT ;  /* 0x00000000003e782f */ /* 0x000fe400038c0000 */
[----:B------:R-:W-:Y:S01]  /*25bc0*/  MOV R14, UR62 ;  /* 0x0000003e000e7c02 */ /* 0x000fe20008000f00 */
[----:B------:R-:W-:Y:S10]  /*25bd0*/  ENDCOLLECTIVE ;  /* 0x000000000000791b */ /* 0x000ff40003800000 */
.L_x_3661:
[----:B------:R-:W-:Y:S05]  /*25be0*/  BSYNC B0 ;  /* 0x0000000000007941 */ /* 0x000fea0003800000 */
.L_x_3660:
[----:B------:R-:W-:Y:S05]  /*25bf0*/  BRA `(.L_x_3662) ;  /* 0xffffffbc005c7947 */ /* 0x000fea000383ffff */
.L_x_3551:
[----:B0-----:R0:W1:Y:S02]  /*25c00*/  SYNCS.PHASECHK.TRANS64.TRYWAIT P0, [R6+URZ+0x36840], R7 ;  /* 0x03684007060075a7 */ /* 0x001064000800017f */
[----:B-1----:R-:W-:Y:S05]  /*25c10*/  @!P0 NANOSLEEP.SYNCS 0x989680 ;  /* 0x009896800000895d */ /* 0x002fea0003900000 */
[----:B------:R-:W1:Y:S02]  /*25c20*/  @!P0 SYNCS.PHASECHK.TRANS64 P0, [R6+URZ+0x36840], R7 ;  /* 0x03684007060085a7 */ /* 0x000e64000800007f */
[----:B-1----:R-:W-:Y:S05]  /*25c30*/  @!P0 BRA `(.L_x_3551) ;  /* 0xfffffffc00f08947 */ /* 0x002fea000383ffff */
[----:B------:R-:W-:Y:S05]  /*25c40*/  BRA `(.L_x_3663) ;  /* 0xffffffbc00cc7947 */ /* 0x000fea000383ffff */
.L_x_3554:
        /* <DEDUP_REMOVED lines=8> */
.L_x_3562:
[----:B0-----:R0:W1:Y:S02]  /*25cd0*/  SYNCS.PHASECHK.TRANS64.TRYWAIT P0, [R8+URZ+0x36840], R9 ;  /* 0x03684009080075a7 */ /* 0x001064000800017f */
[----:B-1----:R-:W-:Y:S05]  /*25ce0*/  @!P0 NANOSLEEP.SYNCS 0x989680 ;  /* 0x009896800000895d */ /* 0x002fea0003900000 */
[----:B------:R-:W1:Y:S02]  /*25cf0*/  @!P0 SYNCS.PHASECHK.TRANS64 P0, [R8+URZ+0x36840], R9 ;  /* 0x03684009080085a7 */ /* 0x000e64000800007f */
[----:B-1----:R-:W-:Y:S05]  /*25d00*/  @!P0 BRA `(.L_x_3562) ;  /* 0xfffffffc00f08947 */ /* 0x002fea000383ffff */
[----:B------:R-:W-:Y:S05]  /*25d10*/  BRA `(.L_x_3665) ;  /* 0xffffffc400dc7947 */ /* 0x000fea000383ffff */
.L_x_3564:
[----:B0-----:R0:W1:Y:S02]  /*25d20*/  SYNCS.PHASECHK.TRANS64.TRYWAIT P0, [R8+URZ+0x36860], R9 ;  /* 0x03686009080075a7 */ /* 0x001064000800017f */
[----:B-1----:R-:W-:Y:S05]  /*25d30*/  @!P0 NANOSLEEP.SYNCS 0x989680 ;  /* 0x009896800000895d */ /* 0x002fea0003900000 */
[----:B------:R-:W1:Y:S02]  /*25d40*/  @!P0 SYNCS.PHASECHK.TRANS64 P0, [R8+URZ+0x36860], R9 ;  /* 0x03686009080085a7 */ /* 0x000e64000800007f */
[----:B-1----:R-:W-:Y:S05]  /*25d50*/  @!P0 BRA `(.L_x_3564) ;  /* 0xfffffffc00f08947 */ /* 0x002fea000383ffff */
[----:B------:R-:W-:Y:S05]  /*25d60*/  BRA `(.L_x_3666) ;  /* 0xffffffc800887947 */ /* 0x000fea000383ffff */
.L_x_3570:
[----:B-1----:R1:W2:Y:S02]  /*25d70*/  SYNCS.PHASECHK.TRANS64.TRYWAIT P0, [R2+URZ+0x36840], R3 ;  /* 0x03684003020075a7 */ /* 0x0022a4000800017f */
[----:B--2---:R-:W-:Y:S05]  /*25d80*/  @!P0 NANOSLEEP.SYNCS 0x989680 ;  /* 0x009896800000895d */ /* 0x004fea0003900000 */
[----:B------:R-:W2:Y:S02]  /*25d90*/  @!P0 SYNCS.PHASECHK.TRANS64 P0, [R2+URZ+0x36840], R3 ;  /* 0x03684003020085a7 */ /* 0x000ea4000800007f */
[----:B--2---:R-:W-:Y:S05]  /*25da0*/  @!P0 BRA `(.L_x_3570) ;  /* 0xfffffffc00f08947 */ /* 0x004fea000383ffff */
[----:B------:R-:W-:Y:S05]  /*25db0*/  BRA `(.L_x_3667) ;  /* 0xffffffcc00fc7947 */ /* 0x000fea000383ffff */
.L_x_3572:
[----:B0-----:R0:W1:Y:S02]  /*25dc0*/  SYNCS.PHASECHK.TRANS64.TRYWAIT P0, [R2+URZ+0x36860], R3 ;  /* 0x03686003020075a7 */ /* 0x001064000800017f */
[----:B-1----:R-:W-:Y:S05]  /*25dd0*/  @!P0 NANOSLEEP.SYNCS 0x989680 ;  /* 0x009896800000895d */ /* 0x002fea0003900000 */
[----:B------:R-:W1:Y:S02]  /*25de0*/  @!P0 SYNCS.PHASECHK.TRANS64 P0, [R2+URZ+0x36860], R3 ;  /* 0x03686003020085a7 */ /* 0x000e64000800007f */
[----:B-1----:R-:W-:Y:S05]  /*25df0*/  @!P0 BRA `(.L_x_3572) ;  /* 0xfffffffc00f08947 */ /* 0x002fea000383ffff */
[----:B------:R-:W-:Y:S05]  /*25e00*/  BRA `(.L_x_3668) ;  /* 0xffffffd000a87947 */ /* 0x000fea000383ffff */
.L_x_3578:
[----:B--2---:R2:W3:Y:S02]  /*25e10*/  SYNCS.PHASECHK.TRANS64.TRYWAIT P0, [R2+URZ+0x36840], R3 ;  /* 0x03684003020075a7 */ /* 0x0044e4000800017f */
[----:B---3--:R-:W-:Y:S05]  /*25e20*/  @!P0 NANOSLEEP.SYNCS 0x989680 ;  /* 0x009896800000895d */ /* 0x008fea0003900000 */
[----:B------:R-:W3:Y:S02]  /*25e30*/  @!P0 SYNCS.PHASECHK.TRANS64 P0, [R2+URZ+0x36840], R3 ;  /* 0x03684003020085a7 */ /* 0x000ee4000800007f */
[----:B---3--:R-:W-:Y:S05]  /*25e40*/  @!P0 BRA `(.L_x_3578) ;  /* 0xfffffffc00f08947 */ /* 0x008fea000383ffff */
[----:B------:R-:W-:Y:S05]  /*25e50*/  BRA `(.L_x_3669) ;  /* 0xffffffd400f87947 */ /* 0x000fea000383ffff */
.L_x_3580:
[----:B0-----:R0:W1:Y:S02]  /*25e60*/  SYNCS.PHASECHK.TRANS64.TRYWAIT P0, [R2+URZ+0x36860], R8 ;  /* 0x03686008020075a7 */ /* 0x001064000800017f */
[----:B-1----:R-:W-:Y:S05]  /*25e70*/  @!P0 NANOSLEEP.SYNCS 0x989680 ;  /* 0x009896800000895d */ /* 0x002fea0003900000 */
[----:B------:R-:W1:Y:S02]  /*25e80*/  @!P0 SYNCS.PHASECHK.TRANS64 P0, [R2+URZ+0x36860], R8 ;  /* 0x03686008020085a7 */ /* 0x000e64000800007f */
[----:B-1----:R-:W-:Y:S05]  /*25e90*/  @!P0 BRA `(.L_x_3580) ;  /* 0xfffffffc00f08947 */ /* 0x002fea000383ffff */
[----:B------:R-:W-:Y:S05]  /*25ea0*/  BRA `(.L_x_3670) ;  /* 0xffffffd800a07947 */ /* 0x000fea000383ffff */
.L_x_3588:
[----:B-1----:R1:W2:Y:S02]  /*25eb0*/  SYNCS.PHASECHK.TRANS64.TRYWAIT P0, [R3+URZ+0x36860], R0 ;  /* 0x03686000030075a7 */ /* 0x0022a4000800017f */
[----:B--2---:R-:W-:Y:S05]  /*25ec0*/  @!P0 NANOSLEEP.SYNCS 0x989680 ;  /* 0x009896800000895d */ /* 0x004fea0003900000 */
[----:B------:R-:W2:Y:S02]  /*25ed0*/  @!P0 SYNCS.PHASECHK.TRANS64 P0, [R3+URZ+0x36860], R0 ;  /* 0x03686000030085a7 */ /* 0x000ea4000800007f */
[----:B--2---:R-:W-:Y:S05]  /*25ee0*/  @!P0 BRA `(.L_x_3588) ;  /* 0xfffffffc00f08947 */ /* 0x004fea000383ffff */
[----:B------:R-:W-:Y:S05]  /*25ef0*/  BRA `(.L_x_3671) ;  /* 0xffffffdc00d47947 */ /* 0x000fea000383ffff */
.L_x_3591:
        /* <DEDUP_REMOVED lines=8> */
.L_x_3673:
[----:B------:R-:W-:Y:S05]  /*25f80*/  BSYNC B0 ;  /* 0x0000000000007941 */ /* 0x000fea0003800000 */
.L_x_3672:
        /* <DEDUP_REMOVED lines=8> */
.L_x_3674:
[----:B------:R-:W-:Y:S01]  /*26010*/  MOV R5, R14 ;  /* 0x0000000e00057202 */ /* 0x000fe20000000f00 */
[----:B------:R-:W-:Y:S06]  /*26020*/  BRA `(.L_x_3675) ;  /* 0xffffffe000847947 */ /* 0x000fec000383ffff */
.L_x_3594:
        /* <DEDUP_REMOVED lines=8> */
.L_x_3677:
[----:B------:R-:W-:Y:S05]  /*260b0*/  BSYNC B0 ;  /* 0x0000000000007941 */ /* 0x000fea0003800000 */
.L_x_3676:
        /* <DEDUP_REMOVED lines=10> */
.L_x_3678:
        /* <DEDUP_REMOVED lines=8> */
.L_x_3679:
        /* <DEDUP_REMOVED lines=8> */
.L_x_3680:
        /* <DEDUP_REMOVED lines=8> */
.L_x_3681:
        /* <DEDUP_REMOVED lines=8> */
.L_x_3682:
[----:B------:R-:W-:Y:S05]  /*26360*/  BRA `(.L_x_3683) ;  /* 0xffffffe000487947 */ /* 0x000fea000383ffff */
.L_x_3599:
        /* <DEDUP_REMOVED lines=8> */
.L_x_3685:
[----:B------:R-:W-:Y:S05]  /*263f0*/  BSYNC B0 ;  /* 0x0000000000007941 */ /* 0x000fea0003800000 */
.L_x_3684:
[----:B------:R-:W-:Y:S01]  /*26400*/  ISETP.NE.AND P0, PT, R6, RZ, PT ;  /* 0x000000ff0600720c */ /* 0x000fe20003f05270 */
[----:B------:R-:W-:Y:S02]  /*26410*/  IMAD.MOV.U32 R12, RZ, RZ, 0x2 ;  /* 0x00000002ff0c7424 */ /* 0x000fe400078e00ff */
[----:B------:R-:W-:Y:S01]  /*26420*/  IMAD.MOV.U32 R11, RZ, RZ, RZ ;  /* 0x000000ffff0b7224 */ /* 0x000fe200078e00ff */
[----:B------:R-:W-:Y:S01]  /*26430*/  SEL R2, R14, RZ, P0 ;  /* 0x000000ff0e027207 */ /* 0x000fe20000000000 */
[----:B------:R-:W-:Y:S01]  /*26440*/  IMAD.MOV.U32 R15, RZ, RZ, -0x1 ;  /* 0xffffffffff0f7424 */ /* 0x000fe200078e00ff */
[----:B------:R-:W-:-:S03]  /*26450*/  ISETP.GE.U32.AND P0, PT, R6, 0x2, PT ;  /* 0x000000020600780c */ /* 0x000fc60003f06070 */
[----:B------:R-:W-:-:S04]  /*26460*/  IMAD.IADD R2, R3, 0x1, R2 ;  /* 0x0000000103027824 */ /* 0x000fc800078e0202 */
[----:B------:R-:W-:-:S07]  /*26470*/  IMAD.MOV.U32 R13, RZ, RZ, R2 ;  /* 0x000000ffff0d7224 */ /* 0x000fce00078e0002 */
[----:B------:R-:W-:Y:S05]  /*26480*/  WARPSYNC.COLLECTIVE R15, `(.L_x_3686) ;  /* 0x000000000f087348 */ /* 0x000fea0003c00000 */
[----:B------:R0:W1:Y:S02]  /*26490*/  SHFL.UP P6, R14, R13, R12, R11 ;  /* 0x0400000c0d0e7389 */ /* 0x00006400000c000b */
[----:B01----:R-:W-:Y:S01]  /*264a0*/  ENDCOLLECTIVE ;  /* 0x000000000000791b */ /* 0x003fe20003800000 */
.L_x_3686:
        /* <DEDUP_REMOVED lines=8> */
.L_x_3687:
        /* <DEDUP_REMOVED lines=8> */
.L_x_3688:
        /* <DEDUP_REMOVED lines=8> */
.L_x_3689:
[----:B------:R-:W-:Y:S02]  /*26630*/  IMAD.MOV.U32 R12, RZ, RZ, 0x1f ;  /* 0x0000001fff0c7424 */ /* 0x000fe400078e00ff */
[----:B------:R-:W-:Y:S01]  /*26640*/  IMAD.MOV.U32 R11, RZ, RZ, 0x1f ;  /* 0x0000001fff0b7424 */ /* 0x000fe200078e00ff */
[----:B------:R-:W-:-:S04]  /*26650*/  SEL R7, R14, RZ, P0 ;  /* 0x000000ff0e077207 */ /* 0x000fc80000000000 */
[----:B------:R-:W-:-:S05]  /*26660*/  IADD3 R2, R2, R7, RZ ;  /* 0x0000000702027210 */ /* 0x000fca0007ffe0ff */
[----:B------:R-:W-:-:S07]  /*26670*/  IMAD.MOV.U32 R13, RZ, RZ, R2 ;  /* 0x000000ffff0d7224 */ /* 0x000fce00078e0002 */
[----:B------:R-:W-:Y:S05]  /*26680*/  WARPSYNC.COLLECTIVE R15, `(.L_x_3690) ;  /* 0x000000000f087348 */ /* 0x000fea0003c00000 */
[----:B------:R0:W1:Y:S02]  /*26690*/  SHFL.IDX P6, R14, R13, R12, R11 ;  /* 0x0000000c0d0e7389 */ /* 0x00006400000c000b */
[----:B01----:R-:W-:Y:S01]  /*266a0*/  ENDCOLLECTIVE ;  /* 0x000000000000791b */ /* 0x003fe20003800000 */
.L_x_3690:
[----:B------:R-:W-:Y:S05]  /*266b0*/  BRA `(.L_x_3691) ;  /* 0xffffffe000287947 */ /* 0x000fea000383ffff */
.L_x_3601:
[----:B------:R-:W-:Y:S01]  /*266c0*/  BSSY B0, `(.L_x_3692) ;  /* 0x0000006000007945 */ /* 0x000fe20003800000 */
[----:B------:R-:W-:Y:S01]  /*266d0*/  PLOP3.LUT P6, PT, P6, PT, PT, 0x8, 0x0 ;  /* 0x000000000000781c */ /* 0x000fe200037ce170 */
[----:B------:R-:W-:-:S12]  /*266e0*/  IMAD.MOV.U32 R15, RZ, RZ, -0x1 ;  /* 0xffffffffff0f7424 */ /* 0x000fd800078e00ff */
[----:B0-----:R-:W-:Y:S05]  /*266f0*/  WARPSYNC.COLLECTIVE R15, `(.L_x_3693) ;  /* 0x000000000f087348 */ /* 0x001fea0003c00000 */
[----:B------:R-:W-:Y:S01]  /*26700*/  VOTE.ANY R14, PT, P6 ;  /* 0x00000000000e7806 */ /* 0x000fe200030e0100 */
[----:B0-----:R-:W-:Y:S06]  /*26710*/  ENDCOLLECTIVE ;  /* 0x000000000000791b */ /* 0x001fec0003800000 */
.L_x_3693:
[----:B------:R-:W-:Y:S05]  /*26720*/  BSYNC B0 ;  /* 0x0000000000007941 */ /* 0x000fea0003800000 */
.L_x_3692:
        /* <DEDUP_REMOVED lines=9> */
.L_x_3694:
[----:B------:R-:W-:Y:S01]  /*267c0*/  IMAD.MOV.U32 R17, RZ, RZ, R14 ;  /* 0x000000ffff117224 */ /* 0x000fe200078e000e */
[----:B------:R-:W-:Y:S06]  /*267d0*/  BRA `(.L_x_3695) ;  /* 0xffffffe000187947 */ /* 0x000fec000383ffff */
.L_x_3603:
[----:B------:R-:W-:Y:S01]  /*267e0*/  BSSY B0, `(.L_x_3696) ;  /* 0x0000007000007945 */ /* 0x000fe20003800000 */
[----:B------:R-:W-:Y:S02]  /*267f0*/  IMAD.MOV.U32 R13, RZ, RZ, R2 ;  /* 0x000000ffff0d7224 */ /* 0x000fe400078e0002 */
[----:B------:R-:W-:Y:S02]  /*26800*/  IMAD.MOV.U32 R11, RZ, RZ, 0x1f ;  /* 0x0000001fff0b7424 */ /* 0x000fe400078e00ff */
[----:B------:R-:W-:-:S07]  /*26810*/  IMAD.MOV.U32 R15, RZ, RZ, -0x1 ;  /* 0xffffffffff0f7424 */ /* 0x000fce00078e00ff */
[----:B012---:R-:W-:Y:S05]  /*26820*/  WARPSYNC.COLLECTIVE R15, `(.L_x_3697) ;  /* 0x000000000f087348 */ /* 0x007fea0003c00000 */
[----:B------:R3:W4:Y:S02]  /*26830*/  SHFL.IDX P6, R14, R13, R12, R11 ;  /* 0x0000000c0d0e7389 */ /* 0x00072400000c000b */
[----:B01234-:R-:W-:Y:S01]  /*26840*/  ENDCOLLECTIVE ;  /* 0x000000000000791b */ /* 0x01ffe20003800000 */
.L_x_3697:
[----:B------:R-:W-:Y:S05]  /*26850*/  BSYNC B0 ;  /* 0x0000000000007941 */ /* 0x000fea0003800000 */
.L_x_3696:
[----:B------:R-:W-:Y:S05]  /*26860*/  BRA `(.L_x_3602) ;  /* 0xffffffe000107947 */ /* 0x000fea000383ffff */
.L_x_3607:
[----:B0-----:R0:W1:Y:S02]  /*26870*/  SYNCS.PHASECHK.TRANS64.TRYWAIT P0, [R0+URZ+0x36820], R3 ;  /* 0x03682003000075a7 */ /* 0x001064000800017f */
[----:B-1----:R-:W-:Y:S05]  /*26880*/  @!P0 NANOSLEEP.SYNCS 0x989680 ;  /* 0x009896800000895d */ /* 0x002fea0003900000 */
[----:B------:R-:W1:Y:S02]  /*26890*/  @!P0 SYNCS.PHASECHK.TRANS64 P0, [R0+URZ+0x36820], R3 ;  /* 0x03682003000085a7 */ /* 0x000e64000800007f */
[----:B-1----:R-:W-:Y:S05]  /*268a0*/  @!P0 BRA `(.L_x_3607) ;  /* 0xfffffffc00f08947 */ /* 0x002fea000383ffff */
[----:B------:R-:W-:Y:S05]  /*268b0*/  BRA `(.L_x_3698) ;  /* 0xffffffe000f47947 */ /* 0x000fea000383ffff */
.L_x_3608:
        /* <DEDUP_REMOVED lines=11> */
.L_x_3700:
[----:B------:R-:W-:Y:S05]  /*26970*/  BSYNC B0 ;  /* 0x0000000000007941 */ /* 0x000fea0003800000 */
.L_x_3699:
[----:B------:R-:W-:Y:S05]  /*26980*/  BRA `(.L_x_3701) ;  /* 0xffffffe000dc7947 */ /* 0x000fea000383ffff */
.L_x_3609:
[----:B------:R-:W-:Y:S01]  /*26990*/  BSSY B0, `(.L_x_3702) ;  /* 0x0000006000007945 */ /* 0x000fe20003800000 */
[----:B------:R-:W-:-:S07]  /*269a0*/  IMAD.MOV.U32 R15, RZ, RZ, -0x1 ;  /* 0xffffffffff0f7424 */ /* 0x000fce00078e00ff */
[----:B01----:R-:W-:Y:S05]  /*269b0*/  WARPSYNC.COLLECTIVE R15, `(.L_x_3703) ;  /* 0x000000000f0c7348 */ /* 0x003fea0003c00000 */
[----:B------:R-:W-:Y:S02]  /*269c0*/  ELECT P6, UR62, PT ;  /* 0x00000000003e782f */ /* 0x000fe400038c0000 */
[----:B------:R-:W-:Y:S01]  /*269d0*/  MOV R14, UR62 ;  /* 0x0000003e000e7c02 */ /* 0x000fe20008000f00 */
[----:B01----:R-:W-:Y:S10]  /*269e0*/  ENDCOLLECTIVE ;  /* 0x000000000000791b */ /* 0x003ff40003800000 */
.L_x_3703:
[----:B------:R-:W-:Y:S05]  /*269f0*/  BSYNC B0 ;  /* 0x0000000000007941 */ /* 0x000fea0003800000 */
.L_x_3702:
[----:B------:R-:W-:Y:S05]  /*26a00*/  BRA `(.L_x_3704) ;  /* 0xffffffe000d07947 */ /* 0x000fea000383ffff */
.L_x_3611:
[----:B0-----:R0:W1:Y:S02]  /*26a10*/  SYNCS.PHASECHK.TRANS64.TRYWAIT P0, [R6+URZ], R5 ;  /* 0x00000005060075a7 */ /* 0x001064000800017f */
[----:B-1----:R-:W-:Y:S05]  /*26a20*/  @!P0 NANOSLEEP.SYNCS 0x989680 ;  /* 0x009896800000895d */ /* 0x002fea0003900000 */
[----:B------:R-:W1:Y:S02]  /*26a30*/  @!P0 SYNCS.PHASECHK.TRANS64 P0, [R6+URZ], R5 ;  /* 0x00000005060085a7 */ /* 0x000e64000800007f */
[----:B-1----:R-:W-:Y:S05]  /*26a40*/  @!P0 BRA `(.L_x_3611) ;  /* 0xfffffffc00f08947 */ /* 0x002fea000383ffff */
[----:B------:R-:W-:Y:S05]  /*26a50*/  BRA `(.L_x_3705) ;  /* 0xffffffe400147947 */ /* 0x000fea000383ffff */
.L_x_3612:
[----:B-1----:R1:W2:Y:S02]  /*26a60*/  SYNCS.PHASECHK.TRANS64.TRYWAIT P0, [R7+URZ], R2 ;  /* 0x00000002070075a7 */ /* 0x0022a4000800017f */
[----:B--2---:R-:W-:Y:S05]  /*26a70*/  @!P0 NANOSLEEP.SYNCS 0x989680 ;  /* 0x009896800000895d */ /* 0x004fea0003900000 */
[----:B------:R-:W2:Y:S02]  /*26a80*/  @!P0 SYNCS.PHASECHK.TRANS64 P0, [R7+URZ], R2 ;  /* 0x00000002070085a7 */ /* 0x000ea4000800007f */
[----:B--2---:R-:W-:Y:S05]  /*26a90*/  @!P0 BRA `(.L_x_3612) ;  /* 0xfffffffc00f08947 */ /* 0x004fea000383ffff */
[----:B------:R-:W-:Y:S05]  /*26aa0*/  BRA `(.L_x_3706) ;  /* 0xffffffe400087947 */ /* 0x000fea000383ffff */
.L_x_3614:
[----:B--2---:R2:W3:Y:S02]  /*26ab0*/  SYNCS.PHASECHK.TRANS64.TRYWAIT P0, [R4+URZ], R5 ;  /* 0x00000005040075a7 */ /* 0x0044e4000800017f */
[----:B---3--:R-:W-:Y:S05]  /*26ac0*/  @!P0 NANOSLEEP.SYNCS 0x989680 ;  /* 0x009896800000895d */ /* 0x008fea0003900000 */
[----:B------:R-:W3:Y:S02]  /*26ad0*/  @!P0 SYNCS.PHASECHK.TRANS64 P0, [R4+URZ], R5 ;  /* 0x00000005040085a7 */ /* 0x000ee4000800007f */
[----:B---3--:R-:W-:Y:S05]  /*26ae0*/  @!P0 BRA `(.L_x_3614) ;  /* 0xfffffffc00f08947 */ /* 0x008fea000383ffff */
[----:B------:R-:W-:Y:S05]  /*26af0*/  BRA `(.L_x_3707) ;  /* 0xffffffe400107947 */ /* 0x000fea000383ffff */
.L_x_3708:
        /* <DEDUP_REMOVED lines=16> */
.L_x_12755:


//--------------------- .text._ZN7cutlass13device_kernelIN5flash11enable_sm90INS1_16FlashAttnFwdSm90INS1_25CollectiveMainloopFwdSm90ILi2EN4cute5tupleIJNS5_1CILi1EEES8_S8_EEENS6_IJNS7_ILi128EEENS7_ILi96EEENS7_ILi192EEEEEELi192ENS_10bfloat16_tEfNS_4arch4Sm90ELb0ELb1ELb1ELb0ELb0ELb0ELb0ELb1ELb1ELb0ELb0ELb0EEENS1_21CollectiveEpilogueFwdINS6_IJSA_SC_SB_EEES9_SE_SG_Li256ELb0ELb0ELb0ELb0EEENS1_30DynamicPersistentTileSchedulerILi256ELi32ELb0ELb0ELb1EEEEEEEEEvNT_6ParamsE --------------------------
	.section	.text._ZN7cutlass13device_kernelIN5flash11enable_sm90INS1_16FlashAttnFwdSm90INS1_25CollectiveMainloopFwdSm90ILi2EN4cute5tupleIJNS5_1CILi1EEES8_S8_EEENS6_IJNS7_ILi128EEENS7_ILi96EEENS7_ILi192EEEEEELi192ENS_10bfloat16_tEfNS_4arch4Sm90ELb0ELb1ELb1ELb0ELb0ELb0ELb0ELb1ELb1ELb0ELb0ELb0EEENS1_21CollectiveEpilogueFwdINS6_IJSA_SC_SB_EEES9_SE_SG_Li256ELb0ELb0ELb0ELb0EEENS1_30DynamicPersistentTileSchedulerILi256ELi32ELb0ELb0ELb1EEEEEEEEEvNT_6ParamsE,"ax",@progbits
	.align	128
.text._ZN7cutlass13device_kernelIN5flash11enable_sm90INS1_16FlashAttnFwdSm90INS1_25CollectiveMainloopFwdSm90ILi2EN4cute5tupleIJNS5_1CILi1EEES8_S8_EEENS6_IJNS7_ILi128EEENS7_ILi96EEENS7_ILi192EEEEEELi192ENS_10bfloat16_tEfNS_4arch4Sm90ELb0ELb1ELb1ELb0ELb0ELb0ELb0ELb1ELb1ELb0ELb0ELb0EEENS1_21CollectiveEpilogueFwdINS6_IJSA_SC_SB_EEES9_SE_SG_Li256ELb0ELb0ELb0ELb0EEENS1_30DynamicPersistentTileSchedulerILi256ELi32ELb0ELb0ELb1EEEEEEEEEvNT_6ParamsE:
        .type           _ZN7cutlass13device_kernelIN5flash11enable_sm90INS1_16FlashAttnFwdSm90INS1_25CollectiveMainloopFwdSm90ILi2EN4cute5tupleIJNS5_1CILi1EEES8_S8_EEENS6_IJNS7_ILi128EEENS7_ILi96EEENS7_ILi192EEEEEELi192ENS_10bfloat16_tEfNS_4arch4Sm90ELb0ELb1ELb1ELb0ELb0ELb0ELb0ELb1ELb1ELb0ELb0ELb0EEENS1_21CollectiveEpilogueFwdINS6_IJSA_SC_SB_EEES9_SE_SG_Li256ELb0ELb0ELb0ELb0EEENS1_30DynamicPersistentTileSchedulerILi256ELi32ELb0ELb0ELb1EEEEEEEEEvNT_6ParamsE,@function
        .size           _ZN7cutlass13device_kernelIN5flash11enable_sm90INS1_16FlashAttnFwdSm90INS1_25CollectiveMainloopFwdSm90ILi2EN4cute5tupleIJNS5_1CILi1EEES8_S8_EEENS6_IJNS7_ILi128EEENS7_ILi96EEENS7_ILi192EEEEEELi192ENS_10bfloat16_tEfNS_4arch4Sm90ELb0ELb1ELb1ELb0ELb0ELb0ELb0ELb1ELb1ELb0ELb0ELb0EEENS1_21CollectiveEpilogueFwdINS6_IJSA_SC_SB_EEES9_SE_SG_Li256ELb0ELb0ELb0ELb0EEENS1_30DynamicPersistentTileSchedulerILi256ELi32ELb0ELb0ELb1EEEEEEEEEvNT_6ParamsE,(.L_x_12756 - _ZN7cutlass13device_kernelIN5flash11enable_sm90INS1_16FlashAttnFwdSm90INS1_25CollectiveMainloopFwdSm90ILi2EN4cute5tupleIJNS5_1CILi1EEES8_S8_EEENS6_IJNS7_ILi128EEENS7_ILi96EEENS7_ILi192EEEEEELi192ENS_10bfloat16_tEfNS_4arch4Sm90ELb0ELb1ELb1ELb0ELb0ELb0ELb0ELb1ELb1ELb0ELb0ELb0EEENS1_21CollectiveEpilogueFwdINS6_IJSA_SC_SB_EEES9_SE_SG_Li256ELb0ELb0ELb0ELb0EEENS1_30DynamicPersistentTileSchedulerILi256ELi32ELb0ELb0ELb1EEEEEEEEEvNT_6ParamsE)
        .other          _ZN7cutlass13device_kernelIN5flash11enable_sm90INS1_16FlashAttnFwdSm90INS1_25CollectiveMainloopFwdSm90ILi2EN4cute5tupleIJNS5_1CILi1EEES8_S8_EEENS6_IJNS7_ILi128EEENS7_ILi96EEENS7_ILi192EEEEEELi192ENS_10bfloat16_tEfNS_4arch4Sm90ELb0ELb1ELb1ELb0ELb0ELb0ELb0ELb1ELb1ELb0ELb0ELb0EEENS1_21CollectiveEpilogueFwdINS6_IJSA_SC_SB_EEES9_SE_SG_Li256ELb0ELb0ELb0ELb0EEENS1_30DynamicPersistentTileSchedulerILi256ELi32ELb0ELb0ELb1EEEEEEEEEvNT_6ParamsE,@"STO_CUDA_ENTRY STV_DEFAULT"
_ZN7cutlass13device_kernelIN5flash11enable_sm90INS1_16FlashAttnFwdSm90INS1_25CollectiveMainloopFwdSm90ILi2EN4cute5tupleIJNS5_1CILi1EEES8_S8_EEENS6_IJNS7_ILi128EEENS7_ILi96EEENS7_ILi192EEEEEELi192ENS_10bfloat16_tEfNS_4arch4Sm90ELb0ELb1ELb1ELb0ELb0ELb0ELb0ELb1ELb1ELb0ELb0ELb0EEENS1_21CollectiveEpilogueFwdINS6_IJSA_SC_SB_EEES9_SE_SG_Li256ELb0ELb0ELb0ELb0EEENS1_30DynamicPersistentTileSchedulerILi256ELi32ELb0ELb0ELb1EEEEEEEEEvNT_6ParamsE:
        /* <DEDUP_REMOVED lines=24> */
.L_x_3710:
[----:B------:R-:W-:Y:S05]  /*0180*/  BSYNC B0 ;  /* 0x0000000000007941 */ /* 0x000fea0003800000 */
.L_x_3709:
        /* <DEDUP_REMOVED lines=37> */
.L_x_3711:
        /* <DEDUP_REMOVED lines=22> */
.L_x_3712:
        /* <DEDUP_REMOVED lines=18> */
.L_x_3713:
        /* <DEDUP_REMOVED lines=22> */
.L_x_3714:
        /* <DEDUP_REMOVED lines=22> */
.L_x_3715:
[----:B-1----:R-:W-:Y:S01]  /*0920*/  UMOV UR4, 0x1 ;  /* 0x0000000100047882 */ /* 0x002fe20000000000 */
[----:B------:R-:W-:Y:S01]  /*0930*/  PLOP3.LUT P0, PT, PT, PT, UP0, 0x80, 0x0 ;  /* 0x000000000000781c */ /* 0x000fe20003f0f008 */
[----:B------:R-:W-:Y:S01]  /*0940*/  USEL UR4, UR4, 0x2, !UP0 ;  /* 0x0000000204047887 */ /* 0x000fe2000c000000 */
[----:B------:R-:W-:Y:S01]  /*0950*/  NOP ;  /* 0x0000000000007918 */ /* 0x000fe20000000000 */
[----:B------:R-:W-:-:S04]  /*0960*/  ULDC.64 UR60, c[0x0][0x208] ;  /* 0x00008200003c7ab9 */ /* 0x000fc80000000a00 */
[----:B------:R-:W-:-:S05]  /*0970*/  IMAD.U32 R2, RZ, RZ, UR4 ;  /* 0x00000004ff027e24 */ /* 0x000fca000f8e00ff */
[----:B------:R1:W-:Y:S01]  /*0980*/  STL [R1], R2 ;  /* 0x0000000201007387 */ /* 0x0003e20000100800 */
[----:B--23--:R-:W-:Y:S06]  /*0990*/  BAR.SYNC.DEFER_BLOCKING 0x0 ;  /* 0x0000000000007b1d */ /* 0x00cfec0000010000 */
[----:B------:R-:W-:Y:S05]  /*09a0*/  @!P0 BRA `(.L_x_3716) ;  /* 0x000000fc002c8947 */ /* 0x000fea0003800000 */
.L_x_3717:
        /* <DEDUP_REMOVED lines=19> */
[----:B----4-:R-:W-:Y:S01]  /*0ae0*/  UMOV UR5, UR6 ;  /* 0x0000000600057c82 */ /* 0x010fe20008000000 */
[----:B------:R-:W-:Y:S01]  /*0af0*/  IMAD.U32 R22, RZ, RZ, UR4 ;  /* 0x00000004ff167e24 */ /* 0x000fe2000f8e00ff */
[----:B------:R-:W-:Y:S01]  /*0b00*/  UMOV UR4, UR7 ;  /* 0x0000000700047c82 */ /* 0x000fe20008000000 */
[----:B-1----:R-:W-:Y:S02]  /*0b10*/  VIADD R206, R2, 0xffffff80 ;  /* 0xffffff8002ce7836 */ /* 0x002fe40000000000 */
[----:B------:R-:W-:Y:S01]  /*0b20*/  IMAD.U32 R23, RZ, RZ, UR5 ;  /* 0x00000005ff177e24 */ /* 0x000fe2000f8e00ff */
        /* <DEDUP_REMOVED lines=19> */
[----:B------:R-:W-:Y:S01]  /*0c60*/  SHF.R.S32.HI R203, RZ, 0x7, R0 ;  /* 0x00000007ffcb7819 */ /* 0x000fe20000011400 */
[----:B------:R-:W-:Y:S01]  /*0c70*/  IMAD.IADD R5, R206, 0x1, -R5 ;  /* 0x00000001ce057824 */ /* 0x000fe200078e0a05 */
[--C-:B------:R-:W-:Y:S02]  /*0c80*/  SHF.R.S32.HI R7, RZ, 0x2, R2.reuse ;  /* 0x00000002ff077819 */ /* 0x100fe40000011402 */
[----:B------:R-:W-:Y:S01]  /*0c90*/  SHF.R.S32.HI R8, RZ, 0x1f, R2 ;  /* 0x0000001fff087819 */ /* 0x000fe20000011402 */
[----:B------:R-:W-:Y:S01]  /*0ca0*/  IMAD R5, R204, 0x10, R5 ;  /* 0x00000010cc057824 */ /* 0x000fe200078e0205 */
[----:B------:R-:W-:Y:S02]  /*0cb0*/  LEA.HI R6, R6, R201, RZ, 0x5 ;  /* 0x000000c906067211 */ /* 0x000fe400078f28ff */
[----:B------:R-:W-:Y:S01]  /*0cc0*/  LEA.HI R8, R8, R7, RZ, 0x3 ;  /* 0x0000000708087211 */ /* 0x000fe200078f18ff */
[----:B------:R-:W-:Y:S01]  /*0cd0*/  IMAD R5, R5, 0x8, R4 ;  /* 0x0000000805057824 */ /* 0x000fe200078e0204 */
[----:B------:R-:W-:-:S02]  /*0ce0*/  LEA.HI R0, R0, R203, RZ, 0x1 ;  /* 0x000000cb00007211 */ /* 0x000fc400078f08ff */
[----:B------:R-:W-:Y:S01]  /*0cf0*/  LOP3.LUT R8, R8, 0xfffffff8, RZ, 0xc0, !PT ;  /* 0xfffffff808087812 */ /* 0x000fe200078ec0ff */
[----:B------:R-:W-:Y:S01]  /*0d00*/  IMAD.SHL.U32 R5, R5, 0x8, RZ ;  /* 0x0000000805057824 */ /* 0x000fe200078e00ff */
[----:B------:R-:W-:Y:S02]  /*0d10*/  LEA.HI R3, R3, R206, RZ, 0x3 ;  /* 0x000000ce03037211 */ /* 0x000fe400078f18ff */
[----:B------:R-:W-:Y:S01]  /*0d20*/  SHF.R.S32.HI R6, RZ, 0x5, R6 ;  /* 0x00000005ff067819 */ /* 0x000fe20000011406 */
[----:B------:R-:W-:Y:S01]  /*0d30*/  IMAD.WIDE R22, R5, 0x2, R22 ;  /* 0x0000000205167825 */ /* 0x000fe200078e0216 */
[----:B------:R-:W-:Y:S02]  /*0d40*/  LOP3.LUT R0, R0, 0x3fffffe, RZ, 0xc0, !PT ;  /* 0x03fffffe00007812 */ /* 0x000fe400078ec0ff */
[----:B------:R-:W-:Y:S01]  /*0d50*/  LOP3.LUT R5, R3, 0x1ffffff8, RZ, 0xc0, !PT ;  /* 0x1ffffff803057812 */ /* 0x000fe200078ec0ff */
[----:B------:R-:W-:Y:S01]  /*0d60*/  IMAD.IADD R7, R7, 0x1, -R8 ;  /* 0x0000000107077824 */ /* 0x000fe200078e0a08 */
[----:B------:R-:W-:Y:S01]  /*0d70*/  LOP3.LUT R16, R2, 0x7ffffffc, RZ, 0xc0, !PT ;  /* 0x7ffffffc02107812 */ /* 0x000fe200078ec0ff */
[----:B------:R-:W-:Y:S01]  /*0d80*/  IMAD.IADD R0, R203, 0x1, -R0 ;  /* 0x00000001cb007824 */ /* 0x000fe200078e0a00 */
[----:B------:R-:W-:Y:S01]  /*0d90*/  SHF.R.S32.HI R196, RZ, 0x3, R3 ;  /* 0x00000003ffc47819 */ /* 0x000fe20000011403 */
[----:B------:R-:W-:-:S02]  /*0da0*/  IMAD R7, R6, 0x10, R7 ;  /* 0x0000001006077824 */ /* 0x000fc400078e0207 */
[----:B------:R-:W-:Y:S02]  /*0db0*/  IMAD.IADD R5, R206, 0x1, -R5 ;  /* 0x00000001ce057824 */ /* 0x000fe400078e0a05 */
[----:B------:R-:W-:Y:S02]  /*0dc0*/  IMAD R202, R0, 0x40, R7 ;  /* 0x0000004000ca7824 */ /* 0x000fe400078e0207 */
[----:B------:R-:W-:Y:S02]  /*0dd0*/  IMAD.SHL.U32 R192, R5, 0x8, RZ ;  /* 0x0000000805c07824 */ /* 0x000fe400078e00ff */
[----:B------:R-:W-:-:S07]  /*0de0*/  IMAD.IADD R16, R201, 0x1, -R16 ;  /* 0x00000001c9107824 */ /* 0x000fce00078e0a10 */
.L_x_3810:
        /* <DEDUP_REMOVED lines=21> */
.L_x_3718:
        /* <DEDUP_REMOVED lines=8> */
.L_x_3719:
[----:B------:R-:W-:Y:S01]  /*0fc0*/  R2UR UR5, R198 ;  /* 0x00000000c60572ca */ /* 0x000fe200000e0000 */
[----:B------:R-:W1:Y:S01]  /*0fd0*/  LDC.64 R8, c[0x0][0x9e0] ;  /* 0x00027800ff087b82 */ /* 0x000e620000000a00 */
[----:B------:R-:W-:Y:S01]  /*0fe0*/  ULDC UR43, c[0x0][0xdb8] ;  /* 0x00036e00002b7ab9 */ /* 0x000fe20000000800 */
[----:B------:R-:W-:Y:S01]  /*0ff0*/  ULDC UR6, c[0x0][0xdac] ;  /* 0x00036b0000067ab9 */ /* 0x000fe20000000800 */
[----:B------:R-:W-:Y:S02]  /*1000*/  UISETP.NE.AND UP0, UPT, UR43, 0x1, UPT ;  /* 0x000000012b00788c */ /* 0x000fe4000bf05270 */
[----:B------:R-:W-:Y:S01]  /*1010*/  UIADD3 UR4, UR7, -UR4, URZ ;  /* 0x8000000407047290 */ /* 0x000fe2000fffe03f */
[----:B------:R-:W-:Y:S02]  /*1020*/  ULDC.64 UR10, c[0x0][0x3f8] ;  /* 0x0000fe00000a7ab9 */ /* 0x000fe40000000a00 */
[----:B------:R-:W2:Y:S01]  /*1030*/  LDC R17, c[0x0][0x404] ;  /* 0x00010100ff117b82 */ /* 0x000ea20000000800 */
[----:B------:R-:W-:Y:S01]  /*1040*/  ULDC UR7, c[0x0][0xdc4] ;  /* 0x0003710000077ab9 */ /* 0x000fe20000000800 */
[----:B------:R-:W-:Y:S01]  /*1050*/  ISETP.NE.U32.AND P0, PT, RZ, UR10, PT ;  /* 0x0000000aff007c0c */ /* 0x000fe2000bf05070 */
[----:B------:R-:W-:-:S02]  /*1060*/  UIMAD UR8, UR8, UR7, UR4 ;  /* 0x00000007080872a4 */ /* 0x000fc4000f8e0204 */
[----:B------:R-:W-:Y:S01]  /*1070*/  ULOP3.LUT UR5, URZ, UR5, URZ, 0x33, !UPT ;  /* 0x000000053f057292 */ /* 0x000fe2000f8e333f */
[----:B------:R-:W-:Y:S01]  /*1080*/  ISETP.NE.AND.EX P0, PT, RZ, UR11, PT, P0 ;  /* 0x0000000bff007c0c */ /* 0x000fe2000bf05300 */
[----:B------:R-:W-:Y:S01]  /*1090*/  @UP0 ULDC UR4, c[0x0][0xdbc] ;  /* 0x00036f0000040ab9 */ /* 0x000fe20000000800 */
[----:B------:R-:W3:Y:S01]  /*10a0*/  LDC R5, c[0x0][0x288] ;  /* 0x0000a200ff057b82 */ /* 0x000ee20000000800 */
[----:B------:R-:W-:Y:S01]  /*10b0*/  UIADD3 UR5, UR5, UR6, URZ ;  /* 0x0000000605057290 */ /* 0x000fe2000fffe03f */
[----:B------:R-:W-:Y:S02]  /*10c0*/  UMOV UR44, UR8 ;  /* 0x00000008002c7c82 */ /* 0x000fe40008000000 */
[----:B------:R-:W-:Y:S01]  /*10d0*/  @UP0 ULDC UR6, c[0x0][0xdc0] ;  /* 0x0003700000060ab9 */ /* 0x000fe20000000800 */
[----:B------:R-:W-:Y:S02]  /*10e0*/  USHF.L.U32 UR42, UR5, 0x7, URZ ;  /* 0x00000007052a7899 */ /* 0x000fe4000800063f */
[----:B------:R-:W-:Y:S01]  /*10f0*/  UIMAD.WIDE.U32 UR4, UR8, UR4, URZ ;  /* 0x00000004080472a5 */ /* 0x000fe2000f8e003f */
[----:B------:R-:W4:Y:S01]  /*1100*/  LDC R6, c[0x0][0x2e0] ;  /* 0x0000b800ff067b82 */ /* 0x000f220000000800 */
[----:B-1----:R-:W-:-:S02]  /*1110*/  ISETP.GE.AND P1, PT, R9, 0x1, PT ;  /* 0x000000010900780c */ /* 0x002fc40003f26270 */
[----:B------:R-:W-:Y:S01]  /*1120*/  IMAD.U32 R200, RZ, RZ, UR42 ;  /* 0x0000002affc87e24 */ /* 0x000fe2000f8e00ff */
[----:B------:R-:W-:Y:S01]  /*1130*/  @UP0 USHF.R.U32.HI UR44, URZ, UR6, UR5 ;  /* 0x000000063f2c0299 */ /* 0x000fe20008011605 */
[----:B--2---:R-:W-:-:S03]  /*1140*/  SEL R17, R17, 0x1, P0 ;  /* 0x0000000111117807 */ /* 0x004fc60000000000 */
[----:B------:R-:W-:-:S04]  /*1150*/  UIADD3 UR4, -UR44, URZ, URZ ;  /* 0x0000003f2c047290 */ /* 0x000fc8000fffe13f */
[----:B------:R-:W-:Y:S01]  /*1160*/  UIMAD UR43, UR43, UR4, UR8 ;  /* 0x000000042b2b72a4 */ /* 0x000fe2000f8e0208 */
[----:B---3--:R-:W-:-:S05]  /*1170*/  IADD3 R194, R200, 0x80, -R5 ;  /* 0x00000080c8c27810 */ /* 0x008fca0007ffe805 */
[CC--:B----4-:R-:W-:Y:S02]  /*1180*/  IMAD R194, R17.reuse, R6.reuse, R194 ;  /* 0x0000000611c27224 */ /* 0x0d0fe400078e02c2 */
[----:B------:R-:W-:Y:S02]  /*1190*/  IMAD R72, R17, R6, RZ ;  /* 0x0000000611487224 */ /* 0x000fe400078e02ff */
[----:B------:R-:W-:Y:S01]  /*11a0*/  IMAD.IADD R0, R194, 0x1, R8 ;  /* 0x00000001c2007824 */ /* 0x000fe200078e0208 */
[----:B------:R-:W-:Y:S06]  /*11b0*/  @!P1 BRA `(.L_x_3720) ;  /* 0x0000000000409947 */ /* 0x000fec0003800000 */
[C---:B------:R-:W-:Y:S01]  /*11c0*/  ISETP.GT.AND P0, PT, R194.reuse, RZ, PT ;  /* 0x000000ffc200720c */ /* 0x040fe20003f04270 */
[----:B------:R-:W-:-:S12]  /*11d0*/  VIADD R2, R194, 0xffffffff ;  /* 0xffffffffc2027836 */ /* 0x000fd80000000000 */
        /* <DEDUP_REMOVED lines=8> */
.L_x_3721:
[----:B------:R-:W-:-:S13]  /*1260*/  ISETP.NE.AND P0, PT, R9, 0x1, PT ;  /* 0x000000010900780c */ /* 0x000fda0003f05270 */
[----:B------:R-:W1:Y:S02]  /*1270*/  @P0 LDC.64 R10, c[0x0][0x9e8] ;  /* 0x00027a00ff0a0b82 */ /* 0x000e640000000a00 */
[----:B-1----:R-:W-:-:S05]  /*1280*/  @P0 IMAD.HI.U32 R4, R2, R10, RZ ;  /* 0x0000000a02040227 */ /* 0x002fca00078e00ff */
[----:B------:R-:W-:-:S07]  /*1290*/  @P0 SHF.R.U32.HI R2, RZ, R11, R4 ;  /* 0x0000000bff020219 */ /* 0x000fce0000011604 */
.L_x_3722:
[----:B------:R-:W-:-:S05]  /*12a0*/  IMAD R3, R2, R9, R9 ;  /* 0x0000000902037224 */ /* 0x000fca00078e0209 */
[----:B------:R-:W-:-:S07]  /*12b0*/  VIMNMX R0, R0, R3, PT ;  /* 0x0000000300007248 */ /* 0x000fce0003fe0100 */
.L_x_3720:
[----:B------:R-:W-:Y:S01]  /*12c0*/  VIADD R2, R0, 0x5f ;  /* 0x0000005f00027836 */ /* 0x000fe20000000000 */
[----:B------:R-:W-:Y:S01]  /*12d0*/  IADD3 R4, -R5, UR42, RZ ;  /* 0x0000002a05047c10 */ /* 0x000fe2000fffe1ff */
[----:B------:R-:W-:Y:S01]  /*12e0*/  IMAD R0, R17, R6, 0x5f ;  /* 0x0000005f11007424 */ /* 0x000fe200078e0206 */
[----:B------:R-:W-:Y:S01]  /*12f0*/  ULDC UR4, c[0x0][0x9dc] ;  /* 0x0002770000047ab9 */ /* 0x000fe20000000800 */
[----:B------:R-:W-:-:S04]  /*1300*/  IMAD.HI R2, R2, 0x2aaaaaab, RZ ;  /* 0x2aaaaaab02027827 */ /* 0x000fc800078e02ff */
[----:B------:R-:W-:Y:S01]  /*1310*/  IMAD.HI R0, R0, 0x2aaaaaab, RZ ;  /* 0x2aaaaaab00007827 */ /* 0x000fe200078e02ff */
[----:B------:R-:W-:-:S03]  /*1320*/  SHF.R.U32.HI R5, RZ, 0x1f, R2 ;  /* 0x0000001fff057819 */ /* 0x000fc60000011602 */
[----:B------:R-:W-:Y:S01]  /*1330*/  IMAD R4, R17, R6, R4 ;  /* 0x0000000611047224 */ /* 0x000fe200078e0204 */
[----:B------:R-:W-:Y:S02]  /*1340*/  SHF.R.U32.HI R3, RZ, 0x1f, R0 ;  /* 0x0000001fff037819 */ /* 0x000fe40000011600 */
[----:B------:R-:W-:Y:S01]  /*1350*/  LEA.HI.SX32 R2, R2, R5, 0x1c ;  /* 0x0000000502027211 */ /* 0x000fe200078fe2ff */
[----:B------:R-:W-:Y:S01]  /*1360*/  VIADD R6, R4, -UR4 ;  /* 0x8000000404067c36 */ /* 0x000fe20008000000 */
[----:B------:R-:W-:-:S04]  /*1370*/  LEA.HI.SX32 R3, R0, R3, 0x1c ;  /* 0x0000000300037211 */ /* 0x000fc800078fe2ff */
[----:B------:R-:W-:Y:S02]  /*1380*/  R2UR UR4, R6 ;  /* 0x00000000060472ca */ /* 0x000fe400000e0000 */
[----:B------:R-:W-:Y:S01]  /*1390*/  VIMNMX R19, R3, R2, PT ;  /* 0x0000000203137248 */ /* 0x000fe20003fe0100 */
[----:B------:R-:W-:-:S12]  /*13a0*/  @!P1 BRA `(.L_x_3723) ;  /* 0x0000000000449947 */ /* 0x000fd80003800000 */
        /* <DEDUP_REMOVED lines=9> */
.L_x_3724:
[----:B------:R-:W-:-:S13]  /*1440*/  ISETP.NE.AND P0, PT, R9, 0x1, PT ;  /* 0x000000010900780c */ /* 0x000fda0003f05270 */
[----:B------:R-:W1:Y:S02]  /*1450*/  @P0 LDC.64 R2, c[0x0][0x9e8] ;  /* 0x00027a00ff020b82 */ /* 0x000e640000000a00 */
[----:B-1----:R-:W-:-:S05]  /*1460*/  @P0 IMAD.HI.U32 R0, R4, R2, RZ ;  /* 0x0000000204000227 */ /* 0x002fca00078e00ff */
[----:B------:R-:W-:-:S07]  /*1470*/  @P0 SHF.R.U32.HI R4, RZ, R3, R0 ;  /* 0x00000003ff040219 */ /* 0x000fce0000011600 */
.L_x_3725:
[----:B------:R-:W-:-:S05]  /*1480*/  IMAD R4, R4, R9, RZ ;  /* 0x0000000904047224 */ /* 0x000fca00078e02ff */
[----:B------:R-:W-:-:S13]  /*1490*/  R2UR UR5, R4 ;  /* 0x00000000040572ca */ /* 0x000fda00000e0000 */
[----:B------:R-:W-:-:S04]  /*14a0*/  UISETP.LT.AND UP0, UPT, UR4, UR5, UPT ;  /* 0x000000050400728c */ /* 0x000fc8000bf01270 */
[----:B------:R-:W-:-:S12]  /*14b0*/  USEL UR4, UR4, UR5, !UP0 ;  /* 0x0000000504047287 */ /* 0x000fd8000c000000 */
.L_x_3723:
[----:B------:R-:W-:Y:S01]  /*14c0*/  UIMAD.WIDE UR4, UR4, 0x2aaaaaab, URZ ;  /* 0x2aaaaaab040478a5 */ /* 0x000fe2000f8e023f */
[----:B------:R-:W-:Y:S02]  /*14d0*/  PLOP3.LUT P0, PT, PT, PT, PT, 0x80, 0x0 ;  /* 0x000000000000781c */ /* 0x000fe40003f0f070 */
[----:B------:R-:W-:Y:S01]  /*14e0*/  CS2R R2, SRZ ;  /* 0x0000000000027805 */ /* 0x000fe2000001ff00 */
[----:B------:R-:W-:Y:S01]  /*14f0*/  IMAD.MOV.U32 R0, RZ, RZ, RZ ;  /* 0x000000ffff007224 */ /* 0x000fe200078e00ff */
[----:B------:R-:W-:Y:S01]  /*1500*/  USHF.R.U32.HI UR4, URZ, 0x1f, UR5 ;  /* 0x0000001f3f047899 */ /* 0x000fe20008011605 */
[----:B------:R-:W-:Y:S02]  /*1510*/  CS2R R118, SRZ ;  /* 0x0000000000767805 */ /* 0x000fe4000001ff00 */
[----:B------:R-:W-:Y:S02]  /*1520*/  CS2R R116, SRZ ;  /* 0x0000000000747805 */ /* 0x000fe4000001ff00 */
[----:B------:R-:W-:Y:S01]  /*1530*/  CS2R R114, SRZ ;  /* 0x0000000000727805 */ /* 0x000fe2000001ff00 */
[----:B------:R-:W-:Y:S01]  /*1540*/  ULEA.HI.SX32 UR4, UR5, UR4, 0x1c ;  /* 0x0000000405047291 */ /* 0x000fe2000f8fe23f */
        /* <DEDUP_REMOVED lines=43> */
[----:B------:R-:W-:Y:S01]  /*1800*/  CS2R R36, SRZ ;  /* 0x0000000000247805 */ /* 0x000fe2000001ff00 */
[----:B------:R-:W-:Y:S01]  /*1810*/  IMAD.MOV.U32 R126, RZ, RZ, RZ ;  /* 0x000000ffff7e7224 */ /* 0x000fe200078e00ff */
[----:B------:R-:W-:Y:S01]  /*1820*/  CS2R R32, SRZ ;  /* 0x0000000000207805 */ /* 0x000fe2000001ff00 */
[----:B------:R-:W-:Y:S01]  /*1830*/  IMAD.MOV.U32 R120, RZ, RZ, RZ ;  /* 0x000000ffff787224 */ /* 0x000fe200078e00ff */
[----:B------:R-:W-:Y:S01]  /*1840*/  CS2R R6, SRZ ;  /* 0x0000000000067805 */ /* 0x000fe2000001ff00 */
[----:B------:R-:W-:Y:S02]  /*1850*/  IMAD.MOV.U32 R25, RZ, RZ, RZ ;  /* 0x000000ffff197224 */ /* 0x000fe400078e00ff */
[----:B------:R-:W-:-:S02]  /*1860*/  IMAD.MOV.U32 R27, RZ, RZ, RZ ;  /* 0x000000ffff1b7224 */ /* 0x000fc400078e00ff */
        /* <DEDUP_REMOVED lines=27> */
[----:B-1----:R-:W-:-:S07]  /*1a20*/  IMAD.MOV.U32 R13, RZ, RZ, RZ ;  /* 0x000000ffff0d7224 */ /* 0x002fce00078e00ff */
[----:B------:R-:W-:-:S07]  /*1a30*/  LEPC R20, `(.L_x_3727) ;  /* 0x000000001014794e */ /* 0x000fce0000000000 */
[----:B--2---:R-:W-:Y:S05]  /*1a40*/  CALL.ABS.NOINC R2 ;  /* 0x0000000002007343 */ /* 0x004fea0003c00000 */
.L_x_3727:
        /* <DEDUP_REMOVED lines=11> */
.L_x_3875:
[----:B------:R-:W-:Y:S05]  /*1b00*/  @!P0 BRA `(.L_x_3729) ;  /* 0x0000000000048947 */ /* 0x000fea0003800000 */
[----:B------:R-:W-:Y:S01]  /*1b10*/  BPT.TRAP 0x1 ;  /* 0x000000040000795c */ /* 0x000fe20000300000 */
.L_x_3729:
[----:B------:R-:W-:Y:S02]  /*1b20*/  IMAD.U32 R5, RZ, RZ, UR36 ;  /* 0x00000024ff057e24 */ /* 0x000fe4000f8e00ff */
[----:B-1----:R-:W-:-:S03]  /*1b30*/  IMAD.U32 R0, RZ, RZ, UR39 ;  /* 0x00000027ff007e24 */ /* 0x002fc6000f8e00ff */
[----:B------:R-:W-:Y:S02]  /*1b40*/  LEA R5, R5, UR37, 0x3 ;  /* 0x0000002505057c11 */ /* 0x000fe4000f8e18ff */
[----:B------:R-:W-:-:S04]  /*1b50*/  SHF.L.U32 R0, R0, 0x1f, RZ ;  /* 0x0000001f00007819 */ /* 0x000fc800000006ff */
[----:B------:R1:W2:Y:S01]  /*1b60*/  SYNCS.PHASECHK.TRANS64.TRYWAIT P1, [R5+URZ+0x30830], R0 ;  /* 0x03083000050075a7 */ /* 0x0002a2000802017f */
[----:B------:R-:W-:Y:S05]  /*1b70*/  @!P0 BRA `(.L_x_3730) ;  /* 0x0000000000048947 */ /* 0x000fea0003800000 */
[----:B------:R-:W-:Y:S01]  /*1b80*/  BPT.TRAP 0x1 ;  /* 0x000000040000795c */ /* 0x000fe20000300000 */
.L_x_3730:
[----:B------:R-:W3:Y:S01]  /*1b90*/  S2R R2, SR_TID.X ;  /* 0x0000000000027919 */ /* 0x000ee20000002100 */
[----:B------:R-:W-:Y:S02]  /*1ba0*/  LOP3.LUT R195, R195, 0xfff7ffff, RZ, 0xc0, !PT ;  /* 0xfff7ffffc3c37812 */ /* 0x000fe400078ec0ff */
[----:B---3--:R-:W-:-:S13]  /*1bb0*/  LOP3.LUT P2, RZ, R2, 0x7f, RZ, 0xc0, !PT ;  /* 0x0000007f02ff7812 */ /* 0x008fda000784c0ff */
[----:B------:R-:W-:Y:S01]  /*1bc0*/  @P2 LOP3.LUT R195, R195, 0x80000, RZ, 0xfc, !PT ;  /* 0x00080000c3c32812 */ /* 0x000fe200078efcff */
[----:B--2---:R-:W-:Y:S06]  /*1bd0*/  @P1 BRA `(.L_x_3731) ;  /* 0x0000000000081947 */ /* 0x004fec0003800000 */
[----:B------:R-:W2:Y:S02]  /*1be0*/  SYNCS.PHASECHK.TRANS64.TRYWAIT P1, [R5+URZ+0x30830], R0 ;  /* 0x03083000050075a7 */ /* 0x000ea4000802017f */
[----:B--2---:R-:W-:Y:S05]  /*1bf0*/  @!P1 BRA `(.L_x_3732) ;  /* 0x0000012000089947 */ /* 0x004fea0003800000 */
.L_x_3731:
        /* <DEDUP_REMOVED lines=10> */
[----:B------:R-:W3:Y:S01]  /*1ca0*/  S2R R6, SR_TID.X ;  /* 0x0000000000067919 */ /* 0x000ee20000002100 */
[----:B------:R-:W-:Y:S01]  /*1cb0*/  UMOV UR17, 0x40000040 ;  /* 0x4000004000117882 */ /* 0x000fe20000000000 */
[----:B------:R-:W-:Y:S01]  /*1cc0*/  UMOV UR19, 0x40000040 ;  /* 0x4000004000137882 */ /* 0x000fe20000000000 */
[----:B------:R-:W-:Y:S01]  /*1cd0*/  ULOP3.LUT UR38, UR4, 0x10000, URZ, 0xfc, !UPT ;  /* 0x0001000004267892 */ /* 0x000fe2000f8efc3f */
[----:B------:R-:W4:Y:S01]  /*1ce0*/  LDC R15, c[0x0][0x288] ;  /* 0x0000a200ff0f7b82 */ /* 0x000f220000000800 */
[----:B------:R-:W-:-:S02]  /*1cf0*/  ULOP3.LUT UR4, UR40, 0x10000, URZ, 0xfc, !UPT ;  /* 0x0001000028047892 */ /* 0x000fc4000f8efc3f */
[----:B------:R-:W-:Y:S02]  /*1d00*/  UIMAD UR5, UR36, 0x900, UR38 ;  /* 0x00000900240578a4 */ /* 0x000fe4000f8e0226 */
[----:B------:R-:W-:Y:S02]  /*1d10*/  UIADD3 UR6, UR4, 0x2, URZ ;  /* 0x0000000204067890 */ /* 0x000fe4000fffe03f */
[----:B------:R-:W-:Y:S01]  /*1d20*/  UIADD3 UR7, UR5, 0x2, URZ ;  /* 0x0000000205077890 */ /* 0x000fe2000fffe03f */
[----:B------:R-:W5:Y:S01]  /*1d30*/  LDC R104, c[0x0][0x2e0] ;  /* 0x0000b800ff687b82 */ /* 0x000f620000000800 */
[----:B------:R-:W-:Y:S01]  /*1d40*/  UMOV UR8, UR4 ;  /* 0x0000000400087c82 */ /* 0x000fe20008000000 */
[----:B------:R-:W-:Y:S01]  /*1d50*/  UMOV UR10, UR5 ;  /* 0x00000005000a7c82 */ /* 0x000fe20008000000 */
[----:B------:R-:W-:Y:S01]  /*1d60*/  IMAD.U32 R12, RZ, RZ, UR8 ;  /* 0x00000008ff0c7e24 */ /* 0x000fe2000f8e00ff */
[----:B------:R-:W-:Y:S01]  /*1d70*/  HGMMA.64x96x16.F32.BF16 R24, gdesc[UR8], RZ, !UPT, gsb0 ;  /* 0x01600000081879f0 */ /* 0x000fe2000c0018ff */
        /* <DEDUP_REMOVED lines=11> */
[----:B------:R-:W-:Y:S01]  /*1e30*/  UIADD3 UR18, UR5, 0x302, URZ ;  /* 0x0000030205127890 */ /* 0x000fe2000fffe03f */
[----:B---3--:R-:W-:Y:S01]  /*1e40*/  LOP3.LUT P1, RZ, R6, 0x7f, RZ, 0xc0, !PT ;  /* 0x0000007f06ff7812 */ /* 0x008fe2000782c0ff */
[----:B------:R-:W-:Y:S01]  /*1e50*/  UIADD3 UR20, UR4, 0x404, URZ ;  /* 0x0000040404147890 */ /* 0x000fe2000fffe03f */
[----:B------:R-:W-:Y:S01]  /*1e60*/  IMAD R6, R19, -0x60, R72 ;  /* 0xffffffa013067824 */ /* 0x000fe200078e0248 */
        /* <DEDUP_REMOVED lines=8> */
[----:B-12---:R-:W-:Y:S01]  /*1ef0*/  @!P1 VIADD R5, R5, 0x30840 ;  /* 0x0003084005059836 */ /* 0x006fe20000000000 */
[----:B------:R-:W-:Y:S01]  /*1f00*/  UIADD3 UR30, UR5, 0x600, URZ ;  /* 0x00000600051e7890 */ /* 0x000fe2000fffe03f */
[----:B------:R-:W-:Y:S01]  /*1f10*/  UMOV UR29, 0x40000040 ;  /* 0x40000040001d7882 */ /* 0x000fe20000000000 */
[----:B------:R-:W-:Y:S01]  /*1f20*/  UMOV UR31, 0x40000040 ;  /* 0x40000040001f7882 */ /* 0x000fe20000000000 */
[----:B------:R-:W-:Y:S01]  /*1f30*/  UIADD3 UR32, UR4, 0x802, URZ ;  /* 0x0000080204207890 */ /* 0x000fe2000fffe03f */
[----:B------:R-:W-:Y:S01]  /*1f40*/  @!P1 PRMT R5, RZ, 0x654, R5 ;  /* 0x00000654ff059816 */ /* 0x000fe20000000005 */
        /* <DEDUP_REMOVED lines=11> */
[----:B------:R-:W-:Y:S02]  /*2000*/  WARPGROUP.DEPBAR.LE gsb0, 0x0 ;  /* 0x00008000000079c5 */ /* 0x000fe40000010000 */
[----:B------:R-:W-:-:S06]  /*2010*/  WARPGROUP.ARRIVE ;  /* 0x00000000000079c5 */ /* 0x000fcc0000000000 */
[----:B------:R-:W-:Y:S01]  /*2020*/  HGMMA.64x96x16.F32.BF16 R24, gdesc[UR8], R24, gsb0 ;  /* 0x01600000081879f0 */ /* 0x000fe20008001818 */
[----:B------:R-:W-:Y:S01]  /*2030*/  UMOV UR8, UR6 ;  /* 0x0000000600087c82 */ /* 0x000fe20008000000 */
[----:B------:R-:W-:Y:S01]  /*2040*/  UMOV UR9, 0x40000040 ;  /* 0x4000004000097882 */ /* 0x000fe20000000000 */
[----:B------:R-:W-:Y:S01]  /*2050*/  UMOV UR10, UR7 ;  /* 0x00000007000a7c82 */ /* 0x000fe20008000000 */
[----:B------:R-:W-:Y:S01]  /*2060*/  UMOV UR11, 0x40000040 ;  /* 0x40000040000b7882 */ /* 0x000fe20000000000 */
[----:B------:R-:W-:Y:S01]  /*2070*/  IMAD.U32 R8, RZ, RZ, UR8 ;  /* 0x00000008ff087e24 */ /* 0x000fe2000f8e00ff */
[----:B------:R-:W-:Y:S01]  /*2080*/  ULDC.64 UR6, c[0x0][0x9d8] ;  /* 0x0002760000067ab9 */ /* 0x000fe20000000a00 */
[----:B------:R-:W-:Y:S01]  /*2090*/  IMAD.U32 R9, RZ, RZ, UR9 ;  /* 0x00000009ff097e24 */ /* 0x000fe2000f8e00ff */
[----:B------:R-:W-:Y:S01]  /*20a0*/  ULOP3.LUT UR45, URZ, UR7, URZ, 0x33, !UPT ;  /* 0x000000073f2d7292 */ /* 0x000fe2000f8e333f */
[----:B------:R-:W-:Y:S02]  /*20b0*/  WARPGROUP.DEPBAR.LE gsb0, 0x0 ;  /* 0x00008000000079c5 */ /* 0x000fe40000010000 */
[----:B------:R-:W-:-:S06]  /*20c0*/  WARPGROUP.ARRIVE ;  /* 0x00000000000079c5 */ /* 0x000fcc0000000000 */
[----:B------:R-:W-:Y:S01]  /*20d0*/  HGMMA.64x96x16.F32.BF16 R24, gdesc[UR8], R24, gsb0 ;  /* 0x01600000081879f0 */ /* 0x000fe20008001818 */
[----:B------:R-:W-:Y:S02]  /*20e0*/  UIADD3 UR8, UR4, 0x6, URZ ;  /* 0x0000000604087890 */ /* 0x000fe4000fffe03f */
[----:B------:R-:W-:Y:S01]  /*20f0*/  UIADD3 UR10, UR5, 0x6, URZ ;  /* 0x00000006050a7890 */ /* 0x000fe2000fffe03f */
[----:B------:R-:W-:Y:S01]  /*2100*/  UMOV UR9, 0x40000040 ;  /* 0x4000004000097882 */ /* 0x000fe20000000000 */
[----:B------:R-:W-:Y:S01]  /*2110*/  UMOV UR11, 0x40000040 ;  /* 0x40000040000b7882 */ /* 0x000fe20000000000 */
[----:B------:R-:W-:Y:S02]  /*2120*/  ULDC.64 UR4, c[0x0][0x9e0] ;  /* 0x0002780000047ab9 */ /* 0x000fe40000000a00 */
[----:B------:R-:W-:Y:S01]  /*2130*/  UISETP.GE.AND UP0, UPT, UR5, 0x1, UPT ;  /* 0x000000010500788c */ /* 0x000fe2000bf06270 */
[----:B------:R-:W-:Y:S02]  /*2140*/  WARPGROUP.DEPBAR.LE gsb0, 0x0 ;  /* 0x00008000000079c5 */ /* 0x000fe40000010000 */
[----:B------:R-:W-:-:S06]  /*2150*/  WARPGROUP.ARRIVE ;  /* 0x00000000000079c5 */ /* 0x000fcc0000000000 */
[----:B------:R-:W-:Y:S03]  /*2160*/  HGMMA.64x96x16.F32.BF16 R24, gdesc[UR8], R24, gsb0 ;  /* 0x01600000081879f0 */ /* 0x000fe60008001818 */
        /* <DEDUP_REMOVED lines=64> */
[----:B-1----:R-:W-:Y:S01]  /*2570*/  FMUL.FTZ R24, R71, UR6 ;  /* 0x0000000647187c20 */ /* 0x002fe20008410000 */
[----:B------:R-:W-:-:S02]  /*2580*/  IMAD.MOV.U32 R26, RZ, RZ, -0x60 ;  /* 0xffffffa0ff1a7424 */ /* 0x000fc400078e00ff */
[----:B------:R-:W-:Y:S01]  /*2590*/  FMUL.FTZ R51, R51, UR6 ;  /* 0x0000000633337c20 */ /* 0x000fe20008410000 */
[----:B------:R-:W-:Y:S01]  /*25a0*/  FMUL.FTZ R55, R55, UR6 ;  /* 0x0000000637377c20 */ /* 0x000fe20008410000 */
[----:B------:R-:W-:Y:S01]  /*25b0*/  FMUL.FTZ R59, R59, UR6 ;  /* 0x000000063b3b7c20 */ /* 0x000fe20008410000 */
[----:B------:R-:W-:Y:S01]  /*25c0*/  FMUL.FTZ R61, R61, UR6 ;  /* 0x000000063d3d7c20 */ /* 0x000fe20008410000 */
[----:B------:R-:W-:Y:S01]  /*25d0*/  FMUL.FTZ R65, R65, UR6 ;  /* 0x0000000641417c20 */ /* 0x000fe20008410000 */
[----:B------:R4:W-:Y:S01]  /*25e0*/  @!P1 SYNCS.ARRIVE.TRANS64.RED.A1T0 RZ, [R5+URZ], RZ ;  /* 0x000000ff05ff99a7 */ /* 0x0009e2000810043f */
[----:B------:R-:W-:Y:S01]  /*25f0*/  PLOP3.LUT P1, PT, PT, PT, UP0, 0x40, 0x0 ;  /* 0x000000000000781c */ /* 0x000fe20003f2e808 */
[----:B------:R-:W1:Y:S01]  /*2600*/  MUFU.TANH R73, R31 ;  /* 0x0000001f00497308 */ /* 0x000e620000002400 */
[----:B------:R-:W-:Y:S02]  /*2610*/  IMAD R26, R19, R26, 0x60 ;  /* 0x00000060131a7424 */ /* 0x000fe400078e021a */
[----:B------:R-:W-:Y:S01]  /*2620*/  FMUL.FTZ R30, R30, UR6 ;  /* 0x000000061e1e7c20 */ /* 0x000fe20008410000 */
[----:B------:R-:W-:Y:S01]  /*2630*/  FMUL.FTZ R39, R39, UR6 ;  /* 0x0000000627277c20 */ /* 0x000fe20008410000 */
[----:B------:R-:W-:Y:S01]  /*2640*/  FMUL.FTZ R43, R43, UR6 ;  /* 0x000000062b2b7c20 */ /* 0x000fe20008410000 */
[----:B-----5:R-:W-:Y:S01]  /*2650*/  IMAD R7, R17, R104, R26 ;  /* 0x0000006811077224 */ /* 0x020fe200078e021a */
[----:B----4-:R-:W-:Y:S01]  /*2660*/  IADD3 R5, -R15, 0x61, R6 ;  /* 0x000000610f057810 */ /* 0x010fe20007ffe106 */
[----:B------:R-:W-:Y:S01]  /*2670*/  FMUL.FTZ R47, R47, UR6 ;  /* 0x000000062f2f7c20 */ /* 0x000fe20008410000 */
[----:B------:R-:W3:Y:S03]  /*2680*/  MUFU.TANH R74, R35 ;  /* 0x00000023004a7308 */ /* 0x000ee60000002400 */
[----:B------:R-:W-:-:S02]  /*2690*/  IMAD R6, R16, -0x2, R5 ;  /* 0xfffffffe10067824 */ /* 0x000fc400078e0205 */
[----:B------:R-:W-:-:S03]  /*26a0*/  VIADD R5, R202, UR42 ;  /* 0x0000002aca057c36 */ /* 0x000fc60008000000 */
        /* <DEDUP_REMOVED lines=45> */
[----:B--2---:R-:W-:-:S07]  /*2980*/  VIADD R39, R6, UR4 ;  /* 0x0000000406277c36 */ /* 0x004fce0008000000 */
[----:B------:R2:W1:Y:S01]  /*2990*/  MUFU.TANH R77, R47 ;  /* 0x0000002f004d7308 */ /* 0x0004620000002400 */
[----:B-----5:R-:W-:Y:S01]  /*29a0*/  VIADD R43, R6, UR45 ;  /* 0x0000002d062b7c36 */ /* 0x020fe20008000000 */
[----:B------:R-:W-:-:S03]  /*29b0*/  VIADDMNMX R6, R5, R39, R30, PT ;  /* 0x0000002705067246 */ /* 0x000fc6000380011e */
[----:B------:R-:W-:Y:S02]  /*29c0*/  IMAD.IADD R7, R43, 0x1, R5 ;  /* 0x000000012b077824 */ /* 0x000fe400078e0205 */
[----:B--2---:R-:W-:Y:S01]  /*29d0*/  IMAD R47, R16, -0x2, R26 ;  /* 0xfffffffe102f7824 */ /* 0x004fe200078e021a */
[----:B---34-:R-:W-:Y:S06]  /*29e0*/  @P1 BRA `(.L_x_3733) ;  /* 0x0000000000581947 */ /* 0x018fec0003800000 */
[----:B------:R-:W-:Y:S01]  /*29f0*/  IMAD R18, R17, R104, R5 ;  /* 0x0000006811127224 */ /* 0x000fe200078e0205 */
        /* <DEDUP_REMOVED lines=12> */
.L_x_3735:
[----:B------:R-:W-:-:S06]  /*2ac0*/  UISETP.NE.AND UP1, UPT, UR5, 0x1, UPT ;  /* 0x000000010500788c */ /* 0x000fcc000bf25270 */
[----:B------:R-:W-:-:S05]  /*2ad0*/  PLOP3.LUT P1, PT, PT, PT, UP1, 0x80, 0x0 ;  /* 0x000000000000781c */ /* 0x000fca0003f2f018 */
[----:B------:R-:W-:-:S08]  /*2ae0*/  @UP1 ULDC.64 UR6, c[0x0][0x9e8] ;  /* 0x00027a0000061ab9 */ /* 0x000fd00000000a00 */
[----:B------:R-:W-:-:S05]  /*2af0*/  @P1 IMAD.HI.U32 R51, R18, UR6, RZ ;  /* 0x0000000612331c27 */ /* 0x000fca000f8e00ff */
[----:B------:R-:W-:-:S07]  /*2b00*/  @P1 SHF.R.U32.HI R18, RZ, UR7, R51 ;  /* 0x00000007ff121c19 */ /* 0x000fce0008011633 */
.L_x_3736:
[----:B------:R-:W-:Y:S05]  /*2b10*/  BSYNC B0 ;  /* 0x0000000000007941 */ /* 0x000fea0003800000 */
.L_x_3734:
[----:B------:R-:W-:-:S05]  /*2b20*/  IMAD R18, R18, UR5, R47 ;  /* 0x0000000512127c24 */ /* 0x000fca000f8e022f */
[----:B------:R-:W-:Y:S02]  /*2b30*/  VIMNMX R7, R7, R18, !PT ;  /* 0x0000001207077248 */ /* 0x000fe40007fe0100 */
[----:B------:R-:W-:-:S07]  /*2b40*/  VIADDMNMX R6, R18, UR5, R6, PT ;  /* 0x0000000512067c46 */ /* 0x000fce000b800106 */
.L_x_3733:
        /* <DEDUP_REMOVED lines=11> */
[----:B-1----:R-:W-:-:S02]  /*2c00*/  FSEL R82, R29, -INF , !P3 ;  /* 0xff8000001d527808 */ /* 0x002fc40005800000 */
        /* <DEDUP_REMOVED lines=84> */
[----:B------:R-:W-:Y:S02]  /*3150*/  P2R R55, PR, RZ, 0x20 ;  /* 0x00000020ff377803 */ /* 0x000fe40000000000 */
[----:B------:R-:W-:Y:S02]  /*3160*/  FSEL R33, R64, -INF , !P3 ;  /* 0xff80000040217808 */ /* 0x000fe40005800000 */
[C---:B------:R-:W-:Y:S02]  /*3170*/  ISETP.GE.AND P3, PT, R26.reuse, 0x52, PT ;  /* 0x000000521a00780c */ /* 0x040fe40003f66270 */
[----:B------:R-:W-:Y:S02]  /*3180*/  ISETP.GE.AND P6, PT, R26, 0x1, PT ;  /* 0x000000011a00780c */ /* 0x000fe40003fc6270 */
[----:B------:R-:W-:-:S04]  /*3190*/  ISETP.GT.AND P4, PT, R7, 0x51, !P3 ;  /* 0x000000510700780c */ /* 0x000fc80005f84270 */
[----:B------:R-:W-:-:S04]  /*31a0*/  ISETP.LT.OR P4, PT, R6, 0x52, P4 ;  /* 0x000000520600780c */ /* 0x000fc80002781670 */
[----:B------:R-:W-:Y:S02]  /*31b0*/  FSEL R31, R31, -INF , !P4 ;  /* 0xff8000001f1f7808 */ /* 0x000fe40006000000 */
[----:B------:R-:W-:-:S04]  /*31c0*/  ISETP.GE.AND P4, PT, R26, 0x59, PT ;  /* 0x000000591a00780c */ /* 0x000fc80003f86270 */
[----:B------:R-:W-:-:S04]  /*31d0*/  ISETP.GT.AND P5, PT, R7, 0x58, !P4 ;  /* 0x000000580700780c */ /* 0x000fc800067a4270 */
[----:B------:R-:W-:-:S04]  /*31e0*/  ISETP.LT.OR P5, PT, R6, 0x59, P5 ;  /* 0x000000590600780c */ /* 0x000fc80002fa1670 */
[----:B------:R-:W-:Y:S02]  /*31f0*/  FSEL R25, R68, -INF , !P5 ;  /* 0xff80000044197808 */ /* 0x000fe40006800000 */
[----:B------:R-:W-:-:S04]  /*3200*/  ISETP.GT.AND P5, PT, R7, RZ, !P6 ;  /* 0x000000ff0700720c */ /* 0x000fc800077a4270 */
[----:B------:R-:W-:-:S04]  /*3210*/  ISETP.LT.OR P5, PT, R6, 0x1, P5 ;  /* 0x000000010600780c */ /* 0x000fc80002fa1670 */
[----:B------:R-:W-:Y:S02]  /*3220*/  FSEL R36, R21, -INF , !P5 ;  /* 0xff80000015247808 */ /* 0x000fe40006800000 */
[----:B------:R-:W-:-:S04]  /*3230*/  ISETP.GE.AND P5, PT, R26, 0x5a, PT ;  /* 0x0000005a1a00780c */ /* 0x000fc80003fa6270 */
[----:B------:R-:W-:Y:S02]  /*3240*/  P2R R64, PR, RZ, 0x20 ;  /* 0x00000020ff407803 */ /* 0x000fe40000000000 */
[----:B------:R-:W-:-:S04]  /*3250*/  ISETP.GT.AND P5, PT, R7, 0x59, !P5 ;  /* 0x000000590700780c */ /* 0x000fc80006fa4270 */
[----:B------:R-:W-:Y:S01]  /*3260*/  ISETP.LT.OR P5, PT, R6, 0x5a, P5 ;  /* 0x0000005a0600780c */ /* 0x000fe20002fa1670 */
[----:B------:R-:W-:-:S03]  /*3270*/  VIADD R6, R5, 0x8 ;  /* 0x0000000805067836 */ /* 0x000fc60000000000 */
[----:B------:R-:W-:Y:S01]  /*3280*/  FSEL R29, R69, -INF , !P5 ;  /* 0xff800000451d7808 */ /* 0x000fe20006800000 */
[----:B------:R-:W-:Y:S01]  /*3290*/  IMAD.IADD R28, R43, 0x1, R6 ;  /* 0x000000012b1c7824 */ /* 0x000fe200078e0206 */
[----:B------:R-:W-:Y:S02]  /*32a0*/  PLOP3.LUT P5, PT, PT, PT, UP0, 0x40, 0x0 ;  /* 0x000000000000781c */ /* 0x000fe40003fae808 */
[----:B------:R-:W-:-:S11]  /*32b0*/  VIADDMNMX R26, R6, R39, R30, PT ;  /* 0x00000027061a7246 */ /* 0x000fd6000380011e */
[----:B------:R-:W-:Y:S05]  /*32c0*/  @P5 BRA `(.L_x_3737) ;  /* 0x0000000000605947 */ /* 0x000fea0003800000 */
        /* <DEDUP_REMOVED lines=14> */
.L_x_3739:
[----:B------:R-:W-:-:S06]  /*33b0*/  UISETP.NE.AND UP1, UPT, UR5, 0x1, UPT ;  /* 0x000000010500788c */ /* 0x000fcc000bf25270 */
[----:B------:R-:W-:-:S05]  /*33c0*/  PLOP3.LUT P5, PT, PT, PT, UP1, 0x80, 0x0 ;  /* 0x000000000000781c */ /* 0x000fca0003faf018 */
[----:B------:R-:W-:-:S08]  /*33d0*/  @UP1 ULDC.64 UR6, c[0x0][0x9e8] ;  /* 0x00027a0000061ab9 */ /* 0x000fd00000000a00 */
[----:B------:R-:W-:Y:S01]  /*33e0*/  @P5 IMAD.HI.U32 R7, R18, UR6, RZ ;  /* 0x0000000612075c27 */ /* 0x000fe2000f8e00ff */
[----:B------:R-:W-:-:S13]  /*33f0*/  PLOP3.LUT P5, PT, PT, PT, UP1, 0x80, 0x0 ;  /* 0x000000000000781c */ /* 0x000fda0003faf018 */
[----:B------:R-:W-:-:S07]  /*3400*/  @P5 SHF.R.U32.HI R18, RZ, UR7, R7 ;  /* 0x00000007ff125c19 */ /* 0x000fce0008011607 */
.L_x_3740:
[----:B------:R-:W-:Y:S05]  /*3410*/  BSYNC B0 ;  /* 0x0000000000007941 */ /* 0x000fea0003800000 */
.L_x_3738:
[----:B------:R-:W-:-:S05]  /*3420*/  IMAD R7, R18, UR5, R47 ;  /* 0x0000000512077c24 */ /* 0x000fca000f8e022f */
[----:B------:R-:W-:Y:S02]  /*3430*/  VIMNMX R28, R28, R7, !PT ;  /* 0x000000071c1c7248 */ /* 0x000fe40007fe0100 */
[----:B------:R-:W-:-:S07]  /*3440*/  VIADDMNMX R26, R7, UR5, R26, PT ;  /* 0x00000005071a7c46 */ /* 0x000fce000b80011a */
.L_x_3737:
[C---:B------:R-:W-:Y:S01]  /*3450*/  ISETP.GT.AND P1, PT, R28.reuse, 0x1, !P1 ;  /* 0x000000011c00780c */ /* 0x040fe20004f24270 */
[----:B------:R-:W-:Y:S01]  /*3460*/  ULDC UR6, c[0x0][0x988] ;  /* 0x0002620000067ab9 */ /* 0x000fe20000000800 */
[----:B------:R-:W-:Y:S01]  /*3470*/  ISETP.GT.AND P2, PT, R28, 0x8, !P2 ;  /* 0x000000081c00780c */ /* 0x000fe20005744270 */
[----:B------:R-:W-:Y:S01]  /*3480*/  IMAD.U32 R18, RZ, RZ, UR6 ;  /* 0x00000006ff127e24 */ /* 0x000fe2000f8e00ff */
[----:B------:R-:W-:Y:S01]  /*3490*/  ISETP.LT.OR P1, PT, R26, 0x2, P1 ;  /* 0x000000021a00780c */ /* 0x000fe20000f21670 */
[----:B------:R-:W-:Y:S01]  /*34a0*/  IMAD.IADD R15, R72, 0x1, -R15 ;  /* 0x00000001480f7824 */ /* 0x000fe200078e0a0f */
[----:B------:R-:W-:Y:S01]  /*34b0*/  ISETP.LT.OR P2, PT, R26, 0x9, P2 ;  /* 0x000000091a00780c */ /* 0x000fe20001741670 */
[----:B------:R-:W-:Y:S01]  /*34c0*/  VIADD R19, R19, 0xfffffffe ;  /* 0xfffffffe13137836 */ /* 0x000fe20000000000 */
[----:B------:R-:W-:Y:S02]  /*34d0*/  FSEL R30, R4, -INF , !P1 ;  /* 0xff800000041e7808 */ /* 0x000fe40004800000 */
[----:B------:R-:W-:-:S02]  /*34e0*/  ISETP.NE.AND P1, PT, R51, RZ, PT ;  /* 0x000000ff3300720c */ /* 0x000fc40003f25270 */
[----:B------:R-:W-:Y:S02]  /*34f0*/  FSEL R39, R27, -INF , !P2 ;  /* 0xff8000001b277808 */ /* 0x000fe40005000000 */
[----:B------:R-:W-:Y:S02]  /*3500*/  ISETP.GT.AND P1, PT, R28, 0x9, !P1 ;  /* 0x000000091c00780c */ /* 0x000fe40004f24270 */
[----:B------:R-:W-:Y:S02]  /*3510*/  ISETP.NE.AND P2, PT, R32, RZ, PT ;  /* 0x000000ff2000720c */ /* 0x000fe40003f45270 */
[----:B------:R-:W-:Y:S02]  /*3520*/  ISETP.LT.OR P1, PT, R26, 0xa, P1 ;  /* 0x0000000a1a00780c */ /* 0x000fe40000f21670 */
[----:B------:R-:W-:Y:S02]  /*3530*/  ISETP.NE.AND P5, PT, R59, RZ, PT ;  /* 0x000000ff3b00720c */ /* 0x000fe40003fa5270 */
[----:B------:R-:W-:-:S02]  /*3540*/  FSEL R41, R73, -INF , !P1 ;  /* 0xff80000049297808 */ /* 0x000fc40004800000 */
[----:B------:R-:W-:Y:S02]  /*3550*/  ISETP.NE.AND P1, PT, R55, RZ, PT ;  /* 0x000000ff3700720c */ /* 0x000fe40003f25270 */
[C---:B------:R-:W-:Y:S02]  /*3560*/  ISETP.GT.AND P6, PT, R28.reuse, RZ, !P6 ;  /* 0x000000ff1c00720c */ /* 0x040fe400077c4270 */
[----:B------:R-:W-:Y:S02]  /*3570*/  ISETP.GT.AND P1, PT, R28, 0x10, !P1 ;  /* 0x000000101c00780c */ /* 0x000fe40004f24270 */
[C---:B------:R-:W-:Y:S02]  /*3580*/  ISETP.LT.OR P6, PT, R26.reuse, 0x1, P6 ;  /* 0x000000011a00780c */ /* 0x040fe400037c1670 */
[----:B------:R-:W-:Y:S02]  /*3590*/  ISETP.LT.OR P1, PT, R26, 0x11, P1 ;  /* 0x000000111a00780c */ /* 0x000fe40000f21670 */
[----:B------:R-:W-:-:S02]  /*35a0*/  ISETP.GT.AND P3, PT, R28, 0x51, !P3 ;  /* 0x000000511c00780c */ /* 0x000fc40005f64270 */
[----:B------:R-:W-:Y:S02]  /*35b0*/  FSEL R43, R34, -INF , !P1 ;  /* 0xff800000222b7808 */ /* 0x000fe40004800000 */
[----:B------:R-:W-:Y:S02]  /*35c0*/  ISETP.GT.AND P1, PT, R28, 0x11, !P2 ;  /* 0x000000111c00780c */ /* 0x000fe40005724270 */
[----:B------:R-:W-:Y:S02]  /*35d0*/  ISETP.NE.AND P2, PT, R49, RZ, PT ;  /* 0x000000ff3100720c */ /* 0x000fe40003f45270 */
[----:B------:R-:W-:Y:S02]  /*35e0*/  ISETP.LT.OR P1, PT, R26, 0x12, P1 ;  /* 0x000000121a00780c */ /* 0x000fe40000f21670 */
[----:B------:R-:W-:Y:S02]  /*35f0*/  ISETP.GT.AND P4, PT, R28, 0x58, !P4 ;  /* 0x000000581c00780c */ /* 0x000fe40006784270 */
[----:B------:R-:W-:-:S02]  /*3600*/  FSEL R45, R74, -INF , !P1 ;  /* 0xff8000004a2d7808 */ /* 0x000fc40004800000 */
[----:B------:R-:W-:Y:S02]  /*3610*/  ISETP.GT.AND P1, PT, R28, 0x18, !P5 ;  /* 0x000000181c00780c */ /* 0x000fe40006f24270 */
[----:B------:R-:W-:Y:S02]  /*3620*/  ISETP.NE.AND P5, PT, R53, RZ, PT ;  /* 0x000000ff3500720c */ /* 0x000fe40003fa5270 */
[C---:B------:R-:W-:Y:S02]  /*3630*/  ISETP.LT.OR P1, PT, R26.reuse, 0x19, P1 ;  /* 0x000000191a00780c */ /* 0x040fe40000f21670 */
[----:B------:R-:W-:Y:S02]  /*3640*/  ISETP.LT.OR P3, PT, R26, 0x52, P3 ;  /* 0x000000521a00780c */ /* 0x000fe40001f61670 */
[----:B------:R-:W-:Y:S02]  /*3650*/  FSEL R47, R38, -INF , !P1 ;  /* 0xff800000262f7808 */ /* 0x000fe40004800000 */
[----:B------:R-:W-:-:S02]  /*3660*/  ISETP.NE.AND P1, PT, R61, RZ, PT ;  /* 0x000000ff3d00720c */ /* 0x000fc40003f25270 */
[----:B------:R-:W-:Y:S02]  /*3670*/  ISETP.LT.OR P4, PT, R26, 0x59, P4 ;  /* 0x000000591a00780c */ /* 0x000fe40002781670 */
[----:B------:R-:W-:Y:S02]  /*3680*/  ISETP.GT.AND P1, PT, R28, 0x19, !P1 ;  /* 0x000000191c00780c */ /* 0x000fe40004f24270 */
[----:B------:R-:W-:Y:S02]  /*3690*/  FSEL R73, R20, -INF , !P4 ;  /* 0xff80000014497808 */ /* 0x000fe40006000000 */
[----:B------:R-:W-:-:S04]  /*36a0*/  ISETP.LT.OR P1, PT, R26, 0x1a, P1 ;  /* 0x0000001a1a00780c */ /* 0x000fc80000f21670 */
[----:B------:R-:W-:Y:S02]  /*36b0*/  FSEL R49, R75, -INF , !P1 ;  /* 0xff8000004b317808 */ /* 0x000fe40004800000 */
[----:B------:R-:W-:Y:S02]  /*36c0*/  ISETP.NE.AND P1, PT, R37, RZ, PT ;  /* 0x000000ff2500720c */ /* 0x000fe40003f25270 */
[----:B------:R-:W-:Y:S02]  /*36d0*/  FSEL R37, R0, -INF , !P6 ;  /* 0xff80000000257808 */ /* 0x000fe40007000000 */
[----:B------:R-:W-:Y:S02]  /*36e0*/  FMNMX.FTZ R0, R36, R66, !PT ;  /* 0x0000004224007209 */ /* 0x000fe40007810000 */
[----:B------:R-:W-:Y:S02]  /*36f0*/  ISETP.GT.AND P1, PT, R28, 0x20, !P1 ;  /* 0x000000201c00780c */ /* 0x000fe40004f24270 */
[----:B------:R-:W-:-:S02]  /*3700*/  FMNMX.FTZ R0, R70, R0, !PT ;  /* 0x0000000046007209 */ /* 0x000fc40007810000 */
[----:B------:R-:W-:Y:S02]  /*3710*/  ISETP.LT.OR P1, PT, R26, 0x21, P1 ;  /* 0x000000211a00780c */ /* 0x000fe40000f21670 */
[----:B------:R-:W-:Y:S02]  /*3720*/  FMNMX.FTZ R0, R82, R0, !PT ;  /* 0x0000000052007209 */ /* 0x000fe40007810000 */
[----:B------:R-:W-:Y:S02]  /*3730*/  FSEL R51, R42, -INF , !P1 ;  /* 0xff8000002a337808 */ /* 0x000fe40004800000 */
[----:B------:R-:W-:Y:S02]  /*3740*/  FMNMX.FTZ R0, R84, R0, !PT ;  /* 0x0000000054007209 */ /* 0x000fe40007810000 */
[----:B------:R-:W-:Y:S02]  /*3750*/  ISETP.NE.AND P1, PT, R40, RZ, PT ;  /* 0x000000ff2800720c */ /* 0x000fe40003f25270 */
[----:B------:R-:W-:-:S02]  /*3760*/  FMNMX.FTZ R0, R86, R0, !PT ;  /* 0x0000000056007209 */ /* 0x000fc40007810000 */
[----:B------:R-:W-:Y:S02]  /*3770*/  ISETP.GT.AND P1, PT, R28, 0x21, !P1 ;  /* 0x000000211c00780c */ /* 0x000fe40004f24270 */
[----:B------:R-:W-:Y:S02]  /*3780*/  FMNMX.FTZ R0, R88, R0, !PT ;  /* 0x0000000058007209 */ /* 0x000fe40007810000 */
[----:B------:R-:W-:Y:S02]  /*3790*/  ISETP.LT.OR P1, PT, R26, 0x22, P1 ;  /* 0x000000221a00780c */ /* 0x000fe40000f21670 */
[----:B------:R-:W-:Y:S02]  /*37a0*/  FMNMX.FTZ R0, R90, R0, !PT ;  /* 0x000000005a007209 */ /* 0x000fe40007810000 */
[----:B------:R-:W-:Y:S02]  /*37b0*/  FSEL R53, R76, -INF , !P1 ;  /* 0xff8000004c357808 */ /* 0x000fe40004800000 */
[----:B------:R-:W-:-:S02]  /*37c0*/  FMNMX.FTZ R0, R92, R0, !PT ;  /* 0x000000005c007209 */ /* 0x000fc40007810000 */
[----:B------:R-:W-:Y:S02]  /*37d0*/  ISETP.NE.AND P1, PT, R63, RZ, PT ;  /* 0x000000ff3f00720c */ /* 0x000fe40003f25270 */
[----:B------:R-:W-:Y:S02]  /*37e0*/  FMNMX.FTZ R0, R94, R0, !PT ;  /* 0x000000005e007209 */ /* 0x000fe40007810000 */
[----:B------:R-:W-:Y:S02]  /*37f0*/  ISETP.GT.AND P1, PT, R28, 0x28, !P1 ;  /* 0x000000281c00780c */ /* 0x000fe40004f24270 */
[----:B------:R-:W-:Y:S02]  /*3800*/  FMNMX.FTZ R0, R44, R0, !PT ;  /* 0x000000002c007209 */ /* 0x000fe40007810000 */
[----:B------:R-:W-:Y:S02]  /*3810*/  ISETP.LT.OR P1, PT, R26, 0x29, P1 ;  /* 0x000000291a00780c */ /* 0x000fe40000f21670 */
[----:B------:R-:W-:-:S02]  /*3820*/  FMNMX.FTZ R0, R96, R0, !PT ;  /* 0x0000000060007209 */ /* 0x000fc40007810000 */
[----:B------:R-:W-:Y:S02]  /*3830*/  FSEL R55, R46, -INF , !P1 ;  /* 0xff8000002e377808 */ /* 0x000fe40004800000 */
[----:B------:R-:W-:Y:S02]  /*3840*/  FMNMX.FTZ R0, R48, R0, !PT ;  /* 0x0000000030007209 */ /* 0x000fe40007810000 */
[----:B------:R-:W-:Y:S02]  /*3850*/  ISETP.NE.AND P1, PT, R65, RZ, PT ;  /* 0x000000ff4100720c */ /* 0x000fe40003f25270 */
        /* <DEDUP_REMOVED lines=22> */
[----:B------:R-:W-:Y:S01]  /*39c0*/  ISETP.NE.AND P1, PT, R81, RZ, PT ;  /* 0x000000ff5100720c */ /* 0x000fe20003f25270 */
[----:B------:R-:W1:Y:S01]  /*39d0*/  SHFL.BFLY PT, R65, R0, 0x2, 0x1f ;  /* 0x0c401f0000417f89 */ /* 0x000e6200000e0000 */
[----:B------:R-:W-:Y:S02]  /*39e0*/  ISETP.NE.AND P6, PT, R87, RZ, PT ;  /* 0x000000ff5700720c */ /* 0x000fe40003fc5270 */
[----:B------:R-:W-:Y:S02]  /*39f0*/  ISETP.GT.AND P1, PT, R28, 0x38, !P1 ;  /* 0x000000381c00780c */ /* 0x000fe40004f24270 */
[----:B------:R-:W-:Y:S02]  /*3a00*/  FSEL R71, R3, -INF , !P3 ;  /* 0xff80000003477808 */ /* 0x000fe40005800000 */
[----:B------:R-:W-:-:S04]  /*3a10*/  ISETP.LT.OR P1, PT, R26, 0x39, P1 ;  /* 0x000000391a00780c */ /* 0x000fc80000f21670 */
[----:B------:R-:W-:Y:S02]  /*3a20*/  FSEL R63, R54, -INF , !P1 ;  /* 0xff800000363f7808 */ /* 0x000fe40004800000 */
[----:B------:R-:W-:-:S04]  /*3a30*/  ISETP.NE.AND P1, PT, R83, RZ, PT ;  /* 0x000000ff5300720c */ /* 0x000fc80003f25270 */
[----:B------:R-:W-:-:S04]  /*3a40*/  ISETP.GT.AND P1, PT, R28, 0x39, !P1 ;  /* 0x000000391c00780c */ /* 0x000fc80004f24270 */
[----:B------:R-:W-:Y:S02]  /*3a50*/  ISETP.LT.OR P1, PT, R26, 0x3a, P1 ;  /* 0x0000003a1a00780c */ /* 0x000fe40000f21670 */
[----:B-1----:R-:W-:Y:S02]  /*3a60*/  FMNMX.FTZ R32, R0, R65, !PT ;  /* 0x0000004100207209 */ /* 0x002fe40007810000 */
[----:B------:R-:W-:Y:S02]  /*3a70*/  FMNMX.FTZ R0, R37, R30, !PT ;  /* 0x0000001e25007209 */ /* 0x000fe40007810000 */
[----:B------:R-:W-:Y:S01]  /*3a80*/  FSEL R27, R79, -INF , !P1 ;  /* 0xff8000004f1b7808 */ /* 0x000fe20004800000 */
[----:B------:R-:W1:Y:S01]  /*3a90*/  SHFL.BFLY PT, R65, R32, 0x1, 0x1f ;  /* 0x0c201f0020417f89 */ /* 0x000e6200000e0000 */
[----:B------:R-:W-:Y:S02]  /*3aa0*/  FMNMX.FTZ R0, R39, R0, !PT ;  /* 0x0000000027007209 */ /* 0x000fe40007810000 */
[----:B------:R-:W-:-:S02]  /*3ab0*/  ISETP.GT.AND P1, PT, R28, 0x40, !P2 ;  /* 0x000000401c00780c */ /* 0x000fc40005724270 */
[----:B------:R-:W-:Y:S02]  /*3ac0*/  FMNMX.FTZ R0, R41, R0, !PT ;  /* 0x0000000029007209 */ /* 0x000fe40007810000 */
[----:B------:R-:W-:Y:S02]  /*3ad0*/  ISETP.LT.OR P1, PT, R26, 0x41, P1 ;  /* 0x000000411a00780c */ /* 0x000fe40000f21670 */
[----:B------:R-:W-:Y:S02]  /*3ae0*/  FMNMX.FTZ R0, R43, R0, !PT ;  /* 0x000000002b007209 */ /* 0x000fe40007810000 */
[----:B------:R-:W-:Y:S02]  /*3af0*/  FSEL R21, R58, -INF , !P1 ;  /* 0xff8000003a157808 */ /* 0x000fe40004800000 */
[----:B------:R-:W-:Y:S02]  /*3b00*/  FMNMX.FTZ R0, R45, R0, !PT ;  /* 0x000000002d007209 */ /* 0x000fe40007810000 */
[----:B------:R-:W-:-:S02]  /*3b10*/  ISETP.GT.AND P1, PT, R28, 0x41, !P5 ;  /* 0x000000411c00780c */ /* 0x000fc40006f24270 */
[----:B------:R-:W-:Y:S02]  /*3b20*/  FMNMX.FTZ R0, R47, R0, !PT ;  /* 0x000000002f007209 */ /* 0x000fe40007810000 */
[----:B------:R-:W-:Y:S02]  /*3b30*/  ISETP.LT.OR P1, PT, R26, 0x42, P1 ;  /* 0x000000421a00780c */ /* 0x000fe40000f21670 */
[----:B------:R-:W-:Y:S02]  /*3b40*/  FMNMX.FTZ R0, R49, R0, !PT ;  /* 0x0000000031007209 */ /* 0x000fe40007810000 */
[----:B------:R-:W-:Y:S02]  /*3b50*/  FSEL R7, R80, -INF , !P1 ;  /* 0xff80000050077808 */ /* 0x000fe40004800000 */
[----:B------:R-:W-:Y:S02]  /*3b60*/  FMNMX.FTZ R0, R51, R0, !PT ;  /* 0x0000000033007209 */ /* 0x000fe40007810000 */
[----:B-1----:R-:W-:-:S02]  /*3b70*/  FMNMX.FTZ R4, R32, R65, !PT ;  /* 0x0000004120047209 */ /* 0x002fc40007810000 */
[----:B------:R-:W-:Y:S02]  /*3b80*/  FMNMX.FTZ R0, R53, R0, !PT ;  /* 0x0000000035007209 */ /* 0x000fe40007810000 */
[C---:B------:R-:W-:Y:S01]  /*3b90*/  FSETP.NEU.FTZ.AND P1, PT, R4.reuse, -INF , PT ;  /* 0xff8000000400780b */ /* 0x040fe20003f3d000 */
[----:B------:R-:W-:Y:S01]  /*3ba0*/  FMUL.FTZ R34, R4, R18 ;  /* 0x0000001204227220 */ /* 0x000fe20000410000 */
[----:B------:R-:W-:Y:S02]  /*3bb0*/  FMNMX.FTZ R0, R55, R0, !PT ;  /* 0x0000000037007209 */ /* 0x000fe40007810000 */
[----:B------:R-:W-:Y:S02]  /*3bc0*/  ISETP.NE.AND P5, PT, R85, RZ, PT ;  /* 0x000000ff5500720c */ /* 0x000fe40003fa5270 */
[----:B------:R-:W-:Y:S02]  /*3bd0*/  FMNMX.FTZ R0, R57, R0, !PT ;  /* 0x0000000039007209 */ /* 0x000fe40007810000 */
[----:B------:R-:W-:-:S02]  /*3be0*/  FSEL R77, R34, RZ, P1 ;  /* 0x000000ff224d7208 */ /* 0x000fc40000800000 */
[----:B------:R-:W-:Y:S02]  /*3bf0*/  FMNMX.FTZ R0, R59, R0, !PT ;  /* 0x000000003b007209 */ /* 0x000fe40007810000 */
[----:B------:R-:W-:Y:S01]  /*3c00*/  ISETP.GT.AND P1, PT, R28, 0x48, !P5 ;  /* 0x000000481c00780c */ /* 0x000fe20006f24270 */
[--C-:B------:R-:W-:Y:S01]  /*3c10*/  FFMA.FTZ R32, R36, R18, -R77.reuse ;  /* 0x0000001224207223 */ /* 0x100fe2000001084d */
[----:B------:R-:W-:Y:S01]  /*3c20*/  FMNMX.FTZ R0, R61, R0, !PT ;  /* 0x000000003d007209 */ /* 0x000fe20007810000 */
[-CC-:B------:R-:W-:Y:S01]  /*3c30*/  FFMA.FTZ R34, R66, R18.reuse, -R77.reuse ;  /* 0x0000001242227223 */ /* 0x180fe2000001084d */
[----:B------:R-:W-:Y:S01]  /*3c40*/  ISETP.LT.OR P1, PT, R26, 0x49, P1 ;  /* 0x000000491a00780c */ /* 0x000fe20000f21670 */
[--C-:B------:R-:W-:Y:S01]  /*3c50*/  FFMA.FTZ R36, R70, R18, -R77.reuse ;  /* 0x0000001246247223 */ /* 0x100fe2000001084d */
[----:B------:R-:W-:Y:S01]  /*3c60*/  FMNMX.FTZ R0, R63, R0, !PT ;  /* 0x000000003f007209 */ /* 0x000fe20007810000 */
[----:B------:R-:W-:Y:S01]  /*3c70*/  MUFU.EX2 R32, R32 ;  /* 0x0000002000207308 */ /* 0x000fe20000000800 */
[----:B------:R-:W-:Y:S01]  /*3c80*/  FSEL R65, R62, -INF , !P1 ;  /* 0xff8000003e417808 */ /* 0x000fe20004800000 */
[--C-:B------:R-:W-:Y:S01]  /*3c90*/  FFMA.FTZ R38, R82, R18, -R77.reuse ;  /* 0x0000001252267223 */ /* 0x100fe2000001084d */
[----:B------:R-:W-:Y:S01]  /*3ca0*/  FMNMX.FTZ R0, R27, R0, !PT ;  /* 0x000000001b007209 */ /* 0x000fe20007810000 */
[-CC-:B------:R-:W-:Y:S01]  /*3cb0*/  FFMA.FTZ R40, R84, R18.reuse, -R77.reuse ;  /* 0x0000001254287223 */ /* 0x180fe2000001084d */
[----:B------:R-:W-:Y:S01]  /*3cc0*/  ISETP.NE.AND P2, PT, R89, RZ, PT ;  /* 0x000000ff5900720c */ /* 0x000fe20003f45270 */
[--C-:B------:R-:W-:Y:S01]  /*3cd0*/  FFMA.FTZ R29, R29, R18, -R77.reuse ;  /* 0x000000121d1d7223 */ /* 0x100fe2000001084d */
[----:B------:R-:W-:Y:S01]  /*3ce0*/  ISETP.GT.AND P1, PT, R28, 0x49, !P6 ;  /* 0x000000491c00780c */ /* 0x000fe20007724270 */
[----:B------:R1:W2:Y:S01]  /*3cf0*/  MUFU.EX2 R79, R34 ;  /* 0x00000022004f7308 */ /* 0x0002a20000000800 */
[----:B------:R-:W-:Y:S01]  /*3d00*/  FMNMX.FTZ R0, R21, R0, !PT ;  /* 0x0000000015007209 */ /* 0x000fe20007810000 */
[-CC-:B------:R-:W-:Y:S01]  /*3d10*/  FFMA.FTZ R42, R88, R18.reuse, -R77.reuse ;  /* 0x00000012582a7223 */ /* 0x180fe2000001084d */
[----:B------:R-:W-:Y:S01]  /*3d20*/  ISETP.GT.AND P2, PT, R28, 0x50, !P2 ;  /* 0x000000501c00780c */ /* 0x000fe20005744270 */
[-CC-:B------:R-:W-:Y:S01]  /*3d30*/  FFMA.FTZ R20, R96, R18.reuse, -R77.reuse ;  /* 0x0000001260147223 */ /* 0x180fe2000001084d */
[C---:B------:R-:W-:Y:S01]  /*3d40*/  ISETP.LT.OR P1, PT, R26.reuse, 0x4a, P1 ;  /* 0x0000004a1a00780c */ /* 0x040fe20000f21670 */
[--C-:B------:R-:W-:Y:S01]  /*3d50*/  FFMA.FTZ R31, R31, R18, -R77.reuse ;  /* 0x000000121f1f7223 */ /* 0x100fe2000001084d */
[----:B------:R-:W-:Y:S01]  /*3d60*/  FMNMX.FTZ R0, R7, R0, !PT ;  /* 0x0000000007007209 */ /* 0x000fe20007810000 */
[----:B------:R-:W-:Y:S01]  /*3d70*/  MUFU.EX2 R36, R36 ;  /* 0x0000002400247308 */ /* 0x000fe20000000800 */
[----:B------:R-:W-:Y:S01]  /*3d80*/  ISETP.LT.OR P2, PT, R26, 0x51, P2 ;  /* 0x000000511a00780c */ /* 0x000fe20001741670 */
[-CC-:B-1----:R-:W-:Y:S01]  /*3d90*/  FFMA.FTZ R34, R86, R18.reuse, -R77.reuse ;  /* 0x0000001256227223 */ /* 0x182fe2000001084d */
[----:B------:R-:W-:Y:S01]  /*3da0*/  FSEL R67, R2, -INF , !P1 ;  /* 0xff80000002437808 */ /* 0x000fe20004800000 */
[--C-:B------:R-:W-:Y:S01]  /*3db0*/  FFMA.FTZ R2, R92, R18, -R77.reuse ;  /* 0x000000125c027223 */ /* 0x100fe2000001084d */
[----:B------:R-:W-:Y:S01]  /*3dc0*/  FMNMX.FTZ R0, R65, R0, !PT ;  /* 0x0000000041007209 */ /* 0x000fe20007810000 */
[-CC-:B------:R-:W-:Y:S01]  /*3dd0*/  FFMA.FTZ R35, R35, R18.reuse, -R77.reuse ;  /* 0x0000001223237223 */ /* 0x180fe2000001084d */
[----:B------:R-:W-:Y:S01]  /*3de0*/  ISETP.NE.AND P5, PT, R64, RZ, PT ;  /* 0x000000ff4000720c */ /* 0x000fe20003fa5270 */
[----:B------:R1:W-:Y:S01]  /*3df0*/  MUFU.EX2 R180, R2 ;  /* 0x0000000200b47308 */ /* 0x0003e20000000800 */
[----:B------:R-:W-:Y:S01]  /*3e00*/  FSEL R69, R14, -INF , !P2 ;  /* 0xff8000000e457808 */ /* 0x000fe20005000000 */
[--C-:B------:R-:W-:Y:S01]  /*3e10*/  FFMA.FTZ R14, R94, R18, -R77.reuse ;  /* 0x000000125e0e7223 */ /* 0x100fe2000001084d */
[----:B------:R-:W-:Y:S01]  /*3e20*/  FMNMX.FTZ R0, R67, R0, !PT ;  /* 0x0000000043007209 */ /* 0x000fe20007810000 */
[-CC-:B------:R-:W-:Y:S01]  /*3e30*/  FFMA.FTZ R33, R33, R18.reuse, -R77.reuse ;  /* 0x0000001221217223 */ /* 0x180fe2000001084d */
[----:B------:R-:W-:Y:S01]  /*3e40*/  ISETP.GT.AND P5, PT, R28, 0x59, !P5 ;  /* 0x000000591c00780c */ /* 0x000fe20006fa4270 */
[--C-:B------:R-:W-:Y:S01]  /*3e50*/  FFMA.FTZ R28, R100, R18, -R77.reuse ;  /* 0x00000012641c7223 */ /* 0x100fe2000001084d */
[----:B------:R-:W-:Y:S01]  /*3e60*/  FMNMX.FTZ R0, R69, R0, !PT ;  /* 0x0000000045007209 */ /* 0x000fe20007810000 */
[----:B------:R3:W4:Y:S01]  /*3e70*/  MUFU.EX2 R81, R38 ;  /* 0x0000002600517308 */ /* 0x0007220000000800 */
[----:B------:R-:W-:Y:S01]  /*3e80*/  ISETP.LT.OR P5, PT, R26, 0x5a, P5 ;  /* 0x0000005a1a00780c */ /* 0x000fe20002fa1670 */
[--C-:B-1----:R-:W-:Y:S01]  /*3e90*/  FFMA.FTZ R2, R44, R18, -R77.reuse ;  /* 0x000000122c027223 */ /* 0x102fe2000001084d */
[----:B------:R-:W-:Y:S01]  /*3ea0*/  FMNMX.FTZ R0, R71, R0, !PT ;  /* 0x0000000047007209 */ /* 0x000fe20007810000 */
[-CC-:B------:R-:W-:Y:S01]  /*3eb0*/  FFMA.FTZ R26, R52, R18.reuse, -R77.reuse ;  /* 0x00000012341a7223 */ /* 0x180fe2000001084d */
[----:B------:R-:W-:Y:S01]  /*3ec0*/  FSEL R75, R24, -INF , !P5 ;  /* 0xff800000184b7808 */ /* 0x000fe20006800000 */
[--C-:B------:R-:W-:Y:S01]  /*3ed0*/  FFMA.FTZ R24, R48, R18, -R77.reuse ;  /* 0x0000001230187223 */ /* 0x100fe2000001084d */
[----:B------:R-:W-:Y:S01]  /*3ee0*/  FMNMX.FTZ R0, R73, R0, !PT ;  /* 0x0000000049007209 */ /* 0x000fe20007810000 */
[----:B------:R-:W-:Y:S01]  /*3ef0*/  MUFU.EX2 R182, R2 ;  /* 0x0000000200b67308 */ /* 0x000fe20000000800 */
[--C-:B---3--:R-:W-:Y:S01]  /*3f00*/  FFMA.FTZ R38, R90, R18, -R77.reuse ;  /* 0x000000125a267223 */ /* 0x108fe2000001084d */
[----:B--2---:R-:W-:Y:S01]  /*3f10*/  F2FP.BF16.F32.PACK_AB R188, R79, R32 ;  /* 0x000000204fbc723e */ /* 0x004fe200000010ff */
[----:B------:R-:W-:Y:S01]  /*3f20*/  FFMA.FTZ R25, R25, R18, -R77 ;  /* 0x0000001219197223 */ /* 0x000fe2000001084d */
[----:B------:R-:W-:-:S04]  /*3f30*/  FMNMX.FTZ R0, R75, R0, !PT ;  /* 0x000000004b007209 */ /* 0x000fc80007810000 */
[----:B------:R-:W-:Y:S01]  /*3f40*/  MUFU.EX2 R40, R40 ;  /* 0x0000002800287308 */ /* 0x000fe20000000800 */
[----:B------:R-:W1:Y:S01]  /*3f50*/  SHFL.BFLY PT, R3, R0, 0x2, 0x1f ;  /* 0x0c401f0000037f89 */ /* 0x000e6200000e0000 */
[----:B----4-:R-:W-:-:S06]  /*3f60*/  F2FP.BF16.F32.PACK_AB R190, R81, R36 ;  /* 0x0000002451be723e */ /* 0x010fcc00000010ff */
[----:B------:R2:W3:Y:S08]  /*3f70*/  MUFU.EX2 R83, R34 ;  /* 0x0000002200537308 */ /* 0x0004f00000000800 */
[----:B------:R4:W-:Y:S01]  /*3f80*/  MUFU.EX2 R170, R29 ;  /* 0x0000001d00aa7308 */ /* 0x0009e20000000800 */
[----:B--2---:R-:W-:-:S07]  /*3f90*/  FFMA.FTZ R34, R56, R18, -R77 ;  /* 0x0000001238227223 */ /* 0x004fce000001084d */
[----:B------:R-:W2:Y:S01]  /*3fa0*/  MUFU.EX2 R42, R42 ;  /* 0x0000002a002a7308 */ /* 0x000ea20000000800 */
[----:B-1----:R-:W-:Y:S01]  /*3fb0*/  FMNMX.FTZ R2, R0, R3, !PT ;  /* 0x0000000300027209 */ /* 0x002fe20007810000 */
[----:B------:R-:W-:Y:S01]  /*3fc0*/  FFMA.FTZ R0, R102, R18, -R77 ;  /* 0x0000001266007223 */ /* 0x000fe2000001084d */
[----:B----4-:R-:W-:Y:S01]  /*3fd0*/  FADD.FTZ R29, R32, R79 ;  /* 0x0000004f201d7221 */ /* 0x010fe20000010000 */
[----:B---3--:R-:W-:Y:S02]  /*3fe0*/  F2FP.BF16.F32.PACK_AB R184, R83, R40 ;  /* 0x0000002853b8723e */ /* 0x008fe400000010ff */
[----:B------:R-:W1:Y:S01]  /*3ff0*/  SHFL.BFLY PT, R3, R2, 0x1, 0x1f ;  /* 0x0c201f0002037f89 */ /* 0x000e6200000e0000 */
[----:B------:R-:W-:Y:S01]  /*4000*/  FADD.FTZ R46, R36, R29 ;  /* 0x0000001d242e7221 */ /* 0x000fe20000010000 */
[----:B------:R-:W-:Y:S03]  /*4010*/  MUFU.EX2 R95, R0 ;  /* 0x00000000005f7308 */ /* 0x000fe60000000800 */
[----:B------:R-:W-:-:S04]  /*4020*/  FADD.FTZ R29, R81, R46 ;  /* 0x0000002e511d7221 */ /* 0x000fc80000010000 */
[----:B------:R-:W-:Y:S01]  /*4030*/  FADD.FTZ R48, R40, R29 ;  /* 0x0000001d28307221 */ /* 0x000fe20000010000 */
[----:B------:R-:W3:Y:S03]  /*4040*/  MUFU.EX2 R85, R38 ;  /* 0x0000002600557308 */ /* 0x000ee60000000800 */
[----:B------:R-:W-:-:S04]  /*4050*/  FADD.FTZ R29, R83, R48 ;  /* 0x00000030531d7221 */ /* 0x000fc80000010000 */
[----:B--2---:R-:W-:Y:S01]  /*4060*/  FADD.FTZ R50, R42, R29 ;  /* 0x0000001d2a327221 */ /* 0x004fe20000010000 */
[----:B------:R2:W-:Y:S01]  /*4070*/  MUFU.EX2 R87, R14 ;  /* 0x0000000e00577308 */ /* 0x0005e20000000800 */
[----:B-1----:R-:W-:-:S07]  /*4080*/  FMNMX.FTZ R3, R2, R3, !PT ;  /* 0x0000000302037209 */ /* 0x002fce0007810000 */
[----:B------:R-:W-:Y:S01]  /*4090*/  MUFU.EX2 R89, R20 ;  /* 0x0000001400597308 */ /* 0x000fe20000000800 */
[-C--:B--2---:R-:W-:Y:S01]  /*40a0*/  FFMA.FTZ R14, R98, R18.reuse, -R77 ;  /* 0x00000012620e7223 */ /* 0x084fe2000001084d */
[C---:B------:R-:W-:Y:S01]  /*40b0*/  FSETP.NEU.FTZ.AND P1, PT, R3.reuse, -INF , PT ;  /* 0xff8000000300780b */ /* 0x040fe20003f3d000 */
[----:B------:R-:W-:Y:S01]  /*40c0*/  FMUL.FTZ R0, R3, R18 ;  /* 0x0000001203007220 */ /* 0x000fe20000410000 */
[----:B---3--:R-:W-:-:S04]  /*40d0*/  F2FP.BF16.F32.PACK_AB R186, R85, R42 ;  /* 0x0000002a55ba723e */ /* 0x008fc800000010ff */
[----:B------:R-:W-:Y:S01]  /*40e0*/  FSEL R0, R0, RZ, P1 ;  /* 0x000000ff00007208 */ /* 0x000fe20000800000 */
[----:B------:R-:W-:Y:S01]  /*40f0*/  MUFU.EX2 R93, R28 ;  /* 0x0000001c005d7308 */ /* 0x000fe20000000800 */
[----:B------:R-:W-:-:S03]  /*4100*/  PLOP3.LUT P1, PT, PT, PT, UP0, 0x40, 0x0 ;  /* 0x000000000000781c */ /* 0x000fc60003f2e808 */
        /* <DEDUP_REMOVED lines=26> */
[----:B------:R-:W-:-:S04]  /*42b0*/  FFMA.FTZ R75, R75, R18, -R0 ;  /* 0x000000124b4b7223 */ /* 0x000fc80000010800 */
[----:B------:R-:W3:Y:S01]  /*42c0*/  MUFU.EX2 R2, R41 ;  /* 0x0000002900027308 */ /* 0x000ee20000000800 */
[----:B-1----:R-:W-:Y:S01]  /*42d0*/  FADD.FTZ R48, R37, R30 ;  /* 0x0000001e25307221 */ /* 0x002fe20000010000 */
[----:B------:R-:W-:-:S06]  /*42e0*/  F2FP.BF16.F32.PACK_AB R189, R30, R37 ;  /* 0x000000251ebd723e */ /* 0x000fcc00000010ff */
[----:B------:R-:W-:Y:S01]  /*42f0*/  MUFU.EX2 R43, R43 ;  /* 0x0000002b002b7308 */ /* 0x000fe20000000800 */
[----:B--2---:R-:W-:-:S07]  /*4300*/  FADD.FTZ R29, R39, R48 ;  /* 0x00000030271d7221 */ /* 0x004fce0000010000 */
[----:B------:R-:W1:Y:S01]  /*4310*/  MUFU.EX2 R20, R45 ;  /* 0x0000002d00147308 */ /* 0x000e620000000800 */
[----:B---3--:R-:W-:-:S07]  /*4320*/  F2FP.BF16.F32.PACK_AB R191, R2, R39 ;  /* 0x0000002702bf723e */ /* 0x008fce00000010ff */
[----:B------:R-:W-:Y:S08]  /*4330*/  MUFU.EX2 R47, R47 ;  /* 0x0000002f002f7308 */ /* 0x000ff00000000800 */
[----:B------:R2:W-:Y:S01]  /*4340*/  MUFU.EX2 R168, R31 ;  /* 0x0000001f00a87308 */ /* 0x0005e20000000800 */
[----:B-1----:R-:W-:-:S07]  /*4350*/  F2FP.BF16.F32.PACK_AB R185, R20, R43 ;  /* 0x0000002b14b9723e */ /* 0x002fce00000010ff */
[----:B------:R-:W1:Y:S01]  /*4360*/  MUFU.EX2 R28, R49 ;  /* 0x00000031001c7308 */ /* 0x000e620000000800 */
[----:B--2---:R-:W-:Y:S01]  /*4370*/  FADD.FTZ R31, R85, R50 ;  /* 0x00000032551f7221 */ /* 0x004fe20000010000 */
[----:B------:R-:W-:-:S03]  /*4380*/  FADD.FTZ R50, R2, R29 ;  /* 0x0000001d02327221 */ /* 0x000fc60000010000 */
[----:B------:R-:W-:Y:S01]  /*4390*/  FADD.FTZ R52, R180, R31 ;  /* 0x0000001fb4347221 */ /* 0x000fe20000010000 */
[----:B------:R-:W-:Y:S01]  /*43a0*/  FADD.FTZ R29, R43, R50 ;  /* 0x000000322b1d7221 */ /* 0x000fe20000010000 */
[C---:B------:R-:W-:Y:S01]  /*43b0*/  F2FP.BF16.F32.PACK_AB R180, R87.reuse, R180 ;  /* 0x000000b457b4723e */ /* 0x040fe200000010ff */
[----:B------:R-:W-:Y:S01]  /*43c0*/  MUFU.EX2 R51, R51 ;  /* 0x0000003300337308 */ /* 0x000fe20000000800 */
[----:B------:R-:W-:Y:S01]  /*43d0*/  FADD.FTZ R31, R87, R52 ;  /* 0x00000034571f7221 */ /* 0x000fe20000010000 */
[----:B------:R-:W-:-:S03]  /*43e0*/  FADD.FTZ R50, R20, R29 ;  /* 0x0000001d14327221 */ /* 0x000fc60000010000 */
[----:B------:R-:W-:Y:S01]  /*43f0*/  FADD.FTZ R52, R182, R31 ;  /* 0x0000001fb6347221 */ /* 0x000fe20000010000 */
[C---:B------:R-:W-:Y:S02]  /*4400*/  F2FP.BF16.F32.PACK_AB R182, R89.reuse, R182 ;  /* 0x000000b659b6723e */ /* 0x040fe400000010ff */
[----:B------:R-:W2:Y:S01]  /*4410*/  MUFU.EX2 R38, R53 ;  /* 0x0000003500267308 */ /* 0x000ea20000000800 */
[----:B------:R-:W-:Y:S01]  /*4420*/  FADD.FTZ R29, R89, R52 ;  /* 0x00000034591d7221 */ /* 0x000fe20000010000 */
[----:B-1----:R-:W-:-:S06]  /*4430*/  F2FP.BF16.F32.PACK_AB R187, R28, R47 ;  /* 0x0000002f1cbb723e */ /* 0x002fcc00000010ff */
[----:B------:R-:W-:Y:S08]  /*4440*/  MUFU.EX2 R55, R55 ;  /* 0x0000003700377308 */ /* 0x000ff00000000800 */
[----:B------:R1:W-:Y:S01]  /*4450*/  MUFU.EX2 R48, R27 ;  /* 0x0000001b00307308 */ /* 0x0003e20000000800 */
[----:B--2---:R-:W-:-:S07]  /*4460*/  F2FP.BF16.F32.PACK_AB R181, R38, R51 ;  /* 0x0000003326b5723e */ /* 0x004fce00000010ff */
[----:B------:R-:W2:Y:S01]  /*4470*/  MUFU.EX2 R44, R57 ;  /* 0x00000039002c7308 */ /* 0x000ea20000000800 */
[----:B-1----:R-:W-:-:S04]  /*4480*/  FADD.FTZ R27, R47, R50 ;  /* 0x000000322f1b7221 */ /* 0x002fc80000010000 */
[----:B------:R-:W-:-:S03]  /*4490*/  FADD.FTZ R52, R28, R27 ;  /* 0x0000001b1c347221 */ /* 0x000fc60000010000 */
[----:B------:R-:W1:Y:S01]  /*44a0*/  MUFU.EX2 R24, R24 ;  /* 0x0000001800187308 */ /* 0x000e620000000800 */
[----:B------:R-:W-:-:S04]  /*44b0*/  FADD.FTZ R27, R51, R52 ;  /* 0x00000034331b7221 */ /* 0x000fc80000010000 */
[----:B------:R-:W-:-:S03]  /*44c0*/  FADD.FTZ R52, R38, R27 ;  /* 0x0000001b26347221 */ /* 0x000fc60000010000 */
[----:B------:R-:W-:Y:S01]  /*44d0*/  MUFU.EX2 R59, R59 ;  /* 0x0000003b003b7308 */ /* 0x000fe20000000800 */
[----:B--2---:R-:W-:-:S07]  /*44e0*/  F2FP.BF16.F32.PACK_AB R183, R44, R55 ;  /* 0x000000372cb7723e */ /* 0x004fce00000010ff */
[----:B------:R2:W3:Y:S01]  /*44f0*/  MUFU.EX2 R91, R14 ;  /* 0x0000000e005b7308 */ /* 0x0004e20000000800 */
[----:B-1----:R-:W-:-:S07]  /*4500*/  FADD.FTZ R54, R24, R29 ;  /* 0x0000001d18367221 */ /* 0x002fce0000010000 */
[----:B------:R-:W1:Y:S01]  /*4510*/  MUFU.EX2 R46, R61 ;  /* 0x0000003d002e7308 */ /* 0x000e620000000800 */
[----:B--2---:R-:W-:-:S07]  /*4520*/  FFMA.FTZ R14, R60, R18, -R77 ;  /* 0x000000123c0e7223 */ /* 0x004fce000001084d */
[----:B------:R-:W2:Y:S01]  /*4530*/  MUFU.EX2 R26, R26 ;  /* 0x0000001a001a7308 */ /* 0x000ea20000000800 */
[C---:B---3--:R-:W-:Y:S01]  /*4540*/  FADD.FTZ R29, R91.reuse, R54 ;  /* 0x000000365b1d7221 */ /* 0x048fe20000010000 */
[----:B------:R-:W-:-:S06]  /*4550*/  F2FP.BF16.F32.PACK_AB R176, R91, R24 ;  /* 0x000000185bb0723e */ /* 0x000fcc00000010ff */
[----:B------:R-:W3:Y:S01]  /*4560*/  MUFU.EX2 R63, R63 ;  /* 0x0000003f003f7308 */ /* 0x000ee20000000800 */
[----:B-1----:R-:W-:-:S07]  /*4570*/  F2FP.BF16.F32.PACK_AB R177, R46, R59 ;  /* 0x0000003b2eb1723e */ /* 0x002fce00000010ff */
[----:B------:R1:W-:Y:S01]  /*4580*/  MUFU.EX2 R50, R7 ;  /* 0x0000000700327308 */ /* 0x0003e20000000800 */
[----:B--2---:R-:W-:Y:S01]  /*4590*/  FADD.FTZ R54, R26, R29 ;  /* 0x0000001d1a367221 */ /* 0x004fe20000010000 */
[----:B------:R-:W-:Y:S01]  /*45a0*/  F2FP.BF16.F32.PACK_AB R178, R93, R26 ;  /* 0x0000001a5db2723e */ /* 0x000fe200000010ff */
[----:B------:R-:W-:Y:S02]  /*45b0*/  VIADD R29, R15, UR42 ;  /* 0x0000002a0f1d7c36 */ /* 0x000fe40008000000 */
[----:B------:R-:W-:-:S03]  /*45c0*/  FADD.FTZ R27, R93, R54 ;  /* 0x000000365d1b7221 */ /* 0x000fc60000010000 */
[----:B------:R-:W2:Y:S01]  /*45d0*/  MUFU.EX2 R34, R34 ;  /* 0x0000002200227308 */ /* 0x000ea20000000800 */
[----:B-1----:R-:W-:Y:S01]  /*45e0*/  FADD.FTZ R7, R55, R52 ;  /* 0x0000003437077221 */ /* 0x002fe20000010000 */
[----:B------:R-:W-:Y:S02]  /*45f0*/  R2UR UR6, R29 ;  /* 0x000000001d0672ca */ /* 0x000fe400000e0000 */
[----:B---3--:R-:W-:Y:S01]  /*4600*/  F2FP.BF16.F32.PACK_AB R179, R48, R63 ;  /* 0x0000003f30b3723e */ /* 0x008fe200000010ff */
[----:B------:R-:W-:-:S03]  /*4610*/  FADD.FTZ R32, R44, R7 ;  /* 0x000000072c207221 */ /* 0x000fc60000010000 */
[----:B------:R-:W1:Y:S01]  /*4620*/  MUFU.EX2 R21, R21 ;  /* 0x0000001500157308 */ /* 0x000e620000000800 */
[----:B------:R-:W-:-:S04]  /*4630*/  FADD.FTZ R7, R59, R32 ;  /* 0x000000203b077221 */ /* 0x000fc80000010000 */
[----:B------:R-:W-:Y:S02]  /*4640*/  FADD.FTZ R32, R46, R7 ;  /* 0x000000072e207221 */ /* 0x000fe40000010000 */
[----:B------:R-:W-:Y:S01]  /*4650*/  UIADD3 UR4, UR6, UR4, URZ ;  /* 0x0000000406047290 */ /* 0x000fe2000fffe03f */
[----:B------:R-:W3:Y:S01]  /*4660*/  MUFU.EX2 R14, R14 ;  /* 0x0000000e000e7308 */ /* 0x000ee20000000800 */
[----:B------:R-:W-:Y:S01]  /*4670*/  FADD.FTZ R7, R63, R32 ;  /* 0x000000203f077221 */ /* 0x000fe20000010000 */
[----:B--2---:R-:W-:Y:S01]  /*4680*/  FADD.FTZ R36, R34, R27 ;  /* 0x0000001b22247221 */ /* 0x004fe20000010000 */
[C---:B------:R-:W-:Y:S02]  /*4690*/  F2FP.BF16.F32.PACK_AB R172, R95.reuse, R34 ;  /* 0x000000225fac723e */ /* 0x040fe400000010ff */
[----:B------:R-:W-:Y:S01]  /*46a0*/  FADD.FTZ R26, R48, R7 ;  /* 0x00000007301a7221 */ /* 0x000fe20000010000 */
[----:B------:R-:W-:Y:S02]  /*46b0*/  FADD.FTZ R27, R95, R36 ;  /* 0x000000245f1b7221 */ /* 0x000fe40000010000 */
[----:B------:R-:W2:Y:S01]  /*46c0*/  MUFU.EX2 R65, R65 ;  /* 0x0000004100417308 */ /* 0x000ea20000000800 */
[----:B-1----:R-:W-:Y:S01]  /*46d0*/  FADD.FTZ R7, R21, R26 ;  /* 0x0000001a15077221 */ /* 0x002fe20000010000 */
[----:B------:R-:W-:-:S03]  /*46e0*/  F2FP.BF16.F32.PACK_AB R173, R50, R21 ;  /* 0x0000001532ad723e */ /* 0x000fc600000010ff */
[----:B------:R-:W-:-:S03]  /*46f0*/  FADD.FTZ R26, R50, R7 ;  /* 0x00000007321a7221 */ /* 0x000fc60000010000 */
[----:B------:R-:W1:Y:S01]  /*4700*/  MUFU.EX2 R35, R35 ;  /* 0x0000002300237308 */ /* 0x000e620000000800 */
[----:B---3--:R-:W-:-:S07]  /*4710*/  FADD.FTZ R36, R14, R27 ;  /* 0x0000001b0e247221 */ /* 0x008fce0000010000 */
[----:B------:R-:W3:Y:S01]  /*4720*/  MUFU.EX2 R0, R67 ;  /* 0x0000004300007308 */ /* 0x000ee20000000800 */
[----:B--2---:R-:W-:-:S07]  /*4730*/  FADD.FTZ R7, R65, R26 ;  /* 0x0000001a41077221 */ /* 0x004fce0000010000 */
[----:B------:R-:W2:Y:S01]  /*4740*/  MUFU.EX2 R33, R33 ;  /* 0x0000002100217308 */ /* 0x000ea20000000800 */
[C---:B-1----:R-:W-:Y:S01]  /*4750*/  FADD.FTZ R36, R35.reuse, R36 ;  /* 0x0000002423247221 */ /* 0x042fe20000010000 */
[----:B------:R-:W-:-:S06]  /*4760*/  F2FP.BF16.F32.PACK_AB R174, R35, R14 ;  /* 0x0000000e23ae723e */ /* 0x000fcc00000010ff */
[----:B------:R-:W1:Y:S01]  /*4770*/  MUFU.EX2 R69, R69 ;  /* 0x0000004500457308 */ /* 0x000e620000000800 */
[C---:B---3--:R-:W-:Y:S01]  /*4780*/  FADD.FTZ R30, R0.reuse, R7 ;  /* 0x00000007001e7221 */ /* 0x048fe20000010000 */
[----:B------:R-:W-:-:S06]  /*4790*/  F2FP.BF16.F32.PACK_AB R175, R0, R65 ;  /* 0x0000004100af723e */ /* 0x000fcc00000010ff */
[----:B------:R-:W3:Y:S01]  /*47a0*/  MUFU.EX2 R24, R71 ;  /* 0x0000004700187308 */ /* 0x000ee20000000800 */
[----:B--2---:R-:W-:-:S04]  /*47b0*/  FADD.FTZ R27, R33, R36 ;  /* 0x00000024211b7221 */ /* 0x004fc80000010000 */
[C---:B------:R-:W-:Y:S01]  /*47c0*/  FADD.FTZ R32, R168.reuse, R27 ;  /* 0x0000001ba8207221 */ /* 0x040fe20000010000 */
[----:B------:R-:W-:Y:S02]  /*47d0*/  F2FP.BF16.F32.PACK_AB R168, R168, R33 ;  /* 0x00000021a8a8723e */ /* 0x000fe400000010ff */
[----:B------:R-:W2:Y:S01]  /*47e0*/  MUFU.EX2 R25, R25 ;  /* 0x0000001900197308 */ /* 0x000ea20000000800 */
[----:B-1----:R-:W-:-:S07]  /*47f0*/  FADD.FTZ R7, R69, R30 ;  /* 0x0000001e45077221 */ /* 0x002fce0000010000 */
[----:B------:R-:W1:Y:S01]  /*4800*/  MUFU.EX2 R73, R73 ;  /* 0x0000004900497308 */ /* 0x000e620000000800 */
[C---:B---3--:R-:W-:Y:S01]  /*4810*/  FADD.FTZ R2, R24.reuse, R7 ;  /* 0x0000000718027221 */ /* 0x048fe20000010000 */
[----:B------:R-:W-:-:S06]  /*4820*/  F2FP.BF16.F32.PACK_AB R169, R24, R69 ;  /* 0x0000004518a9723e */ /* 0x000fcc00000010ff */
[----:B------:R-:W3:Y:S01]  /*4830*/  MUFU.EX2 R26, R75 ;  /* 0x0000004b001a7308 */ /* 0x000ee20000000800 */
[----:B--2---:R-:W-:-:S04]  /*4840*/  FADD.FTZ R27, R25, R32 ;  /* 0x00000020191b7221 */ /* 0x004fc80000010000 */
[C---:B------:R-:W-:Y:S01]  /*4850*/  FADD.FTZ R14, R170.reuse, R27 ;  /* 0x0000001baa0e7221 */ /* 0x040fe20000010000 */
[----:B------:R-:W-:Y:S01]  /*4860*/  F2FP.BF16.F32.PACK_AB R170, R170, R25 ;  /* 0x00000019aaaa723e */ /* 0x000fe200000010ff */
[----:B-1----:R-:W-:-:S04]  /*4870*/  FADD.FTZ R7, R73, R2 ;  /* 0x0000000249077221 */ /* 0x002fc80000010000 */
[C---:B---3--:R-:W-:Y:S01]  /*4880*/  FADD.FTZ R7, R26.reuse, R7 ;  /* 0x000000071a077221 */ /* 0x048fe20000010000 */
        /* <DEDUP_REMOVED lines=13> */
.L_x_3742:
[----:B------:R-:W-:-:S11]  /*4960*/  UISETP.NE.AND UP1, UPT, UR5, 0x1, UPT ;  /* 0x000000010500788c */ /* 0x000fd6000bf25270 */
[----:B------:R-:W-:Y:S02]  /*4970*/  @UP1 ULDC.64 UR6, c[0x0][0x9e8] ;  /* 0x00027a0000061ab9 */ /* 0x000fe40000000a00 */
[----:B------:R-:W-:-:S04]  /*4980*/  UIMAD.WIDE.U32 UR10, UR14, UR6, URZ ;  /* 0x000000060e0a72a5 */ /* 0x000fc8000f8e003f */
[----:B------:R-:W-:-:S12]  /*4990*/  @UP1 USHF.R.U32.HI UR14, URZ, UR7, UR11 ;  /* 0x000000073f0e1299 */ /* 0x000fd8000801160b */
.L_x_3743:
[----:B------:R-:W-:-:S04]  /*49a0*/  UIMAD UR5, UR14, UR5, UR5 ;  /* 0x000000050e0572a4 */ /* 0x000fc8000f8e0205 */
[----:B------:R-:W-:-:S04]  /*49b0*/  UISETP.LT.AND UP1, UPT, UR4, UR5, UPT ;  /* 0x000000050400728c */ /* 0x000fc8000bf21270 */
[----:B------:R-:W-:-:S12]  /*49c0*/  USEL UR4, UR4, UR5, UP1 ;  /* 0x0000000504047287 */ /* 0x000fd80008800000 */
.L_x_3741:
[----:B------:R-:W-:Y:S01]  /*49d0*/  UIMAD.WIDE UR4, UR4, 0x2aaaaaab, URZ ;  /* 0x2aaaaaab040478a5 */ /* 0x000fe2000f8e023f */
[----:B------:R-:W-:Y:S01]  /*49e0*/  IMAD.MOV.U32 R2, RZ, RZ, 0x3f800000 ;  /* 0x3f800000ff027424 */ /* 0x000fe200078e00ff */
[----:B------:R-:W-:Y:S01]  /*49f0*/  CS2R R118, SRZ ;  /* 0x0000000000767805 */ /* 0x000fe2000001ff00 */
[----:B------:R-:W-:Y:S01]  /*4a00*/  IMAD.MOV.U32 R0, RZ, RZ, 0x3f800000 ;  /* 0x3f800000ff007424 */ /* 0x000fe200078e00ff */
        /* <DEDUP_REMOVED lines=52> */
[----:B------:R-:W-:Y:S06]  /*4d50*/  @!P1 BRA `(.L_x_3744) ;  /* 0x0000003400609947 */ /* 0x000fec0003800000 */
[----:B------:R-:W-:Y:S01]  /*4d60*/  IMAD.IADD R20, R5, 0x1, R15 ;  /* 0x0000000105147824 */ /* 0x000fe200078e020f */
[----:B------:R-:W-:Y:S01]  /*4d70*/  ULDC UR46, c[0x0][0x9e4] ;  /* 0x00027900002e7ab9 */ /* 0x000fe20000000800 */
[----:B------:R-:W-:Y:S01]  /*4d80*/  IMAD.MOV.U32 R2, RZ, RZ, 0x3f800000 ;  /* 0x3f800000ff027424 */ /* 0x000fe200078e00ff */
[----:B------:R-:W-:Y:S01]  /*4d90*/  ULDC UR59, c[0x0][0x2e0] ;  /* 0x0000b800003b7ab9 */ /* 0x000fe20000000800 */
[----:B------:R-:W-:Y:S01]  /*4da0*/  IMAD.MOV.U32 R119, RZ, RZ, RZ ;  /* 0x000000ffff777224 */ /* 0x000fe200078e00ff */
[----:B------:R-:W-:Y:S01]  /*4db0*/  ULDC UR4, c[0x0][0x9d8] ;  /* 0x0002760000047ab9 */ /* 0x000fe20000000800 */
[----:B------:R-:W-:-:S05]  /*4dc0*/  ULDC UR58, c[0x0][0x9e0] ;  /* 0x00027800003a7ab9 */ /* 0x000fca0000000800 */
.L_x_3761:
[----:B------:R-:W-:-:S04]  /*4dd0*/  UIADD3 UR5, UR36, 0x1, URZ ;  /* 0x0000000124057890 */ /* 0x000fc8000fffe03f */
[----:B------:R-:W-:-:S04]  /*4de0*/  UISETP.NE.AND UP1, UPT, UR5, 0x2, UPT ;  /* 0x000000020500788c */ /* 0x000fc8000bf25270 */
[----:B------:R-:W-:Y:S02]  /*4df0*/  USEL UR40, URZ, 0x1, UP1 ;  /* 0x000000013f287887 */ /* 0x000fe40008800000 */
[----:B------:R-:W-:Y:S02]  /*4e00*/  USEL UR5, UR5, URZ, UP1 ;  /* 0x0000003f05057287 */ /* 0x000fe40008800000 */
[----:B------:R-:W-:Y:S01]  /*4e10*/  ULOP3.LUT UR40, UR39, UR40, URZ, 0x3c, !UPT ;  /* 0x0000002827287292 */ /* 0x000fe2000f8e3c3f */
[----:B------:R-:W-:Y:S11]  /*4e20*/  @!P0 BRA `(.L_x_3745) ;  /* 0x0000000000048947 */ /* 0x000ff60003800000 */
[----:B------:R-:W-:Y:S01]  /*4e30*/  BPT.TRAP 0x1 ;  /* 0x000000040000795c */ /* 0x000fe20000300000 */
.L_x_3745:
[----:B------:R-:W-:Y:S01]  /*4e40*/  ULEA UR7, UR5, UR37, 0x3 ;  /* 0x0000002505077291 */ /* 0x000fe2000f8e183f */
[----:B------:R-:W-:-:S05]  /*4e50*/  IMAD.U32 R18, RZ, RZ, UR40 ;  /* 0x00000028ff127e24 */ /* 0x000fca000f8e00ff */
[----:B------:R-:W-:-:S04]  /*4e60*/  SHF.L.U32 R18, R18, 0x1f, RZ ;  /* 0x0000001f12127819 */ /* 0x000fc800000006ff */
[----:B------:R1:W2:Y:S01]  /*4e70*/  SYNCS.PHASECHK.TRANS64.TRYWAIT P1, [UR7+0x30830], R18 ;  /* 0x03083012ff0075a7 */ /* 0x0002a20008020147 */
[----:B------:R-:W-:Y:S05]  /*4e80*/  @!P0 BRA `(.L_x_3746) ;  /* 0x0000000000048947 */ /* 0x000fea0003800000 */
[----:B------:R-:W-:Y:S01]  /*4e90*/  BPT.TRAP 0x1 ;  /* 0x000000040000795c */ /* 0x000fe20000300000 */
.L_x_3746:
[----:B--2---:R-:W-:Y:S05]  /*4ea0*/  @P1 BRA `(.L_x_3747) ;  /* 0x0000000000081947 */ /* 0x004fea0003800000 */
[----:B------:R-:W2:Y:S02]  /*4eb0*/  SYNCS.PHASECHK.TRANS64.TRYWAIT P1, [UR7+0x30830], R18 ;  /* 0x03083012ff0075a7 */ /* 0x000ea40008020147 */
[----:B--2---:R-:W-:Y:S05]  /*4ec0*/  @!P1 BRA `(.L_x_3748) ;  /* 0x000000ec00689947 */ /* 0x004fea0003800000 */
.L_x_3747:
[----:B------:R-:W-:Y:S01]  /*4ed0*/  R2UR UR52, R12 ;  /* 0x000000000c3472ca */ /* 0x000fe200000e0000 */
[----:B------:R-:W-:Y:S01]  /*4ee0*/  UIMAD UR6, UR5, 0x900, UR38 ;  /* 0x00000900050678a4 */ /* 0x000fe2000f8e0226 */
        /* <DEDUP_REMOVED lines=13> */
[----:B------:R-:W-:Y:S01]  /*4fc0*/  HGMMA.64x96x16.F32.BF16 R120, gdesc[UR52], RZ, !UPT, gsb0 ;  /* 0x01600000347879f0 */ /* 0x000fe2000c0018ff */
        /* <DEDUP_REMOVED lines=108> */
[----:B------:R-:W-:Y:S01]  /*5690*/  HGMMA.64x96x16.F32.BF16 R120, gdesc[UR52], R120, gsb0 ;  /* 0x01600000347879f0 */ /* 0x000fe20008001878 */
[----:B------:R-:W-:Y:S01]  /*56a0*/  R2UR UR52, R8 ;  /* 0x00000000083472ca */ /* 0x000fe200000e0000 */
[----:B------:R-:W-:Y:S01]  /*56b0*/  UIADD3 UR54, UR6, 0x4, URZ ;  /* 0x0000000406367890 */ /* 0x000fe2000fffe03f */
[----:B------:R-:W-:Y:S01]  /*56c0*/  R2UR UR53, R9 ;  /* 0x00000000093572ca */ /* 0x000fe200000e0000 */
[----:B------:R-:W-:Y:S01]  /*56d0*/  UMOV UR55, 0x40000040 ;  /* 0x4000004000377882 */ /* 0x000fe20000000000 */
[----:B------:R-:W-:Y:S01]  /*56e0*/  FMUL.FTZ R119, R119, R2 ;  /* 0x0000000277777220 */ /* 0x000fe20000410000 */
[----:B------:R-:W-:-:S02]  /*56f0*/  WARPGROUP.DEPBAR.LE gsb0, 0x0 ;  /* 0x00008000000079c5 */ /* 0x000fc40000010000 */
[----:B------:R-:W-:-:S08]  /*5700*/  WARPGROUP.ARRIVE ;  /* 0x00000000000079c5 */ /* 0x000fd00000000000 */
[----:B------:R-:W-:Y:S01]  /*5710*/  HGMMA.64x96x16.F32.BF16 R120, gdesc[UR52], R120, gsb0 ;  /* 0x01600000347879f0 */ /* 0x000fe20008001878 */
[----:B------:R-:W-:Y:S01]  /*5720*/  UIADD3 UR54, UR6, 0x606, URZ ;  /* 0x0000060606367890 */ /* 0x000fe2000fffe03f */
[----:B------:R-:W-:Y:S01]  /*5730*/  UMOV UR52, UR56 ;  /* 0x0000003800347c82 */ /* 0x000fe20008000000 */
[----:B------:R-:W-:Y:S01]  /*5740*/  UMOV UR53, UR57 ;  /* 0x0000003900357c82 */ /* 0x000fe20008000000 */
[----:B------:R-:W-:Y:S01]  /*5750*/  UMOV UR55, 0x40000040 ;  /* 0x4000004000377882 */ /* 0x000fe20000000000 */
        /* <DEDUP_REMOVED lines=28> */
[----:B------:R-:W-:Y:S05]  /*5920*/  @!P0 BRA `(.L_x_3749) ;  /* 0x0000000000048947 */ /* 0x000fea0003800000 */
[----:B------:R-:W-:Y:S01]  /*5930*/  BPT.TRAP 0x1 ;  /* 0x000000040000795c */ /* 0x000fe20000300000 */
.L_x_3749:
[----:B------:R-:W-:Y:S01]  /*5940*/  ULEA UR6, UR36, UR37, 0x3 ;  /* 0x0000002524067291 */ /* 0x000fe2000f8e183f */
[----:B------:R-:W-:-:S05]  /*5950*/  IMAD.U32 R0, RZ, RZ, UR39 ;  /* 0x00000027ff007e24 */ /* 0x000fca000f8e00ff */
[----:B------:R-:W-:-:S04]  /*5960*/  SHF.L.U32 R0, R0, 0x1f, RZ ;  /* 0x0000001f00007819 */ /* 0x000fc800000006ff */
[----:B------:R3:W4:Y:S01]  /*5970*/  SYNCS.PHASECHK.TRANS64.TRYWAIT P1, [UR6+0x30850], R0 ;  /* 0x03085000ff0075a7 */ /* 0x0007220008020146 */
[----:B------:R-:W-:Y:S05]  /*5980*/  @!P0 BRA `(.L_x_3750) ;  /* 0x0000000000048947 */ /* 0x000fea0003800000 */
[----:B------:R-:W-:Y:S01]  /*5990*/  BPT.TRAP 0x1 ;  /* 0x000000040000795c */ /* 0x000fe20000300000 */
.L_x_3750:
[----:B----4-:R-:W-:Y:S05]  /*59a0*/  @P1 BRA `(.L_x_3751) ;  /* 0x0000000000081947 */ /* 0x010fea0003800000 */
[----:B------:R-:W4:Y:S02]  /*59b0*/  SYNCS.PHASECHK.TRANS64.TRYWAIT P1, [UR6+0x30850], R0 ;  /* 0x03085000ff0075a7 */ /* 0x000f240008020146 */
[----:B----4-:R-:W-:Y:S05]  /*59c0*/  @!P1 BRA `(.L_x_3752) ;  /* 0x000000e000c09947 */ /* 0x010fea0003800000 */
.L_x_3751:
[----:B------:R-:W-:Y:S01]  /*59d0*/  UIADD3 UR10, UR37, 0x400, URZ ;  /* 0x00000400250a7890 */ /* 0x000fe2000fffe03f */
[----:B------:R-:W-:Y:S01]  /*59e0*/  WARPGROUP.ARRIVE ;  /* 0x00000000000079c5 */ /* 0x000fe20000000000 */
[----:B------:R-:W-:-:S05]  /*59f0*/  UMOV UR11, 0x40000040 ;  /* 0x40000040000b7882 */ /* 0x000fca0000000000 */
[----:B------:R-:W4:Y:S01]  /*5a00*/  S2R R216, SR_TID.X ;  /* 0x0000000000d87919 */ /* 0x000f220000002100 */
        /* <DEDUP_REMOVED lines=12> */
[----:B------:R-:W-:Y:S01]  /*5ad0*/  UIMAD UR14, UR36, 0x900, UR10 ;  /* 0x00000900240e78a4 */ /* 0x000fe2000f8e020a */
[----:B------:R-:W1:Y:S01]  /*5ae0*/  LDC R160, c[0x0][0x288] ;  /* 0x0000a200ffa07b82 */ /* 0x000e620000000800 */
[----:B------:R-:W-:Y:S01]  /*5af0*/  FMUL.FTZ R2, R120, UR4 ;  /* 0x0000000478027c20 */ /* 0x000fe20008410000 */
[----:B------:R-:W-:-:S02]  /*5b00*/  IMAD.U32 R120, RZ, RZ, UR7 ;  /* 0x00000007ff787e24 */ /* 0x000fc4000f8e00ff */
[----:B---3--:R-:W-:Y:S01]  /*5b10*/  FMUL.FTZ R0, R122, UR4 ;  /* 0x000000047a007c20 */ /* 0x008fe20008410000 */
[----:B------:R-:W-:Y:S01]  /*5b20*/  FMUL.FTZ R21, R126, UR4 ;  /* 0x000000047e157c20 */ /* 0x000fe20008410000 */
[----:B------:R-:W-:Y:S01]  /*5b30*/  FMUL.FTZ R122, R127, UR4 ;  /* 0x000000047f7a7c20 */ /* 0x000fe20008410000 */
[----:B------:R-:W-:Y:S01]  /*5b40*/  UMOV UR10, UR14 ;  /* 0x0000000e000a7c82 */ /* 0x000fe20008000000 */
[----:B------:R-:W-:Y:S01]  /*5b50*/  FMUL.FTZ R126, R135, UR4 ;  /* 0x00000004877e7c20 */ /* 0x000fe20008410000 */
[----:B------:R-:W-:Y:S01]  /*5b60*/  HGMMA.64x192x16.F32.BF16 R24, R188, gdesc[UR8].tnspB, R24, gsb0 ;  /* 0x42e00008bc187df0 */ /* 0x000fe20008001818 */
[----:B------:R-:W-:Y:S01]  /*5b70*/  UIADD3 UR10, UR14, 0x80, URZ ;  /* 0x000000800e0a7890 */ /* 0x000fe2000fffe03f */
[----:B------:R-:W-:Y:S01]  /*5b80*/  FMUL.FTZ R127, R138, UR4 ;  /* 0x000000048a7f7c20 */ /* 0x000fe20008410000 */
[----:B------:R-:W-:Y:S01]  /*5b90*/  UMOV UR11, 0x40000040 ;  /* 0x40000040000b7882 */ /* 0x000fe20000000000 */
[----:B------:R-:W-:Y:S01]  /*5ba0*/  FMUL.FTZ R138, R154, UR4 ;  /* 0x000000049a8a7c20 */ /* 0x000fe20008410000 */
[----:B------:R-:W-:Y:S01]  /*5bb0*/  FMUL.FTZ R135, R162, UR4 ;  /* 0x00000004a2877c20 */ /* 0x000fe20008410000 */
[----:B------:R-:W-:Y:S01]  /*5bc0*/  FMUL.FTZ R154, R157, UR4 ;  /* 0x000000049d9a7c20 */ /* 0x000fe20008410000 */
[----:B------:R-:W-:Y:S01]  /*5bd0*/  FMUL.FTZ R162, R165, UR4 ;  /* 0x00000004a5a27c20 */ /* 0x000fe20008410000 */
[----:B------:R-:W2:Y:S01]  /*5be0*/  MUFU.TANH R2, R2 ;  /* 0x0000000200027308 */ /* 0x000ea20000002400 */
[----:B----4-:R-:W-:-:S07]  /*5bf0*/  LOP3.LUT P1, RZ, R216, 0x7f, RZ, 0xc0, !PT ;  /* 0x0000007fd8ff7812 */ /* 0x010fce000782c0ff */
[----:B------:R-:W3:Y:S06]  /*5c00*/  MUFU.TANH R0, R0 ;  /* 0x0000000000007308 */ /* 0x000eec0000002400 */
[----:B------:R-:W-:Y:S02]  /*5c10*/  @!P1 VIADD R120, R120, 0x30840 ;  /* 0x0003084078789836 */ /* 0x000fe40000000000 */
[----:B------:R-:W4:Y:S03]  /*5c20*/  MUFU.TANH R18, R18 ;  /* 0x0000001200127308 */ /* 0x000f260000002400 */
[----:B------:R-:W-:-:S05]  /*5c30*/  @!P1 PRMT R120, RZ, 0x654, R120 ;  /* 0x00000654ff789816 */ /* 0x000fca0000000078 */
        /* <DEDUP_REMOVED lines=18> */
[----:B------:R-:W-:Y:S01]  /*5d60*/  HGMMA.64x192x16.F32.BF16 R24, R184, gdesc[UR8].tnspB, R24, gsb0 ;  /* 0x42e00008b8187df0 */ /* 0x000fe20008001818 */
[----:B------:R-:W-:Y:S01]  /*5d70*/  UIADD3 UR10, UR14, 0x100, URZ ;  /* 0x000001000e0a7890 */ /* 0x000fe2000fffe03f */
[----:B------:R-:W-:Y:S01]  /*5d80*/  UMOV UR11, 0x40000040 ;  /* 0x40000040000b7882 */ /* 0x000fe20000000000 */
[----:B------:R-:W-:Y:S02]  /*5d90*/  WARPGROUP.DEPBAR.LE gsb0, 0x0 ;  /* 0x00008000000079c5 */ /* 0x000fe40000010000 */
[----:B------:R-:W-:Y:S01]  /*5da0*/  WARPGROUP.ARRIVE ;  /* 0x00000000000079c5 */ /* 0x000fe20000000000 */
[----:B------:R-:W-:Y:S01]  /*5db0*/  FMUL.FTZ R185, R133, UR4 ;  /* 0x0000000485b97c20 */ /* 0x000fe20008410000 */
[----:B------:R-:W-:Y:S01]  /*5dc0*/  FMUL.FTZ R187, R136, UR4 ;  /* 0x0000000488bb7c20 */ /* 0x000fe20008410000 */
[----:B------:R-:W-:Y:S01]  /*5dd0*/  FMUL.FTZ R133, R151, UR4 ;  /* 0x0000000497857c20 */ /* 0x000fe20008410000 */
[----:B------:R-:W-:-:S11]  /*5de0*/  FMUL.FTZ R136, R163, UR4 ;  /* 0x00000004a3887c20 */ /* 0x000fd60008410000 */
[----:B------:R-:W-:Y:S01]  /*5df0*/  HGMMA.64x192x16.F32.BF16 R24, R180, gdesc[UR8].tnspB, R24, gsb0 ;  /* 0x42e00008b4187df0 */ /* 0x000fe20008001818 */
[----:B------:R-:W-:Y:S01]  /*5e00*/  UIADD3 UR10, UR14, 0x180, URZ ;  /* 0x000001800e0a7890 */ /* 0x000fe2000fffe03f */
[----:B------:R-:W1:Y:S01]  /*5e10*/  MUFU.TANH R185, R185 ;  /* 0x000000b900b97308 */ /* 0x000e620000002400 */
[----:B------:R-:W-:-:S07]  /*5e20*/  UMOV UR11, 0x40000040 ;  /* 0x40000040000b7882 */ /* 0x000fce0000000000 */
        /* <DEDUP_REMOVED lines=10> */
[----:B------:R-:W-:Y:S01]  /*5ed0*/  HGMMA.64x192x16.F32.BF16 R24, R176, gdesc[UR8].tnspB, R24, gsb0 ;  /* 0x42e00008b0187df0 */ /* 0x000fe20008001818 */
[----:B------:R-:W-:Y:S01]  /*5ee0*/  UIADD3 UR10, UR14, 0x200, URZ ;  /* 0x000002000e0a7890 */ /* 0x000fe2000fffe03f */
[----:B------:R-:W-:Y:S01]  /*5ef0*/  FMUL.FTZ R158, R161, UR4 ;  /* 0x00000004a19e7c20 */ /* 0x000fe20008410000 */
[----:B------:R-:W-:Y:S01]  /*5f00*/  UMOV UR11, 0x40000040 ;  /* 0x40000040000b7882 */ /* 0x000fe20000000000 */
[----:B------:R-:W1:Y:S08]  /*5f10*/  MUFU.TANH R181, R181 ;  /* 0x000000b500b57308 */ /* 0x000e700000002400 */
[----:B------:R-:W1:Y:S08]  /*5f20*/  MUFU.TANH R183, R183 ;  /* 0x000000b700b77308 */ /* 0x000e700000002400 */
[----:B------:R-:W1:Y:S08]  /*5f30*/  MUFU.TANH R129, R129 ;  /* 0x0000008100817308 */ /* 0x000e700000002400 */
        /* <DEDUP_REMOVED lines=46> */
[----:B------:R-:W2:Y:S01]  /*6220*/  MUFU.TANH R140, R140 ;  /* 0x0000008c008c7308 */ /* 0x000ea20000002400 */
[----:B------:R-:W-:-:S02]  /*6230*/  WARPGROUP.DEPBAR.LE gsb0, 0x0 ;  /* 0x00008000000079c5 */ /* 0x000fc40000010000 */
[----:B------:R-:W-:Y:S01]  /*6240*/  FMUL.FTZ R168, R164, UR4 ;  /* 0x00000004a4a87c20 */ /* 0x000fe20008410000 */
[----:B------:R-:W-:Y:S01]  /*6250*/  IMAD R164, R19, -0x60, RZ ;  /* 0xffffffa013a47824 */ /* 0x000fe200078e02ff */
[----:B------:R1:W-:Y:S01]  /*6260*/  @!P1 SYNCS.ARRIVE.TRANS64.RED.A1T0 RZ, [R120+URZ], RZ ;  /* 0x000000ff78ff99a7 */ /* 0x0003e2000810043f */
[----:B------:R-:W-:Y:S02]  /*6270*/  PLOP3.LUT P1, PT, PT, PT, UP0, 0x40, 0x0 ;  /* 0x000000000000781c */ /* 0x000fe40003f2e808 */
[----:B------:R-:W-:Y:S01]  /*6280*/  IMAD R121, R17, UR59, R164 ;  /* 0x0000003b11797c24 */ /* 0x000fe2000f8e02a4 */
[----:B------:R-:W2:Y:S04]  /*6290*/  MUFU.TANH R168, R168 ;  /* 0x000000a800a87308 */ /* 0x000ea80000002400 */
[----:B-1----:R-:W-:Y:S01]  /*62a0*/  IADD3 R121, R121, 0x1, -R160 ;  /* 0x0000000179797810 */ /* 0x002fe20007ffe8a0 */
[----:B------:R-:W-:-:S04]  /*62b0*/  IMAD R160, R16, -0x2, R164 ;  /* 0xfffffffe10a07824 */ /* 0x000fc800078e02a4 */
[----:B------:R-:W-:-:S04]  /*62c0*/  IMAD R121, R16, -0x2, R121 ;  /* 0xfffffffe10797824 */ /* 0x000fc800078e0279 */
[C---:B------:R-:W-:Y:S02]  /*62d0*/  VIADD R170, R121.reuse, UR58 ;  /* 0x0000003a79aa7c36 */ /* 0x040fe40008000000 */
[----:B------:R-:W-:Y:S02]  /*62e0*/  VIADD R166, R121, UR45 ;  /* 0x0000002d79a67c36 */ /* 0x000fe40008000000 */
[C---:B------:R-:W-:Y:S02]  /*62f0*/  IMAD.IADD R182, R5.reuse, 0x1, R170 ;  /* 0x0000000105b67824 */ /* 0x040fe400078e02aa */
[----:B------:R-:W-:Y:S01]  /*6300*/  IMAD.IADD R180, R5, 0x1, R166 ;  /* 0x0000000105b47824 */ /* 0x000fe200078e02a6 */
[----:B--234-:R-:W-:Y:S06]  /*6310*/  @P1 BRA `(.L_x_3753) ;  /* 0x0000000000581947 */ /* 0x01cfec0003800000 */
[----:B------:R-:W-:Y:S01]  /*6320*/  ISETP.GT.AND P1, PT, R20, -0x1, PT ;  /* 0xffffffff1400780c */ /* 0x000fe20003f24270 */
[----:B------:R-:W-:-:S12]  /*6330*/  BSSY B0, `(.L_x_3754) ;  /* 0x0000011000007945 */ /* 0x000fd80003800000 */
        /* <DEDUP_REMOVED lines=9> */
.L_x_3755:
[----:B------:R-:W-:-:S05]  /*63d0*/  IMAD.U32 R149, RZ, RZ, UR46 ;  /* 0x0000002eff957e24 */ /* 0x000fca000f8e00ff */
[----:B------:R-:W-:-:S13]  /*63e0*/  ISETP.NE.AND P1, PT, R149, 0x1, PT ;  /* 0x000000019500780c */ /* 0x000fda0003f25270 */
[----:B------:R-:W1:Y:S01]  /*63f0*/  @P1 LDC.64 R120, c[0x0][0x9e8] ;  /* 0x00027a00ff781b82 */ /* 0x000e620000000a00 */
[----:B------:R-:W-:-:S04]  /*6400*/  @P1 IMAD.IADD R147, R5, 0x1, R15 ;  /* 0x0000000105931824 */ /* 0x000fc800078e020f */
[----:B-1----:R-:W-:-:S04]  /*6410*/  @P1 IMAD.HI.U32 R120, R147, R120, RZ ;  /* 0x0000007893781227 */ /* 0x002fc800078e00ff */
[----:B------:R-:W-:Y:S01]  /*6420*/  IMAD.MOV.U32 R147, RZ, RZ, R20 ;  /* 0x000000ffff937224 */ /* 0x000fe200078e0014 */
[----:B------:R-:W-:-:S07]  /*6430*/  @P1 SHF.R.U32.HI R147, RZ, R121, R120 ;  /* 0x00000079ff931219 */ /* 0x000fce0000011678 */
.L_x_3756:
[----:B------:R-:W-:Y:S05]  /*6440*/  BSYNC B0 ;  /* 0x0000000000007941 */ /* 0x000fea0003800000 */
.L_x_3754:
[----:B------:R-:W-:-:S05]  /*6450*/  IMAD R121, R147, R149, R160 ;  /* 0x0000009593797224 */ /* 0x000fca00078e02a0 */
[----:B------:R-:W-:Y:S02]  /*6460*/  VIADDMNMX R182, R121, R149, R182, PT ;  /* 0x0000009579b67246 */ /* 0x000fe400038001b6 */
[----:B------:R-:W-:-:S07]  /*6470*/  VIMNMX R180, R180, R121, !PT ;  /* 0x00000079b4b47248 */ /* 0x000fce0007fe0100 */
.L_x_3753:
        /* <DEDUP_REMOVED lines=62> */
[----:B------:R-:W-:Y:S01]  /*6860*/  FSEL R151, R144, -INF , !P3 ;  /* 0xff80000090977808 */ /* 0x000fe20005800000 */
[----:B------:R-:W-:Y:S01]  /*6870*/  IMAD.IADD R144, R6, 0x1, R166 ;  /* 0x0000000106907824 */ /* 0x000fe200078e02a6 */
        /* <DEDUP_REMOVED lines=46> */
[----:B------:R-:W-:Y:S01]  /*6b60*/  FSEL R223, R2, -INF , !P6 ;  /* 0xff80000002df7808 */ /* 0x000fe20007000000 */
[----:B------:R-:W-:Y:S01]  /*6b70*/  IMAD.IADD R2, R6, 0x1, R170 ;  /* 0x0000000106027824 */ /* 0x000fe200078e02aa */
[----:B------:R-:W-:-:S04]  /*6b80*/  ISETP.GE.AND P6, PT, R164, 0x5a, PT ;  /* 0x0000005aa400780c */ /* 0x000fc80003fc6270 */
[----:B------:R-:W-:Y:S02]  /*6b90*/  P2R R146, PR, RZ, 0x40 ;  /* 0x00000040ff927803 */ /* 0x000fe40000000000 */
[----:B------:R-:W-:-:S04]  /*6ba0*/  ISETP.GT.AND P6, PT, R180, 0x59, !P6 ;  /* 0x00000059b400780c */ /* 0x000fc800077c4270 */
[----:B------:R-:W-:-:S04]  /*6bb0*/  ISETP.LT.OR P6, PT, R182, 0x5a, P6 ;  /* 0x0000005ab600780c */ /* 0x000fc800037c1670 */
[----:B------:R-:W-:Y:S02]  /*6bc0*/  FSEL R143, R162, -INF , !P6 ;  /* 0xff800000a28f7808 */ /* 0x000fe40007000000 */
[----:B------:R-:W-:-:S13]  /*6bd0*/  PLOP3.LUT P6, PT, PT, PT, UP0, 0x40, 0x0 ;  /* 0x000000000000781c */ /* 0x000fda0003fce808 */
[----:B------:R-:W-:Y:S05]  /*6be0*/  @P6 BRA `(.L_x_3757) ;  /* 0x0000000000546947 */ /* 0x000fea0003800000 */
        /* <DEDUP_REMOVED lines=12> */
.L_x_3759:
[----:B------:R-:W-:-:S05]  /*6cb0*/  IMAD.U32 R150, RZ, RZ, UR46 ;  /* 0x0000002eff967e24 */ /* 0x000fca000f8e00ff */
[----:B------:R-:W-:-:S13]  /*6cc0*/  ISETP.NE.AND P6, PT, R150, 0x1, PT ;  /* 0x000000019600780c */ /* 0x000fda0003fc5270 */
[----:B------:R-:W1:Y:S02]  /*6cd0*/  @P6 LDC.64 R120, c[0x0][0x9e8] ;  /* 0x00027a00ff786b82 */ /* 0x000e640000000a00 */
[----:B-1----:R-:W-:-:S05]  /*6ce0*/  @P6 IMAD.HI.U32 R120, R189, R120, RZ ;  /* 0x00000078bd786227 */ /* 0x002fca00078e00ff */
[----:B------:R-:W-:-:S07]  /*6cf0*/  @P6 SHF.R.U32.HI R189, RZ, R121, R120 ;  /* 0x00000079ffbd6219 */ /* 0x000fce0000011678 */
.L_x_3760:
[----:B------:R-:W-:Y:S05]  /*6d00*/  BSYNC B0 ;  /* 0x0000000000007941 */ /* 0x000fea0003800000 */
.L_x_3758:
[----:B------:R-:W-:-:S05]  /*6d10*/  IMAD R189, R189, R150, R160 ;  /* 0x00000096bdbd7224 */ /* 0x000fca00078e02a0 */
[----:B------:R-:W-:Y:S02]  /*6d20*/  VIADDMNMX R2, R189, R150, R2, PT ;  /* 0x00000096bd027246 */ /* 0x000fe40003800102 */
[----:B------:R-:W-:-:S07]  /*6d30*/  VIMNMX R144, R144, R189, !PT ;  /* 0x000000bd90907248 */ /* 0x000fce0007fe0100 */
.L_x_3757:
[C---:B------:R-:W-:Y:S01]  /*6d40*/  ISETP.GT.AND P1, PT, R144.reuse, 0x1, !P1 ;  /* 0x000000019000780c */ /* 0x040fe20004f24270 */
[----:B------:R-:W-:Y:S01]  /*6d50*/  UMOV UR39, UR40 ;  /* 0x0000002800277c82 */ /* 0x000fe20008000000 */
[----:B------:R-:W-:Y:S01]  /*6d60*/  ISETP.GT.AND P2, PT, R144, 0x8, !P2 ;  /* 0x000000089000780c */ /* 0x000fe20005744270 */
[----:B------:R-:W-:Y:S01]  /*6d70*/  UMOV UR36, UR5 ;  /* 0x0000000500247c82 */ /* 0x000fe20008000000 */
[C---:B------:R-:W-:Y:S02]  /*6d80*/  ISETP.LT.OR P1, PT, R2.reuse, 0x2, P1 ;  /* 0x000000020200780c */ /* 0x040fe40000f21670 */
[----:B------:R-:W-:Y:S02]  /*6d90*/  ISETP.LT.OR P2, PT, R2, 0x9, P2 ;  /* 0x000000090200780c */ /* 0x000fe40001741670 */
        /* <DEDUP_REMOVED lines=29> */
[----:B------:R-:W-:Y:S02]  /*6f70*/  ISETP.GT.AND P1, PT, R144, 0x19, !P2 ;  /* 0x000000199000780c */ /* 0x000fe40005724270 */
[----:B------:R-:W-:Y:S02]  /*6f80*/  ISETP.NE.AND P2, PT, R211, RZ, PT ;  /* 0x000000ffd300720c */ /* 0x000fe40003f45270 */
[----:B------:R-:W-:-:S02]  /*6f90*/  ISETP.LT.OR P1, PT, R2, 0x1a, P1 ;  /* 0x0000001a0200780c */ /* 0x000fc40000f21670 */
[----:B------:R-:W-:Y:S02]  /*6fa0*/  FMNMX.FTZ R18, R171, R18, !PT ;  /* 0x00000012ab127209 */ /* 0x000fe40007810000 */
[----:B------:R-:W-:Y:S02]  /*6fb0*/  FSEL R215, R126, -INF , !P1 ;  /* 0xff8000007ed77808 */ /* 0x000fe40004800000 */
[----:B------:R-:W-:Y:S02]  /*6fc0*/  ISETP.GT.AND P1, PT, R144, 0x20, !P6 ;  /* 0x000000209000780c */ /* 0x000fe40007724270 */
[----:B------:R-:W-:Y:S02]  /*6fd0*/  ISETP.NE.AND P6, PT, R213, RZ, PT ;  /* 0x000000ffd500720c */ /* 0x000fe40003fc5270 */
        /* <DEDUP_REMOVED lines=22> */
[----:B------:R-:W-:Y:S02]  /*7140*/  FMNMX.FTZ R18, R163, R18, !PT ;  /* 0x00000012a3127209 */ /* 0x000fe40007810000 */
[----:B------:R-:W-:Y:S02]  /*7150*/  FSEL R211, R130, -INF , !P1 ;  /* 0xff80000082d37808 */ /* 0x000fe40004800000 */
[----:B------:R-:W-:Y:S02]  /*7160*/  ISETP.NE.AND P1, PT, R178, RZ, PT ;  /* 0x000000ffb200720c */ /* 0x000fe40003f25270 */
[----:B------:R-:W-:-:S02]  /*7170*/  FMNMX.FTZ R18, R165, R18, !PT ;  /* 0x00000012a5127209 */ /* 0x000fc40007810000 */
[----:B------:R-:W-:Y:S02]  /*7180*/  ISETP.GT.AND P1, PT, R144, 0x30, !P1 ;  /* 0x000000309000780c */ /* 0x000fe40004f24270 */
[----:B------:R-:W-:Y:S02]  /*7190*/  FMNMX.FTZ R18, R167, R18, !PT ;  /* 0x00000012a7127209 */ /* 0x000fe40007810000 */
[----:B------:R-:W-:Y:S02]  /*71a0*/  ISETP.LT.OR P1, PT, R2, 0x31, P1 ;  /* 0x000000310200780c */ /* 0x000fe40000f21670 */
[----:B------:R-:W-:Y:S02]  /*71b0*/  FMNMX.FTZ R18, R145, R18, !PT ;  /* 0x0000001291127209 */ /* 0x000fe40007810000 */
[----:B------:R-:W-:Y:S02]  /*71c0*/  FSEL R131, R131, -INF , !P1 ;  /* 0xff80000083837808 */ /* 0x000fe40004800000 */
[----:B------:R-:W-:-:S02]  /*71d0*/  ISETP.NE.AND P1, PT, R208, RZ, PT ;  /* 0x000000ffd000720c */ /* 0x000fc40003f25270 */
[----:B------:R-:W-:Y:S02]  /*71e0*/  FMNMX.FTZ R122, R143, R18, !PT ;  /* 0x000000128f7a7209 */ /* 0x000fe40007810000 */
[C---:B------:R-:W-:Y:S01]  /*71f0*/  ISETP.GT.AND P1, PT, R144.reuse, 0x31, !P1 ;  /* 0x000000319000780c */ /* 0x040fe20004f24270 */
[----:B------:R-:W1:Y:S01]  /*7200*/  LDC R18, c[0x0][0x988] ;  /* 0x00026200ff127b82 */ /* 0x000e620000000800 */
[----:B------:R-:W-:Y:S01]  /*7210*/  ISETP.GT.AND P3, PT, R144, 0x50, !P3 ;  /* 0x000000509000780c */ /* 0x000fe20005f64270 */
[----:B------:R-:W2:Y:S01]  /*7220*/  SHFL.BFLY PT, R21, R122, 0x2, 0x1f ;  /* 0x0c401f007a157f89 */ /* 0x000ea200000e0000 */
[----:B------:R-:W-:Y:S02]  /*7230*/  ISETP.LT.OR P1, PT, R2, 0x32, P1 ;  /* 0x000000320200780c */ /* 0x000fe40000f21670 */
[----:B------:R-:W-:Y:S02]  /*7240*/  ISETP.GT.AND P4, PT, R144, 0x51, !P4 ;  /* 0x000000519000780c */ /* 0x000fe40006784270 */
[----:B------:R-:W-:-:S02]  /*7250*/  FSEL R121, R132, -INF , !P1 ;  /* 0xff80000084797808 */ /* 0x000fc40004800000 */
[----:B------:R-:W-:Y:S02]  /*7260*/  ISETP.NE.AND P1, PT, R210, RZ, PT ;  /* 0x000000ffd200720c */ /* 0x000fe40003f25270 */
[----:B------:R-:W-:Y:S02]  /*7270*/  ISETP.LT.OR P3, PT, R2, 0x51, P3 ;  /* 0x000000510200780c */ /* 0x000fe40001f61670 */
[C---:B------:R-:W-:Y:S02]  /*7280*/  ISETP.GT.AND P1, PT, R144.reuse, 0x38, !P1 ;  /* 0x000000389000780c */ /* 0x040fe40004f24270 */
[----:B------:R-:W-:Y:S02]  /*7290*/  ISETP.GT.AND P5, PT, R144, 0x58, !P5 ;  /* 0x000000589000780c */ /* 0x000fe40006fa4270 */
[C---:B------:R-:W-:Y:S02]  /*72a0*/  ISETP.LT.OR P1, PT, R2.reuse, 0x39, P1 ;  /* 0x000000390200780c */ /* 0x040fe40000f21670 */
[----:B------:R-:W-:-:S02]  /*72b0*/  ISETP.LT.OR P4, PT, R2, 0x52, P4 ;  /* 0x000000520200780c */ /* 0x000fc40002781670 */
[----:B------:R-:W-:Y:S02]  /*72c0*/  FSEL R127, R134, -INF , !P1 ;  /* 0xff800000867f7808 */ /* 0x000fe40004800000 */
[----:B------:R-:W-:Y:S02]  /*72d0*/  ISETP.NE.AND P1, PT, R212, RZ, PT ;  /* 0x000000ffd400720c */ /* 0x000fe40003f25270 */
[----:B------:R-:W-:Y:S02]  /*72e0*/  ISETP.LT.OR P5, PT, R2, 0x59, P5 ;  /* 0x000000590200780c */ /* 0x000fe40002fa1670 */
[----:B------:R-:W-:Y:S02]  /*72f0*/  ISETP.GT.AND P1, PT, R144, 0x39, !P1 ;  /* 0x000000399000780c */ /* 0x000fe40004f24270 */
[----:B--2---:R-:W-:Y:S02]  /*7300*/  FMNMX.FTZ R124, R122, R21, !PT ;  /* 0x000000157a7c7209 */ /* 0x004fe40007810000 */
[----:B------:R-:W-:-:S02]  /*7310*/  ISETP.LT.OR P1, PT, R2, 0x3a, P1 ;  /* 0x0000003a0200780c */ /* 0x000fc40000f21670 */
[----:B------:R-:W-:Y:S01]  /*7320*/  FSEL R139, R139, -INF , !P5 ;  /* 0xff8000008b8b7808 */ /* 0x000fe20006800000 */
[----:B------:R-:W2:Y:S01]  /*7330*/  SHFL.BFLY PT, R21, R124, 0x1, 0x1f ;  /* 0x0c201f007c157f89 */ /* 0x000ea200000e0000 */
[----:B------:R-:W-:Y:S02]  /*7340*/  FSEL R133, R133, -INF , !P1 ;  /* 0xff80000085857808 */ /* 0x000fe40004800000 */
[----:B------:R-:W-:-:S04]  /*7350*/  ISETP.NE.AND P1, PT, R214, RZ, PT ;  /* 0x000000ffd600720c */ /* 0x000fc80003f25270 */
[----:B------:R-:W-:-:S04]  /*7360*/  ISETP.GT.AND P1, PT, R144, 0x40, !P1 ;  /* 0x000000409000780c */ /* 0x000fc80004f24270 */
[----:B------:R-:W-:-:S04]  /*7370*/  ISETP.LT.OR P1, PT, R2, 0x41, P1 ;  /* 0x000000410200780c */ /* 0x000fc80000f21670 */
[----:B------:R-:W-:Y:S02]  /*7380*/  FSEL R125, R138, -INF , !P1 ;  /* 0xff8000008a7d7808 */ /* 0x000fe40004800000 */
[----:B------:R-:W-:-:S04]  /*7390*/  ISETP.NE.AND P1, PT, R148, RZ, PT ;  /* 0x000000ff9400720c */ /* 0x000fc80003f25270 */
[----:B------:R-:W-:Y:S02]  /*73a0*/  ISETP.GT.AND P1, PT, R144, 0x41, !P1 ;  /* 0x000000419000780c */ /* 0x000fe40004f24270 */
[----:B--2---:R-:W-:Y:S02]  /*73b0*/  FMNMX.FTZ R21, R124, R21, !PT ;  /* 0x000000157c157209 */ /* 0x004fe40007810000 */
[----:B------:R-:W-:-:S04]  /*73c0*/  ISETP.LT.OR P1, PT, R2, 0x42, P1 ;  /* 0x000000420200780c */ /* 0x000fc80000f21670 */
[----:B------:R-:W-:Y:S02]  /*73d0*/  FSEL R137, R137, -INF , !P1 ;  /* 0xff80000089897808 */ /* 0x000fe40004800000 */
[----:B------:R-:W-:-:S04]  /*73e0*/  ISETP.GT.AND P1, PT, R144, 0x48, !P2 ;  /* 0x000000489000780c */ /* 0x000fc80005724270 */
[----:B------:R-:W-:-:S04]  /*73f0*/  ISETP.LT.OR P1, PT, R2, 0x49, P1 ;  /* 0x000000490200780c */ /* 0x000fc80000f21670 */
[----:B------:R-:W-:Y:S02]  /*7400*/  FSEL R123, R142, -INF , !P1 ;  /* 0xff8000008e7b7808 */ /* 0x000fe40004800000 */
[----:B------:R-:W-:Y:S02]  /*7410*/  ISETP.GT.AND P1, PT, R144, 0x49, !P6 ;  /* 0x000000499000780c */ /* 0x000fe40007724270 */
[----:B------:R-:W-:Y:S02]  /*7420*/  ISETP.NE.AND P6, PT, R152, RZ, PT ;  /* 0x000000ff9800720c */ /* 0x000fe40003fc5270 */
[----:B------:R-:W-:-:S04]  /*7430*/  ISETP.LT.OR P1, PT, R2, 0x4a, P1 ;  /* 0x0000004a0200780c */ /* 0x000fc80000f21670 */
[----:B------:R-:W-:Y:S02]  /*7440*/  FSEL R141, R141, -INF , !P1 ;  /* 0xff8000008d8d7808 */ /* 0x000fe40004800000 */
[----:B------:R-:W-:Y:S02]  /*7450*/  ISETP.GT.AND P1, PT, R144, RZ, !P6 ;  /* 0x000000ff9000720c */ /* 0x000fe40007724270 */
[----:B------:R-:W-:Y:S02]  /*7460*/  ISETP.NE.AND P6, PT, R146, RZ, PT ;  /* 0x000000ff9200720c */ /* 0x000fe40003fc5270 */
[----:B------:R-:W-:Y:S02]  /*7470*/  ISETP.LT.OR P1, PT, R2, 0x1, P1 ;  /* 0x000000010200780c */ /* 0x000fe40000f21670 */
[----:B------:R-:W-:Y:S02]  /*7480*/  ISETP.GT.AND P2, PT, R144, 0x59, !P6 ;  /* 0x000000599000780c */ /* 0x000fe40007744270 */
[----:B------:R-:W-:Y:S01]  /*7490*/  FSEL R120, R0, -INF , !P1 ;  /* 0xff80000000787808 */ /* 0x000fe20004800000 */
[C---:B-1----:R-:W-:Y:S01]  /*74a0*/  FMUL.FTZ R0, R21.reuse, R18 ;  /* 0x0000001215007220 */ /* 0x042fe20000410000 */
[----:B------:R-:W-:-:S02]  /*74b0*/  FSETP.NEU.FTZ.AND P1, PT, R21, -INF , PT ;  /* 0xff8000001500780b */ /* 0x000fc40003f3d000 */
[----:B------:R-:W-:Y:S02]  /*74c0*/  FMNMX.FTZ R122, R120, R3, !PT ;  /* 0x00000003787a7209 */ /* 0x000fe40007810000 */
[----:B------:R-:W-:Y:S02]  /*74d0*/  FSEL R0, R0, RZ, P1 ;  /* 0x000000ff00007208 */ /* 0x000fe40000800000 */
[----:B------:R-:W-:Y:S02]  /*74e0*/  FMNMX.FTZ R122, R221, R122, !PT ;  /* 0x0000007add7a7209 */ /* 0x000fe40007810000 */
[----:B------:R-:W-:Y:S01]  /*74f0*/  ISETP.LT.OR P2, PT, R2, 0x5a, P2 ;  /* 0x0000005a0200780c */ /* 0x000fe20001741670 */
[--C-:B------:R-:W-:Y:S01]  /*7500*/  FFMA.FTZ R184, R179, R18, -R0.reuse ;  /* 0x00000012b3b87223 */ /* 0x100fe20000010800 */
[----:B------:R-:W-:Y:S01]  /*7510*/  FMNMX.FTZ R122, R189, R122, !PT ;  /* 0x0000007abd7a7209 */ /* 0x000fe20007810000 */
[-CC-:B------:R-:W-:Y:S01]  /*7520*/  FFMA.FTZ R182, R169, R18.reuse, -R0.reuse ;  /* 0x00000012a9b67223 */ /* 0x180fe20000010800 */
[----:B------:R-:W-:Y:S01]  /*7530*/  FSEL R179, R135, -INF , !P3 ;  /* 0xff80000087b37808 */ /* 0x000fe20005800000 */
        /* <DEDUP_REMOVED lines=11> */
[----:B------:R-:W-:Y:S01]  /*75f0*/  FSEL R159, R21, RZ, P1 ;  /* 0x000000ff159f7208 */ /* 0x000fe20000800000 */
[--C-:B------:R-:W-:Y:S01]  /*7600*/  FFMA.FTZ R188, R173, R18, -R0.reuse ;  /* 0x00000012adbc7223 */ /* 0x100fe20000010800 */
[----:B------:R-:W-:Y:S01]  /*7610*/  FMNMX.FTZ R122, R191, R122, !PT ;  /* 0x0000007abf7a7209 */ /* 0x000fe20007810000 */
[-CC-:B------:R-:W-:Y:S01]  /*7620*/  FFMA.FTZ R149, R151, R18.reuse, -R0.reuse ;  /* 0x0000001297957223 */ /* 0x180fe20000010800 */
[----:B------:R-:W-:Y:S01]  /*7630*/  FFMA.FTZ R173, R177, R18, -R0 ;  /* 0x00000012b1ad7223 */ /* 0x000fe20000010800 */
[----:B------:R-:W-:Y:S01]  /*7640*/  FADD.FTZ R159, -R159, R4 ;  /* 0x000000049f9f7221 */ /* 0x000fe20000010100 */
        /* <DEDUP_REMOVED lines=17> */
[-C--:B------:R-:W-:Y:S01]  /*7760*/  FFMA.FTZ R143, R143, R18.reuse, -R0 ;  /* 0x000000128f8f7223 */ /* 0x080fe20000010800 */
[----:B------:R-:W-:Y:S01]  /*7770*/  FMUL.FTZ R0, R159, R18 ;  /* 0x000000129f007220 */ /* 0x000fe20000410000 */
[----:B------:R-:W-:Y:S01]  /*7780*/  MUFU.EX2 R223, R223 ;  /* 0x000000df00df7308 */ /* 0x000fe20000000800 */
[----:B------:R-:W-:-:S02]  /*7790*/  FMNMX.FTZ R122, R131, R122, !PT ;  /* 0x0000007a837a7209 */ /* 0x000fc40007810000 */
[----:B------:R-:W-:Y:S02]  /*77a0*/  LOP3.LUT P6, RZ, R216, 0x7f, RZ, 0xc0, !PT ;  /* 0x0000007fd8ff7812 */ /* 0x000fe400078cc0ff */
        /* <DEDUP_REMOVED lines=8> */
[----:B------:R-:W-:-:S04]  /*7830*/  FMNMX.FTZ R122, R123, R122, !PT ;  /* 0x0000007a7b7a7209 */ /* 0x000fc80007810000 */
[----:B------:R-:W-:-:S03]  /*7840*/  FMNMX.FTZ R122, R141, R122, !PT ;  /* 0x0000007a8d7a7209 */ /* 0x000fc60007810000 */
[----:B------:R-:W4:Y:S01]  /*7850*/  MUFU.EX2 R173, R173 ;  /* 0x000000ad00ad7308 */ /* 0x000f220000000800 */
[----:B------:R-:W-:-:S04]  /*7860*/  FMNMX.FTZ R122, R179, R122, !PT ;  /* 0x0000007ab37a7209 */ /* 0x000fc80007810000 */
[----:B------:R-:W-:-:S03]  /*7870*/  FMNMX.FTZ R122, R171, R122, !PT ;  /* 0x0000007aab7a7209 */ /* 0x000fc60007810000 */
[----:B------:R-:W5:Y:S01]  /*7880*/  MUFU.EX2 R184, R184 ;  /* 0x000000b800b87308 */ /* 0x000f620000000800 */
[----:B------:R-:W-:-:S04]  /*7890*/  FMNMX.FTZ R122, R139, R122, !PT ;  /* 0x0000007a8b7a7209 */ /* 0x000fc80007810000 */
[----:B------:R-:W-:-:S03]  /*78a0*/  FMNMX.FTZ R122, R169, R122, !PT ;  /* 0x0000007aa97a7209 */ /* 0x000fc60007810000 */
[----:B------:R-:W5:Y:S02]  /*78b0*/  MUFU.EX2 R175, R175 ;  /* 0x000000af00af7308 */ /* 0x000f640000000800 */
[----:B------:R-:W1:Y:S06]  /*78c0*/  SHFL.BFLY PT, R181, R122, 0x2, 0x1f ;  /* 0x0c401f007ab57f89 */ /* 0x000e6c00000e0000 */
[----:B------:R-:W5:Y:S08]  /*78d0*/  MUFU.EX2 R186, R186 ;  /* 0x000000ba00ba7308 */ /* 0x000f700000000800 */
        /* <DEDUP_REMOVED lines=8> */
[----:B------:R-:W-:Y:S01]  /*7960*/  MUFU.EX2 R176, R176 ;  /* 0x000000b000b07308 */ /* 0x000fe20000000800 */
[C---:B------:R-:W-:Y:S01]  /*7970*/  FSETP.NEU.FTZ.AND P1, PT, R145.reuse, -INF , PT ;  /* 0xff8000009100780b */ /* 0x040fe20003f3d000 */
[----:B------:R-:W-:-:S03]  /*7980*/  FMUL.FTZ R124, R145, R18 ;  /* 0x00000012917c7220 */ /* 0x000fc60000410000 */
[----:B------:R-:W-:-:S03]  /*7990*/  FSEL R2, R145, RZ, P1 ;  /* 0x000000ff91027208 */ /* 0x000fc60000800000 */
[----:B------:R-:W-:Y:S01]  /*79a0*/  MUFU.EX2 R149, R149 ;  /* 0x0000009500957308 */ /* 0x000fe20000000800 */
[----:B------:R-:W-:Y:S02]  /*79b0*/  FSEL R124, R124, RZ, P1 ;  /* 0x000000ff7c7c7208 */ /* 0x000fe40000800000 */
[C---:B------:R-:W-:Y:S01]  /*79c0*/  ISETP.GT.AND P1, PT, R19.reuse, UR41, PT ;  /* 0x0000002913007c0c */ /* 0x040fe2000bf24270 */
[----:B------:R-:W-:Y:S01]  /*79d0*/  FADD.FTZ R3, -R2, R3 ;  /* 0x0000000302037221 */ /* 0x000fe20000010100 */
[----:B------:R-:W-:Y:S02]  /*79e0*/  VIADD R19, R19, 0xffffffff ;  /* 0xffffffff13137836 */ /* 0x000fe40000000000 */
[-CC-:B------:R-:W-:Y:S01]  /*79f0*/  FFMA.FTZ R159, R120, R18.reuse, -R124.reuse ;  /* 0x00000012789f7223 */ /* 0x180fe2000001087c */
[-CC-:B------:R-:W-:Y:S01]  /*7a00*/  FFMA.FTZ R4, R221, R18.reuse, -R124.reuse ;  /* 0x00000012dd047223 */ /* 0x180fe2000001087c */
[-C--:B------:R-:W-:Y:S01]  /*7a10*/  FMUL.FTZ R2, R3, R18.reuse ;  /* 0x0000001203027220 */ /* 0x080fe20000410000 */
[--C-:B------:R-:W-:Y:S01]  /*7a20*/  FFMA.FTZ R183, R129, R18, -R124.reuse ;  /* 0x0000001281b77223 */ /* 0x100fe2000001087c */
[----:B------:R-:W-:Y:S01]  /*7a30*/  FFMA.FTZ R129, R0, R14, R223 ;  /* 0x0000000e00817223 */ /* 0x000fe200000100df */
[-CC-:B------:R-:W-:Y:S01]  /*7a40*/  FFMA.FTZ R120, R189, R18.reuse, -R124.reuse ;  /* 0x00000012bd787223 */ /* 0x180fe2000001087c */
[----:B------:R-:W-:Y:S01]  /*7a50*/  MUFU.EX2 R159, R159 ;  /* 0x0000009f009f7308 */ /* 0x000fe20000000800 */
[-CC-:B------:R-:W-:Y:S01]  /*7a60*/  FFMA.FTZ R161, R219, R18.reuse, -R124.reuse ;  /* 0x00000012dba17223 */ /* 0x180fe2000001087c */
[----:B--2---:R-:W-:Y:S01]  /*7a70*/  FADD.FTZ R129, R188, R129 ;  /* 0x00000081bc817221 */ /* 0x004fe20000010000 */
[-CC-:B------:R-:W-:Y:S01]  /*7a80*/  FFMA.FTZ R185, R209, R18.reuse, -R124.reuse ;  /* 0x00000012d1b97223 */ /* 0x180fe2000001087c */
[-CC-:B------:R-:W-:Y:S01]  /*7a90*/  FFMA.FTZ R132, R121, R18.reuse, -R124.reuse ;  /* 0x0000001279847223 */ /* 0x180fe2000001087c */
[-CC-:B------:R-:W-:Y:S01]  /*7aa0*/  FFMA.FTZ R122, R217, R18.reuse, -R124.reuse ;  /* 0x00000012d97a7223 */ /* 0x180fe2000001087c */
[----:B---3--:R-:W-:Y:S01]  /*7ab0*/  FADD.FTZ R14, R190, R129 ;  /* 0x00000081be0e7221 */ /* 0x008fe20000010000 */
[-CC-:B------:R-:W-:Y:S01]  /*7ac0*/  FFMA.FTZ R187, R191, R18.reuse, -R124.reuse ;  /* 0x00000012bfbb7223 */ /* 0x180fe2000001087c */
[----:B------:R-:W1:Y:S01]  /*7ad0*/  MUFU.EX2 R2, R2 ;  /* 0x0000000200027308 */ /* 0x000e620000000800 */
[-C--:B------:R-:W-:Y:S01]  /*7ae0*/  FFMA.FTZ R126, R215, R18.reuse, -R124 ;  /* 0x00000012d77e7223 */ /* 0x080fe2000001087c */
[----:B----4-:R-:W-:Y:S01]  /*7af0*/  FADD.FTZ R121, R173, R14 ;  /* 0x0000000ead797221 */ /* 0x010fe20000010000 */
[-CC-:B------:R-:W-:Y:S01]  /*7b00*/  FFMA.FTZ R181, R207, R18.reuse, -R124.reuse ;  /* 0x00000012cfb57223 */ /* 0x180fe2000001087c */
[-CC-:B------:R-:W-:Y:S01]  /*7b10*/  FFMA.FTZ R128, R213, R18.reuse, -R124.reuse ;  /* 0x00000012d5807223 */ /* 0x180fe2000001087c */
[-CC-:B------:R-:W-:Y:S01]  /*7b20*/  FFMA.FTZ R127, R127, R18.reuse, -R124.reuse ;  /* 0x000000127f7f7223 */ /* 0x180fe2000001087c */
[----:B-----5:R-:W-:Y:S01]  /*7b30*/  FADD.FTZ R14, R184, R121 ;  /* 0x00000079b80e7221 */ /* 0x020fe20000010000 */
[-CC-:B------:R-:W-:Y:S01]  /*7b40*/  FFMA.FTZ R130, R211, R18.reuse, -R124.reuse ;  /* 0x00000012d3827223 */ /* 0x180fe2000001087c */
[----:B------:R-:W2:Y:S01]  /*7b50*/  MUFU.EX2 R4, R4 ;  /* 0x0000000400047308 */ /* 0x000ea20000000800 */
[-C--:B------:R-:W-:Y:S01]  /*7b60*/  FFMA.FTZ R3, R131, R18.reuse, -R124 ;  /* 0x0000001283037223 */ /* 0x080fe2000001087c */
[----:B------:R-:W-:Y:S01]  /*7b70*/  FADD.FTZ R129, R175, R14 ;  /* 0x0000000eaf817221 */ /* 0x000fe20000010000 */
[-CC-:B------:R-:W-:Y:S01]  /*7b80*/  FFMA.FTZ R134, R133, R18.reuse, -R124.reuse ;  /* 0x0000001285867223 */ /* 0x180fe2000001087c */
[-CC-:B------:R-:W-:Y:S01]  /*7b90*/  FFMA.FTZ R123, R123, R18.reuse, -R124.reuse ;  /* 0x000000127b7b7223 */ /* 0x180fe2000001087c */
[-CC-:B------:R-:W-:Y:S01]  /*7ba0*/  FFMA.FTZ R141, R141, R18.reuse, -R124.reuse ;  /* 0x000000128d8d7223 */ /* 0x180fe2000001087c */
[----:B------:R-:W-:Y:S01]  /*7bb0*/  FADD.FTZ R136, R186, R129 ;  /* 0x00000081ba887221 */ /* 0x000fe20000010000 */
[-CC-:B------:R-:W-:Y:S01]  /*7bc0*/  FFMA.FTZ R179, R179, R18.reuse, -R124.reuse ;  /* 0x00000012b3b37223 */ /* 0x180fe2000001087c */
[----:B------:R-:W3:Y:S01]  /*7bd0*/  MUFU.EX2 R120, R120 ;  /* 0x0000007800787308 */ /* 0x000ee20000000800 */
[----:B-1----:R-:W-:Y:S01]  /*7be0*/  FFMA.FTZ R121, R2, R7, R159 ;  /* 0x0000000702797223 */ /* 0x002fe2000001009f */
[-CC-:B------:R-:W-:Y:S01]  /*7bf0*/  FFMA.FTZ R171, R171, R18.reuse, -R124.reuse ;  /* 0x00000012abab7223 */ /* 0x180fe2000001087c */
[----:B------:R-:W-:Y:S01]  /*7c00*/  FFMA.FTZ R139, R139, R18, -R124 ;  /* 0x000000128b8b7223 */ /* 0x000fe2000001087c */
[----:B------:R-:W-:Y:S01]  /*7c10*/  IMAD.U32 R129, RZ, RZ, UR6 ;  /* 0x00000006ff817e24 */ /* 0x000fe2000f8e00ff */
[----:B------:R-:W-:-:S02]  /*7c20*/  F2FP.BF16.F32.PACK_AB R186, R177, R186 ;  /* 0x000000bab1ba723e */ /* 0x000fc400000010ff */
[----:B------:R-:W-:Y:S01]  /*7c30*/  F2FP.BF16.F32.PACK_AB R190, R173, R190 ;  /* 0x000000beadbe723e */ /* 0x000fe200000010ff */
[----:B------:R-:W1:Y:S01]  /*7c40*/  MUFU.EX2 R161, R161 ;  /* 0x000000a100a17308 */ /* 0x000e620000000800 */
[C---:B--2---:R-:W-:Y:S01]  /*7c50*/  FADD.FTZ R121, R4.reuse, R121 ;  /* 0x0000007904797221 */ /* 0x044fe20000010000 */
[----:B------:R-:W-:Y:S01]  /*7c60*/  @!P6 VIADD R129, R129, 0x30860 ;  /* 0x000308608181e836 */ /* 0x000fe20000000000 */
[----:B------:R-:W-:Y:S02]  /*7c70*/  F2FP.BF16.F32.PACK_AB R184, R175, R184 ;  /* 0x000000b8afb8723e */ /* 0x000fe400000010ff */
[----:B------:R-:W-:Y:S01]  /*7c80*/  F2FP.BF16.F32.PACK_AB R189, R4, R159 ;  /* 0x0000009f04bd723e */ /* 0x000fe200000010ff */
[----:B------:R-:W-:Y:S01]  /*7c90*/  IMAD.MOV.U32 R4, RZ, RZ, R21 ;  /* 0x000000ffff047224 */ /* 0x000fe200078e0015 */
[----:B------:R-:W-:Y:S01]  /*7ca0*/  @!P6 PRMT R129, RZ, 0x654, R129 ;  /* 0x00000654ff81e816 */ /* 0x000fe20000000081 */
[----:B------:R-:W2:Y:S01]  /*7cb0*/  MUFU.EX2 R185, R185 ;  /* 0x000000b900b97308 */ /* 0x000ea20000000800 */
[----:B---3--:R-:W-:Y:S01]  /*7cc0*/  FADD.FTZ R14, R120, R121 ;  /* 0x00000079780e7221 */ /* 0x008fe20000010000 */
[----:B------:R-:W-:Y:S01]  /*7cd0*/  FADD.FTZ R121, R177, R136 ;  /* 0x00000088b1797221 */ /* 0x000fe20000010000 */
[----:B------:R3:W-:Y:S01]  /*7ce0*/  @!P6 SYNCS.ARRIVE.TRANS64.RED.A1T0 RZ, [R129+URZ], RZ ;  /* 0x000000ff81ffe9a7 */ /* 0x0007e2000810043f */
[----:B------:R-:W-:-:S02]  /*7cf0*/  F2FP.BF16.F32.PACK_AB R188, R188, R223 ;  /* 0x000000dfbcbc723e */ /* 0x000fc400000010ff */
[----:B------:R-:W-:Y:S01]  /*7d00*/  FADD.FTZ R136, R180, R121 ;  /* 0x00000079b4887221 */ /* 0x000fe20000010000 */
[----:B------:R-:W-:Y:S01]  /*7d10*/  FFMA.FTZ R121, R125, R18, -R124 ;  /* 0x000000127d797223 */ /* 0x000fe2000001087c */
[----:B------:R-:W4:Y:S01]  /*7d20*/  MUFU.EX2 R122, R122 ;  /* 0x0000007a007a7308 */ /* 0x000f220000000800 */
[----:B-1----:R-:W-:Y:S01]  /*7d30*/  FADD.FTZ R14, R161, R14 ;  /* 0x0000000ea10e7221 */ /* 0x002fe20000010000 */
[----:B------:R-:W-:Y:S02]  /*7d40*/  F2FP.BF16.F32.PACK_AB R180, R135, R180 ;  /* 0x000000b487b4723e */ /* 0x000fe400000010ff */
[----:B------:R-:W-:-:S04]  /*7d50*/  F2FP.BF16.F32.PACK_AB R191, R161, R120 ;  /* 0x00000078a1bf723e */ /* 0x000fc800000010ff */
        /* <DEDUP_REMOVED lines=10> */
[----:B------:R2:W-:Y:S01]  /*7e00*/  MUFU.EX2 R7, R127 ;  /* 0x0000007f00077308 */ /* 0x0005e20000000800 */
[----:B----4-:R-:W-:-:S07]  /*7e10*/  FADD.FTZ R125, R181, R14 ;  /* 0x0000000eb57d7221 */ /* 0x010fce0000010000 */
[----:B------:R-:W4:Y:S01]  /*7e20*/  MUFU.EX2 R183, R183 ;  /* 0x000000b700b77308 */ /* 0x000f220000000800 */
[----:B--2---:R-:W-:Y:S01]  /*7e30*/  FADD.FTZ R127, R135, R136 ;  /* 0x00000088877f7221 */ /* 0x004fe20000010000 */
[----:B-1----:R-:W-:Y:S01]  /*7e40*/  FADD.FTZ R14, R128, R125 ;  /* 0x0000007d800e7221 */ /* 0x002fe20000010000 */
[-CC-:B------:R-:W-:Y:S01]  /*7e50*/  FFMA.FTZ R136, R137, R18.reuse, -R124.reuse ;  /* 0x0000001289887223 */ /* 0x180fe2000001087c */
[----:B------:R-:W-:Y:S01]  /*7e60*/  FFMA.FTZ R124, R169, R18, -R124 ;  /* 0x00000012a97c7223 */ /* 0x000fe2000001087c */
[----:B------:R-:W-:Y:S01]  /*7e70*/  FADD.FTZ R138, R182, R127 ;  /* 0x0000007fb68a7221 */ /* 0x000fe20000010000 */
[C---:B------:R-:W-:Y:S02]  /*7e80*/  F2FP.BF16.F32.PACK_AB R182, R147.reuse, R182 ;  /* 0x000000b693b6723e */ /* 0x040fe400000010ff */
[----:B------:R-:W1:Y:S01]  /*7e90*/  MUFU.EX2 R178, R178 ;  /* 0x000000b200b27308 */ /* 0x000e620000000800 */
[----:B------:R-:W-:Y:S01]  /*7ea0*/  FADD.FTZ R127, R147, R138 ;  /* 0x0000008a937f7221 */ /* 0x000fe20000010000 */
[----:B------:R-:W-:-:S03]  /*7eb0*/  F2FP.BF16.F32.PACK_AB R181, R128, R181 ;  /* 0x000000b580b5723e */ /* 0x000fc600000010ff */
[----:B------:R-:W-:Y:S01]  /*7ec0*/  FADD.FTZ R138, R176, R127 ;  /* 0x0000007fb08a7221 */ /* 0x000fe20000010000 */
[C---:B------:R-:W-:Y:S02]  /*7ed0*/  F2FP.BF16.F32.PACK_AB R176, R149.reuse, R176 ;  /* 0x000000b095b0723e */ /* 0x040fe400000010ff */
[----:B------:R-:W2:Y:S01]  /*7ee0*/  MUFU.EX2 R130, R130 ;  /* 0x0000008200827308 */ /* 0x000ea20000000800 */
[----:B------:R-:W-:Y:S01]  /*7ef0*/  FADD.FTZ R127, R149, R138 ;  /* 0x0000008a957f7221 */ /* 0x000fe20000010000 */
[----:B----4-:R-:W-:-:S06]  /*7f00*/  FADD.FTZ R125, R183, R14 ;  /* 0x0000000eb77d7221 */ /* 0x010fcc0000010000 */
[----:B------:R-:W4:Y:S01]  /*7f10*/  MUFU.EX2 R151, R151 ;  /* 0x0000009700977308 */ /* 0x000f220000000800 */
[----:B-1----:R-:W-:-:S07]  /*7f20*/  FADD.FTZ R138, R178, R127 ;  /* 0x0000007fb28a7221 */ /* 0x002fce0000010000 */
[----:B------:R-:W-:Y:S01]  /*7f30*/  MUFU.EX2 R3, R3 ;  /* 0x0000000300037308 */ /* 0x000fe20000000800 */
[C---:B--2---:R-:W-:Y:S01]  /*7f40*/  FADD.FTZ R14, R130.reuse, R125 ;  /* 0x0000007d820e7221 */ /* 0x044fe20000010000 */
[----:B------:R-:W-:-:S06]  /*7f50*/  F2FP.BF16.F32.PACK_AB R183, R130, R183 ;  /* 0x000000b782b7723e */ /* 0x000fcc00000010ff */
[----:B------:R-:W1:Y:S01]  /*7f60*/  MUFU.EX2 R172, R172 ;  /* 0x000000ac00ac7308 */ /* 0x000e620000000800 */
[C---:B----4-:R-:W-:Y:S01]  /*7f70*/  FADD.FTZ R127, R151.reuse, R138 ;  /* 0x0000008a977f7221 */ /* 0x050fe20000010000 */
[----:B------:R-:W-:-:S06]  /*7f80*/  F2FP.BF16.F32.PACK_AB R178, R151, R178 ;  /* 0x000000b297b2723e */ /* 0x000fcc00000010ff */
[----:B------:R-:W2:Y:S08]  /*7f90*/  MUFU.EX2 R132, R132 ;  /* 0x0000008400847308 */ /* 0x000eb00000000800 */
[----:B------:R-:W4:Y:S01]  /*7fa0*/  MUFU.EX2 R153, R153 ;  /* 0x0000009900997308 */ /* 0x000f220000000800 */
[----:B-1----:R-:W-:-:S07]  /*7fb0*/  FADD.FTZ R138, R172, R127 ;  /* 0x0000007fac8a7221 */ /* 0x002fce0000010000 */
[----:B------:R-:W1:Y:S01]  /*7fc0*/  MUFU.EX2 R174, R174 ;  /* 0x000000ae00ae7308 */ /* 0x000e620000000800 */
[----:B--2---:R-:W-:-:S07]  /*7fd0*/  F2FP.BF16.F32.PACK_AB R177, R132, R3 ;  /* 0x0000000384b1723e */ /* 0x004fce00000010ff */
[----:B------:R-:W-:Y:S01]  /*7fe0*/  MUFU.EX2 R134, R134 ;  /* 0x0000008600867308 */ /* 0x000fe20000000800 */
[C---:B----4-:R-:W-:Y:S01]  /*7ff0*/  FADD.FTZ R125, R153.reuse, R138 ;  /* 0x0000008a997d7221 */ /* 0x050fe20000010000 */
[----:B------:R-:W-:-:S06]  /*8000*/  F2FP.BF16.F32.PACK_AB R172, R153, R172 ;  /* 0x000000ac99ac723e */ /* 0x000fcc00000010ff */
[----:B------:R-:W2:Y:S01]  /*8010*/  MUFU.EX2 R155, R155 ;  /* 0x0000009b009b7308 */ /* 0x000ea20000000800 */
[----:B-1----:R-:W-:-:S07]  /*8020*/  FADD.FTZ R138, R174, R125 ;  /* 0x0000007dae8a7221 */ /* 0x002fce0000010000 */
[----:B------:R-:W1:Y:S08]  /*8030*/  MUFU.EX2 R121, R121 ;  /* 0x0000007900797308 */ /* 0x000e700000000800 */
[----:B------:R4:W-:Y:S01]  /*8040*/  MUFU.EX2 R140, R123 ;  /* 0x0000007b008c7308 */ /* 0x0009e20000000800 */
[C---:B--2---:R-:W-:Y:S01]  /*8050*/  FADD.FTZ R125, R155.reuse, R138 ;  /* 0x0000008a9b7d7221 */ /* 0x044fe20000010000 */
[----:B------:R-:W-:-:S06]  /*8060*/  F2FP.BF16.F32.PACK_AB R174, R155, R174 ;  /* 0x000000ae9bae723e */ /* 0x000fcc00000010ff */
[----:B------:R-:W2:Y:S01]  /*8070*/  MUFU.EX2 R168, R168 ;  /* 0x000000a800a87308 */ /* 0x000ea20000000800 */
[----:B----4-:R-:W-:Y:S01]  /*8080*/  FADD.FTZ R123, R3, R14 ;  /* 0x0000000e037b7221 */ /* 0x010fe20000010000 */
[----:B------:R-:W-:-:S03]  /*8090*/  IMAD.MOV.U32 R3, RZ, RZ, R145 ;  /* 0x000000ffff037224 */ /* 0x000fc600078e0091 */
[----:B------:R-:W-:-:S03]  /*80a0*/  FADD.FTZ R14, R132, R123 ;  /* 0x0000007b840e7221 */ /* 0x000fc60000010000 */
[----:B------:R-:W4:Y:S01]  /*80b0*/  MUFU.EX2 R136, R136 ;  /* 0x0000008800887308 */ /* 0x000f220000000800 */
[----:B------:R-:W-:-:S04]  /*80c0*/  FADD.FTZ R123, R7, R14 ;  /* 0x0000000e077b7221 */ /* 0x000fc80000010000 */
[----:B------:R-:W-:-:S03]  /*80d0*/  FADD.FTZ R14, R134, R123 ;  /* 0x0000007b860e7221 */ /* 0x000fc60000010000 */
[----:B------:R-:W5:Y:S01]  /*80e0*/  MUFU.EX2 R157, R157 ;  /* 0x0000009d009d7308 */ /* 0x000f620000000800 */
[----:B-1----:R-:W-:Y:S01]  /*80f0*/  FADD.FTZ R123, R121, R14 ;  /* 0x0000000e797b7221 */ /* 0x002fe20000010000 */
[----:B--2---:R-:W-:-:S06]  /*8100*/  FADD.FTZ R138, R168, R125 ;  /* 0x0000007da88a7221 */ /* 0x004fcc0000010000 */
[----:B------:R-:W1:Y:S01]  /*8110*/  MUFU.EX2 R141, R141 ;  /* 0x0000008d008d7308 */ /* 0x000e620000000800 */
[C---:B----4-:R-:W-:Y:S01]  /*8120*/  FADD.FTZ R123, R136.reuse, R123 ;  /* 0x0000007b887b7221 */ /* 0x050fe20000010000 */
[----:B------:R-:W-:-:S03]  /*8130*/  F2FP.BF16.F32.PACK_AB R173, R136, R121 ;  /* 0x0000007988ad723e */ /* 0x000fc600000010ff */
[----:B------:R-:W-:-:S03]  /*8140*/  FADD.FTZ R123, R140, R123 ;  /* 0x0000007b8c7b7221 */ /* 0x000fc60000010000 */
[----:B------:R2:W4:Y:S01]  /*8150*/  MUFU.EX2 R142, R179 ;  /* 0x000000b3008e7308 */ /* 0x0005220000000800 */
[C---:B-----5:R-:W-:Y:S01]  /*8160*/  FADD.FTZ R125, R157.reuse, R138 ;  /* 0x0000008a9d7d7221 */ /* 0x060fe20000010000 */
[----:B------:R-:W-:-:S06]  /*8170*/  F2FP.BF16.F32.PACK_AB R168, R157, R168 ;  /* 0x000000a89da8723e */ /* 0x000fcc00000010ff */
[----:B------:R-:W5:Y:S01]  /*8180*/  MUFU.EX2 R169, R171 ;  /* 0x000000ab00a97308 */ /* 0x000f620000000800 */
[C---:B-1----:R-:W-:Y:S01]  /*8190*/  FADD.FTZ R123, R141.reuse, R123 ;  /* 0x0000007b8d7b7221 */ /* 0x042fe20000010000 */
[----:B--2---:R-:W-:Y:S02]  /*81a0*/  F2FP.BF16.F32.PACK_AB R179, R134, R7 ;  /* 0x0000000786b3723e */ /* 0x004fe400000010ff */
[----:B------:R-:W-:-:S04]  /*81b0*/  F2FP.BF16.F32.PACK_AB R175, R141, R140 ;  /* 0x0000008c8daf723e */ /* 0x000fc800000010ff */
[----:B------:R-:W1:Y:S01]  /*81c0*/  MUFU.EX2 R170, R170 ;  /* 0x000000aa00aa7308 */ /* 0x000e620000000800 */
[----:B----4-:R-:W-:-:S07]  /*81d0*/  FADD.FTZ R123, R142, R123 ;  /* 0x0000007b8e7b7221 */ /* 0x010fce0000010000 */
[----:B------:R-:W2:Y:S01]  /*81e0*/  MUFU.EX2 R138, R139 ;  /* 0x0000008b008a7308 */ /* 0x000ea20000000800 */
[C---:B-----5:R-:W-:Y:S01]  /*81f0*/  FADD.FTZ R123, R169.reuse, R123 ;  /* 0x0000007ba97b7221 */ /* 0x060fe20000010000 */
[----:B------:R-:W-:-:S06]  /*8200*/  F2FP.BF16.F32.PACK_AB R169, R169, R142 ;  /* 0x0000008ea9a9723e */ /* 0x000fcc00000010ff */
[----:B------:R-:W4:Y:S01]  /*8210*/  MUFU.EX2 R143, R143 ;  /* 0x0000008f008f7308 */ /* 0x000f220000000800 */
[----:B-1----:R-:W-:-:S07]  /*8220*/  FADD.FTZ R14, R170, R125 ;  /* 0x0000007daa0e7221 */ /* 0x002fce0000010000 */
[----:B------:R-:W1:Y:S01]  /*8230*/  MUFU.EX2 R124, R124 ;  /* 0x0000007c007c7308 */ /* 0x000e620000000800 */
[----:B--2---:R-:W-:Y:S01]  /*8240*/  FADD.FTZ R123, R138, R123 ;  /* 0x0000007b8a7b7221 */ /* 0x004fe20000010000 */
[C---:B----4-:R-:W-:Y:S01]  /*8250*/  FADD.FTZ R14, R143.reuse, R14 ;  /* 0x0000000e8f0e7221 */ /* 0x050fe20000010000 */
[----:B------:R-:W-:Y:S02]  /*8260*/  F2FP.BF16.F32.PACK_AB R170, R143, R170 ;  /* 0x000000aa8faa723e */ /* 0x000fe400000010ff */
[C---:B-1----:R-:W-:Y:S01]  /*8270*/  FADD.FTZ R7, R124.reuse, R123 ;  /* 0x0000007b7c077221 */ /* 0x042fe20000010000 */
[----:B------:R-:W-:Y:S01]  /*8280*/  F2FP.BF16.F32.PACK_AB R171, R124, R138 ;  /* 0x0000008a7cab723e */ /* 0x000fe200000010ff */
[----:B---3--:R-:W-:Y:S06]  /*8290*/  @P1 BRA `(.L_x_3761) ;  /* 0xffffffc800cc1947 */ /* 0x008fec000383ffff */
[----:B------:R-:W-:Y:S01]  /*82a0*/  IMAD.MOV.U32 R3, RZ, RZ, R145 ;  /* 0x000000ffff037224 */ /* 0x000fe200078e0091 */
[----:B------:R-:W-:Y:S01]  /*82b0*/  UMOV UR36, UR5 ;  /* 0x0000000500247c82 */ /* 0x000fe20008000000 */
[----:B------:R-:W-:Y:S01]  /*82c0*/  IMAD.MOV.U32 R4, RZ, RZ, R21 ;  /* 0x000000ffff047224 */ /* 0x000fe200078e0015 */
[----:B------:R-:W-:-:S06]  /*82d0*/  UMOV UR39, UR40 ;  /* 0x0000002800277c82 */ /* 0x000fcc0008000000 */
.L_x_3744:
[----:B------:R-:W1:Y:S01]  /*82e0*/  LDC R20, c[0x0][0x9e4] ;  /* 0x00027900ff147b82 */ /* 0x000e620000000800 */
[----:B------:R-:W-:Y:S01]  /*82f0*/  ULDC UR4, c[0x0][0x9dc] ;  /* 0x0002770000047ab9 */ /* 0x000fe20000000800 */
[----:B------:R-:W-:Y:S01]  /*8300*/  LOP3.LUT R195, R195, 0xffefffff, RZ, 0xc0, !PT ;  /* 0xffefffffc3c37812 */ /* 0x000fe200078ec0ff */
[----:B------:R-:W-:-:S05]  /*8310*/  VIADD R21, R194, -UR4 ;  /* 0x80000004c2157c36 */ /* 0x000fca0008000000 */
[----:B------:R-:W-:Y:S02]  /*8320*/  R2UR UR4, R21 ;  /* 0x00000000150472ca */ /* 0x000fe400000e0000 */
[----:B-1----:R-:W-:-:S13]  /*8330*/  ISETP.GE.AND P1, PT, R20, 0x1, PT ;  /* 0x000000011400780c */ /* 0x002fda0003f26270 */
[----:B------:R-:W-:Y:S01]  /*8340*/  @P1 LOP3.LUT R195, R195, 0x100000, RZ, 0xfc, !PT ;  /* 0x00100000c3c31812 */ /* 0x000fe200078efcff */
[----:B------:R-:W-:Y:S06]  /*8350*/  @!P1 BRA `(.L_x_3762) ;  /* 0x0000000000449947 */ /* 0x000fec0003800000 */
        /* <DEDUP_REMOVED lines=9> */
.L_x_3763:
[----:B------:R-:W-:-:S13]  /*83f0*/  ISETP.NE.AND P1, PT, R20, 0x1, PT ;  /* 0x000000011400780c */ /* 0x000fda0003f25270 */
[----:B------:R-:W1:Y:S02]  /*8400*/  @P1 LDC.64 R120, c[0x0][0x9e8] ;  /* 0x00027a00ff781b82 */ /* 0x000e640000000a00 */
[----:B-1----:R-:W-:-:S05]  /*8410*/  @P1 IMAD.HI.U32 R120, R194, R120, RZ ;  /* 0x00000078c2781227 */ /* 0x002fca00078e00ff */
[----:B------:R-:W-:-:S07]  /*8420*/  @P1 SHF.R.U32.HI R194, RZ, R121, R120 ;  /* 0x00000079ffc21219 */ /* 0x000fce0000011678 */
.L_x_3764:
[----:B------:R-:W-:-:S05]  /*8430*/  IMAD R194, R194, R20, RZ ;  /* 0x00000014c2c27224 */ /* 0x000fca00078e02ff */
[----:B------:R-:W-:-:S13]  /*8440*/  R2UR UR5, R194 ;  /* 0x00000000c20572ca */ /* 0x000fda00000e0000 */
[----:B------:R-:W-:-:S04]  /*8450*/  UISETP.LT.AND UP0, UPT, UR4, UR5, UPT ;  /* 0x000000050400728c */ /* 0x000fc8000bf01270 */
[----:B------:R-:W-:-:S12]  /*8460*/  USEL UR4, UR4, UR5, !UP0 ;  /* 0x0000000504047287 */ /* 0x000fd8000c000000 */
.L_x_3762:
[----:B------:R-:W-:-:S04]  /*8470*/  UIADD3 UR4, UR4, 0x5f, URZ ;  /* 0x0000005f04047890 */ /* 0x000fc8000fffe03f */
[----:B------:R-:W-:-:S04]  /*8480*/  UIMAD.WIDE UR4, UR4, 0x2aaaaaab, URZ ;  /* 0x2aaaaaab040478a5 */ /* 0x000fc8000f8e023f */
[----:B------:R-:W-:-:S04]  /*8490*/  USHF.R.U32.HI UR4, URZ, 0x1f, UR5 ;  /* 0x0000001f3f047899 */ /* 0x000fc80008011605 */
[----:B------:R-:W-:-:S04]  /*84a0*/  ULEA.HI.SX32 UR4, UR5, UR4, 0x1c ;  /* 0x0000000405047291 */ /* 0x000fc8000f8fe23f */
        /* <DEDUP_REMOVED lines=8> */
[----:B------:R-:W-:-:S05]  /*8530*/  ULDC UR5, c[0x0][0x9d8] ;  /* 0x0002760000057ab9 */ /* 0x000fca0000000800 */
.L_x_3774:
[----:B------:R-:W-:-:S04]  /*8540*/  UIADD3 UR36, UR4, 0x1, URZ ;  /* 0x0000000104247890 */ /* 0x000fc8000fffe03f */
[----:B------:R-:W-:-:S04]  /*8550*/  UISETP.NE.AND UP0, UPT, UR36, 0x2, UPT ;  /* 0x000000022400788c */ /* 0x000fc8000bf05270 */
[----:B------:R-:W-:Y:S02]  /*8560*/  USEL UR39, URZ, 0x1, UP0 ;  /* 0x000000013f277887 */ /* 0x000fe40008000000 */
[----:B------:R-:W-:Y:S02]  /*8570*/  USEL UR36, UR36, URZ, UP0 ;  /* 0x0000003f24247287 */ /* 0x000fe40008000000 */
[----:B------:R-:W-:Y:S01]  /*8580*/  ULOP3.LUT UR39, UR7, UR39, URZ, 0x3c, !UPT ;  /* 0x0000002707277292 */ /* 0x000fe2000f8e3c3f */
[----:B------:R-:W-:Y:S11]  /*8590*/  @!P0 BRA `(.L_x_3766) ;  /* 0x0000000000048947 */ /* 0x000ff60003800000 */
[----:B------:R-:W-:Y:S01]  /*85a0*/  BPT.TRAP 0x1 ;  /* 0x000000040000795c */ /* 0x000fe20000300000 */
.L_x_3766:
[----:B------:R-:W-:Y:S01]  /*85b0*/  ULEA UR6, UR36, UR37, 0x3 ;  /* 0x0000002524067291 */ /* 0x000fe2000f8e183f */
[----:B------:R-:W-:-:S05]  /*85c0*/  IMAD.U32 R3, RZ, RZ, UR39 ;  /* 0x00000027ff037e24 */ /* 0x000fca000f8e00ff */
[----:B------:R-:W-:-:S04]  /*85d0*/  SHF.L.U32 R3, R3, 0x1f, RZ ;  /* 0x0000001f03037819 */ /* 0x000fc800000006ff */
[----:B------:R1:W2:Y:S01]  /*85e0*/  SYNCS.PHASECHK.TRANS64.TRYWAIT P1, [UR6+0x30830], R3 ;  /* 0x03083003ff0075a7 */ /* 0x0002a20008020146 */
[----:B------:R-:W-:Y:S05]  /*85f0*/  @!P0 BRA `(.L_x_3767) ;  /* 0x0000000000048947 */ /* 0x000fea0003800000 */
[----:B------:R-:W-:Y:S01]  /*8600*/  BPT.TRAP 0x1 ;  /* 0x000000040000795c */ /* 0x000fe20000300000 */
.L_x_3767:
[----:B--2---:R-:W-:Y:S05]  /*8610*/  @P1 BRA `(.L_x_3768) ;  /* 0x0000000000081947 */ /* 0x004fea0003800000 */
[----:B------:R-:W2:Y:S02]  /*8620*/  SYNCS.PHASECHK.TRANS64.TRYWAIT P1, [UR6+0x30830], R3 ;  /* 0x03083003ff0075a7 */ /* 0x000ea40008020146 */
[----:B--2---:R-:W-:Y:S05]  /*8630*/  @!P1 BRA `(.L_x_3769) ;  /* 0x000000b400bc9947 */ /* 0x004fea0003800000 */
.L_x_3768:
        /* <DEDUP_REMOVED lines=167> */
.L_x_3770:
[----:B------:R-:W-:Y:S01]  /*90b0*/  ULEA UR10, UR4, UR37, 0x3 ;  /* 0x00000025040a7291 */ /* 0x000fe2000f8e183f */
[----:B------:R-:W-:-:S05]  /*90c0*/  IMAD.U32 R0, RZ, RZ, UR7 ;  /* 0x00000007ff007e24 */ /* 0x000fca000f8e00ff */
[----:B------:R-:W-:-:S04]  /*90d0*/  SHF.L.U32 R0, R0, 0x1f, RZ ;  /* 0x0000001f00007819 */ /* 0x000fc800000006ff */
[----:B------:R3:W4:Y:S01]  /*90e0*/  SYNCS.PHASECHK.TRANS64.TRYWAIT P1, [UR10+0x30850], R0 ;  /* 0x03085000ff0075a7 */ /* 0x000722000802014a */
[----:B------:R-:W-:Y:S05]  /*90f0*/  @!P0 BRA `(.L_x_3771) ;  /* 0x0000000000048947 */ /* 0x000fea0003800000 */
[----:B------:R-:W-:Y:S01]  /*9100*/  BPT.TRAP 0x1 ;  /* 0x000000040000795c */ /* 0x000fe20000300000 */
.L_x_3771:
[----:B----4-:R-:W-:Y:S05]  /*9110*/  @P1 BRA `(.L_x_3772) ;  /* 0x0000000000081947 */ /* 0x010fea0003800000 */
[----:B------:R-:W4:Y:S02]  /*9120*/  SYNCS.PHASECHK.TRANS64.TRYWAIT P1, [UR10+0x30850], R0 ;  /* 0x03085000ff0075a7 */ /* 0x000f24000802014a */
[----:B----4-:R-:W-:Y:S05]  /*9130*/  @!P1 BRA `(.L_x_3773) ;  /* 0x000000ac00149947 */ /* 0x010fea0003800000 */
.L_x_3772:
        /* <DEDUP_REMOVED lines=25> */
[----:B------:R-:W-:Y:S01]  /*92d0*/  HGMMA.64x192x16.F32.BF16 R24, R188, gdesc[UR4].tnspB, R24, gsb0 ;  /* 0x42e00004bc187df0 */ /* 0x000fe20008001818 */
[----:B------:R-:W-:Y:S01]  /*92e0*/  UIADD3 UR6, UR4, 0x80, URZ ;  /* 0x0000008004067890 */ /* 0x000fe2000fffe03f */
[----:B---3--:R-:W-:Y:S01]  /*92f0*/  FMNMX.FTZ R0, R2, R21, !PT ;  /* 0x0000001502007209 */ /* 0x008fe20007810000 */
[----:B------:R-:W-:Y:S01]  /*9300*/  UMOV UR7, 0x40000040 ;  /* 0x4000004000077882 */ /* 0x000fe20000000000 */
[----:B------:R-:W-:Y:S01]  /*9310*/  MUFU.TANH R207, R207 ;  /* 0x000000cf00cf7308 */ /* 0x000fe20000002400 */
[----:B------:R-:W-:Y:S01]  /*9320*/  FMUL.FTZ R123, R123, UR5 ;  /* 0x000000057b7b7c20 */ /* 0x000fe20008410000 */
[----:B------:R-:W-:Y:S01]  /*9330*/  FMUL.FTZ R229, R160, UR5 ;  /* 0x00000005a0e57c20 */ /* 0x000fe20008410000 */
[----:B------:R-:W-:Y:S01]  /*9340*/  FMUL.FTZ R235, R161, UR5 ;  /* 0x00000005a1eb7c20 */ /* 0x000fe20008410000 */
[----:B------:R-:W-:Y:S01]  /*9350*/  FMUL.FTZ R127, R127, UR5 ;  /* 0x000000057f7f7c20 */ /* 0x000fe20008410000 */
[----:B-1----:R-:W-:Y:S01]  /*9360*/  FMNMX.FTZ R0, R3, R0, !PT ;  /* 0x0000000003007209 */ /* 0x002fe20007810000 */
        /* <DEDUP_REMOVED lines=21> */
[----:B------:R-:W1:Y:S01]  /*94c0*/  LDC R18, c[0x0][0x988] ;  /* 0x00026200ff127b82 */ /* 0x000e620000000800 */
[----:B------:R-:W-:Y:S01]  /*94d0*/  FMUL.FTZ R167, R167, UR5 ;  /* 0x00000005a7a77c20 */ /* 0x000fe20008410000 */
[----:B------:R-:W2:Y:S03]  /*94e0*/  S2R R208, SR_TID.X ;  /* 0x0000000000d07919 */ /* 0x000ea60000002100 */
[----:B------:R-:W-:Y:S08]  /*94f0*/  MUFU.TANH R215, R215 ;  /* 0x000000d700d77308 */ /* 0x000ff00000002400 */
[----:B------:R-:W-:Y:S08]  /*9500*/  MUFU.TANH R217, R217 ;  /* 0x000000d900d97308 */ /* 0x000ff00000002400 */
[----:B------:R-:W-:Y:S08]  /*9510*/  MUFU.TANH R219, R219 ;  /* 0x000000db00db7308 */ /* 0x000ff00000002400 */
[----:B------:R-:W-:Y:S01]  /*9520*/  MUFU.TANH R221, R221 ;  /* 0x000000dd00dd7308 */ /* 0x000fe20000002400 */
[----:B--2---:R-:W-:-:S07]  /*9530*/  LOP3.LUT P1, RZ, R208, 0x7f, RZ, 0xc0, !PT ;  /* 0x0000007fd0ff7812 */ /* 0x004fce000782c0ff */
[----:B------:R-:W-:Y:S08]  /*9540*/  MUFU.TANH R225, R225 ;  /* 0x000000e100e17308 */ /* 0x000ff00000002400 */
[----:B------:R-:W-:Y:S08]  /*9550*/  MUFU.TANH R233, R233 ;  /* 0x000000e900e97308 */ /* 0x000ff00000002400 */
[----:B------:R-:W-:Y:S08]  /*9560*/  MUFU.TANH R227, R227 ;  /* 0x000000e300e37308 */ /* 0x000ff00000002400 */
[----:B------:R-:W2:Y:S08]  /*9570*/  MUFU.TANH R121, R121 ;  /* 0x0000007900797308 */ /* 0x000eb00000002400 */
[----:B------:R-:W-:Y:S08]  /*9580*/  MUFU.TANH R237, R237 ;  /* 0x000000ed00ed7308 */ /* 0x000ff00000002400 */
[----:B------:R-:W3:Y:S01]  /*9590*/  MUFU.TANH R123, R123 ;  /* 0x0000007b007b7308 */ /* 0x000ee20000002400 */
[----:B--2---:R-:W-:-:S07]  /*95a0*/  FMNMX.FTZ R122, R121, R194, !PT ;  /* 0x000000c2797a7209 */ /* 0x004fce0007810000 */
[----:B------:R-:W-:Y:S08]  /*95b0*/  MUFU.TANH R229, R229 ;  /* 0x000000e500e57308 */ /* 0x000ff00000002400 */
[----:B------:R-:W-:Y:S01]  /*95c0*/  MUFU.TANH R235, R235 ;  /* 0x000000eb00eb7308 */ /* 0x000fe20000002400 */
[----:B---3--:R-:W-:-:S07]  /*95d0*/  FMNMX.FTZ R122, R123, R122, !PT ;  /* 0x0000007a7b7a7209 */ /* 0x008fce0007810000 */
        /* <DEDUP_REMOVED lines=38> */
[----:B------:R-:W2:Y:S01]  /*9840*/  MUFU.TANH R185, R185 ;  /* 0x000000b900b97308 */ /* 0x000ea20000002400 */
[----:B------:R-:W-:-:S07]  /*9850*/  UMOV UR7, 0x40000040 ;  /* 0x4000004000077882 */ /* 0x000fce0000000000 */
[----:B------:R-:W3:Y:S08]  /*9860*/  MUFU.TANH R187, R187 ;  /* 0x000000bb00bb7308 */ /* 0x000ef00000002400 */
[----:B------:R-:W4:Y:S01]  /*9870*/  MUFU.TANH R125, R125 ;  /* 0x0000007d007d7308 */ /* 0x000f220000002400 */
[----:B--2---:R-:W-:-:S04]  /*9880*/  FMNMX.FTZ R0, R185, R0, !PT ;  /* 0x00000000b9007209 */ /* 0x004fc80007810000 */
[----:B---3--:R-:W-:-:S04]  /*9890*/  FMNMX.FTZ R0, R187, R0, !PT ;  /* 0x00000000bb007209 */ /* 0x008fc80007810000 */
[----:B------:R-:W-:-:S04]  /*98a0*/  FMNMX.FTZ R0, R189, R0, !PT ;  /* 0x00000000bd007209 */ /* 0x000fc80007810000 */
[----:B------:R-:W-:Y:S02]  /*98b0*/  FMNMX.FTZ R0, R191, R0, !PT ;  /* 0x00000000bf007209 */ /* 0x000fe40007810000 */
[----:B----4-:R-:W-:Y:S02]  /*98c0*/  FMNMX.FTZ R122, R125, R122, !PT ;  /* 0x0000007a7d7a7209 */ /* 0x010fe40007810000 */
        /* <DEDUP_REMOVED lines=41> */
[----:B------:R-:W-:-:S04]  /*9b60*/  FMNMX.FTZ R0, R235, R0, !PT ;  /* 0x00000000eb007209 */ /* 0x000fc80007810000 */
[----:B------:R-:W-:-:S04]  /*9b70*/  FMNMX.FTZ R0, R231, R0, !PT ;  /* 0x00000000e7007209 */ /* 0x000fc80007810000 */
[----:B------:R-:W-:-:S05]  /*9b80*/  FMNMX.FTZ R0, R223, R0, !PT ;  /* 0x00000000df007209 */ /* 0x000fca0007810000 */
[----:B------:R-:W2:Y:S02]  /*9b90*/  SHFL.BFLY PT, R157, R0, 0x2, 0x1f ;  /* 0x0c401f00009d7f89 */ /* 0x000ea400000e0000 */
[----:B--2---:R-:W-:Y:S01]  /*9ba0*/  FMNMX.FTZ R4, R0, R157, !PT ;  /* 0x0000009d00047209 */ /* 0x004fe20007810000 */
[----:B------:R-:W-:-:S06]  /*9bb0*/  FMUL.FTZ R157, R158, UR5 ;  /* 0x000000059e9d7c20 */ /* 0x000fcc0008410000 */
[----:B------:R-:W2:Y:S02]  /*9bc0*/  MUFU.TANH R157, R157 ;  /* 0x0000009d009d7308 */ /* 0x000ea40000002400 */
[----:B--2---:R-:W-:-:S04]  /*9bd0*/  FMNMX.FTZ R122, R157, R122, !PT ;  /* 0x0000007a9d7a7209 */ /* 0x004fc80007810000 */
[----:B------:R-:W-:-:S04]  /*9be0*/  FMNMX.FTZ R122, R159, R122, !PT ;  /* 0x0000007a9f7a7209 */ /* 0x000fc80007810000 */
[----:B------:R-:W-:-:S04]  /*9bf0*/  FMNMX.FTZ R122, R161, R122, !PT ;  /* 0x0000007aa17a7209 */ /* 0x000fc80007810000 */
[----:B------:R-:W-:-:S04]  /*9c00*/  FMNMX.FTZ R122, R163, R122, !PT ;  /* 0x0000007aa37a7209 */ /* 0x000fc80007810000 */
[----:B------:R-:W-:-:S04]  /*9c10*/  FMNMX.FTZ R122, R165, R122, !PT ;  /* 0x0000007aa57a7209 */ /* 0x000fc80007810000 */
[----:B------:R-:W-:Y:S01]  /*9c20*/  FMNMX.FTZ R122, R167, R122, !PT ;  /* 0x0000007aa77a7209 */ /* 0x000fe20007810000 */
[----:B------:R-:W-:Y:S02]  /*9c30*/  WARPGROUP.DEPBAR.LE gsb0, 0x0 ;  /* 0x00008000000079c5 */ /* 0x000fe40000010000 */
[----:B------:R-:W-:Y:S01]  /*9c40*/  WARPGROUP.ARRIVE ;  /* 0x00000000000079c5 */ /* 0x000fe20000000000 */
[----:B------:R-:W2:Y:S05]  /*9c50*/  SHFL.BFLY PT, R177, R4, 0x1, 0x1f ;  /* 0x0c201f0004b17f89 */ /* 0x000eaa00000e0000 */
[----:B------:R-:W-:Y:S01]  /*9c60*/  HGMMA.64x192x16.F32.BF16 R24, R172, gdesc[UR4].tnspB, R24, gsb0 ;  /* 0x42e00004ac187df0 */ /* 0x000fe20008001818 */
[----:B------:R-:W-:Y:S01]  /*9c70*/  UIADD3 UR6, UR4, 0x280, URZ ;  /* 0x0000028004067890 */ /* 0x000fe2000fffe03f */
[----:B------:R-:W-:-:S02]  /*9c80*/  UMOV UR7, 0x40000040 ;  /* 0x4000004000077882 */ /* 0x000fc40000000000 */
[----:B------:R-:W-:Y:S01]  /*9c90*/  UMOV UR4, UR36 ;  /* 0x0000002400047c82 */ /* 0x000fe20008000000 */
[----:B--2---:R-:W-:-:S05]  /*9ca0*/  FMNMX.FTZ R4, R4, R177, !PT ;  /* 0x000000b104047209 */ /* 0x004fca0007810000 */
[C---:B-1----:R-:W-:Y:S01]  /*9cb0*/  FMUL.FTZ R120, R4.reuse, R18 ;  /* 0x0000001204787220 */ /* 0x042fe20000410000 */
[----:B------:R-:W-:-:S03]  /*9cc0*/  FADD.FTZ R21, -R4, R21 ;  /* 0x0000001504157221 */ /* 0x000fc60000010100 */
[-CC-:B------:R-:W-:Y:S01]  /*9cd0*/  FFMA.FTZ R188, R3, R18.reuse, -R120.reuse ;  /* 0x0000001203bc7223 */ /* 0x180fe20000010878 */
[-C--:B------:R-:W-:Y:S01]  /*9ce0*/  FMUL.FTZ R0, R21, R18.reuse ;  /* 0x0000001215007220 */ /* 0x080fe20000410000 */
[----:B------:R-:W1:Y:S01]  /*9cf0*/  SHFL.BFLY PT, R3, R122, 0x2, 0x1f ;  /* 0x0c401f007a037f89 */ /* 0x000e6200000e0000 */
        /* <DEDUP_REMOVED lines=18> */
[----:B-1----:R-:W-:Y:S01]  /*9e20*/  FMNMX.FTZ R2, R122, R3, !PT ;  /* 0x000000037a027209 */ /* 0x002fe20007810000 */
[----:B------:R-:W-:-:S06]  /*9e30*/  FFMA.FTZ R122, R229, R18, -R120 ;  /* 0x00000012e57a7223 */ /* 0x000fcc0000010878 */
[----:B------:R-:W-:Y:S01]  /*9e40*/  MUFU.EX2 R21, R21 ;  /* 0x0000001500157308 */ /* 0x000fe20000000800 */
[----:B------:R-:W1:Y:S07]  /*9e50*/  SHFL.BFLY PT, R3, R2, 0x1, 0x1f ;  /* 0x0c201f0002037f89 */ /* 0x000e6e00000e0000 */
[----:B------:R-:W-:Y:S08]  /*9e60*/  MUFU.EX2 R188, R188 ;  /* 0x000000bc00bc7308 */ /* 0x000ff00000000800 */
[----:B------:R-:W-:Y:S08]  /*9e70*/  MUFU.EX2 R190, R190 ;  /* 0x000000be00be7308 */ /* 0x000ff00000000800 */
[----:B------:R-:W-:Y:S01]  /*9e80*/  MUFU.EX2 R177, R177 ;  /* 0x000000b100b17308 */ /* 0x000fe20000000800 */
[----:B-1----:R-:W-:-:S05]  /*9e90*/  FMNMX.FTZ R3, R2, R3, !PT ;  /* 0x0000000302037209 */ /* 0x002fca0007810000 */
[----:B------:R-:W-:Y:S02]  /*9ea0*/  FADD.FTZ R181, -R3, R194 ;  /* 0x000000c203b57221 */ /* 0x000fe40000010100 */
[----:B------:R-:W-:Y:S01]  /*9eb0*/  MUFU.EX2 R184, R184 ;  /* 0x000000b800b87308 */ /* 0x000fe20000000800 */
[----:B------:R-:W-:Y:S02]  /*9ec0*/  IMAD.MOV.U32 R194, RZ, RZ, R3 ;  /* 0x000000ffffc27224 */ /* 0x000fe400078e0003 */
[----:B------:R-:W-:-:S05]  /*9ed0*/  FMUL.FTZ R181, R181, R18 ;  /* 0x00000012b5b57220 */ /* 0x000fca0000410000 */
[----:B------:R1:W-:Y:S08]  /*9ee0*/  MUFU.EX2 R2, R181 ;  /* 0x000000b500027308 */ /* 0x0003f00000000800 */
        /* <DEDUP_REMOVED lines=18> */
[-CC-:B------:R-:W-:Y:S01]  /*a010*/  FFMA.FTZ R174, R227, R18.reuse, -R120.reuse ;  /* 0x00000012e3ae7223 */ /* 0x180fe20000010878 */
[-C--:B------:R-:W-:Y:S01]  /*a020*/  FFMA.FTZ R217, R223, R18.reuse, -R120 ;  /* 0x00000012dfd97223 */ /* 0x080fe20000010878 */
[----:B------:R-:W-:Y:S01]  /*a030*/  HGMMA.64x192x16.F32.BF16 R24, R168, gdesc[UR4].tnspB, R24, gsb0 ;  /* 0x42e00004a8187df0 */ /* 0x000fe20008001818 */
[-C--:B------:R-:W-:Y:S01]  /*a040*/  FMUL.FTZ R120, R3, R18.reuse ;  /* 0x0000001203787220 */ /* 0x080fe20000410000 */
[----:B------:R-:W-:Y:S01]  /*a050*/  MUFU.EX2 R173, R173 ;  /* 0x000000ad00ad7308 */ /* 0x000fe20000000800 */
[----:B------:R-:W-:Y:S02]  /*a060*/  UMOV UR7, UR39 ;  /* 0x0000002700077c82 */ /* 0x000fe40008000000 */
[-CC-:B------:R-:W-:Y:S01]  /*a070*/  FFMA.FTZ R189, R121, R18.reuse, -R120.reuse ;  /* 0x0000001279bd7223 */ /* 0x180fe20000010878 */
[----:B------:R-:W-:Y:S01]  /*a080*/  FFMA.FTZ R191, R125, R18, -R120 ;  /* 0x000000127dbf7223 */ /* 0x000fe20000010878 */
[----:B------:R-:W-:-:S02]  /*a090*/  IMAD.U32 R125, RZ, RZ, UR36 ;  /* 0x00000024ff7d7e24 */ /* 0x000fc4000f8e00ff */
[-CC-:B------:R-:W-:Y:S01]  /*a0a0*/  FFMA.FTZ R126, R123, R18.reuse, -R120.reuse ;  /* 0x000000127b7e7223 */ /* 0x180fe20000010878 */
[-CC-:B------:R-:W-:Y:S01]  /*a0b0*/  FFMA.FTZ R128, R127, R18.reuse, -R120.reuse ;  /* 0x000000127f807223 */ /* 0x180fe20000010878 */
[-CC-:B------:R-:W-:Y:S01]  /*a0c0*/  FFMA.FTZ R185, R129, R18.reuse, -R120.reuse ;  /* 0x0000001281b97223 */ /* 0x180fe20000010878 */
[----:B------:R-:W2:Y:S01]  /*a0d0*/  MUFU.EX2 R189, R189 ;  /* 0x000000bd00bd7308 */ /* 0x000ea20000000800 */
[----:B------:R-:W-:Y:S01]  /*a0e0*/  @!P1 LEA R125, R125, UR37, 0x3 ;  /* 0x000000257d7d9c11 */ /* 0x000fe2000f8e18ff */
[-CC-:B------:R-:W-:Y:S01]  /*a0f0*/  FFMA.FTZ R130, R131, R18.reuse, -R120.reuse ;  /* 0x0000001283827223 */ /* 0x180fe20000010878 */
[----:B------:R-:W-:Y:S02]  /*a100*/  IMAD.U32 R129, RZ, RZ, UR10 ;  /* 0x0000000aff817e24 */ /* 0x000fe4000f8e00ff */
[-CC-:B------:R-:W-:Y:S01]  /*a110*/  FFMA.FTZ R121, R133, R18.reuse, -R120.reuse ;  /* 0x0000001285797223 */ /* 0x180fe20000010878 */
[----:B------:R-:W-:Y:S01]  /*a120*/  FFMA.FTZ R132, R135, R18, -R120 ;  /* 0x0000001287847223 */ /* 0x000fe20000010878 */
[----:B------:R-:W-:-:S02]  /*a130*/  @!P1 VIADD R125, R125, 0x30840 ;  /* 0x000308407d7d9836 */ /* 0x000fc40000000000 */
[-CC-:B-1----:R-:W-:Y:S01]  /*a140*/  FFMA.FTZ R181, R137, R18.reuse, -R120.reuse ;  /* 0x0000001289b57223 */ /* 0x182fe20000010878 */
[----:B------:R-:W1:Y:S01]  /*a150*/  MUFU.EX2 R126, R126 ;  /* 0x0000007e007e7308 */ /* 0x000e620000000800 */
[----:B------:R-:W-:Y:S02]  /*a160*/  @!P1 VIADD R129, R129, 0x30860 ;  /* 0x0003086081819836 */ /* 0x000fe40000000000 */
[-CC-:B------:R-:W-:Y:S01]  /*a170*/  FFMA.FTZ R134, R139, R18.reuse, -R120.reuse ;  /* 0x000000128b867223 */ /* 0x180fe20000010878 */
[----:B------:R-:W-:Y:S01]  /*a180*/  @!P1 PRMT R125, RZ, 0x654, R125 ;  /* 0x00000654ff7d9816 */ /* 0x000fe2000000007d */
[-CC-:B------:R-:W-:Y:S01]  /*a190*/  FFMA.FTZ R183, R141, R18.reuse, -R120.reuse ;  /* 0x000000128db77223 */ /* 0x180fe20000010878 */
[-CC-:B------:R-:W-:Y:S01]  /*a1a0*/  FFMA.FTZ R136, R143, R18.reuse, -R120.reuse ;  /* 0x000000128f887223 */ /* 0x180fe20000010878 */
[----:B------:R-:W-:Y:S01]  /*a1b0*/  @!P1 PRMT R129, RZ, 0x654, R129 ;  /* 0x00000654ff819816 */ /* 0x000fe20000000081 */
[-CC-:B------:R-:W-:Y:S01]  /*a1c0*/  FFMA.FTZ R123, R145, R18.reuse, -R120.reuse ;  /* 0x00000012917b7223 */ /* 0x180fe20000010878 */
[----:B------:R-:W3:Y:S01]  /*a1d0*/  MUFU.EX2 R191, R191 ;  /* 0x000000bf00bf7308 */ /* 0x000ee20000000800 */
[----:B--2---:R-:W-:Y:S01]  /*a1e0*/  FFMA.FTZ R127, R2, R7, R189 ;  /* 0x00000007027f7223 */ /* 0x004fe200000100bd */
[-CC-:B------:R-:W-:Y:S01]  /*a1f0*/  FFMA.FTZ R138, R147, R18.reuse, -R120.reuse ;  /* 0x00000012938a7223 */ /* 0x180fe20000010878 */
[-CC-:B------:R-:W-:Y:S01]  /*a200*/  FFMA.FTZ R149, R149, R18.reuse, -R120.reuse ;  /* 0x0000001295957223 */ /* 0x180fe20000010878 */
[-CC-:B------:R-:W-:Y:S01]  /*a210*/  FFMA.FTZ R155, R155, R18.reuse, -R120.reuse ;  /* 0x000000129b9b7223 */ /* 0x180fe20000010878 */
[-CC-:B------:R-:W-:Y:S01]  /*a220*/  FFMA.FTZ R157, R157, R18.reuse, -R120.reuse ;  /* 0x000000129d9d7223 */ /* 0x180fe20000010878 */
[-CC-:B------:R-:W-:Y:S01]  /*a230*/  FFMA.FTZ R159, R159, R18.reuse, -R120.reuse ;  /* 0x000000129f9f7223 */ /* 0x180fe20000010878 */
[-CC-:B------:R-:W-:Y:S01]  /*a240*/  FFMA.FTZ R161, R161, R18.reuse, -R120.reuse ;  /* 0x00000012a1a17223 */ /* 0x180fe20000010878 */
[----:B------:R-:W2:Y:S01]  /*a250*/  MUFU.EX2 R128, R128 ;  /* 0x0000008000807308 */ /* 0x000ea20000000800 */
[C---:B-1----:R-:W-:Y:S01]  /*a260*/  FADD.FTZ R140, R126.reuse, R127 ;  /* 0x0000007f7e8c7221 */ /* 0x042fe20000010000 */
[----:B------:R-:W-:Y:S01]  /*a270*/  F2FP.BF16.F32.PACK_AB R189, R126, R189 ;  /* 0x000000bd7ebd723e */ /* 0x000fe200000010ff */
[-CC-:B------:R-:W-:Y:S01]  /*a280*/  FFMA.FTZ R163, R163, R18.reuse, -R120.reuse ;  /* 0x00000012a3a37223 */ /* 0x180fe20000010878 */
[----:B------:R-:W-:-:S04]  /*a290*/  FFMA.FTZ R165, R165, R18, -R120 ;  /* 0x00000012a5a57223 */ /* 0x000fc80000010878 */
[----:B------:R-:W1:Y:S01]  /*a2a0*/  MUFU.EX2 R185, R185 ;  /* 0x000000b900b97308 */ /* 0x000e620000000800 */
[----:B---3--:R-:W-:-:S07]  /*a2b0*/  FADD.FTZ R127, R191, R140 ;  /* 0x0000008cbf7f7221 */ /* 0x008fce0000010000 */
[----:B------:R-:W3:Y:S01]  /*a2c0*/  MUFU.EX2 R130, R130 ;  /* 0x0000008200827308 */ /* 0x000ee20000000800 */
[C---:B--2---:R-:W-:Y:S01]  /*a2d0*/  FADD.FTZ R140, R128.reuse, R127 ;  /* 0x0000007f808c7221 */ /* 0x044fe20000010000 */
[----:B------:R-:W-:-:S06]  /*a2e0*/  F2FP.BF16.F32.PACK_AB R191, R128, R191 ;  /* 0x000000bf80bf723e */ /* 0x000fcc00000010ff */
[----:B------:R-:W2:Y:S01]  /*a2f0*/  MUFU.EX2 R121, R121 ;  /* 0x0000007900797308 */ /* 0x000ea20000000800 */
[----:B-1----:R-:W-:-:S07]  /*a300*/  FADD.FTZ R127, R185, R140 ;  /* 0x0000008cb97f7221 */ /* 0x002fce0000010000 */
[----:B------:R-:W1:Y:S01]  /*a310*/  MUFU.EX2 R132, R132 ;  /* 0x0000008400847308 */ /* 0x000e620000000800 */
[C---:B---3--:R-:W-:Y:S01]  /*a320*/  FADD.FTZ R140, R130.reuse, R127 ;  /* 0x0000007f828c7221 */ /* 0x048fe20000010000 */
[----:B------:R-:W-:-:S06]  /*a330*/  F2FP.BF16.F32.PACK_AB R185, R130, R185 ;  /* 0x000000b982b9723e */ /* 0x000fcc00000010ff */
[----:B------:R-:W-:Y:S01]  /*a340*/  MUFU.EX2 R181, R181 ;  /* 0x000000b500b57308 */ /* 0x000fe20000000800 */
[----:B--2---:R-:W-:-:S07]  /*a350*/  FADD.FTZ R127, R121, R140 ;  /* 0x0000008c797f7221 */ /* 0x004fce0000010000 */
[----:B------:R-:W-:Y:S01]  /*a360*/  MUFU.EX2 R134, R134 ;  /* 0x0000008600867308 */ /* 0x000fe20000000800 */
[----:B-1----:R-:W-:-:S07]  /*a370*/  FADD.FTZ R140, R132, R127 ;  /* 0x0000007f848c7221 */ /* 0x002fce0000010000 */
        /* <DEDUP_REMOVED lines=12> */
[----:B------:R-:W1:Y:S08]  /*a440*/  MUFU.EX2 R163, R163 ;  /* 0x000000a300a37308 */ /* 0x000e700000000800 */
[----:B------:R-:W-:Y:S08]  /*a450*/  MUFU.EX2 R124, R124 ;  /* 0x0000007c007c7308 */ /* 0x000ff00000000800 */
[----:B------:R-:W-:Y:S01]  /*a460*/  MUFU.EX2 R165, R165 ;  /* 0x000000a500a57308 */ /* 0x000fe20000000800 */
[----:B------:R-:W-:-:S02]  /*a470*/  WARPGROUP.DEPBAR.LE gsb0, 0x0 ;  /* 0x00008000000079c5 */ /* 0x000fc40000010000 */
[----:B------:R2:W-:Y:S01]  /*a480*/  @!P1 SYNCS.ARRIVE.TRANS64.RED.A1T0 RZ, [R125+URZ], RZ ;  /* 0x000000ff7dff99a7 */ /* 0x0005e2000810043f */
[----:B------:R-:W-:-:S04]  /*a490*/  F2FP.BF16.F32.PACK_AB R168, R215, R122 ;  /* 0x0000007ad7a8723e */ /* 0x000fc800000010ff */
[----:B------:R-:W-:Y:S01]  /*a4a0*/  MUFU.EX2 R217, R217 ;  /* 0x000000d900d97308 */ /* 0x000fe20000000800 */
[----:B-1----:R-:W-:Y:S01]  /*a4b0*/  F2FP.BF16.F32.PACK_AB R169, R163, R161 ;  /* 0x000000a1a3a9723e */ /* 0x002fe200000010ff */
[----:B--2---:R-:W-:Y:S01]  /*a4c0*/  FFMA.FTZ R125, R0, R14, R21 ;  /* 0x0000000e007d7223 */ /* 0x004fe20000010015 */
[----:B------:R1:W-:Y:S01]  /*a4d0*/  @!P1 SYNCS.ARRIVE.TRANS64.RED.A1T0 RZ, [R129+URZ], RZ ;  /* 0x000000ff81ff99a7 */ /* 0x0003e2000810043f */
[-C--:B------:R-:W-:Y:S01]  /*a4e0*/  FFMA.FTZ R14, R151, R18.reuse, -R120 ;  /* 0x00000012970e7223 */ /* 0x080fe20000010878 */
[----:B------:R-:W-:Y:S01]  /*a4f0*/  ISETP.GT.AND P1, PT, R19, UR40, PT ;  /* 0x0000002813007c0c */ /* 0x000fe2000bf24270 */
[C---:B------:R-:W-:Y:S01]  /*a500*/  FADD.FTZ R125, R188.reuse, R125 ;  /* 0x0000007dbc7d7221 */ /* 0x040fe20000010000 */
[----:B------:R-:W-:Y:S01]  /*a510*/  F2FP.BF16.F32.PACK_AB R188, R188, R21 ;  /* 0x00000015bcbc723e */ /* 0x000fe200000010ff */
[----:B------:R-:W-:Y:S01]  /*a520*/  FADD.FTZ R21, R181, R140 ;  /* 0x0000008cb5157221 */ /* 0x000fe20000010000 */
[----:B------:R-:W-:Y:S01]  /*a530*/  F2FP.BF16.F32.PACK_AB R181, R134, R181 ;  /* 0x000000b586b5723e */ /* 0x000fe200000010ff */
[----:B------:R-:W-:Y:S01]  /*a540*/  FADD.FTZ R142, R190, R125 ;  /* 0x0000007dbe8e7221 */ /* 0x000fe20000010000 */
[-C--:B------:R-:W-:Y:S01]  /*a550*/  FFMA.FTZ R125, R153, R18.reuse, -R120 ;  /* 0x00000012997d7223 */ /* 0x080fe20000010878 */
[----:B------:R-:W-:Y:S01]  /*a560*/  FADD.FTZ R140, R134, R21 ;  /* 0x00000015868c7221 */ /* 0x000fe20000010000 */
[----:B------:R-:W2:Y:S01]  /*a570*/  MUFU.EX2 R14, R14 ;  /* 0x0000000e000e7308 */ /* 0x000ea20000000800 */
[----:B-1----:R-:W-:Y:S01]  /*a580*/  FADD.FTZ R129, R177, R142 ;  /* 0x0000008eb1817221 */ /* 0x002fe20000010000 */
[----:B------:R-:W-:Y:S01]  /*a590*/  FFMA.FTZ R120, R167, R18, -R120 ;  /* 0x00000012a7787223 */ /* 0x000fe20000010878 */
[----:B------:R-:W-:Y:S01]  /*a5a0*/  FADD.FTZ R21, R183, R140 ;  /* 0x0000008cb7157221 */ /* 0x000fe20000010000 */
[----:B------:R-:W-:Y:S01]  /*a5b0*/  F2FP.BF16.F32.PACK_AB R190, R177, R190 ;  /* 0x000000beb1be723e */ /* 0x000fe200000010ff */
[----:B------:R-:W-:Y:S01]  /*a5c0*/  FADD.FTZ R142, R184, R129 ;  /* 0x00000081b88e7221 */ /* 0x000fe20000010000 */
[C---:B------:R-:W-:Y:S01]  /*a5d0*/  F2FP.BF16.F32.PACK_AB R184, R179.reuse, R184 ;  /* 0x000000b8b3b8723e */ /* 0x040fe200000010ff */
[C---:B------:R-:W-:Y:S01]  /*a5e0*/  FADD.FTZ R126, R136.reuse, R21 ;  /* 0x00000015887e7221 */ /* 0x040fe20000010000 */
[----:B------:R-:W1:Y:S01]  /*a5f0*/  MUFU.EX2 R125, R125 ;  /* 0x0000007d007d7308 */ /* 0x000e620000000800 */
[----:B------:R-:W-:Y:S01]  /*a600*/  FADD.FTZ R129, R179, R142 ;  /* 0x0000008eb3817221 */ /* 0x000fe20000010000 */
[----:B------:R-:W-:Y:S01]  /*a610*/  F2FP.BF16.F32.PACK_AB R183, R136, R183 ;  /* 0x000000b788b7723e */ /* 0x000fe200000010ff */
[----:B------:R-:W-:Y:S01]  /*a620*/  FADD.FTZ R21, R123, R126 ;  /* 0x0000007e7b157221 */ /* 0x000fe20000010000 */
[----:B------:R-:W-:Y:S01]  /*a630*/  F2FP.BF16.F32.PACK_AB R177, R138, R123 ;  /* 0x0000007b8ab1723e */ /* 0x000fe200000010ff */
[----:B------:R-:W-:Y:S01]  /*a640*/  FADD.FTZ R142, R186, R129 ;  /* 0x00000081ba8e7221 */ /* 0x000fe20000010000 */
[C---:B------:R-:W-:Y:S01]  /*a650*/  F2FP.BF16.F32.PACK_AB R186, R187.reuse, R186 ;  /* 0x000000babbba723e */ /* 0x040fe200000010ff */
[----:B------:R-:W-:Y:S01]  /*a660*/  FADD.FTZ R126, R138, R21 ;  /* 0x000000158a7e7221 */ /* 0x000fe20000010000 */
[----:B------:R-:W3:Y:S01]  /*a670*/  MUFU.EX2 R120, R120 ;  /* 0x0000007800787308 */ /* 0x000ee20000000800 */
[----:B------:R-:W-:Y:S01]  /*a680*/  FADD.FTZ R129, R187, R142 ;  /* 0x0000008ebb817221 */ /* 0x000fe20000010000 */
[----:B------:R-:W-:Y:S01]  /*a690*/  F2FP.BF16.F32.PACK_AB R187, R132, R121 ;  /* 0x0000007984bb723e */ /* 0x000fe200000010ff */
[----:B------:R-:W-:Y:S01]  /*a6a0*/  FADD.FTZ R21, R7, R126 ;  /* 0x0000007e07157221 */ /* 0x000fe20000010000 */
[----:B--2---:R-:W-:Y:S01]  /*a6b0*/  F2FP.BF16.F32.PACK_AB R179, R14, R7 ;  /* 0x000000070eb3723e */ /* 0x004fe200000010ff */
[----:B------:R-:W-:Y:S01]  /*a6c0*/  FADD.FTZ R142, R180, R129 ;  /* 0x00000081b48e7221 */ /* 0x000fe20000010000 */
[----:B------:R-:W-:Y:S01]  /*a6d0*/  F2FP.BF16.F32.PACK_AB R180, R207, R180 ;  /* 0x000000b4cfb4723e */ /* 0x000fe200000010ff */
[----:B------:R-:W-:Y:S01]  /*a6e0*/  FADD.FTZ R126, R14, R21 ;  /* 0x000000150e7e7221 */ /* 0x000fe20000010000 */
[----:B------:R-:W-:-:S02]  /*a6f0*/  VIADD R19, R19, 0xffffffff ;  /* 0xffffffff13137836 */ /* 0x000fc40000000000 */
[----:B------:R-:W-:Y:S01]  /*a700*/  FADD.FTZ R127, R207, R142 ;  /* 0x0000008ecf7f7221 */ /* 0x000fe20000010000 */
[----:B------:R-:W-:Y:S01]  /*a710*/  F2FP.BF16.F32.PACK_AB R170, R217, R124 ;  /* 0x0000007cd9aa723e */ /* 0x000fe200000010ff */
[----:B-1----:R-:W-:Y:S02]  /*a720*/  FADD.FTZ R126, R125, R126 ;  /* 0x0000007e7d7e7221 */ /* 0x002fe40000010000 */
[----:B------:R-:W-:Y:S01]  /*a730*/  FADD.FTZ R142, R182, R127 ;  /* 0x0000007fb68e7221 */ /* 0x000fe20000010000 */
[----:B------:R-:W-:Y:S01]  /*a740*/  F2FP.BF16.F32.PACK_AB R182, R173, R182 ;  /* 0x000000b6adb6723e */ /* 0x000fe200000010ff */
[----:B------:R-:W-:Y:S02]  /*a750*/  FADD.FTZ R126, R155, R126 ;  /* 0x0000007e9b7e7221 */ /* 0x000fe40000010000 */
[----:B------:R-:W-:Y:S01]  /*a760*/  FADD.FTZ R127, R173, R142 ;  /* 0x0000008ead7f7221 */ /* 0x000fe20000010000 */
[----:B------:R-:W-:Y:S01]  /*a770*/  F2FP.BF16.F32.PACK_AB R173, R155, R125 ;  /* 0x0000007d9bad723e */ /* 0x000fe200000010ff */
[----:B------:R-:W-:Y:S01]  /*a780*/  FADD.FTZ R126, R157, R126 ;  /* 0x0000007e9d7e7221 */ /* 0x000fe20000010000 */
[----:B---3--:R-:W-:Y:S01]  /*a790*/  F2FP.BF16.F32.PACK_AB R171, R120, R165 ;  /* 0x000000a578ab723e */ /* 0x008fe200000010ff */
[----:B------:R-:W-:Y:S01]  /*a7a0*/  FADD.FTZ R128, R176, R127 ;  /* 0x0000007fb0807221 */ /* 0x000fe20000010000 */
[----:B------:R-:W-:Y:S01]  /*a7b0*/  F2FP.BF16.F32.PACK_AB R176, R175, R176 ;  /* 0x000000b0afb0723e */ /* 0x000fe200000010ff */
[----:B------:R-:W-:-:S02]  /*a7c0*/  FADD.FTZ R126, R159, R126 ;  /* 0x0000007e9f7e7221 */ /* 0x000fc40000010000 */
[----:B------:R-:W-:Y:S01]  /*a7d0*/  FADD.FTZ R121, R175, R128 ;  /* 0x00000080af797221 */ /* 0x000fe20000010000 */
[----:B------:R-:W-:Y:S01]  /*a7e0*/  F2FP.BF16.F32.PACK_AB R175, R159, R157 ;  /* 0x0000009d9faf723e */ /* 0x000fe200000010ff */
[----:B------:R-:W-:Y:S02]  /*a7f0*/  FADD.FTZ R126, R161, R126 ;  /* 0x0000007ea17e7221 */ /* 0x000fe40000010000 */
[----:B------:R-:W-:Y:S01]  /*a800*/  FADD.FTZ R128, R178, R121 ;  /* 0x00000079b2807221 */ /* 0x000fe20000010000 */
[----:B------:R-:W-:Y:S01]  /*a810*/  F2FP.BF16.F32.PACK_AB R178, R209, R178 ;  /* 0x000000b2d1b2723e */ /* 0x000fe200000010ff */
[----:B------:R-:W-:Y:S02]  /*a820*/  FADD.FTZ R126, R163, R126 ;  /* 0x0000007ea37e7221 */ /* 0x000fe40000010000 */
[----:B------:R-:W-:Y:S02]  /*a830*/  FADD.FTZ R121, R209, R128 ;  /* 0x00000080d1797221 */ /* 0x000fe40000010000 */
[----:B------:R-:W-:-:S02]  /*a840*/  FADD.FTZ R126, R165, R126 ;  /* 0x0000007ea57e7221 */ /* 0x000fc40000010000 */
[----:B------:R-:W-:Y:S01]  /*a850*/  FADD.FTZ R128, R172, R121 ;  /* 0x00000079ac807221 */ /* 0x000fe20000010000 */
[----:B------:R-:W-:-:S03]  /*a860*/  F2FP.BF16.F32.PACK_AB R172, R211, R172 ;  /* 0x000000acd3ac723e */ /* 0x000fc600000010ff */
[----:B------:R-:W-:-:S04]  /*a870*/  FADD.FTZ R21, R211, R128 ;  /* 0x00000080d3157221 */ /* 0x000fc80000010000 */
[----:B------:R-:W-:Y:S01]  /*a880*/  FADD.FTZ R128, R174, R21 ;  /* 0x00000015ae807221 */ /* 0x000fe20000010000 */
[C---:B------:R-:W-:Y:S01]  /*a890*/  F2FP.BF16.F32.PACK_AB R174, R213.reuse, R174 ;  /* 0x000000aed5ae723e */ /* 0x040fe200000010ff */
[----:B------:R-:W-:Y:S02]  /*a8a0*/  IMAD.MOV.U32 R21, RZ, RZ, R4 ;  /* 0x000000ffff157224 */ /* 0x000fe400078e0004 */
[----:B------:R-:W-:-:S04]  /*a8b0*/  FADD.FTZ R7, R213, R128 ;  /* 0x00000080d5077221 */ /* 0x000fc80000010000 */
[----:B------:R-:W-:-:S04]  /*a8c0*/  FADD.FTZ R14, R122, R7 ;  /* 0x000000077a0e7221 */ /* 0x000fc80000010000 */
[----:B------:R-:W-:-:S04]  /*a8d0*/  FADD.FTZ R7, R215, R14 ;  /* 0x0000000ed7077221 */ /* 0x000fc80000010000 */
[----:B------:R-:W-:Y:S01]  /*a8e0*/  FADD.FTZ R14, R124, R7 ;  /* 0x000000077c0e7221 */ /* 0x000fe20000010000 */
[----:B------:R-:W-:-:S03]  /*a8f0*/  FADD.FTZ R7, R120, R126 ;  /* 0x0000007e78077221 */ /* 0x000fc60000010000 */
[----:B------:R-:W-:Y:S01]  /*a900*/  FADD.FTZ R14, R217, R14 ;  /* 0x0000000ed90e7221 */ /* 0x000fe20000010000 */
[----:B------:R-:W-:Y:S06]  /*a910*/  @P1 BRA `(.L_x_3774) ;  /* 0xffffffdc00081947 */ /* 0x000fec000383ffff */
.L_x_3765:
[----:B------:R-:W-:-:S13]  /*a920*/  ISETP.GE.AND P1, PT, R19, UR47, PT ;  /* 0x0000002f13007c0c */ /* 0x000fda000bf26270 */
[----:B------:R-:W-:Y:S05]  /*a930*/  @!P1 BRA `(.L_x_3775) ;  /* 0x00000034005c9947 */ /* 0x000fea0003800000 */
[----:B------:R-:W-:Y:S01]  /*a940*/  IMAD.MOV.U32 R207, RZ, RZ, R3 ;  /* 0x000000ffffcf7224 */ /* 0x000fe200078e0003 */
[----:B------:R-:W-:Y:S01]  /*a950*/  UMOV UR7, UR39 ;  /* 0x0000002700077c82 */ /* 0x000fe20008000000 */
[----:B------:R-:W-:Y:S01]  /*a960*/  IMAD.MOV.U32 R194, RZ, RZ, R4 ;  /* 0x000000ffffc27224 */ /* 0x000fe200078e0004 */
[----:B------:R-:W-:Y:S01]  /*a970*/  UMOV UR4, UR36 ;  /* 0x0000002400047c82 */ /* 0x000fe20008000000 */
[----:B------:R-:W-:Y:S01]  /*a980*/  IMAD.IADD R21, R5, 0x1, R15 ;  /* 0x0000000105157824 */ /* 0x000fe200078e020f */
[----:B------:R-:W-:Y:S01]  /*a990*/  ULDC UR40, c[0x0][0x9e4] ;  /* 0x0002790000287ab9 */ /* 0x000fe20000000800 */
[----:B------:R-:W-:Y:S01]  /*a9a0*/  ULDC UR46, c[0x0][0x2e0] ;  /* 0x0000b800002e7ab9 */ /* 0x000fe20000000800 */
[----:B------:R-:W-:Y:S01]  /*a9b0*/  ULDC UR5, c[0x0][0x9d8] ;  /* 0x0002760000057ab9 */ /* 0x000fe20000000800 */
[----:B------:R-:W-:-:S05]  /*a9c0*/  ULDC UR41, c[0x0][0x9e0] ;  /* 0x0002780000297ab9 */ /* 0x000fca0000000800 */
.L_x_3792:
[----:B------:R-:W-:-:S04]  /*a9d0*/  UIADD3 UR36, UR4, 0x1, URZ ;  /* 0x0000000104247890 */ /* 0x000fc8000fffe03f */
[----:B------:R-:W-:-:S04]  /*a9e0*/  UISETP.NE.AND UP0, UPT, UR36, 0x2, UPT ;  /* 0x000000022400788c */ /* 0x000fc8000bf05270 */
[----:B------:R-:W-:Y:S02]  /*a9f0*/  USEL UR39, URZ, 0x1, UP0 ;  /* 0x000000013f277887 */ /* 0x000fe40008000000 */
[----:B------:R-:W-:Y:S02]  /*aa00*/  USEL UR36, UR36, URZ, UP0 ;  /* 0x0000003f24247287 */ /* 0x000fe40008000000 */
[----:B------:R-:W-:Y:S01]  /*aa10*/  ULOP3.LUT UR39, UR7, UR39, URZ, 0x3c, !UPT ;  /* 0x0000002707277292 */ /* 0x000fe2000f8e3c3f */
[----:B------:R-:W-:Y:S11]  /*aa20*/  @!P0 BRA `(.L_x_3776) ;  /* 0x0000000000048947 */ /* 0x000ff60003800000 */
[----:B------:R-:W-:Y:S01]  /*aa30*/  BPT.TRAP 0x1 ;  /* 0x000000040000795c */ /* 0x000fe20000300000 */
.L_x_3776:
[----:B------:R-:W-:Y:S01]  /*aa40*/  ULEA UR6, UR36, UR37, 0x3 ;  /* 0x0000002524067291 */ /* 0x000fe2000f8e183f */
[----:B------:R-:W-:-:S05]  /*aa50*/  IMAD.U32 R3, RZ, RZ, UR39 ;  /* 0x00000027ff037e24 */ /* 0x000fca000f8e00ff */
[----:B------:R-:W-:-:S04]  /*aa60*/  SHF.L.U32 R3, R3, 0x1f, RZ ;  /* 0x0000001f03037819 */ /* 0x000fc800000006ff */
[----:B------:R1:W2:Y:S01]  /*aa70*/  SYNCS.PHASECHK.TRANS64.TRYWAIT P1, [UR6+0x30830], R3 ;  /* 0x03083003ff0075a7 */ /* 0x0002a20008020146 */
[----:B------:R-:W-:Y:S05]  /*aa80*/  @!P0 BRA `(.L_x_3777) ;  /* 0x0000000000048947 */ /* 0x000fea0003800000 */
[----:B------:R-:W-:Y:S01]  /*aa90*/  BPT.TRAP 0x1 ;  /* 0x000000040000795c */ /* 0x000fe20000300000 */
.L_x_3777:
[----:B--2---:R-:W-:Y:S05]  /*aaa0*/  @P1 BRA `(.L_x_3778) ;  /* 0x0000000000081947 */ /* 0x004fea0003800000 */
[----:B------:R-:W2:Y:S02]  /*aab0*/  SYNCS.PHASECHK.TRANS64.TRYWAIT P1, [UR6+0x30830], R3 ;  /* 0x03083003ff0075a7 */ /* 0x000ea40008020146 */
[----:B--2---:R-:W-:Y:S05]  /*aac0*/  @!P1 BRA `(.L_x_3779) ;  /* 0x0000009000c89947 */ /* 0x004fea0003800000 */
.L_x_3778:
        /* <DEDUP_REMOVED lines=167> */
.L_x_3780:
[----:B------:R-:W-:Y:S01]  /*b540*/  ULEA UR10, UR4, UR37, 0x3 ;  /* 0x00000025040a7291 */ /* 0x000fe2000f8e183f */
[----:B------:R-:W-:-:S05]  /*b550*/  IMAD.U32 R0, RZ, RZ, UR7 ;  /* 0x00000007ff007e24 */ /* 0x000fca000f8e00ff */
[----:B------:R-:W-:-:S04]  /*b560*/  SHF.L.U32 R0, R0, 0x1f, RZ ;  /* 0x0000001f00007819 */ /* 0x000fc800000006ff */
[----:B------:R3:W4:Y:S01]  /*b570*/  SYNCS.PHASECHK.TRANS64.TRYWAIT P1, [UR10+0x30850], R0 ;  /* 0x03085000ff0075a7 */ /* 0x000722000802014a */
[----:B------:R-:W-:Y:S05]  /*b580*/  @!P0 BRA `(.L_x_3781) ;  /* 0x0000000000048947 */ /* 0x000fea0003800000 */
[----:B------:R-:W-:Y:S01]  /*b590*/  BPT.TRAP 0x1 ;  /* 0x000000040000795c */ /* 0x000fe20000300000 */
.L_x_3781:
[----:B----4-:R-:W-:Y:S05]  /*b5a0*/  @P1 BRA `(.L_x_3782) ;  /* 0x0000000000081947 */ /* 0x010fea0003800000 */
[----:B------:R-:W4:Y:S02]  /*b5b0*/  SYNCS.PHASECHK.TRANS64.TRYWAIT P1, [UR10+0x30850], R0 ;  /* 0x03085000ff0075a7 */ /* 0x000f24000802014a */
[----:B----4-:R-:W-:Y:S05]  /*b5c0*/  @!P1 BRA `(.L_x_3783) ;  /* 0x0000008800209947 */ /* 0x010fea0003800000 */
.L_x_3782:
[----:B------:R-:W-:Y:S01]  /*b5d0*/  UIADD3 UR6, UR37, 0x400, URZ ;  /* 0x0000040025067890 */ /* 0x000fe2000fffe03f */
[----:B------:R-:W-:Y:S01]  /*b5e0*/  WARPGROUP.ARRIVE ;  /* 0x00000000000079c5 */ /* 0x000fe20000000000 */
[----:B------:R-:W-:-:S05]  /*b5f0*/  UMOV UR7, 0x40000040 ;  /* 0x4000004000077882 */ /* 0x000fca0000000000 */
[----:B------:R-:W4:Y:S01]  /*b600*/  S2R R216, SR_TID.X ;  /* 0x0000000000d87919 */ /* 0x000f220000002100 */
[----:B------:R-:W-:Y:S01]  /*b610*/  USHF.R.U32.HI UR6, URZ, 0x4, UR6 ;  /* 0x000000043f067899 */ /* 0x000fe20008011606 */
[----:B------:R-:W-:Y:S01]  /*b620*/  FMUL.FTZ R18, R126, UR5 ;  /* 0x000000057e127c20 */ /* 0x000fe20008410000 */
[----:B------:R-:W-:Y:S02]  /*b630*/  IMAD.U32 R126, RZ, RZ, UR36 ;  /* 0x00000024ff7e7e24 */ /* 0x000fe4000f8e00ff */
[----:B-12---:R-:W-:Y:S01]  /*b640*/  FMUL.FTZ R3, R121, UR5 ;  /* 0x0000000579037c20 */ /* 0x006fe20008410000 */
[----:B------:R-:W-:Y:S01]  /*b650*/  ULOP3.LUT UR6, UR6, 0x3fff, URZ, 0xc0, !UPT ;  /* 0x00003fff06067892 */ /* 0x000fe2000f8ec03f */
[----:B---3--:R-:W-:Y:S01]  /*b660*/  FMUL.FTZ R0, R122, UR5 ;  /* 0x000000057a007c20 */ /* 0x008fe20008410000 */
[----:B------:R-:W-:Y:S01]  /*b670*/  FMUL.FTZ R4, R123, UR5 ;  /* 0x000000057b047c20 */ /* 0x000fe20008410000 */
[----:B------:R-:W-:Y:S01]  /*b680*/  FMUL.FTZ R121, R130, UR5 ;  /* 0x0000000582797c20 */ /* 0x000fe20008410000 */
[----:B------:R-:W-:Y:S01]  /*b690*/  ULOP3.LUT UR6, UR6, 0x3000000, URZ, 0xfc, !UPT ;  /* 0x0300000006067892 */ /* 0x000fe2000f8efc3f */
[----:B------:R-:W-:Y:S01]  /*b6a0*/  FMUL.FTZ R122, R131, UR5 ;  /* 0x00000005837a7c20 */ /* 0x000fe20008410000 */
[----:B------:R-:W-:Y:S01]  /*b6b0*/  FMUL.FTZ R123, R134, UR5 ;  /* 0x00000005867b7c20 */ /* 0x000fe20008410000 */
[----:B------:R-:W-:Y:S01]  /*b6c0*/  FMUL.FTZ R2, R120, UR5 ;  /* 0x0000000578027c20 */ /* 0x000fe20008410000 */
[----:B------:R-:W-:Y:S01]  /*b6d0*/  UIMAD UR4, UR4, 0x900, UR6 ;  /* 0x00000900040478a4 */ /* 0x000fe2000f8e0206 */
[----:B------:R-:W-:Y:S01]  /*b6e0*/  FMUL.FTZ R130, R143, UR5 ;  /* 0x000000058f827c20 */ /* 0x000fe20008410000 */
        /* <DEDUP_REMOVED lines=13> */
[----:B------:R-:W1:Y:S01]  /*b7c0*/  MUFU.TANH R2, R2 ;  /* 0x0000000200027308 */ /* 0x000e620000002400 */
[----:B----4-:R-:W-:-:S07]  /*b7d0*/  LOP3.LUT P1, RZ, R216, 0x7f, RZ, 0xc0, !PT ;  /* 0x0000007fd8ff7812 */ /* 0x010fce000782c0ff */
[----:B------:R-:W2:Y:S08]  /*b7e0*/  MUFU.TANH R3, R3 ;  /* 0x0000000300037308 */ /* 0x000eb00000002400 */
[----:B------:R-:W3:Y:S01]  /*b7f0*/  MUFU.TANH R0, R0 ;  /* 0x0000000000007308 */ /* 0x000ee20000002400 */
[----:B------:R-:W-:-:S05]  /*b800*/  @!P1 LEA R126, R126, UR37, 0x3 ;  /* 0x000000257e7e9c11 */ /* 0x000fca000f8e18ff */
        /* <DEDUP_REMOVED lines=54> */
[----:B------:R-:W5:Y:S01]  /*bb70*/  LDC R162, c[0x0][0x288] ;  /* 0x0000a200ffa27b82 */ /* 0x000f620000000800 */
        /* <DEDUP_REMOVED lines=43> */
[----:B------:R-:W-:Y:S02]  /*be30*/  IMAD R170, R19, -0x60, RZ ;  /* 0xffffffa013aa7824 */ /* 0x000fe400078e02ff */
[----:B------:R-:W-:Y:S01]  /*be40*/  FMUL.FTZ R168, R164, UR5 ;  /* 0x00000005a4a87c20 */ /* 0x000fe20008410000 */
[----:B------:R-:W-:Y:S01]  /*be50*/  FMUL.FTZ R164, R165, UR5 ;  /* 0x00000005a5a47c20 */ /* 0x000fe20008410000 */
[----:B------:R1:W-:Y:S01]  /*be60*/  @!P1 SYNCS.ARRIVE.TRANS64.RED.A1T0 RZ, [R126+URZ], RZ ;  /* 0x000000ff7eff99a7 */ /* 0x0003e2000810043f */
[----:B------:R-:W-:Y:S01]  /*be70*/  IMAD R127, R17, UR46, R170 ;  /* 0x0000002e117f7c24 */ /* 0x000fe2000f8e02aa */
[----:B------:R-:W-:Y:S02]  /*be80*/  ISETP.GE.AND P1, PT, R20, 0x1, PT ;  /* 0x000000011400780c */ /* 0x000fe40003f26270 */
[----:B------:R-:W1:Y:S02]  /*be90*/  MUFU.TANH R168, R168 ;  /* 0x000000a800a87308 */ /* 0x000e640000002400 */
[----:B-----5:R-:W-:Y:S01]  /*bea0*/  IADD3 R127, R127, 0x1, -R162 ;  /* 0x000000017f7f7810 */ /* 0x020fe20007ffe8a2 */
[----:B------:R-:W-:-:S04]  /*beb0*/  IMAD R162, R16, -0x2, R170 ;  /* 0xfffffffe10a27824 */ /* 0x000fc800078e02aa */
[----:B------:R-:W-:Y:S01]  /*bec0*/  IMAD R127, R16, -0x2, R127 ;  /* 0xfffffffe107f7824 */ /* 0x000fe200078e027f */
[----:B------:R-:W1:Y:S03]  /*bed0*/  MUFU.TANH R164, R164 ;  /* 0x000000a400a47308 */ /* 0x000e660000002400 */
[C---:B------:R-:W-:Y:S02]  /*bee0*/  VIADD R178, R127.reuse, UR41 ;  /* 0x000000297fb27c36 */ /* 0x040fe40008000000 */
[----:B------:R-:W-:Y:S02]  /*bef0*/  VIADD R166, R127, UR45 ;  /* 0x0000002d7fa67c36 */ /* 0x000fe40008000000 */
[C---:B------:R-:W-:Y:S02]  /*bf00*/  IMAD.IADD R182, R5.reuse, 0x1, R178 ;  /* 0x0000000105b67824 */ /* 0x040fe400078e02b2 */
[----:B------:R-:W-:Y:S01]  /*bf10*/  IMAD.IADD R180, R5, 0x1, R166 ;  /* 0x0000000105b47824 */ /* 0x000fe200078e02a6 */
[----:B--234-:R-:W-:Y:S06]  /*bf20*/  @!P1 BRA `(.L_x_3784) ;  /* 0x0000000000589947 */ /* 0x01cfec0003800000 */
        /* <DEDUP_REMOVED lines=11> */
.L_x_3786:
[----:B------:R-:W-:-:S05]  /*bfe0*/  IMAD.U32 R147, RZ, RZ, UR40 ;  /* 0x00000028ff937e24 */ /* 0x000fca000f8e00ff */
[----:B------:R-:W-:-:S13]  /*bff0*/  ISETP.NE.AND P1, PT, R147, 0x1, PT ;  /* 0x000000019300780c */ /* 0x000fda0003f25270 */
[----:B-1----:R-:W1:Y:S01]  /*c000*/  @P1 LDC.64 R126, c[0x0][0x9e8] ;  /* 0x00027a00ff7e1b82 */ /* 0x002e620000000a00 */
[----:B------:R-:W-:-:S04]  /*c010*/  @P1 IMAD.IADD R145, R5, 0x1, R15 ;  /* 0x0000000105911824 */ /* 0x000fc800078e020f */
[----:B-1----:R-:W-:-:S04]  /*c020*/  @P1 IMAD.HI.U32 R126, R145, R126, RZ ;  /* 0x0000007e917e1227 */ /* 0x002fc800078e00ff */
[----:B------:R-:W-:Y:S01]  /*c030*/  IMAD.MOV.U32 R145, RZ, RZ, R21 ;  /* 0x000000ffff917224 */ /* 0x000fe200078e0015 */
[----:B------:R-:W-:-:S07]  /*c040*/  @P1 SHF.R.U32.HI R145, RZ, R127, R126 ;  /* 0x0000007fff911219 */ /* 0x000fce000001167e */
.L_x_3787:
[----:B------:R-:W-:Y:S05]  /*c050*/  BSYNC B0 ;  /* 0x0000000000007941 */ /* 0x000fea0003800000 */
.L_x_3785:
[----:B------:R-:W-:-:S05]  /*c060*/  IMAD R127, R145, R147, R162 ;  /* 0x00000093917f7224 */ /* 0x000fca00078e02a2 */
[----:B------:R-:W-:Y:S02]  /*c070*/  VIADDMNMX R182, R127, R147, R182, PT ;  /* 0x000000937fb67246 */ /* 0x000fe400038001b6 */
[----:B------:R-:W-:-:S07]  /*c080*/  VIMNMX R180, R180, R127, !PT ;  /* 0x0000007fb4b47248 */ /* 0x000fce0007fe0100 */
.L_x_3784:
[----:B------:R-:W-:Y:S01]  /*c090*/  ISETP.GE.AND P2, PT, R170, 0x9, PT ;  /* 0x00000009aa00780c */ /* 0x000fe20003f46270 */
[----:B-1----:R-:W-:Y:S01]  /*c0a0*/  IMAD.IADD R126, R6, 0x1, R178 ;  /* 0x00000001067e7824 */ /* 0x002fe200078e02b2 */
[----:B------:R-:W-:Y:S02]  /*c0b0*/  ISETP.GE.AND P1, PT, R170, 0x2, PT ;  /* 0x00000002aa00780c */ /* 0x000fe40003f26270 */
[C---:B------:R-:W-:Y:S02]  /*c0c0*/  ISETP.GT.AND P3, PT, R180.reuse, 0x8, !P2 ;  /* 0x00000008b400780c */ /* 0x040fe40005764270 */
[----:B------:R-:W-:Y:S02]  /*c0d0*/  ISETP.GT.AND P4, PT, R180, 0x1, !P1 ;  /* 0x00000001b400780c */ /* 0x000fe40004f84270 */
[----:B------:R-:W-:Y:S02]  /*c0e0*/  ISETP.LT.OR P3, PT, R182, 0x9, P3 ;  /* 0x00000009b600780c */ /* 0x000fe40001f61670 */
[----:B------:R-:W-:-:S02]  /*c0f0*/  ISETP.GE.AND P5, PT, R170, 0xa, PT ;  /* 0x0000000aaa00780c */ /* 0x000fc40003fa6270 */
[----:B------:R-:W-:Y:S02]  /*c100*/  FSEL R171, R172, -INF , !P3 ;  /* 0xff800000acab7808 */ /* 0x000fe40005800000 */
[----:B------:R-:W-:Y:S02]  /*c110*/  ISETP.LT.OR P4, PT, R182, 0x2, P4 ;  /* 0x00000002b600780c */ /* 0x000fe40002781670 */
[----:B------:R-:W-:Y:S02]  /*c120*/  ISETP.GT.AND P3, PT, R180, 0x9, !P5 ;  /* 0x00000009b400780c */ /* 0x000fe40006f64270 */
[----:B------:R-:W-:Y:S02]  /*c130*/  FSEL R169, R3, -INF , !P4 ;  /* 0xff80000003a97808 */ /* 0x000fe40006000000 */
        /* <DEDUP_REMOVED lines=103> */
[----:B------:R-:W-:-:S04]  /*c7b0*/  ISETP.GT.AND P6, PT, R180, 0x59, !P6 ;  /* 0x00000059b400780c */ /* 0x000fc800077c4270 */
[----:B------:R-:W-:-:S04]  /*c7c0*/  ISETP.LT.OR P6, PT, R182, 0x5a, P6 ;  /* 0x0000005ab600780c */ /* 0x000fc800037c1670 */
[----:B------:R-:W-:Y:S02]  /*c7d0*/  FSEL R127, R164, -INF , !P6 ;  /* 0xff800000a47f7808 */ /* 0x000fe40007000000 */
[----:B------:R-:W-:-:S13]  /*c7e0*/  ISETP.GE.AND P6, PT, R20, 0x1, PT ;  /* 0x000000011400780c */ /* 0x000fda0003fc6270 */
[----:B------:R-:W-:Y:S05]  /*c7f0*/  @!P6 BRA `(.L_x_3788) ;  /* 0x000000000054e947 */ /* 0x000fea0003800000 */
        /* <DEDUP_REMOVED lines=12> */
.L_x_3790:
[----:B------:R-:W-:-:S05]  /*c8c0*/  IMAD.U32 R148, RZ, RZ, UR40 ;  /* 0x00000028ff947e24 */ /* 0x000fca000f8e00ff */
[----:B------:R-:W-:-:S13]  /*c8d0*/  ISETP.NE.AND P6, PT, R148, 0x1, PT ;  /* 0x000000019400780c */ /* 0x000fda0003fc5270 */
[----:B------:R-:W1:Y:S02]  /*c8e0*/  @P6 LDC.64 R2, c[0x0][0x9e8] ;  /* 0x00027a00ff026b82 */ /* 0x000e640000000a00 */
[----:B-1----:R-:W-:-:S05]  /*c8f0*/  @P6 IMAD.HI.U32 R2, R187, R2, RZ ;  /* 0x00000002bb026227 */ /* 0x002fca00078e00ff */
[----:B------:R-:W-:-:S07]  /*c900*/  @P6 SHF.R.U32.HI R187, RZ, R3, R2 ;  /* 0x00000003ffbb6219 */ /* 0x000fce0000011602 */
.L_x_3791:
[----:B------:R-:W-:Y:S05]  /*c910*/  BSYNC B0 ;  /* 0x0000000000007941 */ /* 0x000fea0003800000 */
.L_x_3789:
[----:B------:R-:W-:-:S05]  /*c920*/  IMAD R187, R187, R148, R162 ;  /* 0x00000094bbbb7224 */ /* 0x000fca00078e02a2 */
[----:B------:R-:W-:Y:S02]  /*c930*/  VIADDMNMX R126, R187, R148, R126, PT ;  /* 0x00000094bb7e7246 */ /* 0x000fe4000380017e */
[----:B------:R-:W-:-:S07]  /*c940*/  VIMNMX R144, R144, R187, !PT ;  /* 0x000000bb90907248 */ /* 0x000fce0007fe0100 */
.L_x_3788:
[----:B------:R-:W-:Y:S01]  /*c950*/  ISETP.GT.AND P1, PT, R144, 0x1, !P1 ;  /* 0x000000019000780c */ /* 0x000fe20004f24270 */
[----:B------:R-:W-:Y:S01]  /*c960*/  UMOV UR7, UR39 ;  /* 0x0000002700077c82 */ /* 0x000fe20008000000 */
[----:B------:R-:W-:Y:S01]  /*c970*/  ISETP.NE.AND P6, PT, R209, RZ, PT ;  /* 0x000000ffd100720c */ /* 0x000fe20003fc5270 */
[----:B------:R-:W-:Y:S01]  /*c980*/  UMOV UR4, UR36 ;  /* 0x0000002400047c82 */ /* 0x000fe20008000000 */
[----:B------:R-:W-:Y:S02]  /*c990*/  ISETP.LT.OR P1, PT, R126, 0x2, P1 ;  /* 0x000000027e00780c */ /* 0x000fe40000f21670 */
[----:B------:R-:W-:Y:S02]  /*c9a0*/  ISETP.GT.AND P2, PT, R144, 0x8, !P2 ;  /* 0x000000089000780c */ /* 0x000fe40005744270 */
[----:B------:R-:W-:Y:S02]  /*c9b0*/  FSEL R223, R4, -INF , !P1 ;  /* 0xff80000004df7808 */ /* 0x000fe40004800000 */
[----:B------:R-:W-:-:S02]  /*c9c0*/  ISETP.NE.AND P1, PT, R189, RZ, PT ;  /* 0x000000ffbd00720c */ /* 0x000fc40003f25270 */
[----:B------:R-:W-:Y:S02]  /*c9d0*/  ISETP.LT.OR P2, PT, R126, 0x9, P2 ;  /* 0x000000097e00780c */ /* 0x000fe40001741670 */
[----:B------:R-:W-:Y:S02]  /*c9e0*/  ISETP.GT.AND P1, PT, R144, 0x9, !P1 ;  /* 0x000000099000780c */ /* 0x000fe40004f24270 */
[----:B------:R-:W-:Y:S02]  /*c9f0*/  FSEL R187, R18, -INF , !P2 ;  /* 0xff80000012bb7808 */ /* 0x000fe40005000000 */
[----:B------:R-:W-:Y:S01]  /*ca00*/  ISETP.LT.OR P1, PT, R126, 0xa, P1 ;  /* 0x0000000a7e00780c */ /* 0x000fe20000f21670 */
[----:B------:R-:W1:Y:S01]  /*ca10*/  LDC R18, c[0x0][0x988] ;  /* 0x00026200ff127b82 */ /* 0x000e620000000800 */
        /* <DEDUP_REMOVED lines=61> */
[----:B------:R-:W-:Y:S01]  /*cdf0*/  ISETP.NE.AND P1, PT, R208, RZ, PT ;  /* 0x000000ffd000720c */ /* 0x000fe20003f25270 */
[----:B------:R-:W2:Y:S01]  /*ce00*/  SHFL.BFLY PT, R2, R3, 0x2, 0x1f ;  /* 0x0c401f0003027f89 */ /* 0x000ea200000e0000 */
[----:B------:R-:W-:-:S02]  /*ce10*/  ISETP.NE.AND P6, PT, R154, RZ, PT ;  /* 0x000000ff9a00720c */ /* 0x000fc40003fc5270 */
[C---:B------:R-:W-:Y:S02]  /*ce20*/  ISETP.GT.AND P1, PT, R144.reuse, 0x31, !P1 ;  /* 0x000000319000780c */ /* 0x040fe40004f24270 */
[----:B------:R-:W-:Y:S02]  /*ce30*/  ISETP.GT.AND P3, PT, R144, 0x50, !P3 ;  /* 0x000000509000780c */ /* 0x000fe40005f64270 */
[C---:B------:R-:W-:Y:S02]  /*ce40*/  ISETP.LT.OR P1, PT, R126.reuse, 0x32, P1 ;  /* 0x000000327e00780c */ /* 0x040fe40000f21670 */
[----:B------:R-:W-:Y:S02]  /*ce50*/  ISETP.LT.OR P3, PT, R126, 0x51, P3 ;  /* 0x000000517e00780c */ /* 0x000fe40001f61670 */
[----:B------:R-:W-:Y:S02]  /*ce60*/  FSEL R123, R132, -INF , !P1 ;  /* 0xff800000847b7808 */ /* 0x000fe40004800000 */
[----:B------:R-:W-:-:S02]  /*ce70*/  ISETP.NE.AND P1, PT, R210, RZ, PT ;  /* 0x000000ffd200720c */ /* 0x000fc40003f25270 */
[C---:B------:R-:W-:Y:S02]  /*ce80*/  ISETP.GT.AND P4, PT, R144.reuse, 0x51, !P4 ;  /* 0x000000519000780c */ /* 0x040fe40006784270 */
[----:B------:R-:W-:Y:S02]  /*ce90*/  ISETP.GT.AND P1, PT, R144, 0x38, !P1 ;  /* 0x000000389000780c */ /* 0x000fe40004f24270 */
[----:B------:R-:W-:Y:S02]  /*cea0*/  FSEL R225, R142, -INF , !P3 ;  /* 0xff8000008ee17808 */ /* 0x000fe40005800000 */
[----:B------:R-:W-:Y:S02]  /*ceb0*/  ISETP.LT.OR P1, PT, R126, 0x39, P1 ;  /* 0x000000397e00780c */ /* 0x000fe40000f21670 */
[----:B------:R-:W-:Y:S02]  /*cec0*/  ISETP.GT.AND P5, PT, R144, 0x58, !P5 ;  /* 0x000000589000780c */ /* 0x000fe40006fa4270 */
[----:B------:R-:W-:-:S02]  /*ced0*/  FSEL R125, R134, -INF , !P1 ;  /* 0xff800000867d7808 */ /* 0x000fc40004800000 */
[----:B------:R-:W-:Y:S02]  /*cee0*/  ISETP.NE.AND P1, PT, R212, RZ, PT ;  /* 0x000000ffd400720c */ /* 0x000fe40003f25270 */
[----:B--2---:R-:W-:Y:S02]  /*cef0*/  FMNMX.FTZ R122, R3, R2, !PT ;  /* 0x00000002037a7209 */ /* 0x004fe40007810000 */
[----:B------:R-:W-:Y:S02]  /*cf00*/  ISETP.GT.AND P1, PT, R144, 0x39, !P1 ;  /* 0x000000399000780c */ /* 0x000fe40004f24270 */
[C---:B------:R-:W-:Y:S01]  /*cf10*/  ISETP.LT.OR P4, PT, R126.reuse, 0x52, P4 ;  /* 0x000000527e00780c */ /* 0x040fe20002781670 */
[----:B------:R-:W2:Y:S01]  /*cf20*/  SHFL.BFLY PT, R229, R122, 0x1, 0x1f ;  /* 0x0c201f007ae57f89 */ /* 0x000ea200000e0000 */
[C---:B------:R-:W-:Y:S02]  /*cf30*/  ISETP.LT.OR P1, PT, R126.reuse, 0x3a, P1 ;  /* 0x0000003a7e00780c */ /* 0x040fe40000f21670 */
[----:B------:R-:W-:-:S02]  /*cf40*/  ISETP.LT.OR P5, PT, R126, 0x59, P5 ;  /* 0x000000597e00780c */ /* 0x000fc40002fa1670 */
[----:B------:R-:W-:Y:S02]  /*cf50*/  FSEL R133, R133, -INF , !P1 ;  /* 0xff80000085857808 */ /* 0x000fe40004800000 */
[----:B------:R-:W-:-:S04]  /*cf60*/  ISETP.NE.AND P1, PT, R214, RZ, PT ;  /* 0x000000ffd600720c */ /* 0x000fc80003f25270 */
[----:B------:R-:W-:-:S04]  /*cf70*/  ISETP.GT.AND P1, PT, R144, 0x40, !P1 ;  /* 0x000000409000780c */ /* 0x000fc80004f24270 */
[----:B------:R-:W-:-:S04]  /*cf80*/  ISETP.LT.OR P1, PT, R126, 0x41, P1 ;  /* 0x000000417e00780c */ /* 0x000fc80000f21670 */
[----:B------:R-:W-:Y:S02]  /*cf90*/  FSEL R137, R137, -INF , !P1 ;  /* 0xff80000089897808 */ /* 0x000fe40004800000 */
[----:B------:R-:W-:Y:S02]  /*cfa0*/  ISETP.NE.AND P1, PT, R150, RZ, PT ;  /* 0x000000ff9600720c */ /* 0x000fe40003f25270 */
[----:B--2---:R-:W-:Y:S02]  /*cfb0*/  FMNMX.FTZ R4, R122, R229, !PT ;  /* 0x000000e57a047209 */ /* 0x004fe40007810000 */
[----:B------:R-:W-:-:S04]  /*cfc0*/  ISETP.GT.AND P1, PT, R144, 0x41, !P1 ;  /* 0x000000419000780c */ /* 0x000fc80004f24270 */
        /* <DEDUP_REMOVED lines=61> */
[----:B------:R-:W-:Y:S01]  /*d3a0*/  FMNMX.FTZ R120, R131, R120, !PT ;  /* 0x0000007883787209 */ /* 0x000fe20007810000 */
[----:B------:R-:W-:Y:S01]  /*d3b0*/  IMAD.MOV.U32 R194, RZ, RZ, R4 ;  /* 0x000000ffffc27224 */ /* 0x000fe200078e0004 */
[----:B------:R-:W-:-:S02]  /*d3c0*/  LOP3.LUT P6, RZ, R216, 0x7f, RZ, 0xc0, !PT ;  /* 0x0000007fd8ff7812 */ /* 0x000fc400078cc0ff */
        /* <DEDUP_REMOVED lines=12> */
[----:B------:R-:W-:Y:S01]  /*d490*/  FMNMX.FTZ R120, R225, R120, !PT ;  /* 0x00000078e1787209 */ /* 0x000fe20007810000 */
[C---:B--2---:R-:W-:Y:S01]  /*d4a0*/  FADD.FTZ R161, R188.reuse, R161 ;  /* 0x000000a1bca17221 */ /* 0x044fe20000010000 */
[----:B------:R-:W-:Y:S02]  /*d4b0*/  F2FP.BF16.F32.PACK_AB R188, R188, R227 ;  /* 0x000000e3bcbc723e */ /* 0x000fe400000010ff */
[----:B------:R-:W-:-:S03]  /*d4c0*/  FMNMX.FTZ R120, R175, R120, !PT ;  /* 0x00000078af787209 */ /* 0x000fc60007810000 */
[----:B------:R-:W2:Y:S01]  /*d4d0*/  MUFU.EX2 R184, R184 ;  /* 0x000000b800b87308 */ /* 0x000ea20000000800 */
[----:B------:R-:W-:Y:S01]  /*d4e0*/  FMNMX.FTZ R120, R177, R120, !PT ;  /* 0x00000078b1787209 */ /* 0x000fe20007810000 */
[----:B---3--:R-:W-:-:S03]  /*d4f0*/  FADD.FTZ R14, R190, R161 ;  /* 0x000000a1be0e7221 */ /* 0x008fc60000010000 */
[----:B------:R-:W-:-:S03]  /*d500*/  FMNMX.FTZ R120, R139, R120, !PT ;  /* 0x000000788b787209 */ /* 0x000fc60007810000 */
[----:B------:R-:W3:Y:S01]  /*d510*/  MUFU.EX2 R171, R171 ;  /* 0x000000ab00ab7308 */ /* 0x000ee20000000800 */
[----:B-1----:R-:W-:Y:S01]  /*d520*/  F2FP.BF16.F32.PACK_AB R190, R169, R190 ;  /* 0x000000bea9be723e */ /* 0x002fe200000010ff */
[----:B------:R-:W1:Y:S06]  /*d530*/  SHFL.BFLY PT, R3, R120, 0x2, 0x1f ;  /* 0x0c401f0078037f89 */ /* 0x000e6c00000e0000 */
[----:B------:R-:W4:Y:S08]  /*d540*/  MUFU.EX2 R186, R186 ;  /* 0x000000ba00ba7308 */ /* 0x000f300000000800 */
[----:B------:R5:W-:Y:S08]  /*d550*/  MUFU.EX2 R135, R185 ;  /* 0x000000b900877308 */ /* 0x000bf00000000800 */
        /* <DEDUP_REMOVED lines=9> */
[----:B------:R-:W-:-:S06]  /*d5f0*/  FMUL.FTZ R126, R3, R18 ;  /* 0x00000012037e7220 */ /* 0x000fcc0000410000 */
[----:B------:R-:W-:Y:S01]  /*d600*/  MUFU.EX2 R147, R147 ;  /* 0x0000009300937308 */ /* 0x000fe20000000800 */
[----:B------:R-:W-:-:S05]  /*d610*/  FSEL R126, R126, RZ, P1 ;  /* 0x000000ff7e7e7208 */ /* 0x000fca0000800000 */
[-CC-:B------:R-:W-:Y:S01]  /*d620*/  FFMA.FTZ R143, R2, R18.reuse, -R126.reuse ;  /* 0x00000012028f7223 */ /* 0x180fe2000001087e */
[----:B------:R-:W-:Y:S01]  /*d630*/  FSEL R2, R3, RZ, P1 ;  /* 0x000000ff03027208 */ /* 0x000fe20000800000 */
[-CC-:B------:R-:W-:Y:S01]  /*d640*/  FFMA.FTZ R120, R223, R18.reuse, -R126.reuse ;  /* 0x00000012df787223 */ /* 0x180fe2000001087e */
[-CC-:B------:R-:W-:Y:S01]  /*d650*/  FFMA.FTZ R122, R187, R18.reuse, -R126.reuse ;  /* 0x00000012bb7a7223 */ /* 0x180fe2000001087e */
[-CC-:B------:R-:W-:Y:S01]  /*d660*/  FFMA.FTZ R157, R221, R18.reuse, -R126.reuse ;  /* 0x00000012dd9d7223 */ /* 0x180fe2000001087e */
[-CC-:B-----5:R-:W-:Y:S01]  /*d670*/  FFMA.FTZ R185, R209, R18.reuse, -R126.reuse ;  /* 0x00000012d1b97223 */ /* 0x1a0fe2000001087e */
[----:B------:R-:W-:Y:S01]  /*d680*/  FADD.FTZ R159, -R2, R207 ;  /* 0x000000cf029f7221 */ /* 0x000fe20000010100 */
[----:B------:R-:W-:Y:S01]  /*d690*/  MUFU.EX2 R143, R143 ;  /* 0x0000008f008f7308 */ /* 0x000fe20000000800 */
[-CC-:B------:R-:W-:Y:S01]  /*d6a0*/  FFMA.FTZ R134, R123, R18.reuse, -R126.reuse ;  /* 0x000000127b867223 */ /* 0x180fe2000001087e */
[-C--:B------:R-:W-:Y:S01]  /*d6b0*/  FFMA.FTZ R124, R219, R18.reuse, -R126 ;  /* 0x00000012db7c7223 */ /* 0x080fe2000001087e */
[-C--:B------:R-:W-:Y:S01]  /*d6c0*/  FMUL.FTZ R159, R159, R18.reuse ;  /* 0x000000129f9f7220 */ /* 0x080fe20000410000 */
[----:B------:R-:W-:Y:S01]  /*d6d0*/  FADD.FTZ R123, R169, R14 ;  /* 0x0000000ea97b7221 */ /* 0x000fe20000010000 */
[-CC-:B------:R-:W-:Y:S01]  /*d6e0*/  FFMA.FTZ R187, R189, R18.reuse, -R126.reuse ;  /* 0x00000012bdbb7223 */ /* 0x180fe2000001087e */
[-CC-:B------:R-:W-:Y:S01]  /*d6f0*/  FFMA.FTZ R128, R217, R18.reuse, -R126.reuse ;  /* 0x00000012d9807223 */ /* 0x180fe2000001087e */
[-CC-:B------:R-:W-:Y:S01]  /*d700*/  FFMA.FTZ R181, R191, R18.reuse, -R126.reuse ;  /* 0x00000012bfb57223 */ /* 0x180fe2000001087e */
[----:B------:R-:W1:Y:S01]  /*d710*/  MUFU.EX2 R2, R159 ;  /* 0x0000009f00027308 */ /* 0x000e620000000800 */
[----:B--2---:R-:W-:Y:S01]  /*d720*/  FADD.FTZ R14, R184, R123 ;  /* 0x0000007bb80e7221 */ /* 0x004fe20000010000 */
[-CC-:B------:R-:W-:Y:S01]  /*d730*/  FFMA.FTZ R130, R215, R18.reuse, -R126.reuse ;  /* 0x00000012d7827223 */ /* 0x180fe2000001087e */
[-CC-:B------:R-:W-:Y:S01]  /*d740*/  FFMA.FTZ R183, R211, R18.reuse, -R126.reuse ;  /* 0x00000012d3b77223 */ /* 0x180fe2000001087e */
[-C--:B------:R-:W-:Y:S01]  /*d750*/  FFMA.FTZ R179, R125, R18.reuse, -R126 ;  /* 0x000000127db37223 */ /* 0x080fe2000001087e */
[----:B---3--:R-:W-:Y:S01]  /*d760*/  FADD.FTZ R123, R171, R14 ;  /* 0x0000000eab7b7221 */ /* 0x008fe20000010000 */
[-CC-:B------:R-:W-:Y:S01]  /*d770*/  FFMA.FTZ R132, R213, R18.reuse, -R126.reuse ;  /* 0x00000012d5847223 */ /* 0x180fe2000001087e */
[-CC-:B------:R-:W-:Y:S01]  /*d780*/  FFMA.FTZ R131, R131, R18.reuse, -R126.reuse ;  /* 0x0000001283837223 */ /* 0x180fe2000001087e */
[----:B------:R-:W2:Y:S01]  /*d790*/  MUFU.EX2 R120, R120 ;  /* 0x0000007800787308 */ /* 0x000ea20000000800 */
[----:B----4-:R-:W-:Y:S01]  /*d7a0*/  FADD.FTZ R138, R186, R123 ;  /* 0x0000007bba8a7221 */ /* 0x010fe20000010000 */
[-CC-:B------:R-:W-:Y:S01]  /*d7b0*/  FFMA.FTZ R136, R133, R18.reuse, -R126.reuse ;  /* 0x0000001285887223 */ /* 0x180fe2000001087e */
[-CC-:B------:R-:W-:Y:S01]  /*d7c0*/  FFMA.FTZ R141, R141, R18.reuse, -R126.reuse ;  /* 0x000000128d8d7223 */ /* 0x180fe2000001087e */
[-CC-:B------:R-:W-:Y:S01]  /*d7d0*/  FFMA.FTZ R129, R129, R18.reuse, -R126.reuse ;  /* 0x0000001281817223 */ /* 0x180fe2000001087e */
[-CC-:B------:R-:W-:Y:S01]  /*d7e0*/  FFMA.FTZ R225, R225, R18.reuse, -R126.reuse ;  /* 0x00000012e1e17223 */ /* 0x180fe2000001087e */
[-CC-:B------:R-:W-:Y:S01]  /*d7f0*/  FFMA.FTZ R175, R175, R18.reuse, -R126.reuse ;  /* 0x00000012afaf7223 */ /* 0x180fe2000001087e */
[----:B------:R-:W-:Y:S01]  /*d800*/  FFMA.FTZ R177, R177, R18, -R126 ;  /* 0x00000012b1b17223 */ /* 0x000fe2000001087e */
[----:B------:R-:W3:Y:S01]  /*d810*/  MUFU.EX2 R122, R122 ;  /* 0x0000007a007a7308 */ /* 0x000ee20000000800 */
[----:B-1----:R-:W-:Y:S01]  /*d820*/  FFMA.FTZ R7, R2, R7, R143 ;  /* 0x0000000702077223 */ /* 0x002fe2000001008f */
[----:B------:R-:W-:Y:S01]  /*d830*/  IMAD.U32 R133, RZ, RZ, UR10 ;  /* 0x0000000aff857e24 */ /* 0x000fe2000f8e00ff */
[C---:B------:R-:W-:Y:S01]  /*d840*/  ISETP.GT.AND P1, PT, R19.reuse, UR47, PT ;  /* 0x0000002f13007c0c */ /* 0x040fe2000bf24270 */
[----:B------:R-:W-:Y:S01]  /*d850*/  VIADD R19, R19, 0xffffffff ;  /* 0xffffffff13137836 */ /* 0x000fe20000000000 */
[----:B------:R-:W-:Y:S01]  /*d860*/  F2FP.BF16.F32.PACK_AB R186, R173, R186 ;  /* 0x000000baadba723e */ /* 0x000fe200000010ff */
[----:B------:R-:W-:Y:S01]  /*d870*/  @!P6 VIADD R133, R133, 0x30860 ;  /* 0x000308608585e836 */ /* 0x000fe20000000000 */
[----:B------:R-:W-:Y:S01]  /*d880*/  F2FP.BF16.F32.PACK_AB R184, R171, R184 ;  /* 0x000000b8abb8723e */ /* 0x000fe200000010ff */
[----:B------:R-:W1:Y:S01]  /*d890*/  MUFU.EX2 R157, R157 ;  /* 0x0000009d009d7308 */ /* 0x000e620000000800 */
[C---:B--2---:R-:W-:Y:S01]  /*d8a0*/  FADD.FTZ R7, R120.reuse, R7 ;  /* 0x0000000778077221 */ /* 0x044fe20000010000 */
[----:B------:R-:W-:Y:S01]  /*d8b0*/  F2FP.BF16.F32.PACK_AB R189, R120, R143 ;  /* 0x0000008f78bd723e */ /* 0x000fe200000010ff */
[----:B------:R-:W-:Y:S01]  /*d8c0*/  IMAD.MOV.U32 R207, RZ, RZ, R3 ;  /* 0x000000ffffcf7224 */ /* 0x000fe200078e0003 */
[----:B------:R-:W-:-:S04]  /*d8d0*/  @!P6 PRMT R133, RZ, 0x654, R133 ;  /* 0x00000654ff85e816 */ /* 0x000fc80000000085 */
[----:B------:R-:W2:Y:S01]  /*d8e0*/  MUFU.EX2 R185, R185 ;  /* 0x000000b900b97308 */ /* 0x000ea20000000800 */
[----:B---3--:R-:W-:Y:S01]  /*d8f0*/  FADD.FTZ R14, R122, R7 ;  /* 0x000000077a0e7221 */ /* 0x008fe20000010000 */
[----:B------:R-:W-:Y:S01]  /*d900*/  FADD.FTZ R7, R173, R138 ;  /* 0x0000008aad077221 */ /* 0x000fe20000010000 */
[----:B------:R3:W-:Y:S03]  /*d910*/  @!P6 SYNCS.ARRIVE.TRANS64.RED.A1T0 RZ, [R133+URZ], RZ ;  /* 0x000000ff85ffe9a7 */ /* 0x0007e6000810043f */
[----:B------:R-:W-:Y:S01]  /*d920*/  FADD.FTZ R138, R180, R7 ;  /* 0x00000007b48a7221 */ /* 0x000fe20000010000 */
[-C--:B------:R-:W-:Y:S01]  /*d930*/  FFMA.FTZ R7, R137, R18.reuse, -R126 ;  /* 0x0000001289077223 */ /* 0x080fe2000001087e */
[----:B------:R-:W4:Y:S01]  /*d940*/  MUFU.EX2 R124, R124 ;  /* 0x0000007c007c7308 */ /* 0x000f220000000800 */
[----:B-1----:R-:W-:Y:S01]  /*d950*/  FADD.FTZ R14, R157, R14 ;  /* 0x0000000e9d0e7221 */ /* 0x002fe20000010000 */
[----:B------:R-:W-:Y:S01]  /*d960*/  FADD.FTZ R125, R135, R138 ;  /* 0x0000008a877d7221 */ /* 0x000fe20000010000 */
[-CC-:B------:R-:W-:Y:S01]  /*d970*/  FFMA.FTZ R138, R121, R18.reuse, -R126.reuse ;  /* 0x00000012798a7223 */ /* 0x180fe2000001087e */
[----:B------:R-:W-:Y:S01]  /*d980*/  FFMA.FTZ R126, R139, R18, -R126 ;  /* 0x000000128b7e7223 */ /* 0x000fe2000001087e */
[----:B------:R-:W-:Y:S01]  /*d990*/  F2FP.BF16.F32.PACK_AB R180, R135, R180 ;  /* 0x000000b487b4723e */ /* 0x000fe200000010ff */
[----:B------:R-:W-:Y:S01]  /*d9a0*/  FADD.FTZ R140, R182, R125 ;  /* 0x0000007db68c7221 */ /* 0x000fe20000010000 */
[----:B------:R-:W-:Y:S01]  /*d9b0*/  F2FP.BF16.F32.PACK_AB R182, R145, R182 ;  /* 0x000000b691b6723e */ /* 0x000fe200000010ff */
[----:B------:R-:W1:Y:S01]  /*d9c0*/  MUFU.EX2 R187, R187 ;  /* 0x000000bb00bb7308 */ /* 0x000e620000000800 */
[----:B--2---:R-:W-:Y:S01]  /*d9d0*/  FADD.FTZ R123, R185, R14 ;  /* 0x0000000eb97b7221 */ /* 0x004fe20000010000 */
[----:B------:R-:W-:-:S06]  /*d9e0*/  F2FP.BF16.F32.PACK_AB R191, R157, R122 ;  /* 0x0000007a9dbf723e */ /* 0x000fcc00000010ff */
[----:B------:R-:W2:Y:S01]  /*d9f0*/  MUFU.EX2 R128, R128 ;  /* 0x0000008000807308 */ /* 0x000ea20000000800 */
[C---:B----4-:R-:W-:Y:S01]  /*da00*/  FADD.FTZ R14, R124.reuse, R123 ;  /* 0x0000007b7c0e7221 */ /* 0x050fe20000010000 */
[----:B------:R-:W-:Y:S01]  /*da10*/  FADD.FTZ R123, R145, R140 ;  /* 0x0000008c917b7221 */ /* 0x000fe20000010000 */
[----:B------:R-:W-:-:S03]  /*da20*/  F2FP.BF16.F32.PACK_AB R185, R124, R185 ;  /* 0x000000b97cb9723e */ /* 0x000fc600000010ff */
[----:B------:R-:W-:Y:S01]  /*da30*/  FADD.FTZ R140, R176, R123 ;  /* 0x0000007bb08c7221 */ /* 0x000fe20000010000 */
[----:B------:R-:W-:Y:S01]  /*da40*/  F2FP.BF16.F32.PACK_AB R176, R147, R176 ;  /* 0x000000b093b0723e */ /* 0x000fe200000010ff */
[----:B------:R-:W4:Y:S01]  /*da50*/  MUFU.EX2 R181, R181 ;  /* 0x000000b500b57308 */ /* 0x000f220000000800 */
[----:B-1----:R-:W-:Y:S01]  /*da60*/  FADD.FTZ R121, R187, R14 ;  /* 0x0000000ebb797221 */ /* 0x002fe20000010000 */
[----:B------:R-:W-:-:S06]  /*da70*/  FADD.FTZ R123, R147, R140 ;  /* 0x0000008c937b7221 */ /* 0x000fcc0000010000 */
        /* <DEDUP_REMOVED lines=11> */
[----:B----4-:R-:W-:-:S07]  /*db30*/  FADD.FTZ R140, R178, R123 ;  /* 0x0000007bb28c7221 */ /* 0x010fce0000010000 */
[----:B------:R-:W4:Y:S01]  /*db40*/  MUFU.EX2 R131, R131 ;  /* 0x0000008300837308 */ /* 0x000f220000000800 */
[C---:B-1----:R-:W-:Y:S01]  /*db50*/  FADD.FTZ R14, R132.reuse, R121 ;  /* 0x00000079840e7221 */ /* 0x042fe20000010000 */
[----:B------:R-:W-:-:S06]  /*db60*/  F2FP.BF16.F32.PACK_AB R183, R132, R183 ;  /* 0x000000b784b7723e */ /* 0x000fcc00000010ff */
[----:B------:R-:W1:Y:S01]  /*db70*/  MUFU.EX2 R172, R172 ;  /* 0x000000ac00ac7308 */ /* 0x000e620000000800 */
[C---:B--2---:R-:W-:Y:S01]  /*db80*/  FADD.FTZ R123, R149.reuse, R140 ;  /* 0x0000008c957b7221 */ /* 0x044fe20000010000 */
[----:B------:R-:W-:-:S06]  /*db90*/  F2FP.BF16.F32.PACK_AB R178, R149, R178 ;  /* 0x000000b295b2723e */ /* 0x000fcc00000010ff */
[----:B------:R-:W2:Y:S01]  /*dba0*/  MUFU.EX2 R134, R134 ;  /* 0x0000008600867308 */ /* 0x000ea20000000800 */
[----:B----4-:R-:W-:-:S07]  /*dbb0*/  FADD.FTZ R121, R131, R14 ;  /* 0x0000000e83797221 */ /* 0x010fce0000010000 */
[----:B------:R-:W4:Y:S01]  /*dbc0*/  MUFU.EX2 R151, R151 ;  /* 0x0000009700977308 */ /* 0x000f220000000800 */
[----:B-1----:R-:W-:-:S07]  /*dbd0*/  FADD.FTZ R140, R172, R123 ;  /* 0x0000007bac8c7221 */ /* 0x002fce0000010000 */
        /* <DEDUP_REMOVED lines=27> */
[----:B------:R4:W5:Y:S01]  /*dd90*/  MUFU.EX2 R169, R175 ;  /* 0x000000af00a97308 */ /* 0x0009620000000800 */
[----:B-1----:R-:W-:-:S07]  /*dda0*/  FADD.FTZ R121, R129, R121 ;  /* 0x0000007981797221 */ /* 0x002fce0000010000 */
[----:B------:R-:W1:Y:S01]  /*ddb0*/  MUFU.EX2 R170, R170 ;  /* 0x000000aa00aa7308 */ /* 0x000e620000000800 */
[----:B--2---:R-:W-:Y:S01]  /*ddc0*/  FADD.FTZ R121, R144, R121 ;  /* 0x0000007990797221 */ /* 0x004fe20000010000 */
[----:B----4-:R-:W-:-:S06]  /*ddd0*/  F2FP.BF16.F32.PACK_AB R175, R129, R142 ;  /* 0x0000008e81af723e */ /* 0x010fcc00000010ff */
[----:B------:R2:W4:Y:S01]  /*dde0*/  MUFU.EX2 R140, R177 ;  /* 0x000000b1008c7308 */ /* 0x0005220000000800 */
[C---:B-----5:R-:W-:Y:S01]  /*ddf0*/  FADD.FTZ R121, R169.reuse, R121 ;  /* 0x00000079a9797221 */ /* 0x060fe20000010000 */
[----:B------:R-:W-:-:S06]  /*de00*/  F2FP.BF16.F32.PACK_AB R169, R169, R144 ;  /* 0x00000090a9a9723e */ /* 0x000fcc00000010ff */
[----:B------:R-:W5:Y:S01]  /*de10*/  MUFU.EX2 R127, R127 ;  /* 0x0000007f007f7308 */ /* 0x000f620000000800 */
[----:B-1----:R-:W-:Y:S01]  /*de20*/  FADD.FTZ R14, R170, R123 ;  /* 0x0000007baa0e7221 */ /* 0x002fe20000010000 */
[----:B--2---:R-:W-:-:S06]  /*de30*/  F2FP.BF16.F32.PACK_AB R177, R134, R131 ;  /* 0x0000008386b1723e */ /* 0x004fcc00000010ff */
[----:B------:R-:W1:Y:S01]  /*de40*/  MUFU.EX2 R126, R126 ;  /* 0x0000007e007e7308 */ /* 0x000e620000000800 */
[----:B----4-:R-:W-:Y:S01]  /*de50*/  FADD.FTZ R121, R140, R121 ;  /* 0x000000798c797221 */ /* 0x010fe20000010000 */
[C---:B-----5:R-:W-:Y:S01]  /*de60*/  FADD.FTZ R14, R127.reuse, R14 ;  /* 0x0000000e7f0e7221 */ /* 0x060fe20000010000 */
[----:B------:R-:W-:Y:S02]  /*de70*/  F2FP.BF16.F32.PACK_AB R170, R127, R170 ;  /* 0x000000aa7faa723e */ /* 0x000fe400000010ff */
[C---:B-1----:R-:W-:Y:S01]  /*de80*/  FADD.FTZ R7, R126.reuse, R121 ;  /* 0x000000797e077221 */ /* 0x042fe20000010000 */
[----:B------:R-:W-:Y:S01]  /*de90*/  F2FP.BF16.F32.PACK_AB R171, R126, R140 ;  /* 0x0000008c7eab723e */ /* 0x000fe200000010ff */
[----:B---3--:R-:W-:Y:S06]  /*dea0*/  @P1 BRA `(.L_x_3792) ;  /* 0xffffffc800c81947 */ /* 0x008fec000383ffff */
.L_x_3775:
        /* <DEDUP_REMOVED lines=99> */
.L_x_3793:
[----:B------:R-:W-:Y:S01]  /*e4e0*/  ULEA UR5, UR36, UR37, 0x3 ;  /* 0x0000002524057291 */ /* 0x000fe2000f8e183f */
[----:B------:R-:W-:-:S05]  /*e4f0*/  IMAD.U32 R0, RZ, RZ, UR39 ;  /* 0x00000027ff007e24 */ /* 0x000fca000f8e00ff */
[----:B------:R-:W-:-:S04]  /*e500*/  SHF.L.U32 R0, R0, 0x1f, RZ ;  /* 0x0000001f00007819 */ /* 0x000fc800000006ff */
[----:B------:R1:W2:Y:S01]  /*e510*/  SYNCS.PHASECHK.TRANS64.TRYWAIT P1, [UR5+0x30850], R0 ;  /* 0x03085000ff0075a7 */ /* 0x0002a20008020145 */
[----:B------:R-:W-:Y:S05]  /*e520*/  @!P0 BRA `(.L_x_3794) ;  /* 0x0000000000048947 */ /* 0x000fea0003800000 */
[----:B------:R-:W-:Y:S01]  /*e530*/  BPT.TRAP 0x1 ;  /* 0x000000040000795c */ /* 0x000fe20000300000 */
.L_x_3794:
[----:B--2---:R-:W-:Y:S05]  /*e540*/  @P1 BRA `(.L_x_3795) ;  /* 0x0000000000081947 */ /* 0x004fea0003800000 */
[----:B------:R-:W2:Y:S02]  /*e550*/  SYNCS.PHASECHK.TRANS64.TRYWAIT P0, [UR5+0x30850], R0 ;  /* 0x03085000ff0075a7 */ /* 0x000ea40008000145 */
[----:B--2---:R-:W-:Y:S05]  /*e560*/  @!P0 BRA `(.L_x_3796) ;  /* 0x0000005800508947 */ /* 0x004fea0003800000 */
.L_x_3795:
[----:B------:R-:W-:Y:S01]  /*e570*/  UIADD3 UR37, UR37, 0x400, URZ ;  /* 0x0000040025257890 */ /* 0x000fe2000fffe03f */
[----:B------:R-:W-:Y:S01]  /*e580*/  WARPGROUP.ARRIVE ;  /* 0x00000000000079c5 */ /* 0x000fe20000000000 */
[----:B------:R-:W-:Y:S01]  /*e590*/  UMOV UR7, 0x40000040 ;  /* 0x4000004000077882 */ /* 0x000fe20000000000 */
[----:B--2---:R-:W2:Y:S01]  /*e5a0*/  SHFL.BFLY PT, R5, R14, 0x2, 0x1f ;  /* 0x0c401f000e057f89 */ /* 0x004ea200000e0000 */
[----:B------:R-:W-:Y:S01]  /*e5b0*/  USHF.R.U32.HI UR37, URZ, 0x4, UR37 ;  /* 0x000000043f257899 */ /* 0x000fe20008011625 */
[----:B------:R-:W-:Y:S02]  /*e5c0*/  R2UR UR8, R199 ;  /* 0x00000000c70872ca */ /* 0x000fe400000e0000 */
[----:B-1----:R-:W1:Y:S01]  /*e5d0*/  SHFL.BFLY PT, R0, R7, 0x2, 0x1f ;  /* 0x0c401f0007007f89 */ /* 0x002e6200000e0000 */
[----:B------:R-:W-:Y:S01]  /*e5e0*/  ULOP3.LUT UR37, UR37, 0x3fff, URZ, 0xc0, !UPT ;  /* 0x00003fff25257892 */ /* 0x000fe2000f8ec03f */
[----:B------:R-:W3:Y:S03]  /*e5f0*/  S2R R13, SR_TID.X ;  /* 0x00000000000d7919 */ /* 0x000ee60000002100 */
[----:B------:R-:W-:-:S04]  /*e600*/  ULOP3.LUT UR4, UR37, 0x3000000, URZ, 0xfc, !UPT ;  /* 0x0300000025047892 */ /* 0x000fc8000f8efc3f */
[----:B------:R-:W-:Y:S02]  /*e610*/  UIMAD UR4, UR36, 0x900, UR4 ;  /* 0x00000900240478a4 */ /* 0x000fe4000f8e0204 */
[----:B------:R-:W-:Y:S02]  /*e620*/  UIADD3 UR36, UR36, 0x1, URZ ;  /* 0x0000000124247890 */ /* 0x000fe4000fffe03f */
[----:B------:R-:W-:Y:S02]  /*e630*/  UIADD3 UR8, UR8, 0x1, URZ ;  /* 0x0000000108087890 */ /* 0x000fe4000fffe03f */
[----:B------:R-:W-:Y:S01]  /*e640*/  UISETP.NE.AND UP0, UPT, UR36, 0x2, UPT ;  /* 0x000000022400788c */ /* 0x000fe2000bf05270 */
[----:B------:R-:W-:Y:S02]  /*e650*/  UMOV UR6, UR4 ;  /* 0x0000000400067c82 */ /* 0x000fe40008000000 */
[----:B------:R-:W-:Y:S01]  /*e660*/  HGMMA.64x192x16.F32.BF16 R24, R188, gdesc[UR4].tnspB, R24, gsb0 ;  /* 0x42e00004bc187df0 */ /* 0x000fe20008001818 */
[----:B------:R-:W-:Y:S01]  /*e670*/  UIADD3 UR6, UR4, 0x80, URZ ;  /* 0x0000008004067890 */ /* 0x000fe2000fffe03f */
[----:B--2---:R-:W-:Y:S01]  /*e680*/  FADD.FTZ R5, R5, R14 ;  /* 0x0000000e05057221 */ /* 0x004fe20000010000 */
[----:B------:R-:W-:Y:S01]  /*e690*/  UMOV UR7, 0x40000040 ;  /* 0x4000004000077882 */ /* 0x000fe20000000000 */
[----:B------:R-:W-:-:S02]  /*e6a0*/  IMAD.U32 R199, RZ, RZ, UR8 ;  /* 0x00000008ffc77e24 */ /* 0x000fc4000f8e00ff */
[----:B-1----:R-:W-:Y:S01]  /*e6b0*/  FADD.FTZ R2, R0, R7 ;  /* 0x0000000700027221 */ /* 0x002fe20000010000 */
[----:B------:R-:W-:Y:S01]  /*e6c0*/  IMAD.U32 R7, RZ, RZ, UR5 ;  /* 0x00000005ff077e24 */ /* 0x000fe2000f8e00ff */
[----:B------:R-:W1:Y:S01]  /*e6d0*/  SHFL.BFLY PT, R0, R5, 0x1, 0x1f ;  /* 0x0c201f0005007f89 */ /* 0x000e6200000e0000 */
[----:B------:R-:W-:-:S03]  /*e6e0*/  USEL UR36, UR36, URZ, UP0 ;  /* 0x0000003f24247287 */ /* 0x000fc60008000000 */
[----:B------:R-:W2:Y:S01]  /*e6f0*/  SHFL.BFLY PT, R9, R2, 0x1, 0x1f ;  /* 0x0c201f0002097f89 */ /* 0x000ea200000e0000 */
[----:B---3--:R-:W-:-:S13]  /*e700*/  LOP3.LUT P2, RZ, R13, 0x7f, RZ, 0xc0, !PT ;  /* 0x0000007f0dff7812 */ /* 0x008fda000784c0ff */
[----:B------:R-:W-:Y:S02]  /*e710*/  @!P2 VIADD R7, R7, 0x30860 ;  /* 0x000308600707a836 */ /* 0x000fe40000000000 */
[----:B-1----:R-:W-:Y:S01]  /*e720*/  FADD.FTZ R11, R5, R0 ;  /* 0x00000000050b7221 */ /* 0x002fe20000010000 */
[----:B------:R-:W-:Y:S02]  /*e730*/  IMAD.MOV.U32 R0, RZ, RZ, -0x800000 ;  /* 0xff800000ff007424 */ /* 0x000fe400078e00ff */
[----:B--2---:R-:W-:Y:S02]  /*e740*/  FADD.FTZ R12, R2, R9 ;  /* 0x00000009020c7221 */ /* 0x004fe40000010000 */
[----:B------:R-:W-:Y:S02]  /*e750*/  FSETP.NE.FTZ.AND P0, PT, R11, RZ, PT ;  /* 0x000000ff0b00720b */ /* 0x000fe40003f15000 */
[----:B------:R-:W-:Y:S01]  /*e760*/  CS2R R8, SRZ ;  /* 0x0000000000087805 */ /* 0x000fe2000001ff00 */
[----:B------:R-:W-:Y:S01]  /*e770*/  IMAD.MOV.U32 R2, RZ, RZ, -0x800000 ;  /* 0xff800000ff027424 */ /* 0x000fe200078e00ff */
[----:B------:R-:W-:-:S09]  /*e780*/  FSETP.NE.FTZ.AND P1, PT, R12, RZ, PT ;  /* 0x000000ff0c00720b */ /* 0x000fd20003f35000 */
[----:B------:R-:W1:Y:S01]  /*e790*/  @P0 MUFU.LG2 R6, R11 ;  /* 0x0000000b00060308 */ /* 0x000e620000000c00 */
[----:B------:R-:W-:-:S03]  /*e7a0*/  @P0 FMUL.FTZ R5, R18, 0.69314718246459960938 ;  /* 0x3f31721812050820 */ /* 0x000fc60000410000 */
[----:B------:R-:W-:-:S04]  /*e7b0*/  @P1 FMUL.FTZ R13, R18, 0.69314718246459960938 ;  /* 0x3f317218120d1820 */ /* 0x000fc80000410000 */
[----:B------:R-:W2:Y:S08]  /*e7c0*/  @P1 MUFU.LG2 R10, R12 ;  /* 0x0000000c000a1308 */ /* 0x000eb00000000c00 */
[----:B------:R-:W3:Y:S01]  /*e7d0*/  @P0 MUFU.RCP R8, R11 ;  /* 0x0000000b00080308 */ /* 0x000ee20000001000 */
[----:B-1----:R-:W-:-:S04]  /*e7e0*/  @P0 FMUL.FTZ R6, R6, 0.69314718246459960938 ;  /* 0x3f31721806060820 */ /* 0x002fc80000410000 */
[----:B------:R-:W-:Y:S01]  /*e7f0*/  @P0 FFMA.FTZ R0, R5, R4, R6 ;  /* 0x0000000405000223 */ /* 0x000fe20000010006 */
[----:B------:R-:W-:Y:S02]  /*e800*/  @!P2 PRMT R4, RZ, 0x654, R7 ;  /* 0x00000654ff04a816 */ /* 0x000fe40000000007 */
[----:B------:R-:W1:Y:S01]  /*e810*/  @P1 MUFU.RCP R9, R12 ;  /* 0x0000000c00091308 */ /* 0x000e620000001000 */
[----:B--2---:R-:W-:Y:S01]  /*e820*/  @P1 FMUL.FTZ R10, R10, 0.69314718246459960938 ;  /* 0x3f3172180a0a1820 */ /* 0x004fe20000410000 */
[----:B------:R-:W-:-:S03]  /*e830*/  PLOP3.LUT P0, PT, PT, PT, PT, 0x8, 0x0 ;  /* 0x000000000000781c */ /* 0x000fc60003f0e170 */
        /* <DEDUP_REMOVED lines=22> */
[----:B------:R-:W-:-:S04]  /*e9a0*/  USEL UR4, URZ, 0x1, UP0 ;  /* 0x000000013f047887 */ /* 0x000fc80008000000 */
[----:B------:R-:W-:Y:S01]  /*e9b0*/  ULOP3.LUT UR39, UR39, UR4, URZ, 0x3c, !UPT ;  /* 0x0000000427277292 */ /* 0x000fe2000f8e3c3f */
[----:B------:R-:W-:Y:S02]  /*e9c0*/  WARPGROUP.DEPBAR.LE gsb0, 0x0 ;  /* 0x00008000000079c5 */ /* 0x000fe40000010000 */
[----:B------:R-:W-:-:S10]  /*e9d0*/  WARPGROUP.ARRIVE ;  /* 0x00000000000079c5 */ /* 0x000fd40000000000 */
[----:B------:R-:W-:Y:S03]  /*e9e0*/  HGMMA.64x192x16.F32.BF16 R24, R168, gdesc[UR4].tnspB, R24, gsb0 ;  /* 0x42e00004a8187df0 */ /* 0x000fe60008001818 */
[----:B------:R-:W-:Y:S02]  /*e9f0*/  WARPGROUP.DEPBAR.LE gsb0, 0x0 ;  /* 0x00008000000079c5 */ /* 0x000fe40000010000 */
[----:B------:R2:W-:Y:S01]  /*ea00*/  @!P2 SYNCS.ARRIVE.TRANS64.RED.A1T0 RZ, [R4+URZ], RZ ;  /* 0x000000ff04ffa9a7 */ /* 0x0005e2000810043f */
[-C--:B---3--:R-:W-:Y:S01]  /*ea10*/  FMUL.FTZ R122, R25, R8.reuse ;  /* 0x00000008197a7220 */ /* 0x088fe20000410000 */
        /* <DEDUP_REMOVED lines=94> */
[----:B--2---:R-:W-:-:S07]  /*f000*/  FMUL.FTZ R119, R119, R9 ;  /* 0x0000000977777220 */ /* 0x004fce0000410000 */
.L_x_3726:
        /* <DEDUP_REMOVED lines=8> */
[----:B------:R-:W-:Y:S01]  /*f090*/  IADD3 R9, P3, R22, 0x20, RZ ;  /* 0x0000002016097810 */ /* 0x000fe20007f7e0ff */
[----:B------:R-:W-:Y:S01]  /*f0a0*/  VIADD R125, R202, UR42 ;  /* 0x0000002aca7d7c36 */ /* 0x000fe20008000000 */
[----:B------:R-:W-:Y:S01]  /*f0b0*/  IADD3 R13, P4, R22, 0x60, RZ ;  /* 0x00000060160d7810 */ /* 0x000fe20007f9e0ff */
[----:B------:R-:W-:Y:S01]  /*f0c0*/  ULDC UR10, c[0x0][0xa88] ;  /* 0x0002a200000a7ab9 */ /* 0x000fe20000000800 */
[----:B------:R-:W-:Y:S01]  /*f0d0*/  LOP3.LUT R8, R9, 0x380, RZ, 0xc0, !PT ;  /* 0x0000038009087812 */ /* 0x000fe200078ec0ff */
[----:B------:R-:W-:Y:S01]  /*f0e0*/  VIADD R4, R125, 0x8 ;  /* 0x000000087d047836 */ /* 0x000fe20000000000 */
[----:B------:R-:W-:Y:S01]  /*f0f0*/  LOP3.LUT R12, R13, 0x380, RZ, 0xc0, !PT ;  /* 0x000003800d0c7812 */ /* 0x000fe200078ec0ff */
[----:B------:R-:W-:Y:S01]  /*f100*/  USHF.R.S32.HI UR5, URZ, 0x1f, UR43 ;  /* 0x0000001f3f057899 */ /* 0x000fe2000801142b */
[----:B------:R-:W-:Y:S01]  /*f110*/  SHF.R.U64 R8, R8, 0x3, RZ ;  /* 0x0000000308087819 */ /* 0x000fe200000012ff */
[----:B------:R-:W-:Y:S01]  /*f120*/  ULDC.64 UR8, c[0x0][0xb70] ;  /* 0x0002dc0000087ab9 */ /* 0x000fe20000000a00 */
[----:B------:R-:W-:Y:S01]  /*f130*/  SHF.R.U64 R12, R12, 0x3, RZ ;  /* 0x000000030c0c7819 */ /* 0x000fe200000012ff */
[----:B------:R-:W-:Y:S01]  /*f140*/  UIMAD UR5, UR5, UR8, URZ ;  /* 0x00000008050572a4 */ /* 0x000fe2000f8e023f */
[----:B------:R-:W-:Y:S01]  /*f150*/  LOP3.LUT R8, R8, R9, RZ, 0x3c, !PT ;  /* 0x0000000908087212 */ /* 0x000fe200078e3cff */
[--C-:B------:R-:W-:Y:S01]  /*f160*/  IMAD.X R9, RZ, RZ, R23.reuse, P3 ;  /* 0x000000ffff097224 */ /* 0x100fe200018e0617 */
[----:B------:R-:W-:Y:S01]  /*f170*/  IADD3 R21, P3, R22, 0x4040, RZ ;  /* 0x0000404016157810 */ /* 0x000fe20007f7e0ff */
[----:B------:R-:W-:Y:S01]  /*f180*/  UIMAD.WIDE.U32 UR6, UR43, UR8, URZ ;  /* 0x000000082b0672a5 */ /* 0x000fe2000f8e003f */
[----:B------:R-:W-:Y:S01]  /*f190*/  LOP3.LUT R12, R12, R13, RZ, 0x3c, !PT ;  /* 0x0000000d0c0c7212 */ /* 0x000fe200078e3cff */
[----:B------:R-:W-:Y:S01]  /*f1a0*/  IMAD.X R13, RZ, RZ, R23, P4 ;  /* 0x000000ffff0d7224 */ /* 0x000fe200020e0617 */
[C---:B------:R-:W-:Y:S01]  /*f1b0*/  LOP3.LUT R5, R22.reuse, 0x380, RZ, 0xc0, !PT ;  /* 0x0000038016057812 */ /* 0x040fe200078ec0ff */
[----:B------:R-:W-:Y:S01]  /*f1c0*/  UIMAD UR5, UR43, UR9, UR5 ;  /* 0x000000092b0572a4 */ /* 0x000fe2000f8e0205 */
[----:B------:R-:W-:-:S02]  /*f1d0*/  IADD3 R17, P4, R22, 0x8000, RZ ;  /* 0x0000800016117810 */ /* 0x000fc40007f9e0ff */
[----:B------:R-:W-:Y:S01]  /*f1e0*/  LOP3.LUT R20, R21, 0x380, RZ, 0xc0, !PT ;  /* 0x0000038015147812 */ /* 0x000fe200078ec0ff */
[----:B------:R-:W-:Y:S01]  /*f1f0*/  UIADD3 UR5, UR7, UR5, URZ ;  /* 0x0000000507057290 */ /* 0x000fe2000fffe03f */
[----:B------:R-:W-:Y:S02]  /*f200*/  LOP3.LUT P0, RZ, R201, 0x3, RZ, 0xc0, !PT ;  /* 0x00000003c9ff7812 */ /* 0x000fe4000780c0ff */
[----:B------:R-:W-:Y:S02]  /*f210*/  SHF.R.U64 R5, R5, 0x3, RZ ;  /* 0x0000000305057819 */ /* 0x000fe400000012ff */
[----:B------:R-:W-:Y:S02]  /*f220*/  LOP3.LUT R26, R17, 0x380, RZ, 0xc0, !PT ;  /* 0x00000380111a7812 */ /* 0x000fe400078ec0ff */
[----:B------:R-:W-:Y:S02]  /*f230*/  SHF.R.U64 R20, R20, 0x3, RZ ;  /* 0x0000000314147819 */ /* 0x000fe400000012ff */
[----:B------:R-:W-:-:S02]  /*f240*/  ISETP.GE.OR P1, PT, R4, UR10, P0 ;  /* 0x0000000a04007c0c */ /* 0x000fc40008726670 */
[----:B------:R-:W-:Y:S02]  /*f250*/  IADD3 R19, P5, R22, 0x4020, RZ ;  /* 0x0000402016137810 */ /* 0x000fe40007fbe0ff */
[----:B------:R-:W-:Y:S01]  /*f260*/  LOP3.LUT R4, R5, R22, RZ, 0x3c, !PT ;  /* 0x0000001605047212 */ /* 0x000fe200078e3cff */
[--C-:B------:R-:W-:Y:S01]  /*f270*/  IMAD.MOV.U32 R5, RZ, RZ, R23.reuse ;  /* 0x000000ffff057224 */ /* 0x100fe200078e0017 */
[----:B------:R-:W-:Y:S02]  /*f280*/  SHF.R.U64 R26, R26, 0x3, RZ ;  /* 0x000000031a1a7819 */ /* 0x000fe400000012ff */
[----:B------:R-:W-:Y:S01]  /*f290*/  LOP3.LUT R20, R20, R21, RZ, 0x3c, !PT ;  /* 0x0000001514147212 */ /* 0x000fe200078e3cff */
[----:B------:R-:W-:Y:S01]  /*f2a0*/  IMAD.X R21, RZ, RZ, R23, P3 ;  /* 0x000000ffff157224 */ /* 0x000fe200018e0617 */
[----:B------:R-:W-:Y:S02]  /*f2b0*/  LOP3.LUT R18, R19, 0x380, RZ, 0xc0, !PT ;  /* 0x0000038013127812 */ /* 0x000fe400078ec0ff */
[----:B------:R-:W-:-:S02]  /*f2c0*/  IADD3 R11, P2, R22, 0x40, RZ ;  /* 0x00000040160b7810 */ /* 0x000fc40007f5e0ff */
[C---:B------:R-:W-:Y:S02]  /*f2d0*/  IADD3 R87, P3, R22.reuse, 0x8060, RZ ;  /* 0x0000806016577810 */ /* 0x040fe40007f7e0ff */
[----:B------:R-:W-:Y:S02]  /*f2e0*/  IADD3 R15, P6, R22, 0x4000, RZ ;  /* 0x00004000160f7810 */ /* 0x000fe40007fde0ff */
[----:B------:R-:W-:Y:S02]  /*f2f0*/  LOP3.LUT R26, R26, R17, RZ, 0x3c, !PT ;  /* 0x000000111a1a7212 */ /* 0x000fe400078e3cff */
[----:B------:R-:W-:Y:S02]  /*f300*/  MOV R17, R4 ;  /* 0x0000000400117202 */ /* 0x000fe40000000f00 */
[----:B------:R-:W-:Y:S02]  /*f310*/  SHF.R.U64 R18, R18, 0x3, RZ ;  /* 0x0000000312127819 */ /* 0x000fe400000012ff */
[----:B------:R-:W-:-:S02]  /*f320*/  F2FP.BF16.F32.PACK_AB R5, R27, R32 ;  /* 0x000000201b05723e */ /* 0x000fc400000010ff */
[----:B------:R-:W-:Y:S02]  /*f330*/  LOP3.LUT R10, R11, 0x380, RZ, 0xc0, !PT ;  /* 0x000003800b0a7812 */ /* 0x000fe400078ec0ff */
[----:B------:R-:W-:Y:S02]  /*f340*/  LOP3.LUT R32, R87, 0x380, RZ, 0xc0, !PT ;  /* 0x0000038057207812 */ /* 0x000fe400078ec0ff */
[----:B------:R-:W-:Y:S02]  /*f350*/  LOP3.LUT R14, R15, 0x380, RZ, 0xc0, !PT ;  /* 0x000003800f0e7812 */ /* 0x000fe400078ec0ff */
[----:B------:R-:W-:Y:S01]  /*f360*/  LOP3.LUT R18, R18, R19, RZ, 0x3c, !PT ;  /* 0x0000001312127212 */ /* 0x000fe200078e3cff */
[----:B------:R-:W-:Y:S01]  /*f370*/  IMAD.X R19, RZ, RZ, R23, P5 ;  /* 0x000000ffff137224 */ /* 0x000fe200028e0617 */
[----:B------:R-:W-:Y:S02]  /*f380*/  SHF.R.U64 R10, R10, 0x3, RZ ;  /* 0x000000030a0a7819 */ /* 0x000fe400000012ff */
[----:B------:R-:W-:-:S02]  /*f390*/  SHF.R.U64 R32, R32, 0x3, RZ ;  /* 0x0000000320207819 */ /* 0x000fc400000012ff */
[----:B------:R-:W-:Y:S02]  /*f3a0*/  SHF.R.U64 R14, R14, 0x3, RZ ;  /* 0x000000030e0e7819 */ /* 0x000fe400000012ff */
[----:B------:R-:W-:Y:S01]  /*f3b0*/  LOP3.LUT R10, R10, R11, RZ, 0x3c, !PT ;  /* 0x0000000b0a0a7212 */ /* 0x000fe200078e3cff */
[----:B------:R-:W-:Y:S01]  /*f3c0*/  IMAD.X R11, RZ, RZ, R23, P2 ;  /* 0x000000ffff0b7224 */ /* 0x000fe200010e0617 */
[----:B------:R-:W-:Y:S02]  /*f3d0*/  LOP3.LUT R32, R32, R87, RZ, 0x3c, !PT ;  /* 0x0000005720207212 */ /* 0x000fe400078e3cff */
[----:B------:R-:W-:Y:S02]  /*f3e0*/  LOP3.LUT R14, R14, R15, RZ, 0x3c, !PT ;  /* 0x0000000f0e0e7212 */ /* 0x000fe400078e3cff */
[----:B------:R-:W-:Y:S02]  /*f3f0*/  MOV R87, R18 ;  /* 0x0000001200577202 */ /* 0x000fe40000000f00 */
[C---:B------:R-:W-:Y:S01]  /*f400*/  IADD3 R15, P2, R22.reuse, 0x4060, RZ ;  /* 0x00004060160f7810 */ /* 0x040fe20007f5e0ff */
[----:B------:R-:W1:Y:S01]  /*f410*/  LDC.64 R18, c[0x0][0xb78] ;  /* 0x0002de00ff127b82 */ /* 0x000e620000000a00 */
[----:B------:R-:W-:-:S02]  /*f420*/  IADD3 R72, P5, R22, 0x8040, RZ ;  /* 0x0000804016487810 */ /* 0x000fc40007fbe0ff */
[----:B------:R-:W-:Y:S02]  /*f430*/  LOP3.LUT R24, R15, 0x380, RZ, 0xc0, !PT ;  /* 0x000003800f187812 */ /* 0x000fe400078ec0ff */
[----:B------:R-:W-:Y:S02]  /*f440*/  F2FP.BF16.F32.PACK_AB R4, R122, R7 ;  /* 0x000000077a04723e */ /* 0x000fe400000010ff */
[----:B------:R-:W-:Y:S02]  /*f450*/  SHF.R.U64 R24, R24, 0x3, RZ ;  /* 0x0000000318187819 */ /* 0x000fe400000012ff */
[----:B------:R-:W-:Y:S02]  /*f460*/  LOP3.LUT R27, R72, 0x380, RZ, 0xc0, !PT ;  /* 0x00000380481b7812 */ /* 0x000fe400078ec0ff */
[----:B------:R-:W-:Y:S02]  /*f470*/  F2FP.BF16.F32.PACK_AB R6, R29, R6 ;  /* 0x000000061d06723e */ /* 0x000fe400000010ff */
[----:B------:R-:W-:Y:S01]  /*f480*/  F2FP.BF16.F32.PACK_AB R7, R25, R30 ;  /* 0x0000001e1907723e */ /* 0x000fe200000010ff */
[----:B------:R-:W-:Y:S01]  /*f490*/  BAR.SYNC.DEFER_BLOCKING 0x1, 0x100 ;  /* 0x0044000000007b1d */ /* 0x000fe20000010000 */
[----:B------:R-:W-:Y:S01]  /*f4a0*/  LOP3.LUT R24, R24, R15, RZ, 0x3c, !PT ;  /* 0x0000000f18187212 */ /* 0x000fe200078e3cff */
[--C-:B------:R-:W-:Y:S01]  /*f4b0*/  IMAD.X R15, RZ, RZ, R23.reuse, P6 ;  /* 0x000000ffff0f7224 */ /* 0x100fe200030e0617 */
[----:B------:R-:W-:Y:S01]  /*f4c0*/  IADD3 R35, P6, R22, 0x8020, RZ ;  /* 0x0000802016237810 */ /* 0x000fe20007fde0ff */
[----:B------:R-:W-:Y:S01]  /*f4d0*/  IMAD.X R25, RZ, RZ, R23, P2 ;  /* 0x000000ffff197224 */ /* 0x000fe200010e0617 */
[----:B------:R-:W-:-:S02]  /*f4e0*/  SHF.R.U64 R27, R27, 0x3, RZ ;  /* 0x000000031b1b7819 */ /* 0x000fc400000012ff */
[----:B------:R-:W-:Y:S01]  /*f4f0*/  MOV R86, R20 ;  /* 0x0000001400567202 */ /* 0x000fe20000000f00 */
[----:B------:R-:W-:Y:S01]  /*f500*/  IMAD.U32 R21, RZ, RZ, UR7 ;  /* 0x00000007ff157e24 */ /* 0x000fe2000f8e00ff */
[----:B------:R-:W-:Y:S01]  /*f510*/  LOP3.LUT R34, R35, 0x380, RZ, 0xc0, !PT ;  /* 0x0000038023227812 */ /* 0x000fe200078ec0ff */
[----:B------:R-:W-:Y:S01]  /*f520*/  IMAD.U32 R21, RZ, RZ, UR5 ;  /* 0x00000005ff157e24 */ /* 0x000fe2000f8e00ff */
[----:B------:R-:W-:Y:S01]  /*f530*/  USHF.R.S32.HI UR5, URZ, 0x1f, UR44 ;  /* 0x0000001f3f057899 */ /* 0x000fe2000801142c */
[----:B------:R-:W-:Y:S01]  /*f540*/  LOP3.LUT R30, R27, R72, RZ, 0x3c, !PT ;  /* 0x000000481b1e7212 */ /* 0x000fe200078e3cff */
[----:B------:R-:W-:Y:S01]  /*f550*/  IMAD.X R27, RZ, RZ, R23, P4 ;  /* 0x000000ffff1b7224 */ /* 0x000fe200020e0617 */
[----:B------:R-:W-:Y:S01]  /*f560*/  SHF.R.U64 R34, R34, 0x3, RZ ;  /* 0x0000000322227819 */ /* 0x000fe200000012ff */
[----:B------:R-:W-:Y:S01]  /*f570*/  IMAD.U32 R20, RZ, RZ, UR6 ;  /* 0x00000006ff147e24 */ /* 0x000fe2000f8e00ff */
[----:B------:R-:W-:Y:S01]  /*f580*/  MOV R29, R8 ;  /* 0x00000008001d7202 */ /* 0x000fe20000000f00 */
[----:B------:R-:W-:Y:S01]  /*f590*/  ULDC.64 UR6, c[0x0][0xb40] ;  /* 0x0002d00000067ab9 */ /* 0x000fe20000000a00 */
[----:B------:R-:W-:-:S02]  /*f5a0*/  MOV R123, R10 ;  /* 0x0000000a007b7202 */ /* 0x000fc40000000f00 */
[----:B------:R-:W-:Y:S02]  /*f5b0*/  MOV R122, R12 ;  /* 0x0000000c007a7202 */ /* 0x000fe40000000f00 */
[----:B------:R-:W-:Y:S01]  /*f5c0*/  MOV R121, R14 ;  /* 0x0000000e00797202 */ /* 0x000fe20000000f00 */
[----:B------:R2:W-:Y:S01]  /*f5d0*/  STSM.16.M88.4 [R17], R4 ;  /* 0x0000000411007844 */ /* 0x0005e20000000200 */
[----:B------:R-:W-:Y:S02]  /*f5e0*/  F2FP.BF16.F32.PACK_AB R8, R41, R40 ;  /* 0x000000282908723e */ /* 0x000fe400000010ff */
[----:B------:R-:W-:Y:S02]  /*f5f0*/  F2FP.BF16.F32.PACK_AB R9, R43, R42 ;  /* 0x0000002a2b09723e */ /* 0x000fe400000010ff */
[----:B------:R-:W-:Y:S02]  /*f600*/  F2FP.BF16.F32.PACK_AB R10, R45, R44 ;  /* 0x0000002c2d0a723e */ /* 0x000fe400000010ff */
[----:B------:R-:W-:-:S02]  /*f610*/  F2FP.BF16.F32.PACK_AB R11, R47, R46 ;  /* 0x0000002e2f0b723e */ /* 0x000fc400000010ff */
[----:B------:R-:W-:Y:S01]  /*f620*/  LOP3.LUT R34, R34, R35, RZ, 0x3c, !PT ;  /* 0x0000002322227212 */ /* 0x000fe200078e3cff */
[--C-:B------:R-:W-:Y:S01]  /*f630*/  IMAD.X R35, RZ, RZ, R23.reuse, P6 ;  /* 0x000000ffff237224 */ /* 0x100fe200030e0617 */
[----:B------:R-:W-:Y:S02]  /*f640*/  MOV R72, R24 ;  /* 0x0000001800487202 */ /* 0x000fe40000000f00 */
[----:B------:R-:W-:Y:S02]  /*f650*/  F2FP.BF16.F32.PACK_AB R12, R49, R48 ;  /* 0x00000030310c723e */ /* 0x000fe400000010ff */
[----:B------:R-:W-:Y:S02]  /*f660*/  F2FP.BF16.F32.PACK_AB R13, R51, R50 ;  /* 0x00000032330d723e */ /* 0x000fe400000010ff */
[----:B--2---:R-:W-:Y:S01]  /*f670*/  F2FP.BF16.F32.PACK_AB R7, R124, R31 ;  /* 0x0000001f7c07723e */ /* 0x004fe200000010ff */
[--C-:B------:R-:W-:Y:S01]  /*f680*/  IMAD.X R31, RZ, RZ, R23.reuse, P5 ;  /* 0x000000ffff1f7224 */ /* 0x100fe200028e0617 */
[----:B------:R-:W-:Y:S01]  /*f690*/  F2FP.BF16.F32.PACK_AB R5, R126, R33 ;  /* 0x000000217e05723e */ /* 0x000fe200000010ff */
[----:B------:R-:W-:Y:S01]  /*f6a0*/  IMAD.X R33, RZ, RZ, R23, P3 ;  /* 0x000000ffff217224 */ /* 0x000fe200018e0617 */
[----:B------:R-:W-:-:S02]  /*f6b0*/  F2FP.BF16.F32.PACK_AB R4, R120, R3 ;  /* 0x000000037804723e */ /* 0x000fc400000010ff */
[----:B------:R-:W-:Y:S02]  /*f6c0*/  F2FP.BF16.F32.PACK_AB R6, R37, R36 ;  /* 0x000000242506723e */ /* 0x000fe400000010ff */
[----:B------:R-:W-:Y:S01]  /*f6d0*/  MOV R3, R30 ;  /* 0x0000001e00037202 */ /* 0x000fe20000000f00 */
[C---:B-1----:R-:W-:Y:S01]  /*f6e0*/  IMAD R30, R18.reuse, UR5, RZ ;  /* 0x00000005121e7c24 */ /* 0x042fe2000f8e02ff */
[----:B------:R-:W-:Y:S01]  /*f6f0*/  MOV R17, R26 ;  /* 0x0000001a00117202 */ /* 0x000fe20000000f00 */
[----:B------:R1:W-:Y:S01]  /*f700*/  STSM.16.M88.4 [R29], R4 ;  /* 0x000000041d007844 */ /* 0x0003e20000000200 */
[----:B------:R-:W-:Y:S02]  /*f710*/  F2FP.BF16.F32.PACK_AB R14, R53, R52 ;  /* 0x00000034350e723e */ /* 0x000fe400000010ff */
[----:B------:R-:W-:Y:S01]  /*f720*/  F2FP.BF16.F32.PACK_AB R15, R55, R54 ;  /* 0x00000036370f723e */ /* 0x000fe200000010ff */
[----:B------:R-:W-:Y:S01]  /*f730*/  STSM.16.M88.4 [R123], R8 ;  /* 0x000000087b007844 */ /* 0x000fe20000000200 */
[----:B------:R-:W-:Y:S01]  /*f740*/  MOV R32, R32 ;  /* 0x0000002000207202 */ /* 0x000fe20000000f00 */
[----:B------:R-:W-:Y:S01]  /*f750*/  IMAD R33, R19, UR44, R30 ;  /* 0x0000002c13217c24 */ /* 0x000fe2000f8e021e */
[----:B------:R-:W-:Y:S01]  /*f760*/  F2FP.BF16.F32.PACK_AB R24, R57, R56 ;  /* 0x000000383918723e */ /* 0x000fe200000010ff */
[----:B------:R-:W-:Y:S01]  /*f770*/  STSM.16.M88.4 [R122], R12 ;  /* 0x0000000c7a007844 */ /* 0x000fe20000000200 */
[----:B------:R-:W-:Y:S01]  /*f780*/  F2FP.BF16.F32.PACK_AB R25, R59, R58 ;  /* 0x0000003a3b19723e */ /* 0x000fe200000010ff */
[----:B------:R-:W-:Y:S01]  /*f790*/  IMAD.WIDE.U32 R18, R18, UR44, R20 ;  /* 0x0000002c12127c25 */ /* 0x000fe2000f8e0014 */
[----:B------:R-:W-:-:S02]  /*f7a0*/  F2FP.BF16.F32.PACK_AB R26, R61, R60 ;  /* 0x0000003c3d1a723e */ /* 0x000fc400000010ff */
[----:B------:R-:W-:Y:S02]  /*f7b0*/  F2FP.BF16.F32.PACK_AB R27, R63, R62 ;  /* 0x0000003e3f1b723e */ /* 0x000fe400000010ff */
[----:B------:R-:W-:Y:S02]  /*f7c0*/  F2FP.BF16.F32.PACK_AB R80, R81, R80 ;  /* 0x000000505150723e */ /* 0x000fe400000010ff */
[----:B-1----:R-:W-:Y:S01]  /*f7d0*/  F2FP.BF16.F32.PACK_AB R4, R65, R64 ;  /* 0x000000404104723e */ /* 0x002fe200000010ff */
[----:B------:R-:W-:Y:S01]  /*f7e0*/  STSM.16.M88.4 [R121], R24 ;  /* 0x0000001879007844 */ /* 0x000fe20000000200 */
[----:B------:R-:W-:Y:S02]  /*f7f0*/  F2FP.BF16.F32.PACK_AB R5, R67, R66 ;  /* 0x000000424305723e */ /* 0x000fe400000010ff */
[----:B------:R-:W-:Y:S02]  /*f800*/  F2FP.BF16.F32.PACK_AB R6, R69, R68 ;  /* 0x000000444506723e */ /* 0x000fe400000010ff */
[----:B------:R-:W-:-:S02]  /*f810*/  F2FP.BF16.F32.PACK_AB R7, R71, R70 ;  /* 0x000000464707723e */ /* 0x000fc400000010ff */
[----:B------:R-:W-:Y:S02]  /*f820*/  F2FP.BF16.F32.PACK_AB R28, R73, R28 ;  /* 0x0000001c491c723e */ /* 0x000fe400000010ff */
[----:B------:R-:W-:Y:S01]  /*f830*/  F2FP.BF16.F32.PACK_AB R29, R75, R74 ;  /* 0x0000004a4b1d723e */ /* 0x000fe200000010ff */
[----:B------:R1:W-:Y:S01]  /*f840*/  STSM.16.M88.4 [R87], R4 ;  /* 0x0000000457007844 */ /* 0x0003e20000000200 */
        /* <DEDUP_REMOVED lines=15> */
[----:B------:R-:W-:Y:S02]  /*f940*/  MOV R34, R34 ;  /* 0x0000002200227202 */ /* 0x000fe40000000f00 */
        /* <DEDUP_REMOVED lines=11> */
[----:B-1----:R-:W-:Y:S02]  /*fa00*/  SHF.R.S32.HI R5, RZ, 0x1f, R125 ;  /* 0x0000001fff057819 */ /* 0x002fe4000001147d */
[C---:B------:R-:W-:Y:S01]  /*fa10*/  IADD3 R6, P2, R125.reuse, R18, RZ ;  /* 0x000000127d067210 */ /* 0x040fe20007f5e0ff */
[----:B------:R-:W-:Y:S01]  /*fa20*/  STSM.16.M88.4 [R32], R112 ;  /* 0x0000007020007844 */ /* 0x000fe20000000200 */
[----:B------:R-:W-:-:S02]  /*fa30*/  ISETP.GE.OR P0, PT, R125, UR10, P0 ;  /* 0x0000000a7d007c0c */ /* 0x000fc40008706670 */
        /* <DEDUP_REMOVED lines=8> */
[----:B------:R-:W-:-:S04]  /*fac0*/  LEA R4, P2, R6, UR6, 0x2 ;  /* 0x0000000606047c11 */ /* 0x000fc8000f8410ff */
[----:B------:R-:W-:Y:S02]  /*fad0*/  LEA.HI.X R5, R6, UR7, R5, 0x2, P2 ;  /* 0x0000000706057c11 */ /* 0x000fe400090f1405 */
[----:B------:R-:W1:Y:S04]  /*fae0*/  SHFL.IDX PT, R6, R204, RZ, 0x1f ;  /* 0x00001fffcc067589 */ /* 0x000e6800000e0000 */
        /* <DEDUP_REMOVED lines=16> */
[----:B------:R-:W-:-:S05]  /*fbf0*/  UMOV UR8, 0x40 ;  /* 0x0000004000087882 */ /* 0x000fca0000000000 */
        /* <DEDUP_REMOVED lines=13> */
.L_x_3800:
[----:B------:R-:W-:Y:S05]  /*fcd0*/  BSYNC B0 ;  /* 0x0000000000007941 */ /* 0x000fea0003800000 */
.L_x_3799:
[----:B------:R-:W-:Y:S05]  /*fce0*/  BRA `(.L_x_3798) ;  /* 0x00000008004c7947 */ /* 0x000fea0003800000 */
.L_x_3797:
[----:B------:R-:W1:Y:S01]  /*fcf0*/  LDC R12, c[0x0][0xdac] ;  /* 0x00036b00ff0c7b82 */ /* 0x000e620000000800 */
[----:B------:R-:W-:Y:S01]  /*fd00*/  ISETP.GT.AND P0, PT, R206, 0x7f, PT ;  /* 0x0000007fce00780c */ /* 0x000fe20003f04270 */
[----:B------:R-:W-:Y:S01]  /*fd10*/  USHF.R.S32.HI UR6, URZ, 0x1f, UR43 ;  /* 0x0000001f3f067899 */ /* 0x000fe2000801142b */
[----:B------:R-:W-:Y:S01]  /*fd20*/  BSSY B0, `(.L_x_3801) ;  /* 0x000001b000007945 */ /* 0x000fe20003800000 */
[----:B------:R-:W-:Y:S01]  /*fd30*/  USHF.R.S32.HI UR7, URZ, 0x1f, UR44 ;  /* 0x0000001f3f077899 */ /* 0x000fe2000801142c */
[----:B------:R-:W-:-:S03]  /*fd40*/  SHF.R.S32.HI R193, RZ, 0x1f, R192 ;  /* 0x0000001fffc17819 */ /* 0x000fc600000114c0 */
[----:B------:R-:W2:Y:S08]  /*fd50*/  LDC.64 R6, c[0x0][0xae0] ;  /* 0x0002b800ff067b82 */ /* 0x000eb00000000a00 */
[----:B------:R-:W3:Y:S01]  /*fd60*/  LDC.64 R8, c[0x0][0xae8] ;  /* 0x0002ba00ff087b82 */ /* 0x000ee20000000a00 */
[----:B------:R-:W-:Y:S05]  /*fd70*/  @P0 BRA `(.L_x_3802) ;  /* 0x0000000000540947 */ /* 0x000fea0003800000 */
[----:B------:R-:W4:Y:S01]  /*fd80*/  S2R R0, SR_TID.X ;  /* 0x0000000000007919 */ /* 0x000f220000002100 */
[----:B------:R-:W-:Y:S01]  /*fd90*/  ULDC UR5, c[0x0][0xa88] ;  /* 0x0002a20000057ab9 */ /* 0x000fe20000000800 */
[----:B----4-:R-:W-:-:S04]  /*fda0*/  IADD3 R2, R200, -0x80, R0 ;  /* 0xffffff80c8027810 */ /* 0x010fc80007ffe000 */
[----:B------:R-:W-:-:S13]  /*fdb0*/  ISETP.GE.AND P0, PT, R2, UR5, PT ;  /* 0x0000000502007c0c */ /* 0x000fda000bf06270 */
[----:B------:R-:W-:Y:S05]  /*fdc0*/  @P0 BRA `(.L_x_3802) ;  /* 0x0000000000400947 */ /* 0x000fea0003800000 */
[----:B------:R-:W4:Y:S01]  /*fdd0*/  LDC.64 R4, c[0x0][0xb70] ;  /* 0x0002dc00ff047b82 */ /* 0x000f220000000a00 */
[----:B------:R-:W-:Y:S01]  /*fde0*/  SHF.R.S32.HI R3, RZ, 0x1f, R2 ;  /* 0x0000001fff037819 */ /* 0x000fe20000011402 */
[----:B------:R-:W-:-:S06]  /*fdf0*/  ULDC.64 UR8, c[0x0][0xb40] ;  /* 0x0002d00000087ab9 */ /* 0x000fcc0000000a00 */
[----:B------:R-:W5:Y:S01]  /*fe00*/  LDC.64 R10, c[0x0][0xb78] ;  /* 0x0002de00ff0a7b82 */ /* 0x000f620000000a00 */
[C---:B----4-:R-:W-:Y:S02]  /*fe10*/  IMAD R0, R4.reuse, UR6, RZ ;  /* 0x0000000604007c24 */ /* 0x050fe4000f8e02ff */
[----:B------:R-:W-:-:S04]  /*fe20*/  IMAD.WIDE.U32 R2, R4, UR43, R2 ;  /* 0x0000002b04027c25 */ /* 0x000fc8000f8e0002 */
[----:B------:R-:W-:Y:S02]  /*fe30*/  IMAD R5, R5, UR43, R0 ;  /* 0x0000002b05057c24 */ /* 0x000fe4000f8e0200 */
[C---:B-----5:R-:W-:Y:S02]  /*fe40*/  IMAD R0, R10.reuse, UR7, RZ ;  /* 0x000000070a007c24 */ /* 0x060fe4000f8e02ff */
[----:B------:R-:W-:Y:S02]  /*fe50*/  IMAD.IADD R3, R3, 0x1, R5 ;  /* 0x0000000103037824 */ /* 0x000fe400078e0205 */
[----:B------:R-:W-:Y:S02]  /*fe60*/  IMAD R5, R11, UR44, R0 ;  /* 0x0000002c0b057c24 */ /* 0x000fe4000f8e0200 */
[----:B------:R-:W-:-:S04]  /*fe70*/  IMAD.WIDE.U32 R2, R10, UR44, R2 ;  /* 0x0000002c0a027c25 */ /* 0x000fc8000f8e0002 */
[----:B------:R-:W-:Y:S01]  /*fe80*/  IMAD.IADD R3, R3, 0x1, R5 ;  /* 0x0000000103037824 */ /* 0x000fe200078e0205 */
[----:B------:R-:W-:-:S04]  /*fe90*/  LEA R4, P0, R2, UR8, 0x2 ;  /* 0x0000000802047c11 */ /* 0x000fc8000f8010ff */
[----:B------:R-:W-:Y:S01]  /*fea0*/  LEA.HI.X R5, R2, UR9, R3, 0x2, P0 ;  /* 0x0000000902057c11 */ /* 0x000fe200080f1403 */
[----:B------:R-:W-:-:S05]  /*feb0*/  IMAD.MOV.U32 R3, RZ, RZ, -0x800000 ;  /* 0xff800000ff037424 */ /* 0x000fca00078e00ff */
[----:B------:R4:W-:Y:S03]  /*fec0*/  STG.E desc[UR60][R4.64], R3 ;  /* 0x0000000304007986 */ /* 0x0009e6000c10193c */
.L_x_3802:
[----:B------:R-:W-:Y:S05]  /*fed0*/  BSYNC B0 ;  /* 0x0000000000007941 */ /* 0x000fea0003800000 */
.L_x_3801:
[----:B------:R-:W-:Y:S01]  /*fee0*/  R2UR UR8, R198 ;  /* 0x00000000c60872ca */ /* 0x000fe200000e0000 */
[----:B------:R-:W-:Y:S01]  /*fef0*/  ULDC UR5, c[0x0][0xa88] ;  /* 0x0002a20000057ab9 */ /* 0x000fe20000000800 */
[C---:B--2---:R-:W-:Y:S01]  /*ff00*/  IMAD R0, R6.reuse, UR6, RZ ;  /* 0x0000000606007c24 */ /* 0x044fe2000f8e02ff */
[----:B------:R-:W-:Y:S01]  /*ff10*/  UIADD3 UR42, -UR42, UR5, URZ ;  /* 0x000000052a2a7290 */ /* 0x000fe2000fffe13f */
[----:B----4-:R-:W-:Y:S01]  /*ff20*/  IMAD.WIDE.U32 R2, R6, UR43, R192 ;  /* 0x0000002b06027c25 */ /* 0x010fe2000f8e00c0 */
[----:B------:R-:W-:Y:S01]  /*ff30*/  SHF.R.S32.HI R197, RZ, 0x1f, R196 ;  /* 0x0000001fffc57819 */ /* 0x000fe200000114c4 */
[----:B------:R-:W-:Y:S02]  /*ff40*/  BSSY B0, `(.L_x_3803) ;  /* 0x0000025000007945 */ /* 0x000fe40003800000 */
[----:B------:R-:W-:Y:S01]  /*ff50*/  IMAD R5, R7, UR43, R0 ;  /* 0x0000002b07057c24 */ /* 0x000fe2000f8e0200 */
[C---:B------:R-:W-:Y:S01]  /*ff60*/  ISETP.GE.AND P3, PT, R196.reuse, UR42, PT ;  /* 0x0000002ac4007c0c */ /* 0x040fe2000bf66270 */
[----:B------:R-:W-:-:S02]  /*ff70*/  VIADD R0, R196, 0x40 ;  /* 0x00000040c4007836 */ /* 0x000fc40000000000 */
[----:B------:R-:W-:Y:S01]  /*ff80*/  VIADD R4, R196, 0x20 ;  /* 0x00000020c4047836 */ /* 0x000fe20000000000 */
[----:B------:R-:W-:Y:S01]  /*ff90*/  ULOP3.LUT UR5, URZ, UR8, URZ, 0x33, !UPT ;  /* 0x000000083f057292 */ /* 0x000fe2000f8e333f */
[----:B------:R-:W-:Y:S01]  /*ffa0*/  IMAD.IADD R3, R3, 0x1, R5 ;  /* 0x0000000103037824 */ /* 0x000fe200078e0205 */
[----:B------:R-:W-:Y:S01]  /*ffb0*/  ISETP.GE.AND P1, PT, R0, UR42, PT ;  /* 0x0000002a00007c0c */ /* 0x000fe2000bf26270 */
[----:B---3--:R-:W-:Y:S01]  /*ffc0*/  IMAD R0, R8, UR7, RZ ;  /* 0x0000000708007c24 */ /* 0x008fe2000f8e02ff */
[----:B------:R-:W-:Y:S01]  /*ffd0*/  ISETP.GE.AND P0, PT, R4, UR42, PT ;  /* 0x0000002a04007c0c */ /* 0x000fe2000bf06270 */
[----:B------:R-:W-:Y:S02]  /*ffe0*/  VIADD R4, R196, 0x60 ;  /* 0x00000060c4047836 */ /* 0x000fe40000000000 */
[----:B------:R-:W-:Y:S02]  /*fff0*/  IMAD R9, R9, UR44, R0 ;  /* 0x0000002c09097c24 */ /* 0x000fe4000f8e0200 */
[----:B-1----:R-:W-:Y:S01]  /*10000*/  VIADD R5, R12, UR5 ;  /* 0x000000050c057c36 */ /* 0x002fe20008000000 */
[----:B------:R-:W-:Y:S01]  /*10010*/  ISETP.GE.AND P2, PT, R4, UR42, PT ;  /* 0x0000002a04007c0c */ /* 0x000fe2000bf46270 */
[----:B------:R-:W-:-:S04]  /*10020*/  IMAD.WIDE.U32 R6, R8, UR44, R2 ;  /* 0x0000002c08067c25 */ /* 0x000fc8000f8e0002 */
[----:B------:R-:W-:-:S04]  /*10030*/  IMAD.WIDE R4, R5, 0x80, R196 ;  /* 0x0000008005047825 */ /* 0x000fc800078e02c4 */
[----:B------:R-:W-:Y:S01]  /*10040*/  IMAD.IADD R11, R7, 0x1, R9 ;  /* 0x00000001070b7824 */ /* 0x000fe200078e0209 */
[----:B------:R-:W-:Y:S06]  /*10050*/  @P3 BRA `(.L_x_3804) ;  /* 0x00000000004c3947 */ /* 0x000fec0003800000 */
[----:B------:R-:W-:Y:S01]  /*10060*/  ULDC.64 UR6, c[0x0][0xad8] ;  /* 0x0002b60000067ab9 */ /* 0x000fe20000000a00 */
        /* <DEDUP_REMOVED lines=8> */
[----:B------:R-:W-:Y:S02]  /*100f0*/  IMAD.MOV.U32 R3, RZ, RZ, R11 ;  /* 0x000000ffff037224 */ /* 0x000fe400078e000b */
        /* <DEDUP_REMOVED lines=9> */
.L_x_3804:
[----:B------:R-:W-:Y:S05]  /*10190*/  BSYNC B0 ;  /* 0x0000000000007941 */ /* 0x000fea0003800000 */
.L_x_3803:
[----:B------:R-:W-:Y:S04]  /*101a0*/  BSSY B0, `(.L_x_3805) ;  /* 0x0000017000007945 */ /* 0x000fe80003800000 */
[----:B------:R-:W-:Y:S05]  /*101b0*/  @P0 BRA `(.L_x_3806) ;  /* 0x0000000000540947 */ /* 0x000fea0003800000 */
[----:B-1----:R-:W-:Y:S01]  /*101c0*/  IADD3 R9, P0, R4, 0x20, RZ ;  /* 0x0000002004097810 */ /* 0x002fe20007f1e0ff */
        /* <DEDUP_REMOVED lines=20> */
.L_x_3806:
[----:B------:R-:W-:Y:S05]  /*10310*/  BSYNC B0 ;  /* 0x0000000000007941 */ /* 0x000fea0003800000 */
.L_x_3805:
[----:B------:R-:W-:Y:S04]  /*10320*/  BSSY B0, `(.L_x_3807) ;  /* 0x0000017000007945 */ /* 0x000fe80003800000 */
[----:B------:R-:W-:Y:S05]  /*10330*/  @P1 BRA `(.L_x_3808) ;  /* 0x0000000000541947 */ /* 0x000fea0003800000 */
[----:B-12---:R-:W-:Y:S01]  /*10340*/  IADD3 R9, P0, R4, 0x40, RZ ;  /* 0x0000004004097810 */ /* 0x006fe20007f1e0ff */
        /* <DEDUP_REMOVED lines=20> */
.L_x_3808:
[----:B------:R-:W-:Y:S05]  /*10490*/  BSYNC B0 ;  /* 0x0000000000007941 */ /* 0x000fea0003800000 */
.L_x_3807:
        /* <DEDUP_REMOVED lines=23> */
.L_x_3809:
[----:B------:R-:W-:Y:S05]  /*10610*/  BSYNC B0 ;  /* 0x0000000000007941 */ /* 0x000fea0003800000 */
.L_x_3798:
[----:B------:R-:W5:Y:S02]  /*10620*/  LDC R0, c[0x0][0xda8] ;  /* 0x00036a00ff007b82 */ /* 0x000f640000000800 */
[----:B-----5:R-:W-:-:S13]  /*10630*/  ISETP.LE.AND P0, PT, R0, UR4, PT ;  /* 0x0000000400007c0c */ /* 0x020fda000bf03270 */
[----:B------:R-:W-:Y:S05]  /*10640*/  @!P0 BRA `(.L_x_3810) ;  /* 0xffffff0400e88947 */ /* 0x000fea000383ffff */
[----:B------:R-:W-:Y:S05]  /*10650*/  EXIT ;  /* 0x000000000000794d */ /* 0x000fea0003800000 */
.L_x_3716:
        /* <DEDUP_REMOVED lines=8> */
[----:B------:R-:W-:Y:S02]  /*106e0*/  IMAD.MOV.U32 R16, RZ, RZ, RZ ;  /* 0x000000ffff107224 */ /* 0x000fe400078e00ff */
[----:B------:R-:W-:-:S04]  /*106f0*/  IMAD.MOV.U32 R17, RZ, RZ, 0x1 ;  /* 0x00000001ff117424 */ /* 0x000fc800078e00ff */
[----:B------:R-:W1:Y:S02]  /*10700*/  LDC R0, c[0x0][0xda8] ;  /* 0x00036a00ff007b82 */ /* 0x000e640000000800 */
[----:B-1----:R-:W-:-:S13]  /*10710*/  ISETP.LE.AND P0, PT, R0, UR4, PT ;  /* 0x0000000400007c0c */ /* 0x002fda000bf03270 */
[----:B------:R-:W-:Y:S05]  /*10720*/  @P0 BRA `(.L_x_3811) ;  /* 0x00000030004c0947 */ /* 0x000fea0003800000 */
[----:B------:R-:W-:Y:S01]  /*10730*/  IMAD.U32 R19, RZ, RZ, UR4 ;  /* 0x00000004ff137e24 */ /* 0x000fe2000f8e00ff */
[----:B------:R-:W-:Y:S01]  /*10740*/  ULDC UR48, c[0x0][0xc] ;  /* 0x0000030000307ab9 */ /* 0x000fe20000000800 */
[----:B------:R-:W-:Y:S01]  /*10750*/  IMAD.MOV.U32 R17, RZ, RZ, 0x1 ;  /* 0x00000001ff117424 */ /* 0x000fe200078e00ff */
[----:B------:R-:W-:Y:S01]  /*10760*/  ULDC.64 UR44, c[0x0][0x198] ;  /* 0x00006600002c7ab9 */ /* 0x000fe20000000a00 */
[----:B------:R-:W-:Y:S01]  /*10770*/  IMAD.MOV.U32 R16, RZ, RZ, RZ ;  /* 0x000000ffff107224 */ /* 0x000fe200078e00ff */
[----:B------:R-:W-:-:S06]  /*10780*/  UMOV UR47, URZ ;  /* 0x0000003f002f7c82 */ /* 0x000fcc0008000000 */
.L_x_3865:
        /* <DEDUP_REMOVED lines=21> */
.L_x_3812:
[----:B------:R-:W-:Y:S01]  /*108e0*/  ULDC UR9, c[0x0][0xdc4] ;  /* 0x0003710000097ab9 */ /* 0x000fe20000000800 */
[----:B------:R-:W-:Y:S01]  /*108f0*/  UMOV UR6, UR7 ;  /* 0x0000000700067c82 */ /* 0x000fe20008000000 */
[----:B------:R-:W-:-:S11]  /*10900*/  UISETP.NE.AND UP0, UPT, UR9, 0x1, UPT ;  /* 0x000000010900788c */ /* 0x000fd6000bf05270 */
[----:B------:R-:W-:Y:S02]  /*10910*/  @UP0 ULDC.64 UR10, c[0x0][0xdc8] ;  /* 0x00037200000a0ab9 */ /* 0x000fe40000000a00 */
[----:B------:R-:W-:-:S04]  /*10920*/  UIMAD.WIDE.U32 UR4, UR7, UR10, URZ ;  /* 0x0000000a070472a5 */ /* 0x000fc8000f8e003f */
[----:B------:R-:W-:-:S04]  /*10930*/  @UP0 USHF.R.U32.HI UR6, URZ, UR11, UR5 ;  /* 0x0000000b3f060299 */ /* 0x000fc80008011605 */
[----:B------:R-:W-:-:S12]  /*10940*/  UIMAD UR4, UR6, UR9, URZ ;  /* 0x00000009060472a4 */ /* 0x000fd8000f8e023f */
.L_x_3813:
[----:B------:R-:W-:Y:S01]  /*10950*/  ULDC.64 UR12, c[0x0][0x3f8] ;  /* 0x0000fe00000c7ab9 */ /* 0x000fe20000000a00 */
[----:B------:R-:W-:Y:S02]  /*10960*/  UIADD3 UR9, UR7, -UR4, URZ ;  /* 0x8000000407097290 */ /* 0x000fe4000fffe03f */
[----:B------:R-:W-:Y:S02]  /*10970*/  UISETP.NE.U32.AND UP0, UPT, UR12, URZ, UPT ;  /* 0x0000003f0c00728c */ /* 0x000fe4000bf05070 */
[----:B------:R-:W-:Y:S01]  /*10980*/  ULOP3.LUT UR10, URZ, UR6, URZ, 0x33, !UPT ;  /* 0x000000063f0a7292 */ /* 0x000fe2000f8e333f */
[----:B------:R-:W-:Y:S01]  /*10990*/  ULDC UR12, c[0x0][0xdb8] ;  /* 0x00036e00000c7ab9 */ /* 0x000fe20000000800 */
[----:B------:R-:W-:Y:S01]  /*109a0*/  ULDC.64 UR4, c[0x0][0x9e0] ;  /* 0x0002780000047ab9 */ /* 0x000fe20000000a00 */
[----:B------:R-:W-:Y:S02]  /*109b0*/  UISETP.NE.AND UP1, UPT, UR12, 0x1, UPT ;  /* 0x000000010c00788c */ /* 0x000fe4000bf25270 */
[----:B------:R-:W-:Y:S01]  /*109c0*/  UISETP.NE.AND.EX UP0, UPT, UR13, URZ, UPT, UP0 ;  /* 0x0000003f0d00728c */ /* 0x000fe2000bf05300 */
[----:B------:R-:W-:-:S02]  /*109d0*/  ULDC UR11, c[0x0][0xdc4] ;  /* 0x00037100000b7ab9 */ /* 0x000fc40000000800 */
[----:B------:R-:W-:Y:S01]  /*109e0*/  ULDC UR13, c[0x0][0xdac] ;  /* 0x00036b00000d7ab9 */ /* 0x000fe20000000800 */
[----:B------:R-:W-:Y:S02]  /*109f0*/  UISETP.GE.AND UP2, UPT, UR5, 0x1, UPT ;  /* 0x000000010500788c */ /* 0x000fe4000bf46270 */
[----:B------:R-:W-:Y:S02]  /*10a00*/  UIMAD UR11, UR8, UR11, UR9 ;  /* 0x0000000b080b72a4 */ /* 0x000fe4000f8e0209 */
[----:B------:R-:W-:Y:S01]  /*10a10*/  UIADD3 UR10, UR10, UR13, URZ ;  /* 0x0000000d0a0a7290 */ /* 0x000fe2000fffe03f */
[----:B------:R-:W-:Y:S01]  /*10a20*/  @UP1 ULDC UR8, c[0x0][0xdbc] ;  /* 0x00036f0000081ab9 */ /* 0x000fe20000000800 */
[----:B------:R-:W-:Y:S01]  /*10a30*/  PLOP3.LUT P1, PT, PT, PT, UP2, 0x80, 0x0 ;  /* 0x000000000000781c */ /* 0x000fe20003f2f028 */
[----:B------:R-:W-:Y:S02]  /*10a40*/  UIMAD.WIDE.U32 UR8, UR11, UR8, URZ ;  /* 0x000000080b0872a5 */ /* 0x000fe4000f8e003f */
[----:B------:R-:W-:Y:S01]  /*10a50*/  USHF.L.U32 UR41, UR10, 0x7, URZ ;  /* 0x000000070a297899 */ /* 0x000fe2000800063f */
        /* <DEDUP_REMOVED lines=23> */
.L_x_3815:
[----:B------:R-:W-:-:S11]  /*10bd0*/  UISETP.NE.AND UP0, UPT, UR5, 0x1, UPT ;  /* 0x000000010500788c */ /* 0x000fd6000bf05270 */
[----:B------:R-:W-:Y:S02]  /*10be0*/  @UP0 ULDC.64 UR12, c[0x0][0x9e8] ;  /* 0x00027a00000c0ab9 */ /* 0x000fe40000000a00 */
[----:B------:R-:W-:-:S04]  /*10bf0*/  UIMAD.WIDE.U32 UR8, UR10, UR12, URZ ;  /* 0x0000000c0a0872a5 */ /* 0x000fc8000f8e003f */
[----:B------:R-:W-:-:S12]  /*10c00*/  @UP0 USHF.R.U32.HI UR10, URZ, UR13, UR9 ;  /* 0x0000000d3f0a0299 */ /* 0x000fd80008011609 */
.L_x_3816:
[----:B------:R-:W-:-:S04]  /*10c10*/  UIMAD UR10, UR10, UR5, UR5 ;  /* 0x000000050a0a72a4 */ /* 0x000fc8000f8e0205 */
[----:B------:R-:W-:-:S04]  /*10c20*/  UISETP.LT.AND UP0, UPT, UR4, UR10, UPT ;  /* 0x0000000a0400728c */ /* 0x000fc8000bf01270 */
[----:B------:R-:W-:-:S12]  /*10c30*/  USEL UR4, UR4, UR10, UP0 ;  /* 0x0000000a04047287 */ /* 0x000fd80008000000 */
.L_x_3814:
[----:B------:R-:W-:Y:S02]  /*10c40*/  UIMAD UR8, UR14, UR6, 0x5f ;  /* 0x0000005f0e0874a4 */ /* 0x000fe4000f8e0206 */
[----:B------:R-:W-:Y:S02]  /*10c50*/  UIADD3 UR10, UR4, 0x5f, URZ ;  /* 0x0000005f040a7890 */ /* 0x000fe4000fffe03f */
[----:B------:R-:W-:Y:S02]  /*10c60*/  UIMAD.WIDE UR8, UR8, 0x2aaaaaab, URZ ;  /* 0x2aaaaaab080878a5 */ /* 0x000fe4000f8e023f */
[----:B------:R-:W-:Y:S02]  /*10c70*/  UIMAD.WIDE UR10, UR10, 0x2aaaaaab, URZ ;  /* 0x2aaaaaab0a0a78a5 */ /* 0x000fe4000f8e023f */
[----:B------:R-:W-:Y:S02]  /*10c80*/  USHF.R.U32.HI UR8, URZ, 0x1f, UR9 ;  /* 0x0000001f3f087899 */ /* 0x000fe40008011609 */
[----:B------:R-:W-:-:S02]  /*10c90*/  USHF.R.U32.HI UR4, URZ, 0x1f, UR11 ;  /* 0x0000001f3f047899 */ /* 0x000fc4000801160b */
[----:B------:R-:W-:Y:S02]  /*10ca0*/  UIADD3 UR7, UR41, -UR7, URZ ;  /* 0x8000000729077290 */ /* 0x000fe4000fffe03f */
[----:B------:R-:W-:Y:S02]  /*10cb0*/  ULEA.HI.SX32 UR9, UR9, UR8, 0x1c ;  /* 0x0000000809097291 */ /* 0x000fe4000f8fe23f */
[----:B------:R-:W-:Y:S02]  /*10cc0*/  ULEA.HI.SX32 UR4, UR11, UR4, 0x1c ;  /* 0x000000040b047291 */ /* 0x000fe4000f8fe23f */
[----:B------:R-:W-:Y:S02]  /*10cd0*/  UIMAD UR7, UR14, UR6, UR7 ;  /* 0x000000060e0772a4 */ /* 0x000fe4000f8e0207 */
[----:B------:R-:W-:Y:S01]  /*10ce0*/  UISETP.LT.AND UP0, UPT, UR9, UR4, UPT ;  /* 0x000000040900728c */ /* 0x000fe2000bf01270 */
[----:B------:R-:W-:Y:S02]  /*10cf0*/  ULDC UR8, c[0x0][0x9dc] ;  /* 0x0002770000087ab9 */ /* 0x000fe40000000800 */
[----:B------:R-:W-:-:S02]  /*10d00*/  UIADD3 UR8, UR7, -UR8, URZ ;  /* 0x8000000807087290 */ /* 0x000fc4000fffe03f */
[----:B------:R-:W-:Y:S01]  /*10d10*/  USEL UR46, UR9, UR4, UP0 ;  /* 0x00000004092e7287 */ /* 0x000fe20008000000 */
[----:B------:R-:W-:Y:S11]  /*10d20*/  @!P1 BRA `(.L_x_3817) ;  /* 0x0000000000489947 */ /* 0x000ff60003800000 */
        /* <DEDUP_REMOVED lines=11> */
.L_x_3818:
[----:B------:R-:W-:-:S11]  /*10de0*/  UISETP.NE.AND UP0, UPT, UR5, 0x1, UPT ;  /* 0x000000010500788c */ /* 0x000fd6000bf05270 */
[----:B------:R-:W-:Y:S02]  /*10df0*/  @UP0 ULDC.64 UR10, c[0x0][0x9e8] ;  /* 0x00027a00000a0ab9 */ /* 0x000fe40000000a00 */
[----:B------:R-:W-:-:S04]  /*10e00*/  UIMAD.WIDE.U32 UR6, UR4, UR10, URZ ;  /* 0x0000000a040672a5 */ /* 0x000fc8000f8e003f */
[----:B------:R-:W-:-:S12]  /*10e10*/  @UP0 USHF.R.U32.HI UR4, URZ, UR11, UR7 ;  /* 0x0000000b3f040299 */ /* 0x000fd80008011607 */
.L_x_3819:
[----:B------:R-:W-:-:S04]  /*10e20*/  UIMAD UR4, UR4, UR5, URZ ;  /* 0x00000005040472a4 */ /* 0x000fc8000f8e023f */
[----:B------:R-:W-:-:S04]  /*10e30*/  UISETP.LT.AND UP0, UPT, UR8, UR4, UPT ;  /* 0x000000040800728c */ /* 0x000fc8000bf01270 */
[----:B------:R-:W-:-:S12]  /*10e40*/  USEL UR8, UR8, UR4, !UP0 ;  /* 0x0000000408087287 */ /* 0x000fd8000c000000 */
.L_x_3817:
[----:B------:R-:W-:Y:S01]  /*10e50*/  UIMAD.WIDE UR4, UR8, 0x2aaaaaab, URZ ;  /* 0x2aaaaaab080478a5 */ /* 0x000fe2000f8e023f */
[----:B------:R-:W-:Y:S03]  /*10e60*/  BSSY B6, `(.L_x_3820) ;  /* 0x000028e000067945 */ /* 0x000fe60003800000 */
[----:B------:R-:W-:-:S04]  /*10e70*/  USHF.R.U32.HI UR4, URZ, 0x1f, UR5 ;  /* 0x0000001f3f047899 */ /* 0x000fc80008011605 */
[----:B------:R-:W-:-:S04]  /*10e80*/  ULEA.HI.SX32 UR4, UR5, UR4, 0x1c ;  /* 0x0000000405047291 */ /* 0x000fc8000f8fe23f */
        /* <DEDUP_REMOVED lines=23> */
.L_x_3821:
        /* <DEDUP_REMOVED lines=22> */
[----:B-1----:R-:W-:Y:S05]  /*11160*/  CALL.ABS.NOINC R2 ;  /* 0x0000000002007343 */ /* 0x002fea0003c00000 */
.L_x_3823:
        /* <DEDUP_REMOVED lines=12> */
[----:B------:R-:W-:-:S02]  /*11230*/  IMAD.U32 R7, RZ, RZ, UR9 ;  /* 0x00000009ff077e24 */ /* 0x000fc4000f8e00ff */
[----:B------:R-:W-:Y:S02]  /*11240*/  IMAD.U32 R10, RZ, RZ, UR4 ;  /* 0x00000004ff0a7e24 */ /* 0x000fe4000f8e00ff */
[----:B------:R-:W-:Y:S02]  /*11250*/  IMAD.U32 R11, RZ, RZ, UR5 ;  /* 0x00000005ff0b7e24 */ /* 0x000fe4000f8e00ff */
[----:B------:R-:W-:Y:S02]  /*11260*/  IMAD.MOV.U32 R8, RZ, RZ, 0x70 ;  /* 0x00000070ff087424 */ /* 0x000fe400078e00ff */
[----:B------:R-:W-:Y:S02]  /*11270*/  IMAD.MOV.U32 R12, RZ, RZ, 0x1 ;  /* 0x00000001ff0c7424 */ /* 0x000fe400078e00ff */
[----:B-1----:R-:W-:-:S07]  /*11280*/  IMAD.MOV.U32 R13, RZ, RZ, RZ ;  /* 0x000000ffff0d7224 */ /* 0x002fce00078e00ff */
[----:B------:R-:W-:-:S07]  /*11290*/  LEPC R20, `(.L_x_3825) ;  /* 0x000000001014794e */ /* 0x000fce0000000000 */
[----:B--2---:R-:W-:Y:S05]  /*112a0*/  CALL.ABS.NOINC R2 ;  /* 0x0000000002007343 */ /* 0x004fea0003c00000 */
.L_x_3825:
[----:B------:R1:W2:Y:S01]  /*112b0*/  LDC.64 R2, c[0x4][R18] ;  /* 0x0100000012027b82 */ /* 0x0002a20000000a00 */
[----:B------:R-:W-:Y:S01]  /*112c0*/  ULDC.64 UR6, c[0x4][0x1b8] ;  /* 0x01006e0000067ab9 */ /* 0x000fe20000000a00 */
[----:B------:R-:W-:Y:S01]  /*112d0*/  ULDC.64 UR8, c[0x4][0x1c0] ;  /* 0x0100700000087ab9 */ /* 0x000fe20000000a00 */
[----:B------:R-:W-:Y:S01]  /*112e0*/  ULDC.64 UR4, c[0x4][0x108] ;  /* 0x0100420000047ab9 */ /* 0x000fe20000000a00 */
        /* <DEDUP_REMOVED lines=11> */
.L_x_3824:
[----:B------:R-:W-:Y:S01]  /*113a0*/  ULDC.64 UR4, c[0x0][0x9f8] ;  /* 0x00027e0000047ab9 */ /* 0x000fe20000000a00 */
[----:B------:R-:W-:Y:S01]  /*113b0*/  IMAD.U32 R5, RZ, RZ, UR43 ;  /* 0x0000002bff057e24 */ /* 0x000fe2000f8e00ff */
[----:B------:R-:W-:Y:S01]  /*113c0*/  ISETP.NE.U32.AND P0, PT, RZ, UR4, PT ;  /* 0x00000004ff007c0c */ /* 0x000fe2000bf05070 */
[----:B------:R-:W-:Y:S01]  /*113d0*/  IMAD.U32 R0, RZ, RZ, UR43 ;  /* 0x0000002bff007e24 */ /* 0x000fe2000f8e00ff */
        /* <DEDUP_REMOVED lines=20> */
[----:B------:R-:W-:-:S03]  /*11520*/  UMOV UR6, 0xffffffff ;  /* 0xffffffff00067882 */ /* 0x000fc60000000000 */
[----:B------:R-:W2:Y:S02]  /*11530*/  @P0 LDC R5, c[0x0][0x42c] ;  /* 0x00010b00ff050b82 */ /* 0x000ea40000000800 */
[----:B------:R-:W-:-:S05]  /*11540*/  VOTEU.ALL UP1, P1 ;  /* 0x00000000003f7886 */ /* 0x000fca0000820000 */
[----:B------:R-:W-:Y:S01]  /*11550*/  @!UP1 UIADD3 UR4, UP0, UR44, 0x270, URZ ;  /* 0x000002702c049890 */ /* 0x000fe2000ff1e03f */
[----:B------:R-:W3:Y:S03]  /*11560*/  @P0 LDC R6, c[0x0][0x430] ;  /* 0x00010c00ff060b82 */ /* 0x000ee60000000800 */
[----:B------:R-:W-:-:S09]  /*11570*/  @!UP1 UIADD3.X UR5, URZ, UR45, URZ, UP0, !UPT ;  /* 0x0000002d3f059290 */ /* 0x000fd200087fe43f */
[----:B------:R1:W-:Y:S01]  /*11580*/  @!UP1 UTMAPF.L2.4D [UR40], [UR4] ;  /* 0x00000028040095b8 */ /* 0x0003e20008018000 */
[----:B--2---:R-:W-:Y:S01]  /*11590*/  @P0 IMAD.HI.U32 R5, R5, UR42, RZ ;  /* 0x0000002a05050c27 */ /* 0x004fe2000f8e00ff */
[----:B------:R2:W-:Y:S04]  /*115a0*/  @!UP1 UTMAPF.L2.4D [UR8], [UR4] ;  /* 0x00000008040095b8 */ /* 0x0005e80008018000 */
[----:B---3--:R-:W-:Y:S01]  /*115b0*/  @P0 SHF.R.U32.HI R4, RZ, R6, R5 ;  /* 0x00000006ff040219 */ /* 0x008fe20000011605 */
[----:B------:R-:W-:Y:S01]  /*115c0*/  IMAD.U32 R5, RZ, RZ, UR46 ;  /* 0x0000002eff057e24 */ /* 0x000fe2000f8e00ff */
[----:B-1----:R-:W-:Y:S01]  /*115d0*/  ISETP.NE.U32.AND P0, PT, R2, RZ, PT ;  /* 0x000000ff0200720c */ /* 0x002fe20003f05070 */
[----:B------:R2:W-:Y:S02]  /*115e0*/  @!UP1 UTMAPF.L2.4D [UR12], [UR4] ;  /* 0x0000000c040095b8 */ /* 0x0005e40008018000 */
[----:B------:R-:W-:Y:S01]  /*115f0*/  VIADD R5, R5, 0xffffffff ;  /* 0xffffffff05057836 */ /* 0x000fe20000000000 */
[----:B------:R-:W-:-:S04]  /*11600*/  ISETP.NE.AND.EX P0, PT, R3, RZ, PT, P0 ;  /* 0x000000ff0300720c */ /* 0x000fc80003f05300 */
[----:B----4-:R-:W-:Y:S01]  /*11610*/  SEL R6, R0, RZ, !P0 ;  /* 0x000000ff00067207 */ /* 0x010fe20004000000 */
[----:B--2---:R-:W-:Y:S08]  /*11620*/  BRA.DIV UR6, `(.L_x_3826) ;  /* 0x0000002a06387947 */ /* 0x004ff0000b800000 */
.L_x_3877:
[----:B------:R-:W-:Y:S01]  /*11630*/  UMOV UR4, 0xffffffff ;  /* 0xffffffff00047882 */ /* 0x000fe20000000000 */
[----:B------:R-:W-:Y:S02]  /*11640*/  SHF.R.S32.HI R18, RZ, 0x1f, R0 ;  /* 0x0000001fff127819 */ /* 0x000fe40000011400 */
[----:B------:R-:W-:Y:S05]  /*11650*/  BRA.DIV UR4, `(.L_x_3827) ;  /* 0x0000002a04587947 */ /* 0x000fea000b800000 */
[----:B------:R-:W-:-:S13]  /*11660*/  ELECT P6, URZ, PT ;  /* 0x00000000003f782f */ /* 0x000fda00038c0000 */
.L_x_3880:
[----:B------:R-:W-:Y:S05]  /*11670*/  @!P6 BRA `(.L_x_3828) ;  /* 0x0000000000f8e947 */ /* 0x000fea0003800000 */
[----:B------:R-:W-:Y:S01]  /*11680*/  IMAD.MOV.U32 R6, RZ, RZ, R0 ;  /* 0x000000ffff067224 */ /* 0x000fe200078e0000 */
[----:B------:R-:W-:Y:S06]  /*11690*/  @!P0 BRA `(.L_x_3829) ;  /* 0x0000000000488947 */ /* 0x000fec0003800000 */
[----:B------:R-:W1:Y:S01]  /*116a0*/  LDC R11, c[0x0][0x41c] ;  /* 0x00010700ff0b7b82 */ /* 0x000e620000000800 */
[----:B------:R-:W-:Y:S01]  /*116b0*/  IMAD.MOV.U32 R10, RZ, RZ, R5 ;  /* 0x000000ffff0a7224 */ /* 0x000fe200078e0005 */
[----:B------:R-:W-:Y:S02]  /*116c0*/  ULDC.64 UR4, c[0x0][0x408] ;  /* 0x0001020000047ab9 */ /* 0x000fe40000000a00 */
        /* <DEDUP_REMOVED lines=13> */
[----:B------:R-:W-:-:S04]  /*117a0*/  IMAD.MOV R10, RZ, RZ, -R10 ;  /* 0x000000ffff0a7224 */ /* 0x000fc800078e0a0a */
[----:B------:R-:W-:-:S07]  /*117b0*/  IMAD R5, R11, R10, R5 ;  /* 0x0000000a0b057224 */ /* 0x000fce00078e0205 */
.L_x_3829:
[----:B------:R-:W2:Y:S01]  /*117c0*/  S2R R7, SR_TID.X ;  /* 0x0000000000077919 */ /* 0x000ea20000002100 */
[----:B-1----:R-:W-:Y:S02]  /*117d0*/  LEA R8, R16, UR38, 0x3 ;  /* 0x0000002610087c11 */ /* 0x002fe4000f8e18ff */
[----:B--2---:R-:W-:Y:S02]  /*117e0*/  LOP3.LUT R9, R7, 0x7f, RZ, 0xc0, !PT ;  /* 0x0000007f07097812 */ /* 0x004fe400078ec0ff */
[----:B------:R-:W-:Y:S02]  /*117f0*/  SHF.L.U32 R7, R17, 0x1f, RZ ;  /* 0x0000001f11077819 */ /* 0x000fe400000006ff */
[----:B------:R-:W-:Y:S02]  /*11800*/  ISETP.NE.AND P3, PT, R9, RZ, PT ;  /* 0x000000ff0900720c */ /* 0x000fe40003f65270 */
[----:B------:R-:W1:Y:S02]  /*11810*/  SYNCS.PHASECHK.TRANS64.TRYWAIT P2, [R8+URZ+0x30840], R7 ;  /* 0x03084007080075a7 */ /* 0x000e64000804017f */
[----:B-1----:R-:W-:Y:S09]  /*11820*/  @!P2 BRA `(.L_x_3830) ;  /* 0x000000280004a947 */ /* 0x002ff20003800000 */
.L_x_3881:
        /* <DEDUP_REMOVED lines=8> */
.L_x_3831:
        /* <DEDUP_REMOVED lines=27> */
.L_x_3828:
        /* <DEDUP_REMOVED lines=13> */
[----:B------:R-:W-:Y:S01]  /*11b30*/  UIADD3 UR16, UR38, 0x1a400, URZ ;  /* 0x0001a40026107890 */ /* 0x000fe2000fffe03f */
[----:B------:R-:W-:Y:S01]  /*11b40*/  UMOV UR11, UR41 ;  /* 0x00000029000b7c82 */ /* 0x000fe20008000000 */
[----:B------:R1:W-:Y:S01]  /*11b50*/  @P2 SYNCS.ARRIVE.TRANS64 RZ, [UR38+0x30800], R7 ;  /* 0x03080007ffff29a7 */ /* 0x0003e20008000026 */
[----:B------:R-:W-:Y:S01]  /*11b60*/  UMOV UR12, UR42 ;  /* 0x0000002a000c7c82 */ /* 0x000fe20008000000 */
[----:B------:R-:W-:Y:S01]  /*11b70*/  UMOV UR13, UR43 ;  /* 0x0000002b000d7c82 */ /* 0x000fe20008000000 */
[----:B------:R-:W-:Y:S01]  /*11b80*/  UMOV UR6, 0x0 ;  /* 0x0000000000067882 */ /* 0x000fe20000000000 */
[----:B------:R-:W-:Y:S01]  /*11b90*/  UMOV UR7, 0x12f00000 ;  /* 0x12f0000000077882 */ /* 0x000fe20000000000 */
[----:B------:R-:W-:Y:S01]  /*11ba0*/  UMOV UR10, URZ ;  /* 0x0000003f000a7c82 */ /* 0x000fe20008000000 */
[----:B------:R-:W-:Y:S01]  /*11bb0*/  UMOV UR27, UR41 ;  /* 0x00000029001b7c82 */ /* 0x000fe20008000000 */
[----:B------:R-:W-:Y:S01]  /*11bc0*/  UMOV UR28, UR42 ;  /* 0x0000002a001c7c82 */ /* 0x000fe20008000000 */
[----:B-1----:R-:W-:Y:S01]  /*11bd0*/  IMAD.U32 R7, RZ, RZ, UR14 ;  /* 0x0000000eff077e24 */ /* 0x002fe2000f8e00ff */
[----:B------:R-:W-:Y:S01]  /*11be0*/  UMOV UR29, UR43 ;  /* 0x0000002b001d7c82 */ /* 0x000fe20008000000 */
[----:B------:R-:W-:Y:S01]  /*11bf0*/  UMOV UR26, 0x40 ;  /* 0x00000040001a7882 */ /* 0x000fe20000000000 */
[----:B------:R-:W-:Y:S01]  /*11c00*/  UMOV UR25, UR9 ;  /* 0x0000000900197c82 */ /* 0x000fe20008000000 */
[----:B------:R-:W-:Y:S01]  /*11c10*/  UMOV UR19, UR41 ;  /* 0x0000002900137c82 */ /* 0x000fe20008000000 */
[----:B------:R-:W-:Y:S01]  /*11c20*/  SHF.L.U32 R7, R7, 0x1f, RZ ;  /* 0x0000001f07077819 */ /* 0x000fe200000006ff */
        /* <DEDUP_REMOVED lines=9> */
.L_x_3882:
        /* <DEDUP_REMOVED lines=10> */
[----:B------:R-:W-:Y:S01]  /*11d60*/  ISETP.NE.U32.AND P2, PT, R7, 0x1, PT ;  /* 0x000000010700780c */ /* 0x000fe20003f45070 */
[----:B------:R-:W-:-:S12]  /*11d70*/  IMAD.U32 R7, RZ, RZ, UR4 ;  /* 0x00000004ff077e24 */ /* 0x000fd8000f8e00ff */
        /* <DEDUP_REMOVED lines=27> */
.L_x_3837:
[----:B-1----:R-:W1:Y:S01]  /*11f30*/  S2R R2, SR_TID.X ;  /* 0x0000000000027919 */ /* 0x002e620000002100 */
[----:B------:R-:W-:Y:S02]  /*11f40*/  LEA R3, R10, UR38, 0x3 ;  /* 0x000000260a037c11 */ /* 0x000fe4000f8e18ff */
[----:B-1----:R-:W-:Y:S02]  /*11f50*/  LOP3.LUT R9, R2, 0x7f, RZ, 0xc0, !PT ;  /* 0x0000007f02097812 */ /* 0x002fe400078ec0ff */
[----:B------:R-:W-:Y:S02]  /*11f60*/  SHF.L.U32 R2, R12, 0x1f, RZ ;  /* 0x0000001f0c027819 */ /* 0x000fe400000006ff */
[----:B------:R-:W-:Y:S02]  /*11f70*/  ISETP.NE.AND P2, PT, R9, RZ, PT ;  /* 0x000000ff0900720c */ /* 0x000fe40003f45270 */
[----:B------:R-:W1:Y:S02]  /*11f80*/  SYNCS.PHASECHK.TRANS64.TRYWAIT P3, [R3+URZ+0x30840], R2 ;  /* 0x03084002030075a7 */ /* 0x000e64000806017f */
[----:B-1----:R-:W-:Y:S09]  /*11f90*/  @!P3 BRA `(.L_x_3838) ;  /* 0x000000200054b947 */ /* 0x002ff20003800000 */
.L_x_3883:
        /* <DEDUP_REMOVED lines=8> */
.L_x_3839:
[----:B------:R-:W-:Y:S01]  /*12020*/  R2UR UR8, R10 ;  /* 0x000000000a0872ca */ /* 0x000fe200000e0000 */
[----:B------:R-:W-:Y:S01]  /*12030*/  UIADD3 UR4, UP0, UR44, 0x370, URZ ;  /* 0x000003702c047890 */ /* 0x000fe2000ff1e03f */
[----:B------:R-:W-:Y:S01]  /*12040*/  R2UR UR9, R3 ;  /* 0x00000000030972ca */ /* 0x000fe200000e0000 */
[----:B------:R-:W-:Y:S01]  /*12050*/  UIADD3 UR19, UR38, 0x30800, URZ ;  /* 0x0003080026137890 */ /* 0x000fe2000fffe03f */
[----:B------:R-:W-:Y:S01]  /*12060*/  R2UR UR11, R7 ;  /* 0x00000000070b72ca */ /* 0x000fe200000e0000 */
[----:B------:R-:W-:Y:S01]  /*12070*/  UIADD3.X UR5, URZ, UR45, URZ, UP0, !UPT ;  /* 0x0000002d3f057290 */ /* 0x000fe200087fe43f */
[----:B------:R-:W-:Y:S01]  /*12080*/  R2UR UR12, R4 ;  /* 0x00000000040c72ca */ /* 0x000fe200000e0000 */
[----:B------:R-:W-:Y:S01]  /*12090*/  UMOV UR10, URZ ;  /* 0x0000003f000a7c82 */ /* 0x000fe20008000000 */
[----:B-----5:R-:W-:Y:S01]  /*120a0*/  R2UR UR13, R8 ;  /* 0x00000000080d72ca */ /* 0x020fe200000e0000 */
[----:B------:R-:W-:Y:S01]  /*120b0*/  UMOV UR6, 0x0 ;  /* 0x0000000000067882 */ /* 0x000fe20000000000 */
[----:B------:R-:W-:Y:S01]  /*120c0*/  UMOV UR7, 0x14f00000 ;  /* 0x14f0000000077882 */ /* 0x000fe20000000000 */
[----:B------:R-:W-:Y:S01]  /*120d0*/  UMOV UR17, 0x40 ;  /* 0x0000004000117882 */ /* 0x000fe20000000000 */
[----:B------:R-:W-:Y:S01]  /*120e0*/  UMOV UR18, 0x80 ;  /* 0x0000008000127882 */ /* 0x000fe20000000000 */
[----:B------:R-:W-:Y:S01]  /*120f0*/  UIMAD UR8, UR8, 0x9000, UR38 ;  /* 0x00009000080878a4 */ /* 0x000fe2000f8e0226 */
[----:B-1----:R-:W-:Y:S01]  /*12100*/  SHF.L.U32 R3, R17, 0x1f, RZ ;  /* 0x0000001f11037819 */ /* 0x002fe200000006ff */
[----:B------:R-:W-:Y:S01]  /*12110*/  UIADD3 UR9, UR9, 0x30830, URZ ;  /* 0x0003083009097890 */ /* 0x000fe2000fffe03f */
[----:B------:R-:W-:Y:S01]  /*12120*/  LEA R2, R16, UR19, 0x3 ;  /* 0x0000001310027c11 */ /* 0x000fe2000f8e18ff */
[----:B------:R-:W-:-:S02]  /*12130*/  UIMAD UR11, UR11, 0x60, URZ ;  /* 0x000000600b0b78a4 */ /* 0x000fc4000f8e023f */
        /* <DEDUP_REMOVED lines=13> */
.L_x_3884:
        /* <DEDUP_REMOVED lines=9> */
.L_x_3841:
        /* <DEDUP_REMOVED lines=10> */
[----:B------:R-:W-:-:S02]  /*12340*/  IMAD.MOV.U32 R6, RZ, RZ, R8 ;  /* 0x000000ffff067224 */ /* 0x000fc400078e0008 */
[----:B------:R-:W-:Y:S01]  /*12350*/  IMAD.MOV.U32 R5, RZ, RZ, R7 ;  /* 0x000000ffff057224 */ /* 0x000fe200078e0007 */
[----:B------:R-:W-:Y:S02]  /*12360*/  UIMAD UR15, UR9, 0x9000, UR38 ;  /* 0x00009000090f78a4 */ /* 0x000fe4000f8e0226 */
[----:B------:R-:W-:Y:S02]  /*12370*/  ULEA UR9, UR9, UR38, 0x3 ;  /* 0x0000002609097291 */ /* 0x000fe4000f8e183f */
[----:B------:R-:W-:Y:S02]  /*12380*/  UIMAD UR11, UR11, 0x60, URZ ;  /* 0x000000600b0b78a4 */ /* 0x000fe4000f8e023f */
[----:B------:R-:W-:Y:S02]  /*12390*/  UIADD3 UR8, UR15, 0x400, URZ ;  /* 0x000004000f087890 */ /* 0x000fe4000fffe03f */
[----:B------:R-:W-:Y:S02]  /*123a0*/  UIADD3 UR9, UR9, 0x30850, URZ ;  /* 0x0003085009097890 */ /* 0x000fe4000fffe03f */
[----:B------:R-:W-:-:S02]  /*123b0*/  UIADD3 UR14, UR15, 0x3400, URZ ;  /* 0x000034000f0e7890 */ /* 0x000fc4000fffe03f */
        /* <DEDUP_REMOVED lines=10> */
.L_x_3836:
[----:B------:R-:W-:Y:S05]  /*12460*/  BSYNC B0 ;  /* 0x0000000000007941 */ /* 0x000fea0003800000 */
.L_x_3835:
[----:B------:R-:W-:Y:S01]  /*12470*/  UIADD3 UR4, UR46, -0x3, URZ ;  /* 0xfffffffd2e047890 */ /* 0x000fe2000fffe03f */
[----:B------:R-:W-:Y:S02]  /*12480*/  IMAD.MOV.U32 R16, RZ, RZ, R10 ;  /* 0x000000ffff107224 */ /* 0x000fe400078e000a */
[----:B------:R-:W-:-:S03]  /*12490*/  IMAD.MOV.U32 R17, RZ, RZ, R12 ;  /* 0x000000ffff117224 */ /* 0x000fc600078e000c */
[----:B------:R-:W-:-:S07]  /*124a0*/  IMAD.U32 R7, RZ, RZ, UR4 ;  /* 0x00000004ff077e24 */ /* 0x000fce000f8e00ff */
.L_x_3834:
[----:B------:R-:W-:Y:S01]  /*124b0*/  ULOP3.LUT UR4, URZ, UR46, URZ, 0x33, !UPT ;  /* 0x0000002e3f047292 */ /* 0x000fe2000f8e333f */
[----:B------:R-:W-:Y:S01]  /*124c0*/  VIADD R11, R11, 0xfffffffe ;  /* 0xfffffffe0b0b7836 */ /* 0x000fe20000000000 */
[----:B------:R-:W-:Y:S04]  /*124d0*/  BSSY B0, `(.L_x_3833) ;  /* 0x00000e4000007945 */ /* 0x000fe80003800000 */
[----:B------:R-:W-:-:S13]  /*124e0*/  ISETP.NE.AND P2, PT, R11, UR4, PT ;  /* 0x000000040b007c0c */ /* 0x000fda000bf45270 */
[----:B------:R-:W-:Y:S05]  /*124f0*/  @!P2 BRA `(.L_x_3842) ;  /* 0x0000000c0084a947 */ /* 0x000fea0003800000 */
[----:B------:R-:W-:-:S07]  /*12500*/  IMAD.MOV.U32 R8, RZ, RZ, R6 ;  /* 0x000000ffff087224 */ /* 0x000fce00078e0006 */
.L_x_3857:
[----:B------:R-:W-:Y:S01]  /*12510*/  VIADD R10, R16, 0x1 ;  /* 0x00000001100a7836 */ /* 0x000fe20000000000 */
        /* <DEDUP_REMOVED lines=21> */
[----:B------:R-:W-:-:S04]  /*12670*/  IMAD.WIDE.U32 R2, R0, UR36, R2 ;  /* 0x0000002400027c25 */ /* 0x000fc8000f8e0002 */
[----:B------:R-:W-:Y:S01]  /*12680*/  IMAD.IADD R13, R13, 0x1, R3 ;  /* 0x000000010d0d7824 */ /* 0x000fe200078e0203 */
[----:B-1----:R-:W-:-:S04]  /*12690*/  LEA R8, P2, R2, R8, 0x2 ;  /* 0x0000000802087211 */ /* 0x002fc800078410ff */
[----:B------:R-:W-:-:S05]  /*126a0*/  LEA.HI.X R9, R2, R9, R13, 0x2, P2 ;  /* 0x0000000902097211 */ /* 0x000fca00010f140d */
[----:B------:R1:W5:Y:S04]  /*126b0*/  LDG.E R8, desc[UR60][R8.64] ;  /* 0x0000003c08087981 */ /* 0x000368000c1e1900 */
.L_x_3845:
[----:B------:R-:W1:Y:S01]  /*126c0*/  S2R R2, SR_TID.X ;  /* 0x0000000000027919 */ /* 0x000e620000002100 */
[----:B------:R-:W-:Y:S02]  /*126d0*/  LEA R3, R10, UR38, 0x3 ;  /* 0x000000260a037c11 */ /* 0x000fe4000f8e18ff */
[----:B-1----:R-:W-:Y:S02]  /*126e0*/  LOP3.LUT R9, R2, 0x7f, RZ, 0xc0, !PT ;  /* 0x0000007f02097812 */ /* 0x002fe400078ec0ff */
[----:B------:R-:W-:Y:S02]  /*126f0*/  SHF.L.U32 R2, R11, 0x1f, RZ ;  /* 0x0000001f0b027819 */ /* 0x000fe400000006ff */
[----:B------:R-:W-:Y:S02]  /*12700*/  ISETP.NE.AND P2, PT, R9, RZ, PT ;  /* 0x000000ff0900720c */ /* 0x000fe40003f45270 */
[----:B------:R-:W1:Y:S02]  /*12710*/  SYNCS.PHASECHK.TRANS64.TRYWAIT P3, [R3+URZ+0x30840], R2 ;  /* 0x03084002030075a7 */ /* 0x000e64000806017f */
[----:B-1----:R-:W-:Y:S09]  /*12720*/  @!P3 BRA `(.L_x_3846) ;  /* 0x000000180098b947 */ /* 0x002ff20003800000 */
.L_x_3885:
        /* <DEDUP_REMOVED lines=8> */
.L_x_3847:
        /* <DEDUP_REMOVED lines=14> */
[----:B------:R-:W-:Y:S01]  /*12890*/  SHF.L.U32 R17, R17, 0x1f, RZ ;  /* 0x0000001f11117819 */ /* 0x000fe200000006ff */
[----:B------:R-:W-:Y:S01]  /*128a0*/  UIADD3 UR9, UR9, 0x30830, URZ ;  /* 0x0003083009097890 */ /* 0x000fe2000fffe03f */
[----:B-1----:R-:W-:Y:S01]  /*128b0*/  LEA R2, R16, UR19, 0x3 ;  /* 0x0000001310027c11 */ /* 0x002fe2000f8e18ff */
        /* <DEDUP_REMOVED lines=14> */
.L_x_3886:
        /* <DEDUP_REMOVED lines=8> */
.L_x_3849:
        /* <DEDUP_REMOVED lines=12> */
[----:B------:R-:W-:Y:S01]  /*12ae0*/  UIMAD UR8, UR8, 0x9000, UR38 ;  /* 0x00009000080878a4 */ /* 0x000fe2000f8e0226 */
[----:B------:R-:W-:Y:S01]  /*12af0*/  IMAD.MOV.U32 R6, RZ, RZ, R8 ;  /* 0x000000ffff067224 */ /* 0x000fe200078e0008 */
[----:B------:R-:W-:Y:S02]  /*12b00*/  UIMAD UR11, UR11, 0x60, URZ ;  /* 0x000000600b0b78a4 */ /* 0x000fe4000f8e023f */
[----:B------:R-:W-:Y:S02]  /*12b10*/  UIADD3 UR9, UR9, 0x50, URZ ;  /* 0x0000005009097890 */ /* 0x000fe4000fffe03f */
        /* <DEDUP_REMOVED lines=13> */
.L_x_3844:
[----:B------:R-:W-:Y:S05]  /*12bf0*/  BSYNC B1 ;  /* 0x0000000000017941 */ /* 0x000fea0003800000 */
.L_x_3843:
[----:B------:R-:W-:Y:S01]  /*12c00*/  VIADD R16, R10, 0x1 ;  /* 0x000000010a107836 */ /* 0x000fe20000000000 */
[----:B------:R-:W-:Y:S01]  /*12c10*/  BSSY B1, `(.L_x_3850) ;  /* 0x000006c000017945 */ /* 0x000fe20003800000 */
[----:B------:R-:W-:-:S03]  /*12c20*/  VIADD R12, R7, 0xffffffff ;  /* 0xffffffff070c7836 */ /* 0x000fc60000000000 */
[----:B------:R-:W-:-:S04]  /*12c30*/  ISETP.NE.AND P2, PT, R16, 0x2, PT ;  /* 0x000000021000780c */ /* 0x000fc80003f45270 */
[----:B-1----:R-:W-:Y:S02]  /*12c40*/  SEL R2, RZ, 0x1, P2 ;  /* 0x00000001ff027807 */ /* 0x002fe40001000000 */
[----:B------:R-:W-:Y:S02]  /*12c50*/  SEL R16, R16, RZ, P2 ;  /* 0x000000ff10107207 */ /* 0x000fe40001000000 */
[----:B------:R-:W-:Y:S01]  /*12c60*/  LOP3.LUT R17, R11, R2, RZ, 0x3c, !PT ;  /* 0x000000020b117212 */ /* 0x000fe200078e3cff */
[----:B------:R-:W-:Y:S06]  /*12c70*/  @!P6 BRA `(.L_x_3851) ;  /* 0x000000040094e947 */ /* 0x000fec0003800000 */
[----:B------:R-:W-:Y:S01]  /*12c80*/  IMAD.MOV.U32 R13, RZ, RZ, R12 ;  /* 0x000000ffff0d7224 */ /* 0x000fe200078e000c */
[----:B------:R-:W-:Y:S06]  /*12c90*/  @!P0 BRA `(.L_x_3852) ;  /* 0x0000000000448947 */ /* 0x000fec0003800000 */
[----:B------:R-:W1:Y:S02]  /*12ca0*/  LDC R8, c[0x0][0x41c] ;  /* 0x00010700ff087b82 */ /* 0x000e640000000800 */
        /* <DEDUP_REMOVED lines=16> */
.L_x_3852:
[----:B------:R-:W-:Y:S02]  /*12db0*/  LEA R2, R16, UR38, 0x3 ;  /* 0x0000002610027c11 */ /* 0x000fe4000f8e18ff */
[----:B------:R-:W-:-:S04]  /*12dc0*/  SHF.L.U32 R3, R17, 0x1f, RZ ;  /* 0x0000001f11037819 */ /* 0x000fc800000006ff */
[----:B------:R-:W2:Y:S02]  /*12dd0*/  SYNCS.PHASECHK.TRANS64.TRYWAIT P2, [R2+URZ+0x30840], R3 ;  /* 0x03084003020075a7 */ /* 0x000ea4000804017f */
[----:B--2---:R-:W-:Y:S05]  /*12de0*/  @!P2 BRA `(.L_x_3853) ;  /* 0x000000140010a947 */ /* 0x004fea0003800000 */
.L_x_3887:
        /* <DEDUP_REMOVED lines=11> */
.L_x_3854:
        /* <DEDUP_REMOVED lines=14> */
[----:B--2---:R-:W-:Y:S01]  /*12f80*/  LEA R2, R10, UR19, 0x3 ;  /* 0x000000130a027c11 */ /* 0x004fe2000f8e18ff */
[----:B------:R-:W-:-:S02]  /*12f90*/  ULEA UR9, UR9, UR19, 0x3 ;  /* 0x0000001309097291 */ /* 0x000fc4000f8e183f */
[----:B------:R-:W-:Y:S02]  /*12fa0*/  UIMAD UR11, UR11, 0x60, URZ ;  /* 0x000000600b0b78a4 */ /* 0x000fe4000f8e023f */
[----:B------:R-:W-:Y:S02]  /*12fb0*/  UIADD3 UR14, UR8, 0x1e400, URZ ;  /* 0x0001e400080e7890 */ /* 0x000fe4000fffe03f */
        /* <DEDUP_REMOVED lines=13> */
.L_x_3888:
        /* <DEDUP_REMOVED lines=8> */
.L_x_3856:
        /* <DEDUP_REMOVED lines=28> */
.L_x_3851:
[----:B------:R-:W-:Y:S05]  /*132d0*/  BSYNC B1 ;  /* 0x0000000000017941 */ /* 0x000fea0003800000 */
.L_x_3850:
[----:B------:R-:W-:Y:S01]  /*132e0*/  ISETP.GT.AND P2, PT, R12, UR39, PT ;  /* 0x000000270c007c0c */ /* 0x000fe2000bf44270 */
[----:B------:R-:W-:-:S12]  /*132f0*/  VIADD R7, R7, 0xfffffffe ;  /* 0xfffffffe07077836 */ /* 0x000fd80000000000 */
[----:B------:R-:W-:Y:S05]  /*13300*/  @P2 BRA `(.L_x_3857) ;  /* 0xfffffff000802947 */ /* 0x000fea000383ffff */
.L_x_3842:
[----:B------:R-:W-:Y:S05]  /*13310*/  BSYNC B0 ;  /* 0x0000000000007941 */ /* 0x000fea0003800000 */
.L_x_3833:
[----:B------:R-:W-:Y:S04]  /*13320*/  BSSY B0, `(.L_x_3858) ;  /* 0x000000e000007945 */ /* 0x000fe80003800000 */
[----:B------:R-:W-:Y:S05]  /*13330*/  @P1 BRA `(.L_x_3859) ;  /* 0x0000000000301947 */ /* 0x000fea0003800000 */
[----:B-1----:R-:W1:Y:S01]  /*13340*/  S2R R7, SR_LANEID ;  /* 0x0000000000077919 */ /* 0x002e620000000000 */
        /* <DEDUP_REMOVED lines=11> */
.L_x_3859:
[----:B------:R-:W-:Y:S05]  /*13400*/  BSYNC B0 ;  /* 0x0000000000007941 */ /* 0x000fea0003800000 */
.L_x_3858:
        /* <DEDUP_REMOVED lines=9> */
.L_x_3889:
        /* <DEDUP_REMOVED lines=8> */
.L_x_3863:
        /* <DEDUP_REMOVED lines=27> */
.L_x_3861:
[----:B------:R-:W-:Y:S05]  /*136d0*/  BSYNC B0 ;  /* 0x0000000000007941 */ /* 0x000fea0003800000 */
.L_x_3860:
[----:B------:R-:W-:Y:S02]  /*136e0*/  VIADD R16, R16, 0x1 ;  /* 0x0000000110107836 */ /* 0x000fe40000000000 */
[----:B------:R-:W-:-:S03]  /*136f0*/  IMAD.MOV.U32 R13, RZ, RZ, R19 ;  /* 0x000000ffff0d7224 */ /* 0x000fc600078e0013 */
[----:B------:R-:W-:-:S04]  /*13700*/  ISETP.NE.AND P0, PT, R16, 0x2, PT ;  /* 0x000000021000780c */ /* 0x000fc80003f05270 */
[----:B-1----:R-:W-:Y:S02]  /*13710*/  SEL R0, RZ, 0x1, P0 ;  /* 0x00000001ff007807 */ /* 0x002fe40000000000 */
[----:B------:R-:W-:Y:S02]  /*13720*/  SEL R16, R16, RZ, P0 ;  /* 0x000000ff10107207 */ /* 0x000fe40000000000 */
[----:B------:R-:W-:-:S07]  /*13730*/  LOP3.LUT R17, R17, R0, RZ, 0x3c, !PT ;  /* 0x0000000011117212 */ /* 0x000fce00078e3cff */
.L_x_3822:
[----:B------:R-:W-:Y:S05]  /*13740*/  BSYNC B6 ;  /* 0x0000000000067941 */ /* 0x000fea0003800000 */
.L_x_3820:
[----:B------:R-:W-:-:S03]  /*13750*/  UMOV UR4, 0xffffffff ;  /* 0xffffffff00047882 */ /* 0x000fc60000000000 */
[----:B------:R-:W-:Y:S05]  /*13760*/  BRA.DIV UR4, `(.L_x_3864) ;  /* 0x0000000a04ec7947 */ /* 0x000fea000b800000 */
[----:B------:R1:W2:Y:S02]  /*13770*/  SHFL.IDX PT, R14, R13, RZ, 0x1f ;  /* 0x00001fff0d0e7589 */ /* 0x0002a400000e0000 */
.L_x_3892:
        /* <DEDUP_REMOVED lines=14> */
.L_x_3811:
        /* <DEDUP_REMOVED lines=11> */
.L_x_3893:
        /* <DEDUP_REMOVED lines=16> */
.L_x_3869:
[----:B------:R-:W-:Y:S01]  /*13a10*/  VIADD R3, R7, 0x30840 ;  /* 0x0003084007037836 */ /* 0x000fe20000000000 */
[----:B------:R-:W-:Y:S01]  /*13a20*/  SHF.L.U32 R4, R17, 0x1f, RZ ;  /* 0x0000001f11047819 */ /* 0x000fe200000006ff */
[C---:B------:R-:W-:Y:S02]  /*13a30*/  VIADD R0, R16.reuse, 0x1 ;  /* 0x0000000110007836 */ /* 0x040fe40000000000 */
[----:B------:R-:W-:-:S03]  /*13a40*/  IMAD R5, R16, 0x8, R3 ;  /* 0x0000000810057824 */ /* 0x000fc600078e0203 */
[----:B------:R-:W-:Y:S01]  /*13a50*/  ISETP.NE.AND P1, PT, R0, 0x2, PT ;  /* 0x000000020000780c */ /* 0x000fe20003f25270 */
[----:B------:R-:W2:Y:S03]  /*13a60*/  SYNCS.PHASECHK.TRANS64.TRYWAIT P0, [R5+URZ], R4 ;  /* 0x00000004050075a7 */ /* 0x000ea6000800017f */
[----:B------:R-:W-:-:S04]  /*13a70*/  SEL R2, RZ, 0x1, P1 ;  /* 0x00000001ff027807 */ /* 0x000fc80000800000 */
[----:B------:R-:W-:Y:S02]  /*13a80*/  LOP3.LUT R17, R17, R2, RZ, 0x3c, !PT ;  /* 0x0000000211117212 */ /* 0x000fe400078e3cff */
[----:B------:R-:W-:Y:S02]  /*13a90*/  SEL R2, R0, RZ, P1 ;  /* 0x000000ff00027207 */ /* 0x000fe40000800000 */
[----:B------:R-:W-:-:S03]  /*13aa0*/  SHF.L.U32 R0, R17, 0x1f, RZ ;  /* 0x0000001f11007819 */ /* 0x000fc600000006ff */
[----:B------:R-:W-:Y:S01]  /*13ab0*/  IMAD R3, R2, 0x8, R3 ;  /* 0x0000000802037824 */ /* 0x000fe200078e0203 */
[----:B--2---:R-:W-:Y:S06]  /*13ac0*/  @!P0 BRA `(.L_x_3870) ;  /* 0x00000008004c8947 */ /* 0x004fec0003800000 */
.L_x_3894:
[----:B------:R-:W3:Y:S02]  /*13ad0*/  SYNCS.PHASECHK.TRANS64.TRYWAIT P0, [R3+URZ], R0 ;  /* 0x00000000030075a7 */ /* 0x000ee4000800017f */
[----:B---3--:R-:W-:Y:S05]  /*13ae0*/  @!P0 BRA `(.L_x_3871) ;  /* 0x0000000800588947 */ /* 0x008fea0003800000 */
.L_x_3895:
[----:B------:R-:W-:Y:S05]  /*13af0*/  @!P2 BRA `(.L_x_3872) ;  /* 0x000000000004a947 */ /* 0x000fea0003800000 */
[----:B------:R-:W-:Y:S01]  /*13b00*/  BPT.TRAP 0x1 ;  /* 0x000000040000795c */ /* 0x000fe20000300000 */
.L_x_3872:
[----:B---3--:R-:W-:-:S04]  /*13b10*/  VIADD R3, R7, 0x30860 ;  /* 0x0003086007037836 */ /* 0x008fc80000000000 */
[----:B--2---:R-:W-:-:S04]  /*13b20*/  IMAD R5, R16, 0x8, R3 ;  /* 0x0000000810057824 */ /* 0x004fc800078e0203 */
[----:B------:R-:W2:Y:S02]  /*13b30*/  SYNCS.PHASECHK.TRANS64.TRYWAIT P0, [R5+URZ], R4 ;  /* 0x00000004050075a7 */ /* 0x000ea4000800017f */
[----:B--2---:R-:W-:Y:S05]  /*13b40*/  @!P0 BRA `(.L_x_3873) ;  /* 0x0000000800548947 */ /* 0x004fea0003800000 */
.L_x_3896:
[----:B------:R-:W-:-:S07]  /*13b50*/  IMAD R3, R2, 0x8, R3 ;  /* 0x0000000802037824 */ /* 0x000fce00078e0203 */
.L_x_3874:
[----:B---3--:R3:W4:Y:S02]  /*13b60*/  SYNCS.PHASECHK.TRANS64.TRYWAIT P0, [R3+URZ], R0 ;  /* 0x00000000030075a7 */ /* 0x008724000800017f */
[----:B----4-:R-:W-:Y:S05]  /*13b70*/  @!P0 NANOSLEEP.SYNCS 0x989680 ;  /* 0x009896800000895d */ /* 0x010fea0003900000 */
[----:B------:R-:W4:Y:S02]  /*13b80*/  @!P0 SYNCS.PHASECHK.TRANS64 P0, [R3+URZ], R0 ;  /* 0x00000000030085a7 */ /* 0x000f24000800007f */
[----:B----4-:R-:W-:Y:S05]  /*13b90*/  @!P0 BRA `(.L_x_3874) ;  /* 0xfffffffc00f08947 */ /* 0x010fea000383ffff */
.L_x_3868:
[----:B------:R-:W-:Y:S05]  /*13ba0*/  BSYNC B0 ;  /* 0x0000000000007941 */ /* 0x000fea0003800000 */
.L_x_3867:
[----:B------:R-:W-:Y:S05]  /*13bb0*/  EXIT ;  /* 0x000000000000794d */ /* 0x000fea0003800000 */
.L_x_3728:
[----:B-1----:R-:W-:-:S04]  /*13bc0*/  IMAD.U32 R3, RZ, RZ, UR37 ;  /* 0x00000025ff037e24 */ /* 0x002fc8000f8e00ff */
[----:B------:R1:W2:Y:S03]  /*13bd0*/  SYNCS.PHASECHK.TRANS64.TRYWAIT P1, [R3+URZ+0x30800], R0 ;  /* 0x03080000030075a7 */ /* 0x0002a6000802017f */
[----:B--2---:R-:W-:Y:S05]  /*13be0*/  @!P1 NANOSLEEP.SYNCS 0x989680 ;  /* 0x009896800000995d */ /* 0x004fea0003900000 */
[----:B------:R-:W2:Y:S02]  /*13bf0*/  @!P1 SYNCS.PHASECHK.TRANS64 P1, [R3+URZ+0x30800], R0 ;  /* 0x03080000030095a7 */ /* 0x000ea4000802007f */
[----:B--2---:R-:W-:Y:S05]  /*13c00*/  @!P1 BRA `(.L_x_3728) ;  /* 0xfffffffc00ec9947 */ /* 0x004fea000383ffff */
[----:B------:R-:W-:Y:S05]  /*13c10*/  BRA `(.L_x_3875) ;  /* 0xfffffedc00b87947 */ /* 0x000fea000383ffff */
.L_x_3732:
[----:B--2---:R2:W3:Y:S02]  /*13c20*/  SYNCS.PHASECHK.TRANS64.TRYWAIT P1, [R5+URZ+0x30830], R0 ;  /* 0x03083000050075a7 */ /* 0x0044e4000802017f */
[----:B---3--:R-:W-:Y:S05]  /*13c30*/  @!P1 NANOSLEEP.SYNCS 0x989680 ;  /* 0x009896800000995d */ /* 0x008fea0003900000 */
[----:B------:R-:W3:Y:S02]  /*13c40*/  @!P1 SYNCS.PHASECHK.TRANS64 P1, [R5+URZ+0x30830], R0 ;  /* 0x03083000050095a7 */ /* 0x000ee4000802007f */
[----:B---3--:R-:W-:Y:S05]  /*13c50*/  @!P1 BRA `(.L_x_3732) ;  /* 0xfffffffc00f09947 */ /* 0x008fea000383ffff */
[----:B------:R-:W-:Y:S05]  /*13c60*/  BRA `(.L_x_3731) ;  /* 0xfffffedc00e47947 */ /* 0x000fea000383ffff */
.L_x_3748:
[----:B--2---:R-:W-:-:S04]  /*13c70*/  IMAD.U32 R21, RZ, RZ, UR7 ;  /* 0x00000007ff157e24 */ /* 0x004fc8000f8e00ff */
[----:B------:R2:W3:Y:S03]  /*13c80*/  SYNCS.PHASECHK.TRANS64.TRYWAIT P1, [R21+URZ+0x30830], R18 ;  /* 0x03083012150075a7 */ /* 0x0004e6000802017f */
[----:B---3--:R-:W-:Y:S05]  /*13c90*/  @!P1 NANOSLEEP.SYNCS 0x989680 ;  /* 0x009896800000995d */ /* 0x008fea0003900000 */
[----:B------:R-:W3:Y:S02]  /*13ca0*/  @!P1 SYNCS.PHASECHK.TRANS64 P1, [R21+URZ+0x30830], R18 ;  /* 0x03083012150095a7 */ /* 0x000ee4000802007f */
[----:B---3--:R-:W-:Y:S05]  /*13cb0*/  @!P1 BRA `(.L_x_3748) ;  /* 0xfffffffc00ec9947 */ /* 0x008fea000383ffff */
[----:B------:R-:W-:Y:S05]  /*13cc0*/  BRA `(.L_x_3747) ;  /* 0xffffff1000807947 */ /* 0x000fea000383ffff */
.L_x_3752:
[----:B--2---:R-:W-:-:S04]  /*13cd0*/  IMAD.U32 R21, RZ, RZ, UR6 ;  /* 0x00000006ff157e24 */ /* 0x004fc8000f8e00ff */
[----:B------:R2:W4:Y:S03]  /*13ce0*/  SYNCS.PHASECHK.TRANS64.TRYWAIT P1, [R21+URZ+0x30850], R0 ;  /* 0x03085000150075a7 */ /* 0x000526000802017f */
[----:B----4-:R-:W-:Y:S05]  /*13cf0*/  @!P1 NANOSLEEP.SYNCS 0x989680 ;  /* 0x009896800000995d */ /* 0x010fea0003900000 */
[----:B------:R-:W4:Y:S02]  /*13d00*/  @!P1 SYNCS.PHASECHK.TRANS64 P1, [R21+URZ+0x30850], R0 ;  /* 0x03085000150095a7 */ /* 0x000f24000802007f */
[----:B----4-:R-:W-:Y:S05]  /*13d10*/  @!P1 BRA `(.L_x_3752) ;  /* 0xfffffffc00ec9947 */ /* 0x010fea000383ffff */
[----:B------:R-:W-:Y:S05]  /*13d20*/  BRA `(.L_x_3751) ;  /* 0xffffff1c00287947 */ /* 0x000fea000383ffff */
.L_x_3769:
[----:B--2---:R-:W-:-:S04]  /*13d30*/  IMAD.U32 R4, RZ, RZ, UR6 ;  /* 0x00000006ff047e24 */ /* 0x004fc8000f8e00ff */
[----:B------:R2:W3:Y:S03]  /*13d40*/  SYNCS.PHASECHK.TRANS64.TRYWAIT P1, [R4+URZ+0x30830], R3 ;  /* 0x03083003040075a7 */ /* 0x0004e6000802017f */
[----:B---3--:R-:W-:Y:S05]  /*13d50*/  @!P1 NANOSLEEP.SYNCS 0x989680 ;  /* 0x009896800000995d */ /* 0x008fea0003900000 */
[----:B------:R-:W3:Y:S02]  /*13d60*/  @!P1 SYNCS.PHASECHK.TRANS64 P1, [R4+URZ+0x30830], R3 ;  /* 0x03083003040095a7 */ /* 0x000ee4000802007f */
[----:B---3--:R-:W-:Y:S05]  /*13d70*/  @!P1 BRA `(.L_x_3769) ;  /* 0xfffffffc00ec9947 */ /* 0x008fea000383ffff */
[----:B------:R-:W-:Y:S05]  /*13d80*/  BRA `(.L_x_3768) ;  /* 0xffffff48002c7947 */ /* 0x000fea000383ffff */
.L_x_3773:
[----:B-12---:R-:W-:-:S04]  /*13d90*/  IMAD.U32 R3, RZ, RZ, UR10 ;  /* 0x0000000aff037e24 */ /* 0x006fc8000f8e00ff */
[----:B------:R1:W2:Y:S03]  /*13da0*/  SYNCS.PHASECHK.TRANS64.TRYWAIT P1, [R3+URZ+0x30850], R0 ;  /* 0x03085000030075a7 */ /* 0x0002a6000802017f */
[----:B--2---:R-:W-:Y:S05]  /*13db0*/  @!P1 NANOSLEEP.SYNCS 0x989680 ;  /* 0x009896800000995d */ /* 0x004fea0003900000 */
[----:B------:R-:W2:Y:S02]  /*13dc0*/  @!P1 SYNCS.PHASECHK.TRANS64 P1, [R3+URZ+0x30850], R0 ;  /* 0x03085000030095a7 */ /* 0x000ea4000802007f */
[----:B--2---:R-:W-:Y:S05]  /*13dd0*/  @!P1 BRA `(.L_x_3773) ;  /* 0xfffffffc00ec9947 */ /* 0x004fea000383ffff */
[----:B------:R-:W-:Y:S05]  /*13de0*/  BRA `(.L_x_3772) ;  /* 0xffffff5000d47947 */ /* 0x000fea000383ffff */
.L_x_3779:
[----:B--2---:R-:W-:-:S04]  /*13df0*/  IMAD.U32 R4, RZ, RZ, UR6 ;  /* 0x00000006ff047e24 */ /* 0x004fc8000f8e00ff */
[----:B------:R2:W3:Y:S03]  /*13e00*/  SYNCS.PHASECHK.TRANS64.TRYWAIT P1, [R4+URZ+0x30830], R3 ;  /* 0x03083003040075a7 */ /* 0x0004e6000802017f */
[----:B---3--:R-:W-:Y:S05]  /*13e10*/  @!P1 NANOSLEEP.SYNCS 0x989680 ;  /* 0x009896800000995d */ /* 0x008fea0003900000 */
[----:B------:R-:W3:Y:S02]  /*13e20*/  @!P1 SYNCS.PHASECHK.TRANS64 P1, [R4+URZ+0x30830], R3 ;  /* 0x03083003040095a7 */ /* 0x000ee4000802007f */
[----:B---3--:R-:W-:Y:S05]  /*13e30*/  @!P1 BRA `(.L_x_3779) ;  /* 0xfffffffc00ec9947 */ /* 0x008fea000383ffff */
[----:B------:R-:W-:Y:S05]  /*13e40*/  BRA `(.L_x_3778) ;  /* 0xffffff6c00207947 */ /* 0x000fea000383ffff */
.L_x_3783:
[----:B-12---:R-:W-:-:S04]  /*13e50*/  IMAD.U32 R3, RZ, RZ, UR10 ;  /* 0x0000000aff037e24 */ /* 0x006fc8000f8e00ff */
[----:B------:R1:W2:Y:S03]  /*13e60*/  SYNCS.PHASECHK.TRANS64.TRYWAIT P1, [R3+URZ+0x30850], R0 ;  /* 0x03085000030075a7 */ /* 0x0002a6000802017f */
[----:B--2---:R-:W-:Y:S05]  /*13e70*/  @!P1 NANOSLEEP.SYNCS 0x989680 ;  /* 0x009896800000995d */ /* 0x004fea0003900000 */
[----:B------:R-:W2:Y:S02]  /*13e80*/  @!P1 SYNCS.PHASECHK.TRANS64 P1, [R3+URZ+0x30850], R0 ;  /* 0x03085000030095a7 */ /* 0x000ea4000802007f */
[----:B--2---:R-:W-:Y:S05]  /*13e90*/  @!P1 BRA `(.L_x_3783) ;  /* 0xfffffffc00ec9947 */ /* 0x004fea000383ffff */
[----:B------:R-:W-:Y:S05]  /*13ea0*/  BRA `(.L_x_3782) ;  /* 0xffffff7400c87947 */ /* 0x000fea000383ffff */
.L_x_3796:
[----:B--2---:R-:W-:-:S04]  /*13eb0*/  IMAD.U32 R5, RZ, RZ, UR5 ;  /* 0x00000005ff057e24 */ /* 0x004fc8000f8e00ff */
[----:B------:R2:W3:Y:S03]  /*13ec0*/  SYNCS.PHASECHK.TRANS64.TRYWAIT P0, [R5+URZ+0x30850], R0 ;  /* 0x03085000050075a7 */ /* 0x0004e6000800017f */
[----:B---3--:R-:W-:Y:S05]  /*13ed0*/  @!P0 NANOSLEEP.SYNCS 0x989680 ;  /* 0x009896800000895d */ /* 0x008fea0003900000 */
[----:B------:R-:W3:Y:S02]  /*13ee0*/  @!P0 SYNCS.PHASECHK.TRANS64 P0, [R5+URZ+0x30850], R0 ;  /* 0x03085000050085a7 */ /* 0x000ee4000800007f */
[----:B---3--:R-:W-:Y:S05]  /*13ef0*/  @!P0 BRA `(.L_x_3796) ;  /* 0xfffffffc00ec8947 */ /* 0x008fea000383ffff */
[----:B------:R-:W-:Y:S05]  /*13f00*/  BRA `(.L_x_3795) ;  /* 0xffffffa400987947 */ /* 0x000fea000383ffff */
.L_x_3826:
[----:B------:R-:W1:Y:S01]  /*13f10*/  S2R R18, SR_TID.X ;  /* 0x0000000000127919 */ /* 0x000e620000002100 */
[----:B------:R-:W-:Y:S02]  /*13f20*/  IMAD.MOV.U32 R12, RZ, RZ, RZ ;  /* 0x000000ffff0c7224 */ /* 0x000fe400078e00ff */
        /* <DEDUP_REMOVED lines=8> */
.L_x_3876:
[----:B------:R-:W-:Y:S05]  /*13fb0*/  BRA `(.L_x_3877) ;  /* 0xffffffd4009c7947 */ /* 0x000fea000383ffff */
.L_x_3827:
[----:B------:R-:W-:Y:S01]  /*13fc0*/  BSSY B0, `(.L_x_3878) ;  /* 0x0000006000007945 */ /* 0x000fe20003800000 */
[----:B------:R-:W-:-:S07]  /*13fd0*/  IMAD.MOV.U32 R15, RZ, RZ, -0x1 ;  /* 0xffffffffff0f7424 */ /* 0x000fce00078e00ff */
[----:B------:R-:W-:Y:S05]  /*13fe0*/  WARPSYNC.COLLECTIVE R15, `(.L_x_3879) ;  /* 0x000000000f0c7348 */ /* 0x000fea0003c00000 */
[----:B------:R-:W-:Y:S02]  /*13ff0*/  ELECT P6, UR62, PT ;  /* 0x00000000003e782f */ /* 0x000fe400038c0000 */
[----:B------:R-:W-:Y:S01]  /*14000*/  MOV R14, UR62 ;  /* 0x0000003e000e7c02 */ /* 0x000fe20008000f00 */
[----:B------:R-:W-:Y:S10]  /*14010*/  ENDCOLLECTIVE ;  /* 0x000000000000791b */ /* 0x000ff40003800000 */
.L_x_3879:
[----:B------:R-:W-:Y:S05]  /*14020*/  BSYNC B0 ;  /* 0x0000000000007941 */ /* 0x000fea0003800000 */
.L_x_3878:
[----:B------:R-:W-:Y:S05]  /*14030*/  BRA `(.L_x_3880) ;  /* 0xffffffd4008c7947 */ /* 0x000fea000383ffff */
.L_x_3830:
[----:B-1----:R1:W2:Y:S02]  /*14040*/  SYNCS.PHASECHK.TRANS64.TRYWAIT P2, [R8+URZ+0x30840], R7 ;  /* 0x03084007080075a7 */ /* 0x0022a4000804017f */
[----:B--2---:R-:W-:Y:S05]  /*14050*/  @!P2 NANOSLEEP.SYNCS 0x989680 ;  /* 0x009896800000a95d */ /* 0x004fea0003900000 */
[----:B------:R-:W2:Y:S02]  /*14060*/  @!P2 SYNCS.PHASECHK.TRANS64 P2, [R8+URZ+0x30840], R7 ;  /* 0x030840070800a5a7 */ /* 0x000ea4000804007f */
[----:B--2---:R-:W-:Y:S05]  /*14070*/  @!P2 BRA `(.L_x_3830) ;  /* 0xfffffffc00f0a947 */ /* 0x004fea000383ffff */
[----:B------:R-:W-:Y:S05]  /*14080*/  BRA `(.L_x_3881) ;  /* 0xffffffd400e87947 */ /* 0x000fea000383ffff */
.L_x_3832:
[----:B-1----:R-:W-:-:S04]  /*14090*/  IMAD.U32 R8, RZ, RZ, UR38 ;  /* 0x00000026ff087e24 */ /* 0x002fc8000f8e00ff */
[----:B------:R1:W2:Y:S03]  /*140a0*/  SYNCS.PHASECHK.TRANS64.TRYWAIT P2, [R8+URZ+0x30820], R7 ;  /* 0x03082007080075a7 */ /* 0x0002a6000804017f */
[----:B--2---:R-:W-:Y:S05]  /*140b0*/  @!P2 NANOSLEEP.SYNCS 0x989680 ;  /* 0x009896800000a95d */ /* 0x004fea0003900000 */
[----:B------:R-:W2:Y:S02]  /*140c0*/  @!P2 SYNCS.PHASECHK.TRANS64 P2, [R8+URZ+0x30820], R7 ;  /* 0x030820070800a5a7 */ /* 0x000ea4000804007f */
[----:B--2---:R-:W-:Y:S05]  /*140d0*/  @!P2 BRA `(.L_x_3832) ;  /* 0xfffffffc00eca947 */ /* 0x004fea000383ffff */
[----:B------:R-:W-:Y:S05]  /*140e0*/  BRA `(.L_x_3882) ;  /* 0xffffffd800f47947 */ /* 0x000fea000383ffff */
.L_x_3838:
[----:B-1----:R1:W2:Y:S02]  /*140f0*/  SYNCS.PHASECHK.TRANS64.TRYWAIT P3, [R3+URZ+0x30840], R2 ;  /* 0x03084002030075a7 */ /* 0x0022a4000806017f */
[----:B--2---:R-:W-:Y:S05]  /*14100*/  @!P3 NANOSLEEP.SYNCS 0x989680 ;  /* 0x009896800000b95d */ /* 0x004fea0003900000 */
[----:B------:R-:W2:Y:S02]  /*14110*/  @!P3 SYNCS.PHASECHK.TRANS64 P3, [R3+URZ+0x30840], R2 ;  /* 0x030840020300b5a7 */ /* 0x000ea4000806007f */
[----:B--2---:R-:W-:Y:S05]  /*14120*/  @!P3 BRA `(.L_x_3838) ;  /* 0xfffffffc00f0b947 */ /* 0x004fea000383ffff */
[----:B------:R-:W-:Y:S05]  /*14130*/  BRA `(.L_x_3883) ;  /* 0xffffffdc00987947 */ /* 0x000fea000383ffff */
.L_x_3840:
[----:B-1----:R1:W2:Y:S02]  /*14140*/  SYNCS.PHASECHK.TRANS64.TRYWAIT P3, [R2+URZ+0x60], R3 ;  /* 0x00006003020075a7 */ /* 0x0022a4000806017f */
[----:B--2---:R-:W-:Y:S05]  /*14150*/  @!P3 NANOSLEEP.SYNCS 0x989680 ;  /* 0x009896800000b95d */ /* 0x004fea0003900000 */
[----:B------:R-:W2:Y:S02]  /*14160*/  @!P3 SYNCS.PHASECHK.TRANS64 P3, [R2+URZ+0x60], R3 ;  /* 0x000060030200b5a7 */ /* 0x000ea4000806007f */
[----:B--2---:R-:W-:Y:S05]  /*14170*/  @!P3 BRA `(.L_x_3840) ;  /* 0xfffffffc00f0b947 */ /* 0x004fea000383ffff */
[----:B------:R-:W-:Y:S05]  /*14180*/  BRA `(.L_x_3884) ;  /* 0xffffffe000207947 */ /* 0x000fea000383ffff */
.L_x_3846:
[----:B-1----:R1:W2:Y:S02]  /*14190*/  SYNCS.PHASECHK.TRANS64.TRYWAIT P3, [R3+URZ+0x30840], R2 ;  /* 0x03084002030075a7 */ /* 0x0022a4000806017f */
[----:B--2---:R-:W-:Y:S05]  /*141a0*/  @!P3 NANOSLEEP.SYNCS 0x989680 ;  /* 0x009896800000b95d */ /* 0x004fea0003900000 */
[----:B------:R-:W2:Y:S02]  /*141b0*/  @!P3 SYNCS.PHASECHK.TRANS64 P3, [R3+URZ+0x30840], R2 ;  /* 0x030840020300b5a7 */ /* 0x000ea4000806007f */
[----:B--2---:R-:W-:Y:S05]  /*141c0*/  @!P3 BRA `(.L_x_3846) ;  /* 0xfffffffc00f0b947 */ /* 0x004fea000383ffff */
[----:B------:R-:W-:Y:S05]  /*141d0*/  BRA `(.L_x_3885) ;  /* 0xffffffe400547947 */ /* 0x000fea000383ffff */
.L_x_3848:
[----:B-1----:R1:W2:Y:S02]  /*141e0*/  SYNCS.PHASECHK.TRANS64.TRYWAIT P3, [R2+URZ+0x60], R17 ;  /* 0x00006011020075a7 */ /* 0x0022a4000806017f */
[----:B--2---:R-:W-:Y:S05]  /*141f0*/  @!P3 NANOSLEEP.SYNCS 0x989680 ;  /* 0x009896800000b95d */ /* 0x004fea0003900000 */
[----:B------:R-:W2:Y:S02]  /*14200*/  @!P3 SYNCS.PHASECHK.TRANS64 P3, [R2+URZ+0x60], R17 ;  /* 0x000060110200b5a7 */ /* 0x000ea4000806007f */
[----:B--2---:R-:W-:Y:S05]  /*14210*/  @!P3 BRA `(.L_x_3848) ;  /* 0xfffffffc00f0b947 */ /* 0x004fea000383ffff */
[----:B------:R-:W-:Y:S05]  /*14220*/  BRA `(.L_x_3886) ;  /* 0xffffffe400dc7947 */ /* 0x000fea000383ffff */
.L_x_3853:
[----:B--2---:R2:W3:Y:S02]  /*14230*/  SYNCS.PHASECHK.TRANS64.TRYWAIT P2, [R2+URZ+0x30840], R3 ;  /* 0x03084003020075a7 */ /* 0x0044e4000804017f */
[----:B---3--:R-:W-:Y:S05]  /*14240*/  @!P2 NANOSLEEP.SYNCS 0x989680 ;  /* 0x009896800000a95d */ /* 0x008fea0003900000 */
[----:B------:R-:W3:Y:S02]  /*14250*/  @!P2 SYNCS.PHASECHK.TRANS64 P2, [R2+URZ+0x30840], R3 ;  /* 0x030840030200a5a7 */ /* 0x000ee4000804007f */
[----:B---3--:R-:W-:Y:S05]  /*14260*/  @!P2 BRA `(.L_x_3853) ;  /* 0xfffffffc00f0a947 */ /* 0x008fea000383ffff */
[----:B------:R-:W-:Y:S05]  /*14270*/  BRA `(.L_x_3887) ;  /* 0xffffffe800dc7947 */ /* 0x000fea000383ffff */
.L_x_3855:
[----:B-1----:R1:W2:Y:S02]  /*14280*/  SYNCS.PHASECHK.TRANS64.TRYWAIT P2, [R2+URZ+0x60], R11 ;  /* 0x0000600b020075a7 */ /* 0x0022a4000804017f */
[----:B--2---:R-:W-:Y:S05]  /*14290*/  @!P2 NANOSLEEP.SYNCS 0x989680 ;  /* 0x009896800000a95d */ /* 0x004fea0003900000 */
[----:B------:R-:W2:Y:S02]  /*142a0*/  @!P2 SYNCS.PHASECHK.TRANS64 P2, [R2+URZ+0x60], R11 ;  /* 0x0000600b0200a5a7 */ /* 0x000ea4000804007f */
[----:B--2---:R-:W-:Y:S05]  /*142b0*/  @!P2 BRA `(.L_x_3855) ;  /* 0xfffffffc00f0a947 */ /* 0x004fea000383ffff */
[----:B------:R-:W-:Y:S05]  /*142c0*/  BRA `(.L_x_3888) ;  /* 0xffffffec00707947 */ /* 0x000fea000383ffff */
.L_x_3862:
[----:B-1----:R1:W2:Y:S02]  /*142d0*/  SYNCS.PHASECHK.TRANS64.TRYWAIT P0, [R3+URZ+0x30860], R0 ;  /* 0x03086000030075a7 */ /* 0x0022a4000800017f */
[----:B--2---:R-:W-:Y:S05]  /*142e0*/  @!P0 NANOSLEEP.SYNCS 0x989680 ;  /* 0x009896800000895d */ /* 0x004fea0003900000 */
[----:B------:R-:W2:Y:S02]  /*142f0*/  @!P0 SYNCS.PHASECHK.TRANS64 P0, [R3+URZ+0x30860], R0 ;  /* 0x03086000030085a7 */ /* 0x000ea4000800007f */
[----:B--2---:R-:W-:Y:S05]  /*14300*/  @!P0 BRA `(.L_x_3862) ;  /* 0xfffffffc00f08947 */ /* 0x004fea000383ffff */
[----:B------:R-:W-:Y:S05]  /*14310*/  BRA `(.L_x_3889) ;  /* 0xfffffff000607947 */ /* 0x000fea000383ffff */
.L_x_3864:
[----:B------:R-:W-:Y:S01]  /*14320*/  BSSY B0, `(.L_x_3890) ;  /* 0x0000007000007945 */ /* 0x000fe20003800000 */
[----:B------:R-:W-:Y:S02]  /*14330*/  IMAD.MOV.U32 R12, RZ, RZ, RZ ;  /* 0x000000ffff0c7224 */ /* 0x000fe400078e00ff */
[----:B------:R-:W-:Y:S02]  /*14340*/  IMAD.MOV.U32 R11, RZ, RZ, 0x1f ;  /* 0x0000001fff0b7424 */ /* 0x000fe400078e00ff */
[----:B------:R-:W-:-:S07]  /*14350*/  IMAD.MOV.U32 R15, RZ, RZ, -0x1 ;  /* 0xffffffffff0f7424 */ /* 0x000fce00078e00ff */
[----:B------:R-:W-:Y:S05]  /*14360*/  WARPSYNC.COLLECTIVE R15, `(.L_x_3891) ;  /* 0x000000000f087348 */ /* 0x000fea0003c00000 */
[----:B------:R1:W2:Y:S02]  /*14370*/  SHFL.IDX P6, R14, R13, R12, R11 ;  /* 0x0000000c0d0e7389 */ /* 0x0002a400000c000b */
[----:B-12---:R-:W-:Y:S01]  /*14380*/  ENDCOLLECTIVE ;  /* 0x000000000000791b */ /* 0x006fe20003800000 */
.L_x_3891:
[----:B------:R-:W-:Y:S05]  /*14390*/  BSYNC B0 ;  /* 0x0000000000007941 */ /* 0x000fea0003800000 */
.L_x_3890:
[----:B------:R-:W-:Y:S05]  /*143a0*/  BRA `(.L_x_3892) ;  /* 0xfffffff000f47947 */ /* 0x000fea000383ffff */
.L_x_3866:
[----:B--2---:R2:W3:Y:S02]  /*143b0*/  SYNCS.PHASECHK.TRANS64.TRYWAIT P0, [R7+URZ+0x30820], R0 ;  /* 0x03082000070075a7 */ /* 0x0044e4000800017f */
[----:B---3--:R-:W-:Y:S05]  /*143c0*/  @!P0 NANOSLEEP.SYNCS 0x989680 ;  /* 0x009896800000895d */ /* 0x008fea0003900000 */
[----:B------:R-:W3:Y:S02]  /*143d0*/  @!P0 SYNCS.PHASECHK.TRANS64 P0, [R7+URZ+0x30820], R0 ;  /* 0x03082000070085a7 */ /* 0x000ee4000800007f */
[----:B---3--:R-:W-:Y:S05]  /*143e0*/  @!P0 BRA `(.L_x_3866) ;  /* 0xfffffffc00f08947 */ /* 0x008fea000383ffff */
[----:B------:R-:W-:Y:S05]  /*143f0*/  BRA `(.L_x_3893) ;  /* 0xfffffff400447947 */ /* 0x000fea000383ffff */
.L_x_3870:
[----:B--2---:R2:W3:Y:S02]  /*14400*/  SYNCS.PHASECHK.TRANS64.TRYWAIT P0, [R5+URZ], R4 ;  /* 0x00000004050075a7 */ /* 0x0044e4000800017f */
[----:B---3--:R-:W-:Y:S05]  /*14410*/  @!P0 NANOSLEEP.SYNCS 0x989680 ;  /* 0x009896800000895d */ /* 0x008fea0003900000 */
[----:B------:R-:W3:Y:S02]  /*14420*/  @!P0 SYNCS.PHASECHK.TRANS64 P0, [R5+URZ], R4 ;  /* 0x00000004050085a7 */ /* 0x000ee4000800007f */
[----:B---3--:R-:W-:Y:S05]  /*14430*/  @!P0 BRA `(.L_x_3870) ;  /* 0xfffffffc00f08947 */ /* 0x008fea000383ffff */
[----:B------:R-:W-:Y:S05]  /*14440*/  BRA `(.L_x_3894) ;  /* 0xfffffff400a07947 */ /* 0x000fea000383ffff */
.L_x_3871:
[----:B---3--:R3:W4:Y:S02]  /*14450*/  SYNCS.PHASECHK.TRANS64.TRYWAIT P0, [R3+URZ], R0 ;  /* 0x00000000030075a7 */ /* 0x008724000800017f */
[----:B----4-:R-:W-:Y:S05]  /*14460*/  @!P0 NANOSLEEP.SYNCS 0x989680 ;  /* 0x009896800000895d */ /* 0x010fea0003900000 */
[----:B------:R-:W4:Y:S02]  /*14470*/  @!P0 SYNCS.PHASECHK.TRANS64 P0, [R3+URZ], R0 ;  /* 0x00000000030085a7 */ /* 0x000f24000800007f */
[----:B----4-:R-:W-:Y:S05]  /*14480*/  @!P0 BRA `(.L_x_3871) ;  /* 0xfffffffc00f08947 */ /* 0x010fea000383ffff */
[----:B------:R-:W-:Y:S05]  /*14490*/  BRA `(.L_x_3895) ;  /* 0xfffffff400947947 */ /* 0x000fea000383ffff */
.L_x_3873:
[----:B--2---:R2:W3:Y:S02]  /*144a0*/  SYNCS.PHASECHK.TRANS64.TRYWAIT P0, [R5+URZ], R4 ;  /* 0x00000004050075a7 */ /* 0x0044e4000800017f */
[----:B---3--:R-:W-:Y:S05]  /*144b0*/  @!P0 NANOSLEEP.SYNCS 0x989680 ;  /* 0x009896800000895d */ /* 0x008fea0003900000 */
[----:B------:R-:W3:Y:S02]  /*144c0*/  @!P0 SYNCS.PHASECHK.TRANS64 P0, [R5+URZ], R4 ;  /* 0x00000004050085a7 */ /* 0x000ee4000800007f */
[----:B---3--:R-:W-:Y:S05]  /*144d0*/  @!P0 BRA `(.L_x_3873) ;  /* 0xfffffffc00f08947 */ /* 0x008fea000383ffff */
[----:B------:R-:W-:Y:S05]  /*144e0*/  BRA `(.L_x_3896) ;  /* 0xfffffff400987947 */ /* 0x000fea000383ffff */
.L_x_3897:
        /* <DEDUP_REMOVED lines=9> */
.L_x_12756:


//--------------------- .text._ZN7cutlass13device_kernelIN5flash11enable_sm90INS1_16FlashAttnFwdSm90INS1_25CollectiveMainloopFwdSm90ILi2EN4cute5tupleIJNS5_1CILi1EEES8_S8_EEENS6_IJNS7_ILi128EEENS7_ILi96EEENS7_ILi192EEEEEELi192ENS_10bfloat16_tEfNS_4arch4Sm90ELb0ELb1ELb1ELb1ELb0ELb0ELb0ELb1ELb1ELb0ELb0ELb0EEENS1_21CollectiveEpilogueFwdINS6_IJSA_SC_SB_EEES9_SE_SG_Li256ELb1ELb0ELb0ELb0EEENS1_36VarlenDynamicPersistentTileSchedulerILi128ELi96ELi256ELi32ELb0ELb0ELb1ELb1ELb0ELb1EEEEEEEEEvNT_6ParamsE --------------------------
	.section	.text._ZN7cutlass13device_kernelIN5flash11enable_sm90INS1_16FlashAttnFwdSm90INS1_25CollectiveMainloopFwdSm90ILi2EN4cute5tupleIJNS5_1CILi1EEES8_S8_EEENS6_IJNS7_ILi128EEENS7_ILi96EEENS7_ILi192EEEEEELi192ENS_10bfloat16_tEfNS_4arch4Sm90ELb0ELb1ELb1ELb1ELb0ELb0ELb0ELb1ELb1ELb0ELb0ELb0EEENS1_21CollectiveEpilogueFwdINS6_IJSA_SC_SB_EEES9_SE_SG_Li256ELb1ELb0ELb0ELb0EEENS1_36VarlenDynamicPersistentTileSchedulerILi128ELi96ELi256ELi32ELb0ELb0ELb1ELb1ELb0ELb1EEEEEEEEEvNT_6ParamsE,"ax",@progbits
	.align	128
.text._ZN7cutlass13device_kernelIN5flash11enable_sm90INS1_16FlashAttnFwdSm90INS1_25CollectiveMainloopFwdSm90ILi2EN4cute5tupleIJNS5_1CILi1EEES8_S8_EEENS6_IJNS7_ILi128EEENS7_ILi96EEENS7_ILi192EEEEEELi192ENS_10bfloat16_tEfNS_4arch4Sm90ELb0ELb1ELb1ELb1ELb0ELb0ELb0ELb1ELb1ELb0ELb0ELb0EEENS1_21CollectiveEpilogueFwdINS6_IJSA_SC_SB_EEES9_SE_SG_Li256ELb1ELb0ELb0ELb0EEENS1_36VarlenDynamicPersistentTileSchedulerILi128ELi96ELi256ELi32ELb0ELb0ELb1ELb1ELb0ELb1EEEEEEEEEvNT_6ParamsE:
        .type           _ZN7cutlass13device_kernelIN5flash11enable_sm90INS1_16FlashAttnFwdSm90INS1_25CollectiveMainloopFwdSm90ILi2EN4cute5tupleIJNS5_1CILi1EEES8_S8_EEENS6_IJNS7_ILi128EEENS7_ILi96EEENS7_ILi192EEEEEELi192ENS_10bfloat16_tEfNS_4arch4Sm90ELb0ELb1ELb1ELb1ELb0ELb0ELb0ELb1ELb1ELb0ELb0ELb0EEENS1_21CollectiveEpilogueFwdINS6_IJSA_SC_SB_EEES9_SE_SG_Li256ELb1ELb0ELb0ELb0EEENS1_36VarlenDynamicPersistentTileSchedulerILi128ELi96ELi256ELi32ELb0ELb0ELb1ELb1ELb0ELb1EEEEEEEEEvNT_6ParamsE,@function
        .size           _ZN7cutlass13device_kernelIN5flash11enable_sm90INS1_16FlashAttnFwdSm90INS1_25CollectiveMainloopFwdSm90ILi2EN4cute5tupleIJNS5_1CILi1EEES8_S8_EEENS6_IJNS7_ILi128EEENS7_ILi96EEENS7_ILi192EEEEEELi192ENS_10bfloat16_tEfNS_4arch4Sm90ELb0ELb1ELb1ELb1ELb0ELb0ELb0ELb1ELb1ELb0ELb0ELb0EEENS1_21CollectiveEpilogueFwdINS6_IJSA_SC_SB_EEES9_SE_SG_Li256ELb1ELb0ELb0ELb0EEENS1_36VarlenDynamicPersistentTileSchedulerILi128ELi96ELi256ELi32ELb0ELb0ELb1ELb1ELb0ELb1EEEEEEEEEvNT_6ParamsE,(.L_x_12757 - _ZN7cutlass13device_kernelIN5flash11enable_sm90INS1_16FlashAttnFwdSm90INS1_25CollectiveMainloopFwdSm90ILi2EN4cute5tupleIJNS5_1CILi1EEES8_S8_EEENS6_IJNS7_ILi128EEENS7_ILi96EEENS7_ILi192EEEEEELi192ENS_10bfloat16_tEfNS_4arch4Sm90ELb0ELb1ELb1ELb1ELb0ELb0ELb0ELb1ELb1ELb0ELb0ELb0EEENS1_21CollectiveEpilogueFwdINS6_IJSA_SC_SB_EEES9_SE_SG_Li256ELb1ELb0ELb0ELb0EEENS1_36VarlenDynamicPersistentTileSchedulerILi128ELi96ELi256ELi32ELb0ELb0ELb1ELb1ELb0ELb1EEEEEEEEEvNT_6ParamsE)
        .other          _ZN7cutlass13device_kernelIN5flash11enable_sm90INS1_16FlashAttnFwdSm90INS1_25CollectiveMainloopFwdSm90ILi2EN4cute5tupleIJNS5_1CILi1EEES8_S8_EEENS6_IJNS7_ILi128EEENS7_ILi96EEENS7_ILi192EEEEEELi192ENS_10bfloat16_tEfNS_4arch4Sm90ELb0ELb1ELb1ELb1ELb0ELb0ELb0ELb1ELb1ELb0ELb0ELb0EEENS1_21CollectiveEpilogueFwdINS6_IJSA_SC_SB_EEES9_SE_SG_Li256ELb1ELb0ELb0ELb0EEENS1_36VarlenDynamicPersistentTileSchedulerILi128ELi96ELi256ELi32ELb0ELb0ELb1ELb1ELb0ELb1EEEEEEEEEvNT_6ParamsE,@"STO_CUDA_ENTRY STV_DEFAULT"
_ZN7cutlass13device_kernelIN5flash11enable_sm90INS1_16FlashAttnFwdSm90INS1_25CollectiveMainloopFwdSm90ILi2EN4cute5tupleIJNS5_1CILi1EEES8_S8_EEENS6_IJNS7_ILi128EEENS7_ILi96EEENS7_ILi192EEEEEELi192ENS_10bfloat16_tEfNS_4arch4Sm90ELb0ELb1ELb1ELb1ELb0ELb0ELb0ELb1ELb1ELb0ELb0ELb0EEENS1_21CollectiveEpilogueFwdINS6_IJSA_SC_SB_EEES9_SE_SG_Li256ELb1ELb0ELb0ELb0EEENS1_36VarlenDynamicPersistentTileSchedulerILi128ELi96ELi256ELi32ELb0ELb0ELb1ELb1ELb0ELb1EEEEEEEEEvNT_6ParamsE:
        /* <DEDUP_REMOVED lines=21> */
.L_x_3899:
[----:B------:R-:W-:Y:S05]  /*0150*/  BSYNC B0 ;  /* 0x0000000000007941 */ /* 0x000fea0003800000 */
.L_x_3898:
        /* <DEDUP_REMOVED lines=41> */
.L_x_3900:
        /* <DEDUP_REMOVED lines=22> */
.L_x_3901:
        /* <DEDUP_REMOVED lines=18> */
.L_x_3902:
        /* <DEDUP_REMOVED lines=22> */
.L_x_3903:
        /* <DEDUP_REMOVED lines=22> */
.L_x_3904:
        /* <DEDUP_REMOVED lines=8> */
.L_x_3906:
        /* <DEDUP_REMOVED lines=46> */
[----:B------:R-:W-:Y:S01]  /*0c90*/  IMAD R10, R9, 0x10, R10 ;  /* 0x00000010090a7824 */ /* 0x000fe200078e020a */
[----:B------:R-:W-:Y:S01]  /*0ca0*/  LEA.HI R2, R2, R5, RZ, 0x1 ;  /* 0x0000000502027211 */ /* 0x000fe200078f08ff */
[----:B------:R-:W-:Y:S01]  /*0cb0*/  IMAD.U32 R204, RZ, RZ, UR4 ;  /* 0x00000004ffcc7e24 */ /* 0x000fe2000f8e00ff */
[----:B------:R-:W-:Y:S01]  /*0cc0*/  LOP3.LUT R7, R6, 0xfffffc00, RZ, 0xc0, !PT ;  /* 0xfffffc0006077812 */ /* 0x000fe200078ec0ff */
[----:B------:R-:W-:Y:S01]  /*0cd0*/  IMAD.IADD R4, R205, 0x1, -R4 ;  /* 0x00000001cd047824 */ /* 0x000fe200078e0a04 */
[----:B------:R-:W-:Y:S01]  /*0ce0*/  LOP3.LUT R2, R2, 0x1ffffffe, RZ, 0xc0, !PT ;  /* 0x1ffffffe02027812 */ /* 0x000fe200078ec0ff */
[----:B------:R-:W-:Y:S01]  /*0cf0*/  IMAD R201, R3, 0x40, R10 ;  /* 0x0000004003c97824 */ /* 0x000fe200078e020a */
[----:B------:R-:W-:Y:S01]  /*0d00*/  LOP3.LUT R3, R8, 0x7ffffffc, RZ, 0xc0, !PT ;  /* 0x7ffffffc08037812 */ /* 0x000fe200078ec0ff */
[----:B------:R-:W-:Y:S01]  /*0d10*/  IMAD R7, R4, 0x40, R7 ;  /* 0x0000004004077824 */ /* 0x000fe200078e0207 */
[----:B------:R-:W-:Y:S01]  /*0d20*/  UMOV UR4, URZ ;  /* 0x0000003f00047c82 */ /* 0x000fe20008000000 */
[----:B------:R-:W-:Y:S01]  /*0d30*/  IMAD.IADD R2, R5, 0x1, -R2 ;  /* 0x0000000105027824 */ /* 0x000fe200078e0a02 */
[----:B------:R-:W-:Y:S01]  /*0d40*/  SHF.R.S32.HI R22, RZ, 0x3, R0 ;  /* 0x00000003ff167819 */ /* 0x000fe20000011400 */
[----:B------:R-:W-:-:S02]  /*0d50*/  IMAD.U32 R199, RZ, RZ, UR4 ;  /* 0x00000004ffc77e24 */ /* 0x000fc4000f8e00ff */
[----:B------:R-:W-:Y:S01]  /*0d60*/  IMAD R203, R2, 0x8, R7 ;  /* 0x0000000802cb7824 */ /* 0x000fe200078e0207 */
[----:B------:R-:W-:Y:S01]  /*0d70*/  LOP3.LUT R2, R0, 0x1ffffff8, RZ, 0xc0, !PT ;  /* 0x1ffffff800027812 */ /* 0x000fe200078ec0ff */
[----:B------:R-:W-:-:S04]  /*0d80*/  IMAD.IADD R18, R200, 0x1, -R3 ;  /* 0x00000001c8127824 */ /* 0x000fc800078e0a03 */
[----:B------:R-:W-:-:S04]  /*0d90*/  IMAD.IADD R2, R205, 0x1, -R2 ;  /* 0x00000001cd027824 */ /* 0x000fc800078e0a02 */
[----:B------:R-:W-:-:S07]  /*0da0*/  IMAD.SHL.U32 R19, R2, 0x8, RZ ;  /* 0x0000000802137824 */ /* 0x000fce00078e00ff */
.L_x_4006:
[----:B------:R-:W-:Y:S01]  /*0db0*/  ULDC.64 UR8, c[0x0][0xa28] ;  /* 0x00028a0000087ab9 */ /* 0x000fe20000000a00 */
[----:B012345:R-:W0:Y:S01]  /*0dc0*/  LDC.64 R8, c[0x0][0x3f8] ;  /* 0x0000fe00ff087b82 */ /* 0x03fe220000000a00 */
[----:B------:R-:W-:Y:S01]  /*0dd0*/  UISETP.NE.U32.AND UP0, UPT, UR8, URZ, UPT ;  /* 0x0000003f0800728c */ /* 0x000fe2000bf05070 */
[----:B------:R-:W-:Y:S01]  /*0de0*/  IMAD.MOV.U32 R7, RZ, RZ, RZ ;  /* 0x000000ffff077224 */ /* 0x000fe200078e00ff */
        /* <DEDUP_REMOVED lines=40> */
.L_x_3907:
[----:B---3--:R-:W-:Y:S02]  /*1070*/  IMAD R16, R0, R11, RZ ;  /* 0x0000000b00107224 */ /* 0x008fe400078e02ff */
[----:B------:R-:W-:Y:S02]  /*1080*/  IMAD.MOV.U32 R196, RZ, RZ, R193 ;  /* 0x000000ffffc47224 */ /* 0x000fe400078e00c1 */
        /* <DEDUP_REMOVED lines=9> */
.L_x_3908:
        /* <DEDUP_REMOVED lines=12> */
.L_x_3909:
[----:B------:R-:W1:Y:S01]  /*11e0*/  LDC.64 R8, c[0x0][0x9e0] ;  /* 0x00027800ff087b82 */ /* 0x000e620000000a00 */
[----:B-----5:R-:W-:Y:S01]  /*11f0*/  IMAD.IADD R16, R16, 0x1, -R7 ;  /* 0x0000000110107824 */ /* 0x020fe200078e0a07 */
[----:B------:R-:W-:-:S04]  /*1200*/  LEA R0, R193, 0x80, 0x7 ;  /* 0x00000080c1007811 */ /* 0x000fc800078e38ff */
[----:B0-----:R-:W-:Y:S02]  /*1210*/  IADD3 R3, R16, R0, -R17 ;  /* 0x0000000010037210 */ /* 0x001fe40007ffe811 */
[----:B-1----:R-:W-:-:S03]  /*1220*/  ISETP.GE.AND P1, PT, R9, 0x1, PT ;  /* 0x000000010900780c */ /* 0x002fc60003f26270 */
[----:B------:R-:W-:-:S10]  /*1230*/  IMAD.IADD R0, R3, 0x1, R8 ;  /* 0x0000000103007824 */ /* 0x000fd400078e0208 */
[----:B------:R-:W-:Y:S05]  /*1240*/  @!P1 BRA `(.L_x_3910) ;  /* 0x0000000000409947 */ /* 0x000fea0003800000 */
[C---:B------:R-:W-:Y:S01]  /*1250*/  ISETP.GT.AND P0, PT, R3.reuse, RZ, PT ;  /* 0x000000ff0300720c */ /* 0x040fe20003f04270 */
[----:B------:R-:W-:-:S12]  /*1260*/  VIADD R2, R3, 0xffffffff ;  /* 0xffffffff03027836 */ /* 0x000fd80000000000 */
        /* <DEDUP_REMOVED lines=8> */
.L_x_3911:
[----:B------:R-:W-:-:S13]  /*12f0*/  ISETP.NE.AND P0, PT, R9, 0x1, PT ;  /* 0x000000010900780c */ /* 0x000fda0003f05270 */
[----:B------:R-:W0:Y:S02]  /*1300*/  @P0 LDC.64 R4, c[0x0][0x9e8] ;  /* 0x00027a00ff040b82 */ /* 0x000e240000000a00 */
[----:B0-----:R-:W-:-:S05]  /*1310*/  @P0 IMAD.HI.U32 R4, R2, R4, RZ ;  /* 0x0000000402040227 */ /* 0x001fca00078e00ff */
[----:B------:R-:W-:-:S07]  /*1320*/  @P0 SHF.R.U32.HI R2, RZ, R5, R4 ;  /* 0x00000005ff020219 */ /* 0x000fce0000011604 */
.L_x_3912:
[----:B------:R-:W-:-:S05]  /*1330*/  IMAD R3, R2, R9, R9 ;  /* 0x0000000902037224 */ /* 0x000fca00078e0209 */
[----:B------:R-:W-:-:S07]  /*1340*/  VIMNMX R0, R0, R3, PT ;  /* 0x0000000300007248 */ /* 0x000fce0003fe0100 */
.L_x_3910:
[----:B------:R-:W-:Y:S01]  /*1350*/  VIADD R2, R0, 0x5f ;  /* 0x0000005f00027836 */ /* 0x000fe20000000000 */
[----:B------:R-:W-:Y:S01]  /*1360*/  ULDC UR4, c[0x0][0x9dc] ;  /* 0x0002770000047ab9 */ /* 0x000fe20000000800 */
[----:B------:R-:W-:Y:S02]  /*1370*/  VIADD R0, R16, 0x5f ;  /* 0x0000005f10007836 */ /* 0x000fe40000000000 */
[----:B------:R-:W-:Y:S02]  /*1380*/  IMAD R3, R193, 0x80, -R17 ;  /* 0x00000080c1037824 */ /* 0x000fe400078e0a11 */
[----:B------:R-:W-:-:S04]  /*1390*/  IMAD.HI R2, R2, 0x2aaaaaab, RZ ;  /* 0x2aaaaaab02027827 */ /* 0x000fc800078e02ff */
[----:B------:R-:W-:Y:S01]  /*13a0*/  IMAD.HI R0, R0, 0x2aaaaaab, RZ ;  /* 0x2aaaaaab00007827 */ /* 0x000fe200078e02ff */
[----:B------:R-:W-:-:S03]  /*13b0*/  SHF.R.U32.HI R5, RZ, 0x1f, R2 ;  /* 0x0000001fff057819 */ /* 0x000fc60000011602 */
[----:B------:R-:W-:Y:S01]  /*13c0*/  IMAD.IADD R4, R16, 0x1, R3 ;  /* 0x0000000110047824 */ /* 0x000fe200078e0203 */
        /* <DEDUP_REMOVED lines=16> */
.L_x_3914:
[----:B------:R-:W-:-:S13]  /*14d0*/  ISETP.NE.AND P0, PT, R9, 0x1, PT ;  /* 0x000000010900780c */ /* 0x000fda0003f05270 */
[----:B------:R-:W0:Y:S02]  /*14e0*/  @P0 LDC.64 R2, c[0x0][0x9e8] ;  /* 0x00027a00ff020b82 */ /* 0x000e240000000a00 */
[----:B0-----:R-:W-:-:S05]  /*14f0*/  @P0 IMAD.HI.U32 R0, R4, R2, RZ ;  /* 0x0000000204000227 */ /* 0x001fca00078e00ff */
[----:B------:R-:W-:-:S07]  /*1500*/  @P0 SHF.R.U32.HI R4, RZ, R3, R0 ;  /* 0x00000003ff040219 */ /* 0x000fce0000011600 */
.L_x_3915:
[----:B------:R-:W-:-:S05]  /*1510*/  IMAD R4, R4, R9, RZ ;  /* 0x0000000904047224 */ /* 0x000fca00078e02ff */
[----:B------:R-:W-:-:S13]  /*1520*/  R2UR UR5, R4 ;  /* 0x00000000040572ca */ /* 0x000fda00000e0000 */
[----:B------:R-:W-:-:S04]  /*1530*/  UISETP.LT.AND UP0, UPT, UR4, UR5, UPT ;  /* 0x000000050400728c */ /* 0x000fc8000bf01270 */
[----:B------:R-:W-:-:S12]  /*1540*/  USEL UR4, UR4, UR5, !UP0 ;  /* 0x0000000504047287 */ /* 0x000fd8000c000000 */
.L_x_3913:
[----:B------:R-:W-:Y:S01]  /*1550*/  UIMAD.WIDE UR4, UR4, 0x2aaaaaab, URZ ;  /* 0x2aaaaaab040478a5 */ /* 0x000fe2000f8e023f */
[----:B------:R-:W-:Y:S01]  /*1560*/  PLOP3.LUT P0, PT, PT, PT, PT, 0x80, 0x0 ;  /* 0x000000000000781c */ /* 0x000fe20003f0f070 */
[----:B------:R-:W-:Y:S01]  /*1570*/  IMAD.MOV.U32 R0, RZ, RZ, RZ ;  /* 0x000000ffff007224 */ /* 0x000fe200078e00ff */
[----:B------:R-:W-:Y:S01]  /*1580*/  CS2R R2, SRZ ;  /* 0x0000000000027805 */ /* 0x000fe2000001ff00 */
        /* <DEDUP_REMOVED lines=86> */
.L_x_3917:
        /* <DEDUP_REMOVED lines=9> */
[----:B------:R-:W0:Y:S02]  /*1b80*/  SYNCS.PHASECHK.TRANS64.TRYWAIT P1, [UR39+0x30800], R0 ;  /* 0x03080000ff0075a7 */ /* 0x000e240008020167 */
[----:B0-----:R-:W-:Y:S05]  /*1b90*/  @!P1 BRA `(.L_x_3918) ;  /* 0x00000150007c9947 */ /* 0x001fea0003800000 */
.L_x_4102:
[----:B------:R-:W-:Y:S05]  /*1ba0*/  @!P0 BRA `(.L_x_3919) ;  /* 0x0000000000048947 */ /* 0x000fea0003800000 */
[----:B------:R-:W-:Y:S01]  /*1bb0*/  BPT.TRAP 0x1 ;  /* 0x000000040000795c */ /* 0x000fe20000300000 */
.L_x_3919:
[----:B------:R-:W-:Y:S02]  /*1bc0*/  IMAD.U32 R5, RZ, RZ, UR37 ;  /* 0x00000025ff057e24 */ /* 0x000fe4000f8e00ff */
[----:B0-----:R-:W-:-:S03]  /*1bd0*/  IMAD.U32 R0, RZ, RZ, UR36 ;  /* 0x00000024ff007e24 */ /* 0x001fc6000f8e00ff */
[----:B------:R-:W-:Y:S02]  /*1be0*/  LEA R5, R5, UR39, 0x3 ;  /* 0x0000002705057c11 */ /* 0x000fe4000f8e18ff */
[----:B------:R-:W-:-:S04]  /*1bf0*/  SHF.L.U32 R0, R0, 0x1f, RZ ;  /* 0x0000001f00007819 */ /* 0x000fc800000006ff */
[----:B------:R0:W1:Y:S01]  /*1c00*/  SYNCS.PHASECHK.TRANS64.TRYWAIT P1, [R5+URZ+0x30830], R0 ;  /* 0x03083000050075a7 */ /* 0x000062000802017f */
[----:B------:R-:W-:Y:S05]  /*1c10*/  @!P0 BRA `(.L_x_3920) ;  /* 0x0000000000048947 */ /* 0x000fea0003800000 */
[----:B------:R-:W-:Y:S01]  /*1c20*/  BPT.TRAP 0x1 ;  /* 0x000000040000795c */ /* 0x000fe20000300000 */
.L_x_3920:
[----:B------:R-:W2:Y:S01]  /*1c30*/  LDL.LU R2, [R1] ;  /* 0x0000000001027983 */ /* 0x000ea20000300800 */
[----:B------:R-:W3:Y:S02]  /*1c40*/  S2R R3, SR_TID.X ;  /* 0x0000000000037919 */ /* 0x000ee40000002100 */
[----:B---3--:R-:W-:Y:S02]  /*1c50*/  LOP3.LUT P2, RZ, R3, 0x7f, RZ, 0xc0, !PT ;  /* 0x0000007f03ff7812 */ /* 0x008fe4000784c0ff */
[----:B--2---:R-:W-:-:S11]  /*1c60*/  LOP3.LUT R2, R2, 0xfff7ffff, RZ, 0xc0, !PT ;  /* 0xfff7ffff02027812 */ /* 0x004fd600078ec0ff */
[----:B------:R-:W-:-:S05]  /*1c70*/  @P2 LOP3.LUT R2, R2, 0x80000, RZ, 0xfc, !PT ;  /* 0x0008000002022812 */ /* 0x000fca00078efcff */
[----:B------:R2:W-:Y:S01]  /*1c80*/  STL [R1], R2 ;  /* 0x0000000201007387 */ /* 0x0005e20000100800 */
[----:B-1----:R-:W-:Y:S05]  /*1c90*/  @P1 BRA `(.L_x_3921) ;  /* 0x0000000000081947 */ /* 0x002fea0003800000 */
[----:B------:R-:W1:Y:S02]  /*1ca0*/  SYNCS.PHASECHK.TRANS64.TRYWAIT P1, [R5+URZ+0x30830], R0 ;  /* 0x03083000050075a7 */ /* 0x000e64000802017f */
[----:B-1----:R-:W-:Y:S05]  /*1cb0*/  @!P1 BRA `(.L_x_3922) ;  /* 0x00000150004c9947 */ /* 0x002fea0003800000 */
.L_x_3921:
        /* <DEDUP_REMOVED lines=14> */
[----:B------:R-:W-:Y:S01]  /*1da0*/  IMAD.MOV.U32 R11, RZ, RZ, -0x60 ;  /* 0xffffffa0ff0b7424 */ /* 0x000fe200078e00ff */
[----:B------:R-:W-:-:S02]  /*1db0*/  ULOP3.LUT UR4, UR38, 0x10000, URZ, 0xfc, !UPT ;  /* 0x0001000026047892 */ /* 0x000fc4000f8efc3f */
[----:B------:R-:W-:Y:S01]  /*1dc0*/  UIMAD UR5, UR37, 0x900, UR60 ;  /* 0x00000900250578a4 */ /* 0x000fe2000f8e023c */
[----:B------:R-:W-:Y:S01]  /*1dd0*/  IMAD R11, R74, R11, 0x60 ;  /* 0x000000604a0b7424 */ /* 0x000fe200078e020b */
[----:B------:R-:W-:Y:S02]  /*1de0*/  UIADD3 UR56, UR4, 0x2, URZ ;  /* 0x0000000204387890 */ /* 0x000fe4000fffe03f */
[----:B------:R-:W-:Y:S01]  /*1df0*/  UIADD3 UR58, UR5, 0x2, URZ ;  /* 0x00000002053a7890 */ /* 0x000fe2000fffe03f */
[----:B------:R-:W-:Y:S01]  /*1e00*/  IMAD.IADD R9, R16, 0x1, R11 ;  /* 0x0000000110097824 */ /* 0x000fe200078e020b */
[----:B------:R-:W-:Y:S01]  /*1e10*/  UMOV UR8, UR4 ;  /* 0x0000000400087c82 */ /* 0x000fe20008000000 */
[----:B------:R-:W-:Y:S01]  /*1e20*/  UMOV UR10, UR5 ;  /* 0x00000005000a7c82 */ /* 0x000fe20008000000 */
[----:B------:R-:W-:Y:S01]  /*1e30*/  UIADD3 UR52, UR4, 0x4, URZ ;  /* 0x0000000404347890 */ /* 0x000fe2000fffe03f */
[----:B------:R-:W-:Y:S01]  /*1e40*/  HGMMA.64x96x16.F32.BF16 R24, gdesc[UR8], RZ, !UPT, gsb0 ;  /* 0x01600000081879f0 */ /* 0x000fe2000c0018ff */
[----:B------:R-:W-:Y:S01]  /*1e50*/  UIADD3 UR54, UR5, 0x4, URZ ;  /* 0x0000000405367890 */ /* 0x000fe2000fffe03f */
[----:B------:R-:W-:Y:S01]  /*1e60*/  IMAD.U32 R6, RZ, RZ, UR8 ;  /* 0x00000008ff067e24 */ /* 0x000fe2000f8e00ff */
        /* <DEDUP_REMOVED lines=9> */
[----:B------:R-:W-:Y:S01]  /*1f00*/  UIADD3 UR16, UR4, 0x402, URZ ;  /* 0x0000040204107890 */ /* 0x000fe2000fffe03f */
[----:B---3--:R-:W-:Y:S01]  /*1f10*/  LOP3.LUT P1, RZ, R4, 0x7f, RZ, 0xc0, !PT ;  /* 0x0000007f04ff7812 */ /* 0x008fe2000782c0ff */
        /* <DEDUP_REMOVED lines=8> */
[----:B------:R-:W-:Y:S02]  /*1fa0*/  UIADD3 UR26, UR5, 0x306, URZ ;  /* 0x00000306051a7890 */ /* 0x000fe4000fffe03f */
[----:B------:R-:W-:Y:S01]  /*1fb0*/  @!P1 VIADD R4, R5, 0x30840 ;  /* 0x0003084005049836 */ /* 0x000fe20000000000 */
[----:B------:R-:W-:Y:S01]  /*1fc0*/  UMOV UR25, 0x40000040 ;  /* 0x4000004000197882 */ /* 0x000fe20000000000 */
[----:B------:R-:W-:Y:S01]  /*1fd0*/  UMOV UR27, 0x40000040 ;  /* 0x40000040001b7882 */ /* 0x000fe20000000000 */
[----:B------:R-:W-:Y:S01]  /*1fe0*/  UIADD3 UR28, UR4, 0x800, URZ ;  /* 0x00000800041c7890 */ /* 0x000fe2000fffe03f */
[----:B01----:R-:W-:Y:S01]  /*1ff0*/  IADD3 R5, -R17, 0x1, R9 ;  /* 0x0000000111057810 */ /* 0x003fe20007ffe109 */
[----:B------:R-:W-:Y:S01]  /*2000*/  UIADD3 UR30, UR5, 0x600, URZ ;  /* 0x00000600051e7890 */ /* 0x000fe2000fffe03f */
[----:B------:R-:W-:Y:S01]  /*2010*/  @!P1 PRMT R4, RZ, 0x654, R4 ;  /* 0x00000654ff049816 */ /* 0x000fe20000000004 */
        /* <DEDUP_REMOVED lines=14> */
[----:B------:R-:W-:-:S02]  /*2100*/  ULDC.64 UR4, c[0x0][0x9e0] ;  /* 0x0002780000047ab9 */ /* 0x000fc40000000a00 */
        /* <DEDUP_REMOVED lines=33> */
[----:B------:R-:W-:Y:S01]  /*2320*/  HGMMA.64x96x16.F32.BF16 R24, gdesc[UR48], R24, gsb0 ;  /* 0x01600000301879f0 */ /* 0x000fe20008001818 */
[----:B------:R-:W-:Y:S02]  /*2330*/  ULDC.64 UR50, c[0x0][0x9d8] ;  /* 0x0002760000327ab9 */ /* 0x000fe40000000a00 */
[----:B------:R-:W-:Y:S01]  /*2340*/  ULOP3.LUT UR51, URZ, UR51, URZ, 0x33, !UPT ;  /* 0x000000333f337292 */ /* 0x000fe2000f8e333f */
        /* <DEDUP_REMOVED lines=35> */
[----:B--2---:R-:W-:Y:S01]  /*2580*/  FMUL.FTZ R2, R63, UR50 ;  /* 0x000000323f027c20 */ /* 0x004fe20008410000 */
        /* <DEDUP_REMOVED lines=8> */
[----:B------:R-:W-:Y:S01]  /*2610*/  FMUL.FTZ R30, R30, UR50 ;  /* 0x000000321e1e7c20 */ /* 0x000fe20008410000 */
[----:B------:R1:W-:Y:S01]  /*2620*/  @!P1 SYNCS.ARRIVE.TRANS64.RED.A1T0 RZ, [R4+URZ], RZ ;  /* 0x000000ff04ff99a7 */ /* 0x0003e2000810043f */
[----:B------:R-:W-:Y:S01]  /*2630*/  FMUL.FTZ R71, R71, UR50 ;  /* 0x0000003247477c20 */ /* 0x000fe20008410000 */
[----:B------:R-:W-:Y:S01]  /*2640*/  PLOP3.LUT P1, PT, PT, PT, UP0, 0x40, 0x0 ;  /* 0x000000000000781c */ /* 0x000fe20003f2e808 */
[----:B------:R-:W-:Y:S01]  /*2650*/  FMUL.FTZ R31, R31, UR50 ;  /* 0x000000321f1f7c20 */ /* 0x000fe20008410000 */
[----:B------:R-:W-:Y:S01]  /*2660*/  FMUL.FTZ R39, R39, UR50 ;  /* 0x0000003227277c20 */ /* 0x000fe20008410000 */
[----:B------:R-:W-:Y:S01]  /*2670*/  FMUL.FTZ R47, R47, UR50 ;  /* 0x000000322f2f7c20 */ /* 0x000fe20008410000 */
[----:B------:R-:W2:Y:S01]  /*2680*/  MUFU.TANH R27, R35 ;  /* 0x00000023001b7308 */ /* 0x000ea20000002400 */
[----:B------:R-:W-:Y:S01]  /*2690*/  FMUL.FTZ R55, R55, UR50 ;  /* 0x0000003237377c20 */ /* 0x000fe20008410000 */
[----:B-1----:R-:W-:-:S02]  /*26a0*/  IMAD R4, R18, -0x2, R5 ;  /* 0xfffffffe12047824 */ /* 0x002fc400078e0205 */
[----:B------:R-:W-:Y:S02]  /*26b0*/  IMAD R5, R193, 0x80, R201 ;  /* 0x00000080c1057824 */ /* 0x000fe400078e02c9 */
[C---:B------:R-:W-:Y:S02]  /*26c0*/  VIADD R14, R4.reuse, UR4 ;  /* 0x00000004040e7c36 */ /* 0x040fe40008000000 */
[----:B------:R-:W1:Y:S01]  /*26d0*/  MUFU.TANH R35, R43 ;  /* 0x0000002b00237308 */ /* 0x000e620000002400 */
[----:B------:R-:W-:Y:S02]  /*26e0*/  VIADD R20, R4, UR51 ;  /* 0x0000003304147c36 */ /* 0x000fe40008000000 */
[----:B------:R-:W-:Y:S02]  /*26f0*/  VIADDMNMX R4, R5, R14, R13, PT ;  /* 0x0000000e05047246 */ /* 0x000fe4000380010d */
[----:B------:R-:W-:-:S03]  /*2700*/  IMAD.IADD R9, R20, 0x1, R5 ;  /* 0x0000000114097824 */ /* 0x000fc600078e0205 */
[----:B------:R-:W3:Y:S08]  /*2710*/  MUFU.TANH R43, R51 ;  /* 0x00000033002b7308 */ /* 0x000ef00000002400 */
[----:B------:R-:W4:Y:S08]  /*2720*/  MUFU.TANH R51, R59 ;  /* 0x0000003b00337308 */ /* 0x000f300000002400 */
        /* <DEDUP_REMOVED lines=43> */
[----:B-----5:R-:W-:Y:S01]  /*29e0*/  IMAD R55, R18, -0x2, R11 ;  /* 0xfffffffe12377824 */ /* 0x020fe200078e020b */
[----:B-1234-:R-:W-:Y:S06]  /*29f0*/  @P1 BRA `(.L_x_3923) ;  /* 0x0000000000541947 */ /* 0x01efec0003800000 */
        /* <DEDUP_REMOVED lines=12> */
.L_x_3925:
[----:B------:R-:W-:-:S06]  /*2ac0*/  UISETP.NE.AND UP1, UPT, UR5, 0x1, UPT ;  /* 0x000000010500788c */ /* 0x000fcc000bf25270 */
[----:B------:R-:W-:-:S05]  /*2ad0*/  PLOP3.LUT P1, PT, PT, PT, UP1, 0x80, 0x0 ;  /* 0x000000000000781c */ /* 0x000fca0003f2f018 */
[----:B------:R-:W-:-:S08]  /*2ae0*/  @UP1 ULDC.64 UR6, c[0x0][0x9e8] ;  /* 0x00027a0000061ab9 */ /* 0x000fd00000000a00 */
[----:B------:R-:W-:-:S05]  /*2af0*/  @P1 IMAD.HI.U32 R26, R10, UR6, RZ ;  /* 0x000000060a1a1c27 */ /* 0x000fca000f8e00ff */
[----:B------:R-:W-:-:S07]  /*2b00*/  @P1 SHF.R.U32.HI R10, RZ, UR7, R26 ;  /* 0x00000007ff0a1c19 */ /* 0x000fce000801161a */
.L_x_3926:
[----:B------:R-:W-:Y:S05]  /*2b10*/  BSYNC B0 ;  /* 0x0000000000007941 */ /* 0x000fea0003800000 */
.L_x_3924:
[----:B------:R-:W-:-:S05]  /*2b20*/  IMAD R10, R10, UR5, R55 ;  /* 0x000000050a0a7c24 */ /* 0x000fca000f8e0237 */
[----:B------:R-:W-:Y:S02]  /*2b30*/  VIMNMX R9, R9, R10, !PT ;  /* 0x0000000a09097248 */ /* 0x000fe40007fe0100 */
[----:B------:R-:W-:-:S07]  /*2b40*/  VIADDMNMX R4, R10, UR5, R4, PT ;  /* 0x000000050a047c46 */ /* 0x000fce000b800104 */
.L_x_3923:
[C---:B------:R-:W-:Y:S02]  /*2b50*/  ISETP.GE.AND P1, PT, R11.reuse, 0x2, PT ;  /* 0x000000020b00780c */ /* 0x040fe40003f26270 */
[----:B------:R-:W-:Y:S02]  /*2b60*/  ISETP.GE.AND P5, PT, R11, 0xa, PT ;  /* 0x0000000a0b00780c */ /* 0x000fe40003fa6270 */
[----:B------:R-:W-:Y:S02]  /*2b70*/  ISETP.GT.AND P3, PT, R9, 0x1, !P1 ;  /* 0x000000010900780c */ /* 0x000fe40004f64270 */
[----:B------:R-:W-:Y:S02]  /*2b80*/  ISETP.GE.AND P2, PT, R11, 0x9, PT ;  /* 0x000000090b00780c */ /* 0x000fe40003f46270 */
[----:B------:R-:W-:Y:S02]  /*2b90*/  ISETP.LT.OR P3, PT, R4, 0x2, P3 ;  /* 0x000000020400780c */ /* 0x000fe40001f61670 */
[----:B------:R-:W-:-:S02]  /*2ba0*/  P2R R10, PR, RZ, 0x20 ;  /* 0x00000020ff0a7803 */ /* 0x000fc40000000000 */
[----:B0-----:R-:W-:Y:S02]  /*2bb0*/  FSEL R26, R25, -INF , !P3 ;  /* 0xff800000191a7808 */ /* 0x001fe40005800000 */
        /* <DEDUP_REMOVED lines=23> */
[C---:B------:R-:W-:Y:S02]  /*2d30*/  ISETP.LT.OR P3, PT, R4.reuse, 0x1a, P3 ;  /* 0x0000001a0400780c */ /* 0x040fe40001f61670 */
        /* <DEDUP_REMOVED lines=103> */
.L_x_3929:
[----:B------:R-:W-:-:S06]  /*33b0*/  UISETP.NE.AND UP1, UPT, UR5, 0x1, UPT ;  /* 0x000000010500788c */ /* 0x000fcc000bf25270 */
[----:B------:R-:W-:-:S05]  /*33c0*/  PLOP3.LUT P5, PT, PT, PT, UP1, 0x80, 0x0 ;  /* 0x000000000000781c */ /* 0x000fca0003faf018 */
[----:B------:R-:W-:-:S08]  /*33d0*/  @UP1 ULDC.64 UR6, c[0x0][0x9e8] ;  /* 0x00027a0000061ab9 */ /* 0x000fd00000000a00 */
[----:B------:R-:W-:Y:S01]  /*33e0*/  @P5 IMAD.HI.U32 R13, R4, UR6, RZ ;  /* 0x00000006040d5c27 */ /* 0x000fe2000f8e00ff */
[----:B------:R-:W-:-:S13]  /*33f0*/  PLOP3.LUT P5, PT, PT, PT, UP1, 0x80, 0x0 ;  /* 0x000000000000781c */ /* 0x000fda0003faf018 */
[----:B------:R-:W-:-:S07]  /*3400*/  @P5 SHF.R.U32.HI R4, RZ, UR7, R13 ;  /* 0x00000007ff045c19 */ /* 0x000fce000801160d */
.L_x_3930:
[----:B------:R-:W-:Y:S05]  /*3410*/  BSYNC B0 ;  /* 0x0000000000007941 */ /* 0x000fea0003800000 */
.L_x_3928:
[----:B------:R-:W-:-:S05]  /*3420*/  IMAD R4, R4, UR5, R55 ;  /* 0x0000000504047c24 */ /* 0x000fca000f8e0237 */
[----:B------:R-:W-:Y:S02]  /*3430*/  VIMNMX R11, R11, R4, !PT ;  /* 0x000000040b0b7248 */ /* 0x000fe40007fe0100 */
[----:B------:R-:W-:-:S07]  /*3440*/  VIADDMNMX R9, R4, UR5, R9, PT ;  /* 0x0000000504097c46 */ /* 0x000fce000b800109 */
.L_x_3927:
[C---:B------:R-:W-:Y:S01]  /*3450*/  ISETP.GT.AND P1, PT, R11.reuse, 0x1, !P1 ;  /* 0x000000010b00780c */ /* 0x040fe20004f24270 */
[----:B------:R-:W-:Y:S01]  /*3460*/  ULDC UR6, c[0x0][0x988] ;  /* 0x0002620000067ab9 */ /* 0x000fe20000000800 */
[----:B------:R-:W-:Y:S02]  /*3470*/  ISETP.GT.AND P6, PT, R11, RZ, !P6 ;  /* 0x000000ff0b00720c */ /* 0x000fe400077c4270 */
[C---:B------:R-:W-:Y:S02]  /*3480*/  ISETP.LT.OR P1, PT, R9.reuse, 0x2, P1 ;  /* 0x000000020900780c */ /* 0x040fe40000f21670 */
[----:B------:R-:W-:Y:S02]  /*3490*/  ISETP.LT.OR P6, PT, R9, 0x1, P6 ;  /* 0x000000010900780c */ /* 0x000fe400037c1670 */
[----:B------:R-:W-:Y:S02]  /*34a0*/  FSEL R12, R12, -INF , !P1 ;  /* 0xff8000000c0c7808 */ /* 0x000fe40004800000 */
[----:B------:R-:W-:Y:S01]  /*34b0*/  ISETP.NE.AND P1, PT, R10, RZ, PT ;  /* 0x000000ff0a00720c */ /* 0x000fe20003f25270 */
[----:B------:R-:W-:Y:S01]  /*34c0*/  IMAD.U32 R10, RZ, RZ, UR6 ;  /* 0x00000006ff0a7e24 */ /* 0x000fe2000f8e00ff */
[----:B------:R-:W-:-:S02]  /*34d0*/  ISETP.GT.AND P2, PT, R11, 0x8, !P2 ;  /* 0x000000080b00780c */ /* 0x000fc40005744270 */
[----:B------:R-:W-:Y:S02]  /*34e0*/  ISETP.GT.AND P1, PT, R11, 0x9, !P1 ;  /* 0x000000090b00780c */ /* 0x000fe40004f24270 */
[----:B------:R-:W-:Y:S02]  /*34f0*/  FSEL R13, R0, -INF , !P6 ;  /* 0xff800000000d7808 */ /* 0x000fe40007000000 */
[----:B------:R-:W-:Y:S02]  /*3500*/  ISETP.LT.OR P1, PT, R9, 0xa, P1 ;  /* 0x0000000a0900780c */ /* 0x000fe40000f21670 */
[----:B------:R-:W-:Y:S02]  /*3510*/  FMNMX.FTZ R0, R24, R26, !PT ;  /* 0x0000001a18007209 */ /* 0x000fe40007810000 */
[----:B------:R-:W-:Y:S02]  /*3520*/  FSEL R21, R21, -INF , !P1 ;  /* 0xff80000015157808 */ /* 0x000fe40004800000 */
[----:B------:R-:W-:-:S02]  /*3530*/  ISETP.NE.AND P1, PT, R25, RZ, PT ;  /* 0x000000ff1900720c */ /* 0x000fc40003f25270 */
[----:B------:R-:W-:Y:S02]  /*3540*/  ISETP.LT.OR P2, PT, R9, 0x9, P2 ;  /* 0x000000090900780c */ /* 0x000fe40001741670 */
[----:B------:R-:W-:Y:S02]  /*3550*/  ISETP.GT.AND P1, PT, R11, 0x10, !P1 ;  /* 0x000000100b00780c */ /* 0x000fe40004f24270 */
[----:B------:R-:W-:Y:S02]  /*3560*/  FMNMX.FTZ R0, R28, R0, !PT ;  /* 0x000000001c007209 */ /* 0x000fe40007810000 */
[----:B------:R-:W-:Y:S02]  /*3570*/  FSEL R15, R15, -INF , !P2 ;  /* 0xff8000000f0f7808 */ /* 0x000fe40005000000 */
[----:B------:R-:W-:Y:S02]  /*3580*/  ISETP.LT.OR P1, PT, R9, 0x11, P1 ;  /* 0x000000110900780c */ /* 0x000fe40000f21670 */
[----:B------:R-:W-:-:S02]  /*3590*/  ISETP.NE.AND P2, PT, R29, RZ, PT ;  /* 0x000000ff1d00720c */ /* 0x000fc40003f45270 */
[----:B------:R-:W-:Y:S02]  /*35a0*/  FMNMX.FTZ R0, R30, R0, !PT ;  /* 0x000000001e007209 */ /* 0x000fe40007810000 */
[----:B------:R-:W-:Y:S02]  /*35b0*/  FSEL R25, R34, -INF , !P1 ;  /* 0xff80000022197808 */ /* 0x000fe40004800000 */
[----:B------:R-:W-:Y:S02]  /*35c0*/  ISETP.GT.AND P1, PT, R11, 0x11, !P2 ;  /* 0x000000110b00780c */ /* 0x000fe40005724270 */
[----:B------:R-:W-:Y:S02]  /*35d0*/  FMNMX.FTZ R0, R32, R0, !PT ;  /* 0x0000000020007209 */ /* 0x000fe40007810000 */
[----:B------:R-:W-:Y:S02]  /*35e0*/  ISETP.LT.OR P1, PT, R9, 0x12, P1 ;  /* 0x000000120900780c */ /* 0x000fe40000f21670 */
[----:B------:R-:W-:-:S02]  /*35f0*/  ISETP.NE.AND P5, PT, R33, RZ, PT ;  /* 0x000000ff2100720c */ /* 0x000fc40003fa5270 */
[----:B------:R-:W-:Y:S02]  /*3600*/  FMNMX.FTZ R0, R66, R0, !PT ;  /* 0x0000000042007209 */ /* 0x000fe40007810000 */
[----:B------:R-:W-:Y:S02]  /*3610*/  FSEL R27, R27, -INF , !P1 ;  /* 0xff8000001b1b7808 */ /* 0x000fe40004800000 */
        /* <DEDUP_REMOVED lines=34> */
[----:B------:R-:W-:Y:S02]  /*3840*/  FMNMX.FTZ R0, R88, R0, !PT ;  /* 0x0000000058007209 */ /* 0x000fe40007810000 */
[----:B------:R-:W-:Y:S02]  /*3850*/  ISETP.NE.AND P1, PT, R71, RZ, PT ;  /* 0x000000ff4700720c */ /* 0x000fe40003f25270 */
[----:B------:R-:W-:Y:S02]  /*3860*/  FMNMX.FTZ R0, R68, R0, !PT ;  /* 0x0000000044007209 */ /* 0x000fe40007810000 */
[----:B------:R-:W-:Y:S02]  /*3870*/  ISETP.GT.AND P1, PT, R11, 0x29, !P1 ;  /* 0x000000290b00780c */ /* 0x000fe40004f24270 */
[----:B------:R-:W-:Y:S02]  /*3880*/  FMNMX.FTZ R0, R90, R0, !PT ;  /* 0x000000005a007209 */ /* 0x000fe40007810000 */
[----:B------:R-:W-:-:S02]  /*3890*/  ISETP.LT.OR P1, PT, R9, 0x2a, P1 ;  /* 0x0000002a0900780c */ /* 0x000fc40000f21670 */
[----:B------:R-:W-:Y:S02]  /*38a0*/  ISETP.NE.AND P2, PT, R53, RZ, PT ;  /* 0x000000ff3500720c */ /* 0x000fe40003f45270 */
[----:B------:R-:W-:Y:S01]  /*38b0*/  FSEL R39, R39, -INF , !P1 ;  /* 0xff80000027277808 */ /* 0x000fe20004800000 */
[----:B------:R-:W0:Y:S01]  /*38c0*/  SHFL.BFLY PT, R53, R0, 0x2, 0x1f ;  /* 0x0c401f0000357f89 */ /* 0x000e2200000e0000 */
[----:B------:R-:W-:Y:S02]  /*38d0*/  ISETP.NE.AND P1, PT, R45, RZ, PT ;  /* 0x000000ff2d00720c */ /* 0x000fe40003f25270 */
[----:B------:R-:W-:Y:S02]  /*38e0*/  ISETP.NE.AND P5, PT, R77, RZ, PT ;  /* 0x000000ff4d00720c */ /* 0x000fe40003fa5270 */
[----:B------:R-:W-:Y:S02]  /*38f0*/  ISETP.GT.AND P1, PT, R11, 0x30, !P1 ;  /* 0x000000300b00780c */ /* 0x000fe40004f24270 */
[----:B------:R-:W-:-:S02]  /*3900*/  ISETP.NE.AND P6, PT, R79, RZ, PT ;  /* 0x000000ff4f00720c */ /* 0x000fc40003fc5270 */
[----:B------:R-:W-:Y:S02]  /*3910*/  ISETP.LT.OR P1, PT, R9, 0x31, P1 ;  /* 0x000000310900780c */ /* 0x000fe40000f21670 */
[----:B------:R-:W-:Y:S02]  /*3920*/  ISETP.GT.AND P3, PT, R11, 0x51, !P3 ;  /* 0x000000510b00780c */ /* 0x000fe40005f64270 */
[----:B------:R-:W-:Y:S02]  /*3930*/  FSEL R41, R50, -INF , !P1 ;  /* 0xff80000032297808 */ /* 0x000fe40004800000 */
[----:B------:R-:W-:Y:S02]  /*3940*/  ISETP.NE.AND P1, PT, R73, RZ, PT ;  /* 0x000000ff4900720c */ /* 0x000fe40003f25270 */
[C---:B------:R-:W-:Y:S02]  /*3950*/  ISETP.GT.AND P4, PT, R11.reuse, 0x58, !P4 ;  /* 0x000000580b00780c */ /* 0x040fe40006784270 */
[----:B------:R-:W-:-:S02]  /*3960*/  ISETP.GT.AND P1, PT, R11, 0x31, !P1 ;  /* 0x000000310b00780c */ /* 0x000fc40004f24270 */
[C---:B------:R-:W-:Y:S02]  /*3970*/  ISETP.LT.OR P3, PT, R9.reuse, 0x52, P3 ;  /* 0x000000520900780c */ /* 0x040fe40001f61670 */
[----:B------:R-:W-:Y:S02]  /*3980*/  ISETP.LT.OR P1, PT, R9, 0x32, P1 ;  /* 0x000000320900780c */ /* 0x000fe40000f21670 */
[----:B0-----:R-:W-:Y:S02]  /*3990*/  FMNMX.FTZ R14, R0, R53, !PT ;  /* 0x00000035000e7209 */ /* 0x001fe40007810000 */
[----:B------:R-:W-:Y:S02]  /*39a0*/  FMNMX.FTZ R0, R13, R12, !PT ;  /* 0x0000000c0d007209 */ /* 0x000fe40007810000 */
[----:B------:R-:W-:Y:S01]  /*39b0*/  FSEL R43, R43, -INF , !P1 ;  /* 0xff8000002b2b7808 */ /* 0x000fe20004800000 */
[----:B------:R-:W0:Y:S01]  /*39c0*/  SHFL.BFLY PT, R53, R14, 0x1, 0x1f ;  /* 0x0c201f000e357f89 */ /* 0x000e2200000e0000 */
        /* <DEDUP_REMOVED lines=14> */
[----:B------:R-:W-:Y:S02]  /*3ab0*/  ISETP.GT.AND P1, PT, R11, 0x40, !P2 ;  /* 0x000000400b00780c */ /* 0x000fe40005724270 */
[----:B------:R-:W-:Y:S02]  /*3ac0*/  FMNMX.FTZ R0, R33, R0, !PT ;  /* 0x0000000021007209 */ /* 0x000fe40007810000 */
[----:B------:R-:W-:Y:S02]  /*3ad0*/  ISETP.LT.OR P1, PT, R9, 0x41, P1 ;  /* 0x000000410900780c */ /* 0x000fe40000f21670 */
[----:B------:R-:W-:Y:S02]  /*3ae0*/  FMNMX.FTZ R0, R35, R0, !PT ;  /* 0x0000000023007209 */ /* 0x000fe40007810000 */
[----:B------:R-:W-:-:S02]  /*3af0*/  FSEL R49, R58, -INF , !P1 ;  /* 0xff8000003a317808 */ /* 0x000fc40004800000 */
[----:B------:R-:W-:Y:S02]  /*3b00*/  FMNMX.FTZ R0, R37, R0, !PT ;  /* 0x0000000025007209 */ /* 0x000fe40007810000 */
[----:B------:R-:W-:Y:S02]  /*3b10*/  ISETP.GT.AND P1, PT, R11, 0x41, !P5 ;  /* 0x000000410b00780c */ /* 0x000fe40006f24270 */
[----:B0-----:R-:W-:Y:S02]  /*3b20*/  FMNMX.FTZ R4, R14, R53, !PT ;  /* 0x000000350e047209 */ /* 0x001fe40007810000 */
[----:B------:R-:W-:Y:S02]  /*3b30*/  FMNMX.FTZ R0, R39, R0, !PT ;  /* 0x0000000027007209 */ /* 0x000fe40007810000 */
[----:B------:R-:W-:Y:S01]  /*3b40*/  ISETP.LT.OR P1, PT, R9, 0x42, P1 ;  /* 0x000000420900780c */ /* 0x000fe20000f21670 */
[----:B------:R-:W-:Y:S01]  /*3b50*/  FMUL.FTZ R20, R4, R10 ;  /* 0x0000000a04147220 */ /* 0x000fe20000410000 */
[----:B------:R-:W-:-:S02]  /*3b60*/  FMNMX.FTZ R0, R41, R0, !PT ;  /* 0x0000000029007209 */ /* 0x000fc40007810000 */
[----:B------:R-:W-:Y:S02]  /*3b70*/  FSEL R51, R51, -INF , !P1 ;  /* 0xff80000033337808 */ /* 0x000fe40004800000 */
[----:B------:R-:W-:Y:S02]  /*3b80*/  FSETP.NEU.FTZ.AND P1, PT, R4, -INF , PT ;  /* 0xff8000000400780b */ /* 0x000fe40003f3d000 */
[----:B------:R-:W-:Y:S02]  /*3b90*/  ISETP.NE.AND P5, PT, R57, RZ, PT ;  /* 0x000000ff3900720c */ /* 0x000fe40003fa5270 */
[----:B------:R-:W-:Y:S02]  /*3ba0*/  FMNMX.FTZ R0, R43, R0, !PT ;  /* 0x000000002b007209 */ /* 0x000fe40007810000 */
[----:B------:R-:W-:Y:S02]  /*3bb0*/  FSEL R61, R20, RZ, P1 ;  /* 0x000000ff143d7208 */ /* 0x000fe40000800000 */
[----:B------:R-:W-:-:S02]  /*3bc0*/  ISETP.GT.AND P1, PT, R11, 0x48, !P5 ;  /* 0x000000480b00780c */ /* 0x000fc40006f24270 */
[----:B------:R-:W-:Y:S01]  /*3bd0*/  FMNMX.FTZ R0, R45, R0, !PT ;  /* 0x000000002d007209 */ /* 0x000fe20007810000 */
[-CC-:B------:R-:W-:Y:S01]  /*3be0*/  FFMA.FTZ R14, R24, R10.reuse, -R61.reuse ;  /* 0x0000000a180e7223 */ /* 0x180fe2000001083d */
[----:B------:R-:W-:Y:S01]  /*3bf0*/  ISETP.LT.OR P1, PT, R9, 0x49, P1 ;  /* 0x000000490900780c */ /* 0x000fe20000f21670 */
[--C-:B------:R-:W-:Y:S01]  /*3c00*/  FFMA.FTZ R20, R26, R10, -R61.reuse ;  /* 0x0000000a1a147223 */ /* 0x100fe2000001083d */
[----:B------:R-:W-:Y:S01]  /*3c10*/  FMNMX.FTZ R0, R47, R0, !PT ;  /* 0x000000002f007209 */ /* 0x000fe20007810000 */
[-CC-:B------:R-:W-:Y:S01]  /*3c20*/  FFMA.FTZ R24, R28, R10.reuse, -R61.reuse ;  /* 0x0000000a1c187223 */ /* 0x180fe2000001083d */
[----:B------:R-:W-:Y:S01]  /*3c30*/  FSEL R53, R62, -INF , !P1 ;  /* 0xff8000003e357808 */ /* 0x000fe20004800000 */
[----:B------:R-:W-:Y:S01]  /*3c40*/  MUFU.EX2 R14, R14 ;  /* 0x0000000e000e7308 */ /* 0x000fe20000000800 */
[----:B------:R-:W-:Y:S01]  /*3c50*/  ISETP.NE.AND P2, PT, R81, RZ, PT ;  /* 0x000000ff5100720c */ /* 0x000fe20003f45270 */
[-CC-:B------:R-:W-:Y:S01]  /*3c60*/  FFMA.FTZ R26, R30, R10.reuse, -R61.reuse ;  /* 0x0000000a1e1a7223 */ /* 0x180fe2000001083d */
[----:B------:R-:W-:Y:S01]  /*3c70*/  ISETP.GT.AND P1, PT, R11, 0x49, !P6 ;  /* 0x000000490b00780c */ /* 0x000fe20007724270 */
[--C-:B------:R-:W-:Y:S01]  /*3c80*/  FFMA.FTZ R28, R32, R10, -R61.reuse ;  /* 0x0000000a201c7223 */ /* 0x100fe2000001083d */
[----:B------:R-:W-:Y:S01]  /*3c90*/  FMNMX.FTZ R0, R49, R0, !PT ;  /* 0x0000000031007209 */ /* 0x000fe20007810000 */
[-CC-:B------:R-:W-:Y:S01]  /*3ca0*/  FFMA.FTZ R38, R88, R10.reuse, -R61.reuse ;  /* 0x0000000a58267223 */ /* 0x180fe2000001083d */
[----:B------:R-:W-:Y:S01]  /*3cb0*/  ISETP.NE.AND P5, PT, R65, RZ, PT ;  /* 0x000000ff4100720c */ /* 0x000fe20003fa5270 */
[----:B------:R0:W1:Y:S01]  /*3cc0*/  MUFU.EX2 R63, R20 ;  /* 0x00000014003f7308 */ /* 0x0000620000000800 */
[----:B------:R-:W-:Y:S01]  /*3cd0*/  ISETP.GT.AND P2, PT, R11, 0x50, !P2 ;  /* 0x000000500b00780c */ /* 0x000fe20005744270 */
[-CC-:B------:R-:W-:Y:S01]  /*3ce0*/  FFMA.FTZ R30, R36, R10.reuse, -R61.reuse ;  /* 0x0000000a241e7223 */ /* 0x180fe2000001083d */
[----:B------:R-:W-:Y:S01]  /*3cf0*/  ISETP.LT.OR P1, PT, R9, 0x4a, P1 ;  /* 0x0000004a0900780c */ /* 0x000fe20000f21670 */
[--C-:B------:R-:W-:Y:S01]  /*3d00*/  FFMA.FTZ R32, R52, R10, -R61.reuse ;  /* 0x0000000a34207223 */ /* 0x100fe2000001083d */
[----:B------:R-:W-:Y:S01]  /*3d10*/  FMNMX.FTZ R0, R51, R0, !PT ;  /* 0x0000000033007209 */ /* 0x000fe20007810000 */
[-CC-:B------:R-:W-:Y:S01]  /*3d20*/  FFMA.FTZ R34, R82, R10.reuse, -R61.reuse ;  /* 0x0000000a52227223 */ /* 0x180fe2000001083d */
[----:B------:R-:W-:Y:S01]  /*3d30*/  ISETP.GT.AND P5, PT, R11, 0x59, !P5 ;  /* 0x000000590b00780c */ /* 0x000fe20006fa4270 */
[----:B------:R-:W-:Y:S01]  /*3d40*/  MUFU.EX2 R24, R24 ;  /* 0x0000001800187308 */ /* 0x000fe20000000800 */
[----:B------:R-:W-:Y:S01]  /*3d50*/  ISETP.LT.OR P2, PT, R9, 0x51, P2 ;  /* 0x000000510900780c */ /* 0x000fe20001741670 */
[-CC-:B0-----:R-:W-:Y:S01]  /*3d60*/  FFMA.FTZ R20, R66, R10.reuse, -R61.reuse ;  /* 0x0000000a42147223 */ /* 0x181fe2000001083d */
[----:B------:R-:W-:Y:S01]  /*3d70*/  FSEL R11, R2, -INF , !P1 ;  /* 0xff800000020b7808 */ /* 0x000fe20004800000 */
[--C-:B------:R-:W-:Y:S01]  /*3d80*/  FFMA.FTZ R2, R40, R10, -R61.reuse ;  /* 0x0000000a28027223 */ /* 0x100fe2000001083d */
[----:B------:R-:W-:Y:S01]  /*3d90*/  FMNMX.FTZ R0, R53, R0, !PT ;  /* 0x0000000035007209 */ /* 0x000fe20007810000 */
[--C-:B------:R-:W-:Y:S01]  /*3da0*/  FFMA.FTZ R36, R56, R10, -R61.reuse ;  /* 0x0000000a38247223 */ /* 0x100fe2000001083d */
[----:B------:R-:W-:Y:S01]  /*3db0*/  FSEL R55, R8, -INF , !P2 ;  /* 0xff80000008377808 */ /* 0x000fe20005000000 */
[----:B------:R0:W-:Y:S01]  /*3dc0*/  MUFU.EX2 R180, R2 ;  /* 0x0000000200b47308 */ /* 0x0001e20000000800 */
[----:B------:R-:W-:Y:S01]  /*3dd0*/  FMNMX.FTZ R0, R11, R0, !PT ;  /* 0x000000000b007209 */ /* 0x000fe20007810000 */
[----:B------:R-:W-:Y:S01]  /*3de0*/  FFMA.FTZ R8, R76, R10, -R61 ;  /* 0x0000000a4c087223 */ /* 0x000fe2000001083d */
[----:B------:R-:W-:-:S02]  /*3df0*/  ISETP.LT.OR P4, PT, R9, 0x59, P4 ;  /* 0x000000590900780c */ /* 0x000fc40002781670 */
[----:B------:R-:W-:Y:S02]  /*3e00*/  FSEL R57, R3, -INF , !P3 ;  /* 0xff80000003397808 */ /* 0x000fe40005800000 */
[----:B------:R-:W-:Y:S01]  /*3e10*/  FMNMX.FTZ R0, R55, R0, !PT ;  /* 0x0000000037007209 */ /* 0x000fe20007810000 */
[----:B------:R2:W-:Y:S01]  /*3e20*/  MUFU.EX2 R67, R20 ;  /* 0x0000001400437308 */ /* 0x0005e20000000800 */
[----:B------:R-:W-:Y:S01]  /*3e30*/  ISETP.LT.OR P5, PT, R9, 0x5a, P5 ;  /* 0x0000005a0900780c */ /* 0x000fe20002fa1670 */
[--C-:B0-----:R-:W-:Y:S01]  /*3e40*/  FFMA.FTZ R2, R44, R10, -R61.reuse ;  /* 0x0000000a2c027223 */ /* 0x101fe2000001083d */
[----:B------:R-:W-:Y:S02]  /*3e50*/  FSEL R9, R70, -INF , !P4 ;  /* 0xff80000046097808 */ /* 0x000fe40006000000 */
[----:B------:R-:W-:Y:S02]  /*3e60*/  FMNMX.FTZ R0, R57, R0, !PT ;  /* 0x0000000039007209 */ /* 0x000fe40007810000 */
[----:B------:R-:W-:Y:S01]  /*3e70*/  FSEL R59, R59, -INF , !P5 ;  /* 0xff8000003b3b7808 */ /* 0x000fe20006800000 */
[----:B------:R-:W-:Y:S01]  /*3e80*/  MUFU.EX2 R182, R2 ;  /* 0x0000000200b67308 */ /* 0x000fe20000000800 */
[----:B------:R-:W-:Y:S01]  /*3e90*/  FMNMX.FTZ R0, R9, R0, !PT ;  /* 0x0000000009007209 */ /* 0x000fe20007810000 */
[----:B--2---:R-:W-:Y:S01]  /*3ea0*/  FFMA.FTZ R20, R78, R10, -R61 ;  /* 0x0000000a4e147223 */ /* 0x004fe2000001083d */
[----:B-1----:R-:W-:-:S02]  /*3eb0*/  F2FP.BF16.F32.PACK_AB R188, R63, R14 ;  /* 0x0000000e3fbc723e */ /* 0x002fc400000010ff */
[----:B------:R-:W-:-:S03]  /*3ec0*/  FMNMX.FTZ R0, R59, R0, !PT ;  /* 0x000000003b007209 */ /* 0x000fc60007810000 */
[----:B------:R0:W1:Y:S02]  /*3ed0*/  MUFU.EX2 R65, R26 ;  /* 0x0000001a00417308 */ /* 0x0000640000000800 */
[----:B------:R-:W2:Y:S06]  /*3ee0*/  SHFL.BFLY PT, R3, R0, 0x2, 0x1f ;  /* 0x0c401f0000037f89 */ /* 0x000eac00000e0000 */
[----:B------:R3:W-:Y:S01]  /*3ef0*/  MUFU.EX2 R73, R20 ;  /* 0x0000001400497308 */ /* 0x0007e20000000800 */
[----:B0-----:R-:W-:-:S07]  /*3f00*/  FFMA.FTZ R26, R72, R10, -R61 ;  /* 0x0000000a481a7223 */ /* 0x001fce000001083d */
[----:B------:R-:W0:Y:S01]  /*3f10*/  MUFU.EX2 R28, R28 ;  /* 0x0000001c001c7308 */ /* 0x000e220000000800 */
[----:B---3--:R-:W-:Y:S01]  /*3f20*/  FFMA.FTZ R20, R86, R10, -R61 ;  /* 0x0000000a56147223 */ /* 0x008fe2000001083d */
[----:B-1----:R-:W-:-:S06]  /*3f30*/  F2FP.BF16.F32.PACK_AB R190, R65, R24 ;  /* 0x0000001841be723e */ /* 0x002fcc00000010ff */
[----:B------:R-:W-:Y:S01]  /*3f40*/  MUFU.EX2 R83, R38 ;  /* 0x0000002600537308 */ /* 0x000fe20000000800 */
[----:B--2---:R-:W-:Y:S01]  /*3f50*/  FMNMX.FTZ R2, R0, R3, !PT ;  /* 0x0000000300027209 */ /* 0x004fe20007810000 */
[----:B------:R-:W-:-:S04]  /*3f60*/  FFMA.FTZ R0, R84, R10, -R61 ;  /* 0x0000000a54007223 */ /* 0x000fc8000001083d */
[----:B------:R-:W1:Y:S02]  /*3f70*/  SHFL.BFLY PT, R3, R2, 0x1, 0x1f ;  /* 0x0c201f0002037f89 */ /* 0x000e6400000e0000 */
[----:B------:R2:W-:Y:S01]  /*3f80*/  MUFU.EX2 R79, R0 ;  /* 0x00000000004f7308 */ /* 0x0005e20000000800 */
[----:B0-----:R-:W-:-:S07]  /*3f90*/  F2FP.BF16.F32.PACK_AB R184, R67, R28 ;  /* 0x0000001c43b8723e */ /* 0x001fce00000010ff */
[----:B------:R-:W-:Y:S08]  /*3fa0*/  MUFU.EX2 R81, R20 ;  /* 0x0000001400517308 */ /* 0x000ff00000000800 */
[----:B------:R-:W-:Y:S01]  /*3fb0*/  MUFU.EX2 R30, R30 ;  /* 0x0000001e001e7308 */ /* 0x000fe20000000800 */
[----:B-1----:R-:W-:-:S07]  /*3fc0*/  FMNMX.FTZ R3, R2, R3, !PT ;  /* 0x0000000302037209 */ /* 0x002fce0007810000 */
[----:B------:R0:W1:Y:S01]  /*3fd0*/  MUFU.EX2 R69, R26 ;  /* 0x0000001a00457308 */ /* 0x0000620000000800 */
[-C--:B------:R-:W-:Y:S01]  /*3fe0*/  FFMA.FTZ R2, R68, R10.reuse, -R61 ;  /* 0x0000000a44027223 */ /* 0x080fe2000001083d */
[C---:B------:R-:W-:Y:S01]  /*3ff0*/  FSETP.NEU.FTZ.AND P1, PT, R3.reuse, -INF , PT ;  /* 0xff8000000300780b */ /* 0x040fe20003f3d000 */
[----:B--2---:R-:W-:-:S05]  /*4000*/  FMUL.FTZ R0, R3, R10 ;  /* 0x0000000a03007220 */ /* 0x004fca0000410000 */
[----:B------:R2:W-:Y:S01]  /*4010*/  MUFU.EX2 R71, R8 ;  /* 0x0000000800477308 */ /* 0x0005e20000000800 */
[----:B------:R-:W-:Y:S01]  /*4020*/  FSEL R0, R0, RZ, P1 ;  /* 0x000000ff00007208 */ /* 0x000fe20000800000 */
[----:B0-----:R-:W-:Y:S01]  /*4030*/  FFMA.FTZ R26, R48, R10, -R61 ;  /* 0x0000000a301a7223 */ /* 0x001fe2000001083d */
        /* <DEDUP_REMOVED lines=11> */
[-C--:B--2---:R-:W-:Y:S01]  /*40f0*/  FFMA.FTZ R8, R80, R10.reuse, -R61 ;  /* 0x0000000a50087223 */ /* 0x084fe2000001083d */
[-CC-:B------:R-:W-:Y:S01]  /*4100*/  FFMA.FTZ R35, R35, R10.reuse, -R0.reuse ;  /* 0x0000000a23237223 */ /* 0x180fe20000010800 */
[-CC-:B------:R-:W-:Y:S01]  /*4110*/  FFMA.FTZ R37, R37, R10.reuse, -R0.reuse ;  /* 0x0000000a25257223 */ /* 0x180fe20000010800 */
[----:B------:R-:W-:Y:S01]  /*4120*/  MUFU.EX2 R13, R13 ;  /* 0x0000000d000d7308 */ /* 0x000fe20000000800 */
[----:B0-----:R-:W-:Y:S01]  /*4130*/  FADD.FTZ R21, R14, R63 ;  /* 0x0000003f0e157221 */ /* 0x001fe20000010000 */
[-CC-:B------:R-:W-:Y:S01]  /*4140*/  FFMA.FTZ R39, R39, R10.reuse, -R0.reuse ;  /* 0x0000000a27277223 */ /* 0x180fe20000010800 */
[-CC-:B------:R-:W-:Y:S01]  /*4150*/  FFMA.FTZ R41, R41, R10.reuse, -R0.reuse ;  /* 0x0000000a29297223 */ /* 0x180fe20000010800 */
[-CC-:B------:R-:W-:Y:S01]  /*4160*/  FFMA.FTZ R43, R43, R10.reuse, -R0.reuse ;  /* 0x0000000a2b2b7223 */ /* 0x180fe20000010800 */
[-CC-:B------:R-:W-:Y:S01]  /*4170*/  FFMA.FTZ R45, R45, R10.reuse, -R0.reuse ;  /* 0x0000000a2d2d7223 */ /* 0x180fe20000010800 */
[-CC-:B------:R-:W-:Y:S01]  /*4180*/  FFMA.FTZ R47, R47, R10.reuse, -R0.reuse ;  /* 0x0000000a2f2f7223 */ /* 0x180fe20000010800 */
[-CC-:B------:R-:W-:Y:S01]  /*4190*/  FFMA.FTZ R49, R49, R10.reuse, -R0.reuse ;  /* 0x0000000a31317223 */ /* 0x180fe20000010800 */
[----:B------:R0:W2:Y:S01]  /*41a0*/  MUFU.EX2 R20, R12 ;  /* 0x0000000c00147308 */ /* 0x0000a20000000800 */
[-CC-:B------:R-:W-:Y:S01]  /*41b0*/  FFMA.FTZ R51, R51, R10.reuse, -R0.reuse ;  /* 0x0000000a33337223 */ /* 0x180fe20000010800 */
[-CC-:B------:R-:W-:Y:S01]  /*41c0*/  FFMA.FTZ R53, R53, R10.reuse, -R0.reuse ;  /* 0x0000000a35357223 */ /* 0x180fe20000010800 */
[-CC-:B------:R-:W-:Y:S01]  /*41d0*/  FFMA.FTZ R11, R11, R10.reuse, -R0.reuse ;  /* 0x0000000a0b0b7223 */ /* 0x180fe20000010800 */
[-CC-:B------:R-:W-:Y:S01]  /*41e0*/  FFMA.FTZ R55, R55, R10.reuse, -R0.reuse ;  /* 0x0000000a37377223 */ /* 0x180fe20000010800 */
[-CC-:B------:R-:W-:Y:S01]  /*41f0*/  FFMA.FTZ R57, R57, R10.reuse, -R0.reuse ;  /* 0x0000000a39397223 */ /* 0x180fe20000010800 */
[----:B------:R-:W-:Y:S01]  /*4200*/  FFMA.FTZ R59, R59, R10, -R0 ;  /* 0x0000000a3b3b7223 */ /* 0x000fe20000010800 */
[----:B-1----:R-:W-:Y:S01]  /*4210*/  F2FP.BF16.F32.PACK_AB R186, R69, R30 ;  /* 0x0000001e45ba723e */ /* 0x002fe200000010ff */
[----:B------:R-:W1:Y:S01]  /*4220*/  MUFU.EX2 R15, R15 ;  /* 0x0000000f000f7308 */ /* 0x000e620000000800 */
[----:B0-----:R-:W-:-:S04]  /*4230*/  FADD.FTZ R12, R24, R21 ;  /* 0x00000015180c7221 */ /* 0x001fc80000010000 */
[----:B------:R-:W-:-:S03]  /*4240*/  FADD.FTZ R21, R65, R12 ;  /* 0x0000000c41157221 */ /* 0x000fc60000010000 */
[----:B------:R-:W0:Y:S01]  /*4250*/  MUFU.EX2 R25, R25 ;  /* 0x0000001900197308 */ /* 0x000e220000000800 */
[----:B------:R-:W-:Y:S01]  /*4260*/  FADD.FTZ R12, R28, R21 ;  /* 0x000000151c0c7221 */ /* 0x000fe20000010000 */
[----:B--2---:R-:W-:-:S03]  /*4270*/  F2FP.BF16.F32.PACK_AB R189, R20, R13 ;  /* 0x0000000d14bd723e */ /* 0x004fc600000010ff */
[----:B------:R-:W-:Y:S01]  /*4280*/  FADD.FTZ R21, R67, R12 ;  /* 0x0000000c43157221 */ /* 0x000fe20000010000 */
[----:B------:R-:W-:Y:S02]  /*4290*/  FADD.FTZ R12, R13, R20 ;  /* 0x000000140d0c7221 */ /* 0x000fe40000010000 */
[----:B------:R2:W3:Y:S01]  /*42a0*/  MUFU.EX2 R40, R27 ;  /* 0x0000001b00287308 */ /* 0x0004e20000000800 */
[----:B------:R-:W-:Y:S01]  /*42b0*/  FADD.FTZ R50, R30, R21 ;  /* 0x000000151e327221 */ /* 0x000fe20000010000 */
[----:B-1----:R-:W-:Y:S01]  /*42c0*/  FADD.FTZ R21, R15, R12 ;  /* 0x0000000c0f157221 */ /* 0x002fe20000010000 */
[----:B------:R-:W-:-:S03]  /*42d0*/  F2FP.BF16.F32.PACK_AB R191, R38, R15 ;  /* 0x0000000f26bf723e */ /* 0x000fc600000010ff */
[----:B------:R-:W-:Y:S02]  /*42e0*/  FADD.FTZ R12, R38, R21 ;  /* 0x00000015260c7221 */ /* 0x000fe40000010000 */
[----:B------:R-:W1:Y:S01]  /*42f0*/  MUFU.EX2 R29, R29 ;  /* 0x0000001d001d7308 */ /* 0x000e620000000800 */
[----:B--2---:R-:W-:Y:S01]  /*4300*/  FADD.FTZ R27, R69, R50 ;  /* 0x00000032451b7221 */ /* 0x004fe20000010000 */
[----:B0-----:R-:W-:-:S03]  /*4310*/  FADD.FTZ R21, R25, R12 ;  /* 0x0000000c19157221 */ /* 0x001fc60000010000 */
[----:B------:R-:W-:Y:S01]  /*4320*/  FADD.FTZ R52, R180, R27 ;  /* 0x0000001bb4347221 */ /* 0x000fe20000010000 */
[C---:B------:R-:W-:Y:S02]  /*4330*/  F2FP.BF16.F32.PACK_AB R180, R71.reuse, R180 ;  /* 0x000000b447b4723e */ /* 0x040fe400000010ff */
[----:B------:R-:W0:Y:S01]  /*4340*/  MUFU.EX2 R42, R31 ;  /* 0x0000001f002a7308 */ /* 0x000e220000000800 */
[----:B------:R-:W-:Y:S01]  /*4350*/  FADD.FTZ R27, R71, R52 ;  /* 0x00000034471b7221 */ /* 0x000fe20000010000 */
[C---:B---3--:R-:W-:Y:S01]  /*4360*/  FADD.FTZ R12, R40.reuse, R21 ;  /* 0x00000015280c7221 */ /* 0x048fe20000010000 */
[----:B------:R-:W-:Y:S02]  /*4370*/  F2FP.BF16.F32.PACK_AB R185, R40, R25 ;  /* 0x0000001928b9723e */ /* 0x000fe400000010ff */
[----:B------:R-:W-:Y:S01]  /*4380*/  FADD.FTZ R52, R182, R27 ;  /* 0x0000001bb6347221 */ /* 0x000fe20000010000 */
[----:B------:R-:W-:Y:S02]  /*4390*/  F2FP.BF16.F32.PACK_AB R182, R73, R182 ;  /* 0x000000b649b6723e */ /* 0x000fe400000010ff */
[----:B------:R-:W2:Y:S01]  /*43a0*/  MUFU.EX2 R26, R26 ;  /* 0x0000001a001a7308 */ /* 0x000ea20000000800 */
[----:B-1----:R-:W-:Y:S01]  /*43b0*/  FADD.FTZ R21, R29, R12 ;  /* 0x0000000c1d157221 */ /* 0x002fe20000010000 */
[----:B------:R-:W-:-:S06]  /*43c0*/  FADD.FTZ R27, R73, R52 ;  /* 0x00000034491b7221 */ /* 0x000fcc0000010000 */
[----:B------:R-:W1:Y:S01]  /*43d0*/  MUFU.EX2 R33, R33 ;  /* 0x0000002100217308 */ /* 0x000e620000000800 */
[C---:B0-----:R-:W-:Y:S01]  /*43e0*/  FADD.FTZ R12, R42.reuse, R21 ;  /* 0x000000152a0c7221 */ /* 0x041fe20000010000 */
[----:B------:R-:W-:Y:S01]  /*43f0*/  FFMA.FTZ R21, R9, R10, -R0 ;  /* 0x0000000a09157223 */ /* 0x000fe20000010800 */
[----:B------:R-:W-:-:S05]  /*4400*/  F2FP.BF16.F32.PACK_AB R187, R42, R29 ;  /* 0x0000001d2abb723e */ /* 0x000fca00000010ff */
[----:B------:R0:W3:Y:S01]  /*4410*/  MUFU.EX2 R75, R8 ;  /* 0x00000008004b7308 */ /* 0x0000e20000000800 */
[----:B--2---:R-:W-:-:S07]  /*4420*/  FADD.FTZ R54, R26, R27 ;  /* 0x0000001b1a367221 */ /* 0x004fce0000010000 */
[----:B------:R-:W2:Y:S01]  /*4430*/  MUFU.EX2 R44, R35 ;  /* 0x00000023002c7308 */ /* 0x000ea20000000800 */
[----:B0-----:R-:W-:Y:S01]  /*4440*/  FFMA.FTZ R8, R60, R10, -R61 ;  /* 0x0000000a3c087223 */ /* 0x001fe2000001083d */
[----:B-1----:R-:W-:-:S06]  /*4450*/  FADD.FTZ R9, R33, R12 ;  /* 0x0000000c21097221 */ /* 0x002fcc0000010000 */
[----:B------:R-:W0:Y:S01]  /*4460*/  MUFU.EX2 R32, R32 ;  /* 0x0000002000207308 */ /* 0x000e220000000800 */
[C---:B---3--:R-:W-:Y:S01]  /*4470*/  FADD.FTZ R27, R75.reuse, R54 ;  /* 0x000000364b1b7221 */ /* 0x048fe20000010000 */
[----:B------:R-:W-:-:S06]  /*4480*/  F2FP.BF16.F32.PACK_AB R176, R75, R26 ;  /* 0x0000001a4bb0723e */ /* 0x000fcc00000010ff */
[----:B------:R-:W1:Y:S01]  /*4490*/  MUFU.EX2 R37, R37 ;  /* 0x0000002500257308 */ /* 0x000e620000000800 */
[C---:B--2---:R-:W-:Y:S01]  /*44a0*/  FADD.FTZ R0, R44.reuse, R9 ;  /* 0x000000092c007221 */ /* 0x044fe20000010000 */
[----:B------:R-:W-:-:S06]  /*44b0*/  F2FP.BF16.F32.PACK_AB R181, R44, R33 ;  /* 0x000000212cb5723e */ /* 0x000fcc00000010ff */
[----:B------:R2:W3:Y:S01]  /*44c0*/  MUFU.EX2 R77, R34 ;  /* 0x00000022004d7308 */ /* 0x0004e20000000800 */
[----:B0-----:R-:W-:-:S07]  /*44d0*/  FADD.FTZ R12, R32, R27 ;  /* 0x0000001b200c7221 */ /* 0x001fce0000010000 */
[----:B------:R-:W0:Y:S01]  /*44e0*/  MUFU.EX2 R46, R39 ;  /* 0x00000027002e7308 */ /* 0x000e220000000800 */
[-CC-:B--2---:R-:W-:Y:S01]  /*44f0*/  FFMA.FTZ R34, R64, R10.reuse, -R61.reuse ;  /* 0x0000000a40227223 */ /* 0x184fe2000001083d */
[----:B-1----:R-:W-:Y:S01]  /*4500*/  FADD.FTZ R9, R37, R0 ;  /* 0x0000000025097221 */ /* 0x002fe20000010000 */
[----:B------:R-:W-:-:S05]  /*4510*/  FFMA.FTZ R61, R90, R10, -R61 ;  /* 0x0000000a5a3d7223 */ /* 0x000fca000001083d */
[----:B------:R-:W1:Y:S01]  /*4520*/  MUFU.EX2 R36, R36 ;  /* 0x0000002400247308 */ /* 0x000e620000000800 */
[C---:B---3--:R-:W-:Y:S01]  /*4530*/  FADD.FTZ R27, R77.reuse, R12 ;  /* 0x0000000c4d1b7221 */ /* 0x048fe20000010000 */
[----:B------:R-:W-:-:S06]  /*4540*/  F2FP.BF16.F32.PACK_AB R178, R77, R32 ;  /* 0x000000204db2723e */ /* 0x000fcc00000010ff */
[----:B------:R-:W2:Y:S01]  /*4550*/  MUFU.EX2 R41, R41 ;  /* 0x0000002900297308 */ /* 0x000ea20000000800 */
[C---:B0-----:R-:W-:Y:S01]  /*4560*/  FADD.FTZ R12, R46.reuse, R9 ;  /* 0x000000092e0c7221 */ /* 0x041fe20000010000 */
[----:B------:R-:W-:-:S06]  /*4570*/  F2FP.BF16.F32.PACK_AB R183, R46, R37 ;  /* 0x000000252eb7723e */ /* 0x000fcc00000010ff */
[----:B------:R-:W0:Y:S01]  /*4580*/  MUFU.EX2 R48, R43 ;  /* 0x0000002b00307308 */ /* 0x000e220000000800 */
[----:B-1----:R-:W-:Y:S01]  /*4590*/  FADD.FTZ R14, R36, R27 ;  /* 0x0000001b240e7221 */ /* 0x002fe20000010000 */
[----:B------:R-:W-:-:S03]  /*45a0*/  F2FP.BF16.F32.PACK_AB R172, R79, R36 ;  /* 0x000000244fac723e */ /* 0x000fc600000010ff */
[----:B------:R-:W-:-:S03]  /*45b0*/  FADD.FTZ R27, R79, R14 ;  /* 0x0000000e4f1b7221 */ /* 0x000fc60000010000 */
[----:B------:R-:W1:Y:S01]  /*45c0*/  MUFU.EX2 R8, R8 ;  /* 0x0000000800087308 */ /* 0x000e620000000800 */
[----:B--2---:R-:W-:-:S07]  /*45d0*/  FADD.FTZ R9, R41, R12 ;  /* 0x0000000c29097221 */ /* 0x004fce0000010000 */
[----:B------:R-:W2:Y:S01]  /*45e0*/  MUFU.EX2 R45, R45 ;  /* 0x0000002d002d7308 */ /* 0x000ea20000000800 */
[C---:B0-----:R-:W-:Y:S01]  /*45f0*/  FADD.FTZ R12, R48.reuse, R9 ;  /* 0x00000009300c7221 */ /* 0x041fe20000010000 */
[----:B------:R-:W-:-:S06]  /*4600*/  F2FP.BF16.F32.PACK_AB R177, R48, R41 ;  /* 0x0000002930b1723e */ /* 0x000fcc00000010ff */
[----:B------:R-:W0:Y:S01]  /*4610*/  MUFU.EX2 R50, R47 ;  /* 0x0000002f00327308 */ /* 0x000e220000000800 */
[----:B-1----:R-:W-:Y:S01]  /*4620*/  FADD.FTZ R14, R8, R27 ;  /* 0x0000001b080e7221 */ /* 0x002fe20000010000 */
[----:B------:R-:W-:-:S06]  /*4630*/  F2FP.BF16.F32.PACK_AB R174, R81, R8 ;  /* 0x0000000851ae723e */ /* 0x000fcc00000010ff */
[----:B------:R-:W1:Y:S01]  /*4640*/  MUFU.EX2 R34, R34 ;  /* 0x0000002200227308 */ /* 0x000e620000000800 */
[----:B--2---:R-:W-:-:S07]  /*4650*/  FADD.FTZ R9, R45, R12 ;  /* 0x0000000c2d097221 */ /* 0x004fce0000010000 */
[----:B------:R-:W2:Y:S01]  /*4660*/  MUFU.EX2 R49, R49 ;  /* 0x0000003100317308 */ /* 0x000ea20000000800 */
[C---:B0-----:R-:W-:Y:S01]  /*4670*/  FADD.FTZ R12, R50.reuse, R9 ;  /* 0x00000009320c7221 */ /* 0x041fe20000010000 */
[----:B------:R-:W-:-:S06]  /*4680*/  F2FP.BF16.F32.PACK_AB R179, R50, R45 ;  /* 0x0000002d32b3723e */ /* 0x000fcc00000010ff */
[----:B------:R-:W0:Y:S01]  /*4690*/  MUFU.EX2 R52, R51 ;  /* 0x0000003300347308 */ /* 0x000e220000000800 */
[----:B-1----:R-:W-:-:S07]  /*46a0*/  F2FP.BF16.F32.PACK_AB R168, R83, R34 ;  /* 0x0000002253a8723e */ /* 0x002fce00000010ff */
[----:B------:R-:W-:Y:S01]  /*46b0*/  MUFU.EX2 R2, R2 ;  /* 0x0000000200027308 */ /* 0x000fe20000000800 */
[----:B--2---:R-:W-:Y:S01]  /*46c0*/  FADD.FTZ R9, R49, R12 ;  /* 0x0000000c31097221 */ /* 0x004fe20000010000 */
[----:B------:R-:W-:-:S04]  /*46d0*/  IMAD.IADD R12, R16, 0x1, -R17 ;  /* 0x00000001100c7824 */ /* 0x000fc800078e0a11 */
[----:B------:R-:W-:Y:S02]  /*46e0*/  IMAD R26, R193, 0x80, R12 ;  /* 0x00000080c11a7824 */ /* 0x000fe400078e020c */
[----:B------:R-:W-:Y:S01]  /*46f0*/  MUFU.EX2 R53, R53 ;  /* 0x0000003500357308 */ /* 0x000fe20000000800 */
[C---:B0-----:R-:W-:Y:S01]  /*4700*/  FADD.FTZ R8, R52.reuse, R9 ;  /* 0x0000000934087221 */ /* 0x041fe20000010000 */
[----:B------:R-:W-:Y:S02]  /*4710*/  F2FP.BF16.F32.PACK_AB R173, R52, R49 ;  /* 0x0000003134ad723e */ /* 0x000fe400000010ff */
[----:B------:R-:W-:-:S04]  /*4720*/  R2UR UR6, R26 ;  /* 0x000000001a0672ca */ /* 0x000fc800000e0000 */
[----:B------:R-:W0:Y:S08]  /*4730*/  MUFU.EX2 R61, R61 ;  /* 0x0000003d003d7308 */ /* 0x000e300000000800 */
[----:B------:R1:W2:Y:S01]  /*4740*/  MUFU.EX2 R0, R11 ;  /* 0x0000000b00007308 */ /* 0x0002a20000000800 */
[----:B------:R-:W-:-:S07]  /*4750*/  UIADD3 UR4, UR6, UR4, URZ ;  /* 0x0000000406047290 */ /* 0x000fce000fffe03f */
[----:B------:R-:W3:Y:S01]  /*4760*/  MUFU.EX2 R55, R55 ;  /* 0x0000003700377308 */ /* 0x000ee20000000800 */
[----:B-1----:R-:W-:Y:S01]  /*4770*/  FADD.FTZ R11, R81, R14 ;  /* 0x0000000e510b7221 */ /* 0x002fe20000010000 */
[----:B0-----:R-:W-:-:S03]  /*4780*/  F2FP.BF16.F32.PACK_AB R170, R61, R2 ;  /* 0x000000023daa723e */ /* 0x001fc600000010ff */
[----:B------:R-:W-:-:S03]  /*4790*/  FADD.FTZ R24, R34, R11 ;  /* 0x0000000b22187221 */ /* 0x000fc60000010000 */
[----:B------:R-:W0:Y:S01]  /*47a0*/  MUFU.EX2 R14, R57 ;  /* 0x00000039000e7308 */ /* 0x000e220000000800 */
[----:B------:R-:W-:Y:S01]  /*47b0*/  FADD.FTZ R11, R83, R24 ;  /* 0x00000018530b7221 */ /* 0x000fe20000010000 */
[----:B--2---:R-:W-:-:S03]  /*47c0*/  F2FP.BF16.F32.PACK_AB R175, R0, R53 ;  /* 0x0000003500af723e */ /* 0x004fc600000010ff */
[----:B------:R-:W-:Y:S01]  /*47d0*/  FADD.FTZ R24, R2, R11 ;  /* 0x0000000b02187221 */ /* 0x000fe20000010000 */
[----:B------:R-:W-:Y:S02]  /*47e0*/  FADD.FTZ R11, R53, R8 ;  /* 0x00000008350b7221 */ /* 0x000fe40000010000 */
[----:B------:R-:W1:Y:S01]  /*47f0*/  MUFU.EX2 R21, R21 ;  /* 0x0000001500157308 */ /* 0x000e620000000800 */
[----:B------:R-:W-:Y:S01]  /*4800*/  FADD.FTZ R9, R61, R24 ;  /* 0x000000183d097221 */ /* 0x000fe20000010000 */
[----:B------:R-:W-:-:S04]  /*4810*/  FADD.FTZ R8, R0, R11 ;  /* 0x0000000b00087221 */ /* 0x000fc80000010000 */
[----:B---3--:R-:W-:Y:S02]  /*4820*/  FADD.FTZ R11, R55, R8 ;  /* 0x00000008370b7221 */ /* 0x008fe40000010000 */
[----:B------:R-:W2:Y:S01]  /*4830*/  MUFU.EX2 R2, R59 ;  /* 0x0000003b00027308 */ /* 0x000ea20000000800 */
[C---:B0-----:R-:W-:Y:S01]  /*4840*/  F2FP.BF16.F32.PACK_AB R169, R14.reuse, R55 ;  /* 0x000000370ea9723e */ /* 0x041fe200000010ff */
[----:B------:R-:W-:-:S04]  /*4850*/  FADD.FTZ R8, R14, R11 ;  /* 0x0000000b0e087221 */ /* 0x000fc80000010000 */
[----:B-1----:R-:W-:-:S04]  /*4860*/  FADD.FTZ R11, R21, R8 ;  /* 0x00000008150b7221 */ /* 0x002fc80000010000 */
[C---:B--2---:R-:W-:Y:S01]  /*4870*/  FADD.FTZ R8, R2.reuse, R11 ;  /* 0x0000000b02087221 */ /* 0x044fe20000010000 */
[----:B------:R-:W-:Y:S01]  /*4880*/  F2FP.BF16.F32.PACK_AB R171, R2, R21 ;  /* 0x0000001502ab723e */ /* 0x000fe200000010ff */
[----:B------:R-:W-:Y:S01]  /*4890*/  VIADD R11, R74, 0xfffffffe ;  /* 0xfffffffe4a0b7836 */ /* 0x000fe20000000000 */
        /* <DEDUP_REMOVED lines=12> */
.L_x_3932:
[----:B------:R-:W-:-:S11]  /*4960*/  UISETP.NE.AND UP1, UPT, UR5, 0x1, UPT ;  /* 0x000000010500788c */ /* 0x000fd6000bf25270 */
[----:B------:R-:W-:Y:S02]  /*4970*/  @UP1 ULDC.64 UR6, c[0x0][0x9e8] ;  /* 0x00027a0000061ab9 */ /* 0x000fe40000000a00 */
[----:B------:R-:W-:-:S04]  /*4980*/  UIMAD.WIDE.U32 UR10, UR14, UR6, URZ ;  /* 0x000000060e0a72a5 */ /* 0x000fc8000f8e003f */
[----:B------:R-:W-:-:S12]  /*4990*/  @UP1 USHF.R.U32.HI UR14, URZ, UR7, UR11 ;  /* 0x000000073f0e1299 */ /* 0x000fd8000801160b */
.L_x_3933:
[----:B------:R-:W-:-:S04]  /*49a0*/  UIMAD UR5, UR14, UR5, UR5 ;  /* 0x000000050e0572a4 */ /* 0x000fc8000f8e0205 */
[----:B------:R-:W-:-:S04]  /*49b0*/  UISETP.LT.AND UP1, UPT, UR4, UR5, UPT ;  /* 0x000000050400728c */ /* 0x000fc8000bf21270 */
[----:B------:R-:W-:-:S12]  /*49c0*/  USEL UR4, UR4, UR5, UP1 ;  /* 0x0000000504047287 */ /* 0x000fd80008800000 */
.L_x_3931:
        /* <DEDUP_REMOVED lines=63> */
[----:B------:R-:W-:-:S03]  /*4dc0*/  IMAD.MOV.U32 R119, RZ, RZ, RZ ;  /* 0x000000ffff777224 */ /* 0x000fc600078e00ff */
[----:B------:R-:W-:-:S07]  /*4dd0*/  LOP3.LUT R13, RZ, R15, RZ, 0x33, !PT ;  /* 0x0000000fff0d7212 */ /* 0x000fce00078e33ff */
.L_x_3951:
[----:B------:R-:W-:-:S04]  /*4de0*/  UIADD3 UR5, UR37, 0x1, URZ ;  /* 0x0000000125057890 */ /* 0x000fc8000fffe03f */
[----:B------:R-:W-:-:S04]  /*4df0*/  UISETP.NE.AND UP1, UPT, UR5, 0x2, UPT ;  /* 0x000000020500788c */ /* 0x000fc8000bf25270 */
[----:B------:R-:W-:Y:S02]  /*4e00*/  USEL UR38, URZ, 0x1, UP1 ;  /* 0x000000013f267887 */ /* 0x000fe40008800000 */
[----:B------:R-:W-:Y:S02]  /*4e10*/  USEL UR5, UR5, URZ, UP1 ;  /* 0x0000003f05057287 */ /* 0x000fe40008800000 */
[----:B------:R-:W-:Y:S01]  /*4e20*/  ULOP3.LUT UR38, UR36, UR38, URZ, 0x3c, !UPT ;  /* 0x0000002624267292 */ /* 0x000fe2000f8e3c3f */
[----:B------:R-:W-:Y:S11]  /*4e30*/  @!P0 BRA `(.L_x_3935) ;  /* 0x0000000000048947 */ /* 0x000ff60003800000 */
[----:B------:R-:W-:Y:S01]  /*4e40*/  BPT.TRAP 0x1 ;  /* 0x000000040000795c */ /* 0x000fe20000300000 */
.L_x_3935:
[----:B------:R-:W-:Y:S01]  /*4e50*/  ULEA UR6, UR5, UR39, 0x3 ;  /* 0x0000002705067291 */ /* 0x000fe2000f8e183f */
[----:B------:R-:W-:-:S05]  /*4e60*/  IMAD.U32 R10, RZ, RZ, UR38 ;  /* 0x00000026ff0a7e24 */ /* 0x000fca000f8e00ff */
[----:B------:R-:W-:-:S04]  /*4e70*/  SHF.L.U32 R10, R10, 0x1f, RZ ;  /* 0x0000001f0a0a7819 */ /* 0x000fc800000006ff */
[----:B------:R0:W1:Y:S01]  /*4e80*/  SYNCS.PHASECHK.TRANS64.TRYWAIT P1, [UR6+0x30830], R10 ;  /* 0x0308300aff0075a7 */ /* 0x0000620008020146 */
[----:B------:R-:W-:Y:S05]  /*4e90*/  @!P0 BRA `(.L_x_3936) ;  /* 0x0000000000048947 */ /* 0x000fea0003800000 */
[----:B------:R-:W-:Y:S01]  /*4ea0*/  BPT.TRAP 0x1 ;  /* 0x000000040000795c */ /* 0x000fe20000300000 */
.L_x_3936:
[----:B-1----:R-:W-:Y:S05]  /*4eb0*/  @P1 BRA `(.L_x_3937) ;  /* 0x0000000000081947 */ /* 0x002fea0003800000 */
[----:B------:R-:W1:Y:S02]  /*4ec0*/  SYNCS.PHASECHK.TRANS64.TRYWAIT P1, [UR6+0x30830], R10 ;  /* 0x0308300aff0075a7 */ /* 0x000e640008020146 */
[----:B-1----:R-:W-:Y:S05]  /*4ed0*/  @!P1 BRA `(.L_x_3938) ;  /* 0x0000011c00d89947 */ /* 0x002fea0003800000 */
.L_x_3937:
[----:B------:R-:W-:Y:S01]  /*4ee0*/  R2UR UR44, R6 ;  /* 0x00000000062c72ca */ /* 0x000fe200000e0000 */
[----:B------:R-:W-:Y:S01]  /*4ef0*/  UIMAD UR7, UR5, 0x900, UR60 ;  /* 0x00000900050778a4 */ /* 0x000fe2000f8e023c */
[----:B------:R-:W-:Y:S01]  /*4f00*/  R2UR UR45, R7 ;  /* 0x00000000072d72ca */ /* 0x000fe200000e0000 */
[----:B-1----:R-:W-:Y:S01]  /*4f10*/  WARPGROUP.ARRIVE ;  /* 0x00000000000079c5 */ /* 0x002fe20000000000 */
        /* <DEDUP_REMOVED lines=121> */
[----:B------:R-:W-:Y:S01]  /*56b0*/  UIADD3 UR46, UR7, 0x4, URZ ;  /* 0x00000004072e7890 */ /* 0x000fe2000fffe03f */
[----:B------:R-:W-:Y:S01]  /*56c0*/  FMUL.FTZ R119, R119, R2 ;  /* 0x0000000277777220 */ /* 0x000fe20000410000 */
[----:B------:R-:W-:Y:S01]  /*56d0*/  UMOV UR44, UR52 ;  /* 0x00000034002c7c82 */ /* 0x000fe20008000000 */
[----:B------:R-:W-:Y:S01]  /*56e0*/  UMOV UR45, UR53 ;  /* 0x00000035002d7c82 */ /* 0x000fe20008000000 */
[----:B------:R-:W-:Y:S01]  /*56f0*/  UMOV UR47, 0x40000040 ;  /* 0x40000040002f7882 */ /* 0x000fe20000000000 */
[----:B------:R-:W-:-:S02]  /*5700*/  WARPGROUP.DEPBAR.LE gsb0, 0x0 ;  /* 0x00008000000079c5 */ /* 0x000fc40000010000 */
[----:B------:R-:W-:-:S06]  /*5710*/  WARPGROUP.ARRIVE ;  /* 0x00000000000079c5 */ /* 0x000fcc0000000000 */
        /* <DEDUP_REMOVED lines=35> */
.L_x_3939:
[----:B------:R-:W-:Y:S01]  /*5950*/  ULEA UR14, UR37, UR39, 0x3 ;  /* 0x00000027250e7291 */ /* 0x000fe2000f8e183f */
[----:B------:R-:W-:-:S05]  /*5960*/  IMAD.U32 R0, RZ, RZ, UR36 ;  /* 0x00000024ff007e24 */ /* 0x000fca000f8e00ff */
[----:B------:R-:W-:-:S04]  /*5970*/  SHF.L.U32 R0, R0, 0x1f, RZ ;  /* 0x0000001f00007819 */ /* 0x000fc800000006ff */
[----:B------:R1:W2:Y:S01]  /*5980*/  SYNCS.PHASECHK.TRANS64.TRYWAIT P1, [UR14+0x30850], R0 ;  /* 0x03085000ff0075a7 */ /* 0x0002a2000802014e */
[----:B------:R-:W-:Y:S05]  /*5990*/  @!P0 BRA `(.L_x_3940) ;  /* 0x0000000000048947 */ /* 0x000fea0003800000 */
[----:B------:R-:W-:Y:S01]  /*59a0*/  BPT.TRAP 0x1 ;  /* 0x000000040000795c */ /* 0x000fe20000300000 */
.L_x_3940:
[----:B--2---:R-:W-:Y:S05]  /*59b0*/  @P1 BRA `(.L_x_3941) ;  /* 0x0000000000081947 */ /* 0x004fea0003800000 */
[----:B------:R-:W2:Y:S02]  /*59c0*/  SYNCS.PHASECHK.TRANS64.TRYWAIT P1, [UR14+0x30850], R0 ;  /* 0x03085000ff0075a7 */ /* 0x000ea4000802014e */
[----:B--2---:R-:W-:Y:S05]  /*59d0*/  @!P1 BRA `(.L_x_3942) ;  /* 0x0000011400309947 */ /* 0x004fea0003800000 */
.L_x_3941:
[----:B------:R-:W-:Y:S01]  /*59e0*/  UIADD3 UR7, UR39, 0x400, URZ ;  /* 0x0000040027077890 */ /* 0x000fe2000fffe03f */
[----:B------:R-:W-:Y:S01]  /*59f0*/  WARPGROUP.ARRIVE ;  /* 0x00000000000079c5 */ /* 0x000fe20000000000 */
[----:B------:R-:W-:-:S05]  /*5a00*/  UMOV UR11, 0x40000040 ;  /* 0x40000040000b7882 */ /* 0x000fca0000000000 */
[----:B------:R-:W3:Y:S01]  /*5a10*/  S2R R210, SR_TID.X ;  /* 0x0000000000d27919 */ /* 0x000ee20000002100 */
[----:B------:R-:W-:Y:S01]  /*5a20*/  USHF.R.U32.HI UR7, URZ, 0x4, UR7 ;  /* 0x000000043f077899 */ /* 0x000fe20008011607 */
[----:B------:R-:W-:Y:S01]  /*5a30*/  FMUL.FTZ R2, R120, UR4 ;  /* 0x0000000478027c20 */ /* 0x000fe20008410000 */
[----:B------:R-:W-:Y:S02]  /*5a40*/  IMAD.U32 R120, RZ, RZ, UR6 ;  /* 0x00000006ff787e24 */ /* 0x000fe4000f8e00ff */
[----:B-12---:R-:W-:Y:S01]  /*5a50*/  FMUL.FTZ R0, R122, UR4 ;  /* 0x000000047a007c20 */ /* 0x006fe20008410000 */
[----:B------:R-:W-:Y:S01]  /*5a60*/  ULOP3.LUT UR7, UR7, 0x3fff, URZ, 0xc0, !UPT ;  /* 0x00003fff07077892 */ /* 0x000fe2000f8ec03f */
[----:B------:R-:W-:Y:S01]  /*5a70*/  FMUL.FTZ R14, R126, UR4 ;  /* 0x000000047e0e7c20 */ /* 0x000fe20008410000 */
[----:B------:R-:W-:Y:S01]  /*5a80*/  FMUL.FTZ R122, R130, UR4 ;  /* 0x00000004827a7c20 */ /* 0x000fe20008410000 */
[----:B------:R-:W-:Y:S01]  /*5a90*/  FMUL.FTZ R126, R139, UR4 ;  /* 0x000000048b7e7c20 */ /* 0x000fe20008410000 */
[----:B------:R-:W-:Y:S01]  /*5aa0*/  ULOP3.LUT UR7, UR7, 0x3000000, URZ, 0xfc, !UPT ;  /* 0x0300000007077892 */ /* 0x000fe2000f8efc3f */
[----:B0-----:R-:W-:Y:S01]  /*5ab0*/  FMUL.FTZ R10, R123, UR4 ;  /* 0x000000047b0a7c20 */ /* 0x001fe20008410000 */
        /* <DEDUP_REMOVED lines=16> */
[----:B------:R-:W0:Y:S01]  /*5bc0*/  MUFU.TANH R2, R2 ;  /* 0x0000000200027308 */ /* 0x000e220000002400 */
[----:B---3--:R-:W-:-:S07]  /*5bd0*/  LOP3.LUT P1, RZ, R210, 0x7f, RZ, 0xc0, !PT ;  /* 0x0000007fd2ff7812 */ /* 0x008fce000782c0ff */
[----:B------:R-:W1:Y:S08]  /*5be0*/  MUFU.TANH R0, R0 ;  /* 0x0000000000007308 */ /* 0x000e700000002400 */
[----:B------:R-:W2:Y:S01]  /*5bf0*/  MUFU.TANH R10, R10 ;  /* 0x0000000a000a7308 */ /* 0x000ea20000002400 */
[----:B------:R-:W-:-:S05]  /*5c00*/  @!P1 VIADD R120, R120, 0x30840 ;  /* 0x0003084078789836 */ /* 0x000fca0000000000 */
[----:B------:R-:W-:Y:S02]  /*5c10*/  @!P1 PRMT R120, RZ, 0x654, R120 ;  /* 0x00000654ff789816 */ /* 0x000fe40000000078 */
        /* <DEDUP_REMOVED lines=15> */
[----:B------:R-:W-:Y:S01]  /*5d10*/  WARPGROUP.ARRIVE ;  /* 0x00000000000079c5 */ /* 0x000fe20000000000 */
[----:B------:R-:W-:-:S05]  /*5d20*/  IMAD R189, R11, -0x60, RZ ;  /* 0xffffffa00bbd7824 */ /* 0x000fca00078e02ff */
        /* <DEDUP_REMOVED lines=14> */
[----:B------:R-:W-:-:S10]  /*5e10*/  FMUL.FTZ R150, R156, UR4 ;  /* 0x000000049c967c20 */ /* 0x000fd40008410000 */
[----:B------:R-:W-:Y:S01]  /*5e20*/  HGMMA.64x192x16.F32.BF16 R24, R176, gdesc[UR8].tnspB, R24, gsb0 ;  /* 0x42e00008b0187df0 */ /* 0x000fe20008001818 */
[----:B------:R-:W-:Y:S01]  /*5e30*/  UIADD3 UR10, UR7, 0x200, URZ ;  /* 0x00000200070a7890 */ /* 0x000fe2000fffe03f */
[----:B------:R-:W-:Y:S01]  /*5e40*/  FMUL.FTZ R141, R158, UR4 ;  /* 0x000000049e8d7c20 */ /* 0x000fe20008410000 */
[----:B------:R-:W-:Y:S01]  /*5e50*/  UMOV UR11, 0x40000040 ;  /* 0x40000040000b7882 */ /* 0x000fe20000000000 */
[----:B------:R-:W-:Y:S01]  /*5e60*/  FMUL.FTZ R140, R159, UR4 ;  /* 0x000000049f8c7c20 */ /* 0x000fe20008410000 */
[----:B------:R-:W-:Y:S01]  /*5e70*/  FMUL.FTZ R156, R161, UR4 ;  /* 0x00000004a19c7c20 */ /* 0x000fe20008410000 */
[----:B------:R-:W-:Y:S01]  /*5e80*/  IADD3 R158, R189, 0x1, R16 ;  /* 0x00000001bd9e7810 */ /* 0x000fe20007ffe010 */
        /* <DEDUP_REMOVED lines=20> */
[----:B------:R-:W0:Y:S01]  /*5fd0*/  MUFU.TANH R176, R176 ;  /* 0x000000b000b07308 */ /* 0x000e220000002400 */
[----:B------:R-:W-:-:S02]  /*5fe0*/  IMAD.IADD R121, R158, 0x1, -R17 ;  /* 0x000000019e797824 */ /* 0x000fc400078e0a11 */
[C---:B------:R-:W-:Y:S02]  /*5ff0*/  IMAD R158, R18.reuse, -0x2, R189 ;  /* 0xfffffffe129e7824 */ /* 0x040fe400078e02bd */
[----:B------:R-:W-:-:S03]  /*6000*/  IMAD R121, R18, -0x2, R121 ;  /* 0xfffffffe12797824 */ /* 0x000fc600078e0279 */
[----:B------:R-:W0:Y:S01]  /*6010*/  MUFU.TANH R177, R177 ;  /* 0x000000b100b17308 */ /* 0x000e220000002400 */
[C---:B------:R-:W-:Y:S02]  /*6020*/  VIADD R164, R121.reuse, UR55 ;  /* 0x0000003779a47c36 */ /* 0x040fe40008000000 */
[----:B------:R-:W-:Y:S02]  /*6030*/  VIADD R162, R121, UR51 ;  /* 0x0000003379a27c36 */ /* 0x000fe40008000000 */
[----:B------:R-:W-:-:S03]  /*6040*/  IMAD.IADD R166, R5, 0x1, R164 ;  /* 0x0000000105a67824 */ /* 0x000fc600078e02a4 */
        /* <DEDUP_REMOVED lines=40> */
[----:B------:R0:W-:Y:S01]  /*62d0*/  @!P1 SYNCS.ARRIVE.TRANS64.RED.A1T0 RZ, [R120+URZ], RZ ;  /* 0x000000ff78ff99a7 */ /* 0x0001e2000810043f */
[----:B------:R-:W-:Y:S01]  /*62e0*/  PLOP3.LUT P1, PT, PT, PT, UP0, 0x40, 0x0 ;  /* 0x000000000000781c */ /* 0x000fe20003f2e808 */
[----:B------:R-:W-:-:S03]  /*62f0*/  IMAD.IADD R168, R5, 0x1, R162 ;  /* 0x0000000105a87824 */ /* 0x000fc600078e02a2 */
[----:B------:R-:W0:Y:S09]  /*6300*/  MUFU.TANH R169, R169 ;  /* 0x000000a900a97308 */ /* 0x000e320000002400 */
        /* <DEDUP_REMOVED lines=13> */
.L_x_3945:
[----:B------:R-:W-:Y:S02]  /*63e0*/  IMAD.U32 R149, RZ, RZ, UR54 ;  /* 0x00000036ff957e24 */ /* 0x000fe4000f8e00ff */
[----:B------:R-:W-:-:S03]  /*63f0*/  IMAD.MOV.U32 R147, RZ, RZ, R21 ;  /* 0x000000ffff937224 */ /* 0x000fc600078e0015 */
[----:B------:R-:W-:-:S13]  /*6400*/  ISETP.NE.AND P1, PT, R149, 0x1, PT ;  /* 0x000000019500780c */ /* 0x000fda0003f25270 */
[----:B0-----:R-:W0:Y:S02]  /*6410*/  @P1 LDC.64 R120, c[0x0][0x9e8] ;  /* 0x00027a00ff781b82 */ /* 0x001e240000000a00 */
[----:B0-----:R-:W-:-:S05]  /*6420*/  @P1 IMAD.HI.U32 R120, R21, R120, RZ ;  /* 0x0000007815781227 */ /* 0x001fca00078e00ff */
[----:B------:R-:W-:-:S07]  /*6430*/  @P1 SHF.R.U32.HI R147, RZ, R121, R120 ;  /* 0x00000079ff931219 */ /* 0x000fce0000011678 */
.L_x_3946:
[----:B------:R-:W-:Y:S05]  /*6440*/  BSYNC B0 ;  /* 0x0000000000007941 */ /* 0x000fea0003800000 */
.L_x_3944:
[----:B------:R-:W-:-:S05]  /*6450*/  IMAD R121, R147, R149, R158 ;  /* 0x0000009593797224 */ /* 0x000fca00078e029e */
[----:B------:R-:W-:Y:S02]  /*6460*/  VIADDMNMX R166, R121, R149, R166, PT ;  /* 0x0000009579a67246 */ /* 0x000fe400038001a6 */
[----:B------:R-:W-:-:S07]  /*6470*/  VIMNMX R168, R168, R121, !PT ;  /* 0x00000079a8a87248 */ /* 0x000fce0007fe0100 */
.L_x_3943:
[C---:B------:R-:W-:Y:S02]  /*6480*/  ISETP.GE.AND P1, PT, R189.reuse, 0x2, PT ;  /* 0x00000002bd00780c */ /* 0x040fe40003f26270 */
[C---:B------:R-:W-:Y:S02]  /*6490*/  ISETP.GE.AND P5, PT, R189.reuse, 0xa, PT ;  /* 0x0000000abd00780c */ /* 0x040fe40003fa6270 */
        /* <DEDUP_REMOVED lines=64> */
[C---:B------:R-:W-:Y:S02]  /*68a0*/  ISETP.GE.AND P4, PT, R189.reuse, 0x3a, PT ;  /* 0x0000003abd00780c */ /* 0x040fe40003f86270 */
        /* <DEDUP_REMOVED lines=26> */
[----:B------:R-:W-:Y:S02]  /*6a50*/  ISETP.GE.AND P3, PT, R189, 0x51, PT ;  /* 0x00000051bd00780c */ /* 0x000fe40003f66270 */
[----:B------:R-:W-:Y:S02]  /*6a60*/  IADD3 R142, R162, 0x8, R5 ;  /* 0x00000008a28e7810 */ /* 0x000fe40007ffe005 */
        /* <DEDUP_REMOVED lines=20> */
[----:B------:R-:W-:-:S04]  /*6bb0*/  ISETP.LT.OR P6, PT, R166, 0x5a, P6 ;  /* 0x0000005aa600780c */ /* 0x000fc800037c1670 */
[----:B------:R-:W-:Y:S02]  /*6bc0*/  FSEL R169, R169, -INF , !P6 ;  /* 0xff800000a9a97808 */ /* 0x000fe40007000000 */
[----:B------:R-:W-:-:S13]  /*6bd0*/  PLOP3.LUT P6, PT, PT, PT, UP0, 0x40, 0x0 ;  /* 0x000000000000781c */ /* 0x000fda0003fce808 */
        /* <DEDUP_REMOVED lines=12> */
.L_x_3949:
[----:B------:R-:W-:Y:S02]  /*6ca0*/  IMAD.U32 R148, RZ, RZ, UR54 ;  /* 0x00000036ff947e24 */ /* 0x000fe4000f8e00ff */
[----:B------:R-:W-:-:S03]  /*6cb0*/  IMAD.MOV.U32 R189, RZ, RZ, R15 ;  /* 0x000000ffffbd7224 */ /* 0x000fc600078e000f */
[----:B------:R-:W-:-:S13]  /*6cc0*/  ISETP.NE.AND P6, PT, R148, 0x1, PT ;  /* 0x000000019400780c */ /* 0x000fda0003fc5270 */
[----:B------:R-:W0:Y:S02]  /*6cd0*/  @P6 LDC.64 R120, c[0x0][0x9e8] ;  /* 0x00027a00ff786b82 */ /* 0x000e240000000a00 */
[----:B0-----:R-:W-:-:S05]  /*6ce0*/  @P6 IMAD.HI.U32 R120, R15, R120, RZ ;  /* 0x000000780f786227 */ /* 0x001fca00078e00ff */
[----:B------:R-:W-:-:S07]  /*6cf0*/  @P6 SHF.R.U32.HI R189, RZ, R121, R120 ;  /* 0x00000079ffbd6219 */ /* 0x000fce0000011678 */
.L_x_3950:
[----:B------:R-:W-:Y:S05]  /*6d00*/  BSYNC B0 ;  /* 0x0000000000007941 */ /* 0x000fea0003800000 */
.L_x_3948:
[----:B------:R-:W-:-:S05]  /*6d10*/  IMAD R121, R189, R148, R158 ;  /* 0x00000094bd797224 */ /* 0x000fca00078e029e */
[----:B------:R-:W-:Y:S02]  /*6d20*/  VIADDMNMX R2, R121, R148, R2, PT ;  /* 0x0000009479027246 */ /* 0x000fe40003800102 */
[----:B------:R-:W-:-:S07]  /*6d30*/  VIMNMX R142, R142, R121, !PT ;  /* 0x000000798e8e7248 */ /* 0x000fce0007fe0100 */
.L_x_3947:
        /* <DEDUP_REMOVED lines=76> */
[----:B------:R-:W0:Y:S01]  /*7200*/  LDC R10, c[0x0][0x988] ;  /* 0x00026200ff0a7b82 */ /* 0x000e220000000800 */
[----:B------:R-:W-:Y:S01]  /*7210*/  ISETP.GT.AND P3, PT, R142, 0x50, !P3 ;  /* 0x000000508e00780c */ /* 0x000fe20005f64270 */
[----:B------:R-:W1:Y:S01]  /*7220*/  SHFL.BFLY PT, R121, R20, 0x2, 0x1f ;  /* 0x0c401f0014797f89 */ /* 0x000e6200000e0000 */
        /* <DEDUP_REMOVED lines=13> */
[----:B-1----:R-:W-:Y:S02]  /*7300*/  FMNMX.FTZ R120, R20, R121, !PT ;  /* 0x0000007914787209 */ /* 0x002fe40007810000 */
[----:B------:R-:W-:-:S02]  /*7310*/  ISETP.LT.OR P1, PT, R2, 0x3a, P1 ;  /* 0x0000003a0200780c */ /* 0x000fc40000f21670 */
[----:B------:R-:W-:Y:S01]  /*7320*/  FSEL R133, R133, -INF , !P5 ;  /* 0xff80000085857808 */ /* 0x000fe20006800000 */
[----:B------:R-:W1:Y:S01]  /*7330*/  SHFL.BFLY PT, R121, R120, 0x1, 0x1f ;  /* 0x0c201f0078797f89 */ /* 0x000e6200000e0000 */
[----:B------:R-:W-:Y:S02]  /*7340*/  FSEL R125, R136, -INF , !P1 ;  /* 0xff800000887d7808 */ /* 0x000fe40004800000 */
[----:B------:R-:W-:-:S04]  /*7350*/  ISETP.NE.AND P1, PT, R206, RZ, PT ;  /* 0x000000ffce00720c */ /* 0x000fc80003f25270 */
[----:B------:R-:W-:-:S04]  /*7360*/  ISETP.GT.AND P1, PT, R142, 0x40, !P1 ;  /* 0x000000408e00780c */ /* 0x000fc80004f24270 */
[----:B------:R-:W-:-:S04]  /*7370*/  ISETP.LT.OR P1, PT, R2, 0x41, P1 ;  /* 0x000000410200780c */ /* 0x000fc80000f21670 */
[----:B------:R-:W-:Y:S02]  /*7380*/  FSEL R139, R139, -INF , !P1 ;  /* 0xff8000008b8b7808 */ /* 0x000fe40004800000 */
[----:B------:R-:W-:-:S04]  /*7390*/  ISETP.NE.AND P1, PT, R208, RZ, PT ;  /* 0x000000ffd000720c */ /* 0x000fc80003f25270 */
[----:B------:R-:W-:Y:S02]  /*73a0*/  ISETP.GT.AND P1, PT, R142, 0x41, !P1 ;  /* 0x000000418e00780c */ /* 0x000fe40004f24270 */
[----:B-1----:R-:W-:Y:S02]  /*73b0*/  FMNMX.FTZ R121, R120, R121, !PT ;  /* 0x0000007978797209 */ /* 0x002fe40007810000 */
        /* <DEDUP_REMOVED lines=14> */
[C---:B0-----:R-:W-:Y:S01]  /*74a0*/  FMUL.FTZ R0, R121.reuse, R10 ;  /* 0x0000000a79007220 */ /* 0x041fe20000410000 */
        /* <DEDUP_REMOVED lines=47> */
[----:B------:R-:W-:Y:S01]  /*77a0*/  IMAD.U32 R134, RZ, RZ, UR14 ;  /* 0x0000000eff867e24 */ /* 0x000fe2000f8e00ff */
[----:B------:R-:W-:-:S02]  /*77b0*/  LOP3.LUT P6, RZ, R210, 0x7f, RZ, 0xc0, !PT ;  /* 0x0000007fd2ff7812 */ /* 0x000fc400078cc0ff */
[----:B------:R-:W-:-:S03]  /*77c0*/  FMNMX.FTZ R20, R135, R20, !PT ;  /* 0x0000001487147209 */ /* 0x000fc60007810000 */
[----:B------:R-:W0:Y:S01]  /*77d0*/  MUFU.EX2 R0, R0 ;  /* 0x0000000000007308 */ /* 0x000e220000000800 */
[----:B------:R-:W-:-:S04]  /*77e0*/  FMNMX.FTZ R20, R137, R20, !PT ;  /* 0x0000001489147209 */ /* 0x000fc80007810000 */
[----:B------:R-:W-:-:S03]  /*77f0*/  FMNMX.FTZ R20, R125, R20, !PT ;  /* 0x000000147d147209 */ /* 0x000fc60007810000 */
[----:B------:R-:W1:Y:S01]  /*7800*/  MUFU.EX2 R188, R188 ;  /* 0x000000bc00bc7308 */ /* 0x000e620000000800 */
[----:B------:R-:W-:-:S04]  /*7810*/  FMNMX.FTZ R20, R139, R20, !PT ;  /* 0x000000148b147209 */ /* 0x000fc80007810000 */
        /* <DEDUP_REMOVED lines=15> */
[C---:B0-----:R-:W-:Y:S01]  /*7910*/  FADD.FTZ R9, R171.reuse, R130 ;  /* 0x00000082ab097221 */ /* 0x041fe20000010000 */
[----:B------:R-:W0:Y:S01]  /*7920*/  SHFL.BFLY PT, R149, R20, 0x2, 0x1f ;  /* 0x0c401f0014957f89 */ /* 0x000e2200000e0000 */
[----:B------:R-:W-:-:S05]  /*7930*/  F2FP.BF16.F32.PACK_AB R190, R171, R190 ;  /* 0x000000beabbe723e */ /* 0x000fca00000010ff */
[----:B------:R-:W3:Y:S01]  /*7940*/  MUFU.EX2 R186, R186 ;  /* 0x000000ba00ba7308 */ /* 0x000ee20000000800 */
[----:B-1----:R-:W-:-:S07]  /*7950*/  FADD.FTZ R130, R184, R9 ;  /* 0x00000009b8827221 */ /* 0x002fce0000010000 */
[----:B------:R-:W1:Y:S01]  /*7960*/  MUFU.EX2 R175, R175 ;  /* 0x000000af00af7308 */ /* 0x000e620000000800 */
[----:B--2---:R-:W-:-:S07]  /*7970*/  F2FP.BF16.F32.PACK_AB R184, R173, R184 ;  /* 0x000000b8adb8723e */ /* 0x004fce00000010ff */
        /* <DEDUP_REMOVED lines=19> */
[-CC-:B------:R-:W-:Y:S01]  /*7ab0*/  FFMA.FTZ R14, R189, R10.reuse, -R120.reuse ;  /* 0x0000000abd0e7223 */ /* 0x180fe20000010878 */
[-CC-:B------:R-:W-:Y:S01]  /*7ac0*/  FFMA.FTZ R161, R219, R10.reuse, -R120.reuse ;  /* 0x0000000adba17223 */ /* 0x180fe20000010878 */
[-CC-:B------:R-:W-:Y:S01]  /*7ad0*/  FFMA.FTZ R185, R207, R10.reuse, -R120.reuse ;  /* 0x0000000acfb97223 */ /* 0x180fe20000010878 */
[----:B------:R-:W-:Y:S01]  /*7ae0*/  MUFU.EX2 R159, R159 ;  /* 0x0000009f009f7308 */ /* 0x000fe20000000800 */
[-CC-:B------:R-:W-:Y:S01]  /*7af0*/  FFMA.FTZ R20, R217, R10.reuse, -R120.reuse ;  /* 0x0000000ad9147223 */ /* 0x180fe20000010878 */
[-CC-:B------:R-:W-:Y:S01]  /*7b00*/  FFMA.FTZ R187, R191, R10.reuse, -R120.reuse ;  /* 0x0000000abfbb7223 */ /* 0x180fe20000010878 */
[-C--:B------:R-:W-:Y:S01]  /*7b10*/  FFMA.FTZ R3, R127, R10.reuse, -R120 ;  /* 0x0000000a7f037223 */ /* 0x080fe20000010878 */
[----:B------:R-:W-:Y:S01]  /*7b20*/  FADD.FTZ R127, R173, R130 ;  /* 0x00000082ad7f7221 */ /* 0x000fe20000010000 */
[-CC-:B------:R-:W-:Y:S01]  /*7b30*/  FFMA.FTZ R122, R215, R10.reuse, -R120.reuse ;  /* 0x0000000ad77a7223 */ /* 0x180fe20000010878 */
[-CC-:B------:R-:W-:Y:S01]  /*7b40*/  FFMA.FTZ R181, R195, R10.reuse, -R120.reuse ;  /* 0x0000000ac3b57223 */ /* 0x180fe20000010878 */
[-CC-:B------:R-:W-:Y:S01]  /*7b50*/  FFMA.FTZ R124, R213, R10.reuse, -R120.reuse ;  /* 0x0000000ad57c7223 */ /* 0x180fe20000010878 */
[----:B------:R-:W0:Y:S01]  /*7b60*/  MUFU.EX2 R2, R2 ;  /* 0x0000000200027308 */ /* 0x000e220000000800 */
[----:B---3--:R-:W-:Y:S01]  /*7b70*/  FADD.FTZ R132, R186, R127 ;  /* 0x0000007fba847221 */ /* 0x008fe20000010000 */
        /* <DEDUP_REMOVED lines=11> */
[----:B------:R-:W-:Y:S01]  /*7c30*/  FFMA.FTZ R133, R133, R10, -R120 ;  /* 0x0000000a85857223 */ /* 0x000fe20000010878 */
[----:B-1----:R-:W-:-:S02]  /*7c40*/  F2FP.BF16.F32.PACK_AB R186, R175, R186 ;  /* 0x000000baafba723e */ /* 0x002fc400000010ff */
[----:B------:R-:W1:Y:S01]  /*7c50*/  MUFU.EX2 R14, R14 ;  /* 0x0000000e000e7308 */ /* 0x000e620000000800 */
[----:B0-----:R-:W-:-:S07]  /*7c60*/  FFMA.FTZ R9, R2, R8, R159 ;  /* 0x0000000802097223 */ /* 0x001fce000001009f */
[----:B------:R-:W0:Y:S01]  /*7c70*/  MUFU.EX2 R161, R161 ;  /* 0x000000a100a17308 */ /* 0x000e220000000800 */
[C---:B--2---:R-:W-:Y:S01]  /*7c80*/  FADD.FTZ R9, R4.reuse, R9 ;  /* 0x0000000904097221 */ /* 0x044fe20000010000 */
[----:B------:R-:W-:Y:S01]  /*7c90*/  F2FP.BF16.F32.PACK_AB R189, R4, R159 ;  /* 0x0000009f04bd723e */ /* 0x000fe200000010ff */
[----:B------:R-:W-:-:S05]  /*7ca0*/  IMAD.MOV.U32 R4, RZ, RZ, R121 ;  /* 0x000000ffff047224 */ /* 0x000fca00078e0079 */
[----:B------:R-:W2:Y:S01]  /*7cb0*/  MUFU.EX2 R185, R185 ;  /* 0x000000b900b97308 */ /* 0x000ea20000000800 */
[----:B-1----:R-:W-:Y:S01]  /*7cc0*/  FADD.FTZ R130, R14, R9 ;  /* 0x000000090e827221 */ /* 0x002fe20000010000 */
[----:B------:R-:W-:-:S04]  /*7cd0*/  FADD.FTZ R9, R175, R132 ;  /* 0x00000084af097221 */ /* 0x000fc80000010000 */
[----:B------:R-:W-:Y:S01]  /*7ce0*/  FADD.FTZ R132, R180, R9 ;  /* 0x00000009b4847221 */ /* 0x000fe20000010000 */
[----:B------:R-:W-:Y:S01]  /*7cf0*/  F2FP.BF16.F32.PACK_AB R180, R131, R180 ;  /* 0x000000b483b4723e */ /* 0x000fe200000010ff */
[----:B------:R-:W1:Y:S01]  /*7d00*/  MUFU.EX2 R20, R20 ;  /* 0x0000001400147308 */ /* 0x000e620000000800 */
[----:B0-----:R-:W-:Y:S01]  /*7d10*/  FADD.FTZ R130, R161, R130 ;  /* 0x00000082a1827221 */ /* 0x001fe20000010000 */
[----:B------:R-:W-:Y:S01]  /*7d20*/  FADD.FTZ R135, R131, R132 ;  /* 0x0000008483877221 */ /* 0x000fe20000010000 */
[----:B------:R-:W-:-:S05]  /*7d30*/  F2FP.BF16.F32.PACK_AB R191, R161, R14 ;  /* 0x0000000ea1bf723e */ /* 0x000fca00000010ff */
[----:B------:R-:W0:Y:S01]  /*7d40*/  MUFU.EX2 R187, R187 ;  /* 0x000000bb00bb7308 */ /* 0x000e220000000800 */
[----:B--2---:R-:W-:Y:S01]  /*7d50*/  FADD.FTZ R9, R185, R130 ;  /* 0x00000082b9097221 */ /* 0x004fe20000010000 */
[----:B------:R-:W-:Y:S02]  /*7d60*/  @!P6 VIADD R130, R134, 0x30860 ;  /* 0x000308608682e836 */ /* 0x000fe40000000000 */
[----:B------:R-:W-:Y:S01]  /*7d70*/  FADD.FTZ R134, R182, R135 ;  /* 0x00000087b6867221 */ /* 0x000fe20000010000 */
[----:B------:R-:W-:Y:S02]  /*7d80*/  F2FP.BF16.F32.PACK_AB R182, R147, R182 ;  /* 0x000000b693b6723e */ /* 0x000fe400000010ff */
[----:B------:R-:W-:Y:S01]  /*7d90*/  @!P6 PRMT R135, RZ, 0x654, R130 ;  /* 0x00000654ff87e816 */ /* 0x000fe20000000082 */
[----:B------:R-:W2:Y:S01]  /*7da0*/  MUFU.EX2 R122, R122 ;  /* 0x0000007a007a7308 */ /* 0x000ea20000000800 */
[C---:B-1----:R-:W-:Y:S01]  /*7db0*/  FADD.FTZ R132, R20.reuse, R9 ;  /* 0x0000000914847221 */ /* 0x042fe20000010000 */
[-C--:B------:R-:W-:Y:S01]  /*7dc0*/  FFMA.FTZ R130, R123, R10.reuse, -R120 ;  /* 0x0000000a7b827223 */ /* 0x080fe20000010878 */
[----:B------:R-:W-:Y:S01]  /*7dd0*/  FADD.FTZ R123, R147, R134 ;  /* 0x00000086937b7221 */ /* 0x000fe20000010000 */
[----:B------:R-:W-:Y:S01]  /*7de0*/  FFMA.FTZ R120, R179, R10, -R120 ;  /* 0x0000000ab3787223 */ /* 0x000fe20000010878 */
[----:B------:R1:W-:Y:S01]  /*7df0*/  @!P6 SYNCS.ARRIVE.TRANS64.RED.A1T0 RZ, [R135+URZ], RZ ;  /* 0x000000ff87ffe9a7 */ /* 0x0003e2000810043f */
[----:B------:R-:W-:Y:S01]  /*7e00*/  F2FP.BF16.F32.PACK_AB R185, R20, R185 ;  /* 0x000000b914b9723e */ /* 0x000fe200000010ff */
[----:B------:R-:W-:Y:S01]  /*7e10*/  FADD.FTZ R134, R176, R123 ;  /* 0x0000007bb0867221 */ /* 0x000fe20000010000 */
[----:B------:R-:W3:Y:S01]  /*7e20*/  MUFU.EX2 R181, R181 ;  /* 0x000000b500b57308 */ /* 0x000ee20000000800 */
[----:B0-----:R-:W-:Y:S01]  /*7e30*/  FADD.FTZ R9, R187, R132 ;  /* 0x00000084bb097221 */ /* 0x001fe20000010000 */
[C---:B------:R-:W-:Y:S01]  /*7e40*/  F2FP.BF16.F32.PACK_AB R176, R143.reuse, R176 ;  /* 0x000000b08fb0723e */ /* 0x040fe200000010ff */
[----:B------:R-:W-:-:S05]  /*7e50*/  FADD.FTZ R123, R143, R134 ;  /* 0x000000868f7b7221 */ /* 0x000fca0000010000 */
[----:B------:R-:W0:Y:S01]  /*7e60*/  MUFU.EX2 R124, R124 ;  /* 0x0000007c007c7308 */ /* 0x000e220000000800 */
[C---:B--2---:R-:W-:Y:S01]  /*7e70*/  FADD.FTZ R132, R122.reuse, R9 ;  /* 0x000000097a847221 */ /* 0x044fe20000010000 */
[----:B------:R-:W-:-:S06]  /*7e80*/  F2FP.BF16.F32.PACK_AB R187, R122, R187 ;  /* 0x000000bb7abb723e */ /* 0x000fcc00000010ff */
[----:B------:R-:W2:Y:S01]  /*7e90*/  MUFU.EX2 R178, R178 ;  /* 0x000000b200b27308 */ /* 0x000ea20000000800 */
[----:B---3--:R-:W-:-:S07]  /*7ea0*/  FADD.FTZ R9, R181, R132 ;  /* 0x00000084b5097221 */ /* 0x008fce0000010000 */
[----:B------:R-:W3:Y:S01]  /*7eb0*/  MUFU.EX2 R183, R183 ;  /* 0x000000b700b77308 */ /* 0x000ee20000000800 */
[C---:B0-----:R-:W-:Y:S01]  /*7ec0*/  FADD.FTZ R132, R124.reuse, R9 ;  /* 0x000000097c847221 */ /* 0x041fe20000010000 */
[----:B------:R-:W-:-:S06]  /*7ed0*/  F2FP.BF16.F32.PACK_AB R181, R124, R181 ;  /* 0x000000b57cb5723e */ /* 0x000fcc00000010ff */
[----:B------:R-:W0:Y:S01]  /*7ee0*/  MUFU.EX2 R145, R145 ;  /* 0x0000009100917308 */ /* 0x000e220000000800 */
[----:B--2---:R-:W-:-:S07]  /*7ef0*/  FADD.FTZ R134, R178, R123 ;  /* 0x0000007bb2867221 */ /* 0x004fce0000010000 */
[----:B------:R-:W2:Y:S01]  /*7f00*/  MUFU.EX2 R126, R126 ;  /* 0x0000007e007e7308 */ /* 0x000ea20000000800 */
[----:B---3--:R-:W-:-:S07]  /*7f10*/  FADD.FTZ R9, R183, R132 ;  /* 0x00000084b7097221 */ /* 0x008fce0000010000 */
[----:B------:R-:W3:Y:S01]  /*7f20*/  MUFU.EX2 R172, R172 ;  /* 0x000000ac00ac7308 */ /* 0x000ee20000000800 */
[C---:B0-----:R-:W-:Y:S01]  /*7f30*/  FADD.FTZ R123, R145.reuse, R134 ;  /* 0x00000086917b7221 */ /* 0x041fe20000010000 */
[----:B------:R-:W-:-:S06]  /*7f40*/  F2FP.BF16.F32.PACK_AB R178, R145, R178 ;  /* 0x000000b291b2723e */ /* 0x000fcc00000010ff */
[----:B------:R-:W0:Y:S01]  /*7f50*/  MUFU.EX2 R3, R3 ;  /* 0x0000000300037308 */ /* 0x000e220000000800 */
[C---:B--2---:R-:W-:Y:S01]  /*7f60*/  FADD.FTZ R132, R126.reuse, R9 ;  /* 0x000000097e847221 */ /* 0x044fe20000010000 */
[----:B------:R-:W-:-:S06]  /*7f70*/  F2FP.BF16.F32.PACK_AB R183, R126, R183 ;  /* 0x000000b77eb7723e */ /* 0x000fcc00000010ff */
[----:B------:R-:W2:Y:S01]  /*7f80*/  MUFU.EX2 R151, R151 ;  /* 0x0000009700977308 */ /* 0x000ea20000000800 */
[----:B---3--:R-:W-:-:S07]  /*7f90*/  FADD.FTZ R134, R172, R123 ;  /* 0x0000007bac867221 */ /* 0x008fce0000010000 */
[----:B------:R-:W3:Y:S01]  /*7fa0*/  MUFU.EX2 R128, R128 ;  /* 0x0000008000807308 */ /* 0x000ee20000000800 */
[----:B0-----:R-:W-:-:S07]  /*7fb0*/  FADD.FTZ R9, R3, R132 ;  /* 0x0000008403097221 */ /* 0x001fce0000010000 */
        /* <DEDUP_REMOVED lines=8> */
[----:B--2---:R-:W-:-:S07]  /*8040*/  FADD.FTZ R132, R8, R9 ;  /* 0x0000000908847221 */ /* 0x004fce0000010000 */
[----:B------:R-:W2:Y:S01]  /*8050*/  MUFU.EX2 R168, R168 ;  /* 0x000000a800a87308 */ /* 0x000ea20000000800 */
[C---:B---3--:R-:W-:Y:S01]  /*8060*/  FADD.FTZ R9, R153.reuse, R134 ;  /* 0x0000008699097221 */ /* 0x048fe20000010000 */
[----:B------:R-:W-:-:S06]  /*8070*/  F2FP.BF16.F32.PACK_AB R174, R153, R174 ;  /* 0x000000ae99ae723e */ /* 0x000fcc00000010ff */
        /* <DEDUP_REMOVED lines=15> */
[----:B------:R3:W4:Y:S01]  /*8170*/  MUFU.EX2 R138, R177 ;  /* 0x000000b1008a7308 */ /* 0x0007220000000800 */
[----:B0-----:R-:W-:-:S07]  /*8180*/  FADD.FTZ R123, R136, R9 ;  /* 0x00000009887b7221 */ /* 0x001fce0000010000 */
[----:B------:R-:W0:Y:S01]  /*8190*/  MUFU.EX2 R167, R167 ;  /* 0x000000a700a77308 */ /* 0x000e220000000800 */
[C---:B--2---:R-:W-:Y:S01]  /*81a0*/  FADD.FTZ R123, R129.reuse, R123 ;  /* 0x0000007b817b7221 */ /* 0x044fe20000010000 */
[----:B---3--:R-:W-:Y:S01]  /*81b0*/  F2FP.BF16.F32.PACK_AB R177, R128, R3 ;  /* 0x0000000380b1723e */ /* 0x008fe200000010ff */
[----:B------:R-:W-:Y:S01]  /*81c0*/  IMAD.MOV.U32 R3, RZ, RZ, R149 ;  /* 0x000000ffff037224 */ /* 0x000fe200078e0095 */
[----:B------:R-:W-:-:S04]  /*81d0*/  F2FP.BF16.F32.PACK_AB R175, R129, R136 ;  /* 0x0000008881af723e */ /* 0x000fc800000010ff */
[----:B------:R-:W2:Y:S01]  /*81e0*/  MUFU.EX2 R134, R133 ;  /* 0x0000008500867308 */ /* 0x000ea20000000800 */
[----:B----4-:R-:W-:-:S07]  /*81f0*/  FADD.FTZ R123, R138, R123 ;  /* 0x0000007b8a7b7221 */ /* 0x010fce0000010000 */
[----:B------:R-:W3:Y:S01]  /*8200*/  MUFU.EX2 R157, R157 ;  /* 0x0000009d009d7308 */ /* 0x000ee20000000800 */
[C---:B0-----:R-:W-:Y:S01]  /*8210*/  FADD.FTZ R123, R167.reuse, R123 ;  /* 0x0000007ba77b7221 */ /* 0x041fe20000010000 */
[----:B------:R-:W-:-:S06]  /*8220*/  F2FP.BF16.F32.PACK_AB R169, R167, R138 ;  /* 0x0000008aa7a9723e */ /* 0x000fcc00000010ff */
[----:B------:R-:W0:Y:S01]  /*8230*/  MUFU.EX2 R120, R120 ;  /* 0x0000007800787308 */ /* 0x000e220000000800 */
[----:B--2---:R-:W-:Y:S01]  /*8240*/  FADD.FTZ R123, R134, R123 ;  /* 0x0000007b867b7221 */ /* 0x004fe20000010000 */
[C---:B---3--:R-:W-:Y:S01]  /*8250*/  FADD.FTZ R9, R157.reuse, R132 ;  /* 0x000000849d097221 */ /* 0x048fe20000010000 */
[----:B------:R-:W-:Y:S02]  /*8260*/  F2FP.BF16.F32.PACK_AB R170, R157, R170 ;  /* 0x000000aa9daa723e */ /* 0x000fe400000010ff */
[C---:B0-----:R-:W-:Y:S01]  /*8270*/  FADD.FTZ R8, R120.reuse, R123 ;  /* 0x0000007b78087221 */ /* 0x041fe20000010000 */
[----:B------:R-:W-:Y:S01]  /*8280*/  F2FP.BF16.F32.PACK_AB R171, R120, R134 ;  /* 0x0000008678ab723e */ /* 0x000fe200000010ff */
[----:B-1----:R-:W-:Y:S06]  /*8290*/  @P1 BRA `(.L_x_3951) ;  /* 0xffffffc800d01947 */ /* 0x002fec000383ffff */
[----:B------:R-:W-:Y:S01]  /*82a0*/  IMAD.MOV.U32 R3, RZ, RZ, R149 ;  /* 0x000000ffff037224 */ /* 0x000fe200078e0095 */
[----:B------:R-:W-:Y:S01]  /*82b0*/  UMOV UR37, UR5 ;  /* 0x0000000500257c82 */ /* 0x000fe20008000000 */
[----:B------:R-:W-:Y:S01]  /*82c0*/  IMAD.MOV.U32 R4, RZ, RZ, R121 ;  /* 0x000000ffff047224 */ /* 0x000fe200078e0079 */
[----:B------:R-:W-:-:S06]  /*82d0*/  UMOV UR36, UR38 ;  /* 0x0000002600247c82 */ /* 0x000fcc0008000000 */
.L_x_3934:
        /* <DEDUP_REMOVED lines=8> */
[----:B------:R-:W-:Y:S11]  /*8360*/  @P1 BRA `(.L_x_3952) ;  /* 0x0000000000441947 */ /* 0x000ff60003800000 */
        /* <DEDUP_REMOVED lines=10> */
.L_x_3953:
[----:B------:R-:W-:-:S11]  /*8410*/  UISETP.NE.AND UP1, UPT, UR14, 0x1, UPT ;  /* 0x000000010e00788c */ /* 0x000fd6000bf25270 */
[----:B------:R-:W-:Y:S02]  /*8420*/  @UP1 ULDC.64 UR4, c[0x0][0x9e8] ;  /* 0x00027a0000041ab9 */ /* 0x000fe40000000a00 */
[----:B------:R-:W-:-:S04]  /*8430*/  UIMAD.WIDE.U32 UR6, UR10, UR4, URZ ;  /* 0x000000040a0672a5 */ /* 0x000fc8000f8e003f */
[----:B------:R-:W-:-:S12]  /*8440*/  @UP1 USHF.R.U32.HI UR10, URZ, UR5, UR7 ;  /* 0x000000053f0a1299 */ /* 0x000fd80008011607 */
.L_x_3954:
[----:B------:R-:W-:-:S04]  /*8450*/  UIMAD UR10, UR10, UR14, URZ ;  /* 0x0000000e0a0a72a4 */ /* 0x000fc8000f8e023f */
[----:B------:R-:W-:-:S04]  /*8460*/  UISETP.LT.AND UP1, UPT, UR11, UR10, UPT ;  /* 0x0000000a0b00728c */ /* 0x000fc8000bf21270 */
[----:B------:R-:W-:-:S12]  /*8470*/  USEL UR11, UR11, UR10, !UP1 ;  /* 0x0000000a0b0b7287 */ /* 0x000fd8000c800000 */
.L_x_3952:
        /* <DEDUP_REMOVED lines=13> */
.L_x_3964:
[----:B------:R-:W-:-:S04]  /*8550*/  UIADD3 UR6, UR4, 0x1, URZ ;  /* 0x0000000104067890 */ /* 0x000fc8000fffe03f */
[----:B------:R-:W-:-:S04]  /*8560*/  UISETP.NE.AND UP1, UPT, UR6, 0x2, UPT ;  /* 0x000000020600788c */ /* 0x000fc8000bf25270 */
[----:B------:R-:W-:Y:S02]  /*8570*/  USEL UR36, URZ, 0x1, UP1 ;  /* 0x000000013f247887 */ /* 0x000fe40008800000 */
[----:B------:R-:W-:Y:S02]  /*8580*/  USEL UR37, UR6, URZ, UP1 ;  /* 0x0000003f06257287 */ /* 0x000fe40008800000 */
[----:B------:R-:W-:Y:S01]  /*8590*/  ULOP3.LUT UR36, UR38, UR36, URZ, 0x3c, !UPT ;  /* 0x0000002426247292 */ /* 0x000fe2000f8e3c3f */
[----:B------:R-:W-:Y:S11]  /*85a0*/  @!P0 BRA `(.L_x_3956) ;  /* 0x0000000000048947 */ /* 0x000ff60003800000 */
[----:B------:R-:W-:Y:S01]  /*85b0*/  BPT.TRAP 0x1 ;  /* 0x000000040000795c */ /* 0x000fe20000300000 */
.L_x_3956:
[----:B------:R-:W-:Y:S01]  /*85c0*/  ULEA UR6, UR37, UR39, 0x3 ;  /* 0x0000002725067291 */ /* 0x000fe2000f8e183f */
[----:B------:R-:W-:-:S05]  /*85d0*/  IMAD.U32 R3, RZ, RZ, UR36 ;  /* 0x00000024ff037e24 */ /* 0x000fca000f8e00ff */
[----:B------:R-:W-:-:S04]  /*85e0*/  SHF.L.U32 R3, R3, 0x1f, RZ ;  /* 0x0000001f03037819 */ /* 0x000fc800000006ff */
[----:B------:R0:W1:Y:S01]  /*85f0*/  SYNCS.PHASECHK.TRANS64.TRYWAIT P1, [UR6+0x30830], R3 ;  /* 0x03083003ff0075a7 */ /* 0x0000620008020146 */
[----:B------:R-:W-:Y:S05]  /*8600*/  @!P0 BRA `(.L_x_3957) ;  /* 0x0000000000048947 */ /* 0x000fea0003800000 */
[----:B------:R-:W-:Y:S01]  /*8610*/  BPT.TRAP 0x1 ;  /* 0x000000040000795c */ /* 0x000fe20000300000 */
.L_x_3957:
[----:B-1----:R-:W-:Y:S05]  /*8620*/  @P1 BRA `(.L_x_3958) ;  /* 0x0000000000081947 */ /* 0x002fea0003800000 */
[----:B------:R-:W1:Y:S02]  /*8630*/  SYNCS.PHASECHK.TRANS64.TRYWAIT P1, [UR6+0x30830], R3 ;  /* 0x03083003ff0075a7 */ /* 0x000e640008020146 */
[----:B-1----:R-:W-:Y:S05]  /*8640*/  @!P1 BRA `(.L_x_3959) ;  /* 0x000000e8002c9947 */ /* 0x002fea0003800000 */
.L_x_3958:
        /* <DEDUP_REMOVED lines=167> */
.L_x_3960:
[----:B------:R-:W-:Y:S01]  /*90c0*/  ULEA UR7, UR4, UR39, 0x3 ;  /* 0x0000002704077291 */ /* 0x000fe2000f8e183f */
[----:B------:R-:W-:-:S05]  /*90d0*/  IMAD.U32 R0, RZ, RZ, UR38 ;  /* 0x00000026ff007e24 */ /* 0x000fca000f8e00ff */
[----:B------:R-:W-:-:S04]  /*90e0*/  SHF.L.U32 R0, R0, 0x1f, RZ ;  /* 0x0000001f00007819 */ /* 0x000fc800000006ff */
[----:B------:R2:W3:Y:S01]  /*90f0*/  SYNCS.PHASECHK.TRANS64.TRYWAIT P1, [UR7+0x30850], R0 ;  /* 0x03085000ff0075a7 */ /* 0x0004e20008020147 */
[----:B------:R-:W-:Y:S05]  /*9100*/  @!P0 BRA `(.L_x_3961) ;  /* 0x0000000000048947 */ /* 0x000fea0003800000 */
[----:B------:R-:W-:Y:S01]  /*9110*/  BPT.TRAP 0x1 ;  /* 0x000000040000795c */ /* 0x000fe20000300000 */
.L_x_3961:
[----:B---3--:R-:W-:Y:S05]  /*9120*/  @P1 BRA `(.L_x_3962) ;  /* 0x0000000000081947 */ /* 0x008fea0003800000 */
[----:B------:R-:W3:Y:S02]  /*9130*/  SYNCS.PHASECHK.TRANS64.TRYWAIT P1, [UR7+0x30850], R0 ;  /* 0x03085000ff0075a7 */ /* 0x000ee40008020147 */
[----:B---3--:R-:W-:Y:S05]  /*9140*/  @!P1 BRA `(.L_x_3963) ;  /* 0x000000dc00849947 */ /* 0x008fea0003800000 */
.L_x_3962:
        /* <DEDUP_REMOVED lines=9> */
[----:B------:R-:W2:Y:S01]  /*91e0*/  MUFU.TANH R2, R2 ;  /* 0x0000000200027308 */ /* 0x000ea20000002400 */
[----:B------:R-:W-:Y:S01]  /*91f0*/  FMUL.FTZ R207, R136, UR5 ;  /* 0x0000000588cf7c20 */ /* 0x000fe20008410000 */
[----:B------:R-:W-:Y:S01]  /*9200*/  FMUL.FTZ R209, R137, UR5 ;  /* 0x0000000589d17c20 */ /* 0x000fe20008410000 */
[----:B------:R-:W-:Y:S01]  /*9210*/  ULOP3.LUT UR10, UR10, 0x3000000, URZ, 0xfc, !UPT ;  /* 0x030000000a0a7892 */ /* 0x000fe2000f8efc3f */
[----:B------:R-:W-:Y:S01]  /*9220*/  FMUL.FTZ R211, R140, UR5 ;  /* 0x000000058cd37c20 */ /* 0x000fe20008410000 */
[----:B------:R-:W-:Y:S01]  /*9230*/  FMUL.FTZ R213, R141, UR5 ;  /* 0x000000058dd57c20 */ /* 0x000fe20008410000 */
[----:B------:R-:W-:Y:S01]  /*9240*/  FMUL.FTZ R215, R144, UR5 ;  /* 0x0000000590d77c20 */ /* 0x000fe20008410000 */
[----:B------:R-:W-:Y:S01]  /*9250*/  UIMAD UR4, UR4, 0x900, UR10 ;  /* 0x00000900040478a4 */ /* 0x000fe2000f8e020a */
[----:B------:R-:W0:Y:S01]  /*9260*/  MUFU.TANH R3, R3 ;  /* 0x0000000300037308 */ /* 0x000e220000002400 */
        /* <DEDUP_REMOVED lines=9> */
[----:B--2---:R-:W-:Y:S01]  /*9300*/  FMNMX.FTZ R0, R2, R13, !PT ;  /* 0x0000000d02007209 */ /* 0x004fe20007810000 */
[----:B------:R-:W-:Y:S01]  /*9310*/  UMOV UR11, 0x40000040 ;  /* 0x40000040000b7882 */ /* 0x000fe20000000000 */
[----:B------:R-:W-:Y:S01]  /*9320*/  MUFU.TANH R193, R193 ;  /* 0x000000c100c17308 */ /* 0x000fe20000002400 */
[----:B------:R-:W-:Y:S01]  /*9330*/  FMUL.FTZ R223, R156, UR5 ;  /* 0x000000059cdf7c20 */ /* 0x000fe20008410000 */
[----:B------:R-:W-:Y:S01]  /*9340*/  FMUL.FTZ R123, R127, UR5 ;  /* 0x000000057f7b7c20 */ /* 0x000fe20008410000 */
[----:B------:R-:W-:Y:S01]  /*9350*/  FMUL.FTZ R157, R157, UR5 ;  /* 0x000000059d9d7c20 */ /* 0x000fe20008410000 */
[----:B------:R-:W-:Y:S01]  /*9360*/  FMUL.FTZ R225, R160, UR5 ;  /* 0x00000005a0e17c20 */ /* 0x000fe20008410000 */
[----:B0-----:R-:W-:Y:S01]  /*9370*/  FMNMX.FTZ R0, R3, R0, !PT ;  /* 0x0000000003007209 */ /* 0x001fe20007810000 */
        /* <DEDUP_REMOVED lines=21> */
[----:B------:R-:W0:Y:S01]  /*94d0*/  LDC R10, c[0x0][0x988] ;  /* 0x00026200ff0a7b82 */ /* 0x000e220000000800 */
[----:B------:R-:W-:Y:S01]  /*94e0*/  FMUL.FTZ R167, R167, UR5 ;  /* 0x00000005a7a77c20 */ /* 0x000fe20008410000 */
[----:B------:R-:W1:Y:S01]  /*94f0*/  S2R R192, SR_TID.X ;  /* 0x0000000000c07919 */ /* 0x000e620000002100 */
[----:B------:R-:W-:-:S02]  /*9500*/  UMOV UR38, UR36 ;  /* 0x0000002400267c82 */ /* 0x000fc40008000000 */
[----:B------:R-:W-:Y:S08]  /*9510*/  MUFU.TANH R211, R211 ;  /* 0x000000d300d37308 */ /* 0x000ff00000002400 */
[----:B------:R-:W-:Y:S08]  /*9520*/  MUFU.TANH R213, R213 ;  /* 0x000000d500d57308 */ /* 0x000ff00000002400 */
[----:B------:R-:W-:Y:S08]  /*9530*/  MUFU.TANH R215, R215 ;  /* 0x000000d700d77308 */ /* 0x000ff00000002400 */
[----:B------:R-:W-:Y:S01]  /*9540*/  MUFU.TANH R217, R217 ;  /* 0x000000d900d97308 */ /* 0x000fe20000002400 */
[----:B-1----:R-:W-:-:S07]  /*9550*/  LOP3.LUT P1, RZ, R192, 0x7f, RZ, 0xc0, !PT ;  /* 0x0000007fc0ff7812 */ /* 0x002fce000782c0ff */
[----:B------:R-:W1:Y:S08]  /*9560*/  MUFU.TANH R15, R15 ;  /* 0x0000000f000f7308 */ /* 0x000e700000002400 */
[----:B------:R-:W-:Y:S08]  /*9570*/  MUFU.TANH R219, R219 ;  /* 0x000000db00db7308 */ /* 0x000ff00000002400 */
[----:B------:R-:W2:Y:S01]  /*9580*/  MUFU.TANH R21, R21 ;  /* 0x0000001500157308 */ /* 0x000ea20000002400 */
[----:B-1----:R-:W-:-:S07]  /*9590*/  FMNMX.FTZ R20, R15, R12, !PT ;  /* 0x0000000c0f147209 */ /* 0x002fce0007810000 */
[----:B------:R-:W-:Y:S08]  /*95a0*/  MUFU.TANH R221, R221 ;  /* 0x000000dd00dd7308 */ /* 0x000ff00000002400 */
[----:B------:R-:W1:Y:S01]  /*95b0*/  MUFU.TANH R121, R121 ;  /* 0x0000007900797308 */ /* 0x000e620000002400 */
[----:B--2---:R-:W-:-:S07]  /*95c0*/  FMNMX.FTZ R20, R21, R20, !PT ;  /* 0x0000001415147209 */ /* 0x004fce0007810000 */
[----:B------:R-:W-:Y:S08]  /*95d0*/  MUFU.TANH R223, R223 ;  /* 0x000000df00df7308 */ /* 0x000ff00000002400 */
[----:B------:R-:W2:Y:S01]  /*95e0*/  MUFU.TANH R123, R123 ;  /* 0x0000007b007b7308 */ /* 0x000ea20000002400 */
[----:B-1----:R-:W-:-:S07]  /*95f0*/  FMNMX.FTZ R20, R121, R20, !PT ;  /* 0x0000001479147209 */ /* 0x002fce0007810000 */
[----:B------:R-:W-:Y:S08]  /*9600*/  MUFU.TANH R157, R157 ;  /* 0x0000009d009d7308 */ /* 0x000ff00000002400 */
[----:B------:R-:W-:Y:S01]  /*9610*/  MUFU.TANH R225, R225 ;  /* 0x000000e100e17308 */ /* 0x000fe20000002400 */
[----:B--2---:R-:W-:-:S07]  /*9620*/  FMNMX.FTZ R20, R123, R20, !PT ;  /* 0x000000147b147209 */ /* 0x004fce0007810000 */
        /* <DEDUP_REMOVED lines=40> */
[----:B------:R-:W3:Y:S01]  /*98b0*/  MUFU.TANH R125, R125 ;  /* 0x0000007d007d7308 */ /* 0x000ee20000002400 */
[----:B-1----:R-:W-:-:S04]  /*98c0*/  FMNMX.FTZ R0, R185, R0, !PT ;  /* 0x00000000b9007209 */ /* 0x002fc80007810000 */
[----:B--2---:R-:W-:-:S04]  /*98d0*/  FMNMX.FTZ R0, R187, R0, !PT ;  /* 0x00000000bb007209 */ /* 0x004fc80007810000 */
[----:B------:R-:W-:-:S04]  /*98e0*/  FMNMX.FTZ R0, R189, R0, !PT ;  /* 0x00000000bd007209 */ /* 0x000fc80007810000 */
[----:B------:R-:W-:Y:S02]  /*98f0*/  FMNMX.FTZ R0, R191, R0, !PT ;  /* 0x00000000bf007209 */ /* 0x000fe40007810000 */
[----:B---3--:R-:W-:Y:S02]  /*9900*/  FMNMX.FTZ R20, R125, R20, !PT ;  /* 0x000000147d147209 */ /* 0x008fe40007810000 */
        /* <DEDUP_REMOVED lines=45> */
[----:B------:R-:W-:-:S05]  /*9be0*/  FMNMX.FTZ R0, R165, R0, !PT ;  /* 0x00000000a5007209 */ /* 0x000fca0007810000 */
[----:B------:R-:W1:Y:S02]  /*9bf0*/  SHFL.BFLY PT, R229, R0, 0x2, 0x1f ;  /* 0x0c401f0000e57f89 */ /* 0x000e6400000e0000 */
[----:B-1----:R-:W-:-:S05]  /*9c00*/  FMNMX.FTZ R229, R0, R229, !PT ;  /* 0x000000e500e57209 */ /* 0x002fca0007810000 */
[----:B------:R-:W1:Y:S02]  /*9c10*/  SHFL.BFLY PT, R4, R229, 0x1, 0x1f ;  /* 0x0c201f00e5047f89 */ /* 0x000e6400000e0000 */
[----:B-1----:R-:W-:-:S05]  /*9c20*/  FMNMX.FTZ R4, R229, R4, !PT ;  /* 0x00000004e5047209 */ /* 0x002fca0007810000 */
[C---:B0-----:R-:W-:Y:S01]  /*9c30*/  FMUL.FTZ R14, R4.reuse, R10 ;  /* 0x0000000a040e7220 */ /* 0x041fe20000410000 */
[----:B------:R-:W-:-:S03]  /*9c40*/  FADD.FTZ R13, -R4, R13 ;  /* 0x0000000d040d7221 */ /* 0x000fc60000010100 */
[-CC-:B------:R-:W-:Y:S01]  /*9c50*/  FFMA.FTZ R188, R3, R10.reuse, -R14.reuse ;  /* 0x0000000a03bc7223 */ /* 0x180fe2000001080e */
        /* <DEDUP_REMOVED lines=15> */
[----:B------:R-:W-:-:S07]  /*9d50*/  FFMA.FTZ R165, R165, R10, -R14 ;  /* 0x0000000aa5a57223 */ /* 0x000fce000001080e */
[----:B------:R-:W1:Y:S08]  /*9d60*/  MUFU.EX2 R188, R188 ;  /* 0x000000bc00bc7308 */ /* 0x000e700000000800 */
[----:B------:R-:W2:Y:S01]  /*9d70*/  MUFU.EX2 R190, R190 ;  /* 0x000000be00be7308 */ /* 0x000ea20000000800 */
[----:B0-----:R-:W-:-:S07]  /*9d80*/  FFMA.FTZ R9, R0, R9, R13 ;  /* 0x0000000900097223 */ /* 0x001fce000001000d */
[----:B------:R-:W-:Y:S01]  /*9d90*/  MUFU.EX2 R184, R184 ;  /* 0x000000b800b87308 */ /* 0x000fe20000000800 */
[C---:B-1----:R-:W-:Y:S01]  /*9da0*/  FADD.FTZ R9, R188.reuse, R9 ;  /* 0x00000009bc097221 */ /* 0x042fe20000010000 */
[----:B------:R-:W-:-:S06]  /*9db0*/  F2FP.BF16.F32.PACK_AB R188, R188, R13 ;  /* 0x0000000dbcbc723e */ /* 0x000fcc00000010ff */
[----:B------:R-:W-:Y:S01]  /*9dc0*/  MUFU.EX2 R185, R185 ;  /* 0x000000b900b97308 */ /* 0x000fe20000000800 */
[----:B--2---:R-:W-:-:S07]  /*9dd0*/  FADD.FTZ R136, R190, R9 ;  /* 0x00000009be887221 */ /* 0x004fce0000010000 */
[----:B------:R-:W-:Y:S08]  /*9de0*/  MUFU.EX2 R186, R186 ;  /* 0x000000ba00ba7308 */ /* 0x000ff00000000800 */
[----:B------:R-:W-:Y:S08]  /*9df0*/  MUFU.EX2 R180, R180 ;  /* 0x000000b400b47308 */ /* 0x000ff00000000800 */
[----:B------:R-:W-:Y:S01]  /*9e00*/  MUFU.EX2 R193, R193 ;  /* 0x000000c100c17308 */ /* 0x000fe20000000800 */
[----:B------:R-:W-:-:S02]  /*9e10*/  WARPGROUP.DEPBAR.LE gsb0, 0x0 ;  /* 0x00008000000079c5 */ /* 0x000fc40000010000 */
[----:B------:R-:W-:Y:S01]  /*9e20*/  WARPGROUP.ARRIVE ;  /* 0x00000000000079c5 */ /* 0x000fe20000000000 */
[----:B------:R-:W-:Y:S01]  /*9e30*/  FMUL.FTZ R177, R166, UR5 ;  /* 0x00000005a6b17c20 */ /* 0x000fe20008410000 */
[-CC-:B------:R-:W-:Y:S01]  /*9e40*/  FFMA.FTZ R179, R187, R10.reuse, -R14.reuse ;  /* 0x0000000abbb37223 */ /* 0x180fe2000001080e */
[-CC-:B------:R-:W-:Y:S01]  /*9e50*/  FFMA.FTZ R187, R195, R10.reuse, -R14.reuse ;  /* 0x0000000ac3bb7223 */ /* 0x180fe2000001080e */
[-CC-:B------:R-:W-:Y:S01]  /*9e60*/  FFMA.FTZ R176, R215, R10.reuse, -R14.reuse ;  /* 0x0000000ad7b07223 */ /* 0x180fe2000001080e */
[-CC-:B------:R-:W-:Y:S01]  /*9e70*/  FFMA.FTZ R178, R183, R10.reuse, -R14.reuse ;  /* 0x0000000ab7b27223 */ /* 0x180fe2000001080e */
[----:B------:R-:W-:Y:S01]  /*9e80*/  HGMMA.64x192x16.F32.BF16 R24, R172, gdesc[UR8].tnspB, R24, gsb0 ;  /* 0x42e00008ac187df0 */ /* 0x000fe20008001818 */
[----:B------:R-:W-:Y:S01]  /*9e90*/  UIADD3 UR10, UR4, 0x280, URZ ;  /* 0x00000280040a7890 */ /* 0x000fe2000fffe03f */
[----:B------:R-:W0:Y:S01]  /*9ea0*/  MUFU.TANH R177, R177 ;  /* 0x000000b100b17308 */ /* 0x000e220000002400 */
[----:B------:R-:W-:Y:S01]  /*9eb0*/  UMOV UR11, 0x40000040 ;  /* 0x40000040000b7882 */ /* 0x000fe20000000000 */
[----:B------:R-:W-:Y:S01]  /*9ec0*/  FFMA.FTZ R195, R217, R10, -R14 ;  /* 0x0000000ad9c37223 */ /* 0x000fe2000001080e */
[----:B------:R-:W-:-:S05]  /*9ed0*/  UMOV UR4, UR37 ;  /* 0x0000002500047c82 */ /* 0x000fca0008000000 */
[----:B------:R-:W1:Y:S08]  /*9ee0*/  MUFU.EX2 R179, R179 ;  /* 0x000000b300b37308 */ /* 0x000e700000000800 */
[----:B------:R-:W-:Y:S01]  /*9ef0*/  MUFU.EX2 R187, R187 ;  /* 0x000000bb00bb7308 */ /* 0x000fe20000000800 */
[----:B0-----:R-:W-:-:S04]  /*9f00*/  FMNMX.FTZ R20, R177, R20, !PT ;  /* 0x00000014b1147209 */ /* 0x001fc80007810000 */
[----:B------:R-:W-:-:S03]  /*9f10*/  FMNMX.FTZ R20, R167, R20, !PT ;  /* 0x00000014a7147209 */ /* 0x000fc60007810000 */
[----:B------:R-:W-:Y:S01]  /*9f20*/  MUFU.EX2 R182, R182 ;  /* 0x000000b600b67308 */ /* 0x000fe20000000800 */
[----:B-1----:R-:W-:Y:S01]  /*9f30*/  F2FP.BF16.F32.PACK_AB R190, R179, R190 ;  /* 0x000000beb3be723e */ /* 0x002fe200000010ff */
[----:B------:R-:W0:Y:S06]  /*9f40*/  SHFL.BFLY PT, R3, R20, 0x2, 0x1f ;  /* 0x0c401f0014037f89 */ /* 0x000e2c00000e0000 */
        /* <DEDUP_REMOVED lines=10> */
[----:B------:R-:W0:Y:S01]  /*9ff0*/  MUFU.EX2 R161, R161 ;  /* 0x000000a100a17308 */ /* 0x000e220000000800 */
[----:B------:R-:W-:-:S04]  /*a000*/  FMUL.FTZ R128, R3, R10 ;  /* 0x0000000a03807220 */ /* 0x000fc80000410000 */
[-CC-:B------:R-:W-:Y:S01]  /*a010*/  FFMA.FTZ R189, R15, R10.reuse, -R128.reuse ;  /* 0x0000000a0fbd7223 */ /* 0x180fe20000010880 */
[-CC-:B------:R-:W-:Y:S01]  /*a020*/  FFMA.FTZ R191, R121, R10.reuse, -R128.reuse ;  /* 0x0000000a79bf7223 */ /* 0x180fe20000010880 */
[-CC-:B------:R-:W-:Y:S01]  /*a030*/  FFMA.FTZ R15, R125, R10.reuse, -R128.reuse ;  /* 0x0000000a7d0f7223 */ /* 0x180fe20000010880 */
[-CC-:B------:R-:W-:Y:S01]  /*a040*/  FFMA.FTZ R124, R127, R10.reuse, -R128.reuse ;  /* 0x0000000a7f7c7223 */ /* 0x180fe20000010880 */
[-CC-:B------:R-:W-:Y:S01]  /*a050*/  FFMA.FTZ R126, R131, R10.reuse, -R128.reuse ;  /* 0x0000000a837e7223 */ /* 0x180fe20000010880 */
[-CC-:B------:R-:W-:Y:S01]  /*a060*/  FFMA.FTZ R122, R135, R10.reuse, -R128.reuse ;  /* 0x0000000a877a7223 */ /* 0x180fe20000010880 */
[----:B------:R-:W-:Y:S01]  /*a070*/  MUFU.EX2 R189, R189 ;  /* 0x000000bd00bd7308 */ /* 0x000fe20000000800 */
[----:B------:R-:W-:Y:S02]  /*a080*/  IMAD.U32 R125, RZ, RZ, UR7 ;  /* 0x00000007ff7d7e24 */ /* 0x000fe4000f8e00ff */
[-CC-:B------:R-:W-:Y:S01]  /*a090*/  FFMA.FTZ R183, R137, R10.reuse, -R128.reuse ;  /* 0x0000000a89b77223 */ /* 0x180fe20000010880 */
[-CC-:B------:R-:W-:Y:S01]  /*a0a0*/  FFMA.FTZ R130, R149, R10.reuse, -R128.reuse ;  /* 0x0000000a95827223 */ /* 0x180fe20000010880 */
[----:B------:R-:W-:Y:S01]  /*a0b0*/  FFMA.FTZ R121, R153, R10, -R128 ;  /* 0x0000000a99797223 */ /* 0x000fe20000010880 */
[----:B------:R-:W-:-:S02]  /*a0c0*/  @!P1 VIADD R125, R125, 0x30860 ;  /* 0x000308607d7d9836 */ /* 0x000fc40000000000 */
[-CC-:B------:R-:W-:Y:S01]  /*a0d0*/  FFMA.FTZ R132, R143, R10.reuse, -R128.reuse ;  /* 0x0000000a8f847223 */ /* 0x180fe20000010880 */
[-CC-:B------:R-:W-:Y:S01]  /*a0e0*/  FFMA.FTZ R141, R141, R10.reuse, -R128.reuse ;  /* 0x0000000a8d8d7223 */ /* 0x180fe20000010880 */
[----:B------:R-:W-:Y:S01]  /*a0f0*/  MUFU.EX2 R191, R191 ;  /* 0x000000bf00bf7308 */ /* 0x000fe20000000800 */
[-CC-:B------:R-:W-:Y:S01]  /*a100*/  FFMA.FTZ R139, R139, R10.reuse, -R128.reuse ;  /* 0x0000000a8b8b7223 */ /* 0x180fe20000010880 */
[----:B------:R-:W-:Y:S01]  /*a110*/  @!P1 PRMT R125, RZ, 0x654, R125 ;  /* 0x00000654ff7d9816 */ /* 0x000fe2000000007d */
        /* <DEDUP_REMOVED lines=20> */
[-C--:B------:R-:W-:Y:S01]  /*a260*/  FFMA.FTZ R175, R181, R10.reuse, -R14 ;  /* 0x0000000ab5af7223 */ /* 0x080fe2000001080e */
[----:B------:R-:W-:Y:S01]  /*a270*/  FADD.FTZ R181, -R3, R12 ;  /* 0x0000000c03b57221 */ /* 0x000fe20000010100 */
[-C--:B------:R-:W-:Y:S01]  /*a280*/  FFMA.FTZ R12, R21, R10.reuse, -R128 ;  /* 0x0000000a150c7223 */ /* 0x080fe20000010880 */
[-CC-:B------:R-:W-:Y:S01]  /*a290*/  FFMA.FTZ R173, R213, R10.reuse, -R14.reuse ;  /* 0x0000000ad5ad7223 */ /* 0x180fe2000001080e */
[-CC-:B------:R-:W-:Y:S01]  /*a2a0*/  FFMA.FTZ R172, R219, R10.reuse, -R14.reuse ;  /* 0x0000000adbac7223 */ /* 0x180fe2000001080e */
[----:B------:R-:W-:Y:S01]  /*a2b0*/  HGMMA.64x192x16.F32.BF16 R24, R168, gdesc[UR8].tnspB, R24, gsb0 ;  /* 0x42e00008a8187df0 */ /* 0x000fe20008001818 */
[-C--:B------:R-:W-:Y:S01]  /*a2c0*/  FMUL.FTZ R181, R181, R10.reuse ;  /* 0x0000000ab5b57220 */ /* 0x080fe20000410000 */
[-C--:B------:R-:W-:Y:S01]  /*a2d0*/  FFMA.FTZ R174, R223, R10.reuse, -R14 ;  /* 0x0000000adfae7223 */ /* 0x080fe2000001080e */
[-CC-:B------:R-:W-:Y:S01]  /*a2e0*/  FFMA.FTZ R14, R123, R10.reuse, -R128.reuse ;  /* 0x0000000a7b0e7223 */ /* 0x180fe20000010880 */
[----:B------:R-:W-:Y:S01]  /*a2f0*/  IMAD.U32 R123, RZ, RZ, UR6 ;  /* 0x00000006ff7b7e24 */ /* 0x000fe2000f8e00ff */
[----:B------:R1:W-:Y:S01]  /*a300*/  MUFU.EX2 R2, R181 ;  /* 0x000000b500027308 */ /* 0x0003e20000000800 */
[----:B------:R-:W-:-:S02]  /*a310*/  FFMA.FTZ R21, R129, R10, -R128 ;  /* 0x0000000a81157223 */ /* 0x000fc40000010880 */
[----:B------:R-:W-:-:S05]  /*a320*/  @!P1 VIADD R123, R123, 0x30840 ;  /* 0x000308407b7b9836 */ /* 0x000fca0000000000 */
[----:B------:R-:W-:Y:S01]  /*a330*/  MUFU.EX2 R12, R12 ;  /* 0x0000000c000c7308 */ /* 0x000fe20000000800 */
[----:B------:R-:W-:Y:S01]  /*a340*/  @!P1 PRMT R123, RZ, 0x654, R123 ;  /* 0x00000654ff7b9816 */ /* 0x000fe2000000007b */
[----:B-1----:R-:W-:-:S06]  /*a350*/  FFMA.FTZ R181, R133, R10, -R128 ;  /* 0x0000000a85b57223 */ /* 0x002fcc0000010880 */
        /* <DEDUP_REMOVED lines=13> */
[----:B0-----:R-:W-:Y:S02]  /*a430*/  F2FP.BF16.F32.PACK_AB R168, R161, R20 ;  /* 0x00000014a1a8723e */ /* 0x001fe400000010ff */
[----:B-1----:R-:W-:Y:S01]  /*a440*/  F2FP.BF16.F32.PACK_AB R170, R165, R120 ;  /* 0x00000078a5aa723e */ /* 0x002fe200000010ff */
[----:B--2---:R-:W-:Y:S01]  /*a450*/  FFMA.FTZ R123, R2, R8, R189 ;  /* 0x00000008027b7223 */ /* 0x004fe200000100bd */
[----:B------:R0:W-:Y:S01]  /*a460*/  @!P1 SYNCS.ARRIVE.TRANS64.RED.A1T0 RZ, [R125+URZ], RZ ;  /* 0x000000ff7dff99a7 */ /* 0x0001e2000810043f */
[----:B------:R-:W1:Y:S01]  /*a470*/  MUFU.EX2 R8, R141 ;  /* 0x0000008d00087308 */ /* 0x000e620000000800 */
[C---:B------:R-:W-:Y:S01]  /*a480*/  F2FP.BF16.F32.PACK_AB R189, R12.reuse, R189 ;  /* 0x000000bd0cbd723e */ /* 0x040fe200000010ff */
[----:B------:R-:W-:Y:S01]  /*a490*/  FADD.FTZ R134, R12, R123 ;  /* 0x0000007b0c867221 */ /* 0x000fe20000010000 */
[----:B------:R-:W-:Y:S01]  /*a4a0*/  FADD.FTZ R123, R179, R136 ;  /* 0x00000088b37b7221 */ /* 0x000fe20000010000 */
[C---:B------:R-:W-:Y:S01]  /*a4b0*/  ISETP.GT.AND P1, PT, R11.reuse, UR50, PT ;  /* 0x000000320b007c0c */ /* 0x040fe2000bf24270 */
[----:B------:R-:W-:-:S02]  /*a4c0*/  VIADD R11, R11, 0xffffffff ;  /* 0xffffffff0b0b7836 */ /* 0x000fc40000000000 */
        /* <DEDUP_REMOVED lines=10> */
[----:B0-----:R-:W-:Y:S01]  /*a570*/  FADD.FTZ R125, R187, R136 ;  /* 0x00000088bb7d7221 */ /* 0x001fe20000010000 */
[-CC-:B------:R-:W-:Y:S01]  /*a580*/  FFMA.FTZ R9, R177, R10.reuse, -R128.reuse ;  /* 0x0000000ab1097223 */ /* 0x180fe20000010880 */
[----:B------:R-:W-:Y:S01]  /*a590*/  FFMA.FTZ R128, R167, R10, -R128 ;  /* 0x0000000aa7807223 */ /* 0x000fe20000010880 */
[----:B------:R-:W-:Y:S01]  /*a5a0*/  FADD.FTZ R123, R21, R134 ;  /* 0x00000086157b7221 */ /* 0x000fe20000010000 */
[----:B------:R-:W-:Y:S01]  /*a5b0*/  FADD.FTZ R136, R180, R125 ;  /* 0x0000007db4887221 */ /* 0x000fe20000010000 */
[----:B-1----:R-:W-:Y:S02]  /*a5c0*/  F2FP.BF16.F32.PACK_AB R179, R139, R8 ;  /* 0x000000088bb3723e */ /* 0x002fe400000010ff */
[----:B------:R-:W-:Y:S01]  /*a5d0*/  FADD.FTZ R134, R126, R123 ;  /* 0x0000007b7e867221 */ /* 0x000fe20000010000 */
[----:B------:R-:W-:Y:S01]  /*a5e0*/  FADD.FTZ R123, R193, R136 ;  /* 0x00000088c17b7221 */ /* 0x000fe20000010000 */
[----:B------:R-:W-:Y:S01]  /*a5f0*/  MUFU.EX2 R128, R128 ;  /* 0x0000008000807308 */ /* 0x000fe20000000800 */
[----:B------:R-:W-:Y:S01]  /*a600*/  F2FP.BF16.F32.PACK_AB R186, R187, R186 ;  /* 0x000000babbba723e */ /* 0x000fe200000010ff */
[----:B------:R-:W-:Y:S01]  /*a610*/  FADD.FTZ R13, R181, R134 ;  /* 0x00000086b50d7221 */ /* 0x000fe20000010000 */
[----:B------:R-:W-:Y:S01]  /*a620*/  FADD.FTZ R136, R182, R123 ;  /* 0x0000007bb6887221 */ /* 0x000fe20000010000 */
[----:B------:R-:W-:-:S02]  /*a630*/  F2FP.BF16.F32.PACK_AB R181, R122, R181 ;  /* 0x000000b57ab5723e */ /* 0x000fc400000010ff */
[----:B------:R-:W-:Y:S01]  /*a640*/  FADD.FTZ R134, R122, R13 ;  /* 0x0000000d7a867221 */ /* 0x000fe20000010000 */
[C---:B------:R-:W-:Y:S01]  /*a650*/  FADD.FTZ R123, R173.reuse, R136 ;  /* 0x00000088ad7b7221 */ /* 0x040fe20000010000 */
[----:B------:R0:W-:Y:S01]  /*a660*/  MUFU.EX2 R122, R9 ;  /* 0x00000009007a7308 */ /* 0x0001e20000000800 */
[----:B------:R-:W-:Y:S01]  /*a670*/  F2FP.BF16.F32.PACK_AB R182, R173, R182 ;  /* 0x000000b6adb6723e */ /* 0x000fe200000010ff */
[----:B------:R-:W-:Y:S01]  /*a680*/  FADD.FTZ R13, R183, R134 ;  /* 0x00000086b70d7221 */ /* 0x000fe20000010000 */
[----:B------:R-:W-:Y:S01]  /*a690*/  FADD.FTZ R14, R176, R123 ;  /* 0x0000007bb00e7221 */ /* 0x000fe20000010000 */
[C---:B------:R-:W-:Y:S02]  /*a6a0*/  F2FP.BF16.F32.PACK_AB R176, R175.reuse, R176 ;  /* 0x000000b0afb0723e */ /* 0x040fe400000010ff */
        /* <DEDUP_REMOVED lines=27> */
[----:B0-----:R-:W-:Y:S01]  /*a860*/  FADD.FTZ R9, R161, R8 ;  /* 0x00000008a1097221 */ /* 0x001fe20000010000 */
[----:B------:R-:W-:Y:S02]  /*a870*/  F2FP.BF16.F32.PACK_AB R175, R155, R140 ;  /* 0x0000008c9baf723e */ /* 0x000fe400000010ff */
[----:B-1----:R-:W-:Y:S01]  /*a880*/  FADD.FTZ R13, R14, R13 ;  /* 0x0000000d0e0d7221 */ /* 0x002fe20000010000 */
[----:B------:R-:W-:Y:S01]  /*a890*/  FADD.FTZ R8, R120, R9 ;  /* 0x0000000978087221 */ /* 0x000fe20000010000 */
[C---:B------:R-:W-:Y:S02]  /*a8a0*/  F2FP.BF16.F32.PACK_AB R169, R163.reuse, R14 ;  /* 0x0000000ea3a9723e */ /* 0x040fe400000010ff */
[----:B------:R-:W-:Y:S01]  /*a8b0*/  FADD.FTZ R13, R163, R13 ;  /* 0x0000000da30d7221 */ /* 0x000fe20000010000 */
[----:B------:R-:W-:Y:S01]  /*a8c0*/  FADD.FTZ R9, R165, R8 ;  /* 0x00000008a5097221 */ /* 0x000fe20000010000 */
[----:B------:R-:W-:-:S02]  /*a8d0*/  F2FP.BF16.F32.PACK_AB R171, R128, R122 ;  /* 0x0000007a80ab723e */ /* 0x000fc400000010ff */
[----:B------:R-:W-:-:S04]  /*a8e0*/  FADD.FTZ R13, R122, R13 ;  /* 0x0000000d7a0d7221 */ /* 0x000fc80000010000 */
[----:B------:R-:W-:Y:S01]  /*a8f0*/  FADD.FTZ R8, R128, R13 ;  /* 0x0000000d80087221 */ /* 0x000fe20000010000 */
[----:B------:R-:W-:Y:S01]  /*a900*/  IMAD.MOV.U32 R13, RZ, RZ, R4 ;  /* 0x000000ffff0d7224 */ /* 0x000fe200078e0004 */
[----:B------:R-:W-:Y:S06]  /*a910*/  @P1 BRA `(.L_x_3964) ;  /* 0xffffffdc000c1947 */ /* 0x000fec000383ffff */
.L_x_3955:
[----:B------:R-:W-:-:S13]  /*a920*/  ISETP.GE.AND P1, PT, R11, UR61, PT ;  /* 0x0000003d0b007c0c */ /* 0x000fda000bf26270 */
[----:B------:R-:W-:Y:S05]  /*a930*/  @!P1 BRA `(.L_x_3965) ;  /* 0x00000034005c9947 */ /* 0x000fea0003800000 */
[----:B------:R-:W-:Y:S01]  /*a940*/  IMAD.IADD R10, R16, 0x1, -R17 ;  /* 0x00000001100a7824 */ /* 0x000fe200078e0a11 */
[----:B------:R-:W-:Y:S01]  /*a950*/  UMOV UR38, UR36 ;  /* 0x0000002400267c82 */ /* 0x000fe20008000000 */
[----:B------:R-:W-:Y:S01]  /*a960*/  IMAD.MOV.U32 R14, RZ, RZ, R3 ;  /* 0x000000ffff0e7224 */ /* 0x000fe200078e0003 */
[----:B------:R-:W-:Y:S01]  /*a970*/  UMOV UR4, UR37 ;  /* 0x0000002500047c82 */ /* 0x000fe20008000000 */
[----:B------:R-:W-:Y:S01]  /*a980*/  IMAD.MOV.U32 R12, RZ, RZ, R4 ;  /* 0x000000ffff0c7224 */ /* 0x000fe200078e0004 */
[----:B------:R-:W-:Y:S01]  /*a990*/  IADD3 R21, R10, 0x8, R5 ;  /* 0x000000080a157810 */ /* 0x000fe20007ffe005 */
[----:B------:R-:W-:Y:S01]  /*a9a0*/  IMAD.IADD R15, R5, 0x1, R10 ;  /* 0x00000001050f7824 */ /* 0x000fe200078e020a */
[----:B------:R-:W-:Y:S01]  /*a9b0*/  ULDC UR50, c[0x0][0x9e4] ;  /* 0x0002790000327ab9 */ /* 0x000fe20000000800 */
[----:B------:R-:W-:Y:S01]  /*a9c0*/  ULDC UR5, c[0x0][0x9d8] ;  /* 0x0002760000057ab9 */ /* 0x000fe20000000800 */
[----:B------:R-:W-:Y:S01]  /*a9d0*/  LOP3.LUT R13, RZ, R21, RZ, 0x33, !PT ;  /* 0x00000015ff0d7212 */ /* 0x000fe200078e33ff */
[----:B------:R-:W-:-:S06]  /*a9e0*/  ULDC UR54, c[0x0][0x9e0] ;  /* 0x0002780000367ab9 */ /* 0x000fcc0000000800 */
.L_x_3982:
[----:B------:R-:W-:-:S04]  /*a9f0*/  UIADD3 UR6, UR4, 0x1, URZ ;  /* 0x0000000104067890 */ /* 0x000fc8000fffe03f */
[----:B------:R-:W-:-:S04]  /*aa00*/  UISETP.NE.AND UP1, UPT, UR6, 0x2, UPT ;  /* 0x000000020600788c */ /* 0x000fc8000bf25270 */
[----:B------:R-:W-:Y:S02]  /*aa10*/  USEL UR36, URZ, 0x1, UP1 ;  /* 0x000000013f247887 */ /* 0x000fe40008800000 */
[----:B------:R-:W-:Y:S02]  /*aa20*/  USEL UR37, UR6, URZ, UP1 ;  /* 0x0000003f06257287 */ /* 0x000fe40008800000 */
[----:B------:R-:W-:Y:S01]  /*aa30*/  ULOP3.LUT UR36, UR38, UR36, URZ, 0x3c, !UPT ;  /* 0x0000002426247292 */ /* 0x000fe2000f8e3c3f */
[----:B------:R-:W-:Y:S11]  /*aa40*/  @!P0 BRA `(.L_x_3966) ;  /* 0x0000000000048947 */ /* 0x000ff60003800000 */
[----:B------:R-:W-:Y:S01]  /*aa50*/  BPT.TRAP 0x1 ;  /* 0x000000040000795c */ /* 0x000fe20000300000 */
.L_x_3966:
[----:B------:R-:W-:Y:S01]  /*aa60*/  ULEA UR6, UR37, UR39, 0x3 ;  /* 0x0000002725067291 */ /* 0x000fe2000f8e183f */
[----:B------:R-:W-:-:S05]  /*aa70*/  IMAD.U32 R3, RZ, RZ, UR36 ;  /* 0x00000024ff037e24 */ /* 0x000fca000f8e00ff */
[----:B------:R-:W-:-:S04]  /*aa80*/  SHF.L.U32 R3, R3, 0x1f, RZ ;  /* 0x0000001f03037819 */ /* 0x000fc800000006ff */
[----:B------:R0:W1:Y:S01]  /*aa90*/  SYNCS.PHASECHK.TRANS64.TRYWAIT P1, [UR6+0x30830], R3 ;  /* 0x03083003ff0075a7 */ /* 0x0000620008020146 */
[----:B------:R-:W-:Y:S05]  /*aaa0*/  @!P0 BRA `(.L_x_3967) ;  /* 0x0000000000048947 */ /* 0x000fea0003800000 */
[----:B------:R-:W-:Y:S01]  /*aab0*/  BPT.TRAP 0x1 ;  /* 0x000000040000795c */ /* 0x000fe20000300000 */
.L_x_3967:
[----:B-1----:R-:W-:Y:S05]  /*aac0*/  @P1 BRA `(.L_x_3968) ;  /* 0x0000000000081947 */ /* 0x002fea0003800000 */
[----:B------:R-:W1:Y:S02]  /*aad0*/  SYNCS.PHASECHK.TRANS64.TRYWAIT P1, [UR6+0x30830], R3 ;  /* 0x03083003ff0075a7 */ /* 0x000e640008020146 */
[----:B-1----:R-:W-:Y:S05]  /*aae0*/  @!P1 BRA `(.L_x_3969) ;  /* 0x000000c400349947 */ /* 0x002fea0003800000 */
.L_x_3968:
        /* <DEDUP_REMOVED lines=167> */
.L_x_3970:
[----:B------:R-:W-:Y:S01]  /*b560*/  ULEA UR7, UR4, UR39, 0x3 ;  /* 0x0000002704077291 */ /* 0x000fe2000f8e183f */
[----:B------:R-:W-:-:S05]  /*b570*/  IMAD.U32 R0, RZ, RZ, UR38 ;  /* 0x00000026ff007e24 */ /* 0x000fca000f8e00ff */
[----:B------:R-:W-:-:S04]  /*b580*/  SHF.L.U32 R0, R0, 0x1f, RZ ;  /* 0x0000001f00007819 */ /* 0x000fc800000006ff */
[----:B------:R2:W3:Y:S01]  /*b590*/  SYNCS.PHASECHK.TRANS64.TRYWAIT P1, [UR7+0x30850], R0 ;  /* 0x03085000ff0075a7 */ /* 0x0004e20008020147 */
[----:B------:R-:W-:Y:S05]  /*b5a0*/  @!P0 BRA `(.L_x_3971) ;  /* 0x0000000000048947 */ /* 0x000fea0003800000 */
[----:B------:R-:W-:Y:S01]  /*b5b0*/  BPT.TRAP 0x1 ;  /* 0x000000040000795c */ /* 0x000fe20000300000 */
.L_x_3971:
[----:B---3--:R-:W-:Y:S05]  /*b5c0*/  @P1 BRA `(.L_x_3972) ;  /* 0x0000000000081947 */ /* 0x008fea0003800000 */
[----:B------:R-:W3:Y:S02]  /*b5d0*/  SYNCS.PHASECHK.TRANS64.TRYWAIT P1, [UR7+0x30850], R0 ;  /* 0x03085000ff0075a7 */ /* 0x000ee40008020147 */
[----:B---3--:R-:W-:Y:S05]  /*b5e0*/  @!P1 BRA `(.L_x_3973) ;  /* 0x000000b8008c9947 */ /* 0x008fea0003800000 */
.L_x_3972:
[----:B------:R-:W-:Y:S01]  /*b5f0*/  UIADD3 UR10, UR39, 0x400, URZ ;  /* 0x00000400270a7890 */ /* 0x000fe2000fffe03f */
[----:B------:R-:W-:Y:S01]  /*b600*/  WARPGROUP.ARRIVE ;  /* 0x00000000000079c5 */ /* 0x000fe20000000000 */
[----:B------:R-:W-:-:S05]  /*b610*/  UMOV UR11, 0x40000040 ;  /* 0x40000040000b7882 */ /* 0x000fca0000000000 */
[----:B------:R-:W3:Y:S01]  /*b620*/  S2R R194, SR_TID.X ;  /* 0x0000000000c27919 */ /* 0x000ee20000002100 */
[----:B------:R-:W-:Y:S01]  /*b630*/  USHF.R.U32.HI UR10, URZ, 0x4, UR10 ;  /* 0x000000043f0a7899 */ /* 0x000fe2000801160a */
[----:B------:R-:W-:Y:S02]  /*b640*/  IMAD.U32 R2, RZ, RZ, UR6 ;  /* 0x00000006ff027e24 */ /* 0x000fe4000f8e00ff */
[----:B-1----:R-:W-:Y:S01]  /*b650*/  FMUL.FTZ R4, R120, UR5 ;  /* 0x0000000578047c20 */ /* 0x002fe20008410000 */
[----:B0-2---:R-:W-:Y:S01]  /*b660*/  FMUL.FTZ R0, R122, UR5 ;  /* 0x000000057a007c20 */ /* 0x005fe20008410000 */
        /* <DEDUP_REMOVED lines=46> */
[----:B------:R-:W-:Y:S01]  /*b950*/  HGMMA.64x192x16.F32.BF16 R24, R184, gdesc[UR8].tnspB, R24, gsb0 ;  /* 0x42e00008b8187df0 */ /* 0x000fe20008001818 */
[----:B------:R-:W-:Y:S01]  /*b960*/  UIADD3 UR10, UR4, 0x100, URZ ;  /* 0x00000100040a7890 */ /* 0x000fe2000fffe03f */
[----:B------:R-:W-:Y:S01]  /*b970*/  UMOV UR11, 0x40000040 ;  /* 0x40000040000b7882 */ /* 0x000fe20000000000 */
[----:B------:R-:W-:Y:S02]  /*b980*/  WARPGROUP.DEPBAR.LE gsb0, 0x0 ;  /* 0x00008000000079c5 */ /* 0x000fe40000010000 */
[----:B------:R-:W-:Y:S01]  /*b990*/  WARPGROUP.ARRIVE ;  /* 0x00000000000079c5 */ /* 0x000fe20000000000 */
[----:B------:R-:W-:-:S14]  /*b9a0*/  IMAD R187, R11, -0x60, RZ ;  /* 0xffffffa00bbb7824 */ /* 0x000fdc00078e02ff */
        /* <DEDUP_REMOVED lines=62> */
[----:B------:R-:W-:Y:S01]  /*bd90*/  IADD3 R148, R187, 0x1, R16 ;  /* 0x00000001bb947810 */ /* 0x000fe20007ffe010 */
[----:B------:R-:W0:Y:S04]  /*bda0*/  MUFU.TANH R172, R172 ;  /* 0x000000ac00ac7308 */ /* 0x000e280000002400 */
[----:B------:R-:W-:-:S02]  /*bdb0*/  IMAD.IADD R3, R148, 0x1, -R17 ;  /* 0x0000000194037824 */ /* 0x000fc400078e0a11 */
[C---:B------:R-:W-:Y:S02]  /*bdc0*/  IMAD R148, R18.reuse, -0x2, R187 ;  /* 0xfffffffe12947824 */ /* 0x040fe400078e02bb */
        /* <DEDUP_REMOVED lines=19> */
[----:B------:R0:W-:Y:S01]  /*bf00*/  @!P1 SYNCS.ARRIVE.TRANS64.RED.A1T0 RZ, [R2+URZ], RZ ;  /* 0x000000ff02ff99a7 */ /* 0x0001e2000810043f */
[----:B------:R-:W-:-:S13]  /*bf10*/  PLOP3.LUT P1, PT, PT, PT, UP0, 0x40, 0x0 ;  /* 0x000000000000781c */ /* 0x000fda0003f2e808 */
[----:B01234-:R-:W-:Y:S05]  /*bf20*/  @P1 BRA `(.L_x_3974) ;  /* 0x0000000000581947 */ /* 0x01ffea0003800000 */
[----:B------:R-:W-:Y:S01]  /*bf30*/  ISETP.GT.AND P1, PT, R15, -0x1, PT ;  /* 0xffffffff0f00780c */ /* 0x000fe20003f24270 */
[----:B------:R-:W-:-:S12]  /*bf40*/  BSSY B0, `(.L_x_3975) ;  /* 0x0000011000007945 */ /* 0x000fd80003800000 */
[----:B------:R-:W-:Y:S05]  /*bf50*/  @P1 BRA `(.L_x_3976) ;  /* 0x0000000000241947 */ /* 0x000fea0003800000 */
[----:B------:R-:W-:Y:S01]  /*bf60*/  IMAD.U32 R151, RZ, RZ, UR50 ;  /* 0x00000032ff977e24 */ /* 0x000fe2000f8e00ff */
[----:B------:R-:W-:-:S04]  /*bf70*/  IADD3 R149, R5, R16, -R17 ;  /* 0x0000001005957210 */ /* 0x000fc80007ffe811 */
[----:B------:R-:W-:Y:S02]  /*bf80*/  ISETP.NE.AND P1, PT, R151, 0x1, PT ;  /* 0x000000019700780c */ /* 0x000fe40003f25270 */
[----:B------:R-:W-:-:S11]  /*bf90*/  LOP3.LUT R149, RZ, R149, RZ, 0x33, !PT ;  /* 0x00000095ff957212 */ /* 0x000fd600078e33ff */
[----:B------:R-:W0:Y:S02]  /*bfa0*/  @P1 LDC.64 R2, c[0x0][0x9e8] ;  /* 0x00027a00ff021b82 */ /* 0x000e240000000a00 */
[----:B0-----:R-:W-:-:S05]  /*bfb0*/  @P1 IMAD.HI.U32 R2, R149, R2, RZ ;  /* 0x0000000295021227 */ /* 0x001fca00078e00ff */
[----:B------:R-:W-:-:S04]  /*bfc0*/  @P1 SHF.R.U32.HI R149, RZ, R3, R2 ;  /* 0x00000003ff951219 */ /* 0x000fc80000011602 */
[----:B------:R-:W-:Y:S01]  /*bfd0*/  LOP3.LUT R149, RZ, R149, RZ, 0x33, !PT ;  /* 0x00000095ff957212 */ /* 0x000fe200078e33ff */
[----:B------:R-:W-:Y:S06]  /*bfe0*/  BRA `(.L_x_3977) ;  /* 0x0000000000187947 */ /* 0x000fec0003800000 */
.L_x_3976:
[----:B------:R-:W-:Y:S02]  /*bff0*/  IMAD.U32 R151, RZ, RZ, UR50 ;  /* 0x00000032ff977e24 */ /* 0x000fe4000f8e00ff */
[----:B------:R-:W-:-:S03]  /*c000*/  IMAD.MOV.U32 R149, RZ, RZ, R15 ;  /* 0x000000ffff957224 */ /* 0x000fc600078e000f */
[----:B------:R-:W-:-:S13]  /*c010*/  ISETP.NE.AND P1, PT, R151, 0x1, PT ;  /* 0x000000019700780c */ /* 0x000fda0003f25270 */
[----:B------:R-:W0:Y:S02]  /*c020*/  @P1 LDC.64 R2, c[0x0][0x9e8] ;  /* 0x00027a00ff021b82 */ /* 0x000e240000000a00 */
[----:B0-----:R-:W-:-:S05]  /*c030*/  @P1 IMAD.HI.U32 R2, R15, R2, RZ ;  /* 0x000000020f021227 */ /* 0x001fca00078e00ff */
[----:B------:R-:W-:-:S07]  /*c040*/  @P1 SHF.R.U32.HI R149, RZ, R3, R2 ;  /* 0x00000003ff951219 */ /* 0x000fce0000011602 */
.L_x_3977:
[----:B------:R-:W-:Y:S05]  /*c050*/  BSYNC B0 ;  /* 0x0000000000007941 */ /* 0x000fea0003800000 */
.L_x_3975:
[----:B------:R-:W-:-:S05]  /*c060*/  IMAD R3, R149, R151, R148 ;  /* 0x0000009795037224 */ /* 0x000fca00078e0294 */
[----:B------:R-:W-:Y:S02]  /*c070*/  VIADDMNMX R152, R3, R151, R152, PT ;  /* 0x0000009703987246 */ /* 0x000fe40003800198 */
[----:B------:R-:W-:-:S07]  /*c080*/  VIMNMX R154, R154, R3, !PT ;  /* 0x000000039a9a7248 */ /* 0x000fce0007fe0100 */
.L_x_3974:
        /* <DEDUP_REMOVED lines=95> */
[----:B------:R-:W-:-:S02]  /*c680*/  ISETP.GT.AND P4, PT, R154, 0x50, !P3 ;  /* 0x000000509a00780c */ /* 0x000fc40005f84270 */
[----:B------:R-:W-:Y:S02]  /*c690*/  IADD3 R144, R158, 0x8, R5 ;  /* 0x000000089e907810 */ /* 0x000fe40007ffe005 */
        /* <DEDUP_REMOVED lines=33> */
.L_x_3980:
[----:B------:R-:W-:Y:S02]  /*c8b0*/  IMAD.U32 R150, RZ, RZ, UR50 ;  /* 0x00000032ff967e24 */ /* 0x000fe4000f8e00ff */
[----:B------:R-:W-:-:S03]  /*c8c0*/  IMAD.MOV.U32 R187, RZ, RZ, R21 ;  /* 0x000000ffffbb7224 */ /* 0x000fc600078e0015 */
[----:B------:R-:W-:-:S13]  /*c8d0*/  ISETP.NE.AND P6, PT, R150, 0x1, PT ;  /* 0x000000019600780c */ /* 0x000fda0003fc5270 */
[----:B------:R-:W0:Y:S02]  /*c8e0*/  @P6 LDC.64 R2, c[0x0][0x9e8] ;  /* 0x00027a00ff026b82 */ /* 0x000e240000000a00 */
[----:B0-----:R-:W-:-:S05]  /*c8f0*/  @P6 IMAD.HI.U32 R2, R21, R2, RZ ;  /* 0x0000000215026227 */ /* 0x001fca00078e00ff */
[----:B------:R-:W-:-:S07]  /*c900*/  @P6 SHF.R.U32.HI R187, RZ, R3, R2 ;  /* 0x00000003ffbb6219 */ /* 0x000fce0000011602 */
.L_x_3981:
[----:B------:R-:W-:Y:S05]  /*c910*/  BSYNC B0 ;  /* 0x0000000000007941 */ /* 0x000fea0003800000 */
.L_x_3979:
[----:B------:R-:W-:-:S05]  /*c920*/  IMAD R3, R187, R150, R148 ;  /* 0x00000096bb037224 */ /* 0x000fca00078e0294 */
[----:B------:R-:W-:Y:S02]  /*c930*/  VIADDMNMX R142, R3, R150, R142, PT ;  /* 0x00000096038e7246 */ /* 0x000fe4000380018e */
[----:B------:R-:W-:-:S07]  /*c940*/  VIMNMX R144, R144, R3, !PT ;  /* 0x0000000390907248 */ /* 0x000fce0007fe0100 */
.L_x_3978:
[C---:B------:R-:W-:Y:S01]  /*c950*/  ISETP.GT.AND P1, PT, R144.reuse, 0x1, !P1 ;  /* 0x000000019000780c */ /* 0x040fe20004f24270 */
[----:B------:R-:W-:Y:S01]  /*c960*/  UMOV UR38, UR36 ;  /* 0x0000002400267c82 */ /* 0x000fe20008000000 */
[----:B------:R-:W-:Y:S01]  /*c970*/  ISETP.GT.AND P2, PT, R144, 0x8, !P2 ;  /* 0x000000089000780c */ /* 0x000fe20005744270 */
[----:B------:R-:W-:Y:S01]  /*c980*/  UMOV UR4, UR37 ;  /* 0x0000002500047c82 */ /* 0x000fe20008000000 */
[C---:B------:R-:W-:Y:S02]  /*c990*/  ISETP.LT.OR P1, PT, R142.reuse, 0x2, P1 ;  /* 0x000000028e00780c */ /* 0x040fe40000f21670 */
[----:B------:R-:W-:Y:S02]  /*c9a0*/  ISETP.LT.OR P2, PT, R142, 0x9, P2 ;  /* 0x000000098e00780c */ /* 0x000fe40001741670 */
[----:B------:R-:W-:Y:S02]  /*c9b0*/  FSEL R215, R10, -INF , !P1 ;  /* 0xff8000000ad77808 */ /* 0x000fe40004800000 */
[----:B------:R-:W-:Y:S01]  /*c9c0*/  ISETP.NE.AND P1, PT, R162, RZ, PT ;  /* 0x000000ffa200720c */ /* 0x000fe20003f25270 */
[----:B------:R-:W0:Y:S01]  /*c9d0*/  LDC R10, c[0x0][0x988] ;  /* 0x00026200ff0a7b82 */ /* 0x000e220000000800 */
[----:B------:R-:W-:-:S02]  /*c9e0*/  FSEL R187, R20, -INF , !P2 ;  /* 0xff80000014bb7808 */ /* 0x000fc40005000000 */
[----:B------:R-:W-:Y:S02]  /*c9f0*/  ISETP.GT.AND P1, PT, R144, 0x9, !P1 ;  /* 0x000000099000780c */ /* 0x000fe40004f24270 */
[----:B------:R-:W-:Y:S02]  /*ca00*/  ISETP.NE.AND P2, PT, R170, RZ, PT ;  /* 0x000000ffaa00720c */ /* 0x000fe40003f45270 */
        /* <DEDUP_REMOVED lines=62> */
[----:B------:R-:W-:Y:S01]  /*cdf0*/  ISETP.NE.AND P1, PT, R182, RZ, PT ;  /* 0x000000ffb600720c */ /* 0x000fe20003f25270 */
[----:B------:R-:W1:Y:S01]  /*ce00*/  SHFL.BFLY PT, R3, R2, 0x2, 0x1f ;  /* 0x0c401f0002037f89 */ /* 0x000e6200000e0000 */
[----:B------:R-:W-:-:S02]  /*ce10*/  ISETP.NE.AND P6, PT, R192, RZ, PT ;  /* 0x000000ffc000720c */ /* 0x000fc40003fc5270 */
[C---:B------:R-:W-:Y:S02]  /*ce20*/  ISETP.GT.AND P1, PT, R144.reuse, 0x31, !P1 ;  /* 0x000000319000780c */ /* 0x040fe40004f24270 */
[----:B------:R-:W-:Y:S02]  /*ce30*/  ISETP.GT.AND P3, PT, R144, 0x50, !P3 ;  /* 0x000000509000780c */ /* 0x000fe40005f64270 */
[----:B------:R-:W-:Y:S02]  /*ce40*/  ISETP.LT.OR P1, PT, R142, 0x32, P1 ;  /* 0x000000328e00780c */ /* 0x000fe40000f21670 */
[----:B------:R-:W-:Y:S02]  /*ce50*/  ISETP.GT.AND P4, PT, R144, 0x51, !P4 ;  /* 0x000000519000780c */ /* 0x000fe40006784270 */
[----:B------:R-:W-:Y:S02]  /*ce60*/  FSEL R121, R134, -INF , !P1 ;  /* 0xff80000086797808 */ /* 0x000fe40004800000 */
[----:B------:R-:W-:-:S02]  /*ce70*/  ISETP.NE.AND P1, PT, R184, RZ, PT ;  /* 0x000000ffb800720c */ /* 0x000fc40003f25270 */
[----:B------:R-:W-:Y:S02]  /*ce80*/  ISETP.LT.OR P3, PT, R142, 0x51, P3 ;  /* 0x000000518e00780c */ /* 0x000fe40001f61670 */
[C---:B------:R-:W-:Y:S02]  /*ce90*/  ISETP.GT.AND P1, PT, R144.reuse, 0x38, !P1 ;  /* 0x000000389000780c */ /* 0x040fe40004f24270 */
[----:B------:R-:W-:Y:S02]  /*cea0*/  ISETP.GT.AND P5, PT, R144, 0x58, !P5 ;  /* 0x000000589000780c */ /* 0x000fe40006fa4270 */
[C---:B------:R-:W-:Y:S02]  /*ceb0*/  ISETP.LT.OR P1, PT, R142.reuse, 0x39, P1 ;  /* 0x000000398e00780c */ /* 0x040fe40000f21670 */
[----:B------:R-:W-:Y:S02]  /*cec0*/  ISETP.LT.OR P4, PT, R142, 0x52, P4 ;  /* 0x000000528e00780c */ /* 0x000fe40002781670 */
[----:B------:R-:W-:-:S02]  /*ced0*/  FSEL R125, R136, -INF , !P1 ;  /* 0xff800000887d7808 */ /* 0x000fc40004800000 */
[----:B------:R-:W-:Y:S02]  /*cee0*/  ISETP.NE.AND P1, PT, R186, RZ, PT ;  /* 0x000000ffba00720c */ /* 0x000fe40003f25270 */
[----:B-1----:R-:W-:Y:S02]  /*cef0*/  FMNMX.FTZ R3, R2, R3, !PT ;  /* 0x0000000302037209 */ /* 0x002fe40007810000 */
[----:B------:R-:W-:Y:S02]  /*cf00*/  ISETP.GT.AND P1, PT, R144, 0x39, !P1 ;  /* 0x000000399000780c */ /* 0x000fe40004f24270 */
[C---:B------:R-:W-:Y:S01]  /*cf10*/  ISETP.LT.OR P5, PT, R142.reuse, 0x59, P5 ;  /* 0x000000598e00780c */ /* 0x040fe20002fa1670 */
[----:B------:R-:W1:Y:S01]  /*cf20*/  SHFL.BFLY PT, R4, R3, 0x1, 0x1f ;  /* 0x0c201f0003047f89 */ /* 0x000e6200000e0000 */
[----:B------:R-:W-:-:S04]  /*cf30*/  ISETP.LT.OR P1, PT, R142, 0x3a, P1 ;  /* 0x0000003a8e00780c */ /* 0x000fc80000f21670 */
[----:B------:R-:W-:Y:S02]  /*cf40*/  FSEL R135, R135, -INF , !P1 ;  /* 0xff80000087877808 */ /* 0x000fe40004800000 */
[----:B------:R-:W-:-:S04]  /*cf50*/  ISETP.NE.AND P1, PT, R188, RZ, PT ;  /* 0x000000ffbc00720c */ /* 0x000fc80003f25270 */
[----:B------:R-:W-:-:S04]  /*cf60*/  ISETP.GT.AND P1, PT, R144, 0x40, !P1 ;  /* 0x000000409000780c */ /* 0x000fc80004f24270 */
[----:B------:R-:W-:-:S04]  /*cf70*/  ISETP.LT.OR P1, PT, R142, 0x41, P1 ;  /* 0x000000418e00780c */ /* 0x000fc80000f21670 */
[----:B------:R-:W-:Y:S02]  /*cf80*/  FSEL R123, R138, -INF , !P1 ;  /* 0xff8000008a7b7808 */ /* 0x000fe40004800000 */
[----:B------:R-:W-:Y:S02]  /*cf90*/  ISETP.NE.AND P1, PT, R190, RZ, PT ;  /* 0x000000ffbe00720c */ /* 0x000fe40003f25270 */
[----:B-1----:R-:W-:Y:S02]  /*cfa0*/  FMNMX.FTZ R4, R3, R4, !PT ;  /* 0x0000000403047209 */ /* 0x002fe40007810000 */
        /* <DEDUP_REMOVED lines=61> */
[-C--:B------:R-:W-:Y:S01]  /*d380*/  FFMA.FTZ R151, R167, R10.reuse, -R0 ;  /* 0x0000000aa7977223 */ /* 0x080fe20000010800 */
[----:B------:R-:W-:Y:S01]  /*d390*/  FMUL.FTZ R0, R153, R10 ;  /* 0x0000000a99007220 */ /* 0x000fe20000410000 */
[----:B------:R-:W-:Y:S01]  /*d3a0*/  FMNMX.FTZ R2, R129, R2, !PT ;  /* 0x0000000281027209 */ /* 0x000fe20007810000 */
[----:B------:R-:W-:Y:S01]  /*d3b0*/  MUFU.EX2 R219, R219 ;  /* 0x000000db00db7308 */ /* 0x000fe20000000800 */
[----:B------:R-:W-:-:S02]  /*d3c0*/  LOP3.LUT P6, RZ, R194, 0x7f, RZ, 0xc0, !PT ;  /* 0x0000007fc2ff7812 */ /* 0x000fc400078cc0ff */
[----:B------:R-:W-:-:S04]  /*d3d0*/  FMNMX.FTZ R2, R121, R2, !PT ;  /* 0x0000000279027209 */ /* 0x000fc80007810000 */
[----:B------:R-:W-:Y:S01]  /*d3e0*/  FMNMX.FTZ R2, R125, R2, !PT ;  /* 0x000000027d027209 */ /* 0x000fe20007810000 */
[----:B------:R-:W0:Y:S03]  /*d3f0*/  MUFU.EX2 R0, R0 ;  /* 0x0000000000007308 */ /* 0x000e260000000800 */
[----:B------:R-:W-:-:S04]  /*d400*/  FMNMX.FTZ R2, R135, R2, !PT ;  /* 0x0000000287027209 */ /* 0x000fc80007810000 */
        /* <DEDUP_REMOVED lines=13> */
[----:B------:R-:W-:Y:S01]  /*d4e0*/  MUFU.EX2 R184, R184 ;  /* 0x000000b800b87308 */ /* 0x000fe20000000800 */
[----:B--2---:R-:W-:Y:S02]  /*d4f0*/  FADD.FTZ R132, R190, R9 ;  /* 0x00000009be847221 */ /* 0x004fe40000010000 */
[----:B------:R-:W-:-:S05]  /*d500*/  FMNMX.FTZ R2, R179, R2, !PT ;  /* 0x00000002b3027209 */ /* 0x000fca0007810000 */
[----:B------:R-:W1:Y:S01]  /*d510*/  SHFL.BFLY PT, R3, R2, 0x2, 0x1f ;  /* 0x0c401f0002037f89 */ /* 0x000e6200000e0000 */
[----:B------:R-:W-:Y:S01]  /*d520*/  MUFU.EX2 R173, R173 ;  /* 0x000000ad00ad7308 */ /* 0x000fe20000000800 */
[C---:B0-----:R-:W-:Y:S01]  /*d530*/  FADD.FTZ R9, R171.reuse, R132 ;  /* 0x00000084ab097221 */ /* 0x041fe20000010000 */
[----:B------:R-:W-:-:S06]  /*d540*/  F2FP.BF16.F32.PACK_AB R190, R171, R190 ;  /* 0x000000beabbe723e */ /* 0x000fcc00000010ff */
[----:B------:R-:W-:Y:S08]  /*d550*/  MUFU.EX2 R186, R186 ;  /* 0x000000ba00ba7308 */ /* 0x000ff00000000800 */
[----:B------:R-:W-:Y:S01]  /*d560*/  MUFU.EX2 R169, R169 ;  /* 0x000000a900a97308 */ /* 0x000fe20000000800 */
[----:B-1----:R-:W-:-:S07]  /*d570*/  FMNMX.FTZ R3, R2, R3, !PT ;  /* 0x0000000302037209 */ /* 0x002fce0007810000 */
[----:B------:R-:W-:Y:S01]  /*d580*/  MUFU.EX2 R180, R180 ;  /* 0x000000b400b47308 */ /* 0x000fe20000000800 */
[----:B------:R-:W0:Y:S07]  /*d590*/  SHFL.BFLY PT, R2, R3, 0x1, 0x1f ;  /* 0x0c201f0003027f89 */ /* 0x000e2e00000e0000 */
[----:B------:R-:W-:Y:S08]  /*d5a0*/  MUFU.EX2 R182, R182 ;  /* 0x000000b600b67308 */ /* 0x000ff00000000800 */
[----:B------:R-:W-:Y:S08]  /*d5b0*/  MUFU.EX2 R133, R133 ;  /* 0x0000008500857308 */ /* 0x000ff00000000800 */
[----:B------:R-:W-:Y:S01]  /*d5c0*/  MUFU.EX2 R176, R176 ;  /* 0x000000b000b07308 */ /* 0x000fe20000000800 */
[----:B0-----:R-:W-:-:S04]  /*d5d0*/  FMNMX.FTZ R3, R3, R2, !PT ;  /* 0x0000000203037209 */ /* 0x001fc80007810000 */
[C---:B------:R-:W-:Y:S01]  /*d5e0*/  FSETP.NEU.FTZ.AND P1, PT, R3.reuse, -INF , PT ;  /* 0xff8000000300780b */ /* 0x040fe20003f3d000 */
[CC--:B------:R-:W-:Y:S02]  /*d5f0*/  FMUL.FTZ R122, R3.reuse, R10.reuse ;  /* 0x0000000a037a7220 */ /* 0x0c0fe40000410000 */
[----:B------:R-:W-:Y:S01]  /*d600*/  MUFU.EX2 R141, R141 ;  /* 0x0000008d008d7308 */ /* 0x000fe20000000800 */
[----:B------:R-:W-:Y:S02]  /*d610*/  FSEL R157, R3, RZ, P1 ;  /* 0x000000ff039d7208 */ /* 0x000fe40000800000 */
[----:B------:R-:W-:Y:S02]  /*d620*/  FSEL R122, R122, RZ, P1 ;  /* 0x000000ff7a7a7208 */ /* 0x000fe40000800000 */
[----:B------:R-:W-:Y:S01]  /*d630*/  ISETP.GT.AND P1, PT, R11, UR61, PT ;  /* 0x0000003d0b007c0c */ /* 0x000fe2000bf24270 */
[----:B------:R-:W-:Y:S02]  /*d640*/  FADD.FTZ R157, -R157, R14 ;  /* 0x0000000e9d9d7221 */ /* 0x000fe40000010100 */
[----:B------:R-:W-:Y:S01]  /*d650*/  MUFU.EX2 R178, R178 ;  /* 0x000000b200b27308 */ /* 0x000fe20000000800 */
[-CC-:B------:R-:W-:Y:S01]  /*d660*/  FFMA.FTZ R153, R221, R10.reuse, -R122.reuse ;  /* 0x0000000add997223 */ /* 0x180fe2000001087a */
        /* <DEDUP_REMOVED lines=18> */
[----:B------:R-:W-:Y:S01]  /*d790*/  FFMA.FTZ R137, R137, R10, -R122 ;  /* 0x0000000a89897223 */ /* 0x000fe2000001087a */
[----:B------:R-:W-:-:S02]  /*d7a0*/  IMAD.U32 R129, RZ, RZ, UR7 ;  /* 0x00000007ff817e24 */ /* 0x000fc4000f8e00ff */
[-CC-:B------:R-:W-:Y:S01]  /*d7b0*/  FFMA.FTZ R139, R139, R10.reuse, -R122.reuse ;  /* 0x0000000a8b8b7223 */ /* 0x180fe2000001087a */
[-CC-:B------:R-:W-:Y:S01]  /*d7c0*/  FFMA.FTZ R217, R217, R10.reuse, -R122.reuse ;  /* 0x0000000ad9d97223 */ /* 0x180fe2000001087a */
[----:B------:R-:W0:Y:S01]  /*d7d0*/  MUFU.EX2 R12, R12 ;  /* 0x0000000c000c7308 */ /* 0x000e220000000800 */
[----:B------:R-:W-:Y:S02]  /*d7e0*/  @!P6 VIADD R129, R129, 0x30860 ;  /* 0x000308608181e836 */ /* 0x000fe40000000000 */
[-CC-:B------:R-:W-:Y:S01]  /*d7f0*/  FFMA.FTZ R175, R175, R10.reuse, -R122.reuse ;  /* 0x0000000aafaf7223 */ /* 0x180fe2000001087a */
[-CC-:B------:R-:W-:Y:S01]  /*d800*/  FFMA.FTZ R165, R165, R10.reuse, -R122.reuse ;  /* 0x0000000aa5a57223 */ /* 0x180fe2000001087a */
[----:B------:R-:W-:Y:S01]  /*d810*/  FFMA.FTZ R177, R177, R10, -R122 ;  /* 0x0000000ab1b17223 */ /* 0x000fe2000001087a */
[----:B------:R-:W-:Y:S01]  /*d820*/  VIADD R11, R11, 0xffffffff ;  /* 0xffffffff0b0b7836 */ /* 0x000fe20000000000 */
[----:B------:R-:W-:Y:S01]  /*d830*/  @!P6 PRMT R129, RZ, 0x654, R129 ;  /* 0x00000654ff81e816 */ /* 0x000fe20000000081 */
[----:B------:R-:W-:Y:S03]  /*d840*/  MUFU.EX2 R20, R20 ;  /* 0x0000001400147308 */ /* 0x000fe60000000800 */
[----:B------:R1:W-:Y:S05]  /*d850*/  @!P6 SYNCS.ARRIVE.TRANS64.RED.A1T0 RZ, [R129+URZ], RZ ;  /* 0x000000ff81ffe9a7 */ /* 0x0003ea000810043f */
[----:B------:R-:W2:Y:S01]  /*d860*/  MUFU.EX2 R155, R155 ;  /* 0x0000009b009b7308 */ /* 0x000ea20000000800 */
[----:B0-----:R-:W-:-:S07]  /*d870*/  F2FP.BF16.F32.PACK_AB R189, R12, R153 ;  /* 0x000000990cbd723e */ /* 0x001fce00000010ff */
[----:B------:R0:W-:Y:S08]  /*d880*/  MUFU.EX2 R14, R130 ;  /* 0x00000082000e7308 */ /* 0x0001f00000000800 */
[----:B------:R-:W3:Y:S01]  /*d890*/  MUFU.EX2 R185, R185 ;  /* 0x000000b900b97308 */ /* 0x000ee20000000800 */
[----:B0-----:R-:W-:Y:S01]  /*d8a0*/  FADD.FTZ R130, R184, R9 ;  /* 0x00000009b8827221 */ /* 0x001fe20000010000 */
[----:B------:R-:W-:Y:S01]  /*d8b0*/  FFMA.FTZ R9, R2, R8, R153 ;  /* 0x0000000802097223 */ /* 0x000fe20000010099 */
[----:B------:R-:W-:-:S02]  /*d8c0*/  F2FP.BF16.F32.PACK_AB R184, R173, R184 ;  /* 0x000000b8adb8723e */ /* 0x000fc400000010ff */
[----:B------:R-:W-:Y:S01]  /*d8d0*/  FADD.FTZ R121, R173, R130 ;  /* 0x00000082ad797221 */ /* 0x000fe20000010000 */
[----:B------:R-:W-:Y:S01]  /*d8e0*/  FADD.FTZ R9, R12, R9 ;  /* 0x000000090c097221 */ /* 0x000fe20000010000 */
[----:B--2---:R-:W-:Y:S01]  /*d8f0*/  F2FP.BF16.F32.PACK_AB R191, R155, R20 ;  /* 0x000000149bbf723e */ /* 0x004fe200000010ff */
[----:B------:R-:W0:Y:S01]  /*d900*/  MUFU.EX2 R120, R120 ;  /* 0x0000007800787308 */ /* 0x000e220000000800 */
[----:B------:R-:W-:Y:S01]  /*d910*/  FADD.FTZ R132, R186, R121 ;  /* 0x00000079ba847221 */ /* 0x000fe20000010000 */
[----:B------:R-:W-:Y:S01]  /*d920*/  FADD.FTZ R130, R20, R9 ;  /* 0x0000000914827221 */ /* 0x000fe20000010000 */
[-CC-:B------:R-:W-:Y:S01]  /*d930*/  FFMA.FTZ R121, R135, R10.reuse, -R122.reuse ;  /* 0x0000000a87797223 */ /* 0x180fe2000001087a */
[----:B------:R-:W-:Y:S01]  /*d940*/  FFMA.FTZ R122, R179, R10, -R122 ;  /* 0x0000000ab37a7223 */ /* 0x000fe2000001087a */
[----:B------:R-:W-:Y:S01]  /*d950*/  FADD.FTZ R9, R169, R132 ;  /* 0x00000084a9097221 */ /* 0x000fe20000010000 */
[----:B------:R-:W-:Y:S01]  /*d960*/  FADD.FTZ R130, R155, R130 ;  /* 0x000000829b827221 */ /* 0x000fe20000010000 */
[----:B------:R-:W-:Y:S01]  /*d970*/  F2FP.BF16.F32.PACK_AB R186, R169, R186 ;  /* 0x000000baa9ba723e */ /* 0x000fe200000010ff */
[----:B------:R-:W2:Y:S01]  /*d980*/  MUFU.EX2 R187, R187 ;  /* 0x000000bb00bb7308 */ /* 0x000ea20000000800 */
[----:B------:R-:W-:Y:S01]  /*d990*/  FADD.FTZ R132, R180, R9 ;  /* 0x00000009b4847221 */ /* 0x000fe20000010000 */
[----:B---3--:R-:W-:Y:S01]  /*d9a0*/  FADD.FTZ R9, R185, R130 ;  /* 0x00000082b9097221 */ /* 0x008fe20000010000 */
[----:B------:R-:W-:Y:S01]  /*d9b0*/  F2FP.BF16.F32.PACK_AB R180, R131, R180 ;  /* 0x000000b483b4723e */ /* 0x000fe200000010ff */
[----:B------:R-:W-:-:S04]  /*d9c0*/  IMAD.MOV.U32 R12, RZ, RZ, R4 ;  /* 0x000000ffff0c7224 */ /* 0x000fc800078e0004 */
[----:B------:R-:W3:Y:S01]  /*d9d0*/  MUFU.EX2 R124, R124 ;  /* 0x0000007c007c7308 */ /* 0x000ee20000000800 */
[C---:B0-----:R-:W-:Y:S01]  /*d9e0*/  FADD.FTZ R130, R120.reuse, R9 ;  /* 0x0000000978827221 */ /* 0x041fe20000010000 */
[----:B------:R-:W-:-:S06]  /*d9f0*/  F2FP.BF16.F32.PACK_AB R185, R120, R185 ;  /* 0x000000b978b9723e */ /* 0x000fcc00000010ff */
[----:B------:R-:W0:Y:S01]  /*da00*/  MUFU.EX2 R181, R181 ;  /* 0x000000b500b57308 */ /* 0x000e220000000800 */
[----:B--2---:R-:W-:-:S07]  /*da10*/  FADD.FTZ R9, R187, R130 ;  /* 0x00000082bb097221 */ /* 0x004fce0000010000 */
[----:B------:R-:W2:Y:S01]  /*da20*/  MUFU.EX2 R126, R126 ;  /* 0x0000007e007e7308 */ /* 0x000ea20000000800 */
[C---:B---3--:R-:W-:Y:S01]  /*da30*/  FADD.FTZ R130, R124.reuse, R9 ;  /* 0x000000097c827221 */ /* 0x048fe20000010000 */
[----:B------:R-:W-:-:S06]  /*da40*/  F2FP.BF16.F32.PACK_AB R187, R124, R187 ;  /* 0x000000bb7cbb723e */ /* 0x000fcc00000010ff */
[----:B------:R-:W3:Y:S01]  /*da50*/  MUFU.EX2 R183, R183 ;  /* 0x000000b700b77308 */ /* 0x000ee20000000800 */
[----:B0-----:R-:W-:-:S07]  /*da60*/  FADD.FTZ R9, R181, R130 ;  /* 0x00000082b5097221 */ /* 0x001fce0000010000 */
[----:B------:R-:W0:Y:S01]  /*da70*/  MUFU.EX2 R127, R127 ;  /* 0x0000007f007f7308 */ /* 0x000e220000000800 */
[C---:B--2---:R-:W-:Y:S01]  /*da80*/  FADD.FTZ R130, R126.reuse, R9 ;  /* 0x000000097e827221 */ /* 0x044fe20000010000 */
[----:B------:R-:W-:-:S06]  /*da90*/  F2FP.BF16.F32.PACK_AB R181, R126, R181 ;  /* 0x000000b57eb5723e */ /* 0x000fcc00000010ff */
[----:B------:R-:W2:Y:S01]  /*daa0*/  MUFU.EX2 R128, R128 ;  /* 0x0000008000807308 */ /* 0x000ea20000000800 */
[----:B---3--:R-:W-:Y:S01]  /*dab0*/  FADD.FTZ R9, R183, R130 ;  /* 0x00000082b7097221 */ /* 0x008fe20000010000 */
[----:B------:R-:W-:-:S03]  /*dac0*/  F2FP.BF16.F32.PACK_AB R183, R14, R183 ;  /* 0x000000b70eb7723e */ /* 0x000fc600000010ff */
[----:B------:R-:W-:Y:S01]  /*dad0*/  FADD.FTZ R130, R14, R9 ;  /* 0x000000090e827221 */ /* 0x000fe20000010000 */
[----:B------:R-:W-:Y:S02]  /*dae0*/  IMAD.MOV.U32 R14, RZ, RZ, R3 ;  /* 0x000000ffff0e7224 */ /* 0x000fe400078e0003 */
[----:B------:R3:W4:Y:S01]  /*daf0*/  MUFU.EX2 R8, R125 ;  /* 0x0000007d00087308 */ /* 0x0007220000000800 */
[----:B0-----:R-:W-:-:S07]  /*db00*/  FADD.FTZ R9, R127, R130 ;  /* 0x000000827f097221 */ /* 0x001fce0000010000 */
[----:B------:R-:W0:Y:S01]  /*db10*/  MUFU.EX2 R143, R143 ;  /* 0x0000008f008f7308 */ /* 0x000e220000000800 */
[----:B---3--:R-:W-:Y:S01]  /*db20*/  FADD.FTZ R125, R131, R132 ;  /* 0x00000084837d7221 */ /* 0x008fe20000010000 */
[----:B--2---:R-:W-:-:S03]  /*db30*/  FADD.FTZ R9, R128, R9 ;  /* 0x0000000980097221 */ /* 0x004fc60000010000 */
[----:B------:R-:W-:Y:S01]  /*db40*/  FADD.FTZ R132, R182, R125 ;  /* 0x0000007db6847221 */ /* 0x000fe20000010000 */
[C---:B------:R-:W-:Y:S02]  /*db50*/  F2FP.BF16.F32.PACK_AB R182, R133.reuse, R182 ;  /* 0x000000b685b6723e */ /* 0x040fe400000010ff */
[----:B------:R-:W2:Y:S01]  /*db60*/  MUFU.EX2 R121, R121 ;  /* 0x0000007900797308 */ /* 0x000ea20000000800 */
[----:B------:R-:W-:Y:S01]  /*db70*/  FADD.FTZ R125, R133, R132 ;  /* 0x00000084857d7221 */ /* 0x000fe20000010000 */
[----:B----4-:R-:W-:-:S03]  /*db80*/  FADD.FTZ R130, R8, R9 ;  /* 0x0000000908827221 */ /* 0x010fc60000010000 */
[----:B------:R-:W-:Y:S01]  /*db90*/  FADD.FTZ R132, R176, R125 ;  /* 0x0000007db0847221 */ /* 0x000fe20000010000 */
[C---:B------:R-:W-:Y:S02]  /*dba0*/  F2FP.BF16.F32.PACK_AB R176, R141.reuse, R176 ;  /* 0x000000b08db0723e */ /* 0x040fe400000010ff */
[----:B------:R-:W3:Y:S01]  /*dbb0*/  MUFU.EX2 R172, R172 ;  /* 0x000000ac00ac7308 */ /* 0x000ee20000000800 */
[----:B------:R-:W-:-:S04]  /*dbc0*/  FADD.FTZ R125, R141, R132 ;  /* 0x000000848d7d7221 */ /* 0x000fc80000010000 */
[----:B------:R-:W-:Y:S01]  /*dbd0*/  FADD.FTZ R132, R178, R125 ;  /* 0x0000007db2847221 */ /* 0x000fe20000010000 */
[C---:B0-----:R-:W-:Y:S02]  /*dbe0*/  F2FP.BF16.F32.PACK_AB R178, R143.reuse, R178 ;  /* 0x000000b28fb2723e */ /* 0x041fe400000010ff */
[----:B------:R-:W0:Y:S01]  /*dbf0*/  MUFU.EX2 R123, R123 ;  /* 0x0000007b007b7308 */ /* 0x000e220000000800 */
[----:B------:R-:W-:Y:S01]  /*dc00*/  FADD.FTZ R125, R143, R132 ;  /* 0x000000848f7d7221 */ /* 0x000fe20000010000 */
[C---:B--2---:R-:W-:Y:S01]  /*dc10*/  FADD.FTZ R130, R121.reuse, R130 ;  /* 0x0000008279827221 */ /* 0x044fe20000010000 */
[----:B------:R-:W-:-:S05]  /*dc20*/  F2FP.BF16.F32.PACK_AB R179, R121, R8 ;  /* 0x0000000879b3723e */ /* 0x000fca00000010ff */
        /* <DEDUP_REMOVED lines=8> */
[C---:B---3--:R-:W-:Y:S01]  /*dcb0*/  FADD.FTZ R130, R137.reuse, R130 ;  /* 0x0000008289827221 */ /* 0x048fe20000010000 */
[----:B------:R-:W-:-:S06]  /*dcc0*/  F2FP.BF16.F32.PACK_AB R173, R137, R123 ;  /* 0x0000007b89ad723e */ /* 0x000fcc00000010ff */
[----:B------:R-:W3:Y:S01]  /*dcd0*/  MUFU.EX2 R147, R147 ;  /* 0x0000009300937308 */ /* 0x000ee20000000800 */
[----:B0-----:R-:W-:-:S07]  /*dce0*/  FADD.FTZ R132, R174, R125 ;  /* 0x0000007dae847221 */ /* 0x001fce0000010000 */
[----:B------:R-:W0:Y:S01]  /*dcf0*/  MUFU.EX2 R217, R217 ;  /* 0x000000d900d97308 */ /* 0x000e220000000800 */
[----:B--2---:R-:W-:-:S07]  /*dd00*/  FADD.FTZ R130, R139, R130 ;  /* 0x000000828b827221 */ /* 0x004fce0000010000 */
[----:B------:R-:W2:Y:S01]  /*dd10*/  MUFU.EX2 R168, R168 ;  /* 0x000000a800a87308 */ /* 0x000ea20000000800 */
[C---:B---3--:R-:W-:Y:S01]  /*dd20*/  FADD.FTZ R9, R147.reuse, R132 ;  /* 0x0000008493097221 */ /* 0x048fe20000010000 */
[----:B------:R-:W-:-:S06]  /*dd30*/  F2FP.BF16.F32.PACK_AB R174, R147, R174 ;  /* 0x000000ae93ae723e */ /* 0x000fcc00000010ff */
[----:B-1----:R1:W3:Y:S01]  /*dd40*/  MUFU.EX2 R129, R175 ;  /* 0x000000af00817308 */ /* 0x0022e20000000800 */
[----:B0-----:R-:W-:-:S07]  /*dd50*/  FADD.FTZ R130, R217, R130 ;  /* 0x00000082d9827221 */ /* 0x001fce0000010000 */
[----:B------:R-:W0:Y:S01]  /*dd60*/  MUFU.EX2 R149, R149 ;  /* 0x0000009500957308 */ /* 0x000e220000000800 */
[----:B--2---:R-:W-:Y:S01]  /*dd70*/  FADD.FTZ R132, R168, R9 ;  /* 0x00000009a8847221 */ /* 0x004fe20000010000 */
[----:B-1----:R-:W-:-:S06]  /*dd80*/  F2FP.BF16.F32.PACK_AB R175, R217, R139 ;  /* 0x0000008bd9af723e */ /* 0x002fcc00000010ff */
[----:B------:R-:W1:Y:S01]  /*dd90*/  MUFU.EX2 R165, R165 ;  /* 0x000000a500a57308 */ /* 0x000e620000000800 */
[----:B---3--:R-:W-:-:S07]  /*dda0*/  FADD.FTZ R130, R129, R130 ;  /* 0x0000008281827221 */ /* 0x008fce0000010000 */
[----:B------:R-:W2:Y:S01]  /*ddb0*/  MUFU.EX2 R170, R170 ;  /* 0x000000aa00aa7308 */ /* 0x000ea20000000800 */
[C---:B0-----:R-:W-:Y:S01]  /*ddc0*/  FADD.FTZ R9, R149.reuse, R132 ;  /* 0x0000008495097221 */ /* 0x041fe20000010000 */
[----:B------:R-:W-:-:S06]  /*ddd0*/  F2FP.BF16.F32.PACK_AB R168, R149, R168 ;  /* 0x000000a895a8723e */ /* 0x000fcc00000010ff */
[----:B------:R0:W3:Y:S01]  /*dde0*/  MUFU.EX2 R171, R177 ;  /* 0x000000b100ab7308 */ /* 0x0000e20000000800 */
[C---:B-1----:R-:W-:Y:S01]  /*ddf0*/  FADD.FTZ R130, R165.reuse, R130 ;  /* 0x00000082a5827221 */ /* 0x042fe20000010000 */
[----:B------:R-:W-:-:S06]  /*de00*/  F2FP.BF16.F32.PACK_AB R169, R165, R129 ;  /* 0x00000081a5a9723e */ /* 0x000fcc00000010ff */
[----:B------:R-:W1:Y:S01]  /*de10*/  MUFU.EX2 R151, R151 ;  /* 0x0000009700977308 */ /* 0x000e620000000800 */
[----:B--2---:R-:W-:Y:S01]  /*de20*/  FADD.FTZ R132, R170, R9 ;  /* 0x00000009aa847221 */ /* 0x004fe20000010000 */
[----:B0-----:R-:W-:-:S06]  /*de30*/  F2FP.BF16.F32.PACK_AB R177, R128, R127 ;  /* 0x0000007f80b1723e */ /* 0x001fcc00000010ff */
[----:B------:R-:W0:Y:S01]  /*de40*/  MUFU.EX2 R122, R122 ;  /* 0x0000007a007a7308 */ /* 0x000e220000000800 */
[----:B---3--:R-:W-:Y:S01]  /*de50*/  FADD.FTZ R130, R171, R130 ;  /* 0x00000082ab827221 */ /* 0x008fe20000010000 */
[C---:B-1----:R-:W-:Y:S01]  /*de60*/  FADD.FTZ R9, R151.reuse, R132 ;  /* 0x0000008497097221 */ /* 0x042fe20000010000 */
[----:B------:R-:W-:Y:S02]  /*de70*/  F2FP.BF16.F32.PACK_AB R170, R151, R170 ;  /* 0x000000aa97aa723e */ /* 0x000fe400000010ff */
[C---:B0-----:R-:W-:Y:S01]  /*de80*/  FADD.FTZ R8, R122.reuse, R130 ;  /* 0x000000827a087221 */ /* 0x041fe20000010000 */
[----:B------:R-:W-:Y:S01]  /*de90*/  F2FP.BF16.F32.PACK_AB R171, R122, R171 ;  /* 0x000000ab7aab723e */ /* 0x000fe200000010ff */
[----:B------:R-:W-:Y:S06]  /*dea0*/  @P1 BRA `(.L_x_3982) ;  /* 0xffffffc800d01947 */ /* 0x000fec000383ffff */
.L_x_3965:
        /* <DEDUP_REMOVED lines=99> */
.L_x_3983:
[----:B------:R-:W-:Y:S01]  /*e4e0*/  ULEA UR5, UR37, UR39, 0x3 ;  /* 0x0000002725057291 */ /* 0x000fe2000f8e183f */
[----:B------:R-:W-:-:S05]  /*e4f0*/  IMAD.U32 R0, RZ, RZ, UR36 ;  /* 0x00000024ff007e24 */ /* 0x000fca000f8e00ff */
[----:B------:R-:W-:-:S04]  /*e500*/  SHF.L.U32 R0, R0, 0x1f, RZ ;  /* 0x0000001f00007819 */ /* 0x000fc800000006ff */
[----:B------:R0:W1:Y:S01]  /*e510*/  SYNCS.PHASECHK.TRANS64.TRYWAIT P1, [UR5+0x30850], R0 ;  /* 0x03085000ff0075a7 */ /* 0x0000620008020145 */
[----:B------:R-:W-:Y:S05]  /*e520*/  @!P0 BRA `(.L_x_3984) ;  /* 0x0000000000048947 */ /* 0x000fea0003800000 */
[----:B------:R-:W-:Y:S01]  /*e530*/  BPT.TRAP 0x1 ;  /* 0x000000040000795c */ /* 0x000fe20000300000 */
.L_x_3984:
[----:B-1----:R-:W-:Y:S05]  /*e540*/  @P1 BRA `(.L_x_3985) ;  /* 0x0000000000081947 */ /* 0x002fea0003800000 */
[----:B------:R-:W1:Y:S02]  /*e550*/  SYNCS.PHASECHK.TRANS64.TRYWAIT P0, [UR5+0x30850], R0 ;  /* 0x03085000ff0075a7 */ /* 0x000e640008000145 */
[----:B-1----:R-:W-:Y:S05]  /*e560*/  @!P0 BRA `(.L_x_3986) ;  /* 0x0000008800c48947 */ /* 0x002fea0003800000 */
.L_x_3985:
[----:B------:R-:W-:Y:S01]  /*e570*/  UIADD3 UR39, UR39, 0x400, URZ ;  /* 0x0000040027277890 */ /* 0x000fe2000fffe03f */
[----:B------:R-:W-:Y:S01]  /*e580*/  WARPGROUP.ARRIVE ;  /* 0x00000000000079c5 */ /* 0x000fe20000000000 */
[----:B------:R-:W-:Y:S01]  /*e590*/  UMOV UR7, 0x40000040 ;  /* 0x4000004000077882 */ /* 0x000fe20000000000 */
[----:B-1----:R-:W1:Y:S01]  /*e5a0*/  SHFL.BFLY PT, R5, R8, 0x2, 0x1f ;  /* 0x0c401f0008057f89 */ /* 0x002e6200000e0000 */
[----:B------:R-:W-:Y:S01]  /*e5b0*/  USHF.R.U32.HI UR39, URZ, 0x4, UR39 ;  /* 0x000000043f277899 */ /* 0x000fe20008011627 */
[----:B------:R-:W-:Y:S01]  /*e5c0*/  IMAD.U32 R14, RZ, RZ, UR5 ;  /* 0x00000005ff0e7e24 */ /* 0x000fe2000f8e00ff */
[----:B------:R-:W-:Y:S01]  /*e5d0*/  R2UR UR8, R199 ;  /* 0x00000000c70872ca */ /* 0x000fe200000e0000 */
[----:B0-----:R-:W0:Y:S01]  /*e5e0*/  SHFL.BFLY PT, R0, R9, 0x2, 0x1f ;  /* 0x0c401f0009007f89 */ /* 0x001e2200000e0000 */
[----:B------:R-:W-:Y:S01]  /*e5f0*/  ULOP3.LUT UR39, UR39, 0x3fff, URZ, 0xc0, !UPT ;  /* 0x00003fff27277892 */ /* 0x000fe2000f8ec03f */
[----:B------:R-:W2:Y:S03]  /*e600*/  S2R R13, SR_TID.X ;  /* 0x00000000000d7919 */ /* 0x000ea60000002100 */
        /* <DEDUP_REMOVED lines=8> */
[----:B-1----:R-:W-:Y:S01]  /*e690*/  FADD.FTZ R2, R5, R8 ;  /* 0x0000000805027221 */ /* 0x002fe20000010000 */
[----:B------:R-:W-:Y:S01]  /*e6a0*/  UMOV UR7, 0x40000040 ;  /* 0x4000004000077882 */ /* 0x000fe20000000000 */
[----:B------:R-:W-:-:S02]  /*e6b0*/  IMAD.MOV.U32 R8, RZ, RZ, RZ ;  /* 0x000000ffff087224 */ /* 0x000fc400078e00ff */
[----:B0-----:R-:W-:Y:S01]  /*e6c0*/  FADD.FTZ R0, R0, R9 ;  /* 0x0000000900007221 */ /* 0x001fe20000010000 */
[----:B------:R-:W-:Y:S01]  /*e6d0*/  IMAD.U32 R199, RZ, RZ, UR8 ;  /* 0x00000008ffc77e24 */ /* 0x000fe2000f8e00ff */
[----:B------:R-:W0:Y:S01]  /*e6e0*/  SHFL.BFLY PT, R7, R2, 0x1, 0x1f ;  /* 0x0c201f0002077f89 */ /* 0x000e2200000e0000 */
[----:B------:R-:W-:-:S03]  /*e6f0*/  USEL UR37, UR37, URZ, UP0 ;  /* 0x0000003f25257287 */ /* 0x000fc60008000000 */
[----:B------:R-:W1:Y:S01]  /*e700*/  SHFL.BFLY PT, R5, R0, 0x1, 0x1f ;  /* 0x0c201f0000057f89 */ /* 0x000e6200000e0000 */
[----:B--2---:R-:W-:Y:S01]  /*e710*/  LOP3.LUT P2, RZ, R13, 0x7f, RZ, 0xc0, !PT ;  /* 0x0000007f0dff7812 */ /* 0x004fe2000784c0ff */
[----:B0-----:R-:W-:Y:S01]  /*e720*/  FADD.FTZ R12, R2, R7 ;  /* 0x00000007020c7221 */ /* 0x001fe20000010000 */
[----:B------:R-:W-:Y:S02]  /*e730*/  IMAD.MOV.U32 R2, RZ, RZ, -0x800000 ;  /* 0xff800000ff027424 */ /* 0x000fe400078e00ff */
[----:B-1----:R-:W-:Y:S02]  /*e740*/  FADD.FTZ R11, R0, R5 ;  /* 0x00000005000b7221 */ /* 0x002fe40000010000 */
[----:B------:R-:W-:Y:S01]  /*e750*/  FSETP.NE.FTZ.AND P1, PT, R12, RZ, PT ;  /* 0x000000ff0c00720b */ /* 0x000fe20003f35000 */
[----:B------:R-:W-:Y:S02]  /*e760*/  IMAD.MOV.U32 R5, RZ, RZ, RZ ;  /* 0x000000ffff057224 */ /* 0x000fe400078e00ff */
[----:B------:R-:W-:Y:S01]  /*e770*/  IMAD.MOV.U32 R0, RZ, RZ, -0x800000 ;  /* 0xff800000ff007424 */ /* 0x000fe200078e00ff */
[----:B------:R-:W-:-:S09]  /*e780*/  FSETP.NE.FTZ.AND P0, PT, R11, RZ, PT ;  /* 0x000000ff0b00720b */ /* 0x000fd20003f15000 */
[----:B------:R-:W0:Y:S01]  /*e790*/  @P1 MUFU.LG2 R9, R12 ;  /* 0x0000000c00091308 */ /* 0x000e220000000c00 */
[----:B------:R-:W-:-:S03]  /*e7a0*/  @P1 FMUL.FTZ R13, R10, 0.69314718246459960938 ;  /* 0x3f3172180a0d1820 */ /* 0x000fc60000410000 */
[----:B------:R-:W-:-:S04]  /*e7b0*/  @P0 FMUL.FTZ R7, R10, 0.69314718246459960938 ;  /* 0x3f3172180a070820 */ /* 0x000fc80000410000 */
[----:B------:R-:W1:Y:S08]  /*e7c0*/  @P0 MUFU.LG2 R6, R11 ;  /* 0x0000000b00060308 */ /* 0x000e700000000c00 */
[----:B------:R-:W2:Y:S01]  /*e7d0*/  @P1 MUFU.RCP R8, R12 ;  /* 0x0000000c00081308 */ /* 0x000ea20000001000 */
[----:B0-----:R-:W-:Y:S01]  /*e7e0*/  @P1 FMUL.FTZ R10, R9, 0.69314718246459960938 ;  /* 0x3f317218090a1820 */ /* 0x001fe20000410000 */
[----:B------:R-:W-:-:S03]  /*e7f0*/  @!P2 VIADD R9, R14, 0x30860 ;  /* 0x000308600e09a836 */ /* 0x000fc60000000000 */
[----:B------:R-:W-:Y:S02]  /*e800*/  @P1 FFMA.FTZ R0, R13, R3, R10 ;  /* 0x000000030d001223 */ /* 0x000fe4000001000a */
[----:B------:R-:W-:Y:S01]  /*e810*/  @!P2 PRMT R9, RZ, 0x654, R9 ;  /* 0x00000654ff09a816 */ /* 0x000fe20000000009 */
[----:B------:R-:W0:Y:S01]  /*e820*/  @P0 MUFU.RCP R5, R11 ;  /* 0x0000000b00050308 */ /* 0x000e220000001000 */
[----:B-1----:R-:W-:-:S04]  /*e830*/  @P0 FMUL.FTZ R6, R6, 0.69314718246459960938 ;  /* 0x3f31721806060820 */ /* 0x002fc80000410000 */
[----:B------:R-:W-:Y:S01]  /*e840*/  @P0 FFMA.FTZ R2, R7, R4, R6 ;  /* 0x0000000407020223 */ /* 0x000fe20000010006 */
[----:B------:R-:W-:Y:S01]  /*e850*/  PLOP3.LUT P0, PT, PT, PT, PT, 0x8, 0x0 ;  /* 0x000000000000781c */ /* 0x000fe20003f0e170 */
        /* <DEDUP_REMOVED lines=28> */
[-C--:B--2---:R-:W-:Y:S01]  /*ea20*/  FMUL.FTZ R126, R43, R8.reuse ;  /* 0x000000082b7e7220 */ /* 0x084fe20000410000 */
        /* <DEDUP_REMOVED lines=94> */
[----:B-1----:R-:W-:-:S07]  /*f010*/  FMUL.FTZ R119, R119, R8 ;  /* 0x0000000877777220 */ /* 0x002fce0000410000 */
.L_x_3916:
        /* <DEDUP_REMOVED lines=35> */
[----:B------:R-:W-:Y:S01]  /*f250*/  R2UR UR4, R198 ;  /* 0x00000000c60472ca */ /* 0x000fe200000e0000 */
[----:B------:R-:W-:-:S03]  /*f260*/  IMAD.WIDE R4, R203, 0x2, R16 ;  /* 0x00000002cb047825 */ /* 0x000fc600078e0210 */
        /* <DEDUP_REMOVED lines=10> */
[--C-:B------:R-:W-:Y:S01]  /*f310*/  IMAD.X R15, RZ, RZ, R5.reuse, P5 ;  /* 0x000000ffff0f7224 */ /* 0x100fe200028e0605 */
[C---:B------:R-:W-:Y:S01]  /*f320*/  IADD3 R139, P4, R4.reuse, 0x4040, RZ ;  /* 0x00004040048b7810 */ /* 0x040fe20007f9e0ff */
[----:B------:R-:W-:Y:S01]  /*f330*/  UIMAD.WIDE UR8, UR4, 0x4, UR8 ;  /* 0x00000004040878a5 */ /* 0x000fe2000f8e0208 */
        /* <DEDUP_REMOVED lines=16> */
[----:B------:R-:W-:Y:S02]  /*f440*/  LOP3.LUT R14, R135, 0x380, RZ, 0xc0, !PT ;  /* 0x00000380870e7812 */ /* 0x000fe400078ec0ff */
[----:B------:R-:W-:Y:S02]  /*f450*/  LOP3.LUT R24, R137, 0x380, RZ, 0xc0, !PT ;  /* 0x0000038089187812 */ /* 0x000fe400078ec0ff */
[----:B------:R-:W-:Y:S02]  /*f460*/  LOP3.LUT R26, R139, 0x380, RZ, 0xc0, !PT ;  /* 0x000003808b1a7812 */ /* 0x000fe400078ec0ff */
[----:B------:R-:W-:Y:S02]  /*f470*/  SHF.R.U64 R8, R8, 0x3, RZ ;  /* 0x0000000308087819 */ /* 0x000fe400000012ff */
[----:B------:R-:W-:-:S02]  /*f480*/  SHF.R.U64 R10, R10, 0x3, RZ ;  /* 0x000000030a0a7819 */ /* 0x000fc400000012ff */
[----:B------:R-:W-:Y:S02]  /*f490*/  LOP3.LUT R28, R141, 0x380, RZ, 0xc0, !PT ;  /* 0x000003808d1c7812 */ /* 0x000fe400078ec0ff */
[----:B------:R-:W-:Y:S02]  /*f4a0*/  LOP3.LUT R30, R143, 0x380, RZ, 0xc0, !PT ;  /* 0x000003808f1e7812 */ /* 0x000fe400078ec0ff */
[----:B------:R-:W-:Y:S02]  /*f4b0*/  MOV R132, R4 ;  /* 0x0000000400847202 */ /* 0x000fe40000000f00 */
[----:B------:R-:W-:Y:S02]  /*f4c0*/  F2FP.BF16.F32.PACK_AB R4, R20, R7 ;  /* 0x000000071404723e */ /* 0x000fe400000010ff */
[----:B------:R-:W-:Y:S02]  /*f4d0*/  SHF.R.U64 R12, R12, 0x3, RZ ;  /* 0x000000030c0c7819 */ /* 0x000fe400000012ff */
[----:B------:R-:W-:-:S02]  /*f4e0*/  SHF.R.U64 R14, R14, 0x3, RZ ;  /* 0x000000030e0e7819 */ /* 0x000fc400000012ff */
[----:B------:R-:W-:Y:S02]  /*f4f0*/  F2FP.BF16.F32.PACK_AB R5, R130, R131 ;  /* 0x000000838205723e */ /* 0x000fe400000010ff */
[----:B------:R-:W-:Y:S02]  /*f500*/  LOP3.LUT R20, R145, 0x380, RZ, 0xc0, !PT ;  /* 0x0000038091147812 */ /* 0x000fe400078ec0ff */
[----:B------:R-:W-:Y:S01]  /*f510*/  F2FP.BF16.F32.PACK_AB R7, R129, R32 ;  /* 0x000000208107723e */ /* 0x000fe200000010ff */
[----:B------:R-:W-:Y:S01]  /*f520*/  BAR.SYNC.DEFER_BLOCKING 0x1, 0x100 ;  /* 0x0044000000007b1d */ /* 0x000fe20000010000 */
[----:B------:R-:W-:Y:S02]  /*f530*/  SHF.R.U64 R24, R24, 0x3, RZ ;  /* 0x0000000318187819 */ /* 0x000fe400000012ff */
[----:B------:R-:W-:Y:S02]  /*f540*/  SHF.R.U64 R26, R26, 0x3, RZ ;  /* 0x000000031a1a7819 */ /* 0x000fe400000012ff */
[----:B------:R-:W-:-:S02]  /*f550*/  LOP3.LUT R74, R149, 0x380, RZ, 0xc0, !PT ;  /* 0x00000380954a7812 */ /* 0x000fc400078ec0ff */
[----:B------:R-:W-:Y:S02]  /*f560*/  LOP3.LUT R8, R8, R75, RZ, 0x3c, !PT ;  /* 0x0000004b08087212 */ /* 0x000fe400078e3cff */
[----:B------:R-:W-:Y:S02]  /*f570*/  LOP3.LUT R10, R10, R95, RZ, 0x3c, !PT ;  /* 0x0000005f0a0a7212 */ /* 0x000fe400078e3cff */
[----:B------:R-:W-:Y:S02]  /*f580*/  SHF.R.U64 R28, R28, 0x3, RZ ;  /* 0x000000031c1c7819 */ /* 0x000fe400000012ff */
[----:B------:R-:W-:Y:S02]  /*f590*/  SHF.R.U64 R30, R30, 0x3, RZ ;  /* 0x000000031e1e7819 */ /* 0x000fe400000012ff */
[----:B------:R-:W-:Y:S02]  /*f5a0*/  LOP3.LUT R12, R12, R133, RZ, 0x3c, !PT ;  /* 0x000000850c0c7212 */ /* 0x000fe400078e3cff */
[----:B------:R-:W-:-:S02]  /*f5b0*/  LOP3.LUT R14, R14, R135, RZ, 0x3c, !PT ;  /* 0x000000870e0e7212 */ /* 0x000fc400078e3cff */
[----:B------:R-:W-:Y:S02]  /*f5c0*/  LOP3.LUT R34, R147, 0x380, RZ, 0xc0, !PT ;  /* 0x0000038093227812 */ /* 0x000fe400078ec0ff */
[----:B------:R-:W-:Y:S02]  /*f5d0*/  SHF.R.U64 R20, R20, 0x3, RZ ;  /* 0x0000000314147819 */ /* 0x000fe400000012ff */
[----:B------:R-:W-:Y:S01]  /*f5e0*/  LOP3.LUT R24, R24, R137, RZ, 0x3c, !PT ;  /* 0x0000008918187212 */ /* 0x000fe200078e3cff */
[----:B------:R0:W-:Y:S01]  /*f5f0*/  STSM.16.M88.4 [R132], R4 ;  /* 0x0000000484007844 */ /* 0x0001e20000000200 */
[----:B------:R-:W-:Y:S02]  /*f600*/  LOP3.LUT R26, R26, R139, RZ, 0x3c, !PT ;  /* 0x0000008b1a1a7212 */ /* 0x000fe400078e3cff */
[----:B------:R-:W-:Y:S02]  /*f610*/  SHF.R.U64 R74, R74, 0x3, RZ ;  /* 0x000000034a4a7819 */ /* 0x000fe400000012ff */
[----:B------:R-:W-:-:S02]  /*f620*/  LOP3.LUT R28, R28, R141, RZ, 0x3c, !PT ;  /* 0x0000008d1c1c7212 */ /* 0x000fc400078e3cff */
[----:B------:R-:W-:Y:S02]  /*f630*/  LOP3.LUT R30, R30, R143, RZ, 0x3c, !PT ;  /* 0x0000008f1e1e7212 */ /* 0x000fe400078e3cff */
[----:B------:R-:W-:Y:S02]  /*f640*/  MOV R131, R8 ;  /* 0x0000000800837202 */ /* 0x000fe40000000f00 */
[----:B------:R-:W-:Y:S02]  /*f650*/  MOV R130, R10 ;  /* 0x0000000a00827202 */ /* 0x000fe40000000f00 */
[----:B------:R-:W-:Y:S02]  /*f660*/  F2FP.BF16.F32.PACK_AB R8, R41, R40 ;  /* 0x000000282908723e */ /* 0x000fe400000010ff */
[----:B------:R-:W-:Y:S02]  /*f670*/  F2FP.BF16.F32.PACK_AB R9, R126, R123 ;  /* 0x0000007b7e09723e */ /* 0x000fe400000010ff */
[----:B0-----:R-:W-:-:S02]  /*f680*/  F2FP.BF16.F32.PACK_AB R4, R120, R3 ;  /* 0x000000037804723e */ /* 0x001fc400000010ff */
[----:B------:R-:W-:Y:S02]  /*f690*/  F2FP.BF16.F32.PACK_AB R5, R128, R125 ;  /* 0x0000007d8005723e */ /* 0x000fe400000010ff */
[----:B------:R-:W-:Y:S02]  /*f6a0*/  F2FP.BF16.F32.PACK_AB R6, R37, R36 ;  /* 0x000000242506723e */ /* 0x000fe400000010ff */
[----:B------:R-:W-:Y:S02]  /*f6b0*/  F2FP.BF16.F32.PACK_AB R7, R127, R124 ;  /* 0x0000007c7f07723e */ /* 0x000fe400000010ff */
[----:B------:R-:W-:Y:S02]  /*f6c0*/  F2FP.BF16.F32.PACK_AB R10, R45, R44 ;  /* 0x0000002c2d0a723e */ /* 0x000fe400000010ff */
[----:B------:R-:W-:Y:S01]  /*f6d0*/  F2FP.BF16.F32.PACK_AB R11, R47, R122 ;  /* 0x0000007a2f0b723e */ /* 0x000fe200000010ff */
[----:B------:R0:W-:Y:S01]  /*f6e0*/  STSM.16.M88.4 [R131], R4 ;  /* 0x0000000483007844 */ /* 0x0001e20000000200 */
[----:B------:R-:W-:-:S02]  /*f6f0*/  SHF.R.U64 R34, R34, 0x3, RZ ;  /* 0x0000000322227819 */ /* 0x000fc400000012ff */
[----:B------:R-:W-:Y:S01]  /*f700*/  LOP3.LUT R32, R20, R145, RZ, 0x3c, !PT ;  /* 0x0000009114207212 */ /* 0x000fe200078e3cff */
[----:B------:R1:W-:Y:S01]  /*f710*/  STSM.16.M88.4 [R130], R8 ;  /* 0x0000000882007844 */ /* 0x0003e20000000200 */
[----:B------:R-:W-:Y:S02]  /*f720*/  MOV R129, R12 ;  /* 0x0000000c00817202 */ /* 0x000fe40000000f00 */
[----:B------:R-:W-:Y:S02]  /*f730*/  MOV R121, R14 ;  /* 0x0000000e00797202 */ /* 0x000fe40000000f00 */
[----:B------:R-:W-:Y:S02]  /*f740*/  LOP3.LUT R20, R74, R149, RZ, 0x3c, !PT ;  /* 0x000000954a147212 */ /* 0x000fe400078e3cff */
[----:B------:R-:W-:Y:S02]  /*f750*/  MOV R95, R24 ;  /* 0x00000018005f7202 */ /* 0x000fe40000000f00 */
[----:B------:R-:W-:-:S02]  /*f760*/  MOV R94, R26 ;  /* 0x0000001a005e7202 */ /* 0x000fc40000000f00 */
[----:B------:R-:W-:Y:S02]  /*f770*/  F2FP.BF16.F32.PACK_AB R12, R49, R48 ;  /* 0x00000030310c723e */ /* 0x000fe400000010ff */
[----:B------:R-:W-:Y:S02]  /*f780*/  F2FP.BF16.F32.PACK_AB R13, R51, R50 ;  /* 0x00000032330d723e */ /* 0x000fe400000010ff */
[----:B------:R-:W-:Y:S02]  /*f790*/  F2FP.BF16.F32.PACK_AB R14, R53, R52 ;  /* 0x00000034350e723e */ /* 0x000fe400000010ff */
[----:B------:R-:W-:Y:S02]  /*f7a0*/  F2FP.BF16.F32.PACK_AB R15, R55, R54 ;  /* 0x00000036370f723e */ /* 0x000fe400000010ff */
[----:B------:R-:W-:Y:S02]  /*f7b0*/  MOV R75, R28 ;  /* 0x0000001c004b7202 */ /* 0x000fe40000000f00 */
[----:B------:R-:W-:Y:S01]  /*f7c0*/  MOV R74, R30 ;  /* 0x0000001e004a7202 */ /* 0x000fe20000000f00 */
[----:B------:R-:W-:Y:S01]  /*f7d0*/  STSM.16.M88.4 [R129], R12 ;  /* 0x0000000c81007844 */ /* 0x000fe20000000200 */
[----:B------:R-:W-:-:S02]  /*f7e0*/  F2FP.BF16.F32.PACK_AB R24, R57, R56 ;  /* 0x000000383918723e */ /* 0x000fc400000010ff */
[----:B------:R-:W-:Y:S02]  /*f7f0*/  F2FP.BF16.F32.PACK_AB R25, R59, R58 ;  /* 0x0000003a3b19723e */ /* 0x000fe400000010ff */
[----:B------:R-:W-:Y:S02]  /*f800*/  F2FP.BF16.F32.PACK_AB R26, R61, R60 ;  /* 0x0000003c3d1a723e */ /* 0x000fe400000010ff */
[----:B------:R-:W-:Y:S02]  /*f810*/  F2FP.BF16.F32.PACK_AB R27, R63, R62 ;  /* 0x0000003e3f1b723e */ /* 0x000fe400000010ff */
[----:B------:R-:W-:Y:S02]  /*f820*/  F2FP.BF16.F32.PACK_AB R28, R65, R64 ;  /* 0x00000040411c723e */ /* 0x000fe400000010ff */
[----:B------:R-:W-:Y:S01]  /*f830*/  F2FP.BF16.F32.PACK_AB R29, R67, R66 ;  /* 0x00000042431d723e */ /* 0x000fe200000010ff */
[----:B------:R-:W-:Y:S01]  /*f840*/  STSM.16.M88.4 [R121], R24 ;  /* 0x0000001879007844 */ /* 0x000fe20000000200 */
[----:B------:R-:W-:-:S02]  /*f850*/  F2FP.BF16.F32.PACK_AB R30, R69, R68 ;  /* 0x00000044451e723e */ /* 0x000fc400000010ff */
[----:B------:R-:W-:Y:S02]  /*f860*/  F2FP.BF16.F32.PACK_AB R31, R71, R70 ;  /* 0x00000046471f723e */ /* 0x000fe400000010ff */
[----:B------:R-:W-:Y:S02]  /*f870*/  LOP3.LUT R34, R34, R147, RZ, 0x3c, !PT ;  /* 0x0000009322227212 */ /* 0x000fe400078e3cff */
[----:B0-----:R-:W-:Y:S01]  /*f880*/  F2FP.BF16.F32.PACK_AB R4, R73, R72 ;  /* 0x000000484904723e */ /* 0x001fe200000010ff */
[----:B------:R-:W-:Y:S01]  /*f890*/  STSM.16.M88.4 [R95], R28 ;  /* 0x0000001c5f007844 */ /* 0x000fe20000000200 */
[----:B------:R-:W-:Y:S02]  /*f8a0*/  F2FP.BF16.F32.PACK_AB R5, R46, R39 ;  /* 0x000000272e05723e */ /* 0x000fe400000010ff */
[----:B------:R-:W-:Y:S02]  /*f8b0*/  F2FP.BF16.F32.PACK_AB R6, R77, R76 ;  /* 0x0000004c4d06723e */ /* 0x000fe400000010ff */
[----:B------:R-:W-:-:S02]  /*f8c0*/  F2FP.BF16.F32.PACK_AB R7, R79, R78 ;  /* 0x0000004e4f07723e */ /* 0x000fc400000010ff */
[----:B-1----:R-:W-:Y:S02]  /*f8d0*/  F2FP.BF16.F32.PACK_AB R8, R81, R80 ;  /* 0x000000505108723e */ /* 0x002fe400000010ff */
[----:B------:R-:W-:Y:S01]  /*f8e0*/  F2FP.BF16.F32.PACK_AB R9, R83, R82 ;  /* 0x000000525309723e */ /* 0x000fe200000010ff */
[----:B------:R0:W-:Y:S01]  /*f8f0*/  STSM.16.M88.4 [R94], R4 ;  /* 0x000000045e007844 */ /* 0x0001e20000000200 */
[----:B------:R-:W-:Y:S02]  /*f900*/  F2FP.BF16.F32.PACK_AB R10, R85, R84 ;  /* 0x00000054550a723e */ /* 0x000fe400000010ff */
[----:B------:R-:W-:Y:S02]  /*f910*/  F2FP.BF16.F32.PACK_AB R11, R87, R86 ;  /* 0x00000056570b723e */ /* 0x000fe400000010ff */
[----:B------:R-:W-:Y:S02]  /*f920*/  MOV R32, R32 ;  /* 0x0000002000207202 */ /* 0x000fe40000000f00 */
[----:B------:R-:W-:Y:S01]  /*f930*/  MOV R34, R34 ;  /* 0x0000002200227202 */ /* 0x000fe20000000f00 */
[----:B------:R1:W-:Y:S01]  /*f940*/  STSM.16.M88.4 [R75], R8 ;  /* 0x000000084b007844 */ /* 0x0003e20000000200 */
[----:B------:R-:W-:-:S02]  /*f950*/  MOV R20, R20 ;  /* 0x0000001400147202 */ /* 0x000fc40000000f00 */
[----:B------:R-:W-:Y:S01]  /*f960*/  PLOP3.LUT P0, PT, PT, PT, UP0, 0x80, 0x0 ;  /* 0x000000000000781c */ /* 0x000fe20003f0f008 */
[----:B------:R1:W-:Y:S04]  /*f970*/  STSM.16.M88.4 [R74], R88 ;  /* 0x000000584a007844 */ /* 0x0003e80000000200 */
[----:B------:R1:W-:Y:S01]  /*f980*/  STSM.16.M88.4 [R32], R96 ;  /* 0x0000006020007844 */ /* 0x0003e20000000200 */
[----:B0-----:R-:W-:Y:S02]  /*f990*/  IMAD.U32 R4, RZ, RZ, UR8 ;  /* 0x00000008ff047e24 */ /* 0x001fe4000f8e00ff */
[----:B------:R-:W-:Y:S01]  /*f9a0*/  IMAD.U32 R5, RZ, RZ, UR9 ;  /* 0x00000009ff057e24 */ /* 0x000fe2000f8e00ff */
[----:B------:R1:W-:Y:S01]  /*f9b0*/  STSM.16.M88.4 [R34], R104 ;  /* 0x0000006822007844 */ /* 0x0003e20000000200 */
[----:B------:R-:W-:-:S03]  /*f9c0*/  ULDC.64 UR8, c[0x0][0xbe0] ;  /* 0x0002f80000087ab9 */ /* 0x000fc60000000a00 */
[----:B------:R1:W-:Y:S01]  /*f9d0*/  STSM.16.M88.4 [R20], R112 ;  /* 0x0000007014007844 */ /* 0x0003e20000000200 */
[----:B------:R-:W-:Y:S06]  /*f9e0*/  BAR.SYNC.DEFER_BLOCKING 0x1, 0x100 ;  /* 0x0044000000007b1d */ /* 0x000fec0000010000 */
        /* <DEDUP_REMOVED lines=21> */
.L_x_3989:
[----:B------:R-:W-:Y:S01]  /*fb40*/  R2UR UR17, R197 ;  /* 0x00000000c51172ca */ /* 0x000fe200000e0000 */
[----:B------:R-:W-:Y:S01]  /*fb50*/  ULDC.64 UR12, c[0x0][0xb70] ;  /* 0x0002dc00000c7ab9 */ /* 0x000fe20000000a00 */
[----:B------:R-:W-:Y:S01]  /*fb60*/  R2UR UR15, R198 ;  /* 0x00000000c60f72ca */ /* 0x000fe200000e0000 */
[----:B------:R-:W-:Y:S01]  /*fb70*/  USHF.R.S32.HI UR11, URZ, 0x1f, UR4 ;  /* 0x0000001f3f0b7899 */ /* 0x000fe20008011404 */
[----:B------:R-:W-:Y:S01]  /*fb80*/  IADD3 R5, P3, R16, 0x3000, RZ ;  /* 0x0000300010057810 */ /* 0x000fe20007f7e0ff */
[----:B------:R-:W-:Y:S01]  /*fb90*/  UMOV UR10, UR4 ;  /* 0x00000004000a7c82 */ /* 0x000fe20008000000 */
[----:B------:R-:W-:Y:S01]  /*fba0*/  IMAD R10, R196, 0x80, R201 ;  /* 0x00000080c40a7824 */ /* 0x000fe200078e02c9 */
[----:B------:R-:W-:Y:S01]  /*fbb0*/  IADD3 R57, P0, R16, 0x4000, RZ ;  /* 0x0000400010397810 */ /* 0x000fe20007f1e0ff */
[----:B------:R-:W-:Y:S01]  /*fbc0*/  ULDC.64 UR18, c[0x0][0x208] ;  /* 0x0000820000127ab9 */ /* 0x000fe20000000a00 */
[----:B------:R-:W-:Y:S02]  /*fbd0*/  LOP3.LUT R4, R5, 0x380, RZ, 0xc0, !PT ;  /* 0x0000038005047812 */ /* 0x000fe400078ec0ff */
[----:B------:R-:W-:-:S02]  /*fbe0*/  SHF.R.S32.HI R3, RZ, 0x1f, R10 ;  /* 0x0000001fff037819 */ /* 0x000fc4000001140a */
[----:B------:R-:W-:Y:S01]  /*fbf0*/  USHF.R.S32.HI UR14, URZ, 0x1f, UR17 ;  /* 0x0000001f3f0e7899 */ /* 0x000fe20008011411 */
[----:B------:R-:W-:Y:S01]  /*fc00*/  SHF.R.U64 R4, R4, 0x3, RZ ;  /* 0x0000000304047819 */ /* 0x000fe200000012ff */
[----:B------:R-:W-:Y:S01]  /*fc10*/  UIMAD.WIDE.U32 UR8, UR17, UR12, UR10 ;  /* 0x0000000c110872a5 */ /* 0x000fe2000f8e000a */
[----:B------:R-:W-:Y:S01]  /*fc20*/  IADD3 R9, P4, R16, 0x2000, RZ ;  /* 0x0000200010097810 */ /* 0x000fe20007f9e0ff */
[----:B------:R-:W-:Y:S01]  /*fc30*/  UIMAD UR7, UR14, UR12, URZ ;  /* 0x0000000c0e0772a4 */ /* 0x000fe2000f8e023f */
[----:B------:R-:W-:Y:S02]  /*fc40*/  LOP3.LUT R4, R4, R5, RZ, 0x3c, !PT ;  /* 0x0000000504047212 */ /* 0x000fe400078e3cff */
[C---:B------:R-:W-:Y:S01]  /*fc50*/  IADD3 R45, P1, R16.reuse, 0x5000, RZ ;  /* 0x00005000102d7810 */ /* 0x040fe20007f3e0ff */
[----:B------:R-:W-:Y:S01]  /*fc60*/  UIMAD UR10, UR17, UR13, UR7 ;  /* 0x0000000d110a72a4 */ /* 0x000fe2000f8e0207 */
[----:B------:R-:W-:Y:S01]  /*fc70*/  LOP3.LUT R56, R57, 0x380, RZ, 0xc0, !PT ;  /* 0x0000038039387812 */ /* 0x000fe200078ec0ff */
[----:B------:R-:W-:Y:S01]  /*fc80*/  USHF.R.S32.HI UR7, URZ, 0x1f, UR15 ;  /* 0x0000001f3f077899 */ /* 0x000fe2000801140f */
[----:B------:R-:W-:Y:S01]  /*fc90*/  IADD3 R29, P2, R16, 0x6000, RZ ;  /* 0x00006000101d7810 */ /* 0x000fe20007f5e0ff */
[----:B------:R-:W-:Y:S01]  /*fca0*/  ULDC.64 UR12, c[0x0][0xb78] ;  /* 0x0002de00000c7ab9 */ /* 0x000fe20000000a00 */
[----:B------:R-:W-:Y:S01]  /*fcb0*/  USEL UR15, UR15, URZ, !UP0 ;  /* 0x0000003f0f0f7287 */ /* 0x000fe2000c000000 */
[----:B------:R-:W-:Y:S01]  /*fcc0*/  LOP3.LUT R32, R33, 0x380, RZ, 0xc0, !PT ;  /* 0x0000038021207812 */ /* 0x000fe200078ec0ff */
[----:B------:R-:W-:Y:S01]  /*fcd0*/  USEL UR16, UR7, URZ, !UP0 ;  /* 0x0000003f07107287 */ /* 0x000fe2000c000000 */
[----:B------:R-:W-:Y:S01]  /*fce0*/  LOP3.LUT R8, R9, 0x380, RZ, 0xc0, !PT ;  /* 0x0000038009087812 */ /* 0x000fe200078ec0ff */
[----:B------:R-:W-:Y:S01]  /*fcf0*/  UIADD3 UR9, UR9, UR10, URZ ;  /* 0x0000000a09097290 */ /* 0x000fe2000fffe03f */
[----:B------:R-:W-:Y:S01]  /*fd00*/  LOP3.LUT R44, R45, 0x380, RZ, 0xc0, !PT ;  /* 0x000003802d2c7812 */ /* 0x000fe200078ec0ff */
[----:B------:R-:W-:Y:S01]  /*fd10*/  UIMAD UR7, UR16, UR12, URZ ;  /* 0x0000000c100772a4 */ /* 0x000fe2000f8e023f */
[----:B------:R-:W-:Y:S01]  /*fd20*/  SHF.R.U64 R56, R56, 0x3, RZ ;  /* 0x0000000338387819 */ /* 0x000fe200000012ff */
[----:B------:R-:W-:Y:S01]  /*fd30*/  UIMAD.WIDE.U32 UR8, UR15, UR12, UR8 ;  /* 0x0000000c0f0872a5 */ /* 0x000fe2000f8e0008 */
[----:B------:R-:W-:Y:S01]  /*fd40*/  LOP3.LUT R28, R29, 0x380, RZ, 0xc0, !PT ;  /* 0x000003801d1c7812 */ /* 0x000fe200078ec0ff */
[----:B------:R-:W-:Y:S01]  /*fd50*/  UIMAD UR7, UR15, UR13, UR7 ;  /* 0x0000000d0f0772a4 */ /* 0x000fe2000f8e0207 */
[----:B------:R-:W-:-:S02]  /*fd60*/  SHF.R.U64 R32, R32, 0x3, RZ ;  /* 0x0000000320207819 */ /* 0x000fc400000012ff */
[----:B------:R-:W-:Y:S02]  /*fd70*/  SHF.R.U64 R8, R8, 0x3, RZ ;  /* 0x0000000308087819 */ /* 0x000fe400000012ff */
[----:B------:R-:W-:Y:S01]  /*fd80*/  IADD3 R5, P6, R10, UR8, RZ ;  /* 0x000000080a057c10 */ /* 0x000fe2000ffde0ff */
[----:B------:R-:W-:Y:S01]  /*fd90*/  IMAD.U32 R6, RZ, RZ, UR7 ;  /* 0x00000007ff067e24 */ /* 0x000fe2000f8e00ff */
[----:B------:R-:W-:Y:S02]  /*fda0*/  SHF.R.U64 R44, R44, 0x3, RZ ;  /* 0x000000032c2c7819 */ /* 0x000fe400000012ff */
[----:B------:R-:W-:Y:S01]  /*fdb0*/  LOP3.LUT R56, R56, R57, RZ, 0x3c, !PT ;  /* 0x0000003938387212 */ /* 0x000fe200078e3cff */
[----:B------:R-:W-:Y:S01]  /*fdc0*/  IMAD.X R57, RZ, RZ, R17, P0 ;  /* 0x000000ffff397224 */ /* 0x000fe200000e0611 */
[----:B------:R-:W-:Y:S01]  /*fdd0*/  IADD3.X R6, R3, UR9, R6, P6, !PT ;  /* 0x0000000903067c10 */ /* 0x000fe2000b7fe406 */
[----:B------:R-:W-:Y:S01]  /*fde0*/  ULDC.64 UR8, c[0x0][0xb40] ;  /* 0x0002d00000087ab9 */ /* 0x000fe20000000a00 */
[----:B------:R-:W-:-:S02]  /*fdf0*/  SHF.R.U64 R28, R28, 0x3, RZ ;  /* 0x000000031c1c7819 */ /* 0x000fc400000012ff */
[C---:B------:R-:W-:Y:S02]  /*fe00*/  LEA R20, P6, R5.reuse, UR8, 0x2 ;  /* 0x0000000805147c11 */ /* 0x040fe4000f8c10ff */
[----:B------:R-:W-:Y:S02]  /*fe10*/  LOP3.LUT P0, RZ, R200, 0x3, RZ, 0xc0, !PT ;  /* 0x00000003c8ff7812 */ /* 0x000fe4000780c0ff */
[----:B------:R-:W-:Y:S01]  /*fe20*/  LEA.HI.X R21, R5, UR9, R6, 0x2, P6 ;  /* 0x0000000905157c11 */ /* 0x000fe2000b0f1406 */
[----:B------:R-:W-:Y:S01]  /*fe30*/  VIADD R6, R10, 0x8 ;  /* 0x000000080a067836 */ /* 0x000fe20000000000 */
        /* <DEDUP_REMOVED lines=8> */
[C---:B------:R-:W-:Y:S01]  /*fec0*/  IADD3 R13, P6, R16.reuse, 0x7000, RZ ;  /* 0x00007000100d7810 */ /* 0x040fe20007fde0ff */
[----:B------:R-:W-:Y:S01]  /*fed0*/  IMAD.X R29, RZ, RZ, R17, P2 ;  /* 0x000000ffff1d7224 */ /* 0x000fe200010e0611 */
[C---:B------:R-:W-:Y:S01]  /*fee0*/  IADD3 R61, P5, R16.reuse, 0x8000, RZ ;  /* 0x00008000103d7810 */ /* 0x040fe20007fbe0ff */
[----:B------:R-:W-:Y:S01]  /*fef0*/  ULDC.64 UR8, c[0x0][0xaa0] ;  /* 0x0002a80000087ab9 */ /* 0x000fe20000000a00 */
[----:B------:R-:W-:-:S02]  /*ff00*/  IADD3 R53, P4, R16, 0x9000, RZ ;  /* 0x0000900010357810 */ /* 0x000fc40007f9e0ff */
[----:B------:R-:W-:Y:S02]  /*ff10*/  IADD3 R41, P3, R16, 0xa000, RZ ;  /* 0x0000a00010297810 */ /* 0x000fe40007f7e0ff */
[-C--:B-----5:R-:W-:Y:S02]  /*ff20*/  ISETP.GE.OR P1, PT, R10, R37.reuse, P0 ;  /* 0x000000250a00720c */ /* 0x0a0fe40000726670 */
[----:B------:R-:W-:Y:S02]  /*ff30*/  IADD3 R10, P2, R16, 0xb000, RZ ;  /* 0x0000b000100a7810 */ /* 0x000fe40007f5e0ff */
[----:B------:R-:W-:Y:S02]  /*ff40*/  ISETP.GE.OR P0, PT, R6, R37, P0 ;  /* 0x000000250600720c */ /* 0x000fe40000706670 */
[----:B------:R-:W-:Y:S01]  /*ff50*/  LOP3.LUT R7, R16, 0x380, RZ, 0xc0, !PT ;  /* 0x0000038010077812 */ /* 0x000fe200078ec0ff */
[----:B------:R-:W-:Y:S01]  /*ff60*/  IMAD.X R25, RZ, RZ, R17, P2 ;  /* 0x000000ffff197224 */ /* 0x000fe200010e0611 */
[----:B------:R-:W-:-:S02]  /*ff70*/  LOP3.LUT R12, R13, 0x380, RZ, 0xc0, !PT ;  /* 0x000003800d0c7812 */ /* 0x000fc400078ec0ff */
[----:B------:R-:W-:Y:S02]  /*ff80*/  LOP3.LUT R60, R61, 0x380, RZ, 0xc0, !PT ;  /* 0x000003803d3c7812 */ /* 0x000fe400078ec0ff */
[----:B------:R-:W-:Y:S01]  /*ff90*/  LOP3.LUT R52, R53, 0x380, RZ, 0xc0, !PT ;  /* 0x0000038035347812 */ /* 0x000fe200078ec0ff */
[----:B------:R0:W-:Y:S01]  /*ffa0*/  @!P1 STG.E desc[UR18][R20.64], R2 ;  /* 0x0000000214009986 */ /* 0x0001e2000c101912 */
[----:B------:R-:W-:Y:S02]  /*ffb0*/  LOP3.LUT R40, R41, 0x380, RZ, 0xc0, !PT ;  /* 0x0000038029287812 */ /* 0x000fe400078ec0ff */
[----:B------:R-:W-:Y:S01]  /*ffc0*/  LOP3.LUT R3, R10, 0x380, RZ, 0xc0, !PT ;  /* 0x000003800a037812 */ /* 0x000fe200078ec0ff */
[----:B------:R1:W-:Y:S01]  /*ffd0*/  @!P0 STG.E desc[UR18][R20.64+0x20], R0 ;  /* 0x0000200014008986 */ /* 0x0003e2000c101912 */
[----:B------:R-:W-:Y:S02]  /*ffe0*/  SHF.R.U64 R7, R7, 0x3, RZ ;  /* 0x0000000307077819 */ /* 0x000fe400000012ff */
[----:B------:R-:W-:Y:S01]  /*fff0*/  SHF.R.U64 R12, R12, 0x3, RZ ;  /* 0x000000030c0c7819 */ /* 0x000fe200000012ff */
[----:B------:R-:W-:Y:S01]  /*10000*/  UIMAD UR7, UR11, UR8, URZ ;  /* 0x000000080b0772a4 */ /* 0x000fe2000f8e023f */
[----:B------:R-:W-:Y:S01]  /*10010*/  SHF.R.U64 R60, R60, 0x3, RZ ;  /* 0x000000033c3c7819 */ /* 0x000fe200000012ff */
[----:B------:R-:W5:Y:S01]  /*10020*/  LD.E.128 R32, desc[UR18][R32.64] ;  /* 0x0000001220207980 */ /* 0x000f62000c101d00 */
[----:B------:R-:W-:-:S02]  /*10030*/  SHF.R.U64 R52, R52, 0x3, RZ ;  /* 0x0000000334347819 */ /* 0x000fc400000012ff */
[----:B------:R-:W-:Y:S01]  /*10040*/  SHF.R.U64 R40, R40, 0x3, RZ ;  /* 0x0000000328287819 */ /* 0x000fe200000012ff */
[----:B0-----:R-:W-:Y:S01]  /*10050*/  IMAD.MOV.U32 R2, RZ, RZ, R19 ;  /* 0x000000ffff027224 */ /* 0x001fe200078e0013 */
[----:B------:R-:W-:Y:S01]  /*10060*/  SHF.R.U64 R3, R3, 0x3, RZ ;  /* 0x0000000303037819 */ /* 0x000fe200000012ff */
[----:B------:R-:W5:Y:S01]  /*10070*/  LD.E.128 R56, desc[UR18][R56.64] ;  /* 0x0000001238387980 */ /* 0x000f62000c101d00 */
[----:B------:R-:W-:Y:S02]  /*10080*/  LOP3.LUT R16, R7, R16, RZ, 0x3c, !PT ;  /* 0x0000001007107212 */ /* 0x000fe400078e3cff */
        /* <DEDUP_REMOVED lines=9> */
[----:B------:R0:W5:Y:S01]  /*10120*/  LD.E.128 R48, desc[UR18][R16.64] ;  /* 0x0000001210307980 */ /* 0x000162000c101d00 */
[----:B------:R-:W-:Y:S01]  /*10130*/  SHF.R.S32.HI R3, RZ, 0x1f, R19 ;  /* 0x0000001fff037819 */ /* 0x000fe20000011413 */
[----:B------:R-:W-:-:S02]  /*10140*/  UIMAD UR7, UR4, UR9, UR7 ;  /* 0x00000009040772a4 */ /* 0x000fc4000f8e0207 */
[----:B------:R-:W5:Y:S04]  /*10150*/  LD.E.128 R8, desc[UR18][R8.64] ;  /* 0x0000001208087980 */ /* 0x000f68000c101d00 */
[----:B------:R-:W5:Y:S01]  /*10160*/  LD.E.128 R4, desc[UR18][R4.64] ;  /* 0x0000001204047980 */ /* 0x000f62000c101d00 */
[----:B0-----:R-:W-:Y:S01]  /*10170*/  IMAD.U32 R17, RZ, RZ, UR8 ;  /* 0x00000008ff117e24 */ /* 0x001fe2000f8e00ff */
[----:B------:R-:W-:Y:S02]  /*10180*/  ULDC.64 UR8, c[0x0][0xae0] ;  /* 0x0002b80000087ab9 */ /* 0x000fe40000000a00 */
[----:B------:R-:W5:Y:S01]  /*10190*/  LD.E.128 R44, desc[UR18][R44.64] ;  /* 0x000000122c2c7980 */ /* 0x000f62000c101d00 */
[----:B------:R-:W-:-:S03]  /*101a0*/  IMAD.WIDE.U32 R2, R17, UR4, R2 ;  /* 0x0000000411027c25 */ /* 0x000fc6000f8e0002 */
        /* <DEDUP_REMOVED lines=12> */
[----:B0-----:R-:W0:Y:S01]  /*10270*/  FENCE.VIEW.ASYNC.S ;  /* 0x00000000000073c6 */ /* 0x001e220000000000 */
[----:B------:R-:W-:-:S02]  /*10280*/  VIADD R3, R3, UR7 ;  /* 0x0000000703037c36 */ /* 0x000fc40008000000 */
[----:B------:R-:W-:Y:S01]  /*10290*/  IMAD.U32 R17, RZ, RZ, UR8 ;  /* 0x00000008ff117e24 */ /* 0x000fe2000f8e00ff */
[----:B------:R-:W-:Y:S01]  /*102a0*/  UIMAD UR4, UR17, UR9, UR4 ;  /* 0x00000009110472a4 */ /* 0x000fe2000f8e0204 */
[----:B------:R-:W-:Y:S02]  /*102b0*/  IMAD R37, R196, -0x80, R37 ;  /* 0xffffff80c4257824 */ /* 0x000fe400078e0225 */
[----:B------:R-:W-:Y:S01]  /*102c0*/  IMAD.WIDE.U32 R2, R17, UR17, R2 ;  /* 0x0000001111027c25 */ /* 0x000fe2000f8e0002 */
[----:B------:R-:W-:Y:S02]  /*102d0*/  ULDC.64 UR8, c[0x0][0xae8] ;  /* 0x0002ba0000087ab9 */ /* 0x000fe40000000a00 */
[----:B------:R-:W-:Y:S01]  /*102e0*/  ISETP.GE.AND P3, PT, R22, R37, PT ;  /* 0x000000251600720c */ /* 0x000fe20003f66270 */
[----:B------:R-:W-:Y:S01]  /*102f0*/  VIADD R3, R3, UR4 ;  /* 0x0000000403037c36 */ /* 0x000fe20008000000 */
[----:B------:R-:W-:Y:S01]  /*10300*/  UIMAD UR4, UR16, UR8, URZ ;  /* 0x00000008100472a4 */ /* 0x000fe2000f8e023f */
[----:B------:R-:W-:-:S02]  /*10310*/  VIADD R38, R38, 0x30820 ;  /* 0x0003082026267836 */ /* 0x000fc40000000000 */
[C---:B-1----:R-:W-:Y:S02]  /*10320*/  VIADD R0, R22.reuse, 0x20 ;  /* 0x0000002016007836 */ /* 0x042fe40000000000 */
[----:B------:R-:W-:Y:S01]  /*10330*/  IMAD.U32 R21, RZ, RZ, UR8 ;  /* 0x00000008ff157e24 */ /* 0x000fe2000f8e00ff */
[----:B------:R-:W-:Y:S01]  /*10340*/  UIMAD UR4, UR15, UR9, UR4 ;  /* 0x000000090f0472a4 */ /* 0x000fe2000f8e0204 */
[----:B------:R-:W-:Y:S01]  /*10350*/  PRMT R38, RZ, 0x654, R38 ;  /* 0x00000654ff267816 */ /* 0x000fe20000000026 */
[----:B------:R-:W-:Y:S01]  /*10360*/  VIADD R16, R22, 0x60 ;  /* 0x0000006016107836 */ /* 0x000fe20000000000 */
[-C--:B------:R-:W-:Y:S01]  /*10370*/  ISETP.GE.AND P0, PT, R0, R37.reuse, PT ;  /* 0x000000250000720c */ /* 0x080fe20003f06270 */
[----:B------:R-:W-:Y:S01]  /*10380*/  IMAD.WIDE.U32 R20, R21, UR15, R2 ;  /* 0x0000000f15147c25 */ /* 0x000fe2000f8e0002 */
[--C-:B------:R-:W-:Y:S01]  /*10390*/  SHF.R.S32.HI R23, RZ, 0x1f, R22.reuse ;  /* 0x0000001fff177819 */ /* 0x100fe20000011416 */
[----:B0-----:R0:W-:Y:S02]  /*103a0*/  SYNCS.ARRIVE.TRANS64.RED.A1T0 RZ, [R38+URZ], RZ ;  /* 0x000000ff26ff79a7 */ /* 0x0011e4000810043f */
[----:B------:R-:W-:Y:S01]  /*103b0*/  VIADD R0, R22, 0x40 ;  /* 0x0000004016007836 */ /* 0x000fe20000000000 */
[----:B------:R-:W-:Y:S01]  /*103c0*/  BSSY B1, `(.L_x_3990) ;  /* 0x000001a000017945 */ /* 0x000fe20003800000 */
[----:B------:R-:W-:Y:S01]  /*103d0*/  VIADD R39, R21, UR4 ;  /* 0x0000000415277c36 */ /* 0x000fe20008000000 */
[-C--:B------:R-:W-:Y:S01]  /*103e0*/  ISETP.GE.AND P2, PT, R16, R37.reuse, PT ;  /* 0x000000251000720c */ /* 0x080fe20003f46270 */
[----:B------:R-:W-:Y:S01]  /*103f0*/  IMAD.WIDE R16, R196, 0x80, R22 ;  /* 0x00000080c4107825 */ /* 0x000fe200078e0216 */
[----:B------:R-:W-:Y:S01]  /*10400*/  ISETP.GE.AND P1, PT, R0, R37, PT ;  /* 0x000000250000720c */ /* 0x000fe20003f26270 */
[----:B0-----:R-:W-:-:S12]  /*10410*/  @P3 BRA `(.L_x_3991) ;  /* 0x0000000000503947 */ /* 0x001fd80003800000 */
        /* <DEDUP_REMOVED lines=9> */
[----:B------:R-:W-:Y:S01]  /*104b0*/  IMAD.MOV.U32 R3, RZ, RZ, R39 ;  /* 0x000000ffff037224 */ /* 0x000fe200078e0027 */
[----:B------:R-:W-:Y:S01]  /*104c0*/  ULDC.64 UR10, c[0x0][0x208] ;  /* 0x00008200000a7ab9 */ /* 0x000fe20000000a00 */
        /* <DEDUP_REMOVED lines=9> */
.L_x_3991:
[----:B------:R-:W-:Y:S05]  /*10560*/  BSYNC B1 ;  /* 0x0000000000017941 */ /* 0x000fea0003800000 */
.L_x_3990:
[----:B------:R-:W-:Y:S04]  /*10570*/  BSSY B1, `(.L_x_3992) ;  /* 0x0000018000017945 */ /* 0x000fe80003800000 */
[----:B------:R-:W-:Y:S05]  /*10580*/  @P0 BRA `(.L_x_3993) ;  /* 0x0000000000580947 */ /* 0x000fea0003800000 */
[----:B0-----:R-:W-:Y:S01]  /*10590*/  IADD3 R37, P0, R16, 0x20, RZ ;  /* 0x0000002010257810 */ /* 0x001fe20007f1e0ff */
        /* <DEDUP_REMOVED lines=21> */
.L_x_3993:
[----:B------:R-:W-:Y:S05]  /*106f0*/  BSYNC B1 ;  /* 0x0000000000017941 */ /* 0x000fea0003800000 */
.L_x_3992:
[----:B------:R-:W-:Y:S04]  /*10700*/  BSSY B1, `(.L_x_3994) ;  /* 0x0000018000017945 */ /* 0x000fe80003800000 */
[----:B------:R-:W-:Y:S05]  /*10710*/  @P1 BRA `(.L_x_3995) ;  /* 0x0000000000581947 */ /* 0x000fea0003800000 */
[----:B-1---5:R-:W-:Y:S01]  /*10720*/  IADD3 R33, P0, R16, 0x40, RZ ;  /* 0x0000004010217810 */ /* 0x022fe20007f1e0ff */
        /* <DEDUP_REMOVED lines=21> */
.L_x_3995:
[----:B------:R-:W-:Y:S05]  /*10880*/  BSYNC B1 ;  /* 0x0000000000017941 */ /* 0x000fea0003800000 */
.L_x_3994:
[----:B------:R-:W-:Y:S05]  /*10890*/  @P2 BRA `(.L_x_3996) ;  /* 0x0000000c00682947 */ /* 0x000fea0003800000 */
[----:B--2--5:R-:W-:Y:S01]  /*108a0*/  IADD3 R9, P0, R16, 0x60, RZ ;  /* 0x0000006010097810 */ /* 0x024fe20007f1e0ff */
[----:B------:R-:W-:Y:S01]  /*108b0*/  ULDC.64 UR8, c[0x0][0xad8] ;  /* 0x0002b60000087ab9 */ /* 0x000fe20000000a00 */
[----:B------:R-:W-:Y:S01]  /*108c0*/  IMAD.MOV.U32 R2, RZ, RZ, R20 ;  /* 0x000000ffff027224 */ /* 0x000fe200078e0014 */
[----:B------:R-:W-:Y:S01]  /*108d0*/  ULDC UR4, c[0x0][0xa8c] ;  /* 0x0002a30000047ab9 */ /* 0x000fe20000000800 */
[----:B------:R-:W-:Y:S01]  /*108e0*/  IMAD.MOV.U32 R3, RZ, RZ, R39 ;  /* 0x000000ffff037224 */ /* 0x000fe200078e0027 */
[C---:B------:R-:W-:Y:S01]  /*108f0*/  ISETP.GE.AND P1, PT, R19.reuse, UR4, PT ;  /* 0x0000000413007c0c */ /* 0x040fe2000bf26270 */
[----:B------:R-:W-:Y:S01]  /*10900*/  IMAD.X R16, RZ, RZ, R17, P0 ;  /* 0x000000ffff107224 */ /* 0x000fe200000e0611 */
[----:B------:R-:W-:Y:S01]  /*10910*/  ULDC.64 UR10, c[0x0][0x208] ;  /* 0x00008200000a7ab9 */ /* 0x000fe20000000a00 */
[----:B------:R-:W-:Y:S02]  /*10920*/  VIADD R0, R19, 0x40 ;  /* 0x0000004013007836 */ /* 0x000fe40000000000 */
[----:B------:R-:W-:-:S02]  /*10930*/  IMAD R16, R16, UR8, RZ ;  /* 0x0000000810107c24 */ /* 0x000fc4000f8e02ff */
        /* <DEDUP_REMOVED lines=12> */
[----:B------:R-:W-:Y:S02]  /*10a00*/  ULDC.64 UR8, c[0x0][0x208] ;  /* 0x0000820000087ab9 */ /* 0x000fe40000000a00 */
[----:B------:R4:W-:Y:S01]  /*10a10*/  STG.E.128 desc[UR8][R8.64+0x100], R24 ;  /* 0x0001001808007986 */ /* 0x0009e2000c101d08 */
[----:B------:R-:W-:Y:S05]  /*10a20*/  BRA `(.L_x_3996) ;  /* 0x0000000c00047947 */ /* 0x000fea0003800000 */
.L_x_3988:
        /* <DEDUP_REMOVED lines=31> */
.L_x_3997:
        /* <DEDUP_REMOVED lines=34> */
.L_x_3999:
[----:B------:R-:W-:Y:S05]  /*10e40*/  BSYNC B1 ;  /* 0x0000000000017941 */ /* 0x000fea0003800000 */
.L_x_3998:
        /* <DEDUP_REMOVED lines=10> */
[----:B------:R-:W-:Y:S01]  /*10ef0*/  UIMAD UR4, UR8, UR12, URZ ;  /* 0x0000000c080472a4 */ /* 0x000fe2000f8e023f */
[----:B------:R-:W-:Y:S02]  /*10f00*/  IMAD.IADD R3, R3, 0x1, R9 ;  /* 0x0000000103037824 */ /* 0x000fe400078e0209 */
[----:B------:R-:W-:Y:S01]  /*10f10*/  IMAD.U32 R5, RZ, RZ, UR12 ;  /* 0x0000000cff057e24 */ /* 0x000fe2000f8e00ff */
[----:B------:R-:W-:Y:S01]  /*10f20*/  UIMAD UR4, UR7, UR13, UR4 ;  /* 0x0000000d070472a4 */ /* 0x000fe2000f8e0204 */
[C---:B------:R-:W-:Y:S01]  /*10f30*/  VIADD R0, R22.reuse, 0x20 ;  /* 0x0000002016007836 */ /* 0x040fe20000000000 */
[----:B------:R-:W-:Y:S01]  /*10f40*/  ISETP.GE.AND P3, PT, R22, R7, PT ;  /* 0x000000071600720c */ /* 0x000fe20003f66270 */
[----:B------:R-:W-:Y:S01]  /*10f50*/  IMAD.WIDE.U32 R2, R5, UR7, R2 ;  /* 0x0000000705027c25 */ /* 0x000fe2000f8e0002 */
[----:B------:R-:W-:-:S02]  /*10f60*/  ULDC.64 UR12, c[0x0][0xae8] ;  /* 0x0002ba00000c7ab9 */ /* 0x000fc40000000a00 */
[-C--:B------:R-:W-:Y:S01]  /*10f70*/  ISETP.GE.AND P2, PT, R0, R7.reuse, PT ;  /* 0x000000070000720c */ /* 0x080fe20003f46270 */
[----:B------:R-:W-:Y:S01]  /*10f80*/  VIADD R3, R3, UR4 ;  /* 0x0000000403037c36 */ /* 0x000fe20008000000 */
[----:B------:R-:W-:Y:S01]  /*10f90*/  UIMAD UR4, UR9, UR12, URZ ;  /* 0x0000000c090472a4 */ /* 0x000fe2000f8e023f */
[C---:B------:R-:W-:Y:S02]  /*10fa0*/  VIADD R4, R22.reuse, 0x40 ;  /* 0x0000004016047836 */ /* 0x040fe40000000000 */
[----:B------:R-:W-:Y:S01]  /*10fb0*/  VIADD R0, R22, 0x60 ;  /* 0x0000006016007836 */ /* 0x000fe20000000000 */
[----:B------:R-:W-:Y:S01]  /*10fc0*/  UIMAD UR4, UR10, UR13, UR4 ;  /* 0x0000000d0a0472a4 */ /* 0x000fe2000f8e0204 */
[----:B------:R-:W-:Y:S01]  /*10fd0*/  IMAD.U32 R5, RZ, RZ, UR12 ;  /* 0x0000000cff057e24 */ /* 0x000fe2000f8e00ff */
[-C--:B------:R-:W-:Y:S01]  /*10fe0*/  ISETP.GE.AND P1, PT, R4, R7.reuse, PT ;  /* 0x000000070400720c */ /* 0x080fe20003f26270 */
[----:B------:R-:W-:Y:S01]  /*10ff0*/  IMAD.MOV.U32 R6, RZ, RZ, R22 ;  /* 0x000000ffff067224 */ /* 0x000fe200078e0016 */
[----:B------:R-:W-:Y:S01]  /*11000*/  ISETP.GE.AND P0, PT, R0, R7, PT ;  /* 0x000000070000720c */ /* 0x000fe20003f06270 */
[----:B------:R-:W-:Y:S01]  /*11010*/  IMAD.WIDE.U32 R4, R5, UR10, R2 ;  /* 0x0000000a05047c25 */ /* 0x000fe2000f8e0002 */
[----:B------:R-:W-:-:S03]  /*11020*/  SHF.R.S32.HI R7, RZ, 0x1f, R22 ;  /* 0x0000001fff077819 */ /* 0x000fc60000011416 */
[----:B------:R-:W-:Y:S02]  /*11030*/  VIADD R11, R5, UR4 ;  /* 0x00000004050b7c36 */ /* 0x000fe40008000000 */
[----:B------:R-:W-:Y:S01]  /*11040*/  IMAD.WIDE R6, R196, 0x80, R6 ;  /* 0x00000080c4067825 */ /* 0x000fe200078e0206 */
        /* <DEDUP_REMOVED lines=21> */
.L_x_4001:
[----:B------:R-:W-:Y:S05]  /*111a0*/  BSYNC B1 ;  /* 0x0000000000017941 */ /* 0x000fea0003800000 */
.L_x_4000:
        /* <DEDUP_REMOVED lines=24> */
.L_x_4003:
[----:B------:R-:W-:Y:S05]  /*11330*/  BSYNC B1 ;  /* 0x0000000000017941 */ /* 0x000fea0003800000 */
.L_x_4002:
[----:B------:R-:W-:Y:S04]  /*11340*/  BSSY B1, `(.L_x_4004) ;  /* 0x0000018000017945 */ /* 0x000fe80003800000 */
[----:B------:R-:W-:Y:S05]  /*11350*/  @P1 BRA `(.L_x_4005) ;  /* 0x0000000000581947 */ /* 0x000fea0003800000 */
[----:B01----:R-:W-:Y:S01]  /*11360*/  IADD3 R9, P1, R6, 0x40, RZ ;  /* 0x0000004006097810 */ /* 0x003fe20007f3e0ff */
        /* <DEDUP_REMOVED lines=21> */
.L_x_4005:
[----:B------:R-:W-:Y:S05]  /*114c0*/  BSYNC B1 ;  /* 0x0000000000017941 */ /* 0x000fea0003800000 */
.L_x_4004:
        /* <DEDUP_REMOVED lines=9> */
[----:B------:R-:W-:Y:S01]  /*11560*/  IMAD.MOV.U32 R3, RZ, RZ, R11 ;  /* 0x000000ffff037224 */ /* 0x000fe200078e000b */
[----:B------:R-:W-:Y:S01]  /*11570*/  ULDC.64 UR10, c[0x0][0x208] ;  /* 0x00008200000a7ab9 */ /* 0x000fe20000000a00 */
        /* <DEDUP_REMOVED lines=12> */
.L_x_3996:
[----:B------:R-:W-:Y:S05]  /*11640*/  BSYNC B0 ;  /* 0x0000000000007941 */ /* 0x000fea0003800000 */
.L_x_3987:
[----:B------:R-:W-:Y:S02]  /*11650*/  ULDC UR4, c[0x0][0xc14] ;  /* 0x0003050000047ab9 */ /* 0x000fe40000000800 */
[----:B------:R-:W-:-:S06]  /*11660*/  UISETP.GE.AND UP0, UPT, UR5, UR4, UPT ;  /* 0x000000040500728c */ /* 0x000fcc000bf06270 */
[----:B------:R-:W-:-:S13]  /*11670*/  PLOP3.LUT P0, PT, PT, PT, UP0, 0x80, 0x0 ;  /* 0x000000000000781c */ /* 0x000fda0003f0f008 */
[----:B------:R-:W-:Y:S05]  /*11680*/  @!P0 BRA `(.L_x_4006) ;  /* 0xfffffef400c88947 */ /* 0x000fea000383ffff */
[----:B------:R-:W-:Y:S05]  /*11690*/  EXIT ;  /* 0x000000000000794d */ /* 0x000fea0003800000 */
.L_x_3905:
[----:B------:R-:W-:-:S08]  /*116a0*/  NOP ;  /* 0x0000000000007918 */ /* 0x000fd00000000000 */
[----:B0-----:R-:W0:-:S00]  /*116b0*/  USETMAXREG.DEALLOC.CTAPOOL 0x18 ;  /* 0x00000018000079c8 */ /* 0x001e0000080e0500 */
[----:B0-----:R-:W-:-:S06]  /*116c0*/  LOP3.LUT R0, R0, 0x3, RZ, 0xc0, !PT ;  /* 0x0000000300007812 */ /* 0x001fcc00078ec0ff */
[----:B------:R-:W0:Y:S02]  /*116d0*/  SHFL.IDX PT, R0, R0, RZ, 0x1f ;  /* 0x00001fff00007589 */ /* 0x000e2400000e0000 */
[----:B0-----:R-:W-:-:S13]  /*116e0*/  ISETP.NE.AND P0, PT, R0, RZ, PT ;  /* 0x000000ff0000720c */ /* 0x001fda0003f05270 */
[----:B------:R-:W-:Y:S05]  /*116f0*/  @P0 EXIT ;  /* 0x000000000000094d */ /* 0x000fea0003800000 */
[----:B------:R-:W2:Y:S01]  /*11700*/  LDL.LU R6, [R1] ;  /* 0x0000000001067983 */ /* 0x000ea20000300800 */
        /* <DEDUP_REMOVED lines=46> */
[----:B------:R2:W-:Y:S01]  /*119f0*/  STL [R1], R6 ;  /* 0x0000000601007387 */ /* 0x0005e20000100800 */
        /* <DEDUP_REMOVED lines=9> */
.L_x_4011:
        /* <DEDUP_REMOVED lines=17> */
.L_x_4010:
[----:B------:R-:W-:Y:S05]  /*11ba0*/  BSYNC B0 ;  /* 0x0000000000007941 */ /* 0x000fea0003800000 */
.L_x_4009:
        /* <DEDUP_REMOVED lines=25> */
.L_x_4007:
        /* <DEDUP_REMOVED lines=21> */
.L_x_4012:
        /* <DEDUP_REMOVED lines=56> */
.L_x_4008:
[----:B------:R-:W-:Y:S02]  /*12210*/  IMAD.MOV.U32 R17, RZ, RZ, RZ ;  /* 0x000000ffff117224 */ /* 0x000fe400078e00ff */
[----:B------:R-:W-:Y:S02]  /*12220*/  IMAD.U32 R16, RZ, RZ, UR6 ;  /* 0x00000006ff107e24 */ /* 0x000fe4000f8e00ff */
[----:B------:R-:W-:-:S07]  /*12230*/  IMAD.MOV.U32 R18, RZ, RZ, RZ ;  /* 0x000000ffff127224 */ /* 0x000fce00078e00ff */
.L_x_4013:
        /* <DEDUP_REMOVED lines=20> */
.L_x_4089:
        /* <DEDUP_REMOVED lines=42> */
.L_x_4015:
[----:B------:R-:W1:Y:S01]  /*12620*/  LDC.64 R2, c[0x0][0xa08] ;  /* 0x00028200ff027b82 */ /* 0x000e620000000a00 */
[----:B------:R-:W-:Y:S01]  /*12630*/  IMAD.MOV.U32 R7, RZ, RZ, RZ ;  /* 0x000000ffff077224 */ /* 0x000fe200078e00ff */
        /* <DEDUP_REMOVED lines=14> */
.L_x_4016:
[----:B------:R-:W-:Y:S05]  /*12720*/  @!P0 BRA `(.L_x_4017) ;  /* 0x0000000000108947 */ /* 0x000fea0003800000 */
[----:B------:R-:W-:Y:S02]  /*12730*/  ULDC.64 UR4, c[0x0][0x208] ;  /* 0x0000820000047ab9 */ /* 0x000fe40000000a00 */
[----:B-1----:R-:W2:Y:S04]  /*12740*/  LDG.E R6, desc[UR4][R2.64] ;  /* 0x0000000402067981 */ /* 0x002ea8000c1e1900 */
[----:B------:R-:W2:Y:S02]  /*12750*/  LDG.E R5, desc[UR4][R2.64+0x4] ;  /* 0x0000040402057981 */ /* 0x000ea4000c1e1900 */
[----:B--2---:R-:W-:-:S07]  /*12760*/  IMAD.IADD R5, R5, 0x1, -R6 ;  /* 0x0000000105057824 */ /* 0x004fce00078e0a06 */
.L_x_4017:
        /* <DEDUP_REMOVED lines=18> */
.L_x_4020:
[----:B------:R-:W-:-:S13]  /*12890*/  ISETP.NE.AND P1, PT, R3, 0x1, PT ;  /* 0x000000010300780c */ /* 0x000fda0003f25270 */
[----:B------:R-:W1:Y:S02]  /*128a0*/  @P1 LDC.64 R4, c[0x0][0x9e8] ;  /* 0x00027a00ff041b82 */ /* 0x000e640000000a00 */
[----:B-1----:R-:W-:-:S05]  /*128b0*/  @P1 IMAD.HI.U32 R4, R6, R4, RZ ;  /* 0x0000000406041227 */ /* 0x002fca00078e00ff */
[----:B------:R-:W-:-:S07]  /*128c0*/  @P1 SHF.R.U32.HI R6, RZ, R5, R4 ;  /* 0x00000005ff061219 */ /* 0x000fce0000011604 */
.L_x_4021:
[----:B------:R-:W-:Y:S05]  /*128d0*/  BSYNC B0 ;  /* 0x0000000000007941 */ /* 0x000fea0003800000 */
.L_x_4019:
[----:B------:R-:W-:-:S05]  /*128e0*/  IMAD R5, R6, R3, R3 ;  /* 0x0000000306057224 */ /* 0x000fca00078e0203 */
[----:B------:R-:W-:-:S07]  /*128f0*/  VIMNMX R2, R2, R5, PT ;  /* 0x0000000502027248 */ /* 0x000fce0003fe0100 */
.L_x_4018:
[----:B------:R-:W-:Y:S01]  /*12900*/  VIADD R2, R2, 0x5f ;  /* 0x0000005f02027836 */ /* 0x000fe20000000000 */
[----:B------:R-:W-:Y:S01]  /*12910*/  ULDC UR4, c[0x0][0x9dc] ;  /* 0x0002770000047ab9 */ /* 0x000fe20000000800 */
[----:B------:R-:W-:Y:S02]  /*12920*/  IMAD R0, R17, 0x80, -R0 ;  /* 0x0000008011007824 */ /* 0x000fe400078e0a00 */
[----:B------:R-:W-:-:S04]  /*12930*/  IMAD.HI R5, R2, 0x2aaaaaab, RZ ;  /* 0x2aaaaaab02057827 */ /* 0x000fc800078e02ff */
[C---:B------:R-:W-:Y:S02]  /*12940*/  VIADD R2, R7.reuse, 0x5f ;  /* 0x0000005f07027836 */ /* 0x040fe40000000000 */
[----:B------:R-:W-:Y:S02]  /*12950*/  IMAD.IADD R7, R7, 0x1, R0 ;  /* 0x0000000107077824 */ /* 0x000fe400078e0200 */
[----:B------:R-:W-:Y:S01]  /*12960*/  IMAD.HI R4, R2, 0x2aaaaaab, RZ ;  /* 0x2aaaaaab02047827 */ /* 0x000fe200078e02ff */
[----:B------:R-:W-:-:S03]  /*12970*/  SHF.R.U32.HI R2, RZ, 0x1f, R5 ;  /* 0x0000001fff027819 */ /* 0x000fc60000011605 */
[----:B------:R-:W-:Y:S01]  /*12980*/  VIADD R0, R7, -UR4 ;  /* 0x8000000407007c36 */ /* 0x000fe20008000000 */
[----:B------:R-:W-:Y:S02]  /*12990*/  LEA.HI.SX32 R2, R5, R2, 0x1c ;  /* 0x0000000205027211 */ /* 0x000fe400078fe2ff */
[----:B------:R-:W-:-:S04]  /*129a0*/  SHF.R.U32.HI R5, RZ, 0x1f, R4 ;  /* 0x0000001fff057819 */ /* 0x000fc80000011604 */
[----:B------:R-:W-:-:S04]  /*129b0*/  LEA.HI.SX32 R5, R4, R5, 0x1c ;  /* 0x0000000504057211 */ /* 0x000fc800078fe2ff */
[----:B-1----:R-:W-:-:S05]  /*129c0*/  VIMNMX R6, R5, R2, PT ;  /* 0x0000000205067248 */ /* 0x002fca0003fe0100 */
[----:B------:R1:W-:Y:S01]  /*129d0*/  STL [R1+0x14], R6 ;  /* 0x0000140601007387 */ /* 0x0003e20000100800 */
[----:B------:R-:W-:Y:S05]  /*129e0*/  @!P0 BRA `(.L_x_4022) ;  /* 0x0000000000488947 */ /* 0x000fea0003800000 */
[----:B------:R-:W-:Y:S01]  /*129f0*/  IMAD.MOV.U32 R2, RZ, RZ, R7 ;  /* 0x000000ffff027224 */ /* 0x000fe200078e0007 */
[----:B------:R-:W-:Y:S04]  /*12a00*/  BSSY B0, `(.L_x_4023) ;  /* 0x000000e000007945 */ /* 0x000fe80003800000 */
[----:B------:R-:W-:-:S13]  /*12a10*/  ISETP.GT.AND P0, PT, R2, -0x1, PT ;  /* 0xffffffff0200780c */ /* 0x000fda0003f04270 */
        /* <DEDUP_REMOVED lines=8> */
.L_x_4024:
[----:B------:R-:W-:-:S13]  /*12aa0*/  ISETP.NE.AND P0, PT, R3, 0x1, PT ;  /* 0x000000010300780c */ /* 0x000fda0003f05270 */
[----:B------:R-:W2:Y:S02]  /*12ab0*/  @P0 LDC.64 R4, c[0x0][0x9e8] ;  /* 0x00027a00ff040b82 */ /* 0x000ea40000000a00 */
[----:B--2---:R-:W-:-:S05]  /*12ac0*/  @P0 IMAD.HI.U32 R4, R2, R4, RZ ;  /* 0x0000000402040227 */ /* 0x004fca00078e00ff */
[----:B------:R-:W-:-:S07]  /*12ad0*/  @P0 SHF.R.U32.HI R2, RZ, R5, R4 ;  /* 0x00000005ff020219 */ /* 0x000fce0000011604 */
.L_x_4025:
[----:B------:R-:W-:Y:S05]  /*12ae0*/  BSYNC B0 ;  /* 0x0000000000007941 */ /* 0x000fea0003800000 */
.L_x_4023:
[----:B------:R-:W-:-:S05]  /*12af0*/  IMAD R3, R2, R3, RZ ;  /* 0x0000000302037224 */ /* 0x000fca00078e02ff */
[----:B------:R-:W-:-:S07]  /*12b00*/  VIMNMX R0, R0, R3, !PT ;  /* 0x0000000300007248 */ /* 0x000fce0007fe0100 */
.L_x_4022:
[----:B------:R-:W-:Y:S01]  /*12b10*/  IMAD.HI R0, R0, 0x2aaaaaab, RZ ;  /* 0x2aaaaaab00007827 */ /* 0x000fe200078e02ff */
[----:B------:R-:W-:Y:S04]  /*12b20*/  BSSY B6, `(.L_x_4026) ;  /* 0x0000323000067945 */ /* 0x000fe80003800000 */
[----:B------:R-:W-:-:S04]  /*12b30*/  SHF.R.U32.HI R3, RZ, 0x1f, R0 ;  /* 0x0000001fff037819 */ /* 0x000fc80000011600 */
[----:B------:R-:W-:-:S04]  /*12b40*/  LEA.HI.SX32 R3, R0, R3, 0x1c ;  /* 0x0000000300037211 */ /* 0x000fc800078fe2ff */
        /* <DEDUP_REMOVED lines=22> */
.L_x_4027:
        /* <DEDUP_REMOVED lines=11> */
[----:B------:R-:W-:Y:S02]  /*12d60*/  IMAD.U32 R4, RZ, RZ, UR6 ;  /* 0x00000006ff047e24 */ /* 0x000fe4000f8e00ff */
[----:B------:R-:W2:Y:S01]  /*12d70*/  LDC.64 R2, c[0x4][R2] ;  /* 0x0100000002027b82 */ /* 0x000ea20000000a00 */
[----:B------:R-:W-:Y:S02]  /*12d80*/  IMAD.U32 R5, RZ, RZ, UR7 ;  /* 0x00000007ff057e24 */ /* 0x000fe4000f8e00ff */
[----:B-1----:R-:W-:Y:S02]  /*12d90*/  IMAD.U32 R6, RZ, RZ, UR8 ;  /* 0x00000008ff067e24 */ /* 0x002fe4000f8e00ff */
[----:B------:R-:W-:-:S02]  /*12da0*/  IMAD.U32 R7, RZ, RZ, UR9 ;  /* 0x00000009ff077e24 */ /* 0x000fc4000f8e00ff */
[----:B------:R-:W-:Y:S02]  /*12db0*/  IMAD.U32 R10, RZ, RZ, UR4 ;  /* 0x00000004ff0a7e24 */ /* 0x000fe4000f8e00ff */
[----:B0-----:R-:W-:Y:S02]  /*12dc0*/  IMAD.U32 R11, RZ, RZ, UR5 ;  /* 0x00000005ff0b7e24 */ /* 0x001fe4000f8e00ff */
[----:B------:R-:W-:Y:S02]  /*12dd0*/  IMAD.MOV.U32 R8, RZ, RZ, 0x70 ;  /* 0x00000070ff087424 */ /* 0x000fe400078e00ff */
[----:B------:R-:W-:Y:S02]  /*12de0*/  IMAD.MOV.U32 R12, RZ, RZ, 0x1 ;  /* 0x00000001ff0c7424 */ /* 0x000fe400078e00ff */
[----:B------:R-:W-:-:S07]  /*12df0*/  IMAD.MOV.U32 R13, RZ, RZ, RZ ;  /* 0x000000ffff0d7224 */ /* 0x000fce00078e00ff */
[----:B------:R-:W-:-:S07]  /*12e00*/  LEPC R20, `(.L_x_4029) ;  /* 0x000000001014794e */ /* 0x000fce0000000000 */
[----:B--2---:R-:W-:Y:S05]  /*12e10*/  CALL.ABS.NOINC R2 ;  /* 0x0000000002007343 */ /* 0x004fea0003c00000 */
.L_x_4029:
        /* <DEDUP_REMOVED lines=9> */
[----:B------:R-:W-:Y:S02]  /*12eb0*/  IMAD.U32 R4, RZ, RZ, UR6 ;  /* 0x00000006ff047e24 */ /* 0x000fe4000f8e00ff */
[----:B------:R-:W-:Y:S02]  /*12ec0*/  IMAD.U32 R5, RZ, RZ, UR7 ;  /* 0x00000007ff057e24 */ /* 0x000fe4000f8e00ff */
[----:B-1----:R-:W-:Y:S02]  /*12ed0*/  IMAD.U32 R6, RZ, RZ, UR8 ;  /* 0x00000008ff067e24 */ /* 0x002fe4000f8e00ff */
[----:B------:R-:W-:-:S02]  /*12ee0*/  IMAD.U32 R7, RZ, RZ, UR9 ;  /* 0x00000009ff077e24 */ /* 0x000fc4000f8e00ff */
[----:B------:R-:W-:Y:S02]  /*12ef0*/  IMAD.U32 R10, RZ, RZ, UR4 ;  /* 0x00000004ff0a7e24 */ /* 0x000fe4000f8e00ff */
[----:B0-----:R-:W-:Y:S02]  /*12f00*/  IMAD.U32 R11, RZ, RZ, UR5 ;  /* 0x00000005ff0b7e24 */ /* 0x001fe4000f8e00ff */
[----:B------:R-:W-:Y:S02]  /*12f10*/  IMAD.MOV.U32 R8, RZ, RZ, 0x70 ;  /* 0x00000070ff087424 */ /* 0x000fe400078e00ff */
[----:B------:R-:W-:Y:S02]  /*12f20*/  IMAD.MOV.U32 R12, RZ, RZ, 0x1 ;  /* 0x00000001ff0c7424 */ /* 0x000fe400078e00ff */
[----:B--2---:R-:W-:-:S07]  /*12f30*/  IMAD.MOV.U32 R13, RZ, RZ, RZ ;  /* 0x000000ffff0d7224 */ /* 0x004fce00078e00ff */
[----:B------:R-:W-:-:S07]  /*12f40*/  LEPC R20, `(.L_x_4031) ;  /* 0x000000001014794e */ /* 0x000fce0000000000 */
[----:B---3--:R-:W-:Y:S05]  /*12f50*/  CALL.ABS.NOINC R2 ;  /* 0x0000000002007343 */ /* 0x008fea0003c00000 */
.L_x_4031:
        /* <DEDUP_REMOVED lines=16> */
.L_x_4030:
        /* <DEDUP_REMOVED lines=29> */
.L_x_4032:
        /* <DEDUP_REMOVED lines=16> */
.L_x_4033:
        /* <DEDUP_REMOVED lines=15> */
.L_x_4034:
        /* <DEDUP_REMOVED lines=18> */
.L_x_4105:
[----:B------:R-:W-:Y:S01]  /*13540*/  UMOV UR4, 0xffffffff ;  /* 0xffffffff00047882 */ /* 0x000fe20000000000 */
[----:B------:R-:W-:Y:S02]  /*13550*/  SHF.R.S32.HI R17, RZ, 0x1f, R0 ;  /* 0x0000001fff117819 */ /* 0x000fe40000011400 */
[----:B------:R-:W-:Y:S05]  /*13560*/  BRA.DIV UR4, `(.L_x_4036) ;  /* 0x0000003e04107947 */ /* 0x000fea000b800000 */
[----:B------:R-:W-:-:S13]  /*13570*/  ELECT P6, URZ, PT ;  /* 0x00000000003f782f */ /* 0x000fda00038c0000 */
.L_x_4108:
[----:B------:R-:W-:Y:S05]  /*13580*/  @!P6 BRA `(.L_x_4037) ;  /* 0x00000004002ce947 */ /* 0x000fea0003800000 */
[----:B------:R-:W-:-:S04]  /*13590*/  ISETP.NE.U32.AND P0, PT, R2, RZ, PT ;  /* 0x000000ff0200720c */ /* 0x000fc80003f05070 */
[----:B------:R-:W-:-:S13]  /*135a0*/  ISETP.NE.AND.EX P0, PT, R3, RZ, PT, P0 ;  /* 0x000000ff0300720c */ /* 0x000fda0003f05300 */
[----:B------:R-:W-:Y:S05]  /*135b0*/  @!P0 BRA `(.L_x_4038) ;  /* 0x00000000004c8947 */ /* 0x000fea0003800000 */
[----:B------:R-:W1:Y:S01]  /*135c0*/  LDC R12, c[0x0][0x41c] ;  /* 0x00010700ff0c7b82 */ /* 0x000e620000000800 */
[----:B------:R-:W-:Y:S01]  /*135d0*/  IMAD.MOV.U32 R6, RZ, RZ, R5 ;  /* 0x000000ffff067224 */ /* 0x000fe200078e0005 */
[----:B------:R-:W-:Y:S01]  /*135e0*/  ULDC.64 UR4, c[0x0][0x408] ;  /* 0x0001020000047ab9 */ /* 0x000fe20000000a00 */
[----:B------:R-:W-:Y:S01]  /*135f0*/  ULDC.64 UR6, c[0x0][0x208] ;  /* 0x0000820000067ab9 */ /* 0x000fe20000000a00 */
[----:B-1----:R-:W-:-:S13]  /*13600*/  ISETP.NE.AND P0, PT, R12, 0x1, PT ;  /* 0x000000010c00780c */ /* 0x002fda0003f05270 */
[----:B0-----:R-:W0:Y:S02]  /*13610*/  @P0 LDC.64 R10, c[0x0][0x420] ;  /* 0x00010800ff0a0b82 */ /* 0x001e240000000a00 */
[----:B0-----:R-:W-:-:S05]  /*13620*/  @P0 IMAD.HI.U32 R10, R5, R10, RZ ;  /* 0x0000000a050a0227 */ /* 0x001fca00078e00ff */
        /* <DEDUP_REMOVED lines=12> */
.L_x_4038:
[----:B------:R-:W2:Y:S01]  /*136f0*/  LDL R9, [R1] ;  /* 0x0000000001097983 */ /* 0x000ea20000100800 */
[----:B0-----:R-:W-:-:S03]  /*13700*/  MOV R11, 0x400 ;  /* 0x00000400000b7802 */ /* 0x001fc60000000f00 */
[----:B------:R-:W3:Y:S01]  /*13710*/  LDL R10, [R1+0x8] ;  /* 0x00000800010a7983 */ /* 0x000ee20000100800 */
[----:B-1----:R-:W0:Y:S02]  /*13720*/  S2R R12, SR_CgaCtaId ;  /* 0x00000000000c7919 */ /* 0x002e240000008800 */
[----:B0-----:R-:W-:-:S05]  /*13730*/  LEA R11, R12, R11, 0x18 ;  /* 0x0000000b0c0b7211 */ /* 0x001fca00078ec0ff */
[----:B--2---:R-:W-:Y:S01]  /*13740*/  IMAD R9, R9, 0x8, R11 ;  /* 0x0000000809097824 */ /* 0x004fe200078e020b */
[----:B---3--:R-:W-:-:S04]  /*13750*/  SHF.L.U32 R10, R10, 0x1f, RZ ;  /* 0x0000001f0a0a7819 */ /* 0x008fc800000006ff */
[----:B------:R-:W0:Y:S02]  /*13760*/  SYNCS.PHASECHK.TRANS64.TRYWAIT P0, [R9+URZ+0x30840], R10 ;  /* 0x0308400a090075a7 */ /* 0x000e24000800017f */
[----:B0-----:R-:W-:Y:S05]  /*13770*/  @!P0 BRA `(.L_x_4039) ;  /* 0x0000003800ac8947 */ /* 0x001fea0003800000 */
.L_x_4109:
        /* <DEDUP_REMOVED lines=11> */
.L_x_4040:
        /* <DEDUP_REMOVED lines=32> */
[----:B-1----:R-:W-:Y:S01]  /*13a30*/  NOP ;  /* 0x0000000000007918 */ /* 0x002fe20000000000 */
.L_x_4037:
[----:B------:R-:W2:Y:S01]  /*13a40*/  LDL.LU R12, [R1+0x18] ;  /* 0x00001800010c7983 */ /* 0x000ea20000300800 */
[----:B------:R-:W-:Y:S01]  /*13a50*/  MOV R10, 0x400 ;  /* 0x00000400000a7802 */ /* 0x000fe20000000f00 */
[----:B------:R-:W-:Y:S05]  /*13a60*/  WARPSYNC.ALL ;  /* 0x0000000000007948 */ /* 0x000fea0003800000 */
[----:B0-----:R-:W0:Y:S01]  /*13a70*/  S2R R11, SR_CgaCtaId ;  /* 0x00000000000b7919 */ /* 0x001e220000008800 */
        /* <DEDUP_REMOVED lines=43> */
.L_x_4110:
[----:B------:R-:W-:Y:S05]  /*13d30*/  BSYNC B0 ;  /* 0x0000000000007941 */ /* 0x000fea0003800000 */
.L_x_4041:
[----:B------:R-:W2:Y:S04]  /*13d40*/  LDL R9, [R1+0x14] ;  /* 0x0000140001097983 */ /* 0x000ea80000100800 */
[----:B0-----:R-:W3:Y:S01]  /*13d50*/  LDL R8, [R1+0x10] ;  /* 0x0000100001087983 */ /* 0x001ee20000100800 */
[----:B------:R-:W-:Y:S01]  /*13d60*/  BSSY B0, `(.L_x_4043) ;  /* 0x00001aa000007945 */ /* 0x000fe20003800000 */
[----:B--2---:R-:W-:-:S05]  /*13d70*/  VIADD R7, R9, 0xfffffffe ;  /* 0xfffffffe09077836 */ /* 0x004fca0000000000 */
[----:B---3--:R-:W-:-:S13]  /*13d80*/  ISETP.GE.AND P0, PT, R7, R8, PT ;  /* 0x000000080700720c */ /* 0x008fda0003f06270 */
[----:B------:R-:W-:Y:S05]  /*13d90*/  @!P0 BRA `(.L_x_4044) ;  /* 0x0000001800988947 */ /* 0x000fea0003800000 */
[----:B------:R-:W-:Y:S01]  /*13da0*/  LOP3.LUT R13, RZ, R8, RZ, 0x33, !PT ;  /* 0x00000008ff0d7212 */ /* 0x000fe200078e33ff */
        /* <DEDUP_REMOVED lines=38> */
.L_x_4049:
[----:B0-----:R-:W0:Y:S01]  /*14010*/  S2R R3, SR_CgaCtaId ;  /* 0x0000000000037919 */ /* 0x001e220000008800 */
[----:B------:R-:W-:-:S04]  /*14020*/  MOV R2, 0x400 ;  /* 0x0000040000027802 */ /* 0x000fc80000000f00 */
[----:B0-----:R-:W-:Y:S02]  /*14030*/  LEA R2, R3, R2, 0x18 ;  /* 0x0000000203027211 */ /* 0x001fe400078ec0ff */
[----:B------:R-:W-:-:S03]  /*14040*/  SHF.L.U32 R3, R14, 0x1f, RZ ;  /* 0x0000001f0e037819 */ /* 0x000fc600000006ff */
[----:B------:R-:W-:-:S04]  /*14050*/  IMAD R2, R12, 0x8, R2 ;  /* 0x000000080c027824 */ /* 0x000fc800078e0202 */
[----:B------:R-:W0:Y:S02]  /*14060*/  SYNCS.PHASECHK.TRANS64.TRYWAIT P0, [R2+URZ+0x30840], R3 ;  /* 0x03084003020075a7 */ /* 0x000e24000800017f */
[----:B0-----:R-:W-:Y:S05]  /*14070*/  @!P0 BRA `(.L_x_4050) ;  /* 0x0000003000a08947 */ /* 0x001fea0003800000 */
.L_x_4111:
        /* <DEDUP_REMOVED lines=11> */
.L_x_4051:
        /* <DEDUP_REMOVED lines=37> */
.L_x_4112:
        /* <DEDUP_REMOVED lines=13> */
.L_x_4053:
        /* <DEDUP_REMOVED lines=35> */
[----:B0-----:R-:W-:Y:S01]  /*14680*/  NOP ;  /* 0x0000000000007918 */ /* 0x001fe20000000000 */
.L_x_4048:
[----:B------:R-:W-:Y:S05]  /*14690*/  BSYNC B2 ;  /* 0x0000000000027941 */ /* 0x000fea0003800000 */
.L_x_4047:
[----:B------:R-:W2:Y:S04]  /*146a0*/  LDL R2, [R1+0x14] ;  /* 0x0000140001027983 */ /* 0x000ea80000100800 */
[----:B------:R0:W-:Y:S04]  /*146b0*/  STL [R1], R12 ;  /* 0x0000000c01007387 */ /* 0x0001e80000100800 */
[----:B------:R0:W-:Y:S02]  /*146c0*/  STL [R1+0x8], R14 ;  /* 0x0000080e01007387 */ /* 0x0001e40000100800 */
[----:B0-2---:R-:W-:-:S07]  /*146d0*/  VIADD R7, R2, 0xfffffffd ;  /* 0xfffffffd02077836 */ /* 0x005fce0000000000 */
.L_x_4046:
[----:B------:R-:W-:Y:S05]  /*146e0*/  BSYNC B1 ;  /* 0x0000000000017941 */ /* 0x000fea0003800000 */
.L_x_4045:
[----:B------:R-:W2:Y:S01]  /*146f0*/  LDL.LU R2, [R1+0x14] ;  /* 0x0000140001027983 */ /* 0x000ea20000300800 */
[----:B------:R-:W-:Y:S01]  /*14700*/  VIADD R13, R13, 0xfffffffe ;  /* 0xfffffffe0d0d7836 */ /* 0x000fe20000000000 */
[----:B--2---:R-:W-:-:S04]  /*14710*/  LOP3.LUT R2, RZ, R2, RZ, 0x33, !PT ;  /* 0x00000002ff027212 */ /* 0x004fc800078e33ff */
[----:B------:R-:W-:-:S13]  /*14720*/  ISETP.NE.AND P0, PT, R13, R2, PT ;  /* 0x000000020d00720c */ /* 0x000fda0003f05270 */
[----:B------:R-:W-:Y:S05]  /*14730*/  @!P0 BRA `(.L_x_4044) ;  /* 0x0000001000308947 */ /* 0x000fea0003800000 */
[----:B------:R-:W-:-:S07]  /*14740*/  IMAD.MOV.U32 R10, RZ, RZ, R6 ;  /* 0x000000ffff0a7224 */ /* 0x000fce00078e0006 */
.L_x_4068:
        /* <DEDUP_REMOVED lines=33> */
.L_x_4056:
[----:B------:R-:W1:Y:S01]  /*14960*/  S2R R3, SR_CgaCtaId ;  /* 0x0000000000037919 */ /* 0x000e620000008800 */
[----:B------:R-:W-:-:S04]  /*14970*/  MOV R2, 0x400 ;  /* 0x0000040000027802 */ /* 0x000fc80000000f00 */
[----:B-1----:R-:W-:Y:S02]  /*14980*/  LEA R2, R3, R2, 0x18 ;  /* 0x0000000203027211 */ /* 0x002fe400078ec0ff */
[----:B------:R-:W-:-:S03]  /*14990*/  SHF.L.U32 R3, R9, 0x1f, RZ ;  /* 0x0000001f09037819 */ /* 0x000fc600000006ff */
[----:B------:R-:W-:-:S04]  /*149a0*/  IMAD R2, R8, 0x8, R2 ;  /* 0x0000000808027824 */ /* 0x000fc800078e0202 */
[----:B------:R-:W1:Y:S02]  /*149b0*/  SYNCS.PHASECHK.TRANS64.TRYWAIT P0, [R2+URZ+0x30840], R3 ;  /* 0x03084003020075a7 */ /* 0x000e64000800017f */
[----:B-1----:R-:W-:Y:S05]  /*149c0*/  @!P0 BRA `(.L_x_4057) ;  /* 0x0000002800748947 */ /* 0x002fea0003800000 */
.L_x_4113:
        /* <DEDUP_REMOVED lines=11> */
.L_x_4058:
        /* <DEDUP_REMOVED lines=37> */
.L_x_4114:
        /* <DEDUP_REMOVED lines=8> */
.L_x_4060:
        /* <DEDUP_REMOVED lines=35> */
.L_x_4055:
[----:B------:R-:W-:Y:S05]  /*14f80*/  BSYNC B1 ;  /* 0x0000000000017941 */ /* 0x000fea0003800000 */
.L_x_4054:
        /* <DEDUP_REMOVED lines=33> */
.L_x_4063:
[----:B------:R-:W2:Y:S01]  /*151a0*/  S2R R3, SR_CgaCtaId ;  /* 0x0000000000037919 */ /* 0x000ea20000008800 */
[----:B------:R-:W-:-:S04]  /*151b0*/  MOV R2, 0x400 ;  /* 0x0000040000027802 */ /* 0x000fc80000000f00 */
[----:B--2---:R-:W-:Y:S02]  /*151c0*/  LEA R2, R3, R2, 0x18 ;  /* 0x0000000203027211 */ /* 0x004fe400078ec0ff */
[----:B------:R-:W-:-:S03]  /*151d0*/  SHF.L.U32 R3, R14, 0x1f, RZ ;  /* 0x0000001f0e037819 */ /* 0x000fc600000006ff */
[----:B------:R-:W-:-:S04]  /*151e0*/  IMAD R2, R15, 0x8, R2 ;  /* 0x000000080f027824 */ /* 0x000fc800078e0202 */
[----:B------:R-:W2:Y:S02]  /*151f0*/  SYNCS.PHASECHK.TRANS64.TRYWAIT P0, [R2+URZ+0x30840], R3 ;  /* 0x03084003020075a7 */ /* 0x000ea4000800017f */
[----:B--2---:R-:W-:Y:S05]  /*15200*/  @!P0 BRA `(.L_x_4064) ;  /* 0x00000020008c8947 */ /* 0x004fea0003800000 */
.L_x_4115:
        /* <DEDUP_REMOVED lines=11> */
.L_x_4065:
        /* <DEDUP_REMOVED lines=38> */
.L_x_4116:
        /* <DEDUP_REMOVED lines=8> */
.L_x_4067:
        /* <DEDUP_REMOVED lines=33> */
.L_x_4062:
[----:B------:R-:W-:Y:S05]  /*157b0*/  BSYNC B1 ;  /* 0x0000000000017941 */ /* 0x000fea0003800000 */
.L_x_4061:
[----:B------:R-:W2:Y:S01]  /*157c0*/  LDL R2, [R1+0x10] ;  /* 0x0000100001027983 */ /* 0x000ea20000100800 */
[----:B------:R-:W-:Y:S01]  /*157d0*/  VIADD R7, R7, 0xfffffffe ;  /* 0xfffffffe07077836 */ /* 0x000fe20000000000 */
[----:B--2---:R-:W-:-:S13]  /*157e0*/  ISETP.GT.AND P0, PT, R13, R2, PT ;  /* 0x000000020d00720c */ /* 0x004fda0003f04270 */
[----:B------:R-:W-:Y:S05]  /*157f0*/  @P0 BRA `(.L_x_4068) ;  /* 0xffffffec00d40947 */ /* 0x000fea000383ffff */
.L_x_4044:
[----:B------:R-:W-:Y:S05]  /*15800*/  BSYNC B0 ;  /* 0x0000000000007941 */ /* 0x000fea0003800000 */
.L_x_4043:
        /* <DEDUP_REMOVED lines=18> */
.L_x_4070:
[----:B------:R-:W-:Y:S05]  /*15930*/  BSYNC B0 ;  /* 0x0000000000007941 */ /* 0x000fea0003800000 */
.L_x_4069:
        /* <DEDUP_REMOVED lines=11> */
.L_x_4117:
        /* <DEDUP_REMOVED lines=11> */
.L_x_4074:
        /* <DEDUP_REMOVED lines=33> */
.L_x_4072:
[----:B------:R-:W-:Y:S05]  /*15cb0*/  BSYNC B0 ;  /* 0x0000000000007941 */ /* 0x000fea0003800000 */
.L_x_4071:
        /* <DEDUP_REMOVED lines=9> */
.L_x_4028:
[----:B------:R-:W-:Y:S05]  /*15d50*/  BSYNC B6 ;  /* 0x0000000000067941 */ /* 0x000fea0003800000 */
.L_x_4026:
[----:B------:R-:W-:-:S03]  /*15d60*/  UMOV UR4, 0xffffffff ;  /* 0xffffffff00047882 */ /* 0x000fc60000000000 */
[----:B------:R-:W-:Y:S05]  /*15d70*/  BRA.DIV UR4, `(.L_x_4075) ;  /* 0x0000001604ec7947 */ /* 0x000fea000b800000 */
[----:B------:R2:W3:Y:S04]  /*15d80*/  SHFL.IDX PT, R4, R16, RZ, 0x1f ;  /* 0x00001fff10047589 */ /* 0x0004e800000e0000 */
[----:B------:R-:W4:Y:S02]  /*15d90*/  SHFL.IDX PT, R16, R16, 0x1, 0x1f ;  /* 0x00201f0010107f89 */ /* 0x000f2400000e0000 */
.L_x_4121:
        /* <DEDUP_REMOVED lines=14> */
.L_x_4077:
[----:B------:R-:W-:Y:S05]  /*15e80*/  BSYNC B0 ;  /* 0x0000000000007941 */ /* 0x000fea0003800000 */
.L_x_4076:
        /* <DEDUP_REMOVED lines=23> */
.L_x_4129:
[----:B------:R-:W-:Y:S02]  /*16000*/  ULDC UR4, c[0x0][0xc10] ;  /* 0x0003040000047ab9 */ /* 0x000fe40000000800 */
[----:B------:R-:W-:-:S04]  /*16010*/  IMAD.U32 R5, RZ, RZ, UR4 ;  /* 0x00000004ff057e24 */ /* 0x000fc8000f8e00ff */
[----:B-1----:R-:W-:-:S04]  /*16020*/  IMAD R3, R14, R5, RZ ;  /* 0x000000050e037224 */ /* 0x002fc800078e02ff */
[----:B--2-4-:R-:W-:-:S05]  /*16030*/  IMAD.IADD R16, R16, 0x1, R3 ;  /* 0x0000000110107824 */ /* 0x014fca00078e0203 */
[----:B---3--:R-:W-:-:S13]  /*16040*/  ISETP.GT.AND P0, PT, R16, R4, PT ;  /* 0x000000041000720c */ /* 0x008fda0003f04270 */
[----:B------:R-:W-:Y:S05]  /*16050*/  @P0 BRA `(.L_x_4079) ;  /* 0x0000000000b80947 */ /* 0x000fea0003800000 */
[----:B------:R-:W1:Y:S02]  /*16060*/  LDC R0, c[0x0][0xc14] ;  /* 0x00030500ff007b82 */ /* 0x000e640000000800 */
.L_x_4084:
        /* <DEDUP_REMOVED lines=15> */
.L_x_4082:
[----:B------:R-:W-:Y:S05]  /*16160*/  BSYNC B0 ;  /* 0x0000000000007941 */ /* 0x000fea0003800000 */
.L_x_4081:
        /* <DEDUP_REMOVED lines=23> */
.L_x_4137:
[----:B------:R-:W-:Y:S02]  /*162e0*/  ULDC UR4, c[0x0][0xc10] ;  /* 0x0003040000047ab9 */ /* 0x000fe40000000800 */
[----:B------:R-:W-:-:S04]  /*162f0*/  IMAD.U32 R5, RZ, RZ, UR4 ;  /* 0x00000004ff057e24 */ /* 0x000fc8000f8e00ff */
[----:B-1----:R-:W-:-:S04]  /*16300*/  IMAD R3, R14, R5, RZ ;  /* 0x000000050e037224 */ /* 0x002fc800078e02ff */
[----:B------:R-:W-:-:S05]  /*16310*/  IMAD.IADD R16, R3, 0x1, R16 ;  /* 0x0000000103107824 */ /* 0x000fca00078e0210 */
[----:B------:R-:W-:-:S13]  /*16320*/  ISETP.GT.AND P0, PT, R16, R4, PT ;  /* 0x000000041000720c */ /* 0x000fda0003f04270 */
[----:B------:R-:W-:Y:S05]  /*16330*/  @!P0 BRA `(.L_x_4084) ;  /* 0xfffffffc004c8947 */ /* 0x000fea000383ffff */
.L_x_4079:
        /* <DEDUP_REMOVED lines=8> */
.L_x_4141:
[----:B------:R-:W-:Y:S01]  /*163c0*/  ISETP.NE.AND P0, PT, R3, RZ, PT ;  /* 0x000000ff0300720c */ /* 0x000fe20003f05270 */
[----:B------:R-:W-:-:S12]  /*163d0*/  IMAD.MOV.U32 R7, RZ, RZ, RZ ;  /* 0x000000ffff077224 */ /* 0x000fd800078e00ff */
[----:B------:R-:W-:Y:S05]  /*163e0*/  @!P0 BRA `(.L_x_4086) ;  /* 0x0000000000108947 */ /* 0x000fea0003800000 */
[----:B------:R-:W-:Y:S01]  /*163f0*/  UMOV UR4, 0xffffffff ;  /* 0xffffffff00047882 */ /* 0x000fe20000000000 */
[----:B------:R-:W-:Y:S02]  /*16400*/  VIADD R12, R6, 0xffffffff ;  /* 0xffffffff060c7836 */ /* 0x000fe40000000000 */
[----:B------:R-:W-:Y:S05]  /*16410*/  BRA.DIV UR4, `(.L_x_4087) ;  /* 0x0000001a04787947 */ /* 0x000fea000b800000 */
[----:B------:R3:W4:Y:S02]  /*16420*/  SHFL.IDX PT, R7, R2, R12, 0x1f ;  /* 0x00001f0c02077589 */ /* 0x00072400000e0000 */
.L_x_4086:
        /* <DEDUP_REMOVED lines=68> */
.L_x_4080:
[----:B------:R-:W-:Y:S01]  /*16870*/  UMOV UR4, URZ ;  /* 0x0000003f00047c82 */ /* 0x000fe20008000000 */
[----:B------:R-:W-:Y:S01]  /*16880*/  UMOV UR5, URZ ;  /* 0x0000003f00057c82 */ /* 0x000fe20008000000 */
[----:B------:R-:W-:Y:S01]  /*16890*/  ULDC UR6, c[0x0][0xc14] ;  /* 0x0003050000067ab9 */ /* 0x000fe20000000800 */
[----:B------:R-:W-:Y:S02]  /*168a0*/  IMAD.MOV.U32 R16, RZ, RZ, R4 ;  /* 0x000000ffff107224 */ /* 0x000fe400078e0004 */
[----:B------:R-:W-:Y:S02]  /*168b0*/  IMAD.U32 R17, RZ, RZ, UR4 ;  /* 0x00000004ff117e24 */ /* 0x000fe4000f8e00ff */
[----:B------:R-:W-:Y:S02]  /*168c0*/  IMAD.U32 R18, RZ, RZ, UR5 ;  /* 0x00000005ff127e24 */ /* 0x000fe4000f8e00ff */
[----:B------:R-:W-:-:S07]  /*168d0*/  IMAD.U32 R19, RZ, RZ, UR6 ;  /* 0x00000006ff137e24 */ /* 0x000fce000f8e00ff */
.L_x_4088:
        /* <DEDUP_REMOVED lines=12> */
.L_x_4014:
        /* <DEDUP_REMOVED lines=12> */
.L_x_4144:
[----:B------:R-:W-:Y:S05]  /*16a60*/  BSYNC B0 ;  /* 0x0000000000007941 */ /* 0x000fea0003800000 */
.L_x_4090:
[----:B------:R-:W-:-:S03]  /*16a70*/  UMOV UR4, 0xffffffff ;  /* 0xffffffff00047882 */ /* 0x000fc60000000000 */
[----:B------:R-:W-:Y:S05]  /*16a80*/  BRA.DIV UR4, `(.L_x_4092) ;  /* 0x0000001604187947 */ /* 0x000fea000b800000 */
[----:B------:R-:W2:Y:S02]  /*16a90*/  S2R R2, SR_TID.X ;  /* 0x0000000000027919 */ /* 0x000ea40000002100 */
[----:B--2---:R-:W-:-:S04]  /*16aa0*/  SHF.R.U32.HI R2, RZ, 0x5, R2 ;  /* 0x00000005ff027819 */ /* 0x004fc80000011602 */
[----:B------:R-:W-:-:S05]  /*16ab0*/  LOP3.LUT R2, R2, 0x3, RZ, 0xc0, !PT ;  /* 0x0000000302027812 */ /* 0x000fca00078ec0ff */
[----:B------:R2:W3:Y:S02]  /*16ac0*/  SHFL.IDX PT, R14, R2, RZ, 0x1f ;  /* 0x00001fff020e7589 */ /* 0x0004e400000e0000 */
.L_x_4147:
[----:B---3--:R-:W-:Y:S01]  /*16ad0*/  ISETP.NE.AND P0, PT, R14, RZ, PT ;  /* 0x000000ff0e00720c */ /* 0x008fe20003f05270 */
[----:B------:R-:W-:-:S12]  /*16ae0*/  BSSY B0, `(.L_x_4093) ;  /* 0x0000029000007945 */ /* 0x000fd80003800000 */
[----:B------:R-:W-:Y:S05]  /*16af0*/  @P0 BRA `(.L_x_4094) ;  /* 0x00000000009c0947 */ /* 0x000fea0003800000 */
[----:B------:R-:W-:-:S03]  /*16b00*/  UMOV UR4, 0xffffffff ;  /* 0xffffffff00047882 */ /* 0x000fc60000000000 */
[----:B------:R-:W-:Y:S05]  /*16b10*/  BRA.DIV UR4, `(.L_x_4095) ;  /* 0x0000001604287947 */ /* 0x000fea000b800000 */
[----:B------:R-:W-:-:S13]  /*16b20*/  ELECT P6, URZ, PT ;  /* 0x00000000003f782f */ /* 0x000fda00038c0000 */
.L_x_4150:
        /* <DEDUP_REMOVED lines=8> */
.L_x_4096:
        /* <DEDUP_REMOVED lines=14> */
.L_x_4151:
[----:B------:R-:W2:Y:S02]  /*16c90*/  SYNCS.PHASECHK.TRANS64.TRYWAIT P0, [R7+URZ], R2 ;  /* 0x00000002070075a7 */ /* 0x000ea4000800017f */
[----:B--2---:R-:W-:Y:S05]  /*16ca0*/  @!P0 BRA `(.L_x_4098) ;  /* 0x0000001000f88947 */ /* 0x004fea0003800000 */
.L_x_4152:
[----:B------:R-:W-:Y:S05]  /*16cb0*/  @!P2 BRA `(.L_x_4099) ;  /* 0x000000000004a947 */ /* 0x000fea0003800000 */
[----:B------:R-:W-:Y:S01]  /*16cc0*/  BPT.TRAP 0x1 ;  /* 0x000000040000795c */ /* 0x000fe20000300000 */
.L_x_4099:
[----:B------:R-:W3:Y:S01]  /*16cd0*/  LDL.LU R4, [R1] ;  /* 0x0000000001047983 */ /* 0x000ee20000300800 */
[----:B------:R-:W-:-:S04]  /*16ce0*/  VIADD R0, R0, 0x30860 ;  /* 0x0003086000007836 */ /* 0x000fc80000000000 */
[----:B---3--:R-:W-:-:S04]  /*16cf0*/  IMAD R4, R4, 0x8, R0 ;  /* 0x0000000804047824 */ /* 0x008fc800078e0200 */
[----:B------:R-:W3:Y:S02]  /*16d00*/  SYNCS.PHASECHK.TRANS64.TRYWAIT P0, [R4+URZ], R5 ;  /* 0x00000005040075a7 */ /* 0x000ee4000800017f */
[----:B---3--:R-:W-:Y:S05]  /*16d10*/  @!P0 BRA `(.L_x_4100) ;  /* 0x0000001000f08947 */ /* 0x008fea0003800000 */
.L_x_4153:
[----:B------:R-:W-:-:S07]  /*16d20*/  IMAD R3, R3, 0x8, R0 ;  /* 0x0000000803037824 */ /* 0x000fce00078e0200 */
.L_x_4101:
[----:B----4-:R4:W0:Y:S02]  /*16d30*/  SYNCS.PHASECHK.TRANS64.TRYWAIT P0, [R3+URZ], R2 ;  /* 0x00000002030075a7 */ /* 0x010824000800017f */
[----:B0-----:R-:W-:Y:S05]  /*16d40*/  @!P0 NANOSLEEP.SYNCS 0x989680 ;  /* 0x009896800000895d */ /* 0x001fea0003900000 */
[----:B------:R-:W0:Y:S02]  /*16d50*/  @!P0 SYNCS.PHASECHK.TRANS64 P0, [R3+URZ], R2 ;  /* 0x00000002030085a7 */ /* 0x000e24000800007f */
[----:B0-----:R-:W-:Y:S05]  /*16d60*/  @!P0 BRA `(.L_x_4101) ;  /* 0xfffffffc00f08947 */ /* 0x001fea000383ffff */
.L_x_4094:
[----:B------:R-:W-:Y:S05]  /*16d70*/  BSYNC B0 ;  /* 0x0000000000007941 */ /* 0x000fea0003800000 */
.L_x_4093:
[----:B------:R-:W-:Y:S05]  /*16d80*/  EXIT ;  /* 0x000000000000794d */ /* 0x000fea0003800000 */
.L_x_3918:
[----:B0-----:R-:W-:-:S04]  /*16d90*/  IMAD.U32 R3, RZ, RZ, UR39 ;  /* 0x00000027ff037e24 */ /* 0x001fc8000f8e00ff */
[----:B------:R0:W1:Y:S03]  /*16da0*/  SYNCS.PHASECHK.TRANS64.TRYWAIT P1, [R3+URZ+0x30800], R0 ;  /* 0x03080000030075a7 */ /* 0x000066000802017f */
[----:B-1----:R-:W-:Y:S05]  /*16db0*/  @!P1 NANOSLEEP.SYNCS 0x989680 ;  /* 0x009896800000995d */ /* 0x002fea0003900000 */
[----:B------:R-:W1:Y:S02]  /*16dc0*/  @!P1 SYNCS.PHASECHK.TRANS64 P1, [R3+URZ+0x30800], R0 ;  /* 0x03080000030095a7 */ /* 0x000e64000802007f */
[----:B-1----:R-:W-:Y:S05]  /*16dd0*/  @!P1 BRA `(.L_x_3918) ;  /* 0xfffffffc00ec9947 */ /* 0x002fea000383ffff */
[----:B------:R-:W-:Y:S05]  /*16de0*/  BRA `(.L_x_4102) ;  /* 0xfffffeac006c7947 */ /* 0x000fea000383ffff */
.L_x_3922:
[----:B-1----:R1:W3:Y:S02]  /*16df0*/  SYNCS.PHASECHK.TRANS64.TRYWAIT P1, [R5+URZ+0x30830], R0 ;  /* 0x03083000050075a7 */ /* 0x0022e4000802017f */
[----:B---3--:R-:W-:Y:S05]  /*16e00*/  @!P1 NANOSLEEP.SYNCS 0x989680 ;  /* 0x009896800000995d */ /* 0x008fea0003900000 */
[----:B------:R-:W3:Y:S02]  /*16e10*/  @!P1 SYNCS.PHASECHK.TRANS64 P1, [R5+URZ+0x30830], R0 ;  /* 0x03083000050095a7 */ /* 0x000ee4000802007f */
[----:B---3--:R-:W-:Y:S05]  /*16e20*/  @!P1 BRA `(.L_x_3922) ;  /* 0xfffffffc00f09947 */ /* 0x008fea000383ffff */
[----:B------:R-:W-:Y:S05]  /*16e30*/  BRA `(.L_x_3921) ;  /* 0xfffffeac00a07947 */ /* 0x000fea000383ffff */
.L_x_3938:
[----:B-1----:R-:W-:-:S04]  /*16e40*/  IMAD.U32 R121, RZ, RZ, UR6 ;  /* 0x00000006ff797e24 */ /* 0x002fc8000f8e00ff */
[----:B------:R1:W2:Y:S03]  /*16e50*/  SYNCS.PHASECHK.TRANS64.TRYWAIT P1, [R121+URZ+0x30830], R10 ;  /* 0x0308300a790075a7 */ /* 0x0002a6000802017f */
[----:B--2---:R-:W-:Y:S05]  /*16e60*/  @!P1 NANOSLEEP.SYNCS 0x989680 ;  /* 0x009896800000995d */ /* 0x004fea0003900000 */
[----:B------:R-:W2:Y:S02]  /*16e70*/  @!P1 SYNCS.PHASECHK.TRANS64 P1, [R121+URZ+0x30830], R10 ;  /* 0x0308300a790095a7 */ /* 0x000ea4000802007f */
[----:B--2---:R-:W-:Y:S05]  /*16e80*/  @!P1 BRA `(.L_x_3938) ;  /* 0xfffffffc00ec9947 */ /* 0x004fea000383ffff */
[----:B------:R-:W-:Y:S05]  /*16e90*/  BRA `(.L_x_3937) ;  /* 0xfffffee000107947 */ /* 0x000fea000383ffff */
.L_x_3942:
[----:B--2---:R-:W-:-:S04]  /*16ea0*/  IMAD.U32 R195, RZ, RZ, UR14 ;  /* 0x0000000effc37e24 */ /* 0x004fc8000f8e00ff */
[----:B------:R2:W3:Y:S03]  /*16eb0*/  SYNCS.PHASECHK.TRANS64.TRYWAIT P1, [R195+URZ+0x30850], R0 ;  /* 0x03085000c30075a7 */ /* 0x0004e6000802017f */
[----:B---3--:R-:W-:Y:S05]  /*16ec0*/  @!P1 NANOSLEEP.SYNCS 0x989680 ;  /* 0x009896800000995d */ /* 0x008fea0003900000 */
[----:B------:R-:W3:Y:S02]  /*16ed0*/  @!P1 SYNCS.PHASECHK.TRANS64 P1, [R195+URZ+0x30850], R0 ;  /* 0x03085000c30095a7 */ /* 0x000ee4000802007f */
[----:B---3--:R-:W-:Y:S05]  /*16ee0*/  @!P1 BRA `(.L_x_3942) ;  /* 0xfffffffc00ec9947 */ /* 0x008fea000383ffff */
[----:B------:R-:W-:Y:S05]  /*16ef0*/  BRA `(.L_x_3941) ;  /* 0xfffffee800b87947 */ /* 0x000fea000383ffff */
.L_x_3959:
[----:B-1----:R-:W-:-:S04]  /*16f00*/  IMAD.U32 R4, RZ, RZ, UR6 ;  /* 0x00000006ff047e24 */ /* 0x002fc8000f8e00ff */
[----:B------:R1:W2:Y:S03]  /*16f10*/  SYNCS.PHASECHK.TRANS64.TRYWAIT P1, [R4+URZ+0x30830], R3 ;  /* 0x03083003040075a7 */ /* 0x0002a6000802017f */
[----:B--2---:R-:W-:Y:S05]  /*16f20*/  @!P1 NANOSLEEP.SYNCS 0x989680 ;  /* 0x009896800000995d */ /* 0x004fea0003900000 */
[----:B------:R-:W2:Y:S02]  /*16f30*/  @!P1 SYNCS.PHASECHK.TRANS64 P1, [R4+URZ+0x30830], R3 ;  /* 0x03083003040095a7 */ /* 0x000ea4000802007f */
[----:B--2---:R-:W-:Y:S05]  /*16f40*/  @!P1 BRA `(.L_x_3959) ;  /* 0xfffffffc00ec9947 */ /* 0x004fea000383ffff */
[----:B------:R-:W-:Y:S05]  /*16f50*/  BRA `(.L_x_3958) ;  /* 0xffffff1400bc7947 */ /* 0x000fea000383ffff */
.L_x_3963:
[----:B01----:R-:W-:-:S04]  /*16f60*/  IMAD.U32 R3, RZ, RZ, UR7 ;  /* 0x00000007ff037e24 */ /* 0x003fc8000f8e00ff */
[----:B------:R0:W1:Y:S03]  /*16f70*/  SYNCS.PHASECHK.TRANS64.TRYWAIT P1, [R3+URZ+0x30850], R0 ;  /* 0x03085000030075a7 */ /* 0x000066000802017f */
[----:B-1----:R-:W-:Y:S05]  /*16f80*/  @!P1 NANOSLEEP.SYNCS 0x989680 ;  /* 0x009896800000995d */ /* 0x002fea0003900000 */
[----:B------:R-:W1:Y:S02]  /*16f90*/  @!P1 SYNCS.PHASECHK.TRANS64 P1, [R3+URZ+0x30850], R0 ;  /* 0x03085000030095a7 */ /* 0x000e64000802007f */
[----:B-1----:R-:W-:Y:S05]  /*16fa0*/  @!P1 BRA `(.L_x_3963) ;  /* 0xfffffffc00ec9947 */ /* 0x002fea000383ffff */
[----:B------:R-:W-:Y:S05]  /*16fb0*/  BRA `(.L_x_3962) ;  /* 0xffffff2000647947 */ /* 0x000fea000383ffff */
.L_x_3969:
[----:B-1----:R-:W-:-:S04]  /*16fc0*/  IMAD.U32 R4, RZ, RZ, UR6 ;  /* 0x00000006ff047e24 */ /* 0x002fc8000f8e00ff */
[----:B------:R1:W2:Y:S03]  /*16fd0*/  SYNCS.PHASECHK.TRANS64.TRYWAIT P1, [R4+URZ+0x30830], R3 ;  /* 0x03083003040075a7 */ /* 0x0002a6000802017f */
[----:B--2---:R-:W-:Y:S05]  /*16fe0*/  @!P1 NANOSLEEP.SYNCS 0x989680 ;  /* 0x009896800000995d */ /* 0x004fea0003900000 */
[----:B------:R-:W2:Y:S02]  /*16ff0*/  @!P1 SYNCS.PHASECHK.TRANS64 P1, [R4+URZ+0x30830], R3 ;  /* 0x03083003040095a7 */ /* 0x000ea4000802007f */
[----:B--2---:R-:W-:Y:S05]  /*17000*/  @!P1 BRA `(.L_x_3969) ;  /* 0xfffffffc00ec9947 */ /* 0x004fea000383ffff */
[----:B------:R-:W-:Y:S05]  /*17010*/  BRA `(.L_x_3968) ;  /* 0xffffff3800b47947 */ /* 0x000fea000383ffff */
.L_x_3973:
[----:B01----:R-:W-:-:S04]  /*17020*/  IMAD.U32 R3, RZ, RZ, UR7 ;  /* 0x00000007ff037e24 */ /* 0x003fc8000f8e00ff */
[----:B------:R0:W1:Y:S03]  /*17030*/  SYNCS.PHASECHK.TRANS64.TRYWAIT P1, [R3+URZ+0x30850], R0 ;  /* 0x03085000030075a7 */ /* 0x000066000802017f */
[----:B-1----:R-:W-:Y:S05]  /*17040*/  @!P1 NANOSLEEP.SYNCS 0x989680 ;  /* 0x009896800000995d */ /* 0x002fea0003900000 */
[----:B------:R-:W1:Y:S02]  /*17050*/  @!P1 SYNCS.PHASECHK.TRANS64 P1, [R3+URZ+0x30850], R0 ;  /* 0x03085000030095a7 */ /* 0x000e64000802007f */
[----:B-1----:R-:W-:Y:S05]  /*17060*/  @!P1 BRA `(.L_x_3973) ;  /* 0xfffffffc00ec9947 */ /* 0x002fea000383ffff */
[----:B------:R-:W-:Y:S05]  /*17070*/  BRA `(.L_x_3972) ;  /* 0xffffff44005c7947 */ /* 0x000fea000383ffff */
.L_x_3986:
[----:B-1----:R-:W-:-:S04]  /*17080*/  IMAD.U32 R5, RZ, RZ, UR5 ;  /* 0x00000005ff057e24 */ /* 0x002fc8000f8e00ff */
[----:B------:R1:W2:Y:S03]  /*17090*/  SYNCS.PHASECHK.TRANS64.TRYWAIT P0, [R5+URZ+0x30850], R0 ;  /* 0x03085000050075a7 */ /* 0x0002a6000800017f */
[----:B--2---:R-:W-:Y:S05]  /*170a0*/  @!P0 NANOSLEEP.SYNCS 0x989680 ;  /* 0x009896800000895d */ /* 0x004fea0003900000 */
[----:B------:R-:W2:Y:S02]  /*170b0*/  @!P0 SYNCS.PHASECHK.TRANS64 P0, [R5+URZ+0x30850], R0 ;  /* 0x03085000050085a7 */ /* 0x000ea4000800007f */
[----:B--2---:R-:W-:Y:S05]  /*170c0*/  @!P0 BRA `(.L_x_3986) ;  /* 0xfffffffc00ec8947 */ /* 0x004fea000383ffff */
[----:B------:R-:W-:Y:S05]  /*170d0*/  BRA `(.L_x_3985) ;  /* 0xffffff7400247947 */ /* 0x000fea000383ffff */
.L_x_4035:
        /* <DEDUP_REMOVED lines=11> */
.L_x_4104:
[----:B------:R-:W-:Y:S05]  /*17190*/  BSYNC B0 ;  /* 0x0000000000007941 */ /* 0x000fea0003800000 */
.L_x_4103:
[----:B------:R-:W-:Y:S05]  /*171a0*/  BRA `(.L_x_4105) ;  /* 0xffffffc000e47947 */ /* 0x000fea000383ffff */
.L_x_4036:
[----:B------:R-:W-:Y:S01]  /*171b0*/  BSSY B0, `(.L_x_4106) ;  /* 0x0000006000007945 */ /* 0x000fe20003800000 */
[----:B------:R-:W-:-:S07]  /*171c0*/  IMAD.MOV.U32 R15, RZ, RZ, -0x1 ;  /* 0xffffffffff0f7424 */ /* 0x000fce00078e00ff */
[----:B0-----:R-:W-:Y:S05]  /*171d0*/  WARPSYNC.COLLECTIVE R15, `(.L_x_4107) ;  /* 0x000000000f0c7348 */ /* 0x001fea0003c00000 */
[----:B------:R-:W-:Y:S02]  /*171e0*/  ELECT P6, UR62, PT ;  /* 0x00000000003e782f */ /* 0x000fe400038c0000 */
[----:B------:R-:W-:Y:S01]  /*171f0*/  MOV R14, UR62 ;  /* 0x0000003e000e7c02 */ /* 0x000fe20008000f00 */
[----:B0-----:R-:W-:Y:S10]  /*17200*/  ENDCOLLECTIVE ;  /* 0x000000000000791b */ /* 0x001ff40003800000 */
.L_x_4107:
[----:B------:R-:W-:Y:S05]  /*17210*/  BSYNC B0 ;  /* 0x0000000000007941 */ /* 0x000fea0003800000 */
.L_x_4106:
[----:B------:R-:W-:Y:S05]  /*17220*/  BRA `(.L_x_4108) ;  /* 0xffffffc000d47947 */ /* 0x000fea000383ffff */
.L_x_4039:
[----:B0-----:R0:W1:Y:S02]  /*17230*/  SYNCS.PHASECHK.TRANS64.TRYWAIT P0, [R9+URZ+0x30840], R10 ;  /* 0x0308400a090075a7 */ /* 0x001064000800017f */
[----:B-1----:R-:W-:Y:S05]  /*17240*/  @!P0 NANOSLEEP.SYNCS 0x989680 ;  /* 0x009896800000895d */ /* 0x002fea0003900000 */
[----:B------:R-:W1:Y:S02]  /*17250*/  @!P0 SYNCS.PHASECHK.TRANS64 P0, [R9+URZ+0x30840], R10 ;  /* 0x0308400a090085a7 */ /* 0x000e64000800007f */
[----:B-1----:R-:W-:Y:S05]  /*17260*/  @!P0 BRA `(.L_x_4039) ;  /* 0xfffffffc00f08947 */ /* 0x002fea000383ffff */
[----:B------:R-:W-:Y:S05]  /*17270*/  BRA `(.L_x_4109) ;  /* 0xffffffc400407947 */ /* 0x000fea000383ffff */
.L_x_4042:
        /* <DEDUP_REMOVED lines=8> */
.L_x_4050:
[----:B0-----:R0:W1:Y:S02]  /*17300*/  SYNCS.PHASECHK.TRANS64.TRYWAIT P0, [R2+URZ+0x30840], R3 ;  /* 0x03084003020075a7 */ /* 0x001064000800017f */
[----:B-1----:R-:W-:Y:S05]  /*17310*/  @!P0 NANOSLEEP.SYNCS 0x989680 ;  /* 0x009896800000895d */ /* 0x002fea0003900000 */
[----:B------:R-:W1:Y:S02]  /*17320*/  @!P0 SYNCS.PHASECHK.TRANS64 P0, [R2+URZ+0x30840], R3 ;  /* 0x03084003020085a7 */ /* 0x000e64000800007f */
[----:B-1----:R-:W-:Y:S05]  /*17330*/  @!P0 BRA `(.L_x_4050) ;  /* 0xfffffffc00f08947 */ /* 0x002fea000383ffff */
[----:B------:R-:W-:Y:S05]  /*17340*/  BRA `(.L_x_4111) ;  /* 0xffffffcc004c7947 */ /* 0x000fea000383ffff */
.L_x_4052:
[----:B0-----:R0:W1:Y:S02]  /*17350*/  SYNCS.PHASECHK.TRANS64.TRYWAIT P0, [R3+URZ+0x60], R2 ;  /* 0x00006002030075a7 */ /* 0x001064000800017f */
[----:B-1----:R-:W-:Y:S05]  /*17360*/  @!P0 NANOSLEEP.SYNCS 0x989680 ;  /* 0x009896800000895d */ /* 0x002fea0003900000 */
[----:B------:R-:W1:Y:S02]  /*17370*/  @!P0 SYNCS.PHASECHK.TRANS64 P0, [R3+URZ+0x60], R2 ;  /* 0x00006002030085a7 */ /* 0x000e64000800007f */
[----:B-1----:R-:W-:Y:S05]  /*17380*/  @!P0 BRA `(.L_x_4052) ;  /* 0xfffffffc00f08947 */ /* 0x002fea000383ffff */
[----:B------:R-:W-:Y:S05]  /*17390*/  BRA `(.L_x_4112) ;  /* 0xffffffcc00f87947 */ /* 0x000fea000383ffff */
.L_x_4057:
[----:B-1----:R1:W2:Y:S02]  /*173a0*/  SYNCS.PHASECHK.TRANS64.TRYWAIT P0, [R2+URZ+0x30840], R3 ;  /* 0x03084003020075a7 */ /* 0x0022a4000800017f */
[----:B--2---:R-:W-:Y:S05]  /*173b0*/  @!P0 NANOSLEEP.SYNCS 0x989680 ;  /* 0x009896800000895d */ /* 0x004fea0003900000 */
[----:B------:R-:W2:Y:S02]  /*173c0*/  @!P0 SYNCS.PHASECHK.TRANS64 P0, [R2+URZ+0x30840], R3 ;  /* 0x03084003020085a7 */ /* 0x000ea4000800007f */
[----:B--2---:R-:W-:Y:S05]  /*173d0*/  @!P0 BRA `(.L_x_4057) ;  /* 0xfffffffc00f08947 */ /* 0x004fea000383ffff */
[----:B------:R-:W-:Y:S05]  /*173e0*/  BRA `(.L_x_4113) ;  /* 0xffffffd400787947 */ /* 0x000fea000383ffff */
.L_x_4059:
[----:B0-----:R0:W1:Y:S02]  /*173f0*/  SYNCS.PHASECHK.TRANS64.TRYWAIT P1, [R3+URZ+0x60], R2 ;  /* 0x00006002030075a7 */ /* 0x001064000802017f */
[----:B-1----:R-:W-:Y:S05]  /*17400*/  @!P1 NANOSLEEP.SYNCS 0x989680 ;  /* 0x009896800000995d */ /* 0x002fea0003900000 */
[----:B------:R-:W1:Y:S02]  /*17410*/  @!P1 SYNCS.PHASECHK.TRANS64 P1, [R3+URZ+0x60], R2 ;  /* 0x00006002030095a7 */ /* 0x000e64000802007f */
[----:B-1----:R-:W-:Y:S05]  /*17420*/  @!P1 BRA `(.L_x_4059) ;  /* 0xfffffffc00f09947 */ /* 0x002fea000383ffff */
[----:B------:R-:W-:Y:S05]  /*17430*/  BRA `(.L_x_4114) ;  /* 0xffffffd800247947 */ /* 0x000fea000383ffff */
.L_x_4064:
[----:B--2---:R2:W3:Y:S02]  /*17440*/  SYNCS.PHASECHK.TRANS64.TRYWAIT P0, [R2+URZ+0x30840], R3 ;  /* 0x03084003020075a7 */ /* 0x0044e4000800017f */
[----:B---3--:R-:W-:Y:S05]  /*17450*/  @!P0 NANOSLEEP.SYNCS 0x989680 ;  /* 0x009896800000895d */ /* 0x008fea0003900000 */
[----:B------:R-:W3:Y:S02]  /*17460*/  @!P0 SYNCS.PHASECHK.TRANS64 P0, [R2+URZ+0x30840], R3 ;  /* 0x03084003020085a7 */ /* 0x000ee4000800007f */
[----:B---3--:R-:W-:Y:S05]  /*17470*/  @!P0 BRA `(.L_x_4064) ;  /* 0xfffffffc00f08947 */ /* 0x008fea000383ffff */
[----:B------:R-:W-:Y:S05]  /*17480*/  BRA `(.L_x_4115) ;  /* 0xffffffdc00607947 */ /* 0x000fea000383ffff */
.L_x_4066:
[----:B0-----:R0:W1:Y:S02]  /*17490*/  SYNCS.PHASECHK.TRANS64.TRYWAIT P1, [R2+URZ+0x60], R9 ;  /* 0x00006009020075a7 */ /* 0x001064000802017f */
[----:B-1----:R-:W-:Y:S05]  /*174a0*/  @!P1 NANOSLEEP.SYNCS 0x989680 ;  /* 0x009896800000995d */ /* 0x002fea0003900000 */
[----:B------:R-:W1:Y:S02]  /*174b0*/  @!P1 SYNCS.PHASECHK.TRANS64 P1, [R2+URZ+0x60], R9 ;  /* 0x00006009020095a7 */ /* 0x000e64000802007f */
[----:B-1----:R-:W-:Y:S05]  /*174c0*/  @!P1 BRA `(.L_x_4066) ;  /* 0xfffffffc00f09947 */ /* 0x002fea000383ffff */
[----:B------:R-:W-:Y:S05]  /*174d0*/  BRA `(.L_x_4116) ;  /* 0xffffffe000107947 */ /* 0x000fea000383ffff */
.L_x_4073:
[----:B-1----:R1:W2:Y:S02]  /*174e0*/  SYNCS.PHASECHK.TRANS64.TRYWAIT P0, [R3+URZ+0x30860], R0 ;  /* 0x03086000030075a7 */ /* 0x0022a4000800017f */
[----:B--2---:R-:W-:Y:S05]  /*174f0*/  @!P0 NANOSLEEP.SYNCS 0x989680 ;  /* 0x009896800000895d */ /* 0x004fea0003900000 */
[----:B------:R-:W2:Y:S02]  /*17500*/  @!P0 SYNCS.PHASECHK.TRANS64 P0, [R3+URZ+0x30860], R0 ;  /* 0x03086000030085a7 */ /* 0x000ea4000800007f */
[----:B--2---:R-:W-:Y:S05]  /*17510*/  @!P0 BRA `(.L_x_4073) ;  /* 0xfffffffc00f08947 */ /* 0x004fea000383ffff */
[----:B------:R-:W-:Y:S05]  /*17520*/  BRA `(.L_x_4117) ;  /* 0xffffffe400307947 */ /* 0x000fea000383ffff */
.L_x_4075:
[----:B------:R-:W-:Y:S01]  /*17530*/  BSSY B0, `(.L_x_4118) ;  /* 0x0000008000007945 */ /* 0x000fe20003800000 */
[----:B------:R-:W-:Y:S02]  /*17540*/  IMAD.MOV.U32 R13, RZ, RZ, R16 ;  /* 0x000000ffff0d7224 */ /* 0x000fe400078e0010 */
[----:B------:R-:W-:Y:S02]  /*17550*/  IMAD.MOV.U32 R12, RZ, RZ, RZ ;  /* 0x000000ffff0c7224 */ /* 0x000fe400078e00ff */
[----:B0-----:R-:W-:Y:S02]  /*17560*/  IMAD.MOV.U32 R11, RZ, RZ, 0x1f ;  /* 0x0000001fff0b7424 */ /* 0x001fe400078e00ff */
[----:B------:R-:W-:-:S07]  /*17570*/  IMAD.MOV.U32 R15, RZ, RZ, -0x1 ;  /* 0xffffffffff0f7424 */ /* 0x000fce00078e00ff */
[----:B-1----:R-:W-:Y:S05]  /*17580*/  WARPSYNC.COLLECTIVE R15, `(.L_x_4119) ;  /* 0x000000000f087348 */ /* 0x002fea0003c00000 */
[----:B------:R0:W2:Y:S02]  /*17590*/  SHFL.IDX P6, R14, R13, R12, R11 ;  /* 0x0000000c0d0e7389 */ /* 0x0000a400000c000b */
[----:B012---:R-:W-:Y:S01]  /*175a0*/  ENDCOLLECTIVE ;  /* 0x000000000000791b */ /* 0x007fe20003800000 */
.L_x_4119:
[----:B------:R-:W-:Y:S05]  /*175b0*/  BSYNC B0 ;  /* 0x0000000000007941 */ /* 0x000fea0003800000 */
.L_x_4118:
        /* <DEDUP_REMOVED lines=8> */
.L_x_4120:
[----:B------:R-:W-:Y:S01]  /*17640*/  IMAD.MOV.U32 R16, RZ, RZ, R14 ;  /* 0x000000ffff107224 */ /* 0x000fe200078e000e */
[----:B------:R-:W-:Y:S06]  /*17650*/  BRA `(.L_x_4121) ;  /* 0xffffffe400d07947 */ /* 0x000fec000383ffff */
.L_x_4078:
[----:B------:R-:W-:Y:S01]  /*17660*/  BSSY B0, `(.L_x_4122) ;  /* 0x0000008000007945 */ /* 0x000fe20003800000 */
[----:B-----5:R-:W-:Y:S02]  /*17670*/  IMAD.MOV.U32 R13, RZ, RZ, R17 ;  /* 0x000000ffff0d7224 */ /* 0x020fe400078e0011 */
[----:B------:R-:W-:Y:S02]  /*17680*/  IMAD.MOV.U32 R12, RZ, RZ, 0x1 ;  /* 0x00000001ff0c7424 */ /* 0x000fe400078e00ff */
[----:B0-----:R-:W-:Y:S02]  /*17690*/  IMAD.MOV.U32 R11, RZ, RZ, RZ ;  /* 0x000000ffff0b7224 */ /* 0x001fe400078e00ff */
[----:B------:R-:W-:-:S07]  /*176a0*/  IMAD.MOV.U32 R15, RZ, RZ, -0x1 ;  /* 0xffffffffff0f7424 */ /* 0x000fce00078e00ff */
[----:B-1234-:R-:W-:Y:S05]  /*176b0*/  WARPSYNC.COLLECTIVE R15, `(.L_x_4123) ;  /* 0x000000000f087348 */ /* 0x01efea0003c00000 */
[----:B------:R0:W0:Y:S02]  /*176c0*/  SHFL.UP P6, R14, R13, R12, R11 ;  /* 0x0400000c0d0e7389 */ /* 0x00002400000c000b */
[----:B01234-:R-:W-:Y:S01]  /*176d0*/  ENDCOLLECTIVE ;  /* 0x000000000000791b */ /* 0x01ffe20003800000 */
.L_x_4123:
[----:B------:R-:W-:Y:S05]  /*176e0*/  BSYNC B0 ;  /* 0x0000000000007941 */ /* 0x000fea0003800000 */
.L_x_4122:
        /* <DEDUP_REMOVED lines=10> */
.L_x_4124:
        /* <DEDUP_REMOVED lines=8> */
.L_x_4125:
        /* <DEDUP_REMOVED lines=8> */
.L_x_4126:
        /* <DEDUP_REMOVED lines=8> */
.L_x_4127:
        /* <DEDUP_REMOVED lines=8> */
.L_x_4128:
[----:B------:R-:W-:Y:S05]  /*17990*/  BRA `(.L_x_4129) ;  /* 0xffffffe400987947 */ /* 0x000fea000383ffff */
.L_x_4083:
        /* <DEDUP_REMOVED lines=8> */
.L_x_4131:
[----:B------:R-:W-:Y:S05]  /*17a20*/  BSYNC B0 ;  /* 0x0000000000007941 */ /* 0x000fea0003800000 */
.L_x_4130:
        /* <DEDUP_REMOVED lines=10> */
.L_x_4132:
        /* <DEDUP_REMOVED lines=8> */
.L_x_4133:
        /* <DEDUP_REMOVED lines=8> */
.L_x_4134:
        /* <DEDUP_REMOVED lines=8> */
.L_x_4135:
        /* <DEDUP_REMOVED lines=8> */
.L_x_4136:
[----:B------:R-:W-:Y:S05]  /*17cd0*/  BRA `(.L_x_4137) ;  /* 0xffffffe400807947 */ /* 0x000fea000383ffff */
.L_x_4085:
[----:B------:R-:W-:Y:S01]  /*17ce0*/  BSSY B0, `(.L_x_4138) ;  /* 0x0000006000007945 */ /* 0x000fe20003800000 */
[----:B------:R-:W-:Y:S01]  /*17cf0*/  PLOP3.LUT P6, PT, P6, PT, PT, 0x8, 0x0 ;  /* 0x000000000000781c */ /* 0x000fe200037ce170 */
[----:B------:R-:W-:-:S12]  /*17d00*/  IMAD.MOV.U32 R15, RZ, RZ, -0x1 ;  /* 0xffffffffff0f7424 */ /* 0x000fd800078e00ff */
[----:B0-----:R-:W-:Y:S05]  /*17d10*/  WARPSYNC.COLLECTIVE R15, `(.L_x_4139) ;  /* 0x000000000f087348 */ /* 0x001fea0003c00000 */
[----:B------:R-:W-:Y:S01]  /*17d20*/  VOTE.ANY R14, PT, P6 ;  /* 0x00000000000e7806 */ /* 0x000fe200030e0100 */
[----:B0-----:R-:W-:Y:S06]  /*17d30*/  ENDCOLLECTIVE ;  /* 0x000000000000791b */ /* 0x001fec0003800000 */
.L_x_4139:
[----:B------:R-:W-:Y:S05]  /*17d40*/  BSYNC B0 ;  /* 0x0000000000007941 */ /* 0x000fea0003800000 */
.L_x_4138:
        /* <DEDUP_REMOVED lines=9> */
.L_x_4140:
[----:B------:R-:W-:Y:S01]  /*17de0*/  IMAD.MOV.U32 R17, RZ, RZ, R14 ;  /* 0x000000ffff117224 */ /* 0x000fe200078e000e */
[----:B------:R-:W-:Y:S06]  /*17df0*/  BRA `(.L_x_4141) ;  /* 0xffffffe400707947 */ /* 0x000fec000383ffff */
.L_x_4087:
[----:B------:R-:W-:Y:S01]  /*17e00*/  BSSY B0, `(.L_x_4142) ;  /* 0x0000007000007945 */ /* 0x000fe20003800000 */
[----:B------:R-:W-:Y:S02]  /*17e10*/  IMAD.MOV.U32 R13, RZ, RZ, R2 ;  /* 0x000000ffff0d7224 */ /* 0x000fe400078e0002 */
[----:B------:R-:W-:Y:S02]  /*17e20*/  IMAD.MOV.U32 R11, RZ, RZ, 0x1f ;  /* 0x0000001fff0b7424 */ /* 0x000fe400078e00ff */
[----:B------:R-:W-:-:S07]  /*17e30*/  IMAD.MOV.U32 R15, RZ, RZ, -0x1 ;  /* 0xffffffffff0f7424 */ /* 0x000fce00078e00ff */
[----:B012---:R-:W-:Y:S05]  /*17e40*/  WARPSYNC.COLLECTIVE R15, `(.L_x_4143) ;  /* 0x000000000f087348 */ /* 0x007fea0003c00000 */
[----:B------:R3:W4:Y:S02]  /*17e50*/  SHFL.IDX P6, R14, R13, R12, R11 ;  /* 0x0000000c0d0e7389 */ /* 0x00072400000c000b */
[----:B01234-:R-:W-:Y:S01]  /*17e60*/  ENDCOLLECTIVE ;  /* 0x000000000000791b */ /* 0x01ffe20003800000 */
.L_x_4143:
[----:B------:R-:W-:Y:S05]  /*17e70*/  BSYNC B0 ;  /* 0x0000000000007941 */ /* 0x000fea0003800000 */
.L_x_4142:
[----:B------:R-:W-:Y:S01]  /*17e80*/  IMAD.MOV.U32 R7, RZ, RZ, R14 ;  /* 0x000000ffff077224 */ /* 0x000fe200078e000e */
[----:B------:R-:W-:Y:S06]  /*17e90*/  BRA `(.L_x_4086) ;  /* 0xffffffe400647947 */ /* 0x000fec000383ffff */
.L_x_4091:
[----:B-1----:R1:W2:Y:S02]  /*17ea0*/  SYNCS.PHASECHK.TRANS64.TRYWAIT P0, [R0+URZ+0x30820], R3 ;  /* 0x03082003000075a7 */ /* 0x0022a4000800017f */
[----:B--2---:R-:W-:Y:S05]  /*17eb0*/  @!P0 NANOSLEEP.SYNCS 0x989680 ;  /* 0x009896800000895d */ /* 0x004fea0003900000 */
[----:B------:R-:W2:Y:S02]  /*17ec0*/  @!P0 SYNCS.PHASECHK.TRANS64 P0, [R0+URZ+0x30820], R3 ;  /* 0x03082003000085a7 */ /* 0x000ea4000800007f */
[----:B--2---:R-:W-:Y:S05]  /*17ed0*/  @!P0 BRA `(.L_x_4091) ;  /* 0xfffffffc00f08947 */ /* 0x004fea000383ffff */
[----:B------:R-:W-:Y:S05]  /*17ee0*/  BRA `(.L_x_4144) ;  /* 0xffffffe800dc7947 */ /* 0x000fea000383ffff */
.L_x_4092:
        /* <DEDUP_REMOVED lines=11> */
.L_x_4146:
[----:B------:R-:W-:Y:S05]  /*17fa0*/  BSYNC B0 ;  /* 0x0000000000007941 */ /* 0x000fea0003800000 */
.L_x_4145:
[----:B------:R-:W-:Y:S05]  /*17fb0*/  BRA `(.L_x_4147) ;  /* 0xffffffe800c47947 */ /* 0x000fea000383ffff */
.L_x_4095:
[----:B------:R-:W-:Y:S01]  /*17fc0*/  BSSY B1, `(.L_x_4148) ;  /* 0x0000006000017945 */ /* 0x000fe20003800000 */
[----:B------:R-:W-:-:S07]  /*17fd0*/  IMAD.MOV.U32 R15, RZ, RZ, -0x1 ;  /* 0xffffffffff0f7424 */ /* 0x000fce00078e00ff */
[----:B012---:R-:W-:Y:S05]  /*17fe0*/  WARPSYNC.COLLECTIVE R15, `(.L_x_4149) ;  /* 0x000000000f0c7348 */ /* 0x007fea0003c00000 */
[----:B------:R-:W-:Y:S02]  /*17ff0*/  ELECT P6, UR62, PT ;  /* 0x00000000003e782f */ /* 0x000fe400038c0000 */
[----:B------:R-:W-:Y:S01]  /*18000*/  MOV R14, UR62 ;  /* 0x0000003e000e7c02 */ /* 0x000fe20008000f00 */
[----:B012---:R-:W-:Y:S10]  /*18010*/  ENDCOLLECTIVE ;  /* 0x000000000000791b */ /* 0x007ff40003800000 */
.L_x_4149:
[----:B------:R-:W-:Y:S05]  /*18020*/  BSYNC B1 ;  /* 0x0000000000017941 */ /* 0x000fea0003800000 */
.L_x_4148:
[----:B------:R-:W-:Y:S05]  /*18030*/  BRA `(.L_x_4150) ;  /* 0xffffffe800bc7947 */ /* 0x000fea000383ffff */
.L_x_4097:
[----:B-1----:R1:W2:Y:S02]  /*18040*/  SYNCS.PHASECHK.TRANS64.TRYWAIT P0, [R6+URZ], R5 ;  /* 0x00000005060075a7 */ /* 0x0022a4000800017f */
[----:B--2---:R-:W-:Y:S05]  /*18050*/  @!P0 NANOSLEEP.SYNCS 0x989680 ;  /* 0x009896800000895d */ /* 0x004fea0003900000 */
[----:B------:R-:W2:Y:S02]  /*18060*/  @!P0 SYNCS.PHASECHK.TRANS64 P0, [R6+URZ], R5 ;  /* 0x00000005060085a7 */ /* 0x000ea4000800007f */
[----:B--2---:R-:W-:Y:S05]  /*18070*/  @!P0 BRA `(.L_x_4097) ;  /* 0xfffffffc00f08947 */ /* 0x004fea000383ffff */
[----:B------:R-:W-:Y:S05]  /*18080*/  BRA `(.L_x_4151) ;  /* 0xffffffec00007947 */ /* 0x000fea000383ffff */
.L_x_4098:
[----:B--2---:R2:W3:Y:S02]  /*18090*/  SYNCS.PHASECHK.TRANS64.TRYWAIT P0, [R7+URZ], R2 ;  /* 0x00000002070075a7 */ /* 0x0044e4000800017f */
[----:B---3--:R-:W-:Y:S05]  /*180a0*/  @!P0 NANOSLEEP.SYNCS 0x989680 ;  /* 0x009896800000895d */ /* 0x008fea0003900000 */
[----:B------:R-:W3:Y:S02]  /*180b0*/  @!P0 SYNCS.PHASECHK.TRANS64 P0, [R7+URZ], R2 ;  /* 0x00000002070085a7 */ /* 0x000ee4000800007f */
[----:B---3--:R-:W-:Y:S05]  /*180c0*/  @!P0 BRA `(.L_x_4098) ;  /* 0xfffffffc00f08947 */ /* 0x008fea000383ffff */
[----:B------:R-:W-:Y:S05]  /*180d0*/  BRA `(.L_x_4152) ;  /* 0xffffffe800f47947 */ /* 0x000fea000383ffff */
.L_x_4100:
[----:B---3--:R3:W4:Y:S02]  /*180e0*/  SYNCS.PHASECHK.TRANS64.TRYWAIT P0, [R4+URZ], R5 ;  /* 0x00000005040075a7 */ /* 0x008724000800017f */
[----:B----4-:R-:W-:Y:S05]  /*180f0*/  @!P0 NANOSLEEP.SYNCS 0x989680 ;  /* 0x009896800000895d */ /* 0x010fea0003900000 */
[----:B------:R-:W4:Y:S02]  /*18100*/  @!P0 SYNCS.PHASECHK.TRANS64 P0, [R4+URZ], R5 ;  /* 0x00000005040085a7 */ /* 0x000f24000800007f */
[----:B----4-:R-:W-:Y:S05]  /*18110*/  @!P0 BRA `(.L_x_4100) ;  /* 0xfffffffc00f08947 */ /* 0x010fea000383ffff */
[----:B------:R-:W-:Y:S05]  /*18120*/  BRA `(.L_x_4153) ;  /* 0xffffffe800fc7947 */ /* 0x000fea000383ffff */
.L_x_4154:
        /* <DEDUP_REMOVED lines=13> */
.L_x_12757:


//--------------------- .text._ZN7cutlass13device_kernelIN5flash11enable_sm90INS1_16FlashAttnFwdSm90INS1_25CollectiveMainloopFwdSm90ILi2EN4cute5tupleIJNS5_1CILi1EEES8_S8_EEENS6_IJNS7_ILi128EEENS7_ILi96EEENS7_ILi192EEEEEELi192ENS_10bfloat16_tEfNS_4arch4Sm90ELb0ELb1ELb1ELb1ELb0ELb1ELb0ELb1ELb1ELb0ELb0ELb0EEENS1_21CollectiveEpilogueFwdINS6_IJSA_SC_SB_EEES9_SE_SG_Li256ELb1ELb0ELb0ELb0EEENS1_36VarlenDynamicPersistentTileSchedulerILi128ELi96ELi256ELi32ELb0ELb0ELb1ELb1ELb0ELb1EEEEEEEEEvNT_6ParamsE --------------------------
	.section	.text._ZN7cutlass13device_kernelIN5flash11enable_sm90INS1_16FlashAttnFwdSm90INS1_25CollectiveMainloopFwdSm90ILi2EN4cute5tupleIJNS5_1CILi1EEES8_S8_EEENS6_IJNS7_ILi128EEENS7_ILi96EEENS7_ILi192EEEEEELi192ENS_10bfloat16_tEfNS_4arch4Sm90ELb0ELb1ELb1ELb1ELb0ELb1ELb0ELb1ELb1ELb0ELb0ELb0EEENS1_21CollectiveEpilogueFwdINS6_IJSA_SC_SB_EEES9_SE_SG_Li256ELb1ELb0ELb0ELb0EEENS1_36VarlenDynamicPersistentTileSchedulerILi128ELi96ELi256ELi32ELb0ELb0ELb1ELb1ELb0ELb1EEEEEEEEEvNT_6ParamsE,"ax",@progbits
	.align	128
.text._ZN7cutlass13device_kernelIN5flash11enable_sm90INS1_16FlashAttnFwdSm90INS1_25CollectiveMainloopFwdSm90ILi2EN4cute5tupleIJNS5_1CILi1EEES8_S8_EEENS6_IJNS7_ILi128EEENS7_ILi96EEENS7_ILi192EEEEEELi192ENS_10bfloat16_tEfNS_4arch4Sm90ELb0ELb1ELb1ELb1ELb0ELb1ELb0ELb1ELb1ELb0ELb0ELb0EEENS1_21CollectiveEpilogueFwdINS6_IJSA_SC_SB_EEES9_SE_SG_Li256ELb1ELb0ELb0ELb0EEENS1_36VarlenDynamicPersistentTileSchedulerILi128ELi96ELi256ELi32ELb0ELb0ELb1ELb1ELb0ELb1EEEEEEEEEvNT_6ParamsE:
        .type           _ZN7cutlass13device_kernelIN5flash11enable_sm90INS1_16FlashAttnFwdSm90INS1_25CollectiveMainloopFwdSm90ILi2EN4cute5tupleIJNS5_1CILi1EEES8_S8_EEENS6_IJNS7_ILi128EEENS7_ILi96EEENS7_ILi192EEEEEELi192ENS_10bfloat16_tEfNS_4arch4Sm90ELb0ELb1ELb1ELb1ELb0ELb1ELb0ELb1ELb1ELb0ELb0ELb0EEENS1_21CollectiveEpilogueFwdINS6_IJSA_SC_SB_EEES9_SE_SG_Li256ELb1ELb0ELb0ELb0EEENS1_36VarlenDynamicPersistentTileSchedulerILi128ELi96ELi256ELi32ELb0ELb0ELb1ELb1ELb0ELb1EEEEEEEEEvNT_6ParamsE,@function
        .size           _ZN7cutlass13device_kernelIN5flash11enable_sm90INS1_16FlashAttnFwdSm90INS1_25CollectiveMainloopFwdSm90ILi2EN4cute5tupleIJNS5_1CILi1EEES8_S8_EEENS6_IJNS7_ILi128EEENS7_ILi96EEENS7_ILi192EEEEEELi192ENS_10bfloat16_tEfNS_4arch4Sm90ELb0ELb1ELb1ELb1ELb0ELb1ELb0ELb1ELb1ELb0ELb0ELb0EEENS1_21CollectiveEpilogueFwdINS6_IJSA_SC_SB_EEES9_SE_SG_Li256ELb1ELb0ELb0ELb0EEENS1_36VarlenDynamicPersistentTileSchedulerILi128ELi96ELi256ELi32ELb0ELb0ELb1ELb1ELb0ELb1EEEEEEEEEvNT_6ParamsE,(.L_x_12758 - _ZN7cutlass13device_kernelIN5flash11enable_sm90INS1_16FlashAttnFwdSm90INS1_25CollectiveMainloopFwdSm90ILi2EN4cute5tupleIJNS5_1CILi1EEES8_S8_EEENS6_IJNS7_ILi128EEENS7_ILi96EEENS7_ILi192EEEEEELi192ENS_10bfloat16_tEfNS_4arch4Sm90ELb0ELb1ELb1ELb1ELb0ELb1ELb0ELb1ELb1ELb0ELb0ELb0EEENS1_21CollectiveEpilogueFwdINS6_IJSA_SC_SB_EEES9_SE_SG_Li256ELb1ELb0ELb0ELb0EEENS1_36VarlenDynamicPersistentTileSchedulerILi128ELi96ELi256ELi32ELb0ELb0ELb1ELb1ELb0ELb1EEEEEEEEEvNT_6ParamsE)
        .other          _ZN7cutlass13device_kernelIN5flash11enable_sm90INS1_16FlashAttnFwdSm90INS1_25CollectiveMainloopFwdSm90ILi2EN4cute5tupleIJNS5_1CILi1EEES8_S8_EEENS6_IJNS7_ILi128EEENS7_ILi96EEENS7_ILi192EEEEEELi192ENS_10bfloat16_tEfNS_4arch4Sm90ELb0ELb1ELb1ELb1ELb0ELb1ELb0ELb1ELb1ELb0ELb0ELb0EEENS1_21CollectiveEpilogueFwdINS6_IJSA_SC_SB_EEES9_SE_SG_Li256ELb1ELb0ELb0ELb0EEENS1_36VarlenDynamicPersistentTileSchedulerILi128ELi96ELi256ELi32ELb0ELb0ELb1ELb1ELb0ELb1EEEEEEEEEvNT_6ParamsE,@"STO_CUDA_ENTRY STV_DEFAULT"
_ZN7cutlass13device_kernelIN5flash11enable_sm90INS1_16FlashAttnFwdSm90INS1_25CollectiveMainloopFwdSm90ILi2EN4cute5tupleIJNS5_1CILi1EEES8_S8_EEENS6_IJNS7_ILi128EEENS7_ILi96EEENS7_ILi192EEEEEELi192ENS_10bfloat16_tEfNS_4arch4Sm90ELb0ELb1ELb1ELb1ELb0ELb1ELb0ELb1ELb1ELb0ELb0ELb0EEENS1_21CollectiveEpilogueFwdINS6_IJSA_SC_SB_EEES9_SE_SG_Li256ELb1ELb0ELb0ELb0EEENS1_36VarlenDynamicPersistentTileSchedulerILi128ELi96ELi256ELi32ELb0ELb0ELb1ELb1ELb0ELb1EEEEEEEEEvNT_6ParamsE:
[----:B------:R-:W0:Y:S02]  /*0000*/  LDC R1, c[0x0][0x28] ;  /* 0x00000a00ff017b82 */ /* 0x000e240000000800 */
[----:B0-----:R-:W-:-:S05]  /*0010*/  VIADD R1, R1, 0xfffffd00 ;  /* 0xfffffd0001017836 */ /* 0x001fca0000000000 */
[----:B------:R-:W-:Y:S01]  /*0020*/  R2UR UR5, R1 ;  /* 0x00000000010572ca */ /* 0x000fe200000e0000 */
[----:B------:R-:W0:Y:S01]  /*0030*/  S2R R3, SR_TID.X ;  /* 0x0000000000037919 */ /* 0x000e220000002100 */
[----:B------:R-:W-:Y:S01]  /*0040*/  ULDC UR4, c[0x0][0x20] ;  /* 0x0000080000047ab9 */ /* 0x000fe20000000800 */
[----:B------:R-:W-:Y:S01]  /*0050*/  ELECT P0, URZ, PT ;  /* 0x00000000003f782f */ /* 0x000fe20003800000 */
[----:B------:R-:W-:Y:S09]  /*0060*/  BSSY B0, `(.L_x_4155) ;  /* 0x000001e000007945 */ /* 0x000ff20003800000 */
[----:B------:R-:W-:-:S03]  /*0070*/  UIADD3 UR5, UP0, UR5, UR4, URZ ;  /* 0x0000000405057290 */ /* 0x000fc6000ff1e03f */
[----:B------:R-:W-:Y:S02]  /*0080*/  ULDC UR4, c[0x0][0x24] ;  /* 0x0000090000047ab9 */ /* 0x000fe40000000800 */
[----:B------:R-:W-:Y:S01]  /*0090*/  UIADD3.X UR4, URZ, UR4, URZ, UP0, !UPT ;  /* 0x000000043f047290 */ /* 0x000fe200087fe43f */
[----:B------:R-:W-:-:S05]  /*00a0*/  IMAD.U32 R4, RZ, RZ, UR5 ;  /* 0x00000005ff047e24 */ /* 0x000fca000f8e00ff */
[----:B------:R-:W-:Y:S01]  /*00b0*/  STL [R1+0x2d0], R4 ;  /* 0x0002d00401007387 */ /* 0x000fe20000100800 */
[--C-:B0-----:R-:W-:Y:S02]  /*00c0*/  SHF.R.U32.HI R0, RZ, 0x5, R3.reuse ;  /* 0x00000005ff007819 */ /* 0x101fe40000011603 */
[----:B------:R-:W-:-:S03]  /*00d0*/  SHF.R.U32.HI R3, RZ, 0x7, R3 ;  /* 0x00000007ff037819 */ /* 0x000fc60000011603 */
[----:B------:R-:W0:Y:S02]  /*00e0*/  SHFL.IDX PT, R2, R0, RZ, 0x1f ;  /* 0x00001fff00027589 */ /* 0x000e2400000e0000 */
[----:B0-----:R-:W-:Y:S01]  /*00f0*/  ISETP.EQ.AND P0, PT, R2, RZ, P0 ;  /* 0x000000ff0200720c */ /* 0x001fe20000702270 */
[----:B------:R-:W-:-:S05]  /*0100*/  IMAD.U32 R2, RZ, RZ, UR4 ;  /* 0x00000004ff027e24 */ /* 0x000fca000f8e00ff */
[----:B------:R0:W-:Y:S07]  /*0110*/  STL [R1+0x2d4], R2 ;  /* 0x0002d40201007387 */ /* 0x0001ee0000100800 */
        /* <DEDUP_REMOVED lines=17> */
[----:B-1----:R-:W-:Y:S01]  /*0230*/  NOP ;  /* 0x0000000000007918 */ /* 0x002fe20000000000 */
.L_x_4156:
[----:B------:R-:W-:Y:S05]  /*0240*/  BSYNC B0 ;  /* 0x0000000000007941 */ /* 0x000fea0003800000 */
.L_x_4155:
[----:B------:R-:W-:Y:S01]  /*0250*/  VOTEU.ANY UP0, P0 ;  /* 0x00000000003f7886 */ /* 0x000fe20000000100 */
[----:B------:R-:W1:Y:S01]  /*0260*/  SHFL.IDX PT, R3, R3, RZ, 0x1f ;  /* 0x00001fff03037589 */ /* 0x000e6200000e0000 */
[----:B------:R-:W-:Y:S01]  /*0270*/  UMOV UR4, 0x1 ;  /* 0x0000000100047882 */ /* 0x000fe20000000000 */
[----:B------:R-:W-:Y:S01]  /*0280*/  UMOV UR7, 0x100 ;  /* 0x0000010000077882 */ /* 0x000fe20000000000 */
[----:B------:R-:W-:Y:S01]  /*0290*/  VOTEU.ANY UP1, P0 ;  /* 0x00000000003f7886 */ /* 0x000fe20000020100 */
[----:B------:R-:W2:Y:S01]  /*02a0*/  @UP0 S2UR UR8, SR_CgaCtaId ;  /* 0x00000000000809c3 */ /* 0x000ea20000008800 */
[----:B0-----:R-:W0:Y:S01]  /*02b0*/  SHFL.IDX PT, R2, R0, RZ, 0x1f ;  /* 0x00001fff00027589 */ /* 0x001e2200000e0000 */
[----:B------:R-:W-:Y:S01]  /*02c0*/  @UP0 UMOV UR6, 0x400 ;  /* 0x0000040000060882 */ /* 0x000fe20000000000 */
[----:B------:R-:W-:-:S04]  /*02d0*/  @UP0 UIADD3 UR4, -UR4, 0x100000, URZ ;  /* 0x0010000004040890 */ /* 0x000fc8000fffe13f */
[----:B------:R-:W-:Y:S02]  /*02e0*/  @UP0 USHF.L.U32 UR5, UR4, 0xb, URZ ;  /* 0x0000000b04050899 */ /* 0x000fe4000800063f */
[----:B------:R-:W-:Y:S01]  /*02f0*/  @UP0 USHF.L.U32 UR4, UR4, 0x1, URZ ;  /* 0x0000000104040899 */ /* 0x000fe2000800063f */
[----:B------:R-:W-:Y:S01]  /*0300*/  VOTEU.ANY UP2, P0 ;  /* 0x00000000003f7886 */ /* 0x000fe20000040100 */
[----:B-1----:R-:W-:Y:S01]  /*0310*/  R2UR UR9, R3 ;  /* 0x00000000030972ca */ /* 0x002fe200000e0000 */
[----:B--2---:R-:W-:Y:S01]  /*0320*/  @UP0 ULEA UR8, UR8, UR6, 0x18 ;  /* 0x0000000608080291 */ /* 0x004fe2000f8ec03f */
[----:B0-----:R-:W-:Y:S01]  /*0330*/  ISETP.NE.AND P1, PT, R2, RZ, PT ;  /* 0x000000ff0200720c */ /* 0x001fe20003f25270 */
        /* <DEDUP_REMOVED lines=26> */
.L_x_4157:
        /* <DEDUP_REMOVED lines=22> */
.L_x_4158:
        /* <DEDUP_REMOVED lines=18> */
.L_x_4159:
        /* <DEDUP_REMOVED lines=22> */
.L_x_4160:
        /* <DEDUP_REMOVED lines=22> */
.L_x_4161:
[----:B0-----:R-:W-:Y:S01]  /*0a20*/  UMOV UR4, 0x1 ;  /* 0x0000000100047882 */ /* 0x001fe20000000000 */
[----:B------:R-:W-:Y:S01]  /*0a30*/  PLOP3.LUT P0, PT, PT, PT, UP0, 0x80, 0x0 ;  /* 0x000000000000781c */ /* 0x000fe20003f0f008 */
[----:B------:R-:W-:Y:S01]  /*0a40*/  USEL UR4, UR4, 0x2, !UP0 ;  /* 0x0000000204047887 */ /* 0x000fe2000c000000 */
[----:B------:R-:W-:Y:S01]  /*0a50*/  NOP ;  /* 0x0000000000007918 */ /* 0x000fe20000000000 */
[----:B------:R-:W-:-:S04]  /*0a60*/  ULDC.64 UR60, c[0x0][0x208] ;  /* 0x00008200003c7ab9 */ /* 0x000fc80000000a00 */
[----:B------:R-:W-:-:S05]  /*0a70*/  IMAD.U32 R2, RZ, RZ, UR4 ;  /* 0x00000004ff027e24 */ /* 0x000fca000f8e00ff */
[----:B------:R0:W-:Y:S01]  /*0a80*/  STL [R1+0x2fc], R2 ;  /* 0x0002fc0201007387 */ /* 0x0001e20000100800 */
[----:B-12-4-:R-:W-:Y:S06]  /*0a90*/  BAR.SYNC.DEFER_BLOCKING 0x0 ;  /* 0x0000000000007b1d */ /* 0x016fec0000010000 */
[----:B------:R-:W-:Y:S05]  /*0aa0*/  @!P0 BRA `(.L_x_4162) ;  /* 0x000001ac00b88947 */ /* 0x000fea0003800000 */
.L_x_4163:
[----:B------:R-:W-:-:S08]  /*0ab0*/  NOP ;  /* 0x0000000000007918 */ /* 0x000fd00000000000 */
[----:B------:R-:W1:Y:S02]  /*0ac0*/  USETMAXREG.TRY_ALLOC.CTAPOOL UP0, 0xf0 ;  /* 0x000000f0000079c8 */ /* 0x000e640008000600 */
[----:B-1----:R-:W-:-:S13]  /*0ad0*/  PLOP3.LUT P0, PT, PT, PT, UP0, 0x80, 0x0 ;  /* 0x000000000000781c */ /* 0x002fda0003f0f008 */
[----:B------:R-:W-:Y:S05]  /*0ae0*/  @!P0 BRA `(.L_x_4163) ;  /* 0xfffffffc00f08947 */ /* 0x000fea000383ffff */
[----:B------:R-:W1:Y:S08]  /*0af0*/  S2UR UR4, SR_CgaCtaId ;  /* 0x00000000000479c3 */ /* 0x000e700000008800 */
[----:B------:R-:W-:Y:S06]  /*0b00*/  BAR.ARV 0x8, 0x120 ;  /* 0x0204800000007b1d */ /* 0x000fec0000002000 */
[----:B------:R-:W-:-:S02]  /*0b10*/  UMOV UR37, 0x400 ;  /* 0x0000040000257882 */ /* 0x000fc40000000000 */
[----:B------:R-:W-:Y:S06]  /*0b20*/  BAR.SYNC.DEFER_BLOCKING 0x5, 0x120 ;  /* 0x0144800000007b1d */ /* 0x000fec0000010000 */
[----:B------:R-:W-:Y:S04]  /*0b30*/  STL.64 [R1+0x2b8], RZ ;  /* 0x0002b8ff01007387 */ /* 0x000fe80000100a00 */
[----:B------:R-:W-:Y:S01]  /*0b40*/  STL [R1+0x2c0], RZ ;  /* 0x0002c0ff01007387 */ /* 0x000fe20000100800 */
[----:B-1----:R-:W-:-:S03]  /*0b50*/  ULEA UR37, UR4, UR37, 0x18 ;  /* 0x0000002504257291 */ /* 0x002fc6000f8ec03f */
[----:B------:R-:W-:-:S06]  /*0b60*/  ULDC UR4, c[0x0][0xc14] ;  /* 0x0003050000047ab9 */ /* 0x000fcc0000000800 */
[----:B------:R-:W1:Y:S01]  /*0b70*/  LDS.128 R192, [UR37+0x308d0] ;  /* 0x0308d025ffc07984 */ /* 0x000e620008000c00 */
[----:B------:R-:W-:Y:S06]  /*0b80*/  BAR.ARV 0x4, 0x120 ;  /* 0x0104800000007b1d */ /* 0x000fec0000002000 */
[----:B-1----:R-:W-:-:S13]  /*0b90*/  ISETP.GE.AND P0, PT, R195, UR4, PT ;  /* 0x00000004c3007c0c */ /* 0x002fda000bf06270 */
[----:B------:R-:W-:Y:S05]  /*0ba0*/  @P0 EXIT ;  /* 0x000000000000094d */ /* 0x000fea0003800000 */
[----:B------:R-:W2:Y:S04]  /*0bb0*/  LDL R3, [R1+0x2d0] ;  /* 0x0002d00001037983 */ /* 0x000ea80000100800 */
[----:B0-----:R-:W3:Y:S01]  /*0bc0*/  LDL R2, [R1+0x2fc] ;  /* 0x0002fc0001027983 */ /* 0x001ee20000100800 */
[----:B------:R-:W-:Y:S01]  /*0bd0*/  R2UR UR38, R194 ;  /* 0x00000000c22672ca */ /* 0x000fe200000e0000 */
[----:B------:R-:W-:Y:S01]  /*0be0*/  IMAD.MOV.U32 R201, RZ, RZ, RZ ;  /* 0x000000ffffc97224 */ /* 0x000fe200078e00ff */
[----:B------:R-:W-:Y:S01]  /*0bf0*/  UMOV UR39, URZ ;  /* 0x0000003f00277c82 */ /* 0x000fe20008000000 */
[----:B------:R-:W0:Y:S01]  /*0c00*/  S2R R0, SR_TID.X ;  /* 0x0000000000007919 */ /* 0x000e220000002100 */
[----:B------:R-:W-:Y:S01]  /*0c10*/  IMAD.MOV.U32 R23, RZ, RZ, RZ ;  /* 0x000000ffff177224 */ /* 0x000fe200078e00ff */
[----:B------:R-:W-:Y:S01]  /*0c20*/  UMOV UR36, URZ ;  /* 0x0000003f00247c82 */ /* 0x000fe20008000000 */
[----:B------:R-:W-:-:S02]  /*0c30*/  IMAD.MOV.U32 R197, RZ, RZ, RZ ;  /* 0x000000ffffc57224 */ /* 0x000fc400078e00ff */
[----:B0-----:R-:W-:Y:S01]  /*0c40*/  VIADD R204, R0, 0xffffff80 ;  /* 0xffffff8000cc7836 */ /* 0x001fe20000000000 */
[----:B--2---:R-:W-:-:S04]  /*0c50*/  R2UR UR5, R3 ;  /* 0x00000000030572ca */ /* 0x004fc800000e0000 */
[----:B------:R-:W-:Y:S02]  /*0c60*/  SHF.R.S32.HI R3, RZ, 0x1f, R204 ;  /* 0x0000001fff037819 */ /* 0x000fe400000114cc */
[----:B---3--:R-:W-:Y:S02]  /*0c70*/  R2UR UR4, R2 ;  /* 0x00000000020472ca */ /* 0x008fe400000e0000 */
[CC--:B------:R-:W-:Y:S02]  /*0c80*/  LEA.HI R0, R3.reuse, R204.reuse, RZ, 0x4 ;  /* 0x000000cc03007211 */ /* 0x0c0fe400078f20ff */
[----:B------:R-:W-:Y:S02]  /*0c90*/  LEA.HI R219, R3, R204, RZ, 0x5 ;  /* 0x000000cc03db7211 */ /* 0x000fe400078f28ff */
[----:B------:R-:W-:Y:S02]  /*0ca0*/  SHF.R.S32.HI R9, RZ, 0x4, R0 ;  /* 0x00000004ff097819 */ /* 0x000fe40000011400 */
[C---:B------:R-:W-:Y:S01]  /*0cb0*/  LOP3.LUT R7, R0.reuse, 0x3fffff0, RZ, 0xc0, !PT ;  /* 0x03fffff000077812 */ /* 0x040fe200078ec0ff */
[----:B------:R-:W-:Y:S01]  /*0cc0*/  UIADD3 UR5, UR5, 0x2b8, URZ ;  /* 0x000002b805057890 */ /* 0x000fe2000fffe03f */
[----:B------:R-:W-:-:S02]  /*0cd0*/  LEA.HI R2, R0, R9, RZ, 0x1 ;  /* 0x0000000900027211 */ /* 0x000fc400078f08ff */
[----:B------:R-:W-:Y:S01]  /*0ce0*/  SHF.R.S32.HI R219, RZ, 0x5, R219 ;  /* 0x00000005ffdb7819 */ /* 0x000fe200000114db */
[----:B------:R-:W-:Y:S01]  /*0cf0*/  IMAD.IADD R0, R204, 0x1, -R7 ;  /* 0x00000001cc007824 */ /* 0x000fe200078e0a07 */
[----:B------:R-:W-:Y:S01]  /*0d00*/  LOP3.LUT R2, R2, 0x1ffffffe, RZ, 0xc0, !PT ;  /* 0x1ffffffe02027812 */ /* 0x000fe200078ec0ff */
[----:B------:R-:W-:Y:S01]  /*0d10*/  ULOP3.LUT UR4, UR4, 0x1, URZ, 0xfc, !UPT ;  /* 0x0000000104047892 */ /* 0x000fe2000f8efc3f */
[-C--:B------:R-:W-:Y:S01]  /*0d20*/  LEA.HI R5, R3, R204.reuse, RZ, 0x7 ;  /* 0x000000cc03057211 */ /* 0x080fe200078f38ff */
[----:B------:R-:W-:Y:S01]  /*0d30*/  IMAD R7, R219, 0x10, R0 ;  /* 0x00000010db077824 */ /* 0x000fe200078e0200 */
[----:B------:R-:W-:Y:S01]  /*0d40*/  LEA.HI R0, R3, R204, RZ, 0x2 ;  /* 0x000000cc03007211 */ /* 0x000fe200078f10ff */
[----:B------:R-:W-:Y:S01]  /*0d50*/  IMAD.IADD R2, R9, 0x1, -R2 ;  /* 0x0000000109027824 */ /* 0x000fe200078e0a02 */
[----:B------:R-:W-:Y:S01]  /*0d60*/  LOP3.LUT R235, R5, 0xffffff80, RZ, 0xc0, !PT ;  /* 0xffffff8005eb7812 */ /* 0x000fe200078ec0ff */
[----:B------:R-:W-:Y:S01]  /*0d70*/  IMAD.U32 R213, RZ, RZ, UR4 ;  /* 0x00000004ffd57e24 */ /* 0x000fe2000f8e00ff */
[----:B------:R-:W-:Y:S01]  /*0d80*/  SHF.R.S32.HI R9, RZ, 0x1f, R0 ;  /* 0x0000001fff097819 */ /* 0x000fe20000011400 */
[----:B------:R-:W-:Y:S01]  /*0d90*/  IMAD R237, R7, 0x8, R2 ;  /* 0x0000000807ed7824 */ /* 0x000fe200078e0202 */
[----:B------:R-:W-:Y:S01]  /*0da0*/  LOP3.LUT R7, R0, 0xfffffffc, RZ, 0xc0, !PT ;  /* 0xfffffffc00077812 */ /* 0x000fe200078ec0ff */
[C---:B------:R-:W-:Y:S01]  /*0db0*/  IMAD.IADD R235, R204.reuse, 0x1, -R235 ;  /* 0x00000001cceb7824 */ /* 0x040fe200078e0aeb */
[----:B------:R-:W-:Y:S01]  /*0dc0*/  SHF.R.S32.HI R18, RZ, 0x2, R0 ;  /* 0x00000002ff127819 */ /* 0x000fe20000011400 */
[----:B------:R-:W-:Y:S01]  /*0dd0*/  UIADD3 UR4, UR37, 0x12400, URZ ;  /* 0x0001240025047890 */ /* 0x000fe2000fffe03f */
[----:B------:R-:W-:Y:S01]  /*0de0*/  SHF.R.S32.HI R236, RZ, 0x7, R5 ;  /* 0x00000007ffec7819 */ /* 0x000fe20000011405 */
[----:B------:R-:W-:Y:S01]  /*0df0*/  IMAD.IADD R222, R204, 0x1, -R7 ;  /* 0x00000001ccde7824 */ /* 0x000fe200078e0a07 */
[----:B------:R-:W-:Y:S01]  /*0e00*/  SHF.R.S32.HI R4, RZ, 0x1f, R235 ;  /* 0x0000001fff047819 */ /* 0x000fe200000114eb */
[----:B------:R-:W-:Y:S01]  /*0e10*/  VIADD R212, R18, 0x40 ;  /* 0x0000004012d47836 */ /* 0x000fe20000000000 */
[----:B------:R-:W-:Y:S01]  /*0e20*/  LEA.HI R9, R9, R18, RZ, 0x3 ;  /* 0x0000001209097211 */ /* 0x000fe200078f18ff */
[----:B------:R-:W-:Y:S01]  /*0e30*/  IMAD.SHL.U32 R19, R222, 0x8, RZ ;  /* 0x00000008de137824 */ /* 0x000fe200078e00ff */
[-C--:B------:R-:W-:Y:S01]  /*0e40*/  LEA.HI R6, R4, R235.reuse, RZ, 0x2 ;  /* 0x000000eb04067211 */ /* 0x080fe200078f10ff */
[----:B------:R-:W-:Y:S01]  /*0e50*/  IMAD.SHL.U32 R223, R212, 0x40, RZ ;  /* 0x00000040d4df7824 */ /* 0x000fe200078e00ff */
[----:B------:R-:W-:Y:S01]  /*0e60*/  LOP3.LUT R9, R9, 0xfffffff8, RZ, 0xc0, !PT ;  /* 0xfffffff809097812 */ /* 0x000fe200078ec0ff */
[C---:B------:R-:W-:Y:S01]  /*0e70*/  VIADD R202, R19.reuse, 0x40 ;  /* 0x0000004013ca7836 */ /* 0x040fe20000000000 */
[--C-:B------:R-:W-:Y:S01]  /*0e80*/  SHF.R.S32.HI R8, RZ, 0x2, R6.reuse ;  /* 0x00000002ff087819 */ /* 0x100fe20000011406 */
[----:B------:R-:W-:Y:S01]  /*0e90*/  VIADD R203, R19, 0x20 ;  /* 0x0000002013cb7836 */ /* 0x000fe20000000000 */
[----:B------:R-:W-:Y:S01]  /*0ea0*/  SHF.R.S32.HI R11, RZ, 0x1f, R6 ;  /* 0x0000001fff0b7819 */ /* 0x000fe20000011406 */
[----:B------:R-:W-:Y:S01]  /*0eb0*/  IMAD.IADD R227, R18, 0x1, -R9 ;  /* 0x0000000112e37824 */ /* 0x000fe200078e0a09 */
[----:B------:R-:W-:Y:S01]  /*0ec0*/  SHF.R.S32.HI R7, RZ, 0x1f, R212 ;  /* 0x0000001fff077819 */ /* 0x000fe200000114d4 */
[----:B------:R-:W-:Y:S01]  /*0ed0*/  IMAD.U32 R214, RZ, RZ, UR5 ;  /* 0x00000005ffd67e24 */ /* 0x000fe2000f8e00ff */
[----:B------:R-:W-:Y:S01]  /*0ee0*/  LEA.HI R11, R11, R8, RZ, 0x3 ;  /* 0x000000080b0b7211 */ /* 0x000fe200078f18ff */
[----:B------:R-:W-:Y:S01]  /*0ef0*/  IMAD.SHL.U32 R218, R227, 0x40, RZ ;  /* 0x00000040e3da7824 */ /* 0x000fe200078e00ff */
[----:B------:R-:W-:Y:S01]  /*0f00*/  SHF.R.S32.HI R9, RZ, 0x1f, R202 ;  /* 0x0000001fff097819 */ /* 0x000fe200000114ca */
[----:B------:R-:W-:Y:S01]  /*0f10*/  UMOV UR5, URZ ;  /* 0x0000003f00057c82 */ /* 0x000fe20008000000 */
[----:B------:R-:W-:Y:S01]  /*0f20*/  SHF.R.S32.HI R0, RZ, 0x1f, R203 ;  /* 0x0000001fff007819 */ /* 0x000fe200000114cb */
[----:B------:R-:W-:Y:S01]  /*0f30*/  IMAD.U32 R221, RZ, RZ, UR5 ;  /* 0x00000005ffdd7e24 */ /* 0x000fe2000f8e00ff */
[----:B------:R-:W-:Y:S01]  /*0f40*/  LOP3.LUT R11, R11, 0xfffffff8, RZ, 0xc0, !PT ;  /* 0xfffffff80b0b7812 */ /* 0x000fe200078ec0ff */
[----:B------:R-:W-:Y:S01]  /*0f50*/  IMAD.U32 R234, RZ, RZ, UR4 ;  /* 0x00000004ffea7e24 */ /* 0x000fe2000f8e00ff */
[----:B------:R-:W-:Y:S01]  /*0f60*/  LEA.HI R4, R4, R235, RZ, 0x5 ;  /* 0x000000eb04047211 */ /* 0x000fe200078f28ff */
[----:B------:R-:W-:Y:S01]  /*0f70*/  IMAD.SHL.U32 R198, R222, 0x4, RZ ;  /* 0x00000004dec67824 */ /* 0x000fe200078e00ff */
[----:B------:R-:W-:Y:S01]  /*0f80*/  LEA.HI R7, R7, R212, RZ, 0x3 ;  /* 0x000000d407077211 */ /* 0x000fe200078f18ff */
[----:B------:R-:W-:Y:S01]  /*0f90*/  IMAD.IADD R11, R8, 0x1, -R11 ;  /* 0x00000001080b7824 */ /* 0x000fe200078e0a0b */
[-C--:B------:R-:W-:Y:S01]  /*0fa0*/  LEA.HI R2, R9, R202.reuse, RZ, 0x6 ;  /* 0x000000ca09027211 */ /* 0x080fe200078f30ff */
[----:B------:R-:W-:Y:S01]  /*0fb0*/  IMAD.SHL.U32 R237, R237, 0x8, RZ ;  /* 0x00000008eded7824 */ /* 0x000fe200078e00ff */
[----:B------:R-:W-:Y:S01]  /*0fc0*/  LOP3.LUT R223, R223, 0x1c0, RZ, 0xc0, !PT ;  /* 0x000001c0dfdf7812 */ /* 0x000fe200078ec0ff */
[----:B------:R-:W-:Y:S01]  /*0fd0*/  IMAD.SHL.U32 R7, R7, 0x40, RZ ;  /* 0x0000004007077824 */ /* 0x000fe200078e00ff */
[----:B------:R-:W-:Y:S01]  /*0fe0*/  LEA.HI R9, R9, R202, RZ, 0x3 ;  /* 0x000000ca09097211 */ /* 0x000fe200078f18ff */
[----:B------:R-:W-:Y:S01]  /*0ff0*/  IMAD.SHL.U32 R2, R2, 0x80, RZ ;  /* 0x0000008002027824 */ /* 0x000fe200078e00ff */
[----:B------:R-:W-:-:S02]  /*1000*/  LEA.HI R226, R0, R203, RZ, 0x3 ;  /* 0x000000cb00e27211 */ /* 0x000fc400078f18ff */
[----:B------:R-:W-:Y:S02]  /*1010*/  SHF.R.S32.HI R4, RZ, 0x5, R4 ;  /* 0x00000005ff047819 */ /* 0x000fe40000011404 */
[----:B------:R-:W-:Y:S02]  /*1020*/  LEA.HI R0, R0, R203, RZ, 0x6 ;  /* 0x000000cb00007211 */ /* 0x000fe400078f30ff */
[----:B------:R-:W-:Y:S01]  /*1030*/  LEA.HI R5, R5, R236, RZ, 0x1 ;  /* 0x000000ec05057211 */ /* 0x000fe200078f08ff */
[----:B------:R-:W-:Y:S01]  /*1040*/  IMAD R4, R4, 0x10, R11 ;  /* 0x0000001004047824 */ /* 0x000fe200078e020b */
[----:B------:R-:W-:Y:S01]  /*1050*/  SHF.R.U32.HI R224, RZ, 0x3, R223 ;  /* 0x00000003ffe07819 */ /* 0x000fe200000116df */
[----:B------:R-:W-:Y:S01]  /*1060*/  IMAD.SHL.U32 R0, R0, 0x80, RZ ;  /* 0x0000008000007824 */ /* 0x000fe200078e00ff */
[----:B------:R-:W-:Y:S02]  /*1070*/  LOP3.LUT R218, R218, 0x1c0, RZ, 0xc0, !PT ;  /* 0x000001c0dada7812 */ /* 0x000fe400078ec0ff */
[----:B------:R-:W-:-:S02]  /*1080*/  LOP3.LUT R15, R223, 0x38, R9, 0xf8, !PT ;  /* 0x00000038df0f7812 */ /* 0x000fc400078ef809 */
[----:B------:R-:W-:Y:S02]  /*1090*/  LOP3.LUT R5, R5, 0x3fffffe, RZ, 0xc0, !PT ;  /* 0x03fffffe05057812 */ /* 0x000fe400078ec0ff */
[----:B------:R-:W-:Y:S02]  /*10a0*/  LOP3.LUT R225, R7, 0xfffffe00, RZ, 0xc0, !PT ;  /* 0xfffffe0007e17812 */ /* 0x000fe400078ec0ff */
[----:B------:R-:W-:Y:S01]  /*10b0*/  SHF.R.U32.HI R220, RZ, 0x3, R218 ;  /* 0x00000003ffdc7819 */ /* 0x000fe200000116da */
[----:B------:R-:W-:Y:S01]  /*10c0*/  IMAD.IADD R5, R236, 0x1, -R5 ;  /* 0x00000001ec057824 */ /* 0x000fe200078e0a05 */
[----:B------:R-:W-:Y:S02]  /*10d0*/  LOP3.LUT R13, R223, 0x38, R226, 0xf8, !PT ;  /* 0x00000038df0d7812 */ /* 0x000fe400078ef8e2 */
[----:B------:R-:W-:Y:S01]  /*10e0*/  LOP3.LUT R11, R218, 0x38, R9, 0xf8, !PT ;  /* 0x00000038da0b7812 */ /* 0x000fe200078ef809 */
[----:B------:R-:W-:Y:S01]  /*10f0*/  IMAD R209, R5, 0x40, R4 ;  /* 0x0000004005d17824 */ /* 0x000fe200078e0204 */
[----:B------:R-:W-:-:S02]  /*1100*/  LOP3.LUT R2, R2, 0xffffe000, RZ, 0xc0, !PT ;  /* 0xffffe00002027812 */ /* 0x000fc400078ec0ff */
[-C--:B------:R-:W-:Y:S02]  /*1110*/  LOP3.LUT R15, R15, R224.reuse, RZ, 0x3c, !PT ;  /* 0x000000e00f0f7212 */ /* 0x080fe400078e3cff */
[----:B------:R-:W-:Y:S02]  /*1120*/  LOP3.LUT R7, R218, 0x38, R226, 0xf8, !PT ;  /* 0x00000038da077812 */ /* 0x000fe400078ef8e2 */
[----:B------:R-:W-:Y:S02]  /*1130*/  LOP3.LUT R0, R0, 0xffffe000, RZ, 0xc0, !PT ;  /* 0xffffe00000007812 */ /* 0x000fe400078ec0ff */
[----:B------:R-:W-:Y:S02]  /*1140*/  LOP3.LUT R13, R13, R224, RZ, 0x3c, !PT ;  /* 0x000000e00d0d7212 */ /* 0x000fe400078e3cff */
[----:B------:R-:W-:Y:S02]  /*1150*/  LOP3.LUT R11, R11, R220, RZ, 0x3c, !PT ;  /* 0x000000dc0b0b7212 */ /* 0x000fe400078e3cff */
[----:B------:R-:W-:Y:S01]  /*1160*/  IADD3 R15, R15, R2, R225 ;  /* 0x000000020f0f7210 */ /* 0x000fe20007ffe0e1 */
[----:B------:R-:W-:Y:S01]  /*1170*/  IMAD R2, R219, 0x200, R2 ;  /* 0x00000200db027824 */ /* 0x000fe200078e0202 */
[----:B------:R-:W-:-:S02]  /*1180*/  LEA.HI R3, R3, R204, RZ, 0x3 ;  /* 0x000000cc03037211 */ /* 0x000fc400078f18ff */
[----:B------:R-:W-:Y:S01]  /*1190*/  LOP3.LUT R7, R7, R220, RZ, 0x3c, !PT ;  /* 0x000000dc07077212 */ /* 0x000fe200078e3cff */
[----:B------:R-:W-:Y:S01]  /*11a0*/  IMAD.IADD R11, R2, 0x1, R11 ;  /* 0x00000001020b7824 */ /* 0x000fe200078e020b */
[----:B------:R-:W-:Y:S01]  /*11b0*/  IADD3 R13, R13, R0, R225 ;  /* 0x000000000d0d7210 */ /* 0x000fe20007ffe0e1 */
[----:B------:R-:W-:Y:S01]  /*11c0*/  IMAD R0, R219, 0x200, R0 ;  /* 0x00000200db007824 */ /* 0x000fe200078e0200 */
[----:B------:R-:W-:Y:S02]  /*11d0*/  LOP3.LUT R5, R3, 0x1ffffff8, RZ, 0xc0, !PT ;  /* 0x1ffffff803057812 */ /* 0x000fe400078ec0ff */
[----:B------:R-:W-:Y:S01]  /*11e0*/  LOP3.LUT R2, R223, 0x38, R19, 0xf8, !PT ;  /* 0x00000038df027812 */ /* 0x000fe200078ef813 */
[----:B------:R-:W-:Y:S01]  /*11f0*/  IMAD.IADD R0, R0, 0x1, R7 ;  /* 0x0000000100007824 */ /* 0x000fe200078e0207 */
[----:B------:R-:W-:Y:S01]  /*1200*/  LOP3.LUT R200, R6, 0x7ffffffc, RZ, 0xc0, !PT ;  /* 0x7ffffffc06c87812 */ /* 0x000fe200078ec0ff */
[----:B------:R-:W-:Y:S01]  /*1210*/  IMAD.IADD R5, R204, 0x1, -R5 ;  /* 0x00000001cc057824 */ /* 0x000fe200078e0a05 */
[----:B------:R-:W-:-:S02]  /*1220*/  LOP3.LUT R2, R225, R2, R224, 0xf6, !PT ;  /* 0x00000002e1027212 */ /* 0x000fc400078ef6e0 */
[----:B------:R-:W-:Y:S01]  /*1230*/  SHF.R.S32.HI R210, RZ, 0x3, R3 ;  /* 0x00000003ffd27819 */ /* 0x000fe20000011403 */
[----:B------:R-:W-:Y:S01]  /*1240*/  IMAD.SHL.U32 R208, R5, 0x8, RZ ;  /* 0x0000000805d07824 */ /* 0x000fe200078e00ff */
[----:B------:R-:W-:Y:S01]  /*1250*/  SHF.R.S32.HI R226, RZ, 0x3, R226 ;  /* 0x00000003ffe27819 */ /* 0x000fe200000114e2 */
[----:B------:R-:W-:Y:S01]  /*1260*/  IMAD.IADD R200, R235, 0x1, -R200 ;  /* 0x00000001ebc87824 */ /* 0x000fe200078e0ac8 */
[----:B------:R-:W-:Y:S02]  /*1270*/  SHF.R.S32.HI R231, RZ, 0x3, R9 ;  /* 0x00000003ffe77819 */ /* 0x000fe40000011409 */
[----:B------:R-:W-:Y:S02]  /*1280*/  LEA R232, R2, UR4, 0x1 ;  /* 0x0000000402e87c11 */ /* 0x000fe4000f8e08ff */
[----:B------:R-:W-:Y:S02]  /*1290*/  LEA R229, R13, UR4, 0x1 ;  /* 0x000000040de57c11 */ /* 0x000fe4000f8e08ff */
[----:B------:R-:W-:-:S02]  /*12a0*/  LEA R228, R15, UR4, 0x1 ;  /* 0x000000040fe47c11 */ /* 0x000fc4000f8e08ff */
[----:B------:R-:W-:Y:S02]  /*12b0*/  LEA R233, R0, UR4, 0x1 ;  /* 0x0000000400e97c11 */ /* 0x000fe4000f8e08ff */
[----:B------:R-:W-:-:S07]  /*12c0*/  LEA R230, R11, UR4, 0x1 ;  /* 0x000000040be67c11 */ /* 0x000fce000f8e08ff */
.L_x_4346:
[----:B012345:R-:W0:Y:S01]  /*12d0*/  LDC.64 R4, c[0x0][0xa18] ;  /* 0x00028600ff047b82 */ /* 0x03fe220000000a00 */
[----:B------:R-:W-:Y:S01]  /*12e0*/  ULDC.64 UR4, c[0x0][0xa08] ;  /* 0x0002820000047ab9 */ /* 0x000fe20000000a00 */
[----:B------:R-:W-:Y:S01]  /*12f0*/  IMAD.MOV.U32 R30, RZ, RZ, RZ ;  /* 0x000000ffff1e7224 */ /* 0x000fe200078e00ff */
[----:B------:R-:W-:Y:S01]  /*1300*/  ISETP.NE.U32.AND P0, PT, RZ, UR4, PT ;  /* 0x00000004ff007c0c */ /* 0x000fe2000bf05070 */
[----:B------:R-:W-:-:S03]  /*1310*/  IMAD.MOV.U32 R14, RZ, RZ, RZ ;  /* 0x000000ffff0e7224 */ /* 0x000fc600078e00ff */
[----:B------:R-:W-:Y:S01]  /*1320*/  ISETP.NE.AND.EX P0, PT, RZ, UR5, PT, P0 ;  /* 0x00000005ff007c0c */ /* 0x000fe2000bf05300 */
[----:B------:R-:W1:Y:S01]  /*1330*/  LDC R22, c[0x0][0x288] ;  /* 0x0000a200ff167b82 */ /* 0x000e620000000800 */
[----:B------:R-:W-:-:S07]  /*1340*/  ULDC.64 UR4, c[0x0][0xa20] ;  /* 0x0002880000047ab9 */ /* 0x000fce0000000a00 */
[----:B------:R-:W2:Y:S01]  /*1350*/  LDC.64 R2, c[0x0][0xa28] ;  /* 0x00028a00ff027b82 */ /* 0x000ea20000000a00 */
[----:B0-----:R-:W-:-:S07]  /*1360*/  ISETP.NE.U32.AND P1, PT, R4, RZ, PT ;  /* 0x000000ff0400720c */ /* 0x001fce0003f25070 */
[----:B------:R-:W0:Y:S01]  /*1370*/  LDC R0, c[0x0][0x404] ;  /* 0x00010100ff007b82 */ /* 0x000e220000000800 */
[----:B------:R-:W-:-:S07]  /*1380*/  ISETP.NE.AND.EX P1, PT, R5, RZ, PT, P1 ;  /* 0x000000ff0500720c */ /* 0x000fce0003f25310 */
[----:B------:R-:W3:Y:S01]  /*1390*/  LDC.64 R4, c[0x0][0xa08] ;  /* 0x00028200ff047b82 */ /* 0x000ee20000000a00 */
[----:B--2---:R-:W-:-:S07]  /*13a0*/  ISETP.NE.U32.AND P2, PT, R2, RZ, PT ;  /* 0x000000ff0200720c */ /* 0x004fce0003f45070 */
[----:B------:R-:W2:Y:S01]  /*13b0*/  @P1 LDC.64 R6, c[0x0][0xa18] ;  /* 0x00028600ff061b82 */ /* 0x000ea20000000a00 */
[----:B------:R-:W-:-:S07]  /*13c0*/  ISETP.NE.AND.EX P2, PT, R3, RZ, PT, P2 ;  /* 0x000000ff0300720c */ /* 0x000fce0003f45320 */
[----:B------:R-:W4:Y:S01]  /*13d0*/  LDC R27, c[0x0][0x2e0] ;  /* 0x0000b800ff1b7b82 */ /* 0x000f220000000800 */
[----:B---3--:R-:W-:-:S07]  /*13e0*/  IMAD.WIDE R8, R195, 0x4, R4 ;  /* 0x00000004c3087825 */ /* 0x008fce00078e0204 */
[----:B------:R-:W3:Y:S01]  /*13f0*/  @P2 LDC.64 R2, c[0x0][0xa28] ;  /* 0x00028a00ff022b82 */ /* 0x000ee20000000a00 */
[----:B------:R0:W5:Y:S01]  /*1400*/  @P0 LDG.E R30, desc[UR60][R8.64] ;  /* 0x0000003c081e0981 */ /* 0x000162000c1e1900 */
[----:B--2---:R-:W-:-:S06]  /*1410*/  @P1 IMAD.WIDE R4, R195, 0x4, R6 ;  /* 0x00000004c3041825 */ /* 0x004fcc00078e0206 */
[----:B------:R-:W2:Y:S01]  /*1420*/  LDC.64 R6, c[0x0][0x3f8] ;  /* 0x0000fe00ff067b82 */ /* 0x000ea20000000a00 */
[----:B-1----:R1:W5:Y:S07]  /*1430*/  @P1 LDG.E R22, desc[UR60][R4.64] ;  /* 0x0000003c04161981 */ /* 0x00236e000c1e1900 */
[----:B------:R-:W0:Y:S01]  /*1440*/  LDC R205, c[0x0][0x338] ;  /* 0x0000ce00ffcd7b82 */ /* 0x000e220000000800 */
[----:B---3--:R-:W-:-:S05]  /*1450*/  @P2 IMAD.WIDE R2, R195, 0x4, R2 ;  /* 0x00000004c3022825 */ /* 0x008fca00078e0202 */
[----:B------:R1:W5:Y:S01]  /*1460*/  @P2 LDG.E R14, desc[UR60][R2.64] ;  /* 0x0000003c020e2981 */ /* 0x000362000c1e1900 */
[----:B--2---:R-:W-:Y:S02]  /*1470*/  ISETP.NE.U32.AND P2, PT, R6, RZ, PT ;  /* 0x000000ff0600720c */ /* 0x004fe40003f45070 */
[----:B------:R-:W-:Y:S02]  /*1480*/  ISETP.NE.U32.AND P3, PT, RZ, UR4, PT ;  /* 0x00000004ff007c0c */ /* 0x000fe4000bf65070 */
[----:B------:R-:W-:Y:S02]  /*1490*/  ISETP.NE.AND.EX P2, PT, R7, RZ, PT, P2 ;  /* 0x000000ff0700720c */ /* 0x000fe40003f45320 */
[----:B------:R-:W-:Y:S02]  /*14a0*/  ISETP.NE.AND.EX P3, PT, RZ, UR5, PT, P3 ;  /* 0x00000005ff007c0c */ /* 0x000fe4000bf65330 */
[----:B0-----:R-:W-:-:S05]  /*14b0*/  SEL R0, R0, 0x1, P2 ;  /* 0x0000000100007807 */ /* 0x001fca0001000000 */
[----:B----4-:R-:W-:Y:S01]  /*14c0*/  IMAD R27, R0, R27, RZ ;  /* 0x0000001b001b7224 */ /* 0x010fe200078e02ff */
[----:B-1----:R-:W-:Y:S06]  /*14d0*/  @P1 BRA `(.L_x_4164) ;  /* 0x0000000000241947 */ /* 0x002fec0003800000 */
        /* <DEDUP_REMOVED lines=9> */
.L_x_4164:
[----:B------:R-:W-:Y:S02]  /*1570*/  IMAD.MOV.U32 R216, RZ, RZ, R193 ;  /* 0x000000ffffd87224 */ /* 0x000fe400078e00c1 */
[----:B------:R-:W-:Y:S02]  /*1580*/  IMAD.MOV.U32 R215, RZ, RZ, R195 ;  /* 0x000000ffffd77224 */ /* 0x000fe400078e00c3 */
[----:B------:R-:W-:Y:S01]  /*1590*/  IMAD.U32 R217, RZ, RZ, UR38 ;  /* 0x00000026ffd97e24 */ /* 0x000fe2000f8e00ff */
[----:B------:R-:W-:Y:S06]  /*15a0*/  @!P3 BRA `(.L_x_4165) ;  /* 0x000000000010b947 */ /* 0x000fec0003800000 */
[----:B------:R-:W0:Y:S02]  /*15b0*/  LDC.64 R2, c[0x0][0xa20] ;  /* 0x00028800ff027b82 */ /* 0x000e240000000a00 */
[----:B0-----:R-:W-:-:S05]  /*15c0*/  IMAD.WIDE R2, R195, 0x4, R2 ;  /* 0x00000004c3027825 */ /* 0x001fca00078e0202 */
[----:B------:R0:W5:Y:S01]  /*15d0*/  LDG.E R27, desc[UR60][R2.64] ;  /* 0x0000003c021b7981 */ /* 0x000162000c1e1900 */
[----:B------:R-:W-:Y:S05]  /*15e0*/  BRA `(.L_x_4166) ;  /* 0x0000000000107947 */ /* 0x000fea0003800000 */
.L_x_4165:
[----:B------:R-:W-:Y:S05]  /*15f0*/  @!P0 BRA `(.L_x_4166) ;  /* 0x00000000000c8947 */ /* 0x000fea0003800000 */
[----:B------:R-:W2:Y:S04]  /*1600*/  LDG.E R0, desc[UR60][R8.64] ;  /* 0x0000003c08007981 */ /* 0x000ea8000c1e1900 */
[----:B------:R-:W2:Y:S02]  /*1610*/  LDG.E R27, desc[UR60][R8.64+0x4] ;  /* 0x0000043c081b7981 */ /* 0x000ea4000c1e1900 */
[----:B--2---:R-:W-:-:S07]  /*1620*/  IMAD.IADD R27, R27, 0x1, -R0 ;  /* 0x000000011b1b7824 */ /* 0x004fce00078e0a00 */
.L_x_4166:
[----:B------:R-:W2:Y:S01]  /*1630*/  LDL R0, [R1+0x2fc] ;  /* 0x0002fc0001007983 */ /* 0x000ea20000100800 */
[----:B0-----:R-:W0:Y:S01]  /*1640*/  LDC.64 R2, c[0x0][0xa10] ;  /* 0x00028400ff027b82 */ /* 0x001e220000000a00 */
[----:B------:R-:W1:Y:S07]  /*1650*/  S2R R6, SR_TID.X ;  /* 0x0000000000067919 */ /* 0x000e6e0000002100 */
[----:B------:R-:W3:Y:S08]  /*1660*/  LDC.64 R4, c[0x0][0xa30] ;  /* 0x00028c00ff047b82 */ /* 0x000ef00000000a00 */
[----:B------:R-:W4:Y:S01]  /*1670*/  S2UR UR6, SR_SWINHI ;  /* 0x00000000000679c3 */ /* 0x000f220000002f00 */
[----:B0-----:R-:W-:-:S07]  /*1680*/  ISETP.NE.U32.AND P0, PT, R2, RZ, PT ;  /* 0x000000ff0200720c */ /* 0x001fce0003f05070 */
[----:B------:R-:W0:Y:S01]  /*1690*/  LDC.64 R12, c[0x0][0x9e0] ;  /* 0x00027800ff0c7b82 */ /* 0x000e220000000a00 */
[----:B------:R-:W-:Y:S02]  /*16a0*/  ISETP.NE.AND.EX P0, PT, R3, RZ, PT, P0 ;  /* 0x000000ff0300720c */ /* 0x000fe40003f05300 */
[----:B---3--:R-:W-:-:S04]  /*16b0*/  ISETP.NE.U32.AND P1, PT, R4, RZ, PT ;  /* 0x000000ff0400720c */ /* 0x008fc80003f25070 */
[----:B------:R-:W-:-:S07]  /*16c0*/  ISETP.NE.AND.EX P1, PT, R5, RZ, PT, P1 ;  /* 0x000000ff0500720c */ /* 0x000fce0003f25310 */
[----:B------:R-:W3:Y:S08]  /*16d0*/  @P0 LDC.64 R2, c[0x0][0xa10] ;  /* 0x00028400ff020b82 */ /* 0x000ef00000000a00 */
[----:B------:R-:W1:Y:S01]  /*16e0*/  @P1 LDC.64 R8, c[0x0][0xa30] ;  /* 0x00028c00ff081b82 */ /* 0x000e620000000a00 */
[----:B---3--:R-:W-:-:S05]  /*16f0*/  @P0 IMAD.WIDE R2, R195, 0x4, R2 ;  /* 0x00000004c3020825 */ /* 0x008fca00078e0202 */
[----:B------:R-:W3:Y:S01]  /*1700*/  @P0 LDG.E R15, desc[UR60][R2.64+0x4] ;  /* 0x0000043c020f0981 */ /* 0x000ee2000c1e1900 */
[----:B-1----:R-:W-:-:S05]  /*1710*/  @P1 IMAD.WIDE R8, R195, 0x4, R8 ;  /* 0x00000004c3081825 */ /* 0x002fca00078e0208 */
[----:B------:R1:W3:Y:S01]  /*1720*/  @P1 LDG.E R20, desc[UR60][R8.64] ;  /* 0x0000003c08141981 */ /* 0x0002e2000c1e1900 */
[----:B--2---:R-:W-:-:S03]  /*1730*/  R2UR UR4, R0 ;  /* 0x00000000000472ca */ /* 0x004fc600000e0000 */
[----:B------:R2:W3:Y:S01]  /*1740*/  @P0 LDG.E R0, desc[UR60][R2.64] ;  /* 0x0000003c02000981 */ /* 0x0004e2000c1e1900 */
[----:B------:R-:W-:-:S09]  /*1750*/  LOP3.LUT R6, R6, 0x7f, RZ, 0xc0, !PT ;  /* 0x0000007f06067812 */ /* 0x000fd200078ec0ff */
[----:B------:R-:W-:Y:S01]  /*1760*/  IMAD.U32 R11, RZ, RZ, UR4 ;  /* 0x00000004ff0b7e24 */ /* 0x000fe2000f8e00ff */
[----:B------:R-:W-:Y:S01]  /*1770*/  UMOV UR4, UR37 ;  /* 0x0000002500047c82 */ /* 0x000fe20008000000 */
[----:B----4-:R-:W-:Y:S01]  /*1780*/  UMOV UR5, UR6 ;  /* 0x0000000600057c82 */ /* 0x010fe20008000000 */
[----:B------:R-:W-:Y:S02]  /*1790*/  UIADD3 UR6, UP0, UR4, 0x30890, URZ ;  /* 0x0003089004067890 */ /* 0x000fe4000ff1e03f */
[----:B------:R-:W-:Y:S02]  /*17a0*/  UIADD3 UR8, UP1, UR4, 0x308a0, URZ ;  /* 0x000308a004087890 */ /* 0x000fe4000ff3e03f */
[----:B------:R-:W-:Y:S02]  /*17b0*/  UIADD3.X UR7, URZ, UR5, URZ, UP0, !UPT ;  /* 0x000000053f077290 */ /* 0x000fe400087fe43f */
[----:B------:R-:W-:Y:S01]  /*17c0*/  UIADD3.X UR4, URZ, UR5, URZ, UP1, !UPT ;  /* 0x000000053f047290 */ /* 0x000fe20008ffe43f */
[----:B------:R-:W-:Y:S01]  /*17d0*/  ISETP.NE.AND P2, PT, R6, RZ, PT ;  /* 0x000000ff0600720c */ /* 0x000fe20003f45270 */
[----:B------:R-:W-:-:S02]  /*17e0*/  IMAD.MOV.U32 R10, RZ, RZ, 0x9000 ;  /* 0x00009000ff0a7424 */ /* 0x000fc400078e00ff */
[----:B------:R-:W-:Y:S01]  /*17f0*/  IMAD.MOV.U32 R5, RZ, RZ, 0x100 ;  /* 0x00000100ff057424 */ /* 0x000fe200078e00ff */
[----:B------:R-:W-:Y:S01]  /*1800*/  SEL R4, RZ, 0x1, P2 ;  /* 0x00000001ff047807 */ /* 0x000fe20001000000 */
[----:B------:R-:W-:Y:S02]  /*1810*/  IMAD.MOV.U32 R6, RZ, RZ, 0x1 ;  /* 0x00000001ff067424 */ /* 0x000fe400078e00ff */
[----:B------:R-:W-:Y:S02]  /*1820*/  IMAD.MOV.U32 R7, RZ, RZ, RZ ;  /* 0x000000ffff077224 */ /* 0x000fe400078e00ff */
[----:B-1----:R-:W-:Y:S02]  /*1830*/  IMAD.U32 R8, RZ, RZ, UR6 ;  /* 0x00000006ff087e24 */ /* 0x002fe4000f8e00ff */
[----:B------:R-:W-:Y:S02]  /*1840*/  IMAD.U32 R9, RZ, RZ, UR7 ;  /* 0x00000007ff097e24 */ /* 0x000fe4000f8e00ff */
[----:B--2---:R-:W-:-:S02]  /*1850*/  IMAD.U32 R2, RZ, RZ, UR8 ;  /* 0x00000008ff027e24 */ /* 0x004fc4000f8e00ff */
[----:B------:R-:W-:Y:S02]  /*1860*/  IMAD.U32 R3, RZ, RZ, UR4 ;  /* 0x00000004ff037e24 */ /* 0x000fe4000f8e00ff */
[C---:B-----5:R-:W-:Y:S01]  /*1870*/  IMAD.IADD R14, R27.reuse, 0x1, -R14 ;  /* 0x000000011b0e7824 */ /* 0x060fe200078e0a0e */
[----:B------:R1:W-:Y:S01]  /*1880*/  STL.64 [R1+0x18], R10 ;  /* 0x0000180a01007387 */ /* 0x0003e20000100a00 */
[----:B------:R-:W-:-:S03]  /*1890*/  R2UR UR44, R27 ;  /* 0x000000001b2c72ca */ /* 0x000fc600000e0000 */
[----:B------:R1:W-:Y:S04]  /*18a0*/  STL.128 [R1+0x20], R4 ;  /* 0x0000200401007387 */ /* 0x0003e80000100c00 */
[----:B------:R1:W-:Y:S04]  /*18b0*/  STL.64 [R1+0x8], R8 ;  /* 0x0000080801007387 */ /* 0x0003e80000100a00 */
[----:B------:R1:W-:Y:S04]  /*18c0*/  STL.64 [R1+0x10], R2 ;  /* 0x0000100201007387 */ /* 0x0003e80000100a00 */
[----:B------:R1:W-:Y:S04]  /*18d0*/  STL.64 [R1+0x30], R2 ;  /* 0x0000300201007387 */ /* 0x0003e80000100a00 */
[----:B------:R1:W-:Y:S01]  /*18e0*/  STL.64 [R1], RZ ;  /* 0x000000ff01007387 */ /* 0x0003e20000100a00 */
[----:B------:R-:W-:-:S02]  /*18f0*/  LEA R26, R193, 0x80, 0x7 ;  /* 0x00000080c11a7811 */ /* 0x000fc400078e38ff */
[----:B---3--:R-:W-:Y:S02]  /*1900*/  @P1 R2UR UR44, R20 ;  /* 0x00000000142c12ca */ /* 0x008fe400000e0000 */
[----:B0-----:R-:W-:Y:S01]  /*1910*/  ISETP.GE.AND P1, PT, R13, 0x1, PT ;  /* 0x000000010d00780c */ /* 0x001fe20003f26270 */
[----:B------:R-:W-:-:S04]  /*1920*/  @P0 IMAD.IADD R205, R15, 0x1, -R0 ;  /* 0x000000010fcd0824 */ /* 0x000fc800078e0a00 */
[----:B------:R-:W-:-:S04]  /*1930*/  IMAD.IADD R17, R14, 0x1, R205 ;  /* 0x000000010e117824 */ /* 0x000fc800078e02cd */
[----:B------:R-:W-:-:S04]  /*1940*/  VIADD R0, R17, 0x5f ;  /* 0x0000005f11007836 */ /* 0x000fc80000000000 */
[----:B------:R-:W-:Y:S01]  /*1950*/  IMAD.HI R0, R0, 0x2aaaaaab, RZ ;  /* 0x2aaaaaab00007827 */ /* 0x000fe200078e02ff */
[----:B------:R-:W-:-:S04]  /*1960*/  IADD3 R26, R17, R26, -R22 ;  /* 0x0000001a111a7210 */ /* 0x000fc80007ffe816 */
[----:B------:R-:W-:-:S04]  /*1970*/  SHF.R.U32.HI R25, RZ, 0x1f, R0 ;  /* 0x0000001fff197819 */ /* 0x000fc80000011600 */
[----:B------:R-:W-:Y:S01]  /*1980*/  LEA.HI.SX32 R25, R0, R25, 0x1c ;  /* 0x0000001900197211 */ /* 0x000fe200078fe2ff */
[----:B------:R-:W-:Y:S01]  /*1990*/  IMAD.IADD R0, R26, 0x1, R12 ;  /* 0x000000011a007824 */ /* 0x000fe200078e020c */
[----:B-1----:R-:W-:Y:S06]  /*19a0*/  @!P1 BRA `(.L_x_4167) ;  /* 0x0000000000409947 */ /* 0x002fec0003800000 */
        /* <DEDUP_REMOVED lines=10> */
.L_x_4168:
[----:B------:R-:W-:-:S13]  /*1a50*/  ISETP.NE.AND P0, PT, R13, 0x1, PT ;  /* 0x000000010d00780c */ /* 0x000fda0003f05270 */
[----:B------:R-:W0:Y:S02]  /*1a60*/  @P0 LDC.64 R4, c[0x0][0x9e8] ;  /* 0x00027a00ff040b82 */ /* 0x000e240000000a00 */
[----:B0-----:R-:W-:-:S05]  /*1a70*/  @P0 IMAD.HI.U32 R4, R2, R4, RZ ;  /* 0x0000000402040227 */ /* 0x001fca00078e00ff */
[----:B------:R-:W-:-:S07]  /*1a80*/  @P0 SHF.R.U32.HI R2, RZ, R5, R4 ;  /* 0x00000005ff020219 */ /* 0x000fce0000011604 */
.L_x_4169:
[----:B------:R-:W-:-:S05]  /*1a90*/  IMAD R3, R2, R13, R13 ;  /* 0x0000000d02037224 */ /* 0x000fca00078e020d */
[----:B------:R-:W-:-:S07]  /*1aa0*/  VIMNMX R0, R0, R3, PT ;  /* 0x0000000300007248 */ /* 0x000fce0003fe0100 */
.L_x_4167:
[----:B------:R-:W0:Y:S01]  /*1ab0*/  LDC R4, c[0x0][0x9dc] ;  /* 0x00027700ff047b82 */ /* 0x000e220000000800 */
[----:B------:R-:W-:-:S04]  /*1ac0*/  IMAD R2, R193, 0x80, -R22 ;  /* 0x00000080c1027824 */ /* 0x000fc800078e0a16 */
[----:B------:R-:W-:-:S04]  /*1ad0*/  IMAD.IADD R79, R17, 0x1, R2 ;  /* 0x00000001114f7824 */ /* 0x000fc800078e0202 */
[----:B0-----:R-:W-:Y:S01]  /*1ae0*/  IMAD.IADD R2, R79, 0x1, -R4 ;  /* 0x000000014f027824 */ /* 0x001fe200078e0a04 */
[----:B------:R-:W-:Y:S06]  /*1af0*/  @!P1 BRA `(.L_x_4170) ;  /* 0x0000000000409947 */ /* 0x000fec0003800000 */
        /* <DEDUP_REMOVED lines=9> */
.L_x_4171:
[----:B------:R-:W-:Y:S01]  /*1b90*/  ISETP.NE.AND P0, PT, R13, 0x1, PT ;  /* 0x000000010d00780c */ /* 0x000fe20003f05270 */
[----:B------:R-:W-:-:S12]  /*1ba0*/  IMAD.MOV.U32 R4, RZ, RZ, R79 ;  /* 0x000000ffff047224 */ /* 0x000fd800078e004f */
[----:B------:R-:W0:Y:S02]  /*1bb0*/  @P0 LDC.64 R6, c[0x0][0x9e8] ;  /* 0x00027a00ff060b82 */ /* 0x000e240000000a00 */
[----:B0-----:R-:W-:-:S05]  /*1bc0*/  @P0 IMAD.HI.U32 R6, R79, R6, RZ ;  /* 0x000000064f060227 */ /* 0x001fca00078e00ff */
[----:B------:R-:W-:-:S07]  /*1bd0*/  @P0 SHF.R.U32.HI R4, RZ, R7, R6 ;  /* 0x00000007ff040219 */ /* 0x000fce0000011606 */
.L_x_4172:
[----:B------:R-:W-:-:S05]  /*1be0*/  IMAD R13, R4, R13, RZ ;  /* 0x0000000d040d7224 */ /* 0x000fca00078e02ff */
[----:B------:R-:W-:-:S07]  /*1bf0*/  VIMNMX R2, R2, R13, !PT ;  /* 0x0000000d02027248 */ /* 0x000fce0007fe0100 */
.L_x_4170:
[----:B------:R-:W-:Y:S02]  /*1c00*/  VIADD R0, R0, 0x5f ;  /* 0x0000005f00007836 */ /* 0x000fe40000000000 */
[----:B------:R-:W-:-:S04]  /*1c10*/  IMAD.HI R2, R2, 0x2aaaaaab, RZ ;  /* 0x2aaaaaab02027827 */ /* 0x000fc800078e02ff */
[----:B------:R-:W-:Y:S01]  /*1c20*/  IMAD.HI R0, R0, 0x2aaaaaab, RZ ;  /* 0x2aaaaaab00007827 */ /* 0x000fe200078e02ff */
[----:B------:R-:W-:-:S04]  /*1c30*/  SHF.R.U32.HI R5, RZ, 0x1f, R2 ;  /* 0x0000001fff057819 */ /* 0x000fc80000011602 */
[----:B------:R-:W-:Y:S02]  /*1c40*/  SHF.R.U32.HI R3, RZ, 0x1f, R0 ;  /* 0x0000001fff037819 */ /* 0x000fe40000011600 */
[----:B------:R-:W-:Y:S02]  /*1c50*/  LEA.HI.SX32 R5, R2, R5, 0x1c ;  /* 0x0000000502057211 */ /* 0x000fe400078fe2ff */
[----:B------:R-:W-:Y:S02]  /*1c60*/  LEA.HI.SX32 R0, R0, R3, 0x1c ;  /* 0x0000000300007211 */ /* 0x000fe400078fe2ff */
[----:B------:R-:W-:Y:S02]  /*1c70*/  VIMNMX R5, RZ, R5, !PT ;  /* 0x00000005ff057248 */ /* 0x000fe40007fe0100 */
[----:B------:R-:W-:-:S03]  /*1c80*/  VIMNMX R3, R25, R0, PT ;  /* 0x0000000019037248 */ /* 0x000fc60003fe0100 */
[--C-:B------:R-:W-:Y:S02]  /*1c90*/  IMAD R5, R5, 0x60, -R14.reuse ;  /* 0x0000006005057824 */ /* 0x100fe400078e0a0e */
[----:B------:R-:W-:-:S03]  /*1ca0*/  IMAD R14, R3, 0x60, -R14 ;  /* 0x00000060030e7824 */ /* 0x000fc600078e0a0e */
[----:B------:R-:W-:Y:S02]  /*1cb0*/  VIMNMX R5, RZ, R5, !PT ;  /* 0x00000005ff057248 */ /* 0x000fe40007fe0100 */
[----:B------:R-:W-:-:S03]  /*1cc0*/  VIMNMX R14, R14, R205, PT ;  /* 0x000000cd0e0e7248 */ /* 0x000fc60003fe0100 */
[----:B------:R-:W-:Y:S01]  /*1cd0*/  IMAD.WIDE.U32 R2, R5, -0x55555555, RZ ;  /* 0xaaaaaaab05027825 */ /* 0x000fe200078e00ff */
[----:B------:R-:W-:-:S04]  /*1ce0*/  ISETP.GT.AND P0, PT, R14, R5, PT ;  /* 0x000000050e00720c */ /* 0x000fc80003f04270 */
[----:B------:R-:W-:-:S05]  /*1cf0*/  SHF.R.U32.HI R78, RZ, 0x6, R3 ;  /* 0x00000006ff4e7819 */ /* 0x000fca0000011603 */
[----:B------:R-:W-:-:S04]  /*1d00*/  IMAD.MOV.U32 R77, RZ, RZ, R78 ;  /* 0x000000ffff4d7224 */ /* 0x000fc800078e004e */
[----:B------:R-:W-:-:S04]  /*1d10*/  @P0 VIADD R0, R14, 0x5f ;  /* 0x0000005f0e000836 */ /* 0x000fc80000000000 */
[----:B------:R-:W-:-:S05]  /*1d20*/  @P0 IMAD.HI R0, R0, 0x2aaaaaab, RZ ;  /* 0x2aaaaaab00000827 */ /* 0x000fca00078e02ff */
[----:B------:R-:W-:-:S04]  /*1d30*/  @P0 SHF.R.U32.HI R3, RZ, 0x1f, R0 ;  /* 0x0000001fff030819 */ /* 0x000fc80000011600 */
[----:B------:R-:W-:Y:S02]  /*1d40*/  @P0 LEA.HI.SX32 R77, R0, R3, 0x1c ;  /* 0x00000003004d0211 */ /* 0x000fe400078fe2ff */
[----:B------:R-:W-:Y:S02]  /*1d50*/  PLOP3.LUT P0, PT, PT, PT, PT, 0x80, 0x0 ;  /* 0x000000000000781c */ /* 0x000fe40003f0f070 */
[----:B------:R-:W-:-:S13]  /*1d60*/  ISETP.GT.AND P1, PT, R77, R78, PT ;  /* 0x0000004e4d00720c */ /* 0x000fda0003f24270 */
[----:B------:R-:W-:Y:S05]  /*1d70*/  @!P1 BRA `(.L_x_4173) ;  /* 0x0000002400009947 */ /* 0x000fea0003800000 */
[----:B------:R-:W-:Y:S01]  /*1d80*/  UIADD3 UR4, UR37, 0x1e400, URZ ;  /* 0x0001e40025047890 */ /* 0x000fe2000fffe03f */
[----:B------:R-:W-:Y:S01]  /*1d90*/  ULDC UR45, c[0x0][0x2e4] ;  /* 0x0000b900002d7ab9 */ /* 0x000fe20000000800 */
[----:B------:R-:W-:Y:S02]  /*1da0*/  ULDC.64 UR40, c[0x0][0x308] ;  /* 0x0000c20000287ab9 */ /* 0x000fe40000000a00 */
[----:B------:R-:W-:Y:S01]  /*1db0*/  ULOP3.LUT UP0, URZ, UR4, 0x3ff, URZ, 0xc0, !UPT ;  /* 0x000003ff043f7892 */ /* 0x000fe2000f80c03f */
[----:B------:R-:W-:-:S05]  /*1dc0*/  ULDC.64 UR42, c[0x0][0x318] ;  /* 0x0000c600002a7ab9 */ /* 0x000fca0000000a00 */
        /* <DEDUP_REMOVED lines=18> */
.L_x_4174:
[----:B------:R-:W2:Y:S04]  /*1ef0*/  LDL R31, [R1+0x2d0] ;  /* 0x0002d000011f7983 */ /* 0x000ea80000100800 */
[----:B------:R-:W3:Y:S01]  /*1f00*/  LDL R32, [R1+0x2d4] ;  /* 0x0002d40001207983 */ /* 0x000ee20000100800 */
[----:B------:R-:W0:Y:S01]  /*1f10*/  S2UR UR6, SR_SWINHI ;  /* 0x00000000000679c3 */ /* 0x000e220000002f00 */
[----:B------:R-:W-:-:S04]  /*1f20*/  IMAD.U32 R24, RZ, RZ, UR37 ;  /* 0x00000025ff187e24 */ /* 0x000fc8000f8e00ff */
[----:B------:R-:W-:Y:S01]  /*1f30*/  VIADD R24, R24, 0x400 ;  /* 0x0000040018187836 */ /* 0x000fe20000000000 */
[----:B------:R-:W-:Y:S01]  /*1f40*/  UMOV UR4, UR37 ;  /* 0x0000002500047c82 */ /* 0x000fe20008000000 */
[----:B0-----:R-:W-:Y:S01]  /*1f50*/  UMOV UR5, UR6 ;  /* 0x0000000600057c82 */ /* 0x001fe20008000000 */
[----:B------:R-:W-:-:S04]  /*1f60*/  UIADD3 UR6, UP0, UR4, 0x1e400, URZ ;  /* 0x0001e40004067890 */ /* 0x000fc8000ff1e03f */
[----:B------:R-:W-:Y:S02]  /*1f70*/  UIADD3.X UR4, URZ, UR5, URZ, UP0, !UPT ;  /* 0x000000053f047290 */ /* 0x000fe400087fe43f */
[----:B------:R-:W-:-:S04]  /*1f80*/  IMAD.U32 R2, RZ, RZ, UR6 ;  /* 0x00000006ff027e24 */ /* 0x000fc8000f8e00ff */
[----:B------:R-:W-:-:S05]  /*1f90*/  IMAD.U32 R3, RZ, RZ, UR4 ;  /* 0x00000004ff037e24 */ /* 0x000fca000f8e00ff */
[----:B------:R0:W-:Y:S01]  /*1fa0*/  STL.64 [R1+0x38], R2 ;  /* 0x0000380201007387 */ /* 0x0001e20000100a00 */
[----:B------:R-:W-:Y:S02]  /*1fb0*/  LOP3.LUT P0, RZ, R24, 0x3ff, RZ, 0xc0, !PT ;  /* 0x000003ff18ff7812 */ /* 0x000fe4000780c0ff */
[----:B--2---:R-:W-:Y:S02]  /*1fc0*/  R2UR UR8, R31 ;  /* 0x000000001f0872ca */ /* 0x004fe400000e0000 */
[----:B---3--:R-:W-:-:S11]  /*1fd0*/  R2UR UR7, R32 ;  /* 0x00000000200772ca */ /* 0x008fd600000e0000 */
[----:B------:R-:W-:-:S05]  /*1fe0*/  IMAD.U32 R28, RZ, RZ, UR8 ;  /* 0x00000008ff1c7e24 */ /* 0x000fca000f8e00ff */
[----:B------:R-:W-:-:S05]  /*1ff0*/  IADD3 R28, P1, R28, 0x38, RZ ;  /* 0x000000381c1c7810 */ /* 0x000fca0007f3e0ff */
[----:B------:R-:W-:Y:S01]  /*2000*/  IMAD.X R29, RZ, RZ, UR7, P1 ;  /* 0x00000007ff1d7e24 */ /* 0x000fe200088e06ff */
[----:B0-----:R-:W-:Y:S07]  /*2010*/  @!P0 BRA `(.L_x_4175) ;  /* 0x0000000000408947 */ /* 0x001fee0003800000 */
        /* <DEDUP_REMOVED lines=16> */
.L_x_4175:
[----:B------:R-:W0:Y:S01]  /*2120*/  LDC.64 R2, c[0x0][0x9f8] ;  /* 0x00027e00ff027b82 */ /* 0x000e220000000a00 */
[----:B------:R-:W-:Y:S01]  /*2130*/  R2UR UR24, R31 ;  /* 0x000000001f1872ca */ /* 0x000fe200000e0000 */
[----:B------:R-:W-:Y:S01]  /*2140*/  ULDC.64 UR18, c[0x0][0x3d8] ;  /* 0x0000f60000127ab9 */ /* 0x000fe20000000a00 */
[----:B------:R-:W-:Y:S01]  /*2150*/  R2UR UR25, R32 ;  /* 0x00000000201972ca */ /* 0x000fe200000e0000 */
[----:B------:R-:W-:Y:S04]  /*2160*/  STL.128 [R1+0x100], RZ ;  /* 0x000100ff01007387 */ /* 0x000fe80000100c00 */
[----:B------:R-:W-:Y:S01]  /*2170*/  STL.128 [R1+0xc0], RZ ;  /* 0x0000c0ff01007387 */ /* 0x000fe20000100c00 */
[----:B------:R-:W-:-:S03]  /*2180*/  IMAD.IADD R0, R30, 0x1, R27 ;  /* 0x000000011e007824 */ /* 0x000fc600078e021b */
[----:B------:R-:W-:Y:S01]  /*2190*/  STL.128 [R1+0x120], RZ ;  /* 0x000120ff01007387 */ /* 0x000fe20000100c00 */
[----:B------:R-:W-:Y:S01]  /*21a0*/  SHF.R.S32.HI R199, RZ, 0x1f, R198 ;  /* 0x0000001fffc77819 */ /* 0x000fe200000114c6 */
[----:B------:R-:W1:Y:S02]  /*21b0*/  LDC.64 R40, c[0x0][0x3d0] ;  /* 0x0000f400ff287b82 */ /* 0x000e640000000a00 */
[----:B------:R-:W-:Y:S04]  /*21c0*/  STL.128 [R1+0xe0], RZ ;  /* 0x0000e0ff01007387 */ /* 0x000fe80000100c00 */
[----:B------:R-:W-:Y:S02]  /*21d0*/  STL.64 [R1+0x2b0], R28 ;  /* 0x0002b01c01007387 */ /* 0x000fe40000100a00 */
[----:B------:R-:W2:Y:S01]  /*21e0*/  LDC.64 R42, c[0x0][0xa08] ;  /* 0x00028200ff2a7b82 */ /* 0x000ea20000000a00 */
[----:B0-----:R-:W-:-:S04]  /*21f0*/  ISETP.NE.U32.AND P0, PT, R2, RZ, PT ;  /* 0x000000ff0200720c */ /* 0x001fc80003f05070 */
[----:B------:R-:W-:Y:S01]  /*2200*/  ISETP.NE.AND.EX P0, PT, R3, RZ, PT, P0 ;  /* 0x000000ff0300720c */ /* 0x000fe20003f05300 */
[----:B------:R-:W-:Y:S04]  /*2210*/  STL [R1+0xf8], RZ ;  /* 0x0000f8ff01007387 */ /* 0x000fe80000100800 */
[----:B------:R-:W-:Y:S04]  /*2220*/  STL [R1+0x118], RZ ;  /* 0x000118ff01007387 */ /* 0x000fe80000100800 */
[----:B------:R-:W-:Y:S04]  /*2230*/  STL [R1+0xb8], RZ ;  /* 0x0000b8ff01007387 */ /* 0x000fe80000100800 */
[----:B------:R-:W-:Y:S01]  /*2240*/  STL [R1+0xd8], RZ ;  /* 0x0000d8ff01007387 */ /* 0x000fe20000100800 */
[----:B------:R-:W0:Y:S01]  /*2250*/  @P0 LDC.64 R2, c[0x0][0x9f8] ;  /* 0x00027e00ff020b82 */ /* 0x000e220000000a00 */
[----:B------:R-:W-:-:S02]  /*2260*/  VIADD R76, R19, 0x60 ;  /* 0x00000060134c7836 */ /* 0x000fc40000000000 */
[----:B------:R-:W-:Y:S04]  /*2270*/  STL.128 [R1+0x1c0], RZ ;  /* 0x0001c0ff01007387 */ /* 0x000fe80000100c00 */
[----:B------:R-:W-:Y:S01]  /*2280*/  STL.64 [R1+0x188], RZ ;  /* 0x000188ff01007387 */ /* 0x000fe20000100a00 */
[----:B------:R-:W3:Y:S01]  /*2290*/  LDC R45, c[0x0][0x310] ;  /* 0x0000c400ff2d7b82 */ /* 0x000ee20000000800 */
[----:B0-----:R-:W-:-:S05]  /*22a0*/  @P0 IMAD.WIDE R2, R195, 0x4, R2 ;  /* 0x00000004c3020825 */ /* 0x001fca00078e0202 */
[----:B------:R0:W4:Y:S01]  /*22b0*/  @P0 LDG.E R195, desc[UR60][R2.64] ;  /* 0x0000003c02c30981 */ /* 0x000122000c1e1900 */
[----:B------:R-:W-:Y:S02]  /*22c0*/  UIADD3 UR16, UP6, UR24, 0x228, URZ ;  /* 0x0000022818107890 */ /* 0x000fe4000ffde03f */
[----:B------:R-:W-:Y:S01]  /*22d0*/  UIADD3 UR14, UP0, UR24, 0x218, URZ ;  /* 0x00000218180e7890 */ /* 0x000fe2000ff1e03f */
[----:B------:R-:W5:Y:S01]  /*22e0*/  S2R R46, SR_TID.X ;  /* 0x00000000002e7919 */ /* 0x000f620000002100 */
[----:B------:R-:W-:Y:S02]  /*22f0*/  UIADD3 UR20, UP1, UR24, 0x248, URZ ;  /* 0x0000024818147890 */ /* 0x000fe4000ff3e03f */
[----:B------:R-:W-:Y:S01]  /*2300*/  UIADD3 UR5, UP2, UR24, 0x210, URZ ;  /* 0x0000021018057890 */ /* 0x000fe2000ff5e03f */
[----:B------:R-:W-:Y:S01]  /*2310*/  IMAD.U32 R6, RZ, RZ, UR16 ;  /* 0x00000010ff067e24 */ /* 0x000fe2000f8e00ff */
[----:B------:R-:W-:Y:S01]  /*2320*/  UIADD3.X UR17, URZ, UR25, URZ, UP6, !UPT ;  /* 0x000000193f117290 */ /* 0x000fe2000b7fe43f */
[----:B------:R-:W-:Y:S01]  /*2330*/  IMAD.U32 R4, RZ, RZ, UR14 ;  /* 0x0000000eff047e24 */ /* 0x000fe2000f8e00ff */
[----:B------:R-:W-:Y:S01]  /*2340*/  UIADD3.X UR15, URZ, UR25, URZ, UP0, !UPT ;  /* 0x000000193f0f7290 */ /* 0x000fe200087fe43f */
[----:B0-----:R-:W-:Y:S01]  /*2350*/  IMAD.MOV.U32 R2, RZ, RZ, 0x1 ;  /* 0x00000001ff027424 */ /* 0x001fe200078e00ff */
[----:B------:R-:W-:Y:S01]  /*2360*/  UIADD3.X UR21, URZ, UR25, URZ, UP1, !UPT ;  /* 0x000000193f157290 */ /* 0x000fe20008ffe43f */
[----:B------:R-:W-:Y:S01]  /*2370*/  IMAD.U32 R9, RZ, RZ, UR20 ;  /* 0x00000014ff097e24 */ /* 0x000fe2000f8e00ff */
[----:B------:R-:W-:Y:S01]  /*2380*/  UIADD3.X UR8, URZ, UR25, URZ, UP2, !UPT ;  /* 0x000000193f087290 */ /* 0x000fe200097fe43f */
[----:B------:R-:W-:Y:S01]  /*2390*/  IMAD.U32 R7, RZ, RZ, UR17 ;  /* 0x00000011ff077e24 */ /* 0x000fe2000f8e00ff */
[----:B------:R-:W-:Y:S01]  /*23a0*/  UIADD3 UR22, UP3, UR24, 0x250, URZ ;  /* 0x0000025018167890 */ /* 0x000fe2000ff7e03f */
[----:B------:R-:W-:Y:S01]  /*23b0*/  IMAD.U32 R5, RZ, RZ, UR15 ;  /* 0x0000000fff057e24 */ /* 0x000fe2000f8e00ff */
[----:B------:R0:W-:Y:S01]  /*23c0*/  STL.U8 [R1+0x140], R2 ;  /* 0x0001400201007387 */ /* 0x0001e20000100000 */
[----:B------:R-:W-:Y:S01]  /*23d0*/  IMAD.U32 R3, RZ, RZ, UR5 ;  /* 0x00000005ff037e24 */ /* 0x000fe2000f8e00ff */
[----:B------:R-:W-:Y:S01]  /*23e0*/  UIADD3.X UR23, URZ, UR25, URZ, UP3, !UPT ;  /* 0x000000193f177290 */ /* 0x000fe20009ffe43f */
[----:B------:R-:W-:Y:S01]  /*23f0*/  IMAD.U32 R10, RZ, RZ, UR21 ;  /* 0x00000015ff0a7e24 */ /* 0x000fe2000f8e00ff */
[----:B------:R1:W-:Y:S01]  /*2400*/  STL.128 [R1+0x270], R4 ;  /* 0x0002700401007387 */ /* 0x0003e20000100c00 */
[----:B------:R-:W-:Y:S01]  /*2410*/  IMAD.U32 R8, RZ, RZ, UR8 ;  /* 0x00000008ff087e24 */ /* 0x000fe2000f8e00ff */
[----:B------:R-:W-:-:S02]  /*2420*/  UIADD3 UR11, UP4, UR24, 0x40, URZ ;  /* 0x00000040180b7890 */ /* 0x000fc4000ff9e03f */
[----:B------:R-:W-:Y:S01]  /*2430*/  UIADD3 UR13, UP5, UR24, 0x140, URZ ;  /* 0x00000140180d7890 */ /* 0x000fe2000ffbe03f */
[----:B------:R-:W-:Y:S01]  /*2440*/  STL [R1+0x60], R205 ;  /* 0x000060cd01007387 */ /* 0x000fe20000100800 */
[----:B0-----:R-:W-:Y:S01]  /*2450*/  IMAD.U32 R2, RZ, RZ, UR22 ;  /* 0x00000016ff027e24 */ /* 0x001fe2000f8e00ff */
[----:B------:R-:W-:Y:S02]  /*2460*/  UIADD3.X UR12, URZ, UR25, URZ, UP4, !UPT ;  /* 0x000000193f0c7290 */ /* 0x000fe4000a7fe43f */
[----:B------:R-:W-:Y:S02]  /*2470*/  UIADD3 UR9, UP6, UR24, 0x68, URZ ;  /* 0x0000006818097890 */ /* 0x000fe4000ffde03f */
[----:B------:R-:W-:Y:S02]  /*2480*/  UIADD3.X UR8, URZ, UR25, URZ, UP5, !UPT ;  /* 0x000000193f087290 */ /* 0x000fe4000affe43f */
[----:B------:R-:W-:Y:S02]  /*2490*/  UIADD3.X UR5, URZ, UR25, URZ, UP6, !UPT ;  /* 0x000000193f057290 */ /* 0x000fe4000b7fe43f */
[----:B------:R-:W-:Y:S01]  /*24a0*/  UIMAD.WIDE.U32 UR6, UR18, 0x60, URZ ;  /* 0x00000060120678a5 */ /* 0x000fe2000f8e003f */
[----:B-1----:R-:W-:Y:S01]  /*24b0*/  IMAD.MOV.U32 R6, RZ, RZ, R9 ;  /* 0x000000ffff067224 */ /* 0x002fe200078e0009 */
[----:B------:R-:W-:Y:S01]  /*24c0*/  UIADD3 UR10, UP0, UR24, 0x60, URZ ;  /* 0x00000060180a7890 */ /* 0x000fe2000ff1e03f */
[----:B------:R-:W-:Y:S01]  /*24d0*/  IMAD.MOV.U32 R7, RZ, RZ, R10 ;  /* 0x000000ffff077224 */ /* 0x000fe200078e000a */
[----:B------:R-:W-:Y:S01]  /*24e0*/  UIMAD UR4, UR19, 0x60, URZ ;  /* 0x00000060130478a4 */ /* 0x000fe2000f8e023f */
[----:B------:R-:W-:Y:S01]  /*24f0*/  IMAD.MOV.U32 R4, RZ, RZ, R3 ;  /* 0x000000ffff047224 */ /* 0x000fe200078e0003 */
[----:B------:R-:W-:Y:S01]  /*2500*/  ULDC.64 UR16, c[0x0][0x3e8] ;  /* 0x0000fa0000107ab9 */ /* 0x000fe20000000a00 */
[----:B------:R-:W-:-:S02]  /*2510*/  IMAD.MOV.U32 R5, RZ, RZ, R8 ;  /* 0x000000ffff057224 */ /* 0x000fc400078e0008 */
[----:B------:R-:W-:Y:S02]  /*2520*/  IMAD.U32 R3, RZ, RZ, UR23 ;  /* 0x00000017ff037e24 */ /* 0x000fe4000f8e00ff */
[----:B------:R-:W-:Y:S01]  /*2530*/  IMAD.U32 R8, RZ, RZ, UR11 ;  /* 0x0000000bff087e24 */ /* 0x000fe2000f8e00ff */
[----:B------:R0:W-:Y:S01]  /*2540*/  STL.128 [R1+0x280], R4 ;  /* 0x0002800401007387 */ /* 0x0001e20000100c00 */
[----:B------:R-:W-:Y:S02]  /*2550*/  IMAD.U32 R9, RZ, RZ, UR12 ;  /* 0x0000000cff097e24 */ /* 0x000fe4000f8e00ff */
[----:B------:R-:W-:Y:S02]  /*2560*/  IMAD.U32 R10, RZ, RZ, UR13 ;  /* 0x0000000dff0a7e24 */ /* 0x000fe4000f8e00ff */
[----:B------:R-:W-:Y:S02]  /*2570*/  IMAD.U32 R11, RZ, RZ, UR8 ;  /* 0x00000008ff0b7e24 */ /* 0x000fe4000f8e00ff */
[----:B------:R-:W-:Y:S01]  /*2580*/  IMAD.U32 R13, RZ, RZ, UR5 ;  /* 0x00000005ff0d7e24 */ /* 0x000fe2000f8e00ff */
[----:B------:R-:W-:Y:S01]  /*2590*/  UIADD3.X UR5, URZ, UR25, URZ, UP0, !UPT ;  /* 0x000000193f057290 */ /* 0x000fe200087fe43f */
[----:B------:R-:W-:Y:S01]  /*25a0*/  IMAD.U32 R12, RZ, RZ, UR9 ;  /* 0x00000009ff0c7e24 */ /* 0x000fe2000f8e00ff */
[----:B------:R-:W-:Y:S01]  /*25b0*/  SHF.R.S32.HI R30, RZ, 0x1f, R18 ;  /* 0x0000001fff1e7819 */ /* 0x000fe20000011412 */
[--C-:B------:R-:W-:Y:S01]  /*25c0*/  IMAD.MOV.U32 R28, RZ, RZ, R19.reuse ;  /* 0x000000ffff1c7224 */ /* 0x100fe200078e0013 */
[----:B------:R-:W-:Y:S01]  /*25d0*/  SHF.R.S32.HI R29, RZ, 0x1f, R19 ;  /* 0x0000001fff1d7819 */ /* 0x000fe20000011413 */
[----:B------:R-:W-:Y:S01]  /*25e0*/  STL.64 [R1+0x88], R40 ;  /* 0x0000882801007387 */ /* 0x000fe20000100a00 */
[----:B------:R-:W-:Y:S01]  /*25f0*/  SHF.R.S32.HI R47, RZ, 0x1f, R0 ;  /* 0x0000001fff2f7819 */ /* 0x000fe20000011400 */
[----:B-----5:R-:W-:-:S02]  /*2600*/  VIADD R204, R46, 0xffffff80 ;  /* 0xffffff802ecc7836 */ /* 0x020fc40000000000 */
[----:B0-----:R-:W-:Y:S02]  /*2610*/  IMAD.MOV.U32 R4, RZ, RZ, R2 ;  /* 0x000000ffff047224 */ /* 0x001fe400078e0002 */
[----:B------:R-:W-:Y:S02]  /*2620*/  IMAD.MOV.U32 R5, RZ, RZ, R3 ;  /* 0x000000ffff057224 */ /* 0x000fe400078e0003 */
[----:B------:R-:W-:Y:S01]  /*2630*/  IMAD.MOV.U32 R6, RZ, RZ, R8 ;  /* 0x000000ffff067224 */ /* 0x000fe200078e0008 */
[----:B------:R-:W5:Y:S01]  /*2640*/  LDL.64 R2, [R1+0x38] ;  /* 0x0000380001027983 */ /* 0x000f620000100a00 */
[----:B------:R-:W-:Y:S01]  /*2650*/  IMAD.MOV.U32 R7, RZ, RZ, R9 ;  /* 0x000000ffff077224 */ /* 0x000fe200078e0009 */
[----:B------:R-:W-:Y:S01]  /*2660*/  UIADD3 UR4, UR7, UR4, URZ ;  /* 0x0000000407047290 */ /* 0x000fe2000fffe03f */
[--C-:B------:R-:W-:Y:S01]  /*2670*/  IMAD.MOV.U32 R206, RZ, RZ, R204.reuse ;  /* 0x000000ffffce7224 */ /* 0x100fe200078e00cc */
[----:B------:R-:W-:Y:S01]  /*2680*/  USHF.L.U32 UR8, UR18, 0x6, URZ ;  /* 0x0000000612087899 */ /* 0x000fe2000800063f */
[----:B------:R-:W-:Y:S01]  /*2690*/  STL.64 [R1+0xa0], R40 ;  /* 0x0000a02801007387 */ /* 0x000fe20000100a00 */
[----:B------:R-:W-:Y:S01]  /*26a0*/  UIMAD.WIDE.U32 UR14, UR16, 0x60, URZ ;  /* 0x00000060100e78a5 */ /* 0x000fe2000f8e003f */
[----:B------:R-:W-:-:S02]  /*26b0*/  IMAD.MOV.U32 R207, RZ, RZ, R204 ;  /* 0x000000ffffcf7224 */ /* 0x000fc400078e00cc */
[----:B------:R0:W-:Y:S01]  /*26c0*/  STL.128 [R1+0x290], R4 ;  /* 0x0002900401007387 */ /* 0x0001e20000100c00 */
[----:B------:R-:W-:Y:S02]  /*26d0*/  IMAD.U32 R8, RZ, RZ, UR10 ;  /* 0x0000000aff087e24 */ /* 0x000fe4000f8e00ff */
[----:B------:R-:W-:Y:S01]  /*26e0*/  IMAD.U32 R9, RZ, RZ, UR5 ;  /* 0x00000005ff097e24 */ /* 0x000fe2000f8e00ff */
[----:B------:R-:W-:Y:S01]  /*26f0*/  USHF.L.U32 UR11, UR16, 0x6, URZ ;  /* 0x00000006100b7899 */ /* 0x000fe2000800063f */
[----:B------:R-:W-:Y:S01]  /*2700*/  STL.64 [R1+0x1b0], RZ ;  /* 0x0001b0ff01007387 */ /* 0x000fe20000100a00 */
[----:B------:R-:W-:-:S03]  /*2710*/  USHF.R.S32.HI UR12, URZ, 0x1f, UR44 ;  /* 0x0000001f3f0c7899 */ /* 0x000fc6000801142c */
[----:B------:R-:W-:Y:S04]  /*2720*/  STL.64 [R1+0x1a0], RZ ;  /* 0x0001a0ff01007387 */ /* 0x000fe80000100a00 */
[----:B------:R-:W-:Y:S01]  /*2730*/  STL.64 [R1+0x198], RZ ;  /* 0x000198ff01007387 */ /* 0x000fe20000100a00 */
[----:B0-----:R-:W-:-:S03]  /*2740*/  IMAD.MOV.U32 R4, RZ, RZ, R10 ;  /* 0x000000ffff047224 */ /* 0x001fc600078e000a */
[----:B------:R-:W-:Y:S01]  /*2750*/  STL [R1+0x190], RZ ;  /* 0x000190ff01007387 */ /* 0x000fe20000100800 */
[----:B------:R-:W-:Y:S02]  /*2760*/  IMAD.MOV.U32 R5, RZ, RZ, R11 ;  /* 0x000000ffff057224 */ /* 0x000fe400078e000b */
[----:B------:R-:W-:Y:S01]  /*2770*/  IMAD.U32 R10, RZ, RZ, UR6 ;  /* 0x00000006ff0a7e24 */ /* 0x000fe2000f8e00ff */
[----:B------:R-:W-:Y:S01]  /*2780*/  UIMAD UR6, UR17, 0x60, URZ ;  /* 0x00000060110678a4 */ /* 0x000fe2000f8e023f */
[----:B------:R-:W-:Y:S01]  /*2790*/  IMAD.U32 R11, RZ, RZ, UR7 ;  /* 0x00000007ff0b7e24 */ /* 0x000fe2000f8e00ff */
[----:B------:R-:W-:Y:S01]  /*27a0*/  USHF.L.U64.HI UR7, UR18, 0x6, UR19 ;  /* 0x0000000612077899 */ /* 0x000fe20008010213 */
[----:B------:R-:W-:Y:S01]  /*27b0*/  IMAD.MOV.U32 R6, RZ, RZ, R12 ;  /* 0x000000ffff067224 */ /* 0x000fe200078e000c */
[----:B------:R-:W-:Y:S01]  /*27c0*/  STL [R1+0x1b8], RZ ;  /* 0x0001b8ff01007387 */ /* 0x000fe20000100800 */
[----:B------:R-:W-:Y:S02]  /*27d0*/  IMAD.MOV.U32 R7, RZ, RZ, R13 ;  /* 0x000000ffff077224 */ /* 0x000fe400078e000d */
[----:B------:R-:W-:Y:S01]  /*27e0*/  IMAD.U32 R11, RZ, RZ, UR4 ;  /* 0x00000004ff0b7e24 */ /* 0x000fe2000f8e00ff */
[----:B------:R-:W-:Y:S01]  /*27f0*/  UIADD3 UR10, UR15, UR6, URZ ;  /* 0x000000060f0a7290 */ /* 0x000fe2000fffe03f */
[----:B------:R-:W-:Y:S01]  /*2800*/  STL.64 [R1+0x158], R204 ;  /* 0x000158cc01007387 */ /* 0x000fe20000100a00 */
[----:B------:R-:W-:-:S03]  /*2810*/  ULDC.64 UR4, c[0x0][0x198] ;  /* 0x0000660000047ab9 */ /* 0x000fc60000000a00 */
[----:B------:R0:W-:Y:S01]  /*2820*/  STL.128 [R1+0x2a0], R4 ;  /* 0x0002a00401007387 */ /* 0x0001e20000100c00 */
[----:B------:R-:W-:-:S03]  /*2830*/  UIADD3 UR13, UP0, UR4, 0x70, URZ ;  /* 0x00000070040d7890 */ /* 0x000fc6000ff1e03f */
[----:B------:R1:W-:Y:S04]  /*2840*/  STL.64 [R1+0x258], R8 ;  /* 0x0002580801007387 */ /* 0x0003e80000100a00 */
[----:B------:R-:W-:Y:S01]  /*2850*/  STL.128 [R1+0x70], R204 ;  /* 0x000070cc01007387 */ /* 0x000fe20000100c00 */
[----:B0-----:R-:W-:Y:S02]  /*2860*/  IMAD.MOV.U32 R6, RZ, RZ, R10 ;  /* 0x000000ffff067224 */ /* 0x001fe400078e000a */
[----:B------:R-:W-:Y:S02]  /*2870*/  IMAD.MOV.U32 R7, RZ, RZ, R11 ;  /* 0x000000ffff077224 */ /* 0x000fe400078e000b */
[----:B------:R-:W-:Y:S01]  /*2880*/  IMAD.U32 R4, RZ, RZ, UR8 ;  /* 0x00000008ff047e24 */ /* 0x000fe2000f8e00ff */
[----:B------:R-:W-:Y:S01]  /*2890*/  UIMAD UR20, UR12, UR16, URZ ;  /* 0x000000100c1472a4 */ /* 0x000fe2000f8e023f */
[----:B------:R-:W-:Y:S01]  /*28a0*/  IMAD.U32 R5, RZ, RZ, UR7 ;  /* 0x00000007ff057e24 */ /* 0x000fe2000f8e00ff */
[----:B------:R-:W-:Y:S01]  /*28b0*/  ULDC.64 UR8, c[0x0][0x3c8] ;  /* 0x0000f20000087ab9 */ /* 0x000fe20000000a00 */
[----:B-1----:R-:W-:Y:S01]  /*28c0*/  IMAD.U32 R8, RZ, RZ, UR14 ;  /* 0x0000000eff087e24 */ /* 0x002fe2000f8e00ff */
[----:B------:R-:W-:Y:S01]  /*28d0*/  ULDC.64 UR6, c[0x0][0x3e0] ;  /* 0x0000f80000067ab9 */ /* 0x000fe20000000a00 */
[----:B------:R-:W-:Y:S01]  /*28e0*/  IMAD.U32 R9, RZ, RZ, UR15 ;  /* 0x0000000fff097e24 */ /* 0x000fe2000f8e00ff */
[----:B------:R-:W-:Y:S01]  /*28f0*/  STL.128 [R1+0xc0], R4 ;  /* 0x0000c00401007387 */ /* 0x000fe20000100c00 */
[----:B------:R-:W-:Y:S01]  /*2900*/  IMAD.U32 R9, RZ, RZ, UR10 ;  /* 0x0000000aff097e24 */ /* 0x000fe2000f8e00ff */
[----:B------:R-:W-:-:S02]  /*2910*/  USHF.L.U64.HI UR10, UR16, 0x6, UR17 ;  /* 0x00000006100a7899 */ /* 0x000fc40008010211 */
[----:B------:R0:W-:Y:S01]  /*2920*/  STL.128 [R1+0x100], R4 ;  /* 0x0001000401007387 */ /* 0x0001e20000100c00 */
[----:B------:R-:W-:Y:S01]  /*2930*/  UIADD3.X UR15, URZ, UR5, URZ, UP0, !UPT ;  /* 0x000000053f0f7290 */ /* 0x000fe200087fe43f */
[----:B------:R-:W-:Y:S01]  /*2940*/  IMAD.U32 R11, RZ, RZ, UR24 ;  /* 0x00000018ff0b7e24 */ /* 0x000fe2000f8e00ff */
[----:B------:R-:W-:Y:S01]  /*2950*/  UIMAD UR14, UR12, UR18, URZ ;  /* 0x000000120c0e72a4 */ /* 0x000fe2000f8e023f */
[----:B------:R-:W-:-:S03]  /*2960*/  IMAD.U32 R12, RZ, RZ, UR25 ;  /* 0x00000019ff0c7e24 */ /* 0x000fc6000f8e00ff */
[----:B------:R-:W-:Y:S02]  /*2970*/  IMAD.U32 R10, RZ, RZ, UR15 ;  /* 0x0000000fff0a7e24 */ /* 0x000fe4000f8e00ff */
[----:B0-----:R-:W-:Y:S02]  /*2980*/  IMAD.MOV.U32 R6, RZ, RZ, R8 ;  /* 0x000000ffff067224 */ /* 0x001fe400078e0008 */
[----:B------:R-:W-:Y:S02]  /*2990*/  IMAD.U32 R8, RZ, RZ, UR11 ;  /* 0x0000000bff087e24 */ /* 0x000fe4000f8e00ff */
[----:B------:R-:W-:Y:S02]  /*29a0*/  IMAD.MOV.U32 R7, RZ, RZ, R9 ;  /* 0x000000ffff077224 */ /* 0x000fe400078e0009 */
[----:B------:R-:W-:Y:S02]  /*29b0*/  IMAD.U32 R5, RZ, RZ, UR10 ;  /* 0x0000000aff057e24 */ /* 0x000fe4000f8e00ff */
[----:B------:R-:W-:-:S02]  /*29c0*/  IMAD.MOV.U32 R4, RZ, RZ, R8 ;  /* 0x000000ffff047224 */ /* 0x000fc400078e0008 */
[----:B------:R-:W-:Y:S01]  /*29d0*/  IMAD.U32 R9, RZ, RZ, UR13 ;  /* 0x0000000dff097e24 */ /* 0x000fe2000f8e00ff */
[----:B------:R-:W-:Y:S02]  /*29e0*/  UIMAD.WIDE.U32 UR10, UR44, UR18, URZ ;  /* 0x000000122c0a72a5 */ /* 0x000fe4000f8e003f */
[----:B------:R-:W-:Y:S01]  /*29f0*/  STL.128 [R1+0xe0], R4 ;  /* 0x0000e00401007387 */ /* 0x000fe20000100c00 */
[----:B------:R-:W-:-:S03]  /*2a00*/  UIMAD UR15, UR44, UR19, UR14 ;  /* 0x000000132c0f72a4 */ /* 0x000fc6000f8e020e */
[----:B------:R0:W-:Y:S01]  /*2a10*/  STL.128 [R1+0x120], R4 ;  /* 0x0001200401007387 */ /* 0x0001e20000100c00 */
[----:B------:R-:W-:Y:S02]  /*2a20*/  ULEA UR14, UP0, UR10, UR8, 0x1 ;  /* 0x000000080a0e7291 */ /* 0x000fe4000f80083f */
[----:B------:R-:W-:Y:S02]  /*2a30*/  UIMAD.WIDE.U32 UR12, UR44, UR16, URZ ;  /* 0x000000102c0c72a5 */ /* 0x000fe4000f8e003f */
[----:B------:R-:W-:Y:S02]  /*2a40*/  UIMAD UR8, UR44, UR17, UR20 ;  /* 0x000000112c0872a4 */ /* 0x000fe4000f8e0214 */
[----:B------:R-:W-:Y:S01]  /*2a50*/  UIADD3 UR11, UR11, UR15, URZ ;  /* 0x0000000f0b0b7290 */ /* 0x000fe2000fffe03f */
[----:B0-----:R-:W-:Y:S02]  /*2a60*/  IMAD.MOV.U32 R6, RZ, RZ, R11 ;  /* 0x000000ffff067224 */ /* 0x001fe400078e000b */
[----:B------:R-:W-:-:S02]  /*2a70*/  IMAD.MOV.U32 R7, RZ, RZ, R12 ;  /* 0x000000ffff077224 */ /* 0x000fc400078e000c */
[----:B------:R-:W-:Y:S02]  /*2a80*/  IMAD.MOV.U32 R4, RZ, RZ, R9 ;  /* 0x000000ffff047224 */ /* 0x000fe400078e0009 */
[----:B------:R-:W-:Y:S01]  /*2a90*/  IMAD.MOV.U32 R5, RZ, RZ, R10 ;  /* 0x000000ffff057224 */ /* 0x000fe200078e000a */
[----:B------:R-:W-:Y:S01]  /*2aa0*/  ULEA UR6, UP1, UR12, UR6, 0x1 ;  /* 0x000000060c067291 */ /* 0x000fe2000f82083f */
[----:B------:R-:W-:Y:S01]  /*2ab0*/  IMAD R9, R30, UR18, RZ ;  /* 0x000000121e097c24 */ /* 0x000fe2000f8e02ff */
[----:B------:R-:W-:Y:S01]  /*2ac0*/  UIADD3 UR8, UR13, UR8, URZ ;  /* 0x000000080d087290 */ /* 0x000fe2000fffe03f */
[----:B------:R-:W0:Y:S01]  /*2ad0*/  LDC.64 R12, c[0x0][0x3d8] ;  /* 0x0000f600ff0c7b82 */ /* 0x000e220000000a00 */
[----:B------:R1:W-:Y:S01]  /*2ae0*/  STL.128 [R1+0x260], R4 ;  /* 0x0002600401007387 */ /* 0x0003e20000100c00 */
[----:B------:R-:W-:Y:S01]  /*2af0*/  IMAD R11, R18, UR19, R9 ;  /* 0x00000013120b7c24 */ /* 0x000fe2000f8e0209 */
[----:B------:R-:W-:Y:S02]  /*2b00*/  ULEA.HI.X UR9, UR10, UR9, UR11, 0x1, UP0 ;  /* 0x000000090a097291 */ /* 0x000fe400080f0c0b */
[----:B------:R-:W-:Y:S01]  /*2b10*/  ULEA.HI.X UR7, UR12, UR7, UR8, 0x1, UP1 ;  /* 0x000000070c077291 */ /* 0x000fe200088f0c08 */
[----:B------:R-:W-:-:S02]  /*2b20*/  ULDC.64 UR10, c[0x0][0x2f0] ;  /* 0x0000bc00000a7ab9 */ /* 0x000fc40000000a00 */
[----:B------:R-:W-:Y:S01]  /*2b30*/  UIMAD UR8, UR11, 0x60, URZ ;  /* 0x000000600b0878a4 */ /* 0x000fe2000f8e023f */
[----:B-1----:R-:W-:-:S04]  /*2b40*/  IMAD.WIDE.U32 R4, R18, UR18, R198 ;  /* 0x0000001212047c25 */ /* 0x002fc8000f8e00c6 */
[----:B------:R-:W-:Y:S01]  /*2b50*/  IMAD.WIDE.U32 R6, R18, UR18, R28 ;  /* 0x0000001212067c25 */ /* 0x000fe2000f8e001c */
[----:B------:R-:W-:-:S03]  /*2b60*/  LEA R20, P0, R4, UR14, 0x1 ;  /* 0x0000000e04147c11 */ /* 0x000fc6000f8008ff */
[----:B------:R-:W-:Y:S01]  /*2b70*/  IMAD.IADD R9, R5, 0x1, R11 ;  /* 0x0000000105097824 */ /* 0x000fe200078e020b */
[----:B------:R-:W-:Y:S01]  /*2b80*/  LEA R34, P1, R6, UR14, 0x1 ;  /* 0x0000000e06227c11 */ /* 0x000fe2000f8208ff */
[----:B------:R-:W-:Y:S01]  /*2b90*/  IMAD.IADD R5, R11, 0x1, R7 ;  /* 0x000000010b057824 */ /* 0x000fe200078e0207 */
[----:B------:R-:W-:Y:S01]  /*2ba0*/  UIMAD.WIDE.U32 UR18, UR10, 0x60, URZ ;  /* 0x000000600a1278a5 */ /* 0x000fe2000f8e003f */
[----:B------:R-:W-:Y:S01]  /*2bb0*/  IMAD R7, R30, UR16, RZ ;  /* 0x000000101e077c24 */ /* 0x000fe2000f8e02ff */
[----:B------:R-:W-:Y:S02]  /*2bc0*/  LEA.HI.X R21, R4, UR9, R9, 0x1, P0 ;  /* 0x0000000904157c11 */ /* 0x000fe400080f0c09 */
[----:B------:R-:W-:Y:S01]  /*2bd0*/  LEA.HI.X R35, R6, UR9, R5, 0x1, P1 ;  /* 0x0000000906237c11 */ /* 0x000fe200088f0c05 */
[C---:B------:R-:W-:Y:S01]  /*2be0*/  IMAD.WIDE.U32 R4, R18.reuse, UR16, R198 ;  /* 0x0000001012047c25 */ /* 0x040fe2000f8e00c6 */
[----:B------:R-:W-:Y:S02]  /*2bf0*/  UIADD3 UR8, UR19, UR8, URZ ;  /* 0x0000000813087290 */ /* 0x000fe4000fffe03f */
[----:B------:R-:W-:Y:S01]  /*2c00*/  UIADD3 UR13, UP0, UR4, 0x200, URZ ;  /* 0x00000200040d7890 */ /* 0x000fe2000ff1e03f */
[C---:B------:R-:W-:Y:S01]  /*2c10*/  IMAD R11, R18.reuse, UR17, R7 ;  /* 0x00000011120b7c24 */ /* 0x040fe2000f8e0207 */
[----:B------:R-:W-:Y:S01]  /*2c20*/  UIADD3 UR12, UP1, UR4, 0x20c, URZ ;  /* 0x0000020c040c7890 */ /* 0x000fe2000ff3e03f */
[----:B------:R-:W-:Y:S01]  /*2c30*/  IMAD.WIDE.U32 R6, R18, UR16, R28 ;  /* 0x0000001012067c25 */ /* 0x000fe2000f8e001c */
[----:B------:R-:W-:-:S03]  /*2c40*/  UIADD3.X UR15, URZ, UR5, URZ, UP0, !UPT ;  /* 0x000000053f0f7290 */ /* 0x000fc600087fe43f */
[----:B------:R-:W-:Y:S02]  /*2c50*/  IMAD.U32 R9, RZ, RZ, UR19 ;  /* 0x00000013ff097e24 */ /* 0x000fe4000f8e00ff */
[----:B------:R-:W-:Y:S01]  /*2c60*/  IMAD.IADD R9, R5, 0x1, R11 ;  /* 0x0000000105097824 */ /* 0x000fe200078e020b */
[----:B------:R-:W-:Y:S01]  /*2c70*/  LEA R32, P0, R4, UR6, 0x1 ;  /* 0x0000000604207c11 */ /* 0x000fe2000f8008ff */
[----:B------:R-:W-:Y:S01]  /*2c80*/  IMAD.IADD R5, R11, 0x1, R7 ;  /* 0x000000010b057824 */ /* 0x000fe200078e0207 */
[----:B------:R-:W-:Y:S01]  /*2c90*/  LEA R36, P1, R6, UR6, 0x1 ;  /* 0x0000000606247c11 */ /* 0x000fe2000f8208ff */
[----:B------:R-:W-:Y:S01]  /*2ca0*/  IMAD.U32 R7, RZ, RZ, UR8 ;  /* 0x00000008ff077e24 */ /* 0x000fe2000f8e00ff */
[----:B------:R-:W-:Y:S02]  /*2cb0*/  UIADD3.X UR4, URZ, UR5, URZ, UP1, !UPT ;  /* 0x000000053f047290 */ /* 0x000fe40008ffe43f */
[----:B------:R-:W-:Y:S02]  /*2cc0*/  USHF.L.U64.HI UR8, UR10, 0x6, UR11 ;  /* 0x000000060a087899 */ /* 0x000fe4000801020b */
[----:B------:R-:W-:Y:S01]  /*2cd0*/  USHF.L.U32 UR5, UR10, 0x6, URZ ;  /* 0x000000060a057899 */ /* 0x000fe2000800063f */
[----:B------:R-:W-:Y:S01]  /*2ce0*/  LEA.HI.X R33, R4, UR7, R9, 0x1, P0 ;  /* 0x0000000704217c11 */ /* 0x000fe200080f0c09 */
[----:B------:R-:W-:Y:S01]  /*2cf0*/  IMAD.U32 R4, RZ, RZ, UR13 ;  /* 0x0000000dff047e24 */ /* 0x000fe2000f8e00ff */
[----:B------:R-:W-:Y:S01]  /*2d00*/  LEA.HI.X R37, R6, UR7, R5, 0x1, P1 ;  /* 0x0000000706257c11 */ /* 0x000fe200088f0c05 */
[----:B------:R-:W-:-:S02]  /*2d10*/  IMAD.U32 R5, RZ, RZ, UR15 ;  /* 0x0000000fff057e24 */ /* 0x000fc4000f8e00ff */
[----:B------:R-:W-:Y:S02]  /*2d20*/  IMAD.U32 R11, RZ, RZ, UR8 ;  /* 0x00000008ff0b7e24 */ /* 0x000fe4000f8e00ff */
[----:B------:R-:W-:Y:S01]  /*2d30*/  IMAD.U32 R10, RZ, RZ, UR5 ;  /* 0x00000005ff0a7e24 */ /* 0x000fe2000f8e00ff */
[----:B------:R1:W-:Y:S01]  /*2d40*/  STL.64 [R1+0x148], R4 ;  /* 0x0001480401007387 */ /* 0x0003e20000100a00 */
[----:B------:R-:W-:Y:S02]  /*2d50*/  IMAD.U32 R8, RZ, RZ, UR18 ;  /* 0x00000012ff087e24 */ /* 0x000fe4000f8e00ff */
[----:B------:R-:W-:Y:S02]  /*2d60*/  IMAD.MOV.U32 R9, RZ, RZ, R7 ;  /* 0x000000ffff097224 */ /* 0x000fe400078e0007 */
[----:B------:R-:W-:Y:S02]  /*2d70*/  IMAD.U32 R14, RZ, RZ, UR6 ;  /* 0x00000006ff0e7e24 */ /* 0x000fe4000f8e00ff */
[----:B------:R-:W-:-:S02]  /*2d80*/  IMAD.U32 R15, RZ, RZ, UR7 ;  /* 0x00000007ff0f7e24 */ /* 0x000fc4000f8e00ff */
[----:B-1----:R-:W-:Y:S02]  /*2d90*/  IMAD.MOV.U32 R4, RZ, RZ, R10 ;  /* 0x000000ffff047224 */ /* 0x002fe400078e000a */
[----:B------:R-:W-:Y:S02]  /*2da0*/  IMAD.MOV.U32 R5, RZ, RZ, R11 ;  /* 0x000000ffff057224 */ /* 0x000fe400078e000b */
[----:B------:R-:W-:Y:S02]  /*2db0*/  VIADD R10, R198, 0x10 ;  /* 0x00000010c60a7836 */ /* 0x000fe40000000000 */
[----:B------:R-:W-:Y:S01]  /*2dc0*/  IMAD.U32 R11, RZ, RZ, UR14 ;  /* 0x0000000eff0b7e24 */ /* 0x000fe2000f8e00ff */
[----:B------:R1:W-:Y:S01]  /*2dd0*/  STL.64 [R1+0xb0], R14 ;  /* 0x0000b00e01007387 */ /* 0x0003e20000100a00 */
[----:B------:R-:W-:Y:S02]  /*2de0*/  IMAD.MOV.U32 R6, RZ, RZ, R8 ;  /* 0x000000ffff067224 */ /* 0x000fe400078e0008 */
[----:B------:R-:W-:Y:S01]  /*2df0*/  IMAD.MOV.U32 R7, RZ, RZ, R9 ;  /* 0x000000ffff077224 */ /* 0x000fe200078e0009 */
[----:B------:R-:W-:-:S04]  /*2e00*/  ISETP.GE.AND P1, PT, R10, R41, PT ;  /* 0x000000290a00720c */ /* 0x000fc80003f26270 */
[----:B------:R2:W-:Y:S01]  /*2e10*/  STL.128 [R1+0x230], R4 ;  /* 0x0002300401007387 */ /* 0x0005e20000100c00 */
[----:B-1----:R-:W-:Y:S02]  /*2e20*/  IMAD.MOV.U32 R14, RZ, RZ, R11 ;  /* 0x000000ffff0e7224 */ /* 0x002fe400078e000b */
[----:B------:R-:W1:Y:S01]  /*2e30*/  LDC R11, c[0x0][0x428] ;  /* 0x00010a00ff0b7b82 */ /* 0x000e620000000800 */
[----:B------:R-:W-:Y:S02]  /*2e40*/  ISETP.GE.AND P0, PT, R198, R41, PT ;  /* 0x00000029c600720c */ /* 0x000fe40003f06270 */
[----:B--2---:R-:W-:Y:S02]  /*2e50*/  SEL R6, RZ, 0xffffffff, P1 ;  /* 0xffffffffff067807 */ /* 0x004fe40000800000 */
[----:B------:R-:W-:-:S03]  /*2e60*/  SEL R5, RZ, 0x1, P0 ;  /* 0x00000001ff057807 */ /* 0x000fc60000000000 */
[----:B------:R-:W-:Y:S02]  /*2e70*/  IMAD.SHL.U32 R6, R6, 0x2, RZ ;  /* 0x0000000206067824 */ /* 0x000fe400078e00ff */
[----:B------:R-:W-:Y:S02]  /*2e80*/  IMAD.U32 R38, RZ, RZ, UR12 ;  /* 0x0000000cff267e24 */ /* 0x000fe4000f8e00ff */
[----:B------:R-:W-:Y:S01]  /*2e90*/  IMAD.U32 R39, RZ, RZ, UR4 ;  /* 0x00000004ff277e24 */ /* 0x000fe2000f8e00ff */
[----:B------:R-:W-:Y:S01]  /*2ea0*/  LOP3.LUT R7, R6, 0x2, R5, 0xe2, !PT ;  /* 0x0000000206077812 */ /* 0x000fe200078ee205 */
[----:B------:R-:W-:Y:S01]  /*2eb0*/  VIADD R6, R198, 0x20 ;  /* 0x00000020c6067836 */ /* 0x000fe20000000000 */
[----:B------:R2:W-:Y:S01]  /*2ec0*/  STL.64 [R1+0xd0], R20 ;  /* 0x0000d01401007387 */ /* 0x0005e20000100a00 */
[----:B------:R-:W-:Y:S02]  /*2ed0*/  VIADD R5, R40, 0x5f ;  /* 0x0000005f28057836 */ /* 0x000fe40000000000 */
[----:B------:R-:W-:Y:S01]  /*2ee0*/  VIADD R4, R198, 0x30 ;  /* 0x00000030c6047836 */ /* 0x000fe20000000000 */
[----:B------:R3:W-:Y:S01]  /*2ef0*/  STL.64 [R1+0x150], R38 ;  /* 0x0001502601007387 */ /* 0x0007e20000100a00 */
[----:B------:R-:W-:Y:S01]  /*2f00*/  ISETP.GE.AND P1, PT, R6, R41, PT ;  /* 0x000000290600720c */ /* 0x000fe20003f26270 */
[----:B------:R-:W-:-:S04]  /*2f10*/  IMAD.HI R5, R5, 0x2aaaaaab, RZ ;  /* 0x2aaaaaab05057827 */ /* 0x000fc800078e02ff */
[C---:B------:R-:W-:Y:S01]  /*2f20*/  VIADD R10, R198.reuse, 0x50 ;  /* 0x00000050c60a7836 */ /* 0x040fe20000000000 */
[-C--:B------:R-:W-:Y:S01]  /*2f30*/  ISETP.GE.AND P0, PT, R19, R41.reuse, PT ;  /* 0x000000291300720c */ /* 0x080fe20003f06270 */
[----:B--2---:R-:W-:Y:S01]  /*2f40*/  IMAD.IADD R20, R198, 0x1, R6 ;  /* 0x00000001c6147824 */ /* 0x004fe200078e0206 */
[----:B------:R2:W-:Y:S01]  /*2f50*/  STL.64 [R1+0xf0], R32 ;  /* 0x0000f02001007387 */ /* 0x0005e20000100a00 */
[----:B----4-:R-:W-:Y:S01]  /*2f60*/  SHF.R.S32.HI R31, RZ, 0x1f, R195 ;  /* 0x0000001fff1f7819 */ /* 0x010fe200000114c3 */
[----:B------:R-:W-:Y:S01]  /*2f70*/  ULDC.64 UR4, c[0x0][0x408] ;  /* 0x0001020000047ab9 */ /* 0x000fe20000000a00 */
[----:B---3--:R-:W-:Y:S01]  /*2f80*/  IMAD.U32 R38, RZ, RZ, UR9 ;  /* 0x00000009ff267e24 */ /* 0x008fe2000f8e00ff */
[----:B------:R-:W-:Y:S02]  /*2f90*/  SEL R6, RZ, 0x4, P1 ;  /* 0x00000004ff067807 */ /* 0x000fe40000800000 */
[----:B-1----:R-:W-:Y:S01]  /*2fa0*/  ISETP.NE.AND P1, PT, R11, 0x1, PT ;  /* 0x000000010b00780c */ /* 0x002fe20003f25270 */
[----:B------:R-:W-:Y:S01]  /*2fb0*/  IMAD.MOV.U32 R15, RZ, RZ, R38 ;  /* 0x000000ffff0f7224 */ /* 0x000fe200078e0026 */
[-C--:B------:R-:W-:Y:S01]  /*2fc0*/  ISETP.GE.AND P4, PT, R4, R41.reuse, PT ;  /* 0x000000290400720c */ /* 0x080fe20003f86270 */
[----:B------:R-:W-:Y:S01]  /*2fd0*/  IMAD.SHL.U32 R4, R41, 0x2, RZ ;  /* 0x0000000229047824 */ /* 0x000fe200078e00ff */
[-C--:B------:R-:W-:Y:S01]  /*2fe0*/  ISETP.GE.AND P5, PT, R20, R41.reuse, PT ;  /* 0x000000291400720c */ /* 0x080fe20003fa6270 */
[----:B------:R-:W1:Y:S01]  /*2ff0*/  LDC.64 R38, c[0x0][0x3f8] ;  /* 0x0000fe00ff267b82 */ /* 0x000e620000000a00 */
[----:B0-----:R0:W-:Y:S01]  /*3000*/  STL.128 [R1+0x90], R12 ;  /* 0x0000900c01007387 */ /* 0x0011e20000100c00 */
[----:B------:R-:W-:Y:S01]  /*3010*/  ISETP.GE.AND P2, PT, R10, R41, PT ;  /* 0x000000290a00720c */ /* 0x000fe20003f46270 */
[----:B------:R-:W-:-:S02]  /*3020*/  VIADD R10, R198, 0x40 ;  /* 0x00000040c60a7836 */ /* 0x000fc40000000000 */
[----:B------:R3:W-:Y:S02]  /*3030*/  STL [R1+0x6c], R4 ;  /* 0x00006c0401007387 */ /* 0x0007e40000100800 */
[----:B--2---:R-:W-:Y:S01]  /*3040*/  IMAD.IADD R32, R198, 0x1, R10 ;  /* 0x00000001c6207824 */ /* 0x004fe200078e020a */
[----:B------:R-:W2:Y:S08]  /*3050*/  @P1 LDC R21, c[0x0][0x42c] ;  /* 0x00010b00ff151b82 */ /* 0x000eb00000000800 */
[----:B------:R-:W4:Y:S01]  /*3060*/  @P1 LDC R44, c[0x0][0x430] ;  /* 0x00010c00ff2c1b82 */ /* 0x000f220000000800 */
[----:B0-----:R-:W-:-:S02]  /*3070*/  SHF.R.U32.HI R12, RZ, 0x1f, R5 ;  /* 0x0000001fff0c7819 */ /* 0x001fc40000011605 */
[----:B---3--:R-:W-:Y:S02]  /*3080*/  SEL R4, RZ, 0x8, P4 ;  /* 0x00000008ff047807 */ /* 0x008fe40002000000 */
[----:B------:R-:W-:Y:S02]  /*3090*/  LEA.HI.SX32 R12, R5, R12, 0x1c ;  /* 0x0000000c050c7211 */ /* 0x000fe400078fe2ff */
[----:B------:R-:W-:Y:S02]  /*30a0*/  SEL R5, RZ, 0xffffffff, P5 ;  /* 0xffffffffff057807 */ /* 0x000fe40002800000 */
[----:B------:R-:W-:Y:S02]  /*30b0*/  ISETP.GE.AND P3, PT, R10, R41, PT ;  /* 0x000000290a00720c */ /* 0x000fe40003f66270 */
[----:B------:R-:W-:Y:S01]  /*30c0*/  LOP3.LUT R27, R4, R7, R6, 0xfe, !PT ;  /* 0x00000007041b7212 */ /* 0x000fe200078efe06 */
[----:B------:R-:W-:Y:S01]  /*30d0*/  IMAD.SHL.U32 R5, R5, 0x2, RZ ;  /* 0x0000000205057824 */ /* 0x000fe200078e00ff */
[----:B------:R-:W-:Y:S01]  /*30e0*/  SEL R4, RZ, 0x1, P0 ;  /* 0x00000001ff047807 */ /* 0x000fe20000000000 */
[----:B------:R-:W0:Y:S03]  /*30f0*/  LDC.64 R10, c[0x0][0x2e0] ;  /* 0x0000b800ff0a7b82 */ /* 0x000e260000000a00 */
[----:B------:R-:W-:Y:S01]  /*3100*/  LOP3.LUT R15, R5, 0x2, R4, 0xe2, !PT ;  /* 0x00000002050f7812 */ /* 0x000fe200078ee204 */
[----:B------:R-:W-:Y:S04]  /*3110*/  STL [R1+0xb8], R12 ;  /* 0x0000b80c01007387 */ /* 0x000fe80000100800 */
[----:B------:R-:W3:Y:S01]  /*3120*/  LDC.64 R4, c[0x0][0x318] ;  /* 0x0000c600ff047b82 */ /* 0x000ee20000000a00 */
[----:B------:R-:W-:Y:S04]  /*3130*/  STL [R1+0xd8], R12 ;  /* 0x0000d80c01007387 */ /* 0x000fe80000100800 */
[----:B------:R-:W-:Y:S03]  /*3140*/  STL [R1+0xf8], R12 ;  /* 0x0000f80c01007387 */ /* 0x000fe60000100800 */
[----:B------:R-:W3:Y:S01]  /*3150*/  LDC.64 R6, c[0x0][0x328] ;  /* 0x0000ca00ff067b82 */ /* 0x000ee20000000a00 */
[----:B------:R5:W-:Y:S01]  /*3160*/  STL [R1+0x118], R12 ;  /* 0x0001180c01007387 */ /* 0x000be20000100800 */
[----:B------:R-:W-:Y:S01]  /*3170*/  ISETP.GE.AND P4, PT, R32, R41, PT ;  /* 0x000000292000720c */ /* 0x000fe20003f86270 */
[----:B------:R-:W-:Y:S01]  /*3180*/  IMAD.WIDE.U32 R40, R195, UR4, RZ ;  /* 0x00000004c3287c25 */ /* 0x000fe2000f8e00ff */
[----:B------:R-:W-:-:S03]  /*3190*/  SEL R14, RZ, 0x20, P2 ;  /* 0x00000020ff0e7807 */ /* 0x000fc60001000000 */
[----:B-----5:R-:W-:Y:S01]  /*31a0*/  IMAD R12, R31, UR4, RZ ;  /* 0x000000041f0c7c24 */ /* 0x020fe2000f8e02ff */
[----:B------:R-:W-:-:S03]  /*31b0*/  SEL R13, RZ, 0x10, P3 ;  /* 0x00000010ff0d7807 */ /* 0x000fc60001800000 */
[----:B------:R-:W-:Y:S01]  /*31c0*/  IMAD R33, R195, UR5, R12 ;  /* 0x00000005c3217c24 */ /* 0x000fe2000f8e020c */
[----:B-1----:R-:W-:Y:S01]  /*31d0*/  LOP3.LUT P0, RZ, R38, R42, RZ, 0xfc, !PT ;  /* 0x0000002a26ff7212 */ /* 0x002fe2000780fcff */
[----:B------:R1:W-:Y:S01]  /*31e0*/  STL.64 [R1+0x130], R36 ;  /* 0x0001302401007387 */ /* 0x0003e20000100a00 */
[----:B------:R-:W-:Y:S01]  /*31f0*/  LEA R38, P2, R40, R38, 0x2 ;  /* 0x0000002628267211 */ /* 0x000fe200078410ff */
[----:B------:R-:W-:Y:S01]  /*3200*/  IMAD.IADD R12, R41, 0x1, R33 ;  /* 0x00000001290c7824 */ /* 0x000fe200078e0221 */
[----:B------:R-:W-:Y:S01]  /*3210*/  LOP3.LUT R14, R14, R27, R13, 0xfe, !PT ;  /* 0x0000001b0e0e7212 */ /* 0x000fe200078efe0d */
[----:B--2---:R-:W-:Y:S01]  /*3220*/  @P1 IMAD.HI.U32 R13, R21, UR38, RZ ;  /* 0x00000026150d1c27 */ /* 0x004fe2000f8e00ff */
[----:B------:R-:W-:Y:S01]  /*3230*/  LOP3.LUT P0, RZ, R39, R43, RZ, 0xfc, P0 ;  /* 0x0000002b27ff7212 */ /* 0x000fe2000000fcff */
[----:B------:R2:W-:Y:S01]  /*3240*/  STL.64 [R1+0x110], R34 ;  /* 0x0001102201007387 */ /* 0x0005e20000100a00 */
[----:B------:R-:W-:Y:S01]  /*3250*/  LEA.HI.X R39, R40, R39, R12, 0x2, P2 ;  /* 0x0000002728277211 */ /* 0x000fe200010f140c */
[----:B------:R-:W-:Y:S01]  /*3260*/  ULDC.64 UR4, c[0x0][0x2f8] ;  /* 0x0000be0000047ab9 */ /* 0x000fe20000000a00 */
[-C--:B0-----:R-:W-:Y:S01]  /*3270*/  ISETP.GE.AND P2, PT, R20, R11.reuse, PT ;  /* 0x0000000b1400720c */ /* 0x081fe20003f46270 */
[----:B------:R-:W-:Y:S01]  /*3280*/  IMAD.U32 R12, RZ, RZ, UR38 ;  /* 0x00000026ff0c7e24 */ /* 0x000fe2000f8e00ff */
[----:B----4-:R-:W-:Y:S01]  /*3290*/  @P1 SHF.R.U32.HI R12, RZ, R44, R13 ;  /* 0x0000002cff0c1219 */ /* 0x010fe2000001160d */
[----:B---3--:R0:W-:Y:S01]  /*32a0*/  STL.128 [R1+0x1c0], R4 ;  /* 0x0001c00401007387 */ /* 0x0081e20000100c00 */
[----:B------:R-:W-:Y:S01]  /*32b0*/  SEL R13, RZ, 0xffffffff, P2 ;  /* 0xffffffffff0d7807 */ /* 0x000fe20001000000 */
[----:B------:R-:W-:Y:S01]  /*32c0*/  VIADD R27, R19, 0x80 ;  /* 0x00000080131b7836 */ /* 0x000fe20000000000 */
[----:B-1----:R-:W-:Y:S01]  /*32d0*/  SEL R36, R195, RZ, !P0 ;  /* 0x000000ffc3247207 */ /* 0x002fe20004000000 */
[C---:B------:R-:W-:Y:S01]  /*32e0*/  VIADD R21, R19.reuse, 0xa0 ;  /* 0x000000a013157836 */ /* 0x040fe20000000000 */
[-C--:B------:R-:W-:Y:S01]  /*32f0*/  ISETP.GE.AND P1, PT, R19, R11.reuse, PT ;  /* 0x0000000b1300720c */ /* 0x080fe20003f26270 */
[----:B------:R-:W-:Y:S01]  /*3300*/  IMAD.SHL.U32 R13, R13, 0x2, RZ ;  /* 0x000000020d0d7824 */ /* 0x000fe200078e00ff */
[----:B--2---:R-:W-:Y:S01]  /*3310*/  SEL R34, RZ, 0x4, P4 ;  /* 0x00000004ff227807 */ /* 0x004fe20002000000 */
[----:B------:R-:W-:Y:S01]  /*3320*/  IMAD.MOV.U32 R37, RZ, RZ, R36 ;  /* 0x000000ffff257224 */ /* 0x000fe200078e0024 */
[-C--:B------:R-:W-:Y:S01]  /*3330*/  ISETP.GE.AND P2, PT, R76, R11.reuse, PT ;  /* 0x0000000b4c00720c */ /* 0x080fe20003f46270 */
[----:B------:R1:W-:Y:S01]  /*3340*/  STL.64 [R1+0x188], R10 ;  /* 0x0001880a01007387 */ /* 0x0003e20000100a00 */
[----:B------:R-:W-:Y:S01]  /*3350*/  ISETP.GE.AND P3, PT, R27, R11, PT ;  /* 0x0000000b1b00720c */ /* 0x000fe20003f66270 */
[----:B------:R-:W2:Y:S01]  /*3360*/  LDC.64 R40, c[0x0][0x3f8] ;  /* 0x0000fe00ff287b82 */ /* 0x000ea20000000a00 */
[----:B0-----:R-:W-:-:S02]  /*3370*/  SHF.R.S32.HI R7, RZ, 0x1f, R12 ;  /* 0x0000001fff077819 */ /* 0x001fc4000001140c */
[----:B------:R-:W-:Y:S02]  /*3380*/  SEL R4, RZ, 0x1, P1 ;  /* 0x00000001ff047807 */ /* 0x000fe40000800000 */
[-C--:B------:R-:W-:Y:S01]  /*3390*/  ISETP.GE.AND P1, PT, R32, R11.reuse, PT ;  /* 0x0000000b2000720c */ /* 0x080fe20003f26270 */
[----:B------:R0:W-:Y:S01]  /*33a0*/  STL.64 [R1+0x180], R38 ;  /* 0x0001802601007387 */ /* 0x0001e20000100a00 */
[----:B------:R-:W-:Y:S01]  /*33b0*/  ISETP.GE.AND P4, PT, R21, R11, PT ;  /* 0x0000000b1500720c */ /* 0x000fe20003f86270 */
[----:B-1----:R-:W-:Y:S01]  /*33c0*/  IMAD R11, R7, UR4, RZ ;  /* 0x00000004070b7c24 */ /* 0x002fe2000f8e02ff */
[----:B------:R-:W-:Y:S01]  /*33d0*/  LOP3.LUT R4, R13, 0x2, R4, 0xe2, !PT ;  /* 0x000000020d047812 */ /* 0x000fe200078ee204 */
[----:B------:R1:W-:Y:S01]  /*33e0*/  STL.64 [R1+0x200], R36 ;  /* 0x0002002401007387 */ /* 0x0003e20000100a00 */
[----:B------:R-:W-:Y:S02]  /*33f0*/  SEL R6, RZ, 0x8, P2 ;  /* 0x00000008ff067807 */ /* 0x000fe40001000000 */
[----:B------:R-:W-:Y:S01]  /*3400*/  SEL R5, RZ, 0x4, P1 ;  /* 0x00000004ff057807 */ /* 0x000fe20000800000 */
[----:B------:R-:W-:Y:S01]  /*3410*/  IMAD R11, R12, UR5, R11 ;  /* 0x000000050c0b7c24 */ /* 0x000fe2000f8e020b */
[----:B------:R-:W-:Y:S01]  /*3420*/  ISETP.NE.U32.AND P0, PT, R42, RZ, PT ;  /* 0x000000ff2a00720c */ /* 0x000fe20003f05070 */
[----:B0-----:R-:W0:Y:S01]  /*3430*/  LDC.64 R38, c[0x0][0x2d8] ;  /* 0x0000b600ff267b82 */ /* 0x001e220000000a00 */
[----:B------:R-:W-:Y:S01]  /*3440*/  LOP3.LUT R6, R6, R4, R5, 0xfe, !PT ;  /* 0x0000000406067212 */ /* 0x000fe200078efe05 */
[----:B-1----:R-:W-:Y:S01]  /*3450*/  IMAD.WIDE.U32 R36, R12, UR4, RZ ;  /* 0x000000040c247c25 */ /* 0x002fe2000f8e00ff */
[----:B------:R-:W-:Y:S01]  /*3460*/  ISETP.NE.AND.EX P0, PT, R43, RZ, PT, P0 ;  /* 0x000000ff2b00720c */ /* 0x000fe20003f05300 */
[----:B------:R1:W-:Y:S01]  /*3470*/  STL.U8 [R1+0x80], R14 ;  /* 0x0000800e01007387 */ /* 0x0003e20000100000 */
[----:B------:R-:W-:Y:S01]  /*3480*/  LOP3.LUT R34, R15, R34, RZ, 0xfc, !PT ;  /* 0x000000220f227212 */ /* 0x000fe200078efcff */
[----:B------:R-:W-:Y:S01]  /*3490*/  VIADD R4, R10, 0x5f ;  /* 0x0000005f0a047836 */ /* 0x000fe20000000000 */
[----:B------:R-:W-:Y:S01]  /*34a0*/  ULDC.64 UR4, c[0x0][0x300] ;  /* 0x0000c00000047ab9 */ /* 0x000fe20000000a00 */
[----:B------:R-:W-:-:S02]  /*34b0*/  IMAD R5, R47, UR10, RZ ;  /* 0x0000000a2f057c24 */ /* 0x000fc4000f8e02ff */
[----:B------:R-:W-:Y:S01]  /*34c0*/  IMAD.IADD R37, R37, 0x1, R11 ;  /* 0x0000000125257824 */ /* 0x000fe200078e020b */
[----:B------:R-:W-:Y:S01]  /*34d0*/  SEL R31, R31, RZ, !P0 ;  /* 0x000000ff1f1f7207 */ /* 0x000fe20004000000 */
[----:B------:R-:W-:Y:S01]  /*34e0*/  IMAD.HI R4, R4, 0x2aaaaaab, RZ ;  /* 0x2aaaaaab04047827 */ /* 0x000fe200078e02ff */
[----:B------:R-:W-:Y:S01]  /*34f0*/  SEL R11, RZ, 0x10, P3 ;  /* 0x00000010ff0b7807 */ /* 0x000fe20001800000 */
[----:B------:R-:W3:Y:S02]  /*3500*/  LDC.64 R42, c[0x0][0x308] ;  /* 0x0000c200ff2a7b82 */ /* 0x000ee40000000a00 */
[C---:B------:R-:W-:Y:S02]  /*3510*/  IMAD R33, R0.reuse, UR11, R5 ;  /* 0x0000000b00217c24 */ /* 0x040fe4000f8e0205 */
[----:B-1----:R-:W-:Y:S01]  /*3520*/  IMAD.WIDE.U32 R14, R0, UR10, R36 ;  /* 0x0000000a000e7c25 */ /* 0x002fe2000f8e0024 */
[----:B------:R-:W-:Y:S02]  /*3530*/  SEL R13, RZ, 0x20, P4 ;  /* 0x00000020ff0d7807 */ /* 0x000fe40002000000 */
[----:B------:R-:W-:Y:S01]  /*3540*/  SEL R195, R195, RZ, !P0 ;  /* 0x000000ffc3c37207 */ /* 0x000fe20004000000 */
[----:B------:R-:W-:Y:S01]  /*3550*/  IMAD.IADD R15, R15, 0x1, R33 ;  /* 0x000000010f0f7824 */ /* 0x000fe200078e0221 */
[----:B------:R-:W-:Y:S01]  /*3560*/  SHF.R.U32.HI R5, RZ, 0x1f, R4 ;  /* 0x0000001fff057819 */ /* 0x000fe20000011604 */
[----:B------:R-:W-:Y:S01]  /*3570*/  IMAD R20, R31, UR4, RZ ;  /* 0x000000041f147c24 */ /* 0x000fe2000f8e02ff */
[----:B------:R1:W-:Y:S01]  /*3580*/  STL.U8 [R1+0x81], R34 ;  /* 0x0000812201007387 */ /* 0x0003e20000100000 */
[----:B------:R-:W-:-:S02]  /*3590*/  LOP3.LUT R6, R13, R6, R11, 0xfe, !PT ;  /* 0x000000060d067212 */ /* 0x000fc400078efe0b */
[----:B------:R-:W-:Y:S01]  /*35a0*/  LEA.HI.SX32 R4, R4, R5, 0x1c ;  /* 0x0000000504047211 */ /* 0x000fe200078fe2ff */
[C---:B------:R-:W-:Y:S02]  /*35b0*/  IMAD R11, R195.reuse, UR5, R20 ;  /* 0x00000005c30b7c24 */ /* 0x040fe4000f8e0214 */
[----:B------:R-:W-:Y:S02]  /*35c0*/  IMAD R5, R30, UR10, RZ ;  /* 0x0000000a1e057c24 */ /* 0x000fe4000f8e02ff */
[----:B-1----:R-:W-:Y:S01]  /*35d0*/  IMAD.WIDE.U32 R34, R195, UR4, R14 ;  /* 0x00000004c3227c25 */ /* 0x002fe2000f8e000e */
[----:B------:R-:W-:Y:S01]  /*35e0*/  STL [R1+0x40], R4 ;  /* 0x0000400401007387 */ /* 0x000fe20000100800 */
[----:B------:R-:W-:Y:S02]  /*35f0*/  ULDC.64 UR4, c[0x0][0x320] ;  /* 0x0000c80000047ab9 */ /* 0x000fe40000000a00 */
[----:B------:R-:W-:Y:S01]  /*3600*/  IMAD.IADD R14, R35, 0x1, R11 ;  /* 0x00000001230e7824 */ /* 0x000fe200078e020b */
[----:B0-----:R-:W-:Y:S01]  /*3610*/  LEA R15, P0, R34, R38, 0x1 ;  /* 0x00000026220f7211 */ /* 0x001fe200078008ff */
[C---:B------:R-:W-:Y:S01]  /*3620*/  IMAD.WIDE.U32 R32, R18.reuse, UR10, R28 ;  /* 0x0000000a12207c25 */ /* 0x040fe2000f8e001c */
[----:B------:R0:W-:Y:S01]  /*3630*/  STL [R1+0x228], R4 ;  /* 0x0002280401007387 */ /* 0x0001e20000100800 */
[----:B------:R-:W1:Y:S02]  /*3640*/  LDC R28, c[0x0][0x2ec] ;  /* 0x0000bb00ff1c7b82 */ /* 0x000e640000000800 */
[----:B------:R-:W-:Y:S01]  /*3650*/  IMAD R5, R18, UR11, R5 ;  /* 0x0000000b12057c24 */ /* 0x000fe2000f8e0205 */
[----:B------:R-:W-:-:S02]  /*3660*/  LEA.HI.X R11, R34, R39, R14, 0x1, P0 ;  /* 0x00000027220b7211 */ /* 0x000fc400000f0c0e */
[----:B------:R-:W-:Y:S01]  /*3670*/  LEA R34, P1, R32, R15, 0x1 ;  /* 0x0000000f20227211 */ /* 0x000fe200078208ff */
[----:B0-----:R-:W-:-:S05]  /*3680*/  IMAD.IADD R4, R33, 0x1, R5 ;  /* 0x0000000121047824 */ /* 0x001fca00078e0205 */
[----:B------:R-:W-:Y:S02]  /*3690*/  LEA.HI.X R35, R32, R11, R4, 0x1, P1 ;  /* 0x0000000b20237211 */ /* 0x000fe400008f0c04 */
[----:B------:R-:W0:Y:S01]  /*36a0*/  LDC.64 R4, c[0x0][0x300] ;  /* 0x0000c000ff047b82 */ /* 0x000e220000000a00 */
[----:B------:R-:W-:Y:S01]  /*36b0*/  IMAD.MOV.U32 R44, RZ, RZ, R10 ;  /* 0x000000ffff2c7224 */ /* 0x000fe200078e000a */
[C---:B------:R-:W-:Y:S01]  /*36c0*/  LEA R13, P0, R36.reuse, R38, 0x1 ;  /* 0x00000026240d7211 */ /* 0x040fe200078008ff */
[----:B------:R-:W-:Y:S02]  /*36d0*/  IMAD R7, R7, UR4, RZ ;  /* 0x0000000407077c24 */ /* 0x000fe4000f8e02ff */
[----:B------:R-:W-:Y:S01]  /*36e0*/  IMAD.MOV.U32 R10, RZ, RZ, R15 ;  /* 0x000000ffff0a7224 */ /* 0x000fe200078e000f */
[----:B------:R4:W-:Y:S01]  /*36f0*/  STL.64 [R1+0x1b0], R44 ;  /* 0x0001b02c01007387 */ /* 0x0009e20000100a00 */
[----:B------:R-:W-:Y:S01]  /*3700*/  LEA.HI.X R14, R36, R39, R37, 0x1, P0 ;  /* 0x00000027240e7211 */ /* 0x000fe200000f0c25 */
[C---:B------:R-:W-:Y:S01]  /*3710*/  IMAD R15, R12.reuse, UR5, R7 ;  /* 0x000000050c0f7c24 */ /* 0x040fe2000f8e0207 */
[----:B------:R-:W5:Y:S01]  /*3720*/  LDC.64 R36, c[0x0][0x2f0] ;  /* 0x0000bc00ff247b82 */ /* 0x000f620000000a00 */
[----:B------:R-:W-:Y:S01]  /*3730*/  IMAD.WIDE.U32 R32, R12, UR4, RZ ;  /* 0x000000040c207c25 */ /* 0x000fe2000f8e00ff */
[----:B------:R-:W-:Y:S01]  /*3740*/  LOP3.LUT R7, R218, 0x18, R19, 0xf8, !PT ;  /* 0x00000018da077812 */ /* 0x000fe200078ef813 */
[----:B------:R-:W-:Y:S01]  /*3750*/  STL.U8 [R1+0x1d8], R6 ;  /* 0x0001d80601007387 */ /* 0x000fe20000100000 */
[----:B------:R-:W-:-:S04]  /*3760*/  ULDC.64 UR4, c[0x0][0x328] ;  /* 0x0000ca0000047ab9 */ /* 0x000fc80000000a00 */
[----:B------:R-:W2:Y:S01]  /*3770*/  LDC.64 R38, c[0x0][0x3e8] ;  /* 0x0000fa00ff267b82 */ /* 0x000ea20000000a00 */
[----:B------:R-:W-:Y:S07]  /*3780*/  STL.U8 [R1+0x1d9], R6 ;  /* 0x0001d90601007387 */ /* 0x000fee0000100000 */
[----:B------:R-:W1:Y:S01]  /*3790*/  LDC.U8 R12, c[0x0][0x3f0] ;  /* 0x0000fc00ff0c7b82 */ /* 0x000e620000000000 */
[----:B------:R3:W-:Y:S07]  /*37a0*/  STL.U8 [R1+0x250], R6 ;  /* 0x0002500601007387 */ /* 0x0007ee0000100000 */
[----:B----4-:R-:W4:Y:S01]  /*37b0*/  LDC R44, c[0x0][0x404] ;  /* 0x00010100ff2c7b82 */ /* 0x010f220000000800 */
[----:B------:R-:W-:Y:S01]  /*37c0*/  LOP3.LUT R20, R7, R220, RZ, 0x3c, !PT ;  /* 0x000000dc07147212 */ /* 0x000fe200078e3cff */
[----:B------:R-:W-:Y:S01]  /*37d0*/  IMAD.MOV.U32 R7, RZ, RZ, R14 ;  /* 0x000000ffff077224 */ /* 0x000fe200078e000e */
[----:B------:R0:W-:Y:S01]  /*37e0*/  STL.128 [R1+0x50], R8 ;  /* 0x0000500801007387 */ /* 0x0001e20000100c00 */
[----:B---3--:R-:W-:-:S02]  /*37f0*/  IMAD.MOV.U32 R6, RZ, RZ, R13 ;  /* 0x000000ffff067224 */ /* 0x008fc400078e000d */
[----:B------:R-:W-:-:S03]  /*3800*/  IMAD.IADD R15, R33, 0x1, R15 ;  /* 0x00000001210f7824 */ /* 0x000fc600078e020f */
[----:B0-----:R0:W-:Y:S01]  /*3810*/  STL.128 [R1+0x1a0], R4 ;  /* 0x0001a00401007387 */ /* 0x0011e20000100c00 */
[----:B------:R-:W-:-:S04]  /*3820*/  LEA R8, P0, R32, R42, 0x1 ;  /* 0x0000002a20087211 */ /* 0x000fc800078008ff */
[----:B------:R-:W-:Y:S01]  /*3830*/  LEA.HI.X R9, R32, R43, R15, 0x1, P0 ;  /* 0x0000002b20097211 */ /* 0x000fe200000f0c0f */
[----:B0-----:R-:W-:Y:S01]  /*3840*/  IMAD.MOV.U32 R7, RZ, RZ, 0x20 ;  /* 0x00000020ff077424 */ /* 0x001fe200078e00ff */
[----:B------:R-:W-:-:S04]  /*3850*/  LOP3.LUT P0, RZ, R227, 0x4, RZ, 0xc0, !PT ;  /* 0x00000004e3ff7812 */ /* 0x000fc8000780c0ff */
[----:B------:R-:W-:Y:S01]  /*3860*/  SEL R7, R7, 0xffffffe0, !P0 ;  /* 0xffffffe007077807 */ /* 0x000fe20004000000 */
[----:B------:R-:W-:Y:S01]  /*3870*/  STL.64 [R1+0x240], R34 ;  /* 0x0002402201007387 */ /* 0x000fe20000100a00 */
[----:B------:R-:W-:-:S03]  /*3880*/  IMAD R20, R219, 0x200, R20 ;  /* 0x00000200db147824 */ /* 0x000fc600078e0214 */
[----:B-----5:R-:W-:Y:S04]  /*3890*/  STL.64 [R1+0x48], R36 ;  /* 0x0000482401007387 */ /* 0x020fe80000100a00 */
[----:B------:R-:W-:Y:S04]  /*38a0*/  STL.64 [R1+0x198], R36 ;  /* 0x0001982401007387 */ /* 0x000fe80000100a00 */
[----:B--2---:R-:W-:Y:S04]  /*38b0*/  STL.64 [R1+0xa8], R38 ;  /* 0x0000a82601007387 */ /* 0x004fe80000100a00 */
[----:B------:R-:W-:Y:S04]  /*38c0*/  STL.64 [R1+0x168], R40 ;  /* 0x0001682801007387 */ /* 0x000fe80000100a00 */
[----:B-1----:R-:W-:Y:S04]  /*38d0*/  STL.U8 [R1+0x6a], R12 ;  /* 0x00006a0c01007387 */ /* 0x002fe80000100000 */
[----:B----4-:R-:W-:Y:S04]  /*38e0*/  STL [R1+0x178], R44 ;  /* 0x0001782c01007387 */ /* 0x010fe80000100800 */
[----:B------:R-:W-:Y:S04]  /*38f0*/  STL [R1+0x190], R28 ;  /* 0x0001901c01007387 */ /* 0x000fe80000100800 */
[----:B------:R-:W-:Y:S04]  /*3900*/  STL [R1+0x1b8], R28 ;  /* 0x0001b81c01007387 */ /* 0x000fe80000100800 */
[----:B------:R-:W-:Y:S04]  /*3910*/  STL.128 [R1+0x1e0], RZ ;  /* 0x0001e0ff01007387 */ /* 0x000fe80000100c00 */
[----:B------:R-:W-:Y:S04]  /*3920*/  STL.64 [R1+0x1f0], RZ ;  /* 0x0001f0ff01007387 */ /* 0x000fe80000100a00 */
[----:B------:R-:W-:Y:S04]  /*3930*/  STL.64 [R1+0x1f8], RZ ;  /* 0x0001f8ff01007387 */ /* 0x000fe80000100a00 */
[----:B------:R-:W-:Y:S04]  /*3940*/  STL.64 [R1+0x248], R18 ;  /* 0x0002481201007387 */ /* 0x000fe80000100a00 */
[----:B------:R-:W-:Y:S04]  /*3950*/  STL [R1+0x170], R204 ;  /* 0x000170cc01007387 */ /* 0x000fe80000100800 */
[----:B------:R-:W-:Y:S01]  /*3960*/  STL [R1+0x218], R7 ;  /* 0x0002180701007387 */ /* 0x000fe20000100800 */
[----:B------:R-:W-:Y:S01]  /*3970*/  IMAD.WIDE.U32 R2, R20, 0x2, R2 ;  /* 0x0000000214027825 */ /* 0x000fe200078e0002 */
[----:B------:R-:W-:-:S04]  /*3980*/  IADD3 R10, P1, R19, R32, RZ ;  /* 0x00000020130a7210 */ /* 0x000fc80007f3e0ff */
[----:B------:R0:W-:Y:S01]  /*3990*/  STL.64 [R1+0x220], R2 ;  /* 0x0002200201007387 */ /* 0x0001e20000100a00 */
[----:B------:R-:W-:Y:S01]  /*39a0*/  IMAD.X R11, R29, 0x1, R15, P1 ;  /* 0x000000011d0b7824 */ /* 0x000fe200008e060f */
[----:B------:R-:W-:Y:S02]  /*39b0*/  SHF.R.U32.HI R46, RZ, 0x7, R46 ;  /* 0x00000007ff2e7819 */ /* 0x000fe4000001162e */
[----:B------:R1:W-:Y:S01]  /*39c0*/  STL.64 [R1+0x1d0], R8 ;  /* 0x0001d00801007387 */ /* 0x0003e20000100a00 */
[----:B------:R-:W-:-:S04]  /*39d0*/  IMAD.WIDE.U32 R4, R195, UR4, R10 ;  /* 0x00000004c3047c25 */ /* 0x000fc8000f8e000a */
[----:B0-----:R-:W-:Y:S01]  /*39e0*/  IMAD R3, R31, UR4, RZ ;  /* 0x000000041f037c24 */ /* 0x001fe2000f8e02ff */
[----:B------:R-:W-:-:S03]  /*39f0*/  IADD3 R2, P0, R18, R0, RZ ;  /* 0x0000000012027210 */ /* 0x000fc60007f1e0ff */
[----:B-1----:R-:W-:Y:S02]  /*3a00*/  IMAD R9, R195, UR5, R3 ;  /* 0x00000005c3097c24 */ /* 0x002fe4000f8e0203 */
[----:B------:R-:W-:Y:S01]  /*3a10*/  IMAD.U32 R8, RZ, RZ, UR24 ;  /* 0x00000018ff087e24 */ /* 0x000fe2000f8e00ff */
[----:B------:R0:W-:Y:S01]  /*3a20*/  STL [R1+0x160], R0 ;  /* 0x0001600001007387 */ /* 0x0001e20000100800 */
[----:B------:R-:W-:Y:S02]  /*3a30*/  IMAD.X R3, R47, 0x1, R30, P0 ;  /* 0x000000012f037824 */ /* 0x000fe400000e061e */
[----:B------:R-:W-:Y:S02]  /*3a40*/  VIADD R6, R46, 0x8 ;  /* 0x000000082e067836 */ /* 0x000fe40000000000 */
[----:B------:R-:W-:Y:S02]  /*3a50*/  IMAD.IADD R80, R5, 0x1, R9 ;  /* 0x0000000105507824 */ /* 0x000fe400078e0209 */
[----:B0-----:R-:W-:-:S07]  /*3a60*/  VIADD R0, R8, 0x258 ;  /* 0x0000025808007836 */ /* 0x001fce0000000000 */
.L_x_4184:
[----:B------:R-:W-:Y:S01]  /*3a70*/  VIADD R77, R77, 0xffffffff ;  /* 0xffffffff4d4d7836 */ /* 0x000fe20000000000 */
[----:B------:R-:W-:Y:S05]  /*3a80*/  YIELD ;  /* 0x0000000000007946 */ /* 0x000fea0003800000 */
[----:B------:R-:W-:Y:S01]  /*3a90*/  BSSY B1, `(.L_x_4176) ;  /* 0x0000004000017945 */ /* 0x000fe20003800000 */
[----:B------:R-:W-:Y:S02]  /*3aa0*/  ISETP.GT.AND P6, PT, R77, R78, PT ;  /* 0x0000004e4d00720c */ /* 0x000fe40003fc4270 */
[----:B0-----:R-:W-:-:S11]  /*3ab0*/  MOV R83, 0x3ad0 ;  /* 0x00003ad000537802 */ /* 0x001fd60000000f00 */
[----:B------:R-:W-:Y:S05]  /*3ac0*/  CALL.REL.NOINC `($_ZN7cutlass13device_kernelIN5flash11enable_sm90INS1_16FlashAttnFwdSm90INS1_25CollectiveMainloopFwdSm90ILi2EN4cute5tupleIJNS5_1CILi1EEES8_S8_EEENS6_IJNS7_ILi128EEENS7_ILi96EEENS7_ILi192EEEEEELi192ENS_10bfloat16_tEfNS_4arch4Sm90ELb0ELb1ELb1ELb1ELb0ELb1ELb0ELb1ELb1ELb0ELb0ELb0EEENS1_21CollectiveEpilogueFwdINS6_IJSA_SC_SB_EEES9_SE_SG_Li256ELb1ELb0ELb0ELb0EEENS1_36VarlenDynamicPersistentTileSchedulerILi128ELi96ELi256ELi32ELb0ELb0ELb1ELb1ELb0ELb1EEEEEEEEEvNT_6ParamsE$_ZZN5flash25CollectiveMainloopFwdSm90ILi2EN4cute5tupleIJNS1_1CILi1EEES4_S4_EEENS2_IJNS3_ILi128EEENS3_ILi96EEENS3_ILi192EEEEEELi192EN7cutlass10bfloat16_tEfNSA_4arch4Sm90ELb0ELb1ELb1ELb1ELb0ELb1ELb0ELb1ELb1ELb0ELb0ELb0EE12store_kv_newINS_16FlashAttnFwdSm90ISE_NS_21CollectiveEpilogueFwdINS2_IJS6_S8_S7_EEES5_SB_SD_Li256ELb1ELb0ELb0ELb0EEENS_36VarlenDynamicPersistentTileSchedulerILi128ELi96ELi256ELi32ELb0ELb0ELb1ELb1ELb0ELb1EEEE13SharedStorageEEEbRKNSE_6ParamsENSA_25PipelineTmaAsyncNoClusterILi2ENSA_16PipelineTmaAsyncILi2EEEEESU_RNSA_13PipelineStateILj2EEEiRT_RKNS_16SeqlenInfoQKNewKILb1ELb1EEENS2_IJiiiiEEEENKUliRKT_E_clISW_EEDaiS17_) ;  /* 0x0000020800507944 */ /* 0x000fea0003c00000 */
[----:B------:R-:W-:Y:S05]  /*3ad0*/  BSYNC B1 ;  /* 0x0000000000017941 */ /* 0x000fea0003800000 */
.L_x_4176:
[----:B------:R-:W-:-:S13]  /*3ae0*/  R2UR UR4, R213 ;  /* 0x00000000d50472ca */ /* 0x000fda00000e0000 */
[----:B------:R-:W-:-:S06]  /*3af0*/  UISETP.NE.AND UP0, UPT, UR4, 0x3, UPT ;  /* 0x000000030400788c */ /* 0x000fcc000bf05270 */
[----:B------:R-:W-:-:S13]  /*3b00*/  PLOP3.LUT P0, PT, PT, PT, UP0, 0x80, 0x0 ;  /* 0x000000000000781c */ /* 0x000fda0003f0f008 */
[----:B------:R-:W-:Y:S05]  /*3b10*/  @!P0 BRA `(.L_x_4177) ;  /* 0x0000000000048947 */ /* 0x000fea0003800000 */
[----:B------:R-:W-:Y:S01]  /*3b20*/  BPT.TRAP 0x1 ;  /* 0x000000040000795c */ /* 0x000fe20000300000 */
.L_x_4177:
[----:B------:R-:W-:Y:S01]  /*3b30*/  LEA R49, R23, UR37, 0x3 ;  /* 0x0000002517317c11 */ /* 0x000fe2000f8e18ff */
[----:B------:R-:W-:Y:S01]  /*3b40*/  BSSY B0, `(.L_x_4178) ;  /* 0x0000004000007945 */ /* 0x000fe20003800000 */
[----:B------:R-:W-:-:S04]  /*3b50*/  SHF.L.U32 R8, R197, 0x1f, RZ ;  /* 0x0000001fc5087819 */ /* 0x000fc800000006ff */
[----:B------:R-:W0:Y:S02]  /*3b60*/  SYNCS.PHASECHK.TRANS64.TRYWAIT P0, [R49+URZ+0x308b0], R8 ;  /* 0x0308b008310075a7 */ /* 0x000e24000800017f */
[----:B0-----:R-:W-:Y:S05]  /*3b70*/  @!P0 BRA `(.L_x_4179) ;  /* 0x000001e400e48947 */ /* 0x001fea0003800000 */
.L_x_4473:
[----:B------:R-:W-:Y:S05]  /*3b80*/  BSYNC B0 ;  /* 0x0000000000007941 */ /* 0x000fea0003800000 */
.L_x_4178:
[----:B0-----:R-:W2:Y:S01]  /*3b90*/  LDL R8, [R1+0x60] ;  /* 0x0000600001087983 */ /* 0x001ea20000100800 */
[----:B------:R-:W-:Y:S01]  /*3ba0*/  BSSY B0, `(.L_x_4180) ;  /* 0x0000024000007945 */ /* 0x000fe20003800000 */
[----:B------:R-:W-:-:S04]  /*3bb0*/  IMAD.WIDE R46, R77, 0x60, R2 ;  /* 0x000000604d2e7825 */ /* 0x000fc800078e0202 */
[----:B--2---:R-:W-:-:S05]  /*3bc0*/  IMAD R8, R77, -0x60, R8 ;  /* 0xffffffa04d087824 */ /* 0x004fca00078e0208 */
[----:B------:R-:W-:Y:S01]  /*3bd0*/  VIMNMX R45, R8, 0x60, PT ;  /* 0x00000060082d7848 */ /* 0x000fe20003fe0100 */
[----:B------:R-:W-:-:S03]  /*3be0*/  IMAD R8, R23, 0x4800, R20 ;  /* 0x0000480017087824 */ /* 0x000fc600078e0214 */
[----:B------:R-:W-:Y:S01]  /*3bf0*/  ISETP.GE.AND P0, PT, R18, R45, PT ;  /* 0x0000002d1200720c */ /* 0x000fe20003f06270 */
[----:B------:R-:W-:Y:S02]  /*3c00*/  IMAD.IADD R9, R7, 0x1, R8 ;  /* 0x0000000107097824 */ /* 0x000fe400078e0208 */
[--C-:B------:R-:W-:Y:S02]  /*3c10*/  IMAD R44, R8, 0x2, R24.reuse ;  /* 0x00000002082c7824 */ /* 0x100fe400078e0218 */
[----:B------:R-:W-:-:S08]  /*3c20*/  IMAD R48, R9, 0x2, R24 ;  /* 0x0000000209307824 */ /* 0x000fd000078e0218 */
[----:B------:R-:W-:Y:S05]  /*3c30*/  @P0 BRA `(.L_x_4181) ;  /* 0x0000000000680947 */ /* 0x000fea0003800000 */
[----:B------:R-:W-:Y:S01]  /*3c40*/  IMAD R11, R47, UR42, RZ ;  /* 0x0000002a2f0b7c24 */ /* 0x000fe2000f8e02ff */
[----:B------:R-:W-:Y:S01]  /*3c50*/  ISETP.GE.AND P0, PT, R19, UR45, PT ;  /* 0x0000002d13007c0c */ /* 0x000fe2000bf06270 */
[----:B------:R-:W-:Y:S01]  /*3c60*/  IMAD.MOV.U32 R8, RZ, RZ, R4 ;  /* 0x000000ffff087224 */ /* 0x000fe200078e0004 */
[----:B------:R-:W-:Y:S01]  /*3c70*/  ISETP.GE.AND P1, PT, R203, UR45, PT ;  /* 0x0000002dcb007c0c */ /* 0x000fe2000bf26270 */
[----:B------:R-:W-:Y:S01]  /*3c80*/  IMAD.MOV.U32 R9, RZ, RZ, R80 ;  /* 0x000000ffff097224 */ /* 0x000fe200078e0050 */
[----:B------:R-:W-:Y:S01]  /*3c90*/  ISETP.GE.AND P3, PT, R76, UR45, PT ;  /* 0x0000002d4c007c0c */ /* 0x000fe2000bf66270 */
[C---:B------:R-:W-:Y:S01]  /*3ca0*/  IMAD R11, R46.reuse, UR43, R11 ;  /* 0x0000002b2e0b7c24 */ /* 0x040fe2000f8e020b */
[----:B------:R-:W-:Y:S01]  /*3cb0*/  ISETP.GE.AND P4, PT, R27, UR45, PT ;  /* 0x0000002d1b007c0c */ /* 0x000fe2000bf86270 */
[----:B------:R-:W-:Y:S01]  /*3cc0*/  IMAD.WIDE.U32 R8, R46, UR42, R8 ;  /* 0x0000002a2e087c25 */ /* 0x000fe2000f8e0008 */
[----:B------:R-:W-:-:S03]  /*3cd0*/  ISETP.GE.AND P5, PT, R21, UR45, PT ;  /* 0x0000002d15007c0c */ /* 0x000fc6000bfa6270 */
[----:B------:R-:W-:Y:S01]  /*3ce0*/  IMAD.IADD R9, R9, 0x1, R11 ;  /* 0x0000000109097824 */ /* 0x000fe200078e020b */
[----:B------:R-:W-:-:S03]  /*3cf0*/  LEA R50, P2, R8, UR40, 0x1 ;  /* 0x0000002808327c11 */ /* 0x000fc6000f8408ff */
[----:B------:R-:W0:Y:S01]  /*3d00*/  @!P1 LDS.128 R12, [R48] ;  /* 0x00000000300c9984 */ /* 0x000e220000000c00 */
[----:B------:R-:W-:Y:S02]  /*3d10*/  LEA.HI.X R51, R8, UR41, R9, 0x1, P2 ;  /* 0x0000002908337c11 */ /* 0x000fe400090f0c09 */
[----:B------:R-:W-:Y:S01]  /*3d20*/  ISETP.GE.AND P2, PT, R202, UR45, PT ;  /* 0x0000002dca007c0c */ /* 0x000fe2000bf46270 */
[----:B------:R-:W1:Y:S04]  /*3d30*/  @!P0 LDS.128 R8, [R44] ;  /* 0x000000002c088984 */ /* 0x000e680000000c00 */
[----:B------:R-:W2:Y:S04]  /*3d40*/  @!P3 LDS.128 R32, [R48+0x3000] ;  /* 0x003000003020b984 */ /* 0x000ea80000000c00 */
[----:B------:R-:W3:Y:S04]  /*3d50*/  @!P4 LDS.128 R36, [R44+0x6000] ;  /* 0x006000002c24c984 */ /* 0x000ee80000000c00 */
[----:B------:R-:W4:Y:S04]  /*3d60*/  @!P2 LDS.128 R28, [R44+0x3000] ;  /* 0x003000002c1ca984 */ /* 0x000f280000000c00 */
[----:B------:R-:W5:Y:S04]  /*3d70*/  @!P5 LDS.128 R40, [R48+0x6000] ;  /* 0x006000003028d984 */ /* 0x000f680000000c00 */
[----:B0-----:R0:W-:Y:S04]  /*3d80*/  @!P1 STG.E.128 desc[UR60][R50.64+0x40], R12 ;  /* 0x0000400c32009986 */ /* 0x0011e8000c101d3c */
[----:B-1----:R0:W-:Y:S04]  /*3d90*/  @!P0 STG.E.128 desc[UR60][R50.64], R8 ;  /* 0x0000000832008986 */ /* 0x0021e8000c101d3c */
[----:B--2---:R0:W-:Y:S04]  /*3da0*/  @!P3 STG.E.128 desc[UR60][R50.64+0xc0], R32 ;  /* 0x0000c0203200b986 */ /* 0x0041e8000c101d3c */
[----:B---3--:R0:W-:Y:S04]  /*3db0*/  @!P4 STG.E.128 desc[UR60][R50.64+0x100], R36 ;  /* 0x000100243200c986 */ /* 0x0081e8000c101d3c */
[----:B----4-:R0:W-:Y:S04]  /*3dc0*/  @!P2 STG.E.128 desc[UR60][R50.64+0x80], R28 ;  /* 0x0000801c3200a986 */ /* 0x0101e8000c101d3c */
[----:B-----5:R0:W-:Y:S02]  /*3dd0*/  @!P5 STG.E.128 desc[UR60][R50.64+0x140], R40 ;  /* 0x000140283200d986 */ /* 0x0201e4000c101d3c */
.L_x_4181:
[----:B------:R-:W-:Y:S05]  /*3de0*/  BSYNC B0 ;  /* 0x0000000000007941 */ /* 0x000fea0003800000 */
.L_x_4180:
[----:B------:R-:W-:Y:S01]  /*3df0*/  ISETP.GE.AND P0, PT, R212, R45, PT ;  /* 0x0000002dd400720c */ /* 0x000fe20003f06270 */
[----:B------:R-:W-:-:S12]  /*3e00*/  BSSY B0, `(.L_x_4182) ;  /* 0x000001e000007945 */ /* 0x000fd80003800000 */
[----:B------:R-:W-:Y:S05]  /*3e10*/  @P0 BRA `(.L_x_4183) ;  /* 0x0000000000700947 */ /* 0x000fea0003800000 */
[----:B0-----:R-:W-:Y:S01]  /*3e20*/  IADD3 R11, P0, R46, 0x40, RZ ;  /* 0x000000402e0b7810 */ /* 0x001fe20007f1e0ff */
[----:B------:R-:W-:Y:S01]  /*3e30*/  IMAD.MOV.U32 R8, RZ, RZ, R4 ;  /* 0x000000ffff087224 */ /* 0x000fe200078e0004 */
[----:B------:R-:W-:Y:S01]  /*3e40*/  ISETP.GE.AND P1, PT, R19, UR45, PT ;  /* 0x0000002d13007c0c */ /* 0x000fe2000bf26270 */
        /* <DEDUP_REMOVED lines=9> */
[C---:B------:R-:W-:Y:S01]  /*3ee0*/  LEA R46, P2, R8.reuse, UR40, 0x1 ;  /* 0x00000028082e7c11 */ /* 0x040fe2000f8408ff */
[----:B------:R-:W0:Y:S02]  /*3ef0*/  @!P4 LDS.128 R28, [R44+0x8000] ;  /* 0x008000002c1cc984 */ /* 0x000e240000000c00 */
[----:B------:R-:W-:Y:S02]  /*3f00*/  IMAD.IADD R9, R9, 0x1, R11 ;  /* 0x0000000109097824 */ /* 0x000fe400078e020b */
[----:B------:R-:W1:Y:S03]  /*3f10*/  @!P0 LDS.128 R12, [R44+0x5000] ;  /* 0x005000002c0c8984 */ /* 0x000e660000000c00 */
[----:B------:R-:W-:Y:S01]  /*3f20*/  LEA.HI.X R47, R8, UR41, R9, 0x1, P2 ;  /* 0x00000029082f7c11 */ /* 0x000fe200090f0c09 */
[----:B------:R-:W2:Y:S01]  /*3f30*/  @!P3 LDS.128 R36, [R48+0x5000] ;  /* 0x005000003024b984 */ /* 0x000ea20000000c00 */
[----:B------:R-:W-:-:S03]  /*3f40*/  ISETP.GE.AND P2, PT, R203, UR45, PT ;  /* 0x0000002dcb007c0c */ /* 0x000fc6000bf46270 */
[----:B------:R-:W3:Y:S04]  /*3f50*/  @!P1 LDS.128 R8, [R44+0x2000] ;  /* 0x002000002c089984 */ /* 0x000ee80000000c00 */
[----:B------:R-:W4:Y:S06]  /*3f60*/  @!P5 LDS.128 R40, [R48+0x8000] ;  /* 0x008000003028d984 */ /* 0x000f2c0000000c00 */
[----:B------:R-:W5:Y:S04]  /*3f70*/  @!P2 LDS.128 R32, [R48+0x2000] ;  /* 0x002000003020a984 */ /* 0x000f680000000c00 */
[----:B0-----:R0:W-:Y:S04]  /*3f80*/  @!P4 STG.E.128 desc[UR60][R46.64+0x100], R28 ;  /* 0x0001001c2e00c986 */ /* 0x0011e8000c101d3c */
[----:B-1----:R0:W-:Y:S04]  /*3f90*/  @!P0 STG.E.128 desc[UR60][R46.64+0x80], R12 ;  /* 0x0000800c2e008986 */ /* 0x0021e8000c101d3c */
[----:B--2---:R0:W-:Y:S04]  /*3fa0*/  @!P3 STG.E.128 desc[UR60][R46.64+0xc0], R36 ;  /* 0x0000c0242e00b986 */ /* 0x0041e8000c101d3c */
[----:B---3--:R0:W-:Y:S04]  /*3fb0*/  @!P1 STG.E.128 desc[UR60][R46.64], R8 ;  /* 0x000000082e009986 */ /* 0x0081e8000c101d3c */
[----:B----4-:R0:W-:Y:S04]  /*3fc0*/  @!P5 STG.E.128 desc[UR60][R46.64+0x140], R40 ;  /* 0x000140282e00d986 */ /* 0x0101e8000c101d3c */
[----:B-----5:R0:W-:Y:S02]  /*3fd0*/  @!P2 STG.E.128 desc[UR60][R46.64+0x40], R32 ;  /* 0x000040202e00a986 */ /* 0x0201e4000c101d3c */
.L_x_4183:
[----:B------:R-:W-:Y:S05]  /*3fe0*/  BSYNC B0 ;  /* 0x0000000000007941 */ /* 0x000fea0003800000 */
.L_x_4182:
[----:B0-----:R-:W0:Y:S01]  /*3ff0*/  S2R R8, SR_TID.X ;  /* 0x0000000000087919 */ /* 0x001e220000002100 */
[----:B------:R-:W-:Y:S01]  /*4000*/  @!PT LDS RZ, [RZ] ;  /* 0x00000000fffff984 */ /* 0x000fe20000000800 */
[----:B------:R-:W-:Y:S01]  /*4010*/  @!PT LDS RZ, [RZ] ;  /* 0x00000000fffff984 */ /* 0x000fe20000000800 */
[----:B------:R-:W-:Y:S01]  /*4020*/  @!PT LDS RZ, [RZ] ;  /* 0x00000000fffff984 */ /* 0x000fe20000000800 */
[----:B------:R-:W-:Y:S01]  /*4030*/  @!PT LDS RZ, [RZ] ;  /* 0x00000000fffff984 */ /* 0x000fe20000000800 */
[----:B------:R1:W-:Y:S06]  /*4040*/  MEMBAR.ALL.CTA ;  /* 0x0000000000007992 */ /* 0x0003ec0000008000 */
[----:B-1----:R-:W1:Y:S01]  /*4050*/  FENCE.VIEW.ASYNC.S ;  /* 0x00000000000073c6 */ /* 0x002e620000000000 */
[----:B------:R-:W-:Y:S05]  /*4060*/  WARPSYNC.ALL ;  /* 0x0000000000007948 */ /* 0x000fea0003800000 */
[----:B0-----:R-:W-:-:S04]  /*4070*/  LOP3.LUT R8, R8, 0x7f, RZ, 0xc0, !PT ;  /* 0x0000007f08087812 */ /* 0x001fc800078ec0ff */
[----:B------:R-:W-:Y:S01]  /*4080*/  ISETP.NE.AND P0, PT, R8, RZ, PT ;  /* 0x000000ff0800720c */ /* 0x000fe20003f05270 */
[----:B-1----:R0:W-:Y:S01]  /*4090*/  BAR.SYNC.DEFER_BLOCKING R6, 0x80 ;  /* 0x000200060000751d */ /* 0x0021e20000010000 */
[----:B------:R-:W-:-:S11]  /*40a0*/  VIADD R23, R23, 0x1 ;  /* 0x0000000117177836 */ /* 0x000fd60000000000 */
[----:B------:R-:W-:Y:S02]  /*40b0*/  @!P0 VIADD R8, R49, 0x308c0 ;  /* 0x000308c031088836 */ /* 0x000fe40000000000 */
[----:B------:R-:W-:Y:S01]  /*40c0*/  VIADD R201, R201, 0x1 ;  /* 0x00000001c9c97836 */ /* 0x000fe20000000000 */
[----:B------:R-:W-:Y:S01]  /*40d0*/  ISETP.NE.AND P1, PT, R23, 0x2, PT ;  /* 0x000000021700780c */ /* 0x000fe20003f25270 */
[----:B------:R-:W-:Y:S01]  /*40e0*/  IMAD.MOV.U32 R196, RZ, RZ, RZ ;  /* 0x000000ffffc47224 */ /* 0x000fe200078e00ff */
[----:B------:R-:W-:-:S11]  /*40f0*/  @!P0 PRMT R8, RZ, 0x654, R8 ;  /* 0x00000654ff088816 */ /* 0x000fd60000000008 */
[----:B------:R-:W-:Y:S01]  /*4100*/  @!P1 LOP3.LUT R197, R197, 0x1, RZ, 0x3c, !PT ;  /* 0x00000001c5c59812 */ /* 0x000fe200078e3cff */
[----:B------:R0:W-:Y:S01]  /*4110*/  @!P0 SYNCS.ARRIVE.TRANS64.RED.A1T0 RZ, [R8+URZ], RZ ;  /* 0x000000ff08ff89a7 */ /* 0x0001e2000810043f */
[----:B------:R1:W-:Y:S01]  /*4120*/  STL [R1+0x2b8], R23 ;  /* 0x0002b81701007387 */ /* 0x0003e20000100800 */
[----:B------:R-:W-:-:S03]  /*4130*/  PLOP3.LUT P0, PT, PT, PT, PT, 0x8, 0x0 ;  /* 0x000000000000781c */ /* 0x000fc60003f0e170 */
[----:B------:R0:W-:Y:S04]  /*4140*/  STL [R1+0x2c0], R201 ;  /* 0x0002c0c901007387 */ /* 0x0001e80000100800 */
[----:B------:R0:W-:Y:S01]  /*4150*/  @!P1 STL.64 [R1+0x2b8], R196 ;  /* 0x0002b8c401009387 */ /* 0x0001e20000100a00 */
[----:B-1----:R-:W-:Y:S01]  /*4160*/  @!P1 IMAD.MOV.U32 R23, RZ, RZ, RZ ;  /* 0x000000ffff179224 */ /* 0x002fe200078e00ff */
[----:B------:R-:W-:Y:S06]  /*4170*/  @P6 BRA `(.L_x_4184) ;  /* 0xfffffff8003c6947 */ /* 0x000fec000383ffff */
.L_x_4173:
[----:B------:R-:W1:Y:S02]  /*4180*/  LDC.64 R4, c[0x0][0x9e0] ;  /* 0x00027800ff047b82 */ /* 0x000e640000000a00 */
[----:B-1----:R-:W-:Y:S01]  /*4190*/  ISETP.GE.AND P1, PT, R5, 0x1, PT ;  /* 0x000000010500780c */ /* 0x002fe20003f26270 */
[----:B------:R-:W-:-:S12]  /*41a0*/  @P0 BRA `(.L_x_4185) ;  /* 0x0000000000080947 */ /* 0x000fd80003800000 */
[----:B------:R-:W1:Y:S02]  /*41b0*/  FENCE.VIEW.ASYNC.G ;  /* 0x00000000000073c6 */ /* 0x000e640000000100 */
[----:B-1----:R-:W-:Y:S06]  /*41c0*/  BAR.ARV 0xc, 0x120 ;  /* 0x0304800000007b1d */ /* 0x002fec0000002000 */
.L_x_4185:
[----:B------:R-:W-:Y:S01]  /*41d0*/  IMAD.IADD R0, R26, 0x1, R4 ;  /* 0x000000011a007824 */ /* 0x000fe200078e0204 */
[----:B------:R-:W-:Y:S06]  /*41e0*/  @!P1 BRA `(.L_x_4186) ;  /* 0x0000000000409947 */ /* 0x000fec0003800000 */
[C---:B------:R-:W-:Y:S01]  /*41f0*/  ISETP.GT.AND P0, PT, R26.reuse, RZ, PT ;  /* 0x000000ff1a00720c */ /* 0x040fe20003f04270 */
[----:B------:R-:W-:-:S12]  /*4200*/  VIADD R2, R26, 0xffffffff ;  /* 0xffffffff1a027836 */ /* 0x000fd80000000000 */
[----:B------:R-:W-:Y:S05]  /*4210*/  @P0 BRA `(.L_x_4187) ;  /* 0x00000000001c0947 */ /* 0x000fea0003800000 */
[----:B------:R-:W-:Y:S01]  /*4220*/  ISETP.NE.AND P0, PT, R5, 0x1, PT ;  /* 0x000000010500780c */ /* 0x000fe20003f05270 */
[----:B------:R-:W-:-:S12]  /*4230*/  IMAD.MOV R3, RZ, RZ, -R26 ;  /* 0x000000ffff037224 */ /* 0x000fd800078e0a1a */
[----:B0-----:R-:W0:Y:S02]  /*4240*/  @P0 LDC.64 R6, c[0x0][0x9e8] ;  /* 0x00027a00ff060b82 */ /* 0x001e240000000a00 */
[----:B0-----:R-:W-:-:S05]  /*4250*/  @P0 IMAD.HI.U32 R2, R3, R6, RZ ;  /* 0x0000000603020227 */ /* 0x001fca00078e00ff */
[----:B------:R-:W-:-:S04]  /*4260*/  @P0 SHF.R.U32.HI R3, RZ, R7, R2 ;  /* 0x00000007ff030219 */ /* 0x000fc80000011602 */
[----:B------:R-:W-:Y:S01]  /*4270*/  LOP3.LUT R2, RZ, R3, RZ, 0x33, !PT ;  /* 0x00000003ff027212 */ /* 0x000fe200078e33ff */
[----:B------:R-:W-:Y:S06]  /*4280*/  BRA `(.L_x_4188) ;  /* 0x0000000000107947 */ /* 0x000fec0003800000 */
.L_x_4187:
[----:B------:R-:W-:-:S13]  /*4290*/  ISETP.NE.AND P0, PT, R5, 0x1, PT ;  /* 0x000000010500780c */ /* 0x000fda0003f05270 */
[----:B0-----:R-:W0:Y:S02]  /*42a0*/  @P0 LDC.64 R6, c[0x0][0x9e8] ;  /* 0x00027a00ff060b82 */ /* 0x001e240000000a00 */
[----:B0-----:R-:W-:-:S05]  /*42b0*/  @P0 IMAD.HI.U32 R4, R2, R6, RZ ;  /* 0x0000000602040227 */ /* 0x001fca00078e00ff */
[----:B------:R-:W-:-:S07]  /*42c0*/  @P0 SHF.R.U32.HI R2, RZ, R7, R4 ;  /* 0x00000007ff020219 */ /* 0x000fce0000011604 */
.L_x_4188:
[----:B------:R-:W-:-:S05]  /*42d0*/  IMAD R3, R2, R5, R5 ;  /* 0x0000000502037224 */ /* 0x000fca00078e0205 */
[----:B------:R-:W-:-:S07]  /*42e0*/  VIMNMX R0, R0, R3, PT ;  /* 0x0000000300007248 */ /* 0x000fce0003fe0100 */
.L_x_4186:
[----:B------:R-:W-:Y:S01]  /*42f0*/  VIADD R0, R0, 0x5f ;  /* 0x0000005f00007836 */ /* 0x000fe20000000000 */
[----:B------:R-:W-:Y:S02]  /*4300*/  ULDC UR4, c[0x0][0x9dc] ;  /* 0x0002770000047ab9 */ /* 0x000fe40000000800 */
[----:B------:R-:W-:Y:S02]  /*4310*/  VIADD R2, R79, -UR4 ;  /* 0x800000044f027c36 */ /* 0x000fe40008000000 */
[----:B------:R-:W-:-:S03]  /*4320*/  IMAD.HI R0, R0, 0x2aaaaaab, RZ ;  /* 0x2aaaaaab00007827 */ /* 0x000fc600078e02ff */
[----:B------:R-:W-:Y:S02]  /*4330*/  R2UR UR4, R2 ;  /* 0x00000000020472ca */ /* 0x000fe400000e0000 */
[----:B------:R-:W-:-:S04]  /*4340*/  SHF.R.U32.HI R3, RZ, 0x1f, R0 ;  /* 0x0000001fff037819 */ /* 0x000fc80000011600 */
[----:B------:R-:W-:-:S04]  /*4350*/  LEA.HI.SX32 R2, R0, R3, 0x1c ;  /* 0x0000000300027211 */ /* 0x000fc800078fe2ff */
[----:B------:R-:W-:Y:S01]  /*4360*/  VIMNMX R2, R25, R2, PT ;  /* 0x0000000219027248 */ /* 0x000fe20003fe0100 */
[----:B------:R-:W-:Y:S06]  /*4370*/  @!P1 BRA `(.L_x_4189) ;  /* 0x0000000000449947 */ /* 0x000fec0003800000 */
[----:B------:R-:W-:-:S13]  /*4380*/  ISETP.GT.AND P0, PT, R79, -0x1, PT ;  /* 0xffffffff4f00780c */ /* 0x000fda0003f04270 */
[----:B------:R-:W-:Y:S05]  /*4390*/  @P0 BRA `(.L_x_4190) ;  /* 0x00000000001c0947 */ /* 0x000fea0003800000 */
[----:B------:R-:W-:Y:S02]  /*43a0*/  ISETP.NE.AND P0, PT, R5, 0x1, PT ;  /* 0x000000010500780c */ /* 0x000fe40003f05270 */
[----:B------:R-:W-:-:S11]  /*43b0*/  LOP3.LUT R79, RZ, R79, RZ, 0x33, !PT ;  /* 0x0000004fff4f7212 */ /* 0x000fd600078e33ff */
[----:B0-----:R-:W0:Y:S02]  /*43c0*/  @P0 LDC.64 R6, c[0x0][0x9e8] ;  /* 0x00027a00ff060b82 */ /* 0x001e240000000a00 */
[----:B0-----:R-:W-:-:S05]  /*43d0*/  @P0 IMAD.HI.U32 R0, R79, R6, RZ ;  /* 0x000000064f000227 */ /* 0x001fca00078e00ff */
[----:B------:R-:W-:-:S04]  /*43e0*/  @P0 SHF.R.U32.HI R79, RZ, R7, R0 ;  /* 0x00000007ff4f0219 */ /* 0x000fc80000011600 */
[----:B------:R-:W-:Y:S01]  /*43f0*/  LOP3.LUT R79, RZ, R79, RZ, 0x33, !PT ;  /* 0x0000004fff4f7212 */ /* 0x000fe200078e33ff */
[----:B------:R-:W-:Y:S06]  /*4400*/  BRA `(.L_x_4191) ;  /* 0x0000000000107947 */ /* 0x000fec0003800000 */
.L_x_4190:
[----:B------:R-:W-:-:S13]  /*4410*/  ISETP.NE.AND P0, PT, R5, 0x1, PT ;  /* 0x000000010500780c */ /* 0x000fda0003f05270 */
[----:B0-----:R-:W0:Y:S02]  /*4420*/  @P0 LDC.64 R6, c[0x0][0x9e8] ;  /* 0x00027a00ff060b82 */ /* 0x001e240000000a00 */
[----:B0-----:R-:W-:-:S05]  /*4430*/  @P0 IMAD.HI.U32 R6, R79, R6, RZ ;  /* 0x000000064f060227 */ /* 0x001fca00078e00ff */
[----:B------:R-:W-:-:S07]  /*4440*/  @P0 SHF.R.U32.HI R79, RZ, R7, R6 ;  /* 0x00000007ff4f0219 */ /* 0x000fce0000011606 */
.L_x_4191:
[----:B------:R-:W-:-:S05]  /*4450*/  IMAD R79, R79, R5, RZ ;  /* 0x000000054f4f7224 */ /* 0x000fca00078e02ff */
[----:B------:R-:W-:-:S13]  /*4460*/  R2UR UR5, R79 ;  /* 0x000000004f0572ca */ /* 0x000fda00000e0000 */
[----:B------:R-:W-:-:S04]  /*4470*/  UISETP.LT.AND UP0, UPT, UR4, UR5, UPT ;  /* 0x000000050400728c */ /* 0x000fc8000bf01270 */
[----:B------:R-:W-:-:S12]  /*4480*/  USEL UR4, UR4, UR5, !UP0 ;  /* 0x0000000504047287 */ /* 0x000fd8000c000000 */
.L_x_4189:
        /* <DEDUP_REMOVED lines=22> */
[----:B------:R-:W-:Y:S01]  /*45f0*/  ISETP.GT.AND P1, PT, R2, UR6, PT ;  /* 0x0000000602007c0c */ /* 0x000fe2000bf24270 */
[----:B------:R-:W-:Y:S01]  /*4600*/  IMAD.U32 R192, RZ, RZ, UR6 ;  /* 0x00000006ffc07e24 */ /* 0x000fe2000f8e00ff */
        /* <DEDUP_REMOVED lines=31> */
[----:B0-----:R-:W-:Y:S01]  /*4800*/  CS2R R6, SRZ ;  /* 0x0000000000067805 */ /* 0x001fe2000001ff00 */
[----:B------:R-:W-:Y:S01]  /*4810*/  IMAD.MOV.U32 R24, RZ, RZ, RZ ;  /* 0x000000ffff187224 */ /* 0x000fe200078e00ff */
[----:B------:R-:W-:Y:S01]  /*4820*/  CS2R R4, SRZ ;  /* 0x0000000000047805 */ /* 0x000fe2000001ff00 */
[----:B------:R-:W-:Y:S01]  /*4830*/  IMAD.MOV.U32 R36, RZ, RZ, RZ ;  /* 0x000000ffff247224 */ /* 0x000fe200078e00ff */
[----:B------:R-:W-:Y:S06]  /*4840*/  @!P1 BRA `(.L_x_4192) ;  /* 0x0000014c00309947 */ /* 0x000fec0003800000 */
[----:B------:R-:W0:Y:S01]  /*4850*/  SHFL.IDX PT, R0, R236, RZ, 0x1f ;  /* 0x00001fffec007589 */ /* 0x000e2200000e0000 */
[----:B------:R-:W-:-:S13]  /*4860*/  R2UR UR6, R234 ;  /* 0x00000000ea0672ca */ /* 0x000fda00000e0000 */
[----:B------:R-:W-:-:S06]  /*4870*/  ULOP3.LUT UP0, URZ, UR6, 0x1bf, URZ, 0xc0, !UPT ;  /* 0x000001bf063f7892 */ /* 0x000fcc000f80c03f */
[----:B------:R-:W-:Y:S02]  /*4880*/  PLOP3.LUT P0, PT, PT, PT, UP0, 0x80, 0x0 ;  /* 0x000000000000781c */ /* 0x000fe40003f0f008 */
[----:B0-----:R-:W-:-:S13]  /*4890*/  R2UR UR4, R0 ;  /* 0x00000000000472ca */ /* 0x001fda00000e0000 */
        /* <DEDUP_REMOVED lines=23> */
.L_x_4193:
[----:B------:R-:W-:Y:S02]  /*4a10*/  ULDC UR4, c[0x0][0x3d4] ;  /* 0x0000f50000047ab9 */ /* 0x000fe40000000800 */
[----:B------:R-:W-:-:S13]  /*4a20*/  ISETP.LT.AND P0, PT, RZ, UR4, PT ;  /* 0x00000004ff007c0c */ /* 0x000fda000bf01270 */
[----:B------:R-:W-:Y:S05]  /*4a30*/  @P0 BRA `(.L_x_4194) ;  /* 0x0000000000440947 */ /* 0x000fea0003800000 */
[----:B------:R-:W-:Y:S01]  /*4a40*/  R2UR UR5, R221 ;  /* 0x00000000dd0572ca */ /* 0x000fe200000e0000 */
[----:B------:R-:W-:-:S12]  /*4a50*/  IMAD.U32 R3, RZ, RZ, UR37 ;  /* 0x00000025ff037e24 */ /* 0x000fd8000f8e00ff */
[----:B------:R-:W-:-:S04]  /*4a60*/  ULEA.HI UR4, UR5, UR5, URZ, 0x1 ;  /* 0x0000000505047291 */ /* 0x000fc8000f8f083f */
[----:B------:R-:W-:-:S04]  /*4a70*/  ULOP3.LUT UR4, UR4, 0xfffffffe, URZ, 0xc0, !UPT ;  /* 0xfffffffe04047892 */ /* 0x000fc8000f8ec03f */
[----:B------:R-:W-:-:S06]  /*4a80*/  UIADD3 UR4, UR5, -UR4, URZ ;  /* 0x8000000405047290 */ /* 0x000fcc000fffe03f */
[----:B------:R-:W-:-:S05]  /*4a90*/  IMAD.U32 R0, RZ, RZ, UR4 ;  /* 0x00000004ff007e24 */ /* 0x000fca000f8e00ff */
[----:B------:R-:W-:-:S04]  /*4aa0*/  SHF.L.U32 R0, R0, 0x1f, RZ ;  /* 0x0000001f00007819 */ /* 0x000fc800000006ff */
[----:B------:R0:W1:Y:S03]  /*4ab0*/  SYNCS.PHASECHK.TRANS64.TRYWAIT P0, [R3+URZ+0x30800], R0 ;  /* 0x03080000030075a7 */ /* 0x000066000800017f */
[----:B-1----:R-:W-:Y:S05]  /*4ac0*/  @!P0 NANOSLEEP.SYNCS 0x989680 ;  /* 0x009896800000895d */ /* 0x002fea0003900000 */
[----:B------:R-:W1:Y:S02]  /*4ad0*/  @!P0 SYNCS.PHASECHK.TRANS64 P0, [R3+URZ+0x30800], R0 ;  /* 0x03080000030085a7 */ /* 0x000e64000800007f */
[----:B-1----:R-:W-:Y:S05]  /*4ae0*/  @P0 BRA `(.L_x_4195) ;  /* 0x00000074001c0947 */ /* 0x002fea0003800000 */
.L_x_4196:
[----:B0-----:R-:W-:-:S04]  /*4af0*/  IMAD.U32 R3, RZ, RZ, UR37 ;  /* 0x00000025ff037e24 */ /* 0x001fc8000f8e00ff */
[----:B------:R0:W1:Y:S03]  /*4b00*/  SYNCS.PHASECHK.TRANS64.TRYWAIT P0, [R3+URZ+0x30800], R0 ;  /* 0x03080000030075a7 */ /* 0x000066000800017f */
[----:B-1----:R-:W-:Y:S05]  /*4b10*/  @!P0 NANOSLEEP.SYNCS 0x989680 ;  /* 0x009896800000895d */ /* 0x002fea0003900000 */
[----:B------:R-:W1:Y:S02]  /*4b20*/  @!P0 SYNCS.PHASECHK.TRANS64 P0, [R3+URZ+0x30800], R0 ;  /* 0x03080000030085a7 */ /* 0x000e64000800007f */
[----:B-1----:R-:W-:Y:S05]  /*4b30*/  @!P0 BRA `(.L_x_4196) ;  /* 0xfffffffc00ec8947 */ /* 0x002fea000383ffff */
[----:B------:R-:W-:Y:S05]  /*4b40*/  BRA `(.L_x_4195) ;  /* 0x0000007400047947 */ /* 0x000fea0003800000 */
.L_x_4194:
[----:B------:R-:W0:Y:S01]  /*4b50*/  LDC.64 R68, c[0x0][0x3d8] ;  /* 0x0000f600ff447b82 */ /* 0x000e220000000a00 */
[----:B------:R-:W-:Y:S01]  /*4b60*/  USHF.R.S32.HI UR4, URZ, 0x1f, UR44 ;  /* 0x0000001f3f047899 */ /* 0x000fe2000801142c */
[--C-:B------:R-:W-:Y:S01]  /*4b70*/  SHF.R.S32.HI R5, RZ, 0x1f, R198.reuse ;  /* 0x0000001fff057819 */ /* 0x100fe200000114c6 */
[----:B------:R-:W-:Y:S01]  /*4b80*/  IMAD.MOV.U32 R4, RZ, RZ, R198 ;  /* 0x000000ffff047224 */ /* 0x000fe200078e00c6 */
[----:B------:R-:W-:Y:S02]  /*4b90*/  SHF.R.S32.HI R3, RZ, 0x1f, R18 ;  /* 0x0000001fff037819 */ /* 0x000fe40000011412 */
[----:B------:R-:W-:Y:S02]  /*4ba0*/  R2UR UR5, R234 ;  /* 0x00000000ea0572ca */ /* 0x000fe400000e0000 */
[----:B------:R-:W1:Y:S01]  /*4bb0*/  LDC.64 R10, c[0x0][0x3e8] ;  /* 0x0000fa00ff0a7b82 */ /* 0x000e620000000a00 */
[----:B------:R-:W-:-:S10]  /*4bc0*/  SHF.R.S32.HI R9, RZ, 0x1f, R19 ;  /* 0x0000001fff097819 */ /* 0x000fd40000011413 */
[----:B------:R-:W-:Y:S01]  /*4bd0*/  ULOP3.LUT UP0, URZ, UR5, 0x3ff, URZ, 0xc0, !UPT ;  /* 0x000003ff053f7892 */ /* 0x000fe2000f80c03f */
[C---:B0-----:R-:W-:Y:S02]  /*4be0*/  IMAD R0, R68.reuse, UR4, RZ ;  /* 0x0000000444007c24 */ /* 0x041fe4000f8e02ff */
[----:B------:R-:W-:Y:S02]  /*4bf0*/  IMAD R8, R3, R68, RZ ;  /* 0x0000004403087224 */ /* 0x000fe400078e02ff */
[----:B------:R-:W-:-:S04]  /*4c00*/  IMAD.WIDE.U32 R72, R68, UR44, RZ ;  /* 0x0000002c44487c25 */ /* 0x000fc8000f8e00ff */
[----:B------:R-:W-:Y:S02]  /*4c10*/  IMAD R77, R69, UR44, R0 ;  /* 0x0000002c454d7c24 */ /* 0x000fe4000f8e0200 */
[----:B------:R-:W-:-:S04]  /*4c20*/  IMAD.WIDE.U32 R6, R18, R68, R4 ;  /* 0x0000004412067225 */ /* 0x000fc800078e0004 */
[----:B------:R-:W-:Y:S01]  /*4c30*/  IMAD R80, R18, R69, R8 ;  /* 0x0000004512507224 */ /* 0x000fe200078e0208 */
[----:B------:R-:W-:Y:S01]  /*4c40*/  IADD3 R81, P0, R6, R72, RZ ;  /* 0x0000004806517210 */ /* 0x000fe20007f1e0ff */
[----:B------:R-:W-:Y:S01]  /*4c50*/  IMAD.IADD R77, R77, 0x1, R73 ;  /* 0x000000014d4d7824 */ /* 0x000fe200078e0249 */
[----:B------:R-:W-:Y:S01]  /*4c60*/  SHF.L.U64.HI R69, R68, 0x6, R69 ;  /* 0x0000000644457819 */ /* 0x000fe20000010245 */
[----:B------:R-:W-:Y:S02]  /*4c70*/  IMAD.MOV.U32 R8, RZ, RZ, R19 ;  /* 0x000000ffff087224 */ /* 0x000fe400078e0013 */
[----:B-1----:R-:W-:Y:S01]  /*4c80*/  IMAD R0, R10, UR4, RZ ;  /* 0x000000040a007c24 */ /* 0x002fe2000f8e02ff */
[----:B------:R-:W-:Y:S01]  /*4c90*/  IADD3.X R76, R77, R7, R80, P0, !PT ;  /* 0x000000074d4c7210 */ /* 0x000fe200007fe450 */
[----:B------:R-:W-:-:S04]  /*4ca0*/  IMAD.WIDE.U32 R6, R18, R68, R8 ;  /* 0x0000004412067225 */ /* 0x000fc800078e0008 */
[----:B------:R-:W-:Y:S01]  /*4cb0*/  IMAD R3, R3, R10, RZ ;  /* 0x0000000a03037224 */ /* 0x000fe200078e02ff */
[----:B------:R-:W-:Y:S01]  /*4cc0*/  IADD3 R85, P1, R6, R72, RZ ;  /* 0x0000004806557210 */ /* 0x000fe20007f3e0ff */
[----:B------:R-:W-:-:S03]  /*4cd0*/  IMAD.WIDE.U32 R70, R10, UR44, RZ ;  /* 0x0000002c0a467c25 */ /* 0x000fc6000f8e00ff */
[----:B------:R-:W-:Y:S01]  /*4ce0*/  IADD3.X R80, R77, R80, R7, P1, !PT ;  /* 0x000000504d507210 */ /* 0x000fe20000ffe407 */
[----:B------:R-:W-:Y:S01]  /*4cf0*/  IMAD R79, R11, UR44, R0 ;  /* 0x0000002c0b4f7c24 */ /* 0x000fe2000f8e0200 */
[----:B------:R-:W-:Y:S01]  /*4d00*/  PLOP3.LUT P1, PT, PT, PT, UP0, 0x80, 0x0 ;  /* 0x000000000000781c */ /* 0x000fe20003f2f008 */
[----:B------:R-:W-:-:S04]  /*4d10*/  IMAD.WIDE.U32 R4, R18, R10, R4 ;  /* 0x0000000a12047225 */ /* 0x000fc800078e0004 */
[----:B------:R-:W-:Y:S01]  /*4d20*/  IMAD.WIDE.U32 R8, R18, R10, R8 ;  /* 0x0000000a12087225 */ /* 0x000fe200078e0008 */
[----:B------:R-:W-:-:S03]  /*4d30*/  IADD3 R78, P0, R4, R70, RZ ;  /* 0x00000046044e7210 */ /* 0x000fc60007f1e0ff */
[----:B------:R-:W-:Y:S01]  /*4d40*/  IMAD R3, R18, R11, R3 ;  /* 0x0000000b12037224 */ /* 0x000fe200078e0203 */
[----:B------:R-:W-:Y:S01]  /*4d50*/  IADD3 R82, P2, R8, R70, RZ ;  /* 0x0000004608527210 */ /* 0x000fe20007f5e0ff */
[----:B------:R-:W-:Y:S02]  /*4d60*/  IMAD.IADD R79, R79, 0x1, R71 ;  /* 0x000000014f4f7824 */ /* 0x000fe400078e0247 */
[----:B------:R-:W-:Y:S01]  /*4d70*/  IMAD.SHL.U32 R74, R68, 0x40, RZ ;  /* 0x00000040444a7824 */ /* 0x000fe200078e00ff */
[C---:B------:R-:W-:Y:S01]  /*4d80*/  SHF.L.U64.HI R68, R10.reuse, 0x6, R11 ;  /* 0x000000060a447819 */ /* 0x040fe2000001020b */
[----:B------:R-:W-:Y:S01]  /*4d90*/  IMAD.SHL.U32 R75, R10, 0x40, RZ ;  /* 0x000000400a4b7824 */ /* 0x000fe200078e00ff */
[C---:B------:R-:W-:Y:S02]  /*4da0*/  IADD3.X R83, R79.reuse, R5, R3, P0, !PT ;  /* 0x000000054f537210 */ /* 0x040fe400007fe403 */
        /* <DEDUP_REMOVED lines=18> */
.L_x_4197:
[----:B------:R-:W0:Y:S01]  /*4ed0*/  LDC.64 R14, c[0x0][0x3d8] ;  /* 0x0000f600ff0e7b82 */ /* 0x000e220000000a00 */
[----:B------:R-:W-:Y:S01]  /*4ee0*/  SHF.R.S32.HI R3, RZ, 0x1f, R193 ;  /* 0x0000001fff037819 */ /* 0x000fe200000114c1 */
[----:B------:R-:W-:Y:S01]  /*4ef0*/  ULDC.U8 UR4, c[0x0][0x3f0] ;  /* 0x0000fc0000047ab9 */ /* 0x000fe20000000000 */
[----:B------:R-:W-:Y:S01]  /*4f00*/  BSSY B0, `(.L_x_4198) ;  /* 0x00006fd000007945 */ /* 0x000fe20003800000 */
[----:B------:R-:W-:-:S04]  /*4f10*/  ISETP.NE.AND P0, PT, RZ, UR4, PT ;  /* 0x00000004ff007c0c */ /* 0x000fc8000bf05270 */
        /* <DEDUP_REMOVED lines=14> */
[----:B------:R-:W-:Y:S01]  /*5000*/  SHF.L.U64.HI R86, R6, 0x7, R3 ;  /* 0x0000000706567819 */ /* 0x000fe20000010203 */
[----:B------:R-:W-:Y:S06]  /*5010*/  @!P0 BRA `(.L_x_4199) ;  /* 0x0000003400d88947 */ /* 0x000fec0003800000 */
[----:B------:R-:W0:Y:S01]  /*5020*/  LDC R80, c[0x0][0x428] ;  /* 0x00010a00ff507b82 */ /* 0x000e220000000800 */
        /* <DEDUP_REMOVED lines=17> */
[----:B------:R-:W-:Y:S01]  /*5140*/  VIADD R5, R198, 0x10 ;  /* 0x00000010c6057836 */ /* 0x000fe20000000000 */
[----:B------:R-:W-:Y:S01]  /*5150*/  ULDC.64 UR6, c[0x0][0x3c8] ;  /* 0x0000f20000067ab9 */ /* 0x000fe20000000a00 */
[----:B------:R-:W-:Y:S01]  /*5160*/  ULDC UR4, c[0x0][0x3d4] ;  /* 0x0000f50000047ab9 */ /* 0x000fe20000000800 */
[----:B------:R-:W-:Y:S01]  /*5170*/  LEA R4, P3, R0, UR6, 0x1 ;  /* 0x0000000600047c11 */ /* 0x000fe2000f8608ff */
[----:B------:R-:W-:Y:S01]  /*5180*/  IMAD.X R3, R89, 0x1, R76, P1 ;  /* 0x0000000159037824 */ /* 0x000fe200008e064c */
[----:B------:R-:W-:Y:S01]  /*5190*/  ISETP.GE.AND P1, PT, R5, UR4, PT ;  /* 0x0000000405007c0c */ /* 0x000fe2000bf26270 */
[C---:B------:R-:W-:Y:S01]  /*51a0*/  VIADD R6, R198.reuse, 0x20 ;  /* 0x00000020c6067836 */ /* 0x040fe20000000000 */
[----:B------:R-:W-:Y:S01]  /*51b0*/  CS2R R66, SRZ ;  /* 0x0000000000427805 */ /* 0x000fe2000001ff00 */
[----:B------:R-:W-:Y:S01]  /*51c0*/  VIADD R7, R198, 0x30 ;  /* 0x00000030c6077836 */ /* 0x000fe20000000000 */
[----:B------:R-:W-:Y:S01]  /*51d0*/  LEA.HI.X R5, R0, UR7, R3, 0x1, P3 ;  /* 0x0000000700057c11 */ /* 0x000fe200098f0c03 */
[----:B------:R-:W-:Y:S01]  /*51e0*/  ULDC.64 UR6, c[0x0][0x3e0] ;  /* 0x0000f80000067ab9 */ /* 0x000fe20000000a00 */
[----:B------:R-:W-:Y:S01]  /*51f0*/  IADD3 R0, P4, R91, R78, RZ ;  /* 0x0000004e5b007210 */ /* 0x000fe20007f9e0ff */
[----:B------:R-:W-:Y:S01]  /*5200*/  VIADD R10, R198, 0x40 ;  /* 0x00000040c60a7836 */ /* 0x000fe20000000000 */
[----:B------:R-:W-:Y:S01]  /*5210*/  ISETP.GE.AND P2, PT, R6, UR4, PT ;  /* 0x0000000406007c0c */ /* 0x000fe2000bf46270 */
[----:B------:R-:W-:Y:S01]  /*5220*/  VIADD R20, R198, 0x50 ;  /* 0x00000050c6147836 */ /* 0x000fe20000000000 */
[----:B------:R-:W-:Y:S01]  /*5230*/  LEA R6, P6, R0, UR6, 0x1 ;  /* 0x0000000600067c11 */ /* 0x000fe2000f8c08ff */
[----:B------:R-:W-:Y:S01]  /*5240*/  IMAD.X R3, R86, 0x1, R83, P4 ;  /* 0x0000000156037824 */ /* 0x000fe200020e0653 */
[----:B------:R-:W-:-:S02]  /*5250*/  ISETP.GE.AND P4, PT, R7, UR4, PT ;  /* 0x0000000407007c0c */ /* 0x000fc4000bf86270 */
[----:B------:R-:W-:Y:S02]  /*5260*/  CS2R R62, SRZ ;  /* 0x00000000003e7805 */ /* 0x000fe4000001ff00 */
[----:B------:R-:W-:Y:S02]  /*5270*/  ISETP.GE.AND P3, PT, R198, UR4, PT ;  /* 0x00000004c6007c0c */ /* 0x000fe4000bf66270 */
[----:B------:R-:W-:Y:S02]  /*5280*/  CS2R R58, SRZ ;  /* 0x00000000003a7805 */ /* 0x000fe4000001ff00 */
[----:B------:R-:W-:Y:S02]  /*5290*/  LEA.HI.X R7, R0, UR7, R3, 0x1, P6 ;  /* 0x0000000700077c11 */ /* 0x000fe4000b0f0c03 */
[----:B------:R-:W-:Y:S02]  /*52a0*/  CS2R R54, SRZ ;  /* 0x0000000000367805 */ /* 0x000fe4000001ff00 */
[----:B------:R-:W-:-:S02]  /*52b0*/  ISETP.GE.AND P5, PT, R10, UR4, PT ;  /* 0x000000040a007c0c */ /* 0x000fc4000bfa6270 */
[----:B------:R-:W-:Y:S02]  /*52c0*/  CS2R R50, SRZ ;  /* 0x0000000000327805 */ /* 0x000fe4000001ff00 */
[----:B------:R-:W-:Y:S02]  /*52d0*/  ISETP.GE.AND P6, PT, R20, UR4, PT ;  /* 0x0000000414007c0c */ /* 0x000fe4000bfc6270 */
[----:B------:R-:W-:Y:S02]  /*52e0*/  CS2R R46, SRZ ;  /* 0x00000000002e7805 */ /* 0x000fe4000001ff00 */
[----:B------:R-:W-:Y:S02]  /*52f0*/  CS2R R64, SRZ ;  /* 0x0000000000407805 */ /* 0x000fe4000001ff00 */
[----:B------:R-:W-:Y:S02]  /*5300*/  CS2R R60, SRZ ;  /* 0x00000000003c7805 */ /* 0x000fe4000001ff00 */
        /* <DEDUP_REMOVED lines=16> */
.L_x_4201:
[----:B------:R-:W-:Y:S05]  /*5410*/  BSYNC B1 ;  /* 0x0000000000017941 */ /* 0x000fea0003800000 */
.L_x_4200:
[----:B------:R-:W-:Y:S01]  /*5420*/  ISETP.GE.AND P1, PT, R212, R11, PT ;  /* 0x0000000bd400720c */ /* 0x000fe20003f26270 */
[----:B------:R-:W-:Y:S01]  /*5430*/  BSSY B1, `(.L_x_4202) ;  /* 0x000003c000017945 */ /* 0x000fe20003800000 */
[----:B------:R-:W-:Y:S02]  /*5440*/  LOP3.LUT R3, R218, 0x18, R19, 0xf8, !PT ;  /* 0x00000018da037812 */ /* 0x000fe400078ef813 */
        /* <DEDUP_REMOVED lines=12> */
[----:B------:R-:W-:Y:S01]  /*5510*/  IADD3 R75, P4, P5, R78, R75, R91 ;  /* 0x0000004b4e4b7210 */ /* 0x000fe20007d9e05b */
[C---:B------:R-:W-:Y:S01]  /*5520*/  VIADD R0, R198.reuse, 0x10 ;  /* 0x00000010c6007836 */ /* 0x040fe20000000000 */
[----:B------:R-:W-:Y:S01]  /*5530*/  IADD3 R74, P2, P3, R81, R74, R84 ;  /* 0x0000004a514a7210 */ /* 0x000fe20007b5e054 */
[C---:B-1----:R-:W-:Y:S01]  /*5540*/  VIADD R4, R198.reuse, 0x20 ;  /* 0x00000020c6047836 */ /* 0x042fe20000000000 */
[----:B------:R-:W-:Y:S01]  /*5550*/  ULDC UR4, c[0x0][0x3d4] ;  /* 0x0000f50000047ab9 */ /* 0x000fe20000000800 */
[----:B------:R-:W-:Y:S01]  /*5560*/  IADD3.X R68, R83, R68, R86, P4, P5 ;  /* 0x0000004453447210 */ /* 0x000fe200027ea456 */
[----:B------:R-:W-:Y:S01]  /*5570*/  ULDC.64 UR6, c[0x0][0x3c8] ;  /* 0x0000f20000067ab9 */ /* 0x000fe20000000a00 */
[----:B------:R-:W-:Y:S01]  /*5580*/  ISETP.GE.AND P5, PT, R198, UR4, PT ;  /* 0x00000004c6007c0c */ /* 0x000fe2000bfa6270 */
[----:B------:R-:W-:Y:S01]  /*5590*/  ULDC.64 UR8, c[0x0][0x3e0] ;  /* 0x0000f80000087ab9 */ /* 0x000fe20000000a00 */
[----:B------:R-:W-:Y:S02]  /*55a0*/  IADD3.X R69, R76, R69, R89, P2, P3 ;  /* 0x000000454c457210 */ /* 0x000fe400017e6459 */
[----:B------:R-:W-:-:S02]  /*55b0*/  CS2R R42, SRZ ;  /* 0x00000000002a7805 */ /* 0x000fc4000001ff00 */
[----:B------:R-:W-:Y:S01]  /*55c0*/  ISETP.GE.AND P2, PT, R0, UR4, PT ;  /* 0x0000000400007c0c */ /* 0x000fe2000bf46270 */
[----:B------:R-:W-:Y:S01]  /*55d0*/  VIADD R0, R198, 0x30 ;  /* 0x00000030c6007836 */ /* 0x000fe20000000000 */
[----:B------:R-:W-:Y:S02]  /*55e0*/  ISETP.GE.AND P4, PT, R4, UR4, PT ;  /* 0x0000000404007c0c */ /* 0x000fe4000bf86270 */
[----:B------:R-:W-:Y:S02]  /*55f0*/  CS2R R40, SRZ ;  /* 0x0000000000287805 */ /* 0x000fe4000001ff00 */
[----:B------:R-:W-:Y:S01]  /*5600*/  LEA R4, P3, R74, UR6, 0x1 ;  /* 0x000000064a047c11 */ /* 0x000fe2000f8608ff */
[----:B------:R-:W-:Y:S01]  /*5610*/  VIADD R8, R198, 0x40 ;  /* 0x00000040c6087836 */ /* 0x000fe20000000000 */
[----:B------:R-:W-:Y:S02]  /*5620*/  LEA R6, P6, R75, UR8, 0x1 ;  /* 0x000000084b067c11 */ /* 0x000fe4000f8c08ff */
[----:B------:R-:W-:-:S02]  /*5630*/  LEA.HI.X R5, R74, UR7, R69, 0x1, P3 ;  /* 0x000000074a057c11 */ /* 0x000fc400098f0c45 */
[----:B------:R-:W-:Y:S01]  /*5640*/  ISETP.GE.AND P3, PT, R0, UR4, PT ;  /* 0x0000000400007c0c */ /* 0x000fe2000bf66270 */
[----:B------:R-:W-:Y:S01]  /*5650*/  VIADD R0, R198, 0x50 ;  /* 0x00000050c6007836 */ /* 0x000fe20000000000 */
[----:B------:R-:W-:Y:S01]  /*5660*/  LEA.HI.X R7, R75, UR9, R68, 0x1, P6 ;  /* 0x000000094b077c11 */ /* 0x000fe2000b0f0c44 */
        /* <DEDUP_REMOVED lines=24> */
.L_x_4203:
[----:B------:R-:W-:Y:S05]  /*57f0*/  BSYNC B1 ;  /* 0x0000000000017941 */ /* 0x000fea0003800000 */
.L_x_4202:
[----:B0-----:R-:W-:Y:S01]  /*5800*/  ISETP.NE.AND P2, PT, R80, 0x1, PT ;  /* 0x000000015000780c */ /* 0x001fe20003f45270 */
[----:B-12--5:R-:W-:Y:S01]  /*5810*/  IMAD.MOV.U32 R5, RZ, RZ, R50 ;  /* 0x000000ffff057224 */ /* 0x026fe200078e0032 */
[----:B------:R-:W-:Y:S01]  /*5820*/  LOP3.LUT R0, R3, R220, RZ, 0x3c, !PT ;  /* 0x000000dc03007212 */ /* 0x000fe200078e3cff */
[----:B------:R-:W-:Y:S01]  /*5830*/  IMAD.MOV.U32 R4, RZ, RZ, R47 ;  /* 0x000000ffff047224 */ /* 0x000fe200078e002f */
[----:B------:R-:W-:Y:S01]  /*5840*/  LOP3.LUT P3, RZ, R227, 0x4, RZ, 0xc0, !PT ;  /* 0x00000004e3ff7812 */ /* 0x000fe2000786c0ff */
[----:B------:R-:W-:Y:S01]  /*5850*/  IMAD.MOV.U32 R3, RZ, RZ, R46 ;  /* 0x000000ffff037224 */ /* 0x000fe200078e002e */
[----:B------:R-:W-:Y:S01]  /*5860*/  PRMT R82, R5, 0x7610, R82 ;  /* 0x0000761005527816 */ /* 0x000fe20000000052 */
[----:B------:R-:W-:Y:S01]  /*5870*/  IMAD R0, R219, 0x200, R0 ;  /* 0x00000200db007824 */ /* 0x000fe200078e0200 */
[----:B------:R-:W-:Y:S01]  /*5880*/  PRMT R75, R4, 0x7610, R75 ;  /* 0x00007610044b7816 */ /* 0x000fe2000000004b */
[----:B------:R-:W-:Y:S01]  /*5890*/  IMAD.MOV.U32 R4, RZ, RZ, R51 ;  /* 0x000000ffff047224 */ /* 0x000fe200078e0033 */
[----:B------:R-:W-:Y:S01]  /*58a0*/  PRMT R74, R3, 0x7610, R74 ;  /* 0x00007610034a7816 */ /* 0x000fe2000000004a */
[----:B------:R-:W-:Y:S01]  /*58b0*/  IMAD R3, R193, 0x80, R18 ;  /* 0x00000080c1037824 */ /* 0x000fe200078e0212 */
[----:B------:R-:W-:Y:S01]  /*58c0*/  LEA R68, R0, UR37, 0x1 ;  /* 0x0000002500447c11 */ /* 0x000fe2000f8e08ff */
[----:B------:R-:W0:Y:S01]  /*58d0*/  @P2 LDC R5, c[0x0][0x430] ;  /* 0x00010c00ff052b82 */ /* 0x000e220000000800 */
[----:B------:R-:W-:Y:S01]  /*58e0*/  PRMT R83, R4, 0x7610, R83 ;  /* 0x0000761004537816 */ /* 0x000fe20000000053 */
[----:B------:R-:W-:Y:S01]  /*58f0*/  IMAD R3, R222, 0x40, R3 ;  /* 0x00000040de037824 */ /* 0x000fe200078e0203 */
[----:B------:R-:W-:Y:S01]  /*5900*/  ULDC.64 UR4, c[0x0][0x3c8] ;  /* 0x0000f20000047ab9 */ /* 0x000fe20000000a00 */
[----:B------:R-:W-:Y:S01]  /*5910*/  VIADD R6, R68, 0x12400 ;  /* 0x0001240044067836 */ /* 0x000fe20000000000 */
[----:B------:R-:W-:Y:S01]  /*5920*/  ULDC.64 UR6, c[0x0][0x3e0] ;  /* 0x0000f80000067ab9 */ /* 0x000fe20000000a00 */
[----:B------:R-:W-:-:S02]  /*5930*/  IMAD.MOV.U32 R4, RZ, RZ, R58 ;  /* 0x000000ffff047224 */ /* 0x000fc400078e003a */
[----:B------:R-:W1:Y:S01]  /*5940*/  @P2 LDC R0, c[0x0][0x42c] ;  /* 0x00010b00ff002b82 */ /* 0x000e620000000800 */
[----:B------:R-:W-:Y:S02]  /*5950*/  VIADD R10, R68, 0x12440 ;  /* 0x00012440440a7836 */ /* 0x000fe40000000000 */
[----:B------:R-:W-:Y:S01]  /*5960*/  @P3 VIADD R10, R6, 0xffffffc0 ;  /* 0xffffffc0060a3836 */ /* 0x000fe20000000000 */
[----:B------:R-:W-:Y:S01]  /*5970*/  PRMT R98, R4, 0x7610, R98 ;  /* 0x0000761004627816 */ /* 0x000fe20000000062 */
[----:B------:R-:W-:Y:S02]  /*5980*/  IMAD.MOV.U32 R6, RZ, RZ, R54 ;  /* 0x000000ffff067224 */ /* 0x000fe400078e0036 */
        /* <DEDUP_REMOVED lines=14> */
[----:B------:R-:W-:Y:S02]  /*5a70*/  IMAD.MOV.U32 R7, RZ, RZ, R44 ;  /* 0x000000ffff077224 */ /* 0x000fe400078e002c */
[----:B-1----:R-:W-:Y:S01]  /*5a80*/  @P2 IMAD.HI.U32 R0, R3, R0, RZ ;  /* 0x0000000003002227 */ /* 0x002fe200078e00ff */
[----:B------:R-:W-:Y:S02]  /*5a90*/  PRMT R106, R6, 0x7610, R106 ;  /* 0x00007610066a7816 */ /* 0x000fe4000000006a */
[----:B------:R-:W-:Y:S01]  /*5aa0*/  PRMT R80, R7, 0x7610, R80 ;  /* 0x0000761007507816 */ /* 0x000fe20000000050 */
[----:B------:R-:W-:Y:S01]  /*5ab0*/  IMAD.MOV.U32 R11, RZ, RZ, R63 ;  /* 0x000000ffff0b7224 */ /* 0x000fe200078e003f */
[----:B0-----:R-:W-:Y:S01]  /*5ac0*/  @P2 SHF.R.U32.HI R3, RZ, R5, R0 ;  /* 0x00000005ff032219 */ /* 0x001fe20000011600 */
[----:B------:R-:W-:Y:S02]  /*5ad0*/  IMAD.MOV.U32 R0, RZ, RZ, R48 ;  /* 0x000000ffff007224 */ /* 0x000fe400078e0030 */
[----:B------:R-:W-:Y:S01]  /*5ae0*/  IMAD.MOV.U32 R6, RZ, RZ, R52 ;  /* 0x000000ffff067224 */ /* 0x000fe200078e0034 */
[----:B------:R-:W-:Y:S01]  /*5af0*/  SHF.R.S32.HI R5, RZ, 0x1f, R3 ;  /* 0x0000001fff057819 */ /* 0x000fe20000011403 */
[----:B------:R-:W-:Y:S01]  /*5b00*/  IMAD.WIDE.U32 R72, R3, R14, R72 ;  /* 0x0000000e03487225 */ /* 0x000fe200078e0048 */
[----:B------:R-:W-:-:S02]  /*5b10*/  PRMT R88, R0, 0x7610, R88 ;  /* 0x0000761000587816 */ /* 0x000fc40000000058 */
[----:B------:R-:W-:Y:S01]  /*5b20*/  PRMT R103, R11, 0x7610, R103 ;  /* 0x000076100b677816 */ /* 0x000fe20000000067 */
[C---:B------:R-:W-:Y:S01]  /*5b30*/  IMAD R0, R5.reuse, R14, RZ ;  /* 0x0000000e05007224 */ /* 0x040fe200078e02ff */
[----:B------:R-:W-:Y:S01]  /*5b40*/  PRMT R96, R6, 0x7610, R96 ;  /* 0x0000761006607816 */ /* 0x000fe20000000060 */
[-C--:B------:R-:W-:Y:S02]  /*5b50*/  IMAD R4, R5, R12.reuse, RZ ;  /* 0x0000000c05047224 */ /* 0x080fe400078e02ff */
[----:B------:R-:W-:-:S04]  /*5b60*/  IMAD.WIDE.U32 R70, R3, R12, R70 ;  /* 0x0000000c03467225 */ /* 0x000fc800078e0046 */
[C---:B------:R-:W-:Y:S01]  /*5b70*/  IMAD R5, R3.reuse, R15, R0 ;  /* 0x0000000f03057224 */ /* 0x040fe200078e0200 */
[----:B------:R-:W-:Y:S01]  /*5b80*/  LEA R0, P3, R70, UR6, 0x1 ;  /* 0x0000000646007c11 */ /* 0x000fe2000f8608ff */
[----:B------:R-:W-:Y:S01]  /*5b90*/  IMAD R3, R3, R13, R4 ;  /* 0x0000000d03037224 */ /* 0x000fe200078e0204 */
[C---:B------:R-:W-:Y:S01]  /*5ba0*/  LEA R4, P2, R72.reuse, UR4, 0x1 ;  /* 0x0000000448047c11 */ /* 0x040fe2000f8408ff */
        /* <DEDUP_REMOVED lines=10> */
[----:B------:R-:W-:-:S02]  /*5c50*/  PRMT R81, R11, 0x7610, R81 ;  /* 0x000076100b517816 */ /* 0x000fc40000000051 */
[----:B------:R-:W-:Y:S02]  /*5c60*/  PRMT R101, R6, 0x7610, R101 ;  /* 0x0000761006657816 */ /* 0x000fe40000000065 */
[----:B------:R-:W-:Y:S01]  /*5c70*/  PRMT R100, R7, 0x7610, R100 ;  /* 0x0000761007647816 */ /* 0x000fe20000000064 */
[----:B------:R-:W-:Y:S06]  /*5c80*/  BRA.DIV UR4, `(.L_x_4204) ;  /* 0x000001c604b47947 */ /* 0x000fec000b800000 */
.L_x_4475:
[----:B------:R-:W-:-:S03]  /*5c90*/  UMOV UR4, 0xffffffff ;  /* 0xffffffff00047882 */ /* 0x000fc60000000000 */
[----:B------:R-:W-:Y:S05]  /*5ca0*/  BRA.DIV UR4, `(.L_x_4205) ;  /* 0x000001c604cc7947 */ /* 0x000fea000b800000 */
.L_x_4478:
[----:B------:R-:W-:-:S03]  /*5cb0*/  UMOV UR4, 0xffffffff ;  /* 0xffffffff00047882 */ /* 0x000fc60000000000 */
[----:B------:R-:W-:Y:S05]  /*5cc0*/  BRA.DIV UR4, `(.L_x_4206) ;  /* 0x000001c604ec7947 */ /* 0x000fea000b800000 */
.L_x_4481:
[----:B------:R-:W-:-:S03]  /*5cd0*/  UMOV UR4, 0xffffffff ;  /* 0xffffffff00047882 */ /* 0x000fc60000000000 */
[----:B------:R-:W-:Y:S05]  /*5ce0*/  BRA.DIV UR4, `(.L_x_4207) ;  /* 0x000001ca040c7947 */ /* 0x000fea000b800000 */
.L_x_4484:
[----:B------:R-:W-:-:S03]  /*5cf0*/  UMOV UR4, 0xffffffff ;  /* 0xffffffff00047882 */ /* 0x000fc60000000000 */
[----:B------:R-:W-:Y:S05]  /*5d00*/  BRA.DIV UR4, `(.L_x_4208) ;  /* 0x000001ca042c7947 */ /* 0x000fea000b800000 */
.L_x_4487:
[----:B------:R-:W-:-:S03]  /*5d10*/  UMOV UR4, 0xffffffff ;  /* 0xffffffff00047882 */ /* 0x000fc60000000000 */
[----:B------:R-:W-:Y:S05]  /*5d20*/  BRA.DIV UR4, `(.L_x_4209) ;  /* 0x000001ca044c7947 */ /* 0x000fea000b800000 */
.L_x_4490:
[----:B------:R-:W-:-:S03]  /*5d30*/  UMOV UR4, 0xffffffff ;  /* 0xffffffff00047882 */ /* 0x000fc60000000000 */
[----:B------:R-:W-:Y:S05]  /*5d40*/  BRA.DIV UR4, `(.L_x_4210) ;  /* 0x000001ca046c7947 */ /* 0x000fea000b800000 */
.L_x_4493:
[----:B------:R-:W-:-:S03]  /*5d50*/  UMOV UR4, 0xffffffff ;  /* 0xffffffff00047882 */ /* 0x000fc60000000000 */
[----:B------:R-:W-:Y:S05]  /*5d60*/  BRA.DIV UR4, `(.L_x_4211) ;  /* 0x000001ca048c7947 */ /* 0x000fea000b800000 */
.L_x_4496:
[----:B------:R-:W-:Y:S01]  /*5d70*/  R2UR UR5, R221 ;  /* 0x00000000dd0572ca */ /* 0x000fe200000e0000 */
[----:B------:R-:W-:Y:S02]  /*5d80*/  IMAD.MOV.U32 R4, RZ, RZ, R64 ;  /* 0x000000ffff047224 */ /* 0x000fe400078e0040 */
[----:B------:R-:W-:Y:S02]  /*5d90*/  IMAD.MOV.U32 R0, RZ, RZ, R60 ;  /* 0x000000ffff007224 */ /* 0x000fe400078e003c */
[----:B------:R-:W-:Y:S01]  /*5da0*/  IMAD.MOV.U32 R3, RZ, RZ, R61 ;  /* 0x000000ffff037224 */ /* 0x000fe200078e003d */
[----:B------:R-:W-:Y:S01]  /*5db0*/  PRMT R109, R4, 0x7610, R109 ;  /* 0x00007610046d7816 */ /* 0x000fe2000000006d */
[----:B------:R-:W-:Y:S01]  /*5dc0*/  IMAD.MOV.U32 R4, RZ, RZ, R8 ;  /* 0x000000ffff047224 */ /* 0x000fe200078e0008 */
[C---:B------:R-:W-:Y:S01]  /*5dd0*/  PRMT R112, R0.reuse, 0x7610, R112 ;  /* 0x0000761000707816 */ /* 0x040fe20000000070 */
[----:B------:R-:W-:Y:S01]  /*5de0*/  IMAD.MOV.U32 R6, RZ, RZ, R24 ;  /* 0x000000ffff067224 */ /* 0x000fe200078e0018 */
[----:B------:R-:W-:Y:S01]  /*5df0*/  PRMT R0, R0, 0x5410, R3 ;  /* 0x0000541000007816 */ /* 0x000fe20000000003 */
[----:B------:R-:W-:-:S02]  /*5e00*/  IMAD.MOV.U32 R3, RZ, RZ, R65 ;  /* 0x000000ffff037224 */ /* 0x000fc400078e0041 */
[----:B------:R-:W-:Y:S01]  /*5e10*/  ULEA.HI UR4, UR5, UR5, URZ, 0x1 ;  /* 0x0000000505047291 */ /* 0x000fe2000f8f083f */
[----:B------:R-:W-:Y:S01]  /*5e20*/  PRMT R0, R4, 0x7610, R0 ;  /* 0x0000761004007816 */ /* 0x000fe20000000000 */
[----:B------:R-:W-:Y:S01]  /*5e30*/  IMAD.MOV.U32 R5, RZ, RZ, R9 ;  /* 0x000000ffff057224 */ /* 0x000fe200078e0009 */
[----:B------:R-:W-:Y:S01]  /*5e40*/  PRMT R13, R6, 0x7610, R13 ;  /* 0x00007610060d7816 */ /* 0x000fe2000000000d */
[----:B------:R-:W-:Y:S01]  /*5e50*/  ULOP3.LUT UR4, UR4, 0xfffffffe, URZ, 0xc0, !UPT ;  /* 0xfffffffe04047892 */ /* 0x000fe2000f8ec03f */
[----:B------:R-:W-:Y:S02]  /*5e60*/  IMAD.MOV.U32 R6, RZ, RZ, R28 ;  /* 0x000000ffff067224 */ /* 0x000fe400078e001c */
[----:B------:R-:W-:Y:S01]  /*5e70*/  PRMT R3, R5, 0x5410, R3 ;  /* 0x0000541005037816 */ /* 0x000fe20000000003 */
[----:B------:R-:W-:Y:S01]  /*5e80*/  UIADD3 UR4, UR5, -UR4, URZ ;  /* 0x8000000405047290 */ /* 0x000fe2000fffe03f */
[----:B------:R-:W-:Y:S01]  /*5e90*/  IMAD.MOV.U32 R7, RZ, RZ, R29 ;  /* 0x000000ffff077224 */ /* 0x000fe200078e001d */
[----:B------:R-:W-:Y:S01]  /*5ea0*/  PRMT R70, R6, 0x7610, R70 ;  /* 0x0000761006467816 */ /* 0x000fe20000000046 */
[----:B------:R-:W-:-:S02]  /*5eb0*/  IMAD.MOV.U32 R5, RZ, RZ, R25 ;  /* 0x000000ffff057224 */ /* 0x000fc400078e0019 */
[----:B------:R-:W-:Y:S01]  /*5ec0*/  IMAD.MOV.U32 R6, RZ, RZ, R35 ;  /* 0x000000ffff067224 */ /* 0x000fe200078e0023 */
[----:B------:R-:W-:Y:S01]  /*5ed0*/  PRMT R71, R7, 0x7610, R71 ;  /* 0x0000761007477816 */ /* 0x000fe20000000047 */
[----:B------:R-:W-:Y:S01]  /*5ee0*/  IMAD.U32 R4, RZ, RZ, UR4 ;  /* 0x00000004ff047e24 */ /* 0x000fe2000f8e00ff */
[----:B------:R-:W-:Y:S01]  /*5ef0*/  PRMT R14, R5, 0x7610, R14 ;  /* 0x00007610050e7816 */ /* 0x000fe2000000000e */
[----:B------:R-:W-:Y:S01]  /*5f00*/  IMAD.MOV.U32 R7, RZ, RZ, R38 ;  /* 0x000000ffff077224 */ /* 0x000fe200078e0026 */
[----:B------:R-:W-:Y:S01]  /*5f10*/  PRMT R77, R6, 0x7610, R77 ;  /* 0x00007610064d7816 */ /* 0x000fe2000000004d */
[----:B------:R-:W-:Y:S01]  /*5f20*/  IMAD.MOV.U32 R5, RZ, RZ, R34 ;  /* 0x000000ffff057224 */ /* 0x000fe200078e0022 */
[----:B------:R-:W-:Y:S01]  /*5f30*/  SHF.L.U32 R4, R4, 0x1f, RZ ;  /* 0x0000001f04047819 */ /* 0x000fe200000006ff */
[----:B------:R-:W-:Y:S01]  /*5f40*/  IMAD.MOV.U32 R11, RZ, RZ, R39 ;  /* 0x000000ffff0b7224 */ /* 0x000fe200078e0027 */
[----:B------:R-:W-:Y:S01]  /*5f50*/  PRMT R84, R7, 0x7610, R84 ;  /* 0x0000761007547816 */ /* 0x000fe20000000054 */
[----:B------:R-:W-:Y:S01]  /*5f60*/  IMAD.MOV.U32 R6, RZ, RZ, R43 ;  /* 0x000000ffff067224 */ /* 0x000fe200078e002b */
[----:B------:R-:W0:Y:S01]  /*5f70*/  SYNCS.PHASECHK.TRANS64.TRYWAIT P2, [UR37+0x30800], R4 ;  /* 0x03080004ff0075a7 */ /* 0x000e220008040165 */
        /* <DEDUP_REMOVED lines=23> */
[----:B------:R-:W-:Y:S01]  /*60f0*/  IMAD.MOV.U32 R7, RZ, RZ, R41 ;  /* 0x000000ffff077224 */ /* 0x000fe200078e0029 */
[----:B0-----:R-:W-:Y:S06]  /*6100*/  @!P2 BRA `(.L_x_4212) ;  /* 0x000001c400cca947 */ /* 0x001fec0003800000 */
.L_x_4497:
[----:B------:R-:W-:Y:S01]  /*6110*/  BSSY B1, `(.L_x_4213) ;  /* 0x0000134000017945 */ /* 0x000fe20003800000 */
[----:B------:R-:W-:Y:S02]  /*6120*/  PRMT R94, R6, 0x7610, R94 ;  /* 0x00007610065e7816 */ /* 0x000fe4000000005e */
[----:B------:R-:W-:Y:S01]  /*6130*/  PRMT R95, R7, 0x7610, R95 ;  /* 0x00007610075f7816 */ /* 0x000fe2000000005f */
[----:B------:R-:W-:Y:S06]  /*6140*/  @P0 BRA `(.L_x_4214) ;  /* 0x0000001000c00947 */ /* 0x000fec0003800000 */
        /* <DEDUP_REMOVED lines=15> */
[----:B------:R-:W-:Y:S02]  /*6240*/  SHF.R.U32.HI R108, RZ, 0x10, R65 ;  /* 0x00000010ff6c7819 */ /* 0x000fe40000011641 */
[----:B------:R-:W-:Y:S02]  /*6250*/  SHF.R.U32.HI R105, RZ, 0x10, R67 ;  /* 0x00000010ff697819 */ /* 0x000fe40000011643 */
[----:B------:R-:W-:Y:S02]  /*6260*/  SHF.R.U64 R107, R64, 0x10, R65 ;  /* 0x00000010406b7819 */ /* 0x000fe40000001241 */
[----:B------:R-:W-:Y:S02]  /*6270*/  PRMT R108, R3, 0x5432, R108 ;  /* 0x00005432036c7816 */ /* 0x000fe4000000006c */
[----:B------:R-:W-:Y:S02]  /*6280*/  PRMT R105, R106, 0x5410, R105 ;  /* 0x000054106a697816 */ /* 0x000fe40000000069 */
[----:B------:R-:W-:Y:S01]  /*6290*/  PRMT R107, R109, 0x5410, R107 ;  /* 0x000054106d6b7816 */ /* 0x000fe2000000006b */
[----:B------:R-:W-:Y:S01]  /*62a0*/  IMAD.U32 R109, R108, 0x10000, RZ ;  /* 0x000100006c6d7824 */ /* 0x000fe200078e00ff */
[----:B------:R-:W-:Y:S01]  /*62b0*/  SHF.R.U64 R104, R66, 0x10, R67 ;  /* 0x0000001042687819 */ /* 0x000fe20000001243 */
[----:B------:R-:W-:Y:S01]  /*62c0*/  IMAD.U32 R106, R105, 0x10000, RZ ;  /* 0x00010000696a7824 */ /* 0x000fe200078e00ff */
[----:B------:R-:W-:-:S02]  /*62d0*/  LOP3.LUT R108, R108, 0xffff0000, RZ, 0xc0, !PT ;  /* 0xffff00006c6c7812 */ /* 0x000fc400078ec0ff */
[----:B------:R-:W-:Y:S02]  /*62e0*/  LOP3.LUT R105, R105, 0xffff0000, RZ, 0xc0, !PT ;  /* 0xffff000069697812 */ /* 0x000fe400078ec0ff */
[----:B------:R-:W-:Y:S02]  /*62f0*/  PRMT R104, R69, 0x5432, R104 ;  /* 0x0000543245687816 */ /* 0x000fe40000000068 */
[C---:B0-----:R-:W-:Y:S01]  /*6300*/  LOP3.LUT R65, R6.reuse, 0xffff0000, RZ, 0xc0, !PT ;  /* 0xffff000006417812 */ /* 0x041fe200078ec0ff */
[----:B------:R-:W-:Y:S01]  /*6310*/  IMAD.U32 R64, R6, 0x10000, RZ ;  /* 0x0001000006407824 */ /* 0x000fe200078e00ff */
[C---:B------:R-:W-:Y:S01]  /*6320*/  LOP3.LUT R67, R7.reuse, 0xffff0000, RZ, 0xc0, !PT ;  /* 0xffff000007437812 */ /* 0x040fe200078ec0ff */
[----:B------:R-:W-:Y:S02]  /*6330*/  IMAD.U32 R66, R7, 0x10000, RZ ;  /* 0x0001000007427824 */ /* 0x000fe400078e00ff */
[C---:B------:R-:W-:Y:S01]  /*6340*/  FMUL.FTZ R111, R65.reuse, R109 ;  /* 0x0000006d416f7220 */ /* 0x040fe20000410000 */
[----:B------:R-:W-:Y:S01]  /*6350*/  FMUL.FTZ R110, R65, R106 ;  /* 0x0000006a416e7220 */ /* 0x000fe20000410000 */
[----:B------:R-:W-:Y:S01]  /*6360*/  FMUL.FTZ R65, R67, R108 ;  /* 0x0000006c43417220 */ /* 0x000fe20000410000 */
[----:B------:R-:W-:-:S02]  /*6370*/  IMAD.U32 R6, R4, 0x10000, RZ ;  /* 0x0001000004067824 */ /* 0x000fc400078e00ff */
[C---:B------:R-:W-:Y:S01]  /*6380*/  FFMA.FTZ R111, R64.reuse, R106, -R111 ;  /* 0x0000006a406f7223 */ /* 0x040fe2000001086f */
[----:B------:R-:W-:Y:S01]  /*6390*/  FFMA.FTZ R110, R64, R109, R110 ;  /* 0x0000006d406e7223 */ /* 0x000fe2000001006e */
[-C--:B------:R-:W-:Y:S01]  /*63a0*/  FFMA.FTZ R109, R66, R105.reuse, -R65 ;  /* 0x00000069426d7223 */ /* 0x080fe20000010841 */
[C---:B------:R-:W-:Y:S01]  /*63b0*/  IMAD.U32 R7, R5.reuse, 0x10000, RZ ;  /* 0x0001000005077824 */ /* 0x040fe200078e00ff */
[----:B------:R-:W-:Y:S01]  /*63c0*/  LOP3.LUT R4, R4, 0xffff0000, RZ, 0xc0, !PT ;  /* 0xffff000004047812 */ /* 0x000fe200078ec0ff */
[C---:B------:R-:W-:Y:S01]  /*63d0*/  IMAD.U32 R65, R104.reuse, 0x10000, RZ ;  /* 0x0001000068417824 */ /* 0x040fe200078e00ff */
[----:B------:R-:W-:Y:S01]  /*63e0*/  LOP3.LUT R5, R5, 0xffff0000, RZ, 0xc0, !PT ;  /* 0xffff000005057812 */ /* 0x000fe200078ec0ff */
[----:B------:R-:W-:Y:S01]  /*63f0*/  FMUL.FTZ R113, R67, R105 ;  /* 0x0000006943717220 */ /* 0x000fe20000410000 */
[C---:B------:R-:W-:Y:S01]  /*6400*/  LOP3.LUT R64, R107.reuse, 0xffff0000, RZ, 0xc0, !PT ;  /* 0xffff00006b407812 */ /* 0x040fe200078ec0ff */
[----:B------:R-:W-:Y:S01]  /*6410*/  IMAD.U32 R67, R107, 0x10000, RZ ;  /* 0x000100006b437824 */ /* 0x000fe200078e00ff */
[----:B------:R-:W-:Y:S01]  /*6420*/  LOP3.LUT R104, R104, 0xffff0000, RZ, 0xc0, !PT ;  /* 0xffff000068687812 */ /* 0x000fe200078ec0ff */
[----:B------:R-:W-:Y:S01]  /*6430*/  FFMA.FTZ R108, R66, R108, R113 ;  /* 0x0000006c426c7223 */ /* 0x000fe20000010071 */
[C---:B------:R-:W-:Y:S01]  /*6440*/  FMUL.FTZ R66, R4.reuse, R65 ;  /* 0x0000004104427220 */ /* 0x040fe20000410000 */
[-C--:B------:R-:W-:Y:S01]  /*6450*/  FMUL.FTZ R105, R4, R67.reuse ;  /* 0x0000004304697220 */ /* 0x080fe20000410000 */
[C---:B------:R-:W-:Y:S01]  /*6460*/  FMUL.FTZ R106, R5.reuse, R64 ;  /* 0x00000040056a7220 */ /* 0x040fe20000410000 */
[-C--:B------:R-:W-:Y:S01]  /*6470*/  FMUL.FTZ R107, R5, R104.reuse ;  /* 0x00000068056b7220 */ /* 0x080fe20000410000 */
[C---:B------:R-:W-:Y:S01]  /*6480*/  FFMA.FTZ R67, R6.reuse, R67, R66 ;  /* 0x0000004306437223 */ /* 0x040fe20000010042 */
[----:B------:R-:W-:Y:S01]  /*6490*/  FFMA.FTZ R4, R6, R65, -R105 ;  /* 0x0000004106047223 */ /* 0x000fe20000010869 */
[C---:B------:R-:W-:Y:S01]  /*64a0*/  FFMA.FTZ R5, R7.reuse, R104, -R106 ;  /* 0x0000006807057223 */ /* 0x040fe2000001086a */
[----:B------:R-:W-:Y:S01]  /*64b0*/  FFMA.FTZ R64, R7, R64, R107 ;  /* 0x0000004007407223 */ /* 0x000fe2000001006b */
[----:B------:R-:W-:-:S02]  /*64c0*/  F2FP.BF16.F32.PACK_AB R6, R110, R111 ;  /* 0x0000006f6e06723e */ /* 0x000fc400000010ff */
[----:B------:R-:W-:Y:S02]  /*64d0*/  F2FP.BF16.F32.PACK_AB R7, R108, R109 ;  /* 0x0000006d6c07723e */ /* 0x000fe400000010ff */
[----:B------:R-:W-:Y:S02]  /*64e0*/  F2FP.BF16.F32.PACK_AB R4, R67, R4 ;  /* 0x000000044304723e */ /* 0x000fe400000010ff */
[----:B------:R-:W-:-:S05]  /*64f0*/  F2FP.BF16.F32.PACK_AB R5, R64, R5 ;  /* 0x000000054005723e */ /* 0x000fca00000010ff */
[----:B------:R0:W-:Y:S02]  /*6500*/  STS.128 [R68+0x12400], R4 ;  /* 0x0124000444007388 */ /* 0x0001e40000000c00 */
.L_x_4216:
[----:B------:R-:W-:Y:S05]  /*6510*/  BSYNC B2 ;  /* 0x0000000000027941 */ /* 0x000fea0003800000 */
.L_x_4215:
[----:B------:R-:W-:Y:S04]  /*6520*/  BSSY B2, `(.L_x_4217) ;  /* 0x0000030000027945 */ /* 0x000fe80003800000 */
[----:B------:R-:W-:Y:S05]  /*6530*/  @P2 BRA `(.L_x_4218) ;  /* 0x0000000000b82947 */ /* 0x000fea0003800000 */
[----:B0-----:R-:W0:Y:S01]  /*6540*/  LDS.128 R4, [R10] ;  /* 0x000000000a047984 */ /* 0x001e220000000c00 */
[--C-:B------:R-:W-:Y:S02]  /*6550*/  SHF.R.U64 R67, R62, 0x10, R63.reuse ;  /* 0x000000103e437819 */ /* 0x100fe4000000123f */
[----:B------:R-:W-:Y:S02]  /*6560*/  SHF.R.U32.HI R62, RZ, 0x10, R63 ;  /* 0x00000010ff3e7819 */ /* 0x000fe4000001163f */
[--C-:B------:R-:W-:Y:S02]  /*6570*/  SHF.R.U32.HI R66, RZ, 0x10, R61.reuse ;  /* 0x00000010ff427819 */ /* 0x100fe4000001163d */
[----:B------:R-:W-:Y:S02]  /*6580*/  PRMT R103, R103, 0x5410, R62 ;  /* 0x0000541067677816 */ /* 0x000fe4000000003e */
[----:B------:R-:W-:Y:S02]  /*6590*/  PRMT R66, R0, 0x5432, R66 ;  /* 0x0000543200427816 */ /* 0x000fe40000000042 */
[----:B------:R-:W-:Y:S01]  /*65a0*/  SHF.R.U64 R65, R60, 0x10, R61 ;  /* 0x000000103c417819 */ /* 0x000fe2000000123d */
[----:B------:R-:W-:Y:S01]  /*65b0*/  IMAD.U32 R64, R103, 0x10000, RZ ;  /* 0x0001000067407824 */ /* 0x000fe200078e00ff */
[----:B------:R-:W-:Y:S01]  /*65c0*/  PRMT R102, R102, 0x5410, R67 ;  /* 0x0000541066667816 */ /* 0x000fe20000000043 */
[C---:B------:R-:W-:Y:S01]  /*65d0*/  IMAD.U32 R67, R66.reuse, 0x10000, RZ ;  /* 0x0001000042437824 */ /* 0x040fe200078e00ff */
        /* <DEDUP_REMOVED lines=29> */
[C---:B------:R-:W-:Y:S01]  /*67b0*/  FFMA.FTZ R5, R7.reuse, R102, -R64 ;  /* 0x0000006607057223 */ /* 0x040fe20000010840 */
[----:B------:R-:W-:Y:S01]  /*67c0*/  F2FP.BF16.F32.PACK_AB R6, R104, R105 ;  /* 0x000000696806723e */ /* 0x000fe200000010ff */
[----:B------:R-:W-:Y:S01]  /*67d0*/  FFMA.FTZ R60, R7, R60, R67 ;  /* 0x0000003c073c7223 */ /* 0x000fe20000010043 */
[----:B------:R-:W-:Y:S02]  /*67e0*/  F2FP.BF16.F32.PACK_AB R7, R66, R103 ;  /* 0x000000674207723e */ /* 0x000fe400000010ff */
[----:B------:R-:W-:Y:S02]  /*67f0*/  F2FP.BF16.F32.PACK_AB R4, R63, R4 ;  /* 0x000000043f04723e */ /* 0x000fe400000010ff */
[----:B------:R-:W-:-:S05]  /*6800*/  F2FP.BF16.F32.PACK_AB R5, R60, R5 ;  /* 0x000000053c05723e */ /* 0x000fca00000010ff */
[----:B------:R1:W-:Y:S02]  /*6810*/  STS.128 [R10], R4 ;  /* 0x000000040a007388 */ /* 0x0003e40000000c00 */
.L_x_4218:
[----:B------:R-:W-:Y:S05]  /*6820*/  BSYNC B2 ;  /* 0x0000000000027941 */ /* 0x000fea0003800000 */
.L_x_4217:
        /* <DEDUP_REMOVED lines=48> */
.L_x_4220:
[----:B------:R-:W-:Y:S05]  /*6b30*/  BSYNC B2 ;  /* 0x0000000000027941 */ /* 0x000fea0003800000 */
.L_x_4219:
[----:B------:R-:W-:Y:S04]  /*6b40*/  BSSY B2, `(.L_x_4221) ;  /* 0x0000030000027945 */ /* 0x000fe80003800000 */
        /* <DEDUP_REMOVED lines=47> */
.L_x_4222:
[----:B------:R-:W-:Y:S05]  /*6e40*/  BSYNC B2 ;  /* 0x0000000000027941 */ /* 0x000fea0003800000 */
.L_x_4221:
[----:B------:R-:W-:Y:S04]  /*6e50*/  BSSY B2, `(.L_x_4223) ;  /* 0x0000030000027945 */ /* 0x000fe80003800000 */
[----:B------:R-:W-:Y:S05]  /*6e60*/  @P5 BRA `(.L_x_4224) ;  /* 0x0000000000b85947 */ /* 0x000fea0003800000 */
[----:B0123--:R-:W0:Y:S01]  /*6e70*/  LDS.128 R4, [R68+0x1a400] ;  /* 0x01a4000044047984 */ /* 0x00fe220000000c00 */
        /* <DEDUP_REMOVED lines=45> */
.L_x_4224:
[----:B------:R-:W-:Y:S05]  /*7150*/  BSYNC B2 ;  /* 0x0000000000027941 */ /* 0x000fea0003800000 */
.L_x_4223:
[----:B------:R-:W-:Y:S05]  /*7160*/  @P6 BRA `(.L_x_4214) ;  /* 0x0000000000b86947 */ /* 0x000fea0003800000 */
[----:B01234-:R-:W0:Y:S01]  /*7170*/  LDS.128 R4, [R10+0x8000] ;  /* 0x008000000a047984 */ /* 0x01fe220000000c00 */
        /* <DEDUP_REMOVED lines=45> */
.L_x_4214:
[----:B------:R-:W-:Y:S05]  /*7450*/  BSYNC B1 ;  /* 0x0000000000017941 */ /* 0x000fea0003800000 */
.L_x_4213:
        /* <DEDUP_REMOVED lines=61> */
.L_x_4227:
[----:B------:R-:W-:Y:S05]  /*7830*/  BSYNC B1 ;  /* 0x0000000000017941 */ /* 0x000fea0003800000 */
.L_x_4226:
        /* <DEDUP_REMOVED lines=48> */
.L_x_4229:
[----:B------:R-:W-:Y:S05]  /*7b40*/  BSYNC B1 ;  /* 0x0000000000017941 */ /* 0x000fea0003800000 */
.L_x_4228:
        /* <DEDUP_REMOVED lines=48> */
.L_x_4231:
[----:B------:R-:W-:Y:S05]  /*7e50*/  BSYNC B1 ;  /* 0x0000000000017941 */ /* 0x000fea0003800000 */
.L_x_4230:
        /* <DEDUP_REMOVED lines=48> */
.L_x_4233:
[----:B------:R-:W-:Y:S05]  /*8160*/  BSYNC B1 ;  /* 0x0000000000017941 */ /* 0x000fea0003800000 */
.L_x_4232:
[----:B------:R-:W-:Y:S04]  /*8170*/  BSSY B1, `(.L_x_4234) ;  /* 0x0000030000017945 */ /* 0x000fe80003800000 */
[----:B------:R-:W-:Y:S05]  /*8180*/  @P4 BRA `(.L_x_4235) ;  /* 0x0000000000b84947 */ /* 0x000fea0003800000 */
[----:B0123--:R-:W0:Y:S01]  /*8190*/  LDS.128 R4, [R68+0x1c400] ;  /* 0x01c4000044047984 */ /* 0x00fe220000000c00 */
[----:B------:R-:W-:Y:S02]  /*81a0*/  SHF.R.U64 R30, R24, 0x10, R25 ;  /* 0x00000010181e7819 */ /* 0x000fe40000001219 */
[----:B------:R-:W-:Y:S02]  /*81b0*/  SHF.R.U32.HI R24, RZ, 0x10, R27 ;  /* 0x00000010ff187819 */ /* 0x000fe4000001161b */
[----:B------:R-:W-:Y:S02]  /*81c0*/  SHF.R.U32.HI R29, RZ, 0x10, R25 ;  /* 0x00000010ff1d7819 */ /* 0x000fe40000011619 */
[----:B------:R-:W-:Y:S02]  /*81d0*/  SHF.R.U64 R28, R26, 0x10, R27 ;  /* 0x000000101a1c7819 */ /* 0x000fe4000000121b */
        /* <DEDUP_REMOVED lines=14> */
[----:B------:R-:W-:Y:S02]  /*82c0*/  IMAD.U32 R6, R4, 0x10000, RZ ;  /* 0x0001000004067824 */ /* 0x000fe400078e00ff */
[----:B------:R-:W-:Y:S01]  /*82d0*/  FMUL.FTZ R32, R24, R69 ;  /* 0x0000004518207220 */ /* 0x000fe20000410000 */
[----:B------:R-:W-:Y:S01]  /*82e0*/  FFMA.FTZ R30, R13, R27, -R30 ;  /* 0x0000001b0d1e7223 */ /* 0x000fe2000001081e */
[----:B------:R-:W-:Y:S02]  /*82f0*/  IMAD.U32 R7, R5, 0x10000, RZ ;  /* 0x0001000005077824 */ /* 0x000fe400078e00ff */
[----:B------:R-:W-:Y:S01]  /*8300*/  FFMA.FTZ R29, R13, R29, R14 ;  /* 0x0000001d0d1d7223 */ /* 0x000fe2000001000e */
[----:B------:R-:W-:Y:S01]  /*8310*/  IMAD.U32 R27, R28, 0x10000, RZ ;  /* 0x000100001c1b7824 */ /* 0x000fe200078e00ff */
[----:B------:R-:W-:Y:S01]  /*8320*/  LOP3.LUT R4, R4, 0xffff0000, RZ, 0xc0, !PT ;  /* 0xffff000004047812 */ /* 0x000fe200078ec0ff */
[-C--:B------:R-:W-:Y:S01]  /*8330*/  FMUL.FTZ R24, R24, R26.reuse ;  /* 0x0000001a18187220 */ /* 0x080fe20000410000 */
        /* <DEDUP_REMOVED lines=19> */
.L_x_4235:
[----:B------:R-:W-:Y:S05]  /*8470*/  BSYNC B1 ;  /* 0x0000000000017941 */ /* 0x000fea0003800000 */
.L_x_4234:
[----:B------:R-:W-:Y:S05]  /*8480*/  @P5 BRA `(.L_x_4225) ;  /* 0x0000003800905947 */ /* 0x000fea0003800000 */
[----:B01234-:R-:W0:Y:S01]  /*8490*/  LDS.128 R4, [R10+0xa000] ;  /* 0x00a000000a047984 */ /* 0x01fe220000000c00 */
        /* <DEDUP_REMOVED lines=44> */
[----:B------:R0:W-:Y:S01]  /*8760*/  STS.128 [R10+0xa000], R4 ;  /* 0x00a000040a007388 */ /* 0x0001e20000000c00 */
[----:B------:R-:W-:Y:S05]  /*8770*/  BRA `(.L_x_4225) ;  /* 0x0000003400d47947 */ /* 0x000fea0003800000 */
.L_x_4199:
[----:B------:R-:W0:Y:S01]  /*8780*/  LDC R0, c[0x0][0x428] ;  /* 0x00010a00ff007b82 */ /* 0x000e220000000800 */
[-C--:B------:R-:W-:Y:S01]  /*8790*/  ISETP.GE.AND P0, PT, R18, R11.reuse, PT ;  /* 0x0000000b1200720c */ /* 0x080fe20003f06270 */
[----:B------:R-:W-:Y:S01]  /*87a0*/  BSSY B1, `(.L_x_4236) ;  /* 0x000003e000017945 */ /* 0x000fe20003800000 */
[----:B------:R-:W-:Y:S01]  /*87b0*/  ISETP.GE.AND P1, PT, R212, R11, PT ;  /* 0x0000000bd400720c */ /* 0x000fe20003f26270 */
[----:B------:R-:W-:Y:S01]  /*87c0*/  IMAD.MOV.U32 R73, RZ, RZ, R77 ;  /* 0x000000ffff497224 */ /* 0x000fe200078e004d */
[----:B------:R-:W-:Y:S01]  /*87d0*/  CS2R R42, SRZ ;  /* 0x00000000002a7805 */ /* 0x000fe2000001ff00 */
[----:B------:R-:W-:Y:S01]  /*87e0*/  IMAD.MOV.U32 R71, RZ, RZ, R79 ;  /* 0x000000ffff477224 */ /* 0x000fe200078e004f */
        /* <DEDUP_REMOVED lines=17> */
[----:B0-----:R-:W-:Y:S02]  /*8900*/  ISETP.NE.AND P2, PT, R0, 0x1, PT ;  /* 0x000000010000780c */ /* 0x001fe40003f45270 */
[----:B------:R-:W-:Y:S02]  /*8910*/  CS2R R52, SRZ ;  /* 0x0000000000347805 */ /* 0x000fe4000001ff00 */
[----:B------:R-:W-:Y:S02]  /*8920*/  CS2R R58, SRZ ;  /* 0x00000000003a7805 */ /* 0x000fe4000001ff00 */
[----:B------:R-:W-:-:S02]  /*8930*/  CS2R R56, SRZ ;  /* 0x0000000000387805 */ /* 0x000fc4000001ff00 */
[----:B------:R-:W-:Y:S02]  /*8940*/  CS2R R66, SRZ ;  /* 0x0000000000427805 */ /* 0x000fe4000001ff00 */
[----:B------:R-:W-:-:S03]  /*8950*/  CS2R R60, SRZ ;  /* 0x00000000003c7805 */ /* 0x000fc6000001ff00 */
[----:B------:R-:W0:Y:S01]  /*8960*/  @P2 LDC R20, c[0x0][0x42c] ;  /* 0x00010b00ff142b82 */ /* 0x000e220000000800 */
[----:B------:R-:W-:Y:S05]  /*8970*/  @P0 BRA `(.L_x_4237) ;  /* 0x0000000000800947 */ /* 0x000fea0003800000 */
        /* <DEDUP_REMOVED lines=32> */
.L_x_4237:
[----:B------:R-:W-:Y:S05]  /*8b80*/  BSYNC B1 ;  /* 0x0000000000017941 */ /* 0x000fea0003800000 */
.L_x_4236:
[----:B------:R-:W-:Y:S01]  /*8b90*/  BSSY B1, `(.L_x_4238) ;  /* 0x0000026000017945 */ /* 0x000fe20003800000 */
[----:B-----5:R-:W-:Y:S01]  /*8ba0*/  IMAD.MOV.U32 R0, RZ, RZ, R6 ;  /* 0x000000ffff007224 */ /* 0x020fe200078e0006 */
[----:B------:R-:W-:Y:S01]  /*8bb0*/  CS2R R64, SRZ ;  /* 0x0000000000407805 */ /* 0x000fe2000001ff00 */
[----:B------:R-:W-:Y:S02]  /*8bc0*/  IMAD.MOV.U32 R3, RZ, RZ, R7 ;  /* 0x000000ffff037224 */ /* 0x000fe400078e0007 */
[----:B------:R-:W-:Y:S01]  /*8bd0*/  IMAD.MOV.U32 R21, RZ, RZ, R4 ;  /* 0x000000ffff157224 */ /* 0x000fe200078e0004 */
[----:B------:R-:W-:Y:S06]  /*8be0*/  @P1 BRA `(.L_x_4239) ;  /* 0x0000000000801947 */ /* 0x000fec0003800000 */
[----:B------:R-:W-:Y:S01]  /*8bf0*/  IADD3 R74, P5, P6, R85, R74, R84 ;  /* 0x0000004a554a7210 */ /* 0x000fe20007ebe054 */
[----:B------:R-:W-:Y:S01]  /*8c00*/  ULDC.64 UR4, c[0x0][0x3c8] ;  /* 0x0000f20000047ab9 */ /* 0x000fe20000000a00 */
[----:B------:R-:W-:Y:S01]  /*8c10*/  IADD3 R75, P3, P4, R82, R75, R91 ;  /* 0x0000004b524b7210 */ /* 0x000fe20007c7e05b */
[----:B------:R-:W-:Y:S01]  /*8c20*/  ULDC.64 UR6, c[0x0][0x3e0] ;  /* 0x0000f80000067ab9 */ /* 0x000fe20000000a00 */
[----:B------:R-:W-:Y:S02]  /*8c30*/  IADD3.X R69, R80, R69, R89, P5, P6 ;  /* 0x0000004550457210 */ /* 0x000fe40002fec459 */
[----:B------:R-:W-:Y:S02]  /*8c40*/  CS2R R50, SRZ ;  /* 0x0000000000327805 */ /* 0x000fe4000001ff00 */
[----:B------:R-:W-:Y:S02]  /*8c50*/  IADD3.X R68, R87, R68, R86, P3, P4 ;  /* 0x0000004457447210 */ /* 0x000fe40001fe8456 */
[----:B------:R-:W-:-:S02]  /*8c60*/  CS2R R48, SRZ ;  /* 0x0000000000307805 */ /* 0x000fc4000001ff00 */
[C---:B-1----:R-:W-:Y:S01]  /*8c70*/  LEA R8, P5, R74.reuse, UR4, 0x1 ;  /* 0x000000044a087c11 */ /* 0x042fe2000f8a08ff */
[----:B------:R-:W-:Y:S01]  /*8c80*/  ULDC UR4, c[0x0][0x3d4] ;  /* 0x0000f50000047ab9 */ /* 0x000fe20000000800 */
[C---:B------:R-:W-:Y:S02]  /*8c90*/  LEA R10, P3, R75.reuse, UR6, 0x1 ;  /* 0x000000064b0a7c11 */ /* 0x040fe4000f8608ff */
[----:B------:R-:W-:Y:S02]  /*8ca0*/  CS2R R46, SRZ ;  /* 0x00000000002e7805 */ /* 0x000fe4000001ff00 */
[----:B------:R-:W-:Y:S02]  /*8cb0*/  LEA.HI.X R9, R74, UR5, R69, 0x1, P5 ;  /* 0x000000054a097c11 */ /* 0x000fe4000a8f0c45 */
[----:B------:R-:W-:Y:S02]  /*8cc0*/  CS2R R44, SRZ ;  /* 0x00000000002c7805 */ /* 0x000fe4000001ff00 */
[----:B------:R-:W-:-:S02]  /*8cd0*/  LEA.HI.X R11, R75, UR7, R68, 0x1, P3 ;  /* 0x000000074b0b7c11 */ /* 0x000fc400098f0c44 */
        /* <DEDUP_REMOVED lines=17> */
.L_x_4239:
[----:B------:R-:W-:Y:S05]  /*8df0*/  BSYNC B1 ;  /* 0x0000000000017941 */ /* 0x000fea0003800000 */
.L_x_4238:
[----:B-12---:R-:W1:Y:S01]  /*8e00*/  @P2 LDC R9, c[0x0][0x430] ;  /* 0x00010c00ff092b82 */ /* 0x006e620000000800 */
[----:B------:R-:W-:Y:S01]  /*8e10*/  PRMT R80, R0, 0x7610, R80 ;  /* 0x0000761000507816 */ /* 0x000fe20000000050 */
[----:B------:R-:W-:Y:S01]  /*8e20*/  IMAD.MOV.U32 R0, RZ, RZ, R5 ;  /* 0x000000ffff007224 */ /* 0x000fe200078e0005 */
[----:B------:R-:W-:Y:S01]  /*8e30*/  PRMT R81, R3, 0x7610, R81 ;  /* 0x0000761003517816 */ /* 0x000fe20000000051 */
[----:B------:R-:W-:Y:S01]  /*8e40*/  IMAD.MOV.U32 R8, RZ, RZ, R26 ;  /* 0x000000ffff087224 */ /* 0x000fe200078e001a */
[----:B------:R-:W-:Y:S01]  /*8e50*/  ULDC.64 UR4, c[0x0][0x3c8] ;  /* 0x0000f20000047ab9 */ /* 0x000fe20000000a00 */
[----:B------:R-:W-:Y:S01]  /*8e60*/  IMAD R3, R193, 0x80, R18 ;  /* 0x00000080c1037824 */ /* 0x000fe200078e0212 */
[----:B------:R-:W-:Y:S01]  /*8e70*/  PRMT R83, R0, 0x7610, R83 ;  /* 0x0000761000537816 */ /* 0x000fe20000000053 */
[----:B------:R-:W-:Y:S01]  /*8e80*/  IMAD.MOV.U32 R0, RZ, RZ, R24 ;  /* 0x000000ffff007224 */ /* 0x000fe200078e0018 */
[----:B------:R-:W-:Y:S01]  /*8e90*/  PRMT R96, R8, 0x7610, R96 ;  /* 0x0000761008607816 */ /* 0x000fe20000000060 */
[----:B------:R-:W-:Y:S01]  /*8ea0*/  IMAD R3, R222, 0x40, R3 ;  /* 0x00000040de037824 */ /* 0x000fe200078e0203 */
[----:B------:R-:W-:Y:S01]  /*8eb0*/  ULDC.64 UR6, c[0x0][0x3e0] ;  /* 0x0000f80000067ab9 */ /* 0x000fe20000000a00 */
[----:B------:R-:W-:Y:S01]  /*8ec0*/  IMAD.MOV.U32 R8, RZ, RZ, R25 ;  /* 0x000000ffff087224 */ /* 0x000fe200078e0019 */
[----:B------:R-:W-:Y:S01]  /*8ed0*/  PRMT R98, R0, 0x7610, R98 ;  /* 0x0000761000627816 */ /* 0x000fe20000000062 */
[----:B0-----:R-:W-:Y:S01]  /*8ee0*/  @P2 IMAD.HI.U32 R0, R3, R20, RZ ;  /* 0x0000001403002227 */ /* 0x001fe200078e00ff */
[----:B------:R-:W-:-:S02]  /*8ef0*/  PRMT R82, R21, 0x7610, R82 ;  /* 0x0000761015527816 */ /* 0x000fc40000000052 */
[----:B------:R-:W-:Y:S01]  /*8f00*/  PRMT R99, R8, 0x7610, R99 ;  /* 0x0000761008637816 */ /* 0x000fe20000000063 */
[----:B------:R-:W-:Y:S02]  /*8f10*/  IMAD.MOV.U32 R10, RZ, RZ, R27 ;  /* 0x000000ffff0a7224 */ /* 0x000fe400078e001b */
[----:B------:R-:W-:Y:S02]  /*8f20*/  IMAD.MOV.U32 R8, RZ, RZ, R28 ;  /* 0x000000ffff087224 */ /* 0x000fe400078e001c */
[----:B------:R-:W-:Y:S01]  /*8f30*/  IMAD.MOV.U32 R11, RZ, RZ, R31 ;  /* 0x000000ffff0b7224 */ /* 0x000fe200078e001f */
[----:B------:R-:W-:Y:S01]  /*8f40*/  PRMT R97, R10, 0x7610, R97 ;  /* 0x000076100a617816 */ /* 0x000fe20000000061 */
[----:B------:R-:W-:Y:S01]  /*8f50*/  IMAD.MOV.U32 R10, RZ, RZ, R30 ;  /* 0x000000ffff0a7224 */ /* 0x000fe200078e001e */
[----:B-1----:R-:W-:Y:S01]  /*8f60*/  @P2 SHF.R.U32.HI R3, RZ, R9, R0 ;  /* 0x00000009ff032219 */ /* 0x002fe20000011600 */
[----:B------:R-:W-:Y:S01]  /*8f70*/  IMAD.MOV.U32 R0, RZ, RZ, R32 ;  /* 0x000000ffff007224 */ /* 0x000fe200078e0020 */
[----:B------:R-:W-:Y:S01]  /*8f80*/  PRMT R110, R8, 0x7610, R110 ;  /* 0x00007610086e7816 */ /* 0x000fe2000000006e */
[----:B------:R-:W-:Y:S01]  /*8f90*/  IMAD.MOV.U32 R8, RZ, RZ, R33 ;  /* 0x000000ffff087224 */ /* 0x000fe200078e0021 */
[----:B------:R-:W-:Y:S01]  /*8fa0*/  SHF.R.S32.HI R9, RZ, 0x1f, R3 ;  /* 0x0000001fff097819 */ /* 0x000fe20000011403 */
[----:B------:R-:W-:Y:S01]  /*8fb0*/  IMAD.WIDE.U32 R72, R3, R14, R72 ;  /* 0x0000000e03487225 */ /* 0x000fe200078e0048 */
[----:B------:R-:W-:-:S02]  /*8fc0*/  PRMT R107, R10, 0x7610, R107 ;  /* 0x000076100a6b7816 */ /* 0x000fc4000000006b */
[----:B------:R-:W-:Y:S01]  /*8fd0*/  PRMT R108, R11, 0x7610, R108 ;  /* 0x000076100b6c7816 */ /* 0x000fe2000000006c */
[----:B------:R-:W-:Y:S01]  /*8fe0*/  IMAD.MOV.U32 R10, RZ, RZ, R29 ;  /* 0x000000ffff0a7224 */ /* 0x000fe200078e001d */
[----:B------:R-:W-:Y:S01]  /*8ff0*/  PRMT R86, R0, 0x7610, R86 ;  /* 0x0000761000567816 */ /* 0x000fe20000000056 */
[----:B------:R-:W-:Y:S01]  /*9000*/  IMAD.MOV.U32 R11, RZ, RZ, R34 ;  /* 0x000000ffff0b7224 */ /* 0x000fe200078e0022 */
[----:B------:R-:W-:Y:S01]  /*9010*/  PRMT R87, R8, 0x7610, R87 ;  /* 0x0000761008577816 */ /* 0x000fe20000000057 */
[C---:B------:R-:W-:Y:S01]  /*9020*/  IMAD R0, R9.reuse, R14, RZ ;  /* 0x0000000e09007224 */ /* 0x040fe200078e02ff */
[----:B------:R-:W-:Y:S01]  /*9030*/  PRMT R109, R10, 0x7610, R109 ;  /* 0x000076100a6d7816 */ /* 0x000fe2000000006d */
[-C--:B------:R-:W-:Y:S01]  /*9040*/  IMAD R8, R9, R12.reuse, RZ ;  /* 0x0000000c09087224 */ /* 0x080fe200078e02ff */
[----:B------:R-:W-:Y:S01]  /*9050*/  PRMT R84, R11, 0x7610, R84 ;  /* 0x000076100b547816 */ /* 0x000fe20000000054 */
[----:B------:R-:W-:-:S04]  /*9060*/  IMAD.WIDE.U32 R70, R3, R12, R70 ;  /* 0x0000000c03467225 */ /* 0x000fc800078e0046 */
[C---:B------:R-:W-:Y:S01]  /*9070*/  IMAD R9, R3.reuse, R15, R0 ;  /* 0x0000000f03097224 */ /* 0x040fe200078e0200 */
[----:B------:R-:W-:Y:S01]  /*9080*/  LEA R0, P3, R70, UR6, 0x1 ;  /* 0x0000000646007c11 */ /* 0x000fe2000f8608ff */
[----:B------:R-:W-:Y:S01]  /*9090*/  IMAD R3, R3, R13, R8 ;  /* 0x0000000d03037224 */ /* 0x000fe200078e0208 */
[----:B------:R-:W-:Y:S01]  /*90a0*/  LEA R8, P2, R72, UR4, 0x1 ;  /* 0x0000000448087c11 */ /* 0x000fe2000f8408ff */
[----:B------:R-:W-:Y:S01]  /*90b0*/  IMAD.MOV.U32 R10, RZ, RZ, R38 ;  /* 0x000000ffff0a7224 */ /* 0x000fe200078e0026 */
[----:B------:R-:W-:Y:S01]  /*90c0*/  UMOV UR4, 0xffffffff ;  /* 0xffffffff00047882 */ /* 0x000fe20000000000 */
[----:B------:R-:W-:Y:S02]  /*90d0*/  IMAD.MOV.U32 R11, RZ, RZ, R39 ;  /* 0x000000ffff0b7224 */ /* 0x000fe400078e0027 */
[----:B------:R-:W-:Y:S01]  /*90e0*/  IMAD.IADD R9, R73, 0x1, R9 ;  /* 0x0000000149097824 */ /* 0x000fe200078e0209 */
[----:B------:R-:W-:Y:S01]  /*90f0*/  PRMT R100, R10, 0x7610, R100 ;  /* 0x000076100a647816 */ /* 0x000fe20000000064 */
        /* <DEDUP_REMOVED lines=11> */
.L_x_4499:
[----:B------:R-:W-:-:S03]  /*91b0*/  UMOV UR4, 0xffffffff ;  /* 0xffffffff00047882 */ /* 0x000fc60000000000 */
[----:B------:R-:W-:Y:S05]  /*91c0*/  BRA.DIV UR4, `(.L_x_4241) ;  /* 0x0000019604d47947 */ /* 0x000fea000b800000 */
.L_x_4502:
[----:B------:R-:W-:-:S03]  /*91d0*/  UMOV UR4, 0xffffffff ;  /* 0xffffffff00047882 */ /* 0x000fc60000000000 */
[----:B------:R-:W-:Y:S05]  /*91e0*/  BRA.DIV UR4, `(.L_x_4242) ;  /* 0x0000019604f47947 */ /* 0x000fea000b800000 */
.L_x_4505:
[----:B------:R-:W-:-:S03]  /*91f0*/  UMOV UR4, 0xffffffff ;  /* 0xffffffff00047882 */ /* 0x000fc60000000000 */
[----:B------:R-:W-:Y:S05]  /*9200*/  BRA.DIV UR4, `(.L_x_4243) ;  /* 0x0000019a04147947 */ /* 0x000fea000b800000 */
.L_x_4508:
[----:B------:R-:W-:-:S03]  /*9210*/  UMOV UR4, 0xffffffff ;  /* 0xffffffff00047882 */ /* 0x000fc60000000000 */
[----:B------:R-:W-:Y:S05]  /*9220*/  BRA.DIV UR4, `(.L_x_4244) ;  /* 0x0000019a04347947 */ /* 0x000fea000b800000 */
.L_x_4511:
[----:B------:R-:W-:-:S03]  /*9230*/  UMOV UR4, 0xffffffff ;  /* 0xffffffff00047882 */ /* 0x000fc60000000000 */
[----:B------:R-:W-:Y:S05]  /*9240*/  BRA.DIV UR4, `(.L_x_4245) ;  /* 0x0000019a04547947 */ /* 0x000fea000b800000 */
.L_x_4514:
[----:B------:R-:W-:-:S03]  /*9250*/  UMOV UR4, 0xffffffff ;  /* 0xffffffff00047882 */ /* 0x000fc60000000000 */
[----:B------:R-:W-:Y:S05]  /*9260*/  BRA.DIV UR4, `(.L_x_4246) ;  /* 0x0000019a04747947 */ /* 0x000fea000b800000 */
.L_x_4517:
[----:B------:R-:W-:-:S03]  /*9270*/  UMOV UR4, 0xffffffff ;  /* 0xffffffff00047882 */ /* 0x000fc60000000000 */
[----:B------:R-:W-:Y:S05]  /*9280*/  BRA.DIV UR4, `(.L_x_4247) ;  /* 0x0000019a04947947 */ /* 0x000fea000b800000 */
.L_x_4520:
[----:B------:R-:W-:Y:S01]  /*9290*/  R2UR UR5, R221 ;  /* 0x00000000dd0572ca */ /* 0x000fe200000e0000 */
[----:B------:R-:W-:Y:S02]  /*92a0*/  IMAD.MOV.U32 R0, RZ, RZ, R62 ;  /* 0x000000ffff007224 */ /* 0x000fe400078e003e */
[----:B------:R-:W-:Y:S02]  /*92b0*/  IMAD.MOV.U32 R8, RZ, RZ, R60 ;  /* 0x000000ffff087224 */ /* 0x000fe400078e003c */
[----:B------:R-:W-:Y:S01]  /*92c0*/  IMAD.MOV.U32 R3, RZ, RZ, R63 ;  /* 0x000000ffff037224 */ /* 0x000fe200078e003f */
[C---:B------:R-:W-:Y:S01]  /*92d0*/  PRMT R113, R0.reuse, 0x7610, R113 ;  /* 0x0000761000717816 */ /* 0x040fe20000000071 */
[----:B-----5:R-:W-:Y:S01]  /*92e0*/  IMAD.MOV.U32 R10, RZ, RZ, R40 ;  /* 0x000000ffff0a7224 */ /* 0x020fe200078e0028 */
[----:B------:R-:W-:Y:S01]  /*92f0*/  PRMT R0, R0, 0x5410, R8 ;  /* 0x0000541000007816 */ /* 0x000fe20000000008 */
[----:B------:R-:W-:Y:S01]  /*9300*/  IMAD.MOV.U32 R8, RZ, RZ, R42 ;  /* 0x000000ffff087224 */ /* 0x000fe200078e002a */
[----:B------:R-:W-:Y:S01]  /*9310*/  PRMT R118, R3, 0x7610, R118 ;  /* 0x0000761003767816 */ /* 0x000fe20000000076 */
[----:B------:R-:W-:Y:S01]  /*9320*/  IMAD.MOV.U32 R3, RZ, RZ, R61 ;  /* 0x000000ffff037224 */ /* 0x000fe200078e003d */
[----:B------:R-:W-:Y:S01]  /*9330*/  PRMT R20, R10, 0x7610, R20 ;  /* 0x000076100a147816 */ /* 0x000fe20000000014 */
[----:B------:R-:W-:Y:S01]  /*9340*/  ULEA.HI UR4, UR5, UR5, URZ, 0x1 ;  /* 0x0000000505047291 */ /* 0x000fe2000f8f083f */
[----:B------:R-:W-:Y:S01]  /*9350*/  PRMT R0, R8, 0x7610, R0 ;  /* 0x0000761008007816 */ /* 0x000fe20000000000 */
[----:B------:R-:W-:-:S02]  /*9360*/  IMAD.MOV.U32 R9, RZ, RZ, R43 ;  /* 0x000000ffff097224 */ /* 0x000fc400078e002b */
[----:B------:R-:W-:Y:S01]  /*9370*/  ULOP3.LUT UR4, UR4, 0xfffffffe, URZ, 0xc0, !UPT ;  /* 0xfffffffe04047892 */ /* 0x000fe2000f8ec03f */
[----:B------:R-:W-:Y:S02]  /*9380*/  IMAD.MOV.U32 R10, RZ, RZ, R46 ;  /* 0x000000ffff0a7224 */ /* 0x000fe400078e002e */
[----:B------:R-:W-:Y:S01]  /*9390*/  PRMT R3, R9, 0x5410, R3 ;  /* 0x0000541009037816 */ /* 0x000fe20000000003 */
[----:B------:R-:W-:Y:S01]  /*93a0*/  UIADD3 UR4, UR5, -UR4, URZ ;  /* 0x8000000405047290 */ /* 0x000fe2000fffe03f */
[----:B------:R-:W-:Y:S01]  /*93b0*/  IMAD.MOV.U32 R11, RZ, RZ, R47 ;  /* 0x000000ffff0b7224 */ /* 0x000fe200078e002f */
[----:B------:R-:W-:Y:S01]  /*93c0*/  PRMT R72, R10, 0x7610, R72 ;  /* 0x000076100a487816 */ /* 0x000fe20000000048 */
[----:B------:R-:W-:Y:S02]  /*93d0*/  IMAD.MOV.U32 R9, RZ, RZ, R41 ;  /* 0x000000ffff097224 */ /* 0x000fe400078e0029 */
        /* <DEDUP_REMOVED lines=40> */
.L_x_4521:
[----:B------:R-:W-:Y:S01]  /*9660*/  BSSY B1, `(.L_x_4249) ;  /* 0x0000148000017945 */ /* 0x000fe20003800000 */
[----:B------:R-:W-:Y:S02]  /*9670*/  PRMT R94, R10, 0x7610, R94 ;  /* 0x000076100a5e7816 */ /* 0x000fe4000000005e */
[----:B------:R-:W-:Y:S01]  /*9680*/  PRMT R95, R11, 0x7610, R95 ;  /* 0x000076100b5f7816 */ /* 0x000fe2000000005f */
[----:B------:R-:W-:Y:S06]  /*9690*/  @P0 BRA `(.L_x_4250) ;  /* 0x0000001400100947 */ /* 0x000fec0003800000 */
[----:B------:R-:W1:Y:S01]  /*96a0*/  LDC R102, c[0x0][0x3d4] ;  /* 0x0000f500ff667b82 */ /* 0x000e620000000800 */
[----:B------:R-:W-:Y:S01]  /*96b0*/  BSSY B2, `(.L_x_4251) ;  /* 0x0000070000027945 */ /* 0x000fe20003800000 */
[-C--:B-1----:R-:W-:Y:S02]  /*96c0*/  ISETP.GE.AND P0, PT, R19, R102.reuse, PT ;  /* 0x000000661300720c */ /* 0x082fe40003f06270 */
[-C--:B------:R-:W-:Y:S02]  /*96d0*/  ISETP.GE.AND P2, PT, R203, R102.reuse, PT ;  /* 0x00000066cb00720c */ /* 0x080fe40003f46270 */
[----:B------:R-:W-:-:S09]  /*96e0*/  ISETP.GE.AND P3, PT, R202, R102, PT ;  /* 0x00000066ca00720c */ /* 0x000fd20003f66270 */
[----:B------:R-:W-:Y:S05]  /*96f0*/  @P0 BRA `(.L_x_4252) ;  /* 0x0000000400ac0947 */ /* 0x000fea0003800000 */
[----:B0-----:R-:W-:Y:S02]  /*9700*/  LEA.HI R8, R102, R222, RZ, 0x1d ;  /* 0x000000de66087211 */ /* 0x001fe400078fe8ff */
[----:B------:R-:W-:Y:S02]  /*9710*/  LOP3.LUT R9, R218, 0x38, R19, 0xf8, !PT ;  /* 0x00000038da097812 */ /* 0x000fe400078ef813 */
[----:B------:R-:W-:Y:S02]  /*9720*/  SHF.R.S32.HI R11, RZ, 0x1f, R8 ;  /* 0x0000001fff0b7819 */ /* 0x000fe40000011408 */
[----:B------:R-:W-:Y:S02]  /*9730*/  SHF.R.U64 R111, R28, 0x10, R29 ;  /* 0x000000101c6f7819 */ /* 0x000fe4000000121d */
[----:B------:R-:W-:Y:S01]  /*9740*/  LEA.HI R10, R11, R8, RZ, 0x3 ;  /* 0x000000080b0a7211 */ /* 0x000fe200078f18ff */
[----:B------:R-:W-:Y:S01]  /*9750*/  IMAD.SHL.U32 R11, R8, 0x8, RZ ;  /* 0x00000008080b7824 */ /* 0x000fe200078e00ff */
[----:B------:R-:W-:-:S02]  /*9760*/  LOP3.LUT R8, R9, R220, RZ, 0x3c, !PT ;  /* 0x000000dc09087212 */ /* 0x000fc400078e3cff */
[----:B------:R-:W-:Y:S01]  /*9770*/  SHF.R.U64 R112, R60, 0x10, R61 ;  /* 0x000000103c707819 */ /* 0x000fe2000000123d */
[----:B------:R-:W-:Y:S01]  /*9780*/  IMAD.SHL.U32 R10, R10, 0x400, RZ ;  /* 0x000004000a0a7824 */ /* 0x000fe200078e00ff */
[----:B------:R-:W-:Y:S01]  /*9790*/  LOP3.LUT R11, R218, 0x38, R11, 0xf8, !PT ;  /* 0x00000038da0b7812 */ /* 0x000fe200078ef80b */
[----:B------:R-:W-:Y:S01]  /*97a0*/  IMAD R8, R219, 0x200, R8 ;  /* 0x00000200db087824 */ /* 0x000fe200078e0208 */
[----:B------:R-:W-:Y:S02]  /*97b0*/  SHF.R.U32.HI R114, RZ, 0x10, R61 ;  /* 0x00000010ff727819 */ /* 0x000fe4000001163d */
[----:B------:R-:W-:Y:S02]  /*97c0*/  LOP3.LUT R10, R10, 0x7fffe000, RZ, 0xc0, !PT ;  /* 0x7fffe0000a0a7812 */ /* 0x000fe400078ec0ff */
[----:B------:R-:W-:Y:S02]  /*97d0*/  LOP3.LUT R11, R11, R220, RZ, 0x3c, !PT ;  /* 0x000000dc0b0b7212 */ /* 0x000fe400078e3cff */
[----:B------:R-:W-:Y:S01]  /*97e0*/  LEA R105, R8, UR37, 0x1 ;  /* 0x0000002508697c11 */ /* 0x000fe2000f8e08ff */
[----:B------:R-:W-:Y:S01]  /*97f0*/  IMAD R10, R219, 0x200, R10 ;  /* 0x00000200db0a7824 */ /* 0x000fe200078e020a */
[----:B------:R-:W-:-:S02]  /*9800*/  SHF.R.U64 R28, R30, 0x10, R31 ;  /* 0x000000101e1c7819 */ /* 0x000fc4000000121f */
[----:B------:R-:W-:Y:S01]  /*9810*/  SHF.R.U64 R115, R62, 0x10, R63 ;  /* 0x000000103e737819 */ /* 0x000fe2000000123f */
[----:B------:R-:W-:Y:S01]  /*9820*/  IMAD.IADD R106, R10, 0x1, R11 ;  /* 0x000000010a6a7824 */ /* 0x000fe200078e020b */
[----:B------:R-:W-:Y:S01]  /*9830*/  PRMT R110, R110, 0x5410, R111 ;  /* 0x000054106e6e7816 */ /* 0x000fe2000000006f */
[----:B------:R-:W0:Y:S01]  /*9840*/  LDS.128 R8, [R105+0x12400] ;  /* 0x0124000069087984 */ /* 0x000e220000000c00 */
[----:B------:R-:W-:Y:S02]  /*9850*/  PRMT R112, R0, 0x5432, R112 ;  /* 0x0000543200707816 */ /* 0x000fe40000000070 */
[----:B------:R-:W-:Y:S02]  /*9860*/  LEA R106, R106, UR37, 0x1 ;  /* 0x000000256a6a7c11 */ /* 0x000fe4000f8e08ff */
[----:B------:R-:W-:Y:S02]  /*9870*/  SHF.R.U32.HI R116, RZ, 0x10, R29 ;  /* 0x00000010ff747819 */ /* 0x000fe4000001161d */
[----:B------:R-:W-:Y:S01]  /*9880*/  PRMT R114, R3, 0x5432, R114 ;  /* 0x0000543203727816 */ /* 0x000fe20000000072 */
[----:B------:R-:W1:Y:S01]  /*9890*/  LDS.128 R12, [R106+0x12400] ;  /* 0x012400006a0c7984 */ /* 0x000e620000000c00 */
[----:B------:R-:W-:-:S02]  /*98a0*/  SHF.R.U32.HI R117, RZ, 0x10, R63 ;  /* 0x00000010ff757819 */ /* 0x000fc4000001163f */
[----:B------:R-:W-:Y:S01]  /*98b0*/  PRMT R111, R107, 0x5410, R28 ;  /* 0x000054106b6f7816 */ /* 0x000fe2000000001c */
[----:B------:R-:W-:Y:S01]  /*98c0*/  IMAD.U32 R107, R110, 0x10000, RZ ;  /* 0x000100006e6b7824 */ /* 0x000fe200078e00ff */
[----:B------:R-:W-:Y:S01]  /*98d0*/  PRMT R115, R113, 0x5410, R115 ;  /* 0x0000541071737816 */ /* 0x000fe20000000073 */
[----:B------:R-:W-:Y:S01]  /*98e0*/  IMAD.U32 R113, R112, 0x10000, RZ ;  /* 0x0001000070717824 */ /* 0x000fe200078e00ff */
[----:B------:R-:W-:Y:S02]  /*98f0*/  SHF.R.U32.HI R31, RZ, 0x10, R31 ;  /* 0x00000010ff1f7819 */ /* 0x000fe4000001161f */
[----:B------:R-:W-:Y:S01]  /*9900*/  PRMT R109, R109, 0x5410, R116 ;  /* 0x000054106d6d7816 */ /* 0x000fe20000000074 */
[----:B------:R-:W-:Y:S01]  /*9910*/  IMAD.U32 R116, R114, 0x10000, RZ ;  /* 0x0001000072747824 */ /* 0x000fe200078e00ff */
[----:B------:R-:W-:Y:S02]  /*9920*/  PRMT R117, R118, 0x5410, R117 ;  /* 0x0000541076757816 */ /* 0x000fe40000000075 */
[----:B------:R-:W-:-:S02]  /*9930*/  PRMT R108, R108, 0x5410, R31 ;  /* 0x000054106c6c7816 */ /* 0x000fc4000000001f */
        /* <DEDUP_REMOVED lines=25> */
[----:B------:R-:W-:Y:S01]  /*9ad0*/  LOP3.LUT R61, R112, 0xffff0000, RZ, 0xc0, !PT ;  /* 0xffff0000703d7812 */ /* 0x000fe200078ec0ff */
[----:B------:R-:W-:Y:S01]  /*9ae0*/  FMUL.FTZ R63, R63, R28 ;  /* 0x0000001c3f3f7220 */ /* 0x000fe20000410000 */
[----:B------:R-:W-:Y:S01]  /*9af0*/  FFMA.FTZ R122, R29, R116, R122 ;  /* 0x000000741d7a7223 */ /* 0x000fe2000001007a */
[----:B------:R-:W-:Y:S01]  /*9b00*/  LOP3.LUT R29, R110, 0xffff0000, RZ, 0xc0, !PT ;  /* 0xffff00006e1d7812 */ /* 0x000fe200078ec0ff */
[C---:B------:R-:W-:Y:S01]  /*9b10*/  FFMA.FTZ R112, R31.reuse, R28, -R60 ;  /* 0x0000001c1f707223 */ /* 0x040fe2000001083c */
[----:B------:R-:W-:Y:S01]  /*9b20*/  FFMA.FTZ R118, R31, R118, R63 ;  /* 0x000000761f767223 */ /* 0x000fe2000001003f */
[C---:B------:R-:W-:Y:S01]  /*9b30*/  FMUL.FTZ R31, R12.reuse, R61 ;  /* 0x0000003d0c1f7220 */ /* 0x040fe20000410000 */
[----:B------:R-:W-:Y:S01]  /*9b40*/  LOP3.LUT R28, R109, 0xffff0000, RZ, 0xc0, !PT ;  /* 0xffff00006d1c7812 */ /* 0x000fe200078ec0ff */
        /* <DEDUP_REMOVED lines=17> */
[----:B------:R-:W-:-:S02]  /*9c60*/  LOP3.LUT R8, R117, 0xffff0000, RZ, 0xc0, !PT ;  /* 0xffff000075087812 */ /* 0x000fc400078ec0ff */
[----:B------:R-:W-:Y:S01]  /*9c70*/  LOP3.LUT R111, R111, 0xffff0000, RZ, 0xc0, !PT ;  /* 0xffff00006f6f7812 */ /* 0x000fe200078ec0ff */
[----:B------:R-:W-:Y:S01]  /*9c80*/  FMUL.FTZ R9, R14, R115 ;  /* 0x000000730e097220 */ /* 0x000fe20000410000 */
[----:B------:R-:W-:Y:S01]  /*9c90*/  LOP3.LUT R108, R108, 0xffff0000, RZ, 0xc0, !PT ;  /* 0xffff00006c6c7812 */ /* 0x000fe200078ec0ff */
[C---:B------:R-:W-:Y:S02]  /*9ca0*/  FMUL.FTZ R62, R15.reuse, R8 ;  /* 0x000000080f3e7220 */ /* 0x040fe40000410000 */
[-C--:B------:R-:W-:Y:S01]  /*9cb0*/  FMUL.FTZ R28, R14, R111.reuse ;  /* 0x0000006f0e1c7220 */ /* 0x080fe20000410000 */
[C---:B------:R-:W-:Y:S01]  /*9cc0*/  FFMA.FTZ R14, R10.reuse, R111, -R9 ;  /* 0x0000006f0a0e7223 */ /* 0x040fe20000010809 */
        /* <DEDUP_REMOVED lines=10> */
[----:B------:R1:W-:Y:S01]  /*9d70*/  STS.128 [R105+0x12400], R8 ;  /* 0x0124000869007388 */ /* 0x0003e20000000c00 */
[----:B------:R-:W-:Y:S02]  /*9d80*/  F2FP.BF16.F32.PACK_AB R14, R115, R30 ;  /* 0x0000001e730e723e */ /* 0x000fe400000010ff */
[----:B------:R-:W-:-:S05]  /*9d90*/  F2FP.BF16.F32.PACK_AB R15, R29, R118 ;  /* 0x000000761d0f723e */ /* 0x000fca00000010ff */
[----:B------:R1:W-:Y:S02]  /*9da0*/  STS.128 [R106+0x12400], R12 ;  /* 0x0124000c6a007388 */ /* 0x0003e40000000c00 */
.L_x_4252:
[----:B------:R-:W-:Y:S05]  /*9db0*/  BSYNC B2 ;  /* 0x0000000000027941 */ /* 0x000fea0003800000 */
.L_x_4251:
[----:B------:R-:W-:Y:S04]  /*9dc0*/  BSSY B2, `(.L_x_4253) ;  /* 0x0000069000027945 */ /* 0x000fe80003800000 */
[----:B------:R-:W-:Y:S05]  /*9dd0*/  @P2 BRA `(.L_x_4254) ;  /* 0x00000004009c2947 */ /* 0x000fea0003800000 */
[----:B01----:R-:W-:Y:S02]  /*9de0*/  LEA.HI R8, R102, R226, RZ, 0x1d ;  /* 0x000000e266087211 */ /* 0x003fe400078fe8ff */
[----:B------:R-:W-:Y:S02]  /*9df0*/  SHF.R.U64 R31, R24, 0x10, R25 ;  /* 0x00000010181f7819 */ /* 0x000fe40000001219 */
[----:B------:R-:W-:Y:S02]  /*9e00*/  SHF.R.S32.HI R9, RZ, 0x1f, R8 ;  /* 0x0000001fff097819 */ /* 0x000fe40000011408 */
[----:B------:R-:W-:Y:S02]  /*9e10*/  SHF.R.U64 R24, R36, 0x10, R37 ;  /* 0x0000001024187819 */ /* 0x000fe40000001225 */
[----:B------:R-:W-:Y:S01]  /*9e20*/  LEA.HI R10, R9, R8, RZ, 0x3 ;  /* 0x00000008090a7211 */ /* 0x000fe200078f18ff */
[----:B------:R-:W-:Y:S01]  /*9e30*/  IMAD.SHL.U32 R9, R8, 0x8, RZ ;  /* 0x0000000808097824 */ /* 0x000fe200078e00ff */
[----:B------:R-:W-:-:S02]  /*9e40*/  SHF.R.U32.HI R30, RZ, 0x10, R25 ;  /* 0x00000010ff1e7819 */ /* 0x000fc40000011619 */
[----:B------:R-:W-:Y:S01]  /*9e50*/  SHF.R.U64 R25, R38, 0x10, R39 ;  /* 0x0000001026197819 */ /* 0x000fe20000001227 */
[----:B------:R-:W-:Y:S01]  /*9e60*/  IMAD.SHL.U32 R10, R10, 0x400, RZ ;  /* 0x000004000a0a7824 */ /* 0x000fe200078e00ff */
[----:B------:R-:W-:Y:S02]  /*9e70*/  LOP3.LUT R9, R218, 0x38, R9, 0xf8, !PT ;  /* 0x00000038da097812 */ /* 0x000fe400078ef809 */
[----:B------:R-:W-:Y:S02]  /*9e80*/  SHF.R.U64 R29, R26, 0x10, R27 ;  /* 0x000000101a1d7819 */ /* 0x000fe4000000121b */
[----:B------:R-:W-:Y:S02]  /*9e90*/  LOP3.LUT R10, R10, 0x7fffe000, RZ, 0xc0, !PT ;  /* 0x7fffe0000a0a7812 */ /* 0x000fe400078ec0ff */
[----:B------:R-:W-:Y:S02]  /*9ea0*/  LOP3.LUT R9, R9, R220, RZ, 0x3c, !PT ;  /* 0x000000dc09097212 */ /* 0x000fe400078e3cff */
[----:B------:R-:W-:Y:S01]  /*9eb0*/  SHF.R.U32.HI R38, RZ, 0x10, R39 ;  /* 0x00000010ff267819 */ /* 0x000fe20000011627 */
[----:B------:R-:W-:Y:S01]  /*9ec0*/  IMAD R10, R219, 0x200, R10 ;  /* 0x00000200db0a7824 */ /* 0x000fe200078e020a */
[----:B------:R-:W-:-:S02]  /*9ed0*/  PRMT R103, R103, 0x5410, R24 ;  /* 0x0000541067677816 */ /* 0x000fc40000000018 */
[----:B------:R-:W-:Y:S01]  /*9ee0*/  SHF.R.U32.HI R37, RZ, 0x10, R37 ;  /* 0x00000010ff257819 */ /* 0x000fe20000011625 */
[----:B------:R-:W-:Y:S01]  /*9ef0*/  IMAD.IADD R12, R10, 0x1, R9 ;  /* 0x000000010a0c7824 */ /* 0x000fe200078e0209 */
[----:B------:R-:W-:Y:S01]  /*9f00*/  PRMT R98, R98, 0x5410, R31 ;  /* 0x0000541062627816 */ /* 0x000fe2000000001f */
[----:B------:R-:W0:Y:S01]  /*9f10*/  LDS.128 R8, [R233] ;  /* 0x00000000e9087984 */ /* 0x000e220000000c00 */
[----:B------:R-:W-:Y:S02]  /*9f20*/  PRMT R96, R96, 0x5410, R29 ;  /* 0x0000541060607816 */ /* 0x000fe4000000001d */
[----:B------:R-:W-:Y:S02]  /*9f30*/  LEA R28, R12, UR37, 0x1 ;  /* 0x000000250c1c7c11 */ /* 0x000fe4000f8e08ff */
[----:B------:R-:W-:Y:S01]  /*9f40*/  PRMT R101, R101, 0x5410, R38 ;  /* 0x0000541065657816 */ /* 0x000fe20000000026 */
[----:B------:R-:W-:Y:S01]  /*9f50*/  IMAD.U32 R38, R103, 0x10000, RZ ;  /* 0x0001000067267824 */ /* 0x000fe200078e00ff */
[----:B------:R-:W-:Y:S01]  /*9f60*/  PRMT R104, R104, 0x5410, R37 ;  /* 0x0000541068687816 */ /* 0x000fe20000000025 */
[----:B------:R-:W1:Y:S01]  /*9f70*/  LDS.128 R12, [R28+0x12400] ;  /* 0x012400001c0c7984 */ /* 0x000e620000000c00 */
[----:B------:R-:W-:Y:S01]  /*9f80*/  SHF.R.U32.HI R26, RZ, 0x10, R27 ;  /* 0x00000010ff1a7819 */ /* 0x000fe2000001161b */
[----:B------:R-:W-:Y:S01]  /*9f90*/  IMAD.U32 R37, R98, 0x10000, RZ ;  /* 0x0001000062257824 */ /* 0x000fe200078e00ff */
[----:B------:R-:W-:Y:S01]  /*9fa0*/  PRMT R99, R99, 0x5410, R30 ;  /* 0x0000541063637816 */ /* 0x000fe2000000001e */
[----:B------:R-:W-:Y:S01]  /*9fb0*/  IMAD.U32 R39, R104, 0x10000, RZ ;  /* 0x0001000068277824 */ /* 0x000fe200078e00ff */
        /* <DEDUP_REMOVED lines=21> */
[----:B------:R-:W-:Y:S02]  /*a110*/  IMAD.U32 R29, R99, 0x10000, RZ ;  /* 0x00010000631d7824 */ /* 0x000fe400078e00ff */
[----:B------:R-:W-:Y:S01]  /*a120*/  FFMA.FTZ R63, R24, R38, R63 ;  /* 0x00000026183f7223 */ /* 0x000fe2000001003f */
[----:B------:R-:W-:Y:S01]  /*a130*/  IMAD.U32 R37, R101, 0x10000, RZ ;  /* 0x0001000065257824 */ /* 0x000fe200078e00ff */
[----:B------:R-:W-:Y:S01]  /*a140*/  LOP3.LUT R15, R15, 0xffff0000, RZ, 0xc0, !PT ;  /* 0xffff00000f0f7812 */ /* 0x000fe200078ec0ff */
[----:B------:R-:W-:Y:S02]  /*a150*/  IMAD.U32 R24, R97, 0x10000, RZ ;  /* 0x0001000061187824 */ /* 0x000fe400078e00ff */
[----:B------:R-:W-:Y:S01]  /*a160*/  FMUL.FTZ R30, R30, R29 ;  /* 0x0000001d1e1e7220 */ /* 0x000fe20000410000 */
[C---:B------:R-:W-:Y:S01]  /*a170*/  FMUL.FTZ R38, R36.reuse, R37 ;  /* 0x0000002524267220 */ /* 0x040fe20000410000 */
[C---:B------:R-:W-:Y:S01]  /*a180*/  FFMA.FTZ R60, R25.reuse, R29, -R60 ;  /* 0x0000001d193c7223 */ /* 0x040fe2000001083c */
[-C--:B------:R-:W-:Y:S01]  /*a190*/  FMUL.FTZ R36, R36, R24.reuse ;  /* 0x0000001824247220 */ /* 0x080fe20000410000 */
[----:B------:R-:W-:Y:S01]  /*a1a0*/  FFMA.FTZ R39, R25, R39, R30 ;  /* 0x0000002719277223 */ /* 0x000fe2000001001e */
[C---:B------:R-:W-:Y:S01]  /*a1b0*/  FFMA.FTZ R62, R27.reuse, R24, -R38 ;  /* 0x000000181b3e7223 */ /* 0x040fe20000010826 */
[----:B------:R-:W-:Y:S01]  /*a1c0*/  LOP3.LUT R25, R98, 0xffff0000, RZ, 0xc0, !PT ;  /* 0xffff000062197812 */ /* 0x000fe200078ec0ff */
[----:B------:R-:W-:Y:S01]  /*a1d0*/  FFMA.FTZ R37, R27, R37, R36 ;  /* 0x000000251b257223 */ /* 0x000fe20000010024 */
[----:B------:R-:W-:Y:S01]  /*a1e0*/  FMUL.FTZ R27, R12, R103 ;  /* 0x000000670c1b7220 */ /* 0x000fe20000410000 */
[----:B------:R-:W-:Y:S01]  /*a1f0*/  LOP3.LUT R24, R99, 0xffff0000, RZ, 0xc0, !PT ;  /* 0xffff000063187812 */ /* 0x000fe200078ec0ff */
[----:B------:R-:W-:-:S02]  /*a200*/  IMAD.U32 R31, R14, 0x10000, RZ ;  /* 0x000100000e1f7824 */ /* 0x000fc400078e00ff */
[-C--:B------:R-:W-:Y:S01]  /*a210*/  FMUL.FTZ R29, R12, R25.reuse ;  /* 0x000000190c1d7220 */ /* 0x080fe20000410000 */
[----:B------:R-:W-:Y:S01]  /*a220*/  FFMA.FTZ R30, R8, R25, -R27 ;  /* 0x00000019081e7223 */ /* 0x000fe2000001081b */
[----:B------:R-:W-:Y:S02]  /*a230*/  IMAD.U32 R25, R100, 0x10000, RZ ;  /* 0x0001000064197824 */ /* 0x000fe400078e00ff */
[C---:B------:R-:W-:Y:S01]  /*a240*/  FMUL.FTZ R38, R13.reuse, R104 ;  /* 0x000000680d267220 */ /* 0x040fe20000410000 */
[----:B------:R-:W-:Y:S01]  /*a250*/  FFMA.FTZ R36, R8, R103, R29 ;  /* 0x0000006708247223 */ /* 0x000fe2000001001d */
[----:B------:R-:W-:Y:S02]  /*a260*/  IMAD.U32 R12, R96, 0x10000, RZ ;  /* 0x00010000600c7824 */ /* 0x000fe400078e00ff */
[----:B------:R-:W-:Y:S01]  /*a270*/  FMUL.FTZ R13, R13, R24 ;  /* 0x000000180d0d7220 */ /* 0x000fe20000410000 */
[CC--:B------:R-:W-:Y:S01]  /*a280*/  FMUL.FTZ R29, R31.reuse, R25.reuse ;  /* 0x000000191f1d7220 */ /* 0x0c0fe20000410000 */
[----:B------:R-:W-:Y:S01]  /*a290*/  LOP3.LUT R14, R14, 0xffff0000, RZ, 0xc0, !PT ;  /* 0xffff00000e0e7812 */ /* 0x000fe200078ec0ff */
[----:B------:R-:W-:Y:S01]  /*a2a0*/  FMUL.FTZ R31, R31, R12 ;  /* 0x0000000c1f1f7220 */ /* 0x000fe20000410000 */
[C---:B------:R-:W-:Y:S01]  /*a2b0*/  FFMA.FTZ R104, R9.reuse, R104, R13 ;  /* 0x0000006809687223 */ /* 0x040fe2000001000d */
[----:B------:R-:W-:Y:S01]  /*a2c0*/  FFMA.FTZ R29, R26, R12, -R29 ;  /* 0x0000000c1a1d7223 */ /* 0x000fe2000001081d */
[----:B------:R-:W-:Y:S01]  /*a2d0*/  FFMA.FTZ R27, R9, R24, -R38 ;  /* 0x00000018091b7223 */ /* 0x000fe20000010826 */
[----:B------:R-:W-:Y:S01]  /*a2e0*/  LOP3.LUT R13, R100, 0xffff0000, RZ, 0xc0, !PT ;  /* 0xffff0000640d7812 */ /* 0x000fe200078ec0ff */
[----:B------:R-:W-:Y:S01]  /*a2f0*/  FFMA.FTZ R31, R26, R25, R31 ;  /* 0x000000191a1f7223 */ /* 0x000fe2000001001f */
[----:B------:R-:W-:-:S02]  /*a300*/  LOP3.LUT R12, R101, 0xffff0000, RZ, 0xc0, !PT ;  /* 0xffff0000650c7812 */ /* 0x000fc400078ec0ff */
[----:B------:R-:W-:Y:S01]  /*a310*/  LOP3.LUT R9, R96, 0xffff0000, RZ, 0xc0, !PT ;  /* 0xffff000060097812 */ /* 0x000fe200078ec0ff */
[C---:B------:R-:W-:Y:S01]  /*a320*/  FMUL.FTZ R25, R14.reuse, R13 ;  /* 0x0000000d0e197220 */ /* 0x040fe20000410000 */
[----:B------:R-:W-:Y:S01]  /*a330*/  LOP3.LUT R8, R97, 0xffff0000, RZ, 0xc0, !PT ;  /* 0xffff000061087812 */ /* 0x000fe200078ec0ff */
[C---:B------:R-:W-:Y:S02]  /*a340*/  FMUL.FTZ R26, R15.reuse, R12 ;  /* 0x0000000c0f1a7220 */ /* 0x040fe40000410000 */
        /* <DEDUP_REMOVED lines=16> */
.L_x_4254:
[----:B------:R-:W-:Y:S05]  /*a450*/  BSYNC B2 ;  /* 0x0000000000027941 */ /* 0x000fea0003800000 */
.L_x_4253:
[----:B------:R-:W-:Y:S05]  /*a460*/  @P3 BRA `(.L_x_4250) ;  /* 0x00000004009c3947 */ /* 0x000fea0003800000 */
[----:B------:R-:W-:Y:S02]  /*a470*/  LEA.HI R102, R102, R231, RZ, 0x1d ;  /* 0x000000e766667211 */ /* 0x000fe400078fe8ff */
[----:B------:R-:W-:Y:S02]  /*a480*/  SHF.R.U64 R27, R4, 0x10, R5 ;  /* 0x00000010041b7819 */ /* 0x000fe40000001205 */
[----:B012---:R-:W-:Y:S02]  /*a490*/  SHF.R.S32.HI R9, RZ, 0x1f, R102 ;  /* 0x0000001fff097819 */ /* 0x007fe40000011466 */
[----:B------:R-:W-:Y:S02]  /*a4a0*/  SHF.R.U64 R25, R6, 0x10, R7 ;  /* 0x0000001006197819 */ /* 0x000fe40000001207 */
[----:B------:R-:W-:Y:S01]  /*a4b0*/  LEA.HI R8, R9, R102, RZ, 0x3 ;  /* 0x0000006609087211 */ /* 0x000fe200078f18ff */
[----:B------:R-:W-:Y:S01]  /*a4c0*/  IMAD.SHL.U32 R9, R102, 0x8, RZ ;  /* 0x0000000866097824 */ /* 0x000fe200078e00ff */
[----:B------:R-:W-:-:S02]  /*a4d0*/  SHF.R.U32.HI R4, RZ, 0x10, R5 ;  /* 0x00000010ff047819 */ /* 0x000fc40000011605 */
[----:B------:R-:W-:Y:S01]  /*a4e0*/  SHF.R.U32.HI R6, RZ, 0x10, R7 ;  /* 0x00000010ff067819 */ /* 0x000fe20000011607 */
[----:B------:R-:W-:Y:S01]  /*a4f0*/  IMAD.SHL.U32 R8, R8, 0x400, RZ ;  /* 0x0000040008087824 */ /* 0x000fe200078e00ff */
[----:B------:R-:W-:Y:S02]  /*a500*/  LOP3.LUT R9, R218, 0x38, R9, 0xf8, !PT ;  /* 0x00000038da097812 */ /* 0x000fe400078ef809 */
[----:B------:R-:W-:Y:S02]  /*a510*/  SHF.R.U64 R7, R32, 0x10, R33 ;  /* 0x0000001020077819 */ /* 0x000fe40000001221 */
[----:B------:R-:W-:Y:S02]  /*a520*/  LOP3.LUT R8, R8, 0x7fffe000, RZ, 0xc0, !PT ;  /* 0x7fffe00008087812 */ /* 0x000fe400078ec0ff */
[----:B------:R-:W-:Y:S02]  /*a530*/  LOP3.LUT R9, R9, R220, RZ, 0x3c, !PT ;  /* 0x000000dc09097212 */ /* 0x000fe400078e3cff */
[----:B------:R-:W-:Y:S01]  /*a540*/  SHF.R.U64 R5, R34, 0x10, R35 ;  /* 0x0000001022057819 */ /* 0x000fe20000001223 */
[----:B------:R-:W-:Y:S01]  /*a550*/  IMAD R8, R219, 0x200, R8 ;  /* 0x00000200db087824 */ /* 0x000fe200078e0208 */
[----:B------:R-:W-:-:S02]  /*a560*/  PRMT R83, R83, 0x5410, R4 ;  /* 0x0000541053537816 */ /* 0x000fc40000000004 */
[----:B------:R-:W-:Y:S01]  /*a570*/  PRMT R86, R86, 0x5410, R7 ;  /* 0x0000541056567816 */ /* 0x000fe20000000007 */
[----:B------:R-:W-:Y:S01]  /*a580*/  IMAD.IADD R12, R8, 0x1, R9 ;  /* 0x00000001080c7824 */ /* 0x000fe200078e0209 */
[----:B------:R-:W-:Y:S01]  /*a590*/  PRMT R84, R84, 0x5410, R5 ;  /* 0x0000541054547816 */ /* 0x000fe20000000005 */
[----:B------:R-:W0:Y:S01]  /*a5a0*/  LDS.128 R8, [R230] ;  /* 0x00000000e6087984 */ /* 0x000e220000000c00 */
[----:B------:R-:W-:Y:S01]  /*a5b0*/  PRMT R81, R81, 0x5410, R6 ;  /* 0x0000541051517816 */ /* 0x000fe20000000006 */
[----:B------:R-:W-:Y:S01]  /*a5c0*/  IMAD.U32 R30, R86, 0x10000, RZ ;  /* 0x00010000561e7824 */ /* 0x000fe200078e00ff */
[----:B------:R-:W-:Y:S02]  /*a5d0*/  LEA R24, R12, UR37, 0x1 ;  /* 0x000000250c187c11 */ /* 0x000fe4000f8e08ff */
[----:B------:R-:W-:Y:S02]  /*a5e0*/  PRMT R82, R82, 0x5410, R27 ;  /* 0x0000541052527816 */ /* 0x000fe4000000001b */
[----:B------:R-:W-:Y:S01]  /*a5f0*/  PRMT R80, R80, 0x5410, R25 ;  /* 0x0000541050507816 */ /* 0x000fe20000000019 */
[----:B------:R-:W1:Y:S01]  /*a600*/  LDS.128 R12, [R24+0x12400] ;  /* 0x01240000180c7984 */ /* 0x000e620000000c00 */
[----:B------:R-:W-:Y:S01]  /*a610*/  SHF.R.U32.HI R32, RZ, 0x10, R33 ;  /* 0x00000010ff207819 */ /* 0x000fe20000011621 */
[----:B------:R-:W-:Y:S01]  /*a620*/  IMAD.U32 R29, R82, 0x10000, RZ ;  /* 0x00010000521d7824 */ /* 0x000fe200078e00ff */
[----:B------:R-:W-:-:S02]  /*a630*/  SHF.R.U32.HI R34, RZ, 0x10, R35 ;  /* 0x00000010ff227819 */ /* 0x000fc40000011623 */
[----:B------:R-:W-:Y:S02]  /*a640*/  PRMT R87, R87, 0x5410, R32 ;  /* 0x0000541057577816 */ /* 0x000fe40000000020 */
[----:B------:R-:W-:Y:S02]  /*a650*/  PRMT R85, R85, 0x5410, R34 ;  /* 0x0000541055557816 */ /* 0x000fe40000000022 */
        /* <DEDUP_REMOVED lines=23> */
[----:B------:R-:W-:Y:S02]  /*a7d0*/  IMAD.U32 R29, R85, 0x10000, RZ ;  /* 0x00010000551d7824 */ /* 0x000fe400078e00ff */
[----:B------:R-:W-:Y:S01]  /*a7e0*/  FMUL.FTZ R39, R26, R11 ;  /* 0x0000000b1a277220 */ /* 0x000fe20000410000 */
[----:B------:R-:W-:Y:S01]  /*a7f0*/  IMAD.U32 R4, R81, 0x10000, RZ ;  /* 0x0001000051047824 */ /* 0x000fe200078e00ff */
[----:B------:R-:W-:Y:S01]  /*a800*/  LOP3.LUT R83, R83, 0xffff0000, RZ, 0xc0, !PT ;  /* 0xffff000053537812 */ /* 0x000fe200078ec0ff */
[----:B------:R-:W-:Y:S01]  /*a810*/  FMUL.FTZ R26, R28, R29 ;  /* 0x0000001d1c1a7220 */ /* 0x000fe20000410000 */
[----:B------:R-:W-:Y:S01]  /*a820*/  FFMA.FTZ R39, R6, R31, R39 ;  /* 0x0000001f06277223 */ /* 0x000fe20000010027 */
[-C--:B------:R-:W-:Y:S01]  /*a830*/  FMUL.FTZ R28, R28, R4.reuse ;  /* 0x000000041c1c7220 */ /* 0x080fe20000410000 */
[----:B------:R-:W-:Y:S01]  /*a840*/  FFMA.FTZ R37, R6, R11, -R37 ;  /* 0x0000000b06257223 */ /* 0x000fe20000010825 */
[C---:B------:R-:W-:Y:S01]  /*a850*/  FFMA.FTZ R31, R25.reuse, R4, -R26 ;  /* 0x00000004191f7223 */ /* 0x040fe2000001081a */
[C---:B------:R-:W-:Y:S01]  /*a860*/  FMUL.FTZ R4, R12.reuse, R86 ;  /* 0x000000560c047220 */ /* 0x040fe20000410000 */
[----:B------:R-:W-:Y:S01]  /*a870*/  FFMA.FTZ R25, R25, R29, R28 ;  /* 0x0000001d19197223 */ /* 0x000fe2000001001c */
[----:B------:R-:W-:Y:S01]  /*a880*/  FMUL.FTZ R12, R12, R82 ;  /* 0x000000520c0c7220 */ /* 0x000fe20000410000 */
[----:B------:R-:W-:-:S02]  /*a890*/  IMAD.U32 R27, R14, 0x10000, RZ ;  /* 0x000100000e1b7824 */ /* 0x000fc400078e00ff */
[----:B------:R-:W-:Y:S01]  /*a8a0*/  FFMA.FTZ R82, R5, R82, -R4 ;  /* 0x0000005205527223 */ /* 0x000fe20000010804 */
[----:B------:R-:W-:Y:S02]  /*a8b0*/  IMAD.U32 R6, R84, 0x10000, RZ ;  /* 0x0001000054067824 */ /* 0x000fe400078e00ff */
[C---:B------:R-:W-:Y:S01]  /*a8c0*/  FMUL.FTZ R11, R13.reuse, R87 ;  /* 0x000000570d0b7220 */ /* 0x040fe20000410000 */
[-C--:B------:R-:W-:Y:S01]  /*a8d0*/  FMUL.FTZ R28, R13, R83.reuse ;  /* 0x000000530d1c7220 */ /* 0x080fe20000410000 */
[----:B------:R-:W-:Y:S01]  /*a8e0*/  IMAD.U32 R4, R80, 0x10000, RZ ;  /* 0x0001000050047824 */ /* 0x000fe200078e00ff */
[----:B------:R-:W-:Y:S01]  /*a8f0*/  LOP3.LUT R14, R14, 0xffff0000, RZ, 0xc0, !PT ;  /* 0xffff00000e0e7812 */ /* 0x000fe200078ec0ff */
[----:B------:R-:W-:Y:S01]  /*a900*/  FMUL.FTZ R30, R27, R6 ;  /* 0x000000061b1e7220 */ /* 0x000fe20000410000 */
[----:B------:R-:W-:Y:S01]  /*a910*/  LOP3.LUT R80, R80, 0xffff0000, RZ, 0xc0, !PT ;  /* 0xffff000050507812 */ /* 0x000fe200078ec0ff */
[C---:B------:R-:W-:Y:S01]  /*a920*/  FFMA.FTZ R26, R8.reuse, R83, -R11 ;  /* 0x00000053081a7223 */ /* 0x040fe2000001080b */
[----:B------:R-:W-:Y:S01]  /*a930*/  LOP3.LUT R15, R15, 0xffff0000, RZ, 0xc0, !PT ;  /* 0xffff00000f0f7812 */ /* 0x000fe200078ec0ff */
[----:B------:R-:W-:Y:S01]  /*a940*/  FFMA.FTZ R28, R8, R87, R28 ;  /* 0x00000057081c7223 */ /* 0x000fe2000001001c */
[----:B------:R-:W-:Y:S01]  /*a950*/  LOP3.LUT R84, R84, 0xffff0000, RZ, 0xc0, !PT ;  /* 0xffff000054547812 */ /* 0x000fe200078ec0ff */
[----:B------:R-:W-:Y:S01]  /*a960*/  FMUL.FTZ R8, R27, R4 ;  /* 0x000000041b087220 */ /* 0x000fe20000410000 */
[----:B------:R-:W-:Y:S01]  /*a970*/  LOP3.LUT R85, R85, 0xffff0000, RZ, 0xc0, !PT ;  /* 0xffff000055557812 */ /* 0x000fe200078ec0ff */
[----:B------:R-:W-:Y:S01]  /*a980*/  FFMA.FTZ R12, R5, R86, R12 ;  /* 0x00000056050c7223 */ /* 0x000fe2000001000c */
[----:B------:R-:W-:Y:S01]  /*a990*/  LOP3.LUT R81, R81, 0xffff0000, RZ, 0xc0, !PT ;  /* 0xffff000051517812 */ /* 0x000fe200078ec0ff */
[C---:B------:R-:W-:Y:S01]  /*a9a0*/  FFMA.FTZ R30, R7.reuse, R4, -R30 ;  /* 0x00000004071e7223 */ /* 0x040fe2000001081e */
[C---:B------:R-:W-:Y:S01]  /*a9b0*/  FMUL.FTZ R5, R14.reuse, R80 ;  /* 0x000000500e057220 */ /* 0x040fe20000410000 */
[----:B------:R-:W-:Y:S01]  /*a9c0*/  FFMA.FTZ R7, R7, R6, R8 ;  /* 0x0000000607077223 */ /* 0x000fe20000010008 */
        /* <DEDUP_REMOVED lines=17> */
.L_x_4250:
[----:B------:R-:W-:Y:S05]  /*aae0*/  BSYNC B1 ;  /* 0x0000000000017941 */ /* 0x000fea0003800000 */
.L_x_4249:
[----:B------:R-:W-:Y:S05]  /*aaf0*/  @P1 BRA `(.L_x_4225) ;  /* 0x0000001000f41947 */ /* 0x000fea0003800000 */
[----:B-12---:R-:W1:Y:S01]  /*ab00*/  LDC R12, c[0x0][0x3d4] ;  /* 0x0000f500ff0c7b82 */ /* 0x006e620000000800 */
[----:B------:R-:W-:Y:S01]  /*ab10*/  BSSY B1, `(.L_x_4255) ;  /* 0x000006b000017945 */ /* 0x000fe20003800000 */
[-C--:B-1----:R-:W-:Y:S02]  /*ab20*/  ISETP.GE.AND P0, PT, R19, R12.reuse, PT ;  /* 0x0000000c1300720c */ /* 0x082fe40003f06270 */
[-C--:B------:R-:W-:Y:S02]  /*ab30*/  ISETP.GE.AND P1, PT, R203, R12.reuse, PT ;  /* 0x0000000ccb00720c */ /* 0x080fe40003f26270 */
[----:B------:R-:W-:-:S09]  /*ab40*/  ISETP.GE.AND P2, PT, R202, R12, PT ;  /* 0x0000000cca00720c */ /* 0x000fd20003f46270 */
[----:B------:R-:W-:Y:S05]  /*ab50*/  @P0 BRA `(.L_x_4256) ;  /* 0x0000000400980947 */ /* 0x000fea0003800000 */
[----:B---3--:R-:W-:Y:S02]  /*ab60*/  LEA.HI R4, R12, R222, RZ, 0x1d ;  /* 0x000000de0c047211 */ /* 0x008fe400078fe8ff */
[----:B------:R-:W-:Y:S02]  /*ab70*/  SHF.R.U64 R29, R48, 0x10, R49 ;  /* 0x00000010301d7819 */ /* 0x000fe40000001231 */
[----:B------:R-:W-:Y:S01]  /*ab80*/  SHF.R.S32.HI R5, RZ, 0x1f, R4 ;  /* 0x0000001fff057819 */ /* 0x000fe20000011404 */
[----:B------:R-:W-:Y:S01]  /*ab90*/  IMAD.SHL.U32 R6, R4, 0x8, RZ ;  /* 0x0000000804067824 */ /* 0x000fe200078e00ff */
[----:B------:R-:W-:Y:S02]  /*aba0*/  SHF.R.U64 R25, R64, 0x10, R65 ;  /* 0x0000001040197819 */ /* 0x000fe40000001241 */
[----:B------:R-:W-:Y:S02]  /*abb0*/  LEA.HI R4, R5, R4, RZ, 0x3 ;  /* 0x0000000405047211 */ /* 0x000fe400078f18ff */
[----:B------:R-:W-:-:S02]  /*abc0*/  LOP3.LUT R5, R223, 0x38, R6, 0xf8, !PT ;  /* 0x00000038df057812 */ /* 0x000fc400078ef806 */
[----:B------:R-:W-:Y:S01]  /*abd0*/  SHF.R.U32.HI R64, RZ, 0x10, R65 ;  /* 0x00000010ff407819 */ /* 0x000fe20000011641 */
[----:B------:R-:W-:Y:S01]  /*abe0*/  IMAD.SHL.U32 R6, R4, 0x400, RZ ;  /* 0x0000040004067824 */ /* 0x000fe200078e00ff */
[----:B------:R-:W-:Y:S02]  /*abf0*/  LOP3.LUT R4, R5, R224, RZ, 0x3c, !PT ;  /* 0x000000e005047212 */ /* 0x000fe400078e3cff */
[----:B------:R-:W-:Y:S02]  /*ac00*/  PRMT R90, R90, 0x5410, R29 ;  /* 0x000054105a5a7816 */ /* 0x000fe4000000001d */
[----:B------:R-:W-:Y:S02]  /*ac10*/  LOP3.LUT R6, R6, 0x7fffe000, RZ, 0xc0, !PT ;  /* 0x7fffe00006067812 */ /* 0x000fe400078ec0ff */
[----:B------:R-:W-:Y:S01]  /*ac20*/  PRMT R94, R94, 0x5410, R25 ;  /* 0x000054105e5e7816 */ /* 0x000fe20000000019 */
[----:B------:R-:W-:Y:S01]  /*ac30*/  IMAD.U32 R31, R90, 0x10000, RZ ;  /* 0x000100005a1f7824 */ /* 0x000fe200078e00ff */
[----:B0-----:R-:W-:-:S02]  /*ac40*/  IADD3 R8, R4, R6, R225 ;  /* 0x0000000604087210 */ /* 0x001fc40007ffe0e1 */
[----:B------:R-:W0:Y:S01]  /*ac50*/  LDS.128 R4, [R232] ;  /* 0x00000000e8047984 */ /* 0x000e220000000c00 */
[----:B------:R-:W-:Y:S01]  /*ac60*/  SHF.R.U32.HI R48, RZ, 0x10, R49 ;  /* 0x00000010ff307819 */ /* 0x000fe20000011631 */
[----:B------:R-:W-:Y:S01]  /*ac70*/  IMAD.U32 R33, R94, 0x10000, RZ ;  /* 0x000100005e217824 */ /* 0x000fe200078e00ff */
[----:B------:R-:W-:Y:S02]  /*ac80*/  LEA R13, R8, UR37, 0x1 ;  /* 0x00000025080d7c11 */ /* 0x000fe4000f8e08ff */
[----:B------:R-:W-:Y:S02]  /*ac90*/  SHF.R.U64 R27, R50, 0x10, R51 ;  /* 0x00000010321b7819 */ /* 0x000fe40000001233 */
[--C-:B------:R-:W-:Y:S01]  /*aca0*/  SHF.R.U64 R15, R66, 0x10, R67.reuse ;  /* 0x00000010420f7819 */ /* 0x100fe20000001243 */
[----:B------:R-:W1:Y:S01]  /*acb0*/  LDS.128 R8, [R13+0x12400] ;  /* 0x012400000d087984 */ /* 0x000e620000000c00 */
[----:B------:R-:W-:Y:S02]  /*acc0*/  PRMT R95, R95, 0x5410, R64 ;  /* 0x000054105f5f7816 */ /* 0x000fe40000000040 */
[----:B------:R-:W-:-:S02]  /*acd0*/  SHF.R.U32.HI R66, RZ, 0x10, R67 ;  /* 0x00000010ff427819 */ /* 0x000fc40000011643 */
[----:B------:R-:W-:Y:S01]  /*ace0*/  SHF.R.U32.HI R50, RZ, 0x10, R51 ;  /* 0x00000010ff327819 */ /* 0x000fe20000011633 */
[----:B------:R-:W-:Y:S01]  /*acf0*/  IMAD.U32 R30, R95, 0x10000, RZ ;  /* 0x000100005f1e7824 */ /* 0x000fe200078e00ff */
[----:B------:R-:W-:Y:S02]  /*ad00*/  PRMT R91, R91, 0x5410, R48 ;  /* 0x000054105b5b7816 */ /* 0x000fe40000000030 */
[----:B------:R-:W-:Y:S02]  /*ad10*/  PRMT R88, R88, 0x5410, R27 ;  /* 0x0000541058587816 */ /* 0x000fe4000000001b */
[----:B------:R-:W-:Y:S02]  /*ad20*/  PRMT R93, R93, 0x5410, R66 ;  /* 0x000054105d5d7816 */ /* 0x000fe40000000042 */
[----:B------:R-:W-:Y:S02]  /*ad30*/  PRMT R89, R89, 0x5410, R50 ;  /* 0x0000541059597816 */ /* 0x000fe40000000032 */
[----:B------:R-:W-:Y:S01]  /*ad40*/  PRMT R92, R92, 0x5410, R15 ;  /* 0x000054105c5c7816 */ /* 0x000fe2000000000f */
[----:B------:R-:W-:-:S02]  /*ad50*/  IMAD.U32 R32, R93, 0x10000, RZ ;  /* 0x000100005d207824 */ /* 0x000fc400078e00ff */
        /* <DEDUP_REMOVED lines=35> */
[----:B------:R-:W-:Y:S01]  /*af90*/  FFMA.FTZ R30, R4, R15, -R25 ;  /* 0x0000000f041e7223 */ /* 0x000fe20000010819 */
[-C--:B------:R-:W-:Y:S01]  /*afa0*/  FMUL.FTZ R9, R9, R14.reuse ;  /* 0x0000000e09097220 */ /* 0x080fe20000410000 */
[----:B------:R-:W-:Y:S02]  /*afb0*/  IMAD.U32 R25, R92, 0x10000, RZ ;  /* 0x000100005c197824 */ /* 0x000fe400078e00ff */
[----:B------:R-:W-:Y:S01]  /*afc0*/  FFMA.FTZ R32, R4, R27, R29 ;  /* 0x0000001b04207223 */ /* 0x000fe2000001001d */
[----:B------:R-:W-:Y:S02]  /*afd0*/  IMAD.U32 R15, R88, 0x10000, RZ ;  /* 0x00010000580f7824 */ /* 0x000fe400078e00ff */
[C---:B------:R-:W-:Y:S01]  /*afe0*/  FFMA.FTZ R27, R5.reuse, R14, -R8 ;  /* 0x0000000e051b7223 */ /* 0x040fe20000010808 */
        /* <DEDUP_REMOVED lines=29> */
.L_x_4256:
[----:B------:R-:W-:Y:S05]  /*b1c0*/  BSYNC B1 ;  /* 0x0000000000017941 */ /* 0x000fea0003800000 */
.L_x_4255:
[----:B------:R-:W-:Y:S04]  /*b1d0*/  BSSY B1, `(.L_x_4257) ;  /* 0x0000068000017945 */ /* 0x000fe80003800000 */
[----:B------:R-:W-:Y:S05]  /*b1e0*/  @P1 BRA `(.L_x_4258) ;  /* 0x0000000400981947 */ /* 0x000fea0003800000 */
[----:B-1-3--:R-:W-:Y:S02]  /*b1f0*/  LEA.HI R4, R12, R226, RZ, 0x1d ;  /* 0x000000e20c047211 */ /* 0x00afe400078fe8ff */
        /* <DEDUP_REMOVED lines=101> */
.L_x_4258:
[----:B------:R-:W-:Y:S05]  /*b850*/  BSYNC B1 ;  /* 0x0000000000017941 */ /* 0x000fea0003800000 */
.L_x_4257:
[----:B------:R-:W-:Y:S05]  /*b860*/  @P2 BRA `(.L_x_4225) ;  /* 0x0000000400982947 */ /* 0x000fea0003800000 */
[----:B------:R-:W-:Y:S02]  /*b870*/  LEA.HI R12, R12, R231, RZ, 0x1d ;  /* 0x000000e70c0c7211 */ /* 0x000fe400078fe8ff */
[----:B------:R-:W-:Y:S02]  /*b880*/  SHF.R.U64 R15, R52, 0x10, R53 ;  /* 0x00000010340f7819 */ /* 0x000fe40000001235 */
[----:B-123--:R-:W-:Y:S01]  /*b890*/  SHF.R.S32.HI R5, RZ, 0x1f, R12 ;  /* 0x0000001fff057819 */ /* 0x00efe2000001140c */
        /* <DEDUP_REMOVED lines=12> */
[----:B------:R-:W0:Y:S01]  /*b960*/  LDS.128 R4, [R228] ;  /* 0x00000000e4047984 */ /* 0x000e220000000c00 */
[----:B------:R-:W-:Y:S01]  /*b970*/  SHF.R.U32.HI R40, RZ, 0x10, R41 ;  /* 0x00000010ff287819 */ /* 0x000fe20000011629 */
[----:B------:R-:W-:Y:S01]  /*b980*/  IMAD.U32 R26, R25, 0x10000, RZ ;  /* 0x00010000191a7824 */ /* 0x000fe200078e00ff */
[----:B------:R-:W-:Y:S02]  /*b990*/  LEA R12, R8, UR37, 0x1 ;  /* 0x00000025080c7c11 */ /* 0x000fe4000f8e08ff */
[----:B------:R-:W-:Y:S02]  /*b9a0*/  SHF.R.U64 R13, R54, 0x10, R55 ;  /* 0x00000010360d7819 */ /* 0x000fe40000001237 */
[----:B------:R-:W-:Y:S01]  /*b9b0*/  PRMT R71, R71, 0x5410, R52 ;  /* 0x0000541047477816 */ /* 0x000fe20000000034 */
[----:B------:R-:W1:Y:S01]  /*b9c0*/  LDS.128 R8, [R12+0x12400] ;  /* 0x012400000c087984 */ /* 0x000e620000000c00 */
[----:B------:R-:W-:Y:S02]  /*b9d0*/  SHF.R.U64 R29, R42, 0x10, R43 ;  /* 0x000000102a1d7819 */ /* 0x000fe4000000122b */
[----:B------:R-:W-:Y:S01]  /*b9e0*/  SHF.R.U32.HI R54, RZ, 0x10, R55 ;  /* 0x00000010ff367819 */ /* 0x000fe20000011637 */
[----:B------:R-:W-:Y:S01]  /*b9f0*/  IMAD.U32 R32, R71, 0x10000, RZ ;  /* 0x0001000047207824 */ /* 0x000fe200078e00ff */
[----:B------:R-:W-:-:S02]  /*ba00*/  SHF.R.U32.HI R42, RZ, 0x10, R43 ;  /* 0x00000010ff2a7819 */ /* 0x000fc4000001162b */
[----:B------:R-:W-:Y:S02]  /*ba10*/  PRMT R27, R21, 0x5410, R40 ;  /* 0x00005410151b7816 */ /* 0x000fe40000000028 */
[----:B------:R-:W-:Y:S02]  /*ba20*/  PRMT R28, R0, 0x5410, R29 ;  /* 0x00005410001c7816 */ /* 0x000fe4000000001d */
[----:B------:R-:W-:Y:S02]  /*ba30*/  PRMT R69, R69, 0x5410, R54 ;  /* 0x0000541045457816 */ /* 0x000fe40000000036 */
        /* <DEDUP_REMOVED lines=23> */
[----:B------:R-:W-:Y:S01]  /*bbb0*/  FFMA.FTZ R26, R0, R26, -R31 ;  /* 0x0000001a001a7223 */ /* 0x000fe2000001081f */
[----:B------:R-:W-:Y:S02]  /*bbc0*/  IMAD.U32 R31, R29, 0x10000, RZ ;  /* 0x000100001d1f7824 */ /* 0x000fe400078e00ff */
        /* <DEDUP_REMOVED lines=8> */
[C---:B------:R-:W-:Y:S01]  /*bc50*/  FMUL.FTZ R0, R8.reuse, R70 ;  /* 0x0000004608007220 */ /* 0x040fe20000410000 */
[----:B------:R-:W-:Y:S01]  /*bc60*/  FMUL.FTZ R14, R8, R25 ;  /* 0x00000019080e7220 */ /* 0x000fe20000410000 */
[----:B------:R-:W-:-:S02]  /*bc70*/  IMAD.U32 R21, R10, 0x10000, RZ ;  /* 0x000100000a157824 */ /* 0x000fc400078e00ff */
[----:B------:R-:W-:Y:S01]  /*bc80*/  FFMA.FTZ R20, R13, R32, R20 ;  /* 0x000000200d147223 */ /* 0x000fe20000010014 */
[----:B------:R-:W-:Y:S02]  /*bc90*/  IMAD.U32 R8, R68, 0x10000, RZ ;  /* 0x0001000044087824 */ /* 0x000fe400078e00ff */
[----:B------:R-:W-:Y:S01]  /*bca0*/  FFMA.FTZ R25, R3, R25, -R0 ;  /* 0x0000001903197223 */ /* 0x000fe20000010800 */
[C---:B------:R-:W-:Y:S01]  /*bcb0*/  FMUL.FTZ R24, R9.reuse, R27 ;  /* 0x0000001b09187220 */ /* 0x040fe20000410000 */
[----:B------:R-:W-:Y:S02]  /*bcc0*/  IMAD.U32 R0, R28, 0x10000, RZ ;  /* 0x000100001c007824 */ /* 0x000fe400078e00ff */
[-C--:B------:R-:W-:Y:S01]  /*bcd0*/  FMUL.FTZ R13, R9, R71.reuse ;  /* 0x00000047090d7220 */ /* 0x080fe20000410000 */
[----:B------:R-:W-:Y:S01]  /*bce0*/  FMUL.FTZ R30, R21, R8 ;  /* 0x00000008151e7220 */ /* 0x000fe20000410000 */
[----:B------:R-:W-:Y:S01]  /*bcf0*/  FFMA.FTZ R71, R4, R71, R24 ;  /* 0x0000004704477223 */ /* 0x000fe20000010018 */
[----:B------:R-:W-:Y:S01]  /*bd00*/  LOP3.LUT R10, R10, 0xffff0000, RZ, 0xc0, !PT ;  /* 0xffff00000a0a7812 */ /* 0x000fe200078ec0ff */
[----:B------:R-:W-:Y:S01]  /*bd10*/  FFMA.FTZ R14, R3, R70, R14 ;  /* 0x00000046030e7223 */ /* 0x000fe2000001000e */
[----:B------:R-:W-:Y:S01]  /*bd20*/  FFMA.FTZ R13, R4, R27, -R13 ;  /* 0x0000001b040d7223 */ /* 0x000fe2000001080d */
[-C--:B------:R-:W-:Y:S01]  /*bd30*/  FMUL.FTZ R24, R21, R0.reuse ;  /* 0x0000000015187220 */ /* 0x080fe20000410000 */
[----:B------:R-:W-:Y:S01]  /*bd40*/  LOP3.LUT R9, R68, 0xffff0000, RZ, 0xc0, !PT ;  /* 0xffff000044097812 */ /* 0x000fe200078ec0ff */
[----:B------:R-:W-:Y:S01]  /*bd50*/  FFMA.FTZ R30, R5, R0, -R30 ;  /* 0x00000000051e7223 */ /* 0x000fe2000001081e */
[----:B------:R-:W-:Y:S01]  /*bd60*/  LOP3.LUT R11, R11, 0xffff0000, RZ, 0xc0, !PT ;  /* 0xffff00000b0b7812 */ /* 0x000fe200078ec0ff */
[----:B------:R-:W-:Y:S01]  /*bd70*/  FFMA.FTZ R24, R5, R8, R24 ;  /* 0x0000000805187223 */ /* 0x000fe20000010018 */
[----:B------:R-:W-:Y:S01]  /*bd80*/  LOP3.LUT R3, R28, 0xffff0000, RZ, 0xc0, !PT ;  /* 0xffff00001c037812 */ /* 0x000fe200078ec0ff */
[----:B------:R-:W-:Y:S01]  /*bd90*/  FMUL.FTZ R5, R10, R9 ;  /* 0x000000090a057220 */ /* 0x000fe20000410000 */
[----:B------:R-:W-:-:S02]  /*bda0*/  LOP3.LUT R4, R69, 0xffff0000, RZ, 0xc0, !PT ;  /* 0xffff000045047812 */ /* 0x000fc400078ec0ff */
[----:B------:R-:W-:Y:S01]  /*bdb0*/  LOP3.LUT R0, R29, 0xffff0000, RZ, 0xc0, !PT ;  /* 0xffff00001d007812 */ /* 0x000fe200078ec0ff */
[-C--:B------:R-:W-:Y:S01]  /*bdc0*/  FMUL.FTZ R10, R10, R3.reuse ;  /* 0x000000030a0a7220 */ /* 0x080fe20000410000 */
[C---:B------:R-:W-:Y:S01]  /*bdd0*/  FFMA.FTZ R3, R6.reuse, R3, -R5 ;  /* 0x0000000306037223 */ /* 0x040fe20000010805 */
[----:B------:R-:W-:Y:S01]  /*bde0*/  FMUL.FTZ R8, R11, R4 ;  /* 0x000000040b087220 */ /* 0x000fe20000410000 */
[----:B------:R-:W-:Y:S01]  /*bdf0*/  F2FP.BF16.F32.PACK_AB R5, R13, R34 ;  /* 0x000000220d05723e */ /* 0x000fe200000010ff */
        /* <DEDUP_REMOVED lines=13> */
.L_x_4225:
[----:B------:R-:W-:Y:S05]  /*bed0*/  BSYNC B0 ;  /* 0x0000000000007941 */ /* 0x000fea0003800000 */
.L_x_4198:
        /* <DEDUP_REMOVED lines=8> */
.L_x_4195:
[----:B------:R-:W-:-:S13]  /*bf60*/  R2UR UR4, R213 ;  /* 0x00000000d50472ca */ /* 0x000fda00000e0000 */
[----:B0-----:R-:W-:-:S05]  /*bf70*/  IMAD.U32 R0, RZ, RZ, UR4 ;  /* 0x00000004ff007e24 */ /* 0x001fca000f8e00ff */
[----:B------:R-:W-:-:S13]  /*bf80*/  ISETP.NE.AND P0, PT, R0, 0x3, PT ;  /* 0x000000030000780c */ /* 0x000fda0003f05270 */
[----:B------:R-:W-:Y:S05]  /*bf90*/  @!P0 BRA `(.L_x_4259) ;  /* 0x0000000000048947 */ /* 0x000fea0003800000 */
[----:B------:R-:W-:Y:S01]  /*bfa0*/  BPT.TRAP 0x1 ;  /* 0x000000040000795c */ /* 0x000fe20000300000 */
.L_x_4259:
[----:B-1234-:R-:W-:Y:S02]  /*bfb0*/  IMAD.U32 R11, RZ, RZ, UR36 ;  /* 0x00000024ff0b7e24 */ /* 0x01efe4000f8e00ff */
[----:B------:R-:W-:-:S03]  /*bfc0*/  IMAD.U32 R0, RZ, RZ, UR39 ;  /* 0x00000027ff007e24 */ /* 0x000fc6000f8e00ff */
[----:B------:R-:W-:Y:S02]  /*bfd0*/  LEA R11, R11, UR37, 0x3 ;  /* 0x000000250b0b7c11 */ /* 0x000fe4000f8e18ff */
[----:B------:R-:W-:-:S04]  /*bfe0*/  SHF.L.U32 R0, R0, 0x1f, RZ ;  /* 0x0000001f00007819 */ /* 0x000fc800000006ff */
[----:B------:R0:W1:Y:S01]  /*bff0*/  SYNCS.PHASECHK.TRANS64.TRYWAIT P2, [R11+URZ+0x30830], R0 ;  /* 0x030830000b0075a7 */ /* 0x000062000804017f */
[----:B------:R-:W-:Y:S05]  /*c000*/  @!P0 BRA `(.L_x_4260) ;  /* 0x0000000000048947 */ /* 0x000fea0003800000 */
[----:B------:R-:W-:Y:S01]  /*c010*/  BPT.TRAP 0x1 ;  /* 0x000000040000795c */ /* 0x000fe20000300000 */
.L_x_4260:
[----:B------:R-:W2:Y:S02]  /*c020*/  S2R R3, SR_TID.X ;  /* 0x0000000000037919 */ /* 0x000ea40000002100 */
[----:B--2---:R-:W-:-:S04]  /*c030*/  LOP3.LUT R3, R3, 0x7f, RZ, 0xc0, !PT ;  /* 0x0000007f03037812 */ /* 0x004fc800078ec0ff */
[----:B------:R-:W-:Y:S01]  /*c040*/  ISETP.NE.AND P1, PT, R3, RZ, PT ;  /* 0x000000ff0300720c */ /* 0x000fe20003f25270 */
[----:B-1----:R-:W-:-:S12]  /*c050*/  @P2 BRA `(.L_x_4261) ;  /* 0x0000000000082947 */ /* 0x002fd80003800000 */
[----:B------:R-:W1:Y:S02]  /*c060*/  SYNCS.PHASECHK.TRANS64.TRYWAIT P2, [R11+URZ+0x30830], R0 ;  /* 0x030830000b0075a7 */ /* 0x000e64000804017f */
[----:B-1----:R-:W-:Y:S05]  /*c070*/  @!P2 BRA `(.L_x_4262) ;  /* 0x0000016c0058a947 */ /* 0x002fea0003800000 */
.L_x_4261:
        /* <DEDUP_REMOVED lines=14> */
[----:B------:R-:W-:Y:S01]  /*c160*/  @!P1 VIADD R10, R11, 0x30840 ;  /* 0x000308400b0a9836 */ /* 0x000fe20000000000 */
[----:B------:R-:W-:-:S02]  /*c170*/  ULOP3.LUT UR4, UR40, 0x10000, URZ, 0xfc, !UPT ;  /* 0x0001000028047892 */ /* 0x000fc4000f8efc3f */
[----:B------:R-:W-:Y:S02]  /*c180*/  UIMAD UR5, UR36, 0x900, UR38 ;  /* 0x00000900240578a4 */ /* 0x000fe4000f8e0226 */
[----:B------:R-:W-:Y:S01]  /*c190*/  UIADD3 UR56, UR4, 0x2, URZ ;  /* 0x0000000204387890 */ /* 0x000fe2000fffe03f */
[----:B------:R-:W-:Y:S01]  /*c1a0*/  @!P1 PRMT R10, RZ, 0x654, R10 ;  /* 0x00000654ff0a9816 */ /* 0x000fe2000000000a */
[----:B------:R-:W-:Y:S01]  /*c1b0*/  UIADD3 UR58, UR5, 0x2, URZ ;  /* 0x00000002053a7890 */ /* 0x000fe2000fffe03f */
[----:B------:R-:W-:Y:S02]  /*c1c0*/  UMOV UR8, UR4 ;  /* 0x0000000400087c82 */ /* 0x000fe40008000000 */
[----:B------:R-:W-:Y:S01]  /*c1d0*/  UMOV UR10, UR5 ;  /* 0x00000005000a7c82 */ /* 0x000fe20008000000 */
[----:B------:R-:W-:Y:S01]  /*c1e0*/  IMAD.U32 R6, RZ, RZ, UR8 ;  /* 0x00000008ff067e24 */ /* 0x000fe2000f8e00ff */
[----:B------:R-:W-:Y:S01]  /*c1f0*/  HGMMA.64x96x16.F32.BF16 R24, gdesc[UR8], RZ, !UPT, gsb0 ;  /* 0x01600000081879f0 */ /* 0x000fe2000c0018ff */
[----:B------:R-:W-:-:S02]  /*c200*/  UIADD3 UR8, UR4, 0x4, URZ ;  /* 0x0000000404087890 */ /* 0x000fc4000fffe03f */
[----:B------:R-:W-:Y:S01]  /*c210*/  UIADD3 UR10, UR5, 0x4, URZ ;  /* 0x00000004050a7890 */ /* 0x000fe2000fffe03f */
[----:B------:R-:W-:Y:S01]  /*c220*/  UMOV UR9, 0x40000040 ;  /* 0x4000004000097882 */ /* 0x000fe20000000000 */
[----:B------:R-:W-:Y:S01]  /*c230*/  UMOV UR11, 0x40000040 ;  /* 0x40000040000b7882 */ /* 0x000fe20000000000 */
        /* <DEDUP_REMOVED lines=34> */
[----:B------:R-:W-:Y:S01]  /*c460*/  ULDC.64 UR6, c[0x0][0x9d8] ;  /* 0x0002760000067ab9 */ /* 0x000fe20000000a00 */
[----:B------:R-:W-:Y:S02]  /*c470*/  ULDC.64 UR4, c[0x0][0x9e0] ;  /* 0x0002780000047ab9 */ /* 0x000fe40000000a00 */
[----:B------:R-:W-:-:S06]  /*c480*/  UISETP.GE.AND UP0, UPT, UR5, 0x1, UPT ;  /* 0x000000010500788c */ /* 0x000fcc000bf06270 */
[----:B------:R-:W-:Y:S01]  /*c490*/  PLOP3.LUT P2, PT, PT, PT, UP0, 0x40, 0x0 ;  /* 0x000000000000781c */ /* 0x000fe20003f4e808 */
[----:B------:R-:W-:Y:S02]  /*c4a0*/  WARPGROUP.DEPBAR.LE gsb0, 0x0 ;  /* 0x00008000000079c5 */ /* 0x000fe40000010000 */
[----:B------:R-:W-:-:S06]  /*c4b0*/  WARPGROUP.ARRIVE ;  /* 0x00000000000079c5 */ /* 0x000fcc0000000000 */
[----:B------:R-:W-:Y:S01]  /*c4c0*/  HGMMA.64x96x16.F32.BF16 R24, gdesc[UR56], R24, gsb0 ;  /* 0x01600000381879f0 */ /* 0x000fe20008001818 */
[----:B------:R-:W-:Y:S02]  /*c4d0*/  ULOP3.LUT UR58, URZ, UR7, URZ, 0x33, !UPT ;  /* 0x000000073f3a7292 */ /* 0x000fe4000f8e333f */
        /* <DEDUP_REMOVED lines=35> */
[----:B------:R2:W3:Y:S01]  /*c710*/  MUFU.TANH R15, R28 ;  /* 0x0000001c000f7308 */ /* 0x0004e20000002400 */
[----:B------:R-:W-:Y:S01]  /*c720*/  FMUL.FTZ R33, R33, UR6 ;  /* 0x0000000621217c20 */ /* 0x000fe20008410000 */
[----:B------:R-:W-:Y:S01]  /*c730*/  FMUL.FTZ R36, R36, UR6 ;  /* 0x0000000624247c20 */ /* 0x000fe20008410000 */
[----:B01----:R-:W-:Y:S01]  /*c740*/  FMUL.FTZ R0, R27, UR6 ;  /* 0x000000061b007c20 */ /* 0x003fe20008410000 */
[----:B------:R-:W-:Y:S01]  /*c750*/  FMUL.FTZ R5, R30, UR6 ;  /* 0x000000061e057c20 */ /* 0x000fe20008410000 */
[----:B------:R-:W-:Y:S01]  /*c760*/  FMUL.FTZ R8, R31, UR6 ;  /* 0x000000061f087c20 */ /* 0x000fe20008410000 */
[----:B------:R-:W-:Y:S01]  /*c770*/  FMUL.FTZ R4, R24, UR6 ;  /* 0x0000000618047c20 */ /* 0x000fe20008410000 */
[----:B------:R-:W-:Y:S01]  /*c780*/  FMUL.FTZ R3, R26, UR6 ;  /* 0x000000061a037c20 */ /* 0x000fe20008410000 */
[----:B------:R0:W1:Y:S01]  /*c790*/  MUFU.TANH R20, R29 ;  /* 0x0000001d00147308 */ /* 0x0000620000002400 */
[----:B--2---:R-:W-:Y:S01]  /*c7a0*/  FMUL.FTZ R28, R42, UR6 ;  /* 0x000000062a1c7c20 */ /* 0x004fe20008410000 */
[----:B------:R-:W-:-:S02]  /*c7b0*/  IMAD R42, R2, R13, 0x60 ;  /* 0x00000060022a7424 */ /* 0x000fc400078e020d */
[----:B------:R-:W-:Y:S01]  /*c7c0*/  FMUL.FTZ R9, R34, UR6 ;  /* 0x0000000622097c20 */ /* 0x000fe20008410000 */
[----:B------:R-:W-:Y:S01]  /*c7d0*/  FMUL.FTZ R35, R35, UR6 ;  /* 0x0000000623237c20 */ /* 0x000fe20008410000 */
[----:B------:R-:W-:Y:S01]  /*c7e0*/  FMUL.FTZ R37, R37, UR6 ;  /* 0x0000000625257c20 */ /* 0x000fe20008410000 */
[--C-:B------:R-:W-:Y:S02]  /*c7f0*/  IMAD.IADD R13, R17, 0x1, R42.reuse ;  /* 0x00000001110d7824 */ /* 0x100fe400078e022a */
[----:B------:R-:W-:Y:S01]  /*c800*/  FMUL.FTZ R40, R40, UR6 ;  /* 0x0000000628287c20 */ /* 0x000fe20008410000 */
[----:B------:R-:W2:Y:S01]  /*c810*/  MUFU.TANH R14, R25 ;  /* 0x00000019000e7308 */ /* 0x000ea20000002400 */
[----:B0-----:R-:W-:Y:S01]  /*c820*/  FMUL.FTZ R29, R39, UR6 ;  /* 0x00000006271d7c20 */ /* 0x001fe20008410000 */
[----:B------:R-:W-:Y:S01]  /*c830*/  FMUL.FTZ R41, R41, UR6 ;  /* 0x0000000629297c20 */ /* 0x000fe20008410000 */
[----:B------:R-:W-:Y:S01]  /*c840*/  FMUL.FTZ R26, R43, UR6 ;  /* 0x000000062b1a7c20 */ /* 0x000fe20008410000 */
[----:B------:R-:W-:Y:S01]  /*c850*/  FMUL.FTZ R44, R44, UR6 ;  /* 0x000000062c2c7c20 */ /* 0x000fe20008410000 */
[----:B------:R-:W-:Y:S01]  /*c860*/  FMUL.FTZ R45, R45, UR6 ;  /* 0x000000062d2d7c20 */ /* 0x000fe20008410000 */
[----:B------:R-:W-:Y:S01]  /*c870*/  FMUL.FTZ R46, R46, UR6 ;  /* 0x000000062e2e7c20 */ /* 0x000fe20008410000 */
[----:B------:R-:W-:Y:S01]  /*c880*/  FMUL.FTZ R48, R48, UR6 ;  /* 0x0000000630307c20 */ /* 0x000fe20008410000 */
[----:B------:R0:W4:Y:S01]  /*c890*/  MUFU.TANH R27, R32 ;  /* 0x00000020001b7308 */ /* 0x0001220000002400 */
[----:B------:R-:W-:Y:S01]  /*c8a0*/  FMUL.FTZ R56, R56, UR6 ;  /* 0x0000000638387c20 */ /* 0x000fe20008410000 */
[----:B------:R-:W-:Y:S01]  /*c8b0*/  FMUL.FTZ R58, R58, UR6 ;  /* 0x000000063a3a7c20 */ /* 0x000fe20008410000 */
[----:B------:R-:W-:Y:S01]  /*c8c0*/  FMUL.FTZ R59, R59, UR6 ;  /* 0x000000063b3b7c20 */ /* 0x000fe20008410000 */
[----:B------:R-:W-:Y:S01]  /*c8d0*/  FMUL.FTZ R60, R60, UR6 ;  /* 0x000000063c3c7c20 */ /* 0x000fe20008410000 */
[----:B------:R-:W-:Y:S01]  /*c8e0*/  FMUL.FTZ R61, R61, UR6 ;  /* 0x000000063d3d7c20 */ /* 0x000fe20008410000 */
[----:B------:R-:W-:Y:S01]  /*c8f0*/  FMUL.FTZ R39, R62, UR6 ;  /* 0x000000063e277c20 */ /* 0x000fe20008410000 */
[----:B------:R-:W-:Y:S01]  /*c900*/  FMUL.FTZ R21, R63, UR6 ;  /* 0x000000063f157c20 */ /* 0x000fe20008410000 */
[----:B------:R5:W1:Y:S01]  /*c910*/  MUFU.TANH R30, R33 ;  /* 0x00000021001e7308 */ /* 0x000a620000002400 */
[----:B0-----:R-:W-:Y:S01]  /*c920*/  FMUL.FTZ R32, R38, UR6 ;  /* 0x0000000626207c20 */ /* 0x001fe20008410000 */
[----:B------:R-:W-:Y:S01]  /*c930*/  FMUL.FTZ R64, R64, UR6 ;  /* 0x0000000640407c20 */ /* 0x000fe20008410000 */
[----:B------:R-:W-:Y:S01]  /*c940*/  FMUL.FTZ R65, R65, UR6 ;  /* 0x0000000641417c20 */ /* 0x000fe20008410000 */
[----:B------:R-:W-:Y:S01]  /*c950*/  FMUL.FTZ R25, R66, UR6 ;  /* 0x0000000642197c20 */ /* 0x000fe20008410000 */
[----:B------:R-:W-:Y:S01]  /*c960*/  FMUL.FTZ R24, R67, UR6 ;  /* 0x0000000643187c20 */ /* 0x000fe20008410000 */
[----:B------:R-:W-:Y:S01]  /*c970*/  FMUL.FTZ R68, R68, UR6 ;  /* 0x0000000644447c20 */ /* 0x000fe20008410000 */
[----:B------:R-:W-:Y:S01]  /*c980*/  FMUL.FTZ R69, R69, UR6 ;  /* 0x0000000645457c20 */ /* 0x000fe20008410000 */
[----:B------:R0:W1:Y:S01]  /*c990*/  MUFU.TANH R31, R36 ;  /* 0x00000024001f7308 */ /* 0x0000620000002400 */
[----:B-----5:R-:W-:Y:S01]  /*c9a0*/  FMUL.FTZ R33, R70, UR6 ;  /* 0x0000000646217c20 */ /* 0x020fe20008410000 */
[----:B------:R-:W-:Y:S01]  /*c9b0*/  FMUL.FTZ R47, R47, UR6 ;  /* 0x000000062f2f7c20 */ /* 0x000fe20008410000 */
[----:B------:R-:W-:Y:S01]  /*c9c0*/  FMUL.FTZ R49, R49, UR6 ;  /* 0x0000000631317c20 */ /* 0x000fe20008410000 */
[----:B------:R-:W-:Y:S01]  /*c9d0*/  FMUL.FTZ R50, R50, UR6 ;  /* 0x0000000632327c20 */ /* 0x000fe20008410000 */
[----:B------:R-:W-:Y:S01]  /*c9e0*/  FMUL.FTZ R51, R51, UR6 ;  /* 0x0000000633337c20 */ /* 0x000fe20008410000 */
[----:B------:R-:W-:Y:S01]  /*c9f0*/  FMUL.FTZ R52, R52, UR6 ;  /* 0x0000000634347c20 */ /* 0x000fe20008410000 */
[----:B------:R-:W-:Y:S01]  /*ca00*/  FMUL.FTZ R53, R53, UR6 ;  /* 0x0000000635357c20 */ /* 0x000fe20008410000 */
[----:B------:R-:W-:Y:S01]  /*ca10*/  FMUL.FTZ R57, R57, UR6 ;  /* 0x0000000639397c20 */ /* 0x000fe20008410000 */
[----:B0-----:R-:W-:Y:S01]  /*ca20*/  FMUL.FTZ R36, R71, UR6 ;  /* 0x0000000647247c20 */ /* 0x001fe20008410000 */
[----:B------:R-:W-:Y:S01]  /*ca30*/  IADD3 R11, -R22, 0x1, R13 ;  /* 0x00000001160b7810 */ /* 0x000fe20007ffe10d */
[----:B------:R-:W0:Y:S01]  /*ca40*/  MUFU.TANH R72, R46 ;  /* 0x0000002e00487308 */ /* 0x000e220000002400 */
[----:B------:R-:W-:Y:S01]  /*ca50*/  FMUL.FTZ R54, R54, UR6 ;  /* 0x0000000636367c20 */ /* 0x000fe20008410000 */
[----:B------:R-:W-:Y:S01]  /*ca60*/  FMUL.FTZ R55, R55, UR6 ;  /* 0x0000000637377c20 */ /* 0x000fe20008410000 */
[----:B------:R5:W-:Y:S01]  /*ca70*/  @!P1 SYNCS.ARRIVE.TRANS64.RED.A1T0 RZ, [R10+URZ], RZ ;  /* 0x000000ff0aff99a7 */ /* 0x000be2000810043f */
[----:B------:R-:W-:-:S04]  /*ca80*/  IMAD R66, R200, -0x2, R42 ;  /* 0xfffffffec8427824 */ /* 0x000fc800078e022a */
[----:B------:R-:W0:Y:S01]  /*ca90*/  MUFU.TANH R4, R4 ;  /* 0x0000000400047308 */ /* 0x000e220000002400 */
[----:B-----5:R-:W-:Y:S02]  /*caa0*/  IMAD R10, R200, -0x2, R11 ;  /* 0xfffffffec80a7824 */ /* 0x020fe400078e020b */
[----:B------:R-:W-:Y:S02]  /*cab0*/  IMAD R11, R193, 0x80, R209 ;  /* 0x00000080c10b7824 */ /* 0x000fe400078e02d1 */
[----:B------:R-:W-:-:S03]  /*cac0*/  VIADD R62, R10, UR58 ;  /* 0x0000003a0a3e7c36 */ /* 0x000fc60008000000 */
[----:B------:R-:W0:Y:S01]  /*cad0*/  MUFU.TANH R3, R3 ;  /* 0x0000000300037308 */ /* 0x000e220000002400 */
[----:B------:R-:W-:-:S07]  /*cae0*/  IMAD.IADD R12, R62, 0x1, R11 ;  /* 0x000000013e0c7824 */ /* 0x000fce00078e020b */
        /* <DEDUP_REMOVED lines=39> */
[----:B-----5:R-:W-:-:S02]  /*cd60*/  IMAD R54, R200, -0x2, R13 ;  /* 0xfffffffec8367824 */ /* 0x020fc400078e020d */
[----:B---3--:R-:W-:-:S05]  /*cd70*/  VIADD R55, R10, UR4 ;  /* 0x000000040a377c36 */ /* 0x008fca0008000000 */
[----:B------:R-:W-:Y:S01]  /*cd80*/  VIADDMNMX R10, R11, R55, R54, PT ;  /* 0x000000370b0a7246 */ /* 0x000fe20003800136 */
        /* <DEDUP_REMOVED lines=13> */
.L_x_4265:
[----:B------:R-:W-:-:S06]  /*ce60*/  UISETP.NE.AND UP1, UPT, UR5, 0x1, UPT ;  /* 0x000000010500788c */ /* 0x000fcc000bf25270 */
[----:B------:R-:W-:-:S05]  /*ce70*/  PLOP3.LUT P2, PT, PT, PT, UP1, 0x80, 0x0 ;  /* 0x000000000000781c */ /* 0x000fca0003f4f018 */
[----:B------:R-:W-:-:S08]  /*ce80*/  @UP1 ULDC.64 UR6, c[0x0][0x9e8] ;  /* 0x00027a0000061ab9 */ /* 0x000fd00000000a00 */
[----:B------:R-:W-:-:S05]  /*ce90*/  @P2 IMAD.HI.U32 R47, R13, UR6, RZ ;  /* 0x000000060d2f2c27 */ /* 0x000fca000f8e00ff */
[----:B------:R-:W-:-:S07]  /*cea0*/  @P2 SHF.R.U32.HI R13, RZ, UR7, R47 ;  /* 0x00000007ff0d2c19 */ /* 0x000fce000801162f */
.L_x_4266:
[----:B------:R-:W-:Y:S05]  /*ceb0*/  BSYNC B0 ;  /* 0x0000000000007941 */ /* 0x000fea0003800000 */
.L_x_4264:
[----:B------:R-:W-:-:S05]  /*cec0*/  IMAD R13, R13, UR5, R66 ;  /* 0x000000050d0d7c24 */ /* 0x000fca000f8e0242 */
[----:B------:R-:W-:Y:S02]  /*ced0*/  VIMNMX R12, R12, R13, !PT ;  /* 0x0000000d0c0c7248 */ /* 0x000fe40007fe0100 */
[----:B------:R-:W-:-:S07]  /*cee0*/  VIADDMNMX R10, R13, UR5, R10, PT ;  /* 0x000000050d0a7c46 */ /* 0x000fce000b80010a */
.L_x_4263:
[C---:B------:R-:W-:Y:S02]  /*cef0*/  ISETP.GE.AND P2, PT, R42.reuse, 0x2, PT ;  /* 0x000000022a00780c */ /* 0x040fe40003f46270 */
[----:B------:R-:W-:Y:S02]  /*cf00*/  ISETP.GE.AND P6, PT, R42, 0xa, PT ;  /* 0x0000000a2a00780c */ /* 0x000fe40003fc6270 */
        /* <DEDUP_REMOVED lines=30> */
[----:B0-----:R-:W-:Y:S02]  /*d0f0*/  FSEL R85, R37, -INF , !P4 ;  /* 0xff80000025557808 */ /* 0x001fe40006000000 */
        /* <DEDUP_REMOVED lines=78> */
[----:B------:R-:W-:Y:S01]  /*d5e0*/  VIADD R4, R11, 0x8 ;  /* 0x000000080b047836 */ /* 0x000fe20000000000 */
[----:B------:R-:W-:-:S04]  /*d5f0*/  ISETP.GE.AND P6, PT, R42, 0x5a, PT ;  /* 0x0000005a2a00780c */ /* 0x000fc80003fc6270 */
[----:B------:R-:W-:Y:S02]  /*d600*/  P2R R64, PR, RZ, 0x40 ;  /* 0x00000040ff407803 */ /* 0x000fe40000000000 */
[----:B------:R-:W-:Y:S02]  /*d610*/  ISETP.GT.AND P6, PT, R12, 0x59, !P6 ;  /* 0x000000590c00780c */ /* 0x000fe400077c4270 */
[----:B------:R-:W-:Y:S02]  /*d620*/  VIADDMNMX R54, R4, R55, R54, PT ;  /* 0x0000003704367246 */ /* 0x000fe40003800136 */
[----:B------:R-:W-:Y:S02]  /*d630*/  ISETP.LT.OR P6, PT, R10, 0x5a, P6 ;  /* 0x0000005a0a00780c */ /* 0x000fe400037c1670 */
[----:B------:R-:W-:Y:S02]  /*d640*/  IADD3 R55, R62, 0x8, R11 ;  /* 0x000000083e377810 */ /* 0x000fe40007ffe00b */
[----:B------:R-:W-:-:S02]  /*d650*/  FSEL R31, R69, -INF , !P6 ;  /* 0xff800000451f7808 */ /* 0x000fc40007000000 */
[----:B------:R-:W-:-:S13]  /*d660*/  PLOP3.LUT P6, PT, PT, PT, UP0, 0x40, 0x0 ;  /* 0x000000000000781c */ /* 0x000fda0003fce808 */
        /* <DEDUP_REMOVED lines=15> */
.L_x_4269:
[----:B------:R-:W-:-:S06]  /*d760*/  UISETP.NE.AND UP1, UPT, UR5, 0x1, UPT ;  /* 0x000000010500788c */ /* 0x000fcc000bf25270 */
[----:B------:R-:W-:-:S05]  /*d770*/  PLOP3.LUT P6, PT, PT, PT, UP1, 0x80, 0x0 ;  /* 0x000000000000781c */ /* 0x000fca0003fcf018 */
[----:B------:R-:W-:-:S08]  /*d780*/  @UP1 ULDC.64 UR6, c[0x0][0x9e8] ;  /* 0x00027a0000061ab9 */ /* 0x000fd00000000a00 */
[----:B------:R-:W-:Y:S01]  /*d790*/  @P6 IMAD.HI.U32 R4, R13, UR6, RZ ;  /* 0x000000060d046c27 */ /* 0x000fe2000f8e00ff */
[----:B------:R-:W-:-:S13]  /*d7a0*/  PLOP3.LUT P6, PT, PT, PT, UP1, 0x80, 0x0 ;  /* 0x000000000000781c */ /* 0x000fda0003fcf018 */
[----:B------:R-:W-:-:S07]  /*d7b0*/  @P6 SHF.R.U32.HI R13, RZ, UR7, R4 ;  /* 0x00000007ff0d6c19 */ /* 0x000fce0008011604 */
.L_x_4270:
[----:B------:R-:W-:Y:S05]  /*d7c0*/  BSYNC B0 ;  /* 0x0000000000007941 */ /* 0x000fea0003800000 */
.L_x_4268:
[----:B------:R-:W-:-:S05]  /*d7d0*/  IMAD R13, R13, UR5, R66 ;  /* 0x000000050d0d7c24 */ /* 0x000fca000f8e0242 */
[----:B------:R-:W-:Y:S02]  /*d7e0*/  VIMNMX R55, R55, R13, !PT ;  /* 0x0000000d37377248 */ /* 0x000fe40007fe0100 */
[----:B------:R-:W-:-:S07]  /*d7f0*/  VIADDMNMX R54, R13, UR5, R54, PT ;  /* 0x000000050d367c46 */ /* 0x000fce000b800136 */
.L_x_4267:
[C---:B------:R-:W-:Y:S01]  /*d800*/  ISETP.GT.AND P2, PT, R55.reuse, 0x1, !P2 ;  /* 0x000000013700780c */ /* 0x040fe20005744270 */
[----:B------:R-:W-:Y:S01]  /*d810*/  ULDC UR10, c[0x0][0x988] ;  /* 0x00026200000a7ab9 */ /* 0x000fe20000000800 */
[----:B------:R-:W-:Y:S02]  /*d820*/  ISETP.GT.AND P3, PT, R55, 0x8, !P3 ;  /* 0x000000083700780c */ /* 0x000fe40005f64270 */
        /* <DEDUP_REMOVED lines=11> */
[C---:B------:R-:W-:Y:S02]  /*d8e0*/  ISETP.GT.AND P4, PT, R55.reuse, 0x51, !P4 ;  /* 0x000000513700780c */ /* 0x040fe40006784270 */
        /* <DEDUP_REMOVED lines=8> */
[----:B------:R-:W-:Y:S02]  /*d970*/  FSEL R24, R24, -INF , !P4 ;  /* 0xff80000018187808 */ /* 0x000fe40006000000 */
[----:B------:R-:W-:-:S02]  /*d980*/  ISETP.LT.OR P2, PT, R54, 0x12, P2 ;  /* 0x000000123600780c */ /* 0x000fc40001741670 */
[----:B------:R-:W-:Y:S02]  /*d990*/  FSEL R33, R33, -INF , !P5 ;  /* 0xff80000021217808 */ /* 0x000fe40006800000 */
[----:B------:R-:W-:Y:S02]  /*d9a0*/  FSEL R35, R35, -INF , !P2 ;  /* 0xff80000023237808 */ /* 0x000fe40005000000 */
[----:B------:R-:W-:Y:S02]  /*d9b0*/  ISETP.GT.AND P2, PT, R55, 0x18, !P3 ;  /* 0x000000183700780c */ /* 0x000fe40005f44270 */
[----:B------:R-:W-:Y:S02]  /*d9c0*/  ISETP.NE.AND P3, PT, R56, RZ, PT ;  /* 0x000000ff3800720c */ /* 0x000fe40003f65270 */
[----:B------:R-:W-:-:S04]  /*d9d0*/  ISETP.LT.OR P2, PT, R54, 0x19, P2 ;  /* 0x000000193600780c */ /* 0x000fc80001741670 */
[----:B------:R-:W-:Y:S02]  /*d9e0*/  FSEL R32, R32, -INF , !P2 ;  /* 0xff80000020207808 */ /* 0x000fe40005000000 */
[----:B------:R-:W-:Y:S02]  /*d9f0*/  ISETP.GT.AND P2, PT, R55, 0x19, !P6 ;  /* 0x000000193700780c */ /* 0x000fe40007744270 */
[----:B------:R-:W-:Y:S02]  /*da00*/  ISETP.NE.AND P6, PT, R14, RZ, PT ;  /* 0x000000ff0e00720c */ /* 0x000fe40003fc5270 */
        /* <DEDUP_REMOVED lines=49> */
[----:B------:R-:W-:Y:S02]  /*dd20*/  FSEL R25, R25, -INF , !P3 ;  /* 0xff80000019197808 */ /* 0x000fe40005800000 */
        /* <DEDUP_REMOVED lines=26> */
[----:B------:R-:W-:-:S04]  /*ded0*/  FMNMX.FTZ R56, R42, R3, !PT ;  /* 0x000000032a387209 */ /* 0x000fc80007810000 */
[----:B------:R-:W-:-:S04]  /*dee0*/  FMNMX.FTZ R3, R41, R56, !PT ;  /* 0x0000003829037209 */ /* 0x000fc80007810000 */
[----:B------:R-:W-:-:S04]  /*def0*/  FMNMX.FTZ R56, R38, R3, !PT ;  /* 0x0000000326387209 */ /* 0x000fc80007810000 */
[----:B------:R-:W-:-:S04]  /*df00*/  FMNMX.FTZ R3, R35, R56, !PT ;  /* 0x0000003823037209 */ /* 0x000fc80007810000 */
[----:B------:R-:W-:-:S04]  /*df10*/  FMNMX.FTZ R56, R32, R3, !PT ;  /* 0x0000000320387209 */ /* 0x000fc80007810000 */
[----:B------:R-:W-:Y:S02]  /*df20*/  FMNMX.FTZ R3, R29, R56, !PT ;  /* 0x000000381d037209 */ /* 0x000fe40007810000 */
        /* <DEDUP_REMOVED lines=8> */
[----:B------:R-:W-:Y:S01]  /*dfb0*/  ISETP.GT.AND P2, PT, R55, 0x48, !P6 ;  /* 0x000000483700780c */ /* 0x000fe20007744270 */
        /* <DEDUP_REMOVED lines=8> */
[----:B------:R-:W-:Y:S01]  /*e040*/  MUFU.EX2 R188, R188 ;  /* 0x000000bc00bc7308 */ /* 0x000fe20000000800 */
[----:B------:R-:W-:Y:S01]  /*e050*/  FMNMX.FTZ R3, R0, R3, !PT ;  /* 0x0000000300037209 */ /* 0x000fe20007810000 */
[--C-:B------:R-:W-:Y:S01]  /*e060*/  FFMA.FTZ R43, R43, UR10, -R58.reuse ;  /* 0x0000000a2b2b7c23 */ /* 0x100fe2000801083a */
[----:B------:R-:W-:Y:S01]  /*e070*/  ISETP.NE.AND P2, PT, R60, RZ, PT ;  /* 0x000000ff3c00720c */ /* 0x000fe20003f45270 */
[--C-:B------:R-:W-:Y:S01]  /*e080*/  FFMA.FTZ R15, R71, UR10, -R58.reuse ;  /* 0x0000000a470f7c23 */ /* 0x100fe2000801083a */
[----:B------:R-:W-:Y:S01]  /*e090*/  FMNMX.FTZ R56, R8, R3, !PT ;  /* 0x0000000308387209 */ /* 0x000fe20007810000 */
[--C-:B------:R-:W-:Y:S01]  /*e0a0*/  FFMA.FTZ R3, R85, UR10, -R58.reuse ;  /* 0x0000000a55037c23 */ /* 0x100fe2000801083a */
[----:B------:R-:W-:Y:S01]  /*e0b0*/  ISETP.GT.AND P2, PT, R55, 0x49, !P2 ;  /* 0x000000493700780c */ /* 0x000fe20005744270 */
[----:B------:R-:W0:Y:S01]  /*e0c0*/  MUFU.EX2 R13, R13 ;  /* 0x0000000d000d7308 */ /* 0x000e220000000800 */
[----:B------:R-:W-:Y:S01]  /*e0d0*/  FMNMX.FTZ R56, R5, R56, !PT ;  /* 0x0000003805387209 */ /* 0x000fe20007810000 */
[--C-:B------:R-:W-:Y:S01]  /*e0e0*/  FFMA.FTZ R184, R79, UR10, -R58.reuse ;  /* 0x0000000a4fb87c23 */ /* 0x100fe2000801083a */
[----:B------:R-:W-:Y:S01]  /*e0f0*/  ISETP.LT.OR P2, PT, R54, 0x4a, P2 ;  /* 0x0000004a3600780c */ /* 0x000fe20001741670 */
[--C-:B------:R-:W-:Y:S01]  /*e100*/  FFMA.FTZ R59, R81, UR10, -R58.reuse ;  /* 0x0000000a513b7c23 */ /* 0x100fe2000801083a */
[----:B------:R-:W-:Y:S01]  /*e110*/  FMNMX.FTZ R56, R9, R56, !PT ;  /* 0x0000003809387209 */ /* 0x000fe20007810000 */
[--C-:B------:R-:W-:Y:S01]  /*e120*/  FFMA.FTZ R31, R31, UR10, -R58.reuse ;  /* 0x0000000a1f1f7c23 */ /* 0x100fe2000801083a */
[----:B------:R-:W-:Y:S01]  /*e130*/  FSEL R21, R21, -INF , !P2 ;  /* 0xff80000015157808 */ /* 0x000fe20005000000 */
[----:B------:R-:W1:Y:S01]  /*e140*/  MUFU.EX2 R190, R190 ;  /* 0x000000be00be7308 */ /* 0x000e620000000800 */
[----:B------:R-:W-:Y:S01]  /*e150*/  FMNMX.FTZ R56, R39, R56, !PT ;  /* 0x0000003827387209 */ /* 0x000fe20007810000 */
[--C-:B------:R-:W-:Y:S01]  /*e160*/  FFMA.FTZ R60, R83, UR10, -R58.reuse ;  /* 0x0000000a533c7c23 */ /* 0x100fe2000801083a */
[----:B------:R-:W-:Y:S01]  /*e170*/  ISETP.NE.AND P6, PT, R64, RZ, PT ;  /* 0x000000ff4000720c */ /* 0x000fe20003fc5270 */
[--C-:B------:R-:W-:Y:S01]  /*e180*/  FFMA.FTZ R30, R30, UR10, -R58.reuse ;  /* 0x0000000a1e1e7c23 */ /* 0x100fe2000801083a */
[----:B------:R-:W-:Y:S01]  /*e190*/  FMNMX.FTZ R56, R21, R56, !PT ;  /* 0x0000003815387209 */ /* 0x000fe20007810000 */
[--C-:B------:R-:W-:Y:S01]  /*e1a0*/  FFMA.FTZ R53, R53, UR10, -R58.reuse ;  /* 0x0000000a35357c23 */ /* 0x100fe2000801083a */
[----:B------:R-:W-:Y:S01]  /*e1b0*/  ISETP.GT.AND P6, PT, R55, 0x59, !P6 ;  /* 0x000000593700780c */ /* 0x000fe200077c4270 */
[----:B------:R-:W-:Y:S01]  /*e1c0*/  MUFU.EX2 R172, R43 ;  /* 0x0000002b00ac7308 */ /* 0x000fe20000000800 */
[--C-:B------:R-:W-:Y:S01]  /*e1d0*/  FFMA.FTZ R51, R51, UR10, -R58.reuse ;  /* 0x0000000a33337c23 */ /* 0x100fe2000801083a */
[--C-:B------:R-:W-:Y:S01]  /*e1e0*/  FFMA.FTZ R49, R49, UR10, -R58.reuse ;  /* 0x0000000a31317c23 */ /* 0x100fe2000801083a */
[----:B------:R-:W-:Y:S01]  /*e1f0*/  ISETP.LT.OR P6, PT, R54, 0x5a, P6 ;  /* 0x0000005a3600780c */ /* 0x000fe200037c1670 */
[--C-:B------:R-:W-:Y:S01]  /*e200*/  FFMA.FTZ R48, R48, UR10, -R58.reuse ;  /* 0x0000000a30307c23 */ /* 0x100fe2000801083a */
[--C-:B------:R-:W-:Y:S01]  /*e210*/  FFMA.FTZ R47, R47, UR10, -R58.reuse ;  /* 0x0000000a2f2f7c23 */ /* 0x100fe2000801083a */
[--C-:B------:R-:W-:Y:S01]  /*e220*/  FFMA.FTZ R46, R46, UR10, -R58.reuse ;  /* 0x0000000a2e2e7c23 */ /* 0x100fe2000801083a */
[----:B------:R-:W-:Y:S01]  /*e230*/  FSEL R36, R36, -INF , !P6 ;  /* 0xff80000024247808 */ /* 0x000fe20007000000 */
[----:B------:R2:W-:Y:S01]  /*e240*/  MUFU.EX2 R55, R3 ;  /* 0x0000000300377308 */ /* 0x0005e20000000800 */
[--C-:B------:R-:W-:Y:S01]  /*e250*/  FFMA.FTZ R45, R45, UR10, -R58.reuse ;  /* 0x0000000a2d2d7c23 */ /* 0x100fe2000801083a */
[--C-:B------:R-:W-:Y:S01]  /*e260*/  FFMA.FTZ R40, R40, UR10, -R58.reuse ;  /* 0x0000000a28287c23 */ /* 0x100fe2000801083a */
[--C-:B------:R-:W-:Y:S01]  /*e270*/  FFMA.FTZ R37, R37, UR10, -R58.reuse ;  /* 0x0000000a25257c23 */ /* 0x100fe2000801083a */
[--C-:B------:R-:W-:Y:S01]  /*e280*/  FFMA.FTZ R34, R34, UR10, -R58.reuse ;  /* 0x0000000a22227c23 */ /* 0x100fe2000801083a */
[----:B------:R-:W-:-:S03]  /*e290*/  FFMA.FTZ R27, R27, UR10, -R58 ;  /* 0x0000000a1b1b7c23 */ /* 0x000fc6000801083a */
[----:B------:R-:W3:Y:S01]  /*e2a0*/  MUFU.EX2 R15, R15 ;  /* 0x0000000f000f7308 */ /* 0x000ee20000000800 */
[----:B--2---:R-:W-:-:S04]  /*e2b0*/  FMNMX.FTZ R3, R25, R56, !PT ;  /* 0x0000003819037209 */ /* 0x004fc80007810000 */
[----:B------:R-:W-:-:S03]  /*e2c0*/  FMNMX.FTZ R52, R24, R3, !PT ;  /* 0x0000000318347209 */ /* 0x000fc60007810000 */
[----:B------:R-:W-:Y:S01]  /*e2d0*/  MUFU.EX2 R184, R184 ;  /* 0x000000b800b87308 */ /* 0x000fe20000000800 */
[----:B------:R-:W-:Y:S01]  /*e2e0*/  FMNMX.FTZ R3, R33, R52, !PT ;  /* 0x0000003421037209 */ /* 0x000fe20007810000 */
[----:B------:R-:W-:-:S03]  /*e2f0*/  FFMA.FTZ R52, R50, UR10, -R58 ;  /* 0x0000000a32347c23 */ /* 0x000fc6000801083a */
[----:B------:R-:W-:-:S03]  /*e300*/  FMNMX.FTZ R3, R36, R3, !PT ;  /* 0x0000000324037209 */ /* 0x000fc60007810000 */
[----:B------:R-:W-:Y:S02]  /*e310*/  MUFU.EX2 R59, R59 ;  /* 0x0000003b003b7308 */ /* 0x000fe40000000800 */
[----:B------:R-:W2:Y:S06]  /*e320*/  SHFL.BFLY PT, R50, R3, 0x2, 0x1f ;  /* 0x0c401f0003327f89 */ /* 0x000eac00000e0000 */
[----:B------:R0:W-:Y:S08]  /*e330*/  MUFU.EX2 R170, R31 ;  /* 0x0000001f00aa7308 */ /* 0x0001f00000000800 */
[----:B------:R-:W-:Y:S01]  /*e340*/  MUFU.EX2 R180, R61 ;  /* 0x0000003d00b47308 */ /* 0x000fe20000000800 */
[----:B0-----:R-:W-:Y:S01]  /*e350*/  FADD.FTZ R31, R188, R13 ;  /* 0x0000000dbc1f7221 */ /* 0x001fe20000010000 */
[----:B------:R-:W-:-:S06]  /*e360*/  F2FP.BF16.F32.PACK_AB R188, R13, R188 ;  /* 0x000000bc0dbc723e */ /* 0x000fcc00000010ff */
[----:B------:R-:W0:Y:S01]  /*e370*/  MUFU.EX2 R60, R60 ;  /* 0x0000003c003c7308 */ /* 0x000e220000000800 */
[----:B--2---:R-:W-:-:S05]  /*e380*/  FMNMX.FTZ R50, R3, R50, !PT ;  /* 0x0000003203327209 */ /* 0x004fca0007810000 */
[----:B------:R-:W2:Y:S02]  /*e390*/  SHFL.BFLY PT, R3, R50, 0x1, 0x1f ;  /* 0x0c201f0032037f89 */ /* 0x000ea400000e0000 */
[----:B------:R1:W-:Y:S08]  /*e3a0*/  MUFU.EX2 R61, R30 ;  /* 0x0000001e003d7308 */ /* 0x0003f00000000800 */
[----:B------:R-:W-:Y:S01]  /*e3b0*/  MUFU.EX2 R53, R53 ;  /* 0x0000003500357308 */ /* 0x000fe20000000800 */
[----:B-1----:R-:W-:Y:S01]  /*e3c0*/  FADD.FTZ R30, R190, R31 ;  /* 0x0000001fbe1e7221 */ /* 0x002fe20000010000 */
[----:B---3--:R-:W-:-:S02]  /*e3d0*/  F2FP.BF16.F32.PACK_AB R190, R15, R190 ;  /* 0x000000be0fbe723e */ /* 0x008fc400000010ff */
[----:B0-----:R-:W-:Y:S01]  /*e3e0*/  F2FP.BF16.F32.PACK_AB R186, R55, R60 ;  /* 0x0000003c37ba723e */ /* 0x001fe200000010ff */
[----:B------:R-:W-:-:S03]  /*e3f0*/  FADD.FTZ R31, R15, R30 ;  /* 0x0000001e0f1f7221 */ /* 0x000fc60000010000 */
[----:B------:R-:W-:Y:S01]  /*e400*/  MUFU.EX2 R51, R51 ;  /* 0x0000003300337308 */ /* 0x000fe20000000800 */
[----:B--2---:R-:W-:-:S07]  /*e410*/  FMNMX.FTZ R3, R50, R3, !PT ;  /* 0x0000000332037209 */ /* 0x004fce0007810000 */
[----:B------:R-:W0:Y:S01]  /*e420*/  MUFU.EX2 R52, R52 ;  /* 0x0000003400347308 */ /* 0x000e220000000800 */
[C---:B------:R-:W-:Y:S01]  /*e430*/  FSETP.NEU.FTZ.AND P2, PT, R3.reuse, -INF , PT ;  /* 0xff8000000300780b */ /* 0x040fe20003f5d000 */
[----:B------:R-:W-:-:S06]  /*e440*/  FMUL.FTZ R43, R3, UR10 ;  /* 0x0000000a032b7c20 */ /* 0x000fcc0008410000 */
[----:B------:R-:W-:Y:S01]  /*e450*/  MUFU.EX2 R49, R49 ;  /* 0x0000003100317308 */ /* 0x000fe20000000800 */
[----:B------:R-:W-:Y:S02]  /*e460*/  FSEL R43, R43, RZ, P2 ;  /* 0x000000ff2b2b7208 */ /* 0x000fe40001000000 */
[----:B------:R-:W-:-:S03]  /*e470*/  PLOP3.LUT P2, PT, PT, PT, UP0, 0x40, 0x0 ;  /* 0x000000000000781c */ /* 0x000fc60003f4e808 */
        /* <DEDUP_REMOVED lines=25> */
[----:B------:R-:W-:Y:S01]  /*e610*/  FFMA.FTZ R36, R36, UR10, -R43 ;  /* 0x0000000a24247c23 */ /* 0x000fe2000801082b */
[----:B0-----:R-:W-:-:S04]  /*e620*/  F2FP.BF16.F32.PACK_AB R182, R52, R51 ;  /* 0x0000003334b6723e */ /* 0x001fc800000010ff */
[----:B------:R0:W-:Y:S01]  /*e630*/  MUFU.EX2 R181, R26 ;  /* 0x0000001a00b57308 */ /* 0x0001e20000000800 */
[----:B-1----:R-:W-:-:S07]  /*e640*/  F2FP.BF16.F32.PACK_AB R189, R44, R57 ;  /* 0x000000392cbd723e */ /* 0x002fce00000010ff */
[----:B------:R-:W1:Y:S01]  /*e650*/  MUFU.EX2 R41, R41 ;  /* 0x0000002900297308 */ /* 0x000e620000000800 */
[----:B0-----:R-:W-:Y:S01]  /*e660*/  FADD.FTZ R26, R184, R31 ;  /* 0x0000001fb81a7221 */ /* 0x001fe20000010000 */
[----:B------:R-:W-:-:S03]  /*e670*/  F2FP.BF16.F32.PACK_AB R184, R59, R184 ;  /* 0x000000b83bb8723e */ /* 0x000fc600000010ff */
[----:B------:R-:W-:-:S03]  /*e680*/  FADD.FTZ R31, R59, R26 ;  /* 0x0000001a3b1f7221 */ /* 0x000fc60000010000 */
[----:B------:R-:W-:Y:S08]  /*e690*/  MUFU.EX2 R38, R38 ;  /* 0x0000002600267308 */ /* 0x000ff00000000800 */
[----:B------:R0:W-:Y:S01]  /*e6a0*/  MUFU.EX2 R183, R14 ;  /* 0x0000000e00b77308 */ /* 0x0001e20000000800 */
[----:B-1----:R-:W-:-:S07]  /*e6b0*/  F2FP.BF16.F32.PACK_AB R191, R41, R42 ;  /* 0x0000002a29bf723e */ /* 0x002fce00000010ff */
[----:B------:R-:W1:Y:S01]  /*e6c0*/  MUFU.EX2 R35, R35 ;  /* 0x0000002300237308 */ /* 0x000e620000000800 */
[----:B0-----:R-:W-:Y:S01]  /*e6d0*/  FADD.FTZ R14, R60, R31 ;  /* 0x0000001f3c0e7221 */ /* 0x001fe20000010000 */
[----:B------:R-:W-:-:S03]  /*e6e0*/  FADD.FTZ R31, R57, R44 ;  /* 0x0000002c391f7221 */ /* 0x000fc60000010000 */
[----:B------:R-:W-:Y:S01]  /*e6f0*/  FADD.FTZ R26, R55, R14 ;  /* 0x0000000e371a7221 */ /* 0x000fe20000010000 */
[----:B------:R-:W-:Y:S02]  /*e700*/  FADD.FTZ R14, R42, R31 ;  /* 0x0000001f2a0e7221 */ /* 0x000fe40000010000 */
[----:B------:R-:W-:Y:S01]  /*e710*/  MUFU.EX2 R32, R32 ;  /* 0x0000002000207308 */ /* 0x000fe20000000800 */
[----:B------:R-:W-:Y:S01]  /*e720*/  FADD.FTZ R63, R53, R26 ;  /* 0x0000001a353f7221 */ /* 0x000fe20000010000 */
[----:B------:R-:W-:-:S03]  /*e730*/  FADD.FTZ R31, R41, R14 ;  /* 0x0000000e291f7221 */ /* 0x000fc60000010000 */
[C---:B------:R-:W-:Y:S01]  /*e740*/  FADD.FTZ R14, R180.reuse, R63 ;  /* 0x0000003fb40e7221 */ /* 0x040fe20000010000 */
[----:B------:R-:W-:Y:S02]  /*e750*/  F2FP.BF16.F32.PACK_AB R180, R180, R53 ;  /* 0x00000035b4b4723e */ /* 0x000fe400000010ff */
[----:B------:R-:W0:Y:S01]  /*e760*/  MUFU.EX2 R29, R29 ;  /* 0x0000001d001d7308 */ /* 0x000e220000000800 */
[----:B------:R-:W-:Y:S01]  /*e770*/  FADD.FTZ R63, R51, R14 ;  /* 0x0000000e333f7221 */ /* 0x000fe20000010000 */
[----:B-1----:R-:W-:-:S06]  /*e780*/  F2FP.BF16.F32.PACK_AB R185, R35, R38 ;  /* 0x0000002623b9723e */ /* 0x002fcc00000010ff */
[----:B------:R-:W1:Y:S08]  /*e790*/  MUFU.EX2 R48, R48 ;  /* 0x0000003000307308 */ /* 0x000e700000000800 */
[----:B------:R-:W-:Y:S01]  /*e7a0*/  MUFU.EX2 R28, R28 ;  /* 0x0000001c001c7308 */ /* 0x000fe20000000800 */
[----:B0-----:R-:W-:-:S07]  /*e7b0*/  F2FP.BF16.F32.PACK_AB R187, R29, R32 ;  /* 0x000000201dbb723e */ /* 0x001fce00000010ff */
[----:B------:R0:W-:Y:S01]  /*e7c0*/  MUFU.EX2 R177, R10 ;  /* 0x0000000a00b17308 */ /* 0x0001e20000000800 */
[----:B-1----:R-:W-:-:S07]  /*e7d0*/  F2FP.BF16.F32.PACK_AB R176, R48, R49 ;  /* 0x0000003130b0723e */ /* 0x002fce00000010ff */
[----:B------:R-:W-:Y:S01]  /*e7e0*/  MUFU.EX2 R47, R47 ;  /* 0x0000002f002f7308 */ /* 0x000fe20000000800 */
[----:B0-----:R-:W-:-:S04]  /*e7f0*/  FADD.FTZ R10, R38, R31 ;  /* 0x0000001f260a7221 */ /* 0x001fc80000010000 */
[----:B------:R-:W-:Y:S01]  /*e800*/  FADD.FTZ R31, R35, R10 ;  /* 0x0000000a231f7221 */ /* 0x000fe20000010000 */
[----:B------:R-:W-:Y:S02]  /*e810*/  FADD.FTZ R10, R52, R63 ;  /* 0x0000003f340a7221 */ /* 0x000fe40000010000 */
[----:B------:R-:W0:Y:S02]  /*e820*/  MUFU.EX2 R46, R46 ;  /* 0x0000002e002e7308 */ /* 0x000e240000000800 */
[----:B------:R-:W-:-:S06]  /*e830*/  FADD.FTZ R63, R49, R10 ;  /* 0x0000000a313f7221 */ /* 0x000fcc0000010000 */
[----:B------:R-:W1:Y:S08]  /*e840*/  MUFU.EX2 R20, R20 ;  /* 0x0000001400147308 */ /* 0x000e700000000800 */
[----:B------:R2:W-:Y:S01]  /*e850*/  MUFU.EX2 R179, R8 ;  /* 0x0000000800b37308 */ /* 0x0005e20000000800 */
[----:B0-----:R-:W-:-:S07]  /*e860*/  F2FP.BF16.F32.PACK_AB R178, R46, R47 ;  /* 0x0000002f2eb2723e */ /* 0x001fce00000010ff */
[----:B------:R-:W0:Y:S01]  /*e870*/  MUFU.EX2 R45, R45 ;  /* 0x0000002d002d7308 */ /* 0x000e220000000800 */
[----:B--2---:R-:W-:-:S04]  /*e880*/  FADD.FTZ R8, R32, R31 ;  /* 0x0000001f20087221 */ /* 0x004fc80000010000 */
[----:B------:R-:W-:Y:S01]  /*e890*/  FADD.FTZ R31, R29, R8 ;  /* 0x000000081d1f7221 */ /* 0x000fe20000010000 */
[----:B------:R-:W-:Y:S01]  /*e8a0*/  FFMA.FTZ R8, R24, UR10, -R43 ;  /* 0x0000000a18087c23 */ /* 0x000fe2000801082b */
[----:B------:R-:W-:Y:S01]  /*e8b0*/  FADD.FTZ R24, R48, R63 ;  /* 0x0000003f30187221 */ /* 0x000fe20000010000 */
[----:B------:R-:W-:Y:S01]  /*e8c0*/  MUFU.EX2 R12, R12 ;  /* 0x0000000c000c7308 */ /* 0x000fe20000000800 */
[----:B------:R-:W-:Y:S02]  /*e8d0*/  FADD.FTZ R10, R28, R31 ;  /* 0x0000001f1c0a7221 */ /* 0x000fe40000010000 */
[----:B------:R-:W-:Y:S02]  /*e8e0*/  FADD.FTZ R43, R47, R24 ;  /* 0x000000182f2b7221 */ /* 0x000fe40000010000 */
[C---:B------:R-:W-:Y:S01]  /*e8f0*/  FADD.FTZ R31, R181.reuse, R10 ;  /* 0x0000000ab51f7221 */ /* 0x040fe20000010000 */
[----:B------:R-:W-:Y:S01]  /*e900*/  F2FP.BF16.F32.PACK_AB R181, R181, R28 ;  /* 0x0000001cb5b5723e */ /* 0x000fe200000010ff */
[----:B------:R-:W-:Y:S01]  /*e910*/  FADD.FTZ R24, R46, R43 ;  /* 0x0000002b2e187221 */ /* 0x000fe20000010000 */
[----:B------:R-:W2:Y:S01]  /*e920*/  MUFU.EX2 R40, R40 ;  /* 0x0000002800287308 */ /* 0x000ea20000000800 */
[----:B-1----:R-:W-:-:S02]  /*e930*/  FADD.FTZ R10, R20, R31 ;  /* 0x0000001f140a7221 */ /* 0x002fc40000010000 */
[----:B0-----:R-:W-:-:S04]  /*e940*/  FADD.FTZ R13, R45, R24 ;  /* 0x000000182d0d7221 */ /* 0x001fc80000010000 */
[C---:B------:R-:W-:Y:S01]  /*e950*/  FADD.FTZ R13, R172.reuse, R13 ;  /* 0x0000000dac0d7221 */ /* 0x040fe20000010000 */
[----:B------:R-:W0:Y:S01]  /*e960*/  MUFU.EX2 R37, R37 ;  /* 0x0000002500257308 */ /* 0x000e220000000800 */
[----:B------:R-:W-:-:S07]  /*e970*/  F2FP.BF16.F32.PACK_AB R172, R172, R45 ;  /* 0x0000002dacac723e */ /* 0x000fce00000010ff */
[----:B------:R-:W-:Y:S01]  /*e980*/  MUFU.EX2 R0, R0 ;  /* 0x0000000000007308 */ /* 0x000fe20000000800 */
[----:B--2---:R-:W-:-:S07]  /*e990*/  FADD.FTZ R26, R40, R13 ;  /* 0x0000000d281a7221 */ /* 0x004fce0000010000 */
[----:B------:R-:W1:Y:S01]  /*e9a0*/  MUFU.EX2 R34, R34 ;  /* 0x0000002200227308 */ /* 0x000e620000000800 */
[C---:B0-----:R-:W-:Y:S01]  /*e9b0*/  FADD.FTZ R13, R37.reuse, R26 ;  /* 0x0000001a250d7221 */ /* 0x041fe20000010000 */
[----:B------:R-:W-:-:S06]  /*e9c0*/  F2FP.BF16.F32.PACK_AB R174, R37, R40 ;  /* 0x0000002825ae723e */ /* 0x000fcc00000010ff */
[----:B------:R0:W-:Y:S08]  /*e9d0*/  MUFU.EX2 R14, R9 ;  /* 0x00000009000e7308 */ /* 0x0001f00000000800 */
[----:B------:R-:W2:Y:S01]  /*e9e0*/  MUFU.EX2 R5, R5 ;  /* 0x0000000500057308 */ /* 0x000ea20000000800 */
[----:B0-----:R-:W-:Y:S01]  /*e9f0*/  FADD.FTZ R9, R183, R10 ;  /* 0x0000000ab7097221 */ /* 0x001fe20000010000 */
[----:B-1----:R-:W-:Y:S01]  /*ea00*/  FADD.FTZ R30, R34, R13 ;  /* 0x0000000d221e7221 */ /* 0x002fe20000010000 */
[----:B------:R-:W-:-:S02]  /*ea10*/  F2FP.BF16.F32.PACK_AB R168, R61, R34 ;  /* 0x000000223da8723e */ /* 0x000fc400000010ff */
[----:B------:R-:W-:Y:S01]  /*ea20*/  FADD.FTZ R10, R12, R9 ;  /* 0x000000090c0a7221 */ /* 0x000fe20000010000 */
[----:B------:R-:W-:Y:S01]  /*ea30*/  FADD.FTZ R30, R61, R30 ;  /* 0x0000001e3d1e7221 */ /* 0x000fe20000010000 */
[----:B------:R-:W-:Y:S01]  /*ea40*/  F2FP.BF16.F32.PACK_AB R183, R183, R20 ;  /* 0x00000014b7b7723e */ /* 0x000fe200000010ff */
[----:B------:R-:W0:Y:S01]  /*ea50*/  MUFU.EX2 R27, R27 ;  /* 0x0000001b001b7308 */ /* 0x000e220000000800 */
[C---:B------:R-:W-:Y:S01]  /*ea60*/  FADD.FTZ R9, R177.reuse, R10 ;  /* 0x0000000ab1097221 */ /* 0x040fe20000010000 */
[----:B------:R-:W-:-:S03]  /*ea70*/  F2FP.BF16.F32.PACK_AB R177, R177, R12 ;  /* 0x0000000cb1b1723e */ /* 0x000fc600000010ff */
[----:B------:R-:W-:-:S03]  /*ea80*/  FADD.FTZ R10, R0, R9 ;  /* 0x00000009000a7221 */ /* 0x000fc60000010000 */
[----:B------:R-:W1:Y:S01]  /*ea90*/  MUFU.EX2 R39, R39 ;  /* 0x0000002700277308 */ /* 0x000e620000000800 */
[C---:B------:R-:W-:Y:S01]  /*eaa0*/  FADD.FTZ R10, R179.reuse, R10 ;  /* 0x0000000ab30a7221 */ /* 0x040fe20000010000 */
[C---:B--2---:R-:W-:Y:S02]  /*eab0*/  F2FP.BF16.F32.PACK_AB R173, R14.reuse, R5 ;  /* 0x000000050ead723e */ /* 0x044fe400000010ff */
[----:B------:R-:W-:Y:S01]  /*eac0*/  F2FP.BF16.F32.PACK_AB R179, R179, R0 ;  /* 0x00000000b3b3723e */ /* 0x000fe200000010ff */
[----:B------:R-:W-:Y:S01]  /*ead0*/  FADD.FTZ R9, R5, R10 ;  /* 0x0000000a05097221 */ /* 0x000fe20000010000 */
[----:B------:R-:W-:Y:S02]  /*eae0*/  IMAD.IADD R10, R17, 0x1, -R22 ;  /* 0x00000001110a7824 */ /* 0x000fe400078e0a16 */
[----:B------:R-:W2:Y:S01]  /*eaf0*/  MUFU.EX2 R24, R21 ;  /* 0x0000001500187308 */ /* 0x000ea20000000800 */
[----:B0-----:R-:W-:Y:S01]  /*eb00*/  FADD.FTZ R13, R27, R30 ;  /* 0x0000001e1b0d7221 */ /* 0x001fe20000010000 */
[----:B------:R-:W-:Y:S01]  /*eb10*/  FADD.FTZ R30, R14, R9 ;  /* 0x000000090e1e7221 */ /* 0x000fe20000010000 */
[----:B------:R-:W-:-:S05]  /*eb20*/  IMAD R15, R193, 0x80, R10 ;  /* 0x00000080c10f7824 */ /* 0x000fca00078e020a */
[----:B------:R-:W0:Y:S01]  /*eb30*/  MUFU.EX2 R25, R25 ;  /* 0x0000001900197308 */ /* 0x000e220000000800 */
[----:B-1----:R-:W-:Y:S01]  /*eb40*/  FADD.FTZ R9, R39, R30 ;  /* 0x0000001e27097221 */ /* 0x002fe20000010000 */
[----:B------:R-:W-:-:S06]  /*eb50*/  R2UR UR6, R15 ;  /* 0x000000000f0672ca */ /* 0x000fcc00000e0000 */
[----:B------:R1:W3:Y:S01]  /*eb60*/  MUFU.EX2 R26, R8 ;  /* 0x00000008001a7308 */ /* 0x0002e20000000800 */
[C---:B--2---:R-:W-:Y:S01]  /*eb70*/  FADD.FTZ R30, R24.reuse, R9 ;  /* 0x00000009181e7221 */ /* 0x044fe20000010000 */
[----:B------:R-:W-:-:S05]  /*eb80*/  F2FP.BF16.F32.PACK_AB R175, R24, R39 ;  /* 0x0000002718af723e */ /* 0x000fca00000010ff */
[----:B------:R-:W-:Y:S01]  /*eb90*/  UIADD3 UR4, UR6, UR4, URZ ;  /* 0x0000000406047290 */ /* 0x000fe2000fffe03f */
[----:B------:R-:W2:Y:S01]  /*eba0*/  MUFU.EX2 R33, R33 ;  /* 0x0000002100217308 */ /* 0x000ea20000000800 */
[----:B0-----:R-:W-:Y:S01]  /*ebb0*/  FADD.FTZ R9, R25, R30 ;  /* 0x0000001e19097221 */ /* 0x001fe20000010000 */
[C---:B-1----:R-:W-:Y:S01]  /*ebc0*/  FADD.FTZ R8, R170.reuse, R13 ;  /* 0x0000000daa087221 */ /* 0x042fe20000010000 */
[----:B------:R-:W-:-:S05]  /*ebd0*/  F2FP.BF16.F32.PACK_AB R170, R170, R27 ;  /* 0x0000001baaaa723e */ /* 0x000fca00000010ff */
[----:B------:R-:W0:Y:S01]  /*ebe0*/  MUFU.EX2 R36, R36 ;  /* 0x0000002400247308 */ /* 0x000e220000000800 */
[C---:B---3--:R-:W-:Y:S01]  /*ebf0*/  FADD.FTZ R12, R26.reuse, R9 ;  /* 0x000000091a0c7221 */ /* 0x048fe20000010000 */
[----:B------:R-:W-:Y:S01]  /*ec00*/  F2FP.BF16.F32.PACK_AB R169, R26, R25 ;  /* 0x000000191aa9723e */ /* 0x000fe200000010ff */
[----:B------:R-:W-:Y:S02]  /*ec10*/  VIADD R9, R2, 0xfffffffe ;  /* 0xfffffffe02097836 */ /* 0x000fe40000000000 */
[----:B--2---:R-:W-:-:S04]  /*ec20*/  FADD.FTZ R5, R33, R12 ;  /* 0x0000000c21057221 */ /* 0x004fc80000010000 */
[C---:B0-----:R-:W-:Y:S01]  /*ec30*/  FADD.FTZ R5, R36.reuse, R5 ;  /* 0x0000000524057221 */ /* 0x041fe20000010000 */
        /* <DEDUP_REMOVED lines=13> */
.L_x_4272:
[----:B------:R-:W-:-:S11]  /*ed10*/  UISETP.NE.AND UP1, UPT, UR5, 0x1, UPT ;  /* 0x000000010500788c */ /* 0x000fd6000bf25270 */
[----:B------:R-:W-:Y:S02]  /*ed20*/  @UP1 ULDC.64 UR6, c[0x0][0x9e8] ;  /* 0x00027a0000061ab9 */ /* 0x000fe40000000a00 */
[----:B------:R-:W-:-:S04]  /*ed30*/  UIMAD.WIDE.U32 UR14, UR11, UR6, URZ ;  /* 0x000000060b0e72a5 */ /* 0x000fc8000f8e003f */
[----:B------:R-:W-:-:S12]  /*ed40*/  @UP1 USHF.R.U32.HI UR11, URZ, UR7, UR15 ;  /* 0x000000073f0b1299 */ /* 0x000fd8000801160f */
.L_x_4273:
[----:B------:R-:W-:-:S04]  /*ed50*/  UIMAD UR5, UR11, UR5, UR5 ;  /* 0x000000050b0572a4 */ /* 0x000fc8000f8e0205 */
[----:B------:R-:W-:-:S04]  /*ed60*/  UISETP.LT.AND UP1, UPT, UR4, UR5, UPT ;  /* 0x000000050400728c */ /* 0x000fc8000bf21270 */
[----:B------:R-:W-:-:S12]  /*ed70*/  USEL UR4, UR4, UR5, UP1 ;  /* 0x0000000504047287 */ /* 0x000fd80008800000 */
.L_x_4271:
[----:B------:R-:W-:Y:S01]  /*ed80*/  R2UR UR6, R192 ;  /* 0x00000000c00672ca */ /* 0x000fe200000e0000 */
        /* <DEDUP_REMOVED lines=61> */
[----:B------:R-:W-:Y:S02]  /*f160*/  IMAD.MOV.U32 R119, RZ, RZ, RZ ;  /* 0x000000ffff777224 */ /* 0x000fe400078e00ff */
[----:B------:R-:W-:-:S07]  /*f170*/  VIADD R13, R12, 0x8 ;  /* 0x000000080c0d7836 */ /* 0x000fce0000000000 */
.L_x_4291:
[----:B------:R-:W-:-:S04]  /*f180*/  UIADD3 UR5, UR36, 0x1, URZ ;  /* 0x0000000124057890 */ /* 0x000fc8000fffe03f */
[----:B------:R-:W-:-:S04]  /*f190*/  UISETP.NE.AND UP1, UPT, UR5, 0x2, UPT ;  /* 0x000000020500788c */ /* 0x000fc8000bf25270 */
[----:B------:R-:W-:Y:S02]  /*f1a0*/  USEL UR54, URZ, 0x1, UP1 ;  /* 0x000000013f367887 */ /* 0x000fe40008800000 */
[----:B------:R-:W-:Y:S02]  /*f1b0*/  USEL UR5, UR5, URZ, UP1 ;  /* 0x0000003f05057287 */ /* 0x000fe40008800000 */
[----:B------:R-:W-:Y:S01]  /*f1c0*/  ULOP3.LUT UR54, UR39, UR54, URZ, 0x3c, !UPT ;  /* 0x0000003627367292 */ /* 0x000fe2000f8e3c3f */
[----:B------:R-:W-:Y:S11]  /*f1d0*/  @!P0 BRA `(.L_x_4275) ;  /* 0x0000000000048947 */ /* 0x000ff60003800000 */
[----:B------:R-:W-:Y:S01]  /*f1e0*/  BPT.TRAP 0x1 ;  /* 0x000000040000795c */ /* 0x000fe20000300000 */
.L_x_4275:
[----:B------:R-:W-:Y:S01]  /*f1f0*/  ULEA UR7, UR5, UR37, 0x3 ;  /* 0x0000002505077291 */ /* 0x000fe2000f8e183f */
[----:B------:R-:W-:-:S05]  /*f200*/  IMAD.U32 R14, RZ, RZ, UR54 ;  /* 0x00000036ff0e7e24 */ /* 0x000fca000f8e00ff */
[----:B------:R-:W-:-:S04]  /*f210*/  SHF.L.U32 R14, R14, 0x1f, RZ ;  /* 0x0000001f0e0e7819 */ /* 0x000fc800000006ff */
[----:B------:R0:W1:Y:S01]  /*f220*/  SYNCS.PHASECHK.TRANS64.TRYWAIT P2, [UR7+0x30830], R14 ;  /* 0x0308300eff0075a7 */ /* 0x0000620008040147 */
[----:B------:R-:W-:Y:S05]  /*f230*/  @!P0 BRA `(.L_x_4276) ;  /* 0x0000000000048947 */ /* 0x000fea0003800000 */
[----:B------:R-:W-:Y:S01]  /*f240*/  BPT.TRAP 0x1 ;  /* 0x000000040000795c */ /* 0x000fe20000300000 */
.L_x_4276:
[----:B-1----:R-:W-:Y:S05]  /*f250*/  @P2 BRA `(.L_x_4277) ;  /* 0x0000000000082947 */ /* 0x002fea0003800000 */
[----:B------:R-:W1:Y:S02]  /*f260*/  SYNCS.PHASECHK.TRANS64.TRYWAIT P2, [UR7+0x30830], R14 ;  /* 0x0308300eff0075a7 */ /* 0x000e640008040147 */
[----:B-1----:R-:W-:Y:S05]  /*f270*/  @!P2 BRA `(.L_x_4278) ;  /* 0x0000013800eca947 */ /* 0x002fea0003800000 */
.L_x_4277:
        /* <DEDUP_REMOVED lines=126> */
[-C--:B------:R-:W-:Y:S01]  /*fa60*/  FMUL.FTZ R115, R115, R2.reuse ;  /* 0x0000000273737220 */ /* 0x080fe20000410000 */
[----:B------:R-:W-:Y:S01]  /*fa70*/  UMOV UR48, UR52 ;  /* 0x0000003400307c82 */ /* 0x000fe20008000000 */
[----:B------:R-:W-:Y:S01]  /*fa80*/  UMOV UR49, UR53 ;  /* 0x0000003500317c82 */ /* 0x000fe20008000000 */
[----:B------:R-:W-:Y:S01]  /*fa90*/  UMOV UR51, 0x40000040 ;  /* 0x4000004000337882 */ /* 0x000fe20000000000 */
[-C--:B------:R-:W-:Y:S01]  /*faa0*/  FMUL.FTZ R118, R118, R2.reuse ;  /* 0x0000000276767220 */ /* 0x080fe20000410000 */
[----:B------:R-:W-:Y:S01]  /*fab0*/  FMUL.FTZ R119, R119, R2 ;  /* 0x0000000277777220 */ /* 0x000fe20000410000 */
[----:B------:R-:W-:-:S02]  /*fac0*/  WARPGROUP.DEPBAR.LE gsb0, 0x0 ;  /* 0x00008000000079c5 */ /* 0x000fc40000010000 */
        /* <DEDUP_REMOVED lines=32> */
.L_x_4279:
[----:B------:R-:W-:Y:S01]  /*fcd0*/  ULEA UR6, UR36, UR37, 0x3 ;  /* 0x0000002524067291 */ /* 0x000fe2000f8e183f */
[----:B------:R-:W-:-:S05]  /*fce0*/  IMAD.U32 R0, RZ, RZ, UR39 ;  /* 0x00000027ff007e24 */ /* 0x000fca000f8e00ff */
[----:B------:R-:W-:-:S04]  /*fcf0*/  SHF.L.U32 R0, R0, 0x1f, RZ ;  /* 0x0000001f00007819 */ /* 0x000fc800000006ff */
[----:B------:R2:W3:Y:S01]  /*fd00*/  SYNCS.PHASECHK.TRANS64.TRYWAIT P2, [UR6+0x30850], R0 ;  /* 0x03085000ff0075a7 */ /* 0x0004e20008040146 */
[----:B------:R-:W-:Y:S05]  /*fd10*/  @!P0 BRA `(.L_x_4280) ;  /* 0x0000000000048947 */ /* 0x000fea0003800000 */
[----:B------:R-:W-:Y:S01]  /*fd20*/  BPT.TRAP 0x1 ;  /* 0x000000040000795c */ /* 0x000fe20000300000 */
.L_x_4280:
[----:B---3--:R-:W-:Y:S05]  /*fd30*/  @P2 BRA `(.L_x_4281) ;  /* 0x0000000000082947 */ /* 0x008fea0003800000 */
[----:B------:R-:W3:Y:S02]  /*fd40*/  SYNCS.PHASECHK.TRANS64.TRYWAIT P2, [UR6+0x30850], R0 ;  /* 0x03085000ff0075a7 */ /* 0x000ee40008040146 */
[----:B---3--:R-:W-:Y:S05]  /*fd50*/  @!P2 BRA `(.L_x_4282) ;  /* 0x00000130004ca947 */ /* 0x008fea0003800000 */
.L_x_4281:
        /* <DEDUP_REMOVED lines=15> */
[----:B-12---:R-:W-:Y:S01]  /*fe50*/  FMUL.FTZ R0, R120, UR4 ;  /* 0x0000000478007c20 */ /* 0x006fe20008410000 */
        /* <DEDUP_REMOVED lines=31> */
[----:B------:R-:W-:-:S02]  /*10050*/  IMAD R165, R9, -0x60, RZ ;  /* 0xffffffa009a57824 */ /* 0x000fc400078e02ff */
        /* <DEDUP_REMOVED lines=13> */
[----:B0-----:R-:W-:Y:S01]  /*10130*/  IMAD.U32 R14, RZ, RZ, UR7 ;  /* 0x00000007ff0e7e24 */ /* 0x001fe2000f8e00ff */
[----:B------:R-:W-:Y:S01]  /*10140*/  PLOP3.LUT P2, PT, PT, PT, UP0, 0x40, 0x0 ;  /* 0x000000000000781c */ /* 0x000fe20003f4e808 */
[----:B------:R-:W0:Y:S01]  /*10150*/  MUFU.TANH R0, R0 ;  /* 0x0000000000007308 */ /* 0x000e220000002400 */
[----:B------:R-:W-:Y:S01]  /*10160*/  ULDC UR15, c[0x0][0x9e0] ;  /* 0x00027800000f7ab9 */ /* 0x000fe20000000800 */
[----:B------:R-:W-:-:S02]  /*10170*/  @!P1 VIADD R14, R14, 0x30840 ;  /* 0x000308400e0e9836 */ /* 0x000fc40000000000 */
[----:B------:R-:W-:Y:S02]  /*10180*/  IMAD.IADD R15, R15, 0x1, -R22 ;  /* 0x000000010f0f7824 */ /* 0x000fe400078e0a16 */
[C---:B------:R-:W-:Y:S01]  /*10190*/  IMAD R161, R200.reuse, -0x2, R165 ;  /* 0xfffffffec8a17824 */ /* 0x040fe200078e02a5 */
[----:B------:R-:W-:Y:S01]  /*101a0*/  @!P1 PRMT R14, RZ, 0x654, R14 ;  /* 0x00000654ff0e9816 */ /* 0x000fe2000000000e */
[----:B------:R-:W1:Y:S01]  /*101b0*/  MUFU.TANH R2, R2 ;  /* 0x0000000200027308 */ /* 0x000e620000002400 */
[----:B------:R-:W-:-:S07]  /*101c0*/  IMAD R15, R200, -0x2, R15 ;  /* 0xfffffffec80f7824 */ /* 0x000fce00078e020f */
[----:B------:R-:W2:Y:S08]  /*101d0*/  MUFU.TANH R20, R20 ;  /* 0x0000001400147308 */ /* 0x000eb00000002400 */
        /* <DEDUP_REMOVED lines=19> */
[----:B------:R-:W-:-:S05]  /*10310*/  WARPGROUP.ARRIVE ;  /* 0x00000000000079c5 */ /* 0x000fca0000000000 */
[----:B------:R-:W0:Y:S01]  /*10320*/  MUFU.TANH R139, R139 ;  /* 0x0000008b008b7308 */ /* 0x000e220000002400 */
[----:B------:R-:W-:Y:S01]  /*10330*/  HGMMA.64x192x16.F32.BF16 R24, R184, gdesc[UR8].tnspB, R24, gsb0 ;  /* 0x42e00008b8187df0 */ /* 0x000fe20008001818 */
[----:B------:R-:W-:Y:S01]  /*10340*/  UIADD3 UR10, UR14, 0x100, URZ ;  /* 0x000001000e0a7890 */ /* 0x000fe2000fffe03f */
[----:B------:R-:W-:-:S05]  /*10350*/  UMOV UR11, 0x40000040 ;  /* 0x40000040000b7882 */ /* 0x000fca0000000000 */
        /* <DEDUP_REMOVED lines=43> */
[----:B------:R-:W-:Y:S03]  /*10610*/  HGMMA.64x192x16.F32.BF16 R24, R168, gdesc[UR8].tnspB, R24, gsb0 ;  /* 0x42e00008a8187df0 */ /* 0x000fe60008001818 */
[----:B------:R-:W-:Y:S02]  /*10620*/  WARPGROUP.DEPBAR.LE gsb0, 0x0 ;  /* 0x00008000000079c5 */ /* 0x000fe40000010000 */
[C---:B------:R-:W-:Y:S01]  /*10630*/  VIADD R170, R15.reuse, UR15 ;  /* 0x0000000f0faa7c36 */ /* 0x040fe20008000000 */
[----:B------:R0:W-:Y:S01]  /*10640*/  @!P1 SYNCS.ARRIVE.TRANS64.RED.A1T0 RZ, [R14+URZ], RZ ;  /* 0x000000ff0eff99a7 */ /* 0x0001e2000810043f */
[----:B------:R-:W-:Y:S02]  /*10650*/  VIADD R168, R15, UR58 ;  /* 0x0000003a0fa87c36 */ /* 0x000fe40008000000 */
[C---:B------:R-:W-:Y:S02]  /*10660*/  IMAD.IADD R167, R11.reuse, 0x1, R170 ;  /* 0x000000010ba77824 */ /* 0x040fe400078e02aa */
[----:B------:R-:W-:Y:S01]  /*10670*/  IMAD.IADD R166, R11, 0x1, R168 ;  /* 0x000000010ba67824 */ /* 0x000fe200078e02a8 */
[----:B-1234-:R-:W-:Y:S06]  /*10680*/  @P2 BRA `(.L_x_4283) ;  /* 0x0000000000582947 */ /* 0x01efec0003800000 */
[----:B------:R-:W-:Y:S01]  /*10690*/  IMAD.IADD R169, R11, 0x1, R10 ;  /* 0x000000010ba97824 */ /* 0x000fe200078e020a */
[----:B------:R-:W-:Y:S04]  /*106a0*/  BSSY B0, `(.L_x_4284) ;  /* 0x0000011000007945 */ /* 0x000fe80003800000 */
[----:B------:R-:W-:-:S13]  /*106b0*/  ISETP.GT.AND P2, PT, R169, -0x1, PT ;  /* 0xffffffffa900780c */ /* 0x000fda0003f44270 */
[----:B------:R-:W-:Y:S05]  /*106c0*/  @P2 BRA `(.L_x_4285) ;  /* 0x0000000000202947 */ /* 0x000fea0003800000 */
[----:B------:R-:W-:Y:S01]  /*106d0*/  IMAD.U32 R171, RZ, RZ, UR59 ;  /* 0x0000003bffab7e24 */ /* 0x000fe2000f8e00ff */
[----:B------:R-:W-:-:S04]  /*106e0*/  LOP3.LUT R169, RZ, R169, RZ, 0x33, !PT ;  /* 0x000000a9ffa97212 */ /* 0x000fc800078e33ff */
[----:B------:R-:W-:-:S13]  /*106f0*/  ISETP.NE.AND P2, PT, R171, 0x1, PT ;  /* 0x00000001ab00780c */ /* 0x000fda0003f45270 */
[----:B0-----:R-:W0:Y:S02]  /*10700*/  @P2 LDC.64 R14, c[0x0][0x9e8] ;  /* 0x00027a00ff0e2b82 */ /* 0x001e240000000a00 */
[----:B0-----:R-:W-:-:S05]  /*10710*/  @P2 IMAD.HI.U32 R14, R169, R14, RZ ;  /* 0x0000000ea90e2227 */ /* 0x001fca00078e00ff */
[----:B------:R-:W-:-:S04]  /*10720*/  @P2 SHF.R.U32.HI R169, RZ, R15, R14 ;  /* 0x0000000fffa92219 */ /* 0x000fc8000001160e */
[----:B------:R-:W-:Y:S01]  /*10730*/  LOP3.LUT R14, RZ, R169, RZ, 0x33, !PT ;  /* 0x000000a9ff0e7212 */ /* 0x000fe200078e33ff */
[----:B------:R-:W-:Y:S06]  /*10740*/  BRA `(.L_x_4286) ;  /* 0x0000000000187947 */ /* 0x000fec0003800000 */
.L_x_4285:
[----:B------:R-:W-:-:S05]  /*10750*/  IMAD.U32 R171, RZ, RZ, UR59 ;  /* 0x0000003bffab7e24 */ /* 0x000fca000f8e00ff */
[----:B------:R-:W-:-:S13]  /*10760*/  ISETP.NE.AND P2, PT, R171, 0x1, PT ;  /* 0x00000001ab00780c */ /* 0x000fda0003f45270 */
[----:B0-----:R-:W0:Y:S02]  /*10770*/  @P2 LDC.64 R14, c[0x0][0x9e8] ;  /* 0x00027a00ff0e2b82 */ /* 0x001e240000000a00 */
[----:B0-----:R-:W-:-:S04]  /*10780*/  @P2 IMAD.HI.U32 R172, R169, R14, RZ ;  /* 0x0000000ea9ac2227 */ /* 0x001fc800078e00ff */
[----:B------:R-:W-:Y:S01]  /*10790*/  IMAD.MOV.U32 R14, RZ, RZ, R169 ;  /* 0x000000ffff0e7224 */ /* 0x000fe200078e00a9 */
[----:B------:R-:W-:-:S07]  /*107a0*/  @P2 SHF.R.U32.HI R14, RZ, R15, R172 ;  /* 0x0000000fff0e2219 */ /* 0x000fce00000116ac */
.L_x_4286:
[----:B------:R-:W-:Y:S05]  /*107b0*/  BSYNC B0 ;  /* 0x0000000000007941 */ /* 0x000fea0003800000 */
.L_x_4284:
[----:B------:R-:W-:-:S05]  /*107c0*/  IMAD R14, R14, R171, R161 ;  /* 0x000000ab0e0e7224 */ /* 0x000fca00078e02a1 */
[----:B------:R-:W-:Y:S02]  /*107d0*/  VIADDMNMX R167, R14, R171, R167, PT ;  /* 0x000000ab0ea77246 */ /* 0x000fe400038001a7 */
[----:B------:R-:W-:-:S07]  /*107e0*/  VIMNMX R166, R166, R14, !PT ;  /* 0x0000000ea6a67248 */ /* 0x000fce0007fe0100 */
.L_x_4283:
[C---:B------:R-:W-:Y:S02]  /*107f0*/  ISETP.GE.AND P2, PT, R165.reuse, 0x2, PT ;  /* 0x00000002a500780c */ /* 0x040fe40003f46270 */
[C---:B------:R-:W-:Y:S02]  /*10800*/  ISETP.GE.AND P6, PT, R165.reuse, 0xa, PT ;  /* 0x0000000aa500780c */ /* 0x040fe40003fc6270 */
[----:B------:R-:W-:Y:S02]  /*10810*/  ISETP.GT.AND P4, PT, R166, 0x1, !P2 ;  /* 0x00000001a600780c */ /* 0x000fe40005784270 */
[----:B------:R-:W-:Y:S02]  /*10820*/  ISETP.GE.AND P3, PT, R165, 0x9, PT ;  /* 0x00000009a500780c */ /* 0x000fe40003f66270 */
[----:B------:R-:W-:Y:S02]  /*10830*/  ISETP.LT.OR P4, PT, R167, 0x2, P4 ;  /* 0x00000002a700780c */ /* 0x000fe40002781670 */
[----:B------:R-:W-:-:S02]  /*10840*/  LOP3.LUT R16, R16, 0xfffffffb, RZ, 0xc0, !PT ;  /* 0xfffffffb10107812 */ /* 0x000fc400078ec0ff */
[----:B------:R-:W-:Y:S02]  /*10850*/  FSEL R2, R2, -INF , !P4 ;  /* 0xff80000002027808 */ /* 0x000fe40006000000 */
[----:B------:R-:W-:Y:S02]  /*10860*/  ISETP.GT.AND P5, PT, R166, 0x8, !P3 ;  /* 0x00000008a600780c */ /* 0x000fe40005fa4270 */
[----:B------:R-:W-:Y:S02]  /*10870*/  @P6 LOP3.LUT R16, R16, 0x4, RZ, 0xfc, !PT ;  /* 0x0000000410106812 */ /* 0x000fe400078efcff */
[----:B------:R-:W-:Y:S02]  /*10880*/  ISETP.GT.AND P4, PT, R166, 0x9, !P6 ;  /* 0x00000009a600780c */ /* 0x000fe40007784270 */
[----:B------:R-:W-:Y:S02]  /*10890*/  ISETP.GE.AND P6, PT, R165, 0x11, PT ;  /* 0x00000011a500780c */ /* 0x000fe40003fc6270 */
[----:B------:R-:W-:-:S02]  /*108a0*/  ISETP.LT.OR P5, PT, R167, 0x9, P5 ;  /* 0x00000009a700780c */ /* 0x000fc40002fa1670 */
[----:B------:R-:W-:Y:S02]  /*108b0*/  ISETP.LT.OR P4, PT, R167, 0xa, P4 ;  /* 0x0000000aa700780c */ /* 0x000fe40002781670 */
[----:B------:R-:W-:Y:S02]  /*108c0*/  FSEL R122, R122, -INF , !P5 ;  /* 0xff8000007a7a7808 */ /* 0x000fe40006800000 */
[----:B------:R-:W-:Y:S02]  /*108d0*/  ISETP.GE.AND P5, PT, R165, 0x12, PT ;  /* 0x00000012a500780c */ /* 0x000fe40003fa6270 */
[----:B------:R-:W-:Y:S02]  /*108e0*/  LOP3.LUT R16, R16, 0xfffffff7, RZ, 0xc0, !PT ;  /* 0xfffffff710107812 */ /* 0x000fe400078ec0ff */
[----:B0-----:R-:W-:Y:S02]  /*108f0*/  FSEL R123, R123, -INF , !P4 ;  /* 0xff8000007b7b7808 */ /* 0x001fe40006000000 */
[----:B------:R-:W-:-:S02]  /*10900*/  ISETP.GT.AND P4, PT, R166, 0x10, !P6 ;  /* 0x00000010a600780c */ /* 0x000fc40007784270 */
[----:B------:R-:W-:Y:S02]  /*10910*/  @P6 LOP3.LUT R16, R16, 0x8, RZ, 0xfc, !PT ;  /* 0x0000000810106812 */ /* 0x000fe400078efcff */
[----:B------:R-:W-:Y:S02]  /*10920*/  ISETP.LT.OR P4, PT, R167, 0x11, P4 ;  /* 0x00000011a700780c */ /* 0x000fe40002781670 */
[----:B------:R-:W-:Y:S02]  /*10930*/  LOP3.LUT R16, R16, 0xfff7ffff, RZ, 0xc0, !PT ;  /* 0xfff7ffff10107812 */ /* 0x000fe400078ec0ff */
[----:B------:R-:W-:Y:S02]  /*10940*/  FSEL R126, R126, -INF , !P4 ;  /* 0xff8000007e7e7808 */ /* 0x000fe40006000000 */
[----:B------:R-:W-:Y:S02]  /*10950*/  @P5 LOP3.LUT R16, R16, 0x80000, RZ, 0xfc, !PT ;  /* 0x0008000010105812 */ /* 0x000fe400078efcff */
[----:B------:R-:W-:-:S02]  /*10960*/  ISETP.GT.AND P4, PT, R166, 0x11, !P5 ;  /* 0x00000011a600780c */ /* 0x000fc40006f84270 */
[----:B------:R-:W-:Y:S02]  /*10970*/  ISETP.GE.AND P5, PT, R165, 0x19, PT ;  /* 0x00000019a500780c */ /* 0x000fe40003fa6270 */
[----:B------:R-:W-:Y:S02]  /*10980*/  ISETP.LT.OR P4, PT, R167, 0x12, P4 ;  /* 0x00000012a700780c */ /* 0x000fe40002781670 */
[----:B------:R-:W-:Y:S02]  /*10990*/  LOP3.LUT R16, R16, 0xfffbffff, RZ, 0xc0, !PT ;  /* 0xfffbffff10107812 */ /* 0x000fe400078ec0ff */
[----:B------:R-:W-:Y:S02]  /*109a0*/  FSEL R127, R127, -INF , !P4 ;  /* 0xff8000007f7f7808 */ /* 0x000fe40006000000 */
[----:B------:R-:W-:Y:S02]  /*109b0*/  ISETP.GT.AND P4, PT, R166, 0x18, !P5 ;  /* 0x00000018a600780c */ /* 0x000fe40006f84270 */
[----:B------:R-:W-:-:S02]  /*109c0*/  IADD3 R170, R170, 0x8, R11 ;  /* 0x00000008aaaa7810 */ /* 0x000fc40007ffe00b */
[----:B------:R-:W-:Y:S02]  /*109d0*/  ISETP.LT.OR P4, PT, R167, 0x19, P4 ;  /* 0x00000019a700780c */ /* 0x000fe40002781670 */
[----:B------:R-:W-:Y:S02]  /*109e0*/  @P5 LOP3.LUT R16, R16, 0x40000, RZ, 0xfc, !PT ;  /* 0x0004000010105812 */ /* 0x000fe400078efcff */
[----:B------:R-:W-:Y:S02]  /*109f0*/  ISETP.GE.AND P5, PT, R165, 0x1a, PT ;  /* 0x0000001aa500780c */ /* 0x000fe40003fa6270 */
[----:B------:R-:W-:Y:S02]  /*10a00*/  LOP3.LUT R16, R16, 0xfffdffff, RZ, 0xc0, !PT ;  /* 0xfffdffff10107812 */ /* 0x000fe400078ec0ff */
[----:B------:R-:W-:Y:S02]  /*10a10*/  FSEL R130, R130, -INF , !P4 ;  /* 0xff80000082827808 */ /* 0x000fe40006000000 */
[----:B------:R-:W-:-:S02]  /*10a20*/  ISETP.GT.AND P4, PT, R166, 0x19, !P5 ;  /* 0x00000019a600780c */ /* 0x000fc40006f84270 */
[----:B------:R-:W-:Y:S02]  /*10a30*/  IADD3 R168, R168, 0x8, R11 ;  /* 0x00000008a8a87810 */ /* 0x000fe40007ffe00b */
[----:B------:R-:W-:-:S03]  /*10a40*/  ISETP.LT.OR P4, PT, R167, 0x1a, P4 ;  /* 0x0000001aa700780c */ /* 0x000fc60002781670 */
[----:B------:R-:W-:Y:S02]  /*10a50*/  @P5 LOP3.LUT R16, R16, 0x20000, RZ, 0xfc, !PT ;  /* 0x0002000010105812 */ /* 0x000fe400078efcff */
[----:B------:R-:W-:Y:S02]  /*10a60*/  ISETP.GE.AND P5, PT, R165, 0x21, PT ;  /* 0x00000021a500780c */ /* 0x000fe40003fa6270 */
[----:B------:R-:W-:Y:S02]  /*10a70*/  LOP3.LUT R16, R16, 0xfffeffff, RZ, 0xc0, !PT ;  /* 0xfffeffff10107812 */ /* 0x000fe400078ec0ff */
[----:B------:R-:W-:Y:S02]  /*10a80*/  FSEL R131, R131, -INF , !P4 ;  /* 0xff80000083837808 */ /* 0x000fe40006000000 */
[----:B------:R-:W-:-:S04]  /*10a90*/  ISETP.GT.AND P4, PT, R166, 0x20, !P5 ;  /* 0x00000020a600780c */ /* 0x000fc80006f84270 */
        /* <DEDUP_REMOVED lines=63> */
[----:B------:R-:W-:Y:S02]  /*10e90*/  FSEL R154, R154, -INF , !P4 ;  /* 0xff8000009a9a7808 */ /* 0x000fe40006000000 */
[----:B------:R-:W-:Y:S02]  /*10ea0*/  LOP3.LUT R16, R16, 0xffffffdf, RZ, 0xc0, !PT ;  /* 0xffffffdf10107812 */ /* 0x000fe400078ec0ff */
[----:B------:R-:W-:-:S04]  /*10eb0*/  ISETP.GT.AND P4, PT, R166, 0x49, !P5 ;  /* 0x00000049a600780c */ /* 0x000fc80006f84270 */
[----:B------:R-:W-:-:S03]  /*10ec0*/  ISETP.LT.OR P4, PT, R167, 0x4a, P4 ;  /* 0x0000004aa700780c */ /* 0x000fc60002781670 */
[----:B------:R-:W-:Y:S02]  /*10ed0*/  @P5 LOP3.LUT R16, R16, 0x20, RZ, 0xfc, !PT ;  /* 0x0000002010105812 */ /* 0x000fe400078efcff */
[----:B------:R-:W-:Y:S02]  /*10ee0*/  ISETP.GE.AND P5, PT, R165, 0x51, PT ;  /* 0x00000051a500780c */ /* 0x000fe40003fa6270 */
[----:B------:R-:W-:Y:S02]  /*10ef0*/  FSEL R155, R155, -INF , !P4 ;  /* 0xff8000009b9b7808 */ /* 0x000fe40006000000 */
[----:B------:R-:W-:Y:S02]  /*10f00*/  ISETP.GT.AND P4, PT, R166, 0x50, !P5 ;  /* 0x00000050a600780c */ /* 0x000fe40006f84270 */
[----:B------:R-:W-:Y:S02]  /*10f10*/  LOP3.LUT R16, R16, 0xffffffef, RZ, 0xc0, !PT ;  /* 0xffffffef10107812 */ /* 0x000fe400078ec0ff */
[----:B------:R-:W-:-:S04]  /*10f20*/  ISETP.LT.OR P4, PT, R167, 0x51, P4 ;  /* 0x00000051a700780c */ /* 0x000fc80002781670 */
[----:B------:R-:W-:Y:S02]  /*10f30*/  FSEL R158, R158, -INF , !P4 ;  /* 0xff8000009e9e7808 */ /* 0x000fe40006000000 */
[----:B------:R-:W-:Y:S02]  /*10f40*/  ISETP.GE.AND P4, PT, R165, 0x52, PT ;  /* 0x00000052a500780c */ /* 0x000fe40003f86270 */
[----:B------:R-:W-:Y:S02]  /*10f50*/  @P5 LOP3.LUT R16, R16, 0x10, RZ, 0xfc, !PT ;  /* 0x0000001010105812 */ /* 0x000fe400078efcff */
[----:B------:R-:W-:Y:S02]  /*10f60*/  ISETP.GT.AND P5, PT, R166, 0x51, !P4 ;  /* 0x00000051a600780c */ /* 0x000fe400067a4270 */
[----:B------:R-:W-:Y:S02]  /*10f70*/  LOP3.LUT R16, R16, 0xfffffffd, RZ, 0xc0, !PT ;  /* 0xfffffffd10107812 */ /* 0x000fe400078ec0ff */
[----:B------:R-:W-:-:S04]  /*10f80*/  ISETP.LT.OR P5, PT, R167, 0x52, P5 ;  /* 0x00000052a700780c */ /* 0x000fc80002fa1670 */
[----:B------:R-:W-:Y:S02]  /*10f90*/  FSEL R159, R159, -INF , !P5 ;  /* 0xff8000009f9f7808 */ /* 0x000fe40006800000 */
[----:B------:R-:W-:-:S04]  /*10fa0*/  ISETP.GE.AND P5, PT, R165, 0x59, PT ;  /* 0x00000059a500780c */ /* 0x000fc80003fa6270 */
[----:B------:R-:W-:-:S04]  /*10fb0*/  ISETP.GT.AND P6, PT, R166, 0x58, !P5 ;  /* 0x00000058a600780c */ /* 0x000fc80006fc4270 */
[----:B------:R-:W-:-:S04]  /*10fc0*/  ISETP.LT.OR P6, PT, R167, 0x59, P6 ;  /* 0x00000059a700780c */ /* 0x000fc800037c1670 */
[----:B------:R-:W-:Y:S02]  /*10fd0*/  FSEL R163, R163, -INF , !P6 ;  /* 0xff800000a3a37808 */ /* 0x000fe40007000000 */
[----:B------:R-:W-:-:S13]  /*10fe0*/  ISETP.GE.AND P6, PT, R165, 0x1, PT ;  /* 0x00000001a500780c */ /* 0x000fda0003fc6270 */
[----:B------:R-:W-:Y:S02]  /*10ff0*/  @P6 LOP3.LUT R16, R16, 0x2, RZ, 0xfc, !PT ;  /* 0x0000000210106812 */ /* 0x000fe400078efcff */
[----:B------:R-:W-:Y:S02]  /*11000*/  ISETP.GT.AND P6, PT, R166, RZ, !P6 ;  /* 0x000000ffa600720c */ /* 0x000fe400077c4270 */
[----:B------:R-:W-:Y:S02]  /*11010*/  LOP3.LUT R16, R16, 0xfffffffe, RZ, 0xc0, !PT ;  /* 0xfffffffe10107812 */ /* 0x000fe400078ec0ff */
[----:B------:R-:W-:-:S04]  /*11020*/  ISETP.LT.OR P6, PT, R167, 0x1, P6 ;  /* 0x00000001a700780c */ /* 0x000fc800037c1670 */
[----:B------:R-:W-:Y:S02]  /*11030*/  FSEL R169, R0, -INF , !P6 ;  /* 0xff80000000a97808 */ /* 0x000fe40007000000 */
[----:B------:R-:W-:-:S13]  /*11040*/  ISETP.GE.AND P6, PT, R165, 0x5a, PT ;  /* 0x0000005aa500780c */ /* 0x000fda0003fc6270 */
[----:B------:R-:W-:Y:S02]  /*11050*/  @P6 LOP3.LUT R16, R16, 0x1, RZ, 0xfc, !PT ;  /* 0x0000000110106812 */ /* 0x000fe400078efcff */
        /* <DEDUP_REMOVED lines=8> */
[----:B------:R-:W-:Y:S02]  /*110e0*/  IMAD.U32 R166, RZ, RZ, UR59 ;  /* 0x0000003bffa67e24 */ /* 0x000fe4000f8e00ff */
[----:B------:R-:W-:-:S03]  /*110f0*/  VIADD R165, R12, 0x8 ;  /* 0x000000080ca57836 */ /* 0x000fc60000000000 */
[----:B------:R-:W-:Y:S02]  /*11100*/  ISETP.NE.AND P6, PT, R166, 0x1, PT ;  /* 0x00000001a600780c */ /* 0x000fe40003fc5270 */
[----:B------:R-:W-:-:S11]  /*11110*/  LOP3.LUT R165, RZ, R165, RZ, 0x33, !PT ;  /* 0x000000a5ffa57212 */ /* 0x000fd600078e33ff */
[----:B------:R-:W0:Y:S02]  /*11120*/  @P6 LDC.64 R14, c[0x0][0x9e8] ;  /* 0x00027a00ff0e6b82 */ /* 0x000e240000000a00 */
[----:B0-----:R-:W-:-:S05]  /*11130*/  @P6 IMAD.HI.U32 R14, R165, R14, RZ ;  /* 0x0000000ea50e6227 */ /* 0x001fca00078e00ff */
[----:B------:R-:W-:-:S04]  /*11140*/  @P6 SHF.R.U32.HI R165, RZ, R15, R14 ;  /* 0x0000000fffa56219 */ /* 0x000fc8000001160e */
[----:B------:R-:W-:Y:S01]  /*11150*/  LOP3.LUT R0, RZ, R165, RZ, 0x33, !PT ;  /* 0x000000a5ff007212 */ /* 0x000fe200078e33ff */
[----:B------:R-:W-:Y:S06]  /*11160*/  BRA `(.L_x_4290) ;  /* 0x0000000000187947 */ /* 0x000fec0003800000 */
.L_x_4289:
[----:B------:R-:W-:Y:S02]  /*11170*/  IMAD.U32 R166, RZ, RZ, UR59 ;  /* 0x0000003bffa67e24 */ /* 0x000fe4000f8e00ff */
[----:B------:R-:W-:-:S03]  /*11180*/  IMAD.MOV.U32 R0, RZ, RZ, R13 ;  /* 0x000000ffff007224 */ /* 0x000fc600078e000d */
[----:B------:R-:W-:-:S13]  /*11190*/  ISETP.NE.AND P6, PT, R166, 0x1, PT ;  /* 0x00000001a600780c */ /* 0x000fda0003fc5270 */
[----:B------:R-:W0:Y:S02]  /*111a0*/  @P6 LDC.64 R14, c[0x0][0x9e8] ;  /* 0x00027a00ff0e6b82 */ /* 0x000e240000000a00 */
[----:B0-----:R-:W-:-:S05]  /*111b0*/  @P6 IMAD.HI.U32 R14, R13, R14, RZ ;  /* 0x0000000e0d0e6227 */ /* 0x001fca00078e00ff */
[----:B------:R-:W-:-:S07]  /*111c0*/  @P6 SHF.R.U32.HI R0, RZ, R15, R14 ;  /* 0x0000000fff006219 */ /* 0x000fce000001160e */
.L_x_4290:
[----:B------:R-:W-:Y:S05]  /*111d0*/  BSYNC B0 ;  /* 0x0000000000007941 */ /* 0x000fea0003800000 */
.L_x_4288:
[----:B------:R-:W-:-:S05]  /*111e0*/  IMAD R161, R0, R166, R161 ;  /* 0x000000a600a17224 */ /* 0x000fca00078e02a1 */
[----:B------:R-:W-:Y:S02]  /*111f0*/  VIADDMNMX R170, R161, R166, R170, PT ;  /* 0x000000a6a1aa7246 */ /* 0x000fe400038001aa */
[----:B------:R-:W-:-:S07]  /*11200*/  VIMNMX R168, R168, R161, !PT ;  /* 0x000000a1a8a87248 */ /* 0x000fce0007fe0100 */
.L_x_4287:
[C---:B------:R-:W-:Y:S01]  /*11210*/  ISETP.GT.AND P2, PT, R168.reuse, 0x1, !P2 ;  /* 0x00000001a800780c */ /* 0x040fe20005744270 */
[----:B------:R-:W-:Y:S01]  /*11220*/  ULDC UR7, c[0x0][0x988] ;  /* 0x0002620000077ab9 */ /* 0x000fe20000000800 */
[----:B------:R-:W-:Y:S01]  /*11230*/  ISETP.GT.AND P3, PT, R168, 0x8, !P3 ;  /* 0x00000008a800780c */ /* 0x000fe20005f64270 */
[----:B------:R-:W-:Y:S01]  /*11240*/  UMOV UR10, UR7 ;  /* 0x00000007000a7c82 */ /* 0x000fe20008000000 */
[C---:B------:R-:W-:Y:S01]  /*11250*/  ISETP.LT.OR P2, PT, R170.reuse, 0x2, P2 ;  /* 0x00000002aa00780c */ /* 0x040fe20001741670 */
[----:B------:R-:W-:Y:S01]  /*11260*/  UMOV UR39, UR54 ;  /* 0x0000003600277c82 */ /* 0x000fe20008000000 */
[----:B------:R-:W-:Y:S01]  /*11270*/  ISETP.LT.OR P3, PT, R170, 0x9, P3 ;  /* 0x00000009aa00780c */ /* 0x000fe20001f61670 */
[----:B------:R-:W-:Y:S01]  /*11280*/  UMOV UR36, UR5 ;  /* 0x0000000500247c82 */ /* 0x000fe20008000000 */
[----:B------:R-:W-:Y:S02]  /*11290*/  FSEL R21, R21, -INF , !P2 ;  /* 0xff80000015157808 */ /* 0x000fe40005000000 */
[----:B------:R-:W-:-:S02]  /*112a0*/  LOP3.LUT P2, RZ, R16, 0x4, RZ, 0xc0, !PT ;  /* 0x0000000410ff7812 */ /* 0x000fc4000784c0ff */
[----:B------:R-:W-:Y:S02]  /*112b0*/  FSEL R120, R120, -INF , !P3 ;  /* 0xff80000078787808 */ /* 0x000fe40005800000 */
[----:B------:R-:W-:Y:S02]  /*112c0*/  ISETP.GT.AND P2, PT, R168, 0x9, !P2 ;  /* 0x00000009a800780c */ /* 0x000fe40005744270 */
[----:B------:R-:W-:Y:S02]  /*112d0*/  LOP3.LUT P3, RZ, R16, 0x20000, RZ, 0xc0, !PT ;  /* 0x0002000010ff7812 */ /* 0x000fe4000786c0ff */
[----:B------:R-:W-:Y:S02]  /*112e0*/  ISETP.LT.OR P2, PT, R170, 0xa, P2 ;  /* 0x0000000aaa00780c */ /* 0x000fe40001741670 */
[----:B------:R-:W-:Y:S02]  /*112f0*/  LOP3.LUT P6, RZ, R16, 0x10000, RZ, 0xc0, !PT ;  /* 0x0001000010ff7812 */ /* 0x000fe400078cc0ff */
[----:B------:R-:W-:-:S02]  /*11300*/  FSEL R121, R121, -INF , !P2 ;  /* 0xff80000079797808 */ /* 0x000fc40005000000 */
[----:B------:R-:W-:Y:S02]  /*11310*/  LOP3.LUT P2, RZ, R16, 0x8, RZ, 0xc0, !PT ;  /* 0x0000000810ff7812 */ /* 0x000fe4000784c0ff */
[----:B------:R-:W-:Y:S02]  /*11320*/  FMNMX.FTZ R15, R169, R4, !PT ;  /* 0x00000004a90f7209 */ /* 0x000fe40007810000 */
[----:B------:R-:W-:Y:S02]  /*11330*/  ISETP.GT.AND P2, PT, R168, 0x10, !P2 ;  /* 0x00000010a800780c */ /* 0x000fe40005744270 */
[----:B------:R-:W-:Y:S02]  /*11340*/  FMNMX.FTZ R15, R2, R15, !PT ;  /* 0x0000000f020f7209 */ /* 0x000fe40007810000 */
[----:B------:R-:W-:Y:S02]  /*11350*/  ISETP.LT.OR P2, PT, R170, 0x11, P2 ;  /* 0x00000011aa00780c */ /* 0x000fe40001741670 */
[----:B------:R-:W-:-:S02]  /*11360*/  FMNMX.FTZ R0, R122, R15, !PT ;  /* 0x0000000f7a007209 */ /* 0x000fc40007810000 */
[----:B------:R-:W-:Y:S02]  /*11370*/  FSEL R124, R124, -INF , !P2 ;  /* 0xff8000007c7c7808 */ /* 0x000fe40005000000 */
[----:B------:R-:W-:Y:S02]  /*11380*/  LOP3.LUT P2, RZ, R16, 0x80000, RZ, 0xc0, !PT ;  /* 0x0008000010ff7812 */ /* 0x000fe4000784c0ff */
[----:B------:R-:W-:Y:S02]  /*11390*/  FMNMX.FTZ R15, R123, R0, !PT ;  /* 0x000000007b0f7209 */ /* 0x000fe40007810000 */
[----:B------:R-:W-:Y:S02]  /*113a0*/  ISETP.GT.AND P2, PT, R168, 0x11, !P2 ;  /* 0x00000011a800780c */ /* 0x000fe40005744270 */
[----:B------:R-:W-:Y:S02]  /*113b0*/  FMNMX.FTZ R0, R126, R15, !PT ;  /* 0x0000000f7e007209 */ /* 0x000fe40007810000 */
[----:B------:R-:W-:-:S02]  /*113c0*/  ISETP.LT.OR P2, PT, R170, 0x12, P2 ;  /* 0x00000012aa00780c */ /* 0x000fc40001741670 */
[----:B------:R-:W-:Y:S02]  /*113d0*/  FMNMX.FTZ R15, R127, R0, !PT ;  /* 0x000000007f0f7209 */ /* 0x000fe40007810000 */
[----:B------:R-:W-:Y:S02]  /*113e0*/  FSEL R125, R125, -INF , !P2 ;  /* 0xff8000007d7d7808 */ /* 0x000fe40005000000 */
[----:B------:R-:W-:Y:S02]  /*113f0*/  LOP3.LUT P2, RZ, R16, 0x40000, RZ, 0xc0, !PT ;  /* 0x0004000010ff7812 */ /* 0x000fe4000784c0ff */
[----:B------:R-:W-:Y:S02]  /*11400*/  FMNMX.FTZ R0, R130, R15, !PT ;  /* 0x0000000f82007209 */ /* 0x000fe40007810000 */
[----:B------:R-:W-:Y:S02]  /*11410*/  ISETP.GT.AND P2, PT, R168, 0x18, !P2 ;  /* 0x00000018a800780c */ /* 0x000fe40005744270 */
[----:B------:R-:W-:-:S02]  /*11420*/  FMNMX.FTZ R15, R131, R0, !PT ;  /* 0x00000000830f7209 */ /* 0x000fc40007810000 */
[----:B------:R-:W-:Y:S02]  /*11430*/  ISETP.LT.OR P2, PT, R170, 0x19, P2 ;  /* 0x00000019aa00780c */ /* 0x000fe40001741670 */
[----:B------:R-:W-:Y:S02]  /*11440*/  FMNMX.FTZ R0, R134, R15, !PT ;  /* 0x0000000f86007209 */ /* 0x000fe40007810000 */
[----:B------:R-:W-:Y:S02]  /*11450*/  FSEL R128, R128, -INF , !P2 ;  /* 0xff80000080807808 */ /* 0x000fe40005000000 */
[----:B------:R-:W-:Y:S02]  /*11460*/  ISETP.GT.AND P2, PT, R168, 0x19, !P3 ;  /* 0x00000019a800780c */ /* 0x000fe40005f44270 */
[----:B------:R-:W-:Y:S02]  /*11470*/  FMNMX.FTZ R15, R135, R0, !PT ;  /* 0x00000000870f7209 */ /* 0x000fe40007810000 */
        /* <DEDUP_REMOVED lines=22> */
[----:B------:R-:W-:Y:S02]  /*115e0*/  LOP3.LUT P2, RZ, R16, 0x2000, RZ, 0xc0, !PT ;  /* 0x0000200010ff7812 */ /* 0x000fe4000784c0ff */
[----:B------:R-:W-:Y:S02]  /*115f0*/  FMNMX.FTZ R15, R155, R0, !PT ;  /* 0x000000009b0f7209 */ /* 0x000fe40007810000 */
[----:B------:R-:W-:-:S02]  /*11600*/  ISETP.GT.AND P2, PT, R168, 0x29, !P2 ;  /* 0x00000029a800780c */ /* 0x000fc40005744270 */
[----:B------:R-:W-:Y:S02]  /*11610*/  FMNMX.FTZ R0, R158, R15, !PT ;  /* 0x0000000f9e007209 */ /* 0x000fe40007810000 */
[----:B------:R-:W-:Y:S02]  /*11620*/  ISETP.LT.OR P2, PT, R170, 0x2a, P2 ;  /* 0x0000002aaa00780c */ /* 0x000fe40001741670 */
[----:B------:R-:W-:Y:S02]  /*11630*/  FMNMX.FTZ R0, R159, R0, !PT ;  /* 0x000000009f007209 */ /* 0x000fe40007810000 */
[----:B------:R-:W-:Y:S02]  /*11640*/  FSEL R137, R137, -INF , !P2 ;  /* 0xff80000089897808 */ /* 0x000fe40005000000 */
[----:B------:R-:W-:Y:S02]  /*11650*/  LOP3.LUT P2, RZ, R16, 0x1000, RZ, 0xc0, !PT ;  /* 0x0000100010ff7812 */ /* 0x000fe4000784c0ff */
[----:B------:R-:W-:-:S02]  /*11660*/  FMNMX.FTZ R15, R163, R0, !PT ;  /* 0x00000000a30f7209 */ /* 0x000fc40007810000 */
[----:B------:R-:W-:Y:S02]  /*11670*/  ISETP.GT.AND P2, PT, R168, 0x30, !P2 ;  /* 0x00000030a800780c */ /* 0x000fe40005744270 */
[----:B------:R-:W-:Y:S02]  /*11680*/  FMNMX.FTZ R15, R164, R15, !PT ;  /* 0x0000000fa40f7209 */ /* 0x000fe40007810000 */
[----:B------:R-:W-:Y:S02]  /*11690*/  ISETP.LT.OR P2, PT, R170, 0x31, P2 ;  /* 0x00000031aa00780c */ /* 0x000fe40001741670 */
[----:B------:R-:W-:Y:S01]  /*116a0*/  LOP3.LUT P3, RZ, R16, 0x40, RZ, 0xc0, !PT ;  /* 0x0000004010ff7812 */ /* 0x000fe2000786c0ff */
[----:B------:R-:W0:Y:S01]  /*116b0*/  SHFL.BFLY PT, R0, R15, 0x2, 0x1f ;  /* 0x0c401f000f007f89 */ /* 0x000e2200000e0000 */
[----:B------:R-:W-:Y:S02]  /*116c0*/  FSEL R140, R140, -INF , !P2 ;  /* 0xff8000008c8c7808 */ /* 0x000fe40005000000 */
[----:B------:R-:W-:-:S02]  /*116d0*/  LOP3.LUT P2, RZ, R16, 0x800, RZ, 0xc0, !PT ;  /* 0x0000080010ff7812 */ /* 0x000fc4000784c0ff */
[----:B------:R-:W-:Y:S02]  /*116e0*/  LOP3.LUT P6, RZ, R16, 0x20, RZ, 0xc0, !PT ;  /* 0x0000002010ff7812 */ /* 0x000fe400078cc0ff */
[C---:B------:R-:W-:Y:S02]  /*116f0*/  ISETP.GT.AND P2, PT, R168.reuse, 0x31, !P2 ;  /* 0x00000031a800780c */ /* 0x040fe40005744270 */
[----:B------:R-:W-:Y:S02]  /*11700*/  ISETP.GT.AND P4, PT, R168, 0x51, !P4 ;  /* 0x00000051a800780c */ /* 0x000fe40006784270 */
[----:B------:R-:W-:Y:S02]  /*11710*/  ISETP.LT.OR P2, PT, R170, 0x32, P2 ;  /* 0x00000032aa00780c */ /* 0x000fe40001741670 */
[----:B------:R-:W-:Y:S02]  /*11720*/  ISETP.GT.AND P5, PT, R168, 0x58, !P5 ;  /* 0x00000058a800780c */ /* 0x000fe40006fa4270 */
[----:B------:R-:W-:-:S02]  /*11730*/  FSEL R143, R143, -INF , !P2 ;  /* 0xff8000008f8f7808 */ /* 0x000fc40005000000 */
[----:B------:R-:W-:Y:S02]  /*11740*/  LOP3.LUT P2, RZ, R16, 0x400, RZ, 0xc0, !PT ;  /* 0x0000040010ff7812 */ /* 0x000fe4000784c0ff */
[----:B------:R-:W-:Y:S02]  /*11750*/  ISETP.LT.OR P4, PT, R170, 0x52, P4 ;  /* 0x00000052aa00780c */ /* 0x000fe40002781670 */
[----:B------:R-:W-:Y:S02]  /*11760*/  ISETP.GT.AND P2, PT, R168, 0x38, !P2 ;  /* 0x00000038a800780c */ /* 0x000fe40005744270 */
[C---:B------:R-:W-:Y:S02]  /*11770*/  ISETP.LT.OR P5, PT, R170.reuse, 0x59, P5 ;  /* 0x00000059aa00780c */ /* 0x040fe40002fa1670 */
[----:B------:R-:W-:Y:S02]  /*11780*/  ISETP.LT.OR P2, PT, R170, 0x39, P2 ;  /* 0x00000039aa00780c */ /* 0x000fe40001741670 */
[----:B0-----:R-:W-:-:S02]  /*11790*/  FMNMX.FTZ R161, R15, R0, !PT ;  /* 0x000000000fa17209 */ /* 0x001fc40007810000 */
[----:B------:R-:W-:Y:S02]  /*117a0*/  FSEL R144, R144, -INF , !P2 ;  /* 0xff80000090907808 */ /* 0x000fe40005000000 */
[----:B------:R-:W-:Y:S01]  /*117b0*/  LOP3.LUT P2, RZ, R16, 0x200, RZ, 0xc0, !PT ;  /* 0x0000020010ff7812 */ /* 0x000fe2000784c0ff */
[----:B------:R-:W0:Y:S01]  /*117c0*/  SHFL.BFLY PT, R14, R161, 0x1, 0x1f ;  /* 0x0c201f00a10e7f89 */ /* 0x000e2200000e0000 */
[----:B------:R-:W-:Y:S02]  /*117d0*/  FSEL R157, R157, -INF , !P4 ;  /* 0xff8000009d9d7808 */ /* 0x000fe40006000000 */
[----:B------:R-:W-:Y:S02]  /*117e0*/  ISETP.GT.AND P2, PT, R168, 0x39, !P2 ;  /* 0x00000039a800780c */ /* 0x000fe40005744270 */
[----:B------:R-:W-:Y:S02]  /*117f0*/  FSEL R160, R160, -INF , !P5 ;  /* 0xff800000a0a07808 */ /* 0x000fe40006800000 */
[----:B------:R-:W-:-:S04]  /*11800*/  ISETP.LT.OR P2, PT, R170, 0x3a, P2 ;  /* 0x0000003aaa00780c */ /* 0x000fc80001741670 */
[----:B------:R-:W-:Y:S02]  /*11810*/  FSEL R145, R145, -INF , !P2 ;  /* 0xff80000091917808 */ /* 0x000fe40005000000 */
[----:B------:R-:W-:-:S04]  /*11820*/  LOP3.LUT P2, RZ, R16, 0x100, RZ, 0xc0, !PT ;  /* 0x0000010010ff7812 */ /* 0x000fc8000784c0ff */
[----:B------:R-:W-:-:S04]  /*11830*/  ISETP.GT.AND P2, PT, R168, 0x40, !P2 ;  /* 0x00000040a800780c */ /* 0x000fc80005744270 */
[----:B------:R-:W-:Y:S02]  /*11840*/  ISETP.LT.OR P2, PT, R170, 0x41, P2 ;  /* 0x00000041aa00780c */ /* 0x000fe40001741670 */
[----:B0-----:R-:W-:Y:S02]  /*11850*/  FMNMX.FTZ R14, R161, R14, !PT ;  /* 0x0000000ea10e7209 */ /* 0x001fe40007810000 */
[----:B------:R-:W-:Y:S02]  /*11860*/  FSEL R148, R148, -INF , !P2 ;  /* 0xff80000094947808 */ /* 0x000fe40005000000 */
[----:B------:R-:W-:Y:S01]  /*11870*/  LOP3.LUT P2, RZ, R16, 0x80, RZ, 0xc0, !PT ;  /* 0x0000008010ff7812 */ /* 0x000fe2000784c0ff */
[----:B------:R-:W-:-:S03]  /*11880*/  FMUL.FTZ R0, R14, UR10 ;  /* 0x0000000a0e007c20 */ /* 0x000fc60008410000 */
[----:B------:R-:W-:-:S04]  /*11890*/  ISETP.GT.AND P2, PT, R168, 0x41, !P2 ;  /* 0x00000041a800780c */ /* 0x000fc80005744270 */
[----:B------:R-:W-:-:S04]  /*118a0*/  ISETP.LT.OR P2, PT, R170, 0x42, P2 ;  /* 0x00000042aa00780c */ /* 0x000fc80001741670 */
[----:B------:R-:W-:Y:S02]  /*118b0*/  FSEL R149, R149, -INF , !P2 ;  /* 0xff80000095957808 */ /* 0x000fe40005000000 */
[----:B------:R-:W-:Y:S02]  /*118c0*/  ISETP.GT.AND P2, PT, R168, 0x48, !P3 ;  /* 0x00000048a800780c */ /* 0x000fe40005f44270 */
[----:B------:R-:W-:Y:S02]  /*118d0*/  LOP3.LUT P3, RZ, R16, 0x10, RZ, 0xc0, !PT ;  /* 0x0000001010ff7812 */ /* 0x000fe4000786c0ff */
[----:B------:R-:W-:Y:S02]  /*118e0*/  ISETP.LT.OR P2, PT, R170, 0x49, P2 ;  /* 0x00000049aa00780c */ /* 0x000fe40001741670 */
[----:B------:R-:W-:Y:S02]  /*118f0*/  ISETP.GT.AND P3, PT, R168, 0x50, !P3 ;  /* 0x00000050a800780c */ /* 0x000fe40005f64270 */
[----:B------:R-:W-:-:S02]  /*11900*/  FSEL R152, R152, -INF , !P2 ;  /* 0xff80000098987808 */ /* 0x000fc40005000000 */
[----:B------:R-:W-:Y:S02]  /*11910*/  ISETP.GT.AND P2, PT, R168, 0x49, !P6 ;  /* 0x00000049a800780c */ /* 0x000fe40007744270 */
[----:B------:R-:W-:Y:S02]  /*11920*/  LOP3.LUT P6, RZ, R16, 0x2, RZ, 0xc0, !PT ;  /* 0x0000000210ff7812 */ /* 0x000fe400078cc0ff */
[C---:B------:R-:W-:Y:S02]  /*11930*/  ISETP.LT.OR P2, PT, R170.reuse, 0x4a, P2 ;  /* 0x0000004aaa00780c */ /* 0x040fe40001741670 */
[----:B------:R-:W-:Y:S02]  /*11940*/  ISETP.LT.OR P3, PT, R170, 0x51, P3 ;  /* 0x00000051aa00780c */ /* 0x000fe40001f61670 */
[----:B------:R-:W-:Y:S02]  /*11950*/  FSEL R153, R153, -INF , !P2 ;  /* 0xff80000099997808 */ /* 0x000fe40005000000 */
[----:B------:R-:W-:-:S02]  /*11960*/  ISETP.GT.AND P2, PT, R168, RZ, !P6 ;  /* 0x000000ffa800720c */ /* 0x000fc40007744270 */
[----:B------:R-:W-:Y:S02]  /*11970*/  LOP3.LUT P6, RZ, R16, 0x1, RZ, 0xc0, !PT ;  /* 0x0000000110ff7812 */ /* 0x000fe400078cc0ff */
[----:B------:R-:W-:Y:S02]  /*11980*/  ISETP.LT.OR P2, PT, R170, 0x1, P2 ;  /* 0x00000001aa00780c */ /* 0x000fe40001741670 */
[----:B------:R-:W-:Y:S02]  /*11990*/  FSEL R156, R156, -INF , !P3 ;  /* 0xff8000009c9c7808 */ /* 0x000fe40005800000 */
[----:B------:R-:W-:Y:S02]  /*119a0*/  FSEL R20, R20, -INF , !P2 ;  /* 0xff80000014147808 */ /* 0x000fe40005000000 */
[----:B------:R-:W-:Y:S02]  /*119b0*/  FSETP.NEU.FTZ.AND P2, PT, R14, -INF , PT ;  /* 0xff8000000e00780b */ /* 0x000fe40003f5d000 */
[----:B------:R-:W-:-:S02]  /*119c0*/  FMNMX.FTZ R166, R20, R3, !PT ;  /* 0x0000000314a67209 */ /* 0x000fc40007810000 */
        /* <DEDUP_REMOVED lines=41> */
[----:B------:R-:W-:Y:S01]  /*11c60*/  FMUL.FTZ R0, R163, UR10 ;  /* 0x0000000aa3007c20 */ /* 0x000fe20008410000 */
[----:B------:R-:W-:Y:S02]  /*11c70*/  MUFU.EX2 R15, R15 ;  /* 0x0000000f000f7308 */ /* 0x000fe40000000800 */
[----:B------:R-:W-:-:S04]  /*11c80*/  FMNMX.FTZ R2, R140, R161, !PT ;  /* 0x000000a18c027209 */ /* 0x000fc80007810000 */
[----:B------:R-:W-:Y:S02]  /*11c90*/  FMNMX.FTZ R161, R143, R2, !PT ;  /* 0x000000028fa17209 */ /* 0x000fe40007810000 */
[----:B------:R-:W0:Y:S02]  /*11ca0*/  MUFU.EX2 R0, R0 ;  /* 0x0000000000007308 */ /* 0x000e240000000800 */
[----:B------:R-:W-:-:S04]  /*11cb0*/  FMNMX.FTZ R2, R144, R161, !PT ;  /* 0x000000a190027209 */ /* 0x000fc80007810000 */
[----:B------:R-:W-:Y:S02]  /*11cc0*/  FMNMX.FTZ R161, R145, R2, !PT ;  /* 0x0000000291a17209 */ /* 0x000fe40007810000 */
[----:B------:R-:W1:Y:S02]  /*11cd0*/  MUFU.EX2 R188, R188 ;  /* 0x000000bc00bc7308 */ /* 0x000e640000000800 */
[----:B------:R-:W-:-:S04]  /*11ce0*/  FMNMX.FTZ R2, R148, R161, !PT ;  /* 0x000000a194027209 */ /* 0x000fc80007810000 */
[----:B------:R-:W-:Y:S02]  /*11cf0*/  FMNMX.FTZ R161, R149, R2, !PT ;  /* 0x0000000295a17209 */ /* 0x000fe40007810000 */
[----:B------:R-:W2:Y:S02]  /*11d00*/  MUFU.EX2 R190, R190 ;  /* 0x000000be00be7308 */ /* 0x000ea40000000800 */
[----:B------:R-:W-:-:S04]  /*11d10*/  FMNMX.FTZ R2, R152, R161, !PT ;  /* 0x000000a198027209 */ /* 0x000fc80007810000 */
[----:B------:R-:W-:Y:S02]  /*11d20*/  FMNMX.FTZ R161, R153, R2, !PT ;  /* 0x0000000299a17209 */ /* 0x000fe40007810000 */
[----:B------:R-:W3:Y:S02]  /*11d30*/  MUFU.EX2 R123, R123 ;  /* 0x0000007b007b7308 */ /* 0x000ee40000000800 */
[----:B------:R-:W-:-:S04]  /*11d40*/  FMNMX.FTZ R2, R156, R161, !PT ;  /* 0x000000a19c027209 */ /* 0x000fc80007810000 */
[----:B------:R-:W-:Y:S02]  /*11d50*/  FMNMX.FTZ R161, R157, R2, !PT ;  /* 0x000000029da17209 */ /* 0x000fe40007810000 */
[----:B------:R-:W4:Y:S02]  /*11d60*/  MUFU.EX2 R184, R184 ;  /* 0x000000b800b87308 */ /* 0x000f240000000800 */
[----:B------:R-:W-:-:S04]  /*11d70*/  FMNMX.FTZ R161, R160, R161, !PT ;  /* 0x000000a1a0a17209 */ /* 0x000fc80007810000 */
[----:B------:R-:W-:Y:S02]  /*11d80*/  FMNMX.FTZ R161, R162, R161, !PT ;  /* 0x000000a1a2a17209 */ /* 0x000fe40007810000 */
[----:B------:R-:W5:Y:S03]  /*11d90*/  MUFU.EX2 R127, R127 ;  /* 0x0000007f007f7308 */ /* 0x000f660000000800 */
[----:B------:R-:W0:Y:S05]  /*11da0*/  SHFL.BFLY PT, R2, R161, 0x2, 0x1f ;  /* 0x0c401f00a1027f89 */ /* 0x000e2a00000e0000 */
[----:B------:R-:W5:Y:S08]  /*11db0*/  MUFU.EX2 R186, R186 ;  /* 0x000000ba00ba7308 */ /* 0x000f700000000800 */
        /* <DEDUP_REMOVED lines=10> */
[----:B------:R-:W-:-:S06]  /*11e60*/  FMUL.FTZ R2, R122, UR10 ;  /* 0x0000000a7a027c20 */ /* 0x000fcc0008410000 */
[----:B------:R-:W-:Y:S01]  /*11e70*/  MUFU.EX2 R141, R141 ;  /* 0x0000008d008d7308 */ /* 0x000fe20000000800 */
[----:B------:R-:W-:Y:S02]  /*11e80*/  FSEL R163, R2, RZ, P2 ;  /* 0x000000ff02a37208 */ /* 0x000fe40001000000 */
[----:B------:R-:W-:Y:S02]  /*11e90*/  FSEL R2, R122, RZ, P2 ;  /* 0x000000ff7a027208 */ /* 0x000fe40001000000 */
[----:B------:R-:W-:Y:S01]  /*11ea0*/  ISETP.GT.AND P2, PT, R9, UR55, PT ;  /* 0x0000003709007c0c */ /* 0x000fe2000bf44270 */
[--C-:B------:R-:W-:Y:S01]  /*11eb0*/  FFMA.FTZ R189, R20, UR10, -R163.reuse ;  /* 0x0000000a14bd7c23 */ /* 0x100fe200080108a3 */
[----:B------:R-:W-:Y:S01]  /*11ec0*/  FFMA.FTZ R4, R21, UR10, -R163 ;  /* 0x0000000a15047c23 */ /* 0x000fe200080108a3 */
[----:B------:R-:W-:Y:S01]  /*11ed0*/  FADD.FTZ R2, -R2, R3 ;  /* 0x0000000302027221 */ /* 0x000fe20000010100 */
[----:B------:R-:W-:Y:S01]  /*11ee0*/  FFMA.FTZ R3, R0, R8, R15 ;  /* 0x0000000800037223 */ /* 0x000fe2000001000f */
[--C-:B------:R-:W-:Y:S01]  /*11ef0*/  FFMA.FTZ R191, R120, UR10, -R163.reuse ;  /* 0x0000000a78bf7c23 */ /* 0x100fe200080108a3 */
[----:B------:R-:W-:Y:S01]  /*11f00*/  FFMA.FTZ R20, R121, UR10, -R163 ;  /* 0x0000000a79147c23 */ /* 0x000fe200080108a3 */
[----:B------:R-:W-:Y:S01]  /*11f10*/  FMUL.FTZ R2, R2, UR10 ;  /* 0x0000000a02027c20 */ /* 0x000fe20008410000 */
[----:B------:R-:W-:Y:S01]  /*11f20*/  MUFU.EX2 R189, R189 ;  /* 0x000000bd00bd7308 */ /* 0x000fe20000000800 */
[----:B-1----:R-:W-:Y:S01]  /*11f30*/  FADD.FTZ R3, R188, R3 ;  /* 0x00000003bc037221 */ /* 0x002fe20000010000 */
[--C-:B------:R-:W-:Y:S01]  /*11f40*/  FFMA.FTZ R185, R124, UR10, -R163.reuse ;  /* 0x0000000a7cb97c23 */ /* 0x100fe200080108a3 */
[--C-:B------:R-:W-:Y:S01]  /*11f50*/  FFMA.FTZ R120, R125, UR10, -R163.reuse ;  /* 0x0000000a7d787c23 */ /* 0x100fe200080108a3 */
[----:B------:R-:W-:Y:S01]  /*11f60*/  FFMA.FTZ R187, R128, UR10, -R163 ;  /* 0x0000000a80bb7c23 */ /* 0x000fe200080108a3 */
[----:B--2---:R-:W-:Y:S01]  /*11f70*/  FADD.FTZ R8, R190, R3 ;  /* 0x00000003be087221 */ /* 0x004fe20000010000 */
[--C-:B------:R-:W-:Y:S01]  /*11f80*/  FFMA.FTZ R124, R129, UR10, -R163.reuse ;  /* 0x0000000a817c7c23 */ /* 0x100fe200080108a3 */
[--C-:B------:R-:W-:Y:S01]  /*11f90*/  FFMA.FTZ R181, R132, UR10, -R163.reuse ;  /* 0x0000000a84b57c23 */ /* 0x100fe200080108a3 */
[----:B------:R-:W0:Y:S01]  /*11fa0*/  MUFU.EX2 R2, R2 ;  /* 0x0000000200027308 */ /* 0x000e220000000800 */
[----:B---3--:R-:W-:Y:S01]  /*11fb0*/  FADD.FTZ R3, R123, R8 ;  /* 0x000000087b037221 */ /* 0x008fe20000010000 */
[--C-:B------:R-:W-:Y:S01]  /*11fc0*/  FFMA.FTZ R126, R133, UR10, -R163.reuse ;  /* 0x0000000a857e7c23 */ /* 0x100fe200080108a3 */
[--C-:B------:R-:W-:Y:S01]  /*11fd0*/  FFMA.FTZ R183, R136, UR10, -R163.reuse ;  /* 0x0000000a88b77c23 */ /* 0x100fe200080108a3 */
[----:B------:R-:W-:Y:S01]  /*11fe0*/  FFMA.FTZ R128, R137, UR10, -R163 ;  /* 0x0000000a89807c23 */ /* 0x000fe200080108a3 */
[----:B----4-:R-:W-:Y:S01]  /*11ff0*/  FADD.FTZ R8, R184, R3 ;  /* 0x00000003b8087221 */ /* 0x010fe20000010000 */
[--C-:B------:R-:W-:Y:S01]  /*12000*/  FFMA.FTZ R177, R140, UR10, -R163.reuse ;  /* 0x0000000a8cb17c23 */ /* 0x100fe200080108a3 */
[--C-:B------:R-:W-:Y:S01]  /*12010*/  FFMA.FTZ R130, R143, UR10, -R163.reuse ;  /* 0x0000000a8f827c23 */ /* 0x100fe200080108a3 */
[----:B------:R-:W1:Y:S01]  /*12020*/  MUFU.EX2 R4, R4 ;  /* 0x0000000400047308 */ /* 0x000e620000000800 */
[----:B-----5:R-:W-:Y:S01]  /*12030*/  FADD.FTZ R3, R127, R8 ;  /* 0x000000087f037221 */ /* 0x020fe20000010000 */
[--C-:B------:R-:W-:Y:S01]  /*12040*/  FFMA.FTZ R179, R144, UR10, -R163.reuse ;  /* 0x0000000a90b37c23 */ /* 0x100fe200080108a3 */
[--C-:B------:R-:W-:Y:S01]  /*12050*/  FFMA.FTZ R132, R145, UR10, -R163.reuse ;  /* 0x0000000a91847c23 */ /* 0x100fe200080108a3 */
[----:B------:R-:W-:Y:S01]  /*12060*/  FFMA.FTZ R173, R148, UR10, -R163 ;  /* 0x0000000a94ad7c23 */ /* 0x000fe200080108a3 */
[----:B------:R-:W-:Y:S01]  /*12070*/  FADD.FTZ R134, R186, R3 ;  /* 0x00000003ba867221 */ /* 0x000fe20000010000 */
[--C-:B------:R-:W-:Y:S01]  /*12080*/  FFMA.FTZ R175, R152, UR10, -R163.reuse ;  /* 0x0000000a98af7c23 */ /* 0x100fe200080108a3 */
[----:B------:R-:W-:Y:S01]  /*12090*/  FFMA.FTZ R169, R156, UR10, -R163 ;  /* 0x0000000a9ca97c23 */ /* 0x000fe200080108a3 */
[----:B------:R-:W2:Y:S01]  /*120a0*/  MUFU.EX2 R191, R191 ;  /* 0x000000bf00bf7308 */ /* 0x000ea20000000800 */
[----:B0-----:R-:W-:Y:S01]  /*120b0*/  FFMA.FTZ R5, R2, R5, R189 ;  /* 0x0000000502057223 */ /* 0x001fe200000100bd */
[--C-:B------:R-:W-:Y:S01]  /*120c0*/  FFMA.FTZ R157, R157, UR10, -R163.reuse ;  /* 0x0000000a9d9d7c23 */ /* 0x100fe200080108a3 */
[--C-:B------:R-:W-:Y:S01]  /*120d0*/  FFMA.FTZ R160, R160, UR10, -R163.reuse ;  /* 0x0000000aa0a07c23 */ /* 0x100fe200080108a3 */
[----:B------:R-:W-:Y:S01]  /*120e0*/  FFMA.FTZ R162, R162, UR10, -R163 ;  /* 0x0000000aa2a27c23 */ /* 0x000fe200080108a3 */
[----:B------:R-:W-:Y:S01]  /*120f0*/  IMAD.U32 R21, RZ, RZ, UR6 ;  /* 0x00000006ff157e24 */ /* 0x000fe2000f8e00ff */
[----:B------:R-:W-:Y:S01]  /*12100*/  F2FP.BF16.F32.PACK_AB R188, R188, R15 ;  /* 0x0000000fbcbc723e */ /* 0x000fe200000010ff */
[----:B------:R-:W-:Y:S01]  /*12110*/  VIADD R9, R9, 0xffffffff ;  /* 0xffffffff09097836 */ /* 0x000fe20000000000 */
[----:B------:R-:W0:Y:S01]  /*12120*/  MUFU.EX2 R20, R20 ;  /* 0x0000001400147308 */ /* 0x000e220000000800 */
[C---:B-1----:R-:W-:Y:S01]  /*12130*/  FADD.FTZ R8, R4.reuse, R5 ;  /* 0x0000000504087221 */ /* 0x042fe20000010000 */
[----:B------:R-:W-:Y:S01]  /*12140*/  FADD.FTZ R5, R131, R134 ;  /* 0x0000008683057221 */ /* 0x000fe20000010000 */
[----:B------:R-:W-:Y:S01]  /*12150*/  F2FP.BF16.F32.PACK_AB R189, R4, R189 ;  /* 0x000000bd04bd723e */ /* 0x000fe200000010ff */
[----:B------:R-:W-:Y:S01]  /*12160*/  @!P1 VIADD R21, R21, 0x30860 ;  /* 0x0003086015159836 */ /* 0x000fe20000000000 */
[----:B------:R-:W-:Y:S01]  /*12170*/  F2FP.BF16.F32.PACK_AB R190, R123, R190 ;  /* 0x000000be7bbe723e */ /* 0x000fe200000010ff */
[----:B------:R-:W-:Y:S01]  /*12180*/  FADD.FTZ R134, R180, R5 ;  /* 0x00000005b4867221 */ /* 0x000fe20000010000 */
[----:B------:R-:W-:Y:S01]  /*12190*/  F2FP.BF16.F32.PACK_AB R184, R127, R184 ;  /* 0x000000b87fb8723e */ /* 0x000fe200000010ff */
[----:B------:R-:W1:Y:S01]  /*121a0*/  MUFU.EX2 R185, R185 ;  /* 0x000000b900b97308 */ /* 0x000e620000000800 */
[----:B--2---:R-:W-:Y:S01]  /*121b0*/  FADD.FTZ R3, R191, R8 ;  /* 0x00000008bf037221 */ /* 0x004fe20000010000 */
[----:B------:R-:W-:Y:S01]  /*121c0*/  FADD.FTZ R5, R135, R134 ;  /* 0x0000008687057221 */ /* 0x000fe20000010000 */
[----:B------:R-:W-:Y:S01]  /*121d0*/  FFMA.FTZ R134, R149, UR10, -R163 ;  /* 0x0000000a95867c23 */ /* 0x000fe200080108a3 */
[----:B------:R-:W-:-:S02]  /*121e0*/  @!P1 PRMT R21, RZ, 0x654, R21 ;  /* 0x00000654ff159816 */ /* 0x000fc40000000015 */
[----:B------:R-:W-:Y:S01]  /*121f0*/  FADD.FTZ R136, R182, R5 ;  /* 0x00000005b6887221 */ /* 0x000fe20000010000 */
[----:B------:R-:W-:Y:S01]  /*12200*/  F2FP.BF16.F32.PACK_AB R186, R131, R186 ;  /* 0x000000ba83ba723e */ /* 0x000fe200000010ff */
[----:B------:R-:W2:Y:S01]  /*12210*/  MUFU.EX2 R120, R120 ;  /* 0x0000007800787308 */ /* 0x000ea20000000800 */
[----:B0-----:R-:W-:Y:S01]  /*12220*/  FADD.FTZ R8, R20, R3 ;  /* 0x0000000314087221 */ /* 0x001fe20000010000 */
[----:B------:R-:W-:Y:S01]  /*12230*/  FADD.FTZ R5, R139, R136 ;  /* 0x000000888b057221 */ /* 0x000fe20000010000 */
[----:B------:R-:W-:Y:S01]  /*12240*/  FFMA.FTZ R136, R153, UR10, -R163 ;  /* 0x0000000a99887c23 */ /* 0x000fe200080108a3 */
[----:B------:R0:W-:Y:S01]  /*12250*/  @!P1 SYNCS.ARRIVE.TRANS64.RED.A1T0 RZ, [R21+URZ], RZ ;  /* 0x000000ff15ff99a7 */ /* 0x0001e2000810043f */
[----:B------:R-:W-:Y:S01]  /*12260*/  F2FP.BF16.F32.PACK_AB R180, R135, R180 ;  /* 0x000000b487b4723e */ /* 0x000fe200000010ff */
[----:B------:R-:W-:Y:S01]  /*12270*/  FADD.FTZ R138, R176, R5 ;  /* 0x00000005b08a7221 */ /* 0x000fe20000010000 */
[----:B------:R-:W-:Y:S01]  /*12280*/  F2FP.BF16.F32.PACK_AB R182, R139, R182 ;  /* 0x000000b68bb6723e */ /* 0x000fe200000010ff */
[----:B------:R-:W3:Y:S01]  /*12290*/  MUFU.EX2 R187, R187 ;  /* 0x000000bb00bb7308 */ /* 0x000ee20000000800 */
[----:B-1----:R-:W-:Y:S01]  /*122a0*/  FADD.FTZ R3, R185, R8 ;  /* 0x00000008b9037221 */ /* 0x002fe20000010000 */
[C---:B------:R-:W-:Y:S01]  /*122b0*/  FADD.FTZ R5, R141.reuse, R138 ;  /* 0x0000008a8d057221 */ /* 0x040fe20000010000 */
[----:B------:R-:W-:-:S02]  /*122c0*/  F2FP.BF16.F32.PACK_AB R176, R141, R176 ;  /* 0x000000b08db0723e */ /* 0x000fc400000010ff */
[----:B------:R-:W-:-:S03]  /*122d0*/  F2FP.BF16.F32.PACK_AB R191, R20, R191 ;  /* 0x000000bf14bf723e */ /* 0x000fc600000010ff */
        /* <DEDUP_REMOVED lines=34> */
[----:B---3--:R-:W-:-:S07]  /*12500*/  FADD.FTZ R3, R173, R8 ;  /* 0x00000008ad037221 */ /* 0x008fce0000010000 */
[----:B------:R-:W3:Y:S01]  /*12510*/  MUFU.EX2 R151, R151 ;  /* 0x0000009700977308 */ /* 0x000ee20000000800 */
[----:B-1----:R-:W-:-:S07]  /*12520*/  FADD.FTZ R138, R172, R5 ;  /* 0x00000005ac8a7221 */ /* 0x002fce0000010000 */
[----:B------:R-:W1:Y:S01]  /*12530*/  MUFU.EX2 R175, R175 ;  /* 0x000000af00af7308 */ /* 0x000e620000000800 */
[C---:B--2---:R-:W-:Y:S01]  /*12540*/  FADD.FTZ R8, R134.reuse, R3 ;  /* 0x0000000386087221 */ /* 0x044fe20000010000 */
[----:B------:R-:W-:-:S06]  /*12550*/  F2FP.BF16.F32.PACK_AB R173, R134, R173 ;  /* 0x000000ad86ad723e */ /* 0x000fcc00000010ff */
[----:B------:R-:W2:Y:S01]  /*12560*/  MUFU.EX2 R174, R174 ;  /* 0x000000ae00ae7308 */ /* 0x000ea20000000800 */
[C---:B---3--:R-:W-:Y:S01]  /*12570*/  FADD.FTZ R5, R151.reuse, R138 ;  /* 0x0000008a97057221 */ /* 0x048fe20000010000 */
[----:B------:R-:W-:-:S06]  /*12580*/  F2FP.BF16.F32.PACK_AB R172, R151, R172 ;  /* 0x000000ac97ac723e */ /* 0x000fcc00000010ff */
[----:B------:R-:W3:Y:S01]  /*12590*/  MUFU.EX2 R136, R136 ;  /* 0x0000008800887308 */ /* 0x000ee20000000800 */
[----:B-1----:R-:W-:-:S07]  /*125a0*/  FADD.FTZ R3, R175, R8 ;  /* 0x00000008af037221 */ /* 0x002fce0000010000 */
[----:B------:R-:W1:Y:S01]  /*125b0*/  MUFU.EX2 R155, R155 ;  /* 0x0000009b009b7308 */ /* 0x000e620000000800 */
[----:B--2---:R-:W-:-:S07]  /*125c0*/  FADD.FTZ R138, R174, R5 ;  /* 0x00000005ae8a7221 */ /* 0x004fce0000010000 */
[----:B------:R-:W2:Y:S01]  /*125d0*/  MUFU.EX2 R169, R169 ;  /* 0x000000a900a97308 */ /* 0x000ea20000000800 */
[C---:B---3--:R-:W-:Y:S01]  /*125e0*/  FADD.FTZ R4, R136.reuse, R3 ;  /* 0x0000000388047221 */ /* 0x048fe20000010000 */
[----:B------:R-:W-:Y:S01]  /*125f0*/  F2FP.BF16.F32.PACK_AB R175, R136, R175 ;  /* 0x000000af88af723e */ /* 0x000fe200000010ff */
[----:B------:R-:W-:-:S05]  /*12600*/  IMAD.MOV.U32 R3, RZ, RZ, R122 ;  /* 0x000000ffff037224 */ /* 0x000fca00078e007a */
        /* <DEDUP_REMOVED lines=16> */
[----:B-1----:R-:W-:Y:S01]  /*12710*/  FADD.FTZ R138, R170, R5 ;  /* 0x00000005aa8a7221 */ /* 0x002fe20000010000 */
[C---:B--2---:R-:W-:Y:S01]  /*12720*/  FADD.FTZ R5, R162.reuse, R4 ;  /* 0x00000004a2057221 */ /* 0x044fe20000010000 */
[----:B------:R-:W-:Y:S01]  /*12730*/  F2FP.BF16.F32.PACK_AB R171, R162, R171 ;  /* 0x000000aba2ab723e */ /* 0x000fe200000010ff */
[----:B------:R-:W-:Y:S02]  /*12740*/  IMAD.MOV.U32 R4, RZ, RZ, R14 ;  /* 0x000000ffff047224 */ /* 0x000fe400078e000e */
[C---:B---3--:R-:W-:Y:S01]  /*12750*/  FADD.FTZ R8, R161.reuse, R138 ;  /* 0x0000008aa1087221 */ /* 0x048fe20000010000 */
[----:B------:R-:W-:Y:S01]  /*12760*/  F2FP.BF16.F32.PACK_AB R170, R161, R170 ;  /* 0x000000aaa1aa723e */ /* 0x000fe200000010ff */
[----:B0-----:R-:W-:Y:S06]  /*12770*/  @P2 BRA `(.L_x_4291) ;  /* 0xffffffc800802947 */ /* 0x001fec000383ffff */
[----:B------:R-:W-:Y:S01]  /*12780*/  IMAD.MOV.U32 R3, RZ, RZ, R122 ;  /* 0x000000ffff037224 */ /* 0x000fe200078e007a */
[----:B------:R-:W-:Y:S01]  /*12790*/  UMOV UR36, UR5 ;  /* 0x0000000500247c82 */ /* 0x000fe20008000000 */
[----:B------:R-:W-:Y:S01]  /*127a0*/  IMAD.MOV.U32 R4, RZ, RZ, R14 ;  /* 0x000000ffff047224 */ /* 0x000fe200078e000e */
[----:B------:R-:W-:-:S06]  /*127b0*/  UMOV UR39, UR54 ;  /* 0x0000003600277c82 */ /* 0x000fcc0008000000 */
.L_x_4274:
        /* <DEDUP_REMOVED lines=19> */
.L_x_4293:
[----:B------:R-:W-:-:S11]  /*128f0*/  UISETP.NE.AND UP1, UPT, UR15, 0x1, UPT ;  /* 0x000000010f00788c */ /* 0x000fd6000bf25270 */
[----:B------:R-:W-:Y:S02]  /*12900*/  @UP1 ULDC.64 UR4, c[0x0][0x9e8] ;  /* 0x00027a0000041ab9 */ /* 0x000fe40000000a00 */
[----:B------:R-:W-:-:S04]  /*12910*/  UIMAD.WIDE.U32 UR6, UR11, UR4, URZ ;  /* 0x000000040b0672a5 */ /* 0x000fc8000f8e003f */
[----:B------:R-:W-:-:S12]  /*12920*/  @UP1 USHF.R.U32.HI UR11, URZ, UR5, UR7 ;  /* 0x000000053f0b1299 */ /* 0x000fd80008011607 */
.L_x_4294:
[----:B------:R-:W-:-:S04]  /*12930*/  UIMAD UR11, UR11, UR15, URZ ;  /* 0x0000000f0b0b72a4 */ /* 0x000fc8000f8e023f */
[----:B------:R-:W-:-:S04]  /*12940*/  UISETP.LT.AND UP1, UPT, UR14, UR11, UPT ;  /* 0x0000000b0e00728c */ /* 0x000fc8000bf21270 */
[----:B------:R-:W-:-:S12]  /*12950*/  USEL UR14, UR14, UR11, !UP1 ;  /* 0x0000000b0e0e7287 */ /* 0x000fd8000c800000 */
.L_x_4292:
[----:B------:R-:W-:Y:S01]  /*12960*/  UIADD3 UR4, UR14, 0x5f, URZ ;  /* 0x0000005f0e047890 */ /* 0x000fe2000fffe03f */
[----:B------:R-:W-:-:S03]  /*12970*/  R2UR UR6, R192 ;  /* 0x00000000c00672ca */ /* 0x000fc600000e0000 */
        /* <DEDUP_REMOVED lines=13> */
.L_x_4304:
[----:B------:R-:W-:-:S04]  /*12a50*/  UIADD3 UR36, UR4, 0x1, URZ ;  /* 0x0000000104247890 */ /* 0x000fc8000fffe03f */
[----:B------:R-:W-:-:S04]  /*12a60*/  UISETP.NE.AND UP1, UPT, UR36, 0x2, UPT ;  /* 0x000000022400788c */ /* 0x000fc8000bf25270 */
[----:B------:R-:W-:Y:S02]  /*12a70*/  USEL UR39, URZ, 0x1, UP1 ;  /* 0x000000013f277887 */ /* 0x000fe40008800000 */
[----:B------:R-:W-:Y:S02]  /*12a80*/  USEL UR36, UR36, URZ, UP1 ;  /* 0x0000003f24247287 */ /* 0x000fe40008800000 */
[----:B------:R-:W-:Y:S01]  /*12a90*/  ULOP3.LUT UR39, UR7, UR39, URZ, 0x3c, !UPT ;  /* 0x0000002707277292 */ /* 0x000fe2000f8e3c3f */
[----:B------:R-:W-:Y:S11]  /*12aa0*/  @!P0 BRA `(.L_x_4296) ;  /* 0x0000000000048947 */ /* 0x000ff60003800000 */
[----:B------:R-:W-:Y:S01]  /*12ab0*/  BPT.TRAP 0x1 ;  /* 0x000000040000795c */ /* 0x000fe20000300000 */
.L_x_4296:
[----:B------:R-:W-:Y:S01]  /*12ac0*/  ULEA UR6, UR36, UR37, 0x3 ;  /* 0x0000002524067291 */ /* 0x000fe2000f8e183f */
[----:B------:R-:W-:-:S05]  /*12ad0*/  IMAD.U32 R3, RZ, RZ, UR39 ;  /* 0x00000027ff037e24 */ /* 0x000fca000f8e00ff */
[----:B------:R-:W-:-:S04]  /*12ae0*/  SHF.L.U32 R3, R3, 0x1f, RZ ;  /* 0x0000001f03037819 */ /* 0x000fc800000006ff */
[----:B------:R0:W1:Y:S01]  /*12af0*/  SYNCS.PHASECHK.TRANS64.TRYWAIT P2, [UR6+0x30830], R3 ;  /* 0x03083003ff0075a7 */ /* 0x0000620008040146 */
[----:B------:R-:W-:Y:S05]  /*12b00*/  @!P0 BRA `(.L_x_4297) ;  /* 0x0000000000048947 */ /* 0x000fea0003800000 */
[----:B------:R-:W-:Y:S01]  /*12b10*/  BPT.TRAP 0x1 ;  /* 0x000000040000795c */ /* 0x000fe20000300000 */
.L_x_4297:
[----:B-1----:R-:W-:Y:S05]  /*12b20*/  @P2 BRA `(.L_x_4298) ;  /* 0x0000000000082947 */ /* 0x002fea0003800000 */
[----:B------:R-:W1:Y:S02]  /*12b30*/  SYNCS.PHASECHK.TRANS64.TRYWAIT P2, [UR6+0x30830], R3 ;  /* 0x03083003ff0075a7 */ /* 0x000e640008040146 */
[----:B-1----:R-:W-:Y:S05]  /*12b40*/  @!P2 BRA `(.L_x_4299) ;  /* 0x0000010000e8a947 */ /* 0x002fea0003800000 */
.L_x_4298:
        /* <DEDUP_REMOVED lines=165> */
.L_x_4300:
[----:B------:R-:W-:Y:S01]  /*135a0*/  ULEA UR11, UR4, UR37, 0x3 ;  /* 0x00000025040b7291 */ /* 0x000fe2000f8e183f */
[----:B------:R-:W-:-:S05]  /*135b0*/  IMAD.U32 R0, RZ, RZ, UR7 ;  /* 0x00000007ff007e24 */ /* 0x000fca000f8e00ff */
[----:B------:R-:W-:-:S04]  /*135c0*/  SHF.L.U32 R0, R0, 0x1f, RZ ;  /* 0x0000001f00007819 */ /* 0x000fc800000006ff */
[----:B------:R2:W3:Y:S01]  /*135d0*/  SYNCS.PHASECHK.TRANS64.TRYWAIT P2, [UR11+0x30850], R0 ;  /* 0x03085000ff0075a7 */ /* 0x0004e2000804014b */
[----:B------:R-:W-:Y:S05]  /*135e0*/  @!P0 BRA `(.L_x_4301) ;  /* 0x0000000000048947 */ /* 0x000fea0003800000 */
[----:B------:R-:W-:Y:S01]  /*135f0*/  BPT.TRAP 0x1 ;  /* 0x000000040000795c */ /* 0x000fe20000300000 */
.L_x_4301:
[----:B---3--:R-:W-:Y:S05]  /*13600*/  @P2 BRA `(.L_x_4302) ;  /* 0x0000000000082947 */ /* 0x008fea0003800000 */
[----:B------:R-:W3:Y:S02]  /*13610*/  SYNCS.PHASECHK.TRANS64.TRYWAIT P2, [UR11+0x30850], R0 ;  /* 0x03085000ff0075a7 */ /* 0x000ee4000804014b */
[----:B---3--:R-:W-:Y:S05]  /*13620*/  @!P2 BRA `(.L_x_4303) ;  /* 0x000000f80048a947 */ /* 0x008fea0003800000 */
.L_x_4302:
        /* <DEDUP_REMOVED lines=27> */
[----:B------:R-:W1:Y:S01]  /*137e0*/  MUFU.TANH R15, R15 ;  /* 0x0000000f000f7308 */ /* 0x000e620000002400 */
[----:B------:R-:W-:Y:S01]  /*137f0*/  UMOV UR7, 0x40000040 ;  /* 0x4000004000077882 */ /* 0x000fe20000000000 */
[----:B--2---:R-:W-:Y:S01]  /*13800*/  FMNMX.FTZ R0, R2, R11, !PT ;  /* 0x0000000b02007209 */ /* 0x004fe20007810000 */
[----:B------:R-:W-:Y:S01]  /*13810*/  FMUL.FTZ R133, R140, UR5 ;  /* 0x000000058c857c20 */ /* 0x000fe20008410000 */
[----:B------:R-:W-:Y:S01]  /*13820*/  FMUL.FTZ R20, R127, UR5 ;  /* 0x000000057f147c20 */ /* 0x000fe20008410000 */
[----:B------:R-:W-:Y:S01]  /*13830*/  FMUL.FTZ R136, R145, UR5 ;  /* 0x0000000591887c20 */ /* 0x000fe20008410000 */
[----:B------:R-:W-:Y:S01]  /*13840*/  FMUL.FTZ R127, R135, UR5 ;  /* 0x00000005877f7c20 */ /* 0x000fe20008410000 */
[----:B0-----:R-:W-:Y:S01]  /*13850*/  FMNMX.FTZ R0, R3, R0, !PT ;  /* 0x0000000003007209 */ /* 0x001fe20007810000 */
        /* <DEDUP_REMOVED lines=17> */
[----:B0-----:R-:W-:Y:S01]  /*13970*/  FMNMX.FTZ R0, R21, R0, !PT ;  /* 0x0000000015007209 */ /* 0x001fe20007810000 */
[----:B------:R-:W-:Y:S01]  /*13980*/  UMOV UR10, UR55 ;  /* 0x00000037000a7c82 */ /* 0x000fe20008000000 */
[----:B------:R-:W-:Y:S01]  /*13990*/  FMUL.FTZ R143, R143, UR5 ;  /* 0x000000058f8f7c20 */ /* 0x000fe20008410000 */
[----:B------:R-:W-:Y:S01]  /*139a0*/  FMUL.FTZ R146, R146, UR5 ;  /* 0x0000000592927c20 */ /* 0x000fe20008410000 */
[----:B------:R-:W-:Y:S01]  /*139b0*/  FMUL.FTZ R147, R147, UR5 ;  /* 0x0000000593937c20 */ /* 0x000fe20008410000 */
[----:B------:R-:W-:Y:S01]  /*139c0*/  FMUL.FTZ R150, R150, UR5 ;  /* 0x0000000596967c20 */ /* 0x000fe20008410000 */
[----:B------:R-:W-:Y:S01]  /*139d0*/  FMUL.FTZ R151, R151, UR5 ;  /* 0x0000000597977c20 */ /* 0x000fe20008410000 */
[----:B------:R-:W0:Y:S01]  /*139e0*/  MUFU.TANH R125, R125 ;  /* 0x0000007d007d7308 */ /* 0x000e220000002400 */
[----:B--2---:R-:W-:Y:S01]  /*139f0*/  FMNMX.FTZ R141, R121, R0, !PT ;  /* 0x00000000798d7209 */ /* 0x004fe20007810000 */
[----:B------:R-:W-:Y:S01]  /*13a00*/  FMUL.FTZ R152, R154, UR5 ;  /* 0x000000059a987c20 */ /* 0x000fe20008410000 */
[----:B------:R-:W-:Y:S01]  /*13a10*/  FMUL.FTZ R154, R158, UR5 ;  /* 0x000000059e9a7c20 */ /* 0x000fe20008410000 */
[----:B------:R-:W-:Y:S01]  /*13a20*/  FMUL.FTZ R158, R166, UR5 ;  /* 0x00000005a69e7c20 */ /* 0x000fe20008410000 */
[C---:B------:R-:W-:Y:S01]  /*13a30*/  ISETP.GT.AND P2, PT, R9.reuse, UR54, PT ;  /* 0x0000003609007c0c */ /* 0x040fe2000bf44270 */
[----:B------:R-:W-:-:S02]  /*13a40*/  VIADD R9, R9, 0xffffffff ;  /* 0xffffffff09097836 */ /* 0x000fc40000000000 */
[----:B------:R-:W2:Y:S01]  /*13a50*/  MUFU.TANH R126, R126 ;  /* 0x0000007e007e7308 */ /* 0x000ea20000002400 */
[----:B-1----:R-:W-:Y:S01]  /*13a60*/  FMNMX.FTZ R0, R122, R141, !PT ;  /* 0x0000008d7a007209 */ /* 0x002fe20007810000 */
[----:B------:R-:W-:Y:S01]  /*13a70*/  FMUL.FTZ R141, R156, UR5 ;  /* 0x000000059c8d7c20 */ /* 0x000fe20008410000 */
[----:B------:R-:W-:-:S05]  /*13a80*/  FMUL.FTZ R156, R162, UR5 ;  /* 0x00000005a29c7c20 */ /* 0x000fca0008410000 */
[----:B------:R-:W1:Y:S01]  /*13a90*/  MUFU.TANH R128, R128 ;  /* 0x0000008000807308 */ /* 0x000e620000002400 */
[----:B0-----:R-:W-:-:S07]  /*13aa0*/  FMNMX.FTZ R145, R125, R0, !PT ;  /* 0x000000007d917209 */ /* 0x001fce0007810000 */
[----:B------:R-:W0:Y:S01]  /*13ab0*/  MUFU.TANH R130, R130 ;  /* 0x0000008200827308 */ /* 0x000e220000002400 */
[----:B--2---:R-:W-:-:S07]  /*13ac0*/  FMNMX.FTZ R145, R126, R145, !PT ;  /* 0x000000917e917209 */ /* 0x004fce0007810000 */
[----:B------:R-:W2:Y:S01]  /*13ad0*/  MUFU.TANH R133, R133 ;  /* 0x0000008500857308 */ /* 0x000ea20000002400 */
[----:B-1----:R-:W-:-:S07]  /*13ae0*/  FMNMX.FTZ R145, R128, R145, !PT ;  /* 0x0000009180917209 */ /* 0x002fce0007810000 */
[----:B------:R-:W1:Y:S01]  /*13af0*/  MUFU.TANH R134, R134 ;  /* 0x0000008600867308 */ /* 0x000e620000002400 */
[----:B0-----:R-:W-:-:S07]  /*13b00*/  FMNMX.FTZ R0, R130, R145, !PT ;  /* 0x0000009182007209 */ /* 0x001fce0007810000 */
[----:B------:R-:W0:Y:S01]  /*13b10*/  MUFU.TANH R135, R135 ;  /* 0x0000008700877308 */ /* 0x000e220000002400 */
[----:B--2---:R-:W-:-:S07]  /*13b20*/  FMNMX.FTZ R145, R133, R0, !PT ;  /* 0x0000000085917209 */ /* 0x004fce0007810000 */
[----:B------:R-:W2:Y:S01]  /*13b30*/  MUFU.TANH R136, R136 ;  /* 0x0000008800887308 */ /* 0x000ea20000002400 */
[----:B-1----:R-:W-:Y:S01]  /*13b40*/  FMNMX.FTZ R0, R134, R145, !PT ;  /* 0x0000009186007209 */ /* 0x002fe20007810000 */
[----:B------:R-:W-:-:S06]  /*13b50*/  FMUL.FTZ R145, R161, UR5 ;  /* 0x00000005a1917c20 */ /* 0x000fcc0008410000 */
[----:B------:R-:W1:Y:S01]  /*13b60*/  MUFU.TANH R137, R137 ;  /* 0x0000008900897308 */ /* 0x000e620000002400 */
[----:B0-----:R-:W-:-:S07]  /*13b70*/  FMNMX.FTZ R149, R135, R0, !PT ;  /* 0x0000000087957209 */ /* 0x001fce0007810000 */
[----:B------:R-:W0:Y:S01]  /*13b80*/  MUFU.TANH R138, R138 ;  /* 0x0000008a008a7308 */ /* 0x000e220000002400 */
[----:B--2---:R-:W-:Y:S01]  /*13b90*/  FMNMX.FTZ R0, R136, R149, !PT ;  /* 0x0000009588007209 */ /* 0x004fe20007810000 */
[----:B------:R-:W-:-:S06]  /*13ba0*/  FMUL.FTZ R149, R164, UR5 ;  /* 0x00000005a4957c20 */ /* 0x000fcc0008410000 */
[----:B------:R-:W2:Y:S01]  /*13bb0*/  MUFU.TANH R139, R139 ;  /* 0x0000008b008b7308 */ /* 0x000ea20000002400 */
[----:B-1----:R-:W-:-:S07]  /*13bc0*/  FMNMX.FTZ R153, R137, R0, !PT ;  /* 0x0000000089997209 */ /* 0x002fce0007810000 */
        /* <DEDUP_REMOVED lines=18> */
[----:B------:R-:W-:Y:S01]  /*13cf0*/  FMUL.FTZ R153, R155, UR5 ;  /* 0x000000059b997c20 */ /* 0x000fe20008410000 */
[----:B------:R-:W-:Y:S01]  /*13d00*/  FMUL.FTZ R155, R159, UR5 ;  /* 0x000000059f9b7c20 */ /* 0x000fe20008410000 */
[----:B------:R-:W-:Y:S02]  /*13d10*/  FMUL.FTZ R159, R167, UR5 ;  /* 0x00000005a79f7c20 */ /* 0x000fe40008410000 */
[----:B------:R-:W1:Y:S02]  /*13d20*/  SHFL.BFLY PT, R157, R0, 0x2, 0x1f ;  /* 0x0c401f00009d7f89 */ /* 0x000e6400000e0000 */
[----:B------:R-:W3:Y:S08]  /*13d30*/  MUFU.TANH R14, R14 ;  /* 0x0000000e000e7308 */ /* 0x000ef00000002400 */
[----:B------:R-:W4:Y:S01]  /*13d40*/  MUFU.TANH R20, R20 ;  /* 0x0000001400147308 */ /* 0x000f220000002400 */
[----:B------:R-:W-:-:S02]  /*13d50*/  WARPGROUP.DEPBAR.LE gsb0, 0x0 ;  /* 0x00008000000079c5 */ /* 0x000fc40000010000 */
[----:B------:R-:W-:-:S05]  /*13d60*/  WARPGROUP.ARRIVE ;  /* 0x00000000000079c5 */ /* 0x000fca0000000000 */
[----:B------:R-:W5:Y:S01]  /*13d70*/  MUFU.TANH R120, R120 ;  /* 0x0000007800787308 */ /* 0x000f620000002400 */
[----:B------:R-:W-:Y:S01]  /*13d80*/  HGMMA.64x192x16.F32.BF16 R24, R184, gdesc[UR4].tnspB, R24, gsb0 ;  /* 0x42e00004b8187df0 */ /* 0x000fe20008001818 */
[----:B------:R-:W-:Y:S01]  /*13d90*/  UIADD3 UR6, UR4, 0x100, URZ ;  /* 0x0000010004067890 */ /* 0x000fe2000fffe03f */
[----:B-1----:R-:W-:Y:S01]  /*13da0*/  FMNMX.FTZ R160, R0, R157, !PT ;  /* 0x0000009d00a07209 */ /* 0x002fe20007810000 */
[----:B------:R-:W-:-:S04]  /*13db0*/  UMOV UR7, 0x40000040 ;  /* 0x4000004000077882 */ /* 0x000fc80000000000 */
[----:B------:R-:W1:Y:S01]  /*13dc0*/  MUFU.TANH R123, R123 ;  /* 0x0000007b007b7308 */ /* 0x000e620000002400 */
[----:B------:R-:W-:Y:S01]  /*13dd0*/  FMUL.FTZ R157, R163, UR5 ;  /* 0x00000005a39d7c20 */ /* 0x000fe20008410000 */
[----:B------:R-:W0:Y:S06]  /*13de0*/  SHFL.BFLY PT, R161, R160, 0x1, 0x1f ;  /* 0x0c201f00a0a17f89 */ /* 0x000e2c00000e0000 */
[----:B------:R-:W1:Y:S08]  /*13df0*/  MUFU.TANH R124, R124 ;  /* 0x0000007c007c7308 */ /* 0x000e700000002400 */
[----:B------:R-:W1:Y:S08]  /*13e00*/  MUFU.TANH R127, R127 ;  /* 0x0000007f007f7308 */ /* 0x000e700000002400 */
[----:B------:R-:W1:Y:S01]  /*13e10*/  MUFU.TANH R129, R129 ;  /* 0x0000008100817308 */ /* 0x000e620000002400 */
[----:B0-----:R-:W-:-:S05]  /*13e20*/  FMNMX.FTZ R4, R160, R161, !PT ;  /* 0x000000a1a0047209 */ /* 0x001fca0007810000 */
[C---:B------:R-:W-:Y:S01]  /*13e30*/  FADD.FTZ R0, -R4.reuse, R11 ;  /* 0x0000000b04007221 */ /* 0x040fe20000010100 */
[----:B------:R-:W-:Y:S01]  /*13e40*/  FMNMX.FTZ R11, R13, R10, !PT ;  /* 0x0000000a0d0b7209 */ /* 0x000fe20007810000 */
[----:B------:R-:W-:Y:S01]  /*13e50*/  FMUL.FTZ R160, R4, UR10 ;  /* 0x0000000a04a07c20 */ /* 0x000fe20008410000 */
[----:B------:R-:W0:Y:S01]  /*13e60*/  MUFU.TANH R131, R131 ;  /* 0x0000008300837308 */ /* 0x000e220000002400 */
[----:B------:R-:W-:Y:S01]  /*13e70*/  FMUL.FTZ R0, R0, UR10 ;  /* 0x0000000a00007c20 */ /* 0x000fe20008410000 */
[----:B--2---:R-:W-:Y:S01]  /*13e80*/  FMNMX.FTZ R161, R12, R11, !PT ;  /* 0x0000000b0ca17209 */ /* 0x004fe20007810000 */
[--C-:B------:R-:W-:Y:S01]  /*13e90*/  FFMA.FTZ R162, R2, UR10, -R160.reuse ;  /* 0x0000000a02a27c23 */ /* 0x100fe200080108a0 */
[--C-:B------:R-:W-:Y:S01]  /*13ea0*/  FFMA.FTZ R188, R3, UR10, -R160.reuse ;  /* 0x0000000a03bc7c23 */ /* 0x100fe200080108a0 */
[--C-:B------:R-:W-:Y:S01]  /*13eb0*/  FFMA.FTZ R190, R15, UR10, -R160.reuse ;  /* 0x0000000a0fbe7c23 */ /* 0x100fe200080108a0 */
[----:B---3--:R-:W-:Y:S01]  /*13ec0*/  FMNMX.FTZ R161, R14, R161, !PT ;  /* 0x000000a10ea17209 */ /* 0x008fe20007810000 */
[--C-:B------:R-:W-:Y:S01]  /*13ed0*/  FFMA.FTZ R15, R122, UR10, -R160.reuse ;  /* 0x0000000a7a0f7c23 */ /* 0x100fe200080108a0 */
[----:B------:R-:W2:Y:S01]  /*13ee0*/  MUFU.TANH R132, R132 ;  /* 0x0000008400847308 */ /* 0x000ea20000002400 */
[--C-:B------:R-:W-:Y:S01]  /*13ef0*/  FFMA.FTZ R163, R134, UR10, -R160.reuse ;  /* 0x0000000a86a37c23 */ /* 0x100fe200080108a0 */
[----:B----4-:R-:W-:Y:S01]  /*13f00*/  FMNMX.FTZ R161, R20, R161, !PT ;  /* 0x000000a114a17209 */ /* 0x010fe20007810000 */
[--C-:B------:R-:W-:Y:S01]  /*13f10*/  FFMA.FTZ R122, R144, UR10, -R160.reuse ;  /* 0x0000000a907a7c23 */ /* 0x100fe200080108a0 */
[----:B------:R-:W-:-:S02]  /*13f20*/  FFMA.FTZ R149, R149, UR10, -R160 ;  /* 0x0000000a95957c23 */ /* 0x000fc400080108a0 */
[----:B-----5:R-:W-:Y:S01]  /*13f30*/  FMNMX.FTZ R2, R120, R161, !PT ;  /* 0x000000a178027209 */ /* 0x020fe20007810000 */
[--C-:B------:R-:W-:Y:S01]  /*13f40*/  FFMA.FTZ R161, R21, UR10, -R160.reuse ;  /* 0x0000000a15a17c23 */ /* 0x100fe200080108a0 */
[----:B------:R-:W3:Y:S01]  /*13f50*/  MUFU.TANH R143, R143 ;  /* 0x0000008f008f7308 */ /* 0x000ee20000002400 */
[----:B------:R-:W-:Y:S01]  /*13f60*/  FFMA.FTZ R21, R126, UR10, -R160 ;  /* 0x0000000a7e157c23 */ /* 0x000fe200080108a0 */
[----:B-1----:R-:W-:-:S04]  /*13f70*/  FMNMX.FTZ R3, R123, R2, !PT ;  /* 0x000000027b037209 */ /* 0x002fc80007810000 */
[----:B------:R-:W-:Y:S02]  /*13f80*/  FMNMX.FTZ R2, R124, R3, !PT ;  /* 0x000000037c027209 */ /* 0x000fe40007810000 */
[----:B------:R-:W1:Y:S02]  /*13f90*/  MUFU.TANH R146, R146 ;  /* 0x0000009200927308 */ /* 0x000e640000002400 */
[----:B------:R-:W-:-:S04]  /*13fa0*/  FMNMX.FTZ R2, R127, R2, !PT ;  /* 0x000000027f027209 */ /* 0x000fc80007810000 */
[----:B------:R-:W-:Y:S02]  /*13fb0*/  FMNMX.FTZ R2, R129, R2, !PT ;  /* 0x0000000281027209 */ /* 0x000fe40007810000 */
[----:B------:R-:W4:Y:S02]  /*13fc0*/  MUFU.TANH R147, R147 ;  /* 0x0000009300937308 */ /* 0x000f240000002400 */
[----:B0-----:R-:W-:-:S04]  /*13fd0*/  FMNMX.FTZ R3, R131, R2, !PT ;  /* 0x0000000283037209 */ /* 0x001fc80007810000 */
[----:B--2---:R-:W-:Y:S02]  /*13fe0*/  FMNMX.FTZ R2, R132, R3, !PT ;  /* 0x0000000384027209 */ /* 0x004fe40007810000 */
[----:B------:R-:W0:Y:S02]  /*13ff0*/  MUFU.TANH R150, R150 ;  /* 0x0000009600967308 */ /* 0x000e240000002400 */
[----:B---3--:R-:W-:-:S04]  /*14000*/  FMNMX.FTZ R3, R143, R2, !PT ;  /* 0x000000028f037209 */ /* 0x008fc80007810000 */
[----:B-1----:R-:W-:Y:S02]  /*14010*/  FMNMX.FTZ R2, R146, R3, !PT ;  /* 0x0000000392027209 */ /* 0x002fe40007810000 */
[----:B------:R-:W1:Y:S02]  /*14020*/  MUFU.TANH R151, R151 ;  /* 0x0000009700977308 */ /* 0x000e640000002400 */
[----:B----4-:R-:W-:-:S06]  /*14030*/  FMNMX.FTZ R3, R147, R2, !PT ;  /* 0x0000000293037209 */ /* 0x010fcc0007810000 */
        /* <DEDUP_REMOVED lines=16> */
[----:B------:R-:W-:Y:S01]  /*14140*/  MUFU.EX2 R0, R0 ;  /* 0x0000000000007308 */ /* 0x000fe20000000800 */
[----:B--2---:R-:W-:-:S07]  /*14150*/  FMNMX.FTZ R2, R158, R3, !PT ;  /* 0x000000039e027209 */ /* 0x004fce0007810000 */
        /* <DEDUP_REMOVED lines=8> */
[----:B------:R-:W0:Y:S01]  /*141e0*/  SHFL.BFLY PT, R3, R126, 0x1, 0x1f ;  /* 0x0c201f007e037f89 */ /* 0x000e2200000e0000 */
[----:B------:R-:W-:Y:S02]  /*141f0*/  WARPGROUP.DEPBAR.LE gsb0, 0x0 ;  /* 0x00008000000079c5 */ /* 0x000fe40000010000 */
[----:B------:R-:W-:Y:S01]  /*14200*/  WARPGROUP.ARRIVE ;  /* 0x00000000000079c5 */ /* 0x000fe20000000000 */
[--C-:B------:R-:W-:Y:S01]  /*14210*/  FFMA.FTZ R184, R121, UR10, -R160.reuse ;  /* 0x0000000a79b87c23 */ /* 0x100fe200080108a0 */
[--C-:B------:R-:W-:Y:S02]  /*14220*/  FFMA.FTZ R186, R125, UR10, -R160.reuse ;  /* 0x0000000a7dba7c23 */ /* 0x100fe400080108a0 */
[----:B------:R-:W-:Y:S01]  /*14230*/  MUFU.EX2 R21, R21 ;  /* 0x0000001500157308 */ /* 0x000fe20000000800 */
[--C-:B------:R-:W-:Y:S01]  /*14240*/  FFMA.FTZ R121, R130, UR10, -R160.reuse ;  /* 0x0000000a82797c23 */ /* 0x100fe200080108a0 */
[----:B------:R-:W-:Y:S01]  /*14250*/  FFMA.FTZ R125, R136, UR10, -R160 ;  /* 0x0000000a887d7c23 */ /* 0x000fe200080108a0 */
[----:B------:R-:W-:Y:S01]  /*14260*/  HGMMA.64x192x16.F32.BF16 R24, R180, gdesc[UR4].tnspB, R24, gsb0 ;  /* 0x42e00004b4187df0 */ /* 0x000fe20008001818 */
[----:B------:R-:W-:Y:S01]  /*14270*/  UIADD3 UR6, UR4, 0x180, URZ ;  /* 0x0000018004067890 */ /* 0x000fe2000fffe03f */
[----:B------:R-:W-:-:S03]  /*14280*/  UMOV UR7, 0x40000040 ;  /* 0x4000004000077882 */ /* 0x000fc60000000000 */
        /* <DEDUP_REMOVED lines=21> */
[--C-:B------:R-:W-:Y:S01]  /*143e0*/  FFMA.FTZ R155, R155, UR10, -R10.reuse ;  /* 0x0000000a9b9b7c23 */ /* 0x100fe2000801080a */
[----:B------:R-:W-:Y:S01]  /*143f0*/  @!P1 PRMT R13, RZ, 0x654, R13 ;  /* 0x00000654ff0d9816 */ /* 0x000fe2000000000d */
[--C-:B------:R-:W-:Y:S01]  /*14400*/  FFMA.FTZ R156, R156, UR10, -R10.reuse ;  /* 0x0000000a9c9c7c23 */ /* 0x100fe2000801080a */
[--C-:B------:R-:W-:Y:S01]  /*14410*/  FFMA.FTZ R157, R157, UR10, -R10.reuse ;  /* 0x0000000a9d9d7c23 */ /* 0x100fe2000801080a */
[----:B------:R-:W-:Y:S01]  /*14420*/  FFMA.FTZ R158, R158, UR10, -R10 ;  /* 0x0000000a9e9e7c23 */ /* 0x000fe2000801080a */
[----:B------:R-:W-:Y:S01]  /*14430*/  IMAD.U32 R123, RZ, RZ, UR11 ;  /* 0x0000000bff7b7e24 */ /* 0x000fe2000f8e00ff */
[----:B------:R-:W1:Y:S03]  /*14440*/  MUFU.EX2 R12, R12 ;  /* 0x0000000c000c7308 */ /* 0x000e660000000800 */
[----:B------:R-:W-:-:S05]  /*14450*/  @!P1 VIADD R123, R123, 0x30860 ;  /* 0x000308607b7b9836 */ /* 0x000fca0000000000 */
[----:B------:R-:W2:Y:S01]  /*14460*/  MUFU.EX2 R191, R191 ;  /* 0x000000bf00bf7308 */ /* 0x000ea20000000800 */
[----:B0-----:R-:W-:Y:S01]  /*14470*/  FFMA.FTZ R5, R2, R5, R189 ;  /* 0x0000000502057223 */ /* 0x001fe200000100bd */
[----:B------:R-:W-:-:S06]  /*14480*/  @!P1 PRMT R123, RZ, 0x654, R123 ;  /* 0x00000654ff7b9816 */ /* 0x000fcc000000007b */
        /* <DEDUP_REMOVED lines=18> */
[----:B------:R-:W-:Y:S01]  /*145b0*/  FADD.FTZ R132, R12, R5 ;  /* 0x000000050c847221 */ /* 0x000fe20000010000 */
[----:B------:R-:W-:Y:S01]  /*145c0*/  FFMA.FTZ R180, R128, UR10, -R160 ;  /* 0x0000000a80b47c23 */ /* 0x000fe200080108a0 */
[----:B------:R-:W-:Y:S01]  /*145d0*/  FFMA.FTZ R181, R129, UR10, -R10 ;  /* 0x0000000a81b57c23 */ /* 0x000fe2000801080a */
[----:B------:R-:W-:Y:S01]  /*145e0*/  FFMA.FTZ R182, R133, UR10, -R160 ;  /* 0x0000000a85b67c23 */ /* 0x000fe200080108a0 */
[----:B------:R-:W-:Y:S01]  /*145f0*/  HGMMA.64x192x16.F32.BF16 R24, R176, gdesc[UR4].tnspB, R24, gsb0 ;  /* 0x42e00004b0187df0 */ /* 0x000fe20008001818 */
[----:B------:R-:W-:Y:S01]  /*14600*/  UIADD3 UR6, UR4, 0x200, URZ ;  /* 0x0000020004067890 */ /* 0x000fe2000fffe03f */
[----:B--2---:R-:W-:Y:S01]  /*14610*/  FADD.FTZ R5, R191, R132 ;  /* 0x00000084bf057221 */ /* 0x004fe20000010000 */
[----:B------:R-:W-:Y:S01]  /*14620*/  UMOV UR7, 0x40000040 ;  /* 0x4000004000077882 */ /* 0x000fe20000000000 */
[----:B------:R-:W-:Y:S01]  /*14630*/  MUFU.EX2 R180, R180 ;  /* 0x000000b400b47308 */ /* 0x000fe20000000800 */
[----:B------:R-:W-:Y:S01]  /*14640*/  FFMA.FTZ R128, R143, UR10, -R10 ;  /* 0x0000000a8f807c23 */ /* 0x000fe2000801080a */
[----:B------:R-:W-:Y:S01]  /*14650*/  FFMA.FTZ R133, R138, UR10, -R160 ;  /* 0x0000000a8a857c23 */ /* 0x000fe200080108a0 */
[----:B------:R-:W-:Y:S01]  /*14660*/  FFMA.FTZ R132, R153, UR10, -R10 ;  /* 0x0000000a99847c23 */ /* 0x000fe2000801080a */
[----:B0-----:R-:W-:-:S04]  /*14670*/  F2FP.BF16.F32.PACK_AB R191, R14, R191 ;  /* 0x000000bf0ebf723e */ /* 0x001fc800000010ff */
        /* <DEDUP_REMOVED lines=9> */
[----:B------:R-:W-:Y:S01]  /*14710*/  FFMA.FTZ R176, R135, UR10, -R160 ;  /* 0x0000000a87b07c23 */ /* 0x000fe200080108a0 */
[----:B------:R-:W-:Y:S01]  /*14720*/  FFMA.FTZ R179, R150, UR10, -R10 ;  /* 0x0000000a96b37c23 */ /* 0x000fe2000801080a */
[--C-:B------:R-:W-:Y:S01]  /*14730*/  FFMA.FTZ R178, R137, UR10, -R160.reuse ;  /* 0x0000000a89b27c23 */ /* 0x100fe200080108a0 */
[--C-:B------:R-:W-:Y:S01]  /*14740*/  FFMA.FTZ R135, R142, UR10, -R160.reuse ;  /* 0x0000000a8e877c23 */ /* 0x100fe200080108a0 */
[----:B------:R-:W-:Y:S01]  /*14750*/  HGMMA.64x192x16.F32.BF16 R24, R172, gdesc[UR4].tnspB, R24, gsb0 ;  /* 0x42e00004ac187df0 */ /* 0x000fe20008001818 */
[----:B------:R-:W-:Y:S01]  /*14760*/  UIADD3 UR6, UR4, 0x280, URZ ;  /* 0x0000028004067890 */ /* 0x000fe2000fffe03f */
[----:B------:R-:W-:Y:S01]  /*14770*/  MUFU.EX2 R177, R177 ;  /* 0x000000b100b17308 */ /* 0x000fe20000000800 */
[----:B------:R-:W-:Y:S01]  /*14780*/  UMOV UR7, 0x40000040 ;  /* 0x4000004000077882 */ /* 0x000fe20000000000 */
[----:B------:R-:W-:Y:S01]  /*14790*/  FFMA.FTZ R137, R145, UR10, -R160 ;  /* 0x0000000a91897c23 */ /* 0x000fe200080108a0 */
[----:B------:R-:W-:-:S05]  /*147a0*/  UMOV UR4, UR36 ;  /* 0x0000002400047c82 */ /* 0x000fca0008000000 */
[----:B------:R-:W-:Y:S08]  /*147b0*/  MUFU.EX2 R176, R176 ;  /* 0x000000b000b07308 */ /* 0x000ff00000000800 */
[----:B------:R-:W-:Y:S08]  /*147c0*/  MUFU.EX2 R179, R179 ;  /* 0x000000b300b37308 */ /* 0x000ff00000000800 */
[----:B------:R-:W-:Y:S08]  /*147d0*/  MUFU.EX2 R178, R178 ;  /* 0x000000b200b27308 */ /* 0x000ff00000000800 */
[----:B------:R-:W-:Y:S08]  /*147e0*/  MUFU.EX2 R135, R135 ;  /* 0x0000008700877308 */ /* 0x000ff00000000800 */
[----:B------:R-:W0:Y:S01]  /*147f0*/  MUFU.EX2 R137, R137 ;  /* 0x0000008900897308 */ /* 0x000e220000000800 */
[----:B------:R-:W-:-:S02]  /*14800*/  WARPGROUP.DEPBAR.LE gsb0, 0x0 ;  /* 0x00008000000079c5 */ /* 0x000fc40000010000 */
[----:B------:R-:W-:Y:S01]  /*14810*/  WARPGROUP.ARRIVE ;  /* 0x00000000000079c5 */ /* 0x000fe20000000000 */
[----:B------:R-:W-:Y:S01]  /*14820*/  FFMA.FTZ R173, R152, UR10, -R10 ;  /* 0x0000000a98ad7c23 */ /* 0x000fe2000801080a */
[--C-:B------:R-:W-:Y:S01]  /*14830*/  FFMA.FTZ R172, R139, UR10, -R160.reuse ;  /* 0x0000000a8bac7c23 */ /* 0x100fe200080108a0 */
[----:B------:R-:W-:Y:S01]  /*14840*/  FFMA.FTZ R139, R140, UR10, -R160 ;  /* 0x0000000a8c8b7c23 */ /* 0x000fe200080108a0 */
[----:B------:R-:W-:Y:S01]  /*14850*/  FFMA.FTZ R175, R154, UR10, -R10 ;  /* 0x0000000a9aaf7c23 */ /* 0x000fe2000801080a */
[--C-:B------:R-:W-:Y:S01]  /*14860*/  FFMA.FTZ R174, R141, UR10, -R160.reuse ;  /* 0x0000000a8dae7c23 */ /* 0x100fe200080108a0 */
[----:B------:R-:W-:Y:S01]  /*14870*/  HGMMA.64x192x16.F32.BF16 R24, R168, gdesc[UR4].tnspB, R24, gsb0 ;  /* 0x42e00004a8187df0 */ /* 0x000fe20008001818 */
[----:B------:R-:W-:Y:S01]  /*14880*/  MUFU.EX2 R173, R173 ;  /* 0x000000ad00ad7308 */ /* 0x000fe20000000800 */
[----:B------:R-:W-:Y:S01]  /*14890*/  FFMA.FTZ R141, R148, UR10, -R160 ;  /* 0x0000000a948d7c23 */ /* 0x000fe200080108a0 */
[----:B------:R-:W-:-:S06]  /*148a0*/  UMOV UR7, UR39 ;  /* 0x0000002700077c82 */ /* 0x000fcc0008000000 */
        /* <DEDUP_REMOVED lines=8> */
[----:B0-----:R-:W-:Y:S02]  /*14930*/  F2FP.BF16.F32.PACK_AB R168, R137, R122 ;  /* 0x0000007a89a8723e */ /* 0x001fe400000010ff */
[----:B-1----:R-:W-:Y:S01]  /*14940*/  F2FP.BF16.F32.PACK_AB R170, R141, R126 ;  /* 0x0000007e8daa723e */ /* 0x002fe200000010ff */
[----:B--2---:R-:W-:Y:S01]  /*14950*/  FFMA.FTZ R13, R0, R8, R11 ;  /* 0x00000008000d7223 */ /* 0x004fe2000001000b */
[--C-:B------:R-:W-:Y:S01]  /*14960*/  FFMA.FTZ R8, R151, UR10, -R10.reuse ;  /* 0x0000000a97087c23 */ /* 0x100fe2000801080a */
[----:B------:R-:W-:-:S02]  /*14970*/  FFMA.FTZ R10, R159, UR10, -R10 ;  /* 0x0000000a9f0a7c23 */ /* 0x000fc4000801080a */
[----:B------:R-:W-:Y:S01]  /*14980*/  MUFU.EX2 R171, R158 ;  /* 0x0000009e00ab7308 */ /* 0x000fe20000000800 */
[C---:B------:R-:W-:Y:S01]  /*14990*/  FADD.FTZ R13, R188.reuse, R13 ;  /* 0x0000000dbc0d7221 */ /* 0x040fe20000010000 */
[----:B------:R-:W-:Y:S01]  /*149a0*/  F2FP.BF16.F32.PACK_AB R188, R188, R11 ;  /* 0x0000000bbcbc723e */ /* 0x000fe200000010ff */
[----:B------:R0:W-:Y:S02]  /*149b0*/  @!P1 SYNCS.ARRIVE.TRANS64.RED.A1T0 RZ, [R123+URZ], RZ ;  /* 0x000000ff7bff99a7 */ /* 0x0001e4000810043f */
[----:B------:R-:W-:Y:S01]  /*149c0*/  FADD.FTZ R134, R190, R13 ;  /* 0x0000000dbe867221 */ /* 0x000fe20000010000 */
[C---:B------:R-:W-:Y:S02]  /*149d0*/  F2FP.BF16.F32.PACK_AB R190, R161.reuse, R190 ;  /* 0x000000bea1be723e */ /* 0x040fe400000010ff */
[----:B------:R-:W1:Y:S01]  /*149e0*/  MUFU.EX2 R8, R8 ;  /* 0x0000000800087308 */ /* 0x000e620000000800 */
[----:B------:R-:W-:Y:S01]  /*149f0*/  FADD.FTZ R13, R161, R134 ;  /* 0x00000086a10d7221 */ /* 0x000fe20000010000 */
[----:B------:R-:W-:-:S03]  /*14a00*/  FADD.FTZ R134, R14, R5 ;  /* 0x000000050e867221 */ /* 0x000fc60000010000 */
[----:B------:R-:W-:Y:S01]  /*14a10*/  FADD.FTZ R136, R184, R13 ;  /* 0x0000000db8887221 */ /* 0x000fe20000010000 */
[----:B------:R-:W-:Y:S01]  /*14a20*/  FADD.FTZ R5, R185, R134 ;  /* 0x00000086b9057221 */ /* 0x000fe20000010000 */
[C---:B------:R-:W-:Y:S01]  /*14a30*/  F2FP.BF16.F32.PACK_AB R184, R15.reuse, R184 ;  /* 0x000000b80fb8723e */ /* 0x040fe200000010ff */
[----:B------:R-:W2:Y:S01]  /*14a40*/  MUFU.EX2 R10, R10 ;  /* 0x0000000a000a7308 */ /* 0x000ea20000000800 */
        /* <DEDUP_REMOVED lines=29> */
[C---:B-1----:R-:W-:Y:S02]  /*14c20*/  F2FP.BF16.F32.PACK_AB R179, R8.reuse, R179 ;  /* 0x000000b308b3723e */ /* 0x042fe400000010ff */
[C---:B------:R-:W-:Y:S01]  /*14c30*/  FADD.FTZ R11, R133.reuse, R14 ;  /* 0x0000000e850b7221 */ /* 0x040fe20000010000 */
[----:B------:R-:W-:Y:S01]  /*14c40*/  FADD.FTZ R12, R8, R5 ;  /* 0x00000005080c7221 */ /* 0x000fe20000010000 */
        /* <DEDUP_REMOVED lines=9> */
[----:B------:R-:W-:Y:S01]  /*14ce0*/  F2FP.BF16.F32.PACK_AB R174, R135, R174 ;  /* 0x000000ae87ae723e */ /* 0x000fe200000010ff */
[----:B------:R-:W-:-:S02]  /*14cf0*/  IMAD.MOV.U32 R11, RZ, RZ, R4 ;  /* 0x000000ffff0b7224 */ /* 0x000fc400078e0004 */
[----:B------:R-:W-:Y:S01]  /*14d00*/  FADD.FTZ R5, R135, R14 ;  /* 0x0000000e87057221 */ /* 0x000fe20000010000 */
[C---:B------:R-:W-:Y:S01]  /*14d10*/  FADD.FTZ R12, R155.reuse, R12 ;  /* 0x0000000c9b0c7221 */ /* 0x040fe20000010000 */
[----:B------:R-:W-:Y:S02]  /*14d20*/  F2FP.BF16.F32.PACK_AB R175, R155, R175 ;  /* 0x000000af9baf723e */ /* 0x000fe400000010ff */
[----:B------:R-:W-:Y:S01]  /*14d30*/  FADD.FTZ R8, R122, R5 ;  /* 0x000000057a087221 */ /* 0x000fe20000010000 */
[----:B------:R-:W-:Y:S01]  /*14d40*/  FADD.FTZ R12, R169, R12 ;  /* 0x0000000ca90c7221 */ /* 0x000fe20000010000 */
[----:B------:R-:W-:Y:S02]  /*14d50*/  F2FP.BF16.F32.PACK_AB R169, R157, R169 ;  /* 0x000000a99da9723e */ /* 0x000fe400000010ff */
[----:B------:R-:W-:Y:S01]  /*14d60*/  FADD.FTZ R5, R137, R8 ;  /* 0x0000000889057221 */ /* 0x000fe20000010000 */
[----:B------:R-:W-:-:S03]  /*14d70*/  FADD.FTZ R12, R157, R12 ;  /* 0x0000000c9d0c7221 */ /* 0x000fc60000010000 */
[----:B------:R-:W-:Y:S01]  /*14d80*/  FADD.FTZ R8, R126, R5 ;  /* 0x000000057e087221 */ /* 0x000fe20000010000 */
[----:B------:R-:W-:Y:S01]  /*14d90*/  FADD.FTZ R12, R171, R12 ;  /* 0x0000000cab0c7221 */ /* 0x000fe20000010000 */
[C---:B--2---:R-:W-:Y:S02]  /*14da0*/  F2FP.BF16.F32.PACK_AB R171, R10.reuse, R171 ;  /* 0x000000ab0aab723e */ /* 0x044fe400000010ff */
[----:B------:R-:W-:Y:S01]  /*14db0*/  FADD.FTZ R8, R141, R8 ;  /* 0x000000088d087221 */ /* 0x000fe20000010000 */
[----:B------:R-:W-:Y:S01]  /*14dc0*/  FADD.FTZ R5, R10, R12 ;  /* 0x0000000c0a057221 */ /* 0x000fe20000010000 */
[----:B------:R-:W-:Y:S01]  /*14dd0*/  IMAD.MOV.U32 R10, RZ, RZ, R3 ;  /* 0x000000ffff0a7224 */ /* 0x000fe200078e0003 */
[----:B0-----:R-:W-:Y:S06]  /*14de0*/  @P2 BRA `(.L_x_4304) ;  /* 0xffffffdc00182947 */ /* 0x001fec000383ffff */
.L_x_4295:
[----:B------:R-:W-:-:S13]  /*14df0*/  R2UR UR4, R192 ;  /* 0x00000000c00472ca */ /* 0x000fda00000e0000 */
[----:B------:R-:W-:-:S13]  /*14e00*/  ISETP.GE.AND P2, PT, R9, UR4, PT ;  /* 0x0000000409007c0c */ /* 0x000fda000bf46270 */
[----:B------:R-:W-:Y:S05]  /*14e10*/  @!P2 BRA `(.L_x_4305) ;  /* 0x000000340060a947 */ /* 0x000fea0003800000 */
[----:B------:R-:W-:Y:S01]  /*14e20*/  IMAD R11, R193, 0x80, R209 ;  /* 0x00000080c10b7824 */ /* 0x000fe200078e02d1 */
[----:B------:R-:W-:Y:S01]  /*14e30*/  UMOV UR54, UR39 ;  /* 0x0000002700367c82 */ /* 0x000fe20008000000 */
[----:B------:R-:W-:Y:S01]  /*14e40*/  IMAD.MOV.U32 R12, RZ, RZ, R3 ;  /* 0x000000ffff0c7224 */ /* 0x000fe200078e0003 */
[----:B------:R-:W-:Y:S01]  /*14e50*/  UMOV UR4, UR36 ;  /* 0x0000002400047c82 */ /* 0x000fe20008000000 */
[----:B------:R-:W-:Y:S01]  /*14e60*/  VIADD R11, R11, 0x8 ;  /* 0x000000080b0b7836 */ /* 0x000fe20000000000 */
[----:B------:R-:W-:Y:S01]  /*14e70*/  ULDC UR55, c[0x0][0x9e4] ;  /* 0x0002790000377ab9 */ /* 0x000fe20000000800 */
[----:B------:R-:W-:Y:S01]  /*14e80*/  IMAD.MOV.U32 R10, RZ, RZ, R4 ;  /* 0x000000ffff0a7224 */ /* 0x000fe200078e0004 */
[----:B------:R-:W-:Y:S01]  /*14e90*/  ULDC UR59, c[0x0][0x988] ;  /* 0x00026200003b7ab9 */ /* 0x000fe20000000800 */
[----:B------:R-:W-:Y:S01]  /*14ea0*/  ULDC UR5, c[0x0][0x9d8] ;  /* 0x0002760000057ab9 */ /* 0x000fe20000000800 */
[----:B------:R-:W-:-:S07]  /*14eb0*/  IADD3 R11, R11, R17, -R22 ;  /* 0x000000110b0b7210 */ /* 0x000fce0007ffe816 */
.L_x_4322:
[----:B------:R-:W-:-:S04]  /*14ec0*/  UIADD3 UR6, UR4, 0x1, URZ ;  /* 0x0000000104067890 */ /* 0x000fc8000fffe03f */
[----:B------:R-:W-:-:S04]  /*14ed0*/  UISETP.NE.AND UP1, UPT, UR6, 0x2, UPT ;  /* 0x000000020600788c */ /* 0x000fc8000bf25270 */
[----:B------:R-:W-:Y:S02]  /*14ee0*/  USEL UR39, URZ, 0x1, UP1 ;  /* 0x000000013f277887 */ /* 0x000fe40008800000 */
[----:B------:R-:W-:Y:S02]  /*14ef0*/  USEL UR36, UR6, URZ, UP1 ;  /* 0x0000003f06247287 */ /* 0x000fe40008800000 */
[----:B------:R-:W-:Y:S01]  /*14f00*/  ULOP3.LUT UR39, UR54, UR39, URZ, 0x3c, !UPT ;  /* 0x0000002736277292 */ /* 0x000fe2000f8e3c3f */
[----:B------:R-:W-:Y:S11]  /*14f10*/  @!P0 BRA `(.L_x_4306) ;  /* 0x0000000000048947 */ /* 0x000ff60003800000 */
[----:B------:R-:W-:Y:S01]  /*14f20*/  BPT.TRAP 0x1 ;  /* 0x000000040000795c */ /* 0x000fe20000300000 */
.L_x_4306:
[----:B------:R-:W-:Y:S01]  /*14f30*/  ULEA UR7, UR36, UR37, 0x3 ;  /* 0x0000002524077291 */ /* 0x000fe2000f8e183f */
[----:B------:R-:W-:-:S05]  /*14f40*/  IMAD.U32 R3, RZ, RZ, UR39 ;  /* 0x00000027ff037e24 */ /* 0x000fca000f8e00ff */
[----:B------:R-:W-:-:S04]  /*14f50*/  SHF.L.U32 R3, R3, 0x1f, RZ ;  /* 0x0000001f03037819 */ /* 0x000fc800000006ff */
[----:B------:R0:W1:Y:S01]  /*14f60*/  SYNCS.PHASECHK.TRANS64.TRYWAIT P2, [UR7+0x30830], R3 ;  /* 0x03083003ff0075a7 */ /* 0x0000620008040147 */
[----:B------:R-:W-:Y:S05]  /*14f70*/  @!P0 BRA `(.L_x_4307) ;  /* 0x0000000000048947 */ /* 0x000fea0003800000 */
[----:B------:R-:W-:Y:S01]  /*14f80*/  BPT.TRAP 0x1 ;  /* 0x000000040000795c */ /* 0x000fe20000300000 */
.L_x_4307:
[----:B-1----:R-:W-:Y:S05]  /*14f90*/  @P2 BRA `(.L_x_4308) ;  /* 0x0000000000082947 */ /* 0x002fea0003800000 */
[----:B------:R-:W1:Y:S02]  /*14fa0*/  SYNCS.PHASECHK.TRANS64.TRYWAIT P2, [UR7+0x30830], R3 ;  /* 0x03083003ff0075a7 */ /* 0x000e640008040147 */
[----:B-1----:R-:W-:Y:S05]  /*14fb0*/  @!P2 BRA `(.L_x_4309) ;  /* 0x000000dc00fca947 */ /* 0x002fea0003800000 */
.L_x_4308:
        /* <DEDUP_REMOVED lines=165> */
.L_x_4310:
[----:B------:R-:W-:Y:S01]  /*15a10*/  ULEA UR6, UR4, UR37, 0x3 ;  /* 0x0000002504067291 */ /* 0x000fe2000f8e183f */
[----:B------:R-:W-:-:S05]  /*15a20*/  IMAD.U32 R0, RZ, RZ, UR54 ;  /* 0x00000036ff007e24 */ /* 0x000fca000f8e00ff */
[----:B------:R-:W-:-:S04]  /*15a30*/  SHF.L.U32 R0, R0, 0x1f, RZ ;  /* 0x0000001f00007819 */ /* 0x000fc800000006ff */
[----:B------:R2:W3:Y:S01]  /*15a40*/  SYNCS.PHASECHK.TRANS64.TRYWAIT P2, [UR6+0x30850], R0 ;  /* 0x03085000ff0075a7 */ /* 0x0004e20008040146 */
[----:B------:R-:W-:Y:S05]  /*15a50*/  @!P0 BRA `(.L_x_4311) ;  /* 0x0000000000048947 */ /* 0x000fea0003800000 */
[----:B------:R-:W-:Y:S01]  /*15a60*/  BPT.TRAP 0x1 ;  /* 0x000000040000795c */ /* 0x000fe20000300000 */
.L_x_4311:
[----:B---3--:R-:W-:Y:S05]  /*15a70*/  @P2 BRA `(.L_x_4312) ;  /* 0x0000000000082947 */ /* 0x008fea0003800000 */
[----:B------:R-:W3:Y:S02]  /*15a80*/  SYNCS.PHASECHK.TRANS64.TRYWAIT P2, [UR6+0x30850], R0 ;  /* 0x03085000ff0075a7 */ /* 0x000ee40008040146 */
[----:B---3--:R-:W-:Y:S05]  /*15a90*/  @!P2 BRA `(.L_x_4313) ;  /* 0x000000d4005ca947 */ /* 0x008fea0003800000 */
.L_x_4312:
[----:B------:R-:W-:Y:S01]  /*15aa0*/  UIADD3 UR10, UR37, 0x400, URZ ;  /* 0x00000400250a7890 */ /* 0x000fe2000fffe03f */
[----:B------:R-:W-:Y:S01]  /*15ab0*/  WARPGROUP.ARRIVE ;  /* 0x00000000000079c5 */ /* 0x000fe20000000000 */
[----:B------:R-:W-:Y:S01]  /*15ac0*/  UMOV UR11, 0x40000040 ;  /* 0x40000040000b7882 */ /* 0x000fe20000000000 */
[----:B-1----:R-:W-:Y:S01]  /*15ad0*/  FMUL.FTZ R4, R121, UR5 ;  /* 0x0000000579047c20 */ /* 0x002fe20008410000 */
[----:B------:R-:W-:Y:S01]  /*15ae0*/  USHF.R.U32.HI UR10, URZ, 0x4, UR10 ;  /* 0x000000043f0a7899 */ /* 0x000fe2000801160a */
[----:B------:R-:W-:Y:S01]  /*15af0*/  FMUL.FTZ R121, R130, UR5 ;  /* 0x0000000582797c20 */ /* 0x000fe20008410000 */
[----:B------:R-:W-:Y:S01]  /*15b00*/  FMUL.FTZ R130, R139, UR5 ;  /* 0x000000058b827c20 */ /* 0x000fe20008410000 */
        /* <DEDUP_REMOVED lines=54> */
[----:B------:R-:W-:Y:S01]  /*15e70*/  IMAD.U32 R2, RZ, RZ, UR7 ;  /* 0x00000007ff027e24 */ /* 0x000fe2000f8e00ff */
[----:B------:R-:W-:Y:S01]  /*15e80*/  PLOP3.LUT P2, PT, PT, PT, UP0, 0x40, 0x0 ;  /* 0x000000000000781c */ /* 0x000fe20003f4e808 */
[----:B------:R-:W0:Y:S01]  /*15e90*/  MUFU.TANH R0, R0 ;  /* 0x0000000000007308 */ /* 0x000e220000002400 */
[----:B------:R-:W-:Y:S01]  /*15ea0*/  ULDC UR14, c[0x0][0x9e0] ;  /* 0x00027800000e7ab9 */ /* 0x000fe20000000800 */
[----:B------:R-:W-:-:S02]  /*15eb0*/  @!P1 VIADD R2, R2, 0x30840 ;  /* 0x0003084002029836 */ /* 0x000fc40000000000 */
[----:B------:R-:W-:Y:S02]  /*15ec0*/  IMAD.IADD R3, R3, 0x1, -R22 ;  /* 0x0000000103037824 */ /* 0x000fe400078e0a16 */
[----:B------:R-:W-:Y:S01]  /*15ed0*/  IMAD R161, R193, 0x80, R209 ;  /* 0x00000080c1a17824 */ /* 0x000fe200078e02d1 */
[----:B------:R-:W-:Y:S01]  /*15ee0*/  @!P1 PRMT R2, RZ, 0x654, R2 ;  /* 0x00000654ff029816 */ /* 0x000fe20000000002 */
[----:B------:R-:W1:Y:S01]  /*15ef0*/  MUFU.TANH R4, R4 ;  /* 0x0000000400047308 */ /* 0x000e620000002400 */
[C---:B------:R-:W-:Y:S02]  /*15f00*/  IMAD R3, R200.reuse, -0x2, R3 ;  /* 0xfffffffec8037824 */ /* 0x040fe400078e0203 */
[----:B------:R-:W-:-:S05]  /*15f10*/  IMAD R159, R200, -0x2, R163 ;  /* 0xfffffffec89f7824 */ /* 0x000fca00078e02a3 */
        /* <DEDUP_REMOVED lines=76> */
[----:B------:R-:W-:Y:S01]  /*163e0*/  IADD3 R164, R161, R17, -R22 ;  /* 0x00000011a1a47210 */ /* 0x000fe20007ffe816 */
[----:B------:R-:W-:Y:S03]  /*163f0*/  BSSY B0, `(.L_x_4315) ;  /* 0x0000011000007945 */ /* 0x000fe60003800000 */
        /* <DEDUP_REMOVED lines=10> */
.L_x_4316:
[----:B------:R-:W-:Y:S01]  /*164a0*/  IMAD.U32 R172, RZ, RZ, UR55 ;  /* 0x00000037ffac7e24 */ /* 0x000fe2000f8e00ff */
[----:B------:R-:W-:-:S04]  /*164b0*/  IADD3 R167, R161, R17, -R22 ;  /* 0x00000011a1a77210 */ /* 0x000fc80007ffe816 */
[----:B------:R-:W-:-:S13]  /*164c0*/  ISETP.NE.AND P2, PT, R172, 0x1, PT ;  /* 0x00000001ac00780c */ /* 0x000fda0003f45270 */
[----:B0-----:R-:W0:Y:S02]  /*164d0*/  @P2 LDC.64 R2, c[0x0][0x9e8] ;  /* 0x00027a00ff022b82 */ /* 0x001e240000000a00 */
[----:B0-----:R-:W-:-:S05]  /*164e0*/  @P2 IMAD.HI.U32 R2, R167, R2, RZ ;  /* 0x00000002a7022227 */ /* 0x001fca00078e00ff */
[----:B------:R-:W-:-:S07]  /*164f0*/  @P2 SHF.R.U32.HI R167, RZ, R3, R2 ;  /* 0x00000003ffa72219 */ /* 0x000fce0000011602 */
.L_x_4317:
[----:B------:R-:W-:Y:S05]  /*16500*/  BSYNC B0 ;  /* 0x0000000000007941 */ /* 0x000fea0003800000 */
.L_x_4315:
[----:B------:R-:W-:-:S05]  /*16510*/  IMAD R167, R167, R172, R159 ;  /* 0x000000aca7a77224 */ /* 0x000fca00078e029f */
[----:B------:R-:W-:Y:S02]  /*16520*/  VIADDMNMX R166, R167, R172, R166, PT ;  /* 0x000000aca7a67246 */ /* 0x000fe400038001a6 */
[----:B------:R-:W-:-:S07]  /*16530*/  VIMNMX R165, R165, R167, !PT ;  /* 0x000000a7a5a57248 */ /* 0x000fce0007fe0100 */
.L_x_4314:
        /* <DEDUP_REMOVED lines=12> */
[C---:B------:R-:W-:Y:S02]  /*16600*/  ISETP.LT.OR P5, PT, R166.reuse, 0x9, P5 ;  /* 0x00000009a600780c */ /* 0x040fe40002fa1670 */
        /* <DEDUP_REMOVED lines=85> */
[----:B------:R-:W-:Y:S02]  /*16b60*/  ISETP.GE.AND P4, PT, R163, 0x52, PT ;  /* 0x00000052a300780c */ /* 0x000fe40003f86270 */
[--C-:B------:R-:W-:Y:S02]  /*16b70*/  IADD3 R170, R170, 0x8, R161.reuse ;  /* 0x00000008aaaa7810 */ /* 0x100fe40007ffe0a1 */
[----:B------:R-:W-:Y:S02]  /*16b80*/  ISETP.GT.AND P5, PT, R165, 0x51, !P4 ;  /* 0x00000051a500780c */ /* 0x000fe400067a4270 */
[----:B------:R-:W-:-:S02]  /*16b90*/  IADD3 R168, R168, 0x8, R161 ;  /* 0x00000008a8a87810 */ /* 0x000fc40007ffe0a1 */
        /* <DEDUP_REMOVED lines=24> */
[----:B------:R-:W-:-:S04]  /*16d20*/  IADD3 R161, R161, R17, -R22 ;  /* 0x00000011a1a17210 */ /* 0x000fc80007ffe816 */
[----:B------:R-:W-:-:S07]  /*16d30*/  LOP3.LUT R161, RZ, R161, RZ, 0x33, !PT ;  /* 0x000000a1ffa17212 */ /* 0x000fce00078e33ff */
[----:B------:R-:W0:Y:S02]  /*16d40*/  @P6 LDC.64 R2, c[0x0][0x9e8] ;  /* 0x00027a00ff026b82 */ /* 0x000e240000000a00 */
[----:B0-----:R-:W-:-:S05]  /*16d50*/  @P6 IMAD.HI.U32 R2, R161, R2, RZ ;  /* 0x00000002a1026227 */ /* 0x001fca00078e00ff */
[----:B------:R-:W-:-:S04]  /*16d60*/  @P6 SHF.R.U32.HI R161, RZ, R3, R2 ;  /* 0x00000003ffa16219 */ /* 0x000fc80000011602 */
[----:B------:R-:W-:Y:S01]  /*16d70*/  LOP3.LUT R2, RZ, R161, RZ, 0x33, !PT ;  /* 0x000000a1ff027212 */ /* 0x000fe200078e33ff */
[----:B------:R-:W-:Y:S06]  /*16d80*/  BRA `(.L_x_4321) ;  /* 0x0000000000187947 */ /* 0x000fec0003800000 */
.L_x_4320:
[----:B------:R-:W-:-:S05]  /*16d90*/  IMAD.U32 R163, RZ, RZ, UR55 ;  /* 0x00000037ffa37e24 */ /* 0x000fca000f8e00ff */
[----:B------:R-:W-:-:S13]  /*16da0*/  ISETP.NE.AND P6, PT, R163, 0x1, PT ;  /* 0x00000001a300780c */ /* 0x000fda0003fc5270 */
[----:B------:R-:W0:Y:S02]  /*16db0*/  @P6 LDC.64 R2, c[0x0][0x9e8] ;  /* 0x00027a00ff026b82 */ /* 0x000e240000000a00 */
[----:B0-----:R-:W-:-:S04]  /*16dc0*/  @P6 IMAD.HI.U32 R166, R11, R2, RZ ;  /* 0x000000020ba66227 */ /* 0x001fc800078e00ff */
[----:B------:R-:W-:Y:S01]  /*16dd0*/  IMAD.MOV.U32 R2, RZ, RZ, R11 ;  /* 0x000000ffff027224 */ /* 0x000fe200078e000b */
[----:B------:R-:W-:-:S07]  /*16de0*/  @P6 SHF.R.U32.HI R2, RZ, R3, R166 ;  /* 0x00000003ff026219 */ /* 0x000fce00000116a6 */
.L_x_4321:
[----:B------:R-:W-:Y:S05]  /*16df0*/  BSYNC B0 ;  /* 0x0000000000007941 */ /* 0x000fea0003800000 */
.L_x_4319:
[----:B------:R-:W-:-:S05]  /*16e00*/  IMAD R159, R2, R163, R159 ;  /* 0x000000a3029f7224 */ /* 0x000fca00078e029f */
[----:B------:R-:W-:Y:S02]  /*16e10*/  VIADDMNMX R170, R159, R163, R170, PT ;  /* 0x000000a39faa7246 */ /* 0x000fe400038001aa */
[----:B------:R-:W-:-:S07]  /*16e20*/  VIMNMX R168, R168, R159, !PT ;  /* 0x0000009fa8a87248 */ /* 0x000fce0007fe0100 */
.L_x_4318:
        /* <DEDUP_REMOVED lines=8> */
[----:B------:R-:W-:Y:S02]  /*16eb0*/  FMNMX.FTZ R3, R167, R10, !PT ;  /* 0x0000000aa7037209 */ /* 0x000fe40007810000 */
[----:B------:R-:W-:Y:S02]  /*16ec0*/  ISETP.GT.AND P2, PT, R168, 0x9, !P2 ;  /* 0x00000009a800780c */ /* 0x000fe40005744270 */
[C---:B------:R-:W-:Y:S02]  /*16ed0*/  ISETP.LT.OR P3, PT, R170.reuse, 0x9, P3 ;  /* 0x00000009aa00780c */ /* 0x040fe40001f61670 */
[----:B------:R-:W-:Y:S02]  /*16ee0*/  ISETP.LT.OR P2, PT, R170, 0xa, P2 ;  /* 0x0000000aaa00780c */ /* 0x000fe40001741670 */
[----:B------:R-:W-:Y:S02]  /*16ef0*/  FMNMX.FTZ R2, R164, R3, !PT ;  /* 0x00000003a4027209 */ /* 0x000fe40007810000 */
[----:B------:R-:W-:-:S02]  /*16f00*/  FSEL R20, R20, -INF , !P2 ;  /* 0xff80000014147808 */ /* 0x000fc40005000000 */
[----:B------:R-:W-:Y:S02]  /*16f10*/  ISETP.NE.AND P2, PT, R169, RZ, PT ;  /* 0x000000ffa900720c */ /* 0x000fe40003f45270 */
        /* <DEDUP_REMOVED lines=56> */
[----:B------:R-:W-:Y:S01]  /*172a0*/  ISETP.NE.AND P6, PT, R184, RZ, PT ;  /* 0x000000ffb800720c */ /* 0x000fe20003fc5270 */
[----:B------:R-:W0:Y:S01]  /*172b0*/  SHFL.BFLY PT, R2, R3, 0x2, 0x1f ;  /* 0x0c401f0003027f89 */ /* 0x000e2200000e0000 */
[----:B------:R-:W-:Y:S02]  /*172c0*/  FSEL R137, R137, -INF , !P2 ;  /* 0xff80000089897808 */ /* 0x000fe40005000000 */
[----:B------:R-:W-:-:S02]  /*172d0*/  ISETP.NE.AND P2, PT, R179, RZ, PT ;  /* 0x000000ffb300720c */ /* 0x000fc40003f45270 */
[----:B------:R-:W-:Y:S02]  /*172e0*/  ISETP.NE.AND P3, PT, R185, RZ, PT ;  /* 0x000000ffb900720c */ /* 0x000fe40003f65270 */
[C---:B------:R-:W-:Y:S02]  /*172f0*/  ISETP.GT.AND P2, PT, R168.reuse, 0x31, !P2 ;  /* 0x00000031a800780c */ /* 0x040fe40005744270 */
[----:B------:R-:W-:Y:S02]  /*17300*/  ISETP.GT.AND P4, PT, R168, 0x51, !P4 ;  /* 0x00000051a800780c */ /* 0x000fe40006784270 */
[----:B------:R-:W-:Y:S02]  /*17310*/  ISETP.LT.OR P2, PT, R170, 0x32, P2 ;  /* 0x00000032aa00780c */ /* 0x000fe40001741670 */
[----:B------:R-:W-:Y:S02]  /*17320*/  ISETP.GT.AND P5, PT, R168, 0x58, !P5 ;  /* 0x00000058a800780c */ /* 0x000fe40006fa4270 */
[----:B------:R-:W-:-:S02]  /*17330*/  FSEL R140, R140, -INF , !P2 ;  /* 0xff8000008c8c7808 */ /* 0x000fc40005000000 */
[----:B------:R-:W-:Y:S02]  /*17340*/  ISETP.NE.AND P2, PT, R180, RZ, PT ;  /* 0x000000ffb400720c */ /* 0x000fe40003f45270 */
[----:B------:R-:W-:Y:S02]  /*17350*/  ISETP.LT.OR P4, PT, R170, 0x52, P4 ;  /* 0x00000052aa00780c */ /* 0x000fe40002781670 */
[----:B------:R-:W-:Y:S02]  /*17360*/  ISETP.GT.AND P2, PT, R168, 0x38, !P2 ;  /* 0x00000038a800780c */ /* 0x000fe40005744270 */
[C---:B------:R-:W-:Y:S02]  /*17370*/  ISETP.LT.OR P5, PT, R170.reuse, 0x59, P5 ;  /* 0x00000059aa00780c */ /* 0x040fe40002fa1670 */
[----:B------:R-:W-:Y:S02]  /*17380*/  ISETP.LT.OR P2, PT, R170, 0x39, P2 ;  /* 0x00000039aa00780c */ /* 0x000fe40001741670 */
[----:B0-----:R-:W-:-:S02]  /*17390*/  FMNMX.FTZ R2, R3, R2, !PT ;  /* 0x0000000203027209 */ /* 0x001fc40007810000 */
[----:B------:R-:W-:Y:S02]  /*173a0*/  FSEL R141, R141, -INF , !P2 ;  /* 0xff8000008d8d7808 */ /* 0x000fe40005000000 */
[----:B------:R-:W-:Y:S01]  /*173b0*/  ISETP.NE.AND P2, PT, R181, RZ, PT ;  /* 0x000000ffb500720c */ /* 0x000fe20003f45270 */
[----:B------:R-:W0:Y:S01]  /*173c0*/  SHFL.BFLY PT, R159, R2, 0x1, 0x1f ;  /* 0x0c201f00029f7f89 */ /* 0x000e2200000e0000 */
[----:B------:R-:W-:Y:S02]  /*173d0*/  FSEL R154, R154, -INF , !P4 ;  /* 0xff8000009a9a7808 */ /* 0x000fe40006000000 */
[----:B------:R-:W-:Y:S02]  /*173e0*/  ISETP.GT.AND P2, PT, R168, 0x39, !P2 ;  /* 0x00000039a800780c */ /* 0x000fe40005744270 */
[----:B------:R-:W-:Y:S02]  /*173f0*/  FSEL R156, R156, -INF , !P5 ;  /* 0xff8000009c9c7808 */ /* 0x000fe40006800000 */
[----:B------:R-:W-:-:S02]  /*17400*/  ISETP.LT.OR P2, PT, R170, 0x3a, P2 ;  /* 0x0000003aaa00780c */ /* 0x000fc40001741670 */
[----:B------:R-:W-:Y:S02]  /*17410*/  R2UR UR4, R192 ;  /* 0x00000000c00472ca */ /* 0x000fe400000e0000 */
[----:B------:R-:W-:Y:S02]  /*17420*/  FSEL R142, R142, -INF , !P2 ;  /* 0xff8000008e8e7808 */ /* 0x000fe40005000000 */
[----:B------:R-:W-:-:S04]  /*17430*/  ISETP.NE.AND P2, PT, R182, RZ, PT ;  /* 0x000000ffb600720c */ /* 0x000fc80003f45270 */
[----:B------:R-:W-:-:S04]  /*17440*/  ISETP.GT.AND P2, PT, R168, 0x40, !P2 ;  /* 0x00000040a800780c */ /* 0x000fc80005744270 */
[----:B------:R-:W-:Y:S02]  /*17450*/  ISETP.LT.OR P2, PT, R170, 0x41, P2 ;  /* 0x00000041aa00780c */ /* 0x000fe40001741670 */
[----:B0-----:R-:W-:Y:S02]  /*17460*/  FMNMX.FTZ R4, R2, R159, !PT ;  /* 0x0000009f02047209 */ /* 0x001fe40007810000 */
[----:B------:R-:W-:Y:S02]  /*17470*/  FSEL R145, R145, -INF , !P2 ;  /* 0xff80000091917808 */ /* 0x000fe40005000000 */
[----:B------:R-:W-:-:S04]  /*17480*/  ISETP.NE.AND P2, PT, R183, RZ, PT ;  /* 0x000000ffb700720c */ /* 0x000fc80003f45270 */
[----:B------:R-:W-:-:S04]  /*17490*/  ISETP.GT.AND P2, PT, R168, 0x41, !P2 ;  /* 0x00000041a800780c */ /* 0x000fc80005744270 */
[----:B------:R-:W-:-:S04]  /*174a0*/  ISETP.LT.OR P2, PT, R170, 0x42, P2 ;  /* 0x00000042aa00780c */ /* 0x000fc80001741670 */
[----:B------:R-:W-:Y:S02]  /*174b0*/  FSEL R146, R146, -INF , !P2 ;  /* 0xff80000092927808 */ /* 0x000fe40005000000 */
[----:B------:R-:W-:Y:S02]  /*174c0*/  ISETP.GT.AND P2, PT, R168, 0x48, !P6 ;  /* 0x00000048a800780c */ /* 0x000fe40007744270 */
[----:B------:R-:W-:Y:S02]  /*174d0*/  ISETP.NE.AND P6, PT, R187, RZ, PT ;  /* 0x000000ffbb00720c */ /* 0x000fe40003fc5270 */
        /* <DEDUP_REMOVED lines=8> */
[C---:B------:R-:W-:Y:S02]  /*17560*/  ISETP.LT.OR P3, PT, R170.reuse, 0x51, P3 ;  /* 0x00000051aa00780c */ /* 0x040fe40001f61670 */
[----:B------:R-:W-:Y:S02]  /*17570*/  ISETP.LT.OR P2, PT, R170, 0x1, P2 ;  /* 0x00000001aa00780c */ /* 0x000fe40001741670 */
[----:B------:R-:W-:Y:S01]  /*17580*/  ISETP.NE.AND P6, PT, R0, RZ, PT ;  /* 0x000000ff0000720c */ /* 0x000fe20003fc5270 */
[----:B------:R-:W-:Y:S01]  /*17590*/  FMUL.FTZ R0, R4, UR10 ;  /* 0x0000000a04007c20 */ /* 0x000fe20008410000 */
[----:B------:R-:W-:Y:S02]  /*175a0*/  FSEL R159, R13, -INF , !P2 ;  /* 0xff8000000d9f7808 */ /* 0x000fe40005000000 */
[----:B------:R-:W-:-:S02]  /*175b0*/  FSEL R152, R152, -INF , !P3 ;  /* 0xff80000098987808 */ /* 0x000fc40005800000 */
[----:B------:R-:W-:Y:S02]  /*175c0*/  FMNMX.FTZ R3, R159, R12, !PT ;  /* 0x0000000c9f037209 */ /* 0x000fe40007810000 */
[----:B------:R-:W-:Y:S02]  /*175d0*/  ISETP.GT.AND P6, PT, R168, 0x59, !P6 ;  /* 0x00000059a800780c */ /* 0x000fe400077c4270 */
[----:B------:R-:W-:Y:S02]  /*175e0*/  FMNMX.FTZ R2, R14, R3, !PT ;  /* 0x000000030e027209 */ /* 0x000fe40007810000 */
[----:B------:R-:W-:Y:S02]  /*175f0*/  ISETP.LT.OR P6, PT, R170, 0x5a, P6 ;  /* 0x0000005aaa00780c */ /* 0x000fe400037c1670 */
[----:B------:R-:W-:Y:S02]  /*17600*/  FMNMX.FTZ R3, R15, R2, !PT ;  /* 0x000000020f037209 */ /* 0x000fe40007810000 */
[----:B------:R-:W-:-:S02]  /*17610*/  FSEL R158, R158, -INF , !P6 ;  /* 0xff8000009e9e7808 */ /* 0x000fc40007000000 */
[----:B------:R-:W-:Y:S02]  /*17620*/  FMNMX.FTZ R2, R20, R3, !PT ;  /* 0x0000000314027209 */ /* 0x000fe40007810000 */
[----:B------:R-:W-:Y:S02]  /*17630*/  FSETP.NEU.FTZ.AND P2, PT, R4, -INF , PT ;  /* 0xff8000000400780b */ /* 0x000fe40003f5d000 */
[----:B------:R-:W-:Y:S02]  /*17640*/  FMNMX.FTZ R3, R121, R2, !PT ;  /* 0x0000000279037209 */ /* 0x000fe40007810000 */
[----:B------:R-:W-:Y:S02]  /*17650*/  FSEL R0, R0, RZ, P2 ;  /* 0x000000ff00007208 */ /* 0x000fe40001000000 */
[----:B------:R-:W-:-:S03]  /*17660*/  FMNMX.FTZ R2, R122, R3, !PT ;  /* 0x000000037a027209 */ /* 0x000fc60007810000 */
[--C-:B------:R-:W-:Y:S01]  /*17670*/  FFMA.FTZ R168, R155, UR10, -R0.reuse ;  /* 0x0000000a9ba87c23 */ /* 0x100fe20008010800 */
[----:B------:R-:W-:Y:S01]  /*17680*/  FMNMX.FTZ R3, R125, R2, !PT ;  /* 0x000000027d037209 */ /* 0x000fe20007810000 */
[--C-:B------:R-:W-:Y:S01]  /*17690*/  FFMA.FTZ R174, R151, UR10, -R0.reuse ;  /* 0x0000000a97ae7c23 */ /* 0x100fe20008010800 */
[----:B------:R-:W-:Y:S01]  /*176a0*/  FSEL R155, R4, RZ, P2 ;  /* 0x000000ff049b7208 */ /* 0x000fe20001000000 */
        /* <DEDUP_REMOVED lines=30> */
[----:B------:R-:W-:Y:S01]  /*17890*/  FADD.FTZ R0, -R155, R10 ;  /* 0x0000000a9b007221 */ /* 0x000fe20000010100 */
[----:B------:R-:W-:Y:S02]  /*178a0*/  MUFU.EX2 R13, R13 ;  /* 0x0000000d000d7308 */ /* 0x000fe40000000800 */
[----:B------:R-:W-:Y:S01]  /*178b0*/  FMNMX.FTZ R2, R142, R3, !PT ;  /* 0x000000038e027209 */ /* 0x000fe20007810000 */
[----:B------:R-:W-:-:S03]  /*178c0*/  FMUL.FTZ R0, R0, UR10 ;  /* 0x0000000a00007c20 */ /* 0x000fc60008410000 */
[----:B------:R-:W-:Y:S02]  /*178d0*/  FMNMX.FTZ R3, R145, R2, !PT ;  /* 0x0000000291037209 */ /* 0x000fe40007810000 */
        /* <DEDUP_REMOVED lines=10> */
[----:B------:R-:W-:-:S05]  /*17980*/  FMNMX.FTZ R3, R158, R3, !PT ;  /* 0x000000039e037209 */ /* 0x000fca0007810000 */
[----:B------:R-:W3:Y:S01]  /*17990*/  SHFL.BFLY PT, R2, R3, 0x2, 0x1f ;  /* 0x0c401f0003027f89 */ /* 0x000ee200000e0000 */
[----:B------:R-:W4:Y:S08]  /*179a0*/  MUFU.EX2 R184, R184 ;  /* 0x000000b800b87308 */ /* 0x000f300000000800 */
[----:B------:R-:W5:Y:S08]  /*179b0*/  MUFU.EX2 R123, R123 ;  /* 0x0000007b007b7308 */ /* 0x000f700000000800 */
[----:B------:R-:W5:Y:S01]  /*179c0*/  MUFU.EX2 R186, R186 ;  /* 0x000000ba00ba7308 */ /* 0x000f620000000800 */
[----:B---3--:R-:W-:-:S07]  /*179d0*/  FMNMX.FTZ R2, R3, R2, !PT ;  /* 0x0000000203027209 */ /* 0x008fce0007810000 */
[----:B------:R-:W-:Y:S01]  /*179e0*/  MUFU.EX2 R127, R127 ;  /* 0x0000007f007f7308 */ /* 0x000fe20000000800 */
[----:B------:R-:W3:Y:S07]  /*179f0*/  SHFL.BFLY PT, R3, R2, 0x1, 0x1f ;  /* 0x0c201f0002037f89 */ /* 0x000eee00000e0000 */
[----:B------:R-:W-:Y:S08]  /*17a00*/  MUFU.EX2 R180, R180 ;  /* 0x000000b400b47308 */ /* 0x000ff00000000800 */
[----:B------:R-:W-:Y:S08]  /*17a10*/  MUFU.EX2 R131, R131 ;  /* 0x0000008300837308 */ /* 0x000ff00000000800 */
[----:B------:R-:W-:Y:S01]  /*17a20*/  MUFU.EX2 R182, R182 ;  /* 0x000000b600b67308 */ /* 0x000fe20000000800 */
[----:B---3--:R-:W-:-:S04]  /*17a30*/  FMNMX.FTZ R3, R2, R3, !PT ;  /* 0x0000000302037209 */ /* 0x008fc80007810000 */
        /* <DEDUP_REMOVED lines=9> */
[----:B------:R-:W-:Y:S01]  /*17ad0*/  FFMA.FTZ R185, R121, UR10, -R157 ;  /* 0x0000000a79b97c23 */ /* 0x000fe2000801089d */
[----:B0-----:R-:W-:Y:S01]  /*17ae0*/  FFMA.FTZ R121, R0, R8, R13 ;  /* 0x0000000800797223 */ /* 0x001fe2000001000d */
[----:B------:R-:W-:Y:S01]  /*17af0*/  FADD.FTZ R15, -R15, R12 ;  /* 0x0000000c0f0f7221 */ /* 0x000fe20000010100 */
[----:B------:R-:W-:Y:S01]  /*17b00*/  FFMA.FTZ R14, R20, UR10, -R157 ;  /* 0x0000000a140e7c23 */ /* 0x000fe2000801089d */
[----:B------:R-:W-:Y:S01]  /*17b10*/  MUFU.EX2 R189, R189 ;  /* 0x000000bd00bd7308 */ /* 0x000fe20000000800 */
[----:B------:R-:W-:Y:S01]  /*17b20*/  FADD.FTZ R121, R188, R121 ;  /* 0x00000079bc797221 */ /* 0x000fe20000010000 */
[----:B------:R-:W-:Y:S01]  /*17b30*/  FMUL.FTZ R15, R15, UR10 ;  /* 0x0000000a0f0f7c20 */ /* 0x000fe20008410000 */
[--C-:B------:R-:W-:Y:S01]  /*17b40*/  FFMA.FTZ R20, R122, UR10, -R157.reuse ;  /* 0x0000000a7a147c23 */ /* 0x100fe2000801089d */
[----:B------:R-:W-:Y:S01]  /*17b50*/  FFMA.FTZ R187, R125, UR10, -R157 ;  /* 0x0000000a7dbb7c23 */ /* 0x000fe2000801089d */
[----:B-1----:R-:W-:Y:S01]  /*17b60*/  FADD.FTZ R8, R190, R121 ;  /* 0x00000079be087221 */ /* 0x002fe20000010000 */
[--C-:B------:R-:W-:Y:S01]  /*17b70*/  FFMA.FTZ R120, R126, UR10, -R157.reuse ;  /* 0x0000000a7e787c23 */ /* 0x100fe2000801089d */
[--C-:B------:R-:W-:Y:S01]  /*17b80*/  FFMA.FTZ R181, R129, UR10, -R157.reuse ;  /* 0x0000000a81b57c23 */ /* 0x100fe2000801089d */
[----:B------:R5:W0:Y:S01]  /*17b90*/  MUFU.EX2 R2, R15 ;  /* 0x0000000f00027308 */ /* 0x000a220000000800 */
[----:B--2---:R-:W-:Y:S01]  /*17ba0*/  FADD.FTZ R121, R21, R8 ;  /* 0x0000000815797221 */ /* 0x004fe20000010000 */
        /* <DEDUP_REMOVED lines=16> */
[----:B------:R-:W-:Y:S01]  /*17cb0*/  FADD.FTZ R15, R127, R128 ;  /* 0x000000807f0f7221 */ /* 0x000fe20000010000 */
[--C-:B------:R-:W-:Y:S01]  /*17cc0*/  FFMA.FTZ R154, R154, UR10, -R157.reuse ;  /* 0x0000000a9a9a7c23 */ /* 0x100fe2000801089d */
[----:B------:R-:W-:Y:S01]  /*17cd0*/  FFMA.FTZ R156, R156, UR10, -R157 ;  /* 0x0000000a9c9c7c23 */ /* 0x000fe2000801089d */
[----:B------:R-:W-:Y:S01]  /*17ce0*/  F2FP.BF16.F32.PACK_AB R188, R188, R13 ;  /* 0x0000000dbcbc723e */ /* 0x000fe200000010ff */
[----:B------:R-:W-:Y:S01]  /*17cf0*/  FADD.FTZ R128, R180, R15 ;  /* 0x0000000fb4807221 */ /* 0x000fe20000010000 */
[----:B------:R-:W-:Y:S01]  /*17d00*/  IMAD.U32 R121, RZ, RZ, UR6 ;  /* 0x00000006ff797e24 */ /* 0x000fe2000f8e00ff */
[----:B------:R-:W0:Y:S01]  /*17d10*/  MUFU.EX2 R14, R14 ;  /* 0x0000000e000e7308 */ /* 0x000e220000000800 */
[----:B-1----:R-:W-:Y:S01]  /*17d20*/  FADD.FTZ R8, R10, R5 ;  /* 0x000000050a087221 */ /* 0x002fe20000010000 */
[----:B------:R-:W-:Y:S01]  /*17d30*/  FADD.FTZ R15, R131, R128 ;  /* 0x00000080830f7221 */ /* 0x000fe20000010000 */
[----:B------:R-:W-:Y:S01]  /*17d40*/  FFMA.FTZ R128, R146, UR10, -R157 ;  /* 0x0000000a92807c23 */ /* 0x000fe2000801089d */
[----:B------:R-:W-:Y:S01]  /*17d50*/  F2FP.BF16.F32.PACK_AB R189, R10, R189 ;  /* 0x000000bd0abd723e */ /* 0x000fe200000010ff */
[----:B------:R-:W-:-:S02]  /*17d60*/  @!P1 VIADD R121, R121, 0x30860 ;  /* 0x0003086079799836 */ /* 0x000fc40000000000 */
[----:B------:R-:W-:Y:S01]  /*17d70*/  FADD.FTZ R130, R182, R15 ;  /* 0x0000000fb6827221 */ /* 0x000fe20000010000 */
[----:B------:R-:W-:Y:S01]  /*17d80*/  ISETP.GT.AND P2, PT, R9, UR4, PT ;  /* 0x0000000409007c0c */ /* 0x000fe2000bf44270 */
[----:B------:R-:W1:Y:S01]  /*17d90*/  MUFU.EX2 R185, R185 ;  /* 0x000000b900b97308 */ /* 0x000e620000000800 */
[----:B--2---:R-:W-:Y:S01]  /*17da0*/  FADD.FTZ R5, R191, R8 ;  /* 0x00000008bf057221 */ /* 0x004fe20000010000 */
[----:B------:R-:W-:Y:S01]  /*17db0*/  FADD.FTZ R15, R135, R130 ;  /* 0x00000082870f7221 */ /* 0x000fe20000010000 */
[--C-:B------:R-:W-:Y:S01]  /*17dc0*/  FFMA.FTZ R130, R150, UR10, -R157.reuse ;  /* 0x0000000a96827c23 */ /* 0x100fe2000801089d */
[----:B------:R-:W-:Y:S01]  /*17dd0*/  FFMA.FTZ R157, R158, UR10, -R157 ;  /* 0x0000000a9e9d7c23 */ /* 0x000fe2000801089d */
[----:B------:R-:W-:Y:S01]  /*17de0*/  @!P1 PRMT R121, RZ, 0x654, R121 ;  /* 0x00000654ff799816 */ /* 0x000fe20000000079 */
[----:B------:R-:W-:Y:S01]  /*17df0*/  FADD.FTZ R132, R176, R15 ;  /* 0x0000000fb0847221 */ /* 0x000fe20000010000 */
[----:B------:R-:W-:Y:S01]  /*17e00*/  UMOV UR4, UR36 ;  /* 0x0000002400047c82 */ /* 0x000fe20008000000 */
[----:B------:R-:W2:Y:S01]  /*17e10*/  MUFU.EX2 R20, R20 ;  /* 0x0000001400147308 */ /* 0x000ea20000000800 */
[----:B0-----:R-:W-:Y:S01]  /*17e20*/  FADD.FTZ R8, R14, R5 ;  /* 0x000000050e087221 */ /* 0x001fe20000010000 */
[----:B------:R0:W-:Y:S01]  /*17e30*/  @!P1 SYNCS.ARRIVE.TRANS64.RED.A1T0 RZ, [R121+URZ], RZ ;  /* 0x000000ff79ff99a7 */ /* 0x0001e2000810043f */
[----:B------:R-:W-:Y:S01]  /*17e40*/  F2FP.BF16.F32.PACK_AB R190, R21, R190 ;  /* 0x000000be15be723e */ /* 0x000fe200000010ff */
[----:B------:R-:W-:Y:S01]  /*17e50*/  VIADD R9, R9, 0xffffffff ;  /* 0xffffffff09097836 */ /* 0x000fe20000000000 */
[----:B------:R-:W-:-:S02]  /*17e60*/  F2FP.BF16.F32.PACK_AB R184, R123, R184 ;  /* 0x000000b87bb8723e */ /* 0x000fc400000010ff */
[----:B------:R-:W-:Y:S01]  /*17e70*/  F2FP.BF16.F32.PACK_AB R186, R127, R186 ;  /* 0x000000ba7fba723e */ /* 0x000fe200000010ff */
[----:B------:R-:W3:Y:S01]  /*17e80*/  MUFU.EX2 R187, R187 ;  /* 0x000000bb00bb7308 */ /* 0x000ee20000000800 */
[----:B-1----:R-:W-:Y:S01]  /*17e90*/  FADD.FTZ R5, R185, R8 ;  /* 0x00000008b9057221 */ /* 0x002fe20000010000 */
[----:B------:R-:W-:Y:S02]  /*17ea0*/  F2FP.BF16.F32.PACK_AB R180, R131, R180 ;  /* 0x000000b483b4723e */ /* 0x000fe400000010ff */
[----:B------:R-:W-:Y:S02]  /*17eb0*/  F2FP.BF16.F32.PACK_AB R182, R135, R182 ;  /* 0x000000b687b6723e */ /* 0x000fe400000010ff */
[----:B------:R-:W-:Y:S02]  /*17ec0*/  F2FP.BF16.F32.PACK_AB R191, R14, R191 ;  /* 0x000000bf0ebf723e */ /* 0x000fe400000010ff */
        /* <DEDUP_REMOVED lines=70> */
[----:B--2---:R-:W-:Y:S01]  /*18330*/  FADD.FTZ R132, R170, R13 ;  /* 0x0000000daa847221 */ /* 0x004fe20000010000 */
[C---:B---3--:R-:W-:Y:S01]  /*18340*/  FADD.FTZ R5, R157.reuse, R10 ;  /* 0x0000000a9d057221 */ /* 0x048fe20000010000 */
[----:B------:R-:W-:Y:S01]  /*18350*/  F2FP.BF16.F32.PACK_AB R171, R157, R171 ;  /* 0x000000ab9dab723e */ /* 0x000fe200000010ff */
[----:B------:R-:W-:Y:S02]  /*18360*/  IMAD.MOV.U32 R10, RZ, RZ, R4 ;  /* 0x000000ffff0a7224 */ /* 0x000fe400078e0004 */
[C---:B-1----:R-:W-:Y:S01]  /*18370*/  FADD.FTZ R8, R155.reuse, R132 ;  /* 0x000000849b087221 */ /* 0x042fe20000010000 */
[----:B------:R-:W-:Y:S01]  /*18380*/  F2FP.BF16.F32.PACK_AB R170, R155, R170 ;  /* 0x000000aa9baa723e */ /* 0x000fe200000010ff */
[----:B0-----:R-:W-:Y:S06]  /*18390*/  @P2 BRA `(.L_x_4322) ;  /* 0xffffffc800c82947 */ /* 0x001fec000383ffff */
.L_x_4305:
        /* <DEDUP_REMOVED lines=99> */
.L_x_4323:
[----:B------:R-:W-:Y:S01]  /*189d0*/  ULEA UR5, UR36, UR37, 0x3 ;  /* 0x0000002524057291 */ /* 0x000fe2000f8e183f */
[----:B------:R-:W-:-:S05]  /*189e0*/  IMAD.U32 R0, RZ, RZ, UR39 ;  /* 0x00000027ff007e24 */ /* 0x000fca000f8e00ff */
[----:B------:R-:W-:-:S04]  /*189f0*/  SHF.L.U32 R0, R0, 0x1f, RZ ;  /* 0x0000001f00007819 */ /* 0x000fc800000006ff */
[----:B------:R0:W1:Y:S01]  /*18a00*/  SYNCS.PHASECHK.TRANS64.TRYWAIT P2, [UR5+0x30850], R0 ;  /* 0x03085000ff0075a7 */ /* 0x0000620008040145 */
[----:B------:R-:W-:Y:S05]  /*18a10*/  @!P0 BRA `(.L_x_4324) ;  /* 0x0000000000048947 */ /* 0x000fea0003800000 */
[----:B------:R-:W-:Y:S01]  /*18a20*/  BPT.TRAP 0x1 ;  /* 0x000000040000795c */ /* 0x000fe20000300000 */
.L_x_4324:
[----:B-1----:R-:W-:Y:S05]  /*18a30*/  @P2 BRA `(.L_x_4325) ;  /* 0x0000000000082947 */ /* 0x002fea0003800000 */
[----:B------:R-:W1:Y:S02]  /*18a40*/  SYNCS.PHASECHK.TRANS64.TRYWAIT P0, [UR5+0x30850], R0 ;  /* 0x03085000ff0075a7 */ /* 0x000e640008000145 */
[----:B-1----:R-:W-:Y:S05]  /*18a50*/  @!P0 BRA `(.L_x_4326) ;  /* 0x000000a400848947 */ /* 0x002fea0003800000 */
.L_x_4325:
[----:B------:R-:W-:Y:S01]  /*18a60*/  UIADD3 UR37, UR37, 0x400, URZ ;  /* 0x0000040025257890 */ /* 0x000fe2000fffe03f */
[----:B------:R-:W-:Y:S01]  /*18a70*/  WARPGROUP.ARRIVE ;  /* 0x00000000000079c5 */ /* 0x000fe20000000000 */
[----:B------:R-:W-:Y:S01]  /*18a80*/  UMOV UR7, 0x40000040 ;  /* 0x4000004000077882 */ /* 0x000fe20000000000 */
[----:B01----:R-:W0:Y:S01]  /*18a90*/  SHFL.BFLY PT, R0, R5, 0x2, 0x1f ;  /* 0x0c401f0005007f89 */ /* 0x003e2200000e0000 */
[----:B------:R-:W-:Y:S01]  /*18aa0*/  USHF.R.U32.HI UR37, URZ, 0x4, UR37 ;  /* 0x000000043f257899 */ /* 0x000fe20008011625 */
[----:B------:R-:W-:Y:S01]  /*18ab0*/  IMAD.MOV.U32 R20, RZ, RZ, -0x800000 ;  /* 0xff800000ff147424 */ /* 0x000fe200078e00ff */
[----:B------:R-:W-:Y:S01]  /*18ac0*/  R2UR UR8, R221 ;  /* 0x00000000dd0872ca */ /* 0x000fe200000e0000 */
[----:B------:R-:W1:Y:S01]  /*18ad0*/  SHFL.BFLY PT, R7, R8, 0x2, 0x1f ;  /* 0x0c401f0008077f89 */ /* 0x000e6200000e0000 */
[----:B------:R-:W-:Y:S01]  /*18ae0*/  ULOP3.LUT UR37, UR37, 0x3fff, URZ, 0xc0, !UPT ;  /* 0x00003fff25257892 */ /* 0x000fe2000f8ec03f */
[----:B------:R-:W-:-:S03]  /*18af0*/  IMAD.MOV.U32 R2, RZ, RZ, RZ ;  /* 0x000000ffff027224 */ /* 0x000fc600078e00ff */
        /* <DEDUP_REMOVED lines=8> */
[----:B0-----:R-:W-:Y:S01]  /*18b80*/  FADD.FTZ R6, R0, R5 ;  /* 0x0000000500067221 */ /* 0x001fe20000010000 */
[----:B------:R-:W-:Y:S01]  /*18b90*/  UMOV UR7, 0x40000040 ;  /* 0x4000004000077882 */ /* 0x000fe20000000000 */
[----:B------:R-:W-:-:S02]  /*18ba0*/  IMAD.U32 R5, RZ, RZ, UR10 ;  /* 0x0000000aff057e24 */ /* 0x000fc4000f8e00ff */
[----:B-1----:R-:W-:Y:S01]  /*18bb0*/  FADD.FTZ R7, R7, R8 ;  /* 0x0000000807077221 */ /* 0x002fe20000010000 */
[----:B------:R-:W-:Y:S01]  /*18bc0*/  IMAD.U32 R221, RZ, RZ, UR8 ;  /* 0x00000008ffdd7e24 */ /* 0x000fe2000f8e00ff */
[----:B------:R-:W0:Y:S01]  /*18bd0*/  SHFL.BFLY PT, R9, R6, 0x1, 0x1f ;  /* 0x0c201f0006097f89 */ /* 0x000e2200000e0000 */
[----:B------:R-:W-:-:S03]  /*18be0*/  USEL UR36, UR36, URZ, UP0 ;  /* 0x0000003f24247287 */ /* 0x000fc60008000000 */
[----:B------:R-:W1:Y:S01]  /*18bf0*/  SHFL.BFLY PT, R0, R7, 0x1, 0x1f ;  /* 0x0c201f0007007f89 */ /* 0x000e6200000e0000 */
[----:B0-----:R-:W-:Y:S01]  /*18c00*/  FADD.FTZ R12, R6, R9 ;  /* 0x00000009060c7221 */ /* 0x001fe20000010000 */
[----:B------:R-:W-:Y:S02]  /*18c10*/  IMAD.U32 R6, RZ, RZ, UR5 ;  /* 0x00000005ff067e24 */ /* 0x000fe4000f8e00ff */
[----:B------:R-:W-:Y:S02]  /*18c20*/  IMAD.MOV.U32 R9, RZ, RZ, RZ ;  /* 0x000000ffff097224 */ /* 0x000fe400078e00ff */
[----:B-1----:R-:W-:Y:S01]  /*18c30*/  FADD.FTZ R11, R7, R0 ;  /* 0x00000000070b7221 */ /* 0x002fe20000010000 */
[----:B------:R-:W-:Y:S01]  /*18c40*/  FSETP.NE.FTZ.AND P2, PT, R12, RZ, PT ;  /* 0x000000ff0c00720b */ /* 0x000fe20003f55000 */
[----:B------:R-:W-:Y:S02]  /*18c50*/  IMAD.U32 R7, RZ, RZ, UR10 ;  /* 0x0000000aff077e24 */ /* 0x000fe4000f8e00ff */
[----:B------:R-:W-:Y:S01]  /*18c60*/  @!P1 VIADD R6, R6, 0x30860 ;  /* 0x0003086006069836 */ /* 0x000fe20000000000 */
[----:B------:R-:W-:Y:S01]  /*18c70*/  FSETP.NE.FTZ.AND P0, PT, R11, RZ, PT ;  /* 0x000000ff0b00720b */ /* 0x000fe20003f15000 */
[----:B------:R-:W-:-:S08]  /*18c80*/  IMAD.MOV.U32 R0, RZ, RZ, -0x800000 ;  /* 0xff800000ff007424 */ /* 0x000fd000078e00ff */
[----:B------:R-:W0:Y:S01]  /*18c90*/  @P2 MUFU.LG2 R10, R12 ;  /* 0x0000000c000a2308 */ /* 0x000e220000000c00 */
[----:B------:R-:W-:-:S03]  /*18ca0*/  @P2 FMUL.FTZ R7, R7, 0.69314718246459960938 ;  /* 0x3f31721807072820 */ /* 0x000fc60000410000 */
[----:B------:R-:W-:-:S04]  /*18cb0*/  @P0 FMUL.FTZ R5, R5, 0.69314718246459960938 ;  /* 0x3f31721805050820 */ /* 0x000fc80000410000 */
[----:B------:R-:W1:Y:S08]  /*18cc0*/  @P0 MUFU.LG2 R8, R11 ;  /* 0x0000000b00080308 */ /* 0x000e700000000c00 */
[----:B------:R-:W2:Y:S01]  /*18cd0*/  @P2 MUFU.RCP R2, R12 ;  /* 0x0000000c00022308 */ /* 0x000ea20000001000 */
[----:B0-----:R-:W-:-:S04]  /*18ce0*/  @P2 FMUL.FTZ R10, R10, 0.69314718246459960938 ;  /* 0x3f3172180a0a2820 */ /* 0x001fc80000410000 */
[----:B------:R-:W-:Y:S01]  /*18cf0*/  @P2 FFMA.FTZ R20, R7, R3, R10 ;  /* 0x0000000307142223 */ /* 0x000fe2000001000a */
[----:B------:R-:W-:Y:S02]  /*18d00*/  @!P1 PRMT R3, RZ, 0x654, R6 ;  /* 0x00000654ff039816 */ /* 0x000fe40000000006 */
        /* <DEDUP_REMOVED lines=128> */
.L_x_4192:
[----:B------:R-:W0:Y:S08]  /*19510*/  S2UR UR4, SR_CgaCtaId ;  /* 0x00000000000479c3 */ /* 0x000e300000008800 */
[----:B------:R-:W-:Y:S06]  /*19520*/  BAR.SYNC.DEFER_BLOCKING 0x5, 0x120 ;  /* 0x0144800000007b1d */ /* 0x000fec0000010000 */
[----:B------:R-:W-:Y:S01]  /*19530*/  UMOV UR37, 0x400 ;  /* 0x0000040000257882 */ /* 0x000fe20000000000 */
[----:B------:R-:W-:Y:S01]  /*19540*/  BSSY B0, `(.L_x_4327) ;  /* 0x0000240000007945 */ /* 0x000fe20003800000 */
[----:B0-----:R-:W-:-:S09]  /*19550*/  ULEA UR37, UR4, UR37, 0x18 ;  /* 0x0000002504257291 */ /* 0x001fd2000f8ec03f */
[----:B------:R-:W0:Y:S02]  /*19560*/  LDS.128 R192, [UR37+0x308d0] ;  /* 0x0308d025ffc07984 */ /* 0x000e240008000c00 */
[----:B0-----:R-:W-:Y:S01]  /*19570*/  R2UR UR38, R194 ;  /* 0x00000000c22672ca */ /* 0x001fe200000e0000 */
[----:B------:R-:W-:Y:S06]  /*19580*/  BAR.ARV 0x4, 0x120 ;  /* 0x0104800000007b1d */ /* 0x000fec0000002000 */
[----:B------:R-:W-:Y:S08]  /*19590*/  @P0 BRA `(.L_x_4328) ;  /* 0x0000001800280947 */ /* 0x000ff00003800000 */
[----:B------:R-:W0:Y:S08]  /*195a0*/  S2UR UR6, SR_SWINHI ;  /* 0x00000000000679c3 */ /* 0x000e300000002f00 */
[----:B------:R-:W-:Y:S01]  /*195b0*/  BAR.SYNC.DEFER_BLOCKING 0x1, 0x100 ;  /* 0x0044000000007b1d */ /* 0x000fe20000010000 */
[----:B------:R-:W-:Y:S02]  /*195c0*/  F2FP.BF16.F32.PACK_AB R4, R5, R4 ;  /* 0x000000040504723e */ /* 0x000fe400000010ff */
[----:B------:R-:W-:-:S02]  /*195d0*/  F2FP.BF16.F32.PACK_AB R6, R7, R6 ;  /* 0x000000060706723e */ /* 0x000fc400000010ff */
[----:B------:R-:W-:Y:S02]  /*195e0*/  F2FP.BF16.F32.PACK_AB R5, R129, R36 ;  /* 0x000000248105723e */ /* 0x000fe400000010ff */
[----:B------:R-:W-:Y:S02]  /*195f0*/  F2FP.BF16.F32.PACK_AB R7, R131, R24 ;  /* 0x000000188307723e */ /* 0x000fe400000010ff */
[----:B------:R-:W-:Y:S02]  /*19600*/  F2FP.BF16.F32.PACK_AB R112, R113, R112 ;  /* 0x000000707170723e */ /* 0x000fe400000010ff */
[----:B------:R-:W-:Y:S02]  /*19610*/  F2FP.BF16.F32.PACK_AB R113, R43, R114 ;  /* 0x000000722b71723e */ /* 0x000fe400000010ff */
[----:B------:R-:W-:Y:S02]  /*19620*/  F2FP.BF16.F32.PACK_AB R114, R117, R116 ;  /* 0x000000747572723e */ /* 0x000fe400000010ff */
[----:B------:R-:W-:Y:S01]  /*19630*/  F2FP.BF16.F32.PACK_AB R115, R42, R115 ;  /* 0x000000732a73723e */ /* 0x000fe200000010ff */
[----:B------:R-:W-:Y:S01]  /*19640*/  UMOV UR4, UR37 ;  /* 0x0000002500047c82 */ /* 0x000fe20008000000 */
[----:B0-----:R-:W-:Y:S01]  /*19650*/  UMOV UR5, UR6 ;  /* 0x0000000600057c82 */ /* 0x001fe20008000000 */
[----:B------:R-:W-:-:S02]  /*19660*/  IMAD.U32 R2, RZ, RZ, UR4 ;  /* 0x00000004ff027e24 */ /* 0x000fc4000f8e00ff */
[----:B------:R-:W-:Y:S02]  /*19670*/  IMAD.U32 R3, RZ, RZ, UR5 ;  /* 0x00000005ff037e24 */ /* 0x000fe4000f8e00ff */
        /* <DEDUP_REMOVED lines=28> */
[----:B------:R-:W-:Y:S02]  /*19840*/  SHF.R.U64 R17, R17, 0x3, RZ ;  /* 0x0000000311117819 */ /* 0x000fe400000012ff */
[----:B------:R-:W-:Y:S02]  /*19850*/  LOP3.LUT R10, R133, 0x380, RZ, 0xc0, !PT ;  /* 0x00000380850a7812 */ /* 0x000fe400078ec0ff */
[----:B------:R-:W-:Y:S02]  /*19860*/  LOP3.LUT R26, R17, R22, RZ, 0x3c, !PT ;  /* 0x00000016111a7212 */ /* 0x000fe400078e3cff */
[----:B------:R-:W-:Y:S02]  /*19870*/  LOP3.LUT R12, R135, 0x380, RZ, 0xc0, !PT ;  /* 0x00000380870c7812 */ /* 0x000fe400078ec0ff */
[----:B------:R-:W-:Y:S02]  /*19880*/  LOP3.LUT R14, R137, 0x380, RZ, 0xc0, !PT ;  /* 0x00000380890e7812 */ /* 0x000fe400078ec0ff */
[----:B------:R-:W-:-:S02]  /*19890*/  MOV R22, R38 ;  /* 0x0000002600167202 */ /* 0x000fc40000000f00 */
[----:B------:R-:W-:Y:S02]  /*198a0*/  LOP3.LUT R38, R147, 0x380, RZ, 0xc0, !PT ;  /* 0x0000038093267812 */ /* 0x000fe400078ec0ff */
[----:B------:R-:W-:Y:S01]  /*198b0*/  SHF.R.U64 R8, R8, 0x3, RZ ;  /* 0x0000000308087819 */ /* 0x000fe200000012ff */
[----:B------:R0:W-:Y:S01]  /*198c0*/  STSM.16.M88.4 [R22], R4 ;  /* 0x0000000416007844 */ /* 0x0001e20000000200 */
[----:B------:R-:W-:Y:S02]  /*198d0*/  SHF.R.U64 R10, R10, 0x3, RZ ;  /* 0x000000030a0a7819 */ /* 0x000fe400000012ff */
[----:B------:R-:W-:Y:S02]  /*198e0*/  LOP3.LUT R28, R139, 0x380, RZ, 0xc0, !PT ;  /* 0x000003808b1c7812 */ /* 0x000fe400078ec0ff */
[----:B------:R-:W-:Y:S02]  /*198f0*/  LOP3.LUT R30, R141, 0x380, RZ, 0xc0, !PT ;  /* 0x000003808d1e7812 */ /* 0x000fe400078ec0ff */
[----:B------:R-:W-:-:S02]  /*19900*/  SHF.R.U64 R12, R12, 0x3, RZ ;  /* 0x000000030c0c7819 */ /* 0x000fc400000012ff */
[----:B------:R-:W-:Y:S02]  /*19910*/  SHF.R.U64 R14, R14, 0x3, RZ ;  /* 0x000000030e0e7819 */ /* 0x000fe400000012ff */
[----:B------:R-:W-:Y:S02]  /*19920*/  SHF.R.U64 R38, R38, 0x3, RZ ;  /* 0x0000000326267819 */ /* 0x000fe400000012ff */
[----:B------:R-:W-:Y:S02]  /*19930*/  LOP3.LUT R8, R8, R119, RZ, 0x3c, !PT ;  /* 0x0000007708087212 */ /* 0x000fe400078e3cff */
[----:B------:R-:W-:Y:S02]  /*19940*/  LOP3.LUT R10, R10, R133, RZ, 0x3c, !PT ;  /* 0x000000850a0a7212 */ /* 0x000fe400078e3cff */
[----:B------:R-:W-:Y:S02]  /*19950*/  SHF.R.U64 R28, R28, 0x3, RZ ;  /* 0x000000031c1c7819 */ /* 0x000fe400000012ff */
[----:B------:R-:W-:-:S02]  /*19960*/  SHF.R.U64 R30, R30, 0x3, RZ ;  /* 0x000000031e1e7819 */ /* 0x000fc400000012ff */
[----:B------:R-:W-:Y:S02]  /*19970*/  LOP3.LUT R12, R12, R135, RZ, 0x3c, !PT ;  /* 0x000000870c0c7212 */ /* 0x000fe400078e3cff */
[----:B------:R-:W-:Y:S02]  /*19980*/  LOP3.LUT R14, R14, R137, RZ, 0x3c, !PT ;  /* 0x000000890e0e7212 */ /* 0x000fe400078e3cff */
[----:B------:R-:W-:Y:S02]  /*19990*/  LOP3.LUT R24, R38, R147, RZ, 0x3c, !PT ;  /* 0x0000009326187212 */ /* 0x000fe400078e3cff */
[----:B------:R-:W-:Y:S02]  /*199a0*/  LOP3.LUT R28, R28, R139, RZ, 0x3c, !PT ;  /* 0x0000008b1c1c7212 */ /* 0x000fe400078e3cff */
[----:B------:R-:W-:Y:S02]  /*199b0*/  LOP3.LUT R30, R30, R141, RZ, 0x3c, !PT ;  /* 0x0000008d1e1e7212 */ /* 0x000fe400078e3cff */
[----:B------:R-:W-:-:S02]  /*199c0*/  MOV R133, R8 ;  /* 0x0000000800857202 */ /* 0x000fc40000000f00 */
[----:B------:R-:W-:Y:S02]  /*199d0*/  MOV R132, R10 ;  /* 0x0000000a00847202 */ /* 0x000fe40000000f00 */
[----:B0-----:R-:W-:Y:S02]  /*199e0*/  F2FP.BF16.F32.PACK_AB R4, R121, R120 ;  /* 0x000000787904723e */ /* 0x001fe400000010ff */
[----:B------:R-:W-:Y:S02]  /*199f0*/  F2FP.BF16.F32.PACK_AB R5, R128, R125 ;  /* 0x0000007d8005723e */ /* 0x000fe400000010ff */
[----:B------:R-:W-:Y:S02]  /*19a00*/  F2FP.BF16.F32.PACK_AB R6, R122, R21 ;  /* 0x000000157a06723e */ /* 0x000fe400000010ff */
[----:B------:R-:W-:Y:S02]  /*19a10*/  F2FP.BF16.F32.PACK_AB R7, R127, R124 ;  /* 0x0000007c7f07723e */ /* 0x000fe400000010ff */
[----:B------:R-:W-:-:S02]  /*19a20*/  LOP3.LUT R32, R143, 0x380, RZ, 0xc0, !PT ;  /* 0x000003808f207812 */ /* 0x000fc400078ec0ff */
[----:B------:R-:W-:Y:S01]  /*19a30*/  F2FP.BF16.F32.PACK_AB R8, R41, R40 ;  /* 0x000000282908723e */ /* 0x000fe200000010ff */
[----:B------:R0:W-:Y:S01]  /*19a40*/  STSM.16.M88.4 [R133], R4 ;  /* 0x0000000485007844 */ /* 0x0001e20000000200 */
[----:B------:R-:W-:Y:S02]  /*19a50*/  F2FP.BF16.F32.PACK_AB R9, R126, R123 ;  /* 0x0000007b7e09723e */ /* 0x000fe400000010ff */
[----:B------:R-:W-:Y:S02]  /*19a60*/  F2FP.BF16.F32.PACK_AB R10, R45, R44 ;  /* 0x0000002c2d0a723e */ /* 0x000fe400000010ff */
[----:B------:R-:W-:Y:S02]  /*19a70*/  F2FP.BF16.F32.PACK_AB R11, R47, R46 ;  /* 0x0000002e2f0b723e */ /* 0x000fe400000010ff */
[----:B------:R-:W-:Y:S02]  /*19a80*/  MOV R131, R12 ;  /* 0x0000000c00837202 */ /* 0x000fe40000000f00 */
[----:B------:R-:W-:Y:S01]  /*19a90*/  MOV R130, R14 ;  /* 0x0000000e00827202 */ /* 0x000fe20000000f00 */
[----:B------:R1:W-:Y:S01]  /*19aa0*/  STSM.16.M88.4 [R132], R8 ;  /* 0x0000000884007844 */ /* 0x0003e20000000200 */
[----:B------:R-:W-:-:S02]  /*19ab0*/  MOV R129, R26 ;  /* 0x0000001a00817202 */ /* 0x000fc40000000f00 */
[----:B------:R-:W-:Y:S02]  /*19ac0*/  F2FP.BF16.F32.PACK_AB R12, R49, R48 ;  /* 0x00000030310c723e */ /* 0x000fe400000010ff */
        /* <DEDUP_REMOVED lines=11> */
[----:B------:R-:W-:Y:S02]  /*19b80*/  SHF.R.U64 R32, R32, 0x3, RZ ;  /* 0x0000000320207819 */ /* 0x000fe400000012ff */
[----:B------:R-:W-:Y:S01]  /*19b90*/  LOP3.LUT R17, R34, 0x380, RZ, 0xc0, !PT ;  /* 0x0000038022117812 */ /* 0x000fe200078ec0ff */
[----:B------:R-:W-:Y:S01]  /*19ba0*/  STSM.16.M88.4 [R130], R24 ;  /* 0x0000001882007844 */ /* 0x000fe20000000200 */
[----:B------:R-:W-:-:S02]  /*19bb0*/  F2FP.BF16.F32.PACK_AB R28, R65, R64 ;  /* 0x00000040411c723e */ /* 0x000fc400000010ff */
[----:B------:R-:W-:Y:S02]  /*19bc0*/  F2FP.BF16.F32.PACK_AB R29, R67, R66 ;  /* 0x00000042431d723e */ /* 0x000fe400000010ff */
[----:B------:R-:W-:Y:S02]  /*19bd0*/  F2FP.BF16.F32.PACK_AB R30, R69, R68 ;  /* 0x00000044451e723e */ /* 0x000fe400000010ff */
[----:B------:R-:W-:Y:S02]  /*19be0*/  F2FP.BF16.F32.PACK_AB R31, R71, R70 ;  /* 0x00000046471f723e */ /* 0x000fe400000010ff */
[----:B0-----:R-:W-:Y:S02]  /*19bf0*/  F2FP.BF16.F32.PACK_AB R4, R73, R72 ;  /* 0x000000484904723e */ /* 0x001fe400000010ff */
[----:B------:R-:W-:Y:S01]  /*19c00*/  F2FP.BF16.F32.PACK_AB R5, R75, R74 ;  /* 0x0000004a4b05723e */ /* 0x000fe200000010ff */
[----:B------:R-:W-:Y:S01]  /*19c10*/  STSM.16.M88.4 [R129], R28 ;  /* 0x0000001c81007844 */ /* 0x000fe20000000200 */
[----:B------:R-:W-:-:S02]  /*19c20*/  F2FP.BF16.F32.PACK_AB R6, R77, R76 ;  /* 0x0000004c4d06723e */ /* 0x000fc400000010ff */
[----:B------:R-:W-:Y:S02]  /*19c30*/  F2FP.BF16.F32.PACK_AB R7, R79, R78 ;  /* 0x0000004e4f07723e */ /* 0x000fe400000010ff */
[----:B-1----:R-:W-:Y:S02]  /*19c40*/  F2FP.BF16.F32.PACK_AB R8, R81, R80 ;  /* 0x000000505108723e */ /* 0x002fe400000010ff */
[----:B------:R-:W-:Y:S01]  /*19c50*/  F2FP.BF16.F32.PACK_AB R9, R83, R82 ;  /* 0x000000525309723e */ /* 0x000fe200000010ff */
[----:B------:R-:W-:Y:S01]  /*19c60*/  STSM.16.M88.4 [R119], R4 ;  /* 0x0000000477007844 */ /* 0x000fe20000000200 */
[----:B------:R-:W-:Y:S02]  /*19c70*/  F2FP.BF16.F32.PACK_AB R10, R85, R84 ;  /* 0x00000054550a723e */ /* 0x000fe400000010ff */
[----:B------:R-:W-:Y:S02]  /*19c80*/  F2FP.BF16.F32.PACK_AB R11, R87, R86 ;  /* 0x00000056570b723e */ /* 0x000fe400000010ff */
[----:B------:R-:W-:-:S02]  /*19c90*/  LOP3.LUT R32, R32, R143, RZ, 0x3c, !PT ;  /* 0x0000008f20207212 */ /* 0x000fc400078e3cff */
[----:B------:R-:W-:Y:S01]  /*19ca0*/  SHF.R.U64 R17, R17, 0x3, RZ ;  /* 0x0000000311117819 */ /* 0x000fe200000012ff */
[----:B------:R0:W-:Y:S01]  /*19cb0*/  STSM.16.M88.4 [R118], R8 ;  /* 0x0000000876007844 */ /* 0x0001e20000000200 */
[----:B------:R-:W-:Y:S02]  /*19cc0*/  LOP3.LUT R36, R145, 0x380, RZ, 0xc0, !PT ;  /* 0x0000038091247812 */ /* 0x000fe400078ec0ff */
[----:B------:R-:W-:Y:S02]  /*19cd0*/  LOP3.LUT R34, R17, R34, RZ, 0x3c, !PT ;  /* 0x0000002211227212 */ /* 0x000fe400078e3cff */
[----:B------:R-:W-:Y:S02]  /*19ce0*/  MOV R17, R32 ;  /* 0x0000002000117202 */ /* 0x000fe40000000f00 */
[----:B------:R-:W1:Y:S01]  /*19cf0*/  LDC.64 R32, c[0x0][0xbd8] ;  /* 0x0002f600ff207b82 */ /* 0x000e620000000a00 */
[----:B------:R-:W-:Y:S02]  /*19d00*/  SHF.R.U64 R36, R36, 0x3, RZ ;  /* 0x0000000324247819 */ /* 0x000fe400000012ff */
[----:B------:R-:W-:-:S02]  /*19d10*/  MOV R39, R34 ;  /* 0x0000002200277202 */ /* 0x000fc40000000f00 */
[----:B------:R-:W-:Y:S02]  /*19d20*/  LOP3.LUT R36, R36, R145, RZ, 0x3c, !PT ;  /* 0x0000009124247212 */ /* 0x000fe400078e3cff */
[----:B--2---:R-:W-:Y:S01]  /*19d30*/  F2FP.BF16.F32.PACK_AB R12, R89, R88 ;  /* 0x00000058590c723e */ /* 0x004fe200000010ff */
[----:B0-----:R-:W0:Y:S01]  /*19d40*/  LDC.64 R8, c[0x0][0xbe0] ;  /* 0x0002f800ff087b82 */ /* 0x001e220000000a00 */
[----:B------:R-:W-:Y:S02]  /*19d50*/  F2FP.BF16.F32.PACK_AB R13, R91, R90 ;  /* 0x0000005a5b0d723e */ /* 0x000fe400000010ff */
[----:B------:R-:W-:Y:S02]  /*19d60*/  F2FP.BF16.F32.PACK_AB R14, R93, R92 ;  /* 0x0000005c5d0e723e */ /* 0x000fe400000010ff */
[----:B------:R-:W-:Y:S02]  /*19d70*/  F2FP.BF16.F32.PACK_AB R15, R95, R94 ;  /* 0x0000005e5f0f723e */ /* 0x000fe400000010ff */
[----:B------:R-:W-:-:S02]  /*19d80*/  F2FP.BF16.F32.PACK_AB R34, R101, R100 ;  /* 0x000000646522723e */ /* 0x000fc400000010ff */
[----:B------:R-:W-:Y:S01]  /*19d90*/  F2FP.BF16.F32.PACK_AB R35, R103, R102 ;  /* 0x000000666723723e */ /* 0x000fe200000010ff */
[----:B------:R2:W-:Y:S01]  /*19da0*/  STSM.16.M88.4 [R17], R12 ;  /* 0x0000000c11007844 */ /* 0x0005e20000000200 */
[----:B------:R-:W-:Y:S02]  /*19db0*/  MOV R38, R36 ;  /* 0x0000002400267202 */ /* 0x000fe40000000f00 */
[----:B------:R-:W-:Y:S01]  /*19dc0*/  F2FP.BF16.F32.PACK_AB R4, R105, R104 ;  /* 0x000000686904723e */ /* 0x000fe200000010ff */
[----:B------:R-:W3:Y:S01]  /*19dd0*/  LDC.64 R36, c[0x0][0xbd8] ;  /* 0x0002f600ff247b82 */ /* 0x000ee20000000a00 */
[----:B-1----:R-:W-:Y:S02]  /*19de0*/  ISETP.NE.U32.AND P0, PT, R32, RZ, PT ;  /* 0x000000ff2000720c */ /* 0x002fe40003f05070 */
[----:B------:R-:W-:Y:S02]  /*19df0*/  F2FP.BF16.F32.PACK_AB R32, R97, R96 ;  /* 0x000000606120723e */ /* 0x000fe400000010ff */
[----:B------:R-:W-:-:S02]  /*19e00*/  ISETP.NE.AND.EX P0, PT, R33, RZ, PT, P0 ;  /* 0x000000ff2100720c */ /* 0x000fc40003f05300 */
[----:B------:R-:W-:Y:S02]  /*19e10*/  F2FP.BF16.F32.PACK_AB R33, R99, R98 ;  /* 0x000000626321723e */ /* 0x000fe400000010ff */
[----:B------:R-:W-:Y:S02]  /*19e20*/  F2FP.BF16.F32.PACK_AB R5, R107, R106 ;  /* 0x0000006a6b05723e */ /* 0x000fe400000010ff */
[----:B0-----:R-:W-:Y:S01]  /*19e30*/  ISETP.NE.U32.AND P1, PT, R8, RZ, PT ;  /* 0x000000ff0800720c */ /* 0x001fe20003f25070 */
[----:B------:R-:W-:Y:S01]  /*19e40*/  STSM.16.M88.4 [R39], R32 ;  /* 0x0000002027007844 */ /* 0x000fe20000000200 */
[----:B------:R-:W-:Y:S02]  /*19e50*/  F2FP.BF16.F32.PACK_AB R6, R109, R108 ;  /* 0x0000006c6d06723e */ /* 0x000fe400000010ff */
[----:B------:R-:W-:Y:S02]  /*19e60*/  ISETP.NE.AND.EX P1, PT, R9, RZ, PT, P1 ;  /* 0x000000ff0900720c */ /* 0x000fe40003f25310 */
[----:B------:R-:W-:-:S05]  /*19e70*/  F2FP.BF16.F32.PACK_AB R7, R111, R110 ;  /* 0x0000006e6f07723e */ /* 0x000fca00000010ff */
[----:B------:R0:W-:Y:S01]  /*19e80*/  STSM.16.M88.4 [R38], R4 ;  /* 0x0000000426007844 */ /* 0x0001e20000000200 */
[----:B--2---:R-:W1:Y:S01]  /*19e90*/  LDC R17, c[0x0][0xa88] ;  /* 0x0002a200ff117b82 */ /* 0x004e620000000800 */
[----:B---3--:R-:W-:Y:S02]  /*19ea0*/  IMAD.WIDE R36, R215, 0x4, R36 ;  /* 0x00000004d7247825 */ /* 0x008fe400078e0224 */
[----:B------:R2:W-:Y:S05]  /*19eb0*/  STSM.16.M88.4 [R22], R112 ;  /* 0x0000007016007844 */ /* 0x0005ea0000000200 */
[----:B------:R-:W-:Y:S08]  /*19ec0*/  BAR.SYNC.DEFER_BLOCKING 0x1, 0x100 ;  /* 0x0044000000007b1d */ /* 0x000ff00000010000 */
[----:B------:R-:W3:Y:S01]  /*19ed0*/  @P1 LDC.64 R10, c[0x0][0xbe0] ;  /* 0x0002f800ff0a1b82 */ /* 0x000ee20000000a00 */
[----:B------:R-:W-:-:S04]  /*19ee0*/  IMAD R9, R210, 0x40, R208 ;  /* 0x00000040d2097824 */ /* 0x000fc800078e02d0 */
[----:B------:R-:W-:Y:S01]  /*19ef0*/  IMAD.WIDE R8, R9, 0x2, R2 ;  /* 0x0000000209087825 */ /* 0x000fe200078e0202 */
[----:B------:R-:W4:Y:S02]  /*19f00*/  @P0 LDG.E R21, desc[UR60][R36.64] ;  /* 0x0000003c24150981 */ /* 0x000f24000c1e1900 */
[----:B0-----:R-:W-:Y:S01]  /*19f10*/  IADD3 R5, P5, R8, 0x1000, RZ ;  /* 0x0000100008057810 */ /* 0x001fe20007fbe0ff */
[----:B------:R-:W-:Y:S01]  /*19f20*/  UMOV UR4, URZ ;  /* 0x0000003f00047c82 */ /* 0x000fe20008000000 */
[----:B---3--:R-:W-:Y:S02]  /*19f30*/  @P1 IMAD.WIDE R2, R215, 0x4, R10 ;  /* 0x00000004d7021825 */ /* 0x008fe400078e020a */
[----:B------:R-:W-:-:S03]  /*19f40*/  LOP3.LUT R10, R5, 0x380, RZ, 0xc0, !PT ;  /* 0x00000380050a7812 */ /* 0x000fc600078ec0ff */
[----:B-1----:R2:W5:Y:S01]  /*19f50*/  @P1 LDG.E R17, desc[UR60][R2.64] ;  /* 0x0000003c02111981 */ /* 0x002562000c1e1900 */
[----:B------:R-:W-:Y:S02]  /*19f60*/  SHF.R.U64 R10, R10, 0x3, RZ ;  /* 0x000000030a0a7819 */ /* 0x000fe400000012ff */
[----:B----4-:R-:W-:Y:S01]  /*19f70*/  @P0 R2UR UR4, R21 ;  /* 0x00000000150402ca */ /* 0x010fe200000e0000 */
[----:B--2---:R-:W-:-:S14]  /*19f80*/  @P1 BRA `(.L_x_4329) ;  /* 0x0000000000101947 */ /* 0x004fdc0003800000 */
[----:B------:R-:W-:Y:S05]  /*19f90*/  @!P0 BRA `(.L_x_4329) ;  /* 0x00000000000c8947 */ /* 0x000fea0003800000 */
[----:B------:R-:W2:Y:S04]  /*19fa0*/  LDG.E R2, desc[UR60][R36.64] ;  /* 0x0000003c24027981 */ /* 0x000ea8000c1e1900 */
[----:B-----5:R-:W2:Y:S02]  /*19fb0*/  LDG.E R17, desc[UR60][R36.64+0x4] ;  /* 0x0000043c24117981 */ /* 0x020ea4000c1e1900 */
[----:B--2---:R-:W-:-:S07]  /*19fc0*/  IMAD.IADD R17, R17, 0x1, -R2 ;  /* 0x0000000111117824 */ /* 0x004fce00078e0a02 */
.L_x_4329:
[----:B------:R-:W-:Y:S01]  /*19fd0*/  R2UR UR12, R217 ;  /* 0x00000000d90c72ca */ /* 0x000fe200000e0000 */
[----:B------:R-:W-:Y:S01]  /*19fe0*/  ULDC.64 UR10, c[0x0][0xb70] ;  /* 0x0002dc00000a7ab9 */ /* 0x000fe20000000a00 */
[----:B------:R-:W-:Y:S01]  /*19ff0*/  USHF.R.S32.HI UR5, URZ, 0x1f, UR4 ;  /* 0x0000001f3f057899 */ /* 0x000fe20008011404 */
[----:B------:R-:W-:Y:S01]  /*1a000*/  SHF.R.S32.HI R2, RZ, 0x1f, R215 ;  /* 0x0000001fff027819 */ /* 0x000fe200000114d7 */
[----:B------:R-:W-:Y:S01]  /*1a010*/  IMAD R7, R216, 0x80, R209 ;  /* 0x00000080d8077824 */ /* 0x000fe200078e02d1 */
[----:B------:R-:W-:Y:S01]  /*1a020*/  SEL R61, R215, RZ, !P0 ;  /* 0x000000ffd73d7207 */ /* 0x000fe20004000000 */
[----:B------:R-:W-:Y:S01]  /*1a030*/  IMAD.X R11, RZ, RZ, R9, P5 ;  /* 0x000000ffff0b7224 */ /* 0x000fe200028e0609 */
[----:B------:R-:W-:Y:S02]  /*1a040*/  SEL R21, R2, RZ, !P0 ;  /* 0x000000ff02157207 */ /* 0x000fe40004000000 */
[----:B------:R-:W-:Y:S02]  /*1a050*/  IADD3 R29, P0, R8, 0x4000, RZ ;  /* 0x00004000081d7810 */ /* 0x000fe40007f1e0ff */
[----:B------:R-:W-:-:S02]  /*1a060*/  LOP3.LUT R10, R10, R5, RZ, 0x3c, !PT ;  /* 0x000000050a0a7212 */ /* 0x000fc400078e3cff */
[----:B------:R-:W-:Y:S01]  /*1a070*/  USHF.R.S32.HI UR9, URZ, 0x1f, UR12 ;  /* 0x0000001f3f097899 */ /* 0x000fe2000801140c */
[----:B------:R-:W-:Y:S01]  /*1a080*/  SHF.R.S32.HI R5, RZ, 0x1f, R7 ;  /* 0x0000001fff057819 */ /* 0x000fe20000011407 */
[----:B------:R-:W-:Y:S01]  /*1a090*/  UIMAD.WIDE.U32 UR6, UR12, UR10, UR4 ;  /* 0x0000000a0c0672a5 */ /* 0x000fe2000f8e0004 */
[C---:B------:R-:W-:Y:S01]  /*1a0a0*/  IADD3 R33, P1, R8.reuse, 0x5000, RZ ;  /* 0x0000500008217810 */ /* 0x040fe20007f3e0ff */
[----:B------:R-:W-:Y:S01]  /*1a0b0*/  UIMAD UR8, UR9, UR10, URZ ;  /* 0x0000000a090872a4 */ /* 0x000fe2000f8e023f */
[----:B------:R-:W-:Y:S02]  /*1a0c0*/  LOP3.LUT R28, R29, 0x380, RZ, 0xc0, !PT ;  /* 0x000003801d1c7812 */ /* 0x000fe400078ec0ff */
[C---:B------:R-:W-:Y:S01]  /*1a0d0*/  IADD3 R13, P4, R8.reuse, 0x2000, RZ ;  /* 0x00002000080d7810 */ /* 0x040fe20007f9e0ff */
[----:B------:R-:W-:Y:S01]  /*1a0e0*/  UIMAD UR8, UR12, UR11, UR8 ;  /* 0x0000000b0c0872a4 */ /* 0x000fe2000f8e0208 */
[----:B------:R-:W-:Y:S01]  /*1a0f0*/  IMAD.U32 R3, RZ, RZ, UR7 ;  /* 0x00000007ff037e24 */ /* 0x000fe2000f8e00ff */
[C---:B------:R-:W-:Y:S01]  /*1a100*/  IADD3 R25, P3, R8.reuse, 0x3000, RZ ;  /* 0x0000300008197810 */ /* 0x040fe20007f7e0ff */
[----:B------:R-:W-:Y:S01]  /*1a110*/  IMAD.U32 R2, RZ, RZ, UR6 ;  /* 0x00000006ff027e24 */ /* 0x000fe2000f8e00ff */
[----:B------:R-:W-:Y:S01]  /*1a120*/  UIADD3 UR8, UR7, UR8, URZ ;  /* 0x0000000807087290 */ /* 0x000fe2000fffe03f */
[----:B------:R-:W-:-:S02]  /*1a130*/  IADD3 R37, P2, R8, 0x6000, RZ ;  /* 0x0000600008257810 */ /* 0x000fc40007f5e0ff */
[----:B------:R-:W-:Y:S01]  /*1a140*/  ULDC.64 UR6, c[0x0][0xb78] ;  /* 0x0002de0000067ab9 */ /* 0x000fe20000000a00 */
[----:B------:R-:W-:Y:S01]  /*1a150*/  LOP3.LUT R32, R33, 0x380, RZ, 0xc0, !PT ;  /* 0x0000038021207812 */ /* 0x000fe200078ec0ff */
[----:B------:R-:W-:Y:S01]  /*1a160*/  IMAD R4, R21, UR6, RZ ;  /* 0x0000000615047c24 */ /* 0x000fe2000f8e02ff */
[----:B------:R-:W-:Y:S01]  /*1a170*/  SHF.R.U64 R28, R28, 0x3, RZ ;  /* 0x000000031c1c7819 */ /* 0x000fe200000012ff */
[----:B------:R-:W-:Y:S01]  /*1a180*/  IMAD.U32 R3, RZ, RZ, UR8 ;  /* 0x00000008ff037e24 */ /* 0x000fe2000f8e00ff */
[----:B------:R-:W-:Y:S01]  /*1a190*/  LOP3.LUT R12, R13, 0x380, RZ, 0xc0, !PT ;  /* 0x000003800d0c7812 */ /* 0x000fe200078ec0ff */
[----:B------:R-:W-:Y:S01]  /*1a1a0*/  IMAD R6, R61, UR7, R4 ;  /* 0x000000073d067c24 */ /* 0x000fe2000f8e0204 */
[----:B------:R-:W-:Y:S01]  /*1a1b0*/  LOP3.LUT R24, R25, 0x380, RZ, 0xc0, !PT ;  /* 0x0000038019187812 */ /* 0x000fe200078ec0ff */
[----:B------:R-:W-:Y:S01]  /*1a1c0*/  IMAD.WIDE.U32 R2, R61, UR6, R2 ;  /* 0x000000063d027c25 */ /* 0x000fe2000f8e0002 */
[----:B------:R-:W-:Y:S01]  /*1a1d0*/  ULDC.64 UR6, c[0x0][0xb40] ;  /* 0x0002d00000067ab9 */ /* 0x000fe20000000a00 */
[----:B------:R-:W-:-:S02]  /*1a1e0*/  LOP3.LUT R36, R37, 0x380, RZ, 0xc0, !PT ;  /* 0x0000038025247812 */ /* 0x000fc400078ec0ff */
[----:B------:R-:W-:Y:S02]  /*1a1f0*/  SHF.R.U64 R32, R32, 0x3, RZ ;  /* 0x0000000320207819 */ /* 0x000fe400000012ff */
[----:B------:R-:W-:Y:S02]  /*1a200*/  IADD3 R4, P6, R7, R2, RZ ;  /* 0x0000000207047210 */ /* 0x000fe40007fde0ff */
[----:B------:R-:W-:Y:S01]  /*1a210*/  LOP3.LUT R28, R28, R29, RZ, 0x3c, !PT ;  /* 0x0000001d1c1c7212 */ /* 0x000fe200078e3cff */
[----:B------:R-:W-:Y:S01]  /*1a220*/  IMAD.X R29, RZ, RZ, R9, P0 ;  /* 0x000000ffff1d7224 */ /* 0x000fe200000e0609 */
[----:B------:R-:W-:Y:S02]  /*1a230*/  IADD3.X R5, R5, R3, R6, P6, !PT ;  /* 0x0000000305057210 */ /* 0x000fe400037fe406 */
[----:B------:R-:W-:Y:S02]  /*1a240*/  LEA R2, P6, R4, UR6, 0x2 ;  /* 0x0000000604027c11 */ /* 0x000fe4000f8c10ff */
[----:B------:R-:W-:-:S02]  /*1a250*/  SHF.R.U64 R12, R12, 0x3, RZ ;  /* 0x000000030c0c7819 */ /* 0x000fc400000012ff */
[----:B------:R-:W-:Y:S01]  /*1a260*/  LEA.HI.X R3, R4, UR7, R5, 0x2, P6 ;  /* 0x0000000704037c11 */ /* 0x000fe2000b0f1405 */
[----:B------:R-:W-:Y:S01]  /*1a270*/  VIADD R4, R7, 0x8 ;  /* 0x0000000807047836 */ /* 0x000fe20000000000 */
[----:B------:R-:W-:Y:S01]  /*1a280*/  SHF.R.U64 R24, R24, 0x3, RZ ;  /* 0x0000000318187819 */ /* 0x000fe200000012ff */
[----:B------:R-:W-:Y:S01]  /*1a290*/  ULDC.64 UR6, c[0x0][0xaa0] ;  /* 0x0002a80000067ab9 */ /* 0x000fe20000000a00 */
[----:B------:R-:W-:Y:S02]  /*1a2a0*/  LOP3.LUT P0, RZ, R235, 0x3, RZ, 0xc0, !PT ;  /* 0x00000003ebff7812 */ /* 0x000fe4000780c0ff */
[----:B------:R-:W-:Y:S02]  /*1a2b0*/  SHF.R.U64 R36, R36, 0x3, RZ ;  /* 0x0000000324247819 */ /* 0x000fe400000012ff */
[----:B------:R-:W-:Y:S01]  /*1a2c0*/  LOP3.LUT R32, R32, R33, RZ, 0x3c, !PT ;  /* 0x0000002120207212 */ /* 0x000fe200078e3cff */
[--C-:B------:R-:W-:Y:S01]  /*1a2d0*/  IMAD.X R33, RZ, RZ, R9.reuse, P1 ;  /* 0x000000ffff217224 */ /* 0x100fe200008e0609 */
[----:B------:R-:W-:Y:S01]  /*1a2e0*/  LOP3.LUT R12, R12, R13, RZ, 0x3c, !PT ;  /* 0x0000000d0c0c7212 */ /* 0x000fe200078e3cff */
[--C-:B------:R-:W-:Y:S01]  /*1a2f0*/  IMAD.X R13, RZ, RZ, R9.reuse, P4 ;  /* 0x000000ffff0d7224 */ /* 0x100fe200020e0609 */
[----:B------:R-:W-:Y:S01]  /*1a300*/  LOP3.LUT R24, R24, R25, RZ, 0x3c, !PT ;  /* 0x0000001918187212 */ /* 0x000fe200078e3cff */
[----:B------:R-:W-:Y:S01]  /*1a310*/  IMAD.X R25, RZ, RZ, R9, P3 ;  /* 0x000000ffff197224 */ /* 0x000fe200018e0609 */
[----:B-----5:R-:W-:-:S02]  /*1a320*/  ISETP.GE.OR P1, PT, R7, R17, P0 ;  /* 0x000000110700720c */ /* 0x020fc40000726670 */
[----:B------:R-:W-:Y:S01]  /*1a330*/  LOP3.LUT R36, R36, R37, RZ, 0x3c, !PT ;  /* 0x0000002524247212 */ /* 0x000fe200078e3cff */
[----:B------:R-:W-:Y:S01]  /*1a340*/  IMAD.X R37, RZ, RZ, R9, P2 ;  /* 0x000000ffff257224 */ /* 0x000fe200010e0609 */
[----:B------:R-:W-:Y:S02]  /*1a350*/  ISETP.GE.OR P0, PT, R4, R17, P0 ;  /* 0x000000110400720c */ /* 0x000fe40000706670 */
[C---:B------:R-:W-:Y:S02]  /*1a360*/  IADD3 R41, P6, R8.reuse, 0x7000, RZ ;  /* 0x0000700008297810 */ /* 0x040fe40007fde0ff */
[C---:B------:R-:W-:Y:S02]  /*1a370*/  IADD3 R45, P5, R8.reuse, 0x8000, RZ ;  /* 0x00008000082d7810 */ /* 0x040fe40007fbe0ff */
[C---:B------:R-:W-:Y:S02]  /*1a380*/  IADD3 R49, P4, R8.reuse, 0x9000, RZ ;  /* 0x0000900008317810 */ /* 0x040fe40007f9e0ff */
[C---:B------:R-:W-:Y:S01]  /*1a390*/  IADD3 R53, P3, R8.reuse, 0xa000, RZ ;  /* 0x0000a00008357810 */ /* 0x040fe20007f7e0ff */
[----:B------:R-:W-:Y:S01]  /*1a3a0*/  @!P1 STG.E desc[UR60][R2.64], R0 ;  /* 0x0000000002009986 */ /* 0x000fe2000c10193c */
[----:B------:R-:W-:-:S02]  /*1a3b0*/  IADD3 R7, P2, R8, 0xb000, RZ ;  /* 0x0000b00008077810 */ /* 0x000fc40007f5e0ff */
[----:B------:R-:W-:Y:S01]  /*1a3c0*/  LOP3.LUT R40, R41, 0x380, RZ, 0xc0, !PT ;  /* 0x0000038029287812 */ /* 0x000fe200078ec0ff */
[----:B------:R0:W-:Y:S01]  /*1a3d0*/  @!P0 STG.E desc[UR60][R2.64+0x20], R20 ;  /* 0x0000201402008986 */ /* 0x0001e2000c10193c */
[----:B------:R-:W-:Y:S02]  /*1a3e0*/  LOP3.LUT R44, R45, 0x380, RZ, 0xc0, !PT ;  /* 0x000003802d2c7812 */ /* 0x000fe400078ec0ff */
[----:B------:R-:W-:Y:S01]  /*1a3f0*/  LOP3.LUT R5, R8, 0x380, RZ, 0xc0, !PT ;  /* 0x0000038008057812 */ /* 0x000fe200078ec0ff */
[----:B------:R-:W-:Y:S01]  /*1a400*/  UIMAD UR5, UR5, UR6, URZ ;  /* 0x00000006050572a4 */ /* 0x000fe2000f8e023f */
[----:B------:R-:W-:Y:S01]  /*1a410*/  LOP3.LUT R48, R49, 0x380, RZ, 0xc0, !PT ;  /* 0x0000038031307812 */ /* 0x000fe200078ec0ff */
[----:B------:R-:W-:Y:S01]  /*1a420*/  IMAD.X R57, RZ, RZ, R9, P2 ;  /* 0x000000ffff397224 */ /* 0x000fe200010e0609 */
[----:B------:R-:W-:Y:S01]  /*1a430*/  LOP3.LUT R52, R53, 0x380, RZ, 0xc0, !PT ;  /* 0x0000038035347812 */ /* 0x000fe200078ec0ff */
[----:B------:R-:W-:Y:S01]  /*1a440*/  IMAD.U32 R63, RZ, RZ, UR6 ;  /* 0x00000006ff3f7e24 */ /* 0x000fe2000f8e00ff */
[----:B------:R-:W-:Y:S01]  /*1a450*/  LOP3.LUT R6, R7, 0x380, RZ, 0xc0, !PT ;  /* 0x0000038007067812 */ /* 0x000fe200078ec0ff */
[----:B------:R-:W5:Y:S01]  /*1a460*/  LD.E.128 R12, desc[UR60][R12.64] ;  /* 0x0000003c0c0c7980 */ /* 0x000f62000c101d00 */
[----:B------:R-:W-:-:S02]  /*1a470*/  SHF.R.U64 R40, R40, 0x3, RZ ;  /* 0x0000000328287819 */ /* 0x000fc400000012ff */
[----:B------:R-:W-:Y:S01]  /*1a480*/  SHF.R.U64 R44, R44, 0x3, RZ ;  /* 0x000000032c2c7819 */ /* 0x000fe200000012ff */
[----:B0-----:R-:W-:Y:S01]  /*1a490*/  IMAD.MOV.U32 R2, RZ, RZ, R208 ;  /* 0x000000ffff027224 */ /* 0x001fe200078e00d0 */
        /* <DEDUP_REMOVED lines=16> */
[----:B------:R-:W-:-:S02]  /*1a5a0*/  LOP3.LUT R56, R6, R7, RZ, 0x3c, !PT ;  /* 0x0000000706387212 */ /* 0x000fc400078e3cff */
[----:B------:R-:W-:Y:S01]  /*1a5b0*/  SHF.R.S32.HI R3, RZ, 0x1f, R208 ;  /* 0x0000001fff037819 */ /* 0x000fe200000114d0 */
[----:B------:R-:W-:Y:S01]  /*1a5c0*/  UIMAD UR5, UR4, UR7, UR5 ;  /* 0x00000007040572a4 */ /* 0x000fe2000f8e0205 */
[----:B------:R-:W5:Y:S02]  /*1a5d0*/  LD.E.128 R8, desc[UR60][R10.64] ;  /* 0x0000003c0a087980 */ /* 0x000f64000c101d00 */
[----:B------:R-:W-:Y:S01]  /*1a5e0*/  ULDC.64 UR6, c[0x0][0xae0] ;  /* 0x0002b80000067ab9 */ /* 0x000fe20000000a00 */
[----:B------:R-:W-:Y:S01]  /*1a5f0*/  IMAD.WIDE.U32 R2, R63, UR4, R2 ;  /* 0x000000043f027c25 */ /* 0x000fe2000f8e0002 */
[----:B------:R-:W5:Y:S01]  /*1a600*/  LD.E.128 R4, desc[UR60][R4.64] ;  /* 0x0000003c04047980 */ /* 0x000f62000c101d00 */
[----:B------:R-:W-:-:S03]  /*1a610*/  UIMAD UR4, UR9, UR6, URZ ;  /* 0x00000006090472a4 */ /* 0x000fc6000f8e023f */
[----:B------:R-:W5:Y:S01]  /*1a620*/  LD.E.128 R32, desc[UR60][R32.64] ;  /* 0x0000003c20207980 */ /* 0x000f62000c101d00 */
[----:B------:R-:W-:-:S03]  /*1a630*/  VIADD R3, R3, UR5 ;  /* 0x0000000503037c36 */ /* 0x000fc60008000000 */
[----:B------:R-:W5:Y:S01]  /*1a640*/  LD.E.128 R36, desc[UR60][R36.64] ;  /* 0x0000003c24247980 */ /* 0x000f62000c101d00 */
[----:B------:R-:W-:-:S03]  /*1a650*/  IMAD.U32 R63, RZ, RZ, UR6 ;  /* 0x00000006ff3f7e24 */ /* 0x000fc6000f8e00ff */
        /* <DEDUP_REMOVED lines=11> */
[----:B------:R-:W-:-:S02]  /*1a710*/  UIMAD UR4, UR12, UR7, UR4 ;  /* 0x000000070c0472a4 */ /* 0x000fc4000f8e0204 */
[----:B------:R-:W-:Y:S01]  /*1a720*/  IMAD.WIDE.U32 R2, R63, UR12, R2 ;  /* 0x0000000c3f027c25 */ /* 0x000fe2000f8e0002 */
[----:B------:R-:W-:-:S03]  /*1a730*/  ULDC.64 UR6, c[0x0][0xae8] ;  /* 0x0002ba0000067ab9 */ /* 0x000fc60000000a00 */
[----:B------:R-:W-:Y:S02]  /*1a740*/  IMAD R63, R216, -0x80, R17 ;  /* 0xffffff80d83f7824 */ /* 0x000fe400078e0211 */
[----:B------:R-:W-:Y:S01]  /*1a750*/  VIADD R3, R3, UR4 ;  /* 0x0000000403037c36 */ /* 0x000fe20008000000 */
[----:B------:R-:W-:Y:S01]  /*1a760*/  UIADD3 UR4, UR37, 0x30820, URZ ;  /* 0x0003082025047890 */ /* 0x000fe2000fffe03f */
[C---:B------:R-:W-:Y:S01]  /*1a770*/  VIADD R0, R210.reuse, 0x20 ;  /* 0x00000020d2007836 */ /* 0x040fe20000000000 */
[CC--:B------:R-:W-:Y:S01]  /*1a780*/  ISETP.GE.AND P3, PT, R210.reuse, R63.reuse, PT ;  /* 0x0000003fd200720c */ /* 0x0c0fe20003f66270 */
[----:B------:R-:W-:Y:S01]  /*1a790*/  VIADD R17, R210, 0x40 ;  /* 0x00000040d2117836 */ /* 0x000fe20000000000 */
[----:B------:R-:W-:Y:S02]  /*1a7a0*/  UPRMT UR4, URZ, 0x654, UR4 ;  /* 0x000006543f047896 */ /* 0x000fe40008000004 */
[-C--:B------:R-:W-:Y:S01]  /*1a7b0*/  ISETP.GE.AND P0, PT, R0, R63.reuse, PT ;  /* 0x0000003f0000720c */ /* 0x080fe20003f06270 */
[----:B------:R-:W-:Y:S01]  /*1a7c0*/  IMAD R0, R21, UR6, RZ ;  /* 0x0000000615007c24 */ /* 0x000fe2000f8e02ff */
[-C--:B------:R-:W-:Y:S01]  /*1a7d0*/  ISETP.GE.AND P1, PT, R17, R63.reuse, PT ;  /* 0x0000003f1100720c */ /* 0x080fe20003f26270 */
[----:B------:R-:W-:Y:S01]  /*1a7e0*/  VIADD R20, R210, 0x60 ;  /* 0x00000060d2147836 */ /* 0x000fe20000000000 */
[----:B------:R-:W-:Y:S01]  /*1a7f0*/  SHF.R.S32.HI R211, RZ, 0x1f, R210 ;  /* 0x0000001fffd37819 */ /* 0x000fe200000114d2 */
[C---:B------:R-:W-:Y:S01]  /*1a800*/  IMAD R17, R61.reuse, UR7, R0 ;  /* 0x000000073d117c24 */ /* 0x040fe2000f8e0200 */
[----:B------:R-:W-:Y:S01]  /*1a810*/  BSSY B1, `(.L_x_4330) ;  /* 0x000001a000017945 */ /* 0x000fe20003800000 */
[----:B------:R-:W-:Y:S01]  /*1a820*/  IMAD.WIDE.U32 R60, R61, UR6, R2 ;  /* 0x000000063d3c7c25 */ /* 0x000fe2000f8e0002 */
[----:B0-----:R-:W-:Y:S01]  /*1a830*/  SYNCS.ARRIVE.TRANS64.RED.A1T0 RZ, [UR4], RZ ;  /* 0x000000ffffff79a7 */ /* 0x001fe20008100404 */
[----:B------:R-:W-:-:S02]  /*1a840*/  ISETP.GE.AND P2, PT, R20, R63, PT ;  /* 0x0000003f1400720c */ /* 0x000fc40003f46270 */
        /* <DEDUP_REMOVED lines=22> */
.L_x_4331:
[----:B------:R-:W-:Y:S05]  /*1a9b0*/  BSYNC B1 ;  /* 0x0000000000017941 */ /* 0x000fea0003800000 */
.L_x_4330:
[----:B------:R-:W-:Y:S04]  /*1a9c0*/  BSSY B1, `(.L_x_4332) ;  /* 0x0000017000017945 */ /* 0x000fe80003800000 */
[----:B------:R-:W-:Y:S05]  /*1a9d0*/  @P0 BRA `(.L_x_4333) ;  /* 0x0000000000540947 */ /* 0x000fea0003800000 */
[----:B0----5:R-:W-:Y:S01]  /*1a9e0*/  IADD3 R5, P0, R20, 0x20, RZ ;  /* 0x0000002014057810 */ /* 0x021fe20007f1e0ff */
        /* <DEDUP_REMOVED lines=20> */
.L_x_4333:
[----:B------:R-:W-:Y:S05]  /*1ab30*/  BSYNC B1 ;  /* 0x0000000000017941 */ /* 0x000fea0003800000 */
.L_x_4332:
[----:B------:R-:W-:Y:S04]  /*1ab40*/  BSSY B1, `(.L_x_4334) ;  /* 0x0000017000017945 */ /* 0x000fe80003800000 */
[----:B------:R-:W-:Y:S05]  /*1ab50*/  @P1 BRA `(.L_x_4335) ;  /* 0x0000000000541947 */ /* 0x000fea0003800000 */
[----:B01---5:R-:W-:Y:S01]  /*1ab60*/  IADD3 R5, P0, R20, 0x40, RZ ;  /* 0x0000004014057810 */ /* 0x023fe20007f1e0ff */
        /* <DEDUP_REMOVED lines=20> */
.L_x_4335:
[----:B------:R-:W-:Y:S05]  /*1acb0*/  BSYNC B1 ;  /* 0x0000000000017941 */ /* 0x000fea0003800000 */
.L_x_4334:
[----:B------:R-:W-:Y:S05]  /*1acc0*/  @P2 BRA `(.L_x_4336) ;  /* 0x0000000c001c2947 */ /* 0x000fea0003800000 */
[----:B012--5:R-:W-:Y:S01]  /*1acd0*/  IADD3 R5, P0, R20, 0x60, RZ ;  /* 0x0000006014057810 */ /* 0x027fe20007f1e0ff */
[----:B------:R-:W-:Y:S01]  /*1ace0*/  ULDC.64 UR4, c[0x0][0xad8] ;  /* 0x0002b60000047ab9 */ /* 0x000fe20000000a00 */
[----:B------:R-:W-:Y:S01]  /*1acf0*/  IMAD.MOV.U32 R2, RZ, RZ, R60 ;  /* 0x000000ffff027224 */ /* 0x000fe200078e003c */
        /* <DEDUP_REMOVED lines=20> */
.L_x_4328:
[----:B------:R-:W0:Y:S01]  /*1ae40*/  LDC.64 R4, c[0x0][0xbd8] ;  /* 0x0002f600ff047b82 */ /* 0x000e220000000a00 */
[----:B------:R-:W-:-:S07]  /*1ae50*/  IMAD.MOV.U32 R9, RZ, RZ, RZ ;  /* 0x000000ffff097224 */ /* 0x000fce00078e00ff */
[----:B------:R-:W1:Y:S01]  /*1ae60*/  LDC.64 R2, c[0x0][0xbd8] ;  /* 0x0002f600ff027b82 */ /* 0x000e620000000a00 */
[----:B0-----:R-:W-:-:S04]  /*1ae70*/  ISETP.NE.U32.AND P0, PT, R4, RZ, PT ;  /* 0x000000ff0400720c */ /* 0x001fc80003f05070 */
[----:B------:R-:W-:-:S03]  /*1ae80*/  ISETP.NE.AND.EX P0, PT, R5, RZ, PT, P0 ;  /* 0x000000ff0500720c */ /* 0x000fc60003f05300 */
[----:B------:R-:W0:Y:S01]  /*1ae90*/  LDC.64 R4, c[0x0][0xbe0] ;  /* 0x0002f800ff047b82 */ /* 0x000e220000000a00 */
[----:B-1----:R-:W-:-:S07]  /*1aea0*/  IMAD.WIDE R2, R215, 0x4, R2 ;  /* 0x00000004d7027825 */ /* 0x002fce00078e0202 */
[----:B------:R-:W1:Y:S02]  /*1aeb0*/  LDC R7, c[0x0][0xa88] ;  /* 0x0002a200ff077b82 */ /* 0x000e640000000800 */
[----:B------:R2:W5:Y:S01]  /*1aec0*/  @P0 LDG.E R9, desc[UR60][R2.64] ;  /* 0x0000003c02090981 */ /* 0x000562000c1e1900 */
[----:B0-----:R-:W-:-:S04]  /*1aed0*/  ISETP.NE.U32.AND P1, PT, R4, RZ, PT ;  /* 0x000000ff0400720c */ /* 0x001fc80003f25070 */
[----:B------:R-:W-:-:S13]  /*1aee0*/  ISETP.NE.AND.EX P1, PT, R5, RZ, PT, P1 ;  /* 0x000000ff0500720c */ /* 0x000fda0003f25310 */
[----:B------:R-:W0:Y:S02]  /*1aef0*/  @P1 LDC.64 R4, c[0x0][0xbe0] ;  /* 0x0002f800ff041b82 */ /* 0x000e240000000a00 */
[----:B0-----:R-:W-:-:S05]  /*1af00*/  @P1 IMAD.WIDE R4, R215, 0x4, R4 ;  /* 0x00000004d7041825 */ /* 0x001fca00078e0204 */
[----:B-1----:R2:W5:Y:S01]  /*1af10*/  @P1 LDG.E R7, desc[UR60][R4.64] ;  /* 0x0000003c04071981 */ /* 0x002562000c1e1900 */
[----:B------:R-:W-:Y:S01]  /*1af20*/  ISETP.GT.AND P2, PT, R204, 0x7f, PT ;  /* 0x0000007fcc00780c */ /* 0x000fe20003f44270 */
[----:B------:R-:W-:-:S12]  /*1af30*/  @P1 BRA `(.L_x_4337) ;  /* 0x0000000000101947 */ /* 0x000fd80003800000 */
[----:B------:R-:W-:Y:S05]  /*1af40*/  @!P0 BRA `(.L_x_4337) ;  /* 0x00000000000c8947 */ /* 0x000fea0003800000 */
[----:B------:R-:W3:Y:S04]  /*1af50*/  LDG.E R0, desc[UR60][R2.64] ;  /* 0x0000003c02007981 */ /* 0x000ee8000c1e1900 */
[----:B-----5:R-:W3:Y:S02]  /*1af60*/  LDG.E R7, desc[UR60][R2.64+0x4] ;  /* 0x0000043c02077981 */ /* 0x020ee4000c1e1900 */
[----:B---3--:R-:W-:-:S07]  /*1af70*/  IMAD.IADD R7, R7, 0x1, -R0 ;  /* 0x0000000107077824 */ /* 0x008fce00078e0a00 */
.L_x_4337:
[----:B------:R-:W-:Y:S01]  /*1af80*/  R2UR UR4, R217 ;  /* 0x00000000d90472ca */ /* 0x000fe200000e0000 */
[----:B------:R-:W-:Y:S01]  /*1af90*/  BSSY B1, `(.L_x_4338) ;  /* 0x0000020000017945 */ /* 0x000fe20003800000 */
[----:B------:R-:W-:Y:S02]  /*1afa0*/  SHF.R.S32.HI R0, RZ, 0x1f, R215 ;  /* 0x0000001fff007819 */ /* 0x000fe400000114d7 */
[----:B------:R-:W-:Y:S02]  /*1afb0*/  SHF.R.S32.HI R13, RZ, 0x1f, R208 ;  /* 0x0000001fff0d7819 */ /* 0x000fe400000114d0 */
[----:B------:R-:W-:Y:S02]  /*1afc0*/  SEL R11, R215, RZ, !P0 ;  /* 0x000000ffd70b7207 */ /* 0x000fe40004000000 */
[----:B------:R-:W-:Y:S02]  /*1afd0*/  SEL R8, R0, RZ, !P0 ;  /* 0x000000ff00087207 */ /* 0x000fe40004000000 */
[----:B-----5:R-:W-:-:S03]  /*1afe0*/  SHF.R.S32.HI R6, RZ, 0x1f, R9 ;  /* 0x0000001fff067819 */ /* 0x020fc60000011409 */
[----:B------:R-:W-:Y:S01]  /*1aff0*/  USHF.R.S32.HI UR5, URZ, 0x1f, UR4 ;  /* 0x0000001f3f057899 */ /* 0x000fe20008011404 */
[----:B------:R-:W-:Y:S11]  /*1b000*/  @P2 BRA `(.L_x_4339) ;  /* 0x0000000000602947 */ /* 0x000ff60003800000 */
[----:B--2---:R-:W0:Y:S02]  /*1b010*/  S2R R2, SR_TID.X ;  /* 0x0000000000027919 */ /* 0x004e240000002100 */
[----:B0-----:R-:W-:-:S04]  /*1b020*/  IMAD R0, R216, 0x80, R2 ;  /* 0x00000080d8007824 */ /* 0x001fc800078e0202 */
[----:B------:R-:W-:-:S05]  /*1b030*/  VIADD R0, R0, 0xffffff80 ;  /* 0xffffff8000007836 */ /* 0x000fca0000000000 */
[----:B------:R-:W-:-:S13]  /*1b040*/  ISETP.GE.AND P0, PT, R0, R7, PT ;  /* 0x000000070000720c */ /* 0x000fda0003f06270 */
[----:B------:R-:W-:Y:S05]  /*1b050*/  @P0 BRA `(.L_x_4339) ;  /* 0x00000000004c0947 */ /* 0x000fea0003800000 */
[----:B------:R-:W-:Y:S01]  /*1b060*/  R2UR UR8, R217 ;  /* 0x00000000d90872ca */ /* 0x000fe200000e0000 */
[----:B------:R-:W-:Y:S01]  /*1b070*/  ULDC.64 UR6, c[0x0][0xb70] ;  /* 0x0002dc0000067ab9 */ /* 0x000fe20000000a00 */
[C---:B------:R-:W-:Y:S01]  /*1b080*/  IADD3 R2, P0, R0.reuse, R9, RZ ;  /* 0x0000000900027210 */ /* 0x040fe20007f1e0ff */
[----:B------:R-:W-:Y:S02]  /*1b090*/  UIMAD UR4, UR5, UR6, URZ ;  /* 0x00000006050472a4 */ /* 0x000fe4000f8e023f */
[----:B------:R-:W-:Y:S01]  /*1b0a0*/  IMAD.U32 R5, RZ, RZ, UR6 ;  /* 0x00000006ff057e24 */ /* 0x000fe2000f8e00ff */
[----:B------:R-:W-:-:S07]  /*1b0b0*/  LEA.HI.X.SX32 R3, R0, R6, 0x1, P0 ;  /* 0x0000000600037211 */ /* 0x000fce00000f0eff */
[----:B------:R-:W-:Y:S02]  /*1b0c0*/  UIMAD UR4, UR8, UR7, UR4 ;  /* 0x00000007080472a4 */ /* 0x000fe4000f8e0204 */
[----:B------:R-:W-:Y:S01]  /*1b0d0*/  IMAD.WIDE.U32 R2, R5, UR8, R2 ;  /* 0x0000000805027c25 */ /* 0x000fe2000f8e0002 */
[----:B------:R-:W-:-:S03]  /*1b0e0*/  ULDC.64 UR6, c[0x0][0xb78] ;  /* 0x0002de0000067ab9 */ /* 0x000fc60000000a00 */
[----:B------:R-:W-:Y:S02]  /*1b0f0*/  IMAD R0, R8, UR6, RZ ;  /* 0x0000000608007c24 */ /* 0x000fe4000f8e02ff */
[----:B------:R-:W-:Y:S02]  /*1b100*/  VIADD R3, R3, UR4 ;  /* 0x0000000403037c36 */ /* 0x000fe40008000000 */
        /* <DEDUP_REMOVED lines=8> */
.L_x_4339:
[----:B------:R-:W-:Y:S05]  /*1b190*/  BSYNC B1 ;  /* 0x0000000000017941 */ /* 0x000fea0003800000 */
.L_x_4338:
[----:B------:R-:W-:Y:S01]  /*1b1a0*/  R2UR UR8, R217 ;  /* 0x00000000d90872ca */ /* 0x000fe200000e0000 */
[----:B------:R-:W-:Y:S01]  /*1b1b0*/  ULDC.64 UR6, c[0x0][0xaa0] ;  /* 0x0002a80000067ab9 */ /* 0x000fe20000000a00 */
[----:B--2---:R-:W-:Y:S01]  /*1b1c0*/  IMAD.MOV.U32 R2, RZ, RZ, R208 ;  /* 0x000000ffff027224 */ /* 0x004fe200078e00d0 */
        /* <DEDUP_REMOVED lines=8> */
[----:B------:R-:W-:Y:S02]  /*1b250*/  VIADD R0, R210, 0x20 ;  /* 0x00000020d2007836 */ /* 0x000fe40000000000 */
[----:B------:R-:W-:Y:S01]  /*1b260*/  IMAD.IADD R3, R3, 0x1, R9 ;  /* 0x0000000103037824 */ /* 0x000fe200078e0209 */
[----:B------:R-:W-:Y:S01]  /*1b270*/  UIMAD UR4, UR8, UR7, UR4 ;  /* 0x00000007080472a4 */ /* 0x000fe2000f8e0204 */
[----:B------:R-:W-:Y:S01]  /*1b280*/  IMAD.U32 R5, RZ, RZ, UR6 ;  /* 0x00000006ff057e24 */ /* 0x000fe2000f8e00ff */
[-C--:B------:R-:W-:Y:S01]  /*1b290*/  ISETP.GE.AND P2, PT, R0, R7.reuse, PT ;  /* 0x000000070000720c */ /* 0x080fe20003f46270 */
[C---:B------:R-:W-:Y:S01]  /*1b2a0*/  VIADD R0, R210.reuse, 0x60 ;  /* 0x00000060d2007836 */ /* 0x040fe20000000000 */
[----:B------:R-:W-:Y:S01]  /*1b2b0*/  ISETP.GE.AND P3, PT, R210, R7, PT ;  /* 0x00000007d200720c */ /* 0x000fe20003f66270 */
[----:B------:R-:W-:-:S03]  /*1b2c0*/  IMAD.WIDE.U32 R2, R5, UR8, R2 ;  /* 0x0000000805027c25 */ /* 0x000fc6000f8e0002 */
[-C--:B------:R-:W-:Y:S01]  /*1b2d0*/  ISETP.GE.AND P0, PT, R0, R7.reuse, PT ;  /* 0x000000070000720c */ /* 0x080fe20003f06270 */
[----:B------:R-:W-:Y:S02]  /*1b2e0*/  VIADD R4, R210, 0x40 ;  /* 0x00000040d2047836 */ /* 0x000fe40000000000 */
[----:B------:R-:W-:Y:S01]  /*1b2f0*/  VIADD R3, R3, UR4 ;  /* 0x0000000403037c36 */ /* 0x000fe20008000000 */
[----:B------:R-:W-:Y:S01]  /*1b300*/  ULDC.64 UR4, c[0x0][0xae8] ;  /* 0x0002ba0000047ab9 */ /* 0x000fe20000000a00 */
[--C-:B------:R-:W-:Y:S01]  /*1b310*/  IMAD.MOV.U32 R6, RZ, RZ, R210.reuse ;  /* 0x000000ffff067224 */ /* 0x100fe200078e00d2 */
[----:B------:R-:W-:Y:S01]  /*1b320*/  ISETP.GE.AND P1, PT, R4, R7, PT ;  /* 0x000000070400720c */ /* 0x000fe20003f26270 */
[----:B------:R-:W-:Y:S01]  /*1b330*/  IMAD R0, R8, UR4, RZ ;  /* 0x0000000408007c24 */ /* 0x000fe2000f8e02ff */
[----:B------:R-:W-:Y:S01]  /*1b340*/  SHF.R.S32.HI R7, RZ, 0x1f, R210 ;  /* 0x0000001fff077819 */ /* 0x000fe200000114d2 */
[----:B------:R-:W-:-:S04]  /*1b350*/  IMAD.WIDE.U32 R4, R11, UR4, R2 ;  /* 0x000000040b047c25 */ /* 0x000fc8000f8e0002 */
[----:B------:R-:W-:Y:S02]  /*1b360*/  IMAD R9, R11, UR5, R0 ;  /* 0x000000050b097c24 */ /* 0x000fe4000f8e0200 */
        /* <DEDUP_REMOVED lines=22> */
.L_x_4341:
[----:B------:R-:W-:Y:S05]  /*1b4d0*/  BSYNC B1 ;  /* 0x0000000000017941 */ /* 0x000fea0003800000 */
.L_x_4340:
[----:B------:R-:W-:Y:S04]  /*1b4e0*/  BSSY B1, `(.L_x_4342) ;  /* 0x0000017000017945 */ /* 0x000fe80003800000 */
[----:B------:R-:W-:Y:S05]  /*1b4f0*/  @P2 BRA `(.L_x_4343) ;  /* 0x0000000000542947 */ /* 0x000fea0003800000 */
[----:B0-----:R-:W-:Y:S01]  /*1b500*/  IADD3 R9, P2, R6, 0x20, RZ ;  /* 0x0000002006097810 */ /* 0x001fe20007f5e0ff */
        /* <DEDUP_REMOVED lines=20> */
.L_x_4343:
[----:B------:R-:W-:Y:S05]  /*1b650*/  BSYNC B1 ;  /* 0x0000000000017941 */ /* 0x000fea0003800000 */
.L_x_4342:
[----:B------:R-:W-:Y:S04]  /*1b660*/  BSSY B1, `(.L_x_4344) ;  /* 0x0000017000017945 */ /* 0x000fe80003800000 */
[----:B------:R-:W-:Y:S05]  /*1b670*/  @P1 BRA `(.L_x_4345) ;  /* 0x0000000000541947 */ /* 0x000fea0003800000 */
[----:B01----:R-:W-:Y:S01]  /*1b680*/  IADD3 R9, P1, R6, 0x40, RZ ;  /* 0x0000004006097810 */ /* 0x003fe20007f3e0ff */
        /* <DEDUP_REMOVED lines=20> */
.L_x_4345:
[----:B------:R-:W-:Y:S05]  /*1b7d0*/  BSYNC B1 ;  /* 0x0000000000017941 */ /* 0x000fea0003800000 */
.L_x_4344:
        /* <DEDUP_REMOVED lines=22> */
.L_x_4336:
[----:B------:R-:W-:Y:S05]  /*1b940*/  BSYNC B0 ;  /* 0x0000000000007941 */ /* 0x000fea0003800000 */
.L_x_4327:
[----:B------:R-:W-:Y:S02]  /*1b950*/  ULDC UR4, c[0x0][0xc14] ;  /* 0x0003050000047ab9 */ /* 0x000fe40000000800 */
[----:B------:R-:W-:-:S13]  /*1b960*/  ISETP.GE.AND P0, PT, R195, UR4, PT ;  /* 0x00000004c3007c0c */ /* 0x000fda000bf06270 */
[----:B------:R-:W-:Y:S05]  /*1b970*/  @!P0 BRA `(.L_x_4346) ;  /* 0xfffffe5800548947 */ /* 0x000fea000383ffff */
[----:B------:R-:W-:Y:S05]  /*1b980*/  EXIT ;  /* 0x000000000000794d */ /* 0x000fea0003800000 */
.L_x_4162:
        /* <DEDUP_REMOVED lines=21> */
[----:B------:R-:W-:Y:S02]  /*1bae0*/  ISETP.GE.U32.AND P0, PT, R7, 0x2, PT ;  /* 0x000000020700780c */ /* 0x000fe40003f06070 */
        /* <DEDUP_REMOVED lines=16> */
[----:B------:R-:W-:-:S03]  /*1bbf0*/  ISETP.GE.U32.AND P0, PT, R7, 0x8, PT ;  /* 0x000000080700780c */ /* 0x000fc60003f06070 */
[----:B------:R-:W-:Y:S02]  /*1bc00*/  IMAD.IADD R3, R0, 0x1, R3 ;  /* 0x0000000100037824 */ /* 0x000fe400078e0203 */
[----:B------:R-:W-:-:S03]  /*1bc10*/  IMAD.MOV.U32 R0, RZ, RZ, RZ ;  /* 0x000000ffff007224 */ /* 0x000fc600078e00ff */
[----:B------:R-:W0:Y:S05]  /*1bc20*/  SHFL.UP PT, R2, R3, 0x8, RZ ;  /* 0x0500000003027989 */ /* 0x000e2a00000e00ff */
        /* <DEDUP_REMOVED lines=14> */
[----:B------:R-:W-:Y:S01]  /*1bd10*/  IMAD.MOV.U32 R5, RZ, RZ, R2 ;  /* 0x000000ffff057224 */ /* 0x000fe200078e0002 */
[----:B------:R-:W-:Y:S01]  /*1bd20*/  ULDC UR5, c[0x0][0xc14] ;  /* 0x0003050000057ab9 */ /* 0x000fe20000000800 */
[----:B------:R-:W-:Y:S01]  /*1bd30*/  IMAD.MOV.U32 R8, RZ, RZ, RZ ;  /* 0x000000ffff087224 */ /* 0x000fe200078e00ff */
[----:B------:R-:W-:Y:S01]  /*1bd40*/  ULDC UR7, c[0x0][0xc14] ;  /* 0x0003050000077ab9 */ /* 0x000fe20000000800 */
[----:B------:R-:W-:-:S05]  /*1bd50*/  ULDC UR4, c[0x0][0xc10] ;  /* 0x0003040000047ab9 */ /* 0x000fca0000000800 */
.L_x_4351:
[----:B------:R-:W-:Y:S02]  /*1bd60*/  IMAD.U32 R2, RZ, RZ, UR7 ;  /* 0x00000007ff027e24 */ /* 0x000fe4000f8e00ff */
[----:B------:R-:W-:-:S03]  /*1bd70*/  VIADD R8, R8, 0x1f ;  /* 0x0000001f08087836 */ /* 0x000fc60000000000 */
[----:B------:R0:W-:Y:S02]  /*1bd80*/  STL [R1+0x2dc], R2 ;  /* 0x0002dc0201007387 */ /* 0x0001e40000100800 */
[----:B------:R-:W-:-:S13]  /*1bd90*/  ISETP.GE.AND P0, PT, R8, UR5, PT ;  /* 0x0000000508007c0c */ /* 0x000fda000bf06270 */
[----:B0-----:R-:W-:Y:S05]  /*1bda0*/  @P0 BRA `(.L_x_4348) ;  /* 0x0000000400d40947 */ /* 0x001fea0003800000 */
        /* <DEDUP_REMOVED lines=11> */
.L_x_4350:
[----:B------:R-:W-:Y:S05]  /*1be60*/  BSYNC B0 ;  /* 0x0000000000007941 */ /* 0x000fea0003800000 */
.L_x_4349:
        /* <DEDUP_REMOVED lines=25> */
.L_x_4347:
[----:B------:R-:W-:-:S04]  /*1c000*/  IMAD.IADD R7, R5, 0x1, -R2 ;  /* 0x0000000105077824 */ /* 0x000fc800078e0a02 */
[----:B------:R-:W-:-:S05]  /*1c010*/  IMAD R2, R4, UR4, R7 ;  /* 0x0000000404027c24 */ /* 0x000fca000f8e0207 */
[----:B------:R-:W-:Y:S02]  /*1c020*/  ISETP.GT.AND P0, PT, R2, UR6, PT ;  /* 0x0000000602007c0c */ /* 0x000fe4000bf04270 */
[----:B------:R-:W0:Y:S11]  /*1c030*/  LDC.64 R2, c[0x0][0xc68] ;  /* 0x00031a00ff027b82 */ /* 0x000e360000000a00 */
[----:B------:R-:W-:-:S04]  /*1c040*/  VOTE.ANY R10, PT, !P0 ;  /* 0x00000000000a7806 */ /* 0x000fc800040e0100 */
[----:B------:R-:W1:Y:S02]  /*1c050*/  POPC R5, R10 ;  /* 0x0000000a00057309 */ /* 0x000e640000000000 */
[----:B-1----:R-:W-:-:S04]  /*1c060*/  IMAD.IADD R8, R5, 0x1, R8 ;  /* 0x0000000105087824 */ /* 0x002fc800078e0208 */
[----:B0-----:R-:W-:Y:S01]  /*1c070*/  IMAD.WIDE R2, R8, 0x4, R2 ;  /* 0x0000000408027825 */ /* 0x001fe200078e0202 */
[----:B------:R-:W0:Y:S04]  /*1c080*/  SHFL.IDX PT, R6, R6, R5, 0x1f ;  /* 0x00001f0506067589 */ /* 0x000e2800000e0000 */
[----:B------:R-:W0:Y:S04]  /*1c090*/  LDG.E R9, desc[UR60][R2.64] ;  /* 0x0000003c02097981 */ /* 0x000e28000c1e1900 */
[----:B------:R0:W-:Y:S01]  /*1c0a0*/  STL [R1+0x2dc], R8 ;  /* 0x0002dc0801007387 */ /* 0x0001e20000100800 */
[----:B------:R-:W-:Y:S01]  /*1c0b0*/  ISETP.NE.AND P0, PT, R10, RZ, PT ;  /* 0x000000ff0a00720c */ /* 0x000fe20003f05270 */
[----:B0-----:R-:W-:-:S05]  /*1c0c0*/  IMAD R8, R6, R9, RZ ;  /* 0x0000000906087224 */ /* 0x001fca00078e02ff */
        /* <DEDUP_REMOVED lines=8> */
.L_x_4352:
[----:B-1----:R-:W-:Y:S02]  /*1c150*/  IMAD.MOV R2, RZ, RZ, -R3 ;  /* 0x000000ffff027224 */ /* 0x002fe400078e0a03 */
[----:B---3--:R-:W-:Y:S02]  /*1c160*/  IMAD R0, R0, UR4, R7 ;  /* 0x0000000400007c24 */ /* 0x008fe4000f8e0207 */
[----:B--2---:R-:W-:Y:S02]  /*1c170*/  IMAD R5, R2, R11, RZ ;  /* 0x0000000b02057224 */ /* 0x004fe400078e02ff */
[----:B------:R-:W-:Y:S01]  /*1c180*/  IMAD.MOV.U32 R2, RZ, RZ, RZ ;  /* 0x000000ffff027224 */ /* 0x000fe200078e00ff */
[----:B------:R1:W-:Y:S03]  /*1c190*/  STL [R1+0x2d0], R0 ;  /* 0x0002d00001007387 */ /* 0x0003e60000100800 */
[----:B------:R-:W-:Y:S01]  /*1c1a0*/  IMAD.HI.U32 R2, R3, R5, R2 ;  /* 0x0000000503027227 */ /* 0x000fe200078e0002 */
[----:B------:R-:W-:-:S04]  /*1c1b0*/  IADD3 R5, -R0, UR6, RZ ;  /* 0x0000000600057c10 */ /* 0x000fc8000fffe1ff */
[----:B------:R-:W-:Y:S02]  /*1c1c0*/  IABS R3, R5 ;  /* 0x0000000500037213 */ /* 0x000fe40000000000 */
[----:B-1----:R-:W-:-:S03]  /*1c1d0*/  IABS R0, R8 ;  /* 0x0000000800007213 */ /* 0x002fc60000000000 */
[----:B------:R-:W-:-:S04]  /*1c1e0*/  IMAD.HI.U32 R2, R2, R3, RZ ;  /* 0x0000000302027227 */ /* 0x000fc800078e00ff */
[----:B------:R-:W-:-:S04]  /*1c1f0*/  IMAD.MOV R0, RZ, RZ, -R0 ;  /* 0x000000ffff007224 */ /* 0x000fc800078e0a00 */
        /* <DEDUP_REMOVED lines=14> */
[----:B------:R-:W-:Y:S02]  /*1c2e0*/  IMAD R5, R8, R2, R5 ;  /* 0x0000000208057224 */ /* 0x000fe400078e0205 */
[----:B------:R-:W-:Y:S01]  /*1c2f0*/  IMAD.MOV.U32 R2, RZ, RZ, RZ ;  /* 0x000000ffff027224 */ /* 0x000fe200078e00ff */
[----:B------:R-:W-:-:S04]  /*1c300*/  VIADDMNMX R9, R4, UR4, R9, PT ;  /* 0x0000000404097c46 */ /* 0x000fc8000b800109 */
[-C--:B------:R-:W-:Y:S02]  /*1c310*/  IABS R4, R9.reuse ;  /* 0x0000000900047213 */ /* 0x080fe40000000000 */
[----:B------:R-:W-:Y:S02]  /*1c320*/  IABS R8, R9 ;  /* 0x0000000900087213 */ /* 0x000fe40000000000 */
[----:B------:R-:W1:Y:S08]  /*1c330*/  I2F.RP R7, R4 ;  /* 0x0000000400077306 */ /* 0x000e700000209400 */
[----:B-1----:R-:W1:Y:S02]  /*1c340*/  MUFU.RCP R7, R7 ;  /* 0x0000000700077308 */ /* 0x002e640000001000 */
[----:B-1----:R-:W-:Y:S01]  /*1c350*/  VIADD R3, R7, 0xffffffe ;  /* 0x0ffffffe07037836 */ /* 0x002fe20000000000 */
[----:B------:R-:W-:-:S05]  /*1c360*/  IABS R7, R5 ;  /* 0x0000000500077213 */ /* 0x000fca0000000000 */
[----:B------:R-:W1:Y:S02]  /*1c370*/  F2I.FTZ.U32.TRUNC.NTZ R3, R3 ;  /* 0x0000000300037305 */ /* 0x000e64000021f000 */
[----:B-1----:R-:W-:-:S04]  /*1c380*/  IMAD.MOV R11, RZ, RZ, -R3 ;  /* 0x000000ffff0b7224 */ /* 0x002fc800078e0a03 */
[----:B------:R-:W-:-:S04]  /*1c390*/  IMAD R11, R11, R4, RZ ;  /* 0x000000040b0b7224 */ /* 0x000fc800078e02ff */
[----:B------:R-:W-:-:S04]  /*1c3a0*/  IMAD.HI.U32 R2, R3, R11, R2 ;  /* 0x0000000b03027227 */ /* 0x000fc800078e0002 */
[----:B------:R-:W-:Y:S02]  /*1c3b0*/  IMAD.MOV R3, RZ, RZ, -R8 ;  /* 0x000000ffff037224 */ /* 0x000fe400078e0a08 */
[----:B------:R-:W-:-:S04]  /*1c3c0*/  IMAD.HI.U32 R2, R2, R7, RZ ;  /* 0x0000000702027227 */ /* 0x000fc800078e00ff */
        /* <DEDUP_REMOVED lines=16> */
[----:B------:R1:W-:Y:S04]  /*1c4d0*/  STL [R1+0x2d8], R4 ;  /* 0x0002d80401007387 */ /* 0x0003e80000100800 */
[----:B------:R1:W-:Y:S01]  /*1c4e0*/  STL [R1+0x2d4], R0 ;  /* 0x0002d40001007387 */ /* 0x0003e20000100800 */
[----:B------:R-:W-:Y:S05]  /*1c4f0*/  BRA `(.L_x_4353) ;  /* 0x0000000000107947 */ /* 0x000fea0003800000 */
.L_x_4348:
[----:B------:R-:W-:Y:S01]  /*1c500*/  IMAD.U32 R0, RZ, RZ, UR6 ;  /* 0x00000006ff007e24 */ /* 0x000fe2000f8e00ff */
[----:B------:R0:W-:Y:S04]  /*1c510*/  STL [R1+0x2d4], RZ ;  /* 0x0002d4ff01007387 */ /* 0x0001e80000100800 */
[----:B------:R0:W-:Y:S04]  /*1c520*/  STL [R1+0x2d8], RZ ;  /* 0x0002d8ff01007387 */ /* 0x0001e80000100800 */
[----:B------:R0:W-:Y:S02]  /*1c530*/  STL [R1+0x2d0], R0 ;  /* 0x0002d00001007387 */ /* 0x0001e40000100800 */
.L_x_4353:
[----:B------:R-:W2:Y:S01]  /*1c540*/  LDL.128 R8, [R1+0x2d0] ;  /* 0x0002d00001087983 */ /* 0x000ea20000100c00 */
[----:B------:R-:W-:Y:S01]  /*1c550*/  LOP3.LUT R16, R16, 0xfffffeff, RZ, 0xc0, !PT ;  /* 0xfffffeff10107812 */ /* 0x000fe200078ec0ff */
[----:B------:R-:W-:Y:S01]  /*1c560*/  IMAD.MOV.U32 R19, RZ, RZ, 0x1 ;  /* 0x00000001ff137424 */ /* 0x000fe200078e00ff */
[----:B------:R-:W1:Y:S01]  /*1c570*/  S2R R2, SR_TID.X ;  /* 0x0000000000027919 */ /* 0x000e620000002100 */
[----:B------:R-:W-:Y:S01]  /*1c580*/  IMAD.MOV.U32 R17, RZ, RZ, RZ ;  /* 0x000000ffff117224 */ /* 0x000fe200078e00ff */
[----:B------:R-:W-:Y:S01]  /*1c590*/  STL [R1+0x2f4], RZ ;  /* 0x0002f4ff01007387 */ /* 0x000fe20000100800 */
[----:B-1----:R-:W-:-:S04]  /*1c5a0*/  LOP3.LUT R4, R2, 0x1f, RZ, 0xc0, !PT ;  /* 0x0000001f02047812 */ /* 0x002fc800078ec0ff */
[----:B------:R-:W-:-:S13]  /*1c5b0*/  ISETP.NE.AND P0, PT, R4, RZ, PT ;  /* 0x000000ff0400720c */ /* 0x000fda0003f05270 */
[----:B------:R-:W1:Y:S01]  /*1c5c0*/  @!P0 S2R R3, SR_CgaCtaId ;  /* 0x0000000000038919 */ /* 0x000e620000008800 */
[----:B0-----:R-:W-:Y:S02]  /*1c5d0*/  @!P0 MOV R0, 0x400 ;  /* 0x0000040000008802 */ /* 0x001fe40000000f00 */
[----:B------:R-:W-:Y:S02]  /*1c5e0*/  @P0 LOP3.LUT R16, R16, 0x100, RZ, 0xfc, !PT ;  /* 0x0000010010100812 */ /* 0x000fe400078efcff */
[----:B-1----:R-:W-:-:S05]  /*1c5f0*/  @!P0 LEA R0, R3, R0, 0x18 ;  /* 0x0000000003008211 */ /* 0x002fca00078ec0ff */
[----:B--2---:R0:W-:Y:S02]  /*1c600*/  @!P0 STS.128 [R0+0x308d0], R8 ;  /* 0x0308d00800008388 */ /* 0x0041e40000000c00 */
[----:B0-----:R-:W-:Y:S01]  /*1c610*/  IMAD.MOV.U32 R0, RZ, RZ, R11 ;  /* 0x000000ffff007224 */ /* 0x001fe200078e000b */
[----:B------:R-:W-:Y:S06]  /*1c620*/  BAR.ARV 0x5, 0x120 ;  /* 0x0144800000007b1d */ /* 0x000fec0000002000 */
[----:B------:R-:W-:-:S13]  /*1c630*/  ISETP.GE.AND P0, PT, R0, UR5, PT ;  /* 0x0000000500007c0c */ /* 0x000fda000bf06270 */
[----:B------:R-:W-:Y:S05]  /*1c640*/  @P0 BRA `(.L_x_4354) ;  /* 0x0000005800400947 */ /* 0x000fea0003800000 */
[----:B------:R-:W2:Y:S01]  /*1c650*/  LDL R5, [R1+0x2fc] ;  /* 0x0002fc0001057983 */ /* 0x000ea20000100800 */
[----:B------:R-:W-:Y:S01]  /*1c660*/  IMAD.MOV.U32 R0, RZ, RZ, 0x1 ;  /* 0x00000001ff007424 */ /* 0x000fe200078e00ff */
[----:B------:R-:W-:Y:S01]  /*1c670*/  LOP3.LUT R2, R2, 0x7f, RZ, 0xc0, !PT ;  /* 0x0000007f02027812 */ /* 0x000fe200078ec0ff */
[----:B------:R-:W-:Y:S01]  /*1c680*/  IMAD.MOV.U32 R19, RZ, RZ, 0x1 ;  /* 0x00000001ff137424 */ /* 0x000fe200078e00ff */
[----:B------:R0:W-:Y:S01]  /*1c690*/  STL [R1+0x2f4], RZ ;  /* 0x0002f4ff01007387 */ /* 0x0001e20000100800 */
[----:B------:R-:W-:Y:S01]  /*1c6a0*/  ISETP.NE.AND P1, PT, R4, RZ, PT ;  /* 0x000000ff0400720c */ /* 0x000fe20003f25270 */
[----:B------:R-:W-:Y:S01]  /*1c6b0*/  IMAD.MOV.U32 R17, RZ, RZ, RZ ;  /* 0x000000ffff117224 */ /* 0x000fe200078e00ff */
[C---:B------:R-:W-:Y:S01]  /*1c6c0*/  ISETP.NE.AND P2, PT, R2.reuse, RZ, PT ;  /* 0x000000ff0200720c */ /* 0x040fe20003f45270 */
[----:B------:R0:W-:Y:S01]  /*1c6d0*/  STL [R1+0x2e4], R0 ;  /* 0x0002e40001007387 */ /* 0x0001e20000100800 */
[----:B------:R-:W-:Y:S01]  /*1c6e0*/  ISETP.NE.OR P0, PT, R2, RZ, !P1 ;  /* 0x000000ff0200720c */ /* 0x000fe20004f05670 */
[----:B------:R-:W-:Y:S01]  /*1c6f0*/  ULDC.64 UR36, c[0x0][0x198] ;  /* 0x0000660000247ab9 */ /* 0x000fe20000000a00 */
[----:B------:R-:W-:Y:S01]  /*1c700*/  LOP3.LUT R16, R16, 0xffffffbf, RZ, 0xc0, !PT ;  /* 0xffffffbf10107812 */ /* 0x000fe200078ec0ff */
[----:B------:R0:W-:Y:S01]  /*1c710*/  STL [R1+0x2e0], RZ ;  /* 0x0002e0ff01007387 */ /* 0x0001e20000100800 */
[----:B------:R-:W-:-:S02]  /*1c720*/  ULDC UR39, c[0x0][0xc] ;  /* 0x0000030000277ab9 */ /* 0x000fc40000000800 */
[----:B------:R-:W-:-:S05]  /*1c730*/  LOP3.LUT R16, R16, 0xfffffffd, RZ, 0xc0, !PT ;  /* 0xfffffffd10107812 */ /* 0x000fca00078ec0ff */
[----:B------:R-:W-:-:S04]  /*1c740*/  @P2 LOP3.LUT R16, R16, 0x2, RZ, 0xfc, !PT ;  /* 0x0000000210102812 */ /* 0x000fc800078efcff */
[----:B------:R-:W-:Y:S02]  /*1c750*/  @P0 LOP3.LUT R16, R16, 0x40, RZ, 0xfc, !PT ;  /* 0x0000004010100812 */ /* 0x000fe400078efcff */
[----:B--2---:R-:W-:-:S13]  /*1c760*/  R2UR UR4, R5 ;  /* 0x00000000050472ca */ /* 0x004fda00000e0000 */
[----:B0-----:R-:W-:-:S12]  /*1c770*/  ULOP3.LUT UR38, UR4, 0x2, URZ, 0xfc, !UPT ;  /* 0x0000000204267892 */ /* 0x001fd8000f8efc3f */
.L_x_4460:
[----:B------:R-:W2:Y:S01]  /*1c780*/  LDL R11, [R1+0x2dc] ;  /* 0x0002dc00010b7983 */ /* 0x000ea20000100800 */
[----:B------:R-:W-:Y:S05]  /*1c790*/  YIELD ;  /* 0x0000000000007946 */ /* 0x000fea0003800000 */
[----:B------:R-:W-:Y:S01]  /*1c7a0*/  ULDC.64 UR4, c[0x0][0xa28] ;  /* 0x00028a0000047ab9 */ /* 0x000fe20000000a00 */
[----:B------:R-:W-:Y:S01]  /*1c7b0*/  IMAD.MOV.U32 R8, RZ, RZ, RZ ;  /* 0x000000ffff087224 */ /* 0x000fe200078e00ff */
[----:B------:R-:W-:Y:S01]  /*1c7c0*/  ISETP.NE.U32.AND P0, PT, RZ, UR4, PT ;  /* 0x00000004ff007c0c */ /* 0x000fe2000bf05070 */
[----:B------:R-:W-:Y:S01]  /*1c7d0*/  IMAD.MOV.U32 R0, RZ, RZ, RZ ;  /* 0x000000ffff007224 */ /* 0x000fe200078e00ff */
[----:B------:R-:W-:Y:S01]  /*1c7e0*/  ULDC.64 UR8, c[0x0][0xa08] ;  /* 0x0002820000087ab9 */ /* 0x000fe20000000a00 */
[----:B------:R-:W-:Y:S01]  /*1c7f0*/  ULDC.64 UR10, c[0x0][0xa10] ;  /* 0x00028400000a7ab9 */ /* 0x000fe20000000a00 */
[----:B------:R-:W-:Y:S01]  /*1c800*/  ISETP.NE.AND.EX P0, PT, RZ, UR5, PT, P0 ;  /* 0x00000005ff007c0c */ /* 0x000fe2000bf05300 */
[----:B------:R-:W-:-:S12]  /*1c810*/  ULDC.64 UR4, c[0x0][0xa00] ;  /* 0x0002800000047ab9 */ /* 0x000fd80000000a00 */
[----:B------:R-:W2:Y:S01]  /*1c820*/  @P0 LDC.64 R2, c[0x0][0xa28] ;  /* 0x00028a00ff020b82 */ /* 0x000ea20000000a00 */
[----:B------:R-:W-:-:S04]  /*1c830*/  ISETP.NE.U32.AND P2, PT, RZ, UR4, PT ;  /* 0x00000004ff007c0c */ /* 0x000fc8000bf45070 */
[----:B------:R-:W-:Y:S01]  /*1c840*/  ISETP.NE.AND.EX P2, PT, RZ, UR5, PT, P2 ;  /* 0x00000005ff007c0c */ /* 0x000fe2000bf45320 */
[----:B------:R-:W-:Y:S01]  /*1c850*/  ULDC.64 UR4, c[0x0][0xa18] ;  /* 0x0002860000047ab9 */ /* 0x000fe20000000a00 */
[----:B--2---:R-:W-:-:S05]  /*1c860*/  @P0 IMAD.WIDE R2, R11, 0x4, R2 ;  /* 0x000000040b020825 */ /* 0x004fca00078e0202 */
[----:B------:R0:W5:Y:S02]  /*1c870*/  @P0 LDG.E R8, desc[UR60][R2.64] ;  /* 0x0000003c02080981 */ /* 0x000164000c1e1900 */
[----:B0-----:R-:W0:Y:S02]  /*1c880*/  LDC.64 R2, c[0x0][0xa00] ;  /* 0x00028000ff027b82 */ /* 0x001e240000000a00 */
[----:B0-----:R-:W-:-:S05]  /*1c890*/  IMAD.WIDE R2, R11, 0x4, R2 ;  /* 0x000000040b027825 */ /* 0x001fca00078e0202 */
[----:B------:R-:W2:Y:S01]  /*1c8a0*/  @P2 LDG.E R0, desc[UR60][R2.64] ;  /* 0x0000003c02002981 */ /* 0x000ea2000c1e1900 */
[----:B------:R-:W-:Y:S01]  /*1c8b0*/  ISETP.NE.U32.AND P0, PT, RZ, UR4, PT ;  /* 0x00000004ff007c0c */ /* 0x000fe2000bf05070 */
[----:B------:R-:W-:-:S03]  /*1c8c0*/  ULDC UR4, c[0x0][0x288] ;  /* 0x0000a20000047ab9 */ /* 0x000fc60000000800 */
[----:B------:R-:W-:-:S13]  /*1c8d0*/  ISETP.NE.AND.EX P0, PT, RZ, UR5, PT, P0 ;  /* 0x00000005ff007c0c */ /* 0x000fda000bf05300 */
[----:B------:R-:W0:Y:S01]  /*1c8e0*/  @P0 LDC.64 R4, c[0x0][0xa18] ;  /* 0x00028600ff040b82 */ /* 0x000e220000000a00 */
[----:B------:R-:W-:Y:S01]  /*1c8f0*/  ISETP.NE.U32.AND P1, PT, RZ, UR8, PT ;  /* 0x00000008ff007c0c */ /* 0x000fe2000bf25070 */
[----:B------:R-:W-:-:S03]  /*1c900*/  ULDC UR6, c[0x0][0x338] ;  /* 0x0000ce0000067ab9 */ /* 0x000fc60000000800 */
[----:B------:R-:W-:Y:S02]  /*1c910*/  ISETP.NE.AND.EX P3, PT, RZ, UR9, PT, P1 ;  /* 0x00000009ff007c0c */ /* 0x000fe4000bf65310 */
[----:B------:R-:W-:Y:S01]  /*1c920*/  ISETP.NE.U32.AND P1, PT, RZ, UR10, PT ;  /* 0x0000000aff007c0c */ /* 0x000fe2000bf25070 */
[----:B------:R-:W-:-:S03]  /*1c930*/  IMAD.U32 R10, RZ, RZ, UR6 ;  /* 0x00000006ff0a7e24 */ /* 0x000fc6000f8e00ff */
[----:B------:R-:W-:Y:S01]  /*1c940*/  ISETP.NE.AND.EX P1, PT, RZ, UR11, PT, P1 ;  /* 0x0000000bff007c0c */ /* 0x000fe2000bf25310 */
[----:B0-----:R-:W-:Y:S01]  /*1c950*/  @P0 IMAD.WIDE R4, R11, 0x4, R4 ;  /* 0x000000040b040825 */ /* 0x001fe200078e0204 */
[----:B--2---:R0:W-:Y:S03]  /*1c960*/  STL [R1+0x2f8], R0 ;  /* 0x0002f80001007387 */ /* 0x0041e60000100800 */
[----:B0-----:R-:W-:Y:S01]  /*1c970*/  IMAD.U32 R0, RZ, RZ, UR4 ;  /* 0x00000004ff007e24 */ /* 0x001fe2000f8e00ff */
        /* <DEDUP_REMOVED lines=8> */
[----:B0-----:R-:W-:Y:S01]  /*1ca00*/  IMAD.U32 R5, RZ, RZ, UR4 ;  /* 0x00000004ff057e24 */ /* 0x001fe2000f8e00ff */
[----:B------:R-:W-:Y:S06]  /*1ca10*/  @P0 BRA `(.L_x_4355) ;  /* 0x0000000000100947 */ /* 0x000fec0003800000 */
[----:B------:R-:W-:Y:S05]  /*1ca20*/  @!P2 BRA `(.L_x_4355) ;  /* 0x00000000000ca947 */ /* 0x000fea0003800000 */
[----:B-----5:R-:W2:Y:S04]  /*1ca30*/  LDG.E R0, desc[UR60][R2.64] ;  /* 0x0000003c02007981 */ /* 0x020ea8000c1e1900 */
[----:B------:R-:W2:Y:S02]  /*1ca40*/  LDG.E R7, desc[UR60][R2.64+0x4] ;  /* 0x0000043c02077981 */ /* 0x000ea4000c1e1900 */
[----:B--2---:R-:W-:-:S07]  /*1ca50*/  IMAD.IADD R0, R7, 0x1, -R0 ;  /* 0x0000000107007824 */ /* 0x004fce00078e0a00 */
.L_x_4355:
[----:B------:R-:W0:Y:S01]  /*1ca60*/  LDC.64 R6, c[0x0][0xa08] ;  /* 0x00028200ff067b82 */ /* 0x000e220000000a00 */
[----:B------:R-:W-:Y:S01]  /*1ca70*/  IMAD.MOV.U32 R18, RZ, RZ, RZ ;  /* 0x000000ffff127224 */ /* 0x000fe200078e00ff */
[----:B------:R-:W-:-:S06]  /*1ca80*/  ULDC.64 UR4, c[0x0][0xa20] ;  /* 0x0002880000047ab9 */ /* 0x000fcc0000000a00 */
[----:B------:R-:W1:Y:S01]  /*1ca90*/  LDC.64 R2, c[0x0][0xa10] ;  /* 0x00028400ff027b82 */ /* 0x000e620000000a00 */
[----:B------:R-:W-:Y:S02]  /*1caa0*/  IMAD.MOV.U32 R4, RZ, RZ, RZ ;  /* 0x000000ffff047224 */ /* 0x000fe400078e00ff */
[----:B0-----:R-:W-:-:S05]  /*1cab0*/  IMAD.WIDE R6, R11, 0x4, R6 ;  /* 0x000000040b067825 */ /* 0x001fca00078e0206 */
[----:B------:R-:W2:Y:S01]  /*1cac0*/  @P3 LDG.E R18, desc[UR60][R6.64] ;  /* 0x0000003c06123981 */ /* 0x000ea2000c1e1900 */
[----:B-1----:R-:W-:-:S05]  /*1cad0*/  IMAD.WIDE R2, R11, 0x4, R2 ;  /* 0x000000040b027825 */ /* 0x002fca00078e0202 */
[----:B------:R0:W5:Y:S01]  /*1cae0*/  @P1 LDG.E R4, desc[UR60][R2.64] ;  /* 0x0000003c02041981 */ /* 0x000162000c1e1900 */
[----:B------:R-:W-:-:S04]  /*1caf0*/  ISETP.NE.U32.AND P0, PT, RZ, UR4, PT ;  /* 0x00000004ff007c0c */ /* 0x000fc8000bf05070 */
[----:B------:R-:W-:Y:S01]  /*1cb00*/  ISETP.NE.AND.EX P0, PT, RZ, UR5, PT, P0 ;  /* 0x00000005ff007c0c */ /* 0x000fe2000bf05300 */
[----:B--2--5:R-:W-:-:S12]  /*1cb10*/  IMAD.IADD R18, R18, 0x1, R8 ;  /* 0x0000000112127824 */ /* 0x024fd800078e0208 */
[----:B0-----:R-:W-:Y:S05]  /*1cb20*/  @!P0 BRA `(.L_x_4356) ;  /* 0x0000000000108947 */ /* 0x001fea0003800000 */
[----:B------:R-:W0:Y:S02]  /*1cb30*/  LDC.64 R6, c[0x0][0xa20] ;  /* 0x00028800ff067b82 */ /* 0x000e240000000a00 */
[----:B0-----:R-:W-:-:S05]  /*1cb40*/  IMAD.WIDE R6, R11, 0x4, R6 ;  /* 0x000000040b067825 */ /* 0x001fca00078e0206 */
[----:B------:R0:W5:Y:S01]  /*1cb50*/  LDG.E R5, desc[UR60][R6.64] ;  /* 0x0000003c06057981 */ /* 0x000162000c1e1900 */
[----:B------:R-:W-:Y:S05]  /*1cb60*/  BRA `(.L_x_4357) ;  /* 0x0000000000107947 */ /* 0x000fea0003800000 */
.L_x_4356:
[----:B------:R-:W-:Y:S05]  /*1cb70*/  @!P3 BRA `(.L_x_4357) ;  /* 0x00000000000cb947 */ /* 0x000fea0003800000 */
[----:B------:R-:W2:Y:S04]  /*1cb80*/  LDG.E R5, desc[UR60][R6.64] ;  /* 0x0000003c06057981 */ /* 0x000ea8000c1e1900 */
[----:B------:R-:W2:Y:S02]  /*1cb90*/  LDG.E R6, desc[UR60][R6.64+0x4] ;  /* 0x0000043c06067981 */ /* 0x000ea4000c1e1900 */
[----:B--2---:R-:W-:-:S07]  /*1cba0*/  IMAD.IADD R5, R6, 0x1, -R5 ;  /* 0x0000000106057824 */ /* 0x004fce00078e0a05 */
.L_x_4357:
[----:B0-----:R-:W2:Y:S04]  /*1cbb0*/  @P1 LDG.E R6, desc[UR60][R2.64] ;  /* 0x0000003c02061981 */ /* 0x001ea8000c1e1900 */
[----:B------:R-:W3:Y:S04]  /*1cbc0*/  LDL R12, [R1+0x2d4] ;  /* 0x0002d400010c7983 */ /* 0x000ee80000100800 */
[----:B------:R-:W2:Y:S01]  /*1cbd0*/  @P1 LDG.E R2, desc[UR60][R2.64+0x4] ;  /* 0x0000043c02021981 */ /* 0x000ea2000c1e1900 */
[----:B-----5:R-:W-:Y:S02]  /*1cbe0*/  IMAD.IADD R8, R5, 0x1, -R8 ;  /* 0x0000000105087824 */ /* 0x020fe400078e0a08 */
[----:B--2---:R-:W-:-:S04]  /*1cbf0*/  @P1 IMAD.IADD R10, R2, 0x1, -R6 ;  /* 0x00000001020a1824 */ /* 0x004fc800078e0a06 */
[----:B------:R-:W-:-:S04]  /*1cc00*/  IMAD.IADD R5, R8, 0x1, R10 ;  /* 0x0000000108057824 */ /* 0x000fc800078e020a */
[----:B------:R-:W-:-:S04]  /*1cc10*/  VIADD R21, R5, 0x5f ;  /* 0x0000005f05157836 */ /* 0x000fc80000000000 */
[----:B------:R-:W-:-:S05]  /*1cc20*/  IMAD.HI R21, R21, 0x2aaaaaab, RZ ;  /* 0x2aaaaaab15157827 */ /* 0x000fca00078e02ff */
[----:B------:R-:W-:-:S04]  /*1cc30*/  SHF.R.U32.HI R2, RZ, 0x1f, R21 ;  /* 0x0000001fff027819 */ /* 0x000fc80000011615 */
[----:B------:R-:W-:Y:S02]  /*1cc40*/  LEA.HI.SX32 R21, R21, R2, 0x1c ;  /* 0x0000000215157211 */ /* 0x000fe400078fe2ff */
[----:B------:R-:W0:Y:S01]  /*1cc50*/  LDC.64 R2, c[0x0][0x9e0] ;  /* 0x00027800ff027b82 */ /* 0x000e220000000a00 */
[----:B---3--:R-:W-:-:S04]  /*1cc60*/  LEA R20, R12, 0x80, 0x7 ;  /* 0x000000800c147811 */ /* 0x008fc800078e38ff */
[----:B------:R-:W-:Y:S02]  /*1cc70*/  IADD3 R20, R5, R20, -R0 ;  /* 0x0000001405147210 */ /* 0x000fe40007ffe800 */
[----:B0-----:R-:W-:-:S03]  /*1cc80*/  ISETP.GE.AND P2, PT, R3, 0x1, PT ;  /* 0x000000010300780c */ /* 0x001fc60003f46270 */
[----:B------:R-:W-:-:S10]  /*1cc90*/  IMAD.IADD R2, R20, 0x1, R2 ;  /* 0x0000000114027824 */ /* 0x000fd400078e0202 */
[----:B------:R-:W-:Y:S05]  /*1cca0*/  @!P2 BRA `(.L_x_4358) ;  /* 0x000000000048a947 */ /* 0x000fea0003800000 */
        /* <DEDUP_REMOVED lines=11> */
.L_x_4360:
[----:B------:R-:W-:-:S13]  /*1cd60*/  ISETP.NE.AND P0, PT, R3, 0x1, PT ;  /* 0x000000010300780c */ /* 0x000fda0003f05270 */
[----:B------:R-:W0:Y:S02]  /*1cd70*/  @P0 LDC.64 R6, c[0x0][0x9e8] ;  /* 0x00027a00ff060b82 */ /* 0x000e240000000a00 */
[----:B0-----:R-:W-:-:S05]  /*1cd80*/  @P0 IMAD.HI.U32 R6, R9, R6, RZ ;  /* 0x0000000609060227 */ /* 0x001fca00078e00ff */
[----:B------:R-:W-:-:S07]  /*1cd90*/  @P0 SHF.R.U32.HI R9, RZ, R7, R6 ;  /* 0x00000007ff090219 */ /* 0x000fce0000011606 */
.L_x_4361:
[----:B------:R-:W-:Y:S05]  /*1cda0*/  BSYNC B0 ;  /* 0x0000000000007941 */ /* 0x000fea0003800000 */
.L_x_4359:
[----:B------:R-:W-:-:S05]  /*1cdb0*/  IMAD R9, R9, R3, R3 ;  /* 0x0000000309097224 */ /* 0x000fca00078e0203 */
[----:B------:R-:W-:-:S07]  /*1cdc0*/  VIMNMX R2, R2, R9, PT ;  /* 0x0000000902027248 */ /* 0x000fce0003fe0100 */
.L_x_4358:
        /* <DEDUP_REMOVED lines=15> */
.L_x_4364:
[----:B------:R-:W-:Y:S01]  /*1cec0*/  ISETP.NE.AND P0, PT, R3, 0x1, PT ;  /* 0x000000010300780c */ /* 0x000fe20003f05270 */
[----:B------:R-:W-:-:S12]  /*1ced0*/  IMAD.MOV.U32 R9, RZ, RZ, R0 ;  /* 0x000000ffff097224 */ /* 0x000fd800078e0000 */
[----:B------:R-:W0:Y:S02]  /*1cee0*/  @P0 LDC.64 R6, c[0x0][0x9e8] ;  /* 0x00027a00ff060b82 */ /* 0x000e240000000a00 */
[----:B0-----:R-:W-:-:S05]  /*1cef0*/  @P0 IMAD.HI.U32 R6, R0, R6, RZ ;  /* 0x0000000600060227 */ /* 0x001fca00078e00ff */
[----:B------:R-:W-:-:S07]  /*1cf00*/  @P0 SHF.R.U32.HI R9, RZ, R7, R6 ;  /* 0x00000007ff090219 */ /* 0x000fce0000011606 */
.L_x_4365:
[----:B------:R-:W-:Y:S05]  /*1cf10*/  BSYNC B0 ;  /* 0x0000000000007941 */ /* 0x000fea0003800000 */
.L_x_4363:
[----:B------:R-:W-:-:S05]  /*1cf20*/  IMAD R3, R9, R3, RZ ;  /* 0x0000000309037224 */ /* 0x000fca00078e02ff */
[----:B------:R-:W-:-:S07]  /*1cf30*/  VIMNMX R5, R5, R3, !PT ;  /* 0x0000000305057248 */ /* 0x000fce0007fe0100 */
.L_x_4362:
[----:B------:R-:W-:Y:S01]  /*1cf40*/  VIADD R2, R2, 0x5f ;  /* 0x0000005f02027836 */ /* 0x000fe20000000000 */
[----:B------:R-:W-:Y:S01]  /*1cf50*/  BSSY B0, `(.L_x_4366) ;  /* 0x00000ee000007945 */ /* 0x000fe20003800000 */
[----:B------:R-:W-:Y:S01]  /*1cf60*/  IMAD.HI R5, R5, 0x2aaaaaab, RZ ;  /* 0x2aaaaaab05057827 */ /* 0x000fe200078e02ff */
[----:B------:R-:W-:-:S03]  /*1cf70*/  PLOP3.LUT P2, PT, PT, PT, PT, 0x80, 0x0 ;  /* 0x000000000000781c */ /* 0x000fc60003f4f070 */
[----:B------:R-:W-:-:S05]  /*1cf80*/  IMAD.HI R2, R2, 0x2aaaaaab, RZ ;  /* 0x2aaaaaab02027827 */ /* 0x000fca00078e02ff */
[----:B------:R-:W-:-:S04]  /*1cf90*/  SHF.R.U32.HI R6, RZ, 0x1f, R2 ;  /* 0x0000001fff067819 */ /* 0x000fc80000011602 */
[----:B------:R-:W-:Y:S02]  /*1cfa0*/  LEA.HI.SX32 R6, R2, R6, 0x1c ;  /* 0x0000000602067211 */ /* 0x000fe400078fe2ff */
[----:B------:R-:W-:-:S04]  /*1cfb0*/  SHF.R.U32.HI R2, RZ, 0x1f, R5 ;  /* 0x0000001fff027819 */ /* 0x000fc80000011605 */
[----:B------:R-:W-:-:S04]  /*1cfc0*/  LEA.HI.SX32 R2, R5, R2, 0x1c ;  /* 0x0000000205027211 */ /* 0x000fc800078fe2ff */
        /* <DEDUP_REMOVED lines=13> */
[----:B------:R-:W-:-:S04]  /*1d0a0*/  @P0 LEA.HI.SX32 R6, R2, R3, 0x1c ;  /* 0x0000000302060211 */ /* 0x000fc800078fe2ff */
[----:B------:R-:W-:-:S13]  /*1d0b0*/  ISETP.GT.AND P0, PT, R6, R5, PT ;  /* 0x000000050600720c */ /* 0x000fda0003f04270 */
[----:B------:R-:W-:Y:S05]  /*1d0c0*/  @!P0 BRA `(.L_x_4367) ;  /* 0x0000000c00588947 */ /* 0x000fea0003800000 */
[----:B------:R-:W2:Y:S01]  /*1d0d0*/  LDL R9, [R1+0x2d8] ;  /* 0x0002d80001097983 */ /* 0x000ea20000100800 */
[----:B------:R-:W0:Y:S01]  /*1d0e0*/  LDC R2, c[0x0][0x428] ;  /* 0x00010a00ff027b82 */ /* 0x000e220000000800 */
[----:B------:R-:W-:Y:S01]  /*1d0f0*/  UMOV UR4, 0xffffffff ;  /* 0xffffffff00047882 */ /* 0x000fe20000000000 */
[----:B0-----:R-:W-:-:S13]  /*1d100*/  ISETP.NE.AND P0, PT, R2, 0x1, PT ;  /* 0x000000010200780c */ /* 0x001fda0003f05270 */
[----:B------:R-:W2:Y:S08]  /*1d110*/  @P0 LDC R2, c[0x0][0x42c] ;  /* 0x00010b00ff020b82 */ /* 0x000eb00000000800 */
[----:B------:R-:W0:Y:S01]  /*1d120*/  @P0 LDC R7, c[0x0][0x430] ;  /* 0x00010c00ff070b82 */ /* 0x000e220000000800 */
[----:B--2---:R-:W-:-:S04]  /*1d130*/  @P0 IMAD.HI.U32 R2, R9, R2, RZ ;  /* 0x0000000209020227 */ /* 0x004fc800078e00ff */
[----:B------:R-:W-:Y:S01]  /*1d140*/  IMAD.MOV.U32 R3, RZ, RZ, R9 ;  /* 0x000000ffff037224 */ /* 0x000fe200078e0009 */
[----:B0-----:R-:W-:Y:S02]  /*1d150*/  @P0 SHF.R.U32.HI R3, RZ, R7, R2 ;  /* 0x00000007ff030219 */ /* 0x001fe40000011602 */
[----:B------:R-:W-:Y:S01]  /*1d160*/  SEL R2, R11, RZ, !P1 ;  /* 0x000000ff0b027207 */ /* 0x000fe20004800000 */
[----:B------:R-:W-:Y:S06]  /*1d170*/  BRA.DIV UR4, `(.L_x_4368) ;  /* 0x0000005e04d47947 */ /* 0x000fec000b800000 */
.L_x_4524:
[----:B------:R-:W-:-:S03]  /*1d180*/  UMOV UR4, 0xffffffff ;  /* 0xffffffff00047882 */ /* 0x000fc60000000000 */
[----:B------:R-:W-:Y:S05]  /*1d190*/  BRA.DIV UR4, `(.L_x_4369) ;  /* 0x0000006204007947 */ /* 0x000fea000b800000 */
[----:B------:R-:W-:-:S13]  /*1d1a0*/  ELECT P6, URZ, PT ;  /* 0x00000000003f782f */ /* 0x000fda00038c0000 */
.L_x_4527:
        /* <DEDUP_REMOVED lines=12> */
.L_x_4528:
[----:B------:R-:W-:Y:S05]  /*1d270*/  BSYNC B1 ;  /* 0x0000000000017941 */ /* 0x000fea0003800000 */
.L_x_4370:
        /* <DEDUP_REMOVED lines=8> */
.L_x_4529:
        /* <DEDUP_REMOVED lines=11> */
.L_x_4375:
        /* <DEDUP_REMOVED lines=29> */
.L_x_4530:
        /* <DEDUP_REMOVED lines=8> */
.L_x_4377:
        /* <DEDUP_REMOVED lines=24> */
.L_x_4373:
[----:B------:R-:W-:Y:S05]  /*1d780*/  BSYNC B1 ;  /* 0x0000000000017941 */ /* 0x000fea0003800000 */
.L_x_4372:
[----:B01----:R-:W2:Y:S04]  /*1d790*/  LDL.LU R7, [R1+0x2e0] ;  /* 0x0002e00001077983 */ /* 0x003ea80000300800 */
        /* <DEDUP_REMOVED lines=8> */
[----:B------:R-:W-:Y:S01]  /*1d820*/  ISETP.GE.AND P0, PT, R6, R5, PT ;  /* 0x000000050600720c */ /* 0x000fe20003f06270 */
[----:B------:R0:W-:Y:S04]  /*1d830*/  STL [R1+0x2e0], R7 ;  /* 0x0002e00701007387 */ /* 0x0001e80000100800 */
[----:B------:R0:W-:Y:S08]  /*1d840*/  STL [R1+0x2e4], R9 ;  /* 0x0002e40901007387 */ /* 0x0001f00000100800 */
[----:B------:R-:W-:Y:S05]  /*1d850*/  @!P0 BRA `(.L_x_4367) ;  /* 0x0000000400748947 */ /* 0x000fea0003800000 */
.L_x_4384:
[----:B------:R-:W-:Y:S05]  /*1d860*/  YIELD ;  /* 0x0000000000007946 */ /* 0x000fea0003800000 */
[----:B------:R-:W-:Y:S04]  /*1d870*/  BSSY B1, `(.L_x_4378) ;  /* 0x000004f000017945 */ /* 0x000fe80003800000 */
[----:B-1----:R-:W-:Y:S05]  /*1d880*/  @!P6 BRA `(.L_x_4379) ;  /* 0x000000040034e947 */ /* 0x002fea0003800000 */
[----:B0-----:R-:W2:Y:S04]  /*1d890*/  LDL R7, [R1+0x2e0] ;  /* 0x0002e00001077983 */ /* 0x001ea80000100800 */
[----:B------:R-:W3:Y:S01]  /*1d8a0*/  LDL R8, [R1+0x2e4] ;  /* 0x0002e40001087983 */ /* 0x000ee20000100800 */
[----:B--2---:R-:W-:Y:S01]  /*1d8b0*/  IMAD R7, R7, 0x8, R11 ;  /* 0x0000000807077824 */ /* 0x004fe200078e020b */
[----:B---3--:R-:W-:-:S04]  /*1d8c0*/  SHF.L.U32 R8, R8, 0x1f, RZ ;  /* 0x0000001f08087819 */ /* 0x008fc800000006ff */
[----:B------:R-:W0:Y:S02]  /*1d8d0*/  SYNCS.PHASECHK.TRANS64.TRYWAIT P0, [R7+URZ+0x308a0], R8 ;  /* 0x0308a008070075a7 */ /* 0x000e24000800017f */
[----:B0-----:R-:W-:Y:S05]  /*1d8e0*/  @!P0 BRA `(.L_x_4380) ;  /* 0x0000005800888947 */ /* 0x001fea0003800000 */
.L_x_4531:
        /* <DEDUP_REMOVED lines=11> */
.L_x_4381:
        /* <DEDUP_REMOVED lines=28> */
.L_x_4532:
        /* <DEDUP_REMOVED lines=8> */
.L_x_4383:
        /* <DEDUP_REMOVED lines=24> */
.L_x_4379:
[----:B------:R-:W-:Y:S05]  /*1dd60*/  BSYNC B1 ;  /* 0x0000000000017941 */ /* 0x000fea0003800000 */
.L_x_4378:
        /* <DEDUP_REMOVED lines=8> */
[----:B------:R1:W-:Y:S01]  /*1ddf0*/  STL [R1+0x2e0], R7 ;  /* 0x0002e00701007387 */ /* 0x0003e20000100800 */
[----:B------:R-:W-:-:S03]  /*1de00*/  VIADD R6, R6, 0xffffffff ;  /* 0xffffffff06067836 */ /* 0x000fc60000000000 */
[----:B------:R1:W-:Y:S08]  /*1de10*/  STL [R1+0x2e4], R9 ;  /* 0x0002e40901007387 */ /* 0x0003f00000100800 */
[----:B------:R-:W-:Y:S05]  /*1de20*/  @P0 BRA `(.L_x_4384) ;  /* 0xfffffff8008c0947 */ /* 0x000fea000383ffff */
.L_x_4367:
[----:B------:R-:W-:Y:S05]  /*1de30*/  BSYNC B0 ;  /* 0x0000000000007941 */ /* 0x000fea0003800000 */
.L_x_4366:
[----:B------:R-:W2:Y:S01]  /*1de40*/  LDC.64 R2, c[0x0][0x9e0] ;  /* 0x00027800ff027b82 */ /* 0x000ea20000000a00 */
[----:B------:R-:W-:Y:S07]  /*1de50*/  @!P2 WARPSYNC.ALL ;  /* 0x000000000000a948 */ /* 0x000fee0003800000 */
[----:B------:R-:W-:Y:S01]  /*1de60*/  @!P2 BAR.SYNC.DEFER_BLOCKING 0xc, 0x120 ;  /* 0x030480000000ab1d */ /* 0x000fe20000010000 */
[----:B--2---:R-:W-:Y:S01]  /*1de70*/  ISETP.GE.AND P1, PT, R3, 0x1, PT ;  /* 0x000000010300780c */ /* 0x004fe20003f26270 */
        /* <DEDUP_REMOVED lines=8> */
[----:B------:R-:W2:Y:S02]  /*1df00*/  @P0 LDC.64 R4, c[0x0][0x9e8] ;  /* 0x00027a00ff040b82 */ /* 0x000ea40000000a00 */
[----:B--2---:R-:W-:-:S05]  /*1df10*/  @P0 IMAD.HI.U32 R4, R6, R4, RZ ;  /* 0x0000000406040227 */ /* 0x004fca00078e00ff */
[----:B------:R-:W-:-:S04]  /*1df20*/  @P0 SHF.R.U32.HI R6, RZ, R5, R4 ;  /* 0x00000005ff060219 */ /* 0x000fc80000011604 */
[----:B------:R-:W-:Y:S01]  /*1df30*/  LOP3.LUT R6, RZ, R6, RZ, 0x33, !PT ;  /* 0x00000006ff067212 */ /* 0x000fe200078e33ff */
[----:B------:R-:W-:Y:S06]  /*1df40*/  BRA `(.L_x_4388) ;  /* 0x0000000000107947 */ /* 0x000fec0003800000 */
.L_x_4387:
[----:B------:R-:W-:-:S13]  /*1df50*/  ISETP.NE.AND P0, PT, R3, 0x1, PT ;  /* 0x000000010300780c */ /* 0x000fda0003f05270 */
[----:B------:R-:W2:Y:S02]  /*1df60*/  @P0 LDC.64 R4, c[0x0][0x9e8] ;  /* 0x00027a00ff040b82 */ /* 0x000ea40000000a00 */
[----:B--2---:R-:W-:-:S05]  /*1df70*/  @P0 IMAD.HI.U32 R4, R6, R4, RZ ;  /* 0x0000000406040227 */ /* 0x004fca00078e00ff */
[----:B------:R-:W-:-:S07]  /*1df80*/  @P0 SHF.R.U32.HI R6, RZ, R5, R4 ;  /* 0x00000005ff060219 */ /* 0x000fce0000011604 */
.L_x_4388:
[----:B------:R-:W-:Y:S05]  /*1df90*/  BSYNC B0 ;  /* 0x0000000000007941 */ /* 0x000fea0003800000 */
.L_x_4386:
[----:B------:R-:W-:-:S05]  /*1dfa0*/  IMAD R5, R6, R3, R3 ;  /* 0x0000000306057224 */ /* 0x000fca00078e0203 */
[----:B------:R-:W-:-:S07]  /*1dfb0*/  VIMNMX R2, R2, R5, PT ;  /* 0x0000000502027248 */ /* 0x000fce0003fe0100 */
.L_x_4385:
[----:B------:R-:W-:Y:S01]  /*1dfc0*/  VIADD R2, R2, 0x5f ;  /* 0x0000005f02027836 */ /* 0x000fe20000000000 */
[----:B------:R-:W-:-:S03]  /*1dfd0*/  ULDC UR4, c[0x0][0x9dc] ;  /* 0x0002770000047ab9 */ /* 0x000fc60000000800 */
[----:B------:R-:W-:-:S05]  /*1dfe0*/  IMAD.HI R2, R2, 0x2aaaaaab, RZ ;  /* 0x2aaaaaab02027827 */ /* 0x000fca00078e02ff */
[----:B------:R-:W-:-:S04]  /*1dff0*/  SHF.R.U32.HI R5, RZ, 0x1f, R2 ;  /* 0x0000001fff057819 */ /* 0x000fc80000011602 */
[----:B------:R-:W-:-:S04]  /*1e000*/  LEA.HI.SX32 R2, R2, R5, 0x1c ;  /* 0x0000000502027211 */ /* 0x000fc800078fe2ff */
        /* <DEDUP_REMOVED lines=9> */
[----:B------:R-:W3:Y:S02]  /*1e0a0*/  @P0 LDC.64 R4, c[0x0][0x9e8] ;  /* 0x00027a00ff040b82 */ /* 0x000ee40000000a00 */
[----:B---3--:R-:W-:-:S05]  /*1e0b0*/  @P0 IMAD.HI.U32 R4, R0, R4, RZ ;  /* 0x0000000400040227 */ /* 0x008fca00078e00ff */
[----:B------:R-:W-:-:S04]  /*1e0c0*/  @P0 SHF.R.U32.HI R0, RZ, R5, R4 ;  /* 0x00000005ff000219 */ /* 0x000fc80000011604 */
[----:B------:R-:W-:Y:S01]  /*1e0d0*/  LOP3.LUT R0, RZ, R0, RZ, 0x33, !PT ;  /* 0x00000000ff007212 */ /* 0x000fe200078e33ff */
[----:B------:R-:W-:Y:S06]  /*1e0e0*/  BRA `(.L_x_4392) ;  /* 0x0000000000107947 */ /* 0x000fec0003800000 */
.L_x_4391:
[----:B------:R-:W-:-:S13]  /*1e0f0*/  ISETP.NE.AND P0, PT, R3, 0x1, PT ;  /* 0x000000010300780c */ /* 0x000fda0003f05270 */
[----:B------:R-:W3:Y:S02]  /*1e100*/  @P0 LDC.64 R4, c[0x0][0x9e8] ;  /* 0x00027a00ff040b82 */ /* 0x000ee40000000a00 */
[----:B---3--:R-:W-:-:S05]  /*1e110*/  @P0 IMAD.HI.U32 R4, R0, R4, RZ ;  /* 0x0000000400040227 */ /* 0x008fca00078e00ff */
[----:B------:R-:W-:-:S07]  /*1e120*/  @P0 SHF.R.U32.HI R0, RZ, R5, R4 ;  /* 0x00000005ff000219 */ /* 0x000fce0000011604 */
.L_x_4392:
[----:B------:R-:W-:Y:S05]  /*1e130*/  BSYNC B0 ;  /* 0x0000000000007941 */ /* 0x000fea0003800000 */
.L_x_4390:
[----:B------:R-:W-:-:S05]  /*1e140*/  IMAD R3, R0, R3, RZ ;  /* 0x0000000300037224 */ /* 0x000fca00078e02ff */
[----:B------:R-:W-:-:S07]  /*1e150*/  VIMNMX R2, R2, R3, !PT ;  /* 0x0000000302027248 */ /* 0x000fce0007fe0100 */
.L_x_4389:
[----:B------:R-:W-:Y:S01]  /*1e160*/  IMAD.HI R2, R2, 0x2aaaaaab, RZ ;  /* 0x2aaaaaab02027827 */ /* 0x000fe200078e02ff */
[----:B------:R-:W-:Y:S04]  /*1e170*/  BSSY B6, `(.L_x_4393) ;  /* 0x000030d000067945 */ /* 0x000fe80003800000 */
[----:B------:R-:W-:-:S04]  /*1e180*/  SHF.R.U32.HI R3, RZ, 0x1f, R2 ;  /* 0x0000001fff037819 */ /* 0x000fc80000011602 */
[----:B------:R-:W-:-:S04]  /*1e190*/  LEA.HI.SX32 R3, R2, R3, 0x1c ;  /* 0x0000000302037211 */ /* 0x000fc800078fe2ff */
[----:B------:R-:W-:-:S04]  /*1e1a0*/  VIMNMX R0, RZ, R3, !PT ;  /* 0x00000003ff007248 */ /* 0x000fc80007fe0100 */
[----:B------:R-:W-:Y:S01]  /*1e1b0*/  ISETP.GT.AND P0, PT, R6, R0, PT ;  /* 0x000000000600720c */ /* 0x000fe20003f04270 */
[----:B------:R3:W-:-:S12]  /*1e1c0*/  STL [R1+0x2e8], R0 ;  /* 0x0002e80001007387 */ /* 0x0007d80000100800 */
[----:B---3--:R-:W-:Y:S05]  /*1e1d0*/  @P0 BRA `(.L_x_4394) ;  /* 0x0000000000480947 */ /* 0x008fea0003800000 */
[----:B------:R-:W3:Y:S02]  /*1e1e0*/  S2R R0, SR_TID.X ;  /* 0x0000000000007919 */ /* 0x000ee40000002100 */
[----:B---3--:R-:W-:-:S04]  /*1e1f0*/  LOP3.LUT R0, R0, 0x1f, RZ, 0xc0, !PT ;  /* 0x0000001f00007812 */ /* 0x008fc800078ec0ff */
[----:B------:R-:W-:-:S13]  /*1e200*/  ISETP.NE.AND P1, PT, R0, RZ, PT ;  /* 0x000000ff0000720c */ /* 0x000fda0003f25270 */
[----:B------:R-:W-:Y:S05]  /*1e210*/  @P1 BRA `(.L_x_4395) ;  /* 0x0000003000081947 */ /* 0x000fea0003800000 */
[----:B01----:R-:W0:Y:S01]  /*1e220*/  S2R R7, SR_LANEID ;  /* 0x0000000000077919 */ /* 0x003e220000000000 */
[----:B------:R-:W-:Y:S01]  /*1e230*/  VOTEU.ANY UR4, UPT, PT ;  /* 0x0000000000047886 */ /* 0x000fe200038e0100 */
[----:B------:R-:W1:Y:S01]  /*1e240*/  LDC.64 R2, c[0x0][0xc38] ;  /* 0x00030e00ff027b82 */ /* 0x000e620000000a00 */
[----:B------:R-:W0:Y:S08]  /*1e250*/  FLO.U32 R0, UR4 ;  /* 0x0000000400007d00 */ /* 0x000e3000080e0000 */
[----:B------:R-:W1:Y:S01]  /*1e260*/  POPC R5, UR4 ;  /* 0x0000000400057d09 */ /* 0x000e620008000000 */
[----:B0-----:R-:W-:-:S13]  /*1e270*/  ISETP.EQ.U32.AND P0, PT, R0, R7, PT ;  /* 0x000000070000720c */ /* 0x001fda0003f02070 */
[----:B-1----:R-:W3:Y:S01]  /*1e280*/  @P0 ATOMG.E.ADD.STRONG.GPU PT, R3, desc[UR60][R2.64], R5 ;  /* 0x00000005020309a8 */ /* 0x002ee200081ee1fc */
[----:B------:R-:W0:Y:S02]  /*1e290*/  S2R R4, SR_LTMASK ;  /* 0x0000000000047919 */ /* 0x000e240000003900 */
[----:B0-----:R-:W-:-:S04]  /*1e2a0*/  LOP3.LUT R4, R4, UR4, RZ, 0xc0, !PT ;  /* 0x0000000404047c12 */ /* 0x001fc8000f8ec0ff */
[----:B------:R-:W0:Y:S01]  /*1e2b0*/  POPC R7, R4 ;  /* 0x0000000400077309 */ /* 0x000e220000000000 */
[----:B---3--:R-:W0:Y:S02]  /*1e2c0*/  SHFL.IDX PT, R0, R3, R0, 0x1f ;  /* 0x00001f0003007589 */ /* 0x008e2400000e0000 */
[----:B0-----:R-:W-:-:S05]  /*1e2d0*/  IADD3 R0, R0, UR39, R7 ;  /* 0x0000002700007c10 */ /* 0x001fca000fffe007 */
[----:B------:R3:W-:Y:S01]  /*1e2e0*/  STL [R1+0x2d0], R0 ;  /* 0x0002d00001007387 */ /* 0x0007e20000100800 */
[----:B------:R-:W-:Y:S05]  /*1e2f0*/  BRA `(.L_x_4395) ;  /* 0x0000002c00d07947 */ /* 0x000fea0003800000 */
.L_x_4394:
[----:B------:R-:W3:Y:S01]  /*1e300*/  S2R R3, SR_CgaCtaId ;  /* 0x0000000000037919 */ /* 0x000ee20000008800 */
[----:B------:R-:W-:-:S04]  /*1e310*/  MOV R0, 0x400 ;  /* 0x0000040000007802 */ /* 0x000fc80000000f00 */
[----:B---3--:R-:W-:-:S05]  /*1e320*/  LEA R2, R3, R0, 0x18 ;  /* 0x0000000003027211 */ /* 0x008fca00078ec0ff */
[----:B------:R3:W-:Y:S01]  /*1e330*/  STL [R1+0x2ec], R2 ;  /* 0x0002ec0201007387 */ /* 0x0007e20000100800 */
[----:B------:R-:W-:-:S05]  /*1e340*/  VIADD R0, R2, 0x1e400 ;  /* 0x0001e40002007836 */ /* 0x000fca0000000000 */
[----:B------:R-:W-:-:S13]  /*1e350*/  LOP3.LUT P0, RZ, R0, 0x3ff, RZ, 0xc0, !PT ;  /* 0x000003ff00ff7812 */ /* 0x000fda000780c0ff */
[----:B---3--:R-:W-:Y:S05]  /*1e360*/  @!P0 BRA `(.L_x_4396) ;  /* 0x0000000000408947 */ /* 0x008fea0003800000 */
[----:B------:R-:W-:Y:S01]  /*1e370*/  MOV R2, 0x0 ;  /* 0x0000000000027802 */ /* 0x000fe20000000f00 */
[----:B------:R-:W-:Y:S01]  /*1e380*/  ULDC.64 UR6, c[0x4][0x1b8] ;  /* 0x01006e0000067ab9 */ /* 0x000fe20000000a00 */
[----:B------:R-:W-:Y:S01]  /*1e390*/  ULDC.64 UR8, c[0x4][0x1c0] ;  /* 0x0100700000087ab9 */ /* 0x000fe20000000a00 */
[----:B------:R-:W-:Y:S01]  /*1e3a0*/  ULDC.64 UR4, c[0x4][0xf8] ;  /* 0x01003e0000047ab9 */ /* 0x000fe20000000a00 */
[----:B------:R-:W-:Y:S02]  /*1e3b0*/  IMAD.U32 R4, RZ, RZ, UR6 ;  /* 0x00000006ff047e24 */ /* 0x000fe4000f8e00ff */
[----:B------:R-:W3:Y:S01]  /*1e3c0*/  LDC.64 R2, c[0x4][R2] ;  /* 0x0100000002027b82 */ /* 0x000ee20000000a00 */
[----:B------:R-:W-:Y:S02]  /*1e3d0*/  IMAD.U32 R5, RZ, RZ, UR7 ;  /* 0x00000007ff057e24 */ /* 0x000fe4000f8e00ff */
[----:B--2---:R-:W-:Y:S02]  /*1e3e0*/  IMAD.U32 R6, RZ, RZ, UR8 ;  /* 0x00000008ff067e24 */ /* 0x004fe4000f8e00ff */
[----:B01----:R-:W-:-:S02]  /*1e3f0*/  IMAD.U32 R7, RZ, RZ, UR9 ;  /* 0x00000009ff077e24 */ /* 0x003fc4000f8e00ff */
[----:B------:R-:W-:Y:S02]  /*1e400*/  IMAD.U32 R10, RZ, RZ, UR4 ;  /* 0x00000004ff0a7e24 */ /* 0x000fe4000f8e00ff */
[----:B------:R-:W-:Y:S02]  /*1e410*/  IMAD.U32 R11, RZ, RZ, UR5 ;  /* 0x00000005ff0b7e24 */ /* 0x000fe4000f8e00ff */
[----:B------:R-:W-:Y:S02]  /*1e420*/  IMAD.MOV.U32 R8, RZ, RZ, 0x70 ;  /* 0x00000070ff087424 */ /* 0x000fe400078e00ff */
[----:B------:R-:W-:Y:S02]  /*1e430*/  IMAD.MOV.U32 R12, RZ, RZ, 0x1 ;  /* 0x00000001ff0c7424 */ /* 0x000fe400078e00ff */
[----:B------:R-:W-:-:S07]  /*1e440*/  IMAD.MOV.U32 R13, RZ, RZ, RZ ;  /* 0x000000ffff0d7224 */ /* 0x000fce00078e00ff */
[----:B------:R-:W-:-:S07]  /*1e450*/  LEPC R20, `(.L_x_4396) ;  /* 0x000000001014794e */ /* 0x000fce0000000000 */
[----:B---3--:R-:W-:Y:S05]  /*1e460*/  CALL.ABS.NOINC R2 ;  /* 0x0000000002007343 */ /* 0x008fea0003c00000 */
.L_x_4396:
[----:B------:R-:W3:Y:S02]  /*1e470*/  LDL R2, [R1+0x2ec] ;  /* 0x0002ec0001027983 */ /* 0x000ee40000100800 */
[----:B---3--:R-:W-:-:S05]  /*1e480*/  VIADD R0, R2, 0x400 ;  /* 0x0000040002007836 */ /* 0x008fca0000000000 */
        /* <DEDUP_REMOVED lines=9> */
[----:B--2---:R-:W-:Y:S02]  /*1e520*/  IMAD.U32 R6, RZ, RZ, UR8 ;  /* 0x00000008ff067e24 */ /* 0x004fe4000f8e00ff */
[----:B01----:R-:W-:-:S02]  /*1e530*/  IMAD.U32 R7, RZ, RZ, UR9 ;  /* 0x00000009ff077e24 */ /* 0x003fc4000f8e00ff */
[----:B------:R-:W-:Y:S02]  /*1e540*/  IMAD.U32 R10, RZ, RZ, UR4 ;  /* 0x00000004ff0a7e24 */ /* 0x000fe4000f8e00ff */
[----:B------:R-:W-:Y:S02]  /*1e550*/  IMAD.U32 R11, RZ, RZ, UR5 ;  /* 0x00000005ff0b7e24 */ /* 0x000fe4000f8e00ff */
[----:B------:R-:W-:Y:S02]  /*1e560*/  IMAD.MOV.U32 R8, RZ, RZ, 0x70 ;  /* 0x00000070ff087424 */ /* 0x000fe400078e00ff */
[----:B------:R-:W-:Y:S02]  /*1e570*/  IMAD.MOV.U32 R12, RZ, RZ, 0x1 ;  /* 0x00000001ff0c7424 */ /* 0x000fe400078e00ff */
[----:B---3--:R-:W-:-:S07]  /*1e580*/  IMAD.MOV.U32 R13, RZ, RZ, RZ ;  /* 0x000000ffff0d7224 */ /* 0x008fce00078e00ff */
[----:B------:R-:W-:-:S07]  /*1e590*/  LEPC R20, `(.L_x_4398) ;  /* 0x000000001014794e */ /* 0x000fce0000000000 */
[----:B----4-:R-:W-:Y:S05]  /*1e5a0*/  CALL.ABS.NOINC R2 ;  /* 0x0000000002007343 */ /* 0x010fea0003c00000 */
.L_x_4398:
        /* <DEDUP_REMOVED lines=16> */
.L_x_4397:
[----:B01----:R-:W3:Y:S01]  /*1e6b0*/  LDL R7, [R1+0x2d8] ;  /* 0x0002d80001077983 */ /* 0x003ee20000100800 */
[----:B------:R-:W0:Y:S01]  /*1e6c0*/  LDC R0, c[0x0][0x428] ;  /* 0x00010a00ff007b82 */ /* 0x000e220000000800 */
[----:B------:R-:W-:Y:S02]  /*1e6d0*/  ULDC.64 UR4, c[0x0][0x9f8] ;  /* 0x00027e0000047ab9 */ /* 0x000fe40000000a00 */
[----:B--2---:R-:W2:Y:S04]  /*1e6e0*/  LDL.LU R6, [R1+0x2f8] ;  /* 0x0002f80001067983 */ /* 0x004ea80000300800 */
[----:B------:R-:W2:Y:S04]  /*1e6f0*/  LDL.LU R4, [R1+0x2d4] ;  /* 0x0002d40001047983 */ /* 0x000ea80000300800 */
[----:B------:R-:W4:Y:S01]  /*1e700*/  LDL R5, [R1+0x2dc] ;  /* 0x0002dc0001057983 */ /* 0x000f220000100800 */
[----:B0-----:R-:W-:-:S13]  /*1e710*/  ISETP.NE.AND P0, PT, R0, 0x1, PT ;  /* 0x000000010000780c */ /* 0x001fda0003f05270 */
[----:B------:R-:W3:Y:S08]  /*1e720*/  @P0 LDC R3, c[0x0][0x42c] ;  /* 0x00010b00ff030b82 */ /* 0x000ef00000000800 */
[----:B------:R-:W0:Y:S01]  /*1e730*/  @P0 LDC R2, c[0x0][0x430] ;  /* 0x00010c00ff020b82 */ /* 0x000e220000000800 */
[----:B---3--:R-:W-:-:S04]  /*1e740*/  @P0 IMAD.HI.U32 R3, R7, R3, RZ ;  /* 0x0000000307030227 */ /* 0x008fc800078e00ff */
[----:B------:R-:W-:Y:S01]  /*1e750*/  IMAD.MOV.U32 R0, RZ, RZ, R7 ;  /* 0x000000ffff007224 */ /* 0x000fe200078e0007 */
[----:B0-----:R-:W-:Y:S02]  /*1e760*/  @P0 SHF.R.U32.HI R0, RZ, R2, R3 ;  /* 0x00000002ff000219 */ /* 0x001fe40000011603 */
[----:B------:R-:W-:Y:S01]  /*1e770*/  ISETP.NE.U32.AND P0, PT, RZ, UR4, PT ;  /* 0x00000004ff007c0c */ /* 0x000fe2000bf05070 */
[----:B--2---:R-:W-:Y:S02]  /*1e780*/  IMAD R3, R4, 0x80, R6 ;  /* 0x0000008004037824 */ /* 0x004fe400078e0206 */
[----:B------:R-:W0:Y:S01]  /*1e790*/  S2R R4, SR_TID.X ;  /* 0x0000000000047919 */ /* 0x000e220000002100 */
[----:B------:R-:W-:Y:S01]  /*1e7a0*/  ISETP.NE.AND.EX P0, PT, RZ, UR5, PT, P0 ;  /* 0x00000005ff007c0c */ /* 0x000fe2000bf05300 */
[----:B------:R-:W-:-:S12]  /*1e7b0*/  ULDC.64 UR4, c[0x0][0xa00] ;  /* 0x0002800000047ab9 */ /* 0x000fd80000000a00 */
[----:B------:R-:W1:Y:S01]  /*1e7c0*/  @P0 LDC.64 R6, c[0x0][0x9f8] ;  /* 0x00027e00ff060b82 */ /* 0x000e620000000a00 */
[----:B0-----:R-:W-:Y:S01]  /*1e7d0*/  LOP3.LUT R8, R4, 0x1f, RZ, 0xc0, !PT ;  /* 0x0000001f04087812 */ /* 0x001fe200078ec0ff */
[----:B----4-:R-:W-:-:S03]  /*1e7e0*/  IMAD.MOV.U32 R4, RZ, RZ, R5 ;  /* 0x000000ffff047224 */ /* 0x010fc600078e0005 */
[----:B------:R-:W-:Y:S01]  /*1e7f0*/  ISETP.NE.AND P6, PT, R8, RZ, PT ;  /* 0x000000ff0800720c */ /* 0x000fe20003fc5270 */
[----:B-1----:R-:W-:-:S05]  /*1e800*/  @P0 IMAD.WIDE R6, R5, 0x4, R6 ;  /* 0x0000000405060825 */ /* 0x002fca00078e0206 */
[----:B------:R0:W5:Y:S01]  /*1e810*/  @P0 LDG.E R4, desc[UR60][R6.64] ;  /* 0x0000003c06040981 */ /* 0x000162000c1e1900 */
[----:B------:R-:W-:Y:S02]  /*1e820*/  ISETP.NE.U32.AND P0, PT, RZ, UR4, PT ;  /* 0x00000004ff007c0c */ /* 0x000fe4000bf05070 */
[----:B------:R-:W-:Y:S02]  /*1e830*/  PLOP3.LUT P1, PT, P6, PT, PT, 0x8, 0x0 ;  /* 0x000000000000781c */ /* 0x000fe4000372e170 */
[----:B------:R-:W-:Y:S02]  /*1e840*/  ISETP.NE.AND.EX P0, PT, RZ, UR5, PT, P0 ;  /* 0x00000005ff007c0c */ /* 0x000fe4000bf05300 */
[----:B------:R-:W-:Y:S02]  /*1e850*/  VOTEU.ALL UP1, P6 ;  /* 0x00000000003f7886 */ /* 0x000fe40003020000 */
[----:B------:R-:W-:-:S03]  /*1e860*/  SEL R2, R5, RZ, !P0 ;  /* 0x000000ff05027207 */ /* 0x000fc60004000000 */
[----:B------:R-:W-:-:S04]  /*1e870*/  @!UP1 UIADD3 UR8, UP0, UR36, 0x270, URZ ;  /* 0x0000027024089890 */ /* 0x000fc8000ff1e03f */
[----:B------:R-:W-:-:S03]  /*1e880*/  @!UP1 UIADD3.X UR9, URZ, UR37, URZ, UP0, !UPT ;  /* 0x000000253f099290 */ /* 0x000fc600087fe43f */
[----:B0-----:R-:W-:-:S09]  /*1e890*/  VOTEU.ALL UP0, P6 ;  /* 0x00000000003f7886 */ /* 0x001fd20003000000 */
.L_x_4399:
[----:B------:R-:W2:Y:S01]  /*1e8a0*/  LDL R5, [R1+0x2d8] ;  /* 0x0002d80001057983 */ /* 0x000ea20000100800 */
        /* <DEDUP_REMOVED lines=16> */
.L_x_4400:
[----:B------:R-:W2:Y:S01]  /*1e9b0*/  LDL R5, [R1+0x2d8] ;  /* 0x0002d80001057983 */ /* 0x000ea20000100800 */
        /* <DEDUP_REMOVED lines=15> */
.L_x_4401:
        /* <DEDUP_REMOVED lines=19> */
.L_x_4535:
[----:B------:R-:W-:Y:S01]  /*1ebe0*/  UMOV UR4, 0xffffffff ;  /* 0xffffffff00047882 */ /* 0x000fe20000000000 */
[----:B------:R-:W-:Y:S02]  /*1ebf0*/  SHF.R.S32.HI R20, RZ, 0x1f, R4 ;  /* 0x0000001fff147819 */ /* 0x000fe40000011404 */
[----:B------:R-:W-:Y:S05]  /*1ec00*/  BRA.DIV UR4, `(.L_x_4403) ;  /* 0x0000004a041c7947 */ /* 0x000fea000b800000 */
[----:B------:R-:W-:-:S13]  /*1ec10*/  ELECT P6, URZ, PT ;  /* 0x00000000003f782f */ /* 0x000fda00038c0000 */
.L_x_4538:
        /* <DEDUP_REMOVED lines=21> */
.L_x_4405:
[----:B0-----:R-:W0:Y:S01]  /*1ed70*/  S2R R10, SR_CgaCtaId ;  /* 0x00000000000a7919 */ /* 0x001e220000008800 */
[----:B------:R-:W-:-:S04]  /*1ed80*/  MOV R7, 0x400 ;  /* 0x0000040000077802 */ /* 0x000fc80000000f00 */
[----:B0-----:R-:W-:Y:S02]  /*1ed90*/  LEA R7, R10, R7, 0x18 ;  /* 0x000000070a077211 */ /* 0x001fe400078ec0ff */
[----:B------:R-:W-:-:S03]  /*1eda0*/  SHF.L.U32 R10, R19, 0x1f, RZ ;  /* 0x0000001f130a7819 */ /* 0x000fc600000006ff */
[----:B------:R-:W-:-:S04]  /*1edb0*/  IMAD R7, R17, 0x8, R7 ;  /* 0x0000000811077824 */ /* 0x000fc800078e0207 */
[----:B------:R-:W0:Y:S02]  /*1edc0*/  SYNCS.PHASECHK.TRANS64.TRYWAIT P0, [R7+URZ+0x30840], R10 ;  /* 0x0308400a070075a7 */ /* 0x000e24000800017f */
[----:B0-----:R-:W-:Y:S05]  /*1edd0*/  @!P0 BRA `(.L_x_4406) ;  /* 0x0000004400c88947 */ /* 0x001fea0003800000 */
.L_x_4539:
        /* <DEDUP_REMOVED lines=11> */
.L_x_4407:
[----:B------:R-:W1:Y:S01]  /*1ee90*/  S2R R11, SR_CgaCtaId ;  /* 0x00000000000b7919 */ /* 0x000e620000008800 */
[----:B0-----:R-:W-:Y:S01]  /*1eea0*/  MOV R10, 0x400 ;  /* 0x00000400000a7802 */ /* 0x001fe20000000f00 */
        /* <DEDUP_REMOVED lines=9> */
[----:B-----5:R-:W-:-:S05]  /*1ef40*/  R2UR UR13, R6 ;  /* 0x00000000060d72ca */ /* 0x020fca00000e0000 */
[----:B------:R-:W-:-:S04]  /*1ef50*/  UIADD3 UR9, UR9, 0x30830, URZ ;  /* 0x0003083009097890 */ /* 0x000fc8000fffe03f */
[----:B------:R-:W-:Y:S02]  /*1ef60*/  UIMAD UR11, UR11, 0x60, UR5 ;  /* 0x000000600b0b78a4 */ /* 0x000fe4000f8e0205 */
        /* <DEDUP_REMOVED lines=15> */
[----:B------:R0:W-:Y:S02]  /*1f060*/  UTMALDG.4D [UR8], [UR4], desc[UR6] ;  /* 0x00000608040075b4 */ /* 0x0001e40008019000 */
[----:B0-----:R-:W-:Y:S01]  /*1f070*/  NOP ;  /* 0x0000000000007918 */ /* 0x001fe20000000000 */
.L_x_4404:
[----:B------:R-:W2:Y:S04]  /*1f080*/  LDL.LU R13, [R1+0x2d8] ;  /* 0x0002d800010d7983 */ /* 0x000ea80000300800 */
[----:B------:R-:W3:Y:S01]  /*1f090*/  LDL.LU R12, [R1+0x2f4] ;  /* 0x0002f400010c7983 */ /* 0x000ee20000300800 */
[----:B------:R-:W-:Y:S01]  /*1f0a0*/  MOV R10, 0x400 ;  /* 0x00000400000a7802 */ /* 0x000fe20000000f00 */
[----:B------:R-:W-:Y:S05]  /*1f0b0*/  WARPSYNC.ALL ;  /* 0x0000000000007948 */ /* 0x000fea0003800000 */
[----:B------:R-:W0:Y:S01]  /*1f0c0*/  S2R R11, SR_CgaCtaId ;  /* 0x00000000000b7919 */ /* 0x000e220000008800 */
[----:B------:R-:W-:-:S13]  /*1f0d0*/  ELECT P0, URZ, PT ;  /* 0x00000000003f782f */ /* 0x000fda0003800000 */
[C---:B------:R-:W-:Y:S01]  /*1f0e0*/  @P0 R2UR UR13, R2.reuse ;  /* 0x00000000020d02ca */ /* 0x040fe200000e0000 */
[----:B------:R-:W-:Y:S01]  /*1f0f0*/  UIADD3 UR4, UP0, UR36, 0x270, URZ ;  /* 0x0000027024047890 */ /* 0x000fe2000ff1e03f */
[C---:B------:R-:W-:Y:S01]  /*1f100*/  @P0 R2UR UR11, R3.reuse ;  /* 0x00000000030b02ca */ /* 0x040fe200000e0000 */
[----:B------:R-:W-:Y:S01]  /*1f110*/  UMOV UR6, 0x0 ;  /* 0x0000000000067882 */ /* 0x000fe20000000000 */
[----:B------:R-:W-:Y:S01]  /*1f120*/  UMOV UR7, 0x12f00000 ;  /* 0x12f0000000077882 */ /* 0x000fe20000000000 */
[----:B------:R-:W-:Y:S01]  /*1f130*/  UIADD3.X UR5, URZ, UR37, URZ, UP0, !UPT ;  /* 0x000000253f057290 */ /* 0x000fe200087fe43f */
[----:B------:R-:W-:Y:S01]  /*1f140*/  @P0 R2UR UR21, R2 ;  /* 0x00000000021502ca */ /* 0x000fe200000e0000 */
[----:B------:R-:W-:Y:S01]  /*1f150*/  UMOV UR10, URZ ;  /* 0x0000003f000a7c82 */ /* 0x000fe20008000000 */
[----:B------:R-:W-:Y:S01]  /*1f160*/  @P0 R2UR UR19, R3 ;  /* 0x00000000031302ca */ /* 0x000fe200000e0000 */
[----:B------:R-:W-:Y:S01]  /*1f170*/  UMOV UR14, 0x0 ;  /* 0x00000000000e7882 */ /* 0x000fe20000000000 */
[----:B------:R-:W-:Y:S01]  /*1f180*/  UMOV UR15, 0x12f00000 ;  /* 0x12f00000000f7882 */ /* 0x000fe20000000000 */
[----:B------:R-:W-:Y:S01]  /*1f190*/  UMOV UR18, 0x40 ;  /* 0x0000004000127882 */ /* 0x000fe20000000000 */
[----:B------:R-:W-:Y:S01]  /*1f1a0*/  @P0 IMAD.MOV.U32 R7, RZ, RZ, 0xc000 ;  /* 0x0000c000ff070424 */ /* 0x000fe200078e00ff */
        /* <DEDUP_REMOVED lines=10> */
[----:B------:R-:W-:Y:S01]  /*1f250*/  UMOV UR17, UR9 ;  /* 0x0000000900117c82 */ /* 0x000fe20008000000 */
[----:B--2---:R-:W-:-:S02]  /*1f260*/  @P0 R2UR UR12, R13 ;  /* 0x000000000d0c02ca */ /* 0x004fc400000e0000 */
[----:B------:R-:W-:Y:S01]  /*1f270*/  @P0 R2UR UR20, R13 ;  /* 0x000000000d1402ca */ /* 0x000fe200000e0000 */
[----:B---3--:R-:W-:-:S05]  /*1f280*/  VIADD R12, R12, 0x1 ;  /* 0x000000010c0c7836 */ /* 0x008fca0000000000 */
[----:B------:R0:W-:Y:S05]  /*1f290*/  STL [R1+0x2f4], R12 ;  /* 0x0002f40c01007387 */ /* 0x0001ea0000100800 */
[----:B------:R1:W-:Y:S02]  /*1f2a0*/  UTMALDG.4D [UR8], [UR4], desc[UR6] ;  /* 0x00000608040075b4 */ /* 0x0003e40008019000 */
[----:B------:R0:W-:Y:S01]  /*1f2b0*/  UTMALDG.4D [UR16], [UR4], desc[UR14] ;  /* 0x00000e10040075b4 */ /* 0x0001e20008019000 */
[----:B-1----:R-:W-:Y:S01]  /*1f2c0*/  @P0 R2UR UR13, R2 ;  /* 0x00000000020d02ca */ /* 0x002fe200000e0000 */
[----:B------:R-:W-:Y:S01]  /*1f2d0*/  UIADD3 UR8, UR24, 0x1a400, URZ ;  /* 0x0001a40018087890 */ /* 0x000fe2000fffe03f */
[----:B------:R-:W-:Y:S01]  /*1f2e0*/  LEA.HI R2, R12, R12, RZ, 0x1 ;  /* 0x0000000c0c027211 */ /* 0x000fe200078f08ff */
[----:B------:R-:W-:Y:S01]  /*1f2f0*/  UMOV UR10, 0x80 ;  /* 0x00000080000a7882 */ /* 0x000fe20000000000 */
[----:B------:R-:W-:-:S02]  /*1f300*/  @P0 R2UR UR12, R13 ;  /* 0x000000000d0c02ca */ /* 0x000fc400000e0000 */
[----:B------:R-:W-:Y:S02]  /*1f310*/  @P0 R2UR UR11, R3 ;  /* 0x00000000030b02ca */ /* 0x000fe400000e0000 */
[----:B------:R-:W-:-:S05]  /*1f320*/  LOP3.LUT R2, R2, 0xfffffffe, RZ, 0xc0, !PT ;  /* 0xfffffffe02027812 */ /* 0x000fca00078ec0ff */
[----:B------:R-:W-:-:S05]  /*1f330*/  IMAD.IADD R2, R12, 0x1, -R2 ;  /* 0x000000010c027824 */ /* 0x000fca00078e0a02 */
[----:B------:R-:W-:Y:S01]  /*1f340*/  SHF.L.U32 R2, R2, 0x1f, RZ ;  /* 0x0000001f02027819 */ /* 0x000fe200000006ff */
[----:B------:R0:W-:Y:S03]  /*1f350*/  UTMALDG.4D [UR8], [UR4], desc[UR22] ;  /* 0x00001608040075b4 */ /* 0x0001e60008019000 */
[----:B------:R-:W1:Y:S02]  /*1f360*/  SYNCS.PHASECHK.TRANS64.TRYWAIT P0, [R10+URZ+0x30820], R2 ;  /* 0x030820020a0075a7 */ /* 0x000e64000800017f */
[----:B01----:R-:W-:Y:S05]  /*1f370*/  @!P0 BRA `(.L_x_4409) ;  /* 0x0000004000748947 */ /* 0x003fea0003800000 */
.L_x_4540:
[----:B------:R-:W-:Y:S05]  /*1f380*/  BSYNC B0 ;  /* 0x0000000000007941 */ /* 0x000fea0003800000 */
.L_x_4408:
        /* <DEDUP_REMOVED lines=42> */
.L_x_4416:
[----:B0-----:R-:W0:Y:S01]  /*1f630*/  S2R R8, SR_CgaCtaId ;  /* 0x0000000000087919 */ /* 0x001e220000008800 */
[----:B------:R-:W-:-:S04]  /*1f640*/  MOV R3, 0x400 ;  /* 0x0000040000037802 */ /* 0x000fc80000000f00 */
[----:B0-----:R-:W-:Y:S02]  /*1f650*/  LEA R3, R8, R3, 0x18 ;  /* 0x0000000308037211 */ /* 0x001fe400078ec0ff */
[----:B------:R-:W-:-:S03]  /*1f660*/  SHF.L.U32 R8, R14, 0x1f, RZ ;  /* 0x0000001f0e087819 */ /* 0x000fc600000006ff */
[----:B------:R-:W-:-:S04]  /*1f670*/  IMAD R3, R12, 0x8, R3 ;  /* 0x000000080c037824 */ /* 0x000fc800078e0203 */
[----:B------:R-:W0:Y:S02]  /*1f680*/  SYNCS.PHASECHK.TRANS64.TRYWAIT P0, [R3+URZ+0x30840], R8 ;  /* 0x03084008030075a7 */ /* 0x000e24000800017f */
[----:B0-----:R-:W-:Y:S05]  /*1f690*/  @!P0 BRA `(.L_x_4417) ;  /* 0x0000003c00cc8947 */ /* 0x001fea0003800000 */
.L_x_4541:
        /* <DEDUP_REMOVED lines=11> */
.L_x_4418:
[----:B------:R-:W1:Y:S01]  /*1f750*/  S2R R10, SR_CgaCtaId ;  /* 0x00000000000a7919 */ /* 0x000e620000008800 */
[----:B------:R-:W-:Y:S01]  /*1f760*/  MOV R9, 0x400 ;  /* 0x0000040000097802 */ /* 0x000fe20000000f00 */
        /* <DEDUP_REMOVED lines=9> */
[----:B-----5:R-:W-:Y:S01]  /*1f800*/  R2UR UR13, R2 ;  /* 0x00000000020d72ca */ /* 0x020fe200000e0000 */
[----:B------:R-:W-:Y:S01]  /*1f810*/  UMOV UR18, 0x80 ;  /* 0x0000008000127882 */ /* 0x000fe20000000000 */
[----:B0-----:R-:W-:-:S03]  /*1f820*/  SHF.L.U32 R8, R19, 0x1f, RZ ;  /* 0x0000001f13087819 */ /* 0x001fc600000006ff */
        /* <DEDUP_REMOVED lines=20> */
.L_x_4542:
        /* <DEDUP_REMOVED lines=10> */
.L_x_4420:
[----:B------:R-:W-:-:S13]  /*1fa10*/  LOP3.LUT P0, RZ, R16, 0x40, RZ, 0xc0, !PT ;  /* 0x0000004010ff7812 */ /* 0x000fda000780c0ff */
[----:B------:R-:W-:Y:S05]  /*1fa20*/  @P0 BRA `(.L_x_4421) ;  /* 0x0000000000040947 */ /* 0x000fea0003800000 */
[----:B------:R-:W-:Y:S01]  /*1fa30*/  BPT.TRAP 0x1 ;  /* 0x000000040000795c */ /* 0x000fe20000300000 */
.L_x_4421:
[----:B------:R-:W0:Y:S01]  /*1fa40*/  S2R R9, SR_CgaCtaId ;  /* 0x0000000000097919 */ /* 0x000e220000008800 */
        /* <DEDUP_REMOVED lines=10> */
[----:B------:R-:W-:Y:S01]  /*1faf0*/  R2UR UR12, R0 ;  /* 0x00000000000c72ca */ /* 0x000fe200000e0000 */
[----:B------:R-:W-:-:S06]  /*1fb00*/  IMAD.MOV.U32 R6, RZ, RZ, R2 ;  /* 0x000000ffff067224 */ /* 0x000fcc00078e0002 */
[----:B------:R-:W-:Y:S02]  /*1fb10*/  UIMAD UR11, UR11, 0x60, UR5 ;  /* 0x000000600b0b78a4 */ /* 0x000fe4000f8e0205 */
[----:B------:R-:W-:Y:S02]  /*1fb20*/  UIADD3 UR9, UR9, 0x30850, URZ ;  /* 0x0003085009097890 */ /* 0x000fe4000fffe03f */
[----:B------:R-:W-:Y:S01]  /*1fb30*/  UIADD3.X UR5, URZ, UR37, URZ, UP0, !UPT ;  /* 0x000000253f057290 */ /* 0x000fe200087fe43f */
[----:B0-----:R-:W-:-:S05]  /*1fb40*/  LEA R8, R9, R8, 0x18 ;  /* 0x0000000809087211 */ /* 0x001fca00078ec0ff */
[----:B------:R-:W-:-:S05]  /*1fb50*/  IMAD R5, R17, 0x9000, R8 ;  /* 0x0000900011057824 */ /* 0x000fca00078e0208 */
[----:B------:R-:W-:Y:S01]  /*1fb60*/  R2UR UR15, R5 ;  /* 0x00000000050f72ca */ /* 0x000fe200000e0000 */
[----:B------:R-:W-:-:S12]  /*1fb70*/  IMAD.MOV.U32 R5, RZ, RZ, R7 ;  /* 0x000000ffff057224 */ /* 0x000fd800078e0007 */
        /* <DEDUP_REMOVED lines=12> */
.L_x_4415:
[----:B------:R-:W-:Y:S05]  /*1fc40*/  BSYNC B2 ;  /* 0x0000000000027941 */ /* 0x000fea0003800000 */
.L_x_4414:
[----:B------:R-:W2:Y:S01]  /*1fc50*/  LDL R2, [R1+0x2f0] ;  /* 0x0002f00001027983 */ /* 0x000ea20000100800 */
[----:B------:R-:W-:Y:S02]  /*1fc60*/  IMAD.MOV.U32 R19, RZ, RZ, R14 ;  /* 0x000000ffff137224 */ /* 0x000fe400078e000e */
[----:B------:R-:W-:Y:S02]  /*1fc70*/  IMAD.MOV.U32 R17, RZ, RZ, R12 ;  /* 0x000000ffff117224 */ /* 0x000fe400078e000c */
[----:B--2---:R-:W-:-:S07]  /*1fc80*/  VIADD R7, R2, 0xfffffffd ;  /* 0xfffffffd02077836 */ /* 0x004fce0000000000 */
.L_x_4413:
[----:B------:R-:W-:Y:S05]  /*1fc90*/  BSYNC B1 ;  /* 0x0000000000017941 */ /* 0x000fea0003800000 */
.L_x_4412:
[----:B------:R-:W2:Y:S01]  /*1fca0*/  LDL.LU R2, [R1+0x2f0] ;  /* 0x0002f00001027983 */ /* 0x000ea20000300800 */
[----:B------:R-:W-:Y:S01]  /*1fcb0*/  VIADD R13, R13, 0xfffffffe ;  /* 0xfffffffe0d0d7836 */ /* 0x000fe20000000000 */
[----:B--2---:R-:W-:-:S04]  /*1fcc0*/  LOP3.LUT R2, RZ, R2, RZ, 0x33, !PT ;  /* 0x00000002ff027212 */ /* 0x004fc800078e33ff */
[----:B------:R-:W-:-:S13]  /*1fcd0*/  ISETP.NE.AND P0, PT, R13, R2, PT ;  /* 0x000000020d00720c */ /* 0x000fda0003f05270 */
[----:B------:R-:W-:Y:S05]  /*1fce0*/  @!P0 BRA `(.L_x_4411) ;  /* 0x0000001000188947 */ /* 0x000fea0003800000 */
[----:B------:R-:W-:-:S07]  /*1fcf0*/  IMAD.MOV.U32 R13, RZ, RZ, R6 ;  /* 0x000000ffff0d7224 */ /* 0x000fce00078e0006 */
.L_x_4438:
[----:B------:R-:W-:Y:S01]  /*1fd00*/  VIADD R8, R17, 0x1 ;  /* 0x0000000111087836 */ /* 0x000fe20000000000 */
[----:B------:R-:W-:Y:S05]  /*1fd10*/  YIELD ;  /* 0x0000000000007946 */ /* 0x000fea0003800000 */
[----:B------:R-:W-:Y:S01]  /*1fd20*/  ISETP.NE.AND P0, PT, R8, 0x2, PT ;  /* 0x000000020800780c */ /* 0x000fe20003f05270 */
[----:B------:R-:W-:Y:S03]  /*1fd30*/  BSSY B1, `(.L_x_4422) ;  /* 0x000007d000017945 */ /* 0x000fe60003800000 */
[----:B------:R-:W-:-:S02]  /*1fd40*/  SEL R9, RZ, 0x1, P0 ;  /* 0x00000001ff097807 */ /* 0x000fc40000000000 */
[----:B------:R-:W-:Y:S02]  /*1fd50*/  SEL R8, R8, RZ, P0 ;  /* 0x000000ff08087207 */ /* 0x000fe40000000000 */
[----:B------:R-:W-:Y:S01]  /*1fd60*/  LOP3.LUT R9, R19, R9, RZ, 0x3c, !PT ;  /* 0x0000000913097212 */ /* 0x000fe200078e3cff */
[----:B------:R-:W-:Y:S06]  /*1fd70*/  @!P6 BRA `(.L_x_4423) ;  /* 0x0000000400e0e947 */ /* 0x000fec0003800000 */
        /* <DEDUP_REMOVED lines=22> */
.L_x_4424:
[----:B------:R-:W1:Y:S01]  /*1fee0*/  S2R R3, SR_CgaCtaId ;  /* 0x0000000000037919 */ /* 0x000e620000008800 */
[----:B------:R-:W-:-:S04]  /*1fef0*/  MOV R2, 0x400 ;  /* 0x0000040000027802 */ /* 0x000fc80000000f00 */
[----:B-1----:R-:W-:Y:S02]  /*1ff00*/  LEA R2, R3, R2, 0x18 ;  /* 0x0000000203027211 */ /* 0x002fe400078ec0ff */
[----:B------:R-:W-:-:S03]  /*1ff10*/  SHF.L.U32 R3, R9, 0x1f, RZ ;  /* 0x0000001f09037819 */ /* 0x000fc600000006ff */
[----:B------:R-:W-:-:S04]  /*1ff20*/  IMAD R2, R8, 0x8, R2 ;  /* 0x0000000808027824 */ /* 0x000fc800078e0202 */
[----:B------:R-:W1:Y:S02]  /*1ff30*/  SYNCS.PHASECHK.TRANS64.TRYWAIT P0, [R2+URZ+0x30840], R3 ;  /* 0x03084003020075a7 */ /* 0x000e64000800017f */
[----:B-1----:R-:W-:Y:S05]  /*1ff40*/  @!P0 BRA `(.L_x_4425) ;  /* 0x0000003400c88947 */ /* 0x002fea0003800000 */
.L_x_4543:
        /* <DEDUP_REMOVED lines=11> */
.L_x_4426:
[----:B------:R-:W0:Y:S01]  /*20000*/  S2R R10, SR_CgaCtaId ;  /* 0x00000000000a7919 */ /* 0x000e220000008800 */
[----:B-1----:R-:W-:Y:S01]  /*20010*/  MOV R3, 0x400 ;  /* 0x0000040000037802 */ /* 0x002fe20000000f00 */
        /* <DEDUP_REMOVED lines=11> */
[----:B------:R-:W-:-:S03]  /*200d0*/  SHF.L.U32 R19, R19, 0x1f, RZ ;  /* 0x0000001f13137819 */ /* 0x000fc600000006ff */
[----:B------:R-:W-:-:S04]  /*200e0*/  UIADD3 UR9, UR9, 0x30830, URZ ;  /* 0x0003083009097890 */ /* 0x000fc8000fffe03f */
[----:B------:R-:W-:Y:S02]  /*200f0*/  UIMAD UR11, UR11, 0x60, UR5 ;  /* 0x000000600b0b78a4 */ /* 0x000fe4000f8e0205 */
[----:B------:R-:W-:Y:S01]  /*20100*/  UIADD3.X UR5, URZ, UR37, URZ, UP0, !UPT ;  /* 0x000000253f057290 */ /* 0x000fe200087fe43f */
[----:B0-----:R-:W-:-:S05]  /*20110*/  LEA R3, R10, R3, 0x18 ;  /* 0x000000030a037211 */ /* 0x001fca00078ec0ff */
        /* <DEDUP_REMOVED lines=16> */
.L_x_4544:
        /* <DEDUP_REMOVED lines=10> */
.L_x_4428:
[----:B------:R-:W-:-:S13]  /*202c0*/  LOP3.LUT P0, RZ, R16, 0x40, RZ, 0xc0, !PT ;  /* 0x0000004010ff7812 */ /* 0x000fda000780c0ff */
[----:B------:R-:W-:Y:S05]  /*202d0*/  @P0 BRA `(.L_x_4429) ;  /* 0x0000000000040947 */ /* 0x000fea0003800000 */
[----:B------:R-:W-:Y:S01]  /*202e0*/  BPT.TRAP 0x1 ;  /* 0x000000040000795c */ /* 0x000fe20000300000 */
.L_x_4429:
        /* <DEDUP_REMOVED lines=12> */
[----:B------:R-:W-:-:S02]  /*203b0*/  IMAD.MOV.U32 R5, RZ, RZ, R12 ;  /* 0x000000ffff057224 */ /* 0x000fc400078e000c */
[----:B------:R-:W-:-:S04]  /*203c0*/  IMAD.MOV.U32 R6, RZ, RZ, R13 ;  /* 0x000000ffff067224 */ /* 0x000fc800078e000d */
        /* <DEDUP_REMOVED lines=17> */
[----:B------:R1:W-:Y:S02]  /*204e0*/  UTMALDG.4D [UR8], [UR4], desc[UR6] ;  /* 0x00000608040075b4 */ /* 0x0003e40008019000 */
[----:B-1----:R-:W-:Y:S01]  /*204f0*/  NOP ;  /* 0x0000000000007918 */ /* 0x002fe20000000000 */
.L_x_4423:
[----:B------:R-:W-:Y:S05]  /*20500*/  BSYNC B1 ;  /* 0x0000000000017941 */ /* 0x000fea0003800000 */
.L_x_4422:
[----:B------:R-:W-:Y:S01]  /*20510*/  VIADD R17, R8, 0x1 ;  /* 0x0000000108117836 */ /* 0x000fe20000000000 */
[----:B------:R-:W-:Y:S01]  /*20520*/  BSSY B1, `(.L_x_4430) ;  /* 0x000007e000017945 */ /* 0x000fe20003800000 */
[----:B------:R-:W-:-:S03]  /*20530*/  VIADD R10, R7, 0xffffffff ;  /* 0xffffffff070a7836 */ /* 0x000fc60000000000 */
[----:B------:R-:W-:-:S04]  /*20540*/  ISETP.NE.AND P0, PT, R17, 0x2, PT ;  /* 0x000000021100780c */ /* 0x000fc80003f05270 */
[----:B0-----:R-:W-:Y:S02]  /*20550*/  SEL R19, RZ, 0x1, P0 ;  /* 0x00000001ff137807 */ /* 0x001fe40000000000 */
        /* <DEDUP_REMOVED lines=23> */
[----:B------:R-:W-:-:S06]  /*206d0*/  LEA.HI.X R13, R2, UR5, R3, 0x2, P0 ;  /* 0x00000005020d7c11 */ /* 0x000fcc00080f1403 */
[----:B------:R0:W5:Y:S03]  /*206e0*/  LDG.E R13, desc[UR60][R12.64] ;  /* 0x0000003c0c0d7981 */ /* 0x000166000c1e1900 */
.L_x_4432:
[----:B------:R-:W1:Y:S01]  /*206f0*/  S2R R3, SR_CgaCtaId ;  /* 0x0000000000037919 */ /* 0x000e620000008800 */
[----:B------:R-:W-:-:S04]  /*20700*/  MOV R2, 0x400 ;  /* 0x0000040000027802 */ /* 0x000fc80000000f00 */
[----:B-1----:R-:W-:Y:S02]  /*20710*/  LEA R2, R3, R2, 0x18 ;  /* 0x0000000203027211 */ /* 0x002fe400078ec0ff */
[----:B------:R-:W-:-:S03]  /*20720*/  SHF.L.U32 R3, R19, 0x1f, RZ ;  /* 0x0000001f13037819 */ /* 0x000fc600000006ff */
[----:B------:R-:W-:-:S04]  /*20730*/  IMAD R2, R17, 0x8, R2 ;  /* 0x0000000811027824 */ /* 0x000fc800078e0202 */
[----:B------:R-:W1:Y:S02]  /*20740*/  SYNCS.PHASECHK.TRANS64.TRYWAIT P0, [R2+URZ+0x30840], R3 ;  /* 0x03084003020075a7 */ /* 0x000e64000800017f */
[----:B-1----:R-:W-:Y:S05]  /*20750*/  @!P0 BRA `(.L_x_4433) ;  /* 0x0000002c00ec8947 */ /* 0x002fea0003800000 */
.L_x_4545:
        /* <DEDUP_REMOVED lines=11> */
.L_x_4434:
        /* <DEDUP_REMOVED lines=34> */
.L_x_4546:
        /* <DEDUP_REMOVED lines=10> */
.L_x_4436:
[----:B------:R-:W-:-:S13]  /*20ad0*/  LOP3.LUT P0, RZ, R16, 0x40, RZ, 0xc0, !PT ;  /* 0x0000004010ff7812 */ /* 0x000fda000780c0ff */
[----:B------:R-:W-:Y:S05]  /*20ae0*/  @P0 BRA `(.L_x_4437) ;  /* 0x0000000000040947 */ /* 0x000fea0003800000 */
[----:B------:R-:W-:Y:S01]  /*20af0*/  BPT.TRAP 0x1 ;  /* 0x000000040000795c */ /* 0x000fe20000300000 */
.L_x_4437:
[----:B0-----:R-:W0:Y:S01]  /*20b00*/  S2R R9, SR_CgaCtaId ;  /* 0x0000000000097919 */ /* 0x001e220000008800 */
        /* <DEDUP_REMOVED lines=16> */
[----:B0-----:R-:W-:-:S05]  /*20c10*/  LEA R3, R9, R3, 0x18 ;  /* 0x0000000309037211 */ /* 0x001fca00078ec0ff */
[----:B------:R-:W-:-:S05]  /*20c20*/  IMAD R8, R8, 0x9000, R3 ;  /* 0x0000900008087824 */ /* 0x000fca00078e0203 */
[----:B------:R-:W-:-:S13]  /*20c30*/  R2UR UR15, R8 ;  /* 0x00000000080f72ca */ /* 0x000fda00000e0000 */
        /* <DEDUP_REMOVED lines=12> */
.L_x_4431:
[----:B------:R-:W-:Y:S05]  /*20d00*/  BSYNC B1 ;  /* 0x0000000000017941 */ /* 0x000fea0003800000 */
.L_x_4430:
[----:B------:R-:W2:Y:S01]  /*20d10*/  LDL R2, [R1+0x2e8] ;  /* 0x0002e80001027983 */ /* 0x000ea20000100800 */
[----:B------:R-:W-:Y:S01]  /*20d20*/  VIADD R7, R7, 0xfffffffe ;  /* 0xfffffffe07077836 */ /* 0x000fe20000000000 */
[----:B--2---:R-:W-:-:S13]  /*20d30*/  ISETP.GT.AND P0, PT, R10, R2, PT ;  /* 0x000000020a00720c */ /* 0x004fda0003f04270 */
[----:B------:R-:W-:Y:S05]  /*20d40*/  @P0 BRA `(.L_x_4438) ;  /* 0xffffffec00ec0947 */ /* 0x000fea000383ffff */
.L_x_4411:
[----:B------:R-:W-:Y:S05]  /*20d50*/  BSYNC B0 ;  /* 0x0000000000007941 */ /* 0x000fea0003800000 */
.L_x_4410:
[----:B------:R-:W0:Y:S01]  /*20d60*/  S2R R2, SR_TID.X ;  /* 0x0000000000027919 */ /* 0x000e220000002100 */
[----:B------:R-:W-:Y:S01]  /*20d70*/  BSSY B0, `(.L_x_4439) ;  /* 0x0000011000007945 */ /* 0x000fe20003800000 */
[----:B0-----:R-:W-:-:S04]  /*20d80*/  LOP3.LUT R2, R2, 0x1f, RZ, 0xc0, !PT ;  /* 0x0000001f02027812 */ /* 0x001fc800078ec0ff */
[----:B------:R-:W-:-:S13]  /*20d90*/  ISETP.NE.AND P0, PT, R2, RZ, PT ;  /* 0x000000ff0200720c */ /* 0x000fda0003f05270 */
[----:B------:R-:W-:Y:S05]  /*20da0*/  @P0 BRA `(.L_x_4440) ;  /* 0x0000000000340947 */ /* 0x000fea0003800000 */
[----:B------:R-:W0:Y:S01]  /*20db0*/  S2R R7, SR_LANEID ;  /* 0x0000000000077919 */ /* 0x000e220000000000 */
[----:B------:R-:W-:Y:S01]  /*20dc0*/  VOTEU.ANY UR4, UPT, PT ;  /* 0x0000000000047886 */ /* 0x000fe200038e0100 */
[----:B------:R-:W1:Y:S01]  /*20dd0*/  LDC.64 R2, c[0x0][0xc38] ;  /* 0x00030e00ff027b82 */ /* 0x000e620000000a00 */
[----:B------:R-:W0:Y:S02]  /*20de0*/  FLO.U32 R4, UR4 ;  /* 0x0000000400047d00 */ /* 0x000e2400080e0000 */
[----:B0-----:R-:W-:-:S06]  /*20df0*/  ISETP.EQ.U32.AND P0, PT, R4, R7, PT ;  /* 0x000000070400720c */ /* 0x001fcc0003f02070 */
[----:B------:R-:W1:Y:S07]  /*20e00*/  POPC R7, UR4 ;  /* 0x0000000400077d09 */ /* 0x000e6e0008000000 */
[----:B-1----:R-:W2:Y:S01]  /*20e10*/  @P0 ATOMG.E.ADD.STRONG.GPU PT, R3, desc[UR60][R2.64], R7 ;  /* 0x00000007020309a8 */ /* 0x002ea200081ee1fc */
[----:B------:R-:W0:Y:S02]  /*20e20*/  S2R R8, SR_LTMASK ;  /* 0x0000000000087919 */ /* 0x000e240000003900 */
[----:B0-----:R-:W-:-:S04]  /*20e30*/  LOP3.LUT R8, R8, UR4, RZ, 0xc0, !PT ;  /* 0x0000000408087c12 */ /* 0x001fc8000f8ec0ff */
[----:B------:R-:W0:Y:S01]  /*20e40*/  POPC R9, R8 ;  /* 0x0000000800097309 */ /* 0x000e220000000000 */
[----:B--2---:R-:W0:Y:S02]  /*20e50*/  SHFL.IDX PT, R4, R3, R4, 0x1f ;  /* 0x00001f0403047589 */ /* 0x004e2400000e0000 */
[----:B0-----:R-:W-:-:S05]  /*20e60*/  IADD3 R2, R4, UR39, R9 ;  /* 0x0000002704027c10 */ /* 0x001fca000fffe009 */
[----:B------:R0:W-:Y:S02]  /*20e70*/  STL [R1+0x2d0], R2 ;  /* 0x0002d00201007387 */ /* 0x0001e40000100800 */
.L_x_4440:
[----:B------:R-:W-:Y:S05]  /*20e80*/  BSYNC B0 ;  /* 0x0000000000007941 */ /* 0x000fea0003800000 */
.L_x_4439:
[----:B------:R-:W-:Y:S04]  /*20e90*/  BSSY B0, `(.L_x_4441) ;  /* 0x0000035000007945 */ /* 0x000fe80003800000 */
[----:B------:R-:W-:Y:S05]  /*20ea0*/  @!P6 BRA `(.L_x_4442) ;  /* 0x0000000000cce947 */ /* 0x000fea0003800000 */
[----:B------:R-:W1:Y:S01]  /*20eb0*/  S2R R3, SR_CgaCtaId ;  /* 0x0000000000037919 */ /* 0x000e620000008800 */
[----:B0-----:R-:W-:-:S04]  /*20ec0*/  MOV R2, 0x400 ;  /* 0x0000040000027802 */ /* 0x001fc80000000f00 */
[----:B-1----:R-:W-:-:S05]  /*20ed0*/  LEA R2, R3, R2, 0x18 ;  /* 0x0000000203027211 */ /* 0x002fca00078ec0ff */
[----:B------:R-:W-:Y:S01]  /*20ee0*/  IMAD R3, R17, 0x8, R2 ;  /* 0x0000000811037824 */ /* 0x000fe200078e0202 */
[----:B------:R-:W-:-:S04]  /*20ef0*/  SHF.L.U32 R2, R19, 0x1f, RZ ;  /* 0x0000001f13027819 */ /* 0x000fc800000006ff */
[----:B------:R-:W0:Y:S02]  /*20f00*/  SYNCS.PHASECHK.TRANS64.TRYWAIT P0, [R3+URZ+0x30860], R2 ;  /* 0x03086002030075a7 */ /* 0x000e24000800017f */
[----:B0-----:R-:W-:Y:S05]  /*20f10*/  @!P0 BRA `(.L_x_4443) ;  /* 0x0000002800248947 */ /* 0x001fea0003800000 */
.L_x_4547:
        /* <DEDUP_REMOVED lines=10> */
.L_x_4444:
[----:B------:R-:W-:-:S13]  /*20fc0*/  LOP3.LUT P0, RZ, R16, 0x40, RZ, 0xc0, !PT ;  /* 0x0000004010ff7812 */ /* 0x000fda000780c0ff */
[----:B------:R-:W-:Y:S05]  /*20fd0*/  @P0 BRA `(.L_x_4445) ;  /* 0x0000000000040947 */ /* 0x000fea0003800000 */
[----:B------:R-:W-:Y:S01]  /*20fe0*/  BPT.TRAP 0x1 ;  /* 0x000000040000795c */ /* 0x000fe20000300000 */
.L_x_4445:
        /* <DEDUP_REMOVED lines=11> */
[----:B------:R-:W-:-:S07]  /*210a0*/  R2UR UR13, R6 ;  /* 0x00000000060d72ca */ /* 0x000fce00000e0000 */
        /* <DEDUP_REMOVED lines=18> */
[----:B-1----:R-:W-:Y:S01]  /*211d0*/  NOP ;  /* 0x0000000000007918 */ /* 0x002fe20000000000 */
.L_x_4442:
[----:B------:R-:W-:Y:S05]  /*211e0*/  BSYNC B0 ;  /* 0x0000000000007941 */ /* 0x000fea0003800000 */
.L_x_4441:
[----:B------:R-:W-:-:S05]  /*211f0*/  VIADD R17, R17, 0x1 ;  /* 0x0000000111117836 */ /* 0x000fca0000000000 */
[----:B------:R-:W-:-:S04]  /*21200*/  ISETP.NE.AND P0, PT, R17, 0x2, PT ;  /* 0x000000021100780c */ /* 0x000fc80003f05270 */
[----:B------:R-:W-:Y:S02]  /*21210*/  SEL R0, RZ, 0x1, P0 ;  /* 0x00000001ff007807 */ /* 0x000fe40000000000 */
[----:B------:R-:W-:Y:S02]  /*21220*/  SEL R17, R17, RZ, P0 ;  /* 0x000000ff11117207 */ /* 0x000fe40000000000 */
[----:B------:R-:W-:-:S07]  /*21230*/  LOP3.LUT R19, R19, R0, RZ, 0x3c, !PT ;  /* 0x0000000013137212 */ /* 0x000fce00078e3cff */
.L_x_4395:
[----:B------:R-:W-:Y:S05]  /*21240*/  BSYNC B6 ;  /* 0x0000000000067941 */ /* 0x000fea0003800000 */
.L_x_4393:
[----:B------:R-:W-:-:S03]  /*21250*/  UMOV UR4, 0xffffffff ;  /* 0xffffffff00047882 */ /* 0x000fc60000000000 */
[----:B------:R-:W-:Y:S05]  /*21260*/  BRA.DIV UR4, `(.L_x_4446) ;  /* 0x0000002604647947 */ /* 0x000fea000b800000 */
[----:B---3--:R-:W3:Y:S04]  /*21270*/  LDL.LU R0, [R1+0x2d0] ;  /* 0x0002d00001007983 */ /* 0x008ee80000300800 */
[----:B---3--:R3:W4:Y:S04]  /*21280*/  SHFL.IDX PT, R5, R0, RZ, 0x1f ;  /* 0x00001fff00057589 */ /* 0x00872800000e0000 */
[----:B01----:R3:W0:Y:S02]  /*21290*/  SHFL.IDX PT, R7, R0, 0x1, 0x1f ;  /* 0x00201f0000077f89 */ /* 0x00362400000e0000 */
.L_x_4551:
[----:B---3--:R-:W3:Y:S01]  /*212a0*/  LDL R0, [R1+0x2dc] ;  /* 0x0002dc0001007983 */ /* 0x008ee20000100800 */
[----:B------:R-:W-:Y:S01]  /*212b0*/  ULDC UR4, c[0x0][0xc14] ;  /* 0x0003050000047ab9 */ /* 0x000fe20000000800 */
[----:B------:R-:W1:Y:S01]  /*212c0*/  S2R R2, SR_TID.X ;  /* 0x0000000000027919 */ /* 0x000e620000002100 */
[----:B------:R-:W-:Y:S01]  /*212d0*/  BSSY B0, `(.L_x_4447) ;  /* 0x000000b000007945 */ /* 0x000fe20003800000 */
[----:B------:R-:W-:Y:S01]  /*212e0*/  IMAD.MOV.U32 R4, RZ, RZ, RZ ;  /* 0x000000ffff047224 */ /* 0x000fe200078e00ff */
[----:B-1----:R-:W-:-:S04]  /*212f0*/  LOP3.LUT R10, R2, 0x1f, RZ, 0xc0, !PT ;  /* 0x0000001f020a7812 */ /* 0x002fc800078ec0ff */
[C---:B------:R-:W-:Y:S01]  /*21300*/  ISETP.NE.AND P0, PT, R10.reuse, 0x1f, PT ;  /* 0x0000001f0a00780c */ /* 0x040fe20003f05270 */
[----:B---3--:R-:W-:Y:S02]  /*21310*/  IMAD.IADD R9, R10, 0x1, R0 ;  /* 0x000000010a097824 */ /* 0x008fe400078e0200 */
[----:B------:R-:W-:-:S05]  /*21320*/  IMAD.U32 R0, RZ, RZ, UR4 ;  /* 0x00000004ff007e24 */ /* 0x000fca000f8e00ff */
[----:B------:R-:W-:-:S13]  /*21330*/  ISETP.GE.OR P0, PT, R9, R0, !P0 ;  /* 0x000000000900720c */ /* 0x000fda0004706670 */
[----:B------:R-:W-:Y:S05]  /*21340*/  @P0 BRA `(.L_x_4448) ;  /* 0x00000000000c0947 */ /* 0x000fea0003800000 */
[----:B------:R-:W1:Y:S02]  /*21350*/  LDC.64 R2, c[0x0][0xc58] ;  /* 0x00031600ff027b82 */ /* 0x000e640000000a00 */
[----:B-1----:R-:W-:-:S05]  /*21360*/  IMAD.WIDE R2, R9, 0x4, R2 ;  /* 0x0000000409027825 */ /* 0x002fca00078e0202 */
[----:B------:R1:W5:Y:S02]  /*21370*/  LDG.E R4, desc[UR60][R2.64] ;  /* 0x0000003c02047981 */ /* 0x000364000c1e1900 */
.L_x_4448:
[----:B------:R-:W-:Y:S05]  /*21380*/  BSYNC B0 ;  /* 0x0000000000007941 */ /* 0x000fea0003800000 */
.L_x_4447:
[----:B------:R-:W-:-:S03]  /*21390*/  UMOV UR4, 0xffffffff ;  /* 0xffffffff00047882 */ /* 0x000fc60000000000 */
[----:B------:R-:W-:Y:S05]  /*213a0*/  BRA.DIV UR4, `(.L_x_4449) ;  /* 0x0000002604647947 */ /* 0x000fea000b800000 */
[----:B-----5:R-:W3:Y:S01]  /*213b0*/  SHFL.UP PT, R14, R4, 0x1, RZ ;  /* 0x04200000040e7989 */ /* 0x020ee200000e00ff */
[C---:B------:R-:W-:Y:S02]  /*213c0*/  ISETP.NE.AND P0, PT, R10.reuse, RZ, PT ;  /* 0x000000ff0a00720c */ /* 0x040fe40003f05270 */
[----:B------:R-:W-:Y:S02]  /*213d0*/  ISETP.GE.U32.AND P1, PT, R10, 0x2, PT ;  /* 0x000000020a00780c */ /* 0x000fe40003f26070 */
[----:B---3--:R-:W-:Y:S02]  /*213e0*/  SEL R13, R14, RZ, P0 ;  /* 0x000000ff0e0d7207 */ /* 0x008fe40000000000 */
[----:B------:R-:W-:-:S03]  /*213f0*/  ISETP.GE.U32.AND P0, PT, R10, 0x4, PT ;  /* 0x000000040a00780c */ /* 0x000fc60003f06070 */
[----:B------:R-:W-:-:S05]  /*21400*/  IMAD.IADD R13, R4, 0x1, R13 ;  /* 0x00000001040d7824 */ /* 0x000fca00078e020d */
[----:B------:R-:W3:Y:S02]  /*21410*/  SHFL.UP PT, R14, R13, 0x2, RZ ;  /* 0x044000000d0e7989 */ /* 0x000ee400000e00ff */
[----:B---3--:R-:W-:Y:S02]  /*21420*/  SEL R14, R14, RZ, P1 ;  /* 0x000000ff0e0e7207 */ /* 0x008fe40000800000 */
[----:B------:R-:W-:-:S03]  /*21430*/  ISETP.GE.U32.AND P1, PT, R10, 0x8, PT ;  /* 0x000000080a00780c */ /* 0x000fc60003f26070 */
[----:B-1----:R-:W-:-:S05]  /*21440*/  IMAD.IADD R3, R13, 0x1, R14 ;  /* 0x000000010d037824 */ /* 0x002fca00078e020e */
[----:B------:R-:W2:Y:S02]  /*21450*/  SHFL.UP PT, R14, R3, 0x4, RZ ;  /* 0x04800000030e7989 */ /* 0x000ea400000e00ff */
[----:B--2---:R-:W-:Y:S02]  /*21460*/  SEL R6, R14, RZ, P0 ;  /* 0x000000ff0e067207 */ /* 0x004fe40000000000 */
[----:B------:R-:W-:-:S03]  /*21470*/  ISETP.GE.U32.AND P0, PT, R10, 0x10, PT ;  /* 0x000000100a00780c */ /* 0x000fc60003f06070 */
[----:B------:R-:W-:-:S05]  /*21480*/  IMAD.IADD R6, R3, 0x1, R6 ;  /* 0x0000000103067824 */ /* 0x000fca00078e0206 */
[----:B------:R-:W1:Y:S02]  /*21490*/  SHFL.UP PT, R14, R6, 0x8, RZ ;  /* 0x05000000060e7989 */ /* 0x000e6400000e00ff */
[----:B-1----:R-:W-:-:S05]  /*214a0*/  SEL R9, R14, RZ, P1 ;  /* 0x000000ff0e097207 */ /* 0x002fca0000800000 */
[----:B------:R-:W-:-:S05]  /*214b0*/  IMAD.IADD R8, R6, 0x1, R9 ;  /* 0x0000000106087824 */ /* 0x000fca00078e0209 */
[----:B------:R-:W1:Y:S02]  /*214c0*/  SHFL.UP PT, R14, R8, 0x10, RZ ;  /* 0x06000000080e7989 */ /* 0x000e6400000e00ff */
[----:B-1----:R-:W-:-:S05]  /*214d0*/  SEL R9, R14, RZ, P0 ;  /* 0x000000ff0e097207 */ /* 0x002fca0000000000 */
[----:B------:R-:W-:-:S05]  /*214e0*/  IMAD.IADD R2, R8, 0x1, R9 ;  /* 0x0000000108027824 */ /* 0x000fca00078e0209 */
[----:B------:R1:W2:Y:S02]  /*214f0*/  SHFL.IDX PT, R14, R2, 0x1f, 0x1f ;  /* 0x03e01f00020e7f89 */ /* 0x0002a400000e0000 */
.L_x_4559:
[----:B------:R-:W-:Y:S02]  /*21500*/  ULDC UR4, c[0x0][0xc10] ;  /* 0x0003040000047ab9 */ /* 0x000fe40000000800 */
[----:B------:R-:W-:-:S04]  /*21510*/  IMAD.U32 R6, RZ, RZ, UR4 ;  /* 0x00000004ff067e24 */ /* 0x000fc8000f8e00ff */
[----:B--2---:R-:W-:-:S04]  /*21520*/  IMAD R14, R14, R6, RZ ;  /* 0x000000060e0e7224 */ /* 0x004fc800078e02ff */
[----:B0-----:R-:W-:-:S05]  /*21530*/  IMAD.IADD R7, R7, 0x1, R14 ;  /* 0x0000000107077824 */ /* 0x001fca00078e020e */
[----:B----4-:R-:W-:-:S13]  /*21540*/  ISETP.GT.AND P0, PT, R7, R5, PT ;  /* 0x000000050700720c */ /* 0x010fda0003f04270 */
[----:B------:R-:W-:Y:S05]  /*21550*/  @P0 BRA `(.L_x_4450) ;  /* 0x0000000000c00947 */ /* 0x000fea0003800000 */
[----:B------:R-:W0:Y:S02]  /*21560*/  LDC R0, c[0x0][0xc14] ;  /* 0x00030500ff007b82 */ /* 0x000e240000000800 */
.L_x_4455:
[----:B01----:R-:W2:Y:S02]  /*21570*/  LDL.LU R2, [R1+0x2dc] ;  /* 0x0002dc0001027983 */ /* 0x003ea40000300800 */
[----:B--2---:R-:W-:-:S05]  /*21580*/  VIADD R3, R2, 0x1f ;  /* 0x0000001f02037836 */ /* 0x004fca0000000000 */
[----:B0-----:R-:W-:-:S13]  /*21590*/  ISETP.GE.AND P0, PT, R3, R0, PT ;  /* 0x000000000300720c */ /* 0x001fda0003f06270 */
[----:B------:R-:W-:Y:S05]  /*215a0*/  @P0 BRA `(.L_x_4451) ;  /* 0x0000000800080947 */ /* 0x000fea0003800000 */
[----:B------:R-:W0:Y:S01]  /*215b0*/  S2R R2, SR_TID.X ;  /* 0x0000000000027919 */ /* 0x000e220000002100 */
[----:B------:R-:W-:Y:S01]  /*215c0*/  BSSY B0, `(.L_x_4452) ;  /* 0x000000c000007945 */ /* 0x000fe20003800000 */
[----:B------:R-:W-:Y:S01]  /*215d0*/  IMAD.MOV.U32 R4, RZ, RZ, RZ ;  /* 0x000000ffff047224 */ /* 0x000fe200078e00ff */
[----:B0-----:R-:W-:Y:S01]  /*215e0*/  LOP3.LUT R10, R2, 0x1f, RZ, 0xc0, !PT ;  /* 0x0000001f020a7812 */ /* 0x001fe200078ec0ff */
[----:B------:R-:W-:-:S03]  /*215f0*/  IMAD.MOV.U32 R2, RZ, RZ, R3 ;  /* 0x000000ffff027224 */ /* 0x000fc600078e0003 */
[C---:B------:R-:W-:Y:S01]  /*21600*/  ISETP.NE.AND P1, PT, R10.reuse, 0x1f, PT ;  /* 0x0000001f0a00780c */ /* 0x040fe20003f25270 */
[----:B------:R-:W-:Y:S01]  /*21610*/  IMAD.IADD R9, R10, 0x1, R2 ;  /* 0x000000010a097824 */ /* 0x000fe200078e0202 */
[----:B------:R0:W-:Y:S04]  /*21620*/  STL [R1+0x2dc], R2 ;  /* 0x0002dc0201007387 */ /* 0x0001e80000100800 */
[----:B------:R-:W-:-:S13]  /*21630*/  ISETP.GE.OR P0, PT, R9, R0, !P1 ;  /* 0x000000000900720c */ /* 0x000fda0004f06670 */
[----:B0-----:R-:W-:Y:S05]  /*21640*/  @P0 BRA `(.L_x_4453) ;  /* 0x00000000000c0947 */ /* 0x001fea0003800000 */
[----:B------:R-:W0:Y:S02]  /*21650*/  LDC.64 R2, c[0x0][0xc58] ;  /* 0x00031600ff027b82 */ /* 0x000e240000000a00 */
[----:B0-----:R-:W-:-:S05]  /*21660*/  IMAD.WIDE R2, R9, 0x4, R2 ;  /* 0x0000000409027825 */ /* 0x001fca00078e0202 */
[----:B------:R0:W5:Y:S02]  /*21670*/  LDG.E R4, desc[UR60][R2.64] ;  /* 0x0000003c02047981 */ /* 0x000164000c1e1900 */
.L_x_4453:
[----:B------:R-:W-:Y:S05]  /*21680*/  BSYNC B0 ;  /* 0x0000000000007941 */ /* 0x000fea0003800000 */
.L_x_4452:
        /* <DEDUP_REMOVED lines=23> */
.L_x_4567:
[----:B------:R-:W-:Y:S02]  /*21800*/  ULDC UR4, c[0x0][0xc10] ;  /* 0x0003040000047ab9 */ /* 0x000fe40000000800 */
[----:B------:R-:W-:-:S04]  /*21810*/  IMAD.U32 R6, RZ, RZ, UR4 ;  /* 0x00000004ff067e24 */ /* 0x000fc8000f8e00ff */
[----:B-1----:R-:W-:-:S04]  /*21820*/  IMAD R14, R14, R6, RZ ;  /* 0x000000060e0e7224 */ /* 0x002fc800078e02ff */
[----:B------:R-:W-:-:S05]  /*21830*/  IMAD.IADD R7, R14, 0x1, R7 ;  /* 0x000000010e077824 */ /* 0x000fca00078e0207 */
[----:B------:R-:W-:-:S13]  /*21840*/  ISETP.GT.AND P0, PT, R7, R5, PT ;  /* 0x000000050700720c */ /* 0x000fda0003f04270 */
[----:B------:R-:W-:Y:S05]  /*21850*/  @!P0 BRA `(.L_x_4455) ;  /* 0xfffffffc00448947 */ /* 0x000fea000383ffff */
.L_x_4450:
[----:B------:R-:W-:Y:S01]  /*21860*/  IMAD.IADD R7, R7, 0x1, -R14 ;  /* 0x0000000107077824 */ /* 0x000fe200078e0a0e */
[----:B------:R-:W-:-:S03]  /*21870*/  UMOV UR4, 0xffffffff ;  /* 0xffffffff00047882 */ /* 0x000fc60000000000 */
[----:B------:R-:W-:-:S05]  /*21880*/  IMAD R8, R2, R6, R7 ;  /* 0x0000000602087224 */ /* 0x000fca00078e0207 */
[----:B------:R-:W-:Y:S01]  /*21890*/  ISETP.GT.AND P6, PT, R8, R5, PT ;  /* 0x000000050800720c */ /* 0x000fe20003fc4270 */
[----:B------:R-:W-:-:S12]  /*218a0*/  BRA.DIV UR4, `(.L_x_4456) ;  /* 0x0000002604c47947 */ /* 0x000fd8000b800000 */
[----:B------:R-:W-:-:S04]  /*218b0*/  VOTE.ANY R3, PT, !P6 ;  /* 0x0000000000037806 */ /* 0x000fc800070e0100 */
[----:B------:R-:W2:Y:S02]  /*218c0*/  POPC R8, R3 ;  /* 0x0000000300087309 */ /* 0x000ea40000000000 */
[----:B--2---:R2:W3:Y:S02]  /*218d0*/  SHFL.IDX PT, R4, R4, R8, 0x1f ;  /* 0x00001f0804047589 */ /* 0x0044e400000e0000 */
.L_x_4571:
[----:B------:R-:W-:Y:S01]  /*218e0*/  ISETP.NE.AND P0, PT, R3, RZ, PT ;  /* 0x000000ff0300720c */ /* 0x000fe20003f05270 */
[----:B------:R-:W-:-:S12]  /*218f0*/  IMAD.MOV.U32 R9, RZ, RZ, RZ ;  /* 0x000000ffff097224 */ /* 0x000fd800078e00ff */
[----:B------:R-:W-:Y:S05]  /*21900*/  @!P0 BRA `(.L_x_4457) ;  /* 0x0000000000108947 */ /* 0x000fea0003800000 */
[----:B------:R-:W-:Y:S01]  /*21910*/  UMOV UR4, 0xffffffff ;  /* 0xffffffff00047882 */ /* 0x000fe20000000000 */
[----:B------:R-:W-:Y:S02]  /*21920*/  VIADD R12, R8, 0xffffffff ;  /* 0xffffffff080c7836 */ /* 0x000fe40000000000 */
[----:B------:R-:W-:Y:S05]  /*21930*/  BRA.DIV UR4, `(.L_x_4458) ;  /* 0x0000002604e87947 */ /* 0x000fea000b800000 */
[----:B------:R4:W0:Y:S02]  /*21940*/  SHFL.IDX PT, R9, R2, R12, 0x1f ;  /* 0x00001f0c02097589 */ /* 0x00082400000e0000 */
.L_x_4457:
[----:B------:R-:W5:Y:S01]  /*21950*/  LDL.LU R10, [R1+0x2dc] ;  /* 0x0002dc00010a7983 */ /* 0x000f620000300800 */
[----:B01--4-:R-:W0:Y:S01]  /*21960*/  LDC.64 R2, c[0x0][0xc68] ;  /* 0x00031a00ff027b82 */ /* 0x013e220000000a00 */
[----:B-----5:R-:W-:-:S04]  /*21970*/  IMAD.IADD R10, R8, 0x1, R10 ;  /* 0x00000001080a7824 */ /* 0x020fc800078e020a */
[----:B0-----:R-:W-:Y:S01]  /*21980*/  IMAD.WIDE R2, R10, 0x4, R2 ;  /* 0x000000040a027825 */ /* 0x001fe200078e0202 */
[----:B------:R0:W-:Y:S04]  /*21990*/  STL [R1+0x2dc], R10 ;  /* 0x0002dc0a01007387 */ /* 0x0001e80000100800 */
[----:B------:R-:W2:Y:S01]  /*219a0*/  LDG.E R11, desc[UR60][R2.64] ;  /* 0x0000003c020b7981 */ /* 0x000ea2000c1e1900 */
[----:B------:R-:W-:-:S05]  /*219b0*/  IMAD R7, R9, R6, R7 ;  /* 0x0000000609077224 */ /* 0x000fca00078e0207 */
[----:B------:R1:W-:Y:S01]  /*219c0*/  STL [R1+0x2d0], R7 ;  /* 0x0002d00701007387 */ /* 0x0003e20000100800 */
[----:B--23--:R-:W-:-:S05]  /*219d0*/  IMAD R8, R4, R11, RZ ;  /* 0x0000000b04087224 */ /* 0x00cfca00078e02ff */
[----:B0-----:R-:W-:-:S04]  /*219e0*/  IABS R10, R8 ;  /* 0x00000008000a7213 */ /* 0x001fc80000000000 */
        /* <DEDUP_REMOVED lines=25> */
[----:B-1----:R-:W-:Y:S02]  /*21b80*/  IMAD R7, R11, R5, RZ ;  /* 0x000000050b077224 */ /* 0x002fe400078e02ff */
[----:B------:R-:W-:Y:S02]  /*21b90*/  IMAD.MOV R5, RZ, RZ, -R5 ;  /* 0x000000ffff057224 */ /* 0x000fe400078e0a05 */
[----:B------:R-:W-:Y:S02]  /*21ba0*/  IMAD.MOV R3, RZ, RZ, -R7 ;  /* 0x000000ffff037224 */ /* 0x000fe400078e0a07 */
[----:B------:R-:W-:Y:S02]  /*21bb0*/  IMAD R8, R8, R5, R2 ;  /* 0x0000000508087224 */ /* 0x000fe400078e0202 */
[----:B------:R-:W-:Y:S01]  /*21bc0*/  IMAD.MOV.U32 R2, RZ, RZ, RZ ;  /* 0x000000ffff027224 */ /* 0x000fe200078e00ff */
[----:B------:R-:W-:-:S04]  /*21bd0*/  VIADDMNMX R11, R3, R6, R11, PT ;  /* 0x00000006030b7246 */ /* 0x000fc8000380010b */
[----:B------:R-:W-:-:S04]  /*21be0*/  IABS R6, R11 ;  /* 0x0000000b00067213 */ /* 0x000fc80000000000 */
[----:B------:R-:W0:Y:S08]  /*21bf0*/  I2F.RP R9, R6 ;  /* 0x0000000600097306 */ /* 0x000e300000209400 */
[----:B0-----:R-:W0:Y:S02]  /*21c00*/  MUFU.RCP R9, R9 ;  /* 0x0000000900097308 */ /* 0x001e240000001000 */
[----:B0-----:R-:W-:-:S06]  /*21c10*/  VIADD R10, R9, 0xffffffe ;  /* 0x0ffffffe090a7836 */ /* 0x001fcc0000000000 */
[----:B------:R-:W0:Y:S02]  /*21c20*/  F2I.FTZ.U32.TRUNC.NTZ R3, R10 ;  /* 0x0000000a00037305 */ /* 0x000e24000021f000 */
[----:B0-----:R-:W-:-:S04]  /*21c30*/  IMAD.MOV R5, RZ, RZ, -R3 ;  /* 0x000000ffff057224 */ /* 0x001fc800078e0a03 */
[----:B------:R-:W-:-:S04]  /*21c40*/  IMAD R5, R5, R6, RZ ;  /* 0x0000000605057224 */ /* 0x000fc800078e02ff */
[----:B------:R-:W-:Y:S01]  /*21c50*/  IMAD.HI.U32 R5, R3, R5, R2 ;  /* 0x0000000503057227 */ /* 0x000fe200078e0002 */
[----:B------:R-:W-:Y:S02]  /*21c60*/  IABS R2, R8 ;  /* 0x0000000800027213 */ /* 0x000fe40000000000 */
[----:B------:R-:W-:-:S03]  /*21c70*/  IABS R3, R11 ;  /* 0x0000000b00037213 */ /* 0x000fc60000000000 */
[----:B------:R-:W-:-:S04]  /*21c80*/  IMAD.HI.U32 R5, R5, R2, RZ ;  /* 0x0000000205057227 */ /* 0x000fc800078e00ff */
[----:B------:R-:W-:-:S04]  /*21c90*/  IMAD.MOV R3, RZ, RZ, -R3 ;  /* 0x000000ffff037224 */ /* 0x000fc800078e0a03 */
[----:B------:R-:W-:Y:S01]  /*21ca0*/  IMAD R3, R5, R3, R2 ;  /* 0x0000000305037224 */ /* 0x000fe200078e0202 */
[C---:B------:R-:W-:Y:S01]  /*21cb0*/  LOP3.LUT R2, R8.reuse, R11, RZ, 0x3c, !PT ;  /* 0x0000000b08027212 */ /* 0x040fe200078e3cff */
[----:B------:R-:W-:-:S03]  /*21cc0*/  IMAD.IADD R8, R8, 0x1, R7 ;  /* 0x0000000108087824 */ /* 0x000fc600078e0207 */
        /* <DEDUP_REMOVED lines=11> */
[----:B------:R-:W-:-:S04]  /*21d80*/  LOP3.LUT R5, RZ, R5, RZ, 0x33, !PT ;  /* 0x00000005ff057212 */ /* 0x000fc800078e33ff */
[----:B------:R0:W-:Y:S01]  /*21d90*/  STL [R1+0x2d8], R3 ;  /* 0x0002d80301007387 */ /* 0x0001e20000100800 */
[----:B------:R-:W-:-:S05]  /*21da0*/  IMAD.IADD R2, R4, 0x1, R5 ;  /* 0x0000000104027824 */ /* 0x000fca00078e0205 */
[----:B------:R0:W-:Y:S01]  /*21db0*/  STL [R1+0x2d4], R2 ;  /* 0x0002d40201007387 */ /* 0x0001e20000100800 */
[----:B------:R-:W-:Y:S05]  /*21dc0*/  BRA `(.L_x_4459) ;  /* 0x0000000000287947 */ /* 0x000fea0003800000 */
.L_x_4451:
[----:B------:R-:W-:Y:S01]  /*21dd0*/  UMOV UR4, URZ ;  /* 0x0000003f00047c82 */ /* 0x000fe20008000000 */
[----:B------:R-:W-:Y:S01]  /*21de0*/  UMOV UR5, URZ ;  /* 0x0000003f00057c82 */ /* 0x000fe20008000000 */
[----:B------:R-:W-:Y:S01]  /*21df0*/  ULDC UR6, c[0x0][0xc14] ;  /* 0x0003050000067ab9 */ /* 0x000fe20000000800 */
[----:B------:R-:W-:Y:S01]  /*21e00*/  IMAD.U32 R4, RZ, RZ, UR4 ;  /* 0x00000004ff047e24 */ /* 0x000fe2000f8e00ff */
[----:B------:R1:W-:Y:S01]  /*21e10*/  STL [R1+0x2d0], R5 ;  /* 0x0002d00501007387 */ /* 0x0003e20000100800 */
[----:B------:R-:W-:Y:S02]  /*21e20*/  IMAD.U32 R3, RZ, RZ, UR5 ;  /* 0x00000005ff037e24 */ /* 0x000fe4000f8e00ff */
[----:B------:R-:W-:Y:S01]  /*21e30*/  IMAD.U32 R2, RZ, RZ, UR6 ;  /* 0x00000006ff027e24 */ /* 0x000fe2000f8e00ff */
[----:B------:R1:W-:Y:S04]  /*21e40*/  STL [R1+0x2d4], R4 ;  /* 0x0002d40401007387 */ /* 0x0003e80000100800 */
[----:B------:R1:W-:Y:S04]  /*21e50*/  STL [R1+0x2dc], R2 ;  /* 0x0002dc0201007387 */ /* 0x0003e80000100800 */
[----:B------:R1:W-:Y:S02]  /*21e60*/  STL [R1+0x2d8], R3 ;  /* 0x0002d80301007387 */ /* 0x0003e40000100800 */
.L_x_4459:
[----:B-1----:R-:W2:Y:S01]  /*21e70*/  LDL.128 R4, [R1+0x2d0] ;  /* 0x0002d00001047983 */ /* 0x002ea20000100c00 */
[----:B0-----:R-:W0:Y:S01]  /*21e80*/  S2R R2, SR_TID.X ;  /* 0x0000000000027919 */ /* 0x001e220000002100 */
[----:B------:R-:W-:Y:S05]  /*21e90*/  WARPSYNC.ALL ;  /* 0x0000000000007948 */ /* 0x000fea0003800000 */
[----:B0-----:R-:W-:Y:S01]  /*21ea0*/  LOP3.LUT R2, R2, 0x1f, RZ, 0xc0, !PT ;  /* 0x0000001f02027812 */ /* 0x001fe200078ec0ff */
[----:B------:R-:W-:Y:S03]  /*21eb0*/  BAR.SYNC.DEFER_BLOCKING 0x4, 0x120 ;  /* 0x0104800000007b1d */ /* 0x000fe60000010000 */
[----:B------:R-:W-:-:S13]  /*21ec0*/  ISETP.NE.AND P0, PT, R2, RZ, PT ;  /* 0x000000ff0200720c */ /* 0x000fda0003f05270 */
[----:B------:R-:W0:Y:S01]  /*21ed0*/  @!P0 S2R R3, SR_CgaCtaId ;  /* 0x0000000000038919 */ /* 0x000e220000008800 */
[----:B------:R-:W-:-:S04]  /*21ee0*/  @!P0 MOV R2, 0x400 ;  /* 0x0000040000028802 */ /* 0x000fc80000000f00 */
[----:B0-----:R-:W-:-:S05]  /*21ef0*/  @!P0 LEA R2, R3, R2, 0x18 ;  /* 0x0000000203028211 */ /* 0x001fca00078ec0ff */
[----:B--2---:R0:W-:Y:S02]  /*21f00*/  @!P0 STS.128 [R2+0x308d0], R4 ;  /* 0x0308d00402008388 */ /* 0x0041e40000000c00 */
[----:B0-----:R-:W-:Y:S01]  /*21f10*/  IMAD.MOV.U32 R2, RZ, RZ, R7 ;  /* 0x000000ffff027224 */ /* 0x001fe200078e0007 */
[----:B------:R-:W-:Y:S06]  /*21f20*/  BAR.ARV 0x5, 0x120 ;  /* 0x0144800000007b1d */ /* 0x000fec0000002000 */
[----:B------:R-:W-:-:S13]  /*21f30*/  ISETP.GE.AND P0, PT, R2, R0, PT ;  /* 0x000000000200720c */ /* 0x000fda0003f06270 */
[----:B------:R-:W-:Y:S05]  /*21f40*/  @!P0 BRA `(.L_x_4460) ;  /* 0xffffffa8000c8947 */ /* 0x000fea000383ffff */
.L_x_4354:
[----:B------:R-:W2:Y:S01]  /*21f50*/  LDL.LU R0, [R1+0x2f4] ;  /* 0x0002f40001007983 */ /* 0x000ea20000300800 */
        /* <DEDUP_REMOVED lines=11> */
.L_x_4574:
[----:B------:R-:W-:Y:S05]  /*22010*/  BSYNC B0 ;  /* 0x0000000000007941 */ /* 0x000fea0003800000 */
.L_x_4461:
[----:B------:R-:W-:-:S03]  /*22020*/  UMOV UR4, 0xffffffff ;  /* 0xffffffff00047882 */ /* 0x000fc60000000000 */
[----:B------:R-:W-:Y:S05]  /*22030*/  BRA.DIV UR4, `(.L_x_4463) ;  /* 0x0000002204647947 */ /* 0x000fea000b800000 */
[----:B------:R-:W1:Y:S02]  /*22040*/  S2R R2, SR_TID.X ;  /* 0x0000000000027919 */ /* 0x000e640000002100 */
[----:B-1----:R-:W-:-:S04]  /*22050*/  SHF.R.U32.HI R2, RZ, 0x5, R2 ;  /* 0x00000005ff027819 */ /* 0x002fc80000011602 */
[----:B------:R-:W-:-:S05]  /*22060*/  LOP3.LUT R2, R2, 0x3, RZ, 0xc0, !PT ;  /* 0x0000000302027812 */ /* 0x000fca00078ec0ff */
[----:B------:R1:W2:Y:S02]  /*22070*/  SHFL.IDX PT, R14, R2, RZ, 0x1f ;  /* 0x00001fff020e7589 */ /* 0x0002a400000e0000 */
.L_x_4577:
[----:B--2---:R-:W-:Y:S01]  /*22080*/  ISETP.NE.AND P0, PT, R14, RZ, PT ;  /* 0x000000ff0e00720c */ /* 0x004fe20003f05270 */
[----:B------:R-:W-:-:S12]  /*22090*/  BSSY B0, `(.L_x_4464) ;  /* 0x0000026000007945 */ /* 0x000fd80003800000 */
[----:B------:R-:W-:Y:S05]  /*220a0*/  @P0 BRA `(.L_x_4465) ;  /* 0x0000000000900947 */ /* 0x000fea0003800000 */
[----:B------:R-:W-:-:S03]  /*220b0*/  UMOV UR4, 0xffffffff ;  /* 0xffffffff00047882 */ /* 0x000fc60000000000 */
[----:B------:R-:W-:Y:S05]  /*220c0*/  BRA.DIV UR4, `(.L_x_4466) ;  /* 0x0000002204747947 */ /* 0x000fea000b800000 */
[----:B------:R-:W-:-:S13]  /*220d0*/  ELECT P6, URZ, PT ;  /* 0x00000000003f782f */ /* 0x000fda00038c0000 */
.L_x_4580:
        /* <DEDUP_REMOVED lines=8> */
.L_x_4467:
[----:B------:R-:W-:Y:S01]  /*22160*/  VIADD R2, R0, 0x30840 ;  /* 0x0003084000027836 */ /* 0x000fe20000000000 */
[----:B------:R-:W-:Y:S01]  /*22170*/  SHF.L.U32 R5, R19, 0x1f, RZ ;  /* 0x0000001f13057819 */ /* 0x000fe200000006ff */
[C---:B0-----:R-:W-:Y:S02]  /*22180*/  VIADD R3, R17.reuse, 0x1 ;  /* 0x0000000111037836 */ /* 0x041fe40000000000 */
[----:B------:R-:W-:-:S03]  /*22190*/  IMAD R6, R17, 0x8, R2 ;  /* 0x0000000811067824 */ /* 0x000fc600078e0202 */
        /* <DEDUP_REMOVED lines=8> */
.L_x_4581:
[----:B------:R-:W1:Y:S02]  /*22220*/  SYNCS.PHASECHK.TRANS64.TRYWAIT P0, [R7+URZ], R2 ;  /* 0x00000002070075a7 */ /* 0x000e64000800017f */
[----:B-1----:R-:W-:Y:S05]  /*22230*/  @!P0 BRA `(.L_x_4469) ;  /* 0x00000020004c8947 */ /* 0x002fea0003800000 */
.L_x_4582:
[----:B------:R-:W-:Y:S05]  /*22240*/  @!P2 BRA `(.L_x_4470) ;  /* 0x000000000004a947 */ /* 0x000fea0003800000 */
[----:B------:R-:W-:Y:S01]  /*22250*/  BPT.TRAP 0x1 ;  /* 0x000000040000795c */ /* 0x000fe20000300000 */
.L_x_4470:
[----:B------:R-:W-:-:S04]  /*22260*/  VIADD R0, R0, 0x30860 ;  /* 0x0003086000007836 */ /* 0x000fc80000000000 */
[----:B------:R-:W-:-:S04]  /*22270*/  IMAD R4, R17, 0x8, R0 ;  /* 0x0000000811047824 */ /* 0x000fc800078e0200 */
[----:B------:R-:W2:Y:S02]  /*22280*/  SYNCS.PHASECHK.TRANS64.TRYWAIT P0, [R4+URZ], R5 ;  /* 0x00000005040075a7 */ /* 0x000ea4000800017f */
[----:B--2---:R-:W-:Y:S05]  /*22290*/  @!P0 BRA `(.L_x_4471) ;  /* 0x0000002000488947 */ /* 0x004fea0003800000 */
.L_x_4583:
[----:B------:R-:W-:-:S07]  /*222a0*/  IMAD R3, R3, 0x8, R0 ;  /* 0x0000000803037824 */ /* 0x000fce00078e0200 */
.L_x_4472:
[----:B---3--:R3:W4:Y:S02]  /*222b0*/  SYNCS.PHASECHK.TRANS64.TRYWAIT P0, [R3+URZ], R2 ;  /* 0x00000002030075a7 */ /* 0x008724000800017f */
[----:B----4-:R-:W-:Y:S05]  /*222c0*/  @!P0 NANOSLEEP.SYNCS 0x989680 ;  /* 0x009896800000895d */ /* 0x010fea0003900000 */
[----:B------:R-:W4:Y:S02]  /*222d0*/  @!P0 SYNCS.PHASECHK.TRANS64 P0, [R3+URZ], R2 ;  /* 0x00000002030085a7 */ /* 0x000f24000800007f */
[----:B----4-:R-:W-:Y:S05]  /*222e0*/  @!P0 BRA `(.L_x_4472) ;  /* 0xfffffffc00f08947 */ /* 0x010fea000383ffff */
.L_x_4465:
[----:B------:R-:W-:Y:S05]  /*222f0*/  BSYNC B0 ;  /* 0x0000000000007941 */ /* 0x000fea0003800000 */
.L_x_4464:
[----:B------:R-:W-:Y:S05]  /*22300*/  EXIT ;  /* 0x000000000000794d */ /* 0x000fea0003800000 */
.L_x_4179:
[----:B0-----:R0:W1:Y:S02]  /*22310*/  SYNCS.PHASECHK.TRANS64.TRYWAIT P0, [R49+URZ+0x308b0], R8 ;  /* 0x0308b008310075a7 */ /* 0x001064000800017f */
[----:B-1----:R-:W-:Y:S05]  /*22320*/  @!P0 NANOSLEEP.SYNCS 0x989680 ;  /* 0x009896800000895d */ /* 0x002fea0003900000 */
[----:B------:R-:W1:Y:S02]  /*22330*/  @!P0 SYNCS.PHASECHK.TRANS64 P0, [R49+URZ+0x308b0], R8 ;  /* 0x0308b008310085a7 */ /* 0x000e64000800007f */
[----:B-1----:R-:W-:Y:S05]  /*22340*/  @!P0 BRA `(.L_x_4179) ;  /* 0xfffffffc00f08947 */ /* 0x002fea000383ffff */
[----:B------:R-:W-:Y:S05]  /*22350*/  BRA `(.L_x_4473) ;  /* 0xfffffe1800087947 */ /* 0x000fea000383ffff */
.L_x_4204:
[----:B------:R-:W-:Y:S02]  /*22360*/  IMAD.MOV.U32 R13, RZ, RZ, R5 ;  /* 0x000000ffff0d7224 */ /* 0x000fe400078e0005 */
[----:B------:R-:W-:Y:S02]  /*22370*/  IMAD.MOV.U32 R12, RZ, RZ, RZ ;  /* 0x000000ffff0c7224 */ /* 0x000fe400078e00ff */
[----:B------:R-:W-:Y:S02]  /*22380*/  IMAD.MOV.U32 R11, RZ, RZ, 0x1c1f ;  /* 0x00001c1fff0b7424 */ /* 0x000fe400078e00ff */
[----:B------:R-:W-:-:S07]  /*22390*/  IMAD.MOV.U32 R15, RZ, RZ, -0x1 ;  /* 0xffffffffff0f7424 */ /* 0x000fce00078e00ff */
[----:B------:R-:W-:Y:S05]  /*223a0*/  WARPSYNC.COLLECTIVE R15, `(.L_x_4474) ;  /* 0x000000000f087348 */ /* 0x000fea0003c00000 */
[----:B------:R0:W1:Y:S02]  /*223b0*/  SHFL.IDX P6, R14, R13, R12, R11 ;  /* 0x0000000c0d0e7389 */ /* 0x00006400000c000b */
[----:B01----:R-:W-:Y:S01]  /*223c0*/  ENDCOLLECTIVE ;  /* 0x000000000000791b */ /* 0x003fe20003800000 */
.L_x_4474:
[----:B------:R-:W-:Y:S05]  /*223d0*/  BRA `(.L_x_4475) ;  /* 0xfffffe38002c7947 */ /* 0x000fea000383ffff */
.L_x_4205:
        /* <DEDUP_REMOVED lines=8> */
.L_x_4477:
[----:B------:R-:W-:Y:S05]  /*22460*/  BSYNC B1 ;  /* 0x0000000000017941 */ /* 0x000fea0003800000 */
.L_x_4476:
[----:B------:R-:W-:Y:S05]  /*22470*/  BRA `(.L_x_4478) ;  /* 0xfffffe38000c7947 */ /* 0x000fea000383ffff */
.L_x_4206:
        /* <DEDUP_REMOVED lines=8> */
.L_x_4480:
[----:B------:R-:W-:Y:S05]  /*22500*/  BSYNC B1 ;  /* 0x0000000000017941 */ /* 0x000fea0003800000 */
.L_x_4479:
[----:B------:R-:W-:Y:S05]  /*22510*/  BRA `(.L_x_4481) ;  /* 0xfffffe3400ec7947 */ /* 0x000fea000383ffff */
.L_x_4207:
        /* <DEDUP_REMOVED lines=8> */
.L_x_4483:
[----:B------:R-:W-:Y:S05]  /*225a0*/  BSYNC B1 ;  /* 0x0000000000017941 */ /* 0x000fea0003800000 */
.L_x_4482:
[----:B------:R-:W-:Y:S05]  /*225b0*/  BRA `(.L_x_4484) ;  /* 0xfffffe3400cc7947 */ /* 0x000fea000383ffff */
.L_x_4208:
        /* <DEDUP_REMOVED lines=8> */
.L_x_4486:
[----:B------:R-:W-:Y:S05]  /*22640*/  BSYNC B1 ;  /* 0x0000000000017941 */ /* 0x000fea0003800000 */
.L_x_4485:
[----:B------:R-:W-:Y:S05]  /*22650*/  BRA `(.L_x_4487) ;  /* 0xfffffe3400ac7947 */ /* 0x000fea000383ffff */
.L_x_4209:
        /* <DEDUP_REMOVED lines=8> */
.L_x_4489:
[----:B------:R-:W-:Y:S05]  /*226e0*/  BSYNC B1 ;  /* 0x0000000000017941 */ /* 0x000fea0003800000 */
.L_x_4488:
[----:B------:R-:W-:Y:S05]  /*226f0*/  BRA `(.L_x_4490) ;  /* 0xfffffe34008c7947 */ /* 0x000fea000383ffff */
.L_x_4210:
        /* <DEDUP_REMOVED lines=8> */
.L_x_4492:
[----:B------:R-:W-:Y:S05]  /*22780*/  BSYNC B1 ;  /* 0x0000000000017941 */ /* 0x000fea0003800000 */
.L_x_4491:
[----:B------:R-:W-:Y:S05]  /*22790*/  BRA `(.L_x_4493) ;  /* 0xfffffe34006c7947 */ /* 0x000fea000383ffff */
.L_x_4211:
        /* <DEDUP_REMOVED lines=8> */
.L_x_4495:
[----:B------:R-:W-:Y:S05]  /*22820*/  BSYNC B1 ;  /* 0x0000000000017941 */ /* 0x000fea0003800000 */
.L_x_4494:
[----:B------:R-:W-:Y:S05]  /*22830*/  BRA `(.L_x_4496) ;  /* 0xfffffe34004c7947 */ /* 0x000fea000383ffff */
.L_x_4212:
[----:B0-----:R-:W-:-:S04]  /*22840*/  IMAD.U32 R5, RZ, RZ, UR37 ;  /* 0x00000025ff057e24 */ /* 0x001fc8000f8e00ff */
[----:B------:R0:W1:Y:S03]  /*22850*/  SYNCS.PHASECHK.TRANS64.TRYWAIT P2, [R5+URZ+0x30800], R4 ;  /* 0x03080004050075a7 */ /* 0x000066000804017f */
[----:B-1----:R-:W-:Y:S05]  /*22860*/  @!P2 NANOSLEEP.SYNCS 0x989680 ;  /* 0x009896800000a95d */ /* 0x002fea0003900000 */
[----:B------:R-:W1:Y:S02]  /*22870*/  @!P2 SYNCS.PHASECHK.TRANS64 P2, [R5+URZ+0x30800], R4 ;  /* 0x030800040500a5a7 */ /* 0x000e64000804007f */
[----:B-1----:R-:W-:Y:S05]  /*22880*/  @!P2 BRA `(.L_x_4212) ;  /* 0xfffffffc00eca947 */ /* 0x002fea000383ffff */
[----:B------:R-:W-:Y:S05]  /*22890*/  BRA `(.L_x_4497) ;  /* 0xfffffe38001c7947 */ /* 0x000fea000383ffff */
.L_x_4240:
[----:B------:R-:W-:Y:S02]  /*228a0*/  IMAD.MOV.U32 R13, RZ, RZ, R9 ;  /* 0x000000ffff0d7224 */ /* 0x000fe400078e0009 */
[----:B------:R-:W-:Y:S02]  /*228b0*/  IMAD.MOV.U32 R12, RZ, RZ, RZ ;  /* 0x000000ffff0c7224 */ /* 0x000fe400078e00ff */
[----:B------:R-:W-:Y:S02]  /*228c0*/  IMAD.MOV.U32 R11, RZ, RZ, 0x1c1f ;  /* 0x00001c1fff0b7424 */ /* 0x000fe400078e00ff */
[----:B------:R-:W-:-:S07]  /*228d0*/  IMAD.MOV.U32 R15, RZ, RZ, -0x1 ;  /* 0xffffffffff0f7424 */ /* 0x000fce00078e00ff */
[----:B-----5:R-:W-:Y:S05]  /*228e0*/  WARPSYNC.COLLECTIVE R15, `(.L_x_4498) ;  /* 0x000000000f087348 */ /* 0x020fea0003c00000 */
[----:B------:R0:W1:Y:S02]  /*228f0*/  SHFL.IDX P6, R14, R13, R12, R11 ;  /* 0x0000000c0d0e7389 */ /* 0x00006400000c000b */
[----:B01---5:R-:W-:Y:S01]  /*22900*/  ENDCOLLECTIVE ;  /* 0x000000000000791b */ /* 0x023fe20003800000 */
.L_x_4498:
[----:B------:R-:W-:Y:S05]  /*22910*/  BRA `(.L_x_4499) ;  /* 0xfffffe6800247947 */ /* 0x000fea000383ffff */
.L_x_4241:
        /* <DEDUP_REMOVED lines=8> */
.L_x_4501:
[----:B------:R-:W-:Y:S05]  /*229a0*/  BSYNC B1 ;  /* 0x0000000000017941 */ /* 0x000fea0003800000 */
.L_x_4500:
[----:B------:R-:W-:Y:S05]  /*229b0*/  BRA `(.L_x_4502) ;  /* 0xfffffe6800047947 */ /* 0x000fea000383ffff */
.L_x_4242:
        /* <DEDUP_REMOVED lines=8> */
.L_x_4504:
[----:B------:R-:W-:Y:S05]  /*22a40*/  BSYNC B1 ;  /* 0x0000000000017941 */ /* 0x000fea0003800000 */
.L_x_4503:
[----:B------:R-:W-:Y:S05]  /*22a50*/  BRA `(.L_x_4505) ;  /* 0xfffffe6400e47947 */ /* 0x000fea000383ffff */
.L_x_4243:
        /* <DEDUP_REMOVED lines=8> */
.L_x_4507:
[----:B------:R-:W-:Y:S05]  /*22ae0*/  BSYNC B1 ;  /* 0x0000000000017941 */ /* 0x000fea0003800000 */
.L_x_4506:
[----:B------:R-:W-:Y:S05]  /*22af0*/  BRA `(.L_x_4508) ;  /* 0xfffffe6400c47947 */ /* 0x000fea000383ffff */
.L_x_4244:
        /* <DEDUP_REMOVED lines=8> */
.L_x_4510:
[----:B------:R-:W-:Y:S05]  /*22b80*/  BSYNC B1 ;  /* 0x0000000000017941 */ /* 0x000fea0003800000 */
.L_x_4509:
[----:B------:R-:W-:Y:S05]  /*22b90*/  BRA `(.L_x_4511) ;  /* 0xfffffe6400a47947 */ /* 0x000fea000383ffff */
.L_x_4245:
        /* <DEDUP_REMOVED lines=8> */
.L_x_4513:
[----:B------:R-:W-:Y:S05]  /*22c20*/  BSYNC B1 ;  /* 0x0000000000017941 */ /* 0x000fea0003800000 */
.L_x_4512:
[----:B------:R-:W-:Y:S05]  /*22c30*/  BRA `(.L_x_4514) ;  /* 0xfffffe6400847947 */ /* 0x000fea000383ffff */
.L_x_4246:
        /* <DEDUP_REMOVED lines=8> */
.L_x_4516:
[----:B------:R-:W-:Y:S05]  /*22cc0*/  BSYNC B1 ;  /* 0x0000000000017941 */ /* 0x000fea0003800000 */
.L_x_4515:
[----:B------:R-:W-:Y:S05]  /*22cd0*/  BRA `(.L_x_4517) ;  /* 0xfffffe6400647947 */ /* 0x000fea000383ffff */
.L_x_4247:
        /* <DEDUP_REMOVED lines=8> */
.L_x_4519:
[----:B------:R-:W-:Y:S05]  /*22d60*/  BSYNC B1 ;  /* 0x0000000000017941 */ /* 0x000fea0003800000 */
.L_x_4518:
[----:B------:R-:W-:Y:S05]  /*22d70*/  BRA `(.L_x_4520) ;  /* 0xfffffe6400447947 */ /* 0x000fea000383ffff */
.L_x_4248:
[----:B0-----:R-:W-:-:S04]  /*22d80*/  IMAD.U32 R9, RZ, RZ, UR37 ;  /* 0x00000025ff097e24 */ /* 0x001fc8000f8e00ff */
[----:B------:R0:W1:Y:S03]  /*22d90*/  SYNCS.PHASECHK.TRANS64.TRYWAIT P2, [R9+URZ+0x30800], R8 ;  /* 0x03080008090075a7 */ /* 0x000066000804017f */
[----:B-1----:R-:W-:Y:S05]  /*22da0*/  @!P2 NANOSLEEP.SYNCS 0x989680 ;  /* 0x009896800000a95d */ /* 0x002fea0003900000 */
[----:B------:R-:W1:Y:S02]  /*22db0*/  @!P2 SYNCS.PHASECHK.TRANS64 P2, [R9+URZ+0x30800], R8 ;  /* 0x030800080900a5a7 */ /* 0x000e64000804007f */
[----:B-1----:R-:W-:Y:S05]  /*22dc0*/  @!P2 BRA `(.L_x_4248) ;  /* 0xfffffffc00eca947 */ /* 0x002fea000383ffff */
[----:B------:R-:W-:Y:S05]  /*22dd0*/  BRA `(.L_x_4521) ;  /* 0xfffffe6800207947 */ /* 0x000fea000383ffff */
.L_x_4262:
[----:B-1----:R1:W2:Y:S02]  /*22de0*/  SYNCS.PHASECHK.TRANS64.TRYWAIT P2, [R11+URZ+0x30830], R0 ;  /* 0x030830000b0075a7 */ /* 0x0022a4000804017f */
[----:B--2---:R-:W-:Y:S05]  /*22df0*/  @!P2 NANOSLEEP.SYNCS 0x989680 ;  /* 0x009896800000a95d */ /* 0x004fea0003900000 */
[----:B------:R-:W2:Y:S02]  /*22e00*/  @!P2 SYNCS.PHASECHK.TRANS64 P2, [R11+URZ+0x30830], R0 ;  /* 0x030830000b00a5a7 */ /* 0x000ea4000804007f */
[----:B--2---:R-:W-:Y:S05]  /*22e10*/  @!P2 BRA `(.L_x_4262) ;  /* 0xfffffffc00f0a947 */ /* 0x004fea000383ffff */
[----:B------:R-:W-:Y:S05]  /*22e20*/  BRA `(.L_x_4261) ;  /* 0xfffffe9000947947 */ /* 0x000fea000383ffff */
.L_x_4278:
[----:B-1----:R-:W-:-:S04]  /*22e30*/  IMAD.U32 R15, RZ, RZ, UR7 ;  /* 0x00000007ff0f7e24 */ /* 0x002fc8000f8e00ff */
[----:B------:R1:W2:Y:S03]  /*22e40*/  SYNCS.PHASECHK.TRANS64.TRYWAIT P2, [R15+URZ+0x30830], R14 ;  /* 0x0308300e0f0075a7 */ /* 0x0002a6000804017f */
[----:B--2---:R-:W-:Y:S05]  /*22e50*/  @!P2 NANOSLEEP.SYNCS 0x989680 ;  /* 0x009896800000a95d */ /* 0x004fea0003900000 */
[----:B------:R-:W2:Y:S02]  /*22e60*/  @!P2 SYNCS.PHASECHK.TRANS64 P2, [R15+URZ+0x30830], R14 ;  /* 0x0308300e0f00a5a7 */ /* 0x000ea4000804007f */
[----:B--2---:R-:W-:Y:S05]  /*22e70*/  @!P2 BRA `(.L_x_4278) ;  /* 0xfffffffc00eca947 */ /* 0x004fea000383ffff */
[----:B------:R-:W-:Y:S05]  /*22e80*/  BRA `(.L_x_4277) ;  /* 0xfffffec000fc7947 */ /* 0x000fea000383ffff */
.L_x_4282:
[----:B-1----:R-:W-:-:S04]  /*22e90*/  IMAD.U32 R15, RZ, RZ, UR6 ;  /* 0x00000006ff0f7e24 */ /* 0x002fc8000f8e00ff */
[----:B------:R1:W3:Y:S03]  /*22ea0*/  SYNCS.PHASECHK.TRANS64.TRYWAIT P2, [R15+URZ+0x30850], R0 ;  /* 0x030850000f0075a7 */ /* 0x0002e6000804017f */
[----:B---3--:R-:W-:Y:S05]  /*22eb0*/  @!P2 NANOSLEEP.SYNCS 0x989680 ;  /* 0x009896800000a95d */ /* 0x008fea0003900000 */
[----:B------:R-:W3:Y:S02]  /*22ec0*/  @!P2 SYNCS.PHASECHK.TRANS64 P2, [R15+URZ+0x30850], R0 ;  /* 0x030850000f00a5a7 */ /* 0x000ee4000804007f */
[----:B---3--:R-:W-:Y:S05]  /*22ed0*/  @!P2 BRA `(.L_x_4282) ;  /* 0xfffffffc00eca947 */ /* 0x008fea000383ffff */
[----:B------:R-:W-:Y:S05]  /*22ee0*/  BRA `(.L_x_4281) ;  /* 0xfffffecc009c7947 */ /* 0x000fea000383ffff */
.L_x_4299:
[----:B-1----:R-:W-:-:S04]  /*22ef0*/  IMAD.U32 R4, RZ, RZ, UR6 ;  /* 0x00000006ff047e24 */ /* 0x002fc8000f8e00ff */
[----:B------:R1:W2:Y:S03]  /*22f00*/  SYNCS.PHASECHK.TRANS64.TRYWAIT P2, [R4+URZ+0x30830], R3 ;  /* 0x03083003040075a7 */ /* 0x0002a6000804017f */
[----:B--2---:R-:W-:Y:S05]  /*22f10*/  @!P2 NANOSLEEP.SYNCS 0x989680 ;  /* 0x009896800000a95d */ /* 0x004fea0003900000 */
[----:B------:R-:W2:Y:S02]  /*22f20*/  @!P2 SYNCS.PHASECHK.TRANS64 P2, [R4+URZ+0x30830], R3 ;  /* 0x030830030400a5a7 */ /* 0x000ea4000804007f */
[----:B--2---:R-:W-:Y:S05]  /*22f30*/  @!P2 BRA `(.L_x_4299) ;  /* 0xfffffffc00eca947 */ /* 0x004fea000383ffff */
[----:B------:R-:W-:Y:S05]  /*22f40*/  BRA `(.L_x_4298) ;  /* 0xfffffefc00007947 */ /* 0x000fea000383ffff */
.L_x_4303:
[----:B01----:R-:W-:-:S04]  /*22f50*/  IMAD.U32 R3, RZ, RZ, UR11 ;  /* 0x0000000bff037e24 */ /* 0x003fc8000f8e00ff */
[----:B------:R0:W1:Y:S03]  /*22f60*/  SYNCS.PHASECHK.TRANS64.TRYWAIT P2, [R3+URZ+0x30850], R0 ;  /* 0x03085000030075a7 */ /* 0x000066000804017f */
[----:B-1----:R-:W-:Y:S05]  /*22f70*/  @!P2 NANOSLEEP.SYNCS 0x989680 ;  /* 0x009896800000a95d */ /* 0x002fea0003900000 */
[----:B------:R-:W1:Y:S02]  /*22f80*/  @!P2 SYNCS.PHASECHK.TRANS64 P2, [R3+URZ+0x30850], R0 ;  /* 0x030850000300a5a7 */ /* 0x000e64000804007f */
[----:B-1----:R-:W-:Y:S05]  /*22f90*/  @!P2 BRA `(.L_x_4303) ;  /* 0xfffffffc00eca947 */ /* 0x002fea000383ffff */
[----:B------:R-:W-:Y:S05]  /*22fa0*/  BRA `(.L_x_4302) ;  /* 0xffffff0400a07947 */ /* 0x000fea000383ffff */
.L_x_4309:
[----:B-1----:R-:W-:-:S04]  /*22fb0*/  IMAD.U32 R4, RZ, RZ, UR7 ;  /* 0x00000007ff047e24 */ /* 0x002fc8000f8e00ff */
[----:B------:R1:W2:Y:S03]  /*22fc0*/  SYNCS.PHASECHK.TRANS64.TRYWAIT P2, [R4+URZ+0x30830], R3 ;  /* 0x03083003040075a7 */ /* 0x0002a6000804017f */
[----:B--2---:R-:W-:Y:S05]  /*22fd0*/  @!P2 NANOSLEEP.SYNCS 0x989680 ;  /* 0x009896800000a95d */ /* 0x004fea0003900000 */
[----:B------:R-:W2:Y:S02]  /*22fe0*/  @!P2 SYNCS.PHASECHK.TRANS64 P2, [R4+URZ+0x30830], R3 ;  /* 0x030830030400a5a7 */ /* 0x000ea4000804007f */
[----:B--2---:R-:W-:Y:S05]  /*22ff0*/  @!P2 BRA `(.L_x_4309) ;  /* 0xfffffffc00eca947 */ /* 0x004fea000383ffff */
[----:B------:R-:W-:Y:S05]  /*23000*/  BRA `(.L_x_4308) ;  /* 0xffffff1c00ec7947 */ /* 0x000fea000383ffff */
.L_x_4313:
[----:B01----:R-:W-:-:S04]  /*23010*/  IMAD.U32 R3, RZ, RZ, UR6 ;  /* 0x00000006ff037e24 */ /* 0x003fc8000f8e00ff */
[----:B------:R0:W1:Y:S03]  /*23020*/  SYNCS.PHASECHK.TRANS64.TRYWAIT P2, [R3+URZ+0x30850], R0 ;  /* 0x03085000030075a7 */ /* 0x000066000804017f */
[----:B-1----:R-:W-:Y:S05]  /*23030*/  @!P2 NANOSLEEP.SYNCS 0x989680 ;  /* 0x009896800000a95d */ /* 0x002fea0003900000 */
[----:B------:R-:W1:Y:S02]  /*23040*/  @!P2 SYNCS.PHASECHK.TRANS64 P2, [R3+URZ+0x30850], R0 ;  /* 0x030850000300a5a7 */ /* 0x000e64000804007f */
[----:B-1----:R-:W-:Y:S05]  /*23050*/  @!P2 BRA `(.L_x_4313) ;  /* 0xfffffffc00eca947 */ /* 0x002fea000383ffff */
[----:B------:R-:W-:Y:S05]  /*23060*/  BRA `(.L_x_4312) ;  /* 0xffffff28008c7947 */ /* 0x000fea000383ffff */
.L_x_4326:
[----:B-1----:R-:W-:-:S04]  /*23070*/  IMAD.U32 R7, RZ, RZ, UR5 ;  /* 0x00000005ff077e24 */ /* 0x002fc8000f8e00ff */
[----:B------:R1:W2:Y:S03]  /*23080*/  SYNCS.PHASECHK.TRANS64.TRYWAIT P0, [R7+URZ+0x30850], R0 ;  /* 0x03085000070075a7 */ /* 0x0002a6000800017f */
[----:B--2---:R-:W-:Y:S05]  /*23090*/  @!P0 NANOSLEEP.SYNCS 0x989680 ;  /* 0x009896800000895d */ /* 0x004fea0003900000 */
[----:B------:R-:W2:Y:S02]  /*230a0*/  @!P0 SYNCS.PHASECHK.TRANS64 P0, [R7+URZ+0x30850], R0 ;  /* 0x03085000070085a7 */ /* 0x000ea4000800007f */
[----:B--2---:R-:W-:Y:S05]  /*230b0*/  @!P0 BRA `(.L_x_4326) ;  /* 0xfffffffc00ec8947 */ /* 0x004fea000383ffff */
[----:B------:R-:W-:Y:S05]  /*230c0*/  BRA `(.L_x_4325) ;  /* 0xffffff5800647947 */ /* 0x000fea000383ffff */
.L_x_4368:
        /* <DEDUP_REMOVED lines=11> */
.L_x_4523:
[----:B------:R-:W-:Y:S05]  /*23180*/  BSYNC B1 ;  /* 0x0000000000017941 */ /* 0x000fea0003800000 */
.L_x_4522:
[----:B------:R-:W-:Y:S05]  /*23190*/  BRA `(.L_x_4524) ;  /* 0xffffff9c00f87947 */ /* 0x000fea000383ffff */
.L_x_4369:
[----:B------:R-:W-:Y:S01]  /*231a0*/  BSSY B1, `(.L_x_4525) ;  /* 0x0000006000017945 */ /* 0x000fe20003800000 */
[----:B------:R-:W-:-:S07]  /*231b0*/  IMAD.MOV.U32 R15, RZ, RZ, -0x1 ;  /* 0xffffffffff0f7424 */ /* 0x000fce00078e00ff */
[----:B------:R-:W-:Y:S05]  /*231c0*/  WARPSYNC.COLLECTIVE R15, `(.L_x_4526) ;  /* 0x000000000f0c7348 */ /* 0x000fea0003c00000 */
[----:B------:R-:W-:Y:S02]  /*231d0*/  ELECT P6, UR62, PT ;  /* 0x00000000003e782f */ /* 0x000fe400038c0000 */
[----:B------:R-:W-:Y:S01]  /*231e0*/  MOV R14, UR62 ;  /* 0x0000003e000e7c02 */ /* 0x000fe20008000f00 */
[----:B------:R-:W-:Y:S10]  /*231f0*/  ENDCOLLECTIVE ;  /* 0x000000000000791b */ /* 0x000ff40003800000 */
.L_x_4526:
[----:B------:R-:W-:Y:S05]  /*23200*/  BSYNC B1 ;  /* 0x0000000000017941 */ /* 0x000fea0003800000 */
.L_x_4525:
[----:B------:R-:W-:Y:S05]  /*23210*/  BRA `(.L_x_4527) ;  /* 0xffffff9c00e47947 */ /* 0x000fea000383ffff */
.L_x_4371:
[----:B0-----:R0:W1:Y:S02]  /*23220*/  SYNCS.PHASECHK.TRANS64.TRYWAIT P0, [R11+URZ+0x30820], R7 ;  /* 0x030820070b0075a7 */ /* 0x001064000800017f */
[----:B-1----:R-:W-:Y:S05]  /*23230*/  @!P0 NANOSLEEP.SYNCS 0x989680 ;  /* 0x009896800000895d */ /* 0x002fea0003900000 */
[----:B------:R-:W1:Y:S02]  /*23240*/  @!P0 SYNCS.PHASECHK.TRANS64 P0, [R11+URZ+0x30820], R7 ;  /* 0x030820070b0085a7 */ /* 0x000e64000800007f */
[----:B-1----:R-:W-:Y:S05]  /*23250*/  @!P0 BRA `(.L_x_4371) ;  /* 0xfffffffc00f08947 */ /* 0x002fea000383ffff */
[----:B------:R-:W-:Y:S05]  /*23260*/  BRA `(.L_x_4528) ;  /* 0xffffffa000007947 */ /* 0x000fea000383ffff */
.L_x_4374:
[----:B0-----:R0:W1:Y:S02]  /*23270*/  SYNCS.PHASECHK.TRANS64.TRYWAIT P0, [R7+URZ+0x308a0], R10 ;  /* 0x0308a00a070075a7 */ /* 0x001064000800017f */
[----:B-1----:R-:W-:Y:S05]  /*23280*/  @!P0 NANOSLEEP.SYNCS 0x989680 ;  /* 0x009896800000895d */ /* 0x002fea0003900000 */
[----:B------:R-:W1:Y:S02]  /*23290*/  @!P0 SYNCS.PHASECHK.TRANS64 P0, [R7+URZ+0x308a0], R10 ;  /* 0x0308a00a070085a7 */ /* 0x000e64000800007f */
[----:B-1----:R-:W-:Y:S05]  /*232a0*/  @!P0 BRA `(.L_x_4374) ;  /* 0xfffffffc00f08947 */ /* 0x002fea000383ffff */
[----:B------:R-:W-:Y:S05]  /*232b0*/  BRA `(.L_x_4529) ;  /* 0xffffffa000107947 */ /* 0x000fea000383ffff */
.L_x_4376:
[----:B-1----:R1:W2:Y:S02]  /*232c0*/  SYNCS.PHASECHK.TRANS64.TRYWAIT P0, [R7+URZ+0x308c0], R10 ;  /* 0x0308c00a070075a7 */ /* 0x0022a4000800017f */
[----:B--2---:R-:W-:Y:S05]  /*232d0*/  @!P0 NANOSLEEP.SYNCS 0x989680 ;  /* 0x009896800000895d */ /* 0x004fea0003900000 */
[----:B------:R-:W2:Y:S02]  /*232e0*/  @!P0 SYNCS.PHASECHK.TRANS64 P0, [R7+URZ+0x308c0], R10 ;  /* 0x0308c00a070085a7 */ /* 0x000ea4000800007f */
[----:B--2---:R-:W-:Y:S05]  /*232f0*/  @!P0 BRA `(.L_x_4376) ;  /* 0xfffffffc00f08947 */ /* 0x004fea000383ffff */
[----:B------:R-:W-:Y:S05]  /*23300*/  BRA `(.L_x_4530) ;  /* 0xffffffa0009c7947 */ /* 0x000fea000383ffff */
.L_x_4380:
[----:B0-----:R0:W1:Y:S02]  /*23310*/  SYNCS.PHASECHK.TRANS64.TRYWAIT P0, [R7+URZ+0x308a0], R8 ;  /* 0x0308a008070075a7 */ /* 0x001064000800017f */
[----:B-1----:R-:W-:Y:S05]  /*23320*/  @!P0 NANOSLEEP.SYNCS 0x989680 ;  /* 0x009896800000895d */ /* 0x002fea0003900000 */
[----:B------:R-:W1:Y:S02]  /*23330*/  @!P0 SYNCS.PHASECHK.TRANS64 P0, [R7+URZ+0x308a0], R8 ;  /* 0x0308a008070085a7 */ /* 0x000e64000800007f */
[----:B-1----:R-:W-:Y:S05]  /*23340*/  @!P0 BRA `(.L_x_4380) ;  /* 0xfffffffc00f08947 */ /* 0x002fea000383ffff */
[----:B------:R-:W-:Y:S05]  /*23350*/  BRA `(.L_x_4531) ;  /* 0xffffffa400647947 */ /* 0x000fea000383ffff */
.L_x_4382:
[----:B-1----:R1:W2:Y:S02]  /*23360*/  SYNCS.PHASECHK.TRANS64.TRYWAIT P1, [R7+URZ+0x308c0], R8 ;  /* 0x0308c008070075a7 */ /* 0x0022a4000802017f */
[----:B--2---:R-:W-:Y:S05]  /*23370*/  @!P1 NANOSLEEP.SYNCS 0x989680 ;  /* 0x009896800000995d */ /* 0x004fea0003900000 */
[----:B------:R-:W2:Y:S02]  /*23380*/  @!P1 SYNCS.PHASECHK.TRANS64 P1, [R7+URZ+0x308c0], R8 ;  /* 0x0308c008070095a7 */ /* 0x000ea4000802007f */
[----:B--2---:R-:W-:Y:S05]  /*23390*/  @!P1 BRA `(.L_x_4382) ;  /* 0xfffffffc00f09947 */ /* 0x004fea000383ffff */
[----:B------:R-:W-:Y:S05]  /*233a0*/  BRA `(.L_x_4532) ;  /* 0xffffffa400ec7947 */ /* 0x000fea000383ffff */
.L_x_4402:
        /* <DEDUP_REMOVED lines=11> */
.L_x_4534:
[----:B------:R-:W-:Y:S05]  /*23460*/  BSYNC B0 ;  /* 0x0000000000007941 */ /* 0x000fea0003800000 */
.L_x_4533:
[----:B------:R-:W-:Y:S05]  /*23470*/  BRA `(.L_x_4535) ;  /* 0xffffffb400d87947 */ /* 0x000fea000383ffff */
.L_x_4403:
[----:B------:R-:W-:Y:S01]  /*23480*/  BSSY B0, `(.L_x_4536) ;  /* 0x0000006000007945 */ /* 0x000fe20003800000 */
[----:B------:R-:W-:-:S07]  /*23490*/  IMAD.MOV.U32 R15, RZ, RZ, -0x1 ;  /* 0xffffffffff0f7424 */ /* 0x000fce00078e00ff */
[----:B------:R-:W-:Y:S05]  /*234a0*/  WARPSYNC.COLLECTIVE R15, `(.L_x_4537) ;  /* 0x000000000f0c7348 */ /* 0x000fea0003c00000 */
[----:B------:R-:W-:Y:S02]  /*234b0*/  ELECT P6, UR62, PT ;  /* 0x00000000003e782f */ /* 0x000fe400038c0000 */
[----:B------:R-:W-:Y:S01]  /*234c0*/  MOV R14, UR62 ;  /* 0x0000003e000e7c02 */ /* 0x000fe20008000f00 */
[----:B------:R-:W-:Y:S10]  /*234d0*/  ENDCOLLECTIVE ;  /* 0x000000000000791b */ /* 0x000ff40003800000 */
.L_x_4537:
[----:B------:R-:W-:Y:S05]  /*234e0*/  BSYNC B0 ;  /* 0x0000000000007941 */ /* 0x000fea0003800000 */
.L_x_4536:
[----:B------:R-:W-:Y:S05]  /*234f0*/  BRA `(.L_x_4538) ;  /* 0xffffffb400c87947 */ /* 0x000fea000383ffff */
.L_x_4406:
[----:B0-----:R0:W1:Y:S02]  /*23500*/  SYNCS.PHASECHK.TRANS64.TRYWAIT P0, [R7+URZ+0x30840], R10 ;  /* 0x0308400a070075a7 */ /* 0x001064000800017f */
[----:B-1----:R-:W-:Y:S05]  /*23510*/  @!P0 NANOSLEEP.SYNCS 0x989680 ;  /* 0x009896800000895d */ /* 0x002fea0003900000 */
[----:B------:R-:W1:Y:S02]  /*23520*/  @!P0 SYNCS.PHASECHK.TRANS64 P0, [R7+URZ+0x30840], R10 ;  /* 0x0308400a070085a7 */ /* 0x000e64000800007f */
[----:B-1----:R-:W-:Y:S05]  /*23530*/  @!P0 BRA `(.L_x_4406) ;  /* 0xfffffffc00f08947 */ /* 0x002fea000383ffff */
[----:B------:R-:W-:Y:S05]  /*23540*/  BRA `(.L_x_4539) ;  /* 0xffffffb800247947 */ /* 0x000fea000383ffff */
.L_x_4409:
        /* <DEDUP_REMOVED lines=8> */
.L_x_4417:
[----:B0-----:R0:W1:Y:S02]  /*235d0*/  SYNCS.PHASECHK.TRANS64.TRYWAIT P0, [R3+URZ+0x30840], R8 ;  /* 0x03084008030075a7 */ /* 0x001064000800017f */
[----:B-1----:R-:W-:Y:S05]  /*235e0*/  @!P0 NANOSLEEP.SYNCS 0x989680 ;  /* 0x009896800000895d */ /* 0x002fea0003900000 */
[----:B------:R-:W1:Y:S02]  /*235f0*/  @!P0 SYNCS.PHASECHK.TRANS64 P0, [R3+URZ+0x30840], R8 ;  /* 0x03084008030085a7 */ /* 0x000e64000800007f */
[----:B-1----:R-:W-:Y:S05]  /*23600*/  @!P0 BRA `(.L_x_4417) ;  /* 0xfffffffc00f08947 */ /* 0x002fea000383ffff */
[----:B------:R-:W-:Y:S05]  /*23610*/  BRA `(.L_x_4541) ;  /* 0xffffffc000207947 */ /* 0x000fea000383ffff */
.L_x_4419:
[----:B0-----:R0:W1:Y:S02]  /*23620*/  SYNCS.PHASECHK.TRANS64.TRYWAIT P0, [R3+URZ+0x30860], R8 ;  /* 0x03086008030075a7 */ /* 0x001064000800017f */
[----:B-1----:R-:W-:Y:S05]  /*23630*/  @!P0 NANOSLEEP.SYNCS 0x989680 ;  /* 0x009896800000895d */ /* 0x002fea0003900000 */
[----:B------:R-:W1:Y:S02]  /*23640*/  @!P0 SYNCS.PHASECHK.TRANS64 P0, [R3+URZ+0x30860], R8 ;  /* 0x03086008030085a7 */ /* 0x000e64000800007f */
[----:B-1----:R-:W-:Y:S05]  /*23650*/  @!P0 BRA `(.L_x_4419) ;  /* 0xfffffffc00f08947 */ /* 0x002fea000383ffff */
[----:B------:R-:W-:Y:S05]  /*23660*/  BRA `(.L_x_4542) ;  /* 0xffffffc000c07947 */ /* 0x000fea000383ffff */
.L_x_4425:
[----:B-1----:R1:W2:Y:S02]  /*23670*/  SYNCS.PHASECHK.TRANS64.TRYWAIT P0, [R2+URZ+0x30840], R3 ;  /* 0x03084003020075a7 */ /* 0x0022a4000800017f */
[----:B--2---:R-:W-:Y:S05]  /*23680*/  @!P0 NANOSLEEP.SYNCS 0x989680 ;  /* 0x009896800000895d */ /* 0x004fea0003900000 */
[----:B------:R-:W2:Y:S02]  /*23690*/  @!P0 SYNCS.PHASECHK.TRANS64 P0, [R2+URZ+0x30840], R3 ;  /* 0x03084003020085a7 */ /* 0x000ea4000800007f */
[----:B--2---:R-:W-:Y:S05]  /*236a0*/  @!P0 BRA `(.L_x_4425) ;  /* 0xfffffffc00f08947 */ /* 0x004fea000383ffff */
[----:B------:R-:W-:Y:S05]  /*236b0*/  BRA `(.L_x_4543) ;  /* 0xffffffc800247947 */ /* 0x000fea000383ffff */
.L_x_4427:
[----:B0-----:R0:W1:Y:S02]  /*236c0*/  SYNCS.PHASECHK.TRANS64.TRYWAIT P0, [R2+URZ+0x30860], R19 ;  /* 0x03086013020075a7 */ /* 0x001064000800017f */
[----:B-1----:R-:W-:Y:S05]  /*236d0*/  @!P0 NANOSLEEP.SYNCS 0x989680 ;  /* 0x009896800000895d */ /* 0x002fea0003900000 */
[----:B------:R-:W1:Y:S02]  /*236e0*/  @!P0 SYNCS.PHASECHK.TRANS64 P0, [R2+URZ+0x30860], R19 ;  /* 0x03086013020085a7 */ /* 0x000e64000800007f */
[----:B-1----:R-:W-:Y:S05]  /*236f0*/  @!P0 BRA `(.L_x_4427) ;  /* 0xfffffffc00f08947 */ /* 0x002fea000383ffff */
[----:B------:R-:W-:Y:S05]  /*23700*/  BRA `(.L_x_4544) ;  /* 0xffffffc800c47947 */ /* 0x000fea000383ffff */
.L_x_4433:
[----:B-1----:R1:W2:Y:S02]  /*23710*/  SYNCS.PHASECHK.TRANS64.TRYWAIT P0, [R2+URZ+0x30840], R3 ;  /* 0x03084003020075a7 */ /* 0x0022a4000800017f */
[----:B--2---:R-:W-:Y:S05]  /*23720*/  @!P0 NANOSLEEP.SYNCS 0x989680 ;  /* 0x009896800000895d */ /* 0x004fea0003900000 */
[----:B------:R-:W2:Y:S02]  /*23730*/  @!P0 SYNCS.PHASECHK.TRANS64 P0, [R2+URZ+0x30840], R3 ;  /* 0x03084003020085a7 */ /* 0x000ea4000800007f */
[----:B--2---:R-:W-:Y:S05]  /*23740*/  @!P0 BRA `(.L_x_4433) ;  /* 0xfffffffc00f08947 */ /* 0x004fea000383ffff */
[----:B------:R-:W-:Y:S05]  /*23750*/  BRA `(.L_x_4545) ;  /* 0xffffffd000007947 */ /* 0x000fea000383ffff */
.L_x_4435:
[----:B0-----:R0:W1:Y:S02]  /*23760*/  SYNCS.PHASECHK.TRANS64.TRYWAIT P0, [R2+URZ+0x30860], R9 ;  /* 0x03086009020075a7 */ /* 0x001064000800017f */
[----:B-1----:R-:W-:Y:S05]  /*23770*/  @!P0 NANOSLEEP.SYNCS 0x989680 ;  /* 0x009896800000895d */ /* 0x002fea0003900000 */
[----:B------:R-:W1:Y:S02]  /*23780*/  @!P0 SYNCS.PHASECHK.TRANS64 P0, [R2+URZ+0x30860], R9 ;  /* 0x03086009020085a7 */ /* 0x000e64000800007f */
[----:B-1----:R-:W-:Y:S05]  /*23790*/  @!P0 BRA `(.L_x_4435) ;  /* 0xfffffffc00f08947 */ /* 0x002fea000383ffff */
[----:B------:R-:W-:Y:S05]  /*237a0*/  BRA `(.L_x_4546) ;  /* 0xffffffd000a07947 */ /* 0x000fea000383ffff */
.L_x_4443:
[----:B0-----:R0:W1:Y:S02]  /*237b0*/  SYNCS.PHASECHK.TRANS64.TRYWAIT P0, [R3+URZ+0x30860], R2 ;  /* 0x03086002030075a7 */ /* 0x001064000800017f */
[----:B-1----:R-:W-:Y:S05]  /*237c0*/  @!P0 NANOSLEEP.SYNCS 0x989680 ;  /* 0x009896800000895d */ /* 0x002fea0003900000 */
[----:B------:R-:W1:Y:S02]  /*237d0*/  @!P0 SYNCS.PHASECHK.TRANS64 P0, [R3+URZ+0x30860], R2 ;  /* 0x03086002030085a7 */ /* 0x000e64000800007f */
[----:B-1----:R-:W-:Y:S05]  /*237e0*/  @!P0 BRA `(.L_x_4443) ;  /* 0xfffffffc00f08947 */ /* 0x002fea000383ffff */
[----:B------:R-:W-:Y:S05]  /*237f0*/  BRA `(.L_x_4547) ;  /* 0xffffffd400c87947 */ /* 0x000fea000383ffff */
.L_x_4446:
[----:B---3--:R-:W3:Y:S01]  /*23800*/  LDL R0, [R1+0x2d0] ;  /* 0x0002d00001007983 */ /* 0x008ee20000100800 */
[----:B------:R-:W-:Y:S01]  /*23810*/  BSSY B0, `(.L_x_4548) ;  /* 0x0000008000007945 */ /* 0x000fe20003800000 */
[----:B------:R-:W-:Y:S02]  /*23820*/  IMAD.MOV.U32 R12, RZ, RZ, RZ ;  /* 0x000000ffff0c7224 */ /* 0x000fe400078e00ff */
[----:B------:R-:W-:Y:S02]  /*23830*/  IMAD.MOV.U32 R11, RZ, RZ, 0x1f ;  /* 0x0000001fff0b7424 */ /* 0x000fe400078e00ff */
[----:B------:R-:W-:Y:S02]  /*23840*/  IMAD.MOV.U32 R15, RZ, RZ, -0x1 ;  /* 0xffffffffff0f7424 */ /* 0x000fe400078e00ff */
[----:B---3--:R-:W-:-:S07]  /*23850*/  IMAD.MOV.U32 R13, RZ, RZ, R0 ;  /* 0x000000ffff0d7224 */ /* 0x008fce00078e0000 */
[----:B012---:R-:W-:Y:S05]  /*23860*/  WARPSYNC.COLLECTIVE R15, `(.L_x_4549) ;  /* 0x000000000f087348 */ /* 0x007fea0003c00000 */
[----:B------:R3:W4:Y:S02]  /*23870*/  SHFL.IDX P6, R14, R13, R12, R11 ;  /* 0x0000000c0d0e7389 */ /* 0x00072400000c000b */
[----:B01234-:R-:W-:Y:S01]  /*23880*/  ENDCOLLECTIVE ;  /* 0x000000000000791b */ /* 0x01ffe20003800000 */
.L_x_4549:
[----:B------:R-:W-:Y:S05]  /*23890*/  BSYNC B0 ;  /* 0x0000000000007941 */ /* 0x000fea0003800000 */
.L_x_4548:
        /* <DEDUP_REMOVED lines=8> */
.L_x_4550:
[----:B------:R-:W-:Y:S01]  /*23920*/  IMAD.MOV.U32 R7, RZ, RZ, R14 ;  /* 0x000000ffff077224 */ /* 0x000fe200078e000e */
[----:B------:R-:W-:Y:S06]  /*23930*/  BRA `(.L_x_4551) ;  /* 0xffffffd800587947 */ /* 0x000fec000383ffff */
.L_x_4449:
        /* <DEDUP_REMOVED lines=8> */
.L_x_4553:
[----:B------:R-:W-:Y:S05]  /*239c0*/  BSYNC B0 ;  /* 0x0000000000007941 */ /* 0x000fea0003800000 */
.L_x_4552:
        /* <DEDUP_REMOVED lines=10> */
.L_x_4554:
        /* <DEDUP_REMOVED lines=8> */
.L_x_4555:
        /* <DEDUP_REMOVED lines=8> */
.L_x_4556:
        /* <DEDUP_REMOVED lines=8> */
.L_x_4557:
        /* <DEDUP_REMOVED lines=8> */
.L_x_4558:
[----:B------:R-:W-:Y:S05]  /*23c70*/  BRA `(.L_x_4559) ;  /* 0xffffffd800207947 */ /* 0x000fea000383ffff */
.L_x_4454:
        /* <DEDUP_REMOVED lines=8> */
.L_x_4561:
[----:B------:R-:W-:Y:S05]  /*23d00*/  BSYNC B0 ;  /* 0x0000000000007941 */ /* 0x000fea0003800000 */
.L_x_4560:
        /* <DEDUP_REMOVED lines=10> */
.L_x_4562:
        /* <DEDUP_REMOVED lines=8> */
.L_x_4563:
        /* <DEDUP_REMOVED lines=8> */
.L_x_4564:
        /* <DEDUP_REMOVED lines=8> */
.L_x_4565:
        /* <DEDUP_REMOVED lines=8> */
.L_x_4566:
[----:B------:R-:W-:Y:S05]  /*23fb0*/  BRA `(.L_x_4567) ;  /* 0xffffffd800107947 */ /* 0x000fea000383ffff */
.L_x_4456:
[----:B------:R-:W-:Y:S01]  /*23fc0*/  BSSY B0, `(.L_x_4568) ;  /* 0x0000006000007945 */ /* 0x000fe20003800000 */
[----:B------:R-:W-:Y:S01]  /*23fd0*/  PLOP3.LUT P6, PT, P6, PT, PT, 0x8, 0x0 ;  /* 0x000000000000781c */ /* 0x000fe200037ce170 */
[----:B------:R-:W-:-:S12]  /*23fe0*/  IMAD.MOV.U32 R15, RZ, RZ, -0x1 ;  /* 0xffffffffff0f7424 */ /* 0x000fd800078e00ff */
[----:B01----:R-:W-:Y:S05]  /*23ff0*/  WARPSYNC.COLLECTIVE R15, `(.L_x_4569) ;  /* 0x000000000f087348 */ /* 0x003fea0003c00000 */
[----:B------:R-:W-:Y:S01]  /*24000*/  VOTE.ANY R14, PT, P6 ;  /* 0x00000000000e7806 */ /* 0x000fe200030e0100 */
[----:B01----:R-:W-:Y:S06]  /*24010*/  ENDCOLLECTIVE ;  /* 0x000000000000791b */ /* 0x003fec0003800000 */
.L_x_4569:
[----:B------:R-:W-:Y:S05]  /*24020*/  BSYNC B0 ;  /* 0x0000000000007941 */ /* 0x000fea0003800000 */
.L_x_4568:
        /* <DEDUP_REMOVED lines=9> */
.L_x_4570:
[----:B------:R-:W-:Y:S01]  /*240c0*/  IMAD.MOV.U32 R4, RZ, RZ, R14 ;  /* 0x000000ffff047224 */ /* 0x000fe200078e000e */
[----:B------:R-:W-:Y:S06]  /*240d0*/  BRA `(.L_x_4571) ;  /* 0xffffffd800007947 */ /* 0x000fec000383ffff */
.L_x_4458:
[----:B------:R-:W-:Y:S01]  /*240e0*/  BSSY B0, `(.L_x_4572) ;  /* 0x0000007000007945 */ /* 0x000fe20003800000 */
[----:B------:R-:W-:Y:S02]  /*240f0*/  IMAD.MOV.U32 R13, RZ, RZ, R2 ;  /* 0x000000ffff0d7224 */ /* 0x000fe400078e0002 */
[----:B------:R-:W-:Y:S02]  /*24100*/  IMAD.MOV.U32 R11, RZ, RZ, 0x1f ;  /* 0x0000001fff0b7424 */ /* 0x000fe400078e00ff */
[----:B------:R-:W-:-:S07]  /*24110*/  IMAD.MOV.U32 R15, RZ, RZ, -0x1 ;  /* 0xffffffffff0f7424 */ /* 0x000fce00078e00ff */
[----:B0123--:R-:W-:Y:S05]  /*24120*/  WARPSYNC.COLLECTIVE R15, `(.L_x_4573) ;  /* 0x000000000f087348 */ /* 0x00ffea0003c00000 */
[----:B------:R4:W0:Y:S02]  /*24130*/  SHFL.IDX P6, R14, R13, R12, R11 ;  /* 0x0000000c0d0e7389 */ /* 0x00082400000c000b */
[----:B01234-:R-:W-:Y:S01]  /*24140*/  ENDCOLLECTIVE ;  /* 0x000000000000791b */ /* 0x01ffe20003800000 */
.L_x_4573:
[----:B------:R-:W-:Y:S05]  /*24150*/  BSYNC B0 ;  /* 0x0000000000007941 */ /* 0x000fea0003800000 */
.L_x_4572:
[----:B------:R-:W-:Y:S01]  /*24160*/  IMAD.MOV.U32 R9, RZ, RZ, R14 ;  /* 0x000000ffff097224 */ /* 0x000fe200078e000e */
[----:B------:R-:W-:Y:S06]  /*24170*/  BRA `(.L_x_4457) ;  /* 0xffffffd400f47947 */ /* 0x000fec000383ffff */
.L_x_4462:
[----:B0-----:R0:W1:Y:S02]  /*24180*/  SYNCS.PHASECHK.TRANS64.TRYWAIT P0, [R0+URZ+0x30820], R3 ;  /* 0x03082003000075a7 */ /* 0x001064000800017f */
[----:B-1----:R-:W-:Y:S05]  /*24190*/  @!P0 NANOSLEEP.SYNCS 0x989680 ;  /* 0x009896800000895d */ /* 0x002fea0003900000 */
[----:B------:R-:W1:Y:S02]  /*241a0*/  @!P0 SYNCS.PHASECHK.TRANS64 P0, [R0+URZ+0x30820], R3 ;  /* 0x03082003000085a7 */ /* 0x000e64000800007f */
[----:B-1----:R-:W-:Y:S05]  /*241b0*/  @!P0 BRA `(.L_x_4462) ;  /* 0xfffffffc00f08947 */ /* 0x002fea000383ffff */
[----:B------:R-:W-:Y:S05]  /*241c0*/  BRA `(.L_x_4574) ;  /* 0xffffffdc00907947 */ /* 0x000fea000383ffff */
.L_x_4463:
        /* <DEDUP_REMOVED lines=11> */
.L_x_4576:
[----:B------:R-:W-:Y:S05]  /*24280*/  BSYNC B0 ;  /* 0x0000000000007941 */ /* 0x000fea0003800000 */
.L_x_4575:
[----:B------:R-:W-:Y:S05]  /*24290*/  BRA `(.L_x_4577) ;  /* 0xffffffdc00787947 */ /* 0x000fea000383ffff */
.L_x_4466:
[----:B------:R-:W-:Y:S01]  /*242a0*/  BSSY B1, `(.L_x_4578) ;  /* 0x0000006000017945 */ /* 0x000fe20003800000 */
[----:B------:R-:W-:-:S07]  /*242b0*/  IMAD.MOV.U32 R15, RZ, RZ, -0x1 ;  /* 0xffffffffff0f7424 */ /* 0x000fce00078e00ff */
[----:B01----:R-:W-:Y:S05]  /*242c0*/  WARPSYNC.COLLECTIVE R15, `(.L_x_4579) ;  /* 0x000000000f0c7348 */ /* 0x003fea0003c00000 */
[----:B------:R-:W-:Y:S02]  /*242d0*/  ELECT P6, UR62, PT ;  /* 0x00000000003e782f */ /* 0x000fe400038c0000 */
[----:B------:R-:W-:Y:S01]  /*242e0*/  MOV R14, UR62 ;  /* 0x0000003e000e7c02 */ /* 0x000fe20008000f00 */
[----:B01----:R-:W-:Y:S10]  /*242f0*/  ENDCOLLECTIVE ;  /* 0x000000000000791b */ /* 0x003ff40003800000 */
.L_x_4579:
[----:B------:R-:W-:Y:S05]  /*24300*/  BSYNC B1 ;  /* 0x0000000000017941 */ /* 0x000fea0003800000 */
.L_x_4578:
[----:B------:R-:W-:Y:S05]  /*24310*/  BRA `(.L_x_4580) ;  /* 0xffffffdc00707947 */ /* 0x000fea000383ffff */
.L_x_4468:
[----:B0-----:R0:W1:Y:S02]  /*24320*/  SYNCS.PHASECHK.TRANS64.TRYWAIT P0, [R6+URZ], R5 ;  /* 0x00000005060075a7 */ /* 0x001064000800017f */
[----:B-1----:R-:W-:Y:S05]  /*24330*/  @!P0 NANOSLEEP.SYNCS 0x989680 ;  /* 0x009896800000895d */ /* 0x002fea0003900000 */
[----:B------:R-:W1:Y:S02]  /*24340*/  @!P0 SYNCS.PHASECHK.TRANS64 P0, [R6+URZ], R5 ;  /* 0x00000005060085a7 */ /* 0x000e64000800007f */
[----:B-1----:R-:W-:Y:S05]  /*24350*/  @!P0 BRA `(.L_x_4468) ;  /* 0xfffffffc00f08947 */ /* 0x002fea000383ffff */
[----:B------:R-:W-:Y:S05]  /*24360*/  BRA `(.L_x_4581) ;  /* 0xffffffdc00ac7947 */ /* 0x000fea000383ffff */
.L_x_4469:
[----:B-1----:R1:W2:Y:S02]  /*24370*/  SYNCS.PHASECHK.TRANS64.TRYWAIT P0, [R7+URZ], R2 ;  /* 0x00000002070075a7 */ /* 0x0022a4000800017f */
[----:B--2---:R-:W-:Y:S05]  /*24380*/  @!P0 NANOSLEEP.SYNCS 0x989680 ;  /* 0x009896800000895d */ /* 0x004fea0003900000 */
[----:B------:R-:W2:Y:S02]  /*24390*/  @!P0 SYNCS.PHASECHK.TRANS64 P0, [R7+URZ], R2 ;  /* 0x00000002070085a7 */ /* 0x000ea4000800007f */
[----:B--2---:R-:W-:Y:S05]  /*243a0*/  @!P0 BRA `(.L_x_4469) ;  /* 0xfffffffc00f08947 */ /* 0x004fea000383ffff */
[----:B------:R-:W-:Y:S05]  /*243b0*/  BRA `(.L_x_4582) ;  /* 0xffffffdc00a07947 */ /* 0x000fea000383ffff */
.L_x_4471:
[----:B--2---:R2:W3:Y:S02]  /*243c0*/  SYNCS.PHASECHK.TRANS64.TRYWAIT P0, [R4+URZ], R5 ;  /* 0x00000005040075a7 */ /* 0x0044e4000800017f */
[----:B---3--:R-:W-:Y:S05]  /*243d0*/  @!P0 NANOSLEEP.SYNCS 0x989680 ;  /* 0x009896800000895d */ /* 0x008fea0003900000 */
[----:B------:R-:W3:Y:S02]  /*243e0*/  @!P0 SYNCS.PHASECHK.TRANS64 P0, [R4+URZ], R5 ;  /* 0x00000005040085a7 */ /* 0x000ee4000800007f */
[----:B---3--:R-:W-:Y:S05]  /*243f0*/  @!P0 BRA `(.L_x_4471) ;  /* 0xfffffffc00f08947 */ /* 0x008fea000383ffff */
[----:B------:R-:W-:Y:S05]  /*24400*/  BRA `(.L_x_4583) ;  /* 0xffffffdc00a47947 */ /* 0x000fea000383ffff */
        .type           $_ZN7cutlass13device_kernelIN5flash11enable_sm90INS1_16FlashAttnFwdSm90INS1_25CollectiveMainloopFwdSm90ILi2EN4cute5tupleIJNS5_1CILi1EEES8_S8_EEENS6_IJNS7_ILi128EEENS7_ILi96EEENS7_ILi192EEEEEELi192ENS_10bfloat16_tEfNS_4arch4Sm90ELb0ELb1ELb1ELb1ELb0ELb1ELb0ELb1ELb1ELb0ELb0ELb0EEENS1_21CollectiveEpilogueFwdINS6_IJSA_SC_SB_EEES9_SE_SG_Li256ELb1ELb0ELb0ELb0EEENS1_36VarlenDynamicPersistentTileSchedulerILi128ELi96ELi256ELi32ELb0ELb0ELb1ELb1ELb0ELb1EEEEEEEEEvNT_6ParamsE$_ZZN5flash25CollectiveMainloopFwdSm90ILi2EN4cute5tupleIJNS1_1CILi1EEES4_S4_EEENS2_IJNS3_ILi128EEENS3_ILi96EEENS3_ILi192EEEEEELi192EN7cutlass10bfloat16_tEfNSA_4arch4Sm90ELb0ELb1ELb1ELb1ELb0ELb1ELb0ELb1ELb1ELb0ELb0ELb0EE12store_kv_newINS_16FlashAttnFwdSm90ISE_NS_21CollectiveEpilogueFwdINS2_IJS6_S8_S7_EEES5_SB_SD_Li256ELb1ELb0ELb0ELb0EEENS_36VarlenDynamicPersistentTileSchedulerILi128ELi96ELi256ELi32ELb0ELb0ELb1ELb1ELb0ELb1EEEE13SharedStorageEEEbRKNSE_6ParamsENSA_25PipelineTmaAsyncNoClusterILi2ENSA_16PipelineTmaAsyncILi2EEEEESU_RNSA_13PipelineStateILj2EEEiRT_RKNS_16SeqlenInfoQKNewKILb1ELb1EEENS2_IJiiiiEEEENKUliRKT_E_clISW_EEDaiS17_,@function
        .size           $_ZN7cutlass13device_kernelIN5flash11enable_sm90INS1_16FlashAttnFwdSm90INS1_25CollectiveMainloopFwdSm90ILi2EN4cute5tupleIJNS5_1CILi1EEES8_S8_EEENS6_IJNS7_ILi128EEENS7_ILi96EEENS7_ILi192EEEEEELi192ENS_10bfloat16_tEfNS_4arch4Sm90ELb0ELb1ELb1ELb1ELb0ELb1ELb0ELb1ELb1ELb0ELb0ELb0EEENS1_21CollectiveEpilogueFwdINS6_IJSA_SC_SB_EEES9_SE_SG_Li256ELb1ELb0ELb0ELb0EEENS1_36VarlenDynamicPersistentTileSchedulerILi128ELi96ELi256ELi32ELb0ELb0ELb1ELb1ELb0ELb1EEEEEEEEEvNT_6ParamsE$_ZZN5flash25CollectiveMainloopFwdSm90ILi2EN4cute5tupleIJNS1_1CILi1EEES4_S4_EEENS2_IJNS3_ILi128EEENS3_ILi96EEENS3_ILi192EEEEEELi192EN7cutlass10bfloat16_tEfNSA_4arch4Sm90ELb0ELb1ELb1ELb1ELb0ELb1ELb0ELb1ELb1ELb0ELb0ELb0EE12store_kv_newINS_16FlashAttnFwdSm90ISE_NS_21CollectiveEpilogueFwdINS2_IJS6_S8_S7_EEES5_SB_SD_Li256ELb1ELb0ELb0ELb0EEENS_36VarlenDynamicPersistentTileSchedulerILi128ELi96ELi256ELi32ELb0ELb0ELb1ELb1ELb0ELb1EEEE13SharedStorageEEEbRKNSE_6ParamsENSA_25PipelineTmaAsyncNoClusterILi2ENSA_16PipelineTmaAsyncILi2EEEEESU_RNSA_13PipelineStateILj2EEEiRT_RKNS_16SeqlenInfoQKNewKILb1ELb1EEENS2_IJiiiiEEEENKUliRKT_E_clISW_EEDaiS17_,(.L_x_12758 - $_ZN7cutlass13device_kernelIN5flash11enable_sm90INS1_16FlashAttnFwdSm90INS1_25CollectiveMainloopFwdSm90ILi2EN4cute5tupleIJNS5_1CILi1EEES8_S8_EEENS6_IJNS7_ILi128EEENS7_ILi96EEENS7_ILi192EEEEEELi192ENS_10bfloat16_tEfNS_4arch4Sm90ELb0ELb1ELb1ELb1ELb0ELb1ELb0ELb1ELb1ELb0ELb0ELb0EEENS1_21CollectiveEpilogueFwdINS6_IJSA_SC_SB_EEES9_SE_SG_Li256ELb1ELb0ELb0ELb0EEENS1_36VarlenDynamicPersistentTileSchedulerILi128ELi96ELi256ELi32ELb0ELb0ELb1ELb1ELb0ELb1EEEEEEEEEvNT_6ParamsE$_ZZN5flash25CollectiveMainloopFwdSm90ILi2EN4cute5tupleIJNS1_1CILi1EEES4_S4_EEENS2_IJNS3_ILi128EEENS3_ILi96EEENS3_ILi192EEEEEELi192EN7cutlass10bfloat16_tEfNSA_4arch4Sm90ELb0ELb1ELb1ELb1ELb0ELb1ELb0ELb1ELb1ELb0ELb0ELb0EE12store_kv_newINS_16FlashAttnFwdSm90ISE_NS_21CollectiveEpilogueFwdINS2_IJS6_S8_S7_EEES5_SB_SD_Li256ELb1ELb0ELb0ELb0EEENS_36VarlenDynamicPersistentTileSchedulerILi128ELi96ELi256ELi32ELb0ELb0ELb1ELb1ELb0ELb1EEEE13SharedStorageEEEbRKNSE_6ParamsENSA_25PipelineTmaAsyncNoClusterILi2ENSA_16PipelineTmaAsyncILi2EEEEESU_RNSA_13PipelineStateILj2EEEiRT_RKNS_16SeqlenInfoQKNewKILb1ELb1EEENS2_IJiiiiEEEENKUliRKT_E_clISW_EEDaiS17_)
$_ZN7cutlass13device_kernelIN5flash11enable_sm90INS1_16FlashAttnFwdSm90INS1_25CollectiveMainloopFwdSm90ILi2EN4cute5tupleIJNS5_1CILi1EEES8_S8_EEENS6_IJNS7_ILi128EEENS7_ILi96EEENS7_ILi192EEEEEELi192ENS_10bfloat16_tEfNS_4arch4Sm90ELb0ELb1ELb1ELb1ELb0ELb1ELb0ELb1ELb1ELb0ELb0ELb0EEENS1_21CollectiveEpilogueFwdINS6_IJSA_SC_SB_EEES9_SE_SG_Li256ELb1ELb0ELb0ELb0EEENS1_36VarlenDynamicPersistentTileSchedulerILi128ELi96ELi256ELi32ELb0ELb0ELb1ELb1ELb0ELb1EEEEEEEEEvNT_6ParamsE$_ZZN5flash25CollectiveMainloopFwdSm90ILi2EN4cute5tupleIJNS1_1CILi1EEES4_S4_EEENS2_IJNS3_ILi128EEENS3_ILi96EEENS3_ILi192EEEEEELi192EN7cutlass10bfloat16_tEfNSA_4arch4Sm90ELb0ELb1ELb1ELb1ELb0ELb1ELb0ELb1ELb1ELb0ELb0ELb0EE12store_kv_newINS_16FlashAttnFwdSm90ISE_NS_21CollectiveEpilogueFwdINS2_IJS6_S8_S7_EEES5_SB_SD_Li256ELb1ELb0ELb0ELb0EEENS_36VarlenDynamicPersistentTileSchedulerILi128ELi96ELi256ELi32ELb0ELb0ELb1ELb1ELb0ELb1EEEE13SharedStorageEEEbRKNSE_6ParamsENSA_25PipelineTmaAsyncNoClusterILi2ENSA_16PipelineTmaAsyncILi2EEEEESU_RNSA_13PipelineStateILj2EEEiRT_RKNS_16SeqlenInfoQKNewKILb1ELb1EEENS2_IJiiiiEEEENKUliRKT_E_clISW_EEDaiS17_:
[----:B------:R-:W-:Y:S05]  /*24410*/  YIELD ;  /* 0x0000000000007946 */ /* 0x000fea0003800000 */
[----:B------:R-:W-:Y:S01]  /*24420*/  ULDC UR4, c[0x0][0x20] ;  /* 0x0000080000047ab9 */ /* 0x000fe20000000800 */
[----:B------:R-:W0:Y:S01]  /*24430*/  LDC.64 R84, c[0x0][0x208] ;  /* 0x00008200ff547b82 */ /* 0x000e220000000a00 */
[----:B------:R-:W-:Y:S01]  /*24440*/  VIADD R81, R0, -UR4 ;  /* 0x8000000400517c36 */ /* 0x000fe20008000000 */
[----:B------:R-:W-:-:S04]  /*24450*/  R2UR UR6, R214 ;  /* 0x00000000d60672ca */ /* 0x000fc800000e0000 */
[----:B------:R-:W2:Y:S01]  /*24460*/  LDL.64 R8, [R81+0x8] ;  /* 0x0000080051087983 */ /* 0x000ea20000100a00 */
[----:B0-----:R-:W-:Y:S02]  /*24470*/  R2UR UR4, R84 ;  /* 0x00000000540472ca */ /* 0x001fe400000e0000 */
[----:B------:R-:W-:-:S13]  /*24480*/  R2UR UR5, R85 ;  /* 0x00000000550572ca */ /* 0x000fda00000e0000 */
[----:B--2---:R-:W2:Y:S01]  /*24490*/  LD.E R10, desc[UR4][R8.64+0x154] ;  /* 0x00015404080a7980 */ /* 0x004ea2000c101900 */
[----:B------:R-:W0:Y:S01]  /*244a0*/  LDC R82, c[0x0][0x20] ;  /* 0x00000800ff527b82 */ /* 0x000e220000000800 */
[----:B------:R-:W-:Y:S01]  /*244b0*/  BSSY B0, `(.L_x_4584) ;  /* 0x0000a7e000007945 */ /* 0x000fe20003800000 */
[----:B0-----:R-:W-:Y:S02]  /*244c0*/  IADD3 R82, -R82, UR6, RZ ;  /* 0x0000000652527c10 */ /* 0x001fe4000fffe1ff */
[----:B--2---:R-:W-:-:S13]  /*244d0*/  ISETP.GE.AND P0, PT, R10, 0x1, PT ;  /* 0x000000010a00780c */ /* 0x004fda0003f06270 */
[----:B------:R-:W-:Y:S05]  /*244e0*/  @!P0 BRA `(.L_x_4585) ;  /* 0x0000009800c08947 */ /* 0x000fea0003800000 */
[----:B------:R-:W2:Y:S01]  /*244f0*/  LDL.64 R10, [R81+0x40] ;  /* 0x00004000510a7983 */ /* 0x000ea20000100a00 */
[C---:B------:R-:W-:Y:S02]  /*24500*/  R2UR UR6, R84.reuse ;  /* 0x00000000540672ca */ /* 0x040fe400000e0000 */
[C---:B------:R-:W-:Y:S01]  /*24510*/  R2UR UR7, R85.reuse ;  /* 0x00000000550772ca */ /* 0x040fe200000e0000 */
[----:B------:R0:W5:Y:S01]  /*24520*/  LDL.64 R100, [R81+0x50] ;  /* 0x0000500051647983 */ /* 0x0001620000100a00 */
[----:B------:R-:W-:Y:S02]  /*24530*/  R2UR UR4, R84 ;  /* 0x00000000540472ca */ /* 0x000fe400000e0000 */
[----:B------:R-:W-:-:S09]  /*24540*/  R2UR UR5, R85 ;  /* 0x00000000550572ca */ /* 0x000fd200000e0000 */
[----:B------:R-:W3:Y:S04]  /*24550*/  LD.E.U8 R8, desc[UR6][R8.64+0x170] ;  /* 0x0001700608087980 */ /* 0x000ee8000c101100 */
[----:B--2---:R-:W2:Y:S01]  /*24560*/  LD.E.64 R96, desc[UR4][R10.64+0x10] ;  /* 0x000010040a607980 */ /* 0x004ea2000c101b00 */
[----:B------:R-:W-:-:S03]  /*24570*/  SHF.R.S32.HI R31, RZ, 0x1f, R77 ;  /* 0x0000001fff1f7819 */ /* 0x000fc6000001144d */
[----:B------:R0:W5:Y:S04]  /*24580*/  LD.E.64 R88, desc[UR4][R10.64+0x8] ;  /* 0x000008040a587980 */ /* 0x000168000c101b00 */
[----:B------:R0:W5:Y:S01]  /*24590*/  LD.E.64 R86, desc[UR6][R10.64+0x18] ;  /* 0x000018060a567980 */ /* 0x000162000c101b00 */
[----:B---3--:R-:W-:Y:S01]  /*245a0*/  ISETP.NE.AND P0, PT, R8, RZ, PT ;  /* 0x000000ff0800720c */ /* 0x008fe20003f05270 */
[-C--:B--2---:R-:W-:Y:S02]  /*245b0*/  IMAD R13, R97, R77.reuse, RZ ;  /* 0x0000004d610d7224 */ /* 0x084fe400078e02ff */
[----:B------:R-:W-:-:S04]  /*245c0*/  IMAD.WIDE.U32 R70, R96, R77, RZ ;  /* 0x0000004d60467225 */ /* 0x000fc800078e00ff */
[----:B------:R-:W-:-:S04]  /*245d0*/  IMAD R13, R96, R31, R13 ;  /* 0x0000001f600d7224 */ /* 0x000fc800078e020d */
[----:B------:R-:W-:Y:S02]  /*245e0*/  IMAD.IADD R69, R71, 0x1, R13 ;  /* 0x0000000147457824 */ /* 0x000fe400078e020d */
[----:B0-----:R-:W-:Y:S05]  /*245f0*/  @!P0 BRA `(.L_x_4586) ;  /* 0x0000004400d88947 */ /* 0x001fea0003800000 */
[C---:B------:R-:W-:Y:S01]  /*24600*/  R2UR UR4, R84.reuse ;  /* 0x00000000540472ca */ /* 0x040fe200000e0000 */
[----:B------:R0:W5:Y:S01]  /*24610*/  LDL.64 R8, [R81+0x10] ;  /* 0x0000100051087983 */ /* 0x0001620000100a00 */
[C---:B------:R-:W-:Y:S02]  /*24620*/  R2UR UR5, R85.reuse ;  /* 0x00000000550572ca */ /* 0x040fe400000e0000 */
[C---:B------:R-:W-:Y:S02]  /*24630*/  R2UR UR8, R84.reuse ;  /* 0x00000000540872ca */ /* 0x040fe400000e0000 */
[C---:B------:R-:W-:Y:S02]  /*24640*/  R2UR UR9, R85.reuse ;  /* 0x00000000550972ca */ /* 0x040fe400000e0000 */
[----:B------:R-:W-:Y:S02]  /*24650*/  R2UR UR6, R84 ;  /* 0x00000000540672ca */ /* 0x000fe400000e0000 */
[----:B------:R-:W-:-:S05]  /*24660*/  R2UR UR7, R85 ;  /* 0x00000000550772ca */ /* 0x000fca00000e0000 */
[----:B-----5:R-:W2:Y:S04]  /*24670*/  LD.E.64 R10, desc[UR4][R100.64+0x60] ;  /* 0x00006004640a7980 */ /* 0x020ea8000c101b00 */
[----:B------:R-:W3:Y:S04]  /*24680*/  LD.E R12, desc[UR8][R100.64+0x10] ;  /* 0x00001008640c7980 */ /* 0x000ee8000c101900 */
[----:B------:R-:W4:Y:S04]  /*24690*/  LD.E.64 R14, desc[UR6][R100.64+0x80] ;  /* 0x00008006640e7980 */ /* 0x000f28000c101b00 */
[----:B------:R-:W4:Y:S01]  /*246a0*/  LD.E R28, desc[UR4][R100.64+0xc] ;  /* 0x00000c04641c7980 */ /* 0x000f22000c101900 */
[----:B------:R-:W-:-:S02]  /*246b0*/  R2UR UR10, R84 ;  /* 0x00000000540a72ca */ /* 0x000fc400000e0000 */
[C---:B------:R-:W-:Y:S01]  /*246c0*/  R2UR UR11, R85.reuse ;  /* 0x00000000550b72ca */ /* 0x040fe200000e0000 */
[----:B------:R0:W5:Y:S01]  /*246d0*/  LD.E.64 R32, desc[UR4][R100.64+0x58] ;  /* 0x0000580464207980 */ /* 0x000162000c101b00 */
[----:B------:R-:W-:Y:S02]  /*246e0*/  R2UR UR12, R84 ;  /* 0x00000000540c72ca */ /* 0x000fe400000e0000 */
[----:B------:R-:W-:Y:S01]  /*246f0*/  R2UR UR13, R85 ;  /* 0x00000000550d72ca */ /* 0x000fe200000e0000 */
[----:B------:R0:W5:Y:S01]  /*24700*/  LD.E.64 R36, desc[UR8][R100.64+0x78] ;  /* 0x0000780864247980 */ /* 0x000162000c101b00 */
[----:B------:R-:W-:Y:S01]  /*24710*/  BSSY B2, `(.L_x_4587) ;  /* 0x000004c000027945 */ /* 0x000fe20003800000 */
[----:B------:R-:W-:Y:S02]  /*24720*/  CS2R R56, SRZ ;  /* 0x0000000000387805 */ /* 0x000fe4000001ff00 */
[----:B------:R-:W-:Y:S02]  /*24730*/  CS2R R60, SRZ ;  /* 0x00000000003c7805 */ /* 0x000fe4000001ff00 */
[----:B------:R-:W-:-:S02]  /*24740*/  CS2R R72, SRZ ;  /* 0x0000000000487805 */ /* 0x000fc4000001ff00 */
[----:B------:R-:W-:Y:S01]  /*24750*/  CS2R R90, SRZ ;  /* 0x00000000005a7805 */ /* 0x000fe2000001ff00 */
[----:B------:R0:W5:Y:S01]  /*24760*/  LD.E.64 R34, desc[UR10][R100.64+0x88] ;  /* 0x0000880a64227980 */ /* 0x000162000c101b00 */
[----:B------:R-:W-:-:S03]  /*24770*/  CS2R R94, SRZ ;  /* 0x00000000005e7805 */ /* 0x000fc6000001ff00 */
[----:B------:R0:W5:Y:S01]  /*24780*/  LD.E.U8 R102, desc[UR12][R100.64+0x18] ;  /* 0x0000180c64667980 */ /* 0x000162000c101100 */
[----:B------:R-:W-:Y:S02]  /*24790*/  CS2R R98, SRZ ;  /* 0x0000000000627805 */ /* 0x000fe4000001ff00 */
[----:B------:R-:W-:Y:S02]  /*247a0*/  CS2R R58, SRZ ;  /* 0x00000000003a7805 */ /* 0x000fe4000001ff00 */
[----:B------:R-:W-:Y:S02]  /*247b0*/  CS2R R62, SRZ ;  /* 0x00000000003e7805 */ /* 0x000fe4000001ff00 */
[----:B------:R-:W-:Y:S02]  /*247c0*/  CS2R R66, SRZ ;  /* 0x0000000000427805 */ /* 0x000fe4000001ff00 */
[----:B------:R-:W-:Y:S02]  /*247d0*/  CS2R R74, SRZ ;  /* 0x00000000004a7805 */ /* 0x000fe4000001ff00 */
[----:B------:R-:W-:-:S02]  /*247e0*/  CS2R R92, SRZ ;  /* 0x00000000005c7805 */ /* 0x000fc4000001ff00 */
[----:B------:R-:W-:Y:S01]  /*247f0*/  CS2R R96, SRZ ;  /* 0x0000000000607805 */ /* 0x000fe2000001ff00 */
[----:B--2---:R-:W-:Y:S01]  /*24800*/  IMAD R13, R11, R77, RZ ;  /* 0x0000004d0b0d7224 */ /* 0x004fe200078e02ff */
[----:B---3--:R-:W-:-:S03]  /*24810*/  SHF.R.S32.HI R11, RZ, 0x1f, R12 ;  /* 0x0000001fff0b7819 */ /* 0x008fc6000001140c */
[----:B------:R-:W-:Y:S02]  /*24820*/  IMAD R29, R10, R31, R13 ;  /* 0x0000001f0a1d7224 */ /* 0x000fe400078e020d */
[----:B----4-:R-:W-:Y:S01]  /*24830*/  IMAD R15, R15, R77, RZ ;  /* 0x0000004d0f0f7224 */ /* 0x010fe200078e02ff */
[----:B------:R-:W-:Y:S01]  /*24840*/  LEA.HI R11, R11, R12, RZ, 0x2 ;  /* 0x0000000c0b0b7211 */ /* 0x000fe200078f10ff */
[----:B------:R-:W-:Y:S02]  /*24850*/  IMAD R28, R77, -0x60, R28 ;  /* 0xffffffa04d1c7824 */ /* 0x000fe400078e021c */
[----:B------:R-:W-:Y:S01]  /*24860*/  IMAD R31, R14, R31, R15 ;  /* 0x0000001f0e1f7224 */ /* 0x000fe200078e020f */
[----:B------:R-:W-:Y:S02]  /*24870*/  SHF.R.S32.HI R15, RZ, 0x2, R11 ;  /* 0x00000002ff0f7819 */ /* 0x000fe4000001140b */
[----:B------:R-:W-:-:S04]  /*24880*/  VIMNMX R38, R28, 0x60, PT ;  /* 0x000000601c267848 */ /* 0x000fc80003fe0100 */
[----:B------:R-:W-:Y:S01]  /*24890*/  ISETP.GE.AND P0, PT, R15, R38, PT ;  /* 0x000000260f00720c */ /* 0x000fe20003f06270 */
[-C--:B------:R-:W-:Y:S02]  /*248a0*/  IMAD.WIDE.U32 R42, R10, R77.reuse, RZ ;  /* 0x0000004d0a2a7225 */ /* 0x080fe400078e00ff */
[----:B------:R0:W5:Y:S02]  /*248b0*/  LD.E.64 R10, desc[UR6][R100.64+0x68] ;  /* 0x00006806640a7980 */ /* 0x000164000c101b00 */
[----:B------:R-:W-:Y:S01]  /*248c0*/  IMAD.WIDE.U32 R64, R14, R77, RZ ;  /* 0x0000004d0e407225 */ /* 0x000fe200078e00ff */
[----:B------:R-:W-:-:S03]  /*248d0*/  CS2R R12, SRZ ;  /* 0x00000000000c7805 */ /* 0x000fc6000001ff00 */
[----:B------:R-:W-:Y:S02]  /*248e0*/  IMAD.IADD R103, R43, 0x1, R29 ;  /* 0x000000012b677824 */ /* 0x000fe400078e021d */
[----:B------:R-:W-:Y:S02]  /*248f0*/  VIADD R30, R15, 0x40 ;  /* 0x000000400f1e7836 */ /* 0x000fe40000000000 */
[----:B------:R-:W-:Y:S01]  /*24900*/  IMAD.IADD R105, R65, 0x1, R31 ;  /* 0x0000000141697824 */ /* 0x000fe200078e021f */
[----:B0-----:R-:W-:Y:S06]  /*24910*/  @P0 BRA `(.L_x_4588) ;  /* 0x0000000000ac0947 */ /* 0x001fec0003800000 */
[----:B-----5:R-:W-:Y:S02]  /*24920*/  LOP3.LUT R15, R102, 0x1, RZ, 0xc0, !PT ;  /* 0x00000001660f7812 */ /* 0x020fe400078ec0ff */
[----:B------:R-:W-:Y:S02]  /*24930*/  CS2R R98, SRZ ;  /* 0x0000000000627805 */ /* 0x000fe4000001ff00 */
[----:B------:R-:W-:Y:S02]  /*24940*/  LEA R14, P1, R42, R10, 0x1 ;  /* 0x0000000a2a0e7211 */ /* 0x000fe400078208ff */
[----:B------:R-:W-:Y:S02]  /*24950*/  CS2R R94, SRZ ;  /* 0x00000000005e7805 */ /* 0x000fe4000001ff00 */
[----:B------:R-:W-:Y:S02]  /*24960*/  LEA R28, P2, R64, R34, 0x1 ;  /* 0x00000022401c7211 */ /* 0x000fe400078408ff */
[----:B------:R-:W-:-:S02]  /*24970*/  CS2R R90, SRZ ;  /* 0x00000000005a7805 */ /* 0x000fc4000001ff00 */
[----:B------:R-:W-:Y:S02]  /*24980*/  ISETP.NE.U32.AND P0, PT, R15, 0x1, PT ;  /* 0x000000010f00780c */ /* 0x000fe40003f05070 */
[----:B------:R-:W-:Y:S02]  /*24990*/  CS2R R72, SRZ ;  /* 0x0000000000487805 */ /* 0x000fe4000001ff00 */
[----:B------:R-:W-:Y:S02]  /*249a0*/  LEA.HI.X R15, R42, R11, R103, 0x1, P1 ;  /* 0x0000000b2a0f7211 */ /* 0x000fe400008f0c67 */
[----:B------:R-:W-:Y:S02]  /*249b0*/  CS2R R60, SRZ ;  /* 0x00000000003c7805 */ /* 0x000fe4000001ff00 */
[----:B------:R-:W-:Y:S02]  /*249c0*/  LEA.HI.X R29, R64, R35, R105, 0x1, P2 ;  /* 0x00000023401d7211 */ /* 0x000fe400010f0c69 */
[----:B------:R-:W-:-:S02]  /*249d0*/  CS2R R56, SRZ ;  /* 0x0000000000387805 */ /* 0x000fc4000001ff00 */
[----:B------:R-:W-:Y:S02]  /*249e0*/  R2P PR, R102, 0x3e ;  /* 0x0000003e66007804 */ /* 0x000fe40000000000 */
[----:B------:R-:W-:Y:S02]  /*249f0*/  @!P0 R2UR UR4, R84 ;  /* 0x00000000540482ca */ /* 0x000fe400000e0000 */
[----:B------:R-:W-:-:S09]  /*24a00*/  @!P0 R2UR UR5, R85 ;  /* 0x00000000550582ca */ /* 0x000fd200000e0000 */
[C---:B------:R-:W-:Y:S02]  /*24a10*/  @P1 R2UR UR6, R84.reuse ;  /* 0x00000000540612ca */ /* 0x040fe400000e0000 */
[C---:B------:R-:W-:Y:S02]  /*24a20*/  @P1 R2UR UR7, R85.reuse ;  /* 0x00000000550712ca */ /* 0x040fe400000e0000 */
[C---:B------:R-:W-:Y:S02]  /*24a30*/  @P2 R2UR UR8, R84.reuse ;  /* 0x00000000540822ca */ /* 0x040fe400000e0000 */
[----:B------:R-:W-:Y:S02]  /*24a40*/  @P2 R2UR UR9, R85 ;  /* 0x00000000550922ca */ /* 0x000fe400000e0000 */
[----:B------:R-:W-:Y:S02]  /*24a50*/  @P3 R2UR UR10, R84 ;  /* 0x00000000540a32ca */ /* 0x000fe400000e0000 */
[----:B------:R-:W-:-:S02]  /*24a60*/  CS2R R96, SRZ ;  /* 0x0000000000607805 */ /* 0x000fc4000001ff00 */
[C---:B------:R-:W-:Y:S02]  /*24a70*/  @P3 R2UR UR11, R85.reuse ;  /* 0x00000000550b32ca */ /* 0x040fe400000e0000 */
[----:B------:R-:W-:Y:S02]  /*24a80*/  CS2R R92, SRZ ;  /* 0x00000000005c7805 */ /* 0x000fe4000001ff00 */
[----:B------:R-:W-:Y:S02]  /*24a90*/  @P4 R2UR UR12, R84 ;  /* 0x00000000540c42ca */ /* 0x000fe400000e0000 */
[----:B------:R-:W-:Y:S02]  /*24aa0*/  CS2R R74, SRZ ;  /* 0x00000000004a7805 */ /* 0x000fe4000001ff00 */
[----:B------:R-:W-:Y:S02]  /*24ab0*/  @P4 R2UR UR13, R85 ;  /* 0x00000000550d42ca */ /* 0x000fe400000e0000 */
[----:B------:R-:W-:-:S02]  /*24ac0*/  CS2R R66, SRZ ;  /* 0x0000000000427805 */ /* 0x000fc4000001ff00 */
[----:B------:R-:W-:Y:S02]  /*24ad0*/  @P5 R2UR UR14, R84 ;  /* 0x00000000540e52ca */ /* 0x000fe400000e0000 */
[----:B------:R-:W-:Y:S02]  /*24ae0*/  CS2R R62, SRZ ;  /* 0x00000000003e7805 */ /* 0x000fe4000001ff00 */
[----:B------:R-:W-:Y:S02]  /*24af0*/  @P5 R2UR UR15, R85 ;  /* 0x00000000550f52ca */ /* 0x000fe400000e0000 */
[----:B------:R-:W-:Y:S01]  /*24b00*/  CS2R R58, SRZ ;  /* 0x00000000003a7805 */ /* 0x000fe2000001ff00 */
[----:B------:R0:W5:Y:S04]  /*24b10*/  @!P0 LD.E.64 R98, desc[UR4][R14.64] ;  /* 0x000000040e628980 */ /* 0x000168000c101b00 */
[----:B------:R0:W5:Y:S04]  /*24b20*/  @P1 LD.E.64 R94, desc[UR6][R14.64+0x20] ;  /* 0x000020060e5e1980 */ /* 0x000168000c101b00 */
[----:B------:R0:W5:Y:S04]  /*24b30*/  @P2 LD.E.64 R90, desc[UR8][R14.64+0x40] ;  /* 0x000040080e5a2980 */ /* 0x000168000c101b00 */
[----:B------:R0:W5:Y:S04]  /*24b40*/  @P3 LD.E.64 R72, desc[UR10][R14.64+0x60] ;  /* 0x0000600a0e483980 */ /* 0x000168000c101b00 */
[----:B------:R0:W5:Y:S04]  /*24b50*/  @P4 LD.E.64 R60, desc[UR12][R14.64+0x80] ;  /* 0x0000800c0e3c4980 */ /* 0x000168000c101b00 */
[----:B------:R0:W5:Y:S04]  /*24b60*/  @P5 LD.E.64 R56, desc[UR14][R14.64+0xa0] ;  /* 0x0000a00e0e385980 */ /* 0x000168000c101b00 */
[----:B------:R0:W5:Y:S04]  /*24b70*/  @!P0 LD.E.64 R96, desc[UR4][R28.64] ;  /* 0x000000041c608980 */ /* 0x000168000c101b00 */
[----:B------:R0:W5:Y:S04]  /*24b80*/  @P1 LD.E.64 R92, desc[UR6][R28.64+0x20] ;  /* 0x000020061c5c1980 */ /* 0x000168000c101b00 */
[----:B------:R0:W5:Y:S04]  /*24b90*/  @P2 LD.E.64 R74, desc[UR8][R28.64+0x40] ;  /* 0x000040081c4a2980 */ /* 0x000168000c101b00 */
[----:B------:R0:W5:Y:S04]  /*24ba0*/  @P3 LD.E.64 R66, desc[UR10][R28.64+0x60] ;  /* 0x0000600a1c423980 */ /* 0x000168000c101b00 */
[----:B------:R0:W5:Y:S04]  /*24bb0*/  @P4 LD.E.64 R62, desc[UR12][R28.64+0x80] ;  /* 0x0000800c1c3e4980 */ /* 0x000168000c101b00 */
[----:B------:R0:W5:Y:S02]  /*24bc0*/  @P5 LD.E.64 R58, desc[UR14][R28.64+0xa0] ;  /* 0x0000a00e1c3a5980 */ /* 0x000164000c101b00 */
.L_x_4588:
[----:B------:R-:W-:Y:S05]  /*24bd0*/  BSYNC B2 ;  /* 0x0000000000027941 */ /* 0x000fea0003800000 */
.L_x_4587:
        /* <DEDUP_REMOVED lines=13> */
[----:B------:R-:W-:Y:S06]  /*24cb0*/  @P0 BRA `(.L_x_4590) ;  /* 0x0000000000bc0947 */ /* 0x000fec0003800000 */
[----:B-----5:R-:W-:Y:S02]  /*24cc0*/  IADD3 R43, P0, R32, R42, RZ ;  /* 0x0000002a202b7210 */ /* 0x020fe40007f1e0ff */
[----:B------:R-:W-:Y:S02]  /*24cd0*/  CS2R R52, SRZ ;  /* 0x0000000000347805 */ /* 0x000fe4000001ff00 */
[----:B------:R-:W-:Y:S02]  /*24ce0*/  IADD3 R65, P1, R36, R64, RZ ;  /* 0x0000004024417210 */ /* 0x000fe40007f3e0ff */
[----:B------:R-:W-:Y:S02]  /*24cf0*/  CS2R R48, SRZ ;  /* 0x0000000000307805 */ /* 0x000fe4000001ff00 */
[----:B------:R-:W-:Y:S01]  /*24d00*/  LOP3.LUT R12, R102, 0x1, RZ, 0xc0, !PT ;  /* 0x00000001660c7812 */ /* 0x000fe200078ec0ff */
[----:B------:R-:W-:Y:S01]  /*24d10*/  IMAD.X R33, R33, 0x1, R103, P0 ;  /* 0x0000000121217824 */ /* 0x000fe200000e0667 */
[----:B------:R-:W-:Y:S01]  /*24d20*/  LEA R32, P2, R65, R34, 0x1 ;  /* 0x0000002241207211 */ /* 0x000fe200078408ff */
[----:B------:R-:W-:Y:S01]  /*24d30*/  IMAD.X R36, R37, 0x1, R105, P1 ;  /* 0x0000000125247824 */ /* 0x000fe200008e0669 */
[----:B------:R-:W-:-:S02]  /*24d40*/  LEA R10, P1, R43, R10, 0x1 ;  /* 0x0000000a2b0a7211 */ /* 0x000fc400078208ff */
[----:B------:R-:W-:Y:S02]  /*24d50*/  CS2R R44, SRZ ;  /* 0x00000000002c7805 */ /* 0x000fe4000001ff00 */
[----:B------:R-:W-:Y:S02]  /*24d60*/  ISETP.NE.U32.AND P0, PT, R12, 0x1, PT ;  /* 0x000000010c00780c */ /* 0x000fe40003f05070 */
[----:B------:R-:W-:Y:S02]  /*24d70*/  CS2R R38, SRZ ;  /* 0x0000000000267805 */ /* 0x000fe4000001ff00 */
[----:B------:R-:W-:Y:S02]  /*24d80*/  LEA.HI.X R11, R43, R11, R33, 0x1, P1 ;  /* 0x0000000b2b0b7211 */ /* 0x000fe400008f0c21 */
[----:B------:R-:W-:Y:S02]  /*24d90*/  CS2R R28, SRZ ;  /* 0x00000000001c7805 */ /* 0x000fe4000001ff00 */
[----:B------:R-:W-:-:S02]  /*24da0*/  LEA.HI.X R33, R65, R35, R36, 0x1, P2 ;  /* 0x0000002341217211 */ /* 0x000fc400010f0c24 */
[----:B------:R-:W-:Y:S02]  /*24db0*/  CS2R R12, SRZ ;  /* 0x00000000000c7805 */ /* 0x000fe4000001ff00 */
        /* <DEDUP_REMOVED lines=31> */
.L_x_4590:
[----:B------:R-:W-:Y:S05]  /*24fb0*/  BSYNC B2 ;  /* 0x0000000000027941 */ /* 0x000fea0003800000 */
.L_x_4589:
[----:B------:R-:W-:Y:S01]  /*24fc0*/  R2UR UR4, R84 ;  /* 0x00000000540472ca */ /* 0x000fe200000e0000 */
[----:B0----5:R0:W5:Y:S01]  /*24fd0*/  LDL R10, [R82] ;  /* 0x00000000520a7983 */ /* 0x0211620000100800 */
[----:B------:R-:W-:-:S03]  /*24fe0*/  R2UR UR5, R85 ;  /* 0x00000000550572ca */ /* 0x000fc600000e0000 */
[----:B------:R0:W5:Y:S10]  /*24ff0*/  LDL R11, [R82+0x4] ;  /* 0x00000400520b7983 */ /* 0x0001740000100800 */
[----:B------:R-:W2:Y:S01]  /*25000*/  LD.E R32, desc[UR4][R8.64+0x1c] ;  /* 0x00001c0408207980 */ /* 0x000ea2000c101900 */
[----:B------:R-:W-:-:S02]  /*25010*/  IMAD.MOV.U32 R33, RZ, RZ, R56 ;  /* 0x000000ffff217224 */ /* 0x000fc400078e0038 */
        /* <DEDUP_REMOVED lines=89> */
[----:B------:R-:W-:Y:S01]  /*255b0*/  BSSY B2, `(.L_x_4591) ;  /* 0x000000b000027945 */ /* 0x000fe20003800000 */
[----:B------:R-:W-:-:S02]  /*255c0*/  PRMT R113, R36, 0x7610, R113 ;  /* 0x0000761024717816 */ /* 0x000fc40000000071 */
[----:B------:R-:W-:Y:S02]  /*255d0*/  PRMT R122, R33, 0x7610, R122 ;  /* 0x00007610217a7816 */ /* 0x000fe4000000007a */
[----:B------:R-:W-:Y:S02]  /*255e0*/  PRMT R125, R34, 0x7610, R125 ;  /* 0x00007610227d7816 */ /* 0x000fe4000000007d */
[----:B------:R-:W-:Y:S02]  /*255f0*/  PRMT R126, R35, 0x7610, R126 ;  /* 0x00007610237e7816 */ /* 0x000fe4000000007e */
[----:B--2---:R-:W-:-:S04]  /*25600*/  LOP3.LUT R32, R32, 0x1, RZ, 0xfc, !PT ;  /* 0x0000000120207812 */ /* 0x004fc800078efcff */
[----:B------:R-:W-:Y:S01]  /*25610*/  ISETP.NE.AND P0, PT, R32, 0x3, PT ;  /* 0x000000032000780c */ /* 0x000fe20003f05270 */
[----:B------:R-:W-:-:S05]  /*25620*/  IMAD.MOV.U32 R32, RZ, RZ, R50 ;  /* 0x000000ffff207224 */ /* 0x000fca00078e0032 */
[----:B------:R-:W-:-:S07]  /*25630*/  PRMT R121, R32, 0x7610, R121 ;  /* 0x0000761020797816 */ /* 0x000fce0000000079 */
[----:B0-----:R-:W-:Y:S05]  /*25640*/  @!P0 BRA `(.L_x_4592) ;  /* 0x0000000000048947 */ /* 0x001fea0003800000 */
[----:B------:R-:W-:Y:S01]  /*25650*/  BPT.TRAP 0x1 ;  /* 0x000000040000795c */ /* 0x000fe20000300000 */
.L_x_4592:
[----:B------:R-:W-:Y:S05]  /*25660*/  BSYNC B2 ;  /* 0x0000000000027941 */ /* 0x000fea0003800000 */
.L_x_4591:
[----:B------:R-:W-:Y:S02]  /*25670*/  R2UR UR4, R84 ;  /* 0x00000000540472ca */ /* 0x000fe400000e0000 */
[----:B------:R-:W-:-:S13]  /*25680*/  R2UR UR5, R85 ;  /* 0x00000000550572ca */ /* 0x000fda00000e0000 */
[----:B------:R-:W2:Y:S01]  /*25690*/  LD.E.64 R8, desc[UR4][R8.64+0x8] ;  /* 0x0000080408087980 */ /* 0x000ea2000c101b00 */
[----:B-----5:R-:W-:Y:S01]  /*256a0*/  SHF.L.U32 R11, R11, 0x1f, RZ ;  /* 0x0000001f0b0b7819 */ /* 0x020fe200000006ff */
[----:B------:R-:W-:Y:S01]  /*256b0*/  BSSY B2, `(.L_x_4593) ;  /* 0x0000005000027945 */ /* 0x000fe20003800000 */
[----:B--2---:R-:W-:-:S05]  /*256c0*/  MOV R33, R8 ;  /* 0x0000000800217202 */ /* 0x004fca0000000f00 */
[----:B------:R-:W-:-:S04]  /*256d0*/  IMAD R10, R10, 0x8, R33 ;  /* 0x000000080a0a7824 */ /* 0x000fc800078e0221 */
[----:B------:R-:W0:Y:S02]  /*256e0*/  SYNCS.PHASECHK.TRANS64.TRYWAIT P0, [R10+URZ], R11 ;  /* 0x0000000b0a0075a7 */ /* 0x000e24000800017f */
[----:B0-----:R-:W-:Y:S05]  /*256f0*/  @!P0 BRA `(.L_x_4594) ;  /* 0x0000009400c88947 */ /* 0x001fea0003800000 */
.L_x_4697:
[----:B------:R-:W-:Y:S05]  /*25700*/  BSYNC B2 ;  /* 0x0000000000027941 */ /* 0x000fea0003800000 */
.L_x_4593:
[----:B------:R-:W2:Y:S04]  /*25710*/  LDL.64 R32, [R81+0x50] ;  /* 0x0000500051207983 */ /* 0x000ea80000100a00 */
[----:B------:R-:W3:Y:S01]  /*25720*/  LDL.64 R34, [R81+0x58] ;  /* 0x0000580051227983 */ /* 0x000ee20000100a00 */
[C---:B------:R-:W-:Y:S02]  /*25730*/  R2UR UR4, R84.reuse ;  /* 0x00000000540472ca */ /* 0x040fe400000e0000 */
[C---:B------:R-:W-:Y:S01]  /*25740*/  R2UR UR5, R85.reuse ;  /* 0x00000000550572ca */ /* 0x040fe200000e0000 */
[----:B------:R-:W4:Y:S01]  /*25750*/  LDL R8, [R82] ;  /* 0x0000000052087983 */ /* 0x000f220000100800 */
[----:B------:R-:W-:Y:S02]  /*25760*/  R2UR UR6, R84 ;  /* 0x00000000540672ca */ /* 0x000fe400000e0000 */
[----:B------:R-:W-:Y:S01]  /*25770*/  R2UR UR7, R85 ;  /* 0x00000000550772ca */ /* 0x000fe200000e0000 */
[----:B------:R1:W5:Y:S08]  /*25780*/  LDL.64 R36, [R81+0x38] ;  /* 0x0000380051247983 */ /* 0x0003700000100a00 */
[----:B--2---:R-:W0:Y:S04]  /*25790*/  LD.E R9, desc[UR4][R32.64+0x8] ;  /* 0x0000080420097980 */ /* 0x004e28000c101900 */
[----:B------:R-:W2:Y:S04]  /*257a0*/  LD.E R100, desc[UR4][R32.64+0xc] ;  /* 0x00000c0420647980 */ /* 0x000ea8000c101900 */
[----:B---3--:R-:W3:Y:S01]  /*257b0*/  LD.E.64 R34, desc[UR6][R34.64] ;  /* 0x0000000622227980 */ /* 0x008ee2000c101b00 */
[----:B----4-:R-:W-:-:S02]  /*257c0*/  IMAD R8, R8, 0x4800, RZ ;  /* 0x0000480008087824 */ /* 0x010fc400078e02ff */
[----:B------:R-:W-:Y:S01]  /*257d0*/  IMAD.MOV.U32 R102, RZ, RZ, 0x20 ;  /* 0x00000020ff667424 */ /* 0x000fe200078e00ff */
[----:B------:R-:W-:Y:S01]  /*257e0*/  BSSY B2, `(.L_x_4595) ;  /* 0x00001b5000027945 */ /* 0x000fe20003800000 */
[----:B0-----:R-:W-:-:S04]  /*257f0*/  SHF.R.S32.HI R10, RZ, 0x1f, R9 ;  /* 0x0000001fff0a7819 */ /* 0x001fc80000011409 */
[----:B------:R-:W-:-:S04]  /*25800*/  LEA.HI R11, R10, R9, RZ, 0x2 ;  /* 0x000000090a0b7211 */ /* 0x000fc800078f10ff */
[--C-:B------:R-:W-:Y:S02]  /*25810*/  SHF.R.S32.HI R127, RZ, 0x2, R11.reuse ;  /* 0x00000002ff7f7819 */ /* 0x100fe4000001140b */
[----:B------:R-:W-:-:S04]  /*25820*/  SHF.R.S32.HI R42, RZ, 0x1f, R11 ;  /* 0x0000001fff2a7819 */ /* 0x000fc8000001140b */
[----:B------:R-:W-:-:S04]  /*25830*/  LEA.HI R42, R42, R127, RZ, 0x3 ;  /* 0x0000007f2a2a7211 */ /* 0x000fc800078f18ff */
[----:B------:R-:W-:Y:S02]  /*25840*/  LOP3.LUT R64, R42, 0xfffffff8, RZ, 0xc0, !PT ;  /* 0xfffffff82a407812 */ /* 0x000fe400078ec0ff */
[----:B------:R-:W-:-:S03]  /*25850*/  LOP3.LUT R42, R11, 0x1ffffffc, RZ, 0xc0, !PT ;  /* 0x1ffffffc0b2a7812 */ /* 0x000fc600078ec0ff */
[----:B------:R-:W-:Y:S02]  /*25860*/  IMAD.IADD R64, R127, 0x1, -R64 ;  /* 0x000000017f407824 */ /* 0x000fe400078e0a40 */
[----:B------:R-:W-:Y:S02]  /*25870*/  IMAD.IADD R42, R9, 0x1, -R42 ;  /* 0x00000001092a7824 */ /* 0x000fe400078e0a2a */
[----:B------:R-:W-:Y:S02]  /*25880*/  IMAD.SHL.U32 R11, R64, 0x40, RZ ;  /* 0x00000040400b7824 */ /* 0x000fe400078e00ff */
[----:B------:R-:W-:-:S03]  /*25890*/  IMAD.SHL.U32 R133, R42, 0x8, RZ ;  /* 0x000000082a857824 */ /* 0x000fc600078e00ff */
[----:B------:R-:W-:Y:S02]  /*258a0*/  LOP3.LUT R42, R11, 0x1c0, RZ, 0xc0, !PT ;  /* 0x000001c00b2a7812 */ /* 0x000fe400078ec0ff */
[----:B------:R-:W-:Y:S02]  /*258b0*/  LEA.HI R9, R10, R9, RZ, 0x5 ;  /* 0x000000090a097211 */ /* 0x000fe400078f28ff */
[----:B------:R-:W-:Y:S02]  /*258c0*/  LOP3.LUT R11, R42, 0x18, R133, 0xf8, !PT ;  /* 0x000000182a0b7812 */ /* 0x000fe400078ef885 */
[----:B------:R-:W-:Y:S01]  /*258d0*/  SHF.R.U32.HI R42, RZ, 0x3, R42 ;  /* 0x00000003ff2a7819 */ /* 0x000fe2000001162a */
[----:B------:R-:W-:-:S03]  /*258e0*/  IMAD.SHL.U32 R9, R9, 0x10, RZ ;  /* 0x0000001009097824 */ /* 0x000fc600078e00ff */
[----:B------:R-:W-:Y:S01]  /*258f0*/  LOP3.LUT R42, R11, R42, RZ, 0x3c, !PT ;  /* 0x0000002a0b2a7212 */ /* 0x000fe200078e3cff */
[----:B--2---:R-:W-:-:S03]  /*25900*/  IMAD R100, R77, -0x60, R100 ;  /* 0xffffffa04d647824 */ /* 0x004fc600078e0264 */
[----:B------:R-:W-:Y:S02]  /*25910*/  LOP3.LUT R9, R42, 0xfffffe00, R9, 0xf8, !PT ;  /* 0xfffffe002a097812 */ /* 0x000fe400078ef809 */
[----:B------:R-:W-:Y:S02]  /*25920*/  VIMNMX R10, R100, 0x60, PT ;  /* 0x00000060640a7848 */ /* 0x000fe40003fe0100 */
[----:B------:R-:W-:-:S04]  /*25930*/  IADD3 R101, P1, R8, R9, RZ ;  /* 0x0000000908657210 */ /* 0x000fc80007f3e0ff */
[----:B------:R-:W-:Y:S02]  /*25940*/  LEA.HI.X.SX32 R100, R8, RZ, 0x1, P1 ;  /* 0x000000ff08647211 */ /* 0x000fe400008f0eff */
[----:B------:R-:W-:Y:S02]  /*25950*/  ISETP.GE.AND P1, PT, R127, R10, PT ;  /* 0x0000000a7f00720c */ /* 0x000fe40003f26270 */
[----:B------:R-:W-:Y:S02]  /*25960*/  LOP3.LUT P0, RZ, R64, 0x4, RZ, 0xc0, !PT ;  /* 0x0000000440ff7812 */ /* 0x000fe4000780c0ff */
[C---:B---3--:R-:W-:Y:S02]  /*25970*/  LEA R42, P2, R101.reuse, R34, 0x1 ;  /* 0x00000022652a7211 */ /* 0x048fe400078408ff */
[----:B------:R-:W-:Y:S02]  /*25980*/  SHF.R.S32.HI R145, RZ, 0x1f, R133 ;  /* 0x0000001fff917819 */ /* 0x000fe40000011485 */
[----:B------:R-:W-:-:S02]  /*25990*/  LEA.HI.X R43, R101, R35, R100, 0x1, P2 ;  /* 0x00000023652b7211 */ /* 0x000fc400010f0c64 */
[----:B------:R-:W-:-:S03]  /*259a0*/  SEL R102, R102, 0xffffffe0, !P0 ;  /* 0xffffffe066667807 */ /* 0x000fc60004000000 */
[----:B-1----:R-:W-:Y:S05]  /*259b0*/  @P1 BRA `(.L_x_4596) ;  /* 0x00000018005c1947 */ /* 0x002fea0003800000 */
[----:B------:R-:W-:Y:S02]  /*259c0*/  R2UR UR4, R84 ;  /* 0x00000000540472ca */ /* 0x000fe400000e0000 */
[----:B------:R-:W-:-:S13]  /*259d0*/  R2UR UR5, R85 ;  /* 0x00000000550572ca */ /* 0x000fda00000e0000 */
[----:B-----5:R-:W2:Y:S01]  /*259e0*/  LD.E.U8 R154, desc[UR4][R36.64] ;  /* 0x00000004249a7980 */ /* 0x020ea2000c101100 */
[----:B------:R-:W-:Y:S01]  /*259f0*/  SHF.R.S32.HI R11, RZ, 0x1f, R127 ;  /* 0x0000001fff0b7819 */ /* 0x000fe2000001147f */
[----:B------:R-:W-:Y:S01]  /*25a00*/  IMAD R10, R89, R127, RZ ;  /* 0x0000007f590a7224 */ /* 0x000fe200078e02ff */
[----:B------:R-:W-:Y:S01]  /*25a10*/  IADD3 R8, P0, R133, R70, RZ ;  /* 0x0000004685087210 */ /* 0x000fe20007f1e0ff */
[----:B------:R-:W-:Y:S02]  /*25a20*/  BSSY B3, `(.L_x_4597) ;  /* 0x0000047000037945 */ /* 0x000fe40003800000 */
[C---:B------:R-:W-:Y:S02]  /*25a30*/  IMAD R11, R88.reuse, R11, R10 ;  /* 0x0000000b580b7224 */ /* 0x040fe400078e020a */
[----:B------:R-:W-:Y:S02]  /*25a40*/  IMAD.X R9, R145, 0x1, R69, P0 ;  /* 0x0000000191097824 */ /* 0x000fe400000e0645 */
[----:B------:R-:W-:-:S04]  /*25a50*/  IMAD.WIDE.U32 R8, R88, R127, R8 ;  /* 0x0000007f58087225 */ /* 0x000fc800078e0008 */
[----:B------:R-:W-:Y:S01]  /*25a60*/  IMAD.IADD R9, R9, 0x1, R11 ;  /* 0x0000000109097824 */ /* 0x000fe200078e020b */
[----:B------:R-:W-:-:S04]  /*25a70*/  LEA R64, P1, R8, R86, 0x1 ;  /* 0x0000005608407211 */ /* 0x000fc800078208ff */
[----:B------:R-:W-:Y:S02]  /*25a80*/  LEA.HI.X R65, R8, R87, R9, 0x1, P1 ;  /* 0x0000005708417211 */ /* 0x000fe400008f0c09 */
[----:B--2---:R-:W-:-:S04]  /*25a90*/  LOP3.LUT R10, R154, 0x1, RZ, 0xc0, !PT ;  /* 0x000000019a0a7812 */ /* 0x004fc800078ec0ff */
[----:B------:R-:W-:-:S13]  /*25aa0*/  ISETP.NE.U32.AND P0, PT, R10, 0x1, PT ;  /* 0x000000010a00780c */ /* 0x000fda0003f05070 */
[----:B------:R-:W-:Y:S05]  /*25ab0*/  @P0 BRA `(.L_x_4598) ;  /* 0x0000000000f40947 */ /* 0x000fea0003800000 */
[----:B------:R-:W-:Y:S02]  /*25ac0*/  R2UR UR4, R84 ;  /* 0x00000000540472ca */ /* 0x000fe400000e0000 */
[----:B------:R-:W-:-:S13]  /*25ad0*/  R2UR UR5, R85 ;  /* 0x00000000550572ca */ /* 0x000fda00000e0000 */
[----:B------:R-:W2:Y:S01]  /*25ae0*/  LD.E.U8 R8, desc[UR4][R32.64+0x18] ;  /* 0x0000180420087980 */ /* 0x000ea2000c101100 */
[----:B------:R-:W-:Y:S01]  /*25af0*/  BSSY B4, `(.L_x_4599) ;  /* 0x0000033000047945 */ /* 0x000fe20003800000 */
[----:B--2---:R-:W-:-:S04]  /*25b00*/  LOP3.LUT R8, R8, 0x1, RZ, 0xc0, !PT ;  /* 0x0000000108087812 */ /* 0x004fc800078ec0ff */
[----:B------:R-:W-:Y:S02]  /*25b10*/  ISETP.NE.U32.AND P0, PT, R8, 0x1, PT ;  /* 0x000000010800780c */ /* 0x000fe40003f05070 */
[----:B------:R0:W5:Y:S11]  /*25b20*/  LD.E.128 R8, desc[UR4][R42.64] ;  /* 0x000000042a087980 */ /* 0x000176000c101d00 */
[----:B0-----:R-:W-:Y:S05]  /*25b30*/  @P0 BRA `(.L_x_4600) ;  /* 0x0000000000b80947 */ /* 0x001fea0003800000 */
[----:B------:R-:W-:Y:S01]  /*25b40*/  SHF.R.U64 R156, R98, 0x10, R99 ;  /* 0x00000010629c7819 */ /* 0x000fe20000001263 */
[----:B-----5:R-:W-:Y:S01]  /*25b50*/  IMAD.U32 R98, R11, 0x10000, RZ ;  /* 0x000100000b627824 */ /* 0x020fe200078e00ff */
[--C-:B------:R-:W-:Y:S01]  /*25b60*/  SHF.R.U64 R154, R96, 0x10, R97.reuse ;  /* 0x00000010609a7819 */ /* 0x100fe20000001261 */
[----:B------:R-:W-:Y:S01]  /*25b70*/  IMAD.U32 R96, R10, 0x10000, RZ ;  /* 0x000100000a607824 */ /* 0x000fe200078e00ff */
        /* <DEDUP_REMOVED lines=10> */
[C---:B------:R-:W-:Y:S01]  /*25c20*/  LOP3.LUT R155, R154.reuse, 0xffff0000, RZ, 0xc0, !PT ;  /* 0xffff00009a9b7812 */ /* 0x040fe200078ec0ff */
[----:B------:R-:W-:Y:S01]  /*25c30*/  IMAD.U32 R154, R154, 0x10000, RZ ;  /* 0x000100009a9a7824 */ /* 0x000fe200078e00ff */
[C---:B------:R-:W-:Y:S01]  /*25c40*/  LOP3.LUT R150, R153.reuse, 0xffff0000, RZ, 0xc0, !PT ;  /* 0xffff000099967812 */ /* 0x040fe200078ec0ff */
        /* <DEDUP_REMOVED lines=8> */
[----:B------:R-:W-:-:S02]  /*25cd0*/  IMAD.U32 R10, R9, 0x10000, RZ ;  /* 0x00010000090a7824 */ /* 0x000fc400078e00ff */
[----:B------:R-:W-:Y:S01]  /*25ce0*/  FFMA.FTZ R151, R96, R151, -R11 ;  /* 0x0000009760977223 */ /* 0x000fe2000001080b */
[----:B------:R-:W-:Y:S02]  /*25cf0*/  IMAD.U32 R9, R8, 0x10000, RZ ;  /* 0x0001000008097824 */ /* 0x000fe400078e00ff */
[----:B------:R-:W-:Y:S01]  /*25d00*/  FFMA.FTZ R96, R96, R157, R97 ;  /* 0x0000009d60607223 */ /* 0x000fe20000010061 */
[----:B------:R-:W-:Y:S01]  /*25d10*/  LOP3.LUT R8, R8, 0xffff0000, RZ, 0xc0, !PT ;  /* 0xffff000008087812 */ /* 0x000fe200078ec0ff */
[C---:B------:R-:W-:Y:S01]  /*25d20*/  FMUL.FTZ R97, R99.reuse, R156 ;  /* 0x0000009c63617220 */ /* 0x040fe20000410000 */
[----:B------:R-:W-:Y:S01]  /*25d30*/  FMUL.FTZ R99, R99, R152 ;  /* 0x0000009863637220 */ /* 0x000fe20000410000 */
        /* <DEDUP_REMOVED lines=14> */
.L_x_4600:
[----:B------:R-:W-:Y:S05]  /*25e20*/  BSYNC B4 ;  /* 0x0000000000047941 */ /* 0x000fea0003800000 */
.L_x_4599:
[C---:B------:R-:W-:Y:S02]  /*25e30*/  R2UR UR4, R84.reuse ;  /* 0x00000000540472ca */ /* 0x040fe400000e0000 */
[C---:B------:R-:W-:Y:S02]  /*25e40*/  R2UR UR5, R85.reuse ;  /* 0x00000000550572ca */ /* 0x040fe400000e0000 */
[----:B------:R-:W-:Y:S02]  /*25e50*/  R2UR UR6, R84 ;  /* 0x00000000540672ca */ /* 0x000fe400000e0000 */
[----:B------:R-:W-:-:S09]  /*25e60*/  R2UR UR7, R85 ;  /* 0x00000000550772ca */ /* 0x000fd200000e0000 */
[----:B-----5:R0:W-:Y:S04]  /*25e70*/  ST.E.128 desc[UR4][R64.64], R8 ;  /* 0x0000000840007985 */ /* 0x0201e8000c101d04 */
[----:B------:R0:W5:Y:S02]  /*25e80*/  LD.E.U8 R154, desc[UR6][R36.64] ;  /* 0x00000006249a7980 */ /* 0x000164000c101100 */
.L_x_4598:
[----:B------:R-:W-:Y:S05]  /*25e90*/  BSYNC B3 ;  /* 0x0000000000037941 */ /* 0x000fea0003800000 */
.L_x_4597:
[----:B-----5:R-:W-:Y:S01]  /*25ea0*/  LOP3.LUT P0, RZ, R154, 0x2, RZ, 0xc0, !PT ;  /* 0x000000029aff7812 */ /* 0x020fe2000780c0ff */
[----:B------:R-:W-:-:S12]  /*25eb0*/  BSSY B3, `(.L_x_4601) ;  /* 0x0000042000037945 */ /* 0x000fd80003800000 */
[----:B------:R-:W-:Y:S05]  /*25ec0*/  @!P0 BRA `(.L_x_4602) ;  /* 0x0000000400008947 */ /* 0x000fea0003800000 */
[----:B------:R-:W-:Y:S02]  /*25ed0*/  R2UR UR4, R84 ;  /* 0x00000000540472ca */ /* 0x000fe400000e0000 */
[----:B------:R-:W-:-:S13]  /*25ee0*/  R2UR UR5, R85 ;  /* 0x00000000550572ca */ /* 0x000fda00000e0000 */
[----:B0-----:R-:W2:Y:S01]  /*25ef0*/  LD.E.U8 R11, desc[UR4][R32.64+0x18] ;  /* 0x00001804200b7980 */ /* 0x001ea2000c101100 */
[----:B------:R-:W-:-:S04]  /*25f00*/  IADD3 R9, P0, R102, R101, RZ ;  /* 0x0000006566097210 */ /* 0x000fc80007f1e0ff */
[----:B------:R-:W-:Y:S02]  /*25f10*/  LEA.HI.X.SX32 R10, R102, R100, 0x1, P0 ;  /* 0x00000064660a7211 */ /* 0x000fe400000f0eff */
[----:B------:R-:W-:-:S04]  /*25f20*/  LEA R8, P1, R9, R34, 0x1 ;  /* 0x0000002209087211 */ /* 0x000fc800078208ff */
[----:B------:R-:W-:Y:S01]  /*25f30*/  LEA.HI.X R9, R9, R35, R10, 0x1, P1 ;  /* 0x0000002309097211 */ /* 0x000fe200008f0c0a */
[----:B------:R-:W-:Y:S01]  /*25f40*/  BSSY B4, `(.L_x_4603) ;  /* 0x0000032000047945 */ /* 0x000fe20003800000 */
[----:B--2---:R-:W-:-:S04]  /*25f50*/  LOP3.LUT P0, RZ, R11, 0x2, RZ, 0xc0, !PT ;  /* 0x000000020bff7812 */ /* 0x004fc8000780c0ff */
[----:B------:R-:W5:Y:S09]  /*25f60*/  LD.E.128 R8, desc[UR4][R8.64] ;  /* 0x0000000408087980 */ /* 0x000f72000c101d00 */
[----:B------:R-:W-:Y:S05]  /*25f70*/  @!P0 BRA `(.L_x_4604) ;  /* 0x0000000000b88947 */ /* 0x000fea0003800000 */
[----:B------:R-:W-:Y:S02]  /*25f80*/  SHF.R.U32.HI R96, RZ, 0x10, R93 ;  /* 0x00000010ff607819 */ /* 0x000fe4000001165d */
[----:B------:R-:W-:Y:S02]  /*25f90*/  SHF.R.U32.HI R98, RZ, 0x10, R95 ;  /* 0x00000010ff627819 */ /* 0x000fe4000001165f */
[----:B------:R-:W-:Y:S01]  /*25fa0*/  SHF.R.U64 R97, R92, 0x10, R93 ;  /* 0x000000105c617819 */ /* 0x000fe2000000125d */
[----:B-----5:R-:W-:Y:S01]  /*25fb0*/  IMAD.U32 R92, R10, 0x10000, RZ ;  /* 0x000100000a5c7824 */ /* 0x020fe200078e00ff */
        /* <DEDUP_REMOVED lines=42> */
.L_x_4604:
[----:B------:R-:W-:Y:S05]  /*26260*/  BSYNC B4 ;  /* 0x0000000000047941 */ /* 0x000fea0003800000 */
.L_x_4603:
[C---:B------:R-:W-:Y:S02]  /*26270*/  R2UR UR4, R84.reuse ;  /* 0x00000000540472ca */ /* 0x040fe400000e0000 */
[C---:B------:R-:W-:Y:S02]  /*26280*/  R2UR UR5, R85.reuse ;  /* 0x00000000550572ca */ /* 0x040fe400000e0000 */
[----:B------:R-:W-:Y:S02]  /*26290*/  R2UR UR6, R84 ;  /* 0x00000000540672ca */ /* 0x000fe400000e0000 */
[----:B------:R-:W-:-:S09]  /*262a0*/  R2UR UR7, R85 ;  /* 0x00000000550772ca */ /* 0x000fd200000e0000 */
[----:B-----5:R1:W-:Y:S04]  /*262b0*/  ST.E.128 desc[UR4][R64.64+0x40], R8 ;  /* 0x0000400840007985 */ /* 0x0203e8000c101d04 */
[----:B------:R1:W5:Y:S02]  /*262c0*/  LD.E.U8 R154, desc[UR6][R36.64] ;  /* 0x00000006249a7980 */ /* 0x000364000c101100 */
.L_x_4602:
[----:B------:R-:W-:Y:S05]  /*262d0*/  BSYNC B3 ;  /* 0x0000000000037941 */ /* 0x000fea0003800000 */
.L_x_4601:
[----:B-----5:R-:W-:Y:S01]  /*262e0*/  LOP3.LUT P0, RZ, R154, 0x4, RZ, 0xc0, !PT ;  /* 0x000000049aff7812 */ /* 0x020fe2000780c0ff */
[----:B------:R-:W-:-:S12]  /*262f0*/  BSSY B3, `(.L_x_4605) ;  /* 0x000003e000037945 */ /* 0x000fd80003800000 */
[----:B------:R-:W-:Y:S05]  /*26300*/  @!P0 BRA `(.L_x_4606) ;  /* 0x0000000000f08947 */ /* 0x000fea0003800000 */
[----:B------:R-:W-:Y:S02]  /*26310*/  R2UR UR4, R84 ;  /* 0x00000000540472ca */ /* 0x000fe400000e0000 */
[----:B------:R-:W-:-:S13]  /*26320*/  R2UR UR5, R85 ;  /* 0x00000000550572ca */ /* 0x000fda00000e0000 */
[----:B01----:R-:W2:Y:S01]  /*26330*/  LD.E.U8 R8, desc[UR4][R32.64+0x18] ;  /* 0x0000180420087980 */ /* 0x003ea2000c101100 */
[----:B------:R-:W-:Y:S01]  /*26340*/  BSSY B4, `(.L_x_4607) ;  /* 0x0000032000047945 */ /* 0x000fe20003800000 */
[----:B--2---:R-:W-:Y:S02]  /*26350*/  LOP3.LUT P0, RZ, R8, 0x4, RZ, 0xc0, !PT ;  /* 0x0000000408ff7812 */ /* 0x004fe4000780c0ff */
[----:B------:R0:W5:Y:S11]  /*26360*/  LD.E.128 R8, desc[UR4][R42.64+0x3000] ;  /* 0x003000042a087980 */ /* 0x000176000c101d00 */
[----:B0-----:R-:W-:Y:S05]  /*26370*/  @!P0 BRA `(.L_x_4608) ;  /* 0x0000000000b88947 */ /* 0x001fea0003800000 */
[----:B------:R-:W-:Y:S01]  /*26380*/  SHF.R.U64 R92, R74, 0x10, R75 ;  /* 0x000000104a5c7819 */ /* 0x000fe2000000124b */
[----:B-----5:R-:W-:Y:S01]  /*26390*/  IMAD.U32 R74, R10, 0x10000, RZ ;  /* 0x000100000a4a7824 */ /* 0x020fe200078e00ff */
        /* <DEDUP_REMOVED lines=44> */
.L_x_4608:
[----:B------:R-:W-:Y:S05]  /*26660*/  BSYNC B4 ;  /* 0x0000000000047941 */ /* 0x000fea0003800000 */
.L_x_4607:
[C---:B------:R-:W-:Y:S02]  /*26670*/  R2UR UR4, R84.reuse ;  /* 0x00000000540472ca */ /* 0x040fe400000e0000 */
[C---:B------:R-:W-:Y:S02]  /*26680*/  R2UR UR5, R85.reuse ;  /* 0x00000000550572ca */ /* 0x040fe400000e0000 */
[----:B------:R-:W-:Y:S02]  /*26690*/  R2UR UR6, R84 ;  /* 0x00000000540672ca */ /* 0x000fe400000e0000 */
[----:B------:R-:W-:-:S09]  /*266a0*/  R2UR UR7, R85 ;  /* 0x00000000550772ca */ /* 0x000fd200000e0000 */
[----:B-----5:R2:W-:Y:S04]  /*266b0*/  ST.E.128 desc[UR4][R64.64+0x80], R8 ;  /* 0x0000800840007985 */ /* 0x0205e8000c101d04 */
[----:B------:R2:W5:Y:S02]  /*266c0*/  LD.E.U8 R154, desc[UR6][R36.64] ;  /* 0x00000006249a7980 */ /* 0x000564000c101100 */
.L_x_4606:
[----:B------:R-:W-:Y:S05]  /*266d0*/  BSYNC B3 ;  /* 0x0000000000037941 */ /* 0x000fea0003800000 */
.L_x_4605:
[----:B-----5:R-:W-:Y:S01]  /*266e0*/  LOP3.LUT P0, RZ, R154, 0x8, RZ, 0xc0, !PT ;  /* 0x000000089aff7812 */ /* 0x020fe2000780c0ff */
[----:B------:R-:W-:-:S12]  /*266f0*/  BSSY B3, `(.L_x_4609) ;  /* 0x0000043000037945 */ /* 0x000fd80003800000 */
[----:B------:R-:W-:Y:S05]  /*26700*/  @!P0 BRA `(.L_x_4610) ;  /* 0x0000000400048947 */ /* 0x000fea0003800000 */
[----:B------:R-:W-:Y:S02]  /*26710*/  R2UR UR4, R84 ;  /* 0x00000000540472ca */ /* 0x000fe400000e0000 */
[----:B------:R-:W-:-:S13]  /*26720*/  R2UR UR5, R85 ;  /* 0x00000000550572ca */ /* 0x000fda00000e0000 */
[----:B012---:R-:W2:Y:S01]  /*26730*/  LD.E.U8 R11, desc[UR4][R32.64+0x18] ;  /* 0x00001804200b7980 */ /* 0x007ea2000c101100 */
[----:B------:R-:W-:-:S05]  /*26740*/  VIADD R8, R102, 0x1800 ;  /* 0x0000180066087836 */ /* 0x000fca0000000000 */
        /* <DEDUP_REMOVED lines=54> */
.L_x_4612:
[----:B------:R-:W-:Y:S05]  /*26ab0*/  BSYNC B4 ;  /* 0x0000000000047941 */ /* 0x000fea0003800000 */
.L_x_4611:
[C---:B------:R-:W-:Y:S02]  /*26ac0*/  R2UR UR4, R84.reuse ;  /* 0x00000000540472ca */ /* 0x040fe400000e0000 */
[C---:B------:R-:W-:Y:S02]  /*26ad0*/  R2UR UR5, R85.reuse ;  /* 0x00000000550572ca */ /* 0x040fe400000e0000 */
[----:B------:R-:W-:Y:S02]  /*26ae0*/  R2UR UR6, R84 ;  /* 0x00000000540672ca */ /* 0x000fe400000e0000 */
[----:B------:R-:W-:-:S09]  /*26af0*/  R2UR UR7, R85 ;  /* 0x00000000550772ca */ /* 0x000fd200000e0000 */
[----:B-----5:R3:W-:Y:S04]  /*26b00*/  ST.E.128 desc[UR4][R64.64+0xc0], R8 ;  /* 0x0000c00840007985 */ /* 0x0207e8000c101d04 */
[----:B------:R3:W5:Y:S02]  /*26b10*/  LD.E.U8 R154, desc[UR6][R36.64] ;  /* 0x00000006249a7980 */ /* 0x000764000c101100 */
.L_x_4610:
[----:B------:R-:W-:Y:S05]  /*26b20*/  BSYNC B3 ;  /* 0x0000000000037941 */ /* 0x000fea0003800000 */
.L_x_4609:
[----:B-----5:R-:W-:Y:S01]  /*26b30*/  LOP3.LUT P0, RZ, R154, 0x10, RZ, 0xc0, !PT ;  /* 0x000000109aff7812 */ /* 0x020fe2000780c0ff */
[----:B------:R-:W-:-:S12]  /*26b40*/  BSSY B3, `(.L_x_4613) ;  /* 0x000003e000037945 */ /* 0x000fd80003800000 */
[----:B------:R-:W-:Y:S05]  /*26b50*/  @!P0 BRA `(.L_x_4614) ;  /* 0x0000000000f08947 */ /* 0x000fea0003800000 */
[----:B------:R-:W-:Y:S02]  /*26b60*/  R2UR UR4, R84 ;  /* 0x00000000540472ca */ /* 0x000fe400000e0000 */
[----:B------:R-:W-:-:S13]  /*26b70*/  R2UR UR5, R85 ;  /* 0x00000000550572ca */ /* 0x000fda00000e0000 */
[----:B0123--:R-:W2:Y:S01]  /*26b80*/  LD.E.U8 R8, desc[UR4][R32.64+0x18] ;  /* 0x0000180420087980 */ /* 0x00fea2000c101100 */
        /* <DEDUP_REMOVED lines=50> */
.L_x_4616:
[----:B------:R-:W-:Y:S05]  /*26eb0*/  BSYNC B4 ;  /* 0x0000000000047941 */ /* 0x000fea0003800000 */
.L_x_4615:
[C---:B------:R-:W-:Y:S02]  /*26ec0*/  R2UR UR4, R84.reuse ;  /* 0x00000000540472ca */ /* 0x040fe400000e0000 */
[C---:B------:R-:W-:Y:S02]  /*26ed0*/  R2UR UR5, R85.reuse ;  /* 0x00000000550572ca */ /* 0x040fe400000e0000 */
[----:B------:R-:W-:Y:S02]  /*26ee0*/  R2UR UR6, R84 ;  /* 0x00000000540672ca */ /* 0x000fe400000e0000 */
[----:B------:R-:W-:-:S09]  /*26ef0*/  R2UR UR7, R85 ;  /* 0x00000000550772ca */ /* 0x000fd200000e0000 */
[----:B-----5:R4:W-:Y:S04]  /*26f00*/  ST.E.128 desc[UR4][R64.64+0x100], R8 ;  /* 0x0001000840007985 */ /* 0x0209e8000c101d04 */
[----:B------:R4:W5:Y:S02]  /*26f10*/  LD.E.U8 R154, desc[UR6][R36.64] ;  /* 0x00000006249a7980 */ /* 0x000964000c101100 */
.L_x_4614:
[----:B------:R-:W-:Y:S05]  /*26f20*/  BSYNC B3 ;  /* 0x0000000000037941 */ /* 0x000fea0003800000 */
.L_x_4613:
[----:B-----5:R-:W-:-:S13]  /*26f30*/  LOP3.LUT P0, RZ, R154, 0x20, RZ, 0xc0, !PT ;  /* 0x000000209aff7812 */ /* 0x020fda000780c0ff */
[----:B------:R-:W-:Y:S05]  /*26f40*/  @!P0 BRA `(.L_x_4596) ;  /* 0x0000000000f88947 */ /* 0x000fea0003800000 */
[----:B------:R-:W-:Y:S02]  /*26f50*/  R2UR UR4, R84 ;  /* 0x00000000540472ca */ /* 0x000fe400000e0000 */
[----:B------:R-:W-:-:S13]  /*26f60*/  R2UR UR5, R85 ;  /* 0x00000000550572ca */ /* 0x000fda00000e0000 */
[----:B------:R-:W2:Y:S02]  /*26f70*/  LD.E.U8 R60, desc[UR4][R32.64+0x18] ;  /* 0x00001804203c7980 */ /* 0x000ea4000c101100 */
[----:B01234-:R-:W-:-:S05]  /*26f80*/  VIADD R8, R102, 0x3000 ;  /* 0x0000300066087836 */ /* 0x01ffca0000000000 */
[----:B------:R-:W-:-:S04]  /*26f90*/  IADD3 R9, P0, R8, R101, RZ ;  /* 0x0000006508097210 */ /* 0x000fc80007f1e0ff */
[----:B------:R-:W-:Y:S02]  /*26fa0*/  LEA.HI.X.SX32 R10, R8, R100, 0x1, P0 ;  /* 0x00000064080a7211 */ /* 0x000fe400000f0eff */
[----:B------:R-:W-:-:S04]  /*26fb0*/  LEA R8, P0, R9, R34, 0x1 ;  /* 0x0000002209087211 */ /* 0x000fc800078008ff */
[----:B------:R-:W-:Y:S01]  /*26fc0*/  LEA.HI.X R9, R9, R35, R10, 0x1, P0 ;  /* 0x0000002309097211 */ /* 0x000fe200000f0c0a */
[----:B------:R-:W-:Y:S05]  /*26fd0*/  BSSY B3, `(.L_x_4617) ;  /* 0x0000032000037945 */ /* 0x000fea0003800000 */
[----:B------:R-:W5:Y:S01]  /*26fe0*/  LD.E.128 R8, desc[UR4][R8.64] ;  /* 0x0000000408087980 */ /* 0x000f62000c101d00 */
[----:B------:R-:W-:-:S13]  /*26ff0*/  LOP3.LUT P0, RZ, R60, 0x20, RZ, 0xc0, !PT ;  /* 0x000000203cff7812 */ /* 0x000fda000780c0ff */
        /* <DEDUP_REMOVED lines=47> */
.L_x_4618:
[----:B------:R-:W-:Y:S05]  /*272f0*/  BSYNC B3 ;  /* 0x0000000000037941 */ /* 0x000fea0003800000 */
.L_x_4617:
[----:B------:R-:W-:Y:S02]  /*27300*/  R2UR UR4, R84 ;  /* 0x00000000540472ca */ /* 0x000fe400000e0000 */
[----:B------:R-:W-:-:S13]  /*27310*/  R2UR UR5, R85 ;  /* 0x00000000550572ca */ /* 0x000fda00000e0000 */
[----:B-----5:R0:W-:Y:S02]  /*27320*/  ST.E.128 desc[UR4][R64.64+0x140], R8 ;  /* 0x0001400840007985 */ /* 0x0201e4000c101d04 */
.L_x_4596:
[----:B------:R-:W-:Y:S05]  /*27330*/  BSYNC B2 ;  /* 0x0000000000027941 */ /* 0x000fea0003800000 */
.L_x_4595:
[----:B------:R-:W-:Y:S02]  /*27340*/  R2UR UR4, R84 ;  /* 0x00000000540472ca */ /* 0x000fe400000e0000 */
[----:B------:R-:W-:-:S13]  /*27350*/  R2UR UR5, R85 ;  /* 0x00000000550572ca */ /* 0x000fda00000e0000 */
[----:B01234-:R-:W2:Y:S02]  /*27360*/  LD.E R8, desc[UR4][R32.64+0xc] ;  /* 0x00000c0420087980 */ /* 0x01fea4000c101900 */
[----:B--2---:R-:W-:Y:S02]  /*27370*/  IMAD R9, R77, -0x60, R8 ;  /* 0xffffffa04d097824 */ /* 0x004fe400078e0208 */
[----:B------:R-:W-:-:S03]  /*27380*/  VIADD R8, R127, 0x40 ;  /* 0x000000407f087836 */ /* 0x000fc60000000000 */
[----:B------:R-:W-:-:S04]  /*27390*/  VIMNMX R9, R9, 0x60, PT ;  /* 0x0000006009097848 */ /* 0x000fc80003fe0100 */
[----:B------:R-:W-:-:S13]  /*273a0*/  ISETP.GE.AND P0, PT, R8, R9, PT ;  /* 0x000000090800720c */ /* 0x000fda0003f06270 */
[----:B------:R-:W-:Y:S05]  /*273b0*/  @P0 BRA `(.L_x_4619) ;  /* 0x0000007800340947 */ /* 0x000fea0003800000 */
[----:B------:R-:W-:Y:S02]  /*273c0*/  R2UR UR4, R84 ;  /* 0x00000000540472ca */ /* 0x000fe400000e0000 */
[----:B------:R-:W-:-:S13]  /*273d0*/  R2UR UR5, R85 ;  /* 0x00000000550572ca */ /* 0x000fda00000e0000 */
[----:B-----5:R-:W2:Y:S01]  /*273e0*/  LD.E.U8 R58, desc[UR4][R36.64] ;  /* 0x00000004243a7980 */ /* 0x020ea2000c101100 */
[----:B------:R-:W-:Y:S01]  /*273f0*/  IADD3 R11, P0, R127, 0x40, RZ ;  /* 0x000000407f0b7810 */ /* 0x000fe20007f1e0ff */
[----:B------:R-:W-:Y:S01]  /*27400*/  BSSY B2, `(.L_x_4620) ;  /* 0x000004a000027945 */ /* 0x000fe20003800000 */
[----:B------:R-:W-:Y:S02]  /*27410*/  IADD3 R8, P1, R133, R70, RZ ;  /* 0x0000004685087210 */ /* 0x000fe40007f3e0ff */
[----:B------:R-:W-:-:S03]  /*27420*/  LEA.HI.X.SX32 R127, R127, RZ, 0x1, P0 ;  /* 0x000000ff7f7f7211 */ /* 0x000fc600000f0eff */
[----:B------:R-:W-:Y:S02]  /*27430*/  IMAD.X R9, R145, 0x1, R69, P1 ;  /* 0x0000000191097824 */ /* 0x000fe400008e0645 */
[----:B------:R-:W-:Y:S02]  /*27440*/  IMAD R127, R127, R88, RZ ;  /* 0x000000587f7f7224 */ /* 0x000fe400078e02ff */
[----:B------:R-:W-:-:S04]  /*27450*/  IMAD.WIDE.U32 R8, R88, R11, R8 ;  /* 0x0000000b58087225 */ /* 0x000fc800078e0008 */
[----:B------:R-:W-:Y:S01]  /*27460*/  IMAD R127, R89, R11, R127 ;  /* 0x0000000b597f7224 */ /* 0x000fe200078e027f */
[----:B------:R-:W-:-:S03]  /*27470*/  LEA R56, P1, R8, R86, 0x1 ;  /* 0x0000005608387211 */ /* 0x000fc600078208ff */
[----:B------:R-:W-:-:S05]  /*27480*/  IMAD.IADD R9, R9, 0x1, R127 ;  /* 0x0000000109097824 */ /* 0x000fca00078e027f */
        /* <DEDUP_REMOVED lines=58> */
.L_x_4623:
[----:B------:R-:W-:Y:S05]  /*27830*/  BSYNC B3 ;  /* 0x0000000000037941 */ /* 0x000fea0003800000 */
.L_x_4622:
[C---:B------:R-:W-:Y:S02]  /*27840*/  R2UR UR4, R84.reuse ;  /* 0x00000000540472ca */ /* 0x040fe400000e0000 */
[C---:B------:R-:W-:Y:S02]  /*27850*/  R2UR UR5, R85.reuse ;  /* 0x00000000550572ca */ /* 0x040fe400000e0000 */
[----:B------:R-:W-:Y:S02]  /*27860*/  R2UR UR6, R84 ;  /* 0x00000000540672ca */ /* 0x000fe400000e0000 */
[----:B------:R-:W-:-:S09]  /*27870*/  R2UR UR7, R85 ;  /* 0x00000000550772ca */ /* 0x000fd200000e0000 */
[----:B-----5:R0:W-:Y:S04]  /*27880*/  ST.E.128 desc[UR4][R56.64], R8 ;  /* 0x0000000838007985 */ /* 0x0201e8000c101d04 */
[----:B------:R0:W5:Y:S02]  /*27890*/  LD.E.U8 R58, desc[UR6][R36.64] ;  /* 0x00000006243a7980 */ /* 0x000164000c101100 */
.L_x_4621:
[----:B------:R-:W-:Y:S05]  /*278a0*/  BSYNC B2 ;  /* 0x0000000000027941 */ /* 0x000fea0003800000 */
.L_x_4620:
[----:B-----5:R-:W-:Y:S01]  /*278b0*/  LOP3.LUT P0, RZ, R58, 0x2, RZ, 0xc0, !PT ;  /* 0x000000023aff7812 */ /* 0x020fe2000780c0ff */
[----:B------:R-:W-:-:S12]  /*278c0*/  BSSY B2, `(.L_x_4624) ;  /* 0x0000043000027945 */ /* 0x000fd80003800000 */
[----:B------:R-:W-:Y:S05]  /*278d0*/  @!P0 BRA `(.L_x_4625) ;  /* 0x0000000400048947 */ /* 0x000fea0003800000 */
[----:B------:R-:W-:Y:S02]  /*278e0*/  R2UR UR4, R84 ;  /* 0x00000000540472ca */ /* 0x000fe400000e0000 */
[----:B------:R-:W-:-:S13]  /*278f0*/  R2UR UR5, R85 ;  /* 0x00000000550572ca */ /* 0x000fda00000e0000 */
[----:B0-----:R-:W2:Y:S01]  /*27900*/  LD.E.U8 R11, desc[UR4][R32.64+0x18] ;  /* 0x00001804200b7980 */ /* 0x001ea2000c101100 */
        /* <DEDUP_REMOVED lines=55> */
.L_x_4627:
[----:B------:R-:W-:Y:S05]  /*27c80*/  BSYNC B3 ;  /* 0x0000000000037941 */ /* 0x000fea0003800000 */
.L_x_4626:
[C---:B------:R-:W-:Y:S02]  /*27c90*/  R2UR UR4, R84.reuse ;  /* 0x00000000540472ca */ /* 0x040fe400000e0000 */
[C---:B------:R-:W-:Y:S02]  /*27ca0*/  R2UR UR5, R85.reuse ;  /* 0x00000000550572ca */ /* 0x040fe400000e0000 */
[----:B------:R-:W-:Y:S02]  /*27cb0*/  R2UR UR6, R84 ;  /* 0x00000000540672ca */ /* 0x000fe400000e0000 */
[----:B------:R-:W-:-:S09]  /*27cc0*/  R2UR UR7, R85 ;  /* 0x00000000550772ca */ /* 0x000fd200000e0000 */
[----:B-----5:R1:W-:Y:S04]  /*27cd0*/  ST.E.128 desc[UR4][R56.64+0x40], R8 ;  /* 0x0000400838007985 */ /* 0x0203e8000c101d04 */
[----:B------:R1:W5:Y:S02]  /*27ce0*/  LD.E.U8 R58, desc[UR6][R36.64] ;  /* 0x00000006243a7980 */ /* 0x000364000c101100 */
.L_x_4625:
[----:B------:R-:W-:Y:S05]  /*27cf0*/  BSYNC B2 ;  /* 0x0000000000027941 */ /* 0x000fea0003800000 */
.L_x_4624:
        /* <DEDUP_REMOVED lines=56> */
.L_x_4631:
[----:B------:R-:W-:Y:S05]  /*28080*/  BSYNC B3 ;  /* 0x0000000000037941 */ /* 0x000fea0003800000 */
.L_x_4630:
[C---:B------:R-:W-:Y:S02]  /*28090*/  R2UR UR4, R84.reuse ;  /* 0x00000000540472ca */ /* 0x040fe400000e0000 */
[C---:B------:R-:W-:Y:S02]  /*280a0*/  R2UR UR5, R85.reuse ;  /* 0x00000000550572ca */ /* 0x040fe400000e0000 */
[----:B------:R-:W-:Y:S02]  /*280b0*/  R2UR UR6, R84 ;  /* 0x00000000540672ca */ /* 0x000fe400000e0000 */
[----:B------:R-:W-:-:S09]  /*280c0*/  R2UR UR7, R85 ;  /* 0x00000000550772ca */ /* 0x000fd200000e0000 */
[----:B-----5:R2:W-:Y:S04]  /*280d0*/  ST.E.128 desc[UR4][R56.64+0x80], R8 ;  /* 0x0000800838007985 */ /* 0x0205e8000c101d04 */
[----:B------:R2:W5:Y:S02]  /*280e0*/  LD.E.U8 R58, desc[UR6][R36.64] ;  /* 0x00000006243a7980 */ /* 0x000564000c101100 */
.L_x_4629:
[----:B------:R-:W-:Y:S05]  /*280f0*/  BSYNC B2 ;  /* 0x0000000000027941 */ /* 0x000fea0003800000 */
.L_x_4628:
        /* <DEDUP_REMOVED lines=61> */
.L_x_4635:
[----:B------:R-:W-:Y:S05]  /*284d0*/  BSYNC B3 ;  /* 0x0000000000037941 */ /* 0x000fea0003800000 */
.L_x_4634:
[C---:B------:R-:W-:Y:S02]  /*284e0*/  R2UR UR4, R84.reuse ;  /* 0x00000000540472ca */ /* 0x040fe400000e0000 */
[C---:B------:R-:W-:Y:S02]  /*284f0*/  R2UR UR5, R85.reuse ;  /* 0x00000000550572ca */ /* 0x040fe400000e0000 */
[----:B------:R-:W-:Y:S02]  /*28500*/  R2UR UR6, R84 ;  /* 0x00000000540672ca */ /* 0x000fe400000e0000 */
[----:B------:R-:W-:-:S09]  /*28510*/  R2UR UR7, R85 ;  /* 0x00000000550772ca */ /* 0x000fd200000e0000 */
[----:B-----5:R3:W-:Y:S04]  /*28520*/  ST.E.128 desc[UR4][R56.64+0xc0], R8 ;  /* 0x0000c00838007985 */ /* 0x0207e8000c101d04 */
[----:B------:R3:W5:Y:S02]  /*28530*/  LD.E.U8 R58, desc[UR6][R36.64] ;  /* 0x00000006243a7980 */ /* 0x000764000c101100 */
.L_x_4633:
[----:B------:R-:W-:Y:S05]  /*28540*/  BSYNC B2 ;  /* 0x0000000000027941 */ /* 0x000fea0003800000 */
.L_x_4632:
        /* <DEDUP_REMOVED lines=56> */
.L_x_4639:
[----:B------:R-:W-:Y:S05]  /*288d0*/  BSYNC B3 ;  /* 0x0000000000037941 */ /* 0x000fea0003800000 */
.L_x_4638:
[C---:B------:R-:W-:Y:S02]  /*288e0*/  R2UR UR4, R84.reuse ;  /* 0x00000000540472ca */ /* 0x040fe400000e0000 */
[C---:B------:R-:W-:Y:S02]  /*288f0*/  R2UR UR5, R85.reuse ;  /* 0x00000000550572ca */ /* 0x040fe400000e0000 */
[----:B------:R-:W-:Y:S02]  /*28900*/  R2UR UR6, R84 ;  /* 0x00000000540672ca */ /* 0x000fe400000e0000 */
[----:B------:R-:W-:-:S09]  /*28910*/  R2UR UR7, R85 ;  /* 0x00000000550772ca */ /* 0x000fd200000e0000 */
[----:B-----5:R4:W-:Y:S04]  /*28920*/  ST.E.128 desc[UR4][R56.64+0x100], R8 ;  /* 0x0001000838007985 */ /* 0x0209e8000c101d04 */
[----:B------:R4:W5:Y:S02]  /*28930*/  LD.E.U8 R58, desc[UR6][R36.64] ;  /* 0x00000006243a7980 */ /* 0x000964000c101100 */
.L_x_4637:
[----:B------:R-:W-:Y:S05]  /*28940*/  BSYNC B2 ;  /* 0x0000000000027941 */ /* 0x000fea0003800000 */
.L_x_4636:
[----:B-----5:R-:W-:-:S13]  /*28950*/  LOP3.LUT P0, RZ, R58, 0x20, RZ, 0xc0, !PT ;  /* 0x000000203aff7812 */ /* 0x020fda000780c0ff */
[----:B------:R-:W-:Y:S05]  /*28960*/  @!P0 BRA `(.L_x_4619) ;  /* 0x0000006000c88947 */ /* 0x000fea0003800000 */
[----:B------:R-:W-:Y:S02]  /*28970*/  R2UR UR4, R84 ;  /* 0x00000000540472ca */ /* 0x000fe400000e0000 */
[----:B------:R-:W-:-:S13]  /*28980*/  R2UR UR5, R85 ;  /* 0x00000000550572ca */ /* 0x000fda00000e0000 */
[----:B------:R-:W2:Y:S01]  /*28990*/  LD.E.U8 R32, desc[UR4][R32.64+0x18] ;  /* 0x0000180420207980 */ /* 0x000ea2000c101100 */
[----:B------:R-:W-:-:S05]  /*289a0*/  VIADD R102, R102, 0x4000 ;  /* 0x0000400066667836 */ /* 0x000fca0000000000 */
[----:B------:R-:W-:-:S04]  /*289b0*/  IADD3 R101, P0, R102, R101, RZ ;  /* 0x0000006566657210 */ /* 0x000fc80007f1e0ff */
[----:B------:R-:W-:Y:S02]  /*289c0*/  LEA.HI.X.SX32 R100, R102, R100, 0x1, P0 ;  /* 0x0000006466647211 */ /* 0x000fe400000f0eff */
[----:B01234-:R-:W-:-:S04]  /*289d0*/  LEA R8, P0, R101, R34, 0x1 ;  /* 0x0000002265087211 */ /* 0x01ffc800078008ff */
[----:B------:R-:W-:Y:S01]  /*289e0*/  LEA.HI.X R9, R101, R35, R100, 0x1, P0 ;  /* 0x0000002365097211 */ /* 0x000fe200000f0c64 */
[----:B------:R-:W-:Y:S05]  /*289f0*/  BSSY B2, `(.L_x_4640) ;  /* 0x0000032000027945 */ /* 0x000fea0003800000 */
[----:B------:R-:W5:Y:S01]  /*28a00*/  LD.E.128 R8, desc[UR4][R8.64] ;  /* 0x0000000408087980 */ /* 0x000f62000c101d00 */
[----:B------:R-:W-:-:S13]  /*28a10*/  LOP3.LUT P0, RZ, R32, 0x20, RZ, 0xc0, !PT ;  /* 0x0000002020ff7812 */ /* 0x000fda000780c0ff */
        /* <DEDUP_REMOVED lines=47> */
.L_x_4641:
[----:B------:R-:W-:Y:S05]  /*28d10*/  BSYNC B2 ;  /* 0x0000000000027941 */ /* 0x000fea0003800000 */
.L_x_4640:
[----:B------:R-:W-:Y:S02]  /*28d20*/  R2UR UR4, R84 ;  /* 0x00000000540472ca */ /* 0x000fe400000e0000 */
[----:B------:R-:W-:-:S13]  /*28d30*/  R2UR UR5, R85 ;  /* 0x00000000550572ca */ /* 0x000fda00000e0000 */
[----:B-----5:R0:W-:Y:S01]  /*28d40*/  ST.E.128 desc[UR4][R56.64+0x140], R8 ;  /* 0x0001400838007985 */ /* 0x0201e2000c101d04 */
[----:B------:R-:W-:Y:S05]  /*28d50*/  BRA `(.L_x_4619) ;  /* 0x0000005c00cc7947 */ /* 0x000fea0003800000 */
.L_x_4586:
[C---:B------:R-:W-:Y:S01]  /*28d60*/  R2UR UR8, R84.reuse ;  /* 0x00000000540872ca */ /* 0x040fe200000e0000 */
[----:B------:R0:W5:Y:S01]  /*28d70*/  LDL.64 R72, [R81+0x10] ;  /* 0x0000100051487983 */ /* 0x0001620000100a00 */
[C---:B------:R-:W-:Y:S02]  /*28d80*/  R2UR UR9, R85.reuse ;  /* 0x00000000550972ca */ /* 0x040fe400000e0000 */
[C---:B------:R-:W-:Y:S02]  /*28d90*/  R2UR UR10, R84.reuse ;  /* 0x00000000540a72ca */ /* 0x040fe400000e0000 */
[C---:B------:R-:W-:Y:S02]  /*28da0*/  R2UR UR11, R85.reuse ;  /* 0x00000000550b72ca */ /* 0x040fe400000e0000 */
[----:B------:R-:W-:Y:S02]  /*28db0*/  R2UR UR4, R84 ;  /* 0x00000000540472ca */ /* 0x000fe400000e0000 */
[----:B------:R-:W-:-:S02]  /*28dc0*/  R2UR UR5, R85 ;  /* 0x00000000550572ca */ /* 0x000fc400000e0000 */
[C---:B------:R-:W-:Y:S02]  /*28dd0*/  R2UR UR6, R84.reuse ;  /* 0x00000000540672ca */ /* 0x040fe400000e0000 */
[----:B------:R-:W-:Y:S01]  /*28de0*/  R2UR UR7, R85 ;  /* 0x00000000550772ca */ /* 0x000fe200000e0000 */
[----:B-----5:R-:W2:Y:S04]  /*28df0*/  LD.E R8, desc[UR8][R100.64+0x14] ;  /* 0x0000140864087980 */ /* 0x020ea8000c101900 */
[----:B------:R-:W3:Y:S04]  /*28e00*/  LD.E R10, desc[UR10][R100.64+0xc] ;  /* 0x00000c0a640a7980 */ /* 0x000ee8000c101900 */
[----:B------:R-:W4:Y:S04]  /*28e10*/  LD.E.64 R74, desc[UR4][R100.64+0xa0] ;  /* 0x0000a004644a7980 */ /* 0x000f28000c101b00 */
[----:B------:R-:W4:Y:S01]  /*28e20*/  LD.E.64 R90, desc[UR6][R100.64+0xc0] ;  /* 0x0000c006645a7980 */ /* 0x000f22000c101b00 */
[----:B------:R-:W-:-:S02]  /*28e30*/  R2UR UR12, R84 ;  /* 0x00000000540c72ca */ /* 0x000fc400000e0000 */
[----:B------:R-:W-:Y:S01]  /*28e40*/  R2UR UR13, R85 ;  /* 0x00000000550d72ca */ /* 0x000fe200000e0000 */
[----:B------:R0:W5:Y:S01]  /*28e50*/  LD.E.64 R92, desc[UR4][R100.64+0x98] ;  /* 0x00009804645c7980 */ /* 0x000162000c101b00 */
[----:B------:R-:W-:Y:S03]  /*28e60*/  BSSY B2, `(.L_x_4642) ;  /* 0x0000053000027945 */ /* 0x000fe60003800000 */
[----:B------:R0:W5:Y:S01]  /*28e70*/  LD.E.64 R94, desc[UR8][R100.64+0xb8] ;  /* 0x0000b808645e7980 */ /* 0x000162000c101b00 */
[----:B------:R-:W-:Y:S02]  /*28e80*/  CS2R R46, SRZ ;  /* 0x00000000002e7805 */ /* 0x000fe4000001ff00 */
[----:B------:R-:W-:Y:S02]  /*28e90*/  CS2R R14, SRZ ;  /* 0x00000000000e7805 */ /* 0x000fe4000001ff00 */
[----:B------:R-:W-:-:S02]  /*28ea0*/  CS2R R28, SRZ ;  /* 0x00000000001c7805 */ /* 0x000fc4000001ff00 */
[----:B------:R-:W-:Y:S02]  /*28eb0*/  CS2R R34, SRZ ;  /* 0x0000000000227805 */ /* 0x000fe4000001ff00 */
[----:B------:R-:W-:Y:S01]  /*28ec0*/  CS2R R32, SRZ ;  /* 0x0000000000207805 */ /* 0x000fe2000001ff00 */
[----:B------:R0:W5:Y:S01]  /*28ed0*/  LD.E.U8 R106, desc[UR12][R100.64+0x19] ;  /* 0x0000190c646a7980 */ /* 0x000162000c101100 */
        /* <DEDUP_REMOVED lines=15> */
[----:B--2---:R-:W-:Y:S01]  /*28fd0*/  SHF.R.S32.HI R9, RZ, 0x1f, R8 ;  /* 0x0000001fff097819 */ /* 0x004fe20000011408 */
[----:B---3--:R-:W-:-:S03]  /*28fe0*/  IMAD R10, R77, -0x60, R10 ;  /* 0xffffffa04d0a7824 */ /* 0x008fc600078e020a */
[----:B------:R-:W-:-:S04]  /*28ff0*/  LEA.HI R9, R9, R8, RZ, 0x2 ;  /* 0x0000000809097211 */ /* 0x000fc800078f10ff */
[----:B------:R-:W-:Y:S02]  /*29000*/  SHF.R.S32.HI R9, RZ, 0x2, R9 ;  /* 0x00000002ff097819 */ /* 0x000fe40000011409 */
[----:B------:R-:W-:-:S04]  /*29010*/  VIMNMX R10, R10, 0x60, PT ;  /* 0x000000600a0a7848 */ /* 0x000fc80003fe0100 */
[----:B------:R-:W-:Y:S01]  /*29020*/  ISETP.GE.AND P1, PT, R9, R10, PT ;  /* 0x0000000a0900720c */ /* 0x000fe20003f26270 */
[-C--:B----4-:R-:W-:Y:S02]  /*29030*/  IMAD R11, R75, R77.reuse, RZ ;  /* 0x0000004d4b0b7224 */ /* 0x090fe400078e02ff */
[----:B------:R-:W-:Y:S02]  /*29040*/  IMAD R13, R91, R77, RZ ;  /* 0x0000004d5b0d7224 */ /* 0x000fe400078e02ff */
[----:B------:R-:W-:Y:S02]  /*29050*/  VIADD R8, R9, 0x40 ;  /* 0x0000004009087836 */ /* 0x000fe40000000000 */
[-C--:B------:R-:W-:Y:S02]  /*29060*/  IMAD R105, R74, R31.reuse, R11 ;  /* 0x0000001f4a697224 */ /* 0x080fe400078e020b */
[----:B------:R-:W-:Y:S02]  /*29070*/  IMAD R107, R90, R31, R13 ;  /* 0x0000001f5a6b7224 */ /* 0x000fe400078e020d */
[----:B------:R-:W-:-:S02]  /*29080*/  IMAD.WIDE.U32 R98, R74, R77, RZ ;  /* 0x0000004d4a627225 */ /* 0x000fc400078e00ff */
[----:B------:R0:W5:Y:S02]  /*29090*/  LD.E.64 R74, desc[UR6][R100.64+0xa8] ;  /* 0x0000a806644a7980 */ /* 0x000164000c101b00 */
[----:B------:R-:W-:Y:S02]  /*290a0*/  IMAD.WIDE.U32 R102, R90, R77, RZ ;  /* 0x0000004d5a667225 */ /* 0x000fe400078e00ff */
[----:B------:R0:W5:Y:S01]  /*290b0*/  LD.E.64 R90, desc[UR10][R100.64+0xc8] ;  /* 0x0000c80a645a7980 */ /* 0x000162000c101b00 */
[----:B------:R-:W-:Y:S02]  /*290c0*/  ISETP.GE.AND P0, PT, R8, R10, PT ;  /* 0x0000000a0800720c */ /* 0x000fe40003f06270 */
[----:B------:R-:W-:Y:S02]  /*290d0*/  CS2R R10, SRZ ;  /* 0x00000000000a7805 */ /* 0x000fe4000001ff00 */
[----:B------:R-:W-:Y:S02]  /*290e0*/  CS2R R8, SRZ ;  /* 0x0000000000087805 */ /* 0x000fe4000001ff00 */
[----:B------:R-:W-:-:S02]  /*290f0*/  CS2R R12, SRZ ;  /* 0x00000000000c7805 */ /* 0x000fc4000001ff00 */
[----:B------:R-:W-:Y:S01]  /*29100*/  CS2R R30, SRZ ;  /* 0x00000000001e7805 */ /* 0x000fe2000001ff00 */
[----:B------:R-:W-:Y:S02]  /*29110*/  IMAD.IADD R109, R99, 0x1, R105 ;  /* 0x00000001636d7824 */ /* 0x000fe400078e0269 */
[----:B------:R-:W-:Y:S01]  /*29120*/  IMAD.IADD R107, R103, 0x1, R107 ;  /* 0x00000001676b7824 */ /* 0x000fe200078e026b */
[----:B0-----:R-:W-:Y:S06]  /*29130*/  @P1 BRA `(.L_x_4643) ;  /* 0x0000000000941947 */ /* 0x001fec0003800000 */
[----:B-----5:R-:W-:Y:S02]  /*29140*/  LOP3.LUT R8, R106, 0x1, RZ, 0xc0, !PT ;  /* 0x000000016a087812 */ /* 0x020fe400078ec0ff */
[----:B------:R-:W-:Y:S02]  /*29150*/  CS2R R30, SRZ ;  /* 0x00000000001e7805 */ /* 0x000fe4000001ff00 */
[----:B------:R-:W-:Y:S02]  /*29160*/  CS2R R28, SRZ ;  /* 0x00000000001c7805 */ /* 0x000fe4000001ff00 */
[----:B------:R-:W-:Y:S02]  /*29170*/  CS2R R14, SRZ ;  /* 0x00000000000e7805 */ /* 0x000fe4000001ff00 */
[----:B------:R-:W-:Y:S02]  /*29180*/  ISETP.NE.U32.AND P3, PT, R8, 0x1, PT ;  /* 0x000000010800780c */ /* 0x000fe40003f65070 */
[----:B------:R-:W-:-:S02]  /*29190*/  CS2R R12, SRZ ;  /* 0x00000000000c7805 */ /* 0x000fc4000001ff00 */
[----:B------:R-:W-:Y:S02]  /*291a0*/  CS2R R10, SRZ ;  /* 0x00000000000a7805 */ /* 0x000fe4000001ff00 */
[----:B------:R-:W-:Y:S02]  /*291b0*/  CS2R R8, SRZ ;  /* 0x0000000000087805 */ /* 0x000fe4000001ff00 */
[----:B------:R-:W-:Y:S02]  /*291c0*/  R2P PR, R106, 0x6 ;  /* 0x000000066a007804 */ /* 0x000fe40000000000 */
[----:B------:R-:W-:Y:S02]  /*291d0*/  CS2R R42, SRZ ;  /* 0x00000000002a7805 */ /* 0x000fe4000001ff00 */
[----:B------:R-:W-:Y:S02]  /*291e0*/  LEA R100, P4, R98, R74, 0x1 ;  /* 0x0000004a62647211 */ /* 0x000fe400078808ff */
[----:B------:R-:W-:-:S02]  /*291f0*/  CS2R R40, SRZ ;  /* 0x0000000000287805 */ /* 0x000fc4000001ff00 */
[----:B------:R-:W-:Y:S02]  /*29200*/  LEA R104, P5, R102, R90, 0x1 ;  /* 0x0000005a66687211 */ /* 0x000fe400078a08ff */
[----:B------:R-:W-:Y:S02]  /*29210*/  CS2R R38, SRZ ;  /* 0x0000000000267805 */ /* 0x000fe4000001ff00 */
[----:B------:R-:W-:Y:S02]  /*29220*/  CS2R R36, SRZ ;  /* 0x0000000000247805 */ /* 0x000fe4000001ff00 */
[----:B------:R-:W-:Y:S02]  /*29230*/  CS2R R34, SRZ ;  /* 0x0000000000227805 */ /* 0x000fe4000001ff00 */
[----:B------:R-:W-:Y:S02]  /*29240*/  CS2R R32, SRZ ;  /* 0x0000000000207805 */ /* 0x000fe4000001ff00 */
[----:B------:R-:W-:-:S02]  /*29250*/  @!P3 R2UR UR4, R84 ;  /* 0x000000005404b2ca */ /* 0x000fc400000e0000 */
[C---:B------:R-:W-:Y:S02]  /*29260*/  @!P3 R2UR UR5, R85.reuse ;  /* 0x000000005505b2ca */ /* 0x040fe400000e0000 */
[C---:B------:R-:W-:Y:S02]  /*29270*/  @P1 R2UR UR8, R84.reuse ;  /* 0x00000000540812ca */ /* 0x040fe400000e0000 */
[C---:B------:R-:W-:Y:S02]  /*29280*/  @P1 R2UR UR9, R85.reuse ;  /* 0x00000000550912ca */ /* 0x040fe400000e0000 */
[C---:B------:R-:W-:Y:S02]  /*29290*/  @P2 R2UR UR12, R84.reuse ;  /* 0x00000000540c22ca */ /* 0x040fe400000e0000 */
[----:B------:R-:W-:Y:S02]  /*292a0*/  @P2 R2UR UR13, R85 ;  /* 0x00000000550d22ca */ /* 0x000fe400000e0000 */
[----:B------:R-:W-:-:S02]  /*292b0*/  @!P3 R2UR UR6, R84 ;  /* 0x000000005406b2ca */ /* 0x000fc400000e0000 */
[C---:B------:R-:W-:Y:S02]  /*292c0*/  @!P3 R2UR UR7, R85.reuse ;  /* 0x000000005507b2ca */ /* 0x040fe400000e0000 */
[C---:B------:R-:W-:Y:S02]  /*292d0*/  @P1 R2UR UR10, R84.reuse ;  /* 0x00000000540a12ca */ /* 0x040fe400000e0000 */
[C---:B------:R-:W-:Y:S02]  /*292e0*/  @P1 R2UR UR11, R85.reuse ;  /* 0x00000000550b12ca */ /* 0x040fe400000e0000 */
[----:B------:R-:W-:Y:S02]  /*292f0*/  @P2 R2UR UR14, R84 ;  /* 0x00000000540e22ca */ /* 0x000fe400000e0000 */
[----:B------:R-:W-:Y:S02]  /*29300*/  @P2 R2UR UR15, R85 ;  /* 0x00000000550f22ca */ /* 0x000fe400000e0000 */
[----:B------:R-:W-:-:S02]  /*29310*/  LEA.HI.X R101, R98, R75, R109, 0x1, P4 ;  /* 0x0000004b62657211 */ /* 0x000fc400020f0c6d */
[----:B------:R-:W-:-:S03]  /*29320*/  LEA.HI.X R105, R102, R91, R107, 0x1, P5 ;  /* 0x0000005b66697211 */ /* 0x000fc600028f0c6b */
[----:B------:R0:W5:Y:S04]  /*29330*/  @!P3 LD.E.128 R28, desc[UR4][R100.64] ;  /* 0x00000004641cb980 */ /* 0x000168000c101d00 */
[----:B------:R0:W5:Y:S04]  /*29340*/  @P1 LD.E.128 R12, desc[UR8][R100.64+0x40] ;  /* 0x00004008640c1980 */ /* 0x000168000c101d00 */
[----:B------:R0:W5:Y:S04]  /*29350*/  @P2 LD.E.128 R8, desc[UR12][R100.64+0x80] ;  /* 0x0000800c64082980 */ /* 0x000168000c101d00 */
[----:B------:R0:W5:Y:S04]  /*29360*/  @!P3 LD.E.128 R40, desc[UR6][R104.64] ;  /* 0x000000066828b980 */ /* 0x000168000c101d00 */
[----:B------:R0:W5:Y:S04]  /*29370*/  @P1 LD.E.128 R36, desc[UR10][R104.64+0x40] ;  /* 0x0000400a68241980 */ /* 0x000168000c101d00 */
[----:B------:R0:W5:Y:S02]  /*29380*/  @P2 LD.E.128 R32, desc[UR14][R104.64+0x80] ;  /* 0x0000800e68202980 */ /* 0x000164000c101d00 */
.L_x_4643:
[----:B------:R-:W-:Y:S05]  /*29390*/  BSYNC B2 ;  /* 0x0000000000027941 */ /* 0x000fea0003800000 */
.L_x_4642:
[----:B------:R-:W-:Y:S04]  /*293a0*/  BSSY B2, `(.L_x_4644) ;  /* 0x000002b000027945 */ /* 0x000fe80003800000 */
[----:B------:R-:W-:Y:S05]  /*293b0*/  @P0 BRA `(.L_x_4645) ;  /* 0x0000000000a40947 */ /* 0x000fea0003800000 */
[----:B-----5:R-:W-:Y:S02]  /*293c0*/  IADD3 R99, P0, R92, R98, RZ ;  /* 0x000000625c637210 */ /* 0x020fe40007f1e0ff */
[----:B------:R-:W-:Y:S02]  /*293d0*/  CS2R R54, SRZ ;  /* 0x0000000000367805 */ /* 0x000fe4000001ff00 */
[----:B------:R-:W-:Y:S02]  /*293e0*/  IADD3 R103, P3, R94, R102, RZ ;  /* 0x000000665e677210 */ /* 0x000fe40007f7e0ff */
[----:B------:R-:W-:Y:S02]  /*293f0*/  CS2R R52, SRZ ;  /* 0x0000000000347805 */ /* 0x000fe4000001ff00 */
[C---:B------:R-:W-:Y:S01]  /*29400*/  LOP3.LUT R44, R106.reuse, 0x1, RZ, 0xc0, !PT ;  /* 0x000000016a2c7812 */ /* 0x040fe200078ec0ff */
[----:B------:R-:W-:Y:S01]  /*29410*/  IMAD.X R92, R93, 0x1, R109, P0 ;  /* 0x000000015d5c7824 */ /* 0x000fe200000e066d */
[----:B------:R-:W-:Y:S01]  /*29420*/  R2P PR, R106, 0x6 ;  /* 0x000000066a007804 */ /* 0x000fe20000000000 */
[----:B------:R-:W-:Y:S01]  /*29430*/  IMAD.X R94, R95, 0x1, R107, P3 ;  /* 0x000000015f5e7824 */ /* 0x000fe200018e066b */
[----:B------:R-:W-:-:S02]  /*29440*/  ISETP.NE.U32.AND P4, PT, R44, 0x1, PT ;  /* 0x000000012c00780c */ /* 0x000fc40003f85070 */
[----:B------:R-:W-:Y:S02]  /*29450*/  CS2R R50, SRZ ;  /* 0x0000000000327805 */ /* 0x000fe4000001ff00 */
[----:B------:R-:W-:Y:S02]  /*29460*/  LEA R74, P0, R99, R74, 0x1 ;  /* 0x0000004a634a7211 */ /* 0x000fe400078008ff */
[----:B------:R-:W-:Y:S02]  /*29470*/  CS2R R48, SRZ ;  /* 0x0000000000307805 */ /* 0x000fe4000001ff00 */
[----:B------:R-:W-:Y:S02]  /*29480*/  LEA R90, P3, R103, R90, 0x1 ;  /* 0x0000005a675a7211 */ /* 0x000fe400078608ff */
[----:B------:R-:W-:Y:S02]  /*29490*/  CS2R R46, SRZ ;  /* 0x00000000002e7805 */ /* 0x000fe4000001ff00 */
[----:B------:R-:W-:-:S02]  /*294a0*/  CS2R R44, SRZ ;  /* 0x00000000002c7805 */ /* 0x000fc4000001ff00 */
[----:B------:R-:W-:Y:S02]  /*294b0*/  CS2R R66, SRZ ;  /* 0x0000000000427805 */ /* 0x000fe4000001ff00 */
[----:B------:R-:W-:Y:S02]  /*294c0*/  CS2R R64, SRZ ;  /* 0x0000000000407805 */ /* 0x000fe4000001ff00 */
[----:B------:R-:W-:Y:S02]  /*294d0*/  CS2R R62, SRZ ;  /* 0x00000000003e7805 */ /* 0x000fe4000001ff00 */
[----:B------:R-:W-:Y:S02]  /*294e0*/  CS2R R60, SRZ ;  /* 0x00000000003c7805 */ /* 0x000fe4000001ff00 */
[----:B------:R-:W-:Y:S02]  /*294f0*/  @P1 R2UR UR8, R84 ;  /* 0x00000000540812ca */ /* 0x000fe400000e0000 */
[----:B------:R-:W-:-:S02]  /*29500*/  CS2R R58, SRZ ;  /* 0x00000000003a7805 */ /* 0x000fc4000001ff00 */
[C---:B------:R-:W-:Y:S02]  /*29510*/  @!P4 R2UR UR4, R84.reuse ;  /* 0x000000005404c2ca */ /* 0x040fe400000e0000 */
[----:B------:R-:W-:Y:S02]  /*29520*/  CS2R R56, SRZ ;  /* 0x0000000000387805 */ /* 0x000fe4000001ff00 */
[C---:B------:R-:W-:Y:S02]  /*29530*/  @!P4 R2UR UR5, R85.reuse ;  /* 0x000000005505c2ca */ /* 0x040fe400000e0000 */
[C---:B------:R-:W-:Y:S02]  /*29540*/  @P1 R2UR UR9, R85.reuse ;  /* 0x00000000550912ca */ /* 0x040fe400000e0000 */
[----:B------:R-:W-:Y:S02]  /*29550*/  @P2 R2UR UR12, R84 ;  /* 0x00000000540c22ca */ /* 0x000fe400000e0000 */
[----:B------:R-:W-:-:S02]  /*29560*/  @P2 R2UR UR13, R85 ;  /* 0x00000000550d22ca */ /* 0x000fc400000e0000 */
[C---:B------:R-:W-:Y:S02]  /*29570*/  @!P4 R2UR UR6, R84.reuse ;  /* 0x000000005406c2ca */ /* 0x040fe400000e0000 */
[C---:B------:R-:W-:Y:S02]  /*29580*/  @!P4 R2UR UR7, R85.reuse ;  /* 0x000000005507c2ca */ /* 0x040fe400000e0000 */
[C---:B------:R-:W-:Y:S02]  /*29590*/  @P1 R2UR UR10, R84.reuse ;  /* 0x00000000540a12ca */ /* 0x040fe400000e0000 */
[C---:B------:R-:W-:Y:S02]  /*295a0*/  @P1 R2UR UR11, R85.reuse ;  /* 0x00000000550b12ca */ /* 0x040fe400000e0000 */
[----:B------:R-:W-:Y:S02]  /*295b0*/  @P2 R2UR UR14, R84 ;  /* 0x00000000540e22ca */ /* 0x000fe400000e0000 */
[----:B------:R-:W-:-:S02]  /*295c0*/  @P2 R2UR UR15, R85 ;  /* 0x00000000550f22ca */ /* 0x000fc400000e0000 */
[----:B------:R-:W-:Y:S02]  /*295d0*/  LEA.HI.X R75, R99, R75, R92, 0x1, P0 ;  /* 0x0000004b634b7211 */ /* 0x000fe400000f0c5c */
[----:B------:R-:W-:-:S03]  /*295e0*/  LEA.HI.X R91, R103, R91, R94, 0x1, P3 ;  /* 0x0000005b675b7211 */ /* 0x000fc600018f0c5e */
[----:B------:R1:W5:Y:S04]  /*295f0*/  @!P4 LD.E.128 R52, desc[UR4][R74.64] ;  /* 0x000000044a34c980 */ /* 0x000368000c101d00 */
[----:B------:R1:W5:Y:S04]  /*29600*/  @P1 LD.E.128 R48, desc[UR8][R74.64+0x40] ;  /* 0x000040084a301980 */ /* 0x000368000c101d00 */
[----:B------:R1:W5:Y:S04]  /*29610*/  @P2 LD.E.128 R44, desc[UR12][R74.64+0x80] ;  /* 0x0000800c4a2c2980 */ /* 0x000368000c101d00 */
[----:B------:R1:W5:Y:S04]  /*29620*/  @!P4 LD.E.128 R64, desc[UR6][R90.64] ;  /* 0x000000065a40c980 */ /* 0x000368000c101d00 */
[----:B------:R1:W5:Y:S04]  /*29630*/  @P1 LD.E.128 R60, desc[UR10][R90.64+0x40] ;  /* 0x0000400a5a3c1980 */ /* 0x000368000c101d00 */
[----:B------:R1:W5:Y:S02]  /*29640*/  @P2 LD.E.128 R56, desc[UR14][R90.64+0x80] ;  /* 0x0000800e5a382980 */ /* 0x000364000c101d00 */
.L_x_4645:
[----:B------:R-:W-:Y:S05]  /*29650*/  BSYNC B2 ;  /* 0x0000000000027941 */ /* 0x000fea0003800000 */
.L_x_4644:
[----:B------:R-:W-:Y:S01]  /*29660*/  R2UR UR4, R84 ;  /* 0x00000000540472ca */ /* 0x000fe200000e0000 */
[----:B-1---5:R1:W5:Y:S01]  /*29670*/  LDL R74, [R82] ;  /* 0x00000000524a7983 */ /* 0x0223620000100800 */
        /* <DEDUP_REMOVED lines=79> */
[----:B0-----:R-:W-:Y:S01]  /*29b70*/  PRMT R104, R91, 0x7610, R104 ;  /* 0x000076105b687816 */ /* 0x001fe20000000068 */
        /* <DEDUP_REMOVED lines=22> */
[----:B-1----:R-:W-:Y:S05]  /*29ce0*/  @!P0 BRA `(.L_x_4647) ;  /* 0x0000000000048947 */ /* 0x002fea0003800000 */
[----:B------:R-:W-:Y:S01]  /*29cf0*/  BPT.TRAP 0x1 ;  /* 0x000000040000795c */ /* 0x000fe20000300000 */
.L_x_4647:
[----:B------:R-:W-:Y:S05]  /*29d00*/  BSYNC B2 ;  /* 0x0000000000027941 */ /* 0x000fea0003800000 */
.L_x_4646:
        /* <DEDUP_REMOVED lines=9> */
.L_x_4698:
[----:B------:R-:W-:Y:S05]  /*29da0*/  BSYNC B2 ;  /* 0x0000000000027941 */ /* 0x000fea0003800000 */
.L_x_4648:
[----:B------:R-:W2:Y:S01]  /*29db0*/  LDL.64 R90, [R81+0x50] ;  /* 0x00005000515a7983 */ /* 0x000ea20000100a00 */
[C---:B------:R-:W-:Y:S02]  /*29dc0*/  R2UR UR4, R84.reuse ;  /* 0x00000000540472ca */ /* 0x040fe400000e0000 */
[C---:B------:R-:W-:Y:S01]  /*29dd0*/  R2UR UR5, R85.reuse ;  /* 0x00000000550572ca */ /* 0x040fe200000e0000 */
[----:B------:R-:W3:Y:S01]  /*29de0*/  LDL R112, [R82] ;  /* 0x0000000052707983 */ /* 0x000ee20000100800 */
[C---:B------:R-:W-:Y:S02]  /*29df0*/  R2UR UR6, R84.reuse ;  /* 0x00000000540672ca */ /* 0x040fe400000e0000 */
[----:B------:R-:W-:Y:S01]  /*29e00*/  R2UR UR7, R85 ;  /* 0x00000000550772ca */ /* 0x000fe200000e0000 */
[----:B------:R-:W4:Y:S04]  /*29e10*/  LDL.64 R100, [R81+0x8] ;  /* 0x0000080051647983 */ /* 0x000f280000100a00 */
[----:B------:R-:W4:Y:S04]  /*29e20*/  LDL.64 R94, [R81+0x58] ;  /* 0x00005800515e7983 */ /* 0x000f280000100a00 */
[----:B------:R-:W5:Y:S04]  /*29e30*/  LDL.64 R92, [R81+0x38] ;  /* 0x00003800515c7983 */ /* 0x000f680000100a00 */
[----:B--2---:R-:W2:Y:S04]  /*29e40*/  LD.E R139, desc[UR4][R90.64+0x8] ;  /* 0x000008045a8b7980 */ /* 0x004ea8000c101900 */
[----:B------:R-:W2:Y:S01]  /*29e50*/  LD.E R68, desc[UR6][R90.64+0xc] ;  /* 0x00000c065a447980 */ /* 0x000ea2000c101900 */
[----:B------:R-:W-:-:S02]  /*29e60*/  R2UR UR8, R84 ;  /* 0x00000000540872ca */ /* 0x000fc400000e0000 */
[----:B------:R-:W-:Y:S01]  /*29e70*/  R2UR UR9, R85 ;  /* 0x00000000550972ca */ /* 0x000fe200000e0000 */
[----:B---3--:R-:W-:Y:S01]  /*29e80*/  IMAD R112, R112, 0x4800, RZ ;  /* 0x0000480070707824 */ /* 0x008fe200078e02ff */
[----:B------:R-:W5:Y:S01]  /*29e90*/  LD.E R111, desc[UR6][R90.64+0x4] ;  /* 0x000004065a6f7980 */ /* 0x000f62000c101900 */
[----:B------:R-:W-:Y:S03]  /*29ea0*/  BSSY B2, `(.L_x_4650) ;  /* 0x0000208000027945 */ /* 0x000fe60003800000 */
[----:B----4-:R-:W5:Y:S01]  /*29eb0*/  LD.E.64 R94, desc[UR4][R94.64] ;  /* 0x000000045e5e7980 */ /* 0x010f62000c101b00 */
[----:B------:R-:W-:-:S06]  /*29ec0*/  SHF.R.S32.HI R110, RZ, 0x1f, R112 ;  /* 0x0000001fff6e7819 */ /* 0x000fcc0000011470 */
[----:B------:R1:W5:Y:S01]  /*29ed0*/  LD.E R100, desc[UR8][R100.64+0x64] ;  /* 0x0000640864647980 */ /* 0x000362000c101900 */
[----:B--2---:R-:W-:Y:S01]  /*29ee0*/  SHF.R.S32.HI R140, RZ, 0x1f, R139 ;  /* 0x0000001fff8c7819 */ /* 0x004fe2000001148b */
[----:B------:R-:W-:-:S03]  /*29ef0*/  IMAD R71, R77, -0x60, R68 ;  /* 0xffffffa04d477824 */ /* 0x000fc600078e0244 */
[----:B------:R-:W-:Y:S02]  /*29f00*/  LEA.HI R68, R140, R139, RZ, 0x2 ;  /* 0x0000008b8c447211 */ /* 0x000fe400078f10ff */
[----:B------:R-:W-:Y:S02]  /*29f10*/  VIMNMX R72, R71, 0x60, PT ;  /* 0x0000006047487848 */ /* 0x000fe40003fe0100 */
[----:B------:R-:W-:-:S04]  /*29f20*/  SHF.R.S32.HI R129, RZ, 0x2, R68 ;  /* 0x00000002ff817819 */ /* 0x000fc80000011444 */
[----:B------:R-:W-:Y:S02]  /*29f30*/  ISETP.GE.AND P0, PT, R129, R72, PT ;  /* 0x000000488100720c */ /* 0x000fe40003f06270 */
[----:B------:R-:W-:Y:S01]  /*29f40*/  LOP3.LUT R68, R68, 0x1ffffffc, RZ, 0xc0, !PT ;  /* 0x1ffffffc44447812 */ /* 0x000fe200078ec0ff */
[----:B------:R-:W-:Y:S01]  /*29f50*/  IMAD R72, R89, R129, RZ ;  /* 0x0000008159487224 */ /* 0x000fe200078e02ff */
[----:B------:R-:W-:-:S03]  /*29f60*/  SHF.R.S32.HI R71, RZ, 0x1f, R129 ;  /* 0x0000001fff477819 */ /* 0x000fc60000011481 */
[----:B------:R-:W-:Y:S02]  /*29f70*/  IMAD.IADD R68, R139, 0x1, -R68 ;  /* 0x000000018b447824 */ /* 0x000fe400078e0a44 */
[----:B------:R-:W-:Y:S02]  /*29f80*/  IMAD R71, R88, R71, R72 ;  /* 0x0000004758477224 */ /* 0x000fe400078e0248 */
[----:B-1----:R-:W-:Y:S02]  /*29f90*/  IMAD.SHL.U32 R101, R68, 0x8, RZ ;  /* 0x0000000844657824 */ /* 0x002fe400078e00ff */
[----:B------:R-:W-:Y:S01]  /*29fa0*/  IMAD.MOV.U32 R68, RZ, RZ, R70 ;  /* 0x000000ffff447224 */ /* 0x000fe200078e0046 */
[----:B------:R-:W-:Y:S06]  /*29fb0*/  @P0 BRA `(.L_x_4651) ;  /* 0x0000001c00d80947 */ /* 0x000fec0003800000 */
[----:B------:R-:W-:Y:S02]  /*29fc0*/  R2UR UR4, R84 ;  /* 0x00000000540472ca */ /* 0x000fe400000e0000 */
[----:B------:R-:W-:-:S13]  /*29fd0*/  R2UR UR5, R85 ;  /* 0x00000000550572ca */ /* 0x000fda00000e0000 */
[----:B-----5:R-:W2:Y:S01]  /*29fe0*/  LD.E.U8 R70, desc[UR4][R92.64] ;  /* 0x000000045c467980 */ /* 0x020ea2000c101100 */
[----:B------:R-:W-:Y:S01]  /*29ff0*/  IMAD.WIDE.U32 R98, R88, R129, R68 ;  /* 0x0000008158627225 */ /* 0x000fe200078e0044 */
[----:B------:R-:W-:Y:S03]  /*2a000*/  BSSY B3, `(.L_x_4652) ;  /* 0x00000a3000037945 */ /* 0x000fe60003800000 */
[----:B------:R-:W-:Y:S01]  /*2a010*/  IMAD.IADD R130, R99, 0x1, R71 ;  /* 0x0000000163827824 */ /* 0x000fe200078e0247 */
[----:B--2---:R-:W-:-:S04]  /*2a020*/  LOP3.LUT R70, R70, 0x1, RZ, 0xc0, !PT ;  /* 0x0000000146467812 */ /* 0x004fc800078ec0ff */
[----:B------:R-:W-:-:S13]  /*2a030*/  ISETP.NE.U32.AND P0, PT, R70, 0x1, PT ;  /* 0x000000014600780c */ /* 0x000fda0003f05070 */
[----:B------:R-:W-:Y:S05]  /*2a040*/  @P0 BRA `(.L_x_4653) ;  /* 0x0000000800780947 */ /* 0x000fea0003800000 */
[----:B------:R-:W-:Y:S01]  /*2a050*/  LEA.HI R158, R111, R111, RZ, 0x1 ;  /* 0x0000006f6f9e7211 */ /* 0x000fe200078f08ff */
[----:B------:R-:W-:Y:S01]  /*2a060*/  IMAD.IADD R68, R100, 0x1, -R111 ;  /* 0x0000000164447824 */ /* 0x000fe200078e0a6f */
[----:B------:R-:W-:Y:S02]  /*2a070*/  LEA.HI R73, R140, R139, RZ, 0x5 ;  /* 0x0000008b8c497211 */ /* 0x000fe400078f28ff */
[----:B------:R-:W-:Y:S02]  /*2a080*/  SHF.R.S32.HI R158, RZ, 0x1, R158 ;  /* 0x00000001ff9e7819 */ /* 0x000fe4000001149e */
[----:B------:R-:W-:Y:S01]  /*2a090*/  R2UR UR4, R84 ;  /* 0x00000000540472ca */ /* 0x000fe200000e0000 */
[----:B------:R-:W-:Y:S01]  /*2a0a0*/  IMAD.SHL.U32 R73, R73, 0x10, RZ ;  /* 0x0000001049497824 */ /* 0x000fe200078e00ff */
[----:B------:R-:W-:Y:S02]  /*2a0b0*/  ISETP.GE.AND P0, PT, R101, R158, PT ;  /* 0x0000009e6500720c */ /* 0x000fe40003f06270 */
[----:B------:R-:W-:-:S02]  /*2a0c0*/  R2UR UR5, R85 ;  /* 0x00000000550572ca */ /* 0x000fc400000e0000 */
[----:B------:R-:W-:Y:S02]  /*2a0d0*/  SEL R70, R158, RZ, P0 ;  /* 0x000000ff9e467207 */ /* 0x000fe40000000000 */
[----:B------:R-:W-:Y:S02]  /*2a0e0*/  SEL R71, R111, R68, !P0 ;  /* 0x000000446f477207 */ /* 0x000fe40004000000 */
[----:B------:R-:W-:Y:S01]  /*2a0f0*/  LOP3.LUT R73, R73, 0xfffffe00, RZ, 0xc0, !PT ;  /* 0xfffffe0049497812 */ /* 0x000fe200078ec0ff */
[----:B------:R-:W-:Y:S01]  /*2a100*/  IMAD.IADD R70, R101, 0x1, R70 ;  /* 0x0000000165467824 */ /* 0x000fe200078e0246 */
[----:B------:R-:W-:Y:S02]  /*2a110*/  SHF.R.S32.HI R72, RZ, 0x1f, R71 ;  /* 0x0000001fff487819 */ /* 0x000fe40000011447 */
[----:B------:R-:W-:Y:S02]  /*2a120*/  R2UR UR6, R84 ;  /* 0x00000000540672ca */ /* 0x000fe400000e0000 */
[----:B------:R-:W-:-:S02]  /*2a130*/  SHF.R.S32.HI R69, RZ, 0x1f, R70 ;  /* 0x0000001fff457819 */ /* 0x000fc40000011446 */
[----:B------:R-:W-:Y:S01]  /*2a140*/  LEA.HI R72, R72, R71, RZ, 0x4 ;  /* 0x0000004748487211 */ /* 0x000fe200078f20ff */
[----:B------:R-:W-:Y:S01]  /*2a150*/  IMAD.SHL.U32 R71, R129, 0x40, RZ ;  /* 0x0000004081477824 */ /* 0x000fe200078e00ff */
[CC--:B------:R-:W-:Y:S02]  /*2a160*/  LEA.HI R68, R69.reuse, R70.reuse, RZ, 0x3 ;  /* 0x0000004645447211 */ /* 0x0c0fe400078f18ff */
[----:B------:R-:W-:Y:S02]  /*2a170*/  LEA.HI R69, R69, R70, RZ, 0x6 ;  /* 0x0000004645457211 */ /* 0x000fe400078f30ff */
[----:B------:R-:W-:Y:S02]  /*2a180*/  SHF.R.S32.HI R159, RZ, 0x3, R68 ;  /* 0x00000003ff9f7819 */ /* 0x000fe40000011444 */
[----:B------:R-:W-:Y:S02]  /*2a190*/  LOP3.LUT R71, R71, 0x1c0, RZ, 0xc0, !PT ;  /* 0x000001c047477812 */ /* 0x000fe400078ec0ff */
[----:B------:R-:W-:-:S02]  /*2a1a0*/  LEA.HI.SX32 R72, R72, R159, 0x1c ;  /* 0x0000009f48487211 */ /* 0x000fc400078fe2ff */
[----:B0-----:R-:W-:Y:S02]  /*2a1b0*/  SHF.R.U32.HI R75, RZ, 0x3, R71 ;  /* 0x00000003ff4b7819 */ /* 0x001fe40000011647 */
[----:B------:R-:W-:Y:S02]  /*2a1c0*/  SHF.R.S32.HI R157, RZ, 0x1f, R72 ;  /* 0x0000001fff9d7819 */ /* 0x000fe40000011448 */
[----:B------:R-:W-:Y:S02]  /*2a1d0*/  SHF.R.S32.HI R70, RZ, 0x6, R69 ;  /* 0x00000006ff467819 */ /* 0x000fe40000011445 */
[----:B------:R-:W-:Y:S01]  /*2a1e0*/  LEA.HI R74, R157, R72, RZ, 0x3 ;  /* 0x000000489d4a7211 */ /* 0x000fe200078f18ff */
[----:B------:R-:W-:Y:S01]  /*2a1f0*/  IMAD.SHL.U32 R157, R72, 0x8, RZ ;  /* 0x00000008489d7824 */ /* 0x000fe200078e00ff */
[----:B------:R-:W-:Y:S01]  /*2a200*/  LOP3.LUT R68, R71, 0x38, R68, 0xf8, !PT ;  /* 0x0000003847447812 */ /* 0x000fe200078ef844 */
[----:B------:R-:W-:Y:S01]  /*2a210*/  IMAD R70, R70, 0x1800, R73 ;  /* 0x0000180046467824 */ /* 0x000fe200078e0249 */
[----:B------:R-:W-:-:S02]  /*2a220*/  SHF.R.S32.HI R74, RZ, 0x3, R74 ;  /* 0x00000003ff4a7819 */ /* 0x000fc4000001144a */
[----:B------:R-:W-:Y:S02]  /*2a230*/  LOP3.LUT R72, R71, 0x38, R157, 0xf8, !PT ;  /* 0x0000003847487812 */ /* 0x000fe400078ef89d */
[-C--:B------:R-:W-:Y:S01]  /*2a240*/  LOP3.LUT R69, R68, R75.reuse, RZ, 0x3c, !PT ;  /* 0x0000004b44457212 */ /* 0x080fe200078e3cff */
[----:B------:R-:W-:Y:S01]  /*2a250*/  IMAD R74, R74, 0x1800, R73 ;  /* 0x000018004a4a7824 */ /* 0x000fe200078e0249 */
[----:B------:R-:W-:Y:S02]  /*2a260*/  LOP3.LUT R75, R72, R75, RZ, 0x3c, !PT ;  /* 0x0000004b484b7212 */ /* 0x000fe400078e3cff */
[----:B------:R-:W-:Y:S01]  /*2a270*/  R2UR UR7, R85 ;  /* 0x00000000550772ca */ /* 0x000fe200000e0000 */
[----:B------:R-:W-:Y:S02]  /*2a280*/  IMAD.IADD R69, R70, 0x1, R69 ;  /* 0x0000000146457824 */ /* 0x000fe400078e0245 */
[----:B------:R-:W-:-:S03]  /*2a290*/  IMAD.IADD R75, R74, 0x1, R75 ;  /* 0x000000014a4b7824 */ /* 0x000fc600078e024b */
[C---:B------:R-:W-:Y:S02]  /*2a2a0*/  IADD3 R69, P0, R112.reuse, R69, RZ ;  /* 0x0000004570457210 */ /* 0x040fe40007f1e0ff */
[----:B------:R-:W-:-:S03]  /*2a2b0*/  IADD3 R75, P1, R112, R75, RZ ;  /* 0x0000004b704b7210 */ /* 0x000fc60007f3e0ff */
[--C-:B------:R-:W-:Y:S01]  /*2a2c0*/  IMAD.X R71, RZ, RZ, R110.reuse, P0 ;  /* 0x000000ffff477224 */ /* 0x100fe200000e066e */
[-C--:B------:R-:W-:Y:S01]  /*2a2d0*/  LEA R68, P0, R69, R94.reuse, 0x1 ;  /* 0x0000005e45447211 */ /* 0x080fe200078008ff */
[----:B------:R-:W-:Y:S01]  /*2a2e0*/  IMAD.X R70, RZ, RZ, R110, P1 ;  /* 0x000000ffff467224 */ /* 0x000fe200008e066e */
[----:B------:R-:W-:Y:S02]  /*2a2f0*/  LEA R72, P1, R75, R94, 0x1 ;  /* 0x0000005e4b487211 */ /* 0x000fe400078208ff */
[-C--:B------:R-:W-:Y:S02]  /*2a300*/  LEA.HI.X R69, R69, R95.reuse, R71, 0x1, P0 ;  /* 0x0000005f45457211 */ /* 0x080fe400000f0c47 */
[----:B------:R-:W-:Y:S02]  /*2a310*/  ISETP.GE.AND P0, PT, R101, R158, PT ;  /* 0x0000009e6500720c */ /* 0x000fe40003f06270 */
[----:B------:R-:W-:Y:S02]  /*2a320*/  LEA.HI.X R73, R75, R95, R70, 0x1, P1 ;  /* 0x0000005f4b497211 */ /* 0x000fe400008f0c46 */
[----:B------:R-:W-:Y:S01]  /*2a330*/  ISETP.GE.AND P1, PT, R157, R100, PT ;  /* 0x000000649d00720c */ /* 0x000fe20003f26270 */
[----:B------:R-:W-:Y:S01]  /*2a340*/  IMAD.SHL.U32 R159, R159, 0x8, RZ ;  /* 0x000000089f9f7824 */ /* 0x000fe200078e00ff */
[----:B------:R-:W5:Y:S01]  /*2a350*/  LD.E.128 R68, desc[UR4][R68.64] ;  /* 0x0000000444447980 */ /* 0x000f62000c101d00 */
[----:B------:R-:W-:Y:S03]  /*2a360*/  BSSY B4, `(.L_x_4654) ;  /* 0x0000061000047945 */ /* 0x000fe60003800000 */
[C---:B------:R-:W-:Y:S01]  /*2a370*/  IADD3 R163, P2, R159.reuse, R98, RZ ;  /* 0x000000629fa37210 */ /* 0x040fe20007f5e0ff */
[----:B------:R-:W5:Y:S03]  /*2a380*/  LD.E.128 R72, desc[UR6][R72.64] ;  /* 0x0000000648487980 */ /* 0x000f66000c101d00 */
[----:B------:R-:W-:-:S03]  /*2a390*/  LEA.HI.X.SX32 R159, R159, R130, 0x1, P2 ;  /* 0x000000829f9f7211 */ /* 0x000fc600010f0eff */
[----:B------:R-:W-:Y:S01]  /*2a3a0*/  @!P1 IADD3 R161, P3, R157, R98, RZ ;  /* 0x000000629da19210 */ /* 0x000fe20007f7e0ff */
[----:B------:R-:W-:-:S12]  /*2a3b0*/  @P0 BRA `(.L_x_4655) ;  /* 0x00000004006c0947 */ /* 0x000fd80003800000 */
[----:B------:R-:W-:Y:S02]  /*2a3c0*/  SHF.R.U32.HI R162, RZ, 0x10, R41 ;  /* 0x00000010ffa27819 */ /* 0x000fe40000011629 */
[----:B------:R-:W-:Y:S02]  /*2a3d0*/  SHF.R.U32.HI R160, RZ, 0x10, R29 ;  /* 0x00000010ffa07819 */ /* 0x000fe4000001161d */
[----:B------:R-:W-:Y:S02]  /*2a3e0*/  PRMT R162, R153, 0x5410, R162 ;  /* 0x0000541099a27816 */ /* 0x000fe400000000a2 */
[----:B------:R-:W-:Y:S02]  /*2a3f0*/  PRMT R155, R155, 0x5410, R160 ;  /* 0x000054109b9b7816 */ /* 0x000fe400000000a0 */
[----:B------:R-:W-:Y:S01]  /*2a400*/  SHF.R.U64 R165, R40, 0x10, R41 ;  /* 0x0000001028a57819 */ /* 0x000fe20000001229 */
[----:B-----5:R-:W-:Y:S01]  /*2a410*/  IMAD.U32 R41, R73, 0x10000, RZ ;  /* 0x0001000049297824 */ /* 0x020fe200078e00ff */
[----:B------:R-:W-:Y:S01]  /*2a420*/  SHF.R.U32.HI R166, RZ, 0x10, R43 ;  /* 0x00000010ffa67819 */ /* 0x000fe2000001162b */
[----:B------:R-:W-:Y:S01]  /*2a430*/  IMAD.U32 R164, R162, 0x10000, RZ ;  /* 0x00010000a2a47824 */ /* 0x000fe200078e00ff */
[----:B------:R-:W-:-:S02]  /*2a440*/  SHF.R.U32.HI R167, RZ, 0x10, R31 ;  /* 0x00000010ffa77819 */ /* 0x000fc4000001161f */
[----:B------:R-:W-:Y:S01]  /*2a450*/  SHF.R.U64 R168, R42, 0x10, R43 ;  /* 0x000000102aa87819 */ /* 0x000fe2000000122b */
[----:B------:R-:W-:Y:S01]  /*2a460*/  IMAD.U32 R42, R69, 0x10000, RZ ;  /* 0x00010000452a7824 */ /* 0x000fe200078e00ff */
[----:B------:R-:W-:Y:S01]  /*2a470*/  LOP3.LUT R158, R73, 0xffff0000, RZ, 0xc0, !PT ;  /* 0xffff0000499e7812 */ /* 0x000fe200078ec0ff */
[----:B------:R-:W-:Y:S01]  /*2a480*/  IMAD.U32 R73, R71, 0x10000, RZ ;  /* 0x0001000047497824 */ /* 0x000fe200078e00ff */
[----:B------:R-:W-:Y:S02]  /*2a490*/  LOP3.LUT R43, R69, 0xffff0000, RZ, 0xc0, !PT ;  /* 0xffff0000452b7812 */ /* 0x000fe400078ec0ff */
[----:B------:R-:W-:Y:S01]  /*2a4a0*/  LOP3.LUT R40, R71, 0xffff0000, RZ, 0xc0, !PT ;  /* 0xffff000047287812 */ /* 0x000fe200078ec0ff */
[C---:B------:R-:W-:Y:S01]  /*2a4b0*/  IMAD.U32 R71, R75.reuse, 0x10000, RZ ;  /* 0x000100004b477824 */ /* 0x040fe200078e00ff */
[----:B------:R-:W-:Y:S01]  /*2a4c0*/  LOP3.LUT R69, R75, 0xffff0000, RZ, 0xc0, !PT ;  /* 0xffff00004b457812 */ /* 0x000fe200078ec0ff */
[----:B------:R-:W-:Y:S01]  /*2a4d0*/  IMAD.U32 R75, R155, 0x10000, RZ ;  /* 0x000100009b4b7824 */ /* 0x000fe200078e00ff */
[----:B------:R-:W-:-:S02]  /*2a4e0*/  PRMT R149, R149, 0x5410, R166 ;  /* 0x0000541095957816 */ /* 0x000fc400000000a6 */
[----:B------:R-:W-:Y:S01]  /*2a4f0*/  PRMT R153, R150, 0x5410, R167 ;  /* 0x0000541096997816 */ /* 0x000fe200000000a7 */
[CC--:B------:R-:W-:Y:S01]  /*2a500*/  FMUL.FTZ R167, R41.reuse, R75.reuse ;  /* 0x0000004b29a77220 */ /* 0x0c0fe20000410000 */
[----:B------:R-:W-:Y:S01]  /*2a510*/  PRMT R160, R152, 0x5410, R165 ;  /* 0x0000541098a07816 */ /* 0x000fe200000000a5 */
[-C--:B------:R-:W-:Y:S01]  /*2a520*/  FMUL.FTZ R165, R41, R164.reuse ;  /* 0x000000a429a57220 */ /* 0x080fe20000410000 */
[----:B------:R-:W-:Y:S01]  /*2a530*/  IMAD.U32 R166, R149, 0x10000, RZ ;  /* 0x0001000095a67824 */ /* 0x000fe200078e00ff */
[----:B------:R-:W-:Y:S01]  /*2a540*/  LOP3.LUT R162, R162, 0xffff0000, RZ, 0xc0, !PT ;  /* 0xffff0000a2a27812 */ /* 0x000fe200078ec0ff */
[----:B------:R-:W-:Y:S02]  /*2a550*/  IMAD.U32 R152, R153, 0x10000, RZ ;  /* 0x0001000099987824 */ /* 0x000fe400078e00ff */
[C---:B------:R-:W-:Y:S01]  /*2a560*/  FFMA.FTZ R41, R42.reuse, R75, -R165 ;  /* 0x0000004b2a297223 */ /* 0x040fe200000108a5 */
[----:B------:R-:W-:Y:S01]  /*2a570*/  FFMA.FTZ R42, R42, R164, R167 ;  /* 0x000000a42a2a7223 */ /* 0x000fe200000100a7 */
[----:B------:R-:W-:Y:S01]  /*2a580*/  FMUL.FTZ R164, R71, R166 ;  /* 0x000000a647a47220 */ /* 0x000fe20000410000 */
[----:B------:R-:W-:Y:S01]  /*2a590*/  LOP3.LUT R149, R149, 0xffff0000, RZ, 0xc0, !PT ;  /* 0xffff000095957812 */ /* 0x000fe200078ec0ff */
[-C--:B------:R-:W-:Y:S01]  /*2a5a0*/  FMUL.FTZ R71, R71, R152.reuse ;  /* 0x0000009847477220 */ /* 0x080fe20000410000 */
[----:B------:R-:W-:Y:S01]  /*2a5b0*/  LOP3.LUT R150, R155, 0xffff0000, RZ, 0xc0, !PT ;  /* 0xffff00009b967812 */ /* 0x000fe200078ec0ff */
[C---:B------:R-:W-:Y:S01]  /*2a5c0*/  FFMA.FTZ R164, R73.reuse, R152, -R164 ;  /* 0x0000009849a47223 */ /* 0x040fe200000108a4 */
[----:B------:R-:W-:Y:S01]  /*2a5d0*/  SHF.R.U64 R171, R28, 0x10, R29 ;  /* 0x000000101cab7819 */ /* 0x000fe2000000121d */
[----:B------:R-:W-:Y:S01]  /*2a5e0*/  FFMA.FTZ R166, R73, R166, R71 ;  /* 0x000000a649a67223 */ /* 0x000fe20000010047 */
[----:B------:R-:W-:Y:S01]  /*2a5f0*/  LOP3.LUT R153, R153, 0xffff0000, RZ, 0xc0, !PT ;  /* 0xffff000099997812 */ /* 0x000fe200078ec0ff */
[----:B------:R-:W-:Y:S01]  /*2a600*/  FMUL.FTZ R71, R69, R149 ;  /* 0x0000009545477220 */ /* 0x000fe20000410000 */
[----:B------:R-:W-:Y:S01]  /*2a610*/  PRMT R151, R151, 0x5410, R168 ;  /* 0x0000541097977816 */ /* 0x000fe200000000a8 */
[C---:B------:R-:W-:Y:S01]  /*2a620*/  FMUL.FTZ R168, R158.reuse, R162 ;  /* 0x000000a29ea87220 */ /* 0x040fe20000410000 */
[----:B------:R-:W-:Y:S01]  /*2a630*/  FMUL.FTZ R158, R158, R150 ;  /* 0x000000969e9e7220 */ /* 0x000fe20000410000 */
[----:B------:R-:W-:Y:S01]  /*2a640*/  PRMT R156, R156, 0x5410, R171 ;  /* 0x000054109c9c7816 */ /* 0x000fe200000000ab */
[----:B------:R-:W-:Y:S01]  /*2a650*/  FMUL.FTZ R73, R69, R153 ;  /* 0x0000009945497220 */ /* 0x000fe20000410000 */
[----:B------:R-:W-:Y:S01]  /*2a660*/  SHF.R.U64 R169, R30, 0x10, R31 ;  /* 0x000000101ea97819 */ /* 0x000fe2000000121f */
[----:B------:R-:W-:-:S02]  /*2a670*/  IMAD.U32 R31, R72, 0x10000, RZ ;  /* 0x00010000481f7824 */ /* 0x000fc400078e00ff */
[C---:B------:R-:W-:Y:S01]  /*2a680*/  FFMA.FTZ R150, R43.reuse, R150, -R168 ;  /* 0x000000962b967223 */ /* 0x040fe200000108a8 */
[----:B------:R-:W-:Y:S01]  /*2a690*/  FFMA.FTZ R153, R40, R153, -R71 ;  /* 0x0000009928997223 */ /* 0x000fe20000010847 */
[----:B------:R-:W-:Y:S01]  /*2a6a0*/  LOP3.LUT R72, R72, 0xffff0000, RZ, 0xc0, !PT ;  /* 0xffff000048487812 */ /* 0x000fe200078ec0ff */
[----:B------:R-:W-:Y:S01]  /*2a6b0*/  FFMA.FTZ R43, R43, R162, R158 ;  /* 0x000000a22b2b7223 */ /* 0x000fe2000001009e */
[C---:B------:R-:W-:Y:S01]  /*2a6c0*/  LOP3.LUT R71, R160.reuse, 0xffff0000, RZ, 0xc0, !PT ;  /* 0xffff0000a0477812 */ /* 0x040fe200078ec0ff */
[----:B------:R-:W-:Y:S01]  /*2a6d0*/  IMAD.U32 R158, R160, 0x10000, RZ ;  /* 0x00010000a09e7824 */ /* 0x000fe200078e00ff */
[C---:B------:R-:W-:Y:S01]  /*2a6e0*/  LOP3.LUT R69, R156.reuse, 0xffff0000, RZ, 0xc0, !PT ;  /* 0xffff00009c457812 */ /* 0x040fe200078ec0ff */
[----:B------:R-:W-:Y:S02]  /*2a6f0*/  IMAD.U32 R152, R156, 0x10000, RZ ;  /* 0x000100009c987824 */ /* 0x000fe400078e00ff */
[----:B------:R-:W-:Y:S01]  /*2a700*/  FFMA.FTZ R155, R40, R149, R73 ;  /* 0x00000095289b7223 */ /* 0x000fe20000010049 */
[C---:B------:R-:W-:Y:S01]  /*2a710*/  IMAD.U32 R29, R68.reuse, 0x10000, RZ ;  /* 0x00010000441d7824 */ /* 0x040fe200078e00ff */
[----:B------:R-:W-:Y:S01]  /*2a720*/  LOP3.LUT R68, R68, 0xffff0000, RZ, 0xc0, !PT ;  /* 0xffff000044447812 */ /* 0x000fe200078ec0ff */
[C---:B------:R-:W-:Y:S01]  /*2a730*/  FMUL.FTZ R156, R31.reuse, R158 ;  /* 0x0000009e1f9c7220 */ /* 0x040fe20000410000 */
[----:B------:R-:W-:Y:S01]  /*2a740*/  FMUL.FTZ R73, R72, R71 ;  /* 0x0000004748497220 */ /* 0x000fe20000410000 */
[----:B------:R-:W-:Y:S01]  /*2a750*/  PRMT R154, R154, 0x5410, R169 ;  /* 0x000054109a9a7816 */ /* 0x000fe200000000a9 */
[----:B------:R-:W-:Y:S01]  /*2a760*/  FMUL.FTZ R31, R31, R152 ;  /* 0x000000981f1f7220 */ /* 0x000fe20000410000 */
[-C--:B------:R-:W-:Y:S01]  /*2a770*/  FMUL.FTZ R75, R72, R69.reuse ;  /* 0x00000045484b7220 */ /* 0x080fe20000410000 */
[----:B------:R-:W-:Y:S01]  /*2a780*/  FFMA.FTZ R73, R68, R69, -R73 ;  /* 0x0000004544497223 */ /* 0x000fe20000010849 */
[----:B------:R-:W-:-:S02]  /*2a790*/  IMAD.U32 R30, R74, 0x10000, RZ ;  /* 0x000100004a1e7824 */ /* 0x000fc400078e00ff */
[C---:B------:R-:W-:Y:S01]  /*2a7a0*/  FFMA.FTZ R156, R29.reuse, R152, -R156 ;  /* 0x000000981d9c7223 */ /* 0x040fe2000001089c */
[----:B------:R-:W-:Y:S01]  /*2a7b0*/  FFMA.FTZ R158, R29, R158, R31 ;  /* 0x0000009e1d9e7223 */ /* 0x000fe2000001001f */
[C---:B------:R-:W-:Y:S01]  /*2a7c0*/  IMAD.U32 R69, R151.reuse, 0x10000, RZ ;  /* 0x0001000097457824 */ /* 0x040fe200078e00ff */
[----:B------:R-:W-:Y:S01]  /*2a7d0*/  LOP3.LUT R74, R74, 0xffff0000, RZ, 0xc0, !PT ;  /* 0xffff00004a4a7812 */ /* 0x000fe200078ec0ff */
[----:B------:R-:W-:Y:S01]  /*2a7e0*/  IMAD.U32 R29, R154, 0x10000, RZ ;  /* 0x000100009a1d7824 */ /* 0x000fe200078e00ff */
[----:B------:R-:W-:Y:S01]  /*2a7f0*/  LOP3.LUT R151, R151, 0xffff0000, RZ, 0xc0, !PT ;  /* 0xffff000097977812 */ /* 0x000fe200078ec0ff */
[----:B------:R-:W-:Y:S01]  /*2a800*/  FFMA.FTZ R75, R68, R71, R75 ;  /* 0x00000047444b7223 */ /* 0x000fe2000001004b */
[----:B------:R-:W-:Y:S01]  /*2a810*/  LOP3.LUT R31, R154, 0xffff0000, RZ, 0xc0, !PT ;  /* 0xffff00009a1f7812 */ /* 0x000fe200078ec0ff */
[----:B------:R-:W-:Y:S02]  /*2a820*/  IMAD.U32 R28, R70, 0x10000, RZ ;  /* 0x00010000461c7824 */ /* 0x000fe400078e00ff */
        /* <DEDUP_REMOVED lines=20> */
.L_x_4655:
[----:B------:R-:W-:Y:S05]  /*2a970*/  BSYNC B4 ;  /* 0x0000000000047941 */ /* 0x000fea0003800000 */
.L_x_4654:
[C---:B------:R-:W-:Y:S02]  /*2a980*/  R2UR UR4, R84.reuse ;  /* 0x00000000540472ca */ /* 0x040fe400000e0000 */
[C---:B------:R-:W-:Y:S02]  /*2a990*/  R2UR UR5, R85.reuse ;  /* 0x00000000550572ca */ /* 0x040fe400000e0000 */
[----:B------:R-:W-:Y:S02]  /*2a9a0*/  @!P1 R2UR UR6, R84 ;  /* 0x00000000540692ca */ /* 0x000fe400000e0000 */
[----:B------:R-:W-:Y:S02]  /*2a9b0*/  @!P1 R2UR UR7, R85 ;  /* 0x00000000550792ca */ /* 0x000fe400000e0000 */
[----:B------:R-:W-:Y:S02]  /*2a9c0*/  LEA R28, P0, R163, R86, 0x1 ;  /* 0x00000056a31c7211 */ /* 0x000fe400078008ff */
[----:B------:R-:W-:-:S02]  /*2a9d0*/  @!P1 LEA.HI.X.SX32 R157, R157, R130, 0x1, P3 ;  /* 0x000000829d9d9211 */ /* 0x000fc400018f0eff */
[----:B------:R-:W-:Y:S02]  /*2a9e0*/  @!P1 LEA R30, P2, R161, R86, 0x1 ;  /* 0x00000056a11e9211 */ /* 0x000fe400078408ff */
[-C--:B------:R-:W-:Y:S02]  /*2a9f0*/  LEA.HI.X R29, R163, R87.reuse, R159, 0x1, P0 ;  /* 0x00000057a31d7211 */ /* 0x080fe400000f0c9f */
[----:B------:R-:W-:-:S03]  /*2aa00*/  @!P1 LEA.HI.X R31, R161, R87, R157, 0x1, P2 ;  /* 0x00000057a11f9211 */ /* 0x000fc600010f0c9d */
[----:B-----5:R1:W-:Y:S04]  /*2aa10*/  ST.E.128 desc[UR4][R28.64], R68 ;  /* 0x000000441c007985 */ /* 0x0203e8000c101d04 */
[----:B------:R1:W-:Y:S02]  /*2aa20*/  @!P1 ST.E.128 desc[UR6][R30.64], R72 ;  /* 0x000000481e009985 */ /* 0x0003e4000c101d06 */
.L_x_4653:
[----:B------:R-:W-:Y:S05]  /*2aa30*/  BSYNC B3 ;  /* 0x0000000000037941 */ /* 0x000fea0003800000 */
.L_x_4652:
[----:B------:R-:W-:Y:S02]  /*2aa40*/  R2UR UR4, R84 ;  /* 0x00000000540472ca */ /* 0x000fe400000e0000 */
[----:B------:R-:W-:-:S13]  /*2aa50*/  R2UR UR5, R85 ;  /* 0x00000000550572ca */ /* 0x000fda00000e0000 */
[----:B-1----:R-:W2:Y:S01]  /*2aa60*/  LD.E.U8 R28, desc[UR4][R92.64] ;  /* 0x000000045c1c7980 */ /* 0x002ea2000c101100 */
[----:B------:R-:W-:Y:S01]  /*2aa70*/  BSSY B3, `(.L_x_4656) ;  /* 0x00000a3000037945 */ /* 0x000fe20003800000 */
[----:B--2---:R-:W-:-:S13]  /*2aa80*/  LOP3.LUT P0, RZ, R28, 0x2, RZ, 0xc0, !PT ;  /* 0x000000021cff7812 */ /* 0x004fda000780c0ff */
[----:B------:R-:W-:Y:S05]  /*2aa90*/  @!P0 BRA `(.L_x_4657) ;  /* 0x0000000800808947 */ /* 0x000fea0003800000 */
[----:B------:R-:W-:Y:S02]  /*2aaa0*/  R2UR UR4, R84 ;  /* 0x00000000540472ca */ /* 0x000fe400000e0000 */
[----:B------:R-:W-:-:S13]  /*2aab0*/  R2UR UR5, R85 ;  /* 0x00000000550572ca */ /* 0x000fda00000e0000 */
[----:B------:R-:W2:Y:S01]  /*2aac0*/  LD.E R28, desc[UR4][R90.64+0x4] ;  /* 0x000004045a1c7980 */ /* 0x000ea2000c101900 */
[----:B------:R-:W-:Y:S01]  /*2aad0*/  VIADD R68, R101, 0x20 ;  /* 0x0000002065447836 */ /* 0x000fe20000000000 */
[----:B------:R-:W-:Y:S02]  /*2aae0*/  LEA.HI R41, R140, R139, RZ, 0x5 ;  /* 0x0000008b8c297211 */ /* 0x000fe400078f28ff */
[----:B------:R-:W-:Y:S02]  /*2aaf0*/  R2UR UR6, R84 ;  /* 0x00000000540672ca */ /* 0x000fe400000e0000 */
[----:B------:R-:W-:Y:S01]  /*2ab00*/  R2UR UR7, R85 ;  /* 0x00000000550772ca */ /* 0x000fe200000e0000 */
[----:B------:R-:W-:-:S05]  /*2ab10*/  IMAD.SHL.U32 R42, R41, 0x10, RZ ;  /* 0x00000010292a7824 */ /* 0x000fca00078e00ff */
[----:B------:R-:W-:Y:S01]  /*2ab20*/  LOP3.LUT R43, R42, 0xfffffe00, RZ, 0xc0, !PT ;  /* 0xfffffe002a2b7812 */ /* 0x000fe200078ec0ff */
[----:B------:R-:W-:Y:S01]  /*2ab30*/  BSSY B4, `(.L_x_4658) ;  /* 0x000008b000047945 */ /* 0x000fe20003800000 */
[----:B--2---:R-:W-:-:S04]  /*2ab40*/  LEA.HI R28, R28, R28, RZ, 0x1 ;  /* 0x0000001c1c1c7211 */ /* 0x004fc800078f08ff */
[----:B------:R-:W-:Y:S01]  /*2ab50*/  SHF.R.S32.HI R71, RZ, 0x1, R28 ;  /* 0x00000001ff477819 */ /* 0x000fe2000001141c */
[----:B------:R-:W-:-:S03]  /*2ab60*/  IMAD.IADD R28, R100, 0x1, -R111 ;  /* 0x00000001641c7824 */ /* 0x000fc600078e0a6f */
[----:B------:R-:W-:-:S04]  /*2ab70*/  ISETP.GE.AND P0, PT, R68, R71, PT ;  /* 0x000000474400720c */ /* 0x000fc80003f06270 */
[----:B------:R-:W-:Y:S02]  /*2ab80*/  SEL R29, R71, RZ, P0 ;  /* 0x000000ff471d7207 */ /* 0x000fe40000000000 */
[----:B------:R-:W-:-:S03]  /*2ab90*/  SEL R31, R111, R28, !P0 ;  /* 0x0000001c6f1f7207 */ /* 0x000fc60004000000 */
[----:B------:R-:W-:Y:S01]  /*2aba0*/  IMAD.IADD R29, R68, 0x1, R29 ;  /* 0x00000001441d7824 */ /* 0x000fe200078e021d */
[----:B------:R-:W-:-:S04]  /*2abb0*/  SHF.R.S32.HI R40, RZ, 0x1f, R31 ;  /* 0x0000001fff287819 */ /* 0x000fc8000001141f */
[----:B------:R-:W-:Y:S02]  /*2abc0*/  SHF.R.S32.HI R28, RZ, 0x1f, R29 ;  /* 0x0000001fff1c7819 */ /* 0x000fe4000001141d */
[----:B------:R-:W-:Y:S01]  /*2abd0*/  LEA.HI R31, R40, R31, RZ, 0x4 ;  /* 0x0000001f281f7211 */ /* 0x000fe200078f20ff */
[----:B------:R-:W-:Y:S01]  /*2abe0*/  IMAD.SHL.U32 R40, R129, 0x40, RZ ;  /* 0x0000004081287824 */ /* 0x000fe200078e00ff */
[CC--:B------:R-:W-:Y:S02]  /*2abf0*/  LEA.HI R30, R28.reuse, R29.reuse, RZ, 0x3 ;  /* 0x0000001d1c1e7211 */ /* 0x0c0fe400078f18ff */
[----:B------:R-:W-:Y:S02]  /*2ac00*/  LEA.HI R28, R28, R29, RZ, 0x6 ;  /* 0x0000001d1c1c7211 */ /* 0x000fe400078f30ff */
[----:B------:R-:W-:Y:S02]  /*2ac10*/  SHF.R.S32.HI R70, RZ, 0x3, R30 ;  /* 0x00000003ff467819 */ /* 0x000fe4000001141e */
[----:B------:R-:W-:-:S02]  /*2ac20*/  LOP3.LUT R41, R40, 0x1c0, RZ, 0xc0, !PT ;  /* 0x000001c028297812 */ /* 0x000fc400078ec0ff */
[----:B------:R-:W-:Y:S02]  /*2ac30*/  LEA.HI.SX32 R31, R31, R70, 0x1c ;  /* 0x000000461f1f7211 */ /* 0x000fe400078fe2ff */
[----:B------:R-:W-:Y:S02]  /*2ac40*/  SHF.R.U32.HI R42, RZ, 0x3, R41 ;  /* 0x00000003ff2a7819 */ /* 0x000fe40000011629 */
[----:B------:R-:W-:Y:S01]  /*2ac50*/  SHF.R.S32.HI R40, RZ, 0x1f, R31 ;  /* 0x0000001fff287819 */ /* 0x000fe2000001141f */
[----:B------:R-:W-:Y:S01]  /*2ac60*/  IMAD.SHL.U32 R69, R31, 0x8, RZ ;  /* 0x000000081f457824 */ /* 0x000fe200078e00ff */
[----:B------:R-:W-:Y:S02]  /*2ac70*/  SHF.R.S32.HI R28, RZ, 0x6, R28 ;  /* 0x00000006ff1c7819 */ /* 0x000fe4000001141c */
[----:B------:R-:W-:Y:S02]  /*2ac80*/  LEA.HI R40, R40, R31, RZ, 0x3 ;  /* 0x0000001f28287211 */ /* 0x000fe400078f18ff */
[----:B------:R-:W-:Y:S01]  /*2ac90*/  LOP3.LUT R30, R41, 0x38, R30, 0xf8, !PT ;  /* 0x00000038291e7812 */ /* 0x000fe200078ef81e */
[----:B------:R-:W-:Y:S01]  /*2aca0*/  IMAD R28, R28, 0x1800, R43 ;  /* 0x000018001c1c7824 */ /* 0x000fe200078e022b */
[----:B------:R-:W-:-:S02]  /*2acb0*/  SHF.R.S32.HI R40, RZ, 0x3, R40 ;  /* 0x00000003ff287819 */ /* 0x000fc40000011428 */
[----:B------:R-:W-:Y:S02]  /*2acc0*/  LOP3.LUT R31, R41, 0x38, R69, 0xf8, !PT ;  /* 0x00000038291f7812 */ /* 0x000fe400078ef845 */
[-C--:B------:R-:W-:Y:S01]  /*2acd0*/  LOP3.LUT R29, R30, R42.reuse, RZ, 0x3c, !PT ;  /* 0x0000002a1e1d7212 */ /* 0x080fe200078e3cff */
[----:B------:R-:W-:Y:S01]  /*2ace0*/  IMAD R40, R40, 0x1800, R43 ;  /* 0x0000180028287824 */ /* 0x000fe200078e022b */
[----:B------:R-:W-:-:S03]  /*2acf0*/  LOP3.LUT R31, R31, R42, RZ, 0x3c, !PT ;  /* 0x0000002a1f1f7212 */ /* 0x000fc600078e3cff */
        /* <DEDUP_REMOVED lines=8> */
[----:B------:R-:W-:Y:S02]  /*2ad80*/  LEA.HI.X R29, R29, R95, R41, 0x1, P0 ;  /* 0x0000005f1d1d7211 */ /* 0x000fe400000f0c29 */
[----:B------:R-:W-:Y:S02]  /*2ad90*/  ISETP.GE.AND P0, PT, R68, R71, PT ;  /* 0x000000474400720c */ /* 0x000fe40003f06270 */
[----:B------:R-:W-:Y:S02]  /*2ada0*/  LEA.HI.X R41, R31, R95, R30, 0x1, P1 ;  /* 0x0000005f1f297211 */ /* 0x000fe400008f0c1e */
[----:B------:R-:W-:Y:S01]  /*2adb0*/  ISETP.GE.AND P1, PT, R69, R100, PT ;  /* 0x000000644500720c */ /* 0x000fe20003f26270 */
[----:B------:R-:W-:Y:S01]  /*2adc0*/  IMAD.SHL.U32 R149, R70, 0x8, RZ ;  /* 0x0000000846957824 */ /* 0x000fe200078e00ff */
[----:B------:R-:W5:Y:S04]  /*2add0*/  LD.E.128 R28, desc[UR4][R28.64] ;  /* 0x000000041c1c7980 */ /* 0x000f68000c101d00 */
[C---:B0-----:R-:W-:Y:S01]  /*2ade0*/  IADD3 R75, P2, R149.reuse, R98, RZ ;  /* 0x00000062954b7210 */ /* 0x041fe20007f5e0ff */
[----:B------:R-:W5:Y:S03]  /*2adf0*/  LD.E.128 R40, desc[UR6][R40.64] ;  /* 0x0000000628287980 */ /* 0x000f66000c101d00 */
[----:B------:R-:W-:-:S03]  /*2ae00*/  LEA.HI.X.SX32 R71, R149, R130, 0x1, P2 ;  /* 0x0000008295477211 */ /* 0x000fc600010f0eff */
[----:B------:R-:W-:Y:S01]  /*2ae10*/  @!P1 IADD3 R73, P3, R69, R98, RZ ;  /* 0x0000006245499210 */ /* 0x000fe20007f7e0ff */
[----:B------:R-:W-:-:S12]  /*2ae20*/  @P0 BRA `(.L_x_4659) ;  /* 0x00000004006c0947 */ /* 0x000fd80003800000 */
        /* <DEDUP_REMOVED lines=8> */
[--C-:B------:R-:W-:Y:S02]  /*2aeb0*/  SHF.R.U32.HI R151, RZ, 0x10, R39.reuse ;  /* 0x00000010ff977819 */ /* 0x100fe40000011627 */
[----:B------:R-:W-:Y:S01]  /*2aec0*/  SHF.R.U64 R72, R38, 0x10, R39 ;  /* 0x0000001026487819 */ /* 0x000fe20000001227 */
[----:B------:R-:W-:Y:S01]  /*2aed0*/  IMAD.U32 R39, R41, 0x10000, RZ ;  /* 0x0001000029277824 */ /* 0x000fe200078e00ff */
[----:B------:R-:W-:Y:S01]  /*2aee0*/  PRMT R141, R141, 0x5410, R70 ;  /* 0x000054108d8d7816 */ /* 0x000fe20000000046 */
[----:B------:R-:W-:Y:S01]  /*2aef0*/  IMAD.U32 R70, R148, 0x10000, RZ ;  /* 0x0001000094467824 */ /* 0x000fe200078e00ff */
[----:B------:R-:W-:Y:S01]  /*2af00*/  PRMT R147, R147, 0x5410, R68 ;  /* 0x0000541093937816 */ /* 0x000fe20000000044 */
[----:B------:R-:W-:Y:S01]  /*2af10*/  IMAD.U32 R68, R144, 0x10000, RZ ;  /* 0x0001000090447824 */ /* 0x000fe200078e00ff */
[----:B------:R-:W-:Y:S01]  /*2af20*/  SHF.R.U32.HI R153, RZ, 0x10, R15 ;  /* 0x00000010ff997819 */ /* 0x000fe2000001160f */
[C---:B------:R-:W-:Y:S01]  /*2af30*/  FMUL.FTZ R149, R39.reuse, R70 ;  /* 0x0000004627957220 */ /* 0x040fe20000410000 */
[----:B------:R-:W-:Y:S01]  /*2af40*/  PRMT R146, R146, 0x5410, R151 ;  /* 0x0000541092927816 */ /* 0x000fe20000000097 */
[-C--:B------:R-:W-:Y:S01]  /*2af50*/  FMUL.FTZ R151, R39, R68.reuse ;  /* 0x0000004427977220 */ /* 0x080fe20000410000 */
        /* <DEDUP_REMOVED lines=8> */
[----:B------:R-:W-:Y:S01]  /*2afe0*/  LOP3.LUT R29, R31, 0xffff0000, RZ, 0xc0, !PT ;  /* 0xffff00001f1d7812 */ /* 0x000fe200078ec0ff */
[----:B------:R-:W-:Y:S01]  /*2aff0*/  IMAD.U32 R31, R43, 0x10000, RZ ;  /* 0x000100002b1f7824 */ /* 0x000fe200078e00ff */
[----:B------:R-:W-:Y:S01]  /*2b000*/  PRMT R142, R142, 0x5410, R153 ;  /* 0x000054108e8e7816 */ /* 0x000fe20000000099 */
[C---:B------:R-:W-:Y:S01]  /*2b010*/  FMUL.FTZ R68, R41.reuse, R148 ;  /* 0x0000009429447220 */ /* 0x040fe20000410000 */
[----:B------:R-:W-:Y:S01]  /*2b020*/  SHF.R.U64 R74, R12, 0x10, R13 ;  /* 0x000000100c4a7819 */ /* 0x000fe2000000120d */
[----:B------:R-:W-:Y:S01]  /*2b030*/  FMUL.FTZ R70, R41, R144 ;  /* 0x0000009029467220 */ /* 0x000fe20000410000 */
[-C--:B------:R-:W-:Y:S01]  /*2b040*/  FMUL.FTZ R41, R31, R39.reuse ;  /* 0x000000271f297220 */ /* 0x080fe20000410000 */
[----:B------:R-:W-:Y:S01]  /*2b050*/  IMAD.U32 R36, R142, 0x10000, RZ ;  /* 0x000100008e247824 */ /* 0x000fe200078e00ff */
[----:B------:R-:W-:Y:S01]  /*2b060*/  PRMT R143, R143, 0x5410, R74 ;  /* 0x000054108f8f7816 */ /* 0x000fe2000000004a */
[----:B------:R-:W-:Y:S01]  /*2b070*/  IMAD.U32 R15, R40, 0x10000, RZ ;  /* 0x00010000280f7824 */ /* 0x000fe200078e00ff */
[----:B------:R-:W-:Y:S01]  /*2b080*/  PRMT R145, R145, 0x5410, R72 ;  /* 0x0000541091917816 */ /* 0x000fe20000000048 */
[-C--:B------:R-:W-:Y:S01]  /*2b090*/  FMUL.FTZ R72, R31, R36.reuse ;  /* 0x000000241f487220 */ /* 0x080fe20000410000 */
[----:B------:R-:W-:Y:S01]  /*2b0a0*/  FFMA.FTZ R41, R38, R36, -R41 ;  /* 0x0000002426297223 */ /* 0x000fe20000010829 */
[----:B------:R-:W-:Y:S01]  /*2b0b0*/  LOP3.LUT R43, R43, 0xffff0000, RZ, 0xc0, !PT ;  /* 0xffff00002b2b7812 */ /* 0x000fe200078ec0ff */
[----:B------:R-:W-:Y:S01]  /*2b0c0*/  IMAD.U32 R36, R147, 0x10000, RZ ;  /* 0x0001000093247824 */ /* 0x000fe200078e00ff */
[----:B------:R-:W-:Y:S01]  /*2b0d0*/  LOP3.LUT R146, R146, 0xffff0000, RZ, 0xc0, !PT ;  /* 0xffff000092927812 */ /* 0x000fe200078ec0ff */
[----:B------:R-:W-:Y:S01]  /*2b0e0*/  IMAD.U32 R31, R143, 0x10000, RZ ;  /* 0x000100008f1f7824 */ /* 0x000fe200078e00ff */
[----:B------:R-:W-:Y:S01]  /*2b0f0*/  LOP3.LUT R142, R142, 0xffff0000, RZ, 0xc0, !PT ;  /* 0xffff00008e8e7812 */ /* 0x000fe200078ec0ff */
[C---:B------:R-:W-:Y:S01]  /*2b100*/  FFMA.FTZ R68, R37.reuse, R144, -R68 ;  /* 0x0000009025447223 */ /* 0x040fe20000010844 */
[----:B------:R-:W-:Y:S01]  /*2b110*/  FFMA.FTZ R70, R37, R148, R70 ;  /* 0x0000009425467223 */ /* 0x000fe20000010046 */
[----:B------:R-:W-:Y:S01]  /*2b120*/  FFMA.FTZ R72, R38, R39, R72 ;  /* 0x0000002726487223 */ /* 0x000fe20000010048 */
[----:B------:R-:W-:Y:S01]  /*2b130*/  FMUL.FTZ R37, R15, R36 ;  /* 0x000000240f257220 */ /* 0x000fe20000410000 */
[----:B------:R-:W-:Y:S01]  /*2b140*/  LOP3.LUT R40, R40, 0xffff0000, RZ, 0xc0, !PT ;  /* 0xffff000028287812 */ /* 0x000fe200078ec0ff */
[C---:B------:R-:W-:Y:S01]  /*2b150*/  FMUL.FTZ R38, R43.reuse, R146 ;  /* 0x000000922b267220 */ /* 0x040fe20000410000 */
[-C--:B------:R-:W-:Y:S01]  /*2b160*/  FMUL.FTZ R74, R43, R142.reuse ;  /* 0x0000008e2b4a7220 */ /* 0x080fe20000410000 */
[----:B------:R-:W-:Y:S01]  /*2b170*/  LOP3.LUT R147, R147, 0xffff0000, RZ, 0xc0, !PT ;  /* 0xffff000093937812 */ /* 0x000fe200078ec0ff */
[-C--:B------:R-:W-:Y:S01]  /*2b180*/  FMUL.FTZ R15, R15, R31.reuse ;  /* 0x0000001f0f0f7220 */ /* 0x080fe20000410000 */
        /* <DEDUP_REMOVED lines=16> */
[C---:B------:R-:W-:Y:S02]  /*2b290*/  IMAD.U32 R12, R30.reuse, 0x10000, RZ ;  /* 0x000100001e0c7824 */ /* 0x040fe400078e00ff */
        /* <DEDUP_REMOVED lines=20> */
.L_x_4659:
[----:B------:R-:W-:Y:S05]  /*2b3e0*/  BSYNC B4 ;  /* 0x0000000000047941 */ /* 0x000fea0003800000 */
.L_x_4658:
        /* <DEDUP_REMOVED lines=11> */
.L_x_4657:
[----:B------:R-:W-:Y:S05]  /*2b4a0*/  BSYNC B3 ;  /* 0x0000000000037941 */ /* 0x000fea0003800000 */
.L_x_4656:
[----:B------:R-:W-:Y:S02]  /*2b4b0*/  R2UR UR4, R84 ;  /* 0x00000000540472ca */ /* 0x000fe400000e0000 */
[----:B------:R-:W-:-:S13]  /*2b4c0*/  R2UR UR5, R85 ;  /* 0x00000000550572ca */ /* 0x000fda00000e0000 */
[----:B-1----:R-:W2:Y:S02]  /*2b4d0*/  LD.E.U8 R12, desc[UR4][R92.64] ;  /* 0x000000045c0c7980 */ /* 0x002ea4000c101100 */
        /* <DEDUP_REMOVED lines=49> */
[----:B------:R-:W-:Y:S02]  /*2b7f0*/  LEA.HI.X R29, R15, R95, R14, 0x1, P1 ;  /* 0x0000005f0f1d7211 */ /* 0x000fe400008f0c0e */
[----:B------:R-:W-:Y:S02]  /*2b800*/  ISETP.GE.AND P1, PT, R39, R100, PT ;  /* 0x000000642700720c */ /* 0x000fe40003f26270 */
[----:B------:R-:W-:Y:S01]  /*2b810*/  ISETP.GE.AND P0, PT, R36, R37, PT ;  /* 0x000000252400720c */ /* 0x000fe20003f06270 */
[----:B------:R-:W-:Y:S01]  /*2b820*/  IMAD.SHL.U32 R41, R38, 0x8, RZ ;  /* 0x0000000826297824 */ /* 0x000fe200078e00ff */
[----:B------:R-:W5:Y:S04]  /*2b830*/  LD.E.128 R12, desc[UR4][R12.64] ;  /* 0x000000040c0c7980 */ /* 0x000f68000c101d00 */
[C---:B------:R-:W-:Y:S01]  /*2b840*/  IADD3 R37, P2, R41.reuse, R98, RZ ;  /* 0x0000006229257210 */ /* 0x040fe20007f5e0ff */
[----:B------:R-:W5:Y:S03]  /*2b850*/  LD.E.128 R28, desc[UR6][R28.64] ;  /* 0x000000061c1c7980 */ /* 0x000f66000c101d00 */
[----:B------:R-:W-:-:S02]  /*2b860*/  LEA.HI.X.SX32 R36, R41, R130, 0x1, P2 ;  /* 0x0000008229247211 */ /* 0x000fc400010f0eff */
[----:B------:R-:W-:-:S04]  /*2b870*/  @!P1 IADD3 R99, P3, R39, R98, RZ ;  /* 0x0000006227639210 */ /* 0x000fc80007f7e0ff */
[----:B------:R-:W-:Y:S01]  /*2b880*/  @!P1 LEA.HI.X.SX32 R130, R39, R130, 0x1, P3 ;  /* 0x0000008227829211 */ /* 0x000fe200018f0eff */
[----:B------:R-:W-:Y:S08]  /*2b890*/  @P0 BRA `(.L_x_4661) ;  /* 0x0000000400740947 */ /* 0x000ff00003800000 */
[----:B------:R-:W-:Y:S02]  /*2b8a0*/  SHF.R.U32.HI R38, RZ, 0x10, R33 ;  /* 0x00000010ff267819 */ /* 0x000fe40000011621 */
[----:B------:R-:W-:Y:S02]  /*2b8b0*/  SHF.R.U32.HI R68, RZ, 0x10, R9 ;  /* 0x00000010ff447819 */ /* 0x000fe40000011609 */
[----:B------:R-:W-:Y:S02]  /*2b8c0*/  SHF.R.U64 R39, R10, 0x10, R11 ;  /* 0x000000100a277819 */ /* 0x000fe4000000120b */
[----:B------:R-:W-:Y:S02]  /*2b8d0*/  PRMT R131, R131, 0x5410, R38 ;  /* 0x0000541083837816 */ /* 0x000fe40000000026 */
[----:B------:R-:W-:Y:S02]  /*2b8e0*/  PRMT R135, R135, 0x5410, R68 ;  /* 0x0000541087877816 */ /* 0x000fe40000000044 */
[----:B------:R-:W-:Y:S01]  /*2b8f0*/  PRMT R138, R138, 0x5410, R39 ;  /* 0x000054108a8a7816 */ /* 0x000fe20000000027 */
[----:B------:R-:W-:Y:S01]  /*2b900*/  IMAD.U32 R39, R131, 0x10000, RZ ;  /* 0x0001000083277824 */ /* 0x000fe200078e00ff */
[----:B------:R-:W-:Y:S01]  /*2b910*/  SHF.R.U32.HI R40, RZ, 0x10, R11 ;  /* 0x00000010ff287819 */ /* 0x000fe2000001160b */
[----:B------:R-:W-:Y:S01]  /*2b920*/  IMAD.U32 R38, R135, 0x10000, RZ ;  /* 0x0001000087267824 */ /* 0x000fe200078e00ff */
[----:B------:R-:W-:Y:S01]  /*2b930*/  SHF.R.U64 R43, R32, 0x10, R33 ;  /* 0x00000010202b7819 */ /* 0x000fe20000001221 */
[----:B-----5:R-:W-:Y:S01]  /*2b940*/  IMAD.U32 R32, R29, 0x10000, RZ ;  /* 0x000100001d207824 */ /* 0x020fe200078e00ff */
[--C-:B------:R-:W-:Y:S01]  /*2b950*/  SHF.R.U32.HI R42, RZ, 0x10, R35.reuse ;  /* 0x00000010ff2a7819 */ /* 0x100fe20000011623 */
[----:B------:R-:W-:Y:S01]  /*2b960*/  IMAD.U32 R11, R14, 0x10000, RZ ;  /* 0x000100000e0b7824 */ /* 0x000fe200078e00ff */
[----:B------:R-:W-:Y:S01]  /*2b970*/  SHF.R.U64 R41, R34, 0x10, R35 ;  /* 0x0000001022297819 */ /* 0x000fe20000001223 */
[----:B------:R-:W-:Y:S01]  /*2b980*/  IMAD.U32 R34, R31, 0x10000, RZ ;  /* 0x000100001f227824 */ /* 0x000fe200078e00ff */
[----:B------:R-:W-:Y:S01]  /*2b990*/  LOP3.LUT R33, R29, 0xffff0000, RZ, 0xc0, !PT ;  /* 0xffff00001d217812 */ /* 0x000fe200078ec0ff */
[----:B------:R-:W-:Y:S01]  /*2b9a0*/  IMAD.U32 R29, R28, 0x10000, RZ ;  /* 0x000100001c1d7824 */ /* 0x000fe200078e00ff */
[----:B------:R-:W-:-:S02]  /*2b9b0*/  LOP3.LUT R131, R131, 0xffff0000, RZ, 0xc0, !PT ;  /* 0xffff000083837812 */ /* 0x000fc400078ec0ff */
[----:B------:R-:W-:Y:S02]  /*2b9c0*/  LOP3.LUT R135, R135, 0xffff0000, RZ, 0xc0, !PT ;  /* 0xffff000087877812 */ /* 0x000fe400078ec0ff */
[----:B------:R-:W-:Y:S01]  /*2b9d0*/  SHF.R.U64 R69, R8, 0x10, R9 ;  /* 0x0000001008457819 */ /* 0x000fe20000001209 */
[----:B------:R-:W-:Y:S01]  /*2b9e0*/  IMAD.U32 R9, R13, 0x10000, RZ ;  /* 0x000100000d097824 */ /* 0x000fe200078e00ff */
[----:B------:R-:W-:Y:S01]  /*2b9f0*/  PRMT R137, R137, 0x5410, R40 ;  /* 0x0000541089897816 */ /* 0x000fe20000000028 */
[C---:B------:R-:W-:Y:S01]  /*2ba00*/  FMUL.FTZ R40, R32.reuse, R39 ;  /* 0x0000002720287220 */ /* 0x040fe20000410000 */
[----:B------:R-:W-:Y:S01]  /*2ba10*/  PRMT R133, R133, 0x5410, R42 ;  /* 0x0000541085857816 */ /* 0x000fe2000000002a */
[-C--:B------:R-:W-:Y:S01]  /*2ba20*/  FMUL.FTZ R42, R32, R38.reuse ;  /* 0x00000026202a7220 */ /* 0x080fe20000410000 */
[----:B------:R-:W-:Y:S01]  /*2ba30*/  PRMT R134, R134, 0x5410, R41 ;  /* 0x0000541086867816 */ /* 0x000fe20000000029 */
[----:B------:R-:W-:Y:S01]  /*2ba40*/  FMUL.FTZ R41, R33, R131 ;  /* 0x0000008321297220 */ /* 0x000fe20000410000 */
[----:B------:R-:W-:Y:S01]  /*2ba50*/  LOP3.LUT R10, R13, 0xffff0000, RZ, 0xc0, !PT ;  /* 0xffff00000d0a7812 */ /* 0x000fe200078ec0ff */
[----:B------:R-:W-:Y:S01]  /*2ba60*/  FMUL.FTZ R33, R33, R135 ;  /* 0x0000008721217220 */ /* 0x000fe20000410000 */
[C---:B------:R-:W-:Y:S01]  /*2ba70*/  FFMA.FTZ R40, R9.reuse, R38, -R40 ;  /* 0x0000002609287223 */ /* 0x040fe20000010828 */
[----:B------:R-:W-:Y:S01]  /*2ba80*/  FFMA.FTZ R42, R9, R39, R42 ;  /* 0x00000027092a7223 */ /* 0x000fe2000001002a */
[----:B------:R-:W-:-:S02]  /*2ba90*/  IMAD.U32 R9, R137, 0x10000, RZ ;  /* 0x0001000089097824 */ /* 0x000fc400078e00ff */
[C---:B------:R-:W-:Y:S01]  /*2baa0*/  FFMA.FTZ R41, R10.reuse, R135, -R41 ;  /* 0x000000870a297223 */ /* 0x040fe20000010829 */
[----:B------:R-:W-:Y:S02]  /*2bab0*/  IMAD.U32 R32, R133, 0x10000, RZ ;  /* 0x0001000085207824 */ /* 0x000fe400078e00ff */
[----:B------:R-:W-:Y:S01]  /*2bac0*/  FFMA.FTZ R131, R10, R131, R33 ;  /* 0x000000830a837223 */ /* 0x000fe20000010021 */
[----:B------:R-:W-:Y:S01]  /*2bad0*/  LOP3.LUT R35, R31, 0xffff0000, RZ, 0xc0, !PT ;  /* 0xffff00001f237812 */ /* 0x000fe200078ec0ff */
[----:B------:R-:W-:Y:S01]  /*2bae0*/  IMAD.U32 R13, R15, 0x10000, RZ ;  /* 0x000100000f0d7824 */ /* 0x000fe200078e00ff */
[----:B------:R-:W-:Y:S01]  /*2baf0*/  LOP3.LUT R38, R133, 0xffff0000, RZ, 0xc0, !PT ;  /* 0xffff000085267812 */ /* 0x000fe200078ec0ff */
[CC--:B------:R-:W-:Y:S01]  /*2bb00*/  FMUL.FTZ R39, R34.reuse, R9.reuse ;  /* 0x0000000922277220 */ /* 0x0c0fe20000410000 */
[----:B------:R-:W-:Y:S01]  /*2bb10*/  LOP3.LUT R10, R137, 0xffff0000, RZ, 0xc0, !PT ;  /* 0xffff0000890a7812 */ /* 0x000fe200078ec0ff */
[----:B------:R-:W-:Y:S01]  /*2bb20*/  FMUL.FTZ R68, R34, R32 ;  /* 0x0000002022447220 */ /* 0x000fe20000410000 */
[----:B------:R-:W-:Y:S01]  /*2bb30*/  PRMT R132, R132, 0x5410, R43 ;  /* 0x0000541084847816 */ /* 0x000fe2000000002b */
[C---:B------:R-:W-:Y:S01]  /*2bb40*/  FMUL.FTZ R70, R35.reuse, R38 ;  /* 0x0000002623467220 */ /* 0x040fe20000410000 */
[----:B------:R-:W-:Y:S01]  /*2bb50*/  PRMT R136, R136, 0x5410, R69 ;  /* 0x0000541088887816 */ /* 0x000fe20000000045 */
[----:B------:R-:W-:Y:S01]  /*2bb60*/  FMUL.FTZ R72, R35, R10 ;  /* 0x0000000a23487220 */ /* 0x000fe20000410000 */
[----:B------:R-:W-:Y:S01]  /*2bb70*/  LOP3.LUT R15, R15, 0xffff0000, RZ, 0xc0, !PT ;  /* 0xffff00000f0f7812 */ /* 0x000fe200078ec0ff */
[C---:B------:R-:W-:Y:S01]  /*2bb80*/  FFMA.FTZ R34, R13.reuse, R32, R39 ;  /* 0x000000200d227223 */ /* 0x040fe20000010027 */
[----:B------:R-:W-:Y:S01]  /*2bb90*/  LOP3.LUT R28, R28, 0xffff0000, RZ, 0xc0, !PT ;  /* 0xffff00001c1c7812 */ /* 0x000fe200078ec0ff */
[----:B------:R-:W-:Y:S01]  /*2bba0*/  FFMA.FTZ R68, R13, R9, -R68 ;  /* 0x000000090d447223 */ /* 0x000fe20000010844 */
[C---:B------:R-:W-:Y:S01]  /*2bbb0*/  LOP3.LUT R33, R132.reuse, 0xffff0000, RZ, 0xc0, !PT ;  /* 0xffff000084217812 */ /* 0x040fe200078ec0ff */
[----:B------:R-:W-:Y:S01]  /*2bbc0*/  IMAD.U32 R32, R132, 0x10000, RZ ;  /* 0x0001000084207824 */ /* 0x000fe200078e00ff */
[----:B------:R-:W-:Y:S01]  /*2bbd0*/  LOP3.LUT R13, R136, 0xffff0000, RZ, 0xc0, !PT ;  /* 0xffff0000880d7812 */ /* 0x000fe200078ec0ff */
[C---:B------:R-:W-:Y:S01]  /*2bbe0*/  IMAD.U32 R8, R12.reuse, 0x10000, RZ ;  /* 0x000100000c087824 */ /* 0x040fe200078e00ff */
[----:B------:R-:W-:Y:S01]  /*2bbf0*/  LOP3.LUT R12, R12, 0xffff0000, RZ, 0xc0, !PT ;  /* 0xffff00000c0c7812 */ /* 0x000fe200078ec0ff */
[----:B------:R-:W-:-:S02]  /*2bc00*/  IMAD.U32 R9, R136, 0x10000, RZ ;  /* 0x0001000088097824 */ /* 0x000fc400078e00ff */
[C---:B------:R-:W-:Y:S01]  /*2bc10*/  FFMA.FTZ R43, R15.reuse, R10, -R70 ;  /* 0x0000000a0f2b7223 */ /* 0x040fe20000010846 */
[----:B------:R-:W-:Y:S01]  /*2bc20*/  FFMA.FTZ R69, R15, R38, R72 ;  /* 0x000000260f457223 */ /* 0x000fe20000010048 */
[C---:B------:R-:W-:Y:S01]  /*2bc30*/  FMUL.FTZ R15, R28.reuse, R33 ;  /* 0x000000211c0f7220 */ /* 0x040fe20000410000 */
[CC--:B------:R-:W-:Y:S01]  /*2bc40*/  FMUL.FTZ R35, R29.reuse, R32.reuse ;  /* 0x000000201d237220 */ /* 0x0c0fe20000410000 */
[----:B------:R-:W-:Y:S01]  /*2bc50*/  FMUL.FTZ R29, R29, R9 ;  /* 0x000000091d1d7220 */ /* 0x000fe20000410000 */
[-C--:B------:R-:W-:Y:S01]  /*2bc60*/  FMUL.FTZ R39, R28, R13.reuse ;  /* 0x0000000d1c277220 */ /* 0x080fe20000410000 */
[----:B------:R-:W-:Y:S02]  /*2bc70*/  IMAD.U32 R31, R30, 0x10000, RZ ;  /* 0x000100001e1f7824 */ /* 0x000fe400078e00ff */
[----:B------:R-:W-:Y:S01]  /*2bc80*/  FFMA.FTZ R28, R12, R13, -R15 ;  /* 0x0000000d0c1c7223 */ /* 0x000fe2000001080f */
[----:B------:R-:W-:Y:S01]  /*2bc90*/  LOP3.LUT R30, R30, 0xffff0000, RZ, 0xc0, !PT ;  /* 0xffff00001e1e7812 */ /* 0x000fe200078ec0ff */
[----:B------:R-:W-:Y:S01]  /*2bca0*/  FFMA.FTZ R35, R8, R9, -R35 ;  /* 0x0000000908237223 */ /* 0x000fe20000010823 */
[----:B------:R-:W-:Y:S01]  /*2bcb0*/  LOP3.LUT R13, R134, 0xffff0000, RZ, 0xc0, !PT ;  /* 0xffff0000860d7812 */ /* 0x000fe200078ec0ff */
[----:B------:R-:W-:Y:S01]  /*2bcc0*/  FFMA.FTZ R29, R8, R32, R29 ;  /* 0x00000020081d7223 */ /* 0x000fe2000001001d */
[----:B------:R-:W-:Y:S01]  /*2bcd0*/  IMAD.U32 R10, R134, 0x10000, RZ ;  /* 0x00010000860a7824 */ /* 0x000fe200078e00ff */
[C---:B------:R-:W-:Y:S01]  /*2bce0*/  LOP3.LUT R9, R138.reuse, 0xffff0000, RZ, 0xc0, !PT ;  /* 0xffff00008a097812 */ /* 0x040fe200078ec0ff */
[----:B------:R-:W-:Y:S01]  /*2bcf0*/  IMAD.U32 R8, R138, 0x10000, RZ ;  /* 0x000100008a087824 */ /* 0x000fe200078e00ff */
[----:B------:R-:W-:Y:S01]  /*2bd00*/  LOP3.LUT R14, R14, 0xffff0000, RZ, 0xc0, !PT ;  /* 0xffff00000e0e7812 */ /* 0x000fe200078ec0ff */
[C---:B------:R-:W-:Y:S01]  /*2bd10*/  FMUL.FTZ R32, R31.reuse, R10 ;  /* 0x0000000a1f207220 */ /* 0x040fe20000410000 */
        /* <DEDUP_REMOVED lines=20> */
[----:B------:R-:W-:-:S07]  /*2be60*/  IMAD.MOV.U32 R31, RZ, RZ, R34 ;  /* 0x000000ffff1f7224 */ /* 0x000fce00078e0022 */
.L_x_4661:
[----:B------:R-:W-:Y:S05]  /*2be70*/  BSYNC B3 ;  /* 0x0000000000037941 */ /* 0x000fea0003800000 */
.L_x_4660:
[C---:B------:R-:W-:Y:S02]  /*2be80*/  R2UR UR4, R84.reuse ;  /* 0x00000000540472ca */ /* 0x040fe400000e0000 */
[C---:B------:R-:W-:Y:S02]  /*2be90*/  R2UR UR5, R85.reuse ;  /* 0x00000000550572ca */ /* 0x040fe400000e0000 */
[----:B------:R-:W-:Y:S02]  /*2bea0*/  @!P1 R2UR UR6, R84 ;  /* 0x00000000540692ca */ /* 0x000fe400000e0000 */
[----:B------:R-:W-:Y:S02]  /*2beb0*/  @!P1 R2UR UR7, R85 ;  /* 0x00000000550792ca */ /* 0x000fe400000e0000 */
[-C--:B------:R-:W-:Y:S02]  /*2bec0*/  LEA R8, P0, R37, R86.reuse, 0x1 ;  /* 0x0000005625087211 */ /* 0x080fe400078008ff */
[----:B------:R-:W-:-:S02]  /*2bed0*/  @!P1 LEA R10, P2, R99, R86, 0x1 ;  /* 0x00000056630a9211 */ /* 0x000fc400078408ff */
[-C--:B------:R-:W-:Y:S02]  /*2bee0*/  LEA.HI.X R9, R37, R87.reuse, R36, 0x1, P0 ;  /* 0x0000005725097211 */ /* 0x080fe400000f0c24 */
[----:B------:R-:W-:-:S03]  /*2bef0*/  @!P1 LEA.HI.X R11, R99, R87, R130, 0x1, P2 ;  /* 0x00000057630b9211 */ /* 0x000fc600010f0c82 */
[----:B-----5:R1:W-:Y:S04]  /*2bf00*/  ST.E.128 desc[UR4][R8.64], R12 ;  /* 0x0000000c08007985 */ /* 0x0203e8000c101d04 */
[----:B------:R1:W-:Y:S02]  /*2bf10*/  @!P1 ST.E.128 desc[UR6][R10.64], R28 ;  /* 0x0000001c0a009985 */ /* 0x0003e4000c101d06 */
.L_x_4651:
[----:B------:R-:W-:Y:S05]  /*2bf20*/  BSYNC B2 ;  /* 0x0000000000027941 */ /* 0x000fea0003800000 */
.L_x_4650:
[----:B------:R-:W-:Y:S02]  /*2bf30*/  R2UR UR4, R84 ;  /* 0x00000000540472ca */ /* 0x000fe400000e0000 */
[----:B------:R-:W-:-:S13]  /*2bf40*/  R2UR UR5, R85 ;  /* 0x00000000550572ca */ /* 0x000fda00000e0000 */
[----:B-1----:R-:W2:Y:S01]  /*2bf50*/  LD.E R8, desc[UR4][R90.64+0xc] ;  /* 0x00000c045a087980 */ /* 0x002ea2000c101900 */
[----:B------:R-:W-:Y:S01]  /*2bf60*/  VIADD R129, R129, 0x40 ;  /* 0x0000004081817836 */ /* 0x000fe20000000000 */
[----:B------:R-:W-:Y:S01]  /*2bf70*/  SHF.R.S32.HI R11, RZ, 0x1f, R77 ;  /* 0x0000001fff0b7819 */ /* 0x000fe2000001144d */
[----:B------:R-:W-:-:S04]  /*2bf80*/  IMAD R12, R97, R77, RZ ;  /* 0x0000004d610c7224 */ /* 0x000fc800078e02ff */
[----:B------:R-:W-:Y:S01]  /*2bf90*/  IMAD R97, R96, R11, R12 ;  /* 0x0000000b60617224 */ /* 0x000fe200078e020c */
[----:B------:R-:W-:Y:S01]  /*2bfa0*/  SHF.R.S32.HI R11, RZ, 0x1f, R129 ;  /* 0x0000001fff0b7819 */ /* 0x000fe20000011481 */
[----:B--2---:R-:W-:-:S05]  /*2bfb0*/  IMAD R8, R77, -0x60, R8 ;  /* 0xffffffa04d087824 */ /* 0x004fca00078e0208 */
[----:B------:R-:W-:Y:S01]  /*2bfc0*/  VIMNMX R10, R8, 0x60, PT ;  /* 0x00000060080a7848 */ /* 0x000fe20003fe0100 */
[----:B------:R-:W-:-:S03]  /*2bfd0*/  IMAD.WIDE.U32 R8, R96, R77, RZ ;  /* 0x0000004d60087225 */ /* 0x000fc600078e00ff */
[----:B------:R-:W-:Y:S01]  /*2bfe0*/  ISETP.GE.AND P0, PT, R129, R10, PT ;  /* 0x0000000a8100720c */ /* 0x000fe20003f06270 */
[----:B------:R-:W-:Y:S02]  /*2bff0*/  IMAD R10, R89, R129, RZ ;  /* 0x00000081590a7224 */ /* 0x000fe400078e02ff */
[----:B------:R-:W-:Y:S02]  /*2c000*/  IMAD.IADD R9, R9, 0x1, R97 ;  /* 0x0000000109097824 */ /* 0x000fe400078e0261 */
[C---:B------:R-:W-:Y:S02]  /*2c010*/  IMAD R11, R88.reuse, R11, R10 ;  /* 0x0000000b580b7224 */ /* 0x040fe400078e020a */
[----:B------:R-:W-:-:S06]  /*2c020*/  IMAD.WIDE.U32 R88, R88, R129, R8 ;  /* 0x0000008158587225 */ /* 0x000fcc00078e0008 */
[----:B------:R-:W-:Y:S05]  /*2c030*/  @P0 BRA `(.L_x_4619) ;  /* 0x0000002c00140947 */ /* 0x000fea0003800000 */
[----:B------:R-:W-:Y:S02]  /*2c040*/  R2UR UR4, R84 ;  /* 0x00000000540472ca */ /* 0x000fe400000e0000 */
[----:B------:R-:W-:-:S13]  /*2c050*/  R2UR UR5, R85 ;  /* 0x00000000550572ca */ /* 0x000fda00000e0000 */
[----:B-----5:R-:W2:Y:S01]  /*2c060*/  LD.E.U8 R8, desc[UR4][R92.64] ;  /* 0x000000045c087980 */ /* 0x020ea2000c101100 */
[----:B------:R-:W-:Y:S01]  /*2c070*/  BSSY B2, `(.L_x_4662) ;  /* 0x00000a6000027945 */ /* 0x000fe20003800000 */
[----:B------:R-:W-:Y:S01]  /*2c080*/  IMAD.IADD R28, R89, 0x1, R11 ;  /* 0x00000001591c7824 */ /* 0x000fe200078e020b */
[----:B--2---:R-:W-:-:S04]  /*2c090*/  LOP3.LUT R8, R8, 0x1, RZ, 0xc0, !PT ;  /* 0x0000000108087812 */ /* 0x004fc800078ec0ff */
[----:B------:R-:W-:-:S13]  /*2c0a0*/  ISETP.NE.U32.AND P0, PT, R8, 0x1, PT ;  /* 0x000000010800780c */ /* 0x000fda0003f05070 */
[----:B------:R-:W-:Y:S05]  /*2c0b0*/  @P0 BRA `(.L_x_4663) ;  /* 0x0000000800840947 */ /* 0x000fea0003800000 */
[----:B------:R-:W-:Y:S02]  /*2c0c0*/  R2UR UR4, R84 ;  /* 0x00000000540472ca */ /* 0x000fe400000e0000 */
[----:B------:R-:W-:-:S13]  /*2c0d0*/  R2UR UR5, R85 ;  /* 0x00000000550572ca */ /* 0x000fda00000e0000 */
[----:B------:R-:W2:Y:S01]  /*2c0e0*/  LD.E R8, desc[UR4][R90.64+0x4] ;  /* 0x000004045a087980 */ /* 0x000ea2000c101900 */
[----:B------:R-:W-:Y:S01]  /*2c0f0*/  IMAD.IADD R10, R100, 0x1, -R111 ;  /* 0x00000001640a7824 */ /* 0x000fe200078e0a6f */
[----:B------:R-:W-:Y:S02]  /*2c100*/  SHF.R.S32.HI R14, RZ, 0x1f, R129 ;  /* 0x0000001fff0e7819 */ /* 0x000fe40000011481 */
[----:B------:R-:W-:Y:S02]  /*2c110*/  R2UR UR6, R84 ;  /* 0x00000000540672ca */ /* 0x000fe400000e0000 */
[----:B------:R-:W-:Y:S02]  /*2c120*/  LEA.HI R14, R14, R129, RZ, 0x3 ;  /* 0x000000810e0e7211 */ /* 0x000fe400078f18ff */
[----:B------:R-:W-:-:S03]  /*2c130*/  R2UR UR7, R85 ;  /* 0x00000000550772ca */ /* 0x000fc600000e0000 */
[----:B------:R-:W-:-:S05]  /*2c140*/  IMAD.SHL.U32 R14, R14, 0x40, RZ ;  /* 0x000000400e0e7824 */ /* 0x000fca00078e00ff */
[----:B------:R-:W-:Y:S01]  /*2c150*/  LOP3.LUT R14, R14, 0xfffffe00, RZ, 0xc0, !PT ;  /* 0xfffffe000e0e7812 */ /* 0x000fe200078ec0ff */
[----:B------:R-:W-:Y:S01]  /*2c160*/  BSSY B3, `(.L_x_4664) ;  /* 0x000008b000037945 */ /* 0x000fe20003800000 */
[----:B--2---:R-:W-:-:S04]  /*2c170*/  LEA.HI R8, R8, R8, RZ, 0x1 ;  /* 0x0000000808087211 */ /* 0x004fc800078f08ff */
[----:B------:R-:W-:-:S04]  /*2c180*/  SHF.R.S32.HI R30, RZ, 0x1, R8 ;  /* 0x00000001ff1e7819 */ /* 0x000fc80000011408 */
        /* <DEDUP_REMOVED lines=38> */
[----:B------:R-:W5:Y:S04]  /*2c3f0*/  LD.E.128 R8, desc[UR4][R8.64] ;  /* 0x0000000408087980 */ /* 0x000f68000c101d00 */
[C---:B------:R-:W-:Y:S01]  /*2c400*/  IADD3 R33, P2, R35.reuse, R88, RZ ;  /* 0x0000005823217210 */ /* 0x040fe20007f5e0ff */
[----:B------:R-:W5:Y:S03]  /*2c410*/  LD.E.128 R12, desc[UR6][R12.64] ;  /* 0x000000060c0c7980 */ /* 0x000f66000c101d00 */
[----:B------:R-:W-:-:S03]  /*2c420*/  LEA.HI.X.SX32 R30, R35, R28, 0x1, P2 ;  /* 0x0000001c231e7211 */ /* 0x000fc600010f0eff */
[----:B------:R-:W-:Y:S01]  /*2c430*/  @!P1 IADD3 R31, P3, R29, R88, RZ ;  /* 0x000000581d1f9210 */ /* 0x000fe20007f7e0ff */
[----:B------:R-:W-:-:S12]  /*2c440*/  @P0 BRA `(.L_x_4665) ;  /* 0x0000000400700947 */ /* 0x000fd80003800000 */
[----:B------:R-:W-:Y:S01]  /*2c450*/  SHF.R.U64 R42, R54, 0x10, R55 ;  /* 0x00000010362a7819 */ /* 0x000fe20000001237 */
[----:B-----5:R-:W-:Y:S01]  /*2c460*/  IMAD.U32 R37, R13, 0x10000, RZ ;  /* 0x000100000d257824 */ /* 0x020fe200078e00ff */
[----:B------:R-:W-:Y:S01]  /*2c470*/  SHF.R.U64 R54, R64, 0x10, R65 ;  /* 0x0000001040367819 */ /* 0x000fe20000001241 */
[----:B------:R-:W-:Y:S01]  /*2c480*/  IMAD.U32 R32, R9, 0x10000, RZ ;  /* 0x0001000009207824 */ /* 0x000fe200078e00ff */
[----:B------:R-:W-:Y:S01]  /*2c490*/  SHF.R.U64 R68, R52, 0x10, R53 ;  /* 0x0000001034447819 */ /* 0x000fe20000001235 */
[----:B------:R-:W-:Y:S01]  /*2c4a0*/  IMAD.U32 R39, R15, 0x10000, RZ ;  /* 0x000100000f277824 */ /* 0x000fe200078e00ff */
[----:B------:R-:W-:Y:S01]  /*2c4b0*/  SHF.R.U32.HI R65, RZ, 0x10, R65 ;  /* 0x00000010ff417819 */ /* 0x000fe20000011641 */
[----:B------:R-:W-:Y:S01]  /*2c4c0*/  IMAD.U32 R35, R12, 0x10000, RZ ;  /* 0x000100000c237824 */ /* 0x000fe200078e00ff */
[----:B------:R-:W-:Y:S02]  /*2c4d0*/  SHF.R.U32.HI R53, RZ, 0x10, R53 ;  /* 0x00000010ff357819 */ /* 0x000fe40000011635 */
[----:B------:R-:W-:-:S02]  /*2c4e0*/  PRMT R128, R128, 0x5410, R65 ;  /* 0x0000541080807816 */ /* 0x000fc40000000041 */
[----:B------:R-:W-:Y:S02]  /*2c4f0*/  PRMT R124, R124, 0x5410, R53 ;  /* 0x000054107c7c7816 */ /* 0x000fe40000000035 */
[----:B------:R-:W-:Y:S02]  /*2c500*/  SHF.R.U64 R52, R66, 0x10, R67 ;  /* 0x0000001042347819 */ /* 0x000fe40000001243 */
[----:B------:R-:W-:Y:S01]  /*2c510*/  PRMT R121, R121, 0x5410, R42 ;  /* 0x0000541079797816 */ /* 0x000fe2000000002a */
[----:B------:R-:W-:Y:S01]  /*2c520*/  IMAD.U32 R42, R128, 0x10000, RZ ;  /* 0x00010000802a7824 */ /* 0x000fe200078e00ff */
[----:B------:R-:W-:Y:S01]  /*2c530*/  SHF.R.U32.HI R55, RZ, 0x10, R55 ;  /* 0x00000010ff377819 */ /* 0x000fe20000011637 */
[----:B------:R-:W-:Y:S01]  /*2c540*/  IMAD.U32 R41, R124, 0x10000, RZ ;  /* 0x000100007c297824 */ /* 0x000fe200078e00ff */
[----:B------:R-:W-:Y:S01]  /*2c550*/  SHF.R.U32.HI R67, RZ, 0x10, R67 ;  /* 0x00000010ff437819 */ /* 0x000fe20000011643 */
[----:B------:R-:W-:Y:S01]  /*2c560*/  FMUL.FTZ R53, R37, R42 ;  /* 0x0000002a25357220 */ /* 0x000fe20000410000 */
[----:B------:R-:W-:-:S02]  /*2c570*/  LOP3.LUT R38, R13, 0xffff0000, RZ, 0xc0, !PT ;  /* 0xffff00000d267812 */ /* 0x000fc400078ec0ff */
[----:B------:R-:W-:Y:S01]  /*2c580*/  LOP3.LUT R43, R128, 0xffff0000, RZ, 0xc0, !PT ;  /* 0xffff0000802b7812 */ /* 0x000fe200078ec0ff */
[-C--:B------:R-:W-:Y:S01]  /*2c590*/  FFMA.FTZ R53, R32, R41.reuse, -R53 ;  /* 0x0000002920357223 */ /* 0x080fe20000010835 */
[----:B------:R-:W-:Y:S01]  /*2c5a0*/  PRMT R122, R122, 0x5410, R55 ;  /* 0x000054107a7a7816 */ /* 0x000fe20000000037 */
[----:B------:R-:W-:Y:S01]  /*2c5b0*/  FMUL.FTZ R55, R37, R41 ;  /* 0x0000002925377220 */ /* 0x000fe20000410000 */
[----:B------:R-:W-:Y:S01]  /*2c5c0*/  PRMT R126, R126, 0x5410, R67 ;  /* 0x000054107e7e7816 */ /* 0x000fe20000000043 */
[----:B------:R-:W-:Y:S01]  /*2c5d0*/  FMUL.FTZ R65, R38, R43 ;  /* 0x0000002b26417220 */ /* 0x000fe20000410000 */
[----:B------:R-:W-:Y:S01]  /*2c5e0*/  LOP3.LUT R37, R124, 0xffff0000, RZ, 0xc0, !PT ;  /* 0xffff00007c257812 */ /* 0x000fe200078ec0ff */
[----:B------:R-:W-:Y:S01]  /*2c5f0*/  FFMA.FTZ R55, R32, R42, R55 ;  /* 0x0000002a20377223 */ /* 0x000fe20000010037 */
[----:B------:R-:W-:Y:S01]  /*2c600*/  LOP3.LUT R34, R9, 0xffff0000, RZ, 0xc0, !PT ;  /* 0xffff000009227812 */ /* 0x000fe200078ec0ff */
[----:B------:R-:W-:Y:S01]  /*2c610*/  IMAD.U32 R41, R126, 0x10000, RZ ;  /* 0x000100007e297824 */ /* 0x000fe200078e00ff */
[----:B------:R-:W-:Y:S01]  /*2c620*/  LOP3.LUT R36, R12, 0xffff0000, RZ, 0xc0, !PT ;  /* 0xffff00000c247812 */ /* 0x000fe200078ec0ff */
[----:B------:R-:W-:-:S02]  /*2c630*/  IMAD.U32 R32, R122, 0x10000, RZ ;  /* 0x000100007a207824 */ /* 0x000fc400078e00ff */
[-C--:B------:R-:W-:Y:S01]  /*2c640*/  FMUL.FTZ R67, R38, R37.reuse ;  /* 0x0000002526437220 */ /* 0x080fe20000410000 */
[----:B------:R-:W-:Y:S01]  /*2c650*/  LOP3.LUT R40, R15, 0xffff0000, RZ, 0xc0, !PT ;  /* 0xffff00000f287812 */ /* 0x000fe200078ec0ff */
[----:B------:R-:W-:Y:S01]  /*2c660*/  FFMA.FTZ R38, R34, R37, -R65 ;  /* 0x0000002522267223 */ /* 0x000fe20000010841 */
[----:B------:R-:W-:Y:S01]  /*2c670*/  LOP3.LUT R126, R126, 0xffff0000, RZ, 0xc0, !PT ;  /* 0xffff00007e7e7812 */ /* 0x000fe200078ec0ff */
[----:B------:R-:W-:Y:S01]  /*2c680*/  IMAD.U32 R12, R11, 0x10000, RZ ;  /* 0x000100000b0c7824 */ /* 0x000fe200078e00ff */
[----:B------:R-:W-:Y:S01]  /*2c690*/  PRMT R127, R127, 0x5410, R54 ;  /* 0x000054107f7f7816 */ /* 0x000fe20000000036 */
[----:B------:R-:W-:Y:S01]  /*2c6a0*/  FMUL.FTZ R37, R39, R41 ;  /* 0x0000002927257220 */ /* 0x000fe20000410000 */
[----:B------:R-:W-:Y:S01]  /*2c6b0*/  PRMT R125, R125, 0x5410, R52 ;  /* 0x000054107d7d7816 */ /* 0x000fe20000000034 */
[-C--:B------:R-:W-:Y:S01]  /*2c6c0*/  FMUL.FTZ R52, R39, R32.reuse ;  /* 0x0000002027347220 */ /* 0x080fe20000410000 */
[----:B------:R-:W-:Y:S01]  /*2c6d0*/  PRMT R123, R123, 0x5410, R68 ;  /* 0x000054107b7b7816 */ /* 0x000fe20000000044 */
[----:B------:R-:W-:Y:S01]  /*2c6e0*/  FFMA.FTZ R42, R34, R43, R67 ;  /* 0x0000002b222a7223 */ /* 0x000fe20000010043 */
[----:B------:R-:W-:Y:S01]  /*2c6f0*/  LOP3.LUT R122, R122, 0xffff0000, RZ, 0xc0, !PT ;  /* 0xffff00007a7a7812 */ /* 0x000fe200078ec0ff */
[----:B------:R-:W-:Y:S01]  /*2c700*/  FFMA.FTZ R37, R12, R32, -R37 ;  /* 0x000000200c257223 */ /* 0x000fe20000010825 */
[----:B------:R-:W-:Y:S01]  /*2c710*/  LOP3.LUT R13, R11, 0xffff0000, RZ, 0xc0, !PT ;  /* 0xffff00000b0d7812 */ /* 0x000fe200078ec0ff */
[----:B------:R-:W-:Y:S01]  /*2c720*/  FMUL.FTZ R34, R40, R126 ;  /* 0x0000007e28227220 */ /* 0x000fe20000410000 */
[----:B------:R-:W-:Y:S01]  /*2c730*/  FFMA.FTZ R52, R12, R41, R52 ;  /* 0x000000290c347223 */ /* 0x000fe20000010034 */
[----:B------:R-:W-:-:S02]  /*2c740*/  IMAD.U32 R32, R127, 0x10000, RZ ;  /* 0x000100007f207824 */ /* 0x000fc400078e00ff */
[-C--:B------:R-:W-:Y:S01]  /*2c750*/  FMUL.FTZ R40, R40, R122.reuse ;  /* 0x0000007a28287220 */ /* 0x080fe20000410000 */
[----:B------:R-:W-:Y:S02]  /*2c760*/  IMAD.U32 R12, R123, 0x10000, RZ ;  /* 0x000100007b0c7824 */ /* 0x000fe400078e00ff */
[----:B------:R-:W-:Y:S01]  /*2c770*/  FFMA.FTZ R122, R13, R122, -R34 ;  /* 0x0000007a0d7a7223 */ /* 0x000fe20000010822 */
[----:B------:R-:W-:Y:S01]  /*2c780*/  FMUL.FTZ R34, R35, R32 ;  /* 0x0000002023227220 */ /* 0x000fe20000410000 */
[C---:B------:R-:W-:Y:S01]  /*2c790*/  IMAD.U32 R9, R8.reuse, 0x10000, RZ ;  /* 0x0001000008097824 */ /* 0x040fe200078e00ff */
[----:B------:R-:W-:Y:S01]  /*2c7a0*/  LOP3.LUT R127, R127, 0xffff0000, RZ, 0xc0, !PT ;  /* 0xffff00007f7f7812 */ /* 0x000fe200078ec0ff */
[----:B------:R-:W-:Y:S01]  /*2c7b0*/  FMUL.FTZ R35, R35, R12 ;  /* 0x0000000c23237220 */ /* 0x000fe20000410000 */
[----:B------:R-:W-:Y:S01]  /*2c7c0*/  LOP3.LUT R123, R123, 0xffff0000, RZ, 0xc0, !PT ;  /* 0xffff00007b7b7812 */ /* 0x000fe200078ec0ff */
[----:B------:R-:W-:Y:S01]  /*2c7d0*/  FFMA.FTZ R39, R13, R126, R40 ;  /* 0x0000007e0d277223 */ /* 0x000fe20000010028 */
[----:B------:R-:W-:Y:S01]  /*2c7e0*/  LOP3.LUT R8, R8, 0xffff0000, RZ, 0xc0, !PT ;  /* 0xffff000008087812 */ /* 0x000fe200078ec0ff */
[----:B------:R-:W-:Y:S01]  /*2c7f0*/  FFMA.FTZ R35, R9, R32, R35 ;  /* 0x0000002009237223 */ /* 0x000fe20000010023 */
[----:B------:R-:W-:-:S02]  /*2c800*/  IMAD.U32 R15, R14, 0x10000, RZ ;  /* 0x000100000e0f7824 */ /* 0x000fc400078e00ff */
[----:B------:R-:W-:Y:S01]  /*2c810*/  FMUL.FTZ R13, R36, R127 ;  /* 0x0000007f240d7220 */ /* 0x000fe20000410000 */
[----:B------:R-:W-:Y:S01]  /*2c820*/  FFMA.FTZ R34, R9, R12, -R34 ;  /* 0x0000000c09227223 */ /* 0x000fe20000010822 */
[----:B------:R-:W-:Y:S01]  /*2c830*/  IMAD.U32 R32, R125, 0x10000, RZ ;  /* 0x000100007d207824 */ /* 0x000fe200078e00ff */
[----:B------:R-:W-:Y:S01]  /*2c840*/  LOP3.LUT R14, R14, 0xffff0000, RZ, 0xc0, !PT ;  /* 0xffff00000e0e7812 */ /* 0x000fe200078ec0ff */
[-C--:B------:R-:W-:Y:S01]  /*2c850*/  FMUL.FTZ R9, R36, R123.reuse ;  /* 0x0000007b24097220 */ /* 0x080fe20000410000 */
[----:B------:R-:W-:Y:S01]  /*2c860*/  IMAD.U32 R12, R121, 0x10000, RZ ;  /* 0x00010000790c7824 */ /* 0x000fe200078e00ff */
[----:B------:R-:W-:Y:S01]  /*2c870*/  LOP3.LUT R125, R125, 0xffff0000, RZ, 0xc0, !PT ;  /* 0xffff00007d7d7812 */ /* 0x000fe200078ec0ff */
[----:B------:R-:W-:Y:S01]  /*2c880*/  FFMA.FTZ R13, R8, R123, -R13 ;  /* 0x0000007b080d7223 */ /* 0x000fe2000001080d */
[----:B------:R-:W-:Y:S01]  /*2c890*/  LOP3.LUT R121, R121, 0xffff0000, RZ, 0xc0, !PT ;  /* 0xffff000079797812 */ /* 0x000fe200078ec0ff */
        /* <DEDUP_REMOVED lines=23> */
.L_x_4665:
[----:B------:R-:W-:Y:S05]  /*2ca10*/  BSYNC B3 ;  /* 0x0000000000037941 */ /* 0x000fea0003800000 */
.L_x_4664:
        /* <DEDUP_REMOVED lines=11> */
.L_x_4663:
[----:B------:R-:W-:Y:S05]  /*2cad0*/  BSYNC B2 ;  /* 0x0000000000027941 */ /* 0x000fea0003800000 */
.L_x_4662:
        /* <DEDUP_REMOVED lines=10> */
[----:B------:R-:W-:Y:S01]  /*2cb80*/  SHF.R.S32.HI R14, RZ, 0x1f, R129 ;  /* 0x0000001fff0e7819 */ /* 0x000fe20000011481 */
[----:B------:R-:W-:Y:S01]  /*2cb90*/  IMAD.IADD R10, R100, 0x1, -R111 ;  /* 0x00000001640a7824 */ /* 0x000fe200078e0a6f */
        /* <DEDUP_REMOVED lines=52> */
[--C-:B------:R-:W-:Y:S01]  /*2cee0*/  SHF.R.U64 R40, R60, 0x10, R61.reuse ;  /* 0x000000103c287819 */ /* 0x100fe2000000123d */
[----:B-----5:R-:W-:Y:S01]  /*2cef0*/  IMAD.U32 R34, R13, 0x10000, RZ ;  /* 0x000100000d227824 */ /* 0x020fe200078e00ff */
[----:B------:R-:W-:Y:S01]  /*2cf00*/  SHF.R.U32.HI R61, RZ, 0x10, R61 ;  /* 0x00000010ff3d7819 */ /* 0x000fe2000001163d */
[----:B------:R-:W-:Y:S01]  /*2cf10*/  IMAD.U32 R30, R9, 0x10000, RZ ;  /* 0x00010000091e7824 */ /* 0x000fe200078e00ff */
[--C-:B------:R-:W-:Y:S01]  /*2cf20*/  SHF.R.U64 R52, R48, 0x10, R49.reuse ;  /* 0x0000001030347819 */ /* 0x100fe20000001231 */
[----:B------:R-:W-:Y:S01]  /*2cf30*/  IMAD.U32 R36, R15, 0x10000, RZ ;  /* 0x000100000f247824 */ /* 0x000fe200078e00ff */
[----:B------:R-:W-:Y:S01]  /*2cf40*/  SHF.R.U32.HI R49, RZ, 0x10, R49 ;  /* 0x00000010ff317819 */ /* 0x000fe20000011631 */
[----:B------:R-:W-:Y:S01]  /*2cf50*/  IMAD.U32 R32, R12, 0x10000, RZ ;  /* 0x000100000c207824 */ /* 0x000fe200078e00ff */
[----:B------:R-:W-:Y:S02]  /*2cf60*/  PRMT R120, R120, 0x5410, R61 ;  /* 0x0000541078787816 */ /* 0x000fe4000000003d */
[----:B------:R-:W-:-:S02]  /*2cf70*/  SHF.R.U64 R38, R62, 0x10, R63 ;  /* 0x000000103e267819 */ /* 0x000fc4000000123f */
[----:B------:R-:W-:Y:S01]  /*2cf80*/  PRMT R116, R116, 0x5410, R49 ;  /* 0x0000541074747816 */ /* 0x000fe20000000031 */
[----:B------:R-:W-:Y:S01]  /*2cf90*/  IMAD.U32 R41, R120, 0x10000, RZ ;  /* 0x0001000078297824 */ /* 0x000fe200078e00ff */
[----:B------:R-:W-:Y:S02]  /*2cfa0*/  SHF.R.U64 R48, R50, 0x10, R51 ;  /* 0x0000001032307819 */ /* 0x000fe40000001233 */
[----:B------:R-:W-:Y:S01]  /*2cfb0*/  SHF.R.U32.HI R63, RZ, 0x10, R63 ;  /* 0x00000010ff3f7819 */ /* 0x000fe2000001163f */
[----:B------:R-:W-:Y:S01]  /*2cfc0*/  IMAD.U32 R39, R116, 0x10000, RZ ;  /* 0x0001000074277824 */ /* 0x000fe200078e00ff */
[----:B------:R-:W-:Y:S01]  /*2cfd0*/  SHF.R.U32.HI R51, RZ, 0x10, R51 ;  /* 0x00000010ff337819 */ /* 0x000fe20000011633 */
[----:B------:R-:W-:Y:S01]  /*2cfe0*/  FMUL.FTZ R43, R34, R41 ;  /* 0x00000029222b7220 */ /* 0x000fe20000410000 */
[----:B------:R-:W-:Y:S01]  /*2cff0*/  PRMT R118, R118, 0x5410, R63 ;  /* 0x0000541076767816 */ /* 0x000fe2000000003f */
[----:B------:R-:W-:Y:S01]  /*2d000*/  FMUL.FTZ R49, R34, R39 ;  /* 0x0000002722317220 */ /* 0x000fe20000410000 */
[----:B------:R-:W-:-:S02]  /*2d010*/  PRMT R114, R114, 0x5410, R51 ;  /* 0x0000541072727816 */ /* 0x000fc40000000033 */
[----:B------:R-:W-:Y:S01]  /*2d020*/  PRMT R117, R117, 0x5410, R38 ;  /* 0x0000541075757816 */ /* 0x000fe20000000026 */
        /* <DEDUP_REMOVED lines=15> */
[----:B------:R-:W-:Y:S01]  /*2d120*/  LOP3.LUT R118, R118, 0xffff0000, RZ, 0xc0, !PT ;  /* 0xffff000076767812 */ /* 0x000fe200078ec0ff */
[-C--:B------:R-:W-:Y:S01]  /*2d130*/  FMUL.FTZ R30, R35, R116.reuse ;  /* 0x00000074231e7220 */ /* 0x080fe20000410000 */
[----:B------:R-:W-:Y:S01]  /*2d140*/  PRMT R119, R119, 0x5410, R40 ;  /* 0x0000541077777816 */ /* 0x000fe20000000028 */
[----:B------:R-:W-:Y:S01]  /*2d150*/  FFMA.FTZ R35, R31, R116, -R34 ;  /* 0x000000741f237223 */ /* 0x000fe20000010822 */
[----:B------:R-:W-:Y:S01]  /*2d160*/  LOP3.LUT R114, R114, 0xffff0000, RZ, 0xc0, !PT ;  /* 0xffff000072727812 */ /* 0x000fe200078ec0ff */
[C---:B------:R-:W-:Y:S01]  /*2d170*/  FFMA.FTZ R41, R12.reuse, R39, -R41 ;  /* 0x000000270c297223 */ /* 0x040fe20000010829 */
[----:B------:R-:W-:Y:S01]  /*2d180*/  LOP3.LUT R13, R11, 0xffff0000, RZ, 0xc0, !PT ;  /* 0xffff00000b0d7812 */ /* 0x000fe200078ec0ff */
[----:B------:R-:W-:Y:S01]  /*2d190*/  FFMA.FTZ R36, R12, R43, R36 ;  /* 0x0000002b0c247223 */ /* 0x000fe20000010024 */
[----:B------:R-:W-:Y:S01]  /*2d1a0*/  FFMA.FTZ R120, R31, R120, R30 ;  /* 0x000000781f787223 */ /* 0x000fe2000001001e */
[----:B------:R-:W-:Y:S01]  /*2d1b0*/  FMUL.FTZ R34, R37, R118 ;  /* 0x0000007625227220 */ /* 0x000fe20000410000 */
[----:B------:R-:W-:-:S02]  /*2d1c0*/  IMAD.U32 R12, R115, 0x10000, RZ ;  /* 0x00010000730c7824 */ /* 0x000fc400078e00ff */
[-C--:B------:R-:W-:Y:S01]  /*2d1d0*/  FMUL.FTZ R40, R37, R114.reuse ;  /* 0x0000007225287220 */ /* 0x080fe20000410000 */
[----:B------:R-:W-:Y:S02]  /*2d1e0*/  IMAD.U32 R30, R119, 0x10000, RZ ;  /* 0x00010000771e7824 */ /* 0x000fe400078e00ff */
[----:B------:R-:W-:Y:S01]  /*2d1f0*/  FFMA.FTZ R114, R13, R114, -R34 ;  /* 0x000000720d727223 */ /* 0x000fe20000010822 */
[----:B------:R-:W-:Y:S02]  /*2d200*/  IMAD.U32 R9, R8, 0x10000, RZ ;  /* 0x0001000008097824 */ /* 0x000fe400078e00ff */
[C---:B------:R-:W-:Y:S01]  /*2d210*/  FMUL.FTZ R31, R32.reuse, R12 ;  /* 0x0000000c201f7220 */ /* 0x040fe20000410000 */
[----:B------:R-:W-:Y:S01]  /*2d220*/  PRMT R113, R113, 0x5410, R48 ;  /* 0x0000541071717816 */ /* 0x000fe20000000030 */
[-C--:B------:R-:W-:Y:S01]  /*2d230*/  FMUL.FTZ R34, R32, R30.reuse ;  /* 0x0000001e20227220 */ /* 0x080fe20000410000 */
[----:B------:R-:W-:Y:S01]  /*2d240*/  LOP3.LUT R119, R119, 0xffff0000, RZ, 0xc0, !PT ;  /* 0xffff000077777812 */ /* 0x000fe200078ec0ff */
[----:B------:R-:W-:Y:S01]  /*2d250*/  FFMA.FTZ R31, R9, R30, R31 ;  /* 0x0000001e091f7223 */ /* 0x000fe2000001001f */
[----:B------:R-:W-:-:S02]  /*2d260*/  IMAD.U32 R15, R14, 0x10000, RZ ;  /* 0x000100000e0f7824 */ /* 0x000fc400078e00ff */
        /* <DEDUP_REMOVED lines=9> */
[C---:B------:R-:W-:Y:S01]  /*2d300*/  IMAD.U32 R11, R10.reuse, 0x10000, RZ ;  /* 0x000100000a0b7824 */ /* 0x040fe200078e00ff */
[----:B------:R-:W-:Y:S01]  /*2d310*/  LOP3.LUT R113, R113, 0xffff0000, RZ, 0xc0, !PT ;  /* 0xffff000071717812 */ /* 0x000fe200078ec0ff */
[----:B------:R-:W-:Y:S01]  /*2d320*/  FMUL.FTZ R32, R15, R30 ;  /* 0x0000001e0f207220 */ /* 0x000fe20000410000 */
[----:B------:R-:W-:Y:S01]  /*2d330*/  LOP3.LUT R10, R10, 0xffff0000, RZ, 0xc0, !PT ;  /* 0xffff00000a0a7812 */ /* 0x000fe200078ec0ff */
[----:B------:R-:W-:Y:S01]  /*2d340*/  FMUL.FTZ R9, R14, R117 ;  /* 0x000000750e097220 */ /* 0x000fe20000410000 */
[-C--:B------:R-:W-:Y:S01]  /*2d350*/  FMUL.FTZ R33, R33, R115.reuse ;  /* 0x0000007321217220 */ /* 0x080fe20000410000 */
[----:B------:R-:W-:Y:S01]  /*2d360*/  FFMA.FTZ R13, R8, R115, -R13 ;  /* 0x00000073080d7223 */ /* 0x000fe2000001080d */
[-C--:B------:R-:W-:Y:S01]  /*2d370*/  FMUL.FTZ R15, R15, R12.reuse ;  /* 0x0000000c0f0f7220 */ /* 0x080fe20000410000 */
[----:B------:R-:W-:Y:S01]  /*2d380*/  FMUL.FTZ R14, R14, R113 ;  /* 0x000000710e0e7220 */ /* 0x000fe20000410000 */
[----:B------:R-:W-:Y:S01]  /*2d390*/  FFMA.FTZ R8, R8, R119, R33 ;  /* 0x0000007708087223 */ /* 0x000fe20000010021 */
        /* <DEDUP_REMOVED lines=16> */
.L_x_4669:
[----:B------:R-:W-:Y:S05]  /*2d4a0*/  BSYNC B3 ;  /* 0x0000000000037941 */ /* 0x000fea0003800000 */
.L_x_4668:
        /* <DEDUP_REMOVED lines=11> */
.L_x_4667:
[----:B------:R-:W-:Y:S05]  /*2d560*/  BSYNC B2 ;  /* 0x0000000000027941 */ /* 0x000fea0003800000 */
.L_x_4666:
[----:B------:R-:W-:Y:S02]  /*2d570*/  R2UR UR4, R84 ;  /* 0x00000000540472ca */ /* 0x000fe400000e0000 */
[----:B------:R-:W-:-:S13]  /*2d580*/  R2UR UR5, R85 ;  /* 0x00000000550572ca */ /* 0x000fda00000e0000 */
[----:B------:R-:W2:Y:S02]  /*2d590*/  LD.E.U8 R92, desc[UR4][R92.64] ;  /* 0x000000045c5c7980 */ /* 0x000ea4000c101100 */
[----:B--2---:R-:W-:-:S13]  /*2d5a0*/  LOP3.LUT P0, RZ, R92, 0x4, RZ, 0xc0, !PT ;  /* 0x000000045cff7812 */ /* 0x004fda000780c0ff */
[----:B------:R-:W-:Y:S05]  /*2d5b0*/  @!P0 BRA `(.L_x_4619) ;  /* 0x0000001400b48947 */ /* 0x000fea0003800000 */
[----:B------:R-:W-:Y:S02]  /*2d5c0*/  R2UR UR4, R84 ;  /* 0x00000000540472ca */ /* 0x000fe400000e0000 */
[----:B------:R-:W-:-:S13]  /*2d5d0*/  R2UR UR5, R85 ;  /* 0x00000000550572ca */ /* 0x000fda00000e0000 */
[----:B------:R-:W2:Y:S01]  /*2d5e0*/  LD.E R90, desc[UR4][R90.64+0x4] ;  /* 0x000004045a5a7980 */ /* 0x000ea2000c101900 */
[----:B-1----:R-:W-:Y:S01]  /*2d5f0*/  VIADD R32, R101, 0x40 ;  /* 0x0000004065207836 */ /* 0x002fe20000000000 */
[----:B------:R-:W-:Y:S01]  /*2d600*/  SHF.R.S32.HI R14, RZ, 0x1f, R129 ;  /* 0x0000001fff0e7819 */ /* 0x000fe20000011481 */
[----:B------:R-:W-:Y:S01]  /*2d610*/  IMAD.SHL.U32 R11, R129, 0x40, RZ ;  /* 0x00000040810b7824 */ /* 0x000fe200078e00ff */
[----:B------:R-:W-:Y:S02]  /*2d620*/  R2UR UR6, R84 ;  /* 0x00000000540672ca */ /* 0x000fe400000e0000 */
[----:B------:R-:W-:Y:S02]  /*2d630*/  LEA.HI R14, R14, R129, RZ, 0x3 ;  /* 0x000000810e0e7211 */ /* 0x000fe400078f18ff */
[----:B------:R-:W-:Y:S02]  /*2d640*/  LOP3.LUT R11, R11, 0x1c0, RZ, 0xc0, !PT ;  /* 0x000001c00b0b7812 */ /* 0x000fe400078ec0ff */
[----:B------:R-:W-:Y:S01]  /*2d650*/  R2UR UR7, R85 ;  /* 0x00000000550772ca */ /* 0x000fe200000e0000 */
[----:B------:R-:W-:Y:S01]  /*2d660*/  IMAD.SHL.U32 R14, R14, 0x40, RZ ;  /* 0x000000400e0e7824 */ /* 0x000fe200078e00ff */
[----:B------:R-:W-:-:S04]  /*2d670*/  SHF.R.U32.HI R15, RZ, 0x3, R11 ;  /* 0x00000003ff0f7819 */ /* 0x000fc8000001160b */
[----:B------:R-:W-:Y:S01]  /*2d680*/  LOP3.LUT R13, R14, 0xfffffe00, RZ, 0xc0, !PT ;  /* 0xfffffe000e0d7812 */ /* 0x000fe200078ec0ff */
[----:B------:R-:W-:Y:S01]  /*2d690*/  BSSY B2, `(.L_x_4670) ;  /* 0x0000085000027945 */ /* 0x000fe20003800000 */
[----:B--2---:R-:W-:-:S04]  /*2d6a0*/  LEA.HI R8, R90, R90, RZ, 0x1 ;  /* 0x0000005a5a087211 */ /* 0x004fc800078f08ff */
[----:B------:R-:W-:-:S04]  /*2d6b0*/  SHF.R.S32.HI R29, RZ, 0x1, R8 ;  /* 0x00000001ff1d7819 */ /* 0x000fc80000011408 */
[----:B------:R-:W-:-:S04]  /*2d6c0*/  ISETP.GE.AND P0, PT, R32, R29, PT ;  /* 0x0000001d2000720c */ /* 0x000fc80003f06270 */
[----:B------:R-:W-:-:S05]  /*2d6d0*/  SEL R8, R29, RZ, P0 ;  /* 0x000000ff1d087207 */ /* 0x000fca0000000000 */
[----:B------:R-:W-:-:S04]  /*2d6e0*/  IMAD.IADD R8, R32, 0x1, R8 ;  /* 0x0000000120087824 */ /* 0x000fc800078e0208 */
[----:B------:R-:W-:Y:S01]  /*2d6f0*/  @P0 IMAD.IADD R111, R100, 0x1, -R111 ;  /* 0x00000001646f0824 */ /* 0x000fe200078e0a6f */
[----:B------:R-:W-:-:S04]  /*2d700*/  SHF.R.S32.HI R9, RZ, 0x1f, R8 ;  /* 0x0000001fff097819 */ /* 0x000fc80000011408 */
[----:B------:R-:W-:Y:S02]  /*2d710*/  SHF.R.S32.HI R12, RZ, 0x1f, R111 ;  /* 0x0000001fff0c7819 */ /* 0x000fe4000001146f */
[CC--:B------:R-:W-:Y:S02]  /*2d720*/  LEA.HI R10, R9.reuse, R8.reuse, RZ, 0x3 ;  /* 0x00000008090a7211 */ /* 0x0c0fe400078f18ff */
[----:B------:R-:W-:Y:S02]  /*2d730*/  LEA.HI R111, R12, R111, RZ, 0x4 ;  /* 0x0000006f0c6f7211 */ /* 0x000fe400078f20ff */
[----:B------:R-:W-:Y:S02]  /*2d740*/  SHF.R.S32.HI R30, RZ, 0x3, R10 ;  /* 0x00000003ff1e7819 */ /* 0x000fe4000001140a */
[----:B------:R-:W-:Y:S02]  /*2d750*/  LEA.HI R8, R9, R8, RZ, 0x6 ;  /* 0x0000000809087211 */ /* 0x000fe400078f30ff */
[----:B------:R-:W-:-:S02]  /*2d760*/  LEA.HI.SX32 R111, R111, R30, 0x1c ;  /* 0x0000001e6f6f7211 */ /* 0x000fc400078fe2ff */
[----:B------:R-:W-:Y:S02]  /*2d770*/  SHF.R.S32.HI R8, RZ, 0x6, R8 ;  /* 0x00000006ff087819 */ /* 0x000fe40000011408 */
[----:B------:R-:W-:Y:S02]  /*2d780*/  SHF.R.S32.HI R12, RZ, 0x1f, R111 ;  /* 0x0000001fff0c7819 */ /* 0x000fe4000001146f */
[----:B------:R-:W-:Y:S01]  /*2d790*/  LOP3.LUT R10, R11, 0x38, R10, 0xf8, !PT ;  /* 0x000000380b0a7812 */ /* 0x000fe200078ef80a */
[----:B------:R-:W-:Y:S01]  /*2d7a0*/  IMAD R8, R8, 0x1800, R13 ;  /* 0x0000180008087824 */ /* 0x000fe200078e020d */
[----:B------:R-:W-:Y:S01]  /*2d7b0*/  LEA.HI R12, R12, R111, RZ, 0x3 ;  /* 0x0000006f0c0c7211 */ /* 0x000fe200078f18ff */
[----:B------:R-:W-:Y:S01]  /*2d7c0*/  IMAD.SHL.U32 R111, R111, 0x8, RZ ;  /* 0x000000086f6f7824 */ /* 0x000fe200078e00ff */
[----:B------:R-:W-:Y:S02]  /*2d7d0*/  LOP3.LUT R9, R10, R15, RZ, 0x3c, !PT ;  /* 0x0000000f0a097212 */ /* 0x000fe400078e3cff */
[----:B------:R-:W-:-:S02]  /*2d7e0*/  SHF.R.S32.HI R12, RZ, 0x3, R12 ;  /* 0x00000003ff0c7819 */ /* 0x000fc4000001140c */
[----:B------:R-:W-:Y:S01]  /*2d7f0*/  LOP3.LUT R11, R11, 0x38, R111, 0xf8, !PT ;  /* 0x000000380b0b7812 */ /* 0x000fe200078ef86f */
[----:B------:R-:W-:Y:S02]  /*2d800*/  IMAD.IADD R9, R8, 0x1, R9 ;  /* 0x0000000108097824 */ /* 0x000fe400078e0209 */
[----:B------:R-:W-:Y:S01]  /*2d810*/  IMAD R12, R12, 0x1800, R13 ;  /* 0x000018000c0c7824 */ /* 0x000fe200078e020d */
[----:B------:R-:W-:Y:S02]  /*2d820*/  LOP3.LUT R11, R11, R15, RZ, 0x3c, !PT ;  /* 0x0000000f0b0b7212 */ /* 0x000fe400078e3cff */
[----:B------:R-:W-:-:S03]  /*2d830*/  IADD3 R9, P0, R112, R9, RZ ;  /* 0x0000000970097210 */ /* 0x000fc60007f1e0ff */
[----:B------:R-:W-:Y:S02]  /*2d840*/  IMAD.IADD R11, R12, 0x1, R11 ;  /* 0x000000010c0b7824 */ /* 0x000fe400078e020b */
[----:B------:R-:W-:Y:S01]  /*2d850*/  IMAD.X R10, RZ, RZ, R110, P0 ;  /* 0x000000ffff0a7224 */ /* 0x000fe200000e066e */
[CC--:B------:R-:W-:Y:S02]  /*2d860*/  LEA R8, P0, R9.reuse, R94.reuse, 0x1 ;  /* 0x0000005e09087211 */ /* 0x0c0fe400078008ff */
[----:B------:R-:W-:Y:S02]  /*2d870*/  IADD3 R11, P1, R112, R11, RZ ;  /* 0x0000000b700b7210 */ /* 0x000fe40007f3e0ff */
[----:B------:R-:W-:Y:S02]  /*2d880*/  LEA.HI.X R9, R9, R95, R10, 0x1, P0 ;  /* 0x0000005f09097211 */ /* 0x000fe400000f0c0a */
[----:B------:R-:W-:Y:S01]  /*2d890*/  ISETP.GE.AND P0, PT, R32, R29, PT ;  /* 0x0000001d2000720c */ /* 0x000fe20003f06270 */
[----:B------:R-:W-:Y:S01]  /*2d8a0*/  IMAD.X R110, RZ, RZ, R110, P1 ;  /* 0x000000ffff6e7224 */ /* 0x000fe200008e066e */
[----:B------:R-:W-:-:S04]  /*2d8b0*/  LEA R12, P1, R11, R94, 0x1 ;  /* 0x0000005e0b0c7211 */ /* 0x000fc800078208ff */
[----:B------:R-:W-:Y:S01]  /*2d8c0*/  LEA.HI.X R13, R11, R95, R110, 0x1, P1 ;  /* 0x0000005f0b0d7211 */ /* 0x000fe200008f0c6e */
[----:B------:R-:W-:Y:S01]  /*2d8d0*/  IMAD.SHL.U32 R43, R30, 0x8, RZ ;  /* 0x000000081e2b7824 */ /* 0x000fe200078e00ff */
[----:B------:R-:W5:Y:S04]  /*2d8e0*/  LD.E.128 R8, desc[UR4][R8.64] ;  /* 0x0000000408087980 */ /* 0x000f68000c101d00 */
[----:B------:R-:W5:Y:S01]  /*2d8f0*/  LD.E.128 R12, desc[UR6][R12.64] ;  /* 0x000000060c0c7980 */ /* 0x000f62000c101d00 */
[----:B------:R-:W-:Y:S01]  /*2d900*/  IADD3 R49, P1, R43, R88, RZ ;  /* 0x000000582b317210 */ /* 0x000fe20007f3e0ff */
[----:B------:R-:W-:-:S12]  /*2d910*/  @P0 BRA `(.L_x_4671) ;  /* 0x0000000400700947 */ /* 0x000fd80003800000 */
[----:B------:R-:W-:Y:S01]  /*2d920*/  SHF.R.U64 R38, R56, 0x10, R57 ;  /* 0x0000001038267819 */ /* 0x000fe20000001239 */
[----:B-----5:R-:W-:Y:S01]  /*2d930*/  IMAD.U32 R33, R13, 0x10000, RZ ;  /* 0x000100000d217824 */ /* 0x020fe200078e00ff */
[----:B------:R-:W-:Y:S01]  /*2d940*/  SHF.R.U64 R44, R44, 0x10, R45 ;  /* 0x000000102c2c7819 */ /* 0x000fe2000000122d */
[----:B------:R-:W-:Y:S01]  /*2d950*/  IMAD.U32 R29, R9, 0x10000, RZ ;  /* 0x00010000091d7824 */ /* 0x000fe200078e00ff */
[----:B------:R-:W-:Y:S01]  /*2d960*/  SHF.R.U32.HI R57, RZ, 0x10, R57 ;  /* 0x00000010ff397819 */ /* 0x000fe20000011639 */
[----:B------:R-:W-:Y:S01]  /*2d970*/  IMAD.U32 R35, R15, 0x10000, RZ ;  /* 0x000100000f237824 */ /* 0x000fe200078e00ff */
[----:B------:R-:W-:Y:S01]  /*2d980*/  SHF.R.U32.HI R45, RZ, 0x10, R45 ;  /* 0x00000010ff2d7819 */ /* 0x000fe2000001162d */
[----:B------:R-:W-:Y:S01]  /*2d990*/  IMAD.U32 R31, R12, 0x10000, RZ ;  /* 0x000100000c1f7824 */ /* 0x000fe200078e00ff */
[----:B------:R-:W-:Y:S02]  /*2d9a0*/  SHF.R.U64 R40, R46, 0x10, R47 ;  /* 0x000000102e287819 */ /* 0x000fe4000000122f */
[----:B------:R-:W-:-:S02]  /*2d9b0*/  PRMT R102, R102, 0x5410, R57 ;  /* 0x0000541066667816 */ /* 0x000fc40000000039 */
[----:B------:R-:W-:Y:S02]  /*2d9c0*/  PRMT R106, R106, 0x5410, R45 ;  /* 0x000054106a6a7816 */ /* 0x000fe4000000002d */
[--C-:B------:R-:W-:Y:S02]  /*2d9d0*/  SHF.R.U64 R42, R58, 0x10, R59.reuse ;  /* 0x000000103a2a7819 */ /* 0x100fe4000000123b */
[----:B------:R-:W-:Y:S01]  /*2d9e0*/  PRMT R109, R109, 0x5410, R40 ;  /* 0x000054106d6d7816 */ /* 0x000fe20000000028 */
[----:B------:R-:W-:Y:S01]  /*2d9f0*/  IMAD.U32 R40, R102, 0x10000, RZ ;  /* 0x0001000066287824 */ /* 0x000fe200078e00ff */
[----:B------:R-:W-:Y:S02]  /*2da00*/  SHF.R.U32.HI R59, RZ, 0x10, R59 ;  /* 0x00000010ff3b7819 */ /* 0x000fe4000001163b */
[----:B------:R-:W-:Y:S01]  /*2da10*/  PRMT R103, R103, 0x5410, R38 ;  /* 0x0000541067677816 */ /* 0x000fe20000000026 */
[----:B------:R-:W-:Y:S01]  /*2da20*/  IMAD.U32 R38, R106, 0x10000, RZ ;  /* 0x000100006a267824 */ /* 0x000fe200078e00ff */
[----:B------:R-:W-:-:S02]  /*2da30*/  SHF.R.U32.HI R47, RZ, 0x10, R47 ;  /* 0x00000010ff2f7819 */ /* 0x000fc4000001162f */
[----:B------:R-:W-:Y:S02]  /*2da40*/  LOP3.LUT R34, R13, 0xffff0000, RZ, 0xc0, !PT ;  /* 0xffff00000d227812 */ /* 0x000fe400078ec0ff */
[----:B------:R-:W-:Y:S01]  /*2da50*/  PRMT R105, R105, 0x5410, R42 ;  /* 0x0000541069697816 */ /* 0x000fe2000000002a */
[----:B------:R-:W-:Y:S01]  /*2da60*/  FMUL.FTZ R42, R33, R40 ;  /* 0x00000028212a7220 */ /* 0x000fe20000410000 */
[----:B------:R-:W-:Y:S02]  /*2da70*/  LOP3.LUT R37, R102, 0xffff0000, RZ, 0xc0, !PT ;  /* 0xffff000066257812 */ /* 0x000fe400078ec0ff */
[----:B------:R-:W-:Y:S01]  /*2da80*/  PRMT R107, R107, 0x5410, R44 ;  /* 0x000054106b6b7816 */ /* 0x000fe2000000002c */
[-C--:B------:R-:W-:Y:S01]  /*2da90*/  FMUL.FTZ R44, R33, R38.reuse ;  /* 0x00000026212c7220 */ /* 0x080fe20000410000 */
[----:B------:R-:W-:Y:S01]  /*2daa0*/  PRMT R104, R104, 0x5410, R59 ;  /* 0x0000541068687816 */ /* 0x000fe2000000003b */
[----:B------:R-:W-:Y:S01]  /*2dab0*/  FFMA.FTZ R42, R29, R38, -R42 ;  /* 0x000000261d2a7223 */ /* 0x000fe2000001082a */
[----:B------:R-:W-:Y:S01]  /*2dac0*/  PRMT R108, R108, 0x5410, R47 ;  /* 0x000054106c6c7816 */ /* 0x000fe2000000002f */
[----:B------:R-:W-:Y:S01]  /*2dad0*/  FMUL.FTZ R39, R34, R37 ;  /* 0x0000002522277220 */ /* 0x000fe20000410000 */
[----:B------:R-:W-:Y:S01]  /*2dae0*/  LOP3.LUT R30, R9, 0xffff0000, RZ, 0xc0, !PT ;  /* 0xffff0000091e7812 */ /* 0x000fe200078ec0ff */
[----:B------:R-:W-:Y:S01]  /*2daf0*/  IMAD.U32 R38, R104, 0x10000, RZ ;  /* 0x0001000068267824 */ /* 0x000fe200078e00ff */
[----:B------:R-:W-:Y:S01]  /*2db00*/  LOP3.LUT R33, R106, 0xffff0000, RZ, 0xc0, !PT ;  /* 0xffff00006a217812 */ /* 0x000fe200078ec0ff */
[----:B------:R-:W-:Y:S01]  /*2db10*/  FFMA.FTZ R44, R29, R40, R44 ;  /* 0x000000281d2c7223 */ /* 0x000fe2000001002c */
[----:B------:R-:W-:Y:S01]  /*2db20*/  IMAD.U32 R29, R108, 0x10000, RZ ;  /* 0x000100006c1d7824 */ /* 0x000fe200078e00ff */
[----:B------:R-:W-:Y:S01]  /*2db30*/  LOP3.LUT R36, R15, 0xffff0000, RZ, 0xc0, !PT ;  /* 0xffff00000f247812 */ /* 0x000fe200078ec0ff */
[----:B------:R-:W-:-:S02]  /*2db40*/  IMAD.U32 R9, R8, 0x10000, RZ ;  /* 0x0001000008097824 */ /* 0x000fc400078e00ff */
[-C--:B------:R-:W-:Y:S01]  /*2db50*/  FMUL.FTZ R41, R34, R33.reuse ;  /* 0x0000002122297220 */ /* 0x080fe20000410000 */
[----:B------:R-:W-:Y:S01]  /*2db60*/  FFMA.FTZ R39, R30, R33, -R39 ;  /* 0x000000211e277223 */ /* 0x000fe20000010827 */
[----:B------:R-:W-:Y:S01]  /*2db70*/  LOP3.LUT R104, R104, 0xffff0000, RZ, 0xc0, !PT ;  /* 0xffff000068687812 */ /* 0x000fe200078ec0ff */
[----:B------:R-:W-:Y:S01]  /*2db80*/  FMUL.FTZ R33, R35, R38 ;  /* 0x0000002623217220 */ /* 0x000fe20000410000 */
[----:B------:R-:W-:Y:S01]  /*2db90*/  LOP3.LUT R32, R12, 0xffff0000, RZ, 0xc0, !PT ;  /* 0xffff00000c207812 */ /* 0x000fe200078ec0ff */
[----:B------:R-:W-:Y:S02]  /*2dba0*/  IMAD.U32 R12, R11, 0x10000, RZ ;  /* 0x000100000b0c7824 */ /* 0x000fe400078e00ff */
[----:B------:R-:W-:Y:S01]  /*2dbb0*/  FMUL.FTZ R35, R35, R29 ;  /* 0x0000001d23237220 */ /* 0x000fe20000410000 */
[----:B------:R-:W-:Y:S01]  /*2dbc0*/  LOP3.LUT R108, R108, 0xffff0000, RZ, 0xc0, !PT ;  /* 0xffff00006c6c7812 */ /* 0x000fe200078ec0ff */
[----:B------:R-:W-:Y:S01]  /*2dbd0*/  FFMA.FTZ R41, R30, R37, R41 ;  /* 0x000000251e297223 */ /* 0x000fe20000010029 */
[----:B------:R-:W-:Y:S01]  /*2dbe0*/  LOP3.LUT R13, R11, 0xffff0000, RZ, 0xc0, !PT ;  /* 0xffff00000b0d7812 */ /* 0x000fe200078ec0ff */
[----:B------:R-:W-:Y:S01]  /*2dbf0*/  FMUL.FTZ R34, R36, R104 ;  /* 0x0000006824227220 */ /* 0x000fe20000410000 */
[C---:B------:R-:W-:Y:S01]  /*2dc00*/  FFMA.FTZ R33, R12.reuse, R29, -R33 ;  /* 0x0000001d0c217223 */ /* 0x040fe20000010821 */
[----:B------:R-:W-:Y:S01]  /*2dc10*/  FFMA.FTZ R35, R12, R38, R35 ;  /* 0x000000260c237223 */ /* 0x000fe20000010023 */
[----:B------:R-:W-:-:S02]  /*2dc20*/  IMAD.U32 R30, R103, 0x10000, RZ ;  /* 0x00010000671e7824 */ /* 0x000fc400078e00ff */
[-C--:B------:R-:W-:Y:S01]  /*2dc30*/  FMUL.FTZ R36, R36, R108.reuse ;  /* 0x0000006c24247220 */ /* 0x080fe20000410000 */
[----:B------:R-:W-:Y:S02]  /*2dc40*/  IMAD.U32 R12, R107, 0x10000, RZ ;  /* 0x000100006b0c7824 */ /* 0x000fe400078e00ff */
[----:B------:R-:W-:Y:S01]  /*2dc50*/  FFMA.FTZ R108, R13, R108, -R34 ;  /* 0x0000006c0d6c7223 */ /* 0x000fe20000010822 */
[----:B------:R-:W-:Y:S01]  /*2dc60*/  FMUL.FTZ R34, R31, R30 ;  /* 0x0000001e1f227220 */ /* 0x000fe20000410000 */
        /* <DEDUP_REMOVED lines=39> */
.L_x_4671:
[----:B------:R-:W-:Y:S05]  /*2dee0*/  BSYNC B2 ;  /* 0x0000000000027941 */ /* 0x000fea0003800000 */
.L_x_4670:
[----:B------:R-:W-:Y:S02]  /*2def0*/  LEA.HI.X.SX32 R43, R43, R28, 0x1, P1 ;  /* 0x0000001c2b2b7211 */ /* 0x000fe400008f0eff */
[----:B------:R-:W-:Y:S02]  /*2df00*/  LEA R30, P0, R49, R86, 0x1 ;  /* 0x00000056311e7211 */ /* 0x000fe400078008ff */
[----:B------:R-:W-:Y:S02]  /*2df10*/  R2UR UR4, R84 ;  /* 0x00000000540472ca */ /* 0x000fe400000e0000 */
[----:B------:R-:W-:Y:S02]  /*2df20*/  R2UR UR5, R85 ;  /* 0x00000000550572ca */ /* 0x000fe400000e0000 */
[----:B------:R-:W-:Y:S02]  /*2df30*/  LEA.HI.X R31, R49, R87, R43, 0x1, P0 ;  /* 0x00000057311f7211 */ /* 0x000fe400000f0c2b */
[----:B------:R-:W-:-:S09]  /*2df40*/  ISETP.GE.AND P0, PT, R111, R100, PT ;  /* 0x000000646f00720c */ /* 0x000fd20003f06270 */
[----:B-----5:R1:W-:Y:S04]  /*2df50*/  ST.E.128 desc[UR4][R30.64], R8 ;  /* 0x000000081e007985 */ /* 0x0203e8000c101d04 */
[----:B------:R-:W-:Y:S05]  /*2df60*/  @P0 BRA `(.L_x_4619) ;  /* 0x0000000c00480947 */ /* 0x000fea0003800000 */
[----:B------:R-:W-:Y:S02]  /*2df70*/  IADD3 R89, P0, R111, R88, RZ ;  /* 0x000000586f597210 */ /* 0x000fe40007f1e0ff */
[----:B------:R-:W-:Y:S02]  /*2df80*/  R2UR UR4, R84 ;  /* 0x00000000540472ca */ /* 0x000fe400000e0000 */
[----:B------:R-:W-:Y:S02]  /*2df90*/  R2UR UR5, R85 ;  /* 0x00000000550572ca */ /* 0x000fe400000e0000 */
[----:B------:R-:W-:Y:S02]  /*2dfa0*/  LEA.HI.X.SX32 R28, R111, R28, 0x1, P0 ;  /* 0x0000001c6f1c7211 */ /* 0x000fe400000f0eff */
[----:B-1----:R-:W-:-:S04]  /*2dfb0*/  LEA R8, P0, R89, R86, 0x1 ;  /* 0x0000005659087211 */ /* 0x002fc800078008ff */
[----:B------:R-:W-:-:S05]  /*2dfc0*/  LEA.HI.X R9, R89, R87, R28, 0x1, P0 ;  /* 0x0000005759097211 */ /* 0x000fca00000f0c1c */
[----:B------:R1:W-:Y:S01]  /*2dfd0*/  ST.E.128 desc[UR4][R8.64], R12 ;  /* 0x0000000c08007985 */ /* 0x0003e2000c101d04 */
[----:B------:R-:W-:Y:S05]  /*2dfe0*/  BRA `(.L_x_4619) ;  /* 0x0000000c00287947 */ /* 0x000fea0003800000 */
.L_x_4585:
[----:B------:R-:W2:Y:S01]  /*2dff0*/  LDL.64 R8, [R81+0x10] ;  /* 0x0000100051087983 */ /* 0x000ea20000100a00 */
[----:B------:R-:W-:Y:S02]  /*2e000*/  R2UR UR4, R84 ;  /* 0x00000000540472ca */ /* 0x000fe400000e0000 */
[----:B------:R-:W-:Y:S01]  /*2e010*/  R2UR UR5, R85 ;  /* 0x00000000550572ca */ /* 0x000fe200000e0000 */
[----:B------:R0:W5:Y:S04]  /*2e020*/  LDL R10, [R82] ;  /* 0x00000000520a7983 */ /* 0x0001680000100800 */
[----:B------:R0:W5:Y:S08]  /*2e030*/  LDL R11, [R82+0x4] ;  /* 0x00000400520b7983 */ /* 0x0001700000100800 */
[----:B--2---:R-:W2:Y:S01]  /*2e040*/  LD.E R12, desc[UR4][R8.64+0x1c] ;  /* 0x00001c04080c7980 */ /* 0x004ea2000c101900 */
[----:B------:R-:W-:Y:S01]  /*2e050*/  BSSY B2, `(.L_x_4672) ;  /* 0x0000005000027945 */ /* 0x000fe20003800000 */
[----:B--2---:R-:W-:-:S04]  /*2e060*/  LOP3.LUT R12, R12, 0x1, RZ, 0xfc, !PT ;  /* 0x000000010c0c7812 */ /* 0x004fc800078efcff */
[----:B------:R-:W-:-:S13]  /*2e070*/  ISETP.NE.AND P0, PT, R12, 0x3, PT ;  /* 0x000000030c00780c */ /* 0x000fda0003f05270 */
[----:B0-----:R-:W-:Y:S05]  /*2e080*/  @!P0 BRA `(.L_x_4673) ;  /* 0x0000000000048947 */ /* 0x001fea0003800000 */
[----:B------:R-:W-:Y:S01]  /*2e090*/  BPT.TRAP 0x1 ;  /* 0x000000040000795c */ /* 0x000fe20000300000 */
.L_x_4673:
[----:B------:R-:W-:Y:S05]  /*2e0a0*/  BSYNC B2 ;  /* 0x0000000000027941 */ /* 0x000fea0003800000 */
.L_x_4672:
        /* <DEDUP_REMOVED lines=9> */
.L_x_4699:
[----:B------:R-:W-:Y:S05]  /*2e140*/  BSYNC B2 ;  /* 0x0000000000027941 */ /* 0x000fea0003800000 */
.L_x_4674:
[----:B------:R-:W2:Y:S04]  /*2e150*/  LDL.64 R32, [R81] ;  /* 0x0000000051207983 */ /* 0x000ea80000100a00 */
[----:B------:R-:W3:Y:S04]  /*2e160*/  LDL.64 R8, [R81+0x18] ;  /* 0x0000180051087983 */ /* 0x000ee80000100a00 */
[----:B------:R-:W4:Y:S04]  /*2e170*/  LDL.64 R34, [R81+0x30] ;  /* 0x0000300051227983 */ /* 0x000f280000100a00 */
[----:B0-----:R-:W4:Y:S01]  /*2e180*/  LDL.64 R10, [R81+0x20] ;  /* 0x00002000510a7983 */ /* 0x001f220000100a00 */
[----:B------:R-:W-:-:S02]  /*2e190*/  R2UR UR8, R84 ;  /* 0x00000000540872ca */ /* 0x000fc400000e0000 */
[C---:B------:R-:W-:Y:S01]  /*2e1a0*/  R2UR UR9, R85.reuse ;  /* 0x00000000550972ca */ /* 0x040fe200000e0000 */
[----:B------:R-:W4:Y:S01]  /*2e1b0*/  LDL R39, [R82] ;  /* 0x0000000052277983 */ /* 0x000f220000100800 */
[C---:B------:R-:W-:Y:S02]  /*2e1c0*/  R2UR UR4, R84.reuse ;  /* 0x00000000540472ca */ /* 0x040fe400000e0000 */
[C---:B------:R-:W-:Y:S01]  /*2e1d0*/  R2UR UR5, R85.reuse ;  /* 0x00000000550572ca */ /* 0x040fe200000e0000 */
[----:B------:R-:W5:Y:S01]  /*2e1e0*/  LDL.64 R12, [R81+0x38] ;  /* 0x00003800510c7983 */ /* 0x000f620000100a00 */
[C---:B------:R-:W-:Y:S02]  /*2e1f0*/  R2UR UR10, R84.reuse ;  /* 0x00000000540a72ca */ /* 0x040fe400000e0000 */
[----:B------:R-:W-:Y:S02]  /*2e200*/  R2UR UR11, R85 ;  /* 0x00000000550b72ca */ /* 0x000fe400000e0000 */
[----:B------:R-:W-:-:S02]  /*2e210*/  R2UR UR6, R84 ;  /* 0x00000000540672ca */ /* 0x000fc400000e0000 */
[C---:B------:R-:W-:Y:S02]  /*2e220*/  R2UR UR7, R85.reuse ;  /* 0x00000000550772ca */ /* 0x040fe400000e0000 */
[----:B------:R-:W-:Y:S02]  /*2e230*/  R2UR UR12, R84 ;  /* 0x00000000540c72ca */ /* 0x000fe400000e0000 */
[----:B------:R-:W-:Y:S01]  /*2e240*/  R2UR UR13, R85 ;  /* 0x00000000550d72ca */ /* 0x000fe200000e0000 */
[----:B--2---:R0:W2:Y:S04]  /*2e250*/  LD.E R32, desc[UR8][R32.64] ;  /* 0x0000000820207980 */ /* 0x0040a8000c101900 */
[----:B---3--:R-:W3:Y:S04]  /*2e260*/  LD.E R38, desc[UR4][R8.64] ;  /* 0x0000000408267980 */ /* 0x008ee8000c101900 */
[----:B----4-:R-:W4:Y:S04]  /*2e270*/  LD.E R40, desc[UR10][R34.64] ;  /* 0x0000000a22287980 */ /* 0x010f28000c101900 */
[----:B------:R-:W4:Y:S04]  /*2e280*/  LD.E.64 R28, desc[UR6][R10.64+0x10] ;  /* 0x000010060a1c7980 */ /* 0x000f28000c101b00 */
[----:B------:R1:W4:Y:S01]  /*2e290*/  LD.E.64 R36, desc[UR12][R8.64+0x8] ;  /* 0x0000080c08247980 */ /* 0x000322000c101b00 */
[----:B------:R-:W-:Y:S01]  /*2e2a0*/  IMAD R41, R39, 0x4800, RZ ;  /* 0x0000480027297824 */ /* 0x000fe200078e02ff */
[----:B------:R-:W-:Y:S02]  /*2e2b0*/  BSSY B2, `(.L_x_4676) ;  /* 0x0000055000027945 */ /* 0x000fe40003800000 */
[----:B------:R2:W5:Y:S02]  /*2e2c0*/  LD.E.64 R14, desc[UR4][R10.64+0x8] ;  /* 0x000008040a0e7980 */ /* 0x000564000c101b00 */
[----:B0-----:R-:W-:-:S02]  /*2e2d0*/  SHF.R.S32.HI R33, RZ, 0x1f, R41 ;  /* 0x0000001fff217819 */ /* 0x001fc40000011429 */
[----:B------:R0:W5:Y:S01]  /*2e2e0*/  LD.E.64 R30, desc[UR6][R10.64+0x18] ;  /* 0x000018060a1e7980 */ /* 0x000162000c101b00 */
[----:B-1----:R-:W-:Y:S01]  /*2e2f0*/  SHF.R.S32.HI R8, RZ, 0x1f, R77 ;  /* 0x0000001fff087819 */ /* 0x002fe2000001144d */
[----:B--2---:R-:W-:Y:S01]  /*2e300*/  IMAD R32, R77, -0x60, R32 ;  /* 0xffffffa04d207824 */ /* 0x004fe200078e0220 */
[----:B---3--:R-:W-:-:S04]  /*2e310*/  IADD3 R43, P0, R38, R41, RZ ;  /* 0x00000029262b7210 */ /* 0x008fc80007f1e0ff */
[----:B------:R-:W-:Y:S02]  /*2e320*/  VIMNMX R45, R32, 0x60, PT ;  /* 0x00000060202d7848 */ /* 0x000fe40003fe0100 */
[----:B------:R-:W-:Y:S02]  /*2e330*/  LEA.HI.X.SX32 R33, R38, R33, 0x1, P0 ;  /* 0x0000002126217211 */ /* 0x000fe400000f0eff */
[----:B----4-:R-:W-:Y:S01]  /*2e340*/  ISETP.GE.AND P0, PT, R40, R45, PT ;  /* 0x0000002d2800720c */ /* 0x010fe20003f06270 */
[-C--:B------:R-:W-:Y:S02]  /*2e350*/  IMAD R9, R29, R77.reuse, RZ ;  /* 0x0000004d1d097224 */ /* 0x080fe400078e02ff */
[----:B------:R-:W-:Y:S01]  /*2e360*/  IMAD.WIDE.U32 R38, R28, R77, RZ ;  /* 0x0000004d1c267225 */ /* 0x000fe200078e00ff */
[----:B------:R-:W-:-:S03]  /*2e370*/  LEA R32, P1, R43, R36, 0x1 ;  /* 0x000000242b207211 */ /* 0x000fc600078208ff */
[----:B------:R-:W-:Y:S01]  /*2e380*/  IMAD R9, R28, R8, R9 ;  /* 0x000000081c097224 */ /* 0x000fe200078e0209 */
[----:B------:R-:W-:Y:S01]  /*2e390*/  LEA.HI.X R33, R43, R37, R33, 0x1, P1 ;  /* 0x000000252b217211 */ /* 0x000fe200008f0c21 */
[----:B------:R-:W-:-:S04]  /*2e3a0*/  IMAD.WIDE R36, R41, 0x2, R36 ;  /* 0x0000000229247825 */ /* 0x000fc800078e0224 */
[----:B------:R-:W-:Y:S01]  /*2e3b0*/  IMAD.IADD R41, R39, 0x1, R9 ;  /* 0x0000000127297824 */ /* 0x000fe200078e0209 */
[----:B0-----:R-:W-:Y:S06]  /*2e3c0*/  @P0 BRA `(.L_x_4677) ;  /* 0x00000004000c0947 */ /* 0x001fec0003800000 */
[----:B------:R-:W-:Y:S02]  /*2e3d0*/  R2UR UR4, R84 ;  /* 0x00000000540472ca */ /* 0x000fe400000e0000 */
[----:B------:R-:W-:-:S13]  /*2e3e0*/  R2UR UR5, R85 ;  /* 0x00000000550572ca */ /* 0x000fda00000e0000 */
[----:B-----5:R-:W2:Y:S01]  /*2e3f0*/  LD.E.U8 R40, desc[UR4][R12.64] ;  /* 0x000000040c287980 */ /* 0x020ea2000c101100 */
[C---:B------:R-:W-:Y:S01]  /*2e400*/  LEA R28, P1, R38.reuse, R30, 0x1 ;  /* 0x0000001e261c7211 */ /* 0x040fe200078208ff */
[----:B------:R-:W-:Y:S03]  /*2e410*/  BSSY B3, `(.L_x_4678) ;  /* 0x000000c000037945 */ /* 0x000fe60003800000 */
[----:B------:R-:W-:Y:S02]  /*2e420*/  LEA.HI.X R29, R38, R31, R41, 0x1, P1 ;  /* 0x0000001f261d7211 */ /* 0x000fe400008f0c29 */
[----:B--2---:R-:W-:-:S04]  /*2e430*/  LOP3.LUT R8, R40, 0x1, RZ, 0xc0, !PT ;  /* 0x0000000128087812 */ /* 0x004fc800078ec0ff */
[----:B------:R-:W-:-:S13]  /*2e440*/  ISETP.NE.U32.AND P0, PT, R8, 0x1, PT ;  /* 0x000000010800780c */ /* 0x000fda0003f05070 */
[----:B------:R-:W-:Y:S05]  /*2e450*/  @P0 BRA `(.L_x_4679) ;  /* 0x00000000001c0947 */ /* 0x000fea0003800000 */
[----:B------:R-:W-:Y:S02]  /*2e460*/  R2UR UR4, R84 ;  /* 0x00000000540472ca */ /* 0x000fe400000e0000 */
[----:B------:R-:W-:-:S13]  /*2e470*/  R2UR UR5, R85 ;  /* 0x00000000550572ca */ /* 0x000fda00000e0000 */
[----:B------:R-:W2:Y:S01]  /*2e480*/  LD.E.128 R8, desc[UR4][R36.64] ;  /* 0x0000000424087980 */ /* 0x000ea2000c101d00 */
[----:B------:R-:W-:Y:S02]  /*2e490*/  R2UR UR6, R84 ;  /* 0x00000000540672ca */ /* 0x000fe400000e0000 */
[----:B------:R-:W-:Y:S01]  /*2e4a0*/  R2UR UR7, R85 ;  /* 0x00000000550772ca */ /* 0x000fe200000e0000 */
[----:B--2---:R0:W-:-:S12]  /*2e4b0*/  ST.E.128 desc[UR4][R28.64], R8 ;  /* 0x000000081c007985 */ /* 0x0041d8000c101d04 */
[----:B------:R0:W5:Y:S02]  /*2e4c0*/  LD.E.U8 R40, desc[UR6][R12.64] ;  /* 0x000000060c287980 */ /* 0x000164000c101100 */
.L_x_4679:
[----:B------:R-:W-:Y:S05]  /*2e4d0*/  BSYNC B3 ;  /* 0x0000000000037941 */ /* 0x000fea0003800000 */
.L_x_4678:
[----:B-----5:R-:W-:Y:S01]  /*2e4e0*/  LOP3.LUT P0, RZ, R40, 0x2, RZ, 0xc0, !PT ;  /* 0x0000000228ff7812 */ /* 0x020fe2000780c0ff */
[----:B------:R-:W-:-:S12]  /*2e4f0*/  BSSY B3, `(.L_x_4680) ;  /* 0x0000009000037945 */ /* 0x000fd80003800000 */
[----:B------:R-:W-:Y:S05]  /*2e500*/  @!P0 BRA `(.L_x_4681) ;  /* 0x00000000001c8947 */ /* 0x000fea0003800000 */
[----:B------:R-:W-:Y:S02]  /*2e510*/  R2UR UR4, R84 ;  /* 0x00000000540472ca */ /* 0x000fe400000e0000 */
[----:B------:R-:W-:-:S13]  /*2e520*/  R2UR UR5, R85 ;  /* 0x00000000550572ca */ /* 0x000fda00000e0000 */
[----:B0-----:R-:W2:Y:S01]  /*2e530*/  LD.E.128 R8, desc[UR4][R32.64] ;  /* 0x0000000420087980 */ /* 0x001ea2000c101d00 */
[----:B------:R-:W-:Y:S02]  /*2e540*/  R2UR UR6, R84 ;  /* 0x00000000540672ca */ /* 0x000fe400000e0000 */
[----:B------:R-:W-:Y:S01]  /*2e550*/  R2UR UR7, R85 ;  /* 0x00000000550772ca */ /* 0x000fe200000e0000 */
[----:B--2---:R1:W-:-:S12]  /*2e560*/  ST.E.128 desc[UR4][R28.64+0x40], R8 ;  /* 0x000040081c007985 */ /* 0x0043d8000c101d04 */
[----:B------:R1:W5:Y:S02]  /*2e570*/  LD.E.U8 R40, desc[UR6][R12.64] ;  /* 0x000000060c287980 */ /* 0x000364000c101100 */
.L_x_4681:
[----:B------:R-:W-:Y:S05]  /*2e580*/  BSYNC B3 ;  /* 0x0000000000037941 */ /* 0x000fea0003800000 */
.L_x_4680:
[----:B-----5:R-:W-:Y:S01]  /*2e590*/  LOP3.LUT P0, RZ, R40, 0x4, RZ, 0xc0, !PT ;  /* 0x0000000428ff7812 */ /* 0x020fe2000780c0ff */
[----:B------:R-:W-:-:S12]  /*2e5a0*/  BSSY B3, `(.L_x_4682) ;  /* 0x0000009000037945 */ /* 0x000fd80003800000 */
[----:B------:R-:W-:Y:S05]  /*2e5b0*/  @!P0 BRA `(.L_x_4683) ;  /* 0x00000000001c8947 */ /* 0x000fea0003800000 */
[----:B------:R-:W-:Y:S02]  /*2e5c0*/  R2UR UR4, R84 ;  /* 0x00000000540472ca */ /* 0x000fe400000e0000 */
[----:B------:R-:W-:-:S13]  /*2e5d0*/  R2UR UR5, R85 ;  /* 0x00000000550572ca */ /* 0x000fda00000e0000 */
[----:B01----:R-:W2:Y:S01]  /*2e5e0*/  LD.E.128 R8, desc[UR4][R36.64+0x3000] ;  /* 0x0030000424087980 */ /* 0x003ea2000c101d00 */
[----:B------:R-:W-:Y:S02]  /*2e5f0*/  R2UR UR6, R84 ;  /* 0x00000000540672ca */ /* 0x000fe400000e0000 */
[----:B------:R-:W-:Y:S01]  /*2e600*/  R2UR UR7, R85 ;  /* 0x00000000550772ca */ /* 0x000fe200000e0000 */
[----:B--2---:R2:W-:-:S12]  /*2e610*/  ST.E.128 desc[UR4][R28.64+0x80], R8 ;  /* 0x000080081c007985 */ /* 0x0045d8000c101d04 */
[----:B------:R2:W5:Y:S02]  /*2e620*/  LD.E.U8 R40, desc[UR6][R12.64] ;  /* 0x000000060c287980 */ /* 0x000564000c101100 */
.L_x_4683:
[----:B------:R-:W-:Y:S05]  /*2e630*/  BSYNC B3 ;  /* 0x0000000000037941 */ /* 0x000fea0003800000 */
.L_x_4682:
[----:B-----5:R-:W-:Y:S01]  /*2e640*/  LOP3.LUT P0, RZ, R40, 0x8, RZ, 0xc0, !PT ;  /* 0x0000000828ff7812 */ /* 0x020fe2000780c0ff */
[----:B------:R-:W-:-:S12]  /*2e650*/  BSSY B3, `(.L_x_4684) ;  /* 0x0000009000037945 */ /* 0x000fd80003800000 */
[----:B------:R-:W-:Y:S05]  /*2e660*/  @!P0 BRA `(.L_x_4685) ;  /* 0x00000000001c8947 */ /* 0x000fea0003800000 */
[----:B------:R-:W-:Y:S02]  /*2e670*/  R2UR UR4, R84 ;  /* 0x00000000540472ca */ /* 0x000fe400000e0000 */
[----:B------:R-:W-:-:S13]  /*2e680*/  R2UR UR5, R85 ;  /* 0x00000000550572ca */ /* 0x000fda00000e0000 */
[----:B012---:R-:W2:Y:S01]  /*2e690*/  LD.E.128 R8, desc[UR4][R32.64+0x3000] ;  /* 0x0030000420087980 */ /* 0x007ea2000c101d00 */
[----:B------:R-:W-:Y:S02]  /*2e6a0*/  R2UR UR6, R84 ;  /* 0x00000000540672ca */ /* 0x000fe400000e0000 */
[----:B------:R-:W-:Y:S01]  /*2e6b0*/  R2UR UR7, R85 ;  /* 0x00000000550772ca */ /* 0x000fe200000e0000 */
[----:B--2---:R3:W-:-:S12]  /*2e6c0*/  ST.E.128 desc[UR4][R28.64+0xc0], R8 ;  /* 0x0000c0081c007985 */ /* 0x0047d8000c101d04 */
[----:B------:R3:W5:Y:S02]  /*2e6d0*/  LD.E.U8 R40, desc[UR6][R12.64] ;  /* 0x000000060c287980 */ /* 0x000764000c101100 */
.L_x_4685:
[----:B------:R-:W-:Y:S05]  /*2e6e0*/  BSYNC B3 ;  /* 0x0000000000037941 */ /* 0x000fea0003800000 */
.L_x_4684:
[----:B-----5:R-:W-:Y:S01]  /*2e6f0*/  LOP3.LUT P0, RZ, R40, 0x10, RZ, 0xc0, !PT ;  /* 0x0000001028ff7812 */ /* 0x020fe2000780c0ff */
[----:B------:R-:W-:-:S12]  /*2e700*/  BSSY B3, `(.L_x_4686) ;  /* 0x0000009000037945 */ /* 0x000fd80003800000 */
[----:B------:R-:W-:Y:S05]  /*2e710*/  @!P0 BRA `(.L_x_4687) ;  /* 0x00000000001c8947 */ /* 0x000fea0003800000 */
[----:B------:R-:W-:Y:S02]  /*2e720*/  R2UR UR4, R84 ;  /* 0x00000000540472ca */ /* 0x000fe400000e0000 */
[----:B------:R-:W-:-:S13]  /*2e730*/  R2UR UR5, R85 ;  /* 0x00000000550572ca */ /* 0x000fda00000e0000 */
[----:B0123--:R-:W2:Y:S01]  /*2e740*/  LD.E.128 R8, desc[UR4][R36.64+0x6000] ;  /* 0x0060000424087980 */ /* 0x00fea2000c101d00 */
[----:B------:R-:W-:Y:S02]  /*2e750*/  R2UR UR6, R84 ;  /* 0x00000000540672ca */ /* 0x000fe400000e0000 */
[----:B------:R-:W-:Y:S01]  /*2e760*/  R2UR UR7, R85 ;  /* 0x00000000550772ca */ /* 0x000fe200000e0000 */
[----:B--2---:R4:W-:-:S12]  /*2e770*/  ST.E.128 desc[UR4][R28.64+0x100], R8 ;  /* 0x000100081c007985 */ /* 0x0049d8000c101d04 */
[----:B------:R4:W5:Y:S02]  /*2e780*/  LD.E.U8 R40, desc[UR6][R12.64] ;  /* 0x000000060c287980 */ /* 0x000964000c101100 */
.L_x_4687:
[----:B------:R-:W-:Y:S05]  /*2e790*/  BSYNC B3 ;  /* 0x0000000000037941 */ /* 0x000fea0003800000 */
.L_x_4686:
[----:B-----5:R-:W-:-:S13]  /*2e7a0*/  LOP3.LUT P0, RZ, R40, 0x20, RZ, 0xc0, !PT ;  /* 0x0000002028ff7812 */ /* 0x020fda000780c0ff */
[----:B------:R-:W-:Y:S05]  /*2e7b0*/  @!P0 BRA `(.L_x_4677) ;  /* 0x0000000000108947 */ /* 0x000fea0003800000 */
[----:B------:R-:W-:Y:S02]  /*2e7c0*/  R2UR UR4, R84 ;  /* 0x00000000540472ca */ /* 0x000fe400000e0000 */
[----:B------:R-:W-:-:S13]  /*2e7d0*/  R2UR UR5, R85 ;  /* 0x00000000550572ca */ /* 0x000fda00000e0000 */
[----:B01234-:R-:W2:Y:S04]  /*2e7e0*/  LD.E.128 R8, desc[UR4][R32.64+0x6000] ;  /* 0x0060000420087980 */ /* 0x01fea8000c101d00 */
[----:B--2---:R0:W-:Y:S02]  /*2e7f0*/  ST.E.128 desc[UR4][R28.64+0x140], R8 ;  /* 0x000140081c007985 */ /* 0x0041e4000c101d04 */
.L_x_4677:
[----:B------:R-:W-:Y:S05]  /*2e800*/  BSYNC B2 ;  /* 0x0000000000027941 */ /* 0x000fea0003800000 */
.L_x_4676:
[----:B------:R-:W-:Y:S02]  /*2e810*/  R2UR UR4, R84 ;  /* 0x00000000540472ca */ /* 0x000fe400000e0000 */
[----:B------:R-:W-:-:S13]  /*2e820*/  R2UR UR5, R85 ;  /* 0x00000000550572ca */ /* 0x000fda00000e0000 */
[----:B------:R-:W0:Y:S02]  /*2e830*/  LD.E R34, desc[UR4][R34.64] ;  /* 0x0000000422227980 */ /* 0x000e24000c101900 */
[----:B01234-:R-:W-:-:S05]  /*2e840*/  VIADD R8, R34, 0x40 ;  /* 0x0000004022087836 */ /* 0x01ffca0000000000 */
[----:B------:R-:W-:-:S13]  /*2e850*/  ISETP.GE.AND P0, PT, R8, R45, PT ;  /* 0x0000002d0800720c */ /* 0x000fda0003f06270 */
[----:B------:R-:W-:Y:S05]  /*2e860*/  @P0 BRA `(.L_x_4619) ;  /* 0x0000000400080947 */ /* 0x000fea0003800000 */
[----:B------:R-:W-:Y:S02]  /*2e870*/  R2UR UR4, R84 ;  /* 0x00000000540472ca */ /* 0x000fe400000e0000 */
[----:B------:R-:W-:-:S13]  /*2e880*/  R2UR UR5, R85 ;  /* 0x00000000550572ca */ /* 0x000fda00000e0000 */
[----:B-----5:R-:W2:Y:S02]  /*2e890*/  LD.E.U8 R28, desc[UR4][R12.64] ;  /* 0x000000040c1c7980 */ /* 0x020ea4000c101100 */
[----:B--2---:R-:W-:-:S04]  /*2e8a0*/  LOP3.LUT R8, R28, 0x1, RZ, 0xc0, !PT ;  /* 0x000000011c087812 */ /* 0x004fc800078ec0ff */
[----:B------:R-:W-:-:S13]  /*2e8b0*/  ISETP.NE.U32.AND P0, PT, R8, 0x1, PT ;  /* 0x000000010800780c */ /* 0x000fda0003f05070 */
[----:B------:R-:W-:Y:S02]  /*2e8c0*/  @!P0 R2UR UR4, R84 ;  /* 0x00000000540482ca */ /* 0x000fe400000e0000 */
[----:B------:R-:W-:-:S13]  /*2e8d0*/  @!P0 R2UR UR5, R85 ;  /* 0x00000000550582ca */ /* 0x000fda00000e0000 */
[----:B------:R-:W2:Y:S01]  /*2e8e0*/  @!P0 LD.E.128 R8, desc[UR4][R36.64+0x2000] ;  /* 0x0020000424088980 */ /* 0x000ea2000c101d00 */
[----:B------:R-:W-:Y:S02]  /*2e8f0*/  IADD3 R39, P1, R14, R38, RZ ;  /* 0x000000260e277210 */ /* 0x000fe40007f3e0ff */
[----:B------:R-:W-:Y:S02]  /*2e900*/  @!P0 R2UR UR6, R84 ;  /* 0x00000000540682ca */ /* 0x000fe400000e0000 */
[----:B------:R-:W-:Y:S01]  /*2e910*/  @!P0 R2UR UR7, R85 ;  /* 0x00000000550782ca */ /* 0x000fe200000e0000 */
[----:B------:R-:W-:Y:S01]  /*2e920*/  IMAD.X R15, R15, 0x1, R41, P1 ;  /* 0x000000010f0f7824 */ /* 0x000fe200008e0629 */
[----:B------:R-:W-:-:S04]  /*2e930*/  LEA R14, P1, R39, R30, 0x1 ;  /* 0x0000001e270e7211 */ /* 0x000fc800078208ff */
[----:B------:R-:W-:-:S05]  /*2e940*/  LEA.HI.X R15, R39, R31, R15, 0x1, P1 ;  /* 0x0000001f270f7211 */ /* 0x000fca00008f0c0f */
[----:B--2---:R0:W-:Y:S04]  /*2e950*/  @!P0 ST.E.128 desc[UR4][R14.64], R8 ;  /* 0x000000080e008985 */ /* 0x0041e8000c101d04 */
[----:B------:R-:W2:Y:S01]  /*2e960*/  @!P0 LD.E.U8 R28, desc[UR6][R12.64] ;  /* 0x000000060c1c8980 */ /* 0x000ea2000c101100 */
[----:B------:R-:W-:Y:S01]  /*2e970*/  BSSY B2, `(.L_x_4688) ;  /* 0x000000a000027945 */ /* 0x000fe20003800000 */
[----:B--2---:R-:W-:-:S13]  /*2e980*/  LOP3.LUT P0, RZ, R28, 0x2, RZ, 0xc0, !PT ;  /* 0x000000021cff7812 */ /* 0x004fda000780c0ff */
[----:B0-----:R-:W-:Y:S05]  /*2e990*/  @!P0 BRA `(.L_x_4689) ;  /* 0x00000000001c8947 */ /* 0x001fea0003800000 */
[----:B------:R-:W-:Y:S02]  /*2e9a0*/  R2UR UR4, R84 ;  /* 0x00000000540472ca */ /* 0x000fe400000e0000 */
[----:B------:R-:W-:-:S13]  /*2e9b0*/  R2UR UR5, R85 ;  /* 0x00000000550572ca */ /* 0x000fda00000e0000 */
[----:B------:R-:W2:Y:S01]  /*2e9c0*/  LD.E.128 R8, desc[UR4][R32.64+0x2000] ;  /* 0x0020000420087980 */ /* 0x000ea2000c101d00 */
[----:B------:R-:W-:Y:S02]  /*2e9d0*/  R2UR UR6, R84 ;  /* 0x00000000540672ca */ /* 0x000fe400000e0000 */
[----:B------:R-:W-:Y:S01]  /*2e9e0*/  R2UR UR7, R85 ;  /* 0x00000000550772ca */ /* 0x000fe200000e0000 */
[----:B--2---:R0:W-:-:S12]  /*2e9f0*/  ST.E.128 desc[UR4][R14.64+0x40], R8 ;  /* 0x000040080e007985 */ /* 0x0041d8000c101d04 */
[----:B------:R0:W5:Y:S02]  /*2ea00*/  LD.E.U8 R28, desc[UR6][R12.64] ;  /* 0x000000060c1c7980 */ /* 0x000164000c101100 */
.L_x_4689:
[----:B------:R-:W-:Y:S05]  /*2ea10*/  BSYNC B2 ;  /* 0x0000000000027941 */ /* 0x000fea0003800000 */
.L_x_4688:
        /* <DEDUP_REMOVED lines=10> */
.L_x_4691:
[----:B------:R-:W-:Y:S05]  /*2eac0*/  BSYNC B2 ;  /* 0x0000000000027941 */ /* 0x000fea0003800000 */
.L_x_4690:
        /* <DEDUP_REMOVED lines=10> */
.L_x_4693:
[----:B------:R-:W-:Y:S05]  /*2eb70*/  BSYNC B2 ;  /* 0x0000000000027941 */ /* 0x000fea0003800000 */
.L_x_4692:
        /* <DEDUP_REMOVED lines=10> */
.L_x_4695:
[----:B------:R-:W-:Y:S05]  /*2ec20*/  BSYNC B2 ;  /* 0x0000000000027941 */ /* 0x000fea0003800000 */
.L_x_4694:
[----:B-----5:R-:W-:-:S13]  /*2ec30*/  LOP3.LUT P0, RZ, R28, 0x20, RZ, 0xc0, !PT ;  /* 0x000000201cff7812 */ /* 0x020fda000780c0ff */
[----:B------:R-:W-:Y:S05]  /*2ec40*/  @!P0 BRA `(.L_x_4619) ;  /* 0x0000000000108947 */ /* 0x000fea0003800000 */
[----:B------:R-:W-:Y:S02]  /*2ec50*/  R2UR UR4, R84 ;  /* 0x00000000540472ca */ /* 0x000fe400000e0000 */
[----:B------:R-:W-:-:S13]  /*2ec60*/  R2UR UR5, R85 ;  /* 0x00000000550572ca */ /* 0x000fda00000e0000 */
[----:B0123--:R-:W2:Y:S04]  /*2ec70*/  LD.E.128 R8, desc[UR4][R32.64+0x8000] ;  /* 0x0080000420087980 */ /* 0x00fea8000c101d00 */
[----:B--2---:R0:W-:Y:S02]  /*2ec80*/  ST.E.128 desc[UR4][R14.64+0x140], R8 ;  /* 0x000140080e007985 */ /* 0x0041e4000c101d04 */
.L_x_4619:
[----:B------:R-:W-:Y:S05]  /*2ec90*/  BSYNC B0 ;  /* 0x0000000000007941 */ /* 0x000fea0003800000 */
.L_x_4584:
        /* <DEDUP_REMOVED lines=8> */
[----:B0-----:R-:W-:-:S02]  /*2ed20*/  LOP3.LUT P0, RZ, R9, 0x7f, RZ, 0xc0, !PT ;  /* 0x0000007f09ff7812 */ /* 0x001fc4000780c0ff */
[----:B------:R-:W-:-:S05]  /*2ed30*/  LEA.HI R8, R9, 0x8, RZ, 0x19 ;  /* 0x0000000809087811 */ /* 0x000fca00078fc8ff */
[----:B-1----:R0:W-:Y:S06]  /*2ed40*/  BAR.SYNC.DEFER_BLOCKING R8, 0x80 ;  /* 0x000200080000751d */ /* 0x0021ec0000010000 */
[----:B------:R-:W-:Y:S05]  /*2ed50*/  @P0 BRA `(.L_x_4696) ;  /* 0x0000000000240947 */ /* 0x000fea0003800000 */
[----:B0-----:R-:W2:Y:S01]  /*2ed60*/  LDL.64 R8, [R81+0x10] ;  /* 0x0000100051087983 */ /* 0x001ea20000100a00 */
[----:B------:R-:W-:Y:S02]  /*2ed70*/  R2UR UR4, R84 ;  /* 0x00000000540472ca */ /* 0x000fe400000e0000 */
[----:B------:R-:W-:Y:S01]  /*2ed80*/  R2UR UR5, R85 ;  /* 0x00000000550572ca */ /* 0x000fe200000e0000 */
[----:B------:R-:W3:-:S12]  /*2ed90*/  LDL R82, [R82] ;  /* 0x0000000052527983 */ /* 0x000ed80000100800 */
[----:B--2---:R-:W2:Y:S02]  /*2eda0*/  LD.E.64 R8, desc[UR4][R8.64+0x30] ;  /* 0x0000300408087980 */ /* 0x004ea4000c101b00 */
[----:B--2---:R-:W-:-:S05]  /*2edb0*/  MOV R11, R8 ;  /* 0x00000008000b7202 */ /* 0x004fca0000000f00 */
[----:B---3--:R-:W-:-:S05]  /*2edc0*/  IMAD R10, R82, 0x8, R11 ;  /* 0x00000008520a7824 */ /* 0x008fca00078e020b */
[----:B------:R-:W-:-:S04]  /*2edd0*/  PRMT R10, RZ, 0x654, R10 ;  /* 0x00000654ff0a7816 */ /* 0x000fc8000000000a */
[----:B------:R1:W-:Y:S03]  /*2ede0*/  SYNCS.ARRIVE.TRANS64.RED.A1T0 RZ, [R10+URZ], RZ ;  /* 0x000000ff0aff79a7 */ /* 0x0003e6000810043f */
.L_x_4696:
[----:B0-----:R-:W-:Y:S02]  /*2edf0*/  IMAD.MOV.U32 R8, RZ, RZ, R83 ;  /* 0x000000ffff087224 */ /* 0x001fe400078e0053 */
[----:B------:R-:W-:-:S04]  /*2ee00*/  IMAD.MOV.U32 R9, RZ, RZ, 0x0 ;  /* 0x00000000ff097424 */ /* 0x000fc800078e00ff */
[----:B-1---5:R-:W-:Y:S05]  /*2ee10*/  RET.REL.NODEC R8 `(_ZN7cutlass13device_kernelIN5flash11enable_sm90INS1_16FlashAttnFwdSm90INS1_25CollectiveMainloopFwdSm90ILi2EN4cute5tupleIJNS5_1CILi1EEES8_S8_EEENS6_IJNS7_ILi128EEENS7_ILi96EEENS7_ILi192EEEEEELi192ENS_10bfloat16_tEfNS_4arch4Sm90ELb0ELb1ELb1ELb1ELb0ELb1ELb0ELb1ELb1ELb0ELb0ELb0EEENS1_21CollectiveEpilogueFwdINS6_IJSA_SC_SB_EEES9_SE_SG_Li256ELb1ELb0ELb0ELb0EEENS1_36VarlenDynamicPersistentTileSchedulerILi128ELi96ELi256ELi32ELb0ELb0ELb1ELb1ELb0ELb1EEEEEEEEEvNT_6ParamsE) ;  /* 0xfffffd1008787950 */ /* 0x022fea0003c3ffff */
.L_x_4594:
[----:B0-----:R0:W1:Y:S02]  /*2ee20*/  SYNCS.PHASECHK.TRANS64.TRYWAIT P0, [R10+URZ], R11 ;  /* 0x0000000b0a0075a7 */ /* 0x001064000800017f */
[----:B-1----:R-:W-:Y:S05]  /*2ee30*/  @!P0 NANOSLEEP.SYNCS 0x989680 ;  /* 0x009896800000895d */ /* 0x002fea0003900000 */
[----:B------:R-:W1:Y:S02]  /*2ee40*/  @!P0 SYNCS.PHASECHK.TRANS64 P0, [R10+URZ], R11 ;  /* 0x0000000b0a0085a7 */ /* 0x000e64000800007f */
[----:B-1----:R-:W-:Y:S05]  /*2ee50*/  @!P0 BRA `(.L_x_4594) ;  /* 0xfffffffc00f08947 */ /* 0x002fea000383ffff */
[----:B------:R-:W-:Y:S05]  /*2ee60*/  BRA `(.L_x_4697) ;  /* 0xffffff6800247947 */ /* 0x000fea000383ffff */
.L_x_4649:
[----:B0-----:R0:W1:Y:S02]  /*2ee70*/  SYNCS.PHASECHK.TRANS64.TRYWAIT P0, [R74+URZ], R75 ;  /* 0x0000004b4a0075a7 */ /* 0x001064000800017f */
[----:B-1----:R-:W-:Y:S05]  /*2ee80*/  @!P0 NANOSLEEP.SYNCS 0x989680 ;  /* 0x009896800000895d */ /* 0x002fea0003900000 */
[----:B------:R-:W1:Y:S02]  /*2ee90*/  @!P0 SYNCS.PHASECHK.TRANS64 P0, [R74+URZ], R75 ;  /* 0x0000004b4a0085a7 */ /* 0x000e64000800007f */
[----:B-1----:R-:W-:Y:S05]  /*2eea0*/  @!P0 BRA `(.L_x_4649) ;  /* 0xfffffffc00f08947 */ /* 0x002fea000383ffff */
[----:B------:R-:W-:Y:S05]  /*2eeb0*/  BRA `(.L_x_4698) ;  /* 0xffffffac00b87947 */ /* 0x000fea000383ffff */
.L_x_4675:
[----:B0-----:R0:W1:Y:S02]  /*2eec0*/  SYNCS.PHASECHK.TRANS64.TRYWAIT P0, [R10+URZ], R11 ;  /* 0x0000000b0a0075a7 */ /* 0x001064000800017f */
[----:B-1----:R-:W-:Y:S05]  /*2eed0*/  @!P0 NANOSLEEP.SYNCS 0x989680 ;  /* 0x009896800000895d */ /* 0x002fea0003900000 */
[----:B------:R-:W1:Y:S02]  /*2eee0*/  @!P0 SYNCS.PHASECHK.TRANS64 P0, [R10+URZ], R11 ;  /* 0x0000000b0a0085a7 */ /* 0x000e64000800007f */
[----:B-1----:R-:W-:Y:S05]  /*2eef0*/  @!P0 BRA `(.L_x_4675) ;  /* 0xfffffffc00f08947 */ /* 0x002fea000383ffff */
[----:B------:R-:W-:Y:S05]  /*2ef00*/  BRA `(.L_x_4699) ;  /* 0xfffffff0008c7947 */ /* 0x000fea000383ffff */
.L_x_4700:
        /* <DEDUP_REMOVED lines=15> */
.L_x_12758:


//--------------------- .text._ZN7cutlass13device_kernelIN5flash11enable_sm90INS1_16FlashAttnFwdSm90INS1_25CollectiveMainloopFwdSm90ILi2EN4cute5tupleIJNS5_1CILi1EEES8_S8_EEENS6_IJNS7_ILi128EEENS7_ILi112EEENS7_ILi192EEEEEELi192ENS_10bfloat16_tEfNS_4arch4Sm90ELb1ELb0ELb1ELb0ELb0ELb0ELb0ELb1ELb1ELb0ELb0ELb0EEENS1_21CollectiveEpilogueFwdINS6_IJSA_SC_SB_EEES9_SE_SG_Li256ELb0ELb0ELb0ELb0EEENS1_30DynamicPersistentTileSchedulerILi256ELi32ELb0ELb0ELb1EEEEEEEEEvNT_6ParamsE --------------------------
	.section	.text._ZN7cutlass13device_kernelIN5flash11enable_sm90INS1_16FlashAttnFwdSm90INS1_25CollectiveMainloopFwdSm90ILi2EN4cute5tupleIJNS5_1CILi1EEES8_S8_EEENS6_IJNS7_ILi128EEENS7_ILi112EEENS7_ILi192EEEEEELi192ENS_10bfloat16_tEfNS_4arch4Sm90ELb1ELb0ELb1ELb0ELb0ELb0ELb0ELb1ELb1ELb0ELb0ELb0EEENS1_21CollectiveEpilogueFwdINS6_IJSA_SC_SB_EEES9_SE_SG_Li256ELb0ELb0ELb0ELb0EEENS1_30DynamicPersistentTileSchedulerILi256ELi32ELb0ELb0ELb1EEEEEEEEEvNT_6ParamsE,"ax",@progbits
	.align	128
.text._ZN7cutlass13device_kernelIN5flash11enable_sm90INS1_16FlashAttnFwdSm90INS1_25CollectiveMainloopFwdSm90ILi2EN4cute5tupleIJNS5_1CILi1EEES8_S8_EEENS6_IJNS7_ILi128EEENS7_ILi112EEENS7_ILi192EEEEEELi192ENS_10bfloat16_tEfNS_4arch4Sm90ELb1ELb0ELb1ELb0ELb0ELb0ELb0ELb1ELb1ELb0ELb0ELb0EEENS1_21CollectiveEpilogueFwdINS6_IJSA_SC_SB_EEES9_SE_SG_Li256ELb0ELb0ELb0ELb0EEENS1_30DynamicPersistentTileSchedulerILi256ELi32ELb0ELb0ELb1EEEEEEEEEvNT_6ParamsE:
        .type           _ZN7cutlass13device_kernelIN5flash11enable_sm90INS1_16FlashAttnFwdSm90INS1_25CollectiveMainloopFwdSm90ILi2EN4cute5tupleIJNS5_1CILi1EEES8_S8_EEENS6_IJNS7_ILi128EEENS7_ILi112EEENS7_ILi192EEEEEELi192ENS_10bfloat16_tEfNS_4arch4Sm90ELb1ELb0ELb1ELb0ELb0ELb0ELb0ELb1ELb1ELb0ELb0ELb0EEENS1_21CollectiveEpilogueFwdINS6_IJSA_SC_SB_EEES9_SE_SG_Li256ELb0ELb0ELb0ELb0EEENS1_30DynamicPersistentTileSchedulerILi256ELi32ELb0ELb0ELb1EEEEEEEEEvNT_6ParamsE,@function
        .size           _ZN7cutlass13device_kernelIN5flash11enable_sm90INS1_16FlashAttnFwdSm90INS1_25CollectiveMainloopFwdSm90ILi2EN4cute5tupleIJNS5_1CILi1EEES8_S8_EEENS6_IJNS7_ILi128EEENS7_ILi112EEENS7_ILi192EEEEEELi192ENS_10bfloat16_tEfNS_4arch4Sm90ELb1ELb0ELb1ELb0ELb0ELb0ELb0ELb1ELb1ELb0ELb0ELb0EEENS1_21CollectiveEpilogueFwdINS6_IJSA_SC_SB_EEES9_SE_SG_Li256ELb0ELb0ELb0ELb0EEENS1_30DynamicPersistentTileSchedulerILi256ELi32ELb0ELb0ELb1EEEEEEEEEvNT_6ParamsE,(.L_x_12760 - _ZN7cutlass13device_kernelIN5flash11enable_sm90INS1_16FlashAttnFwdSm90INS1_25CollectiveMainloopFwdSm90ILi2EN4cute5tupleIJNS5_1CILi1EEES8_S8_EEENS6_IJNS7_ILi128EEENS7_ILi112EEENS7_ILi192EEEEEELi192ENS_10bfloat16_tEfNS_4arch4Sm90ELb1ELb0ELb1ELb0ELb0ELb0ELb0ELb1ELb1ELb0ELb0ELb0EEENS1_21CollectiveEpilogueFwdINS6_IJSA_SC_SB_EEES9_SE_SG_Li256ELb0ELb0ELb0ELb0EEENS1_30DynamicPersistentTileSchedulerILi256ELi32ELb0ELb0ELb1EEEEEEEEEvNT_6ParamsE)
        .other          _ZN7cutlass13device_kernelIN5flash11enable_sm90INS1_16FlashAttnFwdSm90INS1_25CollectiveMainloopFwdSm90ILi2EN4cute5tupleIJNS5_1CILi1EEES8_S8_EEENS6_IJNS7_ILi128EEENS7_ILi112EEENS7_ILi192EEEEEELi192ENS_10bfloat16_tEfNS_4arch4Sm90ELb1ELb0ELb1ELb0ELb0ELb0ELb0ELb1ELb1ELb0ELb0ELb0EEENS1_21CollectiveEpilogueFwdINS6_IJSA_SC_SB_EEES9_SE_SG_Li256ELb0ELb0ELb0ELb0EEENS1_30DynamicPersistentTileSchedulerILi256ELi32ELb0ELb0ELb1EEEEEEEEEvNT_6ParamsE,@"STO_CUDA_ENTRY STV_DEFAULT"
_ZN7cutlass13device_kernelIN5flash11enable_sm90INS1_16FlashAttnFwdSm90INS1_25CollectiveMainloopFwdSm90ILi2EN4cute5tupleIJNS5_1CILi1EEES8_S8_EEENS6_IJNS7_ILi128EEENS7_ILi112EEENS7_ILi192EEEEEELi192ENS_10bfloat16_tEfNS_4arch4Sm90ELb1ELb0ELb1ELb0ELb0ELb0ELb0ELb1ELb1ELb0ELb0ELb0EEENS1_21CollectiveEpilogueFwdINS6_IJSA_SC_SB_EEES9_SE_SG_Li256ELb0ELb0ELb0ELb0EEENS1_30DynamicPersistentTileSchedulerILi256ELi32ELb0ELb0ELb1EEEEEEEEEvNT_6ParamsE:
        /* <DEDUP_REMOVED lines=23> */
.L_x_4702:
[----:B------:R-:W-:Y:S05]  /*0170*/  BSYNC B0 ;  /* 0x0000000000007941 */ /* 0x000fea0003800000 */
.L_x_4701:
        /* <DEDUP_REMOVED lines=36> */
.L_x_4703:
        /* <DEDUP_REMOVED lines=22> */
.L_x_4704:
        /* <DEDUP_REMOVED lines=18> */
.L_x_4705:
        /* <DEDUP_REMOVED lines=22> */
.L_x_4706:
        /* <DEDUP_REMOVED lines=22> */
.L_x_4707:
[----:B-1----:R-:W-:Y:S01]  /*0900*/  ISETP.NE.AND P0, PT, R2, RZ, PT ;  /* 0x000000ff0200720c */ /* 0x002fe20003f05270 */
[----:B------:R-:W-:Y:S01]  /*0910*/  IMAD.MOV.U32 R2, RZ, RZ, 0x1 ;  /* 0x00000001ff027424 */ /* 0x000fe200078e00ff */
[----:B------:R-:W-:-:S04]  /*0920*/  NOP ;  /* 0x0000000000007918 */ /* 0x000fc80000000000 */
[----:B------:R-:W-:-:S05]  /*0930*/  SEL R2, R2, 0x2, !P0 ;  /* 0x0000000202027807 */ /* 0x000fca0004000000 */
[----:B------:R1:W-:Y:S01]  /*0940*/  STL [R1+0x8], R2 ;  /* 0x0000080201007387 */ /* 0x0003e20000100800 */
[----:B---34-:R-:W-:Y:S06]  /*0950*/  BAR.SYNC.DEFER_BLOCKING 0x0 ;  /* 0x0000000000007b1d */ /* 0x018fec0000010000 */
[----:B------:R-:W-:Y:S05]  /*0960*/  @!P0 BRA `(.L_x_4708) ;  /* 0x00000114009c8947 */ /* 0x000fea0003800000 */
.L_x_4709:
[----:B------:R-:W-:-:S08]  /*0970*/  NOP ;  /* 0x0000000000007918 */ /* 0x000fd00000000000 */
[----:B------:R-:W3:Y:S02]  /*0980*/  USETMAXREG.TRY_ALLOC.CTAPOOL UP0, 0xf0 ;  /* 0x000000f0000079c8 */ /* 0x000ee40008000600 */
[----:B---3--:R-:W-:-:S13]  /*0990*/  PLOP3.LUT P0, PT, PT, PT, UP0, 0x80, 0x0 ;  /* 0x000000000000781c */ /* 0x008fda0003f0f008 */
[----:B------:R-:W-:Y:S05]  /*09a0*/  @!P0 BRA `(.L_x_4709) ;  /* 0xfffffffc00f08947 */ /* 0x000fea000383ffff */
[----:B--2---:R-:W2:Y:S08]  /*09b0*/  S2UR UR7, SR_CTAID.X ;  /* 0x00000000000779c3 */ /* 0x004eb00000002500 */
[----:B------:R-:W-:Y:S08]  /*09c0*/  BAR.ARV 0x4, 0x120 ;  /* 0x0104800000007b1d */ /* 0x000ff00000002000 */
[----:B------:R-:W2:Y:S08]  /*09d0*/  LDC R0, c[0x0][0xda8] ;  /* 0x00036a00ff007b82 */ /* 0x000eb00000000800 */
[----:B------:R-:W-:Y:S06]  /*09e0*/  BAR.ARV 0x8, 0x120 ;  /* 0x0204800000007b1d */ /* 0x000fec0000002000 */
        /* <DEDUP_REMOVED lines=8> */
[CC--:B------:R-:W-:Y:S02]  /*0a70*/  LEA.HI R5, R3.reuse, R214.reuse, RZ, 0x7 ;  /* 0x000000d603057211 */ /* 0x0c0fe400078f38ff */
[-C--:B------:R-:W-:Y:S02]  /*0a80*/  LEA.HI R0, R3, R214.reuse, RZ, 0x4 ;  /* 0x000000d603007211 */ /* 0x080fe400078f20ff */
[----:B------:R-:W-:Y:S02]  /*0a90*/  LOP3.LUT R211, R5, 0xffffff80, RZ, 0xc0, !PT ;  /* 0xffffff8005d37812 */ /* 0x000fe400078ec0ff */
[----:B------:R-:W-:Y:S02]  /*0aa0*/  SHF.R.S32.HI R9, RZ, 0x4, R0 ;  /* 0x00000004ff097819 */ /* 0x000fe40000011400 */
[----:B------:R-:W-:Y:S01]  /*0ab0*/  LEA.HI R213, R3, R214, RZ, 0x5 ;  /* 0x000000d603d57211 */ /* 0x000fe200078f28ff */
[----:B------:R-:W-:Y:S01]  /*0ac0*/  IMAD.IADD R211, R214, 0x1, -R211 ;  /* 0x00000001d6d37824 */ /* 0x000fe200078e0ad3 */
[----:B------:R-:W-:-:S02]  /*0ad0*/  LEA.HI R2, R0, R9, RZ, 0x1 ;  /* 0x0000000900027211 */ /* 0x000fc400078f08ff */
[----:B------:R-:W-:Y:S02]  /*0ae0*/  LOP3.LUT R7, R0, 0x3fffff0, RZ, 0xc0, !PT ;  /* 0x03fffff000077812 */ /* 0x000fe400078ec0ff */
[----:B------:R-:W-:Y:S02]  /*0af0*/  SHF.R.S32.HI R4, RZ, 0x1f, R211 ;  /* 0x0000001fff047819 */ /* 0x000fe400000114d3 */
[----:B------:R-:W-:Y:S01]  /*0b00*/  LOP3.LUT R2, R2, 0x1ffffffe, RZ, 0xc0, !PT ;  /* 0x1ffffffe02027812 */ /* 0x000fe200078ec0ff */
[----:B------:R-:W-:Y:S01]  /*0b10*/  IMAD.IADD R0, R214, 0x1, -R7 ;  /* 0x00000001d6007824 */ /* 0x000fe200078e0a07 */
[----:B------:R-:W-:Y:S01]  /*0b20*/  SHF.R.S32.HI R213, RZ, 0x5, R213 ;  /* 0x00000005ffd57819 */ /* 0x000fe200000114d5 */
[----:B------:R-:W-:Y:S01]  /*0b30*/  UMOV UR61, 0x400 ;  /* 0x00000400003d7882 */ /* 0x000fe20000000000 */
[----:B------:R-:W-:Y:S02]  /*0b40*/  LEA.HI R6, R4, R211, RZ, 0x2 ;  /* 0x000000d304067211 */ /* 0x000fe400078f10ff */
[----:B------:R-:W-:Y:S01]  /*0b50*/  IADD3 R2, R9, -R2, RZ ;  /* 0x8000000209027210 */ /* 0x000fe20007ffe0ff */
[----:B------:R-:W-:Y:S01]  /*0b60*/  IMAD R7, R213, 0x10, R0 ;  /* 0x00000010d5077824 */ /* 0x000fe200078e0200 */
[----:B------:R-:W-:Y:S01]  /*0b70*/  SHF.R.S32.HI R212, RZ, 0x7, R5 ;  /* 0x00000007ffd47819 */ /* 0x000fe20000011405 */
[----:B---3--:R-:W-:Y:S01]  /*0b80*/  ULEA UR61, UR4, UR61, 0x18 ;  /* 0x0000003d043d7291 */ /* 0x008fe2000f8ec03f */
[----:B------:R-:W-:Y:S01]  /*0b90*/  SHF.R.S32.HI R8, RZ, 0x2, R6 ;  /* 0x00000002ff087819 */ /* 0x000fe20000011406 */
[----:B------:R-:W-:Y:S01]  /*0ba0*/  IMAD R2, R7, 0x8, R2 ;  /* 0x0000000807027824 */ /* 0x000fe200078e0202 */
[----:B------:R-:W-:-:S02]  /*0bb0*/  SHF.R.S32.HI R11, RZ, 0x1f, R6 ;  /* 0x0000001fff0b7819 */ /* 0x000fc40000011406 */
[----:B------:R-:W-:Y:S02]  /*0bc0*/  LEA.HI R5, R5, R212, RZ, 0x1 ;  /* 0x000000d405057211 */ /* 0x000fe400078f08ff */
[----:B------:R-:W-:Y:S01]  /*0bd0*/  LEA.HI R11, R11, R8, RZ, 0x3 ;  /* 0x000000080b0b7211 */ /* 0x000fe200078f18ff */
[----:B------:R-:W-:Y:S01]  /*0be0*/  UMOV UR4, UR61 ;  /* 0x0000003d00047c82 */ /* 0x000fe20008000000 */
[----:B----4-:R-:W-:Y:S01]  /*0bf0*/  UMOV UR5, UR6 ;  /* 0x0000000600057c82 */ /* 0x010fe20008000000 */
[----:B------:R-:W-:Y:S01]  /*0c00*/  LOP3.LUT R7, R5, 0x3fffffe, RZ, 0xc0, !PT ;  /* 0x03fffffe05077812 */ /* 0x000fe200078ec0ff */
[----:B------:R-:W-:Y:S01]  /*0c10*/  IMAD.U32 R18, RZ, RZ, UR4 ;  /* 0x00000004ff127e24 */ /* 0x000fe2000f8e00ff */
[----:B------:R-:W-:Y:S01]  /*0c20*/  SHF.L.U32 R5, R2, 0x3, RZ ;  /* 0x0000000302057819 */ /* 0x000fe200000006ff */
[----:B------:R-:W-:Y:S01]  /*0c30*/  IMAD.U32 R19, RZ, RZ, UR5 ;  /* 0x00000005ff137e24 */ /* 0x000fe2000f8e00ff */
[----:B------:R-:W-:Y:S02]  /*0c40*/  LOP3.LUT R11, R11, 0xfffffff8, RZ, 0xc0, !PT ;  /* 0xfffffff80b0b7812 */ /* 0x000fe400078ec0ff */
[----:B------:R-:W-:-:S02]  /*0c50*/  LEA.HI R4, R4, R211, RZ, 0x5 ;  /* 0x000000d304047211 */ /* 0x000fc400078f28ff */
[----:B------:R-:W-:Y:S01]  /*0c60*/  LEA.HI R3, R3, R214, RZ, 0x3 ;  /* 0x000000d603037211 */ /* 0x000fe200078f18ff */
[----:B------:R-:W-:Y:S01]  /*0c70*/  IMAD.WIDE R18, R5, 0x2, R18 ;  /* 0x0000000205127825 */ /* 0x000fe200078e0212 */
[----:B------:R-:W-:Y:S02]  /*0c80*/  IADD3 R11, R8, -R11, RZ ;  /* 0x8000000b080b7210 */ /* 0x000fe40007ffe0ff */
[----:B------:R-:W-:Y:S02]  /*0c90*/  SHF.R.S32.HI R4, RZ, 0x5, R4 ;  /* 0x00000005ff047819 */ /* 0x000fe40000011404 */
[----:B------:R-:W-:Y:S01]  /*0ca0*/  LOP3.LUT R5, R3, 0x1ffffff8, RZ, 0xc0, !PT ;  /* 0x1ffffff803057812 */ /* 0x000fe200078ec0ff */
[----:B------:R-:W-:Y:S01]  /*0cb0*/  IMAD.IADD R7, R212, 0x1, -R7 ;  /* 0x00000001d4077824 */ /* 0x000fe200078e0a07 */
[----:B------:R-:W-:Y:S01]  /*0cc0*/  LOP3.LUT R204, R6, 0x7ffffffc, RZ, 0xc0, !PT ;  /* 0x7ffffffc06cc7812 */ /* 0x000fe200078ec0ff */
[----:B------:R-:W-:Y:S02]  /*0cd0*/  IMAD R4, R4, 0x10, R11 ;  /* 0x0000001004047824 */ /* 0x000fe400078e020b */
[----:B------:R-:W-:Y:S01]  /*0ce0*/  IMAD.IADD R5, R214, 0x1, -R5 ;  /* 0x00000001d6057824 */ /* 0x000fe200078e0a05 */
[----:B------:R-:W-:Y:S01]  /*0cf0*/  UMOV UR5, URZ ;  /* 0x0000003f00057c82 */ /* 0x000fe20008000000 */
[----:B------:R-:W-:Y:S01]  /*0d00*/  IMAD.MOV.U32 R209, RZ, RZ, RZ ;  /* 0x000000ffffd17224 */ /* 0x000fe200078e00ff */
[----:B------:R-:W-:Y:S01]  /*0d10*/  LEA R205, R7, R4, 0x6 ;  /* 0x0000000407cd7211 */ /* 0x000fe200078e30ff */
[----:B------:R-:W-:Y:S01]  /*0d20*/  IMAD.IADD R204, R211, 0x1, -R204 ;  /* 0x00000001d3cc7824 */ /* 0x000fe200078e0acc */
[----:B------:R-:W-:Y:S01]  /*0d30*/  SHF.R.S32.HI R206, RZ, 0x3, R3 ;  /* 0x00000003ffce7819 */ /* 0x000fe20000011403 */
[----:B------:R-:W-:Y:S01]  /*0d40*/  IMAD.U32 R16, RZ, RZ, UR5 ;  /* 0x00000005ff107e24 */ /* 0x000fe2000f8e00ff */
[----:B------:R-:W-:Y:S01]  /*0d50*/  SHF.L.U32 R22, R5, 0x3, RZ ;  /* 0x0000000305167819 */ /* 0x000fe200000006ff */
[----:B------:R-:W-:Y:S01]  /*0d60*/  UMOV UR4, UR7 ;  /* 0x0000000700047c82 */ /* 0x000fe20008000000 */
[----:B------:R-:W-:Y:S01]  /*0d70*/  UMOV UR46, URZ ;  /* 0x0000003f002e7c82 */ /* 0x000fe20008000000 */
[----:B--2---:R-:W-:-:S07]  /*0d80*/  LOP3.LUT R17, R10, 0x1, RZ, 0xfc, !PT ;  /* 0x000000010a117812 */ /* 0x004fce00078efcff */
.L_x_4756:
        /* <DEDUP_REMOVED lines=11> */
[----:B---34-:R-:W-:Y:S05]  /*0e40*/  @!P0 BRA `(.L_x_4710) ;  /* 0x0000000000248947 */ /* 0x018fea0003800000 */
[----:B------:R-:W-:Y:S01]  /*0e50*/  ULDC UR6, c[0x0][0xddc] ;  /* 0x0003770000067ab9 */ /* 0x000fe20000000800 */
[----:B------:R-:W-:Y:S01]  /*0e60*/  UMOV UR9, UR7 ;  /* 0x0000000700097c82 */ /* 0x000fe20008000000 */
[----:B------:R-:W-:-:S11]  /*0e70*/  UISETP.NE.AND UP0, UPT, UR6, 0x1, UPT ;  /* 0x000000010600788c */ /* 0x000fd6000bf05270 */
[----:B------:R-:W-:Y:S02]  /*0e80*/  @UP0 ULDC.64 UR10, c[0x0][0xde0] ;  /* 0x00037800000a0ab9 */ /* 0x000fe40000000a00 */
[----:B------:R-:W-:-:S04]  /*0e90*/  UIMAD.WIDE.U32 UR4, UR7, UR10, URZ ;  /* 0x0000000a070472a5 */ /* 0x000fc8000f8e003f */
[----:B------:R-:W-:-:S04]  /*0ea0*/  @UP0 USHF.R.U32.HI UR9, URZ, UR11, UR5 ;  /* 0x0000000b3f090299 */ /* 0x000fc80008011605 */
[----:B------:R-:W-:Y:S02]  /*0eb0*/  UIMAD UR4, UR9, UR6, URZ ;  /* 0x00000006090472a4 */ /* 0x000fe4000f8e023f */
[----:B------:R-:W-:Y:S01]  /*0ec0*/  MOV R208, UR9 ;  /* 0x0000000900d07c02 */ /* 0x000fe20008000f00 */
[----:B------:R-:W-:Y:S09]  /*0ed0*/  BRA `(.L_x_4711) ;  /* 0x0000000000207947 */ /* 0x000ff20003800000 */
.L_x_4710:
        /* <DEDUP_REMOVED lines=8> */
.L_x_4711:
[----:B------:R-:W-:Y:S01]  /*0f60*/  R2UR UR5, R208 ;  /* 0x00000000d00572ca */ /* 0x000fe200000e0000 */
[----:B------:R-:W1:Y:S01]  /*0f70*/  LDC R82, c[0x0][0x2e0] ;  /* 0x0000b800ff527b82 */ /* 0x000e620000000800 */
[----:B------:R-:W-:Y:S01]  /*0f80*/  ULDC UR6, c[0x0][0xdac] ;  /* 0x00036b0000067ab9 */ /* 0x000fe20000000800 */
[----:B------:R-:W-:Y:S01]  /*0f90*/  ULDC.64 UR10, c[0x0][0x3f8] ;  /* 0x0000fe00000a7ab9 */ /* 0x000fe20000000a00 */
[----:B------:R-:W-:Y:S01]  /*0fa0*/  MOV R4, RZ ;  /* 0x000000ff00047202 */ /* 0x000fe20000000f00 */
[----:B------:R-:W-:Y:S01]  /*0fb0*/  UISETP.NE.U32.AND UP0, UPT, UR10, URZ, UPT ;  /* 0x0000003f0a00728c */ /* 0x000fe2000bf05070 */
[----:B------:R-:W-:Y:S01]  /*0fc0*/  IMAD.MOV.U32 R2, RZ, RZ, RZ ;  /* 0x000000ffff027224 */ /* 0x000fe200078e00ff */
[----:B------:R-:W-:Y:S01]  /*0fd0*/  ULDC UR43, c[0x0][0xdb8] ;  /* 0x00036e00002b7ab9 */ /* 0x000fe20000000800 */
[----:B------:R-:W-:Y:S01]  /*0fe0*/  UIADD3 UR4, UR7, -UR4, URZ ;  /* 0x8000000407047290 */ /* 0x000fe2000fffe03f */
[----:B------:R-:W2:Y:S01]  /*0ff0*/  LDC R5, c[0x0][0x288] ;  /* 0x0000a200ff057b82 */ /* 0x000ea20000000800 */
[----:B------:R-:W-:Y:S01]  /*1000*/  UISETP.NE.AND.EX UP0, UPT, UR11, URZ, UPT, UP0 ;  /* 0x0000003f0b00728c */ /* 0x000fe2000bf05300 */
[----:B------:R-:W-:Y:S01]  /*1010*/  PLOP3.LUT P0, PT, PT, PT, PT, 0x80, 0x0 ;  /* 0x000000000000781c */ /* 0x000fe20003f0f070 */
[----:B------:R-:W-:Y:S01]  /*1020*/  IMAD.MOV.U32 R0, RZ, RZ, RZ ;  /* 0x000000ffff007224 */ /* 0x000fe200078e00ff */
[----:B------:R-:W-:Y:S01]  /*1030*/  ULOP3.LUT UR5, URZ, UR5, URZ, 0x33, !UPT ;  /* 0x000000053f057292 */ /* 0x000fe2000f8e333f */
[----:B------:R-:W-:-:S02]  /*1040*/  CS2R R118, SRZ ;  /* 0x0000000000767805 */ /* 0x000fc4000001ff00 */
[----:B------:R-:W-:Y:S02]  /*1050*/  CS2R R116, SRZ ;  /* 0x0000000000747805 */ /* 0x000fe4000001ff00 */
[----:B------:R-:W-:Y:S01]  /*1060*/  CS2R R114, SRZ ;  /* 0x0000000000727805 */ /* 0x000fe2000001ff00 */
[----:B------:R-:W-:Y:S01]  /*1070*/  UIADD3 UR5, UR5, UR6, URZ ;  /* 0x0000000605057290 */ /* 0x000fe2000fffe03f */
[----:B------:R-:W-:Y:S02]  /*1080*/  CS2R R112, SRZ ;  /* 0x0000000000707805 */ /* 0x000fe4000001ff00 */
[----:B------:R-:W-:Y:S01]  /*1090*/  CS2R R110, SRZ ;  /* 0x00000000006e7805 */ /* 0x000fe2000001ff00 */
[----:B------:R-:W-:Y:S01]  /*10a0*/  ULDC UR6, c[0x0][0x404] ;  /* 0x0001010000067ab9 */ /* 0x000fe20000000800 */
[----:B------:R-:W-:Y:S01]  /*10b0*/  USHF.L.U32 UR42, UR5, 0x7, URZ ;  /* 0x00000007052a7899 */ /* 0x000fe2000800063f */
[----:B------:R-:W-:Y:S01]  /*10c0*/  CS2R R108, SRZ ;  /* 0x00000000006c7805 */ /* 0x000fe2000001ff00 */
[----:B------:R-:W-:Y:S01]  /*10d0*/  USEL UR5, UR6, 0x1, UP0 ;  /* 0x0000000106057887 */ /* 0x000fe20008000000 */
[----:B------:R-:W-:Y:S01]  /*10e0*/  CS2R R106, SRZ ;  /* 0x00000000006a7805 */ /* 0x000fe2000001ff00 */
[----:B------:R-:W-:Y:S01]  /*10f0*/  UISETP.NE.AND UP0, UPT, UR43, 0x1, UPT ;  /* 0x000000012b00788c */ /* 0x000fe2000bf05270 */
[----:B------:R-:W-:Y:S01]  /*1100*/  CS2R R104, SRZ ;  /* 0x0000000000687805 */ /* 0x000fe2000001ff00 */
[----:B------:R-:W-:Y:S01]  /*1110*/  IMAD.U32 R210, RZ, RZ, UR42 ;  /* 0x0000002affd27e24 */ /* 0x000fe2000f8e00ff */
[----:B------:R-:W-:Y:S01]  /*1120*/  CS2R R102, SRZ ;  /* 0x0000000000667805 */ /* 0x000fe2000001ff00 */
[----:B-1----:R-:W-:Y:S01]  /*1130*/  IMAD R82, R82, UR5, RZ ;  /* 0x0000000552527c24 */ /* 0x002fe2000f8e02ff */
[----:B------:R-:W-:Y:S01]  /*1140*/  ULDC UR5, c[0x0][0xdc4] ;  /* 0x0003710000057ab9 */ /* 0x000fe20000000800 */
[----:B------:R-:W-:Y:S01]  /*1150*/  CS2R R100, SRZ ;  /* 0x0000000000647805 */ /* 0x000fe2000001ff00 */
[----:B------:R-:W-:Y:S01]  /*1160*/  UIMAD UR8, UR8, UR5, UR4 ;  /* 0x00000005080872a4 */ /* 0x000fe2000f8e0204 */
[----:B--2---:R-:W-:-:S02]  /*1170*/  IADD3 R5, R210, 0xef, -R5 ;  /* 0x000000efd2057810 */ /* 0x004fc40007ffe805 */
[----:B------:R-:W-:Y:S02]  /*1180*/  CS2R R98, SRZ ;  /* 0x0000000000627805 */ /* 0x000fe4000001ff00 */
[C---:B------:R-:W-:Y:S01]  /*1190*/  IADD3 R3, R82.reuse, 0x6f, RZ ;  /* 0x0000006f52037810 */ /* 0x040fe20007ffe0ff */
[----:B------:R-:W-:Y:S01]  /*11a0*/  @UP0 ULDC UR4, c[0x0][0xdbc] ;  /* 0x00036f0000040ab9 */ /* 0x000fe20000000800 */
[----:B------:R-:W-:Y:S01]  /*11b0*/  @UP0 ULDC UR6, c[0x0][0xdc0] ;  /* 0x0003700000060ab9 */ /* 0x000fe20000000800 */
[----:B------:R-:W-:Y:S01]  /*11c0*/  IMAD.IADD R5, R82, 0x1, R5 ;  /* 0x0000000152057824 */ /* 0x000fe200078e0205 */
[----:B------:R-:W-:Y:S01]  /*11d0*/  UIMAD.WIDE.U32 UR4, UR8, UR4, URZ ;  /* 0x00000004080472a5 */ /* 0x000fe2000f8e003f */
[----:B------:R-:W-:Y:S01]  /*11e0*/  IMAD.HI R2, R3, -0x6db6db6d, R2 ;  /* 0x9249249303027827 */ /* 0x000fe200078e0202 */
[----:B------:R-:W-:Y:S01]  /*11f0*/  UMOV UR44, UR8 ;  /* 0x00000008002c7c82 */ /* 0x000fe20008000000 */
[----:B------:R-:W-:Y:S01]  /*1200*/  CS2R R96, SRZ ;  /* 0x0000000000607805 */ /* 0x000fe2000001ff00 */
[----:B------:R-:W-:Y:S01]  /*1210*/  @UP0 USHF.R.U32.HI UR44, URZ, UR6, UR5 ;  /* 0x000000063f2c0299 */ /* 0x000fe20008011605 */
[----:B------:R-:W-:Y:S01]  /*1220*/  IMAD.HI R4, R5, -0x6db6db6d, R4 ;  /* 0x9249249305047827 */ /* 0x000fe200078e0204 */
[----:B------:R-:W-:-:S02]  /*1230*/  SHF.R.U32.HI R3, RZ, 0x1f, R2 ;  /* 0x0000001fff037819 */ /* 0x000fc40000011602 */
[----:B------:R-:W-:Y:S01]  /*1240*/  CS2R R94, SRZ ;  /* 0x00000000005e7805 */ /* 0x000fe2000001ff00 */
[----:B------:R-:W-:Y:S01]  /*1250*/  UIADD3 UR4, -UR44, URZ, URZ ;  /* 0x0000003f2c047290 */ /* 0x000fe2000fffe13f */
[----:B------:R-:W-:Y:S02]  /*1260*/  CS2R R92, SRZ ;  /* 0x00000000005c7805 */ /* 0x000fe4000001ff00 */
[----:B------:R-:W-:Y:S02]  /*1270*/  SHF.R.U32.HI R5, RZ, 0x1f, R4 ;  /* 0x0000001fff057819 */ /* 0x000fe40000011604 */
[----:B------:R-:W-:Y:S02]  /*1280*/  CS2R R90, SRZ ;  /* 0x00000000005a7805 */ /* 0x000fe4000001ff00 */
[----:B------:R-:W-:Y:S01]  /*1290*/  LEA.HI.SX32 R3, R2, R3, 0x1a ;  /* 0x0000000302037211 */ /* 0x000fe200078fd2ff */
[----:B------:R-:W-:Y:S01]  /*12a0*/  UIMAD UR43, UR43, UR4, UR8 ;  /* 0x000000042b2b72a4 */ /* 0x000fe2000f8e0208 */
[----:B------:R-:W-:-:S02]  /*12b0*/  LEA.HI.SX32 R4, R4, R5, 0x1a ;  /* 0x0000000504047211 */ /* 0x000fc400078fd2ff */
[----:B------:R-:W-:Y:S02]  /*12c0*/  CS2R R88, SRZ ;  /* 0x0000000000587805 */ /* 0x000fe4000001ff00 */
[----:B------:R-:W-:Y:S02]  /*12d0*/  CS2R R86, SRZ ;  /* 0x0000000000567805 */ /* 0x000fe4000001ff00 */
[----:B------:R-:W-:Y:S02]  /*12e0*/  CS2R R84, SRZ ;  /* 0x0000000000547805 */ /* 0x000fe4000001ff00 */
[----:B------:R-:W-:Y:S02]  /*12f0*/  VIMNMX R83, R3, R4, PT ;  /* 0x0000000403537248 */ /* 0x000fe40003fe0100 */
[----:B------:R-:W-:Y:S02]  /*1300*/  CS2R R2, SRZ ;  /* 0x0000000000027805 */ /* 0x000fe4000001ff00 */
[----:B------:R-:W-:-:S02]  /*1310*/  CS2R R38, SRZ ;  /* 0x0000000000267805 */ /* 0x000fc4000001ff00 */
[----:B------:R-:W-:Y:S02]  /*1320*/  CS2R R80, SRZ ;  /* 0x0000000000507805 */ /* 0x000fe4000001ff00 */
[----:B------:R-:W-:Y:S02]  /*1330*/  ISETP.GE.AND P1, PT, R83, 0x1, PT ;  /* 0x000000015300780c */ /* 0x000fe40003f26270 */
        /* <DEDUP_REMOVED lines=23> */
[----:B------:R-:W-:Y:S02]  /*14b0*/  MOV R126, RZ ;  /* 0x000000ff007e7202 */ /* 0x000fe40000000f00 */
[----:B------:R-:W-:Y:S02]  /*14c0*/  CS2R R32, SRZ ;  /* 0x0000000000207805 */ /* 0x000fe4000001ff00 */
[----:B------:R-:W-:Y:S01]  /*14d0*/  CS2R R120, SRZ ;  /* 0x0000000000787805 */ /* 0x000fe2000001ff00 */
[----:B------:R-:W-:Y:S01]  /*14e0*/  IMAD.MOV.U32 R27, RZ, RZ, RZ ;  /* 0x000000ffff1b7224 */ /* 0x000fe200078e00ff */
[----:B------:R-:W-:Y:S01]  /*14f0*/  CS2R R6, SRZ ;  /* 0x0000000000067805 */ /* 0x000fe2000001ff00 */
[----:B------:R-:W-:Y:S01]  /*1500*/  IMAD.MOV.U32 R29, RZ, RZ, RZ ;  /* 0x000000ffff1d7224 */ /* 0x000fe200078e00ff */
        /* <DEDUP_REMOVED lines=30> */
.L_x_4713:
[----:B------:R-:W-:Y:S02]  /*16f0*/  LEA.HI R0, R209, R209, RZ, 0x1 ;  /* 0x000000d1d1007211 */ /* 0x000fe400078f08ff */
[----:B------:R-:W-:Y:S02]  /*1700*/  ISETP.NE.AND P0, PT, R17, 0x3, PT ;  /* 0x000000031100780c */ /* 0x000fe40003f05270 */
[----:B------:R-:W-:-:S05]  /*1710*/  LOP3.LUT R0, R0, 0xfffffffe, RZ, 0xc0, !PT ;  /* 0xfffffffe00007812 */ /* 0x000fca00078ec0ff */
[----:B------:R-:W-:-:S05]  /*1720*/  IMAD.IADD R0, R209, 0x1, -R0 ;  /* 0x00000001d1007824 */ /* 0x000fca00078e0a00 */
[----:B------:R-:W-:-:S04]  /*1730*/  SHF.L.U32 R0, R0, 0x1f, RZ ;  /* 0x0000001f00007819 */ /* 0x000fc800000006ff */
[----:B------:R-:W1:Y:S02]  /*1740*/  SYNCS.PHASECHK.TRANS64.TRYWAIT P1, [UR61+0x36800], R0 ;  /* 0x03680000ff0075a7 */ /* 0x000e64000802017d */
[----:B-1----:R-:W-:Y:S05]  /*1750*/  @!P1 BRA `(.L_x_4714) ;  /* 0x0000013800bc9947 */ /* 0x002fea0003800000 */
.L_x_4815:
[----:B------:R-:W-:Y:S05]  /*1760*/  @!P0 BRA `(.L_x_4715) ;  /* 0x0000000000048947 */ /* 0x000fea0003800000 */
[----:B------:R-:W-:Y:S01]  /*1770*/  BPT.TRAP 0x1 ;  /* 0x000000040000795c */ /* 0x000fe20000300000 */
.L_x_4715:
[----:B------:R-:W-:Y:S01]  /*1780*/  R2UR UR4, R16 ;  /* 0x00000000100472ca */ /* 0x000fe200000e0000 */
[----:B-1----:R-:W-:-:S05]  /*1790*/  IMAD.U32 R0, RZ, RZ, UR46 ;  /* 0x0000002eff007e24 */ /* 0x002fca000f8e00ff */
[----:B------:R-:W-:-:S07]  /*17a0*/  LEA R0, R0, UR61, 0x3 ;  /* 0x0000003d00007c11 */ /* 0x000fce000f8e18ff */
[----:B------:R-:W-:-:S04]  /*17b0*/  MOV R3, UR4 ;  /* 0x0000000400037c02 */ /* 0x000fc80008000f00 */
[----:B------:R-:W-:-:S04]  /*17c0*/  SHF.L.U32 R3, R3, 0x1f, RZ ;  /* 0x0000001f03037819 */ /* 0x000fc800000006ff */
[----:B------:R1:W2:Y:S01]  /*17d0*/  SYNCS.PHASECHK.TRANS64.TRYWAIT P2, [R0+URZ+0x36830], R3 ;  /* 0x03683003000075a7 */ /* 0x0002a2000804017f */
[----:B------:R-:W-:Y:S05]  /*17e0*/  @!P0 BRA `(.L_x_4716) ;  /* 0x0000000000048947 */ /* 0x000fea0003800000 */
[----:B------:R-:W-:Y:S01]  /*17f0*/  BPT.TRAP 0x1 ;  /* 0x000000040000795c */ /* 0x000fe20000300000 */
.L_x_4716:
[----:B------:R-:W3:Y:S01]  /*1800*/  S2R R2, SR_TID.X ;  /* 0x0000000000027919 */ /* 0x000ee20000002100 */
[----:B------:R-:W-:Y:S01]  /*1810*/  IMAD.MOV.U32 R119, RZ, RZ, RZ ;  /* 0x000000ffff777224 */ /* 0x000fe200078e00ff */
[----:B---3--:R-:W-:Y:S01]  /*1820*/  LOP3.LUT P1, RZ, R2, 0x7f, RZ, 0xc0, !PT ;  /* 0x0000007f02ff7812 */ /* 0x008fe2000782c0ff */
[----:B--2---:R-:W-:-:S12]  /*1830*/  @P2 BRA `(.L_x_4717) ;  /* 0x0000000000082947 */ /* 0x004fd80003800000 */
[----:B------:R-:W2:Y:S02]  /*1840*/  SYNCS.PHASECHK.TRANS64.TRYWAIT P2, [R0+URZ+0x36830], R3 ;  /* 0x03683003000075a7 */ /* 0x000ea4000804017f */
[----:B--2---:R-:W-:Y:S05]  /*1850*/  @!P2 BRA `(.L_x_4718) ;  /* 0x000001380094a947 */ /* 0x004fea0003800000 */
.L_x_4717:
[----:B------:R-:W-:Y:S05]  /*1860*/  WARPSYNC.ALL ;  /* 0x0000000000007948 */ /* 0x000fea0003800000 */
[----:B------:R-:W-:Y:S01]  /*1870*/  UIADD3 UR4, UR61, 0x21400, URZ ;  /* 0x000214003d047890 */ /* 0x000fe2000fffe03f */
[----:B------:R-:W-:Y:S01]  /*1880*/  WARPGROUP.ARRIVE ;  /* 0x00000000000079c5 */ /* 0x000fe20000000000 */
[----:B------:R-:W-:Y:S01]  /*1890*/  UMOV UR5, 0x40000040 ;  /* 0x4000004000057882 */ /* 0x000fe20000000000 */
[----:B------:R-:W-:Y:S01]  /*18a0*/  UMOV UR7, 0x40000040 ;  /* 0x4000004000077882 */ /* 0x000fe20000000000 */
[----:B------:R-:W-:Y:S01]  /*18b0*/  USHF.R.U32.HI UR4, URZ, 0x4, UR4 ;  /* 0x000000043f047899 */ /* 0x000fe20008011604 */
[----:B------:R-:W-:Y:S01]  /*18c0*/  MOV R4, UR46 ;  /* 0x0000002e00047c02 */ /* 0x000fe20008000f00 */
[----:B------:R-:W-:Y:S01]  /*18d0*/  UMOV UR9, UR5 ;  /* 0x0000000500097c82 */ /* 0x000fe20008000000 */
[----:B------:R-:W-:Y:S01]  /*18e0*/  UMOV UR11, 0x40000040 ;  /* 0x40000040000b7882 */ /* 0x000fe20000000000 */
[----:B------:R-:W-:Y:S01]  /*18f0*/  ULOP3.LUT UR4, UR4, 0x3fff, URZ, 0xc0, !UPT ;  /* 0x00003fff04047892 */ /* 0x000fe2000f8ec03f */
[----:B------:R-:W-:Y:S01]  /*1900*/  MOV R5, UR44 ;  /* 0x0000002c00057c02 */ /* 0x000fe20008000f00 */
[----:B------:R-:W-:Y:S01]  /*1910*/  UMOV UR13, UR5 ;  /* 0x00000005000d7c82 */ /* 0x000fe20008000000 */
[----:B------:R-:W-:Y:S01]  /*1920*/  UMOV UR15, 0x40000040 ;  /* 0x40000040000f7882 */ /* 0x000fe20000000000 */
[----:B------:R-:W-:Y:S01]  /*1930*/  ULOP3.LUT UR40, UR4, 0x10000, URZ, 0xfc, !UPT ;  /* 0x0001000004287892 */ /* 0x000fe2000f8efc3f */
[----:B------:R-:W-:Y:S01]  /*1940*/  MOV R6, UR43 ;  /* 0x0000002b00067c02 */ /* 0x000fe20008000f00 */
[----:B------:R-:W-:Y:S01]  /*1950*/  ULOP3.LUT UR4, UR36, 0x10000, URZ, 0xfc, !UPT ;  /* 0x0001000024047892 */ /* 0x000fe2000f8efc3f */
[----:B------:R-:W-:Y:S01]  /*1960*/  MOV R7, UR42 ;  /* 0x0000002a00077c02 */ /* 0x000fe20008000f00 */
[----:B------:R-:W-:Y:S01]  /*1970*/  UIMAD UR6, UR46, 0xa80, UR40 ;  /* 0x00000a802e0678a4 */ /* 0x000fe2000f8e0228 */
[----:B-12---:R-:W-:Y:S01]  /*1980*/  @!P1 VIADD R0, R0, 0x36840 ;  /* 0x0003684000009836 */ /* 0x006fe20000000000 */
[----:B------:R-:W-:Y:S01]  /*1990*/  UMOV UR17, UR5 ;  /* 0x0000000500117c82 */ /* 0x000fe20008000000 */
[----:B------:R-:W-:Y:S01]  /*19a0*/  UMOV UR19, 0x40000040 ;  /* 0x4000004000137882 */ /* 0x000fe20000000000 */
[----:B------:R-:W-:Y:S01]  /*19b0*/  UIADD3 UR10, UR6, 0x80, URZ ;  /* 0x00000080060a7890 */ /* 0x000fe2000fffe03f */
[----:B------:R-:W-:Y:S01]  /*19c0*/  MOV R8, UR40 ;  /* 0x0000002800087c02 */ /* 0x000fe20008000f00 */
[----:B------:R-:W-:Y:S01]  /*19d0*/  UMOV UR8, UR4 ;  /* 0x0000000400087c82 */ /* 0x000fe20008000000 */
[----:B------:R-:W-:Y:S01]  /*19e0*/  UIADD3 UR14, UR6, 0x100, URZ ;  /* 0x00000100060e7890 */ /* 0x000fe2000fffe03f */
[----:B------:R-:W-:Y:S01]  /*19f0*/  @!P1 PRMT R0, RZ, 0x654, R0 ;  /* 0x00000654ff009816 */ /* 0x000fe20000000000 */
[----:B------:R-:W-:Y:S01]  /*1a00*/  HGMMA.64x16x16.F32.BF16 R72, gdesc[UR4], RZ, !UPT, gsb0 ;  /* 0x00200000044879f0 */ /* 0x000fe2000c0018ff */
[----:B------:R-:W-:Y:S01]  /*1a10*/  UMOV UR12, UR4 ;  /* 0x00000004000c7c82 */ /* 0x000fe20008000000 */
[----:B------:R-:W-:Y:S01]  /*1a20*/  UIADD3 UR18, UR6, 0x180, URZ ;  /* 0x0000018006127890 */ /* 0x000fe2000fffe03f */
[-C--:B------:R-:W-:Y:S01]  /*1a30*/  MOV R118, R119.reuse ;  /* 0x0000007700767202 */ /* 0x080fe20000000f00 */
[----:B------:R-:W-:Y:S01]  /*1a40*/  UMOV UR16, UR4 ;  /* 0x0000000400107c82 */ /* 0x000fe20008000000 */
[----:B------:R-:W-:Y:S01]  /*1a50*/  UIADD3 UR22, UR6, 0x200, URZ ;  /* 0x0000020006167890 */ /* 0x000fe2000fffe03f */
[--C-:B------:R-:W-:Y:S01]  /*1a60*/  IMAD.MOV.U32 R117, RZ, RZ, R119.reuse ;  /* 0x000000ffff757224 */ /* 0x100fe200078e0077 */
[----:B------:R-:W-:Y:S01]  /*1a70*/  UMOV UR20, UR4 ;  /* 0x0000000400147c82 */ /* 0x000fe20008000000 */
[----:B------:R-:W-:Y:S01]  /*1a80*/  UMOV UR21, UR5 ;  /* 0x0000000500157c82 */ /* 0x000fe20008000000 */
[----:B------:R-:W-:Y:S01]  /*1a90*/  UMOV UR23, 0x40000040 ;  /* 0x4000004000177882 */ /* 0x000fe20000000000 */
[----:B------:R-:W-:Y:S01]  /*1aa0*/  UIADD3 UR26, UR6, 0x280, URZ ;  /* 0x00000280061a7890 */ /* 0x000fe2000fffe03f */
[--C-:B------:R-:W-:Y:S01]  /*1ab0*/  IMAD.MOV.U32 R116, RZ, RZ, R119.reuse ;  /* 0x000000ffff747224 */ /* 0x100fe200078e0077 */
[----:B------:R-:W-:Y:S01]  /*1ac0*/  UMOV UR24, UR4 ;  /* 0x0000000400187c82 */ /* 0x000fe20008000000 */
[----:B------:R-:W-:Y:S01]  /*1ad0*/  UMOV UR25, UR5 ;  /* 0x0000000500197c82 */ /* 0x000fe20008000000 */
[----:B------:R-:W-:Y:S01]  /*1ae0*/  UMOV UR27, 0x40000040 ;  /* 0x40000040001b7882 */ /* 0x000fe20000000000 */
[----:B------:R-:W-:Y:S01]  /*1af0*/  UIADD3 UR7, UR4, 0x2, URZ ;  /* 0x0000000204077890 */ /* 0x000fe2000fffe03f */
[-C--:B------:R-:W-:Y:S01]  /*1b00*/  MOV R115, R119.reuse ;  /* 0x0000007700737202 */ /* 0x080fe20000000f00 */
        /* <DEDUP_REMOVED lines=34> */
[----:B------:R-:W-:-:S03]  /*1d30*/  IMAD.MOV.U32 R80, RZ, RZ, R119 ;  /* 0x000000ffff507224 */ /* 0x000fc600078e0077 */
        /* <DEDUP_REMOVED lines=355> */
[----:B------:R-:W-:-:S02]  /*3370*/  UIADD3 UR7, UR4, 0x802, URZ ;  /* 0x0000080204077890 */ /* 0x000fc4000fffe03f */
        /* <DEDUP_REMOVED lines=109> */
[----:B------:R-:W1:Y:S01]  /*3a50*/  LDC R3, c[0x0][0x288] ;  /* 0x0000a200ff037b82 */ /* 0x000e620000000800 */
        /* <DEDUP_REMOVED lines=11> */
[C---:B------:R-:W-:Y:S01]  /*3b10*/  IMAD R6, R83.reuse, -0x70, R82 ;  /* 0xffffff9053067824 */ /* 0x040fe200078e0252 */
[----:B------:R-:W-:Y:S02]  /*3b20*/  R2UR UR40, R8 ;  /* 0x00000000082872ca */ /* 0x000fe400000e0000 */
[----:B------:R-:W-:-:S04]  /*3b30*/  IADD3 R83, R83, -0x2, RZ ;  /* 0xfffffffe53537810 */ /* 0x000fc80007ffe0ff */
[----:B------:R-:W-:Y:S01]  /*3b40*/  R2UR UR47, R83 ;  /* 0x00000000532f72ca */ /* 0x000fe200000e0000 */
        /* <DEDUP_REMOVED lines=8> */
[----:B------:R-:W-:Y:S01]  /*3bd0*/  IMAD.U32 R4, RZ, RZ, UR56 ;  /* 0x00000038ff047e24 */ /* 0x000fe2000f8e00ff */
[----:B------:R-:W-:Y:S01]  /*3be0*/  MOV R5, UR57 ;  /* 0x0000003900057c02 */ /* 0x000fe20008000f00 */
[----:B------:R-:W-:Y:S01]  /*3bf0*/  ULDC UR7, c[0x0][0x9d8] ;  /* 0x0002760000077ab9 */ /* 0x000fe20000000800 */
        /* <DEDUP_REMOVED lines=29> */
[----:B------:R-:W-:Y:S01]  /*3dd0*/  FMUL.FTZ R9, R77, UR7 ;  /* 0x000000074d097c20 */ /* 0x000fe20008410000 */
[----:B------:R-:W-:Y:S01]  /*3de0*/  FMUL.FTZ R2, R72, UR7 ;  /* 0x0000000748027c20 */ /* 0x000fe20008410000 */
[----:B------:R-:W-:Y:S01]  /*3df0*/  FMUL.FTZ R10, R76, UR7 ;  /* 0x000000074c0a7c20 */ /* 0x000fe20008410000 */
[----:B------:R-:W-:Y:S01]  /*3e00*/  MOV R76, R119 ;  /* 0x00000077004c7202 */ /* 0x000fe20000000f00 */
[----:B------:R-:W3:Y:S01]  /*3e10*/  MUFU.TANH R75, R75 ;  /* 0x0000004b004b7308 */ /* 0x000ee20000002400 */
[----:B------:R-:W-:-:S07]  /*3e20*/  IMAD.MOV.U32 R72, RZ, RZ, R119 ;  /* 0x000000ffff487224 */ /* 0x000fce00078e0077 */
[----:B------:R-:W4:Y:S08]  /*3e30*/  MUFU.TANH R78, R78 ;  /* 0x0000004e004e7308 */ /* 0x000f300000002400 */
[----:B------:R-:W5:Y:S08]  /*3e40*/  MUFU.TANH R79, R79 ;  /* 0x0000004f004f7308 */ /* 0x000f700000002400 */
[----:B------:R-:W-:Y:S08]  /*3e50*/  MUFU.TANH R2, R2 ;  /* 0x0000000200027308 */ /* 0x000ff00000002400 */
[----:B------:R-:W-:Y:S08]  /*3e60*/  MUFU.TANH R7, R7 ;  /* 0x0000000700077308 */ /* 0x000ff00000002400 */
[----:B------:R-:W-:Y:S01]  /*3e70*/  MUFU.TANH R10, R10 ;  /* 0x0000000a000a7308 */ /* 0x000fe20000002400 */
[----:B------:R-:W-:-:S02]  /*3e80*/  WARPGROUP.DEPBAR.LE gsb0, 0x0 ;  /* 0x00008000000079c5 */ /* 0x000fc40000010000 */
[----:B------:R-:W-:Y:S01]  /*3e90*/  WARPGROUP.ARRIVE ;  /* 0x00000000000079c5 */ /* 0x000fe20000000000 */
[----:B------:R-:W-:Y:S01]  /*3ea0*/  FMUL.FTZ R11, R64, UR7 ;  /* 0x00000007400b7c20 */ /* 0x000fe20008410000 */
[----:B------:R-:W-:Y:S02]  /*3eb0*/  VIADD R64, R205, UR42 ;  /* 0x0000002acd407c36 */ /* 0x000fe40008000000 */
[----:B------:R-:W-:Y:S01]  /*3ec0*/  FMUL.FTZ R66, R66, UR7 ;  /* 0x0000000742427c20 */ /* 0x000fe20008410000 */
        /* <DEDUP_REMOVED lines=8> */
[----:B------:R-:W5:Y:S01]  /*3f50*/  MUFU.TANH R66, R66 ;  /* 0x0000004200427308 */ /* 0x000f620000002400 */
[----:B------:R-:W-:Y:S01]  /*3f60*/  FMUL.FTZ R13, R69, UR7 ;  /* 0x00000007450d7c20 */ /* 0x000fe20008410000 */
[----:B------:R-:W-:Y:S01]  /*3f70*/  FMUL.FTZ R71, R71, UR7 ;  /* 0x0000000747477c20 */ /* 0x000fe20008410000 */
[----:B------:R-:W-:Y:S01]  /*3f80*/  FMUL.FTZ R14, R68, UR7 ;  /* 0x00000007440e7c20 */ /* 0x000fe20008410000 */
[----:B------:R-:W-:-:S04]  /*3f90*/  IMAD.MOV.U32 R68, RZ, RZ, R119 ;  /* 0x000000ffff447224 */ /* 0x000fc800078e0077 */
[----:B------:R-:W5:Y:S08]  /*3fa0*/  MUFU.TANH R67, R67 ;  /* 0x0000004300437308 */ /* 0x000f700000002400 */
[----:B------:R-:W5:Y:S08]  /*3fb0*/  MUFU.TANH R70, R70 ;  /* 0x0000004600467308 */ /* 0x000f700000002400 */
[----:B------:R-:W5:Y:S08]  /*3fc0*/  MUFU.TANH R71, R71 ;  /* 0x0000004700477308 */ /* 0x000f700000002400 */
[----:B------:R-:W-:Y:S08]  /*3fd0*/  MUFU.TANH R9, R9 ;  /* 0x0000000900097308 */ /* 0x000ff00000002400 */
[----:B------:R-:W-:Y:S01]  /*3fe0*/  MUFU.TANH R11, R11 ;  /* 0x0000000b000b7308 */ /* 0x000fe20000002400 */
[----:B------:R-:W-:-:S02]  /*3ff0*/  WARPGROUP.DEPBAR.LE gsb0, 0x0 ;  /* 0x00008000000079c5 */ /* 0x000fc40000010000 */
[----:B------:R-:W-:Y:S01]  /*4000*/  WARPGROUP.ARRIVE ;  /* 0x00000000000079c5 */ /* 0x000fe20000000000 */
[----:B------:R-:W-:Y:S01]  /*4010*/  FMUL.FTZ R21, R61, UR7 ;  /* 0x000000073d157c20 */ /* 0x000fe20008410000 */
[----:B-1----:R-:W-:Y:S01]  /*4020*/  IADD3 R61, -R3, 0x71, R6 ;  /* 0x00000071033d7810 */ /* 0x002fe20007ffe106 */
[----:B------:R-:W-:Y:S01]  /*4030*/  FMUL.FTZ R20, R57, UR7 ;  /* 0x0000000739147c20 */ /* 0x000fe20008410000 */
[----:B------:R-:W-:Y:S02]  /*4040*/  VIADD R57, R6, 0x70 ;  /* 0x0000007006397836 */ /* 0x000fe40000000000 */
[----:B------:R-:W-:Y:S01]  /*4050*/  FMUL.FTZ R15, R56, UR7 ;  /* 0x00000007380f7c20 */ /* 0x000fe20008410000 */
[----:B------:R-:W-:Y:S01]  /*4060*/  HGMMA.64x16x16.F32.BF16 R48, gdesc[UR56], R48, gsb0 ;  /* 0x00200000383079f0 */ /* 0x000fe20008001830 */
[----:B------:R-:W-:Y:S01]  /*4070*/  UIADD3 UR58, UR6, 0x906, URZ ;  /* 0x00000906063a7890 */ /* 0x000fe2000fffe03f */
[----:B------:R-:W-:Y:S01]  /*4080*/  IMAD R61, R204, -0x2, R61 ;  /* 0xfffffffecc3d7824 */ /* 0x000fe200078e023d */
[----:B------:R-:W-:Y:S01]  /*4090*/  UMOV UR56, UR10 ;  /* 0x0000000a00387c82 */ /* 0x000fe20008000000 */
[----:B------:R-:W-:Y:S01]  /*40a0*/  UMOV UR57, UR11 ;  /* 0x0000000b00397c82 */ /* 0x000fe20008000000 */
[----:B------:R-:W-:Y:S01]  /*40b0*/  UMOV UR59, 0x40000040 ;  /* 0x40000040003b7882 */ /* 0x000fe20000000000 */
[----:B------:R-:W-:Y:S01]  /*40c0*/  FMUL.FTZ R56, R60, UR7 ;  /* 0x000000073c387c20 */ /* 0x000fe20008410000 */
[----:B------:R-:W-:Y:S01]  /*40d0*/  IMAD R60, R204, -0x2, R57 ;  /* 0xfffffffecc3c7824 */ /* 0x000fe200078e0239 */
[----:B------:R-:W-:Y:S01]  /*40e0*/  IADD3 R57, R61, 0x8, R64 ;  /* 0x000000083d397810 */ /* 0x000fe20007ffe040 */
[----:B------:R-:W-:Y:S01]  /*40f0*/  FMUL.FTZ R58, R58, UR7 ;  /* 0x000000073a3a7c20 */ /* 0x000fe20008410000 */
[----:B------:R-:W-:Y:S01]  /*4100*/  FMUL.FTZ R59, R59, UR7 ;  /* 0x000000073b3b7c20 */ /* 0x000fe20008410000 */
[----:B------:R-:W-:Y:S01]  /*4110*/  FMUL.FTZ R62, R62, UR7 ;  /* 0x000000073e3e7c20 */ /* 0x000fe20008410000 */
[----:B------:R-:W-:Y:S01]  /*4120*/  VIMNMX R65, R60, R57, PT ;  /* 0x000000393c417248 */ /* 0x000fe20003fe0100 */
[----:B------:R-:W-:Y:S01]  /*4130*/  FMUL.FTZ R63, R63, UR7 ;  /* 0x000000073f3f7c20 */ /* 0x000fe20008410000 */
[----:B------:R-:W-:Y:S01]  /*4140*/  VIADDMNMX R60, R64, R61, R60, PT ;  /* 0x0000003d403c7246 */ /* 0x000fe2000380013c */
[----:B------:R-:W1:Y:S01]  /*4150*/  MUFU.TANH R58, R58 ;  /* 0x0000003a003a7308 */ /* 0x000e620000002400 */
[----:B------:R-:W-:-:S02]  /*4160*/  ISETP.GT.AND P3, PT, R65, RZ, PT ;  /* 0x000000ff4100720c */ /* 0x000fc40003f64270 */
[C---:B------:R-:W-:Y:S02]  /*4170*/  ISETP.GT.AND P4, PT, R65.reuse, 0x1, PT ;  /* 0x000000014100780c */ /* 0x040fe40003f84270 */
[----:B------:R-:W-:Y:S02]  /*4180*/  ISETP.GT.AND P5, PT, R65, 0x8, PT ;  /* 0x000000084100780c */ /* 0x000fe40003fa4270 */
[----:B--2---:R-:W-:Y:S01]  /*4190*/  FSEL R69, R74, -INF , P3 ;  /* 0xff8000004a457808 */ /* 0x004fe20001800000 */
[----:B------:R-:W2:Y:S01]  /*41a0*/  MUFU.TANH R59, R59 ;  /* 0x0000003b003b7308 */ /* 0x000ea20000002400 */
[----:B---3--:R-:W-:Y:S01]  /*41b0*/  FSEL R75, R75, -INF , P4 ;  /* 0xff8000004b4b7808 */ /* 0x008fe20002000000 */
[--C-:B------:R-:W-:Y:S01]  /*41c0*/  IMAD.MOV.U32 R74, RZ, RZ, R119.reuse ;  /* 0x000000ffff4a7224 */ /* 0x100fe200078e0077 */
[----:B------:R-:W-:Y:S02]  /*41d0*/  ISETP.GT.AND P6, PT, R65, 0x9, PT ;  /* 0x000000094100780c */ /* 0x000fe40003fc4270 */
[----:B----4-:R-:W-:Y:S01]  /*41e0*/  FSEL R73, R78, -INF , P5 ;  /* 0xff8000004e497808 */ /* 0x010fe20002800000 */
[----:B------:R-:W-:Y:S01]  /*41f0*/  IMAD.MOV.U32 R78, RZ, RZ, R119 ;  /* 0x000000ffff4e7224 */ /* 0x000fe200078e0077 */
[----:B------:R-:W-:Y:S01]  /*4200*/  FMNMX.FTZ R8, R69, R75, !PT ;  /* 0x0000004b45087209 */ /* 0x000fe20007810000 */
[----:B------:R-:W3:Y:S01]  /*4210*/  MUFU.TANH R62, R62 ;  /* 0x0000003e003e7308 */ /* 0x000ee20000002400 */
[----:B------:R-:W-:-:S02]  /*4220*/  ISETP.GT.AND P2, PT, R65, 0x10, PT ;  /* 0x000000104100780c */ /* 0x000fc40003f44270 */
[----:B-----5:R-:W-:Y:S02]  /*4230*/  FSEL R79, R79, -INF , P6 ;  /* 0xff8000004f4f7808 */ /* 0x020fe40003000000 */
[----:B------:R-:W-:Y:S02]  /*4240*/  FMNMX.FTZ R8, R73, R8, !PT ;  /* 0x0000000849087209 */ /* 0x000fe40007810000 */
[----:B------:R-:W-:Y:S01]  /*4250*/  ISETP.GT.AND P3, PT, R65, 0x11, PT ;  /* 0x000000114100780c */ /* 0x000fe20003f64270 */
[----:B------:R-:W4:Y:S01]  /*4260*/  MUFU.TANH R63, R63 ;  /* 0x0000003f003f7308 */ /* 0x000f220000002400 */
[----:B------:R-:W-:Y:S02]  /*4270*/  FSEL R77, R66, -INF , P2 ;  /* 0xff800000424d7808 */ /* 0x000fe40001000000 */
[----:B------:R-:W-:Y:S02]  /*4280*/  FMNMX.FTZ R8, R79, R8, !PT ;  /* 0x000000084f087209 */ /* 0x000fe40007810000 */
[----:B------:R-:W-:-:S02]  /*4290*/  ISETP.GT.AND P2, PT, R65, 0x18, PT ;  /* 0x000000184100780c */ /* 0x000fc40003f44270 */
[----:B------:R-:W-:Y:S01]  /*42a0*/  FSEL R81, R67, -INF , P3 ;  /* 0xff80000043517808 */ /* 0x000fe20001800000 */
[----:B------:R-:W-:Y:S01]  /*42b0*/  MUFU.TANH R12, R12 ;  /* 0x0000000c000c7308 */ /* 0x000fe20000002400 */
[----:B------:R-:W-:Y:S02]  /*42c0*/  FMNMX.FTZ R8, R77, R8, !PT ;  /* 0x000000084d087209 */ /* 0x000fe40007810000 */
[----:B------:R-:W-:Y:S01]  /*42d0*/  ISETP.GT.AND P3, PT, R65, 0x19, PT ;  /* 0x000000194100780c */ /* 0x000fe20003f64270 */
[----:B------:R-:W-:Y:S02]  /*42e0*/  WARPGROUP.DEPBAR.LE gsb0, 0x0 ;  /* 0x00008000000079c5 */ /* 0x000fe40000010000 */
[----:B------:R-:W-:Y:S01]  /*42f0*/  WARPGROUP.ARRIVE ;  /* 0x00000000000079c5 */ /* 0x000fe20000000000 */
[----:B------:R-:W-:Y:S01]  /*4300*/  FSEL R85, R70, -INF , P2 ;  /* 0xff80000046557808 */ /* 0x000fe20001000000 */
[----:B------:R-:W-:Y:S01]  /*4310*/  FMUL.FTZ R50, R50, UR7 ;  /* 0x0000000732327c20 */ /* 0x000fe20008410000 */
[----:B------:R-:W-:Y:S01]  /*4320*/  FMNMX.FTZ R66, R81, R8, !PT ;  /* 0x0000000851427209 */ /* 0x000fe20007810000 */
[----:B------:R-:W-:Y:S01]  /*4330*/  FMUL.FTZ R51, R51, UR7 ;  /* 0x0000000733337c20 */ /* 0x000fe20008410000 */
[----:B------:R-:W-:Y:S01]  /*4340*/  ISETP.GT.AND P2, PT, R65, 0x20, PT ;  /* 0x000000204100780c */ /* 0x000fe20003f44270 */
[----:B------:R-:W-:Y:S01]  /*4350*/  HGMMA.64x16x16.F32.BF16 R40, gdesc[UR56], R40, gsb0 ;  /* 0x00200000382879f0 */ /* 0x000fe20008001828 */
[----:B------:R-:W-:Y:S01]  /*4360*/  UIADD3 UR58, UR6, 0x986, URZ ;  /* 0x00000986063a7890 */ /* 0x000fe2000fffe03f */
[----:B------:R-:W-:Y:S01]  /*4370*/  FSEL R87, R71, -INF , P3 ;  /* 0xff80000047577808 */ /* 0x000fe20001800000 */
[----:B------:R-:W-:Y:S01]  /*4380*/  UMOV UR56, UR10 ;  /* 0x0000000a00387c82 */ /* 0x000fe20008000000 */
[----:B------:R-:W-:Y:S01]  /*4390*/  UMOV UR57, UR11 ;  /* 0x0000000b00397c82 */ /* 0x000fe20008000000 */
[----:B------:R-:W-:Y:S01]  /*43a0*/  UMOV UR59, 0x40000040 ;  /* 0x40000040003b7882 */ /* 0x000fe20000000000 */
[----:B------:R-:W-:Y:S01]  /*43b0*/  FMNMX.FTZ R66, R85, R66, !PT ;  /* 0x0000004255427209 */ /* 0x000fe20007810000 */
[----:B------:R-:W5:Y:S01]  /*43c0*/  MUFU.TANH R50, R50 ;  /* 0x0000003200327308 */ /* 0x000f620000002400 */
[----:B------:R-:W-:Y:S01]  /*43d0*/  ISETP.GT.AND P3, PT, R65, 0x21, PT ;  /* 0x000000214100780c */ /* 0x000fe20003f64270 */
[----:B------:R-:W-:Y:S01]  /*43e0*/  FMUL.FTZ R54, R54, UR7 ;  /* 0x0000000736367c20 */ /* 0x000fe20008410000 */
[----:B-1----:R-:W-:Y:S01]  /*43f0*/  FSEL R89, R58, -INF , P2 ;  /* 0xff8000003a597808 */ /* 0x002fe20001000000 */
[----:B------:R-:W-:Y:S01]  /*4400*/  FMUL.FTZ R55, R55, UR7 ;  /* 0x0000000737377c20 */ /* 0x000fe20008410000 */
[----:B------:R-:W-:Y:S01]  /*4410*/  FMNMX.FTZ R66, R87, R66, !PT ;  /* 0x0000004257427209 */ /* 0x000fe20007810000 */
[----:B------:R-:W-:Y:S01]  /*4420*/  FMUL.FTZ R48, R48, UR7 ;  /* 0x0000000730307c20 */ /* 0x000fe20008410000 */
[----:B------:R-:W-:Y:S01]  /*4430*/  ISETP.GT.AND P2, PT, R65, 0x28, PT ;  /* 0x000000284100780c */ /* 0x000fe20003f44270 */
[----:B------:R-:W1:Y:S01]  /*4440*/  MUFU.TANH R51, R51 ;  /* 0x0000003300337308 */ /* 0x000e620000002400 */
[----:B--2---:R-:W-:Y:S01]  /*4450*/  FSEL R91, R59, -INF , P3 ;  /* 0xff8000003b5b7808 */ /* 0x004fe20001800000 */
[----:B------:R-:W-:Y:S01]  /*4460*/  FMUL.FTZ R49, R49, UR7 ;  /* 0x0000000731317c20 */ /* 0x000fe20008410000 */
[----:B------:R-:W-:Y:S01]  /*4470*/  FMNMX.FTZ R66, R89, R66, !PT ;  /* 0x0000004259427209 */ /* 0x000fe20007810000 */
[----:B------:R-:W-:Y:S01]  /*4480*/  FMUL.FTZ R52, R52, UR7 ;  /* 0x0000000734347c20 */ /* 0x000fe20008410000 */
[----:B------:R-:W-:Y:S01]  /*4490*/  ISETP.GT.AND P3, PT, R65, 0x29, PT ;  /* 0x000000294100780c */ /* 0x000fe20003f64270 */
[----:B------:R-:W-:Y:S01]  /*44a0*/  FMUL.FTZ R53, R53, UR7 ;  /* 0x0000000735357c20 */ /* 0x000fe20008410000 */
[----:B---3--:R-:W-:Y:S01]  /*44b0*/  FSEL R93, R62, -INF , P2 ;  /* 0xff8000003e5d7808 */ /* 0x008fe20001000000 */
[----:B------:R-:W2:Y:S01]  /*44c0*/  MUFU.TANH R54, R54 ;  /* 0x0000003600367308 */ /* 0x000ea20000002400 */
[----:B------:R-:W-:Y:S01]  /*44d0*/  FMNMX.FTZ R66, R91, R66, !PT ;  /* 0x000000425b427209 */ /* 0x000fe20007810000 */
[----:B------:R-:W-:Y:S01]  /*44e0*/  IMAD.MOV.U32 R62, RZ, RZ, R119 ;  /* 0x000000ffff3e7224 */ /* 0x000fe200078e0077 */
[----:B------:R-:W-:-:S02]  /*44f0*/  ISETP.GT.AND P2, PT, R65, 0x30, PT ;  /* 0x000000304100780c */ /* 0x000fc40003f44270 */
[----:B----4-:R-:W-:Y:S02]  /*4500*/  FSEL R95, R63, -INF , P3 ;  /* 0xff8000003f5f7808 */ /* 0x010fe40001800000 */
[----:B------:R-:W-:Y:S01]  /*4510*/  FMNMX.FTZ R66, R93, R66, !PT ;  /* 0x000000425d427209 */ /* 0x000fe20007810000 */
[----:B------:R-:W-:Y:S01]  /*4520*/  MUFU.TANH R55, R55 ;  /* 0x0000003700377308 */ /* 0x000fe20000002400 */
[----:B------:R-:W-:Y:S02]  /*4530*/  ISETP.GT.AND P3, PT, R65, 0x31, PT ;  /* 0x000000314100780c */ /* 0x000fe40003f64270 */
[----:B-----5:R-:W-:Y:S02]  /*4540*/  FSEL R97, R50, -INF , P2 ;  /* 0xff80000032617808 */ /* 0x020fe40001000000 */
[----:B------:R-:W-:Y:S02]  /*4550*/  FMNMX.FTZ R66, R95, R66, !PT ;  /* 0x000000425f427209 */ /* 0x000fe40007810000 */
[----:B------:R-:W-:Y:S01]  /*4560*/  ISETP.GT.AND P2, PT, R65, 0x38, PT ;  /* 0x000000384100780c */ /* 0x000fe20003f44270 */
[----:B------:R-:W-:Y:S01]  /*4570*/  MUFU.TANH R14, R14 ;  /* 0x0000000e000e7308 */ /* 0x000fe20000002400 */
[----:B------:R-:W-:-:S02]  /*4580*/  FMNMX.FTZ R66, R97, R66, !PT ;  /* 0x0000004261427209 */ /* 0x000fc40007810000 */
[----:B------:R-:W-:Y:S02]  /*4590*/  ISETP.GT.AND P4, PT, R60, 0x8, PT ;  /* 0x000000083c00780c */ /* 0x000fe40003f84270 */
[-C--:B------:R-:W-:Y:S02]  /*45a0*/  MOV R70, R119.reuse ;  /* 0x0000007700467202 */ /* 0x080fe40000000f00 */
[----:B------:R-:W-:Y:S01]  /*45b0*/  FSEL R61, R10, -INF , P4 ;  /* 0xff8000000a3d7808 */ /* 0x000fe20002000000 */
[----:B------:R-:W-:Y:S01]  /*45c0*/  MUFU.TANH R13, R13 ;  /* 0x0000000d000d7308 */ /* 0x000fe20000002400 */
[-C--:B------:R-:W-:Y:S02]  /*45d0*/  MOV R64, R119.reuse ;  /* 0x0000007700407202 */ /* 0x080fe40000000f00 */
[----:B------:R-:W-:Y:S01]  /*45e0*/  MOV R58, R119 ;  /* 0x00000077003a7202 */ /* 0x000fe20000000f00 */
[----:B------:R-:W-:Y:S02]  /*45f0*/  WARPGROUP.DEPBAR.LE gsb0, 0x0 ;  /* 0x00008000000079c5 */ /* 0x000fe40000010000 */
[----:B------:R-:W-:Y:S01]  /*4600*/  WARPGROUP.ARRIVE ;  /* 0x00000000000079c5 */ /* 0x000fe20000000000 */
[----:B------:R-:W-:Y:S01]  /*4610*/  FMUL.FTZ R42, R42, UR7 ;  /* 0x000000072a2a7c20 */ /* 0x000fe20008410000 */
[----:B------:R-:W-:Y:S01]  /*4620*/  FMUL.FTZ R43, R43, UR7 ;  /* 0x000000072b2b7c20 */ /* 0x000fe20008410000 */
[----:B------:R-:W-:Y:S01]  /*4630*/  FMUL.FTZ R46, R46, UR7 ;  /* 0x000000072e2e7c20 */ /* 0x000fe20008410000 */
[----:B------:R-:W-:Y:S01]  /*4640*/  FMUL.FTZ R47, R47, UR7 ;  /* 0x000000072f2f7c20 */ /* 0x000fe20008410000 */
[----:B------:R-:W-:Y:S01]  /*4650*/  MUFU.TANH R15, R15 ;  /* 0x0000000f000f7308 */ /* 0x000fe20000002400 */
[----:B------:R-:W-:Y:S01]  /*4660*/  HGMMA.64x16x16.F32.BF16 R32, gdesc[UR56], R32, gsb0 ;  /* 0x00200000382079f0 */ /* 0x000fe20008001820 */
[----:B------:R-:W-:Y:S01]  /*4670*/  UIADD3 UR58, UR6, 0xa06, URZ ;  /* 0x00000a06063a7890 */ /* 0x000fe2000fffe03f */
[----:B------:R-:W-:Y:S01]  /*4680*/  FMUL.FTZ R40, R40, UR7 ;  /* 0x0000000728287c20 */ /* 0x000fe20008410000 */
[----:B------:R-:W-:Y:S01]  /*4690*/  UMOV UR56, UR10 ;  /* 0x0000000a00387c82 */ /* 0x000fe20008000000 */
[----:B------:R-:W-:Y:S01]  /*46a0*/  UMOV UR57, UR11 ;  /* 0x0000000b00397c82 */ /* 0x000fe20008000000 */
[----:B------:R-:W-:Y:S01]  /*46b0*/  UMOV UR59, 0x40000040 ;  /* 0x40000040003b7882 */ /* 0x000fe20000000000 */
[----:B------:R-:W-:Y:S01]  /*46c0*/  ULDC UR6, c[0x0][0x988] ;  /* 0x0002620000067ab9 */ /* 0x000fe20000000800 */
[----:B------:R-:W3:Y:S01]  /*46d0*/  MUFU.TANH R42, R42 ;  /* 0x0000002a002a7308 */ /* 0x000ee20000002400 */
[----:B------:R-:W-:Y:S01]  /*46e0*/  FMUL.FTZ R41, R41, UR7 ;  /* 0x0000000729297c20 */ /* 0x000fe20008410000 */
[----:B------:R-:W-:Y:S01]  /*46f0*/  FMUL.FTZ R44, R44, UR7 ;  /* 0x000000072c2c7c20 */ /* 0x000fe20008410000 */
[----:B------:R-:W-:-:S05]  /*4700*/  FMUL.FTZ R45, R45, UR7 ;  /* 0x000000072d2d7c20 */ /* 0x000fca0008410000 */
[----:B------:R4:W5:Y:S08]  /*4710*/  MUFU.TANH R6, R43 ;  /* 0x0000002b00067308 */ /* 0x0009700000002400 */
[----:B------:R-:W-:Y:S08]  /*4720*/  MUFU.TANH R46, R46 ;  /* 0x0000002e002e7308 */ /* 0x000ff00000002400 */
[----:B------:R3:W5:Y:S08]  /*4730*/  MUFU.TANH R8, R47 ;  /* 0x0000002f00087308 */ /* 0x0007700000002400 */
[----:B------:R-:W-:Y:S08]  /*4740*/  MUFU.TANH R20, R20 ;  /* 0x0000001400147308 */ /* 0x000ff00000002400 */
[----:B------:R-:W-:Y:S01]  /*4750*/  MUFU.TANH R56, R56 ;  /* 0x0000003800387308 */ /* 0x000fe20000002400 */
[----:B------:R-:W-:-:S02]  /*4760*/  WARPGROUP.DEPBAR.LE gsb0, 0x0 ;  /* 0x00008000000079c5 */ /* 0x000fc40000010000 */
[----:B------:R-:W-:Y:S01]  /*4770*/  WARPGROUP.ARRIVE ;  /* 0x00000000000079c5 */ /* 0x000fe20000000000 */
[----:B----4-:R-:W-:Y:S01]  /*4780*/  FMUL.FTZ R43, R35, UR7 ;  /* 0x00000007232b7c20 */ /* 0x010fe20008410000 */
[----:B-1----:R-:W-:Y:S01]  /*4790*/  FSEL R35, R51, -INF , P3 ;  /* 0xff80000033237808 */ /* 0x002fe20001800000 */
[----:B------:R-:W-:Y:S01]  /*47a0*/  FMUL.FTZ R50, R39, UR7 ;  /* 0x0000000727327c20 */ /* 0x000fe20008410000 */
[----:B------:R-:W-:Y:S01]  /*47b0*/  ISETP.GT.AND P3, PT, R65, 0x39, PT ;  /* 0x000000394100780c */ /* 0x000fe20003f64270 */
[----:B------:R-:W-:Y:S01]  /*47c0*/  FMUL.FTZ R34, R34, UR7 ;  /* 0x0000000722227c20 */ /* 0x000fe20008410000 */
[----:B------:R-:W-:Y:S01]  /*47d0*/  HGMMA.64x16x16.F32.BF16 R24, gdesc[UR56], R24, gsb0 ;  /* 0x00200000381879f0 */ /* 0x000fe20008001818 */
[----:B--2---:R-:W-:Y:S01]  /*47e0*/  FSEL R39, R54, -INF , P2 ;  /* 0xff80000036277808 */ /* 0x004fe20001000000 */
[----:B------:R1:W2:Y:S01]  /*47f0*/  MUFU.TANH R59, R43 ;  /* 0x0000002b003b7308 */ /* 0x0002a20000002400 */
[----:B------:R-:W-:Y:S01]  /*4800*/  FMNMX.FTZ R66, R35, R66, !PT ;  /* 0x0000004223427209 */ /* 0x000fe20007810000 */
[----:B------:R-:W-:Y:S01]  /*4810*/  FMUL.FTZ R38, R38, UR7 ;  /* 0x0000000726267c20 */ /* 0x000fe20008410000 */
[----:B------:R-:W-:Y:S01]  /*4820*/  ISETP.GT.AND P2, PT, R65, 0x40, PT ;  /* 0x000000404100780c */ /* 0x000fe20003f44270 */
[----:B------:R-:W-:Y:S01]  /*4830*/  FMUL.FTZ R32, R32, UR7 ;  /* 0x0000000720207c20 */ /* 0x000fe20008410000 */
[----:B------:R-:W-:Y:S01]  /*4840*/  FMNMX.FTZ R66, R39, R66, !PT ;  /* 0x0000004227427209 */ /* 0x000fe20007810000 */
[----:B------:R-:W-:Y:S01]  /*4850*/  FMUL.FTZ R33, R33, UR7 ;  /* 0x0000000721217c20 */ /* 0x000fe20008410000 */
[----:B---3--:R-:W-:Y:S01]  /*4860*/  FSEL R47, R42, -INF , P2 ;  /* 0xff8000002a2f7808 */ /* 0x008fe20001000000 */
[----:B------:R-:W-:Y:S01]  /*4870*/  MUFU.TANH R34, R34 ;  /* 0x0000002200227308 */ /* 0x000fe20000002400 */
[----:B-1----:R-:W-:Y:S01]  /*4880*/  FSEL R43, R55, -INF , P3 ;  /* 0xff800000372b7808 */ /* 0x002fe20001800000 */
[----:B------:R-:W-:Y:S01]  /*4890*/  FMUL.FTZ R36, R36, UR7 ;  /* 0x0000000724247c20 */ /* 0x000fe20008410000 */
[----:B------:R-:W-:Y:S01]  /*48a0*/  ISETP.GT.AND P3, PT, R65, 0x41, PT ;  /* 0x000000414100780c */ /* 0x000fe20003f64270 */
[----:B------:R-:W-:Y:S01]  /*48b0*/  FMUL.FTZ R37, R37, UR7 ;  /* 0x0000000725257c20 */ /* 0x000fe20008410000 */
[----:B------:R-:W-:Y:S01]  /*48c0*/  FMNMX.FTZ R66, R43, R66, !PT ;  /* 0x000000422b427209 */ /* 0x000fe20007810000 */
[----:B------:R-:W-:Y:S01]  /*48d0*/  IMAD.MOV.U32 R54, RZ, RZ, R119 ;  /* 0x000000ffff367224 */ /* 0x000fe200078e0077 */
[----:B------:R-:W-:Y:S01]  /*48e0*/  ISETP.GT.AND P2, PT, R65, 0x48, PT ;  /* 0x000000484100780c */ /* 0x000fe20003f44270 */
[----:B------:R-:W-:Y:S01]  /*48f0*/  MUFU.TANH R38, R38 ;  /* 0x0000002600267308 */ /* 0x000fe20000002400 */
[----:B-----5:R-:W-:-:S02]  /*4900*/  FSEL R51, R6, -INF , P3 ;  /* 0xff80000006337808 */ /* 0x020fc40001800000 */
[----:B------:R-:W-:Y:S02]  /*4910*/  FMNMX.FTZ R66, R47, R66, !PT ;  /* 0x000000422f427209 */ /* 0x000fe40007810000 */
[----:B------:R-:W-:Y:S02]  /*4920*/  ISETP.GT.AND P3, PT, R65, 0x49, PT ;  /* 0x000000494100780c */ /* 0x000fe40003f64270 */
[----:B------:R-:W-:Y:S01]  /*4930*/  FMNMX.FTZ R66, R51, R66, !PT ;  /* 0x0000004233427209 */ /* 0x000fe20007810000 */
[----:B------:R-:W1:Y:S01]  /*4940*/  MUFU.TANH R50, R50 ;  /* 0x0000003200327308 */ /* 0x000e620000002400 */
[----:B------:R-:W-:Y:S02]  /*4950*/  FSEL R55, R8, -INF , P3 ;  /* 0xff80000008377808 */ /* 0x000fe40001800000 */
[----:B------:R-:W-:-:S04]  /*4960*/  ISETP.GT.AND P3, PT, R65, 0x51, PT ;  /* 0x000000514100780c */ /* 0x000fc80003f64270 */
[----:B--2---:R-:W-:Y:S01]  /*4970*/  FSEL R59, R59, -INF , P3 ;  /* 0xff8000003b3b7808 */ /* 0x004fe20001800000 */
[----:B------:R-:W-:Y:S01]  /*4980*/  MUFU.TANH R21, R21 ;  /* 0x0000001500157308 */ /* 0x000fe20000002400 */
[----:B------:R-:W-:-:S07]  /*4990*/  ISETP.GT.AND P3, PT, R65, 0x59, PT ;  /* 0x000000594100780c */ /* 0x000fce0003f64270 */
[----:B------:R-:W-:Y:S01]  /*49a0*/  MUFU.TANH R48, R48 ;  /* 0x0000003000307308 */ /* 0x000fe20000002400 */
[----:B-1----:R-:W-:Y:S01]  /*49b0*/  FSEL R101, R50, -INF , P3 ;  /* 0xff80000032657808 */ /* 0x002fe20001800000 */
[----:B------:R-:W-:Y:S01]  /*49c0*/  IMAD.MOV.U32 R50, RZ, RZ, R119 ;  /* 0x000000ffff327224 */ /* 0x000fe200078e0077 */
[----:B------:R-:W-:-:S05]  /*49d0*/  ISETP.GT.AND P3, PT, R65, 0x61, PT ;  /* 0x000000614100780c */ /* 0x000fca0003f64270 */
[----:B------:R-:W-:Y:S01]  /*49e0*/  MUFU.TANH R49, R49 ;  /* 0x0000003100317308 */ /* 0x000fe20000002400 */
[----:B------:R-:W-:Y:S02]  /*49f0*/  WARPGROUP.DEPBAR.LE gsb0, 0x0 ;  /* 0x00008000000079c5 */ /* 0x000fe40000010000 */
[----:B------:R-:W-:Y:S01]  /*4a00*/  FMUL.FTZ R6, R27, UR7 ;  /* 0x000000071b067c20 */ /* 0x000fe20008410000 */
[----:B------:R-:W-:Y:S01]  /*4a10*/  FSEL R27, R46, -INF , P2 ;  /* 0xff8000002e1b7808 */ /* 0x000fe20001000000 */
[----:B------:R-:W-:Y:S01]  /*4a20*/  FMUL.FTZ R26, R26, UR7 ;  /* 0x000000071a1a7c20 */ /* 0x000fe20008410000 */
[----:B------:R-:W-:Y:S01]  /*4a30*/  ISETP.GT.AND P2, PT, R65, 0x50, PT ;  /* 0x000000504100780c */ /* 0x000fe20003f44270 */
[----:B------:R-:W-:Y:S01]  /*4a40*/  FMUL.FTZ R30, R30, UR7 ;  /* 0x000000071e1e7c20 */ /* 0x000fe20008410000 */
[----:B------:R-:W-:Y:S01]  /*4a50*/  FMNMX.FTZ R66, R27, R66, !PT ;  /* 0x000000421b427209 */ /* 0x000fe20007810000 */
[----:B------:R-:W1:Y:S01]  /*4a60*/  MUFU.TANH R6, R6 ;  /* 0x0000000600067308 */ /* 0x000e620000002400 */
        /* <DEDUP_REMOVED lines=8> */
[----:B------:R-:W-:Y:S01]  /*4af0*/  FSEL R99, R38, -INF , P2 ;  /* 0xff80000026637808 */ /* 0x000fe20001000000 */
[----:B------:R-:W-:Y:S01]  /*4b00*/  FMUL.FTZ R28, R28, UR7 ;  /* 0x000000071c1c7c20 */ /* 0x000fe20008410000 */
[----:B------:R-:W-:Y:S01]  /*4b10*/  FMNMX.FTZ R66, R59, R66, !PT ;  /* 0x000000423b427209 */ /* 0x000fe20007810000 */
[----:B------:R-:W-:Y:S01]  /*4b20*/  FMUL.FTZ R29, R29, UR7 ;  /* 0x000000071d1d7c20 */ /* 0x000fe20008410000 */
[----:B------:R-:W-:Y:S01]  /*4b30*/  ISETP.GT.AND P2, PT, R65, 0x60, PT ;  /* 0x000000604100780c */ /* 0x000fe20003f44270 */
[----:B------:R3:W-:Y:S01]  /*4b40*/  @!P1 SYNCS.ARRIVE.TRANS64.RED.A1T0 RZ, [R0+URZ], RZ ;  /* 0x000000ff00ff99a7 */ /* 0x0007e2000810043f */
[----:B------:R-:W-:Y:S01]  /*4b50*/  FMNMX.FTZ R66, R99, R66, !PT ;  /* 0x0000004263427209 */ /* 0x000fe20007810000 */
[----:B------:R-:W4:Y:S01]  /*4b60*/  MUFU.TANH R30, R30 ;  /* 0x0000001e001e7308 */ /* 0x000f220000002400 */
[----:B-1----:R-:W-:-:S02]  /*4b70*/  FSEL R105, R6, -INF , P3 ;  /* 0xff80000006697808 */ /* 0x002fc40001800000 */
[----:B------:R-:W-:Y:S02]  /*4b80*/  FMNMX.FTZ R66, R101, R66, !PT ;  /* 0x0000004265427209 */ /* 0x000fe40007810000 */
[C---:B------:R-:W-:Y:S02]  /*4b90*/  ISETP.GT.AND P3, PT, R65.reuse, 0x69, PT ;  /* 0x000000694100780c */ /* 0x040fe40003f64270 */
[----:B------:R-:W-:Y:S01]  /*4ba0*/  MOV R6, UR6 ;  /* 0x0000000600067c02 */ /* 0x000fe20008000f00 */
[----:B------:R-:W1:Y:S01]  /*4bb0*/  MUFU.TANH R31, R31 ;  /* 0x0000001f001f7308 */ /* 0x000e620000002400 */
[----:B--2---:R-:W-:Y:S02]  /*4bc0*/  FSEL R103, R26, -INF , P2 ;  /* 0xff8000001a677808 */ /* 0x004fe40001000000 */
[----:B------:R-:W-:Y:S02]  /*4bd0*/  ISETP.GT.AND P2, PT, R65, 0x68, PT ;  /* 0x000000684100780c */ /* 0x000fe40003f44270 */
[----:B------:R-:W-:-:S03]  /*4be0*/  FMNMX.FTZ R66, R103, R66, !PT ;  /* 0x0000004267427209 */ /* 0x000fc60007810000 */
[----:B------:R-:W2:Y:S01]  /*4bf0*/  MUFU.TANH R52, R52 ;  /* 0x0000003400347308 */ /* 0x000ea20000002400 */
[----:B----4-:R-:W-:Y:S02]  /*4c00*/  FSEL R107, R30, -INF , P2 ;  /* 0xff8000001e6b7808 */ /* 0x010fe40001000000 */
[----:B------:R-:W-:-:S04]  /*4c10*/  FMNMX.FTZ R66, R105, R66, !PT ;  /* 0x0000004269427209 */ /* 0x000fc80007810000 */
[----:B------:R-:W-:Y:S01]  /*4c20*/  FMNMX.FTZ R66, R107, R66, !PT ;  /* 0x000000426b427209 */ /* 0x000fe20007810000 */
[----:B------:R-:W4:Y:S01]  /*4c30*/  MUFU.TANH R53, R53 ;  /* 0x0000003500357308 */ /* 0x000f220000002400 */
[----:B-1----:R-:W-:Y:S02]  /*4c40*/  FSEL R109, R31, -INF , P3 ;  /* 0xff8000001f6d7808 */ /* 0x002fe40001800000 */
[C---:B------:R-:W-:Y:S02]  /*4c50*/  ISETP.GT.AND P3, PT, R60.reuse, 0x1, PT ;  /* 0x000000013c00780c */ /* 0x040fe40003f64270 */
[----:B------:R-:W-:Y:S02]  /*4c60*/  FMNMX.FTZ R66, R109, R66, !PT ;  /* 0x000000426d427209 */ /* 0x000fe40007810000 */
[----:B------:R-:W-:Y:S01]  /*4c70*/  FSEL R7, R7, -INF , P3 ;  /* 0xff80000007077808 */ /* 0x000fe20001800000 */
[----:B------:R-:W1:Y:S01]  /*4c80*/  MUFU.TANH R40, R40 ;  /* 0x0000002800287308 */ /* 0x000e620000002400 */
[----:B------:R-:W-:Y:S01]  /*4c90*/  ISETP.GT.AND P3, PT, R60, 0x10, PT ;  /* 0x000000103c00780c */ /* 0x000fe20003f64270 */
[----:B------:R-:W5:Y:S03]  /*4ca0*/  SHFL.BFLY PT, R31, R66, 0x2, 0x1f ;  /* 0x0c401f00421f7f89 */ /* 0x000f6600000e0000 */
[----:B------:R-:W-:-:S02]  /*4cb0*/  FSEL R11, R11, -INF , P3 ;  /* 0xff8000000b0b7808 */ /* 0x000fc40001800000 */
[----:B------:R-:W-:Y:S01]  /*4cc0*/  ISETP.GT.AND P3, PT, R60, 0x18, PT ;  /* 0x000000183c00780c */ /* 0x000fe20003f64270 */
[----:B------:R-:W3:Y:S03]  /*4cd0*/  MUFU.TANH R41, R41 ;  /* 0x0000002900297308 */ /* 0x000ee60000002400 */
[----:B------:R-:W-:Y:S02]  /*4ce0*/  FSEL R67, R14, -INF , P3 ;  /* 0xff8000000e437808 */ /* 0x000fe40001800000 */
[----:B------:R-:W-:-:S03]  /*4cf0*/  ISETP.GT.AND P3, PT, R60, 0x20, PT ;  /* 0x000000203c00780c */ /* 0x000fc60003f64270 */
[----:B------:R-:W3:Y:S01]  /*4d00*/  MUFU.TANH R44, R44 ;  /* 0x0000002c002c7308 */ /* 0x000ee20000002400 */
[----:B------:R-:W-:Y:S02]  /*4d10*/  FSEL R15, R15, -INF , P3 ;  /* 0xff8000000f0f7808 */ /* 0x000fe40001800000 */
[----:B------:R-:W-:-:S04]  /*4d20*/  ISETP.GT.AND P3, PT, R60, 0x28, PT ;  /* 0x000000283c00780c */ /* 0x000fc80003f64270 */
[----:B------:R-:W-:Y:S01]  /*4d30*/  FSEL R71, R56, -INF , P3 ;  /* 0xff80000038477808 */ /* 0x000fe20001800000 */
[----:B------:R-:W3:Y:S01]  /*4d40*/  MUFU.TANH R45, R45 ;  /* 0x0000002d002d7308 */ /* 0x000ee20000002400 */
[----:B------:R-:W-:Y:S01]  /*4d50*/  ISETP.GT.AND P3, PT, R60, 0x30, PT ;  /* 0x000000303c00780c */ /* 0x000fe20003f64270 */
[--C-:B------:R-:W-:Y:S01]  /*4d60*/  IMAD.MOV.U32 R56, RZ, RZ, R119.reuse ;  /* 0x000000ffff387224 */ /* 0x100fe200078e0077 */
[----:B-----5:R-:W-:Y:S01]  /*4d70*/  FMNMX.FTZ R31, R66, R31, !PT ;  /* 0x0000001f421f7209 */ /* 0x020fe20007810000 */
[----:B------:R-:W-:-:S04]  /*4d80*/  IMAD.MOV.U32 R66, RZ, RZ, R119 ;  /* 0x000000ffff427224 */ /* 0x000fc800078e0077 */
[----:B------:R-:W5:Y:S01]  /*4d90*/  SHFL.BFLY PT, R8, R31, 0x1, 0x1f ;  /* 0x0c201f001f087f89 */ /* 0x000f6200000e0000 */
[----:B------:R-:W3:Y:S08]  /*4da0*/  MUFU.TANH R32, R32 ;  /* 0x0000002000207308 */ /* 0x000ef00000002400 */
[----:B------:R-:W3:Y:S08]  /*4db0*/  MUFU.TANH R33, R33 ;  /* 0x0000002100217308 */ /* 0x000ef00000002400 */
[----:B------:R-:W3:Y:S01]  /*4dc0*/  MUFU.TANH R36, R36 ;  /* 0x0000002400247308 */ /* 0x000ee20000002400 */
[----:B-----5:R-:W-:-:S07]  /*4dd0*/  FMNMX.FTZ R8, R31, R8, !PT ;  /* 0x000000081f087209 */ /* 0x020fce0007810000 */
[----:B------:R-:W5:Y:S01]  /*4de0*/  MUFU.TANH R37, R37 ;  /* 0x0000002500257308 */ /* 0x000f620000002400 */
[C---:B------:R-:W-:Y:S01]  /*4df0*/  FSETP.NEU.FTZ.AND P2, PT, R8.reuse, -INF , PT ;  /* 0xff8000000800780b */ /* 0x040fe20003f5d000 */
[----:B------:R-:W-:-:S06]  /*4e00*/  FMUL.FTZ R26, R8, R6 ;  /* 0x00000006081a7220 */ /* 0x000fcc0000410000 */
[----:B------:R2:W5:Y:S01]  /*4e10*/  MUFU.TANH R30, R24 ;  /* 0x00000018001e7308 */ /* 0x0005620000002400 */
[----:B------:R-:W-:Y:S02]  /*4e20*/  FSEL R34, R26, RZ, P2 ;  /* 0x000000ff1a227208 */ /* 0x000fe40001000000 */
[----:B------:R-:W-:-:S03]  /*4e30*/  ISETP.GT.AND P2, PT, R60, RZ, PT ;  /* 0x000000ff3c00720c */ /* 0x000fc60003f44270 */
[-CC-:B------:R-:W-:Y:S01]  /*4e40*/  FFMA.FTZ R201, R69, R6.reuse, -R34.reuse ;  /* 0x0000000645c97223 */ /* 0x180fe20000010822 */
[----:B------:R-:W-:Y:S01]  /*4e50*/  FSEL R31, R2, -INF , P2 ;  /* 0xff800000021f7808 */ /* 0x000fe20001000000 */
[-CC-:B------:R-:W-:Y:S01]  /*4e60*/  FFMA.FTZ R203, R73, R6.reuse, -R34.reuse ;  /* 0x0000000649cb7223 */ /* 0x180fe20000010822 */
[C---:B------:R-:W-:Y:S01]  /*4e70*/  ISETP.GT.AND P2, PT, R60.reuse, 0x9, PT ;  /* 0x000000093c00780c */ /* 0x040fe20003f44270 */
[-CC-:B------:R-:W-:Y:S01]  /*4e80*/  FFMA.FTZ R2, R75, R6.reuse, -R34.reuse ;  /* 0x000000064b027223 */ /* 0x180fe20000010822 */
[----:B------:R-:W-:Y:S01]  /*4e90*/  FMNMX.FTZ R10, R31, R7, !PT ;  /* 0x000000071f0a7209 */ /* 0x000fe20007810000 */
[-CC-:B------:R-:W-:Y:S01]  /*4ea0*/  FFMA.FTZ R197, R77, R6.reuse, -R34.reuse ;  /* 0x000000064dc57223 */ /* 0x180fe20000010822 */
[----:B------:R-:W-:Y:S01]  /*4eb0*/  FSEL R63, R9, -INF , P2 ;  /* 0xff800000093f7808 */ /* 0x000fe20001000000 */
[--C-:B------:R-:W-:Y:S01]  /*4ec0*/  FFMA.FTZ R14, R81, R6, -R34.reuse ;  /* 0x00000006510e7223 */ /* 0x100fe20000010822 */
[----:B------:R-:W-:Y:S01]  /*4ed0*/  FMNMX.FTZ R10, R61, R10, !PT ;  /* 0x0000000a3d0a7209 */ /* 0x000fe20007810000 */
[----:B------:R-:W5:Y:S01]  /*4ee0*/  MUFU.TANH R25, R25 ;  /* 0x0000001900197308 */ /* 0x000f620000002400 */
[----:B------:R-:W-:Y:S01]  /*4ef0*/  ISETP.GT.AND P2, PT, R60, 0x11, PT ;  /* 0x000000113c00780c */ /* 0x000fe20003f44270 */
[--C-:B------:R-:W-:Y:S01]  /*4f00*/  FFMA.FTZ R199, R85, R6, -R34.reuse ;  /* 0x0000000655c77223 */ /* 0x100fe20000010822 */
[----:B------:R-:W-:Y:S01]  /*4f10*/  FMNMX.FTZ R10, R63, R10, !PT ;  /* 0x0000000a3f0a7209 */ /* 0x000fe20007810000 */
[-CC-:B------:R-:W-:Y:S01]  /*4f20*/  FFMA.FTZ R193, R89, R6.reuse, -R34.reuse ;  /* 0x0000000659c17223 */ /* 0x180fe20000010822 */
[----:B------:R-:W-:Y:S01]  /*4f30*/  FSEL R65, R12, -INF , P2 ;  /* 0xff8000000c417808 */ /* 0x000fe20001000000 */
[--C-:B------:R-:W-:Y:S01]  /*4f40*/  FFMA.FTZ R12, R79, R6, -R34.reuse ;  /* 0x000000064f0c7223 */ /* 0x100fe20000010822 */
[----:B------:R-:W-:Y:S01]  /*4f50*/  FMNMX.FTZ R10, R11, R10, !PT ;  /* 0x0000000a0b0a7209 */ /* 0x000fe20007810000 */
[----:B------:R-:W5:Y:S01]  /*4f60*/  MUFU.TANH R28, R28 ;  /* 0x0000001c001c7308 */ /* 0x000f620000002400 */
[C---:B------:R-:W-:Y:S01]  /*4f70*/  ISETP.GT.AND P2, PT, R60.reuse, 0x19, PT ;  /* 0x000000193c00780c */ /* 0x040fe20003f44270 */
[--C-:B--2---:R-:W-:Y:S01]  /*4f80*/  FFMA.FTZ R24, R91, R6, -R34.reuse ;  /* 0x000000065b187223 */ /* 0x104fe20000010822 */
[----:B------:R-:W-:Y:S01]  /*4f90*/  FMNMX.FTZ R10, R65, R10, !PT ;  /* 0x0000000a410a7209 */ /* 0x000fe20007810000 */
[-CC-:B------:R-:W-:Y:S01]  /*4fa0*/  FFMA.FTZ R195, R93, R6.reuse, -R34.reuse ;  /* 0x000000065dc37223 */ /* 0x180fe20000010822 */
[----:B------:R-:W-:Y:S01]  /*4fb0*/  FSEL R13, R13, -INF , P2 ;  /* 0xff8000000d0d7808 */ /* 0x000fe20001000000 */
[--C-:B------:R-:W-:Y:S01]  /*4fc0*/  FFMA.FTZ R26, R95, R6, -R34.reuse ;  /* 0x000000065f1a7223 */ /* 0x100fe20000010822 */
[----:B------:R-:W-:Y:S01]  /*4fd0*/  FMNMX.FTZ R10, R67, R10, !PT ;  /* 0x0000000a430a7209 */ /* 0x000fe20007810000 */
[----:B------:R-:W2:Y:S01]  /*4fe0*/  MUFU.TANH R29, R29 ;  /* 0x0000001d001d7308 */ /* 0x000ea20000002400 */
[----:B------:R-:W-:Y:S01]  /*4ff0*/  ISETP.GT.AND P2, PT, R60, 0x21, PT ;  /* 0x000000213c00780c */ /* 0x000fe20003f44270 */
[--C-:B------:R-:W-:Y:S01]  /*5000*/  FFMA.FTZ R97, R97, R6, -R34.reuse ;  /* 0x0000000661617223 */ /* 0x100fe20000010822 */
[----:B------:R-:W-:Y:S01]  /*5010*/  FMNMX.FTZ R10, R13, R10, !PT ;  /* 0x0000000a0d0a7209 */ /* 0x000fe20007810000 */
[-CC-:B------:R-:W-:Y:S01]  /*5020*/  FFMA.FTZ R35, R35, R6.reuse, -R34.reuse ;  /* 0x0000000623237223 */ /* 0x180fe20000010822 */
[----:B------:R-:W-:Y:S01]  /*5030*/  FSEL R69, R20, -INF , P2 ;  /* 0xff80000014457808 */ /* 0x000fe20001000000 */
[--C-:B------:R-:W-:Y:S01]  /*5040*/  FFMA.FTZ R20, R87, R6, -R34.reuse ;  /* 0x0000000657147223 */ /* 0x100fe20000010822 */
[----:B------:R-:W-:Y:S01]  /*5050*/  FMNMX.FTZ R10, R15, R10, !PT ;  /* 0x0000000a0f0a7209 */ /* 0x000fe20007810000 */
[----:B------:R-:W-:Y:S01]  /*5060*/  MUFU.EX2 R201, R201 ;  /* 0x000000c900c97308 */ /* 0x000fe20000000800 */
[C---:B------:R-:W-:Y:S01]  /*5070*/  ISETP.GT.AND P2, PT, R60.reuse, 0x29, PT ;  /* 0x000000293c00780c */ /* 0x040fe20003f44270 */
[--C-:B------:R-:W-:Y:S01]  /*5080*/  FFMA.FTZ R39, R39, R6, -R34.reuse ;  /* 0x0000000627277223 */ /* 0x100fe20000010822 */
[----:B------:R-:W-:Y:S01]  /*5090*/  FMNMX.FTZ R10, R69, R10, !PT ;  /* 0x0000000a450a7209 */ /* 0x000fe20007810000 */
[-CC-:B------:R-:W-:Y:S01]  /*50a0*/  FFMA.FTZ R43, R43, R6.reuse, -R34.reuse ;  /* 0x000000062b2b7223 */ /* 0x180fe20000010822 */
[----:B------:R-:W-:Y:S01]  /*50b0*/  FSEL R21, R21, -INF , P2 ;  /* 0xff80000015157808 */ /* 0x000fe20001000000 */
[--C-:B------:R-:W-:Y:S01]  /*50c0*/  FFMA.FTZ R47, R47, R6, -R34.reuse ;  /* 0x000000062f2f7223 */ /* 0x100fe20000010822 */
[----:B------:R-:W-:Y:S01]  /*50d0*/  FMNMX.FTZ R10, R71, R10, !PT ;  /* 0x0000000a470a7209 */ /* 0x000fe20007810000 */
[----:B------:R-:W-:Y:S01]  /*50e0*/  MUFU.EX2 R2, R2 ;  /* 0x0000000200027308 */ /* 0x000fe20000000800 */
[----:B------:R-:W-:Y:S01]  /*50f0*/  ISETP.GT.AND P2, PT, R60, 0x31, PT ;  /* 0x000000313c00780c */ /* 0x000fe20003f44270 */
[-CC-:B------:R-:W-:Y:S01]  /*5100*/  FFMA.FTZ R51, R51, R6.reuse, -R34.reuse ;  /* 0x0000000633337223 */ /* 0x180fe20000010822 */
[----:B------:R-:W-:Y:S01]  /*5110*/  FSEL R73, R48, -INF , P3 ;  /* 0xff80000030497808 */ /* 0x000fe20001800000 */
[--C-:B------:R-:W-:Y:S01]  /*5120*/  FFMA.FTZ R55, R55, R6, -R34.reuse ;  /* 0x0000000637377223 */ /* 0x100fe20000010822 */
[----:B------:R-:W-:Y:S01]  /*5130*/  FMNMX.FTZ R10, R21, R10, !PT ;  /* 0x0000000a150a7209 */ /* 0x000fe20007810000 */
[-CC-:B------:R-:W-:Y:S01]  /*5140*/  FFMA.FTZ R57, R57, R6.reuse, -R34.reuse ;  /* 0x0000000639397223 */ /* 0x180fe20000010822 */
[C---:B------:R-:W-:Y:S01]  /*5150*/  ISETP.GT.AND P3, PT, R60.reuse, 0x38, PT ;  /* 0x000000383c00780c */ /* 0x040fe20003f64270 */
[----:B------:R-:W-:Y:S01]  /*5160*/  MUFU.EX2 R203, R203 ;  /* 0x000000cb00cb7308 */ /* 0x000fe20000000800 */
[----:B------:R-:W-:Y:S01]  /*5170*/  FSEL R49, R49, -INF , P2 ;  /* 0xff80000031317808 */ /* 0x000fe20001000000 */
[--C-:B------:R-:W-:Y:S01]  /*5180*/  FFMA.FTZ R59, R59, R6, -R34.reuse ;  /* 0x000000063b3b7223 */ /* 0x100fe20000010822 */
[----:B------:R-:W-:Y:S01]  /*5190*/  FMNMX.FTZ R10, R73, R10, !PT ;  /* 0x0000000a490a7209 */ /* 0x000fe20007810000 */
[-CC-:B------:R-:W-:Y:S01]  /*51a0*/  FFMA.FTZ R99, R99, R6.reuse, -R34.reuse ;  /* 0x0000000663637223 */ /* 0x180fe20000010822 */
[----:B------:R-:W-:Y:S01]  /*51b0*/  ISETP.GT.AND P2, PT, R60, 0x39, PT ;  /* 0x000000393c00780c */ /* 0x000fe20003f44270 */
[--C-:B------:R-:W-:Y:S01]  /*51c0*/  FFMA.FTZ R101, R101, R6, -R34.reuse ;  /* 0x0000000665657223 */ /* 0x100fe20000010822 */
[----:B------:R-:W-:Y:S01]  /*51d0*/  FSEL R75, R52, -INF , P3 ;  /* 0xff800000344b7808 */ /* 0x000fe20001800000 */
[----:B------:R-:W-:Y:S01]  /*51e0*/  MUFU.EX2 R12, R12 ;  /* 0x0000000c000c7308 */ /* 0x000fe20000000800 */
[----:B------:R-:W-:Y:S01]  /*51f0*/  FMNMX.FTZ R10, R49, R10, !PT ;  /* 0x0000000a310a7209 */ /* 0x000fe20007810000 */
[-CC-:B------:R-:W-:Y:S01]  /*5200*/  FFMA.FTZ R103, R103, R6.reuse, -R34.reuse ;  /* 0x0000000667677223 */ /* 0x180fe20000010822 */
[C---:B------:R-:W-:Y:S01]  /*5210*/  ISETP.GT.AND P3, PT, R60.reuse, 0x40, PT ;  /* 0x000000403c00780c */ /* 0x040fe20003f64270 */
[-CC-:B------:R-:W-:Y:S01]  /*5220*/  FFMA.FTZ R105, R105, R6.reuse, -R34.reuse ;  /* 0x0000000669697223 */ /* 0x180fe20000010822 */
[----:B----4-:R-:W-:Y:S01]  /*5230*/  FSEL R53, R53, -INF , P2 ;  /* 0xff80000035357808 */ /* 0x010fe20001000000 */
[----:B------:R-:W-:Y:S01]  /*5240*/  FFMA.FTZ R107, R107, R6, -R34 ;  /* 0x000000066b6b7223 */ /* 0x000fe20000010822 */
[----:B------:R-:W-:Y:S01]  /*5250*/  FMNMX.FTZ R10, R75, R10, !PT ;  /* 0x0000000a4b0a7209 */ /* 0x000fe20007810000 */
[----:B------:R-:W-:Y:S01]  /*5260*/  MUFU.EX2 R197, R197 ;  /* 0x000000c500c57308 */ /* 0x000fe20000000800 */
[----:B------:R-:W-:Y:S01]  /*5270*/  ISETP.GT.AND P2, PT, R60, 0x41, PT ;  /* 0x000000413c00780c */ /* 0x000fe20003f44270 */
[--C-:B------:R-:W-:Y:S01]  /*5280*/  IMAD.MOV.U32 R95, RZ, RZ, R119.reuse ;  /* 0x000000ffff5f7224 */ /* 0x100fe200078e0077 */
[----:B-1----:R-:W-:Y:S01]  /*5290*/  FSEL R77, R40, -INF , P3 ;  /* 0xff800000284d7808 */ /* 0x002fe20001800000 */
[--C-:B------:R-:W-:Y:S01]  /*52a0*/  IMAD.MOV.U32 R93, RZ, RZ, R119.reuse ;  /* 0x000000ffff5d7224 */ /* 0x100fe200078e0077 */
[----:B------:R-:W-:Y:S01]  /*52b0*/  FMNMX.FTZ R10, R53, R10, !PT ;  /* 0x0000000a350a7209 */ /* 0x000fe20007810000 */
[----:B------:R-:W-:Y:S01]  /*52c0*/  IMAD.MOV.U32 R48, RZ, RZ, R119 ;  /* 0x000000ffff307224 */ /* 0x000fe200078e0077 */
[----:B------:R-:W-:Y:S01]  /*52d0*/  ISETP.GT.AND P3, PT, R60, 0x48, PT ;  /* 0x000000483c00780c */ /* 0x000fe20003f64270 */
[----:B------:R-:W-:Y:S01]  /*52e0*/  MUFU.EX2 R14, R14 ;  /* 0x0000000e000e7308 */ /* 0x000fe20000000800 */
[----:B---3--:R-:W-:-:S02]  /*52f0*/  FSEL R41, R41, -INF , P2 ;  /* 0xff80000029297808 */ /* 0x008fc40001000000 */
[----:B------:R-:W-:Y:S02]  /*5300*/  FMNMX.FTZ R10, R77, R10, !PT ;  /* 0x0000000a4d0a7209 */ /* 0x000fe40007810000 */
[----:B------:R-:W-:Y:S02]  /*5310*/  ISETP.GT.AND P2, PT, R60, 0x49, PT ;  /* 0x000000493c00780c */ /* 0x000fe40003f44270 */
[----:B------:R-:W-:Y:S01]  /*5320*/  FSEL R79, R44, -INF , P3 ;  /* 0xff8000002c4f7808 */ /* 0x000fe20001800000 */
[----:B------:R-:W-:Y:S01]  /*5330*/  MUFU.EX2 R199, R199 ;  /* 0x000000c700c77308 */ /* 0x000fe20000000800 */
[----:B------:R-:W-:Y:S02]  /*5340*/  FMNMX.FTZ R10, R41, R10, !PT ;  /* 0x0000000a290a7209 */ /* 0x000fe40007810000 */
[----:B------:R-:W-:Y:S02]  /*5350*/  ISETP.GT.AND P3, PT, R60, 0x50, PT ;  /* 0x000000503c00780c */ /* 0x000fe40003f64270 */
[----:B------:R-:W-:-:S02]  /*5360*/  FSEL R45, R45, -INF , P2 ;  /* 0xff8000002d2d7808 */ /* 0x000fc40001000000 */
[----:B------:R-:W-:Y:S01]  /*5370*/  FMNMX.FTZ R10, R79, R10, !PT ;  /* 0x0000000a4f0a7209 */ /* 0x000fe20007810000 */
[----:B------:R-:W-:Y:S01]  /*5380*/  MUFU.EX2 R20, R20 ;  /* 0x0000001400147308 */ /* 0x000fe20000000800 */
[----:B------:R-:W-:Y:S02]  /*5390*/  ISETP.GT.AND P2, PT, R60, 0x51, PT ;  /* 0x000000513c00780c */ /* 0x000fe40003f44270 */
[----:B------:R-:W-:Y:S02]  /*53a0*/  FSEL R81, R32, -INF , P3 ;  /* 0xff80000020517808 */ /* 0x000fe40001800000 */
[----:B------:R-:W-:Y:S02]  /*53b0*/  FMNMX.FTZ R10, R45, R10, !PT ;  /* 0x0000000a2d0a7209 */ /* 0x000fe40007810000 */
[----:B------:R-:W-:Y:S01]  /*53c0*/  ISETP.GT.AND P3, PT, R60, 0x58, PT ;  /* 0x000000583c00780c */ /* 0x000fe20003f64270 */
[----:B------:R-:W-:Y:S01]  /*53d0*/  MUFU.EX2 R193, R193 ;  /* 0x000000c100c17308 */ /* 0x000fe20000000800 */
[----:B------:R-:W-:-:S02]  /*53e0*/  FSEL R33, R33, -INF , P2 ;  /* 0xff80000021217808 */ /* 0x000fc40001000000 */
[----:B------:R-:W-:Y:S02]  /*53f0*/  FMNMX.FTZ R10, R81, R10, !PT ;  /* 0x0000000a510a7209 */ /* 0x000fe40007810000 */
[----:B------:R-:W-:Y:S02]  /*5400*/  ISETP.GT.AND P2, PT, R60, 0x59, PT ;  /* 0x000000593c00780c */ /* 0x000fe40003f44270 */
[----:B------:R-:W-:Y:S01]  /*5410*/  FSEL R85, R36, -INF , P3 ;  /* 0xff80000024557808 */ /* 0x000fe20001800000 */
[----:B------:R-:W-:Y:S01]  /*5420*/  MUFU.EX2 R24, R24 ;  /* 0x0000001800187308 */ /* 0x000fe20000000800 */
[----:B------:R-:W-:Y:S02]  /*5430*/  FMNMX.FTZ R10, R33, R10, !PT ;  /* 0x0000000a210a7209 */ /* 0x000fe40007810000 */
[----:B------:R-:W-:Y:S02]  /*5440*/  ISETP.GT.AND P3, PT, R60, 0x60, PT ;  /* 0x000000603c00780c */ /* 0x000fe40003f64270 */
[----:B-----5:R-:W-:-:S02]  /*5450*/  FSEL R37, R37, -INF , P2 ;  /* 0xff80000025257808 */ /* 0x020fc40001000000 */
        /* <DEDUP_REMOVED lines=9> */
[----:B------:R-:W-:Y:S01]  /*54f0*/  ISETP.GT.AND P2, PT, R60, 0x69, PT ;  /* 0x000000693c00780c */ /* 0x000fe20003f44270 */
[----:B------:R-:W-:Y:S01]  /*5500*/  IMAD.MOV.U32 R60, RZ, RZ, R119 ;  /* 0x000000ffff3c7224 */ /* 0x000fe200078e0077 */
[----:B------:R-:W-:Y:S01]  /*5510*/  FSEL R89, R28, -INF , P3 ;  /* 0xff8000001c597808 */ /* 0x000fe20001800000 */
[--C-:B------:R-:W-:Y:S01]  /*5520*/  FFMA.FTZ R28, R27, R6, -R34.reuse ;  /* 0x000000061b1c7223 */ /* 0x100fe20000010822 */
[----:B------:R-:W-:Y:S01]  /*5530*/  FMNMX.FTZ R10, R25, R10, !PT ;  /* 0x0000000a190a7209 */ /* 0x000fe20007810000 */
[----:B------:R-:W-:Y:S01]  /*5540*/  MUFU.EX2 R97, R97 ;  /* 0x0000006100617308 */ /* 0x000fe20000000800 */
[----:B--2---:R-:W-:Y:S01]  /*5550*/  FSEL R29, R29, -INF , P2 ;  /* 0xff8000001d1d7808 */ /* 0x004fe20001000000 */
[----:B------:R-:W-:Y:S01]  /*5560*/  FFMA.FTZ R34, R109, R6, -R34 ;  /* 0x000000066d227223 */ /* 0x000fe20000010822 */
[----:B------:R-:W-:-:S02]  /*5570*/  FMNMX.FTZ R10, R89, R10, !PT ;  /* 0x0000000a590a7209 */ /* 0x000fc40007810000 */
[-C--:B------:R-:W-:Y:S02]  /*5580*/  MOV R109, R119.reuse ;  /* 0x00000077006d7202 */ /* 0x080fe40000000f00 */
[----:B------:R-:W-:Y:S01]  /*5590*/  FMNMX.FTZ R10, R29, R10, !PT ;  /* 0x0000000a1d0a7209 */ /* 0x000fe20007810000 */
[----:B------:R-:W-:Y:S01]  /*55a0*/  MUFU.EX2 R187, R28 ;  /* 0x0000001c00bb7308 */ /* 0x000fe20000000800 */
[-C--:B------:R-:W-:Y:S02]  /*55b0*/  MOV R91, R119.reuse ;  /* 0x00000077005b7202 */ /* 0x080fe40000000f00 */
[----:B------:R-:W-:Y:S01]  /*55c0*/  MOV R52, R119 ;  /* 0x0000007700347202 */ /* 0x000fe20000000f00 */
[----:B------:R-:W1:Y:S04]  /*55d0*/  SHFL.BFLY PT, R9, R10, 0x2, 0x1f ;  /* 0x0c401f000a097f89 */ /* 0x000e6800000e0000 */
[----:B------:R2:W3:Y:S08]  /*55e0*/  MUFU.EX2 R30, R35 ;  /* 0x00000023001e7308 */ /* 0x0004f00000000800 */
[----:B------:R-:W-:Y:S01]  /*55f0*/  MUFU.EX2 R39, R39 ;  /* 0x0000002700277308 */ /* 0x000fe20000000800 */
[----:B--2---:R-:W-:-:S07]  /*5600*/  IMAD.MOV.U32 R35, RZ, RZ, R119 ;  /* 0x000000ffff237224 */ /* 0x004fce00078e0077 */
[----:B------:R2:W4:Y:S01]  /*5610*/  MUFU.EX2 R32, R43 ;  /* 0x0000002b00207308 */ /* 0x0005220000000800 */
[----:B---3--:R-:W-:Y:S02]  /*5620*/  F2FP.BF16.F32.PACK_AB R189, R30, R97 ;  /* 0x000000611ebd723e */ /* 0x008fe400000010ff */
[----:B-1----:R-:W-:-:S05]  /*5630*/  FMNMX.FTZ R27, R10, R9, !PT ;  /* 0x000000090a1b7209 */ /* 0x002fca0007810000 */
[----:B------:R-:W-:Y:S01]  /*5640*/  MUFU.EX2 R47, R47 ;  /* 0x0000002f002f7308 */ /* 0x000fe20000000800 */
[----:B------:R-:W1:Y:S01]  /*5650*/  SHFL.BFLY PT, R10, R27, 0x1, 0x1f ;  /* 0x0c201f001b0a7f89 */ /* 0x000e6200000e0000 */
[----:B--2---:R-:W-:-:S06]  /*5660*/  MOV R43, R119 ;  /* 0x00000077002b7202 */ /* 0x004fcc0000000f00 */
[----:B------:R2:W3:Y:S01]  /*5670*/  MUFU.EX2 R36, R51 ;  /* 0x0000003300247308 */ /* 0x0004e20000000800 */
[----:B----4-:R-:W-:-:S07]  /*5680*/  F2FP.BF16.F32.PACK_AB R191, R32, R39 ;  /* 0x0000002720bf723e */ /* 0x010fce00000010ff */
[----:B------:R4:W-:Y:S01]  /*5690*/  MUFU.EX2 R38, R55 ;  /* 0x0000003700267308 */ /* 0x0009e20000000800 */
[----:B--2---:R-:W-:-:S07]  /*56a0*/  IMAD.MOV.U32 R51, RZ, RZ, R119 ;  /* 0x000000ffff337224 */ /* 0x004fce00078e0077 */
[----:B------:R-:W-:Y:S01]  /*56b0*/  MUFU.EX2 R57, R57 ;  /* 0x0000003900397308 */ /* 0x000fe20000000800 */
[----:B-1----:R-:W-:Y:S01]  /*56c0*/  FMNMX.FTZ R9, R27, R10, !PT ;  /* 0x0000000a1b097209 */ /* 0x002fe20007810000 */
[----:B------:R-:W-:Y:S01]  /*56d0*/  IMAD.MOV.U32 R27, RZ, RZ, R119 ;  /* 0x000000ffff1b7224 */ /* 0x000fe200078e0077 */
[----:B---3--:R-:W-:Y:S02]  /*56e0*/  F2FP.BF16.F32.PACK_AB R185, R36, R47 ;  /* 0x0000002f24b9723e */ /* 0x008fe400000010ff */
[C---:B------:R-:W-:Y:S01]  /*56f0*/  FSETP.NEU.FTZ.AND P2, PT, R9.reuse, -INF , PT ;  /* 0xff8000000900780b */ /* 0x040fe20003f5d000 */
[----:B------:R-:W-:Y:S01]  /*5700*/  FMUL.FTZ R10, R9, R6 ;  /* 0x00000006090a7220 */ /* 0x000fe20000410000 */
[----:B----4-:R-:W-:Y:S01]  /*5710*/  MOV R55, R119 ;  /* 0x0000007700377202 */ /* 0x010fe20000000f00 */
[----:B------:R-:W1:Y:S03]  /*5720*/  MUFU.EX2 R40, R59 ;  /* 0x0000003b00287308 */ /* 0x000e660000000800 */
[----:B------:R-:W-:Y:S01]  /*5730*/  FSEL R28, R10, RZ, P2 ;  /* 0x000000ff0a1c7208 */ /* 0x000fe20001000000 */
[----:B------:R-:W-:Y:S01]  /*5740*/  FADD.FTZ R10, R201, R2 ;  /* 0x00000002c90a7221 */ /* 0x000fe20000010000 */
[----:B------:R-:W-:-:S03]  /*5750*/  F2FP.BF16.F32.PACK_AB R201, R2, R201 ;  /* 0x000000c902c9723e */ /* 0x000fc600000010ff */
        /* <DEDUP_REMOVED lines=13> */
[----:B------:R-:W3:Y:S01]  /*5830*/  MUFU.EX2 R31, R31 ;  /* 0x0000001f001f7308 */ /* 0x000ee20000000800 */
[----:B--2---:R-:W-:Y:S01]  /*5840*/  FADD.FTZ R7, R203, R10 ;  /* 0x0000000acb077221 */ /* 0x004fe20000010000 */
[-CC-:B------:R-:W-:Y:S01]  /*5850*/  FFMA.FTZ R73, R73, R6.reuse, -R28.reuse ;  /* 0x0000000649497223 */ /* 0x180fe2000001081c */
[-CC-:B------:R-:W-:Y:S01]  /*5860*/  FFMA.FTZ R49, R49, R6.reuse, -R28.reuse ;  /* 0x0000000631317223 */ /* 0x180fe2000001081c */
[-CC-:B------:R-:W-:Y:S01]  /*5870*/  FFMA.FTZ R75, R75, R6.reuse, -R28.reuse ;  /* 0x000000064b4b7223 */ /* 0x180fe2000001081c */
[----:B------:R-:W-:Y:S01]  /*5880*/  FADD.FTZ R10, R12, R7 ;  /* 0x000000070c0a7221 */ /* 0x000fe20000010000 */
        /* <DEDUP_REMOVED lines=9> */
[-CC-:B------:R-:W-:Y:S01]  /*5920*/  FFMA.FTZ R37, R37, R6.reuse, -R28.reuse ;  /* 0x0000000625257223 */ /* 0x180fe2000001081c */
[----:B------:R4:W5:Y:S01]  /*5930*/  MUFU.EX2 R202, R63 ;  /* 0x0000003f00ca7308 */ /* 0x0009620000000800 */
[-CC-:B------:R-:W-:Y:S01]  /*5940*/  FFMA.FTZ R87, R87, R6.reuse, -R28.reuse ;  /* 0x0000000657577223 */ /* 0x180fe2000001081c */
[-CC-:B------:R-:W-:Y:S01]  /*5950*/  FFMA.FTZ R25, R25, R6.reuse, -R28.reuse ;  /* 0x0000000619197223 */ /* 0x180fe2000001081c */
[-CC-:B------:R-:W-:Y:S01]  /*5960*/  FFMA.FTZ R89, R89, R6.reuse, -R28.reuse ;  /* 0x0000000659597223 */ /* 0x180fe2000001081c */
[----:B------:R-:W-:Y:S01]  /*5970*/  FFMA.FTZ R28, R29, R6, -R28 ;  /* 0x000000061d1c7223 */ /* 0x000fe2000001081c */
[----:B-1----:R-:W-:Y:S01]  /*5980*/  F2FP.BF16.F32.PACK_AB R181, R40, R57 ;  /* 0x0000003928b5723e */ /* 0x002fe200000010ff */
[--C-:B------:R-:W-:Y:S01]  /*5990*/  IMAD.MOV.U32 R59, RZ, RZ, R119.reuse ;  /* 0x000000ffff3b7224 */ /* 0x100fe200078e0077 */
[----:B------:R-:W-:Y:S01]  /*59a0*/  F2FP.BF16.F32.PACK_AB R203, R12, R203 ;  /* 0x000000cb0ccb723e */ /* 0x000fe200000010ff */
[----:B------:R1:W5:Y:S01]  /*59b0*/  MUFU.EX2 R196, R11 ;  /* 0x0000000b00c47308 */ /* 0x0003620000000800 */
[----:B----4-:R-:W-:-:S02]  /*59c0*/  IMAD.MOV.U32 R63, RZ, RZ, R119 ;  /* 0x000000ffff3f7224 */ /* 0x010fc400078e0077 */
[----:B------:R-:W-:-:S05]  /*59d0*/  IMAD.MOV.U32 R29, RZ, RZ, R119 ;  /* 0x000000ffff1d7224 */ /* 0x000fca00078e0077 */
[----:B------:R-:W4:Y:S01]  /*59e0*/  MUFU.EX2 R65, R65 ;  /* 0x0000004100417308 */ /* 0x000f220000000800 */
[----:B-1----:R-:W-:Y:S01]  /*59f0*/  IADD3 R11, -R3, UR42, R82 ;  /* 0x0000002a030b7c10 */ /* 0x002fe2000fffe152 */
[----:B------:R-:W-:Y:S01]  /*5a00*/  FADD.FTZ R3, R197, R10 ;  /* 0x0000000ac5037221 */ /* 0x000fe20000010000 */
[----:B------:R-:W-:Y:S01]  /*5a10*/  IMAD.MOV.U32 R10, RZ, RZ, RZ ;  /* 0x000000ffff0a7224 */ /* 0x000fe200078e00ff */
[C---:B------:R-:W-:Y:S02]  /*5a20*/  F2FP.BF16.F32.PACK_AB R197, R14.reuse, R197 ;  /* 0x000000c50ec5723e */ /* 0x040fe400000010ff */
[----:B------:R-:W-:Y:S01]  /*5a30*/  FADD.FTZ R46, R14, R3 ;  /* 0x000000030e2e7221 */ /* 0x000fe20000010000 */
[----:B------:R-:W-:-:S04]  /*5a40*/  IMAD.HI R11, R11, -0x6db6db6d, R10 ;  /* 0x924924930b0b7827 */ /* 0x000fc800078e020a */
[----:B---3--:R-:W-:Y:S01]  /*5a50*/  FADD.FTZ R10, R31, R200 ;  /* 0x000000c81f0a7221 */ /* 0x008fe20000010000 */
[----:B------:R-:W1:Y:S01]  /*5a60*/  MUFU.EX2 R67, R67 ;  /* 0x0000004300437308 */ /* 0x000e620000000800 */
[----:B------:R-:W-:Y:S01]  /*5a70*/  FADD.FTZ R7, R199, R46 ;  /* 0x0000002ec7077221 */ /* 0x000fe20000010000 */
[----:B------:R-:W-:Y:S01]  /*5a80*/  F2FP.BF16.F32.PACK_AB R200, R200, R31 ;  /* 0x0000001fc8c8723e */ /* 0x000fe200000010ff */
[----:B--2---:R-:W-:Y:S01]  /*5a90*/  FADD.FTZ R3, R61, R10 ;  /* 0x0000000a3d037221 */ /* 0x004fe20000010000 */
[----:B------:R-:W-:Y:S01]  /*5aa0*/  SHF.R.U32.HI R46, RZ, 0x1f, R11 ;  /* 0x0000001fff2e7819 */ /* 0x000fe2000001160b */
[C---:B------:R-:W-:Y:S01]  /*5ab0*/  FADD.FTZ R10, R20.reuse, R7 ;  /* 0x00000007140a7221 */ /* 0x040fe20000010000 */
[----:B------:R-:W-:Y:S01]  /*5ac0*/  F2FP.BF16.F32.PACK_AB R199, R20, R199 ;  /* 0x000000c714c7723e */ /* 0x000fe200000010ff */
[----:B-----5:R-:W-:Y:S01]  /*5ad0*/  FADD.FTZ R3, R202, R3 ;  /* 0x00000003ca037221 */ /* 0x020fe20000010000 */
[----:B------:R-:W2:Y:S01]  /*5ae0*/  MUFU.EX2 R198, R13 ;  /* 0x0000000d00c67308 */ /* 0x000ea20000000800 */
[----:B------:R-:W-:Y:S01]  /*5af0*/  FADD.FTZ R7, R193, R10 ;  /* 0x0000000ac1077221 */ /* 0x000fe20000010000 */
[----:B------:R-:W-:Y:S01]  /*5b00*/  LEA.HI.SX32 R46, R11, R46, 0x1a ;  /* 0x0000002e0b2e7211 */ /* 0x000fe200078fd2ff */
[----:B------:R-:W-:Y:S01]  /*5b10*/  FADD.FTZ R0, R196, R3 ;  /* 0x00000003c4007221 */ /* 0x000fe20000010000 */
[C---:B------:R-:W-:Y:S01]  /*5b20*/  F2FP.BF16.F32.PACK_AB R193, R24.reuse, R193 ;  /* 0x000000c118c1723e */ /* 0x040fe200000010ff */
[----:B------:R-:W-:Y:S01]  /*5b30*/  FADD.FTZ R10, R24, R7 ;  /* 0x00000007180a7221 */ /* 0x000fe20000010000 */
[----:B------:R-:W-:Y:S01]  /*5b40*/  F2FP.BF16.F32.PACK_AB R202, R202, R61 ;  /* 0x0000003dcaca723e */ /* 0x000fe200000010ff */
[----:B----4-:R-:W-:Y:S01]  /*5b50*/  FADD.FTZ R0, R65, R0 ;  /* 0x0000000041007221 */ /* 0x010fe20000010000 */
[----:B------:R-:W3:Y:S01]  /*5b60*/  MUFU.EX2 R15, R15 ;  /* 0x0000000f000f7308 */ /* 0x000ee20000000800 */
[----:B------:R-:W-:Y:S01]  /*5b70*/  FADD.FTZ R7, R195, R10 ;  /* 0x0000000ac3077221 */ /* 0x000fe20000010000 */
[C---:B------:R-:W-:Y:S01]  /*5b80*/  F2FP.BF16.F32.PACK_AB R195, R26.reuse, R195 ;  /* 0x000000c31ac3723e */ /* 0x040fe200000010ff */
[----:B-1----:R-:W-:Y:S01]  /*5b90*/  FADD.FTZ R3, R67, R0 ;  /* 0x0000000043037221 */ /* 0x002fe20000010000 */
[----:B------:R-:W-:Y:S01]  /*5ba0*/  F2FP.BF16.F32.PACK_AB R196, R65, R196 ;  /* 0x000000c441c4723e */ /* 0x000fe200000010ff */
[----:B------:R-:W-:Y:S01]  /*5bb0*/  FADD.FTZ R10, R26, R7 ;  /* 0x000000071a0a7221 */ /* 0x000fe20000010000 */
[----:B------:R-:W-:Y:S01]  /*5bc0*/  MOV R82, R119 ;  /* 0x0000007700527202 */ /* 0x000fe20000000f00 */
[----:B------:R-:W-:Y:S01]  /*5bd0*/  IMAD.MOV.U32 R65, RZ, RZ, R119 ;  /* 0x000000ffff417224 */ /* 0x000fe200078e0077 */
[----:B------:R1:W4:Y:S01]  /*5be0*/  MUFU.EX2 R192, R69 ;  /* 0x0000004500c07308 */ /* 0x0003220000000800 */
[C---:B--2---:R-:W-:Y:S01]  /*5bf0*/  FADD.FTZ R0, R198.reuse, R3 ;  /* 0x00000003c6007221 */ /* 0x044fe20000010000 */
[----:B------:R-:W-:Y:S01]  /*5c00*/  FADD.FTZ R7, R97, R10 ;  /* 0x0000000a61077221 */ /* 0x000fe20000010000 */
[----:B------:R-:W-:Y:S01]  /*5c10*/  VIMNMX R10, RZ, R46, !PT ;  /* 0x0000002eff0a7248 */ /* 0x000fe20007fe0100 */
[----:B------:R-:W-:Y:S01]  /*5c20*/  IMAD.MOV.U32 R26, RZ, RZ, R119 ;  /* 0x000000ffff1a7224 */ /* 0x000fe200078e0077 */
[----:B------:R-:W-:Y:S01]  /*5c30*/  F2FP.BF16.F32.PACK_AB R198, R198, R67 ;  /* 0x00000043c6c6723e */ /* 0x000fe200000010ff */
[----:B------:R-:W-:Y:S01]  /*5c40*/  FADD.FTZ R46, R30, R7 ;  /* 0x000000071e2e7221 */ /* 0x000fe20000010000 */
[----:B------:R-:W-:Y:S01]  /*5c50*/  ISETP.GE.AND P2, PT, R83, R10, PT ;  /* 0x0000000a5300720c */ /* 0x000fe20003f46270 */
[----:B------:R-:W2:Y:S01]  /*5c60*/  MUFU.EX2 R71, R71 ;  /* 0x0000004700477308 */ /* 0x000ea20000000800 */
[----:B---3--:R-:W-:Y:S01]  /*5c70*/  FADD.FTZ R3, R15, R0 ;  /* 0x000000000f037221 */ /* 0x008fe20000010000 */
[----:B------:R-:W-:Y:S01]  /*5c80*/  FADD.FTZ R7, R39, R46 ;  /* 0x0000002e27077221 */ /* 0x000fe20000010000 */
[-C--:B------:R-:W-:Y:S01]  /*5c90*/  MOV R97, R119.reuse ;  /* 0x0000007700617202 */ /* 0x080fe20000000f00 */
[----:B------:R-:W-:Y:S01]  /*5ca0*/  IMAD.MOV.U32 R83, RZ, RZ, R119 ;  /* 0x000000ffff537224 */ /* 0x000fe200078e0077 */
[----:B------:R-:W-:Y:S01]  /*5cb0*/  MOV R67, R119 ;  /* 0x0000007700437202 */ /* 0x000fe20000000f00 */
[----:B------:R-:W-:Y:S01]  /*5cc0*/  FADD.FTZ R46, R32, R7 ;  /* 0x00000007202e7221 */ /* 0x000fe20000010000 */
[----:B-1----:R-:W-:Y:S01]  /*5cd0*/  IMAD.MOV.U32 R69, RZ, RZ, R119 ;  /* 0x000000ffff457224 */ /* 0x002fe200078e0077 */
[----:B------:R-:W1:Y:S01]  /*5ce0*/  MUFU.EX2 R194, R21 ;  /* 0x0000001500c27308 */ /* 0x000e620000000800 */
[C---:B----4-:R-:W-:Y:S01]  /*5cf0*/  FADD.FTZ R0, R192.reuse, R3 ;  /* 0x00000003c0007221 */ /* 0x050fe20000010000 */
[----:B------:R-:W-:Y:S01]  /*5d00*/  FADD.FTZ R7, R47, R46 ;  /* 0x0000002e2f077221 */ /* 0x000fe20000010000 */
[----:B------:R-:W-:Y:S01]  /*5d10*/  F2FP.BF16.F32.PACK_AB R192, R192, R15 ;  /* 0x0000000fc0c0723e */ /* 0x000fe200000010ff */
[----:B------:R-:W-:Y:S01]  /*5d20*/  IMAD.MOV.U32 R47, RZ, RZ, R119 ;  /* 0x000000ffff2f7224 */ /* 0x000fe200078e0077 */
[----:B------:R-:W-:Y:S01]  /*5d30*/  MOV R61, R119 ;  /* 0x00000077003d7202 */ /* 0x000fe20000000f00 */
[----:B------:R-:W-:Y:S01]  /*5d40*/  FADD.FTZ R46, R36, R7 ;  /* 0x00000007242e7221 */ /* 0x000fe20000010000 */
[--C-:B------:R-:W-:Y:S01]  /*5d50*/  IMAD.MOV.U32 R39, RZ, RZ, R119.reuse ;  /* 0x000000ffff277224 */ /* 0x100fe200078e0077 */
[----:B------:R-:W3:Y:S01]  /*5d60*/  MUFU.EX2 R73, R73 ;  /* 0x0000004900497308 */ /* 0x000ee20000000800 */
[----:B--2---:R-:W-:Y:S01]  /*5d70*/  FADD.FTZ R3, R71, R0 ;  /* 0x0000000047037221 */ /* 0x004fe20000010000 */
[----:B------:R-:W-:Y:S01]  /*5d80*/  FADD.FTZ R7, R187, R46 ;  /* 0x0000002ebb077221 */ /* 0x000fe20000010000 */
[C---:B------:R-:W-:Y:S01]  /*5d90*/  F2FP.BF16.F32.PACK_AB R187, R38.reuse, R187 ;  /* 0x000000bb26bb723e */ /* 0x040fe200000010ff */
[----:B------:R-:W-:Y:S01]  /*5da0*/  IMAD.MOV.U32 R36, RZ, RZ, R119 ;  /* 0x000000ffff247224 */ /* 0x000fe200078e0077 */
[----:B------:R-:W-:Y:S01]  /*5db0*/  MOV R46, R119 ;  /* 0x00000077002e7202 */ /* 0x000fe20000000f00 */
[----:B------:R-:W-:Y:S01]  /*5dc0*/  FADD.FTZ R2, R38, R7 ;  /* 0x0000000726027221 */ /* 0x000fe20000010000 */
[----:B------:R-:W-:Y:S01]  /*5dd0*/  IMAD.MOV.U32 R38, RZ, RZ, R119 ;  /* 0x000000ffff267224 */ /* 0x000fe200078e0077 */
[----:B------:R2:W4:Y:S01]  /*5de0*/  MUFU.EX2 R188, R49 ;  /* 0x0000003100bc7308 */ /* 0x0005220000000800 */
[C---:B-1----:R-:W-:Y:S01]  /*5df0*/  FADD.FTZ R0, R194.reuse, R3 ;  /* 0x00000003c2007221 */ /* 0x042fe20000010000 */
[----:B------:R-:W-:Y:S01]  /*5e00*/  FADD.FTZ R7, R57, R2 ;  /* 0x0000000239077221 */ /* 0x000fe20000010000 */
[----:B------:R-:W-:Y:S01]  /*5e10*/  F2FP.BF16.F32.PACK_AB R194, R194, R71 ;  /* 0x00000047c2c2723e */ /* 0x000fe200000010ff */
[----:B------:R-:W-:Y:S01]  /*5e20*/  IMAD.MOV.U32 R71, RZ, RZ, R119 ;  /* 0x000000ffff477224 */ /* 0x000fe200078e0077 */
[-C--:B------:R-:W-:Y:S01]  /*5e30*/  MOV R31, R119.reuse ;  /* 0x00000077001f7202 */ /* 0x080fe20000000f00 */
[----:B------:R-:W-:Y:S01]  /*5e40*/  FADD.FTZ R2, R40, R7 ;  /* 0x0000000728027221 */ /* 0x000fe20000010000 */
[--C-:B------:R-:W-:Y:S01]  /*5e50*/  IMAD.MOV.U32 R57, RZ, RZ, R119.reuse ;  /* 0x000000ffff397224 */ /* 0x100fe200078e0077 */
[----:B------:R-:W1:Y:S01]  /*5e60*/  MUFU.EX2 R75, R75 ;  /* 0x0000004b004b7308 */ /* 0x000e620000000800 */
[----:B---3--:R-:W-:Y:S01]  /*5e70*/  FADD.FTZ R3, R73, R0 ;  /* 0x0000000049037221 */ /* 0x008fe20000010000 */
[-C--:B--2---:R-:W-:Y:S01]  /*5e80*/  MOV R49, R119.reuse ;  /* 0x0000007700317202 */ /* 0x084fe20000000f00 */
[--C-:B------:R-:W-:Y:S01]  /*5e90*/  IMAD.MOV.U32 R32, RZ, RZ, R119.reuse ;  /* 0x000000ffff207224 */ /* 0x100fe200078e0077 */
[----:B------:R-:W-:Y:S01]  /*5ea0*/  MOV R40, R119 ;  /* 0x0000007700287202 */ /* 0x000fe20000000f00 */
[----:B------:R-:W-:-:S02]  /*5eb0*/  IMAD.MOV.U32 R30, RZ, RZ, R119 ;  /* 0x000000ffff1e7224 */ /* 0x000fc400078e0077 */
[----:B------:R-:W-:Y:S01]  /*5ec0*/  IMAD.MOV.U32 R24, RZ, RZ, R119 ;  /* 0x000000ffff187224 */ /* 0x000fe200078e0077 */
[----:B------:R2:W3:Y:S01]  /*5ed0*/  MUFU.EX2 R190, R53 ;  /* 0x0000003500be7308 */ /* 0x0004e20000000800 */
[C---:B----4-:R-:W-:Y:S01]  /*5ee0*/  FADD.FTZ R0, R188.reuse, R3 ;  /* 0x00000003bc007221 */ /* 0x050fe20000010000 */
[----:B------:R-:W-:Y:S02]  /*5ef0*/  F2FP.BF16.F32.PACK_AB R188, R188, R73 ;  /* 0x00000049bcbc723e */ /* 0x000fe400000010ff */
[----:B------:R-:W-:-:S04]  /*5f00*/  MOV R73, R119 ;  /* 0x0000007700497202 */ /* 0x000fc80000000f00 */
[----:B------:R-:W4:Y:S01]  /*5f10*/  MUFU.EX2 R77, R77 ;  /* 0x0000004d004d7308 */ /* 0x000f220000000800 */
[----:B-1----:R-:W-:Y:S01]  /*5f20*/  FADD.FTZ R3, R75, R0 ;  /* 0x000000004b037221 */ /* 0x002fe20000010000 */
[----:B--2---:R-:W-:-:S06]  /*5f30*/  IMAD.MOV.U32 R53, RZ, RZ, R119 ;  /* 0x000000ffff357224 */ /* 0x004fcc00078e0077 */
[----:B------:R1:W2:Y:S01]  /*5f40*/  MUFU.EX2 R184, R41 ;  /* 0x0000002900b87308 */ /* 0x0002a20000000800 */
[C---:B---3--:R-:W-:Y:S01]  /*5f50*/  FADD.FTZ R0, R190.reuse, R3 ;  /* 0x00000003be007221 */ /* 0x048fe20000010000 */
[----:B------:R-:W-:Y:S01]  /*5f60*/  F2FP.BF16.F32.PACK_AB R190, R190, R75 ;  /* 0x0000004bbebe723e */ /* 0x000fe200000010ff */
[----:B------:R-:W-:-:S05]  /*5f70*/  IMAD.MOV.U32 R75, RZ, RZ, R119 ;  /* 0x000000ffff4b7224 */ /* 0x000fca00078e0077 */
[----:B------:R-:W3:Y:S01]  /*5f80*/  MUFU.EX2 R79, R79 ;  /* 0x0000004f004f7308 */ /* 0x000ee20000000800 */
[----:B----4-:R-:W-:Y:S01]  /*5f90*/  FADD.FTZ R3, R77, R0 ;  /* 0x000000004d037221 */ /* 0x010fe20000010000 */
[----:B-1----:R-:W-:-:S06]  /*5fa0*/  IMAD.MOV.U32 R41, RZ, RZ, R119 ;  /* 0x000000ffff297224 */ /* 0x002fcc00078e0077 */
[----:B------:R-:W1:Y:S01]  /*5fb0*/  MUFU.EX2 R99, R99 ;  /* 0x0000006300637308 */ /* 0x000e620000000800 */
[C---:B--2---:R-:W-:Y:S01]  /*5fc0*/  FADD.FTZ R0, R184.reuse, R3 ;  /* 0x00000003b8007221 */ /* 0x044fe20000010000 */
[----:B------:R-:W-:Y:S01]  /*5fd0*/  F2FP.BF16.F32.PACK_AB R184, R184, R77 ;  /* 0x0000004db8b8723e */ /* 0x000fe200000010ff */
[----:B------:R-:W-:-:S05]  /*5fe0*/  IMAD.MOV.U32 R77, RZ, RZ, R119 ;  /* 0x000000ffff4d7224 */ /* 0x000fca00078e0077 */
[----:B------:R2:W4:Y:S01]  /*5ff0*/  MUFU.EX2 R186, R45 ;  /* 0x0000002d00ba7308 */ /* 0x0005220000000800 */
[----:B---3--:R-:W-:-:S07]  /*6000*/  FADD.FTZ R3, R79, R0 ;  /* 0x000000004f037221 */ /* 0x008fce0000010000 */
[----:B------:R3:W5:Y:S01]  /*6010*/  MUFU.EX2 R42, R101 ;  /* 0x00000065002a7308 */ /* 0x0007620000000800 */
[----:B-1----:R-:W-:Y:S01]  /*6020*/  FADD.FTZ R7, R99, R2 ;  /* 0x0000000263077221 */ /* 0x002fe20000010000 */
[----:B--2---:R-:W-:-:S06]  /*6030*/  IMAD.MOV.U32 R45, RZ, RZ, R119 ;  /* 0x000000ffff2d7224 */ /* 0x004fcc00078e0077 */
[----:B------:R-:W1:Y:S01]  /*6040*/  MUFU.EX2 R81, R81 ;  /* 0x0000005100517308 */ /* 0x000e620000000800 */
[C---:B----4-:R-:W-:Y:S01]  /*6050*/  FADD.FTZ R0, R186.reuse, R3 ;  /* 0x00000003ba007221 */ /* 0x050fe20000010000 */
[----:B------:R-:W-:Y:S01]  /*6060*/  F2FP.BF16.F32.PACK_AB R186, R186, R79 ;  /* 0x0000004fbaba723e */ /* 0x000fe200000010ff */
[----:B---3--:R-:W-:Y:S01]  /*6070*/  IMAD.MOV.U32 R101, RZ, RZ, R119 ;  /* 0x000000ffff657224 */ /* 0x008fe200078e0077 */
[----:B------:R-:W-:-:S04]  /*6080*/  MOV R79, R119 ;  /* 0x00000077004f7202 */ /* 0x000fc80000000f00 */
        /* <DEDUP_REMOVED lines=13> */
[--C-:B-1----:R-:W-:Y:S02]  /*6160*/  IMAD.MOV.U32 R105, RZ, RZ, R119.reuse ;  /* 0x000000ffff697224 */ /* 0x102fe400078e0077 */
[----:B------:R-:W-:-:S03]  /*6170*/  IMAD.MOV.U32 R81, RZ, RZ, R119 ;  /* 0x000000ffff517224 */ /* 0x000fc600078e0077 */
[----:B------:R1:W3:Y:S01]  /*6180*/  MUFU.EX2 R182, R37 ;  /* 0x0000002500b67308 */ /* 0x0002e20000000800 */
[C---:B-----5:R-:W-:Y:S01]  /*6190*/  FADD.FTZ R2, R44.reuse, R7 ;  /* 0x000000072c027221 */ /* 0x060fe20000010000 */
[----:B------:R-:W-:Y:S01]  /*61a0*/  F2FP.BF16.F32.PACK_AB R177, R44, R103 ;  /* 0x000000672cb1723e */ /* 0x000fe200000010ff */
[----:B------:R-:W-:Y:S01]  /*61b0*/  IMAD.MOV.U32 R44, RZ, RZ, R119 ;  /* 0x000000ffff2c7224 */ /* 0x000fe200078e0077 */
[----:B------:R-:W-:-:S04]  /*61c0*/  MOV R103, R119 ;  /* 0x0000007700677202 */ /* 0x000fc80000000f00 */
[----:B------:R-:W4:Y:S01]  /*61d0*/  MUFU.EX2 R87, R87 ;  /* 0x0000005700577308 */ /* 0x000f220000000800 */
[----:B--2---:R-:W-:Y:S01]  /*61e0*/  FADD.FTZ R7, R85, R0 ;  /* 0x0000000055077221 */ /* 0x004fe20000010000 */
[----:B-1----:R-:W-:-:S06]  /*61f0*/  MOV R37, R119 ;  /* 0x0000007700257202 */ /* 0x002fcc0000000f00 */
[----:B------:R1:W2:Y:S01]  /*6200*/  MUFU.EX2 R176, R25 ;  /* 0x0000001900b07308 */ /* 0x0002a20000000800 */
[C---:B---3--:R-:W-:Y:S01]  /*6210*/  FADD.FTZ R0, R182.reuse, R7 ;  /* 0x00000007b6007221 */ /* 0x048fe20000010000 */
[----:B------:R-:W-:Y:S02]  /*6220*/  F2FP.BF16.F32.PACK_AB R182, R182, R85 ;  /* 0x00000055b6b6723e */ /* 0x000fe400000010ff */
[----:B------:R-:W-:-:S04]  /*6230*/  MOV R85, R119 ;  /* 0x0000007700557202 */ /* 0x000fc80000000f00 */
[----:B------:R-:W3:Y:S01]  /*6240*/  MUFU.EX2 R107, R107 ;  /* 0x0000006b006b7308 */ /* 0x000ee20000000800 */
[----:B----4-:R-:W-:Y:S01]  /*6250*/  FADD.FTZ R7, R87, R0 ;  /* 0x0000000057077221 */ /* 0x010fe20000010000 */
[----:B-1----:R-:W-:-:S06]  /*6260*/  MOV R25, R119 ;  /* 0x0000007700197202 */ /* 0x002fcc0000000f00 */
[----:B------:R-:W1:Y:S01]  /*6270*/  MUFU.EX2 R89, R89 ;  /* 0x0000005900597308 */ /* 0x000e620000000800 */
[C---:B--2---:R-:W-:Y:S01]  /*6280*/  FADD.FTZ R0, R176.reuse, R7 ;  /* 0x00000007b0007221 */ /* 0x044fe20000010000 */
[----:B------:R-:W-:Y:S01]  /*6290*/  F2FP.BF16.F32.PACK_AB R176, R176, R87 ;  /* 0x00000057b0b0723e */ /* 0x000fe200000010ff */
[----:B------:R-:W-:-:S05]  /*62a0*/  IMAD.MOV.U32 R87, RZ, RZ, R119 ;  /* 0x000000ffff577224 */ /* 0x000fca00078e0077 */
[----:B------:R-:W2:Y:S01]  /*62b0*/  MUFU.EX2 R34, R34 ;  /* 0x0000002200227308 */ /* 0x000ea20000000800 */
[----:B---3--:R-:W-:Y:S01]  /*62c0*/  FADD.FTZ R3, R107, R2 ;  /* 0x000000026b037221 */ /* 0x008fe20000010000 */
[----:B------:R-:W-:-:S06]  /*62d0*/  IMAD.MOV.U32 R2, RZ, RZ, 0x3f800000 ;  /* 0x3f800000ff027424 */ /* 0x000fcc00078e00ff */
[----:B------:R-:W3:Y:S01]  /*62e0*/  MUFU.EX2 R28, R28 ;  /* 0x0000001c001c7308 */ /* 0x000ee20000000800 */
[----:B-1----:R-:W-:Y:S01]  /*62f0*/  FADD.FTZ R7, R89, R0 ;  /* 0x0000000059077221 */ /* 0x002fe20000010000 */
[----:B------:R-:W-:Y:S02]  /*6300*/  IMAD.MOV.U32 R0, RZ, RZ, 0x3f800000 ;  /* 0x3f800000ff007424 */ /* 0x000fe400078e00ff */
[C---:B--2---:R-:W-:Y:S01]  /*6310*/  FADD.FTZ R3, R34.reuse, R3 ;  /* 0x0000000322037221 */ /* 0x044fe20000010000 */
[----:B------:R-:W-:Y:S01]  /*6320*/  F2FP.BF16.F32.PACK_AB R179, R34, R107 ;  /* 0x0000006b22b3723e */ /* 0x000fe200000010ff */
[----:B------:R-:W-:Y:S01]  /*6330*/  IMAD.MOV.U32 R107, RZ, RZ, R119 ;  /* 0x000000ffff6b7224 */ /* 0x000fe200078e0077 */
[----:B------:R-:W-:Y:S01]  /*6340*/  MOV R34, R119 ;  /* 0x0000007700227202 */ /* 0x000fe20000000f00 */
[C---:B---3--:R-:W-:Y:S01]  /*6350*/  FADD.FTZ R7, R28.reuse, R7 ;  /* 0x000000071c077221 */ /* 0x048fe20000010000 */
[----:B------:R-:W-:Y:S01]  /*6360*/  F2FP.BF16.F32.PACK_AB R178, R28, R89 ;  /* 0x000000591cb2723e */ /* 0x000fe200000010ff */
[----:B------:R-:W-:Y:S01]  /*6370*/  IMAD.MOV.U32 R89, RZ, RZ, R119 ;  /* 0x000000ffff597224 */ /* 0x000fe200078e0077 */
[----:B------:R-:W-:Y:S01]  /*6380*/  MOV R28, R119 ;  /* 0x00000077001c7202 */ /* 0x000fe20000000f00 */
[----:B------:R-:W-:Y:S06]  /*6390*/  @!P2 BRA `(.L_x_4719) ;  /* 0x0000004c00f0a947 */ /* 0x000fec0003800000 */
[----:B------:R-:W-:Y:S01]  /*63a0*/  R2UR UR6, R16 ;  /* 0x00000000100672ca */ /* 0x000fe200000e0000 */
[----:B------:R-:W-:Y:S01]  /*63b0*/  IMAD.MOV.U32 R11, RZ, RZ, R8 ;  /* 0x000000ffff0b7224 */ /* 0x000fe200078e0008 */
[----:B------:R-:W-:Y:S01]  /*63c0*/  MOV R12, R9 ;  /* 0x00000009000c7202 */ /* 0x000fe20000000f00 */
[----:B------:R-:W-:Y:S01]  /*63d0*/  IMAD.MOV.U32 R2, RZ, RZ, 0x3f800000 ;  /* 0x3f800000ff027424 */ /* 0x000fe200078e00ff */
        /* <DEDUP_REMOVED lines=9> */
[----:B------:R-:W-:Y:S01]  /*6470*/  IMAD.U32 R13, RZ, RZ, UR6 ;  /* 0x00000006ff0d7e24 */ /* 0x000fe2000f8e00ff */
[----:B------:R-:W-:Y:S01]  /*6480*/  ULDC.64 UR6, c[0x0][0x3f8] ;  /* 0x0000fe0000067ab9 */ /* 0x000fe20000000a00 */
        /* <DEDUP_REMOVED lines=39> */
[----:B------:R-:W-:Y:S01]  /*6700*/  MOV R215, UR6 ;  /* 0x0000000600d77c02 */ /* 0x000fe20008000f00 */
[----:B------:R-:W-:Y:S01]  /*6710*/  IMAD.U32 R216, RZ, RZ, UR7 ;  /* 0x00000007ffd87e24 */ /* 0x000fe2000f8e00ff */
[----:B------:R-:W-:Y:S01]  /*6720*/  UMOV UR45, UR46 ;  /* 0x0000002e002d7c82 */ /* 0x000fe20008000000 */
[----:B------:R-:W-:-:S05]  /*6730*/  ULDC UR41, c[0x0][0x9d8] ;  /* 0x0002760000297ab9 */ /* 0x000fca0000000800 */
.L_x_4728:
[----:B------:R-:W-:Y:S01]  /*6740*/  R2UR UR10, R13 ;  /* 0x000000000d0a72ca */ /* 0x000fe200000e0000 */
        /* <DEDUP_REMOVED lines=8> */
.L_x_4720:
[----:B------:R-:W-:Y:S01]  /*67d0*/  R2UR UR6, R16 ;  /* 0x00000000100672ca */ /* 0x000fe200000e0000 */
[----:B------:R-:W-:-:S12]  /*67e0*/  ULEA UR60, UR46, UR61, 0x3 ;  /* 0x0000003d2e3c7291 */ /* 0x000fd8000f8e183f */
[----:B------:R-:W-:-:S04]  /*67f0*/  MOV R6, UR6 ;  /* 0x0000000600067c02 */ /* 0x000fc80008000f00 */
[----:B------:R-:W-:-:S04]  /*6800*/  SHF.L.U32 R6, R6, 0x1f, RZ ;  /* 0x0000001f06067819 */ /* 0x000fc800000006ff */
[----:B------:R1:W2:Y:S01]  /*6810*/  SYNCS.PHASECHK.TRANS64.TRYWAIT P2, [UR60+0x36830], R6 ;  /* 0x03683006ff0075a7 */ /* 0x0002a2000804017c */
[----:B------:R-:W-:Y:S05]  /*6820*/  @!P0 BRA `(.L_x_4721) ;  /* 0x0000000000048947 */ /* 0x000fea0003800000 */
[----:B------:R-:W-:Y:S01]  /*6830*/  BPT.TRAP 0x1 ;  /* 0x000000040000795c */ /* 0x000fe20000300000 */
.L_x_4721:
[----:B--2---:R-:W-:Y:S05]  /*6840*/  @P2 BRA `(.L_x_4722) ;  /* 0x0000000000082947 */ /* 0x004fea0003800000 */
[----:B------:R-:W2:Y:S02]  /*6850*/  SYNCS.PHASECHK.TRANS64.TRYWAIT P2, [UR60+0x36830], R6 ;  /* 0x03683006ff0075a7 */ /* 0x000ea4000804017c */
[----:B--2---:R-:W-:Y:S05]  /*6860*/  @!P2 BRA `(.L_x_4723) ;  /* 0x000000e800a4a947 */ /* 0x004fea0003800000 */
.L_x_4722:
[----:B------:R-:W-:Y:S01]  /*6870*/  UIMAD UR6, UR46, 0xa80, UR40 ;  /* 0x00000a802e0678a4 */ /* 0x000fe2000f8e0228 */
[----:B------:R-:W-:Y:S01]  /*6880*/  WARPGROUP.ARRIVE ;  /* 0x00000000000079c5 */ /* 0x000fe20000000000 */
[----:B------:R-:W-:Y:S01]  /*6890*/  UMOV UR7, 0x40000040 ;  /* 0x4000004000077882 */ /* 0x000fe20000000000 */
[----:B------:R-:W-:Y:S01]  /*68a0*/  UMOV UR56, UR4 ;  /* 0x0000000400387c82 */ /* 0x000fe20008000000 */
[----:B------:R-:W-:Y:S01]  /*68b0*/  UIADD3 UR58, UR6, 0x80, URZ ;  /* 0x00000080063a7890 */ /* 0x000fe2000fffe03f */
[-C--:B------:R-:W-:Y:S01]  /*68c0*/  FMUL.FTZ R24, R24, R0.reuse ;  /* 0x0000000018187220 */ /* 0x080fe20000410000 */
[----:B------:R-:W-:Y:S01]  /*68d0*/  UMOV UR57, UR5 ;  /* 0x0000000500397c82 */ /* 0x000fe20008000000 */
[----:B------:R-:W-:Y:S01]  /*68e0*/  UMOV UR59, 0x40000040 ;  /* 0x40000040003b7882 */ /* 0x000fe20000000000 */
[----:B------:R-:W-:Y:S02]  /*68f0*/  UIADD3 UR10, UR6, 0x180, URZ ;  /* 0x00000180060a7890 */ /* 0x000fe4000fffe03f */
[----:B------:R-:W-:Y:S01]  /*6900*/  HGMMA.64x16x16.F32.BF16 R168, gdesc[UR4], RZ, !UPT, gsb0 ;  /* 0x0020000004a879f0 */ /* 0x000fe2000c0018ff */
        /* <DEDUP_REMOVED lines=607> */
.L_x_4724:
[----:B------:R-:W-:Y:S01]  /*8f00*/  R2UR UR6, R13 ;  /* 0x000000000d0672ca */ /* 0x000fe200000e0000 */
[----:B------:R-:W-:-:S12]  /*8f10*/  ULEA UR10, UR45, UR61, 0x3 ;  /* 0x0000003d2d0a7291 */ /* 0x000fd8000f8e183f */
[----:B------:R-:W-:-:S05]  /*8f20*/  IMAD.U32 R0, RZ, RZ, UR6 ;  /* 0x00000006ff007e24 */ /* 0x000fca000f8e00ff */
[----:B------:R-:W-:-:S04]  /*8f30*/  SHF.L.U32 R0, R0, 0x1f, RZ ;  /* 0x0000001f00007819 */ /* 0x000fc800000006ff */
[----:B------:R3:W4:Y:S01]  /*8f40*/  SYNCS.PHASECHK.TRANS64.TRYWAIT P2, [UR10+0x36850], R0 ;  /* 0x03685000ff0075a7 */ /* 0x000722000804014a */
[----:B------:R-:W-:Y:S05]  /*8f50*/  @!P0 BRA `(.L_x_4725) ;  /* 0x0000000000048947 */ /* 0x000fea0003800000 */
[----:B------:R-:W-:Y:S01]  /*8f60*/  BPT.TRAP 0x1 ;  /* 0x000000040000795c */ /* 0x000fe20000300000 */
.L_x_4725:
[----:B----4-:R-:W-:Y:S05]  /*8f70*/  @P2 BRA `(.L_x_4726) ;  /* 0x0000000000082947 */ /* 0x010fea0003800000 */
[----:B------:R-:W4:Y:S02]  /*8f80*/  SYNCS.PHASECHK.TRANS64.TRYWAIT P2, [UR10+0x36850], R0 ;  /* 0x03685000ff0075a7 */ /* 0x000f24000804014a */
[----:B----4-:R-:W-:Y:S05]  /*8f90*/  @!P2 BRA `(.L_x_4727) ;  /* 0x000000c000f0a947 */ /* 0x010fea0003800000 */
.L_x_4726:
[----:B------:R-:W-:Y:S01]  /*8fa0*/  UIADD3 UR6, UR61, 0x400, URZ ;  /* 0x000004003d067890 */ /* 0x000fe2000fffe03f */
[----:B------:R-:W-:Y:S01]  /*8fb0*/  WARPGROUP.ARRIVE ;  /* 0x00000000000079c5 */ /* 0x000fe20000000000 */
[----:B------:R-:W-:Y:S01]  /*8fc0*/  UMOV UR7, 0x40000040 ;  /* 0x4000004000077882 */ /* 0x000fe20000000000 */
[----:B------:R-:W-:Y:S01]  /*8fd0*/  R2UR UR15, R215 ;  /* 0x00000000d70f72ca */ /* 0x000fe200000e0000 */
[----:B------:R-:W-:Y:S01]  /*8fe0*/  USHF.R.U32.HI UR6, URZ, 0x4, UR6 ;  /* 0x000000043f067899 */ /* 0x000fe20008011606 */
[----:B------:R-:W-:Y:S01]  /*8ff0*/  FMUL.FTZ R13, R175, UR41 ;  /* 0x00000029af0d7c20 */ /* 0x000fe20008410000 */
[----:B------:R-:W-:Y:S01]  /*9000*/  R2UR UR14, R216 ;  /* 0x00000000d80e72ca */ /* 0x000fe200000e0000 */
[----:B------:R-:W-:Y:S01]  /*9010*/  FMUL.FTZ R175, R153, UR41 ;  /* 0x0000002999af7c20 */ /* 0x000fe20008410000 */
[----:B------:R-:W-:Y:S01]  /*9020*/  ULOP3.LUT UR6, UR6, 0x3fff, URZ, 0xc0, !UPT ;  /* 0x00003fff06067892 */ /* 0x000fe2000f8ec03f */
[----:B------:R-:W-:Y:S01]  /*9030*/  FMUL.FTZ R153, R154, UR41 ;  /* 0x000000299a997c20 */ /* 0x000fe20008410000 */
[----:B------:R-:W-:Y:S01]  /*9040*/  FMUL.FTZ R154, R159, UR41 ;  /* 0x000000299f9a7c20 */ /* 0x000fe20008410000 */
[----:B-12---:R-:W-:Y:S01]  /*9050*/  FMUL.FTZ R6, R168, UR41 ;  /* 0x00000029a8067c20 */ /* 0x006fe20008410000 */
[----:B------:R-:W-:Y:S01]  /*9060*/  ULOP3.LUT UR6, UR6, 0x3800000, URZ, 0xfc, !UPT ;  /* 0x0380000006067892 */ /* 0x000fe2000f8efc3f */
[----:B------:R-:W1:Y:S01]  /*9070*/  LDC R159, c[0x0][0x288] ;  /* 0x0000a200ff9f7b82 */ /* 0x000e620000000800 */
[----:B------:R-:W-:Y:S01]  /*9080*/  FMUL.FTZ R9, R169, UR41 ;  /* 0x00000029a9097c20 */ /* 0x000fe20008410000 */
[----:B------:R-:W-:Y:S01]  /*9090*/  FMUL.FTZ R14, R163, UR41 ;  /* 0x00000029a30e7c20 */ /* 0x000fe20008410000 */
[----:B------:R-:W-:Y:S01]  /*90a0*/  UIMAD UR11, UR45, 0xa80, UR6 ;  /* 0x00000a802d0b78a4 */ /* 0x000fe2000f8e0206 */
[----:B------:R-:W2:Y:S01]  /*90b0*/  MUFU.TANH R6, R6 ;  /* 0x0000000600067308 */ /* 0x000ea20000002400 */
[----:B------:R-:W-:Y:S01]  /*90c0*/  UISETP.NE.U32.AND UP0, UPT, UR15, URZ, UPT ;  /* 0x0000003f0f00728c */ /* 0x000fe2000bf05070 */
[----:B------:R-:W-:Y:S01]  /*90d0*/  FMUL.FTZ R163, R157, UR41 ;  /* 0x000000299da37c20 */ /* 0x000fe20008410000 */
[----:B------:R-:W-:Y:S01]  /*90e0*/  FMUL.FTZ R168, R172, UR41 ;  /* 0x00000029aca87c20 */ /* 0x000fe20008410000 */
[----:B------:R-:W-:Y:S01]  /*90f0*/  ULDC UR15, c[0x0][0x404] ;  /* 0x00010100000f7ab9 */ /* 0x000fe20000000800 */
[----:B------:R-:W-:Y:S01]  /*9100*/  UISETP.NE.AND.EX UP0, UPT, UR14, URZ, UPT, UP0 ;  /* 0x0000003f0e00728c */ /* 0x000fe2000bf05300 */
[----:B------:R-:W-:Y:S01]  /*9110*/  FMUL.FTZ R157, R145, UR41 ;  /* 0x00000029919d7c20 */ /* 0x000fe20008410000 */
[----:B------:R-:W-:Y:S01]  /*9120*/  UMOV UR6, UR11 ;  /* 0x0000000b00067c82 */ /* 0x000fe20008000000 */
[----:B------:R-:W-:Y:S01]  /*9130*/  ULDC UR14, c[0x0][0x2e0] ;  /* 0x0000b800000e7ab9 */ /* 0x000fe20000000800 */
[----:B------:R-:W-:Y:S01]  /*9140*/  HGMMA.64x192x16.F32.BF16 R24, R200, gdesc[UR4].tnspB, R24, gsb0 ;  /* 0x42e00004c8187df0 */ /* 0x000fe20008001818 */
[----:B------:R-:W-:Y:S01]  /*9150*/  UIADD3 UR6, UR11, 0x80, URZ ;  /* 0x000000800b067890 */ /* 0x000fe2000fffe03f */
[----:B------:R-:W-:Y:S01]  /*9160*/  FMUL.FTZ R145, R146, UR41 ;  /* 0x0000002992917c20 */ /* 0x000fe20008410000 */
[----:B------:R-:W-:Y:S01]  /*9170*/  UMOV UR7, 0x40000040 ;  /* 0x4000004000077882 */ /* 0x000fe20000000000 */
[----:B------:R-:W4:Y:S01]  /*9180*/  MUFU.TANH R9, R9 ;  /* 0x0000000900097308 */ /* 0x000f220000002400 */
        /* <DEDUP_REMOVED lines=12> */
[----:B---3--:R-:W-:Y:S01]  /*9250*/  FMUL.FTZ R0, R170, UR41 ;  /* 0x00000029aa007c20 */ /* 0x008fe20008410000 */
        /* <DEDUP_REMOVED lines=8> */
[----:B------:R-:W-:-:S02]  /*92e0*/  UMOV UR45, UR46 ;  /* 0x0000002e002d7c82 */ /* 0x000fc40008000000 */
        /* <DEDUP_REMOVED lines=36> */
[----:B------:R-:W-:Y:S01]  /*9530*/  UIMAD UR6, UR47, -0x70, UR42 ;  /* 0xffffff902f0678a4 */ /* 0x000fe2000f8e022a */
[----:B------:R-:W3:Y:S01]  /*9540*/  MUFU.TANH R199, R199 ;  /* 0x000000c700c77308 */ /* 0x000ee20000002400 */
[----:B------:R-:W-:Y:S01]  /*9550*/  USEL UR7, UR15, 0x1, UP0 ;  /* 0x000000010f077887 */ /* 0x000fe20008000000 */
[----:B------:R-:W-:Y:S01]  /*9560*/  FMUL.FTZ R144, R147, UR41 ;  /* 0x0000002993907c20 */ /* 0x000fe20008410000 */
[----:B------:R-:W-:Y:S01]  /*9570*/  UIADD3 UR6, UR6, 0x1, URZ ;  /* 0x0000000106067890 */ /* 0x000fe2000fffe03f */
[----:B------:R-:W-:Y:S01]  /*9580*/  FMUL.FTZ R147, R148, UR41 ;  /* 0x0000002994937c20 */ /* 0x000fe20008410000 */
[----:B------:R-:W-:Y:S02]  /*9590*/  FMUL.FTZ R148, R149, UR41 ;  /* 0x0000002995947c20 */ /* 0x000fe40008410000 */
[----:B------:R-:W-:Y:S01]  /*95a0*/  UIMAD UR6, UR7, UR14, UR6 ;  /* 0x0000000e070672a4 */ /* 0x000fe2000f8e0206 */
[----:B------:R-:W3:Y:S02]  /*95b0*/  MUFU.TANH R197, R197 ;  /* 0x000000c500c57308 */ /* 0x000ee40000002400 */
[----:B------:R-:W-:-:S03]  /*95c0*/  UMOV UR7, 0x40000040 ;  /* 0x4000004000077882 */ /* 0x000fc60000000000 */
[----:B-1----:R-:W-:Y:S01]  /*95d0*/  IADD3 R159, -R159, UR6, RZ ;  /* 0x000000069f9f7c10 */ /* 0x002fe2000fffe1ff */
[----:B------:R-:W-:Y:S02]  /*95e0*/  UIADD3 UR6, UR11, 0x180, URZ ;  /* 0x000001800b067890 */ /* 0x000fe4000fffe03f */
[----:B------:R-:W-:Y:S02]  /*95f0*/  MUFU.TANH R160, R160 ;  /* 0x000000a000a07308 */ /* 0x000fe40000002400 */
[----:B------:R-:W-:-:S04]  /*9600*/  IMAD R146, R204, -0x2, R159 ;  /* 0xfffffffecc927824 */ /* 0x000fc800078e029f */
[----:B------:R-:W-:Y:S02]  /*9610*/  IMAD.IADD R146, R205, 0x1, R146 ;  /* 0x00000001cd927824 */ /* 0x000fe400078e0292 */
[----:B------:R-:W-:Y:S03]  /*9620*/  MUFU.TANH R173, R173 ;  /* 0x000000ad00ad7308 */ /* 0x000fe60000002400 */
[C---:B------:R-:W-:Y:S02]  /*9630*/  ISETP.GT.AND P2, PT, R146.reuse, RZ, PT ;  /* 0x000000ff9200720c */ /* 0x040fe40003f44270 */
[----:B------:R-:W-:Y:S02]  /*9640*/  ISETP.GT.AND P3, PT, R146, 0x1, PT ;  /* 0x000000019200780c */ /* 0x000fe40003f64270 */
[----:B--2---:R-:W-:Y:S01]  /*9650*/  FSEL R217, R6, -INF , P2 ;  /* 0xff80000006d97808 */ /* 0x004fe20001000000 */
[----:B------:R-:W-:Y:S01]  /*9660*/  MUFU.TANH R156, R156 ;  /* 0x0000009c009c7308 */ /* 0x000fe20000002400 */
[----:B------:R-:W-:-:S02]  /*9670*/  ISETP.GT.AND P2, PT, R146, 0x8, PT ;  /* 0x000000089200780c */ /* 0x000fc40003f44270 */
[----:B----4-:R-:W-:Y:S02]  /*9680*/  FSEL R203, R9, -INF , P3 ;  /* 0xff80000009cb7808 */ /* 0x010fe40001800000 */
[----:B------:R-:W-:Y:S02]  /*9690*/  FMNMX.FTZ R6, R217, R12, !PT ;  /* 0x0000000cd9067209 */ /* 0x000fe40007810000 */
[----:B------:R-:W-:Y:S01]  /*96a0*/  ISETP.GT.AND P3, PT, R146, 0x9, PT ;  /* 0x000000099200780c */ /* 0x000fe20003f64270 */
[----:B------:R-:W-:Y:S01]  /*96b0*/  MUFU.TANH R147, R147 ;  /* 0x0000009300937308 */ /* 0x000fe20000002400 */
[----:B-----5:R-:W-:Y:S02]  /*96c0*/  FSEL R201, R168, -INF , P2 ;  /* 0xff800000a8c97808 */ /* 0x020fe40001000000 */
[----:B------:R-:W-:Y:S02]  /*96d0*/  ISETP.GT.AND P2, PT, R146, 0x10, PT ;  /* 0x000000109200780c */ /* 0x000fe40003f44270 */
[----:B---3--:R-:W-:-:S02]  /*96e0*/  FSEL R199, R199, -INF , P3 ;  /* 0xff800000c7c77808 */ /* 0x008fc40001800000 */
[C---:B------:R-:W-:Y:S01]  /*96f0*/  ISETP.GT.AND P3, PT, R146.reuse, 0x11, PT ;  /* 0x000000119200780c */ /* 0x040fe20003f64270 */
[----:B------:R-:W-:Y:S01]  /*9700*/  MUFU.TANH R148, R148 ;  /* 0x0000009400947308 */ /* 0x000fe20000002400 */
[----:B------:R-:W-:Y:S02]  /*9710*/  FSEL R197, R197, -INF , P2 ;  /* 0xff800000c5c57808 */ /* 0x000fe40001000000 */
[----:B------:R-:W-:-:S05]  /*9720*/  ISETP.GT.AND P2, PT, R146, 0x18, PT ;  /* 0x000000189200780c */ /* 0x000fca0003f44270 */
[----:B------:R-:W-:Y:S08]  /*9730*/  MUFU.TANH R9, R141 ;  /* 0x0000008d00097308 */ /* 0x000ff00000002400 */
[----:B------:R-:W-:Y:S01]  /*9740*/  MUFU.TANH R144, R144 ;  /* 0x0000009000907308 */ /* 0x000fe20000002400 */
[----:B------:R-:W-:Y:S02]  /*9750*/  WARPGROUP.DEPBAR.LE gsb0, 0x0 ;  /* 0x00008000000079c5 */ /* 0x000fe40000010000 */
        /* <DEDUP_REMOVED lines=8> */
[----:B------:R-:W1:Y:S01]  /*97e0*/  MUFU.TANH R195, R195 ;  /* 0x000000c300c37308 */ /* 0x000e620000002400 */
[----:B------:R-:W-:Y:S01]  /*97f0*/  UMOV UR7, 0x40000040 ;  /* 0x4000004000077882 */ /* 0x000fe20000000000 */
[----:B------:R-:W-:-:S04]  /*9800*/  FMNMX.FTZ R158, R203, R6, !PT ;  /* 0x00000006cb9e7209 */ /* 0x000fc80007810000 */
[----:B------:R-:W-:Y:S02]  /*9810*/  FMNMX.FTZ R158, R201, R158, !PT ;  /* 0x0000009ec99e7209 */ /* 0x000fe40007810000 */
[----:B------:R-:W2:Y:S02]  /*9820*/  MUFU.TANH R193, R193 ;  /* 0x000000c100c17308 */ /* 0x000ea40000002400 */
[----:B------:R-:W-:-:S04]  /*9830*/  FMNMX.FTZ R158, R199, R158, !PT ;  /* 0x0000009ec79e7209 */ /* 0x000fc80007810000 */
[----:B------:R-:W-:Y:S02]  /*9840*/  FMNMX.FTZ R158, R197, R158, !PT ;  /* 0x0000009ec59e7209 */ /* 0x000fe40007810000 */
[----:B------:R-:W3:Y:S01]  /*9850*/  MUFU.TANH R161, R161 ;  /* 0x000000a100a17308 */ /* 0x000ee20000002400 */
[----:B-1----:R-:W-:Y:S02]  /*9860*/  FSEL R195, R195, -INF , P3 ;  /* 0xff800000c3c37808 */ /* 0x002fe40001800000 */
[----:B------:R-:W-:Y:S02]  /*9870*/  ISETP.GT.AND P3, PT, R146, 0x19, PT ;  /* 0x000000199200780c */ /* 0x000fe40003f64270 */
[----:B------:R-:W-:-:S03]  /*9880*/  FMNMX.FTZ R158, R195, R158, !PT ;  /* 0x0000009ec39e7209 */ /* 0x000fc60007810000 */
[----:B------:R1:W4:Y:S01]  /*9890*/  MUFU.TANH R6, R137 ;  /* 0x0000008900067308 */ /* 0x0003220000002400 */
[----:B--2---:R-:W-:Y:S02]  /*98a0*/  FSEL R193, R193, -INF , P2 ;  /* 0xff800000c1c17808 */ /* 0x004fe40001000000 */
[----:B------:R-:W-:Y:S02]  /*98b0*/  ISETP.GT.AND P2, PT, R146, 0x20, PT ;  /* 0x000000209200780c */ /* 0x000fe40003f44270 */
[----:B------:R-:W-:-:S03]  /*98c0*/  FMNMX.FTZ R158, R193, R158, !PT ;  /* 0x0000009ec19e7209 */ /* 0x000fc60007810000 */
[----:B------:R-:W-:Y:S08]  /*98d0*/  MUFU.TANH R152, R152 ;  /* 0x0000009800987308 */ /* 0x000ff00000002400 */
[----:B------:R-:W-:Y:S01]  /*98e0*/  MUFU.TANH R155, R155 ;  /* 0x0000009b009b7308 */ /* 0x000fe20000002400 */
[----:B------:R-:W-:Y:S02]  /*98f0*/  WARPGROUP.DEPBAR.LE gsb0, 0x0 ;  /* 0x00008000000079c5 */ /* 0x000fe40000010000 */
[----:B------:R-:W-:Y:S01]  /*9900*/  WARPGROUP.ARRIVE ;  /* 0x00000000000079c5 */ /* 0x000fe20000000000 */
[----:B------:R-:W-:-:S02]  /*9910*/  FSEL R191, R160, -INF , P3 ;  /* 0xff800000a0bf7808 */ /* 0x000fc40001800000 */
[C---:B------:R-:W-:Y:S02]  /*9920*/  ISETP.GT.AND P3, PT, R146.reuse, 0x21, PT ;  /* 0x000000219200780c */ /* 0x040fe40003f64270 */
[----:B---3--:R-:W-:Y:S01]  /*9930*/  FSEL R189, R161, -INF , P2 ;  /* 0xff800000a1bd7808 */ /* 0x008fe20001000000 */
[----:B------:R-:W-:Y:S01]  /*9940*/  HGMMA.64x192x16.F32.BF16 R24, R184, gdesc[UR4].tnspB, R24, gsb0 ;  /* 0x42e00004b8187df0 */ /* 0x000fe20008001818 */
[----:B------:R-:W-:Y:S01]  /*9950*/  FMNMX.FTZ R158, R191, R158, !PT ;  /* 0x0000009ebf9e7209 */ /* 0x000fe20007810000 */
[----:B------:R2:W3:Y:S01]  /*9960*/  MUFU.TANH R161, R129 ;  /* 0x0000008100a17308 */ /* 0x0004e20000002400 */
[----:B------:R-:W-:Y:S01]  /*9970*/  ISETP.GT.AND P2, PT, R146, 0x28, PT ;  /* 0x000000289200780c */ /* 0x000fe20003f44270 */
[----:B------:R-:W-:Y:S01]  /*9980*/  UIADD3 UR6, UR11, 0x280, URZ ;  /* 0x000002800b067890 */ /* 0x000fe2000fffe03f */
[----:B------:R-:W-:Y:S01]  /*9990*/  FSEL R175, R175, -INF , P3 ;  /* 0xff800000afaf7808 */ /* 0x000fe20001800000 */
[----:B------:R-:W-:Y:S01]  /*99a0*/  UMOV UR7, 0x40000040 ;  /* 0x4000004000077882 */ /* 0x000fe20000000000 */
[----:B------:R-:W-:-:S02]  /*99b0*/  FMNMX.FTZ R158, R189, R158, !PT ;  /* 0x0000009ebd9e7209 */ /* 0x000fc40007810000 */
[C---:B------:R-:W-:Y:S02]  /*99c0*/  ISETP.GT.AND P3, PT, R146.reuse, 0x29, PT ;  /* 0x000000299200780c */ /* 0x040fe40003f64270 */
[----:B------:R-:W-:Y:S02]  /*99d0*/  FSEL R173, R173, -INF , P2 ;  /* 0xff800000adad7808 */ /* 0x000fe40001000000 */
[----:B------:R-:W-:Y:S02]  /*99e0*/  FMNMX.FTZ R158, R175, R158, !PT ;  /* 0x0000009eaf9e7209 */ /* 0x000fe40007810000 */
[----:B------:R-:W-:Y:S02]  /*99f0*/  ISETP.GT.AND P2, PT, R146, 0x30, PT ;  /* 0x000000309200780c */ /* 0x000fe40003f44270 */
[----:B------:R-:W-:Y:S02]  /*9a00*/  FSEL R163, R163, -INF , P3 ;  /* 0xff800000a3a37808 */ /* 0x000fe40001800000 */
[----:B------:R-:W-:-:S02]  /*9a10*/  FMNMX.FTZ R158, R173, R158, !PT ;  /* 0x0000009ead9e7209 */ /* 0x000fc40007810000 */
[----:B------:R-:W-:Y:S02]  /*9a20*/  ISETP.GT.AND P3, PT, R146, 0x31, PT ;  /* 0x000000319200780c */ /* 0x000fe40003f64270 */
[----:B------:R-:W-:Y:S01]  /*9a30*/  FSEL R149, R156, -INF , P2 ;  /* 0xff8000009c957808 */ /* 0x000fe20001000000 */
[----:B------:R-:W-:Y:S01]  /*9a40*/  FMUL.FTZ R156, R133, UR41 ;  /* 0x00000029859c7c20 */ /* 0x000fe20008410000 */
[----:B------:R-:W-:Y:S02]  /*9a50*/  FMNMX.FTZ R158, R163, R158, !PT ;  /* 0x0000009ea39e7209 */ /* 0x000fe40007810000 */
[----:B------:R-:W-:Y:S02]  /*9a60*/  ISETP.GT.AND P2, PT, R146, 0x38, PT ;  /* 0x000000389200780c */ /* 0x000fe40003f44270 */
[----:B-1----:R-:W-:Y:S01]  /*9a70*/  FSEL R137, R157, -INF , P3 ;  /* 0xff8000009d897808 */ /* 0x002fe20001800000 */
[----:B------:R-:W1:Y:S01]  /*9a80*/  MUFU.TANH R156, R156 ;  /* 0x0000009c009c7308 */ /* 0x000e620000002400 */
[----:B------:R-:W-:-:S02]  /*9a90*/  FMNMX.FTZ R158, R149, R158, !PT ;  /* 0x0000009e959e7209 */ /* 0x000fc40007810000 */
[C---:B------:R-:W-:Y:S02]  /*9aa0*/  ISETP.GT.AND P3, PT, R146.reuse, 0x39, PT ;  /* 0x000000399200780c */ /* 0x040fe40003f64270 */
[----:B------:R-:W-:Y:S02]  /*9ab0*/  FSEL R133, R147, -INF , P2 ;  /* 0xff80000093857808 */ /* 0x000fe40001000000 */
[----:B------:R-:W-:Y:S02]  /*9ac0*/  FMNMX.FTZ R158, R137, R158, !PT ;  /* 0x0000009e899e7209 */ /* 0x000fe40007810000 */
[----:B------:R-:W-:Y:S02]  /*9ad0*/  ISETP.GT.AND P2, PT, R146, 0x40, PT ;  /* 0x000000409200780c */ /* 0x000fe40003f44270 */
[----:B--2---:R-:W-:Y:S01]  /*9ae0*/  FSEL R129, R148, -INF , P3 ;  /* 0xff80000094817808 */ /* 0x004fe20001800000 */
[----:B------:R-:W-:Y:S01]  /*9af0*/  FMUL.FTZ R148, R134, UR41 ;  /* 0x0000002986947c20 */ /* 0x000fe20008410000 */
[----:B------:R-:W-:Y:S01]  /*9b00*/  FMNMX.FTZ R158, R133, R158, !PT ;  /* 0x0000009e859e7209 */ /* 0x000fe20007810000 */
[----:B------:R-:W-:Y:S01]  /*9b10*/  FMUL.FTZ R134, R135, UR41 ;  /* 0x0000002987867c20 */ /* 0x000fe20008410000 */
[----:B------:R-:W-:-:S02]  /*9b20*/  ISETP.GT.AND P3, PT, R146, 0x41, PT ;  /* 0x000000419200780c */ /* 0x000fc40003f64270 */
[----:B------:R-:W-:Y:S01]  /*9b30*/  FSEL R141, R136, -INF , P2 ;  /* 0xff800000888d7808 */ /* 0x000fe20001000000 */
[----:B------:R-:W-:Y:S01]  /*9b40*/  FMUL.FTZ R136, R138, UR41 ;  /* 0x000000298a887c20 */ /* 0x000fe20008410000 */
[----:B------:R-:W-:Y:S01]  /*9b50*/  FMNMX.FTZ R158, R129, R158, !PT ;  /* 0x0000009e819e7209 */ /* 0x000fe20007810000 */
[----:B------:R-:W-:Y:S01]  /*9b60*/  FMUL.FTZ R138, R139, UR41 ;  /* 0x000000298b8a7c20 */ /* 0x000fe20008410000 */
[----:B------:R-:W-:Y:S01]  /*9b70*/  ISETP.GT.AND P2, PT, R146, 0x48, PT ;  /* 0x000000489200780c */ /* 0x000fe20003f44270 */
[----:B------:R-:W-:Y:S01]  /*9b80*/  MUFU.TANH R148, R148 ;  /* 0x0000009400947308 */ /* 0x000fe20000002400 */
[----:B----4-:R-:W-:Y:S01]  /*9b90*/  FSEL R147, R6, -INF , P3 ;  /* 0xff80000006937808 */ /* 0x010fe20001800000 */
[----:B------:R-:W-:Y:S01]  /*9ba0*/  FMUL.FTZ R6, R121, UR41 ;  /* 0x0000002979067c20 */ /* 0x000fe20008410000 */
[----:B------:R-:W-:Y:S02]  /*9bb0*/  FMNMX.FTZ R158, R141, R158, !PT ;  /* 0x0000009e8d9e7209 */ /* 0x000fe40007810000 */
[----:B------:R-:W-:-:S02]  /*9bc0*/  ISETP.GT.AND P3, PT, R146, 0x49, PT ;  /* 0x000000499200780c */ /* 0x000fc40003f64270 */
[----:B------:R-:W-:Y:S01]  /*9bd0*/  FSEL R121, R140, -INF , P2 ;  /* 0xff8000008c797808 */ /* 0x000fe20001000000 */
[----:B------:R-:W2:Y:S01]  /*9be0*/  MUFU.TANH R6, R6 ;  /* 0x0000000600067308 */ /* 0x000ea20000002400 */
[----:B------:R-:W-:Y:S01]  /*9bf0*/  FMNMX.FTZ R158, R147, R158, !PT ;  /* 0x0000009e939e7209 */ /* 0x000fe20007810000 */
[----:B------:R-:W-:Y:S01]  /*9c00*/  FMUL.FTZ R140, R143, UR41 ;  /* 0x000000298f8c7c20 */ /* 0x000fe20008410000 */
[C---:B------:R-:W-:Y:S02]  /*9c10*/  ISETP.GT.AND P2, PT, R146.reuse, 0x50, PT ;  /* 0x000000509200780c */ /* 0x040fe40003f44270 */
[----:B------:R-:W-:Y:S01]  /*9c20*/  FSEL R157, R9, -INF , P3 ;  /* 0xff800000099d7808 */ /* 0x000fe20001800000 */
[----:B------:R-:W-:Y:S01]  /*9c30*/  FMUL.FTZ R9, R125, UR41 ;  /* 0x000000297d097c20 */ /* 0x000fe20008410000 */
[----:B------:R-:W-:Y:S01]  /*9c40*/  FMNMX.FTZ R158, R121, R158, !PT ;  /* 0x0000009e799e7209 */ /* 0x000fe20007810000 */
[----:B------:R-:W-:Y:S01]  /*9c50*/  MUFU.TANH R136, R136 ;  /* 0x0000008800887308 */ /* 0x000fe20000002400 */
[----:B------:R-:W-:-:S02]  /*9c60*/  ISETP.GT.AND P3, PT, R146, 0x51, PT ;  /* 0x000000519200780c */ /* 0x000fc40003f64270 */
[----:B------:R-:W-:Y:S01]  /*9c70*/  FSEL R159, R128, -INF , P2 ;  /* 0xff800000809f7808 */ /* 0x000fe20001000000 */
[----:B------:R-:W-:Y:S01]  /*9c80*/  FMUL.FTZ R128, R151, UR41 ;  /* 0x0000002997807c20 */ /* 0x000fe20008410000 */
[----:B------:R-:W-:Y:S02]  /*9c90*/  FMNMX.FTZ R158, R157, R158, !PT ;  /* 0x0000009e9d9e7209 */ /* 0x000fe40007810000 */
[C---:B------:R-:W-:Y:S01]  /*9ca0*/  ISETP.GT.AND P2, PT, R146.reuse, 0x58, PT ;  /* 0x000000589200780c */ /* 0x040fe20003f44270 */
[----:B------:R-:W4:Y:S01]  /*9cb0*/  MUFU.TANH R9, R9 ;  /* 0x0000000900097308 */ /* 0x000f220000002400 */
[----:B---3--:R-:W-:Y:S02]  /*9cc0*/  FSEL R161, R161, -INF , P3 ;  /* 0xff800000a1a17808 */ /* 0x008fe40001800000 */
[----:B------:R-:W-:Y:S02]  /*9cd0*/  FMNMX.FTZ R158, R159, R158, !PT ;  /* 0x0000009e9f9e7209 */ /* 0x000fe40007810000 */
[----:B------:R-:W-:-:S02]  /*9ce0*/  ISETP.GT.AND P3, PT, R146, 0x59, PT ;  /* 0x000000599200780c */ /* 0x000fc40003f64270 */
[----:B------:R-:W-:Y:S01]  /*9cf0*/  FSEL R125, R132, -INF , P2 ;  /* 0xff800000847d7808 */ /* 0x000fe20001000000 */
[----:B------:R-:W-:Y:S01]  /*9d00*/  FMUL.FTZ R132, R150, UR41 ;  /* 0x0000002996847c20 */ /* 0x000fe20008410000 */
[----:B------:R-:W-:Y:S01]  /*9d10*/  FMNMX.FTZ R158, R161, R158, !PT ;  /* 0x0000009ea19e7209 */ /* 0x000fe20007810000 */
[----:B------:R-:W-:Y:S01]  /*9d20*/  FMUL.FTZ R150, R122, UR41 ;  /* 0x000000297a967c20 */ /* 0x000fe20008410000 */
[----:B------:R-:W-:Y:S01]  /*9d30*/  ISETP.GT.AND P2, PT, R146, 0x60, PT ;  /* 0x000000609200780c */ /* 0x000fe20003f44270 */
[----:B------:R-:W-:Y:S01]  /*9d40*/  FMUL.FTZ R122, R127, UR41 ;  /* 0x000000297f7a7c20 */ /* 0x000fe20008410000 */
[----:B-1----:R-:W-:Y:S01]  /*9d50*/  FSEL R165, R156, -INF , P3 ;  /* 0xff8000009ca57808 */ /* 0x002fe20001800000 */
[----:B------:R-:W1:Y:S01]  /*9d60*/  MUFU.TANH R132, R132 ;  /* 0x0000008400847308 */ /* 0x000e620000002400 */
[----:B------:R-:W-:Y:S01]  /*9d70*/  FMNMX.FTZ R158, R125, R158, !PT ;  /* 0x0000009e7d9e7209 */ /* 0x000fe20007810000 */
[----:B------:R-:W-:Y:S01]  /*9d80*/  FMUL.FTZ R156, R123, UR41 ;  /* 0x000000297b9c7c20 */ /* 0x000fe20008410000 */
[----:B------:R-:W-:-:S02]  /*9d90*/  ISETP.GT.AND P3, PT, R146, 0x61, PT ;  /* 0x000000619200780c */ /* 0x000fc40003f64270 */
[----:B------:R-:W-:Y:S02]  /*9da0*/  FSEL R167, R120, -INF , P2 ;  /* 0xff80000078a77808 */ /* 0x000fe40001000000 */
[----:B------:R-:W-:Y:S01]  /*9db0*/  FMNMX.FTZ R158, R165, R158, !PT ;  /* 0x0000009ea59e7209 */ /* 0x000fe20007810000 */
[----:B------:R-:W3:Y:S01]  /*9dc0*/  MUFU.TANH R128, R128 ;  /* 0x0000008000807308 */ /* 0x000ee20000002400 */
[----:B------:R-:W-:Y:S02]  /*9dd0*/  ISETP.GT.AND P2, PT, R146, 0x68, PT ;  /* 0x000000689200780c */ /* 0x000fe40003f44270 */
[----:B--2---:R-:W-:Y:S02]  /*9de0*/  FSEL R169, R6, -INF , P3 ;  /* 0xff80000006a97808 */ /* 0x004fe40001800000 */
[----:B------:R-:W-:Y:S01]  /*9df0*/  FMNMX.FTZ R158, R167, R158, !PT ;  /* 0x0000009ea79e7209 */ /* 0x000fe20007810000 */
[----:B------:R-:W2:Y:S01]  /*9e00*/  LDC R6, c[0x0][0x988] ;  /* 0x00026200ff067b82 */ /* 0x000ea20000000800 */
[----:B------:R-:W-:Y:S01]  /*9e10*/  ISETP.GT.AND P3, PT, R146, 0x69, PT ;  /* 0x000000699200780c */ /* 0x000fe20003f64270 */
[----:B------:R-:W5:Y:S01]  /*9e20*/  MUFU.TANH R138, R138 ;  /* 0x0000008a008a7308 */ /* 0x000f620000002400 */
[----:B------:R-:W-:-:S02]  /*9e30*/  FSEL R171, R124, -INF , P2 ;  /* 0xff8000007cab7808 */ /* 0x000fc40001000000 */
[----:B------:R-:W-:Y:S02]  /*9e40*/  FMNMX.FTZ R158, R169, R158, !PT ;  /* 0x0000009ea99e7209 */ /* 0x000fe40007810000 */
[----:B----4-:R-:W-:Y:S02]  /*9e50*/  FSEL R151, R9, -INF , P3 ;  /* 0xff80000009977808 */ /* 0x010fe40001800000 */
[----:B------:R-:W-:Y:S01]  /*9e60*/  FMNMX.FTZ R158, R171, R158, !PT ;  /* 0x0000009eab9e7209 */ /* 0x000fe20007810000 */
[----:B------:R-:W4:Y:S01]  /*9e70*/  MUFU.TANH R140, R140 ;  /* 0x0000008c008c7308 */ /* 0x000f220000002400 */
[----:B------:R-:W-:Y:S02]  /*9e80*/  IADD3 R146, R146, 0x8, RZ ;  /* 0x0000000892927810 */ /* 0x000fe40007ffe0ff */
[----:B------:R-:W-:Y:S02]  /*9e90*/  FMNMX.FTZ R158, R151, R158, !PT ;  /* 0x0000009e979e7209 */ /* 0x000fe40007810000 */
[----:B------:R-:W-:-:S02]  /*9ea0*/  ISETP.GT.AND P3, PT, R146, RZ, PT ;  /* 0x000000ff9200720c */ /* 0x000fc40003f64270 */
[----:B------:R-:W-:Y:S01]  /*9eb0*/  ISETP.GT.AND P4, PT, R146, 0x1, PT ;  /* 0x000000019200780c */ /* 0x000fe20003f84270 */
[----:B------:R-:W1:Y:S01]  /*9ec0*/  SHFL.BFLY PT, R9, R158, 0x2, 0x1f ;  /* 0x0c401f009e097f89 */ /* 0x000e6200000e0000 */
[----:B------:R-:W-:Y:S01]  /*9ed0*/  FSEL R124, R0, -INF , P3 ;  /* 0xff800000007c7808 */ /* 0x000fe20001800000 */
[----:B------:R-:W4:Y:S01]  /*9ee0*/  MUFU.TANH R134, R134 ;  /* 0x0000008600867308 */ /* 0x000f220000002400 */
[----:B------:R-:W-:Y:S02]  /*9ef0*/  ISETP.GT.AND P3, PT, R146, 0x8, PT ;  /* 0x000000089200780c */ /* 0x000fe40003f64270 */
[----:B------:R-:W-:Y:S02]  /*9f00*/  FSEL R127, R2, -INF , P4 ;  /* 0xff800000027f7808 */ /* 0x000fe40002000000 */
[----:B------:R-:W-:Y:S02]  /*9f10*/  FMNMX.FTZ R0, R124, R11, !PT ;  /* 0x0000000b7c007209 */ /* 0x000fe40007810000 */
[----:B------:R-:W-:Y:S01]  /*9f20*/  ISETP.GT.AND P4, PT, R146, 0x9, PT ;  /* 0x000000099200780c */ /* 0x000fe20003f84270 */
[----:B------:R-:W4:Y:S01]  /*9f30*/  MUFU.TANH R150, R150 ;  /* 0x0000009600967308 */ /* 0x000f220000002400 */
[----:B------:R-:W-:-:S02]  /*9f40*/  FSEL R131, R8, -INF , P3 ;  /* 0xff80000008837808 */ /* 0x000fc40001800000 */
[----:B------:R-:W-:Y:S02]  /*9f50*/  FMNMX.FTZ R0, R127, R0, !PT ;  /* 0x000000007f007209 */ /* 0x000fe40007810000 */
[C---:B------:R-:W-:Y:S02]  /*9f60*/  ISETP.GT.AND P3, PT, R146.reuse, 0x10, PT ;  /* 0x000000109200780c */ /* 0x040fe40003f64270 */
[----:B------:R-:W-:Y:S01]  /*9f70*/  FSEL R135, R13, -INF , P4 ;  /* 0xff8000000d877808 */ /* 0x000fe20002000000 */
[----:B------:R-:W4:Y:S01]  /*9f80*/  MUFU.TANH R156, R156 ;  /* 0x0000009c009c7308 */ /* 0x000f220000002400 */
[----:B------:R-:W-:Y:S02]  /*9f90*/  FMNMX.FTZ R0, R131, R0, !PT ;  /* 0x0000000083007209 */ /* 0x000fe40007810000 */
[----:B------:R-:W-:Y:S02]  /*9fa0*/  ISETP.GT.AND P4, PT, R146, 0x11, PT ;  /* 0x000000119200780c */ /* 0x000fe40003f84270 */
[----:B------:R-:W-:-:S02]  /*9fb0*/  FSEL R15, R15, -INF , P3 ;  /* 0xff8000000f0f7808 */ /* 0x000fc40001800000 */
[----:B-1----:R-:W-:Y:S01]  /*9fc0*/  FMNMX.FTZ R120, R158, R9, !PT ;  /* 0x000000099e787209 */ /* 0x002fe20007810000 */
[----:B------:R-:W1:Y:S01]  /*9fd0*/  MUFU.TANH R122, R122 ;  /* 0x0000007a007a7308 */ /* 0x000e620000002400 */
[----:B------:R-:W-:Y:S02]  /*9fe0*/  FMNMX.FTZ R0, R135, R0, !PT ;  /* 0x0000000087007209 */ /* 0x000fe40007810000 */
[----:B------:R-:W-:Y:S01]  /*9ff0*/  ISETP.GT.AND P3, PT, R146, 0x18, PT ;  /* 0x000000189200780c */ /* 0x000fe20003f64270 */
[----:B------:R-:W3:Y:S01]  /*a000*/  SHFL.BFLY PT, R9, R120, 0x1, 0x1f ;  /* 0x0c201f0078097f89 */ /* 0x000ee200000e0000 */
[----:B------:R-:W-:Y:S02]  /*a010*/  FSEL R139, R14, -INF , P4 ;  /* 0xff8000000e8b7808 */ /* 0x000fe40002000000 */
[----:B------:R-:W-:Y:S02]  /*a020*/  FMNMX.FTZ R0, R15, R0, !PT ;  /* 0x000000000f007209 */ /* 0x000fe40007810000 */
[----:B------:R-:W-:-:S02]  /*a030*/  ISETP.GT.AND P4, PT, R146, 0x19, PT ;  /* 0x000000199200780c */ /* 0x000fc40003f84270 */
[----:B------:R-:W-:Y:S02]  /*a040*/  FSEL R21, R21, -INF , P3 ;  /* 0xff80000015157808 */ /* 0x000fe40001800000 */
[----:B------:R-:W-:Y:S02]  /*a050*/  FMNMX.FTZ R0, R139, R0, !PT ;  /* 0x000000008b007209 */ /* 0x000fe40007810000 */
[C---:B------:R-:W-:Y:S02]  /*a060*/  ISETP.GT.AND P3, PT, R146.reuse, 0x20, PT ;  /* 0x000000209200780c */ /* 0x040fe40003f64270 */
[----:B------:R-:W-:Y:S02]  /*a070*/  FMNMX.FTZ R0, R21, R0, !PT ;  /* 0x0000000015007209 */ /* 0x000fe40007810000 */
[----:B------:R-:W-:Y:S02]  /*a080*/  FSEL R153, R153, -INF , P3 ;  /* 0xff80000099997808 */ /* 0x000fe40001800000 */
[----:B------:R-:W-:-:S04]  /*a090*/  ISETP.GT.AND P3, PT, R146, 0x28, PT ;  /* 0x000000289200780c */ /* 0x000fc80003f64270 */
[----:B------:R-:W-:Y:S02]  /*a0a0*/  FSEL R155, R155, -INF , P3 ;  /* 0xff8000009b9b7808 */ /* 0x000fe40001800000 */
[----:B------:R-:W-:Y:S02]  /*a0b0*/  ISETP.GT.AND P3, PT, R146, 0x30, PT ;  /* 0x000000309200780c */ /* 0x000fe40003f64270 */
[----:B---3--:R-:W-:-:S04]  /*a0c0*/  FMNMX.FTZ R9, R120, R9, !PT ;  /* 0x0000000978097209 */ /* 0x008fc80007810000 */
[C---:B------:R-:W-:Y:S01]  /*a0d0*/  FSETP.NEU.FTZ.AND P2, PT, R9.reuse, -INF , PT ;  /* 0xff8000000900780b */ /* 0x040fe20003f5d000 */
[----:B--2---:R-:W-:-:S05]  /*a0e0*/  FMUL.FTZ R120, R9, R6 ;  /* 0x0000000609787220 */ /* 0x004fca0000410000 */
[----:B------:R-:W-:-:S05]  /*a0f0*/  FSEL R120, R120, RZ, P2 ;  /* 0x000000ff78787208 */ /* 0x000fca0001000000 */
[-CC-:B------:R-:W-:Y:S01]  /*a100*/  FFMA.FTZ R198, R193, R6.reuse, -R120.reuse ;  /* 0x00000006c1c67223 */ /* 0x180fe20000010878 */
[-CC-:B------:R-:W-:Y:S01]  /*a110*/  FFMA.FTZ R2, R191, R6.reuse, -R120.reuse ;  /* 0x00000006bf027223 */ /* 0x180fe20000010878 */
[----:B------:R-:W-:Y:S01]  /*a120*/  FSEL R191, R145, -INF , P3 ;  /* 0xff80000091bf7808 */ /* 0x000fe20001800000 */
[-CC-:B------:R-:W-:Y:S01]  /*a130*/  FFMA.FTZ R143, R195, R6.reuse, -R120.reuse ;  /* 0x00000006c38f7223 */ /* 0x180fe20000010878 */
[----:B------:R-:W-:Y:S01]  /*a140*/  ISETP.GT.AND P3, PT, R146, 0x38, PT ;  /* 0x000000389200780c */ /* 0x000fe20003f64270 */
[-CC-:B------:R-:W-:Y:S01]  /*a150*/  FFMA.FTZ R192, R189, R6.reuse, -R120.reuse ;  /* 0x00000006bdc07223 */ /* 0x180fe20000010878 */
[-CC-:B------:R-:W-:Y:S01]  /*a160*/  FFMA.FTZ R196, R197, R6.reuse, -R120.reuse ;  /* 0x00000006c5c47223 */ /* 0x180fe20000010878 */
[-CC-:B------:R-:W-:Y:S01]  /*a170*/  FFMA.FTZ R13, R199, R6.reuse, -R120.reuse ;  /* 0x00000006c70d7223 */ /* 0x180fe20000010878 */
[----:B------:R-:W-:Y:S01]  /*a180*/  FSEL R189, R132, -INF , P3 ;  /* 0xff80000084bd7808 */ /* 0x000fe20001800000 */
[-CC-:B------:R-:W-:Y:S01]  /*a190*/  FFMA.FTZ R202, R201, R6.reuse, -R120.reuse ;  /* 0x00000006c9ca7223 */ /* 0x180fe20000010878 */
[----:B------:R-:W-:Y:S01]  /*a1a0*/  ISETP.GT.AND P3, PT, R146, 0x40, PT ;  /* 0x000000409200780c */ /* 0x000fe20003f64270 */
[-CC-:B------:R-:W-:Y:S01]  /*a1b0*/  FFMA.FTZ R194, R173, R6.reuse, -R120.reuse ;  /* 0x00000006adc27223 */ /* 0x180fe20000010878 */
[-CC-:B------:R-:W-:Y:S01]  /*a1c0*/  FFMA.FTZ R200, R203, R6.reuse, -R120.reuse ;  /* 0x00000006cbc87223 */ /* 0x180fe20000010878 */
[----:B------:R-:W-:Y:S01]  /*a1d0*/  FFMA.FTZ R123, R217, R6, -R120 ;  /* 0x00000006d97b7223 */ /* 0x000fe20000010878 */
[----:B------:R-:W-:-:S02]  /*a1e0*/  WARPGROUP.DEPBAR.LE gsb0, 0x0 ;  /* 0x00008000000079c5 */ /* 0x000fc40000010000 */
[----:B------:R-:W-:Y:S01]  /*a1f0*/  WARPGROUP.ARRIVE ;  /* 0x00000000000079c5 */ /* 0x000fe20000000000 */
[----:B------:R-:W-:Y:S01]  /*a200*/  FSEL R185, R20, -INF , P4 ;  /* 0xff80000014b97808 */ /* 0x000fe20002000000 */
[-CC-:B------:R-:W-:Y:S01]  /*a210*/  FFMA.FTZ R188, R149, R6.reuse, -R120.reuse ;  /* 0x0000000695bc7223 */ /* 0x180fe20000010878 */
[----:B------:R-:W-:Y:S01]  /*a220*/  ISETP.GT.AND P4, PT, R146, 0x21, PT ;  /* 0x000000219200780c */ /* 0x000fe20003f84270 */
[--C-:B------:R-:W-:Y:S01]  /*a230*/  FFMA.FTZ R184, R141, R6, -R120.reuse ;  /* 0x000000068db87223 */ /* 0x100fe20000010878 */
[----:B------:R-:W-:Y:S01]  /*a240*/  FMNMX.FTZ R0, R185, R0, !PT ;  /* 0x00000000b9007209 */ /* 0x000fe20007810000 */
[----:B------:R-:W-:Y:S01]  /*a250*/  HGMMA.64x192x16.F32.BF16 R24, R180, gdesc[UR4].tnspB, R24, gsb0 ;  /* 0x42e00004b4187df0 */ /* 0x000fe20008001818 */
[----:B------:R-:W-:Y:S01]  /*a260*/  FSEL R187, R152, -INF , P4 ;  /* 0xff80000098bb7808 */ /* 0x000fe20002000000 */
[----:B------:R-:W-:Y:S01]  /*a270*/  UIADD3 UR6, UR11, 0x300, URZ ;  /* 0x000003000b067890 */ /* 0x000fe2000fffe03f */
[----:B------:R-:W-:Y:S01]  /*a280*/  FMNMX.FTZ R0, R153, R0, !PT ;  /* 0x0000000099007209 */ /* 0x000fe20007810000 */
[----:B------:R-:W-:Y:S01]  /*a290*/  UMOV UR7, 0x40000040 ;  /* 0x4000004000077882 */ /* 0x000fe20000000000 */
[----:B------:R-:W-:Y:S01]  /*a2a0*/  ISETP.GT.AND P4, PT, R146, 0x29, PT ;  /* 0x000000299200780c */ /* 0x000fe20003f84270 */
[--C-:B------:R-:W-:Y:S01]  /*a2b0*/  FFMA.FTZ R186, R121, R6, -R120.reuse ;  /* 0x0000000679ba7223 */ /* 0x100fe20000010878 */
[----:B------:R-:W-:Y:S01]  /*a2c0*/  FMNMX.FTZ R0, R187, R0, !PT ;  /* 0x00000000bb007209 */ /* 0x000fe20007810000 */
[--C-:B------:R-:W-:Y:S01]  /*a2d0*/  FFMA.FTZ R121, R157, R6, -R120.reuse ;  /* 0x000000069d797223 */ /* 0x100fe20000010878 */
[----:B------:R-:W-:Y:S01]  /*a2e0*/  FSEL R193, R154, -INF , P4 ;  /* 0xff8000009ac17808 */ /* 0x000fe20002000000 */
[----:B------:R-:W-:Y:S01]  /*a2f0*/  MUFU.EX2 R123, R123 ;  /* 0x0000007b007b7308 */ /* 0x000fe20000000800 */
[----:B------:R-:W-:Y:S01]  /*a300*/  FMNMX.FTZ R0, R155, R0, !PT ;  /* 0x000000009b007209 */ /* 0x000fe20007810000 */
[-CC-:B------:R-:W-:Y:S01]  /*a310*/  FFMA.FTZ R190, R133, R6.reuse, -R120.reuse ;  /* 0x0000000685be7223 */ /* 0x180fe20000010878 */
[----:B------:R-:W-:Y:S01]  /*a320*/  ISETP.GT.AND P4, PT, R146, 0x31, PT ;  /* 0x000000319200780c */ /* 0x000fe20003f84270 */
[--C-:B------:R-:W-:Y:S01]  /*a330*/  FFMA.FTZ R133, R147, R6, -R120.reuse ;  /* 0x0000000693857223 */ /* 0x100fe20000010878 */
[----:B------:R-:W-:Y:S01]  /*a340*/  FMNMX.FTZ R0, R193, R0, !PT ;  /* 0x00000000c1007209 */ /* 0x000fe20007810000 */
[--C-:B------:R-:W-:Y:S01]  /*a350*/  FFMA.FTZ R175, R175, R6, -R120.reuse ;  /* 0x00000006afaf7223 */ /* 0x100fe20000010878 */
[----:B------:R-:W-:Y:S01]  /*a360*/  FSEL R195, R144, -INF , P4 ;  /* 0xff80000090c37808 */ /* 0x000fe20002000000 */
[----:B------:R2:W-:Y:S01]  /*a370*/  MUFU.EX2 R145, R2 ;  /* 0x0000000200917308 */ /* 0x0005e20000000800 */
[----:B------:R-:W-:Y:S01]  /*a380*/  FMNMX.FTZ R0, R191, R0, !PT ;  /* 0x00000000bf007209 */ /* 0x000fe20007810000 */
[-CC-:B------:R-:W-:Y:S01]  /*a390*/  FFMA.FTZ R163, R163, R6.reuse, -R120.reuse ;  /* 0x00000006a3a37223 */ /* 0x180fe20000010878 */
        /* <DEDUP_REMOVED lines=9> */
[-CC-:B------:R-:W-:Y:S01]  /*a430*/  FFMA.FTZ R14, R167, R6.reuse, -R120.reuse ;  /* 0x00000006a70e7223 */ /* 0x180fe20000010878 */
[----:B------:R-:W-:Y:S01]  /*a440*/  FSEL R199, R136, -INF , P3 ;  /* 0xff80000088c77808 */ /* 0x000fe20001800000 */
[--C-:B------:R-:W-:Y:S01]  /*a450*/  FFMA.FTZ R147, R169, R6, -R120.reuse ;  /* 0x00000006a9937223 */ /* 0x100fe20000010878 */
[----:B------:R-:W-:Y:S01]  /*a460*/  FMNMX.FTZ R0, R197, R0, !PT ;  /* 0x00000000c5007209 */ /* 0x000fe20007810000 */
[----:B------:R-:W-:Y:S01]  /*a470*/  MUFU.EX2 R202, R202 ;  /* 0x000000ca00ca7308 */ /* 0x000fe20000000800 */
[----:B------:R-:W-:Y:S01]  /*a480*/  ISETP.GT.AND P3, PT, R146, 0x48, PT ;  /* 0x000000489200780c */ /* 0x000fe20003f64270 */
[-CC-:B------:R-:W-:Y:S01]  /*a490*/  FFMA.FTZ R20, R171, R6.reuse, -R120.reuse ;  /* 0x00000006ab147223 */ /* 0x180fe20000010878 */
[----:B-----5:R-:W-:Y:S01]  /*a4a0*/  FSEL R201, R138, -INF , P4 ;  /* 0xff8000008ac97808 */ /* 0x020fe20002000000 */
[----:B------:R-:W-:Y:S01]  /*a4b0*/  FFMA.FTZ R151, R151, R6, -R120 ;  /* 0x0000000697977223 */ /* 0x000fe20000010878 */
[----:B------:R-:W-:Y:S01]  /*a4c0*/  FMNMX.FTZ R0, R199, R0, !PT ;  /* 0x00000000c7007209 */ /* 0x000fe20007810000 */
[----:B------:R-:W-:Y:S01]  /*a4d0*/  IMAD.U32 R138, RZ, RZ, UR60 ;  /* 0x0000003cff8a7e24 */ /* 0x000fe2000f8e00ff */
[----:B------:R-:W-:Y:S01]  /*a4e0*/  ISETP.GT.AND P4, PT, R146, 0x49, PT ;  /* 0x000000499200780c */ /* 0x000fe20003f84270 */
[----:B------:R-:W-:Y:S01]  /*a4f0*/  MUFU.EX2 R13, R13 ;  /* 0x0000000d000d7308 */ /* 0x000fe20000000800 */
[----:B------:R-:W-:-:S02]  /*a500*/  FSEL R173, R142, -INF , P3 ;  /* 0xff8000008ead7808 */ /* 0x000fc40001800000 */
[----:B------:R-:W-:Y:S02]  /*a510*/  FMNMX.FTZ R0, R201, R0, !PT ;  /* 0x00000000c9007209 */ /* 0x000fe40007810000 */
[----:B------:R-:W-:Y:S02]  /*a520*/  ISETP.GT.AND P3, PT, R146, 0x50, PT ;  /* 0x000000509200780c */ /* 0x000fe40003f64270 */
[----:B----4-:R-:W-:Y:S01]  /*a530*/  FSEL R203, R140, -INF , P4 ;  /* 0xff8000008ccb7808 */ /* 0x010fe20002000000 */
[----:B------:R-:W-:Y:S01]  /*a540*/  MUFU.EX2 R196, R196 ;  /* 0x000000c400c47308 */ /* 0x000fe20000000800 */
[----:B------:R-:W-:Y:S02]  /*a550*/  FMNMX.FTZ R0, R173, R0, !PT ;  /* 0x00000000ad007209 */ /* 0x000fe40007810000 */
[----:B------:R-:W-:Y:S02]  /*a560*/  ISETP.GT.AND P4, PT, R146, 0x51, PT ;  /* 0x000000519200780c */ /* 0x000fe40003f84270 */
[----:B------:R-:W-:-:S02]  /*a570*/  FSEL R217, R130, -INF , P3 ;  /* 0xff80000082d97808 */ /* 0x000fc40001800000 */
[----:B------:R-:W-:Y:S01]  /*a580*/  FMNMX.FTZ R0, R203, R0, !PT ;  /* 0x00000000cb007209 */ /* 0x000fe20007810000 */
[----:B------:R-:W-:Y:S01]  /*a590*/  MUFU.EX2 R143, R143 ;  /* 0x0000008f008f7308 */ /* 0x000fe20000000800 */
[C---:B------:R-:W-:Y:S02]  /*a5a0*/  ISETP.GT.AND P3, PT, R146.reuse, 0x58, PT ;  /* 0x000000589200780c */ /* 0x040fe40003f64270 */
        /* <DEDUP_REMOVED lines=21> */
[----:B-1----:R-:W-:Y:S02]  /*a700*/  FSEL R229, R122, -INF , P4 ;  /* 0xff8000007ae57808 */ /* 0x002fe40002000000 */
[----:B------:R-:W-:Y:S01]  /*a710*/  FMNMX.FTZ R0, R227, R0, !PT ;  /* 0x00000000e3007209 */ /* 0x000fe20007810000 */
[----:B------:R-:W-:Y:S03]  /*a720*/  MUFU.EX2 R163, R163 ;  /* 0x000000a300a37308 */ /* 0x000fe60000000800 */
[----:B------:R-:W-:-:S05]  /*a730*/  FMNMX.FTZ R0, R229, R0, !PT ;  /* 0x00000000e5007209 */ /* 0x000fca0007810000 */
[----:B------:R-:W1:Y:S01]  /*a740*/  SHFL.BFLY PT, R141, R0, 0x2, 0x1f ;  /* 0x0c401f00008d7f89 */ /* 0x000e6200000e0000 */
[----:B------:R-:W-:Y:S08]  /*a750*/  MUFU.EX2 R188, R188 ;  /* 0x000000bc00bc7308 */ /* 0x000ff00000000800 */
[----:B------:R-:W-:Y:S08]  /*a760*/  MUFU.EX2 R137, R137 ;  /* 0x0000008900897308 */ /* 0x000ff00000000800 */
        /* <DEDUP_REMOVED lines=8> */
[----:B-1----:R-:W-:-:S02]  /*a7f0*/  FMNMX.FTZ R8, R0, R157, !PT ;  /* 0x0000009d00087209 */ /* 0x002fc40007810000 */
[----:B------:R-:W-:Y:S02]  /*a800*/  FSEL R157, R9, RZ, P2 ;  /* 0x000000ff099d7208 */ /* 0x000fe40001000000 */
[C---:B------:R-:W-:Y:S01]  /*a810*/  FSETP.NEU.FTZ.AND P2, PT, R8.reuse, -INF , PT ;  /* 0xff8000000800780b */ /* 0x040fe20003f5d000 */
[CC--:B------:R-:W-:Y:S02]  /*a820*/  FMUL.FTZ R126, R8.reuse, R6.reuse ;  /* 0x00000006087e7220 */ /* 0x0c0fe40000410000 */
[----:B------:R-:W-:Y:S01]  /*a830*/  MUFU.EX2 R121, R121 ;  /* 0x0000007900797308 */ /* 0x000fe20000000800 */
[----:B------:R-:W-:Y:S01]  /*a840*/  FADD.FTZ R157, -R157, R12 ;  /* 0x0000000c9d9d7221 */ /* 0x000fe20000010100 */
[----:B--2---:R-:W-:Y:S02]  /*a850*/  FSEL R2, R8, RZ, P2 ;  /* 0x000000ff08027208 */ /* 0x004fe40001000000 */
[----:B------:R-:W-:Y:S01]  /*a860*/  FSEL R126, R126, RZ, P2 ;  /* 0x000000ff7e7e7208 */ /* 0x000fe20001000000 */
[----:B------:R-:W-:Y:S01]  /*a870*/  FMUL.FTZ R0, R157, R6 ;  /* 0x000000069d007220 */ /* 0x000fe20000410000 */
[----:B------:R-:W-:-:S02]  /*a880*/  ISETP.LT.AND P2, PT, R10, UR47, PT ;  /* 0x0000002f0a007c0c */ /* 0x000fc4000bf41270 */
[----:B------:R-:W-:Y:S01]  /*a890*/  MUFU.EX2 R141, R141 ;  /* 0x0000008d008d7308 */ /* 0x000fe20000000800 */
[-CC-:B------:R-:W-:Y:S01]  /*a8a0*/  FFMA.FTZ R122, R139, R6.reuse, -R126.reuse ;  /* 0x000000068b7a7223 */ /* 0x180fe2000001087e */
[----:B------:R-:W-:Y:S01]  /*a8b0*/  FADD.FTZ R139, -R2, R11 ;  /* 0x0000000b028b7221 */ /* 0x000fe20000010100 */
[-CC-:B------:R-:W-:Y:S01]  /*a8c0*/  FFMA.FTZ R157, R124, R6.reuse, -R126.reuse ;  /* 0x000000067c9d7223 */ /* 0x180fe2000001087e */
[-CC-:B------:R-:W-:Y:S01]  /*a8d0*/  FFMA.FTZ R12, R127, R6.reuse, -R126.reuse ;  /* 0x000000067f0c7223 */ /* 0x180fe2000001087e */
[-CC-:B------:R-:W-:Y:S01]  /*a8e0*/  FFMA.FTZ R127, R135, R6.reuse, -R126.reuse ;  /* 0x00000006877f7223 */ /* 0x180fe2000001087e */
[-C--:B------:R-:W-:Y:S01]  /*a8f0*/  FMUL.FTZ R139, R139, R6.reuse ;  /* 0x000000068b8b7220 */ /* 0x080fe20000410000 */
        /* <DEDUP_REMOVED lines=18> */
[----:B-1----:R-:W-:-:S04]  /*aa20*/  FFMA.FTZ R7, R0, R7, R123 ;  /* 0x0000000700077223 */ /* 0x002fc8000001007b */
[C---:B------:R-:W-:Y:S01]  /*aa30*/  FADD.FTZ R7, R200.reuse, R7 ;  /* 0x00000007c8077221 */ /* 0x040fe20000010000 */
[----:B------:R-:W-:Y:S02]  /*aa40*/  F2FP.BF16.F32.PACK_AB R200, R200, R123 ;  /* 0x0000007bc8c8723e */ /* 0x000fe400000010ff */
[----:B------:R-:W1:Y:S01]  /*aa50*/  MUFU.EX2 R12, R12 ;  /* 0x0000000c000c7308 */ /* 0x000e620000000800 */
[----:B------:R-:W-:Y:S02]  /*aa60*/  WARPGROUP.DEPBAR.LE gsb0, 0x0 ;  /* 0x00008000000079c5 */ /* 0x000fe40000010000 */
[----:B------:R-:W-:Y:S01]  /*aa70*/  WARPGROUP.ARRIVE ;  /* 0x00000000000079c5 */ /* 0x000fe20000000000 */
[-CC-:B------:R-:W-:Y:S01]  /*aa80*/  FFMA.FTZ R182, R125, R6.reuse, -R120.reuse ;  /* 0x000000067db67223 */ /* 0x180fe20000010878 */
[-C--:B------:R-:W-:Y:S01]  /*aa90*/  FFMA.FTZ R125, R165, R6.reuse, -R120 ;  /* 0x00000006a57d7223 */ /* 0x080fe20000010878 */
[-CC-:B------:R-:W-:Y:S01]  /*aaa0*/  FFMA.FTZ R120, R131, R6.reuse, -R126.reuse ;  /* 0x0000000683787223 */ /* 0x180fe2000001087e */
[----:B------:R-:W-:Y:S01]  /*aab0*/  FADD.FTZ R134, R202, R7 ;  /* 0x00000007ca867221 */ /* 0x000fe20000010000 */
[----:B------:R-:W-:Y:S01]  /*aac0*/  MUFU.EX2 R127, R127 ;  /* 0x0000007f007f7308 */ /* 0x000fe20000000800 */
[----:B------:R-:W-:Y:S01]  /*aad0*/  HGMMA.64x192x16.F32.BF16 R24, R176, gdesc[UR4].tnspB, R24, gsb0 ;  /* 0x42e00004b0187df0 */ /* 0x000fe20008001818 */
[-C--:B------:R-:W-:Y:S01]  /*aae0*/  FFMA.FTZ R131, R187, R6.reuse, -R126 ;  /* 0x00000006bb837223 */ /* 0x080fe2000001087e */
[----:B------:R-:W-:Y:S01]  /*aaf0*/  FADD.FTZ R7, R13, R134 ;  /* 0x000000860d077221 */ /* 0x000fe20000010000 */
[-CC-:B------:R-:W-:Y:S01]  /*ab00*/  FFMA.FTZ R134, R197, R6.reuse, -R126.reuse ;  /* 0x00000006c5867223 */ /* 0x180fe2000001087e */
[-CC-:B------:R-:W-:Y:S01]  /*ab10*/  FFMA.FTZ R187, R173, R6.reuse, -R126.reuse ;  /* 0x00000006adbb7223 */ /* 0x180fe2000001087e */
[----:B------:R-:W-:Y:S01]  /*ab20*/  FFMA.FTZ R181, R217, R6, -R126 ;  /* 0x00000006d9b57223 */ /* 0x000fe2000001087e */
[----:B------:R-:W-:Y:S01]  /*ab30*/  FADD.FTZ R136, R196, R7 ;  /* 0x00000007c4887221 */ /* 0x000fe20000010000 */
[----:B------:R-:W3:Y:S01]  /*ab40*/  MUFU.EX2 R120, R120 ;  /* 0x0000007800787308 */ /* 0x000ee20000000800 */
[----:B--2---:R-:W-:Y:S01]  /*ab50*/  FFMA.FTZ R7, R2, R3, R157 ;  /* 0x0000000302077223 */ /* 0x004fe2000001009d */
[----:B------:R-:W-:-:S02]  /*ab60*/  @!P1 VIADD R3, R138, 0x36840 ;  /* 0x000368408a039836 */ /* 0x000fc40000000000 */
[----:B------:R-:W-:Y:S01]  /*ab70*/  FADD.FTZ R139, R143, R136 ;  /* 0x000000888f8b7221 */ /* 0x000fe20000010000 */
[----:B------:R-:W-:Y:S01]  /*ab80*/  R2UR UR7, R16 ;  /* 0x00000000100772ca */ /* 0x000fe200000e0000 */
[----:B-1----:R-:W-:Y:S01]  /*ab90*/  FADD.FTZ R7, R12, R7 ;  /* 0x000000070c077221 */ /* 0x002fe20000010000 */
[----:B------:R-:W-:Y:S01]  /*aba0*/  UIADD3 UR6, UR47, -0x1, URZ ;  /* 0xffffffff2f067890 */ /* 0x000fe2000fffe03f */
[----:B------:R-:W-:Y:S01]  /*abb0*/  FADD.FTZ R136, R198, R139 ;  /* 0x0000008bc6887221 */ /* 0x000fe20000010000 */
[----:B------:R-:W-:Y:S01]  /*abc0*/  MUFU.EX2 R15, R15 ;  /* 0x0000000f000f7308 */ /* 0x000fe20000000800 */
[----:B------:R-:W-:Y:S02]  /*abd0*/  @!P1 PRMT R3, RZ, 0x654, R3 ;  /* 0x00000654ff039816 */ /* 0x000fe40000000003 */
[----:B------:R-:W-:Y:S01]  /*abe0*/  FADD.FTZ R139, R145, R136 ;  /* 0x00000088918b7221 */ /* 0x000fe20000010000 */
[----:B------:R-:W-:Y:S01]  /*abf0*/  FFMA.FTZ R136, R201, R6, -R126 ;  /* 0x00000006c9887223 */ /* 0x000fe2000001087e */
[----:B------:R-:W-:Y:S01]  /*ac00*/  F2FP.BF16.F32.PACK_AB R202, R13, R202 ;  /* 0x000000ca0dca723e */ /* 0x000fe200000010ff */
[----:B------:R-:W-:Y:S01]  /*ac10*/  UMOV UR47, UR6 ;  /* 0x00000006002f7c82 */ /* 0x000fe20008000000 */
[----:B------:R-:W-:Y:S01]  /*ac20*/  FADD.FTZ R140, R192, R139 ;  /* 0x0000008bc08c7221 */ /* 0x000fe20000010000 */
[----:B------:R-:W1:Y:S01]  /*ac30*/  MUFU.EX2 R122, R122 ;  /* 0x0000007a007a7308 */ /* 0x000e620000000800 */
[----:B---3--:R-:W-:Y:S01]  /*ac40*/  FADD.FTZ R138, R120, R7 ;  /* 0x00000007788a7221 */ /* 0x008fe20000010000 */
[----:B------:R-:W-:Y:S01]  /*ac50*/  MOV R139, UR10 ;  /* 0x0000000a008b7c02 */ /* 0x000fe20008000f00 */
[----:B------:R-:W-:Y:S01]  /*ac60*/  FADD.FTZ R7, R175, R140 ;  /* 0x0000008caf077221 */ /* 0x000fe20000010000 */
[----:B------:R-:W-:-:S02]  /*ac70*/  IMAD.U32 R13, RZ, RZ, UR7 ;  /* 0x00000007ff0d7e24 */ /* 0x000fc4000f8e00ff */
[----:B------:R-:W-:Y:S01]  /*ac80*/  FADD.FTZ R138, R127, R138 ;  /* 0x0000008a7f8a7221 */ /* 0x000fe20000010000 */
[----:B------:R-:W-:Y:S01]  /*ac90*/  F2FP.BF16.F32.PACK_AB R201, R12, R157 ;  /* 0x0000009d0cc9723e */ /* 0x000fe200000010ff */
[----:B------:R-:W-:Y:S01]  /*aca0*/  @!P1 VIADD R139, R139, 0x36860 ;  /* 0x000368608b8b9836 */ /* 0x000fe20000000000 */
[----:B------:R-:W-:Y:S01]  /*acb0*/  MUFU.EX2 R21, R21 ;  /* 0x0000001500157308 */ /* 0x000fe20000000800 */
[----:B------:R-:W-:Y:S01]  /*acc0*/  F2FP.BF16.F32.PACK_AB R196, R143, R196 ;  /* 0x000000c48fc4723e */ /* 0x000fe200000010ff */
[----:B------:R-:W-:Y:S01]  /*acd0*/  IMAD.MOV.U32 R12, RZ, RZ, R9 ;  /* 0x000000ffff0c7224 */ /* 0x000fe200078e0009 */
[----:B------:R-:W-:Y:S02]  /*ace0*/  F2FP.BF16.F32.PACK_AB R198, R145, R198 ;  /* 0x000000c691c6723e */ /* 0x000fe400000010ff */
[----:B------:R-:W-:Y:S02]  /*acf0*/  @!P1 PRMT R139, RZ, 0x654, R139 ;  /* 0x00000654ff8b9816 */ /* 0x000fe4000000008b */
[----:B------:R-:W-:Y:S01]  /*ad00*/  F2FP.BF16.F32.PACK_AB R192, R175, R192 ;  /* 0x000000c0afc0723e */ /* 0x000fe200000010ff */
[----:B------:R-:W2:Y:S01]  /*ad10*/  MUFU.EX2 R124, R124 ;  /* 0x0000007c007c7308 */ /* 0x000ea20000000800 */
[----:B-1----:R-:W-:-:S07]  /*ad20*/  F2FP.BF16.F32.PACK_AB R197, R122, R15 ;  /* 0x0000000f7ac5723e */ /* 0x002fce00000010ff */
[----:B------:R-:W-:Y:S08]  /*ad30*/  MUFU.EX2 R128, R128 ;  /* 0x0000008000807308 */ /* 0x000ff00000000800 */
[----:B------:R-:W1:Y:S01]  /*ad40*/  MUFU.EX2 R131, R131 ;  /* 0x0000008300837308 */ /* 0x000e620000000800 */
[----:B--2---:R-:W-:-:S07]  /*ad50*/  F2FP.BF16.F32.PACK_AB R199, R124, R21 ;  /* 0x000000157cc7723e */ /* 0x004fce00000010ff */
[----:B------:R-:W-:Y:S08]  /*ad60*/  MUFU.EX2 R130, R130 ;  /* 0x0000008200827308 */ /* 0x000ff00000000800 */
[----:B------:R-:W2:Y:S01]  /*ad70*/  MUFU.EX2 R135, R135 ;  /* 0x0000008700877308 */ /* 0x000ea20000000800 */
[----:B-1----:R-:W-:-:S07]  /*ad80*/  F2FP.BF16.F32.PACK_AB R193, R131, R128 ;  /* 0x0000008083c1723e */ /* 0x002fce00000010ff */
[----:B------:R-:W-:Y:S08]  /*ad90*/  MUFU.EX2 R132, R132 ;  /* 0x0000008400847308 */ /* 0x000ff00000000800 */
[----:B------:R2:W1:Y:S08]  /*ada0*/  MUFU.EX2 R11, R195 ;  /* 0x000000c3000b7308 */ /* 0x0004700000000800 */
[----:B------:R-:W-:Y:S01]  /*adb0*/  MUFU.EX2 R191, R191 ;  /* 0x000000bf00bf7308 */ /* 0x000fe20000000800 */
[----:B--2---:R-:W-:-:S07]  /*adc0*/  F2FP.BF16.F32.PACK_AB R195, R135, R130 ;  /* 0x0000008287c3723e */ /* 0x004fce00000010ff */
        /* <DEDUP_REMOVED lines=12> */
[----:B------:R-:W-:Y:S08]  /*ae90*/  MUFU.EX2 R183, R221 ;  /* 0x000000dd00b77308 */ /* 0x000ff00000000800 */
[----:B------:R-:W-:Y:S01]  /*aea0*/  MUFU.EX2 R148, R223 ;  /* 0x000000df00947308 */ /* 0x000fe20000000800 */
[----:B------:R-:W-:-:S02]  /*aeb0*/  WARPGROUP.DEPBAR.LE gsb0, 0x0 ;  /* 0x00008000000079c5 */ /* 0x000fc40000010000 */
[----:B------:R2:W-:Y:S05]  /*aec0*/  @!P1 SYNCS.ARRIVE.TRANS64.RED.A1T0 RZ, [R3+URZ], RZ ;  /* 0x000000ff03ff99a7 */ /* 0x0005ea000810043f */
[----:B------:R-:W-:Y:S01]  /*aed0*/  MUFU.EX2 R177, R225 ;  /* 0x000000e100b17308 */ /* 0x000fe20000000800 */
[----:B-1----:R-:W-:Y:S01]  /*aee0*/  F2FP.BF16.F32.PACK_AB R176, R147, R14 ;  /* 0x0000000e93b0723e */ /* 0x002fe200000010ff */
[----:B--2---:R-:W-:Y:S01]  /*aef0*/  FADD.FTZ R3, R15, R138 ;  /* 0x0000008a0f037221 */ /* 0x004fe20000010000 */
[----:B------:R-:W-:-:S05]  /*af00*/  FADD.FTZ R138, R194, R7 ;  /* 0x00000007c28a7221 */ /* 0x000fca0000010000 */
[----:B------:R-:W-:Y:S01]  /*af10*/  MUFU.EX2 R20, R20 ;  /* 0x0000001400147308 */ /* 0x000fe20000000800 */
[----:B------:R1:W-:Y:S01]  /*af20*/  @!P1 SYNCS.ARRIVE.TRANS64.RED.A1T0 RZ, [R139+URZ], RZ ;  /* 0x000000ff8bff99a7 */ /* 0x0003e2000810043f */
[----:B------:R-:W-:Y:S01]  /*af30*/  FADD.FTZ R140, R122, R3 ;  /* 0x000000037a8c7221 */ /* 0x000fe20000010000 */
[----:B------:R-:W-:Y:S01]  /*af40*/  FADD.FTZ R7, R163, R138 ;  /* 0x0000008aa3077221 */ /* 0x000fe20000010000 */
[----:B------:R-:W-:Y:S01]  /*af50*/  FFMA.FTZ R138, R203, R6, -R126 ;  /* 0x00000006cb8a7223 */ /* 0x000fe2000001087e */
[----:B------:R-:W-:Y:S01]  /*af60*/  F2FP.BF16.F32.PACK_AB R194, R163, R194 ;  /* 0x000000c2a3c2723e */ /* 0x000fe200000010ff */
[----:B------:R-:W-:Y:S01]  /*af70*/  FADD.FTZ R3, R21, R140 ;  /* 0x0000008c15037221 */ /* 0x000fe20000010000 */
[----:B------:R-:W-:Y:S01]  /*af80*/  FADD.FTZ R140, R188, R7 ;  /* 0x00000007bc8c7221 */ /* 0x000fe20000010000 */
[----:B------:R-:W2:Y:S01]  /*af90*/  MUFU.EX2 R151, R151 ;  /* 0x0000009700977308 */ /* 0x000ea20000000800 */
[C---:B------:R-:W-:Y:S01]  /*afa0*/  F2FP.BF16.F32.PACK_AB R188, R137.reuse, R188 ;  /* 0x000000bc89bc723e */ /* 0x040fe200000010ff */
[----:B------:R-:W-:Y:S01]  /*afb0*/  FADD.FTZ R3, R124, R3 ;  /* 0x000000037c037221 */ /* 0x000fe20000010000 */
[----:B------:R-:W-:Y:S01]  /*afc0*/  FADD.FTZ R7, R137, R140 ;  /* 0x0000008c89077221 */ /* 0x000fe20000010000 */
[-CC-:B------:R-:W-:Y:S01]  /*afd0*/  FFMA.FTZ R140, R219, R6.reuse, -R126.reuse ;  /* 0x00000006db8c7223 */ /* 0x180fe2000001087e */
[----:B------:R-:W-:Y:S01]  /*afe0*/  FFMA.FTZ R126, R229, R6, -R126 ;  /* 0x00000006e57e7223 */ /* 0x000fe2000001087e */
[----:B------:R-:W-:Y:S01]  /*aff0*/  FADD.FTZ R142, R128, R3 ;  /* 0x00000003808e7221 */ /* 0x000fe20000010000 */
[----:B------:R-:W-:Y:S01]  /*b000*/  FADD.FTZ R144, R190, R7 ;  /* 0x00000007be907221 */ /* 0x000fe20000010000 */
[----:B------:R-:W3:Y:S01]  /*b010*/  MUFU.EX2 R138, R138 ;  /* 0x0000008a008a7308 */ /* 0x000ee20000000800 */
[----:B------:R-:W-:Y:S01]  /*b020*/  F2FP.BF16.F32.PACK_AB R190, R129, R190 ;  /* 0x000000be81be723e */ /* 0x000fe200000010ff */
[----:B------:R-:W-:Y:S01]  /*b030*/  FADD.FTZ R3, R131, R142 ;  /* 0x0000008e83037221 */ /* 0x000fe20000010000 */
[----:B------:R-:W-:Y:S01]  /*b040*/  FADD.FTZ R7, R129, R144 ;  /* 0x0000009081077221 */ /* 0x000fe20000010000 */
[----:B------:R-:W-:-:S02]  /*b050*/  F2FP.BF16.F32.PACK_AB R203, R127, R120 ;  /* 0x000000787fcb723e */ /* 0x000fc400000010ff */
[----:B------:R-:W-:Y:S01]  /*b060*/  FADD.FTZ R142, R130, R3 ;  /* 0x00000003828e7221 */ /* 0x000fe20000010000 */
[----:B------:R-:W-:Y:S01]  /*b070*/  FADD.FTZ R144, R184, R7 ;  /* 0x00000007b8907221 */ /* 0x000fe20000010000 */
[----:B------:R-:W4:Y:S01]  /*b080*/  MUFU.EX2 R140, R140 ;  /* 0x0000008c008c7308 */ /* 0x000f220000000800 */
[----:B------:R-:W-:Y:S01]  /*b090*/  F2FP.BF16.F32.PACK_AB R184, R133, R184 ;  /* 0x000000b885b8723e */ /* 0x000fe200000010ff */
[----:B------:R-:W-:Y:S01]  /*b0a0*/  FADD.FTZ R3, R135, R142 ;  /* 0x0000008e87037221 */ /* 0x000fe20000010000 */
[----:B------:R-:W-:Y:S01]  /*b0b0*/  FADD.FTZ R7, R133, R144 ;  /* 0x0000009085077221 */ /* 0x000fe20000010000 */
[----:B--2---:R-:W-:Y:S02]  /*b0c0*/  F2FP.BF16.F32.PACK_AB R178, R151, R20 ;  /* 0x0000001497b2723e */ /* 0x004fe400000010ff */
[----:B------:R-:W-:Y:S01]  /*b0d0*/  FADD.FTZ R142, R132, R3 ;  /* 0x00000003848e7221 */ /* 0x000fe20000010000 */
[----:B------:R-:W-:Y:S01]  /*b0e0*/  FADD.FTZ R144, R186, R7 ;  /* 0x00000007ba907221 */ /* 0x000fe20000010000 */
[----:B------:R-:W-:Y:S01]  /*b0f0*/  MUFU.EX2 R126, R126 ;  /* 0x0000007e007e7308 */ /* 0x000fe20000000800 */
[----:B------:R-:W-:Y:S01]  /*b100*/  F2FP.BF16.F32.PACK_AB R186, R121, R186 ;  /* 0x000000ba79ba723e */ /* 0x000fe200000010ff */
[----:B------:R-:W-:Y:S01]  /*b110*/  FADD.FTZ R142, R11, R142 ;  /* 0x0000008e0b8e7221 */ /* 0x000fe20000010000 */
[----:B------:R-:W-:Y:S01]  /*b120*/  FADD.FTZ R7, R121, R144 ;  /* 0x0000009079077221 */ /* 0x000fe20000010000 */
[----:B------:R-:W-:-:S02]  /*b130*/  MOV R11, R8 ;  /* 0x00000008000b7202 */ /* 0x000fc40000000f00 */
        /* <DEDUP_REMOVED lines=8> */
[----:B------:R-:W-:-:S02]  /*b1c0*/  F2FP.BF16.F32.PACK_AB R182, R125, R182 ;  /* 0x000000b67db6723e */ /* 0x000fc400000010ff */
[C---:B------:R-:W-:Y:S01]  /*b1d0*/  FADD.FTZ R142, R136.reuse, R3 ;  /* 0x00000003888e7221 */ /* 0x040fe20000010000 */
[----:B------:R-:W-:Y:S01]  /*b1e0*/  FADD.FTZ R7, R125, R144 ;  /* 0x000000907d077221 */ /* 0x000fe20000010000 */
[----:B------:R-:W-:Y:S02]  /*b1f0*/  F2FP.BF16.F32.PACK_AB R185, R136, R185 ;  /* 0x000000b988b9723e */ /* 0x000fe400000010ff */
[----:B------:R-:W-:Y:S01]  /*b200*/  FADD.FTZ R3, R187, R142 ;  /* 0x0000008ebb037221 */ /* 0x000fe20000010000 */
[----:B------:R-:W-:Y:S01]  /*b210*/  FADD.FTZ R144, R14, R7 ;  /* 0x000000070e907221 */ /* 0x000fe20000010000 */
[C---:B---3--:R-:W-:Y:S01]  /*b220*/  F2FP.BF16.F32.PACK_AB R187, R138.reuse, R187 ;  /* 0x000000bb8abb723e */ /* 0x048fe200000010ff */
[----:B------:R-:W2:Y:S01]  /*b230*/  MUFU.EX2 R14, R227 ;  /* 0x000000e3000e7308 */ /* 0x000ea20000000800 */
[----:B------:R-:W-:Y:S01]  /*b240*/  FADD.FTZ R142, R138, R3 ;  /* 0x000000038a8e7221 */ /* 0x000fe20000010000 */
[----:B------:R-:W-:-:S03]  /*b250*/  FADD.FTZ R7, R147, R144 ;  /* 0x0000009093077221 */ /* 0x000fc60000010000 */
[----:B------:R-:W-:Y:S01]  /*b260*/  FADD.FTZ R3, R181, R142 ;  /* 0x0000008eb5037221 */ /* 0x000fe20000010000 */
[----:B------:R-:W-:Y:S01]  /*b270*/  FADD.FTZ R142, R20, R7 ;  /* 0x00000007148e7221 */ /* 0x000fe20000010000 */
[C---:B----4-:R-:W-:Y:S02]  /*b280*/  F2FP.BF16.F32.PACK_AB R181, R140.reuse, R181 ;  /* 0x000000b58cb5723e */ /* 0x050fe400000010ff */
[----:B------:R-:W-:Y:S01]  /*b290*/  FADD.FTZ R3, R140, R3 ;  /* 0x000000038c037221 */ /* 0x000fe20000010000 */
[----:B------:R-:W-:-:S03]  /*b2a0*/  FADD.FTZ R7, R151, R142 ;  /* 0x0000008e97077221 */ /* 0x000fc60000010000 */
[----:B------:R-:W-:-:S04]  /*b2b0*/  FADD.FTZ R3, R146, R3 ;  /* 0x0000000392037221 */ /* 0x000fc80000010000 */
[C---:B------:R-:W-:Y:S01]  /*b2c0*/  FADD.FTZ R3, R183.reuse, R3 ;  /* 0x00000003b7037221 */ /* 0x040fe20000010000 */
[----:B------:R-:W-:Y:S02]  /*b2d0*/  F2FP.BF16.F32.PACK_AB R183, R183, R146 ;  /* 0x00000092b7b7723e */ /* 0x000fe400000010ff */
[----:B--2---:R-:W-:Y:S01]  /*b2e0*/  F2FP.BF16.F32.PACK_AB R179, R126, R14 ;  /* 0x0000000e7eb3723e */ /* 0x004fe200000010ff */
[----:B------:R-:W-:-:S04]  /*b2f0*/  FADD.FTZ R3, R148, R3 ;  /* 0x0000000394037221 */ /* 0x000fc80000010000 */
[C---:B------:R-:W-:Y:S01]  /*b300*/  FADD.FTZ R3, R177.reuse, R3 ;  /* 0x00000003b1037221 */ /* 0x040fe20000010000 */
[----:B------:R-:W-:-:S03]  /*b310*/  F2FP.BF16.F32.PACK_AB R177, R177, R148 ;  /* 0x00000094b1b1723e */ /* 0x000fc600000010ff */
[----:B------:R-:W-:-:S04]  /*b320*/  FADD.FTZ R3, R14, R3 ;  /* 0x000000030e037221 */ /* 0x000fc80000010000 */
[----:B------:R-:W-:Y:S01]  /*b330*/  FADD.FTZ R3, R126, R3 ;  /* 0x000000037e037221 */ /* 0x000fe20000010000 */
[----:B-1----:R-:W-:Y:S06]  /*b340*/  @P2 BRA `(.L_x_4728) ;  /* 0xffffffb000fc2947 */ /* 0x002fec000383ffff */
[----:B------:R-:W-:-:S05]  /*b350*/  UMOV UR47, UR6 ;  /* 0x00000006002f7c82 */ /* 0x000fca0008000000 */
.L_x_4719:
[----:B------:R-:W-:-:S13]  /*b360*/  ISETP.LE.AND P2, PT, RZ, UR47, PT ;  /* 0x0000002fff007c0c */ /* 0x000fda000bf43270 */
[----:B------:R-:W-:Y:S05]  /*b370*/  @!P2 BRA `(.L_x_4729) ;  /* 0x000000440000a947 */ /* 0x000fea0003800000 */
[----:B------:R-:W-:Y:S01]  /*b380*/  R2UR UR60, R16 ;  /* 0x00000000103c72ca */ /* 0x000fe200000e0000 */
[----:B------:R-:W-:Y:S01]  /*b390*/  IMAD.MOV.U32 R11, RZ, RZ, R8 ;  /* 0x000000ffff0b7224 */ /* 0x000fe200078e0008 */
[----:B------:R-:W-:Y:S01]  /*b3a0*/  MOV R10, R9 ;  /* 0x00000009000a7202 */ /* 0x000fe20000000f00 */
[----:B------:R-:W-:Y:S01]  /*b3b0*/  UMOV UR45, UR46 ;  /* 0x0000002e002d7c82 */ /* 0x000fe20008000000 */
[----:B------:R-:W-:-:S11]  /*b3c0*/  ULDC UR41, c[0x0][0x9d8] ;  /* 0x0002760000297ab9 */ /* 0x000fd60000000800 */
.L_x_4738:
        /* <DEDUP_REMOVED lines=8> */
.L_x_4730:
[----:B------:R-:W-:Y:S01]  /*b450*/  R2UR UR7, R16 ;  /* 0x00000000100772ca */ /* 0x000fe200000e0000 */
[----:B------:R-:W-:-:S12]  /*b460*/  ULEA UR6, UR46, UR61, 0x3 ;  /* 0x0000003d2e067291 */ /* 0x000fd8000f8e183f */
[----:B------:R-:W-:-:S05]  /*b470*/  IMAD.U32 R6, RZ, RZ, UR7 ;  /* 0x00000007ff067e24 */ /* 0x000fca000f8e00ff */
[----:B------:R-:W-:-:S04]  /*b480*/  SHF.L.U32 R6, R6, 0x1f, RZ ;  /* 0x0000001f06067819 */ /* 0x000fc800000006ff */
[----:B------:R1:W2:Y:S01]  /*b490*/  SYNCS.PHASECHK.TRANS64.TRYWAIT P2, [UR6+0x36830], R6 ;  /* 0x03683006ff0075a7 */ /* 0x0002a20008040146 */
[----:B------:R-:W-:Y:S05]  /*b4a0*/  @!P0 BRA `(.L_x_4731) ;  /* 0x0000000000048947 */ /* 0x000fea0003800000 */
[----:B------:R-:W-:Y:S01]  /*b4b0*/  BPT.TRAP 0x1 ;  /* 0x000000040000795c */ /* 0x000fe20000300000 */
.L_x_4731:
[----:B--2---:R-:W-:Y:S05]  /*b4c0*/  @P2 BRA `(.L_x_4732) ;  /* 0x0000000000082947 */ /* 0x004fea0003800000 */
[----:B------:R-:W2:Y:S02]  /*b4d0*/  SYNCS.PHASECHK.TRANS64.TRYWAIT P2, [UR6+0x36830], R6 ;  /* 0x03683006ff0075a7 */ /* 0x000ea40008040146 */
[----:B--2---:R-:W-:Y:S05]  /*b4e0*/  @!P2 BRA `(.L_x_4733) ;  /* 0x0000009c00b4a947 */ /* 0x004fea0003800000 */
.L_x_4732:
        /* <DEDUP_REMOVED lines=617> */
.L_x_4734:
[----:B------:R-:W-:Y:S01]  /*db80*/  ULEA UR7, UR45, UR61, 0x3 ;  /* 0x0000003d2d077291 */ /* 0x000fe2000f8e183f */
[----:B------:R-:W-:-:S04]  /*db90*/  MOV R0, UR60 ;  /* 0x0000003c00007c02 */ /* 0x000fc80008000f00 */
[----:B------:R-:W-:-:S04]  /*dba0*/  SHF.L.U32 R0, R0, 0x1f, RZ ;  /* 0x0000001f00007819 */ /* 0x000fc800000006ff */
[----:B------:R3:W4:Y:S01]  /*dbb0*/  SYNCS.PHASECHK.TRANS64.TRYWAIT P2, [UR7+0x36850], R0 ;  /* 0x03685000ff0075a7 */ /* 0x0007220008040147 */
[----:B------:R-:W-:Y:S05]  /*dbc0*/  @!P0 BRA `(.L_x_4735) ;  /* 0x0000000000048947 */ /* 0x000fea0003800000 */
[----:B------:R-:W-:Y:S01]  /*dbd0*/  BPT.TRAP 0x1 ;  /* 0x000000040000795c */ /* 0x000fe20000300000 */
.L_x_4735:
[----:B----4-:R-:W-:Y:S05]  /*dbe0*/  @P2 BRA `(.L_x_4736) ;  /* 0x0000000000082947 */ /* 0x010fea0003800000 */
[----:B------:R-:W4:Y:S02]  /*dbf0*/  SYNCS.PHASECHK.TRANS64.TRYWAIT P2, [UR7+0x36850], R0 ;  /* 0x03685000ff0075a7 */ /* 0x000f240008040147 */
[----:B----4-:R-:W-:Y:S05]  /*dc00*/  @!P2 BRA `(.L_x_4737) ;  /* 0x000000780004a947 */ /* 0x010fea0003800000 */
.L_x_4736:
        /* <DEDUP_REMOVED lines=17> */
[----:B------:R-:W4:Y:S01]  /*dd20*/  MUFU.TANH R21, R21 ;  /* 0x0000001500157308 */ /* 0x000f220000002400 */
        /* <DEDUP_REMOVED lines=9> */
[----:B------:R-:W5:Y:S01]  /*ddc0*/  MUFU.TANH R171, R171 ;  /* 0x000000ab00ab7308 */ /* 0x000f620000002400 */
[----:B------:R-:W-:Y:S01]  /*ddd0*/  UMOV UR11, 0x40000040 ;  /* 0x40000040000b7882 */ /* 0x000fe20000000000 */
[----:B--23--:R-:W-:Y:S01]  /*dde0*/  FMNMX.FTZ R0, R13, R10, !PT ;  /* 0x0000000a0d007209 */ /* 0x00cfe20007810000 */
[----:B------:R-:W-:Y:S01]  /*ddf0*/  FMUL.FTZ R169, R174, UR41 ;  /* 0x00000029aea97c20 */ /* 0x000fe20008410000 */
[----:B------:R-:W-:Y:S01]  /*de00*/  FMUL.FTZ R14, R141, UR41 ;  /* 0x000000298d0e7c20 */ /* 0x000fe20008410000 */
[----:B------:R-:W-:Y:S01]  /*de10*/  FMUL.FTZ R175, R175, UR41 ;  /* 0x00000029afaf7c20 */ /* 0x000fe20008410000 */
[----:B------:R-:W-:Y:S01]  /*de20*/  FMUL.FTZ R20, R128, UR41 ;  /* 0x0000002980147c20 */ /* 0x000fe20008410000 */
[----:B----4-:R-:W-:Y:S01]  /*de30*/  FMNMX.FTZ R0, R21, R0, !PT ;  /* 0x0000000015007209 */ /* 0x010fe20007810000 */
        /* <DEDUP_REMOVED lines=9> */
[----:B-----5:R-:W-:Y:S01]  /*ded0*/  FMNMX.FTZ R0, R171, R0, !PT ;  /* 0x00000000ab007209 */ /* 0x020fe20007810000 */
        /* <DEDUP_REMOVED lines=24> */
[----:B-1----:R-:W1:Y:S01]  /*e060*/  LDC R6, c[0x0][0x988] ;  /* 0x00026200ff067b82 */ /* 0x002e620000000800 */
[----:B------:R-:W-:Y:S01]  /*e070*/  FMUL.FTZ R127, R127, UR41 ;  /* 0x000000297f7f7c20 */ /* 0x000fe20008410000 */
[----:B------:R-:W-:Y:S01]  /*e080*/  IMAD.U32 R132, RZ, RZ, UR46 ;  /* 0x0000002eff847e24 */ /* 0x000fe2000f8e00ff */
[----:B------:R-:W-:Y:S01]  /*e090*/  MOV R136, UR7 ;  /* 0x0000000700887c02 */ /* 0x000fe20008000f00 */
[----:B------:R-:W-:Y:S01]  /*e0a0*/  UMOV UR45, UR46 ;  /* 0x0000002e002d7c82 */ /* 0x000fe20008000000 */
[----:B------:R-:W-:Y:S01]  /*e0b0*/  ISETP.LT.AND P2, PT, RZ, UR47, PT ;  /* 0x0000002fff007c0c */ /* 0x000fe2000bf41270 */
[----:B------:R-:W-:Y:S01]  /*e0c0*/  MUFU.TANH R225, R225 ;  /* 0x000000e100e17308 */ /* 0x000fe20000002400 */
[----:B------:R-:W-:-:S02]  /*e0d0*/  @!P1 LEA R132, R132, UR61, 0x3 ;  /* 0x0000003d84849c11 */ /* 0x000fc4000f8e18ff */
[----:B------:R-:W-:-:S03]  /*e0e0*/  R2UR UR60, R16 ;  /* 0x00000000103c72ca */ /* 0x000fc600000e0000 */
[----:B------:R-:W-:Y:S02]  /*e0f0*/  @!P1 VIADD R134, R132, 0x36840 ;  /* 0x0003684084869836 */ /* 0x000fe40000000000 */
[----:B------:R-:W-:Y:S03]  /*e100*/  MUFU.TANH R227, R227 ;  /* 0x000000e300e37308 */ /* 0x000fe60000002400 */
[----:B------:R-:W-:-:S05]  /*e110*/  @!P1 PRMT R134, RZ, 0x654, R134 ;  /* 0x00000654ff869816 */ /* 0x000fca0000000086 */
[----:B------:R-:W-:Y:S08]  /*e120*/  MUFU.TANH R229, R229 ;  /* 0x000000e500e57308 */ /* 0x000ff00000002400 */
[----:B------:R-:W2:Y:S08]  /*e130*/  MUFU.TANH R12, R12 ;  /* 0x0000000c000c7308 */ /* 0x000eb00000002400 */
[----:B------:R-:W-:Y:S08]  /*e140*/  MUFU.TANH R237, R237 ;  /* 0x000000ed00ed7308 */ /* 0x000ff00000002400 */
[----:B------:R-:W3:Y:S01]  /*e150*/  MUFU.TANH R15, R15 ;  /* 0x0000000f000f7308 */ /* 0x000ee20000002400 */
[----:B--2---:R-:W-:-:S07]  /*e160*/  FMNMX.FTZ R122, R12, R11, !PT ;  /* 0x0000000b0c7a7209 */ /* 0x004fce0007810000 */
[----:B------:R-:W-:Y:S08]  /*e170*/  MUFU.TANH R8, R8 ;  /* 0x0000000800087308 */ /* 0x000ff00000002400 */
[----:B------:R-:W2:Y:S01]  /*e180*/  MUFU.TANH R169, R169 ;  /* 0x000000a900a97308 */ /* 0x000ea20000002400 */
[----:B---3--:R-:W-:-:S07]  /*e190*/  FMNMX.FTZ R122, R15, R122, !PT ;  /* 0x0000007a0f7a7209 */ /* 0x008fce0007810000 */
        /* <DEDUP_REMOVED lines=110> */
[----:B------:R-:W-:-:S03]  /*e880*/  FMNMX.FTZ R122, R143, R122, !PT ;  /* 0x0000007a8f7a7209 */ /* 0x000fc60007810000 */
[----:B------:R-:W2:Y:S01]  /*e890*/  SHFL.BFLY PT, R0, R9, 0x2, 0x1f ;  /* 0x0c401f0009007f89 */ /* 0x000ea200000e0000 */
[----:B------:R-:W-:-:S04]  /*e8a0*/  FMNMX.FTZ R122, R123, R122, !PT ;  /* 0x0000007a7b7a7209 */ /* 0x000fc80007810000 */
[----:B------:R-:W-:-:S04]  /*e8b0*/  FMNMX.FTZ R122, R151, R122, !PT ;  /* 0x0000007a977a7209 */ /* 0x000fc80007810000 */
[----:B------:R-:W-:Y:S02]  /*e8c0*/  FMNMX.FTZ R122, R127, R122, !PT ;  /* 0x0000007a7f7a7209 */ /* 0x000fe40007810000 */
[----:B--2---:R-:W-:-:S05]  /*e8d0*/  FMNMX.FTZ R0, R9, R0, !PT ;  /* 0x0000000009007209 */ /* 0x004fca0007810000 */
[----:B------:R-:W2:Y:S02]  /*e8e0*/  SHFL.BFLY PT, R9, R0, 0x1, 0x1f ;  /* 0x0c201f0000097f89 */ /* 0x000ea400000e0000 */
[----:B--2---:R-:W-:Y:S01]  /*e8f0*/  FMNMX.FTZ R9, R0, R9, !PT ;  /* 0x0000000900097209 */ /* 0x004fe20007810000 */
[----:B------:R-:W-:Y:S02]  /*e900*/  WARPGROUP.DEPBAR.LE gsb0, 0x0 ;  /* 0x00008000000079c5 */ /* 0x000fe40000010000 */
[----:B------:R-:W-:Y:S02]  /*e910*/  WARPGROUP.ARRIVE ;  /* 0x00000000000079c5 */ /* 0x000fe40000000000 */
[C---:B------:R-:W-:Y:S01]  /*e920*/  FADD.FTZ R189, -R9.reuse, R10 ;  /* 0x0000000a09bd7221 */ /* 0x040fe20000010100 */
[----:B-1----:R-:W-:-:S03]  /*e930*/  FMUL.FTZ R10, R9, R6 ;  /* 0x00000006090a7220 */ /* 0x002fc60000410000 */
[-C--:B------:R-:W-:Y:S01]  /*e940*/  FMUL.FTZ R189, R189, R6.reuse ;  /* 0x00000006bdbd7220 */ /* 0x080fe20000410000 */
[----:B------:R-:W-:Y:S01]  /*e950*/  HGMMA.64x192x16.F32.BF16 R24, R184, gdesc[UR8].tnspB, R24, gsb0 ;  /* 0x42e00008b8187df0 */ /* 0x000fe20008001818 */
[----:B------:R-:W-:Y:S01]  /*e960*/  UIADD3 UR10, UR6, 0x280, URZ ;  /* 0x00000280060a7890 */ /* 0x000fe2000fffe03f */
[-CC-:B------:R-:W-:Y:S01]  /*e970*/  FFMA.FTZ R202, R171, R6.reuse, -R10.reuse ;  /* 0x00000006abca7223 */ /* 0x180fe2000001080a */
[----:B------:R-:W-:Y:S01]  /*e980*/  UMOV UR11, 0x40000040 ;  /* 0x40000040000b7882 */ /* 0x000fe20000000000 */
[----:B------:R-:W-:Y:S01]  /*e990*/  UIADD3 UR6, UR6, 0x300, URZ ;  /* 0x0000030006067890 */ /* 0x000fe2000fffe03f */
[-CC-:B------:R-:W-:Y:S01]  /*e9a0*/  FFMA.FTZ R171, R193, R6.reuse, -R10.reuse ;  /* 0x00000006c1ab7223 */ /* 0x180fe2000001080a */
[----:B------:R1:W-:Y:S01]  /*e9b0*/  MUFU.EX2 R0, R189 ;  /* 0x000000bd00007308 */ /* 0x0003e20000000800 */
[----:B------:R-:W2:Y:S01]  /*e9c0*/  SHFL.BFLY PT, R193, R122, 0x2, 0x1f ;  /* 0x0c401f007ac17f89 */ /* 0x000ea200000e0000 */
[-CC-:B------:R-:W-:Y:S01]  /*e9d0*/  FFMA.FTZ R200, R21, R6.reuse, -R10.reuse ;  /* 0x0000000615c87223 */ /* 0x180fe2000001080a */
[-CC-:B------:R-:W-:Y:S01]  /*e9e0*/  FFMA.FTZ R223, R173, R6.reuse, -R10.reuse ;  /* 0x00000006addf7223 */ /* 0x180fe2000001080a */
[-CC-:B------:R-:W-:Y:S01]  /*e9f0*/  FFMA.FTZ R13, R13, R6.reuse, -R10.reuse ;  /* 0x000000060d0d7223 */ /* 0x180fe2000001080a */
[-CC-:B------:R-:W-:Y:S01]  /*ea00*/  FFMA.FTZ R196, R199, R6.reuse, -R10.reuse ;  /* 0x00000006c7c47223 */ /* 0x180fe2000001080a */
[-CC-:B------:R-:W-:Y:S01]  /*ea10*/  FFMA.FTZ R197, R197, R6.reuse, -R10.reuse ;  /* 0x00000006c5c57223 */ /* 0x180fe2000001080a */
[-CC-:B------:R-:W-:Y:S01]  /*ea20*/  FFMA.FTZ R198, R203, R6.reuse, -R10.reuse ;  /* 0x00000006cbc67223 */ /* 0x180fe2000001080a */
[-CC-:B------:R-:W-:Y:S01]  /*ea30*/  FFMA.FTZ R21, R201, R6.reuse, -R10.reuse ;  /* 0x00000006c9157223 */ /* 0x180fe2000001080a */
[-CC-:B-1----:R-:W-:Y:S01]  /*ea40*/  FFMA.FTZ R189, R215, R6.reuse, -R10.reuse ;  /* 0x00000006d7bd7223 */ /* 0x182fe2000001080a */
        /* <DEDUP_REMOVED lines=8> */
[----:B------:R-:W1:Y:S01]  /*ead0*/  MUFU.EX2 R13, R13 ;  /* 0x0000000d000d7308 */ /* 0x000e620000000800 */
[----:B--2---:R-:W-:-:S07]  /*eae0*/  FMNMX.FTZ R193, R122, R193, !PT ;  /* 0x000000c17ac17209 */ /* 0x004fce0007810000 */
[----:B------:R-:W2:Y:S08]  /*eaf0*/  MUFU.EX2 R200, R200 ;  /* 0x000000c800c87308 */ /* 0x000eb00000000800 */
[----:B------:R-:W3:Y:S01]  /*eb00*/  MUFU.EX2 R202, R202 ;  /* 0x000000ca00ca7308 */ /* 0x000ee20000000800 */
[----:B-1----:R-:W-:-:S07]  /*eb10*/  FFMA.FTZ R7, R0, R7, R13 ;  /* 0x0000000700077223 */ /* 0x002fce000001000d */
[----:B------:R-:W1:Y:S01]  /*eb20*/  MUFU.EX2 R223, R223 ;  /* 0x000000df00df7308 */ /* 0x000e620000000800 */
[C---:B--2---:R-:W-:Y:S01]  /*eb30*/  FADD.FTZ R7, R200.reuse, R7 ;  /* 0x00000007c8077221 */ /* 0x044fe20000010000 */
[----:B------:R-:W-:-:S06]  /*eb40*/  F2FP.BF16.F32.PACK_AB R200, R200, R13 ;  /* 0x0000000dc8c8723e */ /* 0x000fcc00000010ff */
[----:B------:R-:W2:Y:S01]  /*eb50*/  MUFU.EX2 R196, R196 ;  /* 0x000000c400c47308 */ /* 0x000ea20000000800 */
[----:B---3--:R-:W-:-:S07]  /*eb60*/  FADD.FTZ R138, R202, R7 ;  /* 0x00000007ca8a7221 */ /* 0x008fce0000010000 */
        /* <DEDUP_REMOVED lines=17> */
[----:B------:R-:W1:Y:S01]  /*ec80*/  SHFL.BFLY PT, R8, R193, 0x1, 0x1f ;  /* 0x0c201f00c1087f89 */ /* 0x000e6200000e0000 */
[-CC-:B------:R-:W-:Y:S01]  /*ec90*/  FFMA.FTZ R184, R229, R6.reuse, -R10.reuse ;  /* 0x00000006e5b87223 */ /* 0x180fe2000001080a */
[-CC-:B------:R-:W-:Y:S01]  /*eca0*/  FFMA.FTZ R185, R237, R6.reuse, -R10.reuse ;  /* 0x00000006edb97223 */ /* 0x180fe2000001080a */
[----:B------:R-:W-:Y:S01]  /*ecb0*/  HGMMA.64x192x16.F32.BF16 R24, R180, gdesc[UR8].tnspB, R24, gsb0 ;  /* 0x42e00008b4187df0 */ /* 0x000fe20008001818 */
[----:B------:R-:W-:Y:S01]  /*ecc0*/  UMOV UR10, UR6 ;  /* 0x00000006000a7c82 */ /* 0x000fe20008000000 */
[----:B------:R-:W-:Y:S01]  /*ecd0*/  UMOV UR11, 0x40000040 ;  /* 0x40000040000b7882 */ /* 0x000fe20000000000 */
[----:B------:R-:W-:Y:S01]  /*ece0*/  FFMA.FTZ R14, R233, R6, -R10 ;  /* 0x00000006e90e7223 */ /* 0x000fe2000001080a */
[----:B------:R-:W-:Y:S01]  /*ecf0*/  MUFU.EX2 R184, R184 ;  /* 0x000000b800b87308 */ /* 0x000fe20000000800 */
[----:B------:R-:W-:-:S07]  /*ed00*/  UIADD3 UR6, UR47, -0x1, URZ ;  /* 0xffffffff2f067890 */ /* 0x000fce000fffe03f */
[----:B------:R-:W-:Y:S01]  /*ed10*/  MUFU.EX2 R185, R185 ;  /* 0x000000b900b97308 */ /* 0x000fe20000000800 */
[----:B------:R-:W-:-:S07]  /*ed20*/  UMOV UR47, UR6 ;  /* 0x00000006002f7c82 */ /* 0x000fce0008000000 */
[----:B------:R-:W-:Y:S01]  /*ed30*/  MUFU.EX2 R186, R186 ;  /* 0x000000ba00ba7308 */ /* 0x000fe20000000800 */
[----:B-1----:R-:W-:-:S05]  /*ed40*/  FMNMX.FTZ R8, R193, R8, !PT ;  /* 0x00000008c1087209 */ /* 0x002fca0007810000 */
[----:B------:R-:W-:Y:S02]  /*ed50*/  FADD.FTZ R193, -R8, R11 ;  /* 0x0000000b08c17221 */ /* 0x000fe40000010100 */
[----:B------:R-:W-:Y:S02]  /*ed60*/  MUFU.EX2 R11, R120 ;  /* 0x00000078000b7308 */ /* 0x000fe40000000800 */
[----:B------:R-:W-:-:S06]  /*ed70*/  FMUL.FTZ R193, R193, R6 ;  /* 0x00000006c1c17220 */ /* 0x000fcc0000410000 */
[----:B------:R-:W-:Y:S08]  /*ed80*/  MUFU.EX2 R187, R187 ;  /* 0x000000bb00bb7308 */ /* 0x000ff00000000800 */
[----:B------:R-:W-:Y:S01]  /*ed90*/  MUFU.EX2 R14, R14 ;  /* 0x0000000e000e7308 */ /* 0x000fe20000000800 */
[----:B------:R-:W-:Y:S02]  /*eda0*/  WARPGROUP.DEPBAR.LE gsb0, 0x0 ;  /* 0x00008000000079c5 */ /* 0x000fe40000010000 */
        /* <DEDUP_REMOVED lines=8> */
[----:B------:R1:W-:Y:S03]  /*ee30*/  MUFU.EX2 R2, R193 ;  /* 0x000000c100027308 */ /* 0x0003e60000000800 */
[-CC-:B------:R-:W-:Y:S01]  /*ee40*/  FFMA.FTZ R201, R12, R6.reuse, -R10.reuse ;  /* 0x000000060cc97223 */ /* 0x180fe2000001080a */
[-CC-:B------:R-:W-:Y:S01]  /*ee50*/  FFMA.FTZ R12, R15, R6.reuse, -R10.reuse ;  /* 0x000000060f0c7223 */ /* 0x180fe2000001080a */
[-CC-:B------:R-:W-:Y:S01]  /*ee60*/  FFMA.FTZ R203, R169, R6.reuse, -R10.reuse ;  /* 0x00000006a9cb7223 */ /* 0x180fe2000001080a */
[-CC-:B------:R-:W-:Y:S01]  /*ee70*/  FFMA.FTZ R175, R175, R6.reuse, -R10.reuse ;  /* 0x00000006afaf7223 */ /* 0x180fe2000001080a */
[-CC-:B------:R-:W-:Y:S01]  /*ee80*/  FFMA.FTZ R15, R161, R6.reuse, -R10.reuse ;  /* 0x00000006a10f7223 */ /* 0x180fe2000001080a */
[-CC-:B------:R-:W-:Y:S01]  /*ee90*/  FFMA.FTZ R122, R163, R6.reuse, -R10.reuse ;  /* 0x00000006a37a7223 */ /* 0x180fe2000001080a */
[----:B------:R-:W3:Y:S01]  /*eea0*/  MUFU.EX2 R201, R201 ;  /* 0x000000c900c97308 */ /* 0x000ee20000000800 */
[-CC-:B------:R-:W-:Y:S01]  /*eeb0*/  FFMA.FTZ R130, R145, R6.reuse, -R10.reuse ;  /* 0x0000000691827223 */ /* 0x180fe2000001080a */
[-CC-:B------:R-:W-:Y:S01]  /*eec0*/  FFMA.FTZ R145, R147, R6.reuse, -R10.reuse ;  /* 0x0000000693917223 */ /* 0x180fe2000001080a */
[-CC-:B------:R-:W-:Y:S01]  /*eed0*/  FFMA.FTZ R199, R165, R6.reuse, -R10.reuse ;  /* 0x00000006a5c77223 */ /* 0x180fe2000001080a */
[-CC-:B------:R-:W-:Y:S01]  /*eee0*/  FFMA.FTZ R124, R167, R6.reuse, -R10.reuse ;  /* 0x00000006a77c7223 */ /* 0x180fe2000001080a */
[-CC-:B-1----:R-:W-:Y:S01]  /*eef0*/  FFMA.FTZ R193, R153, R6.reuse, -R10.reuse ;  /* 0x0000000699c17223 */ /* 0x182fe2000001080a */
[-CC-:B------:R-:W-:Y:S01]  /*ef00*/  FFMA.FTZ R7, R133, R6.reuse, -R10.reuse ;  /* 0x0000000685077223 */ /* 0x180fe2000001080a */
[-C--:B------:R-:W-:Y:S01]  /*ef10*/  FFMA.FTZ R125, R125, R6.reuse, -R10 ;  /* 0x000000067d7d7223 */ /* 0x080fe2000001080a */
[----:B------:R-:W1:Y:S01]  /*ef20*/  MUFU.EX2 R12, R12 ;  /* 0x0000000c000c7308 */ /* 0x000e620000000800 */
[----:B------:R-:W-:Y:S01]  /*ef30*/  FADD.FTZ R133, R223, R138 ;  /* 0x0000008adf857221 */ /* 0x000fe20000010000 */
[-CC-:B------:R-:W-:Y:S01]  /*ef40*/  FFMA.FTZ R126, R155, R6.reuse, -R10.reuse ;  /* 0x000000069b7e7223 */ /* 0x180fe2000001080a */
[-CC-:B------:R-:W-:Y:S01]  /*ef50*/  FFMA.FTZ R195, R157, R6.reuse, -R10.reuse ;  /* 0x000000069dc37223 */ /* 0x180fe2000001080a */
[-CC-:B------:R-:W-:Y:S01]  /*ef60*/  FFMA.FTZ R128, R159, R6.reuse, -R10.reuse ;  /* 0x000000069f807223 */ /* 0x180fe2000001080a */
[----:B--2---:R-:W-:Y:S01]  /*ef70*/  FADD.FTZ R140, R196, R133 ;  /* 0x00000085c48c7221 */ /* 0x004fe20000010000 */
[-CC-:B------:R-:W-:Y:S01]  /*ef80*/  FFMA.FTZ R149, R149, R6.reuse, -R10.reuse ;  /* 0x0000000695957223 */ /* 0x180fe2000001080a */
[-CC-:B------:R-:W-:Y:S01]  /*ef90*/  FFMA.FTZ R121, R121, R6.reuse, -R10.reuse ;  /* 0x0000000679797223 */ /* 0x180fe2000001080a */
[----:B------:R-:W2:Y:S01]  /*efa0*/  MUFU.EX2 R203, R203 ;  /* 0x000000cb00cb7308 */ /* 0x000ea20000000800 */
[----:B---3--:R-:W-:Y:S01]  /*efb0*/  FFMA.FTZ R147, R2, R3, R201 ;  /* 0x0000000302937223 */ /* 0x008fe200000100c9 */
[-CC-:B------:R-:W-:Y:S01]  /*efc0*/  FFMA.FTZ R139, R139, R6.reuse, -R10.reuse ;  /* 0x000000068b8b7223 */ /* 0x180fe2000001080a */
[-CC-:B------:R-:W-:Y:S01]  /*efd0*/  FFMA.FTZ R131, R131, R6.reuse, -R10.reuse ;  /* 0x0000000683837223 */ /* 0x180fe2000001080a */
[-CC-:B------:R-:W-:Y:S01]  /*efe0*/  FFMA.FTZ R141, R141, R6.reuse, -R10.reuse ;  /* 0x000000068d8d7223 */ /* 0x180fe2000001080a */
[-CC-:B------:R-:W-:Y:S01]  /*eff0*/  FFMA.FTZ R135, R135, R6.reuse, -R10.reuse ;  /* 0x0000000687877223 */ /* 0x180fe2000001080a */
[-CC-:B------:R-:W-:Y:S01]  /*f000*/  FFMA.FTZ R143, R143, R6.reuse, -R10.reuse ;  /* 0x000000068f8f7223 */ /* 0x180fe2000001080a */
[-CC-:B------:R-:W-:Y:S01]  /*f010*/  FFMA.FTZ R123, R123, R6.reuse, -R10.reuse ;  /* 0x000000067b7b7223 */ /* 0x180fe2000001080a */
[----:B------:R-:W3:Y:S01]  /*f020*/  MUFU.EX2 R120, R175 ;  /* 0x000000af00787308 */ /* 0x000ee20000000800 */
[----:B------:R-:W-:Y:S01]  /*f030*/  FFMA.FTZ R151, R151, R6, -R10 ;  /* 0x0000000697977223 */ /* 0x000fe2000001080a */
[----:B-1----:R-:W-:-:S02]  /*f040*/  F2FP.BF16.F32.PACK_AB R201, R12, R201 ;  /* 0x000000c90cc9723e */ /* 0x002fc400000010ff */
[----:B------:R-:W-:-:S04]  /*f050*/  F2FP.BF16.F32.PACK_AB R196, R197, R196 ;  /* 0x000000c4c5c4723e */ /* 0x000fc800000010ff */
[----:B------:R-:W-:Y:S08]  /*f060*/  MUFU.EX2 R15, R15 ;  /* 0x0000000f000f7308 */ /* 0x000ff00000000800 */
[----:B------:R-:W1:Y:S08]  /*f070*/  MUFU.EX2 R122, R122 ;  /* 0x0000007a007a7308 */ /* 0x000e700000000800 */
[----:B------:R-:W-:Y:S08]  /*f080*/  MUFU.EX2 R199, R199 ;  /* 0x000000c700c77308 */ /* 0x000ff00000000800 */
[----:B------:R-:W-:Y:S08]  /*f090*/  MUFU.EX2 R124, R124 ;  /* 0x0000007c007c7308 */ /* 0x000ff00000000800 */
[----:B------:R-:W-:Y:S08]  /*f0a0*/  MUFU.EX2 R193, R193 ;  /* 0x000000c100c17308 */ /* 0x000ff00000000800 */
        /* <DEDUP_REMOVED lines=17> */
[----:B------:R5:W-:Y:S01]  /*f1c0*/  @!P1 SYNCS.ARRIVE.TRANS64.RED.A1T0 RZ, [R134+URZ], RZ ;  /* 0x000000ff86ff99a7 */ /* 0x000be2000810043f */
[----:B------:R-:W-:-:S04]  /*f1d0*/  F2FP.BF16.F32.PACK_AB R176, R215, R14 ;  /* 0x0000000ed7b0723e */ /* 0x000fc800000010ff */
[----:B------:R-:W-:Y:S01]  /*f1e0*/  MUFU.EX2 R123, R123 ;  /* 0x0000007b007b7308 */ /* 0x000fe20000000800 */
[----:B-----5:R-:W-:Y:S02]  /*f1f0*/  @!P1 VIADD R134, R136, 0x36860 ;  /* 0x0003686088869836 */ /* 0x020fe40000000000 */
[----:B------:R-:W-:-:S05]  /*f200*/  FADD.FTZ R136, R12, R147 ;  /* 0x000000930c887221 */ /* 0x000fca0000010000 */
[----:B------:R-:W5:Y:S01]  /*f210*/  MUFU.EX2 R20, R20 ;  /* 0x0000001400147308 */ /* 0x000f620000000800 */
[----:B------:R-:W-:-:S04]  /*f220*/  @!P1 PRMT R134, RZ, 0x654, R134 ;  /* 0x00000654ff869816 */ /* 0x000fc80000000086 */
[----:B------:R2:W-:Y:S02]  /*f230*/  @!P1 SYNCS.ARRIVE.TRANS64.RED.A1T0 RZ, [R134+URZ], RZ ;  /* 0x000000ff86ff99a7 */ /* 0x0005e4000810043f */
[-C--:B--2---:R-:W-:Y:S01]  /*f240*/  FFMA.FTZ R134, R129, R6.reuse, -R10 ;  /* 0x0000000681867223 */ /* 0x084fe2000001080a */
[----:B------:R-:W-:Y:S01]  /*f250*/  FADD.FTZ R129, R203, R136 ;  /* 0x00000088cb817221 */ /* 0x000fe20000010000 */
[-CC-:B------:R-:W-:Y:S01]  /*f260*/  FFMA.FTZ R136, R137, R6.reuse, -R10.reuse ;  /* 0x0000000689887223 */ /* 0x180fe2000001080a */
[----:B------:R-:W-:Y:S01]  /*f270*/  FFMA.FTZ R10, R127, R6, -R10 ;  /* 0x000000067f0a7223 */ /* 0x000fe2000001080a */
[C---:B---3--:R-:W-:Y:S01]  /*f280*/  F2FP.BF16.F32.PACK_AB R203, R120.reuse, R203 ;  /* 0x000000cb78cb723e */ /* 0x048fe200000010ff */
[----:B------:R-:W-:Y:S01]  /*f290*/  FADD.FTZ R138, R120, R129 ;  /* 0x00000081788a7221 */ /* 0x000fe20000010000 */
[----:B------:R-:W-:Y:S01]  /*f2a0*/  FADD.FTZ R129, R197, R140 ;  /* 0x0000008cc5817221 */ /* 0x000fe20000010000 */
[----:B------:R-:W2:Y:S01]  /*f2b0*/  MUFU.EX2 R134, R134 ;  /* 0x0000008600867308 */ /* 0x000ea20000000800 */
[----:B-1----:R-:W-:Y:S01]  /*f2c0*/  F2FP.BF16.F32.PACK_AB R197, R122, R15 ;  /* 0x0000000f7ac5723e */ /* 0x002fe200000010ff */
[----:B----4-:R-:W-:Y:S01]  /*f2d0*/  FADD.FTZ R125, R15, R138 ;  /* 0x0000008a0f7d7221 */ /* 0x010fe20000010000 */
[----:B------:R-:W-:Y:S01]  /*f2e0*/  FADD.FTZ R140, R198, R129 ;  /* 0x00000081c68c7221 */ /* 0x000fe20000010000 */
[----:B-----5:R-:W-:-:S02]  /*f2f0*/  F2FP.BF16.F32.PACK_AB R178, R11, R20 ;  /* 0x000000140bb2723e */ /* 0x020fc400000010ff */
[----:B------:R-:W-:Y:S01]  /*f300*/  FADD.FTZ R138, R122, R125 ;  /* 0x0000007d7a8a7221 */ /* 0x000fe20000010000 */
[C---:B------:R-:W-:Y:S01]  /*f310*/  FADD.FTZ R129, R21.reuse, R140 ;  /* 0x0000008c15817221 */ /* 0x040fe20000010000 */
[----:B------:R-:W1:Y:S01]  /*f320*/  MUFU.EX2 R136, R136 ;  /* 0x0000008800887308 */ /* 0x000e620000000800 */
[----:B------:R-:W-:Y:S01]  /*f330*/  F2FP.BF16.F32.PACK_AB R198, R21, R198 ;  /* 0x000000c615c6723e */ /* 0x000fe200000010ff */
        /* <DEDUP_REMOVED lines=14> */
[----:B------:R-:W-:Y:S01]  /*f420*/  FADD.FTZ R13, R195, R138 ;  /* 0x0000008ac30d7221 */ /* 0x000fe20000010000 */
[----:B------:R-:W-:Y:S01]  /*f430*/  FADD.FTZ R12, R188, R125 ;  /* 0x0000007dbc0c7221 */ /* 0x000fe20000010000 */
[C---:B------:R-:W-:Y:S02]  /*f440*/  F2FP.BF16.F32.PACK_AB R195, R128.reuse, R195 ;  /* 0x000000c380c3723e */ /* 0x040fe400000010ff */
[----:B------:R-:W-:Y:S01]  /*f450*/  FADD.FTZ R13, R128, R13 ;  /* 0x0000000d800d7221 */ /* 0x000fe20000010000 */
[----:B------:R-:W-:Y:S01]  /*f460*/  F2FP.BF16.F32.PACK_AB R188, R173, R188 ;  /* 0x000000bcadbc723e */ /* 0x000fe200000010ff */
[----:B------:R5:W-:Y:S01]  /*f470*/  MUFU.EX2 R179, R10 ;  /* 0x0000000a00b37308 */ /* 0x000be20000000800 */
[----:B------:R-:W-:Y:S01]  /*f480*/  F2FP.BF16.F32.PACK_AB R189, R145, R130 ;  /* 0x0000008291bd723e */ /* 0x000fe200000010ff */
[----:B------:R-:W-:Y:S01]  /*f490*/  FADD.FTZ R120, R130, R13 ;  /* 0x0000000d82787221 */ /* 0x000fe20000010000 */
[----:B------:R-:W-:-:S03]  /*f4a0*/  FADD.FTZ R13, R173, R12 ;  /* 0x0000000cad0d7221 */ /* 0x000fc60000010000 */
[----:B------:R-:W-:Y:S01]  /*f4b0*/  FADD.FTZ R15, R145, R120 ;  /* 0x00000078910f7221 */ /* 0x000fe20000010000 */
[----:B------:R-:W-:Y:S01]  /*f4c0*/  FADD.FTZ R12, R190, R13 ;  /* 0x0000000dbe0c7221 */ /* 0x000fe20000010000 */
[C---:B------:R-:W-:Y:S02]  /*f4d0*/  F2FP.BF16.F32.PACK_AB R190, R191.reuse, R190 ;  /* 0x000000bebfbe723e */ /* 0x040fe400000010ff */
        /* <DEDUP_REMOVED lines=8> */
[C---:B--2---:R-:W-:Y:S02]  /*f560*/  F2FP.BF16.F32.PACK_AB R185, R134.reuse, R3 ;  /* 0x0000000386b9723e */ /* 0x044fe400000010ff */
[----:B------:R-:W-:Y:S01]  /*f570*/  FADD.FTZ R12, R134, R13 ;  /* 0x0000000d860c7221 */ /* 0x000fe20000010000 */
[----:B------:R-:W-:Y:S01]  /*f580*/  FADD.FTZ R120, R186, R15 ;  /* 0x0000000fba787221 */ /* 0x000fe20000010000 */
[----:B------:R-:W-:Y:S02]  /*f590*/  F2FP.BF16.F32.PACK_AB R186, R187, R186 ;  /* 0x000000babbba723e */ /* 0x000fe400000010ff */
[----:B------:R-:W-:Y:S01]  /*f5a0*/  FADD.FTZ R13, R7, R12 ;  /* 0x0000000c070d7221 */ /* 0x000fe20000010000 */
[----:B------:R-:W-:Y:S01]  /*f5b0*/  FADD.FTZ R15, R187, R120 ;  /* 0x00000078bb0f7221 */ /* 0x000fe20000010000 */
[C---:B-1----:R-:W-:Y:S01]  /*f5c0*/  F2FP.BF16.F32.PACK_AB R187, R136.reuse, R7 ;  /* 0x0000000788bb723e */ /* 0x042fe200000010ff */
        /* <DEDUP_REMOVED lines=9> */
[C---:B------:R-:W-:Y:S02]  /*f660*/  F2FP.BF16.F32.PACK_AB R182, R183.reuse, R182 ;  /* 0x000000b6b7b6723e */ /* 0x040fe400000010ff */
[----:B---3--:R-:W-:Y:S01]  /*f670*/  FADD.FTZ R13, R122, R13 ;  /* 0x0000000d7a0d7221 */ /* 0x008fe20000010000 */
[----:B------:R-:W-:Y:S01]  /*f680*/  FADD.FTZ R3, R183, R12 ;  /* 0x0000000cb7037221 */ /* 0x000fe20000010000 */
[----:B------:R-:W-:-:S02]  /*f690*/  F2FP.BF16.F32.PACK_AB R183, R135, R122 ;  /* 0x0000007a87b7723e */ /* 0x000fc400000010ff */
[----:B------:R-:W-:Y:S01]  /*f6a0*/  FADD.FTZ R13, R135, R13 ;  /* 0x0000000d870d7221 */ /* 0x000fe20000010000 */
[----:B------:R-:W-:Y:S01]  /*f6b0*/  FADD.FTZ R12, R14, R3 ;  /* 0x000000030e0c7221 */ /* 0x000fe20000010000 */
[----:B----4-:R-:W-:Y:S02]  /*f6c0*/  F2FP.BF16.F32.PACK_AB R177, R123, R124 ;  /* 0x0000007c7bb1723e */ /* 0x010fe400000010ff */
[----:B------:R-:W-:Y:S01]  /*f6d0*/  FADD.FTZ R13, R124, R13 ;  /* 0x0000000d7c0d7221 */ /* 0x000fe20000010000 */
[----:B------:R-:W-:-:S03]  /*f6e0*/  FADD.FTZ R3, R215, R12 ;  /* 0x0000000cd7037221 */ /* 0x000fc60000010000 */
[----:B------:R-:W-:Y:S01]  /*f6f0*/  FADD.FTZ R13, R123, R13 ;  /* 0x0000000d7b0d7221 */ /* 0x000fe20000010000 */
[----:B-----5:R-:W-:-:S03]  /*f700*/  FADD.FTZ R10, R20, R3 ;  /* 0x00000003140a7221 */ /* 0x020fc60000010000 */
[----:B-1----:R-:W-:Y:S01]  /*f710*/  FADD.FTZ R13, R120, R13 ;  /* 0x0000000d780d7221 */ /* 0x002fe20000010000 */
[----:B------:R-:W-:Y:S01]  /*f720*/  FADD.FTZ R7, R11, R10 ;  /* 0x0000000a0b077221 */ /* 0x000fe20000010000 */
[----:B------:R-:W-:Y:S01]  /*f730*/  IMAD.MOV.U32 R11, RZ, RZ, R8 ;  /* 0x000000ffff0b7224 */ /* 0x000fe200078e0008 */
[----:B------:R-:W-:Y:S01]  /*f740*/  MOV R10, R9 ;  /* 0x00000009000a7202 */ /* 0x000fe20000000f00 */
[C---:B------:R-:W-:Y:S01]  /*f750*/  FADD.FTZ R3, R179.reuse, R13 ;  /* 0x0000000db3037221 */ /* 0x040fe20000010000 */
[----:B------:R-:W-:Y:S01]  /*f760*/  F2FP.BF16.F32.PACK_AB R179, R179, R120 ;  /* 0x00000078b3b3723e */ /* 0x000fe200000010ff */
[----:B------:R-:W-:Y:S06]  /*f770*/  @P2 BRA `(.L_x_4738) ;  /* 0xffffffbc00142947 */ /* 0x000fec000383ffff */
.L_x_4729:
        /* <DEDUP_REMOVED lines=99> */
.L_x_4739:
[----:B------:R-:W-:Y:S01]  /*fdb0*/  R2UR UR4, R16 ;  /* 0x00000000100472ca */ /* 0x000fe200000e0000 */
[----:B------:R-:W-:-:S12]  /*fdc0*/  ULEA UR5, UR46, UR61, 0x3 ;  /* 0x0000003d2e057291 */ /* 0x000fd8000f8e183f */
[----:B------:R-:W-:-:S05]  /*fdd0*/  IMAD.U32 R0, RZ, RZ, UR4 ;  /* 0x00000004ff007e24 */ /* 0x000fca000f8e00ff */
[----:B------:R-:W-:-:S04]  /*fde0*/  SHF.L.U32 R0, R0, 0x1f, RZ ;  /* 0x0000001f00007819 */ /* 0x000fc800000006ff */
[----:B------:R1:W2:Y:S01]  /*fdf0*/  SYNCS.PHASECHK.TRANS64.TRYWAIT P2, [UR5+0x36850], R0 ;  /* 0x03685000ff0075a7 */ /* 0x0002a20008040145 */
[----:B------:R-:W-:Y:S05]  /*fe00*/  @!P0 BRA `(.L_x_4740) ;  /* 0x0000000000048947 */ /* 0x000fea0003800000 */
[----:B------:R-:W-:Y:S01]  /*fe10*/  BPT.TRAP 0x1 ;  /* 0x000000040000795c */ /* 0x000fe20000300000 */
.L_x_4740:
[----:B--2---:R-:W-:Y:S05]  /*fe20*/  @P2 BRA `(.L_x_4741) ;  /* 0x0000000000082947 */ /* 0x004fea0003800000 */
[----:B------:R-:W2:Y:S02]  /*fe30*/  SYNCS.PHASECHK.TRANS64.TRYWAIT P0, [UR5+0x36850], R0 ;  /* 0x03685000ff0075a7 */ /* 0x000ea40008000145 */
[----:B--2---:R-:W-:Y:S05]  /*fe40*/  @!P0 BRA `(.L_x_4742) ;  /* 0x00000054008c8947 */ /* 0x004fea0003800000 */
.L_x_4741:
[----:B------:R-:W-:Y:S01]  /*fe50*/  UIADD3 UR61, UR61, 0x400, URZ ;  /* 0x000004003d3d7890 */ /* 0x000fe2000fffe03f */
[----:B------:R-:W-:Y:S01]  /*fe60*/  WARPGROUP.ARRIVE ;  /* 0x00000000000079c5 */ /* 0x000fe20000000000 */
[----:B------:R-:W-:Y:S01]  /*fe70*/  UMOV UR7, 0x40000040 ;  /* 0x4000004000077882 */ /* 0x000fe20000000000 */
[----:B-12---:R-:W1:Y:S01]  /*fe80*/  SHFL.BFLY PT, R0, R7, 0x2, 0x1f ;  /* 0x0c401f0007007f89 */ /* 0x006e6200000e0000 */
[----:B------:R-:W-:Y:S01]  /*fe90*/  USHF.R.U32.HI UR61, URZ, 0x4, UR61 ;  /* 0x000000043f3d7899 */ /* 0x000fe2000801163d */
[----:B------:R-:W-:Y:S01]  /*fea0*/  IMAD.MOV.U32 R4, RZ, RZ, RZ ;  /* 0x000000ffff047224 */ /* 0x000fe200078e00ff */
[----:B------:R-:W-:Y:S01]  /*feb0*/  R2UR UR8, R16 ;  /* 0x00000000100872ca */ /* 0x000fe200000e0000 */
[----:B------:R-:W2:Y:S01]  /*fec0*/  SHFL.BFLY PT, R2, R3, 0x2, 0x1f ;  /* 0x0c401f0003027f89 */ /* 0x000ea200000e0000 */
[----:B------:R-:W-:Y:S01]  /*fed0*/  ULOP3.LUT UR61, UR61, 0x3fff, URZ, 0xc0, !UPT ;  /* 0x00003fff3d3d7892 */ /* 0x000fe2000f8ec03f */
[----:B------:R-:W-:-:S03]  /*fee0*/  IADD3 R209, R209, 0x1, RZ ;  /* 0x00000001d1d17810 */ /* 0x000fc60007ffe0ff */
[----:B------:R-:W-:-:S04]  /*fef0*/  ULOP3.LUT UR4, UR61, 0x3800000, URZ, 0xfc, !UPT ;  /* 0x038000003d047892 */ /* 0x000fc8000f8efc3f */
[----:B------:R-:W-:Y:S02]  /*ff00*/  UIMAD UR4, UR46, 0xa80, UR4 ;  /* 0x00000a802e0478a4 */ /* 0x000fe4000f8e0204 */
[----:B------:R-:W-:-:S04]  /*ff10*/  UIADD3 UR46, UR46, 0x1, URZ ;  /* 0x000000012e2e7890 */ /* 0x000fc8000fffe03f */
[----:B------:R-:W-:Y:S01]  /*ff20*/  UISETP.NE.AND UP0, UPT, UR46, 0x2, UPT ;  /* 0x000000022e00788c */ /* 0x000fe2000bf05270 */
[----:B------:R-:W-:Y:S02]  /*ff30*/  UMOV UR6, UR4 ;  /* 0x0000000400067c82 */ /* 0x000fe40008000000 */
[----:B------:R-:W-:Y:S01]  /*ff40*/  HGMMA.64x192x16.F32.BF16 R24, R200, gdesc[UR4].tnspB, R24, gsb0 ;  /* 0x42e00004c8187df0 */ /* 0x000fe20008001818 */
[----:B------:R-:W-:Y:S01]  /*ff50*/  UIADD3 UR6, UR4, 0x80, URZ ;  /* 0x0000008004067890 */ /* 0x000fe2000fffe03f */
[----:B-1----:R-:W-:Y:S01]  /*ff60*/  FADD.FTZ R0, R0, R7 ;  /* 0x0000000700007221 */ /* 0x002fe20000010000 */
[----:B------:R-:W-:Y:S01]  /*ff70*/  UMOV UR7, 0x40000040 ;  /* 0x4000004000077882 */ /* 0x000fe20000000000 */
[----:B------:R-:W-:Y:S01]  /*ff80*/  USEL UR46, UR46, URZ, UP0 ;  /* 0x0000003f2e2e7287 */ /* 0x000fe20008000000 */
[----:B--2---:R-:W-:Y:S01]  /*ff90*/  FADD.FTZ R2, R2, R3 ;  /* 0x0000000302027221 */ /* 0x004fe20000010000 */
[----:B------:R-:W-:Y:S01]  /*ffa0*/  MOV R3, UR5 ;  /* 0x0000000500037c02 */ /* 0x000fe20008000f00 */
[----:B------:R-:W1:Y:S04]  /*ffb0*/  SHFL.BFLY PT, R5, R0, 0x1, 0x1f ;  /* 0x0c201f0000057f89 */ /* 0x000e6800000e0000 */
[----:B------:R-:W2:Y:S01]  /*ffc0*/  SHFL.BFLY PT, R11, R2, 0x1, 0x1f ;  /* 0x0c201f00020b7f89 */ /* 0x000ea200000e0000 */
[----:B------:R-:W-:-:S02]  /*ffd0*/  @!P1 VIADD R3, R3, 0x36860 ;  /* 0x0003686003039836 */ /* 0x000fc40000000000 */
[----:B-1----:R-:W-:Y:S01]  /*ffe0*/  FADD.FTZ R12, R0, R5 ;  /* 0x00000005000c7221 */ /* 0x002fe20000010000 */
[----:B------:R-:W-:Y:S02]  /*fff0*/  IMAD.MOV.U32 R0, RZ, RZ, -0x800000 ;  /* 0xff800000ff007424 */ /* 0x000fe400078e00ff */
[----:B--2---:R-:W-:Y:S02]  /*10000*/  FADD.FTZ R13, R2, R11 ;  /* 0x0000000b020d7221 */ /* 0x004fe40000010000 */
[----:B------:R-:W-:Y:S01]  /*10010*/  FSETP.NE.FTZ.AND P0, PT, R12, RZ, PT ;  /* 0x000000ff0c00720b */ /* 0x000fe20003f15000 */
[----:B------:R-:W-:Y:S01]  /*10020*/  IMAD.MOV.U32 R2, RZ, RZ, -0x800000 ;  /* 0xff800000ff027424 */ /* 0x000fe200078e00ff */
[----:B------:R-:W-:Y:S02]  /*10030*/  MOV R11, RZ ;  /* 0x000000ff000b7202 */ /* 0x000fe40000000f00 */
        /* <DEDUP_REMOVED lines=40> */
[----:B------:R-:W-:-:S06]  /*102c0*/  ULOP3.LUT UR8, UR8, UR4, URZ, 0x3c, !UPT ;  /* 0x0000000408087292 */ /* 0x000fcc000f8e3c3f */
[----:B------:R-:W-:Y:S01]  /*102d0*/  IMAD.U32 R16, RZ, RZ, UR8 ;  /* 0x00000008ff107e24 */ /* 0x000fe2000f8e00ff */
[----:B------:R-:W-:Y:S02]  /*102e0*/  WARPGROUP.DEPBAR.LE gsb0, 0x0 ;  /* 0x00008000000079c5 */ /* 0x000fe40000010000 */
[----:B------:R-:W-:-:S06]  /*102f0*/  WARPGROUP.ARRIVE ;  /* 0x00000000000079c5 */ /* 0x000fcc0000000000 */
        /* <DEDUP_REMOVED lines=99> */
.L_x_4712:
        /* <DEDUP_REMOVED lines=10> */
[C---:B------:R-:W-:Y:S01]  /*109d0*/  IADD3 R21, P5, R18.reuse, 0x4020, RZ ;  /* 0x0000402012157810 */ /* 0x040fe20007fbe0ff */
[----:B------:R-:W-:Y:S01]  /*109e0*/  ULDC UR10, c[0x0][0xa88] ;  /* 0x0002a200000a7ab9 */ /* 0x000fe20000000800 */
[----:B------:R-:W-:Y:S01]  /*109f0*/  LOP3.LUT R12, R13, 0x380, RZ, 0xc0, !PT ;  /* 0x000003800d0c7812 */ /* 0x000fe200078ec0ff */
[----:B------:R-:W-:Y:S01]  /*10a00*/  VIADD R4, R129, 0x8 ;  /* 0x0000000881047836 */ /* 0x000fe20000000000 */
[----:B------:R-:W-:Y:S01]  /*10a10*/  IADD3 R9, P3, R18, 0x20, RZ ;  /* 0x0000002012097810 */ /* 0x000fe20007f7e0ff */
[----:B------:R-:W-:Y:S01]  /*10a20*/  USHF.R.S32.HI UR5, URZ, 0x1f, UR43 ;  /* 0x0000001f3f057899 */ /* 0x000fe2000801142b */
[----:B------:R-:W-:Y:S01]  /*10a30*/  SHF.R.U64 R12, R12, 0x3, RZ ;  /* 0x000000030c0c7819 */ /* 0x000fe200000012ff */
[----:B------:R-:W-:Y:S01]  /*10a40*/  ULDC.64 UR8, c[0x0][0xb70] ;  /* 0x0002dc0000087ab9 */ /* 0x000fe20000000a00 */
[C---:B------:R-:W-:Y:S01]  /*10a50*/  IADD3 R11, P2, R18.reuse, 0x40, RZ ;  /* 0x00000040120b7810 */ /* 0x040fe20007f5e0ff */
[----:B------:R-:W-:Y:S01]  /*10a60*/  UIMAD UR5, UR5, UR8, URZ ;  /* 0x00000008050572a4 */ /* 0x000fe2000f8e023f */
[----:B------:R-:W-:Y:S01]  /*10a70*/  IADD3 R15, P6, R18, 0x4000, RZ ;  /* 0x00004000120f7810 */ /* 0x000fe20007fde0ff */
[----:B------:R-:W-:Y:S01]  /*10a80*/  UIMAD.WIDE.U32 UR6, UR43, UR8, URZ ;  /* 0x000000082b0672a5 */ /* 0x000fe2000f8e003f */
[----:B------:R-:W-:Y:S01]  /*10a90*/  LOP3.LUT R12, R12, R13, RZ, 0x3c, !PT ;  /* 0x0000000d0c0c7212 */ /* 0x000fe200078e3cff */
[----:B------:R-:W-:Y:S01]  /*10aa0*/  IMAD.X R13, RZ, RZ, R19, P4 ;  /* 0x000000ffff0d7224 */ /* 0x000fe200020e0613 */
[----:B------:R-:W-:Y:S01]  /*10ab0*/  LOP3.LUT R20, R21, 0x380, RZ, 0xc0, !PT ;  /* 0x0000038015147812 */ /* 0x000fe200078ec0ff */
[----:B------:R-:W-:Y:S01]  /*10ac0*/  UIMAD UR5, UR43, UR9, UR5 ;  /* 0x000000092b0572a4 */ /* 0x000fe2000f8e0205 */
[C---:B------:R-:W-:Y:S01]  /*10ad0*/  LOP3.LUT R5, R18.reuse, 0x380, RZ, 0xc0, !PT ;  /* 0x0000038012057812 */ /* 0x040fe200078ec0ff */
[----:B------:R-:W-:Y:S01]  /*10ae0*/  ULDC.64 UR12, c[0x0][0x208] ;  /* 0x00008200000c7ab9 */ /* 0x000fe20000000a00 */
[----:B------:R-:W-:Y:S01]  /*10af0*/  IADD3 R35, P4, R18, 0x8000, RZ ;  /* 0x0000800012237810 */ /* 0x000fe20007f9e0ff */
[----:B------:R-:W-:Y:S01]  /*10b00*/  UIADD3 UR5, UR7, UR5, URZ ;  /* 0x0000000507057290 */ /* 0x000fe2000fffe03f */
[----:B------:R-:W-:-:S02]  /*10b10*/  LOP3.LUT R8, R9, 0x380, RZ, 0xc0, !PT ;  /* 0x0000038009087812 */ /* 0x000fc400078ec0ff */
[----:B------:R-:W-:Y:S02]  /*10b20*/  LOP3.LUT R10, R11, 0x380, RZ, 0xc0, !PT ;  /* 0x000003800b0a7812 */ /* 0x000fe400078ec0ff */
[----:B------:R-:W-:Y:S02]  /*10b30*/  LOP3.LUT R14, R15, 0x380, RZ, 0xc0, !PT ;  /* 0x000003800f0e7812 */ /* 0x000fe400078ec0ff */
[----:B------:R-:W-:Y:S02]  /*10b40*/  LOP3.LUT P0, RZ, R211, 0x3, RZ, 0xc0, !PT ;  /* 0x00000003d3ff7812 */ /* 0x000fe4000780c0ff */
[----:B------:R-:W-:Y:S02]  /*10b50*/  SHF.R.U64 R20, R20, 0x3, RZ ;  /* 0x0000000314147819 */ /* 0x000fe400000012ff */
[----:B------:R-:W-:Y:S02]  /*10b60*/  SHF.R.U64 R5, R5, 0x3, RZ ;  /* 0x0000000305057819 */ /* 0x000fe400000012ff */
[----:B------:R-:W-:-:S02]  /*10b70*/  LOP3.LUT R28, R35, 0x380, RZ, 0xc0, !PT ;  /* 0x00000380231c7812 */ /* 0x000fc400078ec0ff */
[----:B------:R-:W-:Y:S02]  /*10b80*/  SHF.R.U64 R8, R8, 0x3, RZ ;  /* 0x0000000308087819 */ /* 0x000fe400000012ff */
[----:B------:R-:W-:Y:S02]  /*10b90*/  SHF.R.U64 R10, R10, 0x3, RZ ;  /* 0x000000030a0a7819 */ /* 0x000fe400000012ff */
[----:B------:R-:W-:Y:S02]  /*10ba0*/  SHF.R.U64 R14, R14, 0x3, RZ ;  /* 0x000000030e0e7819 */ /* 0x000fe400000012ff */
[----:B------:R-:W-:Y:S02]  /*10bb0*/  ISETP.GE.OR P1, PT, R4, UR10, P0 ;  /* 0x0000000a04007c0c */ /* 0x000fe40008726670 */
[----:B------:R-:W-:Y:S01]  /*10bc0*/  LOP3.LUT R20, R20, R21, RZ, 0x3c, !PT ;  /* 0x0000001514147212 */ /* 0x000fe200078e3cff */
[----:B------:R-:W-:Y:S01]  /*10bd0*/  IMAD.X R21, RZ, RZ, R19, P5 ;  /* 0x000000ffff157224 */ /* 0x000fe200028e0613 */
[----:B------:R-:W-:-:S02]  /*10be0*/  LOP3.LUT R4, R5, R18, RZ, 0x3c, !PT ;  /* 0x0000001205047212 */ /* 0x000fc400078e3cff */
[----:B------:R-:W-:Y:S02]  /*10bf0*/  SHF.R.U64 R28, R28, 0x3, RZ ;  /* 0x000000031c1c7819 */ /* 0x000fe400000012ff */
[----:B------:R-:W-:Y:S02]  /*10c00*/  LOP3.LUT R8, R8, R9, RZ, 0x3c, !PT ;  /* 0x0000000908087212 */ /* 0x000fe400078e3cff */
[----:B------:R-:W-:Y:S01]  /*10c10*/  LOP3.LUT R10, R10, R11, RZ, 0x3c, !PT ;  /* 0x0000000b0a0a7212 */ /* 0x000fe200078e3cff */
[----:B------:R-:W-:Y:S01]  /*10c20*/  IMAD.X R11, RZ, RZ, R19, P2 ;  /* 0x000000ffff0b7224 */ /* 0x000fe200010e0613 */
[----:B------:R-:W-:Y:S02]  /*10c30*/  MOV R5, R19 ;  /* 0x0000001300057202 */ /* 0x000fe40000000f00 */
[----:B------:R-:W-:Y:S02]  /*10c40*/  LOP3.LUT R14, R14, R15, RZ, 0x3c, !PT ;  /* 0x0000000f0e0e7212 */ /* 0x000fe400078e3cff */
[----:B------:R-:W-:-:S02]  /*10c50*/  IADD3.X R9, RZ, R19, RZ, P3, !PT ;  /* 0x00000013ff097210 */ /* 0x000fc40001ffe4ff */
[C---:B------:R-:W-:Y:S02]  /*10c60*/  IADD3 R25, P3, R18.reuse, 0x4040, RZ ;  /* 0x0000404012197810 */ /* 0x040fe40007f7e0ff */
[C---:B------:R-:W-:Y:S02]  /*10c70*/  IADD3 R15, P2, R18.reuse, 0x4060, RZ ;  /* 0x00004060120f7810 */ /* 0x040fe40007f5e0ff */
[----:B------:R-:W-:Y:S02]  /*10c80*/  IADD3 R82, P5, R18, 0x8040, RZ ;  /* 0x0000804012527810 */ /* 0x000fe40007fbe0ff */
[----:B------:R-:W-:Y:S02]  /*10c90*/  LOP3.LUT R28, R28, R35, RZ, 0x3c, !PT ;  /* 0x000000231c1c7212 */ /* 0x000fe400078e3cff */
[----:B------:R-:W-:Y:S02]  /*10ca0*/  MOV R35, R4 ;  /* 0x0000000400237202 */ /* 0x000fe40000000f00 */
[----:B------:R-:W-:-:S02]  /*10cb0*/  MOV R125, R20 ;  /* 0x00000014007d7202 */ /* 0x000fc40000000f00 */
[----:B------:R-:W-:Y:S01]  /*10cc0*/  F2FP.BF16.F32.PACK_AB R4, R122, R7 ;  /* 0x000000077a04723e */ /* 0x000fe200000010ff */
[----:B------:R-:W1:Y:S01]  /*10cd0*/  LDC.64 R20, c[0x0][0xb78] ;  /* 0x0002de00ff147b82 */ /* 0x000e620000000a00 */
[----:B------:R-:W-:Y:S02]  /*10ce0*/  LOP3.LUT R24, R25, 0x380, RZ, 0xc0, !PT ;  /* 0x0000038019187812 */ /* 0x000fe400078ec0ff */
[----:B------:R-:W-:Y:S02]  /*10cf0*/  LOP3.LUT R26, R15, 0x380, RZ, 0xc0, !PT ;  /* 0x000003800f1a7812 */ /* 0x000fe400078ec0ff */
[----:B------:R-:W-:Y:S02]  /*10d00*/  LOP3.LUT R7, R82, 0x380, RZ, 0xc0, !PT ;  /* 0x0000038052077812 */ /* 0x000fe400078ec0ff */
[----:B------:R-:W-:Y:S02]  /*10d10*/  F2FP.BF16.F32.PACK_AB R6, R29, R6 ;  /* 0x000000061d06723e */ /* 0x000fe400000010ff */
[----:B------:R-:W-:-:S02]  /*10d20*/  SHF.R.U64 R24, R24, 0x3, RZ ;  /* 0x0000000318187819 */ /* 0x000fc400000012ff */
[----:B------:R-:W-:Y:S02]  /*10d30*/  SHF.R.U64 R26, R26, 0x3, RZ ;  /* 0x000000031a1a7819 */ /* 0x000fe400000012ff */
[----:B------:R-:W-:Y:S02]  /*10d40*/  SHF.R.U64 R29, R7, 0x3, RZ ;  /* 0x00000003071d7819 */ /* 0x000fe400000012ff */
[----:B------:R-:W-:Y:S01]  /*10d50*/  F2FP.BF16.F32.PACK_AB R7, R27, R30 ;  /* 0x0000001e1b07723e */ /* 0x000fe200000010ff */
[--C-:B------:R-:W-:Y:S01]  /*10d60*/  IMAD.X R27, RZ, RZ, R19.reuse, P2 ;  /* 0x000000ffff1b7224 */ /* 0x100fe200010e0613 */
[----:B------:R-:W-:Y:S02]  /*10d70*/  LOP3.LUT R24, R24, R25, RZ, 0x3c, !PT ;  /* 0x0000001918187212 */ /* 0x000fe400078e3cff */
[----:B------:R-:W-:Y:S01]  /*10d80*/  LOP3.LUT R26, R26, R15, RZ, 0x3c, !PT ;  /* 0x0000000f1a1a7212 */ /* 0x000fe200078e3cff */
[--C-:B------:R-:W-:Y:S01]  /*10d90*/  IMAD.X R15, RZ, RZ, R19.reuse, P6 ;  /* 0x000000ffff0f7224 */ /* 0x100fe200030e0613 */
[----:B------:R-:W-:Y:S01]  /*10da0*/  LOP3.LUT R30, R29, R82, RZ, 0x3c, !PT ;  /* 0x000000521d1e7212 */ /* 0x000fe200078e3cff */
[----:B------:R-:W-:Y:S01]  /*10db0*/  IMAD.X R29, RZ, RZ, R19, P4 ;  /* 0x000000ffff1d7224 */ /* 0x000fe200020e0613 */
[----:B------:R-:W-:-:S02]  /*10dc0*/  IADD3.X R25, RZ, R19, RZ, P3, !PT ;  /* 0x00000013ff197210 */ /* 0x000fc40001ffe4ff */
[C---:B------:R-:W-:Y:S02]  /*10dd0*/  IADD3 R83, P6, R18.reuse, 0x8020, RZ ;  /* 0x0000802012537810 */ /* 0x040fe40007fde0ff */
[----:B------:R-:W-:Y:S02]  /*10de0*/  IADD3 R123, P3, R18, 0x8060, RZ ;  /* 0x00008060127b7810 */ /* 0x000fe40007f7e0ff */
[----:B------:R-:W-:Y:S01]  /*10df0*/  F2FP.BF16.F32.PACK_AB R5, R32, R121 ;  /* 0x000000792005723e */ /* 0x000fe200000010ff */
[----:B------:R-:W-:Y:S01]  /*10e00*/  BAR.SYNC.DEFER_BLOCKING 0x1, 0x100 ;  /* 0x0044000000007b1d */ /* 0x000fe20000010000 */
[----:B------:R-:W-:Y:S02]  /*10e10*/  LOP3.LUT R34, R83, 0x380, RZ, 0xc0, !PT ;  /* 0x0000038053227812 */ /* 0x000fe400078ec0ff */
[----:B------:R-:W-:Y:S02]  /*10e20*/  LOP3.LUT R32, R123, 0x380, RZ, 0xc0, !PT ;  /* 0x000003807b207812 */ /* 0x000fe400078ec0ff */
[----:B------:R-:W-:Y:S01]  /*10e30*/  MOV R121, R28 ;  /* 0x0000001c00797202 */ /* 0x000fe20000000f00 */
[----:B------:R-:W-:Y:S01]  /*10e40*/  IMAD.U32 R29, RZ, RZ, UR7 ;  /* 0x00000007ff1d7e24 */ /* 0x000fe2000f8e00ff */
[----:B------:R-:W-:Y:S01]  /*10e50*/  SHF.R.U64 R34, R34, 0x3, RZ ;  /* 0x0000000322227819 */ /* 0x000fe200000012ff */
[----:B------:R-:W-:Y:S01]  /*10e60*/  IMAD.U32 R29, RZ, RZ, UR5 ;  /* 0x00000005ff1d7e24 */ /* 0x000fe2000f8e00ff */
[----:B------:R-:W-:Y:S01]  /*10e70*/  USHF.R.S32.HI UR5, URZ, 0x1f, UR44 ;  /* 0x0000001f3f057899 */ /* 0x000fe2000801142c */
[----:B------:R-:W-:-:S02]  /*10e80*/  SHF.R.U64 R32, R32, 0x3, RZ ;  /* 0x0000000320207819 */ /* 0x000fc400000012ff */
[----:B------:R-:W-:Y:S02]  /*10e90*/  MOV R128, R8 ;  /* 0x0000000800807202 */ /* 0x000fe40000000f00 */
[----:B------:R-:W-:Y:S02]  /*10ea0*/  LOP3.LUT R34, R34, R83, RZ, 0x3c, !PT ;  /* 0x0000005322227212 */ /* 0x000fe400078e3cff */
[----:B------:R-:W-:Y:S02]  /*10eb0*/  LOP3.LUT R32, R32, R123, RZ, 0x3c, !PT ;  /* 0x0000007b20207212 */ /* 0x000fe400078e3cff */
[----:B------:R-:W-:Y:S02]  /*10ec0*/  MOV R127, R10 ;  /* 0x0000000a007f7202 */ /* 0x000fe40000000f00 */
[----:B------:R-:W-:Y:S02]  /*10ed0*/  MOV R82, R12 ;  /* 0x0000000c00527202 */ /* 0x000fe40000000f00 */
[----:B------:R-:W-:Y:S01]  /*10ee0*/  MOV R83, R14 ;  /* 0x0000000e00537202 */ /* 0x000fe20000000f00 */
[----:B------:R2:W-:Y:S01]  /*10ef0*/  STSM.16.M88.4 [R35], R4 ;  /* 0x0000000423007844 */ /* 0x0005e20000000200 */
[----:B------:R-:W-:Y:S01]  /*10f00*/  MOV R28, UR6 ;  /* 0x00000006001c7c02 */ /* 0x000fe20008000f00 */
[----:B------:R-:W-:Y:S01]  /*10f10*/  ULDC.64 UR6, c[0x0][0xb40] ;  /* 0x0002d00000067ab9 */ /* 0x000fe20000000a00 */
[----:B------:R-:W-:-:S02]  /*10f20*/  F2FP.BF16.F32.PACK_AB R8, R41, R40 ;  /* 0x000000282908723e */ /* 0x000fc400000010ff */
[----:B------:R-:W-:Y:S02]  /*10f30*/  F2FP.BF16.F32.PACK_AB R9, R43, R42 ;  /* 0x0000002a2b09723e */ /* 0x000fe400000010ff */
[----:B------:R-:W-:Y:S02]  /*10f40*/  F2FP.BF16.F32.PACK_AB R10, R45, R44 ;  /* 0x0000002c2d0a723e */ /* 0x000fe400000010ff */
[----:B------:R-:W-:Y:S02]  /*10f50*/  F2FP.BF16.F32.PACK_AB R11, R47, R46 ;  /* 0x0000002e2f0b723e */ /* 0x000fe400000010ff */
[----:B------:R-:W-:Y:S02]  /*10f60*/  MOV R123, R24 ;  /* 0x00000018007b7202 */ /* 0x000fe40000000f00 */
[----:B------:R-:W-:Y:S02]  /*10f70*/  MOV R122, R26 ;  /* 0x0000001a007a7202 */ /* 0x000fe40000000f00 */
[----:B------:R-:W-:-:S02]  /*10f80*/  F2FP.BF16.F32.PACK_AB R12, R49, R48 ;  /* 0x00000030310c723e */ /* 0x000fc400000010ff */
[----:B--2---:R-:W-:Y:S01]  /*10f90*/  F2FP.BF16.F32.PACK_AB R7, R124, R31 ;  /* 0x0000001f7c07723e */ /* 0x004fe200000010ff */
[--C-:B------:R-:W-:Y:S01]  /*10fa0*/  IMAD.X R31, RZ, RZ, R19.reuse, P5 ;  /* 0x000000ffff1f7224 */ /* 0x100fe200028e0613 */
[----:B------:R-:W-:Y:S01]  /*10fb0*/  F2FP.BF16.F32.PACK_AB R5, R126, R33 ;  /* 0x000000217e05723e */ /* 0x000fe200000010ff */
[----:B------:R-:W-:Y:S01]  /*10fc0*/  IMAD.X R33, RZ, RZ, R19, P3 ;  /* 0x000000ffff217224 */ /* 0x000fe200018e0613 */
[----:B------:R-:W-:Y:S02]  /*10fd0*/  F2FP.BF16.F32.PACK_AB R4, R120, R3 ;  /* 0x000000037804723e */ /* 0x000fe400000010ff */
[----:B------:R-:W-:Y:S02]  /*10fe0*/  F2FP.BF16.F32.PACK_AB R6, R37, R36 ;  /* 0x000000242506723e */ /* 0x000fe400000010ff */
[----:B------:R-:W-:Y:S01]  /*10ff0*/  MOV R3, R30 ;  /* 0x0000001e00037202 */ /* 0x000fe20000000f00 */
[----:B-1----:R-:W-:Y:S01]  /*11000*/  IMAD R30, R20, UR5, RZ ;  /* 0x00000005141e7c24 */ /* 0x002fe2000f8e02ff */
[----:B------:R-:W-:Y:S01]  /*11010*/  F2FP.BF16.F32.PACK_AB R13, R51, R50 ;  /* 0x00000032330d723e */ /* 0x000fe200000010ff */
[----:B------:R1:W-:Y:S01]  /*11020*/  STSM.16.M88.4 [R128], R4 ;  /* 0x0000000480007844 */ /* 0x0003e20000000200 */
[----:B------:R-:W-:-:S02]  /*11030*/  F2FP.BF16.F32.PACK_AB R14, R53, R52 ;  /* 0x00000034350e723e */ /* 0x000fc400000010ff */
[----:B------:R-:W-:Y:S01]  /*11040*/  F2FP.BF16.F32.PACK_AB R15, R55, R54 ;  /* 0x00000036370f723e */ /* 0x000fe200000010ff */
[----:B------:R-:W-:Y:S01]  /*11050*/  STSM.16.M88.4 [R127], R8 ;  /* 0x000000087f007844 */ /* 0x000fe20000000200 */
[----:B------:R-:W-:Y:S02]  /*11060*/  F2FP.BF16.F32.PACK_AB R24, R57, R56 ;  /* 0x000000383918723e */ /* 0x000fe400000010ff */
[----:B------:R-:W-:Y:S01]  /*11070*/  F2FP.BF16.F32.PACK_AB R25, R59, R58 ;  /* 0x0000003a3b19723e */ /* 0x000fe200000010ff */
[----:B------:R2:W-:Y:S01]  /*11080*/  STSM.16.M88.4 [R82], R12 ;  /* 0x0000000c52007844 */ /* 0x0005e20000000200 */
[----:B------:R-:W-:Y:S02]  /*11090*/  F2FP.BF16.F32.PACK_AB R26, R61, R60 ;  /* 0x0000003c3d1a723e */ /* 0x000fe400000010ff */
[----:B------:R-:W-:Y:S02]  /*110a0*/  F2FP.BF16.F32.PACK_AB R27, R63, R62 ;  /* 0x0000003e3f1b723e */ /* 0x000fe400000010ff */
[----:B------:R-:W-:Y:S01]  /*110b0*/  MOV R32, R32 ;  /* 0x0000002000207202 */ /* 0x000fe20000000f00 */
[----:B------:R-:W-:Y:S01]  /*110c0*/  IMAD R33, R21, UR44, R30 ;  /* 0x0000002c15217c24 */ /* 0x000fe2000f8e021e */
[----:B------:R-:W-:Y:S01]  /*110d0*/  IADD3.X R35, RZ, R19, RZ, P6, !PT ;  /* 0x00000013ff237210 */ /* 0x000fe200037fe4ff */
[----:B------:R-:W-:Y:S01]  /*110e0*/  IMAD.WIDE.U32 R20, R20, UR44, R28 ;  /* 0x0000002c14147c25 */ /* 0x000fe2000f8e001c */
[----:B-1----:R-:W-:Y:S01]  /*110f0*/  F2FP.BF16.F32.PACK_AB R4, R65, R64 ;  /* 0x000000404104723e */ /* 0x002fe200000010ff */
[----:B------:R1:W-:Y:S01]  /*11100*/  STSM.16.M88.4 [R83], R24 ;  /* 0x0000001853007844 */ /* 0x0003e20000000200 */
[----:B------:R-:W-:-:S02]  /*11110*/  F2FP.BF16.F32.PACK_AB R5, R67, R66 ;  /* 0x000000424305723e */ /* 0x000fc400000010ff */
        /* <DEDUP_REMOVED lines=9> */
[----:B------:R-:W-:Y:S01]  /*111b0*/  STSM.16.M88.4 [R123], R28 ;  /* 0x0000001c7b007844 */ /* 0x000fe20000000200 */
[----:B------:R-:W-:Y:S02]  /*111c0*/  F2FP.BF16.F32.PACK_AB R81, R39, R38 ;  /* 0x000000262751723e */ /* 0x000fe400000010ff */
[----:B--2---:R-:W-:Y:S02]  /*111d0*/  F2FP.BF16.F32.PACK_AB R82, R85, R84 ;  /* 0x000000545552723e */ /* 0x004fe400000010ff */
[----:B-1----:R-:W-:Y:S02]  /*111e0*/  F2FP.BF16.F32.PACK_AB R83, R87, R86 ;  /* 0x000000565753723e */ /* 0x002fe400000010ff */
        /* <DEDUP_REMOVED lines=9> */
[----:B---3--:R-:W-:Y:S02]  /*11280*/  SHF.R.S32.HI R5, RZ, 0x1f, R129 ;  /* 0x0000001fff057819 */ /* 0x008fe40000011481 */
[----:B------:R-:W-:Y:S02]  /*11290*/  IADD3 R6, P2, R129, R20, RZ ;  /* 0x0000001481067210 */ /* 0x000fe40007f5e0ff */
        /* <DEDUP_REMOVED lines=11> */
[----:B------:R-:W-:Y:S02]  /*11350*/  IADD3.X R5, R5, R21, R33, P2, !PT ;  /* 0x0000001505057210 */ /* 0x000fe400017fe421 */
[----:B------:R-:W-:Y:S01]  /*11360*/  LEA R4, P2, R6, UR6, 0x2 ;  /* 0x0000000606047c11 */ /* 0x000fe2000f8410ff */
[----:B------:R-:W-:Y:S01]  /*11370*/  STSM.16.M88.4 [R32], R112 ;  /* 0x0000007020007844 */ /* 0x000fe20000000200 */
[----:B------:R-:W-:-:S02]  /*11380*/  ISETP.GE.OR P0, PT, R129, UR10, P0 ;  /* 0x0000000a81007c0c */ /* 0x000fc40008706670 */
[----:B------:R-:W-:Y:S01]  /*11390*/  LEA.HI.X R5, R6, UR7, R5, 0x2, P2 ;  /* 0x0000000706057c11 */ /* 0x000fe200090f1405 */
[----:B------:R-:W-:Y:S01]  /*113a0*/  @!PT LDS RZ, [RZ] ;  /* 0x00000000fffff984 */ /* 0x000fe20000000800 */
[----:B------:R-:W-:Y:S01]  /*113b0*/  @!PT LDS RZ, [RZ] ;  /* 0x00000000fffff984 */ /* 0x000fe20000000800 */
[----:B------:R-:W-:Y:S01]  /*113c0*/  @!PT LDS RZ, [RZ] ;  /* 0x00000000fffff984 */ /* 0x000fe20000000800 */
[----:B------:R-:W-:Y:S01]  /*113d0*/  @!PT LDS RZ, [RZ] ;  /* 0x00000000fffff984 */ /* 0x000fe20000000800 */
[----:B------:R1:W-:Y:S06]  /*113e0*/  MEMBAR.ALL.CTA ;  /* 0x0000000000007992 */ /* 0x0003ec0000008000 */
[----:B-1----:R-:W1:Y:S04]  /*113f0*/  FENCE.VIEW.ASYNC.S ;  /* 0x00000000000073c6 */ /* 0x002e680000000000 */
        /* <DEDUP_REMOVED lines=32> */
.L_x_4746:
[----:B------:R-:W-:Y:S05]  /*11600*/  BSYNC B0 ;  /* 0x0000000000007941 */ /* 0x000fea0003800000 */
.L_x_4745:
[----:B------:R-:W-:Y:S05]  /*11610*/  BRA `(.L_x_4744) ;  /* 0x0000000800607947 */ /* 0x000fea0003800000 */
.L_x_4743:
        /* <DEDUP_REMOVED lines=16> */
[----:B------:R-:W-:Y:S01]  /*11720*/  ULDC.64 UR8, c[0x0][0xb40] ;  /* 0x0002d00000087ab9 */ /* 0x000fe20000000a00 */
[----:B------:R-:W-:-:S05]  /*11730*/  ULDC.64 UR10, c[0x0][0x208] ;  /* 0x00008200000a7ab9 */ /* 0x000fca0000000a00 */
[----:B------:R-:W5:Y:S01]  /*11740*/  LDC.64 R10, c[0x0][0xb78] ;  /* 0x0002de00ff0a7b82 */ /* 0x000f620000000a00 */
[C---:B----4-:R-:W-:Y:S02]  /*11750*/  IMAD R0, R4.reuse, UR6, RZ ;  /* 0x0000000604007c24 */ /* 0x050fe4000f8e02ff */
[----:B------:R-:W-:-:S04]  /*11760*/  IMAD.WIDE.U32 R2, R4, UR43, R2 ;  /* 0x0000002b04027c25 */ /* 0x000fc8000f8e0002 */
[----:B------:R-:W-:Y:S02]  /*11770*/  IMAD R5, R5, UR43, R0 ;  /* 0x0000002b05057c24 */ /* 0x000fe4000f8e0200 */
[----:B-----5:R-:W-:-:S03]  /*11780*/  IMAD R0, R10, UR7, RZ ;  /* 0x000000070a007c24 */ /* 0x020fc6000f8e02ff */
        /* <DEDUP_REMOVED lines=8> */
.L_x_4748:
[----:B------:R-:W-:Y:S05]  /*11810*/  BSYNC B0 ;  /* 0x0000000000007941 */ /* 0x000fea0003800000 */
.L_x_4747:
[----:B------:R-:W-:Y:S01]  /*11820*/  R2UR UR8, R208 ;  /* 0x00000000d00872ca */ /* 0x000fe200000e0000 */
[----:B------:R-:W-:Y:S01]  /*11830*/  ULDC UR5, c[0x0][0xa88] ;  /* 0x0002a20000057ab9 */ /* 0x000fe20000000800 */
[C---:B--2---:R-:W-:Y:S01]  /*11840*/  IMAD R0, R6.reuse, UR6, RZ ;  /* 0x0000000606007c24 */ /* 0x044fe2000f8e02ff */
[----:B------:R-:W-:Y:S01]  /*11850*/  UIADD3 UR42, -UR42, UR5, URZ ;  /* 0x000000052a2a7290 */ /* 0x000fe2000fffe13f */
[----:B----4-:R-:W-:Y:S01]  /*11860*/  IMAD.WIDE.U32 R2, R6, UR43, R22 ;  /* 0x0000002b06027c25 */ /* 0x010fe2000f8e0016 */
[C---:B------:R-:W-:Y:S01]  /*11870*/  IADD3 R4, R206.reuse, 0x20, RZ ;  /* 0x00000020ce047810 */ /* 0x040fe20007ffe0ff */
[----:B------:R-:W-:Y:S01]  /*11880*/  BSSY B0, `(.L_x_4749) ;  /* 0x0000026000007945 */ /* 0x000fe20003800000 */
[----:B------:R-:W-:Y:S01]  /*11890*/  SHF.R.S32.HI R207, RZ, 0x1f, R206 ;  /* 0x0000001fffcf7819 */ /* 0x000fe200000114ce */
[----:B------:R-:W-:Y:S01]  /*118a0*/  IMAD R5, R7, UR43, R0 ;  /* 0x0000002b07057c24 */ /* 0x000fe2000f8e0200 */
[C---:B------:R-:W-:Y:S01]  /*118b0*/  ISETP.GE.AND P3, PT, R206.reuse, UR42, PT ;  /* 0x0000002ace007c0c */ /* 0x040fe2000bf66270 */
[----:B------:R-:W-:Y:S01]  /*118c0*/  VIADD R0, R206, 0x40 ;  /* 0x00000040ce007836 */ /* 0x000fe20000000000 */
[----:B------:R-:W-:Y:S01]  /*118d0*/  ISETP.GE.AND P0, PT, R4, UR42, PT ;  /* 0x0000002a04007c0c */ /* 0x000fe2000bf06270 */
[----:B------:R-:W-:Y:S01]  /*118e0*/  VIADD R4, R206, 0x60 ;  /* 0x00000060ce047836 */ /* 0x000fe20000000000 */
[----:B------:R-:W-:Y:S01]  /*118f0*/  ULOP3.LUT UR5, URZ, UR8, URZ, 0x33, !UPT ;  /* 0x000000083f057292 */ /* 0x000fe2000f8e333f */
[----:B------:R-:W-:-:S02]  /*11900*/  IADD3 R3, R3, R5, RZ ;  /* 0x0000000503037210 */ /* 0x000fc40007ffe0ff */
[----:B------:R-:W-:Y:S01]  /*11910*/  ISETP.GE.AND P1, PT, R0, UR42, PT ;  /* 0x0000002a00007c0c */ /* 0x000fe2000bf26270 */
[----:B---3--:R-:W-:Y:S01]  /*11920*/  IMAD R0, R8, UR7, RZ ;  /* 0x0000000708007c24 */ /* 0x008fe2000f8e02ff */
[----:B------:R-:W-:Y:S01]  /*11930*/  ISETP.GE.AND P2, PT, R4, UR42, PT ;  /* 0x0000002a04007c0c */ /* 0x000fe2000bf46270 */
[----:B-1----:R-:W-:Y:S02]  /*11940*/  VIADD R5, R12, UR5 ;  /* 0x000000050c057c36 */ /* 0x002fe40008000000 */
[----:B------:R-:W-:Y:S02]  /*11950*/  IMAD R9, R9, UR44, R0 ;  /* 0x0000002c09097c24 */ /* 0x000fe4000f8e0200 */
[----:B------:R-:W-:-:S04]  /*11960*/  IMAD.WIDE.U32 R6, R8, UR44, R2 ;  /* 0x0000002c08067c25 */ /* 0x000fc8000f8e0002 */
[----:B------:R-:W-:-:S04]  /*11970*/  IMAD.WIDE R4, R5, 0x80, R206 ;  /* 0x0000008005047825 */ /* 0x000fc800078e02ce */
[----:B------:R-:W-:Y:S01]  /*11980*/  IMAD.IADD R11, R7, 0x1, R9 ;  /* 0x00000001070b7824 */ /* 0x000fe200078e0209 */
[----:B------:R-:W-:Y:S06]  /*11990*/  @P3 BRA `(.L_x_4750) ;  /* 0x0000000000503947 */ /* 0x000fec0003800000 */
[----:B------:R-:W-:Y:S01]  /*119a0*/  ULDC.64 UR6, c[0x0][0xad8] ;  /* 0x0002b60000067ab9 */ /* 0x000fe20000000a00 */
[----:B------:R-:W-:Y:S01]  /*119b0*/  MOV R3, R11 ;  /* 0x0000000b00037202 */ /* 0x000fe20000000f00 */
[C---:B------:R-:W-:Y:S01]  /*119c0*/  VIADD R8, R22.reuse, 0x80 ;  /* 0x0000008016087836 */ /* 0x040fe20000000000 */
[----:B------:R-:W-:Y:S01]  /*119d0*/  IADD3 R0, R22, 0x40, RZ ;  /* 0x0000004016007810 */ /* 0x000fe20007ffe0ff */
[----:B------:R-:W-:Y:S01]  /*119e0*/  IMAD R9, R5, UR6, RZ ;  /* 0x0000000605097c24 */ /* 0x000fe2000f8e02ff */
[----:B------:R-:W-:Y:S01]  /*119f0*/  ULDC UR5, c[0x0][0xa8c] ;  /* 0x0002a30000057ab9 */ /* 0x000fe20000000800 */
        /* <DEDUP_REMOVED lines=13> */
[----:B------:R1:W-:Y:S02]  /*11ad0*/  @!P5 STG.E.128 desc[UR8][R8.64+0x100], RZ ;  /* 0x000100ff0800d986 */ /* 0x0003e4000c101d08 */
.L_x_4750:
[----:B------:R-:W-:Y:S05]  /*11ae0*/  BSYNC B0 ;  /* 0x0000000000007941 */ /* 0x000fea0003800000 */
.L_x_4749:
[----:B------:R-:W-:Y:S04]  /*11af0*/  BSSY B0, `(.L_x_4751) ;  /* 0x0000018000007945 */ /* 0x000fe80003800000 */
[----:B------:R-:W-:Y:S05]  /*11b00*/  @P0 BRA `(.L_x_4752) ;  /* 0x0000000000580947 */ /* 0x000fea0003800000 */
[----:B-1----:R-:W-:Y:S01]  /*11b10*/  IADD3 R9, P0, R4, 0x20, RZ ;  /* 0x0000002004097810 */ /* 0x002fe20007f1e0ff */
[----:B------:R-:W-:Y:S01]  /*11b20*/  ULDC UR5, c[0x0][0xa8c] ;  /* 0x0002a30000057ab9 */ /* 0x000fe20000000800 */
[----:B------:R-:W-:Y:S01]  /*11b30*/  IADD3 R2, R22, 0x40, RZ ;  /* 0x0000004016027810 */ /* 0x000fe20007ffe0ff */
[----:B------:R-:W-:Y:S01]  /*11b40*/  ULDC.64 UR6, c[0x0][0xad8] ;  /* 0x0002b60000067ab9 */ /* 0x000fe20000000a00 */
[----:B------:R-:W-:Y:S01]  /*11b50*/  MOV R3, R11 ;  /* 0x0000000b00037202 */ /* 0x000fe20000000f00 */
[----:B------:R-:W-:Y:S01]  /*11b60*/  IMAD.X R0, RZ, RZ, R5, P0 ;  /* 0x000000ffff007224 */ /* 0x000fe200000e0605 */
[----:B------:R-:W-:Y:S01]  /*11b70*/  ISETP.GE.AND P4, PT, R2, UR5, PT ;  /* 0x0000000502007c0c */ /* 0x000fe2000bf86270 */
[----:B------:R-:W-:Y:S01]  /*11b80*/  IMAD.MOV.U32 R2, RZ, RZ, R6 ;  /* 0x000000ffff027224 */ /* 0x000fe200078e0006 */
[C---:B------:R-:W-:Y:S01]  /*11b90*/  ISETP.GE.AND P3, PT, R22.reuse, UR5, PT ;  /* 0x0000000516007c0c */ /* 0x040fe2000bf66270 */
[----:B------:R-:W-:Y:S01]  /*11ba0*/  VIADD R8, R22, 0x80 ;  /* 0x0000008016087836 */ /* 0x000fe20000000000 */
[----:B------:R-:W-:Y:S01]  /*11bb0*/  ULDC.64 UR8, c[0x0][0x208] ;  /* 0x0000820000087ab9 */ /* 0x000fe20000000a00 */
[----:B------:R-:W-:-:S02]  /*11bc0*/  IMAD R0, R0, UR6, RZ ;  /* 0x0000000600007c24 */ /* 0x000fc4000f8e02ff */
        /* <DEDUP_REMOVED lines=10> */
.L_x_4752:
[----:B------:R-:W-:Y:S05]  /*11c70*/  BSYNC B0 ;  /* 0x0000000000007941 */ /* 0x000fea0003800000 */
.L_x_4751:
[----:B------:R-:W-:Y:S04]  /*11c80*/  BSSY B0, `(.L_x_4753) ;  /* 0x0000018000007945 */ /* 0x000fe80003800000 */
[----:B------:R-:W-:Y:S05]  /*11c90*/  @P1 BRA `(.L_x_4754) ;  /* 0x0000000000581947 */ /* 0x000fea0003800000 */
[----:B-12---:R-:W-:Y:S01]  /*11ca0*/  IADD3 R9, P0, R4, 0x40, RZ ;  /* 0x0000004004097810 */ /* 0x006fe20007f1e0ff */
        /* <DEDUP_REMOVED lines=21> */
.L_x_4754:
[----:B------:R-:W-:Y:S05]  /*11e00*/  BSYNC B0 ;  /* 0x0000000000007941 */ /* 0x000fea0003800000 */
.L_x_4753:
[----:B------:R-:W-:Y:S04]  /*11e10*/  BSSY B0, `(.L_x_4744) ;  /* 0x0000018000007945 */ /* 0x000fe80003800000 */
[----:B------:R-:W-:Y:S05]  /*11e20*/  @P2 BRA `(.L_x_4755) ;  /* 0x0000000000582947 */ /* 0x000fea0003800000 */
[----:B------:R-:W-:Y:S01]  /*11e30*/  IADD3 R7, P0, R4, 0x60, RZ ;  /* 0x0000006004077810 */ /* 0x000fe20007f1e0ff */
[----:B------:R-:W-:Y:S01]  /*11e40*/  VIADD R0, R22, 0x40 ;  /* 0x0000004016007836 */ /* 0x000fe20000000000 */
[----:B------:R-:W-:Y:S01]  /*11e50*/  MOV R2, R6 ;  /* 0x0000000600027202 */ /* 0x000fe20000000f00 */
[----:B------:R-:W-:Y:S01]  /*11e60*/  ULDC.64 UR6, c[0x0][0xad8] ;  /* 0x0002b60000067ab9 */ /* 0x000fe20000000a00 */
[----:B------:R-:W-:Y:S01]  /*11e70*/  ULDC UR5, c[0x0][0xa8c] ;  /* 0x0002a30000057ab9 */ /* 0x000fe20000000800 */
[----:B------:R-:W-:Y:S01]  /*11e80*/  IMAD.X R4, RZ, RZ, R5, P0 ;  /* 0x000000ffff047224 */ /* 0x000fe200000e0605 */
        /* <DEDUP_REMOVED lines=16> */
.L_x_4755:
[----:B------:R-:W-:Y:S05]  /*11f90*/  BSYNC B0 ;  /* 0x0000000000007941 */ /* 0x000fea0003800000 */
.L_x_4744:
[----:B--2---:R-:W2:Y:S02]  /*11fa0*/  LDC R0, c[0x0][0xda8] ;  /* 0x00036a00ff007b82 */ /* 0x004ea40000000800 */
[----:B--2---:R-:W-:-:S13]  /*11fb0*/  ISETP.LE.AND P0, PT, R0, UR4, PT ;  /* 0x0000000400007c0c */ /* 0x004fda000bf03270 */
[----:B------:R-:W-:Y:S05]  /*11fc0*/  @!P0 BRA `(.L_x_4756) ;  /* 0xfffffeec00708947 */ /* 0x000fea000383ffff */
[----:B------:R-:W-:Y:S05]  /*11fd0*/  EXIT ;  /* 0x000000000000794d */ /* 0x000fea0003800000 */
.L_x_4708:
[----:B------:R-:W-:-:S08]  /*11fe0*/  NOP ;  /* 0x0000000000007918 */ /* 0x000fd00000000000 */
[----:B-1----:R-:W1:-:S00]  /*11ff0*/  USETMAXREG.DEALLOC.CTAPOOL 0x18 ;  /* 0x00000018000079c8 */ /* 0x002e4000080e0500 */
[----:B-1----:R-:W-:-:S06]  /*12000*/  LOP3.LUT R0, R0, 0x3, RZ, 0xc0, !PT ;  /* 0x0000000300007812 */ /* 0x002fcc00078ec0ff */
[----:B------:R-:W1:Y:S02]  /*12010*/  SHFL.IDX PT, R0, R0, RZ, 0x1f ;  /* 0x00001fff00007589 */ /* 0x000e6400000e0000 */
[----:B-1----:R-:W-:-:S13]  /*12020*/  ISETP.NE.AND P0, PT, R0, RZ, PT ;  /* 0x000000ff0000720c */ /* 0x002fda0003f05270 */
[----:B--2---:R-:W-:Y:S05]  /*12030*/  @P0 EXIT ;  /* 0x000000000000094d */ /* 0x004fea0003800000 */
[----:B------:R-:W1:Y:S01]  /*12040*/  S2UR UR4, SR_CTAID.X ;  /* 0x00000000000479c3 */ /* 0x000e620000002500 */
[----:B------:R2:W-:Y:S01]  /*12050*/  STL [R1+0x4], RZ ;  /* 0x000004ff01007387 */ /* 0x0005e20000100800 */
[----:B------:R-:W-:Y:S01]  /*12060*/  MOV R17, 0x1 ;  /* 0x0000000100117802 */ /* 0x000fe20000000f00 */
[----:B------:R-:W-:-:S05]  /*12070*/  IMAD.MOV.U32 R16, RZ, RZ, RZ ;  /* 0x000000ffff107224 */ /* 0x000fca00078e00ff */
[----:B------:R-:W1:Y:S02]  /*12080*/  LDC R0, c[0x0][0xda8] ;  /* 0x00036a00ff007b82 */ /* 0x000e640000000800 */
[----:B-1----:R-:W-:-:S13]  /*12090*/  ISETP.LE.AND P0, PT, R0, UR4, PT ;  /* 0x0000000400007c0c */ /* 0x002fda000bf03270 */
[----:B--2---:R-:W-:Y:S05]  /*120a0*/  @P0 BRA `(.L_x_4757) ;  /* 0x0000002c00980947 */ /* 0x004fea0003800000 */
[----:B------:R-:W-:Y:S01]  /*120b0*/  MOV R0, UR4 ;  /* 0x0000000400007c02 */ /* 0x000fe20008000f00 */
[----:B------:R-:W-:Y:S01]  /*120c0*/  IMAD.MOV.U32 R16, RZ, RZ, RZ ;  /* 0x000000ffff107224 */ /* 0x000fe200078e00ff */
[----:B------:R-:W-:Y:S01]  /*120d0*/  MOV R17, 0x1 ;  /* 0x0000000100117802 */ /* 0x000fe20000000f00 */
[----:B------:R-:W-:Y:S01]  /*120e0*/  ULDC UR44, c[0x0][0xc] ;  /* 0x00000300002c7ab9 */ /* 0x000fe20000000800 */
[----:B------:R-:W-:Y:S01]  /*120f0*/  ULDC.64 UR38, c[0x0][0x198] ;  /* 0x0000660000267ab9 */ /* 0x000fe20000000a00 */
[----:B------:R1:W-:Y:S04]  /*12100*/  STL [R1], R0 ;  /* 0x0000000001007387 */ /* 0x0003e80000100800 */
[----:B------:R1:W-:Y:S02]  /*12110*/  STL [R1+0x4], RZ ;  /* 0x000004ff01007387 */ /* 0x0003e40000100800 */
.L_x_4805:
[----:B------:R-:W2:Y:S01]  /*12120*/  LDL R6, [R1] ;  /* 0x0000000001067983 */ /* 0x000ea20000100800 */
[----:B------:R-:W-:Y:S01]  /*12130*/  ULDC UR8, c[0x0][0xdd0] ;  /* 0x0003740000087ab9 */ /* 0x000fe20000000800 */
[----:B-1----:R-:W1:Y:S01]  /*12140*/  LDC R0, c[0x0][0xde8] ;  /* 0x00037a00ff007b82 */ /* 0x002e620000000800 */
[----:B------:R-:W-:-:S11]  /*12150*/  UISETP.NE.AND UP0, UPT, UR8, 0x1, UPT ;  /* 0x000000010800788c */ /* 0x000fd6000bf05270 */
[----:B------:R-:W-:Y:S01]  /*12160*/  @UP0 ULDC UR4, c[0x0][0xdd4] ;  /* 0x0003750000040ab9 */ /* 0x000fe20000000800 */
[----:B------:R-:W-:Y:S01]  /*12170*/  @UP0 ULDC UR9, c[0x0][0xdd8] ;  /* 0x0003760000090ab9 */ /* 0x000fe20000000800 */
[C---:B--2---:R-:W-:Y:S02]  /*12180*/  R2UR UR6, R6.reuse ;  /* 0x00000000060672ca */ /* 0x044fe400000e0000 */
[----:B------:R-:W-:-:S11]  /*12190*/  R2UR UR7, R6 ;  /* 0x00000000060772ca */ /* 0x000fd600000e0000 */
        /* <DEDUP_REMOVED lines=14> */
.L_x_4758:
[----:B------:R-:W-:Y:S01]  /*12280*/  ULDC UR9, c[0x0][0xdc4] ;  /* 0x0003710000097ab9 */ /* 0x000fe20000000800 */
[----:B------:R-:W-:Y:S01]  /*12290*/  UMOV UR7, UR8 ;  /* 0x0000000800077c82 */ /* 0x000fe20008000000 */
[----:B------:R-:W-:-:S11]  /*122a0*/  UISETP.NE.AND UP0, UPT, UR9, 0x1, UPT ;  /* 0x000000010900788c */ /* 0x000fd6000bf05270 */
[----:B------:R-:W-:Y:S02]  /*122b0*/  @UP0 ULDC.64 UR10, c[0x0][0xdc8] ;  /* 0x00037200000a0ab9 */ /* 0x000fe40000000a00 */
[----:B------:R-:W-:-:S04]  /*122c0*/  UIMAD.WIDE.U32 UR4, UR8, UR10, URZ ;  /* 0x0000000a080472a5 */ /* 0x000fc8000f8e003f */
[----:B------:R-:W-:-:S04]  /*122d0*/  @UP0 USHF.R.U32.HI UR7, URZ, UR11, UR5 ;  /* 0x0000000b3f070299 */ /* 0x000fc80008011605 */
[----:B------:R-:W-:-:S12]  /*122e0*/  UIMAD UR4, UR7, UR9, URZ ;  /* 0x00000009070472a4 */ /* 0x000fd8000f8e023f */
.L_x_4759:
[----:B------:R-:W1:Y:S01]  /*122f0*/  LDC R0, c[0x0][0x404] ;  /* 0x00010100ff007b82 */ /* 0x000e620000000800 */
[----:B------:R-:W-:Y:S01]  /*12300*/  ULOP3.LUT UR5, URZ, UR7, URZ, 0x33, !UPT ;  /* 0x000000073f057292 */ /* 0x000fe2000f8e333f */
[----:B------:R-:W-:Y:S01]  /*12310*/  BSSY B6, `(.L_x_4760) ;  /* 0x00002ad000067945 */ /* 0x000fe20003800000 */
[----:B------:R-:W-:Y:S01]  /*12320*/  ULDC.64 UR10, c[0x0][0x3f8] ;  /* 0x0000fe00000a7ab9 */ /* 0x000fe20000000a00 */
[----:B------:R-:W-:Y:S01]  /*12330*/  ULDC UR7, c[0x0][0xdac] ;  /* 0x00036b0000077ab9 */ /* 0x000fe20000000800 */
[----:B------:R-:W-:Y:S01]  /*12340*/  ISETP.NE.U32.AND P0, PT, RZ, UR10, PT ;  /* 0x0000000aff007c0c */ /* 0x000fe2000bf05070 */
[----:B------:R-:W-:Y:S02]  /*12350*/  UIADD3 UR5, UR5, UR7, URZ ;  /* 0x0000000705057290 */ /* 0x000fe4000fffe03f */
[----:B------:R-:W2:Y:S01]  /*12360*/  LDC R2, c[0x0][0x288] ;  /* 0x0000a200ff027b82 */ /* 0x000ea20000000800 */
[----:B------:R-:W-:Y:S01]  /*12370*/  ISETP.NE.AND.EX P0, PT, RZ, UR11, PT, P0 ;  /* 0x0000000bff007c0c */ /* 0x000fe2000bf05300 */
[----:B------:R-:W-:Y:S01]  /*12380*/  USHF.L.U32 UR41, UR5, 0x7, URZ ;  /* 0x0000000705297899 */ /* 0x000fe2000800063f */
[----:B------:R-:W-:Y:S01]  /*12390*/  ULDC UR7, c[0x0][0xdb8] ;  /* 0x00036e0000077ab9 */ /* 0x000fe20000000800 */
[----:B------:R-:W-:-:S02]  /*123a0*/  UIADD3 UR4, UR8, -UR4, URZ ;  /* 0x8000000408047290 */ /* 0x000fc4000fffe03f */
[----:B------:R-:W-:Y:S02]  /*123b0*/  UISETP.NE.AND UP0, UPT, UR7, 0x1, UPT ;  /* 0x000000010700788c */ /* 0x000fe4000bf05270 */
[----:B------:R-:W3:Y:S01]  /*123c0*/  LDC R4, c[0x0][0x2e0] ;  /* 0x0000b800ff047b82 */ /* 0x000ee20000000800 */
[----:B------:R-:W-:Y:S01]  /*123d0*/  IMAD.U32 R5, RZ, RZ, UR41 ;  /* 0x00000029ff057e24 */ /* 0x000fe2000f8e00ff */
[----:B------:R-:W-:Y:S02]  /*123e0*/  ULDC UR5, c[0x0][0xdc4] ;  /* 0x0003710000057ab9 */ /* 0x000fe40000000800 */
[----:B------:R-:W-:Y:S01]  /*123f0*/  UIMAD UR6, UR6, UR5, UR4 ;  /* 0x00000005060672a4 */ /* 0x000fe2000f8e0204 */
[----:B-1----:R-:W-:-:S04]  /*12400*/  SEL R3, R0, 0x1, P0 ;  /* 0x0000000100037807 */ /* 0x002fc80000000000 */
[----:B------:R-:W-:Y:S01]  /*12410*/  @UP0 ULDC UR4, c[0x0][0xdbc] ;  /* 0x00036f0000040ab9 */ /* 0x000fe20000000800 */
[----:B------:R-:W-:Y:S01]  /*12420*/  @UP0 ULDC UR8, c[0x0][0xdc0] ;  /* 0x0003700000080ab9 */ /* 0x000fe20000000800 */
[----:B------:R-:W-:Y:S02]  /*12430*/  UIMAD.WIDE.U32 UR4, UR6, UR4, URZ ;  /* 0x00000004060472a5 */ /* 0x000fe4000f8e003f */
[----:B------:R-:W-:Y:S01]  /*12440*/  UMOV UR43, UR6 ;  /* 0x00000006002b7c82 */ /* 0x000fe20008000000 */
[----:B--2---:R-:W-:Y:S01]  /*12450*/  IADD3 R2, R5, 0xef, -R2 ;  /* 0x000000ef05027810 */ /* 0x004fe20007ffe802 */
[----:B------:R-:W-:-:S04]  /*12460*/  @UP0 USHF.R.U32.HI UR43, URZ, UR8, UR5 ;  /* 0x000000083f2b0299 */ /* 0x000fc80008011605 */
[----:B------:R-:W-:Y:S01]  /*12470*/  UIADD3 UR42, -UR43, URZ, URZ ;  /* 0x0000003f2b2a7290 */ /* 0x000fe2000fffe13f */
[----:B---3--:R-:W-:-:S03]  /*12480*/  IMAD R5, R3, R4, 0x6f ;  /* 0x0000006f03057424 */ /* 0x008fc600078e0204 */
[----:B------:R-:W-:Y:S01]  /*12490*/  UIMAD UR42, UR7, UR42, UR6 ;  /* 0x0000002a072a72a4 */ /* 0x000fe2000f8e0206 */
[----:B------:R-:W-:Y:S01]  /*124a0*/  IMAD R3, R3, R4, R2 ;  /* 0x0000000403037224 */ /* 0x000fe200078e0202 */
[----:B------:R-:W-:Y:S01]  /*124b0*/  MOV R4, RZ ;  /* 0x000000ff00047202 */ /* 0x000fe20000000f00 */
[----:B------:R-:W-:-:S04]  /*124c0*/  IMAD.MOV.U32 R2, RZ, RZ, RZ ;  /* 0x000000ffff027224 */ /* 0x000fc800078e00ff */
[----:B------:R-:W-:-:S04]  /*124d0*/  IMAD.HI R4, R5, -0x6db6db6d, R4 ;  /* 0x9249249305047827 */ /* 0x000fc800078e0204 */
[----:B------:R-:W-:Y:S01]  /*124e0*/  IMAD.HI R2, R3, -0x6db6db6d, R2 ;  /* 0x9249249303027827 */ /* 0x000fe200078e0202 */
[----:B------:R-:W-:-:S04]  /*124f0*/  SHF.R.U32.HI R3, RZ, 0x1f, R4 ;  /* 0x0000001fff037819 */ /* 0x000fc80000011604 */
[----:B------:R-:W-:Y:S02]  /*12500*/  SHF.R.U32.HI R5, RZ, 0x1f, R2 ;  /* 0x0000001fff057819 */ /* 0x000fe40000011602 */
[----:B------:R-:W-:Y:S02]  /*12510*/  LEA.HI.SX32 R3, R4, R3, 0x1a ;  /* 0x0000000304037211 */ /* 0x000fe400078fd2ff */
[----:B------:R-:W-:-:S04]  /*12520*/  LEA.HI.SX32 R2, R2, R5, 0x1a ;  /* 0x0000000502027211 */ /* 0x000fc800078fd2ff */
[----:B------:R-:W-:-:S04]  /*12530*/  VIMNMX R19, R3, R2, PT ;  /* 0x0000000203137248 */ /* 0x000fc80003fe0100 */
[----:B------:R-:W-:-:S13]  /*12540*/  ISETP.GT.AND P0, PT, R19, RZ, PT ;  /* 0x000000ff1300720c */ /* 0x000fda0003f04270 */
[----:B------:R-:W-:Y:S05]  /*12550*/  @P0 BRA `(.L_x_4761) ;  /* 0x00000000004c0947 */ /* 0x000fea0003800000 */
[----:B------:R-:W1:Y:S01]  /*12560*/  S2R R7, SR_TID.X ;  /* 0x0000000000077919 */ /* 0x000e620000002100 */
[----:B------:R-:W-:Y:S02]  /*12570*/  MOV R13, R6 ;  /* 0x00000006000d7202 */ /* 0x000fe40000000f00 */
        /* <DEDUP_REMOVED lines=17> */
.L_x_4761:
[----:B------:R-:W1:Y:S01]  /*12690*/  S2R R3, SR_CgaCtaId ;  /* 0x0000000000037919 */ /* 0x000e620000008800 */
[----:B------:R-:W-:-:S04]  /*126a0*/  MOV R18, 0x400 ;  /* 0x0000040000127802 */ /* 0x000fc80000000f00 */
[----:B-1----:R-:W-:-:S05]  /*126b0*/  LEA R18, R3, R18, 0x18 ;  /* 0x0000001203127211 */ /* 0x002fca00078ec0ff */
[----:B------:R-:W-:-:S05]  /*126c0*/  VIADD R0, R18, 0x21400 ;  /* 0x0002140012007836 */ /* 0x000fca0000000000 */
[----:B------:R-:W-:-:S13]  /*126d0*/  LOP3.LUT P0, RZ, R0, 0x3ff, RZ, 0xc0, !PT ;  /* 0x000003ff00ff7812 */ /* 0x000fda000780c0ff */
        /* <DEDUP_REMOVED lines=17> */
.L_x_4763:
[----:B------:R-:W-:-:S05]  /*127f0*/  VIADD R0, R18, 0x400 ;  /* 0x0000040012007836 */ /* 0x000fca0000000000 */
        /* <DEDUP_REMOVED lines=18> */
.L_x_4765:
        /* <DEDUP_REMOVED lines=16> */
.L_x_4764:
        /* <DEDUP_REMOVED lines=12> */
[----:B------:R-:W-:Y:S01]  /*12ae0*/  UMOV UR40, URZ ;  /* 0x0000003f00287c82 */ /* 0x000fe20008000000 */
[----:B--2---:R-:W-:Y:S01]  /*12af0*/  LOP3.LUT R7, R6, 0x1f, RZ, 0xc0, !PT ;  /* 0x0000001f06077812 */ /* 0x004fe200078ec0ff */
[----:B------:R-:W-:Y:S01]  /*12b00*/  UMOV UR8, 0x40 ;  /* 0x0000004000087882 */ /* 0x000fe20000000000 */
[----:B------:R-:W-:Y:S01]  /*12b10*/  MOV R4, UR42 ;  /* 0x0000002a00047c02 */ /* 0x000fe20008000f00 */
        /* <DEDUP_REMOVED lines=19> */
[----:B------:R-:W-:Y:S01]  /*12c50*/  VIADD R5, R19, 0xffffffff ;  /* 0xffffffff13057836 */ /* 0x000fe20000000000 */
[----:B-1----:R-:W-:Y:S01]  /*12c60*/  ISETP.NE.U32.AND P0, PT, R2, RZ, PT ;  /* 0x000000ff0200720c */ /* 0x002fe20003f05070 */
[----:B------:R2:W-:Y:S03]  /*12c70*/  @!UP1 UTMAPF.L2.4D [UR12], [UR4] ;  /* 0x0000000c040095b8 */ /* 0x0005e60008018000 */
[----:B------:R-:W-:-:S04]  /*12c80*/  ISETP.NE.AND.EX P0, PT, R3, RZ, PT, P0 ;  /* 0x000000ff0300720c */ /* 0x000fc80003f05300 */
[----:B----4-:R-:W-:Y:S01]  /*12c90*/  SEL R6, R0, RZ, !P0 ;  /* 0x000000ff00067207 */ /* 0x010fe20004000000 */
[----:B--2---:R-:W-:Y:S08]  /*12ca0*/  BRA.DIV UR6, `(.L_x_4766) ;  /* 0x0000002a060c7947 */ /* 0x004ff0000b800000 */
.L_x_4817:
[----:B------:R-:W-:Y:S01]  /*12cb0*/  UMOV UR4, 0xffffffff ;  /* 0xffffffff00047882 */ /* 0x000fe20000000000 */
[----:B------:R-:W-:Y:S02]  /*12cc0*/  SHF.R.S32.HI R12, RZ, 0x1f, R0 ;  /* 0x0000001fff0c7819 */ /* 0x000fe40000011400 */
[----:B------:R-:W-:Y:S05]  /*12cd0*/  BRA.DIV UR4, `(.L_x_4767) ;  /* 0x0000002a042c7947 */ /* 0x000fea000b800000 */
[----:B------:R-:W-:-:S13]  /*12ce0*/  ELECT P6, URZ, PT ;  /* 0x00000000003f782f */ /* 0x000fda00038c0000 */
.L_x_4820:
[----:B------:R-:W-:Y:S05]  /*12cf0*/  @!P6 BRA `(.L_x_4768) ;  /* 0x0000000000f8e947 */ /* 0x000fea0003800000 */
        /* <DEDUP_REMOVED lines=14> */
[----:B------:R-:W-:-:S03]  /*12de0*/  SHF.R.S32.HI R7, RZ, 0x1f, R6 ;  /* 0x0000001fff077819 */ /* 0x000fc60000011406 */
[----:B------:R-:W-:-:S04]  /*12df0*/  IMAD.WIDE.U32 R6, R0, UR4, R6 ;  /* 0x0000000400067c25 */ /* 0x000fc8000f8e0006 */
[----:B------:R-:W-:Y:S01]  /*12e00*/  IMAD.IADD R9, R7, 0x1, R9 ;  /* 0x0000000107097824 */ /* 0x000fe200078e0209 */
[----:B------:R-:W-:-:S04]  /*12e10*/  LEA R8, P2, R6, R2, 0x2 ;  /* 0x0000000206087211 */ /* 0x000fc800078410ff */
[----:B------:R-:W-:-:S05]  /*12e20*/  LEA.HI.X R9, R6, R3, R9, 0x2, P2 ;  /* 0x0000000306097211 */ /* 0x000fca00010f1409 */
[----:B------:R1:W5:Y:S04]  /*12e30*/  LDG.E R6, desc[UR6][R8.64] ;  /* 0x0000000608067981 */ /* 0x000368000c1e1900 */
.L_x_4769:
[----:B-1----:R-:W-:Y:S02]  /*12e40*/  LEA R8, R16, R18, 0x3 ;  /* 0x0000001210087211 */ /* 0x002fe400078e18ff */
[----:B------:R-:W-:-:S04]  /*12e50*/  SHF.L.U32 R7, R17, 0x1f, RZ ;  /* 0x0000001f11077819 */ /* 0x000fc800000006ff */
[----:B------:R-:W1:Y:S02]  /*12e60*/  SYNCS.PHASECHK.TRANS64.TRYWAIT P2, [R8+URZ+0x36840], R7 ;  /* 0x03684007080075a7 */ /* 0x000e64000804017f */
[----:B-1----:R-:W-:Y:S05]  /*12e70*/  @!P2 BRA `(.L_x_4770) ;  /* 0x0000002400e4a947 */ /* 0x002fea0003800000 */
.L_x_4821:
        /* <DEDUP_REMOVED lines=11> */
.L_x_4771:
[----:B-1----:R-:W-:Y:S01]  /*12f30*/  IMAD R7, R16, 0xa800, R18 ;  /* 0x0000a80010077824 */ /* 0x002fe200078e0212 */
        /* <DEDUP_REMOVED lines=26> */
.L_x_4768:
[----:B------:R-:W-:Y:S05]  /*130e0*/  WARPSYNC.ALL ;  /* 0x0000000000007948 */ /* 0x000fea0003800000 */
[----:B------:R-:W2:Y:S01]  /*130f0*/  LDL.LU R8, [R1+0x4] ;  /* 0x0000040001087983 */ /* 0x000ea20000300800 */
[----:B------:R-:W-:Y:S02]  /*13100*/  ELECT P2, URZ, PT ;  /* 0x00000000003f782f */ /* 0x000fe40003840000 */
[----:B------:R-:W-:Y:S01]  /*13110*/  ISETP.GE.AND P3, PT, R19, 0x2, PT ;  /* 0x000000021300780c */ /* 0x000fe20003f66270 */
[----:B------:R-:W-:Y:S01]  /*13120*/  UIADD3 UR4, UP0, UR38, 0x270, URZ ;  /* 0x0000027026047890 */ /* 0x000fe2000ff1e03f */
[----:B------:R-:W-:Y:S01]  /*13130*/  UMOV UR11, UR41 ;  /* 0x00000029000b7c82 */ /* 0x000fe20008000000 */
[----:B------:R-:W-:-:S02]  /*13140*/  UMOV UR12, UR42 ;  /* 0x0000002a000c7c82 */ /* 0x000fc40008000000 */
[----:B------:R-:W-:Y:S01]  /*13150*/  UIADD3.X UR5, URZ, UR39, URZ, UP0, !UPT ;  /* 0x000000273f057290 */ /* 0x000fe200087fe43f */
[----:B------:R-:W-:Y:S01]  /*13160*/  UMOV UR13, UR43 ;  /* 0x0000002b000d7c82 */ /* 0x000fe20008000000 */
[----:B------:R-:W-:Y:S01]  /*13170*/  UMOV UR6, 0x0 ;  /* 0x0000000000067882 */ /* 0x000fe20000000000 */
[----:B------:R-:W-:Y:S01]  /*13180*/  UMOV UR7, 0x12f00000 ;  /* 0x12f0000000077882 */ /* 0x000fe20000000000 */
[----:B------:R-:W-:Y:S01]  /*13190*/  UMOV UR10, URZ ;  /* 0x0000003f000a7c82 */ /* 0x000fe20008000000 */
[----:B------:R-:W-:Y:S01]  /*131a0*/  UMOV UR27, UR41 ;  /* 0x00000029001b7c82 */ /* 0x000fe20008000000 */
[----:B------:R-:W-:Y:S01]  /*131b0*/  @P2 MOV R7, 0xc000 ;  /* 0x0000c00000072802 */ /* 0x000fe20000000f00 */
[----:B------:R-:W-:Y:S06]  /*131c0*/  BAR.SYNC.DEFER_BLOCKING 0x8, 0x120 ;  /* 0x0204800000007b1d */ /* 0x000fec0000010000 */
[----:B------:R-:W-:Y:S01]  /*131d0*/  UMOV UR28, UR42 ;  /* 0x0000002a001c7c82 */ /* 0x000fe20008000000 */
[----:B------:R-:W-:Y:S01]  /*131e0*/  UMOV UR29, UR43 ;  /* 0x0000002b001d7c82 */ /* 0x000fe20008000000 */
[----:B------:R-:W-:Y:S01]  /*131f0*/  UMOV UR26, 0x40 ;  /* 0x00000040001a7882 */ /* 0x000fe20000000000 */
[----:B------:R-:W-:Y:S01]  /*13200*/  UMOV UR19, UR41 ;  /* 0x0000002900137c82 */ /* 0x000fe20008000000 */
[----:B------:R-:W-:Y:S01]  /*13210*/  UMOV UR20, UR42 ;  /* 0x0000002a00147c82 */ /* 0x000fe20008000000 */
[----:B------:R-:W-:Y:S01]  /*13220*/  UMOV UR21, UR43 ;  /* 0x0000002b00157c82 */ /* 0x000fe20008000000 */
[----:B------:R-:W-:Y:S01]  /*13230*/  UMOV UR18, 0x80 ;  /* 0x0000008000127882 */ /* 0x000fe20000000000 */
[----:B------:R1:W-:Y:S02]  /*13240*/  @P2 SYNCS.ARRIVE.TRANS64 RZ, [R18+URZ+0x36800], R7 ;  /* 0x0368000712ff29a7 */ /* 0x0003e4000800003f */
[----:B-1----:R-:W-:-:S05]  /*13250*/  @P2 VIADD R7, R18, 0x15400 ;  /* 0x0001540012072836 */ /* 0x002fca0000000000 */
[----:B------:R-:W-:Y:S02]  /*13260*/  @P2 R2UR UR8, R7 ;  /* 0x00000000070822ca */ /* 0x000fe400000e0000 */
[----:B------:R-:W-:-:S04]  /*13270*/  @P2 IADD3 R7, R18, 0x36800, RZ ;  /* 0x0003680012072810 */ /* 0x000fc80007ffe0ff */
[----:B------:R-:W-:Y:S01]  /*13280*/  @P2 R2UR UR9, R7 ;  /* 0x00000000070922ca */ /* 0x000fe200000e0000 */
[----:B------:R-:W-:-:S05]  /*13290*/  @P2 VIADD R7, R18, 0x19400 ;  /* 0x0001940012072836 */ /* 0x000fca0000000000 */
[----:B------:R-:W-:Y:S02]  /*132a0*/  @P2 R2UR UR24, R7 ;  /* 0x00000000071822ca */ /* 0x000fe400000e0000 */
[----:B------:R-:W-:-:S04]  /*132b0*/  @P2 IADD3 R7, R18, 0x1d400, RZ ;  /* 0x0001d40012072810 */ /* 0x000fc80007ffe0ff */
[----:B------:R-:W-:Y:S01]  /*132c0*/  @P2 R2UR UR16, R7 ;  /* 0x00000000071022ca */ /* 0x000fe200000e0000 */
[----:B------:R-:W-:Y:S01]  /*132d0*/  UMOV UR25, UR9 ;  /* 0x0000000900197c82 */ /* 0x000fe20008000000 */
[----:B------:R1:W-:Y:S01]  /*132e0*/  UTMALDG.4D [UR8], [UR4], desc[UR6] ;  /* 0x00000608040075b4 */ /* 0x0003e20008019000 */
[----:B------:R-:W-:-:S04]  /*132f0*/  UMOV UR17, UR9 ;  /* 0x0000000900117c82 */ /* 0x000fc80008000000 */
[----:B------:R1:W-:Y:S06]  /*13300*/  UTMALDG.4D [UR24], [UR4], desc[UR6] ;  /* 0x00000618040075b4 */ /* 0x0003ec0008019000 */
        /* <DEDUP_REMOVED lines=9> */
.L_x_4822:
[----:B------:R-:W-:Y:S05]  /*133a0*/  @!P3 BRA `(.L_x_4773) ;  /* 0x00000014007cb947 */ /* 0x000fea0003800000 */
[C---:B-1----:R-:W-:Y:S01]  /*133b0*/  LOP3.LUT R7, R19.reuse, 0x1, RZ, 0xc0, !PT ;  /* 0x0000000113077812 */ /* 0x042fe200078ec0ff */
[----:B------:R-:W-:Y:S01]  /*133c0*/  VIADD R10, R19, 0xfffffffe ;  /* 0xfffffffe130a7836 */ /* 0x000fe20000000000 */
[----:B------:R-:W-:Y:S02]  /*133d0*/  ULDC.64 UR36, c[0x0][0x408] ;  /* 0x0001020000247ab9 */ /* 0x000fe40000000a00 */
[----:B------:R-:W-:Y:S02]  /*133e0*/  ISETP.NE.U32.AND P2, PT, R7, 0x1, PT ;  /* 0x000000010700780c */ /* 0x000fe40003f45070 */
[----:B------:R-:W-:-:S11]  /*133f0*/  MOV R7, R10 ;  /* 0x0000000a00077202 */ /* 0x000fd60000000f00 */
        /* <DEDUP_REMOVED lines=25> */
[----:B------:R-:W-:-:S04]  /*13590*/  LEA R2, P2, R8, R2, 0x2 ;  /* 0x0000000208027211 */ /* 0x000fc800078410ff */
[----:B------:R-:W-:-:S04]  /*135a0*/  IADD3 R9, R14, R9, RZ ;  /* 0x000000090e097210 */ /* 0x000fc80007ffe0ff */
[----:B------:R-:W-:-:S05]  /*135b0*/  LEA.HI.X R3, R8, R3, R9, 0x2, P2 ;  /* 0x0000000308037211 */ /* 0x000fca00010f1409 */
[----:B------:R1:W5:Y:S02]  /*135c0*/  LDG.E R8, desc[UR6][R2.64] ;  /* 0x0000000602087981 */ /* 0x000364000c1e1900 */
.L_x_4777:
[----:B-1----:R-:W-:Y:S01]  /*135d0*/  IMAD R3, R11, 0x8, R18 ;  /* 0x000000080b037824 */ /* 0x002fe200078e0212 */
[----:B------:R-:W-:-:S04]  /*135e0*/  SHF.L.U32 R2, R13, 0x1f, RZ ;  /* 0x0000001f0d027819 */ /* 0x000fc800000006ff */
[----:B------:R-:W1:Y:S02]  /*135f0*/  SYNCS.PHASECHK.TRANS64.TRYWAIT P2, [R3+URZ+0x36840], R2 ;  /* 0x03684002030075a7 */ /* 0x000e64000804017f */
[----:B-1----:R-:W-:Y:S05]  /*13600*/  @!P2 BRA `(.L_x_4778) ;  /* 0x000000200028a947 */ /* 0x002fea0003800000 */
.L_x_4823:
        /* <DEDUP_REMOVED lines=11> */
.L_x_4779:
        /* <DEDUP_REMOVED lines=11> */
[----:B------:R-:W-:Y:S01]  /*13770*/  VIADD R3, R18, 0x36800 ;  /* 0x0003680012037836 */ /* 0x000fe20000000000 */
[----:B------:R-:W-:Y:S01]  /*13780*/  UMOV UR16, 0x40 ;  /* 0x0000004000107882 */ /* 0x000fe20000000000 */
[----:B------:R-:W-:Y:S01]  /*13790*/  UMOV UR17, 0x80 ;  /* 0x0000008000117882 */ /* 0x000fe20000000000 */
[----:B------:R-:W-:Y:S01]  /*137a0*/  UIADD3 UR9, UR9, 0x36830, URZ ;  /* 0x0003683009097890 */ /* 0x000fe2000fffe03f */
[----:B------:R-:W-:Y:S01]  /*137b0*/  SHF.L.U32 R2, R17, 0x1f, RZ ;  /* 0x0000001f11027819 */ /* 0x000fe200000006ff */
[----:B------:R-:W-:Y:S01]  /*137c0*/  UIMAD UR11, UR11, 0x70, URZ ;  /* 0x000000700b0b78a4 */ /* 0x000fe2000f8e023f */
[----:B------:R-:W-:Y:S01]  /*137d0*/  LEA R3, R16, R3, 0x3 ;  /* 0x0000000310037211 */ /* 0x000fe200078e18ff */
[----:B------:R-:W-:-:S02]  /*137e0*/  UIADD3 UR8, UR14, 0x21400, URZ ;  /* 0x000214000e087890 */ /* 0x000fc4000fffe03f */
        /* <DEDUP_REMOVED lines=11> */
.L_x_4824:
[----:B------:R-:W-:Y:S05]  /*138a0*/  @P3 BRA `(.L_x_4781) ;  /* 0x0000000000203947 */ /* 0x000fea0003800000 */
[----:B------:R-:W2:Y:S01]  /*138b0*/  S2R R9, SR_TID.X ;  /* 0x0000000000097919 */ /* 0x000ea20000002100 */
[----:B-1----:R-:W-:Y:S01]  /*138c0*/  IMAD R2, R16, 0x8, R18 ;  /* 0x0000000810027824 */ /* 0x002fe200078e0212 */
[----:B------:R-:W-:-:S04]  /*138d0*/  MOV R3, 0xa800 ;  /* 0x0000a80000037802 */ /* 0x000fc80000000f00 */
[----:B------:R3:W-:Y:S01]  /*138e0*/  SYNCS.ARRIVE.TRANS64 RZ, [R2+URZ+0x36850], R3 ;  /* 0x0368500302ff79a7 */ /* 0x0007e2000800003f */
[----:B--2---:R-:W-:-:S04]  /*138f0*/  LOP3.LUT R9, R9, 0x1f, RZ, 0xc0, !PT ;  /* 0x0000001f09097812 */ /* 0x004fc800078ec0ff */
[----:B------:R-:W-:-:S13]  /*13900*/  ISETP.NE.AND P2, PT, R9, RZ, PT ;  /* 0x000000ff0900720c */ /* 0x000fda0003f45270 */
[----:B---3--:R-:W-:Y:S05]  /*13910*/  @!P2 BRA `(.L_x_4781) ;  /* 0x000000000004a947 */ /* 0x008fea0003800000 */
[----:B------:R-:W-:Y:S01]  /*13920*/  BPT.TRAP 0x1 ;  /* 0x000000040000795c */ /* 0x000fe20000300000 */
.L_x_4781:
[--C-:B-1----:R-:W-:Y:S01]  /*13930*/  IMAD R2, R16, 0x8, R18.reuse ;  /* 0x0000000810027824 */ /* 0x102fe200078e0212 */
[----:B------:R-:W-:Y:S01]  /*13940*/  R2UR UR11, R5 ;  /* 0x00000000050b72ca */ /* 0x000fe200000e0000 */
[----:B------:R-:W-:Y:S01]  /*13950*/  UIADD3 UR4, UP0, UR38, 0x470, URZ ;  /* 0x0000047026047890 */ /* 0x000fe2000ff1e03f */
[----:B------:R-:W-:Y:S01]  /*13960*/  R2UR UR13, R6 ;  /* 0x00000000060d72ca */ /* 0x000fe200000e0000 */
[----:B------:R-:W-:Y:S01]  /*13970*/  UMOV UR10, URZ ;  /* 0x0000003f000a7c82 */ /* 0x000fe20008000000 */
[----:B------:R-:W-:Y:S01]  /*13980*/  R2UR UR9, R2 ;  /* 0x00000000020972ca */ /* 0x000fe200000e0000 */
[----:B------:R-:W-:Y:S01]  /*13990*/  IMAD R2, R16, 0xa800, R18 ;  /* 0x0000a80010027824 */ /* 0x000fe200078e0212 */
[----:B------:R-:W-:Y:S01]  /*139a0*/  R2UR UR12, R4 ;  /* 0x00000000040c72ca */ /* 0x000fe200000e0000 */
[----:B------:R-:W-:Y:S01]  /*139b0*/  UIADD3.X UR5, URZ, UR39, URZ, UP0, !UPT ;  /* 0x000000273f057290 */ /* 0x000fe200087fe43f */
[----:B------:R-:W-:Y:S01]  /*139c0*/  MOV R6, R8 ;  /* 0x0000000800067202 */ /* 0x000fe20000000f00 */
[----:B------:R-:W-:Y:S01]  /*139d0*/  UMOV UR6, 0x0 ;  /* 0x0000000000067882 */ /* 0x000fe20000000000 */
[----:B------:R-:W-:Y:S01]  /*139e0*/  R2UR UR15, R2 ;  /* 0x00000000020f72ca */ /* 0x000fe200000e0000 */
[----:B------:R-:W-:Y:S01]  /*139f0*/  UMOV UR7, 0x14f00000 ;  /* 0x14f0000000077882 */ /* 0x000fe20000000000 */
[----:B------:R-:W-:Y:S01]  /*13a00*/  UMOV UR16, 0x40 ;  /* 0x0000004000107882 */ /* 0x000fe20000000000 */
[----:B------:R-:W-:Y:S01]  /*13a10*/  UIMAD UR11, UR11, 0x70, URZ ;  /* 0x000000700b0b78a4 */ /* 0x000fe2000f8e023f */
[----:B------:R-:W-:-:S03]  /*13a20*/  IMAD.MOV.U32 R5, RZ, RZ, R7 ;  /* 0x000000ffff057224 */ /* 0x000fc600078e0007 */
        /* <DEDUP_REMOVED lines=13> */
.L_x_4776:
[----:B------:R-:W-:Y:S05]  /*13b00*/  BSYNC B0 ;  /* 0x0000000000007941 */ /* 0x000fea0003800000 */
.L_x_4775:
[----:B------:R-:W-:Y:S01]  /*13b10*/  IADD3 R7, R19, -0x3, RZ ;  /* 0xfffffffd13077810 */ /* 0x000fe20007ffe0ff */
[----:B------:R-:W-:Y:S01]  /*13b20*/  IMAD.MOV.U32 R16, RZ, RZ, R11 ;  /* 0x000000ffff107224 */ /* 0x000fe200078e000b */
[----:B------:R-:W-:-:S07]  /*13b30*/  MOV R17, R13 ;  /* 0x0000000d00117202 */ /* 0x000fce0000000f00 */
.L_x_4774:
[----:B------:R-:W-:Y:S01]  /*13b40*/  ISETP.NE.AND P2, PT, R10, RZ, PT ;  /* 0x000000ff0a00720c */ /* 0x000fe20003f45270 */
[----:B------:R-:W-:-:S12]  /*13b50*/  BSSY B0, `(.L_x_4773) ;  /* 0x00000e4000007945 */ /* 0x000fd80003800000 */
[----:B------:R-:W-:Y:S05]  /*13b60*/  @!P2 BRA `(.L_x_4782) ;  /* 0x0000000c0088a947 */ /* 0x000fea0003800000 */
[----:B------:R-:W-:-:S07]  /*13b70*/  IMAD.MOV.U32 R8, RZ, RZ, R6 ;  /* 0x000000ffff087224 */ /* 0x000fce00078e0006 */
.L_x_4797:
        /* <DEDUP_REMOVED lines=17> */
[----:B------:R-:W-:-:S03]  /*13c90*/  IMAD R14, R12, UR36, RZ ;  /* 0x000000240c0e7c24 */ /* 0x000fc6000f8e02ff */
[--C-:B------:R-:W-:Y:S01]  /*13ca0*/  SHF.R.S32.HI R3, RZ, 0x1f, R2.reuse ;  /* 0x0000001fff037819 */ /* 0x100fe20000011402 */
[----:B------:R-:W-:Y:S02]  /*13cb0*/  IMAD.MOV R13, RZ, RZ, -R2 ;  /* 0x000000ffff0d7224 */ /* 0x000fe400078e0a02 */
[----:B------:R-:W-:Y:S02]  /*13cc0*/  IMAD R14, R0, UR37, R14 ;  /* 0x00000025000e7c24 */ /* 0x000fe4000f8e020e */
[----:B------:R-:W-:Y:S02]  /*13cd0*/  IMAD R13, R8, R13, R7 ;  /* 0x0000000d080d7224 */ /* 0x000fe400078e0207 */
[----:B------:R-:W1:Y:S01]  /*13ce0*/  LDC.64 R8, c[0x0][0x3f8] ;  /* 0x0000fe00ff087b82 */ /* 0x000e620000000a00 */
[----:B------:R-:W-:-:S05]  /*13cf0*/  IMAD.WIDE.U32 R2, R0, UR36, R2 ;  /* 0x0000002400027c25 */ /* 0x000fca000f8e0002 */
[----:B------:R-:W-:Y:S02]  /*13d00*/  IADD3 R14, R14, R3, RZ ;  /* 0x000000030e0e7210 */ /* 0x000fe40007ffe0ff */
[----:B-1----:R-:W-:-:S04]  /*13d10*/  LEA R8, P2, R2, R8, 0x2 ;  /* 0x0000000802087211 */ /* 0x002fc800078410ff */
[----:B------:R-:W-:-:S05]  /*13d20*/  LEA.HI.X R9, R2, R9, R14, 0x2, P2 ;  /* 0x0000000902097211 */ /* 0x000fca00010f140e */
[----:B------:R1:W5:Y:S04]  /*13d30*/  LDG.E R8, desc[UR4][R8.64] ;  /* 0x0000000408087981 */ /* 0x000368000c1e1900 */
.L_x_4785:
[----:B------:R-:W-:Y:S01]  /*13d40*/  IMAD R2, R10, 0x8, R18 ;  /* 0x000000080a027824 */ /* 0x000fe200078e0212 */
[----:B------:R-:W-:-:S04]  /*13d50*/  SHF.L.U32 R3, R11, 0x1f, RZ ;  /* 0x0000001f0b037819 */ /* 0x000fc800000006ff */
[----:B------:R-:W2:Y:S02]  /*13d60*/  SYNCS.PHASECHK.TRANS64.TRYWAIT P2, [R2+URZ+0x36840], R3 ;  /* 0x03684003020075a7 */ /* 0x000ea4000804017f */
[----:B--2---:R-:W-:Y:S05]  /*13d70*/  @!P2 BRA `(.L_x_4786) ;  /* 0x000000180074a947 */ /* 0x004fea0003800000 */
.L_x_4825:
        /* <DEDUP_REMOVED lines=11> */
.L_x_4787:
[----:B------:R-:W-:Y:S01]  /*13e30*/  R2UR UR9, R2 ;  /* 0x00000000020972ca */ /* 0x000fe200000e0000 */
[----:B--2---:R-:W-:Y:S01]  /*13e40*/  IMAD R2, R10, 0xa800, R18 ;  /* 0x0000a8000a027824 */ /* 0x004fe200078e0212 */
[----:B------:R-:W-:Y:S01]  /*13e50*/  R2UR UR11, R13 ;  /* 0x000000000d0b72ca */ /* 0x000fe200000e0000 */
        /* <DEDUP_REMOVED lines=8> */
[----:B------:R-:W-:Y:S01]  /*13ee0*/  VIADD R3, R18, 0x36800 ;  /* 0x0003680012037836 */ /* 0x000fe20000000000 */
[----:B------:R-:W-:Y:S01]  /*13ef0*/  UMOV UR16, 0x40 ;  /* 0x0000004000107882 */ /* 0x000fe20000000000 */
[----:B------:R-:W-:Y:S01]  /*13f00*/  UIADD3 UR9, UR9, 0x36830, URZ ;  /* 0x0003683009097890 */ /* 0x000fe2000fffe03f */
[----:B------:R-:W-:Y:S01]  /*13f10*/  SHF.L.U32 R17, R17, 0x1f, RZ ;  /* 0x0000001f11117819 */ /* 0x000fe200000006ff */
[----:B------:R-:W-:Y:S01]  /*13f20*/  UIMAD UR11, UR11, 0x70, URZ ;  /* 0x000000700b0b78a4 */ /* 0x000fe2000f8e023f */
[----:B------:R-:W-:Y:S01]  /*13f30*/  LEA R2, R16, R3, 0x3 ;  /* 0x0000000310027211 */ /* 0x000fe200078e18ff */
[----:B------:R-:W-:-:S02]  /*13f40*/  UMOV UR17, 0x80 ;  /* 0x0000008000117882 */ /* 0x000fc40000000000 */
        /* <DEDUP_REMOVED lines=12> */
.L_x_4826:
        /* <DEDUP_REMOVED lines=8> */
.L_x_4789:
        /* <DEDUP_REMOVED lines=14> */
[----:B------:R-:W-:-:S02]  /*14170*/  UIMAD UR11, UR11, 0x70, URZ ;  /* 0x000000700b0b78a4 */ /* 0x000fc4000f8e023f */
        /* <DEDUP_REMOVED lines=14> */
.L_x_4784:
[----:B------:R-:W-:Y:S05]  /*14260*/  BSYNC B1 ;  /* 0x0000000000017941 */ /* 0x000fea0003800000 */
.L_x_4783:
        /* <DEDUP_REMOVED lines=27> */
.L_x_4792:
[----:B------:R-:W-:Y:S01]  /*14420*/  IMAD R2, R16, 0x8, R18 ;  /* 0x0000000810027824 */ /* 0x000fe200078e0212 */
[----:B------:R-:W-:-:S04]  /*14430*/  SHF.L.U32 R3, R17, 0x1f, RZ ;  /* 0x0000001f11037819 */ /* 0x000fc800000006ff */
[----:B------:R-:W2:Y:S02]  /*14440*/  SYNCS.PHASECHK.TRANS64.TRYWAIT P2, [R2+URZ+0x36840], R3 ;  /* 0x03684003020075a7 */ /* 0x000ea4000804017f */
[----:B--2---:R-:W-:Y:S05]  /*14450*/  @!P2 BRA `(.L_x_4793) ;  /* 0x0000001000e4a947 */ /* 0x004fea0003800000 */
.L_x_4827:
        /* <DEDUP_REMOVED lines=11> */
.L_x_4794:
[----:B--2---:R-:W-:Y:S01]  /*14510*/  VIADD R3, R18, 0x36800 ;  /* 0x0003680012037836 */ /* 0x004fe20000000000 */
[----:B------:R-:W-:Y:S01]  /*14520*/  R2UR UR11, R13 ;  /* 0x000000000d0b72ca */ /* 0x000fe200000e0000 */
[----:B------:R-:W-:Y:S01]  /*14530*/  UIADD3 UR4, UP0, UR38, 0x370, URZ ;  /* 0x0000037026047890 */ /* 0x000fe2000ff1e03f */
[----:B------:R-:W-:Y:S01]  /*14540*/  R2UR UR12, R4 ;  /* 0x00000000040c72ca */ /* 0x000fe200000e0000 */
[----:B------:R-:W-:Y:S01]  /*14550*/  UMOV UR10, URZ ;  /* 0x0000003f000a7c82 */ /* 0x000fe20008000000 */
[----:B------:R-:W-:Y:S01]  /*14560*/  LEA R2, R16, R3, 0x3 ;  /* 0x0000000310027211 */ /* 0x000fe200078e18ff */
[----:B------:R-:W-:Y:S01]  /*14570*/  UIADD3.X UR5, URZ, UR39, URZ, UP0, !UPT ;  /* 0x000000273f057290 */ /* 0x000fe200087fe43f */
[----:B-----5:R-:W-:Y:S01]  /*14580*/  R2UR UR13, R8 ;  /* 0x00000000080d72ca */ /* 0x020fe200000e0000 */
[----:B------:R-:W-:Y:S01]  /*14590*/  UMOV UR6, 0x0 ;  /* 0x0000000000067882 */ /* 0x000fe20000000000 */
[----:B------:R-:W-:Y:S01]  /*145a0*/  R2UR UR9, R2 ;  /* 0x00000000020972ca */ /* 0x000fe200000e0000 */
[----:B------:R-:W-:Y:S01]  /*145b0*/  IMAD R2, R16, 0xa800, R18 ;  /* 0x0000a80010027824 */ /* 0x000fe200078e0212 */
[----:B------:R-:W-:Y:S01]  /*145c0*/  UMOV UR7, 0x14f00000 ;  /* 0x14f0000000077882 */ /* 0x000fe20000000000 */
[----:B------:R-:W-:Y:S01]  /*145d0*/  UMOV UR17, 0x40 ;  /* 0x0000004000117882 */ /* 0x000fe20000000000 */
[----:B------:R-:W-:Y:S01]  /*145e0*/  UMOV UR18, 0x80 ;  /* 0x0000008000127882 */ /* 0x000fe20000000000 */
[----:B------:R-:W-:Y:S01]  /*145f0*/  UIMAD UR11, UR11, 0x70, URZ ;  /* 0x000000700b0b78a4 */ /* 0x000fe2000f8e023f */
[----:B------:R-:W-:Y:S01]  /*14600*/  R2UR UR8, R2 ;  /* 0x00000000020872ca */ /* 0x000fe200000e0000 */
[----:B------:R-:W-:Y:S01]  /*14610*/  IMAD R2, R10, 0x8, R3 ;  /* 0x000000080a027824 */ /* 0x000fe200078e0203 */
        /* <DEDUP_REMOVED lines=15> */
.L_x_4828:
        /* <DEDUP_REMOVED lines=8> */
.L_x_4796:
        /* <DEDUP_REMOVED lines=14> */
[----:B------:R-:W-:-:S02]  /*14870*/  UIMAD UR11, UR11, 0x70, URZ ;  /* 0x000000700b0b78a4 */ /* 0x000fc4000f8e023f */
        /* <DEDUP_REMOVED lines=13> */
.L_x_4791:
[----:B------:R-:W-:Y:S05]  /*14950*/  BSYNC B1 ;  /* 0x0000000000017941 */ /* 0x000fea0003800000 */
.L_x_4790:
[C---:B------:R-:W-:Y:S01]  /*14960*/  ISETP.GT.AND P2, PT, R7.reuse, 0x1, PT ;  /* 0x000000010700780c */ /* 0x040fe20003f44270 */
[----:B------:R-:W-:-:S12]  /*14970*/  VIADD R7, R7, 0xfffffffe ;  /* 0xfffffffe07077836 */ /* 0x000fd80000000000 */
[----:B------:R-:W-:Y:S05]  /*14980*/  @P2 BRA `(.L_x_4797) ;  /* 0xfffffff0007c2947 */ /* 0x000fea000383ffff */
.L_x_4782:
[----:B------:R-:W-:Y:S05]  /*14990*/  BSYNC B0 ;  /* 0x0000000000007941 */ /* 0x000fea0003800000 */
.L_x_4773:
        /* <DEDUP_REMOVED lines=14> */
[----:B-1----:R-:W-:-:S05]  /*14a80*/  IADD3 R0, R0, UR44, R9 ;  /* 0x0000002c00007c10 */ /* 0x002fca000fffe009 */
[----:B------:R2:W-:Y:S02]  /*14a90*/  STL [R1], R0 ;  /* 0x0000000001007387 */ /* 0x0005e40000100800 */
.L_x_4799:
[----:B------:R-:W-:Y:S05]  /*14aa0*/  BSYNC B0 ;  /* 0x0000000000007941 */ /* 0x000fea0003800000 */
.L_x_4798:
[----:B------:R-:W-:Y:S04]  /*14ab0*/  BSSY B0, `(.L_x_4800) ;  /* 0x000002c000007945 */ /* 0x000fe80003800000 */
[----:B------:R-:W-:Y:S05]  /*14ac0*/  @!P6 BRA `(.L_x_4801) ;  /* 0x0000000000a8e947 */ /* 0x000fea0003800000 */
[----:B--2---:R-:W1:Y:S01]  /*14ad0*/  S2R R0, SR_TID.X ;  /* 0x0000000000007919 */ /* 0x004e620000002100 */
[----:B------:R-:W-:Y:S02]  /*14ae0*/  LEA R3, R16, R18, 0x3 ;  /* 0x0000001210037211 */ /* 0x000fe400078e18ff */
[----:B-1----:R-:W-:Y:S02]  /*14af0*/  LOP3.LUT R2, R0, 0x7f, RZ, 0xc0, !PT ;  /* 0x0000007f00027812 */ /* 0x002fe400078ec0ff */
[----:B------:R-:W-:Y:S02]  /*14b00*/  SHF.L.U32 R0, R17, 0x1f, RZ ;  /* 0x0000001f11007819 */ /* 0x000fe400000006ff */
[----:B------:R-:W-:Y:S02]  /*14b10*/  ISETP.NE.AND P1, PT, R2, RZ, PT ;  /* 0x000000ff0200720c */ /* 0x000fe40003f25270 */
[----:B------:R-:W1:Y:S02]  /*14b20*/  SYNCS.PHASECHK.TRANS64.TRYWAIT P0, [R3+URZ+0x36860], R0 ;  /* 0x03686000030075a7 */ /* 0x000e64000800017f */
[----:B-1----:R-:W-:Y:S09]  /*14b30*/  @!P0 BRA `(.L_x_4802) ;  /* 0x0000000c00548947 */ /* 0x002ff20003800000 */
.L_x_4829:
        /* <DEDUP_REMOVED lines=8> */
.L_x_4803:
        /* <DEDUP_REMOVED lines=26> */
[----:B---3--:R-:W-:Y:S01]  /*14d60*/  NOP ;  /* 0x0000000000007918 */ /* 0x008fe20000000000 */
.L_x_4801:
[----:B------:R-:W-:Y:S05]  /*14d70*/  BSYNC B0 ;  /* 0x0000000000007941 */ /* 0x000fea0003800000 */
.L_x_4800:
[----:B------:R3:W5:Y:S01]  /*14d80*/  LDL.LU R13, [R1] ;  /* 0x00000000010d7983 */ /* 0x0007620000300800 */
[----:B------:R-:W-:-:S04]  /*14d90*/  IADD3 R16, R16, 0x1, RZ ;  /* 0x0000000110107810 */ /* 0x000fc80007ffe0ff */
[----:B------:R-:W-:-:S04]  /*14da0*/  ISETP.NE.AND P0, PT, R16, 0x2, PT ;  /* 0x000000021000780c */ /* 0x000fc80003f05270 */
[----:B-12---:R-:W-:Y:S02]  /*14db0*/  SEL R0, RZ, 0x1, P0 ;  /* 0x00000001ff007807 */ /* 0x006fe40000000000 */
[----:B------:R-:W-:Y:S02]  /*14dc0*/  SEL R16, R16, RZ, P0 ;  /* 0x000000ff10107207 */ /* 0x000fe40000000000 */
[----:B---3--:R-:W-:-:S07]  /*14dd0*/  LOP3.LUT R17, R17, R0, RZ, 0x3c, !PT ;  /* 0x0000000011117212 */ /* 0x008fce00078e3cff */
.L_x_4762:
[----:B------:R-:W-:Y:S05]  /*14de0*/  BSYNC B6 ;  /* 0x0000000000067941 */ /* 0x000fea0003800000 */
.L_x_4760:
[----:B------:R-:W-:-:S03]  /*14df0*/  UMOV UR4, 0xffffffff ;  /* 0xffffffff00047882 */ /* 0x000fc60000000000 */
[----:B------:R-:W-:Y:S05]  /*14e00*/  BRA.DIV UR4, `(.L_x_4804) ;  /* 0x0000000a04b47947 */ /* 0x000fea000b800000 */
[----:B-----5:R1:W2:Y:S02]  /*14e10*/  SHFL.IDX PT, R14, R13, RZ, 0x1f ;  /* 0x00001fff0d0e7589 */ /* 0x0202a400000e0000 */
.L_x_4832:
[----:B------:R-:W3:Y:S01]  /*14e20*/  S2R R0, SR_TID.X ;  /* 0x0000000000007919 */ /* 0x000ee20000002100 */
[----:B------:R-:W-:Y:S05]  /*14e30*/  WARPSYNC.ALL ;  /* 0x0000000000007948 */ /* 0x000fea0003800000 */
[----:B------:R-:W-:Y:S01]  /*14e40*/  BAR.SYNC.DEFER_BLOCKING 0x4, 0x120 ;  /* 0x0104800000007b1d */ /* 0x000fe20000010000 */
[----:B--2---:R-:W-:-:S05]  /*14e50*/  IMAD.MOV.U32 R2, RZ, RZ, R14 ;  /* 0x000000ffff027224 */ /* 0x004fca00078e000e */
[----:B------:R-:W-:Y:S01]  /*14e60*/  ULDC UR4, c[0x0][0xda8] ;  /* 0x00036a0000047ab9 */ /* 0x000fe20000000800 */
[----:B------:R2:W-:Y:S01]  /*14e70*/  STL [R1], R2 ;  /* 0x0000000201007387 */ /* 0x0005e20000100800 */
[----:B---3--:R-:W-:-:S04]  /*14e80*/  LOP3.LUT R0, R0, 0x1f, RZ, 0xc0, !PT ;  /* 0x0000001f00007812 */ /* 0x008fc800078ec0ff */
[----:B------:R-:W-:-:S13]  /*14e90*/  ISETP.NE.AND P0, PT, R0, RZ, PT ;  /* 0x000000ff0000720c */ /* 0x000fda0003f05270 */
[----:B------:R-:W3:Y:S01]  /*14ea0*/  @!P0 S2R R3, SR_CgaCtaId ;  /* 0x0000000000038919 */ /* 0x000ee20000008800 */
[----:B------:R-:W-:-:S04]  /*14eb0*/  @!P0 MOV R0, 0x400 ;  /* 0x0000040000008802 */ /* 0x000fc80000000f00 */
[----:B---3--:R-:W-:-:S05]  /*14ec0*/  @!P0 LEA R0, R3, R0, 0x18 ;  /* 0x0000000003008211 */ /* 0x008fca00078ec0ff */
[----:B------:R2:W-:Y:S01]  /*14ed0*/  @!P0 STS [R0+0x368d0], R13 ;  /* 0x0368d00d00008388 */ /* 0x0005e20000000800 */
[----:B------:R-:W-:Y:S06]  /*14ee0*/  BAR.ARV 0x5, 0x120 ;  /* 0x0144800000007b1d */ /* 0x000fec0000002000 */
[----:B------:R-:W-:-:S13]  /*14ef0*/  ISETP.GE.AND P0, PT, R2, UR4, PT ;  /* 0x0000000402007c0c */ /* 0x000fda000bf06270 */
[----:B--2---:R-:W-:Y:S05]  /*14f00*/  @!P0 BRA `(.L_x_4805) ;  /* 0xffffffd000848947 */ /* 0x004fea000383ffff */
.L_x_4757:
[----:B------:R-:W2:Y:S01]  /*14f10*/  LDL.LU R0, [R1+0x4] ;  /* 0x0000040001007983 */ /* 0x000ea20000300800 */
[----:B------:R-:W3:Y:S01]  /*14f20*/  S2R R5, SR_CgaCtaId ;  /* 0x0000000000057919 */ /* 0x000ee20000008800 */
[----:B--2---:R-:W-:-:S04]  /*14f30*/  IADD3 R0, R0, 0x1, RZ ;  /* 0x0000000100007810 */ /* 0x004fc80007ffe0ff */
[----:B------:R-:W-:-:S04]  /*14f40*/  LEA.HI R2, R0, R0, RZ, 0x1 ;  /* 0x0000000000027211 */ /* 0x000fc800078f08ff */
[----:B------:R-:W-:Y:S02]  /*14f50*/  LOP3.LUT R3, R2, 0xfffffffe, RZ, 0xc0, !PT ;  /* 0xfffffffe02037812 */ /* 0x000fe400078ec0ff */
[----:B------:R-:W-:-:S03]  /*14f60*/  MOV R2, 0x400 ;  /* 0x0000040000027802 */ /* 0x000fc60000000f00 */
[----:B------:R-:W-:Y:S01]  /*14f70*/  IMAD.IADD R0, R0, 0x1, -R3 ;  /* 0x0000000100007824 */ /* 0x000fe200078e0a03 */
[----:B---3--:R-:W-:-:S04]  /*14f80*/  LEA R7, R5, R2, 0x18 ;  /* 0x0000000205077211 */ /* 0x008fc800078ec0ff */
[----:B------:R-:W-:-:S04]  /*14f90*/  SHF.L.U32 R0, R0, 0x1f, RZ ;  /* 0x0000001f00007819 */ /* 0x000fc800000006ff */
[----:B------:R-:W2:Y:S02]  /*14fa0*/  SYNCS.PHASECHK.TRANS64.TRYWAIT P0, [R7+URZ+0x36820], R0 ;  /* 0x03682000070075a7 */ /* 0x000ea4000800017f */
[----:B--2---:R-:W-:Y:S05]  /*14fb0*/  @!P0 BRA `(.L_x_4806) ;  /* 0x00000008006c8947 */ /* 0x004fea0003800000 */
.L_x_4833:
        /* <DEDUP_REMOVED lines=9> */
[----:B------:R-:W2:Y:S02]  /*15050*/  LDL.LU R2, [R1+0x8] ;  /* 0x0000080001027983 */ /* 0x000ea40000300800 */
[----:B--2---:R-:W-:-:S04]  /*15060*/  LOP3.LUT R0, R2, 0x2, RZ, 0xfc, !PT ;  /* 0x0000000202007812 */ /* 0x004fc800078efcff */
[----:B------:R-:W-:-:S13]  /*15070*/  ISETP.NE.AND P2, PT, R0, 0x3, PT ;  /* 0x000000030000780c */ /* 0x000fda0003f45270 */
[----:B------:R-:W-:Y:S05]  /*15080*/  @!P2 BRA `(.L_x_4809) ;  /* 0x000000000004a947 */ /* 0x000fea0003800000 */
[----:B------:R-:W-:Y:S01]  /*15090*/  BPT.TRAP 0x1 ;  /* 0x000000040000795c */ /* 0x000fe20000300000 */
.L_x_4809:
[----:B------:R-:W-:Y:S02]  /*150a0*/  IADD3 R3, R7, 0x36840, RZ ;  /* 0x0003684007037810 */ /* 0x000fe40007ffe0ff */
[----:B------:R-:W-:Y:S02]  /*150b0*/  SHF.L.U32 R4, R17, 0x1f, RZ ;  /* 0x0000001f11047819 */ /* 0x000fe400000006ff */
[C---:B------:R-:W-:Y:S01]  /*150c0*/  IADD3 R0, R16.reuse, 0x1, RZ ;  /* 0x0000000110007810 */ /* 0x040fe20007ffe0ff */
        /* <DEDUP_REMOVED lines=9> */
.L_x_4834:
[----:B------:R-:W3:Y:S02]  /*15160*/  SYNCS.PHASECHK.TRANS64.TRYWAIT P0, [R3+URZ], R0 ;  /* 0x00000000030075a7 */ /* 0x000ee4000800017f */
[----:B---3--:R-:W-:Y:S05]  /*15170*/  @!P0 BRA `(.L_x_4811) ;  /* 0x0000000800248947 */ /* 0x008fea0003800000 */
.L_x_4835:
[----:B------:R-:W-:Y:S05]  /*15180*/  @!P2 BRA `(.L_x_4812) ;  /* 0x000000000004a947 */ /* 0x000fea0003800000 */
[----:B------:R-:W-:Y:S01]  /*15190*/  BPT.TRAP 0x1 ;  /* 0x000000040000795c */ /* 0x000fe20000300000 */
.L_x_4812:
[----:B---3--:R-:W-:-:S05]  /*151a0*/  IADD3 R3, R7, 0x36860, RZ ;  /* 0x0003686007037810 */ /* 0x008fca0007ffe0ff */
[----:B--2---:R-:W-:-:S04]  /*151b0*/  IMAD R5, R16, 0x8, R3 ;  /* 0x0000000810057824 */ /* 0x004fc800078e0203 */
[----:B------:R-:W2:Y:S02]  /*151c0*/  SYNCS.PHASECHK.TRANS64.TRYWAIT P0, [R5+URZ], R4 ;  /* 0x00000004050075a7 */ /* 0x000ea4000800017f */
[----:B--2---:R-:W-:Y:S05]  /*151d0*/  @!P0 BRA `(.L_x_4813) ;  /* 0x0000000800208947 */ /* 0x004fea0003800000 */
.L_x_4836:
[----:B------:R-:W-:-:S07]  /*151e0*/  LEA R3, R2, R3, 0x3 ;  /* 0x0000000302037211 */ /* 0x000fce00078e18ff */
.L_x_4814:
[----:B---3--:R3:W4:Y:S02]  /*151f0*/  SYNCS.PHASECHK.TRANS64.TRYWAIT P0, [R3+URZ], R0 ;  /* 0x00000000030075a7 */ /* 0x008724000800017f */
[----:B----4-:R-:W-:Y:S05]  /*15200*/  @!P0 NANOSLEEP.SYNCS 0x989680 ;  /* 0x009896800000895d */ /* 0x010fea0003900000 */
[----:B------:R-:W4:Y:S02]  /*15210*/  @!P0 SYNCS.PHASECHK.TRANS64 P0, [R3+URZ], R0 ;  /* 0x00000000030085a7 */ /* 0x000f24000800007f */
[----:B----4-:R-:W-:Y:S05]  /*15220*/  @!P0 BRA `(.L_x_4814) ;  /* 0xfffffffc00f08947 */ /* 0x010fea000383ffff */
.L_x_4808:
[----:B------:R-:W-:Y:S05]  /*15230*/  BSYNC B0 ;  /* 0x0000000000007941 */ /* 0x000fea0003800000 */
.L_x_4807:
[----:B------:R-:W-:Y:S05]  /*15240*/  EXIT ;  /* 0x000000000000794d */ /* 0x000fea0003800000 */
.L_x_4714:
[----:B-1----:R-:W-:-:S04]  /*15250*/  IMAD.U32 R3, RZ, RZ, UR61 ;  /* 0x0000003dff037e24 */ /* 0x002fc8000f8e00ff */
[----:B------:R1:W2:Y:S03]  /*15260*/  SYNCS.PHASECHK.TRANS64.TRYWAIT P1, [R3+URZ+0x36800], R0 ;  /* 0x03680000030075a7 */ /* 0x0002a6000802017f */
[----:B--2---:R-:W-:Y:S05]  /*15270*/  @!P1 NANOSLEEP.SYNCS 0x989680 ;  /* 0x009896800000995d */ /* 0x004fea0003900000 */
[----:B------:R-:W2:Y:S02]  /*15280*/  @!P1 SYNCS.PHASECHK.TRANS64 P1, [R3+URZ+0x36800], R0 ;  /* 0x03680000030095a7 */ /* 0x000ea4000802007f */
[----:B--2---:R-:W-:Y:S05]  /*15290*/  @!P1 BRA `(.L_x_4714) ;  /* 0xfffffffc00ec9947 */ /* 0x004fea000383ffff */
[----:B------:R-:W-:Y:S05]  /*152a0*/  BRA `(.L_x_4815) ;  /* 0xfffffec4002c7947 */ /* 0x000fea000383ffff */
.L_x_4718:
[----:B--2---:R2:W3:Y:S02]  /*152b0*/  SYNCS.PHASECHK.TRANS64.TRYWAIT P2, [R0+URZ+0x36830], R3 ;  /* 0x03683003000075a7 */ /* 0x0044e4000804017f */
[----:B---3--:R-:W-:Y:S05]  /*152c0*/  @!P2 NANOSLEEP.SYNCS 0x989680 ;  /* 0x009896800000a95d */ /* 0x008fea0003900000 */
[----:B------:R-:W3:Y:S02]  /*152d0*/  @!P2 SYNCS.PHASECHK.TRANS64 P2, [R0+URZ+0x36830], R3 ;  /* 0x036830030000a5a7 */ /* 0x000ee4000804007f */
[----:B---3--:R-:W-:Y:S05]  /*152e0*/  @!P2 BRA `(.L_x_4718) ;  /* 0xfffffffc00f0a947 */ /* 0x008fea000383ffff */
[----:B------:R-:W-:Y:S05]  /*152f0*/  BRA `(.L_x_4717) ;  /* 0xfffffec400587947 */ /* 0x000fea000383ffff */
.L_x_4723:
[----:B--2---:R-:W-:-:S04]  /*15300*/  MOV R9, UR60 ;  /* 0x0000003c00097c02 */ /* 0x004fc80008000f00 */
[----:B------:R2:W3:Y:S03]  /*15310*/  SYNCS.PHASECHK.TRANS64.TRYWAIT P2, [R9+URZ+0x36830], R6 ;  /* 0x03683006090075a7 */ /* 0x0004e6000804017f */
[----:B---3--:R-:W-:Y:S05]  /*15320*/  @!P2 NANOSLEEP.SYNCS 0x989680 ;  /* 0x009896800000a95d */ /* 0x008fea0003900000 */
[----:B------:R-:W3:Y:S02]  /*15330*/  @!P2 SYNCS.PHASECHK.TRANS64 P2, [R9+URZ+0x36830], R6 ;  /* 0x036830060900a5a7 */ /* 0x000ee4000804007f */
[----:B---3--:R-:W-:Y:S05]  /*15340*/  @!P2 BRA `(.L_x_4723) ;  /* 0xfffffffc00eca947 */ /* 0x008fea000383ffff */
[----:B------:R-:W-:Y:S05]  /*15350*/  BRA `(.L_x_4722) ;  /* 0xffffff1400447947 */ /* 0x000fea000383ffff */
.L_x_4727:
[----:B--2---:R-:W-:-:S04]  /*15360*/  IMAD.U32 R9, RZ, RZ, UR10 ;  /* 0x0000000aff097e24 */ /* 0x004fc8000f8e00ff */
[----:B------:R2:W4:Y:S03]  /*15370*/  SYNCS.PHASECHK.TRANS64.TRYWAIT P2, [R9+URZ+0x36850], R0 ;  /* 0x03685000090075a7 */ /* 0x000526000804017f */
[----:B----4-:R-:W-:Y:S05]  /*15380*/  @!P2 NANOSLEEP.SYNCS 0x989680 ;  /* 0x009896800000a95d */ /* 0x010fea0003900000 */
[----:B------:R-:W4:Y:S02]  /*15390*/  @!P2 SYNCS.PHASECHK.TRANS64 P2, [R9+URZ+0x36850], R0 ;  /* 0x036850000900a5a7 */ /* 0x000f24000804007f */
[----:B----4-:R-:W-:Y:S05]  /*153a0*/  @!P2 BRA `(.L_x_4727) ;  /* 0xfffffffc00eca947 */ /* 0x010fea000383ffff */
[----:B------:R-:W-:Y:S05]  /*153b0*/  BRA `(.L_x_4726) ;  /* 0xffffff3800f87947 */ /* 0x000fea000383ffff */
.L_x_4733:
[----:B--2---:R-:W-:-:S04]  /*153c0*/  MOV R9, UR6 ;  /* 0x0000000600097c02 */ /* 0x004fc80008000f00 */
[----:B------:R2:W3:Y:S03]  /*153d0*/  SYNCS.PHASECHK.TRANS64.TRYWAIT P2, [R9+URZ+0x36830], R6 ;  /* 0x03683006090075a7 */ /* 0x0004e6000804017f */
[----:B---3--:R-:W-:Y:S05]  /*153e0*/  @!P2 NANOSLEEP.SYNCS 0x989680 ;  /* 0x009896800000a95d */ /* 0x008fea0003900000 */
[----:B------:R-:W3:Y:S02]  /*153f0*/  @!P2 SYNCS.PHASECHK.TRANS64 P2, [R9+URZ+0x36830], R6 ;  /* 0x036830060900a5a7 */ /* 0x000ee4000804007f */
[----:B---3--:R-:W-:Y:S05]  /*15400*/  @!P2 BRA `(.L_x_4733) ;  /* 0xfffffffc00eca947 */ /* 0x008fea000383ffff */
[----:B------:R-:W-:Y:S05]  /*15410*/  BRA `(.L_x_4732) ;  /* 0xffffff6000347947 */ /* 0x000fea000383ffff */
.L_x_4737:
[----:B--2---:R-:W-:-:S04]  /*15420*/  IMAD.U32 R9, RZ, RZ, UR7 ;  /* 0x00000007ff097e24 */ /* 0x004fc8000f8e00ff */
[----:B------:R2:W4:Y:S03]  /*15430*/  SYNCS.PHASECHK.TRANS64.TRYWAIT P2, [R9+URZ+0x36850], R0 ;  /* 0x03685000090075a7 */ /* 0x000526000804017f */
[----:B----4-:R-:W-:Y:S05]  /*15440*/  @!P2 NANOSLEEP.SYNCS 0x989680 ;  /* 0x009896800000a95d */ /* 0x010fea0003900000 */
[----:B------:R-:W4:Y:S02]  /*15450*/  @!P2 SYNCS.PHASECHK.TRANS64 P2, [R9+URZ+0x36850], R0 ;  /* 0x036850000900a5a7 */ /* 0x000f24000804007f */
[----:B----4-:R-:W-:Y:S05]  /*15460*/  @!P2 BRA `(.L_x_4737) ;  /* 0xfffffffc00eca947 */ /* 0x010fea000383ffff */
[----:B------:R-:W-:Y:S05]  /*15470*/  BRA `(.L_x_4736) ;  /* 0xffffff8400e47947 */ /* 0x000fea000383ffff */
.L_x_4742:
[----:B--2---:R-:W-:-:S04]  /*15480*/  MOV R5, UR5 ;  /* 0x0000000500057c02 */ /* 0x004fc80008000f00 */
[----:B------:R2:W3:Y:S03]  /*15490*/  SYNCS.PHASECHK.TRANS64.TRYWAIT P0, [R5+URZ+0x36850], R0 ;  /* 0x03685000050075a7 */ /* 0x0004e6000800017f */
[----:B---3--:R-:W-:Y:S05]  /*154a0*/  @!P0 NANOSLEEP.SYNCS 0x989680 ;  /* 0x009896800000895d */ /* 0x008fea0003900000 */
[----:B------:R-:W3:Y:S02]  /*154b0*/  @!P0 SYNCS.PHASECHK.TRANS64 P0, [R5+URZ+0x36850], R0 ;  /* 0x03685000050085a7 */ /* 0x000ee4000800007f */
[----:B---3--:R-:W-:Y:S05]  /*154c0*/  @!P0 BRA `(.L_x_4742) ;  /* 0xfffffffc00ec8947 */ /* 0x008fea000383ffff */
[----:B------:R-:W-:Y:S05]  /*154d0*/  BRA `(.L_x_4741) ;  /* 0xffffffa8005c7947 */ /* 0x000fea000383ffff */
.L_x_4766:
[----:B------:R-:W1:Y:S01]  /*154e0*/  S2R R7, SR_TID.X ;  /* 0x0000000000077919 */ /* 0x000e620000002100 */
        /* <DEDUP_REMOVED lines=9> */
.L_x_4816:
[----:B------:R-:W-:Y:S05]  /*15580*/  BRA `(.L_x_4817) ;  /* 0xffffffd400c87947 */ /* 0x000fea000383ffff */
.L_x_4767:
[----:B------:R-:W-:Y:S01]  /*15590*/  BSSY B0, `(.L_x_4818) ;  /* 0x0000006000007945 */ /* 0x000fe20003800000 */
[----:B------:R-:W-:-:S07]  /*155a0*/  IMAD.MOV.U32 R15, RZ, RZ, -0x1 ;  /* 0xffffffffff0f7424 */ /* 0x000fce00078e00ff */
[----:B------:R-:W-:Y:S05]  /*155b0*/  WARPSYNC.COLLECTIVE R15, `(.L_x_4819) ;  /* 0x000000000f0c7348 */ /* 0x000fea0003c00000 */
[----:B------:R-:W-:Y:S02]  /*155c0*/  ELECT P6, UR62, PT ;  /* 0x00000000003e782f */ /* 0x000fe400038c0000 */
[----:B------:R-:W-:Y:S01]  /*155d0*/  MOV R14, UR62 ;  /* 0x0000003e000e7c02 */ /* 0x000fe20008000f00 */
[----:B------:R-:W-:Y:S10]  /*155e0*/  ENDCOLLECTIVE ;  /* 0x000000000000791b */ /* 0x000ff40003800000 */
.L_x_4819:
[----:B------:R-:W-:Y:S05]  /*155f0*/  BSYNC B0 ;  /* 0x0000000000007941 */ /* 0x000fea0003800000 */
.L_x_4818:
[----:B------:R-:W-:Y:S05]  /*15600*/  BRA `(.L_x_4820) ;  /* 0xffffffd400b87947 */ /* 0x000fea000383ffff */
.L_x_4770:
[----:B-1----:R1:W2:Y:S02]  /*15610*/  SYNCS.PHASECHK.TRANS64.TRYWAIT P2, [R8+URZ+0x36840], R7 ;  /* 0x03684007080075a7 */ /* 0x0022a4000804017f */
[----:B--2---:R-:W-:Y:S05]  /*15620*/  @!P2 NANOSLEEP.SYNCS 0x989680 ;  /* 0x009896800000a95d */ /* 0x004fea0003900000 */
[----:B------:R-:W2:Y:S02]  /*15630*/  @!P2 SYNCS.PHASECHK.TRANS64 P2, [R8+URZ+0x36840], R7 ;  /* 0x036840070800a5a7 */ /* 0x000ea4000804007f */
[----:B--2---:R-:W-:Y:S05]  /*15640*/  @!P2 BRA `(.L_x_4770) ;  /* 0xfffffffc00f0a947 */ /* 0x004fea000383ffff */
[----:B------:R-:W-:Y:S05]  /*15650*/  BRA `(.L_x_4821) ;  /* 0xffffffd800087947 */ /* 0x000fea000383ffff */
.L_x_4772:
[----:B-1----:R1:W2:Y:S02]  /*15660*/  SYNCS.PHASECHK.TRANS64.TRYWAIT P2, [R18+URZ+0x36820], R7 ;  /* 0x03682007120075a7 */ /* 0x0022a4000804017f */
[----:B--2---:R-:W-:Y:S05]  /*15670*/  @!P2 NANOSLEEP.SYNCS 0x989680 ;  /* 0x009896800000a95d */ /* 0x004fea0003900000 */
[----:B------:R-:W2:Y:S02]  /*15680*/  @!P2 SYNCS.PHASECHK.TRANS64 P2, [R18+URZ+0x36820], R7 ;  /* 0x036820071200a5a7 */ /* 0x000ea4000804007f */
[----:B--2---:R-:W-:Y:S05]  /*15690*/  @!P2 BRA `(.L_x_4772) ;  /* 0xfffffffc00f0a947 */ /* 0x004fea000383ffff */
[----:B------:R-:W-:Y:S05]  /*156a0*/  BRA `(.L_x_4822) ;  /* 0xffffffdc003c7947 */ /* 0x000fea000383ffff */
.L_x_4778:
[----:B-1----:R1:W2:Y:S02]  /*156b0*/  SYNCS.PHASECHK.TRANS64.TRYWAIT P2, [R3+URZ+0x36840], R2 ;  /* 0x03684002030075a7 */ /* 0x0022a4000804017f */
[----:B--2---:R-:W-:Y:S05]  /*156c0*/  @!P2 NANOSLEEP.SYNCS 0x989680 ;  /* 0x009896800000a95d */ /* 0x004fea0003900000 */
[----:B------:R-:W2:Y:S02]  /*156d0*/  @!P2 SYNCS.PHASECHK.TRANS64 P2, [R3+URZ+0x36840], R2 ;  /* 0x036840020300a5a7 */ /* 0x000ea4000804007f */
[----:B--2---:R-:W-:Y:S05]  /*156e0*/  @!P2 BRA `(.L_x_4778) ;  /* 0xfffffffc00f0a947 */ /* 0x004fea000383ffff */
[----:B------:R-:W-:Y:S05]  /*156f0*/  BRA `(.L_x_4823) ;  /* 0xffffffdc00c47947 */ /* 0x000fea000383ffff */
.L_x_4780:
[----:B-1----:R1:W2:Y:S02]  /*15700*/  SYNCS.PHASECHK.TRANS64.TRYWAIT P2, [R3+URZ+0x60], R2 ;  /* 0x00006002030075a7 */ /* 0x0022a4000804017f */
[----:B--2---:R-:W-:Y:S05]  /*15710*/  @!P2 NANOSLEEP.SYNCS 0x989680 ;  /* 0x009896800000a95d */ /* 0x004fea0003900000 */
[----:B------:R-:W2:Y:S02]  /*15720*/  @!P2 SYNCS.PHASECHK.TRANS64 P2, [R3+URZ+0x60], R2 ;  /* 0x000060020300a5a7 */ /* 0x000ea4000804007f */
[----:B--2---:R-:W-:Y:S05]  /*15730*/  @!P2 BRA `(.L_x_4780) ;  /* 0xfffffffc00f0a947 */ /* 0x004fea000383ffff */
[----:B------:R-:W-:Y:S05]  /*15740*/  BRA `(.L_x_4824) ;  /* 0xffffffe000547947 */ /* 0x000fea000383ffff */
.L_x_4786:
[----:B--2---:R2:W3:Y:S02]  /*15750*/  SYNCS.PHASECHK.TRANS64.TRYWAIT P2, [R2+URZ+0x36840], R3 ;  /* 0x03684003020075a7 */ /* 0x0044e4000804017f */
[----:B---3--:R-:W-:Y:S05]  /*15760*/  @!P2 NANOSLEEP.SYNCS 0x989680 ;  /* 0x009896800000a95d */ /* 0x008fea0003900000 */
[----:B------:R-:W3:Y:S02]  /*15770*/  @!P2 SYNCS.PHASECHK.TRANS64 P2, [R2+URZ+0x36840], R3 ;  /* 0x036840030200a5a7 */ /* 0x000ee4000804007f */
[----:B---3--:R-:W-:Y:S05]  /*15780*/  @!P2 BRA `(.L_x_4786) ;  /* 0xfffffffc00f0a947 */ /* 0x008fea000383ffff */
[----:B------:R-:W-:Y:S05]  /*15790*/  BRA `(.L_x_4825) ;  /* 0xffffffe400787947 */ /* 0x000fea000383ffff */
.L_x_4788:
[----:B-1----:R1:W2:Y:S02]  /*157a0*/  SYNCS.PHASECHK.TRANS64.TRYWAIT P2, [R2+URZ+0x60], R17 ;  /* 0x00006011020075a7 */ /* 0x0022a4000804017f */
[----:B--2---:R-:W-:Y:S05]  /*157b0*/  @!P2 NANOSLEEP.SYNCS 0x989680 ;  /* 0x009896800000a95d */ /* 0x004fea0003900000 */
[----:B------:R-:W2:Y:S02]  /*157c0*/  @!P2 SYNCS.PHASECHK.TRANS64 P2, [R2+URZ+0x60], R17 ;  /* 0x000060110200a5a7 */ /* 0x000ea4000804007f */
[----:B--2---:R-:W-:Y:S05]  /*157d0*/  @!P2 BRA `(.L_x_4788) ;  /* 0xfffffffc00f0a947 */ /* 0x004fea000383ffff */
[----:B------:R-:W-:Y:S05]  /*157e0*/  BRA `(.L_x_4826) ;  /* 0xffffffe800087947 */ /* 0x000fea000383ffff */
.L_x_4793:
[----:B--2---:R2:W3:Y:S02]  /*157f0*/  SYNCS.PHASECHK.TRANS64.TRYWAIT P2, [R2+URZ+0x36840], R3 ;  /* 0x03684003020075a7 */ /* 0x0044e4000804017f */
[----:B---3--:R-:W-:Y:S05]  /*15800*/  @!P2 NANOSLEEP.SYNCS 0x989680 ;  /* 0x009896800000a95d */ /* 0x008fea0003900000 */
[----:B------:R-:W3:Y:S02]  /*15810*/  @!P2 SYNCS.PHASECHK.TRANS64 P2, [R2+URZ+0x36840], R3 ;  /* 0x036840030200a5a7 */ /* 0x000ee4000804007f */
[----:B---3--:R-:W-:Y:S05]  /*15820*/  @!P2 BRA `(.L_x_4793) ;  /* 0xfffffffc00f0a947 */ /* 0x008fea000383ffff */
[----:B------:R-:W-:Y:S05]  /*15830*/  BRA `(.L_x_4827) ;  /* 0xffffffec00087947 */ /* 0x000fea000383ffff */
.L_x_4795:
[----:B-1----:R1:W2:Y:S02]  /*15840*/  SYNCS.PHASECHK.TRANS64.TRYWAIT P2, [R2+URZ+0x60], R11 ;  /* 0x0000600b020075a7 */ /* 0x0022a4000804017f */
[----:B--2---:R-:W-:Y:S05]  /*15850*/  @!P2 NANOSLEEP.SYNCS 0x989680 ;  /* 0x009896800000a95d */ /* 0x004fea0003900000 */
[----:B------:R-:W2:Y:S02]  /*15860*/  @!P2 SYNCS.PHASECHK.TRANS64 P2, [R2+URZ+0x60], R11 ;  /* 0x0000600b0200a5a7 */ /* 0x000ea4000804007f */
[----:B--2---:R-:W-:Y:S05]  /*15870*/  @!P2 BRA `(.L_x_4795) ;  /* 0xfffffffc00f0a947 */ /* 0x004fea000383ffff */
[----:B------:R-:W-:Y:S05]  /*15880*/  BRA `(.L_x_4828) ;  /* 0xffffffec00a07947 */ /* 0x000fea000383ffff */
.L_x_4802:
[----:B-1----:R1:W2:Y:S02]  /*15890*/  SYNCS.PHASECHK.TRANS64.TRYWAIT P0, [R3+URZ+0x36860], R0 ;  /* 0x03686000030075a7 */ /* 0x0022a4000800017f */
[----:B--2---:R-:W-:Y:S05]  /*158a0*/  @!P0 NANOSLEEP.SYNCS 0x989680 ;  /* 0x009896800000895d */ /* 0x004fea0003900000 */
[----:B------:R-:W2:Y:S02]  /*158b0*/  @!P0 SYNCS.PHASECHK.TRANS64 P0, [R3+URZ+0x36860], R0 ;  /* 0x03686000030085a7 */ /* 0x000ea4000800007f */
[----:B--2---:R-:W-:Y:S05]  /*158c0*/  @!P0 BRA `(.L_x_4802) ;  /* 0xfffffffc00f08947 */ /* 0x004fea000383ffff */
[----:B------:R-:W-:Y:S05]  /*158d0*/  BRA `(.L_x_4829) ;  /* 0xfffffff000987947 */ /* 0x000fea000383ffff */
.L_x_4804:
[----:B------:R-:W-:Y:S01]  /*158e0*/  BSSY B0, `(.L_x_4830) ;  /* 0x0000007000007945 */ /* 0x000fe20003800000 */
[----:B------:R-:W-:Y:S01]  /*158f0*/  MOV R12, RZ ;  /* 0x000000ff000c7202 */ /* 0x000fe20000000f00 */
[----:B------:R-:W-:Y:S01]  /*15900*/  IMAD.MOV.U32 R11, RZ, RZ, 0x1f ;  /* 0x0000001fff0b7424 */ /* 0x000fe200078e00ff */
[----:B------:R-:W-:-:S07]  /*15910*/  MOV R15, 0xffffffff ;  /* 0xffffffff000f7802 */ /* 0x000fce0000000f00 */
[----:B-----5:R-:W-:Y:S05]  /*15920*/  WARPSYNC.COLLECTIVE R15, `(.L_x_4831) ;  /* 0x000000000f087348 */ /* 0x020fea0003c00000 */
[----:B-----5:R1:W2:Y:S02]  /*15930*/  SHFL.IDX P6, R14, R13, R12, R11 ;  /* 0x0000000c0d0e7389 */ /* 0x0202a400000c000b */
[----:B-12---:R-:W-:Y:S01]  /*15940*/  ENDCOLLECTIVE ;  /* 0x000000000000791b */ /* 0x006fe20003800000 */
.L_x_4831:
[----:B------:R-:W-:Y:S05]  /*15950*/  BSYNC B0 ;  /* 0x0000000000007941 */ /* 0x000fea0003800000 */
.L_x_4830:
[----:B------:R-:W-:Y:S05]  /*15960*/  BRA `(.L_x_4832) ;  /* 0xfffffff4002c7947 */ /* 0x000fea000383ffff */
.L_x_4806:
[----:B--2---:R2:W3:Y:S02]  /*15970*/  SYNCS.PHASECHK.TRANS64.TRYWAIT P0, [R7+URZ+0x36820], R0 ;  /* 0x03682000070075a7 */ /* 0x0044e4000800017f */
[----:B---3--:R-:W-:Y:S05]  /*15980*/  @!P0 NANOSLEEP.SYNCS 0x989680 ;  /* 0x009896800000895d */ /* 0x008fea0003900000 */
[----:B------:R-:W3:Y:S02]  /*15990*/  @!P0 SYNCS.PHASECHK.TRANS64 P0, [R7+URZ+0x36820], R0 ;  /* 0x03682000070085a7 */ /* 0x000ee4000800007f */
[----:B---3--:R-:W-:Y:S05]  /*159a0*/  @!P0 BRA `(.L_x_4806) ;  /* 0xfffffffc00f08947 */ /* 0x008fea000383ffff */
[----:B------:R-:W-:Y:S05]  /*159b0*/  BRA `(.L_x_4833) ;  /* 0xfffffff400807947 */ /* 0x000fea000383ffff */
.L_x_4810:
[----:B--2---:R2:W3:Y:S02]  /*159c0*/  SYNCS.PHASECHK.TRANS64.TRYWAIT P0, [R5+URZ], R4 ;  /* 0x00000004050075a7 */ /* 0x0044e4000800017f */
[----:B---3--:R-:W-:Y:S05]  /*159d0*/  @!P0 NANOSLEEP.SYNCS 0x989680 ;  /* 0x009896800000895d */ /* 0x008fea0003900000 */
[----:B------:R-:W3:Y:S02]  /*159e0*/  @!P0 SYNCS.PHASECHK.TRANS64 P0, [R5+URZ], R4 ;  /* 0x00000004050085a7 */ /* 0x000ee4000800007f */
[----:B---3--:R-:W-:Y:S05]  /*159f0*/  @!P0 BRA `(.L_x_4810) ;  /* 0xfffffffc00f08947 */ /* 0x008fea000383ffff */
[----:B------:R-:W-:Y:S05]  /*15a00*/  BRA `(.L_x_4834) ;  /* 0xfffffff400d47947 */ /* 0x000fea000383ffff */
.L_x_4811:
[----:B---3--:R3:W4:Y:S02]  /*15a10*/  SYNCS.PHASECHK.TRANS64.TRYWAIT P0, [R3+URZ], R0 ;  /* 0x00000000030075a7 */ /* 0x008724000800017f */
[----:B----4-:R-:W-:Y:S05]  /*15a20*/  @!P0 NANOSLEEP.SYNCS 0x989680 ;  /* 0x009896800000895d */ /* 0x010fea0003900000 */
[----:B------:R-:W4:Y:S02]  /*15a30*/  @!P0 SYNCS.PHASECHK.TRANS64 P0, [R3+URZ], R0 ;  /* 0x00000000030085a7 */ /* 0x000f24000800007f */
[----:B----4-:R-:W-:Y:S05]  /*15a40*/  @!P0 BRA `(.L_x_4811) ;  /* 0xfffffffc00f08947 */ /* 0x010fea000383ffff */
[----:B------:R-:W-:Y:S05]  /*15a50*/  BRA `(.L_x_4835) ;  /* 0xfffffff400c87947 */ /* 0x000fea000383ffff */
.L_x_4813:
[----:B--2---:R2:W3:Y:S02]  /*15a60*/  SYNCS.PHASECHK.TRANS64.TRYWAIT P0, [R5+URZ], R4 ;  /* 0x00000004050075a7 */ /* 0x0044e4000800017f */
[----:B---3--:R-:W-:Y:S05]  /*15a70*/  @!P0 NANOSLEEP.SYNCS 0x989680 ;  /* 0x009896800000895d */ /* 0x008fea0003900000 */
[----:B------:R-:W3:Y:S02]  /*15a80*/  @!P0 SYNCS.PHASECHK.TRANS64 P0, [R5+URZ], R4 ;  /* 0x00000004050085a7 */ /* 0x000ee4000800007f */
[----:B---3--:R-:W-:Y:S05]  /*15a90*/  @!P0 BRA `(.L_x_4813) ;  /* 0xfffffffc00f08947 */ /* 0x008fea000383ffff */
[----:B------:R-:W-:Y:S05]  /*15aa0*/  BRA `(.L_x_4836) ;  /* 0xfffffff400cc7947 */ /* 0x000fea000383ffff */
.L_x_4837:
        /* <DEDUP_REMOVED lines=13> */
.L_x_12760:


//--------------------- .text._ZN7cutlass13device_kernelIN5flash11enable_sm90INS1_16FlashAttnFwdSm90INS1_25CollectiveMainloopFwdSm90ILi2EN4cute5tupleIJNS5_1CILi1EEES8_S8_EEENS6_IJNS7_ILi128EEENS7_ILi112EEENS7_ILi192EEEEEELi192ENS_10bfloat16_tEfNS_4arch4Sm90ELb1ELb0ELb1ELb1ELb0ELb0ELb0ELb1ELb1ELb0ELb0ELb0EEENS1_21CollectiveEpilogueFwdINS6_IJSA_SC_SB_EEES9_SE_SG_Li256ELb1ELb0ELb0ELb0EEENS1_36VarlenDynamicPersistentTileSchedulerILi128ELi112ELi256ELi32ELb0ELb0ELb1ELb1ELb1ELb1EEEEEEEEEvNT_6ParamsE --------------------------
	.section	.text._ZN7cutlass13device_kernelIN5flash11enable_sm90INS1_16FlashAttnFwdSm90INS1_25CollectiveMainloopFwdSm90ILi2EN4cute5tupleIJNS5_1CILi1EEES8_S8_EEENS6_IJNS7_ILi128EEENS7_ILi112EEENS7_ILi192EEEEEELi192ENS_10bfloat16_tEfNS_4arch4Sm90ELb1ELb0ELb1ELb1ELb0ELb0ELb0ELb1ELb1ELb0ELb0ELb0EEENS1_21CollectiveEpilogueFwdINS6_IJSA_SC_SB_EEES9_SE_SG_Li256ELb1ELb0ELb0ELb0EEENS1_36VarlenDynamicPersistentTileSchedulerILi128ELi112ELi256ELi32ELb0ELb0ELb1ELb1ELb1ELb1EEEEEEEEEvNT_6ParamsE,"ax",@progbits
	.align	128
.text._ZN7cutlass13device_kernelIN5flash11enable_sm90INS1_16FlashAttnFwdSm90INS1_25CollectiveMainloopFwdSm90ILi2EN4cute5tupleIJNS5_1CILi1EEES8_S8_EEENS6_IJNS7_ILi128EEENS7_ILi112EEENS7_ILi192EEEEEELi192ENS_10bfloat16_tEfNS_4arch4Sm90ELb1ELb0ELb1ELb1ELb0ELb0ELb0ELb1ELb1ELb0ELb0ELb0EEENS1_21CollectiveEpilogueFwdINS6_IJSA_SC_SB_EEES9_SE_SG_Li256ELb1ELb0ELb0ELb0EEENS1_36VarlenDynamicPersistentTileSchedulerILi128ELi112ELi256ELi32ELb0ELb0ELb1ELb1ELb1ELb1EEEEEEEEEvNT_6ParamsE:
        .type           _ZN7cutlass13device_kernelIN5flash11enable_sm90INS1_16FlashAttnFwdSm90INS1_25CollectiveMainloopFwdSm90ILi2EN4cute5tupleIJNS5_1CILi1EEES8_S8_EEENS6_IJNS7_ILi128EEENS7_ILi112EEENS7_ILi192EEEEEELi192ENS_10bfloat16_tEfNS_4arch4Sm90ELb1ELb0ELb1ELb1ELb0ELb0ELb0ELb1ELb1ELb0ELb0ELb0EEENS1_21CollectiveEpilogueFwdINS6_IJSA_SC_SB_EEES9_SE_SG_Li256ELb1ELb0ELb0ELb0EEENS1_36VarlenDynamicPersistentTileSchedulerILi128ELi112ELi256ELi32ELb0ELb0ELb1ELb1ELb1ELb1EEEEEEEEEvNT_6ParamsE,@function
        .size           _ZN7cutlass13device_kernelIN5flash11enable_sm90INS1_16FlashAttnFwdSm90INS1_25CollectiveMainloopFwdSm90ILi2EN4cute5tupleIJNS5_1CILi1EEES8_S8_EEENS6_IJNS7_ILi128EEENS7_ILi112EEENS7_ILi192EEEEEELi192ENS_10bfloat16_tEfNS_4arch4Sm90ELb1ELb0ELb1ELb1ELb0ELb0ELb0ELb1ELb1ELb0ELb0ELb0EEENS1_21CollectiveEpilogueFwdINS6_IJSA_SC_SB_EEES9_SE_SG_Li256ELb1ELb0ELb0ELb0EEENS1_36VarlenDynamicPersistentTileSchedulerILi128ELi112ELi256ELi32ELb0ELb0ELb1ELb1ELb1ELb1EEEEEEEEEvNT_6ParamsE,(.L_x_12761 - _ZN7cutlass13device_kernelIN5flash11enable_sm90INS1_16FlashAttnFwdSm90INS1_25CollectiveMainloopFwdSm90ILi2EN4cute5tupleIJNS5_1CILi1EEES8_S8_EEENS6_IJNS7_ILi128EEENS7_ILi112EEENS7_ILi192EEEEEELi192ENS_10bfloat16_tEfNS_4arch4Sm90ELb1ELb0ELb1ELb1ELb0ELb0ELb0ELb1ELb1ELb0ELb0ELb0EEENS1_21CollectiveEpilogueFwdINS6_IJSA_SC_SB_EEES9_SE_SG_Li256ELb1ELb0ELb0ELb0EEENS1_36VarlenDynamicPersistentTileSchedulerILi128ELi112ELi256ELi32ELb0ELb0ELb1ELb1ELb1ELb1EEEEEEEEEvNT_6ParamsE)
        .other          _ZN7cutlass13device_kernelIN5flash11enable_sm90INS1_16FlashAttnFwdSm90INS1_25CollectiveMainloopFwdSm90ILi2EN4cute5tupleIJNS5_1CILi1EEES8_S8_EEENS6_IJNS7_ILi128EEENS7_ILi112EEENS7_ILi192EEEEEELi192ENS_10bfloat16_tEfNS_4arch4Sm90ELb1ELb0ELb1ELb1ELb0ELb0ELb0ELb1ELb1ELb0ELb0ELb0EEENS1_21CollectiveEpilogueFwdINS6_IJSA_SC_SB_EEES9_SE_SG_Li256ELb1ELb0ELb0ELb0EEENS1_36VarlenDynamicPersistentTileSchedulerILi128ELi112ELi256ELi32ELb0ELb0ELb1ELb1ELb1ELb1EEEEEEEEEvNT_6ParamsE,@"STO_CUDA_ENTRY STV_DEFAULT"
_ZN7cutlass13device_kernelIN5flash11enable_sm90INS1_16FlashAttnFwdSm90INS1_25CollectiveMainloopFwdSm90ILi2EN4cute5tupleIJNS5_1CILi1EEES8_S8_EEENS6_IJNS7_ILi128EEENS7_ILi112EEENS7_ILi192EEEEEELi192ENS_10bfloat16_tEfNS_4arch4Sm90ELb1ELb0ELb1ELb1ELb0ELb0ELb0ELb1ELb1ELb0ELb0ELb0EEENS1_21CollectiveEpilogueFwdINS6_IJSA_SC_SB_EEES9_SE_SG_Li256ELb1ELb0ELb0ELb0EEENS1_36VarlenDynamicPersistentTileSchedulerILi128ELi112ELi256ELi32ELb0ELb0ELb1ELb1ELb1ELb1EEEEEEEEEvNT_6ParamsE:
        /* <DEDUP_REMOVED lines=21> */
.L_x_4839:
[----:B------:R-:W-:Y:S05]  /*0150*/  BSYNC B0 ;  /* 0x0000000000007941 */ /* 0x000fea0003800000 */
.L_x_4838:
        /* <DEDUP_REMOVED lines=41> */
.L_x_4840:
        /* <DEDUP_REMOVED lines=22> */
.L_x_4841:
        /* <DEDUP_REMOVED lines=18> */
.L_x_4842:
        /* <DEDUP_REMOVED lines=22> */
.L_x_4843:
        /* <DEDUP_REMOVED lines=22> */
.L_x_4844:
        /* <DEDUP_REMOVED lines=8> */
.L_x_4846:
        /* <DEDUP_REMOVED lines=17> */
[----:B------:R-:W-:Y:S01]  /*0ac0*/  UMOV UR36, URZ ;  /* 0x0000003f00247c82 */ /* 0x000fe20008000000 */
[----:B------:R-:W0:Y:S10]  /*0ad0*/  S2R R0, SR_TID.X ;  /* 0x0000000000007919 */ /* 0x000e340000002100 */
        /* <DEDUP_REMOVED lines=20> */
[----:B------:R-:W-:-:S02]  /*0c20*/  SHF.R.S32.HI R2, RZ, 0x1f, R9 ;  /* 0x0000001fff027819 */ /* 0x000fc40000011409 */
[----:B------:R-:W-:Y:S02]  /*0c30*/  SHF.R.S32.HI R8, RZ, 0x5, R8 ;  /* 0x00000005ff087819 */ /* 0x000fe40000011408 */
[----:B------:R-:W-:Y:S02]  /*0c40*/  LEA.HI R2, R2, R5, RZ, 0x3 ;  /* 0x0000000502027211 */ /* 0x000fe400078f18ff */
[----:B------:R-:W-:Y:S02]  /*0c50*/  LOP3.LUT R204, R9, 0x7ffffffc, RZ, 0xc0, !PT ;  /* 0x7ffffffc09cc7812 */ /* 0x000fe400078ec0ff */
[----:B------:R-:W-:Y:S02]  /*0c60*/  LOP3.LUT R6, R2, 0xfffffff8, RZ, 0xc0, !PT ;  /* 0xfffffff802067812 */ /* 0x000fe400078ec0ff */
[CC--:B------:R-:W-:Y:S01]  /*0c70*/  LEA.HI R2, R0.reuse, R215.reuse, RZ, 0x4 ;  /* 0x000000d700027211 */ /* 0x0c0fe200078f20ff */
[----:B------:R-:W-:Y:S01]  /*0c80*/  IMAD.IADD R204, R211, 0x1, -R204 ;  /* 0x00000001d3cc7824 */ /* 0x000fe200078e0acc */
[----:B------:R-:W-:Y:S01]  /*0c90*/  LEA.HI R0, R0, R215, RZ, 0x3 ;  /* 0x000000d700007211 */ /* 0x000fe200078f18ff */
[----:B------:R-:W-:Y:S01]  /*0ca0*/  IMAD.IADD R11, R5, 0x1, -R6 ;  /* 0x00000001050b7824 */ /* 0x000fe200078e0a06 */
[----:B------:R-:W-:-:S02]  /*0cb0*/  SHF.R.S32.HI R5, RZ, 0x4, R2 ;  /* 0x00000004ff057819 */ /* 0x000fc40000011402 */
[----:B------:R-:W-:Y:S01]  /*0cc0*/  SHF.L.U32 R6, R4, 0x5, RZ ;  /* 0x0000000504067819 */ /* 0x000fe200000006ff */
[----:B------:R-:W-:Y:S01]  /*0cd0*/  IMAD R8, R8, 0x10, R11 ;  /* 0x0000001008087824 */ /* 0x000fe200078e020b */
[C---:B------:R-:W-:Y:S02]  /*0ce0*/  LOP3.LUT R4, R2.reuse, 0x3fffff0, RZ, 0xc0, !PT ;  /* 0x03fffff002047812 */ /* 0x040fe400078ec0ff */
[----:B------:R-:W-:Y:S01]  /*0cf0*/  LEA.HI R2, R2, R5, RZ, 0x1 ;  /* 0x0000000502027211 */ /* 0x000fe200078f08ff */
[----:B------:R-:W-:Y:S01]  /*0d00*/  IMAD R205, R3, 0x40, R8 ;  /* 0x0000004003cd7824 */ /* 0x000fe200078e0208 */
[----:B------:R-:W-:Y:S01]  /*0d10*/  LOP3.LUT R7, R6, 0xfffffc00, RZ, 0xc0, !PT ;  /* 0xfffffc0006077812 */ /* 0x000fe200078ec0ff */
[----:B------:R-:W-:Y:S01]  /*0d20*/  IMAD.IADD R4, R215, 0x1, -R4 ;  /* 0x00000001d7047824 */ /* 0x000fe200078e0a04 */
[----:B------:R-:W-:Y:S02]  /*0d30*/  LOP3.LUT R2, R2, 0x1ffffffe, RZ, 0xc0, !PT ;  /* 0x1ffffffe02027812 */ /* 0x000fe400078ec0ff */
[----:B------:R-:W-:Y:S01]  /*0d40*/  SHF.R.S32.HI R22, RZ, 0x3, R0 ;  /* 0x00000003ff167819 */ /* 0x000fe20000011400 */
[----:B------:R-:W-:Y:S01]  /*0d50*/  IMAD R7, R4, 0x40, R7 ;  /* 0x0000004004077824 */ /* 0x000fe200078e0207 */
[----:B------:R-:W-:Y:S01]  /*0d60*/  MOV R210, UR4 ;  /* 0x0000000400d27c02 */ /* 0x000fe20008000f00 */
[----:B------:R-:W-:-:S04]  /*0d70*/  IMAD.IADD R2, R5, 0x1, -R2 ;  /* 0x0000000105027824 */ /* 0x000fc800078e0a02 */
[----:B------:R-:W-:Y:S01]  /*0d80*/  IMAD R213, R2, 0x8, R7 ;  /* 0x0000000802d57824 */ /* 0x000fe200078e0207 */
[----:B------:R-:W-:-:S05]  /*0d90*/  LOP3.LUT R2, R0, 0x1ffffff8, RZ, 0xc0, !PT ;  /* 0x1ffffff800027812 */ /* 0x000fca00078ec0ff */
[----:B------:R-:W-:-:S04]  /*0da0*/  IMAD.IADD R2, R215, 0x1, -R2 ;  /* 0x00000001d7027824 */ /* 0x000fc800078e0a02 */
[----:B------:R-:W-:-:S07]  /*0db0*/  IMAD.SHL.U32 R16, R2, 0x8, RZ ;  /* 0x0000000802107824 */ /* 0x000fce00078e00ff */
.L_x_4900:
        /* <DEDUP_REMOVED lines=19> */
[----:B------:R-:W-:-:S03]  /*0ef0*/  IMAD.U32 R2, RZ, RZ, UR6 ;  /* 0x00000006ff027e24 */ /* 0x000fc6000f8e00ff */
[----:B------:R-:W-:Y:S01]  /*0f00*/  @UP1 ULEA.HI.X UR9, UR4, UR9, UR12, 0x2, UP0 ;  /* 0x0000000904091291 */ /* 0x000fe200080f140c */
[----:B------:R-:W-:Y:S01]  /*0f10*/  IMAD.U32 R3, RZ, RZ, UR7 ;  /* 0x00000007ff037e24 */ /* 0x000fe2000f8e00ff */
[----:B---345:R-:W-:Y:S01]  /*0f20*/  MOV R4, UR8 ;  /* 0x0000000800047c02 */ /* 0x038fe20008000f00 */
[----:B------:R-:W-:Y:S01]  /*0f30*/  ULDC.64 UR6, c[0x0][0x3f8] ;  /* 0x0000fe0000067ab9 */ /* 0x000fe20000000a00 */
[----:B------:R-:W-:Y:S02]  /*0f40*/  ULDC UR8, c[0x0][0x2e0] ;  /* 0x0000b80000087ab9 */ /* 0x000fe40000000800 */
[----:B------:R-:W-:Y:S01]  /*0f50*/  IMAD.U32 R5, RZ, RZ, UR9 ;  /* 0x00000009ff057e24 */ /* 0x000fe2000f8e00ff */
[----:B------:R-:W2:Y:S04]  /*0f60*/  @P0 LDG.E R2, desc[UR10][R2.64] ;  /* 0x0000000a02020981 */ /* 0x000ea8000c1e1900 */
[----:B------:R-:W3:Y:S01]  /*0f70*/  @P2 LDG.E R4, desc[UR10][R4.64] ;  /* 0x0000000a04042981 */ /* 0x000ee2000c1e1900 */
[----:B------:R-:W-:Y:S01]  /*0f80*/  ULDC UR9, c[0x0][0x288] ;  /* 0x0000a20000097ab9 */ /* 0x000fe20000000800 */
[----:B------:R-:W-:Y:S01]  /*0f90*/  UISETP.NE.U32.AND UP0, UPT, UR6, URZ, UPT ;  /* 0x0000003f0600728c */ /* 0x000fe2000bf05070 */
[----:B------:R-:W-:Y:S01]  /*0fa0*/  IMAD.U32 R207, RZ, RZ, UR5 ;  /* 0x00000005ffcf7e24 */ /* 0x000fe2000f8e00ff */
[----:B------:R-:W-:Y:S01]  /*0fb0*/  ULDC.64 UR10, c[0x0][0xa20] ;  /* 0x00028800000a7ab9 */ /* 0x000fe20000000a00 */
[----:B------:R-:W-:Y:S01]  /*0fc0*/  ULDC UR6, c[0x0][0x404] ;  /* 0x0001010000067ab9 */ /* 0x000fe20000000800 */
[----:B------:R-:W-:Y:S01]  /*0fd0*/  UISETP.NE.AND.EX UP0, UPT, UR7, URZ, UPT, UP0 ;  /* 0x0000003f0700728c */ /* 0x000fe2000bf05300 */
[----:B------:R-:W-:Y:S01]  /*0fe0*/  ISETP.NE.U32.AND P1, PT, RZ, UR10, PT ;  /* 0x0000000aff007c0c */ /* 0x000fe2000bf25070 */
[----:B------:R-:W-:-:S02]  /*0ff0*/  UMOV UR4, URZ ;  /* 0x0000003f00047c82 */ /* 0x000fc40008000000 */
[----:B------:R-:W-:Y:S01]  /*1000*/  USEL UR6, UR6, 0x1, UP0 ;  /* 0x0000000106067887 */ /* 0x000fe20008000000 */
[----:B------:R-:W-:-:S03]  /*1010*/  ISETP.NE.AND.EX P1, PT, RZ, UR11, PT, P1 ;  /* 0x0000000bff007c0c */ /* 0x000fc6000bf25310 */
[----:B------:R-:W-:Y:S01]  /*1020*/  UIMAD UR8, UR6, UR8, URZ ;  /* 0x00000008060872a4 */ /* 0x000fe2000f8e023f */
[----:B--2---:R-:W-:Y:S02]  /*1030*/  @P0 R2UR UR4, R2 ;  /* 0x00000000020402ca */ /* 0x004fe400000e0000 */
[----:B---3--:R-:W-:-:S13]  /*1040*/  @P2 R2UR UR9, R4 ;  /* 0x00000000040922ca */ /* 0x008fda00000e0000 */
[----:B------:R-:W-:Y:S01]  /*1050*/  IMAD.U32 R18, RZ, RZ, UR9 ;  /* 0x00000009ff127e24 */ /* 0x000fe2000f8e00ff */
[----:B-1----:R-:W-:Y:S06]  /*1060*/  @P2 BRA `(.L_x_4847) ;  /* 0x0000000000402947 */ /* 0x002fec0003800000 */
        /* <DEDUP_REMOVED lines=8> */
[----:B------:R-:W-:Y:S02]  /*10f0*/  IMAD.U32 R2, RZ, RZ, UR6 ;  /* 0x00000006ff027e24 */ /* 0x000fe4000f8e00ff */
[----:B------:R-:W-:-:S05]  /*1100*/  IMAD.U32 R3, RZ, RZ, UR7 ;  /* 0x00000007ff037e24 */ /* 0x000fca000f8e00ff */
[----:B------:R-:W2:Y:S04]  /*1110*/  LDG.E R4, desc[UR12][R2.64] ;  /* 0x0000000c02047981 */ /* 0x000ea8000c1e1900 */
[----:B------:R-:W3:Y:S01]  /*1120*/  LDG.E R0, desc[UR12][R2.64+0x4] ;  /* 0x0000040c02007981 */ /* 0x000ee2000c1e1900 */
[----:B--2---:R-:W-:Y:S02]  /*1130*/  R2UR UR5, R4 ;  /* 0x00000000040572ca */ /* 0x004fe400000e0000 */
[----:B---3--:R-:W-:-:S13]  /*1140*/  R2UR UR6, R0 ;  /* 0x00000000000672ca */ /* 0x008fda00000e0000 */
[----:B------:R-:W-:-:S06]  /*1150*/  UIADD3 UR5, -UR5, UR6, URZ ;  /* 0x0000000605057290 */ /* 0x000fcc000fffe13f */
[----:B------:R-:W-:-:S07]  /*1160*/  MOV R18, UR5 ;  /* 0x0000000500127c02 */ /* 0x000fce0008000f00 */
.L_x_4847:
        /* <DEDUP_REMOVED lines=13> */
.L_x_4848:
        /* <DEDUP_REMOVED lines=14> */
[----:B------:R-:W-:-:S12]  /*1320*/  UIADD3 UR8, -UR8, UR5, URZ ;  /* 0x0000000508087290 */ /* 0x000fd8000fffe13f */
.L_x_4849:
[----:B------:R-:W-:Y:S01]  /*1330*/  R2UR UR5, R17 ;  /* 0x00000000110572ca */ /* 0x000fe200000e0000 */
[----:B------:R-:W-:Y:S01]  /*1340*/  UIADD3 UR7, -UR4, UR8, URZ ;  /* 0x0000000804077290 */ /* 0x000fe2000fffe13f */
[----:B------:R-:W-:Y:S02]  /*1350*/  R2UR UR8, R18 ;  /* 0x00000000120872ca */ /* 0x000fe400000e0000 */
[----:B------:R-:W-:Y:S01]  /*1360*/  CS2R R2, SRZ ;  /* 0x0000000000027805 */ /* 0x000fe2000001ff00 */
[----:B------:R-:W-:Y:S01]  /*1370*/  UMOV UR4, URZ ;  /* 0x0000003f00047c82 */ /* 0x000fe20008000000 */
[----:B------:R-:W-:Y:S02]  /*1380*/  PLOP3.LUT P0, PT, PT, PT, PT, 0x80, 0x0 ;  /* 0x000000000000781c */ /* 0x000fe40003f0f070 */
[----:B------:R-:W-:Y:S01]  /*1390*/  CS2R R118, SRZ ;  /* 0x0000000000767805 */ /* 0x000fe2000001ff00 */
[----:B------:R-:W-:Y:S01]  /*13a0*/  IMAD.U32 R19, RZ, RZ, UR7 ;  /* 0x00000007ff137e24 */ /* 0x000fe2000f8e00ff */
[----:B------:R-:W-:-:S02]  /*13b0*/  MOV R0, RZ ;  /* 0x000000ff00007202 */ /* 0x000fc40000000f00 */
[----:B------:R-:W-:Y:S02]  /*13c0*/  CS2R R116, SRZ ;  /* 0x0000000000747805 */ /* 0x000fe4000001ff00 */
[----:B------:R-:W-:Y:S02]  /*13d0*/  CS2R R114, SRZ ;  /* 0x0000000000727805 */ /* 0x000fe4000001ff00 */
[----:B------:R-:W-:Y:S02]  /*13e0*/  CS2R R112, SRZ ;  /* 0x0000000000707805 */ /* 0x000fe4000001ff00 */
[----:B------:R-:W-:Y:S01]  /*13f0*/  CS2R R110, SRZ ;  /* 0x00000000006e7805 */ /* 0x000fe2000001ff00 */
[----:B------:R-:W-:Y:S01]  /*1400*/  ULEA UR6, UR5, 0xef, 0x7 ;  /* 0x000000ef05067891 */ /* 0x000fe2000f8e383f */
[----:B------:R-:W-:Y:S01]  /*1410*/  CS2R R108, SRZ ;  /* 0x00000000006c7805 */ /* 0x000fe2000001ff00 */
[----:B------:R-:W-:Y:S01]  /*1420*/  UIADD3 UR5, UR7, 0x6f, URZ ;  /* 0x0000006f07057890 */ /* 0x000fe2000fffe03f */
[----:B------:R-:W-:Y:S01]  /*1430*/  CS2R R106, SRZ ;  /* 0x00000000006a7805 */ /* 0x000fe2000001ff00 */
[----:B------:R-:W-:Y:S01]  /*1440*/  UIADD3 UR7, UR7, UR6, -UR8 ;  /* 0x0000000607077290 */ /* 0x000fe2000fffe808 */
[----:B------:R-:W-:Y:S01]  /*1450*/  CS2R R104, SRZ ;  /* 0x0000000000687805 */ /* 0x000fe2000001ff00 */
[----:B------:R-:W-:Y:S01]  /*1460*/  UIMAD.WIDE UR4, UR5, -0x6db6db6d, UR4 ;  /* 0x92492493050478a5 */ /* 0x000fe2000f8e0204 */
[----:B------:R-:W-:Y:S01]  /*1470*/  CS2R R102, SRZ ;  /* 0x0000000000667805 */ /* 0x000fe2000001ff00 */
[----:B------:R-:W-:Y:S01]  /*1480*/  UMOV UR6, URZ ;  /* 0x0000003f00067c82 */ /* 0x000fe20008000000 */
[----:B------:R-:W-:Y:S01]  /*1490*/  CS2R R100, SRZ ;  /* 0x0000000000647805 */ /* 0x000fe2000001ff00 */
[----:B------:R-:W-:Y:S01]  /*14a0*/  UIMAD.WIDE UR6, UR7, -0x6db6db6d, UR6 ;  /* 0x92492493070678a5 */ /* 0x000fe2000f8e0206 */
[----:B------:R-:W-:Y:S01]  /*14b0*/  CS2R R98, SRZ ;  /* 0x0000000000627805 */ /* 0x000fe2000001ff00 */
[----:B------:R-:W-:Y:S01]  /*14c0*/  USHF.R.U32.HI UR4, URZ, 0x1f, UR5 ;  /* 0x0000001f3f047899 */ /* 0x000fe20008011605 */
[----:B------:R-:W-:Y:S01]  /*14d0*/  CS2R R96, SRZ ;  /* 0x0000000000607805 */ /* 0x000fe2000001ff00 */
[----:B------:R-:W-:Y:S01]  /*14e0*/  USHF.R.U32.HI UR6, URZ, 0x1f, UR7 ;  /* 0x0000001f3f067899 */ /* 0x000fe20008011607 */
[----:B------:R-:W-:Y:S01]  /*14f0*/  IMAD.MOV.U32 R86, RZ, RZ, RZ ;  /* 0x000000ffff567224 */ /* 0x000fe200078e00ff */
[----:B------:R-:W-:Y:S01]  /*1500*/  ULEA.HI.SX32 UR4, UR5, UR4, 0x1a ;  /* 0x0000000405047291 */ /* 0x000fe2000f8fd23f */
[----:B------:R-:W-:Y:S01]  /*1510*/  CS2R R90, SRZ ;  /* 0x00000000005a7805 */ /* 0x000fe2000001ff00 */
[----:B------:R-:W-:Y:S01]  /*1520*/  ULEA.HI.SX32 UR6, UR7, UR6, 0x1a ;  /* 0x0000000607067291 */ /* 0x000fe2000f8fd23f */
[----:B------:R-:W-:Y:S01]  /*1530*/  CS2R R92, SRZ ;  /* 0x00000000005c7805 */ /* 0x000fe2000001ff00 */
[----:B------:R-:W-:Y:S01]  /*1540*/  IMAD.MOV.U32 R43, RZ, RZ, RZ ;  /* 0x000000ffff2b7224 */ /* 0x000fe200078e00ff */
[----:B------:R-:W-:Y:S01]  /*1550*/  CS2R R88, SRZ ;  /* 0x0000000000587805 */ /* 0x000fe2000001ff00 */
[----:B------:R-:W-:Y:S01]  /*1560*/  UISETP.LT.AND UP0, UPT, UR4, UR6, UPT ;  /* 0x000000060400728c */ /* 0x000fe2000bf01270 */
[----:B------:R-:W-:-:S02]  /*1570*/  CS2R R128, SRZ ;  /* 0x0000000000807805 */ /* 0x000fc4000001ff00 */
[----:B------:R-:W-:Y:S02]  /*1580*/  CS2R R38, SRZ ;  /* 0x0000000000267805 */ /* 0x000fe4000001ff00 */
[----:B------:R-:W-:Y:S01]  /*1590*/  CS2R R84, SRZ ;  /* 0x0000000000547805 */ /* 0x000fe2000001ff00 */
[----:B------:R-:W-:Y:S01]  /*15a0*/  USEL UR37, UR4, UR6, UP0 ;  /* 0x0000000604257287 */ /* 0x000fe20008000000 */
[----:B------:R-:W-:Y:S02]  /*15b0*/  CS2R R46, SRZ ;  /* 0x00000000002e7805 */ /* 0x000fe4000001ff00 */
[----:B------:R-:W-:Y:S02]  /*15c0*/  CS2R R36, SRZ ;  /* 0x0000000000247805 */ /* 0x000fe4000001ff00 */
[----:B------:R-:W-:Y:S01]  /*15d0*/  CS2R R78, SRZ ;  /* 0x00000000004e7805 */ /* 0x000fe2000001ff00 */
[----:B------:R-:W-:Y:S01]  /*15e0*/  UISETP.GE.AND UP0, UPT, UR37, 0x1, UPT ;  /* 0x000000012500788c */ /* 0x000fe2000bf06270 */
[----:B------:R-:W-:-:S02]  /*15f0*/  CS2R R76, SRZ ;  /* 0x00000000004c7805 */ /* 0x000fc4000001ff00 */
[----:B------:R-:W-:Y:S02]  /*1600*/  CS2R R74, SRZ ;  /* 0x00000000004a7805 */ /* 0x000fe4000001ff00 */
[----:B------:R-:W-:Y:S02]  /*1610*/  CS2R R72, SRZ ;  /* 0x0000000000487805 */ /* 0x000fe4000001ff00 */
[----:B------:R-:W-:Y:S02]  /*1620*/  CS2R R70, SRZ ;  /* 0x0000000000467805 */ /* 0x000fe4000001ff00 */
[----:B------:R-:W-:Y:S02]  /*1630*/  CS2R R68, SRZ ;  /* 0x0000000000447805 */ /* 0x000fe4000001ff00 */
[----:B------:R-:W-:Y:S02]  /*1640*/  PLOP3.LUT P1, PT, PT, PT, UP0, 0x80, 0x0 ;  /* 0x000000000000781c */ /* 0x000fe40003f2f008 */
        /* <DEDUP_REMOVED lines=19> */
[----:B------:R-:W-:Y:S01]  /*1780*/  CS2R R6, SRZ ;  /* 0x0000000000067805 */ /* 0x000fe2000001ff00 */
[----:B------:R-:W-:Y:S01]  /*1790*/  IMAD.MOV.U32 R32, RZ, RZ, RZ ;  /* 0x000000ffff207224 */ /* 0x000fe200078e00ff */
[----:B------:R-:W-:Y:S01]  /*17a0*/  MOV R135, RZ ;  /* 0x000000ff00877202 */ /* 0x000fe20000000f00 */
        /* <DEDUP_REMOVED lines=32> */
.L_x_4851:
        /* <DEDUP_REMOVED lines=11> */
.L_x_4988:
[----:B------:R-:W-:Y:S05]  /*1a60*/  @!P0 BRA `(.L_x_4853) ;  /* 0x0000000000048947 */ /* 0x000fea0003800000 */
[----:B------:R-:W-:Y:S01]  /*1a70*/  BPT.TRAP 0x1 ;  /* 0x000000040000795c */ /* 0x000fe20000300000 */
.L_x_4853:
[----:B0-----:R-:W-:Y:S01]  /*1a80*/  IMAD.U32 R3, RZ, RZ, UR60 ;  /* 0x0000003cff037e24 */ /* 0x001fe2000f8e00ff */
[----:B------:R-:W-:-:S04]  /*1a90*/  MOV R0, UR36 ;  /* 0x0000002400007c02 */ /* 0x000fc80008000f00 */
[----:B------:R-:W-:Y:S02]  /*1aa0*/  LEA R0, R0, UR38, 0x3 ;  /* 0x0000002600007c11 */ /* 0x000fe4000f8e18ff */
[----:B------:R-:W-:-:S04]  /*1ab0*/  SHF.L.U32 R3, R3, 0x1f, RZ ;  /* 0x0000001f03037819 */ /* 0x000fc800000006ff */
[----:B------:R0:W1:Y:S01]  /*1ac0*/  SYNCS.PHASECHK.TRANS64.TRYWAIT P2, [R0+URZ+0x36830], R3 ;  /* 0x03683003000075a7 */ /* 0x000062000804017f */
[----:B------:R-:W-:Y:S05]  /*1ad0*/  @!P0 BRA `(.L_x_4854) ;  /* 0x0000000000048947 */ /* 0x000fea0003800000 */
[----:B------:R-:W-:Y:S01]  /*1ae0*/  BPT.TRAP 0x1 ;  /* 0x000000040000795c */ /* 0x000fe20000300000 */
.L_x_4854:
[----:B------:R-:W2:Y:S01]  /*1af0*/  S2R R2, SR_TID.X ;  /* 0x0000000000027919 */ /* 0x000ea20000002100 */
[----:B------:R-:W-:Y:S01]  /*1b00*/  IMAD.MOV.U32 R119, RZ, RZ, RZ ;  /* 0x000000ffff777224 */ /* 0x000fe200078e00ff */
[----:B--2---:R-:W-:Y:S01]  /*1b10*/  LOP3.LUT P1, RZ, R2, 0x7f, RZ, 0xc0, !PT ;  /* 0x0000007f02ff7812 */ /* 0x004fe2000782c0ff */
[----:B-1----:R-:W-:-:S12]  /*1b20*/  @P2 BRA `(.L_x_4855) ;  /* 0x0000000000082947 */ /* 0x002fd80003800000 */
[----:B------:R-:W1:Y:S02]  /*1b30*/  SYNCS.PHASECHK.TRANS64.TRYWAIT P2, [R0+URZ+0x36830], R3 ;  /* 0x03683003000075a7 */ /* 0x000e64000804017f */
[----:B-1----:R-:W-:Y:S05]  /*1b40*/  @!P2 BRA `(.L_x_4856) ;  /* 0x00000168000ca947 */ /* 0x002fea0003800000 */
.L_x_4855:
[----:B------:R-:W-:Y:S05]  /*1b50*/  WARPSYNC.ALL ;  /* 0x0000000000007948 */ /* 0x000fea0003800000 */
[----:B------:R-:W-:Y:S01]  /*1b60*/  UIADD3 UR4, UR38, 0x21400, URZ ;  /* 0x0002140026047890 */ /* 0x000fe2000fffe03f */
[----:B------:R-:W-:Y:S01]  /*1b70*/  WARPGROUP.ARRIVE ;  /* 0x00000000000079c5 */ /* 0x000fe20000000000 */
[----:B------:R-:W-:Y:S01]  /*1b80*/  ULOP3.LUT UR5, UR39, 0x10000, URZ, 0xfc, !UPT ;  /* 0x0001000027057892 */ /* 0x000fe2000f8efc3f */
[----:B------:R-:W-:Y:S01]  /*1b90*/  MOV R7, UR38 ;  /* 0x0000002600077c02 */ /* 0x000fe20008000f00 */
[----:B------:R-:W-:Y:S01]  /*1ba0*/  USHF.R.U32.HI UR4, URZ, 0x4, UR4 ;  /* 0x000000043f047899 */ /* 0x000fe20008011604 */
[----:B------:R-:W-:Y:S01]  /*1bb0*/  MOV R8, UR37 ;  /* 0x0000002500087c02 */ /* 0x000fe20008000f00 */
[----:B------:R-:W-:Y:S01]  /*1bc0*/  UMOV UR57, 0x40000040 ;  /* 0x4000004000397882 */ /* 0x000fe20000000000 */
[----:B------:R-:W-:Y:S01]  /*1bd0*/  UMOV UR59, 0x40000040 ;  /* 0x40000040003b7882 */ /* 0x000fe20000000000 */
[----:B------:R-:W-:Y:S01]  /*1be0*/  ULOP3.LUT UR4, UR4, 0x3fff, URZ, 0xc0, !UPT ;  /* 0x00003fff04047892 */ /* 0x000fe2000f8ec03f */
[----:B------:R-:W-:Y:S01]  /*1bf0*/  MOV R9, UR36 ;  /* 0x0000002400097c02 */ /* 0x000fe20008000f00 */
[----:B------:R-:W-:Y:S01]  /*1c00*/  UMOV UR56, UR5 ;  /* 0x0000000500387c82 */ /* 0x000fe20008000000 */
[----:B------:R-:W-:Y:S01]  /*1c10*/  UMOV UR9, UR57 ;  /* 0x0000003900097c82 */ /* 0x000fe20008000000 */
[----:B------:R-:W-:Y:S01]  /*1c20*/  ULOP3.LUT UR6, UR4, 0x10000, URZ, 0xfc, !UPT ;  /* 0x0001000004067892 */ /* 0x000fe2000f8efc3f */
[----:B------:R-:W-:Y:S01]  /*1c30*/  MOV R4, UR57 ;  /* 0x0000003900047c02 */ /* 0x000fe20008000f00 */
[----:B------:R-:W-:Y:S01]  /*1c40*/  UMOV UR8, UR56 ;  /* 0x0000003800087c82 */ /* 0x000fe20008000000 */
[----:B------:R-:W-:Y:S01]  /*1c50*/  UMOV UR11, 0x40000040 ;  /* 0x40000040000b7882 */ /* 0x000fe20000000000 */
[----:B------:R-:W-:Y:S01]  /*1c60*/  UIMAD UR4, UR36, 0xa80, UR6 ;  /* 0x00000a80240478a4 */ /* 0x000fe2000f8e0206 */
[----:B------:R-:W-:Y:S01]  /*1c70*/  MOV R6, UR56 ;  /* 0x0000003800067c02 */ /* 0x000fe20008000f00 */
[----:B------:R-:W-:Y:S01]  /*1c80*/  UMOV UR12, UR56 ;  /* 0x00000038000c7c82 */ /* 0x000fe20008000000 */
[----:B------:R-:W-:Y:S01]  /*1c90*/  UMOV UR13, UR57 ;  /* 0x00000039000d7c82 */ /* 0x000fe20008000000 */
[----:B------:R-:W-:Y:S01]  /*1ca0*/  UIADD3 UR10, UR4, 0x80, URZ ;  /* 0x00000080040a7890 */ /* 0x000fe2000fffe03f */
[----:B------:R-:W-:Y:S01]  /*1cb0*/  IMAD.U32 R5, RZ, RZ, UR6 ;  /* 0x00000006ff057e24 */ /* 0x000fe2000f8e00ff */
[----:B------:R-:W-:Y:S01]  /*1cc0*/  UIADD3 UR14, UR4, 0x100, URZ ;  /* 0x00000100040e7890 */ /* 0x000fe2000fffe03f */
[----:B01----:R-:W-:Y:S01]  /*1cd0*/  @!P1 VIADD R0, R0, 0x36840 ;  /* 0x0003684000009836 */ /* 0x003fe20000000000 */
[----:B------:R-:W-:Y:S01]  /*1ce0*/  UMOV UR58, UR4 ;  /* 0x00000004003a7c82 */ /* 0x000fe20008000000 */
[----:B------:R-:W-:Y:S01]  /*1cf0*/  UMOV UR15, 0x40000040 ;  /* 0x40000040000f7882 */ /* 0x000fe20000000000 */
[----:B------:R-:W-:Y:S01]  /*1d00*/  HGMMA.64x16x16.F32.BF16 R72, gdesc[UR56], RZ, !UPT, gsb0 ;  /* 0x00200000384879f0 */ /* 0x000fe2000c0018ff */
[----:B------:R-:W-:Y:S01]  /*1d10*/  UIADD3 UR18, UR4, 0x180, URZ ;  /* 0x0000018004127890 */ /* 0x000fe2000fffe03f */
[----:B------:R-:W-:Y:S01]  /*1d20*/  @!P1 PRMT R0, RZ, 0x654, R0 ;  /* 0x00000654ff009816 */ /* 0x000fe20000000000 */
[----:B------:R-:W-:Y:S01]  /*1d30*/  UMOV UR16, UR56 ;  /* 0x0000003800107c82 */ /* 0x000fe20008000000 */
[----:B------:R-:W-:Y:S01]  /*1d40*/  UMOV UR17, UR57 ;  /* 0x0000003900117c82 */ /* 0x000fe20008000000 */
[----:B------:R-:W-:Y:S01]  /*1d50*/  UMOV UR19, 0x40000040 ;  /* 0x4000004000137882 */ /* 0x000fe20000000000 */
[----:B------:R-:W-:Y:S01]  /*1d60*/  UIADD3 UR22, UR4, 0x200, URZ ;  /* 0x0000020004167890 */ /* 0x000fe2000fffe03f */
[-C--:B------:R-:W-:Y:S01]  /*1d70*/  MOV R118, R119.reuse ;  /* 0x0000007700767202 */ /* 0x080fe20000000f00 */
        /* <DEDUP_REMOVED lines=41> */
[--C-:B------:R-:W-:Y:S01]  /*2010*/  IMAD.MOV.U32 R90, RZ, RZ, R119.reuse ;  /* 0x000000ffff5a7224 */ /* 0x100fe200078e0077 */
[----:B------:R-:W-:Y:S02]  /*2020*/  WARPGROUP.DEPBAR.LE gsb0, 0x0 ;  /* 0x00008000000079c5 */ /* 0x000fe40000010000 */
[----:B------:R-:W-:Y:S01]  /*2030*/  WARPGROUP.ARRIVE ;  /* 0x00000000000079c5 */ /* 0x000fe20000000000 */
[--C-:B------:R-:W-:Y:S02]  /*2040*/  IMAD.MOV.U32 R86, RZ, RZ, R119.reuse ;  /* 0x000000ffff567224 */ /* 0x100fe400078e0077 */
[--C-:B------:R-:W-:Y:S02]  /*2050*/  IMAD.MOV.U32 R84, RZ, RZ, R119.reuse ;  /* 0x000000ffff547224 */ /* 0x100fe400078e0077 */
[----:B------:R-:W-:Y:S01]  /*2060*/  IMAD.MOV.U32 R80, RZ, RZ, R119 ;  /* 0x000000ffff507224 */ /* 0x000fe200078e0077 */
[----:B------:R-:W-:Y:S01]  /*2070*/  HGMMA.64x16x16.F32.BF16 R64, gdesc[UR8], RZ, !UPT, gsb0 ;  /* 0x00200000084079f0 */ /* 0x000fe2000c0018ff */
[----:B------:R-:W-:Y:S01]  /*2080*/  UIADD3 UR10, UR4, 0x300, URZ ;  /* 0x00000300040a7890 */ /* 0x000fe2000fffe03f */
[----:B------:R-:W-:Y:S01]  /*2090*/  UMOV UR8, UR56 ;  /* 0x0000003800087c82 */ /* 0x000fe20008000000 */
[----:B------:R-:W-:Y:S01]  /*20a0*/  UMOV UR9, UR57 ;  /* 0x0000003900097c82 */ /* 0x000fe20008000000 */
[----:B------:R-:W-:Y:S01]  /*20b0*/  UMOV UR11, 0x40000040 ;  /* 0x40000040000b7882 */ /* 0x000fe20000000000 */
[----:B------:R-:W-:-:S02]  /*20c0*/  WARPGROUP.DEPBAR.LE gsb0, 0x0 ;  /* 0x00008000000079c5 */ /* 0x000fc40000010000 */
        /* <DEDUP_REMOVED lines=472> */
[----:B------:R-:W-:Y:S01]  /*3e50*/  UMOV UR50, UR6 ;  /* 0x0000000600327c82 */ /* 0x000fe20008000000 */
[----:B------:R-:W-:Y:S01]  /*3e60*/  UMOV UR51, 0x40000040 ;  /* 0x4000004000337882 */ /* 0x000fe20000000000 */
[----:B------:R-:W-:Y:S01]  /*3e70*/  UIMAD UR6, UR37, -0x70, UR11 ;  /* 0xffffff90250678a4 */ /* 0x000fe2000f8e020b */
[----:B------:R-:W-:Y:S02]  /*3e80*/  WARPGROUP.DEPBAR.LE gsb0, 0x0 ;  /* 0x00008000000079c5 */ /* 0x000fe40000010000 */
[----:B------:R-:W-:-:S06]  /*3e90*/  WARPGROUP.ARRIVE ;  /* 0x00000000000079c5 */ /* 0x000fcc0000000000 */
[----:B------:R-:W-:Y:S01]  /*3ea0*/  HGMMA.64x16x16.F32.BF16 R32, gdesc[UR52], R32, gsb0 ;  /* 0x00200000342079f0 */ /* 0x000fe20008001820 */
[----:B------:R-:W-:Y:S01]  /*3eb0*/  UMOV UR52, UR5 ;  /* 0x0000000500347c82 */ /* 0x000fe20008000000 */
[----:B------:R-:W-:Y:S01]  /*3ec0*/  UMOV UR53, 0x40000040 ;  /* 0x4000004000357882 */ /* 0x000fe20000000000 */
[----:B------:R-:W-:Y:S01]  /*3ed0*/  UMOV UR54, UR7 ;  /* 0x0000000700367c82 */ /* 0x000fe20008000000 */
[----:B------:R-:W-:Y:S01]  /*3ee0*/  UMOV UR55, 0x40000040 ;  /* 0x4000004000377882 */ /* 0x000fe20000000000 */
[----:B------:R-:W-:Y:S01]  /*3ef0*/  UIADD3 UR7, -UR14, 0x71, UR6 ;  /* 0x000000710e077890 */ /* 0x000fe2000fffe106 */
[----:B------:R-:W-:Y:S01]  /*3f00*/  ULDC UR5, c[0x0][0x9d8] ;  /* 0x0002760000057ab9 */ /* 0x000fe20000000800 */
[----:B------:R-:W-:-:S06]  /*3f10*/  UIADD3 UR6, UR6, 0x70, URZ ;  /* 0x0000007006067890 */ /* 0x000fcc000fffe03f */
[----:B------:R-:W-:Y:S01]  /*3f20*/  MOV R7, UR6 ;  /* 0x0000000600077c02 */ /* 0x000fe20008000f00 */
        /* <DEDUP_REMOVED lines=21> */
[----:B------:R-:W-:Y:S01]  /*4080*/  FMUL.FTZ R8, R76, UR5 ;  /* 0x000000054c087c20 */ /* 0x000fe20008410000 */
[----:B------:R-:W-:Y:S01]  /*4090*/  MOV R76, R119 ;  /* 0x00000077004c7202 */ /* 0x000fe20000000f00 */
[----:B------:R-:W-:-:S02]  /*40a0*/  IMAD.MOV.U32 R72, RZ, RZ, R119 ;  /* 0x000000ffff487224 */ /* 0x000fc400078e0077 */
[----:B------:R-:W1:Y:S08]  /*40b0*/  MUFU.TANH R75, R75 ;  /* 0x0000004b004b7308 */ /* 0x000e700000002400 */
[----:B------:R-:W2:Y:S08]  /*40c0*/  MUFU.TANH R78, R78 ;  /* 0x0000004e004e7308 */ /* 0x000eb00000002400 */
[----:B------:R-:W3:Y:S08]  /*40d0*/  MUFU.TANH R79, R79 ;  /* 0x0000004f004f7308 */ /* 0x000ef00000002400 */
        /* <DEDUP_REMOVED lines=12> */
[----:B------:R-:W4:Y:S01]  /*41a0*/  MUFU.TANH R66, R66 ;  /* 0x0000004200427308 */ /* 0x000f220000002400 */
[----:B------:R-:W-:Y:S01]  /*41b0*/  UMOV UR55, 0x40000040 ;  /* 0x4000004000377882 */ /* 0x000fe20000000000 */
[----:B------:R-:W-:Y:S01]  /*41c0*/  FMUL.FTZ R9, R64, UR5 ;  /* 0x0000000540097c20 */ /* 0x000fe20008410000 */
[----:B------:R-:W-:Y:S01]  /*41d0*/  FMUL.FTZ R11, R69, UR5 ;  /* 0x00000005450b7c20 */ /* 0x000fe20008410000 */
[----:B------:R-:W-:Y:S01]  /*41e0*/  FMUL.FTZ R12, R68, UR5 ;  /* 0x00000005440c7c20 */ /* 0x000fe20008410000 */
[----:B------:R-:W-:-:S03]  /*41f0*/  IMAD.MOV.U32 R68, RZ, RZ, R119 ;  /* 0x000000ffff447224 */ /* 0x000fc600078e0077 */
[----:B------:R-:W5:Y:S08]  /*4200*/  MUFU.TANH R67, R67 ;  /* 0x0000004300437308 */ /* 0x000f700000002400 */
[----:B------:R-:W5:Y:S08]  /*4210*/  MUFU.TANH R70, R70 ;  /* 0x0000004600467308 */ /* 0x000f700000002400 */
[----:B------:R-:W5:Y:S08]  /*4220*/  MUFU.TANH R71, R71 ;  /* 0x0000004700477308 */ /* 0x000f700000002400 */
[----:B------:R-:W-:Y:S08]  /*4230*/  MUFU.TANH R4, R4 ;  /* 0x0000000400047308 */ /* 0x000ff00000002400 */
[----:B------:R-:W-:Y:S08]  /*4240*/  MUFU.TANH R9, R9 ;  /* 0x0000000900097308 */ /* 0x000ff00000002400 */
[----:B------:R-:W-:Y:S01]  /*4250*/  MUFU.TANH R10, R10 ;  /* 0x0000000a000a7308 */ /* 0x000fe20000002400 */
[----:B------:R-:W-:-:S02]  /*4260*/  WARPGROUP.DEPBAR.LE gsb0, 0x0 ;  /* 0x00008000000079c5 */ /* 0x000fc40000010000 */
[----:B------:R-:W-:Y:S01]  /*4270*/  WARPGROUP.ARRIVE ;  /* 0x00000000000079c5 */ /* 0x000fe20000000000 */
[----:B------:R-:W-:Y:S01]  /*4280*/  FMUL.FTZ R14, R57, UR5 ;  /* 0x00000005390e7c20 */ /* 0x000fe20008410000 */
[----:B------:R-:W-:Y:S01]  /*4290*/  FMUL.FTZ R20, R60, UR5 ;  /* 0x000000053c147c20 */ /* 0x000fe20008410000 */
[----:B------:R-:W-:Y:S02]  /*42a0*/  IMAD.U32 R57, RZ, RZ, UR7 ;  /* 0x00000007ff397e24 */ /* 0x000fe4000f8e00ff */
[----:B------:R-:W-:Y:S01]  /*42b0*/  FMUL.FTZ R13, R56, UR5 ;  /* 0x00000005380d7c20 */ /* 0x000fe20008410000 */
[----:B------:R-:W-:Y:S01]  /*42c0*/  IMAD.U32 R60, RZ, RZ, UR10 ;  /* 0x0000000aff3c7e24 */ /* 0x000fe2000f8e00ff */
[----:B------:R-:W-:Y:S01]  /*42d0*/  HGMMA.64x16x16.F32.BF16 R48, gdesc[UR52], R48, gsb0 ;  /* 0x00200000343079f0 */ /* 0x000fe20008001830 */
[----:B------:R-:W-:Y:S01]  /*42e0*/  UIADD3 UR54, UR4, 0x906, URZ ;  /* 0x0000090604367890 */ /* 0x000fe2000fffe03f */
[----:B------:R-:W-:Y:S01]  /*42f0*/  IMAD R57, R204, -0x2, R57 ;  /* 0xfffffffecc397824 */ /* 0x000fe200078e0239 */
[----:B------:R-:W-:Y:S01]  /*4300*/  UMOV UR55, 0x40000040 ;  /* 0x4000004000377882 */ /* 0x000fe20000000000 */
[----:B------:R-:W-:-:S02]  /*4310*/  IMAD R60, R60, 0x80, R205 ;  /* 0x000000803c3c7824 */ /* 0x000fc400078e02cd */
[----:B------:R-:W-:Y:S01]  /*4320*/  FMUL.FTZ R15, R61, UR5 ;  /* 0x000000053d0f7c20 */ /* 0x000fe20008410000 */
[----:B------:R-:W-:Y:S02]  /*4330*/  IMAD R56, R204, -0x2, R7 ;  /* 0xfffffffecc387824 */ /* 0x000fe400078e0207 */
[----:B------:R-:W-:Y:S01]  /*4340*/  FMUL.FTZ R58, R58, UR5 ;  /* 0x000000053a3a7c20 */ /* 0x000fe20008410000 */
[----:B------:R-:W-:Y:S01]  /*4350*/  FMUL.FTZ R59, R59, UR5 ;  /* 0x000000053b3b7c20 */ /* 0x000fe20008410000 */
[----:B------:R-:W-:Y:S01]  /*4360*/  IADD3 R7, R57, 0x8, R60 ;  /* 0x0000000839077810 */ /* 0x000fe20007ffe03c */
[----:B------:R-:W-:Y:S01]  /*4370*/  FMUL.FTZ R62, R62, UR5 ;  /* 0x000000053e3e7c20 */ /* 0x000fe20008410000 */
[----:B------:R-:W-:Y:S01]  /*4380*/  FMUL.FTZ R63, R63, UR5 ;  /* 0x000000053f3f7c20 */ /* 0x000fe20008410000 */
[----:B------:R-:W-:Y:S01]  /*4390*/  MUFU.TANH R12, R12 ;  /* 0x0000000c000c7308 */ /* 0x000fe20000002400 */
[----:B------:R-:W-:Y:S01]  /*43a0*/  VIMNMX R61, R56, R7, PT ;  /* 0x00000007383d7248 */ /* 0x000fe20003fe0100 */
[----:B------:R-:W-:Y:S01]  /*43b0*/  UIADD3 UR7, UR37, -0x2, URZ ;  /* 0xfffffffe25077890 */ /* 0x000fe2000fffe03f */
[----:B------:R-:W-:Y:S01]  /*43c0*/  VIADDMNMX R56, R60, R57, R56, PT ;  /* 0x000000393c387246 */ /* 0x000fe20003800138 */
[----:B------:R-:W-:Y:S01]  /*43d0*/  IMAD.MOV.U32 R60, RZ, RZ, R119 ;  /* 0x000000ffff3c7224 */ /* 0x000fe200078e0077 */
[----:B------:R-:W-:-:S02]  /*43e0*/  ISETP.GT.AND P3, PT, R61, RZ, PT ;  /* 0x000000ff3d00720c */ /* 0x000fc40003f64270 */
[C---:B------:R-:W-:Y:S01]  /*43f0*/  ISETP.GT.AND P4, PT, R61.reuse, 0x1, PT ;  /* 0x000000013d00780c */ /* 0x040fe20003f84270 */
[----:B------:R-:W5:Y:S01]  /*4400*/  MUFU.TANH R58, R58 ;  /* 0x0000003a003a7308 */ /* 0x000f620000002400 */
[----:B------:R-:W-:Y:S02]  /*4410*/  ISETP.GT.AND P5, PT, R61, 0x8, PT ;  /* 0x000000083d00780c */ /* 0x000fe40003fa4270 */
[----:B0-----:R-:W-:Y:S01]  /*4420*/  FSEL R65, R74, -INF , P3 ;  /* 0xff8000004a417808 */ /* 0x001fe20001800000 */
[--C-:B------:R-:W-:Y:S01]  /*4430*/  IMAD.MOV.U32 R74, RZ, RZ, R119.reuse ;  /* 0x000000ffff4a7224 */ /* 0x100fe200078e0077 */
[----:B-1----:R-:W-:Y:S02]  /*4440*/  FSEL R75, R75, -INF , P4 ;  /* 0xff8000004b4b7808 */ /* 0x002fe40002000000 */
[----:B------:R-:W-:Y:S01]  /*4450*/  ISETP.GT.AND P6, PT, R61, 0x9, PT ;  /* 0x000000093d00780c */ /* 0x000fe20003fc4270 */
[----:B------:R-:W0:Y:S01]  /*4460*/  MUFU.TANH R59, R59 ;  /* 0x0000003b003b7308 */ /* 0x000e220000002400 */
[----:B--2---:R-:W-:Y:S01]  /*4470*/  FSEL R69, R78, -INF , P5 ;  /* 0xff8000004e457808 */ /* 0x004fe20002800000 */
[----:B------:R-:W-:Y:S01]  /*4480*/  IMAD.MOV.U32 R78, RZ, RZ, R119 ;  /* 0x000000ffff4e7224 */ /* 0x000fe200078e0077 */
[----:B------:R-:W-:-:S02]  /*4490*/  FMNMX.FTZ R64, R65, R75, !PT ;  /* 0x0000004b41407209 */ /* 0x000fc40007810000 */
[----:B------:R-:W-:Y:S02]  /*44a0*/  ISETP.GT.AND P2, PT, R61, 0x10, PT ;  /* 0x000000103d00780c */ /* 0x000fe40003f44270 */
[----:B---3--:R-:W-:Y:S01]  /*44b0*/  FSEL R79, R79, -INF , P6 ;  /* 0xff8000004f4f7808 */ /* 0x008fe20003000000 */
[----:B------:R-:W1:Y:S01]  /*44c0*/  MUFU.TANH R62, R62 ;  /* 0x0000003e003e7308 */ /* 0x000e620000002400 */
[----:B------:R-:W-:Y:S02]  /*44d0*/  FMNMX.FTZ R64, R69, R64, !PT ;  /* 0x0000004045407209 */ /* 0x000fe40007810000 */
[----:B------:R-:W-:Y:S02]  /*44e0*/  ISETP.GT.AND P3, PT, R61, 0x11, PT ;  /* 0x000000113d00780c */ /* 0x000fe40003f64270 */
[----:B----4-:R-:W-:Y:S01]  /*44f0*/  FSEL R73, R66, -INF , P2 ;  /* 0xff80000042497808 */ /* 0x010fe20001000000 */
[----:B------:R-:W-:Y:S01]  /*4500*/  IMAD.MOV.U32 R66, RZ, RZ, R119 ;  /* 0x000000ffff427224 */ /* 0x000fe200078e0077 */
[----:B------:R-:W-:Y:S01]  /*4510*/  FMNMX.FTZ R64, R79, R64, !PT ;  /* 0x000000404f407209 */ /* 0x000fe20007810000 */
[----:B------:R-:W2:Y:S01]  /*4520*/  MUFU.TANH R63, R63 ;  /* 0x0000003f003f7308 */ /* 0x000ea20000002400 */
[----:B------:R-:W-:-:S02]  /*4530*/  ISETP.GT.AND P2, PT, R61, 0x18, PT ;  /* 0x000000183d00780c */ /* 0x000fc40003f44270 */
[----:B-----5:R-:W-:Y:S02]  /*4540*/  FSEL R67, R67, -INF , P3 ;  /* 0xff80000043437808 */ /* 0x020fe40001800000 */
        /* <DEDUP_REMOVED lines=12> */
[----:B------:R-:W-:Y:S01]  /*4610*/  UMOV UR55, 0x40000040 ;  /* 0x4000004000377882 */ /* 0x000fe20000000000 */
[----:B------:R-:W-:Y:S01]  /*4620*/  FMNMX.FTZ R64, R77, R64, !PT ;  /* 0x000000404d407209 */ /* 0x000fe20007810000 */
[----:B------:R-:W3:Y:S01]  /*4630*/  MUFU.TANH R50, R50 ;  /* 0x0000003200327308 */ /* 0x000ee20000002400 */
[----:B------:R-:W-:Y:S01]  /*4640*/  ISETP.GT.AND P3, PT, R61, 0x21, PT ;  /* 0x000000213d00780c */ /* 0x000fe20003f64270 */
[----:B------:R-:W-:Y:S01]  /*4650*/  FMUL.FTZ R54, R54, UR5 ;  /* 0x0000000536367c20 */ /* 0x000fe20008410000 */
[----:B------:R-:W-:Y:S01]  /*4660*/  FSEL R81, R58, -INF , P2 ;  /* 0xff8000003a517808 */ /* 0x000fe20001000000 */
[----:B------:R-:W-:Y:S01]  /*4670*/  FMUL.FTZ R55, R55, UR5 ;  /* 0x0000000537377c20 */ /* 0x000fe20008410000 */
[----:B------:R-:W-:Y:S01]  /*4680*/  FMNMX.FTZ R64, R71, R64, !PT ;  /* 0x0000004047407209 */ /* 0x000fe20007810000 */
[----:B------:R-:W-:Y:S01]  /*4690*/  FMUL.FTZ R21, R48, UR5 ;  /* 0x0000000530157c20 */ /* 0x000fe20008410000 */
[----:B------:R-:W-:Y:S01]  /*46a0*/  ISETP.GT.AND P2, PT, R61, 0x28, PT ;  /* 0x000000283d00780c */ /* 0x000fe20003f44270 */
[----:B------:R-:W4:Y:S01]  /*46b0*/  MUFU.TANH R51, R51 ;  /* 0x0000003300337308 */ /* 0x000f220000002400 */
[----:B0-----:R-:W-:Y:S01]  /*46c0*/  FSEL R83, R59, -INF , P3 ;  /* 0xff8000003b537808 */ /* 0x001fe20001800000 */
[----:B------:R-:W-:Y:S01]  /*46d0*/  FMUL.FTZ R48, R49, UR5 ;  /* 0x0000000531307c20 */ /* 0x000fe20008410000 */
[----:B------:R-:W-:Y:S01]  /*46e0*/  FMNMX.FTZ R64, R81, R64, !PT ;  /* 0x0000004051407209 */ /* 0x000fe20007810000 */
[----:B------:R-:W-:Y:S01]  /*46f0*/  FMUL.FTZ R52, R52, UR5 ;  /* 0x0000000534347c20 */ /* 0x000fe20008410000 */
[----:B------:R-:W-:Y:S01]  /*4700*/  ISETP.GT.AND P3, PT, R61, 0x29, PT ;  /* 0x000000293d00780c */ /* 0x000fe20003f64270 */
[----:B------:R-:W-:Y:S01]  /*4710*/  FMUL.FTZ R53, R53, UR5 ;  /* 0x0000000535357c20 */ /* 0x000fe20008410000 */
[----:B-1----:R-:W-:Y:S01]  /*4720*/  FSEL R85, R62, -INF , P2 ;  /* 0xff8000003e557808 */ /* 0x002fe20001000000 */
[----:B------:R-:W-:Y:S01]  /*4730*/  MUFU.TANH R54, R54 ;  /* 0x0000003600367308 */ /* 0x000fe20000002400 */
[----:B------:R-:W-:Y:S01]  /*4740*/  FMNMX.FTZ R64, R83, R64, !PT ;  /* 0x0000004053407209 */ /* 0x000fe20007810000 */
[----:B------:R-:W-:Y:S01]  /*4750*/  IMAD.MOV.U32 R62, RZ, RZ, R119 ;  /* 0x000000ffff3e7224 */ /* 0x000fe200078e0077 */
[----:B------:R-:W-:-:S02]  /*4760*/  ISETP.GT.AND P2, PT, R61, 0x30, PT ;  /* 0x000000303d00780c */ /* 0x000fc40003f44270 */
[----:B--2---:R-:W-:Y:S02]  /*4770*/  FSEL R87, R63, -INF , P3 ;  /* 0xff8000003f577808 */ /* 0x004fe40001800000 */
[----:B------:R-:W-:Y:S01]  /*4780*/  FMNMX.FTZ R64, R85, R64, !PT ;  /* 0x0000004055407209 */ /* 0x000fe20007810000 */
[----:B------:R-:W0:Y:S01]  /*4790*/  MUFU.TANH R55, R55 ;  /* 0x0000003700377308 */ /* 0x000e220000002400 */
[----:B------:R-:W-:Y:S02]  /*47a0*/  ISETP.GT.AND P3, PT, R61, 0x31, PT ;  /* 0x000000313d00780c */ /* 0x000fe40003f64270 */
[----:B---3--:R-:W-:Y:S02]  /*47b0*/  FSEL R89, R50, -INF , P2 ;  /* 0xff80000032597808 */ /* 0x008fe40001000000 */
[----:B------:R-:W-:Y:S02]  /*47c0*/  FMNMX.FTZ R64, R87, R64, !PT ;  /* 0x0000004057407209 */ /* 0x000fe40007810000 */
[----:B------:R-:W-:Y:S01]  /*47d0*/  ISETP.GT.AND P2, PT, R61, 0x38, PT ;  /* 0x000000383d00780c */ /* 0x000fe20003f44270 */
[----:B------:R-:W-:Y:S01]  /*47e0*/  MUFU.TANH R11, R11 ;  /* 0x0000000b000b7308 */ /* 0x000fe20000002400 */
[----:B----4-:R-:W-:-:S02]  /*47f0*/  FSEL R91, R51, -INF , P3 ;  /* 0xff800000335b7808 */ /* 0x010fc40001800000 */
[----:B------:R-:W-:Y:S02]  /*4800*/  FMNMX.FTZ R64, R89, R64, !PT ;  /* 0x0000004059407209 */ /* 0x000fe40007810000 */
[----:B------:R-:W-:Y:S02]  /*4810*/  ISETP.GT.AND P3, PT, R61, 0x39, PT ;  /* 0x000000393d00780c */ /* 0x000fe40003f64270 */
[----:B------:R-:W-:Y:S01]  /*4820*/  FMNMX.FTZ R64, R91, R64, !PT ;  /* 0x000000405b407209 */ /* 0x000fe20007810000 */
[----:B------:R-:W-:Y:S01]  /*4830*/  MUFU.TANH R13, R13 ;  /* 0x0000000d000d7308 */ /* 0x000fe20000002400 */
[----:B------:R-:W-:Y:S02]  /*4840*/  ISETP.GT.AND P4, PT, R56, 0x8, PT ;  /* 0x000000083800780c */ /* 0x000fe40003f84270 */
[-C--:B------:R-:W-:Y:S02]  /*4850*/  MOV R70, R119.reuse ;  /* 0x0000007700467202 */ /* 0x080fe40000000f00 */
[----:B------:R-:W-:Y:S01]  /*4860*/  MOV R58, R119 ;  /* 0x00000077003a7202 */ /* 0x000fe20000000f00 */
[----:B------:R-:W-:-:S02]  /*4870*/  WARPGROUP.DEPBAR.LE gsb0, 0x0 ;  /* 0x00008000000079c5 */ /* 0x000fc40000010000 */
        /* <DEDUP_REMOVED lines=9> */
[----:B------:R-:W-:Y:S01]  /*4910*/  UMOV UR55, 0x40000040 ;  /* 0x4000004000377882 */ /* 0x000fe20000000000 */
[----:B------:R-:W-:Y:S01]  /*4920*/  ULDC UR4, c[0x0][0x988] ;  /* 0x0002620000047ab9 */ /* 0x000fe20000000800 */
[----:B------:R-:W-:Y:S01]  /*4930*/  FMUL.FTZ R41, R41, UR5 ;  /* 0x0000000529297c20 */ /* 0x000fe20008410000 */
[----:B------:R-:W-:Y:S01]  /*4940*/  FMUL.FTZ R44, R44, UR5 ;  /* 0x000000052c2c7c20 */ /* 0x000fe20008410000 */
[----:B------:R-:W-:Y:S01]  /*4950*/  MUFU.TANH R42, R42 ;  /* 0x0000002a002a7308 */ /* 0x000fe20000002400 */
[----:B------:R-:W-:-:S07]  /*4960*/  FMUL.FTZ R45, R45, UR5 ;  /* 0x000000052d2d7c20 */ /* 0x000fce0008410000 */
[----:B------:R-:W1:Y:S08]  /*4970*/  MUFU.TANH R6, R43 ;  /* 0x0000002b00067308 */ /* 0x000e700000002400 */
[----:B------:R-:W2:Y:S08]  /*4980*/  MUFU.TANH R46, R46 ;  /* 0x0000002e002e7308 */ /* 0x000eb00000002400 */
[----:B------:R1:W3:Y:S08]  /*4990*/  MUFU.TANH R7, R47 ;  /* 0x0000002f00077308 */ /* 0x0002f00000002400 */
[----:B------:R-:W-:Y:S08]  /*49a0*/  MUFU.TANH R20, R20 ;  /* 0x0000001400147308 */ /* 0x000ff00000002400 */
[----:B------:R-:W-:Y:S01]  /*49b0*/  MUFU.TANH R15, R15 ;  /* 0x0000000f000f7308 */ /* 0x000fe20000002400 */
[----:B------:R-:W-:-:S02]  /*49c0*/  WARPGROUP.DEPBAR.LE gsb0, 0x0 ;  /* 0x00008000000079c5 */ /* 0x000fc40000010000 */
[----:B------:R-:W-:Y:S01]  /*49d0*/  WARPGROUP.ARRIVE ;  /* 0x00000000000079c5 */ /* 0x000fe20000000000 */
[----:B------:R-:W-:Y:S01]  /*49e0*/  FMUL.FTZ R35, R35, UR5 ;  /* 0x0000000523237c20 */ /* 0x000fe20008410000 */
[----:B------:R-:W-:Y:S01]  /*49f0*/  FMUL.FTZ R34, R34, UR5 ;  /* 0x0000000522227c20 */ /* 0x000fe20008410000 */
[----:B------:R-:W-:Y:S01]  /*4a00*/  FMUL.FTZ R50, R39, UR5 ;  /* 0x0000000527327c20 */ /* 0x000fe20008410000 */
[----:B0-----:R-:W-:Y:S01]  /*4a10*/  FSEL R39, R55, -INF , P3 ;  /* 0xff80000037277808 */ /* 0x001fe20001800000 */
[----:B------:R0:W-:Y:S01]  /*4a20*/  MUFU.TANH R49, R35 ;  /* 0x0000002300317308 */ /* 0x0001e20000002400 */
[----:B------:R-:W-:Y:S01]  /*4a30*/  HGMMA.64x16x16.F32.BF16 R24, gdesc[UR52], R24, gsb0 ;  /* 0x00200000341879f0 */ /* 0x000fe20008001818 */
[----:B------:R-:W-:Y:S01]  /*4a40*/  ISETP.GT.AND P3, PT, R61, 0x41, PT ;  /* 0x000000413d00780c */ /* 0x000fe20003f64270 */
[----:B------:R-:W-:Y:S01]  /*4a50*/  FMUL.FTZ R38, R38, UR5 ;  /* 0x0000000526267c20 */ /* 0x000fe20008410000 */
[----:B------:R-:W-:Y:S01]  /*4a60*/  FMUL.FTZ R32, R32, UR5 ;  /* 0x0000000520207c20 */ /* 0x000fe20008410000 */
[----:B------:R-:W-:Y:S01]  /*4a70*/  FMUL.FTZ R33, R33, UR5 ;  /* 0x0000000521217c20 */ /* 0x000fe20008410000 */
[----:B-1----:R-:W-:Y:S01]  /*4a80*/  FSEL R47, R6, -INF , P3 ;  /* 0xff800000062f7808 */ /* 0x002fe20001800000 */
[----:B------:R-:W-:Y:S01]  /*4a90*/  FMUL.FTZ R36, R36, UR5 ;  /* 0x0000000524247c20 */ /* 0x000fe20008410000 */
[----:B------:R-:W1:Y:S01]  /*4aa0*/  MUFU.TANH R34, R34 ;  /* 0x0000002200227308 */ /* 0x000e620000002400 */
[----:B0-----:R-:W-:Y:S01]  /*4ab0*/  FSEL R35, R54, -INF , P2 ;  /* 0xff80000036237808 */ /* 0x001fe20001000000 */
[----:B------:R-:W-:Y:S01]  /*4ac0*/  FMUL.FTZ R37, R37, UR5 ;  /* 0x0000000525257c20 */ /* 0x000fe20008410000 */
[----:B------:R-:W-:Y:S01]  /*4ad0*/  ISETP.GT.AND P2, PT, R61, 0x40, PT ;  /* 0x000000403d00780c */ /* 0x000fe20003f44270 */
[----:B------:R-:W-:Y:S01]  /*4ae0*/  IMAD.MOV.U32 R54, RZ, RZ, R119 ;  /* 0x000000ffff367224 */ /* 0x000fe200078e0077 */
[----:B------:R-:W-:-:S02]  /*4af0*/  FMNMX.FTZ R64, R35, R64, !PT ;  /* 0x0000004023407209 */ /* 0x000fc40007810000 */
[----:B------:R-:W-:Y:S01]  /*4b00*/  FSEL R43, R42, -INF , P2 ;  /* 0xff8000002a2b7808 */ /* 0x000fe20001000000 */
[----:B------:R-:W0:Y:S01]  /*4b10*/  MUFU.TANH R38, R38 ;  /* 0x0000002600267308 */ /* 0x000e220000002400 */
[----:B------:R-:W-:Y:S02]  /*4b20*/  FMNMX.FTZ R64, R39, R64, !PT ;  /* 0x0000004027407209 */ /* 0x000fe40007810000 */
[----:B------:R-:W-:Y:S02]  /*4b30*/  ISETP.GT.AND P2, PT, R61, 0x48, PT ;  /* 0x000000483d00780c */ /* 0x000fe40003f44270 */
[----:B------:R-:W-:Y:S02]  /*4b40*/  FMNMX.FTZ R64, R43, R64, !PT ;  /* 0x000000402b407209 */ /* 0x000fe40007810000 */
[----:B------:R-:W-:Y:S01]  /*4b50*/  ISETP.GT.AND P3, PT, R61, 0x49, PT ;  /* 0x000000493d00780c */ /* 0x000fe20003f64270 */
[----:B------:R-:W4:Y:S01]  /*4b60*/  MUFU.TANH R50, R50 ;  /* 0x0000003200327308 */ /* 0x000f220000002400 */
[----:B--2---:R-:W-:-:S02]  /*4b70*/  FSEL R93, R46, -INF , P2 ;  /* 0xff8000002e5d7808 */ /* 0x004fc40001000000 */
[----:B------:R-:W-:Y:S02]  /*4b80*/  FMNMX.FTZ R64, R47, R64, !PT ;  /* 0x000000402f407209 */ /* 0x000fe40007810000 */
[----:B------:R-:W-:Y:S02]  /*4b90*/  ISETP.GT.AND P2, PT, R61, 0x50, PT ;  /* 0x000000503d00780c */ /* 0x000fe40003f44270 */
[----:B---3--:R-:W-:Y:S01]  /*4ba0*/  FSEL R95, R7, -INF , P3 ;  /* 0xff800000075f7808 */ /* 0x008fe20001800000 */
[----:B------:R-:W-:Y:S01]  /*4bb0*/  MUFU.TANH R21, R21 ;  /* 0x0000001500157308 */ /* 0x000fe20000002400 */
[----:B------:R-:W-:Y:S02]  /*4bc0*/  FMNMX.FTZ R64, R93, R64, !PT ;  /* 0x000000405d407209 */ /* 0x000fe40007810000 */
[----:B------:R-:W-:Y:S02]  /*4bd0*/  ISETP.GT.AND P3, PT, R61, 0x51, PT ;  /* 0x000000513d00780c */ /* 0x000fe40003f64270 */
[----:B-1----:R-:W-:-:S02]  /*4be0*/  FSEL R97, R34, -INF , P2 ;  /* 0xff80000022617808 */ /* 0x002fc40001000000 */
[----:B------:R-:W-:Y:S01]  /*4bf0*/  FMNMX.FTZ R64, R95, R64, !PT ;  /* 0x000000405f407209 */ /* 0x000fe20007810000 */
[----:B------:R-:W-:Y:S01]  /*4c00*/  MUFU.TANH R48, R48 ;  /* 0x0000003000307308 */ /* 0x000fe20000002400 */
[----:B------:R-:W-:Y:S02]  /*4c10*/  ISETP.GT.AND P2, PT, R61, 0x58, PT ;  /* 0x000000583d00780c */ /* 0x000fe40003f44270 */
[----:B------:R-:W-:Y:S02]  /*4c20*/  FSEL R99, R49, -INF , P3 ;  /* 0xff80000031637808 */ /* 0x000fe40001800000 */
[----:B------:R-:W-:Y:S02]  /*4c30*/  FMNMX.FTZ R64, R97, R64, !PT ;  /* 0x0000004061407209 */ /* 0x000fe40007810000 */
[----:B------:R-:W-:Y:S01]  /*4c40*/  ISETP.GT.AND P3, PT, R61, 0x59, PT ;  /* 0x000000593d00780c */ /* 0x000fe20003f64270 */
[----:B------:R-:W-:Y:S01]  /*4c50*/  MUFU.TANH R52, R52 ;  /* 0x0000003400347308 */ /* 0x000fe20000002400 */
[----:B0-----:R-:W-:-:S02]  /*4c60*/  FSEL R101, R38, -INF , P2 ;  /* 0xff80000026657808 */ /* 0x001fc40001000000 */
[----:B------:R-:W-:Y:S01]  /*4c70*/  FMNMX.FTZ R64, R99, R64, !PT ;  /* 0x0000004063407209 */ /* 0x000fe20007810000 */
[----:B------:R-:W-:Y:S02]  /*4c80*/  WARPGROUP.DEPBAR.LE gsb0, 0x0 ;  /* 0x00008000000079c5 */ /* 0x000fe40000010000 */
[----:B------:R-:W-:Y:S01]  /*4c90*/  FMUL.FTZ R26, R26, UR5 ;  /* 0x000000051a1a7c20 */ /* 0x000fe20008410000 */
[----:B------:R-:W-:Y:S01]  /*4ca0*/  FMUL.FTZ R27, R27, UR5 ;  /* 0x000000051b1b7c20 */ /* 0x000fe20008410000 */
[----:B------:R-:W-:Y:S01]  /*4cb0*/  FMUL.FTZ R30, R30, UR5 ;  /* 0x000000051e1e7c20 */ /* 0x000fe20008410000 */
[----:B------:R-:W-:Y:S01]  /*4cc0*/  FMUL.FTZ R31, R31, UR5 ;  /* 0x000000051f1f7c20 */ /* 0x000fe20008410000 */
[----:B------:R-:W-:Y:S01]  /*4cd0*/  ISETP.GT.AND P2, PT, R61, 0x60, PT ;  /* 0x000000603d00780c */ /* 0x000fe20003f44270 */
[----:B------:R-:W-:Y:S01]  /*4ce0*/  MUFU.TANH R53, R53 ;  /* 0x0000003500357308 */ /* 0x000fe20000002400 */
[----:B----4-:R-:W-:Y:S01]  /*4cf0*/  FSEL R103, R50, -INF , P3 ;  /* 0xff80000032677808 */ /* 0x010fe20001800000 */
[----:B------:R-:W-:Y:S01]  /*4d00*/  FMUL.FTZ R24, R24, UR5 ;  /* 0x0000000518187c20 */ /* 0x000fe20008410000 */
[----:B------:R-:W-:Y:S01]  /*4d10*/  FMNMX.FTZ R64, R101, R64, !PT ;  /* 0x0000004065407209 */ /* 0x000fe20007810000 */
[----:B------:R-:W-:Y:S01]  /*4d20*/  FMUL.FTZ R25, R25, UR5 ;  /* 0x0000000519197c20 */ /* 0x000fe20008410000 */
[----:B------:R-:W-:Y:S01]  /*4d30*/  ISETP.GT.AND P3, PT, R61, 0x61, PT ;  /* 0x000000613d00780c */ /* 0x000fe20003f64270 */
[----:B------:R-:W-:Y:S01]  /*4d40*/  FMUL.FTZ R28, R28, UR5 ;  /* 0x000000051c1c7c20 */ /* 0x000fe20008410000 */
[----:B------:R-:W-:Y:S01]  /*4d50*/  FMNMX.FTZ R64, R103, R64, !PT ;  /* 0x0000004067407209 */ /* 0x000fe20007810000 */
[----:B------:R-:W0:Y:S01]  /*4d60*/  MUFU.TANH R26, R26 ;  /* 0x0000001a001a7308 */ /* 0x000e220000002400 */
[----:B------:R-:W-:Y:S01]  /*4d70*/  FMUL.FTZ R29, R29, UR5 ;  /* 0x000000051d1d7c20 */ /* 0x000fe20008410000 */
[----:B------:R1:W-:Y:S01]  /*4d80*/  @!P1 SYNCS.ARRIVE.TRANS64.RED.A1T0 RZ, [R0+URZ], RZ ;  /* 0x000000ff00ff99a7 */ /* 0x0003e2000810043f */
[----:B------:R-:W-:Y:S01]  /*4d90*/  IMAD.MOV.U32 R50, RZ, RZ, R119 ;  /* 0x000000ffff327224 */ /* 0x000fe200078e0077 */
[----:B------:R-:W-:-:S04]  /*4da0*/  MOV R46, R119 ;  /* 0x00000077002e7202 */ /* 0x000fc80000000f00 */
[----:B------:R-:W2:Y:S08]  /*4db0*/  MUFU.TANH R27, R27 ;  /* 0x0000001b001b7308 */ /* 0x000eb00000002400 */
[----:B------:R-:W3:Y:S01]  /*4dc0*/  MUFU.TANH R30, R30 ;  /* 0x0000001e001e7308 */ /* 0x000ee20000002400 */
[----:B0-----:R-:W-:Y:S02]  /*4dd0*/  FSEL R105, R26, -INF , P2 ;  /* 0xff8000001a697808 */ /* 0x001fe40001000000 */
[----:B------:R-:W-:-:S02]  /*4de0*/  ISETP.GT.AND P2, PT, R61, 0x68, PT ;  /* 0x000000683d00780c */ /* 0x000fc40003f44270 */
[----:B------:R-:W-:-:S03]  /*4df0*/  FMNMX.FTZ R64, R105, R64, !PT ;  /* 0x0000004069407209 */ /* 0x000fc60007810000 */
[----:B------:R-:W0:Y:S01]  /*4e00*/  MUFU.TANH R31, R31 ;  /* 0x0000001f001f7308 */ /* 0x000e220000002400 */
[----:B--2---:R-:W-:Y:S02]  /*4e10*/  FSEL R107, R27, -INF , P3 ;  /* 0xff8000001b6b7808 */ /* 0x004fe40001800000 */
[----:B------:R-:W-:Y:S02]  /*4e20*/  ISETP.GT.AND P3, PT, R61, 0x69, PT ;  /* 0x000000693d00780c */ /* 0x000fe40003f64270 */
[----:B------:R-:W-:-:S03]  /*4e30*/  FMNMX.FTZ R64, R107, R64, !PT ;  /* 0x000000406b407209 */ /* 0x000fc60007810000 */
[----:B------:R-:W-:Y:S01]  /*4e40*/  MUFU.TANH R40, R40 ;  /* 0x0000002800287308 */ /* 0x000fe20000002400 */
[----:B---3--:R-:W-:-:S04]  /*4e50*/  FSEL R109, R30, -INF , P2 ;  /* 0xff8000001e6d7808 */ /* 0x008fc80001000000 */
[----:B------:R-:W-:-:S03]  /*4e60*/  FMNMX.FTZ R64, R109, R64, !PT ;  /* 0x000000406d407209 */ /* 0x000fc60007810000 */
[----:B------:R-:W-:Y:S01]  /*4e70*/  MUFU.TANH R41, R41 ;  /* 0x0000002900297308 */ /* 0x000fe20000002400 */
[----:B0-----:R-:W-:Y:S02]  /*4e80*/  FSEL R111, R31, -INF , P3 ;  /* 0xff8000001f6f7808 */ /* 0x001fe40001800000 */
[----:B------:R-:W-:Y:S02]  /*4e90*/  ISETP.GT.AND P3, PT, R56, 0x1, PT ;  /* 0x000000013800780c */ /* 0x000fe40003f64270 */
[----:B------:R-:W-:Y:S02]  /*4ea0*/  FMNMX.FTZ R64, R111, R64, !PT ;  /* 0x000000406f407209 */ /* 0x000fe40007810000 */
[----:B------:R-:W-:Y:S01]  /*4eb0*/  FSEL R3, R3, -INF , P3 ;  /* 0xff80000003037808 */ /* 0x000fe20001800000 */
[----:B------:R-:W-:Y:S01]  /*4ec0*/  MUFU.TANH R44, R44 ;  /* 0x0000002c002c7308 */ /* 0x000fe20000002400 */
[----:B------:R-:W-:Y:S01]  /*4ed0*/  FSEL R31, R8, -INF , P4 ;  /* 0xff800000081f7808 */ /* 0x000fe20002000000 */
[----:B------:R-:W0:Y:S01]  /*4ee0*/  SHFL.BFLY PT, R7, R64, 0x2, 0x1f ;  /* 0x0c401f0040077f89 */ /* 0x000e2200000e0000 */
[----:B------:R-:W-:-:S04]  /*4ef0*/  ISETP.GT.AND P3, PT, R56, 0x10, PT ;  /* 0x000000103800780c */ /* 0x000fc80003f64270 */
[----:B------:R-:W-:Y:S01]  /*4f00*/  FSEL R9, R9, -INF , P3 ;  /* 0xff80000009097808 */ /* 0x000fe20001800000 */
[----:B------:R-:W-:Y:S01]  /*4f10*/  MUFU.TANH R45, R45 ;  /* 0x0000002d002d7308 */ /* 0x000fe20000002400 */
[----:B------:R-:W-:-:S04]  /*4f20*/  ISETP.GT.AND P3, PT, R56, 0x18, PT ;  /* 0x000000183800780c */ /* 0x000fc80003f64270 */
[----:B------:R-:W-:Y:S02]  /*4f30*/  FSEL R55, R12, -INF , P3 ;  /* 0xff8000000c377808 */ /* 0x000fe40001800000 */
[C---:B------:R-:W-:Y:S01]  /*4f40*/  ISETP.GT.AND P3, PT, R56.reuse, 0x20, PT ;  /* 0x000000203800780c */ /* 0x040fe20003f64270 */
[----:B------:R-:W-:Y:S03]  /*4f50*/  MUFU.TANH R32, R32 ;  /* 0x0000002000207308 */ /* 0x000fe60000002400 */
[----:B------:R-:W-:Y:S02]  /*4f60*/  FSEL R13, R13, -INF , P3 ;  /* 0xff8000000d0d7808 */ /* 0x000fe40001800000 */
[----:B------:R-:W-:-:S03]  /*4f70*/  ISETP.GT.AND P3, PT, R56, 0x28, PT ;  /* 0x000000283800780c */ /* 0x000fc60003f64270 */
[----:B------:R-:W-:Y:S01]  /*4f80*/  MUFU.TANH R33, R33 ;  /* 0x0000002100217308 */ /* 0x000fe20000002400 */
[----:B------:R-:W-:Y:S02]  /*4f90*/  FSEL R59, R20, -INF , P3 ;  /* 0xff800000143b7808 */ /* 0x000fe40001800000 */
[----:B0-----:R-:W-:Y:S02]  /*4fa0*/  FMNMX.FTZ R6, R64, R7, !PT ;  /* 0x0000000740067209 */ /* 0x001fe40007810000 */
[C---:B------:R-:W-:Y:S02]  /*4fb0*/  ISETP.GT.AND P3, PT, R56.reuse, 0x30, PT ;  /* 0x000000303800780c */ /* 0x040fe40003f64270 */
[----:B------:R-:W-:Y:S01]  /*4fc0*/  MOV R64, R119 ;  /* 0x0000007700407202 */ /* 0x000fe20000000f00 */
[----:B------:R-:W0:Y:S01]  /*4fd0*/  SHFL.BFLY PT, R7, R6, 0x1, 0x1f ;  /* 0x0c201f0006077f89 */ /* 0x000e2200000e0000 */
[----:B------:R-:W-:Y:S01]  /*4fe0*/  FSEL R21, R21, -INF , P3 ;  /* 0xff80000015157808 */ /* 0x000fe20001800000 */
[----:B------:R-:W-:Y:S01]  /*4ff0*/  MUFU.TANH R36, R36 ;  /* 0x0000002400247308 */ /* 0x000fe20000002400 */
[----:B------:R-:W-:-:S04]  /*5000*/  ISETP.GT.AND P3, PT, R56, 0x38, PT ;  /* 0x000000383800780c */ /* 0x000fc80003f64270 */
[----:B------:R-:W-:Y:S02]  /*5010*/  FSEL R63, R52, -INF , P3 ;  /* 0xff800000343f7808 */ /* 0x000fe40001800000 */
[----:B------:R-:W-:Y:S01]  /*5020*/  ISETP.GT.AND P3, PT, R56, 0x40, PT ;  /* 0x000000403800780c */ /* 0x000fe20003f64270 */
[----:B------:R-:W-:Y:S01]  /*5030*/  MUFU.TANH R37, R37 ;  /* 0x0000002500257308 */ /* 0x000fe20000002400 */
[----:B------:R-:W-:-:S07]  /*5040*/  MOV R52, R119 ;  /* 0x0000007700347202 */ /* 0x000fce0000000f00 */
[----:B------:R-:W-:Y:S01]  /*5050*/  MUFU.TANH R24, R24 ;  /* 0x0000001800187308 */ /* 0x000fe20000002400 */
[----:B0-----:R-:W-:Y:S01]  /*5060*/  FMNMX.FTZ R7, R6, R7, !PT ;  /* 0x0000000706077209 */ /* 0x001fe20007810000 */
[----:B------:R-:W-:-:S06]  /*5070*/  IMAD.U32 R6, RZ, RZ, UR4 ;  /* 0x00000004ff067e24 */ /* 0x000fcc000f8e00ff */
[----:B------:R-:W-:Y:S01]  /*5080*/  MUFU.TANH R25, R25 ;  /* 0x0000001900197308 */ /* 0x000fe20000002400 */
[----:B------:R-:W-:Y:S01]  /*5090*/  UIADD3 UR4, UR11, -UR14, URZ ;  /* 0x8000000e0b047290 */ /* 0x000fe2000fffe03f */
[C---:B------:R-:W-:Y:S01]  /*50a0*/  FSETP.NEU.FTZ.AND P2, PT, R7.reuse, -INF , PT ;  /* 0xff8000000700780b */ /* 0x040fe20003f5d000 */
[----:B------:R-:W-:Y:S02]  /*50b0*/  FMUL.FTZ R26, R7, R6 ;  /* 0x00000006071a7220 */ /* 0x000fe40000410000 */
[----:B------:R-:W-:-:S03]  /*50c0*/  ULEA UR5, UR10, UR4, 0x7 ;  /* 0x000000040a057291 */ /* 0x000fc6000f8e383f */
[----:B------:R-:W-:Y:S01]  /*50d0*/  FSEL R26, R26, RZ, P2 ;  /* 0x000000ff1a1a7208 */ /* 0x000fe20001000000 */
[----:B------:R-:W-:Y:S01]  /*50e0*/  MUFU.TANH R28, R28 ;  /* 0x0000001c001c7308 */ /* 0x000fe20000002400 */
[----:B------:R-:W-:Y:S01]  /*50f0*/  ISETP.GT.AND P2, PT, R56, RZ, PT ;  /* 0x000000ff3800720c */ /* 0x000fe20003f44270 */
[----:B------:R-:W-:Y:S02]  /*5100*/  UMOV UR4, URZ ;  /* 0x0000003f00047c82 */ /* 0x000fe40008000000 */
[-CC-:B------:R-:W-:Y:S01]  /*5110*/  FFMA.FTZ R201, R65, R6.reuse, -R26.reuse ;  /* 0x0000000641c97223 */ /* 0x180fe2000001081a */
[----:B------:R-:W-:Y:S01]  /*5120*/  FSEL R27, R2, -INF , P2 ;  /* 0xff800000021b7808 */ /* 0x000fe20001000000 */
[-CC-:B------:R-:W-:Y:S01]  /*5130*/  FFMA.FTZ R203, R69, R6.reuse, -R26.reuse ;  /* 0x0000000645cb7223 */ /* 0x180fe2000001081a */
[----:B------:R-:W-:Y:S01]  /*5140*/  ISETP.GT.AND P2, PT, R56, 0x9, PT ;  /* 0x000000093800780c */ /* 0x000fe20003f44270 */
[-CC-:B------:R-:W-:Y:S01]  /*5150*/  FFMA.FTZ R12, R71, R6.reuse, -R26.reuse ;  /* 0x00000006470c7223 */ /* 0x180fe2000001081a */
[----:B------:R-:W-:Y:S01]  /*5160*/  FMNMX.FTZ R8, R27, R3, !PT ;  /* 0x000000031b087209 */ /* 0x000fe20007810000 */
[----:B------:R-:W-:Y:S01]  /*5170*/  MUFU.TANH R29, R29 ;  /* 0x0000001d001d7308 */ /* 0x000fe20000002400 */
[----:B------:R-:W-:Y:S01]  /*5180*/  FSEL R49, R4, -INF , P2 ;  /* 0xff80000004317808 */ /* 0x000fe20001000000 */
[--C-:B------:R-:W-:Y:S01]  /*5190*/  FFMA.FTZ R197, R73, R6, -R26.reuse ;  /* 0x0000000649c57223 */ /* 0x100fe2000001081a */
[----:B------:R-:W-:Y:S01]  /*51a0*/  FMNMX.FTZ R8, R31, R8, !PT ;  /* 0x000000081f087209 */ /* 0x000fe20007810000 */
[-CC-:B------:R-:W-:Y:S01]  /*51b0*/  FFMA.FTZ R2, R75, R6.reuse, -R26.reuse ;  /* 0x000000064b027223 */ /* 0x180fe2000001081a */
[----:B------:R-:W-:Y:S01]  /*51c0*/  ISETP.GT.AND P2, PT, R56, 0x11, PT ;  /* 0x000000113800780c */ /* 0x000fe20003f44270 */
[--C-:B------:R-:W-:Y:S01]  /*51d0*/  FFMA.FTZ R20, R35, R6, -R26.reuse ;  /* 0x0000000623147223 */ /* 0x100fe2000001081a */
[----:B------:R-:W-:Y:S01]  /*51e0*/  FMNMX.FTZ R8, R49, R8, !PT ;  /* 0x0000000831087209 */ /* 0x000fe20007810000 */
[----:B------:R-:W-:Y:S01]  /*51f0*/  MUFU.EX2 R201, R201 ;  /* 0x000000c900c97308 */ /* 0x000fe20000000800 */
[----:B------:R-:W-:Y:S01]  /*5200*/  FSEL R51, R10, -INF , P2 ;  /* 0xff8000000a337808 */ /* 0x000fe20001000000 */
[--C-:B------:R-:W-:Y:S01]  /*5210*/  FFMA.FTZ R10, R67, R6, -R26.reuse ;  /* 0x00000006430a7223 */ /* 0x100fe2000001081a */
[----:B------:R-:W-:Y:S01]  /*5220*/  FMNMX.FTZ R8, R9, R8, !PT ;  /* 0x0000000809087209 */ /* 0x000fe20007810000 */
[-CC-:B------:R-:W-:Y:S01]  /*5230*/  FFMA.FTZ R4, R79, R6.reuse, -R26.reuse ;  /* 0x000000064f047223 */ /* 0x180fe2000001081a */
[C---:B------:R-:W-:Y:S01]  /*5240*/  ISETP.GT.AND P2, PT, R56.reuse, 0x19, PT ;  /* 0x000000193800780c */ /* 0x040fe20003f44270 */
[--C-:B------:R-:W-:Y:S01]  /*5250*/  FFMA.FTZ R199, R77, R6, -R26.reuse ;  /* 0x000000064dc77223 */ /* 0x100fe2000001081a */
[----:B------:R-:W-:Y:S01]  /*5260*/  FMNMX.FTZ R8, R51, R8, !PT ;  /* 0x0000000833087209 */ /* 0x000fe20007810000 */
[----:B------:R-:W0:Y:S01]  /*5270*/  MUFU.EX2 R2, R2 ;  /* 0x0000000200027308 */ /* 0x000e220000000800 */
        /* <DEDUP_REMOVED lines=13> */
[----:B------:R-:W-:Y:S01]  /*5350*/  FFMA.FTZ R91, R91, R6, -R26 ;  /* 0x000000065b5b7223 */ /* 0x000fe2000001081a */
[----:B------:R-:W-:Y:S01]  /*5360*/  FMNMX.FTZ R8, R57, R8, !PT ;  /* 0x0000000839087209 */ /* 0x000fe20007810000 */
[----:B------:R-:W-:Y:S01]  /*5370*/  MUFU.EX2 R191, R20 ;  /* 0x0000001400bf7308 */ /* 0x000fe20000000800 */
[----:B------:R-:W-:Y:S01]  /*5380*/  FSEL R15, R15, -INF , P2 ;  /* 0xff8000000f0f7808 */ /* 0x000fe20001000000 */
[----:B0-----:R-:W-:Y:S01]  /*5390*/  FADD.FTZ R42, R201, R2 ;  /* 0x00000002c92a7221 */ /* 0x001fe20000010000 */
        /* <DEDUP_REMOVED lines=33> */
[----:B------:R-:W-:Y:S01]  /*55b0*/  FFMA.FTZ R26, R111, R6, -R26 ;  /* 0x000000066f1a7223 */ /* 0x000fe2000001081a */
[----:B------:R-:W-:Y:S01]  /*55c0*/  FMNMX.FTZ R8, R41, R8, !PT ;  /* 0x0000000829087209 */ /* 0x000fe20007810000 */
[----:B------:R-:W-:Y:S01]  /*55d0*/  UIMAD.WIDE UR4, UR5, -0x6db6db6d, UR4 ;  /* 0x92492493050478a5 */ /* 0x000fe2000f8e0204 */
[C---:B------:R-:W-:Y:S01]  /*55e0*/  ISETP.GT.AND P3, PT, R56.reuse, 0x50, PT ;  /* 0x000000503800780c */ /* 0x040fe20003f64270 */
[----:B------:R-:W-:Y:S01]  /*55f0*/  MUFU.EX2 R12, R12 ;  /* 0x0000000c000c7308 */ /* 0x000fe20000000800 */
[----:B------:R-:W-:Y:S01]  /*5600*/  FSEL R45, R45, -INF , P2 ;  /* 0xff8000002d2d7808 */ /* 0x000fe20001000000 */
[----:B------:R-:W-:Y:S01]  /*5610*/  USHF.R.U32.HI UR4, URZ, 0x1f, UR5 ;  /* 0x0000001f3f047899 */ /* 0x000fe20008011605 */
[----:B------:R-:W-:Y:S01]  /*5620*/  FMNMX.FTZ R8, R67, R8, !PT ;  /* 0x0000000843087209 */ /* 0x000fe20007810000 */
[--C-:B------:R-:W-:Y:S01]  /*5630*/  IMAD.MOV.U32 R111, RZ, RZ, R119.reuse ;  /* 0x000000ffff6f7224 */ /* 0x100fe200078e0077 */
[----:B------:R-:W-:Y:S01]  /*5640*/  ISETP.GT.AND P2, PT, R56, 0x51, PT ;  /* 0x000000513800780c */ /* 0x000fe20003f44270 */
[----:B------:R-:W-:Y:S01]  /*5650*/  ULEA.HI.SX32 UR4, UR5, UR4, 0x1a ;  /* 0x0000000405047291 */ /* 0x000fe2000f8fd23f */
[----:B------:R-:W-:Y:S01]  /*5660*/  FSEL R69, R32, -INF , P3 ;  /* 0xff80000020457808 */ /* 0x000fe20001800000 */
[----:B------:R-:W-:Y:S01]  /*5670*/  MUFU.EX2 R193, R193 ;  /* 0x000000c100c17308 */ /* 0x000fe20000000800 */
[----:B------:R-:W-:Y:S01]  /*5680*/  FMNMX.FTZ R8, R45, R8, !PT ;  /* 0x000000082d087209 */ /* 0x000fe20007810000 */
[----:B------:R-:W-:Y:S01]  /*5690*/  UISETP.LT.AND UP0, UPT, URZ, UR4, UPT ;  /* 0x000000043f00728c */ /* 0x000fe2000bf01270 */
[C---:B------:R-:W-:Y:S01]  /*56a0*/  ISETP.GT.AND P3, PT, R56.reuse, 0x58, PT ;  /* 0x000000583800780c */ /* 0x040fe20003f64270 */
[--C-:B------:R-:W-:Y:S01]  /*56b0*/  IMAD.MOV.U32 R83, RZ, RZ, R119.reuse ;  /* 0x000000ffff537224 */ /* 0x100fe200078e0077 */
[----:B------:R-:W-:Y:S01]  /*56c0*/  FSEL R33, R33, -INF , P2 ;  /* 0xff80000021217808 */ /* 0x000fe20001000000 */
[----:B------:R-:W-:Y:S01]  /*56d0*/  USEL UR61, URZ, UR4, !UP0 ;  /* 0x000000043f3d7287 */ /* 0x000fe2000c000000 */
[----:B------:R-:W-:Y:S01]  /*56e0*/  FMNMX.FTZ R8, R69, R8, !PT ;  /* 0x0000000845087209 */ /* 0x000fe20007810000 */
[----:B------:R-:W-:Y:S01]  /*56f0*/  MUFU.EX2 R14, R14 ;  /* 0x0000000e000e7308 */ /* 0x000fe20000000800 */
[----:B------:R-:W-:Y:S01]  /*5700*/  ISETP.GT.AND P2, PT, R56, 0x59, PT ;  /* 0x000000593800780c */ /* 0x000fe20003f44270 */
[----:B------:R-:W-:Y:S01]  /*5710*/  UISETP.GE.AND UP0, UPT, UR7, UR61, UPT ;  /* 0x0000003d0700728c */ /* 0x000fe2000bf06270 */
[----:B------:R-:W-:Y:S01]  /*5720*/  FSEL R71, R36, -INF , P3 ;  /* 0xff80000024477808 */ /* 0x000fe20001800000 */
[--C-:B------:R-:W-:Y:S01]  /*5730*/  IMAD.MOV.U32 R81, RZ, RZ, R119.reuse ;  /* 0x000000ffff517224 */ /* 0x100fe200078e0077 */
[----:B------:R-:W-:Y:S01]  /*5740*/  FMNMX.FTZ R8, R33, R8, !PT ;  /* 0x0000000821087209 */ /* 0x000fe20007810000 */
[--C-:B------:R-:W-:Y:S01]  /*5750*/  IMAD.MOV.U32 R79, RZ, RZ, R119.reuse ;  /* 0x000000ffff4f7224 */ /* 0x100fe200078e0077 */
[C---:B------:R-:W-:Y:S01]  /*5760*/  ISETP.GT.AND P3, PT, R56.reuse, 0x60, PT ;  /* 0x000000603800780c */ /* 0x040fe20003f64270 */
[----:B------:R-:W-:Y:S01]  /*5770*/  MUFU.EX2 R85, R85 ;  /* 0x0000005500557308 */ /* 0x000fe20000000800 */
[----:B------:R-:W-:Y:S01]  /*5780*/  FSEL R37, R37, -INF , P2 ;  /* 0xff80000025257808 */ /* 0x000fe20001000000 */
[--C-:B------:R-:W-:Y:S01]  /*5790*/  IMAD.MOV.U32 R77, RZ, RZ, R119.reuse ;  /* 0x000000ffff4d7224 */ /* 0x100fe200078e0077 */
[----:B------:R-:W-:Y:S01]  /*57a0*/  FMNMX.FTZ R8, R71, R8, !PT ;  /* 0x0000000847087209 */ /* 0x000fe20007810000 */
[----:B------:R-:W-:Y:S01]  /*57b0*/  IMAD.MOV.U32 R48, RZ, RZ, R119 ;  /* 0x000000ffff307224 */ /* 0x000fe200078e0077 */
[----:B------:R-:W-:-:S02]  /*57c0*/  ISETP.GT.AND P2, PT, R56, 0x61, PT ;  /* 0x000000613800780c */ /* 0x000fc40003f44270 */
[----:B------:R-:W-:Y:S01]  /*57d0*/  FSEL R73, R24, -INF , P3 ;  /* 0xff80000018497808 */ /* 0x000fe20001800000 */
[----:B------:R0:W2:Y:S01]  /*57e0*/  MUFU.EX2 R30, R87 ;  /* 0x00000057001e7308 */ /* 0x0000a20000000800 */
[----:B------:R-:W-:Y:S02]  /*57f0*/  FMNMX.FTZ R8, R37, R8, !PT ;  /* 0x0000000825087209 */ /* 0x000fe40007810000 */
[C---:B------:R-:W-:Y:S02]  /*5800*/  ISETP.GT.AND P3, PT, R56.reuse, 0x68, PT ;  /* 0x000000683800780c */ /* 0x040fe40003f64270 */
[----:B------:R-:W-:Y:S02]  /*5810*/  FSEL R25, R25, -INF , P2 ;  /* 0xff80000019197808 */ /* 0x000fe40001000000 */
[----:B------:R-:W-:Y:S01]  /*5820*/  FMNMX.FTZ R8, R73, R8, !PT ;  /* 0x0000000849087209 */ /* 0x000fe20007810000 */
[----:B------:R-:W-:Y:S01]  /*5830*/  MUFU.EX2 R89, R89 ;  /* 0x0000005900597308 */ /* 0x000fe20000000800 */
[----:B------:R-:W-:Y:S01]  /*5840*/  ISETP.GT.AND P2, PT, R56, 0x69, PT ;  /* 0x000000693800780c */ /* 0x000fe20003f44270 */
[--C-:B0-----:R-:W-:Y:S01]  /*5850*/  IMAD.MOV.U32 R87, RZ, RZ, R119.reuse ;  /* 0x000000ffff577224 */ /* 0x101fe200078e0077 */
[----:B------:R-:W-:Y:S01]  /*5860*/  FSEL R75, R28, -INF , P3 ;  /* 0xff8000001c4b7808 */ /* 0x000fe20001800000 */
[----:B------:R-:W-:Y:S01]  /*5870*/  IMAD.MOV.U32 R56, RZ, RZ, R119 ;  /* 0x000000ffff387224 */ /* 0x000fe200078e0077 */
[----:B------:R-:W-:-:S02]  /*5880*/  FMNMX.FTZ R8, R25, R8, !PT ;  /* 0x0000000819087209 */ /* 0x000fc40007810000 */
[----:B------:R-:W-:Y:S01]  /*5890*/  FSEL R29, R29, -INF , P2 ;  /* 0xff8000001d1d7808 */ /* 0x000fe20001000000 */
[----:B------:R0:W3:Y:S01]  /*58a0*/  MUFU.EX2 R24, R91 ;  /* 0x0000005b00187308 */ /* 0x0000e20000000800 */
[----:B------:R-:W-:Y:S02]  /*58b0*/  FMNMX.FTZ R8, R75, R8, !PT ;  /* 0x000000084b087209 */ /* 0x000fe40007810000 */
[----:B------:R-:W-:Y:S02]  /*58c0*/  F2FP.BF16.F32.PACK_AB R201, R2, R201 ;  /* 0x000000c902c9723e */ /* 0x000fe400000010ff */
[----:B------:R-:W-:Y:S02]  /*58d0*/  FMNMX.FTZ R8, R29, R8, !PT ;  /* 0x000000081d087209 */ /* 0x000fe40007810000 */
[----:B--2---:R-:W-:Y:S01]  /*58e0*/  F2FP.BF16.F32.PACK_AB R195, R30, R85 ;  /* 0x000000551ec3723e */ /* 0x004fe200000010ff */
[----:B------:R2:W-:Y:S01]  /*58f0*/  MUFU.EX2 R28, R39 ;  /* 0x00000027001c7308 */ /* 0x0005e20000000800 */
[--C-:B0-----:R-:W-:Y:S01]  /*5900*/  IMAD.MOV.U32 R91, RZ, RZ, R119.reuse ;  /* 0x000000ffff5b7224 */ /* 0x101fe200078e0077 */
[----:B------:R-:W0:Y:S06]  /*5910*/  SHFL.BFLY PT, R35, R8, 0x2, 0x1f ;  /* 0x0c401f0008237f89 */ /* 0x000e2c00000e0000 */
[----:B------:R-:W-:Y:S01]  /*5920*/  MUFU.EX2 R43, R43 ;  /* 0x0000002b002b7308 */ /* 0x000fe20000000800 */
[----:B---3--:R-:W-:Y:S01]  /*5930*/  F2FP.BF16.F32.PACK_AB R189, R24, R89 ;  /* 0x0000005918bd723e */ /* 0x008fe200000010ff */
[----:B--2---:R-:W-:-:S06]  /*5940*/  IMAD.MOV.U32 R39, RZ, RZ, R119 ;  /* 0x000000ffff277224 */ /* 0x004fcc00078e0077 */
[----:B------:R2:W3:Y:S08]  /*5950*/  MUFU.EX2 R32, R47 ;  /* 0x0000002f00207308 */ /* 0x0004f00000000800 */
[----:B------:R-:W-:Y:S01]  /*5960*/  MUFU.EX2 R93, R93 ;  /* 0x0000005d005d7308 */ /* 0x000fe20000000800 */
[----:B--2---:R-:W-:Y:S01]  /*5970*/  IMAD.MOV.U32 R47, RZ, RZ, R119 ;  /* 0x000000ffff2f7224 */ /* 0x004fe200078e0077 */
[----:B0-----:R-:W-:-:S05]  /*5980*/  FMNMX.FTZ R35, R8, R35, !PT ;  /* 0x0000002308237209 */ /* 0x001fca0007810000 */
[----:B------:R-:W0:Y:S01]  /*5990*/  SHFL.BFLY PT, R8, R35, 0x1, 0x1f ;  /* 0x0c201f0023087f89 */ /* 0x000e2200000e0000 */
[----:B------:R2:W4:Y:S01]  /*59a0*/  MUFU.EX2 R34, R95 ;  /* 0x0000005f00227308 */ /* 0x0005220000000800 */
[----:B---3--:R-:W-:-:S07]  /*59b0*/  F2FP.BF16.F32.PACK_AB R185, R32, R43 ;  /* 0x0000002b20b9723e */ /* 0x008fce00000010ff */
[----:B------:R-:W-:Y:S01]  /*59c0*/  MUFU.EX2 R97, R97 ;  /* 0x0000006100617308 */ /* 0x000fe20000000800 */
[----:B--2---:R-:W-:-:S07]  /*59d0*/  IMAD.MOV.U32 R95, RZ, RZ, R119 ;  /* 0x000000ffff5f7224 */ /* 0x004fce00078e0077 */
[----:B------:R2:W3:Y:S01]  /*59e0*/  MUFU.EX2 R36, R99 ;  /* 0x0000006300247308 */ /* 0x0004e20000000800 */
[----:B----4-:R-:W-:Y:S02]  /*59f0*/  F2FP.BF16.F32.PACK_AB R187, R34, R93 ;  /* 0x0000005d22bb723e */ /* 0x010fe400000010ff */
[----:B0-----:R-:W-:-:S05]  /*5a00*/  FMNMX.FTZ R8, R35, R8, !PT ;  /* 0x0000000823087209 */ /* 0x001fca0007810000 */
[----:B------:R-:W-:Y:S01]  /*5a10*/  MUFU.EX2 R101, R101 ;  /* 0x0000006500657308 */ /* 0x000fe20000000800 */
[--C-:B--2---:R-:W-:Y:S01]  /*5a20*/  IMAD.MOV.U32 R99, RZ, RZ, R119.reuse ;  /* 0x000000ffff637224 */ /* 0x104fe200078e0077 */
[C---:B------:R-:W-:Y:S01]  /*5a30*/  FSETP.NEU.FTZ.AND P2, PT, R8.reuse, -INF , PT ;  /* 0xff8000000800780b */ /* 0x040fe20003f5d000 */
[----:B------:R-:W-:Y:S01]  /*5a40*/  FMUL.FTZ R20, R8, R6 ;  /* 0x0000000608147220 */ /* 0x000fe20000410000 */
[----:B------:R-:W-:-:S04]  /*5a50*/  IMAD.MOV.U32 R35, RZ, RZ, R119 ;  /* 0x000000ffff237224 */ /* 0x000fc800078e0077 */
[----:B------:R-:W-:Y:S01]  /*5a60*/  MUFU.EX2 R38, R103 ;  /* 0x0000006700267308 */ /* 0x000fe20000000800 */
[----:B------:R-:W-:Y:S02]  /*5a70*/  FSEL R20, R20, RZ, P2 ;  /* 0x000000ff14147208 */ /* 0x000fe40001000000 */
[----:B------:R-:W-:Y:S02]  /*5a80*/  PLOP3.LUT P2, PT, PT, PT, UP0, 0x80, 0x0 ;  /* 0x000000000000781c */ /* 0x000fe40003f4f008 */
[----:B---3--:R-:W-:Y:S01]  /*5a90*/  F2FP.BF16.F32.PACK_AB R181, R36, R97 ;  /* 0x0000006124b5723e */ /* 0x008fe200000010ff */
        /* <DEDUP_REMOVED lines=17> */
[-CC-:B------:R-:W-:Y:S01]  /*5bb0*/  FFMA.FTZ R63, R63, R6.reuse, -R20.reuse ;  /* 0x000000063f3f7223 */ /* 0x180fe20000010814 */
[----:B------:R-:W-:Y:S01]  /*5bc0*/  FADD.FTZ R42, R4, R3 ;  /* 0x00000003042a7221 */ /* 0x000fe20000010000 */
[-CC-:B------:R-:W-:Y:S01]  /*5bd0*/  FFMA.FTZ R53, R53, R6.reuse, -R20.reuse ;  /* 0x0000000635357223 */ /* 0x180fe20000010814 */
[-C--:B------:R-:W-:Y:S01]  /*5be0*/  FFMA.FTZ R65, R65, R6.reuse, -R20 ;  /* 0x0000000641417223 */ /* 0x080fe20000010814 */
[----:B------:R-:W0:Y:S01]  /*5bf0*/  MUFU.EX2 R31, R31 ;  /* 0x0000001f001f7308 */ /* 0x000e220000000800 */
[----:B------:R-:W-:Y:S01]  /*5c00*/  FADD.FTZ R3, R197, R42 ;  /* 0x0000002ac5037221 */ /* 0x000fe20000010000 */
[-CC-:B------:R-:W-:Y:S01]  /*5c10*/  FFMA.FTZ R41, R41, R6.reuse, -R20.reuse ;  /* 0x0000000629297223 */ /* 0x180fe20000010814 */
[-CC-:B------:R-:W-:Y:S01]  /*5c20*/  FFMA.FTZ R67, R67, R6.reuse, -R20.reuse ;  /* 0x0000000643437223 */ /* 0x180fe20000010814 */
[-CC-:B------:R-:W-:Y:S01]  /*5c30*/  FFMA.FTZ R45, R45, R6.reuse, -R20.reuse ;  /* 0x000000062d2d7223 */ /* 0x180fe20000010814 */
[----:B------:R-:W-:Y:S01]  /*5c40*/  FADD.FTZ R42, R10, R3 ;  /* 0x000000030a2a7221 */ /* 0x000fe20000010000 */
[-CC-:B------:R-:W-:Y:S01]  /*5c50*/  FFMA.FTZ R69, R69, R6.reuse, -R20.reuse ;  /* 0x0000000645457223 */ /* 0x180fe20000010814 */
[-C--:B------:R-:W-:Y:S01]  /*5c60*/  FFMA.FTZ R33, R33, R6.reuse, -R20 ;  /* 0x0000000621217223 */ /* 0x080fe20000010814 */
[----:B------:R3:W4:Y:S01]  /*5c70*/  MUFU.EX2 R202, R49 ;  /* 0x0000003100ca7308 */ /* 0x0007220000000800 */
[----:B------:R-:W-:Y:S01]  /*5c80*/  FADD.FTZ R3, R199, R42 ;  /* 0x0000002ac7037221 */ /* 0x000fe20000010000 */
[----:B--2---:R-:W-:Y:S01]  /*5c90*/  FADD.FTZ R42, R27, R200 ;  /* 0x000000c81b2a7221 */ /* 0x004fe20000010000 */
[-CC-:B------:R-:W-:Y:S01]  /*5ca0*/  FFMA.FTZ R71, R71, R6.reuse, -R20.reuse ;  /* 0x0000000647477223 */ /* 0x180fe20000010814 */
[-CC-:B------:R-:W-:Y:S01]  /*5cb0*/  FFMA.FTZ R37, R37, R6.reuse, -R20.reuse ;  /* 0x0000000625257223 */ /* 0x180fe20000010814 */
[----:B------:R-:W-:Y:S01]  /*5cc0*/  FADD.FTZ R44, R12, R3 ;  /* 0x000000030c2c7221 */ /* 0x000fe20000010000 */
[-CC-:B------:R-:W-:Y:S01]  /*5cd0*/  FFMA.FTZ R73, R73, R6.reuse, -R20.reuse ;  /* 0x0000000649497223 */ /* 0x180fe20000010814 */
[-C--:B------:R-:W-:Y:S01]  /*5ce0*/  FFMA.FTZ R25, R25, R6.reuse, -R20 ;  /* 0x0000000619197223 */ /* 0x080fe20000010814 */
[----:B------:R-:W2:Y:S01]  /*5cf0*/  MUFU.EX2 R9, R9 ;  /* 0x0000000900097308 */ /* 0x000ea20000000800 */
[----:B0-----:R-:W-:Y:S01]  /*5d00*/  FADD.FTZ R3, R31, R42 ;  /* 0x0000002a1f037221 */ /* 0x001fe20000010000 */
[-CC-:B------:R-:W-:Y:S01]  /*5d10*/  FFMA.FTZ R75, R75, R6.reuse, -R20.reuse ;  /* 0x000000064b4b7223 */ /* 0x180fe20000010814 */
[----:B------:R-:W-:Y:S01]  /*5d20*/  FFMA.FTZ R20, R29, R6, -R20 ;  /* 0x000000061d147223 */ /* 0x000fe20000010814 */
[----:B------:R-:W-:Y:S01]  /*5d30*/  F2FP.BF16.F32.PACK_AB R203, R4, R203 ;  /* 0x000000cb04cb723e */ /* 0x000fe200000010ff */
[--C-:B------:R-:W-:Y:S01]  /*5d40*/  IMAD.MOV.U32 R103, RZ, RZ, R119.reuse ;  /* 0x000000ffff677224 */ /* 0x100fe200078e0077 */
[----:B------:R-:W-:Y:S01]  /*5d50*/  F2FP.BF16.F32.PACK_AB R183, R38, R101 ;  /* 0x0000006526b7723e */ /* 0x000fe200000010ff */
[----:B---3--:R-:W-:Y:S01]  /*5d60*/  IMAD.MOV.U32 R49, RZ, RZ, R119 ;  /* 0x000000ffff317224 */ /* 0x008fe200078e0077 */
[----:B------:R0:W3:Y:S01]  /*5d70*/  MUFU.EX2 R196, R51 ;  /* 0x0000003300c47308 */ /* 0x0000e20000000800 */
[----:B----4-:R-:W-:Y:S01]  /*5d80*/  FADD.FTZ R42, R202, R3 ;  /* 0x00000003ca2a7221 */ /* 0x010fe20000010000 */
[----:B------:R-:W-:Y:S01]  /*5d90*/  F2FP.BF16.F32.PACK_AB R200, R200, R27 ;  /* 0x0000001bc8c8723e */ /* 0x000fe200000010ff */
[--C-:B------:R-:W-:Y:S01]  /*5da0*/  IMAD.MOV.U32 R29, RZ, RZ, R119.reuse ;  /* 0x000000ffff1d7224 */ /* 0x100fe200078e0077 */
[----:B------:R-:W-:Y:S01]  /*5db0*/  F2FP.BF16.F32.PACK_AB R202, R202, R31 ;  /* 0x0000001fcaca723e */ /* 0x000fe200000010ff */
[--C-:B------:R-:W-:Y:S01]  /*5dc0*/  IMAD.MOV.U32 R31, RZ, RZ, R119.reuse ;  /* 0x000000ffff1f7224 */ /* 0x100fe200078e0077 */
[----:B------:R-:W-:Y:S01]  /*5dd0*/  F2FP.BF16.F32.PACK_AB R197, R10, R197 ;  /* 0x000000c50ac5723e */ /* 0x000fe200000010ff */
[--C-:B------:R-:W-:Y:S01]  /*5de0*/  IMAD.MOV.U32 R27, RZ, RZ, R119.reuse ;  /* 0x000000ffff1b7224 */ /* 0x100fe200078e0077 */
[----:B------:R-:W4:Y:S01]  /*5df0*/  MUFU.EX2 R55, R55 ;  /* 0x0000003700377308 */ /* 0x000f220000000800 */
[----:B--2---:R-:W-:Y:S01]  /*5e00*/  FADD.FTZ R3, R9, R42 ;  /* 0x0000002a09037221 */ /* 0x004fe20000010000 */
[----:B------:R-:W-:Y:S01]  /*5e10*/  F2FP.BF16.F32.PACK_AB R199, R12, R199 ;  /* 0x000000c70cc7723e */ /* 0x000fe200000010ff */
[----:B0-----:R-:W-:-:S05]  /*5e20*/  IMAD.MOV.U32 R51, RZ, RZ, R119 ;  /* 0x000000ffff337224 */ /* 0x001fca00078e0077 */
[----:B------:R0:W2:Y:S01]  /*5e30*/  MUFU.EX2 R198, R11 ;  /* 0x0000000b00c67308 */ /* 0x0000a20000000800 */
[C---:B---3--:R-:W-:Y:S01]  /*5e40*/  FADD.FTZ R42, R196.reuse, R3 ;  /* 0x00000003c42a7221 */ /* 0x048fe20000010000 */
[----:B------:R-:W-:-:S06]  /*5e50*/  F2FP.BF16.F32.PACK_AB R196, R196, R9 ;  /* 0x00000009c4c4723e */ /* 0x000fcc00000010ff */
[----:B------:R-:W3:Y:S01]  /*5e60*/  MUFU.EX2 R13, R13 ;  /* 0x0000000d000d7308 */ /* 0x000ee20000000800 */
[----:B0-----:R-:W-:Y:S01]  /*5e70*/  FADD.FTZ R11, R193, R44 ;  /* 0x0000002cc10b7221 */ /* 0x001fe20000010000 */
[----:B----4-:R-:W-:Y:S01]  /*5e80*/  FADD.FTZ R3, R55, R42 ;  /* 0x0000002a37037221 */ /* 0x010fe20000010000 */
[C---:B------:R-:W-:Y:S02]  /*5e90*/  F2FP.BF16.F32.PACK_AB R193, R14.reuse, R193 ;  /* 0x000000c10ec1723e */ /* 0x040fe400000010ff */
[----:B------:R-:W-:-:S03]  /*5ea0*/  FADD.FTZ R44, R14, R11 ;  /* 0x0000000b0e2c7221 */ /* 0x000fc60000010000 */
[----:B------:R0:W4:Y:S01]  /*5eb0*/  MUFU.EX2 R192, R57 ;  /* 0x0000003900c07308 */ /* 0x0001220000000800 */
[----:B------:R-:W-:Y:S01]  /*5ec0*/  FADD.FTZ R11, R85, R44 ;  /* 0x0000002c550b7221 */ /* 0x000fe20000010000 */
[C---:B--2---:R-:W-:Y:S01]  /*5ed0*/  FADD.FTZ R42, R198.reuse, R3 ;  /* 0x00000003c62a7221 */ /* 0x044fe20000010000 */
[----:B------:R-:W-:Y:S01]  /*5ee0*/  F2FP.BF16.F32.PACK_AB R198, R198, R55 ;  /* 0x00000037c6c6723e */ /* 0x000fe200000010ff */
[----:B------:R-:W-:Y:S02]  /*5ef0*/  IMAD.MOV.U32 R85, RZ, RZ, R119 ;  /* 0x000000ffff557224 */ /* 0x000fe400078e0077 */
[----:B------:R-:W-:Y:S01]  /*5f00*/  FADD.FTZ R44, R30, R11 ;  /* 0x0000000b1e2c7221 */ /* 0x000fe20000010000 */
[--C-:B------:R-:W-:Y:S01]  /*5f10*/  IMAD.MOV.U32 R55, RZ, RZ, R119.reuse ;  /* 0x000000ffff377224 */ /* 0x100fe200078e0077 */
[----:B------:R-:W2:Y:S02]  /*5f20*/  MUFU.EX2 R59, R59 ;  /* 0x0000003b003b7308 */ /* 0x000ea40000000800 */
[----:B------:R-:W-:Y:S01]  /*5f30*/  FADD.FTZ R11, R89, R44 ;  /* 0x0000002c590b7221 */ /* 0x000fe20000010000 */
[----:B---3--:R-:W-:Y:S01]  /*5f40*/  FADD.FTZ R3, R13, R42 ;  /* 0x0000002a0d037221 */ /* 0x008fe20000010000 */
[----:B------:R-:W-:-:S02]  /*5f50*/  IMAD.MOV.U32 R89, RZ, RZ, R119 ;  /* 0x000000ffff597224 */ /* 0x000fc400078e0077 */
[----:B-1----:R-:W-:Y:S01]  /*5f60*/  FADD.FTZ R0, R24, R11 ;  /* 0x0000000b18007221 */ /* 0x002fe20000010000 */
[----:B0-----:R-:W-:Y:S01]  /*5f70*/  IMAD.MOV.U32 R57, RZ, RZ, R119 ;  /* 0x000000ffff397224 */ /* 0x001fe200078e0077 */
[----:B------:R-:W0:Y:S02]  /*5f80*/  MUFU.EX2 R194, R15 ;  /* 0x0000000f00c27308 */ /* 0x000e240000000800 */
[----:B------:R-:W-:Y:S01]  /*5f90*/  FADD.FTZ R11, R191, R0 ;  /* 0x00000000bf0b7221 */ /* 0x000fe20000010000 */
[----:B----4-:R-:W-:Y:S01]  /*5fa0*/  FADD.FTZ R0, R192, R3 ;  /* 0x00000003c0007221 */ /* 0x010fe20000010000 */
[C---:B------:R-:W-:Y:S01]  /*5fb0*/  F2FP.BF16.F32.PACK_AB R191, R28.reuse, R191 ;  /* 0x000000bf1cbf723e */ /* 0x040fe200000010ff */
[----:B------:R-:W-:Y:S02]  /*5fc0*/  IMAD.MOV.U32 R44, RZ, RZ, R119 ;  /* 0x000000ffff2c7224 */ /* 0x000fe400078e0077 */
[----:B------:R-:W-:Y:S01]  /*5fd0*/  FADD.FTZ R42, R28, R11 ;  /* 0x0000000b1c2a7221 */ /* 0x000fe20000010000 */
[----:B------:R-:W-:Y:S01]  /*5fe0*/  F2FP.BF16.F32.PACK_AB R192, R192, R13 ;  /* 0x0000000dc0c0723e */ /* 0x000fe200000010ff */
[--C-:B------:R-:W-:Y:S01]  /*5ff0*/  IMAD.MOV.U32 R30, RZ, RZ, R119.reuse ;  /* 0x000000ffff1e7224 */ /* 0x100fe200078e0077 */
[----:B------:R-:W1:Y:S01]  /*6000*/  MUFU.EX2 R21, R21 ;  /* 0x0000001500157308 */ /* 0x000e620000000800 */
[----:B--2---:R-:W-:Y:S01]  /*6010*/  FADD.FTZ R3, R59, R0 ;  /* 0x000000003b037221 */ /* 0x004fe20000010000 */
[----:B------:R-:W-:Y:S01]  /*6020*/  FADD.FTZ R11, R43, R42 ;  /* 0x0000002a2b0b7221 */ /* 0x000fe20000010000 */
[--C-:B------:R-:W-:Y:S01]  /*6030*/  IMAD.MOV.U32 R43, RZ, RZ, R119.reuse ;  /* 0x000000ffff2b7224 */ /* 0x100fe200078e0077 */
[----:B------:R-:W-:Y:S01]  /*6040*/  MOV R28, R119 ;  /* 0x00000077001c7202 */ /* 0x000fe20000000f00 */
[----:B------:R-:W-:-:S02]  /*6050*/  IMAD.MOV.U32 R24, RZ, RZ, R119 ;  /* 0x000000ffff187224 */ /* 0x000fc400078e0077 */
[----:B------:R-:W-:Y:S01]  /*6060*/  FADD.FTZ R42, R32, R11 ;  /* 0x0000000b202a7221 */ /* 0x000fe20000010000 */
[----:B------:R-:W-:Y:S01]  /*6070*/  IMAD.MOV.U32 R32, RZ, RZ, R119 ;  /* 0x000000ffff207224 */ /* 0x000fe200078e0077 */
[----:B------:R2:W3:Y:S01]  /*6080*/  MUFU.EX2 R188, R61 ;  /* 0x0000003d00bc7308 */ /* 0x0004e20000000800 */
[C---:B0-----:R-:W-:Y:S01]  /*6090*/  FADD.FTZ R0, R194.reuse, R3 ;  /* 0x00000003c2007221 */ /* 0x041fe20000010000 */
[----:B------:R-:W-:Y:S01]  /*60a0*/  FADD.FTZ R11, R93, R42 ;  /* 0x0000002a5d0b7221 */ /* 0x000fe20000010000 */
[----:B------:R-:W-:Y:S01]  /*60b0*/  F2FP.BF16.F32.PACK_AB R194, R194, R59 ;  /* 0x0000003bc2c2723e */ /* 0x000fe200000010ff */
[----:B------:R-:W-:Y:S02]  /*60c0*/  IMAD.MOV.U32 R93, RZ, RZ, R119 ;  /* 0x000000ffff5d7224 */ /* 0x000fe400078e0077 */
[----:B------:R-:W-:Y:S01]  /*60d0*/  FADD.FTZ R2, R34, R11 ;  /* 0x0000000b22027221 */ /* 0x000fe20000010000 */
[--C-:B------:R-:W-:Y:S01]  /*60e0*/  IMAD.MOV.U32 R59, RZ, RZ, R119.reuse ;  /* 0x000000ffff3b7224 */ /* 0x100fe200078e0077 */
[----:B------:R-:W0:Y:S01]  /*60f0*/  MUFU.EX2 R63, R63 ;  /* 0x0000003f003f7308 */ /* 0x000e220000000800 */
[----:B-1----:R-:W-:Y:S01]  /*6100*/  FADD.FTZ R3, R21, R0 ;  /* 0x0000000015037221 */ /* 0x002fe20000010000 */
[----:B------:R-:W-:Y:S01]  /*6110*/  FADD.FTZ R11, R97, R2 ;  /* 0x00000002610b7221 */ /* 0x000fe20000010000 */
[--C-:B------:R-:W-:Y:S01]  /*6120*/  IMAD.MOV.U32 R97, RZ, RZ, R119.reuse ;  /* 0x000000ffff617224 */ /* 0x100fe200078e0077 */
[----:B------:R-:W-:Y:S01]  /*6130*/  MOV R34, R119 ;  /* 0x0000007700227202 */ /* 0x000fe20000000f00 */
[----:B--2---:R-:W-:-:S02]  /*6140*/  IMAD.MOV.U32 R61, RZ, RZ, R119 ;  /* 0x000000ffff3d7224 */ /* 0x004fc400078e0077 */
[----:B------:R-:W-:Y:S01]  /*6150*/  FADD.FTZ R2, R36, R11 ;  /* 0x0000000b24027221 */ /* 0x000fe20000010000 */
[----:B------:R-:W-:Y:S01]  /*6160*/  IMAD.MOV.U32 R42, RZ, RZ, R119 ;  /* 0x000000ffff2a7224 */ /* 0x000fe200078e0077 */
[----:B------:R1:W2:Y:S01]  /*6170*/  MUFU.EX2 R190, R53 ;  /* 0x0000003500be7308 */ /* 0x0002a20000000800 */
[C---:B---3--:R-:W-:Y:S01]  /*6180*/  FADD.FTZ R0, R188.reuse, R3 ;  /* 0x00000003bc007221 */ /* 0x048fe20000010000 */
[----:B------:R-:W-:Y:S01]  /*6190*/  FADD.FTZ R11, R101, R2 ;  /* 0x00000002650b7221 */ /* 0x000fe20000010000 */
[----:B------:R-:W-:Y:S01]  /*61a0*/  F2FP.BF16.F32.PACK_AB R188, R188, R21 ;  /* 0x00000015bcbc723e */ /* 0x000fe200000010ff */
[----:B------:R-:W-:Y:S02]  /*61b0*/  IMAD.MOV.U32 R101, RZ, RZ, R119 ;  /* 0x000000ffff657224 */ /* 0x000fe400078e0077 */
[----:B------:R-:W-:Y:S01]  /*61c0*/  FADD.FTZ R2, R38, R11 ;  /* 0x0000000b26027221 */ /* 0x000fe20000010000 */
[--C-:B------:R-:W-:Y:S01]  /*61d0*/  IMAD.MOV.U32 R38, RZ, RZ, R119.reuse ;  /* 0x000000ffff267224 */ /* 0x100fe200078e0077 */
[----:B------:R-:W3:Y:S01]  /*61e0*/  MUFU.EX2 R65, R65 ;  /* 0x0000004100417308 */ /* 0x000ee20000000800 */
[----:B0-----:R-:W-:Y:S01]  /*61f0*/  FADD.FTZ R3, R63, R0 ;  /* 0x000000003f037221 */ /* 0x001fe20000010000 */
[----:B-1----:R-:W-:-:S02]  /*6200*/  IMAD.MOV.U32 R53, RZ, RZ, R119 ;  /* 0x000000ffff357224 */ /* 0x002fc400078e0077 */
[----:B------:R-:W-:-:S04]  /*6210*/  IMAD.MOV.U32 R36, RZ, RZ, R119 ;  /* 0x000000ffff247224 */ /* 0x000fc800078e0077 */
[----:B------:R0:W1:Y:S01]  /*6220*/  MUFU.EX2 R184, R41 ;  /* 0x0000002900b87308 */ /* 0x0000620000000800 */
[C---:B--2---:R-:W-:Y:S01]  /*6230*/  FADD.FTZ R0, R190.reuse, R3 ;  /* 0x00000003be007221 */ /* 0x044fe20000010000 */
[----:B------:R-:W-:Y:S01]  /*6240*/  F2FP.BF16.F32.PACK_AB R190, R190, R63 ;  /* 0x0000003fbebe723e */ /* 0x000fe200000010ff */
[----:B------:R-:W-:-:S05]  /*6250*/  IMAD.MOV.U32 R63, RZ, RZ, R119 ;  /* 0x000000ffff3f7224 */ /* 0x000fca00078e0077 */
[----:B------:R-:W2:Y:S01]  /*6260*/  MUFU.EX2 R67, R67 ;  /* 0x0000004300437308 */ /* 0x000ea20000000800 */
[----:B---3--:R-:W-:Y:S01]  /*6270*/  FADD.FTZ R3, R65, R0 ;  /* 0x0000000041037221 */ /* 0x008fe20000010000 */
[----:B0-----:R-:W-:-:S06]  /*6280*/  IMAD.MOV.U32 R41, RZ, RZ, R119 ;  /* 0x000000ffff297224 */ /* 0x001fcc00078e0077 */
[----:B------:R-:W0:Y:S01]  /*6290*/  MUFU.EX2 R105, R105 ;  /* 0x0000006900697308 */ /* 0x000e220000000800 */
[C---:B-1----:R-:W-:Y:S01]  /*62a0*/  FADD.FTZ R0, R184.reuse, R3 ;  /* 0x00000003b8007221 */ /* 0x042fe20000010000 */
[----:B------:R-:W-:Y:S01]  /*62b0*/  F2FP.BF16.F32.PACK_AB R184, R184, R65 ;  /* 0x00000041b8b8723e */ /* 0x000fe200000010ff */
[----:B------:R-:W-:-:S05]  /*62c0*/  IMAD.MOV.U32 R65, RZ, RZ, R119 ;  /* 0x000000ffff417224 */ /* 0x000fca00078e0077 */
[----:B------:R1:W3:Y:S01]  /*62d0*/  MUFU.EX2 R186, R45 ;  /* 0x0000002d00ba7308 */ /* 0x0002e20000000800 */
[----:B--2---:R-:W-:-:S07]  /*62e0*/  FADD.FTZ R3, R67, R0 ;  /* 0x0000000043037221 */ /* 0x004fce0000010000 */
[----:B------:R2:W4:Y:S01]  /*62f0*/  MUFU.EX2 R40, R107 ;  /* 0x0000006b00287308 */ /* 0x0005220000000800 */
[----:B0-----:R-:W-:Y:S01]  /*6300*/  FADD.FTZ R11, R105, R2 ;  /* 0x00000002690b7221 */ /* 0x001fe20000010000 */
[----:B-1----:R-:W-:-:S06]  /*6310*/  IMAD.MOV.U32 R45, RZ, RZ, R119 ;  /* 0x000000ffff2d7224 */ /* 0x002fcc00078e0077 */
[----:B------:R-:W0:Y:S01]  /*6320*/  MUFU.EX2 R69, R69 ;  /* 0x0000004500457308 */ /* 0x000e220000000800 */
[C---:B---3--:R-:W-:Y:S01]  /*6330*/  FADD.FTZ R0, R186.reuse, R3 ;  /* 0x00000003ba007221 */ /* 0x048fe20000010000 */
[----:B------:R-:W-:Y:S01]  /*6340*/  F2FP.BF16.F32.PACK_AB R186, R186, R67 ;  /* 0x00000043baba723e */ /* 0x000fe200000010ff */
[--C-:B--2---:R-:W-:Y:S02]  /*6350*/  IMAD.MOV.U32 R107, RZ, RZ, R119.reuse ;  /* 0x000000ffff6b7224 */ /* 0x104fe400078e0077 */
[----:B------:R-:W-:-:S03]  /*6360*/  IMAD.MOV.U32 R67, RZ, RZ, R119 ;  /* 0x000000ffff437224 */ /* 0x000fc600078e0077 */
[----:B------:R-:W1:Y:S01]  /*6370*/  MUFU.EX2 R109, R109 ;  /* 0x0000006d006d7308 */ /* 0x000e620000000800 */
[C---:B----4-:R-:W-:Y:S01]  /*6380*/  FADD.FTZ R2, R40.reuse, R11 ;  /* 0x0000000b28027221 */ /* 0x050fe20000010000 */
[----:B------:R-:W-:Y:S01]  /*6390*/  F2FP.BF16.F32.PACK_AB R177, R40, R105 ;  /* 0x0000006928b1723e */ /* 0x000fe200000010ff */
[----:B------:R-:W-:Y:S01]  /*63a0*/  IMAD.MOV.U32 R105, RZ, RZ, R119 ;  /* 0x000000ffff697224 */ /* 0x000fe200078e0077 */
[----:B------:R-:W-:-:S04]  /*63b0*/  MOV R40, R119 ;  /* 0x0000007700287202 */ /* 0x000fc80000000f00 */
[----:B------:R2:W3:Y:S01]  /*63c0*/  MUFU.EX2 R180, R33 ;  /* 0x0000002100b47308 */ /* 0x0004e20000000800 */
[----:B0-----:R-:W-:-:S07]  /*63d0*/  FADD.FTZ R3, R69, R0 ;  /* 0x0000000045037221 */ /* 0x001fce0000010000 */
[----:B------:R-:W0:Y:S01]  /*63e0*/  MUFU.EX2 R26, R26 ;  /* 0x0000001a001a7308 */ /* 0x000e220000000800 */
[----:B-1----:R-:W-:Y:S01]  /*63f0*/  FADD.FTZ R11, R109, R2 ;  /* 0x000000026d0b7221 */ /* 0x002fe20000010000 */
[----:B------:R-:W-:Y:S02]  /*6400*/  IMAD.MOV.U32 R2, RZ, RZ, 0x3f800000 ;  /* 0x3f800000ff027424 */ /* 0x000fe400078e00ff */
[----:B--2---:R-:W-:-:S04]  /*6410*/  IMAD.MOV.U32 R33, RZ, RZ, R119 ;  /* 0x000000ffff217224 */ /* 0x004fc800078e0077 */
[----:B------:R-:W1:Y:S01]  /*6420*/  MUFU.EX2 R71, R71 ;  /* 0x0000004700477308 */ /* 0x000e620000000800 */
[C---:B---3--:R-:W-:Y:S01]  /*6430*/  FADD.FTZ R0, R180.reuse, R3 ;  /* 0x00000003b4007221 */ /* 0x048fe20000010000 */
[----:B------:R-:W-:Y:S01]  /*6440*/  F2FP.BF16.F32.PACK_AB R180, R180, R69 ;  /* 0x00000045b4b4723e */ /* 0x000fe200000010ff */
[----:B------:R-:W-:-:S05]  /*6450*/  IMAD.MOV.U32 R69, RZ, RZ, R119 ;  /* 0x000000ffff457224 */ /* 0x000fca00078e0077 */
[----:B------:R2:W3:Y:S01]  /*6460*/  MUFU.EX2 R182, R37 ;  /* 0x0000002500b67308 */ /* 0x0004e20000000800 */
[C---:B0-----:R-:W-:Y:S01]  /*6470*/  FADD.FTZ R3, R26.reuse, R11 ;  /* 0x0000000b1a037221 */ /* 0x041fe20000010000 */
[----:B------:R-:W-:Y:S01]  /*6480*/  F2FP.BF16.F32.PACK_AB R179, R26, R109 ;  /* 0x0000006d1ab3723e */ /* 0x000fe200000010ff */
[--C-:B------:R-:W-:Y:S02]  /*6490*/  IMAD.MOV.U32 R109, RZ, RZ, R119.reuse ;  /* 0x000000ffff6d7224 */ /* 0x100fe400078e0077 */
[----:B------:R-:W-:-:S03]  /*64a0*/  IMAD.MOV.U32 R26, RZ, RZ, R119 ;  /* 0x000000ffff1a7224 */ /* 0x000fc600078e0077 */
[----:B------:R-:W0:Y:S01]  /*64b0*/  MUFU.EX2 R73, R73 ;  /* 0x0000004900497308 */ /* 0x000e220000000800 */
[----:B-1----:R-:W-:Y:S01]  /*64c0*/  FADD.FTZ R11, R71, R0 ;  /* 0x00000000470b7221 */ /* 0x002fe20000010000 */
[----:B--2---:R-:W-:-:S06]  /*64d0*/  IMAD.MOV.U32 R37, RZ, RZ, R119 ;  /* 0x000000ffff257224 */ /* 0x004fcc00078e0077 */
[----:B------:R1:W2:Y:S01]  /*64e0*/  MUFU.EX2 R176, R25 ;  /* 0x0000001900b07308 */ /* 0x0002a20000000800 */
[C---:B---3--:R-:W-:Y:S01]  /*64f0*/  FADD.FTZ R0, R182.reuse, R11 ;  /* 0x0000000bb6007221 */ /* 0x048fe20000010000 */
[----:B------:R-:W-:Y:S01]  /*6500*/  F2FP.BF16.F32.PACK_AB R182, R182, R71 ;  /* 0x00000047b6b6723e */ /* 0x000fe200000010ff */
[----:B------:R-:W-:-:S05]  /*6510*/  IMAD.MOV.U32 R71, RZ, RZ, R119 ;  /* 0x000000ffff477224 */ /* 0x000fca00078e0077 */
[----:B------:R-:W3:Y:S01]  /*6520*/  MUFU.EX2 R75, R75 ;  /* 0x0000004b004b7308 */ /* 0x000ee20000000800 */
[----:B0-----:R-:W-:Y:S01]  /*6530*/  FADD.FTZ R9, R73, R0 ;  /* 0x0000000049097221 */ /* 0x001fe20000010000 */
[----:B-1----:R-:W-:-:S06]  /*6540*/  IMAD.MOV.U32 R25, RZ, RZ, R119 ;  /* 0x000000ffff197224 */ /* 0x002fcc00078e0077 */
[----:B------:R-:W0:Y:S01]  /*6550*/  MUFU.EX2 R20, R20 ;  /* 0x0000001400147308 */ /* 0x000e220000000800 */
[C---:B--2---:R-:W-:Y:S01]  /*6560*/  FADD.FTZ R0, R176.reuse, R9 ;  /* 0x00000009b0007221 */ /* 0x044fe20000010000 */
[----:B------:R-:W-:Y:S01]  /*6570*/  F2FP.BF16.F32.PACK_AB R176, R176, R73 ;  /* 0x00000049b0b0723e */ /* 0x000fe200000010ff */
[----:B------:R-:W-:Y:S02]  /*6580*/  IMAD.MOV.U32 R73, RZ, RZ, R119 ;  /* 0x000000ffff497224 */ /* 0x000fe400078e0077 */
[----:B---3--:R-:W-:Y:S01]  /*6590*/  FADD.FTZ R9, R75, R0 ;  /* 0x000000004b097221 */ /* 0x008fe20000010000 */
[----:B------:R-:W-:Y:S01]  /*65a0*/  IMAD.MOV.U32 R0, RZ, RZ, 0x3f800000 ;  /* 0x3f800000ff007424 */ /* 0x000fe200078e00ff */
[C---:B0-----:R-:W-:Y:S02]  /*65b0*/  F2FP.BF16.F32.PACK_AB R178, R20.reuse, R75 ;  /* 0x0000004b14b2723e */ /* 0x041fe400000010ff */
[----:B------:R-:W-:Y:S01]  /*65c0*/  FADD.FTZ R4, R20, R9 ;  /* 0x0000000914047221 */ /* 0x000fe20000010000 */
[----:B------:R-:W-:Y:S01]  /*65d0*/  IMAD.MOV.U32 R75, RZ, RZ, R119 ;  /* 0x000000ffff4b7224 */ /* 0x000fe200078e0077 */
[----:B------:R-:W-:Y:S06]  /*65e0*/  @!P2 BRA `(.L_x_4857) ;  /* 0x0000004c0054a947 */ /* 0x000fec0003800000 */
[----:B------:R-:W-:Y:S01]  /*65f0*/  IMAD.MOV.U32 R9, RZ, RZ, R7 ;  /* 0x000000ffff097224 */ /* 0x000fe200078e0007 */
[----:B------:R-:W-:Y:S01]  /*6600*/  MOV R10, R8 ;  /* 0x00000008000a7202 */ /* 0x000fe20000000f00 */
[----:B------:R-:W-:Y:S01]  /*6610*/  IMAD.MOV.U32 R2, RZ, RZ, 0x3f800000 ;  /* 0x3f800000ff027424 */ /* 0x000fe200078e00ff */
        /* <DEDUP_REMOVED lines=49> */
[----:B------:R-:W-:Y:S01]  /*6930*/  UMOV UR6, UR36 ;  /* 0x0000002400067c82 */ /* 0x000fe20008000000 */
[----:B------:R-:W-:-:S05]  /*6940*/  ULDC UR5, c[0x0][0x9d8] ;  /* 0x0002760000057ab9 */ /* 0x000fca0000000800 */
.L_x_4866:
[----:B------:R-:W-:-:S04]  /*6950*/  UIADD3 UR4, UR6, 0x1, URZ ;  /* 0x0000000106047890 */ /* 0x000fc8000fffe03f */
[----:B------:R-:W-:-:S04]  /*6960*/  UISETP.NE.AND UP0, UPT, UR4, 0x2, UPT ;  /* 0x000000020400788c */ /* 0x000fc8000bf05270 */
[----:B------:R-:W-:Y:S02]  /*6970*/  USEL UR60, URZ, 0x1, UP0 ;  /* 0x000000013f3c7887 */ /* 0x000fe40008000000 */
[----:B------:R-:W-:Y:S02]  /*6980*/  USEL UR36, UR4, URZ, UP0 ;  /* 0x0000003f04247287 */ /* 0x000fe40008000000 */
[----:B------:R-:W-:Y:S01]  /*6990*/  ULOP3.LUT UR60, UR39, UR60, URZ, 0x3c, !UPT ;  /* 0x0000003c273c7292 */ /* 0x000fe2000f8e3c3f */
[----:B------:R-:W-:Y:S11]  /*69a0*/  @!P0 BRA `(.L_x_4858) ;  /* 0x0000000000048947 */ /* 0x000ff60003800000 */
[----:B------:R-:W-:Y:S01]  /*69b0*/  BPT.TRAP 0x1 ;  /* 0x000000040000795c */ /* 0x000fe20000300000 */
.L_x_4858:
[----:B------:R-:W-:Y:S01]  /*69c0*/  ULEA UR37, UR36, UR38, 0x3 ;  /* 0x0000002624257291 */ /* 0x000fe2000f8e183f */
[----:B------:R-:W-:-:S05]  /*69d0*/  IMAD.U32 R6, RZ, RZ, UR60 ;  /* 0x0000003cff067e24 */ /* 0x000fca000f8e00ff */
[----:B------:R-:W-:-:S04]  /*69e0*/  SHF.L.U32 R6, R6, 0x1f, RZ ;  /* 0x0000001f06067819 */ /* 0x000fc800000006ff */
[----:B------:R0:W1:Y:S01]  /*69f0*/  SYNCS.PHASECHK.TRANS64.TRYWAIT P2, [UR37+0x36830], R6 ;  /* 0x03683006ff0075a7 */ /* 0x0000620008040165 */
[----:B------:R-:W-:Y:S05]  /*6a00*/  @!P0 BRA `(.L_x_4859) ;  /* 0x0000000000048947 */ /* 0x000fea0003800000 */
[----:B------:R-:W-:Y:S01]  /*6a10*/  BPT.TRAP 0x1 ;  /* 0x000000040000795c */ /* 0x000fe20000300000 */
.L_x_4859:
[----:B-1----:R-:W-:Y:S05]  /*6a20*/  @P2 BRA `(.L_x_4860) ;  /* 0x0000000000082947 */ /* 0x002fea0003800000 */
[----:B------:R-:W1:Y:S02]  /*6a30*/  SYNCS.PHASECHK.TRANS64.TRYWAIT P2, [UR37+0x36830], R6 ;  /* 0x03683006ff0075a7 */ /* 0x000e640008040165 */
[----:B-1----:R-:W-:Y:S05]  /*6a40*/  @!P2 BRA `(.L_x_4861) ;  /* 0x000001180060a947 */ /* 0x002fea0003800000 */
.L_x_4860:
        /* <DEDUP_REMOVED lines=12> */
[-C--:B------:R-:W-:Y:S01]  /*6b10*/  FMUL.FTZ R24, R24, R0.reuse ;  /* 0x0000000018187220 */ /* 0x080fe20000410000 */
[----:B------:R-:W-:Y:S01]  /*6b20*/  UIMAD UR4, UR36, 0xa80, UR4 ;  /* 0x00000a80240478a4 */ /* 0x000fe2000f8e0204 */
[-C--:B------:R-:W-:Y:S01]  /*6b30*/  FMUL.FTZ R25, R25, R0.reuse ;  /* 0x0000000019197220 */ /* 0x080fe20000410000 */
[-C--:B------:R-:W-:Y:S01]  /*6b40*/  FMUL.FTZ R28, R28, R0.reuse ;  /* 0x000000001c1c7220 */ /* 0x080fe20000410000 */
[-C--:B------:R-:W-:Y:S01]  /*6b50*/  FMUL.FTZ R29, R29, R0.reuse ;  /* 0x000000001d1d7220 */ /* 0x080fe20000410000 */
        /* <DEDUP_REMOVED lines=63> */
[----:B------:R-:W-:Y:S01]  /*6f50*/  FMUL.FTZ R117, R117, R0 ;  /* 0x0000000075757220 */ /* 0x000fe20000410000 */
        /* <DEDUP_REMOVED lines=75> */
[----:B------:R-:W-:Y:S01]  /*7410*/  UMOV UR11, 0x40000040 ;  /* 0x40000040000b7882 */ /* 0x000fe20000000000 */
        /* <DEDUP_REMOVED lines=435> */
.L_x_4862:
[----:B------:R-:W-:Y:S01]  /*8f50*/  ULEA UR4, UR6, UR38, 0x3 ;  /* 0x0000002606047291 */ /* 0x000fe2000f8e183f */
[----:B------:R-:W-:-:S05]  /*8f60*/  IMAD.U32 R0, RZ, RZ, UR39 ;  /* 0x00000027ff007e24 */ /* 0x000fca000f8e00ff */
[----:B------:R-:W-:-:S04]  /*8f70*/  SHF.L.U32 R0, R0, 0x1f, RZ ;  /* 0x0000001f00007819 */ /* 0x000fc800000006ff */
[----:B------:R2:W3:Y:S01]  /*8f80*/  SYNCS.PHASECHK.TRANS64.TRYWAIT P2, [UR4+0x36850], R0 ;  /* 0x03685000ff0075a7 */ /* 0x0004e20008040144 */
[----:B------:R-:W-:Y:S05]  /*8f90*/  @!P0 BRA `(.L_x_4863) ;  /* 0x0000000000048947 */ /* 0x000fea0003800000 */
[----:B------:R-:W-:Y:S01]  /*8fa0*/  BPT.TRAP 0x1 ;  /* 0x000000040000795c */ /* 0x000fe20000300000 */
.L_x_4863:
[----:B---3--:R-:W-:Y:S05]  /*8fb0*/  @P2 BRA `(.L_x_4864) ;  /* 0x0000000000082947 */ /* 0x008fea0003800000 */
[----:B------:R-:W3:Y:S02]  /*8fc0*/  SYNCS.PHASECHK.TRANS64.TRYWAIT P2, [UR4+0x36850], R0 ;  /* 0x03685000ff0075a7 */ /* 0x000ee40008040144 */
[----:B---3--:R-:W-:Y:S05]  /*8fd0*/  @!P2 BRA `(.L_x_4865) ;  /* 0x000000f40014a947 */ /* 0x008fea0003800000 */
.L_x_4864:
[----:B------:R-:W-:Y:S01]  /*8fe0*/  UIADD3 UR10, UR38, 0x400, URZ ;  /* 0x00000400260a7890 */ /* 0x000fe2000fffe03f */
[----:B------:R-:W-:Y:S01]  /*8ff0*/  WARPGROUP.ARRIVE ;  /* 0x00000000000079c5 */ /* 0x000fe20000000000 */
[----:B------:R-:W-:Y:S01]  /*9000*/  UMOV UR11, 0x40000040 ;  /* 0x40000040000b7882 */ /* 0x000fe20000000000 */
[----:B------:R-:W-:Y:S01]  /*9010*/  R2UR UR18, R17 ;  /* 0x00000000111272ca */ /* 0x000fe200000e0000 */
[----:B------:R-:W-:Y:S01]  /*9020*/  USHF.R.U32.HI UR10, URZ, 0x4, UR10 ;  /* 0x000000043f0a7899 */ /* 0x000fe2000801160a */
[----:B------:R-:W-:Y:S01]  /*9030*/  R2UR UR15, R19 ;  /* 0x00000000130f72ca */ /* 0x000fe200000e0000 */
[----:B------:R-:W-:Y:S01]  /*9040*/  FMUL.FTZ R11, R175, UR5 ;  /* 0x00000005af0b7c20 */ /* 0x000fe20008410000 */
[----:B------:R-:W-:Y:S01]  /*9050*/  R2UR UR14, R18 ;  /* 0x00000000120e72ca */ /* 0x000fe200000e0000 */
[----:B------:R-:W-:Y:S01]  /*9060*/  ULOP3.LUT UR10, UR10, 0x3fff, URZ, 0xc0, !UPT ;  /* 0x00003fff0a0a7892 */ /* 0x000fe2000f8ec03f */
[----:B------:R-:W-:Y:S01]  /*9070*/  FMUL.FTZ R175, R152, UR5 ;  /* 0x0000000598af7c20 */ /* 0x000fe20008410000 */
[----:B------:R-:W-:Y:S01]  /*9080*/  FMUL.FTZ R152, R154, UR5 ;  /* 0x000000059a987c20 */ /* 0x000fe20008410000 */
[----:B------:R-:W-:Y:S01]  /*9090*/  FMUL.FTZ R154, R144, UR5 ;  /* 0x00000005909a7c20 */ /* 0x000fe20008410000 */
[----:B------:R-:W-:Y:S01]  /*90a0*/  ULOP3.LUT UR10, UR10, 0x3800000, URZ, 0xfc, !UPT ;  /* 0x038000000a0a7892 */ /* 0x000fe2000f8efc3f */
[----:B------:R-:W-:Y:S01]  /*90b0*/  FMUL.FTZ R144, R147, UR5 ;  /* 0x0000000593907c20 */ /* 0x000fe20008410000 */
[----:B01----:R-:W-:Y:S01]  /*90c0*/  FMUL.FTZ R6, R168, UR5 ;  /* 0x00000005a8067c20 */ /* 0x003fe20008410000 */
[----:B------:R-:W-:Y:S01]  /*90d0*/  FMUL.FTZ R8, R169, UR5 ;  /* 0x00000005a9087c20 */ /* 0x000fe20008410000 */
[----:B------:R-:W-:Y:S01]  /*90e0*/  UIMAD UR6, UR6, 0xa80, UR10 ;  /* 0x00000a80060678a4 */ /* 0x000fe2000f8e020a */
[----:B------:R-:W-:Y:S01]  /*90f0*/  FMUL.FTZ R168, R172, UR5 ;  /* 0x00000005aca87c20 */ /* 0x000fe20008410000 */
[----:B------:R-:W-:Y:S01]  /*9100*/  FMUL.FTZ R169, R173, UR5 ;  /* 0x00000005ada97c20 */ /* 0x000fe20008410000 */
[----:B------:R-:W-:Y:S01]  /*9110*/  FMUL.FTZ R173, R153, UR5 ;  /* 0x0000000599ad7c20 */ /* 0x000fe20008410000 */
[----:B------:R-:W0:Y:S01]  /*9120*/  MUFU.TANH R6, R6 ;  /* 0x0000000600067308 */ /* 0x000e220000002400 */
        /* <DEDUP_REMOVED lines=23> */
[----:B--2---:R-:W-:Y:S01]  /*92a0*/  FMUL.FTZ R0, R170, UR5 ;  /* 0x00000005aa007c20 */ /* 0x004fe20008410000 */
[----:B------:R-:W2:Y:S01]  /*92b0*/  MUFU.TANH R169, R169 ;  /* 0x000000a900a97308 */ /* 0x000ea20000002400 */
[----:B------:R-:W-:Y:S01]  /*92c0*/  FMUL.FTZ R7, R174, UR5 ;  /* 0x00000005ae077c20 */ /* 0x000fe20008410000 */
[----:B------:R-:W-:Y:S01]  /*92d0*/  FMUL.FTZ R14, R162, UR5 ;  /* 0x00000005a20e7c20 */ /* 0x000fe20008410000 */
[----:B------:R-:W-:Y:S01]  /*92e0*/  FMUL.FTZ R20, R166, UR5 ;  /* 0x00000005a6147c20 */ /* 0x000fe20008410000 */
[----:B------:R-:W-:Y:S01]  /*92f0*/  FMUL.FTZ R153, R158, UR5 ;  /* 0x000000059e997c20 */ /* 0x000fe20008410000 */
[----:B------:R-:W-:Y:S01]  /*9300*/  FMUL.FTZ R130, R130, UR5 ;  /* 0x0000000582827c20 */ /* 0x000fe20008410000 */
[----:B------:R-:W-:Y:S01]  /*9310*/  FMUL.FTZ R134, R134, UR5 ;  /* 0x0000000586867c20 */ /* 0x000fe20008410000 */
[----:B------:R-:W-:Y:S01]  /*9320*/  UISETP.GT.AND UP0, UPT, UR7, UR61, UPT ;  /* 0x0000003d0700728c */ /* 0x000fe2000bf04270 */
[----:B------:R-:W-:Y:S01]  /*9330*/  MUFU.TANH R175, R175 ;  /* 0x000000af00af7308 */ /* 0x000fe20000002400 */
[----:B------:R-:W-:-:S07]  /*9340*/  UMOV UR39, UR60 ;  /* 0x0000003c00277c82 */ /* 0x000fce0008000000 */
        /* <DEDUP_REMOVED lines=11> */
[----:B------:R4:W-:Y:S08]  /*9400*/  MUFU.TANH R171, R124 ;  /* 0x0000007c00ab7308 */ /* 0x0009f00000002400 */
[----:B------:R-:W-:Y:S01]  /*9410*/  MUFU.TANH R0, R0 ;  /* 0x0000000000007308 */ /* 0x000fe20000002400 */
[----:B----4-:R-:W-:Y:S01]  /*9420*/  FMUL.FTZ R124, R150, UR5 ;  /* 0x00000005967c7c20 */ /* 0x010fe20008410000 */
[----:B------:R-:W-:-:S06]  /*9430*/  FMUL.FTZ R150, R122, UR5 ;  /* 0x000000057a967c20 */ /* 0x000fcc0008410000 */
        /* <DEDUP_REMOVED lines=24> */
[----:B------:R-:W-:Y:S01]  /*95c0*/  USHF.L.U32 UR10, UR18, 0x7, URZ ;  /* 0x00000007120a7899 */ /* 0x000fe2000800063f */
[----:B------:R-:W-:-:S03]  /*95d0*/  UMOV UR11, 0x40000040 ;  /* 0x40000040000b7882 */ /* 0x000fc60000000000 */
[----:B------:R-:W-:Y:S02]  /*95e0*/  UIMAD UR10, UR7, -0x70, UR10 ;  /* 0xffffff90070a78a4 */ /* 0x000fe4000f8e020a */
[----:B------:R-:W-:Y:S02]  /*95f0*/  UIADD3 UR7, UR7, -0x1, URZ ;  /* 0xffffffff07077890 */ /* 0x000fe4000fffe03f */
[----:B------:R-:W-:-:S04]  /*9600*/  UIADD3 UR10, UR10, 0x1, UR15 ;  /* 0x000000010a0a7890 */ /* 0x000fc8000fffe00f */
[----:B------:R-:W-:-:S06]  /*9610*/  UIADD3 UR10, UR10, -UR14, URZ ;  /* 0x8000000e0a0a7290 */ /* 0x000fcc000fffe03f */
[----:B------:R-:W-:Y:S01]  /*9620*/  IMAD.U32 R147, RZ, RZ, UR10 ;  /* 0x0000000aff937e24 */ /* 0x000fe2000f8e00ff */
[----:B------:R-:W-:Y:S01]  /*9630*/  UIADD3 UR10, UR6, 0x180, URZ ;  /* 0x00000180060a7890 */ /* 0x000fe2000fffe03f */
        /* <DEDUP_REMOVED lines=9> */
[----:B------:R-:W-:Y:S01]  /*96d0*/  IMAD R146, R204, -0x2, R147 ;  /* 0xfffffffecc927824 */ /* 0x000fe200078e0293 */
[----:B------:R-:W-:Y:S01]  /*96e0*/  UMOV UR11, 0x40000040 ;  /* 0x40000040000b7882 */ /* 0x000fe20000000000 */
[----:B------:R-:W-:Y:S01]  /*96f0*/  FMUL.FTZ R195, R160, UR5 ;  /* 0x00000005a0c37c20 */ /* 0x000fe20008410000 */
[----:B------:R-:W-:Y:S01]  /*9700*/  FMUL.FTZ R160, R164, UR5 ;  /* 0x00000005a4a07c20 */ /* 0x000fe20008410000 */
[----:B------:R-:W-:Y:S01]  /*9710*/  IMAD.IADD R146, R205, 0x1, R146 ;  /* 0x00000001cd927824 */ /* 0x000fe200078e0292 */
[----:B------:R-:W-:Y:S04]  /*9720*/  MUFU.TANH R193, R193 ;  /* 0x000000c100c17308 */ /* 0x000fe80000002400 */
[----:B------:R-:W-:-:S02]  /*9730*/  ISETP.GT.AND P2, PT, R146, RZ, PT ;  /* 0x000000ff9200720c */ /* 0x000fc40003f44270 */
[----:B------:R-:W-:Y:S02]  /*9740*/  ISETP.GT.AND P3, PT, R146, 0x1, PT ;  /* 0x000000019200780c */ /* 0x000fe40003f64270 */
[----:B------:R-:W4:Y:S01]  /*9750*/  MUFU.TANH R195, R195 ;  /* 0x000000c300c37308 */ /* 0x000f220000002400 */
[----:B0-----:R-:W-:Y:S02]  /*9760*/  FSEL R201, R6, -INF , P2 ;  /* 0xff80000006c97808 */ /* 0x001fe40001000000 */
[----:B------:R-:W-:Y:S02]  /*9770*/  ISETP.GT.AND P2, PT, R146, 0x8, PT ;  /* 0x000000089200780c */ /* 0x000fe40003f44270 */
[----:B-1----:R-:W-:Y:S02]  /*9780*/  FSEL R203, R8, -INF , P3 ;  /* 0xff80000008cb7808 */ /* 0x002fe40001800000 */
[----:B------:R-:W-:Y:S01]  /*9790*/  FMNMX.FTZ R6, R201, R10, !PT ;  /* 0x0000000ac9067209 */ /* 0x000fe20007810000 */
[----:B------:R-:W0:Y:S01]  /*97a0*/  MUFU.TANH R160, R160 ;  /* 0x000000a000a07308 */ /* 0x000e220000002400 */
[----:B------:R-:W-:-:S02]  /*97b0*/  ISETP.GT.AND P3, PT, R146, 0x9, PT ;  /* 0x000000099200780c */ /* 0x000fc40003f64270 */
[----:B---3--:R-:W-:Y:S02]  /*97c0*/  FSEL R199, R168, -INF , P2 ;  /* 0xff800000a8c77808 */ /* 0x008fe40001000000 */
[----:B------:R-:W-:Y:S02]  /*97d0*/  FMNMX.FTZ R8, R203, R6, !PT ;  /* 0x00000006cb087209 */ /* 0x000fe40007810000 */
[C---:B------:R-:W-:Y:S01]  /*97e0*/  ISETP.GT.AND P2, PT, R146.reuse, 0x10, PT ;  /* 0x000000109200780c */ /* 0x040fe20003f44270 */
[----:B------:R-:W1:Y:S01]  /*97f0*/  MUFU.TANH R161, R161 ;  /* 0x000000a100a17308 */ /* 0x000e620000002400 */
[----:B--2---:R-:W-:Y:S02]  /*9800*/  FSEL R197, R169, -INF , P3 ;  /* 0xff800000a9c57808 */ /* 0x004fe40001800000 */
[----:B------:R-:W-:Y:S02]  /*9810*/  FMNMX.FTZ R8, R199, R8, !PT ;  /* 0x00000008c7087209 */ /* 0x000fe40007810000 */
[----:B------:R-:W-:-:S02]  /*9820*/  ISETP.GT.AND P3, PT, R146, 0x11, PT ;  /* 0x000000119200780c */ /* 0x000fc40003f64270 */
[----:B----4-:R-:W-:Y:S01]  /*9830*/  FSEL R195, R195, -INF , P2 ;  /* 0xff800000c3c37808 */ /* 0x010fe20001000000 */
[----:B------:R-:W2:Y:S01]  /*9840*/  MUFU.TANH R165, R165 ;  /* 0x000000a500a57308 */ /* 0x000ea20000002400 */
[----:B------:R-:W-:Y:S02]  /*9850*/  FMNMX.FTZ R8, R197, R8, !PT ;  /* 0x00000008c5087209 */ /* 0x000fe40007810000 */
[C---:B------:R-:W-:Y:S02]  /*9860*/  ISETP.GT.AND P2, PT, R146.reuse, 0x18, PT ;  /* 0x000000189200780c */ /* 0x040fe40003f44270 */
[----:B------:R-:W-:Y:S02]  /*9870*/  FSEL R193, R193, -INF , P3 ;  /* 0xff800000c1c17808 */ /* 0x000fe40001800000 */
[----:B------:R-:W-:Y:S01]  /*9880*/  FMNMX.FTZ R8, R195, R8, !PT ;  /* 0x00000008c3087209 */ /* 0x000fe20007810000 */
[----:B------:R-:W3:Y:S01]  /*9890*/  MUFU.TANH R156, R156 ;  /* 0x0000009c009c7308 */ /* 0x000ee20000002400 */
[----:B------:R-:W-:-:S02]  /*98a0*/  ISETP.GT.AND P3, PT, R146, 0x19, PT ;  /* 0x000000199200780c */ /* 0x000fc40003f64270 */
[----:B------:R-:W-:-:S05]  /*98b0*/  FMNMX.FTZ R8, R193, R8, !PT ;  /* 0x00000008c1087209 */ /* 0x000fca0007810000 */
[----:B------:R3:W4:Y:S08]  /*98c0*/  MUFU.TANH R6, R137 ;  /* 0x0000008900067308 */ /* 0x0007300000002400 */
[----:B------:R-:W-:Y:S01]  /*98d0*/  MUFU.TANH R145, R145 ;  /* 0x0000009100917308 */ /* 0x000fe20000002400 */
[----:B------:R-:W-:Y:S02]  /*98e0*/  WARPGROUP.DEPBAR.LE gsb0, 0x0 ;  /* 0x00008000000079c5 */ /* 0x000fe40000010000 */
[----:B------:R-:W-:Y:S01]  /*98f0*/  WARPGROUP.ARRIVE ;  /* 0x00000000000079c5 */ /* 0x000fe20000000000 */
[----:B0-----:R-:W-:-:S02]  /*9900*/  FSEL R191, R160, -INF , P2 ;  /* 0xff800000a0bf7808 */ /* 0x001fc40001000000 */
[C---:B------:R-:W-:Y:S02]  /*9910*/  ISETP.GT.AND P2, PT, R146.reuse, 0x20, PT ;  /* 0x000000209200780c */ /* 0x040fe40003f44270 */
[----:B-1----:R-:W-:Y:S01]  /*9920*/  FSEL R189, R161, -INF , P3 ;  /* 0xff800000a1bd7808 */ /* 0x002fe20001800000 */
[----:B------:R-:W-:Y:S01]  /*9930*/  HGMMA.64x192x16.F32.BF16 R24, R184, gdesc[UR8].tnspB, R24, gsb0 ;  /* 0x42e00008b8187df0 */ /* 0x000fe20008001818 */
[----:B------:R-:W-:Y:S01]  /*9940*/  FMNMX.FTZ R8, R191, R8, !PT ;  /* 0x00000008bf087209 */ /* 0x000fe20007810000 */
[----:B------:R0:W1:Y:S01]  /*9950*/  MUFU.TANH R161, R129 ;  /* 0x0000008100a17308 */ /* 0x0000620000002400 */
        /* <DEDUP_REMOVED lines=9> */
[----:B--2---:R-:W-:Y:S02]  /*99f0*/  FSEL R165, R165, -INF , P2 ;  /* 0xff800000a5a57808 */ /* 0x004fe40001000000 */
        /* <DEDUP_REMOVED lines=8> */
[----:B---3--:R-:W-:Y:S01]  /*9a80*/  FSEL R137, R156, -INF , P3 ;  /* 0xff8000009c897808 */ /* 0x008fe20001800000 */
[----:B------:R-:W-:Y:S01]  /*9a90*/  FMUL.FTZ R156, R126, UR5 ;  /* 0x000000057e9c7c20 */ /* 0x000fe20008410000 */
[----:B------:R-:W-:Y:S01]  /*9aa0*/  FMNMX.FTZ R154, R147, R8, !PT ;  /* 0x00000008939a7209 */ /* 0x000fe20007810000 */
[----:B------:R-:W-:Y:S01]  /*9ab0*/  FMUL.FTZ R8, R133, UR5 ;  /* 0x0000000585087c20 */ /* 0x000fe20008410000 */
[----:B------:R-:W-:Y:S01]  /*9ac0*/  ISETP.GT.AND P3, PT, R146, 0x39, PT ;  /* 0x000000399200780c */ /* 0x000fe20003f64270 */
[----:B------:R-:W-:Y:S01]  /*9ad0*/  FMUL.FTZ R126, R127, UR5 ;  /* 0x000000057f7e7c20 */ /* 0x000fe20008410000 */
[----:B0-----:R-:W-:Y:S01]  /*9ae0*/  FSEL R129, R148, -INF , P2 ;  /* 0xff80000094817808 */ /* 0x001fe20001000000 */
[----:B------:R-:W-:Y:S01]  /*9af0*/  FMUL.FTZ R148, R135, UR5 ;  /* 0x0000000587947c20 */ /* 0x000fe20008410000 */
[----:B------:R-:W-:Y:S01]  /*9b00*/  FMNMX.FTZ R154, R137, R154, !PT ;  /* 0x0000009a899a7209 */ /* 0x000fe20007810000 */
[----:B------:R-:W0:Y:S01]  /*9b10*/  MUFU.TANH R8, R8 ;  /* 0x0000000800087308 */ /* 0x000e220000002400 */
[----:B------:R-:W-:-:S02]  /*9b20*/  ISETP.GT.AND P2, PT, R146, 0x40, PT ;  /* 0x000000409200780c */ /* 0x000fc40003f44270 */
[----:B------:R-:W-:Y:S02]  /*9b30*/  FSEL R133, R149, -INF , P3 ;  /* 0xff80000095857808 */ /* 0x000fe40001800000 */
[----:B------:R-:W-:Y:S02]  /*9b40*/  FMNMX.FTZ R154, R129, R154, !PT ;  /* 0x0000009a819a7209 */ /* 0x000fe40007810000 */
[----:B------:R-:W-:Y:S01]  /*9b50*/  ISETP.GT.AND P3, PT, R146, 0x41, PT ;  /* 0x000000419200780c */ /* 0x000fe20003f64270 */
[----:B------:R-:W-:Y:S01]  /*9b60*/  MUFU.TANH R148, R148 ;  /* 0x0000009400947308 */ /* 0x000fe20000002400 */
[----:B------:R-:W-:Y:S01]  /*9b70*/  FSEL R141, R136, -INF , P2 ;  /* 0xff800000888d7808 */ /* 0x000fe20001000000 */
[----:B------:R-:W-:Y:S01]  /*9b80*/  FMUL.FTZ R136, R139, UR5 ;  /* 0x000000058b887c20 */ /* 0x000fe20008410000 */
[----:B------:R-:W-:Y:S02]  /*9b90*/  FMNMX.FTZ R154, R133, R154, !PT ;  /* 0x0000009a859a7209 */ /* 0x000fe40007810000 */
[----:B------:R-:W-:-:S02]  /*9ba0*/  ISETP.GT.AND P2, PT, R146, 0x48, PT ;  /* 0x000000489200780c */ /* 0x000fc40003f44270 */
[----:B----4-:R-:W-:Y:S01]  /*9bb0*/  FSEL R149, R6, -INF , P3 ;  /* 0xff80000006957808 */ /* 0x010fe20001800000 */
[----:B------:R-:W-:Y:S01]  /*9bc0*/  FMUL.FTZ R6, R121, UR5 ;  /* 0x0000000579067c20 */ /* 0x000fe20008410000 */
[----:B------:R-:W-:Y:S01]  /*9bd0*/  FMNMX.FTZ R154, R141, R154, !PT ;  /* 0x0000009a8d9a7209 */ /* 0x000fe20007810000 */
[----:B------:R-:W-:Y:S01]  /*9be0*/  MUFU.TANH R136, R136 ;  /* 0x0000008800887308 */ /* 0x000fe20000002400 */
[----:B------:R-:W-:Y:S02]  /*9bf0*/  ISETP.GT.AND P3, PT, R146, 0x49, PT ;  /* 0x000000499200780c */ /* 0x000fe40003f64270 */
[----:B------:R-:W-:Y:S01]  /*9c00*/  FSEL R121, R140, -INF , P2 ;  /* 0xff8000008c797808 */ /* 0x000fe20001000000 */
[----:B------:R-:W-:Y:S01]  /*9c10*/  FMUL.FTZ R140, R143, UR5 ;  /* 0x000000058f8c7c20 */ /* 0x000fe20008410000 */
[----:B------:R-:W-:Y:S02]  /*9c20*/  FMNMX.FTZ R154, R149, R154, !PT ;  /* 0x0000009a959a7209 */ /* 0x000fe40007810000 */
[----:B------:R-:W-:Y:S01]  /*9c30*/  ISETP.GT.AND P2, PT, R146, 0x50, PT ;  /* 0x000000509200780c */ /* 0x000fe20003f44270 */
[----:B------:R-:W2:Y:S01]  /*9c40*/  MUFU.TANH R6, R6 ;  /* 0x0000000600067308 */ /* 0x000ea20000002400 */
[----:B------:R-:W-:-:S02]  /*9c50*/  FSEL R157, R157, -INF , P3 ;  /* 0xff8000009d9d7808 */ /* 0x000fc40001800000 */
[----:B------:R-:W-:Y:S02]  /*9c60*/  FMNMX.FTZ R154, R121, R154, !PT ;  /* 0x0000009a799a7209 */ /* 0x000fe40007810000 */
[----:B------:R-:W-:Y:S02]  /*9c70*/  ISETP.GT.AND P3, PT, R146, 0x51, PT ;  /* 0x000000519200780c */ /* 0x000fe40003f64270 */
[----:B------:R-:W-:Y:S01]  /*9c80*/  FSEL R159, R128, -INF , P2 ;  /* 0xff800000809f7808 */ /* 0x000fe20001000000 */
[----:B------:R-:W-:Y:S01]  /*9c90*/  FMUL.FTZ R128, R125, UR5 ;  /* 0x000000057d807c20 */ /* 0x000fe20008410000 */
[----:B------:R-:W-:Y:S01]  /*9ca0*/  FMNMX.FTZ R154, R157, R154, !PT ;  /* 0x0000009a9d9a7209 */ /* 0x000fe20007810000 */
[----:B------:R-:W-:Y:S01]  /*9cb0*/  MUFU.TANH R140, R140 ;  /* 0x0000008c008c7308 */ /* 0x000fe20000002400 */
[----:B------:R-:W-:Y:S02]  /*9cc0*/  ISETP.GT.AND P2, PT, R146, 0x58, PT ;  /* 0x000000589200780c */ /* 0x000fe40003f44270 */
[----:B-1----:R-:W-:-:S02]  /*9cd0*/  FSEL R161, R161, -INF , P3 ;  /* 0xff800000a1a17808 */ /* 0x002fc40001800000 */
[----:B------:R-:W-:Y:S02]  /*9ce0*/  FMNMX.FTZ R154, R159, R154, !PT ;  /* 0x0000009a9f9a7209 */ /* 0x000fe40007810000 */
[----:B------:R-:W-:Y:S01]  /*9cf0*/  ISETP.GT.AND P3, PT, R146, 0x59, PT ;  /* 0x000000599200780c */ /* 0x000fe20003f64270 */
[----:B------:R-:W-:Y:S01]  /*9d00*/  MUFU.TANH R156, R156 ;  /* 0x0000009c009c7308 */ /* 0x000fe20000002400 */
[----:B------:R-:W-:Y:S02]  /*9d10*/  FSEL R125, R132, -INF , P2 ;  /* 0xff800000847d7808 */ /* 0x000fe40001000000 */
[----:B------:R-:W-:Y:S02]  /*9d20*/  FMNMX.FTZ R154, R161, R154, !PT ;  /* 0x0000009aa19a7209 */ /* 0x000fe40007810000 */
[----:B------:R-:W-:Y:S02]  /*9d30*/  ISETP.GT.AND P2, PT, R146, 0x60, PT ;  /* 0x000000609200780c */ /* 0x000fe40003f44270 */
[----:B0-----:R-:W-:Y:S01]  /*9d40*/  FSEL R163, R8, -INF , P3 ;  /* 0xff80000008a37808 */ /* 0x001fe20001800000 */
[----:B------:R0:W1:Y:S01]  /*9d50*/  MUFU.TANH R132, R128 ;  /* 0x0000008000847308 */ /* 0x0000620000002400 */
[----:B------:R-:W-:-:S02]  /*9d60*/  FMNMX.FTZ R154, R125, R154, !PT ;  /* 0x0000009a7d9a7209 */ /* 0x000fc40007810000 */
[----:B------:R-:W-:Y:S02]  /*9d70*/  ISETP.GT.AND P3, PT, R146, 0x61, PT ;  /* 0x000000619200780c */ /* 0x000fe40003f64270 */
[----:B------:R-:W-:Y:S02]  /*9d80*/  FSEL R167, R120, -INF , P2 ;  /* 0xff80000078a77808 */ /* 0x000fe40001000000 */
[----:B------:R-:W-:Y:S01]  /*9d90*/  FMNMX.FTZ R154, R163, R154, !PT ;  /* 0x0000009aa39a7209 */ /* 0x000fe20007810000 */
[----:B------:R-:W-:Y:S01]  /*9da0*/  MUFU.TANH R126, R126 ;  /* 0x0000007e007e7308 */ /* 0x000fe20000002400 */
[----:B------:R-:W-:Y:S01]  /*9db0*/  ISETP.GT.AND P2, PT, R146, 0x68, PT ;  /* 0x000000689200780c */ /* 0x000fe20003f44270 */
[----:B0-----:R-:W-:Y:S01]  /*9dc0*/  FMUL.FTZ R128, R151, UR5 ;  /* 0x0000000597807c20 */ /* 0x001fe20008410000 */
[----:B--2---:R-:W-:Y:S02]  /*9dd0*/  FSEL R169, R6, -INF , P3 ;  /* 0xff80000006a97808 */ /* 0x004fe40001800000 */
[----:B------:R-:W-:Y:S01]  /*9de0*/  FMNMX.FTZ R154, R167, R154, !PT ;  /* 0x0000009aa79a7209 */ /* 0x000fe20007810000 */
[----:B------:R-:W0:Y:S01]  /*9df0*/  LDC R6, c[0x0][0x988] ;  /* 0x00026200ff067b82 */ /* 0x000e220000000800 */
[----:B------:R-:W-:Y:S01]  /*9e00*/  ISETP.GT.AND P3, PT, R146, 0x69, PT ;  /* 0x000000699200780c */ /* 0x000fe20003f64270 */
[----:B------:R-:W2:Y:S01]  /*9e10*/  MUFU.TANH R128, R128 ;  /* 0x0000008000807308 */ /* 0x000ea20000002400 */
[----:B------:R-:W-:-:S02]  /*9e20*/  FSEL R171, R171, -INF , P2 ;  /* 0xff800000abab7808 */ /* 0x000fc40001000000 */
[----:B------:R-:W-:Y:S02]  /*9e30*/  FMNMX.FTZ R154, R169, R154, !PT ;  /* 0x0000009aa99a7209 */ /* 0x000fe40007810000 */
[----:B-1----:R-:W-:Y:S01]  /*9e40*/  FSEL R151, R132, -INF , P3 ;  /* 0xff80000084977808 */ /* 0x002fe20001800000 */
[----:B------:R-:W-:Y:S01]  /*9e50*/  FMUL.FTZ R132, R138, UR5 ;  /* 0x000000058a847c20 */ /* 0x000fe20008410000 */
[----:B------:R-:W-:Y:S01]  /*9e60*/  FMNMX.FTZ R154, R171, R154, !PT ;  /* 0x0000009aab9a7209 */ /* 0x000fe20007810000 */
[----:B------:R-:W-:Y:S01]  /*9e70*/  FMUL.FTZ R138, R142, UR5 ;  /* 0x000000058e8a7c20 */ /* 0x000fe20008410000 */
[----:B------:R-:W-:Y:S01]  /*9e80*/  IADD3 R146, R146, 0x8, RZ ;  /* 0x0000000892927810 */ /* 0x000fe20007ffe0ff */
[----:B------:R-:W-:Y:S01]  /*9e90*/  FMUL.FTZ R142, R131, UR5 ;  /* 0x00000005838e7c20 */ /* 0x000fe20008410000 */
[----:B------:R-:W-:Y:S01]  /*9ea0*/  FMNMX.FTZ R154, R151, R154, !PT ;  /* 0x0000009a979a7209 */ /* 0x000fe20007810000 */
[----:B------:R-:W1:Y:S01]  /*9eb0*/  MUFU.TANH R132, R132 ;  /* 0x0000008400847308 */ /* 0x000e620000002400 */
[----:B------:R-:W-:-:S02]  /*9ec0*/  ISETP.GT.AND P3, PT, R146, RZ, PT ;  /* 0x000000ff9200720c */ /* 0x000fc40003f64270 */
[----:B------:R-:W-:Y:S01]  /*9ed0*/  ISETP.GT.AND P4, PT, R146, 0x1, PT ;  /* 0x000000019200780c */ /* 0x000fe20003f84270 */
[----:B------:R-:W3:Y:S01]  /*9ee0*/  SHFL.BFLY PT, R217, R154, 0x2, 0x1f ;  /* 0x0c401f009ad97f89 */ /* 0x000ee200000e0000 */
[----:B------:R-:W-:Y:S02]  /*9ef0*/  FSEL R122, R0, -INF , P3 ;  /* 0xff800000007a7808 */ /* 0x000fe40001800000 */
[----:B------:R-:W-:Y:S01]  /*9f00*/  ISETP.GT.AND P3, PT, R146, 0x8, PT ;  /* 0x000000089200780c */ /* 0x000fe20003f64270 */
[----:B------:R-:W4:Y:S01]  /*9f10*/  MUFU.TANH R138, R138 ;  /* 0x0000008a008a7308 */ /* 0x000f220000002400 */
[----:B------:R-:W-:Y:S02]  /*9f20*/  FSEL R127, R2, -INF , P4 ;  /* 0xff800000027f7808 */ /* 0x000fe40002000000 */
[----:B------:R-:W-:Y:S02]  /*9f30*/  FMNMX.FTZ R0, R122, R9, !PT ;  /* 0x000000097a007209 */ /* 0x000fe40007810000 */
[----:B------:R-:W-:-:S02]  /*9f40*/  ISETP.GT.AND P4, PT, R146, 0x9, PT ;  /* 0x000000099200780c */ /* 0x000fc40003f84270 */
[----:B------:R-:W-:Y:S01]  /*9f50*/  FSEL R131, R7, -INF , P3 ;  /* 0xff80000007837808 */ /* 0x000fe20001800000 */
[----:B------:R-:W5:Y:S01]  /*9f60*/  MUFU.TANH R142, R142 ;  /* 0x0000008e008e7308 */ /* 0x000f620000002400 */
[----:B------:R-:W-:Y:S02]  /*9f70*/  FMNMX.FTZ R0, R127, R0, !PT ;  /* 0x000000007f007209 */ /* 0x000fe40007810000 */
[C---:B------:R-:W-:Y:S02]  /*9f80*/  ISETP.GT.AND P3, PT, R146.reuse, 0x10, PT ;  /* 0x000000109200780c */ /* 0x040fe40003f64270 */
[----:B------:R-:W-:Y:S02]  /*9f90*/  FSEL R135, R11, -INF , P4 ;  /* 0xff8000000b877808 */ /* 0x000fe40002000000 */
[----:B------:R-:W-:Y:S02]  /*9fa0*/  FMNMX.FTZ R0, R131, R0, !PT ;  /* 0x0000000083007209 */ /* 0x000fe40007810000 */
[----:B------:R-:W-:-:S02]  /*9fb0*/  ISETP.GT.AND P4, PT, R146, 0x11, PT ;  /* 0x000000119200780c */ /* 0x000fc40003f84270 */
[----:B------:R-:W-:Y:S02]  /*9fc0*/  FSEL R139, R14, -INF , P3 ;  /* 0xff8000000e8b7808 */ /* 0x000fe40001800000 */
[----:B---3--:R-:W-:Y:S01]  /*9fd0*/  FMNMX.FTZ R217, R154, R217, !PT ;  /* 0x000000d99ad97209 */ /* 0x008fe20007810000 */
[----:B------:R-:W-:Y:S01]  /*9fe0*/  FMUL.FTZ R154, R123, UR5 ;  /* 0x000000057b9a7c20 */ /* 0x000fe20008410000 */
[----:B------:R-:W-:Y:S02]  /*9ff0*/  FMNMX.FTZ R0, R135, R0, !PT ;  /* 0x0000000087007209 */ /* 0x000fe40007810000 */
[----:B------:R-:W-:Y:S01]  /*a000*/  ISETP.GT.AND P3, PT, R146, 0x18, PT ;  /* 0x000000189200780c */ /* 0x000fe20003f64270 */
[----:B------:R-:W3:Y:S01]  /*a010*/  SHFL.BFLY PT, R8, R217, 0x1, 0x1f ;  /* 0x0c201f00d9087f89 */ /* 0x000ee200000e0000 */
[----:B------:R-:W-:Y:S01]  /*a020*/  FSEL R143, R12, -INF , P4 ;  /* 0xff8000000c8f7808 */ /* 0x000fe20002000000 */
[----:B------:R-:W5:Y:S01]  /*a030*/  MUFU.TANH R154, R154 ;  /* 0x0000009a009a7308 */ /* 0x000f620000002400 */
[----:B------:R-:W-:-:S02]  /*a040*/  FMNMX.FTZ R0, R139, R0, !PT ;  /* 0x000000008b007209 */ /* 0x000fc40007810000 */
[----:B------:R-:W-:Y:S02]  /*a050*/  ISETP.GT.AND P4, PT, R146, 0x19, PT ;  /* 0x000000199200780c */ /* 0x000fe40003f84270 */
[----:B------:R-:W-:Y:S02]  /*a060*/  FMNMX.FTZ R0, R143, R0, !PT ;  /* 0x000000008f007209 */ /* 0x000fe40007810000 */
[----:B---3--:R-:W-:-:S04]  /*a070*/  FMNMX.FTZ R8, R217, R8, !PT ;  /* 0x00000008d9087209 */ /* 0x008fc80007810000 */
[C---:B------:R-:W-:Y:S01]  /*a080*/  FSETP.NEU.FTZ.AND P2, PT, R8.reuse, -INF , PT ;  /* 0xff8000000800780b */ /* 0x040fe20003f5d000 */
[----:B0-----:R-:W-:-:S05]  /*a090*/  FMUL.FTZ R120, R8, R6 ;  /* 0x0000000608787220 */ /* 0x001fca0000410000 */
[----:B------:R-:W-:-:S05]  /*a0a0*/  FSEL R120, R120, RZ, P2 ;  /* 0x000000ff78787208 */ /* 0x000fca0001000000 */
        /* <DEDUP_REMOVED lines=9> */
[----:B------:R-:W-:Y:S02]  /*a140*/  WARPGROUP.DEPBAR.LE gsb0, 0x0 ;  /* 0x00008000000079c5 */ /* 0x000fe40000010000 */
[----:B------:R-:W-:Y:S01]  /*a150*/  WARPGROUP.ARRIVE ;  /* 0x00000000000079c5 */ /* 0x000fe20000000000 */
[----:B------:R-:W-:Y:S01]  /*a160*/  FSEL R185, R20, -INF , P3 ;  /* 0xff80000014b97808 */ /* 0x000fe20001800000 */
[-CC-:B------:R-:W-:Y:S01]  /*a170*/  FFMA.FTZ R186, R121, R6.reuse, -R120.reuse ;  /* 0x0000000679ba7223 */ /* 0x180fe20000010878 */
[C---:B------:R-:W-:Y:S01]  /*a180*/  ISETP.GT.AND P3, PT, R146.reuse, 0x20, PT ;  /* 0x000000209200780c */ /* 0x040fe20003f64270 */
[--C-:B------:R-:W-:Y:S01]  /*a190*/  FFMA.FTZ R121, R157, R6, -R120.reuse ;  /* 0x000000069d797223 */ /* 0x100fe20000010878 */
[----:B------:R-:W-:Y:S01]  /*a1a0*/  FSEL R187, R13, -INF , P4 ;  /* 0xff8000000dbb7808 */ /* 0x000fe20002000000 */
[----:B------:R-:W-:Y:S01]  /*a1b0*/  HGMMA.64x192x16.F32.BF16 R24, R180, gdesc[UR8].tnspB, R24, gsb0 ;  /* 0x42e00008b4187df0 */ /* 0x000fe20008001818 */
[----:B------:R-:W-:Y:S01]  /*a1c0*/  FMNMX.FTZ R0, R185, R0, !PT ;  /* 0x00000000b9007209 */ /* 0x000fe20007810000 */
[--C-:B------:R-:W-:Y:S01]  /*a1d0*/  FFMA.FTZ R13, R193, R6, -R120.reuse ;  /* 0x00000006c10d7223 */ /* 0x100fe20000010878 */
[----:B------:R-:W-:Y:S01]  /*a1e0*/  ISETP.GT.AND P4, PT, R146, 0x21, PT ;  /* 0x000000219200780c */ /* 0x000fe20003f84270 */
[----:B------:R-:W-:Y:S01]  /*a1f0*/  UIADD3 UR10, UR6, 0x300, URZ ;  /* 0x00000300060a7890 */ /* 0x000fe2000fffe03f */
[----:B------:R-:W-:Y:S01]  /*a200*/  FSEL R193, R152, -INF , P3 ;  /* 0xff80000098c17808 */ /* 0x000fe20001800000 */
[----:B------:R-:W-:Y:S01]  /*a210*/  UMOV UR11, 0x40000040 ;  /* 0x40000040000b7882 */ /* 0x000fe20000000000 */
[----:B------:R-:W-:Y:S01]  /*a220*/  FMNMX.FTZ R0, R187, R0, !PT ;  /* 0x00000000bb007209 */ /* 0x000fe20007810000 */
[----:B------:R-:W-:Y:S01]  /*a230*/  MUFU.EX2 R123, R123 ;  /* 0x0000007b007b7308 */ /* 0x000fe20000000800 */
[C---:B------:R-:W-:Y:S01]  /*a240*/  ISETP.GT.AND P3, PT, R146.reuse, 0x28, PT ;  /* 0x000000289200780c */ /* 0x040fe20003f64270 */
        /* <DEDUP_REMOVED lines=23> */
[----:B------:R-:W-:Y:S01]  /*a3c0*/  ISETP.GT.AND P3, PT, R146, 0x38, PT ;  /* 0x000000389200780c */ /* 0x000fe20003f64270 */
        /* <DEDUP_REMOVED lines=10> */
[----:B------:R-:W-:Y:S01]  /*a470*/  FFMA.FTZ R151, R151, R6, -R120 ;  /* 0x0000000697977223 */ /* 0x000fe20000010878 */
[----:B------:R-:W-:Y:S01]  /*a480*/  ISETP.GT.AND P3, PT, R146, 0x40, PT ;  /* 0x000000409200780c */ /* 0x000fe20003f64270 */
[----:B------:R-:W-:Y:S01]  /*a490*/  UMOV UR6, UR36 ;  /* 0x0000002400067c82 */ /* 0x000fe20008000000 */
[----:B--2---:R-:W-:-:S02]  /*a4a0*/  FSEL R195, R128, -INF , P4 ;  /* 0xff80000080c37808 */ /* 0x004fc40002000000 */
[----:B------:R-:W-:Y:S01]  /*a4b0*/  FMNMX.FTZ R0, R175, R0, !PT ;  /* 0x00000000af007209 */ /* 0x000fe20007810000 */
[----:B------:R-:W-:Y:S01]  /*a4c0*/  MUFU.EX2 R13, R13 ;  /* 0x0000000d000d7308 */ /* 0x000fe20000000800 */
[----:B------:R-:W-:Y:S02]  /*a4d0*/  ISETP.GT.AND P4, PT, R146, 0x41, PT ;  /* 0x000000419200780c */ /* 0x000fe40003f84270 */
[----:B-1----:R-:W-:Y:S02]  /*a4e0*/  FSEL R197, R132, -INF , P3 ;  /* 0xff80000084c57808 */ /* 0x002fe40001800000 */
[----:B------:R-:W-:Y:S02]  /*a4f0*/  FMNMX.FTZ R0, R195, R0, !PT ;  /* 0x00000000c3007209 */ /* 0x000fe40007810000 */
[----:B------:R-:W-:Y:S01]  /*a500*/  ISETP.GT.AND P3, PT, R146, 0x48, PT ;  /* 0x000000489200780c */ /* 0x000fe20003f64270 */
[----:B------:R-:W-:Y:S01]  /*a510*/  MUFU.EX2 R198, R198 ;  /* 0x000000c600c67308 */ /* 0x000fe20000000800 */
[----:B------:R-:W-:Y:S01]  /*a520*/  FSEL R199, R136, -INF , P4 ;  /* 0xff80000088c77808 */ /* 0x000fe20002000000 */
[----:B------:R-:W-:Y:S01]  /*a530*/  IMAD.U32 R136, RZ, RZ, UR37 ;  /* 0x00000025ff887e24 */ /* 0x000fe2000f8e00ff */
[----:B------:R-:W-:-:S02]  /*a540*/  FMNMX.FTZ R0, R197, R0, !PT ;  /* 0x00000000c5007209 */ /* 0x000fc40007810000 */
[----:B------:R-:W-:Y:S02]  /*a550*/  ISETP.GT.AND P4, PT, R146, 0x49, PT ;  /* 0x000000499200780c */ /* 0x000fe40003f84270 */
[----:B----4-:R-:W-:Y:S01]  /*a560*/  FSEL R201, R138, -INF , P3 ;  /* 0xff8000008ac97808 */ /* 0x010fe20001800000 */
[----:B------:R-:W-:Y:S01]  /*a570*/  MUFU.EX2 R21, R21 ;  /* 0x0000001500157308 */ /* 0x000fe20000000800 */
[----:B------:R-:W-:Y:S02]  /*a580*/  FMNMX.FTZ R0, R199, R0, !PT ;  /* 0x00000000c7007209 */ /* 0x000fe40007810000 */
[----:B------:R-:W-:Y:S02]  /*a590*/  ISETP.GT.AND P3, PT, R146, 0x50, PT ;  /* 0x000000509200780c */ /* 0x000fe40003f64270 */
[----:B------:R-:W-:Y:S02]  /*a5a0*/  FSEL R165, R140, -INF , P4 ;  /* 0xff8000008ca57808 */ /* 0x000fe40002000000 */
[----:B------:R-:W-:Y:S01]  /*a5b0*/  FMNMX.FTZ R0, R201, R0, !PT ;  /* 0x00000000c9007209 */ /* 0x000fe20007810000 */
[----:B------:R-:W-:Y:S01]  /*a5c0*/  MUFU.EX2 R192, R192 ;  /* 0x000000c000c07308 */ /* 0x000fe20000000800 */
[----:B------:R-:W-:-:S02]  /*a5d0*/  ISETP.GT.AND P4, PT, R146, 0x51, PT ;  /* 0x000000519200780c */ /* 0x000fc40003f84270 */
[----:B------:R-:W-:Y:S02]  /*a5e0*/  FSEL R203, R130, -INF , P3 ;  /* 0xff80000082cb7808 */ /* 0x000fe40001800000 */
[----:B------:R-:W-:Y:S02]  /*a5f0*/  FMNMX.FTZ R0, R165, R0, !PT ;  /* 0x00000000a5007209 */ /* 0x000fe40007810000 */
[----:B------:R-:W-:Y:S01]  /*a600*/  ISETP.GT.AND P3, PT, R146, 0x58, PT ;  /* 0x000000589200780c */ /* 0x000fe20003f64270 */
[----:B------:R-:W-:Y:S01]  /*a610*/  MUFU.EX2 R173, R173 ;  /* 0x000000ad00ad7308 */ /* 0x000fe20000000800 */
[----:B-----5:R-:W-:Y:S02]  /*a620*/  FSEL R217, R142, -INF , P4 ;  /* 0xff8000008ed97808 */ /* 0x020fe40002000000 */
[----:B------:R-:W-:Y:S02]  /*a630*/  FMNMX.FTZ R0, R203, R0, !PT ;  /* 0x00000000cb007209 */ /* 0x000fe40007810000 */
[----:B------:R-:W-:-:S02]  /*a640*/  ISETP.GT.AND P4, PT, R146, 0x59, PT ;  /* 0x000000599200780c */ /* 0x000fc40003f84270 */
[----:B------:R-:W-:Y:S01]  /*a650*/  FSEL R147, R134, -INF , P3 ;  /* 0xff80000086937808 */ /* 0x000fe20001800000 */
        /* <DEDUP_REMOVED lines=11> */
[----:B------:R-:W-:Y:S02]  /*a710*/  FSEL R223, R154, -INF , P4 ;  /* 0xff8000009adf7808 */ /* 0x000fe40002000000 */
[----:B------:R-:W-:Y:S02]  /*a720*/  FMNMX.FTZ R0, R221, R0, !PT ;  /* 0x00000000dd007209 */ /* 0x000fe40007810000 */
[----:B------:R-:W-:-:S02]  /*a730*/  ISETP.GT.AND P4, PT, R146, 0x69, PT ;  /* 0x000000699200780c */ /* 0x000fc40003f84270 */
[----:B------:R-:W-:Y:S01]  /*a740*/  FSEL R225, R156, -INF , P3 ;  /* 0xff8000009ce17808 */ /* 0x000fe20001800000 */
[----:B------:R-:W-:Y:S01]  /*a750*/  MUFU.EX2 R137, R137 ;  /* 0x0000008900897308 */ /* 0x000fe20000000800 */
[----:B------:R-:W-:Y:S02]  /*a760*/  FMNMX.FTZ R0, R223, R0, !PT ;  /* 0x00000000df007209 */ /* 0x000fe40007810000 */
[----:B------:R-:W-:Y:S02]  /*a770*/  FSEL R227, R126, -INF , P4 ;  /* 0xff8000007ee37808 */ /* 0x000fe40002000000 */
[----:B------:R-:W-:Y:S02]  /*a780*/  FMNMX.FTZ R0, R225, R0, !PT ;  /* 0x00000000e1007209 */ /* 0x000fe40007810000 */
[----:B------:R-:W-:Y:S01]  /*a790*/  FSEL R157, R8, RZ, P2 ;  /* 0x000000ff089d7208 */ /* 0x000fe20001000000 */
[----:B------:R-:W-:Y:S01]  /*a7a0*/  MUFU.EX2 R190, R190 ;  /* 0x000000be00be7308 */ /* 0x000fe20000000800 */
[----:B------:R-:W-:-:S03]  /*a7b0*/  FMNMX.FTZ R0, R227, R0, !PT ;  /* 0x00000000e3007209 */ /* 0x000fc60007810000 */
[----:B------:R-:W-:Y:S02]  /*a7c0*/  FADD.FTZ R157, -R157, R10 ;  /* 0x0000000a9d9d7221 */ /* 0x000fe40000010100 */
[----:B------:R-:W0:Y:S02]  /*a7d0*/  SHFL.BFLY PT, R7, R0, 0x2, 0x1f ;  /* 0x0c401f0000077f89 */ /* 0x000e2400000e0000 */
[----:B------:R-:W-:Y:S08]  /*a7e0*/  MUFU.EX2 R129, R129 ;  /* 0x0000008100817308 */ /* 0x000ff00000000800 */
[----:B------:R-:W-:Y:S08]  /*a7f0*/  MUFU.EX2 R184, R184 ;  /* 0x000000b800b87308 */ /* 0x000ff00000000800 */
[----:B------:R-:W-:Y:S01]  /*a800*/  MUFU.EX2 R133, R133 ;  /* 0x0000008500857308 */ /* 0x000fe20000000800 */
[----:B0-----:R-:W-:-:S07]  /*a810*/  FMNMX.FTZ R0, R0, R7, !PT ;  /* 0x0000000700007209 */ /* 0x001fce0007810000 */
[----:B------:R-:W-:Y:S01]  /*a820*/  MUFU.EX2 R186, R186 ;  /* 0x000000ba00ba7308 */ /* 0x000fe20000000800 */
[----:B------:R-:W0:Y:S07]  /*a830*/  SHFL.BFLY PT, R7, R0, 0x1, 0x1f ;  /* 0x0c201f0000077f89 */ /* 0x000e2e00000e0000 */
[----:B------:R-:W-:Y:S08]  /*a840*/  MUFU.EX2 R121, R121 ;  /* 0x0000007900797308 */ /* 0x000ff00000000800 */
[----:B------:R-:W-:Y:S08]  /*a850*/  MUFU.EX2 R12, R12 ;  /* 0x0000000c000c7308 */ /* 0x000ff00000000800 */
[----:B------:R-:W-:Y:S01]  /*a860*/  MUFU.EX2 R141, R141 ;  /* 0x0000008d008d7308 */ /* 0x000fe20000000800 */
[----:B0-----:R-:W-:Y:S01]  /*a870*/  FMNMX.FTZ R7, R0, R7, !PT ;  /* 0x0000000700077209 */ /* 0x001fe20007810000 */
[----:B------:R-:W-:-:S03]  /*a880*/  FMUL.FTZ R0, R157, R6 ;  /* 0x000000069d007220 */ /* 0x000fc60000410000 */
[C---:B------:R-:W-:Y:S01]  /*a890*/  FSETP.NEU.FTZ.AND P2, PT, R7.reuse, -INF , PT ;  /* 0xff8000000700780b */ /* 0x040fe20003f5d000 */
[CC--:B------:R-:W-:Y:S02]  /*a8a0*/  FMUL.FTZ R124, R7.reuse, R6.reuse ;  /* 0x00000006077c7220 */ /* 0x0c0fe40000410000 */
[----:B------:R-:W-:Y:S01]  /*a8b0*/  MUFU.EX2 R14, R14 ;  /* 0x0000000e000e7308 */ /* 0x000fe20000000800 */
[----:B------:R-:W-:Y:S02]  /*a8c0*/  FSEL R2, R7, RZ, P2 ;  /* 0x000000ff07027208 */ /* 0x000fe40001000000 */
[----:B------:R-:W-:Y:S02]  /*a8d0*/  FSEL R124, R124, RZ, P2 ;  /* 0x000000ff7c7c7208 */ /* 0x000fe40001000000 */
[----:B------:R-:W-:Y:S01]  /*a8e0*/  PLOP3.LUT P2, PT, PT, PT, UP0, 0x80, 0x0 ;  /* 0x000000000000781c */ /* 0x000fe20003f4f008 */
[----:B------:R-:W-:Y:S02]  /*a8f0*/  FADD.FTZ R9, -R2, R9 ;  /* 0x0000000902097221 */ /* 0x000fe40000010100 */
[----:B------:R-:W0:Y:S01]  /*a900*/  MUFU.EX2 R0, R0 ;  /* 0x0000000000007308 */ /* 0x000e220000000800 */
        /* <DEDUP_REMOVED lines=9> */
[----:B------:R-:W-:Y:S01]  /*a9a0*/  FFMA.FTZ R128, R15, R6, -R124 ;  /* 0x000000060f807223 */ /* 0x000fe2000001087c */
[----:B------:R-:W-:-:S02]  /*a9b0*/  WARPGROUP.DEPBAR.LE gsb0, 0x0 ;  /* 0x00008000000079c5 */ /* 0x000fc40000010000 */
[----:B------:R-:W-:Y:S01]  /*a9c0*/  WARPGROUP.ARRIVE ;  /* 0x00000000000079c5 */ /* 0x000fe20000000000 */
[-CC-:B------:R-:W-:Y:S01]  /*a9d0*/  FFMA.FTZ R182, R125, R6.reuse, -R120.reuse ;  /* 0x000000067db67223 */ /* 0x180fe20000010878 */
[----:B------:R-:W-:Y:S01]  /*a9e0*/  FFMA.FTZ R125, R163, R6, -R120 ;  /* 0x00000006a37d7223 */ /* 0x000fe20000010878 */
[----:B------:R-:W1:Y:S01]  /*a9f0*/  MUFU.EX2 R2, R9 ;  /* 0x0000000900027308 */ /* 0x000e620000000800 */
[----:B0-----:R-:W-:Y:S01]  /*aa00*/  FFMA.FTZ R139, R0, R4, R123 ;  /* 0x00000004008b7223 */ /* 0x001fe2000001007b */
[-CC-:B------:R-:W-:Y:S01]  /*aa10*/  FFMA.FTZ R120, R131, R6.reuse, -R124.reuse ;  /* 0x0000000683787223 */ /* 0x180fe2000001087c */
[----:B------:R-:W-:Y:S01]  /*aa20*/  HGMMA.64x192x16.F32.BF16 R24, R176, gdesc[UR8].tnspB, R24, gsb0 ;  /* 0x42e00008b0187df0 */ /* 0x000fe20008001818 */
[-CC-:B------:R-:W-:Y:S01]  /*aa30*/  FFMA.FTZ R131, R143, R6.reuse, -R124.reuse ;  /* 0x000000068f837223 */ /* 0x180fe2000001087c */
[----:B------:R-:W-:Y:S01]  /*aa40*/  FADD.FTZ R139, R200, R139 ;  /* 0x0000008bc88b7221 */ /* 0x000fe20000010000 */
[-CC-:B------:R-:W-:Y:S01]  /*aa50*/  FFMA.FTZ R15, R153, R6.reuse, -R124.reuse ;  /* 0x00000006990f7223 */ /* 0x180fe2000001087c */
[-CC-:B------:R-:W-:Y:S01]  /*aa60*/  FFMA.FTZ R130, R191, R6.reuse, -R124.reuse ;  /* 0x00000006bf827223 */ /* 0x180fe2000001087c */
[----:B------:R-:W0:Y:S01]  /*aa70*/  MUFU.EX2 R10, R10 ;  /* 0x0000000a000a7308 */ /* 0x000e220000000800 */
[----:B------:R-:W-:Y:S01]  /*aa80*/  FADD.FTZ R4, R202, R139 ;  /* 0x0000008bca047221 */ /* 0x000fe20000010000 */
[-CC-:B------:R-:W-:Y:S01]  /*aa90*/  FFMA.FTZ R132, R145, R6.reuse, -R124.reuse ;  /* 0x0000000691847223 */ /* 0x180fe2000001087c */
[-CC-:B------:R-:W-:Y:S01]  /*aaa0*/  FFMA.FTZ R189, R189, R6.reuse, -R124.reuse ;  /* 0x00000006bdbd7223 */ /* 0x180fe2000001087c */
[-C--:B------:R-:W-:Y:S01]  /*aab0*/  FFMA.FTZ R191, R175, R6.reuse, -R124 ;  /* 0x00000006afbf7223 */ /* 0x080fe2000001087c */
[----:B------:R-:W-:Y:S01]  /*aac0*/  FADD.FTZ R139, R11, R4 ;  /* 0x000000040b8b7221 */ /* 0x000fe20000010000 */
[-CC-:B------:R-:W-:Y:S01]  /*aad0*/  FFMA.FTZ R134, R195, R6.reuse, -R124.reuse ;  /* 0x00000006c3867223 */ /* 0x180fe2000001087c */
[----:B------:R-:W-:Y:S01]  /*aae0*/  FFMA.FTZ R185, R197, R6, -R124 ;  /* 0x00000006c5b97223 */ /* 0x000fe2000001087c */
[----:B------:R-:W2:Y:S01]  /*aaf0*/  MUFU.EX2 R120, R120 ;  /* 0x0000007800787308 */ /* 0x000ea20000000800 */
[----:B------:R-:W-:Y:S01]  /*ab00*/  FADD.FTZ R4, R196, R139 ;  /* 0x0000008bc4047221 */ /* 0x000fe20000010000 */
[----:B-1----:R-:W-:Y:S01]  /*ab10*/  FFMA.FTZ R9, R2, R3, R157 ;  /* 0x0000000302097223 */ /* 0x002fe2000001009d */
[----:B------:R-:W-:-:S02]  /*ab20*/  @!P1 VIADD R3, R136, 0x36840 ;  /* 0x0003684088039836 */ /* 0x000fc40000000000 */
[-C--:B------:R-:W-:Y:S01]  /*ab30*/  FFMA.FTZ R136, R199, R6.reuse, -R124 ;  /* 0x00000006c7887223 */ /* 0x080fe2000001087c */
[----:B------:R-:W-:Y:S01]  /*ab40*/  FADD.FTZ R139, R13, R4 ;  /* 0x000000040d8b7221 */ /* 0x000fe20000010000 */
[-CC-:B------:R-:W-:Y:S01]  /*ab50*/  FFMA.FTZ R187, R201, R6.reuse, -R124.reuse ;  /* 0x00000006c9bb7223 */ /* 0x180fe2000001087c */
[-CC-:B------:R-:W-:Y:S01]  /*ab60*/  FFMA.FTZ R181, R203, R6.reuse, -R124.reuse ;  /* 0x00000006cbb57223 */ /* 0x180fe2000001087c */
[----:B------:R-:W1:Y:S01]  /*ab70*/  MUFU.EX2 R127, R127 ;  /* 0x0000007f007f7308 */ /* 0x000e620000000800 */
[----:B------:R-:W-:Y:S01]  /*ab80*/  FADD.FTZ R4, R198, R139 ;  /* 0x0000008bc6047221 */ /* 0x000fe20000010000 */
[----:B0-----:R-:W-:Y:S01]  /*ab90*/  FADD.FTZ R9, R10, R9 ;  /* 0x000000090a097221 */ /* 0x001fe20000010000 */
[----:B------:R-:W-:Y:S01]  /*aba0*/  @!P1 PRMT R3, RZ, 0x654, R3 ;  /* 0x00000654ff039816 */ /* 0x000fe20000000003 */
[-C--:B------:R-:W-:Y:S01]  /*abb0*/  FFMA.FTZ R147, R147, R6.reuse, -R124 ;  /* 0x0000000693937223 */ /* 0x080fe2000001087c */
[----:B------:R-:W-:Y:S01]  /*abc0*/  FADD.FTZ R139, R21, R4 ;  /* 0x00000004158b7221 */ /* 0x000fe20000010000 */
[-CC-:B------:R-:W-:Y:S01]  /*abd0*/  FFMA.FTZ R219, R219, R6.reuse, -R124.reuse ;  /* 0x00000006dbdb7223 */ /* 0x180fe2000001087c */
[-CC-:B------:R-:W-:Y:S01]  /*abe0*/  FFMA.FTZ R221, R221, R6.reuse, -R124.reuse ;  /* 0x00000006dddd7223 */ /* 0x180fe2000001087c */
[----:B------:R-:W-:Y:S01]  /*abf0*/  MUFU.EX2 R122, R122 ;  /* 0x0000007a007a7308 */ /* 0x000fe20000000800 */
[----:B--2---:R-:W-:Y:S01]  /*ac00*/  FADD.FTZ R4, R120, R9 ;  /* 0x0000000978047221 */ /* 0x004fe20000010000 */
[----:B------:R-:W-:Y:S01]  /*ac10*/  FADD.FTZ R138, R192, R139 ;  /* 0x0000008bc08a7221 */ /* 0x000fe20000010000 */
[-CC-:B------:R-:W-:Y:S01]  /*ac20*/  FFMA.FTZ R223, R223, R6.reuse, -R124.reuse ;  /* 0x00000006dfdf7223 */ /* 0x180fe2000001087c */
[----:B------:R-:W-:Y:S01]  /*ac30*/  FFMA.FTZ R225, R225, R6, -R124 ;  /* 0x00000006e1e17223 */ /* 0x000fe2000001087c */
[----:B------:R-:W-:Y:S01]  /*ac40*/  F2FP.BF16.F32.PACK_AB R180, R141, R12 ;  /* 0x0000000c8db4723e */ /* 0x000fe200000010ff */
[----:B------:R-:W-:Y:S01]  /*ac50*/  FADD.FTZ R9, R173, R138 ;  /* 0x0000008aad097221 */ /* 0x000fe20000010000 */
[----:B------:R-:W-:Y:S01]  /*ac60*/  IMAD.U32 R139, RZ, RZ, UR4 ;  /* 0x00000004ff8b7e24 */ /* 0x000fe2000f8e00ff */
[----:B------:R-:W0:Y:S01]  /*ac70*/  MUFU.EX2 R131, R131 ;  /* 0x0000008300837308 */ /* 0x000e220000000800 */
[----:B------:R-:W-:Y:S01]  /*ac80*/  F2FP.BF16.F32.PACK_AB R201, R10, R157 ;  /* 0x0000009d0ac9723e */ /* 0x000fe200000010ff */
[----:B------:R-:W-:Y:S01]  /*ac90*/  FADD.FTZ R138, R194, R9 ;  /* 0x00000009c28a7221 */ /* 0x000fe20000010000 */
[----:B------:R-:W-:Y:S01]  /*aca0*/  @!P1 VIADD R139, R139, 0x36860 ;  /* 0x000368608b8b9836 */ /* 0x000fe20000000000 */
[----:B------:R-:W-:Y:S01]  /*acb0*/  F2FP.BF16.F32.PACK_AB R200, R200, R123 ;  /* 0x0000007bc8c8723e */ /* 0x000fe200000010ff */
[----:B------:R-:W-:-:S02]  /*acc0*/  IMAD.MOV.U32 R10, RZ, RZ, R8 ;  /* 0x000000ffff0a7224 */ /* 0x000fc400078e0008 */
[----:B------:R-:W-:Y:S01]  /*acd0*/  FADD.FTZ R9, R155, R138 ;  /* 0x0000008a9b097221 */ /* 0x000fe20000010000 */
[----:B------:R-:W-:Y:S01]  /*ace0*/  FFMA.FTZ R138, R165, R6, -R124 ;  /* 0x00000006a58a7223 */ /* 0x000fe2000001087c */
[----:B------:R-:W-:Y:S01]  /*acf0*/  MUFU.EX2 R126, R126 ;  /* 0x0000007e007e7308 */ /* 0x000fe20000000800 */
[----:B------:R-:W-:Y:S01]  /*ad00*/  @!P1 PRMT R139, RZ, 0x654, R139 ;  /* 0x00000654ff8b9816 */ /* 0x000fe2000000008b */
[----:B------:R-:W-:Y:S01]  /*ad10*/  FADD.FTZ R140, R188, R9 ;  /* 0x00000009bc8c7221 */ /* 0x000fe20000010000 */
[----:B------:R-:W-:Y:S02]  /*ad20*/  F2FP.BF16.F32.PACK_AB R202, R11, R202 ;  /* 0x000000ca0bca723e */ /* 0x000fe400000010ff */
[----:B------:R-:W-:Y:S01]  /*ad30*/  F2FP.BF16.F32.PACK_AB R196, R13, R196 ;  /* 0x000000c40dc4723e */ /* 0x000fe200000010ff */
[----:B------:R-:W-:Y:S01]  /*ad40*/  FADD.FTZ R9, R137, R140 ;  /* 0x0000008c89097221 */ /* 0x000fe20000010000 */
[-CC-:B------:R-:W-:Y:S01]  /*ad50*/  FFMA.FTZ R140, R217, R6.reuse, -R124.reuse ;  /* 0x00000006d98c7223 */ /* 0x180fe2000001087c */
[----:B------:R-:W2:Y:S01]  /*ad60*/  MUFU.EX2 R135, R135 ;  /* 0x0000008700877308 */ /* 0x000ea20000000800 */
[----:B------:R-:W-:Y:S01]  /*ad70*/  FFMA.FTZ R124, R227, R6, -R124 ;  /* 0x00000006e37c7223 */ /* 0x000fe2000001087c */
[----:B------:R-:W-:Y:S01]  /*ad80*/  FADD.FTZ R142, R190, R9 ;  /* 0x00000009be8e7221 */ /* 0x000fe20000010000 */
[----:B------:R-:W-:-:S02]  /*ad90*/  F2FP.BF16.F32.PACK_AB R198, R21, R198 ;  /* 0x000000c615c6723e */ /* 0x000fc400000010ff */
[----:B------:R-:W-:Y:S01]  /*ada0*/  F2FP.BF16.F32.PACK_AB R192, R173, R192 ;  /* 0x000000c0adc0723e */ /* 0x000fe200000010ff */
[----:B------:R-:W-:Y:S01]  /*adb0*/  FADD.FTZ R9, R129, R142 ;  /* 0x0000008e81097221 */ /* 0x000fe20000010000 */
[----:B------:R-:W-:Y:S01]  /*adc0*/  F2FP.BF16.F32.PACK_AB R194, R155, R194 ;  /* 0x000000c29bc2723e */ /* 0x000fe200000010ff */
[----:B------:R-:W-:Y:S01]  /*add0*/  MUFU.EX2 R193, R193 ;  /* 0x000000c100c17308 */ /* 0x000fe20000000800 */
[----:B------:R-:W-:Y:S02]  /*ade0*/  F2FP.BF16.F32.PACK_AB R188, R137, R188 ;  /* 0x000000bc89bc723e */ /* 0x000fe400000010ff */
[----:B------:R-:W-:Y:S02]  /*adf0*/  F2FP.BF16.F32.PACK_AB R190, R129, R190 ;  /* 0x000000be81be723e */ /* 0x000fe400000010ff */
[----:B-1----:R-:W-:Y:S02]  /*ae00*/  F2FP.BF16.F32.PACK_AB R203, R127, R120 ;  /* 0x000000787fcb723e */ /* 0x002fe400000010ff */
[----:B0-----:R-:W-:Y:S01]  /*ae10*/  F2FP.BF16.F32.PACK_AB R197, R131, R122 ;  /* 0x0000007a83c5723e */ /* 0x001fe200000010ff */
[----:B------:R-:W-:Y:S01]  /*ae20*/  MUFU.EX2 R128, R128 ;  /* 0x0000008000807308 */ /* 0x000fe20000000800 */
[----:B--2---:R-:W-:-:S07]  /*ae30*/  F2FP.BF16.F32.PACK_AB R199, R135, R126 ;  /* 0x0000007e87c7723e */ /* 0x004fce00000010ff */
[----:B------:R-:W-:Y:S08]  /*ae40*/  MUFU.EX2 R15, R15 ;  /* 0x0000000f000f7308 */ /* 0x000ff00000000800 */
[----:B------:R-:W0:Y:S08]  /*ae50*/  MUFU.EX2 R130, R130 ;  /* 0x0000008200827308 */ /* 0x000e300000000800 */
        /* <DEDUP_REMOVED lines=18> */
[----:B------:R-:W1:Y:S01]  /*af80*/  MUFU.EX2 R149, R149 ;  /* 0x0000009500957308 */ /* 0x000e620000000800 */
[----:B0-----:R-:W-:Y:S01]  /*af90*/  FADD.FTZ R3, R127, R4 ;  /* 0x000000047f037221 */ /* 0x001fe20000010000 */
[----:B------:R0:W-:Y:S03]  /*afa0*/  @!P1 SYNCS.ARRIVE.TRANS64.RED.A1T0 RZ, [R139+URZ], RZ ;  /* 0x000000ff8bff99a7 */ /* 0x0001e6000810043f */
[----:B------:R-:W-:-:S03]  /*afb0*/  FADD.FTZ R4, R122, R3 ;  /* 0x000000037a047221 */ /* 0x000fc60000010000 */
[----:B------:R-:W-:Y:S01]  /*afc0*/  MUFU.EX2 R177, R223 ;  /* 0x000000df00b17308 */ /* 0x000fe20000000800 */
[----:B------:R-:W-:-:S04]  /*afd0*/  FADD.FTZ R3, R131, R4 ;  /* 0x0000000483037221 */ /* 0x000fc80000010000 */
[----:B------:R-:W-:-:S03]  /*afe0*/  FADD.FTZ R4, R126, R3 ;  /* 0x000000037e047221 */ /* 0x000fc60000010000 */
[----:B------:R-:W-:Y:S01]  /*aff0*/  MUFU.EX2 R20, R20 ;  /* 0x0000001400147308 */ /* 0x000fe20000000800 */
[----:B-1----:R-:W-:Y:S01]  /*b000*/  F2FP.BF16.F32.PACK_AB R176, R149, R14 ;  /* 0x0000000e95b0723e */ /* 0x002fe200000010ff */
[----:B------:R-:W-:-:S04]  /*b010*/  FADD.FTZ R4, R135, R4 ;  /* 0x0000000487047221 */ /* 0x000fc80000010000 */
[----:B------:R-:W-:Y:S02]  /*b020*/  FADD.FTZ R3, R193, R4 ;  /* 0x00000004c1037221 */ /* 0x000fe40000010000 */
[----:B------:R-:W1:Y:S01]  /*b030*/  MUFU.EX2 R151, R151 ;  /* 0x0000009700977308 */ /* 0x000e620000000800 */
[C---:B------:R-:W-:Y:S01]  /*b040*/  F2FP.BF16.F32.PACK_AB R193, R128.reuse, R193 ;  /* 0x000000c180c1723e */ /* 0x040fe200000010ff */
[----:B------:R-:W-:-:S04]  /*b050*/  FADD.FTZ R4, R128, R3 ;  /* 0x0000000380047221 */ /* 0x000fc80000010000 */
[----:B------:R-:W-:Y:S01]  /*b060*/  FADD.FTZ R3, R15, R4 ;  /* 0x000000040f037221 */ /* 0x000fe20000010000 */
[----:B------:R-:W-:Y:S01]  /*b070*/  FADD.FTZ R4, R184, R9 ;  /* 0x00000009b8047221 */ /* 0x000fe20000010000 */
[----:B------:R-:W-:Y:S01]  /*b080*/  MUFU.EX2 R124, R124 ;  /* 0x0000007c007c7308 */ /* 0x000fe20000000800 */
[C---:B------:R-:W-:Y:S01]  /*b090*/  F2FP.BF16.F32.PACK_AB R184, R133.reuse, R184 ;  /* 0x000000b885b8723e */ /* 0x040fe200000010ff */
[----:B------:R-:W-:Y:S01]  /*b0a0*/  FADD.FTZ R3, R130, R3 ;  /* 0x0000000382037221 */ /* 0x000fe20000010000 */
[----:B------:R-:W-:-:S03]  /*b0b0*/  FADD.FTZ R9, R133, R4 ;  /* 0x0000000485097221 */ /* 0x000fc60000010000 */
        /* <DEDUP_REMOVED lines=8> */
[----:B------:R-:W-:Y:S01]  /*b140*/  F2FP.BF16.F32.PACK_AB R189, R189, R132 ;  /* 0x00000084bdbd723e */ /* 0x000fe200000010ff */
[----:B------:R-:W1:Y:S01]  /*b150*/  MUFU.EX2 R12, R225 ;  /* 0x000000e1000c7308 */ /* 0x000e620000000800 */
[C---:B------:R-:W-:Y:S01]  /*b160*/  FADD.FTZ R4, R134.reuse, R3 ;  /* 0x0000000386047221 */ /* 0x040fe20000010000 */
        /* <DEDUP_REMOVED lines=11> */
[----:B------:R-:W-:Y:S01]  /*b220*/  FADD.FTZ R4, R138, R3 ;  /* 0x000000038a047221 */ /* 0x000fe20000010000 */
[----:B------:R-:W-:Y:S01]  /*b230*/  FADD.FTZ R9, R149, R142 ;  /* 0x0000008e95097221 */ /* 0x000fe20000010000 */
[----:B-1----:R-:W-:Y:S02]  /*b240*/  F2FP.BF16.F32.PACK_AB R179, R124, R12 ;  /* 0x0000000c7cb3723e */ /* 0x002fe400000010ff */
[----:B------:R-:W-:Y:S01]  /*b250*/  FADD.FTZ R3, R181, R4 ;  /* 0x00000004b5037221 */ /* 0x000fe20000010000 */
[----:B------:R-:W-:Y:S01]  /*b260*/  FADD.FTZ R4, R20, R9 ;  /* 0x0000000914047221 */ /* 0x000fe20000010000 */
[C---:B------:R-:W-:Y:S02]  /*b270*/  F2FP.BF16.F32.PACK_AB R181, R140.reuse, R181 ;  /* 0x000000b58cb5723e */ /* 0x040fe400000010ff */
[----:B------:R-:W-:Y:S01]  /*b280*/  FADD.FTZ R3, R140, R3 ;  /* 0x000000038c037221 */ /* 0x000fe20000010000 */
[----:B------:R-:W-:Y:S01]  /*b290*/  FADD.FTZ R4, R151, R4 ;  /* 0x0000000497047221 */ /* 0x000fe20000010000 */
[----:B------:R-:W-:-:S02]  /*b2a0*/  MOV R9, R7 ;  /* 0x0000000700097202 */ /* 0x000fc40000000f00 */
[----:B------:R-:W-:-:S04]  /*b2b0*/  FADD.FTZ R3, R144, R3 ;  /* 0x0000000390037221 */ /* 0x000fc80000010000 */
[C---:B------:R-:W-:Y:S01]  /*b2c0*/  FADD.FTZ R3, R183.reuse, R3 ;  /* 0x00000003b7037221 */ /* 0x040fe20000010000 */
[----:B------:R-:W-:-:S03]  /*b2d0*/  F2FP.BF16.F32.PACK_AB R183, R183, R144 ;  /* 0x00000090b7b7723e */ /* 0x000fc600000010ff */
[----:B------:R-:W-:-:S04]  /*b2e0*/  FADD.FTZ R3, R146, R3 ;  /* 0x0000000392037221 */ /* 0x000fc80000010000 */
[C---:B------:R-:W-:Y:S01]  /*b2f0*/  FADD.FTZ R3, R177.reuse, R3 ;  /* 0x00000003b1037221 */ /* 0x040fe20000010000 */
[----:B------:R-:W-:-:S03]  /*b300*/  F2FP.BF16.F32.PACK_AB R177, R177, R146 ;  /* 0x00000092b1b1723e */ /* 0x000fc600000010ff */
[----:B------:R-:W-:-:S04]  /*b310*/  FADD.FTZ R3, R12, R3 ;  /* 0x000000030c037221 */ /* 0x000fc80000010000 */
[----:B------:R-:W-:Y:S01]  /*b320*/  FADD.FTZ R3, R124, R3 ;  /* 0x000000037c037221 */ /* 0x000fe20000010000 */
[----:B0-----:R-:W-:Y:S06]  /*b330*/  @P2 BRA `(.L_x_4866) ;  /* 0xffffffb400842947 */ /* 0x001fec000383ffff */
.L_x_4857:
[----:B------:R-:W-:-:S13]  /*b340*/  ISETP.LE.AND P2, PT, RZ, UR7, PT ;  /* 0x00000007ff007c0c */ /* 0x000fda000bf43270 */
[----:B------:R-:W-:Y:S05]  /*b350*/  @!P2 BRA `(.L_x_4867) ;  /* 0x000000400090a947 */ /* 0x000fea0003800000 */
[----:B------:R-:W-:Y:S01]  /*b360*/  IMAD.MOV.U32 R10, RZ, RZ, R7 ;  /* 0x000000ffff0a7224 */ /* 0x000fe200078e0007 */
[----:B------:R-:W-:Y:S01]  /*b370*/  UMOV UR37, UR60 ;  /* 0x0000003c00257c82 */ /* 0x000fe20008000000 */
[----:B------:R-:W-:Y:S01]  /*b380*/  IMAD.MOV.U32 R9, RZ, RZ, R8 ;  /* 0x000000ffff097224 */ /* 0x000fe200078e0008 */
[----:B------:R-:W-:Y:S01]  /*b390*/  UMOV UR6, UR36 ;  /* 0x0000002400067c82 */ /* 0x000fe20008000000 */
[----:B------:R-:W-:-:S05]  /*b3a0*/  ULDC UR5, c[0x0][0x9d8] ;  /* 0x0002760000057ab9 */ /* 0x000fca0000000800 */
.L_x_4876:
[----:B------:R-:W-:-:S04]  /*b3b0*/  UIADD3 UR36, UR6, 0x1, URZ ;  /* 0x0000000106247890 */ /* 0x000fc8000fffe03f */
[----:B------:R-:W-:-:S04]  /*b3c0*/  UISETP.NE.AND UP0, UPT, UR36, 0x2, UPT ;  /* 0x000000022400788c */ /* 0x000fc8000bf05270 */
[----:B------:R-:W-:Y:S02]  /*b3d0*/  USEL UR60, URZ, 0x1, UP0 ;  /* 0x000000013f3c7887 */ /* 0x000fe40008000000 */
[----:B------:R-:W-:Y:S02]  /*b3e0*/  USEL UR36, UR36, URZ, UP0 ;  /* 0x0000003f24247287 */ /* 0x000fe40008000000 */
[----:B------:R-:W-:Y:S01]  /*b3f0*/  ULOP3.LUT UR60, UR37, UR60, URZ, 0x3c, !UPT ;  /* 0x0000003c253c7292 */ /* 0x000fe2000f8e3c3f */
[----:B------:R-:W-:Y:S11]  /*b400*/  @!P0 BRA `(.L_x_4868) ;  /* 0x0000000000048947 */ /* 0x000ff60003800000 */
[----:B------:R-:W-:Y:S01]  /*b410*/  BPT.TRAP 0x1 ;  /* 0x000000040000795c */ /* 0x000fe20000300000 */
.L_x_4868:
[----:B------:R-:W-:Y:S01]  /*b420*/  ULEA UR4, UR36, UR38, 0x3 ;  /* 0x0000002624047291 */ /* 0x000fe2000f8e183f */
[----:B------:R-:W-:-:S05]  /*b430*/  IMAD.U32 R6, RZ, RZ, UR60 ;  /* 0x0000003cff067e24 */ /* 0x000fca000f8e00ff */
[----:B------:R-:W-:-:S04]  /*b440*/  SHF.L.U32 R6, R6, 0x1f, RZ ;  /* 0x0000001f06067819 */ /* 0x000fc800000006ff */
[----:B------:R0:W1:Y:S01]  /*b450*/  SYNCS.PHASECHK.TRANS64.TRYWAIT P2, [UR4+0x36830], R6 ;  /* 0x03683006ff0075a7 */ /* 0x0000620008040144 */
[----:B------:R-:W-:Y:S05]  /*b460*/  @!P0 BRA `(.L_x_4869) ;  /* 0x0000000000048947 */ /* 0x000fea0003800000 */
[----:B------:R-:W-:Y:S01]  /*b470*/  BPT.TRAP 0x1 ;  /* 0x000000040000795c */ /* 0x000fe20000300000 */
.L_x_4869:
[----:B-1----:R-:W-:Y:S05]  /*b480*/  @P2 BRA `(.L_x_4870) ;  /* 0x0000000000082947 */ /* 0x002fea0003800000 */
[----:B------:R-:W1:Y:S02]  /*b490*/  SYNCS.PHASECHK.TRANS64.TRYWAIT P2, [UR4+0x36830], R6 ;  /* 0x03683006ff0075a7 */ /* 0x000e640008040144 */
[----:B-1----:R-:W-:Y:S05]  /*b4a0*/  @!P2 BRA `(.L_x_4871) ;  /* 0x000000cc00f8a947 */ /* 0x002fea0003800000 */
.L_x_4870:
        /* <DEDUP_REMOVED lines=592> */
.L_x_4872:
[----:B------:R-:W-:Y:S01]  /*d9b0*/  ULEA UR14, UR6, UR38, 0x3 ;  /* 0x00000026060e7291 */ /* 0x000fe2000f8e183f */
[----:B------:R-:W-:-:S05]  /*d9c0*/  IMAD.U32 R0, RZ, RZ, UR37 ;  /* 0x00000025ff007e24 */ /* 0x000fca000f8e00ff */
[----:B------:R-:W-:-:S04]  /*d9d0*/  SHF.L.U32 R0, R0, 0x1f, RZ ;  /* 0x0000001f00007819 */ /* 0x000fc800000006ff */
[----:B------:R2:W3:Y:S01]  /*d9e0*/  SYNCS.PHASECHK.TRANS64.TRYWAIT P2, [UR14+0x36850], R0 ;  /* 0x03685000ff0075a7 */ /* 0x0004e2000804014e */
[----:B------:R-:W-:Y:S05]  /*d9f0*/  @!P0 BRA `(.L_x_4873) ;  /* 0x0000000000048947 */ /* 0x000fea0003800000 */
[----:B------:R-:W-:Y:S01]  /*da00*/  BPT.TRAP 0x1 ;  /* 0x000000040000795c */ /* 0x000fe20000300000 */
.L_x_4873:
[----:B---3--:R-:W-:Y:S05]  /*da10*/  @P2 BRA `(.L_x_4874) ;  /* 0x0000000000082947 */ /* 0x008fea0003800000 */
[----:B------:R-:W3:Y:S02]  /*da20*/  SYNCS.PHASECHK.TRANS64.TRYWAIT P2, [UR14+0x36850], R0 ;  /* 0x03685000ff0075a7 */ /* 0x000ee4000804014e */
[----:B---3--:R-:W-:Y:S05]  /*da30*/  @!P2 BRA `(.L_x_4875) ;  /* 0x000000a800aca947 */ /* 0x008fea0003800000 */
.L_x_4874:
[----:B------:R-:W-:Y:S01]  /*da40*/  UIADD3 UR4, UR38, 0x400, URZ ;  /* 0x0000040026047890 */ /* 0x000fe2000fffe03f */
[----:B------:R-:W-:Y:S01]  /*da50*/  WARPGROUP.ARRIVE ;  /* 0x00000000000079c5 */ /* 0x000fe20000000000 */
[----:B------:R-:W-:Y:S01]  /*da60*/  UMOV UR11, 0x40000040 ;  /* 0x40000040000b7882 */ /* 0x000fe20000000000 */
[----:B------:R-:W-:Y:S01]  /*da70*/  FMUL.FTZ R2, R168, UR5 ;  /* 0x00000005a8027c20 */ /* 0x000fe20008410000 */
[----:B------:R-:W-:Y:S01]  /*da80*/  USHF.R.U32.HI UR4, URZ, 0x4, UR4 ;  /* 0x000000043f047899 */ /* 0x000fe20008011604 */
[----:B-1----:R-:W-:Y:S01]  /*da90*/  FMUL.FTZ R7, R169, UR5 ;  /* 0x00000005a9077c20 */ /* 0x002fe20008410000 */
        /* <DEDUP_REMOVED lines=21> */
[----:B------:R-:W3:Y:S01]  /*dbf0*/  MUFU.TANH R17, R17 ;  /* 0x0000001100117308 */ /* 0x000ee20000002400 */
[----:B------:R-:W-:Y:S01]  /*dc00*/  UMOV UR11, 0x40000040 ;  /* 0x40000040000b7882 */ /* 0x000fe20000000000 */
[----:B--2---:R-:W-:Y:S01]  /*dc10*/  FMNMX.FTZ R0, R2, R9, !PT ;  /* 0x0000000902007209 */ /* 0x004fe20007810000 */
        /* <DEDUP_REMOVED lines=9> */
[----:B0-----:R-:W0:Y:S01]  /*dcb0*/  LDC R6, c[0x0][0x988] ;  /* 0x00026200ff067b82 */ /* 0x001e220000000800 */
[----:B------:R-:W-:Y:S01]  /*dcc0*/  FMUL.FTZ R11, R170, UR5 ;  /* 0x00000005aa0b7c20 */ /* 0x000fe20008410000 */
[----:B------:R-:W-:Y:S01]  /*dcd0*/  FMUL.FTZ R15, R174, UR5 ;  /* 0x00000005ae0f7c20 */ /* 0x000fe20008410000 */
[----:B------:R-:W-:Y:S01]  /*dce0*/  FMUL.FTZ R161, R162, UR5 ;  /* 0x00000005a2a17c20 */ /* 0x000fe20008410000 */
        /* <DEDUP_REMOVED lines=22> */
[----:B------:R-:W-:Y:S01]  /*de50*/  ISETP.LT.AND P2, PT, RZ, UR7, PT ;  /* 0x00000007ff007c0c */ /* 0x000fe2000bf41270 */
[----:B------:R-:W-:Y:S01]  /*de60*/  UMOV UR37, UR60 ;  /* 0x0000003c00257c82 */ /* 0x000fe20008000000 */
[----:B------:R-:W2:Y:S01]  /*de70*/  MUFU.TANH R175, R175 ;  /* 0x000000af00af7308 */ /* 0x000ea20000002400 */
[----:B---3--:R-:W-:Y:S01]  /*de80*/  FMNMX.FTZ R0, R171, R0, !PT ;  /* 0x00000000ab007209 */ /* 0x008fe20007810000 */
[----:B------:R-:W-:-:S06]  /*de90*/  UMOV UR6, UR36 ;  /* 0x0000002400067c82 */ /* 0x000fcc0008000000 */
[----:B------:R-:W-:Y:S01]  /*dea0*/  MUFU.TANH R217, R217 ;  /* 0x000000d900d97308 */ /* 0x000fe20000002400 */
[----:B-1----:R-:W-:-:S07]  /*deb0*/  FMNMX.FTZ R0, R173, R0, !PT ;  /* 0x00000000ad007209 */ /* 0x002fce0007810000 */
        /* <DEDUP_REMOVED lines=23> */
[----:B------:R-:W-:-:S03]  /*e030*/  FMUL.FTZ R203, R145, UR5 ;  /* 0x0000000591cb7c20 */ /* 0x000fc60008410000 */
[----:B------:R-:W-:Y:S01]  /*e040*/  MUFU.TANH R155, R155 ;  /* 0x0000009b009b7308 */ /* 0x000fe20000002400 */
[----:B------:R-:W-:Y:S01]  /*e050*/  FMUL.FTZ R145, R146, UR5 ;  /* 0x0000000592917c20 */ /* 0x000fe20008410000 */
[----:B------:R-:W-:Y:S01]  /*e060*/  HGMMA.64x192x16.F32.BF16 R24, R196, gdesc[UR8].tnspB, R24, gsb0 ;  /* 0x42e00008c4187df0 */ /* 0x000fe20008001818 */
[----:B------:R-:W-:Y:S01]  /*e070*/  UIADD3 UR10, UR4, 0x100, URZ ;  /* 0x00000100040a7890 */ /* 0x000fe2000fffe03f */
[----:B------:R-:W-:-:S04]  /*e080*/  UMOV UR11, 0x40000040 ;  /* 0x40000040000b7882 */ /* 0x000fc80000000000 */
        /* <DEDUP_REMOVED lines=27> */
[----:B--2---:R-:W-:Y:S01]  /*e240*/  FMNMX.FTZ R0, R199, R0, !PT ;  /* 0x00000000c7007209 */ /* 0x004fe20007810000 */
        /* <DEDUP_REMOVED lines=27> */
[----:B------:R-:W-:Y:S01]  /*e400*/  FMUL.FTZ R129, R139, UR5 ;  /* 0x000000058b817c20 */ /* 0x000fe20008410000 */
[----:B------:R-:W-:-:S05]  /*e410*/  FMUL.FTZ R139, R130, UR5 ;  /* 0x00000005828b7c20 */ /* 0x000fca0008410000 */
[----:B------:R-:W-:Y:S08]  /*e420*/  MUFU.TANH R129, R129 ;  /* 0x0000008100817308 */ /* 0x000ff00000002400 */
[----:B------:R-:W-:Y:S01]  /*e430*/  MUFU.TANH R139, R139 ;  /* 0x0000008b008b7308 */ /* 0x000fe20000002400 */
        /* <DEDUP_REMOVED lines=10> */
[----:B------:R-:W3:Y:S01]  /*e4e0*/  MUFU.TANH R125, R125 ;  /* 0x0000007d007d7308 */ /* 0x000ee20000002400 */
[----:B-1----:R-:W-:-:S04]  /*e4f0*/  FMNMX.FTZ R0, R191, R0, !PT ;  /* 0x00000000bf007209 */ /* 0x002fc80007810000 */
[----:B--2---:R-:W-:-:S05]  /*e500*/  FMNMX.FTZ R0, R189, R0, !PT ;  /* 0x00000000bd007209 */ /* 0x004fca0007810000 */
[----:B------:R-:W1:Y:S02]  /*e510*/  SHFL.BFLY PT, R141, R0, 0x2, 0x1f ;  /* 0x0c401f00008d7f89 */ /* 0x000e6400000e0000 */
[----:B-1----:R-:W-:Y:S01]  /*e520*/  FMNMX.FTZ R8, R0, R141, !PT ;  /* 0x0000008d00087209 */ /* 0x002fe20007810000 */
[----:B------:R-:W-:-:S04]  /*e530*/  FMUL.FTZ R141, R134, UR5 ;  /* 0x00000005868d7c20 */ /* 0x000fc80008410000 */
[----:B------:R-:W1:Y:S02]  /*e540*/  SHFL.BFLY PT, R0, R8, 0x1, 0x1f ;  /* 0x0c201f0008007f89 */ /* 0x000e6400000e0000 */
[----:B------:R-:W2:Y:S01]  /*e550*/  MUFU.TANH R141, R141 ;  /* 0x0000008d008d7308 */ /* 0x000ea20000002400 */
[----:B-1----:R-:W-:-:S05]  /*e560*/  FMNMX.FTZ R8, R8, R0, !PT ;  /* 0x0000000008087209 */ /* 0x002fca0007810000 */
[C---:B------:R-:W-:Y:S01]  /*e570*/  FADD.FTZ R9, -R8.reuse, R9 ;  /* 0x0000000908097221 */ /* 0x040fe20000010100 */
[----:B0-----:R-:W-:-:S03]  /*e580*/  FMUL.FTZ R14, R8, R6 ;  /* 0x00000006080e7220 */ /* 0x001fc60000410000 */
[-C--:B------:R-:W-:Y:S01]  /*e590*/  FMUL.FTZ R0, R9, R6.reuse ;  /* 0x0000000609007220 */ /* 0x080fe20000410000 */
        /* <DEDUP_REMOVED lines=39> */
[----:B---3--:R-:W-:-:S04]  /*e810*/  FMNMX.FTZ R2, R125, R2, !PT ;  /* 0x000000027d027209 */ /* 0x008fc80007810000 */
        /* <DEDUP_REMOVED lines=8> */
[----:B--2---:R-:W-:-:S04]  /*e8a0*/  FMNMX.FTZ R2, R141, R2, !PT ;  /* 0x000000028d027209 */ /* 0x004fc80007810000 */
[----:B------:R-:W-:Y:S02]  /*e8b0*/  FMNMX.FTZ R2, R135, R2, !PT ;  /* 0x0000000287027209 */ /* 0x000fe40007810000 */
[----:B------:R-:W-:Y:S02]  /*e8c0*/  MUFU.EX2 R192, R192 ;  /* 0x000000c000c07308 */ /* 0x000fe40000000800 */
[----:B------:R-:W-:-:S04]  /*e8d0*/  FMNMX.FTZ R2, R143, R2, !PT ;  /* 0x000000028f027209 */ /* 0x000fc80007810000 */
[----:B------:R-:W-:Y:S02]  /*e8e0*/  FMNMX.FTZ R2, R123, R2, !PT ;  /* 0x000000027b027209 */ /* 0x000fe40007810000 */
[----:B------:R-:W-:Y:S02]  /*e8f0*/  MUFU.EX2 R171, R171 ;  /* 0x000000ab00ab7308 */ /* 0x000fe40000000800 */
[----:B------:R-:W-:-:S04]  /*e900*/  FMNMX.FTZ R2, R151, R2, !PT ;  /* 0x0000000297027209 */ /* 0x000fc80007810000 */
[----:B------:R-:W-:Y:S02]  /*e910*/  FMNMX.FTZ R2, R127, R2, !PT ;  /* 0x000000027f027209 */ /* 0x000fe40007810000 */
[----:B------:R-:W-:Y:S01]  /*e920*/  MUFU.EX2 R194, R194 ;  /* 0x000000c200c27308 */ /* 0x000fe20000000800 */
[----:B------:R-:W-:Y:S02]  /*e930*/  WARPGROUP.DEPBAR.LE gsb0, 0x0 ;  /* 0x00008000000079c5 */ /* 0x000fe40000010000 */
[----:B------:R-:W-:Y:S01]  /*e940*/  WARPGROUP.ARRIVE ;  /* 0x00000000000079c5 */ /* 0x000fe20000000000 */
[----:B------:R-:W0:Y:S01]  /*e950*/  SHFL.BFLY PT, R7, R2, 0x2, 0x1f ;  /* 0x0c401f0002077f89 */ /* 0x000e2200000e0000 */
        /* <DEDUP_REMOVED lines=10> */
[----:B------:R-:W-:Y:S01]  /*ea00*/  MUFU.EX2 R173, R173 ;  /* 0x000000ad00ad7308 */ /* 0x000fe20000000800 */
[----:B------:R-:W-:-:S07]  /*ea10*/  UIADD3 UR4, UR7, -0x1, URZ ;  /* 0xffffffff07047890 */ /* 0x000fce000fffe03f */
[----:B------:R-:W-:Y:S01]  /*ea20*/  MUFU.EX2 R188, R188 ;  /* 0x000000bc00bc7308 */ /* 0x000fe20000000800 */
[----:B------:R-:W-:Y:S01]  /*ea30*/  UMOV UR7, UR4 ;  /* 0x0000000400077c82 */ /* 0x000fe20008000000 */
[----:B0-----:R-:W-:-:S06]  /*ea40*/  FMNMX.FTZ R20, R2, R7, !PT ;  /* 0x0000000702147209 */ /* 0x001fcc0007810000 */
[----:B------:R-:W-:Y:S01]  /*ea50*/  MUFU.EX2 R175, R175 ;  /* 0x000000af00af7308 */ /* 0x000fe20000000800 */
[----:B------:R-:W0:Y:S07]  /*ea60*/  SHFL.BFLY PT, R7, R20, 0x1, 0x1f ;  /* 0x0c201f0014077f89 */ /* 0x000e2e00000e0000 */
[----:B------:R-:W-:Y:S08]  /*ea70*/  MUFU.EX2 R190, R190 ;  /* 0x000000be00be7308 */ /* 0x000ff00000000800 */
[----:B------:R-:W-:Y:S08]  /*ea80*/  MUFU.EX2 R185, R185 ;  /* 0x000000b900b97308 */ /* 0x000ff00000000800 */
[----:B------:R-:W-:Y:S01]  /*ea90*/  MUFU.EX2 R184, R184 ;  /* 0x000000b800b87308 */ /* 0x000fe20000000800 */
[----:B0-----:R-:W-:-:S05]  /*eaa0*/  FMNMX.FTZ R7, R20, R7, !PT ;  /* 0x0000000714077209 */ /* 0x001fca0007810000 */
[C---:B------:R-:W-:Y:S01]  /*eab0*/  FADD.FTZ R189, -R7.reuse, R10 ;  /* 0x0000000a07bd7221 */ /* 0x040fe20000010100 */
[-C--:B------:R-:W-:Y:S01]  /*eac0*/  FMUL.FTZ R10, R7, R6.reuse ;  /* 0x00000006070a7220 */ /* 0x080fe20000410000 */
[----:B------:R-:W-:Y:S02]  /*ead0*/  MUFU.EX2 R187, R187 ;  /* 0x000000bb00bb7308 */ /* 0x000fe40000000800 */
[-C--:B------:R-:W-:Y:S01]  /*eae0*/  FMUL.FTZ R189, R189, R6.reuse ;  /* 0x00000006bdbd7220 */ /* 0x080fe20000410000 */
[-CC-:B------:R-:W-:Y:S01]  /*eaf0*/  FFMA.FTZ R201, R11, R6.reuse, -R10.reuse ;  /* 0x000000060bc97223 */ /* 0x180fe2000001080a */
[----:B------:R-:W-:Y:S02]  /*eb00*/  IMAD.U32 R11, RZ, RZ, UR36 ;  /* 0x00000024ff0b7e24 */ /* 0x000fe4000f8e00ff */
[-CC-:B------:R-:W-:Y:S01]  /*eb10*/  FFMA.FTZ R203, R15, R6.reuse, -R10.reuse ;  /* 0x000000060fcb7223 */ /* 0x180fe2000001080a */
[-CC-:B------:R-:W-:Y:S01]  /*eb20*/  FFMA.FTZ R20, R21, R6.reuse, -R10.reuse ;  /* 0x0000000615147223 */ /* 0x180fe2000001080a */
[-CC-:B------:R-:W-:Y:S01]  /*eb30*/  FFMA.FTZ R197, R161, R6.reuse, -R10.reuse ;  /* 0x00000006a1c57223 */ /* 0x180fe2000001080a */
[----:B------:R0:W-:Y:S01]  /*eb40*/  MUFU.EX2 R2, R189 ;  /* 0x000000bd00027308 */ /* 0x0001e20000000800 */
[----:B------:R-:W-:Y:S01]  /*eb50*/  @!P1 LEA R11, R11, UR38, 0x3 ;  /* 0x000000260b0b9c11 */ /* 0x000fe2000f8e18ff */
[----:B------:R-:W-:Y:S01]  /*eb60*/  FFMA.FTZ R120, R163, R6, -R10 ;  /* 0x00000006a3787223 */ /* 0x000fe2000001080a */
[----:B------:R-:W-:-:S02]  /*eb70*/  IMAD.U32 R15, RZ, RZ, UR14 ;  /* 0x0000000eff0f7e24 */ /* 0x000fc4000f8e00ff */
[-CC-:B------:R-:W-:Y:S01]  /*eb80*/  FFMA.FTZ R199, R165, R6.reuse, -R10.reuse ;  /* 0x00000006a5c77223 */ /* 0x180fe2000001080a */
[----:B------:R-:W-:Y:S01]  /*eb90*/  @!P1 IADD3 R11, R11, 0x36840, RZ ;  /* 0x000368400b0b9810 */ /* 0x000fe20007ffe0ff */
[-CC-:B------:R-:W-:Y:S01]  /*eba0*/  FFMA.FTZ R122, R167, R6.reuse, -R10.reuse ;  /* 0x00000006a77a7223 */ /* 0x180fe2000001080a */
[----:B------:R-:W-:Y:S01]  /*ebb0*/  @!P1 VIADD R15, R15, 0x36860 ;  /* 0x000368600f0f9836 */ /* 0x000fe20000000000 */
[----:B------:R-:W1:Y:S01]  /*ebc0*/  MUFU.EX2 R201, R201 ;  /* 0x000000c900c97308 */ /* 0x000e620000000800 */
[----:B------:R-:W-:Y:S01]  /*ebd0*/  @!P1 PRMT R11, RZ, 0x654, R11 ;  /* 0x00000654ff0b9816 */ /* 0x000fe2000000000b */
[-CC-:B------:R-:W-:Y:S01]  /*ebe0*/  FFMA.FTZ R193, R153, R6.reuse, -R10.reuse ;  /* 0x0000000699c17223 */ /* 0x180fe2000001080a */
[-CC-:B------:R-:W-:Y:S01]  /*ebf0*/  FFMA.FTZ R124, R155, R6.reuse, -R10.reuse ;  /* 0x000000069b7c7223 */ /* 0x180fe2000001080a */
[----:B------:R-:W-:Y:S01]  /*ec00*/  @!P1 PRMT R15, RZ, 0x654, R15 ;  /* 0x00000654ff0f9816 */ /* 0x000fe2000000000f */
[-CC-:B------:R-:W-:Y:S01]  /*ec10*/  FFMA.FTZ R195, R157, R6.reuse, -R10.reuse ;  /* 0x000000069dc37223 */ /* 0x180fe2000001080a */
[-CC-:B------:R-:W-:Y:S01]  /*ec20*/  FFMA.FTZ R126, R159, R6.reuse, -R10.reuse ;  /* 0x000000069f7e7223 */ /* 0x180fe2000001080a */
[-CC-:B0-----:R-:W-:Y:S01]  /*ec30*/  FFMA.FTZ R189, R145, R6.reuse, -R10.reuse ;  /* 0x0000000691bd7223 */ /* 0x181fe2000001080a */
        /* <DEDUP_REMOVED lines=13> */
[----:B------:R-:W-:-:S03]  /*ed10*/  FFMA.FTZ R151, R151, R6, -R10 ;  /* 0x0000000697977223 */ /* 0x000fc6000001080a */
        /* <DEDUP_REMOVED lines=22> */
[----:B-1----:R-:W-:Y:S01]  /*ee80*/  FFMA.FTZ R13, R2, R3, R201 ;  /* 0x00000003020d7223 */ /* 0x002fe200000100c9 */
[----:B------:R-:W-:Y:S08]  /*ee90*/  MUFU.EX2 R217, R217 ;  /* 0x000000d900d97308 */ /* 0x000ff00000000800 */
[----:B------:R-:W0:Y:S08]  /*eea0*/  MUFU.EX2 R14, R14 ;  /* 0x0000000e000e7308 */ /* 0x000e300000000800 */
[----:B------:R-:W-:Y:S08]  /*eeb0*/  MUFU.EX2 R3, R125 ;  /* 0x0000007d00037308 */ /* 0x000ff00000000800 */
[----:B------:R-:W-:Y:S01]  /*eec0*/  MUFU.EX2 R139, R139 ;  /* 0x0000008b008b7308 */ /* 0x000fe20000000800 */
[C---:B0-----:R-:W-:Y:S01]  /*eed0*/  FADD.FTZ R132, R14.reuse, R13 ;  /* 0x0000000d0e847221 */ /* 0x041fe20000010000 */
[----:B------:R-:W-:-:S03]  /*eee0*/  F2FP.BF16.F32.PACK_AB R201, R14, R201 ;  /* 0x000000c90ec9723e */ /* 0x000fc600000010ff */
[----:B------:R-:W-:Y:S01]  /*eef0*/  FADD.FTZ R13, R203, R132 ;  /* 0x00000084cb0d7221 */ /* 0x000fe20000010000 */
[C---:B------:R-:W-:Y:S02]  /*ef00*/  F2FP.BF16.F32.PACK_AB R203, R20.reuse, R203 ;  /* 0x000000cb14cb723e */ /* 0x040fe400000010ff */
[----:B------:R-:W-:Y:S01]  /*ef10*/  MUFU.EX2 R180, R180 ;  /* 0x000000b400b47308 */ /* 0x000fe20000000800 */
[----:B------:R-:W-:-:S04]  /*ef20*/  FADD.FTZ R132, R20, R13 ;  /* 0x0000000d14847221 */ /* 0x000fc80000010000 */
        /* <DEDUP_REMOVED lines=11> */
[----:B------:R-:W-:-:S07]  /*efe0*/  FADD.FTZ R132, R124, R13 ;  /* 0x0000000d7c847221 */ /* 0x000fce0000010000 */
[----:B------:R-:W-:Y:S08]  /*eff0*/  MUFU.EX2 R182, R182 ;  /* 0x000000b600b67308 */ /* 0x000ff00000000800 */
[----:B------:R-:W-:Y:S08]  /*f000*/  MUFU.EX2 R135, R135 ;  /* 0x0000008700877308 */ /* 0x000ff00000000800 */
[----:B------:R-:W-:Y:S08]  /*f010*/  MUFU.EX2 R183, R183 ;  /* 0x000000b700b77308 */ /* 0x000ff00000000800 */
[----:B------:R-:W-:Y:S08]  /*f020*/  MUFU.EX2 R143, R143 ;  /* 0x0000008f008f7308 */ /* 0x000ff00000000800 */
[----:B------:R-:W-:Y:S08]  /*f030*/  MUFU.EX2 R18, R18 ;  /* 0x0000001200127308 */ /* 0x000ff00000000800 */
[----:B------:R-:W-:Y:S08]  /*f040*/  MUFU.EX2 R123, R123 ;  /* 0x0000007b007b7308 */ /* 0x000ff00000000800 */
[----:B------:R-:W0:Y:S08]  /*f050*/  MUFU.EX2 R219, R219 ;  /* 0x000000db00db7308 */ /* 0x000e300000000800 */
[----:B------:R-:W-:Y:S08]  /*f060*/  MUFU.EX2 R151, R151 ;  /* 0x0000009700977308 */ /* 0x000ff00000000800 */
[----:B------:R-:W-:Y:S08]  /*f070*/  MUFU.EX2 R12, R12 ;  /* 0x0000000c000c7308 */ /* 0x000ff00000000800 */
[----:B------:R-:W1:Y:S01]  /*f080*/  MUFU.EX2 R221, R221 ;  /* 0x000000dd00dd7308 */ /* 0x000e620000000800 */
[----:B------:R-:W-:-:S02]  /*f090*/  WARPGROUP.DEPBAR.LE gsb0, 0x0 ;  /* 0x00008000000079c5 */ /* 0x000fc40000010000 */
[----:B------:R2:W-:Y:S01]  /*f0a0*/  @!P1 SYNCS.ARRIVE.TRANS64.RED.A1T0 RZ, [R11+URZ], RZ ;  /* 0x000000ff0bff99a7 */ /* 0x0005e2000810043f */
[----:B0-----:R-:W-:Y:S02]  /*f0b0*/  F2FP.BF16.F32.PACK_AB R176, R219, R18 ;  /* 0x00000012dbb0723e */ /* 0x001fe400000010ff */
[----:B------:R-:W-:Y:S02]  /*f0c0*/  F2FP.BF16.F32.PACK_AB R177, R123, R143 ;  /* 0x0000008f7bb1723e */ /* 0x000fe400000010ff */
[----:B-1----:R-:W-:Y:S01]  /*f0d0*/  F2FP.BF16.F32.PACK_AB R178, R221, R12 ;  /* 0x0000000cddb2723e */ /* 0x002fe200000010ff */
[----:B--2---:R-:W-:Y:S01]  /*f0e0*/  FFMA.FTZ R11, R0, R4, R9 ;  /* 0x00000004000b7223 */ /* 0x004fe20000010009 */
[----:B------:R0:W-:Y:S01]  /*f0f0*/  @!P1 SYNCS.ARRIVE.TRANS64.RED.A1T0 RZ, [R15+URZ], RZ ;  /* 0x000000ff0fff99a7 */ /* 0x0001e2000810043f */
[-C--:B------:R-:W-:Y:S02]  /*f100*/  FFMA.FTZ R4, R129, R6.reuse, -R10 ;  /* 0x0000000681047223 */ /* 0x080fe4000001080a */
[C---:B------:R-:W-:Y:S01]  /*f110*/  FADD.FTZ R11, R200.reuse, R11 ;  /* 0x0000000bc80b7221 */ /* 0x040fe20000010000 */
[----:B------:R-:W-:Y:S01]  /*f120*/  F2FP.BF16.F32.PACK_AB R200, R200, R9 ;  /* 0x00000009c8c8723e */ /* 0x000fe200000010ff */
[----:B------:R-:W-:Y:S01]  /*f130*/  FADD.FTZ R9, R195, R132 ;  /* 0x00000084c3097221 */ /* 0x000fe20000010000 */
[----:B------:R-:W-:Y:S01]  /*f140*/  F2FP.BF16.F32.PACK_AB R195, R126, R195 ;  /* 0x000000c37ec3723e */ /* 0x000fe200000010ff */
[----:B------:R-:W-:Y:S01]  /*f150*/  FADD.FTZ R134, R202, R11 ;  /* 0x0000000bca867221 */ /* 0x000fe20000010000 */
[-C--:B------:R-:W-:Y:S01]  /*f160*/  FFMA.FTZ R11, R133, R6.reuse, -R10 ;  /* 0x00000006850b7223 */ /* 0x080fe2000001080a */
[----:B------:R-:W-:Y:S01]  /*f170*/  FADD.FTZ R132, R126, R9 ;  /* 0x000000097e847221 */ /* 0x000fe20000010000 */
[----:B------:R-:W-:Y:S01]  /*f180*/  MUFU.EX2 R4, R4 ;  /* 0x0000000400047308 */ /* 0x000fe20000000800 */
[----:B0-----:R-:W-:Y:S01]  /*f190*/  FADD.FTZ R15, R17, R134 ;  /* 0x00000086110f7221 */ /* 0x001fe20000010000 */
[----:B------:R-:W-:Y:S01]  /*f1a0*/  FFMA.FTZ R10, R127, R6, -R10 ;  /* 0x000000067f0a7223 */ /* 0x000fe2000001080a */
[----:B------:R-:W-:Y:S01]  /*f1b0*/  FADD.FTZ R9, R189, R132 ;  /* 0x00000084bd097221 */ /* 0x000fe20000010000 */
[----:B------:R-:W-:Y:S01]  /*f1c0*/  F2FP.BF16.F32.PACK_AB R202, R17, R202 ;  /* 0x000000ca11ca723e */ /* 0x000fe200000010ff */
[----:B------:R-:W-:Y:S01]  /*f1d0*/  FADD.FTZ R134, R196, R15 ;  /* 0x0000000fc4867221 */ /* 0x000fe20000010000 */
[----:B------:R-:W-:-:S02]  /*f1e0*/  F2FP.BF16.F32.PACK_AB R196, R19, R196 ;  /* 0x000000c413c4723e */ /* 0x000fc400000010ff */
[----:B------:R-:W-:Y:S01]  /*f1f0*/  MUFU.EX2 R11, R11 ;  /* 0x0000000b000b7308 */ /* 0x000fe20000000800 */
[----:B------:R-:W-:Y:S01]  /*f200*/  FADD.FTZ R15, R19, R134 ;  /* 0x00000086130f7221 */ /* 0x000fe20000010000 */
[----:B------:R-:W-:-:S03]  /*f210*/  F2FP.BF16.F32.PACK_AB R189, R128, R189 ;  /* 0x000000bd80bd723e */ /* 0x000fc600000010ff */
[----:B------:R-:W-:Y:S01]  /*f220*/  FADD.FTZ R134, R198, R15 ;  /* 0x0000000fc6867221 */ /* 0x000fe20000010000 */
[C---:B------:R-:W-:Y:S02]  /*f230*/  F2FP.BF16.F32.PACK_AB R198, R169.reuse, R198 ;  /* 0x000000c6a9c6723e */ /* 0x040fe400000010ff */
[----:B------:R-:W0:Y:S01]  /*f240*/  MUFU.EX2 R10, R10 ;  /* 0x0000000a000a7308 */ /* 0x000e220000000800 */
[----:B------:R-:W-:-:S04]  /*f250*/  FADD.FTZ R15, R169, R134 ;  /* 0x00000086a90f7221 */ /* 0x000fc80000010000 */
[----:B------:R-:W-:Y:S01]  /*f260*/  FADD.FTZ R134, R192, R15 ;  /* 0x0000000fc0867221 */ /* 0x000fe20000010000 */
[----:B------:R-:W-:-:S03]  /*f270*/  F2FP.BF16.F32.PACK_AB R192, R171, R192 ;  /* 0x000000c0abc0723e */ /* 0x000fc600000010ff */
[----:B------:R-:W-:-:S04]  /*f280*/  FADD.FTZ R15, R171, R134 ;  /* 0x00000086ab0f7221 */ /* 0x000fc80000010000 */
[----:B------:R-:W-:Y:S01]  /*f290*/  FADD.FTZ R134, R194, R15 ;  /* 0x0000000fc2867221 */ /* 0x000fe20000010000 */
[----:B------:R-:W-:-:S03]  /*f2a0*/  F2FP.BF16.F32.PACK_AB R194, R173, R194 ;  /* 0x000000c2adc2723e */ /* 0x000fc600000010ff */
[----:B------:R-:W-:Y:S01]  /*f2b0*/  FADD.FTZ R13, R173, R134 ;  /* 0x00000086ad0d7221 */ /* 0x000fe20000010000 */
[----:B0-----:R-:W-:-:S03]  /*f2c0*/  F2FP.BF16.F32.PACK_AB R179, R10, R151 ;  /* 0x000000970ab3723e */ /* 0x001fc600000010ff */
[----:B------:R-:W-:Y:S01]  /*f2d0*/  FADD.FTZ R14, R188, R13 ;  /* 0x0000000dbc0e7221 */ /* 0x000fe20000010000 */
[----:B------:R-:W-:-:S03]  /*f2e0*/  F2FP.BF16.F32.PACK_AB R188, R175, R188 ;  /* 0x000000bcafbc723e */ /* 0x000fc600000010ff */
[----:B------:R-:W-:Y:S01]  /*f2f0*/  FADD.FTZ R13, R175, R14 ;  /* 0x0000000eaf0d7221 */ /* 0x000fe20000010000 */
[----:B------:R-:W-:-:S03]  /*f300*/  FADD.FTZ R14, R128, R9 ;  /* 0x00000009800e7221 */ /* 0x000fc60000010000 */
        /* <DEDUP_REMOVED lines=20> */
[C---:B------:R-:W-:Y:S01]  /*f450*/  F2FP.BF16.F32.PACK_AB R180, R181.reuse, R180 ;  /* 0x000000b4b5b4723e */ /* 0x040fe200000010ff */
[----:B------:R-:W-:Y:S02]  /*f460*/  IMAD.MOV.U32 R9, RZ, RZ, R8 ;  /* 0x000000ffff097224 */ /* 0x000fe400078e0008 */
        /* <DEDUP_REMOVED lines=16> */
[----:B------:R-:W-:Y:S01]  /*f570*/  FADD.FTZ R3, R10, R14 ;  /* 0x0000000e0a037221 */ /* 0x000fe20000010000 */
[----:B------:R-:W-:Y:S01]  /*f580*/  IMAD.MOV.U32 R10, RZ, RZ, R7 ;  /* 0x000000ffff0a7224 */ /* 0x000fe200078e0007 */
[----:B------:R-:W-:Y:S06]  /*f590*/  @P2 BRA `(.L_x_4876) ;  /* 0xffffffbc00842947 */ /* 0x000fec000383ffff */
.L_x_4867:
        /* <DEDUP_REMOVED lines=99> */
.L_x_4877:
[----:B------:R-:W-:Y:S01]  /*fbd0*/  ULEA UR5, UR36, UR38, 0x3 ;  /* 0x0000002624057291 */ /* 0x000fe2000f8e183f */
[----:B------:R-:W-:-:S05]  /*fbe0*/  IMAD.U32 R0, RZ, RZ, UR60 ;  /* 0x0000003cff007e24 */ /* 0x000fca000f8e00ff */
[----:B------:R-:W-:-:S04]  /*fbf0*/  SHF.L.U32 R0, R0, 0x1f, RZ ;  /* 0x0000001f00007819 */ /* 0x000fc800000006ff */
[----:B------:R0:W1:Y:S01]  /*fc00*/  SYNCS.PHASECHK.TRANS64.TRYWAIT P2, [UR5+0x36850], R0 ;  /* 0x03685000ff0075a7 */ /* 0x0000620008040145 */
[----:B------:R-:W-:Y:S05]  /*fc10*/  @!P0 BRA `(.L_x_4878) ;  /* 0x0000000000048947 */ /* 0x000fea0003800000 */
[----:B------:R-:W-:Y:S01]  /*fc20*/  BPT.TRAP 0x1 ;  /* 0x000000040000795c */ /* 0x000fe20000300000 */
.L_x_4878:
[----:B-1----:R-:W-:Y:S05]  /*fc30*/  @P2 BRA `(.L_x_4879) ;  /* 0x0000000000082947 */ /* 0x002fea0003800000 */
[----:B------:R-:W1:Y:S02]  /*fc40*/  SYNCS.PHASECHK.TRANS64.TRYWAIT P0, [UR5+0x36850], R0 ;  /* 0x03685000ff0075a7 */ /* 0x000e640008000145 */
[----:B-1----:R-:W-:Y:S05]  /*fc50*/  @!P0 BRA `(.L_x_4880) ;  /* 0x00000088003c8947 */ /* 0x002fea0003800000 */
.L_x_4879:
        /* <DEDUP_REMOVED lines=8> */
[----:B------:R-:W-:-:S04]  /*fce0*/  ULOP3.LUT UR38, UR38, 0x3fff, URZ, 0xc0, !UPT ;  /* 0x00003fff26267892 */ /* 0x000fc8000f8ec03f */
        /* <DEDUP_REMOVED lines=10> */
[----:B------:R-:W-:Y:S01]  /*fd90*/  MOV R4, RZ ;  /* 0x000000ff00047202 */ /* 0x000fe20000000f00 */
[----:B0-----:R-:W-:Y:S01]  /*fda0*/  FADD.FTZ R2, R0, R3 ;  /* 0x0000000300027221 */ /* 0x001fe20000010000 */
[----:B------:R-:W-:Y:S01]  /*fdb0*/  MOV R210, UR8 ;  /* 0x0000000800d27c02 */ /* 0x000fe20008000f00 */
[----:B------:R-:W0:Y:S01]  /*fdc0*/  SHFL.BFLY PT, R0, R5, 0x1, 0x1f ;  /* 0x0c201f0005007f89 */ /* 0x000e2200000e0000 */
[----:B------:R-:W-:-:S03]  /*fdd0*/  USEL UR36, UR36, URZ, UP0 ;  /* 0x0000003f24247287 */ /* 0x000fc60008000000 */
[----:B------:R-:W1:Y:S01]  /*fde0*/  SHFL.BFLY PT, R9, R2, 0x1, 0x1f ;  /* 0x0c201f0002097f89 */ /* 0x000e6200000e0000 */
[----:B0-----:R-:W-:Y:S01]  /*fdf0*/  FADD.FTZ R13, R5, R0 ;  /* 0x00000000050d7221 */ /* 0x001fe20000010000 */
[----:B------:R-:W-:Y:S02]  /*fe00*/  IMAD.U32 R5, RZ, RZ, UR5 ;  /* 0x00000005ff057e24 */ /* 0x000fe4000f8e00ff */
[----:B------:R-:W-:Y:S02]  /*fe10*/  IMAD.MOV.U32 R0, RZ, RZ, -0x800000 ;  /* 0xff800000ff007424 */ /* 0x000fe400078e00ff */
[----:B-1----:R-:W-:Y:S01]  /*fe20*/  FADD.FTZ R14, R2, R9 ;  /* 0x00000009020e7221 */ /* 0x002fe20000010000 */
[----:B------:R-:W-:Y:S01]  /*fe30*/  FSETP.NE.FTZ.AND P0, PT, R13, RZ, PT ;  /* 0x000000ff0d00720b */ /* 0x000fe20003f15000 */
[----:B------:R-:W-:Y:S02]  /*fe40*/  @!P1 VIADD R5, R5, 0x36860 ;  /* 0x0003686005059836 */ /* 0x000fe40000000000 */
[----:B------:R-:W-:Y:S01]  /*fe50*/  IMAD.MOV.U32 R2, RZ, RZ, -0x800000 ;  /* 0xff800000ff027424 */ /* 0x000fe200078e00ff */
[----:B------:R-:W-:-:S02]  /*fe60*/  FSETP.NE.FTZ.AND P2, PT, R14, RZ, PT ;  /* 0x000000ff0e00720b */ /* 0x000fc40003f55000 */
[----:B------:R-:W-:-:S07]  /*fe70*/  @!P1 PRMT R5, RZ, 0x654, R5 ;  /* 0x00000654ff059816 */ /* 0x000fce0000000005 */
[----:B------:R-:W0:Y:S01]  /*fe80*/  @P0 MUFU.LG2 R9, R13 ;  /* 0x0000000d00090308 */ /* 0x000e220000000c00 */
[----:B------:R-:W-:-:S03]  /*fe90*/  @P0 FMUL.FTZ R3, R6, 0.69314718246459960938 ;  /* 0x3f31721806030820 */ /* 0x000fc60000410000 */
[----:B------:R-:W-:-:S04]  /*fea0*/  @P2 FMUL.FTZ R15, R6, 0.69314718246459960938 ;  /* 0x3f317218060f2820 */ /* 0x000fc80000410000 */
[----:B------:R-:W1:Y:S08]  /*feb0*/  @P2 MUFU.LG2 R11, R14 ;  /* 0x0000000e000b2308 */ /* 0x000e700000000c00 */
[----:B------:R-:W2:Y:S01]  /*fec0*/  @P2 MUFU.RCP R10, R14 ;  /* 0x0000000e000a2308 */ /* 0x000ea20000001000 */
[----:B0-----:R-:W-:-:S04]  /*fed0*/  @P0 FMUL.FTZ R6, R9, 0.69314718246459960938 ;  /* 0x3f31721809060820 */ /* 0x001fc80000410000 */
[----:B------:R-:W-:-:S03]  /*fee0*/  @P0 FFMA.FTZ R2, R3, R8, R6 ;  /* 0x0000000803020223 */ /* 0x000fc60000010006 */
[----:B------:R-:W0:Y:S01]  /*fef0*/  @P0 MUFU.RCP R4, R13 ;  /* 0x0000000d00040308 */ /* 0x000e220000001000 */
[----:B-1----:R-:W-:Y:S01]  /*ff00*/  @P2 FMUL.FTZ R12, R11, 0.69314718246459960938 ;  /* 0x3f3172180b0c2820 */ /* 0x002fe20000410000 */
        /* <DEDUP_REMOVED lines=36> */
[----:B------:R-:W-:Y:S01]  /*10150*/  FMUL.FTZ R130, R43, R10 ;  /* 0x0000000a2b827220 */ /* 0x000fe20000410000 */
[-C--:B0-----:R-:W-:Y:S01]  /*10160*/  FMUL.FTZ R120, R32, R4.reuse ;  /* 0x0000000420787220 */ /* 0x081fe20000410000 */
[-C--:B------:R-:W-:Y:S01]  /*10170*/  FMUL.FTZ R3, R36, R4.reuse ;  /* 0x0000000424037220 */ /* 0x080fe20000410000 */
[----:B------:R-:W-:Y:S01]  /*10180*/  FMUL.FTZ R122, R37, R4 ;  /* 0x00000004257a7220 */ /* 0x000fe20000410000 */
        /* <DEDUP_REMOVED lines=91> */
.L_x_4850:
        /* <DEDUP_REMOVED lines=14> */
[----:B------:R-:W-:Y:S01]  /*10820*/  R2UR UR6, R208 ;  /* 0x00000000d00672ca */ /* 0x000fe200000e0000 */
[----:B------:R-:W-:Y:S01]  /*10830*/  UISETP.NE.U32.AND UP0, UPT, UR8, URZ, UPT ;  /* 0x0000003f0800728c */ /* 0x000fe2000bf05070 */
[----:B------:R-:W-:Y:S01]  /*10840*/  R2UR UR4, R206 ;  /* 0x00000000ce0472ca */ /* 0x000fe200000e0000 */
[----:B------:R-:W-:Y:S01]  /*10850*/  ULDC.64 UR12, c[0x0][0x208] ;  /* 0x00008200000c7ab9 */ /* 0x000fe20000000a00 */
[----:B------:R-:W-:Y:S01]  /*10860*/  F2FP.BF16.F32.PACK_AB R36, R37, R36 ;  /* 0x000000242524723e */ /* 0x000fe200000010ff */
[----:B------:R-:W-:Y:S01]  /*10870*/  UISETP.NE.AND.EX UP0, UPT, UR9, URZ, UPT, UP0 ;  /* 0x0000003f0900728c */ /* 0x000fe2000bf05300 */
[----:B------:R-:W-:Y:S02]  /*10880*/  F2FP.BF16.F32.PACK_AB R37, R47, R38 ;  /* 0x000000262f25723e */ /* 0x000fe400000010ff */
[----:B------:R-:W-:-:S02]  /*10890*/  F2FP.BF16.F32.PACK_AB R88, R89, R88 ;  /* 0x000000585958723e */ /* 0x000fc400000010ff */
[----:B------:R-:W-:Y:S02]  /*108a0*/  F2FP.BF16.F32.PACK_AB R38, R85, R84 ;  /* 0x000000545526723e */ /* 0x000fe400000010ff */
[----:B------:R-:W-:Y:S02]  /*108b0*/  F2FP.BF16.F32.PACK_AB R39, R128, R39 ;  /* 0x000000278027723e */ /* 0x000fe400000010ff */
[----:B------:R-:W-:Y:S01]  /*108c0*/  F2FP.BF16.F32.PACK_AB R89, R43, R90 ;  /* 0x0000005a2b59723e */ /* 0x000fe200000010ff */
[----:B------:R-:W-:Y:S01]  /*108d0*/  USHF.L.U64.HI UR11, UR4, 0x2, UR6 ;  /* 0x00000002040b7899 */ /* 0x000fe20008010206 */
[----:B------:R-:W-:Y:S01]  /*108e0*/  F2FP.BF16.F32.PACK_AB R96, R97, R96 ;  /* 0x000000606160723e */ /* 0x000fe200000010ff */
[----:B------:R-:W-:Y:S01]  /*108f0*/  USHF.L.U32 UR10, UR4, 0x2, URZ ;  /* 0x00000002040a7899 */ /* 0x000fe2000800063f */
[----:B------:R-:W-:Y:S01]  /*10900*/  F2FP.BF16.F32.PACK_AB R90, R93, R92 ;  /* 0x0000005c5d5a723e */ /* 0x000fe200000010ff */
[----:B------:R-:W-:Y:S01]  /*10910*/  ULDC.64 UR6, c[0x0][0xbd8] ;  /* 0x0002f60000067ab9 */ /* 0x000fe20000000a00 */
[----:B------:R-:W-:Y:S01]  /*10920*/  F2FP.BF16.F32.PACK_AB R91, R86, R91 ;  /* 0x0000005b565b723e */ /* 0x000fe200000010ff */
[----:B------:R-:W-:Y:S01]  /*10930*/  UISETP.NE.U32.AND UP1, UPT, UR6, URZ, UPT ;  /* 0x0000003f0600728c */ /* 0x000fe2000bf25070 */
[----:B------:R-:W-:Y:S01]  /*10940*/  F2FP.BF16.F32.PACK_AB R97, R99, R98 ;  /* 0x000000626361723e */ /* 0x000fe200000010ff */
[----:B------:R-:W-:Y:S01]  /*10950*/  UIADD3 UR4, UP2, UR10, UR6, URZ ;  /* 0x000000060a047290 */ /* 0x000fe2000ff5e03f */
[----:B------:R-:W-:Y:S01]  /*10960*/  F2FP.BF16.F32.PACK_AB R104, R105, R104 ;  /* 0x000000686968723e */ /* 0x000fe200000010ff */
[----:B------:R-:W-:Y:S01]  /*10970*/  UISETP.NE.AND.EX UP1, UPT, UR7, URZ, UPT, UP1 ;  /* 0x0000003f0700728c */ /* 0x000fe2000bf25310 */
[----:B------:R-:W-:Y:S01]  /*10980*/  F2FP.BF16.F32.PACK_AB R98, R101, R100 ;  /* 0x000000646562723e */ /* 0x000fe200000010ff */
[----:B------:R-:W-:Y:S01]  /*10990*/  @UP0 UIADD3 UR6, UP3, UR10, UR8, URZ ;  /* 0x000000080a060290 */ /* 0x000fe2000ff7e03f */
[----:B------:R-:W-:Y:S01]  /*109a0*/  F2FP.BF16.F32.PACK_AB R99, R103, R102 ;  /* 0x000000666763723e */ /* 0x000fe200000010ff */
[----:B------:R-:W-:Y:S01]  /*109b0*/  UIADD3.X UR8, UR11, UR7, URZ, UP2, !UPT ;  /* 0x000000070b087290 */ /* 0x000fe200097fe43f */
[----:B------:R-:W-:-:S02]  /*109c0*/  MOV R18, R42 ;  /* 0x0000002a00127202 */ /* 0x000fc40000000f00 */
[----:B0-----:R-:W-:Y:S01]  /*109d0*/  MOV R19, R5 ;  /* 0x0000000500137202 */ /* 0x001fe20000000f00 */
[----:B------:R-:W-:Y:S01]  /*109e0*/  @UP0 UIADD3.X UR7, UR11, UR9, URZ, UP3, !UPT ;  /* 0x000000090b070290 */ /* 0x000fe20009ffe43f */
[----:B------:R-:W-:Y:S02]  /*109f0*/  F2FP.BF16.F32.PACK_AB R105, R107, R106 ;  /* 0x0000006a6b69723e */ /* 0x000fe400000010ff */
[----:B------:R-:W-:Y:S01]  /*10a00*/  F2FP.BF16.F32.PACK_AB R112, R113, R112 ;  /* 0x000000707170723e */ /* 0x000fe200000010ff */
[----:B------:R-:W-:Y:S01]  /*10a10*/  IMAD.WIDE R4, R213, 0x2, R18 ;  /* 0x00000002d5047825 */ /* 0x000fe200078e0212 */
[----:B------:R-:W-:Y:S02]  /*10a20*/  F2FP.BF16.F32.PACK_AB R106, R109, R108 ;  /* 0x0000006c6d6a723e */ /* 0x000fe400000010ff */
[----:B------:R-:W-:Y:S02]  /*10a30*/  F2FP.BF16.F32.PACK_AB R107, R111, R110 ;  /* 0x0000006e6f6b723e */ /* 0x000fe400000010ff */
[----:B------:R-:W-:-:S02]  /*10a40*/  LOP3.LUT R29, R4, 0x380, RZ, 0xc0, !PT ;  /* 0x00000380041d7812 */ /* 0x000fc400078ec0ff */
        /* <DEDUP_REMOVED lines=11> */
[C---:B------:R-:W-:Y:S02]  /*10b00*/  IADD3 R143, P3, R4.reuse, 0x4060, RZ ;  /* 0x00004060048f7810 */ /* 0x040fe40007f7e0ff */
[C---:B------:R-:W-:Y:S01]  /*10b10*/  IADD3 R145, P2, R4.reuse, 0x8000, RZ ;  /* 0x0000800004917810 */ /* 0x040fe20007f5e0ff */
[--C-:B------:R-:W-:Y:S01]  /*10b20*/  IMAD.X R25, RZ, RZ, R5.reuse, P4 ;  /* 0x000000ffff197224 */ /* 0x100fe200020e0605 */
[C---:B------:R-:W-:Y:S01]  /*10b30*/  IADD3 R147, P1, R4.reuse, 0x8020, RZ ;  /* 0x0000802004937810 */ /* 0x040fe20007f3e0ff */
[--C-:B------:R-:W-:Y:S01]  /*10b40*/  IMAD.X R27, RZ, RZ, R5.reuse, P3 ;  /* 0x000000ffff1b7224 */ /* 0x100fe200018e0605 */
[C---:B------:R-:W-:Y:S02]  /*10b50*/  IADD3 R149, P6, R4.reuse, 0x8040, RZ ;  /* 0x0000804004957810 */ /* 0x040fe40007fde0ff */
[----:B------:R-:W-:Y:S01]  /*10b60*/  IADD3 R151, P5, R4, 0x8060, RZ ;  /* 0x0000806004977810 */ /* 0x000fe20007fbe0ff */
[--C-:B------:R-:W-:Y:S01]  /*10b70*/  IMAD.X R31, RZ, RZ, R5.reuse, P1 ;  /* 0x000000ffff1f7224 */ /* 0x100fe200008e0605 */
[----:B------:R-:W-:Y:S01]  /*10b80*/  LOP3.LUT R4, R29, R4, RZ, 0x3c, !PT ;  /* 0x000000041d047212 */ /* 0x000fe200078e3cff */
[--C-:B------:R-:W-:Y:S01]  /*10b90*/  IMAD.X R29, RZ, RZ, R5.reuse, P2 ;  /* 0x000000ffff1d7224 */ /* 0x100fe200010e0605 */
[-C--:B------:R-:W-:Y:S01]  /*10ba0*/  IADD3.X R21, RZ, R5.reuse, RZ, P0, !PT ;  /* 0x00000005ff157210 */ /* 0x080fe200007fe4ff */
[----:B------:R-:W-:Y:S01]  /*10bb0*/  IMAD.X R33, RZ, RZ, R5, P6 ;  /* 0x000000ffff217224 */ /* 0x000fe200030e0605 */
[----:B------:R-:W-:-:S02]  /*10bc0*/  IADD3.X R35, RZ, R5, RZ, P5, !PT ;  /* 0x00000005ff237210 */ /* 0x000fc40002ffe4ff */
[----:B------:R-:W-:Y:S02]  /*10bd0*/  LOP3.LUT R8, R81, 0x380, RZ, 0xc0, !PT ;  /* 0x0000038051087812 */ /* 0x000fe400078ec0ff */
[----:B------:R-:W-:Y:S02]  /*10be0*/  LOP3.LUT R10, R87, 0x380, RZ, 0xc0, !PT ;  /* 0x00000380570a7812 */ /* 0x000fe400078ec0ff */
[----:B------:R-:W-:Y:S02]  /*10bf0*/  MOV R134, R4 ;  /* 0x0000000400867202 */ /* 0x000fe40000000f00 */
[----:B------:R-:W-:Y:S02]  /*10c00*/  LOP3.LUT R12, R95, 0x380, RZ, 0xc0, !PT ;  /* 0x000003805f0c7812 */ /* 0x000fe400078ec0ff */
[----:B------:R-:W-:Y:S02]  /*10c10*/  LOP3.LUT R14, R137, 0x380, RZ, 0xc0, !PT ;  /* 0x00000380890e7812 */ /* 0x000fe400078ec0ff */
[----:B------:R-:W-:-:S02]  /*10c20*/  F2FP.BF16.F32.PACK_AB R5, R32, R135 ;  /* 0x000000872005723e */ /* 0x000fc400000010ff */
[----:B------:R-:W-:Y:S02]  /*10c30*/  LOP3.LUT R24, R141, 0x380, RZ, 0xc0, !PT ;  /* 0x000003808d187812 */ /* 0x000fe400078ec0ff */
[----:B------:R-:W-:Y:S02]  /*10c40*/  LOP3.LUT R26, R143, 0x380, RZ, 0xc0, !PT ;  /* 0x000003808f1a7812 */ /* 0x000fe400078ec0ff */
[----:B------:R-:W-:Y:S02]  /*10c50*/  LOP3.LUT R32, R147, 0x380, RZ, 0xc0, !PT ;  /* 0x0000038093207812 */ /* 0x000fe400078ec0ff */
[----:B------:R-:W-:Y:S02]  /*10c60*/  LOP3.LUT R20, R139, 0x380, RZ, 0xc0, !PT ;  /* 0x000003808b147812 */ /* 0x000fe400078ec0ff */
[----:B------:R-:W-:Y:S02]  /*10c70*/  LOP3.LUT R28, R145, 0x380, RZ, 0xc0, !PT ;  /* 0x00000380911c7812 */ /* 0x000fe400078ec0ff */
[----:B------:R-:W-:-:S02]  /*10c80*/  LOP3.LUT R34, R149, 0x380, RZ, 0xc0, !PT ;  /* 0x0000038095227812 */ /* 0x000fc400078ec0ff */
[----:B------:R-:W-:Y:S02]  /*10c90*/  SHF.R.U64 R8, R8, 0x3, RZ ;  /* 0x0000000308087819 */ /* 0x000fe400000012ff */
[----:B------:R-:W-:Y:S02]  /*10ca0*/  SHF.R.U64 R10, R10, 0x3, RZ ;  /* 0x000000030a0a7819 */ /* 0x000fe400000012ff */
[----:B------:R-:W-:Y:S02]  /*10cb0*/  LOP3.LUT R80, R151, 0x380, RZ, 0xc0, !PT ;  /* 0x0000038097507812 */ /* 0x000fe400078ec0ff */
[----:B------:R-:W-:Y:S02]  /*10cc0*/  SHF.R.U64 R12, R12, 0x3, RZ ;  /* 0x000000030c0c7819 */ /* 0x000fe400000012ff */
[----:B------:R-:W-:Y:S02]  /*10cd0*/  SHF.R.U64 R14, R14, 0x3, RZ ;  /* 0x000000030e0e7819 */ /* 0x000fe400000012ff */
[----:B------:R-:W-:-:S02]  /*10ce0*/  F2FP.BF16.F32.PACK_AB R4, R124, R7 ;  /* 0x000000077c04723e */ /* 0x000fc400000010ff */
[----:B------:R-:W-:Y:S02]  /*10cf0*/  SHF.R.U64 R24, R24, 0x3, RZ ;  /* 0x0000000318187819 */ /* 0x000fe400000012ff */
[----:B------:R-:W-:Y:S02]  /*10d00*/  SHF.R.U64 R26, R26, 0x3, RZ ;  /* 0x000000031a1a7819 */ /* 0x000fe400000012ff */
[----:B------:R-:W-:Y:S02]  /*10d10*/  SHF.R.U64 R32, R32, 0x3, RZ ;  /* 0x0000000320207819 */ /* 0x000fe400000012ff */
[----:B------:R-:W-:Y:S01]  /*10d20*/  F2FP.BF16.F32.PACK_AB R7, R133, R30 ;  /* 0x0000001e8507723e */ /* 0x000fe200000010ff */
[----:B------:R-:W-:Y:S01]  /*10d30*/  BAR.SYNC.DEFER_BLOCKING 0x1, 0x100 ;  /* 0x0044000000007b1d */ /* 0x000fe20000010000 */
[----:B------:R-:W-:Y:S02]  /*10d40*/  SHF.R.U64 R20, R20, 0x3, RZ ;  /* 0x0000000314147819 */ /* 0x000fe400000012ff */
[----:B------:R-:W-:-:S02]  /*10d50*/  SHF.R.U64 R28, R28, 0x3, RZ ;  /* 0x000000031c1c7819 */ /* 0x000fc400000012ff */
[----:B------:R-:W-:Y:S02]  /*10d60*/  SHF.R.U64 R34, R34, 0x3, RZ ;  /* 0x0000000322227819 */ /* 0x000fe400000012ff */
[----:B------:R-:W-:Y:S02]  /*10d70*/  LOP3.LUT R8, R8, R81, RZ, 0x3c, !PT ;  /* 0x0000005108087212 */ /* 0x000fe400078e3cff */
[----:B------:R-:W-:Y:S02]  /*10d80*/  LOP3.LUT R10, R10, R87, RZ, 0x3c, !PT ;  /* 0x000000570a0a7212 */ /* 0x000fe400078e3cff */
[----:B------:R-:W-:Y:S02]  /*10d90*/  SHF.R.U64 R80, R80, 0x3, RZ ;  /* 0x0000000350507819 */ /* 0x000fe400000012ff */
[----:B------:R-:W-:Y:S02]  /*10da0*/  LOP3.LUT R12, R12, R95, RZ, 0x3c, !PT ;  /* 0x0000005f0c0c7212 */ /* 0x000fe400078e3cff */
[----:B------:R-:W-:-:S02]  /*10db0*/  LOP3.LUT R14, R14, R137, RZ, 0x3c, !PT ;  /* 0x000000890e0e7212 */ /* 0x000fc400078e3cff */
[----:B------:R-:W-:Y:S02]  /*10dc0*/  LOP3.LUT R24, R24, R141, RZ, 0x3c, !PT ;  /* 0x0000008d18187212 */ /* 0x000fe400078e3cff */
[----:B------:R-:W-:Y:S02]  /*10dd0*/  LOP3.LUT R26, R26, R143, RZ, 0x3c, !PT ;  /* 0x0000008f1a1a7212 */ /* 0x000fe400078e3cff */
[----:B------:R-:W-:Y:S02]  /*10de0*/  LOP3.LUT R30, R32, R147, RZ, 0x3c, !PT ;  /* 0x00000093201e7212 */ /* 0x000fe400078e3cff */
[----:B------:R-:W-:Y:S01]  /*10df0*/  LOP3.LUT R20, R20, R139, RZ, 0x3c, !PT ;  /* 0x0000008b14147212 */ /* 0x000fe200078e3cff */
[----:B------:R0:W-:Y:S01]  /*10e00*/  STSM.16.M88.4 [R134], R4 ;  /* 0x0000000486007844 */ /* 0x0001e20000000200 */
[----:B------:R-:W-:Y:S02]  /*10e10*/  LOP3.LUT R28, R28, R145, RZ, 0x3c, !PT ;  /* 0x000000911c1c7212 */ /* 0x000fe400078e3cff */
[----:B------:R-:W-:-:S02]  /*10e20*/  LOP3.LUT R32, R34, R149, RZ, 0x3c, !PT ;  /* 0x0000009522207212 */ /* 0x000fc400078e3cff */
[----:B------:R-:W-:Y:S02]  /*10e30*/  LOP3.LUT R34, R80, R151, RZ, 0x3c, !PT ;  /* 0x0000009750227212 */ /* 0x000fe400078e3cff */
[----:B------:R-:W-:Y:S02]  /*10e40*/  MOV R133, R8 ;  /* 0x0000000800857202 */ /* 0x000fe40000000f00 */
[----:B------:R-:W-:Y:S02]  /*10e50*/  MOV R124, R10 ;  /* 0x0000000a007c7202 */ /* 0x000fe40000000f00 */
[----:B------:R-:W-:Y:S02]  /*10e60*/  MOV R123, R12 ;  /* 0x0000000c007b7202 */ /* 0x000fe40000000f00 */
[----:B------:R-:W-:Y:S02]  /*10e70*/  MOV R95, R14 ;  /* 0x0000000e005f7202 */ /* 0x000fe40000000f00 */
[----:B------:R-:W-:-:S02]  /*10e80*/  F2FP.BF16.F32.PACK_AB R8, R41, R40 ;  /* 0x000000282908723e */ /* 0x000fc400000010ff */
[----:B0-----:R-:W-:Y:S02]  /*10e90*/  F2FP.BF16.F32.PACK_AB R4, R121, R120 ;  /* 0x000000787904723e */ /* 0x001fe400000010ff */
[----:B------:R-:W-:Y:S02]  /*10ea0*/  F2FP.BF16.F32.PACK_AB R5, R132, R127 ;  /* 0x0000007f8405723e */ /* 0x000fe400000010ff */
[----:B------:R-:W-:Y:S02]  /*10eb0*/  F2FP.BF16.F32.PACK_AB R6, R122, R3 ;  /* 0x000000037a06723e */ /* 0x000fe400000010ff */
[----:B------:R-:W-:Y:S02]  /*10ec0*/  F2FP.BF16.F32.PACK_AB R7, R131, R126 ;  /* 0x0000007e8307723e */ /* 0x000fe400000010ff */
[----:B------:R-:W-:Y:S02]  /*10ed0*/  F2FP.BF16.F32.PACK_AB R9, R130, R125 ;  /* 0x0000007d8209723e */ /* 0x000fe400000010ff */
[----:B------:R-:W-:Y:S01]  /*10ee0*/  F2FP.BF16.F32.PACK_AB R10, R45, R44 ;  /* 0x0000002c2d0a723e */ /* 0x000fe200000010ff */
[----:B------:R0:W-:Y:S01]  /*10ef0*/  STSM.16.M88.4 [R133], R4 ;  /* 0x0000000485007844 */ /* 0x0001e20000000200 */
[----:B------:R-:W-:-:S02]  /*10f00*/  F2FP.BF16.F32.PACK_AB R11, R129, R46 ;  /* 0x0000002e810b723e */ /* 0x000fc400000010ff */
[----:B------:R-:W-:Y:S02]  /*10f10*/  MOV R87, R24 ;  /* 0x0000001800577202 */ /* 0x000fe40000000f00 */
[----:B------:R-:W-:Y:S01]  /*10f20*/  MOV R82, R26 ;  /* 0x0000001a00527202 */ /* 0x000fe20000000f00 */
[----:B------:R1:W-:Y:S01]  /*10f30*/  STSM.16.M88.4 [R124], R8 ;  /* 0x000000087c007844 */ /* 0x0003e20000000200 */
[----:B------:R-:W-:Y:S02]  /*10f40*/  F2FP.BF16.F32.PACK_AB R12, R49, R48 ;  /* 0x00000030310c723e */ /* 0x000fe400000010ff */
[----:B------:R-:W-:Y:S02]  /*10f50*/  F2FP.BF16.F32.PACK_AB R13, R51, R50 ;  /* 0x00000032330d723e */ /* 0x000fe400000010ff */
[----:B------:R-:W-:Y:S02]  /*10f60*/  F2FP.BF16.F32.PACK_AB R14, R53, R52 ;  /* 0x00000034350e723e */ /* 0x000fe400000010ff */
[----:B------:R-:W-:-:S02]  /*10f70*/  F2FP.BF16.F32.PACK_AB R15, R55, R54 ;  /* 0x00000036370f723e */ /* 0x000fc400000010ff */
[----:B------:R-:W-:Y:S01]  /*10f80*/  MOV R94, R20 ;  /* 0x00000014005e7202 */ /* 0x000fe20000000f00 */
[----:B0-----:R-:W-:Y:S01]  /*10f90*/  IMAD.U32 R4, RZ, RZ, UR4 ;  /* 0x00000004ff047e24 */ /* 0x001fe2000f8e00ff */
[----:B------:R-:W-:Y:S01]  /*10fa0*/  MOV R81, R28 ;  /* 0x0000001c00517202 */ /* 0x000fe20000000f00 */
[----:B------:R-:W-:Y:S01]  /*10fb0*/  STSM.16.M88.4 [R123], R12 ;  /* 0x0000000c7b007844 */ /* 0x000fe20000000200 */
[----:B------:R-:W-:Y:S01]  /*10fc0*/  MOV R80, R30 ;  /* 0x0000001e00507202 */ /* 0x000fe20000000f00 */
[----:B------:R-:W-:Y:S01]  /*10fd0*/  IMAD.U32 R5, RZ, RZ, UR8 ;  /* 0x00000008ff057e24 */ /* 0x000fe2000f8e00ff */
        /* <DEDUP_REMOVED lines=18> */
[----:B------:R0:W-:Y:S01]  /*11100*/  STSM.16.M88.4 [R87], R32 ;  /* 0x0000002057007844 */ /* 0x0001e20000000200 */
[----:B------:R-:W-:Y:S02]  /*11110*/  F2FP.BF16.F32.PACK_AB R115, R119, R118 ;  /* 0x000000767773723e */ /* 0x000fe400000010ff */
[----:B------:R-:W-:Y:S01]  /*11120*/  PLOP3.LUT P0, PT, PT, PT, UP1, 0x80, 0x0 ;  /* 0x000000000000781c */ /* 0x000fe20003f0f018 */
[----:B------:R2:W-:Y:S01]  /*11130*/  STSM.16.M88.4 [R82], R36 ;  /* 0x0000002452007844 */ /* 0x0005e20000000200 */
[----:B------:R-:W-:-:S03]  /*11140*/  PLOP3.LUT P1, PT, PT, PT, UP0, 0x80, 0x0 ;  /* 0x000000000000781c */ /* 0x000fc60003f2f008 */
[----:B------:R2:W-:Y:S04]  /*11150*/  STSM.16.M88.4 [R81], R88 ;  /* 0x0000005851007844 */ /* 0x0005e80000000200 */
[----:B------:R2:W-:Y:S04]  /*11160*/  STSM.16.M88.4 [R80], R96 ;  /* 0x0000006050007844 */ /* 0x0005e80000000200 */
[----:B------:R2:W-:Y:S04]  /*11170*/  STSM.16.M88.4 [R21], R104 ;  /* 0x0000006815007844 */ /* 0x0005e80000000200 */
[----:B------:R2:W-:Y:S01]  /*11180*/  STSM.16.M88.4 [R20], R112 ;  /* 0x0000007014007844 */ /* 0x0005e20000000200 */
[----:B------:R-:W-:Y:S01]  /*11190*/  BAR.SYNC.DEFER_BLOCKING 0x1, 0x100 ;  /* 0x0044000000007b1d */ /* 0x000fe20000010000 */
[----:B------:R-:W-:-:S02]  /*111a0*/  IMAD.U32 R6, RZ, RZ, UR6 ;  /* 0x00000006ff067e24 */ /* 0x000fc4000f8e00ff */
[----:B------:R-:W-:-:S03]  /*111b0*/  IMAD.U32 R7, RZ, RZ, UR7 ;  /* 0x00000007ff077e24 */ /* 0x000fc6000f8e00ff */
[----:B------:R-:W3:Y:S04]  /*111c0*/  @P0 LDG.E R3, desc[UR12][R4.64] ;  /* 0x0000000c04030981 */ /* 0x000ee8000c1e1900 */
[----:B------:R-:W4:Y:S01]  /*111d0*/  @P1 LDG.E R6, desc[UR12][R6.64] ;  /* 0x0000000c06061981 */ /* 0x000f22000c1e1900 */
[----:B-1----:R-:W-:Y:S01]  /*111e0*/  IMAD R9, R22, 0x40, R16 ;  /* 0x0000004016097824 */ /* 0x002fe200078e0210 */
[----:B------:R-:W-:Y:S01]  /*111f0*/  UMOV UR4, URZ ;  /* 0x0000003f00047c82 */ /* 0x000fe20008000000 */
[----:B------:R-:W-:Y:S02]  /*11200*/  ULDC UR10, c[0x0][0xa88] ;  /* 0x0002a200000a7ab9 */ /* 0x000fe40000000800 */
[----:B------:R-:W-:-:S03]  /*11210*/  IMAD.WIDE R18, R9, 0x2, R18 ;  /* 0x0000000209127825 */ /* 0x000fc600078e0212 */
[----:B0-----:R-:W-:Y:S02]  /*11220*/  IADD3 R33, P5, R18, 0x1000, RZ ;  /* 0x0000100012217810 */ /* 0x001fe40007fbe0ff */
        /* <DEDUP_REMOVED lines=10> */
.L_x_4883:
        /* <DEDUP_REMOVED lines=8> */
[C---:B------:R-:W-:Y:S02]  /*11350*/  IADD3 R5, P3, R18.reuse, 0x3000, RZ ;  /* 0x0000300012057810 */ /* 0x040fe40007f7e0ff */
[----:B------:R-:W-:-:S02]  /*11360*/  IADD3 R57, P0, R18, 0x4000, RZ ;  /* 0x0000400012397810 */ /* 0x000fc40007f1e0ff */
[----:B------:R-:W-:Y:S01]  /*11370*/  LOP3.LUT R4, R5, 0x380, RZ, 0xc0, !PT ;  /* 0x0000038005047812 */ /* 0x000fe200078ec0ff */
[----:B------:R-:W-:Y:S01]  /*11380*/  USHF.R.S32.HI UR14, URZ, 0x1f, UR18 ;  /* 0x0000001f3f0e7899 */ /* 0x000fe20008011412 */
[----:B------:R-:W-:Y:S01]  /*11390*/  IADD3 R13, P4, R18, 0x2000, RZ ;  /* 0x00002000120d7810 */ /* 0x000fe20007f9e0ff */
[----:B------:R-:W-:Y:S01]  /*113a0*/  USEL UR16, UR16, URZ, !UP1 ;  /* 0x0000003f10107287 */ /* 0x000fe2000c800000 */
[----:B------:R-:W-:Y:S01]  /*113b0*/  SHF.R.U64 R4, R4, 0x3, RZ ;  /* 0x0000000304047819 */ /* 0x000fe200000012ff */
[----:B------:R-:W-:Y:S01]  /*113c0*/  UIMAD UR11, UR14, UR12, URZ ;  /* 0x0000000c0e0b72a4 */ /* 0x000fe2000f8e023f */
[----:B------:R-:W-:Y:S01]  /*113d0*/  IADD3 R45, P1, R18, 0x5000, RZ ;  /* 0x00005000122d7810 */ /* 0x000fe20007f3e0ff */
[----:B------:R-:W-:Y:S01]  /*113e0*/  UIMAD.WIDE.U32 UR6, UR18, UR12, UR8 ;  /* 0x0000000c120672a5 */ /* 0x000fe2000f8e0008 */
[----:B------:R-:W-:Y:S01]  /*113f0*/  MOV R6, UR17 ;  /* 0x0000001100067c02 */ /* 0x000fe20008000f00 */
[----:B------:R-:W-:Y:S01]  /*11400*/  UIMAD UR11, UR18, UR13, UR11 ;  /* 0x0000000d120b72a4 */ /* 0x000fe2000f8e020b */
[----:B------:R-:W-:Y:S01]  /*11410*/  LOP3.LUT R4, R4, R5, RZ, 0x3c, !PT ;  /* 0x0000000504047212 */ /* 0x000fe200078e3cff */
[----:B------:R-:W-:Y:S01]  /*11420*/  USEL UR15, UR15, URZ, !UP1 ;  /* 0x0000003f0f0f7287 */ /* 0x000fe2000c800000 */
[----:B------:R-:W-:Y:S01]  /*11430*/  IADD3 R29, P2, R18, 0x6000, RZ ;  /* 0x00006000121d7810 */ /* 0x000fe20007f5e0ff */
[----:B------:R-:W-:Y:S01]  /*11440*/  ULDC.64 UR12, c[0x0][0xb78] ;  /* 0x0002de00000c7ab9 */ /* 0x000fe20000000a00 */
[----:B------:R-:W-:Y:S01]  /*11450*/  UIADD3 UR7, UR7, UR11, URZ ;  /* 0x0000000b07077290 */ /* 0x000fe2000fffe03f */
[----:B------:R-:W-:Y:S01]  /*11460*/  IMAD R7, R6, 0x80, R205 ;  /* 0x0000008006077824 */ /* 0x000fe200078e02cd */
[----:B------:R-:W-:Y:S01]  /*11470*/  UIMAD UR8, UR16, UR12, URZ ;  /* 0x0000000c100872a4 */ /* 0x000fe2000f8e023f */
[----:B------:R-:W-:Y:S01]  /*11480*/  LOP3.LUT R56, R57, 0x380, RZ, 0xc0, !PT ;  /* 0x0000038039387812 */ /* 0x000fe200078ec0ff */
[----:B------:R-:W-:Y:S01]  /*11490*/  UIMAD.WIDE.U32 UR6, UR15, UR12, UR6 ;  /* 0x0000000c0f0672a5 */ /* 0x000fe2000f8e0006 */
[----:B------:R-:W-:Y:S01]  /*114a0*/  LOP3.LUT R32, R33, 0x380, RZ, 0xc0, !PT ;  /* 0x0000038021207812 */ /* 0x000fe200078ec0ff */
[----:B------:R-:W-:Y:S01]  /*114b0*/  UIMAD UR8, UR15, UR13, UR8 ;  /* 0x0000000d0f0872a4 */ /* 0x000fe2000f8e0208 */
[----:B------:R-:W-:-:S02]  /*114c0*/  SHF.R.S32.HI R3, RZ, 0x1f, R7 ;  /* 0x0000001fff037819 */ /* 0x000fc40000011407 */
[----:B------:R-:W-:Y:S01]  /*114d0*/  LOP3.LUT R12, R13, 0x380, RZ, 0xc0, !PT ;  /* 0x000003800d0c7812 */ /* 0x000fe200078ec0ff */
[----:B------:R-:W-:Y:S01]  /*114e0*/  ULDC.64 UR12, c[0x0][0xaa0] ;  /* 0x0002a800000c7ab9 */ /* 0x000fe20000000a00 */
[----:B------:R-:W-:Y:S01]  /*114f0*/  IADD3 R5, P6, R7, UR6, RZ ;  /* 0x0000000607057c10 */ /* 0x000fe2000ffde0ff */
[----:B------:R-:W-:Y:S01]  /*11500*/  IMAD.U32 R6, RZ, RZ, UR8 ;  /* 0x00000008ff067e24 */ /* 0x000fe2000f8e00ff */
[----:B------:R-:W-:Y:S02]  /*11510*/  LOP3.LUT R44, R45, 0x380, RZ, 0xc0, !PT ;  /* 0x000003802d2c7812 */ /* 0x000fe400078ec0ff */
[----:B------:R-:W-:Y:S02]  /*11520*/  LOP3.LUT R28, R29, 0x380, RZ, 0xc0, !PT ;  /* 0x000003801d1c7812 */ /* 0x000fe400078ec0ff */
[----:B------:R-:W-:Y:S01]  /*11530*/  IADD3.X R6, R3, UR7, R6, P6, !PT ;  /* 0x0000000703067c10 */ /* 0x000fe2000b7fe406 */
[----:B------:R-:W-:Y:S01]  /*11540*/  ULDC.64 UR6, c[0x0][0xb40] ;  /* 0x0002d00000067ab9 */ /* 0x000fe20000000a00 */
[----:B------:R-:W-:Y:S01]  /*11550*/  SHF.R.U64 R56, R56, 0x3, RZ ;  /* 0x0000000338387819 */ /* 0x000fe200000012ff */
[----:B------:R-:W-:Y:S01]  /*11560*/  VIADD R3, R7, 0x8 ;  /* 0x0000000807037836 */ /* 0x000fe20000000000 */
[----:B------:R-:W-:-:S02]  /*11570*/  SHF.R.U64 R32, R32, 0x3, RZ ;  /* 0x0000000320207819 */ /* 0x000fc400000012ff */
[----:B------:R-:W-:Y:S02]  /*11580*/  SHF.R.U64 R12, R12, 0x3, RZ ;  /* 0x000000030c0c7819 */ /* 0x000fe400000012ff */
[----:B------:R-:W-:Y:S02]  /*11590*/  LEA R20, P6, R5, UR6, 0x2 ;  /* 0x0000000605147c11 */ /* 0x000fe4000f8c10ff */
[----:B------:R-:W-:Y:S02]  /*115a0*/  SHF.R.U64 R44, R44, 0x3, RZ ;  /* 0x000000032c2c7819 */ /* 0x000fe400000012ff */
[----:B------:R-:W-:Y:S02]  /*115b0*/  SHF.R.U64 R28, R28, 0x3, RZ ;  /* 0x000000031c1c7819 */ /* 0x000fe400000012ff */
[----:B------:R-:W-:Y:S02]  /*115c0*/  LOP3.LUT R56, R56, R57, RZ, 0x3c, !PT ;  /* 0x0000003938387212 */ /* 0x000fe400078e3cff */
[----:B------:R-:W-:-:S02]  /*115d0*/  IADD3.X R57, RZ, R19, RZ, P0, !PT ;  /* 0x00000013ff397210 */ /* 0x000fc400007fe4ff */
[----:B------:R-:W-:Y:S02]  /*115e0*/  LOP3.LUT P0, RZ, R211, 0x3, RZ, 0xc0, !PT ;  /* 0x00000003d3ff7812 */ /* 0x000fe4000780c0ff */
[----:B------:R-:W-:Y:S01]  /*115f0*/  LOP3.LUT R32, R32, R33, RZ, 0x3c, !PT ;  /* 0x0000002120207212 */ /* 0x000fe200078e3cff */
[--C-:B------:R-:W-:Y:S01]  /*11600*/  IMAD.X R33, RZ, RZ, R19.reuse, P5 ;  /* 0x000000ffff217224 */ /* 0x100fe200028e0613 */
[----:B------:R-:W-:Y:S01]  /*11610*/  LOP3.LUT R12, R12, R13, RZ, 0x3c, !PT ;  /* 0x0000000d0c0c7212 */ /* 0x000fe200078e3cff */
[--C-:B------:R-:W-:Y:S01]  /*11620*/  IMAD.X R13, RZ, RZ, R19.reuse, P4 ;  /* 0x000000ffff0d7224 */ /* 0x100fe200020e0613 */
[----:B------:R-:W-:Y:S01]  /*11630*/  LEA.HI.X R21, R5, UR7, R6, 0x2, P6 ;  /* 0x0000000705157c11 */ /* 0x000fe2000b0f1406 */
        /* <DEDUP_REMOVED lines=9> */
[----:B------:R-:W-:Y:S02]  /*116d0*/  ISETP.GE.OR P1, PT, R7, UR10, P0 ;  /* 0x0000000a07007c0c */ /* 0x000fe40008726670 */
[----:B------:R-:W-:Y:S02]  /*116e0*/  IADD3 R6, P2, R18, 0xb000, RZ ;  /* 0x0000b00012067810 */ /* 0x000fe40007f5e0ff */
[----:B------:R-:W-:-:S02]  /*116f0*/  ISETP.GE.OR P0, PT, R3, UR10, P0 ;  /* 0x0000000a03007c0c */ /* 0x000fc40008706670 */
[----:B------:R-:W-:Y:S01]  /*11700*/  LOP3.LUT R7, R18, 0x380, RZ, 0xc0, !PT ;  /* 0x0000038012077812 */ /* 0x000fe200078ec0ff */
[----:B------:R-:W-:Y:S01]  /*11710*/  IMAD.X R25, RZ, RZ, R19, P2 ;  /* 0x000000ffff197224 */ /* 0x000fe200010e0613 */
[----:B------:R-:W-:Y:S02]  /*11720*/  LOP3.LUT R8, R9, 0x380, RZ, 0xc0, !PT ;  /* 0x0000038009087812 */ /* 0x000fe400078ec0ff */
[----:B------:R-:W-:Y:S02]  /*11730*/  LOP3.LUT R60, R61, 0x380, RZ, 0xc0, !PT ;  /* 0x000003803d3c7812 */ /* 0x000fe400078ec0ff */
[----:B------:R-:W-:Y:S01]  /*11740*/  LOP3.LUT R52, R53, 0x380, RZ, 0xc0, !PT ;  /* 0x0000038035347812 */ /* 0x000fe200078ec0ff */
[----:B------:R0:W-:Y:S01]  /*11750*/  @!P1 STG.E desc[UR20][R20.64], R2 ;  /* 0x0000000214009986 */ /* 0x0001e2000c101914 */
        /* <DEDUP_REMOVED lines=8> */
[----:B------:R-:W-:Y:S01]  /*117e0*/  SHF.R.U64 R52, R52, 0x3, RZ ;  /* 0x0000000334347819 */ /* 0x000fe200000012ff */
[----:B0-----:R-:W-:Y:S01]  /*117f0*/  IMAD.MOV.U32 R2, RZ, RZ, R16 ;  /* 0x000000ffff027224 */ /* 0x001fe200078e0010 */
[----:B------:R-:W-:Y:S01]  /*11800*/  SHF.R.U64 R36, R36, 0x3, RZ ;  /* 0x0000000324247819 */ /* 0x000fe200000012ff */
[----:B------:R-:W5:Y:S01]  /*11810*/  LD.E.128 R12, desc[UR20][R12.64] ;  /* 0x000000140c0c7980 */ /* 0x000f62000c101d00 */
[----:B------:R-:W-:Y:S01]  /*11820*/  SHF.R.U64 R3, R3, 0x3, RZ ;  /* 0x0000000303037819 */ /* 0x000fe200000012ff */
[----:B------:R-:W-:Y:S01]  /*11830*/  ULDC.64 UR8, c[0x0][0xae0] ;  /* 0x0002b80000087ab9 */ /* 0x000fe20000000a00 */
[----:B------:R-:W-:Y:S01]  /*11840*/  LOP3.LUT R18, R7, R18, RZ, 0x3c, !PT ;  /* 0x0000001207127212 */ /* 0x000fe200078e3cff */
[----:B------:R-:W5:Y:S01]  /*11850*/  LD.E.128 R56, desc[UR20][R56.64] ;  /* 0x0000001438387980 */ /* 0x000f62000c101d00 */
[----:B------:R-:W-:Y:S01]  /*11860*/  LOP3.LUT R8, R8, R9, RZ, 0x3c, !PT ;  /* 0x0000000908087212 */ /* 0x000fe200078e3cff */
[--C-:B------:R-:W-:Y:S01]  /*11870*/  IMAD.X R9, RZ, RZ, R19.reuse, P6 ;  /* 0x000000ffff097224 */ /* 0x100fe200030e0613 */
[----:B------:R-:W-:Y:S01]  /*11880*/  LOP3.LUT R60, R60, R61, RZ, 0x3c, !PT ;  /* 0x0000003d3c3c7212 */ /* 0x000fe200078e3cff */
[--C-:B------:R-:W-:Y:S01]  /*11890*/  IMAD.X R61, RZ, RZ, R19.reuse, P5 ;  /* 0x000000ffff3d7224 */ /* 0x100fe200028e0613 */
[----:B------:R-:W-:Y:S01]  /*118a0*/  LOP3.LUT R52, R52, R53, RZ, 0x3c, !PT ;  /* 0x0000003534347212 */ /* 0x000fe200078e3cff */
[----:B------:R0:W5:Y:S01]  /*118b0*/  LD.E.128 R48, desc[UR20][R18.64] ;  /* 0x0000001412307980 */ /* 0x000162000c101d00 */
[----:B------:R-:W-:Y:S01]  /*118c0*/  LOP3.LUT R36, R36, R37, RZ, 0x3c, !PT ;  /* 0x0000002524247212 */ /* 0x000fe200078e3cff */
[----:B------:R-:W-:Y:S01]  /*118d0*/  IMAD.X R37, RZ, RZ, R19, P3 ;  /* 0x000000ffff257224 */ /* 0x000fe200018e0613 */
[----:B------:R-:W-:Y:S01]  /*118e0*/  IADD3.X R53, RZ, R19, RZ, P4, !PT ;  /* 0x00000013ff357210 */ /* 0x000fe200027fe4ff */
[----:B------:R-:W5:Y:S01]  /*118f0*/  LD.E.128 R44, desc[UR20][R44.64] ;  /* 0x000000142c2c7980 */ /* 0x000f62000c101d00 */
[----:B------:R-:W-:-:S02]  /*11900*/  LOP3.LUT R24, R3, R6, RZ, 0x3c, !PT ;  /* 0x0000000603187212 */ /* 0x000fc400078e3cff */
[----:B------:R-:W-:Y:S01]  /*11910*/  SHF.R.S32.HI R3, RZ, 0x1f, R16 ;  /* 0x0000001fff037819 */ /* 0x000fe20000011410 */
[----:B------:R-:W5:Y:S01]  /*11920*/  LD.E.128 R4, desc[UR20][R4.64] ;  /* 0x0000001404047980 */ /* 0x000f62000c101d00 */
[----:B0-----:R-:W-:Y:S01]  /*11930*/  IMAD.U32 R19, RZ, RZ, UR12 ;  /* 0x0000000cff137e24 */ /* 0x001fe2000f8e00ff */
[----:B------:R-:W-:Y:S02]  /*11940*/  UIMAD UR6, UR4, UR13, UR6 ;  /* 0x0000000d040672a4 */ /* 0x000fe4000f8e0206 */
[----:B------:R-:W5:Y:S01]  /*11950*/  LD.E.128 R28, desc[UR20][R28.64] ;  /* 0x000000141c1c7980 */ /* 0x000f62000c101d00 */
[----:B------:R-:W-:-:S03]  /*11960*/  IMAD.WIDE.U32 R2, R19, UR4, R2 ;  /* 0x0000000413027c25 */ /* 0x000fc6000f8e0002 */
        /* <DEDUP_REMOVED lines=12> */
[----:B------:R-:W-:Y:S01]  /*11a30*/  MOV R19, UR8 ;  /* 0x0000000800137c02 */ /* 0x000fe20008000f00 */
[----:B------:R-:W-:Y:S01]  /*11a40*/  VIADD R3, R3, UR6 ;  /* 0x0000000603037c36 */ /* 0x000fe20008000000 */
[----:B------:R-:W-:-:S02]  /*11a50*/  UIMAD UR10, UR17, -0x80, UR10 ;  /* 0xffffff80110a78a4 */ /* 0x000fc4000f8e020a */
[----:B------:R-:W-:Y:S02]  /*11a60*/  UIMAD UR4, UR18, UR9, UR4 ;  /* 0x00000009120472a4 */ /* 0x000fe4000f8e0204 */
[----:B------:R-:W-:Y:S01]  /*11a70*/  IMAD.WIDE.U32 R2, R19, UR18, R2 ;  /* 0x0000001213027c25 */ /* 0x000fe2000f8e0002 */
[----:B------:R-:W-:Y:S01]  /*11a80*/  ULDC.64 UR6, c[0x0][0xae8] ;  /* 0x0002ba0000067ab9 */ /* 0x000fe20000000a00 */
[----:B------:R-:W-:Y:S02]  /*11a90*/  ISETP.GE.AND P3, PT, R22, UR10, PT ;  /* 0x0000000a16007c0c */ /* 0x000fe4000bf66270 */
[----:B------:R-:W-:Y:S01]  /*11aa0*/  VIADD R3, R3, UR4 ;  /* 0x0000000403037c36 */ /* 0x000fe20008000000 */
[----:B------:R-:W-:Y:S01]  /*11ab0*/  UIMAD UR4, UR16, UR6, URZ ;  /* 0x00000006100472a4 */ /* 0x000fe2000f8e023f */
[----:B------:R-:W-:Y:S01]  /*11ac0*/  VIADD R42, R42, 0x36820 ;  /* 0x000368202a2a7836 */ /* 0x000fe20000000000 */
[----:B-1----:R-:W-:Y:S01]  /*11ad0*/  MOV R21, UR6 ;  /* 0x0000000600157c02 */ /* 0x002fe20008000f00 */
[C---:B------:R-:W-:Y:S01]  /*11ae0*/  VIADD R19, R22.reuse, 0x60 ;  /* 0x0000006016137836 */ /* 0x040fe20000000000 */
[----:B------:R-:W-:Y:S01]  /*11af0*/  UIMAD UR4, UR15, UR7, UR4 ;  /* 0x000000070f0472a4 */ /* 0x000fe2000f8e0204 */
[----:B------:R-:W-:Y:S01]  /*11b00*/  VIADD R18, R22, 0x40 ;  /* 0x0000004016127836 */ /* 0x000fe20000000000 */
[----:B------:R-:W-:Y:S01]  /*11b10*/  PRMT R42, RZ, 0x654, R42 ;  /* 0x00000654ff2a7816 */ /* 0x000fe2000000002a */
[----:B------:R-:W-:Y:S01]  /*11b20*/  IMAD.WIDE.U32 R20, R21, UR15, R2 ;  /* 0x0000000f15147c25 */ /* 0x000fe2000f8e0002 */
[----:B------:R-:W-:-:S02]  /*11b30*/  ISETP.GE.AND P2, PT, R19, UR10, PT ;  /* 0x0000000a13007c0c */ /* 0x000fc4000bf46270 */
[--C-:B------:R-:W-:Y:S01]  /*11b40*/  SHF.R.S32.HI R23, RZ, 0x1f, R22.reuse ;  /* 0x0000001fff177819 */ /* 0x100fe20000011416 */
[----:B------:R-:W-:Y:S01]  /*11b50*/  VIADD R0, R22, 0x20 ;  /* 0x0000002016007836 */ /* 0x000fe20000000000 */
[----:B0-----:R0:W-:Y:S01]  /*11b60*/  SYNCS.ARRIVE.TRANS64.RED.A1T0 RZ, [R42+URZ], RZ ;  /* 0x000000ff2aff79a7 */ /* 0x0011e2000810043f */
[----:B------:R-:W-:Y:S01]  /*11b70*/  IMAD.U32 R19, RZ, RZ, UR17 ;  /* 0x00000011ff137e24 */ /* 0x000fe2000f8e00ff */
[----:B------:R-:W-:Y:S01]  /*11b80*/  BSSY B1, `(.L_x_4884) ;  /* 0x000001a000017945 */ /* 0x000fe20003800000 */
[----:B------:R-:W-:Y:S01]  /*11b90*/  VIADD R43, R21, UR4 ;  /* 0x00000004152b7c36 */ /* 0x000fe20008000000 */
[----:B------:R-:W-:Y:S01]  /*11ba0*/  ISETP.GE.AND P1, PT, R18, UR10, PT ;  /* 0x0000000a12007c0c */ /* 0x000fe2000bf26270 */
[----:B------:R-:W-:Y:S01]  /*11bb0*/  IMAD.WIDE R18, R19, 0x80, R22 ;  /* 0x0000008013127825 */ /* 0x000fe200078e0216 */
[----:B------:R-:W-:Y:S01]  /*11bc0*/  ISETP.GE.AND P0, PT, R0, UR10, PT ;  /* 0x0000000a00007c0c */ /* 0x000fe2000bf06270 */
[----:B------:R-:W-:-:S12]  /*11bd0*/  @P3 BRA `(.L_x_4885) ;  /* 0x0000000000503947 */ /* 0x000fd80003800000 */
        /* <DEDUP_REMOVED lines=20> */
.L_x_4885:
[----:B------:R-:W-:Y:S05]  /*11d20*/  BSYNC B1 ;  /* 0x0000000000017941 */ /* 0x000fea0003800000 */
.L_x_4884:
[----:B------:R-:W-:Y:S04]  /*11d30*/  BSSY B1, `(.L_x_4886) ;  /* 0x0000018000017945 */ /* 0x000fe80003800000 */
[----:B------:R-:W-:Y:S05]  /*11d40*/  @P0 BRA `(.L_x_4887) ;  /* 0x0000000000580947 */ /* 0x000fea0003800000 */
[----:B-1----:R-:W-:Y:S01]  /*11d50*/  IADD3 R41, P0, R18, 0x20, RZ ;  /* 0x0000002012297810 */ /* 0x002fe20007f1e0ff */
[----:B------:R-:W-:Y:S01]  /*11d60*/  VIADD R2, R16, 0x40 ;  /* 0x0000004010027836 */ /* 0x000fe20000000000 */
[----:B------:R-:W-:Y:S01]  /*11d70*/  ULDC UR4, c[0x0][0xa8c] ;  /* 0x0002a30000047ab9 */ /* 0x000fe20000000800 */
        /* <DEDUP_REMOVED lines=19> */
.L_x_4887:
[----:B------:R-:W-:Y:S05]  /*11eb0*/  BSYNC B1 ;  /* 0x0000000000017941 */ /* 0x000fea0003800000 */
.L_x_4886:
[----:B------:R-:W-:Y:S04]  /*11ec0*/  BSSY B1, `(.L_x_4888) ;  /* 0x0000018000017945 */ /* 0x000fe80003800000 */
[----:B------:R-:W-:Y:S05]  /*11ed0*/  @P1 BRA `(.L_x_4889) ;  /* 0x0000000000581947 */ /* 0x000fea0003800000 */
[----:B--2--5:R-:W-:Y:S01]  /*11ee0*/  IADD3 R33, P0, R18, 0x40, RZ ;  /* 0x0000004012217810 */ /* 0x024fe20007f1e0ff */
        /* <DEDUP_REMOVED lines=21> */
.L_x_4889:
[----:B------:R-:W-:Y:S05]  /*12040*/  BSYNC B1 ;  /* 0x0000000000017941 */ /* 0x000fea0003800000 */
.L_x_4888:
[----:B------:R-:W-:Y:S05]  /*12050*/  @P2 BRA `(.L_x_4890) ;  /* 0x0000000c00902947 */ /* 0x000fea0003800000 */
[----:B---3-5:R-:W-:Y:S01]  /*12060*/  IADD3 R13, P0, R18, 0x60, RZ ;  /* 0x00000060120d7810 */ /* 0x028fe20007f1e0ff */
        /* <DEDUP_REMOVED lines=24> */
.L_x_4882:
        /* <DEDUP_REMOVED lines=13> */
[----:B------:R-:W-:Y:S01]  /*122c0*/  IMAD.U32 R4, RZ, RZ, UR6 ;  /* 0x00000006ff047e24 */ /* 0x000fe2000f8e00ff */
[----:B------:R-:W-:Y:S02]  /*122d0*/  UISETP.NE.AND.EX UP0, UPT, UR9, URZ, UPT, UP0 ;  /* 0x0000003f0900728c */ /* 0x000fe4000bf05300 */
[----:B------:R-:W-:Y:S01]  /*122e0*/  UIADD3 UR4, UP1, UR4, UR8, URZ ;  /* 0x0000000804047290 */ /* 0x000fe2000ff3e03f */
[----:B------:R-:W-:-:S03]  /*122f0*/  IMAD.U32 R5, RZ, RZ, UR7 ;  /* 0x00000007ff057e24 */ /* 0x000fc6000f8e00ff */
[----:B------:R-:W-:Y:S01]  /*12300*/  PLOP3.LUT P1, PT, PT, PT, UP0, 0x80, 0x0 ;  /* 0x000000000000781c */ /* 0x000fe20003f2f008 */
[----:B------:R-:W-:Y:S01]  /*12310*/  UIADD3.X UR6, UR10, UR9, URZ, UP1, !UPT ;  /* 0x000000090a067290 */ /* 0x000fe20008ffe43f */
[----:B------:R-:W2:Y:S01]  /*12320*/  @P2 LDG.E R4, desc[UR12][R4.64] ;  /* 0x0000000c04042981 */ /* 0x000ea2000c1e1900 */
[----:B------:R-:W-:Y:S01]  /*12330*/  MOV R7, RZ ;  /* 0x000000ff00077202 */ /* 0x000fe20000000f00 */
[----:B------:R-:W-:-:S03]  /*12340*/  IMAD.U32 R2, RZ, RZ, UR4 ;  /* 0x00000004ff027e24 */ /* 0x000fc6000f8e00ff */
        /* <DEDUP_REMOVED lines=13> */
.L_x_4891:
        /* <DEDUP_REMOVED lines=12> */
[----:B------:R-:W-:-:S04]  /*124e0*/  IMAD.U32 R0, RZ, RZ, UR6 ;  /* 0x00000006ff007e24 */ /* 0x000fc8000f8e00ff */
        /* <DEDUP_REMOVED lines=25> */
.L_x_4893:
[----:B------:R-:W-:Y:S05]  /*12680*/  BSYNC B1 ;  /* 0x0000000000017941 */ /* 0x000fea0003800000 */
.L_x_4892:
[----:B------:R-:W-:Y:S01]  /*12690*/  R2UR UR11, R209 ;  /* 0x00000000d10b72ca */ /* 0x000fe200000e0000 */
[----:B------:R-:W-:Y:S01]  /*126a0*/  ULDC.64 UR6, c[0x0][0xaa0] ;  /* 0x0002a80000067ab9 */ /* 0x000fe20000000a00 */
[----:B------:R-:W-:Y:S01]  /*126b0*/  R2UR UR14, R207 ;  /* 0x00000000cf0e72ca */ /* 0x000fe200000e0000 */
[----:B------:R-:W-:Y:S01]  /*126c0*/  IMAD.MOV.U32 R2, RZ, RZ, R16 ;  /* 0x000000ffff027224 */ /* 0x000fe200078e0010 */
[----:B------:R-:W-:Y:S01]  /*126d0*/  ULDC.64 UR12, c[0x0][0xae0] ;  /* 0x0002b800000c7ab9 */ /* 0x000fe20000000a00 */
[----:B0-----:R-:W-:Y:S01]  /*126e0*/  IMAD.MOV.U32 R3, RZ, RZ, R9 ;  /* 0x000000ffff037224 */ /* 0x001fe200078e0009 */
[----:B------:R-:W-:Y:S01]  /*126f0*/  MOV R5, UR12 ;  /* 0x0000000c00057c02 */ /* 0x000fe20008000f00 */
[----:B------:R-:W-:Y:S01]  /*12700*/  IMAD R0, R6, UR6, RZ ;  /* 0x0000000606007c24 */ /* 0x000fe2000f8e02ff */
[----:B------:R-:W-:Y:S01]  /*12710*/  BSSY B1, `(.L_x_4894) ;  /* 0x000002f000017945 */ /* 0x000fe20003800000 */
[----:B------:R-:W-:Y:S01]  /*12720*/  IMAD.WIDE.U32 R2, R7, UR6, R2 ;  /* 0x0000000607027c25 */ /* 0x000fe2000f8e0002 */
[----:B------:R-:W-:-:S03]  /*12730*/  UIMAD UR6, UR8, UR12, URZ ;  /* 0x0000000c080672a4 */ /* 0x000fc6000f8e023f */
[----:B------:R-:W-:Y:S01]  /*12740*/  IMAD R7, R7, UR7, R0 ;  /* 0x0000000707077c24 */ /* 0x000fe2000f8e0200 */
[----:B------:R-:W-:Y:S01]  /*12750*/  UIMAD UR7, UR11, -0x80, UR4 ;  /* 0xffffff800b0778a4 */ /* 0x000fe2000f8e0204 */
[C---:B------:R-:W-:Y:S01]  /*12760*/  VIADD R4, R22.reuse, 0x60 ;  /* 0x0000006016047836 */ /* 0x040fe20000000000 */
[----:B------:R-:W-:Y:S01]  /*12770*/  UIMAD UR6, UR14, UR13, UR6 ;  /* 0x0000000d0e0672a4 */ /* 0x000fe2000f8e0206 */
[----:B------:R-:W-:Y:S01]  /*12780*/  IMAD.IADD R3, R3, 0x1, R7 ;  /* 0x0000000103037824 */ /* 0x000fe200078e0207 */
[----:B------:R-:W-:Y:S01]  /*12790*/  SHF.R.S32.HI R7, RZ, 0x1f, R22 ;  /* 0x0000001fff077819 */ /* 0x000fe20000011416 */
[----:B------:R-:W-:Y:S01]  /*127a0*/  ULDC.64 UR12, c[0x0][0xae8] ;  /* 0x0002ba00000c7ab9 */ /* 0x000fe20000000a00 */
[----:B------:R-:W-:Y:S01]  /*127b0*/  ISETP.GE.AND P3, PT, R22, UR7, PT ;  /* 0x0000000716007c0c */ /* 0x000fe2000bf66270 */
[----:B------:R-:W-:Y:S01]  /*127c0*/  IMAD.WIDE.U32 R2, R5, UR14, R2 ;  /* 0x0000000e05027c25 */ /* 0x000fe2000f8e0002 */
[----:B------:R-:W-:Y:S01]  /*127d0*/  UIMAD UR4, UR10, UR12, URZ ;  /* 0x0000000c0a0472a4 */ /* 0x000fe2000f8e023f */
[----:B------:R-:W-:-:S02]  /*127e0*/  ISETP.GE.AND P0, PT, R4, UR7, PT ;  /* 0x0000000704007c0c */ /* 0x000fc4000bf06270 */
[----:B------:R-:W-:Y:S01]  /*127f0*/  VIADD R0, R22, 0x20 ;  /* 0x0000002016007836 */ /* 0x000fe20000000000 */
[----:B------:R-:W-:Y:S01]  /*12800*/  UIMAD UR4, UR9, UR13, UR4 ;  /* 0x0000000d090472a4 */ /* 0x000fe2000f8e0204 */
[----:B------:R-:W-:Y:S01]  /*12810*/  VIADD R3, R3, UR6 ;  /* 0x0000000603037c36 */ /* 0x000fe20008000000 */
[----:B------:R-:W-:Y:S01]  /*12820*/  MOV R9, UR11 ;  /* 0x0000000b00097c02 */ /* 0x000fe20008000f00 */
[----:B------:R-:W-:Y:S01]  /*12830*/  IMAD.U32 R5, RZ, RZ, UR12 ;  /* 0x0000000cff057e24 */ /* 0x000fe2000f8e00ff */
[----:B------:R-:W-:Y:S01]  /*12840*/  ISETP.GE.AND P2, PT, R0, UR7, PT ;  /* 0x0000000700007c0c */ /* 0x000fe2000bf46270 */
[----:B------:R-:W-:Y:S02]  /*12850*/  VIADD R0, R22, 0x40 ;  /* 0x0000004016007836 */ /* 0x000fe40000000000 */
[----:B------:R-:W-:-:S03]  /*12860*/  IMAD.WIDE.U32 R4, R5, UR9, R2 ;  /* 0x0000000905047c25 */ /* 0x000fc6000f8e0002 */
[----:B------:R-:W-:Y:S01]  /*12870*/  ISETP.GE.AND P1, PT, R0, UR7, PT ;  /* 0x0000000700007c0c */ /* 0x000fe2000bf26270 */
[----:B------:R-:W-:Y:S02]  /*12880*/  IMAD.MOV.U32 R6, RZ, RZ, R22 ;  /* 0x000000ffff067224 */ /* 0x000fe400078e0016 */
[----:B------:R-:W-:Y:S02]  /*12890*/  VIADD R11, R5, UR4 ;  /* 0x00000004050b7c36 */ /* 0x000fe40008000000 */
[----:B------:R-:W-:Y:S01]  /*128a0*/  IMAD.WIDE R6, R9, 0x80, R6 ;  /* 0x0000008009067825 */ /* 0x000fe200078e0206 */
[----:B------:R-:W-:Y:S07]  /*128b0*/  @P3 BRA `(.L_x_4895) ;  /* 0x0000000000503947 */ /* 0x000fee0003800000 */
        /* <DEDUP_REMOVED lines=20> */
.L_x_4895:
[----:B------:R-:W-:Y:S05]  /*12a00*/  BSYNC B1 ;  /* 0x0000000000017941 */ /* 0x000fea0003800000 */
.L_x_4894:
[----:B------:R-:W-:Y:S04]  /*12a10*/  BSSY B1, `(.L_x_4896) ;  /* 0x0000018000017945 */ /* 0x000fe80003800000 */
[----:B------:R-:W-:Y:S05]  /*12a20*/  @P2 BRA `(.L_x_4897) ;  /* 0x0000000000582947 */ /* 0x000fea0003800000 */
[----:B0-----:R-:W-:Y:S01]  /*12a30*/  IADD3 R9, P2, R6, 0x20, RZ ;  /* 0x0000002006097810 */ /* 0x001fe20007f5e0ff */
        /* <DEDUP_REMOVED lines=21> */
.L_x_4897:
[----:B------:R-:W-:Y:S05]  /*12b90*/  BSYNC B1 ;  /* 0x0000000000017941 */ /* 0x000fea0003800000 */
.L_x_4896:
[----:B------:R-:W-:Y:S04]  /*12ba0*/  BSSY B1, `(.L_x_4898) ;  /* 0x0000018000017945 */ /* 0x000fe80003800000 */
[----:B------:R-:W-:Y:S05]  /*12bb0*/  @P1 BRA `(.L_x_4899) ;  /* 0x0000000000581947 */ /* 0x000fea0003800000 */
[----:B01----:R-:W-:Y:S01]  /*12bc0*/  IADD3 R9, P1, R6, 0x40, RZ ;  /* 0x0000004006097810 */ /* 0x003fe20007f3e0ff */
        /* <DEDUP_REMOVED lines=21> */
.L_x_4899:
[----:B------:R-:W-:Y:S05]  /*12d20*/  BSYNC B1 ;  /* 0x0000000000017941 */ /* 0x000fea0003800000 */
.L_x_4898:
[----:B------:R-:W-:Y:S05]  /*12d30*/  @P0 BRA `(.L_x_4890) ;  /* 0x0000000000580947 */ /* 0x000fea0003800000 */
[----:B------:R-:W-:Y:S01]  /*12d40*/  IADD3 R5, P0, R6, 0x60, RZ ;  /* 0x0000006006057810 */ /* 0x000fe20007f1e0ff */
[C---:B------:R-:W-:Y:S01]  /*12d50*/  VIADD R0, R16.reuse, 0x40 ;  /* 0x0000004010007836 */ /* 0x040fe20000000000 */
[----:B------:R-:W-:Y:S01]  /*12d60*/  ULDC.64 UR6, c[0x0][0xad8] ;  /* 0x0002b60000067ab9 */ /* 0x000fe20000000a00 */
[----:B------:R-:W-:Y:S01]  /*12d70*/  ULDC UR4, c[0x0][0xa8c] ;  /* 0x0002a30000047ab9 */ /* 0x000fe20000000800 */
[----:B------:R-:W-:Y:S01]  /*12d80*/  IMAD.MOV.U32 R2, RZ, RZ, R4 ;  /* 0x000000ffff027224 */ /* 0x000fe200078e0004 */
[----:B------:R-:W-:Y:S01]  /*12d90*/  ISETP.GE.AND P1, PT, R16, UR4, PT ;  /* 0x0000000410007c0c */ /* 0x000fe2000bf26270 */
[----:B------:R-:W-:Y:S01]  /*12da0*/  IMAD.X R6, RZ, RZ, R7, P0 ;  /* 0x000000ffff067224 */ /* 0x000fe200000e0607 */
[----:B------:R-:W-:Y:S01]  /*12db0*/  ISETP.GE.AND P2, PT, R0, UR4, PT ;  /* 0x0000000400007c0c */ /* 0x000fe2000bf46270 */
[----:B------:R-:W-:Y:S01]  /*12dc0*/  IMAD.MOV.U32 R3, RZ, RZ, R11 ;  /* 0x000000ffff037224 */ /* 0x000fe200078e000b */
[----:B------:R-:W-:Y:S01]  /*12dd0*/  IADD3 R0, R16, 0x80, RZ ;  /* 0x0000008010007810 */ /* 0x000fe20007ffe0ff */
[----:B------:R-:W-:Y:S01]  /*12de0*/  IMAD R6, R6, UR6, RZ ;  /* 0x0000000606067c24 */ /* 0x000fe2000f8e02ff */
[----:B------:R-:W-:Y:S01]  /*12df0*/  ULDC.64 UR8, c[0x0][0x208] ;  /* 0x0000820000087ab9 */ /* 0x000fe20000000a00 */
        /* <DEDUP_REMOVED lines=10> */
.L_x_4890:
[----:B------:R-:W-:Y:S05]  /*12ea0*/  BSYNC B0 ;  /* 0x0000000000007941 */ /* 0x000fea0003800000 */
.L_x_4881:
[----:B------:R-:W-:Y:S02]  /*12eb0*/  ULDC UR4, c[0x0][0xc14] ;  /* 0x0003050000047ab9 */ /* 0x000fe40000000800 */
[----:B------:R-:W-:-:S13]  /*12ec0*/  ISETP.GE.AND P0, PT, R83, UR4, PT ;  /* 0x0000000453007c0c */ /* 0x000fda000bf06270 */
[----:B------:R-:W-:Y:S05]  /*12ed0*/  @!P0 BRA `(.L_x_4900) ;  /* 0xfffffedc00b88947 */ /* 0x000fea000383ffff */
[----:B------:R-:W-:Y:S05]  /*12ee0*/  EXIT ;  /* 0x000000000000794d */ /* 0x000fea0003800000 */
.L_x_4845:
        /* <DEDUP_REMOVED lines=46> */
[----:B------:R-:W-:Y:S02]  /*131d0*/  ISETP.GE.U32.AND P0, PT, R7, 0x10, PT ;  /* 0x000000100700780c */ /* 0x000fe40003f06070 */
[----:B------:R-:W-:-:S05]  /*131e0*/  IADD3 R2, R3, R2, RZ ;  /* 0x0000000203027210 */ /* 0x000fca0007ffe0ff */
[----:B------:R-:W1:Y:S06]  /*131f0*/  SHFL.UP PT, R5, R2, 0x10, RZ ;  /* 0x0600000002057989 */ /* 0x000e6c00000e00ff */
        /* <DEDUP_REMOVED lines=13> */
.L_x_4905:
        /* <DEDUP_REMOVED lines=16> */
.L_x_4904:
[----:B------:R-:W-:Y:S05]  /*133d0*/  BSYNC B0 ;  /* 0x0000000000007941 */ /* 0x000fea0003800000 */
.L_x_4903:
        /* <DEDUP_REMOVED lines=25> */
.L_x_4901:
[----:B------:R-:W-:Y:S01]  /*13570*/  IMAD.IADD R7, R5, 0x1, -R2 ;  /* 0x0000000105077824 */ /* 0x000fe200078e0a02 */
[----:B------:R-:W-:-:S03]  /*13580*/  ULDC.64 UR8, c[0x0][0x208] ;  /* 0x0000820000087ab9 */ /* 0x000fc60000000a00 */
[----:B------:R-:W-:-:S05]  /*13590*/  IMAD R2, R4, UR4, R7 ;  /* 0x0000000404027c24 */ /* 0x000fca000f8e0207 */
[----:B------:R-:W-:Y:S02]  /*135a0*/  ISETP.GT.AND P0, PT, R2, UR6, PT ;  /* 0x0000000602007c0c */ /* 0x000fe4000bf04270 */
[----:B------:R-:W0:Y:S11]  /*135b0*/  LDC.64 R2, c[0x0][0xc68] ;  /* 0x00031a00ff027b82 */ /* 0x000e360000000a00 */
[----:B------:R-:W-:-:S04]  /*135c0*/  VOTE.ANY R9, PT, !P0 ;  /* 0x0000000000097806 */ /* 0x000fc800040e0100 */
[----:B------:R-:W1:Y:S02]  /*135d0*/  POPC R5, R9 ;  /* 0x0000000900057309 */ /* 0x000e640000000000 */
[----:B-1----:R-:W-:-:S05]  /*135e0*/  IADD3 R19, R5, R6, RZ ;  /* 0x0000000605137210 */ /* 0x002fca0007ffe0ff */
        /* <DEDUP_REMOVED lines=13> */
.L_x_4906:
        /* <DEDUP_REMOVED lines=21> */
[----:B------:R-:W-:Y:S01]  /*13810*/  IMAD R4, R8, R9, RZ ;  /* 0x0000000908047224 */ /* 0x000fe200078e02ff */
[----:B------:R-:W-:-:S03]  /*13820*/  IADD3 R9, -R9, RZ, RZ ;  /* 0x000000ff09097210 */ /* 0x000fc60007ffe1ff */
        /* <DEDUP_REMOVED lines=33> */
.L_x_4902:
[----:B------:R-:W-:Y:S01]  /*13a40*/  IMAD.MOV.U32 R17, RZ, RZ, RZ ;  /* 0x000000ffff117224 */ /* 0x000fe200078e00ff */
[----:B------:R-:W-:Y:S01]  /*13a50*/  MOV R16, UR6 ;  /* 0x0000000600107c02 */ /* 0x000fe20008000f00 */
[----:B------:R-:W-:-:S07]  /*13a60*/  IMAD.MOV.U32 R18, RZ, RZ, RZ ;  /* 0x000000ffff127224 */ /* 0x000fce00078e00ff */
.L_x_4907:
        /* <DEDUP_REMOVED lines=20> */
.L_x_4975:
[----:B--2---:R-:W2:Y:S01]  /*13bb0*/  LDC.64 R2, c[0x0][0xc60] ;  /* 0x00031800ff027b82 */ /* 0x004ea20000000a00 */
[----:B------:R-:W-:Y:S01]  /*13bc0*/  ULDC.64 UR4, c[0x0][0x208] ;  /* 0x0000820000047ab9 */ /* 0x000fe20000000a00 */
[----:B--2---:R-:W-:-:S05]  /*13bd0*/  IMAD.WIDE R2, R19, 0x4, R2 ;  /* 0x0000000413027825 */ /* 0x004fca00078e0202 */
[----:B------:R-:W2:Y:S01]  /*13be0*/  LDG.E R5, desc[UR4][R2.64] ;  /* 0x0000000402057981 */ /* 0x000ea2000c1e1900 */
[----:B------:R-:W-:Y:S05]  /*13bf0*/  YIELD ;  /* 0x0000000000007946 */ /* 0x000fea0003800000 */
[----:B------:R-:W-:Y:S01]  /*13c00*/  ULDC.64 UR4, c[0x0][0xa28] ;  /* 0x00028a0000047ab9 */ /* 0x000fe20000000a00 */
[----:B-1----:R-:W-:Y:S01]  /*13c10*/  IMAD.MOV.U32 R0, RZ, RZ, RZ ;  /* 0x000000ffff007224 */ /* 0x002fe200078e00ff */
[----:B------:R-:W-:Y:S01]  /*13c20*/  ISETP.NE.U32.AND P0, PT, RZ, UR4, PT ;  /* 0x00000004ff007c0c */ /* 0x000fe2000bf05070 */
[----:B------:R-:W-:Y:S01]  /*13c30*/  ULDC.64 UR8, c[0x0][0x208] ;  /* 0x0000820000087ab9 */ /* 0x000fe20000000a00 */
[----:B------:R-:W-:Y:S01]  /*13c40*/  MOV R6, RZ ;  /* 0x000000ff00067202 */ /* 0x000fe20000000f00 */
[----:B------:R-:W-:Y:S01]  /*13c50*/  ULDC.64 UR6, c[0x0][0xa08] ;  /* 0x0002820000067ab9 */ /* 0x000fe20000000a00 */
[----:B------:R-:W-:-:S02]  /*13c60*/  ISETP.NE.AND.EX P0, PT, RZ, UR5, PT, P0 ;  /* 0x00000005ff007c0c */ /* 0x000fc4000bf05300 */
        /* <DEDUP_REMOVED lines=41> */
[----:B--2---:R-:W-:-:S07]  /*13f00*/  IMAD.IADD R6, R9, 0x1, -R6 ;  /* 0x0000000109067824 */ /* 0x004fce00078e0a06 */
.L_x_4909:
        /* <DEDUP_REMOVED lines=14> */
.L_x_4910:
[----:B------:R-:W-:Y:S05]  /*13ff0*/  @!P0 BRA `(.L_x_4911) ;  /* 0x0000000000108947 */ /* 0x000fea0003800000 */
[----:B------:R-:W-:Y:S02]  /*14000*/  ULDC.64 UR4, c[0x0][0x208] ;  /* 0x0000820000047ab9 */ /* 0x000fe40000000a00 */
[----:B------:R-:W2:Y:S04]  /*14010*/  LDG.E R7, desc[UR4][R4.64] ;  /* 0x0000000404077981 */ /* 0x000ea8000c1e1900 */
[----:B-1----:R-:W2:Y:S02]  /*14020*/  LDG.E R2, desc[UR4][R4.64+0x4] ;  /* 0x0000040404027981 */ /* 0x002ea4000c1e1900 */
[----:B--2---:R-:W-:-:S07]  /*14030*/  IADD3 R7, -R7, R2, RZ ;  /* 0x0000000207077210 */ /* 0x004fce0007ffe1ff */
.L_x_4911:
[----:B-----5:R-:W-:Y:S01]  /*14040*/  IMAD.IADD R7, R7, 0x1, -R0 ;  /* 0x0000000107077824 */ /* 0x020fe200078e0a00 */
[----:B-1----:R-:W-:Y:S01]  /*14050*/  LEA R2, R17, 0xef, 0x7 ;  /* 0x000000ef11027811 */ /* 0x002fe200078e38ff */
[----:B------:R-:W-:Y:S01]  /*14060*/  IMAD.MOV.U32 R4, RZ, RZ, RZ ;  /* 0x000000ffff047224 */ /* 0x000fe200078e00ff */
[----:B------:R-:W-:Y:S01]  /*14070*/  BSSY B6, `(.L_x_4912) ;  /* 0x0000327000067945 */ /* 0x000fe20003800000 */
[C---:B------:R-:W-:Y:S01]  /*14080*/  VIADD R5, R7.reuse, 0x6f ;  /* 0x0000006f07057836 */ /* 0x040fe20000000000 */
[----:B------:R-:W-:Y:S01]  /*14090*/  IADD3 R3, R7, R2, -R6 ;  /* 0x0000000207037210 */ /* 0x000fe20007ffe806 */
[----:B------:R-:W-:Y:S02]  /*140a0*/  IMAD.MOV.U32 R2, RZ, RZ, RZ ;  /* 0x000000ffff027224 */ /* 0x000fe400078e00ff */
[----:B------:R-:W-:-:S04]  /*140b0*/  IMAD.HI R4, R5, -0x6db6db6d, R4 ;  /* 0x9249249305047827 */ /* 0x000fc800078e0204 */
[----:B------:R-:W-:Y:S01]  /*140c0*/  IMAD.HI R2, R3, -0x6db6db6d, R2 ;  /* 0x9249249303027827 */ /* 0x000fe200078e0202 */
        /* <DEDUP_REMOVED lines=26> */
.L_x_4913:
        /* <DEDUP_REMOVED lines=23> */
.L_x_4915:
        /* <DEDUP_REMOVED lines=20> */
.L_x_4917:
        /* <DEDUP_REMOVED lines=16> */
.L_x_4916:
        /* <DEDUP_REMOVED lines=32> */
.L_x_4918:
        /* <DEDUP_REMOVED lines=16> */
.L_x_4919:
        /* <DEDUP_REMOVED lines=15> */
.L_x_4920:
        /* <DEDUP_REMOVED lines=18> */
.L_x_4991:
[----:B------:R-:W-:Y:S01]  /*14b30*/  UMOV UR4, 0xffffffff ;  /* 0xffffffff00047882 */ /* 0x000fe20000000000 */
[----:B0-----:R-:W-:Y:S02]  /*14b40*/  SHF.R.S32.HI R13, RZ, 0x1f, R4 ;  /* 0x0000001fff0d7819 */ /* 0x001fe40000011404 */
[----:B------:R-:W-:Y:S05]  /*14b50*/  BRA.DIV UR4, `(.L_x_4922) ;  /* 0x0000003a04c87947 */ /* 0x000fea000b800000 */
[----:B------:R-:W-:-:S13]  /*14b60*/  ELECT P6, URZ, PT ;  /* 0x00000000003f782f */ /* 0x000fda00038c0000 */
.L_x_4994:
        /* <DEDUP_REMOVED lines=23> */
.L_x_4924:
        /* <DEDUP_REMOVED lines=9> */
.L_x_4995:
        /* <DEDUP_REMOVED lines=11> */
.L_x_4926:
        /* <DEDUP_REMOVED lines=33> */
.L_x_4923:
        /* <DEDUP_REMOVED lines=47> */
.L_x_4996:
[----:B------:R-:W-:Y:S05]  /*15320*/  BSYNC B0 ;  /* 0x0000000000007941 */ /* 0x000fea0003800000 */
.L_x_4927:
        /* <DEDUP_REMOVED lines=43> */
.L_x_4935:
[----:B0-----:R-:W0:Y:S01]  /*155e0*/  S2R R3, SR_CgaCtaId ;  /* 0x0000000000037919 */ /* 0x001e220000008800 */
[----:B------:R-:W-:-:S04]  /*155f0*/  MOV R2, 0x400 ;  /* 0x0000040000027802 */ /* 0x000fc80000000f00 */
[----:B0-----:R-:W-:Y:S02]  /*15600*/  LEA R2, R3, R2, 0x18 ;  /* 0x0000000203027211 */ /* 0x001fe400078ec0ff */
[----:B------:R-:W-:-:S03]  /*15610*/  SHF.L.U32 R3, R12, 0x1f, RZ ;  /* 0x0000001f0c037819 */ /* 0x000fc600000006ff */
[----:B------:R-:W-:-:S04]  /*15620*/  IMAD R2, R11, 0x8, R2 ;  /* 0x000000080b027824 */ /* 0x000fc800078e0202 */
[----:B------:R-:W0:Y:S02]  /*15630*/  SYNCS.PHASECHK.TRANS64.TRYWAIT P0, [R2+URZ+0x36840], R3 ;  /* 0x03684003020075a7 */ /* 0x000e24000800017f */
[----:B0-----:R-:W-:Y:S05]  /*15640*/  @!P0 BRA `(.L_x_4936) ;  /* 0x0000003000608947 */ /* 0x001fea0003800000 */
.L_x_4997:
        /* <DEDUP_REMOVED lines=11> */
.L_x_4937:
        /* <DEDUP_REMOVED lines=37> */
.L_x_4998:
        /* <DEDUP_REMOVED lines=13> */
.L_x_4939:
        /* <DEDUP_REMOVED lines=36> */
.L_x_4934:
[----:B------:R-:W-:Y:S05]  /*15c60*/  BSYNC B2 ;  /* 0x0000000000027941 */ /* 0x000fea0003800000 */
.L_x_4933:
[----:B------:R-:W2:Y:S04]  /*15c70*/  LDL.LU R2, [R1+0x14] ;  /* 0x0000140001027983 */ /* 0x000ea80000300800 */
[----:B------:R0:W-:Y:S04]  /*15c80*/  STL [R1], R11 ;  /* 0x0000000b01007387 */ /* 0x0001e80000100800 */
[----:B------:R0:W-:Y:S02]  /*15c90*/  STL [R1+0x8], R12 ;  /* 0x0000080c01007387 */ /* 0x0001e40000100800 */
[----:B0-2---:R-:W-:-:S07]  /*15ca0*/  VIADD R7, R2, 0xfffffffd ;  /* 0xfffffffd02077836 */ /* 0x005fce0000000000 */
.L_x_4932:
[----:B------:R-:W-:Y:S05]  /*15cb0*/  BSYNC B1 ;  /* 0x0000000000017941 */ /* 0x000fea0003800000 */
.L_x_4931:
[----:B------:R-:W-:-:S13]  /*15cc0*/  ISETP.NE.AND P0, PT, R10, RZ, PT ;  /* 0x000000ff0a00720c */ /* 0x000fda0003f05270 */
[----:B------:R-:W-:Y:S05]  /*15cd0*/  @!P0 BRA `(.L_x_4930) ;  /* 0x00000010002c8947 */ /* 0x000fea0003800000 */
[----:B------:R-:W-:-:S07]  /*15ce0*/  IMAD.MOV.U32 R10, RZ, RZ, R6 ;  /* 0x000000ffff0a7224 */ /* 0x000fce00078e0006 */
.L_x_4954:
        /* <DEDUP_REMOVED lines=33> */
.L_x_4942:
[----:B------:R-:W1:Y:S01]  /*15f00*/  S2R R3, SR_CgaCtaId ;  /* 0x0000000000037919 */ /* 0x000e620000008800 */
[----:B------:R-:W-:-:S04]  /*15f10*/  MOV R2, 0x400 ;  /* 0x0000040000027802 */ /* 0x000fc80000000f00 */
[----:B-1----:R-:W-:Y:S02]  /*15f20*/  LEA R2, R3, R2, 0x18 ;  /* 0x0000000203027211 */ /* 0x002fe400078ec0ff */
[----:B------:R-:W-:-:S03]  /*15f30*/  SHF.L.U32 R3, R9, 0x1f, RZ ;  /* 0x0000001f09037819 */ /* 0x000fc600000006ff */
[----:B------:R-:W-:-:S04]  /*15f40*/  IMAD R2, R8, 0x8, R2 ;  /* 0x0000000808027824 */ /* 0x000fc800078e0202 */
[----:B------:R-:W1:Y:S02]  /*15f50*/  SYNCS.PHASECHK.TRANS64.TRYWAIT P0, [R2+URZ+0x36840], R3 ;  /* 0x03684003020075a7 */ /* 0x000e64000800017f */
[----:B-1----:R-:W-:Y:S05]  /*15f60*/  @!P0 BRA `(.L_x_4943) ;  /* 0x0000002800408947 */ /* 0x002fea0003800000 */
.L_x_4999:
        /* <DEDUP_REMOVED lines=11> */
.L_x_4944:
        /* <DEDUP_REMOVED lines=37> */
.L_x_5000:
        /* <DEDUP_REMOVED lines=8> */
.L_x_4946:
        /* <DEDUP_REMOVED lines=35> */
.L_x_4941:
[----:B------:R-:W-:Y:S05]  /*16520*/  BSYNC B1 ;  /* 0x0000000000017941 */ /* 0x000fea0003800000 */
.L_x_4940:
        /* <DEDUP_REMOVED lines=32> */
.L_x_4949:
[----:B------:R-:W2:Y:S01]  /*16730*/  S2R R3, SR_CgaCtaId ;  /* 0x0000000000037919 */ /* 0x000ea20000008800 */
[----:B------:R-:W-:-:S04]  /*16740*/  MOV R2, 0x400 ;  /* 0x0000040000027802 */ /* 0x000fc80000000f00 */
[----:B--2---:R-:W-:Y:S02]  /*16750*/  LEA R2, R3, R2, 0x18 ;  /* 0x0000000203027211 */ /* 0x004fe400078ec0ff */
[----:B------:R-:W-:-:S03]  /*16760*/  SHF.L.U32 R3, R14, 0x1f, RZ ;  /* 0x0000001f0e037819 */ /* 0x000fc600000006ff */
[----:B------:R-:W-:-:S04]  /*16770*/  IMAD R2, R15, 0x8, R2 ;  /* 0x000000080f027824 */ /* 0x000fc800078e0202 */
[----:B------:R-:W2:Y:S02]  /*16780*/  SYNCS.PHASECHK.TRANS64.TRYWAIT P0, [R2+URZ+0x36840], R3 ;  /* 0x03684003020075a7 */ /* 0x000ea4000800017f */
[----:B--2---:R-:W-:Y:S05]  /*16790*/  @!P0 BRA `(.L_x_4950) ;  /* 0x00000020005c8947 */ /* 0x004fea0003800000 */
.L_x_5001:
        /* <DEDUP_REMOVED lines=11> */
.L_x_4951:
        /* <DEDUP_REMOVED lines=29> */
[----:B------:R-:W-:Y:S01]  /*16a20*/  LEA R2, R8, R2, 0x3 ;  /* 0x0000000208027211 */ /* 0x000fe200078e18ff */
        /* <DEDUP_REMOVED lines=8> */
.L_x_5002:
        /* <DEDUP_REMOVED lines=8> */
.L_x_4953:
        /* <DEDUP_REMOVED lines=33> */
.L_x_4948:
[----:B------:R-:W-:Y:S05]  /*16d40*/  BSYNC B1 ;  /* 0x0000000000017941 */ /* 0x000fea0003800000 */
.L_x_4947:
[C---:B------:R-:W-:Y:S01]  /*16d50*/  ISETP.GT.AND P0, PT, R7.reuse, 0x1, PT ;  /* 0x000000010700780c */ /* 0x040fe20003f04270 */
[----:B------:R-:W-:-:S05]  /*16d60*/  VIADD R2, R7, 0xfffffffe ;  /* 0xfffffffe07027836 */ /* 0x000fca0000000000 */
[----:B------:R-:W-:-:S07]  /*16d70*/  MOV R7, R2 ;  /* 0x0000000200077202 */ /* 0x000fce0000000f00 */
[----:B------:R-:W-:Y:S05]  /*16d80*/  @P0 BRA `(.L_x_4954) ;  /* 0xffffffec00d80947 */ /* 0x000fea000383ffff */
.L_x_4930:
[----:B------:R-:W-:Y:S05]  /*16d90*/  BSYNC B0 ;  /* 0x0000000000007941 */ /* 0x000fea0003800000 */
.L_x_4929:
        /* <DEDUP_REMOVED lines=18> */
.L_x_4956:
[----:B------:R-:W-:Y:S05]  /*16ec0*/  BSYNC B0 ;  /* 0x0000000000007941 */ /* 0x000fea0003800000 */
.L_x_4955:
        /* <DEDUP_REMOVED lines=11> */
.L_x_5003:
        /* <DEDUP_REMOVED lines=11> */
.L_x_4960:
        /* <DEDUP_REMOVED lines=33> */
.L_x_4958:
[----:B------:R-:W-:Y:S05]  /*17240*/  BSYNC B0 ;  /* 0x0000000000007941 */ /* 0x000fea0003800000 */
.L_x_4957:
        /* <DEDUP_REMOVED lines=9> */
.L_x_4914:
[----:B------:R-:W-:Y:S05]  /*172e0*/  BSYNC B6 ;  /* 0x0000000000067941 */ /* 0x000fea0003800000 */
.L_x_4912:
[----:B------:R-:W-:-:S03]  /*172f0*/  UMOV UR4, 0xffffffff ;  /* 0xffffffff00047882 */ /* 0x000fc60000000000 */
[----:B------:R-:W-:Y:S05]  /*17300*/  BRA.DIV UR4, `(.L_x_4961) ;  /* 0x0000001604bc7947 */ /* 0x000fea000b800000 */
[----:B------:R2:W3:Y:S04]  /*17310*/  SHFL.IDX PT, R4, R16, RZ, 0x1f ;  /* 0x00001fff10047589 */ /* 0x0004e800000e0000 */
[----:B------:R-:W4:Y:S02]  /*17320*/  SHFL.IDX PT, R16, R16, 0x1, 0x1f ;  /* 0x00201f0010107f89 */ /* 0x000f2400000e0000 */
.L_x_5007:
        /* <DEDUP_REMOVED lines=14> */
.L_x_4963:
[----:B------:R-:W-:Y:S05]  /*17410*/  BSYNC B0 ;  /* 0x0000000000007941 */ /* 0x000fea0003800000 */
.L_x_4962:
        /* <DEDUP_REMOVED lines=23> */
.L_x_5015:
[----:B------:R-:W-:Y:S02]  /*17590*/  ULDC UR4, c[0x0][0xc10] ;  /* 0x0003040000047ab9 */ /* 0x000fe40000000800 */
[----:B------:R-:W-:-:S04]  /*175a0*/  IMAD.U32 R5, RZ, RZ, UR4 ;  /* 0x00000004ff057e24 */ /* 0x000fc8000f8e00ff */
[----:B-1----:R-:W-:-:S04]  /*175b0*/  IMAD R3, R14, R5, RZ ;  /* 0x000000050e037224 */ /* 0x002fc800078e02ff */
[----:B--2-4-:R-:W-:-:S05]  /*175c0*/  IMAD.IADD R16, R16, 0x1, R3 ;  /* 0x0000000110107824 */ /* 0x014fca00078e0203 */
[----:B---3--:R-:W-:-:S13]  /*175d0*/  ISETP.GT.AND P0, PT, R16, R4, PT ;  /* 0x000000041000720c */ /* 0x008fda0003f04270 */
[----:B------:R-:W-:Y:S05]  /*175e0*/  @P0 BRA `(.L_x_4965) ;  /* 0x0000000000b80947 */ /* 0x000fea0003800000 */
[----:B------:R-:W1:Y:S02]  /*175f0*/  LDC R0, c[0x0][0xc14] ;  /* 0x00030500ff007b82 */ /* 0x000e640000000800 */
.L_x_4970:
        /* <DEDUP_REMOVED lines=15> */
.L_x_4968:
[----:B------:R-:W-:Y:S05]  /*176f0*/  BSYNC B0 ;  /* 0x0000000000007941 */ /* 0x000fea0003800000 */
.L_x_4967:
        /* <DEDUP_REMOVED lines=23> */
.L_x_5023:
[----:B------:R-:W-:Y:S02]  /*17870*/  ULDC UR4, c[0x0][0xc10] ;  /* 0x0003040000047ab9 */ /* 0x000fe40000000800 */
[----:B------:R-:W-:-:S04]  /*17880*/  IMAD.U32 R5, RZ, RZ, UR4 ;  /* 0x00000004ff057e24 */ /* 0x000fc8000f8e00ff */
[----:B-1----:R-:W-:-:S04]  /*17890*/  IMAD R3, R14, R5, RZ ;  /* 0x000000050e037224 */ /* 0x002fc800078e02ff */
[----:B------:R-:W-:-:S05]  /*178a0*/  IMAD.IADD R16, R3, 0x1, R16 ;  /* 0x0000000103107824 */ /* 0x000fca00078e0210 */
[----:B------:R-:W-:-:S13]  /*178b0*/  ISETP.GT.AND P0, PT, R16, R4, PT ;  /* 0x000000041000720c */ /* 0x000fda0003f04270 */
[----:B------:R-:W-:Y:S05]  /*178c0*/  @!P0 BRA `(.L_x_4970) ;  /* 0xfffffffc004c8947 */ /* 0x000fea000383ffff */
.L_x_4965:
        /* <DEDUP_REMOVED lines=8> */
.L_x_5027:
[----:B------:R-:W-:Y:S02]  /*17950*/  ISETP.NE.AND P0, PT, R3, RZ, PT ;  /* 0x000000ff0300720c */ /* 0x000fe40003f05270 */
[----:B------:R-:W-:-:S11]  /*17960*/  MOV R7, RZ ;  /* 0x000000ff00077202 */ /* 0x000fd60000000f00 */
[----:B------:R-:W-:Y:S05]  /*17970*/  @!P0 BRA `(.L_x_4972) ;  /* 0x0000000000108947 */ /* 0x000fea0003800000 */
[----:B------:R-:W-:Y:S01]  /*17980*/  UMOV UR4, 0xffffffff ;  /* 0xffffffff00047882 */ /* 0x000fe20000000000 */
[----:B------:R-:W-:Y:S02]  /*17990*/  VIADD R12, R6, 0xffffffff ;  /* 0xffffffff060c7836 */ /* 0x000fe40000000000 */
[----:B------:R-:W-:Y:S05]  /*179a0*/  BRA.DIV UR4, `(.L_x_4973) ;  /* 0x0000001a04487947 */ /* 0x000fea000b800000 */
[----:B------:R3:W4:Y:S02]  /*179b0*/  SHFL.IDX PT, R7, R2, R12, 0x1f ;  /* 0x00001f0c02077589 */ /* 0x00072400000e0000 */
.L_x_4972:
        /* <DEDUP_REMOVED lines=68> */
.L_x_4966:
[----:B------:R-:W-:Y:S01]  /*17e00*/  UMOV UR4, URZ ;  /* 0x0000003f00047c82 */ /* 0x000fe20008000000 */
[----:B------:R-:W-:Y:S01]  /*17e10*/  UMOV UR5, URZ ;  /* 0x0000003f00057c82 */ /* 0x000fe20008000000 */
[----:B------:R-:W-:Y:S01]  /*17e20*/  ULDC UR6, c[0x0][0xc14] ;  /* 0x0003050000067ab9 */ /* 0x000fe20000000800 */
[----:B------:R-:W-:Y:S02]  /*17e30*/  IMAD.MOV.U32 R16, RZ, RZ, R4 ;  /* 0x000000ffff107224 */ /* 0x000fe400078e0004 */
[----:B------:R-:W-:Y:S02]  /*17e40*/  IMAD.U32 R17, RZ, RZ, UR4 ;  /* 0x00000004ff117e24 */ /* 0x000fe4000f8e00ff */
[----:B------:R-:W-:Y:S02]  /*17e50*/  IMAD.U32 R18, RZ, RZ, UR5 ;  /* 0x00000005ff127e24 */ /* 0x000fe4000f8e00ff */
[----:B------:R-:W-:-:S07]  /*17e60*/  IMAD.U32 R19, RZ, RZ, UR6 ;  /* 0x00000006ff137e24 */ /* 0x000fce000f8e00ff */
.L_x_4974:
        /* <DEDUP_REMOVED lines=12> */
.L_x_4908:
        /* <DEDUP_REMOVED lines=12> */
.L_x_5030:
[----:B------:R-:W-:Y:S05]  /*17ff0*/  BSYNC B0 ;  /* 0x0000000000007941 */ /* 0x000fea0003800000 */
.L_x_4976:
[----:B------:R-:W-:-:S03]  /*18000*/  UMOV UR4, 0xffffffff ;  /* 0xffffffff00047882 */ /* 0x000fc60000000000 */
[----:B------:R-:W-:Y:S05]  /*18010*/  BRA.DIV UR4, `(.L_x_4978) ;  /* 0x0000001204e87947 */ /* 0x000fea000b800000 */
[----:B------:R-:W2:Y:S02]  /*18020*/  S2R R2, SR_TID.X ;  /* 0x0000000000027919 */ /* 0x000ea40000002100 */
[----:B--2---:R-:W-:-:S04]  /*18030*/  SHF.R.U32.HI R2, RZ, 0x5, R2 ;  /* 0x00000005ff027819 */ /* 0x004fc80000011602 */
[----:B------:R-:W-:-:S05]  /*18040*/  LOP3.LUT R2, R2, 0x3, RZ, 0xc0, !PT ;  /* 0x0000000302027812 */ /* 0x000fca00078ec0ff */
[----:B------:R2:W3:Y:S02]  /*18050*/  SHFL.IDX PT, R14, R2, RZ, 0x1f ;  /* 0x00001fff020e7589 */ /* 0x0004e400000e0000 */
.L_x_5033:
[----:B---3--:R-:W-:Y:S01]  /*18060*/  ISETP.NE.AND P0, PT, R14, RZ, PT ;  /* 0x000000ff0e00720c */ /* 0x008fe20003f05270 */
[----:B------:R-:W-:-:S12]  /*18070*/  BSSY B0, `(.L_x_4979) ;  /* 0x0000029000007945 */ /* 0x000fd80003800000 */
[----:B------:R-:W-:Y:S05]  /*18080*/  @P0 BRA `(.L_x_4980) ;  /* 0x00000000009c0947 */ /* 0x000fea0003800000 */
[----:B------:R-:W-:-:S03]  /*18090*/  UMOV UR4, 0xffffffff ;  /* 0xffffffff00047882 */ /* 0x000fc60000000000 */
[----:B------:R-:W-:Y:S05]  /*180a0*/  BRA.DIV UR4, `(.L_x_4981) ;  /* 0x0000001204f87947 */ /* 0x000fea000b800000 */
[----:B------:R-:W-:-:S13]  /*180b0*/  ELECT P6, URZ, PT ;  /* 0x00000000003f782f */ /* 0x000fda00038c0000 */
.L_x_5036:
        /* <DEDUP_REMOVED lines=8> */
.L_x_4982:
        /* <DEDUP_REMOVED lines=14> */
.L_x_5037:
[----:B------:R-:W2:Y:S02]  /*18220*/  SYNCS.PHASECHK.TRANS64.TRYWAIT P0, [R7+URZ], R2 ;  /* 0x00000002070075a7 */ /* 0x000ea4000800017f */
[----:B--2---:R-:W-:Y:S05]  /*18230*/  @!P0 BRA `(.L_x_4984) ;  /* 0x0000001000c88947 */ /* 0x004fea0003800000 */
.L_x_5038:
[----:B------:R-:W-:Y:S05]  /*18240*/  @!P2 BRA `(.L_x_4985) ;  /* 0x000000000004a947 */ /* 0x000fea0003800000 */
[----:B------:R-:W-:Y:S01]  /*18250*/  BPT.TRAP 0x1 ;  /* 0x000000040000795c */ /* 0x000fe20000300000 */
.L_x_4985:
[----:B------:R-:W3:Y:S01]  /*18260*/  LDL.LU R4, [R1] ;  /* 0x0000000001047983 */ /* 0x000ee20000300800 */
[----:B------:R-:W-:-:S04]  /*18270*/  VIADD R0, R0, 0x36860 ;  /* 0x0003686000007836 */ /* 0x000fc80000000000 */
[----:B---3--:R-:W-:-:S04]  /*18280*/  IMAD R4, R4, 0x8, R0 ;  /* 0x0000000804047824 */ /* 0x008fc800078e0200 */
[----:B------:R-:W3:Y:S02]  /*18290*/  SYNCS.PHASECHK.TRANS64.TRYWAIT P0, [R4+URZ], R5 ;  /* 0x00000005040075a7 */ /* 0x000ee4000800017f */
[----:B---3--:R-:W-:Y:S05]  /*182a0*/  @!P0 BRA `(.L_x_4986) ;  /* 0x0000001000c08947 */ /* 0x008fea0003800000 */
.L_x_5039:
[----:B------:R-:W-:-:S07]  /*182b0*/  IMAD R3, R3, 0x8, R0 ;  /* 0x0000000803037824 */ /* 0x000fce00078e0200 */
.L_x_4987:
[----:B----4-:R4:W0:Y:S02]  /*182c0*/  SYNCS.PHASECHK.TRANS64.TRYWAIT P0, [R3+URZ], R2 ;  /* 0x00000002030075a7 */ /* 0x010824000800017f */
[----:B0-----:R-:W-:Y:S05]  /*182d0*/  @!P0 NANOSLEEP.SYNCS 0x989680 ;  /* 0x009896800000895d */ /* 0x001fea0003900000 */
[----:B------:R-:W0:Y:S02]  /*182e0*/  @!P0 SYNCS.PHASECHK.TRANS64 P0, [R3+URZ], R2 ;  /* 0x00000002030085a7 */ /* 0x000e24000800007f */
[----:B0-----:R-:W-:Y:S05]  /*182f0*/  @!P0 BRA `(.L_x_4987) ;  /* 0xfffffffc00f08947 */ /* 0x001fea000383ffff */
.L_x_4980:
[----:B------:R-:W-:Y:S05]  /*18300*/  BSYNC B0 ;  /* 0x0000000000007941 */ /* 0x000fea0003800000 */
.L_x_4979:
[----:B------:R-:W-:Y:S05]  /*18310*/  EXIT ;  /* 0x000000000000794d */ /* 0x000fea0003800000 */
.L_x_4852:
[----:B0-----:R-:W-:-:S04]  /*18320*/  MOV R3, UR38 ;  /* 0x0000002600037c02 */ /* 0x001fc80008000f00 */
[----:B------:R0:W1:Y:S03]  /*18330*/  SYNCS.PHASECHK.TRANS64.TRYWAIT P1, [R3+URZ+0x36800], R0 ;  /* 0x03680000030075a7 */ /* 0x000066000802017f */
[----:B-1----:R-:W-:Y:S05]  /*18340*/  @!P1 NANOSLEEP.SYNCS 0x989680 ;  /* 0x009896800000995d */ /* 0x002fea0003900000 */
[----:B------:R-:W1:Y:S02]  /*18350*/  @!P1 SYNCS.PHASECHK.TRANS64 P1, [R3+URZ+0x36800], R0 ;  /* 0x03680000030095a7 */ /* 0x000e64000802007f */
[----:B-1----:R-:W-:Y:S05]  /*18360*/  @!P1 BRA `(.L_x_4852) ;  /* 0xfffffffc00ec9947 */ /* 0x002fea000383ffff */
[----:B------:R-:W-:Y:S05]  /*18370*/  BRA `(.L_x_4988) ;  /* 0xfffffe9400b87947 */ /* 0x000fea000383ffff */
.L_x_4856:
[----:B-1----:R1:W2:Y:S02]  /*18380*/  SYNCS.PHASECHK.TRANS64.TRYWAIT P2, [R0+URZ+0x36830], R3 ;  /* 0x03683003000075a7 */ /* 0x0022a4000804017f */
[----:B--2---:R-:W-:Y:S05]  /*18390*/  @!P2 NANOSLEEP.SYNCS 0x989680 ;  /* 0x009896800000a95d */ /* 0x004fea0003900000 */
[----:B------:R-:W2:Y:S02]  /*183a0*/  @!P2 SYNCS.PHASECHK.TRANS64 P2, [R0+URZ+0x36830], R3 ;  /* 0x036830030000a5a7 */ /* 0x000ea4000804007f */
[----:B--2---:R-:W-:Y:S05]  /*183b0*/  @!P2 BRA `(.L_x_4856) ;  /* 0xfffffffc00f0a947 */ /* 0x004fea000383ffff */
[----:B------:R-:W-:Y:S05]  /*183c0*/  BRA `(.L_x_4855) ;  /* 0xfffffe9400e07947 */ /* 0x000fea000383ffff */
.L_x_4861:
[----:B-1----:R-:W-:-:S04]  /*183d0*/  IMAD.U32 R7, RZ, RZ, UR37 ;  /* 0x00000025ff077e24 */ /* 0x002fc8000f8e00ff */
[----:B------:R1:W2:Y:S03]  /*183e0*/  SYNCS.PHASECHK.TRANS64.TRYWAIT P2, [R7+URZ+0x36830], R6 ;  /* 0x03683006070075a7 */ /* 0x0002a6000804017f */
[----:B--2---:R-:W-:Y:S05]  /*183f0*/  @!P2 NANOSLEEP.SYNCS 0x989680 ;  /* 0x009896800000a95d */ /* 0x004fea0003900000 */
[----:B------:R-:W2:Y:S02]  /*18400*/  @!P2 SYNCS.PHASECHK.TRANS64 P2, [R7+URZ+0x36830], R6 ;  /* 0x036830060700a5a7 */ /* 0x000ea4000804007f */
[----:B--2---:R-:W-:Y:S05]  /*18410*/  @!P2 BRA `(.L_x_4861) ;  /* 0xfffffffc00eca947 */ /* 0x004fea000383ffff */
[----:B------:R-:W-:Y:S05]  /*18420*/  BRA `(.L_x_4860) ;  /* 0xfffffee400887947 */ /* 0x000fea000383ffff */
.L_x_4865:
[----:B-1----:R-:W-:-:S04]  /*18430*/  IMAD.U32 R7, RZ, RZ, UR4 ;  /* 0x00000004ff077e24 */ /* 0x002fc8000f8e00ff */
[----:B------:R1:W3:Y:S03]  /*18440*/  SYNCS.PHASECHK.TRANS64.TRYWAIT P2, [R7+URZ+0x36850], R0 ;  /* 0x03685000070075a7 */ /* 0x0002e6000804017f */
[----:B---3--:R-:W-:Y:S05]  /*18450*/  @!P2 NANOSLEEP.SYNCS 0x989680 ;  /* 0x009896800000a95d */ /* 0x008fea0003900000 */
[----:B------:R-:W3:Y:S02]  /*18460*/  @!P2 SYNCS.PHASECHK.TRANS64 P2, [R7+URZ+0x36850], R0 ;  /* 0x036850000700a5a7 */ /* 0x000ee4000804007f */
[----:B---3--:R-:W-:Y:S05]  /*18470*/  @!P2 BRA `(.L_x_4865) ;  /* 0xfffffffc00eca947 */ /* 0x008fea000383ffff */
[----:B------:R-:W-:Y:S05]  /*18480*/  BRA `(.L_x_4864) ;  /* 0xffffff0800d47947 */ /* 0x000fea000383ffff */
.L_x_4871:
[----:B-1----:R-:W-:-:S04]  /*18490*/  IMAD.U32 R7, RZ, RZ, UR4 ;  /* 0x00000004ff077e24 */ /* 0x002fc8000f8e00ff */
[----:B------:R1:W2:Y:S03]  /*184a0*/  SYNCS.PHASECHK.TRANS64.TRYWAIT P2, [R7+URZ+0x36830], R6 ;  /* 0x03683006070075a7 */ /* 0x0002a6000804017f */
[----:B--2---:R-:W-:Y:S05]  /*184b0*/  @!P2 NANOSLEEP.SYNCS 0x989680 ;  /* 0x009896800000a95d */ /* 0x004fea0003900000 */
[----:B------:R-:W2:Y:S02]  /*184c0*/  @!P2 SYNCS.PHASECHK.TRANS64 P2, [R7+URZ+0x36830], R6 ;  /* 0x036830060700a5a7 */ /* 0x000ea4000804007f */
[----:B--2---:R-:W-:Y:S05]  /*184d0*/  @!P2 BRA `(.L_x_4871) ;  /* 0xfffffffc00eca947 */ /* 0x004fea000383ffff */
[----:B------:R-:W-:Y:S05]  /*184e0*/  BRA `(.L_x_4870) ;  /* 0xffffff2c00f07947 */ /* 0x000fea000383ffff */
.L_x_4875:
[----:B-1----:R-:W-:-:S04]  /*184f0*/  IMAD.U32 R7, RZ, RZ, UR14 ;  /* 0x0000000eff077e24 */ /* 0x002fc8000f8e00ff */
[----:B------:R1:W3:Y:S03]  /*18500*/  SYNCS.PHASECHK.TRANS64.TRYWAIT P2, [R7+URZ+0x36850], R0 ;  /* 0x03685000070075a7 */ /* 0x0002e6000804017f */
[----:B---3--:R-:W-:Y:S05]  /*18510*/  @!P2 NANOSLEEP.SYNCS 0x989680 ;  /* 0x009896800000a95d */ /* 0x008fea0003900000 */
[----:B------:R-:W3:Y:S02]  /*18520*/  @!P2 SYNCS.PHASECHK.TRANS64 P2, [R7+URZ+0x36850], R0 ;  /* 0x036850000700a5a7 */ /* 0x000ee4000804007f */
[----:B---3--:R-:W-:Y:S05]  /*18530*/  @!P2 BRA `(.L_x_4875) ;  /* 0xfffffffc00eca947 */ /* 0x008fea000383ffff */
[----:B------:R-:W-:Y:S05]  /*18540*/  BRA `(.L_x_4874) ;  /* 0xffffff54003c7947 */ /* 0x000fea000383ffff */
.L_x_4880:
[----:B-1----:R-:W-:-:S04]  /*18550*/  MOV R5, UR5 ;  /* 0x0000000500057c02 */ /* 0x002fc80008000f00 */
[----:B------:R1:W2:Y:S03]  /*18560*/  SYNCS.PHASECHK.TRANS64.TRYWAIT P0, [R5+URZ+0x36850], R0 ;  /* 0x03685000050075a7 */ /* 0x0002a6000800017f */
[----:B--2---:R-:W-:Y:S05]  /*18570*/  @!P0 NANOSLEEP.SYNCS 0x989680 ;  /* 0x009896800000895d */ /* 0x004fea0003900000 */
[----:B------:R-:W2:Y:S02]  /*18580*/  @!P0 SYNCS.PHASECHK.TRANS64 P0, [R5+URZ+0x36850], R0 ;  /* 0x03685000050085a7 */ /* 0x000ea4000800007f */
[----:B--2---:R-:W-:Y:S05]  /*18590*/  @!P0 BRA `(.L_x_4880) ;  /* 0xfffffffc00ec8947 */ /* 0x004fea000383ffff */
[----:B------:R-:W-:Y:S05]  /*185a0*/  BRA `(.L_x_4879) ;  /* 0xffffff7400ac7947 */ /* 0x000fea000383ffff */
.L_x_4921:
        /* <DEDUP_REMOVED lines=11> */
.L_x_4990:
[----:B------:R-:W-:Y:S05]  /*18660*/  BSYNC B0 ;  /* 0x0000000000007941 */ /* 0x000fea0003800000 */
.L_x_4989:
[----:B------:R-:W-:Y:S05]  /*18670*/  BRA `(.L_x_4991) ;  /* 0xffffffc4002c7947 */ /* 0x000fea000383ffff */
.L_x_4922:
[----:B------:R-:W-:Y:S01]  /*18680*/  BSSY B0, `(.L_x_4992) ;  /* 0x0000006000007945 */ /* 0x000fe20003800000 */
[----:B------:R-:W-:-:S07]  /*18690*/  MOV R15, 0xffffffff ;  /* 0xffffffff000f7802 */ /* 0x000fce0000000f00 */
[----:B------:R-:W-:Y:S05]  /*186a0*/  WARPSYNC.COLLECTIVE R15, `(.L_x_4993) ;  /* 0x000000000f0c7348 */ /* 0x000fea0003c00000 */
[----:B------:R-:W-:Y:S02]  /*186b0*/  ELECT P6, UR62, PT ;  /* 0x00000000003e782f */ /* 0x000fe400038c0000 */
[----:B------:R-:W-:Y:S01]  /*186c0*/  MOV R14, UR62 ;  /* 0x0000003e000e7c02 */ /* 0x000fe20008000f00 */
[----:B------:R-:W-:Y:S10]  /*186d0*/  ENDCOLLECTIVE ;  /* 0x000000000000791b */ /* 0x000ff40003800000 */
.L_x_4993:
[----:B------:R-:W-:Y:S05]  /*186e0*/  BSYNC B0 ;  /* 0x0000000000007941 */ /* 0x000fea0003800000 */
.L_x_4992:
[----:B------:R-:W-:Y:S05]  /*186f0*/  BRA `(.L_x_4994) ;  /* 0xffffffc4001c7947 */ /* 0x000fea000383ffff */
.L_x_4925:
[----:B0-----:R0:W1:Y:S02]  /*18700*/  SYNCS.PHASECHK.TRANS64.TRYWAIT P0, [R8+URZ+0x36840], R9 ;  /* 0x03684009080075a7 */ /* 0x001064000800017f */
[----:B-1----:R-:W-:Y:S05]  /*18710*/  @!P0 NANOSLEEP.SYNCS 0x989680 ;  /* 0x009896800000895d */ /* 0x002fea0003900000 */
[----:B------:R-:W1:Y:S02]  /*18720*/  @!P0 SYNCS.PHASECHK.TRANS64 P0, [R8+URZ+0x36840], R9 ;  /* 0x03684009080085a7 */ /* 0x000e64000800007f */
[----:B-1----:R-:W-:Y:S05]  /*18730*/  @!P0 BRA `(.L_x_4925) ;  /* 0xfffffffc00f08947 */ /* 0x002fea000383ffff */
[----:B------:R-:W-:Y:S05]  /*18740*/  BRA `(.L_x_4995) ;  /* 0xffffffc400887947 */ /* 0x000fea000383ffff */
.L_x_4928:
        /* <DEDUP_REMOVED lines=8> */
.L_x_4936:
[----:B0-----:R0:W1:Y:S02]  /*187d0*/  SYNCS.PHASECHK.TRANS64.TRYWAIT P0, [R2+URZ+0x36840], R3 ;  /* 0x03684003020075a7 */ /* 0x001064000800017f */
[----:B-1----:R-:W-:Y:S05]  /*187e0*/  @!P0 NANOSLEEP.SYNCS 0x989680 ;  /* 0x009896800000895d */ /* 0x002fea0003900000 */
[----:B------:R-:W1:Y:S02]  /*187f0*/  @!P0 SYNCS.PHASECHK.TRANS64 P0, [R2+URZ+0x36840], R3 ;  /* 0x03684003020085a7 */ /* 0x000e64000800007f */
[----:B-1----:R-:W-:Y:S05]  /*18800*/  @!P0 BRA `(.L_x_4936) ;  /* 0xfffffffc00f08947 */ /* 0x002fea000383ffff */
[----:B------:R-:W-:Y:S05]  /*18810*/  BRA `(.L_x_4997) ;  /* 0xffffffcc008c7947 */ /* 0x000fea000383ffff */
.L_x_4938:
[----:B0-----:R0:W1:Y:S02]  /*18820*/  SYNCS.PHASECHK.TRANS64.TRYWAIT P0, [R3+URZ+0x60], R2 ;  /* 0x00006002030075a7 */ /* 0x001064000800017f */
[----:B-1----:R-:W-:Y:S05]  /*18830*/  @!P0 NANOSLEEP.SYNCS 0x989680 ;  /* 0x009896800000895d */ /* 0x002fea0003900000 */
[----:B------:R-:W1:Y:S02]  /*18840*/  @!P0 SYNCS.PHASECHK.TRANS64 P0, [R3+URZ+0x60], R2 ;  /* 0x00006002030085a7 */ /* 0x000e64000800007f */
[----:B-1----:R-:W-:Y:S05]  /*18850*/  @!P0 BRA `(.L_x_4938) ;  /* 0xfffffffc00f08947 */ /* 0x002fea000383ffff */
[----:B------:R-:W-:Y:S05]  /*18860*/  BRA `(.L_x_4998) ;  /* 0xffffffd000387947 */ /* 0x000fea000383ffff */
.L_x_4943:
[----:B-1----:R1:W2:Y:S02]  /*18870*/  SYNCS.PHASECHK.TRANS64.TRYWAIT P0, [R2+URZ+0x36840], R3 ;  /* 0x03684003020075a7 */ /* 0x0022a4000800017f */
[----:B--2---:R-:W-:Y:S05]  /*18880*/  @!P0 NANOSLEEP.SYNCS 0x989680 ;  /* 0x009896800000895d */ /* 0x004fea0003900000 */
[----:B------:R-:W2:Y:S02]  /*18890*/  @!P0 SYNCS.PHASECHK.TRANS64 P0, [R2+URZ+0x36840], R3 ;  /* 0x03684003020085a7 */ /* 0x000ea4000800007f */
[----:B--2---:R-:W-:Y:S05]  /*188a0*/  @!P0 BRA `(.L_x_4943) ;  /* 0xfffffffc00f08947 */ /* 0x004fea000383ffff */
[----:B------:R-:W-:Y:S05]  /*188b0*/  BRA `(.L_x_4999) ;  /* 0xffffffd400ac7947 */ /* 0x000fea000383ffff */
.L_x_4945:
[----:B0-----:R0:W1:Y:S02]  /*188c0*/  SYNCS.PHASECHK.TRANS64.TRYWAIT P1, [R3+URZ+0x60], R2 ;  /* 0x00006002030075a7 */ /* 0x001064000802017f */
[----:B-1----:R-:W-:Y:S05]  /*188d0*/  @!P1 NANOSLEEP.SYNCS 0x989680 ;  /* 0x009896800000995d */ /* 0x002fea0003900000 */
[----:B------:R-:W1:Y:S02]  /*188e0*/  @!P1 SYNCS.PHASECHK.TRANS64 P1, [R3+URZ+0x60], R2 ;  /* 0x00006002030095a7 */ /* 0x000e64000802007f */
[----:B-1----:R-:W-:Y:S05]  /*188f0*/  @!P1 BRA `(.L_x_4945) ;  /* 0xfffffffc00f09947 */ /* 0x002fea000383ffff */
[----:B------:R-:W-:Y:S05]  /*18900*/  BRA `(.L_x_5000) ;  /* 0xffffffd800587947 */ /* 0x000fea000383ffff */
.L_x_4950:
[----:B--2---:R2:W3:Y:S02]  /*18910*/  SYNCS.PHASECHK.TRANS64.TRYWAIT P0, [R2+URZ+0x36840], R3 ;  /* 0x03684003020075a7 */ /* 0x0044e4000800017f */
[----:B---3--:R-:W-:Y:S05]  /*18920*/  @!P0 NANOSLEEP.SYNCS 0x989680 ;  /* 0x009896800000895d */ /* 0x008fea0003900000 */
[----:B------:R-:W3:Y:S02]  /*18930*/  @!P0 SYNCS.PHASECHK.TRANS64 P0, [R2+URZ+0x36840], R3 ;  /* 0x03684003020085a7 */ /* 0x000ee4000800007f */
[----:B---3--:R-:W-:Y:S05]  /*18940*/  @!P0 BRA `(.L_x_4950) ;  /* 0xfffffffc00f08947 */ /* 0x008fea000383ffff */
[----:B------:R-:W-:Y:S05]  /*18950*/  BRA `(.L_x_5001) ;  /* 0xffffffdc00907947 */ /* 0x000fea000383ffff */
.L_x_4952:
[----:B0-----:R0:W1:Y:S02]  /*18960*/  SYNCS.PHASECHK.TRANS64.TRYWAIT P1, [R2+URZ+0x60], R9 ;  /* 0x00006009020075a7 */ /* 0x001064000802017f */
[----:B-1----:R-:W-:Y:S05]  /*18970*/  @!P1 NANOSLEEP.SYNCS 0x989680 ;  /* 0x009896800000995d */ /* 0x002fea0003900000 */
[----:B------:R-:W1:Y:S02]  /*18980*/  @!P1 SYNCS.PHASECHK.TRANS64 P1, [R2+URZ+0x60], R9 ;  /* 0x00006009020095a7 */ /* 0x000e64000802007f */
[----:B-1----:R-:W-:Y:S05]  /*18990*/  @!P1 BRA `(.L_x_4952) ;  /* 0xfffffffc00f09947 */ /* 0x002fea000383ffff */
[----:B------:R-:W-:Y:S05]  /*189a0*/  BRA `(.L_x_5002) ;  /* 0xffffffe000407947 */ /* 0x000fea000383ffff */
.L_x_4959:
[----:B-1----:R1:W2:Y:S02]  /*189b0*/  SYNCS.PHASECHK.TRANS64.TRYWAIT P0, [R3+URZ+0x36860], R2 ;  /* 0x03686002030075a7 */ /* 0x0022a4000800017f */
[----:B--2---:R-:W-:Y:S05]  /*189c0*/  @!P0 NANOSLEEP.SYNCS 0x989680 ;  /* 0x009896800000895d */ /* 0x004fea0003900000 */
[----:B------:R-:W2:Y:S02]  /*189d0*/  @!P0 SYNCS.PHASECHK.TRANS64 P0, [R3+URZ+0x36860], R2 ;  /* 0x03686002030085a7 */ /* 0x000ea4000800007f */
[----:B--2---:R-:W-:Y:S05]  /*189e0*/  @!P0 BRA `(.L_x_4959) ;  /* 0xfffffffc00f08947 */ /* 0x004fea000383ffff */
[----:B------:R-:W-:Y:S05]  /*189f0*/  BRA `(.L_x_5003) ;  /* 0xffffffe400607947 */ /* 0x000fea000383ffff */
.L_x_4961:
        /* <DEDUP_REMOVED lines=8> */
.L_x_5005:
[----:B------:R-:W-:Y:S05]  /*18a80*/  BSYNC B0 ;  /* 0x0000000000007941 */ /* 0x000fea0003800000 */
.L_x_5004:
        /* <DEDUP_REMOVED lines=8> */
.L_x_5006:
[----:B------:R-:W-:Y:S01]  /*18b10*/  MOV R16, R14 ;  /* 0x0000000e00107202 */ /* 0x000fe20000000f00 */
[----:B------:R-:W-:Y:S06]  /*18b20*/  BRA `(.L_x_5007) ;  /* 0xffffffe800007947 */ /* 0x000fec000383ffff */
.L_x_4964:
        /* <DEDUP_REMOVED lines=8> */
.L_x_5009:
[----:B------:R-:W-:Y:S05]  /*18bb0*/  BSYNC B0 ;  /* 0x0000000000007941 */ /* 0x000fea0003800000 */
.L_x_5008:
        /* <DEDUP_REMOVED lines=10> */
.L_x_5010:
        /* <DEDUP_REMOVED lines=8> */
.L_x_5011:
        /* <DEDUP_REMOVED lines=8> */
.L_x_5012:
        /* <DEDUP_REMOVED lines=8> */
.L_x_5013:
        /* <DEDUP_REMOVED lines=8> */
.L_x_5014:
[----:B------:R-:W-:Y:S05]  /*18e60*/  BRA `(.L_x_5015) ;  /* 0xffffffe400c87947 */ /* 0x000fea000383ffff */
.L_x_4969:
        /* <DEDUP_REMOVED lines=8> */
.L_x_5017:
[----:B------:R-:W-:Y:S05]  /*18ef0*/  BSYNC B0 ;  /* 0x0000000000007941 */ /* 0x000fea0003800000 */
.L_x_5016:
        /* <DEDUP_REMOVED lines=10> */
.L_x_5018:
        /* <DEDUP_REMOVED lines=8> */
.L_x_5019:
        /* <DEDUP_REMOVED lines=8> */
.L_x_5020:
        /* <DEDUP_REMOVED lines=8> */
.L_x_5021:
        /* <DEDUP_REMOVED lines=8> */
.L_x_5022:
[----:B------:R-:W-:Y:S05]  /*191a0*/  BRA `(.L_x_5023) ;  /* 0xffffffe400b07947 */ /* 0x000fea000383ffff */
.L_x_4971:
[----:B------:R-:W-:Y:S01]  /*191b0*/  BSSY B0, `(.L_x_5024) ;  /* 0x0000006000007945 */ /* 0x000fe20003800000 */
[----:B------:R-:W-:Y:S01]  /*191c0*/  PLOP3.LUT P6, PT, P6, PT, PT, 0x8, 0x0 ;  /* 0x000000000000781c */ /* 0x000fe200037ce170 */
[----:B------:R-:W-:-:S12]  /*191d0*/  IMAD.MOV.U32 R15, RZ, RZ, -0x1 ;  /* 0xffffffffff0f7424 */ /* 0x000fd800078e00ff */
[----:B0-----:R-:W-:Y:S05]  /*191e0*/  WARPSYNC.COLLECTIVE R15, `(.L_x_5025) ;  /* 0x000000000f087348 */ /* 0x001fea0003c00000 */
[----:B------:R-:W-:Y:S01]  /*191f0*/  VOTE.ANY R14, PT, P6 ;  /* 0x00000000000e7806 */ /* 0x000fe200030e0100 */
[----:B0-----:R-:W-:Y:S06]  /*19200*/  ENDCOLLECTIVE ;  /* 0x000000000000791b */ /* 0x001fec0003800000 */
.L_x_5025:
[----:B------:R-:W-:Y:S05]  /*19210*/  BSYNC B0 ;  /* 0x0000000000007941 */ /* 0x000fea0003800000 */
.L_x_5024:
        /* <DEDUP_REMOVED lines=9> */
.L_x_5026:
[----:B------:R-:W-:Y:S01]  /*192b0*/  IMAD.MOV.U32 R17, RZ, RZ, R14 ;  /* 0x000000ffff117224 */ /* 0x000fe200078e000e */
[----:B------:R-:W-:Y:S06]  /*192c0*/  BRA `(.L_x_5027) ;  /* 0xffffffe400a07947 */ /* 0x000fec000383ffff */
.L_x_4973:
[----:B------:R-:W-:Y:S01]  /*192d0*/  BSSY B0, `(.L_x_5028) ;  /* 0x0000007000007945 */ /* 0x000fe20003800000 */
[----:B------:R-:W-:Y:S01]  /*192e0*/  MOV R13, R2 ;  /* 0x00000002000d7202 */ /* 0x000fe20000000f00 */
[----:B------:R-:W-:Y:S02]  /*192f0*/  IMAD.MOV.U32 R11, RZ, RZ, 0x1f ;  /* 0x0000001fff0b7424 */ /* 0x000fe400078e00ff */
[----:B------:R-:W-:-:S07]  /*19300*/  IMAD.MOV.U32 R15, RZ, RZ, -0x1 ;  /* 0xffffffffff0f7424 */ /* 0x000fce00078e00ff */
[----:B012---:R-:W-:Y:S05]  /*19310*/  WARPSYNC.COLLECTIVE R15, `(.L_x_5029) ;  /* 0x000000000f087348 */ /* 0x007fea0003c00000 */
[----:B------:R3:W4:Y:S02]  /*19320*/  SHFL.IDX P6, R14, R13, R12, R11 ;  /* 0x0000000c0d0e7389 */ /* 0x00072400000c000b */
[----:B01234-:R-:W-:Y:S01]  /*19330*/  ENDCOLLECTIVE ;  /* 0x000000000000791b */ /* 0x01ffe20003800000 */
.L_x_5029:
[----:B------:R-:W-:Y:S05]  /*19340*/  BSYNC B0 ;  /* 0x0000000000007941 */ /* 0x000fea0003800000 */
.L_x_5028:
[----:B------:R-:W-:Y:S01]  /*19350*/  IMAD.MOV.U32 R7, RZ, RZ, R14 ;  /* 0x000000ffff077224 */ /* 0x000fe200078e000e */
[----:B------:R-:W-:Y:S06]  /*19360*/  BRA `(.L_x_4972) ;  /* 0xffffffe400947947 */ /* 0x000fec000383ffff */
.L_x_4977:
[----:B-1----:R1:W2:Y:S02]  /*19370*/  SYNCS.PHASECHK.TRANS64.TRYWAIT P0, [R0+URZ+0x36820], R3 ;  /* 0x03682003000075a7 */ /* 0x0022a4000800017f */
[----:B--2---:R-:W-:Y:S05]  /*19380*/  @!P0 NANOSLEEP.SYNCS 0x989680 ;  /* 0x009896800000895d */ /* 0x004fea0003900000 */
[----:B------:R-:W2:Y:S02]  /*19390*/  @!P0 SYNCS.PHASECHK.TRANS64 P0, [R0+URZ+0x36820], R3 ;  /* 0x03682003000085a7 */ /* 0x000ea4000800007f */
[----:B--2---:R-:W-:Y:S05]  /*193a0*/  @!P0 BRA `(.L_x_4977) ;  /* 0xfffffffc00f08947 */ /* 0x004fea000383ffff */
[----:B------:R-:W-:Y:S05]  /*193b0*/  BRA `(.L_x_5030) ;  /* 0xffffffec000c7947 */ /* 0x000fea000383ffff */
.L_x_4978:
        /* <DEDUP_REMOVED lines=11> */
.L_x_5032:
[----:B------:R-:W-:Y:S05]  /*19470*/  BSYNC B0 ;  /* 0x0000000000007941 */ /* 0x000fea0003800000 */
.L_x_5031:
[----:B------:R-:W-:Y:S05]  /*19480*/  BRA `(.L_x_5033) ;  /* 0xffffffe800f47947 */ /* 0x000fea000383ffff */
.L_x_4981:
[----:B------:R-:W-:Y:S01]  /*19490*/  BSSY B1, `(.L_x_5034) ;  /* 0x0000006000017945 */ /* 0x000fe20003800000 */
[----:B------:R-:W-:-:S07]  /*194a0*/  IMAD.MOV.U32 R15, RZ, RZ, -0x1 ;  /* 0xffffffffff0f7424 */ /* 0x000fce00078e00ff */
[----:B012---:R-:W-:Y:S05]  /*194b0*/  WARPSYNC.COLLECTIVE R15, `(.L_x_5035) ;  /* 0x000000000f0c7348 */ /* 0x007fea0003c00000 */
[----:B------:R-:W-:Y:S02]  /*194c0*/  ELECT P6, UR62, PT ;  /* 0x00000000003e782f */ /* 0x000fe400038c0000 */
[----:B------:R-:W-:Y:S01]  /*194d0*/  MOV R14, UR62 ;  /* 0x0000003e000e7c02 */ /* 0x000fe20008000f00 */
[----:B012---:R-:W-:Y:S10]  /*194e0*/  ENDCOLLECTIVE ;  /* 0x000000000000791b */ /* 0x007ff40003800000 */
.L_x_5035:
[----:B------:R-:W-:Y:S05]  /*194f0*/  BSYNC B1 ;  /* 0x0000000000017941 */ /* 0x000fea0003800000 */
.L_x_5034:
[----:B------:R-:W-:Y:S05]  /*19500*/  BRA `(.L_x_5036) ;  /* 0xffffffe800ec7947 */ /* 0x000fea000383ffff */
.L_x_4983:
[----:B-1----:R1:W2:Y:S02]  /*19510*/  SYNCS.PHASECHK.TRANS64.TRYWAIT P0, [R6+URZ], R5 ;  /* 0x00000005060075a7 */ /* 0x0022a4000800017f */
[----:B--2---:R-:W-:Y:S05]  /*19520*/  @!P0 NANOSLEEP.SYNCS 0x989680 ;  /* 0x009896800000895d */ /* 0x004fea0003900000 */
[----:B------:R-:W2:Y:S02]  /*19530*/  @!P0 SYNCS.PHASECHK.TRANS64 P0, [R6+URZ], R5 ;  /* 0x00000005060085a7 */ /* 0x000ea4000800007f */
[----:B--2---:R-:W-:Y:S05]  /*19540*/  @!P0 BRA `(.L_x_4983) ;  /* 0xfffffffc00f08947 */ /* 0x004fea000383ffff */
[----:B------:R-:W-:Y:S05]  /*19550*/  BRA `(.L_x_5037) ;  /* 0xffffffec00307947 */ /* 0x000fea000383ffff */
.L_x_4984:
[----:B--2---:R2:W3:Y:S02]  /*19560*/  SYNCS.PHASECHK.TRANS64.TRYWAIT P0, [R7+URZ], R2 ;  /* 0x00000002070075a7 */ /* 0x0044e4000800017f */
[----:B---3--:R-:W-:Y:S05]  /*19570*/  @!P0 NANOSLEEP.SYNCS 0x989680 ;  /* 0x009896800000895d */ /* 0x008fea0003900000 */
[----:B------:R-:W3:Y:S02]  /*19580*/  @!P0 SYNCS.PHASECHK.TRANS64 P0, [R7+URZ], R2 ;  /* 0x00000002070085a7 */ /* 0x000ee4000800007f */
[----:B---3--:R-:W-:Y:S05]  /*19590*/  @!P0 BRA `(.L_x_4984) ;  /* 0xfffffffc00f08947 */ /* 0x008fea000383ffff */
[----:B------:R-:W-:Y:S05]  /*195a0*/  BRA `(.L_x_5038) ;  /* 0xffffffec00247947 */ /* 0x000fea000383ffff */
.L_x_4986:
[----:B---3--:R3:W4:Y:S02]  /*195b0*/  SYNCS.PHASECHK.TRANS64.TRYWAIT P0, [R4+URZ], R5 ;  /* 0x00000005040075a7 */ /* 0x008724000800017f */
[----:B----4-:R-:W-:Y:S05]  /*195c0*/  @!P0 NANOSLEEP.SYNCS 0x989680 ;  /* 0x009896800000895d */ /* 0x010fea0003900000 */
[----:B------:R-:W4:Y:S02]  /*195d0*/  @!P0 SYNCS.PHASECHK.TRANS64 P0, [R4+URZ], R5 ;  /* 0x00000005040085a7 */ /* 0x000f24000800007f */
[----:B----4-:R-:W-:Y:S05]  /*195e0*/  @!P0 BRA `(.L_x_4986) ;  /* 0xfffffffc00f08947 */ /* 0x010fea000383ffff */
[----:B------:R-:W-:Y:S05]  /*195f0*/  BRA `(.L_x_5039) ;  /* 0xffffffec002c7947 */ /* 0x000fea000383ffff */
.L_x_5040:
        /* <DEDUP_REMOVED lines=16> */
.L_x_12761:


//--------------------- .text._ZN7cutlass13device_kernelIN5flash11enable_sm90INS1_16FlashAttnFwdSm90INS1_25CollectiveMainloopFwdSm90ILi2EN4cute5tupleIJNS5_1CILi1EEES8_S8_EEENS6_IJNS7_ILi128EEENS7_ILi112EEENS7_ILi192EEEEEELi192ENS_10bfloat16_tEfNS_4arch4Sm90ELb1ELb0ELb1ELb1ELb0ELb1ELb0ELb1ELb1ELb0ELb0ELb0EEENS1_21CollectiveEpilogueFwdINS6_IJSA_SC_SB_EEES9_SE_SG_Li256ELb1ELb0ELb0ELb0EEENS1_36VarlenDynamicPersistentTileSchedulerILi128ELi112ELi256ELi32ELb0ELb0ELb1ELb1ELb1ELb1EEEEEEEEEvNT_6ParamsE --------------------------
	.section	.text._ZN7cutlass13device_kernelIN5flash11enable_sm90INS1_16FlashAttnFwdSm90INS1_25CollectiveMainloopFwdSm90ILi2EN4cute5tupleIJNS5_1CILi1EEES8_S8_EEENS6_IJNS7_ILi128EEENS7_ILi112EEENS7_ILi192EEEEEELi192ENS_10bfloat16_tEfNS_4arch4Sm90ELb1ELb0ELb1ELb1ELb0ELb1ELb0ELb1ELb1ELb0ELb0ELb0EEENS1_21CollectiveEpilogueFwdINS6_IJSA_SC_SB_EEES9_SE_SG_Li256ELb1ELb0ELb0ELb0EEENS1_36VarlenDynamicPersistentTileSchedulerILi128ELi112ELi256ELi32ELb0ELb0ELb1ELb1ELb1ELb1EEEEEEEEEvNT_6ParamsE,"ax",@progbits
	.align	128
.text._ZN7cutlass13device_kernelIN5flash11enable_sm90INS1_16FlashAttnFwdSm90INS1_25CollectiveMainloopFwdSm90ILi2EN4cute5tupleIJNS5_1CILi1EEES8_S8_EEENS6_IJNS7_ILi128EEENS7_ILi112EEENS7_ILi192EEEEEELi192ENS_10bfloat16_tEfNS_4arch4Sm90ELb1ELb0ELb1ELb1ELb0ELb1ELb0ELb1ELb1ELb0ELb0ELb0EEENS1_21CollectiveEpilogueFwdINS6_IJSA_SC_SB_EEES9_SE_SG_Li256ELb1ELb0ELb0ELb0EEENS1_36VarlenDynamicPersistentTileSchedulerILi128ELi112ELi256ELi32ELb0ELb0ELb1ELb1ELb1ELb1EEEEEEEEEvNT_6ParamsE:
        .type           _ZN7cutlass13device_kernelIN5flash11enable_sm90INS1_16FlashAttnFwdSm90INS1_25CollectiveMainloopFwdSm90ILi2EN4cute5tupleIJNS5_1CILi1EEES8_S8_EEENS6_IJNS7_ILi128EEENS7_ILi112EEENS7_ILi192EEEEEELi192ENS_10bfloat16_tEfNS_4arch4Sm90ELb1ELb0ELb1ELb1ELb0ELb1ELb0ELb1ELb1ELb0ELb0ELb0EEENS1_21CollectiveEpilogueFwdINS6_IJSA_SC_SB_EEES9_SE_SG_Li256ELb1ELb0ELb0ELb0EEENS1_36VarlenDynamicPersistentTileSchedulerILi128ELi112ELi256ELi32ELb0ELb0ELb1ELb1ELb1ELb1EEEEEEEEEvNT_6ParamsE,@function
        .size           _ZN7cutlass13device_kernelIN5flash11enable_sm90INS1_16FlashAttnFwdSm90INS1_25CollectiveMainloopFwdSm90ILi2EN4cute5tupleIJNS5_1CILi1EEES8_S8_EEENS6_IJNS7_ILi128EEENS7_ILi112EEENS7_ILi192EEEEEELi192ENS_10bfloat16_tEfNS_4arch4Sm90ELb1ELb0ELb1ELb1ELb0ELb1ELb0ELb1ELb1ELb0ELb0ELb0EEENS1_21CollectiveEpilogueFwdINS6_IJSA_SC_SB_EEES9_SE_SG_Li256ELb1ELb0ELb0ELb0EEENS1_36VarlenDynamicPersistentTileSchedulerILi128ELi112ELi256ELi32ELb0ELb0ELb1ELb1ELb1ELb1EEEEEEEEEvNT_6ParamsE,(.L_x_12762 - _ZN7cutlass13device_kernelIN5flash11enable_sm90INS1_16FlashAttnFwdSm90INS1_25CollectiveMainloopFwdSm90ILi2EN4cute5tupleIJNS5_1CILi1EEES8_S8_EEENS6_IJNS7_ILi128EEENS7_ILi112EEENS7_ILi192EEEEEELi192ENS_10bfloat16_tEfNS_4arch4Sm90ELb1ELb0ELb1ELb1ELb0ELb1ELb0ELb1ELb1ELb0ELb0ELb0EEENS1_21CollectiveEpilogueFwdINS6_IJSA_SC_SB_EEES9_SE_SG_Li256ELb1ELb0ELb0ELb0EEENS1_36VarlenDynamicPersistentTileSchedulerILi128ELi112ELi256ELi32ELb0ELb0ELb1ELb1ELb1ELb1EEEEEEEEEvNT_6ParamsE)
        .other          _ZN7cutlass13device_kernelIN5flash11enable_sm90INS1_16FlashAttnFwdSm90INS1_25CollectiveMainloopFwdSm90ILi2EN4cute5tupleIJNS5_1CILi1EEES8_S8_EEENS6_IJNS7_ILi128EEENS7_ILi112EEENS7_ILi192EEEEEELi192ENS_10bfloat16_tEfNS_4arch4Sm90ELb1ELb0ELb1ELb1ELb0ELb1ELb0ELb1ELb1ELb0ELb0ELb0EEENS1_21CollectiveEpilogueFwdINS6_IJSA_SC_SB_EEES9_SE_SG_Li256ELb1ELb0ELb0ELb0EEENS1_36VarlenDynamicPersistentTileSchedulerILi128ELi112ELi256ELi32ELb0ELb0ELb1ELb1ELb1ELb1EEEEEEEEEvNT_6ParamsE,@"STO_CUDA_ENTRY STV_DEFAULT"
_ZN7cutlass13device_kernelIN5flash11enable_sm90INS1_16FlashAttnFwdSm90INS1_25CollectiveMainloopFwdSm90ILi2EN4cute5tupleIJNS5_1CILi1EEES8_S8_EEENS6_IJNS7_ILi128EEENS7_ILi112EEENS7_ILi192EEEEEELi192ENS_10bfloat16_tEfNS_4arch4Sm90ELb1ELb0ELb1ELb1ELb0ELb1ELb0ELb1ELb1ELb0ELb0ELb0EEENS1_21CollectiveEpilogueFwdINS6_IJSA_SC_SB_EEES9_SE_SG_Li256ELb1ELb0ELb0ELb0EEENS1_36VarlenDynamicPersistentTileSchedulerILi128ELi112ELi256ELi32ELb0ELb0ELb1ELb1ELb1ELb1EEEEEEEEEvNT_6ParamsE:
        /* <DEDUP_REMOVED lines=27> */
.L_x_5042:
[----:B------:R-:W-:Y:S05]  /*01b0*/  BSYNC B0 ;  /* 0x0000000000007941 */ /* 0x000fea0003800000 */
.L_x_5041:
        /* <DEDUP_REMOVED lines=41> */
.L_x_5043:
        /* <DEDUP_REMOVED lines=22> */
.L_x_5044:
        /* <DEDUP_REMOVED lines=18> */
.L_x_5045:
        /* <DEDUP_REMOVED lines=22> */
.L_x_5046:
        /* <DEDUP_REMOVED lines=22> */
.L_x_5047:
        /* <DEDUP_REMOVED lines=10> */
.L_x_5050:
        /* <DEDUP_REMOVED lines=15> */
[----:B------:R-:W2:Y:S01]  /*0b20*/  LDL R0, [R1+0x74] ;  /* 0x0000740001007983 */ /* 0x000ea20000100800 */
[----:B------:R-:W-:Y:S01]  /*0b30*/  VIADD R236, R4, 0xffffff80 ;  /* 0xffffff8004ec7836 */ /* 0x000fe20000000000 */
[----:B------:R-:W-:Y:S01]  /*0b40*/  R2UR UR4, R18 ;  /* 0x00000000120472ca */ /* 0x000fe200000e0000 */
[----:B------:R-:W-:Y:S01]  /*0b50*/  IMAD.MOV.U32 R232, RZ, RZ, RZ ;  /* 0x000000ffffe87224 */ /* 0x000fe200078e00ff */
[----:B------:R-:W-:Y:S01]  /*0b60*/  CS2R R208, SRZ ;  /* 0x0000000000d07805 */ /* 0x000fe2000001ff00 */
[----:B------:R-:W-:Y:S01]  /*0b70*/  IMAD.MOV.U32 R19, RZ, RZ, RZ ;  /* 0x000000ffff137224 */ /* 0x000fe200078e00ff */
[----:B------:R-:W-:Y:S01]  /*0b80*/  SHF.R.S32.HI R3, RZ, 0x1f, R236 ;  /* 0x0000001fff037819 */ /* 0x000fe200000114ec */
[----:B------:R-:W-:-:S03]  /*0b90*/  IMAD.MOV.U32 R205, RZ, RZ, RZ ;  /* 0x000000ffffcd7224 */ /* 0x000fc600078e00ff */
[CC--:B0-----:R-:W-:Y:S02]  /*0ba0*/  LEA.HI R2, R3.reuse, R236.reuse, RZ, 0x4 ;  /* 0x000000ec03027211 */ /* 0x0c1fe400078f20ff */
[----:B------:R-:W-:-:S03]  /*0bb0*/  LEA.HI R224, R3, R236, RZ, 0x3 ;  /* 0x000000ec03e07211 */ /* 0x000fc600078f18ff */
[----:B------:R-:W-:Y:S01]  /*0bc0*/  UIADD3 UR4, UR4, 0x15400, URZ ;  /* 0x0001540004047890 */ /* 0x000fe2000fffe03f */
[----:B--2---:R-:W-:Y:S02]  /*0bd0*/  R2UR UR5, R0 ;  /* 0x00000000000572ca */ /* 0x004fe400000e0000 */
[----:B------:R-:W-:-:S04]  /*0be0*/  LEA.HI R0, R3, R236, RZ, 0x7 ;  /* 0x000000ec03007211 */ /* 0x000fc800078f38ff */
[----:B------:R-:W-:Y:S02]  /*0bf0*/  LOP3.LUT R5, R0, 0xffffff80, RZ, 0xc0, !PT ;  /* 0xffffff8000057812 */ /* 0x000fe400078ec0ff */
[----:B------:R-:W-:-:S03]  /*0c00*/  SHF.R.S32.HI R16, RZ, 0x7, R0 ;  /* 0x00000007ff107819 */ /* 0x000fc60000011400 */
[----:B------:R-:W-:Y:S01]  /*0c10*/  IMAD.IADD R15, R236, 0x1, -R5 ;  /* 0x00000001ec0f7824 */ /* 0x000fe200078e0a05 */
[----:B------:R-:W-:Y:S01]  /*0c20*/  SHF.R.S32.HI R5, RZ, 0x4, R2 ;  /* 0x00000004ff057819 */ /* 0x000fe20000011402 */
[----:B------:R-:W-:Y:S01]  /*0c30*/  ULOP3.LUT UR5, UR5, 0x1, URZ, 0xfc, !UPT ;  /* 0x0000000105057892 */ /* 0x000fe2000f8efc3f */
[----:B------:R-:W-:Y:S02]  /*0c40*/  LEA.HI R0, R0, R16, RZ, 0x1 ;  /* 0x0000001000007211 */ /* 0x000fe400078f08ff */
[----:B------:R-:W-:Y:S01]  /*0c50*/  SHF.R.S32.HI R7, RZ, 0x1f, R15 ;  /* 0x0000001fff077819 */ /* 0x000fe2000001140f */
[----:B------:R-:W-:Y:S01]  /*0c60*/  STL [R1+0x4c], R15 ;  /* 0x00004c0f01007387 */ /* 0x000fe20000100800 */
[----:B------:R-:W-:Y:S02]  /*0c70*/  LEA.HI R4, R2, R5, RZ, 0x1 ;  /* 0x0000000502047211 */ /* 0x000fe400078f08ff */
[CC--:B------:R-:W-:Y:S01]  /*0c80*/  LEA.HI R8, R7.reuse, R15.reuse, RZ, 0x2 ;  /* 0x0000000f07087211 */ /* 0x0c0fe200078f10ff */
[----:B------:R0:W-:Y:S01]  /*0c90*/  STL [R1+0x6c], R16 ;  /* 0x00006c1001007387 */ /* 0x0001e20000100800 */
[----:B------:R-:W-:-:S02]  /*0ca0*/  LEA.HI R7, R7, R15, RZ, 0x5 ;  /* 0x0000000f07077211 */ /* 0x000fc400078f28ff */
[--C-:B------:R-:W-:Y:S02]  /*0cb0*/  SHF.R.S32.HI R9, RZ, 0x2, R8.reuse ;  /* 0x00000002ff097819 */ /* 0x100fe40000011408 */
[----:B------:R-:W-:Y:S02]  /*0cc0*/  SHF.R.S32.HI R6, RZ, 0x1f, R8 ;  /* 0x0000001fff067819 */ /* 0x000fe40000011408 */
[----:B------:R-:W-:Y:S02]  /*0cd0*/  SHF.R.S32.HI R7, RZ, 0x5, R7 ;  /* 0x00000005ff077819 */ /* 0x000fe40000011407 */
[----:B------:R-:W-:Y:S02]  /*0ce0*/  LEA.HI R10, R6, R9, RZ, 0x3 ;  /* 0x00000009060a7211 */ /* 0x000fe400078f18ff */
[----:B------:R-:W-:Y:S02]  /*0cf0*/  LOP3.LUT R6, R4, 0x1ffffffe, RZ, 0xc0, !PT ;  /* 0x1ffffffe04067812 */ /* 0x000fe400078ec0ff */
[----:B------:R-:W-:-:S02]  /*0d00*/  LOP3.LUT R10, R10, 0xfffffff8, RZ, 0xc0, !PT ;  /* 0xfffffff80a0a7812 */ /* 0x000fc400078ec0ff */
[-C--:B------:R-:W-:Y:S01]  /*0d10*/  LEA.HI R4, R3, R236.reuse, RZ, 0x5 ;  /* 0x000000ec03047211 */ /* 0x080fe200078f28ff */
[----:B------:R-:W-:Y:S01]  /*0d20*/  IMAD.IADD R6, R5, 0x1, -R6 ;  /* 0x0000000105067824 */ /* 0x000fe200078e0a06 */
[----:B------:R-:W-:Y:S01]  /*0d30*/  LOP3.LUT R5, R224, 0x1ffffff8, RZ, 0xc0, !PT ;  /* 0x1ffffff8e0057812 */ /* 0x000fe200078ec0ff */
[----:B------:R-:W-:Y:S01]  /*0d40*/  IMAD.IADD R10, R9, 0x1, -R10 ;  /* 0x00000001090a7824 */ /* 0x000fe200078e0a0a */
[----:B------:R-:W-:Y:S02]  /*0d50*/  LEA.HI R9, R3, R236, RZ, 0x2 ;  /* 0x000000ec03097211 */ /* 0x000fe400078f10ff */
[----:B------:R-:W-:Y:S01]  /*0d60*/  LOP3.LUT R3, R2, 0x3fffff0, RZ, 0xc0, !PT ;  /* 0x03fffff002037812 */ /* 0x000fe200078ec0ff */
[C---:B------:R-:W-:Y:S01]  /*0d70*/  IMAD.IADD R5, R236.reuse, 0x1, -R5 ;  /* 0x00000001ec057824 */ /* 0x040fe200078e0a05 */
[----:B------:R-:W-:Y:S01]  /*0d80*/  LOP3.LUT R11, R9, 0xfffffffc, RZ, 0xc0, !PT ;  /* 0xfffffffc090b7812 */ /* 0x000fe200078ec0ff */
[----:B------:R-:W-:Y:S01]  /*0d90*/  IMAD R7, R7, 0x10, R10 ;  /* 0x0000001007077824 */ /* 0x000fe200078e020a */
[----:B------:R-:W-:Y:S01]  /*0da0*/  SHF.R.S32.HI R204, RZ, 0x2, R9 ;  /* 0x00000002ffcc7819 */ /* 0x000fe20000011409 */
[C---:B------:R-:W-:Y:S01]  /*0db0*/  IMAD.IADD R3, R236.reuse, 0x1, -R3 ;  /* 0x00000001ec037824 */ /* 0x040fe200078e0a03 */
[----:B------:R-:W-:Y:S01]  /*0dc0*/  SHF.R.S32.HI R9, RZ, 0x1f, R9 ;  /* 0x0000001fff097819 */ /* 0x000fe20000011409 */
[----:B------:R-:W-:Y:S01]  /*0dd0*/  IMAD.IADD R236, R236, 0x1, -R11 ;  /* 0x00000001ecec7824 */ /* 0x000fe200078e0a0b */
[----:B------:R-:W-:Y:S01]  /*0de0*/  SHF.R.S32.HI R4, RZ, 0x5, R4 ;  /* 0x00000005ff047819 */ /* 0x000fe20000011404 */
[----:B------:R-:W-:Y:S01]  /*0df0*/  VIADD R233, R204, 0x40 ;  /* 0x00000040cce97836 */ /* 0x000fe20000000000 */
[----:B------:R-:W-:Y:S01]  /*0e00*/  LEA.HI R9, R9, R204, RZ, 0x3 ;  /* 0x000000cc09097211 */ /* 0x000fe200078f18ff */
[----:B------:R-:W-:Y:S01]  /*0e10*/  IMAD.SHL.U32 R22, R236, 0x8, RZ ;  /* 0x00000008ec167824 */ /* 0x000fe200078e00ff */
[----:B------:R-:W-:Y:S01]  /*0e20*/  LOP3.LUT R0, R0, 0x3fffffe, RZ, 0xc0, !PT ;  /* 0x03fffffe00007812 */ /* 0x000fe200078ec0ff */
[----:B------:R-:W-:Y:S01]  /*0e30*/  IMAD R3, R4, 0x10, R3 ;  /* 0x0000001004037824 */ /* 0x000fe200078e0203 */
[----:B------:R-:W-:Y:S01]  /*0e40*/  LOP3.LUT R9, R9, 0xfffffff8, RZ, 0xc0, !PT ;  /* 0xfffffff809097812 */ /* 0x000fe200078ec0ff */
[----:B------:R-:W-:Y:S01]  /*0e50*/  VIADD R206, R22, 0x20 ;  /* 0x0000002016ce7836 */ /* 0x000fe20000000000 */
[----:B------:R-:W-:Y:S01]  /*0e60*/  SHF.R.S32.HI R2, RZ, 0x1f, R233 ;  /* 0x0000001fff027819 */ /* 0x000fe200000114e9 */
[----:B------:R-:W-:Y:S01]  /*0e70*/  IMAD R12, R3, 0x8, R6 ;  /* 0x00000008030c7824 */ /* 0x000fe200078e0206 */
[----:B------:R-:W-:Y:S01]  /*0e80*/  LOP3.LUT R226, R8, 0x7ffffffc, RZ, 0xc0, !PT ;  /* 0x7ffffffc08e27812 */ /* 0x000fe200078ec0ff */
[----:B------:R-:W-:Y:S01]  /*0e90*/  IMAD.IADD R223, R204, 0x1, -R9 ;  /* 0x00000001ccdf7824 */ /* 0x000fe200078e0a09 */
[----:B------:R-:W-:Y:S01]  /*0ea0*/  SHF.R.S32.HI R3, RZ, 0x1f, R206 ;  /* 0x0000001fff037819 */ /* 0x000fe200000114ce */
[----:B------:R-:W-:Y:S01]  /*0eb0*/  IMAD.SHL.U32 R212, R233, 0x40, RZ ;  /* 0x00000040e9d47824 */ /* 0x000fe200078e00ff */
[----:B------:R-:W-:Y:S01]  /*0ec0*/  LEA.HI R2, R2, R233, RZ, 0x3 ;  /* 0x000000e902027211 */ /* 0x000fe200078f18ff */
[----:B------:R-:W-:Y:S01]  /*0ed0*/  IMAD.SHL.U32 R213, R223, 0x40, RZ ;  /* 0x00000040dfd57824 */ /* 0x000fe200078e00ff */
[----:B------:R-:W-:Y:S01]  /*0ee0*/  SHF.R.S32.HI R224, RZ, 0x3, R224 ;  /* 0x00000003ffe07819 */ /* 0x000fe200000114e0 */
[----:B------:R-:W-:Y:S01]  /*0ef0*/  IMAD.IADD R0, R16, 0x1, -R0 ;  /* 0x0000000110007824 */ /* 0x000fe200078e0a00 */
[----:B------:R-:W-:Y:S01]  /*0f00*/  LOP3.LUT R212, R212, 0x1c0, RZ, 0xc0, !PT ;  /* 0x000001c0d4d47812 */ /* 0x000fe200078ec0ff */
[----:B------:R-:W-:Y:S01]  /*0f10*/  IMAD.SHL.U32 R215, R4, 0x200, RZ ;  /* 0x0000020004d77824 */ /* 0x000fe200078e00ff */
[-C--:B------:R-:W-:Y:S01]  /*0f20*/  LEA.HI R4, R3, R206.reuse, RZ, 0x6 ;  /* 0x000000ce03047211 */ /* 0x080fe200078f30ff */
[----:B------:R-:W-:Y:S01]  /*0f30*/  VIADD R207, R22, 0x40 ;  /* 0x0000004016cf7836 */ /* 0x000fe20000000000 */
[----:B------:R-:W-:Y:S01]  /*0f40*/  LOP3.LUT R213, R213, 0x1c0, RZ, 0xc0, !PT ;  /* 0x000001c0d5d57812 */ /* 0x000fe200078ec0ff */
[----:B------:R-:W-:Y:S01]  /*0f50*/  IMAD.SHL.U32 R2, R2, 0x40, RZ ;  /* 0x0000004002027824 */ /* 0x000fe200078e00ff */
[----:B------:R-:W-:Y:S01]  /*0f60*/  LEA.HI R3, R3, R206, RZ, 0x3 ;  /* 0x000000ce03037211 */ /* 0x000fe200078f18ff */
[----:B------:R-:W-:Y:S01]  /*0f70*/  IMAD R227, R0, 0x40, R7 ;  /* 0x0000004000e37824 */ /* 0x000fe200078e0207 */
[----:B------:R-:W-:Y:S01]  /*0f80*/  SHF.R.S32.HI R6, RZ, 0x1f, R207 ;  /* 0x0000001fff067819 */ /* 0x000fe200000114cf */
[----:B------:R-:W-:Y:S01]  /*0f90*/  IMAD.U32 R0, RZ, RZ, UR5 ;  /* 0x00000005ff007e24 */ /* 0x000fe2000f8e00ff */
[----:B------:R-:W-:Y:S01]  /*0fa0*/  SHF.R.U32.HI R214, RZ, 0x3, R213 ;  /* 0x00000003ffd67819 */ /* 0x000fe200000116d5 */
[----:B------:R-:W-:Y:S01]  /*0fb0*/  IMAD.SHL.U32 R4, R4, 0x80, RZ ;  /* 0x0000008004047824 */ /* 0x000fe200078e00ff */
[--C-:B------:R-:W-:Y:S01]  /*0fc0*/  LOP3.LUT R9, R213, 0x38, R3.reuse, 0xf8, !PT ;  /* 0x00000038d5097812 */ /* 0x100fe200078ef803 */
[----:B------:R-:W-:Y:S01]  /*0fd0*/  IMAD.SHL.U32 R221, R5, 0x8, RZ ;  /* 0x0000000805dd7824 */ /* 0x000fe200078e00ff */
[----:B------:R-:W-:Y:S01]  /*0fe0*/  SHF.R.U32.HI R14, RZ, 0x3, R212 ;  /* 0x00000003ff0e7819 */ /* 0x000fe200000116d4 */
[----:B------:R1:W-:Y:S01]  /*0ff0*/  STL [R1+0x44], R0 ;  /* 0x0000440001007387 */ /* 0x0003e20000100800 */
[----:B------:R-:W-:Y:S01]  /*1000*/  LOP3.LUT R10, R212, 0x38, R3, 0xf8, !PT ;  /* 0x00000038d40a7812 */ /* 0x000fe200078ef803 */
[----:B------:R-:W-:Y:S01]  /*1010*/  IMAD.SHL.U32 R5, R12, 0x8, RZ ;  /* 0x000000080c057824 */ /* 0x000fe200078e00ff */
[----:B------:R-:W-:Y:S01]  /*1020*/  LOP3.LUT R220, R2, 0xfffffe00, RZ, 0xc0, !PT ;  /* 0xfffffe0002dc7812 */ /* 0x000fe200078ec0ff */
[----:B0-----:R-:W-:Y:S01]  /*1030*/  IMAD.SHL.U32 R16, R236, 0x4, RZ ;  /* 0x00000004ec107824 */ /* 0x001fe200078e00ff */
[CC--:B------:R-:W-:Y:S01]  /*1040*/  LEA.HI R2, R6.reuse, R207.reuse, RZ, 0x3 ;  /* 0x000000cf06027211 */ /* 0x0c0fe200078f18ff */
[----:B------:R-:W-:Y:S01]  /*1050*/  IMAD.IADD R226, R15, 0x1, -R226 ;  /* 0x000000010fe27824 */ /* 0x000fe200078e0ae2 */
[----:B------:R-:W-:-:S02]  /*1060*/  LEA.HI R6, R6, R207, RZ, 0x6 ;  /* 0x000000cf06067211 */ /* 0x000fc400078f30ff */
[----:B------:R-:W-:Y:S01]  /*1070*/  LOP3.LUT R4, R4, 0xffffe000, RZ, 0xc0, !PT ;  /* 0xffffe00004047812 */ /* 0x000fe200078ec0ff */
[----:B-1----:R-:W-:Y:S01]  /*1080*/  IMAD.U32 R0, RZ, RZ, UR4 ;  /* 0x00000004ff007e24 */ /* 0x002fe2000f8e00ff */
[----:B------:R-:W-:Y:S01]  /*1090*/  LOP3.LUT R9, R9, R214, RZ, 0x3c, !PT ;  /* 0x000000d609097212 */ /* 0x000fe200078e3cff */
[----:B------:R-:W-:Y:S01]  /*10a0*/  IMAD.SHL.U32 R6, R6, 0x80, RZ ;  /* 0x0000008006067824 */ /* 0x000fe200078e00ff */
[----:B------:R-:W-:Y:S02]  /*10b0*/  LOP3.LUT R11, R10, R14, RZ, 0x3c, !PT ;  /* 0x0000000e0a0b7212 */ /* 0x000fe400078e3cff */
[C---:B------:R-:W-:Y:S01]  /*10c0*/  LOP3.LUT R7, R212.reuse, 0x38, R22, 0xf8, !PT ;  /* 0x00000038d4077812 */ /* 0x040fe200078ef816 */
[----:B------:R0:W-:Y:S01]  /*10d0*/  STL [R1+0x68], R0 ;  /* 0x0000680001007387 */ /* 0x0001e20000100800 */
[-C--:B------:R-:W-:Y:S02]  /*10e0*/  IADD3 R9, R9, R4.reuse, R215 ;  /* 0x0000000409097210 */ /* 0x080fe40007ffe0d7 */
[----:B------:R-:W-:Y:S01]  /*10f0*/  IADD3 R4, R11, R4, R220 ;  /* 0x000000040b047210 */ /* 0x000fe20007ffe0dc */
[----:B------:R-:W-:Y:S01]  /*1100*/  STL [R1+0x70], R5 ;  /* 0x0000700501007387 */ /* 0x000fe20000100800 */
[----:B------:R-:W-:-:S02]  /*1110*/  LOP3.LUT R10, R212, 0x38, R2, 0xf8, !PT ;  /* 0x00000038d40a7812 */ /* 0x000fc400078ef802 */
[----:B------:R-:W-:Y:S02]  /*1120*/  LOP3.LUT R11, R213, 0x38, R2, 0xf8, !PT ;  /* 0x00000038d50b7812 */ /* 0x000fe400078ef802 */
[----:B------:R-:W-:Y:S02]  /*1130*/  LOP3.LUT R7, R220, R7, R14, 0xf6, !PT ;  /* 0x00000007dc077212 */ /* 0x000fe400078ef60e */
[----:B0-----:R-:W-:Y:S02]  /*1140*/  SHF.R.S32.HI R0, RZ, 0x3, R3 ;  /* 0x00000003ff007819 */ /* 0x001fe40000011403 */
[----:B------:R-:W-:Y:S02]  /*1150*/  LOP3.LUT R6, R6, 0xffffe000, RZ, 0xc0, !PT ;  /* 0xffffe00006067812 */ /* 0x000fe400078ec0ff */
[----:B------:R-:W-:Y:S01]  /*1160*/  LOP3.LUT R13, R10, R14, RZ, 0x3c, !PT ;  /* 0x0000000e0a0d7212 */ /* 0x000fe200078e3cff */
[----:B------:R0:W-:Y:S01]  /*1170*/  STL [R1+0x48], R0 ;  /* 0x0000480001007387 */ /* 0x0001e20000100800 */
[----:B------:R-:W-:-:S02]  /*1180*/  SHF.R.S32.HI R3, RZ, 0x3, R2 ;  /* 0x00000003ff037819 */ /* 0x000fc40000011402 */
[----:B------:R-:W-:Y:S02]  /*1190*/  LOP3.LUT R11, R11, R214, RZ, 0x3c, !PT ;  /* 0x000000d60b0b7212 */ /* 0x000fe400078e3cff */
[----:B------:R-:W-:Y:S01]  /*11a0*/  LEA R2, R7, UR4, 0x1 ;  /* 0x0000000407027c11 */ /* 0x000fe2000f8e08ff */
[----:B------:R1:W-:Y:S01]  /*11b0*/  STL [R1+0x5c], R3 ;  /* 0x00005c0301007387 */ /* 0x0003e20000100800 */
[-C--:B------:R-:W-:Y:S02]  /*11c0*/  IADD3 R13, R13, R6.reuse, R220 ;  /* 0x000000060d0d7210 */ /* 0x080fe40007ffe0dc */
[----:B------:R-:W-:Y:S01]  /*11d0*/  IADD3 R11, R11, R6, R215 ;  /* 0x000000060b0b7210 */ /* 0x000fe20007ffe0d7 */
[----:B------:R2:W-:Y:S01]  /*11e0*/  STL [R1+0x60], R2 ;  /* 0x0000600201007387 */ /* 0x0005e20000100800 */
[----:B0-----:R-:W-:Y:S02]  /*11f0*/  LEA R0, R9, UR4, 0x1 ;  /* 0x0000000409007c11 */ /* 0x001fe4000f8e08ff */
[----:B------:R-:W-:-:S02]  /*1200*/  SHF.R.S32.HI R234, RZ, 0x1f, R204 ;  /* 0x0000001fffea7819 */ /* 0x000fc400000114cc */
[----:B-1----:R-:W-:Y:S01]  /*1210*/  LEA R3, R4, UR4, 0x1 ;  /* 0x0000000404037c11 */ /* 0x002fe2000f8e08ff */
[----:B------:R0:W-:Y:S01]  /*1220*/  STL [R1+0x64], R0 ;  /* 0x0000640001007387 */ /* 0x0001e20000100800 */
[----:B--2---:R-:W-:-:S03]  /*1230*/  LEA R2, R11, UR4, 0x1 ;  /* 0x000000040b027c11 */ /* 0x004fc6000f8e08ff */
[----:B------:R1:W-:Y:S01]  /*1240*/  STL [R1+0x54], R3 ;  /* 0x0000540301007387 */ /* 0x0003e20000100800 */
[----:B0-----:R-:W-:-:S05]  /*1250*/  LEA R0, R13, UR4, 0x1 ;  /* 0x000000040d007c11 */ /* 0x001fca000f8e08ff */
[----:B------:R1:W-:Y:S04]  /*1260*/  STL [R1+0x50], R0 ;  /* 0x0000500001007387 */ /* 0x0003e80000100800 */
[----:B------:R1:W-:Y:S02]  /*1270*/  STL [R1+0x58], R2 ;  /* 0x0000580201007387 */ /* 0x0003e40000100800 */
.L_x_5287:
[----:B01----:R-:W0:Y:S01]  /*1280*/  LDC.64 R2, c[0x0][0xc60] ;  /* 0x00031800ff027b82 */ /* 0x003e220000000a00 */
[----:B------:R-:W-:Y:S01]  /*1290*/  ULDC.64 UR4, c[0x0][0xa28] ;  /* 0x00028a0000047ab9 */ /* 0x000fe20000000a00 */
[----:B------:R-:W-:Y:S01]  /*12a0*/  ULDC.64 UR8, c[0x0][0xa18] ;  /* 0x0002860000087ab9 */ /* 0x000fe20000000a00 */
[----:B------:R-:W-:Y:S01]  /*12b0*/  ULDC.64 UR6, c[0x0][0xa08] ;  /* 0x0002820000067ab9 */ /* 0x000fe20000000a00 */
[----:B0-----:R-:W-:-:S05]  /*12c0*/  IMAD.WIDE R2, R219, 0x4, R2 ;  /* 0x00000004db027825 */ /* 0x001fca00078e0202 */
[----:B--2---:R-:W2:Y:S01]  /*12d0*/  LDG.E R231, desc[UR60][R2.64] ;  /* 0x0000003c02e77981 */ /* 0x004ea2000c1e1900 */
[----:B------:R-:W-:Y:S01]  /*12e0*/  ISETP.NE.U32.AND P2, PT, RZ, UR4, PT ;  /* 0x00000004ff007c0c */ /* 0x000fe2000bf45070 */
[----:B------:R-:W-:Y:S01]  /*12f0*/  IMAD.MOV.U32 R0, RZ, RZ, RZ ;  /* 0x000000ffff007224 */ /* 0x000fe200078e00ff */
[----:B------:R-:W-:Y:S01]  /*1300*/  ISETP.NE.U32.AND P1, PT, RZ, UR8, PT ;  /* 0x00000008ff007c0c */ /* 0x000fe2000bf25070 */
[----:B-----5:R-:W-:Y:S01]  /*1310*/  IMAD.MOV.U32 R26, RZ, RZ, RZ ;  /* 0x000000ffff1a7224 */ /* 0x020fe200078e00ff */
        /* <DEDUP_REMOVED lines=10> */
[----:B------:R-:W-:-:S03]  /*13c0*/  IADD3 R6, P4, R229, UR6, RZ ;  /* 0x00000006e5067c10 */ /* 0x000fc6000ff9e0ff */
[----:B------:R0:W5:Y:S01]  /*13d0*/  @P2 LDG.E R0, desc[UR60][R2.64] ;  /* 0x0000003c02002981 */ /* 0x000162000c1e1900 */
[----:B---34-:R-:W-:Y:S01]  /*13e0*/  @P1 IADD3 R4, P2, R229, UR8, RZ ;  /* 0x00000008e5041c10 */ /* 0x018fe2000ff5e0ff */
[----:B------:R-:W-:Y:S01]  /*13f0*/  IMAD.U32 R219, RZ, RZ, UR4 ;  /* 0x00000004ffdb7e24 */ /* 0x000fe2000f8e00ff */
[C---:B------:R-:W-:Y:S01]  /*1400*/  IADD3.X R7, R230.reuse, UR7, RZ, P4, !PT ;  /* 0x00000007e6077c10 */ /* 0x040fe2000a7fe4ff */
[----:B------:R-:W-:Y:S01]  /*1410*/  ULDC.64 UR4, c[0x0][0x3f8] ;  /* 0x0000fe0000047ab9 */ /* 0x000fe20000000a00 */
[----:B------:R-:W-:Y:S01]  /*1420*/  @P1 IADD3.X R5, R230, UR9, RZ, P2, !PT ;  /* 0x00000009e6051c10 */ /* 0x000fe200097fe4ff */
[----:B------:R-:W-:Y:S02]  /*1430*/  ULDC.64 UR6, c[0x0][0xa20] ;  /* 0x0002880000067ab9 */ /* 0x000fe40000000a00 */
[----:B------:R0:W5:Y:S04]  /*1440*/  @P0 LDG.E R26, desc[UR60][R6.64] ;  /* 0x0000003c061a0981 */ /* 0x000168000c1e1900 */
[----:B------:R0:W5:Y:S01]  /*1450*/  @P1 LDG.E R219, desc[UR60][R4.64] ;  /* 0x0000003c04db1981 */ /* 0x000162000c1e1900 */
[----:B------:R-:W-:-:S03]  /*1460*/  UISETP.NE.U32.AND UP0, UPT, UR4, URZ, UPT ;  /* 0x0000003f0400728c */ /* 0x000fc6000bf05070 */
[----:B------:R-:W-:Y:S01]  /*1470*/  ULDC UR4, c[0x0][0x404] ;  /* 0x0001010000047ab9 */ /* 0x000fe20000000800 */
        /* <DEDUP_REMOVED lines=10> */
[----:B0-----:R-:W-:Y:S06]  /*1520*/  @P1 BRA `(.L_x_5052) ;  /* 0x0000000000241947 */ /* 0x001fec0003800000 */
        /* <DEDUP_REMOVED lines=9> */
.L_x_5052:
[----:B------:R-:W-:Y:S02]  /*15c0*/  IMAD.U32 R2, RZ, RZ, UR5 ;  /* 0x00000005ff027e24 */ /* 0x000fe4000f8e00ff */
[----:B------:R-:W-:Y:S01]  /*15d0*/  IMAD.U32 R29, RZ, RZ, UR4 ;  /* 0x00000004ff1d7e24 */ /* 0x000fe2000f8e00ff */
[----:B------:R-:W-:Y:S06]  /*15e0*/  @!P2 BRA `(.L_x_5053) ;  /* 0x000000000010a947 */ /* 0x000fec0003800000 */
[----:B------:R-:W-:-:S04]  /*15f0*/  IADD3 R4, P0, R229, UR6, RZ ;  /* 0x00000006e5047c10 */ /* 0x000fc8000ff1e0ff */
[----:B------:R-:W-:-:S05]  /*1600*/  IADD3.X R5, R230, UR7, RZ, P0, !PT ;  /* 0x00000007e6057c10 */ /* 0x000fca00087fe4ff */
[----:B------:R0:W5:Y:S01]  /*1610*/  LDG.E R29, desc[UR60][R4.64] ;  /* 0x0000003c041d7981 */ /* 0x000162000c1e1900 */
[----:B------:R-:W-:Y:S05]  /*1620*/  BRA `(.L_x_5054) ;  /* 0x0000000000107947 */ /* 0x000fea0003800000 */
.L_x_5053:
[----:B------:R-:W-:Y:S05]  /*1630*/  @!P0 BRA `(.L_x_5054) ;  /* 0x00000000000c8947 */ /* 0x000fea0003800000 */
[----:B------:R-:W2:Y:S04]  /*1640*/  LDG.E R4, desc[UR60][R6.64] ;  /* 0x0000003c06047981 */ /* 0x000ea8000c1e1900 */
[----:B------:R-:W2:Y:S02]  /*1650*/  LDG.E R29, desc[UR60][R6.64+0x4] ;  /* 0x0000043c061d7981 */ /* 0x000ea4000c1e1900 */
[----:B--2---:R-:W-:-:S07]  /*1660*/  IMAD.IADD R29, R29, 0x1, -R4 ;  /* 0x000000011d1d7824 */ /* 0x004fce00078e0a04 */
.L_x_5054:
        /* <DEDUP_REMOVED lines=17> */
[----:B------:R-:W-:-:S05]  /*1780*/  IMAD.MOV R0, RZ, RZ, -R11 ;  /* 0x000000ffff007224 */ /* 0x000fca00078e0a0b */
[----:B------:R-:W-:-:S04]  /*1790*/  VIMNMX R0, RZ, R0, !PT ;  /* 0x00000000ff007248 */ /* 0x000fc80007fe0100 */
[----:B------:R-:W-:-:S05]  /*17a0*/  SHF.R.U32.HI R124, RZ, 0x4, R0 ;  /* 0x00000004ff7c7819 */ /* 0x000fca0000011600 */
[----:B------:R-:W-:-:S04]  /*17b0*/  IMAD.WIDE.U32 R124, R124, 0x24924925, RZ ;  /* 0x249249257c7c7825 */ /* 0x000fc800078e00ff */
[----:B------:R-:W-:Y:S02]  /*17c0*/  IMAD.MOV.U32 R24, RZ, RZ, R125 ;  /* 0x000000ffff187224 */ /* 0x000fe400078e007d */
[----:B--2---:R-:W-:Y:S01]  /*17d0*/  @P0 IMAD.IADD R2, R8, 0x1, -R3 ;  /* 0x0000000108020824 */ /* 0x004fe200078e0a03 */
[----:B------:R-:W-:-:S03]  /*17e0*/  LEA R8, R217, 0xef, 0x7 ;  /* 0x000000efd9087811 */ /* 0x000fc600078e38ff */
[----:B------:R-:W-:-:S04]  /*17f0*/  IMAD.IADD R222, R11, 0x1, R2 ;  /* 0x000000010bde7824 */ /* 0x000fc800078e0202 */
        /* <DEDUP_REMOVED lines=9> */
[----:B------:R-:W-:-:S05]  /*1890*/  VIMNMX R148, R3, R148, PT ;  /* 0x0000009403947248 */ /* 0x000fca0003fe0100 */
        /* <DEDUP_REMOVED lines=30> */
.L_x_5057:
[----:B------:R-:W-:Y:S05]  /*1a80*/  BSYNC B6 ;  /* 0x0000000000067941 */ /* 0x000fea0003800000 */
.L_x_5056:
        /* <DEDUP_REMOVED lines=20> */
.L_x_5059:
[----:B------:R-:W-:Y:S05]  /*1bd0*/  BSYNC B6 ;  /* 0x0000000000067941 */ /* 0x000fea0003800000 */
.L_x_5058:
        /* <DEDUP_REMOVED lines=12> */
[----:B------:R-:W4:Y:S02]  /*1ca0*/  LDC.64 R102, c[0x0][0x3d8] ;  /* 0x0000f600ff667b82 */ /* 0x000f240000000a00 */
[----:B------:R-:W-:Y:S01]  /*1cb0*/  @P0 IADD3.X R5, R230, UR5, RZ, P1, !PT ;  /* 0x00000005e6050c10 */ /* 0x000fe20008ffe4ff */
[----:B------:R-:W-:-:S04]  /*1cc0*/  ULDC.64 UR4, c[0x0][0x320] ;  /* 0x0000c80000047ab9 */ /* 0x000fc80000000a00 */
[----:B------:R3:W2:Y:S01]  /*1cd0*/  @P0 LDG.E R27, desc[UR60][R4.64] ;  /* 0x0000003c041b0981 */ /* 0x0006a2000c1e1900 */
[----:B0-----:R-:W-:Y:S01]  /*1ce0*/  ISETP.NE.AND P0, PT, R0, 0x1, PT ;  /* 0x000000010000780c */ /* 0x001fe20003f05270 */
[----:B------:R-:W-:Y:S01]  /*1cf0*/  VIADD R0, R22, 0x60 ;  /* 0x0000006016007836 */ /* 0x000fe20000000000 */
[----:B------:R-:W-:Y:S01]  /*1d00*/  ISETP.GE.AND P2, PT, R206, UR6, PT ;  /* 0x00000006ce007c0c */ /* 0x000fe2000bf46270 */
[----:B------:R-:W0:Y:S01]  /*1d10*/  LDC R31, c[0x0][0x3d4] ;  /* 0x0000f500ff1f7b82 */ /* 0x000e220000000800 */
[----:B------:R-:W-:Y:S01]  /*1d20*/  ISETP.GE.AND P1, PT, R22, UR6, PT ;  /* 0x0000000616007c0c */ /* 0x000fe2000bf26270 */
[----:B------:R-:W0:Y:S01]  /*1d30*/  S2R R149, SR_TID.X ;  /* 0x0000000000957919 */ /* 0x000e220000002100 */
[----:B------:R-:W-:Y:S01]  /*1d40*/  SEL R6, RZ, 0xffffffff, P2 ;  /* 0xffffffffff067807 */ /* 0x000fe20001000000 */
[----:B-1----:R-:W-:Y:S01]  /*1d50*/  IMAD R33, R115, 0x70, RZ ;  /* 0x0000007073217824 */ /* 0x002fe200078e02ff */
[----:B------:R-:W-:Y:S01]  /*1d60*/  SEL R3, RZ, 0x1, P1 ;  /* 0x00000001ff037807 */ /* 0x000fe20000800000 */
[----:B---3--:R-:W-:Y:S01]  /*1d70*/  IMAD.WIDE.U32 R110, R204, R108, R22 ;  /* 0x0000006ccc6e7225 */ /* 0x008fe200078e0016 */
[----:B------:R-:W-:-:S02]  /*1d80*/  ISETP.GE.AND P1, PT, R207, UR6, PT ;  /* 0x00000006cf007c0c */ /* 0x000fc4000bf26270 */
[----:B------:R-:W-:Y:S01]  /*1d90*/  ISETP.GE.AND P2, PT, R0, UR6, PT ;  /* 0x0000000600007c0c */ /* 0x000fe2000bf46270 */
[----:B------:R-:W1:Y:S01]  /*1da0*/  @P0 LDC R7, c[0x0][0x42c] ;  /* 0x00010b00ff070b82 */ /* 0x000e620000000800 */
[----:B------:R-:W-:Y:S01]  /*1db0*/  IMAD.SHL.U32 R4, R6, 0x2, RZ ;  /* 0x0000000206047824 */ /* 0x000fe200078e00ff */
[----:B------:R-:W-:Y:S01]  /*1dc0*/  SEL R5, RZ, 0x4, P1 ;  /* 0x00000004ff057807 */ /* 0x000fe20000800000 */
[----:B----4-:R-:W-:Y:S01]  /*1dd0*/  IMAD.WIDE.U32 R104, R204, R102, R22 ;  /* 0x00000066cc687225 */ /* 0x010fe200078e0016 */
[----:B------:R-:W-:Y:S02]  /*1de0*/  SEL R6, RZ, 0x8, P2 ;  /* 0x00000008ff067807 */ /* 0x000fe40001000000 */
[----:B------:R-:W-:Y:S01]  /*1df0*/  LOP3.LUT R4, R4, 0x2, R3, 0xe2, !PT ;  /* 0x0000000204047812 */ /* 0x000fe200078ee203 */
[----:B------:R-:W-:Y:S01]  /*1e00*/  VIADD R3, R22, 0x80 ;  /* 0x0000008016037836 */ /* 0x000fe20000000000 */
[----:B------:R-:W3:Y:S01]  /*1e10*/  @P0 LDC R9, c[0x0][0x430] ;  /* 0x00010c00ff090b82 */ /* 0x000ee20000000800 */
[----:B------:R-:W-:Y:S01]  /*1e20*/  SHF.R.S32.HI R15, RZ, 0x1f, R121 ;  /* 0x0000001fff0f7819 */ /* 0x000fe20000011479 */
[----:B------:R-:W-:Y:S01]  /*1e30*/  IMAD R35, R109, 0x70, RZ ;  /* 0x000000706d237824 */ /* 0x000fe200078e02ff */
[----:B------:R-:W-:Y:S01]  /*1e40*/  LOP3.LUT R5, R6, R4, R5, 0xfe, !PT ;  /* 0x0000000406057212 */ /* 0x000fe200078efe05 */
[----:B------:R-:W-:Y:S01]  /*1e50*/  IMAD.SHL.U32 R136, R114, 0x40, RZ ;  /* 0x0000004072887824 */ /* 0x000fe200078e00ff */
[----:B------:R-:W-:Y:S01]  /*1e60*/  ISETP.GE.AND P1, PT, R3, UR6, PT ;  /* 0x0000000603007c0c */ /* 0x000fe2000bf26270 */
[----:B------:R-:W-:Y:S01]  /*1e70*/  IMAD R6, R15, R114, RZ ;  /* 0x000000720f067224 */ /* 0x000fe200078e02ff */
[--C-:B------:R-:W-:Y:S01]  /*1e80*/  SHF.R.S32.HI R17, RZ, 0x1f, R16.reuse ;  /* 0x0000001fff117819 */ /* 0x100fe20000011410 */
[----:B0-----:R-:W-:Y:S01]  /*1e90*/  IMAD.SHL.U32 R124, R31, 0x2, RZ ;  /* 0x000000021f7c7824 */ /* 0x001fe200078e00ff */
[----:B------:R-:W-:Y:S01]  /*1ea0*/  SEL R30, RZ, 0x10, P1 ;  /* 0x00000010ff1e7807 */ /* 0x000fe20000800000 */
[----:B------:R-:W-:Y:S01]  /*1eb0*/  IMAD R133, R103, 0x70, RZ ;  /* 0x0000007067857824 */ /* 0x000fe200078e02ff */
[----:B------:R-:W-:Y:S01]  /*1ec0*/  ISETP.GE.AND P3, PT, R207, R31, PT ;  /* 0x0000001fcf00720c */ /* 0x000fe20003f66270 */
[----:B------:R-:W-:Y:S01]  /*1ed0*/  IMAD.WIDE.U32 R112, R204, R108, R16 ;  /* 0x0000006ccc707225 */ /* 0x000fe200078e0010 */
[----:B------:R-:W-:-:S02]  /*1ee0*/  LOP3.LUT R30, R5, R30, RZ, 0xfc, !PT ;  /* 0x0000001e051e7212 */ /* 0x000fc400078efcff */
[----:B------:R-:W-:Y:S01]  /*1ef0*/  ISETP.GE.AND P1, PT, R206, R31, PT ;  /* 0x0000001fce00720c */ /* 0x000fe20003f26270 */
[----:B-1----:R-:W-:Y:S01]  /*1f00*/  @P0 IMAD.HI.U32 R4, R218, R7, RZ ;  /* 0x00000007da040227 */ /* 0x002fe200078e00ff */
[----:B------:R-:W-:Y:S02]  /*1f10*/  LOP3.LUT P2, RZ, R223, 0x4, RZ, 0xc0, !PT ;  /* 0x00000004dfff7812 */ /* 0x000fe4000784c0ff */
[----:B------:R-:W-:Y:S01]  /*1f20*/  SHF.R.U32.HI R28, RZ, 0x3, R212 ;  /* 0x00000003ff1c7819 */ /* 0x000fe200000116d4 */
[----:B------:R-:W-:Y:S01]  /*1f30*/  IMAD.WIDE.U32 R106, R204, R102, R16 ;  /* 0x00000066cc6a7225 */ /* 0x000fe200078e0010 */
[----:B------:R-:W-:Y:S02]  /*1f40*/  SHF.L.U64.HI R135, R114, 0x6, R115 ;  /* 0x0000000672877819 */ /* 0x000fe40000010273 */
[----:B------:R-:W-:Y:S02]  /*1f50*/  SHF.R.S32.HI R145, RZ, 0x1f, R233 ;  /* 0x0000001fff917819 */ /* 0x000fe400000114e9 */
[----:B---3--:R-:W-:Y:S01]  /*1f60*/  @P0 SHF.R.U32.HI R218, RZ, R9, R4 ;  /* 0x00000009ffda0219 */ /* 0x008fe20000011604 */
[----:B------:R-:W-:Y:S01]  /*1f70*/  IMAD.WIDE.U32 R4, R121, R114, RZ ;  /* 0x0000007279047225 */ /* 0x000fe200078e00ff */
[----:B------:R-:W-:-:S02]  /*1f80*/  ISETP.NE.U32.AND P0, PT, RZ, UR8, PT ;  /* 0x00000008ff007c0c */ /* 0x000fc4000bf05070 */
[----:B------:R-:W-:Y:S01]  /*1f90*/  SHF.R.S32.HI R8, RZ, 0x1f, R218 ;  /* 0x0000001fff087819 */ /* 0x000fe200000114da */
[----:B------:R-:W-:Y:S01]  /*1fa0*/  IMAD R9, R121, R115, R6 ;  /* 0x0000007379097224 */ /* 0x000fe200078e0206 */
[----:B------:R-:W-:Y:S01]  /*1fb0*/  ISETP.NE.AND.EX P0, PT, RZ, UR9, PT, P0 ;  /* 0x00000009ff007c0c */ /* 0x000fe2000bf05300 */
[----:B------:R-:W-:Y:S01]  /*1fc0*/  IMAD.WIDE.U32 R6, R218, UR4, R22 ;  /* 0x00000004da067c25 */ /* 0x000fe2000f8e0016 */
[----:B------:R-:W-:-:S03]  /*1fd0*/  LEA.HI R149, R149, 0x8, RZ, 0x19 ;  /* 0x0000000895957811 */ /* 0x000fc600078fc8ff */
[----:B------:R-:W-:Y:S02]  /*1fe0*/  IMAD R11, R8, UR4, RZ ;  /* 0x00000004080b7c24 */ /* 0x000fe4000f8e02ff */
[----:B------:R-:W-:Y:S02]  /*1ff0*/  IMAD.IADD R5, R5, 0x1, R9 ;  /* 0x0000000105057824 */ /* 0x000fe400078e0209 */
[----:B------:R-:W-:Y:S01]  /*2000*/  IMAD R11, R218, UR5, R11 ;  /* 0x00000005da0b7c24 */ /* 0x000fe2000f8e020b */
[----:B------:R-:W-:Y:S01]  /*2010*/  ULDC.64 UR4, c[0x0][0x2f8] ;  /* 0x0000be0000047ab9 */ /* 0x000fe20000000a00 */
[----:B------:R-:W-:Y:S02]  /*2020*/  IMAD.MOV.U32 R116, RZ, RZ, R6 ;  /* 0x000000ffff747224 */ /* 0x000fe400078e0006 */
[----:B------:R-:W-:Y:S02]  /*2030*/  IMAD R9, R8, UR4, RZ ;  /* 0x0000000408097c24 */ /* 0x000fe4000f8e02ff */
[----:B------:R-:W-:-:S02]  /*2040*/  IMAD.IADD R117, R7, 0x1, R11 ;  /* 0x0000000107757824 */ /* 0x000fc400078e020b */
[C---:B------:R-:W-:Y:S02]  /*2050*/  IMAD R9, R218.reuse, UR5, R9 ;  /* 0x00000005da097c24 */ /* 0x040fe4000f8e0209 */
[----:B------:R-:W-:Y:S01]  /*2060*/  IMAD.WIDE.U32 R4, R218, UR4, R4 ;  /* 0x00000004da047c25 */ /* 0x000fe2000f8e0004 */
[----:B------:R-:W-:-:S03]  /*2070*/  ULDC.64 UR4, c[0x0][0x300] ;  /* 0x0000c00000047ab9 */ /* 0x000fc60000000a00 */
[----:B------:R-:W-:Y:S02]  /*2080*/  IMAD.IADD R5, R5, 0x1, R9 ;  /* 0x0000000105057824 */ /* 0x000fe400078e0209 */
[----:B------:R-:W-:-:S04]  /*2090*/  IMAD R6, R234, R108, RZ ;  /* 0x0000006cea067224 */ /* 0x000fc800078e02ff */
[----:B------:R-:W-:-:S04]  /*20a0*/  IMAD R11, R204, R109, R6 ;  /* 0x0000006dcc0b7224 */ /* 0x000fc800078e0206 */
[----:B------:R-:W-:Y:S02]  /*20b0*/  IMAD.IADD R113, R113, 0x1, R11 ;  /* 0x0000000171717824 */ /* 0x000fe400078e020b */
[----:B------:R-:W-:Y:S02]  /*20c0*/  IMAD.IADD R111, R11, 0x1, R111 ;  /* 0x000000010b6f7824 */ /* 0x000fe400078e026f */
[----:B-----5:R-:W-:-:S04]  /*20d0*/  IMAD.WIDE.U32 R112, R144, R108, R112 ;  /* 0x0000006c90707225 */ /* 0x020fc800078e0070 */
[----:B------:R-:W-:Y:S01]  /*20e0*/  IMAD.WIDE.U32 R110, R144, R108, R110 ;  /* 0x0000006c906e7225 */ /* 0x000fe200078e006e */
[----:B--2---:R-:W-:-:S04]  /*20f0*/  LOP3.LUT R20, R20, 0xfffffffe, RZ, 0xc0, !PT ;  /* 0xfffffffe14147812 */ /* 0x004fc800078ec0ff */
[----:B------:R-:W-:-:S04]  /*2100*/  @P3 LOP3.LUT R20, R20, 0x1, RZ, 0xfc, !PT ;  /* 0x0000000114143812 */ /* 0x000fc800078efcff */
[----:B------:R-:W-:-:S04]  /*2110*/  LOP3.LUT R20, R20, 0xfffffffb, RZ, 0xc0, !PT ;  /* 0xfffffffb14147812 */ /* 0x000fc800078ec0ff */
[----:B------:R-:W-:-:S05]  /*2120*/  @P2 LOP3.LUT R20, R20, 0x4, RZ, 0xfc, !PT ;  /* 0x0000000414142812 */ /* 0x000fca00078efcff */
[----:B------:R0:W-:Y:S01]  /*2130*/  STL [R1+0x10], R20 ;  /* 0x0000101401007387 */ /* 0x0001e20000100800 */
[----:B------:R-:W-:Y:S02]  /*2140*/  SHF.R.S32.HI R7, RZ, 0x1f, R27 ;  /* 0x0000001fff077819 */ /* 0x000fe4000001141b */
[----:B------:R-:W-:Y:S02]  /*2150*/  SEL R9, R27, RZ, !P0 ;  /* 0x000000ff1b097207 */ /* 0x000fe40004000000 */
[----:B------:R-:W-:Y:S01]  /*2160*/  SEL R8, R7, RZ, !P0 ;  /* 0x000000ff07087207 */ /* 0x000fe20004000000 */
[----:B------:R-:W-:-:S04]  /*2170*/  IMAD.WIDE.U32 R6, R204, R114, R22 ;  /* 0x00000072cc067225 */ /* 0x000fc800078e0016 */
[----:B------:R-:W-:Y:S02]  /*2180*/  IMAD R10, R8, UR4, RZ ;  /* 0x00000004080a7c24 */ /* 0x000fe4000f8e02ff */
[----:B------:R-:W-:-:S04]  /*2190*/  IMAD.WIDE.U32 R118, R9, UR4, R4 ;  /* 0x0000000409767c25 */ /* 0x000fc8000f8e0004 */
[----:B------:R-:W-:Y:S01]  /*21a0*/  IMAD R4, R234, R114, RZ ;  /* 0x00000072ea047224 */ /* 0x000fe200078e02ff */
[----:B------:R-:W-:Y:S01]  /*21b0*/  IADD3 R5, P0, R118, R6, RZ ;  /* 0x0000000676057210 */ /* 0x000fe20007f1e0ff */
[----:B------:R-:W-:Y:S01]  /*21c0*/  IMAD R13, R9, UR5, R10 ;  /* 0x00000005090d7c24 */ /* 0x000fe2000f8e020a */
[----:B------:R-:W-:Y:S01]  /*21d0*/  ULDC.64 UR4, c[0x0][0x328] ;  /* 0x0000ca0000047ab9 */ /* 0x000fe20000000a00 */
[----:B------:R-:W-:Y:S02]  /*21e0*/  IMAD R21, R204, R115, R4 ;  /* 0x00000073cc157224 */ /* 0x000fe400078e0204 */
[----:B------:R-:W-:Y:S02]  /*21f0*/  IMAD.IADD R4, R119, 0x1, R13 ;  /* 0x0000000177047824 */ /* 0x000fe400078e020d */
[----:B------:R-:W-:Y:S02]  /*2200*/  IMAD R8, R8, UR4, RZ ;  /* 0x0000000408087c24 */ /* 0x000fe4000f8e02ff */
[----:B------:R-:W-:Y:S01]  /*2210*/  IMAD.WIDE.U32 R116, R9, UR4, R116 ;  /* 0x0000000409747c25 */ /* 0x000fe2000f8e0074 */
[----:B------:R-:W-:-:S02]  /*2220*/  IADD3.X R6, R4, R7, R21, P0, !PT ;  /* 0x0000000704067210 */ /* 0x000fc400007fe415 */
[----:B------:R-:W-:Y:S01]  /*2230*/  ISETP.GE.AND P0, PT, R22, R31, PT ;  /* 0x0000001f1600720c */ /* 0x000fe20003f06270 */
[----:B------:R-:W-:Y:S02]  /*2240*/  IMAD R7, R234, R102, RZ ;  /* 0x00000066ea077224 */ /* 0x000fe400078e02ff */
[----:B------:R-:W-:Y:S01]  /*2250*/  IMAD R41, R9, UR5, R8 ;  /* 0x0000000509297c24 */ /* 0x000fe2000f8e0208 */
[C---:B------:R-:W-:Y:S01]  /*2260*/  SEL R8, R31.reuse, RZ, P3 ;  /* 0x000000ff1f087207 */ /* 0x040fe20001800000 */
[----:B------:R-:W-:Y:S01]  /*2270*/  IMAD R11, R204, R103, R7 ;  /* 0x00000067cc0b7224 */ /* 0x000fe200078e0207 */
[C---:B------:R-:W-:Y:S01]  /*2280*/  SEL R7, R31.reuse, RZ, P0 ;  /* 0x000000ff1f077207 */ /* 0x040fe20000000000 */
[----:B------:R-:W-:Y:S01]  /*2290*/  IMAD.WIDE.U32 R114, R114, 0x70, RZ ;  /* 0x0000007072727825 */ /* 0x000fe200078e00ff */
[----:B------:R-:W-:Y:S02]  /*22a0*/  SEL R9, R31, RZ, P1 ;  /* 0x000000ff1f097207 */ /* 0x000fe40000800000 */
[----:B------:R-:W-:Y:S01]  /*22b0*/  IADD3 R120, P3, R204, R121, RZ ;  /* 0x00000079cc787210 */ /* 0x000fe20007f7e0ff */
[----:B------:R-:W-:-:S02]  /*22c0*/  IMAD.IADD R7, R22, 0x1, R7 ;  /* 0x0000000116077824 */ /* 0x000fc400078e0207 */
[----:B------:R-:W-:Y:S02]  /*22d0*/  IMAD.IADD R12, R207, 0x1, R8 ;  /* 0x00000001cf0c7824 */ /* 0x000fe400078e0208 */
[----:B------:R-:W-:Y:S01]  /*22e0*/  IMAD.IADD R9, R206, 0x1, R9 ;  /* 0x00000001ce097824 */ /* 0x000fe200078e0209 */
[----:B------:R-:W-:Y:S01]  /*22f0*/  SHF.R.S32.HI R8, RZ, 0x1f, R7 ;  /* 0x0000001fff087819 */ /* 0x000fe20000011407 */
[----:B------:R-:W-:Y:S01]  /*2300*/  IMAD.IADD R107, R107, 0x1, R11 ;  /* 0x000000016b6b7824 */ /* 0x000fe200078e020b */
[----:B------:R-:W-:Y:S01]  /*2310*/  SHF.R.S32.HI R13, RZ, 0x1f, R12 ;  /* 0x0000001fff0d7819 */ /* 0x000fe2000001140c */
[----:B------:R-:W-:Y:S01]  /*2320*/  IMAD.IADD R105, R11, 0x1, R105 ;  /* 0x000000010b697824 */ /* 0x000fe200078e0269 */
[-C--:B------:R-:W-:Y:S01]  /*2330*/  LEA.HI R21, R8, R7.reuse, RZ, 0x3 ;  /* 0x0000000708157211 */ /* 0x080fe200078f18ff */
[-C--:B------:R-:W-:Y:S01]  /*2340*/  IMAD.WIDE.U32 R106, R144, R102.reuse, R106 ;  /* 0x00000066906a7225 */ /* 0x080fe200078e006a */
[----:B------:R-:W-:Y:S02]  /*2350*/  LEA.HI R7, R8, R7, RZ, 0x6 ;  /* 0x0000000708077211 */ /* 0x000fe400078f30ff */
[----:B------:R-:W-:Y:S01]  /*2360*/  SHF.R.S32.HI R10, RZ, 0x1f, R9 ;  /* 0x0000001fff0a7819 */ /* 0x000fe20000011409 */
[----:B------:R-:W-:Y:S01]  /*2370*/  IMAD.WIDE.U32 R104, R144, R102, R104 ;  /* 0x0000006690687225 */ /* 0x000fe200078e0068 */
[----:B------:R-:W-:-:S02]  /*2380*/  SHF.R.S32.HI R8, RZ, 0x6, R7 ;  /* 0x00000006ff087819 */ /* 0x000fc40000011407 */
[----:B------:R-:W-:Y:S01]  /*2390*/  LEA.HI R11, R10, R9, RZ, 0x6 ;  /* 0x000000090a0b7211 */ /* 0x000fe200078f30ff */
[----:B------:R-:W-:Y:S01]  /*23a0*/  IMAD.X R121, R234, 0x1, R15, P3 ;  /* 0x00000001ea797824 */ /* 0x000fe200018e060f */
[-C--:B------:R-:W-:Y:S01]  /*23b0*/  LEA.HI R29, R13, R12.reuse, RZ, 0x3 ;  /* 0x0000000c0d1d7211 */ /* 0x080fe200078f18ff */
[C---:B------:R-:W-:Y:S01]  /*23c0*/  IMAD R143, R8.reuse, 0x1c00, R215 ;  /* 0x00001c00088f7824 */ /* 0x040fe200078e02d7 */
[----:B------:R-:W-:Y:S01]  /*23d0*/  LOP3.LUT R7, R213, 0x38, R21, 0xf8, !PT ;  /* 0x00000038d5077812 */ /* 0x000fe200078ef815 */
[----:B------:R-:W-:Y:S01]  /*23e0*/  IMAD R141, R8, 0x1c00, R220 ;  /* 0x00001c00088d7824 */ /* 0x000fe200078e02dc */
[----:B------:R-:W-:Y:S01]  /*23f0*/  LEA.HI R12, R13, R12, RZ, 0x6 ;  /* 0x0000000c0d0c7211 */ /* 0x000fe200078f30ff */
[----:B------:R-:W-:Y:S01]  /*2400*/  IMAD.IADD R132, R115, 0x1, R33 ;  /* 0x0000000173847824 */ /* 0x000fe200078e0221 */
[----:B------:R-:W-:Y:S02]  /*2410*/  SHF.R.S32.HI R11, RZ, 0x6, R11 ;  /* 0x00000006ff0b7819 */ /* 0x000fe4000001140b */
[----:B------:R-:W-:-:S02]  /*2420*/  LOP3.LUT R8, R7, R214, RZ, 0x3c, !PT ;  /* 0x000000d607087212 */ /* 0x000fc400078e3cff */
[----:B------:R-:W-:Y:S01]  /*2430*/  SHF.R.S32.HI R12, RZ, 0x6, R12 ;  /* 0x00000006ff0c7819 */ /* 0x000fe2000001140c */
[----:B------:R-:W-:Y:S01]  /*2440*/  IMAD R142, R11, 0x1c00, R215 ;  /* 0x00001c000b8e7824 */ /* 0x000fe200078e02d7 */
[----:B------:R-:W-:Y:S01]  /*2450*/  LOP3.LUT R7, R213, 0x38, R29, 0xf8, !PT ;  /* 0x00000038d5077812 */ /* 0x000fe200078ef81d */
[----:B------:R-:W-:Y:S01]  /*2460*/  IMAD R139, R11, 0x1c00, R220 ;  /* 0x00001c000b8b7824 */ /* 0x000fe200078e02dc */
[----:B------:R-:W-:Y:S01]  /*2470*/  LEA.HI R27, R10, R9, RZ, 0x3 ;  /* 0x000000090a1b7211 */ /* 0x000fe200078f18ff */
[C---:B------:R-:W-:Y:S01]  /*2480*/  IMAD R140, R12.reuse, 0x1c00, R215 ;  /* 0x00001c000c8c7824 */ /* 0x040fe200078e02d7 */
[----:B------:R-:W-:Y:S01]  /*2490*/  LOP3.LUT R7, R7, R214, RZ, 0x3c, !PT ;  /* 0x000000d607077212 */ /* 0x000fe200078e3cff */
[----:B------:R-:W-:Y:S01]  /*24a0*/  IMAD.IADD R143, R143, 0x1, R8 ;  /* 0x000000018f8f7824 */ /* 0x000fe200078e0208 */
[----:B------:R-:W-:Y:S01]  /*24b0*/  SHF.R.S32.HI R11, RZ, 0x1f, R144 ;  /* 0x0000001fff0b7819 */ /* 0x000fe20000011490 */
[----:B------:R-:W-:Y:S01]  /*24c0*/  IMAD R138, R12, 0x1c00, R220 ;  /* 0x00001c000c8a7824 */ /* 0x000fe200078e02dc */
[----:B------:R-:W-:Y:S01]  /*24d0*/  LOP3.LUT R9, R213, 0x38, R27, 0xf8, !PT ;  /* 0x00000038d5097812 */ /* 0x000fe200078ef81b */
[----:B------:R-:W-:Y:S01]  /*24e0*/  IMAD.IADD R140, R140, 0x1, R7 ;  /* 0x000000018c8c7824 */ /* 0x000fe200078e0207 */
[C---:B------:R-:W-:Y:S01]  /*24f0*/  LOP3.LUT R8, R212.reuse, 0x38, R27, 0xf8, !PT ;  /* 0x00000038d4087812 */ /* 0x040fe200078ef81b */
[----:B------:R-:W-:Y:S01]  /*2500*/  IMAD R7, R11, R108, RZ ;  /* 0x0000006c0b077224 */ /* 0x000fe200078e02ff */
[----:B------:R-:W-:Y:S01]  /*2510*/  LOP3.LUT R9, R9, R214, RZ, 0x3c, !PT ;  /* 0x000000d609097212 */ /* 0x000fe200078e3cff */
[----:B------:R-:W-:Y:S01]  /*2520*/  IMAD R11, R11, R102, RZ ;  /* 0x000000660b0b7224 */ /* 0x000fe200078e02ff */
[----:B------:R-:W-:Y:S01]  /*2530*/  LOP3.LUT R10, R212, 0x38, R21, 0xf8, !PT ;  /* 0x00000038d40a7812 */ /* 0x000fe200078ef815 */
[----:B------:R-:W-:Y:S01]  /*2540*/  IMAD R39, R144, R109, R7 ;  /* 0x0000006d90277224 */ /* 0x000fe200078e0207 */
[-C--:B------:R-:W-:Y:S01]  /*2550*/  LOP3.LUT R8, R8, R28.reuse, RZ, 0x3c, !PT ;  /* 0x0000001c08087212 */ /* 0x080fe200078e3cff */
[----:B------:R-:W-:Y:S01]  /*2560*/  IMAD R37, R144, R103, R11 ;  /* 0x0000006790257224 */ /* 0x000fe200078e020b */
[-C--:B------:R-:W-:Y:S01]  /*2570*/  LOP3.LUT R10, R10, R28.reuse, RZ, 0x3c, !PT ;  /* 0x0000001c0a0a7212 */ /* 0x080fe200078e3cff */
[----:B------:R-:W-:Y:S01]  /*2580*/  VIADD R11, R22, 0xa0 ;  /* 0x000000a0160b7836 */ /* 0x000fe20000000000 */
[----:B------:R-:W-:Y:S01]  /*2590*/  LOP3.LUT R13, R213, 0x18, R22, 0xf8, !PT ;  /* 0x00000018d50d7812 */ /* 0x000fe200078ef816 */
[----:B------:R-:W-:Y:S01]  /*25a0*/  IMAD.IADD R142, R142, 0x1, R9 ;  /* 0x000000018e8e7824 */ /* 0x000fe200078e0209 */
[----:B------:R-:W-:Y:S01]  /*25b0*/  LOP3.LUT R9, R212, 0x38, R29, 0xf8, !PT ;  /* 0x00000038d4097812 */ /* 0x000fe200078ef81d */
[----:B------:R-:W-:Y:S01]  /*25c0*/  IMAD.IADD R139, R139, 0x1, R8 ;  /* 0x000000018b8b7824 */ /* 0x000fe200078e0208 */
[----:B------:R-:W-:Y:S01]  /*25d0*/  ISETP.GE.AND P2, PT, R11, UR6, PT ;  /* 0x000000060b007c0c */ /* 0x000fe2000bf46270 */
[----:B------:R-:W-:Y:S01]  /*25e0*/  IMAD.SHL.U32 R8, R108, 0x40, RZ ;  /* 0x000000406c087824 */ /* 0x000fe200078e00ff */
[----:B------:R-:W-:Y:S01]  /*25f0*/  LOP3.LUT R9, R9, R28, RZ, 0x3c, !PT ;  /* 0x0000001c09097212 */ /* 0x000fe200078e3cff */
[----:B------:R-:W-:Y:S01]  /*2600*/  IMAD.IADD R141, R141, 0x1, R10 ;  /* 0x000000018d8d7824 */ /* 0x000fe200078e020a */
[----:B------:R-:W-:Y:S01]  /*2610*/  SEL R31, RZ, 0x20, P2 ;  /* 0x00000020ff1f7807 */ /* 0x000fe20001000000 */
[----:B------:R-:W-:Y:S01]  /*2620*/  IMAD.SHL.U32 R10, R102, 0x40, RZ ;  /* 0x00000040660a7824 */ /* 0x000fe200078e00ff */
[----:B------:R-:W-:Y:S01]  /*2630*/  SHF.L.U64.HI R7, R108, 0x6, R109 ;  /* 0x000000066c077819 */ /* 0x000fe2000001026d */
[----:B------:R-:W-:Y:S01]  /*2640*/  IMAD.IADD R138, R138, 0x1, R9 ;  /* 0x000000018a8a7824 */ /* 0x000fe200078e0209 */
[----:B------:R-:W-:Y:S01]  /*2650*/  LOP3.LUT R12, R13, R214, RZ, 0x3c, !PT ;  /* 0x000000d60d0c7212 */ /* 0x000fe200078e3cff */
[----:B------:R-:W-:Y:S01]  /*2660*/  IMAD.WIDE.U32 R108, R108, 0x70, RZ ;  /* 0x000000706c6c7825 */ /* 0x000fe200078e00ff */
[----:B------:R-:W-:-:S02]  /*2670*/  SHF.L.U64.HI R9, R102, 0x6, R103 ;  /* 0x0000000666097819 */ /* 0x000fc40000010267 */
[----:B0-----:R-:W-:Y:S01]  /*2680*/  SHF.R.S32.HI R20, RZ, 0x3, R21 ;  /* 0x00000003ff147819 */ /* 0x001fe20000011415 */
[----:B------:R-:W-:Y:S01]  /*2690*/  IMAD.WIDE.U32 R102, R102, 0x70, RZ ;  /* 0x0000007066667825 */ /* 0x000fe200078e00ff */
[----:B------:R-:W-:Y:S02]  /*26a0*/  SHF.R.S32.HI R26, RZ, 0x3, R27 ;  /* 0x00000003ff1a7819 */ /* 0x000fe4000001141b */
[----:B------:R-:W-:Y:S01]  /*26b0*/  SHF.R.S32.HI R28, RZ, 0x3, R29 ;  /* 0x00000003ff1c7819 */ /* 0x000fe2000001141d */
[----:B------:R-:W-:Y:S01]  /*26c0*/  IMAD.IADD R137, R215, 0x1, R12 ;  /* 0x00000001d7897824 */ /* 0x000fe200078e020c */
[----:B------:R-:W-:Y:S01]  /*26d0*/  LOP3.LUT R38, R30, R31, RZ, 0xfc, !PT ;  /* 0x0000001f1e267212 */ /* 0x000fe200078efcff */
[----:B------:R-:W-:Y:S01]  /*26e0*/  IMAD.IADD R134, R109, 0x1, R35 ;  /* 0x000000016d867824 */ /* 0x000fe200078e0223 */
[----:B------:R-:W-:Y:S01]  /*26f0*/  LOP3.LUT R21, R21, 0xfffffff8, RZ, 0xc0, !PT ;  /* 0xfffffff815157812 */ /* 0x000fe200078ec0ff */
[----:B------:R-:W-:Y:S01]  /*2700*/  IMAD.IADD R14, R107, 0x1, R37 ;  /* 0x000000016b0e7824 */ /* 0x000fe200078e0225 */
[----:B------:R-:W-:Y:S01]  /*2710*/  LOP3.LUT R27, R27, 0xfffffff8, RZ, 0xc0, !PT ;  /* 0xfffffff81b1b7812 */ /* 0x000fe200078ec0ff */
[----:B------:R-:W-:Y:S01]  /*2720*/  IMAD.IADD R15, R37, 0x1, R105 ;  /* 0x00000001250f7824 */ /* 0x000fe200078e0269 */
[----:B------:R-:W-:Y:S01]  /*2730*/  LOP3.LUT R29, R29, 0xfffffff8, RZ, 0xc0, !PT ;  /* 0xfffffff81d1d7812 */ /* 0x000fe200078ec0ff */
[----:B------:R-:W-:Y:S01]  /*2740*/  IMAD.IADD R12, R113, 0x1, R39 ;  /* 0x00000001710c7824 */ /* 0x000fe200078e0227 */
[C---:B------:R-:W-:Y:S01]  /*2750*/  LOP3.LUT R34, R38.reuse, 0x2, RZ, 0xc0, !PT ;  /* 0x0000000226227812 */ /* 0x040fe200078ec0ff */
[----:B------:R-:W-:Y:S01]  /*2760*/  IMAD.IADD R13, R39, 0x1, R111 ;  /* 0x00000001270d7824 */ /* 0x000fe200078e026f */
[C---:B------:R-:W-:Y:S01]  /*2770*/  LOP3.LUT R35, R38.reuse, 0x4, RZ, 0xc0, !PT ;  /* 0x0000000426237812 */ /* 0x040fe200078ec0ff */
[----:B------:R-:W-:Y:S01]  /*2780*/  IMAD.IADD R133, R103, 0x1, R133 ;  /* 0x0000000167857824 */ /* 0x000fe200078e0285 */
[C---:B------:R-:W-:Y:S01]  /*2790*/  LOP3.LUT R36, R38.reuse, 0x8, RZ, 0xc0, !PT ;  /* 0x0000000826247812 */ /* 0x040fe200078ec0ff */
[----:B------:R-:W-:Y:S01]  /*27a0*/  IMAD.IADD R39, R117, 0x1, R41 ;  /* 0x0000000175277824 */ /* 0x000fe200078e0229 */
[----:B------:R-:W-:-:S02]  /*27b0*/  LOP3.LUT R37, R38, 0x10, RZ, 0xc0, !PT ;  /* 0x0000001026257812 */ /* 0x000fc400078ec0ff */
[----:B------:R-:W-:Y:S02]  /*27c0*/  LOP3.LUT R30, R30, 0x1, RZ, 0xc0, !PT ;  /* 0x000000011e1e7812 */ /* 0x000fe400078ec0ff */
[----:B------:R-:W-:Y:S02]  /*27d0*/  SHF.R.S32.HI R31, RZ, 0x1f, R21 ;  /* 0x0000001fff1f7819 */ /* 0x000fe40000011415 */
[----:B------:R-:W-:Y:S02]  /*27e0*/  SHF.R.S32.HI R32, RZ, 0x1f, R27 ;  /* 0x0000001fff207819 */ /* 0x000fe4000001141b */
[----:B------:R-:W-:Y:S02]  /*27f0*/  SHF.R.S32.HI R33, RZ, 0x1f, R29 ;  /* 0x0000001fff217819 */ /* 0x000fe4000001141d */
[----:B------:R-:W-:-:S07]  /*2800*/  LOP3.LUT R38, R38, 0x20, RZ, 0xc0, !PT ;  /* 0x0000002026267812 */ /* 0x000fce00078ec0ff */
.L_x_5159:
[----:B-12---:R-:W2:Y:S01]  /*2810*/  LDL.LU R45, [R1+0x10] ;  /* 0x00001000012d7983 */ /* 0x006ea20000300800 */
[----:B------:R-:W-:Y:S01]  /*2820*/  VIADD R47, R24, 0xffffffff ;  /* 0xffffffff182f7836 */ /* 0x000fe20000000000 */
        /* <DEDUP_REMOVED lines=11> */
[----:B------:R-:W-:Y:S01]  /*28e0*/  IADD3 R42, P4, R5, R128, RZ ;  /* 0x00000080052a7210 */ /* 0x000fe20007f9e0ff */
[----:B------:R-:W-:-:S04]  /*28f0*/  IMAD.IADD R96, R129, 0x1, R41 ;  /* 0x0000000181607824 */ /* 0x000fc800078e0229 */
        /* <DEDUP_REMOVED lines=16> */
[----:B-----5:R-:W-:Y:S05]  /*2a00*/  @!P2 BRA `(.L_x_5061) ;  /* 0x0000007400c0a947 */ /* 0x020fea0003800000 */
[----:B------:R-:W-:Y:S01]  /*2a10*/  ULDC.U8 UR4, c[0x0][0x3f0] ;  /* 0x0000fc0000047ab9 */ /* 0x000fe20000000000 */
[-C--:B0-----:R-:W-:Y:S01]  /*2a20*/  IMAD R45, R134, R47.reuse, RZ ;  /* 0x0000002f862d7224 */ /* 0x081fe200078e02ff */
[----:B------:R-:W-:Y:S01]  /*2a30*/  ISETP.NE.AND P2, PT, RZ, UR4, PT ;  /* 0x00000004ff007c0c */ /* 0x000fe2000bf45270 */
[-C--:B------:R-:W-:Y:S02]  /*2a40*/  IMAD R43, R133, R47.reuse, RZ ;  /* 0x0000002f852b7224 */ /* 0x080fe400078e02ff */
[----:B------:R-:W-:Y:S02]  /*2a50*/  IMAD R45, R44, R108, R45 ;  /* 0x0000006c2c2d7224 */ /* 0x000fe400078e022d */
        /* <DEDUP_REMOVED lines=28> */
[----:B------:R-:W-:Y:S01]  /*2c20*/  IMAD.X R46, R43, 0x1, R14, P2 ;  /* 0x000000012b2e7824 */ /* 0x000fe200010e060e */
[----:B------:R-:W-:-:S04]  /*2c30*/  LEA R44, P2, R45, UR4, 0x1 ;  /* 0x000000042d2c7c11 */ /* 0x000fc8000f8408ff */
[----:B------:R-:W-:Y:S01]  /*2c40*/  LEA.HI.X R45, R45, UR5, R46, 0x1, P2 ;  /* 0x000000052d2d7c11 */ /* 0x000fe200090f0c2e */
[----:B------:R-:W-:Y:S01]  /*2c50*/  ULDC.64 UR4, c[0x0][0x3e0] ;  /* 0x0000f80000047ab9 */ /* 0x000fe20000000a00 */
[----:B------:R-:W-:-:S05]  /*2c60*/  IADD3 R47, P2, R112, R92, RZ ;  /* 0x0000005c702f7210 */ /* 0x000fca0007f5e0ff */
[----:B------:R-:W-:Y:S01]  /*2c70*/  IMAD.X R54, R100, 0x1, R12, P2 ;  /* 0x0000000164367824 */ /* 0x000fe200010e060c */
[----:B------:R-:W-:-:S04]  /*2c80*/  LEA R46, P2, R47, UR4, 0x1 ;  /* 0x000000042f2e7c11 */ /* 0x000fc8000f8408ff */
[----:B------:R-:W-:Y:S01]  /*2c90*/  LEA.HI.X R47, R47, UR5, R54, 0x1, P2 ;  /* 0x000000052f2f7c11 */ /* 0x000fe200090f0c36 */
[C---:B------:R-:W-:Y:S01]  /*2ca0*/  VIADD R54, R16.reuse, 0x10 ;  /* 0x0000001010367836 */ /* 0x040fe20000000000 */
        /* <DEDUP_REMOVED lines=32> */
.L_x_5064:
[----:B------:R-:W-:Y:S05]  /*2eb0*/  BSYNC B1 ;  /* 0x0000000000017941 */ /* 0x000fea0003800000 */
.L_x_5063:
        /* <DEDUP_REMOVED lines=61> */
.L_x_5066:
[----:B------:R-:W-:Y:S05]  /*3290*/  BSYNC B1 ;  /* 0x0000000000017941 */ /* 0x000fea0003800000 */
.L_x_5065:
[----:B------:R-:W2:Y:S01]  /*32a0*/  LDL R43, [R1+0x44] ;  /* 0x00004400012b7983 */ /* 0x000ea20000100800 */
        /* <DEDUP_REMOVED lines=96> */
[----:B------:R-:W-:Y:S01]  /*38b0*/  PRMT R172, R43, 0x7610, R172 ;  /* 0x000076102bac7816 */ /* 0x000fe200000000ac */
[----:B------:R-:W-:Y:S06]  /*38c0*/  @!P2 BRA `(.L_x_5067) ;  /* 0x000000000004a947 */ /* 0x000fec0003800000 */
[----:B------:R-:W-:Y:S01]  /*38d0*/  BPT.TRAP 0x1 ;  /* 0x000000040000795c */ /* 0x000fe20000300000 */
.L_x_5067:
[----:B------:R-:W-:Y:S01]  /*38e0*/  IMAD R43, R19, 0x8, R18 ;  /* 0x00000008132b7824 */ /* 0x000fe200078e0212 */
[----:B------:R-:W-:Y:S01]  /*38f0*/  SHF.L.U32 R100, R209, 0x1f, RZ ;  /* 0x0000001fd1647819 */ /* 0x000fe200000006ff */
[----:B------:R-:W-:Y:S03]  /*3900*/  BSSY B1, `(.L_x_5068) ;  /* 0x0000003000017945 */ /* 0x000fe60003800000 */
[----:B------:R-:W0:Y:S02]  /*3910*/  SYNCS.PHASECHK.TRANS64.TRYWAIT P5, [R43+URZ+0x36890], R100 ;  /* 0x036890642b0075a7 */ /* 0x000e2400080a017f */
[----:B0-----:R-:W-:Y:S05]  /*3920*/  @!P5 BRA `(.L_x_5069) ;  /* 0x0000029400dcd947 */ /* 0x001fea0003800000 */
.L_x_5396:
[----:B------:R-:W-:Y:S05]  /*3930*/  BSYNC B1 ;  /* 0x0000000000017941 */ /* 0x000fea0003800000 */
.L_x_5068:
        /* <DEDUP_REMOVED lines=54> */
.L_x_5075:
[----:B------:R-:W-:Y:S05]  /*3ca0*/  BSYNC B3 ;  /* 0x0000000000037941 */ /* 0x000fea0003800000 */
.L_x_5074:
[----:B--2---:R1:W-:Y:S02]  /*3cb0*/  STG.E.128 desc[UR60][R50.64], R44 ;  /* 0x0000002c32007986 */ /* 0x0043e4000c101d3c */
.L_x_5073:
[----:B------:R-:W-:Y:S05]  /*3cc0*/  BSYNC B2 ;  /* 0x0000000000027941 */ /* 0x000fea0003800000 */
.L_x_5072:
        /* <DEDUP_REMOVED lines=53> */
.L_x_5079:
[----:B------:R-:W-:Y:S05]  /*4020*/  BSYNC B3 ;  /* 0x0000000000037941 */ /* 0x000fea0003800000 */
.L_x_5078:
[----:B--2---:R2:W-:Y:S02]  /*4030*/  STG.E.128 desc[UR60][R50.64+0x40], R44 ;  /* 0x0000402c32007986 */ /* 0x0045e4000c101d3c */
.L_x_5077:
[----:B------:R-:W-:Y:S05]  /*4040*/  BSYNC B2 ;  /* 0x0000000000027941 */ /* 0x000fea0003800000 */
.L_x_5076:
        /* <DEDUP_REMOVED lines=16> */
[----:B------:R-:W-:Y:S02]  /*4150*/  LOP3.LUT R126, R45, 0xffff0000, RZ, 0xc0, !PT ;  /* 0xffff00002d7e7812 */ /* 0x000fe400078ec0ff */
[----:B------:R-:W-:Y:S02]  /*4160*/  PRMT R91, R190, 0x5410, R91 ;  /* 0x00005410be5b7816 */ /* 0x000fe4000000005b */
[----:B------:R-:W-:Y:S02]  /*4170*/  LOP3.LUT R45, R96, 0xffff0000, RZ, 0xc0, !PT ;  /* 0xffff0000602d7812 */ /* 0x000fe400078ec0ff */
        /* <DEDUP_REMOVED lines=8> */
[----:B------:R-:W-:-:S02]  /*4200*/  IMAD.U32 R98, R44, 0x10000, RZ ;  /* 0x000100002c627824 */ /* 0x000fc400078e00ff */
[----:B------:R-:W-:Y:S01]  /*4210*/  FMUL.FTZ R160, R46, R99 ;  /* 0x000000632ea07220 */ /* 0x000fe20000410000 */
[----:B------:R-:W-:Y:S01]  /*4220*/  LOP3.LUT R44, R44, 0xffff0000, RZ, 0xc0, !PT ;  /* 0xffff00002c2c7812 */ /* 0x000fe200078ec0ff */
[----:B------:R-:W-:Y:S01]  /*4230*/  FFMA.FTZ R126, R90, R45, R126 ;  /* 0x0000002d5a7e7223 */ /* 0x000fe2000001007e */
[-C--:B------:R-:W-:Y:S01]  /*4240*/  FMUL.FTZ R46, R46, R122.reuse ;  /* 0x0000007a2e2e7220 */ /* 0x080fe20000410000 */
[----:B------:R-:W-:Y:S01]  /*4250*/  LOP3.LUT R91, R91, 0xffff0000, RZ, 0xc0, !PT ;  /* 0xffff00005b5b7812 */ /* 0x000fe200078ec0ff */
[----:B------:R-:W-:Y:S01]  /*4260*/  FFMA.FTZ R123, R90, R97, -R123 ;  /* 0x000000615a7b7223 */ /* 0x000fe2000001087b */
[----:B------:R-:W-:Y:S01]  /*4270*/  LOP3.LUT R185, R185, 0xffff0000, RZ, 0xc0, !PT ;  /* 0xffff0000b9b97812 */ /* 0x000fe200078ec0ff */
[----:B------:R-:W-:Y:S02]  /*4280*/  IMAD.U32 R45, R96, 0x10000, RZ ;  /* 0x00010000602d7824 */ /* 0x000fe400078e00ff */
[----:B------:R-:W-:Y:S01]  /*4290*/  FFMA.FTZ R160, R89, R122, -R160 ;  /* 0x0000007a59a07223 */ /* 0x000fe200000108a0 */
[----:B------:R-:W-:-:S02]  /*42a0*/  IMAD.U32 R97, R184, 0x10000, RZ ;  /* 0x00010000b8617824 */ /* 0x000fc400078e00ff */
[----:B------:R-:W-:Y:S01]  /*42b0*/  FFMA.FTZ R89, R89, R99, R46 ;  /* 0x0000006359597223 */ /* 0x000fe2000001002e */
[----:B------:R-:W-:Y:S01]  /*42c0*/  FMUL.FTZ R46, R88, R91 ;  /* 0x0000005b582e7220 */ /* 0x000fe20000410000 */
[----:B------:R-:W-:Y:S01]  /*42d0*/  FMUL.FTZ R99, R44, R45 ;  /* 0x0000002d2c637220 */ /* 0x000fe20000410000 */
[----:B------:R-:W-:Y:S02]  /*42e0*/  IMAD.U32 R47, R47, 0x10000, RZ ;  /* 0x000100002f2f7824 */ /* 0x000fe400078e00ff */
        /* <DEDUP_REMOVED lines=9> */
[----:B------:R-:W-:-:S07]  /*4380*/  F2FP.BF16.F32.PACK_AB R44, R44, R99 ;  /* 0x000000632c2c723e */ /* 0x000fce00000010ff */
.L_x_5083:
[----:B------:R-:W-:Y:S05]  /*4390*/  BSYNC B3 ;  /* 0x0000000000037941 */ /* 0x000fea0003800000 */
.L_x_5082:
[----:B--2---:R3:W-:Y:S02]  /*43a0*/  STG.E.128 desc[UR60][R50.64+0x80], R44 ;  /* 0x0000802c32007986 */ /* 0x0047e4000c101d3c */
.L_x_5081:
[----:B------:R-:W-:Y:S05]  /*43b0*/  BSYNC B2 ;  /* 0x0000000000027941 */ /* 0x000fea0003800000 */
.L_x_5080:
        /* <DEDUP_REMOVED lines=12> */
[----:B------:R-:W-:Y:S01]  /*4480*/  PRMT R188, R188, 0x5410, R89 ;  /* 0x00005410bcbc7816 */ /* 0x000fe20000000059 */
[----:B------:R-:W-:Y:S01]  /*4490*/  IMAD.U32 R89, R45, 0x10000, RZ ;  /* 0x000100002d597824 */ /* 0x000fe200078e00ff */
[----:B------:R-:W-:Y:S02]  /*44a0*/  SHF.R.U32.HI R86, RZ, 0x10, R87 ;  /* 0x00000010ff567819 */ /* 0x000fe40000011657 */
[----:B------:R-:W-:-:S02]  /*44b0*/  PRMT R182, R182, 0x5410, R91 ;  /* 0x00005410b6b67816 */ /* 0x000fc4000000005b */
[----:B------:R-:W-:Y:S02]  /*44c0*/  PRMT R183, R183, 0x5410, R88 ;  /* 0x00005410b7b77816 */ /* 0x000fe40000000058 */
[----:B------:R-:W-:Y:S01]  /*44d0*/  LOP3.LUT R87, R45, 0xffff0000, RZ, 0xc0, !PT ;  /* 0xffff00002d577812 */ /* 0x000fe200078ec0ff */
[----:B------:R-:W-:Y:S01]  /*44e0*/  IMAD.U32 R45, R44, 0x10000, RZ ;  /* 0x000100002c2d7824 */ /* 0x000fe200078e00ff */
        /* <DEDUP_REMOVED lines=9> */
[-C--:B------:R-:W-:Y:S01]  /*4580*/  FMUL.FTZ R91, R87, R88.reuse ;  /* 0x00000058575b7220 */ /* 0x080fe20000410000 */
[----:B------:R-:W-:Y:S01]  /*4590*/  LOP3.LUT R87, R44, 0xffff0000, RZ, 0xc0, !PT ;  /* 0xffff00002c577812 */ /* 0x000fe200078ec0ff */
[----:B------:R-:W-:Y:S01]  /*45a0*/  FFMA.FTZ R44, R89, R88, -R98 ;  /* 0x00000058592c7223 */ /* 0x000fe20000010862 */
[----:B------:R-:W-:Y:S01]  /*45b0*/  FMUL.FTZ R97, R85, R86 ;  /* 0x0000005655617220 */ /* 0x000fe20000410000 */
[----:B------:R-:W-:Y:S01]  /*45c0*/  FFMA.FTZ R89, R89, R96, R91 ;  /* 0x0000006059597223 */ /* 0x000fe2000001005b */
[-C--:B------:R-:W-:Y:S01]  /*45d0*/  FMUL.FTZ R91, R85, R90.reuse ;  /* 0x0000005a555b7220 */ /* 0x080fe20000410000 */
[----:B------:R-:W-:Y:S01]  /*45e0*/  LOP3.LUT R189, R189, 0xffff0000, RZ, 0xc0, !PT ;  /* 0xffff0000bdbd7812 */ /* 0x000fe200078ec0ff */
[----:B------:R-:W-:Y:S01]  /*45f0*/  FFMA.FTZ R85, R84, R90, -R97 ;  /* 0x0000005a54557223 */ /* 0x000fe20000010861 */
[----:B------:R-:W-:Y:S01]  /*4600*/  LOP3.LUT R183, R183, 0xffff0000, RZ, 0xc0, !PT ;  /* 0xffff0000b7b77812 */ /* 0x000fe200078ec0ff */
[----:B------:R-:W-:-:S02]  /*4610*/  IMAD.U32 R182, R182, 0x10000, RZ ;  /* 0x00010000b6b67824 */ /* 0x000fc400078e00ff */
[----:B------:R-:W-:Y:S01]  /*4620*/  FFMA.FTZ R84, R84, R86, R91 ;  /* 0x0000005654547223 */ /* 0x000fe2000001005b */
[C---:B------:R-:W-:Y:S01]  /*4630*/  FMUL.FTZ R86, R46.reuse, R189 ;  /* 0x000000bd2e567220 */ /* 0x040fe20000410000 */
[----:B------:R-:W-:Y:S02]  /*4640*/  IMAD.U32 R47, R47, 0x10000, RZ ;  /* 0x000100002f2f7824 */ /* 0x000fe400078e00ff */
        /* <DEDUP_REMOVED lines=12> */
.L_x_5087:
[----:B------:R-:W-:Y:S05]  /*4710*/  BSYNC B3 ;  /* 0x0000000000037941 */ /* 0x000fea0003800000 */
.L_x_5086:
[----:B--2---:R4:W-:Y:S02]  /*4720*/  STG.E.128 desc[UR60][R50.64+0xc0], R44 ;  /* 0x0000c02c32007986 */ /* 0x0049e4000c101d3c */
.L_x_5085:
[----:B------:R-:W-:Y:S05]  /*4730*/  BSYNC B2 ;  /* 0x0000000000027941 */ /* 0x000fea0003800000 */
.L_x_5084:
        /* <DEDUP_REMOVED lines=11> */
[----:B------:R-:W-:Y:S01]  /*47f0*/  SHF.R.U32.HI R82, RZ, 0x10, R83 ;  /* 0x00000010ff527819 */ /* 0x000fe20000011653 */
[----:B------:R-:W-:Y:S01]  /*4800*/  IMAD.U32 R83, R45, 0x10000, RZ ;  /* 0x000100002d537824 */ /* 0x000fe200078e00ff */
        /* <DEDUP_REMOVED lines=15> */
[----:B------:R-:W-:Y:S01]  /*4900*/  LOP3.LUT R181, R181, 0xffff0000, RZ, 0xc0, !PT ;  /* 0xffff0000b5b57812 */ /* 0x000fe200078ec0ff */
[----:B------:R-:W-:Y:S01]  /*4910*/  FMUL.FTZ R89, R82, R84 ;  /* 0x0000005452597220 */ /* 0x000fe20000410000 */
[----:B------:R-:W-:Y:S01]  /*4920*/  LOP3.LUT R179, R179, 0xffff0000, RZ, 0xc0, !PT ;  /* 0xffff0000b3b37812 */ /* 0x000fe200078ec0ff */
[----:B------:R-:W-:Y:S01]  /*4930*/  IMAD.U32 R180, R180, 0x10000, RZ ;  /* 0x00010000b4b47824 */ /* 0x000fe200078e00ff */
[----:B------:R-:W-:Y:S01]  /*4940*/  LOP3.LUT R82, R44, 0xffff0000, RZ, 0xc0, !PT ;  /* 0xffff00002c527812 */ /* 0x000fe200078ec0ff */
[----:B------:R-:W-:-:S02]  /*4950*/  IMAD.U32 R178, R178, 0x10000, RZ ;  /* 0x00010000b2b27824 */ /* 0x000fc400078e00ff */
[C---:B------:R-:W-:Y:S01]  /*4960*/  FFMA.FTZ R89, R83.reuse, R86, R89 ;  /* 0x0000005653597223 */ /* 0x040fe20000010059 */
[----:B------:R-:W-:Y:S02]  /*4970*/  IMAD.U32 R45, R44, 0x10000, RZ ;  /* 0x000100002c2d7824 */ /* 0x000fe400078e00ff */
[----:B------:R-:W-:Y:S01]  /*4980*/  FFMA.FTZ R44, R83, R84, -R88 ;  /* 0x00000054532c7223 */ /* 0x000fe20000010858 */
[C---:B------:R-:W-:Y:S01]  /*4990*/  FFMA.FTZ R91, R80.reuse, R85, -R91 ;  /* 0x00000055505b7223 */ /* 0x040fe2000001085b */
[----:B------:R-:W-:Y:S01]  /*49a0*/  FFMA.FTZ R80, R80, R87, R81 ;  /* 0x0000005750507223 */ /* 0x000fe20000010051 */
[C---:B------:R-:W-:Y:S01]  /*49b0*/  FMUL.FTZ R84, R46.reuse, R181 ;  /* 0x000000b52e547220 */ /* 0x040fe20000410000 */
[----:B------:R-:W-:Y:S01]  /*49c0*/  FMUL.FTZ R86, R46, R179 ;  /* 0x000000b32e567220 */ /* 0x000fe20000410000 */
[----:B------:R-:W-:Y:S02]  /*49d0*/  IMAD.U32 R47, R47, 0x10000, RZ ;  /* 0x000100002f2f7824 */ /* 0x000fe400078e00ff */
[C---:B------:R-:W-:Y:S01]  /*49e0*/  FMUL.FTZ R46, R82.reuse, R180 ;  /* 0x000000b4522e7220 */ /* 0x040fe20000410000 */
[-C--:B------:R-:W-:Y:S01]  /*49f0*/  FMUL.FTZ R81, R82, R178.reuse ;  /* 0x000000b252517220 */ /* 0x080fe20000410000 */
        /* <DEDUP_REMOVED lines=8> */
[----:B------:R-:W-:-:S07]  /*4a80*/  F2FP.BF16.F32.PACK_AB R47, R47, R84 ;  /* 0x000000542f2f723e */ /* 0x000fce00000010ff */
.L_x_5091:
[----:B------:R-:W-:Y:S05]  /*4a90*/  BSYNC B3 ;  /* 0x0000000000037941 */ /* 0x000fea0003800000 */
.L_x_5090:
[----:B--2---:R1:W-:Y:S02]  /*4aa0*/  STG.E.128 desc[UR60][R50.64+0x100], R44 ;  /* 0x0001002c32007986 */ /* 0x0043e4000c101d3c */
.L_x_5089:
[----:B------:R-:W-:Y:S05]  /*4ab0*/  BSYNC B2 ;  /* 0x0000000000027941 */ /* 0x000fea0003800000 */
.L_x_5088:
[----:B------:R-:W-:-:S13]  /*4ac0*/  ISETP.NE.AND P3, PT, R38, RZ, PT ;  /* 0x000000ff2600720c */ /* 0x000fda0003f65270 */
[----:B------:R-:W-:Y:S05]  /*4ad0*/  @!P3 BRA `(.L_x_5071) ;  /* 0x0000000000d0b947 */ /* 0x000fea0003800000 */
[----:B-1234-:R1:W2:Y:S01]  /*4ae0*/  LDS.128 R44, [R41+0x28000] ;  /* 0x02800000292c7984 */ /* 0x01e2a20000000c00 */
[----:B------:R-:W-:Y:S01]  /*4af0*/  VIADD R80, R16, 0x50 ;  /* 0x0000005010507836 */ /* 0x000fe20000000000 */
[----:B------:R-:W-:Y:S04]  /*4b00*/  BSSY B2, `(.L_x_5092) ;  /* 0x0000030000027945 */ /* 0x000fe80003800000 */
[----:B------:R-:W-:-:S13]  /*4b10*/  ISETP.GE.AND P3, PT, R80, R101, PT ;  /* 0x000000655000720c */ /* 0x000fda0003f66270 */
        /* <DEDUP_REMOVED lines=15> */
[C---:B------:R-:W-:Y:S01]  /*4c10*/  LOP3.LUT R82, R176.reuse, 0xffff0000, RZ, 0xc0, !PT ;  /* 0xffff0000b0527812 */ /* 0x040fe200078ec0ff */
[----:B------:R-:W-:Y:S01]  /*4c20*/  IMAD.U32 R176, R176, 0x10000, RZ ;  /* 0x00010000b0b07824 */ /* 0x000fe200078e00ff */
[----:B------:R-:W-:-:S02]  /*4c30*/  SHF.L.U32 R81, R175, 0x10, RZ ;  /* 0x00000010af517819 */ /* 0x000fc400000006ff */
        /* <DEDUP_REMOVED lines=27> */
[----:B------:R-:W-:-:S07]  /*4df0*/  IMAD.MOV.U32 R47, RZ, RZ, R79 ;  /* 0x000000ffff2f7224 */ /* 0x000fce00078e004f */
.L_x_5093:
[----:B------:R-:W-:Y:S05]  /*4e00*/  BSYNC B2 ;  /* 0x0000000000027941 */ /* 0x000fea0003800000 */
.L_x_5092:
[----:B--2---:R1:W-:Y:S02]  /*4e10*/  STG.E.128 desc[UR60][R50.64+0x140], R44 ;  /* 0x0001402c32007986 */ /* 0x0043e4000c101d3c */
.L_x_5071:
[----:B------:R-:W-:Y:S05]  /*4e20*/  BSYNC B1 ;  /* 0x0000000000017941 */ /* 0x000fea0003800000 */
.L_x_5070:
        /* <DEDUP_REMOVED lines=54> */
.L_x_5098:
[----:B------:R-:W-:Y:S05]  /*5190*/  BSYNC B2 ;  /* 0x0000000000027941 */ /* 0x000fea0003800000 */
.L_x_5097:
[----:B--2---:R1:W-:Y:S02]  /*51a0*/  STG.E.128 desc[UR60][R48.64], R44 ;  /* 0x0000002c30007986 */ /* 0x0043e4000c101d3c */
.L_x_5096:
[----:B------:R-:W-:Y:S05]  /*51b0*/  BSYNC B1 ;  /* 0x0000000000017941 */ /* 0x000fea0003800000 */
.L_x_5095:
        /* <DEDUP_REMOVED lines=54> */
.L_x_5102:
[----:B------:R-:W-:Y:S05]  /*5520*/  BSYNC B2 ;  /* 0x0000000000027941 */ /* 0x000fea0003800000 */
.L_x_5101:
[----:B--2---:R1:W-:Y:S02]  /*5530*/  STG.E.128 desc[UR60][R48.64+0x40], R44 ;  /* 0x0000402c30007986 */ /* 0x0043e4000c101d3c */
.L_x_5100:
[----:B------:R-:W-:Y:S05]  /*5540*/  BSYNC B1 ;  /* 0x0000000000017941 */ /* 0x000fea0003800000 */
.L_x_5099:
        /* <DEDUP_REMOVED lines=54> */
.L_x_5106:
[----:B------:R-:W-:Y:S05]  /*58b0*/  BSYNC B2 ;  /* 0x0000000000027941 */ /* 0x000fea0003800000 */
.L_x_5105:
[----:B--2---:R1:W-:Y:S02]  /*58c0*/  STG.E.128 desc[UR60][R48.64+0x80], R44 ;  /* 0x0000802c30007986 */ /* 0x0043e4000c101d3c */
.L_x_5104:
[----:B------:R-:W-:Y:S05]  /*58d0*/  BSYNC B1 ;  /* 0x0000000000017941 */ /* 0x000fea0003800000 */
.L_x_5103:
        /* <DEDUP_REMOVED lines=54> */
.L_x_5110:
[----:B------:R-:W-:Y:S05]  /*5c40*/  BSYNC B2 ;  /* 0x0000000000027941 */ /* 0x000fea0003800000 */
.L_x_5109:
[----:B--2---:R1:W-:Y:S02]  /*5c50*/  STG.E.128 desc[UR60][R48.64+0xc0], R44 ;  /* 0x0000c02c30007986 */ /* 0x0043e4000c101d3c */
.L_x_5108:
[----:B------:R-:W-:Y:S05]  /*5c60*/  BSYNC B1 ;  /* 0x0000000000017941 */ /* 0x000fea0003800000 */
.L_x_5107:
        /* <DEDUP_REMOVED lines=54> */
.L_x_5114:
[----:B------:R-:W-:Y:S05]  /*5fd0*/  BSYNC B2 ;  /* 0x0000000000027941 */ /* 0x000fea0003800000 */
.L_x_5113:
[----:B--2---:R1:W-:Y:S02]  /*5fe0*/  STG.E.128 desc[UR60][R48.64+0x100], R44 ;  /* 0x0001002c30007986 */ /* 0x0043e4000c101d3c */
.L_x_5112:
[----:B------:R-:W-:Y:S05]  /*5ff0*/  BSYNC B1 ;  /* 0x0000000000017941 */ /* 0x000fea0003800000 */
.L_x_5111:
        /* <DEDUP_REMOVED lines=53> */
.L_x_5116:
[----:B------:R-:W-:Y:S05]  /*6350*/  BSYNC B1 ;  /* 0x0000000000017941 */ /* 0x000fea0003800000 */
.L_x_5115:
[----:B--2---:R1:W-:Y:S01]  /*6360*/  STG.E.128 desc[UR60][R48.64+0x140], R44 ;  /* 0x0001402c30007986 */ /* 0x0043e2000c101d3c */
[----:B------:R-:W-:Y:S05]  /*6370*/  BRA `(.L_x_5094) ;  /* 0x0000004000447947 */ /* 0x000fea0003800000 */
.L_x_5062:
        /* <DEDUP_REMOVED lines=47> */
.L_x_5118:
[----:B------:R-:W-:Y:S05]  /*6670*/  BSYNC B1 ;  /* 0x0000000000017941 */ /* 0x000fea0003800000 */
.L_x_5117:
        /* <DEDUP_REMOVED lines=47> */
.L_x_5120:
[----:B------:R-:W-:Y:S05]  /*6970*/  BSYNC B1 ;  /* 0x0000000000017941 */ /* 0x000fea0003800000 */
.L_x_5119:
[----:B------:R-:W2:Y:S01]  /*6980*/  LDL R43, [R1+0x44] ;  /* 0x00004400012b7983 */ /* 0x000ea20000100800 */
[----:B0-----:R-:W-:Y:S01]  /*6990*/  IMAD.MOV.U32 R92, RZ, RZ, R45 ;  /* 0x000000ffff5c7224 */ /* 0x001fe200078e002d */
        /* <DEDUP_REMOVED lines=10> */
[----:B------:R-:W-:Y:S01]  /*6a40*/  PRMT R162, R94, 0x7610, R162 ;  /* 0x000076105ea27816 */ /* 0x000fe200000000a2 */
[----:B------:R-:W-:-:S03]  /*6a50*/  IMAD.MOV.U32 R94, RZ, RZ, R57 ;  /* 0x000000ffff5e7224 */ /* 0x000fc600078e0039 */
[----:B------:R-:W-:Y:S01]  /*6a60*/  PRMT R178, R178, 0x5410, R93 ;  /* 0x00005410b2b27816 */ /* 0x000fe2000000005d */
[----:B------:R-:W-:-:S05]  /*6a70*/  IMAD.MOV.U32 R93, RZ, RZ, R60 ;  /* 0x000000ffff5d7224 */ /* 0x000fca00078e003c */
[----:B------:R-:W-:Y:S01]  /*6a80*/  PRMT R182, R93, 0x7610, R182 ;  /* 0x000076105db67816 */ /* 0x000fe200000000b6 */
[----:B------:R-:W-:-:S05]  /*6a90*/  IMAD.MOV.U32 R93, RZ, RZ, R64 ;  /* 0x000000ffff5d7224 */ /* 0x000fca00078e0040 */
        /* <DEDUP_REMOVED lines=60> */
[----:B------:R-:W-:Y:S01]  /*6e60*/  IMAD.MOV.U32 R94, RZ, RZ, R90 ;  /* 0x000000ffff5e7224 */ /* 0x000fe200078e005a */
[----:B------:R-:W-:-:S02]  /*6e70*/  MOV R93, R91 ;  /* 0x0000005b005d7202 */ /* 0x000fc40000000f00 */
[----:B------:R-:W-:Y:S02]  /*6e80*/  PRMT R174, R92, 0x5410, R43 ;  /* 0x000054105cae7816 */ /* 0x000fe4000000002b */
[----:B------:R-:W-:Y:S01]  /*6e90*/  PRMT R173, R94, 0x5410, R93 ;  /* 0x000054105ead7816 */ /* 0x000fe2000000005d */
[----:B------:R-:W-:Y:S06]  /*6ea0*/  @!P2 BRA `(.L_x_5121) ;  /* 0x000000000004a947 */ /* 0x000fec0003800000 */
[----:B------:R-:W-:Y:S01]  /*6eb0*/  BPT.TRAP 0x1 ;  /* 0x000000040000795c */ /* 0x000fe20000300000 */
.L_x_5121:
[----:B------:R-:W-:Y:S01]  /*6ec0*/  IMAD R43, R19, 0x8, R18 ;  /* 0x00000008132b7824 */ /* 0x000fe200078e0212 */
[----:B------:R-:W-:Y:S01]  /*6ed0*/  SHF.L.U32 R100, R209, 0x1f, RZ ;  /* 0x0000001fd1647819 */ /* 0x000fe200000006ff */
[----:B------:R-:W0:Y:S01]  /*6ee0*/  LDC R146, c[0x0][0x2e4] ;  /* 0x0000b900ff927b82 */ /* 0x000e220000000800 */
[----:B------:R-:W-:Y:S02]  /*6ef0*/  BSSY B1, `(.L_x_5122) ;  /* 0x0000004000017945 */ /* 0x000fe40003800000 */
[----:B------:R-:W1:Y:S05]  /*6f00*/  SYNCS.PHASECHK.TRANS64.TRYWAIT P5, [R43+URZ+0x36890], R100 ;  /* 0x036890642b0075a7 */ /* 0x000e6a00080a017f */
[----:B------:R-:W2:Y:S01]  /*6f10*/  LDC.64 R126, c[0x0][0x2f0] ;  /* 0x0000bc00ff7e7b82 */ /* 0x000ea20000000a00 */
[----:B-1----:R-:W-:Y:S05]  /*6f20*/  @!P5 BRA `(.L_x_5123) ;  /* 0x000002600070d947 */ /* 0x002fea0003800000 */
.L_x_5397:
[----:B------:R-:W-:Y:S05]  /*6f30*/  BSYNC B1 ;  /* 0x0000000000017941 */ /* 0x000fea0003800000 */
.L_x_5122:
        /* <DEDUP_REMOVED lines=40> */
[C---:B0-----:R-:W-:Y:S01]  /*71c0*/  IMAD.U32 R162, R93.reuse, 0x10000, RZ ;  /* 0x000100005da27824 */ /* 0x041fe200078e00ff */
[----:B------:R-:W-:Y:S01]  /*71d0*/  LOP3.LUT R93, R93, 0xffff0000, RZ, 0xc0, !PT ;  /* 0xffff00005d5d7812 */ /* 0x000fe200078ec0ff */
[C---:B------:R-:W-:Y:S01]  /*71e0*/  IMAD.U32 R164, R161.reuse, 0x10000, RZ ;  /* 0x00010000a1a47824 */ /* 0x040fe200078e00ff */
[----:B------:R-:W-:Y:S01]  /*71f0*/  LOP3.LUT R161, R161, 0xffff0000, RZ, 0xc0, !PT ;  /* 0xffff0000a1a17812 */ /* 0x000fe200078ec0ff */
[----:B------:R-:W-:Y:S01]  /*7200*/  IMAD.U32 R163, R165, 0x10000, RZ ;  /* 0x00010000a5a37824 */ /* 0x000fe200078e00ff */
[----:B------:R-:W-:Y:S01]  /*7210*/  SHF.R.U64 R66, R66, 0x10, R67 ;  /* 0x0000001042427819 */ /* 0x000fe20000001243 */
[-C--:B------:R-:W-:Y:S01]  /*7220*/  FMUL.FTZ R167, R166, R164.reuse ;  /* 0x000000a4a6a77220 */ /* 0x080fe20000410000 */
[----:B------:R-:W-:Y:S01]  /*7230*/  SHF.R.U64 R64, R64, 0x10, R65 ;  /* 0x0000001040407819 */ /* 0x000fe20000001241 */
[-C--:B------:R-:W-:Y:S01]  /*7240*/  FMUL.FTZ R166, R166, R163.reuse ;  /* 0x000000a3a6a67220 */ /* 0x080fe20000410000 */
[----:B------:R-:W-:Y:S01]  /*7250*/  SHF.R.U64 R52, R52, 0x10, R53 ;  /* 0x0000001034347819 */ /* 0x000fe20000001235 */
[----:B------:R-:W-:Y:S01]  /*7260*/  FFMA.FTZ R163, R162, R163, -R167 ;  /* 0x000000a3a2a37223 */ /* 0x000fe200000108a7 */
[----:B------:R-:W-:Y:S01]  /*7270*/  PRMT R64, R186, 0x5432, R64 ;  /* 0x00005432ba407816 */ /* 0x000fe20000000040 */
[----:B------:R-:W-:Y:S01]  /*7280*/  FFMA.FTZ R162, R162, R164, R166 ;  /* 0x000000a4a2a27223 */ /* 0x000fe200000100a6 */
[----:B------:R-:W-:Y:S01]  /*7290*/  LOP3.LUT R164, R97, 0xffff0000, RZ, 0xc0, !PT ;  /* 0xffff000061a47812 */ /* 0x000fe200078ec0ff */
[----:B------:R-:W-:Y:S01]  /*72a0*/  IMAD.U32 R53, R92, 0x10000, RZ ;  /* 0x000100005c357824 */ /* 0x000fe200078e00ff */
[----:B------:R-:W-:Y:S01]  /*72b0*/  LOP3.LUT R97, R165, 0xffff0000, RZ, 0xc0, !PT ;  /* 0xffff0000a5617812 */ /* 0x000fe200078ec0ff */
[----:B------:R-:W-:Y:S01]  /*72c0*/  IMAD.U32 R65, R94, 0x10000, RZ ;  /* 0x000100005e417824 */ /* 0x000fe200078e00ff */
[----:B------:R-:W-:Y:S01]  /*72d0*/  SHF.R.U64 R54, R54, 0x10, R55 ;  /* 0x0000001036367819 */ /* 0x000fe20000001237 */
[----:B------:R-:W-:Y:S01]  /*72e0*/  FMUL.FTZ R165, R164, R161 ;  /* 0x000000a1a4a57220 */ /* 0x000fe20000410000 */
[----:B------:R-:W-:Y:S01]  /*72f0*/  PRMT R52, R182, 0x5432, R52 ;  /* 0x00005432b6347816 */ /* 0x000fe20000000034 */
[-C--:B------:R-:W-:Y:S01]  /*7300*/  FMUL.FTZ R164, R164, R97.reuse ;  /* 0x00000061a4a47220 */ /* 0x080fe20000410000 */
[----:B------:R-:W-:Y:S01]  /*7310*/  LOP3.LUT R92, R92, 0xffff0000, RZ, 0xc0, !PT ;  /* 0xffff00005c5c7812 */ /* 0x000fe200078ec0ff */
        /* <DEDUP_REMOVED lines=17> */
[----:B------:R-:W-:Y:S01]  /*7430*/  FMUL.FTZ R99, R95, R161 ;  /* 0x000000a15f637220 */ /* 0x000fe20000410000 */
[----:B------:R-:W-:Y:S01]  /*7440*/  PRMT R66, R185, 0x5432, R66 ;  /* 0x00005432b9427816 */ /* 0x000fe20000000042 */
[-C--:B------:R-:W-:Y:S01]  /*7450*/  FMUL.FTZ R95, R95, R164.reuse ;  /* 0x000000a45f5f7220 */ /* 0x080fe20000410000 */
[----:B------:R-:W-:Y:S01]  /*7460*/  FFMA.FTZ R168, R165, R167, -R168 ;  /* 0x000000a7a5a87223 */ /* 0x000fe200000108a8 */
[----:B------:R-:W-:Y:S01]  /*7470*/  FFMA.FTZ R99, R67, R164, -R99 ;  /* 0x000000a443637223 */ /* 0x000fe20000010863 */
[----:B------:R-:W-:-:S02]  /*7480*/  IMAD.U32 R164, R64, 0x10000, RZ ;  /* 0x0001000040a47824 */ /* 0x000fc400078e00ff */
[----:B------:R-:W-:Y:S01]  /*7490*/  FFMA.FTZ R95, R67, R161, R95 ;  /* 0x000000a1435f7223 */ /* 0x000fe2000001005f */
[----:B------:R-:W-:Y:S01]  /*74a0*/  IMAD.U32 R67, R52, 0x10000, RZ ;  /* 0x0001000034437824 */ /* 0x000fe200078e00ff */
[----:B------:R-:W-:Y:S01]  /*74b0*/  LOP3.LUT R64, R64, 0xffff0000, RZ, 0xc0, !PT ;  /* 0xffff000040407812 */ /* 0x000fe200078ec0ff */
[C---:B------:R-:W-:Y:S01]  /*74c0*/  FMUL.FTZ R161, R55.reuse, R164 ;  /* 0x000000a437a17220 */ /* 0x040fe20000410000 */
[----:B------:R-:W-:Y:S01]  /*74d0*/  LOP3.LUT R52, R52, 0xffff0000, RZ, 0xc0, !PT ;  /* 0xffff000034347812 */ /* 0x000fe200078ec0ff */
[-C--:B------:R-:W-:Y:S01]  /*74e0*/  FMUL.FTZ R55, R55, R67.reuse ;  /* 0x0000004337377220 */ /* 0x080fe20000410000 */
[----:B------:R-:W-:Y:S01]  /*74f0*/  FFMA.FTZ R169, R165, R166, R169 ;  /* 0x000000a6a5a97223 */ /* 0x000fe200000100a9 */
[----:B------:R-:W-:Y:S01]  /*7500*/  FFMA.FTZ R161, R53, R67, -R161 ;  /* 0x0000004335a17223 */ /* 0x000fe200000108a1 */
[----:B------:R-:W-:Y:S01]  /*7510*/  FMUL.FTZ R67, R96, R64 ;  /* 0x0000004060437220 */ /* 0x000fe20000410000 */
        /* <DEDUP_REMOVED lines=34> */
.L_x_5129:
[----:B------:R-:W-:Y:S05]  /*7740*/  BSYNC B3 ;  /* 0x0000000000037941 */ /* 0x000fea0003800000 */
.L_x_5128:
        /* <DEDUP_REMOVED lines=10> */
.L_x_5127:
[----:B------:R-:W-:Y:S05]  /*77f0*/  BSYNC B2 ;  /* 0x0000000000027941 */ /* 0x000fea0003800000 */
.L_x_5126:
        /* <DEDUP_REMOVED lines=39> */
[C---:B------:R-:W-:Y:S01]  /*7a70*/  IMAD.U32 R161, R60.reuse, 0x10000, RZ ;  /* 0x000100003ca17824 */ /* 0x040fe200078e00ff */
        /* <DEDUP_REMOVED lines=15> */
[----:B------:R-:W-:Y:S01]  /*7b70*/  FMUL.FTZ R98, R98, R49 ;  /* 0x0000003162627220 */ /* 0x000fe20000410000 */
        /* <DEDUP_REMOVED lines=63> */
.L_x_5133:
[----:B------:R-:W-:Y:S05]  /*7f70*/  BSYNC B3 ;  /* 0x0000000000037941 */ /* 0x000fea0003800000 */
.L_x_5132:
        /* <DEDUP_REMOVED lines=10> */
.L_x_5131:
[----:B------:R-:W-:Y:S05]  /*8020*/  BSYNC B2 ;  /* 0x0000000000027941 */ /* 0x000fea0003800000 */
.L_x_5130:
        /* <DEDUP_REMOVED lines=40> */
[--C-:B------:R-:W-:Y:S01]  /*82b0*/  SHF.R.U64 R57, R58, 0x10, R59.reuse ;  /* 0x000000103a397819 */ /* 0x100fe2000000123b */
[----:B------:R-:W-:Y:S01]  /*82c0*/  IMAD.U32 R98, R45, 0x10000, RZ ;  /* 0x000100002d627824 */ /* 0x000fe200078e00ff */
[----:B------:R-:W-:Y:S01]  /*82d0*/  SHF.R.U32.HI R58, RZ, 0x10, R59 ;  /* 0x00000010ff3a7819 */ /* 0x000fe2000001163b */
[C---:B------:R-:W-:Y:S01]  /*82e0*/  IMAD.U32 R96, R56.reuse, 0x10000, RZ ;  /* 0x0001000038607824 */ /* 0x040fe200078e00ff */
[----:B------:R-:W-:Y:S01]  /*82f0*/  LOP3.LUT R66, R53, 0xffff0000, RZ, 0xc0, !PT ;  /* 0xffff000035427812 */ /* 0x000fe200078ec0ff */
[----:B------:R-:W-:Y:S01]  /*8300*/  IMAD.U32 R59, R49, 0x10000, RZ ;  /* 0x00010000313b7824 */ /* 0x000fe200078e00ff */
[----:B------:R-:W-:Y:S01]  /*8310*/  PRMT R63, R175, 0x5410, R63 ;  /* 0x00005410af3f7816 */ /* 0x000fe2000000003f */
[C---:B------:R-:W-:Y:S01]  /*8320*/  FMUL.FTZ R158, R65.reuse, R96 ;  /* 0x00000060419e7220 */ /* 0x040fe20000410000 */
[----:B------:R-:W-:Y:S01]  /*8330*/  LOP3.LUT R95, R56, 0xffff0000, RZ, 0xc0, !PT ;  /* 0xffff0000385f7812 */ /* 0x000fe200078ec0ff */
[-C--:B------:R-:W-:Y:S01]  /*8340*/  FMUL.FTZ R56, R65, R98.reuse ;  /* 0x0000006241387220 */ /* 0x080fe20000410000 */
[----:B------:R-:W-:Y:S01]  /*8350*/  PRMT R176, R176, 0x5410, R58 ;  /* 0x00005410b0b07816 */ /* 0x000fe2000000003a */
[----:B------:R-:W-:Y:S01]  /*8360*/  IMAD.U32 R58, R63, 0x10000, RZ ;  /* 0x000100003f3a7824 */ /* 0x000fe200078e00ff */
[----:B------:R-:W-:Y:S01]  /*8370*/  LOP3.LUT R65, R45, 0xffff0000, RZ, 0xc0, !PT ;  /* 0xffff00002d417812 */ /* 0x000fe200078ec0ff */
[----:B------:R-:W-:Y:S01]  /*8380*/  FMUL.FTZ R97, R66, R95 ;  /* 0x0000005f42617220 */ /* 0x000fe20000410000 */
[----:B------:R-:W-:Y:S01]  /*8390*/  LOP3.LUT R64, R49, 0xffff0000, RZ, 0xc0, !PT ;  /* 0xffff000031407812 */ /* 0x000fe200078ec0ff */
[----:B------:R-:W-:Y:S01]  /*83a0*/  IMAD.U32 R45, R176, 0x10000, RZ ;  /* 0x00010000b02d7824 */ /* 0x000fe200078e00ff */
[----:B------:R-:W-:Y:S01]  /*83b0*/  PRMT R47, R178, 0x5432, R47 ;  /* 0x00005432b22f7816 */ /* 0x000fe2000000002f */
[C---:B------:R-:W-:Y:S01]  /*83c0*/  FFMA.FTZ R158, R59.reuse, R98, -R158 ;  /* 0x000000623b9e7223 */ /* 0x040fe2000001089e */
[----:B------:R-:W-:Y:S01]  /*83d0*/  FFMA.FTZ R56, R59, R96, R56 ;  /* 0x000000603b387223 */ /* 0x000fe20000010038 */
[-C--:B------:R-:W-:Y:S01]  /*83e0*/  FMUL.FTZ R99, R66, R65.reuse ;  /* 0x0000004142637220 */ /* 0x080fe20000410000 */
[----:B------:R-:W-:Y:S01]  /*83f0*/  PRMT R44, R177, 0x5410, R44 ;  /* 0x00005410b12c7816 */ /* 0x000fe2000000002c */
[----:B------:R-:W-:Y:S01]  /*8400*/  FFMA.FTZ R59, R64, R65, -R97 ;  /* 0x00000041403b7223 */ /* 0x000fe20000010861 */
[----:B------:R-:W-:Y:S01]  /*8410*/  FMUL.FTZ R66, R93, R58 ;  /* 0x0000003a5d427220 */ /* 0x000fe20000410000 */
[----:B------:R-:W-:Y:S01]  /*8420*/  LOP3.LUT R55, R55, 0xffff0000, RZ, 0xc0, !PT ;  /* 0xffff000037377812 */ /* 0x000fe200078ec0ff */
[----:B------:R-:W-:Y:S01]  /*8430*/  FMUL.FTZ R65, R93, R45 ;  /* 0x0000002d5d417220 */ /* 0x000fe20000410000 */
[----:B------:R-:W-:Y:S01]  /*8440*/  LOP3.LUT R176, R176, 0xffff0000, RZ, 0xc0, !PT ;  /* 0xffff0000b0b07812 */ /* 0x000fe200078ec0ff */
[----:B------:R-:W-:Y:S01]  /*8450*/  FFMA.FTZ R95, R64, R95, R99 ;  /* 0x0000005f405f7223 */ /* 0x000fe20000010063 */
[----:B------:R-:W-:Y:S01]  /*8460*/  LOP3.LUT R96, R63, 0xffff0000, RZ, 0xc0, !PT ;  /* 0xffff00003f607812 */ /* 0x000fe200078ec0ff */
[----:B------:R-:W-:-:S02]  /*8470*/  IMAD.U32 R53, R52, 0x10000, RZ ;  /* 0x0001000034357824 */ /* 0x000fc400078e00ff */
[C---:B------:R-:W-:Y:S01]  /*8480*/  FFMA.FTZ R45, R92.reuse, R45, R66 ;  /* 0x0000002d5c2d7223 */ /* 0x040fe20000010042 */
[----:B------:R-:W-:Y:S01]  /*8490*/  IMAD.U32 R64, R47, 0x10000, RZ ;  /* 0x000100002f407824 */ /* 0x000fe200078e00ff */
[----:B------:R-:W-:Y:S01]  /*84a0*/  LOP3.LUT R51, R51, 0xffff0000, RZ, 0xc0, !PT ;  /* 0xffff000033337812 */ /* 0x000fe200078ec0ff */
[----:B------:R-:W-:Y:S01]  /*84b0*/  FFMA.FTZ R58, R92, R58, -R65 ;  /* 0x0000003a5c3a7223 */ /* 0x000fe20000010841 */
[----:B------:R-:W-:Y:S01]  /*84c0*/  IMAD.U32 R66, R44, 0x10000, RZ ;  /* 0x000100002c427824 */ /* 0x000fe200078e00ff */
[----:B------:R-:W-:Y:S01]  /*84d0*/  LOP3.LUT R52, R52, 0xffff0000, RZ, 0xc0, !PT ;  /* 0xffff000034347812 */ /* 0x000fe200078ec0ff */
[C---:B------:R-:W-:Y:S01]  /*84e0*/  FMUL.FTZ R92, R55.reuse, R176 ;  /* 0x000000b0375c7220 */ /* 0x040fe20000410000 */
[----:B------:R-:W-:Y:S01]  /*84f0*/  FMUL.FTZ R98, R55, R96 ;  /* 0x0000006037627220 */ /* 0x000fe20000410000 */
[----:B------:R-:W-:Y:S01]  /*8500*/  LOP3.LUT R47, R47, 0xffff0000, RZ, 0xc0, !PT ;  /* 0xffff00002f2f7812 */ /* 0x000fe200078ec0ff */
[----:B------:R-:W-:Y:S01]  /*8510*/  IMAD.U32 R49, R48, 0x10000, RZ ;  /* 0x0001000030317824 */ /* 0x000fe200078e00ff */
[----:B------:R-:W-:Y:S01]  /*8520*/  LOP3.LUT R63, R44, 0xffff0000, RZ, 0xc0, !PT ;  /* 0xffff00002c3f7812 */ /* 0x000fe200078ec0ff */
[----:B------:R-:W-:Y:S01]  /*8530*/  FMUL.FTZ R44, R53, R64 ;  /* 0x00000040352c7220 */ /* 0x000fe20000410000 */
[----:B------:R-:W-:Y:S01]  /*8540*/  PRMT R57, R175, 0x5432, R57 ;  /* 0x00005432af397816 */ /* 0x000fe20000000039 */
[----:B------:R-:W-:Y:S01]  /*8550*/  FMUL.FTZ R53, R53, R66 ;  /* 0x0000004235357220 */ /* 0x000fe20000410000 */
[----:B------:R-:W-:Y:S01]  /*8560*/  PRMT R46, R177, 0x5432, R46 ;  /* 0x00005432b12e7816 */ /* 0x000fe2000000002e */
[C---:B------:R-:W-:Y:S01]  /*8570*/  FFMA.FTZ R55, R51.reuse, R96, -R92 ;  /* 0x0000006033377223 */ /* 0x040fe2000001085c */
[----:B------:R-:W-:Y:S01]  /*8580*/  FFMA.FTZ R176, R51, R176, R98 ;  /* 0x000000b033b07223 */ /* 0x000fe20000010062 */
[C---:B------:R-:W-:Y:S01]  /*8590*/  FMUL.FTZ R51, R52.reuse, R47 ;  /* 0x0000002f34337220 */ /* 0x040fe20000410000 */
[-C--:B------:R-:W-:Y:S01]  /*85a0*/  FMUL.FTZ R65, R52, R63.reuse ;  /* 0x0000003f34417220 */ /* 0x080fe20000410000 */
[----:B------:R-:W-:Y:S01]  /*85b0*/  LOP3.LUT R48, R48, 0xffff0000, RZ, 0xc0, !PT ;  /* 0xffff000030307812 */ /* 0x000fe200078ec0ff */
[----:B------:R-:W-:Y:S01]  /*85c0*/  FFMA.FTZ R66, R49, R66, -R44 ;  /* 0x0000004231427223 */ /* 0x000fe2000001082c */
[----:B------:R-:W-:Y:S01]  /*85d0*/  IMAD.U32 R52, R57, 0x10000, RZ ;  /* 0x0001000039347824 */ /* 0x000fe200078e00ff */
[----:B------:R-:W-:Y:S01]  /*85e0*/  LOP3.LUT R54, R54, 0xffff0000, RZ, 0xc0, !PT ;  /* 0xffff000036367812 */ /* 0x000fe200078ec0ff */
[----:B------:R-:W-:Y:S01]  /*85f0*/  FFMA.FTZ R49, R49, R64, R53 ;  /* 0x0000004031317223 */ /* 0x000fe20000010035 */
[----:B------:R-:W-:Y:S01]  /*8600*/  LOP3.LUT R57, R57, 0xffff0000, RZ, 0xc0, !PT ;  /* 0xffff000039397812 */ /* 0x000fe200078ec0ff */
[C---:B------:R-:W-:Y:S01]  /*8610*/  IMAD.U32 R44, R46.reuse, 0x10000, RZ ;  /* 0x000100002e2c7824 */ /* 0x040fe200078e00ff */
[----:B------:R-:W-:Y:S01]  /*8620*/  LOP3.LUT R53, R46, 0xffff0000, RZ, 0xc0, !PT ;  /* 0xffff00002e357812 */ /* 0x000fe200078ec0ff */
[----:B------:R-:W-:Y:S01]  /*8630*/  FFMA.FTZ R51, R48, R63, -R51 ;  /* 0x0000003f30337223 */ /* 0x000fe20000010833 */
[----:B------:R-:W-:Y:S01]  /*8640*/  LOP3.LUT R50, R50, 0xffff0000, RZ, 0xc0, !PT ;  /* 0xffff000032327812 */ /* 0x000fe200078ec0ff */
[----:B------:R-:W-:Y:S01]  /*8650*/  FFMA.FTZ R48, R48, R47, R65 ;  /* 0x0000002f30307223 */ /* 0x000fe20000010041 */
[----:B------:R-:W-:Y:S01]  /*8660*/  FMUL.FTZ R63, R54, R57 ;  /* 0x00000039363f7220 */ /* 0x000fe20000410000 */
[C---:B------:R-:W-:Y:S01]  /*8670*/  FMUL.FTZ R46, R94.reuse, R52 ;  /* 0x000000345e2e7220 */ /* 0x040fe20000410000 */
[----:B------:R-:W-:Y:S01]  /*8680*/  FMUL.FTZ R47, R94, R44 ;  /* 0x0000002c5e2f7220 */ /* 0x000fe20000410000 */
[-C--:B------:R-:W-:Y:S01]  /*8690*/  FMUL.FTZ R54, R54, R53.reuse ;  /* 0x0000003536367220 */ /* 0x080fe20000410000 */
[----:B------:R-:W-:Y:S01]  /*86a0*/  F2FP.BF16.F32.PACK_AB R55, R55, R58 ;  /* 0x0000003a3737723e */ /* 0x000fe200000010ff */
        /* <DEDUP_REMOVED lines=14> */
[----:B------:R-:W-:-:S07]  /*8790*/  F2FP.BF16.F32.PACK_AB R54, R54, R47 ;  /* 0x0000002f3636723e */ /* 0x000fce00000010ff */
.L_x_5135:
[----:B------:R-:W-:Y:S05]  /*87a0*/  BSYNC B2 ;  /* 0x0000000000027941 */ /* 0x000fea0003800000 */
.L_x_5134:
        /* <DEDUP_REMOVED lines=10> */
.L_x_5125:
[----:B------:R-:W-:Y:S05]  /*8850*/  BSYNC B1 ;  /* 0x0000000000017941 */ /* 0x000fea0003800000 */
.L_x_5124:
        /* <DEDUP_REMOVED lines=13> */
[----:B------:R-:W-:Y:S02]  /*8930*/  LEA.HI R45, R45, R44, RZ, 0x4 ;  /* 0x0000002c2d2d7211 */ /* 0x000fe400078f20ff */
[----:B---3--:R-:W-:-:S02]  /*8940*/  SHF.R.U32.HI R50, RZ, 0x3, R212 ;  /* 0x00000003ff327819 */ /* 0x008fc400000116d4 */
[----:B------:R-:W-:-:S05]  /*8950*/  LEA.HI.SX32 R48, R45, R20, 0x1c ;  /* 0x000000142d307211 */ /* 0x000fca00078fe2ff */
        /* <DEDUP_REMOVED lines=10> */
[----:B------:R-:W-:Y:S02]  /*8a00*/  LOP3.LUT R44, R212, 0x38, R49, 0xf8, !PT ;  /* 0x00000038d42c7812 */ /* 0x000fe400078ef831 */
[----:B------:R-:W-:Y:S02]  /*8a10*/  LEA.HI R45, R45, R48, RZ, 0x3 ;  /* 0x000000302d2d7211 */ /* 0x000fe400078f18ff */
[----:B------:R-:W-:Y:S02]  /*8a20*/  LOP3.LUT R44, R44, R50, RZ, 0x3c, !PT ;  /* 0x000000322c2c7212 */ /* 0x000fe400078e3cff */
[----:B------:R-:W-:-:S02]  /*8a30*/  SHF.R.S32.HI R45, RZ, 0x3, R45 ;  /* 0x00000003ff2d7819 */ /* 0x000fc4000001142d */
[----:B------:R-:W-:-:S03]  /*8a40*/  ISETP.GE.AND P4, PT, R22, R101, PT ;  /* 0x000000651600720c */ /* 0x000fc60003f86270 */
        /* <DEDUP_REMOVED lines=13> */
[----:B------:R-:W-:Y:S01]  /*8b20*/  SHF.R.U64 R93, R76, 0x10, R77 ;  /* 0x000000104c5d7819 */ /* 0x000fe2000000124d */
[----:B------:R-:W-:Y:S01]  /*8b30*/  IMAD.U32 R76, R49, 0x10000, RZ ;  /* 0x00010000314c7824 */ /* 0x000fe200078e00ff */
[----:B------:R-:W-:Y:S01]  /*8b40*/  SHF.R.U64 R60, R78, 0x10, R79 ;  /* 0x000000104e3c7819 */ /* 0x000fe2000000124f */
[----:B------:R-:W-:Y:S01]  /*8b50*/  IMAD.U32 R61, R47, 0x10000, RZ ;  /* 0x000100002f3d7824 */ /* 0x000fe200078e00ff */
[----:B------:R-:W-:Y:S02]  /*8b60*/  SHF.R.U32.HI R77, RZ, 0x10, R77 ;  /* 0x00000010ff4d7819 */ /* 0x000fe4000001164d */
[----:B------:R-:W-:-:S02]  /*8b70*/  PRMT R78, R174, 0x5432, R89 ;  /* 0x00005432ae4e7816 */ /* 0x000fc40000000059 */
[----:B------:R-:W-:Y:S02]  /*8b80*/  PRMT R62, R172, 0x5410, R93 ;  /* 0x00005410ac3e7816 */ /* 0x000fe4000000005d */
[----:B------:R-:W-:Y:S01]  /*8b90*/  SHF.R.U32.HI R92, RZ, 0x10, R79 ;  /* 0x00000010ff5c7819 */ /* 0x000fe2000001164f */
[----:B------:R-:W-:Y:S01]  /*8ba0*/  IMAD.U32 R79, R78, 0x10000, RZ ;  /* 0x000100004e4f7824 */ /* 0x000fe200078e00ff */
[----:B------:R-:W-:Y:S02]  /*8bb0*/  SHF.R.U64 R64, R90, 0x10, R91 ;  /* 0x000000105a407819 */ /* 0x000fe4000000125b */
[----:B------:R-:W-:Y:S02]  /*8bc0*/  PRMT R172, R172, 0x5432, R77 ;  /* 0x00005432acac7816 */ /* 0x000fe4000000004d */
[----:B------:R-:W-:Y:S02]  /*8bd0*/  PRMT R174, R174, 0x5410, R63 ;  /* 0x00005410aeae7816 */ /* 0x000fe4000000003f */
[----:B------:R-:W-:Y:S01]  /*8be0*/  SHF.R.U32.HI R90, RZ, 0x10, R91 ;  /* 0x00000010ff5a7819 */ /* 0x000fe2000001165b */
[----:B------:R-:W-:Y:S01]  /*8bf0*/  IMAD.U32 R77, R172, 0x10000, RZ ;  /* 0x00010000ac4d7824 */ /* 0x000fe200078e00ff */
[----:B------:R-:W-:Y:S01]  /*8c00*/  PRMT R63, R173, 0x5410, R64 ;  /* 0x00005410ad3f7816 */ /* 0x000fe20000000040 */
[C---:B------:R-:W-:Y:S01]  /*8c10*/  FMUL.FTZ R64, R76.reuse, R79 ;  /* 0x0000004f4c407220 */ /* 0x040fe20000410000 */
[----:B------:R-:W-:Y:S01]  /*8c20*/  LOP3.LUT R66, R49, 0xffff0000, RZ, 0xc0, !PT ;  /* 0xffff000031427812 */ /* 0x000fe200078ec0ff */
[-C--:B------:R-:W-:Y:S01]  /*8c30*/  FMUL.FTZ R76, R76, R77.reuse ;  /* 0x0000004d4c4c7220 */ /* 0x080fe20000410000 */
[----:B------:R-:W-:Y:S01]  /*8c40*/  LOP3.LUT R78, R78, 0xffff0000, RZ, 0xc0, !PT ;  /* 0xffff00004e4e7812 */ /* 0x000fe200078ec0ff */
[----:B------:R-:W-:Y:S01]  /*8c50*/  FFMA.FTZ R64, R65, R77, -R64 ;  /* 0x0000004d41407223 */ /* 0x000fe20000010840 */
[----:B------:R-:W-:Y:S01]  /*8c60*/  PRMT R60, R171, 0x5410, R60 ;  /* 0x00005410ab3c7816 */ /* 0x000fe2000000003c */
[----:B------:R-:W-:Y:S01]  /*8c70*/  FFMA.FTZ R65, R65, R79, R76 ;  /* 0x0000004f41417223 */ /* 0x000fe2000001004c */
[----:B------:R-:W-:Y:S01]  /*8c80*/  PRMT R90, R173, 0x5432, R90 ;  /* 0x00005432ad5a7816 */ /* 0x000fe2000000005a */
[----:B------:R-:W-:Y:S01]  /*8c90*/  IMAD.U32 R49, R48, 0x10000, RZ ;  /* 0x0001000030317824 */ /* 0x000fe200078e00ff */
        /* <DEDUP_REMOVED lines=11> */
[----:B------:R-:W-:Y:S01]  /*8d50*/  FMUL.FTZ R67, R67, R76 ;  /* 0x0000004c43437220 */ /* 0x000fe20000410000 */
[----:B------:R-:W-:Y:S01]  /*8d60*/  FFMA.FTZ R66, R59, R78, R66 ;  /* 0x0000004e3b427223 */ /* 0x000fe20000010042 */
[----:B------:R-:W-:Y:S01]  /*8d70*/  LOP3.LUT R58, R47, 0xffff0000, RZ, 0xc0, !PT ;  /* 0xffff00002f3a7812 */ /* 0x000fe200078ec0ff */
[----:B------:R-:W-:Y:S01]  /*8d80*/  FFMA.FTZ R59, R61, R76, -R92 ;  /* 0x0000004c3d3b7223 */ /* 0x000fe2000001085c */
[----:B------:R-:W-:Y:S01]  /*8d90*/  LOP3.LUT R171, R171, 0xffff0000, RZ, 0xc0, !PT ;  /* 0xffff0000abab7812 */ /* 0x000fe200078ec0ff */
[----:B------:R-:W-:Y:S01]  /*8da0*/  FFMA.FTZ R61, R61, R88, R67 ;  /* 0x000000583d3d7223 */ /* 0x000fe20000010043 */
[----:B------:R-:W-:Y:S01]  /*8db0*/  FMUL.FTZ R67, R51, R90 ;  /* 0x0000005a33437220 */ /* 0x000fe20000410000 */
[----:B------:R-:W-:Y:S01]  /*8dc0*/  IMAD.U32 R78, R174, 0x10000, RZ ;  /* 0x00010000ae4e7824 */ /* 0x000fe200078e00ff */
[----:B------:R-:W-:Y:S01]  /*8dd0*/  LOP3.LUT R48, R48, 0xffff0000, RZ, 0xc0, !PT ;  /* 0xffff000030307812 */ /* 0x000fe200078ec0ff */
[----:B------:R-:W-:-:S02]  /*8de0*/  IMAD.U32 R76, R62, 0x10000, RZ ;  /* 0x000100003e4c7824 */ /* 0x000fc400078e00ff */
[-C--:B------:R-:W-:Y:S01]  /*8df0*/  FMUL.FTZ R79, R51, R171.reuse ;  /* 0x000000ab334f7220 */ /* 0x080fe20000410000 */
[----:B------:R-:W-:Y:S01]  /*8e00*/  FFMA.FTZ R88, R58, R171, -R67 ;  /* 0x000000ab3a587223 */ /* 0x000fe20000010843 */
[----:B------:R-:W-:Y:S01]  /*8e10*/  LOP3.LUT R67, R174, 0xffff0000, RZ, 0xc0, !PT ;  /* 0xffff0000ae437812 */ /* 0x000fe200078ec0ff */
[----:B------:R-:W-:Y:S01]  /*8e20*/  IMAD.U32 R45, R44, 0x10000, RZ ;  /* 0x000100002c2d7824 */ /* 0x000fe200078e00ff */
[----:B------:R-:W-:Y:S01]  /*8e30*/  LOP3.LUT R51, R62, 0xffff0000, RZ, 0xc0, !PT ;  /* 0xffff00003e337812 */ /* 0x000fe200078ec0ff */
[C---:B------:R-:W-:Y:S01]  /*8e40*/  FMUL.FTZ R62, R49.reuse, R78 ;  /* 0x0000004e313e7220 */ /* 0x040fe20000410000 */
[----:B------:R-:W-:Y:S01]  /*8e50*/  FMUL.FTZ R49, R49, R76 ;  /* 0x0000004c31317220 */ /* 0x000fe20000410000 */
[----:B------:R-:W-:Y:S01]  /*8e60*/  FFMA.FTZ R58, R58, R90, R79 ;  /* 0x0000005a3a3a7223 */ /* 0x000fe2000001004f */
[C---:B------:R-:W-:Y:S01]  /*8e70*/  IMAD.U32 R47, R46.reuse, 0x10000, RZ ;  /* 0x000100002e2f7824 */ /* 0x040fe200078e00ff */
[----:B------:R-:W-:Y:S01]  /*8e80*/  LOP3.LUT R56, R46, 0xffff0000, RZ, 0xc0, !PT ;  /* 0xffff00002e387812 */ /* 0x000fe200078ec0ff */
[C---:B------:R-:W-:Y:S01]  /*8e90*/  FMUL.FTZ R79, R48.reuse, R67 ;  /* 0x00000043304f7220 */ /* 0x040fe20000410000 */
[----:B------:R-:W-:Y:S01]  /*8ea0*/  FMUL.FTZ R89, R48, R51 ;  /* 0x0000003330597220 */ /* 0x000fe20000410000 */
[----:B------:R-:W-:Y:S01]  /*8eb0*/  LOP3.LUT R44, R44, 0xffff0000, RZ, 0xc0, !PT ;  /* 0xffff00002c2c7812 */ /* 0x000fe200078ec0ff */
[C---:B------:R-:W-:Y:S01]  /*8ec0*/  IMAD.U32 R46, R50.reuse, 0x10000, RZ ;  /* 0x00010000322e7824 */ /* 0x040fe200078e00ff */
[----:B------:R-:W-:Y:S01]  /*8ed0*/  LOP3.LUT R50, R50, 0xffff0000, RZ, 0xc0, !PT ;  /* 0xffff000032327812 */ /* 0x000fe200078ec0ff */
[----:B------:R-:W-:-:S02]  /*8ee0*/  IMAD.U32 R48, R63, 0x10000, RZ ;  /* 0x000100003f307824 */ /* 0x000fc400078e00ff */
[----:B------:R-:W-:Y:S01]  /*8ef0*/  FFMA.FTZ R78, R45, R78, R49 ;  /* 0x0000004e2d4e7223 */ /* 0x000fe20000010031 */
[----:B------:R-:W-:Y:S01]  /*8f00*/  LOP3.LUT R63, R63, 0xffff0000, RZ, 0xc0, !PT ;  /* 0xffff00003f3f7812 */ /* 0x000fe200078ec0ff */
[----:B------:R-:W-:Y:S01]  /*8f10*/  FFMA.FTZ R62, R45, R76, -R62 ;  /* 0x0000004c2d3e7223 */ /* 0x000fe2000001083e */
[C---:B------:R-:W-:Y:S01]  /*8f20*/  LOP3.LUT R49, R60.reuse, 0xffff0000, RZ, 0xc0, !PT ;  /* 0xffff00003c317812 */ /* 0x040fe200078ec0ff */
[----:B------:R-:W-:Y:S02]  /*8f30*/  IMAD.U32 R45, R60, 0x10000, RZ ;  /* 0x000100003c2d7824 */ /* 0x000fe400078e00ff */
[C---:B------:R-:W-:Y:S01]  /*8f40*/  FFMA.FTZ R89, R44.reuse, R67, R89 ;  /* 0x000000432c597223 */ /* 0x040fe20000010059 */
[----:B------:R-:W-:Y:S01]  /*8f50*/  FFMA.FTZ R79, R44, R51, -R79 ;  /* 0x000000332c4f7223 */ /* 0x000fe2000001084f */
        /* <DEDUP_REMOVED lines=18> */
.L_x_5139:
[----:B------:R-:W-:Y:S05]  /*9080*/  BSYNC B2 ;  /* 0x0000000000027941 */ /* 0x000fea0003800000 */
.L_x_5138:
[----:B0-----:R4:W-:Y:S04]  /*9090*/  STG.E.128 desc[UR60][R52.64], R44 ;  /* 0x0000002c34007986 */ /* 0x0019e8000c101d3c */
[----:B--2---:R4:W-:Y:S02]  /*90a0*/  @!P3 STG.E.128 desc[UR60][R54.64], R48 ;  /* 0x000000303600b986 */ /* 0x0049e4000c101d3c */
.L_x_5137:
[----:B------:R-:W-:Y:S05]  /*90b0*/  BSYNC B1 ;  /* 0x0000000000017941 */ /* 0x000fea0003800000 */
.L_x_5136:
        /* <DEDUP_REMOVED lines=43> */
[----:B------:R-:W-:Y:S01]  /*9370*/  LOP3.LUT R64, R49, 0xffff0000, RZ, 0xc0, !PT ;  /* 0xffff000031407812 */ /* 0x000fe200078ec0ff */
[----:B------:R-:W-:Y:S01]  /*9380*/  IMAD.U32 R58, R48, 0x10000, RZ ;  /* 0x00010000303a7824 */ /* 0x000fe200078e00ff */
[----:B------:R-:W-:Y:S01]  /*9390*/  SHF.R.U64 R74, R74, 0x10, R75 ;  /* 0x000000104a4a7819 */ /* 0x000fe2000000124b */
[----:B------:R-:W-:Y:S01]  /*93a0*/  IMAD.U32 R56, R44, 0x10000, RZ ;  /* 0x000100002c387824 */ /* 0x000fe200078e00ff */
[----:B------:R-:W-:-:S02]  /*93b0*/  PRMT R49, R170, 0x5432, R85 ;  /* 0x00005432aa317816 */ /* 0x000fc40000000055 */
[----:B------:R-:W-:Y:S02]  /*93c0*/  LOP3.LUT R66, R51, 0xffff0000, RZ, 0xc0, !PT ;  /* 0xffff000033427812 */ /* 0x000fe400078ec0ff */
[----:B------:R-:W-:Y:S02]  /*93d0*/  PRMT R67, R156, 0x5410, R67 ;  /* 0x000054109c437816 */ /* 0x000fe40000000043 */
[----:B------:R-:W-:Y:S02]  /*93e0*/  SHF.R.U32.HI R72, RZ, 0x10, R75 ;  /* 0x00000010ff487819 */ /* 0x000fe4000001164b */
[----:B------:R-:W-:Y:S02]  /*93f0*/  SHF.R.U64 R76, R86, 0x10, R87 ;  /* 0x00000010564c7819 */ /* 0x000fe40000001257 */
[----:B------:R-:W-:Y:S02]  /*9400*/  PRMT R156, R156, 0x5432, R77 ;  /* 0x000054329c9c7816 */ /* 0x000fe4000000004d */
[----:B------:R-:W-:Y:S01]  /*9410*/  PRMT R51, R155, 0x5410, R74 ;  /* 0x000054109b337816 */ /* 0x000fe2000000004a */
[----:B------:R-:W-:Y:S01]  /*9420*/  IMAD.U32 R74, R49, 0x10000, RZ ;  /* 0x00010000314a7824 */ /* 0x000fe200078e00ff */
[----:B------:R-:W-:-:S02]  /*9430*/  SHF.R.U32.HI R86, RZ, 0x10, R87 ;  /* 0x00000010ff567819 */ /* 0x000fc40000011657 */
[----:B------:R-:W-:Y:S01]  /*9440*/  PRMT R155, R155, 0x5432, R72 ;  /* 0x000054329b9b7816 */ /* 0x000fe20000000048 */
[----:B------:R-:W-:Y:S01]  /*9450*/  IMAD.U32 R72, R156, 0x10000, RZ ;  /* 0x000100009c487824 */ /* 0x000fe200078e00ff */
[----:B------:R-:W-:Y:S01]  /*9460*/  PRMT R75, R157, 0x5410, R76 ;  /* 0x000054109d4b7816 */ /* 0x000fe2000000004c */
[----:B------:R-:W-:Y:S01]  /*9470*/  FMUL.FTZ R76, R63, R74 ;  /* 0x0000004a3f4c7220 */ /* 0x000fe20000410000 */
[----:B------:R-:W-:Y:S01]  /*9480*/  PRMT R157, R157, 0x5432, R86 ;  /* 0x000054329d9d7816 */ /* 0x000fe20000000056 */
[-C--:B------:R-:W-:Y:S01]  /*9490*/  FMUL.FTZ R78, R63, R72.reuse ;  /* 0x000000483f4e7220 */ /* 0x080fe20000410000 */
[----:B------:R-:W-:Y:S01]  /*94a0*/  PRMT R170, R170, 0x5410, R73 ;  /* 0x00005410aaaa7816 */ /* 0x000fe20000000049 */
[----:B------:R-:W-:Y:S01]  /*94b0*/  IMAD.U32 R63, R155, 0x10000, RZ ;  /* 0x000100009b3f7824 */ /* 0x000fe200078e00ff */
[----:B------:R-:W-:Y:S01]  /*94c0*/  LOP3.LUT R73, R49, 0xffff0000, RZ, 0xc0, !PT ;  /* 0xffff000031497812 */ /* 0x000fe200078ec0ff */
[----:B------:R-:W-:Y:S01]  /*94d0*/  FFMA.FTZ R49, R59, R72, -R76 ;  /* 0x000000483b317223 */ /* 0x000fe2000001084c */
[----:B------:R-:W-:Y:S01]  /*94e0*/  IMAD.U32 R72, R157, 0x10000, RZ ;  /* 0x000100009d487824 */ /* 0x000fe200078e00ff */
[----:B------:R-:W-:Y:S01]  /*94f0*/  LOP3.LUT R156, R156, 0xffff0000, RZ, 0xc0, !PT ;  /* 0xffff00009c9c7812 */ /* 0x000fe200078ec0ff */
[----:B------:R-:W-:Y:S01]  /*9500*/  FFMA.FTZ R59, R59, R74, R78 ;  /* 0x0000004a3b3b7223 */ /* 0x000fe2000001004e */
[----:B------:R-:W-:Y:S01]  /*9510*/  LOP3.LUT R61, R45, 0xffff0000, RZ, 0xc0, !PT ;  /* 0xffff00002d3d7812 */ /* 0x000fe200078ec0ff */
[----:B------:R-:W-:Y:S01]  /*9520*/  FMUL.FTZ R77, R65, R72 ;  /* 0x00000048414d7220 */ /* 0x000fe20000410000 */
[C---:B------:R-:W-:Y:S01]  /*9530*/  FMUL.FTZ R76, R64.reuse, R73 ;  /* 0x00000049404c7220 */ /* 0x040fe20000410000 */
[----:B------:R-:W-:Y:S01]  /*9540*/  LOP3.LUT R157, R157, 0xffff0000, RZ, 0xc0, !PT ;  /* 0xffff00009d9d7812 */ /* 0x000fe200078ec0ff */
[-C--:B------:R-:W-:Y:S01]  /*9550*/  FMUL.FTZ R65, R65, R63.reuse ;  /* 0x0000003f41417220 */ /* 0x080fe20000410000 */
[----:B------:R-:W-:Y:S01]  /*9560*/  FMUL.FTZ R64, R64, R156 ;  /* 0x0000009c40407220 */ /* 0x000fe20000410000 */
[C---:B------:R-:W-:Y:S01]  /*9570*/  FFMA.FTZ R74, R62.reuse, R63, -R77 ;  /* 0x0000003f3e4a7223 */ /* 0x040fe2000001084d */
[----:B------:R-:W-:Y:S01]  /*9580*/  LOP3.LUT R155, R155, 0xffff0000, RZ, 0xc0, !PT ;  /* 0xffff00009b9b7812 */ /* 0x000fe200078ec0ff */
[----:B------:R-:W-:Y:S01]  /*9590*/  FFMA.FTZ R62, R62, R72, R65 ;  /* 0x000000483e3e7223 */ /* 0x000fe20000010041 */
[----:B------:R-:W-:Y:S01]  /*95a0*/  LOP3.LUT R60, R47, 0xffff0000, RZ, 0xc0, !PT ;  /* 0xffff00002f3c7812 */ /* 0x000fe200078ec0ff */
[C---:B------:R-:W-:Y:S01]  /*95b0*/  FFMA.FTZ R76, R61.reuse, R156, -R76 ;  /* 0x0000009c3d4c7223 */ /* 0x040fe2000001084c */
[----:B------:R-:W-:Y:S01]  /*95c0*/  FFMA.FTZ R64, R61, R73, R64 ;  /* 0x000000493d407223 */ /* 0x000fe20000010040 */
[----:B------:R-:W-:Y:S01]  /*95d0*/  FMUL.FTZ R65, R66, R157 ;  /* 0x0000009d42417220 */ /* 0x000fe20000410000 */
[----:B------:R-:W-:-:S02]  /*95e0*/  IMAD.U32 R63, R170, 0x10000, RZ ;  /* 0x00010000aa3f7824 */ /* 0x000fc400078e00ff */
[-C--:B------:R-:W-:Y:S01]  /*95f0*/  FMUL.FTZ R77, R66, R155.reuse ;  /* 0x0000009b424d7220 */ /* 0x080fe20000410000 */
[C---:B------:R-:W-:Y:S02]  /*9600*/  IMAD.U32 R61, R67.reuse, 0x10000, RZ ;  /* 0x00010000433d7824 */ /* 0x040fe400078e00ff */
[----:B------:R-:W-:Y:S01]  /*9610*/  FFMA.FTZ R155, R60, R155, -R65 ;  /* 0x0000009b3c9b7223 */ /* 0x000fe20000010841 */
[----:B------:R-:W-:Y:S01]  /*9620*/  FMUL.FTZ R73, R58, R63 ;  /* 0x0000003f3a497220 */ /* 0x000fe20000410000 */
[----:B------:R-:W-:Y:S01]  /*9630*/  LOP3.LUT R48, R48, 0xffff0000, RZ, 0xc0, !PT ;  /* 0xffff000030307812 */ /* 0x000fe200078ec0ff */
[----:B------:R-:W-:Y:S01]  /*9640*/  FMUL.FTZ R58, R58, R61 ;  /* 0x0000003d3a3a7220 */ /* 0x000fe20000410000 */
[----:B------:R-:W-:Y:S01]  /*9650*/  LOP3.LUT R65, R170, 0xffff0000, RZ, 0xc0, !PT ;  /* 0xffff0000aa417812 */ /* 0x000fe200078ec0ff */
[----:B------:R-:W-:Y:S01]  /*9660*/  IMAD.U32 R45, R46, 0x10000, RZ ;  /* 0x000100002e2d7824 */ /* 0x000fe200078e00ff */
[----:B------:R-:W-:Y:S01]  /*9670*/  LOP3.LUT R67, R67, 0xffff0000, RZ, 0xc0, !PT ;  /* 0xffff000043437812 */ /* 0x000fe200078ec0ff */
[----:B------:R-:W-:Y:S01]  /*9680*/  FFMA.FTZ R157, R60, R157, R77 ;  /* 0x0000009d3c9d7223 */ /* 0x000fe2000001004d */
[----:B------:R-:W-:Y:S01]  /*9690*/  LOP3.LUT R44, R44, 0xffff0000, RZ, 0xc0, !PT ;  /* 0xffff00002c2c7812 */ /* 0x000fe200078ec0ff */
[----:B------:R-:W-:Y:S01]  /*96a0*/  FFMA.FTZ R73, R56, R61, -R73 ;  /* 0x0000003d38497223 */ /* 0x000fe20000010849 */
[----:B------:R-:W-:Y:S01]  /*96b0*/  LOP3.LUT R47, R46, 0xffff0000, RZ, 0xc0, !PT ;  /* 0xffff00002e2f7812 */ /* 0x000fe200078ec0ff */
[----:B------:R-:W-:Y:S01]  /*96c0*/  FFMA.FTZ R58, R56, R63, R58 ;  /* 0x0000003f383a7223 */ /* 0x000fe2000001003a */
[----:B------:R-:W-:Y:S01]  /*96d0*/  SHF.L.U32 R46, R50, 0x10, RZ ;  /* 0x00000010322e7819 */ /* 0x000fe200000006ff */
        /* <DEDUP_REMOVED lines=27> */
.L_x_5143:
[----:B------:R-:W-:Y:S05]  /*9890*/  BSYNC B2 ;  /* 0x0000000000027941 */ /* 0x000fea0003800000 */
.L_x_5142:
[----:B0-----:R0:W-:Y:S04]  /*98a0*/  STG.E.128 desc[UR60][R52.64], R44 ;  /* 0x0000002c34007986 */ /* 0x0011e8000c101d3c */
[----:B--2---:R0:W-:Y:S02]  /*98b0*/  @!P3 STG.E.128 desc[UR60][R54.64], R48 ;  /* 0x000000303600b986 */ /* 0x0041e4000c101d3c */
.L_x_5141:
[----:B------:R-:W-:Y:S05]  /*98c0*/  BSYNC B1 ;  /* 0x0000000000017941 */ /* 0x000fea0003800000 */
.L_x_5140:
[----:B------:R-:W-:-:S13]  /*98d0*/  ISETP.NE.AND P3, PT, R35, RZ, PT ;  /* 0x000000ff2300720c */ /* 0x000fda0003f65270 */
[----:B------:R-:W-:Y:S05]  /*98e0*/  @!P3 BRA `(.L_x_5094) ;  /* 0x0000000800e8b947 */ /* 0x000fea0003800000 */
[----:B0---4-:R-:W2:Y:S01]  /*98f0*/  LDL R44, [R1+0x10] ;  /* 0x00001000012c7983 */ /* 0x011ea20000100800 */
[----:B------:R-:W-:Y:S01]  /*9900*/  SHF.R.U32.HI R47, RZ, 0x3, R212 ;  /* 0x00000003ff2f7819 */ /* 0x000fe200000116d4 */
[----:B------:R-:W-:Y:S01]  /*9910*/  BSSY B1, `(.L_x_5144) ;  /* 0x0000075000017945 */ /* 0x000fe20003800000 */
[----:B------:R-:W-:-:S04]  /*9920*/  IADD3 R46, P3, P4, R118, R128, R29 ;  /* 0x00000080762e7210 */ /* 0x000fc80007c7e01d */
        /* <DEDUP_REMOVED lines=26> */
[--C-:B------:R-:W-:Y:S01]  /*9ad0*/  SHF.R.U64 R64, R68, 0x10, R69.reuse ;  /* 0x0000001044407819 */ /* 0x100fe20000001245 */
[----:B0-----:R-:W-:Y:S01]  /*9ae0*/  IMAD.U32 R56, R45, 0x10000, RZ ;  /* 0x000100002d387824 */ /* 0x001fe200078e00ff */
[----:B------:R-:W-:Y:S01]  /*9af0*/  SHF.R.U32.HI R66, RZ, 0x10, R69 ;  /* 0x00000010ff427819 */ /* 0x000fe20000011645 */
[----:B------:R-:W-:Y:S01]  /*9b00*/  IMAD.U32 R62, R51, 0x10000, RZ ;  /* 0x00010000333e7824 */ /* 0x000fe200078e00ff */
[----:B------:R-:W-:Y:S01]  /*9b10*/  SHF.R.U64 R69, R70, 0x10, R71 ;  /* 0x0000001046457819 */ /* 0x000fe20000001247 */
[----:B------:R-:W-:Y:S01]  /*9b20*/  IMAD.U32 R54, R44, 0x10000, RZ ;  /* 0x000100002c367824 */ /* 0x000fe200078e00ff */
[----:B------:R-:W-:Y:S02]  /*9b30*/  PRMT R67, R154, 0x5432, R67 ;  /* 0x000054329a437816 */ /* 0x000fe40000000043 */
[----:B------:R-:W-:-:S02]  /*9b40*/  PRMT R64, R151, 0x5410, R64 ;  /* 0x0000541097407816 */ /* 0x000fc40000000040 */
[----:B------:R-:W-:Y:S02]  /*9b50*/  PRMT R151, R151, 0x5432, R66 ;  /* 0x0000543297977816 */ /* 0x000fe40000000042 */
[----:B------:R-:W-:Y:S02]  /*9b60*/  SHF.R.U32.HI R71, RZ, 0x10, R71 ;  /* 0x00000010ff477819 */ /* 0x000fe40000011647 */
[----:B------:R-:W-:Y:S02]  /*9b70*/  SHF.R.U64 R65, R80, 0x10, R81 ;  /* 0x0000001050417819 */ /* 0x000fe40000001251 */
[----:B------:R-:W-:Y:S01]  /*9b80*/  PRMT R66, R150, 0x5410, R69 ;  /* 0x0000541096427816 */ /* 0x000fe20000000045 */
[----:B------:R-:W-:Y:S01]  /*9b90*/  IMAD.U32 R69, R67, 0x10000, RZ ;  /* 0x0001000043457824 */ /* 0x000fe200078e00ff */
[--C-:B------:R-:W-:Y:S02]  /*9ba0*/  SHF.R.U64 R68, R82, 0x10, R83.reuse ;  /* 0x0000001052447819 */ /* 0x100fe40000001253 */
[----:B------:R-:W-:-:S02]  /*9bb0*/  SHF.R.U32.HI R82, RZ, 0x10, R83 ;  /* 0x00000010ff527819 */ /* 0x000fc40000011653 */
[----:B------:R-:W-:Y:S01]  /*9bc0*/  PRMT R150, R150, 0x5432, R71 ;  /* 0x0000543296967816 */ /* 0x000fe20000000047 */
[----:B------:R-:W-:Y:S01]  /*9bd0*/  FMUL.FTZ R71, R60, R69 ;  /* 0x000000453c477220 */ /* 0x000fe20000410000 */
[----:B------:R-:W-:Y:S01]  /*9be0*/  PRMT R154, R154, 0x5410, R65 ;  /* 0x000054109a9a7816 */ /* 0x000fe20000000041 */
[----:B------:R-:W-:Y:S01]  /*9bf0*/  IMAD.U32 R65, R151, 0x10000, RZ ;  /* 0x0001000097417824 */ /* 0x000fe200078e00ff */
[C---:B------:R-:W-:Y:S02]  /*9c00*/  PRMT R68, R153.reuse, 0x5410, R68 ;  /* 0x0000541099447816 */ /* 0x040fe40000000044 */
[----:B------:R-:W-:Y:S01]  /*9c10*/  PRMT R153, R153, 0x5432, R82 ;  /* 0x0000543299997816 */ /* 0x000fe20000000052 */
[-C--:B------:R-:W-:Y:S01]  /*9c20*/  FMUL.FTZ R73, R60, R65.reuse ;  /* 0x000000413c497220 */ /* 0x080fe20000410000 */
[----:B------:R-:W-:Y:S01]  /*9c30*/  FFMA.FTZ R70, R56, R65, -R71 ;  /* 0x0000004138467223 */ /* 0x000fe20000010847 */
[----:B------:R-:W-:Y:S01]  /*9c40*/  IMAD.U32 R65, R150, 0x10000, RZ ;  /* 0x0001000096417824 */ /* 0x000fe200078e00ff */
[----:B------:R-:W-:Y:S01]  /*9c50*/  LOP3.LUT R61, R49, 0xffff0000, RZ, 0xc0, !PT ;  /* 0xffff0000313d7812 */ /* 0x000fe200078ec0ff */
[----:B------:R-:W-:Y:S01]  /*9c60*/  IMAD.U32 R71, R153, 0x10000, RZ ;  /* 0x0001000099477824 */ /* 0x000fe200078e00ff */
[----:B------:R-:W-:Y:S01]  /*9c70*/  LOP3.LUT R67, R67, 0xffff0000, RZ, 0xc0, !PT ;  /* 0xffff000043437812 */ /* 0x000fe200078ec0ff */
[C---:B------:R-:W-:Y:S01]  /*9c80*/  IMAD.U32 R49, R48.reuse, 0x10000, RZ ;  /* 0x0001000030317824 */ /* 0x040fe200078e00ff */
[----:B------:R-:W-:Y:S01]  /*9c90*/  LOP3.LUT R59, R48, 0xffff0000, RZ, 0xc0, !PT ;  /* 0xffff0000303b7812 */ /* 0x000fe200078ec0ff */
[----:B------:R-:W-:Y:S01]  /*9ca0*/  FFMA.FTZ R73, R56, R69, R73 ;  /* 0x0000004538497223 */ /* 0x000fe20000010049 */
[----:B------:R-:W-:Y:S01]  /*9cb0*/  LOP3.LUT R151, R151, 0xffff0000, RZ, 0xc0, !PT ;  /* 0xffff000097977812 */ /* 0x000fe200078ec0ff */
[----:B------:R-:W-:-:S02]  /*9cc0*/  IMAD.U32 R48, R47, 0x10000, RZ ;  /* 0x000100002f307824 */ /* 0x000fc400078e00ff */
[C---:B------:R-:W-:Y:S01]  /*9cd0*/  FMUL.FTZ R56, R62.reuse, R65 ;  /* 0x000000413e387220 */ /* 0x040fe20000410000 */
[----:B------:R-:W-:Y:S01]  /*9ce0*/  FMUL.FTZ R69, R62, R71 ;  /* 0x000000473e457220 */ /* 0x000fe20000410000 */
[----:B------:R-:W-:Y:S01]  /*9cf0*/  LOP3.LUT R58, R45, 0xffff0000, RZ, 0xc0, !PT ;  /* 0xffff00002d3a7812 */ /* 0x000fe200078ec0ff */
[C---:B------:R-:W-:Y:S01]  /*9d00*/  FMUL.FTZ R75, R61.reuse, R67 ;  /* 0x000000433d4b7220 */ /* 0x040fe20000410000 */
[----:B------:R-:W-:Y:S01]  /*9d10*/  FMUL.FTZ R61, R61, R151 ;  /* 0x000000973d3d7220 */ /* 0x000fe20000410000 */
[C---:B------:R-:W-:Y:S01]  /*9d20*/  FFMA.FTZ R71, R48.reuse, R71, R56 ;  /* 0x0000004730477223 */ /* 0x040fe20000010038 */
[----:B------:R-:W-:Y:S01]  /*9d30*/  LOP3.LUT R63, R51, 0xffff0000, RZ, 0xc0, !PT ;  /* 0xffff0000333f7812 */ /* 0x000fe200078ec0ff */
[----:B------:R-:W-:Y:S01]  /*9d40*/  FFMA.FTZ R69, R48, R65, -R69 ;  /* 0x0000004130457223 */ /* 0x000fe20000010845 */
[----:B------:R-:W-:Y:S01]  /*9d50*/  LOP3.LUT R60, R153, 0xffff0000, RZ, 0xc0, !PT ;  /* 0xffff0000993c7812 */ /* 0x000fe200078ec0ff */
[----:B------:R-:W-:Y:S01]  /*9d60*/  IMAD.U32 R56, R154, 0x10000, RZ ;  /* 0x000100009a387824 */ /* 0x000fe200078e00ff */
[----:B------:R-:W-:Y:S01]  /*9d70*/  LOP3.LUT R150, R150, 0xffff0000, RZ, 0xc0, !PT ;  /* 0xffff000096967812 */ /* 0x000fe200078ec0ff */
[----:B------:R-:W-:-:S02]  /*9d80*/  IMAD.U32 R48, R64, 0x10000, RZ ;  /* 0x0001000040307824 */ /* 0x000fc400078e00ff */
[C---:B------:R-:W-:Y:S01]  /*9d90*/  FFMA.FTZ R62, R58.reuse, R67, R61 ;  /* 0x000000433a3e7223 */ /* 0x040fe2000001003d */
[----:B------:R-:W-:Y:S01]  /*9da0*/  LOP3.LUT R47, R47, 0xffff0000, RZ, 0xc0, !PT ;  /* 0xffff00002f2f7812 */ /* 0x000fe200078ec0ff */
[----:B------:R-:W-:Y:S01]  /*9db0*/  FFMA.FTZ R75, R58, R151, -R75 ;  /* 0x000000973a4b7223 */ /* 0x000fe2000001084b */
[----:B------:R-:W-:Y:S01]  /*9dc0*/  FMUL.FTZ R61, R49, R56 ;  /* 0x00000038313d7220 */ /* 0x000fe20000410000 */
[----:B------:R-:W-:Y:S01]  /*9dd0*/  FMUL.FTZ R58, R63, R60 ;  /* 0x0000003c3f3a7220 */ /* 0x000fe20000410000 */
[----:B------:R-:W-:Y:S01]  /*9de0*/  LOP3.LUT R154, R154, 0xffff0000, RZ, 0xc0, !PT ;  /* 0xffff00009a9a7812 */ /* 0x000fe200078ec0ff */
[----:B------:R-:W-:Y:S01]  /*9df0*/  FMUL.FTZ R49, R49, R48 ;  /* 0x0000003031317220 */ /* 0x000fe20000410000 */
[----:B------:R-:W-:Y:S01]  /*9e00*/  LOP3.LUT R64, R64, 0xffff0000, RZ, 0xc0, !PT ;  /* 0xffff000040407812 */ /* 0x000fe200078ec0ff */
[----:B------:R-:W-:Y:S01]  /*9e10*/  FMUL.FTZ R72, R63, R150 ;  /* 0x000000963f487220 */ /* 0x000fe20000410000 */
[C---:B------:R-:W-:Y:S01]  /*9e20*/  FFMA.FTZ R61, R54.reuse, R48, -R61 ;  /* 0x00000030363d7223 */ /* 0x040fe2000001083d */
[----:B------:R-:W-:Y:S01]  /*9e30*/  FFMA.FTZ R150, R47, R150, -R58 ;  /* 0x000000962f967223 */ /* 0x000fe2000001083a */
[----:B------:R-:W-:Y:S01]  /*9e40*/  FFMA.FTZ R54, R54, R56, R49 ;  /* 0x0000003836367223 */ /* 0x000fe20000010031 */
[----:B------:R-:W-:-:S02]  /*9e50*/  IMAD.U32 R51, R50, 0x10000, RZ ;  /* 0x0001000032337824 */ /* 0x000fc400078e00ff */
[C---:B------:R-:W-:Y:S01]  /*9e60*/  FMUL.FTZ R58, R59.reuse, R154 ;  /* 0x0000009a3b3a7220 */ /* 0x040fe20000410000 */
[----:B------:R-:W-:Y:S01]  /*9e70*/  FMUL.FTZ R56, R59, R64 ;  /* 0x000000403b387220 */ /* 0x000fe20000410000 */
[----:B------:R-:W-:Y:S01]  /*9e80*/  LOP3.LUT R50, R50, 0xffff0000, RZ, 0xc0, !PT ;  /* 0xffff000032327812 */ /* 0x000fe200078ec0ff */
[----:B------:R-:W-:Y:S01]  /*9e90*/  FFMA.FTZ R72, R47, R60, R72 ;  /* 0x0000003c2f487223 */ /* 0x000fe20000010048 */
[C---:B------:R-:W-:Y:S01]  /*9ea0*/  IMAD.U32 R48, R68.reuse, 0x10000, RZ ;  /* 0x0001000044307824 */ /* 0x040fe200078e00ff */
        /* <DEDUP_REMOVED lines=27> */
.L_x_5145:
[----:B------:R-:W-:Y:S05]  /*a060*/  BSYNC B1 ;  /* 0x0000000000017941 */ /* 0x000fea0003800000 */
.L_x_5144:
        /* <DEDUP_REMOVED lines=10> */
.L_x_5061:
[----:B------:R-:W2:Y:S02]  /*a110*/  LDL R44, [R1+0x44] ;  /* 0x00004400012c7983 */ /* 0x000ea40000100800 */
[----:B--2---:R-:W-:-:S13]  /*a120*/  R2UR UR4, R44 ;  /* 0x000000002c0472ca */ /* 0x004fda00000e0000 */
[----:B------:R-:W-:-:S06]  /*a130*/  UISETP.NE.AND UP0, UPT, UR4, 0x3, UPT ;  /* 0x000000030400788c */ /* 0x000fcc000bf05270 */
[----:B------:R-:W-:-:S13]  /*a140*/  PLOP3.LUT P2, PT, PT, PT, UP0, 0x80, 0x0 ;  /* 0x000000000000781c */ /* 0x000fda0003f4f008 */
[----:B------:R-:W-:Y:S05]  /*a150*/  @!P2 BRA `(.L_x_5146) ;  /* 0x000000000004a947 */ /* 0x000fea0003800000 */
[----:B------:R-:W-:Y:S01]  /*a160*/  BPT.TRAP 0x1 ;  /* 0x000000040000795c */ /* 0x000fe20000300000 */
.L_x_5146:
[----:B------:R-:W-:Y:S01]  /*a170*/  IMAD R43, R19, 0x8, R18 ;  /* 0x00000008132b7824 */ /* 0x000fe200078e0212 */
[----:B------:R-:W-:Y:S01]  /*a180*/  SHF.L.U32 R100, R209, 0x1f, RZ ;  /* 0x0000001fd1647819 */ /* 0x000fe200000006ff */
[----:B------:R-:W-:Y:S01]  /*a190*/  IMAD R42, R24, -0x70, R2 ;  /* 0xffffff90182a7824 */ /* 0x000fe200078e0202 */
[----:B------:R-:W-:Y:S02]  /*a1a0*/  BSSY B1, `(.L_x_5147) ;  /* 0x0000004000017945 */ /* 0x000fe40003800000 */
[----:B------:R-:W1:Y:S02]  /*a1b0*/  SYNCS.PHASECHK.TRANS64.TRYWAIT P3, [R43+URZ+0x36890], R100 ;  /* 0x036890642b0075a7 */ /* 0x000e64000806017f */
[----:B------:R-:W-:Y:S01]  /*a1c0*/  VIMNMX R42, R42, 0x70, PT ;  /* 0x000000702a2a7848 */ /* 0x000fe20003fe0100 */
[----:B-1----:R-:W-:Y:S06]  /*a1d0*/  @!P3 BRA `(.L_x_5148) ;  /* 0x0000022c00d8b947 */ /* 0x002fec0003800000 */
.L_x_5398:
[----:B------:R-:W-:Y:S05]  /*a1e0*/  BSYNC B1 ;  /* 0x0000000000017941 */ /* 0x000fea0003800000 */
.L_x_5147:
        /* <DEDUP_REMOVED lines=21> */
.L_x_5150:
[----:B------:R-:W-:Y:S05]  /*a340*/  BSYNC B1 ;  /* 0x0000000000017941 */ /* 0x000fea0003800000 */
.L_x_5149:
        /* <DEDUP_REMOVED lines=20> */
.L_x_5094:
[----:B------:R-:W-:Y:S05]  /*a490*/  BSYNC B0 ;  /* 0x0000000000007941 */ /* 0x000fea0003800000 */
.L_x_5060:
        /* <DEDUP_REMOVED lines=17> */
.L_x_5152:
[----:B------:R-:W-:Y:S05]  /*a5b0*/  BSYNC B0 ;  /* 0x0000000000007941 */ /* 0x000fea0003800000 */
.L_x_5151:
        /* <DEDUP_REMOVED lines=10> */
[----:B------:R2:W-:Y:S04]  /*a660*/  STL [R1+0x14], R44 ;  /* 0x0000142c01007387 */ /* 0x0005e80000100800 */
[----:B------:R2:W-:Y:S02]  /*a670*/  STL [R1+0x3c], R45 ;  /* 0x00003c2d01007387 */ /* 0x0005e40000100800 */
[----:B-12---:R-:W-:Y:S05]  /*a680*/  @!P2 BRA `(.L_x_5154) ;  /* 0x0000022800c0a947 */ /* 0x006fea0003800000 */
.L_x_5399:
[----:B------:R-:W-:Y:S05]  /*a690*/  BSYNC B0 ;  /* 0x0000000000007941 */ /* 0x000fea0003800000 */
.L_x_5153:
[----:B------:R1:W5:Y:S04]  /*a6a0*/  LDL R55, [R1+0x40] ;  /* 0x0000400001377983 */ /* 0x0003680000100800 */
[----:B------:R1:W5:Y:S04]  /*a6b0*/  LDL R54, [R1+0x3c] ;  /* 0x00003c0001367983 */ /* 0x0003680000100800 */
[----:B------:R1:W5:Y:S04]  /*a6c0*/  LDL R53, [R1+0x38] ;  /* 0x0000380001357983 */ /* 0x0003680000100800 */
[----:B------:R1:W5:Y:S01]  /*a6d0*/  LDL R52, [R1+0x14] ;  /* 0x0000140001347983 */ /* 0x0003620000100800 */
        /* <DEDUP_REMOVED lines=35> */
.L_x_5156:
[----:B------:R-:W-:Y:S05]  /*a910*/  BSYNC B0 ;  /* 0x0000000000007941 */ /* 0x000fea0003800000 */
.L_x_5155:
        /* <DEDUP_REMOVED lines=36> */
.L_x_5158:
[----:B------:R-:W-:Y:S05]  /*ab60*/  BSYNC B0 ;  /* 0x0000000000007941 */ /* 0x000fea0003800000 */
.L_x_5157:
        /* <DEDUP_REMOVED lines=19> */
.L_x_5055:
[----:B------:R-:W-:Y:S01]  /*aca0*/  BSSY B0, `(.L_x_5160) ;  /* 0x0000039000007945 */ /* 0x000fe20003800000 */
[----:B------:R-:W-:Y:S01]  /*acb0*/  ISETP.GE.AND P1, PT, R148, 0x1, PT ;  /* 0x000000019400780c */ /* 0x000fe20003f26270 */
[----:B------:R-:W-:Y:S01]  /*acc0*/  IMAD.MOV.U32 R0, RZ, RZ, RZ ;  /* 0x000000ffff007224 */ /* 0x000fe200078e00ff */
[----:B------:R-:W-:Y:S02]  /*acd0*/  PLOP3.LUT P0, PT, PT, PT, PT, 0x80, 0x0 ;  /* 0x000000000000781c */ /* 0x000fe40003f0f070 */
        /* <DEDUP_REMOVED lines=51> */
[----:B------:R-:W0:Y:S02]  /*b010*/  FENCE.VIEW.ASYNC.G ;  /* 0x00000000000073c6 */ /* 0x000e240000000100 */
[----:B0-----:R-:W-:Y:S06]  /*b020*/  BAR.ARV 0xc, 0x120 ;  /* 0x0304800000007b1d */ /* 0x001fec0000002000 */
.L_x_5161:
[----:B------:R-:W-:Y:S05]  /*b030*/  BSYNC B0 ;  /* 0x0000000000007941 */ /* 0x000fea0003800000 */
.L_x_5160:
[----:B------:R-:W-:Y:S01]  /*b040*/  CS2R R24, SRZ ;  /* 0x0000000000187805 */ /* 0x000fe2000001ff00 */
        /* <DEDUP_REMOVED lines=30> */
.L_x_5163:
        /* <DEDUP_REMOVED lines=12> */
.L_x_5167:
[----:B-1----:R1:W2:Y:S02]  /*b2f0*/  SYNCS.PHASECHK.TRANS64.TRYWAIT P0, [R18+URZ+0x36800], R3 ;  /* 0x03680003120075a7 */ /* 0x0022a4000800017f */
[----:B--2---:R-:W-:Y:S05]  /*b300*/  @!P0 NANOSLEEP.SYNCS 0x989680 ;  /* 0x009896800000895d */ /* 0x004fea0003900000 */
[----:B------:R-:W2:Y:S02]  /*b310*/  @!P0 SYNCS.PHASECHK.TRANS64 P0, [R18+URZ+0x36800], R3 ;  /* 0x03680003120085a7 */ /* 0x000ea4000800007f */
[----:B--2---:R-:W-:Y:S05]  /*b320*/  @!P0 BRA `(.L_x_5167) ;  /* 0xfffffffc00f08947 */ /* 0x004fea000383ffff */
.L_x_5166:
[----:B------:R-:W-:Y:S05]  /*b330*/  BSYNC B0 ;  /* 0x0000000000007941 */ /* 0x000fea0003800000 */
.L_x_5165:
[----:B------:R-:W-:Y:S05]  /*b340*/  BRA `(.L_x_5168) ;  /* 0x00000074002c7947 */ /* 0x000fea0003800000 */
.L_x_5164:
[----:B------:R-:W2:Y:S01]  /*b350*/  LDL R0, [R1+0x68] ;  /* 0x0000680001007983 */ /* 0x000ea20000100800 */
[----:B------:R-:W0:Y:S01]  /*b360*/  LDC.64 R70, c[0x0][0x3d8] ;  /* 0x0000f600ff467b82 */ /* 0x000e220000000a00 */
[----:B------:R-:W-:Y:S01]  /*b370*/  SHF.R.S32.HI R3, RZ, 0x1f, R144 ;  /* 0x0000001fff037819 */ /* 0x000fe20000011490 */
[--C-:B------:R-:W-:Y:S01]  /*b380*/  IMAD.MOV.U32 R4, RZ, RZ, R16.reuse ;  /* 0x000000ffff047224 */ /* 0x100fe200078e0010 */
[----:B------:R-:W-:Y:S02]  /*b390*/  SHF.R.S32.HI R5, RZ, 0x1f, R16 ;  /* 0x0000001fff057819 */ /* 0x000fe40000011410 */
[----:B------:R-:W-:-:S03]  /*b3a0*/  SHF.R.S32.HI R9, RZ, 0x1f, R22 ;  /* 0x0000001fff097819 */ /* 0x000fc60000011416 */
[----:B------:R-:W1:Y:S01]  /*b3b0*/  LDC.64 R10, c[0x0][0x3e8] ;  /* 0x0000fa00ff0a7b82 */ /* 0x000e620000000a00 */
[-C--:B0-----:R-:W-:Y:S02]  /*b3c0*/  IMAD R8, R234, R70.reuse, RZ ;  /* 0x00000046ea087224 */ /* 0x081fe400078e02ff */
[----:B------:R-:W-:-:S04]  /*b3d0*/  IMAD.WIDE.U32 R56, R144, R70, RZ ;  /* 0x0000004690387225 */ /* 0x000fc800078e00ff */
[----:B------:R-:W-:-:S04]  /*b3e0*/  IMAD.WIDE.U32 R6, R204, R70, R4 ;  /* 0x00000046cc067225 */ /* 0x000fc800078e0004 */
[----:B------:R-:W-:Y:S01]  /*b3f0*/  IMAD R78, R204, R71, R8 ;  /* 0x00000047cc4e7224 */ /* 0x000fe200078e0208 */
[----:B------:R-:W-:Y:S01]  /*b400*/  IADD3 R74, P0, R6, R56, RZ ;  /* 0x00000038064a7210 */ /* 0x000fe20007f1e0ff */
[----:B------:R-:W-:Y:S02]  /*b410*/  IMAD.MOV.U32 R8, RZ, RZ, R22 ;  /* 0x000000ffff087224 */ /* 0x000fe400078e0016 */
[----:B-1----:R-:W-:-:S04]  /*b420*/  IMAD.WIDE.U32 R4, R204, R10, R4 ;  /* 0x0000000acc047225 */ /* 0x002fc800078e0004 */
[----:B------:R-:W-:Y:S02]  /*b430*/  IMAD.SHL.U32 R73, R70, 0x40, RZ ;  /* 0x0000004046497824 */ /* 0x000fe400078e00ff */
[----:B------:R-:W-:Y:S01]  /*b440*/  IMAD.SHL.U32 R72, R10, 0x40, RZ ;  /* 0x000000400a487824 */ /* 0x000fe200078e00ff */
[----:B--2---:R-:W-:Y:S01]  /*b450*/  R2UR UR4, R0 ;  /* 0x00000000000472ca */ /* 0x004fe200000e0000 */
[C---:B------:R-:W-:Y:S02]  /*b460*/  IMAD R0, R3.reuse, R70, RZ ;  /* 0x0000004603007224 */ /* 0x040fe400078e02ff */
[----:B------:R-:W-:Y:S02]  /*b470*/  IMAD R3, R3, R10, RZ ;  /* 0x0000000a03037224 */ /* 0x000fe400078e02ff */
[----:B------:R-:W-:Y:S01]  /*b480*/  IMAD R75, R144, R71, R0 ;  /* 0x00000047904b7224 */ /* 0x000fe200078e0200 */
[----:B------:R-:W-:Y:S01]  /*b490*/  SHF.L.U64.HI R71, R70, 0x6, R71 ;  /* 0x0000000646477819 */ /* 0x000fe20000010247 */
[----:B------:R-:W-:-:S02]  /*b4a0*/  IMAD R3, R144, R11, R3 ;  /* 0x0000000b90037224 */ /* 0x000fc400078e0203 */
[----:B------:R-:W-:Y:S02]  /*b4b0*/  IMAD.IADD R75, R75, 0x1, R57 ;  /* 0x000000014b4b7824 */ /* 0x000fe400078e0239 */
[----:B------:R-:W-:Y:S02]  /*b4c0*/  IMAD R0, R234, R10, RZ ;  /* 0x0000000aea007224 */ /* 0x000fe400078e02ff */
[----:B------:R-:W-:Y:S01]  /*b4d0*/  ULOP3.LUT UP0, URZ, UR4, 0x3ff, URZ, 0xc0, !UPT ;  /* 0x000003ff043f7892 */ /* 0x000fe2000f80c03f */
[----:B------:R-:W-:Y:S01]  /*b4e0*/  IADD3.X R76, R75, R7, R78, P0, !PT ;  /* 0x000000074b4c7210 */ /* 0x000fe200007fe44e */
[----:B------:R-:W-:Y:S01]  /*b4f0*/  IMAD.WIDE.U32 R6, R204, R70, R8 ;  /* 0x00000046cc067225 */ /* 0x000fe200078e0008 */
[----:B------:R-:W-:-:S03]  /*b500*/  SHF.L.U64.HI R70, R10, 0x6, R11 ;  /* 0x000000060a467819 */ /* 0x000fc6000001020b */
[----:B------:R-:W-:Y:S01]  /*b510*/  IMAD.WIDE.U32 R144, R144, R10, RZ ;  /* 0x0000000a90907225 */ /* 0x000fe200078e00ff */
[----:B------:R-:W-:-:S03]  /*b520*/  IADD3 R68, P1, R6, R56, RZ ;  /* 0x0000003806447210 */ /* 0x000fc60007f3e0ff */
[C---:B------:R-:W-:Y:S01]  /*b530*/  IMAD.WIDE.U32 R8, R204.reuse, R10, R8 ;  /* 0x0000000acc087225 */ /* 0x040fe200078e0008 */
[----:B------:R-:W-:Y:S02]  /*b540*/  IADD3.X R78, R75, R78, R7, P1, !PT ;  /* 0x0000004e4b4e7210 */ /* 0x000fe40000ffe407 */
[----:B------:R-:W-:Y:S01]  /*b550*/  PLOP3.LUT P1, PT, PT, PT, UP0, 0x80, 0x0 ;  /* 0x000000000000781c */ /* 0x000fe20003f2f008 */
[----:B------:R-:W-:Y:S01]  /*b560*/  IMAD R0, R204, R11, R0 ;  /* 0x0000000bcc007224 */ /* 0x000fe200078e0200 */
[-C--:B------:R-:W-:Y:S01]  /*b570*/  IADD3 R79, P0, R4, R144.reuse, RZ ;  /* 0x00000090044f7210 */ /* 0x080fe20007f1e0ff */
[----:B------:R-:W-:Y:S01]  /*b580*/  IMAD.IADD R77, R3, 0x1, R145 ;  /* 0x00000001034d7824 */ /* 0x000fe200078e0291 */
[----:B------:R-:W-:-:S04]  /*b590*/  IADD3 R69, P2, R8, R144, RZ ;  /* 0x0000009008457210 */ /* 0x000fc80007f5e0ff */
[C---:B------:R-:W-:Y:S02]  /*b5a0*/  IADD3.X R81, R77.reuse, R5, R0, P0, !PT ;  /* 0x000000054d517210 */ /* 0x040fe400007fe400 */
[----:B------:R-:W-:-:S03]  /*b5b0*/  IADD3.X R83, R77, R0, R9, P2, !PT ;  /* 0x000000004d537210 */ /* 0x000fc600017fe409 */
        /* <DEDUP_REMOVED lines=17> */
.L_x_5169:
        /* <DEDUP_REMOVED lines=84> */
.L_x_5173:
[----:B------:R-:W-:Y:S05]  /*bc10*/  BSYNC B1 ;  /* 0x0000000000017941 */ /* 0x000fea0003800000 */
.L_x_5172:
        /* <DEDUP_REMOVED lines=13> */
[----:B------:R-:W-:Y:S02]  /*bcf0*/  LOP3.LUT R14, R3, R214, RZ, 0x3c, !PT ;  /* 0x000000d6030e7212 */ /* 0x000fe400078e3cff */
[----:B------:R-:W-:Y:S01]  /*bd00*/  CS2R R42, SRZ ;  /* 0x00000000002a7805 */ /* 0x000fe2000001ff00 */
[----:B------:R-:W-:Y:S06]  /*bd10*/  @P1 BRA `(.L_x_5175) ;  /* 0x0000000000b81947 */ /* 0x000fec0003800000 */
[----:B------:R-:W-:Y:S01]  /*bd20*/  IADD3 R72, P4, P5, R79, R72, R82 ;  /* 0x000000484f487210 */ /* 0x000fe20007d9e052 */
[----:B-1----:R-:W-:Y:S01]  /*bd30*/  VIADD R4, R16, 0x10 ;  /* 0x0000001010047836 */ /* 0x002fe20000000000 */
[----:B------:R-:W-:Y:S01]  /*bd40*/  IADD3 R73, P2, P3, R74, R73, R87 ;  /* 0x000000494a497210 */ /* 0x000fe20007b5e057 */
[----:B------:R-:W-:Y:S01]  /*bd50*/  ULDC UR4, c[0x0][0x3d4] ;  /* 0x0000f50000047ab9 */ /* 0x000fe20000000800 */
[----:B------:R-:W-:Y:S01]  /*bd60*/  IADD3.X R3, R81, R70, R80, P4, P5 ;  /* 0x0000004651037210 */ /* 0x000fe200027ea450 */
[----:B------:R-:W-:Y:S01]  /*bd70*/  VIADD R5, R16, 0x20 ;  /* 0x0000002010057836 */ /* 0x000fe20000000000 */
[----:B------:R-:W-:Y:S01]  /*bd80*/  IADD3.X R0, R76, R71, R85, P2, P3 ;  /* 0x000000474c007210 */ /* 0x000fe200017e6455 */
[----:B------:R-:W-:Y:S01]  /*bd90*/  ULDC.64 UR6, c[0x0][0x3c8] ;  /* 0x0000f20000067ab9 */ /* 0x000fe20000000a00 */
[----:B------:R-:W-:Y:S01]  /*bda0*/  ISETP.GE.AND P5, PT, R16, UR4, PT ;  /* 0x0000000410007c0c */ /* 0x000fe2000bfa6270 */
[----:B------:R-:W-:Y:S01]  /*bdb0*/  ULDC.64 UR8, c[0x0][0x3e0] ;  /* 0x0000f80000087ab9 */ /* 0x000fe20000000a00 */
[----:B------:R-:W-:Y:S01]  /*bdc0*/  ISETP.GE.AND P2, PT, R4, UR4, PT ;  /* 0x0000000404007c0c */ /* 0x000fe2000bf46270 */
[----:B------:R-:W-:Y:S01]  /*bdd0*/  VIADD R7, R16, 0x30 ;  /* 0x0000003010077836 */ /* 0x000fe20000000000 */
[----:B------:R-:W-:-:S02]  /*bde0*/  LEA R4, P3, R73, UR6, 0x1 ;  /* 0x0000000649047c11 */ /* 0x000fc4000f8608ff */
[----:B------:R-:W-:Y:S02]  /*bdf0*/  CS2R R40, SRZ ;  /* 0x0000000000287805 */ /* 0x000fe4000001ff00 */
[----:B------:R-:W-:Y:S02]  /*be00*/  LEA R6, P6, R72, UR8, 0x1 ;  /* 0x0000000848067c11 */ /* 0x000fe4000f8c08ff */
[----:B------:R-:W-:Y:S02]  /*be10*/  CS2R R42, SRZ ;  /* 0x00000000002a7805 */ /* 0x000fe4000001ff00 */
[----:B------:R-:W-:Y:S01]  /*be20*/  ISETP.GE.AND P4, PT, R5, UR4, PT ;  /* 0x0000000405007c0c */ /* 0x000fe2000bf86270 */
[C---:B------:R-:W-:Y:S01]  /*be30*/  VIADD R8, R16.reuse, 0x40 ;  /* 0x0000004010087836 */ /* 0x040fe20000000000 */
[----:B------:R-:W-:Y:S01]  /*be40*/  LEA.HI.X R5, R73, UR7, R0, 0x1, P3 ;  /* 0x0000000749057c11 */ /* 0x000fe200098f0c00 */
[----:B------:R-:W-:Y:S01]  /*be50*/  VIADD R0, R16, 0x50 ;  /* 0x0000005010007836 */ /* 0x000fe20000000000 */
[----:B------:R-:W-:-:S02]  /*be60*/  ISETP.GE.AND P3, PT, R7, UR4, PT ;  /* 0x0000000407007c0c */ /* 0x000fc4000bf66270 */
        /* <DEDUP_REMOVED lines=25> */
.L_x_5175:
[----:B------:R-:W-:Y:S05]  /*c000*/  BSYNC B1 ;  /* 0x0000000000017941 */ /* 0x000fea0003800000 */
.L_x_5174:
[----:B------:R-:W-:Y:S01]  /*c010*/  LOP3.LUT P2, RZ, R223, 0x4, RZ, 0xc0, !PT ;  /* 0x00000004dfff7812 */ /* 0x000fe2000784c0ff */
[----:B------:R-:W-:Y:S01]  /*c020*/  IMAD.IADD R57, R215, 0x1, R14 ;  /* 0x00000001d7397824 */ /* 0x000fe200078e020e */
[----:B------:R-:W-:Y:S01]  /*c030*/  ULDC.64 UR4, c[0x0][0x3c8] ;  /* 0x0000f20000047ab9 */ /* 0x000fe20000000a00 */
[----:B-----5:R-:W-:Y:S01]  /*c040*/  IMAD.MOV.U32 R0, RZ, RZ, R46 ;  /* 0x000000ffff007224 */ /* 0x020fe200078e002e */
[----:B------:R-:W-:Y:S01]  /*c050*/  ULDC.64 UR6, c[0x0][0x3e0] ;  /* 0x0000f80000067ab9 */ /* 0x000fe20000000a00 */
[----:B------:R-:W-:Y:S02]  /*c060*/  IMAD R57, R57, 0x2, R18 ;  /* 0x0000000239397824 */ /* 0x000fe400078e0212 */
[--C-:B-12---:R-:W-:Y:S01]  /*c070*/  IMAD.MOV.U32 R7, RZ, RZ, R75.reuse ;  /* 0x000000ffff077224 */ /* 0x106fe200078e004b */
[----:B------:R-:W-:Y:S01]  /*c080*/  PRMT R75, R0, 0x7610, R75 ;  /* 0x00007610004b7816 */ /* 0x000fe2000000004b */
[----:B------:R-:W-:Y:S02]  /*c090*/  IMAD.MOV.U32 R3, RZ, RZ, R47 ;  /* 0x000000ffff037224 */ /* 0x000fe400078e002f */
[----:B------:R-:W-:-:S02]  /*c0a0*/  VIADD R5, R57, 0x15400 ;  /* 0x0001540039057836 */ /* 0x000fc40000000000 */
[----:B------:R-:W-:Y:S01]  /*c0b0*/  IMAD.MOV.U32 R0, RZ, RZ, R49 ;  /* 0x000000ffff007224 */ /* 0x000fe200078e0031 */
[----:B------:R-:W-:Y:S01]  /*c0c0*/  PRMT R76, R3, 0x7610, R76 ;  /* 0x00007610034c7816 */ /* 0x000fe2000000004c */
[----:B------:R-:W-:Y:S02]  /*c0d0*/  IMAD.MOV.U32 R6, RZ, RZ, R56 ;  /* 0x000000ffff067224 */ /* 0x000fe400078e0038 */
[----:B------:R-:W-:Y:S01]  /*c0e0*/  VIADD R56, R57, 0x15440 ;  /* 0x0001544039387836 */ /* 0x000fe20000000000 */
[----:B------:R-:W-:Y:S01]  /*c0f0*/  PRMT R83, R0, 0x7610, R83 ;  /* 0x0000761000537816 */ /* 0x000fe20000000053 */
[----:B------:R-:W-:Y:S02]  /*c100*/  IMAD.MOV.U32 R4, RZ, RZ, R48 ;  /* 0x000000ffff047224 */ /* 0x000fe400078e0030 */
[----:B------:R-:W-:Y:S01]  /*c110*/  @P2 VIADD R56, R5, 0xffffffc0 ;  /* 0xffffffc005382836 */ /* 0x000fe20000000000 */
[----:B0-----:R-:W-:Y:S01]  /*c120*/  ISETP.NE.AND P2, PT, R78, 0x1, PT ;  /* 0x000000014e00780c */ /* 0x001fe20003f45270 */
        /* <DEDUP_REMOVED lines=12> */
[----:B------:R-:W-:Y:S01]  /*c1f0*/  MOV R3, R68 ;  /* 0x0000004400037202 */ /* 0x000fe20000000f00 */
        /* <DEDUP_REMOVED lines=23> */
[----:B------:R-:W-:-:S02]  /*c370*/  IMAD R3, R236, 0x40, R3 ;  /* 0x00000040ec037824 */ /* 0x000fc400078e0203 */
[----:B------:R-:W-:Y:S01]  /*c380*/  IMAD.MOV.U32 R4, RZ, RZ, R62 ;  /* 0x000000ffff047224 */ /* 0x000fe200078e003e */
[----:B------:R-:W-:Y:S01]  /*c390*/  PRMT R101, R72, 0x7610, R101 ;  /* 0x0000761048657816 */ /* 0x000fe20000000065 */
[----:B------:R-:W-:Y:S02]  /*c3a0*/  IMAD.MOV.U32 R71, RZ, RZ, R66 ;  /* 0x000000ffff477224 */ /* 0x000fe400078e0042 */
[----:B------:R-:W-:Y:S01]  /*c3b0*/  IMAD.MOV.U32 R72, RZ, RZ, R67 ;  /* 0x000000ffff487224 */ /* 0x000fe200078e0043 */
[----:B------:R-:W-:Y:S01]  /*c3c0*/  PRMT R104, R4, 0x7610, R104 ;  /* 0x0000761004687816 */ /* 0x000fe20000000068 */
[----:B-1----:R-:W-:Y:S01]  /*c3d0*/  @P2 IMAD.HI.U32 R0, R3, R0, RZ ;  /* 0x0000000003002227 */ /* 0x002fe200078e00ff */
[C---:B------:R-:W-:Y:S02]  /*c3e0*/  PRMT R111, R71.reuse, 0x7610, R111 ;  /* 0x00007610476f7816 */ /* 0x040fe4000000006f */
[----:B------:R-:W-:Y:S01]  /*c3f0*/  PRMT R71, R71, 0x5410, R72 ;  /* 0x0000541047477816 */ /* 0x000fe20000000048 */
[----:B------:R-:W-:Y:S01]  /*c400*/  IMAD.MOV.U32 R4, RZ, RZ, R63 ;  /* 0x000000ffff047224 */ /* 0x000fe200078e003f */
[----:B0-----:R-:W-:Y:S01]  /*c410*/  @P2 SHF.R.U32.HI R3, RZ, R5, R0 ;  /* 0x00000005ff032219 */ /* 0x001fe20000011600 */
[----:B------:R-:W-:-:S02]  /*c420*/  IMAD.MOV.U32 R0, RZ, RZ, R8 ;  /* 0x000000ffff007224 */ /* 0x000fc400078e0008 */
[----:B------:R-:W-:Y:S01]  /*c430*/  IMAD.MOV.U32 R14, RZ, RZ, R144 ;  /* 0x000000ffff0e7224 */ /* 0x000fe200078e0090 */
[----:B------:R-:W-:Y:S01]  /*c440*/  PRMT R105, R4, 0x7610, R105 ;  /* 0x0000761004697816 */ /* 0x000fe20000000069 */
[----:B------:R-:W-:Y:S01]  /*c450*/  IMAD.MOV.U32 R4, RZ, RZ, R9 ;  /* 0x000000ffff047224 */ /* 0x000fe200078e0009 */
[----:B------:R-:W-:Y:S01]  /*c460*/  SHF.R.S32.HI R5, RZ, 0x1f, R3 ;  /* 0x0000001fff057819 */ /* 0x000fe20000011403 */
[-C--:B------:R-:W-:Y:S01]  /*c470*/  IMAD.WIDE.U32 R6, R3, R10.reuse, R6 ;  /* 0x0000000a03067225 */ /* 0x080fe200078e0006 */
[----:B------:R-:W-:Y:S02]  /*c480*/  PRMT R70, R0, 0x7610, R70 ;  /* 0x0000761000467816 */ /* 0x000fe40000000046 */
[----:B------:R-:W-:Y:S01]  /*c490*/  PRMT R71, R4, 0x7610, R71 ;  /* 0x0000761004477816 */ /* 0x000fe20000000047 */
[C---:B------:R-:W-:Y:S02]  /*c4a0*/  IMAD R0, R5.reuse, R10, RZ ;  /* 0x0000000a05007224 */ /* 0x040fe400078e02ff */
[----:B------:R-:W-:-:S02]  /*c4b0*/  IMAD R4, R5, R12, RZ ;  /* 0x0000000c05047224 */ /* 0x000fc400078e02ff */
[----:B------:R-:W-:-:S04]  /*c4c0*/  IMAD.WIDE.U32 R14, R3, R12, R14 ;  /* 0x0000000c030e7225 */ /* 0x000fc800078e000e */
[C---:B------:R-:W-:Y:S01]  /*c4d0*/  IMAD R5, R3.reuse, R11, R0 ;  /* 0x0000000b03057224 */ /* 0x040fe200078e0200 */
[----:B------:R-:W-:Y:S01]  /*c4e0*/  LEA R0, P3, R14, UR6, 0x1 ;  /* 0x000000060e007c11 */ /* 0x000fe2000f8608ff */
[----:B------:R-:W-:Y:S01]  /*c4f0*/  IMAD R3, R3, R13, R4 ;  /* 0x0000000d03037224 */ /* 0x000fe200078e0204 */
[C---:B------:R-:W-:Y:S01]  /*c500*/  LEA R4, P2, R6.reuse, UR4, 0x1 ;  /* 0x0000000406047c11 */ /* 0x040fe2000f8408ff */
[----:B------:R-:W-:Y:S01]  /*c510*/  IMAD.IADD R5, R7, 0x1, R5 ;  /* 0x0000000107057824 */ /* 0x000fe200078e0205 */
[----:B------:R-:W-:Y:S01]  /*c520*/  UMOV UR4, 0xffffffff ;  /* 0xffffffff00047882 */ /* 0x000fe20000000000 */
[----:B------:R-:W-:Y:S02]  /*c530*/  IMAD.IADD R3, R15, 0x1, R3 ;  /* 0x000000010f037824 */ /* 0x000fe400078e0203 */
[----:B------:R-:W-:Y:S01]  /*c540*/  IMAD.MOV.U32 R11, RZ, RZ, R29 ;  /* 0x000000ffff0b7224 */ /* 0x000fe200078e001d */
[----:B------:R-:W-:Y:S01]  /*c550*/  LEA.HI.X R5, R6, UR5, R5, 0x1, P2 ;  /* 0x0000000506057c11 */ /* 0x000fe200090f0c05 */
[----:B------:R-:W-:Y:S01]  /*c560*/  IMAD.MOV.U32 R72, RZ, RZ, R24 ;  /* 0x000000ffff487224 */ /* 0x000fe200078e0018 */
[----:B------:R-:W-:Y:S01]  /*c570*/  LEA.HI.X R3, R14, UR7, R3, 0x1, P3 ;  /* 0x000000070e037c11 */ /* 0x000fe200098f0c03 */
[----:B------:R-:W-:Y:S01]  /*c580*/  IMAD.MOV.U32 R73, RZ, RZ, R25 ;  /* 0x000000ffff497224 */ /* 0x000fe200078e0019 */
[----:B------:R-:W-:Y:S01]  /*c590*/  PRMT R74, R11, 0x7610, R74 ;  /* 0x000076100b4a7816 */ /* 0x000fe2000000004a */
[----:B------:R-:W-:Y:S01]  /*c5a0*/  IMAD.MOV.U32 R10, RZ, RZ, R28 ;  /* 0x000000ffff0a7224 */ /* 0x000fe200078e001c */
[----:B------:R-:W-:Y:S01]  /*c5b0*/  LEA.HI R6, R232, R232, RZ, 0x1 ;  /* 0x000000e8e8067211 */ /* 0x000fe200078f08ff */
[----:B------:R-:W-:Y:S06]  /*c5c0*/  BRA.DIV UR4, `(.L_x_5176) ;  /* 0x0000020e04047947 */ /* 0x000fec000b800000 */
.L_x_5402:
[----:B------:R-:W-:-:S03]  /*c5d0*/  UMOV UR4, 0xffffffff ;  /* 0xffffffff00047882 */ /* 0x000fc60000000000 */
[----:B------:R-:W-:Y:S05]  /*c5e0*/  BRA.DIV UR4, `(.L_x_5177) ;  /* 0x0000020e04247947 */ /* 0x000fea000b800000 */
.L_x_5405:
[----:B------:R-:W-:-:S03]  /*c5f0*/  UMOV UR4, 0xffffffff ;  /* 0xffffffff00047882 */ /* 0x000fc60000000000 */
[----:B------:R-:W-:Y:S05]  /*c600*/  BRA.DIV UR4, `(.L_x_5178) ;  /* 0x0000020e04447947 */ /* 0x000fea000b800000 */
.L_x_5408:
[----:B------:R-:W-:-:S03]  /*c610*/  UMOV UR4, 0xffffffff ;  /* 0xffffffff00047882 */ /* 0x000fc60000000000 */
[----:B------:R-:W-:Y:S05]  /*c620*/  BRA.DIV UR4, `(.L_x_5179) ;  /* 0x0000020e04647947 */ /* 0x000fea000b800000 */
.L_x_5411:
[----:B------:R-:W-:-:S03]  /*c630*/  UMOV UR4, 0xffffffff ;  /* 0xffffffff00047882 */ /* 0x000fc60000000000 */
[----:B------:R-:W-:Y:S05]  /*c640*/  BRA.DIV UR4, `(.L_x_5180) ;  /* 0x0000020e04847947 */ /* 0x000fea000b800000 */
.L_x_5414:
[----:B------:R-:W-:Y:S01]  /*c650*/  UMOV UR4, 0xffffffff ;  /* 0xffffffff00047882 */ /* 0x000fe20000000000 */
[----:B------:R-:W-:Y:S02]  /*c660*/  LOP3.LUT R5, R6, 0xfffffffe, RZ, 0xc0, !PT ;  /* 0xfffffffe06057812 */ /* 0x000fe400078ec0ff */
[----:B------:R-:W-:Y:S05]  /*c670*/  BRA.DIV UR4, `(.L_x_5181) ;  /* 0x0000020e04a07947 */ /* 0x000fea000b800000 */
.L_x_5417:
[----:B------:R-:W-:Y:S01]  /*c680*/  UMOV UR4, 0xffffffff ;  /* 0xffffffff00047882 */ /* 0x000fe20000000000 */
[----:B------:R-:W-:Y:S02]  /*c690*/  IMAD.IADD R5, R232, 0x1, -R5 ;  /* 0x00000001e8057824 */ /* 0x000fe400078e0a05 */
[----:B------:R-:W-:Y:S05]  /*c6a0*/  BRA.DIV UR4, `(.L_x_5182) ;  /* 0x0000020e04bc7947 */ /* 0x000fea000b800000 */
.L_x_5420:
[----:B------:R-:W-:Y:S01]  /*c6b0*/  UMOV UR4, 0xffffffff ;  /* 0xffffffff00047882 */ /* 0x000fe20000000000 */
[----:B------:R-:W-:Y:S02]  /*c6c0*/  SHF.L.U32 R5, R5, 0x1f, RZ ;  /* 0x0000001f05057819 */ /* 0x000fe400000006ff */
[----:B------:R-:W-:Y:S05]  /*c6d0*/  BRA.DIV UR4, `(.L_x_5183) ;  /* 0x0000020e04d87947 */ /* 0x000fea000b800000 */
.L_x_5423:
[----:B------:R-:W0:Y:S01]  /*c6e0*/  SYNCS.PHASECHK.TRANS64.TRYWAIT P2, [R18+URZ+0x36800], R5 ;  /* 0x03680005120075a7 */ /* 0x000e22000804017f */
        /* <DEDUP_REMOVED lines=33> */
[----:B0-----:R-:W-:Y:S06]  /*c900*/  @!P2 BRA `(.L_x_5185) ;  /* 0x0000020c0074a947 */ /* 0x001fec0003800000 */
.L_x_5424:
[----:B------:R-:W-:Y:S05]  /*c910*/  BSYNC B1 ;  /* 0x0000000000017941 */ /* 0x000fea0003800000 */
.L_x_5184:
        /* <DEDUP_REMOVED lines=64> */
.L_x_5189:
[----:B------:R-:W-:Y:S05]  /*cd20*/  BSYNC B2 ;  /* 0x0000000000027941 */ /* 0x000fea0003800000 */
.L_x_5188:
[----:B------:R-:W-:Y:S04]  /*cd30*/  BSSY B2, `(.L_x_5190) ;  /* 0x0000030000027945 */ /* 0x000fe80003800000 */
[----:B------:R-:W-:Y:S05]  /*cd40*/  @P2 BRA `(.L_x_5191) ;  /* 0x0000000000b82947 */ /* 0x000fea0003800000 */
[----:B0-----:R-:W0:Y:S01]  /*cd50*/  LDS.128 R4, [R56] ;  /* 0x0000000038047984 */ /* 0x001e220000000c00 */
        /* <DEDUP_REMOVED lines=45> */
.L_x_5191:
[----:B------:R-:W-:Y:S05]  /*d030*/  BSYNC B2 ;  /* 0x0000000000027941 */ /* 0x000fea0003800000 */
.L_x_5190:
        /* <DEDUP_REMOVED lines=48> */
.L_x_5193:
[----:B------:R-:W-:Y:S05]  /*d340*/  BSYNC B2 ;  /* 0x0000000000027941 */ /* 0x000fea0003800000 */
.L_x_5192:
        /* <DEDUP_REMOVED lines=48> */
.L_x_5195:
[----:B------:R-:W-:Y:S05]  /*d650*/  BSYNC B2 ;  /* 0x0000000000027941 */ /* 0x000fea0003800000 */
.L_x_5194:
        /* <DEDUP_REMOVED lines=48> */
.L_x_5197:
[----:B------:R-:W-:Y:S05]  /*d960*/  BSYNC B2 ;  /* 0x0000000000027941 */ /* 0x000fea0003800000 */
.L_x_5196:
[----:B------:R-:W-:Y:S05]  /*d970*/  @P6 BRA `(.L_x_5187) ;  /* 0x0000000000b86947 */ /* 0x000fea0003800000 */
[----:B01234-:R-:W0:Y:S01]  /*d980*/  LDS.128 R4, [R56+0x8000] ;  /* 0x0080000038047984 */ /* 0x01fe220000000c00 */
        /* <DEDUP_REMOVED lines=45> */
.L_x_5187:
[----:B------:R-:W-:Y:S05]  /*dc60*/  BSYNC B1 ;  /* 0x0000000000017941 */ /* 0x000fea0003800000 */
.L_x_5186:
        /* <DEDUP_REMOVED lines=61> */
.L_x_5200:
[----:B------:R-:W-:Y:S05]  /*e040*/  BSYNC B1 ;  /* 0x0000000000017941 */ /* 0x000fea0003800000 */
.L_x_5199:
        /* <DEDUP_REMOVED lines=27> */
[----:B------:R-:W-:Y:S01]  /*e200*/  SHF.L.U32 R37, R86, 0x10, RZ ;  /* 0x0000001056257819 */ /* 0x000fe200000006ff */
[----:B------:R-:W-:Y:S01]  /*e210*/  IMAD.U32 R39, R88, 0x10000, RZ ;  /* 0x0001000058277824 */ /* 0x000fe200078e00ff */
[----:B------:R-:W-:Y:S01]  /*e220*/  LOP3.LUT R4, R4, 0xffff0000, RZ, 0xc0, !PT ;  /* 0xffff000004047812 */ /* 0x000fe200078ec0ff */
[----:B------:R-:W-:Y:S01]  /*e230*/  FFMA.FTZ R40, R36, R40, -R43 ;  /* 0x0000002824287223 */ /* 0x000fe2000001082b */
        /* <DEDUP_REMOVED lines=17> */
.L_x_5202:
[----:B------:R-:W-:Y:S05]  /*e350*/  BSYNC B1 ;  /* 0x0000000000017941 */ /* 0x000fea0003800000 */
.L_x_5201:
        /* <DEDUP_REMOVED lines=21> */
[----:B------:R-:W-:Y:S02]  /*e4b0*/  IMAD.U32 R6, R4, 0x10000, RZ ;  /* 0x0001000004067824 */ /* 0x000fe400078e00ff */
[----:B------:R-:W-:Y:S01]  /*e4c0*/  FMUL.FTZ R40, R34, R81 ;  /* 0x0000005122287220 */ /* 0x000fe20000410000 */
[----:B------:R-:W-:Y:S02]  /*e4d0*/  IMAD.U32 R7, R5, 0x10000, RZ ;  /* 0x0001000005077824 */ /* 0x000fe400078e00ff */
[C---:B------:R-:W-:Y:S01]  /*e4e0*/  FFMA.FTZ R39, R15.reuse, R37, R32 ;  /* 0x000000250f277223 */ /* 0x040fe20000010020 */
[----:B------:R-:W-:Y:S01]  /*e4f0*/  IMAD.U32 R37, R80, 0x10000, RZ ;  /* 0x0001000050257824 */ /* 0x000fe200078e00ff */
[----:B------:R-:W-:Y:S01]  /*e500*/  LOP3.LUT R4, R4, 0xffff0000, RZ, 0xc0, !PT ;  /* 0xffff000004047812 */ /* 0x000fe200078ec0ff */
[----:B------:R-:W-:Y:S01]  /*e510*/  FFMA.FTZ R38, R15, R36, -R38 ;  /* 0x000000240f267223 */ /* 0x000fe20000010826 */
[----:B------:R-:W-:Y:S01]  /*e520*/  LOP3.LUT R5, R5, 0xffff0000, RZ, 0xc0, !PT ;  /* 0xffff000005057812 */ /* 0x000fe200078ec0ff */
[-C--:B------:R-:W-:Y:S01]  /*e530*/  FMUL.FTZ R34, R34, R79.reuse ;  /* 0x0000004f22227220 */ /* 0x080fe20000410000 */
[----:B------:R-:W-:Y:S01]  /*e540*/  LOP3.LUT R80, R80, 0xffff0000, RZ, 0xc0, !PT ;  /* 0xffff000050507812 */ /* 0x000fe200078ec0ff */
[C---:B------:R-:W-:Y:S01]  /*e550*/  IMAD.U32 R15, R35.reuse, 0x10000, RZ ;  /* 0x00010000230f7824 */ /* 0x040fe200078e00ff */
[----:B------:R-:W-:Y:S01]  /*e560*/  LOP3.LUT R32, R35, 0xffff0000, RZ, 0xc0, !PT ;  /* 0xffff000023207812 */ /* 0x000fe200078ec0ff */
        /* <DEDUP_REMOVED lines=15> */
.L_x_5204:
[----:B------:R-:W-:Y:S05]  /*e660*/  BSYNC B1 ;  /* 0x0000000000017941 */ /* 0x000fea0003800000 */
.L_x_5203:
[----:B------:R-:W-:Y:S04]  /*e670*/  BSSY B1, `(.L_x_5205) ;  /* 0x0000030000017945 */ /* 0x000fe80003800000 */
        /* <DEDUP_REMOVED lines=22> */
[C---:B------:R-:W-:Y:S01]  /*e7e0*/  FFMA.FTZ R33, R10.reuse, R29, -R33 ;  /* 0x0000001d0a217223 */ /* 0x040fe20000010821 */
[----:B------:R-:W-:Y:S01]  /*e7f0*/  FFMA.FTZ R32, R10, R32, R13 ;  /* 0x000000200a207223 */ /* 0x000fe2000001000d */
[-C--:B------:R-:W-:Y:S01]  /*e800*/  FMUL.FTZ R29, R15, R74.reuse ;  /* 0x0000004a0f1d7220 */ /* 0x080fe20000410000 */
        /* <DEDUP_REMOVED lines=22> */
.L_x_5206:
[----:B------:R-:W-:Y:S05]  /*e970*/  BSYNC B1 ;  /* 0x0000000000017941 */ /* 0x000fea0003800000 */
.L_x_5205:
        /* <DEDUP_REMOVED lines=47> */
[----:B------:R4:W-:Y:S02]  /*ec70*/  STS.128 [R57+0x1f400], R4 ;  /* 0x01f4000439007388 */ /* 0x0009e40000000c00 */
.L_x_5208:
[----:B------:R-:W-:Y:S05]  /*ec80*/  BSYNC B1 ;  /* 0x0000000000017941 */ /* 0x000fea0003800000 */
.L_x_5207:
[----:B------:R-:W-:Y:S05]  /*ec90*/  @P5 BRA `(.L_x_5198) ;  /* 0x0000003800b45947 */ /* 0x000fea0003800000 */
[----:B01234-:R-:W0:Y:S01]  /*eca0*/  LDS.128 R4, [R56+0xa000] ;  /* 0x00a0000038047984 */ /* 0x01fe220000000c00 */
[----:B------:R-:W-:Y:S02]  /*ecb0*/  SHF.R.U64 R11, R8, 0x10, R9 ;  /* 0x00000010080b7819 */ /* 0x000fe40000001209 */
[----:B------:R-:W-:Y:S02]  /*ecc0*/  SHF.R.U32.HI R10, RZ, 0x10, R21 ;  /* 0x00000010ff0a7819 */ /* 0x000fe40000011615 */
[----:B------:R-:W-:Y:S02]  /*ecd0*/  SHF.R.U32.HI R8, RZ, 0x10, R9 ;  /* 0x00000010ff087819 */ /* 0x000fe40000011609 */
[----:B------:R-:W-:Y:S02]  /*ece0*/  PRMT R10, R3, 0x5410, R10 ;  /* 0x00005410030a7816 */ /* 0x000fe4000000000a */
[----:B------:R-:W-:Y:S02]  /*ecf0*/  PRMT R71, R71, 0x5410, R8 ;  /* 0x0000541047477816 */ /* 0x000fe40000000008 */
[----:B------:R-:W-:Y:S01]  /*ed00*/  SHF.R.U64 R9, R20, 0x10, R21 ;  /* 0x0000001014097819 */ /* 0x000fe20000001215 */
[----:B------:R-:W-:Y:S01]  /*ed10*/  IMAD.U32 R13, R10, 0x10000, RZ ;  /* 0x000100000a0d7824 */ /* 0x000fe200078e00ff */
[----:B------:R-:W-:Y:S01]  /*ed20*/  PRMT R70, R70, 0x5410, R11 ;  /* 0x0000541046467816 */ /* 0x000fe2000000000b */
[----:B------:R-:W-:Y:S01]  /*ed30*/  IMAD.U32 R11, R71, 0x10000, RZ ;  /* 0x00010000470b7824 */ /* 0x000fe200078e00ff */
[----:B------:R-:W-:-:S02]  /*ed40*/  PRMT R12, R0, 0x5410, R9 ;  /* 0x00005410000c7816 */ /* 0x000fc40000000009 */
        /* <DEDUP_REMOVED lines=36> */
.L_x_5171:
[----:B------:R-:W-:Y:S01]  /*ef90*/  IMAD.MOV.U32 R145, RZ, RZ, R77 ;  /* 0x000000ffff917224 */ /* 0x000fe200078e004d */
[-C--:B------:R-:W-:Y:S01]  /*efa0*/  ISETP.GE.AND P0, PT, R204, R14.reuse, PT ;  /* 0x0000000ecc00720c */ /* 0x080fe20003f06270 */
[----:B------:R-:W0:Y:S01]  /*efb0*/  LDC R77, c[0x0][0x428] ;  /* 0x00010a00ff4d7b82 */ /* 0x000e220000000800 */
[----:B------:R-:W-:Y:S01]  /*efc0*/  BSSY B1, `(.L_x_5209) ;  /* 0x000003c000017945 */ /* 0x000fe20003800000 */
[----:B------:R-:W-:Y:S01]  /*efd0*/  IMAD.MOV.U32 R8, RZ, RZ, R56 ;  /* 0x000000ffff087224 */ /* 0x000fe200078e0038 */
[----:B------:R-:W-:Y:S01]  /*efe0*/  ISETP.GE.AND P1, PT, R233, R14, PT ;  /* 0x0000000ee900720c */ /* 0x000fe20003f26270 */
        /* <DEDUP_REMOVED lines=24> */
[----:B0-----:R-:W-:Y:S06]  /*f170*/  @P0 BRA `(.L_x_5210) ;  /* 0x0000000000800947 */ /* 0x001fec0003800000 */
        /* <DEDUP_REMOVED lines=32> */
.L_x_5210:
[----:B------:R-:W-:Y:S05]  /*f380*/  BSYNC B1 ;  /* 0x0000000000017941 */ /* 0x000fea0003800000 */
.L_x_5209:
        /* <DEDUP_REMOVED lines=12> */
[----:B0-----:R-:W-:Y:S01]  /*f450*/  LEA R14, P2, R73, UR4, 0x1 ;  /* 0x00000004490e7c11 */ /* 0x001fe2000f8408ff */
[----:B------:R-:W-:Y:S01]  /*f460*/  ULDC UR4, c[0x0][0x3d4] ;  /* 0x0000f50000047ab9 */ /* 0x000fe20000000800 */
[----:B------:R-:W-:-:S02]  /*f470*/  IADD3.X R3, R83, R70, R80, P4, P5 ;  /* 0x0000004653037210 */ /* 0x000fc400027ea450 */
[----:B------:R-:W-:Y:S02]  /*f480*/  CS2R R54, SRZ ;  /* 0x0000000000367805 */ /* 0x000fe4000001ff00 */
        /* <DEDUP_REMOVED lines=22> */
.L_x_5212:
[----:B------:R-:W-:Y:S05]  /*f5f0*/  BSYNC B1 ;  /* 0x0000000000017941 */ /* 0x000fea0003800000 */
.L_x_5211:
[----:B------:R-:W-:Y:S01]  /*f600*/  IMAD.MOV.U32 R0, RZ, RZ, R7 ;  /* 0x000000ffff007224 */ /* 0x000fe200078e0007 */
[----:B------:R-:W-:Y:S01]  /*f610*/  ISETP.NE.AND P2, PT, R77, 0x1, PT ;  /* 0x000000014d00780c */ /* 0x000fe20003f45270 */
[----:B------:R-:W-:Y:S01]  /*f620*/  IMAD.MOV.U32 R3, RZ, RZ, R24 ;  /* 0x000000ffff037224 */ /* 0x000fe200078e0018 */
[----:B------:R-:W-:Y:S01]  /*f630*/  PRMT R107, R74, 0x7610, R107 ;  /* 0x000076104a6b7816 */ /* 0x000fe2000000006b */
        /* <DEDUP_REMOVED lines=47> */
[----:B-1----:R-:W-:Y:S01]  /*f930*/  @P2 IMAD.HI.U32 R0, R3, R0, RZ ;  /* 0x0000000003002227 */ /* 0x002fe200078e00ff */
[----:B------:R-:W-:Y:S01]  /*f940*/  PRMT R76, R20, 0x7610, R76 ;  /* 0x00007610144c7816 */ /* 0x000fe2000000004c */
[----:B------:R-:W-:Y:S01]  /*f950*/  ULDC.64 UR6, c[0x0][0x3e0] ;  /* 0x0000f80000067ab9 */ /* 0x000fe20000000a00 */
[----:B------:R-:W-:Y:S01]  /*f960*/  PRMT R92, R69, 0x7610, R92 ;  /* 0x00007610455c7816 */ /* 0x000fe2000000005c */
[----:B------:R-:W-:Y:S01]  /*f970*/  IMAD.MOV.U32 R14, RZ, RZ, R41 ;  /* 0x000000ffff0e7224 */ /* 0x000fe200078e0029 */
[----:B0-----:R-:W-:Y:S01]  /*f980*/  @P2 SHF.R.U32.HI R3, RZ, R15, R0 ;  /* 0x0000000fff032219 */ /* 0x001fe20000011600 */
[----:B------:R-:W-:-:S02]  /*f990*/  IMAD.MOV.U32 R0, RZ, RZ, R40 ;  /* 0x000000ffff007224 */ /* 0x000fc400078e0028 */
[----:B------:R-:W-:Y:S01]  /*f9a0*/  IMAD.MOV.U32 R69, RZ, RZ, R43 ;  /* 0x000000ffff457224 */ /* 0x000fe200078e002b */
[----:B------:R-:W-:Y:S01]  /*f9b0*/  SHF.R.S32.HI R15, RZ, 0x1f, R3 ;  /* 0x0000001fff0f7819 */ /* 0x000fe20000011403 */
[----:B------:R-:W-:Y:S01]  /*f9c0*/  IMAD.WIDE.U32 R144, R3, R12, R144 ;  /* 0x0000000c03907225 */ /* 0x000fe200078e0090 */
[----:B------:R-:W-:Y:S02]  /*f9d0*/  PRMT R74, R0, 0x7610, R74 ;  /* 0x00007610004a7816 */ /* 0x000fe4000000004a */
[----:B------:R-:W-:Y:S01]  /*f9e0*/  PRMT R75, R14, 0x7610, R75 ;  /* 0x000076100e4b7816 */ /* 0x000fe2000000004b */
[----:B------:R-:W-:Y:S01]  /*f9f0*/  IMAD R0, R15, R10, RZ ;  /* 0x0000000a0f007224 */ /* 0x000fe200078e02ff */
[----:B------:R-:W-:Y:S01]  /*fa00*/  PRMT R77, R69, 0x7610, R77 ;  /* 0x00007610454d7816 */ /* 0x000fe2000000004d */
[----:B------:R-:W-:Y:S02]  /*fa10*/  IMAD R20, R15, R12, RZ ;  /* 0x0000000c0f147224 */ /* 0x000fe400078e02ff */
[----:B------:R-:W-:-:S04]  /*fa20*/  IMAD.WIDE.U32 R14, R3, R10, R8 ;  /* 0x0000000a030e7225 */ /* 0x000fc800078e0008 */
        /* <DEDUP_REMOVED lines=13> */
[----:B------:R-:W-:Y:S01]  /*fb00*/  LEA.HI R10, R232, R232, RZ, 0x1 ;  /* 0x000000e8e80a7211 */ /* 0x000fe200078f08ff */
[----:B------:R-:W-:Y:S06]  /*fb10*/  BRA.DIV UR4, `(.L_x_5213) ;  /* 0x000001de04047947 */ /* 0x000fec000b800000 */
.L_x_5427:
[----:B------:R-:W-:-:S03]  /*fb20*/  UMOV UR4, 0xffffffff ;  /* 0xffffffff00047882 */ /* 0x000fc60000000000 */
[----:B------:R-:W-:Y:S05]  /*fb30*/  BRA.DIV UR4, `(.L_x_5214) ;  /* 0x000001de04247947 */ /* 0x000fea000b800000 */
.L_x_5430:
[----:B------:R-:W-:-:S03]  /*fb40*/  UMOV UR4, 0xffffffff ;  /* 0xffffffff00047882 */ /* 0x000fc60000000000 */
[----:B------:R-:W-:Y:S05]  /*fb50*/  BRA.DIV UR4, `(.L_x_5215) ;  /* 0x000001de04447947 */ /* 0x000fea000b800000 */
.L_x_5433:
[----:B------:R-:W-:-:S03]  /*fb60*/  UMOV UR4, 0xffffffff ;  /* 0xffffffff00047882 */ /* 0x000fc60000000000 */
[----:B------:R-:W-:Y:S05]  /*fb70*/  BRA.DIV UR4, `(.L_x_5216) ;  /* 0x000001de04647947 */ /* 0x000fea000b800000 */
.L_x_5436:
[----:B------:R-:W-:-:S03]  /*fb80*/  UMOV UR4, 0xffffffff ;  /* 0xffffffff00047882 */ /* 0x000fc60000000000 */
[----:B------:R-:W-:Y:S05]  /*fb90*/  BRA.DIV UR4, `(.L_x_5217) ;  /* 0x000001de04847947 */ /* 0x000fea000b800000 */
.L_x_5439:
[----:B------:R-:W-:Y:S01]  /*fba0*/  UMOV UR4, 0xffffffff ;  /* 0xffffffff00047882 */ /* 0x000fe20000000000 */
[----:B------:R-:W-:Y:S02]  /*fbb0*/  LOP3.LUT R9, R10, 0xfffffffe, RZ, 0xc0, !PT ;  /* 0xfffffffe0a097812 */ /* 0x000fe400078ec0ff */
[----:B------:R-:W-:Y:S05]  /*fbc0*/  BRA.DIV UR4, `(.L_x_5218) ;  /* 0x000001de04a07947 */ /* 0x000fea000b800000 */
.L_x_5442:
[----:B------:R-:W-:Y:S01]  /*fbd0*/  UMOV UR4, 0xffffffff ;  /* 0xffffffff00047882 */ /* 0x000fe20000000000 */
[----:B------:R-:W-:Y:S02]  /*fbe0*/  IMAD.IADD R9, R232, 0x1, -R9 ;  /* 0x00000001e8097824 */ /* 0x000fe400078e0a09 */
[----:B------:R-:W-:Y:S05]  /*fbf0*/  BRA.DIV UR4, `(.L_x_5219) ;  /* 0x000001de04bc7947 */ /* 0x000fea000b800000 */
.L_x_5445:
[----:B------:R-:W-:Y:S01]  /*fc00*/  UMOV UR4, 0xffffffff ;  /* 0xffffffff00047882 */ /* 0x000fe20000000000 */
[----:B------:R-:W-:Y:S02]  /*fc10*/  SHF.L.U32 R9, R9, 0x1f, RZ ;  /* 0x0000001f09097819 */ /* 0x000fe400000006ff */
[----:B------:R-:W-:Y:S05]  /*fc20*/  BRA.DIV UR4, `(.L_x_5220) ;  /* 0x000001de04d87947 */ /* 0x000fea000b800000 */
.L_x_5448:
        /* <DEDUP_REMOVED lines=37> */
.L_x_5449:
[----:B------:R-:W-:Y:S05]  /*fe80*/  BSYNC B1 ;  /* 0x0000000000017941 */ /* 0x000fea0003800000 */
.L_x_5221:
        /* <DEDUP_REMOVED lines=10> */
[----:B------:R-:W-:Y:S02]  /*ff30*/  LEA.HI R10, R85, R236, RZ, 0x1d ;  /* 0x000000ec550a7211 */ /* 0x000fe400078fe8ff */
[----:B0-----:R-:W-:Y:S02]  /*ff40*/  LOP3.LUT R9, R213, 0x38, R22, 0xf8, !PT ;  /* 0x00000038d5097812 */ /* 0x001fe400078ef816 */
[----:B------:R-:W-:Y:S01]  /*ff50*/  SHF.R.S32.HI R11, RZ, 0x1f, R10 ;  /* 0x0000001fff0b7819 */ /* 0x000fe2000001140a */
[----:B------:R-:W-:Y:S01]  /*ff60*/  IMAD.SHL.U32 R12, R10, 0x8, RZ ;  /* 0x000000080a0c7824 */ /* 0x000fe200078e00ff */
[----:B------:R-:W-:Y:S02]  /*ff70*/  LOP3.LUT R8, R9, R214, RZ, 0x3c, !PT ;  /* 0x000000d609087212 */ /* 0x000fe400078e3cff */
[----:B------:R-:W-:Y:S02]  /*ff80*/  LEA.HI R11, R11, R10, RZ, 0x3 ;  /* 0x0000000a0b0b7211 */ /* 0x000fe400078f18ff */
[----:B------:R-:W-:Y:S01]  /*ff90*/  LOP3.LUT R9, R213, 0x38, R12, 0xf8, !PT ;  /* 0x00000038d5097812 */ /* 0x000fe200078ef80c */
[----:B------:R-:W-:Y:S01]  /*ffa0*/  IMAD.IADD R105, R215, 0x1, R8 ;  /* 0x00000001d7697824 */ /* 0x000fe200078e0208 */
[----:B------:R-:W-:Y:S01]  /*ffb0*/  SHF.R.U64 R111, R32, 0x10, R33 ;  /* 0x00000010206f7819 */ /* 0x000fe20000001221 */
[----:B------:R-:W-:Y:S01]  /*ffc0*/  IMAD.SHL.U32 R11, R11, 0x400, RZ ;  /* 0x000004000b0b7824 */ /* 0x000fe200078e00ff */
[----:B------:R-:W-:Y:S01]  /*ffd0*/  LOP3.LUT R9, R9, R214, RZ, 0x3c, !PT ;  /* 0x000000d609097212 */ /* 0x000fe200078e3cff */
[----:B------:R-:W-:Y:S01]  /*ffe0*/  IMAD R105, R105, 0x2, R18 ;  /* 0x0000000269697824 */ /* 0x000fe200078e0212 */
[----:B------:R-:W-:-:S02]  /*fff0*/  SHF.R.U64 R113, R34, 0x10, R35 ;  /* 0x0000001022717819 */ /* 0x000fc40000001223 */
[----:B------:R-:W-:Y:S02]  /*10000*/  LOP3.LUT R8, R11, 0x7fffe000, RZ, 0xc0, !PT ;  /* 0x7fffe0000b087812 */ /* 0x000fe400078ec0ff */
[----:B------:R-:W-:Y:S02]  /*10010*/  SHF.R.U64 R32, R4, 0x10, R5 ;  /* 0x0000001004207819 */ /* 0x000fe40000001205 */
[----:B------:R-:W-:Y:S02]  /*10020*/  IADD3 R13, R9, R8, R215 ;  /* 0x00000008090d7210 */ /* 0x000fe40007ffe0d7 */
[----:B------:R-:W0:Y:S01]  /*10030*/  LDS.128 R8, [R105+0x15400] ;  /* 0x0154000069087984 */ /* 0x000e220000000c00 */
[----:B------:R-:W-:Y:S02]  /*10040*/  SHF.R.U32.HI R5, RZ, 0x10, R5 ;  /* 0x00000010ff057819 */ /* 0x000fe40000011605 */
[----:B------:R-:W-:Y:S01]  /*10050*/  IMAD R106, R13, 0x2, R18 ;  /* 0x000000020d6a7824 */ /* 0x000fe200078e0212 */
[----:B------:R-:W-:-:S02]  /*10060*/  SHF.R.U64 R4, R6, 0x10, R7 ;  /* 0x0000001006047819 */ /* 0x000fc40000001207 */
[----:B------:R-:W-:Y:S02]  /*10070*/  SHF.R.U32.HI R7, RZ, 0x10, R7 ;  /* 0x00000010ff077819 */ /* 0x000fe40000011607 */
[----:B------:R-:W1:Y:S01]  /*10080*/  LDS.128 R12, [R106+0x15400] ;  /* 0x015400006a0c7984 */ /* 0x000e620000000c00 */
[----:B------:R-:W-:Y:S02]  /*10090*/  PRMT R111, R115, 0x5410, R111 ;  /* 0x00005410736f7816 */ /* 0x000fe4000000006f */
[----:B------:R-:W-:Y:S02]  /*100a0*/  PRMT R113, R116, 0x5410, R113 ;  /* 0x0000541074717816 */ /* 0x000fe40000000071 */
[----:B------:R-:W-:Y:S01]  /*100b0*/  PRMT R115, R107, 0x5410, R32 ;  /* 0x000054106b737816 */ /* 0x000fe20000000020 */
[----:B------:R-:W-:Y:S01]  /*100c0*/  IMAD.U32 R107, R111, 0x10000, RZ ;  /* 0x000100006f6b7824 */ /* 0x000fe200078e00ff */
[----:B------:R-:W-:Y:S02]  /*100d0*/  PRMT R116, R108, 0x5410, R5 ;  /* 0x000054106c747816 */ /* 0x000fe40000000005 */
[----:B------:R-:W-:Y:S01]  /*100e0*/  PRMT R117, R109, 0x5410, R4 ;  /* 0x000054106d757816 */ /* 0x000fe20000000004 */
[----:B------:R-:W-:Y:S01]  /*100f0*/  IMAD.U32 R108, R115, 0x10000, RZ ;  /* 0x00010000736c7824 */ /* 0x000fe200078e00ff */
[----:B------:R-:W-:Y:S01]  /*10100*/  PRMT R110, R110, 0x5410, R7 ;  /* 0x000054106e6e7816 */ /* 0x000fe20000000007 */
[----:B------:R-:W-:Y:S01]  /*10110*/  IMAD.U32 R109, R116, 0x10000, RZ ;  /* 0x00010000746d7824 */ /* 0x000fe200078e00ff */
[----:B------:R-:W-:-:S02]  /*10120*/  SHF.R.U32.HI R112, RZ, 0x10, R33 ;  /* 0x00000010ff707819 */ /* 0x000fc40000011621 */
[----:B------:R-:W-:Y:S02]  /*10130*/  SHF.R.U32.HI R114, RZ, 0x10, R35 ;  /* 0x00000010ff727819 */ /* 0x000fe40000011623 */
[----:B------:R-:W-:Y:S02]  /*10140*/  PRMT R112, R21, 0x5432, R112 ;  /* 0x0000543215707816 */ /* 0x000fe40000000070 */
[----:B------:R-:W-:Y:S02]  /*10150*/  PRMT R114, R68, 0x5432, R114 ;  /* 0x0000543244727816 */ /* 0x000fe40000000072 */
[----:B------:R-:W-:Y:S02]  /*10160*/  LOP3.LUT R115, R115, 0xffff0000, RZ, 0xc0, !PT ;  /* 0xffff000073737812 */ /* 0x000fe400078ec0ff */
        /* <DEDUP_REMOVED lines=22> */
[-C--:B------:R-:W-:Y:S01]  /*102d0*/  FMUL.FTZ R33, R33, R11.reuse ;  /* 0x0000000b21217220 */ /* 0x080fe20000410000 */
[----:B------:R-:W-:Y:S02]  /*102e0*/  IMAD.U32 R4, R114, 0x10000, RZ ;  /* 0x0001000072047824 */ /* 0x000fe400078e00ff */
[C---:B------:R-:W-:Y:S01]  /*102f0*/  FFMA.FTZ R123, R6.reuse, R11, -R123 ;  /* 0x0000000b067b7223 */ /* 0x040fe2000001087b */
[C---:B------:R-:W-:Y:S01]  /*10300*/  FMUL.FTZ R11, R35.reuse, R107 ;  /* 0x0000006b230b7220 */ /* 0x040fe20000410000 */
[----:B------:R-:W-:Y:S01]  /*10310*/  FFMA.FTZ R33, R6, R109, R33 ;  /* 0x0000006d06217223 */ /* 0x000fe20000010021 */
[----:B------:R-:W-:Y:S01]  /*10320*/  FMUL.FTZ R108, R35, R4 ;  /* 0x00000004236c7220 */ /* 0x000fe20000410000 */
[----:B------:R-:W-:-:S02]  /*10330*/  IMAD.U32 R34, R14, 0x10000, RZ ;  /* 0x000100000e227824 */ /* 0x000fc400078e00ff */
[----:B------:R-:W-:Y:S01]  /*10340*/  FFMA.FTZ R35, R32, R4, -R11 ;  /* 0x0000000420237223 */ /* 0x000fe2000001080b */
[----:B------:R-:W-:Y:S01]  /*10350*/  FMUL.FTZ R4, R12, R115 ;  /* 0x000000730c047220 */ /* 0x000fe20000410000 */
[----:B------:R-:W-:Y:S02]  /*10360*/  IMAD.U32 R6, R117, 0x10000, RZ ;  /* 0x0001000075067824 */ /* 0x000fe400078e00ff */
[----:B------:R-:W-:Y:S01]  /*10370*/  FFMA.FTZ R107, R32, R107, R108 ;  /* 0x0000006b206b7223 */ /* 0x000fe2000001006c */
[-C--:B------:R-:W-:Y:S01]  /*10380*/  FMUL.FTZ R32, R12, R111.reuse ;  /* 0x0000006f0c207220 */ /* 0x080fe20000410000 */
[----:B------:R-:W-:Y:S01]  /*10390*/  FFMA.FTZ R12, R5, R111, -R4 ;  /* 0x0000006f050c7223 */ /* 0x000fe20000010804 */
[----:B------:R-:W-:Y:S01]  /*103a0*/  LOP3.LUT R14, R14, 0xffff0000, RZ, 0xc0, !PT ;  /* 0xffff00000e0e7812 */ /* 0x000fe200078ec0ff */
[----:B------:R-:W-:Y:S01]  /*103b0*/  IMAD.U32 R4, R113, 0x10000, RZ ;  /* 0x0001000071047824 */ /* 0x000fe200078e00ff */
[----:B------:R-:W-:Y:S01]  /*103c0*/  LOP3.LUT R15, R15, 0xffff0000, RZ, 0xc0, !PT ;  /* 0xffff00000f0f7812 */ /* 0x000fe200078ec0ff */
[----:B------:R-:W-:Y:S01]  /*103d0*/  FMUL.FTZ R108, R34, R6 ;  /* 0x00000006226c7220 */ /* 0x000fe20000410000 */
[----:B------:R-:W-:Y:S01]  /*103e0*/  LOP3.LUT R117, R117, 0xffff0000, RZ, 0xc0, !PT ;  /* 0xffff000075757812 */ /* 0x000fe200078ec0ff */
[----:B------:R-:W-:Y:S01]  /*103f0*/  FFMA.FTZ R32, R5, R115, R32 ;  /* 0x0000007305207223 */ /* 0x000fe20000010020 */
[----:B------:R-:W-:Y:S01]  /*10400*/  LOP3.LUT R110, R110, 0xffff0000, RZ, 0xc0, !PT ;  /* 0xffff00006e6e7812 */ /* 0x000fe200078ec0ff */
[-C--:B------:R-:W-:Y:S01]  /*10410*/  FMUL.FTZ R34, R34, R4.reuse ;  /* 0x0000000422227220 */ /* 0x080fe20000410000 */
[----:B------:R-:W-:Y:S01]  /*10420*/  LOP3.LUT R112, R112, 0xffff0000, RZ, 0xc0, !PT ;  /* 0xffff000070707812 */ /* 0x000fe200078ec0ff */
[----:B------:R-:W-:Y:S01]  /*10430*/  FFMA.FTZ R108, R7, R4, -R108 ;  /* 0x00000004076c7223 */ /* 0x000fe2000001086c */
[----:B------:R-:W-:Y:S01]  /*10440*/  LOP3.LUT R113, R113, 0xffff0000, RZ, 0xc0, !PT ;  /* 0xffff000071717812 */ /* 0x000fe200078ec0ff */
[----:B------:R-:W-:Y:S01]  /*10450*/  FMUL.FTZ R11, R13, R116 ;  /* 0x000000740d0b7220 */ /* 0x000fe20000410000 */
[----:B------:R-:W-:Y:S01]  /*10460*/  LOP3.LUT R114, R114, 0xffff0000, RZ, 0xc0, !PT ;  /* 0xffff000072727812 */ /* 0x000fe200078ec0ff */
[C---:B------:R-:W-:Y:S01]  /*10470*/  FMUL.FTZ R4, R14.reuse, R117 ;  /* 0x000000750e047220 */ /* 0x040fe20000410000 */
[----:B------:R-:W-:Y:S01]  /*10480*/  FMUL.FTZ R5, R15, R110 ;  /* 0x0000006e0f057220 */ /* 0x000fe20000410000 */
[----:B------:R-:W-:Y:S01]  /*10490*/  FMUL.FTZ R13, R13, R112 ;  /* 0x000000700d0d7220 */ /* 0x000fe20000410000 */
[-C--:B------:R-:W-:Y:S01]  /*104a0*/  FMUL.FTZ R14, R14, R113.reuse ;  /* 0x000000710e0e7220 */ /* 0x080fe20000410000 */
[----:B------:R-:W-:Y:S01]  /*104b0*/  FMUL.FTZ R15, R15, R114 ;  /* 0x000000720f0f7220 */ /* 0x000fe20000410000 */
[----:B------:R-:W-:Y:S01]  /*104c0*/  FFMA.FTZ R112, R8, R112, -R11 ;  /* 0x0000007008707223 */ /* 0x000fe2000001080b */
[----:B------:R-:W-:Y:S01]  /*104d0*/  FFMA.FTZ R113, R9, R113, -R4 ;  /* 0x0000007109717223 */ /* 0x000fe20000010804 */
[----:B------:R-:W-:Y:S01]  /*104e0*/  FFMA.FTZ R114, R10, R114, -R5 ;  /* 0x000000720a727223 */ /* 0x000fe20000010805 */
[----:B------:R-:W-:Y:S01]  /*104f0*/  FFMA.FTZ R116, R8, R116, R13 ;  /* 0x0000007408747223 */ /* 0x000fe2000001000d */
        /* <DEDUP_REMOVED lines=9> */
[----:B------:R1:W-:Y:S01]  /*10590*/  STS.128 [R105+0x15400], R4 ;  /* 0x0154000469007388 */ /* 0x0003e20000000c00 */
[----:B------:R-:W-:-:S02]  /*105a0*/  F2FP.BF16.F32.PACK_AB R10, R117, R34 ;  /* 0x00000022750a723e */ /* 0x000fc400000010ff */
[----:B------:R-:W-:-:S05]  /*105b0*/  F2FP.BF16.F32.PACK_AB R11, R110, R107 ;  /* 0x0000006b6e0b723e */ /* 0x000fca00000010ff */
[----:B------:R1:W-:Y:S02]  /*105c0*/  STS.128 [R106+0x15400], R8 ;  /* 0x015400086a007388 */ /* 0x0003e40000000c00 */
.L_x_5226:
[----:B------:R-:W-:Y:S05]  /*105d0*/  BSYNC B2 ;  /* 0x0000000000027941 */ /* 0x000fea0003800000 */
.L_x_5225:
[----:B------:R-:W-:Y:S04]  /*105e0*/  BSSY B2, `(.L_x_5227) ;  /* 0x000006a000027945 */ /* 0x000fe80003800000 */
[----:B------:R-:W-:Y:S05]  /*105f0*/  @P2 BRA `(.L_x_5228) ;  /* 0x0000000400a02947 */ /* 0x000fea0003800000 */
[----:B-1----:R-:W2:Y:S04]  /*10600*/  LDL R4, [R1+0x48] ;  /* 0x0000480001047983 */ /* 0x002ea80000100800 */
[----:B------:R-:W3:Y:S01]  /*10610*/  LDL R105, [R1+0x64] ;  /* 0x0000640001697983 */ /* 0x000ee20000100800 */
[----:B------:R-:W-:Y:S02]  /*10620*/  SHF.R.U64 R34, R36, 0x10, R37 ;  /* 0x0000001024227819 */ /* 0x000fe40000001225 */
[--C-:B------:R-:W-:Y:S02]  /*10630*/  SHF.R.U64 R24, R24, 0x10, R25.reuse ;  /* 0x0000001018187819 */ /* 0x100fe40000001219 */
[----:B------:R-:W-:Y:S02]  /*10640*/  SHF.R.U32.HI R25, RZ, 0x10, R25 ;  /* 0x00000010ff197819 */ /* 0x000fe40000011619 */
[----:B------:R-:W-:-:S02]  /*10650*/  PRMT R101, R101, 0x5410, R34 ;  /* 0x0000541065657816 */ /* 0x000fc40000000022 */
[----:B------:R-:W-:Y:S02]  /*10660*/  PRMT R97, R97, 0x5410, R24 ;  /* 0x0000541061617816 */ /* 0x000fe40000000018 */
        /* <DEDUP_REMOVED lines=9> */
[----:B------:R-:W-:Y:S02]  /*10700*/  SHF.R.U32.HI R39, RZ, 0x10, R39 ;  /* 0x00000010ff277819 */ /* 0x000fe40000011627 */
[----:B------:R-:W-:Y:S02]  /*10710*/  PRMT R100, R100, 0x5410, R27 ;  /* 0x0000541064647816 */ /* 0x000fe4000000001b */
[----:B------:R-:W-:Y:S02]  /*10720*/  PRMT R99, R99, 0x5410, R14 ;  /* 0x0000541063637816 */ /* 0x000fe4000000000e */
[----:B------:R-:W-:Y:S01]  /*10730*/  PRMT R103, R103, 0x5410, R32 ;  /* 0x0000541067677816 */ /* 0x000fe20000000020 */
[----:B------:R-:W-:Y:S01]  /*10740*/  IMAD.U32 R35, R100, 0x10000, RZ ;  /* 0x0001000064237824 */ /* 0x000fe200078e00ff */
[----:B------:R-:W-:Y:S02]  /*10750*/  PRMT R104, R104, 0x5410, R39 ;  /* 0x0000541068687816 */ /* 0x000fe40000000027 */
[----:B------:R-:W-:-:S02]  /*10760*/  LOP3.LUT R97, R97, 0xffff0000, RZ, 0xc0, !PT ;  /* 0xffff000061617812 */ /* 0x000fc400078ec0ff */
        /* <DEDUP_REMOVED lines=15> */
[----:B0-----:R-:W-:Y:S01]  /*10860*/  SHF.L.U32 R14, R5, 0x10, RZ ;  /* 0x00000010050e7819 */ /* 0x001fe200000006ff */
[C---:B------:R-:W-:Y:S01]  /*10870*/  IMAD.U32 R13, R4.reuse, 0x10000, RZ ;  /* 0x00010000040d7824 */ /* 0x040fe200078e00ff */
[----:B------:R-:W-:Y:S01]  /*10880*/  LOP3.LUT R4, R4, 0xffff0000, RZ, 0xc0, !PT ;  /* 0xffff000004047812 */ /* 0x000fe200078ec0ff */
[----:B------:R-:W-:Y:S01]  /*10890*/  IMAD.U32 R24, R7, 0x10000, RZ ;  /* 0x0001000007187824 */ /* 0x000fe200078e00ff */
        /* <DEDUP_REMOVED lines=10> */
[C---:B------:R-:W-:Y:S01]  /*10940*/  FMUL.FTZ R37, R26.reuse, R33 ;  /* 0x000000211a257220 */ /* 0x040fe20000410000 */
[----:B------:R-:W-:Y:S02]  /*10950*/  IMAD.U32 R32, R11, 0x10000, RZ ;  /* 0x000100000b207824 */ /* 0x000fe400078e00ff */
[C---:B------:R-:W-:Y:S01]  /*10960*/  FFMA.FTZ R38, R13.reuse, R34, -R38 ;  /* 0x000000220d267223 */ /* 0x040fe20000010826 */
[----:B------:R-:W-:Y:S01]  /*10970*/  FFMA.FTZ R106, R13, R36, R106 ;  /* 0x000000240d6a7223 */ /* 0x000fe2000001006a */
[-C--:B------:R-:W-:Y:S01]  /*10980*/  FMUL.FTZ R39, R26, R25.reuse ;  /* 0x000000191a277220 */ /* 0x080fe20000410000 */
[----:B------:R-:W-:Y:S01]  /*10990*/  FFMA.FTZ R37, R14, R25, -R37 ;  /* 0x000000190e257223 */ /* 0x000fe20000010825 */
[----:B------:R-:W-:Y:S02]  /*109a0*/  IMAD.U32 R13, R104, 0x10000, RZ ;  /* 0x00010000680d7824 */ /* 0x000fe400078e00ff */
[----:B------:R-:W-:Y:S01]  /*109b0*/  FMUL.FTZ R25, R32, R35 ;  /* 0x0000002320197220 */ /* 0x000fe20000410000 */
[----:B------:R-:W-:Y:S01]  /*109c0*/  FFMA.FTZ R39, R14, R33, R39 ;  /* 0x000000210e277223 */ /* 0x000fe20000010027 */
[----:B------:R-:W-:Y:S01]  /*109d0*/  LOP3.LUT R102, R102, 0xffff0000, RZ, 0xc0, !PT ;  /* 0xffff000066667812 */ /* 0x000fe200078ec0ff */
[-C--:B------:R-:W-:Y:S01]  /*109e0*/  FMUL.FTZ R32, R32, R13.reuse ;  /* 0x0000000d20207220 */ /* 0x080fe20000410000 */
[----:B------:R-:W-:Y:S01]  /*109f0*/  FFMA.FTZ R33, R24, R13, -R25 ;  /* 0x0000000d18217223 */ /* 0x000fe20000010819 */
[C---:B------:R-:W-:Y:S01]  /*10a00*/  FMUL.FTZ R13, R8.reuse, R97 ;  /* 0x00000061080d7220 */ /* 0x040fe20000410000 */
[----:B------:R-:W-:Y:S01]  /*10a10*/  FMUL.FTZ R25, R8, R101 ;  /* 0x0000006508197220 */ /* 0x000fe20000410000 */
[----:B------:R-:W-:-:S02]  /*10a20*/  IMAD.U32 R27, R10, 0x10000, RZ ;  /* 0x000100000a1b7824 */ /* 0x000fc400078e00ff */
[----:B------:R-:W-:Y:S01]  /*10a30*/  FFMA.FTZ R35, R24, R35, R32 ;  /* 0x0000002318237223 */ /* 0x000fe20000010020 */
[----:B------:R-:W-:Y:S02]  /*10a40*/  IMAD.U32 R14, R99, 0x10000, RZ ;  /* 0x00010000630e7824 */ /* 0x000fe400078e00ff */
[C---:B------:R-:W-:Y:S01]  /*10a50*/  FFMA.FTZ R13, R4.reuse, R101, -R13 ;  /* 0x00000065040d7223 */ /* 0x040fe2000001080d */
[----:B------:R-:W-:Y:S01]  /*10a60*/  FMUL.FTZ R24, R9, R98 ;  /* 0x0000006209187220 */ /* 0x000fe20000410000 */
[----:B------:R-:W-:Y:S01]  /*10a70*/  FFMA.FTZ R25, R4, R97, R25 ;  /* 0x0000006104197223 */ /* 0x000fe20000010019 */
[----:B------:R-:W-:Y:S01]  /*10a80*/  LOP3.LUT R10, R10, 0xffff0000, RZ, 0xc0, !PT ;  /* 0xffff00000a0a7812 */ /* 0x000fe200078ec0ff */
[----:B------:R-:W-:Y:S01]  /*10a90*/  IMAD.U32 R8, R103, 0x10000, RZ ;  /* 0x0001000067087824 */ /* 0x000fe200078e00ff */
[----:B------:R-:W-:Y:S01]  /*10aa0*/  LOP3.LUT R11, R11, 0xffff0000, RZ, 0xc0, !PT ;  /* 0xffff00000b0b7812 */ /* 0x000fe200078ec0ff */
[----:B------:R-:W-:Y:S01]  /*10ab0*/  FMUL.FTZ R9, R9, R102 ;  /* 0x0000006609097220 */ /* 0x000fe20000410000 */
[----:B------:R-:W-:Y:S01]  /*10ac0*/  FMUL.FTZ R4, R27, R14 ;  /* 0x0000000e1b047220 */ /* 0x000fe20000410000 */
[----:B------:R-:W-:Y:S01]  /*10ad0*/  LOP3.LUT R99, R99, 0xffff0000, RZ, 0xc0, !PT ;  /* 0xffff000063637812 */ /* 0x000fe200078ec0ff */
[----:B------:R-:W-:Y:S01]  /*10ae0*/  FFMA.FTZ R24, R5, R102, -R24 ;  /* 0x0000006605187223 */ /* 0x000fe20000010818 */
[----:B------:R-:W-:Y:S01]  /*10af0*/  LOP3.LUT R103, R103, 0xffff0000, RZ, 0xc0, !PT ;  /* 0xffff000067677812 */ /* 0x000fe200078ec0ff */
[----:B------:R-:W-:Y:S01]  /*10b00*/  FFMA.FTZ R98, R5, R98, R9 ;  /* 0x0000006205627223 */ /* 0x000fe20000010009 */
[----:B------:R-:W-:Y:S01]  /*10b10*/  LOP3.LUT R104, R104, 0xffff0000, RZ, 0xc0, !PT ;  /* 0xffff000068687812 */ /* 0x000fe200078ec0ff */
[----:B------:R-:W-:Y:S01]  /*10b20*/  FFMA.FTZ R26, R15, R8, -R4 ;  /* 0x000000080f1a7223 */ /* 0x000fe20000010804 */
[----:B------:R-:W-:Y:S01]  /*10b30*/  LOP3.LUT R7, R7, 0xffff0000, RZ, 0xc0, !PT ;  /* 0xffff000007077812 */ /* 0x000fe200078ec0ff */
[C---:B------:R-:W-:Y:S01]  /*10b40*/  FMUL.FTZ R5, R10.reuse, R99 ;  /* 0x000000630a057220 */ /* 0x040fe20000410000 */
[----:B------:R-:W-:Y:S01]  /*10b50*/  FMUL.FTZ R4, R11, R100 ;  /* 0x000000640b047220 */ /* 0x000fe20000410000 */
[----:B------:R-:W-:Y:S01]  /*10b60*/  FMUL.FTZ R32, R27, R8 ;  /* 0x000000081b207220 */ /* 0x000fe20000410000 */
[-C--:B------:R-:W-:Y:S01]  /*10b70*/  FMUL.FTZ R10, R10, R103.reuse ;  /* 0x000000670a0a7220 */ /* 0x080fe20000410000 */
[-C--:B------:R-:W-:Y:S01]  /*10b80*/  FMUL.FTZ R11, R11, R104.reuse ;  /* 0x000000680b0b7220 */ /* 0x080fe20000410000 */
[C---:B------:R-:W-:Y:S01]  /*10b90*/  FFMA.FTZ R103, R6.reuse, R103, -R5 ;  /* 0x0000006706677223 */ /* 0x040fe20000010805 */
        /* <DEDUP_REMOVED lines=14> */
.L_x_5228:
[----:B------:R-:W-:Y:S05]  /*10c80*/  BSYNC B2 ;  /* 0x0000000000027941 */ /* 0x000fea0003800000 */
.L_x_5227:
[----:B------:R-:W-:Y:S05]  /*10c90*/  @P3 BRA `(.L_x_5224) ;  /* 0x0000000400a03947 */ /* 0x000fea0003800000 */
[----:B-12---:R-:W2:Y:S04]  /*10ca0*/  LDL R4, [R1+0x5c] ;  /* 0x00005c0001047983 */ /* 0x006ea80000100800 */
[----:B------:R-:W3:Y:S01]  /*10cb0*/  LDL R38, [R1+0x58] ;  /* 0x0000580001267983 */ /* 0x000ee20000100800 */
[----:B------:R-:W-:Y:S02]  /*10cc0*/  SHF.R.U64 R26, R60, 0x10, R61 ;  /* 0x000000103c1a7819 */ /* 0x000fe4000000123d */
[--C-:B------:R-:W-:Y:S02]  /*10cd0*/  SHF.R.U64 R13, R28, 0x10, R29.reuse ;  /* 0x000000101c0d7819 */ /* 0x100fe4000000121d */
[----:B------:R-:W-:Y:S02]  /*10ce0*/  SHF.R.U32.HI R29, RZ, 0x10, R29 ;  /* 0x00000010ff1d7819 */ /* 0x000fe4000001161d */
[----:B------:R-:W-:-:S02]  /*10cf0*/  PRMT R89, R89, 0x5410, R26 ;  /* 0x0000541059597816 */ /* 0x000fc4000000001a */
[----:B------:R-:W-:Y:S02]  /*10d00*/  PRMT R84, R84, 0x5410, R13 ;  /* 0x0000541054547816 */ /* 0x000fe4000000000d */
[----:B------:R-:W-:Y:S02]  /*10d10*/  SHF.R.U32.HI R61, RZ, 0x10, R61 ;  /* 0x00000010ff3d7819 */ /* 0x000fe4000001163d */
[----:B------:R-:W-:Y:S01]  /*10d20*/  SHF.R.U64 R14, R30, 0x10, R31 ;  /* 0x000000101e0e7819 */ /* 0x000fe2000000121f */
[----:B------:R-:W-:Y:S01]  /*10d30*/  IMAD.U32 R32, R84, 0x10000, RZ ;  /* 0x0001000054207824 */ /* 0x000fe200078e00ff */
[----:B------:R-:W-:Y:S01]  /*10d40*/  PRMT R86, R86, 0x5410, R29 ;  /* 0x0000541056567816 */ /* 0x000fe2000000001d */
[----:B------:R-:W-:Y:S01]  /*10d50*/  IMAD.U32 R30, R89, 0x10000, RZ ;  /* 0x00010000591e7824 */ /* 0x000fe200078e00ff */
        /* <DEDUP_REMOVED lines=48> */
[----:B------:R-:W-:Y:S01]  /*11060*/  LOP3.LUT R25, R84, 0xffff0000, RZ, 0xc0, !PT ;  /* 0xffff000054197812 */ /* 0x000fe200078ec0ff */
[----:B------:R-:W-:Y:S01]  /*11070*/  FFMA.FTZ R35, R14, R29, R35 ;  /* 0x0000001d0e237223 */ /* 0x000fe20000010023 */
[-C--:B------:R-:W-:Y:S01]  /*11080*/  FMUL.FTZ R28, R28, R13.reuse ;  /* 0x0000000d1c1c7220 */ /* 0x080fe20000410000 */
[----:B------:R-:W-:Y:S01]  /*11090*/  FFMA.FTZ R37, R24, R13, -R37 ;  /* 0x0000000d18257223 */ /* 0x000fe20000010825 */
[----:B------:R-:W-:Y:S01]  /*110a0*/  LOP3.LUT R90, R90, 0xffff0000, RZ, 0xc0, !PT ;  /* 0xffff00005a5a7812 */ /* 0x000fe200078ec0ff */
        /* <DEDUP_REMOVED lines=18> */
[-C--:B------:R-:W-:Y:S01]  /*111d0*/  FMUL.FTZ R26, R27, R8.reuse ;  /* 0x000000081b1a7220 */ /* 0x080fe20000410000 */
[----:B------:R-:W-:Y:S01]  /*111e0*/  FFMA.FTZ R25, R15, R8, -R4 ;  /* 0x000000080f197223 */ /* 0x000fe20000010804 */
[C---:B------:R-:W-:Y:S01]  /*111f0*/  FMUL.FTZ R5, R10.reuse, R87 ;  /* 0x000000570a057220 */ /* 0x040fe20000410000 */
[C---:B------:R-:W-:Y:S01]  /*11200*/  FMUL.FTZ R8, R11.reuse, R88 ;  /* 0x000000580b087220 */ /* 0x040fe20000410000 */
        /* <DEDUP_REMOVED lines=17> */
.L_x_5224:
[----:B------:R-:W-:Y:S05]  /*11320*/  BSYNC B1 ;  /* 0x0000000000017941 */ /* 0x000fea0003800000 */
.L_x_5223:
[----:B------:R-:W-:Y:S05]  /*11330*/  @P1 BRA `(.L_x_5198) ;  /* 0x00000014000c1947 */ /* 0x000fea0003800000 */
[----:B------:R-:W4:Y:S01]  /*11340*/  LDC R13, c[0x0][0x3d4] ;  /* 0x0000f500ff0d7b82 */ /* 0x000f220000000800 */
[----:B------:R-:W-:Y:S01]  /*11350*/  BSSY B1, `(.L_x_5229) ;  /* 0x000006d000017945 */ /* 0x000fe20003800000 */
[----:B------:R-:W-:Y:S02]  /*11360*/  SHF.R.U32.HI R60, RZ, 0x3, R212 ;  /* 0x00000003ff3c7819 */ /* 0x000fe400000116d4 */
[-C--:B----4-:R-:W-:Y:S02]  /*11370*/  ISETP.GE.AND P0, PT, R22, R13.reuse, PT ;  /* 0x0000000d1600720c */ /* 0x090fe40003f06270 */
[-C--:B------:R-:W-:Y:S02]  /*11380*/  ISETP.GE.AND P1, PT, R206, R13.reuse, PT ;  /* 0x0000000dce00720c */ /* 0x080fe40003f26270 */
[----:B------:R-:W-:-:S09]  /*11390*/  ISETP.GE.AND P2, PT, R207, R13, PT ;  /* 0x0000000dcf00720c */ /* 0x000fd20003f46270 */
[----:B------:R-:W-:Y:S05]  /*113a0*/  @P0 BRA `(.L_x_5230) ;  /* 0x00000004009c0947 */ /* 0x000fea0003800000 */
[----:B---3--:R-:W3:Y:S01]  /*113b0*/  LDL R38, [R1+0x60] ;  /* 0x0000600001267983 */ /* 0x008ee20000100800 */
[----:B-12---:R-:W-:Y:S02]  /*113c0*/  LEA.HI R4, R13, R236, RZ, 0x1d ;  /* 0x000000ec0d047211 */ /* 0x006fe400078fe8ff */
        /* <DEDUP_REMOVED lines=14> */
[----:B------:R-:W-:Y:S01]  /*114b0*/  SHF.R.U32.HI R53, RZ, 0x10, R53 ;  /* 0x00000010ff357819 */ /* 0x000fe20000011635 */
[----:B------:R-:W-:Y:S01]  /*114c0*/  IMAD.U32 R33, R74, 0x10000, RZ ;  /* 0x000100004a217824 */ /* 0x000fe200078e00ff */
[--C-:B------:R-:W-:Y:S01]  /*114d0*/  SHF.R.U64 R15, R42, 0x10, R43.reuse ;  /* 0x000000102a0f7819 */ /* 0x100fe2000000122b */
[----:B------:R-:W-:Y:S01]  /*114e0*/  IMAD R12, R9, 0x2, R18 ;  /* 0x00000002090c7824 */ /* 0x000fe200078e0212 */
[----:B------:R-:W-:Y:S02]  /*114f0*/  PRMT R75, R75, 0x5410, R40 ;  /* 0x000054104b4b7816 */ /* 0x000fe40000000028 */
[----:B------:R-:W-:Y:S02]  /*11500*/  SHF.R.U32.HI R42, RZ, 0x10, R43 ;  /* 0x00000010ff2a7819 */ /* 0x000fe4000001162b */
[----:B------:R-:W0:Y:S01]  /*11510*/  LDS.128 R8, [R12+0x15400] ;  /* 0x015400000c087984 */ /* 0x000e220000000c00 */
        /* <DEDUP_REMOVED lines=20> */
[-C--:B------:R-:W-:Y:S01]  /*11660*/  FMUL.FTZ R36, R27, R26.reuse ;  /* 0x0000001a1b247220 */ /* 0x080fe20000410000 */
[----:B------:R-:W-:Y:S01]  /*11670*/  LOP3.LUT R27, R74, 0xffff0000, RZ, 0xc0, !PT ;  /* 0xffff00004a1b7812 */ /* 0x000fe200078ec0ff */
[C---:B------:R-:W-:Y:S01]  /*11680*/  IMAD.U32 R28, R10.reuse, 0x10000, RZ ;  /* 0x000100000a1c7824 */ /* 0x040fe200078e00ff */
[----:B------:R-:W-:Y:S02]  /*11690*/  LOP3.LUT R10, R10, 0xffff0000, RZ, 0xc0, !PT ;  /* 0xffff00000a0a7812 */ /* 0x000fe400078ec0ff */
[----:B------:R-:W-:Y:S01]  /*116a0*/  LOP3.LUT R11, R11, 0xffff0000, RZ, 0xc0, !PT ;  /* 0xffff00000b0b7812 */ /* 0x000fe200078ec0ff */
[----:B---3--:R-:W0:Y:S02]  /*116b0*/  LDS.128 R4, [R38] ;  /* 0x0000000026047984 */ /* 0x008e240000000c00 */
[C---:B0-----:R-:W-:Y:S01]  /*116c0*/  IMAD.U32 R14, R4.reuse, 0x10000, RZ ;  /* 0x00010000040e7824 */ /* 0x041fe200078e00ff */
[----:B------:R-:W-:Y:S01]  /*116d0*/  LOP3.LUT R4, R4, 0xffff0000, RZ, 0xc0, !PT ;  /* 0xffff000004047812 */ /* 0x000fe200078ec0ff */
[C---:B------:R-:W-:Y:S01]  /*116e0*/  IMAD.U32 R15, R5.reuse, 0x10000, RZ ;  /* 0x00010000050f7824 */ /* 0x040fe200078e00ff */
[----:B------:R-:W-:Y:S01]  /*116f0*/  LOP3.LUT R5, R5, 0xffff0000, RZ, 0xc0, !PT ;  /* 0xffff000005057812 */ /* 0x000fe200078ec0ff */
[C---:B------:R-:W-:Y:S01]  /*11700*/  FFMA.FTZ R35, R14.reuse, R31, -R35 ;  /* 0x0000001f0e237223 */ /* 0x040fe20000010823 */
[----:B------:R-:W-:Y:S01]  /*11710*/  FFMA.FTZ R37, R14, R33, R37 ;  /* 0x000000210e257223 */ /* 0x000fe20000010025 */
[----:B------:R-:W-:Y:S01]  /*11720*/  FFMA.FTZ R34, R15, R26, -R34 ;  /* 0x0000001a0f227223 */ /* 0x000fe20000010822 */
[----:B------:R-:W-:-:S02]  /*11730*/  IMAD.U32 R25, R7, 0x10000, RZ ;  /* 0x0001000007197824 */ /* 0x000fc400078e00ff */
[----:B------:R-:W-:Y:S01]  /*11740*/  FMUL.FTZ R26, R29, R32 ;  /* 0x000000201d1a7220 */ /* 0x000fe20000410000 */
[----:B------:R-:W-:Y:S02]  /*11750*/  IMAD.U32 R14, R96, 0x10000, RZ ;  /* 0x00010000600e7824 */ /* 0x000fe400078e00ff */
[----:B------:R-:W-:Y:S01]  /*11760*/  FFMA.FTZ R36, R15, R30, R36 ;  /* 0x0000001e0f247223 */ /* 0x000fe20000010024 */
[----:B------:R-:W-:Y:S01]  /*11770*/  FMUL.FTZ R15, R8, R27 ;  /* 0x0000001b080f7220 */ /* 0x000fe20000410000 */
[----:B------:R-:W-:Y:S01]  /*11780*/  FMUL.FTZ R31, R9, R94 ;  /* 0x0000005e091f7220 */ /* 0x000fe20000410000 */
[-C--:B------:R-:W-:Y:S01]  /*11790*/  FMUL.FTZ R29, R29, R14.reuse ;  /* 0x0000000e1d1d7220 */ /* 0x080fe20000410000 */
[----:B------:R-:W-:Y:S01]  /*117a0*/  FFMA.FTZ R33, R25, R14, -R26 ;  /* 0x0000000e19217223 */ /* 0x000fe2000001081a */
[----:B------:R-:W-:Y:S01]  /*117b0*/  LOP3.LUT R14, R75, 0xffff0000, RZ, 0xc0, !PT ;  /* 0xffff00004b0e7812 */ /* 0x000fe200078ec0ff */
[----:B------:R-:W-:Y:S02]  /*117c0*/  IMAD.U32 R24, R6, 0x10000, RZ ;  /* 0x0001000006187824 */ /* 0x000fe400078e00ff */
[----:B------:R-:W-:Y:S01]  /*117d0*/  FFMA.FTZ R32, R25, R32, R29 ;  /* 0x0000002019207223 */ /* 0x000fe2000001001d */
[-C--:B------:R-:W-:Y:S01]  /*117e0*/  FMUL.FTZ R29, R8, R93.reuse ;  /* 0x0000005d081d7220 */ /* 0x080fe20000410000 */
[----:B------:R-:W-:Y:S01]  /*117f0*/  FFMA.FTZ R8, R4, R93, -R15 ;  /* 0x0000005d04087223 */ /* 0x000fe2000001080f */
[----:B------:R-:W-:Y:S01]  /*11800*/  FMUL.FTZ R30, R9, R14 ;  /* 0x0000000e091e7220 */ /* 0x000fe20000410000 */
[----:B------:R-:W-:-:S02]  /*11810*/  IMAD.U32 R25, R76, 0x10000, RZ ;  /* 0x000100004c197824 */ /* 0x000fc400078e00ff */
[----:B------:R-:W-:Y:S01]  /*11820*/  FFMA.FTZ R26, R4, R27, R29 ;  /* 0x0000001b041a7223 */ /* 0x000fe2000001001d */
[----:B------:R-:W-:Y:S02]  /*11830*/  IMAD.U32 R15, R95, 0x10000, RZ ;  /* 0x000100005f0f7824 */ /* 0x000fe400078e00ff */
[C---:B------:R-:W-:Y:S01]  /*11840*/  FFMA.FTZ R9, R5.reuse, R94, -R30 ;  /* 0x0000005e05097223 */ /* 0x040fe2000001081e */
[----:B------:R-:W-:Y:S01]  /*11850*/  FFMA.FTZ R31, R5, R14, R31 ;  /* 0x0000000e051f7223 */ /* 0x000fe2000001001f */
[C---:B------:R-:W-:Y:S01]  /*11860*/  FMUL.FTZ R27, R28.reuse, R25 ;  /* 0x000000191c1b7220 */ /* 0x040fe20000410000 */
[-C--:B------:R-:W-:Y:S01]  /*11870*/  FMUL.FTZ R29, R28, R15.reuse ;  /* 0x0000000f1c1d7220 */ /* 0x080fe20000410000 */
[----:B------:R-:W-:Y:S02]  /*11880*/  LOP3.LUT R5, R76, 0xffff0000, RZ, 0xc0, !PT ;  /* 0xffff00004c057812 */ /* 0x000fe400078ec0ff */
        /* <DEDUP_REMOVED lines=10> */
[----:B------:R-:W-:Y:S01]  /*11930*/  FMUL.FTZ R11, R11, R96 ;  /* 0x000000600b0b7220 */ /* 0x000fe20000410000 */
[----:B------:R-:W-:-:S02]  /*11940*/  FFMA.FTZ R10, R6, R95, -R15 ;  /* 0x0000005f060a7223 */ /* 0x000fc4000001080f */
[C---:B------:R-:W-:Y:S01]  /*11950*/  FFMA.FTZ R24, R7.reuse, R96, -R24 ;  /* 0x0000006007187223 */ /* 0x040fe20000010818 */
[----:B------:R-:W-:Y:S01]  /*11960*/  FFMA.FTZ R14, R6, R5, R14 ;  /* 0x00000005060e7223 */ /* 0x000fe2000001000e */
[----:B------:R-:W-:Y:S01]  /*11970*/  FFMA.FTZ R11, R7, R4, R11 ;  /* 0x00000004070b7223 */ /* 0x000fe2000001000b */
[----:B------:R-:W-:Y:S02]  /*11980*/  F2FP.BF16.F32.PACK_AB R4, R8, R35 ;  /* 0x000000230804723e */ /* 0x000fe400000010ff */
[----:B------:R-:W-:Y:S02]  /*11990*/  F2FP.BF16.F32.PACK_AB R5, R9, R34 ;  /* 0x000000220905723e */ /* 0x000fe400000010ff */
[----:B------:R-:W-:Y:S02]  /*119a0*/  F2FP.BF16.F32.PACK_AB R6, R10, R27 ;  /* 0x0000001b0a06723e */ /* 0x000fe400000010ff */
[----:B------:R-:W-:Y:S02]  /*119b0*/  F2FP.BF16.F32.PACK_AB R7, R24, R33 ;  /* 0x000000211807723e */ /* 0x000fe400000010ff */
[----:B------:R-:W-:-:S02]  /*119c0*/  F2FP.BF16.F32.PACK_AB R8, R26, R37 ;  /* 0x000000251a08723e */ /* 0x000fc400000010ff */
[----:B------:R-:W-:Y:S01]  /*119d0*/  F2FP.BF16.F32.PACK_AB R9, R31, R36 ;  /* 0x000000241f09723e */ /* 0x000fe200000010ff */
[----:B------:R4:W-:Y:S01]  /*119e0*/  STS.128 [R38], R4 ;  /* 0x0000000426007388 */ /* 0x0009e20000000c00 */
[----:B------:R-:W-:Y:S02]  /*119f0*/  F2FP.BF16.F32.PACK_AB R10, R14, R29 ;  /* 0x0000001d0e0a723e */ /* 0x000fe400000010ff */
[----:B------:R-:W-:-:S05]  /*11a00*/  F2FP.BF16.F32.PACK_AB R11, R11, R32 ;  /* 0x000000200b0b723e */ /* 0x000fca00000010ff */
[----:B------:R4:W-:Y:S02]  /*11a10*/  STS.128 [R12+0x15400], R8 ;  /* 0x015400080c007388 */ /* 0x0009e40000000c00 */
.L_x_5230:
[----:B------:R-:W-:Y:S05]  /*11a20*/  BSYNC B1 ;  /* 0x0000000000017941 */ /* 0x000fea0003800000 */
.L_x_5229:
[----:B------:R-:W-:Y:S04]  /*11a30*/  BSSY B1, `(.L_x_5231) ;  /* 0x000006a000017945 */ /* 0x000fe80003800000 */
[----:B------:R-:W-:Y:S05]  /*11a40*/  @P1 BRA `(.L_x_5232) ;  /* 0x0000000400a01947 */ /* 0x000fea0003800000 */
[----:B-1234-:R-:W2:Y:S04]  /*11a50*/  LDL R4, [R1+0x48] ;  /* 0x0000480001047983 */ /* 0x01eea80000100800 */
        /* <DEDUP_REMOVED lines=10> */
[--C-:B------:R-:W-:Y:S02]  /*11b00*/  SHF.R.U64 R15, R46, 0x10, R47.reuse ;  /* 0x000000102e0f7819 */ /* 0x100fe4000000122f */
        /* <DEDUP_REMOVED lines=9> */
[----:B------:R-:W-:Y:S01]  /*11ba0*/  IMAD.U32 R32, R79, 0x10000, RZ ;  /* 0x000100004f207824 */ /* 0x000fe200078e00ff */
        /* <DEDUP_REMOVED lines=82> */
.L_x_5232:
[----:B------:R-:W-:Y:S05]  /*120d0*/  BSYNC B1 ;  /* 0x0000000000017941 */ /* 0x000fea0003800000 */
.L_x_5231:
[----:B------:R-:W-:Y:S05]  /*120e0*/  @P2 BRA `(.L_x_5198) ;  /* 0x0000000400a02947 */ /* 0x000fea0003800000 */
[----:B01234-:R-:W2:Y:S04]  /*120f0*/  LDL R4, [R1+0x5c] ;  /* 0x00005c0001047983 */ /* 0x01fea80000100800 */
[----:B------:R-:W3:Y:S01]  /*12100*/  LDL R36, [R1+0x50] ;  /* 0x0000500001247983 */ /* 0x000ee20000100800 */
[----:B------:R-:W-:Y:S02]  /*12110*/  SHF.R.U64 R15, R48, 0x10, R49 ;  /* 0x00000010300f7819 */ /* 0x000fe40000001231 */
[----:B------:R-:W-:Y:S02]  /*12120*/  SHF.R.U64 R27, R64, 0x10, R65 ;  /* 0x00000010401b7819 */ /* 0x000fe40000001241 */
[----:B------:R-:W-:Y:S02]  /*12130*/  SHF.R.U32.HI R28, RZ, 0x10, R49 ;  /* 0x00000010ff1c7819 */ /* 0x000fe40000011631 */
[----:B------:R-:W-:-:S02]  /*12140*/  PRMT R26, R0, 0x5410, R15 ;  /* 0x00005410001a7816 */ /* 0x000fc4000000000f */
[----:B------:R-:W-:Y:S02]  /*12150*/  SHF.R.U64 R25, R66, 0x10, R67 ;  /* 0x0000001042197819 */ /* 0x000fe40000001243 */
[----:B------:R-:W-:Y:S01]  /*12160*/  PRMT R68, R68, 0x5410, R27 ;  /* 0x0000541044447816 */ /* 0x000fe2000000001b */
[----:B------:R-:W-:Y:S01]  /*12170*/  IMAD.U32 R27, R26, 0x10000, RZ ;  /* 0x000100001a1b7824 */ /* 0x000fe200078e00ff */
[----:B------:R-:W-:Y:S02]  /*12180*/  SHF.R.U32.HI R64, RZ, 0x10, R65 ;  /* 0x00000010ff407819 */ /* 0x000fe40000011641 */
[----:B------:R-:W-:Y:S02]  /*12190*/  PRMT R28, R3, 0x5410, R28 ;  /* 0x00005410031c7816 */ /* 0x000fe4000000001c */
[----:B------:R-:W-:Y:S02]  /*121a0*/  SHF.R.U32.HI R66, RZ, 0x10, R67 ;  /* 0x00000010ff427819 */ /* 0x000fe40000011643 */
[----:B------:R-:W-:Y:S01]  /*121b0*/  PRMT R70, R70, 0x5410, R25 ;  /* 0x0000541046467816 */ /* 0x000fe20000000019 */
[----:B------:R-:W-:Y:S01]  /*121c0*/  IMAD.U32 R25, R68, 0x10000, RZ ;  /* 0x0001000044197824 */ /* 0x000fe200078e00ff */
[----:B------:R-:W-:Y:S01]  /*121d0*/  PRMT R69, R69, 0x5410, R64 ;  /* 0x0000541045457816 */ /* 0x000fe20000000040 */
[----:B------:R-:W-:Y:S01]  /*121e0*/  IMAD.U32 R29, R28, 0x10000, RZ ;  /* 0x000100001c1d7824 */ /* 0x000fe200078e00ff */
[----:B------:R-:W-:-:S02]  /*121f0*/  PRMT R71, R71, 0x5410, R66 ;  /* 0x0000541047477816 */ /* 0x000fc40000000042 */
        /* <DEDUP_REMOVED lines=10> */
[----:B------:R-:W-:Y:S02]  /*122a0*/  LOP3.LUT R9, R13, 0x7fffe000, RZ, 0xc0, !PT ;  /* 0x7fffe0000d097812 */ /* 0x000fe400078ec0ff */
[--C-:B------:R-:W-:Y:S02]  /*122b0*/  SHF.R.U64 R13, R50, 0x10, R51.reuse ;  /* 0x00000010320d7819 */ /* 0x100fe40000001233 */
[----:B------:R-:W-:Y:S02]  /*122c0*/  IADD3 R9, R5, R9, R220 ;  /* 0x0000000905097210 */ /* 0x000fe40007ffe0dc */
[----:B---3--:R-:W0:Y:S01]  /*122d0*/  LDS.128 R4, [R36] ;  /* 0x0000000024047984 */ /* 0x008e220000000c00 */
[----:B------:R-:W-:Y:S02]  /*122e0*/  SHF.R.U32.HI R50, RZ, 0x10, R51 ;  /* 0x00000010ff327819 */ /* 0x000fe40000011633 */
[----:B------:R-:W-:Y:S01]  /*122f0*/  IMAD R12, R9, 0x2, R18 ;  /* 0x00000002090c7824 */ /* 0x000fe200078e0212 */
[----:B------:R-:W-:-:S02]  /*12300*/  PRMT R30, R20, 0x5410, R13 ;  /* 0x00005410141e7816 */ /* 0x000fc4000000000d */
[----:B------:R-:W-:Y:S02]  /*12310*/  PRMT R31, R21, 0x5410, R50 ;  /* 0x00005410151f7816 */ /* 0x000fe40000000032 */
        /* <DEDUP_REMOVED lines=27> */
[----:B------:R-:W-:Y:S01]  /*124d0*/  FMUL.FTZ R0, R8, R26 ;  /* 0x0000001a08007220 */ /* 0x000fe20000410000 */
[----:B------:R-:W-:Y:S01]  /*124e0*/  FFMA.FTZ R27, R14, R25, -R15 ;  /* 0x000000190e1b7223 */ /* 0x000fe2000001080f */
[----:B------:R-:W-:-:S02]  /*124f0*/  IMAD.U32 R21, R10, 0x10000, RZ ;  /* 0x000100000a157824 */ /* 0x000fc400078e00ff */
[----:B------:R-:W-:Y:S01]  /*12500*/  FFMA.FTZ R33, R14, R33, R24 ;  /* 0x000000210e217223 */ /* 0x000fe20000010018 */
[----:B------:R-:W-:Y:S01]  /*12510*/  FMUL.FTZ R14, R8, R68 ;  /* 0x00000044080e7220 */ /* 0x000fe20000410000 */
[----:B------:R-:W-:Y:S02]  /*12520*/  IMAD.U32 R8, R30, 0x10000, RZ ;  /* 0x000100001e087824 */ /* 0x000fe400078e00ff */
[----:B------:R-:W-:Y:S01]  /*12530*/  FFMA.FTZ R20, R13, R29, R20 ;  /* 0x0000001d0d147223 */ /* 0x000fe20000010014 */
[----:B------:R-:W-:Y:S01]  /*12540*/  FMUL.FTZ R15, R9, R28 ;  /* 0x0000001c090f7220 */ /* 0x000fe20000410000 */
[----:B------:R-:W-:Y:S01]  /*12550*/  FFMA.FTZ R13, R3, R68, -R0 ;  /* 0x00000044030d7223 */ /* 0x000fe20000010800 */
[-C--:B------:R-:W-:Y:S01]  /*12560*/  FMUL.FTZ R9, R9, R69.reuse ;  /* 0x0000004509097220 */ /* 0x080fe20000410000 */
[----:B------:R-:W-:Y:S02]  /*12570*/  IMAD.U32 R0, R70, 0x10000, RZ ;  /* 0x0001000046007824 */ /* 0x000fe400078e00ff */
[----:B------:R-:W-:Y:S01]  /*12580*/  FMUL.FTZ R24, R21, R8 ;  /* 0x0000000815187220 */ /* 0x000fe20000410000 */
[----:B------:R-:W-:Y:S01]  /*12590*/  FFMA.FTZ R14, R3, R26, R14 ;  /* 0x0000001a030e7223 */ /* 0x000fe2000001000e */
[----:B------:R-:W-:Y:S01]  /*125a0*/  FFMA.FTZ R25, R4, R28, R9 ;  /* 0x0000001c04197223 */ /* 0x000fe20000010009 */
[----:B------:R-:W-:Y:S01]  /*125b0*/  LOP3.LUT R10, R10, 0xffff0000, RZ, 0xc0, !PT ;  /* 0xffff00000a0a7812 */ /* 0x000fe200078ec0ff */
        /* <DEDUP_REMOVED lines=27> */
.L_x_5198:
[----:B------:R-:W-:Y:S05]  /*12770*/  BSYNC B0 ;  /* 0x0000000000007941 */ /* 0x000fea0003800000 */
.L_x_5170:
        /* <DEDUP_REMOVED lines=8> */
.L_x_5168:
[----:B------:R-:W5:Y:S02]  /*12800*/  LDL R0, [R1+0x44] ;  /* 0x0000440001007983 */ /* 0x000f640000100800 */
[----:B-----5:R-:W-:-:S13]  /*12810*/  R2UR UR4, R0 ;  /* 0x00000000000472ca */ /* 0x020fda00000e0000 */
[----:B------:R-:W-:-:S05]  /*12820*/  IMAD.U32 R0, RZ, RZ, UR4 ;  /* 0x00000004ff007e24 */ /* 0x000fca000f8e00ff */
[----:B------:R-:W-:-:S13]  /*12830*/  ISETP.NE.AND P0, PT, R0, 0x3, PT ;  /* 0x000000030000780c */ /* 0x000fda0003f05270 */
[----:B------:R-:W-:Y:S05]  /*12840*/  @!P0 BRA `(.L_x_5233) ;  /* 0x0000000000048947 */ /* 0x000fea0003800000 */
[----:B------:R-:W-:Y:S01]  /*12850*/  BPT.TRAP 0x1 ;  /* 0x000000040000795c */ /* 0x000fe20000300000 */
.L_x_5233:
[----:B------:R-:W-:Y:S01]  /*12860*/  IMAD R0, R205, 0x8, R18 ;  /* 0x00000008cd007824 */ /* 0x000fe200078e0212 */
[----:B01----:R-:W-:-:S04]  /*12870*/  SHF.L.U32 R3, R208, 0x1f, RZ ;  /* 0x0000001fd0037819 */ /* 0x003fc800000006ff */
[----:B------:R0:W1:Y:S01]  /*12880*/  SYNCS.PHASECHK.TRANS64.TRYWAIT P2, [R0+URZ+0x36830], R3 ;  /* 0x03683003000075a7 */ /* 0x000062000804017f */
[----:B------:R-:W-:Y:S05]  /*12890*/  @!P0 BRA `(.L_x_5234) ;  /* 0x0000000000048947 */ /* 0x000fea0003800000 */
[----:B------:R-:W-:Y:S01]  /*128a0*/  BPT.TRAP 0x1 ;  /* 0x000000040000795c */ /* 0x000fe20000300000 */
.L_x_5234:
[----:B--234-:R-:W2:Y:S01]  /*128b0*/  S2R R4, SR_TID.X ;  /* 0x0000000000047919 */ /* 0x01cea20000002100 */
[----:B------:R-:W-:Y:S01]  /*128c0*/  IMAD.MOV.U32 R119, RZ, RZ, RZ ;  /* 0x000000ffff777224 */ /* 0x000fe200078e00ff */
[----:B--2---:R-:W-:-:S04]  /*128d0*/  LOP3.LUT R4, R4, 0x7f, RZ, 0xc0, !PT ;  /* 0x0000007f04047812 */ /* 0x004fc800078ec0ff */
[----:B------:R-:W-:Y:S01]  /*128e0*/  ISETP.NE.AND P1, PT, R4, RZ, PT ;  /* 0x000000ff0400720c */ /* 0x000fe20003f25270 */
[----:B-1----:R-:W-:-:S12]  /*128f0*/  @P2 BRA `(.L_x_5235) ;  /* 0x0000000000082947 */ /* 0x002fd80003800000 */
[----:B------:R-:W1:Y:S02]  /*12900*/  SYNCS.PHASECHK.TRANS64.TRYWAIT P2, [R0+URZ+0x36830], R3 ;  /* 0x03683003000075a7 */ /* 0x000e64000804017f */
[----:B-1----:R-:W-:Y:S05]  /*12910*/  @!P2 BRA `(.L_x_5236) ;  /* 0x000001b000d8a947 */ /* 0x002fea0003800000 */
.L_x_5235:
[----:B------:R-:W-:Y:S05]  /*12920*/  WARPSYNC.ALL ;  /* 0x0000000000007948 */ /* 0x000fea0003800000 */
[----:B01----:R-:W-:Y:S01]  /*12930*/  VIADD R3, R18, 0x21400 ;  /* 0x0002140012037836 */ /* 0x003fe20000000000 */
[----:B------:R-:W-:Y:S01]  /*12940*/  R2UR UR24, R2 ;  /* 0x00000000021872ca */ /* 0x000fe200000e0000 */
[----:B------:R-:W-:Y:S01]  /*12950*/  WARPGROUP.ARRIVE ;  /* 0x00000000000079c5 */ /* 0x000fe20000000000 */
[----:B------:R-:W-:Y:S01]  /*12960*/  UMOV UR5, 0x40000040 ;  /* 0x4000004000057882 */ /* 0x000fe20000000000 */
[----:B------:R-:W-:Y:S01]  /*12970*/  IMAD.MOV.U32 R5, RZ, RZ, 0x40000040 ;  /* 0x40000040ff057424 */ /* 0x000fe200078e00ff */
[----:B------:R-:W-:Y:S01]  /*12980*/  SHF.R.U32.HI R3, RZ, 0x4, R3 ;  /* 0x00000004ff037819 */ /* 0x000fe20000011603 */
[----:B------:R-:W-:Y:S01]  /*12990*/  UMOV UR27, UR5 ;  /* 0x00000005001b7c82 */ /* 0x000fe20008000000 */
[----:B------:R-:W-:Y:S01]  /*129a0*/  IMAD.MOV.U32 R7, RZ, RZ, 0x40000040 ;  /* 0x40000040ff077424 */ /* 0x000fe200078e00ff */
[----:B------:R-:W-:Y:S01]  /*129b0*/  UMOV UR17, UR27 ;  /* 0x0000001b00117c82 */ /* 0x000fe20008000000 */
[----:B------:R-:W-:Y:S01]  /*129c0*/  LOP3.LUT R3, R3, 0x3fff, RZ, 0xc0, !PT ;  /* 0x00003fff03037812 */ /* 0x000fe200078ec0ff */
[----:B------:R-:W-:Y:S01]  /*129d0*/  UMOV UR21, UR27 ;  /* 0x0000001b00157c82 */ /* 0x000fe20008000000 */
[----:B------:R-:W-:Y:S01]  /*129e0*/  R2UR UR19, R5 ;  /* 0x00000000051372ca */ /* 0x000fe200000e0000 */
[----:B------:R-:W-:Y:S01]  /*129f0*/  IMAD.MOV.U32 R5, RZ, RZ, 0x40000040 ;  /* 0x40000040ff057424 */ /* 0x000fe200078e00ff */
[----:B------:R-:W-:Y:S01]  /*12a00*/  LOP3.LUT R216, R3, 0x10000, RZ, 0xfc, !PT ;  /* 0x0001000003d87812 */ /* 0x000fe200078efcff */
[----:B------:R-:W-:Y:S01]  /*12a10*/  IMAD.MOV.U32 R3, RZ, RZ, 0x40000040 ;  /* 0x40000040ff037424 */ /* 0x000fe200078e00ff */
[----:B------:R-:W-:Y:S01]  /*12a20*/  ULOP3.LUT UR24, UR24, 0x10000, URZ, 0xfc, !UPT ;  /* 0x0001000018187892 */ /* 0x000fe2000f8efc3f */
[----:B------:R-:W-:Y:S01]  /*12a30*/  R2UR UR23, R7 ;  /* 0x00000000071772ca */ /* 0x000fe200000e0000 */
[----:B------:R-:W-:Y:S01]  /*12a40*/  IMAD.U32 R11, RZ, RZ, UR5 ;  /* 0x00000005ff0b7e24 */ /* 0x000fe2000f8e00ff */
[----:B------:R-:W-:Y:S01]  /*12a50*/  UMOV UR9, UR27 ;  /* 0x0000001b00097c82 */ /* 0x000fe20008000000 */
[----:B------:R-:W-:Y:S01]  /*12a60*/  IMAD R2, R205, 0xa80, R216 ;  /* 0x00000a80cd027824 */ /* 0x000fe200078e02d8 */
[----:B------:R-:W-:Y:S01]  /*12a70*/  R2UR UR7, R3 ;  /* 0x00000000030772ca */ /* 0x000fe200000e0000 */
[----:B------:R-:W-:Y:S01]  /*12a80*/  IMAD.MOV.U32 R9, RZ, RZ, 0x40000040 ;  /* 0x40000040ff097424 */ /* 0x000fe200078e00ff */
        /* <DEDUP_REMOVED lines=11> */
[----:B------:R-:W-:Y:S01]  /*12b40*/  R2UR UR11, R9 ;  /* 0x00000000090b72ca */ /* 0x000fe200000e0000 */
[C---:B------:R-:W-:Y:S01]  /*12b50*/  VIADD R8, R2.reuse, 0x200 ;  /* 0x0000020002087836 */ /* 0x040fe20000000000 */
[----:B------:R-:W-:Y:S01]  /*12b60*/  UMOV UR8, UR26 ;  /* 0x0000001a00087c82 */ /* 0x000fe20008000000 */
[----:B------:R-:W-:Y:S01]  /*12b70*/  VIADD R6, R2, 0x280 ;  /* 0x0000028002067836 */ /* 0x000fe20000000000 */
[----:B------:R-:W-:Y:S01]  /*12b80*/  HGMMA.64x16x16.F32.BF16 R72, gdesc[UR4], RZ, !UPT, gsb0 ;  /* 0x00200000044879f0 */ /* 0x000fe2000c0018ff */
[----:B------:R-:W-:Y:S01]  /*12b90*/  R2UR UR6, R4 ;  /* 0x00000000040672ca */ /* 0x000fe200000e0000 */
[----:B------:R-:W-:Y:S01]  /*12ba0*/  UMOV UR4, UR26 ;  /* 0x0000001a00047c82 */ /* 0x000fe20008000000 */
[----:B------:R-:W-:Y:S01]  /*12bb0*/  R2UR UR7, R5 ;  /* 0x00000000050772ca */ /* 0x000fe200000e0000 */
[----:B------:R-:W-:Y:S01]  /*12bc0*/  UMOV UR5, UR27 ;  /* 0x0000001b00057c82 */ /* 0x000fe20008000000 */
[----:B------:R-:W-:Y:S01]  /*12bd0*/  R2UR UR10, R8 ;  /* 0x00000000080a72ca */ /* 0x000fe200000e0000 */
[----:B------:R-:W-:Y:S01]  /*12be0*/  IMAD.MOV.U32 R7, RZ, RZ, 0x40000040 ;  /* 0x40000040ff077424 */ /* 0x000fe200078e00ff */
[----:B------:R-:W-:Y:S01]  /*12bf0*/  R2UR UR14, R6 ;  /* 0x00000000060e72ca */ /* 0x000fe200000e0000 */
[----:B------:R-:W-:Y:S01]  /*12c00*/  UMOV UR12, UR26 ;  /* 0x0000001a000c7c82 */ /* 0x000fe20008000000 */
[----:B------:R-:W-:Y:S01]  /*12c10*/  UMOV UR13, UR27 ;  /* 0x0000001b000d7c82 */ /* 0x000fe20008000000 */
[C---:B------:R-:W-:Y:S01]  /*12c20*/  VIADD R4, R2.reuse, 0x300 ;  /* 0x0000030002047836 */ /* 0x040fe20000000000 */
[----:B------:R-:W-:Y:S01]  /*12c30*/  R2UR UR15, R7 ;  /* 0x00000000070f72ca */ /* 0x000fe200000e0000 */
[----:B------:R-:W-:Y:S01]  /*12c40*/  IMAD.MOV.U32 R5, RZ, RZ, 0x40000040 ;  /* 0x40000040ff057424 */ /* 0x000fe200078e00ff */
[----:B------:R-:W-:Y:S01]  /*12c50*/  UMOV UR29, 0x40000040 ;  /* 0x40000040001d7882 */ /* 0x000fe20000000000 */
[C---:B------:R-:W-:Y:S01]  /*12c60*/  VIADD R6, R2.reuse, 0x2 ;  /* 0x0000000202067836 */ /* 0x040fe20000000000 */
[----:B------:R0:W-:Y:S01]  /*12c70*/  STL.64 [R1+0x30], R10 ;  /* 0x0000300a01007387 */ /* 0x0001e20000100a00 */
[----:B------:R-:W-:Y:S01]  /*12c80*/  IMAD.MOV.U32 R7, RZ, RZ, 0x40000040 ;  /* 0x40000040ff077424 */ /* 0x000fe200078e00ff */
[----:B------:R-:W-:Y:S01]  /*12c90*/  UIADD3 UR56, UR24, 0x404, URZ ;  /* 0x0000040418387890 */ /* 0x000fe2000fffe03f */
[----:B------:R-:W-:Y:S01]  /*12ca0*/  VIADD R8, R2, 0x202 ;  /* 0x0000020202087836 */ /* 0x000fe20000000000 */
[----:B------:R-:W-:Y:S01]  /*12cb0*/  R2UR UR30, R6 ;  /* 0x00000000061e72ca */ /* 0x000fe200000e0000 */
[C---:B------:R-:W-:Y:S01]  /*12cc0*/  VIADD R6, R2.reuse, 0x102 ;  /* 0x0000010202067836 */ /* 0x040fe20000000000 */
[----:B------:R-:W-:Y:S01]  /*12cd0*/  R2UR UR31, R7 ;  /* 0x00000000071f72ca */ /* 0x000fe200000e0000 */
[----:B------:R-:W-:Y:S01]  /*12ce0*/  IMAD.MOV.U32 R7, RZ, RZ, 0x40000040 ;  /* 0x40000040ff077424 */ /* 0x000fe200078e00ff */
[----:B------:R-:W-:Y:S01]  /*12cf0*/  UMOV UR57, 0x40000040 ;  /* 0x4000004000397882 */ /* 0x000fe20000000000 */
[----:B------:R-:W-:Y:S01]  /*12d00*/  IMAD.MOV.U32 R9, RZ, RZ, 0x40000040 ;  /* 0x40000040ff097424 */ /* 0x000fe200078e00ff */
[----:B------:R-:W-:Y:S01]  /*12d10*/  UIADD3 UR52, UR24, 0x406, URZ ;  /* 0x0000040618347890 */ /* 0x000fe2000fffe03f */
[C---:B------:R-:W-:Y:S01]  /*12d20*/  VIADD R12, R2.reuse, 0x886 ;  /* 0x00000886020c7836 */ /* 0x040fe20000000000 */
[----:B------:R-:W-:Y:S01]  /*12d30*/  UMOV UR53, 0x40000040 ;  /* 0x4000004000357882 */ /* 0x000fe20000000000 */
[----:B0-----:R-:W-:Y:S01]  /*12d40*/  IMAD.U32 R11, RZ, RZ, UR29 ;  /* 0x0000001dff0b7e24 */ /* 0x001fe2000f8e00ff */
[----:B------:R-:W-:Y:S01]  /*12d50*/  UIADD3 UR48, UR24, 0x800, URZ ;  /* 0x0000080018307890 */ /* 0x000fe2000fffe03f */
[----:B------:R-:W-:Y:S01]  /*12d60*/  IMAD.MOV.U32 R13, RZ, RZ, 0x40000040 ;  /* 0x40000040ff0d7424 */ /* 0x000fe200078e00ff */
[----:B------:R-:W-:Y:S01]  /*12d70*/  UMOV UR49, 0x40000040 ;  /* 0x4000004000317882 */ /* 0x000fe20000000000 */
[----:B------:R-:W-:Y:S01]  /*12d80*/  UIADD3 UR44, UR24, 0x802, URZ ;  /* 0x00000802182c7890 */ /* 0x000fe2000fffe03f */
[----:B------:R-:W-:Y:S01]  /*12d90*/  VIADD R20, R2, 0x906 ;  /* 0x0000090602147836 */ /* 0x000fe20000000000 */
[----:B------:R-:W-:Y:S01]  /*12da0*/  UMOV UR45, 0x40000040 ;  /* 0x40000040002d7882 */ /* 0x000fe20000000000 */
[----:B------:R-:W-:Y:S01]  /*12db0*/  UIADD3 UR40, UR24, 0x804, URZ ;  /* 0x0000080418287890 */ /* 0x000fe2000fffe03f */
[----:B------:R-:W-:Y:S01]  /*12dc0*/  IMAD.MOV.U32 R21, RZ, RZ, 0x40000040 ;  /* 0x40000040ff157424 */ /* 0x000fe200078e00ff */
[----:B------:R-:W-:Y:S01]  /*12dd0*/  UMOV UR41, 0x40000040 ;  /* 0x4000004000297882 */ /* 0x000fe20000000000 */
[----:B------:R-:W-:Y:S01]  /*12de0*/  UIADD3 UR36, UR24, 0x806, URZ ;  /* 0x0000080618247890 */ /* 0x000fe2000fffe03f */
[----:B------:R-:W-:Y:S01]  /*12df0*/  @!P1 VIADD R0, R0, 0x36840 ;  /* 0x0003684000009836 */ /* 0x000fe20000000000 */
[----:B------:R-:W-:Y:S01]  /*12e00*/  UMOV UR37, 0x40000040 ;  /* 0x4000004000257882 */ /* 0x000fe20000000000 */
[----:B------:R-:W-:Y:S01]  /*12e10*/  BSSY B0, `(.L_x_5237) ;  /* 0x0000b2f000007945 */ /* 0x000fe20003800000 */
[----:B------:R-:W-:-:S02]  /*12e20*/  IMAD.MOV.U32 R118, RZ, RZ, R119 ;  /* 0x000000ffff767224 */ /* 0x000fc400078e0077 */
[----:B------:R-:W-:Y:S01]  /*12e30*/  @!P1 PRMT R0, RZ, 0x654, R0 ;  /* 0x00000654ff009816 */ /* 0x000fe20000000000 */
        /* <DEDUP_REMOVED lines=10> */
[----:B------:R-:W-:Y:S01]  /*12ee0*/  R2UR UR18, R4 ;  /* 0x00000000041272ca */ /* 0x000fe200000e0000 */
[----:B------:R-:W-:Y:S01]  /*12ef0*/  UMOV UR16, UR26 ;  /* 0x0000001a00107c82 */ /* 0x000fe20008000000 */
[----:B------:R-:W-:Y:S01]  /*12f00*/  R2UR UR19, R5 ;  /* 0x00000000051372ca */ /* 0x000fe200000e0000 */
[----:B------:R-:W-:Y:S01]  /*12f10*/  UMOV UR17, UR27 ;  /* 0x0000001b00117c82 */ /* 0x000fe20008000000 */
[----:B------:R-:W-:Y:S01]  /*12f20*/  VIADD R4, R2, 0x82 ;  /* 0x0000008202047836 */ /* 0x000fe20000000000 */
[----:B------:R-:W-:Y:S01]  /*12f30*/  MOV R5, 0x40000040 ;  /* 0x4000004000057802 */ /* 0x000fe20000000f00 */
[----:B------:R-:W-:Y:S01]  /*12f40*/  UMOV UR27, UR29 ;  /* 0x0000001d001b7c82 */ /* 0x000fe20008000000 */
        /* <DEDUP_REMOVED lines=16> */
[----:B------:R-:W-:Y:S01]  /*13050*/  IMAD.MOV.U32 R81, RZ, RZ, R119 ;  /* 0x000000ffff517224 */ /* 0x000fe200078e0077 */
        /* <DEDUP_REMOVED lines=294> */
[----:B------:R0:W-:Y:S01]  /*142c0*/  STL.64 [R1], R10 ;  /* 0x0000000a01007387 */ /* 0x0001e20000100a00 */
        /* <DEDUP_REMOVED lines=199> */
[----:B------:R-:W-:Y:S02]  /*14f40*/  R2UR UR23, R5 ;  /* 0x00000000051772ca */ /* 0x000fe400000e0000 */
        /* <DEDUP_REMOVED lines=141> */
[----:B------:R-:W-:Y:S01]  /*15820*/  ULDC UR42, c[0x0][0x9d8] ;  /* 0x00027600002a7ab9 */ /* 0x000fe20000000800 */
[----:B------:R-:W-:Y:S01]  /*15830*/  ULDC UR43, c[0x0][0x9d8] ;  /* 0x00027600002b7ab9 */ /* 0x000fe20000000800 */
        /* <DEDUP_REMOVED lines=12> */
[----:B------:R-:W-:Y:S02]  /*15900*/  ULDC UR8, c[0x0][0x9d8] ;  /* 0x0002760000087ab9 */ /* 0x000fe40000000800 */
        /* <DEDUP_REMOVED lines=25> */
[----:B------:R-:W-:Y:S01]  /*15aa0*/  IMAD R76, R217, 0x80, R227 ;  /* 0x00000080d94c7824 */ /* 0x000fe200078e02e3 */
[----:B------:R-:W-:Y:S01]  /*15ab0*/  HGMMA.64x16x16.F32.BF16 R64, gdesc[UR4], R64, gsb0 ;  /* 0x00200000044079f0 */ /* 0x000fe20008001840 */
[----:B------:R-:W-:Y:S01]  /*15ac0*/  R2UR UR6, R8 ;  /* 0x00000000080672ca */ /* 0x000fe200000e0000 */
[----:B------:R-:W-:Y:S01]  /*15ad0*/  UMOV UR4, UR36 ;  /* 0x0000002400047c82 */ /* 0x000fe20008000000 */
[----:B------:R-:W-:Y:S01]  /*15ae0*/  R2UR UR7, R9 ;  /* 0x00000000090772ca */ /* 0x000fe200000e0000 */
[----:B------:R-:W-:Y:S01]  /*15af0*/  UMOV UR5, UR37 ;  /* 0x0000002500057c82 */ /* 0x000fe20008000000 */
[----:B------:R-:W1:Y:S01]  /*15b00*/  MUFU.TANH R74, R74 ;  /* 0x0000004a004a7308 */ /* 0x000e620000002400 */
[----:B------:R-:W-:Y:S01]  /*15b10*/  FMUL.FTZ R79, R79, UR8 ;  /* 0x000000084f4f7c20 */ /* 0x000fe20008410000 */
[----:B------:R-:W-:Y:S01]  /*15b20*/  FMUL.FTZ R5, R72, UR8 ;  /* 0x0000000848057c20 */ /* 0x000fe20008410000 */
[----:B------:R-:W-:Y:S01]  /*15b30*/  FMUL.FTZ R6, R73, UR8 ;  /* 0x0000000849067c20 */ /* 0x000fe20008410000 */
[----:B------:R-:W-:Y:S01]  /*15b40*/  FMUL.FTZ R8, R77, UR8 ;  /* 0x000000084d087c20 */ /* 0x000fe20008410000 */
[----:B------:R-:W-:-:S02]  /*15b50*/  IMAD.MOV.U32 R77, RZ, RZ, R119 ;  /* 0x000000ffff4d7224 */ /* 0x000fc400078e0077 */
[--C-:B------:R-:W-:Y:S01]  /*15b60*/  IMAD.MOV.U32 R73, RZ, RZ, R119.reuse ;  /* 0x000000ffff497224 */ /* 0x100fe200078e0077 */
[----:B------:R-:W2:Y:S08]  /*15b70*/  MUFU.TANH R75, R75 ;  /* 0x0000004b004b7308 */ /* 0x000eb00000002400 */
[----:B------:R-:W3:Y:S08]  /*15b80*/  MUFU.TANH R78, R78 ;  /* 0x0000004e004e7308 */ /* 0x000ef00000002400 */
[----:B------:R4:W5:Y:S08]  /*15b90*/  MUFU.TANH R72, R79 ;  /* 0x0000004f00487308 */ /* 0x0009700000002400 */
[----:B------:R-:W-:Y:S01]  /*15ba0*/  MUFU.TANH R5, R5 ;  /* 0x0000000500057308 */ /* 0x000fe20000002400 */
[----:B----4-:R-:W-:-:S07]  /*15bb0*/  IMAD.MOV.U32 R79, RZ, RZ, R119 ;  /* 0x000000ffff4f7224 */ /* 0x010fce00078e0077 */
[----:B------:R-:W-:Y:S01]  /*15bc0*/  MUFU.TANH R6, R6 ;  /* 0x0000000600067308 */ /* 0x000fe20000002400 */
[----:B------:R-:W-:Y:S02]  /*15bd0*/  WARPGROUP.DEPBAR.LE gsb0, 0x0 ;  /* 0x00008000000079c5 */ /* 0x000fe40000010000 */
[----:B------:R-:W-:Y:S01]  /*15be0*/  WARPGROUP.ARRIVE ;  /* 0x00000000000079c5 */ /* 0x000fe20000000000 */
[----:B------:R-:W-:Y:S01]  /*15bf0*/  FMUL.FTZ R9, R64, UR8 ;  /* 0x0000000840097c20 */ /* 0x000fe20008410000 */
[----:B------:R-:W-:Y:S02]  /*15c00*/  IMAD R64, R148, -0x70, R222 ;  /* 0xffffff9094407824 */ /* 0x000fe400078e02de */
        /* <DEDUP_REMOVED lines=8> */
[----:B------:R-:W-:Y:S01]  /*15c90*/  FMUL.FTZ R12, R69, UR8 ;  /* 0x00000008450c7c20 */ /* 0x000fe20008410000 */
[----:B------:R-:W4:Y:S01]  /*15ca0*/  MUFU.TANH R66, R66 ;  /* 0x0000004200427308 */ /* 0x000f220000002400 */
[----:B------:R-:W-:Y:S01]  /*15cb0*/  FMUL.FTZ R71, R71, UR8 ;  /* 0x0000000847477c20 */ /* 0x000fe20008410000 */
[----:B0-----:R-:W-:Y:S01]  /*15cc0*/  FMUL.FTZ R10, R65, UR8 ;  /* 0x00000008410a7c20 */ /* 0x001fe20008410000 */
[----:B------:R-:W-:-:S05]  /*15cd0*/  FMUL.FTZ R11, R68, UR8 ;  /* 0x00000008440b7c20 */ /* 0x000fca0008410000 */
[----:B------:R-:W0:Y:S08]  /*15ce0*/  MUFU.TANH R67, R67 ;  /* 0x0000004300437308 */ /* 0x000e300000002400 */
[----:B------:R-:W0:Y:S08]  /*15cf0*/  MUFU.TANH R70, R70 ;  /* 0x0000004600467308 */ /* 0x000e300000002400 */
[----:B------:R-:W0:Y:S08]  /*15d00*/  MUFU.TANH R71, R71 ;  /* 0x0000004700477308 */ /* 0x000e300000002400 */
        /* <DEDUP_REMOVED lines=8> */
[----:B------:R1:W0:Y:S01]  /*15d90*/  MUFU.TANH R56, R58 ;  /* 0x0000003a00387308 */ /* 0x0002220000002400 */
[----:B------:R-:W-:Y:S01]  /*15da0*/  HGMMA.64x16x16.F32.BF16 R48, gdesc[UR4], R48, gsb0 ;  /* 0x00200000043079f0 */ /* 0x000fe20008001830 */
[----:B------:R-:W-:Y:S01]  /*15db0*/  R2UR UR6, R20 ;  /* 0x00000000140672ca */ /* 0x000fe200000e0000 */
[----:B------:R-:W-:Y:S01]  /*15dc0*/  UMOV UR4, UR36 ;  /* 0x0000002400047c82 */ /* 0x000fe20008000000 */
[----:B------:R-:W-:Y:S01]  /*15dd0*/  R2UR UR7, R21 ;  /* 0x00000000150772ca */ /* 0x000fe200000e0000 */
[----:B------:R-:W-:Y:S01]  /*15de0*/  UMOV UR5, UR37 ;  /* 0x0000002500057c82 */ /* 0x000fe20008000000 */
[----:B------:R-:W-:Y:S01]  /*15df0*/  FMUL.FTZ R59, R59, UR8 ;  /* 0x000000083b3b7c20 */ /* 0x000fe20008410000 */
[----:B------:R-:W-:Y:S01]  /*15e00*/  FMUL.FTZ R63, R63, UR8 ;  /* 0x000000083f3f7c20 */ /* 0x000fe20008410000 */
[----:B------:R-:W-:Y:S01]  /*15e10*/  MUFU.TANH R4, R62 ;  /* 0x0000003e00047308 */ /* 0x000fe20000002400 */
[----:B------:R-:W-:Y:S01]  /*15e20*/  FMUL.FTZ R20, R61, UR8 ;  /* 0x000000083d147c20 */ /* 0x000fe20008410000 */
[----:B------:R-:W-:-:S06]  /*15e30*/  FMUL.FTZ R15, R60, UR8 ;  /* 0x000000083c0f7c20 */ /* 0x000fcc0008410000 */
[----:B------:R-:W0:Y:S08]  /*15e40*/  MUFU.TANH R59, R59 ;  /* 0x0000003b003b7308 */ /* 0x000e300000002400 */
[----:B------:R-:W0:Y:S08]  /*15e50*/  MUFU.TANH R63, R63 ;  /* 0x0000003f003f7308 */ /* 0x000e300000002400 */
[----:B------:R-:W-:Y:S08]  /*15e60*/  MUFU.TANH R9, R9 ;  /* 0x0000000900097308 */ /* 0x000ff00000002400 */
[----:B------:R-:W-:Y:S08]  /*15e70*/  MUFU.TANH R10, R10 ;  /* 0x0000000a000a7308 */ /* 0x000ff00000002400 */
[----:B------:R-:W-:Y:S01]  /*15e80*/  MUFU.TANH R11, R11 ;  /* 0x0000000b000b7308 */ /* 0x000fe20000002400 */
[----:B------:R-:W-:-:S02]  /*15e90*/  WARPGROUP.DEPBAR.LE gsb0, 0x0 ;  /* 0x00008000000079c5 */ /* 0x000fc40000010000 */
[----:B------:R-:W-:Y:S01]  /*15ea0*/  WARPGROUP.ARRIVE ;  /* 0x00000000000079c5 */ /* 0x000fe20000000000 */
[----:B------:R-:W-:Y:S01]  /*15eb0*/  FMUL.FTZ R21, R48, UR8 ;  /* 0x0000000830157c20 */ /* 0x000fe20008410000 */
[----:B------:R-:W-:Y:S01]  /*15ec0*/  FMUL.FTZ R3, R49, UR8 ;  /* 0x0000000831037c20 */ /* 0x000fe20008410000 */
[----:B------:R-:W-:Y:S02]  /*15ed0*/  VIADD R48, R2, 0x986 ;  /* 0x0000098602307836 */ /* 0x000fe40000000000 */
[----:B-1----:R-:W-:Y:S01]  /*15ee0*/  FMUL.FTZ R58, R51, UR8 ;  /* 0x00000008333a7c20 */ /* 0x002fe20008410000 */
[----:B------:R-:W-:Y:S01]  /*15ef0*/  IMAD.MOV.U32 R49, RZ, RZ, 0x40000040 ;  /* 0x40000040ff317424 */ /* 0x000fe200078e00ff */
[----:B------:R-:W-:Y:S01]  /*15f00*/  HGMMA.64x16x16.F32.BF16 R40, gdesc[UR4], R40, gsb0 ;  /* 0x00200000042879f0 */ /* 0x000fe20008001828 */
[----:B------:R-:W-:Y:S01]  /*15f10*/  UMOV UR4, UR36 ;  /* 0x0000002400047c82 */ /* 0x000fe20008000000 */
[----:B------:R-:W-:Y:S01]  /*15f20*/  R2UR UR6, R48 ;  /* 0x00000000300672ca */ /* 0x000fe200000e0000 */
[----:B------:R-:W-:Y:S01]  /*15f30*/  UMOV UR5, UR37 ;  /* 0x0000002500057c82 */ /* 0x000fe20008000000 */
[----:B------:R-:W-:Y:S01]  /*15f40*/  R2UR UR7, R49 ;  /* 0x00000000310772ca */ /* 0x000fe200000e0000 */
[----:B------:R-:W-:Y:S01]  /*15f50*/  VIADD R51, R64, 0x70 ;  /* 0x0000007040337836 */ /* 0x000fe20000000000 */
[----:B------:R-:W-:Y:S01]  /*15f60*/  IADD3 R49, -R219, 0x71, R64 ;  /* 0x00000071db317810 */ /* 0x000fe20007ffe140 */
[----:B------:R1:W-:Y:S01]  /*15f70*/  MUFU.TANH R48, R3 ;  /* 0x0000000300307308 */ /* 0x0003e20000002400 */
[----:B------:R-:W-:-:S02]  /*15f80*/  VIADD R2, R2, 0xa06 ;  /* 0x00000a0602027836 */ /* 0x000fc40000000000 */
[----:B------:R-:W-:Y:S01]  /*15f90*/  FMUL.FTZ R50, R50, UR8 ;  /* 0x0000000832327c20 */ /* 0x000fe20008410000 */
[----:B------:R-:W-:Y:S02]  /*15fa0*/  IMAD R51, R226, -0x2, R51 ;  /* 0xfffffffee2337824 */ /* 0x000fe400078e0233 */
[----:B------:R-:W-:Y:S01]  /*15fb0*/  FMUL.FTZ R54, R54, UR8 ;  /* 0x0000000836367c20 */ /* 0x000fe20008410000 */
[----:B------:R-:W-:Y:S02]  /*15fc0*/  IMAD R49, R226, -0x2, R49 ;  /* 0xfffffffee2317824 */ /* 0x000fe400078e0231 */
[----:B------:R-:W-:Y:S01]  /*15fd0*/  FMUL.FTZ R53, R53, UR8 ;  /* 0x0000000835357c20 */ /* 0x000fe20008410000 */
[----:B------:R2:W-:Y:S01]  /*15fe0*/  MUFU.TANH R57, R50 ;  /* 0x0000003200397308 */ /* 0x0005e20000002400 */
[----:B-1----:R-:W-:Y:S01]  /*15ff0*/  IMAD.MOV.U32 R3, RZ, RZ, 0x40000040 ;  /* 0x40000040ff037424 */ /* 0x002fe200078e00ff */
[----:B------:R-:W-:Y:S02]  /*16000*/  IADD3 R62, R49, 0x8, R76 ;  /* 0x00000008313e7810 */ /* 0x000fe40007ffe04c */
[----:B------:R-:W-:-:S02]  /*16010*/  VIADDMNMX R49, R76, R49, R51, PT ;  /* 0x000000314c317246 */ /* 0x000fc40003800133 */
[----:B------:R-:W-:Y:S01]  /*16020*/  VIMNMX R69, R51, R62, PT ;  /* 0x0000003e33457248 */ /* 0x000fe20003fe0100 */
[--C-:B------:R-:W-:Y:S01]  /*16030*/  IMAD.MOV.U32 R51, RZ, RZ, R119.reuse ;  /* 0x000000ffff337224 */ /* 0x100fe200078e0077 */
[----:B------:R-:W-:Y:S01]  /*16040*/  MUFU.TANH R61, R54 ;  /* 0x00000036003d7308 */ /* 0x000fe20000002400 */
[----:B--2---:R-:W-:Y:S01]  /*16050*/  FMUL.FTZ R50, R55, UR8 ;  /* 0x0000000837327c20 */ /* 0x004fe20008410000 */
[C---:B------:R-:W-:Y:S02]  /*16060*/  ISETP.GT.AND P2, PT, R69.reuse, RZ, PT ;  /* 0x000000ff4500720c */ /* 0x040fe40003f44270 */
[C---:B------:R-:W-:Y:S02]  /*16070*/  ISETP.GT.AND P3, PT, R69.reuse, 0x1, PT ;  /* 0x000000014500780c */ /* 0x040fe40003f64270 */
[----:B------:R-:W-:Y:S02]  /*16080*/  ISETP.GT.AND P4, PT, R69, 0x8, PT ;  /* 0x000000084500780c */ /* 0x000fe40003f84270 */
[----:B------:R-:W-:Y:S01]  /*16090*/  FSEL R55, R74, -INF , P2 ;  /* 0xff8000004a377808 */ /* 0x000fe20001000000 */
[----:B------:R1:W-:Y:S01]  /*160a0*/  MUFU.TANH R64, R50 ;  /* 0x0000003200407308 */ /* 0x0003e20000002400 */
[----:B------:R-:W-:Y:S01]  /*160b0*/  FSEL R88, R75, -INF , P3 ;  /* 0xff8000004b587808 */ /* 0x000fe20001800000 */
[----:B------:R-:W-:Y:S01]  /*160c0*/  IMAD.MOV.U32 R75, RZ, RZ, R119 ;  /* 0x000000ffff4b7224 */ /* 0x000fe200078e0077 */
[----:B------:R-:W-:-:S02]  /*160d0*/  ISETP.GT.AND P5, PT, R69, 0x9, PT ;  /* 0x000000094500780c */ /* 0x000fc40003fa4270 */
[----:B---3--:R-:W-:Y:S02]  /*160e0*/  FSEL R82, R78, -INF , P4 ;  /* 0xff8000004e527808 */ /* 0x008fe40002000000 */
[----:B------:R-:W-:Y:S01]  /*160f0*/  FMNMX.FTZ R65, R55, R88, !PT ;  /* 0x0000005837417209 */ /* 0x000fe20007810000 */
[----:B------:R2:W3:Y:S01]  /*16100*/  MUFU.TANH R60, R58 ;  /* 0x0000003a003c7308 */ /* 0x0004e20000002400 */
[C---:B------:R-:W-:Y:S02]  /*16110*/  ISETP.GT.AND P2, PT, R69.reuse, 0x10, PT ;  /* 0x000000104500780c */ /* 0x040fe40003f44270 */
[----:B-----5:R-:W-:Y:S02]  /*16120*/  FSEL R72, R72, -INF , P5 ;  /* 0xff80000048487808 */ /* 0x020fe40002800000 */
[----:B------:R-:W-:Y:S02]  /*16130*/  FMNMX.FTZ R65, R82, R65, !PT ;  /* 0x0000004152417209 */ /* 0x000fe40007810000 */
[----:B------:R-:W-:Y:S01]  /*16140*/  ISETP.GT.AND P3, PT, R69, 0x11, PT ;  /* 0x000000114500780c */ /* 0x000fe20003f64270 */
[----:B------:R-:W-:Y:S01]  /*16150*/  MUFU.TANH R12, R12 ;  /* 0x0000000c000c7308 */ /* 0x000fe20000002400 */
[----:B----4-:R-:W-:-:S02]  /*16160*/  FSEL R68, R66, -INF , P2 ;  /* 0xff80000042447808 */ /* 0x010fc40001000000 */
[----:B------:R-:W-:Y:S01]  /*16170*/  FMNMX.FTZ R65, R72, R65, !PT ;  /* 0x0000004148417209 */ /* 0x000fe20007810000 */
[----:B------:R-:W-:Y:S02]  /*16180*/  WARPGROUP.DEPBAR.LE gsb0, 0x0 ;  /* 0x00008000000079c5 */ /* 0x000fe40000010000 */
[----:B------:R-:W-:Y:S01]  /*16190*/  WARPGROUP.ARRIVE ;  /* 0x00000000000079c5 */ /* 0x000fe20000000000 */
[----:B------:R-:W-:Y:S01]  /*161a0*/  ISETP.GT.AND P2, PT, R69, 0x18, PT ;  /* 0x000000184500780c */ /* 0x000fe20003f44270 */
[----:B------:R-:W-:Y:S01]  /*161b0*/  FMUL.FTZ R46, R46, UR8 ;  /* 0x000000082e2e7c20 */ /* 0x000fe20008410000 */
[----:B0-----:R-:W-:Y:S01]  /*161c0*/  FSEL R62, R67, -INF , P3 ;  /* 0xff800000433e7808 */ /* 0x001fe20001800000 */
[----:B------:R-:W-:Y:S01]  /*161d0*/  FMUL.FTZ R42, R42, UR8 ;  /* 0x000000082a2a7c20 */ /* 0x000fe20008410000 */
[----:B------:R-:W-:Y:S01]  /*161e0*/  FMNMX.FTZ R65, R68, R65, !PT ;  /* 0x0000004144417209 */ /* 0x000fe20007810000 */
[----:B------:R-:W-:Y:S01]  /*161f0*/  HGMMA.64x16x16.F32.BF16 R32, gdesc[UR4], R32, gsb0 ;  /* 0x00200000042079f0 */ /* 0x000fe20008001820 */
[----:B------:R-:W-:Y:S01]  /*16200*/  R2UR UR6, R2 ;  /* 0x00000000020672ca */ /* 0x000fe200000e0000 */
[----:B------:R-:W-:Y:S01]  /*16210*/  UMOV UR4, UR36 ;  /* 0x0000002400047c82 */ /* 0x000fe20008000000 */
[----:B------:R-:W-:Y:S01]  /*16220*/  R2UR UR7, R3 ;  /* 0x00000000030772ca */ /* 0x000fe200000e0000 */
[----:B------:R-:W-:Y:S01]  /*16230*/  UMOV UR5, UR37 ;  /* 0x0000002500057c82 */ /* 0x000fe20008000000 */
[----:B------:R-:W-:Y:S01]  /*16240*/  ISETP.GT.AND P3, PT, R69, 0x19, PT ;  /* 0x000000194500780c */ /* 0x000fe20003f64270 */
[----:B------:R0:W-:Y:S01]  /*16250*/  MUFU.TANH R66, R46 ;  /* 0x0000002e00427308 */ /* 0x0001e20000002400 */
[----:B-1----:R-:W-:Y:S01]  /*16260*/  FSEL R50, R70, -INF , P2 ;  /* 0xff80000046327808 */ /* 0x002fe20001000000 */
[----:B------:R-:W-:Y:S01]  /*16270*/  FMUL.FTZ R43, R43, UR8 ;  /* 0x000000082b2b7c20 */ /* 0x000fe20008410000 */
[----:B------:R-:W-:Y:S01]  /*16280*/  FMNMX.FTZ R65, R62, R65, !PT ;  /* 0x000000413e417209 */ /* 0x000fe20007810000 */
[----:B------:R-:W-:Y:S01]  /*16290*/  FMUL.FTZ R47, R47, UR8 ;  /* 0x000000082f2f7c20 */ /* 0x000fe20008410000 */
[----:B------:R-:W-:Y:S01]  /*162a0*/  ISETP.GT.AND P2, PT, R69, 0x20, PT ;  /* 0x000000204500780c */ /* 0x000fe20003f44270 */
[----:B------:R-:W-:Y:S01]  /*162b0*/  FMUL.FTZ R40, R40, UR8 ;  /* 0x0000000828287c20 */ /* 0x000fe20008410000 */
[----:B------:R-:W-:Y:S01]  /*162c0*/  FSEL R54, R71, -INF , P3 ;  /* 0xff80000047367808 */ /* 0x000fe20001800000 */
[----:B------:R1:W-:Y:S01]  /*162d0*/  MUFU.TANH R3, R42 ;  /* 0x0000002a00037308 */ /* 0x0003e20000002400 */
[----:B------:R-:W-:Y:S01]  /*162e0*/  FMNMX.FTZ R65, R50, R65, !PT ;  /* 0x0000004132417209 */ /* 0x000fe20007810000 */
[----:B------:R-:W-:Y:S01]  /*162f0*/  FMUL.FTZ R44, R44, UR8 ;  /* 0x000000082c2c7c20 */ /* 0x000fe20008410000 */
[----:B------:R-:W-:Y:S01]  /*16300*/  ISETP.GT.AND P3, PT, R69, 0x21, PT ;  /* 0x000000214500780c */ /* 0x000fe20003f64270 */
[----:B------:R-:W-:Y:S01]  /*16310*/  FMUL.FTZ R41, R41, UR8 ;  /* 0x0000000829297c20 */ /* 0x000fe20008410000 */
[----:B------:R-:W-:Y:S01]  /*16320*/  FSEL R56, R56, -INF , P2 ;  /* 0xff80000038387808 */ /* 0x000fe20001000000 */
[----:B------:R-:W-:Y:S01]  /*16330*/  FMUL.FTZ R45, R45, UR8 ;  /* 0x000000082d2d7c20 */ /* 0x000fe20008410000 */
[----:B------:R-:W-:Y:S01]  /*16340*/  FMNMX.FTZ R67, R54, R65, !PT ;  /* 0x0000004136437209 */ /* 0x000fe20007810000 */
[----:B------:R-:W4:Y:S01]  /*16350*/  MUFU.TANH R43, R43 ;  /* 0x0000002b002b7308 */ /* 0x000f220000002400 */
[----:B------:R-:W-:Y:S01]  /*16360*/  ISETP.GT.AND P2, PT, R69, 0x28, PT ;  /* 0x000000284500780c */ /* 0x000fe20003f44270 */
[--C-:B------:R-:W-:Y:S01]  /*16370*/  IMAD.MOV.U32 R71, RZ, RZ, R119.reuse ;  /* 0x000000ffff477224 */ /* 0x100fe200078e0077 */
[----:B--2---:R-:W-:Y:S01]  /*16380*/  FSEL R58, R59, -INF , P3 ;  /* 0xff8000003b3a7808 */ /* 0x004fe20001800000 */
[----:B------:R-:W-:Y:S01]  /*16390*/  IMAD.MOV.U32 R59, RZ, RZ, R119 ;  /* 0x000000ffff3b7224 */ /* 0x000fe200078e0077 */
[----:B------:R-:W-:-:S02]  /*163a0*/  FMNMX.FTZ R67, R56, R67, !PT ;  /* 0x0000004338437209 */ /* 0x000fc40007810000 */
[C---:B------:R-:W-:Y:S01]  /*163b0*/  ISETP.GT.AND P3, PT, R69.reuse, 0x29, PT ;  /* 0x000000294500780c */ /* 0x040fe20003f64270 */
[----:B------:R-:W2:Y:S01]  /*163c0*/  MUFU.TANH R47, R47 ;  /* 0x0000002f002f7308 */ /* 0x000ea20000002400 */
[----:B0-----:R-:W-:Y:S02]  /*163d0*/  FSEL R46, R4, -INF , P2 ;  /* 0xff800000042e7808 */ /* 0x001fe40001000000 */
[----:B------:R-:W-:Y:S02]  /*163e0*/  FMNMX.FTZ R67, R58, R67, !PT ;  /* 0x000000433a437209 */ /* 0x000fe40007810000 */
[----:B------:R-:W-:Y:S02]  /*163f0*/  ISETP.GT.AND P2, PT, R69, 0x30, PT ;  /* 0x000000304500780c */ /* 0x000fe40003f44270 */
[----:B-1----:R-:W-:Y:S01]  /*16400*/  FSEL R42, R63, -INF , P3 ;  /* 0xff8000003f2a7808 */ /* 0x002fe20001800000 */
[----:B------:R-:W-:Y:S01]  /*16410*/  MUFU.TANH R13, R13 ;  /* 0x0000000d000d7308 */ /* 0x000fe20000002400 */
[----:B------:R-:W-:Y:S01]  /*16420*/  FMNMX.FTZ R67, R46, R67, !PT ;  /* 0x000000432e437209 */ /* 0x000fe20007810000 */
[----:B------:R-:W-:Y:S01]  /*16430*/  IMAD.MOV.U32 R63, RZ, RZ, R119 ;  /* 0x000000ffff3f7224 */ /* 0x000fe200078e0077 */
[----:B------:R-:W-:-:S02]  /*16440*/  ISETP.GT.AND P3, PT, R69, 0x31, PT ;  /* 0x000000314500780c */ /* 0x000fc40003f64270 */
[----:B------:R-:W-:Y:S02]  /*16450*/  FMNMX.FTZ R67, R42, R67, !PT ;  /* 0x000000432a437209 */ /* 0x000fe40007810000 */
[----:B---3--:R-:W-:Y:S01]  /*16460*/  FSEL R2, R60, -INF , P3 ;  /* 0xff8000003c027808 */ /* 0x008fe20001800000 */
[----:B------:R-:W-:Y:S01]  /*16470*/  MUFU.TANH R14, R14 ;  /* 0x0000000e000e7308 */ /* 0x000fe20000002400 */
[----:B------:R-:W-:Y:S02]  /*16480*/  ISETP.GT.AND P3, PT, R69, 0x39, PT ;  /* 0x000000394500780c */ /* 0x000fe40003f64270 */
[----:B------:R-:W-:Y:S02]  /*16490*/  ISETP.GT.AND P4, PT, R49, 0x8, PT ;  /* 0x000000083100780c */ /* 0x000fe40003f84270 */
[----:B------:R-:W-:Y:S01]  /*164a0*/  FSEL R60, R64, -INF , P3 ;  /* 0xff800000403c7808 */ /* 0x000fe20001800000 */
[----:B------:R-:W-:Y:S02]  /*164b0*/  WARPGROUP.DEPBAR.LE gsb0, 0x0 ;  /* 0x00008000000079c5 */ /* 0x000fe40000010000 */
[----:B------:R-:W-:Y:S01]  /*164c0*/  WARPGROUP.ARRIVE ;  /* 0x00000000000079c5 */ /* 0x000fe20000000000 */
[----:B------:R-:W-:Y:S01]  /*164d0*/  FMUL.FTZ R4, R38, UR8 ;  /* 0x0000000826047c20 */ /* 0x000fe20008410000 */
[----:B------:R-:W-:Y:S01]  /*164e0*/  FSEL R38, R57, -INF , P2 ;  /* 0xff80000039267808 */ /* 0x000fe20001000000 */
[----:B------:R-:W-:Y:S01]  /*164f0*/  FMUL.FTZ R34, R34, UR8 ;  /* 0x0000000822227c20 */ /* 0x000fe20008410000 */
[----:B------:R-:W-:Y:S01]  /*16500*/  ISETP.GT.AND P2, PT, R69, 0x38, PT ;  /* 0x000000384500780c */ /* 0x000fe20003f44270 */
[----:B------:R-:W-:Y:S01]  /*16510*/  FMUL.FTZ R35, R35, UR8 ;  /* 0x0000000823237c20 */ /* 0x000fe20008410000 */
[----:B------:R-:W-:Y:S01]  /*16520*/  HGMMA.64x16x16.F32.BF16 R24, gdesc[UR4], R24, gsb0 ;  /* 0x00200000041879f0 */ /* 0x000fe20008001818 */
[----:B------:R-:W-:Y:S01]  /*16530*/  FMNMX.FTZ R67, R38, R67, !PT ;  /* 0x0000004326437209 */ /* 0x000fe20007810000 */
[----:B------:R0:W-:Y:S01]  /*16540*/  MUFU.TANH R65, R34 ;  /* 0x0000002200417308 */ /* 0x0001e20000002400 */
[----:B------:R-:W-:Y:S01]  /*16550*/  ISETP.GT.AND P3, PT, R69, 0x41, PT ;  /* 0x000000414500780c */ /* 0x000fe20003f64270 */
[----:B------:R-:W-:Y:S01]  /*16560*/  FMUL.FTZ R39, R39, UR8 ;  /* 0x0000000827277c20 */ /* 0x000fe20008410000 */
[----:B------:R-:W-:Y:S01]  /*16570*/  FMNMX.FTZ R67, R2, R67, !PT ;  /* 0x0000004302437209 */ /* 0x000fe20007810000 */
[----:B------:R-:W-:Y:S01]  /*16580*/  ULDC UR4, c[0x0][0x988] ;  /* 0x0002620000047ab9 */ /* 0x000fe20000000800 */
[----:B----4-:R-:W-:Y:S01]  /*16590*/  FSEL R64, R43, -INF , P3 ;  /* 0xff8000002b407808 */ /* 0x010fe20001800000 */
[----:B------:R-:W-:Y:S01]  /*165a0*/  FMUL.FTZ R32, R32, UR8 ;  /* 0x0000000820207c20 */ /* 0x000fe20008410000 */
[----:B------:R-:W-:Y:S01]  /*165b0*/  ISETP.GT.AND P3, PT, R69, 0x49, PT ;  /* 0x000000494500780c */ /* 0x000fe20003f64270 */
[----:B------:R-:W1:Y:S01]  /*165c0*/  MUFU.TANH R35, R35 ;  /* 0x0000002300237308 */ /* 0x000e620000002400 */
[----:B0-----:R-:W-:Y:S01]  /*165d0*/  FSEL R34, R61, -INF , P2 ;  /* 0xff8000003d227808 */ /* 0x001fe20001000000 */
[----:B------:R-:W-:Y:S01]  /*165e0*/  FMUL.FTZ R36, R36, UR8 ;  /* 0x0000000824247c20 */ /* 0x000fe20008410000 */
[----:B------:R-:W-:Y:S01]  /*165f0*/  ISETP.GT.AND P2, PT, R69, 0x40, PT ;  /* 0x000000404500780c */ /* 0x000fe20003f44270 */
[----:B------:R-:W-:Y:S01]  /*16600*/  FMUL.FTZ R33, R33, UR8 ;  /* 0x0000000821217c20 */ /* 0x000fe20008410000 */
[----:B------:R-:W-:Y:S01]  /*16610*/  FMNMX.FTZ R67, R34, R67, !PT ;  /* 0x0000004322437209 */ /* 0x000fe20007810000 */
[----:B------:R-:W-:Y:S01]  /*16620*/  FMUL.FTZ R37, R37, UR8 ;  /* 0x0000000825257c20 */ /* 0x000fe20008410000 */
[----:B--2---:R-:W-:Y:S01]  /*16630*/  FSEL R70, R47, -INF , P3 ;  /* 0xff8000002f467808 */ /* 0x004fe20001800000 */
[----:B------:R-:W-:Y:S01]  /*16640*/  MUFU.TANH R4, R4 ;  /* 0x0000000400047308 */ /* 0x000fe20000002400 */
[----:B------:R-:W-:Y:S01]  /*16650*/  FMNMX.FTZ R67, R60, R67, !PT ;  /* 0x000000433c437209 */ /* 0x000fe20007810000 */
[----:B------:R-:W-:Y:S01]  /*16660*/  IMAD.MOV.U32 R61, RZ, RZ, R119 ;  /* 0x000000ffff3d7224 */ /* 0x000fe200078e0077 */
[----:B------:R-:W-:-:S05]  /*16670*/  ISETP.GT.AND P3, PT, R69, 0x51, PT ;  /* 0x000000514500780c */ /* 0x000fca0003f64270 */
[----:B------:R-:W0:Y:S01]  /*16680*/  MUFU.TANH R39, R39 ;  /* 0x0000002700277308 */ /* 0x000e220000002400 */
[----:B-1----:R-:W-:Y:S02]  /*16690*/  FSEL R74, R35, -INF , P3 ;  /* 0xff800000234a7808 */ /* 0x002fe40001800000 */
[----:B------:R-:W-:-:S05]  /*166a0*/  ISETP.GT.AND P3, PT, R69, 0x59, PT ;  /* 0x000000594500780c */ /* 0x000fca0003f64270 */
[----:B------:R-:W-:Y:S08]  /*166b0*/  MUFU.TANH R43, R36 ;  /* 0x00000024002b7308 */ /* 0x000ff00000002400 */
[----:B------:R-:W-:Y:S01]  /*166c0*/  MUFU.TANH R15, R15 ;  /* 0x0000000f000f7308 */ /* 0x000fe20000002400 */
[----:B0-----:R-:W-:Y:S02]  /*166d0*/  FSEL R80, R39, -INF , P3 ;  /* 0xff80000027507808 */ /* 0x001fe40001800000 */
        /* <DEDUP_REMOVED lines=9> */
[----:B------:R-:W0:Y:S01]  /*16770*/  MUFU.TANH R57, R57 ;  /* 0x0000003900397308 */ /* 0x000e220000002400 */
[----:B------:R-:W-:Y:S01]  /*16780*/  FSEL R66, R66, -INF , P2 ;  /* 0xff80000042427808 */ /* 0x000fe20001000000 */
[----:B------:R-:W-:Y:S01]  /*16790*/  FMUL.FTZ R35, R31, UR8 ;  /* 0x000000081f237c20 */ /* 0x000fe20008410000 */
[----:B------:R-:W-:Y:S01]  /*167a0*/  FMNMX.FTZ R67, R64, R67, !PT ;  /* 0x0000004340437209 */ /* 0x000fe20007810000 */
        /* <DEDUP_REMOVED lines=8> */
[----:B------:R2:W-:Y:S01]  /*16830*/  @!P1 SYNCS.ARRIVE.TRANS64.RED.A1T0 RZ, [R0+URZ], RZ ;  /* 0x000000ff00ff99a7 */ /* 0x0005e2000810043f */
[----:B------:R-:W-:Y:S01]  /*16840*/  ISETP.GT.AND P2, PT, R69, 0x58, PT ;  /* 0x000000584500780c */ /* 0x000fe20003f44270 */
[----:B------:R-:W-:Y:S01]  /*16850*/  IMAD.MOV.U32 R65, RZ, RZ, R119 ;  /* 0x000000ffff417224 */ /* 0x000fe200078e0077 */
[----:B------:R-:W-:Y:S01]  /*16860*/  FMNMX.FTZ R67, R30, R67, !PT ;  /* 0x000000431e437209 */ /* 0x000fe20007810000 */
[----:B------:R3:W4:Y:S01]  /*16870*/  MUFU.TANH R86, R3 ;  /* 0x0000000300567308 */ /* 0x0007220000002400 */
[----:B------:R-:W-:-:S02]  /*16880*/  FSEL R78, R4, -INF , P2 ;  /* 0xff800000044e7808 */ /* 0x000fc40001000000 */
[----:B------:R-:W-:Y:S02]  /*16890*/  FMNMX.FTZ R67, R74, R67, !PT ;  /* 0x000000434a437209 */ /* 0x000fe40007810000 */
[----:B------:R-:W-:Y:S02]  /*168a0*/  ISETP.GT.AND P2, PT, R69, 0x60, PT ;  /* 0x000000604500780c */ /* 0x000fe40003f44270 */
[----:B------:R-:W-:Y:S01]  /*168b0*/  FMNMX.FTZ R67, R78, R67, !PT ;  /* 0x000000434e437209 */ /* 0x000fe20007810000 */
[----:B------:R-:W5:Y:S01]  /*168c0*/  MUFU.TANH R35, R35 ;  /* 0x0000002300237308 */ /* 0x000f620000002400 */
[----:B---3--:R-:W-:Y:S01]  /*168d0*/  FMUL.FTZ R3, R52, UR8 ;  /* 0x0000000834037c20 */ /* 0x008fe20008410000 */
[----:B0-----:R-:W-:Y:S01]  /*168e0*/  FSEL R52, R57, -INF , P2 ;  /* 0xff80000039347808 */ /* 0x001fe20001000000 */
[----:B------:R-:W-:Y:S01]  /*168f0*/  IMAD.MOV.U32 R57, RZ, RZ, R119 ;  /* 0x000000ffff397224 */ /* 0x000fe200078e0077 */
[----:B------:R-:W-:Y:S02]  /*16900*/  FMNMX.FTZ R67, R80, R67, !PT ;  /* 0x0000004350437209 */ /* 0x000fe40007810000 */
[----:B------:R-:W-:-:S02]  /*16910*/  ISETP.GT.AND P2, PT, R69, 0x68, PT ;  /* 0x000000684500780c */ /* 0x000fc40003f44270 */
[----:B-1----:R-:W-:Y:S01]  /*16920*/  FSEL R84, R27, -INF , P3 ;  /* 0xff8000001b547808 */ /* 0x002fe20001800000 */
[----:B------:R-:W-:Y:S01]  /*16930*/  MUFU.TANH R31, R3 ;  /* 0x00000003001f7308 */ /* 0x000fe20000002400 */
[----:B------:R-:W-:Y:S01]  /*16940*/  FMNMX.FTZ R67, R52, R67, !PT ;  /* 0x0000004334437209 */ /* 0x000fe20007810000 */
[----:B------:R-:W-:Y:S01]  /*16950*/  FMUL.FTZ R27, R25, UR8 ;  /* 0x00000008191b7c20 */ /* 0x000fe20008410000 */
[----:B------:R-:W-:Y:S01]  /*16960*/  ISETP.GT.AND P3, PT, R69, 0x69, PT ;  /* 0x000000694500780c */ /* 0x000fe20003f64270 */
[----:B------:R-:W-:Y:S01]  /*16970*/  IMAD.MOV.U32 R69, RZ, RZ, R119 ;  /* 0x000000ffff457224 */ /* 0x000fe200078e0077 */
[----:B----4-:R-:W-:Y:S02]  /*16980*/  FSEL R86, R86, -INF , P2 ;  /* 0xff80000056567808 */ /* 0x010fe40001000000 */
[----:B------:R-:W-:Y:S01]  /*16990*/  FMNMX.FTZ R67, R84, R67, !PT ;  /* 0x0000004354437209 */ /* 0x000fe20007810000 */
[----:B------:R0:W-:Y:S01]  /*169a0*/  MUFU.TANH R47, R27 ;  /* 0x0000001b002f7308 */ /* 0x0001e20000002400 */
[----:B-----5:R-:W-:-:S02]  /*169b0*/  FSEL R90, R35, -INF , P3 ;  /* 0xff800000235a7808 */ /* 0x020fc40001800000 */
[----:B------:R-:W-:Y:S02]  /*169c0*/  FMNMX.FTZ R67, R86, R67, !PT ;  /* 0x0000004356437209 */ /* 0x000fe40007810000 */
[----:B------:R-:W-:Y:S02]  /*169d0*/  ISETP.GT.AND P3, PT, R49, 0x1, PT ;  /* 0x000000013100780c */ /* 0x000fe40003f64270 */
[----:B------:R-:W-:Y:S01]  /*169e0*/  FMNMX.FTZ R67, R90, R67, !PT ;  /* 0x000000435a437209 */ /* 0x000fe20007810000 */
[----:B------:R-:W-:Y:S01]  /*169f0*/  MUFU.TANH R100, R28 ;  /* 0x0000001c00647308 */ /* 0x000fe20000002400 */
[----:B0-----:R-:W-:Y:S02]  /*16a00*/  FSEL R27, R6, -INF , P3 ;  /* 0xff800000061b7808 */ /* 0x001fe40001800000 */
[----:B------:R-:W-:Y:S01]  /*16a10*/  FSEL R6, R7, -INF , P4 ;  /* 0xff80000007067808 */ /* 0x000fe20002000000 */
[----:B------:R-:W0:Y:S01]  /*16a20*/  SHFL.BFLY PT, R4, R67, 0x2, 0x1f ;  /* 0x0c401f0043047f89 */ /* 0x000e2200000e0000 */
[----:B------:R-:W-:-:S03]  /*16a30*/  ISETP.GT.AND P3, PT, R49, 0x10, PT ;  /* 0x000000103100780c */ /* 0x000fc60003f64270 */
[----:B------:R-:W-:Y:S01]  /*16a40*/  MUFU.TANH R98, R24 ;  /* 0x0000001800627308 */ /* 0x000fe20000002400 */
[----:B------:R-:W-:Y:S02]  /*16a50*/  FSEL R32, R9, -INF , P3 ;  /* 0xff80000009207808 */ /* 0x000fe40001800000 */
[----:B------:R-:W-:-:S05]  /*16a60*/  ISETP.GT.AND P3, PT, R49, 0x18, PT ;  /* 0x000000183100780c */ /* 0x000fca0003f64270 */
[----:B------:R1:W-:Y:S08]  /*16a70*/  MUFU.TANH R94, R40 ;  /* 0x00000028005e7308 */ /* 0x0003f00000002400 */
[----:B------:R-:W3:Y:S01]  /*16a80*/  MUFU.TANH R20, R20 ;  /* 0x0000001400147308 */ /* 0x000ee20000002400 */
[----:B-1----:R-:W-:Y:S02]  /*16a90*/  FSEL R40, R11, -INF , P3 ;  /* 0xff8000000b287808 */ /* 0x002fe40001800000 */
[----:B------:R-:W-:-:S02]  /*16aa0*/  ISETP.GT.AND P3, PT, R49, 0x20, PT ;  /* 0x000000203100780c */ /* 0x000fc40003f64270 */
[----:B0-----:R-:W-:Y:S01]  /*16ab0*/  FMNMX.FTZ R3, R67, R4, !PT ;  /* 0x0000000443037209 */ /* 0x001fe20007810000 */
[----:B------:R-:W-:Y:S02]  /*16ac0*/  IMAD.MOV.U32 R67, RZ, RZ, R119 ;  /* 0x000000ffff437224 */ /* 0x000fe400078e0077 */
[----:B------:R0:W-:Y:S02]  /*16ad0*/  MUFU.TANH R35, R44 ;  /* 0x0000002c00237308 */ /* 0x0001e40000002400 */
[----:B------:R-:W1:Y:S06]  /*16ae0*/  SHFL.BFLY PT, R4, R3, 0x1, 0x1f ;  /* 0x0c201f0003047f89 */ /* 0x000e6c00000e0000 */
[----:B------:R-:W4:Y:S08]  /*16af0*/  MUFU.TANH R21, R21 ;  /* 0x0000001500157308 */ /* 0x000f300000002400 */
[----:B------:R-:W5:Y:S08]  /*16b00*/  MUFU.TANH R53, R53 ;  /* 0x0000003500357308 */ /* 0x000f700000002400 */
[----:B------:R-:W2:Y:S01]  /*16b10*/  MUFU.TANH R41, R41 ;  /* 0x0000002900297308 */ /* 0x000ea20000002400 */
[----:B-1----:R-:W-:Y:S01]  /*16b20*/  FMNMX.FTZ R4, R3, R4, !PT ;  /* 0x0000000403047209 */ /* 0x002fe20007810000 */
[----:B------:R-:W-:-:S03]  /*16b30*/  IMAD.U32 R3, RZ, RZ, UR4 ;  /* 0x00000004ff037e24 */ /* 0x000fc6000f8e00ff */
[C---:B------:R-:W-:Y:S01]  /*16b40*/  FSETP.NEU.FTZ.AND P2, PT, R4.reuse, -INF , PT ;  /* 0xff8000000400780b */ /* 0x040fe20003f5d000 */
[----:B------:R-:W-:Y:S02]  /*16b50*/  FMUL.FTZ R25, R4, R3 ;  /* 0x0000000304197220 */ /* 0x000fe40000410000 */
[----:B------:R-:W1:Y:S03]  /*16b60*/  MUFU.TANH R45, R45 ;  /* 0x0000002d002d7308 */ /* 0x000e660000002400 */
[----:B------:R-:W-:Y:S02]  /*16b70*/  FSEL R25, R25, RZ, P2 ;  /* 0x000000ff19197208 */ /* 0x000fe40001000000 */
[----:B------:R-:W-:-:S03]  /*16b80*/  ISETP.GT.AND P2, PT, R49, RZ, PT ;  /* 0x000000ff3100720c */ /* 0x000fc60003f44270 */
[----:B------:R-:W1:Y:S01]  /*16b90*/  MUFU.TANH R33, R33 ;  /* 0x0000002100217308 */ /* 0x000e620000002400 */
[-CC-:B------:R-:W-:Y:S01]  /*16ba0*/  FFMA.FTZ R197, R68, R3.reuse, -R25.reuse ;  /* 0x0000000344c57223 */ /* 0x180fe20000010819 */
[----:B------:R-:W-:Y:S01]  /*16bb0*/  FSEL R28, R5, -INF , P2 ;  /* 0xff800000051c7808 */ /* 0x000fe20001000000 */
[-CC-:B------:R-:W-:Y:S01]  /*16bc0*/  FFMA.FTZ R203, R82, R3.reuse, -R25.reuse ;  /* 0x0000000352cb7223 */ /* 0x180fe20000010819 */
[C---:B------:R-:W-:Y:S01]  /*16bd0*/  ISETP.GT.AND P2, PT, R49.reuse, 0x9, PT ;  /* 0x000000093100780c */ /* 0x040fe20003f44270 */
[--C-:B------:R-:W-:Y:S01]  /*16be0*/  FFMA.FTZ R88, R88, R3, -R25.reuse ;  /* 0x0000000358587223 */ /* 0x100fe20000010819 */
[----:B------:R-:W-:Y:S01]  /*16bf0*/  FMNMX.FTZ R5, R28, R27, !PT ;  /* 0x0000001b1c057209 */ /* 0x000fe20007810000 */
[--C-:B------:R-:W-:Y:S01]  /*16c00*/  FFMA.FTZ R193, R56, R3, -R25.reuse ;  /* 0x0000000338c17223 */ /* 0x100fe20000010819 */
[----:B------:R-:W-:Y:S01]  /*16c10*/  FSEL R24, R8, -INF , P2 ;  /* 0xff80000008187808 */ /* 0x000fe20001000000 */
[----:B------:R-:W1:Y:S01]  /*16c20*/  MUFU.TANH R37, R37 ;  /* 0x0000002500257308 */ /* 0x000e620000002400 */
[----:B------:R-:W-:Y:S01]  /*16c30*/  FMNMX.FTZ R5, R6, R5, !PT ;  /* 0x0000000506057209 */ /* 0x000fe20007810000 */
[-CC-:B------:R-:W-:Y:S01]  /*16c40*/  FFMA.FTZ R199, R50, R3.reuse, -R25.reuse ;  /* 0x0000000332c77223 */ /* 0x180fe20000010819 */
[C---:B------:R-:W-:Y:S01]  /*16c50*/  ISETP.GT.AND P2, PT, R49.reuse, 0x11, PT ;  /* 0x000000113100780c */ /* 0x040fe20003f44270 */
[--C-:B------:R-:W-:Y:S01]  /*16c60*/  FFMA.FTZ R195, R46, R3, -R25.reuse ;  /* 0x000000032ec37223 */ /* 0x100fe20000010819 */
[----:B------:R-:W-:Y:S01]  /*16c70*/  FMNMX.FTZ R5, R24, R5, !PT ;  /* 0x0000000518057209 */ /* 0x000fe20007810000 */
[-CC-:B------:R-:W-:Y:S01]  /*16c80*/  FFMA.FTZ R189, R38, R3.reuse, -R25.reuse ;  /* 0x0000000326bd7223 */ /* 0x180fe20000010819 */
[----:B------:R-:W-:Y:S01]  /*16c90*/  FSEL R36, R10, -INF , P2 ;  /* 0xff8000000a247808 */ /* 0x000fe20001000000 */
[--C-:B------:R-:W-:Y:S01]  /*16ca0*/  FFMA.FTZ R10, R72, R3, -R25.reuse ;  /* 0x00000003480a7223 */ /* 0x100fe20000010819 */
[----:B------:R-:W-:Y:S01]  /*16cb0*/  FMNMX.FTZ R5, R32, R5, !PT ;  /* 0x0000000520057209 */ /* 0x000fe20007810000 */
[----:B------:R1:W-:Y:S01]  /*16cc0*/  MUFU.EX2 R8, R88 ;  /* 0x0000005800087308 */ /* 0x0003e20000000800 */
[----:B------:R-:W-:Y:S01]  /*16cd0*/  ISETP.GT.AND P2, PT, R49, 0x19, PT ;  /* 0x000000193100780c */ /* 0x000fe20003f44270 */
[--C-:B------:R-:W-:Y:S01]  /*16ce0*/  FFMA.FTZ R201, R55, R3, -R25.reuse ;  /* 0x0000000337c97223 */ /* 0x100fe20000010819 */
[----:B------:R-:W-:Y:S01]  /*16cf0*/  FMNMX.FTZ R5, R36, R5, !PT ;  /* 0x0000000524057209 */ /* 0x000fe20007810000 */
[-CC-:B------:R-:W-:Y:S01]  /*16d00*/  FFMA.FTZ R42, R42, R3.reuse, -R25.reuse ;  /* 0x000000032a2a7223 */ /* 0x180fe20000010819 */
[----:B0-----:R-:W-:Y:S01]  /*16d10*/  FSEL R44, R12, -INF , P2 ;  /* 0xff8000000c2c7808 */ /* 0x001fe20001000000 */
[--C-:B------:R-:W-:Y:S01]  /*16d20*/  FFMA.FTZ R12, R62, R3, -R25.reuse ;  /* 0x000000033e0c7223 */ /* 0x100fe20000010819 */
[----:B------:R-:W-:Y:S01]  /*16d30*/  FMNMX.FTZ R5, R40, R5, !PT ;  /* 0x0000000528057209 */ /* 0x000fe20007810000 */
[----:B------:R-:W0:Y:S01]  /*16d40*/  MUFU.TANH R29, R29 ;  /* 0x0000001d001d7308 */ /* 0x000e220000002400 */
[----:B------:R-:W-:Y:S01]  /*16d50*/  ISETP.GT.AND P2, PT, R49, 0x21, PT ;  /* 0x000000213100780c */ /* 0x000fe20003f44270 */
[-CC-:B------:R-:W-:Y:S01]  /*16d60*/  FFMA.FTZ R2, R2, R3.reuse, -R25.reuse ;  /* 0x0000000302027223 */ /* 0x180fe20000010819 */
[----:B------:R-:W-:Y:S01]  /*16d70*/  FSEL R72, R13, -INF , P3 ;  /* 0xff8000000d487808 */ /* 0x000fe20001800000 */
[--C-:B------:R-:W-:Y:S01]  /*16d80*/  FFMA.FTZ R191, R34, R3, -R25.reuse ;  /* 0x0000000322bf7223 */ /* 0x100fe20000010819 */
[----:B------:R-:W-:Y:S01]  /*16d90*/  FMNMX.FTZ R5, R44, R5, !PT ;  /* 0x000000052c057209 */ /* 0x000fe20007810000 */
[-CC-:B------:R-:W-:Y:S01]  /*16da0*/  FFMA.FTZ R185, R26, R3.reuse, -R25.reuse ;  /* 0x000000031ab97223 */ /* 0x180fe20000010819 */
[C---:B------:R-:W-:Y:S01]  /*16db0*/  ISETP.GT.AND P3, PT, R49.reuse, 0x28, PT ;  /* 0x000000283100780c */ /* 0x040fe20003f64270 */
[----:B------:R-:W0:Y:S01]  /*16dc0*/  MUFU.EX2 R201, R201 ;  /* 0x000000c900c97308 */ /* 0x000e220000000800 */
[----:B------:R-:W-:Y:S01]  /*16dd0*/  FSEL R68, R14, -INF , P2 ;  /* 0xff8000000e447808 */ /* 0x000fe20001000000 */
[--C-:B------:R-:W-:Y:S01]  /*16de0*/  FFMA.FTZ R14, R54, R3, -R25.reuse ;  /* 0x00000003360e7223 */ /* 0x100fe20000010819 */
[----:B------:R-:W-:Y:S01]  /*16df0*/  FMNMX.FTZ R5, R72, R5, !PT ;  /* 0x0000000548057209 */ /* 0x000fe20007810000 */
[-CC-:B------:R-:W-:Y:S01]  /*16e00*/  FFMA.FTZ R34, R60, R3.reuse, -R25.reuse ;  /* 0x000000033c227223 */ /* 0x180fe20000010819 */
[----:B------:R-:W-:Y:S01]  /*16e10*/  ISETP.GT.AND P2, PT, R49, 0x29, PT ;  /* 0x000000293100780c */ /* 0x000fe20003f44270 */
[--C-:B------:R-:W-:Y:S01]  /*16e20*/  FFMA.FTZ R26, R64, R3, -R25.reuse ;  /* 0x00000003401a7223 */ /* 0x100fe20000010819 */
[----:B------:R-:W-:Y:S01]  /*16e30*/  FSEL R76, R15, -INF , P3 ;  /* 0xff8000000f4c7808 */ /* 0x000fe20001800000 */
[----:B------:R-:W0:Y:S01]  /*16e40*/  MUFU.EX2 R203, R203 ;  /* 0x000000cb00cb7308 */ /* 0x000e220000000800 */
[----:B------:R-:W-:Y:S01]  /*16e50*/  FMNMX.FTZ R5, R68, R5, !PT ;  /* 0x0000000544057209 */ /* 0x000fe20007810000 */
[-CC-:B------:R-:W-:Y:S01]  /*16e60*/  FFMA.FTZ R187, R66, R3.reuse, -R25.reuse ;  /* 0x0000000342bb7223 */ /* 0x180fe20000010819 */
[C---:B------:R-:W-:Y:S01]  /*16e70*/  ISETP.GT.AND P3, PT, R49.reuse, 0x30, PT ;  /* 0x000000303100780c */ /* 0x040fe20003f64270 */
[-CC-:B------:R-:W-:Y:S01]  /*16e80*/  FFMA.FTZ R181, R30, R3.reuse, -R25.reuse ;  /* 0x000000031eb57223 */ /* 0x180fe20000010819 */
[----:B---3--:R-:W-:Y:S01]  /*16e90*/  FSEL R62, R20, -INF , P2 ;  /* 0xff800000143e7808 */ /* 0x008fe20001000000 */
[--C-:B------:R-:W-:Y:S01]  /*16ea0*/  FFMA.FTZ R20, R58, R3, -R25.reuse ;  /* 0x000000033a147223 */ /* 0x100fe20000010819 */
[----:B------:R-:W-:Y:S01]  /*16eb0*/  FMNMX.FTZ R5, R76, R5, !PT ;  /* 0x000000054c057209 */ /* 0x000fe20007810000 */
[----:B------:R-:W3:Y:S01]  /*16ec0*/  MUFU.EX2 R10, R10 ;  /* 0x0000000a000a7308 */ /* 0x000ee20000000800 */
[----:B------:R-:W-:Y:S01]  /*16ed0*/  ISETP.GT.AND P2, PT, R49, 0x31, PT ;  /* 0x000000313100780c */ /* 0x000fe20003f44270 */
[-CC-:B------:R-:W-:Y:S01]  /*16ee0*/  FFMA.FTZ R177, R52, R3.reuse, -R25.reuse ;  /* 0x0000000334b17223 */ /* 0x180fe20000010819 */
[----:B----4-:R-:W-:Y:S01]  /*16ef0*/  FSEL R82, R21, -INF , P3 ;  /* 0xff80000015527808 */ /* 0x010fe20001800000 */
[--C-:B------:R-:W-:Y:S01]  /*16f00*/  FFMA.FTZ R60, R70, R3, -R25.reuse ;  /* 0x00000003463c7223 */ /* 0x100fe20000010819 */
[----:B------:R-:W-:Y:S01]  /*16f10*/  FMNMX.FTZ R5, R62, R5, !PT ;  /* 0x000000053e057209 */ /* 0x000fe20007810000 */
[-CC-:B------:R-:W-:Y:S01]  /*16f20*/  FFMA.FTZ R30, R74, R3.reuse, -R25.reuse ;  /* 0x000000034a1e7223 */ /* 0x180fe20000010819 */
[C---:B------:R-:W-:Y:S01]  /*16f30*/  ISETP.GT.AND P3, PT, R49.reuse, 0x38, PT ;  /* 0x000000383100780c */ /* 0x040fe20003f64270 */
[----:B------:R-:W4:Y:S01]  /*16f40*/  MUFU.EX2 R197, R197 ;  /* 0x000000c500c57308 */ /* 0x000f220000000800 */
[----:B------:R-:W-:Y:S01]  /*16f50*/  FSEL R48, R48, -INF , P2 ;  /* 0xff80000030307808 */ /* 0x000fe20001000000 */
[--C-:B------:R-:W-:Y:S01]  /*16f60*/  FFMA.FTZ R183, R78, R3, -R25.reuse ;  /* 0x000000034eb77223 */ /* 0x100fe20000010819 */
[----:B------:R-:W-:Y:S01]  /*16f70*/  FMNMX.FTZ R5, R82, R5, !PT ;  /* 0x0000000552057209 */ /* 0x000fe20007810000 */
[-CC-:B------:R-:W-:Y:S01]  /*16f80*/  FFMA.FTZ R64, R80, R3.reuse, -R25.reuse ;  /* 0x0000000350407223 */ /* 0x180fe20000010819 */
[----:B------:R-:W-:Y:S01]  /*16f90*/  ISETP.GT.AND P2, PT, R49, 0x39, PT ;  /* 0x000000393100780c */ /* 0x000fe20003f44270 */
[--C-:B------:R-:W-:Y:S01]  /*16fa0*/  FFMA.FTZ R52, R84, R3, -R25.reuse ;  /* 0x0000000354347223 */ /* 0x100fe20000010819 */
[----:B------:R-:W-:Y:S01]  /*16fb0*/  FSEL R104, R31, -INF , P3 ;  /* 0xff8000001f687808 */ /* 0x000fe20001800000 */
[----:B------:R-:W4:Y:S01]  /*16fc0*/  MUFU.EX2 R12, R12 ;  /* 0x0000000c000c7308 */ /* 0x000f220000000800 */
[----:B------:R-:W-:Y:S01]  /*16fd0*/  FMNMX.FTZ R5, R48, R5, !PT ;  /* 0x0000000530057209 */ /* 0x000fe20007810000 */
[-CC-:B------:R-:W-:Y:S01]  /*16fe0*/  FFMA.FTZ R179, R86, R3.reuse, -R25.reuse ;  /* 0x0000000356b37223 */ /* 0x180fe20000010819 */
[----:B------:R-:W-:Y:S01]  /*16ff0*/  ISETP.GT.AND P3, PT, R49, 0x40, PT ;  /* 0x000000403100780c */ /* 0x000fe20003f64270 */
[----:B------:R-:W-:Y:S01]  /*17000*/  FFMA.FTZ R66, R90, R3, -R25 ;  /* 0x000000035a427223 */ /* 0x000fe20000010819 */
[----:B-----5:R-:W-:Y:S01]  /*17010*/  FSEL R92, R53, -INF , P2 ;  /* 0xff800000355c7808 */ /* 0x020fe20001000000 */
[--C-:B------:R-:W-:Y:S01]  /*17020*/  IMAD.MOV.U32 R90, RZ, RZ, R119.reuse ;  /* 0x000000ffff5a7224 */ /* 0x100fe200078e0077 */
[----:B------:R-:W-:Y:S01]  /*17030*/  FMNMX.FTZ R5, R104, R5, !PT ;  /* 0x0000000568057209 */ /* 0x000fe20007810000 */
[----:B------:R-:W5:Y:S01]  /*17040*/  MUFU.EX2 R199, R199 ;  /* 0x000000c700c77308 */ /* 0x000f620000000800 */
[C---:B------:R-:W-:Y:S01]  /*17050*/  ISETP.GT.AND P2, PT, R49.reuse, 0x41, PT ;  /* 0x000000413100780c */ /* 0x040fe20003f44270 */
[--C-:B------:R-:W-:Y:S01]  /*17060*/  IMAD.MOV.U32 R86, RZ, RZ, R119.reuse ;  /* 0x000000ffff567224 */ /* 0x100fe200078e0077 */
[----:B------:R-:W-:Y:S01]  /*17070*/  FSEL R94, R94, -INF , P3 ;  /* 0xff8000005e5e7808 */ /* 0x000fe20001800000 */
[--C-:B------:R-:W-:Y:S01]  /*17080*/  IMAD.MOV.U32 R84, RZ, RZ, R119.reuse ;  /* 0x000000ffff547224 */ /* 0x100fe200078e0077 */
[----:B------:R-:W-:Y:S01]  /*17090*/  FMNMX.FTZ R5, R92, R5, !PT ;  /* 0x000000055c057209 */ /* 0x000fe20007810000 */
[--C-:B------:R-:W-:Y:S01]  /*170a0*/  IMAD.MOV.U32 R80, RZ, RZ, R119.reuse ;  /* 0x000000ffff507224 */ /* 0x100fe200078e0077 */
[----:B------:R-:W-:Y:S01]  /*170b0*/  ISETP.GT.AND P3, PT, R49, 0x48, PT ;  /* 0x000000483100780c */ /* 0x000fe20003f64270 */
[----:B------:R-:W5:Y:S01]  /*170c0*/  MUFU.EX2 R14, R14 ;  /* 0x0000000e000e7308 */ /* 0x000f620000000800 */
[----:B--2---:R-:W-:Y:S01]  /*170d0*/  FSEL R54, R41, -INF , P2 ;  /* 0xff80000029367808 */ /* 0x004fe20001000000 */
[--C-:B------:R-:W-:Y:S01]  /*170e0*/  IMAD.MOV.U32 R78, RZ, RZ, R119.reuse ;  /* 0x000000ffff4e7224 */ /* 0x100fe200078e0077 */
[----:B------:R-:W-:Y:S01]  /*170f0*/  FMNMX.FTZ R5, R94, R5, !PT ;  /* 0x000000055e057209 */ /* 0x000fe20007810000 */
[--C-:B------:R-:W-:Y:S01]  /*17100*/  IMAD.MOV.U32 R74, RZ, RZ, R119.reuse ;  /* 0x000000ffff4a7224 */ /* 0x100fe200078e0077 */
[----:B------:R-:W-:Y:S01]  /*17110*/  ISETP.GT.AND P2, PT, R49, 0x49, PT ;  /* 0x000000493100780c */ /* 0x000fe20003f44270 */
[--C-:B------:R-:W-:Y:S01]  /*17120*/  IMAD.MOV.U32 R70, RZ, RZ, R119.reuse ;  /* 0x000000ffff467224 */ /* 0x100fe200078e0077 */
[----:B-1----:R-:W-:Y:S01]  /*17130*/  FSEL R88, R35, -INF , P3 ;  /* 0xff80000023587808 */ /* 0x002fe20001800000 */
[----:B------:R-:W-:Y:S01]  /*17140*/  MUFU.EX2 R193, R193 ;  /* 0x000000c100c17308 */ /* 0x000fe20000000800 */
[----:B------:R-:W-:Y:S01]  /*17150*/  FMNMX.FTZ R5, R54, R5, !PT ;  /* 0x0000000536057209 */ /* 0x000fe20007810000 */
[--C-:B------:R-:W-:Y:S01]  /*17160*/  IMAD.MOV.U32 R55, RZ, RZ, R119.reuse ;  /* 0x000000ffff377224 */ /* 0x100fe200078e0077 */
[----:B------:R-:W-:Y:S01]  /*17170*/  ISETP.GT.AND P3, PT, R49, 0x50, PT ;  /* 0x000000503100780c */ /* 0x000fe20003f64270 */
[--C-:B------:R-:W-:Y:S01]  /*17180*/  IMAD.MOV.U32 R53, RZ, RZ, R119.reuse ;  /* 0x000000ffff357224 */ /* 0x100fe200078e0077 */
[----:B------:R-:W-:Y:S01]  /*17190*/  FSEL R56, R45, -INF , P2 ;  /* 0xff8000002d387808 */ /* 0x000fe20001000000 */
[----:B------:R-:W-:Y:S01]  /*171a0*/  IMAD.MOV.U32 R45, RZ, RZ, R119 ;  /* 0x000000ffff2d7224 */ /* 0x000fe200078e0077 */
        /* <DEDUP_REMOVED lines=12> */
[----:B------:R-:W-:Y:S01]  /*17270*/  FMNMX.FTZ R5, R46, R5, !PT ;  /* 0x000000052e057209 */ /* 0x000fe20007810000 */
[----:B------:R-:W-:Y:S01]  /*17280*/  IMAD.MOV.U32 R43, RZ, RZ, R119 ;  /* 0x000000ffff2b7224 */ /* 0x000fe200078e0077 */
        /* <DEDUP_REMOVED lines=9> */
[----:B------:R-:W-:Y:S01]  /*17320*/  FSEL R38, R47, -INF , P2 ;  /* 0xff8000002f267808 */ /* 0x000fe20001000000 */
[--C-:B------:R-:W-:Y:S01]  /*17330*/  IMAD.MOV.U32 R47, RZ, RZ, R119.reuse ;  /* 0x000000ffff2f7224 */ /* 0x100fe200078e0077 */
[----:B------:R-:W-:Y:S02]  /*17340*/  FMNMX.FTZ R5, R98, R5, !PT ;  /* 0x0000000562057209 */ /* 0x000fe40007810000 */
[----:B------:R-:W-:Y:S01]  /*17350*/  ISETP.GT.AND P2, PT, R49, 0x69, PT ;  /* 0x000000693100780c */ /* 0x000fe20003f44270 */
[----:B------:R-:W-:Y:S01]  /*17360*/  IMAD.MOV.U32 R49, RZ, RZ, R119 ;  /* 0x000000ffff317224 */ /* 0x000fe200078e0077 */
[----:B------:R-:W-:Y:S01]  /*17370*/  FSEL R100, R100, -INF , P3 ;  /* 0xff80000064647808 */ /* 0x000fe20001800000 */
[----:B------:R-:W-:Y:S01]  /*17380*/  MUFU.EX2 R191, R191 ;  /* 0x000000bf00bf7308 */ /* 0x000fe20000000800 */
[----:B------:R-:W-:-:S02]  /*17390*/  FMNMX.FTZ R5, R38, R5, !PT ;  /* 0x0000000526057209 */ /* 0x000fc40007810000 */
[----:B0-----:R-:W-:Y:S02]  /*173a0*/  FSEL R102, R29, -INF , P2 ;  /* 0xff8000001d667808 */ /* 0x001fe40001000000 */
[----:B------:R-:W-:-:S03]  /*173b0*/  FMNMX.FTZ R5, R100, R5, !PT ;  /* 0x0000000564057209 */ /* 0x000fc60007810000 */
[----:B------:R-:W-:Y:S01]  /*173c0*/  MUFU.EX2 R34, R34 ;  /* 0x0000002200227308 */ /* 0x000fe20000000800 */
[----:B------:R-:W-:-:S05]  /*173d0*/  FMNMX.FTZ R5, R102, R5, !PT ;  /* 0x0000000566057209 */ /* 0x000fca0007810000 */
        /* <DEDUP_REMOVED lines=11> */
[----:B------:R-:W-:-:S03]  /*17490*/  IMAD.MOV.U32 R106, RZ, RZ, R119 ;  /* 0x000000ffff6a7224 */ /* 0x000fc600078e0077 */
[C---:B------:R-:W-:Y:S01]  /*174a0*/  FSETP.NEU.FTZ.AND P2, PT, R5.reuse, -INF , PT ;  /* 0xff8000000500780b */ /* 0x040fe20003f5d000 */
[----:B------:R-:W-:Y:S02]  /*174b0*/  FMUL.FTZ R7, R5, R3 ;  /* 0x0000000305077220 */ /* 0x000fe40000410000 */
[----:B------:R-:W-:Y:S03]  /*174c0*/  MUFU.EX2 R64, R64 ;  /* 0x0000004000407308 */ /* 0x000fe60000000800 */
[----:B------:R-:W-:-:S05]  /*174d0*/  FSEL R29, R7, RZ, P2 ;  /* 0x000000ff071d7208 */ /* 0x000fca0001000000 */
[----:B------:R-:W-:Y:S01]  /*174e0*/  MUFU.EX2 R177, R177 ;  /* 0x000000b100b17308 */ /* 0x000fe20000000800 */
[-CC-:B------:R-:W-:Y:S01]  /*174f0*/  FFMA.FTZ R200, R28, R3.reuse, -R29.reuse ;  /* 0x000000031cc87223 */ /* 0x180fe2000001081d */
[-CC-:B------:R-:W-:Y:S01]  /*17500*/  FFMA.FTZ R9, R27, R3.reuse, -R29.reuse ;  /* 0x000000031b097223 */ /* 0x180fe2000001081d */
[-CC-:B------:R-:W-:Y:S01]  /*17510*/  FFMA.FTZ R202, R6, R3.reuse, -R29.reuse ;  /* 0x0000000306ca7223 */ /* 0x180fe2000001081d */
[----:B------:R-:W-:Y:S01]  /*17520*/  FADD.FTZ R6, R201, R8 ;  /* 0x00000008c9067221 */ /* 0x000fe20000010000 */
[-CC-:B------:R-:W-:Y:S01]  /*17530*/  FFMA.FTZ R11, R24, R3.reuse, -R29.reuse ;  /* 0x00000003180b7223 */ /* 0x180fe2000001081d */
[-CC-:B------:R-:W-:Y:S01]  /*17540*/  FFMA.FTZ R196, R32, R3.reuse, -R29.reuse ;  /* 0x0000000320c47223 */ /* 0x180fe2000001081d */
[-CC-:B------:R-:W-:Y:S01]  /*17550*/  FFMA.FTZ R13, R36, R3.reuse, -R29.reuse ;  /* 0x00000003240d7223 */ /* 0x180fe2000001081d */
[----:B------:R-:W-:Y:S01]  /*17560*/  MUFU.EX2 R200, R200 ;  /* 0x000000c800c87308 */ /* 0x000fe20000000800 */
[----:B------:R-:W-:Y:S01]  /*17570*/  FADD.FTZ R7, R203, R6 ;  /* 0x00000006cb077221 */ /* 0x000fe20000010000 */
[----:B------:R-:W-:Y:S01]  /*17580*/  FFMA.FTZ R198, R40, R3, -R29 ;  /* 0x0000000328c67223 */ /* 0x000fe2000001081d */
[----:B------:R-:W-:-:S02]  /*17590*/  IMAD.IADD R24, R222, 0x1, -R219 ;  /* 0x00000001de187824 */ /* 0x000fc400078e0adb */
[-C--:B------:R-:W-:Y:S01]  /*175a0*/  FFMA.FTZ R15, R44, R3.reuse, -R29 ;  /* 0x000000032c0f7223 */ /* 0x080fe2000001081d */
[----:B---3--:R-:W-:Y:S01]  /*175b0*/  FADD.FTZ R6, R10, R7 ;  /* 0x000000070a067221 */ /* 0x008fe20000010000 */
[-CC-:B------:R-:W-:Y:S01]  /*175c0*/  FFMA.FTZ R192, R72, R3.reuse, -R29.reuse ;  /* 0x0000000348c07223 */ /* 0x180fe2000001081d */
[----:B------:R-:W-:Y:S01]  /*175d0*/  IMAD R7, R217, 0x80, R24 ;  /* 0x00000080d9077824 */ /* 0x000fe200078e0218 */
[----:B------:R-:W0:Y:S01]  /*175e0*/  MUFU.EX2 R9, R9 ;  /* 0x0000000900097308 */ /* 0x000e220000000800 */
[----:B----4-:R-:W-:Y:S01]  /*175f0*/  FADD.FTZ R33, R197, R6 ;  /* 0x00000006c5217221 */ /* 0x010fe20000010000 */
[-CC-:B------:R-:W-:Y:S01]  /*17600*/  FFMA.FTZ R21, R68, R3.reuse, -R29.reuse ;  /* 0x0000000344157223 */ /* 0x180fe2000001081d */
[-CC-:B------:R-:W-:Y:S01]  /*17610*/  FFMA.FTZ R194, R76, R3.reuse, -R29.reuse ;  /* 0x000000034cc27223 */ /* 0x180fe2000001081d */
[-C--:B------:R-:W-:Y:S01]  /*17620*/  FFMA.FTZ R25, R62, R3.reuse, -R29 ;  /* 0x000000033e197223 */ /* 0x080fe2000001081d */
[----:B------:R-:W-:Y:S01]  /*17630*/  FADD.FTZ R6, R12, R33 ;  /* 0x000000210c067221 */ /* 0x000fe20000010000 */
[-CC-:B------:R-:W-:Y:S01]  /*17640*/  FFMA.FTZ R188, R82, R3.reuse, -R29.reuse ;  /* 0x0000000352bc7223 */ /* 0x180fe2000001081d */
[----:B------:R-:W-:Y:S01]  /*17650*/  FFMA.FTZ R27, R48, R3, -R29 ;  /* 0x00000003301b7223 */ /* 0x000fe2000001081d */
[----:B------:R-:W1:Y:S01]  /*17660*/  MUFU.EX2 R202, R202 ;  /* 0x000000ca00ca7308 */ /* 0x000e620000000800 */
[----:B-----5:R-:W-:Y:S01]  /*17670*/  FADD.FTZ R35, R199, R6 ;  /* 0x00000006c7237221 */ /* 0x020fe20000010000 */
[----:B------:R-:W-:-:S02]  /*17680*/  IMAD.MOV.U32 R6, RZ, RZ, RZ ;  /* 0x000000ffff067224 */ /* 0x000fc400078e00ff */
[-CC-:B------:R-:W-:Y:S01]  /*17690*/  FFMA.FTZ R190, R104, R3.reuse, -R29.reuse ;  /* 0x0000000368be7223 */ /* 0x180fe2000001081d */
[----:B------:R-:W-:Y:S01]  /*176a0*/  FFMA.FTZ R92, R92, R3, -R29 ;  /* 0x000000035c5c7223 */ /* 0x000fe2000001081d */
[----:B------:R-:W-:Y:S01]  /*176b0*/  FADD.FTZ R28, R14, R35 ;  /* 0x000000230e1c7221 */ /* 0x000fe20000010000 */
[----:B------:R-:W-:-:S04]  /*176c0*/  IMAD.HI R218, R7, -0x6db6db6d, R6 ;  /* 0x9249249307da7827 */ /* 0x000fc800078e0206 */
[-C--:B------:R-:W-:Y:S01]  /*176d0*/  FFMA.FTZ R94, R94, R3.reuse, -R29 ;  /* 0x000000035e5e7223 */ /* 0x080fe2000001081d */
[----:B------:R-:W2:Y:S01]  /*176e0*/  MUFU.EX2 R11, R11 ;  /* 0x0000000b000b7308 */ /* 0x000ea20000000800 */
[----:B0-----:R-:W-:Y:S01]  /*176f0*/  FADD.FTZ R33, R200, R9 ;  /* 0x00000009c8217221 */ /* 0x001fe20000010000 */
[----:B------:R-:W-:Y:S01]  /*17700*/  FADD.FTZ R35, R193, R28 ;  /* 0x0000001cc1237221 */ /* 0x000fe20000010000 */
[----:B------:R-:W-:Y:S01]  /*17710*/  SHF.R.U32.HI R37, RZ, 0x1f, R218 ;  /* 0x0000001fff257819 */ /* 0x000fe200000116da */
[-CC-:B------:R-:W-:Y:S01]  /*17720*/  FFMA.FTZ R54, R54, R3.reuse, -R29.reuse ;  /* 0x0000000336367223 */ /* 0x180fe2000001081d */
[-CC-:B------:R-:W-:Y:S01]  /*17730*/  FFMA.FTZ R88, R88, R3.reuse, -R29.reuse ;  /* 0x0000000358587223 */ /* 0x180fe2000001081d */
[----:B------:R-:W-:Y:S01]  /*17740*/  FFMA.FTZ R56, R56, R3, -R29 ;  /* 0x0000000338387223 */ /* 0x000fe2000001081d */
[----:B------:R-:W-:Y:S01]  /*17750*/  LEA.HI.SX32 R218, R218, R37, 0x1a ;  /* 0x00000025dada7211 */ /* 0x000fe200078fd2ff */
[----:B------:R-:W0:Y:S01]  /*17760*/  MUFU.EX2 R196, R196 ;  /* 0x000000c400c47308 */ /* 0x000e220000000800 */
[----:B-1----:R-:W-:Y:S01]  /*17770*/  FADD.FTZ R24, R202, R33 ;  /* 0x00000021ca187221 */ /* 0x002fe20000010000 */
[-CC-:B------:R-:W-:Y:S01]  /*17780*/  FFMA.FTZ R50, R50, R3.reuse, -R29.reuse ;  /* 0x0000000332327223 */ /* 0x180fe2000001081d */
[-CC-:B------:R-:W-:Y:S01]  /*17790*/  FFMA.FTZ R46, R46, R3.reuse, -R29.reuse ;  /* 0x000000032e2e7223 */ /* 0x180fe2000001081d */
[-CC-:B------:R-:W-:Y:S01]  /*177a0*/  FFMA.FTZ R58, R58, R3.reuse, -R29.reuse ;  /* 0x000000033a3a7223 */ /* 0x180fe2000001081d */
[-CC-:B------:R-:W-:Y:S01]  /*177b0*/  FFMA.FTZ R96, R96, R3.reuse, -R29.reuse ;  /* 0x0000000360607223 */ /* 0x180fe2000001081d */
[-CC-:B------:R-:W-:Y:S01]  /*177c0*/  FFMA.FTZ R98, R98, R3.reuse, -R29.reuse ;  /* 0x0000000362627223 */ /* 0x180fe2000001081d */
[-C--:B------:R-:W-:Y:S01]  /*177d0*/  FFMA.FTZ R38, R38, R3.reuse, -R29 ;  /* 0x0000000326267223 */ /* 0x080fe2000001081d */
[----:B------:R-:W1:Y:S01]  /*177e0*/  MUFU.EX2 R13, R13 ;  /* 0x0000000d000d7308 */ /* 0x000e620000000800 */
[----:B--2---:R-:W-:Y:S01]  /*177f0*/  FADD.FTZ R33, R11, R24 ;  /* 0x000000180b217221 */ /* 0x004fe20000010000 */
[----:B------:R-:W-:Y:S01]  /*17800*/  FADD.FTZ R24, R20, R35 ;  /* 0x0000002314187221 */ /* 0x000fe20000010000 */
[-CC-:B------:R-:W-:Y:S01]  /*17810*/  FFMA.FTZ R100, R100, R3.reuse, -R29.reuse ;  /* 0x0000000364647223 */ /* 0x180fe2000001081d */
[----:B------:R-:W-:Y:S01]  /*17820*/  FFMA.FTZ R102, R102, R3, -R29 ;  /* 0x0000000366667223 */ /* 0x000fe2000001081d */
[----:B------:R-:W-:Y:S01]  /*17830*/  F2FP.BF16.F32.PACK_AB R203, R10, R203 ;  /* 0x000000cb0acb723e */ /* 0x000fe200000010ff */
[----:B------:R-:W-:Y:S01]  /*17840*/  FADD.FTZ R35, R195, R24 ;  /* 0x00000018c3237221 */ /* 0x000fe20000010000 */
[----:B------:R-:W-:Y:S01]  /*17850*/  VIADD R10, R148, 0xfffffffe ;  /* 0xfffffffe940a7836 */ /* 0x000fe20000000000 */
[----:B------:R-:W2:Y:S01]  /*17860*/  MUFU.EX2 R198, R198 ;  /* 0x000000c600c67308 */ /* 0x000ea20000000800 */
[----:B0-----:R-:W-:Y:S01]  /*17870*/  FADD.FTZ R6, R196, R33 ;  /* 0x00000021c4067221 */ /* 0x001fe20000010000 */
[----:B------:R-:W-:Y:S01]  /*17880*/  FADD.FTZ R24, R42, R35 ;  /* 0x000000232a187221 */ /* 0x000fe20000010000 */
[----:B------:R-:W-:Y:S01]  /*17890*/  F2FP.BF16.F32.PACK_AB R200, R9, R200 ;  /* 0x000000c809c8723e */ /* 0x000fe200000010ff */
[----:B------:R-:W-:Y:S01]  /*178a0*/  IMAD.MOV.U32 R104, RZ, RZ, R119 ;  /* 0x000000ffff687224 */ /* 0x000fe200078e0077 */
[----:B------:R-:W-:Y:S01]  /*178b0*/  VIMNMX R218, RZ, R218, !PT ;  /* 0x000000daffda7248 */ /* 0x000fe20007fe0100 */
[----:B------:R-:W-:Y:S01]  /*178c0*/  FADD.FTZ R37, R189, R24 ;  /* 0x00000018bd257221 */ /* 0x000fe20000010000 */
[C---:B------:R-:W-:Y:S01]  /*178d0*/  F2FP.BF16.F32.PACK_AB R189, R2.reuse, R189 ;  /* 0x000000bd02bd723e */ /* 0x040fe200000010ff */
[----:B------:R-:W0:Y:S01]  /*178e0*/  MUFU.EX2 R15, R15 ;  /* 0x0000000f000f7308 */ /* 0x000e220000000800 */
[----:B-1----:R-:W-:Y:S01]  /*178f0*/  FADD.FTZ R33, R13, R6 ;  /* 0x000000060d217221 */ /* 0x002fe20000010000 */
[----:B------:R-:W-:Y:S01]  /*17900*/  FADD.FTZ R24, R2, R37 ;  /* 0x0000002502187221 */ /* 0x000fe20000010000 */
[----:B------:R-:W-:Y:S01]  /*17910*/  ISETP.GE.AND P2, PT, R10, R218, PT ;  /* 0x000000da0a00720c */ /* 0x000fe20003f46270 */
[----:B------:R-:W-:Y:S01]  /*17920*/  IMAD.MOV.U32 R82, RZ, RZ, R119 ;  /* 0x000000ffff527224 */ /* 0x000fe200078e0077 */
[----:B------:R-:W-:Y:S01]  /*17930*/  F2FP.BF16.F32.PACK_AB R202, R11, R202 ;  /* 0x000000ca0bca723e */ /* 0x000fe200000010ff */
[----:B------:R-:W-:Y:S01]  /*17940*/  FADD.FTZ R37, R191, R24 ;  /* 0x00000018bf257221 */ /* 0x000fe20000010000 */
[----:B------:R-:W-:Y:S01]  /*17950*/  F2FP.BF16.F32.PACK_AB R195, R42, R195 ;  /* 0x000000c32ac3723e */ /* 0x000fe200000010ff */
[----:B------:R-:W1:Y:S01]  /*17960*/  MUFU.EX2 R192, R192 ;  /* 0x000000c000c07308 */ /* 0x000e620000000800 */
[----:B--2---:R-:W-:Y:S01]  /*17970*/  FADD.FTZ R6, R198, R33 ;  /* 0x00000021c6067221 */ /* 0x004fe20000010000 */
[----:B------:R-:W-:Y:S01]  /*17980*/  F2FP.BF16.F32.PACK_AB R191, R34, R191 ;  /* 0x000000bf22bf723e */ /* 0x000fe200000010ff */
[--C-:B------:R-:W-:Y:S01]  /*17990*/  IMAD.MOV.U32 R76, RZ, RZ, R119.reuse ;  /* 0x000000ffff4c7224 */ /* 0x100fe200078e0077 */
[----:B------:R-:W-:Y:S01]  /*179a0*/  F2FP.BF16.F32.PACK_AB R201, R8, R201 ;  /* 0x000000c908c9723e */ /* 0x000fe200000010ff */
[--C-:B------:R-:W-:Y:S01]  /*179b0*/  IMAD.MOV.U32 R72, RZ, RZ, R119.reuse ;  /* 0x000000ffff487224 */ /* 0x100fe200078e0077 */
[----:B------:R-:W-:Y:S01]  /*179c0*/  F2FP.BF16.F32.PACK_AB R197, R12, R197 ;  /* 0x000000c50cc5723e */ /* 0x000fe200000010ff */
[--C-:B------:R-:W-:Y:S01]  /*179d0*/  IMAD.MOV.U32 R68, RZ, RZ, R119.reuse ;  /* 0x000000ffff447224 */ /* 0x100fe200078e0077 */
[----:B------:R-:W2:Y:S01]  /*179e0*/  MUFU.EX2 R21, R21 ;  /* 0x0000001500157308 */ /* 0x000ea20000000800 */
[----:B0-----:R-:W-:Y:S01]  /*179f0*/  FADD.FTZ R35, R15, R6 ;  /* 0x000000060f237221 */ /* 0x001fe20000010000 */
[----:B------:R-:W-:Y:S01]  /*17a00*/  F2FP.BF16.F32.PACK_AB R199, R14, R199 ;  /* 0x000000c70ec7723e */ /* 0x000fe200000010ff */
[--C-:B------:R-:W-:Y:S01]  /*17a10*/  IMAD.MOV.U32 R62, RZ, RZ, R119.reuse ;  /* 0x000000ffff3e7224 */ /* 0x100fe200078e0077 */
[----:B------:R-:W-:Y:S01]  /*17a20*/  F2FP.BF16.F32.PACK_AB R193, R20, R193 ;  /* 0x000000c114c1723e */ /* 0x000fe200000010ff */
[--C-:B------:R-:W-:Y:S01]  /*17a30*/  IMAD.MOV.U32 R48, RZ, RZ, R119.reuse ;  /* 0x000000ffff307224 */ /* 0x100fe200078e0077 */
[----:B------:R-:W-:Y:S01]  /*17a40*/  F2FP.BF16.F32.PACK_AB R196, R13, R196 ;  /* 0x000000c40dc4723e */ /* 0x000fe200000010ff */
[----:B------:R-:W-:Y:S01]  /*17a50*/  IMAD.MOV.U32 R44, RZ, RZ, R119 ;  /* 0x000000ffff2c7224 */ /* 0x000fe200078e0077 */
[----:B------:R-:W0:Y:S01]  /*17a60*/  MUFU.EX2 R194, R194 ;  /* 0x000000c200c27308 */ /* 0x000e220000000800 */
[----:B-1----:R-:W-:Y:S01]  /*17a70*/  FADD.FTZ R6, R192, R35 ;  /* 0x00000023c0067221 */ /* 0x002fe20000010000 */
[----:B------:R-:W-:Y:S01]  /*17a80*/  F2FP.BF16.F32.PACK_AB R198, R15, R198 ;  /* 0x000000c60fc6723e */ /* 0x000fe200000010ff */
[----:B------:R-:W-:-:S02]  /*17a90*/  IMAD.MOV.U32 R42, RZ, RZ, R119 ;  /* 0x000000ffff2a7224 */ /* 0x000fc400078e0077 */
[--C-:B------:R-:W-:Y:S02]  /*17aa0*/  IMAD.MOV.U32 R40, RZ, RZ, R119.reuse ;  /* 0x000000ffff287224 */ /* 0x100fe400078e0077 */
[----:B------:R-:W-:Y:S01]  /*17ab0*/  IMAD.MOV.U32 R36, RZ, RZ, R119 ;  /* 0x000000ffff247224 */ /* 0x000fe200078e0077 */
[----:B------:R-:W1:Y:S01]  /*17ac0*/  MUFU.EX2 R25, R25 ;  /* 0x0000001900197308 */ /* 0x000e620000000800 */
[C---:B--2---:R-:W-:Y:S01]  /*17ad0*/  FADD.FTZ R35, R21.reuse, R6 ;  /* 0x0000000615237221 */ /* 0x044fe20000010000 */
[----:B------:R-:W-:Y:S01]  /*17ae0*/  FADD.FTZ R6, R34, R37 ;  /* 0x0000002522067221 */ /* 0x000fe20000010000 */
[----:B------:R-:W-:Y:S01]  /*17af0*/  F2FP.BF16.F32.PACK_AB R192, R21, R192 ;  /* 0x000000c015c0723e */ /* 0x000fe200000010ff */
[----:B------:R-:W-:Y:S02]  /*17b00*/  IMAD.MOV.U32 R34, RZ, RZ, R119 ;  /* 0x000000ffff227224 */ /* 0x000fe400078e0077 */
[----:B------:R-:W-:Y:S01]  /*17b10*/  FADD.FTZ R39, R185, R6 ;  /* 0x00000006b9277221 */ /* 0x000fe20000010000 */
[----:B------:R-:W-:Y:S01]  /*17b20*/  F2FP.BF16.F32.PACK_AB R185, R26, R185 ;  /* 0x000000b91ab9723e */ /* 0x000fe200000010ff */
[----:B------:R-:W2:Y:S01]  /*17b30*/  MUFU.EX2 R188, R188 ;  /* 0x000000bc00bc7308 */ /* 0x000ea20000000800 */
[----:B0-----:R-:W-:Y:S01]  /*17b40*/  FADD.FTZ R0, R194, R35 ;  /* 0x00000023c2007221 */ /* 0x001fe20000010000 */
[----:B------:R-:W-:Y:S01]  /*17b50*/  FADD.FTZ R6, R26, R39 ;  /* 0x000000271a067221 */ /* 0x000fe20000010000 */
[----:B------:R-:W-:-:S02]  /*17b60*/  IMAD.MOV.U32 R32, RZ, RZ, R119 ;  /* 0x000000ffff207224 */ /* 0x000fc400078e0077 */
[----:B------:R-:W-:Y:S02]  /*17b70*/  IMAD.MOV.U32 R28, RZ, RZ, R119 ;  /* 0x000000ffff1c7224 */ /* 0x000fe400078e0077 */
[----:B------:R-:W-:Y:S01]  /*17b80*/  FADD.FTZ R39, R187, R6 ;  /* 0x00000006bb277221 */ /* 0x000fe20000010000 */
[C---:B------:R-:W-:Y:S01]  /*17b90*/  F2FP.BF16.F32.PACK_AB R187, R60.reuse, R187 ;  /* 0x000000bb3cbb723e */ /* 0x040fe200000010ff */
[----:B------:R-:W0:Y:S01]  /*17ba0*/  MUFU.EX2 R27, R27 ;  /* 0x0000001b001b7308 */ /* 0x000e220000000800 */
[C---:B-1----:R-:W-:Y:S01]  /*17bb0*/  FADD.FTZ R37, R25.reuse, R0 ;  /* 0x0000000019257221 */ /* 0x042fe20000010000 */
[----:B------:R-:W-:Y:S01]  /*17bc0*/  FADD.FTZ R6, R60, R39 ;  /* 0x000000273c067221 */ /* 0x000fe20000010000 */
[----:B------:R-:W-:Y:S01]  /*17bd0*/  F2FP.BF16.F32.PACK_AB R194, R25, R194 ;  /* 0x000000c219c2723e */ /* 0x000fe200000010ff */
[----:B------:R-:W-:Y:S02]  /*17be0*/  IMAD.MOV.U32 R60, RZ, RZ, R119 ;  /* 0x000000ffff3c7224 */ /* 0x000fe400078e0077 */
[----:B------:R-:W-:Y:S01]  /*17bf0*/  FADD.FTZ R39, R181, R6 ;  /* 0x00000006b5277221 */ /* 0x000fe20000010000 */
[----:B------:R-:W-:Y:S01]  /*17c00*/  F2FP.BF16.F32.PACK_AB R181, R30, R181 ;  /* 0x000000b51eb5723e */ /* 0x000fe200000010ff */
[----:B------:R-:W1:Y:S01]  /*17c10*/  MUFU.EX2 R190, R190 ;  /* 0x000000be00be7308 */ /* 0x000e620000000800 */
[----:B--2---:R-:W-:Y:S01]  /*17c20*/  FADD.FTZ R0, R188, R37 ;  /* 0x00000025bc007221 */ /* 0x004fe20000010000 */
[----:B------:R-:W-:Y:S01]  /*17c30*/  FADD.FTZ R6, R30, R39 ;  /* 0x000000271e067221 */ /* 0x000fe20000010000 */
[----:B------:R-:W-:-:S02]  /*17c40*/  IMAD.MOV.U32 R30, RZ, RZ, R119 ;  /* 0x000000ffff1e7224 */ /* 0x000fc400078e0077 */
[----:B------:R-:W-:Y:S02]  /*17c50*/  IMAD.MOV.U32 R26, RZ, RZ, R119 ;  /* 0x000000ffff1a7224 */ /* 0x000fe400078e0077 */
[----:B------:R-:W-:Y:S01]  /*17c60*/  FADD.FTZ R39, R183, R6 ;  /* 0x00000006b7277221 */ /* 0x000fe20000010000 */
[C---:B------:R-:W-:Y:S01]  /*17c70*/  F2FP.BF16.F32.PACK_AB R183, R64.reuse, R183 ;  /* 0x000000b740b7723e */ /* 0x040fe200000010ff */
[----:B------:R2:W3:Y:S01]  /*17c80*/  MUFU.EX2 R31, R92 ;  /* 0x0000005c001f7308 */ /* 0x0004e20000000800 */
[C---:B0-----:R-:W-:Y:S01]  /*17c90*/  FADD.FTZ R37, R27.reuse, R0 ;  /* 0x000000001b257221 */ /* 0x041fe20000010000 */
[----:B------:R-:W-:Y:S01]  /*17ca0*/  FADD.FTZ R2, R64, R39 ;  /* 0x0000002740027221 */ /* 0x000fe20000010000 */
[----:B------:R-:W-:Y:S01]  /*17cb0*/  F2FP.BF16.F32.PACK_AB R188, R27, R188 ;  /* 0x000000bc1bbc723e */ /* 0x000fe200000010ff */
[--C-:B------:R-:W-:Y:S02]  /*17cc0*/  IMAD.MOV.U32 R64, RZ, RZ, R119.reuse ;  /* 0x000000ffff407224 */ /* 0x100fe400078e0077 */
[----:B------:R-:W-:Y:S01]  /*17cd0*/  FADD.FTZ R41, R177, R2 ;  /* 0x00000002b1297221 */ /* 0x000fe20000010000 */
[----:B------:R-:W-:Y:S01]  /*17ce0*/  IMAD.MOV.U32 R27, RZ, RZ, R119 ;  /* 0x000000ffff1b7224 */ /* 0x000fe200078e0077 */
[----:B------:R-:W0:Y:S01]  /*17cf0*/  MUFU.EX2 R94, R94 ;  /* 0x0000005e005e7308 */ /* 0x000e220000000800 */
[----:B-1----:R-:W-:Y:S01]  /*17d00*/  FADD.FTZ R0, R190, R37 ;  /* 0x00000025be007221 */ /* 0x002fe20000010000 */
[----:B--2---:R-:W-:-:S02]  /*17d10*/  IMAD.MOV.U32 R92, RZ, RZ, R119 ;  /* 0x000000ffff5c7224 */ /* 0x004fc400078e0077 */
[--C-:B------:R-:W-:Y:S02]  /*17d20*/  IMAD.MOV.U32 R25, RZ, RZ, R119.reuse ;  /* 0x000000ffff197224 */ /* 0x100fe400078e0077 */
[--C-:B------:R-:W-:Y:S02]  /*17d30*/  IMAD.MOV.U32 R24, RZ, RZ, R119.reuse ;  /* 0x000000ffff187224 */ /* 0x100fe400078e0077 */
[----:B------:R1:W2:Y:S01]  /*17d40*/  MUFU.EX2 R7, R54 ;  /* 0x0000003600077308 */ /* 0x0002a20000000800 */
[C---:B---3--:R-:W-:Y:S01]  /*17d50*/  FADD.FTZ R37, R31.reuse, R0 ;  /* 0x000000001f257221 */ /* 0x048fe20000010000 */
[----:B------:R-:W-:Y:S01]  /*17d60*/  F2FP.BF16.F32.PACK_AB R190, R31, R190 ;  /* 0x000000be1fbe723e */ /* 0x000fe200000010ff */
[----:B------:R-:W-:-:S05]  /*17d70*/  IMAD.MOV.U32 R31, RZ, RZ, R119 ;  /* 0x000000ffff1f7224 */ /* 0x000fca00078e0077 */
[----:B------:R-:W3:Y:S01]  /*17d80*/  MUFU.EX2 R88, R88 ;  /* 0x0000005800587308 */ /* 0x000ee20000000800 */
[----:B0-----:R-:W-:Y:S01]  /*17d90*/  FADD.FTZ R0, R94, R37 ;  /* 0x000000255e007221 */ /* 0x001fe20000010000 */
[----:B-1----:R-:W-:-:S06]  /*17da0*/  MOV R54, R119 ;  /* 0x0000007700367202 */ /* 0x002fcc0000000f00 */
        /* <DEDUP_REMOVED lines=10> */
[--C-:B------:R-:W-:Y:S02]  /*17e50*/  IMAD.MOV.U32 R88, RZ, RZ, R119.reuse ;  /* 0x000000ffff587224 */ /* 0x100fe400078e0077 */
[----:B------:R-:W-:-:S03]  /*17e60*/  IMAD.MOV.U32 R33, RZ, RZ, R119 ;  /* 0x000000ffff217224 */ /* 0x000fc600078e0077 */
[----:B------:R-:W1:Y:S01]  /*17e70*/  MUFU.EX2 R58, R58 ;  /* 0x0000003a003a7308 */ /* 0x000e620000000800 */
[----:B--2---:R-:W-:Y:S01]  /*17e80*/  FADD.FTZ R0, R50, R39 ;  /* 0x0000002732007221 */ /* 0x004fe20000010000 */
[----:B0-----:R-:W-:-:S06]  /*17e90*/  IMAD.MOV.U32 R46, RZ, RZ, R119 ;  /* 0x000000ffff2e7224 */ /* 0x001fcc00078e0077 */
[----:B------:R0:W2:Y:S01]  /*17ea0*/  MUFU.EX2 R29, R96 ;  /* 0x00000060001d7308 */ /* 0x0000a20000000800 */
[C---:B---3--:R-:W-:Y:S01]  /*17eb0*/  FADD.FTZ R39, R35.reuse, R0 ;  /* 0x0000000023277221 */ /* 0x048fe20000010000 */
[----:B------:R-:W-:Y:S01]  /*17ec0*/  F2FP.BF16.F32.PACK_AB R180, R35, R50 ;  /* 0x0000003223b4723e */ /* 0x000fe200000010ff */
[--C-:B------:R-:W-:Y:S02]  /*17ed0*/  IMAD.MOV.U32 R50, RZ, RZ, R119.reuse ;  /* 0x000000ffff327224 */ /* 0x100fe400078e0077 */
[----:B------:R-:W-:-:S03]  /*17ee0*/  IMAD.MOV.U32 R35, RZ, RZ, R119 ;  /* 0x000000ffff237224 */ /* 0x000fc600078e0077 */
[----:B------:R-:W3:Y:S01]  /*17ef0*/  MUFU.EX2 R98, R98 ;  /* 0x0000006200627308 */ /* 0x000ee20000000800 */
[----:B-1----:R-:W-:Y:S01]  /*17f00*/  FADD.FTZ R0, R58, R39 ;  /* 0x000000273a007221 */ /* 0x002fe20000010000 */
[----:B0-----:R-:W-:-:S06]  /*17f10*/  IMAD.MOV.U32 R96, RZ, RZ, R119 ;  /* 0x000000ffff607224 */ /* 0x001fcc00078e0077 */
[----:B------:R-:W0:Y:S01]  /*17f20*/  MUFU.EX2 R52, R52 ;  /* 0x0000003400347308 */ /* 0x000e220000000800 */
[C---:B--2---:R-:W-:Y:S01]  /*17f30*/  FADD.FTZ R39, R29.reuse, R0 ;  /* 0x000000001d277221 */ /* 0x044fe20000010000 */
[----:B------:R-:W-:Y:S01]  /*17f40*/  F2FP.BF16.F32.PACK_AB R182, R29, R58 ;  /* 0x0000003a1db6723e */ /* 0x000fe200000010ff */
[--C-:B------:R-:W-:Y:S02]  /*17f50*/  IMAD.MOV.U32 R58, RZ, RZ, R119.reuse ;  /* 0x000000ffff3a7224 */ /* 0x100fe400078e0077 */
[----:B------:R-:W-:-:S03]  /*17f60*/  IMAD.MOV.U32 R29, RZ, RZ, R119 ;  /* 0x000000ffff1d7224 */ /* 0x000fc600078e0077 */
[----:B------:R1:W2:Y:S01]  /*17f70*/  MUFU.EX2 R37, R38 ;  /* 0x0000002600257308 */ /* 0x0002a20000000800 */
[----:B---3--:R-:W-:Y:S01]  /*17f80*/  FADD.FTZ R0, R98, R39 ;  /* 0x0000002762007221 */ /* 0x008fe20000010000 */
[----:B------:R-:W-:-:S06]  /*17f90*/  IMAD.MOV.U32 R39, RZ, RZ, R119 ;  /* 0x000000ffff277224 */ /* 0x000fcc00078e0077 */
[----:B------:R-:W3:Y:S01]  /*17fa0*/  MUFU.EX2 R179, R179 ;  /* 0x000000b300b37308 */ /* 0x000ee20000000800 */
[C---:B0-----:R-:W-:Y:S01]  /*17fb0*/  FADD.FTZ R2, R52.reuse, R41 ;  /* 0x0000002934027221 */ /* 0x041fe20000010000 */
[----:B------:R-:W-:Y:S01]  /*17fc0*/  F2FP.BF16.F32.PACK_AB R177, R52, R177 ;  /* 0x000000b134b1723e */ /* 0x000fe200000010ff */
[--C-:B------:R-:W-:Y:S02]  /*17fd0*/  IMAD.MOV.U32 R52, RZ, RZ, R119.reuse ;  /* 0x000000ffff347224 */ /* 0x100fe400078e0077 */
[----:B-1----:R-:W-:-:S03]  /*17fe0*/  IMAD.MOV.U32 R38, RZ, RZ, R119 ;  /* 0x000000ffff267224 */ /* 0x002fc600078e0077 */
[----:B------:R-:W0:Y:S01]  /*17ff0*/  MUFU.EX2 R100, R100 ;  /* 0x0000006400647308 */ /* 0x000e220000000800 */
[C---:B--2---:R-:W-:Y:S01]  /*18000*/  FADD.FTZ R11, R37.reuse, R0 ;  /* 0x00000000250b7221 */ /* 0x044fe20000010000 */
[----:B------:R-:W-:Y:S01]  /*18010*/  F2FP.BF16.F32.PACK_AB R176, R37, R98 ;  /* 0x0000006225b0723e */ /* 0x000fe200000010ff */
[--C-:B------:R-:W-:Y:S02]  /*18020*/  IMAD.MOV.U32 R98, RZ, RZ, R119.reuse ;  /* 0x000000ffff627224 */ /* 0x100fe400078e0077 */
[----:B------:R-:W-:-:S03]  /*18030*/  IMAD.MOV.U32 R37, RZ, RZ, R119 ;  /* 0x000000ffff257224 */ /* 0x000fc600078e0077 */
[----:B------:R-:W1:Y:S01]  /*18040*/  MUFU.EX2 R66, R66 ;  /* 0x0000004200427308 */ /* 0x000e620000000800 */
[----:B---3--:R-:W-:Y:S01]  /*18050*/  FADD.FTZ R41, R179, R2 ;  /* 0x00000002b3297221 */ /* 0x008fe20000010000 */
[----:B------:R-:W-:-:S06]  /*18060*/  IMAD.MOV.U32 R2, RZ, RZ, 0x3f800000 ;  /* 0x3f800000ff027424 */ /* 0x000fcc00078e00ff */
[----:B------:R2:W3:Y:S01]  /*18070*/  MUFU.EX2 R9, R102 ;  /* 0x0000006600097308 */ /* 0x0004e20000000800 */
[----:B0-----:R-:W-:Y:S01]  /*18080*/  FADD.FTZ R0, R100, R11 ;  /* 0x0000000b64007221 */ /* 0x001fe20000010000 */
[C---:B-1----:R-:W-:Y:S01]  /*18090*/  FADD.FTZ R6, R66.reuse, R41 ;  /* 0x0000002942067221 */ /* 0x042fe20000010000 */
[----:B------:R-:W-:Y:S01]  /*180a0*/  F2FP.BF16.F32.PACK_AB R179, R66, R179 ;  /* 0x000000b342b3723e */ /* 0x000fe200000010ff */
[--C-:B--2---:R-:W-:Y:S02]  /*180b0*/  IMAD.MOV.U32 R102, RZ, RZ, R119.reuse ;  /* 0x000000ffff667224 */ /* 0x104fe400078e0077 */
[--C-:B------:R-:W-:Y:S02]  /*180c0*/  IMAD.MOV.U32 R66, RZ, RZ, R119.reuse ;  /* 0x000000ffff427224 */ /* 0x100fe400078e0077 */
[----:B------:R-:W-:Y:S02]  /*180d0*/  IMAD.MOV.U32 R41, RZ, RZ, R119 ;  /* 0x000000ffff297224 */ /* 0x000fe400078e0077 */
[C---:B---3--:R-:W-:Y:S01]  /*180e0*/  FADD.FTZ R7, R9.reuse, R0 ;  /* 0x0000000009077221 */ /* 0x048fe20000010000 */
[----:B------:R-:W-:Y:S01]  /*180f0*/  F2FP.BF16.F32.PACK_AB R178, R9, R100 ;  /* 0x0000006409b2723e */ /* 0x000fe200000010ff */
[----:B------:R-:W-:-:S02]  /*18100*/  IMAD.MOV.U32 R0, RZ, RZ, 0x3f800000 ;  /* 0x3f800000ff007424 */ /* 0x000fc400078e00ff */
        /* <DEDUP_REMOVED lines=55> */
[----:B------:R-:W-:-:S07]  /*18480*/  CS2R R24, SRZ ;  /* 0x0000000000187805 */ /* 0x000fce000001ff00 */
.L_x_5249:
[----:B------:R-:W-:-:S05]  /*18490*/  VIADD R3, R12, 0x1 ;  /* 0x000000010c037836 */ /* 0x000fca0000000000 */
[----:B------:R-:W-:-:S04]  /*184a0*/  ISETP.NE.AND P2, PT, R3, 0x2, PT ;  /* 0x000000020300780c */ /* 0x000fc80003f45270 */
[----:B------:R-:W-:Y:S02]  /*184b0*/  SEL R208, RZ, 0x1, P2 ;  /* 0x00000001ffd07807 */ /* 0x000fe40001000000 */
[----:B------:R-:W-:Y:S02]  /*184c0*/  SEL R205, R3, RZ, P2 ;  /* 0x000000ff03cd7207 */ /* 0x000fe40001000000 */
[----:B------:R-:W-:Y:S01]  /*184d0*/  LOP3.LUT R208, R11, R208, RZ, 0x3c, !PT ;  /* 0x000000d00bd07212 */ /* 0x000fe200078e3cff */
[----:B------:R-:W-:Y:S06]  /*184e0*/  @!P0 BRA `(.L_x_5239) ;  /* 0x0000000000048947 */ /* 0x000fec0003800000 */
[----:B------:R-:W-:Y:S01]  /*184f0*/  BPT.TRAP 0x1 ;  /* 0x000000040000795c */ /* 0x000fe20000300000 */
.L_x_5239:
[----:B------:R-:W-:Y:S01]  /*18500*/  IMAD R13, R205, 0x8, R18 ;  /* 0x00000008cd0d7824 */ /* 0x000fe200078e0212 */
[----:B------:R-:W-:-:S04]  /*18510*/  SHF.L.U32 R4, R208, 0x1f, RZ ;  /* 0x0000001fd0047819 */ /* 0x000fc800000006ff */
[----:B------:R0:W1:Y:S01]  /*18520*/  SYNCS.PHASECHK.TRANS64.TRYWAIT P2, [R13+URZ+0x36830], R4 ;  /* 0x036830040d0075a7 */ /* 0x000062000804017f */
[----:B------:R-:W-:Y:S05]  /*18530*/  @!P0 BRA `(.L_x_5240) ;  /* 0x0000000000048947 */ /* 0x000fea0003800000 */
[----:B------:R-:W-:Y:S01]  /*18540*/  BPT.TRAP 0x1 ;  /* 0x000000040000795c */ /* 0x000fe20000300000 */
.L_x_5240:
[----:B------:R-:W-:Y:S01]  /*18550*/  IMAD R3, R205, 0xa80, R216 ;  /* 0x00000a80cd037824 */ /* 0x000fe200078e02d8 */
[----:B------:R-:W-:Y:S03]  /*18560*/  BSSY B2, `(.L_x_5241) ;  /* 0x0000006000027945 */ /* 0x000fe60003800000 */
[C---:B------:R-:W-:Y:S02]  /*18570*/  VIADD R122, R3.reuse, 0x80 ;  /* 0x00000080037a7836 */ /* 0x040fe40000000000 */
[----:B------:R-:W-:Y:S01]  /*18580*/  VIADD R124, R3, 0x100 ;  /* 0x00000100037c7836 */ /* 0x000fe20000000000 */
[----:B-1----:R-:W-:Y:S06]  /*18590*/  @P2 BRA `(.L_x_5242) ;  /* 0x0000000000082947 */ /* 0x002fec0003800000 */
[----:B------:R-:W1:Y:S02]  /*185a0*/  SYNCS.PHASECHK.TRANS64.TRYWAIT P2, [R13+URZ+0x36830], R4 ;  /* 0x036830040d0075a7 */ /* 0x000e64000804017f */
[----:B-1----:R-:W-:Y:S05]  /*185b0*/  @!P2 BRA `(.L_x_5243) ;  /* 0x0000015400c4a947 */ /* 0x002fea0003800000 */
.L_x_5242:
[----:B------:R-:W-:Y:S05]  /*185c0*/  BSYNC B2 ;  /* 0x0000000000027941 */ /* 0x000fea0003800000 */
.L_x_5241:
[----:B------:R-:W2:Y:S01]  /*185d0*/  LDL.64 R20, [R1+0x30] ;  /* 0x0000300001147983 */ /* 0x000ea20000100a00 */
[----:B------:R-:W-:Y:S02]  /*185e0*/  IMAD.MOV.U32 R120, RZ, RZ, R3 ;  /* 0x000000ffff787224 */ /* 0x000fe400078e0003 */
[----:B------:R-:W-:Y:S01]  /*185f0*/  IMAD.MOV.U32 R121, RZ, RZ, 0x40000040 ;  /* 0x40000040ff797424 */ /* 0x000fe200078e00ff */
[----:B------:R-:W3:Y:S02]  /*18600*/  LDL.64 R14, [R1+0x28] ;  /* 0x00002800010e7983 */ /* 0x000ee40000100a00 */
[----:B------:R-:W-:Y:S02]  /*18610*/  R2UR UR10, R120 ;  /* 0x00000000780a72ca */ /* 0x000fe400000e0000 */
[C---:B------:R-:W-:Y:S01]  /*18620*/  R2UR UR11, R121.reuse ;  /* 0x00000000790b72ca */ /* 0x040fe200000e0000 */
[----:B------:R-:W-:Y:S01]  /*18630*/  WARPGROUP.ARRIVE ;  /* 0x00000000000079c5 */ /* 0x000fe20000000000 */
[----:B------:R-:W-:Y:S01]  /*18640*/  IMAD.MOV.U32 R123, RZ, RZ, 0x40000040 ;  /* 0x40000040ff7b7424 */ /* 0x000fe200078e00ff */
[----:B------:R-:W-:Y:S01]  /*18650*/  R2UR UR6, R122 ;  /* 0x000000007a0672ca */ /* 0x000fe200000e0000 */
[----:B------:R-:W-:Y:S01]  /*18660*/  IMAD.MOV.U32 R125, RZ, RZ, 0x40000040 ;  /* 0x40000040ff7d7424 */ /* 0x000fe200078e00ff */
[----:B------:R-:W-:Y:S01]  /*18670*/  R2UR UR19, R121 ;  /* 0x00000000791372ca */ /* 0x000fe200000e0000 */
[----:B------:R4:W-:Y:S01]  /*18680*/  STL.64 [R1+0x80], R8 ;  /* 0x0000800801007387 */ /* 0x0009e20000100a00 */
[----:B------:R-:W-:Y:S01]  /*18690*/  R2UR UR7, R123 ;  /* 0x000000007b0772ca */ /* 0x000fe200000e0000 */
[----:B------:R-:W-:-:S02]  /*186a0*/  IMAD.MOV.U32 R120, RZ, RZ, R124 ;  /* 0x000000ffff787224 */ /* 0x000fc400078e007c */
[----:B------:R-:W-:Y:S01]  /*186b0*/  VIADD R122, R3, 0x180 ;  /* 0x00000180037a7836 */ /* 0x000fe20000000000 */
[----:B------:R-:W-:Y:S01]  /*186c0*/  R2UR UR15, R123 ;  /* 0x000000007b0f72ca */ /* 0x000fe200000e0000 */
[----:B------:R0:W-:Y:S01]  /*186d0*/  STL.64 [R1+0x78], R6 ;  /* 0x0000780601007387 */ /* 0x0001e20000100a00 */
[----:B------:R-:W-:Y:S02]  /*186e0*/  R2UR UR18, R120 ;  /* 0x00000000781272ca */ /* 0x000fe400000e0000 */
[----:B------:R-:W-:Y:S01]  /*186f0*/  R2UR UR14, R122 ;  /* 0x000000007a0e72ca */ /* 0x000fe200000e0000 */
[----:B------:R-:W-:Y:S01]  /*18700*/  VIADD R120, R3, 0x200 ;  /* 0x0000020003787836 */ /* 0x000fe20000000000 */
[----:B------:R-:W-:Y:S02]  /*18710*/  R2UR UR35, R121 ;  /* 0x00000000792372ca */ /* 0x000fe400000e0000 */
[----:B--2---:R-:W-:Y:S02]  /*18720*/  R2UR UR20, R20 ;  /* 0x00000000141472ca */ /* 0x004fe400000e0000 */
[----:B------:R-:W-:Y:S01]  /*18730*/  R2UR UR21, R21 ;  /* 0x00000000151572ca */ /* 0x000fe200000e0000 */
[----:B------:R-:W-:Y:S01]  /*18740*/  VIADD R124, R3, 0x280 ;  /* 0x00000280037c7836 */ /* 0x000fe20000000000 */
[----:B------:R-:W-:Y:S01]  /*18750*/  R2UR UR31, R125 ;  /* 0x000000007d1f72ca */ /* 0x000fe200000e0000 */
[----:B----4-:R-:W2:Y:S01]  /*18760*/  LDL.64 R8, [R1+0x20] ;  /* 0x0000200001087983 */ /* 0x010ea20000100a00 */
[----:B------:R-:W-:-:S02]  /*18770*/  R2UR UR27, R123 ;  /* 0x000000007b1b72ca */ /* 0x000fc400000e0000 */
[----:B---3--:R-:W-:Y:S01]  /*18780*/  R2UR UR46, R14 ;  /* 0x000000000e2e72ca */ /* 0x008fe200000e0000 */
[----:B------:R-:W-:Y:S01]  /*18790*/  VIADD R210, R3, 0x84 ;  /* 0x0000008403d27836 */ /* 0x000fe20000000000 */
[----:B------:R-:W-:Y:S01]  /*187a0*/  R2UR UR47, R15 ;  /* 0x000000000f2f72ca */ /* 0x000fe200000e0000 */
[----:B------:R-:W-:Y:S01]  /*187b0*/  IMAD.MOV.U32 R211, RZ, RZ, 0x40000040 ;  /* 0x40000040ffd37424 */ /* 0x000fe200078e00ff */
[----:B0-----:R-:W3:Y:S01]  /*187c0*/  LDL.64 R6, [R1+0x18] ;  /* 0x0000180001067983 */ /* 0x001ee20000100a00 */
[----:B------:R-:W-:Y:S02]  /*187d0*/  UMOV UR8, UR20 ;  /* 0x0000001400087c82 */ /* 0x000fe40008000000 */
[----:B------:R-:W-:Y:S02]  /*187e0*/  UMOV UR9, UR21 ;  /* 0x0000001500097c82 */ /* 0x000fe40008000000 */
[----:B------:R-:W-:Y:S01]  /*187f0*/  HGMMA.64x16x16.F32.BF16 R168, gdesc[UR8], RZ, !UPT, gsb0 ;  /* 0x0020000008a879f0 */ /* 0x000fe2000c0018ff */
[----:B------:R-:W-:Y:S01]  /*18800*/  UMOV UR4, UR20 ;  /* 0x0000001400047c82 */ /* 0x000fe20008000000 */
[----:B------:R-:W-:Y:S01]  /*18810*/  UMOV UR5, UR21 ;  /* 0x0000001500057c82 */ /* 0x000fe20008000000 */
[----:B------:R-:W-:-:S02]  /*18820*/  WARPGROUP.DEPBAR.LE gsb0, 0x0 ;  /* 0x00008000000079c5 */ /* 0x000fc40000010000 */
        /* <DEDUP_REMOVED lines=12> */
[----:B------:R-:W-:Y:S01]  /*188f0*/  R2UR UR34, R120 ;  /* 0x00000000782272ca */ /* 0x000fe200000e0000 */
[----:B------:R-:W-:Y:S01]  /*18900*/  UMOV UR32, UR20 ;  /* 0x0000001400207c82 */ /* 0x000fe20008000000 */
[----:B------:R-:W-:Y:S01]  /*18910*/  UMOV UR33, UR21 ;  /* 0x0000001500217c82 */ /* 0x000fe20008000000 */
[----:B------:R-:W-:Y:S02]  /*18920*/  WARPGROUP.DEPBAR.LE gsb0, 0x0 ;  /* 0x00008000000079c5 */ /* 0x000fe40000010000 */
[----:B------:R-:W-:-:S08]  /*18930*/  WARPGROUP.ARRIVE ;  /* 0x00000000000079c5 */ /* 0x000fd00000000000 */
[----:B------:R-:W-:Y:S01]  /*18940*/  HGMMA.64x16x16.F32.BF16 R136, gdesc[UR32], RZ, !UPT, gsb0 ;  /* 0x00200000208879f0 */ /* 0x000fe2000c0018ff */
[----:B------:R-:W-:Y:S01]  /*18950*/  R2UR UR30, R124 ;  /* 0x000000007c1e72ca */ /* 0x000fe200000e0000 */
[----:B------:R-:W-:Y:S01]  /*18960*/  UMOV UR28, UR20 ;  /* 0x00000014001c7c82 */ /* 0x000fe20008000000 */
[----:B------:R-:W-:Y:S01]  /*18970*/  UMOV UR29, UR21 ;  /* 0x00000015001d7c82 */ /* 0x000fe20008000000 */
[C---:B------:R-:W-:Y:S02]  /*18980*/  VIADD R120, R3.reuse, 0x2 ;  /* 0x0000000203787836 */ /* 0x040fe40000000000 */
[----:B------:R-:W-:Y:S02]  /*18990*/  IMAD.MOV.U32 R121, RZ, RZ, 0x40000040 ;  /* 0x40000040ff797424 */ /* 0x000fe400078e00ff */
[C---:B------:R-:W-:Y:S01]  /*189a0*/  VIADD R122, R3.reuse, 0x300 ;  /* 0x00000300037a7836 */ /* 0x040fe20000000000 */
[----:B------:R-:W-:Y:S01]  /*189b0*/  R2UR UR10, R120 ;  /* 0x00000000780a72ca */ /* 0x000fe200000e0000 */
[----:B------:R-:W-:Y:S01]  /*189c0*/  VIADD R120, R3, 0x102 ;  /* 0x0000010203787836 */ /* 0x000fe20000000000 */
[----:B------:R-:W-:Y:S01]  /*189d0*/  R2UR UR11, R121 ;  /* 0x00000000790b72ca */ /* 0x000fe200000e0000 */
[----:B------:R-:W-:Y:S01]  /*189e0*/  IMAD.MOV.U32 R121, RZ, RZ, 0x40000040 ;  /* 0x40000040ff797424 */ /* 0x000fe200078e00ff */
[----:B------:R-:W-:-:S02]  /*189f0*/  WARPGROUP.DEPBAR.LE gsb0, 0x0 ;  /* 0x00008000000079c5 */ /* 0x000fc40000010000 */
[----:B------:R-:W-:-:S06]  /*18a00*/  WARPGROUP.ARRIVE ;  /* 0x00000000000079c5 */ /* 0x000fcc0000000000 */
[----:B------:R-:W-:Y:S01]  /*18a10*/  HGMMA.64x16x16.F32.BF16 R128, gdesc[UR28], RZ, !UPT, gsb0 ;  /* 0x002000001c8079f0 */ /* 0x000fe2000c0018ff */
[----:B------:R-:W-:Y:S01]  /*18a20*/  R2UR UR26, R122 ;  /* 0x000000007a1a72ca */ /* 0x000fe200000e0000 */
[----:B------:R-:W-:Y:S01]  /*18a30*/  VIADD R122, R3, 0x82 ;  /* 0x00000082037a7836 */ /* 0x000fe20000000000 */
[----:B------:R-:W-:Y:S01]  /*18a40*/  R2UR UR22, R120 ;  /* 0x00000000781672ca */ /* 0x000fe200000e0000 */
[----:B------:R-:W-:Y:S01]  /*18a50*/  IMAD.MOV.U32 R123, RZ, RZ, 0x40000040 ;  /* 0x40000040ff7b7424 */ /* 0x000fe200078e00ff */
[----:B------:R-:W-:Y:S01]  /*18a60*/  R2UR UR23, R121 ;  /* 0x00000000791772ca */ /* 0x000fe200000e0000 */
[C---:B------:R-:W-:Y:S02]  /*18a70*/  VIADD R120, R3.reuse, 0x202 ;  /* 0x0000020203787836 */ /* 0x040fe40000000000 */
[----:B------:R-:W-:Y:S01]  /*18a80*/  IMAD.MOV.U32 R121, RZ, RZ, 0x40000040 ;  /* 0x40000040ff797424 */ /* 0x000fe200078e00ff */
        /* <DEDUP_REMOVED lines=47> */
[----:B------:R-:W-:Y:S01]  /*18d80*/  MOV R21, UR48 ;  /* 0x0000003000157c02 */ /* 0x000fe20008000f00 */
        /* <DEDUP_REMOVED lines=14> */
[----:B--2---:R-:W-:Y:S02]  /*18e70*/  R2UR UR38, R8 ;  /* 0x00000000082672ca */ /* 0x004fe400000e0000 */
[----:B------:R-:W-:Y:S02]  /*18e80*/  R2UR UR39, R9 ;  /* 0x00000000092772ca */ /* 0x000fe400000e0000 */
[----:B------:R-:W-:Y:S01]  /*18e90*/  R2UR UR26, R210 ;  /* 0x00000000d21a72ca */ /* 0x000fe200000e0000 */
[----:B------:R0:W5:Y:S08]  /*18ea0*/  LDL.LU.64 R8, [R1+0x80] ;  /* 0x0000800001087983 */ /* 0x0001700000300a00 */
[----:B------:R-:W-:-:S02]  /*18eb0*/  UMOV UR28, UR38 ;  /* 0x00000026001c7c82 */ /* 0x000fc40008000000 */
[----:B------:R-:W-:Y:S01]  /*18ec0*/  UMOV UR29, UR39 ;  /* 0x00000027001d7c82 */ /* 0x000fe20008000000 */
[----:B------:R-:W-:Y:S02]  /*18ed0*/  WARPGROUP.DEPBAR.LE gsb0, 0x0 ;  /* 0x00008000000079c5 */ /* 0x000fe40000010000 */
[----:B------:R-:W-:-:S06]  /*18ee0*/  WARPGROUP.ARRIVE ;  /* 0x00000000000079c5 */ /* 0x000fcc0000000000 */
        /* <DEDUP_REMOVED lines=54> */
[----:B------:R-:W-:Y:S02]  /*19250*/  MOV R14, UR41 ;  /* 0x00000029000e7c02 */ /* 0x000fe40008000f00 */
[----:B------:R-:W-:Y:S02]  /*19260*/  MOV R15, UR40 ;  /* 0x00000028000f7c02 */ /* 0x000fe40008000f00 */
[----:B---3--:R-:W-:Y:S02]  /*19270*/  R2UR UR40, R6 ;  /* 0x00000000062872ca */ /* 0x008fe400000e0000 */
[----:B------:R-:W-:-:S02]  /*19280*/  R2UR UR41, R7 ;  /* 0x00000000072972ca */ /* 0x000fc400000e0000 */
        /* <DEDUP_REMOVED lines=67> */
[----:B------:R0:W5:Y:S01]  /*196c0*/  LDL.LU.64 R6, [R1+0x78] ;  /* 0x0000780001067983 */ /* 0x0001620000300a00 */
        /* <DEDUP_REMOVED lines=12> */
[----:B------:R-:W2:Y:S08]  /*19790*/  LDL.64 R210, [R1] ;  /* 0x0000000001d27983 */ /* 0x000eb00000100a00 */
[----:B------:R-:W-:-:S02]  /*197a0*/  UMOV UR18, UR38 ;  /* 0x0000002600127c82 */ /* 0x000fc40008000000 */
[----:B------:R-:W-:Y:S01]  /*197b0*/  UMOV UR19, UR39 ;  /* 0x0000002700137c82 */ /* 0x000fe20008000000 */
[----:B------:R-:W-:Y:S02]  /*197c0*/  WARPGROUP.DEPBAR.LE gsb0, 0x0 ;  /* 0x00008000000079c5 */ /* 0x000fe40000010000 */
[----:B------:R-:W-:-:S06]  /*197d0*/  WARPGROUP.ARRIVE ;  /* 0x00000000000079c5 */ /* 0x000fcc0000000000 */
[----:B------:R-:W-:Y:S01]  /*197e0*/  HGMMA.64x16x16.F32.BF16 R160, gdesc[UR16], R160, gsb0 ;  /* 0x0020000010a079f0 */ /* 0x000fe200080018a0 */
[----:B------:R-:W-:Y:S01]  /*197f0*/  R2UR UR49, R20 ;  /* 0x00000000143172ca */ /* 0x000fe200000e0000 */
[----:B------:R-:W-:Y:S01]  /*19800*/  VIADD R20, R3, 0x480 ;  /* 0x0000048003147836 */ /* 0x000fe20000000000 */
[----:B------:R-:W-:Y:S01]  /*19810*/  R2UR UR48, R21 ;  /* 0x00000000153072ca */ /* 0x000fe200000e0000 */
        /* <DEDUP_REMOVED lines=28> */
[----:B-1----:R-:W-:Y:S02]  /*199e0*/  MOV R4, UR43 ;  /* 0x0000002b00047c02 */ /* 0x002fe40008000f00 */
[----:B------:R-:W-:Y:S02]  /*199f0*/  MOV R5, UR42 ;  /* 0x0000002a00057c02 */ /* 0x000fe40008000f00 */
[----:B------:R-:W-:Y:S02]  /*19a00*/  R2UR UR42, R20 ;  /* 0x00000000142a72ca */ /* 0x000fe400000e0000 */
[----:B------:R-:W-:Y:S01]  /*19a10*/  R2UR UR43, R21 ;  /* 0x00000000152b72ca */ /* 0x000fe200000e0000 */
[----:B------:R-:W-:Y:S01]  /*19a20*/  UMOV UR40, UR46 ;  /* 0x0000002e00287c82 */ /* 0x000fe20008000000 */
[----:B------:R-:W-:Y:S01]  /*19a30*/  UMOV UR41, UR47 ;  /* 0x0000002f00297c82 */ /* 0x000fe20008000000 */
[----:B------:R-:W-:-:S02]  /*19a40*/  WARPGROUP.DEPBAR.LE gsb0, 0x0 ;  /* 0x00008000000079c5 */ /* 0x000fc40000010000 */
        /* <DEDUP_REMOVED lines=324> */
[----:B------:R-:W-:Y:S02]  /*1ae90*/  R2UR UR41, R14 ;  /* 0x000000000e2972ca */ /* 0x000fe400000e0000 */
        /* <DEDUP_REMOVED lines=222> */
.L_x_5244:
[----:B------:R-:W-:Y:S01]  /*1bc80*/  SHF.L.U32 R0, R11, 0x1f, RZ ;  /* 0x0000001f0b007819 */ /* 0x000fe200000006ff */
[----:B------:R-:W-:-:S04]  /*1bc90*/  IMAD R11, R12, 0x8, R18 ;  /* 0x000000080c0b7824 */ /* 0x000fc800078e0212 */
[----:B------:R0:W1:Y:S01]  /*1bca0*/  SYNCS.PHASECHK.TRANS64.TRYWAIT P2, [R11+URZ+0x36850], R0 ;  /* 0x036850000b0075a7 */ /* 0x000062000804017f */
[----:B------:R-:W-:Y:S05]  /*1bcb0*/  @!P0 BRA `(.L_x_5245) ;  /* 0x0000000000048947 */ /* 0x000fea0003800000 */
[----:B------:R-:W-:Y:S01]  /*1bcc0*/  BPT.TRAP 0x1 ;  /* 0x000000040000795c */ /* 0x000fe20000300000 */
.L_x_5245:
[----:B------:R-:W-:Y:S04]  /*1bcd0*/  BSSY B2, `(.L_x_5246) ;  /* 0x0000004000027945 */ /* 0x000fe80003800000 */
[----:B-1----:R-:W-:Y:S05]  /*1bce0*/  @P2 BRA `(.L_x_5247) ;  /* 0x0000000000082947 */ /* 0x002fea0003800000 */
[----:B------:R-:W1:Y:S02]  /*1bcf0*/  SYNCS.PHASECHK.TRANS64.TRYWAIT P2, [R11+URZ+0x36850], R0 ;  /* 0x036850000b0075a7 */ /* 0x000e64000804017f */
[----:B-1----:R-:W-:Y:S05]  /*1bd00*/  @!P2 BRA `(.L_x_5248) ;  /* 0x000001200004a947 */ /* 0x002fea0003800000 */
.L_x_5247:
[----:B------:R-:W-:Y:S05]  /*1bd10*/  BSYNC B2 ;  /* 0x0000000000027941 */ /* 0x000fea0003800000 */
.L_x_5246:
        /* <DEDUP_REMOVED lines=10> */
[----:B------:R-:W-:Y:S01]  /*1bdc0*/  FMUL.FTZ R167, R153, UR43 ;  /* 0x0000002b99a77c20 */ /* 0x000fe20008410000 */
[----:B------:R-:W-:Y:S01]  /*1bdd0*/  FMUL.FTZ R153, R155, UR43 ;  /* 0x0000002b9b997c20 */ /* 0x000fe20008410000 */
[----:B------:R-:W-:Y:S01]  /*1bde0*/  FMUL.FTZ R155, R156, UR43 ;  /* 0x0000002b9c9b7c20 */ /* 0x000fe20008410000 */
[----:B------:R-:W-:Y:S01]  /*1bdf0*/  LOP3.LUT R0, R0, 0x3800000, RZ, 0xfc, !PT ;  /* 0x0380000000007812 */ /* 0x000fe200078efcff */
[----:B------:R-:W-:Y:S01]  /*1be00*/  FMUL.FTZ R156, R159, UR43 ;  /* 0x0000002b9f9c7c20 */ /* 0x000fe20008410000 */
[----:B------:R-:W-:Y:S01]  /*1be10*/  FMUL.FTZ R159, R145, UR43 ;  /* 0x0000002b919f7c20 */ /* 0x000fe20008410000 */
[----:B------:R-:W-:-:S02]  /*1be20*/  IMAD.SHL.U32 R145, R217, 0x80, RZ ;  /* 0x00000080d9917824 */ /* 0x000fc400078e00ff */
[----:B------:R-:W-:Y:S01]  /*1be30*/  FMUL.FTZ R3, R169, UR43 ;  /* 0x0000002ba9037c20 */ /* 0x000fe20008410000 */
[----:B------:R-:W-:Y:S02]  /*1be40*/  IMAD R2, R12, 0xa80, R0 ;  /* 0x00000a800c027824 */ /* 0x000fe400078e0200 */
[----:B------:R-:W-:Y:S01]  /*1be50*/  FMUL.FTZ R0, R168, UR43 ;  /* 0x0000002ba8007c20 */ /* 0x000fe20008410000 */
[----:B------:R-:W-:Y:S01]  /*1be60*/  FMUL.FTZ R168, R161, UR43 ;  /* 0x0000002ba1a87c20 */ /* 0x000fe20008410000 */
[----:B------:R-:W-:Y:S01]  /*1be70*/  FMUL.FTZ R161, R163, UR43 ;  /* 0x0000002ba3a17c20 */ /* 0x000fe20008410000 */
[C---:B------:R-:W-:Y:S01]  /*1be80*/  VIADD R4, R2.reuse, 0x80 ;  /* 0x0000008002047836 */ /* 0x040fe20000000000 */
[----:B------:R-:W-:Y:S01]  /*1be90*/  R2UR UR6, R2 ;  /* 0x00000000020672ca */ /* 0x000fe200000e0000 */
[----:B------:R-:W-:Y:S01]  /*1bea0*/  FMUL.FTZ R163, R166, UR43 ;  /* 0x0000002ba6a37c20 */ /* 0x000fe20008410000 */
[----:B------:R-:W-:Y:S01]  /*1beb0*/  FMUL.FTZ R166, R152, UR43 ;  /* 0x0000002b98a67c20 */ /* 0x000fe20008410000 */
[----:B------:R-:W-:Y:S01]  /*1bec0*/  FMUL.FTZ R152, R154, UR43 ;  /* 0x0000002b9a987c20 */ /* 0x000fe20008410000 */
[----:B------:R-:W-:Y:S01]  /*1bed0*/  FMUL.FTZ R154, R158, UR43 ;  /* 0x0000002b9e9a7c20 */ /* 0x000fe20008410000 */
[----:B------:R-:W-:Y:S01]  /*1bee0*/  FMUL.FTZ R158, R144, UR43 ;  /* 0x0000002b909e7c20 */ /* 0x000fe20008410000 */
[----:B------:R-:W-:Y:S01]  /*1bef0*/  FMUL.FTZ R144, R146, UR43 ;  /* 0x0000002b92907c20 */ /* 0x000fe20008410000 */
[----:B------:R-:W-:Y:S01]  /*1bf00*/  IMAD R146, R10, -0x70, R145 ;  /* 0xffffff900a927824 */ /* 0x000fe200078e0291 */
[----:B------:R-:W0:Y:S01]  /*1bf10*/  MUFU.TANH R0, R0 ;  /* 0x0000000000007308 */ /* 0x000e220000002400 */
[----:B------:R-:W-:Y:S01]  /*1bf20*/  FMUL.FTZ R20, R173, UR43 ;  /* 0x0000002bad147c20 */ /* 0x000fe20008410000 */
[----:B------:R-:W-:Y:S01]  /*1bf30*/  FMUL.FTZ R160, R160, UR43 ;  /* 0x0000002ba0a07c20 */ /* 0x000fe20008410000 */
[----:B------:R-:W-:Y:S01]  /*1bf40*/  FMUL.FTZ R147, R147, UR43 ;  /* 0x0000002b93937c20 */ /* 0x000fe20008410000 */
[----:B------:R-:W-:Y:S01]  /*1bf50*/  IADD3 R146, R146, 0x1, R222 ;  /* 0x0000000192927810 */ /* 0x000fe20007ffe0de */
[----:B------:R-:W-:Y:S01]  /*1bf60*/  HGMMA.64x192x16.F32.BF16 R24, R200, gdesc[UR4].tnspB, R24, gsb0 ;  /* 0x42e00004c8187df0 */ /* 0x000fe20008001818 */
[----:B------:R-:W-:Y:S01]  /*1bf70*/  R2UR UR6, R4 ;  /* 0x00000000040672ca */ /* 0x000fe200000e0000 */
[----:B------:R-:W-:Y:S01]  /*1bf80*/  VIADD R4, R2, 0x100 ;  /* 0x0000010002047836 */ /* 0x000fe20000000000 */
[----:B------:R-:W-:Y:S01]  /*1bf90*/  R2UR UR7, R5 ;  /* 0x00000000050772ca */ /* 0x000fe200000e0000 */
[----:B------:R-:W-:Y:S01]  /*1bfa0*/  IMAD.MOV.U32 R5, RZ, RZ, 0x40000040 ;  /* 0x40000040ff057424 */ /* 0x000fe200078e00ff */
[----:B------:R-:W1:Y:S01]  /*1bfb0*/  MUFU.TANH R3, R3 ;  /* 0x0000000300037308 */ /* 0x000e620000002400 */
[----:B------:R-:W-:-:S02]  /*1bfc0*/  IMAD.IADD R146, R146, 0x1, -R219 ;  /* 0x0000000192927824 */ /* 0x000fc400078e0adb */
[----:B------:R-:W-:Y:S01]  /*1bfd0*/  FMUL.FTZ R165, R165, UR43 ;  /* 0x0000002ba5a57c20 */ /* 0x000fe20008410000 */
[----:B------:R-:W-:Y:S01]  /*1bfe0*/  FMUL.FTZ R169, R137, UR43 ;  /* 0x0000002b89a97c20 */ /* 0x000fe20008410000 */
[----:B------:R-:W-:Y:S01]  /*1bff0*/  FMUL.FTZ R157, R157, UR43 ;  /* 0x0000002b9d9d7c20 */ /* 0x000fe20008410000 */
[----:B------:R-:W-:Y:S02]  /*1c000*/  IMAD R146, R226, -0x2, R146 ;  /* 0xfffffffee2927824 */ /* 0x000fe400078e0292 */
[----:B------:R-:W-:Y:S01]  /*1c010*/  FMUL.FTZ R140, R140, UR43 ;  /* 0x0000002b8c8c7c20 */ /* 0x000fe20008410000 */
[----:B------:R-:W-:Y:S01]  /*1c020*/  FMUL.FTZ R129, R129, UR43 ;  /* 0x0000002b81817c20 */ /* 0x000fe20008410000 */
[----:B------:R-:W2:Y:S01]  /*1c030*/  MUFU.TANH R20, R20 ;  /* 0x0000001400147308 */ /* 0x000ea20000002400 */
[----:B------:R-:W-:Y:S02]  /*1c040*/  IMAD.IADD R146, R227, 0x1, R146 ;  /* 0x00000001e3927824 */ /* 0x000fe400078e0292 */
[----:B------:R-:W-:Y:S01]  /*1c050*/  FMUL.FTZ R12, R171, UR43 ;  /* 0x0000002bab0c7c20 */ /* 0x000fe20008410000 */
[----:B------:R-:W-:Y:S01]  /*1c060*/  FMUL.FTZ R171, R133, UR43 ;  /* 0x0000002b85ab7c20 */ /* 0x000fe20008410000 */
[----:B------:R-:W-:Y:S01]  /*1c070*/  FMUL.FTZ R120, R120, UR43 ;  /* 0x0000002b78787c20 */ /* 0x000fe20008410000 */
[----:B------:R-:W-:Y:S01]  /*1c080*/  FMUL.FTZ R121, R121, UR43 ;  /* 0x0000002b79797c20 */ /* 0x000fe20008410000 */
[C---:B------:R-:W-:Y:S01]  /*1c090*/  ISETP.GT.AND P2, PT, R146.reuse, RZ, PT ;  /* 0x000000ff9200720c */ /* 0x040fe20003f44270 */
[----:B------:R-:W-:Y:S01]  /*1c0a0*/  ULDC UR4, c[0x0][0x988] ;  /* 0x0002620000047ab9 */ /* 0x000fe20000000800 */
[----:B------:R-:W-:Y:S01]  /*1c0b0*/  MUFU.TANH R160, R160 ;  /* 0x000000a000a07308 */ /* 0x000fe20000002400 */
[----:B------:R-:W-:Y:S01]  /*1c0c0*/  ISETP.GT.AND P3, PT, R146, 0x1, PT ;  /* 0x000000019200780c */ /* 0x000fe20003f64270 */
[----:B------:R-:W-:Y:S01]  /*1c0d0*/  FMUL.FTZ R14, R174, UR43 ;  /* 0x0000002bae0e7c20 */ /* 0x000fe20008410000 */
[----:B0-----:R-:W-:Y:S01]  /*1c0e0*/  FSEL R0, R0, -INF , P2 ;  /* 0xff80000000007808 */ /* 0x001fe20001000000 */
[----:B------:R-:W-:Y:S01]  /*1c0f0*/  FMUL.FTZ R15, R175, UR43 ;  /* 0x0000002baf0f7c20 */ /* 0x000fe20008410000 */
[----:B------:R-:W-:Y:S01]  /*1c100*/  ISETP.GT.AND P2, PT, R146, 0x8, PT ;  /* 0x000000089200780c */ /* 0x000fe20003f44270 */
        /* <DEDUP_REMOVED lines=11> */
[----:B0-----:R-:W-:Y:S01]  /*1c1c0*/  FMUL.FTZ R147, R148, UR43 ;  /* 0x0000002b94937c20 */ /* 0x001fe20008410000 */
[----:B------:R-:W-:Y:S01]  /*1c1d0*/  FMUL.FTZ R148, R149, UR43 ;  /* 0x0000002b95947c20 */ /* 0x000fe20008410000 */
[----:B------:R-:W-:Y:S01]  /*1c1e0*/  FMUL.FTZ R149, R136, UR43 ;  /* 0x0000002b88957c20 */ /* 0x000fe20008410000 */
[----:B-1----:R-:W-:Y:S01]  /*1c1f0*/  FSEL R136, R3, -INF , P3 ;  /* 0xff80000003887808 */ /* 0x002fe20001800000 */
[----:B------:R-:W-:Y:S01]  /*1c200*/  FMUL.FTZ R122, R122, UR43 ;  /* 0x0000002b7a7a7c20 */ /* 0x000fe20008410000 */
[----:B-----5:R-:W-:Y:S01]  /*1c210*/  FMNMX.FTZ R3, R0, R9, !PT ;  /* 0x0000000900037209 */ /* 0x020fe20007810000 */
[----:B------:R-:W-:Y:S01]  /*1c220*/  FMUL.FTZ R123, R123, UR43 ;  /* 0x0000002b7b7b7c20 */ /* 0x000fe20008410000 */
[----:B------:R-:W-:Y:S01]  /*1c230*/  MUFU.TANH R162, R162 ;  /* 0x000000a200a27308 */ /* 0x000fe20000002400 */
[----:B------:R-:W-:Y:S01]  /*1c240*/  ISETP.GT.AND P3, PT, R146, 0x9, PT ;  /* 0x000000099200780c */ /* 0x000fe20003f64270 */
[----:B------:R-:W-:-:S02]  /*1c250*/  @!P1 VIADD R13, R13, 0x36840 ;  /* 0x000368400d0d9836 */ /* 0x000fc40000000000 */
[----:B------:R-:W-:Y:S01]  /*1c260*/  @!P1 VIADD R11, R11, 0x36860 ;  /* 0x000368600b0b9836 */ /* 0x000fe20000000000 */
[----:B--2---:R-:W-:Y:S02]  /*1c270*/  FSEL R20, R20, -INF , P3 ;  /* 0xff80000014147808 */ /* 0x004fe40001800000 */
[----:B------:R-:W-:Y:S01]  /*1c280*/  ISETP.GT.AND P3, PT, R146, 0x11, PT ;  /* 0x000000119200780c */ /* 0x000fe20003f64270 */
[----:B------:R-:W0:Y:S01]  /*1c290*/  MUFU.TANH R165, R165 ;  /* 0x000000a500a57308 */ /* 0x000e220000002400 */
[----:B------:R-:W-:Y:S02]  /*1c2a0*/  @!P1 PRMT R13, RZ, 0x654, R13 ;  /* 0x00000654ff0d9816 */ /* 0x000fe4000000000d */
[----:B---3--:R-:W-:Y:S02]  /*1c2b0*/  FSEL R168, R168, -INF , P3 ;  /* 0xff800000a8a87808 */ /* 0x008fe40001800000 */
[----:B------:R-:W-:-:S03]  /*1c2c0*/  ISETP.GT.AND P3, PT, R146, 0x19, PT ;  /* 0x000000199200780c */ /* 0x000fc60003f64270 */
[----:B------:R-:W-:Y:S08]  /*1c2d0*/  MUFU.TANH R166, R166 ;  /* 0x000000a600a67308 */ /* 0x000ff00000002400 */
[----:B------:R-:W1:Y:S01]  /*1c2e0*/  MUFU.TANH R167, R167 ;  /* 0x000000a700a77308 */ /* 0x000e620000002400 */
[----:B0-----:R-:W-:Y:S02]  /*1c2f0*/  FSEL R165, R165, -INF , P3 ;  /* 0xff800000a5a57808 */ /* 0x001fe40001800000 */
[----:B------:R-:W-:-:S05]  /*1c300*/  ISETP.GT.AND P3, PT, R146, 0x21, PT ;  /* 0x000000219200780c */ /* 0x000fca0003f64270 */
[----:B------:R-:W-:Y:S08]  /*1c310*/  MUFU.TANH R155, R155 ;  /* 0x0000009b009b7308 */ /* 0x000ff00000002400 */
[----:B------:R-:W0:Y:S01]  /*1c320*/  MUFU.TANH R157, R157 ;  /* 0x0000009d009d7308 */ /* 0x000e220000002400 */
[----:B-1----:R-:W-:Y:S02]  /*1c330*/  FSEL R167, R167, -INF , P3 ;  /* 0xff800000a7a77808 */ /* 0x002fe40001800000 */
[----:B------:R-:W-:-:S05]  /*1c340*/  ISETP.GT.AND P3, PT, R146, 0x29, PT ;  /* 0x000000299200780c */ /* 0x000fca0003f64270 */
        /* <DEDUP_REMOVED lines=9> */
[----:B------:R-:W-:Y:S01]  /*1c3e0*/  MUFU.TANH R171, R171 ;  /* 0x000000ab00ab7308 */ /* 0x000fe20000002400 */
[----:B0-----:R-:W-:Y:S02]  /*1c3f0*/  FSEL R148, R148, -INF , P3 ;  /* 0xff80000094947808 */ /* 0x001fe40001800000 */
[----:B------:R-:W-:-:S05]  /*1c400*/  ISETP.GT.AND P3, PT, R146, 0x41, PT ;  /* 0x000000419200780c */ /* 0x000fca0003f64270 */
        /* <DEDUP_REMOVED lines=13> */
[----:B------:R-:W-:Y:S01]  /*1c4e0*/  R2UR UR6, R4 ;  /* 0x00000000040672ca */ /* 0x000fe200000e0000 */
[----:B------:R-:W-:Y:S01]  /*1c4f0*/  VIADD R4, R2, 0x180 ;  /* 0x0000018002047836 */ /* 0x000fe20000000000 */
[----:B------:R-:W-:Y:S01]  /*1c500*/  R2UR UR7, R5 ;  /* 0x00000000050772ca */ /* 0x000fe200000e0000 */
[----:B------:R-:W-:-:S03]  /*1c510*/  IMAD.MOV.U32 R5, RZ, RZ, 0x40000040 ;  /* 0x40000040ff057424 */ /* 0x000fc600078e00ff */
        /* <DEDUP_REMOVED lines=23> */
[----:B------:R-:W-:Y:S01]  /*1c690*/  FMUL.FTZ R5, R172, UR43 ;  /* 0x0000002bac057c20 */ /* 0x000fe20008410000 */
[----:B------:R-:W-:Y:S01]  /*1c6a0*/  R2UR UR6, R4 ;  /* 0x00000000040672ca */ /* 0x000fe200000e0000 */
[----:B------:R-:W-:Y:S01]  /*1c6b0*/  FMUL.FTZ R4, R170, UR43 ;  /* 0x0000002baa047c20 */ /* 0x000fe20008410000 */
[----:B------:R-:W-:-:S03]  /*1c6c0*/  FMUL.FTZ R170, R132, UR43 ;  /* 0x0000002b84aa7c20 */ /* 0x000fc60008410000 */
[----:B------:R-:W0:Y:S08]  /*1c6d0*/  MUFU.TANH R5, R5 ;  /* 0x0000000500057308 */ /* 0x000e300000002400 */
[----:B------:R-:W-:Y:S08]  /*1c6e0*/  MUFU.TANH R170, R170 ;  /* 0x000000aa00aa7308 */ /* 0x000ff00000002400 */
[----:B------:R-:W-:Y:S01]  /*1c6f0*/  MUFU.TANH R4, R4 ;  /* 0x0000000400047308 */ /* 0x000fe20000002400 */
[----:B0-----:R-:W-:-:S02]  /*1c700*/  FSEL R137, R5, -INF , P2 ;  /* 0xff80000005897808 */ /* 0x001fc40001000000 */
[----:B------:R-:W-:Y:S02]  /*1c710*/  FMNMX.FTZ R5, R136, R3, !PT ;  /* 0x0000000388057209 */ /* 0x000fe40007810000 */
[----:B------:R-:W-:Y:S02]  /*1c720*/  ISETP.GT.AND P2, PT, R146, 0x10, PT ;  /* 0x000000109200780c */ /* 0x000fe40003f44270 */
[----:B------:R-:W-:Y:S01]  /*1c730*/  FMNMX.FTZ R5, R137, R5, !PT ;  /* 0x0000000589057209 */ /* 0x000fe20007810000 */
[----:B------:R0:W1:Y:S01]  /*1c740*/  MUFU.TANH R3, R169 ;  /* 0x000000a900037308 */ /* 0x0000620000002400 */
[----:B------:R-:W-:Y:S02]  /*1c750*/  FSEL R160, R160, -INF , P2 ;  /* 0xff800000a0a07808 */ /* 0x000fe40001000000 */
[----:B------:R-:W-:-:S04]  /*1c760*/  ISETP.GT.AND P2, PT, R146, 0x18, PT ;  /* 0x000000189200780c */ /* 0x000fc80003f44270 */
[----:B------:R-:W-:Y:S02]  /*1c770*/  FSEL R162, R162, -INF , P2 ;  /* 0xff800000a2a27808 */ /* 0x000fe40001000000 */
[----:B0-----:R-:W-:Y:S02]  /*1c780*/  FMNMX.FTZ R169, R20, R5, !PT ;  /* 0x0000000514a97209 */ /* 0x001fe40007810000 */
[----:B------:R-:W-:Y:S01]  /*1c790*/  ISETP.GT.AND P2, PT, R146, 0x20, PT ;  /* 0x000000209200780c */ /* 0x000fe20003f44270 */
[----:B------:R0:W2:Y:S01]  /*1c7a0*/  MUFU.TANH R5, R140 ;  /* 0x0000008c00057308 */ /* 0x0000a20000002400 */
[----:B------:R-:W-:Y:S02]  /*1c7b0*/  FMNMX.FTZ R169, R160, R169, !PT ;  /* 0x000000a9a0a97209 */ /* 0x000fe40007810000 */
[----:B------:R-:W-:Y:S02]  /*1c7c0*/  FSEL R166, R166, -INF , P2 ;  /* 0xff800000a6a67808 */ /* 0x000fe40001000000 */
[----:B------:R-:W-:-:S02]  /*1c7d0*/  FMNMX.FTZ R169, R168, R169, !PT ;  /* 0x000000a9a8a97209 */ /* 0x000fc40007810000 */
[----:B------:R-:W-:Y:S02]  /*1c7e0*/  ISETP.GT.AND P2, PT, R146, 0x28, PT ;  /* 0x000000289200780c */ /* 0x000fe40003f44270 */
[----:B------:R-:W-:Y:S01]  /*1c7f0*/  FMNMX.FTZ R169, R162, R169, !PT ;  /* 0x000000a9a2a97209 */ /* 0x000fe20007810000 */
[----:B0-----:R-:W-:Y:S01]  /*1c800*/  FMUL.FTZ R140, R141, UR43 ;  /* 0x0000002b8d8c7c20 */ /* 0x001fe20008410000 */
[----:B------:R-:W-:Y:S01]  /*1c810*/  FMUL.FTZ R141, R128, UR43 ;  /* 0x0000002b808d7c20 */ /* 0x000fe20008410000 */
[----:B------:R-:W-:Y:S02]  /*1c820*/  FSEL R155, R155, -INF , P2 ;  /* 0xff8000009b9b7808 */ /* 0x000fe40001000000 */
[----:B------:R-:W-:Y:S02]  /*1c830*/  FMNMX.FTZ R169, R165, R169, !PT ;  /* 0x000000a9a5a97209 */ /* 0x000fe40007810000 */
[----:B------:R-:W-:Y:S01]  /*1c840*/  ISETP.GT.AND P2, PT, R146, 0x30, PT ;  /* 0x000000309200780c */ /* 0x000fe20003f44270 */
[----:B------:R-:W0:Y:S01]  /*1c850*/  MUFU.TANH R140, R140 ;  /* 0x0000008c008c7308 */ /* 0x000e220000002400 */
[----:B------:R-:W-:-:S02]  /*1c860*/  FMNMX.FTZ R169, R166, R169, !PT ;  /* 0x000000a9a6a97209 */ /* 0x000fc40007810000 */
[----:B------:R-:W-:Y:S02]  /*1c870*/  FSEL R158, R158, -INF , P2 ;  /* 0xff8000009e9e7808 */ /* 0x000fe40001000000 */
[----:B------:R-:W-:Y:S02]  /*1c880*/  FMNMX.FTZ R128, R167, R169, !PT ;  /* 0x000000a9a7807209 */ /* 0x000fe40007810000 */
[----:B------:R-:W-:Y:S01]  /*1c890*/  ISETP.GT.AND P2, PT, R146, 0x38, PT ;  /* 0x000000389200780c */ /* 0x000fe20003f44270 */
[----:B------:R3:W-:Y:S01]  /*1c8a0*/  MUFU.TANH R169, R129 ;  /* 0x0000008100a97308 */ /* 0x0007e20000002400 */
[----:B------:R-:W-:Y:S02]  /*1c8b0*/  FMNMX.FTZ R128, R155, R128, !PT ;  /* 0x000000809b807209 */ /* 0x000fe40007810000 */
[----:B------:R-:W-:Y:S02]  /*1c8c0*/  FSEL R147, R147, -INF , P2 ;  /* 0xff80000093937808 */ /* 0x000fe40001000000 */
[----:B------:R-:W-:-:S02]  /*1c8d0*/  FMNMX.FTZ R128, R157, R128, !PT ;  /* 0x000000809d807209 */ /* 0x000fc40007810000 */
[----:B------:R-:W-:Y:S01]  /*1c8e0*/  ISETP.GT.AND P2, PT, R146, 0x40, PT ;  /* 0x000000409200780c */ /* 0x000fe20003f44270 */
[----:B------:R-:W4:Y:S01]  /*1c8f0*/  MUFU.TANH R141, R141 ;  /* 0x0000008d008d7308 */ /* 0x000f220000002400 */
[----:B------:R-:W-:-:S04]  /*1c900*/  FMNMX.FTZ R128, R158, R128, !PT ;  /* 0x000000809e807209 */ /* 0x000fc80007810000 */
[----:B------:R-:W-:-:S04]  /*1c910*/  FMNMX.FTZ R128, R159, R128, !PT ;  /* 0x000000809f807209 */ /* 0x000fc80007810000 */
[----:B---3--:R-:W-:Y:S02]  /*1c920*/  FMNMX.FTZ R129, R147, R128, !PT ;  /* 0x0000008093817209 */ /* 0x008fe40007810000 */
[----:B------:R-:W-:Y:S02]  /*1c930*/  FSEL R128, R149, -INF , P2 ;  /* 0xff80000095807808 */ /* 0x000fe40001000000 */
[----:B------:R-:W-:Y:S01]  /*1c940*/  FMNMX.FTZ R132, R148, R129, !PT ;  /* 0x0000008194847209 */ /* 0x000fe20007810000 */
[----:B------:R3:W4:Y:S01]  /*1c950*/  MUFU.TANH R149, R120 ;  /* 0x0000007800957308 */ /* 0x0007220000002400 */
[----:B------:R-:W-:Y:S02]  /*1c960*/  ISETP.GT.AND P2, PT, R146, 0x48, PT ;  /* 0x000000489200780c */ /* 0x000fe40003f44270 */
[----:B-1----:R-:W-:Y:S02]  /*1c970*/  FSEL R129, R3, -INF , P3 ;  /* 0xff80000003817808 */ /* 0x002fe40001800000 */
[----:B------:R-:W-:-:S02]  /*1c980*/  FMNMX.FTZ R3, R128, R132, !PT ;  /* 0x0000008480037209 */ /* 0x000fc40007810000 */
[----:B--2---:R-:W-:Y:S02]  /*1c990*/  FSEL R132, R5, -INF , P2 ;  /* 0xff80000005847808 */ /* 0x004fe40001000000 */
[----:B------:R-:W-:Y:S01]  /*1c9a0*/  ISETP.GT.AND P3, PT, R146, 0x49, PT ;  /* 0x000000499200780c */ /* 0x000fe20003f64270 */
[----:B---3--:R-:W-:Y:S01]  /*1c9b0*/  FMUL.FTZ R120, R124, UR43 ;  /* 0x0000002b7c787c20 */ /* 0x008fe20008410000 */
[----:B------:R-:W-:Y:S02]  /*1c9c0*/  FMNMX.FTZ R5, R129, R3, !PT ;  /* 0x0000000381057209 */ /* 0x000fe40007810000 */
[----:B------:R-:W-:Y:S01]  /*1c9d0*/  ISETP.GT.AND P2, PT, R146, 0x50, PT ;  /* 0x000000509200780c */ /* 0x000fe20003f44270 */
[----:B------:R1:W2:Y:S01]  /*1c9e0*/  MUFU.TANH R3, R121 ;  /* 0x0000007900037308 */ /* 0x0002a20000002400 */
[----:B0-----:R-:W-:Y:S02]  /*1c9f0*/  FSEL R133, R140, -INF , P3 ;  /* 0xff8000008c857808 */ /* 0x001fe40001800000 */
[----:B------:R-:W-:-:S02]  /*1ca00*/  FMNMX.FTZ R5, R132, R5, !PT ;  /* 0x0000000584057209 */ /* 0x000fc40007810000 */
[C---:B------:R-:W-:Y:S02]  /*1ca10*/  ISETP.GT.AND P3, PT, R146.reuse, 0x51, PT ;  /* 0x000000519200780c */ /* 0x040fe40003f64270 */
[----:B----4-:R-:W-:Y:S02]  /*1ca20*/  FSEL R124, R141, -INF , P2 ;  /* 0xff8000008d7c7808 */ /* 0x010fe40001000000 */
[----:B-1----:R-:W-:Y:S02]  /*1ca30*/  FMNMX.FTZ R121, R133, R5, !PT ;  /* 0x0000000585797209 */ /* 0x002fe40007810000 */
[----:B------:R0:W1:Y:S01]  /*1ca40*/  MUFU.TANH R5, R120 ;  /* 0x0000007800057308 */ /* 0x0000620000002400 */
[----:B------:R-:W-:Y:S02]  /*1ca50*/  ISETP.GT.AND P2, PT, R146, 0x58, PT ;  /* 0x000000589200780c */ /* 0x000fe40003f44270 */
[----:B------:R-:W-:Y:S02]  /*1ca60*/  FSEL R140, R169, -INF , P3 ;  /* 0xff800000a98c7808 */ /* 0x000fe40001800000 */
[----:B------:R-:W-:-:S02]  /*1ca70*/  FMNMX.FTZ R121, R124, R121, !PT ;  /* 0x000000797c797209 */ /* 0x000fc40007810000 */
[----:B------:R-:W-:Y:S01]  /*1ca80*/  ISETP.GT.AND P3, PT, R146, 0x59, PT ;  /* 0x000000599200780c */ /* 0x000fe20003f64270 */
[----:B0-----:R-:W-:Y:S01]  /*1ca90*/  FMUL.FTZ R120, R125, UR43 ;  /* 0x0000002b7d787c20 */ /* 0x001fe20008410000 */
[----:B------:R-:W-:Y:S01]  /*1caa0*/  FSEL R125, R170, -INF , P2 ;  /* 0xff800000aa7d7808 */ /* 0x000fe20001000000 */
[----:B------:R-:W-:Y:S01]  /*1cab0*/  FMUL.FTZ R170, R150, UR43 ;  /* 0x0000002b96aa7c20 */ /* 0x000fe20008410000 */
[----:B------:R-:W-:Y:S02]  /*1cac0*/  FMNMX.FTZ R121, R140, R121, !PT ;  /* 0x000000798c797209 */ /* 0x000fe40007810000 */
[----:B------:R-:W-:Y:S01]  /*1cad0*/  ISETP.GT.AND P2, PT, R146, 0x60, PT ;  /* 0x000000609200780c */ /* 0x000fe20003f44270 */
[----:B------:R-:W0:Y:S01]  /*1cae0*/  MUFU.TANH R120, R120 ;  /* 0x0000007800787308 */ /* 0x000e220000002400 */
[----:B------:R-:W-:Y:S01]  /*1caf0*/  FSEL R141, R171, -INF , P3 ;  /* 0xff800000ab8d7808 */ /* 0x000fe20001800000 */
[----:B------:R-:W-:Y:S01]  /*1cb00*/  FMUL.FTZ R171, R151, UR43 ;  /* 0x0000002b97ab7c20 */ /* 0x000fe20008410000 */
[----:B------:R-:W-:-:S02]  /*1cb10*/  FMNMX.FTZ R121, R125, R121, !PT ;  /* 0x000000797d797209 */ /* 0x000fc40007810000 */
[C---:B------:R-:W-:Y:S02]  /*1cb20*/  ISETP.GT.AND P3, PT, R146.reuse, 0x61, PT ;  /* 0x000000619200780c */ /* 0x040fe40003f64270 */
[----:B------:R-:W-:Y:S01]  /*1cb30*/  FSEL R149, R149, -INF , P2 ;  /* 0xff80000095957808 */ /* 0x000fe20001000000 */
[----:B------:R-:W3:Y:S01]  /*1cb40*/  MUFU.TANH R170, R170 ;  /* 0x000000aa00aa7308 */ /* 0x000ee20000002400 */
[----:B------:R-:W-:Y:S02]  /*1cb50*/  FMNMX.FTZ R121, R141, R121, !PT ;  /* 0x000000798d797209 */ /* 0x000fe40007810000 */
[C---:B------:R-:W-:Y:S02]  /*1cb60*/  ISETP.GT.AND P2, PT, R146.reuse, 0x68, PT ;  /* 0x000000689200780c */ /* 0x040fe40003f44270 */
[----:B--2---:R-:W-:Y:S02]  /*1cb70*/  FSEL R169, R3, -INF , P3 ;  /* 0xff80000003a97808 */ /* 0x004fe40001800000 */
[----:B------:R-:W-:Y:S01]  /*1cb80*/  FMNMX.FTZ R121, R149, R121, !PT ;  /* 0x0000007995797209 */ /* 0x000fe20007810000 */
[----:B------:R-:W2:Y:S01]  /*1cb90*/  MUFU.TANH R171, R171 ;  /* 0x000000ab00ab7308 */ /* 0x000ea20000002400 */
[C---:B------:R-:W-:Y:S01]  /*1cba0*/  ISETP.GT.AND P3, PT, R146.reuse, 0x69, PT ;  /* 0x000000699200780c */ /* 0x040fe20003f64270 */
[----:B------:R-:W-:Y:S01]  /*1cbb0*/  VIADD R146, R146, 0x8 ;  /* 0x0000000892927836 */ /* 0x000fe20000000000 */
[----:B-1----:R-:W-:-:S02]  /*1cbc0*/  FSEL R151, R5, -INF , P2 ;  /* 0xff80000005977808 */ /* 0x002fc40001000000 */
[----:B------:R-:W-:Y:S02]  /*1cbd0*/  FMNMX.FTZ R121, R169, R121, !PT ;  /* 0x00000079a9797209 */ /* 0x000fe40007810000 */
[----:B0-----:R-:W-:Y:S01]  /*1cbe0*/  FSEL R150, R120, -INF , P3 ;  /* 0xff80000078967808 */ /* 0x001fe20001800000 */
[----:B------:R-:W-:Y:S01]  /*1cbf0*/  VIADD R120, R2, 0x280 ;  /* 0x0000028002787836 */ /* 0x000fe20000000000 */
[----:B------:R-:W-:Y:S01]  /*1cc00*/  FMNMX.FTZ R5, R151, R121, !PT ;  /* 0x0000007997057209 */ /* 0x000fe20007810000 */
[----:B------:R-:W-:Y:S01]  /*1cc10*/  IMAD.MOV.U32 R121, RZ, RZ, 0x40000040 ;  /* 0x40000040ff797424 */ /* 0x000fe200078e00ff */
[----:B------:R-:W-:Y:S02]  /*1cc20*/  ISETP.GT.AND P3, PT, R146, RZ, PT ;  /* 0x000000ff9200720c */ /* 0x000fe40003f64270 */
[----:B------:R-:W-:Y:S02]  /*1cc30*/  FMNMX.FTZ R5, R150, R5, !PT ;  /* 0x0000000596057209 */ /* 0x000fe40007810000 */
[----:B------:R-:W-:-:S02]  /*1cc40*/  ISETP.GT.AND P4, PT, R146, 0x1, PT ;  /* 0x000000019200780c */ /* 0x000fc40003f84270 */
[----:B------:R-:W-:Y:S01]  /*1cc50*/  ISETP.GT.AND P5, PT, R146, 0x8, PT ;  /* 0x000000089200780c */ /* 0x000fe20003fa4270 */
[----:B------:R-:W0:Y:S01]  /*1cc60*/  SHFL.BFLY PT, R3, R5, 0x2, 0x1f ;  /* 0x0c401f0005037f89 */ /* 0x000e2200000e0000 */
[----:B------:R-:W-:Y:S02]  /*1cc70*/  FSEL R12, R12, -INF , P4 ;  /* 0xff8000000c0c7808 */ /* 0x000fe40002000000 */
[----:B------:R-:W-:Y:S02]  /*1cc80*/  ISETP.GT.AND P6, PT, R146, 0x9, PT ;  /* 0x000000099200780c */ /* 0x000fe40003fc4270 */
[----:B------:R-:W-:Y:S02]  /*1cc90*/  FSEL R14, R14, -INF , P5 ;  /* 0xff8000000e0e7808 */ /* 0x000fe40002800000 */
[C---:B------:R-:W-:Y:S02]  /*1cca0*/  ISETP.GT.AND P4, PT, R146.reuse, 0x11, PT ;  /* 0x000000119200780c */ /* 0x040fe40003f84270 */
        /* <DEDUP_REMOVED lines=8> */
[----:B0-----:R-:W-:Y:S02]  /*1cd30*/  FMNMX.FTZ R5, R5, R3, !PT ;  /* 0x0000000305057209 */ /* 0x001fe40007810000 */
[----:B------:R-:W-:Y:S02]  /*1cd40*/  ISETP.GT.AND P5, PT, R146, 0x38, PT ;  /* 0x000000389200780c */ /* 0x000fe40003fa4270 */
[----:B------:R-:W-:Y:S01]  /*1cd50*/  FSEL R145, R145, -INF , P4 ;  /* 0xff80000091917808 */ /* 0x000fe20002000000 */
[----:B------:R-:W0:Y:S01]  /*1cd60*/  SHFL.BFLY PT, R3, R5, 0x1, 0x1f ;  /* 0x0c201f0005037f89 */ /* 0x000e2200000e0000 */
[----:B---3--:R-:W-:Y:S02]  /*1cd70*/  FSEL R170, R170, -INF , P5 ;  /* 0xff800000aaaa7808 */ /* 0x008fe40002800000 */
[----:B------:R-:W-:-:S02]  /*1cd80*/  ISETP.GT.AND P4, PT, R146, 0x41, PT ;  /* 0x000000419200780c */ /* 0x000fc40003f84270 */
[----:B------:R-:W-:Y:S02]  /*1cd90*/  ISETP.GT.AND P5, PT, R146, 0x48, PT ;  /* 0x000000489200780c */ /* 0x000fe40003fa4270 */
[----:B------:R-:W-:Y:S02]  /*1cda0*/  FSEL R139, R139, -INF , P4 ;  /* 0xff8000008b8b7808 */ /* 0x000fe40002000000 */
[----:B------:R-:W-:Y:S01]  /*1cdb0*/  FSEL R142, R142, -INF , P5 ;  /* 0xff8000008e8e7808 */ /* 0x000fe20002800000 */
[----:B------:R-:W-:Y:S02]  /*1cdc0*/  WARPGROUP.DEPBAR.LE gsb0, 0x0 ;  /* 0x00008000000079c5 */ /* 0x000fe40000010000 */
[----:B------:R-:W-:Y:S01]  /*1cdd0*/  WARPGROUP.ARRIVE ;  /* 0x00000000000079c5 */ /* 0x000fe20000000000 */
[C---:B------:R-:W-:Y:S02]  /*1cde0*/  ISETP.GT.AND P4, PT, R146.reuse, 0x51, PT ;  /* 0x000000519200780c */ /* 0x040fe40003f84270 */
[----:B------:R-:W-:-:S02]  /*1cdf0*/  ISETP.GT.AND P5, PT, R146, 0x58, PT ;  /* 0x000000589200780c */ /* 0x000fc40003fa4270 */
[----:B------:R-:W-:Y:S01]  /*1ce00*/  FSEL R131, R131, -INF , P4 ;  /* 0xff80000083837808 */ /* 0x000fe20002000000 */
[----:B------:R-:W-:Y:S01]  /*1ce10*/  HGMMA.64x192x16.F32.BF16 R24, R184, gdesc[UR4].tnspB, R24, gsb0 ;  /* 0x42e00004b8187df0 */ /* 0x000fe20008001818 */
[----:B------:R-:W-:Y:S02]  /*1ce20*/  R2UR UR6, R120 ;  /* 0x00000000780672ca */ /* 0x000fe400000e0000 */
[----:B------:R-:W-:Y:S02]  /*1ce30*/  R2UR UR7, R121 ;  /* 0x00000000790772ca */ /* 0x000fe400000e0000 */
[----:B0-----:R-:W-:Y:S01]  /*1ce40*/  FMNMX.FTZ R5, R5, R3, !PT ;  /* 0x0000000305057209 */ /* 0x001fe20007810000 */
[----:B------:R-:W-:Y:S01]  /*1ce50*/  IMAD.U32 R3, RZ, RZ, UR4 ;  /* 0x00000004ff037e24 */ /* 0x000fe2000f8e00ff */
[----:B------:R0:W1:Y:S01]  /*1ce60*/  MUFU.TANH R121, R126 ;  /* 0x0000007e00797308 */ /* 0x0000620000002400 */
[----:B------:R-:W-:Y:S02]  /*1ce70*/  FSEL R134, R134, -INF , P5 ;  /* 0xff80000086867808 */ /* 0x000fe40002800000 */
[C---:B------:R-:W-:Y:S01]  /*1ce80*/  FMUL.FTZ R120, R5.reuse, R3 ;  /* 0x0000000305787220 */ /* 0x040fe20000410000 */
[----:B------:R-:W-:-:S02]  /*1ce90*/  FSETP.NEU.FTZ.AND P2, PT, R5, -INF , PT ;  /* 0xff8000000500780b */ /* 0x000fc40003f5d000 */
[----:B------:R-:W-:Y:S02]  /*1cea0*/  ISETP.GT.AND P4, PT, R146, 0x61, PT ;  /* 0x000000619200780c */ /* 0x000fe40003f84270 */
[----:B------:R-:W-:Y:S01]  /*1ceb0*/  FSEL R120, R120, RZ, P2 ;  /* 0x000000ff78787208 */ /* 0x000fe20001000000 */
[----:B0-----:R-:W-:Y:S01]  /*1cec0*/  FMUL.FTZ R126, R127, UR43 ;  /* 0x0000002b7f7e7c20 */ /* 0x001fe20008410000 */
[----:B------:R-:W-:-:S03]  /*1ced0*/  ISETP.GT.AND P5, PT, R146, 0x68, PT ;  /* 0x000000689200780c */ /* 0x000fc60003fa4270 */
[-CC-:B------:R-:W-:Y:S01]  /*1cee0*/  FFMA.FTZ R127, R136, R3.reuse, -R120.reuse ;  /* 0x00000003887f7223 */ /* 0x180fe20000010878 */
[----:B------:R-:W-:Y:S01]  /*1cef0*/  FSEL R136, R4, -INF , P3 ;  /* 0xff80000004887808 */ /* 0x000fe20001800000 */
[-CC-:B------:R-:W-:Y:S01]  /*1cf00*/  FFMA.FTZ R200, R0, R3.reuse, -R120.reuse ;  /* 0x0000000300c87223 */ /* 0x180fe20000010878 */
[-CC-:B------:R-:W-:Y:S01]  /*1cf10*/  FFMA.FTZ R202, R137, R3.reuse, -R120.reuse ;  /* 0x0000000389ca7223 */ /* 0x180fe20000010878 */
[----:B------:R-:W-:Y:S01]  /*1cf20*/  ISETP.GT.AND P3, PT, R146, 0x10, PT ;  /* 0x000000109200780c */ /* 0x000fe20003f64270 */
[-CC-:B------:R-:W-:Y:S01]  /*1cf30*/  FFMA.FTZ R196, R160, R3.reuse, -R120.reuse ;  /* 0x00000003a0c47223 */ /* 0x180fe20000010878 */
[----:B------:R-:W-:Y:S01]  /*1cf40*/  FMNMX.FTZ R0, R136, R8, !PT ;  /* 0x0000000888007209 */ /* 0x000fe20007810000 */
[-CC-:B------:R-:W-:Y:S01]  /*1cf50*/  FFMA.FTZ R198, R162, R3.reuse, -R120.reuse ;  /* 0x00000003a2c67223 */ /* 0x180fe20000010878 */
[----:B------:R-:W-:Y:S01]  /*1cf60*/  FSEL R137, R15, -INF , P6 ;  /* 0xff8000000f897808 */ /* 0x000fe20003000000 */
[-CC-:B------:R-:W-:Y:S01]  /*1cf70*/  FFMA.FTZ R194, R155, R3.reuse, -R120.reuse ;  /* 0x000000039bc27223 */ /* 0x180fe20000010878 */
[----:B------:R-:W-:Y:S01]  /*1cf80*/  FMNMX.FTZ R0, R12, R0, !PT ;  /* 0x000000000c007209 */ /* 0x000fe20007810000 */
[----:B------:R-:W0:Y:S01]  /*1cf90*/  MUFU.TANH R126, R126 ;  /* 0x0000007e007e7308 */ /* 0x000e220000002400 */
[----:B------:R-:W-:Y:S01]  /*1cfa0*/  FSEL R21, R21, -INF , P3 ;  /* 0xff80000015157808 */ /* 0x000fe20001800000 */
[-CC-:B------:R-:W-:Y:S01]  /*1cfb0*/  FFMA.FTZ R157, R157, R3.reuse, -R120.reuse ;  /* 0x000000039d9d7223 */ /* 0x180fe20000010878 */
[----:B------:R-:W-:Y:S01]  /*1cfc0*/  FMNMX.FTZ R0, R14, R0, !PT ;  /* 0x000000000e007209 */ /* 0x000fe20007810000 */
[-CC-:B------:R-:W-:Y:S01]  /*1cfd0*/  FFMA.FTZ R190, R147, R3.reuse, -R120.reuse ;  /* 0x0000000393be7223 */ /* 0x180fe20000010878 */
[----:B------:R-:W-:Y:S01]  /*1cfe0*/  ISETP.GT.AND P6, PT, R146, 0x19, PT ;  /* 0x000000199200780c */ /* 0x000fe20003fc4270 */
[-CC-:B------:R-:W-:Y:S01]  /*1cff0*/  FFMA.FTZ R188, R158, R3.reuse, -R120.reuse ;  /* 0x000000039ebc7223 */ /* 0x180fe20000010878 */
[----:B------:R-:W-:Y:S01]  /*1d000*/  FMNMX.FTZ R0, R137, R0, !PT ;  /* 0x0000000089007209 */ /* 0x000fe20007810000 */
        /* <DEDUP_REMOVED lines=10> */
[-CC-:B------:R-:W-:Y:S01]  /*1d0b0*/  FFMA.FTZ R159, R159, R3.reuse, -R120.reuse ;  /* 0x000000039f9f7223 */ /* 0x180fe20000010878 */
[----:B------:R-:W-:Y:S01]  /*1d0c0*/  FMNMX.FTZ R0, R163, R0, !PT ;  /* 0x00000000a3007209 */ /* 0x000fe20007810000 */
[----:B------:R-:W-:Y:S01]  /*1d0d0*/  FFMA.FTZ R124, R124, R3, -R120 ;  /* 0x000000037c7c7223 */ /* 0x000fe20000010878 */
[----:B------:R-:W-:Y:S01]  /*1d0e0*/  ISETP.GT.AND P6, PT, R146, 0x29, PT ;  /* 0x000000299200780c */ /* 0x000fe20003fc4270 */
[----:B------:R-:W-:Y:S01]  /*1d0f0*/  MUFU.EX2 R200, R200 ;  /* 0x000000c800c87308 */ /* 0x000fe20000000800 */
[----:B------:R-:W-:-:S02]  /*1d100*/  FMNMX.FTZ R0, R164, R0, !PT ;  /* 0x00000000a4007209 */ /* 0x000fc40007810000 */
[----:B------:R-:W-:Y:S02]  /*1d110*/  ISETP.GT.AND P3, PT, R146, 0x30, PT ;  /* 0x000000309200780c */ /* 0x000fe40003f64270 */
[----:B------:R-:W-:Y:S02]  /*1d120*/  FMNMX.FTZ R0, R152, R0, !PT ;  /* 0x0000000098007209 */ /* 0x000fe40007810000 */
[----:B------:R-:W-:Y:S01]  /*1d130*/  FSEL R156, R156, -INF , P6 ;  /* 0xff8000009c9c7808 */ /* 0x000fe20003000000 */
[----:B------:R-:W-:Y:S01]  /*1d140*/  MUFU.EX2 R127, R127 ;  /* 0x0000007f007f7308 */ /* 0x000fe20000000800 */
[----:B------:R-:W-:Y:S02]  /*1d150*/  FMNMX.FTZ R0, R153, R0, !PT ;  /* 0x0000000099007209 */ /* 0x000fe40007810000 */
[----:B------:R-:W-:Y:S02]  /*1d160*/  FSEL R160, R144, -INF , P3 ;  /* 0xff80000090a07808 */ /* 0x000fe40001800000 */
[----:B------:R-:W-:-:S02]  /*1d170*/  FMNMX.FTZ R0, R154, R0, !PT ;  /* 0x000000009a007209 */ /* 0x000fc40007810000 */
[----:B------:R-:W-:Y:S01]  /*1d180*/  ISETP.GT.AND P6, PT, R146, 0x39, PT ;  /* 0x000000399200780c */ /* 0x000fe20003fc4270 */
[----:B------:R-:W-:Y:S01]  /*1d190*/  MUFU.EX2 R202, R202 ;  /* 0x000000ca00ca7308 */ /* 0x000fe20000000800 */
[----:B------:R-:W-:Y:S02]  /*1d1a0*/  FMNMX.FTZ R0, R156, R0, !PT ;  /* 0x000000009c007209 */ /* 0x000fe40007810000 */
[----:B------:R-:W-:Y:S02]  /*1d1b0*/  ISETP.GT.AND P3, PT, R146, 0x40, PT ;  /* 0x000000409200780c */ /* 0x000fe40003f64270 */
[----:B------:R-:W-:Y:S02]  /*1d1c0*/  FMNMX.FTZ R0, R160, R0, !PT ;  /* 0x00000000a0007209 */ /* 0x000fe40007810000 */
[----:B--2---:R-:W-:Y:S01]  /*1d1d0*/  FSEL R171, R171, -INF , P6 ;  /* 0xff800000abab7808 */ /* 0x004fe20003000000 */
[----:B------:R-:W-:Y:S01]  /*1d1e0*/  MUFU.EX2 R15, R15 ;  /* 0x0000000f000f7308 */ /* 0x000fe20000000800 */
[----:B------:R-:W-:-:S02]  /*1d1f0*/  FMNMX.FTZ R0, R145, R0, !PT ;  /* 0x0000000091007209 */ /* 0x000fc40007810000 */
[----:B------:R-:W-:Y:S02]  /*1d200*/  FSEL R162, R138, -INF , P3 ;  /* 0xff8000008aa27808 */ /* 0x000fe40001800000 */
[----:B------:R-:W-:Y:S02]  /*1d210*/  FMNMX.FTZ R0, R170, R0, !PT ;  /* 0x00000000aa007209 */ /* 0x000fe40007810000 */
[C---:B------:R-:W-:Y:S01]  /*1d220*/  ISETP.GT.AND P6, PT, R146.reuse, 0x49, PT ;  /* 0x000000499200780c */ /* 0x040fe20003fc4270 */
[----:B------:R-:W-:Y:S01]  /*1d230*/  MUFU.EX2 R196, R196 ;  /* 0x000000c400c47308 */ /* 0x000fe20000000800 */
[----:B------:R-:W-:Y:S02]  /*1d240*/  FMNMX.FTZ R0, R171, R0, !PT ;  /* 0x00000000ab007209 */ /* 0x000fe40007810000 */
[----:B------:R-:W-:Y:S02]  /*1d250*/  ISETP.GT.AND P3, PT, R146, 0x50, PT ;  /* 0x000000509200780c */ /* 0x000fe40003f64270 */
[----:B------:R-:W-:-:S02]  /*1d260*/  FMNMX.FTZ R0, R162, R0, !PT ;  /* 0x00000000a2007209 */ /* 0x000fc40007810000 */
[----:B------:R-:W-:Y:S01]  /*1d270*/  FSEL R143, R143, -INF , P6 ;  /* 0xff8000008f8f7808 */ /* 0x000fe20003000000 */
[----:B------:R-:W-:Y:S01]  /*1d280*/  MUFU.EX2 R20, R20 ;  /* 0x0000001400147308 */ /* 0x000fe20000000800 */
[----:B------:R-:W-:Y:S02]  /*1d290*/  FMNMX.FTZ R0, R139, R0, !PT ;  /* 0x000000008b007209 */ /* 0x000fe40007810000 */
[----:B------:R-:W-:Y:S02]  /*1d2a0*/  FSEL R155, R130, -INF , P3 ;  /* 0xff800000829b7808 */ /* 0x000fe40001800000 */
[----:B------:R-:W-:Y:S02]  /*1d2b0*/  FMNMX.FTZ R0, R142, R0, !PT ;  /* 0x000000008e007209 */ /* 0x000fe40007810000 */
[----:B------:R-:W-:Y:S01]  /*1d2c0*/  ISETP.GT.AND P6, PT, R146, 0x59, PT ;  /* 0x000000599200780c */ /* 0x000fe20003fc4270 */
[----:B------:R2:W-:Y:S01]  /*1d2d0*/  MUFU.EX2 R130, R157 ;  /* 0x0000009d00827308 */ /* 0x0005e20000000800 */
[----:B------:R-:W-:-:S02]  /*1d2e0*/  FMNMX.FTZ R0, R143, R0, !PT ;  /* 0x000000008f007209 */ /* 0x000fc40007810000 */
[C---:B------:R-:W-:Y:S02]  /*1d2f0*/  ISETP.GT.AND P3, PT, R146.reuse, 0x60, PT ;  /* 0x000000609200780c */ /* 0x040fe40003f64270 */
[----:B------:R-:W-:Y:S02]  /*1d300*/  FMNMX.FTZ R0, R155, R0, !PT ;  /* 0x000000009b007209 */ /* 0x000fe40007810000 */
[----:B------:R-:W-:Y:S01]  /*1d310*/  FSEL R135, R135, -INF , P6 ;  /* 0xff80000087877808 */ /* 0x000fe20003000000 */
[----:B------:R-:W-:Y:S01]  /*1d320*/  MUFU.EX2 R198, R198 ;  /* 0x000000c600c67308 */ /* 0x000fe20000000800 */
[----:B------:R-:W-:Y:S02]  /*1d330*/  FMNMX.FTZ R0, R131, R0, !PT ;  /* 0x0000000083007209 */ /* 0x000fe40007810000 */
[----:B------:R-:W-:Y:S02]  /*1d340*/  ISETP.GT.AND P6, PT, R146, 0x69, PT ;  /* 0x000000699200780c */ /* 0x000fe40003fc4270 */
[----:B------:R-:W-:-:S02]  /*1d350*/  FMNMX.FTZ R0, R134, R0, !PT ;  /* 0x0000000086007209 */ /* 0x000fc40007810000 */
[----:B------:R-:W-:Y:S01]  /*1d360*/  FSEL R146, R122, -INF , P3 ;  /* 0xff8000007a927808 */ /* 0x000fe20001800000 */
[----:B------:R-:W-:Y:S01]  /*1d370*/  MUFU.EX2 R144, R165 ;  /* 0x000000a500907308 */ /* 0x000fe20000000800 */
[----:B------:R-:W-:Y:S02]  /*1d380*/  FMNMX.FTZ R0, R135, R0, !PT ;  /* 0x0000000087007209 */ /* 0x000fe40007810000 */
[----:B--2---:R-:W-:Y:S01]  /*1d390*/  FSEL R157, R123, -INF , P4 ;  /* 0xff8000007b9d7808 */ /* 0x004fe20002000000 */
[----:B------:R-:W-:Y:S01]  /*1d3a0*/  FFMA.FTZ R123, R148, R3, -R120 ;  /* 0x00000003947b7223 */ /* 0x000fe20000010878 */
[----:B------:R-:W-:Y:S02]  /*1d3b0*/  FMNMX.FTZ R0, R146, R0, !PT ;  /* 0x0000000092007209 */ /* 0x000fe40007810000 */
[----:B-1----:R-:W-:Y:S01]  /*1d3c0*/  FSEL R147, R121, -INF , P5 ;  /* 0xff80000079937808 */ /* 0x002fe20002800000 */
[----:B------:R-:W-:Y:S01]  /*1d3d0*/  MUFU.EX2 R192, R192 ;  /* 0x000000c000c07308 */ /* 0x000fe20000000800 */
[----:B------:R-:W-:-:S02]  /*1d3e0*/  FMNMX.FTZ R0, R157, R0, !PT ;  /* 0x000000009d007209 */ /* 0x000fc40007810000 */
[----:B0-----:R-:W-:Y:S01]  /*1d3f0*/  FSEL R158, R126, -INF , P6 ;  /* 0xff8000007e9e7808 */ /* 0x001fe20003000000 */
[-CC-:B------:R-:W-:Y:S01]  /*1d400*/  FFMA.FTZ R126, R129, R3.reuse, -R120.reuse ;  /* 0x00000003817e7223 */ /* 0x180fe20000010878 */
[----:B------:R-:W-:Y:S01]  /*1d410*/  FMNMX.FTZ R0, R147, R0, !PT ;  /* 0x0000000093007209 */ /* 0x000fe20007810000 */
[-CC-:B------:R-:W-:Y:S01]  /*1d420*/  FFMA.FTZ R129, R140, R3.reuse, -R120.reuse ;  /* 0x000000038c817223 */ /* 0x180fe20000010878 */
[----:B------:R-:W-:Y:S01]  /*1d430*/  FFMA.FTZ R140, R151, R3, -R120 ;  /* 0x00000003978c7223 */ /* 0x000fe20000010878 */
        /* <DEDUP_REMOVED lines=12> */
[----:B0-----:R-:W-:-:S02]  /*1d500*/  FMNMX.FTZ R4, R4, R0, !PT ;  /* 0x0000000004047209 */ /* 0x001fc40007810000 */
[----:B------:R-:W-:Y:S02]  /*1d510*/  FSEL R0, R5, RZ, P2 ;  /* 0x000000ff05007208 */ /* 0x000fe40001000000 */
[C---:B------:R-:W-:Y:S01]  /*1d520*/  FSETP.NEU.FTZ.AND P2, PT, R4.reuse, -INF , PT ;  /* 0xff8000000400780b */ /* 0x040fe20003f5d000 */
[-C--:B------:R-:W-:Y:S02]  /*1d530*/  FMUL.FTZ R148, R4, R3.reuse ;  /* 0x0000000304947220 */ /* 0x080fe40000410000 */
[----:B------:R-:W-:Y:S01]  /*1d540*/  MUFU.EX2 R129, R129 ;  /* 0x0000008100817308 */ /* 0x000fe20000000800 */
[----:B------:R-:W-:Y:S01]  /*1d550*/  FADD.FTZ R0, -R0, R9 ;  /* 0x0000000900007221 */ /* 0x000fe20000010100 */
[----:B------:R-:W-:Y:S02]  /*1d560*/  FSEL R121, R4, RZ, P2 ;  /* 0x000000ff04797208 */ /* 0x000fe40001000000 */
[----:B------:R-:W-:Y:S01]  /*1d570*/  FSEL R148, R148, RZ, P2 ;  /* 0x000000ff94947208 */ /* 0x000fe20001000000 */
[----:B------:R-:W-:Y:S01]  /*1d580*/  FMUL.FTZ R0, R0, R3 ;  /* 0x0000000300007220 */ /* 0x000fe20000410000 */
[C---:B------:R-:W-:Y:S01]  /*1d590*/  ISETP.GT.AND P2, PT, R10.reuse, R218, PT ;  /* 0x000000da0a00720c */ /* 0x040fe20003f44270 */
[----:B------:R-:W-:Y:S01]  /*1d5a0*/  VIADD R10, R10, 0xffffffff ;  /* 0xffffffff0a0a7836 */ /* 0x000fe20000000000 */
        /* <DEDUP_REMOVED lines=24> */
[----:B------:R-:W-:Y:S01]  /*1d730*/  MUFU.EX2 R12, R12 ;  /* 0x0000000c000c7308 */ /* 0x000fe20000000800 */
[----:B0-----:R-:W-:Y:S01]  /*1d740*/  FFMA.FTZ R7, R0, R7, R200 ;  /* 0x0000000700077223 */ /* 0x001fe200000100c8 */
[-CC-:B------:R-:W-:Y:S01]  /*1d750*/  FFMA.FTZ R191, R170, R3.reuse, -R148.reuse ;  /* 0x00000003aabf7223 */ /* 0x180fe20000010894 */
[-CC-:B------:R-:W-:Y:S01]  /*1d760*/  FFMA.FTZ R185, R162, R3.reuse, -R148.reuse ;  /* 0x00000003a2b97223 */ /* 0x180fe20000010894 */
[-CC-:B------:R-:W-:Y:S01]  /*1d770*/  FFMA.FTZ R135, R135, R3.reuse, -R148.reuse ;  /* 0x0000000387877223 */ /* 0x180fe20000010894 */
[----:B------:R-:W-:Y:S01]  /*1d780*/  FADD.FTZ R7, R127, R7 ;  /* 0x000000077f077221 */ /* 0x000fe20000010000 */
[-CC-:B------:R-:W-:Y:S01]  /*1d790*/  FFMA.FTZ R157, R157, R3.reuse, -R148.reuse ;  /* 0x000000039d9d7223 */ /* 0x180fe20000010894 */
[----:B------:R-:W-:Y:S01]  /*1d7a0*/  FFMA.FTZ R147, R147, R3, -R148 ;  /* 0x0000000393937223 */ /* 0x000fe20000010894 */
[----:B------:R-:W-:Y:S01]  /*1d7b0*/  MUFU.EX2 R203, R203 ;  /* 0x000000cb00cb7308 */ /* 0x000fe20000000800 */
[----:B------:R-:W-:Y:S01]  /*1d7c0*/  FADD.FTZ R7, R202, R7 ;  /* 0x00000007ca077221 */ /* 0x000fe20000010000 */
[----:B------:R-:W-:-:S02]  /*1d7d0*/  F2FP.BF16.F32.PACK_AB R202, R15, R202 ;  /* 0x000000ca0fca723e */ /* 0x000fc400000010ff */
[----:B------:R-:W-:Y:S01]  /*1d7e0*/  F2FP.BF16.F32.PACK_AB R200, R127, R200 ;  /* 0x000000c87fc8723e */ /* 0x000fe200000010ff */
[----:B------:R-:W-:-:S03]  /*1d7f0*/  FADD.FTZ R7, R15, R7 ;  /* 0x000000070f077221 */ /* 0x000fc60000010000 */
[----:B------:R-:W-:Y:S01]  /*1d800*/  MUFU.EX2 R14, R14 ;  /* 0x0000000e000e7308 */ /* 0x000fe20000000800 */
[----:B------:R-:W-:Y:S01]  /*1d810*/  FADD.FTZ R7, R196, R7 ;  /* 0x00000007c4077221 */ /* 0x000fe20000010000 */
        /* <DEDUP_REMOVED lines=22> */
[-CC-:B------:R-:W-:Y:S01]  /*1d980*/  FFMA.FTZ R125, R141, R3.reuse, -R120.reuse ;  /* 0x000000038d7d7223 */ /* 0x180fe20000010878 */
[-C--:B------:R-:W-:Y:S01]  /*1d990*/  FFMA.FTZ R120, R150, R3.reuse, -R120 ;  /* 0x0000000396787223 */ /* 0x080fe20000010878 */
[----:B------:R-:W-:Y:S01]  /*1d9a0*/  WARPGROUP.ARRIVE ;  /* 0x00000000000079c5 */ /* 0x000fe20000000000 */
[-CC-:B------:R-:W-:Y:S01]  /*1d9b0*/  FFMA.FTZ R141, R156, R3.reuse, -R148.reuse ;  /* 0x000000039c8d7223 */ /* 0x180fe20000010894 */
[-CC-:B------:R-:W-:Y:S01]  /*1d9c0*/  FFMA.FTZ R183, R134, R3.reuse, -R148.reuse ;  /* 0x0000000386b77223 */ /* 0x180fe20000010894 */
[----:B------:R0:W-:Y:S01]  /*1d9d0*/  MUFU.EX2 R9, R120 ;  /* 0x0000007800097308 */ /* 0x0001e20000000800 */
[----:B------:R-:W-:Y:S01]  /*1d9e0*/  FFMA.FTZ R181, R155, R3, -R148 ;  /* 0x000000039bb57223 */ /* 0x000fe20000010894 */
[----:B------:R-:W-:-:S06]  /*1d9f0*/  F2FP.BF16.F32.PACK_AB R180, R129, R124 ;  /* 0x0000007c81b4723e */ /* 0x000fcc00000010ff */
[----:B------:R-:W-:Y:S01]  /*1da00*/  MUFU.EX2 R141, R141 ;  /* 0x0000008d008d7308 */ /* 0x000fe20000000800 */
[----:B0-----:R-:W-:Y:S02]  /*1da10*/  VIADD R120, R2, 0x300 ;  /* 0x0000030002787836 */ /* 0x001fe40000000000 */
[----:B------:R-:W-:Y:S01]  /*1da20*/  FADD.FTZ R2, -R121, R8 ;  /* 0x0000000879027221 */ /* 0x000fe20000010100 */
[----:B------:R-:W-:Y:S02]  /*1da30*/  IMAD.MOV.U32 R121, RZ, RZ, 0x40000040 ;  /* 0x40000040ff797424 */ /* 0x000fe400078e00ff */
[----:B------:R-:W-:Y:S01]  /*1da40*/  R2UR UR6, R120 ;  /* 0x00000000780672ca */ /* 0x000fe200000e0000 */
[-C--:B------:R-:W-:Y:S02]  /*1da50*/  FMUL.FTZ R2, R2, R3.reuse ;  /* 0x0000000302027220 */ /* 0x080fe40000410000 */
[----:B------:R-:W-:Y:S01]  /*1da60*/  R2UR UR7, R121 ;  /* 0x00000000790772ca */ /* 0x000fe200000e0000 */
[----:B------:R-:W-:Y:S01]  /*1da70*/  FADD.FTZ R121, R20, R7 ;  /* 0x0000000714797221 */ /* 0x000fe20000010000 */
[----:B------:R-:W-:Y:S01]  /*1da80*/  MUFU.EX2 R8, R145 ;  /* 0x0000009100087308 */ /* 0x000fe20000000800 */
[----:B------:R-:W-:-:S02]  /*1da90*/  FFMA.FTZ R120, R171, R3, -R148 ;  /* 0x00000003ab787223 */ /* 0x000fc40000010894 */
[----:B------:R-:W-:Y:S01]  /*1daa0*/  FADD.FTZ R121, R198, R121 ;  /* 0x00000079c6797221 */ /* 0x000fe20000010000 */
[----:B------:R-:W-:-:S03]  /*1dab0*/  F2FP.BF16.F32.PACK_AB R198, R144, R198 ;  /* 0x000000c690c6723e */ /* 0x000fc600000010ff */
[----:B------:R-:W-:Y:S01]  /*1dac0*/  FADD.FTZ R121, R144, R121 ;  /* 0x0000007990797221 */ /* 0x000fe20000010000 */
[----:B------:R-:W0:Y:S03]  /*1dad0*/  MUFU.EX2 R2, R2 ;  /* 0x0000000200027308 */ /* 0x000e260000000800 */
[----:B------:R-:W-:Y:S01]  /*1dae0*/  HGMMA.64x192x16.F32.BF16 R24, R176, gdesc[UR4].tnspB, R24, gsb0 ;  /* 0x42e00004b0187df0 */ /* 0x000fe20008001818 */
[----:B------:R-:W-:Y:S01]  /*1daf0*/  FADD.FTZ R121, R192, R121 ;  /* 0x00000079c0797221 */ /* 0x000fe20000010000 */
[----:B------:R-:W-:-:S03]  /*1db00*/  F2FP.BF16.F32.PACK_AB R192, R138, R192 ;  /* 0x000000c08ac0723e */ /* 0x000fc600000010ff */
[----:B------:R-:W-:Y:S01]  /*1db10*/  FADD.FTZ R121, R138, R121 ;  /* 0x000000798a797221 */ /* 0x000fe20000010000 */
[----:B------:R-:W1:Y:S03]  /*1db20*/  MUFU.EX2 R120, R120 ;  /* 0x0000007800787308 */ /* 0x000e660000000800 */
[----:B------:R-:W-:Y:S01]  /*1db30*/  FADD.FTZ R121, R194, R121 ;  /* 0x00000079c2797221 */ /* 0x000fe20000010000 */
[----:B------:R-:W-:-:S03]  /*1db40*/  F2FP.BF16.F32.PACK_AB R194, R130, R194 ;  /* 0x000000c282c2723e */ /* 0x000fc600000010ff */
[----:B------:R-:W-:Y:S01]  /*1db50*/  FADD.FTZ R121, R130, R121 ;  /* 0x0000007982797221 */ /* 0x000fe20000010000 */
[----:B0-----:R-:W-:Y:S01]  /*1db60*/  FFMA.FTZ R7, R2, R6, R201 ;  /* 0x0000000602077223 */ /* 0x001fe200000100c9 */
[----:B------:R-:W-:Y:S01]  /*1db70*/  FFMA.FTZ R6, R139, R3, -R148 ;  /* 0x000000038b067223 */ /* 0x000fe20000010894 */
[----:B------:R-:W0:Y:S01]  /*1db80*/  MUFU.EX2 R182, R182 ;  /* 0x000000b600b67308 */ /* 0x000e220000000800 */
[----:B------:R-:W-:Y:S01]  /*1db90*/  FADD.FTZ R121, R188, R121 ;  /* 0x00000079bc797221 */ /* 0x000fe20000010000 */
[----:B------:R-:W-:Y:S01]  /*1dba0*/  FADD.FTZ R150, R12, R7 ;  /* 0x000000070c967221 */ /* 0x000fe20000010000 */
[C---:B------:R-:W-:Y:S02]  /*1dbb0*/  F2FP.BF16.F32.PACK_AB R188, R122.reuse, R188 ;  /* 0x000000bc7abc723e */ /* 0x040fe400000010ff */
[----:B------:R-:W-:Y:S01]  /*1dbc0*/  FADD.FTZ R121, R122, R121 ;  /* 0x000000797a797221 */ /* 0x000fe20000010000 */
[----:B------:R-:W-:Y:S01]  /*1dbd0*/  FADD.FTZ R7, R203, R150 ;  /* 0x00000096cb077221 */ /* 0x000fe20000010000 */
[----:B------:R-:W-:Y:S01]  /*1dbe0*/  F2FP.BF16.F32.PACK_AB R201, R12, R201 ;  /* 0x000000c90cc9723e */ /* 0x000fe200000010ff */
[----:B------:R-:W2:Y:S01]  /*1dbf0*/  MUFU.EX2 R6, R6 ;  /* 0x0000000600067308 */ /* 0x000ea20000000800 */
[C---:B------:R-:W-:Y:S01]  /*1dc00*/  F2FP.BF16.F32.PACK_AB R203, R14.reuse, R203 ;  /* 0x000000cb0ecb723e */ /* 0x040fe200000010ff */
[----:B------:R-:W-:Y:S01]  /*1dc10*/  FADD.FTZ R150, R14, R7 ;  /* 0x000000070e967221 */ /* 0x000fe20000010000 */
[----:B------:R-:W-:-:S03]  /*1dc20*/  IMAD.MOV.U32 R12, RZ, RZ, R205 ;  /* 0x000000ffff0c7224 */ /* 0x000fc600078e00cd */
[----:B------:R-:W-:Y:S01]  /*1dc30*/  FADD.FTZ R150, R197, R150 ;  /* 0x00000096c5967221 */ /* 0x000fe20000010000 */
[C---:B------:R-:W-:Y:S01]  /*1dc40*/  F2FP.BF16.F32.PACK_AB R197, R21.reuse, R197 ;  /* 0x000000c515c5723e */ /* 0x040fe200000010ff */
[----:B------:R-:W3:Y:S02]  /*1dc50*/  MUFU.EX2 R125, R125 ;  /* 0x0000007d007d7308 */ /* 0x000ee40000000800 */
[----:B------:R-:W-:-:S04]  /*1dc60*/  FADD.FTZ R150, R21, R150 ;  /* 0x0000009615967221 */ /* 0x000fc80000010000 */
[----:B------:R-:W-:Y:S01]  /*1dc70*/  FADD.FTZ R7, R199, R150 ;  /* 0x00000096c7077221 */ /* 0x000fe20000010000 */
[----:B------:R-:W-:Y:S01]  /*1dc80*/  FADD.FTZ R150, R190, R121 ;  /* 0x00000079be967221 */ /* 0x000fe20000010000 */
[----:B------:R-:W-:Y:S01]  /*1dc90*/  MUFU.EX2 R181, R181 ;  /* 0x000000b500b57308 */ /* 0x000fe20000000800 */
[C---:B------:R-:W-:Y:S01]  /*1dca0*/  F2FP.BF16.F32.PACK_AB R190, R123.reuse, R190 ;  /* 0x000000be7bbe723e */ /* 0x040fe200000010ff */
[C---:B------:R-:W-:Y:S01]  /*1dcb0*/  FADD.FTZ R142, R136.reuse, R7 ;  /* 0x00000007888e7221 */ /* 0x040fe20000010000 */
[----:B------:R-:W-:Y:S01]  /*1dcc0*/  FADD.FTZ R7, R123, R150 ;  /* 0x000000967b077221 */ /* 0x000fe20000010000 */
[----:B------:R-:W-:Y:S02]  /*1dcd0*/  F2FP.BF16.F32.PACK_AB R199, R136, R199 ;  /* 0x000000c788c7723e */ /* 0x000fe400000010ff */
[----:B------:R-:W-:Y:S01]  /*1dce0*/  FADD.FTZ R142, R193, R142 ;  /* 0x0000008ec18e7221 */ /* 0x000fe20000010000 */
[----:B------:R-:W-:Y:S01]  /*1dcf0*/  FADD.FTZ R7, R184, R7 ;  /* 0x00000007b8077221 */ /* 0x000fe20000010000 */
[----:B------:R-:W-:Y:S01]  /*1dd00*/  MUFU.EX2 R183, R183 ;  /* 0x000000b700b77308 */ /* 0x000fe20000000800 */
[C---:B------:R-:W-:Y:S01]  /*1dd10*/  F2FP.BF16.F32.PACK_AB R184, R126.reuse, R184 ;  /* 0x000000b87eb8723e */ /* 0x040fe200000010ff */
        /* <DEDUP_REMOVED lines=10> */
[----:B------:R-:W-:-:S03]  /*1ddc0*/  F2FP.BF16.F32.PACK_AB R189, R8, R189 ;  /* 0x000000bd08bd723e */ /* 0x000fc600000010ff */
[----:B------:R-:W-:Y:S01]  /*1ddd0*/  FADD.FTZ R134, R8, R7 ;  /* 0x0000000708867221 */ /* 0x000fe20000010000 */
[----:B------:R-:W-:-:S03]  /*1dde0*/  IMAD.MOV.U32 R8, RZ, RZ, R4 ;  /* 0x000000ffff087224 */ /* 0x000fc600078e0004 */
[----:B------:R-:W-:Y:S01]  /*1ddf0*/  FADD.FTZ R7, R191, R134 ;  /* 0x00000086bf077221 */ /* 0x000fe20000010000 */
[----:B------:R-:W-:Y:S01]  /*1de00*/  FADD.FTZ R134, R124, R121 ;  /* 0x000000797c867221 */ /* 0x000fe20000010000 */
[C---:B-1----:R-:W-:Y:S02]  /*1de10*/  F2FP.BF16.F32.PACK_AB R191, R120.reuse, R191 ;  /* 0x000000bf78bf723e */ /* 0x042fe400000010ff */
[----:B------:R-:W-:Y:S01]  /*1de20*/  FADD.FTZ R20, R120, R7 ;  /* 0x0000000778147221 */ /* 0x000fe20000010000 */
[----:B------:R-:W-:-:S03]  /*1de30*/  FADD.FTZ R121, R129, R134 ;  /* 0x0000008681797221 */ /* 0x000fc60000010000 */
[----:B------:R-:W-:Y:S01]  /*1de40*/  FADD.FTZ R7, R185, R20 ;  /* 0x00000014b9077221 */ /* 0x000fe20000010000 */
[----:B0-----:R-:W-:Y:S01]  /*1de50*/  FADD.FTZ R130, R182, R121 ;  /* 0x00000079b6827221 */ /* 0x001fe20000010000 */
[C---:B--2---:R-:W-:Y:S02]  /*1de60*/  F2FP.BF16.F32.PACK_AB R185, R6.reuse, R185 ;  /* 0x000000b906b9723e */ /* 0x044fe400000010ff */
[----:B------:R-:W-:Y:S01]  /*1de70*/  FADD.FTZ R20, R6, R7 ;  /* 0x0000000706147221 */ /* 0x000fe20000010000 */
[C---:B---3--:R-:W-:Y:S01]  /*1de80*/  FADD.FTZ R7, R125.reuse, R130 ;  /* 0x000000827d077221 */ /* 0x048fe20000010000 */
[----:B------:R-:W-:Y:S02]  /*1de90*/  F2FP.BF16.F32.PACK_AB R182, R125, R182 ;  /* 0x000000b67db6723e */ /* 0x000fe400000010ff */
[----:B------:R-:W-:Y:S01]  /*1dea0*/  FADD.FTZ R122, R187, R20 ;  /* 0x00000014bb7a7221 */ /* 0x000fe20000010000 */
[----:B------:R-:W-:Y:S01]  /*1deb0*/  FADD.FTZ R126, R132, R7 ;  /* 0x00000007847e7221 */ /* 0x000fe20000010000 */
[----:B------:R-:W-:Y:S03]  /*1dec0*/  MUFU.EX2 R20, R157 ;  /* 0x0000009d00147308 */ /* 0x000fe60000000800 */
[----:B------:R-:W-:-:S04]  /*1ded0*/  FADD.FTZ R7, R133, R126 ;  /* 0x0000007e85077221 */ /* 0x000fc80000010000 */
[----:B------:R-:W-:-:S04]  /*1dee0*/  FADD.FTZ R124, R140, R7 ;  /* 0x000000078c7c7221 */ /* 0x000fc80000010000 */
[C---:B------:R-:W-:Y:S01]  /*1def0*/  FADD.FTZ R7, R9.reuse, R124 ;  /* 0x0000007c09077221 */ /* 0x040fe20000010000 */
[----:B------:R-:W-:Y:S02]  /*1df00*/  WARPGROUP.DEPBAR.LE gsb0, 0x0 ;  /* 0x00008000000079c5 */ /* 0x000fe40000010000 */
[----:B------:R0:W-:Y:S01]  /*1df10*/  @!P1 SYNCS.ARRIVE.TRANS64.RED.A1T0 RZ, [R13+URZ], RZ ;  /* 0x000000ff0dff99a7 */ /* 0x0001e2000810043f */
[----:B------:R-:W-:Y:S01]  /*1df20*/  FFMA.FTZ R177, R146, R3, -R148 ;  /* 0x0000000392b17223 */ /* 0x000fe20000010894 */
[----:B------:R-:W-:Y:S02]  /*1df30*/  F2FP.BF16.F32.PACK_AB R178, R9, R140 ;  /* 0x0000008c09b2723e */ /* 0x000fe400000010ff */
[----:B------:R-:W-:-:S03]  /*1df40*/  F2FP.BF16.F32.PACK_AB R176, R133, R132 ;  /* 0x0000008485b0723e */ /* 0x000fc600000010ff */
[----:B------:R-:W-:Y:S01]  /*1df50*/  MUFU.EX2 R177, R177 ;  /* 0x000000b100b17308 */ /* 0x000fe20000000800 */
[----:B0-----:R-:W-:Y:S01]  /*1df60*/  @!P1 PRMT R13, RZ, 0x654, R11 ;  /* 0x00000654ff0d9816 */ /* 0x001fe2000000000b */
[----:B------:R-:W-:-:S03]  /*1df70*/  FFMA.FTZ R11, R143, R3, -R148 ;  /* 0x000000038f0b7223 */ /* 0x000fc60000010894 */
[----:B------:R0:W-:Y:S03]  /*1df80*/  @!P1 SYNCS.ARRIVE.TRANS64.RED.A1T0 RZ, [R13+URZ], RZ ;  /* 0x000000ff0dff99a7 */ /* 0x0001e6000810043f */
[----:B------:R-:W1:Y:S01]  /*1df90*/  MUFU.EX2 R11, R11 ;  /* 0x0000000b000b7308 */ /* 0x000e620000000800 */
[-CC-:B0-----:R-:W-:Y:S01]  /*1dfa0*/  FFMA.FTZ R13, R131, R3.reuse, -R148.reuse ;  /* 0x00000003830d7223 */ /* 0x181fe20000010894 */
[----:B------:R-:W-:-:S06]  /*1dfb0*/  FFMA.FTZ R148, R158, R3, -R148 ;  /* 0x000000039e947223 */ /* 0x000fcc0000010894 */
[----:B------:R-:W0:Y:S01]  /*1dfc0*/  MUFU.EX2 R13, R13 ;  /* 0x0000000d000d7308 */ /* 0x000e220000000800 */
[C---:B-1----:R-:W-:Y:S01]  /*1dfd0*/  FADD.FTZ R122, R11.reuse, R122 ;  /* 0x0000007a0b7a7221 */ /* 0x042fe20000010000 */
[----:B------:R-:W-:-:S06]  /*1dfe0*/  F2FP.BF16.F32.PACK_AB R187, R11, R187 ;  /* 0x000000bb0bbb723e */ /* 0x000fcc00000010ff */
[----:B------:R-:W1:Y:S01]  /*1dff0*/  MUFU.EX2 R148, R148 ;  /* 0x0000009400947308 */ /* 0x000e620000000800 */
[----:B------:R-:W-:Y:S02]  /*1e000*/  IMAD.MOV.U32 R11, RZ, RZ, R208 ;  /* 0x000000ffff0b7224 */ /* 0x000fe400078e00d0 */
[----:B------:R-:W-:-:S04]  /*1e010*/  FADD.FTZ R122, R181, R122 ;  /* 0x0000007ab57a7221 */ /* 0x000fc80000010000 */
[C---:B0-----:R-:W-:Y:S01]  /*1e020*/  FADD.FTZ R122, R13.reuse, R122 ;  /* 0x0000007a0d7a7221 */ /* 0x041fe20000010000 */
[----:B------:R-:W-:-:S03]  /*1e030*/  F2FP.BF16.F32.PACK_AB R181, R13, R181 ;  /* 0x000000b50db5723e */ /* 0x000fc600000010ff */
[----:B------:R-:W-:Y:S01]  /*1e040*/  FADD.FTZ R122, R183, R122 ;  /* 0x0000007ab77a7221 */ /* 0x000fe20000010000 */
[----:B------:R-:W-:-:S03]  /*1e050*/  F2FP.BF16.F32.PACK_AB R183, R15, R183 ;  /* 0x000000b70fb7723e */ /* 0x000fc600000010ff */
[----:B------:R-:W-:Y:S01]  /*1e060*/  FADD.FTZ R122, R15, R122 ;  /* 0x0000007a0f7a7221 */ /* 0x000fe20000010000 */
[----:B-1----:R-:W-:-:S03]  /*1e070*/  F2FP.BF16.F32.PACK_AB R179, R148, R147 ;  /* 0x0000009394b3723e */ /* 0x002fc600000010ff */
[----:B------:R-:W-:Y:S01]  /*1e080*/  FADD.FTZ R9, R177, R122 ;  /* 0x0000007ab1097221 */ /* 0x000fe20000010000 */
[----:B------:R-:W-:-:S03]  /*1e090*/  F2FP.BF16.F32.PACK_AB R177, R20, R177 ;  /* 0x000000b114b1723e */ /* 0x000fc600000010ff */
[----:B------:R-:W-:Y:S01]  /*1e0a0*/  FADD.FTZ R6, R20, R9 ;  /* 0x0000000914067221 */ /* 0x000fe20000010000 */
[----:B------:R-:W-:-:S03]  /*1e0b0*/  IMAD.MOV.U32 R9, RZ, RZ, R5 ;  /* 0x000000ffff097224 */ /* 0x000fc600078e0005 */
[----:B------:R-:W-:-:S04]  /*1e0c0*/  FADD.FTZ R6, R147, R6 ;  /* 0x0000000693067221 */ /* 0x000fc80000010000 */
[----:B------:R-:W-:Y:S01]  /*1e0d0*/  FADD.FTZ R6, R148, R6 ;  /* 0x0000000694067221 */ /* 0x000fe20000010000 */
[----:B------:R-:W-:Y:S06]  /*1e0e0*/  @P2 BRA `(.L_x_5249) ;  /* 0xffffffa000e82947 */ /* 0x000fec000383ffff */
[----:B------:R-:W-:Y:S05]  /*1e0f0*/  BSYNC B1 ;  /* 0x0000000000017941 */ /* 0x000fea0003800000 */
.L_x_5238:
[----:B------:R-:W-:Y:S05]  /*1e100*/  BSYNC B0 ;  /* 0x0000000000007941 */ /* 0x000fea0003800000 */
.L_x_5237:
[----:B------:R-:W-:Y:S01]  /*1e110*/  ISETP.GE.AND P2, PT, R10, RZ, PT ;  /* 0x000000ff0a00720c */ /* 0x000fe20003f46270 */
[----:B------:R-:W-:-:S12]  /*1e120*/  BSSY B0, `(.L_x_5250) ;  /* 0x000054f000007945 */ /* 0x000fd80003800000 */
[----:B------:R-:W-:Y:S05]  /*1e130*/  @!P2 BRA `(.L_x_5251) ;  /* 0x000000540034a947 */ /* 0x000fea0003800000 */
[----:B------:R-:W-:Y:S01]  /*1e140*/  IMAD.MOV.U32 R8, RZ, RZ, R4 ;  /* 0x000000ffff087224 */ /* 0x000fe200078e0004 */
[----:B------:R-:W-:Y:S01]  /*1e150*/  MOV R11, R208 ;  /* 0x000000d0000b7202 */ /* 0x000fe20000000f00 */
[----:B------:R-:W-:Y:S02]  /*1e160*/  IMAD.MOV.U32 R9, RZ, RZ, R5 ;  /* 0x000000ffff097224 */ /* 0x000fe400078e0005 */
[----:B------:R-:W-:-:S07]  /*1e170*/  IMAD.MOV.U32 R12, RZ, RZ, R205 ;  /* 0x000000ffff0c7224 */ /* 0x000fce00078e00cd */
.L_x_5262:
        /* <DEDUP_REMOVED lines=8> */
.L_x_5252:
[----:B------:R-:W-:Y:S01]  /*1e200*/  IMAD R4, R205, 0x8, R18 ;  /* 0x00000008cd047824 */ /* 0x000fe200078e0212 */
[----:B------:R-:W-:-:S04]  /*1e210*/  SHF.L.U32 R5, R208, 0x1f, RZ ;  /* 0x0000001fd0057819 */ /* 0x000fc800000006ff */
[----:B------:R0:W1:Y:S01]  /*1e220*/  SYNCS.PHASECHK.TRANS64.TRYWAIT P2, [R4+URZ+0x36830], R5 ;  /* 0x03683005040075a7 */ /* 0x000062000804017f */
[----:B------:R-:W-:Y:S05]  /*1e230*/  @!P0 BRA `(.L_x_5253) ;  /* 0x0000000000048947 */ /* 0x000fea0003800000 */
[----:B------:R-:W-:Y:S01]  /*1e240*/  BPT.TRAP 0x1 ;  /* 0x000000040000795c */ /* 0x000fe20000300000 */
.L_x_5253:
[----:B------:R-:W-:Y:S01]  /*1e250*/  IMAD R3, R205, 0xa80, R216 ;  /* 0x00000a80cd037824 */ /* 0x000fe200078e02d8 */
[----:B------:R-:W-:Y:S03]  /*1e260*/  BSSY B1, `(.L_x_5254) ;  /* 0x0000006000017945 */ /* 0x000fe60003800000 */
[C---:B------:R-:W-:Y:S02]  /*1e270*/  VIADD R122, R3.reuse, 0x80 ;  /* 0x00000080037a7836 */ /* 0x040fe40000000000 */
[----:B------:R-:W-:Y:S01]  /*1e280*/  VIADD R124, R3, 0x100 ;  /* 0x00000100037c7836 */ /* 0x000fe20000000000 */
[----:B-1----:R-:W-:Y:S06]  /*1e290*/  @P2 BRA `(.L_x_5255) ;  /* 0x0000000000082947 */ /* 0x002fec0003800000 */
[----:B------:R-:W1:Y:S02]  /*1e2a0*/  SYNCS.PHASECHK.TRANS64.TRYWAIT P2, [R4+URZ+0x36830], R5 ;  /* 0x03683005040075a7 */ /* 0x000e64000804017f */
[----:B-1----:R-:W-:Y:S05]  /*1e2b0*/  @!P2 BRA `(.L_x_5256) ;  /* 0x000000f800aca947 */ /* 0x002fea0003800000 */
.L_x_5255:
[----:B------:R-:W-:Y:S05]  /*1e2c0*/  BSYNC B1 ;  /* 0x0000000000017941 */ /* 0x000fea0003800000 */
.L_x_5254:
        /* <DEDUP_REMOVED lines=16> */
[C---:B------:R-:W-:Y:S01]  /*1e3d0*/  VIADD R210, R3.reuse, 0x84 ;  /* 0x0000008403d27836 */ /* 0x040fe20000000000 */
[----:B------:R-:W-:Y:S01]  /*1e3e0*/  R2UR UR18, R120 ;  /* 0x00000000781272ca */ /* 0x000fe200000e0000 */
[----:B------:R-:W-:Y:S01]  /*1e3f0*/  IMAD.MOV.U32 R211, RZ, RZ, 0x40000040 ;  /* 0x40000040ffd37424 */ /* 0x000fe200078e00ff */
[----:B------:R-:W-:Y:S01]  /*1e400*/  R2UR UR14, R122 ;  /* 0x000000007a0e72ca */ /* 0x000fe200000e0000 */
[----:B------:R-:W-:Y:S01]  /*1e410*/  VIADD R120, R3, 0x200 ;  /* 0x0000020003787836 */ /* 0x000fe20000000000 */
[----:B------:R-:W-:Y:S01]  /*1e420*/  R2UR UR35, R121 ;  /* 0x00000000792372ca */ /* 0x000fe200000e0000 */
[----:B----4-:R-:W4:Y:S03]  /*1e430*/  LDL.64 R6, [R1+0x20] ;  /* 0x0000200001067983 */ /* 0x010f260000100a00 */
[----:B------:R-:W-:-:S02]  /*1e440*/  R2UR UR34, R120 ;  /* 0x00000000782272ca */ /* 0x000fc400000e0000 */
[----:B--2---:R-:W-:Y:S01]  /*1e450*/  R2UR UR20, R20 ;  /* 0x00000000141472ca */ /* 0x004fe200000e0000 */
[----:B------:R-:W2:Y:S01]  /*1e460*/  LDL.64 R218, [R1+0x18] ;  /* 0x0000180001da7983 */ /* 0x000ea20000100a00 */
[----:B------:R-:W-:Y:S02]  /*1e470*/  R2UR UR21, R21 ;  /* 0x00000000151572ca */ /* 0x000fe400000e0000 */
[----:B---3--:R-:W-:Y:S02]  /*1e480*/  R2UR UR46, R14 ;  /* 0x000000000e2e72ca */ /* 0x008fe400000e0000 */
[----:B------:R-:W-:-:S07]  /*1e490*/  R2UR UR47, R15 ;  /* 0x000000000f2f72ca */ /* 0x000fce00000e0000 */
        /* <DEDUP_REMOVED lines=108> */
[----:B----4-:R-:W-:Y:S02]  /*1eb60*/  R2UR UR38, R6 ;  /* 0x00000000062672ca */ /* 0x010fe400000e0000 */
        /* <DEDUP_REMOVED lines=63> */
[----:B--2---:R-:W-:Y:S02]  /*1ef60*/  R2UR UR40, R218 ;  /* 0x00000000da2872ca */ /* 0x004fe400000e0000 */
        /* <DEDUP_REMOVED lines=117> */
[----:B01----:R-:W-:Y:S02]  /*1f6c0*/  MOV R4, UR43 ;  /* 0x0000002b00047c02 */ /* 0x003fe40008000f00 */
        /* <DEDUP_REMOVED lines=551> */
[----:B---3--:R-:W-:Y:S06]  /*21940*/  @!P0 BRA `(.L_x_5257) ;  /* 0x0000000000048947 */ /* 0x008fec0003800000 */
[----:B------:R-:W-:Y:S01]  /*21950*/  BPT.TRAP 0x1 ;  /* 0x000000040000795c */ /* 0x000fe20000300000 */
.L_x_5257:
[----:B------:R-:W-:Y:S01]  /*21960*/  SHF.L.U32 R0, R11, 0x1f, RZ ;  /* 0x0000001f0b007819 */ /* 0x000fe200000006ff */
[----:B------:R-:W-:-:S04]  /*21970*/  IMAD R11, R12, 0x8, R18 ;  /* 0x000000080c0b7824 */ /* 0x000fc800078e0212 */
[----:B------:R0:W1:Y:S01]  /*21980*/  SYNCS.PHASECHK.TRANS64.TRYWAIT P2, [R11+URZ+0x36850], R0 ;  /* 0x036850000b0075a7 */ /* 0x000062000804017f */
[----:B------:R-:W-:Y:S05]  /*21990*/  @!P0 BRA `(.L_x_5258) ;  /* 0x0000000000048947 */ /* 0x000fea0003800000 */
[----:B------:R-:W-:Y:S01]  /*219a0*/  BPT.TRAP 0x1 ;  /* 0x000000040000795c */ /* 0x000fe20000300000 */
.L_x_5258:
[----:B------:R-:W-:Y:S04]  /*219b0*/  BSSY B1, `(.L_x_5259) ;  /* 0x0000004000017945 */ /* 0x000fe80003800000 */
[----:B-1----:R-:W-:Y:S05]  /*219c0*/  @P2 BRA `(.L_x_5260) ;  /* 0x0000000000082947 */ /* 0x002fea0003800000 */
[----:B------:R-:W1:Y:S02]  /*219d0*/  SYNCS.PHASECHK.TRANS64.TRYWAIT P2, [R11+URZ+0x36850], R0 ;  /* 0x036850000b0075a7 */ /* 0x000e64000804017f */
[----:B-1----:R-:W-:Y:S05]  /*219e0*/  @!P2 BRA `(.L_x_5261) ;  /* 0x000000c000f4a947 */ /* 0x002fea0003800000 */
.L_x_5260:
[----:B------:R-:W-:Y:S05]  /*219f0*/  BSYNC B1 ;  /* 0x0000000000017941 */ /* 0x000fea0003800000 */
.L_x_5259:
        /* <DEDUP_REMOVED lines=36> */
[----:B------:R-:W-:Y:S01]  /*21c40*/  HGMMA.64x192x16.F32.BF16 R24, R200, gdesc[UR4].tnspB, R24, gsb0 ;  /* 0x42e00004c8187df0 */ /* 0x000fe20008001818 */
        /* <DEDUP_REMOVED lines=23> */
[----:B------:R-:W-:-:S02]  /*21dc0*/  VIADD R120, R14, 0x200 ;  /* 0x000002000e787836 */ /* 0x000fc40000000000 */
[----:B------:R-:W-:Y:S01]  /*21dd0*/  FMUL.FTZ R172, R124, UR42 ;  /* 0x0000002a7cac7c20 */ /* 0x000fe20008410000 */
[----:B------:R-:W-:Y:S02]  /*21de0*/  IMAD.MOV.U32 R121, RZ, RZ, 0x40000040 ;  /* 0x40000040ff797424 */ /* 0x000fe400078e00ff */
[----:B------:R-:W-:Y:S01]  /*21df0*/  FMUL.FTZ R125, R125, UR42 ;  /* 0x0000002a7d7d7c20 */ /* 0x000fe20008410000 */
[----:B------:R-:W-:Y:S01]  /*21e00*/  FMUL.FTZ R21, R174, UR42 ;  /* 0x0000002aae157c20 */ /* 0x000fe20008410000 */
[----:B------:R-:W-:Y:S01]  /*21e10*/  FMUL.FTZ R169, R175, UR42 ;  /* 0x0000002aafa97c20 */ /* 0x000fe20008410000 */
[----:B------:R-:W-:Y:S01]  /*21e20*/  ULDC UR4, c[0x0][0x988] ;  /* 0x0002620000047ab9 */ /* 0x000fe20000000800 */
        /* <DEDUP_REMOVED lines=15> */
[----:B------:R-:W-:Y:S01]  /*21f20*/  @!P1 IMAD R13, R13, 0x8, R18 ;  /* 0x000000080d0d9824 */ /* 0x000fe200078e0212 */
[----:B------:R-:W-:Y:S01]  /*21f30*/  MUFU.TANH R157, R157 ;  /* 0x0000009d009d7308 */ /* 0x000fe20000002400 */
[----:B------:R-:W-:Y:S01]  /*21f40*/  @!P1 VIADD R11, R11, 0x36860 ;  /* 0x000368600b0b9836 */ /* 0x000fe20000000000 */
[----:B------:R-:W-:Y:S01]  /*21f50*/  ISETP.GT.AND P2, PT, R10, RZ, PT ;  /* 0x000000ff0a00720c */ /* 0x000fe20003f44270 */
[----:B------:R-:W-:-:S02]  /*21f60*/  @!P1 VIADD R13, R13, 0x36840 ;  /* 0x000368400d0d9836 */ /* 0x000fc40000000000 */
[----:B------:R-:W-:Y:S01]  /*21f70*/  VIADD R10, R10, 0xffffffff ;  /* 0xffffffff0a0a7836 */ /* 0x000fe20000000000 */
[----:B------:R-:W-:Y:S02]  /*21f80*/  @!P1 PRMT R11, RZ, 0x654, R11 ;  /* 0x00000654ff0b9816 */ /* 0x000fe4000000000b */
        /* <DEDUP_REMOVED lines=55> */
[----:B------:R-:W-:Y:S01]  /*22300*/  FMUL.FTZ R2, R168, UR42 ;  /* 0x0000002aa8027c20 */ /* 0x000fe20008410000 */
[----:B------:R-:W-:Y:S01]  /*22310*/  R2UR UR7, R3 ;  /* 0x00000000030772ca */ /* 0x000fe200000e0000 */
[----:B------:R-:W-:Y:S01]  /*22320*/  FMUL.FTZ R168, R173, UR42 ;  /* 0x0000002aada87c20 */ /* 0x000fe20008410000 */
[----:B------:R-:W-:-:S03]  /*22330*/  IMAD.U32 R3, RZ, RZ, UR4 ;  /* 0x00000004ff037e24 */ /* 0x000fc6000f8e00ff */
[----:B------:R-:W0:Y:S08]  /*22340*/  MUFU.TANH R2, R2 ;  /* 0x0000000200027308 */ /* 0x000e300000002400 */
[----:B------:R-:W1:Y:S01]  /*22350*/  MUFU.TANH R168, R168 ;  /* 0x000000a800a87308 */ /* 0x000e620000002400 */
[----:B0-----:R-:W-:-:S04]  /*22360*/  FMNMX.FTZ R0, R2, R9, !PT ;  /* 0x0000000902007209 */ /* 0x001fc80007810000 */
[----:B------:R-:W-:-:S04]  /*22370*/  FMNMX.FTZ R0, R4, R0, !PT ;  /* 0x0000000004007209 */ /* 0x000fc80007810000 */
[----:B------:R-:W-:-:S04]  /*22380*/  FMNMX.FTZ R0, R20, R0, !PT ;  /* 0x0000000014007209 */ /* 0x000fc80007810000 */
[----:B-1----:R-:W-:-:S04]  /*22390*/  FMNMX.FTZ R0, R168, R0, !PT ;  /* 0x00000000a8007209 */ /* 0x002fc80007810000 */
        /* <DEDUP_REMOVED lines=27> */
[----:B0-----:R-:W-:-:S05]  /*22550*/  FMNMX.FTZ R5, R5, R0, !PT ;  /* 0x0000000005057209 */ /* 0x001fca0007810000 */
[C---:B------:R-:W-:Y:S01]  /*22560*/  FMUL.FTZ R174, R5.reuse, R3 ;  /* 0x0000000305ae7220 */ /* 0x040fe20000410000 */
[----:B------:R-:W-:-:S03]  /*22570*/  FADD.FTZ R0, -R5, R9 ;  /* 0x0000000905007221 */ /* 0x000fc60000010100 */
[-CC-:B------:R-:W-:Y:S01]  /*22580*/  FFMA.FTZ R200, R2, R3.reuse, -R174.reuse ;  /* 0x0000000302c87223 */ /* 0x180fe200000108ae */
[----:B------:R-:W-:Y:S01]  /*22590*/  FMNMX.FTZ R2, R12, R8, !PT ;  /* 0x000000080c027209 */ /* 0x000fe20007810000 */
[-CC-:B------:R-:W-:Y:S01]  /*225a0*/  FFMA.FTZ R9, R4, R3.reuse, -R174.reuse ;  /* 0x0000000304097223 */ /* 0x180fe200000108ae */
[-C--:B------:R-:W-:Y:S01]  /*225b0*/  FMUL.FTZ R0, R0, R3.reuse ;  /* 0x0000000300007220 */ /* 0x080fe20000410000 */
[-CC-:B------:R-:W-:Y:S01]  /*225c0*/  FFMA.FTZ R202, R20, R3.reuse, -R174.reuse ;  /* 0x0000000314ca7223 */ /* 0x180fe200000108ae */
[----:B------:R-:W-:Y:S01]  /*225d0*/  FMNMX.FTZ R2, R15, R2, !PT ;  /* 0x000000020f027209 */ /* 0x000fe20007810000 */
[----:B------:R-:W-:Y:S02]  /*225e0*/  WARPGROUP.DEPBAR.LE gsb0, 0x0 ;  /* 0x00008000000079c5 */ /* 0x000fe40000010000 */
[----:B------:R-:W-:Y:S01]  /*225f0*/  WARPGROUP.ARRIVE ;  /* 0x00000000000079c5 */ /* 0x000fe20000000000 */
[----:B------:R-:W-:Y:S01]  /*22600*/  FMNMX.FTZ R2, R21, R2, !PT ;  /* 0x0000000215027209 */ /* 0x000fe20007810000 */
[----:B------:R-:W-:Y:S01]  /*22610*/  MUFU.EX2 R0, R0 ;  /* 0x0000000000007308 */ /* 0x000fe20000000800 */
[-CC-:B------:R-:W-:Y:S01]  /*22620*/  FFMA.FTZ R168, R168, R3.reuse, -R174.reuse ;  /* 0x00000003a8a87223 */ /* 0x180fe200000108ae */
[-CC-:B------:R-:W-:Y:S01]  /*22630*/  FFMA.FTZ R196, R170, R3.reuse, -R174.reuse ;  /* 0x00000003aac47223 */ /* 0x180fe200000108ae */
[----:B------:R-:W-:Y:S01]  /*22640*/  FMNMX.FTZ R2, R169, R2, !PT ;  /* 0x00000002a9027209 */ /* 0x000fe20007810000 */
[----:B------:R-:W-:Y:S01]  /*22650*/  HGMMA.64x192x16.F32.BF16 R24, R188, gdesc[UR4].tnspB, R24, gsb0 ;  /* 0x42e00004bc187df0 */ /* 0x000fe20008001818 */
[----:B------:R-:W-:Y:S01]  /*22660*/  R2UR UR6, R120 ;  /* 0x00000000780672ca */ /* 0x000fe200000e0000 */
[----:B------:R-:W-:Y:S01]  /*22670*/  VIADD R120, R14, 0x280 ;  /* 0x000002800e787836 */ /* 0x000fe20000000000 */
[----:B------:R-:W-:Y:S01]  /*22680*/  R2UR UR7, R121 ;  /* 0x00000000790772ca */ /* 0x000fe200000e0000 */
[----:B------:R-:W-:Y:S01]  /*22690*/  IMAD.MOV.U32 R121, RZ, RZ, 0x40000040 ;  /* 0x40000040ff797424 */ /* 0x000fe200078e00ff */
[----:B------:R-:W-:Y:S01]  /*226a0*/  FMNMX.FTZ R2, R160, R2, !PT ;  /* 0x00000002a0027209 */ /* 0x000fe20007810000 */
[----:B------:R-:W-:Y:S01]  /*226b0*/  VIADD R14, R14, 0x300 ;  /* 0x000003000e0e7836 */ /* 0x000fe20000000000 */
[----:B------:R-:W0:Y:S01]  /*226c0*/  MUFU.EX2 R200, R200 ;  /* 0x000000c800c87308 */ /* 0x000e220000000800 */
[-CC-:B------:R-:W-:Y:S01]  /*226d0*/  FFMA.FTZ R161, R161, R3.reuse, -R174.reuse ;  /* 0x00000003a1a17223 */ /* 0x180fe200000108ae */
[----:B------:R-:W-:Y:S01]  /*226e0*/  FMNMX.FTZ R2, R162, R2, !PT ;  /* 0x00000002a2027209 */ /* 0x000fe20007810000 */
[-CC-:B------:R-:W-:Y:S01]  /*226f0*/  FFMA.FTZ R198, R164, R3.reuse, -R174.reuse ;  /* 0x00000003a4c67223 */ /* 0x180fe200000108ae */
[-CC-:B------:R-:W-:Y:S01]  /*22700*/  FFMA.FTZ R125, R125, R3.reuse, -R174.reuse ;  /* 0x000000037d7d7223 */ /* 0x180fe200000108ae */
[-CC-:B------:R-:W-:Y:S01]  /*22710*/  FFMA.FTZ R20, R165, R3.reuse, -R174.reuse ;  /* 0x00000003a5147223 */ /* 0x180fe200000108ae */
[----:B------:R-:W-:Y:S01]  /*22720*/  FMNMX.FTZ R2, R163, R2, !PT ;  /* 0x00000002a3027209 */ /* 0x000fe20007810000 */
[-CC-:B------:R-:W-:Y:S01]  /*22730*/  FFMA.FTZ R192, R167, R3.reuse, -R174.reuse ;  /* 0x00000003a7c07223 */ /* 0x180fe200000108ae */
[----:B------:R-:W-:Y:S01]  /*22740*/  MUFU.EX2 R9, R9 ;  /* 0x0000000900097308 */ /* 0x000fe20000000800 */
[-CC-:B------:R-:W-:Y:S01]  /*22750*/  FFMA.FTZ R164, R153, R3.reuse, -R174.reuse ;  /* 0x0000000399a47223 */ /* 0x180fe200000108ae */
[----:B------:R-:W-:Y:S01]  /*22760*/  FMNMX.FTZ R2, R166, R2, !PT ;  /* 0x00000002a6027209 */ /* 0x000fe20007810000 */
[-CC-:B------:R-:W-:Y:S01]  /*22770*/  FFMA.FTZ R194, R156, R3.reuse, -R174.reuse ;  /* 0x000000039cc27223 */ /* 0x180fe200000108ae */
[-CC-:B------:R-:W-:Y:S01]  /*22780*/  FFMA.FTZ R153, R157, R3.reuse, -R174.reuse ;  /* 0x000000039d997223 */ /* 0x180fe200000108ae */
[----:B------:R-:W-:Y:S01]  /*22790*/  FFMA.FTZ R151, R171, R3, -R174 ;  /* 0x00000003ab977223 */ /* 0x000fe200000108ae */
[----:B------:R-:W-:-:S02]  /*227a0*/  FMNMX.FTZ R2, R152, R2, !PT ;  /* 0x0000000298027209 */ /* 0x000fc40007810000 */
        /* <DEDUP_REMOVED lines=28> */
[----:B------:R-:W-:-:S05]  /*22970*/  FMNMX.FTZ R2, R127, R2, !PT ;  /* 0x000000027f027209 */ /* 0x000fca0007810000 */
[----:B------:R-:W1:Y:S01]  /*22980*/  SHFL.BFLY PT, R4, R2, 0x2, 0x1f ;  /* 0x0c401f0002047f89 */ /* 0x000e6200000e0000 */
[----:B------:R-:W-:Y:S01]  /*22990*/  MUFU.EX2 R151, R151 ;  /* 0x0000009700977308 */ /* 0x000fe20000000800 */
[----:B-1----:R-:W-:-:S05]  /*229a0*/  FMNMX.FTZ R4, R2, R4, !PT ;  /* 0x0000000402047209 */ /* 0x002fca0007810000 */
[----:B------:R-:W1:Y:S02]  /*229b0*/  SHFL.BFLY PT, R2, R4, 0x1, 0x1f ;  /* 0x0c201f0004027f89 */ /* 0x000e6400000e0000 */
[----:B-1----:R-:W-:-:S05]  /*229c0*/  FMNMX.FTZ R4, R4, R2, !PT ;  /* 0x0000000204047209 */ /* 0x002fca0007810000 */
[----:B------:R-:W-:Y:S02]  /*229d0*/  FADD.FTZ R2, -R4, R8 ;  /* 0x0000000804027221 */ /* 0x000fe40000010100 */
[----:B------:R1:W-:Y:S02]  /*229e0*/  MUFU.EX2 R8, R125 ;  /* 0x0000007d00087308 */ /* 0x0003e40000000800 */
[----:B------:R-:W-:-:S06]  /*229f0*/  FMUL.FTZ R2, R2, R3 ;  /* 0x0000000302027220 */ /* 0x000fcc0000410000 */
[----:B------:R-:W-:Y:S01]  /*22a00*/  MUFU.EX2 R2, R2 ;  /* 0x0000000200027308 */ /* 0x000fe20000000800 */
[----:B------:R-:W-:Y:S02]  /*22a10*/  WARPGROUP.DEPBAR.LE gsb0, 0x0 ;  /* 0x00008000000079c5 */ /* 0x000fe40000010000 */
[----:B------:R-:W-:Y:S01]  /*22a20*/  WARPGROUP.ARRIVE ;  /* 0x00000000000079c5 */ /* 0x000fe20000000000 */
[-CC-:B------:R-:W-:Y:S01]  /*22a30*/  FFMA.FTZ R190, R147, R3.reuse, -R174.reuse ;  /* 0x0000000393be7223 */ /* 0x180fe200000108ae */
[-CC-:B------:R-:W-:Y:S01]  /*22a40*/  FFMA.FTZ R147, R148, R3.reuse, -R174.reuse ;  /* 0x0000000394937223 */ /* 0x180fe200000108ae */
[----:B------:R-:W-:-:S03]  /*22a50*/  FFMA.FTZ R188, R159, R3, -R174 ;  /* 0x000000039fbc7223 */ /* 0x000fc600000108ae */
        /* <DEDUP_REMOVED lines=18> */
[-CC-:B------:R-:W-:Y:S01]  /*22b80*/  FFMA.FTZ R12, R15, R3.reuse, -R140.reuse ;  /* 0x000000030f0c7223 */ /* 0x180fe2000001088c */
[----:B------:R-:W-:Y:S01]  /*22b90*/  IMAD.MOV.U32 R15, RZ, RZ, 0x40000040 ;  /* 0x40000040ff0f7424 */ /* 0x000fe200078e00ff */
[----:B------:R-:W-:Y:S01]  /*22ba0*/  R2UR UR6, R14 ;  /* 0x000000000e0672ca */ /* 0x000fe200000e0000 */
[-CC-:B------:R-:W-:Y:S01]  /*22bb0*/  FFMA.FTZ R203, R21, R3.reuse, -R140.reuse ;  /* 0x0000000315cb7223 */ /* 0x180fe2000001088c */
[-CC-:B------:R-:W-:Y:S01]  /*22bc0*/  FFMA.FTZ R21, R169, R3.reuse, -R140.reuse ;  /* 0x00000003a9157223 */ /* 0x180fe2000001088c */
[----:B------:R-:W2:Y:S01]  /*22bd0*/  MUFU.EX2 R201, R201 ;  /* 0x000000c900c97308 */ /* 0x000ea20000000800 */
[----:B------:R-:W-:Y:S01]  /*22be0*/  R2UR UR7, R15 ;  /* 0x000000000f0772ca */ /* 0x000fe200000e0000 */
[-CC-:B------:R-:W-:Y:S01]  /*22bf0*/  FFMA.FTZ R197, R160, R3.reuse, -R140.reuse ;  /* 0x00000003a0c57223 */ /* 0x180fe2000001088c */
[-CC-:B------:R-:W-:Y:S01]  /*22c00*/  FFMA.FTZ R141, R162, R3.reuse, -R140.reuse ;  /* 0x00000003a28d7223 */ /* 0x180fe2000001088c */
[----:B------:R-:W-:Y:S01]  /*22c10*/  FFMA.FTZ R189, R144, R3, -R140 ;  /* 0x0000000390bd7223 */ /* 0x000fe2000001088c */
[----:B------:R-:W-:Y:S01]  /*22c20*/  @!P1 PRMT R15, RZ, 0x654, R13 ;  /* 0x00000654ff0f9816 */ /* 0x000fe2000000000d */
[----:B0----5:R-:W-:Y:S01]  /*22c30*/  FFMA.FTZ R144, R0, R7, R200 ;  /* 0x0000000700907223 */ /* 0x021fe200000100c8 */
[-CC-:B------:R-:W-:Y:S01]  /*22c40*/  FFMA.FTZ R199, R163, R3.reuse, -R140.reuse ;  /* 0x00000003a3c77223 */ /* 0x180fe2000001088c */
[----:B------:R-:W0:Y:S01]  /*22c50*/  MUFU.EX2 R12, R12 ;  /* 0x0000000c000c7308 */ /* 0x000e220000000800 */
[-CC-:B------:R-:W-:Y:S01]  /*22c60*/  FFMA.FTZ R185, R138, R3.reuse, -R140.reuse ;  /* 0x000000038ab97223 */ /* 0x180fe2000001088c */
[-CC-:B-1----:R-:W-:Y:S01]  /*22c70*/  FFMA.FTZ R125, R166, R3.reuse, -R140.reuse ;  /* 0x00000003a67d7223 */ /* 0x182fe2000001088c */
[-CC-:B------:R-:W-:Y:S01]  /*22c80*/  FFMA.FTZ R193, R152, R3.reuse, -R140.reuse ;  /* 0x0000000398c17223 */ /* 0x180fe2000001088c */
[-CC-:B------:R-:W-:Y:S01]  /*22c90*/  FFMA.FTZ R124, R124, R3.reuse, -R140.reuse ;  /* 0x000000037c7c7223 */ /* 0x180fe2000001088c */
[-CC-:B------:R-:W-:Y:S01]  /*22ca0*/  FFMA.FTZ R137, R154, R3.reuse, -R140.reuse ;  /* 0x000000039a897223 */ /* 0x180fe2000001088c */
[-CC-:B------:R-:W-:Y:S01]  /*22cb0*/  FFMA.FTZ R195, R155, R3.reuse, -R140.reuse ;  /* 0x000000039bc37223 */ /* 0x180fe2000001088c */
[-CC-:B------:R-:W-:Y:S01]  /*22cc0*/  FFMA.FTZ R148, R158, R3.reuse, -R140.reuse ;  /* 0x000000039e947223 */ /* 0x180fe2000001088c */
[----:B------:R-:W1:Y:S01]  /*22cd0*/  MUFU.EX2 R203, R203 ;  /* 0x000000cb00cb7308 */ /* 0x000e620000000800 */
[----:B--2---:R-:W-:Y:S01]  /*22ce0*/  FFMA.FTZ R7, R2, R6, R201 ;  /* 0x0000000602077223 */ /* 0x004fe200000100c9 */
[-CC-:B------:R-:W-:Y:S01]  /*22cf0*/  FFMA.FTZ R14, R145, R3.reuse, -R140.reuse ;  /* 0x00000003910e7223 */ /* 0x180fe2000001088c */
[-CC-:B------:R-:W-:Y:S01]  /*22d00*/  FFMA.FTZ R191, R146, R3.reuse, -R140.reuse ;  /* 0x0000000392bf7223 */ /* 0x180fe2000001088c */
[-CC-:B------:R-:W-:Y:S01]  /*22d10*/  FFMA.FTZ R6, R139, R3.reuse, -R140.reuse ;  /* 0x000000038b067223 */ /* 0x180fe2000001088c */
[-CC-:B------:R-:W-:Y:S01]  /*22d20*/  FFMA.FTZ R187, R142, R3.reuse, -R140.reuse ;  /* 0x000000038ebb7223 */ /* 0x180fe2000001088c */
[-CC-:B------:R-:W-:Y:S01]  /*22d30*/  FFMA.FTZ R131, R131, R3.reuse, -R140.reuse ;  /* 0x0000000383837223 */ /* 0x180fe2000001088c */
[--C-:B------:R-:W-:Y:S01]  /*22d40*/  FFMA.FTZ R134, R134, R3, -R140.reuse ;  /* 0x0000000386867223 */ /* 0x100fe2000001088c */
[----:B------:R-:W2:Y:S01]  /*22d50*/  MUFU.EX2 R21, R21 ;  /* 0x0000001500157308 */ /* 0x000ea20000000800 */
[C---:B0-----:R-:W-:Y:S01]  /*22d60*/  FADD.FTZ R138, R12.reuse, R7 ;  /* 0x000000070c8a7221 */ /* 0x041fe20000010000 */
[----:B------:R-:W-:Y:S01]  /*22d70*/  F2FP.BF16.F32.PACK_AB R201, R12, R201 ;  /* 0x000000c90cc9723e */ /* 0x000fe200000010ff */
[-CC-:B------:R-:W-:Y:S01]  /*22d80*/  FFMA.FTZ R7, R143, R3.reuse, -R140.reuse ;  /* 0x000000038f077223 */ /* 0x180fe2000001088c */
[----:B------:R-:W-:Y:S01]  /*22d90*/  F2FP.BF16.F32.PACK_AB R200, R9, R200 ;  /* 0x000000c809c8723e */ /* 0x000fe200000010ff */
[-CC-:B------:R-:W-:Y:S01]  /*22da0*/  FFMA.FTZ R135, R135, R3.reuse, -R140.reuse ;  /* 0x0000000387877223 */ /* 0x180fe2000001088c */
[-CC-:B------:R-:W-:Y:S01]  /*22db0*/  FFMA.FTZ R122, R122, R3.reuse, -R140.reuse ;  /* 0x000000037a7a7223 */ /* 0x180fe2000001088c */
[-C--:B------:R-:W-:Y:S01]  /*22dc0*/  FFMA.FTZ R123, R123, R3.reuse, -R140 ;  /* 0x000000037b7b7223 */ /* 0x080fe2000001088c */
[----:B------:R-:W0:Y:S01]  /*22dd0*/  MUFU.EX2 R197, R197 ;  /* 0x000000c500c57308 */ /* 0x000e220000000800 */
[----:B-1----:R-:W-:Y:S01]  /*22de0*/  FADD.FTZ R138, R203, R138 ;  /* 0x0000008acb8a7221 */ /* 0x002fe20000010000 */
[-CC-:B------:R-:W-:Y:S01]  /*22df0*/  FFMA.FTZ R126, R126, R3.reuse, -R140.reuse ;  /* 0x000000037e7e7223 */ /* 0x180fe2000001088c */
[----:B------:R-:W-:-:S05]  /*22e00*/  FFMA.FTZ R127, R127, R3, -R140 ;  /* 0x000000037f7f7223 */ /* 0x000fca000001088c */
        /* <DEDUP_REMOVED lines=8> */
[----:B------:R-:W-:Y:S01]  /*22e90*/  MUFU.EX2 R13, R124 ;  /* 0x0000007c000d7308 */ /* 0x000fe20000000800 */
[----:B--2---:R-:W-:-:S07]  /*22ea0*/  FADD.FTZ R138, R199, R138 ;  /* 0x0000008ac78a7221 */ /* 0x004fce0000010000 */
[----:B------:R-:W1:Y:S01]  /*22eb0*/  MUFU.EX2 R193, R193 ;  /* 0x000000c100c17308 */ /* 0x000e620000000800 */
[C---:B0-----:R-:W-:Y:S01]  /*22ec0*/  FADD.FTZ R138, R125.reuse, R138 ;  /* 0x0000008a7d8a7221 */ /* 0x041fe20000010000 */
[----:B------:R-:W-:-:S06]  /*22ed0*/  F2FP.BF16.F32.PACK_AB R199, R125, R199 ;  /* 0x000000c77dc7723e */ /* 0x000fcc00000010ff */
[----:B------:R-:W0:Y:S08]  /*22ee0*/  MUFU.EX2 R137, R137 ;  /* 0x0000008900897308 */ /* 0x000e300000000800 */
[----:B------:R-:W-:Y:S01]  /*22ef0*/  MUFU.EX2 R195, R195 ;  /* 0x000000c300c37308 */ /* 0x000fe20000000800 */
[----:B-1----:R-:W-:-:S07]  /*22f00*/  FADD.FTZ R138, R193, R138 ;  /* 0x0000008ac18a7221 */ /* 0x002fce0000010000 */
[----:B------:R-:W-:Y:S01]  /*22f10*/  MUFU.EX2 R148, R148 ;  /* 0x0000009400947308 */ /* 0x000fe20000000800 */
[C---:B0-----:R-:W-:Y:S01]  /*22f20*/  FADD.FTZ R138, R137.reuse, R138 ;  /* 0x0000008a898a7221 */ /* 0x041fe20000010000 */
        /* <DEDUP_REMOVED lines=14> */
[----:B------:R-:W-:Y:S01]  /*23010*/  WARPGROUP.ARRIVE ;  /* 0x00000000000079c5 */ /* 0x000fe20000000000 */
[-C--:B------:R-:W-:Y:S01]  /*23020*/  FFMA.FTZ R181, R130, R3.reuse, -R140 ;  /* 0x0000000382b57223 */ /* 0x080fe2000001088c */
[-CC-:B------:R-:W-:Y:S01]  /*23030*/  FFMA.FTZ R180, R128, R3.reuse, -R174.reuse ;  /* 0x0000000380b47223 */ /* 0x180fe200000108ae */
[-CC-:B------:R-:W-:Y:S01]  /*23040*/  FFMA.FTZ R128, R129, R3.reuse, -R174.reuse ;  /* 0x0000000381807223 */ /* 0x180fe200000108ae */
[-CC-:B------:R-:W-:Y:S01]  /*23050*/  FFMA.FTZ R182, R132, R3.reuse, -R174.reuse ;  /* 0x0000000384b67223 */ /* 0x180fe200000108ae */
[-CC-:B------:R-:W-:Y:S01]  /*23060*/  FFMA.FTZ R129, R133, R3.reuse, -R174.reuse ;  /* 0x0000000385817223 */ /* 0x180fe200000108ae */
[----:B------:R-:W-:Y:S01]  /*23070*/  HGMMA.64x192x16.F32.BF16 R24, R176, gdesc[UR4].tnspB, R24, gsb0 ;  /* 0x42e00004b0187df0 */ /* 0x000fe20008001818 */
[----:B------:R-:W-:Y:S01]  /*23080*/  MUFU.EX2 R181, R181 ;  /* 0x000000b500b57308 */ /* 0x000fe20000000800 */
[-CC-:B------:R-:W-:Y:S01]  /*23090*/  FFMA.FTZ R132, R150, R3.reuse, -R174.reuse ;  /* 0x0000000396847223 */ /* 0x180fe200000108ae */
[----:B------:R-:W-:Y:S01]  /*230a0*/  FFMA.FTZ R133, R172, R3, -R174 ;  /* 0x00000003ac857223 */ /* 0x000fe200000108ae */
[----:B0-----:R-:W-:-:S05]  /*230b0*/  F2FP.BF16.F32.PACK_AB R183, R135, R134 ;  /* 0x0000008687b7723e */ /* 0x001fca00000010ff */
        /* <DEDUP_REMOVED lines=16> */
[----:B------:R0:W-:Y:S01]  /*231c0*/  @!P1 SYNCS.ARRIVE.TRANS64.RED.A1T0 RZ, [R11+URZ], RZ ;  /* 0x000000ff0bff99a7 */ /* 0x0001e2000810043f */
[----:B------:R-:W1:Y:S02]  /*231d0*/  MUFU.EX2 R9, R131 ;  /* 0x0000008300097308 */ /* 0x000e640000000800 */
[----:B------:R-:W-:Y:S01]  /*231e0*/  FADD.FTZ R15, R202, R15 ;  /* 0x0000000fca0f7221 */ /* 0x000fe20000010000 */
[----:B------:R-:W-:-:S03]  /*231f0*/  F2FP.BF16.F32.PACK_AB R202, R168, R202 ;  /* 0x000000caa8ca723e */ /* 0x000fc600000010ff */
[----:B------:R-:W-:-:S04]  /*23200*/  FADD.FTZ R15, R168, R15 ;  /* 0x0000000fa80f7221 */ /* 0x000fc80000010000 */
[----:B------:R-:W-:Y:S01]  /*23210*/  FADD.FTZ R124, R196, R15 ;  /* 0x0000000fc47c7221 */ /* 0x000fe20000010000 */
[----:B------:R-:W-:-:S03]  /*23220*/  F2FP.BF16.F32.PACK_AB R196, R161, R196 ;  /* 0x000000c4a1c4723e */ /* 0x000fc600000010ff */
[----:B0-----:R-:W-:-:S04]  /*23230*/  FADD.FTZ R11, R161, R124 ;  /* 0x0000007ca10b7221 */ /* 0x001fc80000010000 */
        /* <DEDUP_REMOVED lines=38> */
[C---:B-1----:R-:W-:Y:S02]  /*234a0*/  F2FP.BF16.F32.PACK_AB R181, R9.reuse, R181 ;  /* 0x000000b509b5723e */ /* 0x042fe400000010ff */
[C---:B------:R-:W-:Y:S01]  /*234b0*/  FADD.FTZ R11, R128.reuse, R11 ;  /* 0x0000000b800b7221 */ /* 0x040fe20000010000 */
[----:B------:R-:W-:Y:S01]  /*234c0*/  FADD.FTZ R13, R9, R12 ;  /* 0x0000000c090d7221 */ /* 0x000fe20000010000 */
[----:B------:R-:W-:Y:S01]  /*234d0*/  F2FP.BF16.F32.PACK_AB R180, R128, R180 ;  /* 0x000000b480b4723e */ /* 0x000fe200000010ff */
[----:B------:R-:W-:-:S02]  /*234e0*/  IMAD.MOV.U32 R9, RZ, RZ, R5 ;  /* 0x000000ffff097224 */ /* 0x000fc400078e0005 */
[----:B------:R-:W-:Y:S01]  /*234f0*/  FADD.FTZ R12, R182, R11 ;  /* 0x0000000bb60c7221 */ /* 0x000fe20000010000 */
[----:B------:R-:W-:Y:S01]  /*23500*/  FADD.FTZ R6, R134, R13 ;  /* 0x0000000d86067221 */ /* 0x000fe20000010000 */
[C---:B------:R-:W-:Y:S02]  /*23510*/  F2FP.BF16.F32.PACK_AB R182, R129.reuse, R182 ;  /* 0x000000b681b6723e */ /* 0x040fe400000010ff */
[----:B------:R-:W-:Y:S01]  /*23520*/  FADD.FTZ R12, R129, R12 ;  /* 0x0000000c810c7221 */ /* 0x000fe20000010000 */
[----:B------:R-:W-:-:S03]  /*23530*/  FADD.FTZ R7, R135, R6 ;  /* 0x0000000687077221 */ /* 0x000fc60000010000 */
[----:B------:R-:W-:Y:S01]  /*23540*/  FADD.FTZ R11, R121, R12 ;  /* 0x0000000c790b7221 */ /* 0x000fe20000010000 */
[----:B------:R-:W-:-:S03]  /*23550*/  FADD.FTZ R6, R122, R7 ;  /* 0x000000077a067221 */ /* 0x000fc60000010000 */
[----:B------:R-:W-:Y:S01]  /*23560*/  FADD.FTZ R12, R132, R11 ;  /* 0x0000000b840c7221 */ /* 0x000fe20000010000 */
[----:B------:R-:W-:Y:S01]  /*23570*/  FADD.FTZ R6, R123, R6 ;  /* 0x000000067b067221 */ /* 0x000fe20000010000 */
[----:B------:R-:W-:Y:S02]  /*23580*/  IMAD.MOV.U32 R11, RZ, RZ, R208 ;  /* 0x000000ffff0b7224 */ /* 0x000fe400078e00d0 */
[----:B------:R-:W-:Y:S01]  /*23590*/  FADD.FTZ R7, R133, R12 ;  /* 0x0000000c85077221 */ /* 0x000fe20000010000 */
[----:B------:R-:W-:Y:S01]  /*235a0*/  FADD.FTZ R6, R179, R6 ;  /* 0x00000006b3067221 */ /* 0x000fe20000010000 */
[C---:B------:R-:W-:Y:S01]  /*235b0*/  F2FP.BF16.F32.PACK_AB R179, R127.reuse, R179 ;  /* 0x000000b37fb3723e */ /* 0x040fe200000010ff */
[----:B------:R-:W-:Y:S02]  /*235c0*/  IMAD.MOV.U32 R12, RZ, RZ, R205 ;  /* 0x000000ffff0c7224 */ /* 0x000fe400078e00cd */
[----:B------:R-:W-:Y:S01]  /*235d0*/  FADD.FTZ R7, R8, R7 ;  /* 0x0000000708077221 */ /* 0x000fe20000010000 */
[----:B------:R-:W-:Y:S01]  /*235e0*/  FADD.FTZ R6, R127, R6 ;  /* 0x000000067f067221 */ /* 0x000fe20000010000 */
[----:B------:R-:W-:Y:S01]  /*235f0*/  IMAD.MOV.U32 R8, RZ, RZ, R4 ;  /* 0x000000ffff087224 */ /* 0x000fe200078e0004 */
[----:B------:R-:W-:Y:S06]  /*23600*/  @P2 BRA `(.L_x_5262) ;  /* 0xffffffa800dc2947 */ /* 0x000fec000383ffff */
.L_x_5251:
[----:B------:R-:W-:Y:S05]  /*23610*/  BSYNC B0 ;  /* 0x0000000000007941 */ /* 0x000fea0003800000 */
.L_x_5250:
        /* <DEDUP_REMOVED lines=99> */
.L_x_5263:
[----:B------:R-:W-:Y:S01]  /*23c50*/  IMAD R13, R205, 0x8, R18 ;  /* 0x00000008cd0d7824 */ /* 0x000fe200078e0212 */
[----:B------:R-:W-:-:S04]  /*23c60*/  SHF.L.U32 R2, R208, 0x1f, RZ ;  /* 0x0000001fd0027819 */ /* 0x000fc800000006ff */
[----:B------:R0:W1:Y:S01]  /*23c70*/  SYNCS.PHASECHK.TRANS64.TRYWAIT P2, [R13+URZ+0x36850], R2 ;  /* 0x036850020d0075a7 */ /* 0x000062000804017f */
[----:B------:R-:W-:Y:S05]  /*23c80*/  @!P0 BRA `(.L_x_5264) ;  /* 0x0000000000048947 */ /* 0x000fea0003800000 */
[----:B------:R-:W-:Y:S01]  /*23c90*/  BPT.TRAP 0x1 ;  /* 0x000000040000795c */ /* 0x000fe20000300000 */
.L_x_5264:
        /* <DEDUP_REMOVED lines=9> */
.L_x_5266:
[----:B------:R-:W-:Y:S05]  /*23d30*/  BSYNC B0 ;  /* 0x0000000000007941 */ /* 0x000fea0003800000 */
.L_x_5265:
[----:B------:R-:W-:Y:S01]  /*23d40*/  IMAD.MOV.U32 R8, RZ, RZ, R0 ;  /* 0x000000ffff087224 */ /* 0x000fe200078e0000 */
[----:B------:R-:W-:Y:S01]  /*23d50*/  WARPGROUP.ARRIVE ;  /* 0x00000000000079c5 */ /* 0x000fe20000000000 */
[----:B------:R-:W-:Y:S02]  /*23d60*/  IMAD.MOV.U32 R9, RZ, RZ, 0x40000040 ;  /* 0x40000040ff097424 */ /* 0x000fe400078e00ff */
[----:B------:R-:W-:Y:S01]  /*23d70*/  VIADD R205, R205, 0x1 ;  /* 0x00000001cdcd7836 */ /* 0x000fe20000000000 */
[----:B------:R-:W-:Y:S01]  /*23d80*/  R2UR UR6, R8 ;  /* 0x00000000080672ca */ /* 0x000fe200000e0000 */
[----:B------:R-:W-:Y:S01]  /*23d90*/  VIADD R8, R0, 0x80 ;  /* 0x0000008000087836 */ /* 0x000fe20000000000 */
[----:B------:R-:W-:Y:S01]  /*23da0*/  R2UR UR7, R9 ;  /* 0x00000000090772ca */ /* 0x000fe200000e0000 */
[----:B------:R-:W-:Y:S01]  /*23db0*/  IMAD.MOV.U32 R9, RZ, RZ, 0x40000040 ;  /* 0x40000040ff097424 */ /* 0x000fe200078e00ff */
[----:B------:R-:W-:Y:S01]  /*23dc0*/  ISETP.NE.AND P2, PT, R205, 0x2, PT ;  /* 0x00000002cd00780c */ /* 0x000fe20003f45270 */
[----:B------:R-:W-:-:S03]  /*23dd0*/  VIADD R232, R232, 0x1 ;  /* 0x00000001e8e87836 */ /* 0x000fc60000000000 */
[----:B------:R-:W-:-:S07]  /*23de0*/  SEL R205, R205, RZ, P2 ;  /* 0x000000ffcdcd7207 */ /* 0x000fce0001000000 */
        /* <DEDUP_REMOVED lines=33> */
[----:B------:R-:W2:Y:S02]  /*24000*/  SHFL.BFLY PT, R0, R7, 0x2, 0x1f ;  /* 0x0c401f0007007f89 */ /* 0x000ea400000e0000 */
[----:B--2---:R-:W-:Y:S01]  /*24010*/  FADD.FTZ R0, R0, R7 ;  /* 0x0000000700007221 */ /* 0x004fe20000010000 */
[----:B------:R-:W-:Y:S02]  /*24020*/  WARPGROUP.DEPBAR.LE gsb0, 0x0 ;  /* 0x00008000000079c5 */ /* 0x000fe40000010000 */
[----:B------:R-:W-:-:S10]  /*24030*/  WARPGROUP.ARRIVE ;  /* 0x00000000000079c5 */ /* 0x000fd40000000000 */
[----:B------:R-:W-:Y:S01]  /*24040*/  HGMMA.64x192x16.F32.BF16 R24, R180, gdesc[UR4].tnspB, R24, gsb0 ;  /* 0x42e00004b4187df0 */ /* 0x000fe20008001818 */
[----:B------:R-:W-:Y:S02]  /*24050*/  R2UR UR6, R8 ;  /* 0x00000000080672ca */ /* 0x000fe400000e0000 */
[----:B------:R-:W-:Y:S02]  /*24060*/  R2UR UR7, R9 ;  /* 0x00000000090772ca */ /* 0x000fe400000e0000 */
[----:B------:R-:W0:Y:S02]  /*24070*/  SHFL.BFLY PT, R9, R6, 0x2, 0x1f ;  /* 0x0c401f0006097f89 */ /* 0x000e2400000e0000 */
[----:B01----:R-:W-:Y:S01]  /*24080*/  FADD.FTZ R2, R9, R6 ;  /* 0x0000000609027221 */ /* 0x003fe20000010000 */
[----:B------:R-:W-:Y:S01]  /*24090*/  CS2R R6, SRZ ;  /* 0x0000000000067805 */ /* 0x000fe2000001ff00 */
[----:B------:R-:W0:Y:S04]  /*240a0*/  SHFL.BFLY PT, R9, R0, 0x1, 0x1f ;  /* 0x0c201f0000097f89 */ /* 0x000e2800000e0000 */
[----:B------:R-:W1:Y:S01]  /*240b0*/  SHFL.BFLY PT, R11, R2, 0x1, 0x1f ;  /* 0x0c201f00020b7f89 */ /* 0x000e6200000e0000 */
[----:B0-----:R-:W-:Y:S01]  /*240c0*/  FADD.FTZ R12, R0, R9 ;  /* 0x00000009000c7221 */ /* 0x001fe20000010000 */
[----:B------:R-:W-:-:S02]  /*240d0*/  IMAD.MOV.U32 R0, RZ, RZ, -0x800000 ;  /* 0xff800000ff007424 */ /* 0x000fc400078e00ff */
[----:B-1----:R-:W-:Y:S02]  /*240e0*/  FADD.FTZ R14, R2, R11 ;  /* 0x0000000b020e7221 */ /* 0x002fe40000010000 */
[----:B------:R-:W-:Y:S01]  /*240f0*/  FSETP.NE.FTZ.AND P0, PT, R12, RZ, PT ;  /* 0x000000ff0c00720b */ /* 0x000fe20003f15000 */
[----:B------:R-:W-:Y:S01]  /*24100*/  IMAD.MOV.U32 R2, RZ, RZ, -0x800000 ;  /* 0xff800000ff027424 */ /* 0x000fe200078e00ff */
[----:B------:R-:W-:Y:S02]  /*24110*/  SEL R11, RZ, 0x1, P2 ;  /* 0x00000001ff0b7807 */ /* 0x000fe40001000000 */
[----:B------:R-:W-:Y:S02]  /*24120*/  FSETP.NE.FTZ.AND P3, PT, R14, RZ, PT ;  /* 0x000000ff0e00720b */ /* 0x000fe40003f75000 */
[----:B------:R-:W-:Y:S01]  /*24130*/  LOP3.LUT R208, R208, R11, RZ, 0x3c, !PT ;  /* 0x0000000bd0d07212 */ /* 0x000fe200078e3cff */
[----:B------:R-:W-:-:S05]  /*24140*/  @!P1 VIADD R11, R13, 0x36860 ;  /* 0x000368600d0b9836 */ /* 0x000fca0000000000 */
[----:B------:R-:W-:Y:S01]  /*24150*/  @!P1 PRMT R11, RZ, 0x654, R11 ;  /* 0x00000654ff0b9816 */ /* 0x000fe2000000000b */
        /* <DEDUP_REMOVED lines=13> */
[----:B------:R-:W-:Y:S03]  /*24230*/  HGMMA.64x192x16.F32.BF16 R24, R176, gdesc[UR4].tnspB, R24, gsb0 ;  /* 0x42e00004b0187df0 */ /* 0x000fe60008001818 */
        /* <DEDUP_REMOVED lines=98> */
.L_x_5162:
        /* <DEDUP_REMOVED lines=58> */
[C---:B------:R-:W-:Y:S02]  /*24c00*/  IADD3 R137, P2, R26.reuse, 0x20, RZ ;  /* 0x000000201a897810 */ /* 0x040fe40007f5e0ff */
[C---:B------:R-:W-:Y:S02]  /*24c10*/  IADD3 R145, P0, R26.reuse, 0x4020, RZ ;  /* 0x000040201a917810 */ /* 0x040fe40007f1e0ff */
[----:B------:R-:W-:Y:S01]  /*24c20*/  LOP3.LUT R6, R137, 0x380, RZ, 0xc0, !PT ;  /* 0x0000038089067812 */ /* 0x000fe200078ec0ff */
[--C-:B------:R-:W-:Y:S01]  /*24c30*/  IMAD.X R9, RZ, RZ, R27.reuse, P2 ;  /* 0x000000ffff097224 */ /* 0x100fe200010e061b */
[----:B------:R-:W-:Y:S01]  /*24c40*/  LOP3.LUT R7, R26, 0x380, RZ, 0xc0, !PT ;  /* 0x000003801a077812 */ /* 0x000fe200078ec0ff */
[----:B------:R-:W-:Y:S01]  /*24c50*/  IMAD.X R21, RZ, RZ, R27, P0 ;  /* 0x000000ffff157224 */ /* 0x000fe200000e061b */
[----:B------:R-:W-:Y:S02]  /*24c60*/  SHF.R.U64 R6, R6, 0x3, RZ ;  /* 0x0000000306067819 */ /* 0x000fe400000012ff */
[----:B------:R-:W-:-:S02]  /*24c70*/  IADD3 R139, P1, R26, 0x40, RZ ;  /* 0x000000401a8b7810 */ /* 0x000fc40007f3e0ff */
[C---:B------:R-:W-:Y:S02]  /*24c80*/  IADD3 R141, P6, R26.reuse, 0x60, RZ ;  /* 0x000000601a8d7810 */ /* 0x040fe40007fde0ff */
[----:B------:R-:W-:Y:S01]  /*24c90*/  IADD3 R143, P5, R26, 0x4000, RZ ;  /* 0x000040001a8f7810 */ /* 0x000fe20007fbe0ff */
[--C-:B------:R-:W-:Y:S01]  /*24ca0*/  IMAD.X R11, RZ, RZ, R27.reuse, P1 ;  /* 0x000000ffff0b7224 */ /* 0x100fe200008e061b */
[----:B------:R-:W-:Y:S01]  /*24cb0*/  LOP3.LUT R8, R6, R137, RZ, 0x3c, !PT ;  /* 0x0000008906087212 */ /* 0x000fe200078e3cff */
[--C-:B------:R-:W-:Y:S01]  /*24cc0*/  IMAD.X R13, RZ, RZ, R27.reuse, P6 ;  /* 0x000000ffff0d7224 */ /* 0x100fe200030e061b */
[----:B------:R-:W-:Y:S01]  /*24cd0*/  LOP3.LUT R6, R145, 0x380, RZ, 0xc0, !PT ;  /* 0x0000038091067812 */ /* 0x000fe200078ec0ff */
[----:B------:R-:W-:Y:S01]  /*24ce0*/  IMAD.X R15, RZ, RZ, R27, P5 ;  /* 0x000000ffff0f7224 */ /* 0x000fe200028e061b */
[----:B------:R-:W-:Y:S02]  /*24cf0*/  SHF.R.U64 R7, R7, 0x3, RZ ;  /* 0x0000000307077819 */ /* 0x000fe400000012ff */
[----:B------:R-:W-:-:S02]  /*24d00*/  IADD3 R147, P4, R26, 0x4040, RZ ;  /* 0x000040401a937810 */ /* 0x000fc40007f9e0ff */
[C---:B------:R-:W-:Y:S02]  /*24d10*/  IADD3 R149, P3, R26.reuse, 0x4060, RZ ;  /* 0x000040601a957810 */ /* 0x040fe40007f7e0ff */
        /* <DEDUP_REMOVED lines=9> */
[--C-:B------:R-:W-:Y:S01]  /*24db0*/  IMAD.X R47, RZ, RZ, R27.reuse, P6 ;  /* 0x000000ffff2f7224 */ /* 0x100fe200030e061b */
[----:B------:R-:W-:Y:S01]  /*24dc0*/  LOP3.LUT R26, R7, R26, RZ, 0x3c, !PT ;  /* 0x0000001a071a7212 */ /* 0x000fe200078e3cff */
[----:B------:R-:W-:Y:S01]  /*24dd0*/  IMAD.X R7, RZ, RZ, R27, P5 ;  /* 0x000000ffff077224 */ /* 0x000fe200028e061b */
[----:B------:R-:W-:-:S02]  /*24de0*/  LOP3.LUT R10, R139, 0x380, RZ, 0xc0, !PT ;  /* 0x000003808b0a7812 */ /* 0x000fc400078ec0ff */
[----:B------:R-:W-:Y:S02]  /*24df0*/  LOP3.LUT R34, R149, 0x380, RZ, 0xc0, !PT ;  /* 0x0000038095227812 */ /* 0x000fe400078ec0ff */
[----:B------:R-:W-:Y:S02]  /*24e00*/  LOP3.LUT R20, R6, R145, RZ, 0x3c, !PT ;  /* 0x0000009106147212 */ /* 0x000fe400078e3cff */
[----:B------:R-:W-:Y:S02]  /*24e10*/  MOV R78, R26 ;  /* 0x0000001a004e7202 */ /* 0x000fe40000000f00 */
[----:B------:R-:W-:Y:S02]  /*24e20*/  LOP3.LUT R6, R153, 0x380, RZ, 0xc0, !PT ;  /* 0x0000038099067812 */ /* 0x000fe400078ec0ff */
[----:B------:R-:W-:Y:S02]  /*24e30*/  LOP3.LUT R27, R155, 0x380, RZ, 0xc0, !PT ;  /* 0x000003809b1b7812 */ /* 0x000fe400078ec0ff */
[----:B------:R-:W-:-:S02]  /*24e40*/  LOP3.LUT R12, R141, 0x380, RZ, 0xc0, !PT ;  /* 0x000003808d0c7812 */ /* 0x000fc400078ec0ff */
[----:B------:R-:W-:Y:S02]  /*24e50*/  LOP3.LUT R14, R143, 0x380, RZ, 0xc0, !PT ;  /* 0x000003808f0e7812 */ /* 0x000fe400078ec0ff */
[----:B------:R-:W-:Y:S02]  /*24e60*/  SHF.R.U64 R10, R10, 0x3, RZ ;  /* 0x000000030a0a7819 */ /* 0x000fe400000012ff */
[----:B------:R-:W-:Y:S02]  /*24e70*/  SHF.R.U64 R34, R34, 0x3, RZ ;  /* 0x0000000322227819 */ /* 0x000fe400000012ff */
[----:B------:R-:W-:Y:S02]  /*24e80*/  LOP3.LUT R42, R86, 0x380, RZ, 0xc0, !PT ;  /* 0x00000380562a7812 */ /* 0x000fe400078ec0ff */
[----:B------:R-:W-:Y:S02]  /*24e90*/  F2FP.BF16.F32.PACK_AB R26, R29, R28 ;  /* 0x0000001c1d1a723e */ /* 0x000fe400000010ff */
[----:B------:R-:W-:-:S02]  /*24ea0*/  SHF.R.U64 R6, R6, 0x3, RZ ;  /* 0x0000000306067819 */ /* 0x000fc400000012ff */
[----:B------:R-:W-:Y:S02]  /*24eb0*/  LOP3.LUT R30, R147, 0x380, RZ, 0xc0, !PT ;  /* 0x00000380931e7812 */ /* 0x000fe400078ec0ff */
[----:B------:R-:W-:Y:S02]  /*24ec0*/  SHF.R.U64 R28, R27, 0x3, RZ ;  /* 0x000000031b1c7819 */ /* 0x000fe400000012ff */
[----:B------:R-:W-:Y:S02]  /*24ed0*/  SHF.R.U64 R12, R12, 0x3, RZ ;  /* 0x000000030c0c7819 */ /* 0x000fe400000012ff */
[----:B------:R-:W-:Y:S02]  /*24ee0*/  SHF.R.U64 R14, R14, 0x3, RZ ;  /* 0x000000030e0e7819 */ /* 0x000fe400000012ff */
[----:B------:R-:W-:Y:S02]  /*24ef0*/  LOP3.LUT R10, R10, R139, RZ, 0x3c, !PT ;  /* 0x0000008b0a0a7212 */ /* 0x000fe400078e3cff */
[----:B------:R-:W-:-:S02]  /*24f00*/  LOP3.LUT R34, R34, R149, RZ, 0x3c, !PT ;  /* 0x0000009522227212 */ /* 0x000fc400078e3cff */
[----:B------:R-:W-:Y:S02]  /*24f10*/  SHF.R.U64 R29, R42, 0x3, RZ ;  /* 0x000000032a1d7819 */ /* 0x000fe400000012ff */
[----:B------:R-:W-:Y:S02]  /*24f20*/  LOP3.LUT R42, R6, R153, RZ, 0x3c, !PT ;  /* 0x00000099062a7212 */ /* 0x000fe400078e3cff */
[----:B------:R-:W-:Y:S02]  /*24f30*/  SHF.R.U64 R30, R30, 0x3, RZ ;  /* 0x000000031e1e7819 */ /* 0x000fe400000012ff */
[----:B------:R-:W-:Y:S02]  /*24f40*/  LOP3.LUT R46, R28, R155, RZ, 0x3c, !PT ;  /* 0x0000009b1c2e7212 */ /* 0x000fe400078e3cff */
[----:B------:R-:W-:Y:S02]  /*24f50*/  LOP3.LUT R12, R12, R141, RZ, 0x3c, !PT ;  /* 0x0000008d0c0c7212 */ /* 0x000fe400078e3cff */
[----:B------:R-:W-:-:S02]  /*24f60*/  MOV R28, R8 ;  /* 0x00000008001c7202 */ /* 0x000fc40000000f00 */
[----:B------:R-:W-:Y:S02]  /*24f70*/  LOP3.LUT R14, R14, R143, RZ, 0x3c, !PT ;  /* 0x0000008f0e0e7212 */ /* 0x000fe400078e3cff */
[----:B------:R-:W-:Y:S02]  /*24f80*/  F2FP.BF16.F32.PACK_AB R27, R134, R123 ;  /* 0x0000007b861b723e */ /* 0x000fe400000010ff */
[----:B------:R-:W-:Y:S02]  /*24f90*/  MOV R9, R10 ;  /* 0x0000000a00097202 */ /* 0x000fe40000000f00 */
[----:B------:R-:W-:Y:S01]  /*24fa0*/  MOV R8, R34 ;  /* 0x0000002200087202 */ /* 0x000fe20000000f00 */
[----:B------:R-:W-:Y:S01]  /*24fb0*/  STSM.16.M88.4 [R78], R24 ;  /* 0x000000184e007844 */ /* 0x000fe20000000200 */
[----:B------:R-:W-:Y:S02]  /*24fc0*/  LOP3.LUT R38, R151, 0x380, RZ, 0xc0, !PT ;  /* 0x0000038097267812 */ /* 0x000fe400078ec0ff */
[----:B------:R-:W-:-:S02]  /*24fd0*/  MOV R11, R42 ;  /* 0x0000002a000b7202 */ /* 0x000fc40000000f00 */
[----:B------:R-:W-:Y:S02]  /*24fe0*/  F2FP.BF16.F32.PACK_AB R34, R37, R36 ;  /* 0x000000242522723e */ /* 0x000fe400000010ff */
[----:B------:R-:W-:Y:S02]  /*24ff0*/  F2FP.BF16.F32.PACK_AB R35, R132, R121 ;  /* 0x000000798423723e */ /* 0x000fe400000010ff */
[----:B------:R-:W-:Y:S02]  /*25000*/  LOP3.LUT R30, R30, R147, RZ, 0x3c, !PT ;  /* 0x000000931e1e7212 */ /* 0x000fe400078e3cff */
[----:B------:R-:W-:Y:S01]  /*25010*/  F2FP.BF16.F32.PACK_AB R42, R45, R44 ;  /* 0x0000002c2d2a723e */ /* 0x000fe200000010ff */
[----:B------:R-:W-:Y:S01]  /*25020*/  STSM.16.M88.4 [R28], R32 ;  /* 0x000000201c007844 */ /* 0x000fe20000000200 */
[----:B------:R-:W-:Y:S02]  /*25030*/  F2FP.BF16.F32.PACK_AB R43, R130, R3 ;  /* 0x00000003822b723e */ /* 0x000fe400000010ff */
[----:B------:R-:W-:-:S02]  /*25040*/  MOV R12, R12 ;  /* 0x0000000c000c7202 */ /* 0x000fc40000000f00 */
[----:B------:R-:W-:Y:S01]  /*25050*/  MOV R14, R14 ;  /* 0x0000000e000e7202 */ /* 0x000fe20000000f00 */
[----:B------:R-:W-:Y:S01]  /*25060*/  STSM.16.M88.4 [R9], R40 ;  /* 0x0000002809007844 */ /* 0x000fe20000000200 */
[----:B------:R-:W-:Y:S02]  /*25070*/  SHF.R.U64 R38, R38, 0x3, RZ ;  /* 0x0000000326267819 */ /* 0x000fe400000012ff */
[----:B------:R-:W-:Y:S01]  /*25080*/  MOV R20, R20 ;  /* 0x0000001400147202 */ /* 0x000fe20000000f00 */
[----:B------:R-:W-:Y:S01]  /*25090*/  STSM.16.M88.4 [R12], R48 ;  /* 0x000000300c007844 */ /* 0x000fe20000000200 */
[----:B------:R-:W-:Y:S02]  /*250a0*/  MOV R30, R30 ;  /* 0x0000001e001e7202 */ /* 0x000fe40000000f00 */
[----:B------:R-:W-:Y:S01]  /*250b0*/  LOP3.LUT R38, R38, R151, RZ, 0x3c, !PT ;  /* 0x0000009726267212 */ /* 0x000fe200078e3cff */
[----:B------:R-:W-:Y:S01]  /*250c0*/  STSM.16.M88.4 [R14], R56 ;  /* 0x000000380e007844 */ /* 0x000fe20000000200 */
[----:B------:R-:W-:-:S02]  /*250d0*/  LOP3.LUT R6, R29, R86, RZ, 0x3c, !PT ;  /* 0x000000561d067212 */ /* 0x000fc400078e3cff */
[----:B------:R-:W-:Y:S01]  /*250e0*/  MOV R38, R38 ;  /* 0x0000002600267202 */ /* 0x000fe20000000f00 */
[----:B------:R2:W-:Y:S01]  /*250f0*/  STSM.16.M88.4 [R20], R64 ;  /* 0x0000004014007844 */ /* 0x0005e20000000200 */
[----:B------:R-:W-:Y:S02]  /*25100*/  ISETP.NE.U32.AND P0, PT, RZ, UR4, PT ;  /* 0x00000004ff007c0c */ /* 0x000fe4000bf05070 */
[----:B------:R-:W-:Y:S01]  /*25110*/  MOV R46, R46 ;  /* 0x0000002e002e7202 */ /* 0x000fe20000000f00 */
[----:B------:R-:W-:Y:S01]  /*25120*/  STSM.16.M88.4 [R30], R72 ;  /* 0x000000481e007844 */ /* 0x000fe20000000200 */
[----:B------:R-:W-:Y:S02]  /*25130*/  MOV R10, R6 ;  /* 0x00000006000a7202 */ /* 0x000fe40000000f00 */
[----:B------:R-:W-:Y:S01]  /*25140*/  ISETP.NE.AND.EX P0, PT, RZ, UR5, PT, P0 ;  /* 0x00000005ff007c0c */ /* 0x000fe2000bf05300 */
[----:B------:R3:W-:Y:S04]  /*25150*/  STSM.16.M88.4 [R8], R80 ;  /* 0x0000005008007844 */ /* 0x0007e80000000200 */
[----:B------:R-:W-:Y:S04]  /*25160*/  STSM.16.M88.4 [R38], R88 ;  /* 0x0000005826007844 */ /* 0x000fe80000000200 */
[----:B------:R4:W-:Y:S01]  /*25170*/  STSM.16.M88.4 [R11], R96 ;  /* 0x000000600b007844 */ /* 0x0009e20000000200 */
[----:B--2---:R-:W-:-:S03]  /*25180*/  IMAD.MOV.U32 R20, RZ, RZ, RZ ;  /* 0x000000ffff147224 */ /* 0x004fc600078e00ff */
[----:B------:R2:W-:Y:S01]  /*25190*/  STSM.16.M88.4 [R46], R104 ;  /* 0x000000682e007844 */ /* 0x0005e20000000200 */
[----:B---3--:R-:W-:-:S03]  /*251a0*/  IADD3 R8, P1, R229, UR4, RZ ;  /* 0x00000004e5087c10 */ /* 0x008fc6000ff3e0ff */
[----:B------:R2:W-:Y:S01]  /*251b0*/  STSM.16.M88.4 [R10], R112 ;  /* 0x000000700a007844 */ /* 0x0005e20000000200 */
[----:B------:R-:W-:Y:S01]  /*251c0*/  IADD3.X R9, R230, UR5, RZ, P1, !PT ;  /* 0x00000005e6097c10 */ /* 0x000fe20008ffe4ff */
[----:B------:R-:W-:Y:S01]  /*251d0*/  ULDC.64 UR4, c[0x0][0xbe0] ;  /* 0x0002f80000047ab9 */ /* 0x000fe20000000a00 */
[----:B------:R-:W-:Y:S01]  /*251e0*/  BAR.SYNC.DEFER_BLOCKING 0x1, 0x100 ;  /* 0x0044000000007b1d */ /* 0x000fe20000010000 */
[----:B------:R-:W-:-:S04]  /*251f0*/  ISETP.NE.U32.AND P1, PT, RZ, UR4, PT ;  /* 0x00000004ff007c0c */ /* 0x000fc8000bf25070 */
[----:B------:R-:W-:-:S13]  /*25200*/  ISETP.NE.AND.EX P1, PT, RZ, UR5, PT, P1 ;  /* 0x00000005ff007c0c */ /* 0x000fda000bf25310 */
[----:B------:R-:W-:Y:S01]  /*25210*/  @P1 IADD3 R6, P2, R229, UR4, RZ ;  /* 0x00000004e5061c10 */ /* 0x000fe2000ff5e0ff */
[----:B------:R-:W-:Y:S02]  /*25220*/  ULDC UR4, c[0x0][0xa88] ;  /* 0x0002a20000047ab9 */ /* 0x000fe40000000800 */
[----:B------:R-:W-:Y:S01]  /*25230*/  IMAD.U32 R60, RZ, RZ, UR4 ;  /* 0x00000004ff3c7e24 */ /* 0x000fe2000f8e00ff */
[----:B------:R-:W-:Y:S01]  /*25240*/  @P1 IADD3.X R7, R230, UR5, RZ, P2, !PT ;  /* 0x00000005e6071c10 */ /* 0x000fe200097fe4ff */
[----:B------:R2:W5:Y:S01]  /*25250*/  @P0 LDG.E R20, desc[UR60][R8.64] ;  /* 0x0000003c08140981 */ /* 0x000562000c1e1900 */
[----:B------:R-:W-:-:S03]  /*25260*/  IMAD R3, R224, 0x40, R221 ;  /* 0x00000040e0037824 */ /* 0x000fc600078e02dd */
[----:B------:R2:W5:Y:S01]  /*25270*/  @P1 LDG.E R60, desc[UR60][R6.64] ;  /* 0x0000003c063c1981 */ /* 0x000562000c1e1900 */
[----:B------:R-:W-:-:S03]  /*25280*/  IMAD.WIDE R4, R3, 0x2, R4 ;  /* 0x0000000203047825 */ /* 0x000fc600078e0204 */
[----:B----4-:R-:W-:-:S04]  /*25290*/  IADD3 R11, P4, R4, 0x1000, RZ ;  /* 0x00001000040b7810 */ /* 0x010fc80007f9e0ff */
[----:B------:R-:W-:Y:S01]  /*252a0*/  LOP3.LUT R3, R11, 0x380, RZ, 0xc0, !PT ;  /* 0x000003800b037812 */ /* 0x000fe200078ec0ff */
[----:B------:R-:W-:Y:S08]  /*252b0*/  @P1 BRA `(.L_x_5270) ;  /* 0x0000000000101947 */ /* 0x000ff00003800000 */
[----:B------:R-:W-:Y:S05]  /*252c0*/  @!P0 BRA `(.L_x_5270) ;  /* 0x00000000000c8947 */ /* 0x000fea0003800000 */
[----:B--2---:R-:W2:Y:S04]  /*252d0*/  LDG.E R7, desc[UR60][R8.64] ;  /* 0x0000003c08077981 */ /* 0x004ea8000c1e1900 */
[----:B-----5:R-:W2:Y:S02]  /*252e0*/  LDG.E R60, desc[UR60][R8.64+0x4] ;  /* 0x0000043c083c7981 */ /* 0x020ea4000c1e1900 */
[----:B--2---:R-:W-:-:S07]  /*252f0*/  IMAD.IADD R60, R60, 0x1, -R7 ;  /* 0x000000013c3c7824 */ /* 0x004fce00078e0a07 */
.L_x_5270:
[----:B--2---:R-:W2:Y:S01]  /*25300*/  LDL R10, [R1+0x4c] ;  /* 0x00004c00010a7983 */ /* 0x004ea20000100800 */
[----:B------:R-:W-:Y:S01]  /*25310*/  SHF.R.S32.HI R61, RZ, 0x1f, R228 ;  /* 0x0000001fff3d7819 */ /* 0x000fe200000114e4 */
[----:B------:R-:W-:Y:S01]  /*25320*/  ULDC.64 UR4, c[0x0][0xb70] ;  /* 0x0002dc0000047ab9 */ /* 0x000fe20000000a00 */
[----:B------:R-:W-:Y:S02]  /*25330*/  SHF.R.U64 R8, R3, 0x3, RZ ;  /* 0x0000000303087819 */ /* 0x000fe400000012ff */
[--C-:B-----5:R-:W-:Y:S01]  /*25340*/  SHF.R.S32.HI R21, RZ, 0x1f, R20.reuse ;  /* 0x0000001fff157819 */ /* 0x120fe20000011414 */
[----:B------:R-:W-:Y:S01]  /*25350*/  IMAD R3, R61, UR4, RZ ;  /* 0x000000043d037c24 */ /* 0x000fe2000f8e02ff */
[----:B------:R-:W-:Y:S02]  /*25360*/  SEL R237, R237, RZ, !P0 ;  /* 0x000000ffeded7207 */ /* 0x000fe40004000000 */
[----:B------:R-:W-:Y:S01]  /*25370*/  SEL R231, R231, RZ, !P0 ;  /* 0x000000ffe7e77207 */ /* 0x000fe20004000000 */
[----:B------:R-:W-:Y:S01]  /*25380*/  IMAD R3, R228, UR5, R3 ;  /* 0x00000005e4037c24 */ /* 0x000fe2000f8e0203 */
[----:B------:R-:W-:Y:S01]  /*25390*/  LOP3.LUT R8, R8, R11, RZ, 0x3c, !PT ;  /* 0x0000000b08087212 */ /* 0x000fe200078e3cff */
[----:B------:R-:W-:Y:S01]  /*253a0*/  IMAD.WIDE.U32 R6, R228, UR4, R20 ;  /* 0x00000004e4067c25 */ /* 0x000fe2000f8e0014 */
[----:B------:R-:W-:Y:S01]  /*253b0*/  ULDC.64 UR4, c[0x0][0xb78] ;  /* 0x0002de0000047ab9 */ /* 0x000fe20000000a00 */
[----:B------:R-:W-:-:S02]  /*253c0*/  LEA R11, R235, R227, 0x7 ;  /* 0x000000e3eb0b7211 */ /* 0x000fc400078e38ff */
[----:B------:R-:W-:Y:S01]  /*253d0*/  IMAD.IADD R7, R7, 0x1, R3 ;  /* 0x0000000107077824 */ /* 0x000fe200078e0203 */
[C---:B------:R-:W-:Y:S01]  /*253e0*/  IADD3 R29, P0, R4.reuse, 0x4000, RZ ;  /* 0x00004000041d7810 */ /* 0x040fe20007f1e0ff */
[----:B------:R-:W-:Y:S01]  /*253f0*/  IMAD R3, R237, UR4, RZ ;  /* 0x00000004ed037c24 */ /* 0x000fe2000f8e02ff */
[C---:B------:R-:W-:Y:S01]  /*25400*/  IADD3 R13, P5, R4.reuse, 0x2000, RZ ;  /* 0x00002000040d7810 */ /* 0x040fe20007fbe0ff */
[C---:B------:R-:W-:Y:S01]  /*25410*/  IMAD.WIDE.U32 R6, R231.reuse, UR4, R6 ;  /* 0x00000004e7067c25 */ /* 0x040fe2000f8e0006 */
[C---:B------:R-:W-:Y:S02]  /*25420*/  IADD3 R25, P6, R4.reuse, 0x3000, RZ ;  /* 0x0000300004197810 */ /* 0x040fe40007fde0ff */
[C---:B------:R-:W-:Y:S01]  /*25430*/  IADD3 R37, P2, R4.reuse, 0x6000, RZ ;  /* 0x0000600004257810 */ /* 0x040fe20007f5e0ff */
[----:B------:R-:W-:Y:S01]  /*25440*/  IMAD R9, R231, UR5, R3 ;  /* 0x00000005e7097c24 */ /* 0x000fe2000f8e0203 */
[----:B------:R-:W-:Y:S01]  /*25450*/  SHF.R.S32.HI R3, RZ, 0x1f, R11 ;  /* 0x0000001fff037819 */ /* 0x000fe2000001140b */
[----:B------:R-:W-:Y:S01]  /*25460*/  ULDC.64 UR4, c[0x0][0xb40] ;  /* 0x0002d00000047ab9 */ /* 0x000fe20000000a00 */
[----:B------:R-:W-:-:S02]  /*25470*/  IADD3 R33, P1, R4, 0x5000, RZ ;  /* 0x0000500004217810 */ /* 0x000fc40007f3e0ff */
[----:B------:R-:W-:Y:S02]  /*25480*/  IADD3 R6, P3, R11, R6, RZ ;  /* 0x000000060b067210 */ /* 0x000fe40007f7e0ff */
[----:B------:R-:W-:Y:S02]  /*25490*/  LOP3.LUT R28, R29, 0x380, RZ, 0xc0, !PT ;  /* 0x000003801d1c7812 */ /* 0x000fe400078ec0ff */
[----:B------:R-:W-:Y:S02]  /*254a0*/  LOP3.LUT R12, R13, 0x380, RZ, 0xc0, !PT ;  /* 0x000003800d0c7812 */ /* 0x000fe400078ec0ff */
[----:B------:R-:W-:Y:S02]  /*254b0*/  LOP3.LUT R24, R25, 0x380, RZ, 0xc0, !PT ;  /* 0x0000038019187812 */ /* 0x000fe400078ec0ff */
[----:B------:R-:W-:Y:S02]  /*254c0*/  LOP3.LUT R36, R37, 0x380, RZ, 0xc0, !PT ;  /* 0x0000038025247812 */ /* 0x000fe400078ec0ff */
[----:B------:R-:W-:-:S02]  /*254d0*/  LOP3.LUT R32, R33, 0x380, RZ, 0xc0, !PT ;  /* 0x0000038021207812 */ /* 0x000fc400078ec0ff */
[----:B------:R-:W-:Y:S01]  /*254e0*/  IADD3.X R3, R3, R7, R9, P3, !PT ;  /* 0x0000000703037210 */ /* 0x000fe20001ffe409 */
[----:B------:R-:W-:Y:S01]  /*254f0*/  IMAD.X R9, RZ, RZ, R5, P4 ;  /* 0x000000ffff097224 */ /* 0x000fe200020e0605 */
[----:B------:R-:W-:Y:S02]  /*25500*/  SHF.R.U64 R28, R28, 0x3, RZ ;  /* 0x000000031c1c7819 */ /* 0x000fe400000012ff */
[----:B------:R-:W-:Y:S02]  /*25510*/  SHF.R.U64 R12, R12, 0x3, RZ ;  /* 0x000000030c0c7819 */ /* 0x000fe400000012ff */
[----:B------:R-:W-:Y:S02]  /*25520*/  SHF.R.U64 R24, R24, 0x3, RZ ;  /* 0x0000000318187819 */ /* 0x000fe400000012ff */
[----:B------:R-:W-:Y:S02]  /*25530*/  LEA R54, P3, R6, UR4, 0x2 ;  /* 0x0000000406367c11 */ /* 0x000fe4000f8610ff */
[----:B------:R-:W-:-:S02]  /*25540*/  SHF.R.U64 R36, R36, 0x3, RZ ;  /* 0x0000000324247819 */ /* 0x000fc400000012ff */
[----:B------:R-:W-:Y:S02]  /*25550*/  SHF.R.U64 R32, R32, 0x3, RZ ;  /* 0x0000000320207819 */ /* 0x000fe400000012ff */
        /* <DEDUP_REMOVED lines=8> */
[----:B------:R-:W-:Y:S01]  /*255e0*/  LOP3.LUT R36, R36, R37, RZ, 0x3c, !PT ;  /* 0x0000002524247212 */ /* 0x000fe200078e3cff */
[----:B------:R-:W-:Y:S01]  /*255f0*/  IMAD.X R37, RZ, RZ, R5, P2 ;  /* 0x000000ffff257224 */ /* 0x000fe200010e0605 */
[C---:B------:R-:W-:Y:S01]  /*25600*/  IADD3 R41, P3, R4.reuse, 0x7000, RZ ;  /* 0x0000700004297810 */ /* 0x040fe20007f7e0ff */
[----:B------:R-:W-:Y:S01]  /*25610*/  ULDC.64 UR4, c[0x0][0xaa0] ;  /* 0x0002a80000047ab9 */ /* 0x000fe20000000a00 */
[----:B------:R-:W-:-:S02]  /*25620*/  IADD3 R45, P4, R4, 0x8000, RZ ;  /* 0x00008000042d7810 */ /* 0x000fc40007f9e0ff */
[C---:B------:R-:W-:Y:S02]  /*25630*/  IADD3 R49, P5, R4.reuse, 0x9000, RZ ;  /* 0x0000900004317810 */ /* 0x040fe40007fbe0ff */
[----:B------:R-:W-:Y:S02]  /*25640*/  IADD3 R53, P6, R4, 0xa000, RZ ;  /* 0x0000a00004357810 */ /* 0x000fe40007fde0ff */
[----:B------:R-:W-:Y:S01]  /*25650*/  LOP3.LUT R32, R32, R33, RZ, 0x3c, !PT ;  /* 0x0000002120207212 */ /* 0x000fe200078e3cff */
[--C-:B------:R-:W-:Y:S01]  /*25660*/  IMAD.X R33, RZ, RZ, R5.reuse, P1 ;  /* 0x000000ffff217224 */ /* 0x100fe200008e0605 */
[----:B------:R-:W-:Y:S02]  /*25670*/  IADD3 R6, P2, R4, 0xb000, RZ ;  /* 0x0000b00004067810 */ /* 0x000fe40007f5e0ff */
[----:B------:R-:W-:Y:S02]  /*25680*/  LOP3.LUT R40, R41, 0x380, RZ, 0xc0, !PT ;  /* 0x0000038029287812 */ /* 0x000fe400078ec0ff */
[----:B------:R-:W-:Y:S01]  /*25690*/  LOP3.LUT R44, R45, 0x380, RZ, 0xc0, !PT ;  /* 0x000003802d2c7812 */ /* 0x000fe200078ec0ff */
[----:B------:R-:W-:Y:S01]  /*256a0*/  IMAD.X R57, RZ, RZ, R5, P2 ;  /* 0x000000ffff397224 */ /* 0x000fe200010e0605 */
        /* <DEDUP_REMOVED lines=17> */
[----:B------:R-:W-:-:S02]  /*257c0*/  IMAD R21, R21, UR4, RZ ;  /* 0x0000000415157c24 */ /* 0x000fc4000f8e02ff */
[----:B------:R-:W-:Y:S02]  /*257d0*/  IMAD R63, R235, -0x80, R60 ;  /* 0xffffff80eb3f7824 */ /* 0x000fe400078e023c */
[----:B------:R-:W-:-:S03]  /*257e0*/  IMAD R21, R20, UR5, R21 ;  /* 0x0000000514157c24 */ /* 0x000fc6000f8e0215 */
[----:B------:R-:W-:Y:S02]  /*257f0*/  ISETP.GE.AND P3, PT, R224, R63, PT ;  /* 0x0000003fe000720c */ /* 0x000fe40003f66270 */
[----:B------:R-:W-:Y:S01]  /*25800*/  SHF.R.S32.HI R225, RZ, 0x1f, R224 ;  /* 0x0000001fffe17819 */ /* 0x000fe200000114e0 */
[----:B------:R-:W-:Y:S01]  /*25810*/  BSSY B1, `(.L_x_5271) ;  /* 0x0000047000017945 */ /* 0x000fe20003800000 */
[----:B--2---:R-:W-:-:S04]  /*25820*/  LOP3.LUT P0, RZ, R10, 0x3, RZ, 0xc0, !PT ;  /* 0x000000030aff7812 */ /* 0x004fc8000780c0ff */
[-C--:B------:R-:W-:Y:S02]  /*25830*/  ISETP.GE.OR P1, PT, R11, R60.reuse, P0 ;  /* 0x0000003c0b00720c */ /* 0x080fe40000726670 */
[----:B------:R-:W-:Y:S02]  /*25840*/  ISETP.GE.OR P0, PT, R3, R60, P0 ;  /* 0x0000003c0300720c */ /* 0x000fe40000706670 */
[----:B------:R-:W-:-:S04]  /*25850*/  LOP3.LUT R3, R6, 0x380, RZ, 0xc0, !PT ;  /* 0x0000038006037812 */ /* 0x000fc800078ec0ff */
[----:B------:R-:W-:-:S04]  /*25860*/  SHF.R.U64 R3, R3, 0x3, RZ ;  /* 0x0000000303037819 */ /* 0x000fc800000012ff */
[----:B------:R-:W-:Y:S01]  /*25870*/  LOP3.LUT R56, R3, R6, RZ, 0x3c, !PT ;  /* 0x0000000603387212 */ /* 0x000fe200078e3cff */
[----:B------:R-:W-:Y:S04]  /*25880*/  @!P1 STG.E desc[UR60][R54.64], R2 ;  /* 0x0000000236009986 */ /* 0x000fe8000c10193c */
[----:B------:R2:W-:Y:S01]  /*25890*/  @!P0 STG.E desc[UR60][R54.64+0x20], R0 ;  /* 0x0000200036008986 */ /* 0x0005e2000c10193c */
[----:B------:R-:W-:-:S03]  /*258a0*/  SHF.R.S32.HI R3, RZ, 0x1f, R221 ;  /* 0x0000001fff037819 */ /* 0x000fc600000114dd */
        /* <DEDUP_REMOVED lines=12> */
[----:B------:R-:W-:-:S02]  /*25970*/  IMAD.MOV.U32 R2, RZ, RZ, R221 ;  /* 0x000000ffff027224 */ /* 0x000fc400078e00dd */
[----:B------:R-:W-:Y:S01]  /*25980*/  VIADD R0, R224, 0x20 ;  /* 0x00000020e0007836 */ /* 0x000fe20000000000 */
[----:B------:R-:W-:Y:S01]  /*25990*/  @!PT LDS RZ, [RZ] ;  /* 0x00000000fffff984 */ /* 0x000fe20000000800 */
[----:B------:R-:W-:Y:S01]  /*259a0*/  @!PT LDS RZ, [RZ] ;  /* 0x00000000fffff984 */ /* 0x000fe20000000800 */
[----:B------:R-:W-:Y:S01]  /*259b0*/  @!PT LDS RZ, [RZ] ;  /* 0x00000000fffff984 */ /* 0x000fe20000000800 */
[----:B------:R-:W-:Y:S01]  /*259c0*/  @!PT LDS RZ, [RZ] ;  /* 0x00000000fffff984 */ /* 0x000fe20000000800 */
[----:B------:R2:W-:Y:S06]  /*259d0*/  MEMBAR.ALL.CTA ;  /* 0x0000000000007992 */ /* 0x0005ec0000008000 */
[----:B--2---:R-:W2:Y:S01]  /*259e0*/  FENCE.VIEW.ASYNC.S ;  /* 0x00000000000073c6 */ /* 0x004ea20000000000 */
[----:B------:R-:W-:Y:S01]  /*259f0*/  IMAD.WIDE.U32 R2, R20, UR4, R2 ;  /* 0x0000000414027c25 */ /* 0x000fe2000f8e0002 */
[----:B------:R-:W-:Y:S01]  /*25a00*/  ULDC.64 UR4, c[0x0][0xae0] ;  /* 0x0002b80000047ab9 */ /* 0x000fe20000000a00 */
[----:B------:R-:W-:-:S02]  /*25a10*/  ISETP.GE.AND P0, PT, R0, R63, PT ;  /* 0x0000003f0000720c */ /* 0x000fc40003f06270 */
[----:B------:R-:W-:Y:S02]  /*25a20*/  IMAD.IADD R3, R3, 0x1, R21 ;  /* 0x0000000103037824 */ /* 0x000fe400078e0215 */
[----:B------:R-:W-:Y:S02]  /*25a30*/  IMAD R61, R61, UR4, RZ ;  /* 0x000000043d3d7c24 */ /* 0x000fe4000f8e02ff */
[----:B------:R-:W-:Y:S02]  /*25a40*/  VIADD R20, R224, 0x40 ;  /* 0x00000040e0147836 */ /* 0x000fe40000000000 */
[C---:B------:R-:W-:Y:S02]  /*25a50*/  IMAD R61, R228.reuse, UR5, R61 ;  /* 0x00000005e43d7c24 */ /* 0x040fe4000f8e023d */
[----:B------:R-:W-:Y:S01]  /*25a60*/  IMAD.WIDE.U32 R2, R228, UR4, R2 ;  /* 0x00000004e4027c25 */ /* 0x000fe2000f8e0002 */
[----:B------:R-:W-:Y:S01]  /*25a70*/  ULDC.64 UR4, c[0x0][0xae8] ;  /* 0x0002ba0000047ab9 */ /* 0x000fe20000000a00 */
[----:B------:R-:W-:-:S02]  /*25a80*/  ISETP.GE.AND P1, PT, R20, R63, PT ;  /* 0x0000003f1400720c */ /* 0x000fc40003f26270 */
[----:B------:R-:W-:Y:S02]  /*25a90*/  VIADD R0, R18, 0x36820 ;  /* 0x0003682012007836 */ /* 0x000fe40000000000 */
[----:B------:R-:W-:Y:S02]  /*25aa0*/  VIADD R21, R224, 0x60 ;  /* 0x00000060e0157836 */ /* 0x000fe40000000000 */
[----:B------:R-:W-:Y:S01]  /*25ab0*/  IMAD.IADD R3, R3, 0x1, R61 ;  /* 0x0000000103037824 */ /* 0x000fe200078e023d */
[----:B------:R-:W-:Y:S01]  /*25ac0*/  PRMT R0, RZ, 0x654, R0 ;  /* 0x00000654ff007816 */ /* 0x000fe20000000000 */
[----:B------:R-:W-:Y:S01]  /*25ad0*/  IMAD R20, R237, UR4, RZ ;  /* 0x00000004ed147c24 */ /* 0x000fe2000f8e02ff */
[----:B------:R-:W-:Y:S01]  /*25ae0*/  ISETP.GE.AND P2, PT, R21, R63, PT ;  /* 0x0000003f1500720c */ /* 0x000fe20003f46270 */
[C---:B------:R-:W-:Y:S01]  /*25af0*/  IMAD.WIDE.U32 R60, R231.reuse, UR4, R2 ;  /* 0x00000004e73c7c25 */ /* 0x040fe2000f8e0002 */
[----:B--2---:R2:W-:Y:S03]  /*25b00*/  SYNCS.ARRIVE.TRANS64.RED.A1T0 RZ, [R0+URZ], RZ ;  /* 0x000000ff00ff79a7 */ /* 0x0045e6000810043f */
[----:B------:R-:W-:-:S02]  /*25b10*/  IMAD R63, R231, UR5, R20 ;  /* 0x00000005e73f7c24 */ /* 0x000fc4000f8e0214 */
[----:B------:R-:W-:-:S04]  /*25b20*/  IMAD.WIDE R20, R235, 0x80, R224 ;  /* 0x00000080eb147825 */ /* 0x000fc800078e02e0 */
[----:B------:R-:W-:Y:S01]  /*25b30*/  IMAD.IADD R65, R61, 0x1, R63 ;  /* 0x000000013d417824 */ /* 0x000fe200078e023f */
[----:B--2---:R-:W-:Y:S06]  /*25b40*/  @P3 BRA `(.L_x_5272) ;  /* 0x00000000004c3947 */ /* 0x004fec0003800000 */
        /* <DEDUP_REMOVED lines=19> */
.L_x_5272:
[----:B------:R-:W-:Y:S05]  /*25c80*/  BSYNC B1 ;  /* 0x0000000000017941 */ /* 0x000fea0003800000 */
.L_x_5271:
[----:B------:R-:W-:Y:S04]  /*25c90*/  BSSY B1, `(.L_x_5273) ;  /* 0x0000017000017945 */ /* 0x000fe80003800000 */
[----:B------:R-:W-:Y:S05]  /*25ca0*/  @P0 BRA `(.L_x_5274) ;  /* 0x0000000000540947 */ /* 0x000fea0003800000 */
[----:B--2--5:R-:W-:Y:S01]  /*25cb0*/  IADD3 R5, P0, R20, 0x20, RZ ;  /* 0x0000002014057810 */ /* 0x024fe20007f1e0ff */
[C---:B------:R-:W-:Y:S01]  /*25cc0*/  VIADD R2, R221.reuse, 0x40 ;  /* 0x00000040dd027836 */ /* 0x040fe20000000000 */
[----:B------:R-:W-:Y:S01]  /*25cd0*/  ULDC UR4, c[0x0][0xa8c] ;  /* 0x0002a30000047ab9 */ /* 0x000fe20000000800 */
[----:B------:R-:W-:Y:S01]  /*25ce0*/  ULDC.64 UR6, c[0x0][0xad8] ;  /* 0x0002b60000067ab9 */ /* 0x000fe20000000a00 */
[----:B------:R-:W-:Y:S01]  /*25cf0*/  IMAD.MOV.U32 R3, RZ, RZ, R65 ;  /* 0x000000ffff037224 */ /* 0x000fe200078e0041 */
[C---:B------:R-:W-:Y:S01]  /*25d00*/  ISETP.GE.AND P3, PT, R221.reuse, UR4, PT ;  /* 0x00000004dd007c0c */ /* 0x040fe2000bf66270 */
        /* <DEDUP_REMOVED lines=15> */
.L_x_5274:
[----:B------:R-:W-:Y:S05]  /*25e00*/  BSYNC B1 ;  /* 0x0000000000017941 */ /* 0x000fea0003800000 */
.L_x_5273:
[----:B------:R-:W-:Y:S04]  /*25e10*/  BSSY B1, `(.L_x_5275) ;  /* 0x0000017000017945 */ /* 0x000fe80003800000 */
[----:B------:R-:W-:Y:S05]  /*25e20*/  @P1 BRA `(.L_x_5276) ;  /* 0x0000000000541947 */ /* 0x000fea0003800000 */
[----:B--23-5:R-:W-:Y:S01]  /*25e30*/  IADD3 R5, P0, R20, 0x40, RZ ;  /* 0x0000004014057810 */ /* 0x02cfe20007f1e0ff */
        /* <DEDUP_REMOVED lines=20> */
.L_x_5276:
[----:B------:R-:W-:Y:S05]  /*25f80*/  BSYNC B1 ;  /* 0x0000000000017941 */ /* 0x000fea0003800000 */
.L_x_5275:
[----:B------:R-:W-:Y:S05]  /*25f90*/  @P2 BRA `(.L_x_5277) ;  /* 0x0000000c000c2947 */ /* 0x000fea0003800000 */
[----:B--2345:R-:W-:Y:S01]  /*25fa0*/  IADD3 R5, P0, R20, 0x60, RZ ;  /* 0x0000006014057810 */ /* 0x03cfe20007f1e0ff */
[----:B------:R-:W-:Y:S01]  /*25fb0*/  ULDC.64 UR4, c[0x0][0xad8] ;  /* 0x0002b60000047ab9 */ /* 0x000fe20000000a00 */
[----:B------:R-:W-:Y:S01]  /*25fc0*/  IMAD.MOV.U32 R2, RZ, RZ, R60 ;  /* 0x000000ffff027224 */ /* 0x000fe200078e003c */
[----:B------:R-:W-:Y:S01]  /*25fd0*/  ULDC.64 UR6, c[0x0][0xa80] ;  /* 0x0002a00000067ab9 */ /* 0x000fe20000000a00 */
[----:B------:R-:W-:Y:S02]  /*25fe0*/  IMAD.MOV.U32 R3, RZ, RZ, R65 ;  /* 0x000000ffff037224 */ /* 0x000fe400078e0041 */
[----:B------:R-:W-:Y:S02]  /*25ff0*/  IMAD.X R20, RZ, RZ, R21, P0 ;  /* 0x000000ffff147224 */ /* 0x000fe400000e0615 */
[----:B------:R-:W-:Y:S02]  /*26000*/  VIADD R0, R221, 0x40 ;  /* 0x00000040dd007836 */ /* 0x000fe40000000000 */
[----:B------:R-:W-:-:S02]  /*26010*/  IMAD R20, R20, UR4, RZ ;  /* 0x0000000414147c24 */ /* 0x000fc4000f8e02ff */
[----:B------:R-:W-:Y:S01]  /*26020*/  IMAD.WIDE.U32 R2, R5, UR4, R2 ;  /* 0x0000000405027c25 */ /* 0x000fe2000f8e0002 */
        /* <DEDUP_REMOVED lines=14> */
.L_x_5269:
        /* <DEDUP_REMOVED lines=9> */
[----:B------:R2:W5:Y:S09]  /*261a0*/  @P0 LDG.E R7, desc[UR60][R2.64] ;  /* 0x0000003c02070981 */ /* 0x000572000c1e1900 */
[----:B------:R-:W-:Y:S01]  /*261b0*/  @P1 IADD3 R4, P2, R229, UR4, RZ ;  /* 0x00000004e5041c10 */ /* 0x000fe2000ff5e0ff */
[----:B------:R-:W-:-:S02]  /*261c0*/  ULDC UR4, c[0x0][0xa88] ;  /* 0x0002a20000047ab9 */ /* 0x000fc40000000800 */
[----:B------:R-:W-:Y:S01]  /*261d0*/  IMAD.U32 R0, RZ, RZ, UR4 ;  /* 0x00000004ff007e24 */ /* 0x000fe2000f8e00ff */
[----:B------:R-:W-:-:S05]  /*261e0*/  @P1 IADD3.X R5, R230, UR5, RZ, P2, !PT ;  /* 0x00000005e6051c10 */ /* 0x000fca00097fe4ff */
[----:B------:R2:W5:Y:S01]  /*261f0*/  @P1 LDG.E R0, desc[UR60][R4.64] ;  /* 0x0000003c04001981 */ /* 0x000562000c1e1900 */
[----:B------:R-:W3:Y:S02]  /*26200*/  S2R R8, SR_TID.X ;  /* 0x0000000000087919 */ /* 0x000ee40000002100 */
[----:B---3--:R-:W-:-:S05]  /*26210*/  VIADD R6, R8, 0xffffff80 ;  /* 0xffffff8008067836 */ /* 0x008fca0000000000 */
[----:B------:R-:W-:Y:S01]  /*26220*/  ISETP.GT.AND P2, PT, R6, 0x7f, PT ;  /* 0x0000007f0600780c */ /* 0x000fe20003f44270 */
[----:B--2---:R-:W-:-:S12]  /*26230*/  @P1 BRA `(.L_x_5278) ;  /* 0x0000000000101947 */ /* 0x004fd80003800000 */
[----:B------:R-:W-:Y:S05]  /*26240*/  @!P0 BRA `(.L_x_5278) ;  /* 0x00000000000c8947 */ /* 0x000fea0003800000 */
[----:B------:R-:W2:Y:S04]  /*26250*/  LDG.E R5, desc[UR60][R2.64] ;  /* 0x0000003c02057981 */ /* 0x000ea8000c1e1900 */
[----:B-----5:R-:W2:Y:S02]  /*26260*/  LDG.E R0, desc[UR60][R2.64+0x4] ;  /* 0x0000043c02007981 */ /* 0x020ea4000c1e1900 */
[----:B--2---:R-:W-:-:S07]  /*26270*/  IMAD.IADD R0, R0, 0x1, -R5 ;  /* 0x0000000100007824 */ /* 0x004fce00078e0a05 */
.L_x_5278:
[----:B------:R-:W-:Y:S01]  /*26280*/  BSSY B1, `(.L_x_5279) ;  /* 0x000001c000017945 */ /* 0x000fe20003800000 */
[----:B------:R-:W-:Y:S02]  /*26290*/  SHF.R.S32.HI R9, RZ, 0x1f, R228 ;  /* 0x0000001fff097819 */ /* 0x000fe400000114e4 */
[----:B------:R-:W-:Y:S02]  /*262a0*/  SHF.R.S32.HI R10, RZ, 0x1f, R221 ;  /* 0x0000001fff0a7819 */ /* 0x000fe400000114dd */
[----:B------:R-:W-:Y:S02]  /*262b0*/  SEL R231, R231, RZ, !P0 ;  /* 0x000000ffe7e77207 */ /* 0x000fe40004000000 */
[----:B------:R-:W-:Y:S02]  /*262c0*/  SEL R237, R237, RZ, !P0 ;  /* 0x000000ffeded7207 */ /* 0x000fe40004000000 */
[----:B-----5:R-:W-:Y:S01]  /*262d0*/  SHF.R.S32.HI R6, RZ, 0x1f, R7 ;  /* 0x0000001fff067819 */ /* 0x020fe20000011407 */
[----:B------:R-:W-:Y:S06]  /*262e0*/  @P2 BRA `(.L_x_5280) ;  /* 0x0000000000542947 */ /* 0x000fec0003800000 */
        /* <DEDUP_REMOVED lines=21> */
.L_x_5280:
[----:B------:R-:W-:Y:S05]  /*26440*/  BSYNC B1 ;  /* 0x0000000000017941 */ /* 0x000fea0003800000 */
.L_x_5279:
        /* <DEDUP_REMOVED lines=8> */
[C---:B------:R-:W-:Y:S02]  /*264d0*/  VIADD R4, R224.reuse, 0x20 ;  /* 0x00000020e0047836 */ /* 0x040fe40000000000 */
[----:B------:R-:W-:Y:S02]  /*264e0*/  IMAD.IADD R3, R3, 0x1, R7 ;  /* 0x0000000103037824 */ /* 0x000fe400078e0207 */
[----:B------:R-:W-:Y:S02]  /*264f0*/  IMAD R7, R235, -0x80, R0 ;  /* 0xffffff80eb077824 */ /* 0x000fe400078e0200 */
[----:B------:R-:W-:Y:S02]  /*26500*/  IMAD R5, R9, UR4, RZ ;  /* 0x0000000409057c24 */ /* 0x000fe4000f8e02ff */
[C---:B------:R-:W-:Y:S01]  /*26510*/  VIADD R0, R224.reuse, 0x40 ;  /* 0x00000040e0007836 */ /* 0x040fe20000000000 */
[-C--:B------:R-:W-:Y:S01]  /*26520*/  ISETP.GE.AND P3, PT, R224, R7.reuse, PT ;  /* 0x00000007e000720c */ /* 0x080fe20003f66270 */
[----:B------:R-:W-:Y:S01]  /*26530*/  IMAD R5, R228, UR5, R5 ;  /* 0x00000005e4057c24 */ /* 0x000fe2000f8e0205 */
[-C--:B------:R-:W-:Y:S01]  /*26540*/  ISETP.GE.AND P2, PT, R4, R7.reuse, PT ;  /* 0x000000070400720c */ /* 0x080fe20003f46270 */
[----:B------:R-:W-:Y:S01]  /*26550*/  IMAD.WIDE.U32 R2, R228, UR4, R2 ;  /* 0x00000004e4027c25 */ /* 0x000fe2000f8e0002 */
[----:B------:R-:W-:Y:S01]  /*26560*/  ULDC.64 UR4, c[0x0][0xae8] ;  /* 0x0002ba0000047ab9 */ /* 0x000fe20000000a00 */
[----:B------:R-:W-:-:S02]  /*26570*/  ISETP.GE.AND P1, PT, R0, R7, PT ;  /* 0x000000070000720c */ /* 0x000fc40003f26270 */
[----:B------:R-:W-:Y:S02]  /*26580*/  VIADD R4, R224, 0x60 ;  /* 0x00000060e0047836 */ /* 0x000fe40000000000 */
[----:B------:R-:W-:Y:S02]  /*26590*/  IMAD.IADD R3, R3, 0x1, R5 ;  /* 0x0000000103037824 */ /* 0x000fe400078e0205 */
[----:B------:R-:W-:Y:S01]  /*265a0*/  IMAD R0, R237, UR4, RZ ;  /* 0x00000004ed007c24 */ /* 0x000fe2000f8e02ff */
[----:B------:R-:W-:Y:S01]  /*265b0*/  ISETP.GE.AND P0, PT, R4, R7, PT ;  /* 0x000000070400720c */ /* 0x000fe20003f06270 */
[----:B------:R-:W-:Y:S01]  /*265c0*/  IMAD.WIDE.U32 R4, R231, UR4, R2 ;  /* 0x00000004e7047c25 */ /* 0x000fe2000f8e0002 */
[----:B------:R-:W-:-:S03]  /*265d0*/  SHF.R.S32.HI R7, RZ, 0x1f, R224 ;  /* 0x0000001fff077819 */ /* 0x000fc600000114e0 */
[----:B------:R-:W-:Y:S02]  /*265e0*/  IMAD R9, R231, UR5, R0 ;  /* 0x00000005e7097c24 */ /* 0x000fe4000f8e0200 */
[----:B------:R-:W-:Y:S02]  /*265f0*/  IMAD.MOV.U32 R6, RZ, RZ, R224 ;  /* 0x000000ffff067224 */ /* 0x000fe400078e00e0 */
[----:B------:R-:W-:Y:S02]  /*26600*/  IMAD.IADD R11, R5, 0x1, R9 ;  /* 0x00000001050b7824 */ /* 0x000fe400078e0209 */
        /* <DEDUP_REMOVED lines=21> */
.L_x_5282:
[----:B------:R-:W-:Y:S05]  /*26760*/  BSYNC B1 ;  /* 0x0000000000017941 */ /* 0x000fea0003800000 */
.L_x_5281:
[----:B------:R-:W-:Y:S04]  /*26770*/  BSSY B1, `(.L_x_5283) ;  /* 0x0000017000017945 */ /* 0x000fe80003800000 */
[----:B------:R-:W-:Y:S05]  /*26780*/  @P2 BRA `(.L_x_5284) ;  /* 0x0000000000542947 */ /* 0x000fea0003800000 */
[----:B--2---:R-:W-:Y:S01]  /*26790*/  IADD3 R9, P2, R6, 0x20, RZ ;  /* 0x0000002006097810 */ /* 0x004fe20007f5e0ff */
        /* <DEDUP_REMOVED lines=20> */
.L_x_5284:
[----:B------:R-:W-:Y:S05]  /*268e0*/  BSYNC B1 ;  /* 0x0000000000017941 */ /* 0x000fea0003800000 */
.L_x_5283:
[----:B------:R-:W-:Y:S04]  /*268f0*/  BSSY B1, `(.L_x_5285) ;  /* 0x0000017000017945 */ /* 0x000fe80003800000 */
[----:B------:R-:W-:Y:S05]  /*26900*/  @P1 BRA `(.L_x_5286) ;  /* 0x0000000000541947 */ /* 0x000fea0003800000 */
[----:B--23--:R-:W-:Y:S01]  /*26910*/  IADD3 R9, P1, R6, 0x40, RZ ;  /* 0x0000004006097810 */ /* 0x00cfe20007f3e0ff */
        /* <DEDUP_REMOVED lines=20> */
.L_x_5286:
[----:B------:R-:W-:Y:S05]  /*26a60*/  BSYNC B1 ;  /* 0x0000000000017941 */ /* 0x000fea0003800000 */
.L_x_5285:
        /* <DEDUP_REMOVED lines=22> */
.L_x_5277:
[----:B------:R-:W-:Y:S05]  /*26bd0*/  BSYNC B0 ;  /* 0x0000000000007941 */ /* 0x000fea0003800000 */
.L_x_5268:
[----:B------:R-:W-:Y:S02]  /*26be0*/  ULDC UR4, c[0x0][0xc14] ;  /* 0x0003050000047ab9 */ /* 0x000fe40000000800 */
[----:B-1----:R-:W-:-:S13]  /*26bf0*/  ISETP.GE.AND P0, PT, R219, UR4, PT ;  /* 0x00000004db007c0c */ /* 0x002fda000bf06270 */
[----:B------:R-:W-:Y:S05]  /*26c00*/  @!P0 BRA `(.L_x_5287) ;  /* 0xfffffda4009c8947 */ /* 0x000fea000383ffff */
[----:B------:R-:W-:Y:S05]  /*26c10*/  BRA `(.L_x_5051) ;  /* 0x0000006400187947 */ /* 0x000fea0003800000 */
.L_x_5049:
        /* <DEDUP_REMOVED lines=9> */
[----:B------:R-:W-:Y:S01]  /*26cb0*/  CS2R R16, SRZ ;  /* 0x0000000000107805 */ /* 0x000fe2000001ff00 */
        /* <DEDUP_REMOVED lines=51> */
.L_x_5292:
        /* <DEDUP_REMOVED lines=16> */
.L_x_5291:
[----:B------:R-:W-:Y:S05]  /*270f0*/  BSYNC B0 ;  /* 0x0000000000007941 */ /* 0x000fea0003800000 */
.L_x_5290:
        /* <DEDUP_REMOVED lines=25> */
.L_x_5288:
        /* <DEDUP_REMOVED lines=20> */
.L_x_5293:
        /* <DEDUP_REMOVED lines=22> */
[----:B------:R-:W-:-:S03]  /*27530*/  IMAD.MOV R7, RZ, RZ, -R7 ;  /* 0x000000ffff077224 */ /* 0x000fc600078e0a07 */
[----:B------:R-:W-:Y:S01]  /*27540*/  IADD3 R3, -R0, RZ, RZ ;  /* 0x000000ff00037210 */ /* 0x000fe20007ffe1ff */
        /* <DEDUP_REMOVED lines=32> */
.L_x_5289:
[----:B------:R-:W-:Y:S02]  /*27750*/  IMAD.MOV.U32 R17, RZ, RZ, RZ ;  /* 0x000000ffff117224 */ /* 0x000fe400078e00ff */
[----:B------:R-:W-:Y:S02]  /*27760*/  IMAD.U32 R16, RZ, RZ, UR6 ;  /* 0x00000006ff107e24 */ /* 0x000fe4000f8e00ff */
[----:B------:R-:W-:-:S07]  /*27770*/  IMAD.MOV.U32 R18, RZ, RZ, RZ ;  /* 0x000000ffff127224 */ /* 0x000fce00078e00ff */
.L_x_5294:
        /* <DEDUP_REMOVED lines=20> */
[----:B-1----:R-:W-:Y:S01]  /*278c0*/  IMAD.MOV.U32 R0, RZ, RZ, 0x1 ;  /* 0x00000001ff007424 */ /* 0x002fe200078e00ff */
        /* <DEDUP_REMOVED lines=10> */
[----:B------:R-:W2:Y:S11]  /*27970*/  S2R R4, SR_TID.X ;  /* 0x0000000000047919 */ /* 0x000eb60000002100 */
[----:B------:R-:W-:Y:S01]  /*27980*/  ULOP3.LUT UR38, UR4, 0x2, URZ, 0xfc, !UPT ;  /* 0x0000000204267892 */ /* 0x000fe2000f8efc3f */
[----:B--2---:R-:W-:-:S04]  /*27990*/  LOP3.LUT R4, R4, 0x7f, RZ, 0xc0, !PT ;  /* 0x0000007f04047812 */ /* 0x004fc800078ec0ff */
[C---:B------:R-:W-:Y:S02]  /*279a0*/  ISETP.NE.AND P2, PT, R4.reuse, RZ, PT ;  /* 0x000000ff0400720c */ /* 0x040fe40003f45270 */
[----:B------:R-:W-:-:S11]  /*279b0*/  ISETP.NE.OR P0, PT, R4, RZ, !P1 ;  /* 0x000000ff0400720c */ /* 0x000fd60004f05670 */
[----:B------:R-:W-:-:S04]  /*279c0*/  @P2 LOP3.LUT R2, R2, 0x2, RZ, 0xfc, !PT ;  /* 0x0000000202022812 */ /* 0x000fc800078efcff */
[----:B------:R-:W-:-:S05]  /*279d0*/  @P0 LOP3.LUT R2, R2, 0x40, RZ, 0xfc, !PT ;  /* 0x0000004002020812 */ /* 0x000fca00078efcff */
[----:B------:R1:W-:Y:S02]  /*279e0*/  STL [R1+0x10], R2 ;  /* 0x0000100201007387 */ /* 0x0003e40000100800 */
.L_x_5385:
[----:B-12---:R-:W1:Y:S02]  /*279f0*/  LDC.64 R2, c[0x0][0xc60] ;  /* 0x00031800ff027b82 */ /* 0x006e640000000a00 */
[----:B-1----:R-:W-:-:S05]  /*27a00*/  IMAD.WIDE R2, R19, 0x4, R2 ;  /* 0x0000000413027825 */ /* 0x002fca00078e0202 */
[----:B0-----:R-:W2:Y:S01]  /*27a10*/  LDG.E R11, desc[UR60][R2.64] ;  /* 0x0000003c020b7981 */ /* 0x001ea2000c1e1900 */
[----:B------:R-:W-:Y:S05]  /*27a20*/  YIELD ;  /* 0x0000000000007946 */ /* 0x000fea0003800000 */
[----:B------:R-:W-:Y:S01]  /*27a30*/  ULDC.64 UR4, c[0x0][0xa28] ;  /* 0x00028a0000047ab9 */ /* 0x000fe20000000a00 */
[----:B------:R-:W-:Y:S01]  /*27a40*/  IMAD.MOV.U32 R0, RZ, RZ, RZ ;  /* 0x000000ffff007224 */ /* 0x000fe200078e00ff */
[----:B------:R-:W-:Y:S01]  /*27a50*/  ISETP.NE.U32.AND P0, PT, RZ, UR4, PT ;  /* 0x00000004ff007c0c */ /* 0x000fe2000bf05070 */
[----:B------:R-:W-:Y:S01]  /*27a60*/  IMAD.MOV.U32 R10, RZ, RZ, RZ ;  /* 0x000000ffff0a7224 */ /* 0x000fe200078e00ff */
[----:B------:R-:W-:Y:S01]  /*27a70*/  ULDC.64 UR8, c[0x0][0xa08] ;  /* 0x0002820000087ab9 */ /* 0x000fe20000000a00 */
[----:B------:R-:W-:Y:S01]  /*27a80*/  ULDC.64 UR10, c[0x0][0xa10] ;  /* 0x00028400000a7ab9 */ /* 0x000fe20000000a00 */
[----:B------:R-:W-:-:S02]  /*27a90*/  ISETP.NE.AND.EX P0, PT, RZ, UR5, PT, P0 ;  /* 0x00000005ff007c0c */ /* 0x000fc4000bf05300 */
        /* <DEDUP_REMOVED lines=10> */
[----:B------:R-:W-:-:S03]  /*27b40*/  ISETP.NE.AND.EX P0, PT, RZ, UR5, PT, P0 ;  /* 0x00000005ff007c0c */ /* 0x000fc6000bf05300 */
        /* <DEDUP_REMOVED lines=9> */
[----:B------:R-:W-:-:S04]  /*27be0*/  IADD3 R6, P1, R13, UR8, RZ ;  /* 0x000000080d067c10 */ /* 0x000fc8000ff3e0ff */
[----:B------:R-:W-:Y:S02]  /*27bf0*/  IADD3.X R7, R12, UR9, RZ, P1, !PT ;  /* 0x000000090c077c10 */ /* 0x000fe40008ffe4ff */
[----:B------:R-:W-:-:S03]  /*27c00*/  IADD3 R4, P1, R13, UR10, RZ ;  /* 0x0000000a0d047c10 */ /* 0x000fc6000ff3e0ff */
[----:B------:R-:W2:Y:S01]  /*27c10*/  @P2 LDG.E R10, desc[UR60][R2.64] ;  /* 0x0000003c020a2981 */ /* 0x000ea2000c1e1900 */
[----:B------:R-:W-:Y:S02]  /*27c20*/  IADD3.X R5, R12, UR11, RZ, P1, !PT ;  /* 0x0000000b0c057c10 */ /* 0x000fe40008ffe4ff */
[----:B------:R-:W-:Y:S01]  /*27c30*/  ISETP.NE.U32.AND P1, PT, RZ, UR8, PT ;  /* 0x00000008ff007c0c */ /* 0x000fe2000bf25070 */
[----:B------:R-:W-:-:S03]  /*27c40*/  ULDC UR6, c[0x0][0x338] ;  /* 0x0000ce0000067ab9 */ /* 0x000fc60000000800 */
[----:B------:R-:W-:Y:S02]  /*27c50*/  ISETP.NE.AND.EX P3, PT, RZ, UR9, PT, P1 ;  /* 0x00000009ff007c0c */ /* 0x000fe4000bf65310 */
[----:B------:R-:W-:-:S04]  /*27c60*/  ISETP.NE.U32.AND P1, PT, RZ, UR10, PT ;  /* 0x0000000aff007c0c */ /* 0x000fc8000bf25070 */
[----:B------:R-:W-:Y:S01]  /*27c70*/  ISETP.NE.AND.EX P1, PT, RZ, UR11, PT, P1 ;  /* 0x0000000bff007c0c */ /* 0x000fe2000bf25310 */
[----:B--2---:R0:W-:Y:S02]  /*27c80*/  STL [R1+0x34], R10 ;  /* 0x0000340a01007387 */ /* 0x0041e40000100800 */
        /* <DEDUP_REMOVED lines=8> */
[----:B------:R-:W-:Y:S01]  /*27d10*/  UIMAD UR4, UR4, UR5, URZ ;  /* 0x00000005040472a4 */ /* 0x000fe2000f8e023f */
[----:B0-----:R-:W-:-:S05]  /*27d20*/  IMAD.U32 R9, RZ, RZ, UR6 ;  /* 0x00000006ff097e24 */ /* 0x001fca000f8e00ff */
[----:B------:R-:W-:Y:S01]  /*27d30*/  IMAD.U32 R8, RZ, RZ, UR4 ;  /* 0x00000004ff087e24 */ /* 0x000fe2000f8e00ff */
[----:B------:R-:W-:Y:S06]  /*27d40*/  @P0 BRA `(.L_x_5296) ;  /* 0x0000000000100947 */ /* 0x000fec0003800000 */
[----:B------:R-:W-:Y:S05]  /*27d50*/  @!P2 BRA `(.L_x_5296) ;  /* 0x00000000000ca947 */ /* 0x000fea0003800000 */
[----:B-----5:R-:W2:Y:S04]  /*27d60*/  LDG.E R10, desc[UR60][R2.64] ;  /* 0x0000003c020a7981 */ /* 0x020ea8000c1e1900 */
[----:B------:R-:W2:Y:S02]  /*27d70*/  LDG.E R2, desc[UR60][R2.64+0x4] ;  /* 0x0000043c02027981 */ /* 0x000ea4000c1e1900 */
[----:B--2---:R-:W-:-:S07]  /*27d80*/  IMAD.IADD R10, R2, 0x1, -R10 ;  /* 0x00000001020a7824 */ /* 0x004fce00078e0a0a */
.L_x_5296:
        /* <DEDUP_REMOVED lines=14> */
.L_x_5297:
[----:B------:R-:W-:Y:S05]  /*27e70*/  @!P3 BRA `(.L_x_5298) ;  /* 0x00000000000cb947 */ /* 0x000fea0003800000 */
[----:B------:R-:W2:Y:S04]  /*27e80*/  LDG.E R8, desc[UR60][R6.64] ;  /* 0x0000003c06087981 */ /* 0x000ea8000c1e1900 */
[----:B------:R-:W2:Y:S02]  /*27e90*/  LDG.E R6, desc[UR60][R6.64+0x4] ;  /* 0x0000043c06067981 */ /* 0x000ea4000c1e1900 */
[----:B--2---:R-:W-:-:S07]  /*27ea0*/  IMAD.IADD R8, R6, 0x1, -R8 ;  /* 0x0000000106087824 */ /* 0x004fce00078e0a08 */
.L_x_5298:
[----:B0-----:R-:W2:Y:S01]  /*27eb0*/  @P1 LDG.E R2, desc[UR60][R4.64] ;  /* 0x0000003c04021981 */ /* 0x001ea2000c1e1900 */
[----:B-----5:R-:W-:-:S03]  /*27ec0*/  IMAD.IADD R0, R8, 0x1, -R0 ;  /* 0x0000000108007824 */ /* 0x020fc600078e0a00 */
[----:B------:R-:W2:Y:S01]  /*27ed0*/  @P1 LDG.E R4, desc[UR60][R4.64+0x4] ;  /* 0x0000043c04041981 */ /* 0x000ea2000c1e1900 */
[----:B------:R-:W-:Y:S01]  /*27ee0*/  BSSY B0, `(.L_x_5299) ;  /* 0x00000f9000007945 */ /* 0x000fe20003800000 */
[----:B------:R-:W-:Y:S01]  /*27ef0*/  PLOP3.LUT P2, PT, PT, PT, PT, 0x80, 0x0 ;  /* 0x000000000000781c */ /* 0x000fe20003f4f070 */
[----:B--2---:R-:W-:Y:S01]  /*27f00*/  @P1 IMAD.IADD R9, R4, 0x1, -R2 ;  /* 0x0000000104091824 */ /* 0x004fe200078e0a02 */
[----:B------:R-:W-:-:S03]  /*27f10*/  LEA R2, R17, 0xef, 0x7 ;  /* 0x000000ef11027811 */ /* 0x000fc600078e38ff */
[----:B------:R-:W-:-:S04]  /*27f20*/  IMAD.IADD R4, R0, 0x1, R9 ;  /* 0x0000000100047824 */ /* 0x000fc800078e0209 */
[C---:B------:R-:W-:Y:S01]  /*27f30*/  VIADD R5, R4.reuse, 0x6f ;  /* 0x0000006f04057836 */ /* 0x040fe20000000000 */
[----:B------:R-:W-:Y:S01]  /*27f40*/  IADD3 R3, R4, R2, -R10 ;  /* 0x0000000204037210 */ /* 0x000fe20007ffe80a */
[----:B------:R-:W-:Y:S02]  /*27f50*/  IMAD.MOV.U32 R4, RZ, RZ, RZ ;  /* 0x000000ffff047224 */ /* 0x000fe400078e00ff */
[----:B------:R-:W-:Y:S02]  /*27f60*/  IMAD.MOV.U32 R2, RZ, RZ, RZ ;  /* 0x000000ffff027224 */ /* 0x000fe400078e00ff */
[----:B------:R-:W-:-:S04]  /*27f70*/  IMAD.HI R4, R5, -0x6db6db6d, R4 ;  /* 0x9249249305047827 */ /* 0x000fc800078e0204 */
[----:B------:R-:W-:Y:S01]  /*27f80*/  IMAD.HI R2, R3, -0x6db6db6d, R2 ;  /* 0x9249249303027827 */ /* 0x000fe200078e0202 */
[----:B------:R-:W-:-:S04]  /*27f90*/  SHF.R.U32.HI R3, RZ, 0x1f, R4 ;  /* 0x0000001fff037819 */ /* 0x000fc80000011604 */
[----:B------:R-:W-:Y:S02]  /*27fa0*/  LEA.HI.SX32 R4, R4, R3, 0x1a ;  /* 0x0000000304047211 */ /* 0x000fe400078fd2ff */
[----:B------:R-:W-:-:S04]  /*27fb0*/  SHF.R.U32.HI R3, RZ, 0x1f, R2 ;  /* 0x0000001fff037819 */ /* 0x000fc80000011602 */
[----:B------:R-:W-:-:S04]  /*27fc0*/  LEA.HI.SX32 R3, R2, R3, 0x1a ;  /* 0x0000000302037211 */ /* 0x000fc800078fd2ff */
[----:B------:R-:W-:-:S05]  /*27fd0*/  VIMNMX R6, R4, R3, PT ;  /* 0x0000000304067248 */ /* 0x000fca0003fe0100 */
[--C-:B------:R-:W-:Y:S02]  /*27fe0*/  IMAD R2, R6, 0x70, -R0.reuse ;  /* 0x0000007006027824 */ /* 0x100fe400078e0a00 */
[----:B------:R-:W-:-:S03]  /*27ff0*/  IMAD.MOV R0, RZ, RZ, -R0 ;  /* 0x000000ffff007224 */ /* 0x000fc600078e0a00 */
[----:B------:R-:W-:Y:S02]  /*28000*/  VIMNMX R2, R2, R9, PT ;  /* 0x0000000902027248 */ /* 0x000fe40003fe0100 */
[----:B------:R-:W-:-:S04]  /*28010*/  VIMNMX R0, RZ, R0, !PT ;  /* 0x00000000ff007248 */ /* 0x000fc80007fe0100 */
[----:B------:R-:W-:Y:S02]  /*28020*/  ISETP.GT.AND P0, PT, R2, R0, PT ;  /* 0x000000000200720c */ /* 0x000fe40003f04270 */
[----:B------:R-:W-:-:S05]  /*28030*/  SHF.R.U32.HI R4, RZ, 0x4, R0 ;  /* 0x00000004ff047819 */ /* 0x000fca0000011600 */
[----:B------:R-:W-:-:S06]  /*28040*/  IMAD.WIDE.U32 R4, R4, 0x24924925, RZ ;  /* 0x2492492504047825 */ /* 0x000fcc00078e00ff */
[----:B------:R-:W-:Y:S02]  /*28050*/  @P0 VIADD R3, R2, 0x6f ;  /* 0x0000006f02030836 */ /* 0x000fe40000000000 */
[----:B------:R-:W-:-:S04]  /*28060*/  @P0 IMAD.MOV.U32 R2, RZ, RZ, RZ ;  /* 0x000000ffff020224 */ /* 0x000fc800078e00ff */
[----:B------:R-:W-:-:S04]  /*28070*/  @P0 IMAD.HI R2, R3, -0x6db6db6d, R2 ;  /* 0x9249249303020827 */ /* 0x000fc800078e0202 */
[----:B------:R-:W-:Y:S01]  /*28080*/  IMAD.MOV.U32 R0, RZ, RZ, R5 ;  /* 0x000000ffff007224 */ /* 0x000fe200078e0005 */
[----:B------:R-:W-:Y:S01]  /*28090*/  @P0 SHF.R.U32.HI R3, RZ, 0x1f, R2 ;  /* 0x0000001fff030819 */ /* 0x000fe20000011602 */
[----:B------:R0:W-:Y:S02]  /*280a0*/  STL [R1+0x24], R6 ;  /* 0x0000240601007387 */ /* 0x0001e40000100800 */
[----:B------:R-:W-:Y:S01]  /*280b0*/  IMAD.MOV.U32 R4, RZ, RZ, R0 ;  /* 0x000000ffff047224 */ /* 0x000fe200078e0000 */
        /* <DEDUP_REMOVED lines=13> */
.L_x_5452:
[----:B------:R-:W-:-:S03]  /*28190*/  UMOV UR4, 0xffffffff ;  /* 0xffffffff00047882 */ /* 0x000fc60000000000 */
[----:B------:R-:W-:Y:S05]  /*281a0*/  BRA.DIV UR4, `(.L_x_5302) ;  /* 0x0000005e04607947 */ /* 0x000fea000b800000 */
[----:B------:R-:W-:-:S13]  /*281b0*/  ELECT P6, URZ, PT ;  /* 0x00000000003f782f */ /* 0x000fda00038c0000 */
.L_x_5455:
        /* <DEDUP_REMOVED lines=12> */
.L_x_5456:
[----:B------:R-:W-:Y:S05]  /*28280*/  BSYNC B1 ;  /* 0x0000000000017941 */ /* 0x000fea0003800000 */
.L_x_5303:
        /* <DEDUP_REMOVED lines=8> */
.L_x_5457:
        /* <DEDUP_REMOVED lines=11> */
.L_x_5308:
        /* <DEDUP_REMOVED lines=29> */
.L_x_5458:
        /* <DEDUP_REMOVED lines=8> */
.L_x_5310:
        /* <DEDUP_REMOVED lines=24> */
.L_x_5306:
[----:B------:R-:W-:Y:S05]  /*28790*/  BSYNC B1 ;  /* 0x0000000000017941 */ /* 0x000fea0003800000 */
.L_x_5305:
        /* <DEDUP_REMOVED lines=16> */
.L_x_5317:
        /* <DEDUP_REMOVED lines=9> */
.L_x_5459:
        /* <DEDUP_REMOVED lines=11> */
.L_x_5314:
        /* <DEDUP_REMOVED lines=27> */
.L_x_5460:
        /* <DEDUP_REMOVED lines=8> */
.L_x_5316:
        /* <DEDUP_REMOVED lines=24> */
.L_x_5312:
[----:B------:R-:W-:Y:S05]  /*28d90*/  BSYNC B1 ;  /* 0x0000000000017941 */ /* 0x000fea0003800000 */
.L_x_5311:
        /* <DEDUP_REMOVED lines=13> */
.L_x_5300:
[----:B------:R-:W-:Y:S05]  /*28e70*/  BSYNC B0 ;  /* 0x0000000000007941 */ /* 0x000fea0003800000 */
.L_x_5299:
        /* <DEDUP_REMOVED lines=23> */
.L_x_5319:
        /* <DEDUP_REMOVED lines=23> */
.L_x_5321:
        /* <DEDUP_REMOVED lines=20> */
.L_x_5323:
        /* <DEDUP_REMOVED lines=16> */
.L_x_5322:
        /* <DEDUP_REMOVED lines=31> */
.L_x_5324:
        /* <DEDUP_REMOVED lines=16> */
.L_x_5325:
        /* <DEDUP_REMOVED lines=15> */
.L_x_5326:
        /* <DEDUP_REMOVED lines=18> */
.L_x_5463:
[----:B------:R-:W-:Y:S01]  /*298a0*/  UMOV UR4, 0xffffffff ;  /* 0xffffffff00047882 */ /* 0x000fe20000000000 */
[----:B------:R-:W-:Y:S02]  /*298b0*/  SHF.R.S32.HI R17, RZ, 0x1f, R0 ;  /* 0x0000001fff117819 */ /* 0x000fe40000011400 */
[----:B------:R-:W-:Y:S05]  /*298c0*/  BRA.DIV UR4, `(.L_x_5328) ;  /* 0x0000004a04507947 */ /* 0x000fea000b800000 */
[----:B------:R-:W-:-:S13]  /*298d0*/  ELECT P6, URZ, PT ;  /* 0x00000000003f782f */ /* 0x000fda00038c0000 */
.L_x_5466:
        /* <DEDUP_REMOVED lines=21> */
.L_x_5330:
        /* <DEDUP_REMOVED lines=9> */
.L_x_5467:
        /* <DEDUP_REMOVED lines=11> */
.L_x_5332:
        /* <DEDUP_REMOVED lines=33> */
.L_x_5329:
        /* <DEDUP_REMOVED lines=47> */
.L_x_5468:
[----:B------:R-:W-:Y:S05]  /*2a070*/  BSYNC B0 ;  /* 0x0000000000007941 */ /* 0x000fea0003800000 */
.L_x_5333:
        /* <DEDUP_REMOVED lines=42> */
.L_x_5341:
[----:B0-----:R-:W0:Y:S01]  /*2a320*/  S2R R9, SR_CgaCtaId ;  /* 0x0000000000097919 */ /* 0x001e220000008800 */
[----:B------:R-:W-:-:S04]  /*2a330*/  MOV R8, 0x400 ;  /* 0x0000040000087802 */ /* 0x000fc80000000f00 */
[----:B0-----:R-:W-:Y:S02]  /*2a340*/  LEA R8, R9, R8, 0x18 ;  /* 0x0000000809087211 */ /* 0x001fe400078ec0ff */
[----:B------:R-:W-:-:S03]  /*2a350*/  SHF.L.U32 R9, R13, 0x1f, RZ ;  /* 0x0000001f0d097819 */ /* 0x000fc600000006ff */
[----:B------:R-:W-:-:S04]  /*2a360*/  IMAD R8, R12, 0x8, R8 ;  /* 0x000000080c087824 */ /* 0x000fc800078e0208 */
[----:B------:R-:W0:Y:S02]  /*2a370*/  SYNCS.PHASECHK.TRANS64.TRYWAIT P0, [R8+URZ+0x36840], R9 ;  /* 0x03684009080075a7 */ /* 0x000e24000800017f */
[----:B0-----:R-:W-:Y:S05]  /*2a380*/  @!P0 BRA `(.L_x_5342) ;  /* 0x0000003c00f48947 */ /* 0x001fea0003800000 */
.L_x_5469:
        /* <DEDUP_REMOVED lines=11> */
.L_x_5343:
        /* <DEDUP_REMOVED lines=37> */
.L_x_5470:
        /* <DEDUP_REMOVED lines=10> */
.L_x_5345:
[----:B------:R-:W2:Y:S02]  /*2a730*/  LDL R9, [R1+0x10] ;  /* 0x0000100001097983 */ /* 0x000ea40000100800 */
[----:B--2---:R-:W-:-:S13]  /*2a740*/  LOP3.LUT P0, RZ, R9, 0x40, RZ, 0xc0, !PT ;  /* 0x0000004009ff7812 */ /* 0x004fda000780c0ff */
[----:B------:R-:W-:Y:S05]  /*2a750*/  @P0 BRA `(.L_x_5346) ;  /* 0x0000000000040947 */ /* 0x000fea0003800000 */
[----:B------:R-:W-:Y:S01]  /*2a760*/  BPT.TRAP 0x1 ;  /* 0x000000040000795c */ /* 0x000fe20000300000 */
.L_x_5346:
        /* <DEDUP_REMOVED lines=23> */
[----:B------:R-:W-:-:S05]  /*2a8e0*/  UIADD3 UR15, UR15, 0x7400, URZ ;  /* 0x000074000f0f7890 */ /* 0x000fca000fffe03f */
[----:B------:R0:W-:Y:S01]  /*2a8f0*/  UTMALDG.4D [UR8], [UR4], desc[UR6] ;  /* 0x00000608040075b4 */ /* 0x0001e20008019000 */
[----:B------:R-:W-:Y:S01]  /*2a900*/  IMAD.MOV.U32 R4, RZ, RZ, R3 ;  /* 0x000000ffff047224 */ /* 0x000fe200078e0003 */
        /* <DEDUP_REMOVED lines=8> */
.L_x_5340:
[----:B------:R-:W-:Y:S05]  /*2a990*/  BSYNC B2 ;  /* 0x0000000000027941 */ /* 0x000fea0003800000 */
.L_x_5339:
[----:B------:R-:W2:Y:S04]  /*2a9a0*/  LDL.LU R3, [R1+0x24] ;  /* 0x0000240001037983 */ /* 0x000ea80000300800 */
[----:B------:R0:W-:Y:S04]  /*2a9b0*/  STL [R1], R12 ;  /* 0x0000000c01007387 */ /* 0x0001e80000100800 */
[----:B------:R0:W-:Y:S02]  /*2a9c0*/  STL [R1+0x8], R13 ;  /* 0x0000080d01007387 */ /* 0x0001e40000100800 */
[----:B0-2---:R-:W-:-:S07]  /*2a9d0*/  VIADD R7, R3, 0xfffffffd ;  /* 0xfffffffd03077836 */ /* 0x005fce0000000000 */
.L_x_5338:
[----:B------:R-:W-:Y:S05]  /*2a9e0*/  BSYNC B1 ;  /* 0x0000000000017941 */ /* 0x000fea0003800000 */
.L_x_5337:
[----:B------:R-:W-:-:S13]  /*2a9f0*/  ISETP.NE.AND P0, PT, R2, RZ, PT ;  /* 0x000000ff0200720c */ /* 0x000fda0003f05270 */
[----:B------:R-:W-:Y:S05]  /*2aa00*/  @!P0 BRA `(.L_x_5336) ;  /* 0x0000001000488947 */ /* 0x000fea0003800000 */
[----:B------:R-:W-:-:S07]  /*2aa10*/  IMAD.MOV.U32 R11, RZ, RZ, R6 ;  /* 0x000000ffff0b7224 */ /* 0x000fce00078e0006 */
.L_x_5363:
[----:B------:R-:W2:Y:S04]  /*2aa20*/  LDL R3, [R1] ;  /* 0x0000000001037983 */ /* 0x000ea80000100800 */
[----:B------:R-:W3:Y:S01]  /*2aa30*/  LDL R2, [R1+0x8] ;  /* 0x0000080001027983 */ /* 0x000ee20000100800 */
[----:B------:R-:W-:Y:S05]  /*2aa40*/  YIELD ;  /* 0x0000000000007946 */ /* 0x000fea0003800000 */
[----:B------:R-:W-:Y:S01]  /*2aa50*/  BSSY B1, `(.L_x_5347) ;  /* 0x0000085000017945 */ /* 0x000fe20003800000 */
[----:B--2---:R-:W-:-:S04]  /*2aa60*/  IADD3 R8, R3, 0x1, RZ ;  /* 0x0000000103087810 */ /* 0x004fc80007ffe0ff */
        /* <DEDUP_REMOVED lines=27> */
.L_x_5349:
[----:B------:R-:W1:Y:S01]  /*2ac20*/  S2R R3, SR_CgaCtaId ;  /* 0x0000000000037919 */ /* 0x000e620000008800 */
[----:B------:R-:W-:-:S04]  /*2ac30*/  MOV R2, 0x400 ;  /* 0x0000040000027802 */ /* 0x000fc80000000f00 */
[----:B-1----:R-:W-:Y:S02]  /*2ac40*/  LEA R2, R3, R2, 0x18 ;  /* 0x0000000203027211 */ /* 0x002fe400078ec0ff */
[----:B------:R-:W-:-:S03]  /*2ac50*/  SHF.L.U32 R3, R9, 0x1f, RZ ;  /* 0x0000001f09037819 */ /* 0x000fc600000006ff */
[----:B------:R-:W-:-:S04]  /*2ac60*/  IMAD R2, R8, 0x8, R2 ;  /* 0x0000000808027824 */ /* 0x000fc800078e0202 */
[----:B------:R-:W1:Y:S02]  /*2ac70*/  SYNCS.PHASECHK.TRANS64.TRYWAIT P0, [R2+URZ+0x36840], R3 ;  /* 0x03684003020075a7 */ /* 0x000e64000800017f */
[----:B-1----:R-:W-:Y:S05]  /*2ac80*/  @!P0 BRA `(.L_x_5350) ;  /* 0x0000003400dc8947 */ /* 0x002fea0003800000 */
.L_x_5471:
        /* <DEDUP_REMOVED lines=11> */
.L_x_5351:
        /* <DEDUP_REMOVED lines=37> */
.L_x_5472:
        /* <DEDUP_REMOVED lines=10> */
.L_x_5353:
[----:B------:R-:W2:Y:S02]  /*2b030*/  LDL R3, [R1+0x10] ;  /* 0x0000100001037983 */ /* 0x000ea40000100800 */
[----:B--2---:R-:W-:-:S13]  /*2b040*/  LOP3.LUT P0, RZ, R3, 0x40, RZ, 0xc0, !PT ;  /* 0x0000004003ff7812 */ /* 0x004fda000780c0ff */
[----:B------:R-:W-:Y:S05]  /*2b050*/  @P0 BRA `(.L_x_5354) ;  /* 0x0000000000040947 */ /* 0x000fea0003800000 */
[----:B------:R-:W-:Y:S01]  /*2b060*/  BPT.TRAP 0x1 ;  /* 0x000000040000795c */ /* 0x000fe20000300000 */
.L_x_5354:
        /* <DEDUP_REMOVED lines=35> */
.L_x_5348:
[----:B------:R-:W-:Y:S05]  /*2b2a0*/  BSYNC B1 ;  /* 0x0000000000017941 */ /* 0x000fea0003800000 */
.L_x_5347:
        /* <DEDUP_REMOVED lines=31> */
.L_x_5357:
[----:B------:R-:W2:Y:S01]  /*2b4a0*/  S2R R3, SR_CgaCtaId ;  /* 0x0000000000037919 */ /* 0x000ea20000008800 */
[----:B------:R-:W-:-:S04]  /*2b4b0*/  MOV R2, 0x400 ;  /* 0x0000040000027802 */ /* 0x000fc80000000f00 */
[----:B--2---:R-:W-:Y:S02]  /*2b4c0*/  LEA R2, R3, R2, 0x18 ;  /* 0x0000000203027211 */ /* 0x004fe400078ec0ff */
[----:B------:R-:W-:-:S03]  /*2b4d0*/  SHF.L.U32 R3, R14, 0x1f, RZ ;  /* 0x0000001f0e037819 */ /* 0x000fc600000006ff */
[----:B------:R-:W-:-:S04]  /*2b4e0*/  IMAD R2, R15, 0x8, R2 ;  /* 0x000000080f027824 */ /* 0x000fc800078e0202 */
[----:B------:R-:W2:Y:S02]  /*2b4f0*/  SYNCS.PHASECHK.TRANS64.TRYWAIT P0, [R2+URZ+0x36840], R3 ;  /* 0x03684003020075a7 */ /* 0x000ea4000800017f */
[----:B--2---:R-:W-:Y:S05]  /*2b500*/  @!P0 BRA `(.L_x_5358) ;  /* 0x0000002c00e48947 */ /* 0x004fea0003800000 */
.L_x_5473:
        /* <DEDUP_REMOVED lines=11> */
.L_x_5359:
        /* <DEDUP_REMOVED lines=36> */
.L_x_5474:
        /* <DEDUP_REMOVED lines=10> */
.L_x_5361:
[----:B------:R-:W2:Y:S02]  /*2b8a0*/  LDL R3, [R1+0x10] ;  /* 0x0000100001037983 */ /* 0x000ea40000100800 */
[----:B--2---:R-:W-:-:S13]  /*2b8b0*/  LOP3.LUT P0, RZ, R3, 0x40, RZ, 0xc0, !PT ;  /* 0x0000004003ff7812 */ /* 0x004fda000780c0ff */
[----:B------:R-:W-:Y:S05]  /*2b8c0*/  @P0 BRA `(.L_x_5362) ;  /* 0x0000000000040947 */ /* 0x000fea0003800000 */
[----:B------:R-:W-:Y:S01]  /*2b8d0*/  BPT.TRAP 0x1 ;  /* 0x000000040000795c */ /* 0x000fe20000300000 */
.L_x_5362:
        /* <DEDUP_REMOVED lines=33> */
.L_x_5356:
[----:B------:R-:W-:Y:S05]  /*2baf0*/  BSYNC B1 ;  /* 0x0000000000017941 */ /* 0x000fea0003800000 */
.L_x_5355:
[C---:B------:R-:W-:Y:S01]  /*2bb00*/  ISETP.GT.AND P0, PT, R7.reuse, 0x1, PT ;  /* 0x000000010700780c */ /* 0x040fe20003f04270 */
[----:B------:R-:W-:-:S12]  /*2bb10*/  VIADD R7, R7, 0xfffffffe ;  /* 0xfffffffe07077836 */ /* 0x000fd80000000000 */
[----:B------:R-:W-:Y:S05]  /*2bb20*/  @P0 BRA `(.L_x_5363) ;  /* 0xffffffec00bc0947 */ /* 0x000fea000383ffff */
.L_x_5336:
[----:B------:R-:W-:Y:S05]  /*2bb30*/  BSYNC B0 ;  /* 0x0000000000007941 */ /* 0x000fea0003800000 */
.L_x_5335:
        /* <DEDUP_REMOVED lines=17> */
.L_x_5365:
[----:B------:R-:W-:Y:S05]  /*2bc50*/  BSYNC B0 ;  /* 0x0000000000007941 */ /* 0x000fea0003800000 */
.L_x_5364:
        /* <DEDUP_REMOVED lines=11> */
.L_x_5475:
        /* <DEDUP_REMOVED lines=10> */
.L_x_5369:
[----:B------:R-:W2:Y:S02]  /*2bdb0*/  LDL R0, [R1+0x10] ;  /* 0x0000100001007983 */ /* 0x000ea40000100800 */
[----:B--2---:R-:W-:-:S13]  /*2bdc0*/  LOP3.LUT P0, RZ, R0, 0x40, RZ, 0xc0, !PT ;  /* 0x0000004000ff7812 */ /* 0x004fda000780c0ff */
[----:B------:R-:W-:Y:S05]  /*2bdd0*/  @P0 BRA `(.L_x_5370) ;  /* 0x0000000000040947 */ /* 0x000fea0003800000 */
[----:B------:R-:W-:Y:S01]  /*2bde0*/  BPT.TRAP 0x1 ;  /* 0x000000040000795c */ /* 0x000fe20000300000 */
.L_x_5370:
        /* <DEDUP_REMOVED lines=33> */
.L_x_5367:
[----:B------:R-:W-:Y:S05]  /*2c000*/  BSYNC B0 ;  /* 0x0000000000007941 */ /* 0x000fea0003800000 */
.L_x_5366:
        /* <DEDUP_REMOVED lines=9> */
.L_x_5320:
[----:B------:R-:W-:Y:S05]  /*2c0a0*/  BSYNC B6 ;  /* 0x0000000000067941 */ /* 0x000fea0003800000 */
.L_x_5318:
[----:B------:R-:W-:-:S03]  /*2c0b0*/  UMOV UR4, 0xffffffff ;  /* 0xffffffff00047882 */ /* 0x000fc60000000000 */
[----:B------:R-:W-:Y:S05]  /*2c0c0*/  BRA.DIV UR4, `(.L_x_5371) ;  /* 0x0000002604307947 */ /* 0x000fea000b800000 */
[----:B------:R2:W3:Y:S04]  /*2c0d0*/  SHFL.IDX PT, R4, R16, RZ, 0x1f ;  /* 0x00001fff10047589 */ /* 0x0004e800000e0000 */
[----:B------:R-:W4:Y:S02]  /*2c0e0*/  SHFL.IDX PT, R16, R16, 0x1, 0x1f ;  /* 0x00201f0010107f89 */ /* 0x000f2400000e0000 */
.L_x_5479:
[----:B0-----:R-:W0:Y:S01]  /*2c0f0*/  S2R R7, SR_TID.X ;  /* 0x0000000000077919 */ /* 0x001e220000002100 */
        /* <DEDUP_REMOVED lines=12> */
.L_x_5373:
[----:B------:R-:W-:Y:S05]  /*2c1c0*/  BSYNC B0 ;  /* 0x0000000000007941 */ /* 0x000fea0003800000 */
.L_x_5372:
        /* <DEDUP_REMOVED lines=23> */
.L_x_5487:
[----:B------:R-:W-:Y:S02]  /*2c340*/  ULDC UR4, c[0x0][0xc10] ;  /* 0x0003040000047ab9 */ /* 0x000fe40000000800 */
[----:B------:R-:W-:-:S04]  /*2c350*/  IMAD.U32 R5, RZ, RZ, UR4 ;  /* 0x00000004ff057e24 */ /* 0x000fc8000f8e00ff */
[----:B-1----:R-:W-:-:S04]  /*2c360*/  IMAD R3, R14, R5, RZ ;  /* 0x000000050e037224 */ /* 0x002fc800078e02ff */
[----:B--2-4-:R-:W-:-:S05]  /*2c370*/  IMAD.IADD R16, R16, 0x1, R3 ;  /* 0x0000000110107824 */ /* 0x014fca00078e0203 */
[----:B---3--:R-:W-:-:S13]  /*2c380*/  ISETP.GT.AND P0, PT, R16, R4, PT ;  /* 0x000000041000720c */ /* 0x008fda0003f04270 */
[----:B------:R-:W-:Y:S05]  /*2c390*/  @P0 BRA `(.L_x_5375) ;  /* 0x0000000000b40947 */ /* 0x000fea0003800000 */
[----:B------:R-:W1:Y:S02]  /*2c3a0*/  LDC R0, c[0x0][0xc14] ;  /* 0x00030500ff007b82 */ /* 0x000e640000000800 */
.L_x_5380:
        /* <DEDUP_REMOVED lines=12> */
[----:B0-----:R-:W-:-:S05]  /*2c470*/  IMAD.WIDE R2, R5, 0x4, R2 ;  /* 0x0000000405027825 */ /* 0x001fca00078e0202 */
[----:B------:R1:W5:Y:S02]  /*2c480*/  LDG.E R17, desc[UR60][R2.64] ;  /* 0x0000003c02117981 */ /* 0x000364000c1e1900 */
.L_x_5378:
[----:B------:R-:W-:Y:S05]  /*2c490*/  BSYNC B0 ;  /* 0x0000000000007941 */ /* 0x000fea0003800000 */
.L_x_5377:
        /* <DEDUP_REMOVED lines=11> */
[----:B-1----:R-:W-:-:S05]  /*2c550*/  IMAD.IADD R3, R13, 0x1, R14 ;  /* 0x000000010d037824 */ /* 0x002fca00078e020e */
        /* <DEDUP_REMOVED lines=11> */
.L_x_5495:
[----:B------:R-:W-:Y:S02]  /*2c610*/  ULDC UR4, c[0x0][0xc10] ;  /* 0x0003040000047ab9 */ /* 0x000fe40000000800 */
[----:B------:R-:W-:-:S04]  /*2c620*/  IMAD.U32 R5, RZ, RZ, UR4 ;  /* 0x00000004ff057e24 */ /* 0x000fc8000f8e00ff */
[----:B-1----:R-:W-:-:S04]  /*2c630*/  IMAD R3, R14, R5, RZ ;  /* 0x000000050e037224 */ /* 0x002fc800078e02ff */
[----:B------:R-:W-:-:S05]  /*2c640*/  IMAD.IADD R16, R3, 0x1, R16 ;  /* 0x0000000103107824 */ /* 0x000fca00078e0210 */
[----:B------:R-:W-:-:S13]  /*2c650*/  ISETP.GT.AND P0, PT, R16, R4, PT ;  /* 0x000000041000720c */ /* 0x000fda0003f04270 */
[----:B------:R-:W-:Y:S05]  /*2c660*/  @!P0 BRA `(.L_x_5380) ;  /* 0xfffffffc00508947 */ /* 0x000fea000383ffff */
.L_x_5375:
        /* <DEDUP_REMOVED lines=8> */
.L_x_5499:
[----:B------:R-:W-:Y:S01]  /*2c6f0*/  ISETP.NE.AND P0, PT, R3, RZ, PT ;  /* 0x000000ff0300720c */ /* 0x000fe20003f05270 */
[----:B------:R-:W-:-:S12]  /*2c700*/  IMAD.MOV.U32 R7, RZ, RZ, RZ ;  /* 0x000000ffff077224 */ /* 0x000fd800078e00ff */
[----:B------:R-:W-:Y:S05]  /*2c710*/  @!P0 BRA `(.L_x_5382) ;  /* 0x0000000000108947 */ /* 0x000fea0003800000 */
[----:B------:R-:W-:Y:S01]  /*2c720*/  UMOV UR4, 0xffffffff ;  /* 0xffffffff00047882 */ /* 0x000fe20000000000 */
[----:B------:R-:W-:Y:S02]  /*2c730*/  VIADD R12, R6, 0xffffffff ;  /* 0xffffffff060c7836 */ /* 0x000fe40000000000 */
[----:B------:R-:W-:Y:S05]  /*2c740*/  BRA.DIV UR4, `(.L_x_5383) ;  /* 0x0000002604c47947 */ /* 0x000fea000b800000 */
[----:B------:R3:W4:Y:S02]  /*2c750*/  SHFL.IDX PT, R7, R2, R12, 0x1f ;  /* 0x00001f0c02077589 */ /* 0x00072400000e0000 */
.L_x_5382:
        /* <DEDUP_REMOVED lines=67> */
.L_x_5376:
[----:B------:R-:W-:Y:S01]  /*2cb90*/  UMOV UR4, URZ ;  /* 0x0000003f00047c82 */ /* 0x000fe20008000000 */
[----:B------:R-:W-:Y:S01]  /*2cba0*/  UMOV UR5, URZ ;  /* 0x0000003f00057c82 */ /* 0x000fe20008000000 */
[----:B------:R-:W-:Y:S01]  /*2cbb0*/  ULDC UR6, c[0x0][0xc14] ;  /* 0x0003050000067ab9 */ /* 0x000fe20000000800 */
[----:B------:R-:W-:Y:S02]  /*2cbc0*/  IMAD.MOV.U32 R16, RZ, RZ, R4 ;  /* 0x000000ffff107224 */ /* 0x000fe400078e0004 */
[----:B------:R-:W-:Y:S02]  /*2cbd0*/  IMAD.U32 R17, RZ, RZ, UR4 ;  /* 0x00000004ff117e24 */ /* 0x000fe4000f8e00ff */
[----:B------:R-:W-:Y:S02]  /*2cbe0*/  IMAD.U32 R18, RZ, RZ, UR5 ;  /* 0x00000005ff127e24 */ /* 0x000fe4000f8e00ff */
[----:B------:R-:W-:-:S07]  /*2cbf0*/  IMAD.U32 R19, RZ, RZ, UR6 ;  /* 0x00000006ff137e24 */ /* 0x000fce000f8e00ff */
.L_x_5384:
        /* <DEDUP_REMOVED lines=12> */
.L_x_5295:
        /* <DEDUP_REMOVED lines=12> */
.L_x_5502:
[----:B------:R-:W-:Y:S05]  /*2cd80*/  BSYNC B0 ;  /* 0x0000000000007941 */ /* 0x000fea0003800000 */
.L_x_5386:
[----:B------:R-:W-:-:S03]  /*2cd90*/  UMOV UR4, 0xffffffff ;  /* 0xffffffff00047882 */ /* 0x000fc60000000000 */
[----:B------:R-:W-:Y:S05]  /*2cda0*/  BRA.DIV UR4, `(.L_x_5388) ;  /* 0x0000002204687947 */ /* 0x000fea000b800000 */
[----:B------:R-:W2:Y:S02]  /*2cdb0*/  S2R R2, SR_TID.X ;  /* 0x0000000000027919 */ /* 0x000ea40000002100 */
[----:B--2---:R-:W-:-:S04]  /*2cdc0*/  SHF.R.U32.HI R2, RZ, 0x5, R2 ;  /* 0x00000005ff027819 */ /* 0x004fc80000011602 */
[----:B------:R-:W-:-:S05]  /*2cdd0*/  LOP3.LUT R2, R2, 0x3, RZ, 0xc0, !PT ;  /* 0x0000000302027812 */ /* 0x000fca00078ec0ff */
[----:B------:R2:W3:Y:S02]  /*2cde0*/  SHFL.IDX PT, R14, R2, RZ, 0x1f ;  /* 0x00001fff020e7589 */ /* 0x0004e400000e0000 */
.L_x_5505:
[----:B---3--:R-:W-:-:S13]  /*2cdf0*/  ISETP.NE.AND P0, PT, R14, RZ, PT ;  /* 0x000000ff0e00720c */ /* 0x008fda0003f05270 */
[----:B------:R-:W-:Y:S05]  /*2ce00*/  @P0 BRA `(.L_x_5051) ;  /* 0x00000000009c0947 */ /* 0x000fea0003800000 */
[----:B------:R-:W-:-:S03]  /*2ce10*/  UMOV UR4, 0xffffffff ;  /* 0xffffffff00047882 */ /* 0x000fc60000000000 */
[----:B------:R-:W-:Y:S05]  /*2ce20*/  BRA.DIV UR4, `(.L_x_5389) ;  /* 0x00000022047c7947 */ /* 0x000fea000b800000 */
[----:B------:R-:W-:-:S13]  /*2ce30*/  ELECT P6, URZ, PT ;  /* 0x00000000003f782f */ /* 0x000fda00038c0000 */
.L_x_5508:
        /* <DEDUP_REMOVED lines=8> */
.L_x_5390:
        /* <DEDUP_REMOVED lines=14> */
.L_x_5509:
[----:B------:R-:W2:Y:S02]  /*2cfa0*/  SYNCS.PHASECHK.TRANS64.TRYWAIT P0, [R7+URZ], R2 ;  /* 0x00000002070075a7 */ /* 0x000ea4000800017f */
[----:B--2---:R-:W-:Y:S05]  /*2cfb0*/  @!P0 BRA `(.L_x_5392) ;  /* 0x00000020004c8947 */ /* 0x004fea0003800000 */
.L_x_5510:
[----:B------:R-:W-:Y:S05]  /*2cfc0*/  @!P2 BRA `(.L_x_5393) ;  /* 0x000000000004a947 */ /* 0x000fea0003800000 */
[----:B------:R-:W-:Y:S01]  /*2cfd0*/  BPT.TRAP 0x1 ;  /* 0x000000040000795c */ /* 0x000fe20000300000 */
.L_x_5393:
[----:B------:R-:W3:Y:S01]  /*2cfe0*/  LDL.LU R4, [R1] ;  /* 0x0000000001047983 */ /* 0x000ee20000300800 */
[----:B------:R-:W-:-:S04]  /*2cff0*/  VIADD R0, R0, 0x36860 ;  /* 0x0003686000007836 */ /* 0x000fc80000000000 */
[----:B---3--:R-:W-:-:S04]  /*2d000*/  IMAD R4, R4, 0x8, R0 ;  /* 0x0000000804047824 */ /* 0x008fc800078e0200 */
[----:B------:R-:W3:Y:S02]  /*2d010*/  SYNCS.PHASECHK.TRANS64.TRYWAIT P0, [R4+URZ], R5 ;  /* 0x00000005040075a7 */ /* 0x000ee4000800017f */
[----:B---3--:R-:W-:Y:S05]  /*2d020*/  @!P0 BRA `(.L_x_5394) ;  /* 0x0000002000448947 */ /* 0x008fea0003800000 */
.L_x_5511:
[----:B------:R-:W-:-:S07]  /*2d030*/  IMAD R3, R3, 0x8, R0 ;  /* 0x0000000803037824 */ /* 0x000fce00078e0200 */
.L_x_5395:
[----:B----4-:R4:W0:Y:S02]  /*2d040*/  SYNCS.PHASECHK.TRANS64.TRYWAIT P0, [R3+URZ], R2 ;  /* 0x00000002030075a7 */ /* 0x010824000800017f */
[----:B0-----:R-:W-:Y:S05]  /*2d050*/  @!P0 NANOSLEEP.SYNCS 0x989680 ;  /* 0x009896800000895d */ /* 0x001fea0003900000 */
[----:B------:R-:W0:Y:S02]  /*2d060*/  @!P0 SYNCS.PHASECHK.TRANS64 P0, [R3+URZ], R2 ;  /* 0x00000002030085a7 */ /* 0x000e24000800007f */
[----:B0-----:R-:W-:Y:S05]  /*2d070*/  @!P0 BRA `(.L_x_5395) ;  /* 0xfffffffc00f08947 */ /* 0x001fea000383ffff */
.L_x_5051:
[----:B------:R-:W-:Y:S05]  /*2d080*/  BSYNC B7 ;  /* 0x0000000000077941 */ /* 0x000fea0003800000 */
.L_x_5048:
[----:B------:R-:W-:Y:S05]  /*2d090*/  EXIT ;  /* 0x000000000000794d */ /* 0x000fea0003800000 */
.L_x_5069:
[----:B0-----:R0:W1:Y:S02]  /*2d0a0*/  SYNCS.PHASECHK.TRANS64.TRYWAIT P5, [R43+URZ+0x36890], R100 ;  /* 0x036890642b0075a7 */ /* 0x00106400080a017f */
[----:B-1----:R-:W-:Y:S05]  /*2d0b0*/  @!P5 NANOSLEEP.SYNCS 0x989680 ;  /* 0x009896800000d95d */ /* 0x002fea0003900000 */
[----:B------:R-:W1:Y:S02]  /*2d0c0*/  @!P5 SYNCS.PHASECHK.TRANS64 P5, [R43+URZ+0x36890], R100 ;  /* 0x036890642b00d5a7 */ /* 0x000e6400080a007f */
[----:B-1----:R-:W-:Y:S05]  /*2d0d0*/  @!P5 BRA `(.L_x_5069) ;  /* 0xfffffffc00f0d947 */ /* 0x002fea000383ffff */
[----:B------:R-:W-:Y:S05]  /*2d0e0*/  BRA `(.L_x_5396) ;  /* 0xfffffd6800107947 */ /* 0x000fea000383ffff */
.L_x_5123:
[----:B-1----:R1:W3:Y:S02]  /*2d0f0*/  SYNCS.PHASECHK.TRANS64.TRYWAIT P5, [R43+URZ+0x36890], R100 ;  /* 0x036890642b0075a7 */ /* 0x0022e400080a017f */
[----:B---3--:R-:W-:Y:S05]  /*2d100*/  @!P5 NANOSLEEP.SYNCS 0x989680 ;  /* 0x009896800000d95d */ /* 0x008fea0003900000 */
[----:B------:R-:W3:Y:S02]  /*2d110*/  @!P5 SYNCS.PHASECHK.TRANS64 P5, [R43+URZ+0x36890], R100 ;  /* 0x036890642b00d5a7 */ /* 0x000ee400080a007f */
[----:B---3--:R-:W-:Y:S05]  /*2d120*/  @!P5 BRA `(.L_x_5123) ;  /* 0xfffffffc00f0d947 */ /* 0x008fea000383ffff */
[----:B------:R-:W-:Y:S05]  /*2d130*/  BRA `(.L_x_5397) ;  /* 0xfffffd9c007c7947 */ /* 0x000fea000383ffff */
.L_x_5148:
[----:B-1----:R1:W2:Y:S02]  /*2d140*/  SYNCS.PHASECHK.TRANS64.TRYWAIT P3, [R43+URZ+0x36890], R100 ;  /* 0x036890642b0075a7 */ /* 0x0022a4000806017f */
[----:B--2---:R-:W-:Y:S05]  /*2d150*/  @!P3 NANOSLEEP.SYNCS 0x989680 ;  /* 0x009896800000b95d */ /* 0x004fea0003900000 */
[----:B------:R-:W2:Y:S02]  /*2d160*/  @!P3 SYNCS.PHASECHK.TRANS64 P3, [R43+URZ+0x36890], R100 ;  /* 0x036890642b00b5a7 */ /* 0x000ea4000806007f */
[----:B--2---:R-:W-:Y:S05]  /*2d170*/  @!P3 BRA `(.L_x_5148) ;  /* 0xfffffffc00f0b947 */ /* 0x004fea000383ffff */
[----:B------:R-:W-:Y:S05]  /*2d180*/  BRA `(.L_x_5398) ;  /* 0xfffffdd000147947 */ /* 0x000fea000383ffff */
.L_x_5154:
[----:B0-----:R0:W1:Y:S02]  /*2d190*/  SYNCS.PHASECHK.TRANS64.TRYWAIT P2, [R43+URZ+0x368b0], R100 ;  /* 0x0368b0642b0075a7 */ /* 0x001064000804017f */
[----:B-1----:R-:W-:Y:S05]  /*2d1a0*/  @!P2 NANOSLEEP.SYNCS 0x989680 ;  /* 0x009896800000a95d */ /* 0x002fea0003900000 */
[----:B------:R-:W1:Y:S02]  /*2d1b0*/  @!P2 SYNCS.PHASECHK.TRANS64 P2, [R43+URZ+0x368b0], R100 ;  /* 0x0368b0642b00a5a7 */ /* 0x000e64000804007f */
[----:B-1----:R-:W-:Y:S05]  /*2d1c0*/  @!P2 BRA `(.L_x_5154) ;  /* 0xfffffffc00f0a947 */ /* 0x002fea000383ffff */
[----:B------:R-:W-:Y:S05]  /*2d1d0*/  BRA `(.L_x_5399) ;  /* 0xfffffdd4002c7947 */ /* 0x000fea000383ffff */
.L_x_5176:
        /* <DEDUP_REMOVED lines=8> */
.L_x_5401:
[----:B------:R-:W-:Y:S05]  /*2d260*/  BSYNC B1 ;  /* 0x0000000000017941 */ /* 0x000fea0003800000 */
.L_x_5400:
[----:B------:R-:W-:Y:S05]  /*2d270*/  BRA `(.L_x_5402) ;  /* 0xfffffdf000d47947 */ /* 0x000fea000383ffff */
.L_x_5177:
        /* <DEDUP_REMOVED lines=8> */
.L_x_5404:
[----:B------:R-:W-:Y:S05]  /*2d300*/  BSYNC B1 ;  /* 0x0000000000017941 */ /* 0x000fea0003800000 */
.L_x_5403:
[----:B------:R-:W-:Y:S05]  /*2d310*/  BRA `(.L_x_5405) ;  /* 0xfffffdf000b47947 */ /* 0x000fea000383ffff */
.L_x_5178:
        /* <DEDUP_REMOVED lines=8> */
.L_x_5407:
[----:B------:R-:W-:Y:S05]  /*2d3a0*/  BSYNC B1 ;  /* 0x0000000000017941 */ /* 0x000fea0003800000 */
.L_x_5406:
[----:B------:R-:W-:Y:S05]  /*2d3b0*/  BRA `(.L_x_5408) ;  /* 0xfffffdf000947947 */ /* 0x000fea000383ffff */
.L_x_5179:
        /* <DEDUP_REMOVED lines=8> */
.L_x_5410:
[----:B------:R-:W-:Y:S05]  /*2d440*/  BSYNC B1 ;  /* 0x0000000000017941 */ /* 0x000fea0003800000 */
.L_x_5409:
[----:B------:R-:W-:Y:S05]  /*2d450*/  BRA `(.L_x_5411) ;  /* 0xfffffdf000747947 */ /* 0x000fea000383ffff */
.L_x_5180:
        /* <DEDUP_REMOVED lines=8> */
.L_x_5413:
[----:B------:R-:W-:Y:S05]  /*2d4e0*/  BSYNC B1 ;  /* 0x0000000000017941 */ /* 0x000fea0003800000 */
.L_x_5412:
[----:B------:R-:W-:Y:S05]  /*2d4f0*/  BRA `(.L_x_5414) ;  /* 0xfffffdf000547947 */ /* 0x000fea000383ffff */
.L_x_5181:
        /* <DEDUP_REMOVED lines=8> */
.L_x_5416:
[----:B------:R-:W-:Y:S05]  /*2d580*/  BSYNC B1 ;  /* 0x0000000000017941 */ /* 0x000fea0003800000 */
.L_x_5415:
[----:B------:R-:W-:Y:S05]  /*2d590*/  BRA `(.L_x_5417) ;  /* 0xfffffdf000387947 */ /* 0x000fea000383ffff */
.L_x_5182:
        /* <DEDUP_REMOVED lines=8> */
.L_x_5419:
[----:B------:R-:W-:Y:S05]  /*2d620*/  BSYNC B1 ;  /* 0x0000000000017941 */ /* 0x000fea0003800000 */
.L_x_5418:
[----:B------:R-:W-:Y:S05]  /*2d630*/  BRA `(.L_x_5420) ;  /* 0xfffffdf0001c7947 */ /* 0x000fea000383ffff */
.L_x_5183:
[----:B------:R-:W-:Y:S01]  /*2d640*/  BSSY B1, `(.L_x_5421) ;  /* 0x0000008000017945 */ /* 0x000fe20003800000 */
[----:B------:R-:W-:Y:S01]  /*2d650*/  MOV R13, R0 ;  /* 0x00000000000d7202 */ /* 0x000fe20000000f00 */
[----:B------:R-:W-:Y:S02]  /*2d660*/  IMAD.MOV.U32 R12, RZ, RZ, 0x1 ;  /* 0x00000001ff0c7424 */ /* 0x000fe400078e00ff */
[----:B------:R-:W-:Y:S02]  /*2d670*/  IMAD.MOV.U32 R11, RZ, RZ, 0x1c1f ;  /* 0x00001c1fff0b7424 */ /* 0x000fe400078e00ff */
[----:B------:R-:W-:-:S07]  /*2d680*/  IMAD.MOV.U32 R15, RZ, RZ, -0x1 ;  /* 0xffffffffff0f7424 */ /* 0x000fce00078e00ff */
[----:B------:R-:W-:Y:S05]  /*2d690*/  WARPSYNC.COLLECTIVE R15, `(.L_x_5422) ;  /* 0x000000000f087348 */ /* 0x000fea0003c00000 */
[----:B------:R0:W1:Y:S02]  /*2d6a0*/  SHFL.IDX P6, R14, R13, R12, R11 ;  /* 0x0000000c0d0e7389 */ /* 0x00006400000c000b */
[----:B01----:R-:W-:Y:S01]  /*2d6b0*/  ENDCOLLECTIVE ;  /* 0x000000000000791b */ /* 0x003fe20003800000 */
.L_x_5422:
[----:B------:R-:W-:Y:S05]  /*2d6c0*/  BSYNC B1 ;  /* 0x0000000000017941 */ /* 0x000fea0003800000 */
.L_x_5421:
[----:B------:R-:W-:Y:S05]  /*2d6d0*/  BRA `(.L_x_5423) ;  /* 0xfffffdf000007947 */ /* 0x000fea000383ffff */
.L_x_5185:
[----:B0-----:R0:W1:Y:S02]  /*2d6e0*/  SYNCS.PHASECHK.TRANS64.TRYWAIT P2, [R18+URZ+0x36800], R5 ;  /* 0x03680005120075a7 */ /* 0x001064000804017f */
[----:B-1----:R-:W-:Y:S05]  /*2d6f0*/  @!P2 NANOSLEEP.SYNCS 0x989680 ;  /* 0x009896800000a95d */ /* 0x002fea0003900000 */
[----:B------:R-:W1:Y:S02]  /*2d700*/  @!P2 SYNCS.PHASECHK.TRANS64 P2, [R18+URZ+0x36800], R5 ;  /* 0x036800051200a5a7 */ /* 0x000e64000804007f */
[----:B-1----:R-:W-:Y:S05]  /*2d710*/  @!P2 BRA `(.L_x_5185) ;  /* 0xfffffffc00f0a947 */ /* 0x002fea000383ffff */
[----:B------:R-:W-:Y:S05]  /*2d720*/  BRA `(.L_x_5424) ;  /* 0xfffffdf000787947 */ /* 0x000fea000383ffff */
.L_x_5213:
        /* <DEDUP_REMOVED lines=8> */
.L_x_5426:
[----:B------:R-:W-:Y:S05]  /*2d7b0*/  BSYNC B1 ;  /* 0x0000000000017941 */ /* 0x000fea0003800000 */
.L_x_5425:
[----:B------:R-:W-:Y:S05]  /*2d7c0*/  BRA `(.L_x_5427) ;  /* 0xfffffe2000d47947 */ /* 0x000fea000383ffff */
.L_x_5214:
        /* <DEDUP_REMOVED lines=8> */
.L_x_5429:
[----:B------:R-:W-:Y:S05]  /*2d850*/  BSYNC B1 ;  /* 0x0000000000017941 */ /* 0x000fea0003800000 */
.L_x_5428:
[----:B------:R-:W-:Y:S05]  /*2d860*/  BRA `(.L_x_5430) ;  /* 0xfffffe2000b47947 */ /* 0x000fea000383ffff */
.L_x_5215:
        /* <DEDUP_REMOVED lines=8> */
.L_x_5432:
[----:B------:R-:W-:Y:S05]  /*2d8f0*/  BSYNC B1 ;  /* 0x0000000000017941 */ /* 0x000fea0003800000 */
.L_x_5431:
[----:B------:R-:W-:Y:S05]  /*2d900*/  BRA `(.L_x_5433) ;  /* 0xfffffe2000947947 */ /* 0x000fea000383ffff */
.L_x_5216:
        /* <DEDUP_REMOVED lines=8> */
.L_x_5435:
[----:B------:R-:W-:Y:S05]  /*2d990*/  BSYNC B1 ;  /* 0x0000000000017941 */ /* 0x000fea0003800000 */
.L_x_5434:
[----:B------:R-:W-:Y:S05]  /*2d9a0*/  BRA `(.L_x_5436) ;  /* 0xfffffe2000747947 */ /* 0x000fea000383ffff */
.L_x_5217:
        /* <DEDUP_REMOVED lines=8> */
.L_x_5438:
[----:B------:R-:W-:Y:S05]  /*2da30*/  BSYNC B1 ;  /* 0x0000000000017941 */ /* 0x000fea0003800000 */
.L_x_5437:
[----:B------:R-:W-:Y:S05]  /*2da40*/  BRA `(.L_x_5439) ;  /* 0xfffffe2000547947 */ /* 0x000fea000383ffff */
.L_x_5218:
        /* <DEDUP_REMOVED lines=8> */
.L_x_5441:
[----:B------:R-:W-:Y:S05]  /*2dad0*/  BSYNC B1 ;  /* 0x0000000000017941 */ /* 0x000fea0003800000 */
.L_x_5440:
[----:B------:R-:W-:Y:S05]  /*2dae0*/  BRA `(.L_x_5442) ;  /* 0xfffffe2000387947 */ /* 0x000fea000383ffff */
.L_x_5219:
        /* <DEDUP_REMOVED lines=8> */
.L_x_5444:
[----:B------:R-:W-:Y:S05]  /*2db70*/  BSYNC B1 ;  /* 0x0000000000017941 */ /* 0x000fea0003800000 */
.L_x_5443:
[----:B------:R-:W-:Y:S05]  /*2db80*/  BRA `(.L_x_5445) ;  /* 0xfffffe20001c7947 */ /* 0x000fea000383ffff */
.L_x_5220:
        /* <DEDUP_REMOVED lines=8> */
.L_x_5447:
[----:B------:R-:W-:Y:S05]  /*2dc10*/  BSYNC B1 ;  /* 0x0000000000017941 */ /* 0x000fea0003800000 */
.L_x_5446:
[----:B------:R-:W-:Y:S05]  /*2dc20*/  BRA `(.L_x_5448) ;  /* 0xfffffe2000007947 */ /* 0x000fea000383ffff */
.L_x_5222:
[----:B0-----:R0:W1:Y:S02]  /*2dc30*/  SYNCS.PHASECHK.TRANS64.TRYWAIT P2, [R18+URZ+0x36800], R9 ;  /* 0x03680009120075a7 */ /* 0x001064000804017f */
[----:B-1----:R-:W-:Y:S05]  /*2dc40*/  @!P2 NANOSLEEP.SYNCS 0x989680 ;  /* 0x009896800000a95d */ /* 0x002fea0003900000 */
[----:B------:R-:W1:Y:S02]  /*2dc50*/  @!P2 SYNCS.PHASECHK.TRANS64 P2, [R18+URZ+0x36800], R9 ;  /* 0x036800091200a5a7 */ /* 0x000e64000804007f */
[----:B-1----:R-:W-:Y:S05]  /*2dc60*/  @!P2 BRA `(.L_x_5222) ;  /* 0xfffffffc00f0a947 */ /* 0x002fea000383ffff */
[----:B------:R-:W-:Y:S05]  /*2dc70*/  BRA `(.L_x_5449) ;  /* 0xfffffe2000807947 */ /* 0x000fea000383ffff */
.L_x_5236:
[----:B-1----:R1:W2:Y:S02]  /*2dc80*/  SYNCS.PHASECHK.TRANS64.TRYWAIT P2, [R0+URZ+0x36830], R3 ;  /* 0x03683003000075a7 */ /* 0x0022a4000804017f */
[----:B--2---:R-:W-:Y:S05]  /*2dc90*/  @!P2 NANOSLEEP.SYNCS 0x989680 ;  /* 0x009896800000a95d */ /* 0x004fea0003900000 */
[----:B------:R-:W2:Y:S02]  /*2dca0*/  @!P2 SYNCS.PHASECHK.TRANS64 P2, [R0+URZ+0x36830], R3 ;  /* 0x036830030000a5a7 */ /* 0x000ea4000804007f */
[----:B--2---:R-:W-:Y:S05]  /*2dcb0*/  @!P2 BRA `(.L_x_5236) ;  /* 0xfffffffc00f0a947 */ /* 0x004fea000383ffff */
[----:B------:R-:W-:Y:S05]  /*2dcc0*/  BRA `(.L_x_5235) ;  /* 0xfffffe4c00147947 */ /* 0x000fea000383ffff */
.L_x_5243:
[----:B-1----:R1:W2:Y:S02]  /*2dcd0*/  SYNCS.PHASECHK.TRANS64.TRYWAIT P2, [R13+URZ+0x36830], R4 ;  /* 0x036830040d0075a7 */ /* 0x0022a4000804017f */
[----:B--2---:R-:W-:Y:S05]  /*2dce0*/  @!P2 NANOSLEEP.SYNCS 0x989680 ;  /* 0x009896800000a95d */ /* 0x004fea0003900000 */
[----:B------:R-:W2:Y:S02]  /*2dcf0*/  @!P2 SYNCS.PHASECHK.TRANS64 P2, [R13+URZ+0x36830], R4 ;  /* 0x036830040d00a5a7 */ /* 0x000ea4000804007f */
[----:B--2---:R-:W-:Y:S05]  /*2dd00*/  @!P2 BRA `(.L_x_5243) ;  /* 0xfffffffc00f0a947 */ /* 0x004fea000383ffff */
[----:B------:R-:W-:Y:S05]  /*2dd10*/  BRA `(.L_x_5242) ;  /* 0xfffffea800287947 */ /* 0x000fea000383ffff */
.L_x_5248:
[----:B-1----:R1:W2:Y:S02]  /*2dd20*/  SYNCS.PHASECHK.TRANS64.TRYWAIT P2, [R11+URZ+0x36850], R0 ;  /* 0x036850000b0075a7 */ /* 0x0022a4000804017f */
[----:B--2---:R-:W-:Y:S05]  /*2dd30*/  @!P2 NANOSLEEP.SYNCS 0x989680 ;  /* 0x009896800000a95d */ /* 0x004fea0003900000 */
[----:B------:R-:W2:Y:S02]  /*2dd40*/  @!P2 SYNCS.PHASECHK.TRANS64 P2, [R11+URZ+0x36850], R0 ;  /* 0x036850000b00a5a7 */ /* 0x000ea4000804007f */
[----:B--2---:R-:W-:Y:S05]  /*2dd50*/  @!P2 BRA `(.L_x_5248) ;  /* 0xfffffffc00f0a947 */ /* 0x004fea000383ffff */
[----:B------:R-:W-:Y:S05]  /*2dd60*/  BRA `(.L_x_5247) ;  /* 0xfffffedc00e87947 */ /* 0x000fea000383ffff */
.L_x_5256:
[----:B-1----:R1:W2:Y:S02]  /*2dd70*/  SYNCS.PHASECHK.TRANS64.TRYWAIT P2, [R4+URZ+0x36830], R5 ;  /* 0x03683005040075a7 */ /* 0x0022a4000804017f */
[----:B--2---:R-:W-:Y:S05]  /*2dd80*/  @!P2 NANOSLEEP.SYNCS 0x989680 ;  /* 0x009896800000a95d */ /* 0x004fea0003900000 */
[----:B------:R-:W2:Y:S02]  /*2dd90*/  @!P2 SYNCS.PHASECHK.TRANS64 P2, [R4+URZ+0x36830], R5 ;  /* 0x036830050400a5a7 */ /* 0x000ea4000804007f */
[----:B--2---:R-:W-:Y:S05]  /*2dda0*/  @!P2 BRA `(.L_x_5256) ;  /* 0xfffffffc00f0a947 */ /* 0x004fea000383ffff */
[----:B------:R-:W-:Y:S05]  /*2ddb0*/  BRA `(.L_x_5255) ;  /* 0xffffff0400407947 */ /* 0x000fea000383ffff */
.L_x_5261:
[----:B-1----:R1:W2:Y:S02]  /*2ddc0*/  SYNCS.PHASECHK.TRANS64.TRYWAIT P2, [R11+URZ+0x36850], R0 ;  /* 0x036850000b0075a7 */ /* 0x0022a4000804017f */
[----:B--2---:R-:W-:Y:S05]  /*2ddd0*/  @!P2 NANOSLEEP.SYNCS 0x989680 ;  /* 0x009896800000a95d */ /* 0x004fea0003900000 */
[----:B------:R-:W2:Y:S02]  /*2dde0*/  @!P2 SYNCS.PHASECHK.TRANS64 P2, [R11+URZ+0x36850], R0 ;  /* 0x036850000b00a5a7 */ /* 0x000ea4000804007f */
[----:B--2---:R-:W-:Y:S05]  /*2ddf0*/  @!P2 BRA `(.L_x_5261) ;  /* 0xfffffffc00f0a947 */ /* 0x004fea000383ffff */
[----:B------:R-:W-:Y:S05]  /*2de00*/  BRA `(.L_x_5260) ;  /* 0xffffff3800f87947 */ /* 0x000fea000383ffff */
.L_x_5267:
[----:B-1----:R1:W2:Y:S02]  /*2de10*/  SYNCS.PHASECHK.TRANS64.TRYWAIT P0, [R13+URZ+0x36850], R2 ;  /* 0x036850020d0075a7 */ /* 0x0022a4000800017f */
[----:B--2---:R-:W-:Y:S05]  /*2de20*/  @!P0 NANOSLEEP.SYNCS 0x989680 ;  /* 0x009896800000895d */ /* 0x004fea0003900000 */
[----:B------:R-:W2:Y:S02]  /*2de30*/  @!P0 SYNCS.PHASECHK.TRANS64 P0, [R13+URZ+0x36850], R2 ;  /* 0x036850020d0085a7 */ /* 0x000ea4000800007f */
[----:B--2---:R-:W-:Y:S05]  /*2de40*/  @!P0 BRA `(.L_x_5267) ;  /* 0xfffffffc00f08947 */ /* 0x004fea000383ffff */
[----:B------:R-:W-:Y:S05]  /*2de50*/  BRA `(.L_x_5266) ;  /* 0xffffff5c00b47947 */ /* 0x000fea000383ffff */
.L_x_5301:
        /* <DEDUP_REMOVED lines=11> */
.L_x_5451:
[----:B------:R-:W-:Y:S05]  /*2df10*/  BSYNC B1 ;  /* 0x0000000000017941 */ /* 0x000fea0003800000 */
.L_x_5450:
[----:B------:R-:W-:Y:S05]  /*2df20*/  BRA `(.L_x_5452) ;  /* 0xffffffa000987947 */ /* 0x000fea000383ffff */
.L_x_5302:
[----:B------:R-:W-:Y:S01]  /*2df30*/  BSSY B1, `(.L_x_5453) ;  /* 0x0000006000017945 */ /* 0x000fe20003800000 */
[----:B------:R-:W-:-:S07]  /*2df40*/  IMAD.MOV.U32 R15, RZ, RZ, -0x1 ;  /* 0xffffffffff0f7424 */ /* 0x000fce00078e00ff */
[----:B------:R-:W-:Y:S05]  /*2df50*/  WARPSYNC.COLLECTIVE R15, `(.L_x_5454) ;  /* 0x000000000f0c7348 */ /* 0x000fea0003c00000 */
[----:B------:R-:W-:Y:S02]  /*2df60*/  ELECT P6, UR62, PT ;  /* 0x00000000003e782f */ /* 0x000fe400038c0000 */
[----:B------:R-:W-:Y:S01]  /*2df70*/  MOV R14, UR62 ;  /* 0x0000003e000e7c02 */ /* 0x000fe20008000f00 */
[----:B------:R-:W-:Y:S10]  /*2df80*/  ENDCOLLECTIVE ;  /* 0x000000000000791b */ /* 0x000ff40003800000 */
.L_x_5454:
[----:B------:R-:W-:Y:S05]  /*2df90*/  BSYNC B1 ;  /* 0x0000000000017941 */ /* 0x000fea0003800000 */
.L_x_5453:
[----:B------:R-:W-:Y:S05]  /*2dfa0*/  BRA `(.L_x_5455) ;  /* 0xffffffa000847947 */ /* 0x000fea000383ffff */
.L_x_5304:
[----:B0-----:R0:W1:Y:S02]  /*2dfb0*/  SYNCS.PHASECHK.TRANS64.TRYWAIT P0, [R9+URZ+0x36820], R5 ;  /* 0x03682005090075a7 */ /* 0x001064000800017f */
[----:B-1----:R-:W-:Y:S05]  /*2dfc0*/  @!P0 NANOSLEEP.SYNCS 0x989680 ;  /* 0x009896800000895d */ /* 0x002fea0003900000 */
[----:B------:R-:W1:Y:S02]  /*2dfd0*/  @!P0 SYNCS.PHASECHK.TRANS64 P0, [R9+URZ+0x36820], R5 ;  /* 0x03682005090085a7 */ /* 0x000e64000800007f */
[----:B-1----:R-:W-:Y:S05]  /*2dfe0*/  @!P0 BRA `(.L_x_5304) ;  /* 0xfffffffc00f08947 */ /* 0x002fea000383ffff */
[----:B------:R-:W-:Y:S05]  /*2dff0*/  BRA `(.L_x_5456) ;  /* 0xffffffa000a07947 */ /* 0x000fea000383ffff */
.L_x_5307:
[----:B0-----:R0:W1:Y:S02]  /*2e000*/  SYNCS.PHASECHK.TRANS64.TRYWAIT P0, [R5+URZ+0x368a0], R8 ;  /* 0x0368a008050075a7 */ /* 0x001064000800017f */
[----:B-1----:R-:W-:Y:S05]  /*2e010*/  @!P0 NANOSLEEP.SYNCS 0x989680 ;  /* 0x009896800000895d */ /* 0x002fea0003900000 */
[----:B------:R-:W1:Y:S02]  /*2e020*/  @!P0 SYNCS.PHASECHK.TRANS64 P0, [R5+URZ+0x368a0], R8 ;  /* 0x0368a008050085a7 */ /* 0x000e64000800007f */
[----:B-1----:R-:W-:Y:S05]  /*2e030*/  @!P0 BRA `(.L_x_5307) ;  /* 0xfffffffc00f08947 */ /* 0x002fea000383ffff */
[----:B------:R-:W-:Y:S05]  /*2e040*/  BRA `(.L_x_5457) ;  /* 0xffffffa000b07947 */ /* 0x000fea000383ffff */
.L_x_5309:
[----:B-1----:R1:W2:Y:S02]  /*2e050*/  SYNCS.PHASECHK.TRANS64.TRYWAIT P0, [R5+URZ+0x368c0], R8 ;  /* 0x0368c008050075a7 */ /* 0x0022a4000800017f */
[----:B--2---:R-:W-:Y:S05]  /*2e060*/  @!P0 NANOSLEEP.SYNCS 0x989680 ;  /* 0x009896800000895d */ /* 0x004fea0003900000 */
[----:B------:R-:W2:Y:S02]  /*2e070*/  @!P0 SYNCS.PHASECHK.TRANS64 P0, [R5+URZ+0x368c0], R8 ;  /* 0x0368c008050085a7 */ /* 0x000ea4000800007f */
[----:B--2---:R-:W-:Y:S05]  /*2e080*/  @!P0 BRA `(.L_x_5309) ;  /* 0xfffffffc00f08947 */ /* 0x004fea000383ffff */
[----:B------:R-:W-:Y:S05]  /*2e090*/  BRA `(.L_x_5458) ;  /* 0xffffffa4003c7947 */ /* 0x000fea000383ffff */
.L_x_5313:
[----:B0-----:R0:W1:Y:S02]  /*2e0a0*/  SYNCS.PHASECHK.TRANS64.TRYWAIT P0, [R6+URZ+0x368a0], R7 ;  /* 0x0368a007060075a7 */ /* 0x001064000800017f */
[----:B-1----:R-:W-:Y:S05]  /*2e0b0*/  @!P0 NANOSLEEP.SYNCS 0x989680 ;  /* 0x009896800000895d */ /* 0x002fea0003900000 */
[----:B------:R-:W1:Y:S02]  /*2e0c0*/  @!P0 SYNCS.PHASECHK.TRANS64 P0, [R6+URZ+0x368a0], R7 ;  /* 0x0368a007060085a7 */ /* 0x000e64000800007f */
[----:B-1----:R-:W-:Y:S05]  /*2e0d0*/  @!P0 BRA `(.L_x_5313) ;  /* 0xfffffffc00f08947 */ /* 0x002fea000383ffff */
[----:B------:R-:W-:Y:S05]  /*2e0e0*/  BRA `(.L_x_5459) ;  /* 0xffffffa800107947 */ /* 0x000fea000383ffff */
.L_x_5315:
[----:B-1----:R1:W2:Y:S02]  /*2e0f0*/  SYNCS.PHASECHK.TRANS64.TRYWAIT P1, [R6+URZ+0x368c0], R7 ;  /* 0x0368c007060075a7 */ /* 0x0022a4000802017f */
[----:B--2---:R-:W-:Y:S05]  /*2e100*/  @!P1 NANOSLEEP.SYNCS 0x989680 ;  /* 0x009896800000995d */ /* 0x004fea0003900000 */
[----:B------:R-:W2:Y:S02]  /*2e110*/  @!P1 SYNCS.PHASECHK.TRANS64 P1, [R6+URZ+0x368c0], R7 ;  /* 0x0368c007060095a7 */ /* 0x000ea4000802007f */
[----:B--2---:R-:W-:Y:S05]  /*2e120*/  @!P1 BRA `(.L_x_5315) ;  /* 0xfffffffc00f09947 */ /* 0x004fea000383ffff */
[----:B------:R-:W-:Y:S05]  /*2e130*/  BRA `(.L_x_5460) ;  /* 0xffffffa800947947 */ /* 0x000fea000383ffff */
.L_x_5327:
        /* <DEDUP_REMOVED lines=11> */
.L_x_5462:
[----:B------:R-:W-:Y:S05]  /*2e1f0*/  BSYNC B0 ;  /* 0x0000000000007941 */ /* 0x000fea0003800000 */
.L_x_5461:
[----:B------:R-:W-:Y:S05]  /*2e200*/  BRA `(.L_x_5463) ;  /* 0xffffffb400a47947 */ /* 0x000fea000383ffff */
.L_x_5328:
[----:B------:R-:W-:Y:S01]  /*2e210*/  BSSY B0, `(.L_x_5464) ;  /* 0x0000006000007945 */ /* 0x000fe20003800000 */
[----:B------:R-:W-:-:S07]  /*2e220*/  IMAD.MOV.U32 R15, RZ, RZ, -0x1 ;  /* 0xffffffffff0f7424 */ /* 0x000fce00078e00ff */
[----:B------:R-:W-:Y:S05]  /*2e230*/  WARPSYNC.COLLECTIVE R15, `(.L_x_5465) ;  /* 0x000000000f0c7348 */ /* 0x000fea0003c00000 */
[----:B------:R-:W-:Y:S02]  /*2e240*/  ELECT P6, UR62, PT ;  /* 0x00000000003e782f */ /* 0x000fe400038c0000 */
[----:B------:R-:W-:Y:S01]  /*2e250*/  MOV R14, UR62 ;  /* 0x0000003e000e7c02 */ /* 0x000fe20008000f00 */
[----:B------:R-:W-:Y:S10]  /*2e260*/  ENDCOLLECTIVE ;  /* 0x000000000000791b */ /* 0x000ff40003800000 */
.L_x_5465:
[----:B------:R-:W-:Y:S05]  /*2e270*/  BSYNC B0 ;  /* 0x0000000000007941 */ /* 0x000fea0003800000 */
.L_x_5464:
[----:B------:R-:W-:Y:S05]  /*2e280*/  BRA `(.L_x_5466) ;  /* 0xffffffb400947947 */ /* 0x000fea000383ffff */
.L_x_5331:
[----:B0-----:R0:W1:Y:S02]  /*2e290*/  SYNCS.PHASECHK.TRANS64.TRYWAIT P0, [R7+URZ+0x36840], R10 ;  /* 0x0368400a070075a7 */ /* 0x001064000800017f */
[----:B-1----:R-:W-:Y:S05]  /*2e2a0*/  @!P0 NANOSLEEP.SYNCS 0x989680 ;  /* 0x009896800000895d */ /* 0x002fea0003900000 */
[----:B------:R-:W1:Y:S02]  /*2e2b0*/  @!P0 SYNCS.PHASECHK.TRANS64 P0, [R7+URZ+0x36840], R10 ;  /* 0x0368400a070085a7 */ /* 0x000e64000800007f */
[----:B-1----:R-:W-:Y:S05]  /*2e2c0*/  @!P0 BRA `(.L_x_5331) ;  /* 0xfffffffc00f08947 */ /* 0x002fea000383ffff */
[----:B------:R-:W-:Y:S05]  /*2e2d0*/  BRA `(.L_x_5467) ;  /* 0xffffffb400f87947 */ /* 0x000fea000383ffff */
.L_x_5334:
        /* <DEDUP_REMOVED lines=8> */
.L_x_5342:
[----:B0-----:R0:W1:Y:S02]  /*2e360*/  SYNCS.PHASECHK.TRANS64.TRYWAIT P0, [R8+URZ+0x36840], R9 ;  /* 0x03684009080075a7 */ /* 0x001064000800017f */
[----:B-1----:R-:W-:Y:S05]  /*2e370*/  @!P0 NANOSLEEP.SYNCS 0x989680 ;  /* 0x009896800000895d */ /* 0x002fea0003900000 */
[----:B------:R-:W1:Y:S02]  /*2e380*/  @!P0 SYNCS.PHASECHK.TRANS64 P0, [R8+URZ+0x36840], R9 ;  /* 0x03684009080085a7 */ /* 0x000e64000800007f */
[----:B-1----:R-:W-:Y:S05]  /*2e390*/  @!P0 BRA `(.L_x_5342) ;  /* 0xfffffffc00f08947 */ /* 0x002fea000383ffff */
[----:B------:R-:W-:Y:S05]  /*2e3a0*/  BRA `(.L_x_5469) ;  /* 0xffffffbc00f87947 */ /* 0x000fea000383ffff */
.L_x_5344:
[----:B0-----:R0:W1:Y:S02]  /*2e3b0*/  SYNCS.PHASECHK.TRANS64.TRYWAIT P0, [R8+URZ+0x36860], R9 ;  /* 0x03686009080075a7 */ /* 0x001064000800017f */
[----:B-1----:R-:W-:Y:S05]  /*2e3c0*/  @!P0 NANOSLEEP.SYNCS 0x989680 ;  /* 0x009896800000895d */ /* 0x002fea0003900000 */
[----:B------:R-:W1:Y:S02]  /*2e3d0*/  @!P0 SYNCS.PHASECHK.TRANS64 P0, [R8+URZ+0x36860], R9 ;  /* 0x03686009080085a7 */ /* 0x000e64000800007f */
[----:B-1----:R-:W-:Y:S05]  /*2e3e0*/  @!P0 BRA `(.L_x_5344) ;  /* 0xfffffffc00f08947 */ /* 0x002fea000383ffff */
[----:B------:R-:W-:Y:S05]  /*2e3f0*/  BRA `(.L_x_5470) ;  /* 0xffffffc000a47947 */ /* 0x000fea000383ffff */
.L_x_5350:
[----:B-1----:R1:W2:Y:S02]  /*2e400*/  SYNCS.PHASECHK.TRANS64.TRYWAIT P0, [R2+URZ+0x36840], R3 ;  /* 0x03684003020075a7 */ /* 0x0022a4000800017f */
[----:B--2---:R-:W-:Y:S05]  /*2e410*/  @!P0 NANOSLEEP.SYNCS 0x989680 ;  /* 0x009896800000895d */ /* 0x004fea0003900000 */
[----:B------:R-:W2:Y:S02]  /*2e420*/  @!P0 SYNCS.PHASECHK.TRANS64 P0, [R2+URZ+0x36840], R3 ;  /* 0x03684003020085a7 */ /* 0x000ea4000800007f */
[----:B--2---:R-:W-:Y:S05]  /*2e430*/  @!P0 BRA `(.L_x_5350) ;  /* 0xfffffffc00f08947 */ /* 0x004fea000383ffff */
[----:B------:R-:W-:Y:S05]  /*2e440*/  BRA `(.L_x_5471) ;  /* 0xffffffc800107947 */ /* 0x000fea000383ffff */
.L_x_5352:
[----:B0-----:R0:W1:Y:S02]  /*2e450*/  SYNCS.PHASECHK.TRANS64.TRYWAIT P0, [R2+URZ+0x36860], R3 ;  /* 0x03686003020075a7 */ /* 0x001064000800017f */
[----:B-1----:R-:W-:Y:S05]  /*2e460*/  @!P0 NANOSLEEP.SYNCS 0x989680 ;  /* 0x009896800000895d */ /* 0x002fea0003900000 */
[----:B------:R-:W1:Y:S02]  /*2e470*/  @!P0 SYNCS.PHASECHK.TRANS64 P0, [R2+URZ+0x36860], R3 ;  /* 0x03686003020085a7 */ /* 0x000e64000800007f */
[----:B-1----:R-:W-:Y:S05]  /*2e480*/  @!P0 BRA `(.L_x_5352) ;  /* 0xfffffffc00f08947 */ /* 0x002fea000383ffff */
[----:B------:R-:W-:Y:S05]  /*2e490*/  BRA `(.L_x_5472) ;  /* 0xffffffc800bc7947 */ /* 0x000fea000383ffff */
.L_x_5358:
[----:B--2---:R2:W3:Y:S02]  /*2e4a0*/  SYNCS.PHASECHK.TRANS64.TRYWAIT P0, [R2+URZ+0x36840], R3 ;  /* 0x03684003020075a7 */ /* 0x0044e4000800017f */
[----:B---3--:R-:W-:Y:S05]  /*2e4b0*/  @!P0 NANOSLEEP.SYNCS 0x989680 ;  /* 0x009896800000895d */ /* 0x008fea0003900000 */
[----:B------:R-:W3:Y:S02]  /*2e4c0*/  @!P0 SYNCS.PHASECHK.TRANS64 P0, [R2+URZ+0x36840], R3 ;  /* 0x03684003020085a7 */ /* 0x000ee4000800007f */
[----:B---3--:R-:W-:Y:S05]  /*2e4d0*/  @!P0 BRA `(.L_x_5358) ;  /* 0xfffffffc00f08947 */ /* 0x008fea000383ffff */
[----:B------:R-:W-:Y:S05]  /*2e4e0*/  BRA `(.L_x_5473) ;  /* 0xffffffd000087947 */ /* 0x000fea000383ffff */
.L_x_5360:
[----:B0-----:R0:W1:Y:S02]  /*2e4f0*/  SYNCS.PHASECHK.TRANS64.TRYWAIT P0, [R2+URZ+0x36860], R9 ;  /* 0x03686009020075a7 */ /* 0x001064000800017f */
[----:B-1----:R-:W-:Y:S05]  /*2e500*/  @!P0 NANOSLEEP.SYNCS 0x989680 ;  /* 0x009896800000895d */ /* 0x002fea0003900000 */
[----:B------:R-:W1:Y:S02]  /*2e510*/  @!P0 SYNCS.PHASECHK.TRANS64 P0, [R2+URZ+0x36860], R9 ;  /* 0x03686009020085a7 */ /* 0x000e64000800007f */
[----:B-1----:R-:W-:Y:S05]  /*2e520*/  @!P0 BRA `(.L_x_5360) ;  /* 0xfffffffc00f08947 */ /* 0x002fea000383ffff */
[----:B------:R-:W-:Y:S05]  /*2e530*/  BRA `(.L_x_5474) ;  /* 0xffffffd000b07947 */ /* 0x000fea000383ffff */
.L_x_5368:
[----:B-1----:R1:W2:Y:S02]  /*2e540*/  SYNCS.PHASECHK.TRANS64.TRYWAIT P0, [R3+URZ+0x36860], R0 ;  /* 0x03686000030075a7 */ /* 0x0022a4000800017f */
[----:B--2---:R-:W-:Y:S05]  /*2e550*/  @!P0 NANOSLEEP.SYNCS 0x989680 ;  /* 0x009896800000895d */ /* 0x004fea0003900000 */
[----:B------:R-:W2:Y:S02]  /*2e560*/  @!P0 SYNCS.PHASECHK.TRANS64 P0, [R3+URZ+0x36860], R0 ;  /* 0x03686000030085a7 */ /* 0x000ea4000800007f */
[----:B--2---:R-:W-:Y:S05]  /*2e570*/  @!P0 BRA `(.L_x_5368) ;  /* 0xfffffffc00f08947 */ /* 0x004fea000383ffff */
[----:B------:R-:W-:Y:S05]  /*2e580*/  BRA `(.L_x_5475) ;  /* 0xffffffd400e07947 */ /* 0x000fea000383ffff */
.L_x_5371:
        /* <DEDUP_REMOVED lines=8> */
.L_x_5477:
[----:B------:R-:W-:Y:S05]  /*2e610*/  BSYNC B0 ;  /* 0x0000000000007941 */ /* 0x000fea0003800000 */
.L_x_5476:
        /* <DEDUP_REMOVED lines=8> */
.L_x_5478:
[----:B------:R-:W-:Y:S01]  /*2e6a0*/  IMAD.MOV.U32 R16, RZ, RZ, R14 ;  /* 0x000000ffff107224 */ /* 0x000fe200078e000e */
[----:B------:R-:W-:Y:S06]  /*2e6b0*/  BRA `(.L_x_5479) ;  /* 0xffffffd8008c7947 */ /* 0x000fec000383ffff */
.L_x_5374:
        /* <DEDUP_REMOVED lines=8> */
.L_x_5481:
[----:B------:R-:W-:Y:S05]  /*2e740*/  BSYNC B0 ;  /* 0x0000000000007941 */ /* 0x000fea0003800000 */
.L_x_5480:
        /* <DEDUP_REMOVED lines=10> */
.L_x_5482:
        /* <DEDUP_REMOVED lines=8> */
.L_x_5483:
        /* <DEDUP_REMOVED lines=8> */
.L_x_5484:
        /* <DEDUP_REMOVED lines=8> */
.L_x_5485:
        /* <DEDUP_REMOVED lines=8> */
.L_x_5486:
[----:B------:R-:W-:Y:S05]  /*2e9f0*/  BRA `(.L_x_5487) ;  /* 0xffffffd800507947 */ /* 0x000fea000383ffff */
.L_x_5379:
        /* <DEDUP_REMOVED lines=8> */
.L_x_5489:
[----:B------:R-:W-:Y:S05]  /*2ea80*/  BSYNC B0 ;  /* 0x0000000000007941 */ /* 0x000fea0003800000 */
.L_x_5488:
        /* <DEDUP_REMOVED lines=10> */
.L_x_5490:
        /* <DEDUP_REMOVED lines=8> */
.L_x_5491:
        /* <DEDUP_REMOVED lines=8> */
.L_x_5492:
        /* <DEDUP_REMOVED lines=8> */
.L_x_5493:
        /* <DEDUP_REMOVED lines=8> */
.L_x_5494:
[----:B------:R-:W-:Y:S05]  /*2ed30*/  BRA `(.L_x_5495) ;  /* 0xffffffd800347947 */ /* 0x000fea000383ffff */
.L_x_5381:
[----:B------:R-:W-:Y:S01]  /*2ed40*/  BSSY B0, `(.L_x_5496) ;  /* 0x0000006000007945 */ /* 0x000fe20003800000 */
[----:B------:R-:W-:Y:S01]  /*2ed50*/  PLOP3.LUT P6, PT, P6, PT, PT, 0x8, 0x0 ;  /* 0x000000000000781c */ /* 0x000fe200037ce170 */
[----:B------:R-:W-:-:S12]  /*2ed60*/  IMAD.MOV.U32 R15, RZ, RZ, -0x1 ;  /* 0xffffffffff0f7424 */ /* 0x000fd800078e00ff */
[----:B0-----:R-:W-:Y:S05]  /*2ed70*/  WARPSYNC.COLLECTIVE R15, `(.L_x_5497) ;  /* 0x000000000f087348 */ /* 0x001fea0003c00000 */
[----:B------:R-:W-:Y:S01]  /*2ed80*/  VOTE.ANY R14, PT, P6 ;  /* 0x00000000000e7806 */ /* 0x000fe200030e0100 */
[----:B0-----:R-:W-:Y:S06]  /*2ed90*/  ENDCOLLECTIVE ;  /* 0x000000000000791b */ /* 0x001fec0003800000 */
.L_x_5497:
[----:B------:R-:W-:Y:S05]  /*2eda0*/  BSYNC B0 ;  /* 0x0000000000007941 */ /* 0x000fea0003800000 */
.L_x_5496:
        /* <DEDUP_REMOVED lines=9> */
.L_x_5498:
[----:B------:R-:W-:Y:S01]  /*2ee40*/  IMAD.MOV.U32 R17, RZ, RZ, R14 ;  /* 0x000000ffff117224 */ /* 0x000fe200078e000e */
[----:B------:R-:W-:Y:S06]  /*2ee50*/  BRA `(.L_x_5499) ;  /* 0xffffffd800247947 */ /* 0x000fec000383ffff */
.L_x_5383:
[----:B------:R-:W-:Y:S01]  /*2ee60*/  BSSY B0, `(.L_x_5500) ;  /* 0x0000007000007945 */ /* 0x000fe20003800000 */
[----:B------:R-:W-:Y:S02]  /*2ee70*/  IMAD.MOV.U32 R13, RZ, RZ, R2 ;  /* 0x000000ffff0d7224 */ /* 0x000fe400078e0002 */
[----:B------:R-:W-:Y:S02]  /*2ee80*/  IMAD.MOV.U32 R11, RZ, RZ, 0x1f ;  /* 0x0000001fff0b7424 */ /* 0x000fe400078e00ff */
[----:B------:R-:W-:-:S07]  /*2ee90*/  IMAD.MOV.U32 R15, RZ, RZ, -0x1 ;  /* 0xffffffffff0f7424 */ /* 0x000fce00078e00ff */
[----:B012---:R-:W-:Y:S05]  /*2eea0*/  WARPSYNC.COLLECTIVE R15, `(.L_x_5501) ;  /* 0x000000000f087348 */ /* 0x007fea0003c00000 */
[----:B------:R3:W4:Y:S02]  /*2eeb0*/  SHFL.IDX P6, R14, R13, R12, R11 ;  /* 0x0000000c0d0e7389 */ /* 0x00072400000c000b */
[----:B01234-:R-:W-:Y:S01]  /*2eec0*/  ENDCOLLECTIVE ;  /* 0x000000000000791b */ /* 0x01ffe20003800000 */
.L_x_5501:
[----:B------:R-:W-:Y:S05]  /*2eed0*/  BSYNC B0 ;  /* 0x0000000000007941 */ /* 0x000fea0003800000 */
.L_x_5500:
[----:B------:R-:W-:Y:S01]  /*2eee0*/  IMAD.MOV.U32 R7, RZ, RZ, R14 ;  /* 0x000000ffff077224 */ /* 0x000fe200078e000e */
[----:B------:R-:W-:Y:S06]  /*2eef0*/  BRA `(.L_x_5382) ;  /* 0xffffffd800187947 */ /* 0x000fec000383ffff */
.L_x_5387:
[----:B-1----:R1:W2:Y:S02]  /*2ef00*/  SYNCS.PHASECHK.TRANS64.TRYWAIT P0, [R0+URZ+0x36820], R3 ;  /* 0x03682003000075a7 */ /* 0x0022a4000800017f */
[----:B--2---:R-:W-:Y:S05]  /*2ef10*/  @!P0 NANOSLEEP.SYNCS 0x989680 ;  /* 0x009896800000895d */ /* 0x004fea0003900000 */
[----:B------:R-:W2:Y:S02]  /*2ef20*/  @!P0 SYNCS.PHASECHK.TRANS64 P0, [R0+URZ+0x36820], R3 ;  /* 0x03682003000085a7 */ /* 0x000ea4000800007f */
[----:B--2---:R-:W-:Y:S05]  /*2ef30*/  @!P0 BRA `(.L_x_5387) ;  /* 0xfffffffc00f08947 */ /* 0x004fea000383ffff */
[----:B------:R-:W-:Y:S05]  /*2ef40*/  BRA `(.L_x_5502) ;  /* 0xffffffdc008c7947 */ /* 0x000fea000383ffff */
.L_x_5388:
        /* <DEDUP_REMOVED lines=11> */
.L_x_5504:
[----:B------:R-:W-:Y:S05]  /*2f000*/  BSYNC B0 ;  /* 0x0000000000007941 */ /* 0x000fea0003800000 */
.L_x_5503:
[----:B------:R-:W-:Y:S05]  /*2f010*/  BRA `(.L_x_5505) ;  /* 0xffffffdc00747947 */ /* 0x000fea000383ffff */
.L_x_5389:
[----:B------:R-:W-:Y:S01]  /*2f020*/  BSSY B0, `(.L_x_5506) ;  /* 0x0000006000007945 */ /* 0x000fe20003800000 */
[----:B------:R-:W-:-:S07]  /*2f030*/  IMAD.MOV.U32 R15, RZ, RZ, -0x1 ;  /* 0xffffffffff0f7424 */ /* 0x000fce00078e00ff */
[----:B012---:R-:W-:Y:S05]  /*2f040*/  WARPSYNC.COLLECTIVE R15, `(.L_x_5507) ;  /* 0x000000000f0c7348 */ /* 0x007fea0003c00000 */
[----:B------:R-:W-:Y:S02]  /*2f050*/  ELECT P6, UR62, PT ;  /* 0x00000000003e782f */ /* 0x000fe400038c0000 */
[----:B------:R-:W-:Y:S01]  /*2f060*/  MOV R14, UR62 ;  /* 0x0000003e000e7c02 */ /* 0x000fe20008000f00 */
[----:B012---:R-:W-:Y:S10]  /*2f070*/  ENDCOLLECTIVE ;  /* 0x000000000000791b */ /* 0x007ff40003800000 */
.L_x_5507:
[----:B------:R-:W-:Y:S05]  /*2f080*/  BSYNC B0 ;  /* 0x0000000000007941 */ /* 0x000fea0003800000 */
.L_x_5506:
[----:B------:R-:W-:Y:S05]  /*2f090*/  BRA `(.L_x_5508) ;  /* 0xffffffdc00687947 */ /* 0x000fea000383ffff */
.L_x_5391:
[----:B-1----:R1:W2:Y:S02]  /*2f0a0*/  SYNCS.PHASECHK.TRANS64.TRYWAIT P0, [R6+URZ], R5 ;  /* 0x00000005060075a7 */ /* 0x0022a4000800017f */
[----:B--2---:R-:W-:Y:S05]  /*2f0b0*/  @!P0 NANOSLEEP.SYNCS 0x989680 ;  /* 0x009896800000895d */ /* 0x004fea0003900000 */
[----:B------:R-:W2:Y:S02]  /*2f0c0*/  @!P0 SYNCS.PHASECHK.TRANS64 P0, [R6+URZ], R5 ;  /* 0x00000005060085a7 */ /* 0x000ea4000800007f */
[----:B--2---:R-:W-:Y:S05]  /*2f0d0*/  @!P0 BRA `(.L_x_5391) ;  /* 0xfffffffc00f08947 */ /* 0x004fea000383ffff */
[----:B------:R-:W-:Y:S05]  /*2f0e0*/  BRA `(.L_x_5509) ;  /* 0xffffffdc00ac7947 */ /* 0x000fea000383ffff */
.L_x_5392:
[----:B--2---:R2:W3:Y:S02]  /*2f0f0*/  SYNCS.PHASECHK.TRANS64.TRYWAIT P0, [R7+URZ], R2 ;  /* 0x00000002070075a7 */ /* 0x0044e4000800017f */
[----:B---3--:R-:W-:Y:S05]  /*2f100*/  @!P0 NANOSLEEP.SYNCS 0x989680 ;  /* 0x009896800000895d */ /* 0x008fea0003900000 */
[----:B------:R-:W3:Y:S02]  /*2f110*/  @!P0 SYNCS.PHASECHK.TRANS64 P0, [R7+URZ], R2 ;  /* 0x00000002070085a7 */ /* 0x000ee4000800007f */
[----:B---3--:R-:W-:Y:S05]  /*2f120*/  @!P0 BRA `(.L_x_5392) ;  /* 0xfffffffc00f08947 */ /* 0x008fea000383ffff */
[----:B------:R-:W-:Y:S05]  /*2f130*/  BRA `(.L_x_5510) ;  /* 0xffffffdc00a07947 */ /* 0x000fea000383ffff */
.L_x_5394:
[----:B---3--:R3:W4:Y:S02]  /*2f140*/  SYNCS.PHASECHK.TRANS64.TRYWAIT P0, [R4+URZ], R5 ;  /* 0x00000005040075a7 */ /* 0x008724000800017f */
[----:B----4-:R-:W-:Y:S05]  /*2f150*/  @!P0 NANOSLEEP.SYNCS 0x989680 ;  /* 0x009896800000895d */ /* 0x010fea0003900000 */
[----:B------:R-:W4:Y:S02]  /*2f160*/  @!P0 SYNCS.PHASECHK.TRANS64 P0, [R4+URZ], R5 ;  /* 0x00000005040085a7 */ /* 0x000f24000800007f */
[----:B----4-:R-:W-:Y:S05]  /*2f170*/  @!P0 BRA `(.L_x_5394) ;  /* 0xfffffffc00f08947 */ /* 0x010fea000383ffff */
[----:B------:R-:W-:Y:S05]  /*2f180*/  BRA `(.L_x_5511) ;  /* 0xffffffdc00a87947 */ /* 0x000fea000383ffff */
.L_x_5512:
        /* <DEDUP_REMOVED lines=15> */
.L_x_12762:


//--------------------- .text._ZN7cutlass13device_kernelIN5flash11enable_sm90INS1_16FlashAttnFwdSm90INS1_25CollectiveMainloopFwdSm90ILi2EN4cute5tupleIJNS5_1CILi1EEES8_S8_EEENS6_IJNS7_ILi128EEENS7_ILi176EEESA_EEELi128ENS_10bfloat16_tEfNS_4arch4Sm90ELb0ELb0ELb1ELb0ELb0ELb0ELb0ELb1ELb1ELb0ELb0ELb0EEENS1_21CollectiveEpilogueFwdINS6_IJSA_SA_SB_EEES9_SD_SF_Li256ELb0ELb0ELb0ELb0EEENS1_29StaticPersistentTileSchedulerILb0EEEEEEEEEvNT_6ParamsE --------------------------
	.section	.text._ZN7cutlass13device_kernelIN5flash11enable_sm90INS1_16FlashAttnFwdSm90INS1_25CollectiveMainloopFwdSm90ILi2EN4cute5tupleIJNS5_1CILi1EEES8_S8_EEENS6_IJNS7_ILi128EEENS7_ILi176EEESA_EEELi128ENS_10bfloat16_tEfNS_4arch4Sm90ELb0ELb0ELb1ELb0ELb0ELb0ELb0ELb1ELb1ELb0ELb0ELb0EEENS1_21CollectiveEpilogueFwdINS6_IJSA_SA_SB_EEES9_SD_SF_Li256ELb0ELb0ELb0ELb0EEENS1_29StaticPersistentTileSchedulerILb0EEEEEEEEEvNT_6ParamsE,"ax",@progbits
	.align	128
.text._ZN7cutlass13device_kernelIN5flash11enable_sm90INS1_16FlashAttnFwdSm90INS1_25CollectiveMainloopFwdSm90ILi2EN4cute5tupleIJNS5_1CILi1EEES8_S8_EEENS6_IJNS7_ILi128EEENS7_ILi176EEESA_EEELi128ENS_10bfloat16_tEfNS_4arch4Sm90ELb0ELb0ELb1ELb0ELb0ELb0ELb0ELb1ELb1ELb0ELb0ELb0EEENS1_21CollectiveEpilogueFwdINS6_IJSA_SA_SB_EEES9_SD_SF_Li256ELb0ELb0ELb0ELb0EEENS1_29StaticPersistentTileSchedulerILb0EEEEEEEEEvNT_6ParamsE:
        .type           _ZN7cutlass13device_kernelIN5flash11enable_sm90INS1_16FlashAttnFwdSm90INS1_25CollectiveMainloopFwdSm90ILi2EN4cute5tupleIJNS5_1CILi1EEES8_S8_EEENS6_IJNS7_ILi128EEENS7_ILi176EEESA_EEELi128ENS_10bfloat16_tEfNS_4arch4Sm90ELb0ELb0ELb1ELb0ELb0ELb0ELb0ELb1ELb1ELb0ELb0ELb0EEENS1_21CollectiveEpilogueFwdINS6_IJSA_SA_SB_EEES9_SD_SF_Li256ELb0ELb0ELb0ELb0EEENS1_29StaticPersistentTileSchedulerILb0EEEEEEEEEvNT_6ParamsE,@function
        .size           _ZN7cutlass13device_kernelIN5flash11enable_sm90INS1_16FlashAttnFwdSm90INS1_25CollectiveMainloopFwdSm90ILi2EN4cute5tupleIJNS5_1CILi1EEES8_S8_EEENS6_IJNS7_ILi128EEENS7_ILi176EEESA_EEELi128ENS_10bfloat16_tEfNS_4arch4Sm90ELb0ELb0ELb1ELb0ELb0ELb0ELb0ELb1ELb1ELb0ELb0ELb0EEENS1_21CollectiveEpilogueFwdINS6_IJSA_SA_SB_EEES9_SD_SF_Li256ELb0ELb0ELb0ELb0EEENS1_29StaticPersistentTileSchedulerILb0EEEEEEEEEvNT_6ParamsE,(.L_x_12763 - _ZN7cutlass13device_kernelIN5flash11enable_sm90INS1_16FlashAttnFwdSm90INS1_25CollectiveMainloopFwdSm90ILi2EN4cute5tupleIJNS5_1CILi1EEES8_S8_EEENS6_IJNS7_ILi128EEENS7_ILi176EEESA_EEELi128ENS_10bfloat16_tEfNS_4arch4Sm90ELb0ELb0ELb1ELb0ELb0ELb0ELb0ELb1ELb1ELb0ELb0ELb0EEENS1_21CollectiveEpilogueFwdINS6_IJSA_SA_SB_EEES9_SD_SF_Li256ELb0ELb0ELb0ELb0EEENS1_29StaticPersistentTileSchedulerILb0EEEEEEEEEvNT_6ParamsE)
        .other          _ZN7cutlass13device_kernelIN5flash11enable_sm90INS1_16FlashAttnFwdSm90INS1_25CollectiveMainloopFwdSm90ILi2EN4cute5tupleIJNS5_1CILi1EEES8_S8_EEENS6_IJNS7_ILi128EEENS7_ILi176EEESA_EEELi128ENS_10bfloat16_tEfNS_4arch4Sm90ELb0ELb0ELb1ELb0ELb0ELb0ELb0ELb1ELb1ELb0ELb0ELb0EEENS1_21CollectiveEpilogueFwdINS6_IJSA_SA_SB_EEES9_SD_SF_Li256ELb0ELb0ELb0ELb0EEENS1_29StaticPersistentTileSchedulerILb0EEEEEEEEEvNT_6ParamsE,@"STO_CUDA_ENTRY STV_DEFAULT"
_ZN7cutlass13device_kernelIN5flash11enable_sm90INS1_16FlashAttnFwdSm90INS1_25CollectiveMainloopFwdSm90ILi2EN4cute5tupleIJNS5_1CILi1EEES8_S8_EEENS6_IJNS7_ILi128EEENS7_ILi176EEESA_EEELi128ENS_10bfloat16_tEfNS_4arch4Sm90ELb0ELb0ELb1ELb0ELb0ELb0ELb0ELb1ELb1ELb0ELb0ELb0EEENS1_21CollectiveEpilogueFwdINS6_IJSA_SA_SB_EEES9_SD_SF_Li256ELb0ELb0ELb0ELb0EEENS1_29StaticPersistentTileSchedulerILb0EEEEEEEEEvNT_6ParamsE:
[----:B------:R-:W1:Y:S02]  /*0000*/  LDC R1, c[0x0][0x28] ;  /* 0x00000a00ff017b82 */ /* 0x000e640000000800 */
[----:B-1----:R-:W-:Y:S01]  /*0010*/  VIADD R1, R1, 0xffffffe0 ;  /* 0xffffffe001017836 */ /* 0x002fe20000000000 */
[----:B------:R-:W1:Y:S01]  /*0020*/  S2R R3, SR_TID.X ;  /* 0x0000000000037919 */ /* 0x000e620000002100 */
[----:B------:R-:W-:Y:S01]  /*0030*/  ELECT P0, URZ, PT ;  /* 0x00000000003f782f */ /* 0x000fe20003800000 */
[----:B------:R-:W-:Y:S01]  /*0040*/  BSSY B0, `(.L_x_5513) ;  /* 0x0000014000007945 */ /* 0x000fe20003800000 */
[--C-:B-1----:R-:W-:Y:S02]  /*0050*/  SHF.R.U32.HI R0, RZ, 0x5, R3.reuse ;  /* 0x00000005ff007819 */ /* 0x102fe40000011603 */
[----:B------:R-:W-:-:S03]  /*0060*/  SHF.R.U32.HI R4, RZ, 0x7, R3 ;  /* 0x00000007ff047819 */ /* 0x000fc60000011603 */
        /* <DEDUP_REMOVED lines=17> */
.L_x_5514:
[----:B------:R-:W-:Y:S05]  /*0180*/  BSYNC B0 ;  /* 0x0000000000007941 */ /* 0x000fea0003800000 */
.L_x_5513:
        /* <DEDUP_REMOVED lines=37> */
.L_x_5515:
        /* <DEDUP_REMOVED lines=22> */
.L_x_5516:
        /* <DEDUP_REMOVED lines=18> */
.L_x_5517:
        /* <DEDUP_REMOVED lines=22> */
.L_x_5518:
        /* <DEDUP_REMOVED lines=22> */
.L_x_5519:
        /* <DEDUP_REMOVED lines=8> */
.L_x_5521:
[----:B------:R-:W-:-:S08]  /*09a0*/  NOP ;  /* 0x0000000000007918 */ /* 0x000fd00000000000 */
[----:B------:R-:W2:Y:S02]  /*09b0*/  USETMAXREG.TRY_ALLOC.CTAPOOL UP0, 0xf0 ;  /* 0x000000f0000079c8 */ /* 0x000ea40008000600 */
[----:B--2---:R-:W-:-:S13]  /*09c0*/  PLOP3.LUT P0, PT, PT, PT, UP0, 0x80, 0x0 ;  /* 0x000000000000781c */ /* 0x004fda0003f0f008 */
[----:B------:R-:W-:Y:S05]  /*09d0*/  @!P0 BRA `(.L_x_5521) ;  /* 0xfffffffc00f08947 */ /* 0x000fea000383ffff */
[----:B------:R-:W-:Y:S01]  /*09e0*/  LOP3.LUT R0, R3, 0xffffff80, RZ, 0xc0, !PT ;  /* 0xffffff8003007812 */ /* 0x000fe200078ec0ff */
[----:B------:R-:W2:Y:S08]  /*09f0*/  S2UR UR7, SR_CTAID.X ;  /* 0x00000000000779c3 */ /* 0x000eb00000002500 */
[----:B------:R-:W-:Y:S06]  /*0a00*/  BAR.ARV 0x8, 0x120 ;  /* 0x0204800000007b1d */ /* 0x000fec0000002000 */
[----:B------:R-:W-:-:S02]  /*0a10*/  ISETP.NE.AND P0, PT, R0, 0x80, PT ;  /* 0x000000800000780c */ /* 0x000fc40003f05270 */
[----:B------:R-:W2:Y:S11]  /*0a20*/  LDC R0, c[0x0][0xda4] ;  /* 0x00036900ff007b82 */ /* 0x000eb60000000800 */
[----:B------:R-:W-:Y:S06]  /*0a30*/  @!P0 BAR.ARV 0x9, 0x100 ;  /* 0x0244000000008b1d */ /* 0x000fec0000002000 */
[----:B--2---:R-:W-:-:S13]  /*0a40*/  ISETP.LE.AND P0, PT, R0, UR7, PT ;  /* 0x0000000700007c0c */ /* 0x004fda000bf03270 */
[----:B------:R-:W-:Y:S05]  /*0a50*/  @P0 EXIT ;  /* 0x000000000000094d */ /* 0x000fea0003800000 */
[----:B-1----:R-:W2:Y:S01]  /*0a60*/  LDL R2, [R1+0x1c] ;  /* 0x00001c0001027983 */ /* 0x002ea20000100800 */
[----:B------:R-:W-:Y:S01]  /*0a70*/  VIADD R0, R3, 0xffffff80 ;  /* 0xffffff8003007836 */ /* 0x000fe20000000000 */
[----:B------:R-:W1:Y:S01]  /*0a80*/  S2UR UR4, SR_CgaCtaId ;  /* 0x00000000000479c3 */ /* 0x000e620000008800 */
[----:B------:R-:W-:Y:S01]  /*0a90*/  UMOV UR39, 0x400 ;  /* 0x0000040000277882 */ /* 0x000fe20000000000 */
[----:B------:R-:W-:Y:S01]  /*0aa0*/  IMAD.MOV.U32 R225, RZ, RZ, -0x2 ;  /* 0xfffffffeffe17424 */ /* 0x000fe200078e00ff */
[----:B------:R-:W-:Y:S01]  /*0ab0*/  UMOV UR38, URZ ;  /* 0x0000003f00267c82 */ /* 0x000fe20008000000 */
[----:B------:R-:W-:Y:S01]  /*0ac0*/  SHF.R.S32.HI R3, RZ, 0x1f, R0 ;  /* 0x0000001fff037819 */ /* 0x000fe20000011400 */
[----:B------:R-:W-:-:S03]  /*0ad0*/  IMAD.U32 R19, RZ, RZ, UR7 ;  /* 0x00000007ff137e24 */ /* 0x000fc6000f8e00ff */
[CC--:B------:R-:W-:Y:S01]  /*0ae0*/  LEA.HI R5, R3.reuse, R0.reuse, RZ, 0x7 ;  /* 0x0000000003057211 */ /* 0x0c0fe200078f38ff */
[----:B------:R-:W3:Y:S01]  /*0af0*/  S2UR UR6, SR_SWINHI ;  /* 0x00000000000679c3 */ /* 0x000ee20000002f00 */
[-C--:B------:R-:W-:Y:S02]  /*0b00*/  LEA.HI R6, R3, R0.reuse, RZ, 0x4 ;  /* 0x0000000003067211 */ /* 0x080fe400078f20ff */
[----:B------:R-:W-:Y:S02]  /*0b10*/  LOP3.LUT R23, R5, 0xffffff80, RZ, 0xc0, !PT ;  /* 0xffffff8005177812 */ /* 0x000fe400078ec0ff */
[----:B------:R-:W-:Y:S02]  /*0b20*/  SHF.R.S32.HI R7, RZ, 0x4, R6 ;  /* 0x00000004ff077819 */ /* 0x000fe40000011406 */
[----:B------:R-:W-:Y:S02]  /*0b30*/  IADD3 R23, R0, -R23, RZ ;  /* 0x8000001700177210 */ /* 0x000fe40007ffe0ff */
[----:B------:R-:W-:-:S02]  /*0b40*/  LEA.HI R223, R3, R0, RZ, 0x5 ;  /* 0x0000000003df7211 */ /* 0x000fc400078f28ff */
[C---:B------:R-:W-:Y:S02]  /*0b50*/  LEA.HI R8, R6.reuse, R7, RZ, 0x1 ;  /* 0x0000000706087211 */ /* 0x040fe400078f08ff */
[----:B------:R-:W-:Y:S02]  /*0b60*/  LOP3.LUT R3, R6, 0x3fffff0, RZ, 0xc0, !PT ;  /* 0x03fffff006037812 */ /* 0x000fe400078ec0ff */
[----:B------:R-:W-:Y:S01]  /*0b70*/  LOP3.LUT R8, R8, 0x1ffffffe, RZ, 0xc0, !PT ;  /* 0x1ffffffe08087812 */ /* 0x000fe200078ec0ff */
[----:B-1----:R-:W-:Y:S01]  /*0b80*/  ULEA UR39, UR4, UR39, 0x18 ;  /* 0x0000002704277291 */ /* 0x002fe2000f8ec03f */
[----:B------:R-:W-:Y:S01]  /*0b90*/  SHF.R.S32.HI R223, RZ, 0x5, R223 ;  /* 0x00000005ffdf7819 */ /* 0x000fe200000114df */
[----:B------:R-:W-:Y:S01]  /*0ba0*/  IMAD.IADD R0, R0, 0x1, -R3 ;  /* 0x0000000100007824 */ /* 0x000fe200078e0a03 */
[----:B------:R-:W-:Y:S01]  /*0bb0*/  SHF.R.S32.HI R222, RZ, 0x7, R5 ;  /* 0x00000007ffde7819 */ /* 0x000fe20000011405 */
[----:B------:R-:W-:Y:S02]  /*0bc0*/  IMAD.IADD R8, R7, 0x1, -R8 ;  /* 0x0000000107087824 */ /* 0x000fe400078e0a08 */
[----:B------:R-:W-:Y:S01]  /*0bd0*/  IMAD R3, R223, 0x10, R0 ;  /* 0x00000010df037824 */ /* 0x000fe200078e0200 */
[----:B------:R-:W-:Y:S01]  /*0be0*/  LEA.HI R5, R5, R222, RZ, 0x1 ;  /* 0x000000de05057211 */ /* 0x000fe200078f08ff */
[----:B------:R-:W-:Y:S01]  /*0bf0*/  UMOV UR4, UR39 ;  /* 0x0000002700047c82 */ /* 0x000fe20008000000 */
[----:B---3--:R-:W-:Y:S01]  /*0c00*/  UMOV UR5, UR6 ;  /* 0x0000000600057c82 */ /* 0x008fe20008000000 */
[----:B------:R-:W-:Y:S01]  /*0c10*/  MOV R16, UR4 ;  /* 0x0000000400107c02 */ /* 0x000fe20008000f00 */
[----:B------:R-:W-:Y:S01]  /*0c20*/  IMAD.U32 R17, RZ, RZ, UR5 ;  /* 0x00000005ff117e24 */ /* 0x000fe2000f8e00ff */
[----:B------:R-:W-:Y:S01]  /*0c30*/  LOP3.LUT R5, R5, 0x3fffffe, RZ, 0xc0, !PT ;  /* 0x03fffffe05057812 */ /* 0x000fe200078ec0ff */
[----:B------:R-:W-:Y:S01]  /*0c40*/  UMOV UR5, URZ ;  /* 0x0000003f00057c82 */ /* 0x000fe20008000000 */
[----:B------:R-:W-:-:S02]  /*0c50*/  LEA R3, R3, R8, 0x3 ;  /* 0x0000000803037211 */ /* 0x000fc400078e18ff */
[----:B------:R-:W-:Y:S02]  /*0c60*/  IADD3 R5, R222, -R5, RZ ;  /* 0x80000005de057210 */ /* 0x000fe40007ffe0ff */
[----:B------:R-:W-:Y:S01]  /*0c70*/  MOV R22, UR5 ;  /* 0x0000000500167c02 */ /* 0x000fe20008000f00 */
[----:B------:R-:W-:-:S04]  /*0c80*/  IMAD.SHL.U32 R3, R3, 0x8, RZ ;  /* 0x0000000803037824 */ /* 0x000fc800078e00ff */
[----:B------:R-:W-:Y:S01]  /*0c90*/  IMAD.WIDE R16, R3, 0x2, R16 ;  /* 0x0000000203107825 */ /* 0x000fe200078e0210 */
[----:B--2---:R-:W-:Y:S02]  /*0ca0*/  R2UR UR8, R2 ;  /* 0x00000000020872ca */ /* 0x004fe400000e0000 */
[----:B------:R-:W-:-:S04]  /*0cb0*/  SHF.R.S32.HI R2, RZ, 0x1f, R23 ;  /* 0x0000001fff027819 */ /* 0x000fc80000011417 */
[CC--:B------:R-:W-:Y:S02]  /*0cc0*/  LEA.HI R4, R2.reuse, R23.reuse, RZ, 0x2 ;  /* 0x0000001702047211 */ /* 0x0c0fe400078f10ff */
[----:B------:R-:W-:Y:S02]  /*0cd0*/  LEA.HI R2, R2, R23, RZ, 0x5 ;  /* 0x0000001702027211 */ /* 0x000fe400078f28ff */
[--C-:B------:R-:W-:Y:S02]  /*0ce0*/  SHF.R.S32.HI R6, RZ, 0x2, R4.reuse ;  /* 0x00000002ff067819 */ /* 0x100fe40000011404 */
[----:B------:R-:W-:Y:S01]  /*0cf0*/  SHF.R.S32.HI R9, RZ, 0x1f, R4 ;  /* 0x0000001fff097819 */ /* 0x000fe20000011404 */
[----:B------:R-:W-:Y:S01]  /*0d00*/  ULOP3.LUT UR4, UR8, 0x1, URZ, 0xfc, !UPT ;  /* 0x0000000108047892 */ /* 0x000fe2000f8efc3f */
[----:B------:R-:W-:Y:S02]  /*0d10*/  SHF.R.S32.HI R2, RZ, 0x5, R2 ;  /* 0x00000005ff027819 */ /* 0x000fe40000011402 */
[----:B------:R-:W-:-:S02]  /*0d20*/  LEA.HI R9, R9, R6, RZ, 0x3 ;  /* 0x0000000609097211 */ /* 0x000fc400078f18ff */
[----:B------:R-:W-:Y:S01]  /*0d30*/  LOP3.LUT R4, R4, 0x7ffffffc, RZ, 0xc0, !PT ;  /* 0x7ffffffc04047812 */ /* 0x000fe200078ec0ff */
[----:B------:R-:W-:Y:S01]  /*0d40*/  IMAD.U32 R226, RZ, RZ, UR4 ;  /* 0x00000004ffe27e24 */ /* 0x000fe2000f8e00ff */
[----:B------:R-:W-:Y:S01]  /*0d50*/  LOP3.LUT R9, R9, 0xfffffff8, RZ, 0xc0, !PT ;  /* 0xfffffff809097812 */ /* 0x000fe200078ec0ff */
[----:B------:R-:W-:Y:S02]  /*0d60*/  UMOV UR4, URZ ;  /* 0x0000003f00047c82 */ /* 0x000fe40008000000 */
[----:B------:R-:W-:Y:S02]  /*0d70*/  IMAD.IADD R4, R23, 0x1, -R4 ;  /* 0x0000000117047824 */ /* 0x000fe400078e0a04 */
[----:B------:R-:W-:Y:S02]  /*0d80*/  IMAD.IADD R9, R6, 0x1, -R9 ;  /* 0x0000000106097824 */ /* 0x000fe400078e0a09 */
[----:B------:R-:W-:Y:S02]  /*0d90*/  IMAD R225, R4, R225, 0xb0 ;  /* 0x000000b004e17424 */ /* 0x000fe400078e02e1 */
[----:B------:R-:W-:-:S04]  /*0da0*/  IMAD R2, R2, 0x10, R9 ;  /* 0x0000001002027824 */ /* 0x000fc800078e0209 */
[----:B------:R-:W-:Y:S02]  /*0db0*/  IMAD R224, R5, 0x40, R2 ;  /* 0x0000004005e07824 */ /* 0x000fe400078e0202 */
[----:B------:R-:W-:-:S07]  /*0dc0*/  IMAD.U32 R2, RZ, RZ, UR4 ;  /* 0x00000004ff027e24 */ /* 0x000fce000f8e00ff */
.L_x_5544:
[----:B------:R-:W1:Y:S01]  /*0dd0*/  SHFL.IDX PT, R0, R222, RZ, 0x1f ;  /* 0x00001fffde007589 */ /* 0x000e6200000e0000 */
        /* <DEDUP_REMOVED lines=8> */
[----:B------:R-:W-:-:S02]  /*0e60*/  UISETP.NE.AND UP2, UPT, UR4, 0x1, UPT ;  /* 0x000000010400788c */ /* 0x000fc4000bf45270 */
[----:B------:R-:W-:Y:S02]  /*0e70*/  UIADD3 UR11, UR39, 0x16400, URZ ;  /* 0x00016400270b7890 */ /* 0x000fe4000fffe03f */
[----:B------:R-:W-:Y:S01]  /*0e80*/  USEL UR37, UR37, 0x1, UP0 ;  /* 0x0000000125257887 */ /* 0x000fe20008000000 */
[----:B------:R-:W-:Y:S01]  /*0e90*/  ULDC UR9, c[0x0][0x2e0] ;  /* 0x0000b80000097ab9 */ /* 0x000fe20000000800 */
[----:B------:R-:W-:Y:S01]  /*0ea0*/  ULOP3.LUT UP0, URZ, UR11, 0x9f, URZ, 0xc0, !UPT ;  /* 0x0000009f0b3f7892 */ /* 0x000fe2000f80c03f */
[----:B------:R-:W-:Y:S01]  /*0eb0*/  @UP1 ULDC UR6, c[0x0][0xdac] ;  /* 0x00036b0000061ab9 */ /* 0x000fe20000000800 */
[----:B------:R-:W-:Y:S02]  /*0ec0*/  UIMAD UR37, UR37, UR9, URZ ;  /* 0x00000009252572a4 */ /* 0x000fe4000f8e023f */
[----:B------:R-:W-:Y:S01]  /*0ed0*/  UIMAD.WIDE.U32 UR6, UR12, UR6, URZ ;  /* 0x000000060c0672a5 */ /* 0x000fe2000f8e003f */
[----:B-1----:R-:W-:Y:S01]  /*0ee0*/  R2UR UR14, R0 ;  /* 0x00000000000e72ca */ /* 0x002fe200000e0000 */
[----:B------:R-:W-:Y:S01]  /*0ef0*/  @UP1 ULDC UR10, c[0x0][0xdb0] ;  /* 0x00036c00000a1ab9 */ /* 0x000fe20000000800 */
[----:B------:R-:W-:Y:S01]  /*0f00*/  PLOP3.LUT P0, PT, PT, PT, UP0, 0x80, 0x0 ;  /* 0x000000000000781c */ /* 0x000fe20003f0f008 */
[----:B------:R-:W-:Y:S01]  /*0f10*/  UMOV UR13, UR12 ;  /* 0x0000000c000d7c82 */ /* 0x000fe20008000000 */
[----:B------:R-:W-:-:S06]  /*0f20*/  @UP1 USHF.R.U32.HI UR13, URZ, UR10, UR7 ;  /* 0x0000000a3f0d1299 */ /* 0x000fcc0008011607 */
[----:B------:R-:W-:Y:S01]  /*0f30*/  IMAD.U32 R221, RZ, RZ, UR13 ;  /* 0x0000000dffdd7e24 */ /* 0x000fe2000f8e00ff */
[----:B------:R-:W-:Y:S02]  /*0f40*/  UMOV UR36, UR13 ;  /* 0x0000000d00247c82 */ /* 0x000fe40008000000 */
[----:B------:R-:W-:Y:S02]  /*0f50*/  ULEA.HI UR4, UR14, UR14, URZ, 0x1 ;  /* 0x0000000e0e047291 */ /* 0x000fe4000f8f083f */
[----:B------:R-:W-:Y:S02]  /*0f60*/  IMAD.U32 R18, RZ, RZ, UR14 ;  /* 0x0000000eff127e24 */ /* 0x000fe4000f8e00ff */
        /* <DEDUP_REMOVED lines=11> */
[----:B------:R-:W-:Y:S01]  /*1020*/  MOV R220, UR4 ;  /* 0x0000000400dc7c02 */ /* 0x000fe20008000f00 */
[----:B------:R-:W-:Y:S02]  /*1030*/  @UP2 USHF.R.U32.HI UR36, URZ, UR5, UR7 ;  /* 0x000000053f242299 */ /* 0x000fe40008011607 */
[----:B------:R-:W-:Y:S01]  /*1040*/  ULEA.HI.SX32 UR61, UR9, UR61, 0x1b ;  /* 0x0000003d093d7291 */ /* 0x000fe2000f8fda3f */
[----:B--2---:R-:W-:Y:S11]  /*1050*/  @!P0 BRA `(.L_x_5522) ;  /* 0x0000000000408947 */ /* 0x004ff60003800000 */
        /* <DEDUP_REMOVED lines=10> */
[----:B------:R-:W-:Y:S01]  /*1100*/  MOV R12, 0x1 ;  /* 0x00000001000c7802 */ /* 0x000fe20000000f00 */
[----:B------:R-:W-:-:S02]  /*1110*/  IMAD.U32 R11, RZ, RZ, UR7 ;  /* 0x00000007ff0b7e24 */ /* 0x000fc4000f8e00ff */
[----:B------:R-:W-:Y:S02]  /*1120*/  IMAD.MOV.U32 R8, RZ, RZ, 0x70 ;  /* 0x00000070ff087424 */ /* 0x000fe400078e00ff */
[----:B-1----:R-:W-:-:S07]  /*1130*/  IMAD.MOV.U32 R13, RZ, RZ, RZ ;  /* 0x000000ffff0d7224 */ /* 0x002fce00078e00ff */
[----:B------:R-:W-:-:S07]  /*1140*/  LEPC R20, `(.L_x_5522) ;  /* 0x000000001014794e */ /* 0x000fce0000000000 */
[----:B--2---:R-:W-:Y:S05]  /*1150*/  CALL.ABS.NOINC R14 ;  /* 0x000000000e007343 */ /* 0x004fea0003c00000 */
.L_x_5522:
[----:B------:R-:W-:Y:S02]  /*1160*/  R2UR UR4, R22 ;  /* 0x00000000160472ca */ /* 0x000fe400000e0000 */
[----:B------:R-:W-:-:S11]  /*1170*/  R2UR UR5, R226 ;  /* 0x00000000e20572ca */ /* 0x000fd600000e0000 */
[----:B------:R-:W-:Y:S02]  /*1180*/  ULOP3.LUT UR4, UR4, 0x1, URZ, 0xc0, !UPT ;  /* 0x0000000104047892 */ /* 0x000fe4000f8ec03f */
[----:B------:R-:W-:-:S04]  /*1190*/  IMAD.U32 R3, RZ, RZ, UR5 ;  /* 0x00000005ff037e24 */ /* 0x000fc8000f8e00ff */
[----:B------:R-:W-:Y:S01]  /*11a0*/  IMAD.U32 R0, RZ, RZ, UR4 ;  /* 0x00000004ff007e24 */ /* 0x000fe2000f8e00ff */
[----:B------:R-:W-:-:S04]  /*11b0*/  ISETP.NE.AND P0, PT, R3, 0x3, PT ;  /* 0x000000030300780c */ /* 0x000fc80003f05270 */
[----:B------:R-:W-:-:S04]  /*11c0*/  SHF.L.U32 R0, R0, 0x1f, RZ ;  /* 0x0000001f00007819 */ /* 0x000fc800000006ff */
[----:B------:R-:W1:Y:S02]  /*11d0*/  SYNCS.PHASECHK.TRANS64.TRYWAIT P1, [UR39+0x34800], R0 ;  /* 0x03480000ff0075a7 */ /* 0x000e640008020167 */
[----:B-1----:R-:W-:Y:S05]  /*11e0*/  @!P1 BRA `(.L_x_5523) ;  /* 0x000000f400dc9947 */ /* 0x002fea0003800000 */
.L_x_5601:
[----:B------:R-:W-:Y:S05]  /*11f0*/  @!P0 BRA `(.L_x_5524) ;  /* 0x0000000000048947 */ /* 0x000fea0003800000 */
[----:B------:R-:W-:Y:S01]  /*1200*/  BPT.TRAP 0x1 ;  /* 0x000000040000795c */ /* 0x000fe20000300000 */
.L_x_5524:
        /* <DEDUP_REMOVED lines=8> */
.L_x_5525:
[----:B------:R-:W3:Y:S01]  /*1290*/  S2R R4, SR_TID.X ;  /* 0x0000000000047919 */ /* 0x000ee20000002100 */
[----:B------:R-:W-:Y:S01]  /*12a0*/  IMAD.MOV.U32 R87, RZ, RZ, RZ ;  /* 0x000000ffff577224 */ /* 0x000fe200078e00ff */
[----:B---3--:R-:W-:-:S04]  /*12b0*/  LOP3.LUT R4, R4, 0x7f, RZ, 0xc0, !PT ;  /* 0x0000007f04047812 */ /* 0x008fc800078ec0ff */
[----:B------:R-:W-:Y:S01]  /*12c0*/  ISETP.NE.AND P1, PT, R4, RZ, PT ;  /* 0x000000ff0400720c */ /* 0x000fe20003f25270 */
[----:B--2---:R-:W-:-:S12]  /*12d0*/  @P2 BRA `(.L_x_5526) ;  /* 0x0000000000082947 */ /* 0x004fd80003800000 */
[----:B------:R-:W2:Y:S02]  /*12e0*/  SYNCS.PHASECHK.TRANS64.TRYWAIT P2, [R3+URZ+0x34830], R0 ;  /* 0x03483000030075a7 */ /* 0x000ea4000804017f */
[----:B--2---:R-:W-:Y:S05]  /*12f0*/  @!P2 BRA `(.L_x_5527) ;  /* 0x000000f400b0a947 */ /* 0x004fea0003800000 */
.L_x_5526:
[----:B------:R-:W-:Y:S05]  /*1300*/  WARPSYNC.ALL ;  /* 0x0000000000007948 */ /* 0x000fea0003800000 */
[----:B------:R-:W-:Y:S01]  /*1310*/  UIADD3 UR4, UR39, 0x1e400, URZ ;  /* 0x0001e40027047890 */ /* 0x000fe2000fffe03f */
[----:B------:R-:W-:Y:S01]  /*1320*/  WARPGROUP.ARRIVE ;  /* 0x00000000000079c5 */ /* 0x000fe20000000000 */
[----:B------:R-:W-:Y:S01]  /*1330*/  ULOP3.LUT UR21, UR40, 0x10000, URZ, 0xfc, !UPT ;  /* 0x0001000028157892 */ /* 0x000fe2000f8efc3f */
[----:B------:R-:W-:Y:S01]  /*1340*/  IMAD.U32 R123, RZ, RZ, UR61 ;  /* 0x0000003dff7b7e24 */ /* 0x000fe2000f8e00ff */
[----:B------:R-:W-:Y:S01]  /*1350*/  USHF.R.U32.HI UR4, URZ, 0x4, UR4 ;  /* 0x000000043f047899 */ /* 0x000fe20008011604 */
[----:B------:R-:W-:Y:S01]  /*1360*/  P2R R121, PR, RZ, 0x1 ;  /* 0x00000001ff797803 */ /* 0x000fe20000000000 */
[----:B------:R-:W-:Y:S01]  /*1370*/  UMOV UR7, 0x40000040 ;  /* 0x4000004000077882 */ /* 0x000fe20000000000 */
[----:B------:R-:W-:Y:S01]  /*1380*/  UMOV UR11, 0x40000040 ;  /* 0x40000040000b7882 */ /* 0x000fe20000000000 */
[----:B------:R-:W-:Y:S01]  /*1390*/  ULOP3.LUT UR4, UR4, 0x3fff, URZ, 0xc0, !UPT ;  /* 0x00003fff04047892 */ /* 0x000fe2000f8ec03f */
[----:B-12---:R-:W-:Y:S01]  /*13a0*/  @!P1 VIADD R3, R3, 0x34840 ;  /* 0x0003484003039836 */ /* 0x006fe20000000000 */
[----:B------:R-:W-:Y:S01]  /*13b0*/  UMOV UR15, 0x40000040 ;  /* 0x40000040000f7882 */ /* 0x000fe20000000000 */
[----:B------:R-:W-:Y:S01]  /*13c0*/  UMOV UR19, 0x40000040 ;  /* 0x4000004000137882 */ /* 0x000fe20000000000 */
[----:B------:R-:W-:Y:S01]  /*13d0*/  ULOP3.LUT UR5, UR4, 0x10000, URZ, 0xfc, !UPT ;  /* 0x0001000004057892 */ /* 0x000fe2000f8efc3f */
[----:B------:R-:W-:-:S02]  /*13e0*/  UMOV UR27, 0x40000040 ;  /* 0x40000040001b7882 */ /* 0x000fc40000000000 */
[----:B------:R-:W-:Y:S01]  /*13f0*/  UMOV UR4, UR21 ;  /* 0x0000001500047c82 */ /* 0x000fe20008000000 */
[----:B------:R-:W-:Y:S01]  /*1400*/  UIMAD UR20, UR38, 0xb00, UR5 ;  /* 0x00000b00261478a4 */ /* 0x000fe2000f8e0205 */
[----:B------:R-:W-:Y:S01]  /*1410*/  MOV R10, UR4 ;  /* 0x00000004000a7c02 */ /* 0x000fe20008000f00 */
[----:B------:R-:W-:Y:S01]  /*1420*/  IMAD.U32 R0, RZ, RZ, UR5 ;  /* 0x00000005ff007e24 */ /* 0x000fe2000f8e00ff */
[----:B------:R-:W-:Y:S01]  /*1430*/  UMOV UR5, 0x40000040 ;  /* 0x4000004000057882 */ /* 0x000fe20000000000 */
[----:B------:R-:W-:Y:S01]  /*1440*/  UMOV UR48, UR4 ;  /* 0x0000000400307c82 */ /* 0x000fe20008000000 */
[----:B------:R-:W-:Y:S01]  /*1450*/  UMOV UR49, UR5 ;  /* 0x0000000500317c82 */ /* 0x000fe20008000000 */
[----:B------:R-:W-:Y:S01]  /*1460*/  IMAD.U32 R11, RZ, RZ, UR5 ;  /* 0x00000005ff0b7e24 */ /* 0x000fe2000f8e00ff */
[----:B------:R-:W-:Y:S01]  /*1470*/  UMOV UR6, UR20 ;  /* 0x0000001400067c82 */ /* 0x000fe20008000000 */
[----:B------:R-:W-:Y:S01]  /*1480*/  UIADD3 UR10, UR20, 0x100, URZ ;  /* 0x00000100140a7890 */ /* 0x000fe2000fffe03f */
[----:B------:R-:W-:Y:S01]  /*1490*/  HGMMA.64x16x16.F32.BF16 R112, gdesc[UR4], RZ, !UPT, gsb0 ;  /* 0x00200000047079f0 */ /* 0x000fe2000c0018ff */
[----:B------:R-:W-:Y:S01]  /*14a0*/  UIADD3 UR6, UR20, 0x80, URZ ;  /* 0x0000008014067890 */ /* 0x000fe2000fffe03f */
[----:B------:R-:W-:Y:S01]  /*14b0*/  @!P1 PRMT R3, RZ, 0x654, R3 ;  /* 0x00000654ff039816 */ /* 0x000fe20000000003 */
[----:B------:R-:W-:Y:S01]  /*14c0*/  UMOV UR4, UR48 ;  /* 0x0000003000047c82 */ /* 0x000fe20008000000 */
[----:B------:R-:W-:Y:S01]  /*14d0*/  UMOV UR5, UR49 ;  /* 0x0000003100057c82 */ /* 0x000fe20008000000 */
[----:B------:R-:W-:Y:S01]  /*14e0*/  UMOV UR7, 0x40000040 ;  /* 0x4000004000077882 */ /* 0x000fe20000000000 */
[----:B------:R-:W-:Y:S01]  /*14f0*/  UMOV UR8, UR48 ;  /* 0x0000003000087c82 */ /* 0x000fe20008000000 */
[----:B------:R-:W-:Y:S01]  /*1500*/  UMOV UR9, UR49 ;  /* 0x0000003100097c82 */ /* 0x000fe20008000000 */
[----:B------:R-:W-:Y:S01]  /*1510*/  UIADD3 UR14, UR20, 0x180, URZ ;  /* 0x00000180140e7890 */ /* 0x000fe2000fffe03f */
        /* <DEDUP_REMOVED lines=11> */
[----:B------:R-:W-:Y:S01]  /*15d0*/  UMOV UR31, 0x40000040 ;  /* 0x40000040001f7882 */ /* 0x000fe20000000000 */
        /* <DEDUP_REMOVED lines=12> */
[----:B------:R-:W-:-:S02]  /*16a0*/  UIADD3 UR22, UR21, 0x2, URZ ;  /* 0x0000000215167890 */ /* 0x000fc4000fffe03f */
[----:B------:R-:W-:Y:S01]  /*16b0*/  UIADD3 UR50, UR20, 0x602, URZ ;  /* 0x0000060214327890 */ /* 0x000fe2000fffe03f */
[----:B------:R-:W-:Y:S01]  /*16c0*/  UMOV UR51, 0x40000040 ;  /* 0x4000004000337882 */ /* 0x000fe20000000000 */
[----:B------:R-:W-:Y:S01]  /*16d0*/  UIADD3 UR54, UR20, 0x604, URZ ;  /* 0x0000060414367890 */ /* 0x000fe2000fffe03f */
[----:B------:R-:W-:Y:S01]  /*16e0*/  UMOV UR55, 0x40000040 ;  /* 0x4000004000377882 */ /* 0x000fe20000000000 */
[----:B------:R-:W-:Y:S01]  /*16f0*/  UISETP.GE.AND UP0, UPT, UR37, 0xb1, UPT ;  /* 0x000000b12500788c */ /* 0x000fe2000bf06270 */
        /* <DEDUP_REMOVED lines=24> */
[----:B------:R-:W-:Y:S01]  /*1880*/  IMAD.U32 R8, RZ, RZ, UR12 ;  /* 0x0000000cff087e24 */ /* 0x000fe2000f8e00ff */
[----:B------:R-:W-:Y:S01]  /*1890*/  UIADD3 UR22, UR21, 0x4, URZ ;  /* 0x0000000415167890 */ /* 0x000fe2000fffe03f */
[----:B------:R-:W-:Y:S01]  /*18a0*/  IMAD.U32 R9, RZ, RZ, UR13 ;  /* 0x0000000dff097e24 */ /* 0x000fe2000f8e00ff */
        /* <DEDUP_REMOVED lines=80> */
[----:B------:R-:W-:Y:S01]  /*1db0*/  MOV R6, UR12 ;  /* 0x0000000c00067c02 */ /* 0x000fe20008000f00 */
        /* <DEDUP_REMOVED lines=415> */
[----:B------:R-:W-:Y:S01]  /*37b0*/  UMOV UR19, 0x40000040 ;  /* 0x4000004000137882 */ /* 0x000fe20000000000 */
[----:B------:R-:W-:Y:S01]  /*37c0*/  FMUL.FTZ R83, R119, UR6 ;  /* 0x0000000677537c20 */ /* 0x000fe20008410000 */
[----:B------:R-:W-:Y:S01]  /*37d0*/  FMUL.FTZ R20, R115, UR6 ;  /* 0x0000000673147c20 */ /* 0x000fe20008410000 */
[----:B------:R-:W-:-:S04]  /*37e0*/  FMUL.FTZ R82, R118, UR6 ;  /* 0x0000000676527c20 */ /* 0x000fc80008410000 */
[----:B------:R-:W-:Y:S08]  /*37f0*/  MUFU.TANH R14, R14 ;  /* 0x0000000e000e7308 */ /* 0x000ff00000002400 */
[----:B------:R-:W2:Y:S08]  /*3800*/  MUFU.TANH R21, R21 ;  /* 0x0000001500157308 */ /* 0x000eb00000002400 */
[----:B------:R-:W3:Y:S08]  /*3810*/  MUFU.TANH R15, R15 ;  /* 0x0000000f000f7308 */ /* 0x000ef00000002400 */
[----:B------:R-:W4:Y:S08]  /*3820*/  MUFU.TANH R12, R12 ;  /* 0x0000000c000c7308 */ /* 0x000f300000002400 */
        /* <DEDUP_REMOVED lines=11> */
[----:B------:R-:W5:Y:S01]  /*38e0*/  MUFU.TANH R80, R80 ;  /* 0x0000005000507308 */ /* 0x000f620000002400 */
[----:B------:R-:W-:Y:S01]  /*38f0*/  UMOV UR19, 0x40000040 ;  /* 0x4000004000137882 */ /* 0x000fe20000000000 */
[----:B------:R-:W-:Y:S01]  /*3900*/  FMUL.FTZ R104, R107, UR6 ;  /* 0x000000066b687c20 */ /* 0x000fe20008410000 */
[----:B------:R-:W-:Y:S01]  /*3910*/  FMUL.FTZ R110, R110, UR6 ;  /* 0x000000066e6e7c20 */ /* 0x000fe20008410000 */
[----:B------:R-:W-:-:S04]  /*3920*/  FMUL.FTZ R111, R111, UR6 ;  /* 0x000000066f6f7c20 */ /* 0x000fc80008410000 */
[----:B------:R-:W5:Y:S08]  /*3930*/  MUFU.TANH R81, R81 ;  /* 0x0000005100517308 */ /* 0x000f700000002400 */
[----:B------:R-:W-:Y:S08]  /*3940*/  MUFU.TANH R85, R85 ;  /* 0x0000005500557308 */ /* 0x000ff00000002400 */
        /* <DEDUP_REMOVED lines=10> */
[----:B------:R-:W5:Y:S01]  /*39f0*/  MUFU.TANH R106, R96 ;  /* 0x00000060006a7308 */ /* 0x000f620000002400 */
[----:B------:R-:W-:Y:S01]  /*3a00*/  HGMMA.64x16x16.F32.BF16 R88, gdesc[UR16], R88, gsb0 ;  /* 0x00200000105879f0 */ /* 0x000fe20008001858 */
[----:B------:R-:W-:Y:S01]  /*3a10*/  UIADD3 UR18, UR20, 0x786, URZ ;  /* 0x0000078614127890 */ /* 0x000fe2000fffe03f */
[----:B------:R-:W-:Y:S01]  /*3a20*/  FMUL.FTZ R101, R101, UR6 ;  /* 0x0000000665657c20 */ /* 0x000fe20008410000 */
[----:B------:R-:W-:Y:S01]  /*3a30*/  UMOV UR19, 0x40000040 ;  /* 0x4000004000137882 */ /* 0x000fe20000000000 */
[----:B------:R-:W-:Y:S01]  /*3a40*/  FMUL.FTZ R102, R102, UR6 ;  /* 0x0000000666667c20 */ /* 0x000fe20008410000 */
[----:B------:R-:W-:Y:S01]  /*3a50*/  FMUL.FTZ R99, R99, UR6 ;  /* 0x0000000663637c20 */ /* 0x000fe20008410000 */
[----:B------:R-:W-:Y:S01]  /*3a60*/  FMUL.FTZ R103, R103, UR6 ;  /* 0x0000000667677c20 */ /* 0x000fe20008410000 */
[----:B------:R-:W-:Y:S08]  /*3a70*/  MUFU.TANH R112, R112 ;  /* 0x0000007000707308 */ /* 0x000ff00000002400 */
[----:B------:R-:W5:Y:S08]  /*3a80*/  MUFU.TANH R97, R98 ;  /* 0x0000006200617308 */ /* 0x000f700000002400 */
        /* <DEDUP_REMOVED lines=14> */
[----:B------:R-:W-:Y:S01]  /*3b70*/  UMOV UR19, 0x40000040 ;  /* 0x4000004000137882 */ /* 0x000fe20000000000 */
[----:B------:R-:W-:Y:S01]  /*3b80*/  FMUL.FTZ R90, R90, UR6 ;  /* 0x000000065a5a7c20 */ /* 0x000fe20008410000 */
[----:B------:R-:W-:Y:S01]  /*3b90*/  FMUL.FTZ R91, R91, UR6 ;  /* 0x000000065b5b7c20 */ /* 0x000fe20008410000 */
[----:B------:R-:W-:Y:S01]  /*3ba0*/  MUFU.TANH R109, R94 ;  /* 0x0000005e006d7308 */ /* 0x000fe20000002400 */
[----:B------:R-:W-:-:S07]  /*3bb0*/  FMUL.FTZ R95, R95, UR6 ;  /* 0x000000065f5f7c20 */ /* 0x000fce0008410000 */
[----:B------:R-:W-:Y:S08]  /*3bc0*/  MUFU.TANH R118, R92 ;  /* 0x0000005c00767308 */ /* 0x000ff00000002400 */
[----:B------:R-:W-:Y:S08]  /*3bd0*/  MUFU.TANH R88, R88 ;  /* 0x0000005800587308 */ /* 0x000ff00000002400 */
[----:B------:R-:W-:Y:S08]  /*3be0*/  MUFU.TANH R99, R99 ;  /* 0x0000006300637308 */ /* 0x000ff00000002400 */
[----:B------:R-:W5:Y:S08]  /*3bf0*/  MUFU.TANH R89, R89 ;  /* 0x0000005900597308 */ /* 0x000f700000002400 */
[----:B------:R-:W-:Y:S01]  /*3c00*/  MUFU.TANH R103, R103 ;  /* 0x0000006700677308 */ /* 0x000fe20000002400 */
[----:B------:R-:W-:-:S02]  /*3c10*/  WARPGROUP.DEPBAR.LE gsb0, 0x0 ;  /* 0x00008000000079c5 */ /* 0x000fc40000010000 */
[----:B------:R-:W-:Y:S01]  /*3c20*/  WARPGROUP.ARRIVE ;  /* 0x00000000000079c5 */ /* 0x000fe20000000000 */
[----:B------:R-:W-:-:S04]  /*3c30*/  FMUL.FTZ R72, R72, UR6 ;  /* 0x0000000648487c20 */ /* 0x000fc80008410000 */
[----:B------:R-:W-:Y:S01]  /*3c40*/  MUFU.TANH R93, R93 ;  /* 0x0000005d005d7308 */ /* 0x000fe20000002400 */
[----:B------:R-:W-:Y:S01]  /*3c50*/  FMUL.FTZ R73, R73, UR6 ;  /* 0x0000000649497c20 */ /* 0x000fe20008410000 */
[----:B------:R-:W-:Y:S01]  /*3c60*/  FMUL.FTZ R76, R76, UR6 ;  /* 0x000000064c4c7c20 */ /* 0x000fe20008410000 */
[----:B------:R-:W-:Y:S01]  /*3c70*/  FMUL.FTZ R77, R77, UR6 ;  /* 0x000000064d4d7c20 */ /* 0x000fe20008410000 */
[----:B------:R-:W-:Y:S01]  /*3c80*/  HGMMA.64x16x16.F32.BF16 R64, gdesc[UR16], R64, gsb0 ;  /* 0x00200000104079f0 */ /* 0x000fe20008001840 */
[----:B------:R-:W-:Y:S01]  /*3c90*/  UIADD3 UR18, UR20, 0x886, URZ ;  /* 0x0000088614127890 */ /* 0x000fe2000fffe03f */
[----:B------:R-:W-:Y:S01]  /*3ca0*/  FMUL.FTZ R74, R74, UR6 ;  /* 0x000000064a4a7c20 */ /* 0x000fe20008410000 */
[----:B------:R-:W-:Y:S01]  /*3cb0*/  UMOV UR19, 0x40000040 ;  /* 0x4000004000137882 */ /* 0x000fe20000000000 */
[----:B------:R-:W-:Y:S01]  /*3cc0*/  MUFU.TANH R90, R90 ;  /* 0x0000005a005a7308 */ /* 0x000fe20000002400 */
[----:B------:R-:W-:Y:S01]  /*3cd0*/  FMUL.FTZ R75, R75, UR6 ;  /* 0x000000064b4b7c20 */ /* 0x000fe20008410000 */
[----:B------:R-:W-:Y:S01]  /*3ce0*/  FMUL.FTZ R78, R78, UR6 ;  /* 0x000000064e4e7c20 */ /* 0x000fe20008410000 */
[----:B------:R-:W-:-:S05]  /*3cf0*/  FMUL.FTZ R79, R79, UR6 ;  /* 0x000000064f4f7c20 */ /* 0x000fca0008410000 */
[----:B------:R-:W-:Y:S08]  /*3d00*/  MUFU.TANH R72, R72 ;  /* 0x0000004800487308 */ /* 0x000ff00000002400 */
[----:B------:R-:W5:Y:S08]  /*3d10*/  MUFU.TANH R91, R91 ;  /* 0x0000005b005b7308 */ /* 0x000f700000002400 */
[----:B------:R-:W-:Y:S08]  /*3d20*/  MUFU.TANH R73, R73 ;  /* 0x0000004900497308 */ /* 0x000ff00000002400 */
[----:B------:R-:W5:Y:S08]  /*3d30*/  MUFU.TANH R76, R76 ;  /* 0x0000004c004c7308 */ /* 0x000f700000002400 */
[----:B------:R-:W5:Y:S01]  /*3d40*/  MUFU.TANH R95, R95 ;  /* 0x0000005f005f7308 */ /* 0x000f620000002400 */
        /* <DEDUP_REMOVED lines=11> */
[----:B------:R-:W-:Y:S01]  /*3e00*/  FMUL.FTZ R66, R66, UR6 ;  /* 0x0000000642427c20 */ /* 0x000fe20008410000 */
[----:B------:R-:W-:-:S02]  /*3e10*/  FMUL.FTZ R67, R67, UR6 ;  /* 0x0000000643437c20 */ /* 0x000fc40008410000 */
[----:B------:R1:W-:Y:S08]  /*3e20*/  MUFU.TANH R132, R64 ;  /* 0x0000004000847308 */ /* 0x0003f00000002400 */
[----:B------:R-:W-:Y:S01]  /*3e30*/  MUFU.TANH R138, R68 ;  /* 0x00000044008a7308 */ /* 0x000fe20000002400 */
[----:B-1----:R-:W-:-:S07]  /*3e40*/  FMUL.FTZ R64, R71, UR6 ;  /* 0x0000000647407c20 */ /* 0x002fce0008410000 */
[----:B------:R-:W-:Y:S08]  /*3e50*/  MUFU.TANH R115, R64 ;  /* 0x0000004000737308 */ /* 0x000ff00000002400 */
[----:B------:R-:W-:Y:S08]  /*3e60*/  MUFU.TANH R71, R70 ;  /* 0x0000004600477308 */ /* 0x000ff00000002400 */
        /* <DEDUP_REMOVED lines=16> */
[----:B------:R3:W-:Y:S01]  /*3f70*/  MUFU.TANH R119, R57 ;  /* 0x0000003900777308 */ /* 0x0007e20000002400 */
[----:B--2---:R-:W-:-:S07]  /*3f80*/  IADD3 R56, R225, UR37, RZ ;  /* 0x00000025e1387c10 */ /* 0x004fce000fffe0ff */
[----:B------:R-:W2:Y:S01]  /*3f90*/  MUFU.TANH R75, R75 ;  /* 0x0000004b004b7308 */ /* 0x000ea20000002400 */
[----:B---3--:R-:W-:-:S05]  /*3fa0*/  IMAD R57, R123, -0xb0, R56 ;  /* 0xffffff507b397824 */ /* 0x008fca00078e0238 */
[C---:B------:R-:W-:Y:S02]  /*3fb0*/  ISETP.GT.AND P5, PT, R57.reuse, RZ, PT ;  /* 0x000000ff3900720c */ /* 0x040fe40003fa4270 */
[C---:B------:R-:W-:Y:S01]  /*3fc0*/  ISETP.GT.AND P4, PT, R57.reuse, 0x1, PT ;  /* 0x000000013900780c */ /* 0x040fe20003f84270 */
[----:B------:R-:W-:Y:S01]  /*3fd0*/  MUFU.TANH R117, R58 ;  /* 0x0000003a00757308 */ /* 0x000fe20000002400 */
[C---:B------:R-:W-:Y:S02]  /*3fe0*/  ISETP.GT.AND P3, PT, R57.reuse, 0x9, PT ;  /* 0x000000093900780c */ /* 0x040fe40003f64270 */
[----:B------:R-:W-:Y:S02]  /*3ff0*/  ISETP.GT.AND P2, PT, R57, 0x8, PT ;  /* 0x000000083900780c */ /* 0x000fe40003f44270 */
[----:B------:R-:W-:Y:S02]  /*4000*/  FSEL R86, R13, -INF , P5 ;  /* 0xff8000000d567808 */ /* 0x000fe40002800000 */
[----:B------:R-:W-:Y:S01]  /*4010*/  FSEL R94, R21, -INF , P3 ;  /* 0xff800000155e7808 */ /* 0x000fe20001800000 */
[----:B------:R-:W3:Y:S01]  /*4020*/  MUFU.TANH R78, R78 ;  /* 0x0000004e004e7308 */ /* 0x000ee20000002400 */
[----:B------:R-:W-:-:S02]  /*4030*/  FSEL R92, R15, -INF , P2 ;  /* 0xff8000000f5c7808 */ /* 0x000fc40001000000 */
[C---:B------:R-:W-:Y:S02]  /*4040*/  ISETP.GT.AND P6, PT, R57.reuse, 0x10, PT ;  /* 0x000000103900780c */ /* 0x040fe40003fc4270 */
[----:B----4-:R-:W-:Y:S02]  /*4050*/  FSEL R12, R12, -INF , P5 ;  /* 0xff8000000c0c7808 */ /* 0x010fe40002800000 */
[----:B------:R-:W-:Y:S01]  /*4060*/  ISETP.GT.AND P5, PT, R57, 0x11, PT ;  /* 0x000000113900780c */ /* 0x000fe20003fa4270 */
[----:B------:R-:W4:Y:S01]  /*4070*/  MUFU.TANH R79, R79 ;  /* 0x0000004f004f7308 */ /* 0x000f220000002400 */
[----:B-----5:R-:W-:Y:S02]  /*4080*/  FSEL R96, R80, -INF , P6 ;  /* 0xff80000050607808 */ /* 0x020fe40003000000 */
[----:B------:R-:W-:Y:S02]  /*4090*/  FSEL R13, R20, -INF , P4 ;  /* 0xff800000140d7808 */ /* 0x000fe40002000000 */
[----:B------:R-:W-:-:S02]  /*40a0*/  FSEL R98, R81, -INF , P5 ;  /* 0xff80000051627808 */ /* 0x000fc40002800000 */
[----:B------:R-:W-:Y:S01]  /*40b0*/  FSEL R20, R83, -INF , P3 ;  /* 0xff80000053147808 */ /* 0x000fe20001800000 */
[----:B------:R-:W-:Y:S01]  /*40c0*/  MUFU.TANH R61, R62 ;  /* 0x0000003e003d7308 */ /* 0x000fe20000002400 */
[----:B------:R-:W-:Y:S01]  /*40d0*/  ISETP.GT.AND P3, PT, R57, 0x20, PT ;  /* 0x000000203900780c */ /* 0x000fe20003f64270 */
[----:B------:R-:W-:Y:S01]  /*40e0*/  IMAD.MOV.U32 R83, RZ, RZ, R87 ;  /* 0x000000ffff537224 */ /* 0x000fe200078e0057 */
[----:B------:R-:W-:Y:S02]  /*40f0*/  WARPGROUP.DEPBAR.LE gsb0, 0x0 ;  /* 0x00008000000079c5 */ /* 0x000fe40000010000 */
[----:B------:R-:W-:Y:S01]  /*4100*/  WARPGROUP.ARRIVE ;  /* 0x00000000000079c5 */ /* 0x000fe20000000000 */
[----:B------:R-:W-:Y:S01]  /*4110*/  FSEL R106, R106, -INF , P3 ;  /* 0xff8000006a6a7808 */ /* 0x000fe20001800000 */
[----:B------:R-:W-:Y:S01]  /*4120*/  FMUL.FTZ R48, R48, UR6 ;  /* 0x0000000630307c20 */ /* 0x000fe20008410000 */
[----:B------:R-:W-:Y:S01]  /*4130*/  FMUL.FTZ R50, R50, UR6 ;  /* 0x0000000632327c20 */ /* 0x000fe20008410000 */
[----:B------:R-:W-:Y:S01]  /*4140*/  FMUL.FTZ R52, R52, UR6 ;  /* 0x0000000634347c20 */ /* 0x000fe20008410000 */
[----:B------:R-:W-:Y:S01]  /*4150*/  FMUL.FTZ R56, R54, UR6 ;  /* 0x0000000636387c20 */ /* 0x000fe20008410000 */
[----:B------:R-:W-:Y:S01]  /*4160*/  HGMMA.64x16x16.F32.BF16 R40, gdesc[UR16], R40, gsb0 ;  /* 0x00200000102879f0 */ /* 0x000fe20008001828 */
[----:B------:R-:W-:Y:S01]  /*4170*/  UIADD3 UR18, UR20, 0xa06, URZ ;  /* 0x00000a0614127890 */ /* 0x000fe2000fffe03f */
[----:B------:R5:W-:Y:S01]  /*4180*/  MUFU.TANH R154, R48 ;  /* 0x00000030009a7308 */ /* 0x000be20000002400 */
[----:B------:R-:W-:Y:S01]  /*4190*/  UMOV UR19, 0x40000040 ;  /* 0x4000004000137882 */ /* 0x000fe20000000000 */
[----:B------:R-:W-:Y:S01]  /*41a0*/  FMUL.FTZ R49, R49, UR6 ;  /* 0x0000000631317c20 */ /* 0x000fe20008410000 */
[----:B------:R-:W-:Y:S01]  /*41b0*/  FMUL.FTZ R53, R53, UR6 ;  /* 0x0000000635357c20 */ /* 0x000fe20008410000 */
[----:B------:R-:W-:Y:S01]  /*41c0*/  FMUL.FTZ R51, R51, UR6 ;  /* 0x0000000633337c20 */ /* 0x000fe20008410000 */
[----:B------:R-:W-:-:S03]  /*41d0*/  FMUL.FTZ R55, R55, UR6 ;  /* 0x0000000637377c20 */ /* 0x000fc60008410000 */
[----:B------:R-:W-:Y:S01]  /*41e0*/  MUFU.TANH R158, R52 ;  /* 0x00000034009e7308 */ /* 0x000fe20000002400 */
[----:B-----5:R-:W-:Y:S02]  /*41f0*/  FSEL R48, R97, -INF , P3 ;  /* 0xff80000061307808 */ /* 0x020fe40001800000 */
[----:B------:R-:W-:-:S04]  /*4200*/  ISETP.GT.AND P3, PT, R57, 0x31, PT ;  /* 0x000000313900780c */ /* 0x000fc80003f64270 */
[----:B------:R-:W-:Y:S01]  /*4210*/  FSEL R116, R89, -INF , P3 ;  /* 0xff80000059747808 */ /* 0x000fe20001800000 */
[----:B------:R-:W-:Y:S01]  /*4220*/  MUFU.TANH R15, R56 ;  /* 0x00000038000f7308 */ /* 0x000fe20000002400 */
[----:B------:R-:W-:Y:S01]  /*4230*/  FSEL R58, R91, -INF , P3 ;  /* 0xff8000005b3a7808 */ /* 0x000fe20001800000 */
[----:B------:R-:W-:Y:S01]  /*4240*/  IMAD.U32 R89, RZ, RZ, UR7 ;  /* 0x00000007ff597e24 */ /* 0x000fe2000f8e00ff */
[----:B------:R-:W-:-:S04]  /*4250*/  ISETP.GT.AND P3, PT, R57, 0x48, PT ;  /* 0x000000483900780c */ /* 0x000fc80003f64270 */
[----:B------:R-:W-:Y:S01]  /*4260*/  FSEL R126, R76, -INF , P3 ;  /* 0xff8000004c7e7808 */ /* 0x000fe20001800000 */
[----:B------:R-:W5:Y:S08]  /*4270*/  MUFU.TANH R69, R69 ;  /* 0x0000004500457308 */ /* 0x000f700000002400 */
[----:B------:R-:W5:Y:S08]  /*4280*/  MUFU.TANH R113, R66 ;  /* 0x0000004200717308 */ /* 0x000f700000002400 */
[----:B------:R-:W5:Y:S08]  /*4290*/  MUFU.TANH R67, R67 ;  /* 0x0000004300437308 */ /* 0x000f700000002400 */
[----:B------:R-:W5:Y:S01]  /*42a0*/  MUFU.TANH R65, R65 ;  /* 0x0000004100417308 */ /* 0x000f620000002400 */
[----:B------:R-:W-:-:S02]  /*42b0*/  WARPGROUP.DEPBAR.LE gsb0, 0x0 ;  /* 0x00008000000079c5 */ /* 0x000fc40000010000 */
[----:B------:R-:W-:Y:S01]  /*42c0*/  FMUL.FTZ R64, R41, UR6 ;  /* 0x0000000629407c20 */ /* 0x000fe20008410000 */
[----:B------:R-:W-:Y:S01]  /*42d0*/  FSEL R41, R14, -INF , P4 ;  /* 0xff8000000e297808 */ /* 0x000fe20002000000 */
[----:B------:R-:W-:Y:S01]  /*42e0*/  WARPGROUP.ARRIVE ;  /* 0x00000000000079c5 */ /* 0x000fe20000000000 */
[C---:B------:R-:W-:Y:S01]  /*42f0*/  ISETP.GT.AND P4, PT, R57.reuse, 0x18, PT ;  /* 0x000000183900780c */ /* 0x040fe20003f84270 */
[----:B------:R-:W-:Y:S01]  /*4300*/  FMUL.FTZ R60, R40, UR6 ;  /* 0x00000006283c7c20 */ /* 0x000fe20008410000 */
[----:B------:R-:W-:Y:S01]  /*4310*/  FMNMX.FTZ R21, R86, R41, !PT ;  /* 0x0000002956157209 */ /* 0x000fe20007810000 */
[----:B------:R-:W-:Y:S01]  /*4320*/  FMUL.FTZ R68, R42, UR6 ;  /* 0x000000062a447c20 */ /* 0x000fe20008410000 */
[----:B------:R-:W-:Y:S01]  /*4330*/  FSEL R14, R82, -INF , P2 ;  /* 0xff800000520e7808 */ /* 0x000fe20001000000 */
[----:B------:R-:W-:Y:S01]  /*4340*/  HGMMA.64x16x16.F32.BF16 R32, gdesc[UR16], R32, gsb0 ;  /* 0x00200000102079f0 */ /* 0x000fe20008001820 */
[----:B------:R-:W-:Y:S01]  /*4350*/  FMNMX.FTZ R21, R92, R21, !PT ;  /* 0x000000155c157209 */ /* 0x000fe20007810000 */
[----:B------:R-:W-:Y:S01]  /*4360*/  FMUL.FTZ R123, R44, UR6 ;  /* 0x000000062c7b7c20 */ /* 0x000fe20008410000 */
[----:B------:R-:W-:Y:S01]  /*4370*/  ISETP.GT.AND P2, PT, R57, 0x19, PT ;  /* 0x000000193900780c */ /* 0x000fe20003f44270 */
[----:B------:R-:W-:Y:S01]  /*4380*/  FMUL.FTZ R125, R46, UR6 ;  /* 0x000000062e7d7c20 */ /* 0x000fe20008410000 */
[----:B------:R-:W-:Y:S01]  /*4390*/  FMNMX.FTZ R21, R94, R21, !PT ;  /* 0x000000155e157209 */ /* 0x000fe20007810000 */
[----:B------:R-:W-:Y:S01]  /*43a0*/  FMUL.FTZ R70, R43, UR6 ;  /* 0x000000062b467c20 */ /* 0x000fe20008410000 */
[----:B------:R-:W-:Y:S01]  /*43b0*/  FSEL R100, R85, -INF , P4 ;  /* 0xff80000055647808 */ /* 0x000fe20002000000 */
[----:B------:R1:W-:Y:S01]  /*43c0*/  MUFU.TANH R43, R50 ;  /* 0x00000032002b7308 */ /* 0x0003e20000002400 */
[----:B------:R-:W-:Y:S01]  /*43d0*/  FMNMX.FTZ R21, R96, R21, !PT ;  /* 0x0000001560157209 */ /* 0x000fe20007810000 */
[----:B------:R-:W-:Y:S01]  /*43e0*/  UIADD3 UR18, UR20, 0xa86, URZ ;  /* 0x00000a8614127890 */ /* 0x000fe2000fffe03f */
[----:B------:R-:W-:Y:S01]  /*43f0*/  FSEL R102, R84, -INF , P2 ;  /* 0xff80000054667808 */ /* 0x000fe20001000000 */
[----:B------:R-:W-:Y:S01]  /*4400*/  UMOV UR19, 0x40000040 ;  /* 0x4000004000137882 */ /* 0x000fe20000000000 */
[----:B------:R-:W-:Y:S01]  /*4410*/  FMNMX.FTZ R81, R98, R21, !PT ;  /* 0x0000001562517209 */ /* 0x000fe20007810000 */
[----:B------:R-:W-:Y:S01]  /*4420*/  FMUL.FTZ R45, R45, UR6 ;  /* 0x000000062d2d7c20 */ /* 0x000fe20008410000 */
[----:B------:R-:W-:Y:S01]  /*4430*/  FSEL R40, R105, -INF , P6 ;  /* 0xff80000069287808 */ /* 0x000fe20003000000 */
[----:B------:R2:W-:Y:S01]  /*4440*/  MUFU.TANH R162, R60 ;  /* 0x0000003c00a27308 */ /* 0x0005e20000002400 */
[----:B------:R-:W-:Y:S01]  /*4450*/  FMNMX.FTZ R81, R100, R81, !PT ;  /* 0x0000005164517209 */ /* 0x000fe20007810000 */
[----:B------:R-:W-:Y:S01]  /*4460*/  FMUL.FTZ R47, R47, UR6 ;  /* 0x000000062f2f7c20 */ /* 0x000fe20008410000 */
[----:B------:R-:W-:Y:S01]  /*4470*/  ISETP.GT.AND P6, PT, R57, 0x21, PT ;  /* 0x000000213900780c */ /* 0x000fe20003fc4270 */
[----:B------:R-:W-:Y:S01]  /*4480*/  IMAD.MOV.U32 R85, RZ, RZ, R87 ;  /* 0x000000ffff557224 */ /* 0x000fe200078e0057 */
[----:B------:R-:W-:-:S02]  /*4490*/  FMNMX.FTZ R81, R102, R81, !PT ;  /* 0x0000005166517209 */ /* 0x000fc40007810000 */
[----:B------:R-:W-:Y:S01]  /*44a0*/  FSEL R42, R104, -INF , P5 ;  /* 0xff800000682a7808 */ /* 0x000fe20002800000 */
[----:B------:R3:W-:Y:S01]  /*44b0*/  MUFU.TANH R164, R64 ;  /* 0x0000004000a47308 */ /* 0x0007e20000002400 */
[C---:B------:R-:W-:Y:S02]  /*44c0*/  ISETP.GT.AND P5, PT, R57.reuse, 0x28, PT ;  /* 0x000000283900780c */ /* 0x040fe40003fa4270 */
[----:B------:R-:W-:Y:S02]  /*44d0*/  FSEL R112, R112, -INF , P6 ;  /* 0xff80000070707808 */ /* 0x000fe40003000000 */
[----:B------:R-:W-:Y:S02]  /*44e0*/  FMNMX.FTZ R81, R106, R81, !PT ;  /* 0x000000516a517209 */ /* 0x000fe40007810000 */
[----:B------:R-:W-:Y:S01]  /*44f0*/  FSEL R44, R110, -INF , P4 ;  /* 0xff8000006e2c7808 */ /* 0x000fe20002000000 */
[----:B------:R4:W-:Y:S01]  /*4500*/  MUFU.TANH R21, R68 ;  /* 0x0000004400157308 */ /* 0x0009e20000002400 */
[----:B------:R-:W-:-:S02]  /*4510*/  ISETP.GT.AND P4, PT, R57, 0x29, PT ;  /* 0x000000293900780c */ /* 0x000fc40003f84270 */
[----:B------:R-:W-:Y:S02]  /*4520*/  FSEL R108, R108, -INF , P5 ;  /* 0xff8000006c6c7808 */ /* 0x000fe40002800000 */
[----:B------:R-:W-:Y:S02]  /*4530*/  FMNMX.FTZ R81, R112, R81, !PT ;  /* 0x0000005170517209 */ /* 0x000fe40007810000 */
[----:B------:R-:W-:Y:S01]  /*4540*/  FSEL R46, R111, -INF , P2 ;  /* 0xff8000006f2e7808 */ /* 0x000fe20001000000 */
[----:B------:R-:W5:Y:S01]  /*4550*/  MUFU.TANH R150, R150 ;  /* 0x0000009600967308 */ /* 0x000f620000002400 */
[----:B------:R-:W-:Y:S02]  /*4560*/  ISETP.GT.AND P2, PT, R57, 0x30, PT ;  /* 0x000000303900780c */ /* 0x000fe40003f44270 */
[----:B------:R-:W-:Y:S02]  /*4570*/  FSEL R110, R101, -INF , P4 ;  /* 0xff800000656e7808 */ /* 0x000fe40002000000 */
[----:B------:R-:W-:-:S02]  /*4580*/  FMNMX.FTZ R81, R108, R81, !PT ;  /* 0x000000516c517209 */ /* 0x000fc40007810000 */
[----:B------:R-:W-:Y:S01]  /*4590*/  FSEL R114, R88, -INF , P2 ;  /* 0xff80000058727808 */ /* 0x000fe20001000000 */
[----:B------:R5:W-:Y:S01]  /*45a0*/  MUFU.TANH R104, R70 ;  /* 0x0000004600687308 */ /* 0x000be20000002400 */
[----:B------:R-:W-:Y:S02]  /*45b0*/  FMNMX.FTZ R81, R110, R81, !PT ;  /* 0x000000516e517209 */ /* 0x000fe40007810000 */
[----:B-1----:R-:W-:Y:S01]  /*45c0*/  FSEL R50, R99, -INF , P6 ;  /* 0xff80000063327808 */ /* 0x002fe20003000000 */
[----:B------:R-:W-:Y:S02]  /*45d0*/  WARPGROUP.DEPBAR.LE gsb0, 0x0 ;  /* 0x00008000000079c5 */ /* 0x000fe40000010000 */
[----:B------:R-:W-:Y:S01]  /*45e0*/  ISETP.GT.AND P6, PT, R57, 0x38, PT ;  /* 0x000000383900780c */ /* 0x000fe20003fc4270 */
[----:B------:R-:W-:Y:S01]  /*45f0*/  WARPGROUP.ARRIVE ;  /* 0x00000000000079c5 */ /* 0x000fe20000000000 */
[----:B------:R-:W-:Y:S01]  /*4600*/  FMNMX.FTZ R81, R114, R81, !PT ;  /* 0x0000005172517209 */ /* 0x000fe20007810000 */
[----:B------:R-:W1:Y:S01]  /*4610*/  MUFU.TANH R59, R59 ;  /* 0x0000003b003b7308 */ /* 0x000e620000002400 */
[----:B------:R-:W-:Y:S01]  /*4620*/  FSEL R52, R107, -INF , P5 ;  /* 0xff8000006b347808 */ /* 0x000fe20002800000 */
[----:B------:R-:W-:Y:S01]  /*4630*/  FMUL.FTZ R33, R33, UR6 ;  /* 0x0000000621217c20 */ /* 0x000fe20008410000 */
[----:B------:R-:W-:Y:S01]  /*4640*/  ISETP.GT.AND P5, PT, R57, 0x39, PT ;  /* 0x000000393900780c */ /* 0x000fe20003fa4270 */
[----:B------:R-:W-:Y:S01]  /*4650*/  HGMMA.64x16x16.F32.BF16 R24, gdesc[UR16], R24, gsb0 ;  /* 0x00200000101879f0 */ /* 0x000fe20008001818 */
[----:B------:R-:W-:Y:S01]  /*4660*/  FSEL R118, R118, -INF , P6 ;  /* 0xff80000076767808 */ /* 0x000fe20003000000 */
[----:B------:R-:W-:Y:S01]  /*4670*/  FMUL.FTZ R37, R37, UR6 ;  /* 0x0000000625257c20 */ /* 0x000fe20008410000 */
[----:B------:R-:W-:Y:S01]  /*4680*/  FMNMX.FTZ R81, R116, R81, !PT ;  /* 0x0000005174517209 */ /* 0x000fe20007810000 */
[----:B------:R-:W1:Y:S01]  /*4690*/  MUFU.TANH R49, R49 ;  /* 0x0000003100317308 */ /* 0x000e620000002400 */
[----:B------:R-:W-:Y:S01]  /*46a0*/  FSEL R54, R103, -INF , P4 ;  /* 0xff80000067367808 */ /* 0x000fe20002000000 */
[----:B------:R-:W-:Y:S01]  /*46b0*/  FMUL.FTZ R35, R35, UR6 ;  /* 0x0000000623237c20 */ /* 0x000fe20008410000 */
[----:B------:R-:W-:Y:S01]  /*46c0*/  ISETP.GT.AND P4, PT, R57, 0x40, PT ;  /* 0x000000403900780c */ /* 0x000fe20003f84270 */
[----:B------:R-:W-:Y:S01]  /*46d0*/  FMUL.FTZ R39, R39, UR6 ;  /* 0x0000000627277c20 */ /* 0x000fe20008410000 */
[----:B------:R-:W-:-:S02]  /*46e0*/  FSEL R120, R93, -INF , P5 ;  /* 0xff8000005d787808 */ /* 0x000fc40002800000 */
[----:B------:R-:W-:Y:S01]  /*46f0*/  FMNMX.FTZ R81, R118, R81, !PT ;  /* 0x0000005176517209 */ /* 0x000fe20007810000 */
[----:B------:R-:W1:Y:S01]  /*4700*/  MUFU.TANH R63, R63 ;  /* 0x0000003f003f7308 */ /* 0x000e620000002400 */
[----:B------:R-:W-:Y:S02]  /*4710*/  FSEL R56, R90, -INF , P2 ;  /* 0xff8000005a387808 */ /* 0x000fe40001000000 */
[----:B------:R-:W-:Y:S02]  /*4720*/  ISETP.GT.AND P2, PT, R57, 0x41, PT ;  /* 0x000000413900780c */ /* 0x000fe40003f44270 */
[----:B------:R-:W-:Y:S02]  /*4730*/  FSEL R122, R72, -INF , P4 ;  /* 0xff800000487a7808 */ /* 0x000fe40002000000 */
[----:B------:R-:W-:Y:S01]  /*4740*/  FMNMX.FTZ R81, R120, R81, !PT ;  /* 0x0000005178517209 */ /* 0x000fe20007810000 */
[----:B------:R-:W1:Y:S01]  /*4750*/  MUFU.TANH R53, R53 ;  /* 0x0000003500357308 */ /* 0x000e620000002400 */
[----:B------:R-:W-:Y:S01]  /*4760*/  FSEL R124, R73, -INF , P2 ;  /* 0xff800000497c7808 */ /* 0x000fe20001000000 */
[----:B------:R-:W-:Y:S01]  /*4770*/  IMAD.MOV.U32 R73, RZ, RZ, R87 ;  /* 0x000000ffff497224 */ /* 0x000fe200078e0057 */
[----:B------:R-:W-:-:S02]  /*4780*/  FMNMX.FTZ R81, R122, R81, !PT ;  /* 0x000000517a517209 */ /* 0x000fc40007810000 */
[----:B--2---:R-:W-:Y:S02]  /*4790*/  FSEL R60, R109, -INF , P6 ;  /* 0xff8000006d3c7808 */ /* 0x004fe40003000000 */
[----:B------:R-:W-:Y:S01]  /*47a0*/  ISETP.GT.AND P6, PT, R57, 0x49, PT ;  /* 0x000000493900780c */ /* 0x000fe20003fc4270 */
[----:B------:R-:W2:Y:S01]  /*47b0*/  MUFU.TANH R51, R51 ;  /* 0x0000003300337308 */ /* 0x000ea20000002400 */
[----:B------:R-:W-:Y:S02]  /*47c0*/  FMNMX.FTZ R81, R124, R81, !PT ;  /* 0x000000517c517209 */ /* 0x000fe40007810000 */
[----:B------:R-:W-:Y:S02]  /*47d0*/  FSEL R62, R95, -INF , P5 ;  /* 0xff8000005f3e7808 */ /* 0x000fe40002800000 */
[----:B------:R-:W-:Y:S02]  /*47e0*/  ISETP.GT.AND P5, PT, R57, 0x50, PT ;  /* 0x000000503900780c */ /* 0x000fe40003fa4270 */
[----:B------:R-:W-:Y:S01]  /*47f0*/  FSEL R130, R77, -INF , P6 ;  /* 0xff8000004d827808 */ /* 0x000fe20003000000 */
[----:B------:R-:W2:Y:S01]  /*4800*/  MUFU.TANH R123, R123 ;  /* 0x0000007b007b7308 */ /* 0x000ea20000002400 */
[----:B------:R-:W-:Y:S01]  /*4810*/  FMNMX.FTZ R81, R126, R81, !PT ;  /* 0x000000517e517209 */ /* 0x000fe20007810000 */
[----:B------:R-:W-:Y:S01]  /*4820*/  IMAD.MOV.U32 R77, RZ, RZ, R87 ;  /* 0x000000ffff4d7224 */ /* 0x000fe200078e0057 */
[----:B---3--:R-:W-:-:S02]  /*4830*/  FSEL R64, R74, -INF , P4 ;  /* 0xff8000004a407808 */ /* 0x008fc40002000000 */
[----:B------:R-:W-:Y:S02]  /*4840*/  ISETP.GT.AND P4, PT, R57, 0x51, PT ;  /* 0x000000513900780c */ /* 0x000fe40003f84270 */
[----:B------:R-:W-:Y:S01]  /*4850*/  FSEL R132, R132, -INF , P5 ;  /* 0xff80000084847808 */ /* 0x000fe20002800000 */
[----:B------:R-:W3:Y:S01]  /*4860*/  MUFU.TANH R55, R55 ;  /* 0x0000003700377308 */ /* 0x000ee20000002400 */
[----:B------:R-:W-:Y:S02]  /*4870*/  FMNMX.FTZ R81, R130, R81, !PT ;  /* 0x0000005182517209 */ /* 0x000fe40007810000 */
[----:B------:R-:W-:Y:S01]  /*4880*/  FSEL R66, R75, -INF , P2 ;  /* 0xff8000004b427808 */ /* 0x000fe20001000000 */
[----:B------:R-:W-:Y:S01]  /*4890*/  IMAD.MOV.U32 R75, RZ, RZ, R87 ;  /* 0x000000ffff4b7224 */ /* 0x000fe200078e0057 */
[----:B------:R-:W-:Y:S02]  /*48a0*/  ISETP.GT.AND P2, PT, R57, 0x58, PT ;  /* 0x000000583900780c */ /* 0x000fe40003f44270 */
[----:B------:R-:W-:Y:S01]  /*48b0*/  FSEL R134, R134, -INF , P4 ;  /* 0xff80000086867808 */ /* 0x000fe20002000000 */
[----:B------:R-:W3:Y:S01]  /*48c0*/  MUFU.TANH R45, R45 ;  /* 0x0000002d002d7308 */ /* 0x000ee20000002400 */
[----:B------:R-:W-:Y:S01]  /*48d0*/  FMNMX.FTZ R81, R132, R81, !PT ;  /* 0x0000005184517209 */ /* 0x000fe20007810000 */
[----:B------:R-:W-:-:S02]  /*48e0*/  WARPGROUP.DEPBAR.LE gsb0, 0x0 ;  /* 0x00008000000079c5 */ /* 0x000fc40000010000 */
[----:B----4-:R-:W-:Y:S01]  /*48f0*/  FSEL R68, R78, -INF , P3 ;  /* 0xff8000004e447808 */ /* 0x010fe20001800000 */
[----:B------:R-:W-:Y:S01]  /*4900*/  FMUL.FTZ R25, R25, UR6 ;  /* 0x0000000619197c20 */ /* 0x000fe20008410000 */
[----:B------:R-:W-:Y:S01]  /*4910*/  ISETP.GT.AND P3, PT, R57, 0x59, PT ;  /* 0x000000593900780c */ /* 0x000fe20003f64270 */
[----:B------:R-:W-:Y:S01]  /*4920*/  FMUL.FTZ R29, R29, UR6 ;  /* 0x000000061d1d7c20 */ /* 0x000fe20008410000 */
[----:B------:R-:W-:Y:S01]  /*4930*/  FSEL R138, R138, -INF , P2 ;  /* 0xff8000008a8a7808 */ /* 0x000fe20001000000 */
[----:B------:R-:W-:Y:S01]  /*4940*/  MUFU.TANH R33, R33 ;  /* 0x0000002100217308 */ /* 0x000fe20000002400 */
[----:B------:R-:W-:Y:S01]  /*4950*/  FMNMX.FTZ R81, R134, R81, !PT ;  /* 0x0000005186517209 */ /* 0x000fe20007810000 */
[----:B------:R-:W-:Y:S01]  /*4960*/  FMUL.FTZ R31, R31, UR6 ;  /* 0x000000061f1f7c20 */ /* 0x000fe20008410000 */
[----:B-----5:R-:W-:Y:S01]  /*4970*/  FSEL R70, R79, -INF , P6 ;  /* 0xff8000004f467808 */ /* 0x020fe20003000000 */
[----:B------:R-:W-:Y:S01]  /*4980*/  FMUL.FTZ R26, R26, UR6 ;  /* 0x000000061a1a7c20 */ /* 0x000fe20008410000 */
[----:B------:R-:W-:Y:S01]  /*4990*/  ISETP.GT.AND P6, PT, R57, 0x60, PT ;  /* 0x000000603900780c */ /* 0x000fe20003fc4270 */
[----:B------:R-:W-:Y:S01]  /*49a0*/  FMUL.FTZ R27, R27, UR6 ;  /* 0x000000061b1b7c20 */ /* 0x000fe20008410000 */
[----:B------:R-:W-:Y:S01]  /*49b0*/  FSEL R142, R69, -INF , P3 ;  /* 0xff800000458e7808 */ /* 0x000fe20001800000 */
[----:B------:R-:W-:Y:S01]  /*49c0*/  MUFU.TANH R125, R125 ;  /* 0x0000007d007d7308 */ /* 0x000fe20000002400 */
[----:B------:R-:W-:Y:S01]  /*49d0*/  FMNMX.FTZ R81, R138, R81, !PT ;  /* 0x000000518a517209 */ /* 0x000fe20007810000 */
[----:B------:R-:W-:Y:S01]  /*49e0*/  FMUL.FTZ R30, R30, UR6 ;  /* 0x000000061e1e7c20 */ /* 0x000fe20008410000 */
[----:B------:R-:W-:Y:S01]  /*49f0*/  FSEL R72, R113, -INF , P5 ;  /* 0xff80000071487808 */ /* 0x000fe20002800000 */
[----:B------:R4:W-:Y:S01]  /*4a00*/  @!P1 SYNCS.ARRIVE.TRANS64.RED.A1T0 RZ, [R3+URZ], RZ ;  /* 0x000000ff03ff99a7 */ /* 0x0009e2000810043f */
[----:B------:R-:W-:Y:S01]  /*4a10*/  ISETP.GT.AND P5, PT, R57, 0x61, PT ;  /* 0x000000613900780c */ /* 0x000fe20003fa4270 */
[--C-:B------:R-:W-:Y:S01]  /*4a20*/  IMAD.MOV.U32 R79, RZ, RZ, R87.reuse ;  /* 0x000000ffff4f7224 */ /* 0x100fe200078e0057 */
[----:B------:R-:W-:Y:S01]  /*4a30*/  FSEL R146, R146, -INF , P6 ;  /* 0xff80000092927808 */ /* 0x000fe20003000000 */
[----:B------:R-:W-:Y:S01]  /*4a40*/  MUFU.TANH R47, R47 ;  /* 0x0000002f002f7308 */ /* 0x000fe20000002400 */
[----:B------:R-:W-:Y:S01]  /*4a50*/  FMNMX.FTZ R81, R142, R81, !PT ;  /* 0x000000518e517209 */ /* 0x000fe20007810000 */
[----:B------:R-:W-:Y:S01]  /*4a60*/  IMAD.MOV.U32 R69, RZ, RZ, R87 ;  /* 0x000000ffff457224 */ /* 0x000fe200078e0057 */
[----:B------:R-:W-:Y:S01]  /*4a70*/  FSEL R74, R67, -INF , P4 ;  /* 0xff800000434a7808 */ /* 0x000fe20002000000 */
[----:B------:R-:W-:Y:S01]  /*4a80*/  FMUL.FTZ R67, R32, UR6 ;  /* 0x0000000620437c20 */ /* 0x000fe20008410000 */
[----:B------:R-:W-:-:S02]  /*4a90*/  ISETP.GT.AND P4, PT, R57, 0x68, PT ;  /* 0x000000683900780c */ /* 0x000fc40003f84270 */
[----:B------:R-:W-:Y:S01]  /*4aa0*/  FSEL R148, R65, -INF , P5 ;  /* 0xff80000041947808 */ /* 0x000fe20002800000 */
[----:B------:R-:W-:Y:S01]  /*4ab0*/  FMUL.FTZ R65, R34, UR6 ;  /* 0x0000000622417c20 */ /* 0x000fe20008410000 */
[----:B------:R-:W-:Y:S01]  /*4ac0*/  FMNMX.FTZ R81, R146, R81, !PT ;  /* 0x0000005192517209 */ /* 0x000fe20007810000 */
[----:B------:R-:W5:Y:S01]  /*4ad0*/  MUFU.TANH R67, R67 ;  /* 0x0000004300437308 */ /* 0x000f620000002400 */
[----:B------:R-:W-:Y:S01]  /*4ae0*/  FSEL R76, R71, -INF , P2 ;  /* 0xff800000474c7808 */ /* 0x000fe20001000000 */
[----:B------:R-:W-:Y:S01]  /*4af0*/  IMAD.MOV.U32 R71, RZ, RZ, R87 ;  /* 0x000000ffff477224 */ /* 0x000fe200078e0057 */
[----:B------:R-:W-:Y:S02]  /*4b00*/  ISETP.GT.AND P2, PT, R57, 0x69, PT ;  /* 0x000000693900780c */ /* 0x000fe40003f44270 */
[----:B------:R-:W-:Y:S02]  /*4b10*/  FSEL R150, R150, -INF , P4 ;  /* 0xff80000096967808 */ /* 0x000fe40002000000 */
[----:B------:R-:W-:Y:S01]  /*4b20*/  FMNMX.FTZ R81, R148, R81, !PT ;  /* 0x0000005194517209 */ /* 0x000fe20007810000 */
[----:B------:R-:W-:Y:S01]  /*4b30*/  MUFU.TANH R37, R37 ;  /* 0x0000002500257308 */ /* 0x000fe20000002400 */
[----:B------:R-:W-:-:S02]  /*4b40*/  FSEL R78, R115, -INF , P3 ;  /* 0xff800000734e7808 */ /* 0x000fc40001800000 */
[----:B------:R-:W-:Y:S02]  /*4b50*/  ISETP.GT.AND P3, PT, R57, 0x70, PT ;  /* 0x000000703900780c */ /* 0x000fe40003f64270 */
[----:B-1----:R-:W-:Y:S01]  /*4b60*/  FSEL R152, R59, -INF , P2 ;  /* 0xff8000003b987808 */ /* 0x002fe20001000000 */
[----:B------:R-:W-:Y:S01]  /*4b70*/  FMUL.FTZ R59, R36, UR6 ;  /* 0x00000006243b7c20 */ /* 0x000fe20008410000 */
[----:B------:R-:W-:Y:S01]  /*4b80*/  FMNMX.FTZ R81, R150, R81, !PT ;  /* 0x0000005196517209 */ /* 0x000fe20007810000 */
[----:B------:R-:W-:Y:S01]  /*4b90*/  MUFU.TANH R65, R65 ;  /* 0x0000004100417308 */ /* 0x000fe20000002400 */
[----:B------:R-:W-:Y:S02]  /*4ba0*/  FSEL R32, R117, -INF , P6 ;  /* 0xff80000075207808 */ /* 0x000fe40003000000 */
[----:B------:R-:W-:Y:S02]  /*4bb0*/  ISETP.GT.AND P6, PT, R57, 0x71, PT ;  /* 0x000000713900780c */ /* 0x000fe40003fc4270 */
[----:B------:R-:W-:-:S02]  /*4bc0*/  FSEL R154, R154, -INF , P3 ;  /* 0xff8000009a9a7808 */ /* 0x000fc40001800000 */
[----:B------:R-:W-:Y:S01]  /*4bd0*/  FMNMX.FTZ R81, R152, R81, !PT ;  /* 0x0000005198517209 */ /* 0x000fe20007810000 */
[----:B------:R-:W1:Y:S01]  /*4be0*/  MUFU.TANH R59, R59 ;  /* 0x0000003b003b7308 */ /* 0x000e620000002400 */
[----:B------:R-:W-:Y:S02]  /*4bf0*/  FSEL R80, R119, -INF , P5 ;  /* 0xff80000077507808 */ /* 0x000fe40002800000 */
[----:B------:R-:W-:Y:S02]  /*4c00*/  ISETP.GT.AND P5, PT, R57, 0x78, PT ;  /* 0x000000783900780c */ /* 0x000fe40003fa4270 */
[----:B------:R-:W-:Y:S02]  /*4c10*/  FSEL R156, R49, -INF , P6 ;  /* 0xff800000319c7808 */ /* 0x000fe40003000000 */
[----:B------:R-:W-:Y:S01]  /*4c20*/  FMNMX.FTZ R81, R154, R81, !PT ;  /* 0x000000519a517209 */ /* 0x000fe20007810000 */
[----:B------:R-:W-:Y:S01]  /*4c30*/  MUFU.TANH R35, R35 ;  /* 0x0000002300237308 */ /* 0x000fe20000002400 */
[----:B------:R-:W-:-:S02]  /*4c40*/  FSEL R34, R61, -INF , P4 ;  /* 0xff8000003d227808 */ /* 0x000fc40002000000 */
[----:B------:R-:W-:Y:S02]  /*4c50*/  ISETP.GT.AND P4, PT, R57, 0x79, PT ;  /* 0x000000793900780c */ /* 0x000fe40003f84270 */
[----:B------:R-:W-:Y:S02]  /*4c60*/  FSEL R158, R158, -INF , P5 ;  /* 0xff8000009e9e7808 */ /* 0x000fe40002800000 */
[----:B------:R-:W-:Y:S01]  /*4c70*/  FMNMX.FTZ R81, R156, R81, !PT ;  /* 0x000000519c517209 */ /* 0x000fe20007810000 */
[----:B------:R-:W-:Y:S01]  /*4c80*/  MUFU.TANH R25, R25 ;  /* 0x0000001900197308 */ /* 0x000fe20000002400 */
[----:B------:R-:W-:Y:S02]  /*4c90*/  FSEL R82, R63, -INF , P2 ;  /* 0xff8000003f527808 */ /* 0x000fe40001000000 */
[----:B------:R-:W-:Y:S02]  /*4ca0*/  ISETP.GT.AND P2, PT, R57, 0x80, PT ;  /* 0x000000803900780c */ /* 0x000fe40003f44270 */
[----:B------:R-:W-:-:S02]  /*4cb0*/  FSEL R160, R53, -INF , P4 ;  /* 0xff80000035a07808 */ /* 0x000fc40002000000 */
[----:B------:R-:W-:Y:S01]  /*4cc0*/  FMNMX.FTZ R81, R158, R81, !PT ;  /* 0x000000519e517209 */ /* 0x000fe20007810000 */
[----:B------:R-:W-:Y:S01]  /*4cd0*/  MUFU.TANH R29, R29 ;  /* 0x0000001d001d7308 */ /* 0x000fe20000002400 */
[----:B------:R-:W-:Y:S01]  /*4ce0*/  FSEL R36, R43, -INF , P3 ;  /* 0xff8000002b247808 */ /* 0x000fe20001800000 */
[----:B------:R-:W-:Y:S01]  /*4cf0*/  FMUL.FTZ R43, R24, UR6 ;  /* 0x00000006182b7c20 */ /* 0x000fe20008410000 */
[----:B------:R-:W-:Y:S02]  /*4d00*/  ISETP.GT.AND P3, PT, R57, 0x81, PT ;  /* 0x000000813900780c */ /* 0x000fe40003f64270 */
[----:B------:R-:W-:Y:S02]  /*4d10*/  FSEL R162, R162, -INF , P2 ;  /* 0xff800000a2a27808 */ /* 0x000fe40001000000 */
[----:B------:R-:W-:Y:S01]  /*4d20*/  FMNMX.FTZ R81, R160, R81, !PT ;  /* 0x00000051a0517209 */ /* 0x000fe20007810000 */
[----:B------:R-:W4:Y:S01]  /*4d30*/  MUFU.TANH R43, R43 ;  /* 0x0000002b002b7308 */ /* 0x000f220000002400 */
[----:B--2---:R-:W-:-:S02]  /*4d40*/  FSEL R84, R51, -INF , P6 ;  /* 0xff80000033547808 */ /* 0x004fc40003000000 */
[----:B------:R-:W-:Y:S02]  /*4d50*/  ISETP.GT.AND P6, PT, R57, 0x88, PT ;  /* 0x000000883900780c */ /* 0x000fe40003fc4270 */
[----:B------:R-:W-:Y:S02]  /*4d60*/  FSEL R164, R164, -INF , P3 ;  /* 0xff800000a4a47808 */ /* 0x000fe40001800000 */
[----:B------:R-:W-:Y:S01]  /*4d70*/  FMNMX.FTZ R81, R162, R81, !PT ;  /* 0x00000051a2517209 */ /* 0x000fe20007810000 */
[----:B------:R-:W-:Y:S01]  /*4d80*/  MUFU.TANH R49, R39 ;  /* 0x0000002700317308 */ /* 0x000fe20000002400 */
[----:B------:R-:W-:Y:S01]  /*4d90*/  FSEL R90, R15, -INF , P5 ;  /* 0xff8000000f5a7808 */ /* 0x000fe20002800000 */
[----:B------:R-:W-:Y:S01]  /*4da0*/  FMUL.FTZ R15, R38, UR6 ;  /* 0x00000006260f7c20 */ /* 0x000fe20008410000 */
[----:B------:R-:W-:Y:S02]  /*4db0*/  ISETP.GT.AND P5, PT, R57, 0x89, PT ;  /* 0x000000893900780c */ /* 0x000fe40003fa4270 */
[----:B------:R-:W-:-:S02]  /*4dc0*/  FSEL R166, R123, -INF , P6 ;  /* 0xff8000007ba67808 */ /* 0x000fc40003000000 */
[----:B------:R-:W-:Y:S01]  /*4dd0*/  FMNMX.FTZ R81, R164, R81, !PT ;  /* 0x00000051a4517209 */ /* 0x000fe20007810000 */
[----:B------:R-:W2:Y:S01]  /*4de0*/  MUFU.TANH R15, R15 ;  /* 0x0000000f000f7308 */ /* 0x000ea20000002400 */
[----:B---3--:R-:W-:Y:S02]  /*4df0*/  FSEL R38, R55, -INF , P4 ;  /* 0xff80000037267808 */ /* 0x008fe40002000000 */
[----:B------:R-:W-:Y:S02]  /*4e00*/  ISETP.GT.AND P4, PT, R57, 0x90, PT ;  /* 0x000000903900780c */ /* 0x000fe40003f84270 */
[----:B------:R-:W-:Y:S02]  /*4e10*/  FSEL R168, R45, -INF , P5 ;  /* 0xff8000002da87808 */ /* 0x000fe40002800000 */
[----:B------:R-:W-:Y:S01]  /*4e20*/  FMNMX.FTZ R81, R166, R81, !PT ;  /* 0x00000051a6517209 */ /* 0x000fe20007810000 */
[----:B------:R-:W-:Y:S01]  /*4e30*/  MUFU.TANH R51, R26 ;  /* 0x0000001a00337308 */ /* 0x000fe20000002400 */
[----:B------:R-:W-:-:S02]  /*4e40*/  FSEL R104, R104, -INF , P3 ;  /* 0xff80000068687808 */ /* 0x000fc40001800000 */
[----:B------:R-:W-:Y:S01]  /*4e50*/  FSEL R24, R21, -INF , P2 ;  /* 0xff80000015187808 */ /* 0x000fe20001000000 */
[----:B------:R-:W-:Y:S01]  /*4e60*/  FMUL.FTZ R21, R28, UR6 ;  /* 0x000000061c157c20 */ /* 0x000fe20008410000 */
[----:B------:R-:W-:Y:S02]  /*4e70*/  ISETP.GT.AND P3, PT, R57, 0x91, PT ;  /* 0x000000913900780c */ /* 0x000fe40003f64270 */
[----:B-----5:R-:W-:Y:S01]  /*4e80*/  FSEL R170, R67, -INF , P4 ;  /* 0xff80000043aa7808 */ /* 0x020fe20002000000 */
[----:B------:R-:W-:Y:S01]  /*4e90*/  MUFU.TANH R53, R27 ;  /* 0x0000001b00357308 */ /* 0x000fe20000002400 */
[----:B------:R-:W-:Y:S02]  /*4ea0*/  FMNMX.FTZ R81, R168, R81, !PT ;  /* 0x00000051a8517209 */ /* 0x000fe40007810000 */
[----:B------:R-:W-:Y:S02]  /*4eb0*/  ISETP.GT.AND P2, PT, R57, 0x98, PT ;  /* 0x000000983900780c */ /* 0x000fe40003f44270 */
[----:B------:R-:W-:-:S02]  /*4ec0*/  FSEL R172, R33, -INF , P3 ;  /* 0xff80000021ac7808 */ /* 0x000fc40001800000 */
[----:B------:R-:W-:Y:S01]  /*4ed0*/  FMNMX.FTZ R81, R170, R81, !PT ;  /* 0x00000051aa517209 */ /* 0x000fe20007810000 */
[----:B------:R-:W3:Y:S01]  /*4ee0*/  MUFU.TANH R21, R21 ;  /* 0x0000001500157308 */ /* 0x000ee20000002400 */
[----:B------:R-:W-:Y:S02]  /*4ef0*/  FSEL R28, R125, -INF , P6 ;  /* 0xff8000007d1c7808 */ /* 0x000fe40003000000 */
[----:B------:R-:W-:Y:S02]  /*4f00*/  ISETP.GT.AND P6, PT, R57, 0x99, PT ;  /* 0x000000993900780c */ /* 0x000fe40003fc4270 */
[----:B-1----:R-:W-:Y:S02]  /*4f10*/  FSEL R174, R59, -INF , P2 ;  /* 0xff8000003bae7808 */ /* 0x002fe40001000000 */
[----:B------:R-:W-:Y:S01]  /*4f20*/  FMNMX.FTZ R81, R172, R81, !PT ;  /* 0x00000051ac517209 */ /* 0x000fe20007810000 */
[----:B------:R-:W1:Y:S01]  /*4f30*/  MUFU.TANH R55, R30 ;  /* 0x0000001e00377308 */ /* 0x000e620000002400 */
[----:B------:R-:W-:-:S02]  /*4f40*/  FSEL R128, R47, -INF , P5 ;  /* 0xff8000002f807808 */ /* 0x000fc40002800000 */
[----:B------:R-:W-:Y:S02]  /*4f50*/  ISETP.GT.AND P5, PT, R57, 0xa0, PT ;  /* 0x000000a03900780c */ /* 0x000fe40003fa4270 */
[----:B------:R-:W-:Y:S02]  /*4f60*/  FSEL R188, R37, -INF , P6 ;  /* 0xff80000025bc7808 */ /* 0x000fe40003000000 */
[----:B------:R-:W-:Y:S02]  /*4f70*/  FMNMX.FTZ R81, R174, R81, !PT ;  /* 0x00000051ae517209 */ /* 0x000fe40007810000 */
[----:B------:R-:W-:Y:S02]  /*4f80*/  FSEL R136, R65, -INF , P4 ;  /* 0xff80000041887808 */ /* 0x000fe40002000000 */
[----:B------:R-:W-:Y:S02]  /*4f90*/  ISETP.GT.AND P4, PT, R57, 0xa1, PT ;  /* 0x000000a13900780c */ /* 0x000fe40003f84270 */
[----:B----4-:R-:W-:-:S02]  /*4fa0*/  FSEL R190, R43, -INF , P5 ;  /* 0xff8000002bbe7808 */ /* 0x010fc40002800000 */
[----:B------:R-:W-:Y:S02]  /*4fb0*/  FMNMX.FTZ R81, R188, R81, !PT ;  /* 0x00000051bc517209 */ /* 0x000fe40007810000 */
[----:B------:R-:W-:Y:S02]  /*4fc0*/  FSEL R140, R35, -INF , P3 ;  /* 0xff800000238c7808 */ /* 0x000fe40001800000 */
[----:B------:R-:W-:Y:S02]  /*4fd0*/  ISETP.GT.AND P3, PT, R57, 0xa8, PT ;  /* 0x000000a83900780c */ /* 0x000fe40003f64270 */
[----:B------:R-:W-:Y:S02]  /*4fe0*/  FSEL R192, R25, -INF , P4 ;  /* 0xff80000019c07808 */ /* 0x000fe40002000000 */
[----:B------:R-:W-:Y:S02]  /*4ff0*/  FMNMX.FTZ R81, R190, R81, !PT ;  /* 0x00000051be517209 */ /* 0x000fe40007810000 */
[----:B--2---:R-:W-:-:S02]  /*5000*/  FSEL R144, R15, -INF , P2 ;  /* 0xff8000000f907808 */ /* 0x004fc40001000000 */
[----:B------:R-:W-:Y:S02]  /*5010*/  ISETP.GT.AND P2, PT, R57, 0xa9, PT ;  /* 0x000000a93900780c */ /* 0x000fe40003f44270 */
[----:B---3--:R-:W-:Y:S01]  /*5020*/  FSEL R194, R21, -INF , P3 ;  /* 0xff80000015c27808 */ /* 0x008fe20001800000 */
[----:B------:R2:W3:Y:S01]  /*5030*/  MUFU.TANH R57, R31 ;  /* 0x0000001f00397308 */ /* 0x0004e20000002400 */
[----:B------:R-:W-:Y:S02]  /*5040*/  FMNMX.FTZ R81, R192, R81, !PT ;  /* 0x00000051c0517209 */ /* 0x000fe40007810000 */
[----:B------:R-:W-:Y:S02]  /*5050*/  FSEL R196, R29, -INF , P2 ;  /* 0xff8000001dc47808 */ /* 0x000fe40001000000 */
[----:B------:R-:W-:-:S04]  /*5060*/  FMNMX.FTZ R81, R194, R81, !PT ;  /* 0x00000051c2517209 */ /* 0x000fc80007810000 */
[----:B------:R-:W-:Y:S02]  /*5070*/  FMNMX.FTZ R81, R196, R81, !PT ;  /* 0x00000051c4517209 */ /* 0x000fe40007810000 */
[----:B--2---:R-:W-:-:S03]  /*5080*/  FMNMX.FTZ R31, R12, R13, !PT ;  /* 0x0000000d0c1f7209 */ /* 0x004fc60007810000 */
[----:B------:R-:W2:Y:S01]  /*5090*/  SHFL.BFLY PT, R88, R81, 0x2, 0x1f ;  /* 0x0c401f0051587f89 */ /* 0x000ea200000e0000 */
[----:B------:R-:W-:-:S04]  /*50a0*/  FMNMX.FTZ R31, R14, R31, !PT ;  /* 0x0000001f0e1f7209 */ /* 0x000fc80007810000 */
[----:B------:R-:W-:-:S04]  /*50b0*/  FMNMX.FTZ R31, R20, R31, !PT ;  /* 0x0000001f141f7209 */ /* 0x000fc80007810000 */
[----:B------:R-:W-:-:S04]  /*50c0*/  FMNMX.FTZ R31, R40, R31, !PT ;  /* 0x0000001f281f7209 */ /* 0x000fc80007810000 */
[----:B------:R-:W-:-:S04]  /*50d0*/  FMNMX.FTZ R35, R42, R31, !PT ;  /* 0x0000001f2a237209 */ /* 0x000fc80007810000 */
[----:B------:R-:W-:-:S04]  /*50e0*/  FMNMX.FTZ R35, R44, R35, !PT ;  /* 0x000000232c237209 */ /* 0x000fc80007810000 */
[----:B------:R-:W-:Y:S02]  /*50f0*/  FMNMX.FTZ R35, R46, R35, !PT ;  /* 0x000000232e237209 */ /* 0x000fe40007810000 */
[----:B--2---:R-:W-:Y:S01]  /*5100*/  FMNMX.FTZ R15, R81, R88, !PT ;  /* 0x00000058510f7209 */ /* 0x004fe20007810000 */
[----:B------:R-:W-:Y:S01]  /*5110*/  IMAD.MOV.U32 R81, RZ, RZ, R87 ;  /* 0x000000ffff517224 */ /* 0x000fe200078e0057 */
[----:B------:R-:W-:-:S03]  /*5120*/  FMNMX.FTZ R35, R48, R35, !PT ;  /* 0x0000002330237209 */ /* 0x000fc60007810000 */
[----:B------:R-:W2:Y:S01]  /*5130*/  SHFL.BFLY PT, R88, R15, 0x1, 0x1f ;  /* 0x0c201f000f587f89 */ /* 0x000ea200000e0000 */
[----:B------:R-:W-:-:S04]  /*5140*/  FMNMX.FTZ R37, R50, R35, !PT ;  /* 0x0000002332257209 */ /* 0x000fc80007810000 */
[----:B------:R-:W-:-:S04]  /*5150*/  FMNMX.FTZ R37, R52, R37, !PT ;  /* 0x0000002534257209 */ /* 0x000fc80007810000 */
[----:B------:R-:W-:-:S04]  /*5160*/  FMNMX.FTZ R37, R54, R37, !PT ;  /* 0x0000002536257209 */ /* 0x000fc80007810000 */
[----:B------:R-:W-:-:S04]  /*5170*/  FMNMX.FTZ R37, R56, R37, !PT ;  /* 0x0000002538257209 */ /* 0x000fc80007810000 */
[----:B------:R-:W-:-:S04]  /*5180*/  FMNMX.FTZ R39, R58, R37, !PT ;  /* 0x000000253a277209 */ /* 0x000fc80007810000 */
[----:B------:R-:W-:Y:S02]  /*5190*/  FMNMX.FTZ R39, R60, R39, !PT ;  /* 0x000000273c277209 */ /* 0x000fe40007810000 */
[----:B--2---:R-:W-:-:S04]  /*51a0*/  FMNMX.FTZ R88, R15, R88, !PT ;  /* 0x000000580f587209 */ /* 0x004fc80007810000 */
[C---:B------:R-:W-:Y:S01]  /*51b0*/  FSETP.NEU.FTZ.AND P0, PT, R88.reuse, -INF , PT ;  /* 0xff8000005800780b */ /* 0x040fe20003f1d000 */
[----:B------:R-:W-:-:S05]  /*51c0*/  FMUL.FTZ R33, R88, R89 ;  /* 0x0000005958217220 */ /* 0x000fca0000410000 */
[----:B------:R-:W-:Y:S02]  /*51d0*/  FSEL R33, R33, RZ, P0 ;  /* 0x000000ff21217208 */ /* 0x000fe40000000000 */
[----:B------:R-:W-:-:S03]  /*51e0*/  ISETP.NE.AND P0, PT, R121, RZ, PT ;  /* 0x000000ff7900720c */ /* 0x000fc60003f05270 */
        /* <DEDUP_REMOVED lines=14> */
[--C-:B------:R-:W-:Y:S01]  /*52d0*/  FFMA.FTZ R176, R86, R89, -R33.reuse ;  /* 0x0000005956b07223 */ /* 0x100fe20000010821 */
[----:B-1----:R-:W-:Y:S01]  /*52e0*/  FSEL R106, R55, -INF , P3 ;  /* 0xff800000376a7808 */ /* 0x002fe20001800000 */
        /* <DEDUP_REMOVED lines=8> */
[----:B------:R-:W-:Y:S01]  /*5370*/  MUFU.EX2 R176, R176 ;  /* 0x000000b000b07308 */ /* 0x000fe20000000800 */
[----:B------:R-:W-:Y:S01]  /*5380*/  FMNMX.FTZ R43, R74, R43, !PT ;  /* 0x0000002b4a2b7209 */ /* 0x000fe20007810000 */
[-CC-:B------:R-:W-:Y:S01]  /*5390*/  FFMA.FTZ R26, R114, R89.reuse, -R33.reuse ;  /* 0x00000059721a7223 */ /* 0x180fe20000010821 */
[-CC-:B------:R-:W-:Y:S01]  /*53a0*/  FFMA.FTZ R116, R116, R89.reuse, -R33.reuse ;  /* 0x0000005974747223 */ /* 0x180fe20000010821 */
        /* <DEDUP_REMOVED lines=60> */
[----:B------:R-:W-:-:S05]  /*5770*/  FMNMX.FTZ R59, R108, R59, !PT ;  /* 0x0000003b6c3b7209 */ /* 0x000fca0007810000 */
[----:B------:R-:W1:Y:S02]  /*5780*/  SHFL.BFLY PT, R92, R59, 0x2, 0x1f ;  /* 0x0c401f003b5c7f89 */ /* 0x000e6400000e0000 */
[----:B------:R-:W2:Y:S08]  /*5790*/  MUFU.EX2 R35, R116 ;  /* 0x0000007400237308 */ /* 0x000eb00000000800 */
[----:B------:R-:W-:Y:S08]  /*57a0*/  MUFU.EX2 R30, R30 ;  /* 0x0000001e001e7308 */ /* 0x000ff00000000800 */
[----:B------:R-:W3:Y:S01]  /*57b0*/  MUFU.EX2 R37, R120 ;  /* 0x0000007800257308 */ /* 0x000ee20000000800 */
[----:B--2---:R-:W-:-:S02]  /*57c0*/  F2FP.BF16.F32.PACK_AB R188, R35, R26 ;  /* 0x0000001a23bc723e */ /* 0x004fc400000010ff */
[----:B-1----:R-:W-:Y:S01]  /*57d0*/  FMNMX.FTZ R63, R59, R92, !PT ;  /* 0x0000005c3b3f7209 */ /* 0x002fe20007810000 */
[----:B------:R-:W-:-:S04]  /*57e0*/  FFMA.FTZ R59, R172, R89, -R33 ;  /* 0x00000059ac3b7223 */ /* 0x000fc80000010821 */
[----:B------:R-:W-:Y:S01]  /*57f0*/  MUFU.EX2 R39, R122 ;  /* 0x0000007a00277308 */ /* 0x000fe20000000800 */
[----:B------:R-:W-:Y:S01]  /*5800*/  FFMA.FTZ R33, R196, R89, -R33 ;  /* 0x00000059c4217223 */ /* 0x000fe20000010821 */
[----:B------:R-:W1:Y:S06]  /*5810*/  SHFL.BFLY PT, R92, R63, 0x1, 0x1f ;  /* 0x0c201f003f5c7f89 */ /* 0x000e6c00000e0000 */
[----:B------:R-:W-:Y:S01]  /*5820*/  MUFU.EX2 R86, R86 ;  /* 0x0000005600567308 */ /* 0x000fe20000000800 */
[----:B---3--:R-:W-:-:S07]  /*5830*/  F2FP.BF16.F32.PACK_AB R190, R37, R30 ;  /* 0x0000001e25be723e */ /* 0x008fce00000010ff */
[----:B------:R-:W-:Y:S08]  /*5840*/  MUFU.EX2 R41, R126 ;  /* 0x0000007e00297308 */ /* 0x000ff00000000800 */
[----:B------:R-:W-:Y:S01]  /*5850*/  MUFU.EX2 R94, R94 ;  /* 0x0000005e005e7308 */ /* 0x000fe20000000800 */
[----:B-1----:R-:W-:-:S04]  /*5860*/  FMNMX.FTZ R92, R63, R92, !PT ;  /* 0x0000005c3f5c7209 */ /* 0x002fc80007810000 */
[C---:B------:R-:W-:Y:S01]  /*5870*/  FSETP.NEU.FTZ.AND P2, PT, R92.reuse, -INF , PT ;  /* 0xff8000005c00780b */ /* 0x040fe20003f5d000 */
[----:B------:R-:W-:Y:S02]  /*5880*/  FMUL.FTZ R65, R92, R89 ;  /* 0x000000595c417220 */ /* 0x000fe40000410000 */
[----:B------:R-:W-:Y:S03]  /*5890*/  MUFU.EX2 R43, R132 ;  /* 0x00000084002b7308 */ /* 0x000fe60000000800 */
[----:B------:R-:W-:Y:S02]  /*58a0*/  FSEL R65, R65, RZ, P2 ;  /* 0x000000ff41417208 */ /* 0x000fe40001000000 */
[----:B------:R-:W-:-:S03]  /*58b0*/  PLOP3.LUT P2, PT, PT, PT, UP0, 0x80, 0x0 ;  /* 0x000000000000781c */ /* 0x000fc60003f4f008 */
[----:B------:R-:W-:Y:S01]  /*58c0*/  MUFU.EX2 R96, R96 ;  /* 0x0000006000607308 */ /* 0x000fe20000000800 */
[-CC-:B------:R-:W-:Y:S01]  /*58d0*/  FFMA.FTZ R177, R12, R89.reuse, -R65.reuse ;  /* 0x000000590cb17223 */ /* 0x180fe20000010841 */
[-C--:B------:R-:W-:Y:S01]  /*58e0*/  FFMA.FTZ R12, R13, R89.reuse, -R65 ;  /* 0x000000590d0c7223 */ /* 0x080fe20000010841 */
[----:B------:R-:W-:Y:S01]  /*58f0*/  FADD.FTZ R13, R176, R15 ;  /* 0x0000000fb00d7221 */ /* 0x000fe20000010000 */
[-CC-:B------:R-:W-:Y:S01]  /*5900*/  FFMA.FTZ R179, R14, R89.reuse, -R65.reuse ;  /* 0x000000590eb37223 */ /* 0x180fe20000010841 */
[-CC-:B------:R-:W-:Y:S01]  /*5910*/  FFMA.FTZ R20, R20, R89.reuse, -R65.reuse ;  /* 0x0000005914147223 */ /* 0x180fe20000010841 */
[-C--:B------:R-:W-:Y:S01]  /*5920*/  FFMA.FTZ R181, R40, R89.reuse, -R65 ;  /* 0x0000005928b57223 */ /* 0x080fe20000010841 */
[----:B------:R-:W-:Y:S01]  /*5930*/  FADD.FTZ R14, R178, R13 ;  /* 0x0000000db20e7221 */ /* 0x000fe20000010000 */
[----:B------:R-:W-:Y:S01]  /*5940*/  MUFU.EX2 R177, R177 ;  /* 0x000000b100b17308 */ /* 0x000fe20000000800 */
[-CC-:B------:R-:W-:Y:S01]  /*5950*/  FFMA.FTZ R40, R42, R89.reuse, -R65.reuse ;  /* 0x000000592a287223 */ /* 0x180fe20000010841 */
[-CC-:B------:R-:W-:Y:S01]  /*5960*/  FFMA.FTZ R183, R44, R89.reuse, -R65.reuse ;  /* 0x000000592cb77223 */ /* 0x180fe20000010841 */
[----:B------:R-:W-:Y:S01]  /*5970*/  FADD.FTZ R13, R21, R14 ;  /* 0x0000000e150d7221 */ /* 0x000fe20000010000 */
[-CC-:B------:R-:W-:Y:S01]  /*5980*/  FFMA.FTZ R201, R32, R89.reuse, -R65.reuse ;  /* 0x0000005920c97223 */ /* 0x180fe20000010841 */
[-CC-:B------:R-:W-:Y:S01]  /*5990*/  FFMA.FTZ R42, R46, R89.reuse, -R65.reuse ;  /* 0x000000592e2a7223 */ /* 0x180fe20000010841 */
[-C--:B------:R-:W-:Y:S01]  /*59a0*/  FFMA.FTZ R185, R48, R89.reuse, -R65 ;  /* 0x0000005930b97223 */ /* 0x080fe20000010841 */
[----:B------:R-:W-:Y:S01]  /*59b0*/  FADD.FTZ R14, R180, R13 ;  /* 0x0000000db40e7221 */ /* 0x000fe20000010000 */
[----:B------:R-:W1:Y:S01]  /*59c0*/  MUFU.EX2 R12, R12 ;  /* 0x0000000c000c7308 */ /* 0x000e620000000800 */
[-CC-:B------:R-:W-:Y:S01]  /*59d0*/  FFMA.FTZ R191, R60, R89.reuse, -R65.reuse ;  /* 0x000000593cbf7223 */ /* 0x180fe20000010841 */
[-CC-:B------:R-:W-:Y:S01]  /*59e0*/  FFMA.FTZ R44, R50, R89.reuse, -R65.reuse ;  /* 0x00000059322c7223 */ /* 0x180fe20000010841 */
[----:B------:R-:W-:Y:S01]  /*59f0*/  FADD.FTZ R13, R25, R14 ;  /* 0x0000000e190d7221 */ /* 0x000fe20000010000 */
[-CC-:B------:R-:W-:Y:S01]  /*5a00*/  FFMA.FTZ R187, R52, R89.reuse, -R65.reuse ;  /* 0x0000005934bb7223 */ /* 0x180fe20000010841 */
[-CC-:B------:R-:W-:Y:S01]  /*5a10*/  FFMA.FTZ R203, R34, R89.reuse, -R65.reuse ;  /* 0x0000005922cb7223 */ /* 0x180fe20000010841 */
[-C--:B------:R-:W-:Y:S01]  /*5a20*/  FFMA.FTZ R46, R54, R89.reuse, -R65 ;  /* 0x00000059362e7223 */ /* 0x080fe20000010841 */
[----:B------:R-:W-:Y:S01]  /*5a30*/  FADD.FTZ R14, R182, R13 ;  /* 0x0000000db60e7221 */ /* 0x000fe20000010000 */
[----:B------:R-:W2:Y:S01]  /*5a40*/  MUFU.EX2 R179, R179 ;  /* 0x000000b300b37308 */ /* 0x000ea20000000800 */
[-CC-:B------:R-:W-:Y:S01]  /*5a50*/  FFMA.FTZ R189, R56, R89.reuse, -R65.reuse ;  /* 0x0000005938bd7223 */ /* 0x180fe20000010841 */
[-CC-:B------:R-:W-:Y:S01]  /*5a60*/  FFMA.FTZ R48, R58, R89.reuse, -R65.reuse ;  /* 0x000000593a307223 */ /* 0x180fe20000010841 */
[----:B------:R-:W-:Y:S01]  /*5a70*/  FADD.FTZ R13, R27, R14 ;  /* 0x0000000e1b0d7221 */ /* 0x000fe20000010000 */
[-CC-:B------:R-:W-:Y:S01]  /*5a80*/  FFMA.FTZ R50, R62, R89.reuse, -R65.reuse ;  /* 0x000000593e327223 */ /* 0x180fe20000010841 */
[-CC-:B------:R-:W-:Y:S01]  /*5a90*/  FFMA.FTZ R193, R64, R89.reuse, -R65.reuse ;  /* 0x0000005940c17223 */ /* 0x180fe20000010841 */
[-C--:B------:R-:W-:Y:S01]  /*5aa0*/  FFMA.FTZ R52, R66, R89.reuse, -R65 ;  /* 0x0000005942347223 */ /* 0x080fe20000010841 */
[----:B------:R-:W-:Y:S01]  /*5ab0*/  FADD.FTZ R32, R184, R13 ;  /* 0x0000000db8207221 */ /* 0x000fe20000010000 */
[----:B------:R-:W3:Y:S01]  /*5ac0*/  MUFU.EX2 R20, R20 ;  /* 0x0000001400147308 */ /* 0x000ee20000000800 */
[----:B-1----:R-:W-:Y:S01]  /*5ad0*/  FADD.FTZ R14, R177, R12 ;  /* 0x0000000cb10e7221 */ /* 0x002fe20000010000 */
[-CC-:B------:R-:W-:Y:S01]  /*5ae0*/  FFMA.FTZ R195, R68, R89.reuse, -R65.reuse ;  /* 0x0000005944c37223 */ /* 0x180fe20000010841 */
[----:B------:R-:W-:Y:S01]  /*5af0*/  FADD.FTZ R67, R29, R32 ;  /* 0x000000201d437221 */ /* 0x000fe20000010000 */
[-CC-:B------:R-:W-:Y:S01]  /*5b00*/  FFMA.FTZ R54, R70, R89.reuse, -R65.reuse ;  /* 0x0000005946367223 */ /* 0x180fe20000010841 */
[-CC-:B------:R-:W-:Y:S01]  /*5b10*/  FFMA.FTZ R197, R72, R89.reuse, -R65.reuse ;  /* 0x0000005948c57223 */ /* 0x180fe20000010841 */
[-C--:B------:R-:W-:Y:S01]  /*5b20*/  FFMA.FTZ R56, R74, R89.reuse, -R65 ;  /* 0x000000594a387223 */ /* 0x080fe20000010841 */
[----:B------:R-:W-:Y:S01]  /*5b30*/  FADD.FTZ R60, R186, R67 ;  /* 0x00000043ba3c7221 */ /* 0x000fe20000010000 */
[----:B------:R-:W1:Y:S01]  /*5b40*/  MUFU.EX2 R181, R181 ;  /* 0x000000b500b57308 */ /* 0x000e620000000800 */
[----:B--2---:R-:W-:Y:S01]  /*5b50*/  FADD.FTZ R13, R179, R14 ;  /* 0x0000000eb30d7221 */ /* 0x004fe20000010000 */
[-CC-:B------:R-:W-:Y:S01]  /*5b60*/  FFMA.FTZ R199, R76, R89.reuse, -R65.reuse ;  /* 0x000000594cc77223 */ /* 0x180fe20000010841 */
[----:B------:R-:W-:Y:S01]  /*5b70*/  FADD.FTZ R67, R31, R60 ;  /* 0x0000003c1f437221 */ /* 0x000fe20000010000 */
[-CC-:B------:R-:W-:Y:S01]  /*5b80*/  FFMA.FTZ R58, R78, R89.reuse, -R65.reuse ;  /* 0x000000594e3a7223 */ /* 0x180fe20000010841 */
[-CC-:B------:R-:W-:Y:S01]  /*5b90*/  FFMA.FTZ R38, R38, R89.reuse, -R65.reuse ;  /* 0x0000005926267223 */ /* 0x180fe20000010841 */
[-C--:B------:R-:W-:Y:S01]  /*5ba0*/  FFMA.FTZ R32, R80, R89.reuse, -R65 ;  /* 0x0000005950207223 */ /* 0x080fe20000010841 */
[----:B------:R-:W-:Y:S01]  /*5bb0*/  FADD.FTZ R34, R26, R67 ;  /* 0x000000431a227221 */ /* 0x000fe20000010000 */
[----:B------:R-:W2:Y:S01]  /*5bc0*/  MUFU.EX2 R40, R40 ;  /* 0x0000002800287308 */ /* 0x000ea20000000800 */
[----:B---3--:R-:W-:Y:S01]  /*5bd0*/  FADD.FTZ R14, R20, R13 ;  /* 0x0000000d140e7221 */ /* 0x008fe20000010000 */
        /* <DEDUP_REMOVED lines=16> */
[-C--:B------:R-:W-:Y:S01]  /*5ce0*/  FFMA.FTZ R136, R136, R89.reuse, -R65 ;  /* 0x0000005988887223 */ /* 0x080fe20000010841 */
[----:B------:R-:W-:Y:S01]  /*5cf0*/  FADD.FTZ R60, R86, R67 ;  /* 0x00000043563c7221 */ /* 0x000fe20000010000 */
[-CC-:B------:R-:W-:Y:S01]  /*5d00*/  FFMA.FTZ R140, R140, R89.reuse, -R65.reuse ;  /* 0x000000598c8c7223 */ /* 0x180fe20000010841 */
[-CC-:B------:R-:W-:Y:S01]  /*5d10*/  FFMA.FTZ R144, R144, R89.reuse, -R65.reuse ;  /* 0x0000005990907223 */ /* 0x180fe20000010841 */
[-CC-:B------:R-:W-:Y:S01]  /*5d20*/  FFMA.FTZ R98, R98, R89.reuse, -R65.reuse ;  /* 0x0000005962627223 */ /* 0x180fe20000010841 */
[----:B------:R-:W-:Y:S01]  /*5d30*/  FADD.FTZ R67, R41, R60 ;  /* 0x0000003c29437221 */ /* 0x000fe20000010000 */
[----:B------:R-:W2:Y:S01]  /*5d40*/  MUFU.EX2 R185, R185 ;  /* 0x000000b900b97308 */ /* 0x000ea20000000800 */
[----:B---3--:R-:W-:Y:S01]  /*5d50*/  FADD.FTZ R13, R183, R14 ;  /* 0x0000000eb70d7221 */ /* 0x008fe20000010000 */
[-C--:B------:R-:W-:Y:S01]  /*5d60*/  FFMA.FTZ R100, R100, R89.reuse, -R65 ;  /* 0x0000005964647223 */ /* 0x080fe20000010841 */
[----:B------:R-:W-:Y:S01]  /*5d70*/  FADD.FTZ R60, R94, R67 ;  /* 0x000000435e3c7221 */ /* 0x000fe20000010000 */
[--C-:B------:R-:W-:Y:S01]  /*5d80*/  FFMA.FTZ R102, R102, R89, -R65.reuse ;  /* 0x0000005966667223 */ /* 0x100fe20000010841 */
[----:B------:R-:W-:Y:S01]  /*5d90*/  F2FP.BF16.F32.PACK_AB R177, R12, R177 ;  /* 0x000000b10cb1723e */ /* 0x000fe200000010ff */
[-CC-:B------:R-:W-:Y:S01]  /*5da0*/  FFMA.FTZ R106, R106, R89.reuse, -R65.reuse ;  /* 0x000000596a6a7223 */ /* 0x180fe20000010841 */
[----:B------:R-:W-:Y:S01]  /*5db0*/  FFMA.FTZ R65, R108, R89, -R65 ;  /* 0x000000596c417223 */ /* 0x000fe20000010841 */
[----:B------:R-:W3:Y:S01]  /*5dc0*/  MUFU.EX2 R44, R44 ;  /* 0x0000002c002c7308 */ /* 0x000ee20000000800 */
[----:B-1----:R-:W-:Y:S01]  /*5dd0*/  FADD.FTZ R14, R42, R13 ;  /* 0x0000000d2a0e7221 */ /* 0x002fe20000010000 */
[----:B------:R-:W-:Y:S01]  /*5de0*/  F2FP.BF16.F32.PACK_AB R180, R25, R180 ;  /* 0x000000b419b4723e */ /* 0x000fe200000010ff */
[--C-:B------:R-:W-:Y:S01]  /*5df0*/  IMAD.MOV.U32 R84, RZ, RZ, R87.reuse ;  /* 0x000000ffff547224 */ /* 0x100fe200078e0057 */
[----:B------:R-:W-:Y:S01]  /*5e00*/  F2FP.BF16.F32.PACK_AB R182, R27, R182 ;  /* 0x000000b61bb6723e */ /* 0x000fe200000010ff */
[--C-:B------:R-:W-:Y:S01]  /*5e10*/  IMAD.MOV.U32 R80, RZ, RZ, R87.reuse ;  /* 0x000000ffff507224 */ /* 0x100fe200078e0057 */
[----:B------:R-:W-:Y:S01]  /*5e20*/  F2FP.BF16.F32.PACK_AB R184, R29, R184 ;  /* 0x000000b81db8723e */ /* 0x000fe200000010ff */
[--C-:B------:R-:W-:Y:S01]  /*5e30*/  IMAD.MOV.U32 R76, RZ, RZ, R87.reuse ;  /* 0x000000ffff4c7224 */ /* 0x100fe200078e0057 */
[----:B------:R-:W1:Y:S01]  /*5e40*/  MUFU.EX2 R187, R187 ;  /* 0x000000bb00bb7308 */ /* 0x000e620000000800 */
[----:B--2---:R-:W-:Y:S01]  /*5e50*/  FADD.FTZ R13, R185, R14 ;  /* 0x0000000eb90d7221 */ /* 0x004fe20000010000 */
[----:B------:R-:W-:Y:S01]  /*5e60*/  F2FP.BF16.F32.PACK_AB R186, R31, R186 ;  /* 0x000000ba1fba723e */ /* 0x000fe200000010ff */
[--C-:B------:R-:W-:Y:S01]  /*5e70*/  IMAD.MOV.U32 R72, RZ, RZ, R87.reuse ;  /* 0x000000ffff487224 */ /* 0x100fe200078e0057 */
[----:B------:R-:W-:Y:S01]  /*5e80*/  F2FP.BF16.F32.PACK_AB R194, R94, R41 ;  /* 0x000000295ec2723e */ /* 0x000fe200000010ff */
[--C-:B------:R-:W-:Y:S01]  /*5e90*/  IMAD.MOV.U32 R68, RZ, RZ, R87.reuse ;  /* 0x000000ffff447224 */ /* 0x100fe200078e0057 */
[----:B------:R-:W-:Y:S01]  /*5ea0*/  F2FP.BF16.F32.PACK_AB R196, R96, R43 ;  /* 0x0000002b60c4723e */ /* 0x000fe200000010ff */
[----:B------:R-:W-:Y:S01]  /*5eb0*/  IMAD.MOV.U32 R67, RZ, RZ, R87 ;  /* 0x000000ffff437224 */ /* 0x000fe200078e0057 */
[----:B------:R-:W2:Y:S01]  /*5ec0*/  MUFU.EX2 R46, R46 ;  /* 0x0000002e002e7308 */ /* 0x000ea20000000800 */
[----:B---3--:R-:W-:Y:S01]  /*5ed0*/  FADD.FTZ R14, R44, R13 ;  /* 0x0000000d2c0e7221 */ /* 0x008fe20000010000 */
[----:B------:R-:W-:Y:S01]  /*5ee0*/  F2FP.BF16.F32.PACK_AB R181, R40, R181 ;  /* 0x000000b528b5723e */ /* 0x000fe200000010ff */
[--C-:B------:R-:W-:Y:S01]  /*5ef0*/  IMAD.MOV.U32 R64, RZ, RZ, R87.reuse ;  /* 0x000000ffff407224 */ /* 0x100fe200078e0057 */
[----:B------:R-:W-:Y:S01]  /*5f00*/  F2FP.BF16.F32.PACK_AB R183, R42, R183 ;  /* 0x000000b72ab7723e */ /* 0x000fe200000010ff */
[--C-:B------:R-:W-:Y:S01]  /*5f10*/  IMAD.MOV.U32 R41, RZ, RZ, R87.reuse ;  /* 0x000000ffff297224 */ /* 0x100fe200078e0057 */
[----:B------:R-:W-:Y:S01]  /*5f20*/  F2FP.BF16.F32.PACK_AB R185, R44, R185 ;  /* 0x000000b92cb9723e */ /* 0x000fe200000010ff */
[--C-:B------:R-:W-:Y:S01]  /*5f30*/  IMAD.MOV.U32 R44, RZ, RZ, R87.reuse ;  /* 0x000000ffff2c7224 */ /* 0x100fe200078e0057 */
[----:B------:R-:W3:Y:S01]  /*5f40*/  MUFU.EX2 R189, R189 ;  /* 0x000000bd00bd7308 */ /* 0x000ee20000000800 */
[----:B-1----:R-:W-:Y:S01]  /*5f50*/  FADD.FTZ R13, R187, R14 ;  /* 0x0000000ebb0d7221 */ /* 0x002fe20000010000 */
[----:B------:R-:W-:Y:S01]  /*5f60*/  F2FP.BF16.F32.PACK_AB R176, R15, R176 ;  /* 0x000000b00fb0723e */ /* 0x000fe200000010ff */
[--C-:B------:R-:W-:Y:S01]  /*5f70*/  IMAD.MOV.U32 R40, RZ, RZ, R87.reuse ;  /* 0x000000ffff287224 */ /* 0x100fe200078e0057 */
[----:B------:R-:W-:Y:S01]  /*5f80*/  F2FP.BF16.F32.PACK_AB R178, R21, R178 ;  /* 0x000000b215b2723e */ /* 0x000fe200000010ff */
[--C-:B------:R-:W-:Y:S01]  /*5f90*/  IMAD.MOV.U32 R37, RZ, RZ, R87.reuse ;  /* 0x000000ffff257224 */ /* 0x100fe200078e0057 */
[----:B------:R-:W-:Y:S01]  /*5fa0*/  F2FP.BF16.F32.PACK_AB R179, R20, R179 ;  /* 0x000000b314b3723e */ /* 0x000fe200000010ff */
[----:B------:R-:W-:Y:S01]  /*5fb0*/  IMAD.MOV.U32 R35, RZ, RZ, R87 ;  /* 0x000000ffff237224 */ /* 0x000fe200078e0057 */
[----:B------:R-:W1:Y:S01]  /*5fc0*/  MUFU.EX2 R48, R48 ;  /* 0x0000003000307308 */ /* 0x000e620000000800 */
[C---:B--2---:R-:W-:Y:S01]  /*5fd0*/  FADD.FTZ R14, R46.reuse, R13 ;  /* 0x0000000d2e0e7221 */ /* 0x044fe20000010000 */
[----:B------:R-:W-:Y:S01]  /*5fe0*/  FADD.FTZ R13, R43, R60 ;  /* 0x0000003c2b0d7221 */ /* 0x000fe20000010000 */
[----:B------:R-:W-:Y:S01]  /*5ff0*/  F2FP.BF16.F32.PACK_AB R187, R46, R187 ;  /* 0x000000bb2ebb723e */ /* 0x000fe200000010ff */
[----:B------:R-:W-:Y:S01]  /*6000*/  IMAD.MOV.U32 R43, RZ, RZ, R87 ;  /* 0x000000ffff2b7224 */ /* 0x000fe200078e0057 */
[-C--:B------:R-:W-:Y:S01]  /*6010*/  MOV R82, R87.reuse ;  /* 0x0000005700527202 */ /* 0x080fe20000000f00 */
[----:B------:R-:W-:Y:S01]  /*6020*/  FADD.FTZ R13, R96, R13 ;  /* 0x0000000d600d7221 */ /* 0x000fe20000010000 */
[-C--:B------:R-:W-:Y:S01]  /*6030*/  MOV R78, R87.reuse ;  /* 0x00000057004e7202 */ /* 0x080fe20000000f00 */
[----:B------:R-:W2:Y:S01]  /*6040*/  MUFU.EX2 R191, R191 ;  /* 0x000000bf00bf7308 */ /* 0x000ea20000000800 */
[----:B---3--:R-:W-:Y:S01]  /*6050*/  FADD.FTZ R3, R189, R14 ;  /* 0x0000000ebd037221 */ /* 0x008fe20000010000 */
[-C--:B------:R-:W-:Y:S01]  /*6060*/  MOV R74, R87.reuse ;  /* 0x00000057004a7202 */ /* 0x080fe20000000f00 */
[--C-:B------:R-:W-:Y:S01]  /*6070*/  IMAD.MOV.U32 R31, RZ, RZ, R87.reuse ;  /* 0x000000ffff1f7224 */ /* 0x100fe200078e0057 */
[-C--:B------:R-:W-:Y:S01]  /*6080*/  MOV R70, R87.reuse ;  /* 0x0000005700467202 */ /* 0x080fe20000000f00 */
[--C-:B------:R-:W-:Y:S01]  /*6090*/  IMAD.MOV.U32 R29, RZ, RZ, R87.reuse ;  /* 0x000000ffff1d7224 */ /* 0x100fe200078e0057 */
[----:B------:R-:W-:Y:S01]  /*60a0*/  MOV R66, R87 ;  /* 0x0000005700427202 */ /* 0x000fe20000000f00 */
[----:B------:R-:W-:Y:S01]  /*60b0*/  IMAD.MOV.U32 R27, RZ, RZ, R87 ;  /* 0x000000ffff1b7224 */ /* 0x000fe200078e0057 */
[----:B------:R-:W3:Y:S01]  /*60c0*/  MUFU.EX2 R198, R198 ;  /* 0x000000c600c67308 */ /* 0x000ee20000000800 */
[C---:B-1----:R-:W-:Y:S01]  /*60d0*/  FADD.FTZ R14, R48.reuse, R3 ;  /* 0x00000003300e7221 */ /* 0x042fe20000010000 */
[----:B------:R-:W-:Y:S01]  /*60e0*/  F2FP.BF16.F32.PACK_AB R189, R48, R189 ;  /* 0x000000bd30bd723e */ /* 0x000fe200000010ff */
[--C-:B------:R-:W-:Y:S01]  /*60f0*/  IMAD.MOV.U32 R48, RZ, RZ, R87.reuse ;  /* 0x000000ffff307224 */ /* 0x100fe200078e0057 */
[-C--:B------:R-:W-:Y:S01]  /*6100*/  MOV R62, R87.reuse ;  /* 0x00000057003e7202 */ /* 0x080fe20000000f00 */
[----:B------:R-:W-:Y:S01]  /*6110*/  IMAD.MOV.U32 R25, RZ, RZ, R87 ;  /* 0x000000ffff197224 */ /* 0x000fe200078e0057 */
[----:B------:R-:W-:-:S02]  /*6120*/  MOV R46, R87 ;  /* 0x00000057002e7202 */ /* 0x000fc40000000f00 */
[----:B------:R-:W1:Y:S01]  /*6130*/  MUFU.EX2 R50, R50 ;  /* 0x0000003200327308 */ /* 0x000e620000000800 */
[----:B--2---:R-:W-:Y:S01]  /*6140*/  FADD.FTZ R3, R191, R14 ;  /* 0x0000000ebf037221 */ /* 0x004fe20000010000 */
[-C--:B------:R-:W-:Y:S02]  /*6150*/  MOV R42, R87.reuse ;  /* 0x00000057002a7202 */ /* 0x080fe40000000f00 */
[----:B------:R-:W-:-:S04]  /*6160*/  MOV R30, R87 ;  /* 0x00000057001e7202 */ /* 0x000fc80000000f00 */
[----:B------:R-:W2:Y:S01]  /*6170*/  MUFU.EX2 R45, R142 ;  /* 0x0000008e002d7308 */ /* 0x000ea20000000800 */
[----:B---3--:R-:W-:-:S07]  /*6180*/  FADD.FTZ R60, R198, R13 ;  /* 0x0000000dc63c7221 */ /* 0x008fce0000010000 */
[----:B------:R-:W3:Y:S01]  /*6190*/  MUFU.EX2 R193, R193 ;  /* 0x000000c100c17308 */ /* 0x000ee20000000800 */
[C---:B-1----:R-:W-:Y:S01]  /*61a0*/  FADD.FTZ R14, R50.reuse, R3 ;  /* 0x00000003320e7221 */ /* 0x042fe20000010000 */
[----:B------:R-:W-:Y:S02]  /*61b0*/  F2FP.BF16.F32.PACK_AB R191, R50, R191 ;  /* 0x000000bf32bf723e */ /* 0x000fe400000010ff */
[----:B------:R-:W-:-:S04]  /*61c0*/  MOV R50, R87 ;  /* 0x0000005700327202 */ /* 0x000fc80000000f00 */
[----:B------:R-:W1:Y:S01]  /*61d0*/  MUFU.EX2 R200, R200 ;  /* 0x000000c800c87308 */ /* 0x000e620000000800 */
[C---:B--2---:R-:W-:Y:S01]  /*61e0*/  FADD.FTZ R13, R45.reuse, R60 ;  /* 0x0000003c2d0d7221 */ /* 0x044fe20000010000 */
[----:B------:R-:W-:Y:S01]  /*61f0*/  F2FP.BF16.F32.PACK_AB R198, R45, R198 ;  /* 0x000000c62dc6723e */ /* 0x000fe200000010ff */
[----:B------:R-:W-:-:S05]  /*6200*/  IMAD.MOV.U32 R45, RZ, RZ, R87 ;  /* 0x000000ffff2d7224 */ /* 0x000fca00078e0057 */
[----:B------:R-:W2:Y:S01]  /*6210*/  MUFU.EX2 R52, R52 ;  /* 0x0000003400347308 */ /* 0x000ea20000000800 */
[----:B---3--:R-:W-:-:S07]  /*6220*/  FADD.FTZ R3, R193, R14 ;  /* 0x0000000ec1037221 */ /* 0x008fce0000010000 */
[----:B------:R-:W3:Y:S01]  /*6230*/  MUFU.EX2 R47, R148 ;  /* 0x00000094002f7308 */ /* 0x000ee20000000800 */
[----:B-1----:R-:W-:-:S07]  /*6240*/  FADD.FTZ R60, R200, R13 ;  /* 0x0000000dc83c7221 */ /* 0x002fce0000010000 */
[----:B------:R-:W1:Y:S01]  /*6250*/  MUFU.EX2 R195, R195 ;  /* 0x000000c300c37308 */ /* 0x000e620000000800 */
[C---:B--2---:R-:W-:Y:S01]  /*6260*/  FADD.FTZ R14, R52.reuse, R3 ;  /* 0x00000003340e7221 */ /* 0x044fe20000010000 */
[----:B------:R-:W-:Y:S01]  /*6270*/  F2FP.BF16.F32.PACK_AB R193, R52, R193 ;  /* 0x000000c134c1723e */ /* 0x000fe200000010ff */
[----:B------:R-:W-:-:S05]  /*6280*/  IMAD.MOV.U32 R52, RZ, RZ, R87 ;  /* 0x000000ffff347224 */ /* 0x000fca00078e0057 */
[----:B------:R-:W-:Y:S01]  /*6290*/  MUFU.EX2 R202, R202 ;  /* 0x000000ca00ca7308 */ /* 0x000fe20000000800 */
[C---:B---3--:R-:W-:Y:S01]  /*62a0*/  FADD.FTZ R13, R47.reuse, R60 ;  /* 0x0000003c2f0d7221 */ /* 0x048fe20000010000 */
[----:B------:R-:W-:Y:S01]  /*62b0*/  F2FP.BF16.F32.PACK_AB R200, R47, R200 ;  /* 0x000000c82fc8723e */ /* 0x000fe200000010ff */
[--C-:B------:R-:W-:Y:S02]  /*62c0*/  IMAD.MOV.U32 R60, RZ, RZ, R87.reuse ;  /* 0x000000ffff3c7224 */ /* 0x100fe400078e0057 */
[----:B------:R-:W-:-:S03]  /*62d0*/  IMAD.MOV.U32 R47, RZ, RZ, R87 ;  /* 0x000000ffff2f7224 */ /* 0x000fc600078e0057 */
[----:B------:R-:W2:Y:S01]  /*62e0*/  MUFU.EX2 R54, R54 ;  /* 0x0000003600367308 */ /* 0x000ea20000000800 */
[----:B-1----:R-:W-:-:S07]  /*62f0*/  FADD.FTZ R3, R195, R14 ;  /* 0x0000000ec3037221 */ /* 0x002fce0000010000 */
[----:B------:R-:W-:Y:S08]  /*6300*/  MUFU.EX2 R49, R152 ;  /* 0x0000009800317308 */ /* 0x000ff00000000800 */
[----:B------:R-:W1:Y:S01]  /*6310*/  MUFU.EX2 R197, R197 ;  /* 0x000000c500c57308 */ /* 0x000e620000000800 */
[C---:B--2---:R-:W-:Y:S01]  /*6320*/  FADD.FTZ R14, R54.reuse, R3 ;  /* 0x00000003360e7221 */ /* 0x044fe20000010000 */
[----:B------:R-:W-:-:S02]  /*6330*/  F2FP.BF16.F32.PACK_AB R195, R54, R195 ;  /* 0x000000c336c3723e */ /* 0x000fc400000010ff */
[----:B------:R-:W-:-:S04]  /*6340*/  MOV R54, R87 ;  /* 0x0000005700367202 */ /* 0x000fc80000000f00 */
[----:B------:R-:W-:Y:S08]  /*6350*/  MUFU.EX2 R204, R204 ;  /* 0x000000cc00cc7308 */ /* 0x000ff00000000800 */
[----:B------:R-:W2:Y:S01]  /*6360*/  MUFU.EX2 R56, R56 ;  /* 0x0000003800387308 */ /* 0x000ea20000000800 */
[----:B-1----:R-:W-:-:S07]  /*6370*/  FADD.FTZ R3, R197, R14 ;  /* 0x0000000ec5037221 */ /* 0x002fce0000010000 */
[----:B------:R-:W-:Y:S08]  /*6380*/  MUFU.EX2 R51, R51 ;  /* 0x0000003300337308 */ /* 0x000ff00000000800 */
[----:B------:R-:W1:Y:S01]  /*6390*/  MUFU.EX2 R199, R199 ;  /* 0x000000c700c77308 */ /* 0x000e620000000800 */
[C---:B--2---:R-:W-:Y:S01]  /*63a0*/  FADD.FTZ R14, R56.reuse, R3 ;  /* 0x00000003380e7221 */ /* 0x044fe20000010000 */
[----:B------:R-:W-:Y:S01]  /*63b0*/  F2FP.BF16.F32.PACK_AB R197, R56, R197 ;  /* 0x000000c538c5723e */ /* 0x000fe200000010ff */
[----:B------:R-:W-:-:S05]  /*63c0*/  IMAD.MOV.U32 R56, RZ, RZ, R87 ;  /* 0x000000ffff387224 */ /* 0x000fca00078e0057 */
[----:B------:R-:W2:Y:S08]  /*63d0*/  MUFU.EX2 R206, R206 ;  /* 0x000000ce00ce7308 */ /* 0x000eb00000000800 */
[----:B------:R3:W-:Y:S01]  /*63e0*/  MUFU.EX2 R207, R38 ;  /* 0x0000002600cf7308 */ /* 0x0007e20000000800 */
[----:B-1----:R-:W-:-:S07]  /*63f0*/  FADD.FTZ R3, R199, R14 ;  /* 0x0000000ec7037221 */ /* 0x002fce0000010000 */
[----:B------:R-:W1:Y:S01]  /*6400*/  MUFU.EX2 R58, R58 ;  /* 0x0000003a003a7308 */ /* 0x000e620000000800 */
[----:B---3--:R-:W-:Y:S01]  /*6410*/  FADD.FTZ R38, R202, R13 ;  /* 0x0000000dca267221 */ /* 0x008fe20000010000 */
[----:B------:R-:W-:-:S03]  /*6420*/  F2FP.BF16.F32.PACK_AB R202, R49, R202 ;  /* 0x000000ca31ca723e */ /* 0x000fc600000010ff */
[----:B------:R-:W-:Y:S01]  /*6430*/  FADD.FTZ R13, R49, R38 ;  /* 0x00000026310d7221 */ /* 0x000fe20000010000 */
[----:B------:R-:W-:Y:S02]  /*6440*/  IMAD.MOV.U32 R49, RZ, RZ, R87 ;  /* 0x000000ffff317224 */ /* 0x000fe400078e0057 */
[----:B------:R-:W3:Y:S01]  /*6450*/  MUFU.EX2 R53, R53 ;  /* 0x0000003500357308 */ /* 0x000ee20000000800 */
[----:B------:R-:W-:Y:S01]  /*6460*/  FADD.FTZ R38, R204, R13 ;  /* 0x0000000dcc267221 */ /* 0x000fe20000010000 */
[----:B------:R-:W-:-:S03]  /*6470*/  F2FP.BF16.F32.PACK_AB R204, R51, R204 ;  /* 0x000000cc33cc723e */ /* 0x000fc600000010ff */
[----:B------:R-:W-:Y:S01]  /*6480*/  FADD.FTZ R13, R51, R38 ;  /* 0x00000026330d7221 */ /* 0x000fe20000010000 */
[----:B------:R-:W-:Y:S02]  /*6490*/  IMAD.MOV.U32 R51, RZ, RZ, R87 ;  /* 0x000000ffff337224 */ /* 0x000fe400078e0057 */
[----:B------:R-:W4:Y:S01]  /*64a0*/  MUFU.EX2 R201, R201 ;  /* 0x000000c900c97308 */ /* 0x000f220000000800 */
[----:B--2---:R-:W-:Y:S01]  /*64b0*/  FADD.FTZ R38, R206, R13 ;  /* 0x0000000dce267221 */ /* 0x004fe20000010000 */
[C---:B-1----:R-:W-:Y:S01]  /*64c0*/  FADD.FTZ R14, R58.reuse, R3 ;  /* 0x000000033a0e7221 */ /* 0x042fe20000010000 */
[----:B------:R-:W-:Y:S02]  /*64d0*/  F2FP.BF16.F32.PACK_AB R199, R58, R199 ;  /* 0x000000c73ac7723e */ /* 0x000fe400000010ff */
[----:B------:R-:W-:-:S03]  /*64e0*/  MOV R58, R87 ;  /* 0x00000057003a7202 */ /* 0x000fc60000000f00 */
[----:B------:R-:W1:Y:S01]  /*64f0*/  MUFU.EX2 R208, R208 ;  /* 0x000000d000d07308 */ /* 0x000e620000000800 */
[C---:B---3--:R-:W-:Y:S01]  /*6500*/  FADD.FTZ R13, R53.reuse, R38 ;  /* 0x00000026350d7221 */ /* 0x048fe20000010000 */
[----:B------:R-:W-:Y:S01]  /*6510*/  F2FP.BF16.F32.PACK_AB R206, R53, R206 ;  /* 0x000000ce35ce723e */ /* 0x000fe200000010ff */
[----:B------:R-:W-:-:S05]  /*6520*/  IMAD.MOV.U32 R53, RZ, RZ, R87 ;  /* 0x000000ffff357224 */ /* 0x000fca00078e0057 */
[----:B------:R-:W2:Y:S01]  /*6530*/  MUFU.EX2 R32, R32 ;  /* 0x0000002000207308 */ /* 0x000ea20000000800 */
[----:B----4-:R-:W-:-:S07]  /*6540*/  FADD.FTZ R3, R201, R14 ;  /* 0x0000000ec9037221 */ /* 0x010fce0000010000 */
[----:B------:R-:W3:Y:S01]  /*6550*/  MUFU.EX2 R55, R55 ;  /* 0x0000003700377308 */ /* 0x000ee20000000800 */
[----:B-1----:R-:W-:-:S07]  /*6560*/  FADD.FTZ R38, R208, R13 ;  /* 0x0000000dd0267221 */ /* 0x002fce0000010000 */
[----:B------:R-:W1:Y:S01]  /*6570*/  MUFU.EX2 R203, R203 ;  /* 0x000000cb00cb7308 */ /* 0x000e620000000800 */
[C---:B--2---:R-:W-:Y:S01]  /*6580*/  FADD.FTZ R14, R32.reuse, R3 ;  /* 0x00000003200e7221 */ /* 0x044fe20000010000 */
[----:B------:R-:W-:Y:S01]  /*6590*/  F2FP.BF16.F32.PACK_AB R201, R32, R201 ;  /* 0x000000c920c9723e */ /* 0x000fe200000010ff */
[----:B------:R-:W-:-:S05]  /*65a0*/  IMAD.MOV.U32 R32, RZ, RZ, R87 ;  /* 0x000000ffff207224 */ /* 0x000fca00078e0057 */
        /* <DEDUP_REMOVED lines=11> */
[----:B------:R-:W-:Y:S02]  /*6660*/  F2FP.BF16.F32.PACK_AB R203, R34, R203 ;  /* 0x000000cb22cb723e */ /* 0x000fe400000010ff */
[----:B------:R-:W-:-:S04]  /*6670*/  MOV R34, R87 ;  /* 0x0000005700227202 */ /* 0x000fc80000000f00 */
[----:B------:R-:W3:Y:S01]  /*6680*/  MUFU.EX2 R212, R212 ;  /* 0x000000d400d47308 */ /* 0x000ee20000000800 */
[C---:B-1----:R-:W-:Y:S01]  /*6690*/  FADD.FTZ R13, R57.reuse, R26 ;  /* 0x0000001a390d7221 */ /* 0x042fe20000010000 */
[----:B------:R-:W-:Y:S01]  /*66a0*/  F2FP.BF16.F32.PACK_AB R210, R57, R210 ;  /* 0x000000d239d2723e */ /* 0x000fe200000010ff */
[----:B------:R-:W-:-:S05]  /*66b0*/  IMAD.MOV.U32 R57, RZ, RZ, R87 ;  /* 0x000000ffff397224 */ /* 0x000fca00078e0057 */
[----:B------:R-:W1:Y:S01]  /*66c0*/  MUFU.EX2 R36, R36 ;  /* 0x0000002400247308 */ /* 0x000e620000000800 */
[----:B--2---:R-:W-:-:S07]  /*66d0*/  FADD.FTZ R3, R205, R14 ;  /* 0x0000000ecd037221 */ /* 0x004fce0000010000 */
[----:B------:R-:W2:Y:S01]  /*66e0*/  MUFU.EX2 R59, R59 ;  /* 0x0000003b003b7308 */ /* 0x000ea20000000800 */
[----:B---3--:R-:W-:-:S07]  /*66f0*/  FADD.FTZ R14, R212, R13 ;  /* 0x0000000dd40e7221 */ /* 0x008fce0000010000 */
[----:B------:R-:W3:Y:S01]  /*6700*/  MUFU.EX2 R90, R90 ;  /* 0x0000005a005a7308 */ /* 0x000ee20000000800 */
[C---:B-1----:R-:W-:Y:S01]  /*6710*/  FADD.FTZ R3, R36.reuse, R3 ;  /* 0x0000000324037221 */ /* 0x042fe20000010000 */
[----:B------:R-:W-:Y:S01]  /*6720*/  F2FP.BF16.F32.PACK_AB R205, R36, R205 ;  /* 0x000000cd24cd723e */ /* 0x000fe200000010ff */
[----:B------:R-:W-:-:S05]  /*6730*/  IMAD.MOV.U32 R36, RZ, RZ, R87 ;  /* 0x000000ffff247224 */ /* 0x000fca00078e0057 */
[----:B------:R-:W1:Y:S01]  /*6740*/  MUFU.EX2 R24, R24 ;  /* 0x0000001800187308 */ /* 0x000e620000000800 */
[C---:B--2---:R-:W-:Y:S01]  /*6750*/  FADD.FTZ R13, R59.reuse, R14 ;  /* 0x0000000e3b0d7221 */ /* 0x044fe20000010000 */
[----:B------:R-:W-:Y:S01]  /*6760*/  F2FP.BF16.F32.PACK_AB R212, R59, R212 ;  /* 0x000000d43bd4723e */ /* 0x000fe200000010ff */
[----:B------:R-:W-:-:S05]  /*6770*/  IMAD.MOV.U32 R59, RZ, RZ, R87 ;  /* 0x000000ffff3b7224 */ /* 0x000fca00078e0057 */
[----:B------:R-:W2:Y:S01]  /*6780*/  MUFU.EX2 R209, R104 ;  /* 0x0000006800d17308 */ /* 0x000ea20000000800 */
[----:B---3--:R-:W-:-:S04]  /*6790*/  FADD.FTZ R14, R90, R3 ;  /* 0x000000035a0e7221 */ /* 0x008fc80000010000 */
[C---:B------:R-:W-:Y:S01]  /*67a0*/  FADD.FTZ R3, R207.reuse, R14 ;  /* 0x0000000ecf037221 */ /* 0x040fe20000010000 */
[----:B------:R-:W-:Y:S02]  /*67b0*/  F2FP.BF16.F32.PACK_AB R207, R207, R90 ;  /* 0x0000005acfcf723e */ /* 0x000fe400000010ff */
        /* <DEDUP_REMOVED lines=10> */
[----:B------:R-:W-:Y:S01]  /*6860*/  F2FP.BF16.F32.PACK_AB R211, R211, R28 ;  /* 0x0000001cd3d3723e */ /* 0x000fe200000010ff */
[----:B------:R-:W-:-:S05]  /*6870*/  IMAD.MOV.U32 R28, RZ, RZ, R87 ;  /* 0x000000ffff1c7224 */ /* 0x000fca00078e0057 */
        /* <DEDUP_REMOVED lines=16> */
[----:B------:R1:W4:Y:S01]  /*6980*/  MUFU.EX2 R63, R192 ;  /* 0x000000c0003f7308 */ /* 0x0003220000000800 */
[----:B--2---:R-:W-:-:S07]  /*6990*/  FADD.FTZ R26, R216, R13 ;  /* 0x0000000dd81a7221 */ /* 0x004fce0000010000 */
[----:B------:R-:W2:Y:S01]  /*69a0*/  MUFU.EX2 R217, R102 ;  /* 0x0000006600d97308 */ /* 0x000ea20000000800 */
[----:B---3--:R-:W-:Y:S01]  /*69b0*/  FADD.FTZ R12, R100, R3 ;  /* 0x00000003640c7221 */ /* 0x008fe20000010000 */
[----:B-1----:R-:W-:Y:S01]  /*69c0*/  F2FP.BF16.F32.PACK_AB R192, R86, R39 ;  /* 0x0000002756c0723e */ /* 0x002fe200000010ff */
[----:B------:R-:W-:Y:S01]  /*69d0*/  IMAD.MOV.U32 R39, RZ, RZ, R87 ;  /* 0x000000ffff277224 */ /* 0x000fe200078e0057 */
[----:B------:R-:W-:-:S04]  /*69e0*/  MOV R86, R87 ;  /* 0x0000005700567202 */ /* 0x000fc80000000f00 */
[----:B------:R-:W1:Y:S01]  /*69f0*/  MUFU.EX2 R218, R218 ;  /* 0x000000da00da7308 */ /* 0x000e620000000800 */
[C---:B----4-:R-:W-:Y:S01]  /*6a00*/  FADD.FTZ R13, R63.reuse, R26 ;  /* 0x0000001a3f0d7221 */ /* 0x050fe20000010000 */
[----:B------:R-:W-:Y:S01]  /*6a10*/  F2FP.BF16.F32.PACK_AB R216, R63, R216 ;  /* 0x000000d83fd8723e */ /* 0x000fe200000010ff */
[----:B------:R-:W-:-:S05]  /*6a20*/  IMAD.MOV.U32 R63, RZ, RZ, R87 ;  /* 0x000000ffff3f7224 */ /* 0x000fca00078e0057 */
[----:B------:R-:W3:Y:S01]  /*6a30*/  MUFU.EX2 R106, R106 ;  /* 0x0000006a006a7308 */ /* 0x000ee20000000800 */
[C---:B--2---:R-:W-:Y:S01]  /*6a40*/  FADD.FTZ R3, R217.reuse, R12 ;  /* 0x0000000cd9037221 */ /* 0x044fe20000010000 */
[----:B------:R-:W-:-:S06]  /*6a50*/  F2FP.BF16.F32.PACK_AB R217, R217, R100 ;  /* 0x00000064d9d9723e */ /* 0x000fcc00000010ff */
[----:B------:R-:W2:Y:S01]  /*6a60*/  MUFU.EX2 R33, R33 ;  /* 0x0000002100217308 */ /* 0x000ea20000000800 */
[----:B-1----:R-:W-:-:S07]  /*6a70*/  FADD.FTZ R26, R218, R13 ;  /* 0x0000000dda1a7221 */ /* 0x002fce0000010000 */
[----:B------:R-:W1:Y:S01]  /*6a80*/  MUFU.EX2 R65, R65 ;  /* 0x0000004100417308 */ /* 0x000e620000000800 */
[----:B---3--:R-:W-:Y:S01]  /*6a90*/  FADD.FTZ R12, R106, R3 ;  /* 0x000000036a0c7221 */ /* 0x008fe20000010000 */
[C---:B--2---:R-:W-:Y:S01]  /*6aa0*/  FADD.FTZ R14, R33.reuse, R26 ;  /* 0x0000001a210e7221 */ /* 0x044fe20000010000 */
[----:B------:R-:W-:Y:S01]  /*6ab0*/  F2FP.BF16.F32.PACK_AB R218, R33, R218 ;  /* 0x000000da21da723e */ /* 0x000fe200000010ff */
[--C-:B------:R-:W-:Y:S01]  /*6ac0*/  IMAD.MOV.U32 R33, RZ, RZ, R87.reuse ;  /* 0x000000ffff217224 */ /* 0x100fe200078e0057 */
[----:B------:R-:W-:Y:S01]  /*6ad0*/  MOV R26, R87 ;  /* 0x00000057001a7202 */ /* 0x000fe20000000f00 */
[C---:B-1----:R-:W-:Y:S01]  /*6ae0*/  FADD.FTZ R13, R65.reuse, R12 ;  /* 0x0000000c410d7221 */ /* 0x042fe20000010000 */
[----:B------:R-:W-:Y:S01]  /*6af0*/  F2FP.BF16.F32.PACK_AB R219, R65, R106 ;  /* 0x0000006a41db723e */ /* 0x000fe200000010ff */
[----:B------:R-:W-:Y:S01]  /*6b00*/  IMAD.MOV.U32 R65, RZ, RZ, R87 ;  /* 0x000000ffff417224 */ /* 0x000fe200078e0057 */
[----:B------:R-:W-:Y:S06]  /*6b10*/  @!P2 BRA `(.L_x_5528) ;  /* 0x000000580048a947 */ /* 0x000fec0003800000 */
[----:B------:R-:W-:Y:S01]  /*6b20*/  R2UR UR60, R2 ;  /* 0x00000000023c72ca */ /* 0x000fe200000e0000 */
[----:B------:R-:W-:Y:S01]  /*6b30*/  IMAD.MOV.U32 R3, RZ, RZ, R92 ;  /* 0x000000ffff037224 */ /* 0x000fe200078e005c */
[----:B------:R-:W-:Y:S02]  /*6b40*/  MOV R12, R88 ;  /* 0x00000058000c7202 */ /* 0x000fe40000000f00 */
        /* <DEDUP_REMOVED lines=33> */
[----:B------:R-:W-:Y:S01]  /*6d60*/  UMOV UR37, UR38 ;  /* 0x0000002600257c82 */ /* 0x000fe20008000000 */
[----:B------:R-:W-:-:S10]  /*6d70*/  ULDC UR7, c[0x0][0x9d8] ;  /* 0x0002760000077ab9 */ /* 0x000fd40000000800 */
.L_x_5537:
[----:B------:R-:W-:Y:S01]  /*6d80*/  R2UR UR10, R18 ;  /* 0x00000000120a72ca */ /* 0x000fe200000e0000 */
[----:B------:R-:W-:-:S04]  /*6d90*/  UIADD3 UR38, UR37, 0x1, URZ ;  /* 0x0000000125267890 */ /* 0x000fc8000fffe03f */
[----:B------:R-:W-:-:S04]  /*6da0*/  UISETP.NE.AND UP0, UPT, UR38, 0x2, UPT ;  /* 0x000000022600788c */ /* 0x000fc8000bf05270 */
[----:B------:R-:W-:Y:S02]  /*6db0*/  USEL UR6, URZ, 0x1, UP0 ;  /* 0x000000013f067887 */ /* 0x000fe40008000000 */
[----:B------:R-:W-:Y:S02]  /*6dc0*/  USEL UR38, UR38, URZ, UP0 ;  /* 0x0000003f26267287 */ /* 0x000fe40008000000 */
[----:B------:R-:W-:Y:S01]  /*6dd0*/  ISETP.NE.AND P3, PT, RZ, UR10, PT ;  /* 0x0000000aff007c0c */ /* 0x000fe2000bf65270 */
[----:B------:R-:W-:-:S06]  /*6de0*/  ULOP3.LUT UR6, UR60, UR6, URZ, 0x3c, !UPT ;  /* 0x000000063c067292 */ /* 0x000fcc000f8e3c3f */
[----:B------:R-:W-:-:S06]  /*6df0*/  IMAD.U32 R2, RZ, RZ, UR6 ;  /* 0x00000006ff027e24 */ /* 0x000fcc000f8e00ff */
[----:B------:R-:W-:Y:S05]  /*6e00*/  @P3 BRA `(.L_x_5529) ;  /* 0x0000000000303947 */ /* 0x000fea0003800000 */
[----:B------:R-:W-:Y:S05]  /*6e10*/  @!P0 BRA `(.L_x_5530) ;  /* 0x0000000000048947 */ /* 0x000fea0003800000 */
[----:B------:R-:W-:Y:S01]  /*6e20*/  BPT.TRAP 0x1 ;  /* 0x000000040000795c */ /* 0x000fe20000300000 */
.L_x_5530:
[----:B------:R-:W-:Y:S01]  /*6e30*/  R2UR UR10, R2 ;  /* 0x00000000020a72ca */ /* 0x000fe200000e0000 */
[----:B------:R-:W-:-:S12]  /*6e40*/  ULEA UR6, UR38, UR39, 0x3 ;  /* 0x0000002726067291 */ /* 0x000fd8000f8e183f */
[----:B------:R-:W-:-:S05]  /*6e50*/  IMAD.U32 R15, RZ, RZ, UR10 ;  /* 0x0000000aff0f7e24 */ /* 0x000fca000f8e00ff */
[----:B------:R-:W-:-:S04]  /*6e60*/  SHF.L.U32 R15, R15, 0x1f, RZ ;  /* 0x0000001f0f0f7819 */ /* 0x000fc800000006ff */
[----:B------:R1:W2:Y:S01]  /*6e70*/  SYNCS.PHASECHK.TRANS64.TRYWAIT P2, [UR6+0x34830], R15 ;  /* 0x0348300fff0075a7 */ /* 0x0002a20008040146 */
[----:B------:R-:W-:Y:S05]  /*6e80*/  @!P0 BRA `(.L_x_5531) ;  /* 0x0000000000048947 */ /* 0x000fea0003800000 */
[----:B------:R-:W-:Y:S01]  /*6e90*/  BPT.TRAP 0x1 ;  /* 0x000000040000795c */ /* 0x000fe20000300000 */
.L_x_5531:
[----:B--2---:R-:W-:Y:S05]  /*6ea0*/  @P2 BRA `(.L_x_5529) ;  /* 0x0000000000082947 */ /* 0x004fea0003800000 */
[----:B------:R-:W2:Y:S02]  /*6eb0*/  SYNCS.PHASECHK.TRANS64.TRYWAIT P2, [UR6+0x34830], R15 ;  /* 0x0348300fff0075a7 */ /* 0x000ea40008040146 */
[----:B--2---:R-:W-:Y:S05]  /*6ec0*/  @!P2 BRA `(.L_x_5532) ;  /* 0x0000009800d0a947 */ /* 0x004fea0003800000 */
.L_x_5529:
[----:B--2---:R-:W2:Y:S01]  /*6ed0*/  S2R R20, SR_TID.X ;  /* 0x0000000000147919 */ /* 0x004ea20000002100 */
[----:B------:R-:W-:Y:S01]  /*6ee0*/  R2UR UR6, R0 ;  /* 0x00000000000672ca */ /* 0x000fe200000e0000 */
[----:B------:R-:W-:Y:S01]  /*6ef0*/  UMOV UR59, 0x40000040 ;  /* 0x40000040003b7882 */ /* 0x000fe20000000000 */
[----:B------:R-:W-:Y:S01]  /*6f00*/  R2UR UR18, R10 ;  /* 0x000000000a1272ca */ /* 0x000fe200000e0000 */
[----:B------:R-:W-:Y:S01]  /*6f10*/  UMOV UR23, 0x40000040 ;  /* 0x4000004000177882 */ /* 0x000fe20000000000 */
        /* <DEDUP_REMOVED lines=8> */
[----:B------:R-:W-:Y:S01]  /*6fa0*/  R2UR UR14, R8 ;  /* 0x00000000080e72ca */ /* 0x000fe200000e0000 */
[----:B------:R-:W-:Y:S01]  /*6fb0*/  UIMAD UR6, UR38, 0xb00, UR6 ;  /* 0x00000b00260678a4 */ /* 0x000fe2000f8e0206 */
[----:B------:R-:W-:Y:S01]  /*6fc0*/  R2UR UR15, R9 ;  /* 0x00000000090f72ca */ /* 0x000fe200000e0000 */
[----:B------:R-:W-:Y:S01]  /*6fd0*/  UMOV UR56, UR18 ;  /* 0x0000001200387c82 */ /* 0x000fe20008000000 */
[----:B------:R-:W-:Y:S01]  /*6fe0*/  UMOV UR20, UR18 ;  /* 0x0000001200147c82 */ /* 0x000fe20008000000 */
[----:B------:R-:W-:Y:S01]  /*6ff0*/  UMOV UR57, UR19 ;  /* 0x0000001300397c82 */ /* 0x000fe20008000000 */
[----:B------:R-:W-:-:S02]  /*7000*/  UIADD3 UR22, UR6, 0x80, URZ ;  /* 0x0000008006167890 */ /* 0x000fc4000fffe03f */
        /* <DEDUP_REMOVED lines=9> */
[----:B--2---:R-:W-:Y:S01]  /*70a0*/  SHF.R.U32.HI R20, RZ, 0x7, R20 ;  /* 0x00000007ff147819 */ /* 0x004fe20000011614 */
[----:B------:R-:W-:Y:S01]  /*70b0*/  UMOV UR32, UR18 ;  /* 0x0000001200207c82 */ /* 0x000fe20008000000 */
[----:B------:R-:W-:Y:S01]  /*70c0*/  UMOV UR33, UR19 ;  /* 0x0000001300217c82 */ /* 0x000fe20008000000 */
[----:B------:R-:W-:-:S02]  /*70d0*/  UIADD3 UR42, UR6, 0x280, URZ ;  /* 0x00000280062a7890 */ /* 0x000fc4000fffe03f */
[----:B-1----:R-:W-:Y:S01]  /*70e0*/  VIADD R15, R20, 0x8 ;  /* 0x00000008140f7836 */ /* 0x002fe20000000000 */
[----:B------:R-:W-:Y:S01]  /*70f0*/  UMOV UR40, UR18 ;  /* 0x0000001200287c82 */ /* 0x000fe20008000000 */
[----:B------:R-:W-:Y:S01]  /*7100*/  UMOV UR41, UR19 ;  /* 0x0000001300297c82 */ /* 0x000fe20008000000 */
[----:B------:R-:W-:Y:S02]  /*7110*/  UIADD3 UR46, UR6, 0x300, URZ ;  /* 0x00000300062e7890 */ /* 0x000fe4000fffe03f */
[----:B------:R1:W-:Y:S01]  /*7120*/  BAR.SYNC.DEFER_BLOCKING R15, 0x100 ;  /* 0x0004000f0000751d */ /* 0x0003e20000010000 */
[----:B------:R-:W-:Y:S02]  /*7130*/  UIADD3 UR50, UR6, 0x380, URZ ;  /* 0x0000038006327890 */ /* 0x000fe4000fffe03f */
[----:B------:R-:W-:Y:S02]  /*7140*/  UIADD3 UR54, UR6, 0x400, URZ ;  /* 0x0000040006367890 */ /* 0x000fe4000fffe03f */
[----:B------:R-:W-:Y:S01]  /*7150*/  UIADD3 UR10, UR6, 0x500, URZ ;  /* 0x00000500060a7890 */ /* 0x000fe2000fffe03f */
[----:B------:R-:W-:Y:S01]  /*7160*/  UMOV UR44, UR18 ;  /* 0x00000012002c7c82 */ /* 0x000fe20008000000 */
[----:B------:R-:W-:Y:S01]  /*7170*/  UMOV UR45, UR19 ;  /* 0x00000013002d7c82 */ /* 0x000fe20008000000 */
[----:B------:R-:W-:Y:S01]  /*7180*/  UMOV UR48, UR18 ;  /* 0x0000001200307c82 */ /* 0x000fe20008000000 */
[----:B------:R-:W-:Y:S01]  /*7190*/  UMOV UR49, UR19 ;  /* 0x0000001300317c82 */ /* 0x000fe20008000000 */
[----:B------:R-:W-:Y:S01]  /*71a0*/  UMOV UR52, UR18 ;  /* 0x0000001200347c82 */ /* 0x000fe20008000000 */
[----:B------:R-:W-:Y:S01]  /*71b0*/  UMOV UR53, UR19 ;  /* 0x0000001300357c82 */ /* 0x000fe20008000000 */
[----:B------:R-:W-:Y:S01]  /*71c0*/  UMOV UR11, 0x40000040 ;  /* 0x40000040000b7882 */ /* 0x000fe20000000000 */
        /* <DEDUP_REMOVED lines=538> */
[----:B------:R-:W-:Y:S01]  /*9370*/  UIADD3 UR6, UR6, 0xa86, URZ ;  /* 0x00000a8606067890 */ /* 0x000fe2000fffe03f */
        /* <DEDUP_REMOVED lines=33> */
[----:B-1----:R-:W-:Y:S05]  /*9590*/  @P3 BRA `(.L_x_5533) ;  /* 0x00000000002c3947 */ /* 0x002fea0003800000 */
[----:B------:R-:W-:Y:S05]  /*95a0*/  @!P0 BRA `(.L_x_5534) ;  /* 0x0000000000048947 */ /* 0x000fea0003800000 */
[----:B------:R-:W-:Y:S01]  /*95b0*/  BPT.TRAP 0x1 ;  /* 0x000000040000795c */ /* 0x000fe20000300000 */
.L_x_5534:
[----:B------:R-:W-:Y:S01]  /*95c0*/  ULEA UR6, UR37, UR39, 0x3 ;  /* 0x0000002725067291 */ /* 0x000fe2000f8e183f */
[----:B------:R-:W-:-:S04]  /*95d0*/  MOV R15, UR60 ;  /* 0x0000003c000f7c02 */ /* 0x000fc80008000f00 */
[----:B------:R-:W-:-:S04]  /*95e0*/  SHF.L.U32 R15, R15, 0x1f, RZ ;  /* 0x0000001f0f0f7819 */ /* 0x000fc800000006ff */
[----:B------:R1:W2:Y:S01]  /*95f0*/  SYNCS.PHASECHK.TRANS64.TRYWAIT P2, [UR6+0x34850], R15 ;  /* 0x0348500fff0075a7 */ /* 0x0002a20008040146 */
[----:B------:R-:W-:Y:S05]  /*9600*/  @!P0 BRA `(.L_x_5535) ;  /* 0x0000000000048947 */ /* 0x000fea0003800000 */
[----:B------:R-:W-:Y:S01]  /*9610*/  BPT.TRAP 0x1 ;  /* 0x000000040000795c */ /* 0x000fe20000300000 */
.L_x_5535:
[----:B--2---:R-:W-:Y:S05]  /*9620*/  @P2 BRA `(.L_x_5533) ;  /* 0x0000000000082947 */ /* 0x004fea0003800000 */
[----:B------:R-:W2:Y:S02]  /*9630*/  SYNCS.PHASECHK.TRANS64.TRYWAIT P2, [UR6+0x34850], R15 ;  /* 0x0348500fff0075a7 */ /* 0x000ea40008040146 */
[----:B--2---:R-:W-:Y:S05]  /*9640*/  @!P2 BRA `(.L_x_5536) ;  /* 0x000000740008a947 */ /* 0x004fea0003800000 */
.L_x_5533:
        /* <DEDUP_REMOVED lines=9> */
[----:B------:R-:W1:Y:S01]  /*96e0*/  MUFU.TANH R15, R15 ;  /* 0x0000000f000f7308 */ /* 0x000e620000002400 */
[----:B------:R-:W-:Y:S01]  /*96f0*/  FMUL.FTZ R170, R173, UR7 ;  /* 0x00000007adaa7c20 */ /* 0x000fe20008410000 */
[----:B------:R-:W-:Y:S01]  /*9700*/  FMUL.FTZ R160, R160, UR7 ;  /* 0x00000007a0a07c20 */ /* 0x000fe20008410000 */
[----:B------:R-:W-:Y:S01]  /*9710*/  ULOP3.LUT UR6, UR6, 0x5800000, URZ, 0xfc, !UPT ;  /* 0x0580000006067892 */ /* 0x000fe2000f8efc3f */
[----:B------:R-:W-:Y:S01]  /*9720*/  FMUL.FTZ R161, R161, UR7 ;  /* 0x00000007a1a17c20 */ /* 0x000fe20008410000 */
[----:B------:R-:W-:Y:S01]  /*9730*/  FMUL.FTZ R164, R164, UR7 ;  /* 0x00000007a4a47c20 */ /* 0x000fe20008410000 */
[----:B------:R-:W-:Y:S01]  /*9740*/  FMUL.FTZ R21, R171, UR7 ;  /* 0x00000007ab157c20 */ /* 0x000fe20008410000 */
[----:B------:R-:W-:Y:S01]  /*9750*/  UIMAD UR6, UR37, 0xb00, UR6 ;  /* 0x00000b00250678a4 */ /* 0x000fe2000f8e0206 */
[----:B------:R-:W2:Y:S01]  /*9760*/  MUFU.TANH R20, R20 ;  /* 0x0000001400147308 */ /* 0x000ea20000002400 */
[----:B------:R-:W-:Y:S01]  /*9770*/  FMUL.FTZ R171, R174, UR7 ;  /* 0x00000007aeab7c20 */ /* 0x000fe20008410000 */
[----:B------:R-:W-:Y:S01]  /*9780*/  FMUL.FTZ R165, R165, UR7 ;  /* 0x00000007a5a57c20 */ /* 0x000fe20008410000 */
[----:B------:R-:W-:Y:S01]  /*9790*/  FMUL.FTZ R152, R152, UR7 ;  /* 0x0000000798987c20 */ /* 0x000fe20008410000 */
[----:B------:R-:W-:Y:S01]  /*97a0*/  FMUL.FTZ R153, R153, UR7 ;  /* 0x0000000799997c20 */ /* 0x000fe20008410000 */
[----:B------:R-:W-:Y:S01]  /*97b0*/  FMUL.FTZ R156, R156, UR7 ;  /* 0x000000079c9c7c20 */ /* 0x000fe20008410000 */
[----:B------:R-:W-:Y:S01]  /*97c0*/  UMOV UR10, UR6 ;  /* 0x00000006000a7c82 */ /* 0x000fe20008000000 */
[----:B------:R-:W-:Y:S01]  /*97d0*/  FMUL.FTZ R157, R157, UR7 ;  /* 0x000000079d9d7c20 */ /* 0x000fe20008410000 */
[----:B------:R-:W-:Y:S01]  /*97e0*/  HGMMA.64x128x16.F32.BF16 R24, R176, gdesc[UR8].tnspB, R24, gsb0 ;  /* 0x41e00008b0187df0 */ /* 0x000fe20008001818 */
[----:B------:R-:W-:Y:S01]  /*97f0*/  UIADD3 UR10, UR6, 0x80, URZ ;  /* 0x00000080060a7890 */ /* 0x000fe2000fffe03f */
[----:B------:R-:W3:Y:S01]  /*9800*/  MUFU.TANH R169, R169 ;  /* 0x000000a900a97308 */ /* 0x000ee20000002400 */
[----:B------:R-:W-:Y:S01]  /*9810*/  UMOV UR11, 0x40000040 ;  /* 0x40000040000b7882 */ /* 0x000fe20000000000 */
[----:B-1----:R-:W-:Y:S01]  /*9820*/  FMNMX.FTZ R173, R15, R12, !PT ;  /* 0x0000000c0fad7209 */ /* 0x002fe20007810000 */
[----:B------:R-:W-:Y:S01]  /*9830*/  FMUL.FTZ R144, R144, UR7 ;  /* 0x0000000790907c20 */ /* 0x000fe20008410000 */
[----:B------:R-:W-:Y:S01]  /*9840*/  FMUL.FTZ R145, R145, UR7 ;  /* 0x0000000791917c20 */ /* 0x000fe20008410000 */
[----:B------:R-:W-:Y:S01]  /*9850*/  FMUL.FTZ R148, R148, UR7 ;  /* 0x0000000794947c20 */ /* 0x000fe20008410000 */
[----:B------:R-:W-:Y:S01]  /*9860*/  FMUL.FTZ R149, R149, UR7 ;  /* 0x0000000795957c20 */ /* 0x000fe20008410000 */
[----:B--2---:R-:W-:Y:S01]  /*9870*/  FMNMX.FTZ R174, R20, R173, !PT ;  /* 0x000000ad14ae7209 */ /* 0x004fe20007810000 */
        /* <DEDUP_REMOVED lines=75> */
[----:B------:R-:W2:Y:S01]  /*9d30*/  S2R R227, SR_TID.X ;  /* 0x0000000000e37919 */ /* 0x000ea20000002100 */
[----:B------:R-:W-:-:S02]  /*9d40*/  ISETP.LT.AND P2, PT, RZ, UR61, PT ;  /* 0x0000003dff007c0c */ /* 0x000fc4000bf41270 */
[----:B------:R-:W-:Y:S02]  /*9d50*/  R2UR UR60, R2 ;  /* 0x00000000023c72ca */ /* 0x000fe400000e0000 */
[----:B------:R-:W4:Y:S01]  /*9d60*/  MUFU.TANH R145, R145 ;  /* 0x0000009100917308 */ /* 0x000f220000002400 */
[----:B---3--:R-:W-:-:S07]  /*9d70*/  FMNMX.FTZ R173, R157, R174, !PT ;  /* 0x000000ae9dad7209 */ /* 0x008fce0007810000 */
[----:B------:R-:W3:Y:S01]  /*9d80*/  MUFU.TANH R148, R148 ;  /* 0x0000009400947308 */ /* 0x000ee20000002400 */
[----:B-1----:R-:W-:-:S07]  /*9d90*/  FMNMX.FTZ R174, R144, R173, !PT ;  /* 0x000000ad90ae7209 */ /* 0x002fce0007810000 */
[----:B------:R-:W1:Y:S01]  /*9da0*/  MUFU.TANH R149, R149 ;  /* 0x0000009500957308 */ /* 0x000e620000002400 */
[----:B----4-:R-:W-:-:S07]  /*9db0*/  FMNMX.FTZ R173, R145, R174, !PT ;  /* 0x000000ae91ad7209 */ /* 0x010fce0007810000 */
[----:B------:R-:W4:Y:S01]  /*9dc0*/  MUFU.TANH R136, R136 ;  /* 0x0000008800887308 */ /* 0x000f220000002400 */
[----:B---3--:R-:W-:Y:S02]  /*9dd0*/  FMNMX.FTZ R174, R148, R173, !PT ;  /* 0x000000ad94ae7209 */ /* 0x008fe40007810000 */
[----:B--2---:R-:W-:-:S05]  /*9de0*/  SHF.R.U32.HI R227, RZ, 0x7, R227 ;  /* 0x00000007ffe37819 */ /* 0x004fca00000116e3 */
[----:B------:R-:W2:Y:S01]  /*9df0*/  MUFU.TANH R137, R137 ;  /* 0x0000008900897308 */ /* 0x000ea20000002400 */
[----:B-1----:R-:W-:Y:S01]  /*9e00*/  FMNMX.FTZ R173, R149, R174, !PT ;  /* 0x000000ae95ad7209 */ /* 0x002fe20007810000 */
[----:B------:R-:W-:-:S06]  /*9e10*/  FMUL.FTZ R174, R105, UR7 ;  /* 0x0000000769ae7c20 */ /* 0x000fcc0008410000 */
[----:B------:R-:W1:Y:S08]  /*9e20*/  MUFU.TANH R140, R140 ;  /* 0x0000008c008c7308 */ /* 0x000e700000002400 */
[----:B------:R-:W3:Y:S01]  /*9e30*/  MUFU.TANH R141, R141 ;  /* 0x0000008d008d7308 */ /* 0x000ee20000002400 */
[----:B------:R-:W-:Y:S02]  /*9e40*/  WARPGROUP.DEPBAR.LE gsb0, 0x0 ;  /* 0x00008000000079c5 */ /* 0x000fe40000010000 */
[----:B------:R-:W-:Y:S01]  /*9e50*/  WARPGROUP.ARRIVE ;  /* 0x00000000000079c5 */ /* 0x000fe20000000000 */
[----:B----4-:R-:W-:-:S04]  /*9e60*/  FMNMX.FTZ R176, R136, R173, !PT ;  /* 0x000000ad88b07209 */ /* 0x010fc80007810000 */
[----:B------:R-:W4:Y:S01]  /*9e70*/  MUFU.TANH R128, R128 ;  /* 0x0000008000807308 */ /* 0x000f220000002400 */
[----:B--2---:R-:W-:Y:S01]  /*9e80*/  FMNMX.FTZ R105, R137, R176, !PT ;  /* 0x000000b089697209 */ /* 0x004fe20007810000 */
[----:B------:R-:W-:Y:S01]  /*9e90*/  HGMMA.64x128x16.F32.BF16 R24, R180, gdesc[UR8].tnspB, R24, gsb0 ;  /* 0x41e00008b4187df0 */ /* 0x000fe20008001818 */
[----:B------:R-:W-:Y:S01]  /*9ea0*/  UIADD3 UR10, UR6, 0x100, URZ ;  /* 0x00000100060a7890 */ /* 0x000fe2000fffe03f */
[----:B------:R-:W-:-:S04]  /*9eb0*/  UMOV UR11, 0x40000040 ;  /* 0x40000040000b7882 */ /* 0x000fc80000000000 */
[----:B------:R-:W2:Y:S01]  /*9ec0*/  MUFU.TANH R129, R129 ;  /* 0x0000008100817308 */ /* 0x000ea20000002400 */
[----:B-1----:R-:W-:-:S04]  /*9ed0*/  FMNMX.FTZ R176, R140, R105, !PT ;  /* 0x000000698cb07209 */ /* 0x002fc80007810000 */
[----:B---3--:R-:W-:Y:S01]  /*9ee0*/  FMNMX.FTZ R105, R141, R176, !PT ;  /* 0x000000b08d697209 */ /* 0x008fe20007810000 */
[----:B------:R-:W-:Y:S02]  /*9ef0*/  FMUL.FTZ R176, R109, UR7 ;  /* 0x000000076db07c20 */ /* 0x000fe40008410000 */
[----:B------:R-:W1:Y:S01]  /*9f00*/  MUFU.TANH R132, R132 ;  /* 0x0000008400847308 */ /* 0x000e620000002400 */
[----:B----4-:R-:W-:-:S07]  /*9f10*/  FMNMX.FTZ R178, R128, R105, !PT ;  /* 0x0000006980b27209 */ /* 0x010fce0007810000 */
[----:B------:R-:W3:Y:S01]  /*9f20*/  MUFU.TANH R133, R133 ;  /* 0x0000008500857308 */ /* 0x000ee20000002400 */
[----:B--2---:R-:W-:-:S07]  /*9f30*/  FMNMX.FTZ R105, R129, R178, !PT ;  /* 0x000000b281697209 */ /* 0x004fce0007810000 */
[----:B------:R-:W2:Y:S01]  /*9f40*/  MUFU.TANH R120, R120 ;  /* 0x0000007800787308 */ /* 0x000ea20000002400 */
[----:B-1----:R-:W-:-:S07]  /*9f50*/  FMNMX.FTZ R178, R132, R105, !PT ;  /* 0x0000006984b27209 */ /* 0x002fce0007810000 */
[----:B------:R-:W1:Y:S01]  /*9f60*/  MUFU.TANH R121, R121 ;  /* 0x0000007900797308 */ /* 0x000e620000002400 */
[----:B---3--:R-:W-:Y:S01]  /*9f70*/  FMNMX.FTZ R105, R133, R178, !PT ;  /* 0x000000b285697209 */ /* 0x008fe20007810000 */
[----:B------:R-:W-:-:S06]  /*9f80*/  FMUL.FTZ R178, R97, UR7 ;  /* 0x0000000761b27c20 */ /* 0x000fcc0008410000 */
[----:B------:R-:W3:Y:S08]  /*9f90*/  MUFU.TANH R124, R124 ;  /* 0x0000007c007c7308 */ /* 0x000ef00000002400 */
[----:B------:R-:W4:Y:S08]  /*9fa0*/  MUFU.TANH R125, R125 ;  /* 0x0000007d007d7308 */ /* 0x000f300000002400 */
[----:B------:R-:W5:Y:S08]  /*9fb0*/  MUFU.TANH R112, R112 ;  /* 0x0000007000707308 */ /* 0x000f700000002400 */
        /* <DEDUP_REMOVED lines=9> */
[----:B------:R-:W5:Y:S01]  /*a050*/  MUFU.TANH R100, R100 ;  /* 0x0000006400647308 */ /* 0x000f620000002400 */
[----:B------:R-:W-:-:S02]  /*a060*/  WARPGROUP.DEPBAR.LE gsb0, 0x0 ;  /* 0x00008000000079c5 */ /* 0x000fc40000010000 */
[----:B------:R-:W-:Y:S01]  /*a070*/  WARPGROUP.ARRIVE ;  /* 0x00000000000079c5 */ /* 0x000fe20000000000 */
[----:B--2---:R-:W-:-:S04]  /*a080*/  FMNMX.FTZ R180, R120, R105, !PT ;  /* 0x0000006978b47209 */ /* 0x004fc80007810000 */
[----:B------:R-:W-:Y:S01]  /*a090*/  MUFU.TANH R92, R92 ;  /* 0x0000005c005c7308 */ /* 0x000fe20000002400 */
[----:B-1----:R-:W-:Y:S01]  /*a0a0*/  FMNMX.FTZ R97, R121, R180, !PT ;  /* 0x000000b479617209 */ /* 0x002fe20007810000 */
[----:B------:R-:W-:Y:S01]  /*a0b0*/  HGMMA.64x128x16.F32.BF16 R24, R184, gdesc[UR8].tnspB, R24, gsb0 ;  /* 0x41e00008b8187df0 */ /* 0x000fe20008001818 */
[----:B------:R-:W-:Y:S01]  /*a0c0*/  UIADD3 UR10, UR6, 0x180, URZ ;  /* 0x00000180060a7890 */ /* 0x000fe2000fffe03f */
[----:B------:R-:W-:Y:S01]  /*a0d0*/  UMOV UR11, 0x40000040 ;  /* 0x40000040000b7882 */ /* 0x000fe20000000000 */
[----:B---3--:R-:W-:-:S03]  /*a0e0*/  FMNMX.FTZ R180, R124, R97, !PT ;  /* 0x000000617cb47209 */ /* 0x008fc60007810000 */
[----:B------:R-:W-:Y:S01]  /*a0f0*/  MUFU.TANH R168, R168 ;  /* 0x000000a800a87308 */ /* 0x000fe20000002400 */
[----:B----4-:R-:W-:Y:S01]  /*a100*/  FMNMX.FTZ R97, R125, R180, !PT ;  /* 0x000000b47d617209 */ /* 0x010fe20007810000 */
[----:B------:R-:W-:-:S03]  /*a110*/  FMUL.FTZ R180, R101, UR7 ;  /* 0x0000000765b47c20 */ /* 0x000fc60008410000 */
[----:B-----5:R-:W-:-:S03]  /*a120*/  FMNMX.FTZ R182, R112, R97, !PT ;  /* 0x0000006170b67209 */ /* 0x020fc60007810000 */
[----:B------:R-:W-:Y:S01]  /*a130*/  MUFU.TANH R21, R21 ;  /* 0x0000001500157308 */ /* 0x000fe20000002400 */
[----:B------:R-:W-:Y:S01]  /*a140*/  FMNMX.FTZ R97, R113, R182, !PT ;  /* 0x000000b671617209 */ /* 0x000fe20007810000 */
[----:B------:R-:W-:-:S06]  /*a150*/  FMUL.FTZ R182, R88, UR7 ;  /* 0x0000000758b67c20 */ /* 0x000fcc0008410000 */
[----:B------:R-:W1:Y:S08]  /*a160*/  MUFU.TANH R180, R180 ;  /* 0x000000b400b47308 */ /* 0x000e700000002400 */
[----:B------:R-:W2:Y:S08]  /*a170*/  MUFU.TANH R182, R182 ;  /* 0x000000b600b67308 */ /* 0x000eb00000002400 */
        /* <DEDUP_REMOVED lines=16> */
[----:B------:R-:W-:-:S03]  /*a280*/  FMUL.FTZ R186, R93, UR7 ;  /* 0x000000075dba7c20 */ /* 0x000fc60008410000 */
[----:B------:R-:W-:Y:S01]  /*a290*/  MUFU.TANH R151, R151 ;  /* 0x0000009700977308 */ /* 0x000fe20000002400 */
[----:B------:R-:W-:Y:S01]  /*a2a0*/  FMNMX.FTZ R97, R117, R184, !PT ;  /* 0x000000b875617209 */ /* 0x000fe20007810000 */
[----:B------:R-:W-:Y:S01]  /*a2b0*/  HGMMA.64x128x16.F32.BF16 R24, R188, gdesc[UR8].tnspB, R24, gsb0 ;  /* 0x41e00008bc187df0 */ /* 0x000fe20008001818 */
[----:B------:R-:W-:Y:S01]  /*a2c0*/  UIADD3 UR10, UR6, 0x200, URZ ;  /* 0x00000200060a7890 */ /* 0x000fe2000fffe03f */
[----:B------:R-:W-:Y:S01]  /*a2d0*/  FMUL.FTZ R184, R89, UR7 ;  /* 0x0000000759b87c20 */ /* 0x000fe20008410000 */
[----:B------:R-:W-:Y:S01]  /*a2e0*/  UMOV UR11, 0x40000040 ;  /* 0x40000040000b7882 */ /* 0x000fe20000000000 */
[----:B------:R-:W-:Y:S02]  /*a2f0*/  FMNMX.FTZ R97, R104, R97, !PT ;  /* 0x0000006168617209 */ /* 0x000fe40007810000 */
[----:B------:R-:W-:Y:S01]  /*a300*/  MUFU.TANH R186, R186 ;  /* 0x000000ba00ba7308 */ /* 0x000fe20000002400 */
[----:B------:R-:W3:Y:S01]  /*a310*/  LDC R89, c[0x0][0x988] ;  /* 0x00026200ff597b82 */ /* 0x000ee20000000800 */
[----:B------:R-:W-:-:S04]  /*a320*/  FMNMX.FTZ R97, R174, R97, !PT ;  /* 0x00000061ae617209 */ /* 0x000fc80007810000 */
[----:B------:R-:W-:Y:S02]  /*a330*/  FMNMX.FTZ R97, R108, R97, !PT ;  /* 0x000000616c617209 */ /* 0x000fe40007810000 */
[----:B------:R-:W4:Y:S02]  /*a340*/  MUFU.TANH R184, R184 ;  /* 0x000000b800b87308 */ /* 0x000f240000002400 */
[----:B------:R-:W-:-:S04]  /*a350*/  FMNMX.FTZ R97, R176, R97, !PT ;  /* 0x00000061b0617209 */ /* 0x000fc80007810000 */
[----:B------:R-:W-:Y:S02]  /*a360*/  FMNMX.FTZ R97, R96, R97, !PT ;  /* 0x0000006160617209 */ /* 0x000fe40007810000 */
[----:B------:R-:W5:Y:S02]  /*a370*/  MUFU.TANH R138, R138 ;  /* 0x0000008a008a7308 */ /* 0x000f640000002400 */
[----:B------:R-:W-:-:S04]  /*a380*/  FMNMX.FTZ R97, R178, R97, !PT ;  /* 0x00000061b2617209 */ /* 0x000fc80007810000 */
[----:B------:R-:W-:Y:S02]  /*a390*/  FMNMX.FTZ R97, R100, R97, !PT ;  /* 0x0000006164617209 */ /* 0x000fe40007810000 */
[----:B------:R-:W5:Y:S02]  /*a3a0*/  MUFU.TANH R139, R139 ;  /* 0x0000008b008b7308 */ /* 0x000f640000002400 */
[----:B-1----:R-:W-:-:S04]  /*a3b0*/  FMNMX.FTZ R97, R180, R97, !PT ;  /* 0x00000061b4617209 */ /* 0x002fc80007810000 */
[----:B--2---:R-:W-:Y:S02]  /*a3c0*/  FMNMX.FTZ R97, R182, R97, !PT ;  /* 0x00000061b6617209 */ /* 0x004fe40007810000 */
[----:B------:R-:W1:Y:S02]  /*a3d0*/  MUFU.TANH R142, R142 ;  /* 0x0000008e008e7308 */ /* 0x000e640000002400 */
[----:B----4-:R-:W-:-:S04]  /*a3e0*/  FMNMX.FTZ R97, R184, R97, !PT ;  /* 0x00000061b8617209 */ /* 0x010fc80007810000 */
[----:B------:R-:W-:Y:S02]  /*a3f0*/  FMNMX.FTZ R97, R92, R97, !PT ;  /* 0x000000615c617209 */ /* 0x000fe40007810000 */
[----:B------:R-:W2:Y:S02]  /*a400*/  MUFU.TANH R143, R143 ;  /* 0x0000008f008f7308 */ /* 0x000ea40000002400 */
[----:B------:R-:W-:-:S05]  /*a410*/  FMNMX.FTZ R97, R186, R97, !PT ;  /* 0x00000061ba617209 */ /* 0x000fca0007810000 */
[----:B------:R-:W4:Y:S01]  /*a420*/  SHFL.BFLY PT, R88, R97, 0x2, 0x1f ;  /* 0x0c401f0061587f89 */ /* 0x000f2200000e0000 */
[----:B------:R-:W-:Y:S08]  /*a430*/  MUFU.TANH R130, R130 ;  /* 0x0000008200827308 */ /* 0x000ff00000002400 */
[----:B------:R-:W-:Y:S08]  /*a440*/  MUFU.TANH R131, R131 ;  /* 0x0000008300837308 */ /* 0x000ff00000002400 */
[----:B------:R-:W-:Y:S01]  /*a450*/  MUFU.TANH R134, R134 ;  /* 0x0000008600867308 */ /* 0x000fe20000002400 */
[----:B----4-:R-:W-:-:S07]  /*a460*/  FMNMX.FTZ R88, R97, R88, !PT ;  /* 0x0000005861587209 */ /* 0x010fce0007810000 */
[----:B------:R-:W-:Y:S01]  /*a470*/  MUFU.TANH R135, R135 ;  /* 0x0000008700877308 */ /* 0x000fe20000002400 */
[----:B------:R-:W4:Y:S07]  /*a480*/  SHFL.BFLY PT, R93, R88, 0x1, 0x1f ;  /* 0x0c201f00585d7f89 */ /* 0x000f2e00000e0000 */
[----:B------:R-:W-:Y:S08]  /*a490*/  MUFU.TANH R122, R122 ;  /* 0x0000007a007a7308 */ /* 0x000ff00000002400 */
[----:B------:R-:W-:Y:S08]  /*a4a0*/  MUFU.TANH R123, R123 ;  /* 0x0000007b007b7308 */ /* 0x000ff00000002400 */
[----:B------:R-:W-:Y:S01]  /*a4b0*/  MUFU.TANH R126, R126 ;  /* 0x0000007e007e7308 */ /* 0x000fe20000002400 */
[----:B----4-:R-:W-:-:S07]  /*a4c0*/  FMNMX.FTZ R88, R88, R93, !PT ;  /* 0x0000005d58587209 */ /* 0x010fce0007810000 */
[----:B------:R-:W-:Y:S01]  /*a4d0*/  MUFU.TANH R127, R127 ;  /* 0x0000007f007f7308 */ /* 0x000fe20000002400 */
[----:B------:R-:W-:-:S07]  /*a4e0*/  FADD.FTZ R12, -R88, R12 ;  /* 0x0000000c580c7221 */ /* 0x000fce0000010100 */
        /* <DEDUP_REMOVED lines=8> */
[----:B------:R-:W-:Y:S01]  /*a570*/  HGMMA.64x128x16.F32.BF16 R24, R192, gdesc[UR8].tnspB, R24, gsb0 ;  /* 0x41e00008c0187df0 */ /* 0x000fe20008001818 */
        /* <DEDUP_REMOVED lines=13> */
[----:B------:R-:W-:-:S04]  /*a650*/  FMUL.FTZ R192, R111, UR7 ;  /* 0x000000076fc07c20 */ /* 0x000fc80008410000 */
[----:B------:R-:W-:Y:S01]  /*a660*/  HGMMA.64x128x16.F32.BF16 R24, R196, gdesc[UR8].tnspB, R24, gsb0 ;  /* 0x41e00008c4187df0 */ /* 0x000fe20008001818 */
[----:B------:R-:W-:Y:S01]  /*a670*/  UIADD3 UR10, UR6, 0x300, URZ ;  /* 0x00000300060a7890 */ /* 0x000fe2000fffe03f */
[----:B------:R-:W-:Y:S01]  /*a680*/  MUFU.TANH R192, R192 ;  /* 0x000000c000c07308 */ /* 0x000fe20000002400 */
[----:B------:R-:W-:-:S07]  /*a690*/  UMOV UR11, 0x40000040 ;  /* 0x40000040000b7882 */ /* 0x000fce0000000000 */
[----:B------:R-:W-:Y:S01]  /*a6a0*/  MUFU.TANH R194, R194 ;  /* 0x000000c200c27308 */ /* 0x000fe20000002400 */
[----:B------:R-:W-:Y:S02]  /*a6b0*/  WARPGROUP.DEPBAR.LE gsb0, 0x0 ;  /* 0x00008000000079c5 */ /* 0x000fe40000010000 */
[----:B------:R-:W-:Y:S01]  /*a6c0*/  WARPGROUP.ARRIVE ;  /* 0x00000000000079c5 */ /* 0x000fe20000000000 */
[----:B------:R-:W-:Y:S01]  /*a6d0*/  FMUL.FTZ R198, R91, UR7 ;  /* 0x000000075bc67c20 */ /* 0x000fe20008410000 */
[-C--:B---3--:R-:W-:Y:S01]  /*a6e0*/  FMUL.FTZ R91, R12, R89.reuse ;  /* 0x000000590c5b7220 */ /* 0x088fe20000410000 */
[-C--:B------:R-:W-:Y:S01]  /*a6f0*/  FMUL.FTZ R12, R88, R89.reuse ;  /* 0x00000059580c7220 */ /* 0x080fe20000410000 */
[----:B------:R-:W-:Y:S02]  /*a700*/  FMUL.FTZ R196, R103, UR7 ;  /* 0x0000000767c47c20 */ /* 0x000fe40008410000 */
[----:B------:R-:W-:Y:S01]  /*a710*/  HGMMA.64x128x16.F32.BF16 R24, R200, gdesc[UR8].tnspB, R24, gsb0 ;  /* 0x41e00008c8187df0 */ /* 0x000fe20008001818 */
[----:B------:R-:W-:Y:S01]  /*a720*/  UIADD3 UR10, UR6, 0x380, URZ ;  /* 0x00000380060a7890 */ /* 0x000fe2000fffe03f */
[--C-:B------:R-:W-:Y:S01]  /*a730*/  FFMA.FTZ R101, R152, R89, -R12.reuse ;  /* 0x0000005998657223 */ /* 0x100fe2000001080c */
[----:B------:R-:W-:Y:S01]  /*a740*/  UMOV UR11, 0x40000040 ;  /* 0x40000040000b7882 */ /* 0x000fe20000000000 */
[----:B------:R-:W-:Y:S01]  /*a750*/  FMNMX.FTZ R152, R168, R3, !PT ;  /* 0x00000003a8987209 */ /* 0x000fe20007810000 */
[-CC-:B------:R-:W-:Y:S01]  /*a760*/  FFMA.FTZ R99, R156, R89.reuse, -R12.reuse ;  /* 0x000000599c637223 */ /* 0x180fe2000001080c */
[-CC-:B------:R-:W-:Y:S01]  /*a770*/  FFMA.FTZ R107, R148, R89.reuse, -R12.reuse ;  /* 0x00000059946b7223 */ /* 0x180fe2000001080c */
[-CC-:B------:R-:W-:Y:S01]  /*a780*/  FFMA.FTZ R119, R140, R89.reuse, -R12.reuse ;  /* 0x000000598c777223 */ /* 0x180fe2000001080c */
[----:B------:R-:W-:Y:S01]  /*a790*/  FMNMX.FTZ R152, R21, R152, !PT ;  /* 0x0000009815987209 */ /* 0x000fe20007810000 */
[-CC-:B------:R-:W-:Y:S01]  /*a7a0*/  FFMA.FTZ R111, R128, R89.reuse, -R12.reuse ;  /* 0x00000059806f7223 */ /* 0x180fe2000001080c */
[----:B------:R-:W-:Y:S01]  /*a7b0*/  MUFU.TANH R196, R196 ;  /* 0x000000c400c47308 */ /* 0x000fe20000002400 */
[-CC-:B------:R-:W-:Y:S01]  /*a7c0*/  FFMA.FTZ R133, R133, R89.reuse, -R12.reuse ;  /* 0x0000005985857223 */ /* 0x180fe2000001080c */
[----:B------:R-:W-:Y:S01]  /*a7d0*/  FMNMX.FTZ R97, R171, R152, !PT ;  /* 0x00000098ab617209 */ /* 0x000fe20007810000 */
[-CC-:B------:R-:W-:Y:S01]  /*a7e0*/  FFMA.FTZ R149, R149, R89.reuse, -R12.reuse ;  /* 0x0000005995957223 */ /* 0x180fe2000001080c */
[-CC-:B------:R-:W-:Y:S01]  /*a7f0*/  FFMA.FTZ R145, R145, R89.reuse, -R12.reuse ;  /* 0x0000005991917223 */ /* 0x180fe2000001080c */
[--C-:B------:R-:W-:Y:S01]  /*a800*/  FFMA.FTZ R137, R137, R89, -R12.reuse ;  /* 0x0000005989897223 */ /* 0x100fe2000001080c */
[----:B------:R-:W-:Y:S01]  /*a810*/  FMNMX.FTZ R97, R172, R97, !PT ;  /* 0x00000061ac617209 */ /* 0x000fe20007810000 */
[-CC-:B------:R-:W-:Y:S01]  /*a820*/  FFMA.FTZ R141, R141, R89.reuse, -R12.reuse ;  /* 0x000000598d8d7223 */ /* 0x180fe2000001080c */
[----:B------:R-:W-:Y:S01]  /*a830*/  MUFU.TANH R198, R198 ;  /* 0x000000c600c67308 */ /* 0x000fe20000002400 */
[--C-:B------:R-:W-:Y:S01]  /*a840*/  FFMA.FTZ R230, R15, R89, -R12.reuse ;  /* 0x000000590fe67223 */ /* 0x100fe2000001080c */
[----:B------:R-:W-:Y:S01]  /*a850*/  FMNMX.FTZ R156, R162, R97, !PT ;  /* 0x00000061a29c7209 */ /* 0x000fe20007810000 */
[-CC-:B------:R-:W-:Y:S01]  /*a860*/  FFMA.FTZ R97, R144, R89.reuse, -R12.reuse ;  /* 0x0000005990617223 */ /* 0x180fe2000001080c */
[-CC-:B------:R-:W-:Y:S01]  /*a870*/  FFMA.FTZ R15, R20, R89.reuse, -R12.reuse ;  /* 0x00000059140f7223 */ /* 0x180fe2000001080c */
[-CC-:B------:R-:W-:Y:S01]  /*a880*/  FFMA.FTZ R95, R170, R89.reuse, -R12.reuse ;  /* 0x00000059aa5f7223 */ /* 0x180fe2000001080c */
[----:B------:R-:W-:Y:S01]  /*a890*/  FMNMX.FTZ R105, R163, R156, !PT ;  /* 0x0000009ca3697209 */ /* 0x000fe20007810000 */
[-CC-:B------:R-:W-:Y:S01]  /*a8a0*/  FFMA.FTZ R93, R160, R89.reuse, -R12.reuse ;  /* 0x00000059a05d7223 */ /* 0x180fe2000001080c */
[-CC-:B------:R-:W-:Y:S01]  /*a8b0*/  FFMA.FTZ R103, R164, R89.reuse, -R12.reuse ;  /* 0x00000059a4677223 */ /* 0x180fe2000001080c */
[--C-:B------:R-:W-:Y:S01]  /*a8c0*/  FFMA.FTZ R20, R169, R89, -R12.reuse ;  /* 0x00000059a9147223 */ /* 0x100fe2000001080c */
[----:B------:R-:W-:Y:S01]  /*a8d0*/  FMNMX.FTZ R144, R166, R105, !PT ;  /* 0x00000069a6907209 */ /* 0x000fe20007810000 */
[-CC-:B------:R-:W-:Y:S01]  /*a8e0*/  FFMA.FTZ R170, R161, R89.reuse, -R12.reuse ;  /* 0x00000059a1aa7223 */ /* 0x180fe2000001080c */
[-CC-:B------:R-:W-:Y:S01]  /*a8f0*/  FFMA.FTZ R160, R165, R89.reuse, -R12.reuse ;  /* 0x00000059a5a07223 */ /* 0x180fe2000001080c */
[-CC-:B------:R-:W-:Y:S01]  /*a900*/  FFMA.FTZ R164, R153, R89.reuse, -R12.reuse ;  /* 0x0000005999a47223 */ /* 0x180fe2000001080c */
[----:B------:R-:W-:Y:S01]  /*a910*/  FMNMX.FTZ R105, R167, R144, !PT ;  /* 0x00000090a7697209 */ /* 0x000fe20007810000 */
[-CC-:B------:R-:W-:Y:S01]  /*a920*/  FFMA.FTZ R152, R157, R89.reuse, -R12.reuse ;  /* 0x000000599d987223 */ /* 0x180fe2000001080c */
[----:B------:R3:W-:Y:S01]  /*a930*/  MUFU.EX2 R144, R145 ;  /* 0x0000009100907308 */ /* 0x0007e20000000800 */
        /* <DEDUP_REMOVED lines=8> */
[--C-:B---3--:R-:W-:Y:S01]  /*a9c0*/  FFMA.FTZ R145, R184, R89, -R12.reuse ;  /* 0x00000059b8917223 */ /* 0x108fe2000001080c */
[----:B------:R-:W-:Y:S01]  /*a9d0*/  FMNMX.FTZ R148, R158, R105, !PT ;  /* 0x000000699e947209 */ /* 0x000fe20007810000 */
[----:B------:R-:W-:Y:S01]  /*a9e0*/  FFMA.FTZ R186, R186, R89, -R12 ;  /* 0x00000059baba7223 */ /* 0x000fe2000001080c */
[----:B------:R-:W-:Y:S02]  /*a9f0*/  MUFU.EX2 R91, R91 ;  /* 0x0000005b005b7308 */ /* 0x000fe40000000800 */
[----:B------:R-:W-:-:S04]  /*aa00*/  FMNMX.FTZ R105, R159, R148, !PT ;  /* 0x000000949f697209 */ /* 0x000fc80007810000 */
[----:B------:R-:W-:Y:S01]  /*aa10*/  FMNMX.FTZ R156, R146, R105, !PT ;  /* 0x00000069929c7209 */ /* 0x000fe20007810000 */
[----:B------:R-:W-:Y:S01]  /*aa20*/  FFMA.FTZ R105, R136, R89, -R12 ;  /* 0x0000005988697223 */ /* 0x000fe2000001080c */
[----:B------:R-:W-:Y:S02]  /*aa30*/  MUFU.EX2 R148, R149 ;  /* 0x0000009500947308 */ /* 0x000fe40000000800 */
[----:B------:R-:W-:-:S04]  /*aa40*/  FMNMX.FTZ R109, R147, R156, !PT ;  /* 0x0000009c936d7209 */ /* 0x000fc80007810000 */
[----:B------:R-:W-:Y:S02]  /*aa50*/  FMNMX.FTZ R136, R150, R109, !PT ;  /* 0x0000006d96887209 */ /* 0x000fe40007810000 */
[----:B------:R-:W3:Y:S02]  /*aa60*/  MUFU.EX2 R230, R230 ;  /* 0x000000e600e67308 */ /* 0x000ee40000000800 */
[----:B------:R-:W-:-:S04]  /*aa70*/  FMNMX.FTZ R109, R151, R136, !PT ;  /* 0x00000088976d7209 */ /* 0x000fc80007810000 */
[----:B-----5:R-:W-:Y:S02]  /*aa80*/  FMNMX.FTZ R156, R138, R109, !PT ;  /* 0x0000006d8a9c7209 */ /* 0x020fe40007810000 */
[----:B------:R4:W-:Y:S02]  /*aa90*/  MUFU.EX2 R136, R137 ;  /* 0x0000008900887308 */ /* 0x0009e40000000800 */
[----:B------:R-:W-:-:S04]  /*aaa0*/  FMNMX.FTZ R109, R139, R156, !PT ;  /* 0x0000009c8b6d7209 */ /* 0x000fc80007810000 */
[----:B-1----:R-:W-:Y:S02]  /*aab0*/  FMNMX.FTZ R140, R142, R109, !PT ;  /* 0x0000006d8e8c7209 */ /* 0x002fe40007810000 */
[----:B------:R-:W1:Y:S01]  /*aac0*/  MUFU.EX2 R15, R15 ;  /* 0x0000000f000f7308 */ /* 0x000e620000000800 */
[----:B----4-:R-:W-:Y:S01]  /*aad0*/  FFMA.FTZ R137, R176, R89, -R12 ;  /* 0x00000059b0897223 */ /* 0x010fe2000001080c */
[----:B--2---:R-:W-:Y:S01]  /*aae0*/  FMNMX.FTZ R109, R143, R140, !PT ;  /* 0x0000008c8f6d7209 */ /* 0x004fe20007810000 */
[----:B---3--:R-:W-:-:S03]  /*aaf0*/  FFMA.FTZ R14, R91, R14, R230 ;  /* 0x0000000e5b0e7223 */ /* 0x008fc600000100e6 */
[----:B------:R-:W-:Y:S02]  /*ab00*/  FMNMX.FTZ R156, R130, R109, !PT ;  /* 0x0000006d829c7209 */ /* 0x000fe40007810000 */
[----:B------:R2:W-:Y:S02]  /*ab10*/  MUFU.EX2 R140, R141 ;  /* 0x0000008d008c7308 */ /* 0x0005e40000000800 */
[----:B------:R-:W-:Y:S01]  /*ab20*/  FMNMX.FTZ R109, R131, R156, !PT ;  /* 0x0000009c836d7209 */ /* 0x000fe20007810000 */
[----:B------:R-:W-:-:S03]  /*ab30*/  FFMA.FTZ R156, R129, R89, -R12 ;  /* 0x00000059819c7223 */ /* 0x000fc6000001080c */
[----:B------:R-:W-:Y:S02]  /*ab40*/  FMNMX.FTZ R128, R134, R109, !PT ;  /* 0x0000006d86807209 */ /* 0x000fe40007810000 */
[----:B------:R-:W-:Y:S01]  /*ab50*/  MUFU.EX2 R20, R20 ;  /* 0x0000001400147308 */ /* 0x000fe20000000800 */
[--C-:B--2---:R-:W-:Y:S01]  /*ab60*/  FFMA.FTZ R141, R180, R89, -R12.reuse ;  /* 0x00000059b48d7223 */ /* 0x104fe2000001080c */
[----:B------:R-:W-:Y:S02]  /*ab70*/  FMNMX.FTZ R109, R135, R128, !PT ;  /* 0x00000080876d7209 */ /* 0x000fe40007810000 */
[----:B-1----:R-:W-:Y:S02]  /*ab80*/  F2FP.BF16.F32.PACK_AB R176, R15, R230 ;  /* 0x000000e60fb0723e */ /* 0x002fe400000010ff */
        /* <DEDUP_REMOVED lines=11> */
[----:B------:R-:W1:Y:S02]  /*ac40*/  MUFU.EX2 R170, R170 ;  /* 0x000000aa00aa7308 */ /* 0x000e640000000800 */
[----:B------:R-:W-:-:S04]  /*ac50*/  FMNMX.FTZ R129, R188, R129, !PT ;  /* 0x00000081bc817209 */ /* 0x000fc80007810000 */
[----:B------:R-:W-:Y:S02]  /*ac60*/  FMNMX.FTZ R129, R106, R129, !PT ;  /* 0x000000816a817209 */ /* 0x000fe40007810000 */
[----:B------:R-:W-:Y:S02]  /*ac70*/  MUFU.EX2 R103, R103 ;  /* 0x0000006700677308 */ /* 0x000fe40000000800 */
[----:B------:R-:W-:-:S04]  /*ac80*/  FMNMX.FTZ R129, R190, R129, !PT ;  /* 0x00000081be817209 */ /* 0x000fc80007810000 */
[----:B------:R-:W-:Y:S01]  /*ac90*/  FMNMX.FTZ R129, R110, R129, !PT ;  /* 0x000000816e817209 */ /* 0x000fe20007810000 */
[----:B------:R-:W-:Y:S02]  /*aca0*/  WARPGROUP.DEPBAR.LE gsb0, 0x0 ;  /* 0x00008000000079c5 */ /* 0x000fe40000010000 */
[----:B------:R-:W-:Y:S01]  /*acb0*/  WARPGROUP.ARRIVE ;  /* 0x00000000000079c5 */ /* 0x000fe20000000000 */
[----:B------:R-:W-:Y:S01]  /*acc0*/  FMNMX.FTZ R129, R192, R129, !PT ;  /* 0x00000081c0817209 */ /* 0x000fe20007810000 */
[-CC-:B------:R-:W-:Y:S01]  /*acd0*/  FFMA.FTZ R200, R120, R89.reuse, -R12.reuse ;  /* 0x0000005978c87223 */ /* 0x180fe2000001080c */
[----:B------:R-:W-:Y:S01]  /*ace0*/  FFMA.FTZ R202, R124, R89, -R12 ;  /* 0x000000597cca7223 */ /* 0x000fe2000001080c */
[----:B------:R-:W-:Y:S01]  /*acf0*/  MUFU.EX2 R160, R160 ;  /* 0x000000a000a07308 */ /* 0x000fe20000000800 */
[----:B------:R-:W-:Y:S01]  /*ad00*/  FMNMX.FTZ R129, R98, R129, !PT ;  /* 0x0000008162817209 */ /* 0x000fe20007810000 */
[----:B------:R-:W-:Y:S01]  /*ad10*/  HGMMA.64x128x16.F32.BF16 R24, R204, gdesc[UR8].tnspB, R24, gsb0 ;  /* 0x41e00008cc187df0 */ /* 0x000fe20008001818 */
[----:B------:R-:W-:Y:S01]  /*ad20*/  UIADD3 UR10, UR6, 0x400, URZ ;  /* 0x00000400060a7890 */ /* 0x000fe2000fffe03f */
[----:B-1----:R-:W-:Y:S01]  /*ad30*/  F2FP.BF16.F32.PACK_AB R180, R170, R93 ;  /* 0x0000005daab4723e */ /* 0x002fe200000010ff */
[----:B------:R-:W-:Y:S01]  /*ad40*/  UMOV UR11, 0x40000040 ;  /* 0x40000040000b7882 */ /* 0x000fe20000000000 */
[----:B------:R-:W-:-:S02]  /*ad50*/  FMNMX.FTZ R129, R194, R129, !PT ;  /* 0x00000081c2817209 */ /* 0x000fc40007810000 */
[----:B------:R-:W-:Y:S02]  /*ad60*/  MUFU.EX2 R101, R101 ;  /* 0x0000006500657308 */ /* 0x000fe40000000800 */
[----:B------:R-:W-:-:S04]  /*ad70*/  FMNMX.FTZ R129, R102, R129, !PT ;  /* 0x0000008166817209 */ /* 0x000fc80007810000 */
[----:B------:R-:W-:Y:S02]  /*ad80*/  FMNMX.FTZ R129, R196, R129, !PT ;  /* 0x00000081c4817209 */ /* 0x000fe40007810000 */
[----:B------:R-:W1:Y:S02]  /*ad90*/  MUFU.EX2 R164, R164 ;  /* 0x000000a400a47308 */ /* 0x000e640000000800 */
[----:B------:R-:W-:-:S04]  /*ada0*/  FMNMX.FTZ R129, R90, R129, !PT ;  /* 0x000000815a817209 */ /* 0x000fc80007810000 */
[----:B------:R-:W-:Y:S02]  /*adb0*/  FMNMX.FTZ R129, R198, R129, !PT ;  /* 0x00000081c6817209 */ /* 0x000fe40007810000 */
[----:B------:R-:W-:Y:S02]  /*adc0*/  MUFU.EX2 R99, R99 ;  /* 0x0000006300637308 */ /* 0x000fe40000000800 */
[----:B------:R-:W-:-:S06]  /*add0*/  FMNMX.FTZ R129, R94, R129, !PT ;  /* 0x000000815e817209 */ /* 0x000fcc0007810000 */
        /* <DEDUP_REMOVED lines=18> */
[----:B------:R-:W-:Y:S01]  /*af00*/  FMNMX.FTZ R112, R228, R129, !PT ;  /* 0x00000081e4707209 */ /* 0x000fe20007810000 */
[-CC-:B------:R-:W-:Y:S01]  /*af10*/  FFMA.FTZ R206, R116, R89.reuse, -R12.reuse ;  /* 0x0000005974ce7223 */ /* 0x180fe2000001080c */
[-CC-:B------:R-:W-:Y:S01]  /*af20*/  FFMA.FTZ R116, R92, R89.reuse, -R12.reuse ;  /* 0x000000595c747223 */ /* 0x180fe2000001080c */
[----:B------:R-:W-:Y:S01]  /*af30*/  FFMA.FTZ R129, R174, R89, -R12 ;  /* 0x00000059ae817223 */ /* 0x000fe2000001080c */
[----:B------:R-:W-:Y:S01]  /*af40*/  HGMMA.64x128x16.F32.BF16 R24, R208, gdesc[UR8].tnspB, R24, gsb0 ;  /* 0x41e00008d0187df0 */ /* 0x000fe20008001818 */
[----:B------:R-:W-:Y:S01]  /*af50*/  UIADD3 UR10, UR6, 0x480, URZ ;  /* 0x00000480060a7890 */ /* 0x000fe2000fffe03f */
[----:B------:R-:W1:Y:S01]  /*af60*/  SHFL.BFLY PT, R133, R112, 0x2, 0x1f ;  /* 0x0c401f0070857f89 */ /* 0x000e6200000e0000 */
[----:B------:R-:W-:Y:S01]  /*af70*/  UMOV UR11, 0x40000040 ;  /* 0x40000040000b7882 */ /* 0x000fe20000000000 */
        /* <DEDUP_REMOVED lines=15> */
[----:B------:R-:W-:Y:S01]  /*b070*/  HGMMA.64x128x16.F32.BF16 R24, R212, gdesc[UR8].tnspB, R24, gsb0 ;  /* 0x41e00008d4187df0 */ /* 0x000fe20008001818 */
[----:B------:R-:W-:Y:S01]  /*b080*/  UIADD3 UR10, UR6, 0x500, URZ ;  /* 0x00000500060a7890 */ /* 0x000fe2000fffe03f */
[----:B------:R-:W1:Y:S01]  /*b090*/  SHFL.BFLY PT, R149, R108, 0x1, 0x1f ;  /* 0x0c201f006c957f89 */ /* 0x000e6200000e0000 */
[----:B------:R-:W-:Y:S01]  /*b0a0*/  UMOV UR11, 0x40000040 ;  /* 0x40000040000b7882 */ /* 0x000fe20000000000 */
[----:B------:R-:W-:Y:S01]  /*b0b0*/  F2FP.BF16.F32.PACK_AB R178, R95, R20 ;  /* 0x000000145fb2723e */ /* 0x000fe200000010ff */
[----:B------:R-:W-:Y:S01]  /*b0c0*/  MUFU.EX2 R208, R208 ;  /* 0x000000d000d07308 */ /* 0x000fe20000000800 */
[----:B------:R-:W-:Y:S01]  /*b0d0*/  UIADD3 UR6, UR61, -0x1, URZ ;  /* 0xffffffff3d067890 */ /* 0x000fe2000fffe03f */
[----:B------:R-:W-:-:S06]  /*b0e0*/  F2FP.BF16.F32.PACK_AB R182, R160, R103 ;  /* 0x00000067a0b6723e */ /* 0x000fcc00000010ff */
[----:B------:R-:W-:Y:S01]  /*b0f0*/  MUFU.EX2 R210, R210 ;  /* 0x000000d200d27308 */ /* 0x000fe20000000800 */
[----:B------:R-:W-:-:S07]  /*b100*/  UMOV UR61, UR6 ;  /* 0x00000006003d7c82 */ /* 0x000fce0008000000 */
[----:B------:R-:W-:Y:S01]  /*b110*/  MUFU.EX2 R133, R133 ;  /* 0x0000008500857308 */ /* 0x000fe20000000800 */
[----:B-1----:R-:W-:-:S07]  /*b120*/  FMNMX.FTZ R92, R108, R149, !PT ;  /* 0x000000956c5c7209 */ /* 0x002fce0007810000 */
[----:B------:R1:W-:Y:S01]  /*b130*/  MUFU.EX2 R108, R116 ;  /* 0x00000074006c7308 */ /* 0x0003e20000000800 */
[C---:B------:R-:W-:Y:S01]  /*b140*/  FADD.FTZ R12, -R92.reuse, R3 ;  /* 0x000000035c0c7221 */ /* 0x040fe20000010100 */
[----:B------:R-:W-:-:S03]  /*b150*/  FMUL.FTZ R120, R92, R89 ;  /* 0x000000595c787220 */ /* 0x000fc60000410000 */
[-C--:B------:R-:W-:Y:S01]  /*b160*/  FMUL.FTZ R12, R12, R89.reuse ;  /* 0x000000590c0c7220 */ /* 0x080fe20000410000 */
[-CC-:B------:R-:W-:Y:S01]  /*b170*/  FFMA.FTZ R177, R168, R89.reuse, -R120.reuse ;  /* 0x00000059a8b17223 */ /* 0x180fe20000010878 */
[-CC-:B------:R-:W-:Y:S01]  /*b180*/  FFMA.FTZ R112, R21, R89.reuse, -R120.reuse ;  /* 0x0000005915707223 */ /* 0x180fe20000010878 */
[----:B------:R-:W-:Y:S02]  /*b190*/  IMAD.U32 R21, RZ, RZ, UR38 ;  /* 0x00000026ff157e24 */ /* 0x000fe4000f8e00ff */
[-CC-:B------:R-:W-:Y:S01]  /*b1a0*/  FFMA.FTZ R179, R171, R89.reuse, -R120.reuse ;  /* 0x00000059abb37223 */ /* 0x180fe20000010878 */
[-CC-:B------:R-:W-:Y:S01]  /*b1b0*/  FFMA.FTZ R197, R130, R89.reuse, -R120.reuse ;  /* 0x0000005982c57223 */ /* 0x180fe20000010878 */
[----:B------:R-:W-:Y:S01]  /*b1c0*/  MUFU.EX2 R12, R12 ;  /* 0x0000000c000c7308 */ /* 0x000fe20000000800 */
[-CC-:B------:R-:W-:Y:S01]  /*b1d0*/  FFMA.FTZ R130, R131, R89.reuse, -R120.reuse ;  /* 0x0000005983827223 */ /* 0x180fe20000010878 */
[----:B------:R-:W-:Y:S01]  /*b1e0*/  @!P1 LEA R131, R21, UR39, 0x3 ;  /* 0x0000002715839c11 */ /* 0x000fe2000f8e18ff */
[-CC-:B-1----:R-:W-:Y:S01]  /*b1f0*/  FFMA.FTZ R116, R172, R89.reuse, -R120.reuse ;  /* 0x00000059ac747223 */ /* 0x182fe20000010878 */
[-CC-:B------:R-:W-:Y:S01]  /*b200*/  FFMA.FTZ R181, R162, R89.reuse, -R120.reuse ;  /* 0x00000059a2b57223 */ /* 0x180fe20000010878 */
[-CC-:B------:R-:W-:Y:S01]  /*b210*/  FFMA.FTZ R199, R134, R89.reuse, -R120.reuse ;  /* 0x0000005986c77223 */ /* 0x180fe20000010878 */
[----:B------:R-:W-:Y:S01]  /*b220*/  IADD3 R21, -R227, 0xb, RZ ;  /* 0x0000000be3157810 */ /* 0x000fe20007ffe1ff */
[----:B------:R-:W-:Y:S01]  /*b230*/  @!P1 VIADD R131, R131, 0x34840 ;  /* 0x0003484083839836 */ /* 0x000fe20000000000 */
[----:B------:R-:W1:Y:S01]  /*b240*/  MUFU.EX2 R177, R177 ;  /* 0x000000b100b17308 */ /* 0x000e620000000800 */
[-CC-:B------:R-:W-:Y:S01]  /*b250*/  FFMA.FTZ R124, R163, R89.reuse, -R120.reuse ;  /* 0x00000059a37c7223 */ /* 0x180fe20000010878 */
[-CC-:B------:R-:W-:Y:S01]  /*b260*/  FFMA.FTZ R134, R135, R89.reuse, -R120.reuse ;  /* 0x0000005987867223 */ /* 0x180fe20000010878 */
[----:B------:R-:W-:Y:S01]  /*b270*/  IMAD.U32 R135, RZ, RZ, UR37 ;  /* 0x00000025ff877e24 */ /* 0x000fe2000f8e00ff */
[----:B------:R-:W-:Y:S01]  /*b280*/  @!P1 PRMT R131, RZ, 0x654, R131 ;  /* 0x00000654ff839816 */ /* 0x000fe20000000083 */
[-CC-:B------:R-:W-:Y:S01]  /*b290*/  FFMA.FTZ R183, R166, R89.reuse, -R120.reuse ;  /* 0x00000059a6b77223 */ /* 0x180fe20000010878 */
[-CC-:B------:R-:W-:Y:S01]  /*b2a0*/  FFMA.FTZ R201, R122, R89.reuse, -R120.reuse ;  /* 0x000000597ac97223 */ /* 0x180fe20000010878 */
[-CC-:B------:R-:W-:Y:S01]  /*b2b0*/  FFMA.FTZ R132, R167, R89.reuse, -R120.reuse ;  /* 0x00000059a7847223 */ /* 0x180fe20000010878 */
[----:B------:R-:W2:Y:S01]  /*b2c0*/  MUFU.EX2 R112, R112 ;  /* 0x0000007000707308 */ /* 0x000ea20000000800 */
[----:B------:R-:W-:Y:S01]  /*b2d0*/  @!P1 LEA R135, R135, UR39, 0x3 ;  /* 0x0000002787879c11 */ /* 0x000fe2000f8e18ff */
[-CC-:B------:R-:W-:Y:S01]  /*b2e0*/  FFMA.FTZ R185, R154, R89.reuse, -R120.reuse ;  /* 0x000000599ab97223 */ /* 0x180fe20000010878 */
[-CC-:B------:R-:W-:Y:S01]  /*b2f0*/  FFMA.FTZ R154, R155, R89.reuse, -R120.reuse ;  /* 0x000000599b9a7223 */ /* 0x180fe20000010878 */
[-CC-:B------:R-:W-:Y:S01]  /*b300*/  FFMA.FTZ R187, R158, R89.reuse, -R120.reuse ;  /* 0x000000599ebb7223 */ /* 0x180fe20000010878 */
[-CC-:B------:R-:W-:Y:S01]  /*b310*/  FFMA.FTZ R203, R126, R89.reuse, -R120.reuse ;  /* 0x000000597ecb7223 */ /* 0x180fe20000010878 */
[-CC-:B------:R-:W-:Y:S01]  /*b320*/  FFMA.FTZ R158, R159, R89.reuse, -R120.reuse ;  /* 0x000000599f9e7223 */ /* 0x180fe20000010878 */
[--C-:B------:R-:W-:Y:S01]  /*b330*/  FFMA.FTZ R189, R146, R89, -R120.reuse ;  /* 0x0000005992bd7223 */ /* 0x100fe20000010878 */
[----:B------:R-:W3:Y:S01]  /*b340*/  MUFU.EX2 R179, R179 ;  /* 0x000000b300b37308 */ /* 0x000ee20000000800 */
        /* <DEDUP_REMOVED lines=8> */
[----:B--2---:R-:W-:Y:S01]  /*b3d0*/  FADD.FTZ R122, R112, R13 ;  /* 0x0000000d707a7221 */ /* 0x004fe20000010000 */
[-CC-:B------:R-:W-:Y:S01]  /*b3e0*/  FFMA.FTZ R195, R142, R89.reuse, -R120.reuse ;  /* 0x000000598ec37223 */ /* 0x180fe20000010878 */
[-CC-:B------:R-:W-:Y:S01]  /*b3f0*/  FFMA.FTZ R115, R115, R89.reuse, -R120.reuse ;  /* 0x0000005973737223 */ /* 0x180fe20000010878 */
[--C-:B------:R-:W-:Y:S01]  /*b400*/  FFMA.FTZ R142, R143, R89, -R120.reuse ;  /* 0x000000598f8e7223 */ /* 0x100fe20000010878 */
[----:B------:R-:W-:Y:S01]  /*b410*/  F2FP.BF16.F32.PACK_AB R177, R112, R177 ;  /* 0x000000b170b1723e */ /* 0x000fe200000010ff */
[-CC-:B------:R-:W-:Y:S01]  /*b420*/  FFMA.FTZ R127, R127, R89.reuse, -R120.reuse ;  /* 0x000000597f7f7223 */ /* 0x180fe20000010878 */
[-C--:B------:R-:W-:Y:S01]  /*b430*/  FFMA.FTZ R205, R114, R89.reuse, -R120 ;  /* 0x0000005972cd7223 */ /* 0x080fe20000010878 */
[----:B------:R-:W2:Y:S01]  /*b440*/  MUFU.EX2 R181, R181 ;  /* 0x000000b500b57308 */ /* 0x000ea20000000800 */
[----:B---3--:R-:W-:Y:S01]  /*b450*/  FADD.FTZ R13, R179, R122 ;  /* 0x0000007ab30d7221 */ /* 0x008fe20000010000 */
[-CC-:B------:R-:W-:Y:S01]  /*b460*/  FFMA.FTZ R207, R118, R89.reuse, -R120.reuse ;  /* 0x0000005976cf7223 */ /* 0x180fe20000010878 */
[-CC-:B------:R-:W-:Y:S01]  /*b470*/  FFMA.FTZ R118, R188, R89.reuse, -R120.reuse ;  /* 0x00000059bc767223 */ /* 0x180fe20000010878 */
[-CC-:B------:R-:W-:Y:S01]  /*b480*/  FFMA.FTZ R190, R190, R89.reuse, -R120.reuse ;  /* 0x00000059bebe7223 */ /* 0x180fe20000010878 */
[-CC-:B------:R-:W-:Y:S01]  /*b490*/  FFMA.FTZ R211, R110, R89.reuse, -R120.reuse ;  /* 0x000000596ed37223 */ /* 0x180fe20000010878 */
[-CC-:B------:R-:W-:Y:S01]  /*b4a0*/  FFMA.FTZ R110, R194, R89.reuse, -R120.reuse ;  /* 0x00000059c26e7223 */ /* 0x180fe20000010878 */
[--C-:B------:R-:W-:Y:S01]  /*b4b0*/  FFMA.FTZ R192, R192, R89, -R120.reuse ;  /* 0x00000059c0c07223 */ /* 0x100fe20000010878 */
[----:B------:R-:W3:Y:S01]  /*b4c0*/  MUFU.EX2 R124, R124 ;  /* 0x0000007c007c7308 */ /* 0x000ee20000000800 */
[C---:B-1----:R-:W-:Y:S01]  /*b4d0*/  FADD.FTZ R122, R116.reuse, R13 ;  /* 0x0000000d747a7221 */ /* 0x042fe20000010000 */
[----:B------:R-:W-:Y:S01]  /*b4e0*/  F2FP.BF16.F32.PACK_AB R179, R116, R179 ;  /* 0x000000b374b3723e */ /* 0x000fe200000010ff */
[-CC-:B------:R-:W-:Y:S01]  /*b4f0*/  FFMA.FTZ R102, R102, R89.reuse, -R120.reuse ;  /* 0x0000005966667223 */ /* 0x180fe20000010878 */
[-CC-:B------:R-:W-:Y:S01]  /*b500*/  FFMA.FTZ R90, R90, R89.reuse, -R120.reuse ;  /* 0x000000595a5a7223 */ /* 0x180fe20000010878 */
[----:B------:R-:W-:Y:S01]  /*b510*/  FFMA.FTZ R94, R94, R89, -R120 ;  /* 0x000000595e5e7223 */ /* 0x000fe20000010878 */
[----:B------:R-:W-:Y:S01]  /*b520*/  UMOV UR37, UR38 ;  /* 0x0000002600257c82 */ /* 0x000fe20008000000 */
[----:B------:R-:W-:Y:S01]  /*b530*/  F2FP.BF16.F32.PACK_AB R188, R144, R97 ;  /* 0x0000006190bc723e */ /* 0x000fe200000010ff */
[----:B------:R-:W1:Y:S01]  /*b540*/  MUFU.EX2 R183, R183 ;  /* 0x000000b700b77308 */ /* 0x000e620000000800 */
[----:B------:R-:W-:-:S07]  /*b550*/  F2FP.BF16.F32.PACK_AB R194, R140, R119 ;  /* 0x000000778cc2723e */ /* 0x000fce00000010ff */
[----:B------:R-:W4:Y:S08]  /*b560*/  MUFU.EX2 R132, R132 ;  /* 0x0000008400847308 */ /* 0x000f300000000800 */
[----:B------:R-:W5:Y:S08]  /*b570*/  MUFU.EX2 R185, R185 ;  /* 0x000000b900b97308 */ /* 0x000f700000000800 */
[----:B------:R-:W5:Y:S08]  /*b580*/  MUFU.EX2 R154, R154 ;  /* 0x0000009a009a7308 */ /* 0x000f700000000800 */
[----:B------:R-:W5:Y:S08]  /*b590*/  MUFU.EX2 R187, R187 ;  /* 0x000000bb00bb7308 */ /* 0x000f700000000800 */
[----:B------:R-:W5:Y:S01]  /*b5a0*/  MUFU.EX2 R158, R158 ;  /* 0x0000009e009e7308 */ /* 0x000f620000000800 */
[----:B------:R-:W-:-:S02]  /*b5b0*/  WARPGROUP.DEPBAR.LE gsb0, 0x0 ;  /* 0x00008000000079c5 */ /* 0x000fc40000010000 */
[----:B------:R-:W-:-:S05]  /*b5c0*/  WARPGROUP.ARRIVE ;  /* 0x00000000000079c5 */ /* 0x000fca0000000000 */
[----:B------:R-:W5:Y:S01]  /*b5d0*/  MUFU.EX2 R189, R189 ;  /* 0x000000bd00bd7308 */ /* 0x000f620000000800 */
[----:B------:R-:W-:Y:S02]  /*b5e0*/  F2FP.BF16.F32.PACK_AB R212, R133, R96 ;  /* 0x0000006085d4723e */ /* 0x000fe400000010ff */
[----:B------:R-:W-:Y:S01]  /*b5f0*/  F2FP.BF16.F32.PACK_AB R214, R141, R100 ;  /* 0x000000648dd6723e */ /* 0x000fe200000010ff */
[----:B------:R-:W-:Y:S04]  /*b600*/  HGMMA.64x128x16.F32.BF16 R24, R216, gdesc[UR8].tnspB, R24, gsb0 ;  /* 0x41e00008d8187df0 */ /* 0x000fe80008001818 */
[----:B------:R-:W5:Y:S08]  /*b610*/  MUFU.EX2 R146, R146 ;  /* 0x0000009200927308 */ /* 0x000f700000000800 */
        /* <DEDUP_REMOVED lines=11> */
[----:B------:R-:W-:Y:S08]  /*b6d0*/  MUFU.EX2 R203, R203 ;  /* 0x000000cb00cb7308 */ /* 0x000ff00000000800 */
[----:B------:R-:W-:Y:S08]  /*b6e0*/  MUFU.EX2 R114, R127 ;  /* 0x0000007f00727308 */ /* 0x000ff00000000800 */
[----:B------:R-:W-:Y:S08]  /*b6f0*/  MUFU.EX2 R205, R205 ;  /* 0x000000cd00cd7308 */ /* 0x000ff00000000800 */
[----:B------:R-:W-:Y:S08]  /*b700*/  MUFU.EX2 R207, R207 ;  /* 0x000000cf00cf7308 */ /* 0x000ff00000000800 */
[----:B------:R-:W-:Y:S08]  /*b710*/  MUFU.EX2 R118, R118 ;  /* 0x0000007600767308 */ /* 0x000ff00000000800 */
[----:B------:R-:W-:Y:S01]  /*b720*/  MUFU.EX2 R209, R209 ;  /* 0x000000d100d17308 */ /* 0x000fe20000000800 */
[----:B------:R-:W-:-:S02]  /*b730*/  WARPGROUP.DEPBAR.LE gsb0, 0x0 ;  /* 0x00008000000079c5 */ /* 0x000fc40000010000 */
[----:B------:R2:W-:Y:S06]  /*b740*/  BAR.ARV R21, 0x100 ;  /* 0x000400150000751d */ /* 0x0005ec0000002000 */
[----:B------:R3:W-:Y:S01]  /*b750*/  @!P1 SYNCS.ARRIVE.TRANS64.RED.A1T0 RZ, [R131+URZ], RZ ;  /* 0x000000ff83ff99a7 */ /* 0x0007e2000810043f */
[----:B------:R-:W-:Y:S01]  /*b760*/  MUFU.EX2 R213, R110 ;  /* 0x0000006e00d57308 */ /* 0x000fe20000000800 */
[----:B--2---:R-:W-:Y:S01]  /*b770*/  @!P1 IADD3 R21, R135, 0x34860, RZ ;  /* 0x0003486087159810 */ /* 0x004fe20007ffe0ff */
[-C--:B------:R-:W-:Y:S01]  /*b780*/  FMUL.FTZ R26, R26, R12.reuse ;  /* 0x0000000c1a1a7220 */ /* 0x080fe20000410000 */
[-C--:B------:R-:W-:Y:S01]  /*b790*/  FMUL.FTZ R27, R27, R12.reuse ;  /* 0x0000000c1b1b7220 */ /* 0x080fe20000410000 */
[-C--:B------:R-:W-:Y:S01]  /*b7a0*/  FMUL.FTZ R30, R30, R12.reuse ;  /* 0x0000000c1e1e7220 */ /* 0x080fe20000410000 */
[----:B------:R-:W-:Y:S01]  /*b7b0*/  @!P1 PRMT R21, RZ, 0x654, R21 ;  /* 0x00000654ff159816 */ /* 0x000fe20000000015 */
[-C--:B------:R-:W-:Y:S01]  /*b7c0*/  FMUL.FTZ R31, R31, R12.reuse ;  /* 0x0000000c1f1f7220 */ /* 0x080fe20000410000 */
[----:B---3--:R-:W-:Y:S01]  /*b7d0*/  FADD.FTZ R131, R15, R14 ;  /* 0x0000000e0f837221 */ /* 0x008fe20000010000 */
[----:B------:R-:W-:Y:S01]  /*b7e0*/  FFMA.FTZ R14, R123, R89, -R120 ;  /* 0x000000597b0e7223 */ /* 0x000fe20000010878 */
[----:B------:R2:W-:Y:S01]  /*b7f0*/  @!P1 SYNCS.ARRIVE.TRANS64.RED.A1T0 RZ, [R21+URZ], RZ ;  /* 0x000000ff15ff99a7 */ /* 0x0005e2000810043f */
[----:B------:R-:W-:Y:S01]  /*b800*/  MUFU.EX2 R211, R211 ;  /* 0x000000d300d37308 */ /* 0x000fe20000000800 */
[----:B------:R-:W-:Y:S01]  /*b810*/  FADD.FTZ R162, R20, R131 ;  /* 0x0000008314a27221 */ /* 0x000fe20000010000 */
[-C--:B------:R-:W-:Y:S01]  /*b820*/  FMUL.FTZ R34, R34, R12.reuse ;  /* 0x0000000c22227220 */ /* 0x080fe20000410000 */
[-C--:B------:R-:W-:Y:S01]  /*b830*/  FMUL.FTZ R35, R35, R12.reuse ;  /* 0x0000000c23237220 */ /* 0x080fe20000410000 */
[-C--:B------:R-:W-:Y:S01]  /*b840*/  FMUL.FTZ R38, R38, R12.reuse ;  /* 0x0000000c26267220 */ /* 0x080fe20000410000 */
[----:B------:R-:W-:Y:S01]  /*b850*/  FADD.FTZ R162, R95, R162 ;  /* 0x000000a25fa27221 */ /* 0x000fe20000010000 */
[-C--:B------:R-:W-:Y:S01]  /*b860*/  FMUL.FTZ R39, R39, R12.reuse ;  /* 0x0000000c27277220 */ /* 0x080fe20000410000 */
[----:B--2---:R-:W-:Y:S01]  /*b870*/  FADD.FTZ R21, R181, R122 ;  /* 0x0000007ab5157221 */ /* 0x004fe20000010000 */
[----:B------:R-:W2:Y:S01]  /*b880*/  MUFU.EX2 R14, R14 ;  /* 0x0000000e000e7308 */ /* 0x000ea20000000800 */
[----:B------:R-:W-:Y:S01]  /*b890*/  FADD.FTZ R13, R93, R162 ;  /* 0x000000a25d0d7221 */ /* 0x000fe20000010000 */
[C---:B------:R-:W-:Y:S01]  /*b8a0*/  F2FP.BF16.F32.PACK_AB R181, R124.reuse, R181 ;  /* 0x000000b57cb5723e */ /* 0x040fe200000010ff */
[----:B------:R-:W-:Y:S01]  /*b8b0*/  FADD.FTZ R126, R124, R21 ;  /* 0x000000157c7e7221 */ /* 0x000fe20000010000 */
[-C--:B------:R-:W-:Y:S01]  /*b8c0*/  FMUL.FTZ R42, R42, R12.reuse ;  /* 0x0000000c2a2a7220 */ /* 0x080fe20000410000 */
[----:B------:R-:W-:Y:S01]  /*b8d0*/  FADD.FTZ R122, R170, R13 ;  /* 0x0000000daa7a7221 */ /* 0x000fe20000010000 */
[-C--:B------:R-:W-:Y:S01]  /*b8e0*/  FMUL.FTZ R43, R43, R12.reuse ;  /* 0x0000000c2b2b7220 */ /* 0x080fe20000410000 */
[----:B-1----:R-:W-:Y:S01]  /*b8f0*/  FADD.FTZ R21, R183, R126 ;  /* 0x0000007eb7157221 */ /* 0x002fe20000010000 */
[----:B------:R-:W-:Y:S01]  /*b900*/  MUFU.EX2 R104, R104 ;  /* 0x0000006800687308 */ /* 0x000fe20000000800 */
[----:B------:R-:W-:Y:S01]  /*b910*/  FADD.FTZ R13, R103, R122 ;  /* 0x0000007a670d7221 */ /* 0x000fe20000010000 */
[-C--:B------:R-:W-:Y:S01]  /*b920*/  FMUL.FTZ R46, R46, R12.reuse ;  /* 0x0000000c2e2e7220 */ /* 0x080fe20000410000 */
[----:B----4-:R-:W-:Y:S01]  /*b930*/  FADD.FTZ R126, R132, R21 ;  /* 0x00000015847e7221 */ /* 0x010fe20000010000 */
[-C--:B------:R-:W-:Y:S01]  /*b940*/  FMUL.FTZ R47, R47, R12.reuse ;  /* 0x0000000c2f2f7220 */ /* 0x080fe20000410000 */
[----:B------:R-:W-:Y:S01]  /*b950*/  FADD.FTZ R122, R160, R13 ;  /* 0x0000000da07a7221 */ /* 0x000fe20000010000 */
[-C--:B------:R-:W-:Y:S01]  /*b960*/  FMUL.FTZ R50, R50, R12.reuse ;  /* 0x0000000c32327220 */ /* 0x080fe20000410000 */
[----:B-----5:R-:W-:Y:S01]  /*b970*/  FADD.FTZ R21, R185, R126 ;  /* 0x0000007eb9157221 */ /* 0x020fe20000010000 */
[----:B------:R-:W-:Y:S01]  /*b980*/  MUFU.EX2 R90, R90 ;  /* 0x0000005a005a7308 */ /* 0x000fe20000000800 */
[----:B------:R-:W-:Y:S01]  /*b990*/  FADD.FTZ R13, R101, R122 ;  /* 0x0000007a650d7221 */ /* 0x000fe20000010000 */
[-C--:B------:R-:W-:Y:S01]  /*b9a0*/  FMUL.FTZ R51, R51, R12.reuse ;  /* 0x0000000c33337220 */ /* 0x080fe20000410000 */
[----:B------:R-:W-:Y:S01]  /*b9b0*/  FADD.FTZ R122, R154, R21 ;  /* 0x000000159a7a7221 */ /* 0x000fe20000010000 */
[-C--:B------:R-:W-:Y:S01]  /*b9c0*/  FMUL.FTZ R54, R54, R12.reuse ;  /* 0x0000000c36367220 */ /* 0x080fe20000410000 */
[----:B------:R-:W-:Y:S01]  /*b9d0*/  FADD.FTZ R106, R164, R13 ;  /* 0x0000000da46a7221 */ /* 0x000fe20000010000 */
[-C--:B------:R-:W-:Y:S01]  /*b9e0*/  FMUL.FTZ R55, R55, R12.reuse ;  /* 0x0000000c37377220 */ /* 0x080fe20000410000 */
[----:B------:R-:W-:Y:S01]  /*b9f0*/  FADD.FTZ R21, R187, R122 ;  /* 0x0000007abb157221 */ /* 0x000fe20000010000 */
[----:B------:R-:W-:Y:S01]  /*ba00*/  MUFU.EX2 R94, R94 ;  /* 0x0000005e005e7308 */ /* 0x000fe20000000800 */
[----:B------:R-:W-:Y:S01]  /*ba10*/  FADD.FTZ R13, R99, R106 ;  /* 0x0000006a630d7221 */ /* 0x000fe20000010000 */
[-CC-:B------:R-:W-:Y:S01]  /*ba20*/  FFMA.FTZ R106, R98, R89.reuse, -R120.reuse ;  /* 0x00000059626a7223 */ /* 0x180fe20000010878 */
[----:B------:R-:W-:Y:S01]  /*ba30*/  FADD.FTZ R126, R158, R21 ;  /* 0x000000159e7e7221 */ /* 0x000fe20000010000 */
[-C--:B------:R-:W-:Y:S01]  /*ba40*/  FMUL.FTZ R58, R58, R12.reuse ;  /* 0x0000000c3a3a7220 */ /* 0x080fe20000410000 */
[----:B------:R-:W-:Y:S01]  /*ba50*/  FADD.FTZ R122, R152, R13 ;  /* 0x0000000d987a7221 */ /* 0x000fe20000010000 */
[-C--:B------:R-:W-:Y:S01]  /*ba60*/  FFMA.FTZ R13, R196, R89.reuse, -R120 ;  /* 0x00000059c40d7223 */ /* 0x080fe20000010878 */
[----:B------:R-:W-:Y:S01]  /*ba70*/  FADD.FTZ R123, R189, R126 ;  /* 0x0000007ebd7b7221 */ /* 0x000fe20000010000 */
[----:B------:R1:W-:Y:S01]  /*ba80*/  MUFU.EX2 R98, R115 ;  /* 0x0000007300627308 */ /* 0x0003e20000000800 */
[----:B------:R-:W-:Y:S01]  /*ba90*/  FADD.FTZ R21, R97, R122 ;  /* 0x0000007a61157221 */ /* 0x000fe20000010000 */
[-C--:B------:R-:W-:Y:S01]  /*baa0*/  FMUL.FTZ R59, R59, R12.reuse ;  /* 0x0000000c3b3b7220 */ /* 0x080fe20000410000 */
[----:B------:R-:W-:Y:S01]  /*bab0*/  FADD.FTZ R126, R146, R123 ;  /* 0x0000007b927e7221 */ /* 0x000fe20000010000 */
[-C--:B------:R-:W-:Y:S01]  /*bac0*/  FMUL.FTZ R62, R62, R12.reuse ;  /* 0x0000000c3e3e7220 */ /* 0x080fe20000410000 */
[----:B------:R-:W-:Y:S01]  /*bad0*/  FADD.FTZ R122, R144, R21 ;  /* 0x00000015907a7221 */ /* 0x000fe20000010000 */
[-C--:B------:R-:W-:Y:S01]  /*bae0*/  FFMA.FTZ R21, R198, R89.reuse, -R120 ;  /* 0x00000059c6157223 */ /* 0x080fe20000010878 */
[----:B------:R-:W-:Y:S01]  /*baf0*/  FADD.FTZ R123, R191, R126 ;  /* 0x0000007ebf7b7221 */ /* 0x000fe20000010000 */
[----:B------:R-:W-:Y:S01]  /*bb00*/  MUFU.EX2 R124, R106 ;  /* 0x0000006a007c7308 */ /* 0x000fe20000000800 */
[----:B-1----:R-:W-:Y:S01]  /*bb10*/  FADD.FTZ R115, R107, R122 ;  /* 0x0000007a6b737221 */ /* 0x002fe20000010000 */
[----:B------:R-:W-:Y:S01]  /*bb20*/  FFMA.FTZ R120, R228, R89, -R120 ;  /* 0x00000059e4787223 */ /* 0x000fe20000010878 */
[----:B------:R-:W-:Y:S01]  /*bb30*/  FADD.FTZ R126, R150, R123 ;  /* 0x0000007b967e7221 */ /* 0x000fe20000010000 */
[-C--:B------:R-:W-:Y:S01]  /*bb40*/  FMUL.FTZ R63, R63, R12.reuse ;  /* 0x0000000c3f3f7220 */ /* 0x080fe20000410000 */
[----:B------:R-:W-:Y:S01]  /*bb50*/  FADD.FTZ R122, R148, R115 ;  /* 0x00000073947a7221 */ /* 0x000fe20000010000 */
[-C--:B------:R-:W-:Y:S01]  /*bb60*/  FMUL.FTZ R66, R66, R12.reuse ;  /* 0x0000000c42427220 */ /* 0x080fe20000410000 */
[----:B------:R-:W-:Y:S01]  /*bb70*/  FADD.FTZ R15, R193, R126 ;  /* 0x0000007ec10f7221 */ /* 0x000fe20000010000 */
        /* <DEDUP_REMOVED lines=24> */
[----:B------:R-:W1:Y:S01]  /*bd00*/  MUFU.EX2 R3, R186 ;  /* 0x000000ba00037308 */ /* 0x000e620000000800 */
[----:B------:R-:W-:Y:S01]  /*bd10*/  FADD.FTZ R15, R109, R112 ;  /* 0x000000706d0f7221 */ /* 0x000fe20000010000 */
[-C--:B------:R-:W-:Y:S01]  /*bd20*/  FMUL.FTZ R86, R86, R12.reuse ;  /* 0x0000000c56567220 */ /* 0x080fe20000410000 */
[----:B------:R-:W-:Y:S01]  /*bd30*/  FADD.FTZ R116, R134, R93 ;  /* 0x0000005d86747221 */ /* 0x000fe20000010000 */
[----:B------:R-:W-:Y:S01]  /*bd40*/  FMUL.FTZ R87, R87, R12 ;  /* 0x0000000c57577220 */ /* 0x000fe20000410000 */
[----:B------:R-:W-:Y:S01]  /*bd50*/  FADD.FTZ R15, R128, R15 ;  /* 0x0000000f800f7221 */ /* 0x000fe20000010000 */
[----:B------:R-:W-:Y:S01]  /*bd60*/  F2FP.BF16.F32.PACK_AB R183, R132, R183 ;  /* 0x000000b784b7723e */ /* 0x000fe200000010ff */
[----:B------:R-:W-:Y:S01]  /*bd70*/  FMUL.FTZ R24, R24, R91 ;  /* 0x0000005b18187220 */ /* 0x000fe20000410000 */
[----:B------:R-:W3:Y:S01]  /*bd80*/  MUFU.EX2 R112, R192 ;  /* 0x000000c000707308 */ /* 0x000ee20000000800 */
[----:B------:R-:W-:Y:S01]  /*bd90*/  FADD.FTZ R122, R200, R15 ;  /* 0x0000000fc87a7221 */ /* 0x000fe20000010000 */
[----:B------:R-:W-:Y:S01]  /*bda0*/  FADD.FTZ R15, R201, R116 ;  /* 0x00000074c90f7221 */ /* 0x000fe20000010000 */
[C---:B--2---:R-:W-:Y:S01]  /*bdb0*/  F2FP.BF16.F32.PACK_AB R201, R14.reuse, R201 ;  /* 0x000000c90ec9723e */ /* 0x044fe200000010ff */
[----:B------:R-:W-:Y:S01]  /*bdc0*/  FMUL.FTZ R25, R25, R91 ;  /* 0x0000005b19197220 */ /* 0x000fe20000410000 */
[----:B------:R-:W-:Y:S01]  /*bdd0*/  FADD.FTZ R93, R121, R122 ;  /* 0x0000007a795d7221 */ /* 0x000fe20000010000 */
[----:B------:R-:W-:Y:S01]  /*bde0*/  FADD.FTZ R116, R14, R15 ;  /* 0x0000000f0e747221 */ /* 0x000fe20000010000 */
[----:B------:R-:W-:Y:S01]  /*bdf0*/  F2FP.BF16.F32.PACK_AB R185, R154, R185 ;  /* 0x000000b99ab9723e */ /* 0x000fe200000010ff */
[----:B------:R-:W-:Y:S01]  /*be00*/  MUFU.EX2 R120, R120 ;  /* 0x0000007800787308 */ /* 0x000fe20000000800 */
[----:B------:R-:W-:Y:S01]  /*be10*/  FADD.FTZ R122, R202, R93 ;  /* 0x0000005dca7a7221 */ /* 0x000fe20000010000 */
[----:B------:R-:W-:Y:S01]  /*be20*/  FADD.FTZ R15, R203, R116 ;  /* 0x00000074cb0f7221 */ /* 0x000fe20000010000 */
[----:B-1----:R-:W-:Y:S01]  /*be30*/  F2FP.BF16.F32.PACK_AB R218, R3, R108 ;  /* 0x0000006c03da723e */ /* 0x002fe200000010ff */
[----:B------:R-:W-:Y:S01]  /*be40*/  FMUL.FTZ R28, R28, R91 ;  /* 0x0000005b1c1c7220 */ /* 0x000fe20000410000 */
[----:B------:R-:W-:Y:S01]  /*be50*/  FADD.FTZ R93, R125, R122 ;  /* 0x0000007a7d5d7221 */ /* 0x000fe20000010000 */
[----:B------:R-:W-:Y:S01]  /*be60*/  FADD.FTZ R116, R114, R15 ;  /* 0x0000000f72747221 */ /* 0x000fe20000010000 */
[----:B------:R-:W-:Y:S01]  /*be70*/  F2FP.BF16.F32.PACK_AB R186, R152, R99 ;  /* 0x0000006398ba723e */ /* 0x000fe200000010ff */
[----:B------:R-:W-:Y:S01]  /*be80*/  FMUL.FTZ R29, R29, R91 ;  /* 0x0000005b1d1d7220 */ /* 0x000fe20000410000 */
[----:B------:R-:W-:Y:S01]  /*be90*/  FADD.FTZ R106, R204, R93 ;  /* 0x0000005dcc6a7221 */ /* 0x000fe20000010000 */
[----:B------:R-:W-:Y:S01]  /*bea0*/  FADD.FTZ R15, R205, R116 ;  /* 0x00000074cd0f7221 */ /* 0x000fe20000010000 */
[----:B------:R-:W-:Y:S01]  /*beb0*/  F2FP.BF16.F32.PACK_AB R187, R158, R187 ;  /* 0x000000bb9ebb723e */ /* 0x000fe200000010ff */
[----:B------:R1:W2:Y:S01]  /*bec0*/  MUFU.EX2 R116, R102 ;  /* 0x0000006600747308 */ /* 0x0002a20000000800 */
[----:B------:R-:W-:Y:S01]  /*bed0*/  FADD.FTZ R93, R113, R106 ;  /* 0x0000006a715d7221 */ /* 0x000fe20000010000 */
[----:B------:R-:W-:Y:S01]  /*bee0*/  FADD.FTZ R106, R98, R15 ;  /* 0x0000000f626a7221 */ /* 0x000fe20000010000 */
[----:B------:R-:W-:Y:S01]  /*bef0*/  F2FP.BF16.F32.PACK_AB R189, R146, R189 ;  /* 0x000000bd92bd723e */ /* 0x000fe200000010ff */
        /* <DEDUP_REMOVED lines=9> */
[----:B-1----:R-:W-:Y:S01]  /*bf90*/  FADD.FTZ R102, R208, R93 ;  /* 0x0000005dd0667221 */ /* 0x002fe20000010000 */
        /* <DEDUP_REMOVED lines=12> */
[----:B---3--:R-:W-:Y:S01]  /*c060*/  FADD.FTZ R13, R112, R13 ;  /* 0x0000000d700d7221 */ /* 0x008fe20000010000 */
        /* <DEDUP_REMOVED lines=11> */
[----:B--2---:R-:W-:Y:S01]  /*c120*/  FADD.FTZ R13, R116, R13 ;  /* 0x0000000d740d7221 */ /* 0x004fe20000010000 */
[----:B------:R-:W-:Y:S01]  /*c130*/  F2FP.BF16.F32.PACK_AB R199, R134, R199 ;  /* 0x000000c786c7723e */ /* 0x000fe200000010ff */
[-C--:B------:R-:W-:Y:S01]  /*c140*/  FMUL.FTZ R49, R49, R91.reuse ;  /* 0x0000005b31317220 */ /* 0x080fe20000410000 */
[----:B------:R-:W-:Y:S01]  /*c150*/  FADD.FTZ R15, R141, R14 ;  /* 0x0000000e8d0f7221 */ /* 0x000fe20000010000 */
[----:B------:R-:W-:Y:S01]  /*c160*/  FADD.FTZ R13, R215, R13 ;  /* 0x0000000dd70d7221 */ /* 0x000fe20000010000 */
[----:B------:R-:W-:Y:S01]  /*c170*/  F2FP.BF16.F32.PACK_AB R200, R121, R200 ;  /* 0x000000c879c8723e */ /* 0x000fe200000010ff */
[-C--:B------:R-:W-:Y:S01]  /*c180*/  FMUL.FTZ R52, R52, R91.reuse ;  /* 0x0000005b34347220 */ /* 0x080fe20000410000 */
[----:B------:R-:W-:Y:S01]  /*c190*/  FADD.FTZ R14, R104, R15 ;  /* 0x0000000f680e7221 */ /* 0x000fe20000010000 */
[----:B------:R-:W-:Y:S01]  /*c1a0*/  FADD.FTZ R13, R90, R13 ;  /* 0x0000000d5a0d7221 */ /* 0x000fe20000010000 */
[----:B------:R-:W-:Y:S01]  /*c1b0*/  F2FP.BF16.F32.PACK_AB R202, R125, R202 ;  /* 0x000000ca7dca723e */ /* 0x000fe200000010ff */
[----:B------:R-:W-:Y:S01]  /*c1c0*/  FMUL.FTZ R53, R53, R91 ;  /* 0x0000005b35357220 */ /* 0x000fe20000410000 */
        /* <DEDUP_REMOVED lines=9> */
[----:B------:R-:W-:Y:S01]  /*c260*/  F2FP.BF16.F32.PACK_AB R205, R98, R205 ;  /* 0x000000cd62cd723e */ /* 0x000fe200000010ff */
[----:B------:R-:W-:Y:S01]  /*c270*/  FADD.FTZ R13, R120, R13 ;  /* 0x0000000d780d7221 */ /* 0x000fe20000010000 */
        /* <DEDUP_REMOVED lines=25> */
[----:B------:R-:W-:-:S02]  /*c410*/  IMAD.MOV.U32 R3, RZ, RZ, R92 ;  /* 0x000000ffff037224 */ /* 0x000fc400078e005c */
[----:B------:R-:W-:Y:S01]  /*c420*/  IMAD.MOV.U32 R12, RZ, RZ, R88 ;  /* 0x000000ffff0c7224 */ /* 0x000fe200078e0058 */
[----:B------:R-:W-:Y:S06]  /*c430*/  @P2 BRA `(.L_x_5537) ;  /* 0xffffffa800502947 */ /* 0x000fec000383ffff */
.L_x_5528:
[----:B------:R-:W-:Y:S06]  /*c440*/  BAR.ARV 0x8, 0x120 ;  /* 0x0204800000007b1d */ /* 0x000fec0000002000 */
[----:B------:R-:W-:Y:S05]  /*c450*/  @!P0 BRA `(.L_x_5538) ;  /* 0x0000000000048947 */ /* 0x000fea0003800000 */
[----:B------:R-:W-:Y:S01]  /*c460*/  BPT.TRAP 0x1 ;  /* 0x000000040000795c */ /* 0x000fe20000300000 */
.L_x_5538:
[----:B------:R-:W-:Y:S01]  /*c470*/  R2UR UR4, R2 ;  /* 0x00000000020472ca */ /* 0x000fe200000e0000 */
[----:B------:R-:W-:-:S12]  /*c480*/  ULEA UR7, UR38, UR39, 0x3 ;  /* 0x0000002726077291 */ /* 0x000fd8000f8e183f */
[----:B------:R-:W-:-:S05]  /*c490*/  IMAD.U32 R0, RZ, RZ, UR4 ;  /* 0x00000004ff007e24 */ /* 0x000fca000f8e00ff */
[----:B------:R-:W-:-:S04]  /*c4a0*/  SHF.L.U32 R0, R0, 0x1f, RZ ;  /* 0x0000001f00007819 */ /* 0x000fc800000006ff */
[----:B------:R1:W2:Y:S01]  /*c4b0*/  SYNCS.PHASECHK.TRANS64.TRYWAIT P2, [UR7+0x34850], R0 ;  /* 0x03485000ff0075a7 */ /* 0x0002a20008040147 */
[----:B------:R-:W-:Y:S05]  /*c4c0*/  @!P0 BRA `(.L_x_5539) ;  /* 0x0000000000048947 */ /* 0x000fea0003800000 */
[----:B------:R-:W-:Y:S01]  /*c4d0*/  BPT.TRAP 0x1 ;  /* 0x000000040000795c */ /* 0x000fe20000300000 */
.L_x_5539:
[----:B--2---:R-:W-:Y:S05]  /*c4e0*/  @P2 BRA `(.L_x_5540) ;  /* 0x0000000000082947 */ /* 0x004fea0003800000 */
[----:B------:R-:W2:Y:S02]  /*c4f0*/  SYNCS.PHASECHK.TRANS64.TRYWAIT P0, [UR7+0x34850], R0 ;  /* 0x03485000ff0075a7 */ /* 0x000ea40008000147 */
[----:B--2---:R-:W-:Y:S05]  /*c500*/  @!P0 BRA `(.L_x_5541) ;  /* 0x0000004400708947 */ /* 0x004fea0003800000 */
.L_x_5540:
[----:B------:R-:W-:Y:S01]  /*c510*/  UIADD3 UR4, UR39, 0x400, URZ ;  /* 0x0000040027047890 */ /* 0x000fe2000fffe03f */
[----:B------:R-:W-:Y:S01]  /*c520*/  WARPGROUP.ARRIVE ;  /* 0x00000000000079c5 */ /* 0x000fe20000000000 */
[----:B------:R-:W-:Y:S01]  /*c530*/  UMOV UR11, 0x40000040 ;  /* 0x40000040000b7882 */ /* 0x000fe20000000000 */
[----:B--2---:R-:W2:Y:S01]  /*c540*/  SHFL.BFLY PT, R3, R14, 0x2, 0x1f ;  /* 0x0c401f000e037f89 */ /* 0x004ea200000e0000 */
[----:B------:R-:W-:Y:S01]  /*c550*/  USHF.R.U32.HI UR4, URZ, 0x4, UR4 ;  /* 0x000000043f047899 */ /* 0x000fe20008011604 */
[C---:B------:R-:W-:Y:S01]  /*c560*/  IADD3 R5, P6, R16.reuse, 0x60, RZ ;  /* 0x0000006010057810 */ /* 0x040fe20007fde0ff */
[----:B------:R-:W-:Y:S01]  /*c570*/  UIADD3 UR35, -UR36, URZ, URZ ;  /* 0x0000003f24237290 */ /* 0x000fe2000fffe13f */
[----:B------:R-:W3:Y:S01]  /*c580*/  SHFL.BFLY PT, R4, R13, 0x2, 0x1f ;  /* 0x0c401f000d047f89 */ /* 0x000ee200000e0000 */
[----:B------:R-:W-:Y:S01]  /*c590*/  ULOP3.LUT UR4, UR4, 0x3fff, URZ, 0xc0, !UPT ;  /* 0x00003fff04047892 */ /* 0x000fe2000f8ec03f */
[----:B------:R-:W-:Y:S01]  /*c5a0*/  LOP3.LUT R12, R5, 0x380, RZ, 0xc0, !PT ;  /* 0x00000380050c7812 */ /* 0x000fe200078ec0ff */
[----:B------:R-:W-:Y:S01]  /*c5b0*/  ULDC.64 UR8, c[0x0][0xb70] ;  /* 0x0002dc0000087ab9 */ /* 0x000fe20000000a00 */
[----:B------:R-:W-:Y:S01]  /*c5c0*/  IADD3 R15, P5, R16, 0x40, RZ ;  /* 0x00000040100f7810 */ /* 0x000fe20007fbe0ff */
[----:B------:R-:W-:Y:S01]  /*c5d0*/  ULOP3.LUT UR4, UR4, 0x5800000, URZ, 0xfc, !UPT ;  /* 0x0580000004047892 */ /* 0x000fe2000f8efc3f */
[----:B------:R-:W-:-:S02]  /*c5e0*/  SHF.R.U64 R12, R12, 0x3, RZ ;  /* 0x000000030c0c7819 */ /* 0x000fc400000012ff */
[----:B------:R-:W-:Y:S01]  /*c5f0*/  IADD3 R7, P3, R16, 0x4040, RZ ;  /* 0x0000404010077810 */ /* 0x000fe20007f7e0ff */
[----:B------:R-:W-:Y:S01]  /*c600*/  UIMAD UR4, UR38, 0xb00, UR4 ;  /* 0x00000b00260478a4 */ /* 0x000fe2000f8e0204 */
[----:B------:R-:W-:Y:S02]  /*c610*/  LOP3.LUT R12, R12, R5, RZ, 0x3c, !PT ;  /* 0x000000050c0c7212 */ /* 0x000fe400078e3cff */
[C---:B------:R-:W-:Y:S01]  /*c620*/  IADD3 R21, P4, R16.reuse, 0x20, RZ ;  /* 0x0000002010157810 */ /* 0x040fe20007f9e0ff */
[----:B------:R-:W-:Y:S01]  /*c630*/  UIADD3 UR6, UR4, 0x80, URZ ;  /* 0x0000008004067890 */ /* 0x000fe2000fffe03f */
[----:B------:R-:W-:Y:S02]  /*c640*/  IADD3 R11, P0, R16, 0x4000, RZ ;  /* 0x00004000100b7810 */ /* 0x000fe40007f1e0ff */
[----:B------:R-:W-:Y:S01]  /*c650*/  UMOV UR10, UR4 ;  /* 0x00000004000a7c82 */ /* 0x000fe20008000000 */
[----:B------:R-:W-:Y:S01]  /*c660*/  LOP3.LUT R6, R7, 0x380, RZ, 0xc0, !PT ;  /* 0x0000038007067812 */ /* 0x000fe200078ec0ff */
[----:B------:R-:W-:Y:S01]  /*c670*/  HGMMA.64x128x16.F32.BF16 R24, R176, gdesc[UR8].tnspB, R24, gsb0 ;  /* 0x41e00008b0187df0 */ /* 0x000fe20008001818 */
[----:B------:R-:W-:Y:S01]  /*c680*/  UMOV UR11, 0x40000040 ;  /* 0x40000040000b7882 */ /* 0x000fe20000000000 */
[----:B------:R-:W-:Y:S01]  /*c690*/  UMOV UR10, UR6 ;  /* 0x00000006000a7c82 */ /* 0x000fe20008000000 */
[----:B------:R-:W-:Y:S01]  /*c6a0*/  UIADD3 UR6, UR4, 0x100, URZ ;  /* 0x0000010004067890 */ /* 0x000fe2000fffe03f */
[----:B--2---:R-:W-:Y:S01]  /*c6b0*/  FADD.FTZ R3, R3, R14 ;  /* 0x0000000e03037221 */ /* 0x004fe20000010000 */
[----:B------:R-:W-:Y:S01]  /*c6c0*/  LOP3.LUT R14, R15, 0x380, RZ, 0xc0, !PT ;  /* 0x000003800f0e7812 */ /* 0x000fe200078ec0ff */
[----:B---3--:R-:W-:Y:S01]  /*c6d0*/  FADD.FTZ R18, R4, R13 ;  /* 0x0000000d04127221 */ /* 0x008fe20000010000 */
[----:B------:R-:W-:Y:S01]  /*c6e0*/  LOP3.LUT R20, R21, 0x380, RZ, 0xc0, !PT ;  /* 0x0000038015147812 */ /* 0x000fe200078ec0ff */
[----:B------:R-:W-:Y:S01]  /*c6f0*/  IMAD.X R13, RZ, RZ, R17, P6 ;  /* 0x000000ffff0d7224 */ /* 0x000fe200030e0611 */
[----:B-1----:R-:W1:Y:S01]  /*c700*/  SHFL.BFLY PT, R0, R3, 0x1, 0x1f ;  /* 0x0c201f0003007f89 */ /* 0x002e6200000e0000 */
[----:B------:R-:W-:-:S02]  /*c710*/  SHF.R.U64 R14, R14, 0x3, RZ ;  /* 0x000000030e0e7819 */ /* 0x000fc400000012ff */
[----:B------:R-:W-:Y:S01]  /*c720*/  IADD3 R9, P2, R16, 0x4020, RZ ;  /* 0x0000402010097810 */ /* 0x000fe20007f5e0ff */
[----:B------:R-:W2:Y:S01]  /*c730*/  SHFL.BFLY PT, R5, R18, 0x1, 0x1f ;  /* 0x0c201f0012057f89 */ /* 0x000ea200000e0000 */
[----:B------:R-:W-:Y:S02]  /*c740*/  LOP3.LUT R10, R11, 0x380, RZ, 0xc0, !PT ;  /* 0x000003800b0a7812 */ /* 0x000fe400078ec0ff */
[----:B------:R-:W-:Y:S02]  /*c750*/  SHF.R.U64 R6, R6, 0x3, RZ ;  /* 0x0000000306067819 */ /* 0x000fe400000012ff */
[----:B------:R-:W-:Y:S02]  /*c760*/  SHF.R.U64 R20, R20, 0x3, RZ ;  /* 0x0000000314147819 */ /* 0x000fe400000012ff */
[----:B------:R-:W-:Y:S01]  /*c770*/  LOP3.LUT R14, R14, R15, RZ, 0x3c, !PT ;  /* 0x0000000f0e0e7212 */ /* 0x000fe200078e3cff */
[----:B------:R-:W-:Y:S01]  /*c780*/  IMAD.X R15, RZ, RZ, R17, P5 ;  /* 0x000000ffff0f7224 */ /* 0x000fe200028e0611 */
[----:B------:R-:W-:-:S02]  /*c790*/  LOP3.LUT R91, R16, 0x380, RZ, 0xc0, !PT ;  /* 0x00000380105b7812 */ /* 0x000fc400078ec0ff */
[----:B------:R-:W-:Y:S02]  /*c7a0*/  LOP3.LUT R8, R9, 0x380, RZ, 0xc0, !PT ;  /* 0x0000038009087812 */ /* 0x000fe400078ec0ff */
[----:B------:R-:W-:Y:S02]  /*c7b0*/  SHF.R.U64 R10, R10, 0x3, RZ ;  /* 0x000000030a0a7819 */ /* 0x000fe400000012ff */
[----:B------:R-:W-:Y:S01]  /*c7c0*/  LOP3.LUT R6, R6, R7, RZ, 0x3c, !PT ;  /* 0x0000000706067212 */ /* 0x000fe200078e3cff */
[----:B------:R-:W-:Y:S01]  /*c7d0*/  IMAD.X R7, RZ, RZ, R17, P3 ;  /* 0x000000ffff077224 */ /* 0x000fe200018e0611 */
[----:B------:R-:W-:Y:S02]  /*c7e0*/  R2UR UR5, R221 ;  /* 0x00000000dd0572ca */ /* 0x000fe400000e0000 */
[----:B------:R-:W-:Y:S01]  /*c7f0*/  LOP3.LUT R20, R20, R21, RZ, 0x3c, !PT ;  /* 0x0000001514147212 */ /* 0x000fe200078e3cff */
[----:B-1----:R-:W-:Y:S01]  /*c800*/  FADD.FTZ R3, R3, R0 ;  /* 0x0000000003037221 */ /* 0x002fe20000010000 */
[----:B------:R-:W-:Y:S01]  /*c810*/  SHF.R.U64 R91, R91, 0x3, RZ ;  /* 0x000000035b5b7819 */ /* 0x000fe200000012ff */
[----:B------:R-:W-:Y:S01]  /*c820*/  IMAD.MOV.U32 R0, RZ, RZ, RZ ;  /* 0x000000ffff007224 */ /* 0x000fe200078e00ff */
[----:B------:R-:W-:Y:S01]  /*c830*/  SHF.R.U64 R8, R8, 0x3, RZ ;  /* 0x0000000308087819 */ /* 0x000fe200000012ff */
[----:B--2---:R-:W-:Y:S01]  /*c840*/  FADD.FTZ R18, R18, R5 ;  /* 0x0000000512127221 */ /* 0x004fe20000010000 */
[----:B------:R-:W-:-:S02]  /*c850*/  FSETP.NE.FTZ.AND P5, PT, R3, RZ, PT ;  /* 0x000000ff0300720b */ /* 0x000fc40003fb5000 */
[----:B------:R-:W-:Y:S02]  /*c860*/  LOP3.LUT R10, R10, R11, RZ, 0x3c, !PT ;  /* 0x0000000b0a0a7212 */ /* 0x000fe400078e3cff */
[----:B------:R-:W-:Y:S01]  /*c870*/  FSETP.NE.FTZ.AND P3, PT, R18, RZ, PT ;  /* 0x000000ff1200720b */ /* 0x000fe20003f75000 */
[----:B------:R-:W-:Y:S01]  /*c880*/  UIADD3 UR34, -UR5, URZ, URZ ;  /* 0x0000003f05227290 */ /* 0x000fe2000fffe13f */
[----:B------:R-:W-:Y:S02]  /*c890*/  IADD3.X R21, RZ, R17, RZ, P4, !PT ;  /* 0x00000011ff157210 */ /* 0x000fe400027fe4ff */
[----:B------:R-:W-:Y:S02]  /*c8a0*/  R2UR UR12, R220 ;  /* 0x00000000dc0c72ca */ /* 0x000fe400000e0000 */
[----:B------:R-:W-:Y:S02]  /*c8b0*/  IADD3 R11, P4, R16, 0x4060, RZ ;  /* 0x00004060100b7810 */ /* 0x000fe40007f9e0ff */
[----:B------:R-:W-:Y:S01]  /*c8c0*/  LOP3.LUT R90, R91, R16, RZ, 0x3c, !PT ;  /* 0x000000105b5a7212 */ /* 0x000fe200078e3cff */
[--C-:B------:R-:W-:Y:S01]  /*c8d0*/  IMAD.MOV.U32 R91, RZ, RZ, R17.reuse ;  /* 0x000000ffff5b7224 */ /* 0x100fe200078e0011 */
[----:B------:R-:W-:Y:S01]  /*c8e0*/  LOP3.LUT R8, R8, R9, RZ, 0x3c, !PT ;  /* 0x0000000908087212 */ /* 0x000fe200078e3cff */
[----:B------:R-:W-:Y:S01]  /*c8f0*/  IMAD.X R9, RZ, RZ, R17, P2 ;  /* 0x000000ffff097224 */ /* 0x000fe200010e0611 */
[----:B------:R-:W-:Y:S01]  /*c900*/  LOP3.LUT R4, R11, 0x380, RZ, 0xc0, !PT ;  /* 0x000003800b047812 */ /* 0x000fe200078ec0ff */
[----:B------:R-:W-:Y:S01]  /*c910*/  @P5 MUFU.RCP R0, R3 ;  /* 0x0000000300005308 */ /* 0x000fe20000001000 */
[----:B------:R-:W-:-:S02]  /*c920*/  MOV R98, R90 ;  /* 0x0000005a00627202 */ /* 0x000fc40000000f00 */
[----:B------:R-:W-:Y:S02]  /*c930*/  SHF.R.U64 R4, R4, 0x3, RZ ;  /* 0x0000000304047819 */ /* 0x000fe400000012ff */
[----:B------:R-:W-:Y:S01]  /*c940*/  MOV R96, R14 ;  /* 0x0000000e00607202 */ /* 0x000fe20000000f00 */
[----:B------:R-:W-:Y:S01]  /*c950*/  IMAD.MOV.U32 R14, RZ, RZ, RZ ;  /* 0x000000ffff0e7224 */ /* 0x000fe200078e00ff */
[----:B------:R-:W-:Y:S02]  /*c960*/  MOV R93, R8 ;  /* 0x00000008005d7202 */ /* 0x000fe40000000f00 */
[----:B------:R-:W1:Y:S01]  /*c970*/  @P5 MUFU.LG2 R8, R3 ;  /* 0x0000000300085308 */ /* 0x000e620000000c00 */
[----:B------:R-:W-:Y:S02]  /*c980*/  MOV R91, R6 ;  /* 0x00000006005b7202 */ /* 0x000fe40000000f00 */
[----:B------:R-:W-:Y:S02]  /*c990*/  LOP3.LUT R4, R4, R11, RZ, 0x3c, !PT ;  /* 0x0000000b04047212 */ /* 0x000fe400078e3cff */
[----:B------:R-:W-:-:S02]  /*c9a0*/  IADD3.X R5, RZ, R17, RZ, P4, !PT ;  /* 0x00000011ff057210 */ /* 0x000fc400027fe4ff */
[----:B------:R-:W-:Y:S01]  /*c9b0*/  IADD3.X R11, RZ, R17, RZ, P0, !PT ;  /* 0x00000011ff0b7210 */ /* 0x000fe200007fe4ff */
[----:B------:R-:W2:Y:S01]  /*c9c0*/  @P3 MUFU.LG2 R6, R18 ;  /* 0x0000001200063308 */ /* 0x000ea20000000c00 */
[----:B------:R-:W-:Y:S01]  /*c9d0*/  MOV R90, R4 ;  /* 0x00000004005a7202 */ /* 0x000fe20000000f00 */
[----:B------:R-:W-:Y:S01]  /*c9e0*/  IMAD.U32 R4, RZ, RZ, UR7 ;  /* 0x00000007ff047e24 */ /* 0x000fe2000f8e00ff */
[----:B------:R-:W-:Y:S01]  /*c9f0*/  MOV R94, R10 ;  /* 0x0000000a005e7202 */ /* 0x000fe20000000f00 */
[C---:B------:R-:W-:Y:S01]  /*ca00*/  @P5 FMUL.FTZ R5, R89.reuse, 0.69314718246459960938 ;  /* 0x3f31721859055820 */ /* 0x040fe20000410000 */
[----:B------:R-:W-:Y:S01]  /*ca10*/  @P3 FMUL.FTZ R10, R89, 0.69314718246459960938 ;  /* 0x3f317218590a3820 */ /* 0x000fe20000410000 */
[----:B------:R-:W-:Y:S01]  /*ca20*/  @!P1 VIADD R4, R4, 0x34860 ;  /* 0x0003486004049836 */ /* 0x000fe20000000000 */
[----:B------:R-:W-:Y:S01]  /*ca30*/  LOP3.LUT P0, RZ, R23, 0x3, RZ, 0xc0, !PT ;  /* 0x0000000317ff7812 */ /* 0x000fe2000780c0ff */
[----:B------:R-:W3:Y:S01]  /*ca40*/  @P3 MUFU.RCP R14, R18 ;  /* 0x00000012000e3308 */ /* 0x000ee20000001000 */
[----:B-1----:R-:W-:Y:S01]  /*ca50*/  @P5 FMUL.FTZ R8, R8, 0.69314718246459960938 ;  /* 0x3f31721808085820 */ /* 0x002fe20000410000 */
[----:B------:R-:W-:Y:S01]  /*ca60*/  MOV R97, R20 ;  /* 0x0000001400617202 */ /* 0x000fe20000000f00 */
[----:B------:R-:W-:Y:S01]  /*ca70*/  IMAD.MOV.U32 R3, RZ, RZ, -0x800000 ;  /* 0xff800000ff037424 */ /* 0x000fe200078e00ff */
[----:B------:R-:W-:Y:S01]  /*ca80*/  @!P1 PRMT R4, RZ, 0x654, R4 ;  /* 0x00000654ff049816 */ /* 0x000fe20000000004 */
[----:B------:R-:W-:Y:S01]  /*ca90*/  ULDC UR7, c[0x0][0xa88] ;  /* 0x0002a20000077ab9 */ /* 0x000fe20000000800 */
[----:B------:R-:W-:Y:S01]  /*caa0*/  MOV R21, 0xff800000 ;  /* 0xff80000000157802 */ /* 0x000fe20000000f00 */
[----:B------:R-:W-:Y:S01]  /*cab0*/  @P5 FFMA.FTZ R3, R5, R88, R8 ;  /* 0x0000005805035223 */ /* 0x000fe20000010008 */
[----:B------:R-:W-:Y:S01]  /*cac0*/  MOV R95, R12 ;  /* 0x0000000c005f7202 */ /* 0x000fe20000000f00 */
[----:B--2---:R-:W-:-:S04]  /*cad0*/  @P3 FMUL.FTZ R7, R6, 0.69314718246459960938 ;  /* 0x3f31721806073820 */ /* 0x004fc80000410000 */
[----:B------:R-:W-:Y:S01]  /*cae0*/  @P3 FFMA.FTZ R21, R10, R92, R7 ;  /* 0x0000005c0a153223 */ /* 0x000fe20000010007 */
[----:B------:R-:W-:Y:S02]  /*caf0*/  WARPGROUP.DEPBAR.LE gsb0, 0x0 ;  /* 0x00008000000079c5 */ /* 0x000fe40000010000 */
[----:B------:R-:W-:-:S06]  /*cb00*/  WARPGROUP.ARRIVE ;  /* 0x00000000000079c5 */ /* 0x000fcc0000000000 */
[----:B------:R-:W-:Y:S01]  /*cb10*/  HGMMA.64x128x16.F32.BF16 R24, R180, gdesc[UR8].tnspB, R24, gsb0 ;  /* 0x41e00008b4187df0 */ /* 0x000fe20008001818 */
[----:B------:R-:W-:Y:S01]  /*cb20*/  UMOV UR10, UR6 ;  /* 0x00000006000a7c82 */ /* 0x000fe20008000000 */
[----:B------:R-:W-:Y:S01]  /*cb30*/  UMOV UR11, 0x40000040 ;  /* 0x40000040000b7882 */ /* 0x000fe20000000000 */
[----:B------:R-:W-:Y:S01]  /*cb40*/  UIADD3 UR6, UR4, 0x180, URZ ;  /* 0x0000018004067890 */ /* 0x000fe2000fffe03f */
        /* <DEDUP_REMOVED lines=35> */
[----:B------:R-:W-:Y:S02]  /*cd80*/  UIADD3 UR6, UR4, 0x480, URZ ;  /* 0x0000048004067890 */ /* 0x000fe4000fffe03f */
[----:B------:R-:W-:Y:S01]  /*cd90*/  UIADD3 UR4, UR4, 0x500, URZ ;  /* 0x0000050004047890 */ /* 0x000fe2000fffe03f */
[----:B------:R-:W-:Y:S02]  /*cda0*/  WARPGROUP.DEPBAR.LE gsb0, 0x0 ;  /* 0x00008000000079c5 */ /* 0x000fe40000010000 */
[----:B------:R-:W-:-:S06]  /*cdb0*/  WARPGROUP.ARRIVE ;  /* 0x00000000000079c5 */ /* 0x000fcc0000000000 */
[----:B------:R-:W-:Y:S01]  /*cdc0*/  HGMMA.64x128x16.F32.BF16 R24, R208, gdesc[UR8].tnspB, R24, gsb0 ;  /* 0x41e00008d0187df0 */ /* 0x000fe20008001818 */
[----:B------:R-:W-:Y:S01]  /*cdd0*/  UMOV UR10, UR6 ;  /* 0x00000006000a7c82 */ /* 0x000fe20008000000 */
[----:B------:R-:W-:Y:S01]  /*cde0*/  UMOV UR11, 0x40000040 ;  /* 0x40000040000b7882 */ /* 0x000fe20000000000 */
[----:B------:R-:W-:Y:S02]  /*cdf0*/  WARPGROUP.DEPBAR.LE gsb0, 0x0 ;  /* 0x00008000000079c5 */ /* 0x000fe40000010000 */
[----:B------:R-:W-:-:S07]  /*ce00*/  WARPGROUP.ARRIVE ;  /* 0x00000000000079c5 */ /* 0x000fce0000000000 */
[----:B------:R-:W-:Y:S01]  /*ce10*/  HGMMA.64x128x16.F32.BF16 R24, R212, gdesc[UR8].tnspB, R24, gsb0 ;  /* 0x41e00008d4187df0 */ /* 0x000fe20008001818 */
        /* <DEDUP_REMOVED lines=11> */
[----:B------:R-:W-:Y:S01]  /*ced0*/  VIADD R99, R224, UR34 ;  /* 0x00000022e0637c36 */ /* 0x000fe20008000000 */
[----:B------:R-:W-:Y:S01]  /*cee0*/  ULDC.64 UR12, c[0x0][0x208] ;  /* 0x00008200000c7ab9 */ /* 0x000fe20000000a00 */
[----:B------:R-:W-:Y:S01]  /*cef0*/  IMAD.U32 R12, RZ, RZ, UR4 ;  /* 0x00000004ff0c7e24 */ /* 0x000fe2000f8e00ff */
[----:B------:R-:W-:Y:S01]  /*cf00*/  UIADD3 UR4, UR5, UR6, URZ ;  /* 0x0000000605047290 */ /* 0x000fe2000fffe03f */
[----:B------:R-:W-:Y:S01]  /*cf10*/  VIADD R9, R99, 0x8 ;  /* 0x0000000863097836 */ /* 0x000fe20000000000 */
[----:B------:R-:W-:-:S04]  /*cf20*/  MOV R13, UR5 ;  /* 0x00000005000d7c02 */ /* 0x000fc80008000f00 */
[----:B------:R-:W-:Y:S01]  /*cf30*/  ISETP.GE.OR P2, PT, R9, UR7, P0 ;  /* 0x0000000709007c0c */ /* 0x000fe20008746670 */
[----:B------:R-:W-:Y:S01]  /*cf40*/  IMAD.U32 R13, RZ, RZ, UR4 ;  /* 0x00000004ff0d7e24 */ /* 0x000fe2000f8e00ff */
[----:B------:R-:W-:Y:S01]  /*cf50*/  USHF.R.S32.HI UR4, URZ, 0x1f, UR36 ;  /* 0x0000001f3f047899 */ /* 0x000fe20008011424 */
[----:B------:R-:W-:Y:S01]  /*cf60*/  ISETP.GE.OR P0, PT, R99, UR7, P0 ;  /* 0x0000000763007c0c */ /* 0x000fe20008706670 */
[----:B------:R-:W-:Y:S02]  /*cf70*/  WARPGROUP.DEPBAR.LE gsb0, 0x0 ;  /* 0x00008000000079c5 */ /* 0x000fe40000010000 */
[----:B------:R-:W-:-:S06]  /*cf80*/  WARPGROUP.ARRIVE ;  /* 0x00000000000079c5 */ /* 0x000fcc0000000000 */
[----:B------:R-:W-:Y:S01]  /*cf90*/  HGMMA.64x128x16.F32.BF16 R24, R216, gdesc[UR8].tnspB, R24, gsb0 ;  /* 0x41e00008d8187df0 */ /* 0x000fe20008001818 */
[----:B------:R-:W-:Y:S02]  /*cfa0*/  R2UR UR10, R19 ;  /* 0x00000000130a72ca */ /* 0x000fe400000e0000 */
[----:B------:R-:W-:Y:S02]  /*cfb0*/  WARPGROUP.DEPBAR.LE gsb0, 0x0 ;  /* 0x00008000000079c5 */ /* 0x000fe40000010000 */
[----:B------:R1:W-:Y:S01]  /*cfc0*/  @!P1 SYNCS.ARRIVE.TRANS64.RED.A1T0 RZ, [R4+URZ], RZ ;  /* 0x000000ff04ff99a7 */ /* 0x0003e2000810043f */
[----:B------:R-:W-:Y:S01]  /*cfd0*/  FMUL.FTZ R5, R24, R0 ;  /* 0x0000000018057220 */ /* 0x000fe20000410000 */
[-C--:B---3--:R-:W-:Y:S01]  /*cfe0*/  FMUL.FTZ R6, R27, R14.reuse ;  /* 0x0000000e1b067220 */ /* 0x088fe20000410000 */
[----:B------:R-:W-:Y:S01]  /*cff0*/  FMUL.FTZ R7, R26, R14 ;  /* 0x0000000e1a077220 */ /* 0x000fe20000410000 */
[-C--:B------:R-:W-:Y:S01]  /*d000*/  FMUL.FTZ R8, R29, R0.reuse ;  /* 0x000000001d087220 */ /* 0x080fe20000410000 */
[-C--:B------:R-:W-:Y:S01]  /*d010*/  FMUL.FTZ R9, R28, R0.reuse ;  /* 0x000000001c097220 */ /* 0x080fe20000410000 */
[-C--:B------:R-:W-:Y:S01]  /*d020*/  FMUL.FTZ R10, R33, R0.reuse ;  /* 0x00000000210a7220 */ /* 0x080fe20000410000 */
[-C--:B------:R-:W-:Y:S01]  /*d030*/  FMUL.FTZ R11, R32, R0.reuse ;  /* 0x00000000200b7220 */ /* 0x080fe20000410000 */
[----:B-1----:R-:W-:Y:S01]  /*d040*/  FMUL.FTZ R4, R25, R0 ;  /* 0x0000000019047220 */ /* 0x002fe20000410000 */
[-C--:B------:R-:W-:Y:S01]  /*d050*/  FMUL.FTZ R18, R34, R14.reuse ;  /* 0x0000000e22127220 */ /* 0x080fe20000410000 */
[-C--:B------:R-:W-:Y:S01]  /*d060*/  FMUL.FTZ R19, R39, R14.reuse ;  /* 0x0000000e27137220 */ /* 0x080fe20000410000 */
[----:B------:R-:W-:Y:S01]  /*d070*/  FMUL.FTZ R24, R38, R14 ;  /* 0x0000000e26187220 */ /* 0x000fe20000410000 */
[-C--:B------:R-:W-:Y:S01]  /*d080*/  FMUL.FTZ R15, R37, R0.reuse ;  /* 0x00000000250f7220 */ /* 0x080fe20000410000 */
[----:B------:R-:W-:Y:S01]  /*d090*/  F2FP.BF16.F32.PACK_AB R4, R4, R5 ;  /* 0x000000050404723e */ /* 0x000fe200000010ff */
[-C--:B------:R-:W-:Y:S01]  /*d0a0*/  FMUL.FTZ R20, R36, R0.reuse ;  /* 0x0000000024147220 */ /* 0x080fe20000410000 */
[----:B------:R-:W-:Y:S01]  /*d0b0*/  F2FP.BF16.F32.PACK_AB R5, R6, R7 ;  /* 0x000000070605723e */ /* 0x000fe200000010ff */
[----:B------:R-:W-:Y:S01]  /*d0c0*/  FMUL.FTZ R25, R41, R0 ;  /* 0x0000000029197220 */ /* 0x000fe20000410000 */
[----:B------:R-:W-:Y:S01]  /*d0d0*/  F2FP.BF16.F32.PACK_AB R6, R8, R9 ;  /* 0x000000090806723e */ /* 0x000fe200000010ff */
[----:B------:R-:W-:Y:S01]  /*d0e0*/  FMUL.FTZ R9, R35, R14 ;  /* 0x0000000e23097220 */ /* 0x000fe20000410000 */
[----:B------:R-:W-:Y:S01]  /*d0f0*/  F2FP.BF16.F32.PACK_AB R8, R10, R11 ;  /* 0x0000000b0a08723e */ /* 0x000fe200000010ff */
[----:B------:R-:W-:Y:S01]  /*d100*/  FMUL.FTZ R26, R40, R0 ;  /* 0x00000000281a7220 */ /* 0x000fe20000410000 */
[----:B------:R-:W-:Y:S01]  /*d110*/  F2FP.BF16.F32.PACK_AB R11, R19, R24 ;  /* 0x00000018130b723e */ /* 0x000fe200000010ff */
[----:B------:R-:W-:Y:S01]  /*d120*/  FMUL.FTZ R27, R45, R0 ;  /* 0x000000002d1b7220 */ /* 0x000fe20000410000 */
[----:B------:R-:W-:Y:S01]  /*d130*/  F2FP.BF16.F32.PACK_AB R9, R9, R18 ;  /* 0x000000120909723e */ /* 0x000fe200000010ff */
[-C--:B------:R-:W-:Y:S01]  /*d140*/  FMUL.FTZ R28, R44, R0.reuse ;  /* 0x000000002c1c7220 */ /* 0x080fe20000410000 */
[----:B------:R-:W1:Y:S01]  /*d150*/  LDC.64 R18, c[0x0][0xb78] ;  /* 0x0002de00ff127b82 */ /* 0x000e620000000a00 */
        /* <DEDUP_REMOVED lines=21> */
[----:B------:R-:W-:Y:S01]  /*d2b0*/  FMUL.FTZ R0, R30, R14 ;  /* 0x0000000e1e007220 */ /* 0x000fe20000410000 */
[----:B------:R-:W-:Y:S01]  /*d2c0*/  F2FP.BF16.F32.PACK_AB R10, R15, R20 ;  /* 0x000000140f0a723e */ /* 0x000fe200000010ff */
[-C--:B------:R-:W-:Y:S01]  /*d2d0*/  FMUL.FTZ R20, R47, R14.reuse ;  /* 0x0000000e2f147220 */ /* 0x080fe20000410000 */
[-C--:B------:R-:W-:Y:S01]  /*d2e0*/  FMUL.FTZ R29, R46, R14.reuse ;  /* 0x0000000e2e1d7220 */ /* 0x080fe20000410000 */
        /* <DEDUP_REMOVED lines=24> */
[----:B-1----:R-:W-:Y:S01]  /*d470*/  IMAD R14, R18, UR4, RZ ;  /* 0x00000004120e7c24 */ /* 0x002fe2000f8e02ff */
[----:B------:R-:W-:Y:S01]  /*d480*/  F2FP.BF16.F32.PACK_AB R24, R32, R33 ;  /* 0x000000212018723e */ /* 0x000fe200000010ff */
[----:B------:R1:W-:Y:S01]  /*d490*/  STSM.16.M88.4 [R98], R4 ;  /* 0x0000000462007844 */ /* 0x0003e20000000200 */
[----:B------:R-:W-:Y:S01]  /*d4a0*/  F2FP.BF16.F32.PACK_AB R40, R40, R41 ;  /* 0x000000292828723e */ /* 0x000fe200000010ff */
[----:B------:R-:W-:Y:S01]  /*d4b0*/  IMAD R70, R19, UR36, R14 ;  /* 0x0000002413467c24 */ /* 0x000fe2000f8e020e */
[----:B------:R-:W-:Y:S01]  /*d4c0*/  F2FP.BF16.F32.PACK_AB R14, R27, R28 ;  /* 0x0000001c1b0e723e */ /* 0x000fe200000010ff */
[----:B------:R-:W-:Y:S01]  /*d4d0*/  IMAD.WIDE.U32 R18, R18, UR36, R12 ;  /* 0x0000002412127c25 */ /* 0x000fe2000f8e000c */
[----:B------:R-:W-:Y:S01]  /*d4e0*/  F2FP.BF16.F32.PACK_AB R13, R0, R15 ;  /* 0x0000000f000d723e */ /* 0x000fe200000010ff */
[----:B------:R-:W-:Y:S01]  /*d4f0*/  STSM.16.M88.4 [R97], R8 ;  /* 0x0000000861007844 */ /* 0x000fe20000000200 */
[----:B------:R-:W-:Y:S01]  /*d500*/  F2FP.BF16.F32.PACK_AB R12, R25, R26 ;  /* 0x0000001a190c723e */ /* 0x000fe200000010ff */
[----:B------:R-:W-:Y:S01]  /*d510*/  ULDC.64 UR4, c[0x0][0xb40] ;  /* 0x0002d00000047ab9 */ /* 0x000fe20000000a00 */
[----:B------:R-:W-:-:S02]  /*d520*/  F2FP.BF16.F32.PACK_AB R15, R20, R29 ;  /* 0x0000001d140f723e */ /* 0x000fc400000010ff */
[----:B------:R-:W-:Y:S02]  /*d530*/  F2FP.BF16.F32.PACK_AB R25, R30, R31 ;  /* 0x0000001f1e19723e */ /* 0x000fe400000010ff */
[----:B------:R-:W-:Y:S01]  /*d540*/  F2FP.BF16.F32.PACK_AB R26, R36, R37 ;  /* 0x00000025241a723e */ /* 0x000fe200000010ff */
[----:B------:R-:W-:Y:S01]  /*d550*/  STSM.16.M88.4 [R96], R12 ;  /* 0x0000000c60007844 */ /* 0x000fe20000000200 */
        /* <DEDUP_REMOVED lines=9> */
[----:B-1----:R-:W-:Y:S02]  /*d5f0*/  SHF.R.S32.HI R5, RZ, 0x1f, R99 ;  /* 0x0000001fff057819 */ /* 0x002fe40000011463 */
[----:B------:R-:W-:Y:S02]  /*d600*/  IADD3 R0, P1, R99, R18, RZ ;  /* 0x0000001263007210 */ /* 0x000fe40007f3e0ff */
        /* <DEDUP_REMOVED lines=11> */
[----:B------:R-:W-:Y:S02]  /*d6c0*/  IADD3.X R5, R5, R19, R70, P1, !PT ;  /* 0x0000001305057210 */ /* 0x000fe40000ffe446 */
[C---:B------:R-:W-:Y:S01]  /*d6d0*/  LEA R4, P1, R0.reuse, UR4, 0x2 ;  /* 0x0000000400047c11 */ /* 0x040fe2000f8210ff */
[----:B------:R-:W-:Y:S01]  /*d6e0*/  STSM.16.M88.4 [R90], R64 ;  /* 0x000000405a007844 */ /* 0x000fe20000000200 */
[----:B------:R-:W-:Y:S02]  /*d6f0*/  ULDC UR4, c[0x0][0xc] ;  /* 0x0000030000047ab9 */ /* 0x000fe40000000800 */
[----:B------:R-:W-:Y:S01]  /*d700*/  LEA.HI.X R5, R0, UR5, R5, 0x2, P1 ;  /* 0x0000000500057c11 */ /* 0x000fe200088f1405 */
[----:B------:R-:W-:Y:S01]  /*d710*/  @!PT LDS RZ, [RZ] ;  /* 0x00000000fffff984 */ /* 0x000fe20000000800 */
[----:B------:R-:W-:Y:S01]  /*d720*/  @!PT LDS RZ, [RZ] ;  /* 0x00000000fffff984 */ /* 0x000fe20000000800 */
[----:B------:R-:W-:Y:S01]  /*d730*/  @!PT LDS RZ, [RZ] ;  /* 0x00000000fffff984 */ /* 0x000fe20000000800 */
[----:B------:R-:W-:Y:S01]  /*d740*/  @!PT LDS RZ, [RZ] ;  /* 0x00000000fffff984 */ /* 0x000fe20000000800 */
[----:B------:R1:W-:Y:S06]  /*d750*/  MEMBAR.ALL.CTA ;  /* 0x0000000000007992 */ /* 0x0003ec0000008000 */
[----:B-1----:R-:W1:Y:S01]  /*d760*/  FENCE.VIEW.ASYNC.S ;  /* 0x00000000000073c6 */ /* 0x002e620000000000 */
[----:B------:R-:W-:-:S03]  /*d770*/  UIADD3 UR10, UR4, UR10, URZ ;  /* 0x0000000a040a7290 */ /* 0x000fc6000fffe03f */
[----:B-1----:R-:W1:Y:S03]  /*d780*/  SHFL.IDX PT, R0, R223, RZ, 0x1f ;  /* 0x00001fffdf007589 */ /* 0x002e6600000e0000 */
[----:B------:R-:W-:Y:S01]  /*d790*/  IMAD.U32 R19, RZ, RZ, UR10 ;  /* 0x0000000aff137e24 */ /* 0x000fe2000f8e00ff */
        /* <DEDUP_REMOVED lines=10> */
[----:B------:R-:W-:Y:S01]  /*d840*/  UMOV UR33, URZ ;  /* 0x0000003f00217c82 */ /* 0x000fe20008000000 */
[----:B------:R-:W-:Y:S02]  /*d850*/  UIADD3 UR4, UP0, UR6, 0x9f0, URZ ;  /* 0x000009f006047890 */ /* 0x000fe4000ff1e03f */
[----:B------:R-:W-:Y:S02]  /*d860*/  UIADD3 UR6, UR39, 0x4000, URZ ;  /* 0x0000400027067890 */ /* 0x000fe4000fffe03f */
[----:B------:R-:W-:Y:S01]  /*d870*/  UIADD3.X UR5, URZ, UR7, URZ, UP0, !UPT ;  /* 0x000000073f057290 */ /* 0x000fe200087fe43f */
[----:B------:R-:W-:Y:S01]  /*d880*/  UMOV UR37, URZ ;  /* 0x0000003f00257c82 */ /* 0x000fe20008000000 */
[----:B------:R-:W-:Y:S01]  /*d890*/  UMOV UR32, UR39 ;  /* 0x0000002700207c82 */ /* 0x000fe20008000000 */
[----:B------:R-:W-:-:S06]  /*d8a0*/  UMOV UR7, 0x40 ;  /* 0x0000004000077882 */ /* 0x000fcc0000000000 */
        /* <DEDUP_REMOVED lines=9> */
.L_x_5543:
[----:B------:R-:W-:Y:S05]  /*d940*/  BSYNC B0 ;  /* 0x0000000000007941 */ /* 0x000fea0003800000 */
.L_x_5542:
        /* <DEDUP_REMOVED lines=8> */
[----:B------:R-:W-:Y:S01]  /*d9d0*/  MOV R22, UR4 ;  /* 0x0000000400167c02 */ /* 0x000fe20008000f00 */
[----:B------:R-:W-:Y:S01]  /*d9e0*/  USEL UR4, URZ, 0x1, UP0 ;  /* 0x000000013f047887 */ /* 0x000fe20008000000 */
[----:B-1----:R-:W-:-:S03]  /*d9f0*/  ISETP.LE.AND P0, PT, R0, UR6, PT ;  /* 0x0000000600007c0c */ /* 0x002fc6000bf03270 */
[----:B------:R-:W-:-:S06]  /*da00*/  ULOP3.LUT UR5, UR5, UR4, URZ, 0x3c, !UPT ;  /* 0x0000000405057292 */ /* 0x000fcc000f8e3c3f */
[----:B------:R-:W-:-:S04]  /*da10*/  IMAD.U32 R2, RZ, RZ, UR5 ;  /* 0x00000005ff027e24 */ /* 0x000fc8000f8e00ff */
[----:B------:R-:W-:Y:S05]  /*da20*/  @!P0 BRA `(.L_x_5544) ;  /* 0xffffff3000e88947 */ /* 0x000fea000383ffff */
[----:B------:R-:W-:Y:S05]  /*da30*/  EXIT ;  /* 0x000000000000794d */ /* 0x000fea0003800000 */
.L_x_5520:
        /* <DEDUP_REMOVED lines=13> */
[----:B------:R-:W-:Y:S01]  /*db10*/  IMAD.U32 R0, RZ, RZ, UR4 ;  /* 0x00000004ff007e24 */ /* 0x000fe2000f8e00ff */
[----:B------:R-:W-:Y:S01]  /*db20*/  ULDC.64 UR36, c[0x0][0x198] ;  /* 0x0000660000247ab9 */ /* 0x000fe20000000a00 */
[----:B------:R-:W-:Y:S01]  /*db30*/  IMAD.MOV.U32 R16, RZ, RZ, RZ ;  /* 0x000000ffff107224 */ /* 0x000fe200078e00ff */
[----:B------:R-:W-:Y:S01]  /*db40*/  ULDC UR38, c[0x0][0xc] ;  /* 0x0000030000267ab9 */ /* 0x000fe20000000800 */
[----:B------:R-:W-:Y:S01]  /*db50*/  IMAD.MOV.U32 R17, RZ, RZ, 0x1 ;  /* 0x00000001ff117424 */ /* 0x000fe200078e00ff */
[----:B------:R1:W-:Y:S04]  /*db60*/  STL [R1+0x10], R0 ;  /* 0x0000100001007387 */ /* 0x0003e80000100800 */
[----:B------:R1:W-:Y:S02]  /*db70*/  STL [R1+0x18], RZ ;  /* 0x000018ff01007387 */ /* 0x0003e40000100800 */
.L_x_5588:
        /* <DEDUP_REMOVED lines=24> */
[----:B------:R-:W-:Y:S02]  /*dd00*/  @P1 SHF.R.U32.HI R19, RZ, R3, R2 ;  /* 0x00000003ff131219 */ /* 0x000fe40000011602 */
[----:B------:R-:W-:Y:S02]  /*dd10*/  MOV R2, 0x400 ;  /* 0x0000040000027802 */ /* 0x000fe40000000f00 */
[----:B------:R-:W-:Y:S02]  /*dd20*/  IADD3 R3, -R19, RZ, RZ ;  /* 0x000000ff13037210 */ /* 0x000fe40007ffe1ff */
[----:B---3--:R-:W-:Y:S01]  /*dd30*/  LEA R7, R5, R2, 0x18 ;  /* 0x0000000205077211 */ /* 0x008fe200078ec0ff */
[----:B------:R-:W-:-:S04]  /*dd40*/  VIADD R2, R8, 0xaf ;  /* 0x000000af08027836 */ /* 0x000fc80000000000 */
[----:B------:R-:W-:Y:S01]  /*dd50*/  VIADD R4, R7, 0x1e400 ;  /* 0x0001e40007047836 */ /* 0x000fe20000000000 */
[----:B------:R4:W-:Y:S01]  /*dd60*/  STL [R1+0x4], R7 ;  /* 0x0000040701007387 */ /* 0x0009e20000100800 */
[----:B------:R-:W-:-:S03]  /*dd70*/  IMAD.HI R2, R2, 0x2e8ba2e9, RZ ;  /* 0x2e8ba2e902027827 */ /* 0x000fc600078e02ff */
[----:B------:R-:W-:Y:S01]  /*dd80*/  LOP3.LUT P0, RZ, R4, 0x3ff, RZ, 0xc0, !PT ;  /* 0x000003ff04ff7812 */ /* 0x000fe2000780c0ff */
[----:B------:R-:W-:Y:S01]  /*dd90*/  IMAD R4, R0, R3, R6 ;  /* 0x0000000300047224 */ /* 0x000fe200078e0206 */
[----:B------:R-:W-:-:S04]  /*dda0*/  SHF.R.U32.HI R3, RZ, 0x1f, R2 ;  /* 0x0000001fff037819 */ /* 0x000fc80000011602 */
[----:B------:R-:W-:Y:S01]  /*ddb0*/  LEA.HI.SX32 R0, R2, R3, 0x1b ;  /* 0x0000000302007211 */ /* 0x000fe200078fdaff */
[----:B------:R4:W-:Y:S04]  /*ddc0*/  STL [R1], R4 ;  /* 0x0000000401007387 */ /* 0x0009e80000100800 */
[----:B------:R4:W-:Y:S02]  /*ddd0*/  STL [R1+0xc], R0 ;  /* 0x00000c0001007387 */ /* 0x0009e40000100800 */
        /* <DEDUP_REMOVED lines=17> */
.L_x_5546:
        /* <DEDUP_REMOVED lines=20> */
.L_x_5548:
        /* <DEDUP_REMOVED lines=16> */
.L_x_5547:
        /* <DEDUP_REMOVED lines=24> */
[----:B----4-:R-:W-:-:S04]  /*e2b0*/  IMAD R8, R8, UR4, R5 ;  /* 0x0000000408087c24 */ /* 0x010fc8000f8e0205 */
[----:B------:R-:W-:-:S04]  /*e2c0*/  IMAD.SHL.U32 R8, R8, 0x80, RZ ;  /* 0x0000008008087824 */ /* 0x000fc800078e00ff */
[----:B------:R-:W-:-:S05]  /*e2d0*/  VOTEU.ALL UP1, P1 ;  /* 0x00000000003f7886 */ /* 0x000fca0000820000 */
[----:B------:R-:W-:-:S04]  /*e2e0*/  @!UP1 UIADD3 UR8, UP0, UR36, 0x270, URZ ;  /* 0x0000027024089890 */ /* 0x000fc8000ff1e03f */
[----:B------:R-:W-:-:S03]  /*e2f0*/  @!UP1 UIADD3.X UR9, URZ, UR37, URZ, UP0, !UPT ;  /* 0x000000253f099290 */ /* 0x000fc600087fe43f */
[----:B-1----:R-:W-:-:S09]  /*e300*/  VOTEU.ALL UP0, P1 ;  /* 0x00000000003f7886 */ /* 0x002fd20000800000 */
.L_x_5549:
        /* <DEDUP_REMOVED lines=14> */
.L_x_5550:
        /* <DEDUP_REMOVED lines=16> */
.L_x_5604:
[----:B------:R-:W2:Y:S01]  /*e4f0*/  LDL R6, [R1+0xc] ;  /* 0x00000c0001067983 */ /* 0x000ea20000100800 */
[----:B------:R-:W-:Y:S01]  /*e500*/  UMOV UR4, 0xffffffff ;  /* 0xffffffff00047882 */ /* 0x000fe20000000000 */
[----:B------:R-:W-:Y:S02]  /*e510*/  SHF.R.S32.HI R11, RZ, 0x1f, R4 ;  /* 0x0000001fff0b7819 */ /* 0x000fe40000011404 */
[----:B--2---:R-:W-:Y:S01]  /*e520*/  IADD3 R10, R6, -0x1, RZ ;  /* 0xffffffff060a7810 */ /* 0x004fe20007ffe0ff */
[----:B------:R-:W-:Y:S06]  /*e530*/  BRA.DIV UR4, `(.L_x_5552) ;  /* 0x0000002604b07947 */ /* 0x000fec000b800000 */
[----:B------:R-:W-:-:S13]  /*e540*/  ELECT P6, URZ, PT ;  /* 0x00000000003f782f */ /* 0x000fda00038c0000 */
.L_x_5607:
[----:B------:R-:W-:Y:S05]  /*e550*/  @!P6 BRA `(.L_x_5553) ;  /* 0x000000040000e947 */ /* 0x000fea0003800000 */
[----:B------:R-:W-:Y:S02]  /*e560*/  IMAD.MOV.U32 R18, RZ, RZ, R10 ;  /* 0x000000ffff127224 */ /* 0x000fe400078e000a */
        /* <DEDUP_REMOVED lines=14> */
[----:B------:R-:W-:Y:S02]  /*e650*/  IMAD R9, R4, UR5, R6 ;  /* 0x0000000504097c24 */ /* 0x000fe4000f8e0206 */
[----:B------:R-:W-:-:S04]  /*e660*/  IMAD.MOV.U32 R6, RZ, RZ, R5 ;  /* 0x000000ffff067224 */ /* 0x000fc800078e0005 */
[----:B------:R-:W-:-:S05]  /*e670*/  IMAD.WIDE.U32 R6, R4, UR4, R6 ;  /* 0x0000000404067c25 */ /* 0x000fca000f8e0006 */
[----:B------:R-:W-:Y:S02]  /*e680*/  IADD3 R5, R7, R9, RZ ;  /* 0x0000000907057210 */ /* 0x000fe40007ffe0ff */
[----:B------:R-:W-:-:S04]  /*e690*/  LEA R12, P1, R6, R2, 0x2 ;  /* 0x00000002060c7211 */ /* 0x000fc800078210ff */
[----:B------:R-:W-:-:S05]  /*e6a0*/  LEA.HI.X R13, R6, R3, R5, 0x2, P1 ;  /* 0x00000003060d7211 */ /* 0x000fca00008f1405 */
[----:B------:R1:W5:Y:S04]  /*e6b0*/  LDG.E R5, desc[UR6][R12.64] ;  /* 0x000000060c057981 */ /* 0x000368000c1e1900 */
.L_x_5554:
[----:B------:R-:W2:Y:S01]  /*e6c0*/  S2R R7, SR_CgaCtaId ;  /* 0x0000000000077919 */ /* 0x000ea20000008800 */
[----:B------:R-:W-:-:S04]  /*e6d0*/  MOV R6, 0x400 ;  /* 0x0000040000067802 */ /* 0x000fc80000000f00 */
[----:B--2---:R-:W-:Y:S02]  /*e6e0*/  LEA R6, R7, R6, 0x18 ;  /* 0x0000000607067211 */ /* 0x004fe400078ec0ff */
[----:B------:R-:W-:-:S03]  /*e6f0*/  SHF.L.U32 R7, R17, 0x1f, RZ ;  /* 0x0000001f11077819 */ /* 0x000fc600000006ff */
[----:B------:R-:W-:-:S04]  /*e700*/  IMAD R6, R16, 0x8, R6 ;  /* 0x0000000810067824 */ /* 0x000fc800078e0206 */
[----:B------:R-:W2:Y:S02]  /*e710*/  SYNCS.PHASECHK.TRANS64.TRYWAIT P1, [R6+URZ+0x34840], R7 ;  /* 0x03484007060075a7 */ /* 0x000ea4000802017f */
[----:B--2---:R-:W-:Y:S05]  /*e720*/  @!P1 BRA `(.L_x_5555) ;  /* 0x0000002400549947 */ /* 0x004fea0003800000 */
.L_x_5608:
        /* <DEDUP_REMOVED lines=11> */
.L_x_5556:
        /* <DEDUP_REMOVED lines=10> */
[----:B------:R-:W-:-:S06]  /*e880*/  UMOV UR15, 0x40 ;  /* 0x00000040000f7882 */ /* 0x000fcc0000000000 */
[----:B------:R-:W-:Y:S02]  /*e890*/  UIADD3 UR9, UR9, 0x34830, URZ ;  /* 0x0003483009097890 */ /* 0x000fe4000fffe03f */
[----:B------:R-:W-:Y:S01]  /*e8a0*/  UIMAD UR11, UR11, 0xb0, URZ ;  /* 0x000000b00b0b78a4 */ /* 0x000fe2000f8e023f */
[----:B---3--:R-:W-:-:S05]  /*e8b0*/  LEA R7, R9, R7, 0x18 ;  /* 0x0000000709077211 */ /* 0x008fca00078ec0ff */
[----:B------:R-:W-:-:S05]  /*e8c0*/  IMAD R6, R16, 0xb000, R7 ;  /* 0x0000b00010067824 */ /* 0x000fca00078e0207 */
[----:B------:R-:W-:-:S13]  /*e8d0*/  R2UR UR6, R6 ;  /* 0x00000000060672ca */ /* 0x000fda00000e0000 */
[----:B------:R-:W-:Y:S02]  /*e8e0*/  UIADD3 UR8, UR6, 0x1e400, URZ ;  /* 0x0001e40006087890 */ /* 0x000fe4000fffe03f */
[----:B------:R-:W-:-:S03]  /*e8f0*/  UIADD3 UR14, UR6, 0x23c00, URZ ;  /* 0x00023c00060e7890 */ /* 0x000fc6000fffe03f */
[----:B------:R-:W-:-:S04]  /*e900*/  UMOV UR6, 0x0 ;  /* 0x0000000000067882 */ /* 0x000fc80000000000 */
[----:B------:R2:W-:Y:S02]  /*e910*/  UTMALDG.4D [UR8], [UR4], desc[UR6] ;  /* 0x00000608040075b4 */ /* 0x0005e40008019000 */
[----:B--2---:R-:W-:Y:S01]  /*e920*/  UMOV UR8, UR14 ;  /* 0x0000000e00087c82 */ /* 0x004fe20008000000 */
[----:B------:R-:W-:Y:S02]  /*e930*/  UMOV UR10, UR15 ;  /* 0x0000000f000a7c82 */ /* 0x000fe40008000000 */
[----:B------:R2:W-:Y:S02]  /*e940*/  UTMALDG.4D [UR8], [UR4], desc[UR6] ;  /* 0x00000608040075b4 */ /* 0x0005e40008019000 */
[----:B--2---:R-:W-:Y:S01]  /*e950*/  NOP ;  /* 0x0000000000007918 */ /* 0x004fe20000000000 */
.L_x_5553:
[----:B------:R-:W2:Y:S04]  /*e960*/  LDL.LU R14, [R1] ;  /* 0x00000000010e7983 */ /* 0x000ea80000300800 */
[----:B-1----:R-:W3:Y:S01]  /*e970*/  LDL R13, [R1+0x18] ;  /* 0x00001800010d7983 */ /* 0x002ee20000100800 */
[----:B------:R-:W-:-:S03]  /*e980*/  MOV R9, 0x400 ;  /* 0x0000040000097802 */ /* 0x000fc60000000f00 */
[----:B------:R-:W4:Y:S01]  /*e990*/  LDL.LU R7, [R1+0x14] ;  /* 0x0000140001077983 */ /* 0x000f220000300800 */
[----:B------:R-:W1:Y:S01]  /*e9a0*/  S2R R12, SR_CgaCtaId ;  /* 0x00000000000c7919 */ /* 0x000e620000008800 */
[----:B------:R-:W-:Y:S05]  /*e9b0*/  WARPSYNC.ALL ;  /* 0x0000000000007948 */ /* 0x000fea0003800000 */
[----:B------:R-:W-:-:S13]  /*e9c0*/  ELECT P1, URZ, PT ;  /* 0x00000000003f782f */ /* 0x000fda0003820000 */
[C---:B------:R-:W-:Y:S01]  /*e9d0*/  @P1 R2UR UR13, R19.reuse ;  /* 0x00000000130d12ca */ /* 0x040fe200000e0000 */
[----:B------:R-:W-:Y:S01]  /*e9e0*/  UIADD3 UR4, UP0, UR36, 0x270, URZ ;  /* 0x0000027024047890 */ /* 0x000fe2000ff1e03f */
[C---:B------:R-:W-:Y:S02]  /*e9f0*/  @P1 R2UR UR11, R8.reuse ;  /* 0x00000000080b12ca */ /* 0x040fe400000e0000 */
[----:B------:R-:W-:Y:S02]  /*ea00*/  @P1 R2UR UR21, R19 ;  /* 0x00000000131512ca */ /* 0x000fe400000e0000 */
[----:B------:R-:W-:Y:S01]  /*ea10*/  @P1 R2UR UR19, R8 ;  /* 0x00000000081312ca */ /* 0x000fe200000e0000 */
[----:B------:R-:W-:Y:S01]  /*ea20*/  UIADD3.X UR5, URZ, UR37, URZ, UP0, !UPT ;  /* 0x000000253f057290 */ /* 0x000fe200087fe43f */
[----:B-1----:R-:W-:-:S04]  /*ea30*/  LEA R9, R12, R9, 0x18 ;  /* 0x000000090c097211 */ /* 0x002fc800078ec0ff */
[----:B------:R-:W-:Y:S02]  /*ea40*/  R2UR UR16, R9 ;  /* 0x00000000091072ca */ /* 0x000fe400000e0000 */
[----:B------:R-:W-:Y:S01]  /*ea50*/  @P1 MOV R6, 0x8000 ;  /* 0x0000800000061802 */ /* 0x000fe20000000f00 */
[----:B------:R-:W-:Y:S10]  /*ea60*/  BAR.SYNC.DEFER_BLOCKING 0x8, 0x120 ;  /* 0x0204800000007b1d */ /* 0x000ff40000010000 */
[----:B------:R-:W-:-:S02]  /*ea70*/  UIADD3 UR8, UR16, 0x16400, URZ ;  /* 0x0001640010087890 */ /* 0x000fc4000fffe03f */
[----:B------:R-:W-:Y:S02]  /*ea80*/  UIADD3 UR9, UR16, 0x34800, URZ ;  /* 0x0003480010097890 */ /* 0x000fe4000fffe03f */
[----:B------:R-:W-:Y:S01]  /*ea90*/  UIADD3 UR16, UR16, 0x1a400, URZ ;  /* 0x0001a40010107890 */ /* 0x000fe2000fffe03f */
[----:B------:R-:W-:Y:S01]  /*eaa0*/  UMOV UR6, 0x0 ;  /* 0x0000000000067882 */ /* 0x000fe20000000000 */
[----:B------:R-:W-:Y:S01]  /*eab0*/  UMOV UR7, 0x12f00000 ;  /* 0x12f0000000077882 */ /* 0x000fe20000000000 */
[----:B------:R-:W-:Y:S01]  /*eac0*/  UMOV UR10, URZ ;  /* 0x0000003f000a7c82 */ /* 0x000fe20008000000 */
[----:B------:R3:W-:Y:S01]  /*ead0*/  @P1 SYNCS.ARRIVE.TRANS64 RZ, [R9+URZ+0x34800], R6 ;  /* 0x0348000609ff19a7 */ /* 0x0007e2000800003f */
[----:B------:R-:W-:Y:S01]  /*eae0*/  UMOV UR14, 0x0 ;  /* 0x00000000000e7882 */ /* 0x000fe20000000000 */
[----:B------:R-:W-:Y:S01]  /*eaf0*/  UMOV UR15, 0x12f00000 ;  /* 0x12f00000000f7882 */ /* 0x000fe20000000000 */
[----:B------:R-:W-:Y:S01]  /*eb00*/  UMOV UR18, 0x40 ;  /* 0x0000004000127882 */ /* 0x000fe20000000000 */
[----:B------:R-:W-:Y:S01]  /*eb10*/  UMOV UR17, UR9 ;  /* 0x0000000900117c82 */ /* 0x000fe20008000000 */
[----:B------:R-:W-:Y:S01]  /*eb20*/  BSSY B0, `(.L_x_5557) ;  /* 0x000000a000007945 */ /* 0x000fe20003800000 */
[----:B--2---:R-:W-:-:S02]  /*eb30*/  @P1 R2UR UR12, R14 ;  /* 0x000000000e0c12ca */ /* 0x004fc400000e0000 */
[----:B------:R-:W-:Y:S02]  /*eb40*/  @P1 R2UR UR20, R14 ;  /* 0x000000000e1412ca */ /* 0x000fe400000e0000 */
[----:B---3--:R-:W-:-:S04]  /*eb50*/  LOP3.LUT R6, R13, 0x1, RZ, 0xc, !PT ;  /* 0x000000010d067812 */ /* 0x008fc800078e0cff */
[----:B------:R-:W-:-:S05]  /*eb60*/  SHF.L.U32 R6, R6, 0x1f, RZ ;  /* 0x0000001f06067819 */ /* 0x000fca00000006ff */
[----:B------:R1:W-:Y:S02]  /*eb70*/  UTMALDG.4D [UR8], [UR4], desc[UR6] ;  /* 0x00000608040075b4 */ /* 0x0003e40008019000 */
[----:B------:R1:W-:Y:S01]  /*eb80*/  UTMALDG.4D [UR16], [UR4], desc[UR14] ;  /* 0x00000e10040075b4 */ /* 0x0003e20008019000 */
[----:B------:R-:W2:Y:S01]  /*eb90*/  SYNCS.PHASECHK.TRANS64.TRYWAIT P1, [R9+URZ+0x34820], R6 ;  /* 0x03482006090075a7 */ /* 0x000ea2000802017f */
[----:B----4-:R-:W-:Y:S01]  /*eba0*/  ISETP.GE.AND P2, PT, R7, 0xb1, PT ;  /* 0x000000b10700780c */ /* 0x010fe20003f46270 */
[----:B-12---:R-:W-:-:S12]  /*ebb0*/  @!P1 BRA `(.L_x_5558) ;  /* 0x0000002000449947 */ /* 0x006fd80003800000 */
.L_x_5609:
[----:B------:R-:W-:Y:S05]  /*ebc0*/  BSYNC B0 ;  /* 0x0000000000007941 */ /* 0x000fea0003800000 */
.L_x_5557:
        /* <DEDUP_REMOVED lines=32> */
[----:B------:R-:W-:-:S03]  /*edd0*/  IMAD.WIDE.U32 R8, R4, UR4, R8 ;  /* 0x0000000404087c25 */ /* 0x000fc6000f8e0008 */
[----:B------:R-:W-:Y:S02]  /*ede0*/  LEA R2, P1, R8, R2, 0x2 ;  /* 0x0000000208027211 */ /* 0x000fe400078210ff */
[----:B------:R-:W-:-:S04]  /*edf0*/  IADD3 R9, R14, R9, RZ ;  /* 0x000000090e097210 */ /* 0x000fc80007ffe0ff */
[----:B------:R-:W-:-:S05]  /*ee00*/  LEA.HI.X R3, R8, R3, R9, 0x2, P1 ;  /* 0x0000000308037211 */ /* 0x000fca00008f1409 */
[----:B------:R1:W5:Y:S02]  /*ee10*/  LDG.E R8, desc[UR6][R2.64] ;  /* 0x0000000602087981 */ /* 0x000364000c1e1900 */
.L_x_5563:
[----:B-1----:R-:W1:Y:S01]  /*ee20*/  S2R R3, SR_CgaCtaId ;  /* 0x0000000000037919 */ /* 0x002e620000008800 */
[----:B------:R-:W-:-:S04]  /*ee30*/  MOV R2, 0x400 ;  /* 0x0000040000027802 */ /* 0x000fc80000000f00 */
[----:B-1----:R-:W-:Y:S02]  /*ee40*/  LEA R2, R3, R2, 0x18 ;  /* 0x0000000203027211 */ /* 0x002fe400078ec0ff */
[----:B------:R-:W-:-:S03]  /*ee50*/  SHF.L.U32 R3, R12, 0x1f, RZ ;  /* 0x0000001f0c037819 */ /* 0x000fc600000006ff */
[----:B------:R-:W-:-:S04]  /*ee60*/  IMAD R2, R7, 0x8, R2 ;  /* 0x0000000807027824 */ /* 0x000fc800078e0202 */
[----:B------:R-:W1:Y:S02]  /*ee70*/  SYNCS.PHASECHK.TRANS64.TRYWAIT P1, [R2+URZ+0x34840], R3 ;  /* 0x03484003020075a7 */ /* 0x000e64000802017f */
[----:B-1----:R-:W-:Y:S05]  /*ee80*/  @!P1 BRA `(.L_x_5564) ;  /* 0x0000001c00b09947 */ /* 0x002fea0003800000 */
.L_x_5610:
        /* <DEDUP_REMOVED lines=11> */
.L_x_5565:
        /* <DEDUP_REMOVED lines=14> */
[----:B--2---:R-:W-:-:S05]  /*f020*/  LEA R3, R9, R3, 0x18 ;  /* 0x0000000309037211 */ /* 0x004fca00078ec0ff */
[----:B------:R-:W-:-:S05]  /*f030*/  IMAD R2, R7, 0xb000, R3 ;  /* 0x0000b00007027824 */ /* 0x000fca00078e0203 */
[----:B------:R-:W-:Y:S02]  /*f040*/  R2UR UR8, R2 ;  /* 0x00000000020872ca */ /* 0x000fe400000e0000 */
[----:B------:R-:W-:Y:S02]  /*f050*/  IADD3 R2, R3, 0x34800, RZ ;  /* 0x0003480003027810 */ /* 0x000fe40007ffe0ff */
[----:B------:R-:W-:-:S03]  /*f060*/  SHF.L.U32 R3, R17, 0x1f, RZ ;  /* 0x0000001f11037819 */ /* 0x000fc600000006ff */
[----:B------:R-:W-:-:S06]  /*f070*/  IMAD R2, R16, 0x8, R2 ;  /* 0x0000000810027824 */ /* 0x000fcc00078e0202 */
[----:B------:R-:W-:Y:S02]  /*f080*/  UIADD3 UR14, UR8, 0x1e400, URZ ;  /* 0x0001e400080e7890 */ /* 0x000fe4000fffe03f */
[----:B------:R-:W-:-:S05]  /*f090*/  UIADD3 UR15, UR8, 0x23c00, URZ ;  /* 0x00023c00080f7890 */ /* 0x000fca000fffe03f */
[----:B------:R-:W-:Y:S02]  /*f0a0*/  UMOV UR8, UR14 ;  /* 0x0000000e00087c82 */ /* 0x000fe40008000000 */
[----:B------:R1:W-:Y:S02]  /*f0b0*/  UTMALDG.4D [UR8], [UR4], desc[UR6] ;  /* 0x00000608040075b4 */ /* 0x0003e40008019000 */
[----:B-1----:R-:W-:Y:S01]  /*f0c0*/  UMOV UR8, UR15 ;  /* 0x0000000f00087c82 */ /* 0x002fe20008000000 */
[----:B------:R-:W-:Y:S02]  /*f0d0*/  UMOV UR10, UR16 ;  /* 0x00000010000a7c82 */ /* 0x000fe40008000000 */
[----:B------:R1:W-:Y:S01]  /*f0e0*/  UTMALDG.4D [UR8], [UR4], desc[UR6] ;  /* 0x00000608040075b4 */ /* 0x0003e20008019000 */
[----:B------:R-:W2:Y:S02]  /*f0f0*/  SYNCS.PHASECHK.TRANS64.TRYWAIT P1, [R2+URZ+0x60], R3 ;  /* 0x00006003020075a7 */ /* 0x000ea4000802017f */
[----:B-12---:R-:W-:Y:S05]  /*f100*/  @!P1 BRA `(.L_x_5566) ;  /* 0x0000001c00249947 */ /* 0x006fea0003800000 */
.L_x_5611:
[----:B------:R-:W-:Y:S05]  /*f110*/  @P2 BRA `(.L_x_5567) ;  /* 0x00000000002c2947 */ /* 0x000fea0003800000 */
[----:B------:R-:W2:Y:S01]  /*f120*/  S2R R9, SR_TID.X ;  /* 0x0000000000097919 */ /* 0x000ea20000002100 */
[----:B------:R-:W-:Y:S02]  /*f130*/  MOV R14, 0x400 ;  /* 0x00000400000e7802 */ /* 0x000fe40000000f00 */
[----:B-1----:R-:W-:Y:S01]  /*f140*/  MOV R3, 0xb000 ;  /* 0x0000b00000037802 */ /* 0x002fe20000000f00 */
[----:B------:R-:W1:Y:S01]  /*f150*/  S2R R15, SR_CgaCtaId ;  /* 0x00000000000f7919 */ /* 0x000e620000008800 */
[----:B--2---:R-:W-:-:S04]  /*f160*/  LOP3.LUT R9, R9, 0x1f, RZ, 0xc0, !PT ;  /* 0x0000001f09097812 */ /* 0x004fc800078ec0ff */
[----:B------:R-:W-:Y:S02]  /*f170*/  ISETP.NE.AND P1, PT, R9, RZ, PT ;  /* 0x000000ff0900720c */ /* 0x000fe40003f25270 */
[----:B-1----:R-:W-:-:S05]  /*f180*/  LEA R14, R15, R14, 0x18 ;  /* 0x0000000e0f0e7211 */ /* 0x002fca00078ec0ff */
[----:B------:R-:W-:-:S04]  /*f190*/  IMAD R2, R16, 0x8, R14 ;  /* 0x0000000810027824 */ /* 0x000fc800078e020e */
[----:B------:R2:W-:Y:S02]  /*f1a0*/  SYNCS.ARRIVE.TRANS64 RZ, [R2+URZ+0x34850], R3 ;  /* 0x0348500302ff79a7 */ /* 0x0005e4000800003f */
[----:B------:R-:W-:Y:S05]  /*f1b0*/  @!P1 BRA `(.L_x_5567) ;  /* 0x0000000000049947 */ /* 0x000fea0003800000 */
[----:B------:R-:W-:Y:S01]  /*f1c0*/  BPT.TRAP 0x1 ;  /* 0x000000040000795c */ /* 0x000fe20000300000 */
.L_x_5567:
        /* <DEDUP_REMOVED lines=14> */
[----:B---3--:R-:W-:-:S05]  /*f2b0*/  LEA R3, R9, R3, 0x18 ;  /* 0x0000000309037211 */ /* 0x008fca00078ec0ff */
[----:B------:R-:W-:-:S05]  /*f2c0*/  IMAD R2, R16, 0x8, R3 ;  /* 0x0000000810027824 */ /* 0x000fca00078e0203 */
[----:B------:R-:W-:Y:S01]  /*f2d0*/  R2UR UR9, R2 ;  /* 0x00000000020972ca */ /* 0x000fe200000e0000 */
[----:B------:R-:W-:-:S05]  /*f2e0*/  IMAD R2, R16, 0xb000, R3 ;  /* 0x0000b00010027824 */ /* 0x000fca00078e0203 */
[----:B------:R-:W-:-:S07]  /*f2f0*/  R2UR UR14, R2 ;  /* 0x00000000020e72ca */ /* 0x000fce00000e0000 */
[----:B------:R-:W-:-:S06]  /*f300*/  UIADD3 UR9, UR9, 0x34850, URZ ;  /* 0x0003485009097890 */ /* 0x000fcc000fffe03f */
[----:B------:R-:W-:Y:S02]  /*f310*/  UIADD3 UR8, UR14, 0x400, URZ ;  /* 0x000004000e087890 */ /* 0x000fe4000fffe03f */
[----:B------:R-:W-:-:S07]  /*f320*/  UIADD3 UR14, UR14, 0x5c00, URZ ;  /* 0x00005c000e0e7890 */ /* 0x000fce000fffe03f */
[----:B------:R1:W-:Y:S02]  /*f330*/  UTMALDG.4D [UR8], [UR4], desc[UR6] ;  /* 0x00000608040075b4 */ /* 0x0003e40008019000 */
[----:B-1----:R-:W-:Y:S01]  /*f340*/  UMOV UR8, UR14 ;  /* 0x0000000e00087c82 */ /* 0x002fe20008000000 */
[----:B------:R-:W-:Y:S02]  /*f350*/  UMOV UR10, UR15 ;  /* 0x0000000f000a7c82 */ /* 0x000fe40008000000 */
[----:B------:R1:W-:Y:S02]  /*f360*/  UTMALDG.4D [UR8], [UR4], desc[UR6] ;  /* 0x00000608040075b4 */ /* 0x0003e40008019000 */
[----:B-1----:R-:W-:Y:S01]  /*f370*/  NOP ;  /* 0x0000000000007918 */ /* 0x002fe20000000000 */
.L_x_5562:
[----:B------:R-:W-:Y:S05]  /*f380*/  BSYNC B0 ;  /* 0x0000000000007941 */ /* 0x000fea0003800000 */
.L_x_5561:
[----:B------:R-:W2:Y:S01]  /*f390*/  LDL.LU R2, [R1+0xc] ;  /* 0x00000c0001027983 */ /* 0x000ea20000300800 */
[----:B------:R-:W-:Y:S01]  /*f3a0*/  IMAD.MOV.U32 R16, RZ, RZ, R7 ;  /* 0x000000ffff107224 */ /* 0x000fe200078e0007 */
[----:B------:R-:W-:Y:S01]  /*f3b0*/  MOV R17, R12 ;  /* 0x0000000c00117202 */ /* 0x000fe20000000f00 */
[----:B--2---:R-:W-:-:S07]  /*f3c0*/  VIADD R6, R2, 0xfffffffd ;  /* 0xfffffffd02067836 */ /* 0x004fce0000000000 */
.L_x_5560:
[----:B------:R-:W-:Y:S01]  /*f3d0*/  IMAD.MOV R13, RZ, RZ, -R13 ;  /* 0x000000ffff0d7224 */ /* 0x000fe200078e0a0d */
[----:B------:R-:W-:Y:S04]  /*f3e0*/  BSSY B0, `(.L_x_5559) ;  /* 0x00000e4000007945 */ /* 0x000fe80003800000 */
[----:B------:R-:W-:-:S13]  /*f3f0*/  ISETP.NE.AND P1, PT, R10, R13, PT ;  /* 0x0000000d0a00720c */ /* 0x000fda0003f25270 */
[----:B------:R-:W-:Y:S05]  /*f400*/  @!P1 BRA `(.L_x_5568) ;  /* 0x0000000c00849947 */ /* 0x000fea0003800000 */
[----:B------:R-:W-:-:S07]  /*f410*/  IMAD.MOV.U32 R8, RZ, RZ, R5 ;  /* 0x000000ffff087224 */ /* 0x000fce00078e0005 */
.L_x_5583:
        /* <DEDUP_REMOVED lines=28> */
.L_x_5571:
[----:B------:R-:W2:Y:S01]  /*f5e0*/  S2R R3, SR_CgaCtaId ;  /* 0x0000000000037919 */ /* 0x000ea20000008800 */
[----:B------:R-:W-:-:S04]  /*f5f0*/  MOV R2, 0x400 ;  /* 0x0000040000027802 */ /* 0x000fc80000000f00 */
[----:B--2---:R-:W-:Y:S02]  /*f600*/  LEA R2, R3, R2, 0x18 ;  /* 0x0000000203027211 */ /* 0x004fe400078ec0ff */
[----:B------:R-:W-:-:S03]  /*f610*/  SHF.L.U32 R3, R10, 0x1f, RZ ;  /* 0x0000001f0a037819 */ /* 0x000fc600000006ff */
[----:B------:R-:W-:-:S04]  /*f620*/  IMAD R2, R7, 0x8, R2 ;  /* 0x0000000807027824 */ /* 0x000fc800078e0202 */
[----:B------:R-:W2:Y:S02]  /*f630*/  SYNCS.PHASECHK.TRANS64.TRYWAIT P1, [R2+URZ+0x34840], R3 ;  /* 0x03484003020075a7 */ /* 0x000ea4000802017f */
[----:B--2---:R-:W-:Y:S05]  /*f640*/  @!P1 BRA `(.L_x_5572) ;  /* 0x0000001400e89947 */ /* 0x004fea0003800000 */
.L_x_5612:
        /* <DEDUP_REMOVED lines=11> */
.L_x_5573:
        /* <DEDUP_REMOVED lines=12> */
[----:B------:R-:W-:-:S04]  /*f7c0*/  SHF.L.U32 R17, R17, 0x1f, RZ ;  /* 0x0000001f11117819 */ /* 0x000fc800000006ff */
[----:B------:R-:W-:Y:S02]  /*f7d0*/  UIADD3 UR9, UR9, 0x34830, URZ ;  /* 0x0003483009097890 */ /* 0x000fe4000fffe03f */
[----:B------:R-:W-:Y:S01]  /*f7e0*/  UIMAD UR11, UR11, 0xb0, URZ ;  /* 0x000000b00b0b78a4 */ /* 0x000fe2000f8e023f */
[----:B-1----:R-:W-:-:S05]  /*f7f0*/  LEA R3, R9, R3, 0x18 ;  /* 0x0000000309037211 */ /* 0x002fca00078ec0ff */
[----:B------:R-:W-:Y:S02]  /*f800*/  IMAD R2, R7, 0xb000, R3 ;  /* 0x0000b00007027824 */ /* 0x000fe400078e0203 */
[----:B------:R-:W-:-:S03]  /*f810*/  VIADD R3, R3, 0x34800 ;  /* 0x0003480003037836 */ /* 0x000fc60000000000 */
[----:B------:R-:W-:Y:S01]  /*f820*/  R2UR UR8, R2 ;  /* 0x00000000020872ca */ /* 0x000fe200000e0000 */
[----:B------:R-:W-:-:S12]  /*f830*/  IMAD R2, R16, 0x8, R3 ;  /* 0x0000000810027824 */ /* 0x000fd800078e0203 */
        /* <DEDUP_REMOVED lines=9> */
.L_x_5613:
        /* <DEDUP_REMOVED lines=8> */
.L_x_5575:
        /* <DEDUP_REMOVED lines=11> */
[----:B------:R-:W-:-:S02]  /*fa00*/  IMAD.MOV.U32 R18, RZ, RZ, R12 ;  /* 0x000000ffff127224 */ /* 0x000fc400078e000c */
[----:B------:R-:W-:-:S03]  /*fa10*/  IMAD.MOV.U32 R5, RZ, RZ, R8 ;  /* 0x000000ffff057224 */ /* 0x000fc600078e0008 */
[----:B------:R-:W-:Y:S02]  /*fa20*/  UIMAD UR11, UR11, 0xb0, URZ ;  /* 0x000000b00b0b78a4 */ /* 0x000fe4000f8e023f */
[----:B------:R-:W-:Y:S01]  /*fa30*/  UIADD3 UR9, UR9, 0x50, URZ ;  /* 0x0000005009097890 */ /* 0x000fe2000fffe03f */
[----:B--2---:R-:W-:-:S05]  /*fa40*/  LEA R3, R9, R3, 0x18 ;  /* 0x0000000309037211 */ /* 0x004fca00078ec0ff */
        /* <DEDUP_REMOVED lines=10> */
.L_x_5570:
[----:B------:R-:W-:Y:S05]  /*faf0*/  BSYNC B1 ;  /* 0x0000000000017941 */ /* 0x000fea0003800000 */
.L_x_5569:
        /* <DEDUP_REMOVED lines=28> */
.L_x_5578:
[----:B------:R-:W2:Y:S01]  /*fcc0*/  S2R R3, SR_CgaCtaId ;  /* 0x0000000000037919 */ /* 0x000ea20000008800 */
[----:B------:R-:W-:-:S04]  /*fcd0*/  MOV R2, 0x400 ;  /* 0x0000040000027802 */ /* 0x000fc80000000f00 */
[----:B--2---:R-:W-:Y:S02]  /*fce0*/  LEA R2, R3, R2, 0x18 ;  /* 0x0000000203027211 */ /* 0x004fe400078ec0ff */
[----:B------:R-:W-:-:S03]  /*fcf0*/  SHF.L.U32 R3, R17, 0x1f, RZ ;  /* 0x0000001f11037819 */ /* 0x000fc600000006ff */
[----:B------:R-:W-:-:S04]  /*fd00*/  IMAD R2, R16, 0x8, R2 ;  /* 0x0000000810027824 */ /* 0x000fc800078e0202 */
[----:B------:R-:W2:Y:S02]  /*fd10*/  SYNCS.PHASECHK.TRANS64.TRYWAIT P1, [R2+URZ+0x34840], R3 ;  /* 0x03484003020075a7 */ /* 0x000ea4000802017f */
[----:B--2---:R-:W-:Y:S05]  /*fd20*/  @!P1 BRA `(.L_x_5579) ;  /* 0x0000001000589947 */ /* 0x004fea0003800000 */
.L_x_5614:
        /* <DEDUP_REMOVED lines=11> */
.L_x_5580:
        /* <DEDUP_REMOVED lines=10> */
[----:B------:R-:W-:-:S06]  /*fe80*/  UMOV UR16, 0x40 ;  /* 0x0000004000107882 */ /* 0x000fcc0000000000 */
[----:B------:R-:W-:Y:S01]  /*fe90*/  UIMAD UR11, UR11, 0xb0, URZ ;  /* 0x000000b00b0b78a4 */ /* 0x000fe2000f8e023f */
[----:B-1----:R-:W-:-:S05]  /*fea0*/  LEA R9, R13, R9, 0x18 ;  /* 0x000000090d097211 */ /* 0x002fca00078ec0ff */
[----:B--2---:R-:W-:-:S04]  /*feb0*/  VIADD R2, R9, 0x34800 ;  /* 0x0003480009027836 */ /* 0x004fc80000000000 */
[----:B------:R-:W-:Y:S01]  /*fec0*/  IMAD R3, R16, 0x8, R2 ;  /* 0x0000000810037824 */ /* 0x000fe200078e0202 */
[----:B------:R-:W-:-:S04]  /*fed0*/  LEA R2, R7, R2, 0x3 ;  /* 0x0000000207027211 */ /* 0x000fc800078e18ff */
[----:B------:R-:W-:Y:S01]  /*fee0*/  R2UR UR9, R3 ;  /* 0x00000000030972ca */ /* 0x000fe200000e0000 */
[----:B------:R-:W-:-:S05]  /*fef0*/  IMAD R3, R16, 0xb000, R9 ;  /* 0x0000b00010037824 */ /* 0x000fca00078e0209 */
[----:B------:R-:W-:Y:S02]  /*ff00*/  R2UR UR8, R3 ;  /* 0x00000000030872ca */ /* 0x000fe400000e0000 */
[----:B------:R-:W-:-:S05]  /*ff10*/  SHF.L.U32 R3, R10, 0x1f, RZ ;  /* 0x0000001f0a037819 */ /* 0x000fca00000006ff */
[----:B------:R-:W-:-:S06]  /*ff20*/  UIADD3 UR9, UR9, 0x30, URZ ;  /* 0x0000003009097890 */ /* 0x000fcc000fffe03f */
        /* <DEDUP_REMOVED lines=9> */
.L_x_5615:
        /* <DEDUP_REMOVED lines=8> */
.L_x_5582:
        /* <DEDUP_REMOVED lines=20> */
[----:B------:R-:W-:-:S07]  /*10180*/  UIADD3 UR14, UR14, 0x5c00, URZ ;  /* 0x00005c000e0e7890 */ /* 0x000fce000fffe03f */
[----:B------:R1:W-:Y:S02]  /*10190*/  UTMALDG.4D [UR8], [UR4], desc[UR6] ;  /* 0x00000608040075b4 */ /* 0x0003e40008019000 */
[----:B-1----:R-:W-:Y:S01]  /*101a0*/  UMOV UR8, UR14 ;  /* 0x0000000e00087c82 */ /* 0x002fe20008000000 */
[----:B------:R-:W-:Y:S02]  /*101b0*/  UMOV UR10, UR15 ;  /* 0x0000000f000a7c82 */ /* 0x000fe40008000000 */
[----:B------:R1:W-:Y:S02]  /*101c0*/  UTMALDG.4D [UR8], [UR4], desc[UR6] ;  /* 0x00000608040075b4 */ /* 0x0003e40008019000 */
[----:B-1----:R-:W-:Y:S01]  /*101d0*/  NOP ;  /* 0x0000000000007918 */ /* 0x002fe20000000000 */
.L_x_5577:
[----:B------:R-:W-:Y:S05]  /*101e0*/  BSYNC B1 ;  /* 0x0000000000017941 */ /* 0x000fea0003800000 */
.L_x_5576:
[C---:B------:R-:W-:Y:S01]  /*101f0*/  ISETP.GT.AND P1, PT, R6.reuse, 0x1, PT ;  /* 0x000000010600780c */ /* 0x040fe20003f24270 */
[----:B------:R-:W-:-:S12]  /*10200*/  VIADD R6, R6, 0xfffffffe ;  /* 0xfffffffe06067836 */ /* 0x000fd80000000000 */
[----:B------:R-:W-:Y:S05]  /*10210*/  @P1 BRA `(.L_x_5583) ;  /* 0xfffffff000801947 */ /* 0x000fea000383ffff */
.L_x_5568:
[----:B------:R-:W-:Y:S05]  /*10220*/  BSYNC B0 ;  /* 0x0000000000007941 */ /* 0x000fea0003800000 */
.L_x_5559:
        /* <DEDUP_REMOVED lines=12> */
.L_x_5616:
        /* <DEDUP_REMOVED lines=8> */
.L_x_5587:
        /* <DEDUP_REMOVED lines=24> */
.L_x_5585:
[----:B------:R-:W-:Y:S05]  /*104f0*/  BSYNC B0 ;  /* 0x0000000000007941 */ /* 0x000fea0003800000 */
.L_x_5584:
[----:B------:R-:W2:Y:S01]  /*10500*/  LDL.LU R0, [R1+0x10] ;  /* 0x0000100001007983 */ /* 0x000ea20000300800 */
[----:B------:R-:W-:-:S03]  /*10510*/  ULDC UR4, c[0x0][0xda4] ;  /* 0x0003690000047ab9 */ /* 0x000fc60000000800 */
[----:B------:R-:W3:Y:S01]  /*10520*/  LDL.LU R2, [R1+0x18] ;  /* 0x0000180001027983 */ /* 0x000ee20000300800 */
        /* <DEDUP_REMOVED lines=12> */
.L_x_5545:
[----:B------:R-:W2:Y:S01]  /*105f0*/  S2R R3, SR_CgaCtaId ;  /* 0x0000000000037919 */ /* 0x000ea20000008800 */
[----:B------:R-:W-:Y:S01]  /*10600*/  MOV R0, 0x400 ;  /* 0x0000040000007802 */ /* 0x000fe20000000f00 */
[----:B------:R-:W-:Y:S03]  /*10610*/  BSSY B0, `(.L_x_5589) ;  /* 0x0000005000007945 */ /* 0x000fe60003800000 */
[----:B--2---:R-:W-:Y:S02]  /*10620*/  LEA R0, R3, R0, 0x18 ;  /* 0x0000000003007211 */ /* 0x004fe400078ec0ff */
[----:B------:R-:W-:-:S04]  /*10630*/  SHF.L.U32 R3, R2, 0x1f, RZ ;  /* 0x0000001f02037819 */ /* 0x000fc800000006ff */
[----:B------:R-:W2:Y:S02]  /*10640*/  SYNCS.PHASECHK.TRANS64.TRYWAIT P0, [R0+URZ+0x34820], R3 ;  /* 0x03482003000075a7 */ /* 0x000ea4000800017f */
[----:B--2---:R-:W-:Y:S05]  /*10650*/  @!P0 BRA `(.L_x_5590) ;  /* 0x0000000800488947 */ /* 0x004fea0003800000 */
.L_x_5617:
[----:B------:R-:W-:Y:S05]  /*10660*/  BSYNC B0 ;  /* 0x0000000000007941 */ /* 0x000fea0003800000 */
.L_x_5589:
[----:B------:R-:W-:-:S03]  /*10670*/  UMOV UR4, 0xffffffff ;  /* 0xffffffff00047882 */ /* 0x000fc60000000000 */
[----:B------:R-:W-:Y:S05]  /*10680*/  BRA.DIV UR4, `(.L_x_5591) ;  /* 0x0000000a04507947 */ /* 0x000fea000b800000 */
[----:B------:R-:W3:Y:S02]  /*10690*/  S2R R2, SR_TID.X ;  /* 0x0000000000027919 */ /* 0x000ee40000002100 */
[----:B---3--:R-:W-:-:S04]  /*106a0*/  SHF.R.U32.HI R2, RZ, 0x5, R2 ;  /* 0x00000005ff027819 */ /* 0x008fc80000011602 */
[----:B------:R-:W-:-:S05]  /*106b0*/  LOP3.LUT R2, R2, 0x3, RZ, 0xc0, !PT ;  /* 0x0000000302027812 */ /* 0x000fca00078ec0ff */
[----:B------:R3:W4:Y:S02]  /*106c0*/  SHFL.IDX PT, R14, R2, RZ, 0x1f ;  /* 0x00001fff020e7589 */ /* 0x00072400000e0000 */
.L_x_5620:
[----:B----4-:R-:W-:Y:S01]  /*106d0*/  ISETP.NE.AND P0, PT, R14, RZ, PT ;  /* 0x000000ff0e00720c */ /* 0x010fe20003f05270 */
[----:B------:R-:W-:-:S12]  /*106e0*/  BSSY B0, `(.L_x_5592) ;  /* 0x0000026000007945 */ /* 0x000fd80003800000 */
[----:B------:R-:W-:Y:S05]  /*106f0*/  @P0 BRA `(.L_x_5593) ;  /* 0x0000000000900947 */ /* 0x000fea0003800000 */
[----:B------:R-:W-:-:S03]  /*10700*/  UMOV UR4, 0xffffffff ;  /* 0xffffffff00047882 */ /* 0x000fc60000000000 */
[----:B------:R-:W-:Y:S05]  /*10710*/  BRA.DIV UR4, `(.L_x_5594) ;  /* 0x0000000a04607947 */ /* 0x000fea000b800000 */
[----:B------:R-:W-:-:S13]  /*10720*/  ELECT P6, URZ, PT ;  /* 0x00000000003f782f */ /* 0x000fda00038c0000 */
.L_x_5623:
        /* <DEDUP_REMOVED lines=8> */
.L_x_5595:
[----:B--2---:R-:W-:Y:S01]  /*107b0*/  VIADD R3, R0, 0x34840 ;  /* 0x0003484000037836 */ /* 0x004fe20000000000 */
        /* <DEDUP_REMOVED lines=11> */
.L_x_5624:
[----:B------:R-:W2:Y:S02]  /*10870*/  SYNCS.PHASECHK.TRANS64.TRYWAIT P0, [R3+URZ], R2 ;  /* 0x00000002030075a7 */ /* 0x000ea4000800017f */
[----:B--2---:R-:W-:Y:S05]  /*10880*/  @!P0 BRA `(.L_x_5597) ;  /* 0x0000000800388947 */ /* 0x004fea0003800000 */
.L_x_5625:
[----:B------:R-:W-:Y:S05]  /*10890*/  @!P2 BRA `(.L_x_5598) ;  /* 0x000000000004a947 */ /* 0x000fea0003800000 */
[----:B------:R-:W-:Y:S01]  /*108a0*/  BPT.TRAP 0x1 ;  /* 0x000000040000795c */ /* 0x000fe20000300000 */
.L_x_5598:
[----:B--2---:R-:W-:-:S05]  /*108b0*/  IADD3 R3, R0, 0x34860, RZ ;  /* 0x0003486000037810 */ /* 0x004fca0007ffe0ff */
[----:B------:R-:W-:-:S04]  /*108c0*/  IMAD R16, R16, 0x8, R3 ;  /* 0x0000000810107824 */ /* 0x000fc800078e0203 */
[----:B------:R-:W2:Y:S02]  /*108d0*/  SYNCS.PHASECHK.TRANS64.TRYWAIT P0, [R16+URZ], R5 ;  /* 0x00000005100075a7 */ /* 0x000ea4000800017f */
[----:B--2---:R-:W-:Y:S05]  /*108e0*/  @!P0 BRA `(.L_x_5599) ;  /* 0x0000000800348947 */ /* 0x004fea0003800000 */
.L_x_5626:
[----:B------:R-:W-:-:S07]  /*108f0*/  IMAD R3, R4, 0x8, R3 ;  /* 0x0000000804037824 */ /* 0x000fce00078e0203 */
.L_x_5600:
[----:B---3--:R3:W4:Y:S02]  /*10900*/  SYNCS.PHASECHK.TRANS64.TRYWAIT P0, [R3+URZ], R2 ;  /* 0x00000002030075a7 */ /* 0x008724000800017f */
[----:B----4-:R-:W-:Y:S05]  /*10910*/  @!P0 NANOSLEEP.SYNCS 0x989680 ;  /* 0x009896800000895d */ /* 0x010fea0003900000 */
[----:B------:R-:W4:Y:S02]  /*10920*/  @!P0 SYNCS.PHASECHK.TRANS64 P0, [R3+URZ], R2 ;  /* 0x00000002030085a7 */ /* 0x000f24000800007f */
[----:B----4-:R-:W-:Y:S05]  /*10930*/  @!P0 BRA `(.L_x_5600) ;  /* 0xfffffffc00f08947 */ /* 0x010fea000383ffff */
.L_x_5593:
[----:B------:R-:W-:Y:S05]  /*10940*/  BSYNC B0 ;  /* 0x0000000000007941 */ /* 0x000fea0003800000 */
.L_x_5592:
[----:B------:R-:W-:Y:S05]  /*10950*/  EXIT ;  /* 0x000000000000794d */ /* 0x000fea0003800000 */
.L_x_5523:
[----:B-1----:R-:W-:-:S04]  /*10960*/  MOV R3, UR39 ;  /* 0x0000002700037c02 */ /* 0x002fc80008000f00 */
[----:B------:R1:W2:Y:S03]  /*10970*/  SYNCS.PHASECHK.TRANS64.TRYWAIT P1, [R3+URZ+0x34800], R0 ;  /* 0x03480000030075a7 */ /* 0x0002a6000802017f */
[----:B--2---:R-:W-:Y:S05]  /*10980*/  @!P1 NANOSLEEP.SYNCS 0x989680 ;  /* 0x009896800000995d */ /* 0x004fea0003900000 */
[----:B------:R-:W2:Y:S02]  /*10990*/  @!P1 SYNCS.PHASECHK.TRANS64 P1, [R3+URZ+0x34800], R0 ;  /* 0x03480000030095a7 */ /* 0x000ea4000802007f */
[----:B--2---:R-:W-:Y:S05]  /*109a0*/  @!P1 BRA `(.L_x_5523) ;  /* 0xfffffffc00ec9947 */ /* 0x004fea000383ffff */
[----:B------:R-:W-:Y:S05]  /*109b0*/  BRA `(.L_x_5601) ;  /* 0xffffff08000c7947 */ /* 0x000fea000383ffff */
.L_x_5527:
[----:B--2---:R2:W3:Y:S02]  /*109c0*/  SYNCS.PHASECHK.TRANS64.TRYWAIT P2, [R3+URZ+0x34830], R0 ;  /* 0x03483000030075a7 */ /* 0x0044e4000804017f */
[----:B---3--:R-:W-:Y:S05]  /*109d0*/  @!P2 NANOSLEEP.SYNCS 0x989680 ;  /* 0x009896800000a95d */ /* 0x008fea0003900000 */
[----:B------:R-:W3:Y:S02]  /*109e0*/  @!P2 SYNCS.PHASECHK.TRANS64 P2, [R3+URZ+0x34830], R0 ;  /* 0x034830000300a5a7 */ /* 0x000ee4000804007f */
[----:B---3--:R-:W-:Y:S05]  /*109f0*/  @!P2 BRA `(.L_x_5527) ;  /* 0xfffffffc00f0a947 */ /* 0x008fea000383ffff */
[----:B------:R-:W-:Y:S05]  /*10a00*/  BRA `(.L_x_5526) ;  /* 0xffffff08003c7947 */ /* 0x000fea000383ffff */
.L_x_5532:
[----:B--2---:R-:W-:-:S04]  /*10a10*/  IMAD.U32 R20, RZ, RZ, UR6 ;  /* 0x00000006ff147e24 */ /* 0x004fc8000f8e00ff */
[----:B------:R2:W3:Y:S03]  /*10a20*/  SYNCS.PHASECHK.TRANS64.TRYWAIT P2, [R20+URZ+0x34830], R15 ;  /* 0x0348300f140075a7 */ /* 0x0004e6000804017f */
[----:B---3--:R-:W-:Y:S05]  /*10a30*/  @!P2 NANOSLEEP.SYNCS 0x989680 ;  /* 0x009896800000a95d */ /* 0x008fea0003900000 */
[----:B------:R-:W3:Y:S02]  /*10a40*/  @!P2 SYNCS.PHASECHK.TRANS64 P2, [R20+URZ+0x34830], R15 ;  /* 0x0348300f1400a5a7 */ /* 0x000ee4000804007f */
[----:B---3--:R-:W-:Y:S05]  /*10a50*/  @!P2 BRA `(.L_x_5532) ;  /* 0xfffffffc00eca947 */ /* 0x008fea000383ffff */
[----:B------:R-:W-:Y:S05]  /*10a60*/  BRA `(.L_x_5529) ;  /* 0xffffff6400187947 */ /* 0x000fea000383ffff */
.L_x_5536:
[----:B--2---:R-:W-:-:S04]  /*10a70*/  IMAD.U32 R20, RZ, RZ, UR6 ;  /* 0x00000006ff147e24 */ /* 0x004fc8000f8e00ff */
[----:B------:R2:W3:Y:S03]  /*10a80*/  SYNCS.PHASECHK.TRANS64.TRYWAIT P2, [R20+URZ+0x34850], R15 ;  /* 0x0348500f140075a7 */ /* 0x0004e6000804017f */
[----:B---3--:R-:W-:Y:S05]  /*10a90*/  @!P2 NANOSLEEP.SYNCS 0x989680 ;  /* 0x009896800000a95d */ /* 0x008fea0003900000 */
[----:B------:R-:W3:Y:S02]  /*10aa0*/  @!P2 SYNCS.PHASECHK.TRANS64 P2, [R20+URZ+0x34850], R15 ;  /* 0x0348500f1400a5a7 */ /* 0x000ee4000804007f */
[----:B---3--:R-:W-:Y:S05]  /*10ab0*/  @!P2 BRA `(.L_x_5536) ;  /* 0xfffffffc00eca947 */ /* 0x008fea000383ffff */
[----:B------:R-:W-:Y:S05]  /*10ac0*/  BRA `(.L_x_5533) ;  /* 0xffffff8800e07947 */ /* 0x000fea000383ffff */
.L_x_5541:
[----:B--2---:R-:W-:-:S04]  /*10ad0*/  MOV R3, UR7 ;  /* 0x0000000700037c02 */ /* 0x004fc80008000f00 */
[----:B------:R2:W3:Y:S03]  /*10ae0*/  SYNCS.PHASECHK.TRANS64.TRYWAIT P0, [R3+URZ+0x34850], R0 ;  /* 0x03485000030075a7 */ /* 0x0004e6000800017f */
[----:B---3--:R-:W-:Y:S05]  /*10af0*/  @!P0 NANOSLEEP.SYNCS 0x989680 ;  /* 0x009896800000895d */ /* 0x008fea0003900000 */
[----:B------:R-:W3:Y:S02]  /*10b00*/  @!P0 SYNCS.PHASECHK.TRANS64 P0, [R3+URZ+0x34850], R0 ;  /* 0x03485000030085a7 */ /* 0x000ee4000800007f */
[----:B---3--:R-:W-:Y:S05]  /*10b10*/  @!P0 BRA `(.L_x_5541) ;  /* 0xfffffffc00ec8947 */ /* 0x008fea000383ffff */
[----:B------:R-:W-:Y:S05]  /*10b20*/  BRA `(.L_x_5540) ;  /* 0xffffffb800787947 */ /* 0x000fea000383ffff */
.L_x_5551:
        /* <DEDUP_REMOVED lines=11> */
.L_x_5603:
[----:B------:R-:W-:Y:S05]  /*10be0*/  BSYNC B0 ;  /* 0x0000000000007941 */ /* 0x000fea0003800000 */
.L_x_5602:
[----:B------:R-:W-:Y:S05]  /*10bf0*/  BRA `(.L_x_5604) ;  /* 0xffffffd8003c7947 */ /* 0x000fea000383ffff */
.L_x_5552:
[----:B------:R-:W-:Y:S01]  /*10c00*/  BSSY B0, `(.L_x_5605) ;  /* 0x0000006000007945 */ /* 0x000fe20003800000 */
[----:B------:R-:W-:-:S07]  /*10c10*/  IMAD.MOV.U32 R15, RZ, RZ, -0x1 ;  /* 0xffffffffff0f7424 */ /* 0x000fce00078e00ff */
[----:B------:R-:W-:Y:S05]  /*10c20*/  WARPSYNC.COLLECTIVE R15, `(.L_x_5606) ;  /* 0x000000000f0c7348 */ /* 0x000fea0003c00000 */
[----:B------:R-:W-:Y:S02]  /*10c30*/  ELECT P6, UR62, PT ;  /* 0x00000000003e782f */ /* 0x000fe400038c0000 */
[----:B------:R-:W-:Y:S01]  /*10c40*/  MOV R14, UR62 ;  /* 0x0000003e000e7c02 */ /* 0x000fe20008000f00 */
[----:B------:R-:W-:Y:S10]  /*10c50*/  ENDCOLLECTIVE ;  /* 0x000000000000791b */ /* 0x000ff40003800000 */
.L_x_5606:
[----:B------:R-:W-:Y:S05]  /*10c60*/  BSYNC B0 ;  /* 0x0000000000007941 */ /* 0x000fea0003800000 */
.L_x_5605:
[----:B------:R-:W-:Y:S05]  /*10c70*/  BRA `(.L_x_5607) ;  /* 0xffffffd800347947 */ /* 0x000fea000383ffff */
.L_x_5555:
[----:B--2---:R2:W3:Y:S02]  /*10c80*/  SYNCS.PHASECHK.TRANS64.TRYWAIT P1, [R6+URZ+0x34840], R7 ;  /* 0x03484007060075a7 */ /* 0x0044e4000802017f */
[----:B---3--:R-:W-:Y:S05]  /*10c90*/  @!P1 NANOSLEEP.SYNCS 0x989680 ;  /* 0x009896800000995d */ /* 0x008fea0003900000 */
[----:B------:R-:W3:Y:S02]  /*10ca0*/  @!P1 SYNCS.PHASECHK.TRANS64 P1, [R6+URZ+0x34840], R7 ;  /* 0x03484007060095a7 */ /* 0x000ee4000802007f */
[----:B---3--:R-:W-:Y:S05]  /*10cb0*/  @!P1 BRA `(.L_x_5555) ;  /* 0xfffffffc00f09947 */ /* 0x008fea000383ffff */
[----:B------:R-:W-:Y:S05]  /*10cc0*/  BRA `(.L_x_5608) ;  /* 0xffffffd800987947 */ /* 0x000fea000383ffff */
.L_x_5558:
        /* <DEDUP_REMOVED lines=8> */
.L_x_5564:
[----:B-1----:R1:W2:Y:S02]  /*10d50*/  SYNCS.PHASECHK.TRANS64.TRYWAIT P1, [R2+URZ+0x34840], R3 ;  /* 0x03484003020075a7 */ /* 0x0022a4000802017f */
[----:B--2---:R-:W-:Y:S05]  /*10d60*/  @!P1 NANOSLEEP.SYNCS 0x989680 ;  /* 0x009896800000995d */ /* 0x004fea0003900000 */
[----:B------:R-:W2:Y:S02]  /*10d70*/  @!P1 SYNCS.PHASECHK.TRANS64 P1, [R2+URZ+0x34840], R3 ;  /* 0x03484003020095a7 */ /* 0x000ea4000802007f */
[----:B--2---:R-:W-:Y:S05]  /*10d80*/  @!P1 BRA `(.L_x_5564) ;  /* 0xfffffffc00f09947 */ /* 0x004fea000383ffff */
[----:B------:R-:W-:Y:S05]  /*10d90*/  BRA `(.L_x_5610) ;  /* 0xffffffe0003c7947 */ /* 0x000fea000383ffff */
.L_x_5566:
[----:B-1----:R1:W2:Y:S02]  /*10da0*/  SYNCS.PHASECHK.TRANS64.TRYWAIT P1, [R2+URZ+0x60], R3 ;  /* 0x00006003020075a7 */ /* 0x0022a4000802017f */
[----:B--2---:R-:W-:Y:S05]  /*10db0*/  @!P1 NANOSLEEP.SYNCS 0x989680 ;  /* 0x009896800000995d */ /* 0x004fea0003900000 */
[----:B------:R-:W2:Y:S02]  /*10dc0*/  @!P1 SYNCS.PHASECHK.TRANS64 P1, [R2+URZ+0x60], R3 ;  /* 0x00006003020095a7 */ /* 0x000ea4000802007f */
[----:B--2---:R-:W-:Y:S05]  /*10dd0*/  @!P1 BRA `(.L_x_5566) ;  /* 0xfffffffc00f09947 */ /* 0x004fea000383ffff */
[----:B------:R-:W-:Y:S05]  /*10de0*/  BRA `(.L_x_5611) ;  /* 0xffffffe000c87947 */ /* 0x000fea000383ffff */
.L_x_5572:
[----:B--2---:R2:W3:Y:S02]  /*10df0*/  SYNCS.PHASECHK.TRANS64.TRYWAIT P1, [R2+URZ+0x34840], R3 ;  /* 0x03484003020075a7 */ /* 0x0044e4000802017f */
[----:B---3--:R-:W-:Y:S05]  /*10e00*/  @!P1 NANOSLEEP.SYNCS 0x989680 ;  /* 0x009896800000995d */ /* 0x008fea0003900000 */
[----:B------:R-:W3:Y:S02]  /*10e10*/  @!P1 SYNCS.PHASECHK.TRANS64 P1, [R2+URZ+0x34840], R3 ;  /* 0x03484003020095a7 */ /* 0x000ee4000802007f */
[----:B---3--:R-:W-:Y:S05]  /*10e20*/  @!P1 BRA `(.L_x_5572) ;  /* 0xfffffffc00f09947 */ /* 0x008fea000383ffff */
[----:B------:R-:W-:Y:S05]  /*10e30*/  BRA `(.L_x_5612) ;  /* 0xffffffe800047947 */ /* 0x000fea000383ffff */
.L_x_5574:
[----:B-1----:R1:W2:Y:S02]  /*10e40*/  SYNCS.PHASECHK.TRANS64.TRYWAIT P1, [R2+URZ+0x60], R17 ;  /* 0x00006011020075a7 */ /* 0x0022a4000802017f */
[----:B--2---:R-:W-:Y:S05]  /*10e50*/  @!P1 NANOSLEEP.SYNCS 0x989680 ;  /* 0x009896800000995d */ /* 0x004fea0003900000 */
[----:B------:R-:W2:Y:S02]  /*10e60*/  @!P1 SYNCS.PHASECHK.TRANS64 P1, [R2+URZ+0x60], R17 ;  /* 0x00006011020095a7 */ /* 0x000ea4000802007f */
[----:B--2---:R-:W-:Y:S05]  /*10e70*/  @!P1 BRA `(.L_x_5574) ;  /* 0xfffffffc00f09947 */ /* 0x004fea000383ffff */
[----:B------:R-:W-:Y:S05]  /*10e80*/  BRA `(.L_x_5613) ;  /* 0xffffffe800907947 */ /* 0x000fea000383ffff */
.L_x_5579:
[----:B--2---:R2:W3:Y:S02]  /*10e90*/  SYNCS.PHASECHK.TRANS64.TRYWAIT P1, [R2+URZ+0x34840], R3 ;  /* 0x03484003020075a7 */ /* 0x0044e4000802017f */
[----:B---3--:R-:W-:Y:S05]  /*10ea0*/  @!P1 NANOSLEEP.SYNCS 0x989680 ;  /* 0x009896800000995d */ /* 0x008fea0003900000 */
[----:B------:R-:W3:Y:S02]  /*10eb0*/  @!P1 SYNCS.PHASECHK.TRANS64 P1, [R2+URZ+0x34840], R3 ;  /* 0x03484003020095a7 */ /* 0x000ee4000802007f */
[----:B---3--:R-:W-:Y:S05]  /*10ec0*/  @!P1 BRA `(.L_x_5579) ;  /* 0xfffffffc00f09947 */ /* 0x008fea000383ffff */
[----:B------:R-:W-:Y:S05]  /*10ed0*/  BRA `(.L_x_5614) ;  /* 0xffffffec00947947 */ /* 0x000fea000383ffff */
.L_x_5581:
[----:B-1----:R1:W2:Y:S02]  /*10ee0*/  SYNCS.PHASECHK.TRANS64.TRYWAIT P1, [R2+URZ+0x60], R3 ;  /* 0x00006003020075a7 */ /* 0x0022a4000802017f */
[----:B--2---:R-:W-:Y:S05]  /*10ef0*/  @!P1 NANOSLEEP.SYNCS 0x989680 ;  /* 0x009896800000995d */ /* 0x004fea0003900000 */
[----:B------:R-:W2:Y:S02]  /*10f00*/  @!P1 SYNCS.PHASECHK.TRANS64 P1, [R2+URZ+0x60], R3 ;  /* 0x00006003020095a7 */ /* 0x000ea4000802007f */
[----:B--2---:R-:W-:Y:S05]  /*10f10*/  @!P1 BRA `(.L_x_5581) ;  /* 0xfffffffc00f09947 */ /* 0x004fea000383ffff */
[----:B------:R-:W-:Y:S05]  /*10f20*/  BRA `(.L_x_5615) ;  /* 0xfffffff000247947 */ /* 0x000fea000383ffff */
.L_x_5586:
[----:B--2---:R2:W3:Y:S02]  /*10f30*/  SYNCS.PHASECHK.TRANS64.TRYWAIT P0, [R3+URZ+0x34860], R2 ;  /* 0x03486002030075a7 */ /* 0x0044e4000800017f */
[----:B---3--:R-:W-:Y:S05]  /*10f40*/  @!P0 NANOSLEEP.SYNCS 0x989680 ;  /* 0x009896800000895d */ /* 0x008fea0003900000 */
[----:B------:R-:W3:Y:S02]  /*10f50*/  @!P0 SYNCS.PHASECHK.TRANS64 P0, [R3+URZ+0x34860], R2 ;  /* 0x03486002030085a7 */ /* 0x000ee4000800007f */
[----:B---3--:R-:W-:Y:S05]  /*10f60*/  @!P0 BRA `(.L_x_5586) ;  /* 0xfffffffc00f08947 */ /* 0x008fea000383ffff */
[----:B------:R-:W-:Y:S05]  /*10f70*/  BRA `(.L_x_5616) ;  /* 0xfffffff000dc7947 */ /* 0x000fea000383ffff */
.L_x_5590:
[----:B--2---:R2:W3:Y:S02]  /*10f80*/  SYNCS.PHASECHK.TRANS64.TRYWAIT P0, [R0+URZ+0x34820], R3 ;  /* 0x03482003000075a7 */ /* 0x0044e4000800017f */
[----:B---3--:R-:W-:Y:S05]  /*10f90*/  @!P0 NANOSLEEP.SYNCS 0x989680 ;  /* 0x009896800000895d */ /* 0x008fea0003900000 */
[----:B------:R-:W3:Y:S02]  /*10fa0*/  @!P0 SYNCS.PHASECHK.TRANS64 P0, [R0+URZ+0x34820], R3 ;  /* 0x03482003000085a7 */ /* 0x000ee4000800007f */
[----:B---3--:R-:W-:Y:S05]  /*10fb0*/  @!P0 BRA `(.L_x_5590) ;  /* 0xfffffffc00f08947 */ /* 0x008fea000383ffff */
[----:B------:R-:W-:Y:S05]  /*10fc0*/  BRA `(.L_x_5617) ;  /* 0xfffffff400a47947 */ /* 0x000fea000383ffff */
.L_x_5591:
[----:B------:R-:W3:Y:S01]  /*10fd0*/  S2R R2, SR_TID.X ;  /* 0x0000000000027919 */ /* 0x000ee20000002100 */
[----:B------:R-:W-:Y:S01]  /*10fe0*/  BSSY B0, `(.L_x_5618) ;  /* 0x000000a000007945 */ /* 0x000fe20003800000 */
[----:B------:R-:W-:Y:S01]  /*10ff0*/  IMAD.MOV.U32 R12, RZ, RZ, RZ ;  /* 0x000000ffff0c7224 */ /* 0x000fe200078e00ff */
[----:B------:R-:W-:Y:S01]  /*11000*/  MOV R15, 0xffffffff ;  /* 0xffffffff000f7802 */ /* 0x000fe20000000f00 */
[----:B------:R-:W-:Y:S01]  /*11010*/  IMAD.MOV.U32 R11, RZ, RZ, 0x1f ;  /* 0x0000001fff0b7424 */ /* 0x000fe200078e00ff */
[----:B---3--:R-:W-:-:S04]  /*11020*/  SHF.R.U32.HI R2, RZ, 0x5, R2 ;  /* 0x00000005ff027819 */ /* 0x008fc80000011602 */
[----:B------:R-:W-:-:S04]  /*11030*/  LOP3.LUT R2, R2, 0x3, RZ, 0xc0, !PT ;  /* 0x0000000302027812 */ /* 0x000fc800078ec0ff */
[----:B------:R-:W-:-:S07]  /*11040*/  MOV R13, R2 ;  /* 0x00000002000d7202 */ /* 0x000fce0000000f00 */
[----:B-12---:R-:W-:Y:S05]  /*11050*/  WARPSYNC.COLLECTIVE R15, `(.L_x_5619) ;  /* 0x000000000f087348 */ /* 0x006fea0003c00000 */
[----:B------:R3:W4:Y:S02]  /*11060*/  SHFL.IDX P6, R14, R13, R12, R11 ;  /* 0x0000000c0d0e7389 */ /* 0x00072400000c000b */
[----:B-1234-:R-:W-:Y:S01]  /*11070*/  ENDCOLLECTIVE ;  /* 0x000000000000791b */ /* 0x01efe20003800000 */
.L_x_5619:
[----:B------:R-:W-:Y:S05]  /*11080*/  BSYNC B0 ;  /* 0x0000000000007941 */ /* 0x000fea0003800000 */
.L_x_5618:
[----:B------:R-:W-:Y:S05]  /*11090*/  BRA `(.L_x_5620) ;  /* 0xfffffff4008c7947 */ /* 0x000fea000383ffff */
.L_x_5594:
[----:B------:R-:W-:Y:S01]  /*110a0*/  BSSY B1, `(.L_x_5621) ;  /* 0x0000006000017945 */ /* 0x000fe20003800000 */
[----:B------:R-:W-:-:S07]  /*110b0*/  IMAD.MOV.U32 R15, RZ, RZ, -0x1 ;  /* 0xffffffffff0f7424 */ /* 0x000fce00078e00ff */
[----:B-123--:R-:W-:Y:S05]  /*110c0*/  WARPSYNC.COLLECTIVE R15, `(.L_x_5622) ;  /* 0x000000000f0c7348 */ /* 0x00efea0003c00000 */
[----:B------:R-:W-:Y:S02]  /*110d0*/  ELECT P6, UR62, PT ;  /* 0x00000000003e782f */ /* 0x000fe400038c0000 */
[----:B------:R-:W-:Y:S01]  /*110e0*/  MOV R14, UR62 ;  /* 0x0000003e000e7c02 */ /* 0x000fe20008000f00 */
[----:B-123--:R-:W-:Y:S10]  /*110f0*/  ENDCOLLECTIVE ;  /* 0x000000000000791b */ /* 0x00eff40003800000 */
.L_x_5622:
[----:B------:R-:W-:Y:S05]  /*11100*/  BSYNC B1 ;  /* 0x0000000000017941 */ /* 0x000fea0003800000 */
.L_x_5621:
[----:B------:R-:W-:Y:S05]  /*11110*/  BRA `(.L_x_5623) ;  /* 0xfffffff400847947 */ /* 0x000fea000383ffff */
.L_x_5596:
[----:B-1----:R1:W2:Y:S02]  /*11120*/  SYNCS.PHASECHK.TRANS64.TRYWAIT P0, [R6+URZ], R5 ;  /* 0x00000005060075a7 */ /* 0x0022a4000800017f */
[----:B--2---:R-:W-:Y:S05]  /*11130*/  @!P0 NANOSLEEP.SYNCS 0x989680 ;  /* 0x009896800000895d */ /* 0x004fea0003900000 */
[----:B------:R-:W2:Y:S02]  /*11140*/  @!P0 SYNCS.PHASECHK.TRANS64 P0, [R6+URZ], R5 ;  /* 0x00000005060085a7 */ /* 0x000ea4000800007f */
[----:B--2---:R-:W-:Y:S05]  /*11150*/  @!P0 BRA `(.L_x_5596) ;  /* 0xfffffffc00f08947 */ /* 0x004fea000383ffff */
[----:B------:R-:W-:Y:S05]  /*11160*/  BRA `(.L_x_5624) ;  /* 0xfffffff400c07947 */ /* 0x000fea000383ffff */
.L_x_5597:
[----:B--2---:R2:W3:Y:S02]  /*11170*/  SYNCS.PHASECHK.TRANS64.TRYWAIT P0, [R3+URZ], R2 ;  /* 0x00000002030075a7 */ /* 0x0044e4000800017f */
[----:B---3--:R-:W-:Y:S05]  /*11180*/  @!P0 NANOSLEEP.SYNCS 0x989680 ;  /* 0x009896800000895d */ /* 0x008fea0003900000 */
[----:B------:R-:W3:Y:S02]  /*11190*/  @!P0 SYNCS.PHASECHK.TRANS64 P0, [R3+URZ], R2 ;  /* 0x00000002030085a7 */ /* 0x000ee4000800007f */
[----:B---3--:R-:W-:Y:S05]  /*111a0*/  @!P0 BRA `(.L_x_5597) ;  /* 0xfffffffc00f08947 */ /* 0x008fea000383ffff */
[----:B------:R-:W-:Y:S05]  /*111b0*/  BRA `(.L_x_5625) ;  /* 0xfffffff400b47947 */ /* 0x000fea000383ffff */
.L_x_5599:
[----:B--2---:R2:W3:Y:S02]  /*111c0*/  SYNCS.PHASECHK.TRANS64.TRYWAIT P0, [R16+URZ], R5 ;  /* 0x00000005100075a7 */ /* 0x0044e4000800017f */
[----:B---3--:R-:W-:Y:S05]  /*111d0*/  @!P0 NANOSLEEP.SYNCS 0x989680 ;  /* 0x009896800000895d */ /* 0x008fea0003900000 */
[----:B------:R-:W3:Y:S02]  /*111e0*/  @!P0 SYNCS.PHASECHK.TRANS64 P0, [R16+URZ], R5 ;  /* 0x00000005100085a7 */ /* 0x000ee4000800007f */
[----:B---3--:R-:W-:Y:S05]  /*111f0*/  @!P0 BRA `(.L_x_5599) ;  /* 0xfffffffc00f08947 */ /* 0x008fea000383ffff */
[----:B------:R-:W-:Y:S05]  /*11200*/  BRA `(.L_x_5626) ;  /* 0xfffffff400b87947 */ /* 0x000fea000383ffff */
.L_x_5627:
        /* <DEDUP_REMOVED lines=15> */
.L_x_12763:


//--------------------- .text._ZN7cutlass13device_kernelIN5flash11enable_sm90INS1_16FlashAttnFwdSm90INS1_25CollectiveMainloopFwdSm90ILi2EN4cute5tupleIJNS5_1CILi2EEENS7_ILi1EEES9_EEENS6_IJNS7_ILi128EEENS7_ILi176EEESB_EEELi128ENS_10bfloat16_tEfNS_4arch4Sm90ELb0ELb0ELb1ELb0ELb0ELb0ELb0ELb1ELb1ELb0ELb0ELb0EEENS1_21CollectiveEpilogueFwdINS6_IJSB_SB_SC_EEESA_SE_SG_Li256ELb0ELb0ELb0ELb0EEENS1_29StaticPersistentTileSchedulerILb0EEEEEEEEEvNT_6ParamsE --------------------------
	.section	.text._ZN7cutlass13device_kernelIN5flash11enable_sm90INS1_16FlashAttnFwdSm90INS1_25CollectiveMainloopFwdSm90ILi2EN4cute5tupleIJNS5_1CILi2EEENS7_ILi1EEES9_EEENS6_IJNS7_ILi128EEENS7_ILi176EEESB_EEELi128ENS_10bfloat16_tEfNS_4arch4Sm90ELb0ELb0ELb1ELb0ELb0ELb0ELb0ELb1ELb1ELb0ELb0ELb0EEENS1_21CollectiveEpilogueFwdINS6_IJSB_SB_SC_EEESA_SE_SG_Li256ELb0ELb0ELb0ELb0EEENS1_29StaticPersistentTileSchedulerILb0EEEEEEEEEvNT_6ParamsE,"ax",@progbits
	.align	128
.text._ZN7cutlass13device_kernelIN5flash11enable_sm90INS1_16FlashAttnFwdSm90INS1_25CollectiveMainloopFwdSm90ILi2EN4cute5tupleIJNS5_1CILi2EEENS7_ILi1EEES9_EEENS6_IJNS7_ILi128EEENS7_ILi176EEESB_EEELi128ENS_10bfloat16_tEfNS_4arch4Sm90ELb0ELb0ELb1ELb0ELb0ELb0ELb0ELb1ELb1ELb0ELb0ELb0EEENS1_21CollectiveEpilogueFwdINS6_IJSB_SB_SC_EEESA_SE_SG_Li256ELb0ELb0ELb0ELb0EEENS1_29StaticPersistentTileSchedulerILb0EEEEEEEEEvNT_6ParamsE:
        .type           _ZN7cutlass13device_kernelIN5flash11enable_sm90INS1_16FlashAttnFwdSm90INS1_25CollectiveMainloopFwdSm90ILi2EN4cute5tupleIJNS5_1CILi2EEENS7_ILi1EEES9_EEENS6_IJNS7_ILi128EEENS7_ILi176EEESB_EEELi128ENS_10bfloat16_tEfNS_4arch4Sm90ELb0ELb0ELb1ELb0ELb0ELb0ELb0ELb1ELb1ELb0ELb0ELb0EEENS1_21CollectiveEpilogueFwdINS6_IJSB_SB_SC_EEESA_SE_SG_Li256ELb0ELb0ELb0ELb0EEENS1_29StaticPersistentTileSchedulerILb0EEEEEEEEEvNT_6ParamsE,@function
        .size           _ZN7cutlass13device_kernelIN5flash11enable_sm90INS1_16FlashAttnFwdSm90INS1_25CollectiveMainloopFwdSm90ILi2EN4cute5tupleIJNS5_1CILi2EEENS7_ILi1EEES9_EEENS6_IJNS7_ILi128EEENS7_ILi176EEESB_EEELi128ENS_10bfloat16_tEfNS_4arch4Sm90ELb0ELb0ELb1ELb0ELb0ELb0ELb0ELb1ELb1ELb0ELb0ELb0EEENS1_21CollectiveEpilogueFwdINS6_IJSB_SB_SC_EEESA_SE_SG_Li256ELb0ELb0ELb0ELb0EEENS1_29StaticPersistentTileSchedulerILb0EEEEEEEEEvNT_6ParamsE,(.L_x_12764 - _ZN7cutlass13device_kernelIN5flash11enable_sm90INS1_16FlashAttnFwdSm90INS1_25CollectiveMainloopFwdSm90ILi2EN4cute5tupleIJNS5_1CILi2EEENS7_ILi1EEES9_EEENS6_IJNS7_ILi128EEENS7_ILi176EEESB_EEELi128ENS_10bfloat16_tEfNS_4arch4Sm90ELb0ELb0ELb1ELb0ELb0ELb0ELb0ELb1ELb1ELb0ELb0ELb0EEENS1_21CollectiveEpilogueFwdINS6_IJSB_SB_SC_EEESA_SE_SG_Li256ELb0ELb0ELb0ELb0EEENS1_29StaticPersistentTileSchedulerILb0EEEEEEEEEvNT_6ParamsE)
        .other          _ZN7cutlass13device_kernelIN5flash11enable_sm90INS1_16FlashAttnFwdSm90INS1_25CollectiveMainloopFwdSm90ILi2EN4cute5tupleIJNS5_1CILi2EEENS7_ILi1EEES9_EEENS6_IJNS7_ILi128EEENS7_ILi176EEESB_EEELi128ENS_10bfloat16_tEfNS_4arch4Sm90ELb0ELb0ELb1ELb0ELb0ELb0ELb0ELb1ELb1ELb0ELb0ELb0EEENS1_21CollectiveEpilogueFwdINS6_IJSB_SB_SC_EEESA_SE_SG_Li256ELb0ELb0ELb0ELb0EEENS1_29StaticPersistentTileSchedulerILb0EEEEEEEEEvNT_6ParamsE,@"STO_CUDA_ENTRY STV_DEFAULT"
_ZN7cutlass13device_kernelIN5flash11enable_sm90INS1_16FlashAttnFwdSm90INS1_25CollectiveMainloopFwdSm90ILi2EN4cute5tupleIJNS5_1CILi2EEENS7_ILi1EEES9_EEENS6_IJNS7_ILi128EEENS7_ILi176EEESB_EEELi128ENS_10bfloat16_tEfNS_4arch4Sm90ELb0ELb0ELb1ELb0ELb0ELb0ELb0ELb1ELb1ELb0ELb0ELb0EEENS1_21CollectiveEpilogueFwdINS6_IJSB_SB_SC_EEESA_SE_SG_Li256ELb0ELb0ELb0ELb0EEENS1_29StaticPersistentTileSchedulerILb0EEEEEEEEEvNT_6ParamsE:
        /* <DEDUP_REMOVED lines=23> */
.L_x_5629:
[----:B------:R-:W-:Y:S05]  /*0170*/  BSYNC B0 ;  /* 0x0000000000007941 */ /* 0x000fea0003800000 */
.L_x_5628:
        /* <DEDUP_REMOVED lines=11> */
[----:B------:R3:W4:Y:S01]  /*0230*/  SHFL.IDX PT, R12, R3, RZ, 0x1f ;  /* 0x00001fff030c7589 */ /* 0x00072200000e0000 */
[----:B-1----:R-:W-:Y:S01]  /*0240*/  ISETP.NE.AND P1, PT, R2, RZ, PT ;  /* 0x000000ff0200720c */ /* 0x002fe20003f25270 */
[----:B--2---:R-:W-:Y:S02]  /*0250*/  @UP0 ULEA UR8, UR8, UR6, 0x18 ;  /* 0x0000000608080291 */ /* 0x004fe4000f8ec03f */
[----:B------:R-:W-:-:S04]  /*0260*/  @UP0 UIADD3 UR6, -UR7, 0x100000, URZ ;  /* 0x0010000007060890 */ /* 0x000fc8000fffe13f */
[----:B------:R-:W-:Y:S02]  /*0270*/  @UP0 USHF.L.U32 UR7, UR6, 0xb, URZ ;  /* 0x0000000b06070899 */ /* 0x000fe4000800063f */
[----:B------:R-:W-:Y:S01]  /*0280*/  @UP0 USHF.L.U32 UR6, UR6, 0x1, URZ ;  /* 0x0000000106060899 */ /* 0x000fe2000800063f */
[----:B------:R-:W-:Y:S01]  /*0290*/  VOTEU.ANY UP0, P0 ;  /* 0x00000000003f7886 */ /* 0x000fe20000000100 */
[----:B------:R-:W1:Y:S04]  /*02a0*/  FENCE.VIEW.ASYNC.S ;  /* 0x00000000000073c6 */ /* 0x000e680000000000 */
[----:B-1----:R3:W1:Y:S06]  /*02b0*/  @UP0 SYNCS.EXCH.64 URZ, [UR8+0x34800], UR4 ;  /* 0x03480004083f05b2 */ /* 0x00266c0008000100 */
[----:B------:R3:W2:Y:S02]  /*02c0*/  @UP1 SYNCS.EXCH.64 URZ, [UR8+0x34820], UR6 ;  /* 0x03482006083f15b2 */ /* 0x0006a40008000100 */
[----:B---34-:R-:W-:Y:S05]  /*02d0*/  @P1 BRA `(.L_x_5630) ;  /* 0x0000000000481947 */ /* 0x018fea0003800000 */
[----:B------:R-:W3:Y:S01]  /*02e0*/  S2UR UR5, SR_CgaCtaId ;  /* 0x00000000000579c3 */ /* 0x000ee20000008800 */
[----:B------:R-:W-:Y:S01]  /*02f0*/  UMOV UR4, 0x400 ;  /* 0x0000040000047882 */ /* 0x000fe20000000000 */
[----:B------:R-:W-:Y:S01]  /*0300*/  UMOV UR6, 0x1 ;  /* 0x0000000100067882 */ /* 0x000fe20000000000 */
[----:B------:R-:W-:Y:S01]  /*0310*/  UMOV UR9, 0x4 ;  /* 0x0000000400097882 */ /* 0x000fe20000000000 */
[----:B------:R-:W-:-:S04]  /*0320*/  UIADD3 UR6, -UR6, 0x100000, URZ ;  /* 0x0010000006067890 */ /* 0x000fc8000fffe13f */
[----:B------:R-:W-:Y:S02]  /*0330*/  USHF.L.U32 UR7, UR6, 0xb, URZ ;  /* 0x0000000b06077899 */ /* 0x000fe4000800063f */
[----:B------:R-:W-:Y:S01]  /*0340*/  USHF.L.U32 UR6, UR6, 0x1, URZ ;  /* 0x0000000106067899 */ /* 0x000fe2000800063f */
[----:B------:R-:W-:Y:S01]  /*0350*/  ELECT P0, URZ, PT ;  /* 0x00000000003f782f */ /* 0x000fe20003800000 */
[----:B---3--:R-:W-:Y:S02]  /*0360*/  ULEA UR8, UR5, UR4, 0x18 ;  /* 0x0000000405087291 */ /* 0x008fe4000f8ec03f */
[----:B------:R-:W-:-:S04]  /*0370*/  UIADD3 UR4, -UR9, 0x100000, URZ ;  /* 0x0010000009047890 */ /* 0x000fc8000fffe13f */
[----:B------:R-:W-:Y:S02]  /*0380*/  USHF.L.U32 UR5, UR4, 0xb, URZ ;  /* 0x0000000b04057899 */ /* 0x000fe4000800063f */
[----:B------:R-:W-:Y:S01]  /*0390*/  USHF.L.U32 UR4, UR4, 0x1, URZ ;  /* 0x0000000104047899 */ /* 0x000fe2000800063f */
[----:B------:R-:W3:Y:S03]  /*03a0*/  FENCE.VIEW.ASYNC.S ;  /* 0x00000000000073c6 */ /* 0x000ee60000000000 */
[----:B---3--:R3:W4:Y:S08]  /*03b0*/  SYNCS.EXCH.64 URZ, [UR8+0x34830], UR6 ;  /* 0x03483006083f75b2 */ /* 0x0087300008000100 */
[----:B------:R3:W1:Y:S01]  /*03c0*/  SYNCS.EXCH.64 URZ, [UR8+0x34840], UR4 ;  /* 0x03484004083f75b2 */ /* 0x0006620008000100 */
[----:B------:R3:W1:Y:S01]  /*03d0*/  SYNCS.EXCH.64 URZ, [UR8+0x34838], UR6 ;  /* 0x03483806083f75b2 */ /* 0x0006620008000100 */
[----:B------:R3:W1:Y:S01]  /*03e0*/  SYNCS.EXCH.64 URZ, [UR8+0x34848], UR4 ;  /* 0x03484804083f75b2 */ /* 0x0006620008000100 */
[----:B------:R-:W-:Y:S01]  /*03f0*/  NOP ;  /* 0x0000000000007918 */ /* 0x000fe20000000000 */
.L_x_5630:
[----:B---3--:R-:W3:Y:S01]  /*0400*/  S2UR UR4, SR_CTAID.Y ;  /* 0x00000000000479c3 */ /* 0x008ee20000002600 */
[----:B------:R-:W5:Y:S01]  /*0410*/  SHFL.IDX PT, R6, R0, RZ, 0x1f ;  /* 0x00001fff00067589 */ /* 0x000f6200000e0000 */
[----:B------:R-:W-:Y:S01]  /*0420*/  ULDC UR5, c[0x0][0x154] ;  /* 0x0000550000057ab9 */ /* 0x000fe20000000800 */
[----:B------:R-:W-:-:S05]  /*0430*/  NOP ;  /* 0x0000000000007918 */ /* 0x000fca0000000000 */
[----:B------:R-:W4:Y:S08]  /*0440*/  S2UR UR6, SR_CTAID.X ;  /* 0x00000000000679c3 */ /* 0x000f300000002500 */
[----:B------:R-:W2:Y:S01]  /*0450*/  LDC R7, c[0x0][0x148] ;  /* 0x00005200ff077b82 */ /* 0x000ea20000000800 */
[----:B---3--:R-:W-:Y:S02]  /*0460*/  I2FP.F32.U32 R3, UR4 ;  /* 0x0000000400037c45 */ /* 0x008fe40008201000 */
[----:B-----5:R-:W-:-:S03]  /*0470*/  ISETP.NE.AND P0, PT, R6, RZ, PT ;  /* 0x000000ff0600720c */ /* 0x020fc60003f05270 */
[----:B------:R-:W-:Y:S01]  /*0480*/  FMUL R5, R3, UR5 ;  /* 0x0000000503057c20 */ /* 0x000fe20008400000 */
[----:B------:R-:W-:Y:S02]  /*0490*/  SHF.R.S32.HI R3, RZ, 0x1f, R10 ;  /* 0x0000001fff037819 */ /* 0x000fe4000001140a */
[----:B----4-:R-:W-:Y:S02]  /*04a0*/  I2FP.F32.U32 R4, UR6 ;  /* 0x0000000600047c45 */ /* 0x010fe40008201000 */
[----:B------:R-:W-:Y:S01]  /*04b0*/  LEA.HI R3, R3, R10, RZ, 0x7 ;  /* 0x0000000a03037211 */ /* 0x000fe200078f38ff */
[----:B------:R-:W3:Y:S02]  /*04c0*/  F2I.U32.TRUNC.NTZ R5, R5 ;  /* 0x0000000500057305 */ /* 0x000ee4000020f000 */
[----:B---3--:R-:W-:-:S04]  /*04d0*/  IMAD.MOV R8, RZ, RZ, -R5 ;  /* 0x000000ffff087224 */ /* 0x008fc800078e0a05 */
[----:B--2---:R-:W-:Y:S01]  /*04e0*/  IMAD R11, R7, R8, UR4 ;  /* 0x00000004070b7e24 */ /* 0x004fe2000f8e0208 */
[----:B------:R-:W-:Y:S02]  /*04f0*/  ULDC UR4, c[0x0][0x150] ;  /* 0x0000540000047ab9 */ /* 0x000fe40000000800 */
[----:B------:R-:W-:Y:S01]  /*0500*/  FMUL R8, R4, UR4 ;  /* 0x0000000404087c20 */ /* 0x000fe20008400000 */
[----:B------:R-:W-:Y:S06]  /*0510*/  @P0 BRA `(.L_x_5631) ;  /* 0x0000000000480947 */ /* 0x000fec0003800000 */
[----:B------:R-:W2:Y:S01]  /*0520*/  S2UR UR5, SR_CgaCtaId ;  /* 0x00000000000579c3 */ /* 0x000ea20000008800 */
        /* <DEDUP_REMOVED lines=12> */
[----:B--2---:R2:W3:Y:S08]  /*05f0*/  SYNCS.EXCH.64 URZ, [UR8+0x34850], UR4 ;  /* 0x03485004083f75b2 */ /* 0x0044f00008000100 */
[----:B------:R2:W4:Y:S01]  /*0600*/  SYNCS.EXCH.64 URZ, [UR8+0x34860], UR6 ;  /* 0x03486006083f75b2 */ /* 0x0005220008000100 */
[----:B------:R2:W1:Y:S01]  /*0610*/  SYNCS.EXCH.64 URZ, [UR8+0x34858], UR4 ;  /* 0x03485804083f75b2 */ /* 0x0004620008000100 */
[----:B------:R2:W1:Y:S01]  /*0620*/  SYNCS.EXCH.64 URZ, [UR8+0x34868], UR6 ;  /* 0x03486806083f75b2 */ /* 0x0004620008000100 */
[----:B------:R-:W-:Y:S01]  /*0630*/  NOP ;  /* 0x0000000000007918 */ /* 0x000fe20000000000 */
.L_x_5631:
        /* <DEDUP_REMOVED lines=37> */
.L_x_5632:
[----:B------:R-:W5:Y:S01]  /*0890*/  SHFL.IDX PT, R13, R0, RZ, 0x1f ;  /* 0x00001fff000d7589 */ /* 0x000f6200000e0000 */
[----:B--2---:R-:W2:Y:S01]  /*08a0*/  S2UR UR4, SR_CTAID.X ;  /* 0x00000000000479c3 */ /* 0x004ea20000002500 */
[----:B------:R-:W-:Y:S01]  /*08b0*/  LOP3.LUT R9, R9, 0x3ffffffc, RZ, 0xc0, !PT ;  /* 0x3ffffffc09097812 */ /* 0x000fe200078ec0ff */
[----:B------:R-:W-:Y:S01]  /*08c0*/  IMAD.IADD R4, R5, 0x1, -R4 ;  /* 0x0000000105047824 */ /* 0x000fe200078e0a04 */
[----:B------:R-:W-:Y:S01]  /*08d0*/  NOP ;  /* 0x0000000000007918 */ /* 0x000fe20000000000 */
[----:B------:R-:W-:Y:S02]  /*08e0*/  IMAD.IADD R7, R2, 0x1, -R7 ;  /* 0x0000000102077824 */ /* 0x000fe400078e0a07 */
[----:B------:R-:W-:Y:S02]  /*08f0*/  IMAD.IADD R9, R6, 0x1, -R9 ;  /* 0x0000000106097824 */ /* 0x000fe400078e0a09 */
[----:B------:R-:W3:Y:S01]  /*0900*/  LDC R6, c[0x0][0x140] ;  /* 0x00005000ff067b82 */ /* 0x000ee20000000800 */
[----:B------:R-:W-:Y:S01]  /*0910*/  LEA R7, R7, R4, 0x2 ;  /* 0x0000000407077211 */ /* 0x000fe200078e10ff */
[----:B------:R-:W-:-:S02]  /*0920*/  IMAD R9, R9, 0x4, R4 ;  /* 0x0000000409097824 */ /* 0x000fc400078e0204 */
[----:B-1----:R-:W-:Y:S01]  /*0930*/  IMAD.MOV R5, RZ, RZ, -R8 ;  /* 0x000000ffff057224 */ /* 0x002fe200078e0a08 */
[----:B------:R-:W-:Y:S02]  /*0940*/  LEA.HI R2, R7, R7, RZ, 0x1 ;  /* 0x0000000707027211 */ /* 0x000fe400078f08ff */
[----:B------:R-:W-:Y:S02]  /*0950*/  LEA.HI R4, R9, R9, RZ, 0x1 ;  /* 0x0000000909047211 */ /* 0x000fe400078f08ff */
[----:B------:R-:W-:Y:S02]  /*0960*/  LOP3.LUT R2, R2, 0xfffffffe, RZ, 0xc0, !PT ;  /* 0xfffffffe02027812 */ /* 0x000fe400078ec0ff */
[----:B------:R-:W-:-:S03]  /*0970*/  LOP3.LUT R4, R4, 0xfffffffe, RZ, 0xc0, !PT ;  /* 0xfffffffe04047812 */ /* 0x000fc600078ec0ff */
[----:B------:R-:W-:Y:S01]  /*0980*/  IMAD.IADD R2, R7, 0x1, -R2 ;  /* 0x0000000107027824 */ /* 0x000fe200078e0a02 */
[----:B-----5:R-:W-:Y:S01]  /*0990*/  ISETP.NE.AND P0, PT, R13, RZ, PT ;  /* 0x000000ff0d00720c */ /* 0x020fe20003f05270 */
[----:B--2---:R-:W-:Y:S02]  /*09a0*/  IMAD R5, R10, R5, UR4 ;  /* 0x000000040a057e24 */ /* 0x004fe4000f8e0205 */
[----:B------:R-:W-:-:S03]  /*09b0*/  IMAD.IADD R4, R9, 0x1, -R4 ;  /* 0x0000000109047824 */ /* 0x000fc600078e0a04 */
[-C--:B------:R-:W-:Y:S02]  /*09c0*/  ISETP.NE.AND P3, PT, R2, R5.reuse, PT ;  /* 0x000000050200720c */ /* 0x080fe40003f65270 */
[----:B------:R-:W-:-:S05]  /*09d0*/  ISETP.NE.AND P5, PT, R4, R5, PT ;  /* 0x000000050400720c */ /* 0x000fca0003fa5270 */
[----:B------:R-:W-:Y:S08]  /*09e0*/  @P0 BRA `(.L_x_5633) ;  /* 0x0000000000480947 */ /* 0x000ff00003800000 */
        /* <DEDUP_REMOVED lines=18> */
.L_x_5633:
[----:B------:R-:W5:Y:S01]  /*0b10*/  SHFL.IDX PT, R5, R0, RZ, 0x1f ;  /* 0x00001fff00057589 */ /* 0x000f6200000e0000 */
[----:B------:R-:W-:Y:S01]  /*0b20*/  IMAD.SHL.U32 R2, R7, 0x4, RZ ;  /* 0x0000000407027824 */ /* 0x000fe200078e00ff */
[----:B------:R-:W-:Y:S01]  /*0b30*/  MOV R23, 0x1 ;  /* 0x0000000100177802 */ /* 0x000fe20000000f00 */
[----:B------:R-:W-:Y:S01]  /*0b40*/  IMAD.SHL.U32 R4, R9, 0x4, RZ ;  /* 0x0000000409047824 */ /* 0x000fe200078e00ff */
        /* <DEDUP_REMOVED lines=17> */
[----:B---3--:R-:W-:Y:S02]  /*0c60*/  ISETP.EQ.U32.AND P1, PT, R6, 0x1, PT ;  /* 0x000000010600780c */ /* 0x008fe40003f22070 */
[----:B------:R-:W-:Y:S02]  /*0c70*/  ISETP.NE.AND P2, PT, R12, RZ, PT ;  /* 0x000000ff0c00720c */ /* 0x000fe40003f45270 */
        /* <DEDUP_REMOVED lines=17> */
[----:B-1----:R1:W3:Y:S08]  /*0d90*/  SYNCS.EXCH.64 URZ, [UR8+0x348b0], UR4 ;  /* 0x0348b004083f75b2 */ /* 0x0022f00008000100 */
[----:B------:R1:W1:Y:S01]  /*0da0*/  SYNCS.EXCH.64 URZ, [UR8+0x348c0], UR6 ;  /* 0x0348c006083f75b2 */ /* 0x0002620008000100 */
[----:B------:R1:W1:Y:S01]  /*0db0*/  SYNCS.EXCH.64 URZ, [UR8+0x348b8], UR4 ;  /* 0x0348b804083f75b2 */ /* 0x0002620008000100 */
[----:B------:R1:W1:Y:S01]  /*0dc0*/  SYNCS.EXCH.64 URZ, [UR8+0x348c8], UR6 ;  /* 0x0348c806083f75b2 */ /* 0x0002620008000100 */
[----:B------:R-:W-:Y:S01]  /*0dd0*/  NOP ;  /* 0x0000000000007918 */ /* 0x000fe20000000000 */
.L_x_5634:
[----:B------:R-:W-:Y:S01]  /*0de0*/  LOP3.LUT R23, R23, R2, RZ, 0xc0, !PT ;  /* 0x0000000217177212 */ /* 0x000fe200078ec0ff */
[----:B------:R-:W-:Y:S01]  /*0df0*/  NOP ;  /* 0x0000000000007918 */ /* 0x000fe20000000000 */
[----:B------:R-:W-:Y:S01]  /*0e00*/  LOP3.LUT R22, R22, R3, RZ, 0xc0, !PT ;  /* 0x0000000316167212 */ /* 0x000fe200078ec0ff */
[----:B------:R-:W-:Y:S06]  /*0e10*/  @!P1 BRA `(.L_x_5635) ;  /* 0x0000000000089947 */ /* 0x000fec0003800000 */
[----:B-1234-:R-:W-:Y:S01]  /*0e20*/  UCGABAR_ARV ;  /* 0x00000000000079c7 */ /* 0x01efe20008000000 */
[----:B------:R-:W-:Y:S05]  /*0e30*/  BRA `(.L_x_5636) ;  /* 0x0000000000047947 */ /* 0x000fea0003800000 */
.L_x_5635:
[----:B-1234-:R-:W-:Y:S01]  /*0e40*/  NOP ;  /* 0x0000000000007918 */ /* 0x01efe20000000000 */
.L_x_5636:
[----:B------:R-:W-:Y:S05]  /*0e50*/  @!P1 BRA `(.L_x_5637) ;  /* 0x00000000000c9947 */ /* 0x000fea0003800000 */
[----:B------:R-:W-:Y:S01]  /*0e60*/  UCGABAR_WAIT ;  /* 0x0000000000007dc7 */ /* 0x000fe20008000000 */
[----:B------:R-:W-:Y:S01]  /*0e70*/  CCTL.IVALL ;  /* 0x00000000ff00798f */ /* 0x000fe20002000000 */
[----:B------:R-:W-:Y:S05]  /*0e80*/  BRA `(.L_x_5638) ;  /* 0x0000000000047947 */ /* 0x000fea0003800000 */
.L_x_5637:
[----:B------:R-:W-:Y:S06]  /*0e90*/  BAR.SYNC.DEFER_BLOCKING 0x0 ;  /* 0x0000000000007b1d */ /* 0x000fec0000010000 */
.L_x_5638:
[----:B------:R-:W-:-:S05]  /*0ea0*/  IMAD.MOV.U32 R2, RZ, RZ, 0x1 ;  /* 0x00000001ff027424 */ /* 0x000fca00078e00ff */
[----:B------:R-:W-:-:S05]  /*0eb0*/  SEL R2, R2, 0x2, !P2 ;  /* 0x0000000202027807 */ /* 0x000fca0005000000 */
[----:B------:R1:W-:Y:S01]  /*0ec0*/  STL [R1+0x1c], R2 ;  /* 0x00001c0201007387 */ /* 0x0003e20000100800 */
[----:B------:R-:W-:Y:S05]  /*0ed0*/  @!P2 BRA `(.L_x_5639) ;  /* 0x000000cc0054a947 */ /* 0x000fea0003800000 */
.L_x_5640:
[----:B------:R-:W-:-:S08]  /*0ee0*/  NOP ;  /* 0x0000000000007918 */ /* 0x000fd00000000000 */
[----:B------:R-:W2:Y:S02]  /*0ef0*/  USETMAXREG.TRY_ALLOC.CTAPOOL UP0, 0xf0 ;  /* 0x000000f0000079c8 */ /* 0x000ea40008000600 */
[----:B--2---:R-:W-:-:S13]  /*0f00*/  PLOP3.LUT P0, PT, PT, PT, UP0, 0x80, 0x0 ;  /* 0x000000000000781c */ /* 0x004fda0003f0f008 */
[----:B------:R-:W-:Y:S05]  /*0f10*/  @!P0 BRA `(.L_x_5640) ;  /* 0xfffffffc00f08947 */ /* 0x000fea000383ffff */
[----:B-1----:R-:W1:Y:S01]  /*0f20*/  S2R R2, SR_TID.X ;  /* 0x0000000000027919 */ /* 0x002e620000002100 */
[----:B------:R-:W2:Y:S08]  /*0f30*/  S2UR UR7, SR_CTAID.X ;  /* 0x00000000000779c3 */ /* 0x000eb00000002500 */
[----:B------:R-:W-:Y:S06]  /*0f40*/  BAR.ARV 0x8, 0x120 ;  /* 0x0204800000007b1d */ /* 0x000fec0000002000 */
[----:B-1----:R-:W-:-:S04]  /*0f50*/  LOP3.LUT R0, R2, 0xffffff80, RZ, 0xc0, !PT ;  /* 0xffffff8002007812 */ /* 0x002fc800078ec0ff */
[----:B------:R-:W-:Y:S02]  /*0f60*/  ISETP.NE.AND P0, PT, R0, 0x80, PT ;  /* 0x000000800000780c */ /* 0x000fe40003f05270 */
[----:B------:R-:W2:Y:S11]  /*0f70*/  LDC R0, c[0x0][0xda4] ;  /* 0x00036900ff007b82 */ /* 0x000eb60000000800 */
[----:B------:R-:W-:Y:S06]  /*0f80*/  @!P0 BAR.ARV 0x9, 0x100 ;  /* 0x0244000000008b1d */ /* 0x000fec0000002000 */
[----:B--2---:R-:W-:-:S13]  /*0f90*/  ISETP.LE.AND P0, PT, R0, UR7, PT ;  /* 0x0000000700007c0c */ /* 0x004fda000bf03270 */
[----:B------:R-:W-:Y:S05]  /*0fa0*/  @P0 EXIT ;  /* 0x000000000000094d */ /* 0x000fea0003800000 */
[----:B------:R-:W2:Y:S01]  /*0fb0*/  LDL.LU R8, [R1+0x1c] ;  /* 0x00001c0001087983 */ /* 0x000ea20000300800 */
[----:B------:R-:W-:-:S05]  /*0fc0*/  VIADD R0, R2, 0xffffff80 ;  /* 0xffffff8002007836 */ /* 0x000fca0000000000 */
[----:B------:R-:W-:-:S04]  /*0fd0*/  SHF.R.S32.HI R3, RZ, 0x1f, R0 ;  /* 0x0000001fff037819 */ /* 0x000fc80000011400 */
[----:B------:R-:W-:-:S04]  /*0fe0*/  LEA.HI R2, R3, R0, RZ, 0x7 ;  /* 0x0000000003027211 */ /* 0x000fc800078f38ff */
[----:B------:R-:W-:Y:S01]  /*0ff0*/  LOP3.LUT R5, R2, 0xffffff80, RZ, 0xc0, !PT ;  /* 0xffffff8002057812 */ /* 0x000fe200078ec0ff */
[----:B------:R-:W1:Y:S01]  /*1000*/  S2UR UR4, SR_CgaCtaId ;  /* 0x00000000000479c3 */ /* 0x000e620000008800 */
[----:B------:R-:W-:-:S03]  /*1010*/  LEA.HI R6, R3, R0, RZ, 0x4 ;  /* 0x0000000003067211 */ /* 0x000fc600078f20ff */
[----:B------:R-:W-:Y:S01]  /*1020*/  IMAD.IADD R222, R0, 0x1, -R5 ;  /* 0x0000000100de7824 */ /* 0x000fe200078e0a05 */
[----:B------:R-:W-:-:S03]  /*1030*/  LOP3.LUT R7, R6, 0x3fffff0, RZ, 0xc0, !PT ;  /* 0x03fffff006077812 */ /* 0x000fc600078ec0ff */
[----:B------:R-:W3:Y:S01]  /*1040*/  S2UR UR6, SR_SWINHI ;  /* 0x00000000000679c3 */ /* 0x000ee20000002f00 */
        /* <DEDUP_REMOVED lines=16> */
[----:B-1----:R-:W-:Y:S01]  /*1150*/  ULEA UR39, UR4, UR39, 0x18 ;  /* 0x0000002704277291 */ /* 0x002fe2000f8ec03f */
        /* <DEDUP_REMOVED lines=8> */
[----:B---3--:R-:W-:Y:S01]  /*11e0*/  UMOV UR5, UR6 ;  /* 0x0000000600057c82 */ /* 0x008fe20008000000 */
[----:B------:R-:W-:Y:S01]  /*11f0*/  SHF.L.U32 R5, R6, 0x3, RZ ;  /* 0x0000000306057819 */ /* 0x000fe200000006ff */
[----:B------:R-:W-:-:S02]  /*1200*/  IMAD.MOV.U32 R228, RZ, RZ, -0x2 ;  /* 0xfffffffeffe47424 */ /* 0x000fc400078e00ff */
[----:B------:R-:W-:Y:S02]  /*1210*/  IMAD.U32 R16, RZ, RZ, UR4 ;  /* 0x00000004ff107e24 */ /* 0x000fe4000f8e00ff */
[----:B------:R-:W-:Y:S02]  /*1220*/  IMAD.U32 R17, RZ, RZ, UR5 ;  /* 0x00000005ff117e24 */ /* 0x000fe4000f8e00ff */
[----:B------:R-:W-:Y:S02]  /*1230*/  IMAD.IADD R3, R222, 0x1, -R3 ;  /* 0x00000001de037824 */ /* 0x000fe400078e0a03 */
[----:B------:R-:W-:Y:S02]  /*1240*/  IMAD R7, R0, 0x10, R7 ;  /* 0x0000001000077824 */ /* 0x000fe400078e0207 */
[----:B------:R-:W-:Y:S02]  /*1250*/  IMAD.IADD R2, R225, 0x1, -R2 ;  /* 0x00000001e1027824 */ /* 0x000fe400078e0a02 */
[----:B------:R-:W-:-:S02]  /*1260*/  IMAD R228, R3, R228, 0xb0 ;  /* 0x000000b003e47424 */ /* 0x000fc400078e02e4 */
[----:B------:R-:W-:Y:S01]  /*1270*/  IMAD.WIDE R16, R5, 0x2, R16 ;  /* 0x0000000205107825 */ /* 0x000fe200078e0210 */
[----:B------:R-:W-:-:S03]  /*1280*/  UMOV UR61, URZ ;  /* 0x0000003f003d7c82 */ /* 0x000fc60008000000 */
[----:B------:R-:W-:Y:S02]  /*1290*/  IMAD R227, R2, 0x40, R7 ;  /* 0x0000004002e37824 */ /* 0x000fe400078e0207 */
[----:B------:R-:W-:Y:S02]  /*12a0*/  IMAD.U32 R220, RZ, RZ, UR7 ;  /* 0x00000007ffdc7e24 */ /* 0x000fe4000f8e00ff */
[----:B------:R-:W-:Y:S01]  /*12b0*/  IMAD.MOV.U32 R221, RZ, RZ, RZ ;  /* 0x000000ffffdd7224 */ /* 0x000fe200078e00ff */
[----:B------:R-:W-:Y:S01]  /*12c0*/  UMOV UR38, URZ ;  /* 0x0000003f00267c82 */ /* 0x000fe20008000000 */
[----:B--2---:R-:W-:-:S07]  /*12d0*/  LOP3.LUT R18, R8, 0x1, RZ, 0xfc, !PT ;  /* 0x0000000108127812 */ /* 0x004fce00078efcff */
.L_x_5667:
[----:B------:R-:W1:Y:S01]  /*12e0*/  SHFL.IDX PT, R0, R225, RZ, 0x1f ;  /* 0x00001fffe1007589 */ /* 0x000e6200000e0000 */
[----:B------:R-:W2:Y:S01]  /*12f0*/  LDC R113, c[0x0][0x2e0] ;  /* 0x0000b800ff717b82 */ /* 0x000ea20000000800 */
[----:B------:R-:W-:Y:S01]  /*1300*/  ULDC UR4, c[0x0][0xda8] ;  /* 0x00036a0000047ab9 */ /* 0x000fe20000000800 */
[----:B------:R-:W-:Y:S01]  /*1310*/  ULDC.64 UR6, c[0x0][0x3f8] ;  /* 0x0000fe0000067ab9 */ /* 0x000fe20000000a00 */
[----:B------:R-:W-:Y:S01]  /*1320*/  R2UR UR10, R220 ;  /* 0x00000000dc0a72ca */ /* 0x000fe200000e0000 */
[----:B------:R-:W-:Y:S02]  /*1330*/  UISETP.NE.AND UP1, UPT, UR4, 0x1, UPT ;  /* 0x000000010400788c */ /* 0x000fe4000bf25270 */
[----:B------:R-:W-:Y:S01]  /*1340*/  UISETP.NE.U32.AND UP0, UPT, UR6, URZ, UPT ;  /* 0x0000003f0600728c */ /* 0x000fe2000bf05070 */
[----:B------:R-:W-:Y:S02]  /*1350*/  ULDC UR5, c[0x0][0xdb4] ;  /* 0x00036d0000057ab9 */ /* 0x000fe40000000800 */
[----:B------:R-:W-:Y:S01]  /*1360*/  ULDC UR6, c[0x0][0x404] ;  /* 0x0001010000067ab9 */ /* 0x000fe20000000800 */
[----:B------:R-:W-:-:S02]  /*1370*/  UISETP.NE.AND.EX UP0, UPT, UR7, URZ, UPT, UP0 ;  /* 0x0000003f0700728c */ /* 0x000fc4000bf05300 */
[----:B------:R-:W-:Y:S02]  /*1380*/  UIADD3 UR8, UR39, 0x16400, URZ ;  /* 0x0001640027087890 */ /* 0x000fe4000fffe03f */
[----:B------:R-:W-:Y:S02]  /*1390*/  UISETP.NE.AND UP2, UPT, UR5, 0x1, UPT ;  /* 0x000000010500788c */ /* 0x000fe4000bf45270 */
[----:B------:R-:W-:Y:S01]  /*13a0*/  USEL UR6, UR6, 0x1, UP0 ;  /* 0x0000000106067887 */ /* 0x000fe20008000000 */
[----:B------:R-:W-:Y:S01]  /*13b0*/  @UP1 ULDC UR5, c[0x0][0xdac] ;  /* 0x00036b0000051ab9 */ /* 0x000fe20000000800 */
[----:B------:R-:W-:Y:S01]  /*13c0*/  ULOP3.LUT UP0, URZ, UR8, 0x9f, URZ, 0xc0, !UPT ;  /* 0x0000009f083f7892 */ /* 0x000fe2000f80c03f */
[----:B------:R-:W-:Y:S01]  /*13d0*/  UMOV UR11, UR10 ;  /* 0x0000000a000b7c82 */ /* 0x000fe20008000000 */
[----:B-1----:R-:W-:Y:S02]  /*13e0*/  R2UR UR9, R0 ;  /* 0x00000000000972ca */ /* 0x002fe400000e0000 */
[----:B--2---:R-:W-:Y:S01]  /*13f0*/  IMAD R113, R113, UR6, RZ ;  /* 0x0000000671717c24 */ /* 0x004fe2000f8e02ff */
[----:B------:R-:W-:Y:S01]  /*1400*/  @UP1 ULDC UR6, c[0x0][0xdb0] ;  /* 0x00036c0000061ab9 */ /* 0x000fe20000000800 */
[----:B------:R-:W-:-:S03]  /*1410*/  PLOP3.LUT P0, PT, PT, PT, UP0, 0x80, 0x0 ;  /* 0x000000000000781c */ /* 0x000fc60003f0f008 */
[----:B------:R-:W-:-:S05]  /*1420*/  IADD3 R0, R113, 0xaf, RZ ;  /* 0x000000af71007810 */ /* 0x000fca0007ffe0ff */
[----:B------:R-:W-:Y:S01]  /*1430*/  IMAD.HI R0, R0, 0x2e8ba2e9, RZ ;  /* 0x2e8ba2e900007827 */ /* 0x000fe200078e02ff */
[----:B------:R-:W-:-:S03]  /*1440*/  ULEA.HI UR4, UR9, UR9, URZ, 0x1 ;  /* 0x0000000909047291 */ /* 0x000fc6000f8f083f */
[----:B------:R-:W-:Y:S01]  /*1450*/  IMAD.U32 R19, RZ, RZ, UR9 ;  /* 0x00000009ff137e24 */ /* 0x000fe2000f8e00ff */
[----:B------:R-:W-:Y:S01]  /*1460*/  SHF.R.U32.HI R3, RZ, 0x1f, R0 ;  /* 0x0000001fff037819 */ /* 0x000fe20000011600 */
[----:B------:R-:W-:Y:S02]  /*1470*/  ULOP3.LUT UR7, UR4, 0x1e, URZ, 0xc0, !UPT ;  /* 0x0000001e04077892 */ /* 0x000fe4000f8ec03f */
[----:B------:R-:W-:Y:S01]  /*1480*/  UIMAD.WIDE.U32 UR4, UR10, UR5, URZ ;  /* 0x000000050a0472a5 */ /* 0x000fe2000f8e003f */
[----:B------:R-:W-:Y:S01]  /*1490*/  LEA.HI.SX32 R112, R0, R3, 0x1b ;  /* 0x0000000300707211 */ /* 0x000fe200078fdaff */
[----:B------:R-:W-:Y:S02]  /*14a0*/  UIADD3 UR7, UR9, -UR7, URZ ;  /* 0x8000000709077290 */ /* 0x000fe4000fffe03f */
[----:B------:R-:W-:Y:S02]  /*14b0*/  @UP1 USHF.R.U32.HI UR11, URZ, UR6, UR5 ;  /* 0x000000063f0b1299 */ /* 0x000fe40008011605 */
[----:B------:R-:W-:-:S03]  /*14c0*/  ULEA UR7, UR7, UR8, 0xd ;  /* 0x0000000807077291 */ /* 0x000fc6000f8e683f */
[----:B------:R-:W-:Y:S01]  /*14d0*/  @UP2 ULDC.64 UR8, c[0x0][0xdb8] ;  /* 0x00036e0000082ab9 */ /* 0x000fe20000000a00 */
[----:B------:R-:W-:Y:S01]  /*14e0*/  USHF.R.U32.HI UR7, URZ, 0x4, UR7 ;  /* 0x000000043f077899 */ /* 0x000fe20008011607 */
[----:B------:R-:W-:Y:S01]  /*14f0*/  IMAD.U32 R224, RZ, RZ, UR11 ;  /* 0x0000000bffe07e24 */ /* 0x000fe2000f8e00ff */
[----:B------:R-:W-:Y:S02]  /*1500*/  UIMAD.WIDE.U32 UR4, UR11, UR8, URZ ;  /* 0x000000080b0472a5 */ /* 0x000fe4000f8e003f */
[----:B------:R-:W-:Y:S01]  /*1510*/  UMOV UR36, UR11 ;  /* 0x0000000b00247c82 */ /* 0x000fe20008000000 */
[----:B------:R-:W-:Y:S02]  /*1520*/  ULOP3.LUT UR48, UR7, 0x3fff, URZ, 0xc0, !UPT ;  /* 0x00003fff07307892 */ /* 0x000fe4000f8ec03f */
[----:B------:R-:W-:Y:S02]  /*1530*/  @UP2 USHF.R.U32.HI UR36, URZ, UR9, UR5 ;  /* 0x000000093f242299 */ /* 0x000fe40008011605 */
[----:B------:R-:W-:-:S02]  /*1540*/  UMOV UR4, UR10 ;  /* 0x0000000a00047c82 */ /* 0x000fc40008000000 */
[----:B------:R-:W-:Y:S01]  /*1550*/  IMAD.U32 R223, RZ, RZ, UR4 ;  /* 0x00000004ffdf7e24 */ /* 0x000fe2000f8e00ff */
[----:B------:R-:W-:Y:S07]  /*1560*/  @!P0 BRA `(.L_x_5641) ;  /* 0x0000000000408947 */ /* 0x000fee0003800000 */
[----:B------:R-:W-:Y:S01]  /*1570*/  MOV R0, 0x0 ;  /* 0x0000000000007802 */ /* 0x000fe20000000f00 */
[----:B------:R-:W-:Y:S01]  /*1580*/  ULDC.64 UR4, c[0x4][0x1b8] ;  /* 0x01006e0000047ab9 */ /* 0x000fe20000000a00 */
[----:B------:R-:W-:Y:S01]  /*1590*/  ULDC.64 UR6, c[0x4][0xc8] ;  /* 0x0100320000067ab9 */ /* 0x000fe20000000a00 */
[----:B------:R-:W-:Y:S01]  /*15a0*/  IMAD.U32 R4, RZ, RZ, UR4 ;  /* 0x00000004ff047e24 */ /* 0x000fe2000f8e00ff */
[----:B------:R1:W2:Y:S01]  /*15b0*/  LDC.64 R2, c[0x4][R0] ;  /* 0x0100000000027b82 */ /* 0x0002a20000000a00 */
        /* <DEDUP_REMOVED lines=11> */
.L_x_5641:
[----:B------:R-:W-:Y:S02]  /*1670*/  LOP3.LUT R0, R221, 0x1, RZ, 0xc0, !PT ;  /* 0x00000001dd007812 */ /* 0x000fe400078ec0ff */
[----:B------:R-:W-:Y:S02]  /*1680*/  ISETP.NE.AND P0, PT, R18, 0x3, PT ;  /* 0x000000031200780c */ /* 0x000fe40003f05270 */
[----:B------:R-:W-:-:S04]  /*1690*/  SHF.L.U32 R0, R0, 0x1f, RZ ;  /* 0x0000001f00007819 */ /* 0x000fc800000006ff */
[----:B------:R-:W1:Y:S02]  /*16a0*/  SYNCS.PHASECHK.TRANS64.TRYWAIT P1, [UR39+0x34800], R0 ;  /* 0x03480000ff0075a7 */ /* 0x000e640008020167 */
[----:B-1----:R-:W-:Y:S05]  /*16b0*/  @!P1 BRA `(.L_x_5642) ;  /* 0x000000f400c49947 */ /* 0x002fea0003800000 */
.L_x_5732:
[----:B------:R-:W-:Y:S05]  /*16c0*/  @!P0 BRA `(.L_x_5643) ;  /* 0x0000000000048947 */ /* 0x000fea0003800000 */
[----:B------:R-:W-:Y:S01]  /*16d0*/  BPT.TRAP 0x1 ;  /* 0x000000040000795c */ /* 0x000fe20000300000 */
.L_x_5643:
[----:B------:R-:W-:Y:S02]  /*16e0*/  IMAD.U32 R10, RZ, RZ, UR38 ;  /* 0x00000026ff0a7e24 */ /* 0x000fe4000f8e00ff */
[----:B-1----:R-:W-:-:S03]  /*16f0*/  IMAD.U32 R3, RZ, RZ, UR61 ;  /* 0x0000003dff037e24 */ /* 0x002fc6000f8e00ff */
[----:B------:R-:W-:Y:S02]  /*1700*/  LEA R10, R10, UR39, 0x3 ;  /* 0x000000270a0a7c11 */ /* 0x000fe4000f8e18ff */
[----:B------:R-:W-:-:S04]  /*1710*/  SHF.L.U32 R3, R3, 0x1f, RZ ;  /* 0x0000001f03037819 */ /* 0x000fc800000006ff */
[----:B------:R1:W2:Y:S01]  /*1720*/  SYNCS.PHASECHK.TRANS64.TRYWAIT P1, [R10+URZ+0x34830], R3 ;  /* 0x034830030a0075a7 */ /* 0x0002a2000802017f */
[----:B------:R-:W-:Y:S05]  /*1730*/  @!P0 BRA `(.L_x_5644) ;  /* 0x0000000000048947 */ /* 0x000fea0003800000 */
[----:B------:R-:W-:Y:S01]  /*1740*/  BPT.TRAP 0x1 ;  /* 0x000000040000795c */ /* 0x000fe20000300000 */
.L_x_5644:
[----:B--2---:R-:W-:Y:S05]  /*1750*/  @P1 BRA `(.L_x_5645) ;  /* 0x0000000000081947 */ /* 0x004fea0003800000 */
[----:B------:R-:W2:Y:S02]  /*1760*/  SYNCS.PHASECHK.TRANS64.TRYWAIT P1, [R10+URZ+0x34830], R3 ;  /* 0x034830030a0075a7 */ /* 0x000ea4000802017f */
[----:B--2---:R-:W-:Y:S05]  /*1770*/  @!P1 BRA `(.L_x_5646) ;  /* 0x000000f400ac9947 */ /* 0x004fea0003800000 */
.L_x_5645:
[----:B------:R-:W-:Y:S05]  /*1780*/  WARPSYNC.ALL ;  /* 0x0000000000007948 */ /* 0x000fea0003800000 */
[----:B------:R-:W-:Y:S01]  /*1790*/  UIADD3 UR4, UR39, 0x1e400, URZ ;  /* 0x0001e40027047890 */ /* 0x000fe2000fffe03f */
[----:B------:R-:W-:Y:S01]  /*17a0*/  WARPGROUP.ARRIVE ;  /* 0x00000000000079c5 */ /* 0x000fe20000000000 */
[----:B------:R-:W-:Y:S02]  /*17b0*/  ULOP3.LUT UR48, UR48, 0x10000, URZ, 0xfc, !UPT ;  /* 0x0001000030307892 */ /* 0x000fe4000f8efc3f */
[----:B------:R-:W-:Y:S01]  /*17c0*/  USHF.R.U32.HI UR4, URZ, 0x4, UR4 ;  /* 0x000000043f047899 */ /* 0x000fe20008011604 */
[----:B------:R-:W-:Y:S01]  /*17d0*/  UMOV UR41, 0x40000040 ;  /* 0x4000004000297882 */ /* 0x000fe20000000000 */
[----:B------:R-:W-:-:S02]  /*17e0*/  UMOV UR43, 0x40000040 ;  /* 0x40000040002b7882 */ /* 0x000fc40000000000 */
        /* <DEDUP_REMOVED lines=8> */
[----:B------:R-:W-:Y:S02]  /*1870*/  UIMAD UR37, UR38, 0xb00, UR7 ;  /* 0x00000b00262578a4 */ /* 0x000fe4000f8e0207 */
[----:B------:R-:W-:Y:S01]  /*1880*/  IMAD.U32 R0, RZ, RZ, UR7 ;  /* 0x00000007ff007e24 */ /* 0x000fe2000f8e00ff */
[----:B------:R-:W-:Y:S01]  /*1890*/  UMOV UR7, 0x40000040 ;  /* 0x4000004000077882 */ /* 0x000fe20000000000 */
[----:B------:R-:W-:-:S02]  /*18a0*/  UIADD3 UR6, UR37, 0x80, URZ ;  /* 0x0000008025067890 */ /* 0x000fc4000fffe03f */
[----:B------:R-:W-:Y:S02]  /*18b0*/  UIADD3 UR10, UR37, 0x100, URZ ;  /* 0x00000100250a7890 */ /* 0x000fe4000fffe03f */
[----:B------:R-:W-:Y:S01]  /*18c0*/  UMOV UR42, UR37 ;  /* 0x00000025002a7c82 */ /* 0x000fe20008000000 */
[----:B------:R-:W-:Y:S01]  /*18d0*/  UMOV UR9, UR41 ;  /* 0x0000002900097c82 */ /* 0x000fe20008000000 */
[----:B------:R-:W-:Y:S01]  /*18e0*/  HGMMA.64x16x16.F32.BF16 R104, gdesc[UR40], RZ, !UPT, gsb0 ;  /* 0x00200000286879f0 */ /* 0x000fe2000c0018ff */
        /* <DEDUP_REMOVED lines=25> */
[----:B------:R-:W-:Y:S01]  /*1a80*/  UMOV UR43, 0x40000040 ;  /* 0x40000040002b7882 */ /* 0x000fe20000000000 */
[----:B------:R-:W-:Y:S01]  /*1a90*/  UIADD3 UR46, UR37, 0x604, URZ ;  /* 0x00000604252e7890 */ /* 0x000fe2000fffe03f */
[----:B------:R-:W-:Y:S01]  /*1aa0*/  UMOV UR47, 0x40000040 ;  /* 0x40000040002f7882 */ /* 0x000fe20000000000 */
[----:B------:R-:W-:Y:S01]  /*1ab0*/  UIADD3 UR50, UR37, 0x606, URZ ;  /* 0x0000060625327890 */ /* 0x000fe2000fffe03f */
[----:B------:R-:W-:Y:S01]  /*1ac0*/  UMOV UR51, 0x40000040 ;  /* 0x4000004000337882 */ /* 0x000fe20000000000 */
        /* <DEDUP_REMOVED lines=50> */
[----:B------:R-:W-:Y:S02]  /*1df0*/  UMOV UR41, 0x40000040 ;  /* 0x4000004000297882 */ /* 0x000fe40000000000 */
[----:B------:R-:W-:Y:S01]  /*1e00*/  UMOV UR9, UR41 ;  /* 0x0000002900097c82 */ /* 0x000fe20008000000 */
[----:B------:R-:W-:Y:S01]  /*1e10*/  UMOV UR13, UR41 ;  /* 0x00000029000d7c82 */ /* 0x000fe20008000000 */
[----:B------:R-:W-:Y:S01]  /*1e20*/  UMOV UR17, UR41 ;  /* 0x0000002900117c82 */ /* 0x000fe20008000000 */
[----:B------:R-:W-:Y:S01]  /*1e30*/  UMOV UR21, UR41 ;  /* 0x0000002900157c82 */ /* 0x000fe20008000000 */
[----:B------:R-:W-:Y:S01]  /*1e40*/  UMOV UR25, UR41 ;  /* 0x0000002900197c82 */ /* 0x000fe20008000000 */
[----:B------:R-:W-:Y:S01]  /*1e50*/  UMOV UR29, UR41 ;  /* 0x00000029001d7c82 */ /* 0x000fe20008000000 */
[----:B------:R-:W-:Y:S01]  /*1e60*/  UMOV UR33, UR41 ;  /* 0x0000002900217c82 */ /* 0x000fe20008000000 */
[----:B------:R-:W-:Y:S01]  /*1e70*/  IMAD.U32 R7, RZ, RZ, UR41 ;  /* 0x00000029ff077e24 */ /* 0x000fe2000f8e00ff */
[----:B------:R-:W-:-:S02]  /*1e80*/  WARPGROUP.DEPBAR.LE gsb0, 0x0 ;  /* 0x00008000000079c5 */ /* 0x000fc40000010000 */
[----:B------:R-:W-:-:S06]  /*1e90*/  WARPGROUP.ARRIVE ;  /* 0x00000000000079c5 */ /* 0x000fcc0000000000 */
[----:B------:R-:W-:Y:S01]  /*1ea0*/  HGMMA.64x16x16.F32.BF16 R24, gdesc[UR4], RZ, !UPT, gsb0 ;  /* 0x00200000041879f0 */ /* 0x000fe2000c0018ff */
[----:B------:R-:W-:Y:S02]  /*1eb0*/  UIADD3 UR4, UR48, 0x2, URZ ;  /* 0x0000000230047890 */ /* 0x000fe4000fffe03f */
[----:B------:R-:W-:Y:S01]  /*1ec0*/  UIADD3 UR6, UR37, 0x2, URZ ;  /* 0x0000000225067890 */ /* 0x000fe2000fffe03f */
[----:B------:R-:W-:Y:S01]  /*1ed0*/  UMOV UR5, UR41 ;  /* 0x0000002900057c82 */ /* 0x000fe20008000000 */
[----:B------:R-:W-:-:S03]  /*1ee0*/  UMOV UR7, 0x40000040 ;  /* 0x4000004000077882 */ /* 0x000fc60000000000 */
[----:B------:R-:W-:Y:S02]  /*1ef0*/  UMOV UR40, UR4 ;  /* 0x0000000400287c82 */ /* 0x000fe40008000000 */
        /* <DEDUP_REMOVED lines=15> */
[----:B------:R-:W-:Y:S01]  /*1ff0*/  HGMMA.64x16x16.F32.BF16 R104, gdesc[UR40], R104, gsb0 ;  /* 0x00200000286879f0 */ /* 0x000fe20008001868 */
[----:B------:R-:W-:Y:S02]  /*2000*/  UMOV UR43, 0x40000040 ;  /* 0x40000040002b7882 */ /* 0x000fe40000000000 */
[----:B------:R-:W-:Y:S02]  /*2010*/  WARPGROUP.DEPBAR.LE gsb0, 0x0 ;  /* 0x00008000000079c5 */ /* 0x000fe40000010000 */
[----:B------:R-:W-:-:S06]  /*2020*/  WARPGROUP.ARRIVE ;  /* 0x00000000000079c5 */ /* 0x000fcc0000000000 */
[----:B------:R-:W-:Y:S01]  /*2030*/  HGMMA.64x16x16.F32.BF16 R96, gdesc[UR4], R96, gsb0 ;  /* 0x00200000046079f0 */ /* 0x000fe20008001860 */
[----:B------:R-:W-:Y:S02]  /*2040*/  UIADD3 UR4, UR37, 0x202, URZ ;  /* 0x0000020225047890 */ /* 0x000fe4000fffe03f */
[----:B------:R-:W-:Y:S01]  /*2050*/  UIADD3 UR6, UR37, 0x482, URZ ;  /* 0x0000048225067890 */ /* 0x000fe2000fffe03f */
[----:B------:R-:W-:Y:S01]  /*2060*/  UMOV UR5, UR41 ;  /* 0x0000002900057c82 */ /* 0x000fe20008000000 */
[----:B------:R-:W-:-:S03]  /*2070*/  UMOV UR7, 0x40000040 ;  /* 0x4000004000077882 */ /* 0x000fc60000000000 */
[----:B------:R-:W-:Y:S01]  /*2080*/  UMOV UR18, UR4 ;  /* 0x0000000400127c82 */ /* 0x000fe20008000000 */
[----:B------:R-:W-:Y:S01]  /*2090*/  UMOV UR4, UR40 ;  /* 0x0000002800047c82 */ /* 0x000fe20008000000 */
        /* <DEDUP_REMOVED lines=137> */
[----:B-12---:R-:W-:Y:S01]  /*2930*/  IMAD.U32 R3, RZ, RZ, UR41 ;  /* 0x00000029ff037e24 */ /* 0x006fe2000f8e00ff */
        /* <DEDUP_REMOVED lines=20> */
[----:B------:R-:W-:Y:S01]  /*2a80*/  MOV R2, UR40 ;  /* 0x0000002800027c02 */ /* 0x000fe20008000f00 */
        /* <DEDUP_REMOVED lines=94> */
[----:B------:R-:W-:-:S06]  /*3070*/  UMOV UR7, 0x40000040 ;  /* 0x4000004000077882 */ /* 0x000fcc0000000000 */
        /* <DEDUP_REMOVED lines=9> */
[----:B------:R-:W-:Y:S01]  /*3110*/  UMOV UR41, UR9 ;  /* 0x0000000900297c82 */ /* 0x000fe20008000000 */
[----:B------:R-:W-:Y:S01]  /*3120*/  UMOV UR33, UR9 ;  /* 0x0000000900217c82 */ /* 0x000fe20008000000 */
[----:B------:R-:W-:Y:S02]  /*3130*/  WARPGROUP.DEPBAR.LE gsb0, 0x0 ;  /* 0x00008000000079c5 */ /* 0x000fe40000010000 */
[----:B------:R-:W-:-:S06]  /*3140*/  WARPGROUP.ARRIVE ;  /* 0x00000000000079c5 */ /* 0x000fcc0000000000 */
[----:B------:R-:W-:Y:S01]  /*3150*/  HGMMA.64x16x16.F32.BF16 R72, gdesc[UR12], R72, gsb0 ;  /* 0x002000000c4879f0 */ /* 0x000fe20008001848 */
[----:B------:R-:W-:Y:S01]  /*3160*/  UIADD3 UR14, UR37, 0x782, URZ ;  /* 0x00000782250e7890 */ /* 0x000fe2000fffe03f */
[----:B------:R-:W-:Y:S01]  /*3170*/  UMOV UR13, UR9 ;  /* 0x00000009000d7c82 */ /* 0x000fe20008000000 */
[----:B------:R-:W-:Y:S01]  /*3180*/  UMOV UR15, 0x40000040 ;  /* 0x40000040000f7882 */ /* 0x000fe20000000000 */
        /* <DEDUP_REMOVED lines=224> */
.L_x_5647:
[----:B------:R-:W-:Y:S01]  /*3f90*/  ULDC UR6, c[0x0][0x9d8] ;  /* 0x0002760000067ab9 */ /* 0x000fe20000000800 */
[----:B------:R-:W-:Y:S01]  /*3fa0*/  ULDC UR7, c[0x0][0x988] ;  /* 0x0002620000077ab9 */ /* 0x000fe20000000800 */
[----:B------:R-:W-:Y:S01]  /*3fb0*/  FMUL.FTZ R13, R104, UR6 ;  /* 0x00000006680d7c20 */ /* 0x000fe20008410000 */
[----:B------:R-:W-:Y:S01]  /*3fc0*/  FMUL.FTZ R14, R105, UR6 ;  /* 0x00000006690e7c20 */ /* 0x000fe20008410000 */
[----:B------:R-:W-:Y:S01]  /*3fd0*/  FMUL.FTZ R21, R108, UR6 ;  /* 0x000000066c157c20 */ /* 0x000fe20008410000 */
[----:B------:R-:W-:Y:S01]  /*3fe0*/  FMUL.FTZ R104, R109, UR6 ;  /* 0x000000066d687c20 */ /* 0x000fe20008410000 */
[----:B------:R-:W2:Y:S01]  /*3ff0*/  LDL R134, [R1+0x4] ;  /* 0x0000040001867983 */ /* 0x000ea20000100800 */
[----:B------:R-:W-:Y:S01]  /*4000*/  FMUL.FTZ R122, R33, UR6 ;  /* 0x00000006217a7c20 */ /* 0x000fe20008410000 */
[----:B------:R-:W1:Y:S01]  /*4010*/  MUFU.TANH R13, R13 ;  /* 0x0000000d000d7308 */ /* 0x000e620000002400 */
[----:B------:R-:W-:Y:S02]  /*4020*/  IMAD.IADD R33, R228, 0x1, R113 ;  /* 0x00000001e4217824 */ /* 0x000fe400078e0271 */
[----:B------:R-:W-:Y:S01]  /*4030*/  FMUL.FTZ R105, R96, UR6 ;  /* 0x0000000660697c20 */ /* 0x000fe20008410000 */
[----:B------:R-:W-:Y:S01]  /*4040*/  FMUL.FTZ R126, R36, UR6 ;  /* 0x00000006247e7c20 */ /* 0x000fe20008410000 */
[----:B------:R-:W-:Y:S01]  /*4050*/  FMUL.FTZ R11, R106, UR6 ;  /* 0x000000066a0b7c20 */ /* 0x000fe20008410000 */
[----:B------:R-:W-:-:S02]  /*4060*/  IMAD R36, R112, -0xb0, R33 ;  /* 0xffffff5070247824 */ /* 0x000fc400078e0221 */
[----:B------:R-:W-:Y:S01]  /*4070*/  FMUL.FTZ R106, R97, UR6 ;  /* 0x00000006616a7c20 */ /* 0x000fe20008410000 */
[----:B------:R-:W-:Y:S01]  /*4080*/  FMUL.FTZ R12, R107, UR6 ;  /* 0x000000066b0c7c20 */ /* 0x000fe20008410000 */
[----:B------:R-:W3:Y:S01]  /*4090*/  MUFU.TANH R14, R14 ;  /* 0x0000000e000e7308 */ /* 0x000ee20000002400 */
[----:B------:R-:W-:Y:S01]  /*40a0*/  FMUL.FTZ R107, R100, UR6 ;  /* 0x00000006646b7c20 */ /* 0x000fe20008410000 */
[----:B------:R-:W-:Y:S01]  /*40b0*/  ISETP.GT.AND P2, PT, R36, RZ, PT ;  /* 0x000000ff2400720c */ /* 0x000fe20003f44270 */
[----:B------:R-:W-:Y:S01]  /*40c0*/  FMUL.FTZ R128, R24, UR6 ;  /* 0x0000000618807c20 */ /* 0x000fe20008410000 */
[----:B------:R-:W-:Y:S01]  /*40d0*/  ISETP.GT.AND P1, PT, R36, 0x1, PT ;  /* 0x000000012400780c */ /* 0x000fe20003f24270 */
[----:B------:R-:W-:Y:S01]  /*40e0*/  FMUL.FTZ R20, R110, UR6 ;  /* 0x000000066e147c20 */ /* 0x000fe20008410000 */
[----:B------:R-:W-:Y:S01]  /*40f0*/  ISETP.GT.AND P6, PT, R36, 0x8, PT ;  /* 0x000000082400780c */ /* 0x000fe20003fc4270 */
[----:B------:R-:W-:Y:S01]  /*4100*/  FMUL.FTZ R100, R101, UR6 ;  /* 0x0000000665647c20 */ /* 0x000fe20008410000 */
[----:B------:R-:W4:Y:S01]  /*4110*/  MUFU.TANH R21, R21 ;  /* 0x0000001500157308 */ /* 0x000f220000002400 */
[----:B-1----:R-:W-:Y:S01]  /*4120*/  FSEL R24, R13, -INF , P2 ;  /* 0xff8000000d187808 */ /* 0x002fe20001000000 */
[----:B------:R-:W-:Y:S01]  /*4130*/  FMUL.FTZ R15, R111, UR6 ;  /* 0x000000066f0f7c20 */ /* 0x000fe20008410000 */
[----:B------:R-:W-:Y:S01]  /*4140*/  FMUL.FTZ R97, R98, UR6 ;  /* 0x0000000662617c20 */ /* 0x000fe20008410000 */
[----:B------:R-:W-:Y:S01]  /*4150*/  FMUL.FTZ R98, R102, UR6 ;  /* 0x0000000666627c20 */ /* 0x000fe20008410000 */
[----:B------:R-:W-:Y:S01]  /*4160*/  ISETP.GT.AND P5, PT, R36, 0x9, PT ;  /* 0x000000092400780c */ /* 0x000fe20003fa4270 */
[----:B------:R-:W-:Y:S01]  /*4170*/  FMUL.FTZ R102, R88, UR6 ;  /* 0x0000000658667c20 */ /* 0x000fe20008410000 */
[----:B------:R-:W-:Y:S01]  /*4180*/  ISETP.GT.AND P4, PT, R36, 0x10, PT ;  /* 0x000000102400780c */ /* 0x000fe20003f84270 */
[----:B------:R-:W1:Y:S01]  /*4190*/  MUFU.TANH R104, R104 ;  /* 0x0000006800687308 */ /* 0x000e620000002400 */
[----:B---3--:R-:W-:Y:S01]  /*41a0*/  FSEL R109, R14, -INF , P1 ;  /* 0xff8000000e6d7808 */ /* 0x008fe20000800000 */
[----:B------:R-:W-:Y:S01]  /*41b0*/  FMUL.FTZ R101, R89, UR6 ;  /* 0x0000000659657c20 */ /* 0x000fe20008410000 */
[----:B------:R-:W-:Y:S01]  /*41c0*/  FMUL.FTZ R96, R99, UR6 ;  /* 0x0000000663607c20 */ /* 0x000fe20008410000 */
[----:B------:R-:W-:Y:S01]  /*41d0*/  FMUL.FTZ R99, R103, UR6 ;  /* 0x0000000667637c20 */ /* 0x000fe20008410000 */
[----:B------:R-:W-:Y:S01]  /*41e0*/  FMNMX.FTZ R132, R24, R109, !PT ;  /* 0x0000006d18847209 */ /* 0x000fe20007810000 */
[----:B------:R-:W-:Y:S01]  /*41f0*/  FMUL.FTZ R103, R92, UR6 ;  /* 0x000000065c677c20 */ /* 0x000fe20008410000 */
[----:B------:R-:W-:Y:S01]  /*4200*/  ISETP.GT.AND P3, PT, R36, 0x11, PT ;  /* 0x000000112400780c */ /* 0x000fe20003f64270 */
        /* <DEDUP_REMOVED lines=43> */
[----:B------:R-:W-:Y:S01]  /*44c0*/  ISETP.GT.AND P1, PT, R36, 0x19, PT ;  /* 0x000000192400780c */ /* 0x000fe20003f24270 */
[----:B------:R-:W-:Y:S01]  /*44d0*/  FMUL.FTZ R114, R41, UR6 ;  /* 0x0000000629727c20 */ /* 0x000fe20008410000 */
[----:B------:R-:W-:Y:S01]  /*44e0*/  FMUL.FTZ R52, R54, UR6 ;  /* 0x0000000636347c20 */ /* 0x000fe20008410000 */
        /* <DEDUP_REMOVED lines=13> */
[----:B------:R-:W-:Y:S01]  /*45c0*/  ISETP.GT.AND P6, PT, R36, 0x20, PT ;  /* 0x000000202400780c */ /* 0x000fe20003fc4270 */
[----:B------:R-:W-:Y:S01]  /*45d0*/  FMUL.FTZ R68, R69, UR6 ;  /* 0x0000000645447c20 */ /* 0x000fe20008410000 */
[----:B------:R-:W-:Y:S01]  /*45e0*/  FMUL.FTZ R69, R56, UR6 ;  /* 0x0000000638457c20 */ /* 0x000fe20008410000 */
        /* <DEDUP_REMOVED lines=37> */
[----:B------:R-:W-:Y:S01]  /*4840*/  P2R R116, PR, RZ, 0x1 ;  /* 0x00000001ff747803 */ /* 0x000fe20000000000 */
[----:B------:R-:W-:Y:S01]  /*4850*/  FMUL.FTZ R39, R39, UR6 ;  /* 0x0000000627277c20 */ /* 0x000fe20008410000 */
[----:B------:R-:W-:Y:S01]  /*4860*/  FMNMX.FTZ R132, R151, R132, !PT ;  /* 0x0000008497847209 */ /* 0x000fe20007810000 */
[----:B------:R-:W-:Y:S01]  /*4870*/  FMUL.FTZ R26, R26, UR6 ;  /* 0x000000061a1a7c20 */ /* 0x000fe20008410000 */
[----:B------:R-:W-:Y:S01]  /*4880*/  FMUL.FTZ R30, R30, UR6 ;  /* 0x000000061e1e7c20 */ /* 0x000fe20008410000 */
[----:B------:R-:W-:Y:S01]  /*4890*/  MUFU.TANH R98, R98 ;  /* 0x0000006200627308 */ /* 0x000fe20000002400 */
[----:B-1----:R-:W-:-:S02]  /*48a0*/  FSEL R25, R96, -INF , P3 ;  /* 0xff80000060197808 */ /* 0x002fc40001800000 */
[----:B------:R-:W-:-:S05]  /*48b0*/  ISETP.GT.AND P3, PT, R36, 0x29, PT ;  /* 0x000000292400780c */ /* 0x000fca0003f64270 */
[----:B------:R-:W1:Y:S01]  /*48c0*/  MUFU.TANH R92, R92 ;  /* 0x0000005c005c7308 */ /* 0x000e620000002400 */
[----:B---3--:R-:W-:-:S04]  /*48d0*/  FSEL R149, R103, -INF , P4 ;  /* 0xff80000067957808 */ /* 0x008fc80002000000 */
[----:B------:R-:W-:-:S03]  /*48e0*/  FMNMX.FTZ R132, R149, R132, !PT ;  /* 0x0000008495847209 */ /* 0x000fc60007810000 */
[----:B------:R-:W3:Y:S08]  /*48f0*/  MUFU.TANH R99, R99 ;  /* 0x0000006300637308 */ /* 0x000ef00000002400 */
[----:B------:R-:W-:Y:S01]  /*4900*/  MUFU.TANH R94, R94 ;  /* 0x0000005e005e7308 */ /* 0x000fe20000002400 */
[----:B-1----:R-:W-:-:S04]  /*4910*/  FSEL R103, R92, -INF , P3 ;  /* 0xff8000005c677808 */ /* 0x002fc80001800000 */
[----:B------:R-:W-:-:S03]  /*4920*/  FMNMX.FTZ R132, R103, R132, !PT ;  /* 0x0000008467847209 */ /* 0x000fc60007810000 */
[----:B------:R-:W1:Y:S01]  /*4930*/  MUFU.TANH R88, R88 ;  /* 0x0000005800587308 */ /* 0x000e620000002400 */
[----:B---3--:R-:W-:Y:S02]  /*4940*/  FSEL R33, R99, -INF , P1 ;  /* 0xff80000063217808 */ /* 0x008fe40000800000 */
[----:B------:R-:W-:-:S05]  /*4950*/  ISETP.GT.AND P1, PT, R36, 0x31, PT ;  /* 0x000000312400780c */ /* 0x000fca0003f24270 */
[----:B------:R-:W3:Y:S08]  /*4960*/  MUFU.TANH R93, R93 ;  /* 0x0000005d005d7308 */ /* 0x000ef00000002400 */
[----:B------:R-:W4:Y:S01]  /*4970*/  MUFU.TANH R89, R89 ;  /* 0x0000005900597308 */ /* 0x000f220000002400 */
[----:B-1----:R-:W-:Y:S01]  /*4980*/  FSEL R35, R88, -INF , P6 ;  /* 0xff80000058237808 */ /* 0x002fe20003000000 */
[----:B------:R-:W-:Y:S01]  /*4990*/  IMAD.U32 R88, RZ, RZ, UR7 ;  /* 0x00000007ff587e24 */ /* 0x000fe2000f8e00ff */
[----:B------:R-:W-:-:S05]  /*49a0*/  ISETP.GT.AND P6, PT, R36, 0x38, PT ;  /* 0x000000382400780c */ /* 0x000fca0003fc4270 */
[----:B------:R-:W1:Y:S01]  /*49b0*/  MUFU.TANH R95, R95 ;  /* 0x0000005f005f7308 */ /* 0x000e620000002400 */
[----:B---3--:R-:W-:-:S07]  /*49c0*/  FSEL R131, R93, -INF , P1 ;  /* 0xff8000005d837808 */ /* 0x008fce0000800000 */
[----:B------:R-:W3:Y:S01]  /*49d0*/  MUFU.TANH R90, R90 ;  /* 0x0000005a005a7308 */ /* 0x000ee20000002400 */
[----:B----4-:R-:W-:Y:S02]  /*49e0*/  FSEL R37, R89, -INF , P5 ;  /* 0xff80000059257808 */ /* 0x010fe40002800000 */
[----:B------:R-:W-:-:S05]  /*49f0*/  ISETP.GT.AND P5, PT, R36, 0x39, PT ;  /* 0x000000392400780c */ /* 0x000fca0003fa4270 */
[----:B------:R4:W-:Y:S01]  /*4a00*/  MUFU.TANH R185, R29 ;  /* 0x0000001d00b97308 */ /* 0x0009e20000002400 */
[----:B-1----:R-:W-:-:S07]  /*4a10*/  FSEL R145, R95, -INF , P6 ;  /* 0xff8000005f917808 */ /* 0x002fce0003000000 */
[----:B------:R-:W1:Y:S01]  /*4a20*/  MUFU.TANH R84, R84 ;  /* 0x0000005400547308 */ /* 0x000e620000002400 */
[----:B----4-:R-:W-:Y:S02]  /*4a30*/  FSEL R29, R98, -INF , P2 ;  /* 0xff800000621d7808 */ /* 0x010fe40001000000 */
[----:B------:R-:W-:Y:S02]  /*4a40*/  ISETP.GT.AND P2, PT, R36, 0x30, PT ;  /* 0x000000302400780c */ /* 0x000fe40003f44270 */
[----:B---3--:R-:W-:Y:S02]  /*4a50*/  FSEL R41, R90, -INF , P4 ;  /* 0xff8000005a297808 */ /* 0x008fe40002000000 */
[----:B------:R-:W-:Y:S01]  /*4a60*/  FSEL R147, R94, -INF , P2 ;  /* 0xff8000005e937808 */ /* 0x000fe20001000000 */
[----:B------:R-:W3:Y:S01]  /*4a70*/  MUFU.TANH R91, R91 ;  /* 0x0000005b005b7308 */ /* 0x000ee20000002400 */
[----:B------:R-:W-:Y:S02]  /*4a80*/  ISETP.GT.AND P4, PT, R36, 0x40, PT ;  /* 0x000000402400780c */ /* 0x000fe40003f84270 */
[----:B------:R-:W-:-:S04]  /*4a90*/  FMNMX.FTZ R132, R147, R132, !PT ;  /* 0x0000008493847209 */ /* 0x000fc80007810000 */
[----:B------:R-:W-:Y:S01]  /*4aa0*/  FMNMX.FTZ R132, R131, R132, !PT ;  /* 0x0000008483847209 */ /* 0x000fe20007810000 */
        /* <DEDUP_REMOVED lines=161> */
[----:B----4-:R-:W-:Y:S01]  /*54c0*/  FSEL R99, R32, -INF , P1 ;  /* 0xff80000020637808 */ /* 0x010fe20000800000 */
[----:B------:R-:W-:Y:S01]  /*54d0*/  FMUL.FTZ R32, R31, UR6 ;  /* 0x000000061f207c20 */ /* 0x000fe20008410000 */
[----:B------:R-:W-:-:S04]  /*54e0*/  ISETP.GT.AND P1, PT, R36, 0xa9, PT ;  /* 0x000000a92400780c */ /* 0x000fc80003f24270 */
[----:B------:R-:W-:Y:S01]  /*54f0*/  FSEL R185, R185, -INF , P1 ;  /* 0xff800000b9b97808 */ /* 0x000fe20000800000 */
[----:B------:R-:W4:Y:S01]  /*5500*/  MUFU.TANH R20, R39 ;  /* 0x0000002700147308 */ /* 0x000f220000002400 */
[----:B-1----:R-:W-:-:S04]  /*5510*/  FSEL R183, R14, -INF , P2 ;  /* 0xff8000000eb77808 */ /* 0x002fc80001000000 */
[----:B------:R-:W-:-:S03]  /*5520*/  FMNMX.FTZ R132, R183, R132, !PT ;  /* 0x00000084b7847209 */ /* 0x000fc60007810000 */
[----:B------:R-:W1:Y:S01]  /*5530*/  MUFU.TANH R26, R26 ;  /* 0x0000001a001a7308 */ /* 0x000e620000002400 */
[----:B------:R-:W-:-:S05]  /*5540*/  FMNMX.FTZ R132, R185, R132, !PT ;  /* 0x00000084b9847209 */ /* 0x000fca0007810000 */
[----:B------:R-:W5:Y:S02]  /*5550*/  SHFL.BFLY PT, R89, R132, 0x2, 0x1f ;  /* 0x0c401f0084597f89 */ /* 0x000f6400000e0000 */
[----:B------:R-:W-:Y:S08]  /*5560*/  MUFU.TANH R30, R30 ;  /* 0x0000001e001e7308 */ /* 0x000ff00000002400 */
[----:B------:R-:W-:Y:S01]  /*5570*/  MUFU.TANH R32, R32 ;  /* 0x0000002000207308 */ /* 0x000fe20000002400 */
[----:B-----5:R-:W-:-:S05]  /*5580*/  FMNMX.FTZ R28, R132, R89, !PT ;  /* 0x00000059841c7209 */ /* 0x020fca0007810000 */
[----:B------:R-:W5:Y:S02]  /*5590*/  SHFL.BFLY PT, R89, R28, 0x1, 0x1f ;  /* 0x0c201f001c597f89 */ /* 0x000f6400000e0000 */
[----:B-----5:R-:W-:Y:S01]  /*55a0*/  FMNMX.FTZ R89, R28, R89, !PT ;  /* 0x000000591c597209 */ /* 0x020fe20007810000 */
[----:B------:R-:W-:-:S03]  /*55b0*/  FMUL.FTZ R28, R27, UR6 ;  /* 0x000000061b1c7c20 */ /* 0x000fc60008410000 */
[C---:B------:R-:W-:Y:S01]  /*55c0*/  FSETP.NEU.FTZ.AND P0, PT, R89.reuse, -INF , PT ;  /* 0xff8000005900780b */ /* 0x040fe20003f1d000 */
[----:B------:R-:W-:Y:S02]  /*55d0*/  FMUL.FTZ R14, R89, R88 ;  /* 0x00000058590e7220 */ /* 0x000fe40000410000 */
[----:B------:R-:W5:Y:S03]  /*55e0*/  MUFU.TANH R28, R28 ;  /* 0x0000001c001c7308 */ /* 0x000f660000002400 */
[----:B------:R-:W-:Y:S02]  /*55f0*/  FSEL R14, R14, RZ, P0 ;  /* 0x000000ff0e0e7208 */ /* 0x000fe40000000000 */
[----:B------:R-:W-:-:S03]  /*5600*/  ISETP.NE.AND P0, PT, R116, RZ, PT ;  /* 0x000000ff7400720c */ /* 0x000fc60003f05270 */
[--C-:B------:R-:W-:Y:S01]  /*5610*/  FFMA.FTZ R176, R24, R88, -R14.reuse ;  /* 0x0000005818b07223 */ /* 0x100fe2000001080e */
[----:B------:R-:W-:Y:S01]  /*5620*/  FMNMX.FTZ R24, R11, R12, !PT ;  /* 0x0000000c0b187209 */ /* 0x000fe20007810000 */
[-CC-:B------:R-:W-:Y:S01]  /*5630*/  FFMA.FTZ R180, R105, R88.reuse, -R14.reuse ;  /* 0x0000005869b47223 */ /* 0x180fe2000001080e */
[-CC-:B------:R-:W-:Y:S01]  /*5640*/  FFMA.FTZ R105, R121, R88.reuse, -R14.reuse ;  /* 0x0000005879697223 */ /* 0x180fe2000001080e */
[--C-:B------:R-:W-:Y:S01]  /*5650*/  FFMA.FTZ R121, R127, R88, -R14.reuse ;  /* 0x000000587f797223 */ /* 0x100fe2000001080e */
[----:B------:R-:W-:Y:S01]  /*5660*/  FMNMX.FTZ R24, R13, R24, !PT ;  /* 0x000000180d187209 */ /* 0x000fe20007810000 */
[-CC-:B------:R-:W-:Y:S01]  /*5670*/  FFMA.FTZ R27, R109, R88.reuse, -R14.reuse ;  /* 0x000000586d1b7223 */ /* 0x180fe2000001080e */
[----:B---3--:R-:W-:Y:S01]  /*5680*/  FSEL R127, R38, -INF , P6 ;  /* 0xff800000267f7808 */ /* 0x008fe20003000000 */
[--C-:B------:R-:W-:Y:S01]  /*5690*/  FFMA.FTZ R109, R131, R88, -R14.reuse ;  /* 0x00000058836d7223 */ /* 0x100fe2000001080e */
[----:B------:R-:W-:Y:S01]  /*56a0*/  FMNMX.FTZ R24, R15, R24, !PT ;  /* 0x000000180f187209 */ /* 0x000fe20007810000 */
[-CC-:B------:R-:W-:Y:S01]  /*56b0*/  FFMA.FTZ R31, R115, R88.reuse, -R14.reuse ;  /* 0x00000058731f7223 */ /* 0x180fe2000001080e */
[----:B----4-:R-:W-:Y:S01]  /*56c0*/  FSEL R131, R20, -INF , P5 ;  /* 0xff80000014837808 */ /* 0x010fe20002800000 */
[--C-:B------:R-:W-:Y:S01]  /*56d0*/  FFMA.FTZ R115, R133, R88, -R14.reuse ;  /* 0x0000005885737223 */ /* 0x100fe2000001080e */
[----:B------:R-:W-:Y:S01]  /*56e0*/  FMNMX.FTZ R24, R21, R24, !PT ;  /* 0x0000001815187209 */ /* 0x000fe20007810000 */
[-CC-:B------:R-:W-:Y:S01]  /*56f0*/  FFMA.FTZ R196, R139, R88.reuse, -R14.reuse ;  /* 0x000000588bc47223 */ /* 0x180fe2000001080e */
[----:B-1----:R-:W-:Y:S01]  /*5700*/  FSEL R133, R26, -INF , P4 ;  /* 0xff8000001a857808 */ /* 0x002fe20002000000 */
[--C-:B------:R-:W-:Y:S01]  /*5710*/  FFMA.FTZ R194, R141, R88, -R14.reuse ;  /* 0x000000588dc27223 */ /* 0x100fe2000001080e */
[----:B------:R-:W-:Y:S01]  /*5720*/  FMNMX.FTZ R24, R25, R24, !PT ;  /* 0x0000001819187209 */ /* 0x000fe20007810000 */
[-CC-:B------:R-:W-:Y:S01]  /*5730*/  FFMA.FTZ R188, R147, R88.reuse, -R14.reuse ;  /* 0x0000005893bc7223 */ /* 0x180fe2000001080e */
[----:B-----5:R-:W-:Y:S01]  /*5740*/  FSEL R139, R28, -INF , P3 ;  /* 0xff8000001c8b7808 */ /* 0x020fe20001800000 */
[--C-:B------:R-:W-:Y:S01]  /*5750*/  FFMA.FTZ R39, R117, R88, -R14.reuse ;  /* 0x0000005875277223 */ /* 0x100fe2000001080e */
[----:B------:R-:W-:Y:S01]  /*5760*/  FMNMX.FTZ R24, R29, R24, !PT ;  /* 0x000000181d187209 */ /* 0x000fe20007810000 */
[-CC-:B------:R-:W-:Y:S01]  /*5770*/  FFMA.FTZ R117, R91, R88.reuse, -R14.reuse ;  /* 0x000000585b757223 */ /* 0x180fe2000001080e */
[----:B------:R-:W-:Y:S01]  /*5780*/  FSEL R141, R30, -INF , P2 ;  /* 0xff8000001e8d7808 */ /* 0x000fe20001000000 */
[--C-:B------:R-:W-:Y:S01]  /*5790*/  FFMA.FTZ R178, R111, R88, -R14.reuse ;  /* 0x000000586fb27223 */ /* 0x100fe2000001080e */
[----:B------:R-:W-:Y:S01]  /*57a0*/  FMNMX.FTZ R24, R33, R24, !PT ;  /* 0x0000001821187209 */ /* 0x000fe20007810000 */
[----:B------:R-:W-:Y:S01]  /*57b0*/  MUFU.EX2 R176, R176 ;  /* 0x000000b000b07308 */ /* 0x000fe20000000800 */
[----:B------:R-:W-:Y:S01]  /*57c0*/  FSEL R147, R32, -INF , P1 ;  /* 0xff80000020937808 */ /* 0x000fe20000800000 */
        /* <DEDUP_REMOVED lines=8> */
[--C-:B------:R-:W-:Y:S01]  /*5850*/  FFMA.FTZ R107, R151, R88, -R14.reuse ;  /* 0x00000058976b7223 */ /* 0x100fe2000001080e */
[----:B------:R-:W-:Y:S01]  /*5860*/  FMNMX.FTZ R24, R41, R24, !PT ;  /* 0x0000001829187209 */ /* 0x000fe20007810000 */
[-CC-:B------:R-:W-:Y:S01]  /*5870*/  FFMA.FTZ R186, R149, R88.reuse, -R14.reuse ;  /* 0x0000005895ba7223 */ /* 0x180fe2000001080e */
[-CC-:B------:R-:W-:Y:S01]  /*5880*/  FFMA.FTZ R192, R143, R88.reuse, -R14.reuse ;  /* 0x000000588fc07223 */ /* 0x180fe2000001080e */
[--C-:B------:R-:W-:Y:S01]  /*5890*/  FFMA.FTZ R111, R125, R88, -R14.reuse ;  /* 0x000000587d6f7223 */ /* 0x100fe2000001080e */
[----:B------:R-:W-:Y:S01]  /*58a0*/  FMNMX.FTZ R24, R43, R24, !PT ;  /* 0x000000182b187209 */ /* 0x000fe20007810000 */
[----:B------:R-:W3:Y:S01]  /*58b0*/  MUFU.EX2 R178, R178 ;  /* 0x000000b200b27308 */ /* 0x000ee20000000800 */
[-CC-:B------:R-:W-:Y:S01]  /*58c0*/  FFMA.FTZ R198, R137, R88.reuse, -R14.reuse ;  /* 0x0000005889c67223 */ /* 0x180fe2000001080e */
[--C-:B------:R-:W-:Y:S01]  /*58d0*/  FFMA.FTZ R200, R135, R88, -R14.reuse ;  /* 0x0000005887c87223 */ /* 0x100fe2000001080e */
[----:B------:R-:W-:Y:S01]  /*58e0*/  FMNMX.FTZ R24, R45, R24, !PT ;  /* 0x000000182d187209 */ /* 0x000fe20007810000 */
[-CC-:B------:R-:W-:Y:S01]  /*58f0*/  FFMA.FTZ R123, R129, R88.reuse, -R14.reuse ;  /* 0x00000058817b7223 */ /* 0x180fe2000001080e */
[-CC-:B------:R-:W-:Y:S01]  /*5900*/  FFMA.FTZ R103, R103, R88.reuse, -R14.reuse ;  /* 0x0000005867677223 */ /* 0x180fe2000001080e */
[--C-:B------:R-:W-:Y:S01]  /*5910*/  FFMA.FTZ R101, R101, R88, -R14.reuse ;  /* 0x0000005865657223 */ /* 0x100fe2000001080e */
[----:B------:R-:W-:Y:S01]  /*5920*/  FMNMX.FTZ R24, R81, R24, !PT ;  /* 0x0000001851187209 */ /* 0x000fe20007810000 */
[----:B------:R-:W4:Y:S01]  /*5930*/  MUFU.EX2 R31, R31 ;  /* 0x0000001f001f7308 */ /* 0x000f220000000800 */
[-CC-:B------:R-:W-:Y:S01]  /*5940*/  FFMA.FTZ R202, R153, R88.reuse, -R14.reuse ;  /* 0x0000005899ca7223 */ /* 0x180fe2000001080e */
[--C-:B------:R-:W-:Y:S01]  /*5950*/  FFMA.FTZ R125, R159, R88, -R14.reuse ;  /* 0x000000589f7d7223 */ /* 0x100fe2000001080e */
[----:B------:R-:W-:Y:S01]  /*5960*/  FMNMX.FTZ R24, R47, R24, !PT ;  /* 0x000000182f187209 */ /* 0x000fe20007810000 */
[-CC-:B------:R-:W-:Y:S01]  /*5970*/  FFMA.FTZ R204, R157, R88.reuse, -R14.reuse ;  /* 0x000000589dcc7223 */ /* 0x180fe2000001080e */
[-CC-:B------:R-:W-:Y:S01]  /*5980*/  FFMA.FTZ R129, R155, R88.reuse, -R14.reuse ;  /* 0x000000589b817223 */ /* 0x180fe2000001080e */
[--C-:B------:R-:W-:Y:S01]  /*5990*/  FFMA.FTZ R206, R161, R88, -R14.reuse ;  /* 0x00000058a1ce7223 */ /* 0x100fe2000001080e */
[----:B------:R-:W-:Y:S01]  /*59a0*/  FMNMX.FTZ R24, R83, R24, !PT ;  /* 0x0000001853187209 */ /* 0x000fe20007810000 */
[----:B------:R-:W5:Y:S01]  /*59b0*/  MUFU.EX2 R180, R180 ;  /* 0x000000b400b47308 */ /* 0x000f620000000800 */
[-CC-:B------:R-:W-:Y:S01]  /*59c0*/  FFMA.FTZ R135, R163, R88.reuse, -R14.reuse ;  /* 0x00000058a3877223 */ /* 0x180fe2000001080e */
[--C-:B------:R-:W-:Y:S01]  /*59d0*/  FFMA.FTZ R208, R165, R88, -R14.reuse ;  /* 0x00000058a5d07223 */ /* 0x100fe2000001080e */
[----:B------:R-:W-:Y:S01]  /*59e0*/  FMNMX.FTZ R24, R49, R24, !PT ;  /* 0x0000001831187209 */ /* 0x000fe20007810000 */
[-CC-:B------:R-:W-:Y:S01]  /*59f0*/  FFMA.FTZ R137, R167, R88.reuse, -R14.reuse ;  /* 0x00000058a7897223 */ /* 0x180fe2000001080e */
[-CC-:B------:R-:W-:Y:S01]  /*5a00*/  FFMA.FTZ R210, R169, R88.reuse, -R14.reuse ;  /* 0x00000058a9d27223 */ /* 0x180fe2000001080e */
[--C-:B------:R-:W-:Y:S01]  /*5a10*/  FFMA.FTZ R119, R119, R88, -R14.reuse ;  /* 0x0000005877777223 */ /* 0x100fe2000001080e */
[----:B------:R-:W-:Y:S01]  /*5a20*/  FMNMX.FTZ R24, R73, R24, !PT ;  /* 0x0000001849187209 */ /* 0x000fe20007810000 */
[----:B------:R-:W2:Y:S01]  /*5a30*/  MUFU.EX2 R39, R39 ;  /* 0x0000002700277308 */ /* 0x000ea20000000800 */
        /* <DEDUP_REMOVED lines=8> */
[----:B------:R-:W-:Y:S01]  /*5ac0*/  FFMA.FTZ R151, R185, R88, -R14 ;  /* 0x00000058b9977223 */ /* 0x000fe2000001080e */
[----:B------:R-:W-:-:S02]  /*5ad0*/  ISETP.GE.AND P2, PT, R113, 0xb1, PT ;  /* 0x000000b17100780c */ /* 0x000fc40003f46270 */
[----:B------:R-:W-:-:S04]  /*5ae0*/  FMNMX.FTZ R24, R53, R24, !PT ;  /* 0x0000001835187209 */ /* 0x000fc80007810000 */
[----:B------:R-:W-:Y:S01]  /*5af0*/  FMNMX.FTZ R24, R65, R24, !PT ;  /* 0x0000001841187209 */ /* 0x000fe20007810000 */
[----:B------:R-:W2:Y:S03]  /*5b00*/  MUFU.EX2 R105, R105 ;  /* 0x0000006900697308 */ /* 0x000ea60000000800 */
[----:B------:R-:W-:-:S04]  /*5b10*/  FMNMX.FTZ R24, R67, R24, !PT ;  /* 0x0000001843187209 */ /* 0x000fc80007810000 */
[----:B------:R-:W-:Y:S01]  /*5b20*/  FMNMX.FTZ R24, R55, R24, !PT ;  /* 0x0000001837187209 */ /* 0x000fe20007810000 */
[----:B------:R-:W2:Y:S03]  /*5b30*/  MUFU.EX2 R184, R184 ;  /* 0x000000b800b87308 */ /* 0x000ea60000000800 */
        /* <DEDUP_REMOVED lines=29> */
[----:B------:R-:W-:Y:S04]  /*5d10*/  MUFU.EX2 R194, R194 ;  /* 0x000000c200c27308 */ /* 0x000fe80000000800 */
[----:B------:R-:W1:Y:S04]  /*5d20*/  SHFL.BFLY PT, R91, R24, 0x2, 0x1f ;  /* 0x0c401f00185b7f89 */ /* 0x000e6800000e0000 */
        /* <DEDUP_REMOVED lines=9> */
[----:B-1----:R-:W-:-:S04]  /*5dc0*/  FMNMX.FTZ R91, R20, R91, !PT ;  /* 0x0000005b145b7209 */ /* 0x002fc80007810000 */
[C---:B------:R-:W-:Y:S01]  /*5dd0*/  FSETP.NEU.FTZ.AND P1, PT, R91.reuse, -INF , PT ;  /* 0xff8000005b00780b */ /* 0x040fe20003f3d000 */
[----:B------:R-:W-:Y:S02]  /*5de0*/  FMUL.FTZ R38, R91, R88 ;  /* 0x000000585b267220 */ /* 0x000fe40000410000 */
[----:B------:R-:W-:Y:S03]  /*5df0*/  MUFU.EX2 R202, R202 ;  /* 0x000000ca00ca7308 */ /* 0x000fe60000000800 */
[----:B------:R-:W-:Y:S02]  /*5e00*/  FSEL R38, R38, RZ, P1 ;  /* 0x000000ff26267208 */ /* 0x000fe40000800000 */
[----:B------:R-:W-:-:S03]  /*5e10*/  ISETP.NE.AND P1, PT, R23, RZ, PT ;  /* 0x000000ff1700720c */ /* 0x000fc60003f25270 */
[-CC-:B------:R-:W-:Y:S01]  /*5e20*/  FFMA.FTZ R177, R11, R88.reuse, -R38.reuse ;  /* 0x000000580bb17223 */ /* 0x180fe20000010826 */
[----:B------:R-:W-:Y:S01]  /*5e30*/  FADD.FTZ R11, R176, R27 ;  /* 0x0000001bb00b7221 */ /* 0x000fe20000010000 */
[-CC-:B------:R-:W-:Y:S01]  /*5e40*/  FFMA.FTZ R12, R12, R88.reuse, -R38.reuse ;  /* 0x000000580c0c7223 */ /* 0x180fe20000010826 */
[-CC-:B------:R-:W-:Y:S01]  /*5e50*/  FFMA.FTZ R179, R13, R88.reuse, -R38.reuse ;  /* 0x000000580db37223 */ /* 0x180fe20000010826 */
[-CC-:B------:R-:W-:Y:S01]  /*5e60*/  FFMA.FTZ R14, R15, R88.reuse, -R38.reuse ;  /* 0x000000580f0e7223 */ /* 0x180fe20000010826 */
[----:B---3--:R-:W-:Y:S01]  /*5e70*/  FADD.FTZ R42, R178, R11 ;  /* 0x0000000bb22a7221 */ /* 0x008fe20000010000 */
[----:B------:R-:W-:Y:S01]  /*5e80*/  MUFU.EX2 R177, R177 ;  /* 0x000000b100b17308 */ /* 0x000fe20000000800 */
[-CC-:B------:R-:W-:Y:S01]  /*5e90*/  FFMA.FTZ R181, R21, R88.reuse, -R38.reuse ;  /* 0x0000005815b57223 */ /* 0x180fe20000010826 */
[-C--:B------:R-:W-:Y:S01]  /*5ea0*/  FFMA.FTZ R20, R25, R88.reuse, -R38 ;  /* 0x0000005819147223 */ /* 0x080fe20000010826 */
[----:B----4-:R-:W-:Y:S01]  /*5eb0*/  FADD.FTZ R11, R31, R42 ;  /* 0x0000002a1f0b7221 */ /* 0x010fe20000010000 */
[-CC-:B------:R-:W-:Y:S01]  /*5ec0*/  FFMA.FTZ R183, R29, R88.reuse, -R38.reuse ;  /* 0x000000581db77223 */ /* 0x180fe20000010826 */
[-CC-:B------:R-:W-:Y:S01]  /*5ed0*/  FFMA.FTZ R24, R33, R88.reuse, -R38.reuse ;  /* 0x0000005821187223 */ /* 0x180fe20000010826 */
[-CC-:B------:R-:W-:Y:S01]  /*5ee0*/  FFMA.FTZ R185, R35, R88.reuse, -R38.reuse ;  /* 0x0000005823b97223 */ /* 0x180fe20000010826 */
[----:B-----5:R-:W-:Y:S01]  /*5ef0*/  FADD.FTZ R42, R180, R11 ;  /* 0x0000000bb42a7221 */ /* 0x020fe20000010000 */
[----:B------:R-:W1:Y:S01]  /*5f00*/  MUFU.EX2 R12, R12 ;  /* 0x0000000c000c7308 */ /* 0x000e620000000800 */
[-CC-:B------:R-:W-:Y:S01]  /*5f10*/  FFMA.FTZ R26, R37, R88.reuse, -R38.reuse ;  /* 0x00000058251a7223 */ /* 0x180fe20000010826 */
[-C--:B------:R-:W-:Y:S01]  /*5f20*/  FFMA.FTZ R187, R41, R88.reuse, -R38 ;  /* 0x0000005829bb7223 */ /* 0x080fe20000010826 */
[----:B--2---:R-:W-:Y:S01]  /*5f30*/  FADD.FTZ R11, R39, R42 ;  /* 0x0000002a270b7221 */ /* 0x004fe20000010000 */
[-CC-:B------:R-:W-:Y:S01]  /*5f40*/  FFMA.FTZ R28, R43, R88.reuse, -R38.reuse ;  /* 0x000000582b1c7223 */ /* 0x180fe20000010826 */
[-CC-:B------:R-:W-:Y:S01]  /*5f50*/  FFMA.FTZ R189, R45, R88.reuse, -R38.reuse ;  /* 0x000000582dbd7223 */ /* 0x180fe20000010826 */
[-CC-:B------:R-:W-:Y:S01]  /*5f60*/  FFMA.FTZ R30, R81, R88.reuse, -R38.reuse ;  /* 0x00000058511e7223 */ /* 0x180fe20000010826 */
[----:B------:R-:W-:Y:S01]  /*5f70*/  FADD.FTZ R44, R182, R11 ;  /* 0x0000000bb62c7221 */ /* 0x000fe20000010000 */
[----:B------:R-:W2:Y:S01]  /*5f80*/  MUFU.EX2 R179, R179 ;  /* 0x000000b300b37308 */ /* 0x000ea20000000800 */
[-CC-:B------:R-:W-:Y:S01]  /*5f90*/  FFMA.FTZ R191, R47, R88.reuse, -R38.reuse ;  /* 0x000000582fbf7223 */ /* 0x180fe20000010826 */
[-C--:B------:R-:W-:Y:S01]  /*5fa0*/  FFMA.FTZ R32, R83, R88.reuse, -R38 ;  /* 0x0000005853207223 */ /* 0x080fe20000010826 */
[----:B------:R-:W-:Y:S01]  /*5fb0*/  FADD.FTZ R11, R105, R44 ;  /* 0x0000002c690b7221 */ /* 0x000fe20000010000 */
[----:B------:R-:W-:Y:S01]  /*5fc0*/  FFMA.FTZ R193, R49, R88, -R38 ;  /* 0x0000005831c17223 */ /* 0x000fe20000010826 */
[----:B------:R-:W-:-:S02]  /*5fd0*/  @P1 VIADD R10, R10, 0x34840 ;  /* 0x000348400a0a1836 */ /* 0x000fc40000000000 */
[-C--:B------:R-:W-:Y:S01]  /*5fe0*/  FFMA.FTZ R34, R73, R88.reuse, -R38 ;  /* 0x0000005849227223 */ /* 0x080fe20000010826 */
[----:B------:R-:W-:Y:S01]  /*5ff0*/  FADD.FTZ R44, R184, R11 ;  /* 0x0000000bb82c7221 */ /* 0x000fe20000010000 */
[----:B------:R-:W3:Y:S01]  /*6000*/  MUFU.EX2 R14, R14 ;  /* 0x0000000e000e7308 */ /* 0x000ee20000000800 */
[----:B-1----:R-:W-:Y:S01]  /*6010*/  FADD.FTZ R46, R177, R12 ;  /* 0x0000000cb12e7221 */ /* 0x002fe20000010000 */
[----:B------:R-:W-:Y:S01]  /*6020*/  @P1 PRMT R10, R134, 0x654, R10 ;  /* 0x00000654860a1816 */ /* 0x000fe2000000000a */
[----:B------:R-:W-:Y:S01]  /*6030*/  FADD.FTZ R13, R107, R44 ;  /* 0x0000002c6b0d7221 */ /* 0x000fe20000010000 */
[-CC-:B------:R-:W-:Y:S01]  /*6040*/  FFMA.FTZ R195, R51, R88.reuse, -R38.reuse ;  /* 0x0000005833c37223 */ /* 0x180fe20000010826 */
[-C--:B------:R-:W-:Y:S01]  /*6050*/  FFMA.FTZ R36, R75, R88.reuse, -R38 ;  /* 0x000000584b247223 */ /* 0x080fe20000010826 */
[----:B------:R1:W-:Y:S01]  /*6060*/  @P1 SYNCS.ARRIVE.TRANS64.RED.A1T0 RZ, [R10+URZ], RZ ;  /* 0x000000ff0aff19a7 */ /* 0x0003e2000810043f */
[----:B------:R-:W-:Y:S01]  /*6070*/  FADD.FTZ R48, R186, R13 ;  /* 0x0000000dba307221 */ /* 0x000fe20000010000 */
[----:B------:R-:W4:Y:S01]  /*6080*/  MUFU.EX2 R181, R181 ;  /* 0x000000b500b57308 */ /* 0x000f220000000800 */
[----:B--2---:R-:W-:Y:S01]  /*6090*/  FADD.FTZ R11, R179, R46 ;  /* 0x0000002eb30b7221 */ /* 0x004fe20000010000 */
[-C--:B------:R-:W-:Y:S01]  /*60a0*/  FFMA.FTZ R197, R53, R88.reuse, -R38 ;  /* 0x0000005835c57223 */ /* 0x080fe20000010826 */
[----:B------:R-:W-:Y:S01]  /*60b0*/  FADD.FTZ R13, R103, R48 ;  /* 0x00000030670d7221 */ /* 0x000fe20000010000 */
        /* <DEDUP_REMOVED lines=8> */
[-CC-:B------:R-:W-:Y:S01]  /*6140*/  FFMA.FTZ R205, R71, R88.reuse, -R38.reuse ;  /* 0x0000005847cd7223 */ /* 0x180fe20000010826 */
[-CC-:B------:R-:W-:Y:S01]  /*6150*/  FFMA.FTZ R77, R77, R88.reuse, -R38.reuse ;  /* 0x000000584d4d7223 */ /* 0x180fe20000010826 */
[-CC-:B------:R-:W-:Y:S01]  /*6160*/  FFMA.FTZ R79, R79, R88.reuse, -R38.reuse ;  /* 0x000000584f4f7223 */ /* 0x180fe20000010826 */
[-C--:B------:R-:W-:Y:S01]  /*6170*/  FFMA.FTZ R85, R85, R88.reuse, -R38 ;  /* 0x0000005855557223 */ /* 0x080fe20000010826 */
[----:B------:R-:W3:Y:S01]  /*6180*/  MUFU.EX2 R183, R183 ;  /* 0x000000b700b77308 */ /* 0x000ee20000000800 */
[----:B----4-:R-:W-:Y:S01]  /*6190*/  FADD.FTZ R11, R181, R46 ;  /* 0x0000002eb50b7221 */ /* 0x010fe20000010000 */
[----:B------:R-:W-:Y:S01]  /*61a0*/  FADD.FTZ R46, R188, R13 ;  /* 0x0000000dbc2e7221 */ /* 0x000fe20000010000 */
[-CC-:B------:R-:W-:Y:S01]  /*61b0*/  FFMA.FTZ R87, R87, R88.reuse, -R38.reuse ;  /* 0x0000005857577223 */ /* 0x180fe20000010826 */
[-CC-:B------:R-:W-:Y:S01]  /*61c0*/  FFMA.FTZ R93, R93, R88.reuse, -R38.reuse ;  /* 0x000000585d5d7223 */ /* 0x180fe20000010826 */
[-C--:B------:R-:W-:Y:S01]  /*61d0*/  FFMA.FTZ R95, R95, R88.reuse, -R38 ;  /* 0x000000585f5f7223 */ /* 0x080fe20000010826 */
[----:B------:R-:W-:Y:S01]  /*61e0*/  FADD.FTZ R13, R109, R46 ;  /* 0x0000002e6d0d7221 */ /* 0x000fe20000010000 */
[-CC-:B------:R-:W-:Y:S01]  /*61f0*/  FFMA.FTZ R46, R63, R88.reuse, -R38.reuse ;  /* 0x000000583f2e7223 */ /* 0x180fe20000010826 */
[----:B------:R-:W4:Y:S01]  /*6200*/  MUFU.EX2 R24, R24 ;  /* 0x0000001800187308 */ /* 0x000f220000000800 */
[----:B--2---:R-:W-:Y:S01]  /*6210*/  FADD.FTZ R48, R20, R11 ;  /* 0x0000000b14307221 */ /* 0x004fe20000010000 */
[----:B------:R-:W-:Y:S01]  /*6220*/  FADD.FTZ R50, R190, R13 ;  /* 0x0000000dbe327221 */ /* 0x000fe20000010000 */
[-CC-:B------:R-:W-:Y:S01]  /*6230*/  FFMA.FTZ R97, R97, R88.reuse, -R38.reuse ;  /* 0x0000005861617223 */ /* 0x180fe20000010826 */
[-CC-:B------:R-:W-:Y:S01]  /*6240*/  FFMA.FTZ R99, R99, R88.reuse, -R38.reuse ;  /* 0x0000005863637223 */ /* 0x180fe20000010826 */
[-C--:B------:R-:W-:Y:S01]  /*6250*/  FFMA.FTZ R127, R127, R88.reuse, -R38 ;  /* 0x000000587f7f7223 */ /* 0x080fe20000010826 */
[----:B------:R-:W-:Y:S01]  /*6260*/  FADD.FTZ R13, R101, R50 ;  /* 0x00000032650d7221 */ /* 0x000fe20000010000 */
[-C--:B------:R-:W-:Y:S01]  /*6270*/  FFMA.FTZ R131, R131, R88.reuse, -R38 ;  /* 0x0000005883837223 */ /* 0x080fe20000010826 */
[----:B------:R-:W2:Y:S01]  /*6280*/  MUFU.EX2 R185, R185 ;  /* 0x000000b900b97308 */ /* 0x000ea20000000800 */
[----:B---3--:R-:W-:Y:S01]  /*6290*/  FADD.FTZ R11, R183, R48 ;  /* 0x00000030b70b7221 */ /* 0x008fe20000010000 */
[-CC-:B------:R-:W-:Y:S01]  /*62a0*/  FFMA.FTZ R133, R133, R88.reuse, -R38.reuse ;  /* 0x0000005885857223 */ /* 0x180fe20000010826 */
[-CC-:B------:R-:W-:Y:S01]  /*62b0*/  FFMA.FTZ R139, R139, R88.reuse, -R38.reuse ;  /* 0x000000588b8b7223 */ /* 0x180fe20000010826 */
[-CC-:B------:R-:W-:Y:S01]  /*62c0*/  FFMA.FTZ R141, R141, R88.reuse, -R38.reuse ;  /* 0x000000588d8d7223 */ /* 0x180fe20000010826 */
[----:B------:R-:W-:Y:S01]  /*62d0*/  FFMA.FTZ R147, R147, R88, -R38 ;  /* 0x0000005893937223 */ /* 0x000fe20000010826 */
[----:B------:R-:W-:-:S02]  /*62e0*/  F2FP.BF16.F32.PACK_AB R177, R12, R177 ;  /* 0x000000b10cb1723e */ /* 0x000fc400000010ff */
[----:B------:R-:W-:Y:S01]  /*62f0*/  CS2R R82, SRZ ;  /* 0x0000000000527805 */ /* 0x000fe2000001ff00 */
[----:B------:R-:W3:Y:S01]  /*6300*/  MUFU.EX2 R26, R26 ;  /* 0x0000001a001a7308 */ /* 0x000ee20000000800 */
[----:B----4-:R-:W-:Y:S01]  /*6310*/  FADD.FTZ R48, R24, R11 ;  /* 0x0000000b18307221 */ /* 0x010fe20000010000 */
[----:B------:R-:W-:Y:S02]  /*6320*/  F2FP.BF16.F32.PACK_AB R179, R14, R179 ;  /* 0x000000b30eb3723e */ /* 0x000fe400000010ff */
[----:B------:R-:W-:Y:S02]  /*6330*/  CS2R R80, SRZ ;  /* 0x0000000000507805 */ /* 0x000fe4000001ff00 */
[----:B------:R-:W-:Y:S02]  /*6340*/  F2FP.BF16.F32.PACK_AB R176, R27, R176 ;  /* 0x000000b01bb0723e */ /* 0x000fe400000010ff */
[----:B------:R-:W-:Y:S02]  /*6350*/  CS2R R74, SRZ ;  /* 0x00000000004a7805 */ /* 0x000fe4000001ff00 */
[----:B------:R-:W-:-:S02]  /*6360*/  F2FP.BF16.F32.PACK_AB R178, R31, R178 ;  /* 0x000000b21fb2723e */ /* 0x000fc400000010ff */
[----:B------:R-:W-:Y:S01]  /*6370*/  CS2R R72, SRZ ;  /* 0x0000000000487805 */ /* 0x000fe2000001ff00 */
[----:B------:R-:W4:Y:S01]  /*6380*/  MUFU.EX2 R187, R187 ;  /* 0x000000bb00bb7308 */ /* 0x000f220000000800 */
[----:B--2---:R-:W-:Y:S01]  /*6390*/  FADD.FTZ R11, R185, R48 ;  /* 0x00000030b90b7221 */ /* 0x004fe20000010000 */
[----:B------:R-:W-:Y:S01]  /*63a0*/  FADD.FTZ R48, R192, R13 ;  /* 0x0000000dc0307221 */ /* 0x000fe20000010000 */
[----:B------:R-:W-:Y:S02]  /*63b0*/  F2FP.BF16.F32.PACK_AB R180, R39, R180 ;  /* 0x000000b427b4723e */ /* 0x000fe400000010ff */
[----:B------:R-:W-:Y:S02]  /*63c0*/  CS2R R70, SRZ ;  /* 0x0000000000467805 */ /* 0x000fe4000001ff00 */
[----:B------:R-:W-:Y:S01]  /*63d0*/  F2FP.BF16.F32.PACK_AB R183, R24, R183 ;  /* 0x000000b718b7723e */ /* 0x000fe200000010ff */
[----:B------:R-:W-:Y:S01]  /*63e0*/  FADD.FTZ R13, R111, R48 ;  /* 0x000000306f0d7221 */ /* 0x000fe20000010000 */
[----:B------:R-:W-:Y:S01]  /*63f0*/  FFMA.FTZ R48, R69, R88, -R38 ;  /* 0x0000005845307223 */ /* 0x000fe20000010826 */
[----:B------:R-:W2:Y:S01]  /*6400*/  MUFU.EX2 R28, R28 ;  /* 0x0000001c001c7308 */ /* 0x000ea20000000800 */
[----:B---3--:R-:W-:Y:S01]  /*6410*/  FADD.FTZ R50, R26, R11 ;  /* 0x0000000b1a327221 */ /* 0x008fe20000010000 */
[----:B------:R-:W-:Y:S01]  /*6420*/  FADD.FTZ R52, R194, R13 ;  /* 0x0000000dc2347221 */ /* 0x000fe20000010000 */
[----:B------:R-:W-:-:S02]  /*6430*/  F2FP.BF16.F32.PACK_AB R185, R26, R185 ;  /* 0x000000b91ab9723e */ /* 0x000fc400000010ff */
[----:B------:R-:W-:Y:S02]  /*6440*/  CS2R R68, SRZ ;  /* 0x0000000000447805 */ /* 0x000fe4000001ff00 */
[----:B------:R-:W-:Y:S01]  /*6450*/  F2FP.BF16.F32.PACK_AB R182, R105, R182 ;  /* 0x000000b669b6723e */ /* 0x000fe200000010ff */
[----:B------:R-:W-:Y:S01]  /*6460*/  FADD.FTZ R13, R115, R52 ;  /* 0x00000034730d7221 */ /* 0x000fe20000010000 */
[----:B------:R-:W-:Y:S01]  /*6470*/  F2FP.BF16.F32.PACK_AB R184, R107, R184 ;  /* 0x000000b86bb8723e */ /* 0x000fe200000010ff */
[----:B------:R-:W3:Y:S01]  /*6480*/  MUFU.EX2 R189, R189 ;  /* 0x000000bd00bd7308 */ /* 0x000ee20000000800 */
[----:B----4-:R-:W-:Y:S01]  /*6490*/  FADD.FTZ R11, R187, R50 ;  /* 0x00000032bb0b7221 */ /* 0x010fe20000010000 */
[----:B------:R-:W-:Y:S02]  /*64a0*/  F2FP.BF16.F32.PACK_AB R186, R103, R186 ;  /* 0x000000ba67ba723e */ /* 0x000fe400000010ff */
[----:B------:R-:W-:Y:S02]  /*64b0*/  CS2R R66, SRZ ;  /* 0x0000000000427805 */ /* 0x000fe4000001ff00 */
[----:B------:R-:W-:-:S02]  /*64c0*/  F2FP.BF16.F32.PACK_AB R188, R109, R188 ;  /* 0x000000bc6dbc723e */ /* 0x000fc400000010ff */
[----:B------:R-:W-:Y:S02]  /*64d0*/  CS2R R64, SRZ ;  /* 0x0000000000407805 */ /* 0x000fe4000001ff00 */
[----:B------:R-:W-:Y:S02]  /*64e0*/  F2FP.BF16.F32.PACK_AB R190, R101, R190 ;  /* 0x000000be65be723e */ /* 0x000fe400000010ff */
[----:B------:R-:W-:Y:S01]  /*64f0*/  CS2R R62, SRZ ;  /* 0x00000000003e7805 */ /* 0x000fe2000001ff00 */
[----:B------:R-:W1:Y:S01]  /*6500*/  MUFU.EX2 R30, R30 ;  /* 0x0000001e001e7308 */ /* 0x000e620000000800 */
[C---:B--2---:R-:W-:Y:S01]  /*6510*/  FADD.FTZ R50, R28.reuse, R11 ;  /* 0x0000000b1c327221 */ /* 0x044fe20000010000 */
[----:B------:R-:W-:Y:S02]  /*6520*/  F2FP.BF16.F32.PACK_AB R187, R28, R187 ;  /* 0x000000bb1cbb723e */ /* 0x000fe400000010ff */
[----:B------:R-:W-:Y:S02]  /*6530*/  CS2R R28, SRZ ;  /* 0x00000000001c7805 */ /* 0x000fe4000001ff00 */
[----:B------:R-:W-:-:S02]  /*6540*/  F2FP.BF16.F32.PACK_AB R192, R111, R192 ;  /* 0x000000c06fc0723e */ /* 0x000fc400000010ff */
[----:B------:R-:W-:Y:S02]  /*6550*/  CS2R R26, SRZ ;  /* 0x00000000001a7805 */ /* 0x000fe4000001ff00 */
[----:B------:R-:W-:Y:S02]  /*6560*/  F2FP.BF16.F32.PACK_AB R194, R115, R194 ;  /* 0x000000c273c2723e */ /* 0x000fe400000010ff */
[----:B------:R-:W-:Y:S01]  /*6570*/  CS2R R24, SRZ ;  /* 0x0000000000187805 */ /* 0x000fe2000001ff00 */
[----:B------:R-:W2:Y:S01]  /*6580*/  MUFU.EX2 R191, R191 ;  /* 0x000000bf00bf7308 */ /* 0x000ea20000000800 */
[----:B---3--:R-:W-:Y:S01]  /*6590*/  FADD.FTZ R11, R189, R50 ;  /* 0x00000032bd0b7221 */ /* 0x008fe20000010000 */
[----:B------:R-:W-:Y:S01]  /*65a0*/  FADD.FTZ R50, R196, R13 ;  /* 0x0000000dc4327221 */ /* 0x000fe20000010000 */
[C---:B------:R-:W-:Y:S02]  /*65b0*/  F2FP.BF16.F32.PACK_AB R196, R117.reuse, R196 ;  /* 0x000000c475c4723e */ /* 0x040fe400000010ff */
[----:B------:R-:W-:Y:S01]  /*65c0*/  F2FP.BF16.F32.PACK_AB R181, R20, R181 ;  /* 0x000000b514b5723e */ /* 0x000fe200000010ff */
[----:B------:R-:W-:-:S02]  /*65d0*/  FADD.FTZ R13, R117, R50 ;  /* 0x00000032750d7221 */ /* 0x000fc40000010000 */
[----:B------:R-:W3:Y:S01]  /*65e0*/  MUFU.EX2 R32, R32 ;  /* 0x0000002000207308 */ /* 0x000ee20000000800 */
[----:B-1----:R-:W-:Y:S01]  /*65f0*/  FADD.FTZ R10, R30, R11 ;  /* 0x0000000b1e0a7221 */ /* 0x002fe20000010000 */
[----:B------:R-:W-:Y:S01]  /*6600*/  FADD.FTZ R52, R198, R13 ;  /* 0x0000000dc6347221 */ /* 0x000fe20000010000 */
[----:B------:R-:W-:Y:S02]  /*6610*/  F2FP.BF16.F32.PACK_AB R189, R30, R189 ;  /* 0x000000bd1ebd723e */ /* 0x000fe400000010ff */
[----:B------:R-:W-:Y:S02]  /*6620*/  CS2R R30, SRZ ;  /* 0x00000000001e7805 */ /* 0x000fe4000001ff00 */
[C---:B------:R-:W-:Y:S01]  /*6630*/  F2FP.BF16.F32.PACK_AB R198, R121.reuse, R198 ;  /* 0x000000c679c6723e */ /* 0x040fe200000010ff */
[----:B------:R-:W-:Y:S01]  /*6640*/  FADD.FTZ R13, R121, R52 ;  /* 0x00000034790d7221 */ /* 0x000fe20000010000 */
[----:B------:R-:W1:Y:S01]  /*6650*/  MUFU.EX2 R193, R193 ;  /* 0x000000c100c17308 */ /* 0x000e620000000800 */
[----:B--2---:R-:W-:-:S02]  /*6660*/  FADD.FTZ R11, R191, R10 ;  /* 0x0000000abf0b7221 */ /* 0x004fc40000010000 */
[----:B------:R-:W-:Y:S01]  /*6670*/  FADD.FTZ R52, R200, R13 ;  /* 0x0000000dc8347221 */ /* 0x000fe20000010000 */
[----:B------:R-:W-:-:S03]  /*6680*/  F2FP.BF16.F32.PACK_AB R200, R123, R200 ;  /* 0x000000c87bc8723e */ /* 0x000fc600000010ff */
[----:B------:R-:W-:Y:S01]  /*6690*/  FADD.FTZ R13, R123, R52 ;  /* 0x000000347b0d7221 */ /* 0x000fe20000010000 */
[----:B------:R-:W2:Y:S01]  /*66a0*/  MUFU.EX2 R34, R34 ;  /* 0x0000002200227308 */ /* 0x000ea20000000800 */
[----:B---3--:R-:W-:Y:S02]  /*66b0*/  FADD.FTZ R10, R32, R11 ;  /* 0x0000000b200a7221 */ /* 0x008fe40000010000 */
[----:B------:R-:W-:Y:S01]  /*66c0*/  FADD.FTZ R54, R202, R13 ;  /* 0x0000000dca367221 */ /* 0x000fe20000010000 */
[----:B------:R-:W-:Y:S02]  /*66d0*/  F2FP.BF16.F32.PACK_AB R191, R32, R191 ;  /* 0x000000bf20bf723e */ /* 0x000fe400000010ff */
[----:B------:R-:W-:Y:S02]  /*66e0*/  CS2R R32, SRZ ;  /* 0x0000000000207805 */ /* 0x000fe4000001ff00 */
        /* <DEDUP_REMOVED lines=13> */
[----:B--2---:R-:W-:-:S07]  /*67c0*/  FADD.FTZ R11, R197, R10 ;  /* 0x0000000ac50b7221 */ /* 0x004fce0000010000 */
        /* <DEDUP_REMOVED lines=8> */
[----:B------:R-:W-:-:S06]  /*6850*/  F2FP.BF16.F32.PACK_AB R202, R125, R202 ;  /* 0x000000ca7dca723e */ /* 0x000fcc00000010ff */
[----:B------:R-:W2:Y:S01]  /*6860*/  MUFU.EX2 R201, R201 ;  /* 0x000000c900c97308 */ /* 0x000ea20000000800 */
[C---:B---3--:R-:W-:Y:S01]  /*6870*/  FADD.FTZ R10, R42.reuse, R11 ;  /* 0x0000000b2a0a7221 */ /* 0x048fe20000010000 */
[----:B------:R-:W-:Y:S02]  /*6880*/  F2FP.BF16.F32.PACK_AB R199, R42, R199 ;  /* 0x000000c72ac7723e */ /* 0x000fe400000010ff */
[----:B------:R-:W-:-:S04]  /*6890*/  CS2R R42, SRZ ;  /* 0x00000000002a7805 */ /* 0x000fc8000001ff00 */
        /* <DEDUP_REMOVED lines=9> */
[----:B------:R-:W-:Y:S02]  /*6930*/  F2FP.BF16.F32.PACK_AB R201, R44, R201 ;  /* 0x000000c92cc9723e */ /* 0x000fe400000010ff */
[----:B------:R-:W-:-:S04]  /*6940*/  CS2R R44, SRZ ;  /* 0x00000000002c7805 */ /* 0x000fc8000001ff00 */
        /* <DEDUP_REMOVED lines=24> */
[----:B------:R1:W4:Y:S01]  /*6ad0*/  MUFU.EX2 R50, R79 ;  /* 0x0000004f00327308 */ /* 0x0003220000000800 */
[----:B--2---:R-:W-:-:S07]  /*6ae0*/  FADD.FTZ R11, R77, R10 ;  /* 0x0000000a4d0b7221 */ /* 0x004fce0000010000 */
[----:B------:R-:W2:Y:S01]  /*6af0*/  MUFU.EX2 R212, R212 ;  /* 0x000000d400d47308 */ /* 0x000ea20000000800 */
[C---:B---3--:R-:W-:Y:S01]  /*6b00*/  FADD.FTZ R13, R119.reuse, R56 ;  /* 0x00000038770d7221 */ /* 0x048fe20000010000 */
[----:B------:R-:W-:Y:S02]  /*6b10*/  F2FP.BF16.F32.PACK_AB R210, R119, R210 ;  /* 0x000000d277d2723e */ /* 0x000fe400000010ff */
[----:B-1----:R-:W-:-:S04]  /*6b20*/  CS2R R78, SRZ ;  /* 0x00000000004e7805 */ /* 0x002fc8000001ff00 */
[----:B------:R-:W1:Y:S01]  /*6b30*/  MUFU.EX2 R85, R85 ;  /* 0x0000005500557308 */ /* 0x000e620000000800 */
[C---:B----4-:R-:W-:Y:S01]  /*6b40*/  FADD.FTZ R10, R50.reuse, R11 ;  /* 0x0000000b320a7221 */ /* 0x050fe20000010000 */
[----:B------:R-:W-:Y:S02]  /*6b50*/  F2FP.BF16.F32.PACK_AB R207, R50, R77 ;  /* 0x0000004d32cf723e */ /* 0x000fe400000010ff */
[----:B------:R-:W-:Y:S02]  /*6b60*/  CS2R R76, SRZ ;  /* 0x00000000004c7805 */ /* 0x000fe4000001ff00 */
[----:B------:R-:W-:Y:S02]  /*6b70*/  CS2R R50, SRZ ;  /* 0x0000000000327805 */ /* 0x000fe4000001ff00 */
[----:B------:R-:W3:Y:S01]  /*6b80*/  MUFU.EX2 R143, R143 ;  /* 0x0000008f008f7308 */ /* 0x000ee20000000800 */
[----:B--2---:R-:W-:-:S07]  /*6b90*/  FADD.FTZ R56, R212, R13 ;  /* 0x0000000dd4387221 */ /* 0x004fce0000010000 */
[----:B------:R2:W4:Y:S01]  /*6ba0*/  MUFU.EX2 R52, R87 ;  /* 0x0000005700347308 */ /* 0x0005220000000800 */
[----:B-1----:R-:W-:-:S07]  /*6bb0*/  FADD.FTZ R11, R85, R10 ;  /* 0x0000000a550b7221 */ /* 0x002fce0000010000 */
[----:B------:R-:W1:Y:S01]  /*6bc0*/  MUFU.EX2 R214, R214 ;  /* 0x000000d600d67308 */ /* 0x000e620000000800 */
[C---:B---3--:R-:W-:Y:S01]  /*6bd0*/  FADD.FTZ R13, R143.reuse, R56 ;  /* 0x000000388f0d7221 */ /* 0x048fe20000010000 */
[----:B------:R-:W-:Y:S02]  /*6be0*/  F2FP.BF16.F32.PACK_AB R212, R143, R212 ;  /* 0x000000d48fd4723e */ /* 0x000fe400000010ff */
[----:B--2---:R-:W-:-:S04]  /*6bf0*/  CS2R R86, SRZ ;  /* 0x0000000000567805 */ /* 0x004fc8000001ff00 */
[----:B------:R-:W2:Y:S01]  /*6c00*/  MUFU.EX2 R93, R93 ;  /* 0x0000005d005d7308 */ /* 0x000ea20000000800 */
[C---:B----4-:R-:W-:Y:S01]  /*6c10*/  FADD.FTZ R10, R52.reuse, R11 ;  /* 0x0000000b340a7221 */ /* 0x050fe20000010000 */
[----:B------:R-:W-:Y:S02]  /*6c20*/  F2FP.BF16.F32.PACK_AB R209, R52, R85 ;  /* 0x0000005534d1723e */ /* 0x000fe400000010ff */
[----:B------:R-:W-:Y:S02]  /*6c30*/  CS2R R84, SRZ ;  /* 0x0000000000547805 */ /* 0x000fe4000001ff00 */
[----:B------:R-:W-:Y:S02]  /*6c40*/  CS2R R52, SRZ ;  /* 0x0000000000347805 */ /* 0x000fe4000001ff00 */
        /* <DEDUP_REMOVED lines=14> */
[----:B---3--:R-:W-:Y:S01]  /*6d30*/  FADD.FTZ R11, R97, R60 ;  /* 0x0000003c610b7221 */ /* 0x008fe20000010000 */
[----:B------:R-:W-:-:S06]  /*6d40*/  CS2R R60, SRZ ;  /* 0x00000000003c7805 */ /* 0x000fcc000001ff00 */
        /* <DEDUP_REMOVED lines=22> */
[----:B--2---:R-:W-:Y:S01]  /*6eb0*/  FADD.FTZ R11, R141, R14 ;  /* 0x0000000e8d0b7221 */ /* 0x004fe20000010000 */
[C---:B---3--:R-:W-:Y:S01]  /*6ec0*/  FADD.FTZ R10, R151.reuse, R10 ;  /* 0x0000000a970a7221 */ /* 0x048fe20000010000 */
[----:B------:R-:W-:Y:S02]  /*6ed0*/  F2FP.BF16.F32.PACK_AB R218, R151, R218 ;  /* 0x000000da97da723e */ /* 0x000fe400000010ff */
[C---:B-1----:R-:W-:Y:S01]  /*6ee0*/  FADD.FTZ R11, R12.reuse, R11 ;  /* 0x0000000b0c0b7221 */ /* 0x042fe20000010000 */
[----:B------:R-:W-:Y:S01]  /*6ef0*/  F2FP.BF16.F32.PACK_AB R219, R12, R141 ;  /* 0x0000008d0cdb723e */ /* 0x000fe200000010ff */
[----:B------:R-:W-:Y:S06]  /*6f00*/  @!P2 BRA `(.L_x_5648) ;  /* 0x0000005400e4a947 */ /* 0x000fec0003800000 */
[----:B------:R-:W-:Y:S01]  /*6f10*/  VIADD R13, R112, 0xfffffffe ;  /* 0xfffffffe700d7836 */ /* 0x000fe20000000000 */
[----:B------:R-:W-:Y:S01]  /*6f20*/  MOV R12, R89 ;  /* 0x00000059000c7202 */ /* 0x000fe20000000f00 */
[----:B------:R-:W-:Y:S01]  /*6f30*/  IMAD.MOV.U32 R14, RZ, RZ, R91 ;  /* 0x000000ffff0e7224 */ /* 0x000fe200078e005b */
[----:B------:R-:W-:Y:S01]  /*6f40*/  UMOV UR60, UR61 ;  /* 0x0000003d003c7c82 */ /* 0x000fe20008000000 */
[----:B------:R-:W-:Y:S01]  /*6f50*/  IMAD.MOV.U32 R87, RZ, RZ, RZ ;  /* 0x000000ffff577224 */ /* 0x000fe200078e00ff */
[----:B------:R-:W-:Y:S01]  /*6f60*/  UMOV UR37, UR38 ;  /* 0x0000002600257c82 */ /* 0x000fe20008000000 */
[----:B------:R-:W-:-:S05]  /*6f70*/  ULDC UR7, c[0x0][0x9d8] ;  /* 0x0002760000077ab9 */ /* 0x000fca0000000800 */
.L_x_5659:
[----:B------:R-:W-:Y:S01]  /*6f80*/  R2UR UR6, R19 ;  /* 0x00000000130672ca */ /* 0x000fe200000e0000 */
[----:B------:R-:W-:-:S04]  /*6f90*/  UIADD3 UR38, UR37, 0x1, URZ ;  /* 0x0000000125267890 */ /* 0x000fc8000fffe03f */
[----:B------:R-:W-:-:S04]  /*6fa0*/  UISETP.NE.AND UP0, UPT, UR38, 0x2, UPT ;  /* 0x000000022600788c */ /* 0x000fc8000bf05270 */
[----:B------:R-:W-:Y:S02]  /*6fb0*/  USEL UR61, URZ, 0x1, UP0 ;  /* 0x000000013f3d7887 */ /* 0x000fe40008000000 */
[----:B------:R-:W-:Y:S02]  /*6fc0*/  USEL UR38, UR38, URZ, UP0 ;  /* 0x0000003f26267287 */ /* 0x000fe40008000000 */
[----:B------:R-:W-:Y:S01]  /*6fd0*/  ISETP.NE.AND P2, PT, RZ, UR6, PT ;  /* 0x00000006ff007c0c */ /* 0x000fe2000bf45270 */
[----:B------:R-:W-:-:S12]  /*6fe0*/  ULOP3.LUT UR61, UR60, UR61, URZ, 0x3c, !UPT ;  /* 0x0000003d3c3d7292 */ /* 0x000fd8000f8e3c3f */
[----:B------:R-:W-:Y:S05]  /*6ff0*/  @P2 BRA `(.L_x_5649) ;  /* 0x00000000002c2947 */ /* 0x000fea0003800000 */
[----:B------:R-:W-:Y:S05]  /*7000*/  @!P0 BRA `(.L_x_5650) ;  /* 0x0000000000048947 */ /* 0x000fea0003800000 */
[----:B------:R-:W-:Y:S01]  /*7010*/  BPT.TRAP 0x1 ;  /* 0x000000040000795c */ /* 0x000fe20000300000 */
.L_x_5650:
[----:B------:R-:W-:Y:S01]  /*7020*/  ULEA UR6, UR38, UR39, 0x3 ;  /* 0x0000002726067291 */ /* 0x000fe2000f8e183f */
[----:B------:R-:W-:-:S05]  /*7030*/  IMAD.U32 R15, RZ, RZ, UR61 ;  /* 0x0000003dff0f7e24 */ /* 0x000fca000f8e00ff */
[----:B------:R-:W-:-:S04]  /*7040*/  SHF.L.U32 R15, R15, 0x1f, RZ ;  /* 0x0000001f0f0f7819 */ /* 0x000fc800000006ff */
[----:B------:R1:W2:Y:S01]  /*7050*/  SYNCS.PHASECHK.TRANS64.TRYWAIT P1, [UR6+0x34830], R15 ;  /* 0x0348300fff0075a7 */ /* 0x0002a20008020146 */
[----:B------:R-:W-:Y:S05]  /*7060*/  @!P0 BRA `(.L_x_5651) ;  /* 0x0000000000048947 */ /* 0x000fea0003800000 */
[----:B------:R-:W-:Y:S01]  /*7070*/  BPT.TRAP 0x1 ;  /* 0x000000040000795c */ /* 0x000fe20000300000 */
.L_x_5651:
[----:B--2---:R-:W-:Y:S05]  /*7080*/  @P1 BRA `(.L_x_5649) ;  /* 0x0000000000081947 */ /* 0x004fea0003800000 */
[----:B------:R-:W2:Y:S02]  /*7090*/  SYNCS.PHASECHK.TRANS64.TRYWAIT P1, [UR6+0x34830], R15 ;  /* 0x0348300fff0075a7 */ /* 0x000ea40008020146 */
[----:B--2---:R-:W-:Y:S05]  /*70a0*/  @!P1 BRA `(.L_x_5652) ;  /* 0x0000009c00749947 */ /* 0x004fea0003800000 */
.L_x_5649:
        /* <DEDUP_REMOVED lines=623> */
.L_x_5654:
[----:B------:R-:W-:Y:S01]  /*97a0*/  ULEA UR6, UR37, UR39, 0x3 ;  /* 0x0000002725067291 */ /* 0x000fe2000f8e183f */
[----:B------:R-:W-:-:S05]  /*97b0*/  IMAD.U32 R15, RZ, RZ, UR60 ;  /* 0x0000003cff0f7e24 */ /* 0x000fca000f8e00ff */
[----:B------:R-:W-:-:S04]  /*97c0*/  SHF.L.U32 R15, R15, 0x1f, RZ ;  /* 0x0000001f0f0f7819 */ /* 0x000fc800000006ff */
[----:B------:R1:W2:Y:S01]  /*97d0*/  SYNCS.PHASECHK.TRANS64.TRYWAIT P1, [UR6+0x34850], R15 ;  /* 0x0348500fff0075a7 */ /* 0x0002a20008020146 */
[----:B------:R-:W-:Y:S05]  /*97e0*/  @!P0 BRA `(.L_x_5655) ;  /* 0x0000000000048947 */ /* 0x000fea0003800000 */
[----:B------:R-:W-:Y:S01]  /*97f0*/  BPT.TRAP 0x1 ;  /* 0x000000040000795c */ /* 0x000fe20000300000 */
.L_x_5655:
[----:B--2---:R-:W-:Y:S05]  /*9800*/  @P1 BRA `(.L_x_5653) ;  /* 0x0000000000081947 */ /* 0x004fea0003800000 */
[----:B------:R-:W2:Y:S02]  /*9810*/  SYNCS.PHASECHK.TRANS64.TRYWAIT P1, [UR6+0x34850], R15 ;  /* 0x0348500fff0075a7 */ /* 0x000ea40008020146 */
[----:B--2---:R-:W-:Y:S05]  /*9820*/  @!P1 BRA `(.L_x_5656) ;  /* 0x0000007400ac9947 */ /* 0x004fea0003800000 */
.L_x_5653:
[----:B------:R-:W-:Y:S01]  /*9830*/  UIADD3 UR6, UR39, 0x400, URZ ;  /* 0x0000040027067890 */ /* 0x000fe2000fffe03f */
[----:B------:R-:W-:Y:S01]  /*9840*/  WARPGROUP.ARRIVE ;  /* 0x00000000000079c5 */ /* 0x000fe20000000000 */
[----:B------:R-:W-:-:S05]  /*9850*/  UMOV UR11, 0x40000040 ;  /* 0x40000040000b7882 */ /* 0x000fca0000000000 */
[----:B--2---:R-:W2:Y:S01]  /*9860*/  S2R R20, SR_TID.X ;  /* 0x0000000000147919 */ /* 0x004ea20000002100 */
[----:B------:R-:W-:-:S04]  /*9870*/  USHF.R.U32.HI UR6, URZ, 0x4, UR6 ;  /* 0x000000043f067899 */ /* 0x000fc80008011606 */
[----:B------:R-:W-:-:S04]  /*9880*/  ULOP3.LUT UR6, UR6, 0x3fff, URZ, 0xc0, !UPT ;  /* 0x00003fff06067892 */ /* 0x000fc8000f8ec03f */
[----:B------:R-:W-:-:S04]  /*9890*/  ULOP3.LUT UR6, UR6, 0x5800000, URZ, 0xfc, !UPT ;  /* 0x0580000006067892 */ /* 0x000fc8000f8efc3f */
[----:B------:R-:W-:-:S07]  /*98a0*/  UIMAD UR6, UR37, 0xb00, UR6 ;  /* 0x00000b00250678a4 */ /* 0x000fce000f8e0206 */
[----:B------:R-:W-:Y:S02]  /*98b0*/  UMOV UR10, UR6 ;  /* 0x00000006000a7c82 */ /* 0x000fe40008000000 */
[----:B------:R-:W-:Y:S01]  /*98c0*/  HGMMA.64x128x16.F32.BF16 R24, R176, gdesc[UR8].tnspB, R24, gsb0 ;  /* 0x41e00008b0187df0 */ /* 0x000fe20008001818 */
[----:B------:R-:W-:Y:S01]  /*98d0*/  UIADD3 UR10, UR6, 0x80, URZ ;  /* 0x00000080060a7890 */ /* 0x000fe2000fffe03f */
[----:B------:R-:W-:Y:S01]  /*98e0*/  UMOV UR11, 0x40000040 ;  /* 0x40000040000b7882 */ /* 0x000fe20000000000 */
[----:B--2---:R-:W-:-:S04]  /*98f0*/  SHF.R.U32.HI R20, RZ, 0x7, R20 ;  /* 0x00000007ff147819 */ /* 0x004fc80000011614 */
[----:B-1----:R-:W-:Y:S01]  /*9900*/  IADD3 R15, -R20, 0xb, RZ ;  /* 0x0000000b140f7810 */ /* 0x002fe20007ffe1ff */
[----:B------:R-:W-:Y:S02]  /*9910*/  WARPGROUP.DEPBAR.LE gsb0, 0x0 ;  /* 0x00008000000079c5 */ /* 0x000fe40000010000 */
[----:B------:R-:W-:-:S06]  /*9920*/  WARPGROUP.ARRIVE ;  /* 0x00000000000079c5 */ /* 0x000fcc0000000000 */
[----:B------:R-:W-:Y:S01]  /*9930*/  HGMMA.64x128x16.F32.BF16 R24, R180, gdesc[UR8].tnspB, R24, gsb0 ;  /* 0x41e00008b4187df0 */ /* 0x000fe20008001818 */
[----:B------:R-:W-:Y:S01]  /*9940*/  UIADD3 UR10, UR6, 0x100, URZ ;  /* 0x00000100060a7890 */ /* 0x000fe2000fffe03f */
[----:B------:R-:W-:Y:S01]  /*9950*/  UMOV UR11, 0x40000040 ;  /* 0x40000040000b7882 */ /* 0x000fe20000000000 */
[----:B------:R-:W-:Y:S02]  /*9960*/  WARPGROUP.DEPBAR.LE gsb0, 0x0 ;  /* 0x00008000000079c5 */ /* 0x000fe40000010000 */
[----:B------:R-:W-:-:S07]  /*9970*/  WARPGROUP.ARRIVE ;  /* 0x00000000000079c5 */ /* 0x000fce0000000000 */
        /* <DEDUP_REMOVED lines=41> */
[----:B------:R-:W-:Y:S03]  /*9c10*/  HGMMA.64x128x16.F32.BF16 R24, R216, gdesc[UR8].tnspB, R24, gsb0 ;  /* 0x41e00008d8187df0 */ /* 0x000fe60008001818 */
[----:B------:R-:W-:Y:S02]  /*9c20*/  WARPGROUP.DEPBAR.LE gsb0, 0x0 ;  /* 0x00008000000079c5 */ /* 0x000fe40000010000 */
[----:B------:R1:W-:Y:S06]  /*9c30*/  BAR.ARV R15, 0x100 ;  /* 0x0004000f0000751d */ /* 0x0003ec0000002000 */
[----:B------:R-:W-:Y:S05]  /*9c40*/  @!P0 BRA `(.L_x_5657) ;  /* 0x0000000000048947 */ /* 0x000fea0003800000 */
[----:B------:R-:W-:Y:S01]  /*9c50*/  BPT.TRAP 0x1 ;  /* 0x000000040000795c */ /* 0x000fe20000300000 */
.L_x_5657:
[----:B-1----:R-:W-:Y:S01]  /*9c60*/  FMUL.FTZ R15, R168, UR7 ;  /* 0x00000007a80f7c20 */ /* 0x002fe20008410000 */
[----:B------:R-:W-:Y:S01]  /*9c70*/  FMUL.FTZ R21, R170, UR7 ;  /* 0x00000007aa157c20 */ /* 0x000fe20008410000 */
[----:B------:R-:W-:Y:S01]  /*9c80*/  FMUL.FTZ R20, R169, UR7 ;  /* 0x00000007a9147c20 */ /* 0x000fe20008410000 */
[----:B------:R-:W-:Y:S01]  /*9c90*/  FMUL.FTZ R168, R171, UR7 ;  /* 0x00000007aba87c20 */ /* 0x000fe20008410000 */
[----:B------:R-:W-:Y:S01]  /*9ca0*/  FMUL.FTZ R169, R172, UR7 ;  /* 0x00000007aca97c20 */ /* 0x000fe20008410000 */
[----:B------:R-:W2:Y:S01]  /*9cb0*/  LDL R230, [R1+0x4] ;  /* 0x0000040001e67983 */ /* 0x000ea20000100800 */
        /* <DEDUP_REMOVED lines=33> */
[----:B----4-:R-:W-:Y:S01]  /*9ed0*/  FMNMX.FTZ R104, R20, R217, !PT ;  /* 0x000000d914687209 */ /* 0x010fe20007810000 */
        /* <DEDUP_REMOVED lines=69> */
[----:B------:R-:W-:Y:S01]  /*a330*/  ISETP.NE.AND P1, PT, R23, RZ, PT ;  /* 0x000000ff1700720c */ /* 0x000fe20003f25270 */
[----:B------:R-:W3:Y:S01]  /*a340*/  MUFU.TANH R166, R166 ;  /* 0x000000a600a67308 */ /* 0x000ee20000002400 */
[----:B----4-:R-:W-:-:S07]  /*a350*/  FMNMX.FTZ R229, R163, R106, !PT ;  /* 0x0000006aa3e57209 */ /* 0x010fce0007810000 */
[----:B------:R-:W4:Y:S01]  /*a360*/  MUFU.TANH R165, R165 ;  /* 0x000000a500a57308 */ /* 0x000f220000002400 */
[----:B-1----:R-:W-:-:S07]  /*a370*/  FMNMX.FTZ R104, R164, R219, !PT ;  /* 0x000000dba4687209 */ /* 0x002fce0007810000 */
[----:B------:R-:W1:Y:S01]  /*a380*/  MUFU.TANH R167, R167 ;  /* 0x000000a700a77308 */ /* 0x000e620000002400 */
[----:B---3--:R-:W-:-:S07]  /*a390*/  FMNMX.FTZ R106, R166, R229, !PT ;  /* 0x000000e5a66a7209 */ /* 0x008fce0007810000 */
[----:B------:R-:W3:Y:S01]  /*a3a0*/  MUFU.TANH R152, R152 ;  /* 0x0000009800987308 */ /* 0x000ee20000002400 */
[----:B----4-:R-:W-:-:S07]  /*a3b0*/  FMNMX.FTZ R219, R165, R104, !PT ;  /* 0x00000068a5db7209 */ /* 0x010fce0007810000 */
[----:B------:R-:W4:Y:S01]  /*a3c0*/  MUFU.TANH R154, R154 ;  /* 0x0000009a009a7308 */ /* 0x000f220000002400 */
[----:B-1----:R-:W-:-:S07]  /*a3d0*/  FMNMX.FTZ R229, R167, R106, !PT ;  /* 0x0000006aa7e57209 */ /* 0x002fce0007810000 */
[----:B------:R-:W1:Y:S01]  /*a3e0*/  MUFU.TANH R153, R153 ;  /* 0x0000009900997308 */ /* 0x000e620000002400 */
[----:B---3--:R-:W-:Y:S01]  /*a3f0*/  FMNMX.FTZ R104, R152, R219, !PT ;  /* 0x000000db98687209 */ /* 0x008fe20007810000 */
[----:B------:R-:W-:-:S06]  /*a400*/  FMUL.FTZ R219, R96, UR7 ;  /* 0x0000000760db7c20 */ /* 0x000fcc0008410000 */
[----:B------:R-:W3:Y:S01]  /*a410*/  MUFU.TANH R155, R155 ;  /* 0x0000009b009b7308 */ /* 0x000ee20000002400 */
[----:B----4-:R-:W-:-:S07]  /*a420*/  FMNMX.FTZ R96, R154, R229, !PT ;  /* 0x000000e59a607209 */ /* 0x010fce0007810000 */
[----:B------:R-:W4:Y:S01]  /*a430*/  MUFU.TANH R156, R156 ;  /* 0x0000009c009c7308 */ /* 0x000f220000002400 */
[----:B-1----:R-:W-:-:S07]  /*a440*/  FMNMX.FTZ R229, R153, R104, !PT ;  /* 0x0000006899e57209 */ /* 0x002fce0007810000 */
[----:B------:R-:W1:Y:S01]  /*a450*/  MUFU.TANH R157, R157 ;  /* 0x0000009d009d7308 */ /* 0x000e620000002400 */
[----:B---3--:R-:W-:-:S07]  /*a460*/  FMNMX.FTZ R231, R155, R96, !PT ;  /* 0x000000609be77209 */ /* 0x008fce0007810000 */
[----:B------:R-:W3:Y:S01]  /*a470*/  MUFU.TANH R158, R158 ;  /* 0x0000009e009e7308 */ /* 0x000ee20000002400 */
[----:B----4-:R-:W-:Y:S01]  /*a480*/  FMNMX.FTZ R96, R156, R229, !PT ;  /* 0x000000e59c607209 */ /* 0x010fe20007810000 */
[----:B------:R-:W-:-:S06]  /*a490*/  FMUL.FTZ R229, R97, UR7 ;  /* 0x0000000761e57c20 */ /* 0x000fcc0008410000 */
[----:B------:R-:W4:Y:S01]  /*a4a0*/  MUFU.TANH R144, R144 ;  /* 0x0000009000907308 */ /* 0x000f220000002400 */
[----:B-1----:R-:W-:-:S07]  /*a4b0*/  FMNMX.FTZ R97, R157, R96, !PT ;  /* 0x000000609d617209 */ /* 0x002fce0007810000 */
[----:B------:R-:W1:Y:S01]  /*a4c0*/  MUFU.TANH R159, R159 ;  /* 0x0000009f009f7308 */ /* 0x000e620000002400 */
[----:B---3--:R-:W-:Y:S01]  /*a4d0*/  FMNMX.FTZ R104, R158, R231, !PT ;  /* 0x000000e79e687209 */ /* 0x008fe20007810000 */
[----:B------:R-:W-:-:S06]  /*a4e0*/  FMUL.FTZ R231, R100, UR7 ;  /* 0x0000000764e77c20 */ /* 0x000fcc0008410000 */
[----:B------:R-:W3:Y:S01]  /*a4f0*/  MUFU.TANH R145, R145 ;  /* 0x0000009100917308 */ /* 0x000ee20000002400 */
[----:B----4-:R-:W-:Y:S01]  /*a500*/  FMNMX.FTZ R96, R144, R97, !PT ;  /* 0x0000006190607209 */ /* 0x010fe20007810000 */
[----:B------:R-:W-:-:S06]  /*a510*/  FMUL.FTZ R97, R98, UR7 ;  /* 0x0000000762617c20 */ /* 0x000fcc0008410000 */
        /* <DEDUP_REMOVED lines=123> */
[----:B---3--:R-:W-:-:S05]  /*acd0*/  FMNMX.FTZ R92, R116, R89, !PT ;  /* 0x00000059745c7209 */ /* 0x008fca0007810000 */
[----:B------:R-:W3:Y:S01]  /*ace0*/  SHFL.BFLY PT, R89, R92, 0x2, 0x1f ;  /* 0x0c401f005c597f89 */ /* 0x000ee200000e0000 */
[----:B----4-:R-:W-:-:S04]  /*acf0*/  FMNMX.FTZ R88, R90, R91, !PT ;  /* 0x0000005b5a587209 */ /* 0x010fc80007810000 */
[----:B-1----:R-:W-:-:S05]  /*ad00*/  FMNMX.FTZ R93, R95, R88, !PT ;  /* 0x000000585f5d7209 */ /* 0x002fca0007810000 */
[----:B------:R-:W1:Y:S01]  /*ad10*/  SHFL.BFLY PT, R88, R93, 0x2, 0x1f ;  /* 0x0c401f005d587f89 */ /* 0x000e6200000e0000 */
[----:B---3--:R-:W-:-:S05]  /*ad20*/  FMNMX.FTZ R94, R92, R89, !PT ;  /* 0x000000595c5e7209 */ /* 0x008fca0007810000 */
[----:B------:R-:W3:Y:S01]  /*ad30*/  SHFL.BFLY PT, R89, R94, 0x1, 0x1f ;  /* 0x0c201f005e597f89 */ /* 0x000ee200000e0000 */
[----:B-1----:R-:W-:Y:S02]  /*ad40*/  FMNMX.FTZ R96, R93, R88, !PT ;  /* 0x000000585d607209 */ /* 0x002fe40007810000 */
[----:B------:R-:W1:Y:S03]  /*ad50*/  LDC R88, c[0x0][0x988] ;  /* 0x00026200ff587b82 */ /* 0x000e660000000800 */
[----:B------:R-:W4:Y:S01]  /*ad60*/  SHFL.BFLY PT, R91, R96, 0x1, 0x1f ;  /* 0x0c201f00605b7f89 */ /* 0x000f2200000e0000 */
[----:B---3--:R-:W-:-:S05]  /*ad70*/  FMNMX.FTZ R89, R94, R89, !PT ;  /* 0x000000595e597209 */ /* 0x008fca0007810000 */
[C---:B------:R-:W-:Y:S01]  /*ad80*/  FADD.FTZ R12, -R89.reuse, R12 ;  /* 0x0000000c590c7221 */ /* 0x040fe20000010100 */
[----:B-1----:R-:W-:-:S03]  /*ad90*/  FMUL.FTZ R118, R89, R88 ;  /* 0x0000005859767220 */ /* 0x002fc60000410000 */
[-C--:B------:R-:W-:Y:S01]  /*ada0*/  FMUL.FTZ R98, R12, R88.reuse ;  /* 0x000000580c627220 */ /* 0x080fe20000410000 */
[----:B----4-:R-:W-:Y:S01]  /*adb0*/  FMNMX.FTZ R91, R96, R91, !PT ;  /* 0x0000005b605b7209 */ /* 0x010fe20007810000 */
[-CC-:B------:R-:W-:Y:S01]  /*adc0*/  FFMA.FTZ R216, R110, R88.reuse, -R118.reuse ;  /* 0x000000586ed87223 */ /* 0x180fe20000010876 */
[-CC-:B------:R-:W-:Y:S01]  /*add0*/  FFMA.FTZ R176, R15, R88.reuse, -R118.reuse ;  /* 0x000000580fb07223 */ /* 0x180fe20000010876 */
[-CC-:B------:R-:W-:Y:S01]  /*ade0*/  FFMA.FTZ R108, R20, R88.reuse, -R118.reuse ;  /* 0x00000058146c7223 */ /* 0x180fe20000010876 */
[-C--:B------:R-:W-:Y:S01]  /*adf0*/  FFMA.FTZ R15, R112, R88.reuse, -R118 ;  /* 0x00000058700f7223 */ /* 0x080fe20000010876 */
[C---:B------:R-:W-:Y:S01]  /*ae00*/  FADD.FTZ R12, -R91.reuse, R14 ;  /* 0x0000000e5b0c7221 */ /* 0x040fe20000010100 */
[-C--:B------:R-:W-:Y:S01]  /*ae10*/  FMUL.FTZ R110, R91, R88.reuse ;  /* 0x000000585b6e7220 */ /* 0x080fe20000410000 */
[----:B------:R-:W-:Y:S01]  /*ae20*/  MUFU.EX2 R93, R98 ;  /* 0x00000062005d7308 */ /* 0x000fe20000000800 */
[-C--:B------:R-:W-:Y:S01]  /*ae30*/  FFMA.FTZ R178, R169, R88.reuse, -R118 ;  /* 0x00000058a9b27223 */ /* 0x080fe20000010876 */
[-C--:B------:R-:W-:Y:S01]  /*ae40*/  FMUL.FTZ R12, R12, R88.reuse ;  /* 0x000000580c0c7220 */ /* 0x080fe20000410000 */
[-CC-:B------:R-:W-:Y:S01]  /*ae50*/  FFMA.FTZ R21, R21, R88.reuse, -R110.reuse ;  /* 0x0000005815157223 */ /* 0x180fe2000001086e */
[-C--:B------:R-:W-:Y:S01]  /*ae60*/  FFMA.FTZ R112, R168, R88.reuse, -R110 ;  /* 0x00000058a8707223 */ /* 0x080fe2000001086e */
[-C--:B------:R-:W-:Y:S01]  /*ae70*/  FFMA.FTZ R192, R179, R88.reuse, -R118 ;  /* 0x00000058b3c07223 */ /* 0x080fe20000010876 */
[-C--:B------:R-:W-:Y:S01]  /*ae80*/  FFMA.FTZ R179, R171, R88.reuse, -R110 ;  /* 0x00000058abb37223 */ /* 0x080fe2000001086e */
[-CC-:B------:R-:W-:Y:S01]  /*ae90*/  FFMA.FTZ R106, R170, R88.reuse, -R118.reuse ;  /* 0x00000058aa6a7223 */ /* 0x180fe20000010876 */
[----:B------:R-:W1:Y:S01]  /*aea0*/  MUFU.EX2 R176, R176 ;  /* 0x000000b000b07308 */ /* 0x000e620000000800 */
[-C--:B------:R-:W-:Y:S01]  /*aeb0*/  FFMA.FTZ R218, R114, R88.reuse, -R118 ;  /* 0x0000005872da7223 */ /* 0x080fe20000010876 */
[-C--:B------:R-:W-:Y:S01]  /*aec0*/  FFMA.FTZ R114, R172, R88.reuse, -R110 ;  /* 0x00000058ac727223 */ /* 0x080fe2000001086e */
[-CC-:B------:R-:W-:Y:S01]  /*aed0*/  FFMA.FTZ R212, R219, R88.reuse, -R118.reuse ;  /* 0x00000058dbd47223 */ /* 0x180fe20000010876 */
[-CC-:B------:R-:W-:Y:S01]  /*aee0*/  FFMA.FTZ R180, R160, R88.reuse, -R118.reuse ;  /* 0x00000058a0b47223 */ /* 0x180fe20000010876 */
[-C--:B------:R-:W-:Y:S01]  /*aef0*/  FFMA.FTZ R219, R116, R88.reuse, -R118 ;  /* 0x0000005874db7223 */ /* 0x080fe20000010876 */
[-C--:B------:R-:W-:Y:S01]  /*af00*/  FFMA.FTZ R116, R162, R88.reuse, -R110 ;  /* 0x00000058a2747223 */ /* 0x080fe2000001086e */
[-CC-:B------:R-:W-:Y:S01]  /*af10*/  FFMA.FTZ R104, R161, R88.reuse, -R118.reuse ;  /* 0x00000058a1687223 */ /* 0x180fe20000010876 */
[----:B------:R-:W-:Y:S01]  /*af20*/  MUFU.EX2 R12, R12 ;  /* 0x0000000c000c7308 */ /* 0x000fe20000000800 */
[-CC-:B------:R-:W-:Y:S01]  /*af30*/  FFMA.FTZ R102, R165, R88.reuse, -R118.reuse ;  /* 0x00000058a5667223 */ /* 0x180fe20000010876 */
[-C--:B------:R-:W-:Y:S01]  /*af40*/  FFMA.FTZ R165, R201, R88.reuse, -R118 ;  /* 0x00000058c9a57223 */ /* 0x080fe20000010876 */
[-CC-:B------:R-:W-:Y:S01]  /*af50*/  FFMA.FTZ R163, R163, R88.reuse, -R110.reuse ;  /* 0x00000058a3a37223 */ /* 0x180fe2000001086e */
[-C--:B------:R-:W-:Y:S01]  /*af60*/  FFMA.FTZ R201, R121, R88.reuse, -R110 ;  /* 0x0000005879c97223 */ /* 0x080fe2000001086e */
[-CC-:B------:R-:W-:Y:S01]  /*af70*/  FFMA.FTZ R182, R164, R88.reuse, -R118.reuse ;  /* 0x00000058a4b67223 */ /* 0x180fe20000010876 */
[-C--:B------:R-:W-:Y:S01]  /*af80*/  FFMA.FTZ R194, R183, R88.reuse, -R118 ;  /* 0x00000058b7c27223 */ /* 0x080fe20000010876 */
[----:B------:R-:W-:Y:S01]  /*af90*/  FFMA.FTZ R183, R166, R88, -R110 ;  /* 0x00000058a6b77223 */ /* 0x000fe2000001086e */
        /* <DEDUP_REMOVED lines=16> */
[----:B------:R-:W4:Y:S01]  /*b0a0*/  MUFU.EX2 R112, R112 ;  /* 0x0000007000707308 */ /* 0x000f220000000800 */
        /* <DEDUP_REMOVED lines=8> */
[----:B-1----:R-:W-:Y:S01]  /*b130*/  FADD.FTZ R121, R108, R121 ;  /* 0x000000796c797221 */ /* 0x002fe20000010000 */
        /* <DEDUP_REMOVED lines=9> */
[-C--:B------:R-:W-:Y:S01]  /*b1d0*/  FFMA.FTZ R137, R233, R88.reuse, -R118 ;  /* 0x00000058e9897223 */ /* 0x080fe20000010876 */
[----:B----4-:R-:W-:Y:S01]  /*b1e0*/  FADD.FTZ R10, R112, R11 ;  /* 0x0000000b700a7221 */ /* 0x010fe20000010000 */
[-CC-:B------:R-:W-:Y:S01]  /*b1f0*/  FFMA.FTZ R118, R167, R88.reuse, -R110.reuse ;  /* 0x00000058a7767223 */ /* 0x180fe2000001086e */
[-CC-:B------:R-:W-:Y:S01]  /*b200*/  FFMA.FTZ R185, R154, R88.reuse, -R110.reuse ;  /* 0x000000589ab97223 */ /* 0x180fe2000001086e */
[-CC-:B------:R-:W-:Y:S01]  /*b210*/  FFMA.FTZ R120, R155, R88.reuse, -R110.reuse ;  /* 0x000000589b787223 */ /* 0x180fe2000001086e */
[----:B------:R-:W4:Y:S01]  /*b220*/  MUFU.EX2 R106, R106 ;  /* 0x0000006a006a7308 */ /* 0x000f220000000800 */
        /* <DEDUP_REMOVED lines=16> */
[----:B----4-:R-:W-:Y:S01]  /*b330*/  FADD.FTZ R121, R106, R121 ;  /* 0x000000796a797221 */ /* 0x010fe20000010000 */
[-CC-:B------:R-:W-:Y:S01]  /*b340*/  FFMA.FTZ R199, R133, R88.reuse, -R110.reuse ;  /* 0x0000005885c77223 */ /* 0x180fe2000001086e */
[-CC-:B------:R-:W-:Y:S01]  /*b350*/  FFMA.FTZ R134, R135, R88.reuse, -R110.reuse ;  /* 0x0000005887867223 */ /* 0x180fe2000001086e */
[-CC-:B------:R-:W-:Y:S01]  /*b360*/  FFMA.FTZ R136, R123, R88.reuse, -R110.reuse ;  /* 0x000000587b887223 */ /* 0x180fe2000001086e */
        /* <DEDUP_REMOVED lines=18> */
[----:B------:R-:W-:Y:S01]  /*b490*/  FFMA.FTZ R95, R95, R88, -R110 ;  /* 0x000000585f5f7223 */ /* 0x000fe2000001086e */
[----:B------:R-:W1:Y:S01]  /*b4a0*/  MUFU.EX2 R163, R163 ;  /* 0x000000a300a37308 */ /* 0x000e620000000800 */
[----:B----4-:R-:W-:-:S07]  /*b4b0*/  FADD.FTZ R10, R116, R11 ;  /* 0x0000000b740a7221 */ /* 0x010fce0000010000 */
[----:B------:R-:W4:Y:S01]  /*b4c0*/  MUFU.EX2 R182, R182 ;  /* 0x000000b600b67308 */ /* 0x000f220000000800 */
[----:B---3--:R-:W-:-:S07]  /*b4d0*/  FADD.FTZ R121, R104, R121 ;  /* 0x0000007968797221 */ /* 0x008fce0000010000 */
[----:B------:R-:W3:Y:S01]  /*b4e0*/  MUFU.EX2 R183, R183 ;  /* 0x000000b700b77308 */ /* 0x000ee20000000800 */
[----:B-1----:R-:W-:-:S07]  /*b4f0*/  FADD.FTZ R10, R163, R10 ;  /* 0x0000000aa30a7221 */ /* 0x002fce0000010000 */
        /* <DEDUP_REMOVED lines=77> */
[----:B-1----:R-:W-:Y:S01]  /*b9d0*/  FADD.FTZ R97, R169, R148 ;  /* 0x00000094a9617221 */ /* 0x002fe20000010000 */
[----:B------:R-:W-:Y:S01]  /*b9e0*/  FFMA.FTZ R148, R99, R88, -R110 ;  /* 0x0000005863947223 */ /* 0x000fe2000001086e */
[----:B------:R-:W-:-:S05]  /*b9f0*/  IMAD.U32 R99, RZ, RZ, UR38 ;  /* 0x00000026ff637e24 */ /* 0x000fca000f8e00ff */
[----:B------:R-:W1:Y:S01]  /*ba00*/  MUFU.EX2 R203, R203 ;  /* 0x000000cb00cb7308 */ /* 0x000e620000000800 */
[----:B----4-:R-:W-:Y:S01]  /*ba10*/  FADD.FTZ R10, R136, R11 ;  /* 0x0000000b880a7221 */ /* 0x010fe20000010000 */
[----:B------:R-:W-:-:S06]  /*ba20*/  @P1 LEA R99, R99, UR39, 0x3 ;  /* 0x0000002763631c11 */ /* 0x000fcc000f8e18ff */
        /* <DEDUP_REMOVED lines=13> */
[----:B---3--:R-:W-:Y:S01]  /*bb00*/  FADD.FTZ R97, R161, R150 ;  /* 0x00000096a1617221 */ /* 0x008fe20000010000 */
[----:B------:R-:W-:-:S06]  /*bb10*/  FFMA.FTZ R150, R103, R88, -R110 ;  /* 0x0000005867967223 */ /* 0x000fcc000001086e */
        /* <DEDUP_REMOVED lines=15> */
[----:B----4-:R-:W-:Y:S01]  /*bc10*/  FADD.FTZ R97, R153, R152 ;  /* 0x0000009899617221 */ /* 0x010fe20000010000 */
[----:B------:R-:W-:-:S06]  /*bc20*/  FFMA.FTZ R152, R237, R88, -R110 ;  /* 0x00000058ed987223 */ /* 0x000fcc000001086e */
        /* <DEDUP_REMOVED lines=14> */
[----:B------:R-:W-:-:S05]  /*bd10*/  @P1 VIADD R10, R99, 0x34840 ;  /* 0x00034840630a1836 */ /* 0x000fca0000000000 */
[----:B--2---:R-:W-:Y:S01]  /*bd20*/  @P1 PRMT R10, R230, 0x654, R10 ;  /* 0x00000654e60a1816 */ /* 0x004fe2000000000a */
[----:B------:R-:W2:Y:S01]  /*bd30*/  MUFU.EX2 R214, R214 ;  /* 0x000000d600d67308 */ /* 0x000ea20000000800 */
[----:B-1----:R-:W-:Y:S02]  /*bd40*/  FADD.FTZ R97, R145, R154 ;  /* 0x0000009a91617221 */ /* 0x002fe40000010000 */
[----:B------:R1:W-:Y:S05]  /*bd50*/  @P1 SYNCS.ARRIVE.TRANS64.RED.A1T0 RZ, [R10+URZ], RZ ;  /* 0x000000ff0aff19a7 */ /* 0x0003ea000810043f */
[----:B------:R-:W3:Y:S01]  /*bd60*/  MUFU.EX2 R215, R215 ;  /* 0x000000d700d77308 */ /* 0x000ee20000000800 */
[----:B----4-:R-:W-:-:S07]  /*bd70*/  FADD.FTZ R154, R148, R11 ;  /* 0x0000000b949a7221 */ /* 0x010fce0000010000 */
[----:B------:R-:W4:Y:S01]  /*bd80*/  MUFU.EX2 R137, R137 ;  /* 0x0000008900897308 */ /* 0x000f220000000800 */
[----:B--2---:R-:W-:-:S07]  /*bd90*/  FADD.FTZ R110, R214, R97 ;  /* 0x00000061d66e7221 */ /* 0x004fce0000010000 */
[----:B------:R-:W1:Y:S01]  /*bda0*/  MUFU.EX2 R150, R150 ;  /* 0x0000009600967308 */ /* 0x000e620000000800 */
[----:B---3--:R-:W-:-:S07]  /*bdb0*/  FADD.FTZ R11, R215, R154 ;  /* 0x0000009ad70b7221 */ /* 0x008fce0000010000 */
[----:B------:R-:W2:Y:S01]  /*bdc0*/  MUFU.EX2 R216, R216 ;  /* 0x000000d800d87308 */ /* 0x000ea20000000800 */
[----:B----4-:R-:W-:-:S07]  /*bdd0*/  FADD.FTZ R97, R137, R110 ;  /* 0x0000006e89617221 */ /* 0x010fce0000010000 */
        /* <DEDUP_REMOVED lines=14> */
[----:B--2---:R-:W-:-:S03]  /*bec0*/  FADD.FTZ R10, R219, R10 ;  /* 0x0000000adb0a7221 */ /* 0x004fc60000010000 */
[----:B---3--:R-:W-:Y:S01]  /*bed0*/  FADD.FTZ R11, R95, R110 ;  /* 0x0000006e5f0b7221 */ /* 0x008fe20000010000 */
[----:B------:R-:W-:Y:S06]  /*bee0*/  @!P0 BRA `(.L_x_5658) ;  /* 0x0000000000048947 */ /* 0x000fec0003800000 */
[----:B------:R-:W-:Y:S01]  /*bef0*/  BPT.TRAP 0x1 ;  /* 0x000000040000795c */ /* 0x000fe20000300000 */
.L_x_5658:
[----:B------:R-:W2:Y:S01]  /*bf00*/  LDL R99, [R1] ;  /* 0x0000000001637983 */ /* 0x000ea20000100800 */
[----:B------:R-:W-:Y:S01]  /*bf10*/  ISETP.NE.AND P1, PT, R22, RZ, PT ;  /* 0x000000ff1600720c */ /* 0x000fe20003f25270 */
[----:B------:R-:W-:Y:S01]  /*bf20*/  UMOV UR60, UR61 ;  /* 0x0000003d003c7c82 */ /* 0x000fe20008000000 */
[----:B------:R-:W-:Y:S01]  /*bf30*/  MOV R97, UR37 ;  /* 0x0000002500617c02 */ /* 0x000fe20008000f00 */
[----:B------:R-:W-:Y:S01]  /*bf40*/  UMOV UR37, UR38 ;  /* 0x0000002600257c82 */ /* 0x000fe20008000000 */
        /* <DEDUP_REMOVED lines=9> */
[----:B------:R-:W-:Y:S01]  /*bfe0*/  @P1 LEA R97, R97, UR39, 0x3 ;  /* 0x0000002761611c11 */ /* 0x000fe2000f8e18ff */
[-C--:B------:R-:W-:Y:S01]  /*bff0*/  FMUL.FTZ R39, R39, R12.reuse ;  /* 0x0000000c27277220 */ /* 0x080fe20000410000 */
[-C--:B------:R-:W-:Y:S01]  /*c000*/  FMUL.FTZ R42, R42, R12.reuse ;  /* 0x0000000c2a2a7220 */ /* 0x080fe20000410000 */
[-C--:B------:R-:W-:Y:S01]  /*c010*/  FMUL.FTZ R43, R43, R12.reuse ;  /* 0x0000000c2b2b7220 */ /* 0x080fe20000410000 */
[----:B------:R-:W-:Y:S01]  /*c020*/  FMUL.FTZ R46, R46, R12 ;  /* 0x0000000c2e2e7220 */ /* 0x000fe20000410000 */
[----:B------:R-:W-:-:S02]  /*c030*/  @P1 VIADD R97, R97, 0x34860 ;  /* 0x0003486061611836 */ /* 0x000fc40000000000 */
        /* <DEDUP_REMOVED lines=86> */
[----:B------:R-:W-:Y:S01]  /*c5a0*/  IMAD.MOV.U32 R14, RZ, RZ, R91 ;  /* 0x000000ffff0e7224 */ /* 0x000fe200078e005b */
[----:B------:R-:W-:Y:S01]  /*c5b0*/  F2FP.BF16.F32.PACK_AB R210, R149, R210 ;  /* 0x000000d295d2723e */ /* 0x000fe200000010ff */
[----:B------:R-:W-:Y:S01]  /*c5c0*/  IMAD.MOV.U32 R12, RZ, RZ, R89 ;  /* 0x000000ffff0c7224 */ /* 0x000fe200078e0059 */
        /* <DEDUP_REMOVED lines=8> */
[----:B--2---:R-:W-:-:S04]  /*c650*/  @P1 PRMT R97, R99, 0x654, R97 ;  /* 0x0000065463611816 */ /* 0x004fc80000000061 */
[----:B------:R1:W-:Y:S01]  /*c660*/  @P1 SYNCS.ARRIVE.TRANS64.RED.A1T0 RZ, [R97+URZ], RZ ;  /* 0x000000ff61ff19a7 */ /* 0x0003e2000810043f */
[C---:B------:R-:W-:Y:S01]  /*c670*/  ISETP.GT.AND P1, PT, R13.reuse, RZ, PT ;  /* 0x000000ff0d00720c */ /* 0x040fe20003f24270 */
[----:B------:R-:W-:-:S12]  /*c680*/  VIADD R13, R13, 0xffffffff ;  /* 0xffffffff0d0d7836 */ /* 0x000fd80000000000 */
[----:B-1----:R-:W-:Y:S05]  /*c690*/  @P1 BRA `(.L_x_5659) ;  /* 0xffffffa800381947 */ /* 0x002fea000383ffff */
.L_x_5648:
[----:B------:R-:W-:Y:S06]  /*c6a0*/  BAR.ARV 0x8, 0x120 ;  /* 0x0204800000007b1d */ /* 0x000fec0000002000 */
[----:B------:R-:W-:Y:S05]  /*c6b0*/  @!P0 BRA `(.L_x_5660) ;  /* 0x0000000000048947 */ /* 0x000fea0003800000 */
[----:B------:R-:W-:Y:S01]  /*c6c0*/  BPT.TRAP 0x1 ;  /* 0x000000040000795c */ /* 0x000fe20000300000 */
.L_x_5660:
[----:B------:R-:W-:Y:S01]  /*c6d0*/  ULEA UR5, UR38, UR39, 0x3 ;  /* 0x0000002726057291 */ /* 0x000fe2000f8e183f */
[----:B------:R-:W-:-:S05]  /*c6e0*/  IMAD.U32 R0, RZ, RZ, UR61 ;  /* 0x0000003dff007e24 */ /* 0x000fca000f8e00ff */
[----:B------:R-:W-:-:S04]  /*c6f0*/  SHF.L.U32 R0, R0, 0x1f, RZ ;  /* 0x0000001f00007819 */ /* 0x000fc800000006ff */
[----:B------:R1:W2:Y:S01]  /*c700*/  SYNCS.PHASECHK.TRANS64.TRYWAIT P1, [UR5+0x34850], R0 ;  /* 0x03485000ff0075a7 */ /* 0x0002a20008020145 */
[----:B------:R-:W-:Y:S05]  /*c710*/  @!P0 BRA `(.L_x_5661) ;  /* 0x0000000000048947 */ /* 0x000fea0003800000 */
[----:B------:R-:W-:Y:S01]  /*c720*/  BPT.TRAP 0x1 ;  /* 0x000000040000795c */ /* 0x000fe20000300000 */
.L_x_5661:
[----:B--2---:R-:W-:Y:S05]  /*c730*/  @P1 BRA `(.L_x_5662) ;  /* 0x0000000000081947 */ /* 0x004fea0003800000 */
[----:B------:R-:W2:Y:S02]  /*c740*/  SYNCS.PHASECHK.TRANS64.TRYWAIT P1, [UR5+0x34850], R0 ;  /* 0x03485000ff0075a7 */ /* 0x000ea40008020145 */
[----:B--2---:R-:W-:Y:S05]  /*c750*/  @!P1 BRA `(.L_x_5663) ;  /* 0x0000004400f89947 */ /* 0x004fea0003800000 */
.L_x_5662:
[----:B------:R-:W-:Y:S01]  /*c760*/  UIADD3 UR4, UR39, 0x400, URZ ;  /* 0x0000040027047890 */ /* 0x000fe2000fffe03f */
[----:B------:R-:W-:Y:S01]  /*c770*/  WARPGROUP.ARRIVE ;  /* 0x00000000000079c5 */ /* 0x000fe20000000000 */
[----:B------:R-:W-:Y:S01]  /*c780*/  UMOV UR7, 0x40000040 ;  /* 0x4000004000077882 */ /* 0x000fe20000000000 */
[----:B--2---:R-:W2:Y:S01]  /*c790*/  SHFL.BFLY PT, R3, R10, 0x2, 0x1f ;  /* 0x0c401f000a037f89 */ /* 0x004ea200000e0000 */
[----:B------:R-:W-:Y:S01]  /*c7a0*/  USHF.R.U32.HI UR4, URZ, 0x4, UR4 ;  /* 0x000000043f047899 */ /* 0x000fe20008011604 */
[----:B------:R-:W-:Y:S01]  /*c7b0*/  IMAD.MOV.U32 R4, RZ, RZ, RZ ;  /* 0x000000ffff047224 */ /* 0x000fe200078e00ff */
[----:B------:R-:W-:Y:S01]  /*c7c0*/  MOV R7, RZ ;  /* 0x000000ff00077202 */ /* 0x000fe20000000f00 */
[----:B-1----:R-:W1:Y:S01]  /*c7d0*/  SHFL.BFLY PT, R0, R11, 0x2, 0x1f ;  /* 0x0c401f000b007f89 */ /* 0x002e6200000e0000 */
[----:B------:R-:W-:-:S04]  /*c7e0*/  ULOP3.LUT UR4, UR4, 0x3fff, URZ, 0xc0, !UPT ;  /* 0x00003fff04047892 */ /* 0x000fc8000f8ec03f */
[----:B------:R-:W-:-:S04]  /*c7f0*/  ULOP3.LUT UR4, UR4, 0x5800000, URZ, 0xfc, !UPT ;  /* 0x0580000004047892 */ /* 0x000fc8000f8efc3f */
[----:B------:R-:W-:-:S07]  /*c800*/  UIMAD UR4, UR38, 0xb00, UR4 ;  /* 0x00000b00260478a4 */ /* 0x000fce000f8e0204 */
[----:B------:R-:W-:Y:S02]  /*c810*/  UMOV UR6, UR4 ;  /* 0x0000000400067c82 */ /* 0x000fe40008000000 */
[----:B------:R-:W-:Y:S01]  /*c820*/  HGMMA.64x128x16.F32.BF16 R24, R176, gdesc[UR4].tnspB, R24, gsb0 ;  /* 0x41e00004b0187df0 */ /* 0x000fe20008001818 */
[----:B------:R-:W-:Y:S01]  /*c830*/  UIADD3 UR6, UR4, 0x80, URZ ;  /* 0x0000008004067890 */ /* 0x000fe2000fffe03f */
[----:B--2---:R-:W-:Y:S01]  /*c840*/  FADD.FTZ R3, R3, R10 ;  /* 0x0000000a03037221 */ /* 0x004fe20000010000 */
[----:B------:R-:W-:Y:S01]  /*c850*/  UMOV UR7, 0x40000040 ;  /* 0x4000004000077882 */ /* 0x000fe20000000000 */
[----:B-1----:R-:W-:-:S03]  /*c860*/  FADD.FTZ R2, R0, R11 ;  /* 0x0000000b00027221 */ /* 0x002fc60000010000 */
[----:B------:R-:W1:Y:S04]  /*c870*/  SHFL.BFLY PT, R0, R3, 0x1, 0x1f ;  /* 0x0c201f0003007f89 */ /* 0x000e6800000e0000 */
[----:B------:R-:W2:Y:S01]  /*c880*/  SHFL.BFLY PT, R5, R2, 0x1, 0x1f ;  /* 0x0c201f0002057f89 */ /* 0x000ea200000e0000 */
[----:B-1----:R-:W-:Y:S01]  /*c890*/  FADD.FTZ R9, R3, R0 ;  /* 0x0000000003097221 */ /* 0x002fe20000010000 */
[----:B------:R-:W-:Y:S02]  /*c8a0*/  IMAD.MOV.U32 R0, RZ, RZ, -0x800000 ;  /* 0xff800000ff007424 */ /* 0x000fe400078e00ff */
[----:B--2---:R-:W-:Y:S02]  /*c8b0*/  FADD.FTZ R12, R2, R5 ;  /* 0x00000005020c7221 */ /* 0x004fe40000010000 */
[----:B------:R-:W-:Y:S01]  /*c8c0*/  FSETP.NE.FTZ.AND P1, PT, R9, RZ, PT ;  /* 0x000000ff0900720b */ /* 0x000fe20003f35000 */
[----:B------:R-:W-:-:S02]  /*c8d0*/  IMAD.MOV.U32 R2, RZ, RZ, -0x800000 ;  /* 0xff800000ff027424 */ /* 0x000fc400078e00ff */
        /* <DEDUP_REMOVED lines=61> */
[----:B-1-34-:R-:W-:Y:S05]  /*ccb0*/  @!P0 BRA `(.L_x_5664) ;  /* 0x0000000000048947 */ /* 0x01afea0003800000 */
[----:B------:R-:W-:Y:S01]  /*ccc0*/  BPT.TRAP 0x1 ;  /* 0x000000040000795c */ /* 0x000fe20000300000 */
.L_x_5664:
[----:B------:R-:W2:Y:S01]  /*ccd0*/  LDL R9, [R1] ;  /* 0x0000000001097983 */ /* 0x000ea20000100800 */
[----:B------:R-:W-:Y:S01]  /*cce0*/  IADD3 R5, P0, R16, 0x20, RZ ;  /* 0x0000002010057810 */ /* 0x000fe20007f1e0ff */
[-C--:B------:R-:W-:Y:S01]  /*ccf0*/  FMUL.FTZ R8, R26, R7.reuse ;  /* 0x000000071a087220 */ /* 0x080fe20000410000 */
[----:B------:R-:W-:Y:S01]  /*cd00*/  ISETP.NE.AND P3, PT, R22, RZ, PT ;  /* 0x000000ff1600720c */ /* 0x000fe20003f65270 */
[----:B------:R-:W-:Y:S01]  /*cd10*/  IMAD.U32 R3, RZ, RZ, UR5 ;  /* 0x00000005ff037e24 */ /* 0x000fe2000f8e00ff */
[----:B------:R-:W-:Y:S01]  /*cd20*/  LOP3.LUT R26, R5, 0x380, RZ, 0xc0, !PT ;  /* 0x00000380051a7812 */ /* 0x000fe200078ec0ff */
[-C--:B------:R-:W-:Y:S01]  /*cd30*/  FMUL.FTZ R27, R27, R7.reuse ;  /* 0x000000071b1b7220 */ /* 0x080fe20000410000 */
[-C--:B------:R-:W-:Y:S01]  /*cd40*/  FMUL.FTZ R31, R31, R7.reuse ;  /* 0x000000071f1f7220 */ /* 0x080fe20000410000 */
[-C--:B------:R-:W-:Y:S01]  /*cd50*/  FMUL.FTZ R30, R30, R7.reuse ;  /* 0x000000071e1e7220 */ /* 0x080fe20000410000 */
[----:B------:R-:W-:Y:S01]  /*cd60*/  SHF.R.U64 R26, R26, 0x3, RZ ;  /* 0x000000031a1a7819 */ /* 0x000fe200000012ff */
[-C--:B------:R-:W-:Y:S01]  /*cd70*/  FMUL.FTZ R35, R35, R7.reuse ;  /* 0x0000000723237220 */ /* 0x080fe20000410000 */
[-C--:B------:R-:W-:Y:S01]  /*cd80*/  FMUL.FTZ R34, R34, R7.reuse ;  /* 0x0000000722227220 */ /* 0x080fe20000410000 */
[----:B------:R-:W-:Y:S01]  /*cd90*/  FMUL.FTZ R39, R39, R7 ;  /* 0x0000000727277220 */ /* 0x000fe20000410000 */
[----:B------:R-:W-:Y:S01]  /*cda0*/  LOP3.LUT R26, R26, R5, RZ, 0x3c, !PT ;  /* 0x000000051a1a7212 */ /* 0x000fe200078e3cff */
[----:B------:R-:W-:Y:S01]  /*cdb0*/  FMUL.FTZ R38, R38, R7 ;  /* 0x0000000726267220 */ /* 0x000fe20000410000 */
[----:B------:R-:W-:Y:S01]  /*cdc0*/  LOP3.LUT R5, R16, 0x380, RZ, 0xc0, !PT ;  /* 0x0000038010057812 */ /* 0x000fe200078ec0ff */
[----:B------:R-:W-:-:S02]  /*cdd0*/  @P3 VIADD R3, R3, 0x34860 ;  /* 0x0003486003033836 */ /* 0x000fc40000000000 */
[-C--:B------:R-:W-:Y:S01]  /*cde0*/  FMUL.FTZ R43, R43, R7.reuse ;  /* 0x000000072b2b7220 */ /* 0x080fe20000410000 */
[-C--:B------:R-:W-:Y:S01]  /*cdf0*/  FMUL.FTZ R42, R42, R7.reuse ;  /* 0x000000072a2a7220 */ /* 0x080fe20000410000 */
[----:B------:R-:W-:Y:S01]  /*ce00*/  SHF.R.U64 R5, R5, 0x3, RZ ;  /* 0x0000000305057819 */ /* 0x000fe200000012ff */
        /* <DEDUP_REMOVED lines=56> */
[----:B------:R-:W-:Y:S01]  /*d190*/  LOP3.LUT R4, R5, R16, RZ, 0x3c, !PT ;  /* 0x0000001005047212 */ /* 0x000fe200078e3cff */
[--C-:B------:R-:W-:Y:S01]  /*d1a0*/  IMAD.MOV.U32 R5, RZ, RZ, R17.reuse ;  /* 0x000000ffff057224 */ /* 0x100fe200078e0011 */
[----:B------:R-:W-:Y:S01]  /*d1b0*/  LOP3.LUT R14, R15, 0x380, RZ, 0xc0, !PT ;  /* 0x000003800f0e7812 */ /* 0x000fe200078ec0ff */
[----:B------:R-:W-:Y:S01]  /*d1c0*/  UIADD3 UR35, -UR36, URZ, URZ ;  /* 0x0000003f24237290 */ /* 0x000fe2000fffe13f */
[----:B------:R-:W-:Y:S01]  /*d1d0*/  LOP3.LUT R24, R7, 0x380, RZ, 0xc0, !PT ;  /* 0x0000038007187812 */ /* 0x000fe200078ec0ff */
[----:B------:R-:W-:Y:S01]  /*d1e0*/  ULDC UR4, c[0x0][0xdb4] ;  /* 0x00036d0000047ab9 */ /* 0x000fe20000000800 */
[----:B------:R-:W-:Y:S01]  /*d1f0*/  SHF.R.U64 R14, R14, 0x3, RZ ;  /* 0x000000030e0e7819 */ /* 0x000fe200000012ff */
[----:B------:R-:W-:Y:S01]  /*d200*/  ULDC UR5, c[0x0][0xda8] ;  /* 0x00036a0000057ab9 */ /* 0x000fe20000000800 */
[----:B------:R-:W-:Y:S01]  /*d210*/  R2UR UR7, R224 ;  /* 0x00000000e00772ca */ /* 0x000fe200000e0000 */
[----:B------:R-:W-:Y:S01]  /*d220*/  ULDC.64 UR8, c[0x0][0xb70] ;  /* 0x0002dc0000087ab9 */ /* 0x000fe20000000a00 */
[----:B------:R-:W-:Y:S01]  /*d230*/  SHF.R.U64 R24, R24, 0x3, RZ ;  /* 0x0000000318187819 */ /* 0x000fe200000012ff */
[----:B------:R-:W-:Y:S01]  /*d240*/  ULDC.64 UR12, c[0x0][0x208] ;  /* 0x00008200000c7ab9 */ /* 0x000fe20000000a00 */
[----:B------:R-:W-:Y:S01]  /*d250*/  LOP3.LUT R14, R14, R15, RZ, 0x3c, !PT ;  /* 0x0000000f0e0e7212 */ /* 0x000fe200078e3cff */
[----:B------:R-:W-:Y:S01]  /*d260*/  IMAD.X R15, RZ, RZ, R17, P6 ;  /* 0x000000ffff0f7224 */ /* 0x000fe200030e0611 */
[----:B------:R-:W-:-:S02]  /*d270*/  LOP3.LUT R24, R24, R7, RZ, 0x3c, !PT ;  /* 0x0000000718187212 */ /* 0x000fc400078e3cff */
[----:B------:R-:W-:Y:S02]  /*d280*/  R2UR UR6, R223 ;  /* 0x00000000df0672ca */ /* 0x000fe400000e0000 */
[C---:B------:R-:W-:Y:S02]  /*d290*/  IADD3 R21, P2, R16.reuse, 0x60, RZ ;  /* 0x0000006010157810 */ /* 0x040fe40007f5e0ff */
[C---:B------:R-:W-:Y:S01]  /*d2a0*/  IADD3 R11, P4, R16.reuse, 0x4040, RZ ;  /* 0x00004040100b7810 */ /* 0x040fe20007f9e0ff */
[----:B------:R-:W-:Y:S01]  /*d2b0*/  UIMAD UR35, UR4, UR35, UR7 ;  /* 0x00000023042372a4 */ /* 0x000fe2000f8e0207 */
[----:B------:R-:W-:Y:S01]  /*d2c0*/  LOP3.LUT R20, R21, 0x380, RZ, 0xc0, !PT ;  /* 0x0000038015147812 */ /* 0x000fe200078ec0ff */
[----:B------:R-:W-:Y:S01]  /*d2d0*/  UIADD3 UR34, -UR7, URZ, URZ ;  /* 0x0000003f07227290 */ /* 0x000fe2000fffe13f */
[----:B------:R-:W-:Y:S01]  /*d2e0*/  IADD3 R13, P5, R16, 0x4020, RZ ;  /* 0x00004020100d7810 */ /* 0x000fe20007fbe0ff */
[----:B------:R-:W-:Y:S01]  /*d2f0*/  USHF.R.S32.HI UR4, URZ, 0x1f, UR35 ;  /* 0x0000001f3f047899 */ /* 0x000fe20008011423 */
[----:B------:R-:W-:Y:S01]  /*d300*/  SHF.R.U64 R20, R20, 0x3, RZ ;  /* 0x0000000314147819 */ /* 0x000fe200000012ff */
[----:B------:R-:W-:Y:S01]  /*d310*/  USHF.R.S32.HI UR7, URZ, 0x1f, UR36 ;  /* 0x0000001f3f077899 */ /* 0x000fe20008011424 */
[----:B------:R-:W-:Y:S01]  /*d320*/  LOP3.LUT R10, R11, 0x380, RZ, 0xc0, !PT ;  /* 0x000003800b0a7812 */ /* 0x000fe200078ec0ff */
[----:B------:R-:W-:Y:S01]  /*d330*/  UIMAD UR34, UR5, UR34, UR6 ;  /* 0x00000022052272a4 */ /* 0x000fe2000f8e0206 */
[----:B------:R-:W-:Y:S01]  /*d340*/  LOP3.LUT R12, R13, 0x380, RZ, 0xc0, !PT ;  /* 0x000003800d0c7812 */ /* 0x000fe200078ec0ff */
[----:B------:R-:W-:Y:S01]  /*d350*/  UIMAD UR6, UR4, UR8, URZ ;  /* 0x00000008040672a4 */ /* 0x000fe2000f8e023f */
[----:B------:R-:W-:Y:S01]  /*d360*/  LOP3.LUT R20, R20, R21, RZ, 0x3c, !PT ;  /* 0x0000001514147212 */ /* 0x000fe200078e3cff */
[----:B------:R-:W-:Y:S01]  /*d370*/  USHF.L.U32 UR34, UR34, 0x7, URZ ;  /* 0x0000000722227899 */ /* 0x000fe2000800063f */
[----:B------:R-:W-:Y:S01]  /*d380*/  SHF.R.U64 R10, R10, 0x3, RZ ;  /* 0x000000030a0a7819 */ /* 0x000fe200000012ff */
[----:B------:R-:W-:Y:S01]  /*d390*/  UIMAD.WIDE.U32 UR4, UR35, UR8, URZ ;  /* 0x00000008230472a5 */ /* 0x000fe2000f8e003f */
[----:B------:R-:W-:Y:S01]  /*d3a0*/  IMAD.X R21, RZ, RZ, R17, P2 ;  /* 0x000000ffff157224 */ /* 0x000fe200010e0611 */
[----:B------:R-:W-:Y:S01]  /*d3b0*/  UIMAD UR6, UR35, UR9, UR6 ;  /* 0x00000009230672a4 */ /* 0x000fe2000f8e0206 */
[----:B------:R-:W-:-:S02]  /*d3c0*/  SHF.R.U64 R12, R12, 0x3, RZ ;  /* 0x000000030c0c7819 */ /* 0x000fc400000012ff */
[----:B------:R-:W-:Y:S01]  /*d3d0*/  LOP3.LUT R10, R10, R11, RZ, 0x3c, !PT ;  /* 0x0000000b0a0a7212 */ /* 0x000fe200078e3cff */
[----:B------:R-:W-:Y:S01]  /*d3e0*/  UIADD3 UR6, UR5, UR6, URZ ;  /* 0x0000000605067290 */ /* 0x000fe2000fffe03f */
[----:B------:R-:W-:Y:S01]  /*d3f0*/  LOP3.LUT R12, R12, R13, RZ, 0x3c, !PT ;  /* 0x0000000d0c0c7212 */ /* 0x000fe200078e3cff */
[--C-:B------:R-:W-:Y:S01]  /*d400*/  IMAD.X R11, RZ, RZ, R17.reuse, P4 ;  /* 0x000000ffff0b7224 */ /* 0x100fe200020e0611 */
[----:B------:R-:W-:Y:S01]  /*d410*/  F2FP.BF16.F32.PACK_AB R64, R65, R64 ;  /* 0x000000404140723e */ /* 0x000fe200000010ff */
[----:B------:R-:W-:Y:S01]  /*d420*/  IMAD.X R13, RZ, RZ, R17, P5 ;  /* 0x000000ffff0d7224 */ /* 0x000fe200028e0611 */
[----:B------:R-:W-:Y:S02]  /*d430*/  F2FP.BF16.F32.PACK_AB R65, R67, R66 ;  /* 0x000000424341723e */ /* 0x000fe400000010ff */
[----:B------:R-:W-:Y:S02]  /*d440*/  MOV R19, R10 ;  /* 0x0000000a00137202 */ /* 0x000fe40000000f00 */
        /* <DEDUP_REMOVED lines=13> */
[----:B--2---:R-:W-:-:S04]  /*d520*/  @P3 PRMT R3, R9, 0x654, R3 ;  /* 0x0000065409033816 */ /* 0x004fc80000000003 */
[----:B------:R1:W-:Y:S01]  /*d530*/  @P3 SYNCS.ARRIVE.TRANS64.RED.A1T0 RZ, [R3+URZ], RZ ;  /* 0x000000ff03ff39a7 */ /* 0x0003e2000810043f */
[----:B------:R-:W-:Y:S01]  /*d540*/  BAR.SYNC.DEFER_BLOCKING 0x1, 0x100 ;  /* 0x0044000000007b1d */ /* 0x000fe20000010000 */
[----:B------:R-:W-:-:S04]  /*d550*/  IADD3 R9, P3, R16, 0x4060, RZ ;  /* 0x0000406010097810 */ /* 0x000fc80007f7e0ff */
[----:B------:R-:W-:Y:S02]  /*d560*/  LOP3.LUT R7, R9, 0x380, RZ, 0xc0, !PT ;  /* 0x0000038009077812 */ /* 0x000fe400078ec0ff */
[----:B-1----:R-:W-:Y:S02]  /*d570*/  MOV R3, R4 ;  /* 0x0000000400037202 */ /* 0x002fe40000000f00 */
[----:B------:R-:W-:Y:S01]  /*d580*/  F2FP.BF16.F32.PACK_AB R5, R27, R8 ;  /* 0x000000081b05723e */ /* 0x000fe200000010ff */
[----:B------:R-:W-:Y:S01]  /*d590*/  IMAD.X R27, RZ, RZ, R17, P0 ;  /* 0x000000ffff1b7224 */ /* 0x000fe200000e0611 */
[----:B------:R-:W-:Y:S02]  /*d5a0*/  F2FP.BF16.F32.PACK_AB R4, R25, R6 ;  /* 0x000000061904723e */ /* 0x000fe400000010ff */
[----:B------:R-:W-:Y:S02]  /*d5b0*/  IADD3.X R25, RZ, R17, RZ, P1, !PT ;  /* 0x00000011ff197210 */ /* 0x000fe40000ffe4ff */
[----:B------:R-:W-:-:S02]  /*d5c0*/  F2FP.BF16.F32.PACK_AB R6, R29, R28 ;  /* 0x0000001c1d06723e */ /* 0x000fc400000010ff */
[----:B------:R-:W-:Y:S02]  /*d5d0*/  MOV R28, R26 ;  /* 0x0000001a001c7202 */ /* 0x000fe40000000f00 */
[----:B------:R-:W-:Y:S02]  /*d5e0*/  MOV R27, R24 ;  /* 0x00000018001b7202 */ /* 0x000fe40000000f00 */
[----:B------:R-:W-:Y:S02]  /*d5f0*/  MOV R25, R14 ;  /* 0x0000000e00197202 */ /* 0x000fe40000000f00 */
[----:B------:R-:W1:Y:S01]  /*d600*/  LDC.64 R14, c[0x0][0xb78] ;  /* 0x0002de00ff0e7b82 */ /* 0x000e620000000a00 */
[----:B------:R-:W-:Y:S02]  /*d610*/  SHF.R.U64 R8, R7, 0x3, RZ ;  /* 0x0000000307087819 */ /* 0x000fe400000012ff */
[----:B------:R-:W-:Y:S01]  /*d620*/  F2FP.BF16.F32.PACK_AB R7, R31, R30 ;  /* 0x0000001e1f07723e */ /* 0x000fe200000010ff */
[----:B------:R-:W-:Y:S01]  /*d630*/  VIADD R31, R227, UR34 ;  /* 0x00000022e31f7c36 */ /* 0x000fe20008000000 */
[----:B------:R-:W-:Y:S01]  /*d640*/  LOP3.LUT R8, R8, R9, RZ, 0x3c, !PT ;  /* 0x0000000908087212 */ /* 0x000fe200078e3cff */
[----:B------:R-:W-:Y:S01]  /*d650*/  IMAD.X R9, RZ, RZ, R17, P3 ;  /* 0x000000ffff097224 */ /* 0x000fe200018e0611 */
[----:B------:R-:W-:Y:S01]  /*d660*/  MOV R26, R20 ;  /* 0x00000014001a7202 */ /* 0x000fe20000000f00 */
[----:B------:R2:W-:Y:S01]  /*d670*/  STSM.16.M88.4 [R3], R4 ;  /* 0x0000000403007844 */ /* 0x0005e20000000200 */
[----:B------:R-:W-:Y:S01]  /*d680*/  LOP3.LUT P0, RZ, R222, 0x3, RZ, 0xc0, !PT ;  /* 0x00000003deff7812 */ /* 0x000fe2000780c0ff */
[----:B------:R-:W-:Y:S01]  /*d690*/  IMAD.U32 R21, RZ, RZ, UR5 ;  /* 0x00000005ff157e24 */ /* 0x000fe2000f8e00ff */
[----:B------:R-:W-:Y:S01]  /*d6a0*/  MOV R20, UR4 ;  /* 0x0000000400147c02 */ /* 0x000fe20008000f00 */
[----:B------:R-:W-:Y:S01]  /*d6b0*/  IMAD.U32 R21, RZ, RZ, UR6 ;  /* 0x00000006ff157e24 */ /* 0x000fe2000f8e00ff */
[----:B------:R-:W-:Y:S01]  /*d6c0*/  ULDC UR4, c[0x0][0xa88] ;  /* 0x0002a20000047ab9 */ /* 0x000fe20000000800 */
[----:B------:R-:W-:-:S02]  /*d6d0*/  MOV R24, R12 ;  /* 0x0000000c00187202 */ /* 0x000fc40000000f00 */
[----:B------:R-:W-:Y:S02]  /*d6e0*/  F2FP.BF16.F32.PACK_AB R12, R49, R48 ;  /* 0x00000030310c723e */ /* 0x000fe400000010ff */
[----:B------:R-:W-:Y:S02]  /*d6f0*/  F2FP.BF16.F32.PACK_AB R13, R51, R50 ;  /* 0x00000032330d723e */ /* 0x000fe400000010ff */
[----:B------:R-:W-:Y:S02]  /*d700*/  SHF.R.S32.HI R29, RZ, 0x1f, R31 ;  /* 0x0000001fff1d7819 */ /* 0x000fe4000001141f */
[----:B--2---:R-:W-:Y:S01]  /*d710*/  MOV R3, R8 ;  /* 0x0000000800037202 */ /* 0x004fe20000000f00 */
[----:B------:R-:W-:Y:S01]  /*d720*/  VIADD R9, R31, 0x8 ;  /* 0x000000081f097836 */ /* 0x000fe20000000000 */
[----:B------:R-:W-:Y:S01]  /*d730*/  F2FP.BF16.F32.PACK_AB R4, R33, R32 ;  /* 0x000000202104723e */ /* 0x000fe200000010ff */
[C---:B-1----:R-:W-:Y:S01]  /*d740*/  IMAD R8, R14.reuse, UR7, RZ ;  /* 0x000000070e087c24 */ /* 0x042fe2000f8e02ff */
[----:B------:R-:W-:Y:S01]  /*d750*/  F2FP.BF16.F32.PACK_AB R5, R35, R34 ;  /* 0x000000222305723e */ /* 0x000fe200000010ff */
[----:B------:R-:W-:Y:S01]  /*d760*/  IMAD.WIDE.U32 R20, R14, UR36, R20 ;  /* 0x000000240e147c25 */ /* 0x000fe2000f8e0014 */
[----:B------:R-:W-:-:S02]  /*d770*/  F2FP.BF16.F32.PACK_AB R6, R37, R36 ;  /* 0x000000242506723e */ /* 0x000fc400000010ff */
[----:B------:R-:W-:Y:S01]  /*d780*/  F2FP.BF16.F32.PACK_AB R7, R39, R38 ;  /* 0x000000262707723e */ /* 0x000fe200000010ff */
[----:B------:R-:W-:Y:S01]  /*d790*/  IMAD R30, R15, UR36, R8 ;  /* 0x000000240f1e7c24 */ /* 0x000fe2000f8e0208 */
[----:B------:R-:W-:Y:S02]  /*d7a0*/  ISETP.GE.OR P1, PT, R9, UR4, P0 ;  /* 0x0000000409007c0c */ /* 0x000fe40008726670 */
[----:B------:R-:W-:Y:S01]  /*d7b0*/  F2FP.BF16.F32.PACK_AB R8, R41, R40 ;  /* 0x000000282908723e */ /* 0x000fe200000010ff */
[----:B------:R1:W-:Y:S01]  /*d7c0*/  STSM.16.M88.4 [R28], R4 ;  /* 0x000000041c007844 */ /* 0x0003e20000000200 */
[----:B------:R-:W-:Y:S02]  /*d7d0*/  F2FP.BF16.F32.PACK_AB R9, R43, R42 ;  /* 0x0000002a2b09723e */ /* 0x000fe400000010ff */
[----:B------:R-:W-:Y:S02]  /*d7e0*/  F2FP.BF16.F32.PACK_AB R14, R53, R52 ;  /* 0x00000034350e723e */ /* 0x000fe400000010ff */
[----:B------:R-:W-:Y:S01]  /*d7f0*/  F2FP.BF16.F32.PACK_AB R15, R55, R54 ;  /* 0x00000036370f723e */ /* 0x000fe200000010ff */
[----:B------:R-:W-:Y:S01]  /*d800*/  STSM.16.M88.4 [R27], R8 ;  /* 0x000000081b007844 */ /* 0x000fe20000000200 */
[----:B------:R-:W-:-:S02]  /*d810*/  IADD3 R20, P2, R31, R20, RZ ;  /* 0x000000141f147210 */ /* 0x000fc40007f5e0ff */
[----:B------:R-:W-:Y:S01]  /*d820*/  ISETP.GE.OR P0, PT, R31, UR4, P0 ;  /* 0x000000041f007c0c */ /* 0x000fe20008706670 */
[----:B------:R-:W-:Y:S01]  /*d830*/  STSM.16.M88.4 [R26], R12 ;  /* 0x0000000c1a007844 */ /* 0x000fe20000000200 */
[----:B------:R-:W-:Y:S01]  /*d840*/  ULDC.64 UR4, c[0x0][0xb40] ;  /* 0x0002d00000047ab9 */ /* 0x000fe20000000a00 */
[----:B------:R-:W-:Y:S02]  /*d850*/  IADD3.X R29, R29, R21, R30, P2, !PT ;  /* 0x000000151d1d7210 */ /* 0x000fe400017fe41e */
[----:B-1----:R-:W-:Y:S02]  /*d860*/  F2FP.BF16.F32.PACK_AB R4, R57, R56 ;  /* 0x000000383904723e */ /* 0x002fe400000010ff */
[----:B------:R-:W-:Y:S02]  /*d870*/  F2FP.BF16.F32.PACK_AB R5, R59, R58 ;  /* 0x0000003a3b05723e */ /* 0x000fe400000010ff */
[----:B------:R-:W-:Y:S02]  /*d880*/  F2FP.BF16.F32.PACK_AB R6, R61, R60 ;  /* 0x0000003c3d06723e */ /* 0x000fe400000010ff */
[----:B------:R-:W-:-:S05]  /*d890*/  F2FP.BF16.F32.PACK_AB R7, R63, R62 ;  /* 0x0000003e3f07723e */ /* 0x000fca00000010ff */
[----:B------:R1:W-:Y:S04]  /*d8a0*/  STSM.16.M88.4 [R25], R4 ;  /* 0x0000000419007844 */ /* 0x0003e80000000200 */
[----:B------:R-:W-:Y:S04]  /*d8b0*/  STSM.16.M88.4 [R24], R64 ;  /* 0x0000004018007844 */ /* 0x000fe80000000200 */
[----:B------:R-:W-:Y:S04]  /*d8c0*/  STSM.16.M88.4 [R19], R72 ;  /* 0x0000004813007844 */ /* 0x000fe80000000200 */
[----:B------:R-:W-:Y:S01]  /*d8d0*/  STSM.16.M88.4 [R3], R80 ;  /* 0x0000005003007844 */ /* 0x000fe20000000200 */
[----:B------:R-:W-:Y:S01]  /*d8e0*/  @!PT LDS RZ, [RZ] ;  /* 0x00000000fffff984 */ /* 0x000fe20000000800 */
[----:B------:R-:W-:Y:S01]  /*d8f0*/  @!PT LDS RZ, [RZ] ;  /* 0x00000000fffff984 */ /* 0x000fe20000000800 */
[----:B------:R-:W-:Y:S01]  /*d900*/  @!PT LDS RZ, [RZ] ;  /* 0x00000000fffff984 */ /* 0x000fe20000000800 */
[----:B------:R-:W-:Y:S01]  /*d910*/  @!PT LDS RZ, [RZ] ;  /* 0x00000000fffff984 */ /* 0x000fe20000000800 */
[----:B------:R2:W-:Y:S06]  /*d920*/  MEMBAR.ALL.CTA ;  /* 0x0000000000007992 */ /* 0x0005ec0000008000 */
[----:B--2---:R-:W2:Y:S02]  /*d930*/  FENCE.VIEW.ASYNC.S ;  /* 0x00000000000073c6 */ /* 0x004ea40000000000 */
[----:B--2---:R-:W-:Y:S06]  /*d940*/  BAR.ARV 0x1, 0x120 ;  /* 0x0044800000007b1d */ /* 0x004fec0000002000 */
[C---:B-1----:R-:W-:Y:S01]  /*d950*/  LEA R4, P2, R20.reuse, UR4, 0x2 ;  /* 0x0000000414047c11 */ /* 0x042fe2000f8410ff */
[----:B------:R-:W-:Y:S01]  /*d960*/  ULDC UR4, c[0x0][0xc] ;  /* 0x0000030000047ab9 */ /* 0x000fe20000000800 */
[----:B------:R-:W1:Y:S01]  /*d970*/  SHFL.IDX PT, R6, R226, RZ, 0x1f ;  /* 0x00001fffe2067589 */ /* 0x000e6200000e0000 */
[----:B------:R-:W-:Y:S01]  /*d980*/  UIADD3 UR10, UR4, UR10, URZ ;  /* 0x0000000a040a7290 */ /* 0x000fe2000fffe03f */
[----:B------:R-:W-:-:S05]  /*d990*/  LEA.HI.X R5, R20, UR5, R29, 0x2, P2 ;  /* 0x0000000514057c11 */ /* 0x000fca00090f141d */
[----:B------:R2:W-:Y:S01]  /*d9a0*/  @!P0 STG.E desc[UR12][R4.64], R2 ;  /* 0x0000000204008986 */ /* 0x0005e2000c10190c */
[----:B------:R-:W-:-:S03]  /*d9b0*/  IMAD.U32 R220, RZ, RZ, UR10 ;  /* 0x0000000affdc7e24 */ /* 0x000fc6000f8e00ff */
        /* <DEDUP_REMOVED lines=14> */
[----:B------:R-:W-:Y:S01]  /*daa0*/  UMOV UR7, 0x40 ;  /* 0x0000004000077882 */ /* 0x000fe20000000000 */
[----:B------:R-:W-:-:S05]  /*dab0*/  UMOV UR8, 0x1 ;  /* 0x0000000100087882 */ /* 0x000fca0000000000 */
[----:B------:R1:W-:Y:S02]  /*dac0*/  UTMASTG.5D [UR32], [UR4] ;  /* 0x00000020040073b5 */ /* 0x0003e40008020000 */
[----:B-1----:R-:W-:Y:S01]  /*dad0*/  UMOV UR32, UR6 ;  /* 0x0000000600207c82 */ /* 0x002fe20008000000 */
[----:B------:R-:W-:Y:S01]  /*dae0*/  UMOV UR33, UR7 ;  /* 0x0000000700217c82 */ /* 0x000fe20008000000 */
[----:B------:R-:W-:Y:S01]  /*daf0*/  UIADD3 UR6, UR39, 0x34820, URZ ;  /* 0x0003482027067890 */ /* 0x000fe2000fffe03f */
[----:B------:R1:W-:Y:S03]  /*db00*/  UTMASTG.5D [UR32], [UR4] ;  /* 0x00000020040073b5 */ /* 0x0003e60008020000 */
[----:B------:R-:W-:Y:S02]  /*db10*/  UPRMT UR7, URZ, 0x654, UR6 ;  /* 0x000006543f077896 */ /* 0x000fe40008000006 */
[----:B------:R-:W-:Y:S01]  /*db20*/  UPRMT UR6, UR8, 0x654, UR6 ;  /* 0x0000065408067896 */ /* 0x000fe20008000006 */
[----:B------:R0:W-:Y:S01]  /*db30*/  UTMACMDFLUSH ;  /* 0x00000000000079b7 */ /* 0x0001e20000000000 */
[----:B------:R-:W-:-:S05]  /*db40*/  DEPBAR.LE SB0, 0x0 ;  /* 0x000080000000791a */ /* 0x000fca0000000000 */
[----:B------:R-:W-:Y:S02]  /*db50*/  SYNCS.ARRIVE.TRANS64.RED.A1T0 RZ, [UR7], RZ ;  /* 0x000000ffffff79a7 */ /* 0x000fe40008100407 */
[----:B-1----:R-:W-:Y:S03]  /*db60*/  SYNCS.ARRIVE.TRANS64.RED.A1T0 RZ, [UR6], RZ ;  /* 0x000000ffffff79a7 */ /* 0x002fe60008100406 */
.L_x_5666:
[----:B------:R-:W-:Y:S05]  /*db70*/  BSYNC B0 ;  /* 0x0000000000007941 */ /* 0x000fea0003800000 */
.L_x_5665:
[----:B------:R-:W1:Y:S01]  /*db80*/  LDC R0, c[0x0][0xda4] ;  /* 0x00036900ff007b82 */ /* 0x000e620000000800 */
[----:B------:R-:W-:Y:S01]  /*db90*/  R2UR UR5, R220 ;  /* 0x00000000dc0572ca */ /* 0x000fe200000e0000 */
[----:B------:R-:W-:Y:S01]  /*dba0*/  UIADD3 UR38, UR38, 0x1, URZ ;  /* 0x0000000126267890 */ /* 0x000fe2000fffe03f */
[----:B------:R-:W-:-:S03]  /*dbb0*/  VIADD R221, R221, 0x1 ;  /* 0x00000001dddd7836 */ /* 0x000fc60000000000 */
[----:B------:R-:W-:-:S04]  /*dbc0*/  UISETP.NE.AND UP0, UPT, UR38, 0x2, UPT ;  /* 0x000000022600788c */ /* 0x000fc8000bf05270 */
[----:B------:R-:W-:Y:S02]  /*dbd0*/  USEL UR4, URZ, 0x1, UP0 ;  /* 0x000000013f047887 */ /* 0x000fe40008000000 */
[----:B------:R-:W-:Y:S02]  /*dbe0*/  USEL UR38, UR38, URZ, UP0 ;  /* 0x0000003f26267287 */ /* 0x000fe40008000000 */
[----:B------:R-:W-:Y:S01]  /*dbf0*/  ULOP3.LUT UR61, UR61, UR4, URZ, 0x3c, !UPT ;  /* 0x000000043d3d7292 */ /* 0x000fe2000f8e3c3f */
[----:B-1----:R-:W-:-:S13]  /*dc00*/  ISETP.LE.AND P0, PT, R0, UR5, PT ;  /* 0x0000000500007c0c */ /* 0x002fda000bf03270 */
[----:B------:R-:W-:Y:S05]  /*dc10*/  @!P0 BRA `(.L_x_5667) ;  /* 0xffffff3400b08947 */ /* 0x000fea000383ffff */
[----:B------:R-:W-:Y:S05]  /*dc20*/  EXIT ;  /* 0x000000000000794d */ /* 0x000fea0003800000 */
.L_x_5639:
        /* <DEDUP_REMOVED lines=30> */
.L_x_5719:
        /* <DEDUP_REMOVED lines=14> */
[----:B--2---:R-:W-:-:S04]  /*def0*/  @P0 IMAD.HI.U32 R2, R4, R2, RZ ;  /* 0x0000000204020227 */ /* 0x004fc800078e00ff */
[----:B------:R-:W-:Y:S01]  /*df00*/  IMAD.MOV.U32 R6, RZ, RZ, R4 ;  /* 0x000000ffff067224 */ /* 0x000fe200078e0004 */
[----:B----4-:R-:W-:Y:S01]  /*df10*/  @P0 SHF.R.U32.HI R6, RZ, R3, R2 ;  /* 0x00000003ff060219 */ /* 0x010fe20000011602 */
[----:B------:R-:W1:Y:S04]  /*df20*/  LDC R4, c[0x0][0x2e0] ;  /* 0x0000b800ff047b82 */ /* 0x000e680000000800 */
[----:B------:R-:W-:Y:S01]  /*df30*/  IMAD.MOV.U32 R7, RZ, RZ, R6 ;  /* 0x000000ffff077224 */ /* 0x000fe200078e0006 */
[----:B------:R2:W-:Y:S03]  /*df40*/  STL [R1+0x10], R6 ;  /* 0x0000100601007387 */ /* 0x0005e60000100800 */
[----:B------:R-:W4:Y:S01]  /*df50*/  @P1 LDC.64 R2, c[0x0][0xdb8] ;  /* 0x00036e00ff021b82 */ /* 0x000f220000000a00 */
[----:B-1----:R-:W-:-:S02]  /*df60*/  IMAD R9, R4, UR4, RZ ;  /* 0x0000000404097c24 */ /* 0x002fc4000f8e02ff */
[----:B----4-:R-:W-:-:S05]  /*df70*/  @P1 IMAD.HI.U32 R2, R6, R2, RZ ;  /* 0x0000000206021227 */ /* 0x010fca00078e00ff */
[----:B------:R-:W-:Y:S02]  /*df80*/  @P1 SHF.R.U32.HI R7, RZ, R3, R2 ;  /* 0x00000003ff071219 */ /* 0x000fe40000011602 */
[----:B------:R-:W-:-:S03]  /*df90*/  MOV R2, 0x400 ;  /* 0x0000040000027802 */ /* 0x000fc60000000f00 */
[----:B------:R-:W-:Y:S01]  /*dfa0*/  IMAD.MOV R3, RZ, RZ, -R7 ;  /* 0x000000ffff037224 */ /* 0x000fe200078e0a07 */
[----:B---3--:R-:W-:Y:S01]  /*dfb0*/  LEA R8, R5, R2, 0x18 ;  /* 0x0000000205087211 */ /* 0x008fe200078ec0ff */
[----:B------:R2:W-:Y:S01]  /*dfc0*/  STL [R1], R7 ;  /* 0x0000000701007387 */ /* 0x0005e20000100800 */
[----:B------:R-:W-:-:S03]  /*dfd0*/  IADD3 R2, R9, 0xaf, RZ ;  /* 0x000000af09027810 */ /* 0x000fc60007ffe0ff */
[----:B------:R-:W-:Y:S01]  /*dfe0*/  VIADD R4, R8, 0x1e400 ;  /* 0x0001e40008047836 */ /* 0x000fe20000000000 */
[----:B------:R2:W-:Y:S01]  /*dff0*/  STL [R1+0x20], R9 ;  /* 0x0000200901007387 */ /* 0x0005e20000100800 */
[----:B------:R-:W-:-:S03]  /*e000*/  IMAD.HI R2, R2, 0x2e8ba2e9, RZ ;  /* 0x2e8ba2e902027827 */ /* 0x000fc600078e02ff */
[----:B------:R-:W-:Y:S01]  /*e010*/  LOP3.LUT P0, RZ, R4, 0x3ff, RZ, 0xc0, !PT ;  /* 0x000003ff04ff7812 */ /* 0x000fe2000780c0ff */
[----:B------:R-:W-:Y:S01]  /*e020*/  IMAD R4, R0, R3, R6 ;  /* 0x0000000300047224 */ /* 0x000fe200078e0206 */
[----:B------:R-:W-:Y:S01]  /*e030*/  SHF.R.U32.HI R3, RZ, 0x1f, R2 ;  /* 0x0000001fff037819 */ /* 0x000fe20000011602 */
[----:B------:R2:W-:Y:S03]  /*e040*/  STL [R1+0x8], R8 ;  /* 0x0000080801007387 */ /* 0x0005e60000100800 */
[----:B------:R-:W-:Y:S01]  /*e050*/  LEA.HI.SX32 R0, R2, R3, 0x1b ;  /* 0x0000000302007211 */ /* 0x000fe200078fdaff */
[----:B------:R2:W-:Y:S04]  /*e060*/  STL [R1+0x4], R4 ;  /* 0x0000040401007387 */ /* 0x0005e80000100800 */
        /* <DEDUP_REMOVED lines=17> */
[----:B-1----:R-:W-:Y:S05]  /*e180*/  CALL.ABS.NOINC R2 ;  /* 0x0000000002007343 */ /* 0x002fea0003c00000 */
.L_x_5669:
        /* <DEDUP_REMOVED lines=12> */
[----:B------:R-:W-:Y:S01]  /*e250*/  MOV R13, RZ ;  /* 0x000000ff000d7202 */ /* 0x000fe20000000f00 */
[----:B------:R-:W-:Y:S02]  /*e260*/  IMAD.U32 R7, RZ, RZ, UR9 ;  /* 0x00000009ff077e24 */ /* 0x000fe4000f8e00ff */
[----:B------:R-:W-:-:S02]  /*e270*/  IMAD.U32 R10, RZ, RZ, UR4 ;  /* 0x00000004ff0a7e24 */ /* 0x000fc4000f8e00ff */
[----:B------:R-:W-:Y:S02]  /*e280*/  IMAD.U32 R11, RZ, RZ, UR5 ;  /* 0x00000005ff0b7e24 */ /* 0x000fe4000f8e00ff */
[----:B------:R-:W-:Y:S02]  /*e290*/  IMAD.MOV.U32 R8, RZ, RZ, 0x70 ;  /* 0x00000070ff087424 */ /* 0x000fe400078e00ff */
[----:B-1----:R-:W-:-:S07]  /*e2a0*/  IMAD.MOV.U32 R12, RZ, RZ, 0x1 ;  /* 0x00000001ff0c7424 */ /* 0x002fce00078e00ff */
[----:B------:R-:W-:-:S07]  /*e2b0*/  LEPC R20, `(.L_x_5671) ;  /* 0x000000001014794e */ /* 0x000fce0000000000 */
[----:B--2---:R-:W-:Y:S05]  /*e2c0*/  CALL.ABS.NOINC R2 ;  /* 0x0000000002007343 */ /* 0x004fea0003c00000 */
.L_x_5671:
[----:B------:R-:W-:Y:S01]  /*e2d0*/  MOV R2, 0x0 ;  /* 0x0000000000027802 */ /* 0x000fe20000000f00 */
[----:B------:R-:W-:Y:S01]  /*e2e0*/  ULDC.64 UR6, c[0x4][0x1b8] ;  /* 0x01006e0000067ab9 */ /* 0x000fe20000000a00 */
[----:B------:R-:W-:Y:S01]  /*e2f0*/  ULDC.64 UR8, c[0x4][0x1c0] ;  /* 0x0100700000087ab9 */ /* 0x000fe20000000a00 */
[----:B------:R-:W-:Y:S01]  /*e300*/  ULDC.64 UR4, c[0x4][0xc0] ;  /* 0x0100300000047ab9 */ /* 0x000fe20000000a00 */
[----:B------:R-:W-:Y:S01]  /*e310*/  IMAD.U32 R4, RZ, RZ, UR6 ;  /* 0x00000006ff047e24 */ /* 0x000fe2000f8e00ff */
[----:B------:R-:W-:Y:S01]  /*e320*/  MOV R8, 0x70 ;  /* 0x0000007000087802 */ /* 0x000fe20000000f00 */
[----:B------:R-:W1:Y:S01]  /*e330*/  LDC.64 R2, c[0x4][R2] ;  /* 0x0100000002027b82 */ /* 0x000e620000000a00 */
[----:B------:R-:W-:Y:S02]  /*e340*/  IMAD.U32 R5, RZ, RZ, UR7 ;  /* 0x00000007ff057e24 */ /* 0x000fe4000f8e00ff */
[----:B------:R-:W-:Y:S02]  /*e350*/  IMAD.U32 R6, RZ, RZ, UR8 ;  /* 0x00000008ff067e24 */ /* 0x000fe4000f8e00ff */
[----:B------:R-:W-:-:S02]  /*e360*/  IMAD.U32 R7, RZ, RZ, UR9 ;  /* 0x00000009ff077e24 */ /* 0x000fc4000f8e00ff */
[----:B------:R-:W-:Y:S02]  /*e370*/  IMAD.U32 R10, RZ, RZ, UR4 ;  /* 0x00000004ff0a7e24 */ /* 0x000fe4000f8e00ff */
[----:B------:R-:W-:Y:S02]  /*e380*/  IMAD.U32 R11, RZ, RZ, UR5 ;  /* 0x00000005ff0b7e24 */ /* 0x000fe4000f8e00ff */
[----:B------:R-:W-:Y:S02]  /*e390*/  IMAD.MOV.U32 R12, RZ, RZ, 0x1 ;  /* 0x00000001ff0c7424 */ /* 0x000fe400078e00ff */
[----:B------:R-:W-:-:S07]  /*e3a0*/  IMAD.MOV.U32 R13, RZ, RZ, RZ ;  /* 0x000000ffff0d7224 */ /* 0x000fce00078e00ff */
[----:B------:R-:W-:-:S07]  /*e3b0*/  LEPC R20, `(.L_x_5670) ;  /* 0x000000001014794e */ /* 0x000fce0000000000 */
[----:B-1----:R-:W-:Y:S05]  /*e3c0*/  CALL.ABS.NOINC R2 ;  /* 0x0000000002007343 */ /* 0x002fea0003c00000 */
.L_x_5670:
        /* <DEDUP_REMOVED lines=24> */
[----:B------:R-:W-:-:S04]  /*e550*/  IMAD R7, R7, UR4, R4 ;  /* 0x0000000407077c24 */ /* 0x000fc8000f8e0204 */
[----:B------:R-:W-:-:S04]  /*e560*/  IMAD.SHL.U32 R7, R7, 0x80, RZ ;  /* 0x0000008007077824 */ /* 0x000fc800078e00ff */
[----:B------:R-:W-:-:S05]  /*e570*/  VOTEU.ALL UP1, P1 ;  /* 0x00000000003f7886 */ /* 0x000fca0000820000 */
[----:B------:R-:W-:-:S04]  /*e580*/  @!UP1 UIADD3 UR8, UP0, UR36, 0x270, URZ ;  /* 0x0000027024089890 */ /* 0x000fc8000ff1e03f */
[----:B------:R-:W-:-:S03]  /*e590*/  @!UP1 UIADD3.X UR9, URZ, UR37, URZ, UP0, !UPT ;  /* 0x000000253f099290 */ /* 0x000fc600087fe43f */
[----:B-1----:R-:W-:-:S09]  /*e5a0*/  VOTEU.ALL UP0, P1 ;  /* 0x00000000003f7886 */ /* 0x002fd20000800000 */
.L_x_5672:
        /* <DEDUP_REMOVED lines=15> */
.L_x_5673:
        /* <DEDUP_REMOVED lines=20> */
.L_x_5735:
[----:B------:R-:W2:Y:S01]  /*e7e0*/  LDL R8, [R1+0x14] ;  /* 0x0000140001087983 */ /* 0x000ea20000100800 */
[----:B------:R-:W-:Y:S01]  /*e7f0*/  UMOV UR4, 0xffffffff ;  /* 0xffffffff00047882 */ /* 0x000fe20000000000 */
[--C-:B------:R-:W-:Y:S01]  /*e800*/  SHF.R.S32.HI R12, RZ, 0x1f, R6.reuse ;  /* 0x0000001fff0c7819 */ /* 0x100fe20000011406 */
[----:B------:R-:W-:Y:S01]  /*e810*/  IMAD.MOV.U32 R4, RZ, RZ, R6 ;  /* 0x000000ffff047224 */ /* 0x000fe200078e0006 */
[----:B--2---:R-:W-:Y:S01]  /*e820*/  IADD3 R8, R8, -0x1, RZ ;  /* 0xffffffff08087810 */ /* 0x004fe20007ffe0ff */
[----:B------:R-:W-:Y:S06]  /*e830*/  BRA.DIV UR4, `(.L_x_5675) ;  /* 0x0000002a040c7947 */ /* 0x000fec000b800000 */
[----:B------:R-:W-:-:S13]  /*e840*/  ELECT P6, URZ, PT ;  /* 0x00000000003f782f */ /* 0x000fda00038c0000 */
.L_x_5738:
[----:B------:R-:W-:Y:S05]  /*e850*/  @!P6 BRA `(.L_x_5676) ;  /* 0x000000040010e947 */ /* 0x000fea0003800000 */
        /* <DEDUP_REMOVED lines=21> */
.L_x_5677:
[----:B------:R-:W2:Y:S01]  /*e9b0*/  S2R R9, SR_CgaCtaId ;  /* 0x0000000000097919 */ /* 0x000ea20000008800 */
[----:B------:R-:W-:-:S04]  /*e9c0*/  MOV R5, 0x400 ;  /* 0x0000040000057802 */ /* 0x000fc80000000f00 */
[----:B--2---:R-:W-:Y:S02]  /*e9d0*/  LEA R5, R9, R5, 0x18 ;  /* 0x0000000509057211 */ /* 0x004fe400078ec0ff */
[----:B------:R-:W-:-:S03]  /*e9e0*/  SHF.L.U32 R9, R17, 0x1f, RZ ;  /* 0x0000001f11097819 */ /* 0x000fc600000006ff */
[----:B------:R-:W-:-:S04]  /*e9f0*/  IMAD R5, R16, 0x8, R5 ;  /* 0x0000000810057824 */ /* 0x000fc800078e0205 */
[----:B------:R-:W2:Y:S02]  /*ea00*/  SYNCS.PHASECHK.TRANS64.TRYWAIT P1, [R5+URZ+0x34840], R9 ;  /* 0x03484009050075a7 */ /* 0x000ea4000802017f */
[----:B--2---:R-:W-:Y:S05]  /*ea10*/  @!P1 BRA `(.L_x_5678) ;  /* 0x0000002400b49947 */ /* 0x004fea0003800000 */
.L_x_5739:
[----:B------:R-:W3:Y:S01]  /*ea20*/  LDL R10, [R1+0xc] ;  /* 0x00000c00010a7983 */ /* 0x000ee20000100800 */
[----:B------:R-:W4:Y:S02]  /*ea30*/  S2R R11, SR_TID.X ;  /* 0x00000000000b7919 */ /* 0x000f240000002100 */
[----:B----4-:R-:W-:-:S13]  /*ea40*/  LOP3.LUT P1, RZ, R11, 0x7f, RZ, 0xc0, !PT ;  /* 0x0000007f0bff7812 */ /* 0x010fda000782c0ff */
[----:B--2---:R-:W-:-:S04]  /*ea50*/  @!P1 MOV R9, 0xb000 ;  /* 0x0000b00000099802 */ /* 0x004fc80000000f00 */
[----:B------:R3:W-:Y:S02]  /*ea60*/  @!P1 SYNCS.ARRIVE.TRANS64 RZ, [R5+URZ+0x34830], R9 ;  /* 0x0348300905ff99a7 */ /* 0x0007e4000800003f */
[----:B---3--:R-:W-:-:S04]  /*ea70*/  PRMT R9, R10, 0x9910, RZ ;  /* 0x000099100a097816 */ /* 0x008fc800000000ff */
[----:B------:R-:W-:-:S13]  /*ea80*/  ISETP.NE.AND P1, PT, R9, 0x2, PT ;  /* 0x000000020900780c */ /* 0x000fda0003f25270 */
[----:B------:R-:W-:Y:S05]  /*ea90*/  @P1 BRA `(.L_x_5679) ;  /* 0x0000000000041947 */ /* 0x000fea0003800000 */
[----:B------:R-:W-:Y:S01]  /*eaa0*/  BPT.TRAP 0x1 ;  /* 0x000000040000795c */ /* 0x000fe20000300000 */
.L_x_5679:
[----:B------:R-:W-:-:S13]  /*eab0*/  ISETP.NE.AND P1, PT, R19, RZ, PT ;  /* 0x000000ff1300720c */ /* 0x000fda0003f25270 */
[----:B------:R-:W-:Y:S05]  /*eac0*/  @P1 BRA `(.L_x_5680) ;  /* 0x0000000000041947 */ /* 0x000fea0003800000 */
[----:B------:R-:W-:Y:S01]  /*ead0*/  BPT.TRAP 0x1 ;  /* 0x000000040000795c */ /* 0x000fe20000300000 */
.L_x_5680:
        /* <DEDUP_REMOVED lines=12> */
[----:B------:R-:W-:-:S04]  /*eba0*/  UMOV UR15, 0x40 ;  /* 0x00000040000f7882 */ /* 0x000fc80000000000 */
        /* <DEDUP_REMOVED lines=8> */
[----:B------:R-:W-:-:S03]  /*ec30*/  UIADD3 UR14, UR6, 0x23c00, URZ ;  /* 0x00023c00060e7890 */ /* 0x000fc6000fffe03f */
[----:B------:R-:W-:-:S04]  /*ec40*/  UMOV UR6, 0x0 ;  /* 0x0000000000067882 */ /* 0x000fc80000000000 */
[----:B------:R2:W-:Y:S02]  /*ec50*/  UTMALDG.4D.MULTICAST [UR8], [UR4], UR16, desc[UR6] ;  /* 0x00000608040073b4 */ /* 0x0005e40008019810 */
[----:B--2---:R-:W-:Y:S01]  /*ec60*/  UMOV UR8, UR14 ;  /* 0x0000000e00087c82 */ /* 0x004fe20008000000 */
[----:B------:R-:W-:Y:S02]  /*ec70*/  UMOV UR10, UR15 ;  /* 0x0000000f000a7c82 */ /* 0x000fe40008000000 */
[----:B------:R2:W-:Y:S02]  /*ec80*/  UTMALDG.4D.MULTICAST [UR8], [UR4], UR16, desc[UR6] ;  /* 0x00000608040073b4 */ /* 0x0005e40008019810 */
[----:B--2---:R-:W-:Y:S01]  /*ec90*/  NOP ;  /* 0x0000000000007918 */ /* 0x004fe20000000000 */
.L_x_5676:
        /* <DEDUP_REMOVED lines=8> */
[C---:B------:R-:W-:Y:S01]  /*ed20*/  @P1 R2UR UR11, R7.reuse ;  /* 0x00000000070b12ca */ /* 0x040fe200000e0000 */
[----:B------:R-:W-:Y:S01]  /*ed30*/  UIADD3 UR4, UP0, UR36, 0x270, URZ ;  /* 0x0000027024047890 */ /* 0x000fe2000ff1e03f */
[----:B------:R-:W-:-:S03]  /*ed40*/  @P1 R2UR UR19, R7 ;  /* 0x00000000071312ca */ /* 0x000fc600000e0000 */
[----:B------:R-:W-:Y:S01]  /*ed50*/  UIADD3.X UR5, URZ, UR37, URZ, UP0, !UPT ;  /* 0x000000253f057290 */ /* 0x000fe200087fe43f */
[----:B-1----:R-:W-:-:S04]  /*ed60*/  LEA R10, R11, R10, 0x18 ;  /* 0x0000000a0b0a7211 */ /* 0x002fc800078ec0ff */
[----:B------:R-:W-:Y:S01]  /*ed70*/  R2UR UR16, R10 ;  /* 0x000000000a1072ca */ /* 0x000fe200000e0000 */
[----:B------:R-:W-:Y:S01]  /*ed80*/  @P1 IMAD.MOV.U32 R6, RZ, RZ, 0x8000 ;  /* 0x00008000ff061424 */ /* 0x000fe200078e00ff */
[----:B------:R-:W-:Y:S11]  /*ed90*/  BAR.SYNC.DEFER_BLOCKING 0x8, 0x120 ;  /* 0x0204800000007b1d */ /* 0x000ff60000010000 */
        /* <DEDUP_REMOVED lines=14> */
[C---:B---3--:R-:W-:Y:S02]  /*ee80*/  @P1 R2UR UR12, R14.reuse ;  /* 0x000000000e0c12ca */ /* 0x048fe400000e0000 */
[----:B------:R-:W-:Y:S02]  /*ee90*/  @P1 R2UR UR20, R14 ;  /* 0x000000000e1412ca */ /* 0x000fe400000e0000 */
[----:B----4-:R-:W-:-:S04]  /*eea0*/  LOP3.LUT R6, R13, 0x1, RZ, 0xc, !PT ;  /* 0x000000010d067812 */ /* 0x010fc800078e0cff */
[----:B------:R-:W-:-:S05]  /*eeb0*/  SHF.L.U32 R6, R6, 0x1f, RZ ;  /* 0x0000001f06067819 */ /* 0x000fca00000006ff */
[----:B------:R1:W-:Y:S02]  /*eec0*/  UTMALDG.4D [UR8], [UR4], desc[UR6] ;  /* 0x00000608040075b4 */ /* 0x0003e40008019000 */
[----:B------:R1:W-:Y:S01]  /*eed0*/  UTMALDG.4D [UR16], [UR4], desc[UR14] ;  /* 0x00000e10040075b4 */ /* 0x0003e20008019000 */
[----:B------:R-:W2:Y:S01]  /*eee0*/  SYNCS.PHASECHK.TRANS64.TRYWAIT P1, [R10+URZ+0x34820], R6 ;  /* 0x034820060a0075a7 */ /* 0x000ea2000802017f */
[----:B-----5:R-:W-:Y:S01]  /*eef0*/  ISETP.GE.AND P2, PT, R9, 0xb1, PT ;  /* 0x000000b10900780c */ /* 0x020fe20003f46270 */
[----:B-12---:R-:W-:-:S12]  /*ef00*/  @!P1 BRA `(.L_x_5682) ;  /* 0x00000020008c9947 */ /* 0x006fd80003800000 */
.L_x_5740:
[----:B------:R-:W-:Y:S05]  /*ef10*/  BSYNC B0 ;  /* 0x0000000000007941 */ /* 0x000fea0003800000 */
.L_x_5681:
        /* <DEDUP_REMOVED lines=38> */
.L_x_5687:
[----:B-1----:R-:W1:Y:S01]  /*f180*/  S2R R3, SR_CgaCtaId ;  /* 0x0000000000037919 */ /* 0x002e620000008800 */
[----:B------:R-:W-:-:S04]  /*f190*/  MOV R2, 0x400 ;  /* 0x0000040000027802 */ /* 0x000fc80000000f00 */
[----:B-1----:R-:W-:Y:S02]  /*f1a0*/  LEA R2, R3, R2, 0x18 ;  /* 0x0000000203027211 */ /* 0x002fe400078ec0ff */
[----:B------:R-:W-:Y:S02]  /*f1b0*/  SHF.L.U32 R3, R13, 0x1f, RZ ;  /* 0x0000001f0d037819 */ /* 0x000fe400000006ff */
[----:B------:R-:W-:-:S04]  /*f1c0*/  LEA R2, R9, R2, 0x3 ;  /* 0x0000000209027211 */ /* 0x000fc800078e18ff */
[----:B------:R-:W1:Y:S02]  /*f1d0*/  SYNCS.PHASECHK.TRANS64.TRYWAIT P1, [R2+URZ+0x34840], R3 ;  /* 0x03484003020075a7 */ /* 0x000e64000802017f */
[----:B-1----:R-:W-:Y:S05]  /*f1e0*/  @!P1 BRA `(.L_x_5688) ;  /* 0x0000001c00f49947 */ /* 0x002fea0003800000 */
.L_x_5741:
[----:B------:R-:W2:Y:S01]  /*f1f0*/  LDL R10, [R1+0xc] ;  /* 0x00000c00010a7983 */ /* 0x000ea20000100800 */
[----:B------:R-:W3:Y:S02]  /*f200*/  S2R R11, SR_TID.X ;  /* 0x00000000000b7919 */ /* 0x000ee40000002100 */
[----:B---3--:R-:W-:-:S13]  /*f210*/  LOP3.LUT P1, RZ, R11, 0x7f, RZ, 0xc0, !PT ;  /* 0x0000007f0bff7812 */ /* 0x008fda000782c0ff */
[----:B-1----:R-:W-:-:S04]  /*f220*/  @!P1 IMAD.MOV.U32 R3, RZ, RZ, 0xb000 ;  /* 0x0000b000ff039424 */ /* 0x002fc800078e00ff */
[----:B------:R2:W-:Y:S02]  /*f230*/  @!P1 SYNCS.ARRIVE.TRANS64 RZ, [R2+URZ+0x34830], R3 ;  /* 0x0348300302ff99a7 */ /* 0x0005e4000800003f */
[----:B--2---:R-:W-:-:S04]  /*f240*/  PRMT R3, R10, 0x9910, RZ ;  /* 0x000099100a037816 */ /* 0x004fc800000000ff */
[----:B------:R-:W-:-:S13]  /*f250*/  ISETP.NE.AND P2, PT, R3, 0x2, PT ;  /* 0x000000020300780c */ /* 0x000fda0003f45270 */
[----:B------:R-:W-:Y:S05]  /*f260*/  @P2 BRA `(.L_x_5689) ;  /* 0x0000000000042947 */ /* 0x000fea0003800000 */
[----:B------:R-:W-:Y:S01]  /*f270*/  BPT.TRAP 0x1 ;  /* 0x000000040000795c */ /* 0x000fe20000300000 */
.L_x_5689:
[----:B------:R-:W-:-:S13]  /*f280*/  ISETP.NE.AND P1, PT, R19, RZ, PT ;  /* 0x000000ff1300720c */ /* 0x000fda0003f25270 */
[----:B------:R-:W-:Y:S05]  /*f290*/  @P1 BRA `(.L_x_5690) ;  /* 0x0000000000041947 */ /* 0x000fea0003800000 */
[----:B------:R-:W-:Y:S01]  /*f2a0*/  BPT.TRAP 0x1 ;  /* 0x000000040000795c */ /* 0x000fe20000300000 */
.L_x_5690:
        /* <DEDUP_REMOVED lines=14> */
[----:B------:R-:W-:-:S02]  /*f390*/  SHF.L.U32 R3, R17, 0x1f, RZ ;  /* 0x0000001f11037819 */ /* 0x000fc400000006ff */
        /* <DEDUP_REMOVED lines=8> */
[----:B------:R-:W-:-:S05]  /*f420*/  UIADD3 UR15, UR8, 0x23c00, URZ ;  /* 0x00023c00080f7890 */ /* 0x000fca000fffe03f */
[----:B------:R-:W-:Y:S02]  /*f430*/  UMOV UR8, UR14 ;  /* 0x0000000e00087c82 */ /* 0x000fe40008000000 */
[----:B------:R1:W-:Y:S02]  /*f440*/  UTMALDG.4D.MULTICAST [UR8], [UR4], UR17, desc[UR6] ;  /* 0x00000608040073b4 */ /* 0x0003e40008019811 */
[----:B-1----:R-:W-:Y:S01]  /*f450*/  UMOV UR8, UR15 ;  /* 0x0000000f00087c82 */ /* 0x002fe20008000000 */
[----:B------:R-:W-:Y:S02]  /*f460*/  UMOV UR10, UR16 ;  /* 0x00000010000a7c82 */ /* 0x000fe40008000000 */
[----:B------:R1:W-:Y:S01]  /*f470*/  UTMALDG.4D.MULTICAST [UR8], [UR4], UR17, desc[UR6] ;  /* 0x00000608040073b4 */ /* 0x0003e20008019811 */
[----:B------:R-:W2:Y:S02]  /*f480*/  SYNCS.PHASECHK.TRANS64.TRYWAIT P1, [R2+URZ+0x34860], R3 ;  /* 0x03486003020075a7 */ /* 0x000ea4000802017f */
[----:B-12---:R-:W-:Y:S05]  /*f490*/  @!P1 BRA `(.L_x_5691) ;  /* 0x0000001c005c9947 */ /* 0x006fea0003800000 */
.L_x_5742:
[----:B------:R-:W2:Y:S02]  /*f4a0*/  S2R R10, SR_TID.X ;  /* 0x00000000000a7919 */ /* 0x000ea40000002100 */
[----:B--2---:R-:W-:-:S13]  /*f4b0*/  LOP3.LUT P1, RZ, R10, 0x7f, RZ, 0xc0, !PT ;  /* 0x0000007f0aff7812 */ /* 0x004fda000782c0ff */
[----:B-1----:R-:W-:-:S04]  /*f4c0*/  @!P1 IMAD.MOV.U32 R3, RZ, RZ, 0xb000 ;  /* 0x0000b000ff039424 */ /* 0x002fc800078e00ff */
[----:B------:R1:W-:Y:S01]  /*f4d0*/  @!P1 SYNCS.ARRIVE.TRANS64 RZ, [R2+URZ+0x34850], R3 ;  /* 0x0348500302ff99a7 */ /* 0x0003e2000800003f */
[----:B------:R-:W-:Y:S05]  /*f4e0*/  @P2 BRA `(.L_x_5692) ;  /* 0x0000000000042947 */ /* 0x000fea0003800000 */
[----:B------:R-:W-:Y:S01]  /*f4f0*/  BPT.TRAP 0x1 ;  /* 0x000000040000795c */ /* 0x000fe20000300000 */
.L_x_5692:
[----:B------:R-:W-:-:S13]  /*f500*/  ISETP.NE.AND P1, PT, R19, RZ, PT ;  /* 0x000000ff1300720c */ /* 0x000fda0003f25270 */
[----:B------:R-:W-:Y:S05]  /*f510*/  @P1 BRA `(.L_x_5693) ;  /* 0x0000000000041947 */ /* 0x000fea0003800000 */
[----:B------:R-:W-:Y:S01]  /*f520*/  BPT.TRAP 0x1 ;  /* 0x000000040000795c */ /* 0x000fe20000300000 */
.L_x_5693:
        /* <DEDUP_REMOVED lines=19> */
[----:B--2---:R-:W-:-:S05]  /*f660*/  LEA R10, R11, R10, 0x18 ;  /* 0x0000000a0b0a7211 */ /* 0x004fca00078ec0ff */
[----:B------:R-:W-:-:S05]  /*f670*/  IMAD R3, R3, 0x2, R10 ;  /* 0x0000000203037824 */ /* 0x000fca00078e020a */
[----:B------:R-:W-:-:S13]  /*f680*/  R2UR UR14, R3 ;  /* 0x00000000030e72ca */ /* 0x000fda00000e0000 */
[----:B------:R-:W-:Y:S02]  /*f690*/  UIADD3 UR8, UR14, 0x400, URZ ;  /* 0x000004000e087890 */ /* 0x000fe4000fffe03f */
[----:B------:R-:W-:-:S07]  /*f6a0*/  UIADD3 UR14, UR14, 0x5c00, URZ ;  /* 0x00005c000e0e7890 */ /* 0x000fce000fffe03f */
[----:B------:R1:W-:Y:S02]  /*f6b0*/  UTMALDG.4D.MULTICAST [UR8], [UR4], UR16, desc[UR6] ;  /* 0x00000608040073b4 */ /* 0x0003e40008019810 */
[----:B-1----:R-:W-:Y:S01]  /*f6c0*/  UMOV UR8, UR14 ;  /* 0x0000000e00087c82 */ /* 0x002fe20008000000 */
[----:B------:R-:W-:Y:S02]  /*f6d0*/  UMOV UR10, UR15 ;  /* 0x0000000f000a7c82 */ /* 0x000fe40008000000 */
[----:B------:R1:W-:Y:S02]  /*f6e0*/  UTMALDG.4D.MULTICAST [UR8], [UR4], UR16, desc[UR6] ;  /* 0x00000608040073b4 */ /* 0x0003e40008019810 */
[----:B-1----:R-:W-:Y:S01]  /*f6f0*/  NOP ;  /* 0x0000000000007918 */ /* 0x002fe20000000000 */
.L_x_5686:
[----:B------:R-:W-:Y:S05]  /*f700*/  BSYNC B0 ;  /* 0x0000000000007941 */ /* 0x000fea0003800000 */
.L_x_5685:
[----:B------:R-:W2:Y:S01]  /*f710*/  LDL.LU R2, [R1+0x14] ;  /* 0x0000140001027983 */ /* 0x000ea20000300800 */
[----:B------:R-:W-:Y:S02]  /*f720*/  IMAD.MOV.U32 R16, RZ, RZ, R9 ;  /* 0x000000ffff107224 */ /* 0x000fe400078e0009 */
[----:B------:R-:W-:Y:S02]  /*f730*/  IMAD.MOV.U32 R17, RZ, RZ, R13 ;  /* 0x000000ffff117224 */ /* 0x000fe400078e000d */
[----:B--2---:R-:W-:-:S07]  /*f740*/  VIADD R6, R2, 0xfffffffd ;  /* 0xfffffffd02067836 */ /* 0x004fce0000000000 */
.L_x_5684:
[----:B------:R-:W-:Y:S01]  /*f750*/  IMAD.MOV R3, RZ, RZ, -R14 ;  /* 0x000000ffff037224 */ /* 0x000fe200078e0a0e */
[----:B------:R-:W-:Y:S04]  /*f760*/  BSSY B0, `(.L_x_5683) ;  /* 0x00000f1000007945 */ /* 0x000fe80003800000 */
[----:B------:R-:W-:-:S13]  /*f770*/  ISETP.NE.AND P1, PT, R8, R3, PT ;  /* 0x000000030800720c */ /* 0x000fda0003f25270 */
[----:B------:R-:W-:Y:S05]  /*f780*/  @!P1 BRA `(.L_x_5694) ;  /* 0x0000000c00b89947 */ /* 0x000fea0003800000 */
[----:B------:R-:W-:-:S07]  /*f790*/  IMAD.MOV.U32 R8, RZ, RZ, R5 ;  /* 0x000000ffff087224 */ /* 0x000fce00078e0005 */
.L_x_5713:
[----:B------:R-:W-:Y:S01]  /*f7a0*/  VIADD R7, R16, 0x1 ;  /* 0x0000000110077836 */ /* 0x000fe20000000000 */
[----:B------:R-:W-:Y:S04]  /*f7b0*/  BSSY B1, `(.L_x_5695) ;  /* 0x0000073000017945 */ /* 0x000fe80003800000 */
[----:B------:R-:W-:-:S04]  /*f7c0*/  ISETP.NE.AND P1, PT, R7, 0x2, PT ;  /* 0x000000020700780c */ /* 0x000fc80003f25270 */
[----:B-1----:R-:W-:Y:S02]  /*f7d0*/  SEL R10, RZ, 0x1, P1 ;  /* 0x00000001ff0a7807 */ /* 0x002fe40000800000 */
        /* <DEDUP_REMOVED lines=24> */
.L_x_5697:
[----:B------:R-:W2:Y:S01]  /*f960*/  S2R R3, SR_CgaCtaId ;  /* 0x0000000000037919 */ /* 0x000ea20000008800 */
[----:B------:R-:W-:-:S04]  /*f970*/  MOV R2, 0x400 ;  /* 0x0000040000027802 */ /* 0x000fc80000000f00 */
[----:B--2---:R-:W-:Y:S02]  /*f980*/  LEA R2, R3, R2, 0x18 ;  /* 0x0000000203027211 */ /* 0x004fe400078ec0ff */
[----:B------:R-:W-:-:S03]  /*f990*/  SHF.L.U32 R3, R10, 0x1f, RZ ;  /* 0x0000001f0a037819 */ /* 0x000fc600000006ff */
[----:B------:R-:W-:-:S04]  /*f9a0*/  IMAD R2, R7, 0x8, R2 ;  /* 0x0000000807027824 */ /* 0x000fc800078e0202 */
[----:B------:R-:W2:Y:S02]  /*f9b0*/  SYNCS.PHASECHK.TRANS64.TRYWAIT P1, [R2+URZ+0x34840], R3 ;  /* 0x03484003020075a7 */ /* 0x000ea4000802017f */
[----:B--2---:R-:W-:Y:S05]  /*f9c0*/  @!P1 BRA `(.L_x_5698) ;  /* 0x0000001800249947 */ /* 0x004fea0003800000 */
.L_x_5743:
        /* <DEDUP_REMOVED lines=9> */
.L_x_5699:
[----:B------:R-:W-:-:S13]  /*fa60*/  ISETP.NE.AND P1, PT, R19, RZ, PT ;  /* 0x000000ff1300720c */ /* 0x000fda0003f25270 */
[----:B------:R-:W-:Y:S05]  /*fa70*/  @P1 BRA `(.L_x_5700) ;  /* 0x0000000000041947 */ /* 0x000fea0003800000 */
[----:B------:R-:W-:Y:S01]  /*fa80*/  BPT.TRAP 0x1 ;  /* 0x000000040000795c */ /* 0x000fe20000300000 */
.L_x_5700:
        /* <DEDUP_REMOVED lines=31> */
.L_x_5744:
[----:B------:R-:W2:Y:S02]  /*fc80*/  S2R R3, SR_TID.X ;  /* 0x0000000000037919 */ /* 0x000ea40000002100 */
[----:B--2---:R-:W-:-:S13]  /*fc90*/  LOP3.LUT P1, RZ, R3, 0x7f, RZ, 0xc0, !PT ;  /* 0x0000007f03ff7812 */ /* 0x004fda000782c0ff */
[----:B------:R-:W-:-:S04]  /*fca0*/  @!P1 IMAD.MOV.U32 R3, RZ, RZ, 0xb000 ;  /* 0x0000b000ff039424 */ /* 0x000fc800078e00ff */
[----:B------:R2:W-:Y:S01]  /*fcb0*/  @!P1 SYNCS.ARRIVE.TRANS64 RZ, [R2+URZ+0x34850], R3 ;  /* 0x0348500302ff99a7 */ /* 0x0005e2000800003f */
[----:B------:R-:W-:Y:S05]  /*fcc0*/  @P2 BRA `(.L_x_5702) ;  /* 0x0000000000042947 */ /* 0x000fea0003800000 */
[----:B------:R-:W-:Y:S01]  /*fcd0*/  BPT.TRAP 0x1 ;  /* 0x000000040000795c */ /* 0x000fe20000300000 */
.L_x_5702:
[----:B------:R-:W-:-:S13]  /*fce0*/  ISETP.NE.AND P1, PT, R19, RZ, PT ;  /* 0x000000ff1300720c */ /* 0x000fda0003f25270 */
[----:B------:R-:W-:Y:S05]  /*fcf0*/  @P1 BRA `(.L_x_5703) ;  /* 0x0000000000041947 */ /* 0x000fea0003800000 */
[----:B------:R-:W-:Y:S01]  /*fd00*/  BPT.TRAP 0x1 ;  /* 0x000000040000795c */ /* 0x000fe20000300000 */
.L_x_5703:
        /* <DEDUP_REMOVED lines=13> */
[----:B------:R-:W-:-:S02]  /*fde0*/  IMAD.MOV.U32 R18, RZ, RZ, R11 ;  /* 0x000000ffff127224 */ /* 0x000fc400078e000b */
        /* <DEDUP_REMOVED lines=15> */
.L_x_5696:
[----:B------:R-:W-:Y:S05]  /*fee0*/  BSYNC B1 ;  /* 0x0000000000017941 */ /* 0x000fea0003800000 */
.L_x_5695:
        /* <DEDUP_REMOVED lines=28> */
.L_x_5706:
[----:B------:R-:W2:Y:S01]  /*100b0*/  S2R R3, SR_CgaCtaId ;  /* 0x0000000000037919 */ /* 0x000ea20000008800 */
[----:B------:R-:W-:-:S04]  /*100c0*/  MOV R2, 0x400 ;  /* 0x0000040000027802 */ /* 0x000fc80000000f00 */
[----:B--2---:R-:W-:Y:S02]  /*100d0*/  LEA R2, R3, R2, 0x18 ;  /* 0x0000000203027211 */ /* 0x004fe400078ec0ff */
[----:B------:R-:W-:-:S03]  /*100e0*/  SHF.L.U32 R3, R17, 0x1f, RZ ;  /* 0x0000001f11037819 */ /* 0x000fc600000006ff */
[----:B------:R-:W-:-:S04]  /*100f0*/  IMAD R2, R16, 0x8, R2 ;  /* 0x0000000810027824 */ /* 0x000fc800078e0202 */
[----:B------:R-:W2:Y:S02]  /*10100*/  SYNCS.PHASECHK.TRANS64.TRYWAIT P1, [R2+URZ+0x34840], R3 ;  /* 0x03484003020075a7 */ /* 0x000ea4000802017f */
[----:B--2---:R-:W-:Y:S05]  /*10110*/  @!P1 BRA `(.L_x_5707) ;  /* 0x0000001000789947 */ /* 0x004fea0003800000 */
.L_x_5745:
[----:B-1----:R-:W3:Y:S01]  /*10120*/  LDL R9, [R1+0xc] ;  /* 0x00000c0001097983 */ /* 0x002ee20000100800 */
[----:B------:R-:W1:Y:S02]  /*10130*/  S2R R13, SR_TID.X ;  /* 0x00000000000d7919 */ /* 0x000e640000002100 */
[----:B-1----:R-:W-:-:S13]  /*10140*/  LOP3.LUT P1, RZ, R13, 0x7f, RZ, 0xc0, !PT ;  /* 0x0000007f0dff7812 */ /* 0x002fda000782c0ff */
[----:B--2---:R-:W-:-:S04]  /*10150*/  @!P1 MOV R3, 0xb000 ;  /* 0x0000b00000039802 */ /* 0x004fc80000000f00 */
[----:B------:R3:W-:Y:S02]  /*10160*/  @!P1 SYNCS.ARRIVE.TRANS64 RZ, [R2+URZ+0x34830], R3 ;  /* 0x0348300302ff99a7 */ /* 0x0007e4000800003f */
[----:B---3--:R-:W-:-:S04]  /*10170*/  PRMT R3, R9, 0x9910, RZ ;  /* 0x0000991009037816 */ /* 0x008fc800000000ff */
[----:B------:R-:W-:-:S13]  /*10180*/  ISETP.NE.AND P2, PT, R3, 0x2, PT ;  /* 0x000000020300780c */ /* 0x000fda0003f45270 */
[----:B------:R-:W-:Y:S05]  /*10190*/  @P2 BRA `(.L_x_5708) ;  /* 0x0000000000042947 */ /* 0x000fea0003800000 */
[----:B------:R-:W-:Y:S01]  /*101a0*/  BPT.TRAP 0x1 ;  /* 0x000000040000795c */ /* 0x000fe20000300000 */
.L_x_5708:
[----:B------:R-:W-:-:S13]  /*101b0*/  ISETP.NE.AND P1, PT, R19, RZ, PT ;  /* 0x000000ff1300720c */ /* 0x000fda0003f25270 */
[----:B------:R-:W-:Y:S05]  /*101c0*/  @P1 BRA `(.L_x_5709) ;  /* 0x0000000000041947 */ /* 0x000fea0003800000 */
[----:B------:R-:W-:Y:S01]  /*101d0*/  BPT.TRAP 0x1 ;  /* 0x000000040000795c */ /* 0x000fe20000300000 */
.L_x_5709:
        /* <DEDUP_REMOVED lines=31> */
.L_x_5746:
[----:B------:R-:W2:Y:S02]  /*103d0*/  S2R R3, SR_TID.X ;  /* 0x0000000000037919 */ /* 0x000ea40000002100 */
[----:B--2---:R-:W-:-:S13]  /*103e0*/  LOP3.LUT P1, RZ, R3, 0x7f, RZ, 0xc0, !PT ;  /* 0x0000007f03ff7812 */ /* 0x004fda000782c0ff */
[----:B------:R-:W-:-:S04]  /*103f0*/  @!P1 IMAD.MOV.U32 R3, RZ, RZ, 0xb000 ;  /* 0x0000b000ff039424 */ /* 0x000fc800078e00ff */
[----:B------:R2:W-:Y:S01]  /*10400*/  @!P1 SYNCS.ARRIVE.TRANS64 RZ, [R2+URZ+0x34850], R3 ;  /* 0x0348500302ff99a7 */ /* 0x0005e2000800003f */
[----:B------:R-:W-:Y:S05]  /*10410*/  @P2 BRA `(.L_x_5711) ;  /* 0x0000000000042947 */ /* 0x000fea0003800000 */
[----:B------:R-:W-:Y:S01]  /*10420*/  BPT.TRAP 0x1 ;  /* 0x000000040000795c */ /* 0x000fe20000300000 */
.L_x_5711:
[----:B------:R-:W-:-:S13]  /*10430*/  ISETP.NE.AND P1, PT, R19, RZ, PT ;  /* 0x000000ff1300720c */ /* 0x000fda0003f25270 */
[----:B------:R-:W-:Y:S05]  /*10440*/  @P1 BRA `(.L_x_5712) ;  /* 0x0000000000041947 */ /* 0x000fea0003800000 */
[----:B------:R-:W-:Y:S01]  /*10450*/  BPT.TRAP 0x1 ;  /* 0x000000040000795c */ /* 0x000fe20000300000 */
.L_x_5712:
        /* <DEDUP_REMOVED lines=23> */
[----:B------:R-:W-:-:S07]  /*105d0*/  UIADD3 UR14, UR14, 0x5c00, URZ ;  /* 0x00005c000e0e7890 */ /* 0x000fce000fffe03f */
[----:B------:R2:W-:Y:S02]  /*105e0*/  UTMALDG.4D.MULTICAST [UR8], [UR4], UR16, desc[UR6] ;  /* 0x00000608040073b4 */ /* 0x0005e40008019810 */
[----:B--2---:R-:W-:Y:S01]  /*105f0*/  UMOV UR8, UR14 ;  /* 0x0000000e00087c82 */ /* 0x004fe20008000000 */
[----:B------:R-:W-:Y:S02]  /*10600*/  UMOV UR10, UR15 ;  /* 0x0000000f000a7c82 */ /* 0x000fe40008000000 */
[----:B------:R2:W-:Y:S02]  /*10610*/  UTMALDG.4D.MULTICAST [UR8], [UR4], UR16, desc[UR6] ;  /* 0x00000608040073b4 */ /* 0x0005e40008019810 */
[----:B--2---:R-:W-:Y:S01]  /*10620*/  NOP ;  /* 0x0000000000007918 */ /* 0x004fe20000000000 */
.L_x_5705:
[----:B------:R-:W-:Y:S05]  /*10630*/  BSYNC B1 ;  /* 0x0000000000017941 */ /* 0x000fea0003800000 */
.L_x_5704:
[C---:B------:R-:W-:Y:S01]  /*10640*/  ISETP.GT.AND P1, PT, R6.reuse, 0x1, PT ;  /* 0x000000010600780c */ /* 0x040fe20003f24270 */
[----:B------:R-:W-:-:S12]  /*10650*/  VIADD R6, R6, 0xfffffffe ;  /* 0xfffffffe06067836 */ /* 0x000fd80000000000 */
[----:B------:R-:W-:Y:S05]  /*10660*/  @P1 BRA `(.L_x_5713) ;  /* 0xfffffff0004c1947 */ /* 0x000fea000383ffff */
.L_x_5694:
[----:B------:R-:W-:Y:S05]  /*10670*/  BSYNC B0 ;  /* 0x0000000000007941 */ /* 0x000fea0003800000 */
.L_x_5683:
        /* <DEDUP_REMOVED lines=9> */
.L_x_5747:
        /* <DEDUP_REMOVED lines=9> */
.L_x_5717:
[----:B------:R-:W-:-:S13]  /*107a0*/  ISETP.NE.AND P0, PT, R19, RZ, PT ;  /* 0x000000ff1300720c */ /* 0x000fda0003f05270 */
[----:B------:R-:W-:Y:S05]  /*107b0*/  @P0 BRA `(.L_x_5718) ;  /* 0x0000000000040947 */ /* 0x000fea0003800000 */
[----:B------:R-:W-:Y:S01]  /*107c0*/  BPT.TRAP 0x1 ;  /* 0x000000040000795c */ /* 0x000fe20000300000 */
.L_x_5718:
        /* <DEDUP_REMOVED lines=12> */
[----:B------:R-:W-:-:S06]  /*10890*/  UMOV UR15, 0x40 ;  /* 0x00000040000f7882 */ /* 0x000fcc0000000000 */
[----:B------:R-:W-:Y:S02]  /*108a0*/  UIMAD UR11, UR11, 0xb0, UR5 ;  /* 0x000000b00b0b78a4 */ /* 0x000fe4000f8e0205 */
[----:B------:R-:W-:Y:S02]  /*108b0*/  UIADD3 UR9, UR9, 0x34850, URZ ;  /* 0x0003485009097890 */ /* 0x000fe4000fffe03f */
[----:B------:R-:W-:Y:S01]  /*108c0*/  UIADD3.X UR5, URZ, UR37, URZ, UP0, !UPT ;  /* 0x000000253f057290 */ /* 0x000fe200087fe43f */
[----:B-1----:R-:W-:-:S05]  /*108d0*/  LEA R3, R4, R3, 0x18 ;  /* 0x0000000304037211 */ /* 0x002fca00078ec0ff */
[----:B------:R-:W-:-:S05]  /*108e0*/  IMAD R21, R21, 0x2, R3 ;  /* 0x0000000215157824 */ /* 0x000fca00078e0203 */
[----:B------:R-:W-:-:S13]  /*108f0*/  R2UR UR6, R21 ;  /* 0x00000000150672ca */ /* 0x000fda00000e0000 */
[----:B------:R-:W-:Y:S02]  /*10900*/  UIADD3 UR8, UR6, 0x400, URZ ;  /* 0x0000040006087890 */ /* 0x000fe4000fffe03f */
[----:B------:R-:W-:-:S03]  /*10910*/  UIADD3 UR14, UR6, 0x5c00, URZ ;  /* 0x00005c00060e7890 */ /* 0x000fc6000fffe03f */
[----:B------:R-:W-:-:S04]  /*10920*/  UMOV UR6, 0x0 ;  /* 0x0000000000067882 */ /* 0x000fc80000000000 */
[----:B------:R1:W-:Y:S02]  /*10930*/  UTMALDG.4D.MULTICAST [UR8], [UR4], UR16, desc[UR6] ;  /* 0x00000608040073b4 */ /* 0x0003e40008019810 */
[----:B-1----:R-:W-:Y:S01]  /*10940*/  UMOV UR8, UR14 ;  /* 0x0000000e00087c82 */ /* 0x002fe20008000000 */
[----:B------:R-:W-:Y:S02]  /*10950*/  UMOV UR10, UR15 ;  /* 0x0000000f000a7c82 */ /* 0x000fe40008000000 */
[----:B------:R2:W-:Y:S02]  /*10960*/  UTMALDG.4D.MULTICAST [UR8], [UR4], UR16, desc[UR6] ;  /* 0x00000608040073b4 */ /* 0x0005e40008019810 */
[----:B--2---:R-:W-:Y:S01]  /*10970*/  NOP ;  /* 0x0000000000007918 */ /* 0x004fe20000000000 */
.L_x_5715:
[----:B------:R-:W-:Y:S05]  /*10980*/  BSYNC B0 ;  /* 0x0000000000007941 */ /* 0x000fea0003800000 */
.L_x_5714:
[----:B------:R-:W2:Y:S01]  /*10990*/  LDL.LU R0, [R1+0x18] ;  /* 0x0000180001007983 */ /* 0x000ea20000300800 */
[----:B------:R-:W-:-:S03]  /*109a0*/  ULDC UR4, c[0x0][0xda4] ;  /* 0x0003690000047ab9 */ /* 0x000fc60000000800 */
[----:B-1----:R-:W3:Y:S01]  /*109b0*/  LDL.LU R2, [R1+0x24] ;  /* 0x0000240001027983 */ /* 0x002ee20000300800 */
        /* <DEDUP_REMOVED lines=8> */
[----:B-1----:R-:W-:-:S04]  /*10a40*/  SEL R0, RZ, 0x1, P0 ;  /* 0x00000001ff007807 */ /* 0x002fc80000000000 */
[----:B------:R-:W-:-:S05]  /*10a50*/  LOP3.LUT R17, R17, R0, RZ, 0x3c, !PT ;  /* 0x0000000011117212 */ /* 0x000fca00078e3cff */
[----:B--2---:R-:W-:Y:S05]  /*10a60*/  @!P1 BRA `(.L_x_5719) ;  /* 0xffffffd000e89947 */ /* 0x004fea000383ffff */
[----:B------:R-:W-:-:S07]  /*10a70*/  LOP3.LUT R2, R2, 0x1, RZ, 0xc, !PT ;  /* 0x0000000102027812 */ /* 0x000fce00078e0cff */
.L_x_5668:
[----:B------:R-:W1:Y:S01]  /*10a80*/  S2R R3, SR_CgaCtaId ;  /* 0x0000000000037919 */ /* 0x000e620000008800 */
[----:B------:R-:W-:Y:S01]  /*10a90*/  MOV R0, 0x400 ;  /* 0x0000040000007802 */ /* 0x000fe20000000f00 */
[----:B------:R-:W-:Y:S03]  /*10aa0*/  BSSY B0, `(.L_x_5720) ;  /* 0x0000005000007945 */ /* 0x000fe60003800000 */
[----:B-1----:R-:W-:Y:S02]  /*10ab0*/  LEA R0, R3, R0, 0x18 ;  /* 0x0000000003007211 */ /* 0x002fe400078ec0ff */
[----:B------:R-:W-:-:S04]  /*10ac0*/  SHF.L.U32 R3, R2, 0x1f, RZ ;  /* 0x0000001f02037819 */ /* 0x000fc800000006ff */
[----:B------:R-:W1:Y:S02]  /*10ad0*/  SYNCS.PHASECHK.TRANS64.TRYWAIT P0, [R0+URZ+0x34820], R3 ;  /* 0x03482003000075a7 */ /* 0x000e64000800017f */
[----:B-1----:R-:W-:Y:S05]  /*10ae0*/  @!P0 BRA `(.L_x_5721) ;  /* 0x0000000800408947 */ /* 0x002fea0003800000 */
.L_x_5748:
[----:B------:R-:W-:Y:S05]  /*10af0*/  BSYNC B0 ;  /* 0x0000000000007941 */ /* 0x000fea0003800000 */
.L_x_5720:
[----:B------:R-:W-:-:S03]  /*10b00*/  UMOV UR4, 0xffffffff ;  /* 0xffffffff00047882 */ /* 0x000fc60000000000 */
[----:B------:R-:W-:Y:S05]  /*10b10*/  BRA.DIV UR4, `(.L_x_5722) ;  /* 0x0000000a04487947 */ /* 0x000fea000b800000 */
[----:B------:R-:W2:Y:S02]  /*10b20*/  S2R R2, SR_TID.X ;  /* 0x0000000000027919 */ /* 0x000ea40000002100 */
[----:B--2---:R-:W-:-:S04]  /*10b30*/  SHF.R.U32.HI R2, RZ, 0x5, R2 ;  /* 0x00000005ff027819 */ /* 0x004fc80000011602 */
[----:B------:R-:W-:-:S05]  /*10b40*/  LOP3.LUT R2, R2, 0x3, RZ, 0xc0, !PT ;  /* 0x0000000302027812 */ /* 0x000fca00078ec0ff */
[----:B------:R2:W3:Y:S02]  /*10b50*/  SHFL.IDX PT, R14, R2, RZ, 0x1f ;  /* 0x00001fff020e7589 */ /* 0x0004e400000e0000 */
.L_x_5751:
[----:B---3--:R-:W-:Y:S01]  /*10b60*/  ISETP.NE.AND P0, PT, R14, RZ, PT ;  /* 0x000000ff0e00720c */ /* 0x008fe20003f05270 */
[----:B------:R-:W-:-:S12]  /*10b70*/  BSSY B0, `(.L_x_5723) ;  /* 0x0000024000007945 */ /* 0x000fd80003800000 */
[----:B------:R-:W-:Y:S05]  /*10b80*/  @P0 BRA `(.L_x_5724) ;  /* 0x0000000000880947 */ /* 0x000fea0003800000 */
[----:B------:R-:W-:-:S03]  /*10b90*/  UMOV UR4, 0xffffffff ;  /* 0xffffffff00047882 */ /* 0x000fc60000000000 */
[----:B------:R-:W-:Y:S05]  /*10ba0*/  BRA.DIV UR4, `(.L_x_5725) ;  /* 0x0000000a04587947 */ /* 0x000fea000b800000 */
[----:B------:R-:W-:-:S13]  /*10bb0*/  ELECT P6, URZ, PT ;  /* 0x00000000003f782f */ /* 0x000fda00038c0000 */
.L_x_5754:
[----:B------:R-:W-:Y:S05]  /*10bc0*/  @!P6 BRA `(.L_x_5724) ;  /* 0x000000000078e947 */ /* 0x000fea0003800000 */
[----:B--2---:R-:W2:Y:S02]  /*10bd0*/  LDL.LU R2, [R1+0x1c] ;  /* 0x00001c0001027983 */ /* 0x004ea40000300800 */
[----:B--2---:R-:W-:-:S04]  /*10be0*/  LOP3.LUT R2, R2, 0x2, RZ, 0xfc, !PT ;  /* 0x0000000202027812 */ /* 0x004fc800078efcff */
[----:B------:R-:W-:-:S13]  /*10bf0*/  ISETP.NE.AND P2, PT, R2, 0x3, PT ;  /* 0x000000030200780c */ /* 0x000fda0003f45270 */
[----:B------:R-:W-:Y:S05]  /*10c00*/  @!P2 BRA `(.L_x_5726) ;  /* 0x000000000004a947 */ /* 0x000fea0003800000 */
[----:B------:R-:W-:Y:S01]  /*10c10*/  BPT.TRAP 0x1 ;  /* 0x000000040000795c */ /* 0x000fe20000300000 */
.L_x_5726:
        /* <DEDUP_REMOVED lines=12> */
.L_x_5755:
[----:B------:R-:W2:Y:S02]  /*10ce0*/  SYNCS.PHASECHK.TRANS64.TRYWAIT P0, [R3+URZ], R2 ;  /* 0x00000002030075a7 */ /* 0x000ea4000800017f */
[----:B--2---:R-:W-:Y:S05]  /*10cf0*/  @!P0 BRA `(.L_x_5728) ;  /* 0x0000000800388947 */ /* 0x004fea0003800000 */
.L_x_5756:
[----:B------:R-:W-:Y:S05]  /*10d00*/  @!P2 BRA `(.L_x_5729) ;  /* 0x000000000004a947 */ /* 0x000fea0003800000 */
[----:B------:R-:W-:Y:S01]  /*10d10*/  BPT.TRAP 0x1 ;  /* 0x000000040000795c */ /* 0x000fe20000300000 */
.L_x_5729:
[----:B--2---:R-:W-:-:S05]  /*10d20*/  IADD3 R3, R0, 0x34860, RZ ;  /* 0x0003486000037810 */ /* 0x004fca0007ffe0ff */
[----:B------:R-:W-:-:S04]  /*10d30*/  IMAD R16, R16, 0x8, R3 ;  /* 0x0000000810107824 */ /* 0x000fc800078e0203 */
[----:B------:R-:W2:Y:S02]  /*10d40*/  SYNCS.PHASECHK.TRANS64.TRYWAIT P0, [R16+URZ], R5 ;  /* 0x00000005100075a7 */ /* 0x000ea4000800017f */
[----:B--2---:R-:W-:Y:S05]  /*10d50*/  @!P0 BRA `(.L_x_5730) ;  /* 0x0000000800348947 */ /* 0x004fea0003800000 */
.L_x_5757:
[----:B------:R-:W-:-:S07]  /*10d60*/  IMAD R3, R4, 0x8, R3 ;  /* 0x0000000804037824 */ /* 0x000fce00078e0203 */
.L_x_5731:
[----:B---3--:R3:W4:Y:S02]  /*10d70*/  SYNCS.PHASECHK.TRANS64.TRYWAIT P0, [R3+URZ], R2 ;  /* 0x00000002030075a7 */ /* 0x008724000800017f */
[----:B----4-:R-:W-:Y:S05]  /*10d80*/  @!P0 NANOSLEEP.SYNCS 0x989680 ;  /* 0x009896800000895d */ /* 0x010fea0003900000 */
[----:B------:R-:W4:Y:S02]  /*10d90*/  @!P0 SYNCS.PHASECHK.TRANS64 P0, [R3+URZ], R2 ;  /* 0x00000002030085a7 */ /* 0x000f24000800007f */
[----:B----4-:R-:W-:Y:S05]  /*10da0*/  @!P0 BRA `(.L_x_5731) ;  /* 0xfffffffc00f08947 */ /* 0x010fea000383ffff */
.L_x_5724:
[----:B------:R-:W-:Y:S05]  /*10db0*/  BSYNC B0 ;  /* 0x0000000000007941 */ /* 0x000fea0003800000 */
.L_x_5723:
[----:B------:R-:W-:Y:S05]  /*10dc0*/  EXIT ;  /* 0x000000000000794d */ /* 0x000fea0003800000 */
.L_x_5642:
[----:B-1----:R-:W-:-:S04]  /*10dd0*/  IMAD.U32 R3, RZ, RZ, UR39 ;  /* 0x00000027ff037e24 */ /* 0x002fc8000f8e00ff */
[----:B------:R1:W2:Y:S03]  /*10de0*/  SYNCS.PHASECHK.TRANS64.TRYWAIT P1, [R3+URZ+0x34800], R0 ;  /* 0x03480000030075a7 */ /* 0x0002a6000802017f */
[----:B--2---:R-:W-:Y:S05]  /*10df0*/  @!P1 NANOSLEEP.SYNCS 0x989680 ;  /* 0x009896800000995d */ /* 0x004fea0003900000 */
[----:B------:R-:W2:Y:S02]  /*10e00*/  @!P1 SYNCS.PHASECHK.TRANS64 P1, [R3+URZ+0x34800], R0 ;  /* 0x03480000030095a7 */ /* 0x000ea4000802007f */
[----:B--2---:R-:W-:Y:S05]  /*10e10*/  @!P1 BRA `(.L_x_5642) ;  /* 0xfffffffc00ec9947 */ /* 0x004fea000383ffff */
[----:B------:R-:W-:Y:S05]  /*10e20*/  BRA `(.L_x_5732) ;  /* 0xffffff0800247947 */ /* 0x000fea000383ffff */
.L_x_5646:
[----:B--2---:R2:W3:Y:S02]  /*10e30*/  SYNCS.PHASECHK.TRANS64.TRYWAIT P1, [R10+URZ+0x34830], R3 ;  /* 0x034830030a0075a7 */ /* 0x0044e4000802017f */
[----:B---3--:R-:W-:Y:S05]  /*10e40*/  @!P1 NANOSLEEP.SYNCS 0x989680 ;  /* 0x009896800000995d */ /* 0x008fea0003900000 */
[----:B------:R-:W3:Y:S02]  /*10e50*/  @!P1 SYNCS.PHASECHK.TRANS64 P1, [R10+URZ+0x34830], R3 ;  /* 0x034830030a0095a7 */ /* 0x000ee4000802007f */
[----:B---3--:R-:W-:Y:S05]  /*10e60*/  @!P1 BRA `(.L_x_5646) ;  /* 0xfffffffc00f09947 */ /* 0x008fea000383ffff */
[----:B------:R-:W-:Y:S05]  /*10e70*/  BRA `(.L_x_5645) ;  /* 0xffffff0800407947 */ /* 0x000fea000383ffff */
.L_x_5652:
[----:B--2---:R-:W-:-:S04]  /*10e80*/  IMAD.U32 R20, RZ, RZ, UR6 ;  /* 0x00000006ff147e24 */ /* 0x004fc8000f8e00ff */
[----:B------:R2:W3:Y:S03]  /*10e90*/  SYNCS.PHASECHK.TRANS64.TRYWAIT P1, [R20+URZ+0x34830], R15 ;  /* 0x0348300f140075a7 */ /* 0x0004e6000802017f */
[----:B---3--:R-:W-:Y:S05]  /*10ea0*/  @!P1 NANOSLEEP.SYNCS 0x989680 ;  /* 0x009896800000995d */ /* 0x008fea0003900000 */
[----:B------:R-:W3:Y:S02]  /*10eb0*/  @!P1 SYNCS.PHASECHK.TRANS64 P1, [R20+URZ+0x34830], R15 ;  /* 0x0348300f140095a7 */ /* 0x000ee4000802007f */
[----:B---3--:R-:W-:Y:S05]  /*10ec0*/  @!P1 BRA `(.L_x_5652) ;  /* 0xfffffffc00ec9947 */ /* 0x008fea000383ffff */
[----:B------:R-:W-:Y:S05]  /*10ed0*/  BRA `(.L_x_5649) ;  /* 0xffffff6000747947 */ /* 0x000fea000383ffff */
.L_x_5656:
[----:B--2---:R-:W-:-:S04]  /*10ee0*/  IMAD.U32 R20, RZ, RZ, UR6 ;  /* 0x00000006ff147e24 */ /* 0x004fc8000f8e00ff */
[----:B------:R2:W3:Y:S03]  /*10ef0*/  SYNCS.PHASECHK.TRANS64.TRYWAIT P1, [R20+URZ+0x34850], R15 ;  /* 0x0348500f140075a7 */ /* 0x0004e6000802017f */
[----:B---3--:R-:W-:Y:S05]  /*10f00*/  @!P1 NANOSLEEP.SYNCS 0x989680 ;  /* 0x009896800000995d */ /* 0x008fea0003900000 */
[----:B------:R-:W3:Y:S02]  /*10f10*/  @!P1 SYNCS.PHASECHK.TRANS64 P1, [R20+URZ+0x34850], R15 ;  /* 0x0348500f140095a7 */ /* 0x000ee4000802007f */
[----:B---3--:R-:W-:Y:S05]  /*10f20*/  @!P1 BRA `(.L_x_5656) ;  /* 0xfffffffc00ec9947 */ /* 0x008fea000383ffff */
[----:B------:R-:W-:Y:S05]  /*10f30*/  BRA `(.L_x_5653) ;  /* 0xffffff88003c7947 */ /* 0x000fea000383ffff */
.L_x_5663:
[----:B--2---:R-:W-:-:S04]  /*10f40*/  MOV R3, UR5 ;  /* 0x0000000500037c02 */ /* 0x004fc80008000f00 */
[----:B------:R2:W3:Y:S03]  /*10f50*/  SYNCS.PHASECHK.TRANS64.TRYWAIT P1, [R3+URZ+0x34850], R0 ;  /* 0x03485000030075a7 */ /* 0x0004e6000802017f */
[----:B---3--:R-:W-:Y:S05]  /*10f60*/  @!P1 NANOSLEEP.SYNCS 0x989680 ;  /* 0x009896800000995d */ /* 0x008fea0003900000 */
[----:B------:R-:W3:Y:S02]  /*10f70*/  @!P1 SYNCS.PHASECHK.TRANS64 P1, [R3+URZ+0x34850], R0 ;  /* 0x03485000030095a7 */ /* 0x000ee4000802007f */
[----:B---3--:R-:W-:Y:S05]  /*10f80*/  @!P1 BRA `(.L_x_5663) ;  /* 0xfffffffc00ec9947 */ /* 0x008fea000383ffff */
[----:B------:R-:W-:Y:S05]  /*10f90*/  BRA `(.L_x_5662) ;  /* 0xffffffb400f07947 */ /* 0x000fea000383ffff */
.L_x_5674:
        /* <DEDUP_REMOVED lines=11> */
.L_x_5734:
[----:B------:R-:W-:Y:S05]  /*11050*/  BSYNC B0 ;  /* 0x0000000000007941 */ /* 0x000fea0003800000 */
.L_x_5733:
[----:B------:R-:W-:Y:S05]  /*11060*/  BRA `(.L_x_5735) ;  /* 0xffffffd400dc7947 */ /* 0x000fea000383ffff */
.L_x_5675:
[----:B------:R-:W-:Y:S01]  /*11070*/  BSSY B0, `(.L_x_5736) ;  /* 0x0000006000007945 */ /* 0x000fe20003800000 */
[----:B------:R-:W-:-:S07]  /*11080*/  IMAD.MOV.U32 R15, RZ, RZ, -0x1 ;  /* 0xffffffffff0f7424 */ /* 0x000fce00078e00ff */
[----:B------:R-:W-:Y:S05]  /*11090*/  WARPSYNC.COLLECTIVE R15, `(.L_x_5737) ;  /* 0x000000000f0c7348 */ /* 0x000fea0003c00000 */
[----:B------:R-:W-:Y:S02]  /*110a0*/  ELECT P6, UR62, PT ;  /* 0x00000000003e782f */ /* 0x000fe400038c0000 */
[----:B------:R-:W-:Y:S01]  /*110b0*/  MOV R14, UR62 ;  /* 0x0000003e000e7c02 */ /* 0x000fe20008000f00 */
[----:B------:R-:W-:Y:S10]  /*110c0*/  ENDCOLLECTIVE ;  /* 0x000000000000791b */ /* 0x000ff40003800000 */
.L_x_5737:
[----:B------:R-:W-:Y:S05]  /*110d0*/  BSYNC B0 ;  /* 0x0000000000007941 */ /* 0x000fea0003800000 */
.L_x_5736:
[----:B------:R-:W-:Y:S05]  /*110e0*/  BRA `(.L_x_5738) ;  /* 0xffffffd400d87947 */ /* 0x000fea000383ffff */
.L_x_5678:
[----:B--2---:R2:W3:Y:S02]  /*110f0*/  SYNCS.PHASECHK.TRANS64.TRYWAIT P1, [R5+URZ+0x34840], R9 ;  /* 0x03484009050075a7 */ /* 0x0044e4000802017f */
[----:B---3--:R-:W-:Y:S05]  /*11100*/  @!P1 NANOSLEEP.SYNCS 0x989680 ;  /* 0x009896800000995d */ /* 0x008fea0003900000 */
[----:B------:R-:W3:Y:S02]  /*11110*/  @!P1 SYNCS.PHASECHK.TRANS64 P1, [R5+URZ+0x34840], R9 ;  /* 0x03484009050095a7 */ /* 0x000ee4000802007f */
[----:B---3--:R-:W-:Y:S05]  /*11120*/  @!P1 BRA `(.L_x_5678) ;  /* 0xfffffffc00f09947 */ /* 0x008fea000383ffff */
[----:B------:R-:W-:Y:S05]  /*11130*/  BRA `(.L_x_5739) ;  /* 0xffffffd800387947 */ /* 0x000fea000383ffff */
.L_x_5682:
        /* <DEDUP_REMOVED lines=8> */
.L_x_5688:
[----:B-1----:R1:W2:Y:S02]  /*111c0*/  SYNCS.PHASECHK.TRANS64.TRYWAIT P1, [R2+URZ+0x34840], R3 ;  /* 0x03484003020075a7 */ /* 0x0022a4000802017f */
[----:B--2---:R-:W-:Y:S05]  /*111d0*/  @!P1 NANOSLEEP.SYNCS 0x989680 ;  /* 0x009896800000995d */ /* 0x004fea0003900000 */
[----:B------:R-:W2:Y:S02]  /*111e0*/  @!P1 SYNCS.PHASECHK.TRANS64 P1, [R2+URZ+0x34840], R3 ;  /* 0x03484003020095a7 */ /* 0x000ea4000802007f */
[----:B--2---:R-:W-:Y:S05]  /*111f0*/  @!P1 BRA `(.L_x_5688) ;  /* 0xfffffffc00f09947 */ /* 0x004fea000383ffff */
[----:B------:R-:W-:Y:S05]  /*11200*/  BRA `(.L_x_5741) ;  /* 0xffffffdc00f87947 */ /* 0x000fea000383ffff */
.L_x_5691:
[----:B-1----:R1:W2:Y:S02]  /*11210*/  SYNCS.PHASECHK.TRANS64.TRYWAIT P1, [R2+URZ+0x34860], R3 ;  /* 0x03486003020075a7 */ /* 0x0022a4000802017f */
[----:B--2---:R-:W-:Y:S05]  /*11220*/  @!P1 NANOSLEEP.SYNCS 0x989680 ;  /* 0x009896800000995d */ /* 0x004fea0003900000 */
[----:B------:R-:W2:Y:S02]  /*11230*/  @!P1 SYNCS.PHASECHK.TRANS64 P1, [R2+URZ+0x34860], R3 ;  /* 0x03486003020095a7 */ /* 0x000ea4000802007f */
[----:B--2---:R-:W-:Y:S05]  /*11240*/  @!P1 BRA `(.L_x_5691) ;  /* 0xfffffffc00f09947 */ /* 0x004fea000383ffff */
[----:B------:R-:W-:Y:S05]  /*11250*/  BRA `(.L_x_5742) ;  /* 0xffffffe000907947 */ /* 0x000fea000383ffff */
.L_x_5698:
[----:B--2---:R2:W3:Y:S02]  /*11260*/  SYNCS.PHASECHK.TRANS64.TRYWAIT P1, [R2+URZ+0x34840], R3 ;  /* 0x03484003020075a7 */ /* 0x0044e4000802017f */
[----:B---3--:R-:W-:Y:S05]  /*11270*/  @!P1 NANOSLEEP.SYNCS 0x989680 ;  /* 0x009896800000995d */ /* 0x008fea0003900000 */
[----:B------:R-:W3:Y:S02]  /*11280*/  @!P1 SYNCS.PHASECHK.TRANS64 P1, [R2+URZ+0x34840], R3 ;  /* 0x03484003020095a7 */ /* 0x000ee4000802007f */
[----:B---3--:R-:W-:Y:S05]  /*11290*/  @!P1 BRA `(.L_x_5698) ;  /* 0xfffffffc00f09947 */ /* 0x008fea000383ffff */
[----:B------:R-:W-:Y:S05]  /*112a0*/  BRA `(.L_x_5743) ;  /* 0xffffffe400c87947 */ /* 0x000fea000383ffff */
.L_x_5701:
[----:B-1----:R1:W2:Y:S02]  /*112b0*/  SYNCS.PHASECHK.TRANS64.TRYWAIT P1, [R2+URZ+0x34860], R17 ;  /* 0x03486011020075a7 */ /* 0x0022a4000802017f */
[----:B--2---:R-:W-:Y:S05]  /*112c0*/  @!P1 NANOSLEEP.SYNCS 0x989680 ;  /* 0x009896800000995d */ /* 0x004fea0003900000 */
[----:B------:R-:W2:Y:S02]  /*112d0*/  @!P1 SYNCS.PHASECHK.TRANS64 P1, [R2+URZ+0x34860], R17 ;  /* 0x03486011020095a7 */ /* 0x000ea4000802007f */
[----:B--2---:R-:W-:Y:S05]  /*112e0*/  @!P1 BRA `(.L_x_5701) ;  /* 0xfffffffc00f09947 */ /* 0x004fea000383ffff */
[----:B------:R-:W-:Y:S05]  /*112f0*/  BRA `(.L_x_5744) ;  /* 0xffffffe800607947 */ /* 0x000fea000383ffff */
.L_x_5707:
[----:B--2---:R2:W3:Y:S02]  /*11300*/  SYNCS.PHASECHK.TRANS64.TRYWAIT P1, [R2+URZ+0x34840], R3 ;  /* 0x03484003020075a7 */ /* 0x0044e4000802017f */
[----:B---3--:R-:W-:Y:S05]  /*11310*/  @!P1 NANOSLEEP.SYNCS 0x989680 ;  /* 0x009896800000995d */ /* 0x008fea0003900000 */
[----:B------:R-:W3:Y:S02]  /*11320*/  @!P1 SYNCS.PHASECHK.TRANS64 P1, [R2+URZ+0x34840], R3 ;  /* 0x03484003020095a7 */ /* 0x000ee4000802007f */
[----:B---3--:R-:W-:Y:S05]  /*11330*/  @!P1 BRA `(.L_x_5707) ;  /* 0xfffffffc00f09947 */ /* 0x008fea000383ffff */
[----:B------:R-:W-:Y:S05]  /*11340*/  BRA `(.L_x_5745) ;  /* 0xffffffec00747947 */ /* 0x000fea000383ffff */
.L_x_5710:
[----:B-1----:R1:W2:Y:S02]  /*11350*/  SYNCS.PHASECHK.TRANS64.TRYWAIT P1, [R2+URZ+0x34860], R10 ;  /* 0x0348600a020075a7 */ /* 0x0022a4000802017f */
[----:B--2---:R-:W-:Y:S05]  /*11360*/  @!P1 NANOSLEEP.SYNCS 0x989680 ;  /* 0x009896800000995d */ /* 0x004fea0003900000 */
[----:B------:R-:W2:Y:S02]  /*11370*/  @!P1 SYNCS.PHASECHK.TRANS64 P1, [R2+URZ+0x34860], R10 ;  /* 0x0348600a020095a7 */ /* 0x000ea4000802007f */
[----:B--2---:R-:W-:Y:S05]  /*11380*/  @!P1 BRA `(.L_x_5710) ;  /* 0xfffffffc00f09947 */ /* 0x004fea000383ffff */
[----:B------:R-:W-:Y:S05]  /*11390*/  BRA `(.L_x_5746) ;  /* 0xfffffff0000c7947 */ /* 0x000fea000383ffff */
.L_x_5716:
[----:B-1----:R1:W2:Y:S02]  /*113a0*/  SYNCS.PHASECHK.TRANS64.TRYWAIT P0, [R2+URZ+0x34860], R3 ;  /* 0x03486003020075a7 */ /* 0x0022a4000800017f */
[----:B--2---:R-:W-:Y:S05]  /*113b0*/  @!P0 NANOSLEEP.SYNCS 0x989680 ;  /* 0x009896800000895d */ /* 0x004fea0003900000 */
[----:B------:R-:W2:Y:S02]  /*113c0*/  @!P0 SYNCS.PHASECHK.TRANS64 P0, [R2+URZ+0x34860], R3 ;  /* 0x03486003020085a7 */ /* 0x000ea4000800007f */
[----:B--2---:R-:W-:Y:S05]  /*113d0*/  @!P0 BRA `(.L_x_5716) ;  /* 0xfffffffc00f08947 */ /* 0x004fea000383ffff */
[----:B------:R-:W-:Y:S05]  /*113e0*/  BRA `(.L_x_5747) ;  /* 0xfffffff000c87947 */ /* 0x000fea000383ffff */
.L_x_5721:
[----:B-1----:R1:W2:Y:S02]  /*113f0*/  SYNCS.PHASECHK.TRANS64.TRYWAIT P0, [R0+URZ+0x34820], R3 ;  /* 0x03482003000075a7 */ /* 0x0022a4000800017f */
[----:B--2---:R-:W-:Y:S05]  /*11400*/  @!P0 NANOSLEEP.SYNCS 0x989680 ;  /* 0x009896800000895d */ /* 0x004fea0003900000 */
[----:B------:R-:W2:Y:S02]  /*11410*/  @!P0 SYNCS.PHASECHK.TRANS64 P0, [R0+URZ+0x34820], R3 ;  /* 0x03482003000085a7 */ /* 0x000ea4000800007f */
[----:B--2---:R-:W-:Y:S05]  /*11420*/  @!P0 BRA `(.L_x_5721) ;  /* 0xfffffffc00f08947 */ /* 0x004fea000383ffff */
[----:B------:R-:W-:Y:S05]  /*11430*/  BRA `(.L_x_5748) ;  /* 0xfffffff400ac7947 */ /* 0x000fea000383ffff */
.L_x_5722:
[----:B------:R-:W2:Y:S01]  /*11440*/  S2R R2, SR_TID.X ;  /* 0x0000000000027919 */ /* 0x000ea20000002100 */
[----:B------:R-:W-:Y:S01]  /*11450*/  BSSY B0, `(.L_x_5749) ;  /* 0x000000a000007945 */ /* 0x000fe20003800000 */
[----:B------:R-:W-:Y:S02]  /*11460*/  IMAD.MOV.U32 R12, RZ, RZ, RZ ;  /* 0x000000ffff0c7224 */ /* 0x000fe400078e00ff */
[----:B------:R-:W-:Y:S02]  /*11470*/  IMAD.MOV.U32 R11, RZ, RZ, 0x1f ;  /* 0x0000001fff0b7424 */ /* 0x000fe400078e00ff */
[----:B------:R-:W-:Y:S01]  /*11480*/  IMAD.MOV.U32 R15, RZ, RZ, -0x1 ;  /* 0xffffffffff0f7424 */ /* 0x000fe200078e00ff */
[----:B--2---:R-:W-:-:S04]  /*11490*/  SHF.R.U32.HI R2, RZ, 0x5, R2 ;  /* 0x00000005ff027819 */ /* 0x004fc80000011602 */
[----:B------:R-:W-:-:S04]  /*114a0*/  LOP3.LUT R2, R2, 0x3, RZ, 0xc0, !PT ;  /* 0x0000000302027812 */ /* 0x000fc800078ec0ff */
[----:B------:R-:W-:-:S07]  /*114b0*/  MOV R13, R2 ;  /* 0x00000002000d7202 */ /* 0x000fce0000000f00 */
[----:B-1----:R-:W-:Y:S05]  /*114c0*/  WARPSYNC.COLLECTIVE R15, `(.L_x_5750) ;  /* 0x000000000f087348 */ /* 0x002fea0003c00000 */
[----:B------:R2:W3:Y:S02]  /*114d0*/  SHFL.IDX P6, R14, R13, R12, R11 ;  /* 0x0000000c0d0e7389 */ /* 0x0004e400000c000b */
[----:B-123--:R-:W-:Y:S01]  /*114e0*/  ENDCOLLECTIVE ;  /* 0x000000000000791b */ /* 0x00efe20003800000 */
.L_x_5750:
[----:B------:R-:W-:Y:S05]  /*114f0*/  BSYNC B0 ;  /* 0x0000000000007941 */ /* 0x000fea0003800000 */
.L_x_5749:
[----:B------:R-:W-:Y:S05]  /*11500*/  BRA `(.L_x_5751) ;  /* 0xfffffff400947947 */ /* 0x000fea000383ffff */
.L_x_5725:
[----:B------:R-:W-:Y:S01]  /*11510*/  BSSY B1, `(.L_x_5752) ;  /* 0x0000006000017945 */ /* 0x000fe20003800000 */
[----:B------:R-:W-:-:S07]  /*11520*/  IMAD.MOV.U32 R15, RZ, RZ, -0x1 ;  /* 0xffffffffff0f7424 */ /* 0x000fce00078e00ff */
[----:B-12---:R-:W-:Y:S05]  /*11530*/  WARPSYNC.COLLECTIVE R15, `(.L_x_5753) ;  /* 0x000000000f0c7348 */ /* 0x006fea0003c00000 */
[----:B------:R-:W-:Y:S02]  /*11540*/  ELECT P6, UR62, PT ;  /* 0x00000000003e782f */ /* 0x000fe400038c0000 */
[----:B------:R-:W-:Y:S01]  /*11550*/  MOV R14, UR62 ;  /* 0x0000003e000e7c02 */ /* 0x000fe20008000f00 */
[----:B-12---:R-:W-:Y:S10]  /*11560*/  ENDCOLLECTIVE ;  /* 0x000000000000791b */ /* 0x006ff40003800000 */
.L_x_5753:
[----:B------:R-:W-:Y:S05]  /*11570*/  BSYNC B1 ;  /* 0x0000000000017941 */ /* 0x000fea0003800000 */
.L_x_5752:
[----:B------:R-:W-:Y:S05]  /*11580*/  BRA `(.L_x_5754) ;  /* 0xfffffff4008c7947 */ /* 0x000fea000383ffff */
.L_x_5727:
[----:B-1----:R1:W2:Y:S02]  /*11590*/  SYNCS.PHASECHK.TRANS64.TRYWAIT P0, [R6+URZ], R5 ;  /* 0x00000005060075a7 */ /* 0x0022a4000800017f */
[----:B--2---:R-:W-:Y:S05]  /*115a0*/  @!P0 NANOSLEEP.SYNCS 0x989680 ;  /* 0x009896800000895d */ /* 0x004fea0003900000 */
[----:B------:R-:W2:Y:S02]  /*115b0*/  @!P0 SYNCS.PHASECHK.TRANS64 P0, [R6+URZ], R5 ;  /* 0x00000005060085a7 */ /* 0x000ea4000800007f */
[----:B--2---:R-:W-:Y:S05]  /*115c0*/  @!P0 BRA `(.L_x_5727) ;  /* 0xfffffffc00f08947 */ /* 0x004fea000383ffff */
[----:B------:R-:W-:Y:S05]  /*115d0*/  BRA `(.L_x_5755) ;  /* 0xfffffff400c07947 */ /* 0x000fea000383ffff */
.L_x_5728:
[----:B--2---:R2:W3:Y:S02]  /*115e0*/  SYNCS.PHASECHK.TRANS64.TRYWAIT P0, [R3+URZ], R2 ;  /* 0x00000002030075a7 */ /* 0x0044e4000800017f */
[----:B---3--:R-:W-:Y:S05]  /*115f0*/  @!P0 NANOSLEEP.SYNCS 0x989680 ;  /* 0x009896800000895d */ /* 0x008fea0003900000 */
[----:B------:R-:W3:Y:S02]  /*11600*/  @!P0 SYNCS.PHASECHK.TRANS64 P0, [R3+URZ], R2 ;  /* 0x00000002030085a7 */ /* 0x000ee4000800007f */
[----:B---3--:R-:W-:Y:S05]  /*11610*/  @!P0 BRA `(.L_x_5728) ;  /* 0xfffffffc00f08947 */ /* 0x008fea000383ffff */
[----:B------:R-:W-:Y:S05]  /*11620*/  BRA `(.L_x_5756) ;  /* 0xfffffff400b47947 */ /* 0x000fea000383ffff */
.L_x_5730:
[----:B--2---:R2:W3:Y:S02]  /*11630*/  SYNCS.PHASECHK.TRANS64.TRYWAIT P0, [R16+URZ], R5 ;  /* 0x00000005100075a7 */ /* 0x0044e4000800017f */
[----:B---3--:R-:W-:Y:S05]  /*11640*/  @!P0 NANOSLEEP.SYNCS 0x989680 ;  /* 0x009896800000895d */ /* 0x008fea0003900000 */
[----:B------:R-:W3:Y:S02]  /*11650*/  @!P0 SYNCS.PHASECHK.TRANS64 P0, [R16+URZ], R5 ;  /* 0x00000005100085a7 */ /* 0x000ee4000800007f */
[----:B---3--:R-:W-:Y:S05]  /*11660*/  @!P0 BRA `(.L_x_5730) ;  /* 0xfffffffc00f08947 */ /* 0x008fea000383ffff */
[----:B------:R-:W-:Y:S05]  /*11670*/  BRA `(.L_x_5757) ;  /* 0xfffffff400b87947 */ /* 0x000fea000383ffff */
.L_x_5758:
        /* <DEDUP_REMOVED lines=16> */
.L_x_12764:


//--------------------- .text._ZN7cutlass13device_kernelIN5flash11enable_sm90INS1_16FlashAttnFwdSm90INS1_25CollectiveMainloopFwdSm90ILi2EN4cute5tupleIJNS5_1CILi1EEES8_S8_EEENS6_IJNS7_ILi128EEENS7_ILi176EEESA_EEELi128ENS_10bfloat16_tEfNS_4arch4Sm90ELb0ELb0ELb1ELb1ELb0ELb0ELb0ELb1ELb1ELb0ELb0ELb0EEENS1_21CollectiveEpilogueFwdINS6_IJSA_SA_SB_EEES9_SD_SF_Li256ELb1ELb0ELb0ELb0EEENS1_36VarlenDynamicPersistentTileSchedulerILi128ELi176ELi256ELi32ELb0ELb0ELb1ELb0ELb1ELb1EEEEEEEEEvNT_6ParamsE --------------------------
	.section	.text._ZN7cutlass13device_kernelIN5flash11enable_sm90INS1_16FlashAttnFwdSm90INS1_25CollectiveMainloopFwdSm90ILi2EN4cute5tupleIJNS5_1CILi1EEES8_S8_EEENS6_IJNS7_ILi128EEENS7_ILi176EEESA_EEELi128ENS_10bfloat16_tEfNS_4arch4Sm90ELb0ELb0ELb1ELb1ELb0ELb0ELb0ELb1ELb1ELb0ELb0ELb0EEENS1_21CollectiveEpilogueFwdINS6_IJSA_SA_SB_EEES9_SD_SF_Li256ELb1ELb0ELb0ELb0EEENS1_36VarlenDynamicPersistentTileSchedulerILi128ELi176ELi256ELi32ELb0ELb0ELb1ELb0ELb1ELb1EEEEEEEEEvNT_6ParamsE,"ax",@progbits
	.align	128
.text._ZN7cutlass13device_kernelIN5flash11enable_sm90INS1_16FlashAttnFwdSm90INS1_25CollectiveMainloopFwdSm90ILi2EN4cute5tupleIJNS5_1CILi1EEES8_S8_EEENS6_IJNS7_ILi128EEENS7_ILi176EEESA_EEELi128ENS_10bfloat16_tEfNS_4arch4Sm90ELb0ELb0ELb1ELb1ELb0ELb0ELb0ELb1ELb1ELb0ELb0ELb0EEENS1_21CollectiveEpilogueFwdINS6_IJSA_SA_SB_EEES9_SD_SF_Li256ELb1ELb0ELb0ELb0EEENS1_36VarlenDynamicPersistentTileSchedulerILi128ELi176ELi256ELi32ELb0ELb0ELb1ELb0ELb1ELb1EEEEEEEEEvNT_6ParamsE:
        .type           _ZN7cutlass13device_kernelIN5flash11enable_sm90INS1_16FlashAttnFwdSm90INS1_25CollectiveMainloopFwdSm90ILi2EN4cute5tupleIJNS5_1CILi1EEES8_S8_EEENS6_IJNS7_ILi128EEENS7_ILi176EEESA_EEELi128ENS_10bfloat16_tEfNS_4arch4Sm90ELb0ELb0ELb1ELb1ELb0ELb0ELb0ELb1ELb1ELb0ELb0ELb0EEENS1_21CollectiveEpilogueFwdINS6_IJSA_SA_SB_EEES9_SD_SF_Li256ELb1ELb0ELb0ELb0EEENS1_36VarlenDynamicPersistentTileSchedulerILi128ELi176ELi256ELi32ELb0ELb0ELb1ELb0ELb1ELb1EEEEEEEEEvNT_6ParamsE,@function
        .size           _ZN7cutlass13device_kernelIN5flash11enable_sm90INS1_16FlashAttnFwdSm90INS1_25CollectiveMainloopFwdSm90ILi2EN4cute5tupleIJNS5_1CILi1EEES8_S8_EEENS6_IJNS7_ILi128EEENS7_ILi176EEESA_EEELi128ENS_10bfloat16_tEfNS_4arch4Sm90ELb0ELb0ELb1ELb1ELb0ELb0ELb0ELb1ELb1ELb0ELb0ELb0EEENS1_21CollectiveEpilogueFwdINS6_IJSA_SA_SB_EEES9_SD_SF_Li256ELb1ELb0ELb0ELb0EEENS1_36VarlenDynamicPersistentTileSchedulerILi128ELi176ELi256ELi32ELb0ELb0ELb1ELb0ELb1ELb1EEEEEEEEEvNT_6ParamsE,(.L_x_12765 - _ZN7cutlass13device_kernelIN5flash11enable_sm90INS1_16FlashAttnFwdSm90INS1_25CollectiveMainloopFwdSm90ILi2EN4cute5tupleIJNS5_1CILi1EEES8_S8_EEENS6_IJNS7_ILi128EEENS7_ILi176EEESA_EEELi128ENS_10bfloat16_tEfNS_4arch4Sm90ELb0ELb0ELb1ELb1ELb0ELb0ELb0ELb1ELb1ELb0ELb0ELb0EEENS1_21CollectiveEpilogueFwdINS6_IJSA_SA_SB_EEES9_SD_SF_Li256ELb1ELb0ELb0ELb0EEENS1_36VarlenDynamicPersistentTileSchedulerILi128ELi176ELi256ELi32ELb0ELb0ELb1ELb0ELb1ELb1EEEEEEEEEvNT_6ParamsE)
        .other          _ZN7cutlass13device_kernelIN5flash11enable_sm90INS1_16FlashAttnFwdSm90INS1_25CollectiveMainloopFwdSm90ILi2EN4cute5tupleIJNS5_1CILi1EEES8_S8_EEENS6_IJNS7_ILi128EEENS7_ILi176EEESA_EEELi128ENS_10bfloat16_tEfNS_4arch4Sm90ELb0ELb0ELb1ELb1ELb0ELb0ELb0ELb1ELb1ELb0ELb0ELb0EEENS1_21CollectiveEpilogueFwdINS6_IJSA_SA_SB_EEES9_SD_SF_Li256ELb1ELb0ELb0ELb0EEENS1_36VarlenDynamicPersistentTileSchedulerILi128ELi176ELi256ELi32ELb0ELb0ELb1ELb0ELb1ELb1EEEEEEEEEvNT_6ParamsE,@"STO_CUDA_ENTRY STV_DEFAULT"
_ZN7cutlass13device_kernelIN5flash11enable_sm90INS1_16FlashAttnFwdSm90INS1_25CollectiveMainloopFwdSm90ILi2EN4cute5tupleIJNS5_1CILi1EEES8_S8_EEENS6_IJNS7_ILi128EEENS7_ILi176EEESA_EEELi128ENS_10bfloat16_tEfNS_4arch4Sm90ELb0ELb0ELb1ELb1ELb0ELb0ELb0ELb1ELb1ELb0ELb0ELb0EEENS1_21CollectiveEpilogueFwdINS6_IJSA_SA_SB_EEES9_SD_SF_Li256ELb1ELb0ELb0ELb0EEENS1_36VarlenDynamicPersistentTileSchedulerILi128ELi176ELi256ELi32ELb0ELb0ELb1ELb0ELb1ELb1EEEEEEEEEvNT_6ParamsE:
        /* <DEDUP_REMOVED lines=20> */
.L_x_5760:
[----:B------:R-:W-:Y:S05]  /*0140*/  BSYNC B0 ;  /* 0x0000000000007941 */ /* 0x000fea0003800000 */
.L_x_5759:
[----:B------:R-:W-:Y:S01]  /*0150*/  VOTEU.ANY UP0, P0 ;  /* 0x00000000003f7886 */ /* 0x000fe20000000100 */
[----:B------:R-:W0:Y:S01]  /*0160*/  SHFL.IDX PT, R2, R0, RZ, 0x1f ;  /* 0x00001fff00027589 */ /* 0x000e2200000e0000 */
[----:B------:R-:W-:Y:S01]  /*0170*/  UMOV UR4, 0x1 ;  /* 0x0000000100047882 */ /* 0x000fe20000000000 */
[----:B------:R-:W-:Y:S01]  /*0180*/  UMOV UR7, 0x100 ;  /* 0x0000010000077882 */ /* 0x000fe20000000000 */
[----:B------:R-:W-:Y:S01]  /*0190*/  SHF.R.U32.HI R3, RZ, 0x7, R3 ;  /* 0x00000007ff037819 */ /* 0x000fe20000011603 */
[----:B------:R-:W1:Y:S01]  /*01a0*/  @UP0 S2UR UR8, SR_CgaCtaId ;  /* 0x00000000000809c3 */ /* 0x000e620000008800 */
[----:B------:R-:W-:Y:S01]  /*01b0*/  @UP0 UMOV UR6, 0x400 ;  /* 0x0000040000060882 */ /* 0x000fe20000000000 */
[----:B------:R-:W-:-:S04]  /*01c0*/  @UP0 UIADD3 UR4, -UR4, 0x100000, URZ ;  /* 0x0010000004040890 */ /* 0x000fc8000fffe13f */
[----:B------:R-:W-:Y:S02]  /*01d0*/  @UP0 USHF.L.U32 UR5, UR4, 0xb, URZ ;  /* 0x0000000b04050899 */ /* 0x000fe4000800063f */
[----:B------:R-:W-:Y:S01]  /*01e0*/  @UP0 USHF.L.U32 UR4, UR4, 0x1, URZ ;  /* 0x0000000104040899 */ /* 0x000fe2000800063f */
[----:B------:R-:W-:Y:S01]  /*01f0*/  VOTEU.ANY UP1, P0 ;  /* 0x00000000003f7886 */ /* 0x000fe20000020100 */
[----:B0-----:R-:W-:Y:S02]  /*0200*/  ISETP.NE.AND P1, PT, R2, RZ, PT ;  /* 0x000000ff0200720c */ /* 0x001fe40003f25270 */
[----:B------:R0:W2:Y:S01]  /*0210*/  SHFL.IDX PT, R2, R3, RZ, 0x1f ;  /* 0x00001fff03027589 */ /* 0x0000a200000e0000 */
[----:B-1----:R-:W-:Y:S02]  /*0220*/  @UP0 ULEA UR8, UR8, UR6, 0x18 ;  /* 0x0000000608080291 */ /* 0x002fe4000f8ec03f */
[----:B------:R-:W-:-:S04]  /*0230*/  @UP0 UIADD3 UR6, -UR7, 0x100000, URZ ;  /* 0x0010000007060890 */ /* 0x000fc8000fffe13f */
[----:B------:R-:W-:Y:S02]  /*0240*/  @UP0 USHF.L.U32 UR7, UR6, 0xb, URZ ;  /* 0x0000000b06070899 */ /* 0x000fe4000800063f */
[----:B------:R-:W-:Y:S01]  /*0250*/  @UP0 USHF.L.U32 UR6, UR6, 0x1, URZ ;  /* 0x0000000106060899 */ /* 0x000fe2000800063f */
[----:B------:R-:W-:Y:S01]  /*0260*/  VOTEU.ANY UP0, P0 ;  /* 0x00000000003f7886 */ /* 0x000fe20000000100 */
[----:B------:R-:W1:Y:S04]  /*0270*/  FENCE.VIEW.ASYNC.S ;  /* 0x00000000000073c6 */ /* 0x000e680000000000 */
[----:B-1----:R0:W1:Y:S06]  /*0280*/  @UP0 SYNCS.EXCH.64 URZ, [UR8+0x34800], UR4 ;  /* 0x03480004083f05b2 */ /* 0x00206c0008000100 */
[----:B------:R0:W3:Y:S02]  /*0290*/  @UP1 SYNCS.EXCH.64 URZ, [UR8+0x34820], UR6 ;  /* 0x03482006083f15b2 */ /* 0x0000e40008000100 */
[----:B0-----:R-:W-:Y:S05]  /*02a0*/  @P1 BRA `(.L_x_5761) ;  /* 0x0000000000481947 */ /* 0x001fea0003800000 */
[----:B------:R-:W0:Y:S01]  /*02b0*/  S2UR UR5, SR_CgaCtaId ;  /* 0x00000000000579c3 */ /* 0x000e220000008800 */
        /* <DEDUP_REMOVED lines=15> */
[----:B------:R0:W0:Y:S01]  /*03b0*/  SYNCS.EXCH.64 URZ, [UR8+0x34848], UR4 ;  /* 0x03484804083f75b2 */ /* 0x0000220008000100 */
[----:B------:R-:W-:Y:S01]  /*03c0*/  NOP ;  /* 0x0000000000007918 */ /* 0x000fe20000000000 */
.L_x_5761:
[----:B------:R-:W5:Y:S01]  /*03d0*/  SHFL.IDX PT, R3, R0, RZ, 0x1f ;  /* 0x00001fff00037589 */ /* 0x000f6200000e0000 */
[----:B------:R-:W-:Y:S01]  /*03e0*/  NOP ;  /* 0x0000000000007918 */ /* 0x000fe20000000000 */
[----:B-----5:R-:W-:-:S13]  /*03f0*/  ISETP.NE.AND P0, PT, R3, RZ, PT ;  /* 0x000000ff0300720c */ /* 0x020fda0003f05270 */
        /* <DEDUP_REMOVED lines=17> */
[----:B------:R0:W0:Y:S01]  /*0510*/  SYNCS.EXCH.64 URZ, [UR8+0x34868], UR6 ;  /* 0x03486806083f75b2 */ /* 0x0000220008000100 */
[----:B------:R-:W-:Y:S01]  /*0520*/  NOP ;  /* 0x0000000000007918 */ /* 0x000fe20000000000 */
.L_x_5762:
[----:B------:R-:W5:Y:S01]  /*0530*/  SHFL.IDX PT, R3, R0, RZ, 0x1f ;  /* 0x00001fff00037589 */ /* 0x000f6200000e0000 */
[----:B------:R-:W-:Y:S01]  /*0540*/  NOP ;  /* 0x0000000000007918 */ /* 0x000fe20000000000 */
[----:B-----5:R-:W-:-:S13]  /*0550*/  ISETP.NE.AND P0, PT, R3, RZ, PT ;  /* 0x000000ff0300720c */ /* 0x020fda0003f05270 */
        /* <DEDUP_REMOVED lines=13> */
[----:B------:R0:W0:Y:S01]  /*0630*/  SYNCS.EXCH.64 URZ, [UR6+0x34888], UR4 ;  /* 0x03488804063f75b2 */ /* 0x0000220008000100 */
[----:B------:R-:W-:Y:S01]  /*0640*/  NOP ;  /* 0x0000000000007918 */ /* 0x000fe20000000000 */
.L_x_5763:
        /* <DEDUP_REMOVED lines=22> */
.L_x_5764:
        /* <DEDUP_REMOVED lines=22> */
.L_x_5765:
[----:B--2---:R-:W-:Y:S01]  /*0910*/  ISETP.NE.AND P0, PT, R2, RZ, PT ;  /* 0x000000ff0200720c */ /* 0x004fe20003f05270 */
[----:B------:R-:W-:Y:S01]  /*0920*/  IMAD.MOV.U32 R2, RZ, RZ, 0x1 ;  /* 0x00000001ff027424 */ /* 0x000fe200078e00ff */
[----:B------:R-:W-:-:S04]  /*0930*/  NOP ;  /* 0x0000000000007918 */ /* 0x000fc80000000000 */
[----:B------:R-:W-:-:S05]  /*0940*/  SEL R2, R2, 0x2, !P0 ;  /* 0x0000000202027807 */ /* 0x000fca0004000000 */
[----:B------:R2:W-:Y:S01]  /*0950*/  STL [R1+0x30], R2 ;  /* 0x0000300201007387 */ /* 0x0005e20000100800 */
[----:B01-34-:R-:W-:Y:S06]  /*0960*/  BAR.SYNC.DEFER_BLOCKING 0x0 ;  /* 0x0000000000007b1d */ /* 0x01bfec0000010000 */
[----:B------:R-:W-:Y:S05]  /*0970*/  @!P0 BRA `(.L_x_5766) ;  /* 0x000000e800008947 */ /* 0x000fea0003800000 */
.L_x_5767:
[----:B------:R-:W-:-:S08]  /*0980*/  NOP ;  /* 0x0000000000007918 */ /* 0x000fd00000000000 */
[----:B------:R-:W0:Y:S02]  /*0990*/  USETMAXREG.TRY_ALLOC.CTAPOOL UP0, 0xf0 ;  /* 0x000000f0000079c8 */ /* 0x000e240008000600 */
[----:B0-----:R-:W-:-:S13]  /*09a0*/  PLOP3.LUT P0, PT, PT, PT, UP0, 0x80, 0x0 ;  /* 0x000000000000781c */ /* 0x001fda0003f0f008 */
[----:B------:R-:W-:Y:S05]  /*09b0*/  @!P0 BRA `(.L_x_5767) ;  /* 0xfffffffc00f08947 */ /* 0x000fea000383ffff */
[----:B--2---:R-:W0:Y:S01]  /*09c0*/  S2R R2, SR_TID.X ;  /* 0x0000000000027919 */ /* 0x004e220000002100 */
[----:B------:R-:W1:Y:S01]  /*09d0*/  S2UR UR5, SR_CgaCtaId ;  /* 0x00000000000579c3 */ /* 0x000e620000008800 */
[----:B------:R-:W-:-:S07]  /*09e0*/  UMOV UR4, 0x400 ;  /* 0x0000040000047882 */ /* 0x000fce0000000000 */
[----:B------:R-:W-:Y:S06]  /*09f0*/  BAR.ARV 0x8, 0x120 ;  /* 0x0204800000007b1d */ /* 0x000fec0000002000 */
[----:B-1----:R-:W-:Y:S01]  /*0a00*/  ULEA UR4, UR5, UR4, 0x18 ;  /* 0x0000000405047291 */ /* 0x002fe2000f8ec03f */
[----:B0-----:R-:W-:-:S04]  /*0a10*/  LOP3.LUT R0, R2, 0xffffff80, RZ, 0xc0, !PT ;  /* 0xffffff8002007812 */ /* 0x001fc800078ec0ff */
[----:B------:R-:W-:-:S13]  /*0a20*/  ISETP.NE.AND P0, PT, R0, 0x80, PT ;  /* 0x000000800000780c */ /* 0x000fda0003f05270 */
[----:B------:R-:W-:Y:S08]  /*0a30*/  @!P0 BAR.ARV 0x9, 0x100 ;  /* 0x0244000000008b1d */ /* 0x000ff00000002000 */
[----:B------:R-:W-:Y:S06]  /*0a40*/  BAR.SYNC.DEFER_BLOCKING 0x5, 0x120 ;  /* 0x0144800000007b1d */ /* 0x000fec0000010000 */
[----:B------:R-:W0:Y:S01]  /*0a50*/  LDS.128 R48, [UR4+0x348d0] ;  /* 0x0348d004ff307984 */ /* 0x000e220008000c00 */
[----:B------:R-:W-:Y:S01]  /*0a60*/  ULDC UR4, c[0x0][0xc14] ;  /* 0x0003050000047ab9 */ /* 0x000fe20000000800 */
[----:B------:R-:W-:Y:S06]  /*0a70*/  BAR.ARV 0x4, 0x120 ;  /* 0x0104800000007b1d */ /* 0x000fec0000002000 */
[----:B0-----:R-:W-:-:S13]  /*0a80*/  ISETP.GE.AND P0, PT, R51, UR4, PT ;  /* 0x0000000433007c0c */ /* 0x001fda000bf06270 */
[----:B------:R-:W-:Y:S05]  /*0a90*/  @P0 EXIT ;  /* 0x000000000000094d */ /* 0x000fea0003800000 */
[----:B------:R-:W2:Y:S01]  /*0aa0*/  LDL.LU R11, [R1+0x30] ;  /* 0x00003000010b7983 */ /* 0x000ea20000300800 */
[----:B------:R-:W-:-:S05]  /*0ab0*/  VIADD R229, R2, 0xffffff80 ;  /* 0xffffff8002e57836 */ /* 0x000fca0000000000 */
        /* <DEDUP_REMOVED lines=10> */
[CC--:B------:R-:W-:Y:S02]  /*0b60*/  LEA.HI R4, R0.reuse, R229.reuse, RZ, 0x5 ;  /* 0x000000e500047211 */ /* 0x0c0fe400078f28ff */
[----:B------:R-:W-:-:S02]  /*0b70*/  LEA.HI R3, R0, R229, RZ, 0x4 ;  /* 0x000000e500037211 */ /* 0x000fc400078f20ff */
[----:B------:R-:W-:Y:S02]  /*0b80*/  LOP3.LUT R10, R10, 0xfffffff8, RZ, 0xc0, !PT ;  /* 0xfffffff80a0a7812 */ /* 0x000fe400078ec0ff */
[----:B------:R-:W-:Y:S02]  /*0b90*/  LEA.HI R7, R7, R224, RZ, 0x5 ;  /* 0x000000e007077211 */ /* 0x000fe400078f28ff */
[----:B------:R-:W-:Y:S01]  /*0ba0*/  LEA.HI R2, R2, R225, RZ, 0x1 ;  /* 0x000000e102027211 */ /* 0x000fe200078f08ff */
[----:B------:R-:W-:Y:S01]  /*0bb0*/  IMAD.SHL.U32 R5, R4, 0x20, RZ ;  /* 0x0000002004057824 */ /* 0x000fe200078e00ff */
[----:B------:R-:W-:Y:S02]  /*0bc0*/  LOP3.LUT R4, R3, 0x3fffff0, RZ, 0xc0, !PT ;  /* 0x03fffff003047812 */ /* 0x000fe400078ec0ff */
[----:B------:R-:W-:Y:S02]  /*0bd0*/  IADD3 R10, R9, -R10, RZ ;  /* 0x8000000a090a7210 */ /* 0x000fe40007ffe0ff */
[----:B------:R-:W-:-:S02]  /*0be0*/  SHF.R.S32.HI R7, RZ, 0x5, R7 ;  /* 0x00000005ff077819 */ /* 0x000fc40000011407 */
[----:B------:R-:W-:Y:S02]  /*0bf0*/  LOP3.LUT R2, R2, 0x3fffffe, RZ, 0xc0, !PT ;  /* 0x03fffffe02027812 */ /* 0x000fe400078ec0ff */
[----:B------:R-:W-:Y:S01]  /*0c00*/  SHF.R.S32.HI R6, RZ, 0x4, R3 ;  /* 0x00000004ff067819 */ /* 0x000fe20000011403 */
[----:B------:R-:W-:Y:S01]  /*0c10*/  IMAD.IADD R4, R229, 0x1, -R4 ;  /* 0x00000001e5047824 */ /* 0x000fe200078e0a04 */
[----:B------:R-:W-:Y:S01]  /*0c20*/  LOP3.LUT R5, R5, 0xfffffc00, RZ, 0xc0, !PT ;  /* 0xfffffc0005057812 */ /* 0x000fe200078ec0ff */
[----:B------:R-:W-:Y:S01]  /*0c30*/  IMAD R7, R7, 0x10, R10 ;  /* 0x0000001007077824 */ /* 0x000fe200078e020a */
[----:B------:R-:W-:Y:S01]  /*0c40*/  LEA.HI R3, R3, R6, RZ, 0x1 ;  /* 0x0000000603037211 */ /* 0x000fe200078f08ff */
[----:B------:R-:W-:Y:S01]  /*0c50*/  IMAD.IADD R2, R225, 0x1, -R2 ;  /* 0x00000001e1027824 */ /* 0x000fe200078e0a02 */
[----:B------:R-:W-:Y:S01]  /*0c60*/  LEA.HI R0, R0, R229, RZ, 0x3 ;  /* 0x000000e500007211 */ /* 0x000fe200078f18ff */
[----:B------:R-:W-:Y:S01]  /*0c70*/  IMAD R4, R4, 0x40, R5 ;  /* 0x0000004004047824 */ /* 0x000fe200078e0205 */
[----:B------:R-:W-:Y:S01]  /*0c80*/  LOP3.LUT R3, R3, 0x1ffffffe, RZ, 0xc0, !PT ;  /* 0x1ffffffe03037812 */ /* 0x000fe200078ec0ff */
[----:B------:R-:W-:Y:S01]  /*0c90*/  IMAD R227, R2, 0x40, R7 ;  /* 0x0000004002e37824 */ /* 0x000fe200078e0207 */
[----:B------:R-:W-:-:S02]  /*0ca0*/  LOP3.LUT R5, R8, 0x7ffffffc, RZ, 0xc0, !PT ;  /* 0x7ffffffc08057812 */ /* 0x000fc400078ec0ff */
[----:B------:R-:W-:Y:S01]  /*0cb0*/  LOP3.LUT R2, R0, 0x1ffffff8, RZ, 0xc0, !PT ;  /* 0x1ffffff800027812 */ /* 0x000fe200078ec0ff */
[----:B------:R-:W-:Y:S02]  /*0cc0*/  IMAD.IADD R3, R6, 0x1, -R3 ;  /* 0x0000000106037824 */ /* 0x000fe400078e0a03 */
[----:B------:R-:W-:Y:S02]  /*0cd0*/  IMAD.MOV.U32 R226, RZ, RZ, -0x2 ;  /* 0xfffffffeffe27424 */ /* 0x000fe400078e00ff */
[----:B------:R-:W-:Y:S02]  /*0ce0*/  IMAD.IADD R5, R224, 0x1, -R5 ;  /* 0x00000001e0057824 */ /* 0x000fe400078e0a05 */
[----:B------:R-:W-:Y:S01]  /*0cf0*/  IMAD.IADD R17, R229, 0x1, -R2 ;  /* 0x00000001e5117824 */ /* 0x000fe200078e0a02 */
[----:B------:R-:W-:Y:S01]  /*0d00*/  MOV R16, RZ ;  /* 0x000000ff00107202 */ /* 0x000fe20000000f00 */
[----:B------:R-:W-:Y:S01]  /*0d10*/  IMAD R228, R3, 0x8, R4 ;  /* 0x0000000803e47824 */ /* 0x000fe200078e0204 */
[----:B------:R-:W-:Y:S01]  /*0d20*/  SHF.R.S32.HI R18, RZ, 0x3, R0 ;  /* 0x00000003ff127819 */ /* 0x000fe20000011400 */
[----:B------:R-:W-:-:S02]  /*0d30*/  IMAD R226, R5, R226, 0xb0 ;  /* 0x000000b005e27424 */ /* 0x000fc400078e02e2 */
[----:B------:R-:W-:Y:S02]  /*0d40*/  IMAD.MOV.U32 R223, RZ, RZ, RZ ;  /* 0x000000ffffdf7224 */ /* 0x000fe400078e00ff */
[----:B------:R-:W-:Y:S02]  /*0d50*/  IMAD.MOV.U32 R2, RZ, RZ, RZ ;  /* 0x000000ffff027224 */ /* 0x000fe400078e00ff */
[----:B------:R-:W-:Y:S01]  /*0d60*/  IMAD.SHL.U32 R17, R17, 0x8, RZ ;  /* 0x0000000811117824 */ /* 0x000fe200078e00ff */
[----:B--2---:R-:W-:-:S07]  /*0d70*/  LOP3.LUT R22, R11, 0x1, RZ, 0xfc, !PT ;  /* 0x000000010b167812 */ /* 0x004fce00078efcff */
.L_x_5810:
[----:B0---45:R-:W0:Y:S01]  /*0d80*/  LDC.64 R4, c[0x0][0xc60] ;  /* 0x00031800ff047b82 */ /* 0x031e220000000a00 */
[----:B------:R-:W-:Y:S01]  /*0d90*/  ULDC.64 UR8, c[0x0][0x208] ;  /* 0x0000820000087ab9 */ /* 0x000fe20000000a00 */
[----:B------:R-:W-:Y:S01]  /*0da0*/  ULDC.64 UR4, c[0x0][0xa28] ;  /* 0x00028a0000047ab9 */ /* 0x000fe20000000a00 */
[----:B------:R-:W-:Y:S01]  /*0db0*/  IMAD.MOV.U32 R0, RZ, RZ, RZ ;  /* 0x000000ffff007224 */ /* 0x000fe200078e00ff */
[----:B------:R-:W-:Y:S01]  /*0dc0*/  ULDC.64 UR6, c[0x0][0xa20] ;  /* 0x0002880000067ab9 */ /* 0x000fe20000000a00 */
[----:B0-----:R-:W-:-:S05]  /*0dd0*/  IMAD.WIDE R4, R51, 0x4, R4 ;  /* 0x0000000433047825 */ /* 0x001fca00078e0204 */
        /* <DEDUP_REMOVED lines=16> */
[C---:B------:R-:W-:Y:S02]  /*0ee0*/  @P0 LEA R4, P1, R23.reuse, UR6, 0x2 ;  /* 0x0000000617040c11 */ /* 0x040fe4000f8210ff */
[----:B------:R-:W-:Y:S02]  /*0ef0*/  IMAD.U32 R81, RZ, RZ, UR4 ;  /* 0x00000004ff517e24 */ /* 0x000fe4000f8e00ff */
[----:B------:R-:W-:-:S05]  /*0f00*/  @P0 LEA.HI.X R5, R23, UR7, R222, 0x2, P1 ;  /* 0x0000000717050c11 */ /* 0x000fca00088f14de */
[----:B------:R0:W5:Y:S01]  /*0f10*/  @P0 LDG.E R81, desc[UR8][R4.64] ;  /* 0x0000000804510981 */ /* 0x000162000c1e1900 */
[----:B---3--:R-:W-:Y:S05]  /*0f20*/  @P0 BRA `(.L_x_5768) ;  /* 0x0000000000280947 */ /* 0x008fea0003800000 */
        /* <DEDUP_REMOVED lines=10> */
.L_x_5768:
[----:B-----5:R-:W-:Y:S01]  /*0fd0*/  IMAD.IADD R81, R81, 0x1, -R0 ;  /* 0x0000000151517824 */ /* 0x020fe200078e0a00 */
[----:B------:R-:W-:Y:S01]  /*0fe0*/  MOV R220, R50 ;  /* 0x0000003200dc7202 */ /* 0x000fe20000000f00 */
[----:B------:R-:W-:Y:S01]  /*0ff0*/  IMAD.MOV.U32 R221, RZ, RZ, R49 ;  /* 0x000000ffffdd7224 */ /* 0x000fe200078e0031 */
[----:B------:R-:W-:Y:S01]  /*1000*/  PLOP3.LUT P0, PT, PT, PT, PT, 0x80, 0x0 ;  /* 0x000000000000781c */ /* 0x000fe20003f0f070 */
[C---:B------:R-:W-:Y:S01]  /*1010*/  VIADD R0, R81.reuse, 0xaf ;  /* 0x000000af51007836 */ /* 0x040fe20000000000 */
[----:B------:R-:W-:Y:S01]  /*1020*/  ISETP.GE.AND P1, PT, R81, 0x1, PT ;  /* 0x000000015100780c */ /* 0x000fe20003f26270 */
[----:B------:R-:W-:Y:S01]  /*1030*/  IMAD.MOV.U32 R87, RZ, RZ, RZ ;  /* 0x000000ffff577224 */ /* 0x000fe200078e00ff */
[----:B------:R-:W-:Y:S01]  /*1040*/  CS2R R32, SRZ ;  /* 0x0000000000207805 */ /* 0x000fe2000001ff00 */
[----:B------:R-:W-:Y:S01]  /*1050*/  IMAD.HI R0, R0, 0x2e8ba2e9, RZ ;  /* 0x2e8ba2e900007827 */ /* 0x000fe200078e02ff */
[----:B------:R-:W-:Y:S02]  /*1060*/  CS2R R36, SRZ ;  /* 0x0000000000247805 */ /* 0x000fe4000001ff00 */
[----:B------:R-:W-:-:S02]  /*1070*/  CS2R R34, SRZ ;  /* 0x0000000000227805 */ /* 0x000fc4000001ff00 */
[----:B------:R-:W-:Y:S01]  /*1080*/  CS2R R40, SRZ ;  /* 0x0000000000287805 */ /* 0x000fe2000001ff00 */
[----:B------:R-:W-:Y:S01]  /*1090*/  IMAD.MOV.U32 R29, RZ, RZ, RZ ;  /* 0x000000ffff1d7224 */ /* 0x000fe200078e00ff */
[----:B------:R-:W-:Y:S02]  /*10a0*/  SHF.R.U32.HI R3, RZ, 0x1f, R0 ;  /* 0x0000001fff037819 */ /* 0x000fe40000011600 */
[----:B------:R-:W-:Y:S02]  /*10b0*/  CS2R R38, SRZ ;  /* 0x0000000000267805 */ /* 0x000fe4000001ff00 */
[----:B------:R-:W-:Y:S02]  /*10c0*/  CS2R R44, SRZ ;  /* 0x00000000002c7805 */ /* 0x000fe4000001ff00 */
[----:B------:R-:W-:Y:S02]  /*10d0*/  CS2R R42, SRZ ;  /* 0x00000000002a7805 */ /* 0x000fe4000001ff00 */
[----:B------:R-:W-:Y:S01]  /*10e0*/  LEA.HI.SX32 R120, R0, R3, 0x1b ;  /* 0x0000000300787211 */ /* 0x000fe200078fdaff */
        /* <DEDUP_REMOVED lines=23> */
[----:B0-----:R-:W-:Y:S01]  /*1260*/  CS2R R6, SRZ ;  /* 0x0000000000067805 */ /* 0x001fe2000001ff00 */
[----:B------:R-:W-:Y:S01]  /*1270*/  IMAD.MOV.U32 R8, RZ, RZ, RZ ;  /* 0x000000ffff087224 */ /* 0x000fe200078e00ff */
[----:B------:R-:W-:Y:S01]  /*1280*/  CS2R R106, SRZ ;  /* 0x00000000006a7805 */ /* 0x000fe2000001ff00 */
        /* <DEDUP_REMOVED lines=34> */
.L_x_5770:
[----:B------:R-:W0:Y:S01]  /*14b0*/  S2UR UR5, SR_CgaCtaId ;  /* 0x00000000000579c3 */ /* 0x000e220000008800 */
[----:B------:R-:W-:Y:S01]  /*14c0*/  LEA.HI R0, R223, R223, RZ, 0x1 ;  /* 0x000000dfdf007211 */ /* 0x000fe200078f08ff */
[----:B------:R-:W-:Y:S01]  /*14d0*/  UMOV UR4, 0x400 ;  /* 0x0000040000047882 */ /* 0x000fe20000000000 */
[----:B------:R-:W-:Y:S01]  /*14e0*/  BSSY B0, `(.L_x_5771) ;  /* 0x0000009000007945 */ /* 0x000fe20003800000 */
[----:B------:R-:W-:Y:S02]  /*14f0*/  ISETP.NE.AND P0, PT, R22, 0x3, PT ;  /* 0x000000031600780c */ /* 0x000fe40003f05270 */
[----:B------:R-:W-:-:S04]  /*1500*/  LOP3.LUT R0, R0, 0xfffffffe, RZ, 0xc0, !PT ;  /* 0xfffffffe00007812 */ /* 0x000fc800078ec0ff */
[----:B------:R-:W-:-:S04]  /*1510*/  IADD3 R3, R223, -R0, RZ ;  /* 0x80000000df037210 */ /* 0x000fc80007ffe0ff */
[----:B------:R-:W-:Y:S01]  /*1520*/  SHF.L.U32 R3, R3, 0x1f, RZ ;  /* 0x0000001f03037819 */ /* 0x000fe200000006ff */
[----:B0-----:R-:W-:-:S06]  /*1530*/  ULEA UR4, UR5, UR4, 0x18 ;  /* 0x0000000405047291 */ /* 0x001fcc000f8ec03f */
[----:B------:R-:W-:-:S04]  /*1540*/  IMAD.U32 R0, RZ, RZ, UR4 ;  /* 0x00000004ff007e24 */ /* 0x000fc8000f8e00ff */
[----:B------:R-:W0:Y:S02]  /*1550*/  SYNCS.PHASECHK.TRANS64.TRYWAIT P1, [R0+URZ+0x34800], R3 ;  /* 0x03480003000075a7 */ /* 0x000e24000802017f */
[----:B0-----:R-:W-:Y:S05]  /*1560*/  @!P1 BRA `(.L_x_5772) ;  /* 0x0000012400a89947 */ /* 0x001fea0003800000 */
.L_x_5895:
[----:B------:R-:W-:Y:S05]  /*1570*/  BSYNC B0 ;  /* 0x0000000000007941 */ /* 0x000fea0003800000 */
.L_x_5771:
[----:B------:R-:W-:Y:S05]  /*1580*/  @!P0 BRA `(.L_x_5773) ;  /* 0x0000000000048947 */ /* 0x000fea0003800000 */
[----:B------:R-:W-:Y:S01]  /*1590*/  BPT.TRAP 0x1 ;  /* 0x000000040000795c */ /* 0x000fe20000300000 */
.L_x_5773:
[----:B------:R-:W-:Y:S01]  /*15a0*/  IMAD R10, R2, 0x8, R0 ;  /* 0x00000008020a7824 */ /* 0x000fe200078e0200 */
[----:B0-----:R-:W-:-:S04]  /*15b0*/  SHF.L.U32 R3, R16, 0x1f, RZ ;  /* 0x0000001f10037819 */ /* 0x001fc800000006ff */
[----:B------:R0:W1:Y:S01]  /*15c0*/  SYNCS.PHASECHK.TRANS64.TRYWAIT P2, [R10+URZ+0x34830], R3 ;  /* 0x034830030a0075a7 */ /* 0x000062000804017f */
[----:B------:R-:W-:Y:S05]  /*15d0*/  @!P0 BRA `(.L_x_5774) ;  /* 0x0000000000048947 */ /* 0x000fea0003800000 */
[----:B------:R-:W-:Y:S01]  /*15e0*/  BPT.TRAP 0x1 ;  /* 0x000000040000795c */ /* 0x000fe20000300000 */
.L_x_5774:
[----:B------:R-:W2:Y:S01]  /*15f0*/  S2R R4, SR_TID.X ;  /* 0x0000000000047919 */ /* 0x000ea20000002100 */
[----:B------:R-:W-:Y:S01]  /*1600*/  IMAD.MOV.U32 R87, RZ, RZ, RZ ;  /* 0x000000ffff577224 */ /* 0x000fe200078e00ff */
[----:B--2---:R-:W-:Y:S01]  /*1610*/  LOP3.LUT P1, RZ, R4, 0x7f, RZ, 0xc0, !PT ;  /* 0x0000007f04ff7812 */ /* 0x004fe2000782c0ff */
[----:B-1----:R-:W-:-:S12]  /*1620*/  @P2 BRA `(.L_x_5775) ;  /* 0x0000000000082947 */ /* 0x002fd80003800000 */
[----:B------:R-:W1:Y:S02]  /*1630*/  SYNCS.PHASECHK.TRANS64.TRYWAIT P2, [R10+URZ+0x34830], R3 ;  /* 0x034830030a0075a7 */ /* 0x000e64000804017f */
[----:B-1----:R-:W-:Y:S05]  /*1640*/  @!P2 BRA `(.L_x_5776) ;  /* 0x000001240084a947 */ /* 0x002fea0003800000 */
.L_x_5775:
        /* <DEDUP_REMOVED lines=8> */
[----:B------:R-:W-:Y:S01]  /*16d0*/  IMAD.U32 R9, RZ, RZ, UR5 ;  /* 0x00000005ff097e24 */ /* 0x000fe2000f8e00ff */
[----:B------:R-:W-:Y:S01]  /*16e0*/  UMOV UR4, UR25 ;  /* 0x0000001900047c82 */ /* 0x000fe20008000000 */
[----:B------:R-:W-:Y:S01]  /*16f0*/  LOP3.LUT R3, R3, 0x3fff, RZ, 0xc0, !PT ;  /* 0x00003fff03037812 */ /* 0x000fe200078ec0ff */
[----:B------:R-:W-:Y:S01]  /*1700*/  UMOV UR44, UR4 ;  /* 0x00000004002c7c82 */ /* 0x000fe20008000000 */
[----:B------:R-:W-:Y:S01]  /*1710*/  IMAD.U32 R8, RZ, RZ, UR4 ;  /* 0x00000004ff087e24 */ /* 0x000fe2000f8e00ff */
[----:B------:R-:W-:Y:S01]  /*1720*/  UMOV UR8, UR44 ;  /* 0x0000002c00087c82 */ /* 0x000fe20008000000 */
[----:B------:R-:W-:Y:S01]  /*1730*/  LOP3.LUT R3, R3, 0x10000, RZ, 0xfc, !PT ;  /* 0x0001000003037812 */ /* 0x000fe200078efcff */
[----:B------:R-:W-:Y:S01]  /*1740*/  UMOV UR9, UR45 ;  /* 0x0000002d00097c82 */ /* 0x000fe20008000000 */
[----:B------:R-:W-:Y:S01]  /*1750*/  UMOV UR11, 0x40000040 ;  /* 0x40000040000b7882 */ /* 0x000fe20000000000 */
[----:B------:R-:W-:Y:S01]  /*1760*/  UMOV UR12, UR44 ;  /* 0x0000002c000c7c82 */ /* 0x000fe20008000000 */
[----:B------:R-:W-:Y:S01]  /*1770*/  UMOV UR13, UR45 ;  /* 0x0000002d000d7c82 */ /* 0x000fe20008000000 */
[----:B------:R-:W-:Y:S01]  /*1780*/  IMAD R4, R2, 0xb00, R3 ;  /* 0x00000b0002047824 */ /* 0x000fe200078e0203 */
[----:B------:R-:W-:Y:S01]  /*1790*/  UMOV UR15, 0x40000040 ;  /* 0x40000040000f7882 */ /* 0x000fe20000000000 */
[----:B------:R-:W-:Y:S01]  /*17a0*/  UMOV UR32, UR44 ;  /* 0x0000002c00207c82 */ /* 0x000fe20008000000 */
[----:B------:R-:W-:Y:S01]  /*17b0*/  UMOV UR33, UR45 ;  /* 0x0000002d00217c82 */ /* 0x000fe20008000000 */
[----:B------:R-:W-:Y:S01]  /*17c0*/  UMOV UR35, 0x40000040 ;  /* 0x4000004000237882 */ /* 0x000fe20000000000 */
[----:B------:R-:W-:Y:S01]  /*17d0*/  R2UR UR24, R4 ;  /* 0x00000000041872ca */ /* 0x000fe200000e0000 */
[----:B------:R-:W-:Y:S01]  /*17e0*/  UMOV UR28, UR44 ;  /* 0x0000002c001c7c82 */ /* 0x000fe20008000000 */
[----:B------:R-:W-:Y:S01]  /*17f0*/  UMOV UR29, UR45 ;  /* 0x0000002d001d7c82 */ /* 0x000fe20008000000 */
[----:B------:R-:W-:Y:S01]  /*1800*/  UMOV UR31, 0x40000040 ;  /* 0x40000040001f7882 */ /* 0x000fe20000000000 */
        /* <DEDUP_REMOVED lines=10> */
[----:B------:R-:W-:Y:S01]  /*18b0*/  UIADD3 UR10, UR24, 0x100, URZ ;  /* 0x00000100180a7890 */ /* 0x000fe2000fffe03f */
[----:B------:R-:W-:Y:S01]  /*18c0*/  HGMMA.64x16x16.F32.BF16 R112, gdesc[UR4], RZ, !UPT, gsb0 ;  /* 0x00200000047079f0 */ /* 0x000fe2000c0018ff */
[----:B------:R-:W-:Y:S01]  /*18d0*/  UIADD3 UR6, UR24, 0x80, URZ ;  /* 0x0000008018067890 */ /* 0x000fe2000fffe03f */
[----:B------:R-:W-:Y:S01]  /*18e0*/  P2R R122, PR, RZ, 0x1 ;  /* 0x00000001ff7a7803 */ /* 0x000fe20000000000 */
[----:B------:R-:W-:Y:S01]  /*18f0*/  UMOV UR4, UR44 ;  /* 0x0000002c00047c82 */ /* 0x000fe20008000000 */
[----:B------:R-:W-:Y:S01]  /*1900*/  UMOV UR5, UR45 ;  /* 0x0000002d00057c82 */ /* 0x000fe20008000000 */
[----:B------:R-:W-:Y:S01]  /*1910*/  UMOV UR7, 0x40000040 ;  /* 0x4000004000077882 */ /* 0x000fe20000000000 */
[----:B------:R-:W-:Y:S01]  /*1920*/  UIADD3 UR14, UR24, 0x180, URZ ;  /* 0x00000180180e7890 */ /* 0x000fe2000fffe03f */
[----:B------:R-:W-:Y:S01]  /*1930*/  @!P1 VIADD R10, R10, 0x34840 ;  /* 0x000348400a0a9836 */ /* 0x000fe20000000000 */
[----:B------:R-:W-:-:S02]  /*1940*/  UIADD3 UR34, UR24, 0x200, URZ ;  /* 0x0000020018227890 */ /* 0x000fc4000fffe03f */
[----:B------:R-:W-:Y:S02]  /*1950*/  UIADD3 UR30, UR24, 0x280, URZ ;  /* 0x00000280181e7890 */ /* 0x000fe4000fffe03f */
[----:B------:R-:W-:Y:S02]  /*1960*/  UIADD3 UR22, UR24, 0x300, URZ ;  /* 0x0000030018167890 */ /* 0x000fe4000fffe03f */
[----:B------:R-:W-:Y:S02]  /*1970*/  UIADD3 UR18, UR24, 0x380, URZ ;  /* 0x0000038018127890 */ /* 0x000fe4000fffe03f */
[----:B------:R-:W-:Y:S02]  /*1980*/  UIADD3 UR38, UR24, 0x400, URZ ;  /* 0x0000040018267890 */ /* 0x000fe4000fffe03f */
        /* <DEDUP_REMOVED lines=527> */
[----:B------:R-:W-:Y:S08]  /*3a80*/  MUFU.TANH R13, R13 ;  /* 0x0000000d000d7308 */ /* 0x000ff00000002400 */
[----:B------:R-:W1:Y:S08]  /*3a90*/  MUFU.TANH R14, R14 ;  /* 0x0000000e000e7308 */ /* 0x000e700000002400 */
[----:B------:R-:W2:Y:S08]  /*3aa0*/  MUFU.TANH R20, R20 ;  /* 0x0000001400147308 */ /* 0x000eb00000002400 */
[----:B------:R-:W3:Y:S08]  /*3ab0*/  MUFU.TANH R11, R11 ;  /* 0x0000000b000b7308 */ /* 0x000ef00000002400 */
        /* <DEDUP_REMOVED lines=34> */
[----:B------:R-:W-:Y:S01]  /*3ce0*/  FMUL.FTZ R98, R98, UR6 ;  /* 0x0000000662627c20 */ /* 0x000fe20008410000 */
[----:B------:R-:W-:Y:S01]  /*3cf0*/  FMUL.FTZ R102, R102, UR6 ;  /* 0x0000000666667c20 */ /* 0x000fe20008410000 */
[----:B------:R-:W5:Y:S08]  /*3d00*/  MUFU.TANH R105, R105 ;  /* 0x0000006900697308 */ /* 0x000f700000002400 */
        /* <DEDUP_REMOVED lines=9> */
[----:B------:R-:W-:Y:S02]  /*3da0*/  FMUL.FTZ R88, R88, UR6 ;  /* 0x0000000658587c20 */ /* 0x000fe40008410000 */
[----:B------:R-:W5:Y:S01]  /*3db0*/  MUFU.TANH R106, R106 ;  /* 0x0000006a006a7308 */ /* 0x000f620000002400 */
        /* <DEDUP_REMOVED lines=10> */
[----:B------:R-:W5:Y:S08]  /*3e60*/  MUFU.TANH R98, R98 ;  /* 0x0000006200627308 */ /* 0x000f700000002400 */
[----:B------:R-:W5:Y:S08]  /*3e70*/  MUFU.TANH R88, R88 ;  /* 0x0000005800587308 */ /* 0x000f700000002400 */
[----:B------:R-:W5:Y:S08]  /*3e80*/  MUFU.TANH R89, R89 ;  /* 0x0000005900597308 */ /* 0x000f700000002400 */
[----:B------:R-:W5:Y:S01]  /*3e90*/  MUFU.TANH R102, R102 ;  /* 0x0000006600667308 */ /* 0x000f620000002400 */
[----:B------:R-:W-:-:S02]  /*3ea0*/  WARPGROUP.DEPBAR.LE gsb0, 0x0 ;  /* 0x00008000000079c5 */ /* 0x000fc40000010000 */
[----:B------:R-:W-:-:S05]  /*3eb0*/  WARPGROUP.ARRIVE ;  /* 0x00000000000079c5 */ /* 0x000fca0000000000 */
[----:B------:R-:W5:Y:S01]  /*3ec0*/  MUFU.TANH R92, R92 ;  /* 0x0000005c005c7308 */ /* 0x000f620000002400 */
[----:B------:R-:W-:Y:S01]  /*3ed0*/  FMUL.FTZ R72, R72, UR6 ;  /* 0x0000000648487c20 */ /* 0x000fe20008410000 */
[----:B------:R-:W-:Y:S01]  /*3ee0*/  FMUL.FTZ R73, R73, UR6 ;  /* 0x0000000649497c20 */ /* 0x000fe20008410000 */
[----:B------:R-:W-:Y:S01]  /*3ef0*/  FMUL.FTZ R76, R76, UR6 ;  /* 0x000000064c4c7c20 */ /* 0x000fe20008410000 */
[----:B------:R-:W-:Y:S01]  /*3f00*/  FMUL.FTZ R77, R77, UR6 ;  /* 0x000000064d4d7c20 */ /* 0x000fe20008410000 */
[----:B------:R-:W-:Y:S01]  /*3f10*/  HGMMA.64x16x16.F32.BF16 R64, gdesc[UR20], R64, gsb0 ;  /* 0x00200000144079f0 */ /* 0x000fe20008001840 */
[----:B------:R-:W-:Y:S01]  /*3f20*/  UIADD3 UR22, UR24, 0x886, URZ ;  /* 0x0000088618167890 */ /* 0x000fe2000fffe03f */
[----:B------:R-:W-:Y:S01]  /*3f30*/  FMUL.FTZ R74, R74, UR6 ;  /* 0x000000064a4a7c20 */ /* 0x000fe20008410000 */
[----:B------:R-:W-:Y:S01]  /*3f40*/  UMOV UR23, 0x40000040 ;  /* 0x4000004000177882 */ /* 0x000fe20000000000 */
[----:B------:R-:W5:Y:S01]  /*3f50*/  MUFU.TANH R93, R93 ;  /* 0x0000005d005d7308 */ /* 0x000f620000002400 */
[----:B------:R-:W-:Y:S01]  /*3f60*/  FMUL.FTZ R75, R75, UR6 ;  /* 0x000000064b4b7c20 */ /* 0x000fe20008410000 */
[----:B------:R-:W-:Y:S01]  /*3f70*/  FMUL.FTZ R78, R78, UR6 ;  /* 0x000000064e4e7c20 */ /* 0x000fe20008410000 */
[----:B------:R-:W-:-:S05]  /*3f80*/  FMUL.FTZ R79, R79, UR6 ;  /* 0x000000064f4f7c20 */ /* 0x000fca0008410000 */
[----:B------:R-:W5:Y:S08]  /*3f90*/  MUFU.TANH R90, R90 ;  /* 0x0000005a005a7308 */ /* 0x000f700000002400 */
[----:B------:R-:W5:Y:S08]  /*3fa0*/  MUFU.TANH R72, R72 ;  /* 0x0000004800487308 */ /* 0x000f700000002400 */
[----:B------:R-:W5:Y:S08]  /*3fb0*/  MUFU.TANH R73, R73 ;  /* 0x0000004900497308 */ /* 0x000f700000002400 */
        /* <DEDUP_REMOVED lines=17> */
[----:B------:R-:W-:Y:S08]  /*40d0*/  MUFU.TANH R64, R69 ;  /* 0x0000004500407308 */ /* 0x000ff00000002400 */
[----:B------:R-:W-:Y:S08]  /*40e0*/  MUFU.TANH R116, R67 ;  /* 0x0000004300747308 */ /* 0x000ff00000002400 */
[----:B------:R-:W5:Y:S08]  /*40f0*/  MUFU.TANH R77, R77 ;  /* 0x0000004d004d7308 */ /* 0x000f700000002400 */
[----:B------:R-:W5:Y:S08]  /*4100*/  MUFU.TANH R74, R74 ;  /* 0x0000004a004a7308 */ /* 0x000f700000002400 */
[----:B------:R-:W5:Y:S01]  /*4110*/  MUFU.TANH R75, R75 ;  /* 0x0000004b004b7308 */ /* 0x000f620000002400 */
[----:B------:R-:W-:-:S02]  /*4120*/  WARPGROUP.DEPBAR.LE gsb0, 0x0 ;  /* 0x00008000000079c5 */ /* 0x000fc40000010000 */
[----:B------:R-:W-:Y:S01]  /*4130*/  WARPGROUP.ARRIVE ;  /* 0x00000000000079c5 */ /* 0x000fe20000000000 */
[----:B0-----:R-:W-:Y:S01]  /*4140*/  FMUL.FTZ R66, R56, UR6 ;  /* 0x0000000638427c20 */ /* 0x001fe20008410000 */
[----:B------:R-:W-:Y:S01]  /*4150*/  FMUL.FTZ R56, R57, UR6 ;  /* 0x0000000639387c20 */ /* 0x000fe20008410000 */
[----:B------:R-:W-:Y:S01]  /*4160*/  FMUL.FTZ R57, R58, UR6 ;  /* 0x000000063a397c20 */ /* 0x000fe20008410000 */
[----:B------:R-:W-:Y:S01]  /*4170*/  FMUL.FTZ R58, R61, UR6 ;  /* 0x000000063d3a7c20 */ /* 0x000fe20008410000 */
[----:B------:R-:W-:Y:S01]  /*4180*/  IMAD.IADD R61, R226, 0x1, R81 ;  /* 0x00000001e23d7824 */ /* 0x000fe200078e0251 */
        /* <DEDUP_REMOVED lines=8> */
[----:B------:R-:W-:Y:S08]  /*4210*/  MUFU.TANH R128, R63 ;  /* 0x0000003f00807308 */ /* 0x000ff00000002400 */
[----:B------:R1:W-:Y:S08]  /*4220*/  MUFU.TANH R126, R59 ;  /* 0x0000003b007e7308 */ /* 0x0003f00000002400 */
[----:B------:R-:W5:Y:S08]  /*4230*/  MUFU.TANH R141, R65 ;  /* 0x00000041008d7308 */ /* 0x000f700000002400 */
[----:B------:R-:W5:Y:S08]  /*4240*/  MUFU.TANH R78, R78 ;  /* 0x0000004e004e7308 */ /* 0x000f700000002400 */
[----:B------:R-:W5:Y:S08]  /*4250*/  MUFU.TANH R68, R68 ;  /* 0x0000004400447308 */ /* 0x000f700000002400 */
[----:B------:R-:W5:Y:S01]  /*4260*/  MUFU.TANH R79, R79 ;  /* 0x0000004f004f7308 */ /* 0x000f620000002400 */
[----:B------:R-:W-:-:S02]  /*4270*/  WARPGROUP.DEPBAR.LE gsb0, 0x0 ;  /* 0x00008000000079c5 */ /* 0x000fc40000010000 */
[----:B------:R-:W-:Y:S01]  /*4280*/  WARPGROUP.ARRIVE ;  /* 0x00000000000079c5 */ /* 0x000fe20000000000 */
[----:B0-----:R-:W-:Y:S01]  /*4290*/  FMUL.FTZ R57, R48, UR6 ;  /* 0x0000000630397c20 */ /* 0x001fe20008410000 */
[----:B------:R-:W-:Y:S02]  /*42a0*/  IMAD R48, R120, -0xb0, R61 ;  /* 0xffffff5078307824 */ /* 0x000fe400078e023d */
[----:B------:R-:W-:Y:S01]  /*42b0*/  FMUL.FTZ R49, R49, UR6 ;  /* 0x0000000631317c20 */ /* 0x000fe20008410000 */
[----:B------:R-:W-:Y:S01]  /*42c0*/  FMUL.FTZ R51, R51, UR6 ;  /* 0x0000000633337c20 */ /* 0x000fe20008410000 */
[----:B------:R-:W-:Y:S01]  /*42d0*/  FMUL.FTZ R53, R53, UR6 ;  /* 0x0000000635357c20 */ /* 0x000fe20008410000 */
[----:B------:R-:W-:Y:S01]  /*42e0*/  HGMMA.64x16x16.F32.BF16 R40, gdesc[UR20], R40, gsb0 ;  /* 0x00200000142879f0 */ /* 0x000fe20008001828 */
[C---:B------:R-:W-:Y:S01]  /*42f0*/  ISETP.GT.AND P5, PT, R48.reuse, RZ, PT ;  /* 0x000000ff3000720c */ /* 0x040fe20003fa4270 */
[----:B------:R-:W-:Y:S01]  /*4300*/  UIADD3 UR22, UR24, 0xa06, URZ ;  /* 0x00000a0618167890 */ /* 0x000fe2000fffe03f */
[C---:B------:R-:W-:Y:S01]  /*4310*/  ISETP.GT.AND P4, PT, R48.reuse, 0x1, PT ;  /* 0x000000013000780c */ /* 0x040fe20003f84270 */
[----:B------:R-:W-:Y:S01]  /*4320*/  UMOV UR23, 0x40000040 ;  /* 0x4000004000177882 */ /* 0x000fe20000000000 */
[----:B------:R-:W-:Y:S01]  /*4330*/  ISETP.GT.AND P2, PT, R48, 0x8, PT ;  /* 0x000000083000780c */ /* 0x000fe20003f44270 */
[----:B------:R0:W-:Y:S01]  /*4340*/  MUFU.TANH R161, R49 ;  /* 0x0000003100a17308 */ /* 0x0001e20000002400 */
[----:B------:R-:W-:Y:S01]  /*4350*/  FSEL R91, R12, -INF , P5 ;  /* 0xff8000000c5b7808 */ /* 0x000fe20002800000 */
[----:B-1----:R-:W-:Y:S01]  /*4360*/  FMUL.FTZ R59, R55, UR6 ;  /* 0x00000006373b7c20 */ /* 0x002fe20008410000 */
[----:B------:R-:W-:Y:S01]  /*4370*/  FSEL R95, R14, -INF , P2 ;  /* 0xff8000000e5f7808 */ /* 0x000fe20001000000 */
[----:B------:R-:W-:Y:S01]  /*4380*/  FMUL.FTZ R52, R52, UR6 ;  /* 0x0000000634347c20 */ /* 0x000fe20008410000 */
[----:B------:R-:W-:Y:S01]  /*4390*/  ISETP.GT.AND P3, PT, R48, 0x9, PT ;  /* 0x000000093000780c */ /* 0x000fe20003f64270 */
[----:B------:R-:W-:Y:S01]  /*43a0*/  FMUL.FTZ R50, R50, UR6 ;  /* 0x0000000632327c20 */ /* 0x000fe20008410000 */
[----:B------:R-:W-:Y:S01]  /*43b0*/  ISETP.GT.AND P6, PT, R48, 0x10, PT ;  /* 0x000000103000780c */ /* 0x000fe20003fc4270 */
[----:B------:R-:W-:Y:S01]  /*43c0*/  MUFU.TANH R165, R53 ;  /* 0x0000003500a57308 */ /* 0x000fe20000002400 */
[----:B--2---:R-:W-:Y:S01]  /*43d0*/  FSEL R99, R20, -INF , P3 ;  /* 0xff80000014637808 */ /* 0x004fe20001800000 */
[----:B------:R-:W-:Y:S01]  /*43e0*/  FMUL.FTZ R54, R54, UR6 ;  /* 0x0000000636367c20 */ /* 0x000fe20008410000 */
[----:B---3--:R-:W-:-:S02]  /*43f0*/  FSEL R11, R11, -INF , P5 ;  /* 0xff8000000b0b7808 */ /* 0x008fc40002800000 */
[----:B------:R-:W-:Y:S02]  /*4400*/  ISETP.GT.AND P5, PT, R48, 0x11, PT ;  /* 0x000000113000780c */ /* 0x000fe40003fa4270 */
[----:B----4-:R-:W-:Y:S01]  /*4410*/  FSEL R101, R80, -INF , P6 ;  /* 0xff80000050657808 */ /* 0x010fe20003000000 */
[----:B------:R-:W-:Y:S01]  /*4420*/  MUFU.TANH R159, R57 ;  /* 0x00000039009f7308 */ /* 0x000fe20000002400 */
[----:B------:R-:W-:Y:S01]  /*4430*/  FSEL R12, R15, -INF , P4 ;  /* 0xff8000000f0c7808 */ /* 0x000fe20002000000 */
[----:B------:R-:W-:Y:S01]  /*4440*/  IMAD.MOV.U32 R80, RZ, RZ, R87 ;  /* 0x000000ffff507224 */ /* 0x000fe200078e0057 */
[----:B-----5:R-:W-:Y:S02]  /*4450*/  FSEL R103, R82, -INF , P5 ;  /* 0xff80000052677808 */ /* 0x020fe40002800000 */
[----:B------:R-:W-:Y:S02]  /*4460*/  FSEL R15, R83, -INF , P3 ;  /* 0xff800000530f7808 */ /* 0x000fe40001800000 */
[----:B------:R-:W-:Y:S01]  /*4470*/  ISETP.GT.AND P3, PT, R48, 0x20, PT ;  /* 0x000000203000780c */ /* 0x000fe20003f64270 */
[----:B------:R-:W1:Y:S01]  /*4480*/  MUFU.TANH R56, R56 ;  /* 0x0000003800387308 */ /* 0x000e620000002400 */
[----:B------:R-:W-:-:S02]  /*4490*/  MOV R82, R87 ;  /* 0x0000005700527202 */ /* 0x000fc40000000f00 */
[----:B------:R-:W-:-:S05]  /*44a0*/  FSEL R113, R105, -INF , P3 ;  /* 0xff80000069717808 */ /* 0x000fca0001800000 */
[----:B------:R-:W-:Y:S08]  /*44b0*/  MUFU.TANH R60, R60 ;  /* 0x0000003c003c7308 */ /* 0x000ff00000002400 */
[----:B------:R-:W2:Y:S01]  /*44c0*/  MUFU.TANH R62, R62 ;  /* 0x0000003e003e7308 */ /* 0x000ea20000002400 */
[----:B------:R-:W-:Y:S02]  /*44d0*/  WARPGROUP.DEPBAR.LE gsb0, 0x0 ;  /* 0x00008000000079c5 */ /* 0x000fe40000010000 */
        /* <DEDUP_REMOVED lines=24> */
[----:B------:R-:W-:Y:S01]  /*4660*/  MUFU.TANH R167, R61 ;  /* 0x0000003d00a77308 */ /* 0x000fe20000002400 */
[----:B------:R-:W-:Y:S01]  /*4670*/  FMNMX.FTZ R14, R107, R14, !PT ;  /* 0x0000000e6b0e7209 */ /* 0x000fe20007810000 */
[----:B------:R-:W-:Y:S01]  /*4680*/  FMUL.FTZ R46, R46, UR6 ;  /* 0x000000062e2e7c20 */ /* 0x000fe20008410000 */
[----:B------:R-:W-:Y:S01]  /*4690*/  ISETP.GT.AND P6, PT, R48, 0x21, PT ;  /* 0x000000213000780c */ /* 0x000fe20003fc4270 */
[----:B------:R-:W-:Y:S01]  /*46a0*/  IMAD.MOV.U32 R84, RZ, RZ, R87 ;  /* 0x000000ffff547224 */ /* 0x000fe200078e0057 */
[----:B------:R-:W-:-:S02]  /*46b0*/  FMNMX.FTZ R14, R111, R14, !PT ;  /* 0x0000000e6f0e7209 */ /* 0x000fc40007810000 */
[----:B------:R-:W-:Y:S01]  /*46c0*/  FSEL R41, R86, -INF , P5 ;  /* 0xff80000056297808 */ /* 0x000fe20002800000 */
[----:B------:R-:W-:Y:S01]  /*46d0*/  MUFU.TANH R169, R63 ;  /* 0x0000003f00a97308 */ /* 0x000fe20000002400 */
[----:B------:R-:W-:Y:S01]  /*46e0*/  ISETP.GT.AND P5, PT, R48, 0x28, PT ;  /* 0x000000283000780c */ /* 0x000fe20003fa4270 */
[----:B------:R-:W-:Y:S01]  /*46f0*/  IMAD.MOV.U32 R86, RZ, RZ, R87 ;  /* 0x000000ffff567224 */ /* 0x000fe200078e0057 */
[----:B------:R-:W-:Y:S02]  /*4700*/  FSEL R115, R96, -INF , P6 ;  /* 0xff80000060737808 */ /* 0x000fe40003000000 */
[----:B------:R-:W-:Y:S02]  /*4710*/  FMNMX.FTZ R14, R113, R14, !PT ;  /* 0x0000000e710e7209 */ /* 0x000fe40007810000 */
[----:B------:R-:W-:Y:S01]  /*4720*/  FSEL R43, R110, -INF , P4 ;  /* 0xff8000006e2b7808 */ /* 0x000fe20002000000 */
[----:B------:R-:W4:Y:S01]  /*4730*/  MUFU.TANH R66, R66 ;  /* 0x0000004200427308 */ /* 0x000f220000002400 */
[----:B------:R-:W-:-:S02]  /*4740*/  ISETP.GT.AND P4, PT, R48, 0x29, PT ;  /* 0x000000293000780c */ /* 0x000fc40003f84270 */
[----:B------:R-:W-:Y:S02]  /*4750*/  FSEL R117, R100, -INF , P5 ;  /* 0xff80000064757808 */ /* 0x000fe40002800000 */
[----:B------:R-:W-:Y:S02]  /*4760*/  FMNMX.FTZ R14, R115, R14, !PT ;  /* 0x0000000e730e7209 */ /* 0x000fe40007810000 */
[----:B------:R-:W-:Y:S01]  /*4770*/  FSEL R45, R106, -INF , P2 ;  /* 0xff8000006a2d7808 */ /* 0x000fe20001000000 */
[----:B------:R-:W-:Y:S01]  /*4780*/  MUFU.TANH R118, R71 ;  /* 0x0000004700767308 */ /* 0x000fe20000002400 */
[----:B------:R-:W-:Y:S02]  /*4790*/  ISETP.GT.AND P2, PT, R48, 0x30, PT ;  /* 0x000000303000780c */ /* 0x000fe40003f44270 */
[----:B------:R-:W-:Y:S02]  /*47a0*/  FSEL R119, R119, -INF , P4 ;  /* 0xff80000077777808 */ /* 0x000fe40002000000 */
[----:B------:R-:W-:-:S02]  /*47b0*/  FMNMX.FTZ R14, R117, R14, !PT ;  /* 0x0000000e750e7209 */ /* 0x000fc40007810000 */
[----:B------:R-:W-:Y:S01]  /*47c0*/  FSEL R47, R98, -INF , P3 ;  /* 0xff800000622f7808 */ /* 0x000fe20001800000 */
[----:B------:R-:W-:Y:S01]  /*47d0*/  MUFU.TANH R70, R70 ;  /* 0x0000004600467308 */ /* 0x000fe20000002400 */
[----:B------:R-:W-:Y:S02]  /*47e0*/  ISETP.GT.AND P3, PT, R48, 0x31, PT ;  /* 0x000000313000780c */ /* 0x000fe40003f64270 */
[----:B------:R-:W-:Y:S01]  /*47f0*/  FSEL R121, R88, -INF , P2 ;  /* 0xff80000058797808 */ /* 0x000fe20001000000 */
[----:B------:R-:W-:Y:S02]  /*4800*/  WARPGROUP.DEPBAR.LE gsb0, 0x0 ;  /* 0x00008000000079c5 */ /* 0x000fe40000010000 */
[----:B------:R-:W-:Y:S01]  /*4810*/  FMNMX.FTZ R14, R119, R14, !PT ;  /* 0x0000000e770e7209 */ /* 0x000fe20007810000 */
[----:B------:R-:W-:Y:S01]  /*4820*/  FMUL.FTZ R32, R32, UR6 ;  /* 0x0000000620207c20 */ /* 0x000fe20008410000 */
[----:B0-----:R-:W-:Y:S01]  /*4830*/  FSEL R49, R97, -INF , P6 ;  /* 0xff80000061317808 */ /* 0x001fe20003000000 */
[----:B------:R-:W-:Y:S01]  /*4840*/  WARPGROUP.ARRIVE ;  /* 0x00000000000079c5 */ /* 0x000fe20000000000 */
[----:B------:R-:W-:Y:S01]  /*4850*/  ISETP.GT.AND P6, PT, R48, 0x38, PT ;  /* 0x000000383000780c */ /* 0x000fe20003fc4270 */
[----:B------:R0:W5:Y:S01]  /*4860*/  MUFU.TANH R97, R59 ;  /* 0x0000003b00617308 */ /* 0x0001620000002400 */
[----:B------:R-:W-:Y:S01]  /*4870*/  FSEL R123, R89, -INF , P3 ;  /* 0xff800000597b7808 */ /* 0x000fe20001800000 */
[----:B------:R-:W-:Y:S01]  /*4880*/  FMUL.FTZ R36, R36, UR6 ;  /* 0x0000000624247c20 */ /* 0x000fe20008410000 */
[----:B------:R-:W-:Y:S01]  /*4890*/  FMNMX.FTZ R14, R121, R14, !PT ;  /* 0x0000000e790e7209 */ /* 0x000fe20007810000 */
[----:B------:R-:W-:Y:S01]  /*48a0*/  HGMMA.64x16x16.F32.BF16 R24, gdesc[UR20], R24, gsb0 ;  /* 0x00200000141879f0 */ /* 0x000fe20008001818 */
[----:B---3--:R-:W-:Y:S01]  /*48b0*/  FSEL R51, R102, -INF , P5 ;  /* 0xff80000066337808 */ /* 0x008fe20002800000 */
[----:B------:R-:W-:Y:S01]  /*48c0*/  FMUL.FTZ R34, R34, UR6 ;  /* 0x0000000622227c20 */ /* 0x000fe20008410000 */
[----:B------:R-:W-:Y:S01]  /*48d0*/  ISETP.GT.AND P5, PT, R48, 0x39, PT ;  /* 0x000000393000780c */ /* 0x000fe20003fa4270 */
[----:B------:R-:W3:Y:S01]  /*48e0*/  MUFU.TANH R32, R32 ;  /* 0x0000002000207308 */ /* 0x000ee20000002400 */
[----:B------:R-:W-:Y:S01]  /*48f0*/  FSEL R125, R92, -INF , P6 ;  /* 0xff8000005c7d7808 */ /* 0x000fe20003000000 */
[----:B------:R-:W-:Y:S01]  /*4900*/  FMUL.FTZ R38, R38, UR6 ;  /* 0x0000000626267c20 */ /* 0x000fe20008410000 */
[----:B------:R-:W-:Y:S01]  /*4910*/  FMNMX.FTZ R14, R123, R14, !PT ;  /* 0x0000000e7b0e7209 */ /* 0x000fe20007810000 */
[----:B------:R-:W-:Y:S01]  /*4920*/  FMUL.FTZ R39, R39, UR6 ;  /* 0x0000000627277c20 */ /* 0x000fe20008410000 */
[----:B------:R-:W-:Y:S01]  /*4930*/  FSEL R53, R108, -INF , P4 ;  /* 0xff8000006c357808 */ /* 0x000fe20002000000 */
[----:B------:R-:W-:Y:S01]  /*4940*/  IMAD.U32 R88, RZ, RZ, UR7 ;  /* 0x00000007ff587e24 */ /* 0x000fe2000f8e00ff */
[----:B------:R-:W-:Y:S01]  /*4950*/  ISETP.GT.AND P4, PT, R48, 0x40, PT ;  /* 0x000000403000780c */ /* 0x000fe20003f84270 */
[----:B------:R1:W-:Y:S01]  /*4960*/  MUFU.TANH R105, R67 ;  /* 0x0000004300697308 */ /* 0x0003e20000002400 */
[----:B------:R-:W-:-:S02]  /*4970*/  FSEL R127, R93, -INF , P5 ;  /* 0xff8000005d7f7808 */ /* 0x000fc40002800000 */
[----:B------:R-:W-:Y:S02]  /*4980*/  FMNMX.FTZ R14, R125, R14, !PT ;  /* 0x0000000e7d0e7209 */ /* 0x000fe40007810000 */
[----:B------:R-:W-:Y:S02]  /*4990*/  FSEL R55, R90, -INF , P2 ;  /* 0xff8000005a377808 */ /* 0x000fe40001000000 */
[----:B------:R-:W-:Y:S01]  /*49a0*/  ISETP.GT.AND P2, PT, R48, 0x41, PT ;  /* 0x000000413000780c */ /* 0x000fe20003f44270 */
[----:B------:R-:W3:Y:S01]  /*49b0*/  MUFU.TANH R58, R58 ;  /* 0x0000003a003a7308 */ /* 0x000ee20000002400 */
[----:B------:R-:W-:Y:S01]  /*49c0*/  FSEL R129, R72, -INF , P4 ;  /* 0xff80000048817808 */ /* 0x000fe20002000000 */
[----:B------:R-:W-:Y:S01]  /*49d0*/  IMAD.MOV.U32 R72, RZ, RZ, R87 ;  /* 0x000000ffff487224 */ /* 0x000fe200078e0057 */
[----:B------:R-:W-:Y:S02]  /*49e0*/  FMNMX.FTZ R14, R127, R14, !PT ;  /* 0x0000000e7f0e7209 */ /* 0x000fe40007810000 */
[----:B------:R-:W-:-:S02]  /*49f0*/  FSEL R57, R109, -INF , P3 ;  /* 0xff8000006d397808 */ /* 0x000fc40001800000 */
[----:B------:R-:W-:Y:S01]  /*4a00*/  ISETP.GT.AND P3, PT, R48, 0x48, PT ;  /* 0x000000483000780c */ /* 0x000fe20003f64270 */
[----:B------:R2:W-:Y:S01]  /*4a10*/  MUFU.TANH R109, R69 ;  /* 0x00000045006d7308 */ /* 0x0005e20000002400 */
[----:B------:R-:W-:Y:S02]  /*4a20*/  FSEL R131, R73, -INF , P2 ;  /* 0xff80000049837808 */ /* 0x000fe40001000000 */
[----:B------:R-:W-:Y:S02]  /*4a30*/  FMNMX.FTZ R14, R129, R14, !PT ;  /* 0x0000000e810e7209 */ /* 0x000fe40007810000 */
[----:B0-----:R-:W-:Y:S02]  /*4a40*/  FSEL R59, R94, -INF , P6 ;  /* 0xff8000005e3b7808 */ /* 0x001fe40003000000 */
[----:B------:R-:W-:Y:S01]  /*4a50*/  ISETP.GT.AND P6, PT, R48, 0x49, PT ;  /* 0x000000493000780c */ /* 0x000fe20003fc4270 */
[----:B------:R-:W0:Y:S01]  /*4a60*/  MUFU.TANH R52, R52 ;  /* 0x0000003400347308 */ /* 0x000e220000002400 */
[----:B------:R-:W-:Y:S01]  /*4a70*/  FSEL R133, R76, -INF , P3 ;  /* 0xff8000004c857808 */ /* 0x000fe20001800000 */
[----:B------:R-:W-:Y:S01]  /*4a80*/  IMAD.MOV.U32 R76, RZ, RZ, R87 ;  /* 0x000000ffff4c7224 */ /* 0x000fe200078e0057 */
[----:B------:R-:W-:-:S02]  /*4a90*/  FMNMX.FTZ R14, R131, R14, !PT ;  /* 0x0000000e830e7209 */ /* 0x000fc40007810000 */
[----:B------:R-:W-:Y:S02]  /*4aa0*/  FSEL R61, R112, -INF , P5 ;  /* 0xff800000703d7808 */ /* 0x000fe40002800000 */
[----:B------:R-:W-:Y:S01]  /*4ab0*/  ISETP.GT.AND P5, PT, R48, 0x50, PT ;  /* 0x000000503000780c */ /* 0x000fe20003fa4270 */
[----:B------:R-:W0:Y:S01]  /*4ac0*/  MUFU.TANH R50, R50 ;  /* 0x0000003200327308 */ /* 0x000e220000002400 */
[----:B------:R-:W-:Y:S02]  /*4ad0*/  FSEL R135, R77, -INF , P6 ;  /* 0xff8000004d877808 */ /* 0x000fe40003000000 */
[----:B------:R-:W-:Y:S01]  /*4ae0*/  FMNMX.FTZ R20, R133, R14, !PT ;  /* 0x0000000e85147209 */ /* 0x000fe20007810000 */
[----:B------:R-:W-:Y:S01]  /*4af0*/  FMUL.FTZ R14, R33, UR6 ;  /* 0x00000006210e7c20 */ /* 0x000fe20008410000 */
[----:B------:R-:W-:Y:S01]  /*4b00*/  FSEL R63, R74, -INF , P4 ;  /* 0xff8000004a3f7808 */ /* 0x000fe20002000000 */
[----:B------:R-:W-:Y:S01]  /*4b10*/  IMAD.MOV.U32 R74, RZ, RZ, R87 ;  /* 0x000000ffff4a7224 */ /* 0x000fe200078e0057 */
[----:B------:R-:W-:Y:S01]  /*4b20*/  ISETP.GT.AND P4, PT, R48, 0x51, PT ;  /* 0x000000513000780c */ /* 0x000fe20003f84270 */
[----:B------:R-:W0:Y:S01]  /*4b30*/  MUFU.TANH R54, R54 ;  /* 0x0000003600367308 */ /* 0x000e220000002400 */
[----:B------:R-:W-:Y:S01]  /*4b40*/  FSEL R137, R137, -INF , P5 ;  /* 0xff80000089897808 */ /* 0x000fe20002800000 */
[----:B------:R-:W-:-:S02]  /*4b50*/  WARPGROUP.DEPBAR.LE gsb0, 0x0 ;  /* 0x00008000000079c5 */ /* 0x000fc40000010000 */
[----:B------:R-:W-:Y:S01]  /*4b60*/  FMNMX.FTZ R20, R135, R20, !PT ;  /* 0x0000001487147209 */ /* 0x000fe20007810000 */
[----:B------:R-:W-:Y:S01]  /*4b70*/  FMUL.FTZ R24, R24, UR6 ;  /* 0x0000000618187c20 */ /* 0x000fe20008410000 */
[----:B------:R-:W-:Y:S01]  /*4b80*/  FSEL R65, R75, -INF , P2 ;  /* 0xff8000004b417808 */ /* 0x000fe20001000000 */
[----:B------:R-:W-:Y:S01]  /*4b90*/  FMUL.FTZ R28, R28, UR6 ;  /* 0x000000061c1c7c20 */ /* 0x000fe20008410000 */
[----:B------:R-:W-:Y:S01]  /*4ba0*/  ISETP.GT.AND P2, PT, R48, 0x58, PT ;  /* 0x000000583000780c */ /* 0x000fe20003f44270 */
[----:B------:R-:W0:Y:S01]  /*4bb0*/  MUFU.TANH R44, R44 ;  /* 0x0000002c002c7308 */ /* 0x000e220000002400 */
[----:B------:R-:W-:Y:S01]  /*4bc0*/  FSEL R141, R141, -INF , P4 ;  /* 0xff8000008d8d7808 */ /* 0x000fe20002000000 */
[----:B------:R-:W-:Y:S01]  /*4bd0*/  FMUL.FTZ R26, R26, UR6 ;  /* 0x000000061a1a7c20 */ /* 0x000fe20008410000 */
[----:B------:R-:W-:Y:S01]  /*4be0*/  FMNMX.FTZ R20, R137, R20, !PT ;  /* 0x0000001489147209 */ /* 0x000fe20007810000 */
[----:B------:R-:W-:Y:S01]  /*4bf0*/  FMUL.FTZ R30, R30, UR6 ;  /* 0x000000061e1e7c20 */ /* 0x000fe20008410000 */
[----:B------:R-:W-:-:S02]  /*4c00*/  FSEL R71, R114, -INF , P5 ;  /* 0xff80000072477808 */ /* 0x000fc40002800000 */
[----:B------:R-:W-:Y:S01]  /*4c10*/  FSEL R73, R116, -INF , P4 ;  /* 0xff80000074497808 */ /* 0x000fe20002000000 */
[----:B------:R-:W0:Y:S01]  /*4c20*/  MUFU.TANH R130, R130 ;  /* 0x0000008200827308 */ /* 0x000e220000002400 */
[----:B-1----:R-:W-:Y:S01]  /*4c30*/  FSEL R67, R78, -INF , P3 ;  /* 0xff8000004e437808 */ /* 0x002fe20001800000 */
[--C-:B------:R-:W-:Y:S01]  /*4c40*/  IMAD.MOV.U32 R78, RZ, RZ, R87.reuse ;  /* 0x000000ffff4e7224 */ /* 0x100fe200078e0057 */
[C---:B------:R-:W-:Y:S02]  /*4c50*/  ISETP.GT.AND P5, PT, R48.reuse, 0x61, PT ;  /* 0x000000613000780c */ /* 0x040fe40003fa4270 */
[C---:B------:R-:W-:Y:S02]  /*4c60*/  ISETP.GT.AND P4, PT, R48.reuse, 0x68, PT ;  /* 0x000000683000780c */ /* 0x040fe40003f84270 */
[----:B------:R-:W-:Y:S01]  /*4c70*/  ISETP.GT.AND P3, PT, R48, 0x59, PT ;  /* 0x000000593000780c */ /* 0x000fe20003f64270 */
[----:B------:R-:W1:Y:S01]  /*4c80*/  MUFU.TANH R14, R14 ;  /* 0x0000000e000e7308 */ /* 0x000e620000002400 */
[----:B------:R-:W-:Y:S01]  /*4c90*/  FSEL R145, R68, -INF , P2 ;  /* 0xff80000044917808 */ /* 0x000fe20001000000 */
[----:B------:R-:W-:Y:S01]  /*4ca0*/  IMAD.MOV.U32 R68, RZ, RZ, R87 ;  /* 0x000000ffff447224 */ /* 0x000fe200078e0057 */
[----:B------:R-:W-:-:S02]  /*4cb0*/  FMNMX.FTZ R20, R141, R20, !PT ;  /* 0x000000148d147209 */ /* 0x000fc40007810000 */
[----:B--2---:R-:W-:Y:S02]  /*4cc0*/  FSEL R69, R79, -INF , P6 ;  /* 0xff8000004f457808 */ /* 0x004fe40003000000 */
[----:B------:R-:W-:Y:S01]  /*4cd0*/  FSEL R153, R56, -INF , P5 ;  /* 0xff80000038997808 */ /* 0x000fe20002800000 */
[----:B------:R-:W2:Y:S01]  /*4ce0*/  MUFU.TANH R46, R46 ;  /* 0x0000002e002e7308 */ /* 0x000ea20000002400 */
[----:B------:R-:W-:Y:S01]  /*4cf0*/  FSEL R83, R62, -INF , P4 ;  /* 0xff8000003e537808 */ /* 0x000fe20002000000 */
[----:B------:R-:W-:Y:S01]  /*4d00*/  IMAD.MOV.U32 R62, RZ, RZ, R87 ;  /* 0x000000ffff3e7224 */ /* 0x000fe200078e0057 */
[----:B------:R-:W-:Y:S02]  /*4d10*/  FSEL R155, R60, -INF , P4 ;  /* 0xff8000003c9b7808 */ /* 0x000fe40002000000 */
[----:B------:R-:W-:Y:S02]  /*4d20*/  ISETP.GT.AND P6, PT, R48, 0x60, PT ;  /* 0x000000603000780c */ /* 0x000fe40003fc4270 */
[----:B------:R-:W-:Y:S01]  /*4d30*/  FSEL R149, R64, -INF , P3 ;  /* 0xff80000040957808 */ /* 0x000fe20001800000 */
[----:B------:R-:W2:Y:S01]  /*4d40*/  MUFU.TANH R36, R36 ;  /* 0x0000002400247308 */ /* 0x000ea20000002400 */
[----:B------:R-:W-:Y:S01]  /*4d50*/  FMNMX.FTZ R56, R145, R20, !PT ;  /* 0x0000001491387209 */ /* 0x000fe20007810000 */
[----:B------:R-:W-:Y:S01]  /*4d60*/  FMUL.FTZ R20, R35, UR6 ;  /* 0x0000000623147c20 */ /* 0x000fe20008410000 */
[----:B------:R-:W-:-:S02]  /*4d70*/  ISETP.GT.AND P4, PT, R48, 0x79, PT ;  /* 0x000000793000780c */ /* 0x000fc40003f84270 */
[----:B----4-:R-:W-:Y:S01]  /*4d80*/  FSEL R151, R66, -INF , P6 ;  /* 0xff80000042977808 */ /* 0x010fe20003000000 */
[----:B------:R-:W-:Y:S01]  /*4d90*/  IMAD.MOV.U32 R66, RZ, RZ, R87 ;  /* 0x000000ffff427224 */ /* 0x000fe200078e0057 */
[----:B------:R-:W-:Y:S01]  /*4da0*/  FMNMX.FTZ R56, R149, R56, !PT ;  /* 0x0000003895387209 */ /* 0x000fe20007810000 */
[----:B------:R-:W4:Y:S01]  /*4db0*/  MUFU.TANH R132, R132 ;  /* 0x0000008400847308 */ /* 0x000f220000002400 */
[----:B-----5:R-:W-:Y:S02]  /*4dc0*/  FSEL R97, R97, -INF , P4 ;  /* 0xff80000061617808 */ /* 0x020fe40002000000 */
[----:B------:R-:W-:Y:S02]  /*4dd0*/  FSEL R165, R165, -INF , P4 ;  /* 0xff800000a5a57808 */ /* 0x000fe40002000000 */
[----:B------:R-:W-:Y:S02]  /*4de0*/  ISETP.GT.AND P4, PT, R48, 0x90, PT ;  /* 0x000000903000780c */ /* 0x000fe40003f84270 */
[----:B------:R-:W-:Y:S01]  /*4df0*/  FMNMX.FTZ R56, R151, R56, !PT ;  /* 0x0000003897387209 */ /* 0x000fe20007810000 */
[----:B------:R-:W-:Y:S01]  /*4e00*/  MUFU.TANH R34, R34 ;  /* 0x0000002200227308 */ /* 0x000fe20000002400 */
[----:B---3--:R-:W-:-:S02]  /*4e10*/  FSEL R175, R32, -INF , P4 ;  /* 0xff80000020af7808 */ /* 0x008fc40002000000 */
[----:B------:R-:W-:Y:S02]  /*4e20*/  FMNMX.FTZ R32, R11, R12, !PT ;  /* 0x0000000c0b207209 */ /* 0x000fe40007810000 */
[----:B------:R-:W-:Y:S01]  /*4e30*/  FSEL R75, R70, -INF , P2 ;  /* 0xff800000464b7808 */ /* 0x000fe20001000000 */
[----:B------:R-:W-:Y:S01]  /*4e40*/  IMAD.MOV.U32 R70, RZ, RZ, R87 ;  /* 0x000000ffff467224 */ /* 0x000fe200078e0057 */
[----:B------:R-:W-:Y:S01]  /*4e50*/  ISETP.GT.AND P2, PT, R48, 0x69, PT ;  /* 0x000000693000780c */ /* 0x000fe20003f44270 */
[----:B------:R-:W-:Y:S01]  /*4e60*/  MUFU.TANH R24, R24 ;  /* 0x0000001800187308 */ /* 0x000fe20000002400 */
[----:B------:R-:W-:Y:S02]  /*4e70*/  FMNMX.FTZ R56, R153, R56, !PT ;  /* 0x0000003899387209 */ /* 0x000fe40007810000 */
[----:B------:R-:W-:Y:S02]  /*4e80*/  FMNMX.FTZ R32, R13, R32, !PT ;  /* 0x000000200d207209 */ /* 0x000fe40007810000 */
[----:B------:R-:W-:-:S02]  /*4e90*/  FSEL R77, R118, -INF , P3 ;  /* 0xff800000764d7808 */ /* 0x000fc40001800000 */
[----:B------:R-:W-:Y:S01]  /*4ea0*/  ISETP.GT.AND P3, PT, R48, 0x70, PT ;  /* 0x000000703000780c */ /* 0x000fe20003f64270 */
[----:B------:R-:W-:Y:S01]  /*4eb0*/  MUFU.TANH R20, R20 ;  /* 0x0000001400147308 */ /* 0x000fe20000002400 */
[----:B------:R-:W-:Y:S02]  /*4ec0*/  FSEL R157, R58, -INF , P2 ;  /* 0xff8000003a9d7808 */ /* 0x000fe40001000000 */
[----:B------:R-:W-:Y:S02]  /*4ed0*/  FMNMX.FTZ R56, R155, R56, !PT ;  /* 0x000000389b387209 */ /* 0x000fe40007810000 */
[----:B------:R-:W-:Y:S02]  /*4ee0*/  FMNMX.FTZ R32, R15, R32, !PT ;  /* 0x000000200f207209 */ /* 0x000fe40007810000 */
[----:B------:R-:W-:Y:S01]  /*4ef0*/  FSEL R79, R124, -INF , P6 ;  /* 0xff8000007c4f7808 */ /* 0x000fe20003000000 */
[----:B------:R-:W-:Y:S01]  /*4f00*/  MUFU.TANH R38, R38 ;  /* 0x0000002600267308 */ /* 0x000fe20000002400 */
[----:B------:R-:W-:-:S02]  /*4f10*/  ISETP.GT.AND P6, PT, R48, 0x71, PT ;  /* 0x000000713000780c */ /* 0x000fc40003fc4270 */
[----:B------:R-:W-:Y:S02]  /*4f20*/  FSEL R159, R159, -INF , P3 ;  /* 0xff8000009f9f7808 */ /* 0x000fe40001800000 */
[----:B------:R-:W-:Y:S02]  /*4f30*/  FMNMX.FTZ R56, R157, R56, !PT ;  /* 0x000000389d387209 */ /* 0x000fe40007810000 */
[----:B------:R-:W-:Y:S01]  /*4f40*/  FMNMX.FTZ R32, R21, R32, !PT ;  /* 0x0000002015207209 */ /* 0x000fe20007810000 */
[----:B------:R-:W-:Y:S01]  /*4f50*/  MUFU.TANH R28, R28 ;  /* 0x0000001c001c7308 */ /* 0x000fe20000002400 */
[----:B------:R-:W-:Y:S02]  /*4f60*/  FSEL R33, R126, -INF , P5 ;  /* 0xff8000007e217808 */ /* 0x000fe40002800000 */
[----:B------:R-:W-:Y:S02]  /*4f70*/  ISETP.GT.AND P5, PT, R48, 0x78, PT ;  /* 0x000000783000780c */ /* 0x000fe40003fa4270 */
[----:B------:R-:W-:-:S02]  /*4f80*/  FSEL R161, R161, -INF , P6 ;  /* 0xff800000a1a17808 */ /* 0x000fc40003000000 */
[----:B------:R-:W-:Y:S01]  /*4f90*/  FMNMX.FTZ R56, R159, R56, !PT ;  /* 0x000000389f387209 */ /* 0x000fe20007810000 */
[----:B------:R-:W-:Y:S01]  /*4fa0*/  MUFU.TANH R26, R26 ;  /* 0x0000001a001a7308 */ /* 0x000fe20000002400 */
[----:B------:R-:W-:Y:S02]  /*4fb0*/  FMNMX.FTZ R32, R41, R32, !PT ;  /* 0x0000002029207209 */ /* 0x000fe40007810000 */
[----:B0-----:R-:W-:Y:S02]  /*4fc0*/  FSEL R163, R52, -INF , P5 ;  /* 0xff80000034a37808 */ /* 0x001fe40002800000 */
[----:B------:R-:W-:Y:S02]  /*4fd0*/  FMNMX.FTZ R56, R161, R56, !PT ;  /* 0x00000038a1387209 */ /* 0x000fe40007810000 */
[----:B------:R-:W-:Y:S01]  /*4fe0*/  FMNMX.FTZ R32, R43, R32, !PT ;  /* 0x000000202b207209 */ /* 0x000fe20007810000 */
[----:B------:R-:W-:Y:S01]  /*4ff0*/  MUFU.TANH R30, R30 ;  /* 0x0000001e001e7308 */ /* 0x000fe20000002400 */
[----:B------:R-:W-:-:S02]  /*5000*/  FSEL R35, R128, -INF , P2 ;  /* 0xff80000080237808 */ /* 0x000fc40001000000 */
[----:B------:R-:W-:Y:S02]  /*5010*/  ISETP.GT.AND P2, PT, R48, 0x80, PT ;  /* 0x000000803000780c */ /* 0x000fe40003f44270 */
[----:B------:R-:W-:Y:S02]  /*5020*/  FMNMX.FTZ R56, R163, R56, !PT ;  /* 0x00000038a3387209 */ /* 0x000fe40007810000 */
[----:B------:R-:W-:Y:S02]  /*5030*/  FMNMX.FTZ R32, R45, R32, !PT ;  /* 0x000000202d207209 */ /* 0x000fe40007810000 */
[----:B------:R-:W-:Y:S01]  /*5040*/  FSEL R85, R50, -INF , P3 ;  /* 0xff80000032557808 */ /* 0x000fe20001800000 */
[----:B------:R-:W-:Y:S01]  /*5050*/  FMUL.FTZ R50, R37, UR6 ;  /* 0x0000000625327c20 */ /* 0x000fe20008410000 */
[----:B------:R-:W-:Y:S02]  /*5060*/  ISETP.GT.AND P3, PT, R48, 0x81, PT ;  /* 0x000000813000780c */ /* 0x000fe40003f64270 */
[----:B------:R-:W-:-:S02]  /*5070*/  FSEL R167, R167, -INF , P2 ;  /* 0xff800000a7a77808 */ /* 0x000fc40001000000 */
[----:B------:R-:W-:Y:S01]  /*5080*/  FMNMX.FTZ R56, R165, R56, !PT ;  /* 0x00000038a5387209 */ /* 0x000fe20007810000 */
[----:B------:R-:W0:Y:S01]  /*5090*/  MUFU.TANH R50, R50 ;  /* 0x0000003200327308 */ /* 0x000e220000002400 */
[----:B------:R-:W-:Y:S02]  /*50a0*/  FMNMX.FTZ R32, R47, R32, !PT ;  /* 0x000000202f207209 */ /* 0x000fe40007810000 */
[----:B------:R-:W-:Y:S01]  /*50b0*/  FSEL R37, R42, -INF , P6 ;  /* 0xff8000002a257808 */ /* 0x000fe20003000000 */
[----:B------:R-:W-:Y:S01]  /*50c0*/  FMUL.FTZ R42, R25, UR6 ;  /* 0x00000006192a7c20 */ /* 0x000fe20008410000 */
[----:B------:R-:W-:Y:S02]  /*50d0*/  ISETP.GT.AND P6, PT, R48, 0x88, PT ;  /* 0x000000883000780c */ /* 0x000fe40003fc4270 */
[----:B------:R-:W-:Y:S02]  /*50e0*/  FSEL R169, R169, -INF , P3 ;  /* 0xff800000a9a97808 */ /* 0x000fe40001800000 */
[----:B------:R-:W-:Y:S01]  /*50f0*/  FMNMX.FTZ R56, R167, R56, !PT ;  /* 0x00000038a7387209 */ /* 0x000fe20007810000 */
[----:B------:R-:W3:Y:S01]  /*5100*/  MUFU.TANH R42, R42 ;  /* 0x0000002a002a7308 */ /* 0x000ee20000002400 */
[----:B------:R-:W-:-:S02]  /*5110*/  FMNMX.FTZ R32, R49, R32, !PT ;  /* 0x0000002031207209 */ /* 0x000fc40007810000 */
[----:B------:R-:W-:Y:S02]  /*5120*/  FSEL R93, R54, -INF , P5 ;  /* 0xff800000365d7808 */ /* 0x000fe40002800000 */
[----:B------:R-:W-:Y:S02]  /*5130*/  ISETP.GT.AND P5, PT, R48, 0x89, PT ;  /* 0x000000893000780c */ /* 0x000fe40003fa4270 */
[----:B------:R-:W-:Y:S02]  /*5140*/  FSEL R171, R44, -INF , P6 ;  /* 0xff8000002cab7808 */ /* 0x000fe40003000000 */
[----:B------:R-:W-:Y:S02]  /*5150*/  FMNMX.FTZ R56, R169, R56, !PT ;  /* 0x00000038a9387209 */ /* 0x000fe40007810000 */
[----:B------:R-:W-:Y:S02]  /*5160*/  FMNMX.FTZ R32, R51, R32, !PT ;  /* 0x0000002033207209 */ /* 0x000fe40007810000 */
[----:B------:R-:W-:-:S02]  /*5170*/  FSEL R173, R130, -INF , P5 ;  /* 0xff80000082ad7808 */ /* 0x000fc40002800000 */
[----:B------:R-:W-:Y:S02]  /*5180*/  FMNMX.FTZ R56, R171, R56, !PT ;  /* 0x00000038ab387209 */ /* 0x000fe40007810000 */
[----:B------:R-:W-:Y:S02]  /*5190*/  FMNMX.FTZ R32, R53, R32, !PT ;  /* 0x0000002035207209 */ /* 0x000fe40007810000 */
[----:B------:R-:W-:Y:S02]  /*51a0*/  FSEL R109, R109, -INF , P3 ;  /* 0xff8000006d6d7808 */ /* 0x000fe40001800000 */
[----:B------:R-:W-:Y:S02]  /*51b0*/  ISETP.GT.AND P3, PT, R48, 0x91, PT ;  /* 0x000000913000780c */ /* 0x000fe40003f64270 */
[----:B------:R-:W-:Y:S02]  /*51c0*/  FMNMX.FTZ R56, R173, R56, !PT ;  /* 0x00000038ad387209 */ /* 0x000fe40007810000 */
[----:B------:R-:W-:-:S02]  /*51d0*/  FMNMX.FTZ R32, R55, R32, !PT ;  /* 0x0000002037207209 */ /* 0x000fc40007810000 */
[----:B------:R-:W-:Y:S02]  /*51e0*/  FSEL R105, R105, -INF , P2 ;  /* 0xff80000069697808 */ /* 0x000fe40001000000 */
[----:B------:R-:W-:Y:S02]  /*51f0*/  ISETP.GT.AND P2, PT, R48, 0x98, PT ;  /* 0x000000983000780c */ /* 0x000fe40003f44270 */
[----:B-1----:R-:W-:Y:S01]  /*5200*/  FSEL R177, R14, -INF , P3 ;  /* 0xff8000000eb17808 */ /* 0x002fe20001800000 */
[----:B------:R-:W-:Y:S01]  /*5210*/  FMUL.FTZ R14, R29, UR6 ;  /* 0x000000061d0e7c20 */ /* 0x000fe20008410000 */
[----:B------:R-:W-:Y:S02]  /*5220*/  FMNMX.FTZ R56, R175, R56, !PT ;  /* 0x00000038af387209 */ /* 0x000fe40007810000 */
[----:B------:R-:W-:Y:S02]  /*5230*/  FMNMX.FTZ R32, R57, R32, !PT ;  /* 0x0000002039207209 */ /* 0x000fe40007810000 */
[----:B--2---:R-:W-:Y:S01]  /*5240*/  FSEL R25, R46, -INF , P6 ;  /* 0xff8000002e197808 */ /* 0x004fe20003000000 */
[----:B------:R-:W1:Y:S01]  /*5250*/  MUFU.TANH R14, R14 ;  /* 0x0000000e000e7308 */ /* 0x000e620000002400 */
[----:B------:R-:W-:-:S02]  /*5260*/  ISETP.GT.AND P6, PT, R48, 0x99, PT ;  /* 0x000000993000780c */ /* 0x000fc40003fc4270 */
[----:B------:R-:W-:Y:S02]  /*5270*/  FSEL R179, R36, -INF , P2 ;  /* 0xff80000024b37808 */ /* 0x000fe40001000000 */
[----:B------:R-:W-:Y:S02]  /*5280*/  FMNMX.FTZ R56, R177, R56, !PT ;  /* 0x00000038b1387209 */ /* 0x000fe40007810000 */
[----:B------:R-:W-:Y:S02]  /*5290*/  FMNMX.FTZ R32, R59, R32, !PT ;  /* 0x000000203b207209 */ /* 0x000fe40007810000 */
[----:B----4-:R-:W-:Y:S02]  /*52a0*/  FSEL R29, R132, -INF , P5 ;  /* 0xff800000841d7808 */ /* 0x010fe40002800000 */
[----:B------:R-:W-:Y:S02]  /*52b0*/  ISETP.GT.AND P5, PT, R48, 0xa0, PT ;  /* 0x000000a03000780c */ /* 0x000fe40003fa4270 */
[----:B0-----:R-:W-:-:S02]  /*52c0*/  FSEL R181, R50, -INF , P6 ;  /* 0xff80000032b57808 */ /* 0x001fc40003000000 */
[----:B------:R-:W-:Y:S02]  /*52d0*/  FMNMX.FTZ R56, R179, R56, !PT ;  /* 0x00000038b3387209 */ /* 0x000fe40007810000 */
[----:B------:R-:W-:Y:S02]  /*52e0*/  FMNMX.FTZ R32, R61, R32, !PT ;  /* 0x000000203d207209 */ /* 0x000fe40007810000 */
[----:B------:R-:W-:Y:S02]  /*52f0*/  FSEL R139, R34, -INF , P4 ;  /* 0xff800000228b7808 */ /* 0x000fe40002000000 */
[----:B------:R-:W-:Y:S02]  /*5300*/  ISETP.GT.AND P4, PT, R48, 0xa1, PT ;  /* 0x000000a13000780c */ /* 0x000fe40003f84270 */
[----:B------:R-:W-:Y:S02]  /*5310*/  FSEL R183, R24, -INF , P5 ;  /* 0xff80000018b77808 */ /* 0x000fe40002800000 */
[----:B------:R-:W-:-:S02]  /*5320*/  FMNMX.FTZ R56, R181, R56, !PT ;  /* 0x00000038b5387209 */ /* 0x000fc40007810000 */
[----:B------:R-:W-:Y:S02]  /*5330*/  FMNMX.FTZ R32, R63, R32, !PT ;  /* 0x000000203f207209 */ /* 0x000fe40007810000 */
[----:B------:R-:W-:Y:S02]  /*5340*/  FSEL R143, R20, -INF , P3 ;  /* 0xff800000148f7808 */ /* 0x000fe40001800000 */
[----:B------:R-:W-:Y:S01]  /*5350*/  ISETP.GT.AND P3, PT, R48, 0xa8, PT ;  /* 0x000000a83000780c */ /* 0x000fe20003f64270 */
[----:B------:R-:W0:Y:S01]  /*5360*/  MUFU.TANH R20, R39 ;  /* 0x0000002700147308 */ /* 0x000e220000002400 */
[----:B---3--:R-:W-:Y:S02]  /*5370*/  FSEL R185, R42, -INF , P4 ;  /* 0xff8000002ab97808 */ /* 0x008fe40002000000 */
[----:B------:R-:W-:Y:S02]  /*5380*/  FMNMX.FTZ R56, R183, R56, !PT ;  /* 0x00000038b7387209 */ /* 0x000fe40007810000 */
[----:B------:R-:W-:-:S02]  /*5390*/  FMNMX.FTZ R32, R65, R32, !PT ;  /* 0x0000002041207209 */ /* 0x000fc40007810000 */
[----:B------:R-:W-:Y:S02]  /*53a0*/  FSEL R147, R38, -INF , P2 ;  /* 0xff80000026937808 */ /* 0x000fe40001000000 */
[----:B------:R-:W-:Y:S02]  /*53b0*/  ISETP.GT.AND P2, PT, R48, 0xa9, PT ;  /* 0x000000a93000780c */ /* 0x000fe40003f44270 */
[----:B------:R-:W-:Y:S01]  /*53c0*/  FSEL R187, R28, -INF , P3 ;  /* 0xff8000001cbb7808 */ /* 0x000fe20001800000 */
[----:B------:R-:W-:Y:S01]  /*53d0*/  FMUL.FTZ R28, R31, UR6 ;  /* 0x000000061f1c7c20 */ /* 0x000fe20008410000 */
[----:B------:R-:W-:Y:S02]  /*53e0*/  FMNMX.FTZ R56, R185, R56, !PT ;  /* 0x00000038b9387209 */ /* 0x000fe40007810000 */
[----:B------:R-:W-:Y:S02]  /*53f0*/  FMNMX.FTZ R32, R67, R32, !PT ;  /* 0x0000002043207209 */ /* 0x000fe40007810000 */
[----:B-1----:R-:W-:Y:S01]  /*5400*/  FSEL R189, R14, -INF , P2 ;  /* 0xff8000000ebd7808 */ /* 0x002fe20001000000 */
[----:B------:R-:W-:Y:S01]  /*5410*/  MUFU.TANH R28, R28 ;  /* 0x0000001c001c7308 */ /* 0x000fe20000002400 */
[----:B------:R-:W-:-:S02]  /*5420*/  FMNMX.FTZ R56, R187, R56, !PT ;  /* 0x00000038bb387209 */ /* 0x000fc40007810000 */
[----:B------:R-:W-:Y:S02]  /*5430*/  FMNMX.FTZ R32, R69, R32, !PT ;  /* 0x0000002045207209 */ /* 0x000fe40007810000 */
[----:B------:R-:W-:Y:S02]  /*5440*/  FMNMX.FTZ R56, R189, R56, !PT ;  /* 0x00000038bd387209 */ /* 0x000fe40007810000 */
[----:B------:R-:W-:Y:S02]  /*5450*/  FMNMX.FTZ R32, R71, R32, !PT ;  /* 0x0000002047207209 */ /* 0x000fe40007810000 */
[----:B------:R-:W-:Y:S01]  /*5460*/  MOV R64, R87 ;  /* 0x0000005700407202 */ /* 0x000fe20000000f00 */
[----:B------:R-:W1:Y:S01]  /*5470*/  SHFL.BFLY PT, R89, R56, 0x2, 0x1f ;  /* 0x0c401f0038597f89 */ /* 0x000e6200000e0000 */
[----:B------:R-:W-:-:S04]  /*5480*/  FMNMX.FTZ R32, R73, R32, !PT ;  /* 0x0000002049207209 */ /* 0x000fc80007810000 */
[----:B------:R-:W-:-:S04]  /*5490*/  FMNMX.FTZ R32, R75, R32, !PT ;  /* 0x000000204b207209 */ /* 0x000fc80007810000 */
[----:B------:R-:W-:-:S04]  /*54a0*/  FMNMX.FTZ R32, R77, R32, !PT ;  /* 0x000000204d207209 */ /* 0x000fc80007810000 */
[----:B------:R-:W-:-:S04]  /*54b0*/  FMNMX.FTZ R32, R79, R32, !PT ;  /* 0x000000204f207209 */ /* 0x000fc80007810000 */
[----:B------:R-:W-:-:S04]  /*54c0*/  FMNMX.FTZ R32, R33, R32, !PT ;  /* 0x0000002021207209 */ /* 0x000fc80007810000 */
[----:B------:R-:W-:Y:S02]  /*54d0*/  FMNMX.FTZ R32, R83, R32, !PT ;  /* 0x0000002053207209 */ /* 0x000fe40007810000 */
[----:B-1----:R-:W-:Y:S02]  /*54e0*/  FMNMX.FTZ R24, R56, R89, !PT ;  /* 0x0000005938187209 */ /* 0x002fe40007810000 */
[----:B------:R-:W-:-:S03]  /*54f0*/  FMNMX.FTZ R32, R35, R32, !PT ;  /* 0x0000002023207209 */ /* 0x000fc60007810000 */
[----:B------:R-:W1:Y:S01]  /*5500*/  SHFL.BFLY PT, R89, R24, 0x1, 0x1f ;  /* 0x0c201f0018597f89 */ /* 0x000e6200000e0000 */
[----:B------:R-:W-:-:S04]  /*5510*/  FMNMX.FTZ R32, R85, R32, !PT ;  /* 0x0000002055207209 */ /* 0x000fc80007810000 */
[----:B------:R-:W-:-:S04]  /*5520*/  FMNMX.FTZ R32, R37, R32, !PT ;  /* 0x0000002025207209 */ /* 0x000fc80007810000 */
[----:B------:R-:W-:-:S04]  /*5530*/  FMNMX.FTZ R32, R93, R32, !PT ;  /* 0x000000205d207209 */ /* 0x000fc80007810000 */
[----:B------:R-:W-:-:S04]  /*5540*/  FMNMX.FTZ R32, R97, R32, !PT ;  /* 0x0000002061207209 */ /* 0x000fc80007810000 */
[----:B------:R-:W-:-:S04]  /*5550*/  FMNMX.FTZ R32, R105, R32, !PT ;  /* 0x0000002069207209 */ /* 0x000fc80007810000 */
[----:B------:R-:W-:Y:S02]  /*5560*/  FMNMX.FTZ R32, R109, R32, !PT ;  /* 0x000000206d207209 */ /* 0x000fe40007810000 */
[----:B-1----:R-:W-:Y:S01]  /*5570*/  FMNMX.FTZ R89, R24, R89, !PT ;  /* 0x0000005918597209 */ /* 0x002fe20007810000 */
[----:B------:R-:W-:Y:S01]  /*5580*/  FMUL.FTZ R24, R27, UR6 ;  /* 0x000000061b187c20 */ /* 0x000fe20008410000 */
[----:B------:R-:W-:Y:S02]  /*5590*/  FMNMX.FTZ R32, R25, R32, !PT ;  /* 0x0000002019207209 */ /* 0x000fe40007810000 */
[C---:B------:R-:W-:Y:S01]  /*55a0*/  FSETP.NEU.FTZ.AND P0, PT, R89.reuse, -INF , PT ;  /* 0xff8000005900780b */ /* 0x040fe20003f1d000 */
[----:B------:R-:W-:Y:S01]  /*55b0*/  FMUL.FTZ R14, R89, R88 ;  /* 0x00000058590e7220 */ /* 0x000fe20000410000 */
[----:B------:R-:W-:Y:S01]  /*55c0*/  FMNMX.FTZ R32, R29, R32, !PT ;  /* 0x000000201d207209 */ /* 0x000fe20007810000 */
[----:B------:R-:W1:Y:S03]  /*55d0*/  MUFU.TANH R24, R24 ;  /* 0x0000001800187308 */ /* 0x000e660000002400 */
[----:B------:R-:W-:-:S02]  /*55e0*/  FMNMX.FTZ R32, R139, R32, !PT ;  /* 0x000000208b207209 */ /* 0x000fc40007810000 */
[----:B------:R-:W-:Y:S02]  /*55f0*/  FSEL R14, R14, RZ, P0 ;  /* 0x000000ff0e0e7208 */ /* 0x000fe40000000000 */
[----:B------:R-:W-:Y:S02]  /*5600*/  FMNMX.FTZ R32, R143, R32, !PT ;  /* 0x000000208f207209 */ /* 0x000fe40007810000 */
[----:B------:R-:W-:Y:S01]  /*5610*/  ISETP.NE.AND P0, PT, R122, RZ, PT ;  /* 0x000000ff7a00720c */ /* 0x000fe20003f05270 */
[-CC-:B------:R-:W-:Y:S01]  /*5620*/  FFMA.FTZ R190, R125, R88.reuse, -R14.reuse ;  /* 0x000000587dbe7223 */ /* 0x180fe2000001080e */
[----:B0-----:R-:W-:Y:S01]  /*5630*/  FSEL R125, R20, -INF , P6 ;  /* 0xff800000147d7808 */ /* 0x001fe20003000000 */
[--C-:B------:R-:W-:Y:S01]  /*5640*/  FFMA.FTZ R182, R107, R88, -R14.reuse ;  /* 0x000000586bb67223 */ /* 0x100fe2000001080e */
[----:B------:R-:W-:Y:S01]  /*5650*/  FMNMX.FTZ R32, R147, R32, !PT ;  /* 0x0000002093207209 */ /* 0x000fe20007810000 */
[-CC-:B------:R-:W-:Y:S01]  /*5660*/  FFMA.FTZ R107, R127, R88.reuse, -R14.reuse ;  /* 0x000000587f6b7223 */ /* 0x180fe2000001080e */
[----:B------:R-:W-:Y:S01]  /*5670*/  FSEL R127, R26, -INF , P5 ;  /* 0xff8000001a7f7808 */ /* 0x000fe20002800000 */
[--C-:B------:R-:W-:Y:S01]  /*5680*/  FFMA.FTZ R194, R133, R88, -R14.reuse ;  /* 0x0000005885c27223 */ /* 0x100fe2000001080e */
[----:B------:R-:W-:Y:S01]  /*5690*/  FMNMX.FTZ R32, R125, R32, !PT ;  /* 0x000000207d207209 */ /* 0x000fe20007810000 */
[-CC-:B------:R-:W-:Y:S01]  /*56a0*/  FFMA.FTZ R196, R137, R88.reuse, -R14.reuse ;  /* 0x0000005889c47223 */ /* 0x180fe2000001080e */
[----:B-1----:R-:W-:Y:S01]  /*56b0*/  FSEL R133, R24, -INF , P4 ;  /* 0xff80000018857808 */ /* 0x002fe20002000000 */
        /* <DEDUP_REMOVED lines=16> */
[-CC-:B------:R-:W-:Y:S01]  /*57c0*/  FFMA.FTZ R115, R141, R88.reuse, -R14.reuse ;  /* 0x000000588d737223 */ /* 0x180fe2000001080e */
[-CC-:B------:R-:W-:Y:S01]  /*57d0*/  FFMA.FTZ R141, R177, R88.reuse, -R14.reuse ;  /* 0x00000058b18d7223 */ /* 0x180fe2000001080e */
[----:B------:R-:W0:Y:S01]  /*57e0*/  SHFL.BFLY PT, R101, R32, 0x2, 0x1f ;  /* 0x0c401f0020657f89 */ /* 0x000e2200000e0000 */
        /* <DEDUP_REMOVED lines=22> */
[-CC-:B------:R-:W-:Y:S01]  /*5950*/  FFMA.FTZ R131, R169, R88.reuse, -R14.reuse ;  /* 0x00000058a9837223 */ /* 0x180fe2000001080e */
[----:B0-----:R-:W-:Y:S01]  /*5960*/  FMNMX.FTZ R20, R32, R101, !PT ;  /* 0x0000006520147209 */ /* 0x001fe20007810000 */
[-CC-:B------:R-:W-:Y:S01]  /*5970*/  FFMA.FTZ R210, R171, R88.reuse, -R14.reuse ;  /* 0x00000058abd27223 */ /* 0x180fe2000001080e */
[----:B------:R-:W0:Y:S01]  /*5980*/  MUFU.EX2 R180, R180 ;  /* 0x000000b400b47308 */ /* 0x000e220000000800 */
[-CC-:B------:R-:W-:Y:S01]  /*5990*/  FFMA.FTZ R135, R173, R88.reuse, -R14.reuse ;  /* 0x00000058ad877223 */ /* 0x180fe2000001080e */
[-CC-:B------:R-:W-:Y:S01]  /*59a0*/  FFMA.FTZ R212, R175, R88.reuse, -R14.reuse ;  /* 0x00000058afd47223 */ /* 0x180fe2000001080e */
[----:B------:R-:W4:Y:S01]  /*59b0*/  SHFL.BFLY PT, R101, R20, 0x1, 0x1f ;  /* 0x0c201f0014657f89 */ /* 0x000f2200000e0000 */
[-CC-:B------:R-:W-:Y:S01]  /*59c0*/  FFMA.FTZ R145, R181, R88.reuse, -R14.reuse ;  /* 0x00000058b5917223 */ /* 0x180fe2000001080e */
[-CC-:B------:R-:W-:Y:S01]  /*59d0*/  FFMA.FTZ R216, R183, R88.reuse, -R14.reuse ;  /* 0x00000058b7d87223 */ /* 0x180fe2000001080e */
[-CC-:B------:R-:W-:Y:S01]  /*59e0*/  FFMA.FTZ R151, R185, R88.reuse, -R14.reuse ;  /* 0x00000058b9977223 */ /* 0x180fe2000001080e */
[-CC-:B------:R-:W-:Y:S01]  /*59f0*/  FFMA.FTZ R218, R187, R88.reuse, -R14.reuse ;  /* 0x00000058bbda7223 */ /* 0x180fe2000001080e */
[----:B------:R-:W5:Y:S01]  /*5a00*/  MUFU.EX2 R39, R39 ;  /* 0x0000002700277308 */ /* 0x000f620000000800 */
[----:B------:R-:W-:-:S07]  /*5a10*/  FFMA.FTZ R153, R189, R88, -R14 ;  /* 0x00000058bd997223 */ /* 0x000fce000001080e */
[----:B------:R-:W5:Y:S08]  /*5a20*/  MUFU.EX2 R182, R182 ;  /* 0x000000b600b67308 */ /* 0x000f700000000800 */
[----:B------:R-:W5:Y:S01]  /*5a30*/  MUFU.EX2 R91, R91 ;  /* 0x0000005b005b7308 */ /* 0x000f620000000800 */
[----:B----4-:R-:W-:-:S04]  /*5a40*/  FMNMX.FTZ R101, R20, R101, !PT ;  /* 0x0000006514657209 */ /* 0x010fc80007810000 */
[C---:B------:R-:W-:Y:S01]  /*5a50*/  FSETP.NEU.FTZ.AND P2, PT, R101.reuse, -INF , PT ;  /* 0xff8000006500780b */ /* 0x040fe20003f5d000 */
[-C--:B------:R-:W-:Y:S02]  /*5a60*/  FMUL.FTZ R38, R101, R88.reuse ;  /* 0x0000005865267220 */ /* 0x080fe40000410000 */
[----:B------:R-:W4:Y:S03]  /*5a70*/  MUFU.EX2 R184, R184 ;  /* 0x000000b800b87308 */ /* 0x000f260000000800 */
[----:B------:R-:W-:Y:S02]  /*5a80*/  FSEL R38, R38, RZ, P2 ;  /* 0x000000ff26267208 */ /* 0x000fe40001000000 */
[----:B------:R-:W-:Y:S01]  /*5a90*/  ISETP.GE.AND P2, PT, R81, 0xb1, PT ;  /* 0x000000b15100780c */ /* 0x000fe20003f46270 */
[----:B------:R-:W-:Y:S02]  /*5aa0*/  IMAD.MOV.U32 R81, RZ, RZ, R87 ;  /* 0x000000ffff517224 */ /* 0x000fe400078e0057 */
[----:B------:R-:W-:Y:S01]  /*5ab0*/  MUFU.EX2 R95, R95 ;  /* 0x0000005f005f7308 */ /* 0x000fe20000000800 */
[-CC-:B------:R-:W-:Y:S01]  /*5ac0*/  FFMA.FTZ R177, R11, R88.reuse, -R38.reuse ;  /* 0x000000580bb17223 */ /* 0x180fe20000010826 */
[----:B-1----:R-:W-:Y:S01]  /*5ad0*/  FADD.FTZ R11, R176, R27 ;  /* 0x0000001bb00b7221 */ /* 0x002fe20000010000 */
[-CC-:B------:R-:W-:Y:S01]  /*5ae0*/  FFMA.FTZ R12, R12, R88.reuse, -R38.reuse ;  /* 0x000000580c0c7223 */ /* 0x180fe20000010826 */
[-CC-:B------:R-:W-:Y:S01]  /*5af0*/  FFMA.FTZ R179, R13, R88.reuse, -R38.reuse ;  /* 0x000000580db37223 */ /* 0x180fe20000010826 */
[-CC-:B------:R-:W-:Y:S01]  /*5b00*/  FFMA.FTZ R14, R15, R88.reuse, -R38.reuse ;  /* 0x000000580f0e7223 */ /* 0x180fe20000010826 */
[----:B--2---:R-:W-:Y:S01]  /*5b10*/  FADD.FTZ R42, R178, R11 ;  /* 0x0000000bb22a7221 */ /* 0x004fe20000010000 */
[-CC-:B------:R-:W-:Y:S01]  /*5b20*/  FFMA.FTZ R181, R21, R88.reuse, -R38.reuse ;  /* 0x0000005815b57223 */ /* 0x180fe20000010826 */
[----:B------:R-:W-:Y:S01]  /*5b30*/  MUFU.EX2 R177, R177 ;  /* 0x000000b100b17308 */ /* 0x000fe20000000800 */
[-C--:B------:R-:W-:Y:S01]  /*5b40*/  FFMA.FTZ R20, R41, R88.reuse, -R38 ;  /* 0x0000005829147223 */ /* 0x080fe20000010826 */
[----:B---3--:R-:W-:Y:S01]  /*5b50*/  FADD.FTZ R11, R31, R42 ;  /* 0x0000002a1f0b7221 */ /* 0x008fe20000010000 */
[-CC-:B------:R-:W-:Y:S01]  /*5b60*/  FFMA.FTZ R183, R43, R88.reuse, -R38.reuse ;  /* 0x000000582bb77223 */ /* 0x180fe20000010826 */
[-CC-:B------:R-:W-:Y:S01]  /*5b70*/  FFMA.FTZ R24, R45, R88.reuse, -R38.reuse ;  /* 0x000000582d187223 */ /* 0x180fe20000010826 */
[-CC-:B------:R-:W-:Y:S01]  /*5b80*/  FFMA.FTZ R185, R47, R88.reuse, -R38.reuse ;  /* 0x000000582fb97223 */ /* 0x180fe20000010826 */
[----:B0-----:R-:W-:Y:S01]  /*5b90*/  FADD.FTZ R42, R180, R11 ;  /* 0x0000000bb42a7221 */ /* 0x001fe20000010000 */
[-CC-:B------:R-:W-:Y:S01]  /*5ba0*/  FFMA.FTZ R26, R49, R88.reuse, -R38.reuse ;  /* 0x00000058311a7223 */ /* 0x180fe20000010826 */
[----:B------:R-:W0:Y:S01]  /*5bb0*/  MUFU.EX2 R12, R12 ;  /* 0x0000000c000c7308 */ /* 0x000e220000000800 */
[-C--:B------:R-:W-:Y:S01]  /*5bc0*/  FFMA.FTZ R187, R51, R88.reuse, -R38 ;  /* 0x0000005833bb7223 */ /* 0x080fe20000010826 */
[----:B-----5:R-:W-:Y:S01]  /*5bd0*/  FADD.FTZ R11, R39, R42 ;  /* 0x0000002a270b7221 */ /* 0x020fe20000010000 */
[-CC-:B------:R-:W-:Y:S01]  /*5be0*/  FFMA.FTZ R28, R53, R88.reuse, -R38.reuse ;  /* 0x00000058351c7223 */ /* 0x180fe20000010826 */
[-CC-:B------:R-:W-:Y:S01]  /*5bf0*/  FFMA.FTZ R189, R55, R88.reuse, -R38.reuse ;  /* 0x0000005837bd7223 */ /* 0x180fe20000010826 */
[-CC-:B------:R-:W-:Y:S01]  /*5c00*/  FFMA.FTZ R30, R57, R88.reuse, -R38.reuse ;  /* 0x00000058391e7223 */ /* 0x180fe20000010826 */
[----:B------:R-:W-:Y:S01]  /*5c10*/  FADD.FTZ R44, R182, R11 ;  /* 0x0000000bb62c7221 */ /* 0x000fe20000010000 */
[-CC-:B------:R-:W-:Y:S01]  /*5c20*/  FFMA.FTZ R191, R59, R88.reuse, -R38.reuse ;  /* 0x000000583bbf7223 */ /* 0x180fe20000010826 */
[----:B------:R-:W1:Y:S01]  /*5c30*/  MUFU.EX2 R179, R179 ;  /* 0x000000b300b37308 */ /* 0x000e620000000800 */
[-C--:B------:R-:W-:Y:S01]  /*5c40*/  FFMA.FTZ R32, R61, R88.reuse, -R38 ;  /* 0x000000583d207223 */ /* 0x080fe20000010826 */
[----:B------:R-:W-:Y:S01]  /*5c50*/  FADD.FTZ R11, R91, R44 ;  /* 0x0000002c5b0b7221 */ /* 0x000fe20000010000 */
[-CC-:B------:R-:W-:Y:S01]  /*5c60*/  FFMA.FTZ R193, R63, R88.reuse, -R38.reuse ;  /* 0x000000583fc17223 */ /* 0x180fe20000010826 */
[-CC-:B------:R-:W-:Y:S01]  /*5c70*/  FFMA.FTZ R34, R65, R88.reuse, -R38.reuse ;  /* 0x0000005841227223 */ /* 0x180fe20000010826 */
[-CC-:B------:R-:W-:Y:S01]  /*5c80*/  FFMA.FTZ R195, R67, R88.reuse, -R38.reuse ;  /* 0x0000005843c37223 */ /* 0x180fe20000010826 */
[----:B----4-:R-:W-:Y:S01]  /*5c90*/  FADD.FTZ R44, R184, R11 ;  /* 0x0000000bb82c7221 */ /* 0x010fe20000010000 */
[-C--:B------:R-:W-:Y:S01]  /*5ca0*/  FFMA.FTZ R36, R69, R88.reuse, -R38 ;  /* 0x0000005845247223 */ /* 0x080fe20000010826 */
[----:B------:R-:W2:Y:S01]  /*5cb0*/  MUFU.EX2 R186, R186 ;  /* 0x000000ba00ba7308 */ /* 0x000ea20000000800 */
[----:B0-----:R-:W-:Y:S01]  /*5cc0*/  FADD.FTZ R46, R177, R12 ;  /* 0x0000000cb12e7221 */ /* 0x001fe20000010000 */
[----:B------:R-:W-:Y:S01]  /*5cd0*/  FADD.FTZ R13, R95, R44 ;  /* 0x0000002c5f0d7221 */ /* 0x000fe20000010000 */
[-CC-:B------:R-:W-:Y:S01]  /*5ce0*/  FFMA.FTZ R197, R71, R88.reuse, -R38.reuse ;  /* 0x0000005847c57223 */ /* 0x180fe20000010826 */
[-CC-:B------:R-:W-:Y:S01]  /*5cf0*/  FFMA.FTZ R40, R73, R88.reuse, -R38.reuse ;  /* 0x0000005849287223 */ /* 0x180fe20000010826 */
[-CC-:B------:R-:W-:Y:S01]  /*5d00*/  FFMA.FTZ R199, R75, R88.reuse, -R38.reuse ;  /* 0x000000584bc77223 */ /* 0x180fe20000010826 */
[-CC-:B------:R-:W-:Y:S01]  /*5d10*/  FFMA.FTZ R42, R77, R88.reuse, -R38.reuse ;  /* 0x000000584d2a7223 */ /* 0x180fe20000010826 */
[-C--:B------:R-:W-:Y:S01]  /*5d20*/  FFMA.FTZ R201, R79, R88.reuse, -R38 ;  /* 0x000000584fc97223 */ /* 0x080fe20000010826 */
[----:B------:R-:W0:Y:S01]  /*5d30*/  MUFU.EX2 R14, R14 ;  /* 0x0000000e000e7308 */ /* 0x000e220000000800 */
        /* <DEDUP_REMOVED lines=11> */
[-CC-:B------:R-:W-:Y:S01]  /*5df0*/  FFMA.FTZ R25, R25, R88.reuse, -R38.reuse ;  /* 0x0000005819197223 */ /* 0x180fe20000010826 */
[-CC-:B------:R-:W-:Y:S01]  /*5e00*/  FFMA.FTZ R29, R29, R88.reuse, -R38.reuse ;  /* 0x000000581d1d7223 */ /* 0x180fe20000010826 */
[-CC-:B------:R-:W-:Y:S01]  /*5e10*/  FFMA.FTZ R139, R139, R88.reuse, -R38.reuse ;  /* 0x000000588b8b7223 */ /* 0x180fe20000010826 */
[-CC-:B------:R-:W-:Y:S01]  /*5e20*/  FFMA.FTZ R143, R143, R88.reuse, -R38.reuse ;  /* 0x000000588f8f7223 */ /* 0x180fe20000010826 */
[----:B------:R-:W2:Y:S01]  /*5e30*/  MUFU.EX2 R181, R181 ;  /* 0x000000b500b57308 */ /* 0x000ea20000000800 */
[----:B0-----:R-:W-:Y:S01]  /*5e40*/  FADD.FTZ R46, R14, R11 ;  /* 0x0000000b0e2e7221 */ /* 0x001fe20000010000 */
[-CC-:B------:R-:W-:Y:S01]  /*5e50*/  FFMA.FTZ R147, R147, R88.reuse, -R38.reuse ;  /* 0x0000005893937223 */ /* 0x180fe20000010826 */
[-CC-:B------:R-:W-:Y:S01]  /*5e60*/  FFMA.FTZ R125, R125, R88.reuse, -R38.reuse ;  /* 0x000000587d7d7223 */ /* 0x180fe20000010826 */
[-CC-:B------:R-:W-:Y:S01]  /*5e70*/  FFMA.FTZ R127, R127, R88.reuse, -R38.reuse ;  /* 0x000000587f7f7223 */ /* 0x180fe20000010826 */
[-CC-:B------:R-:W-:Y:S01]  /*5e80*/  FFMA.FTZ R133, R133, R88.reuse, -R38.reuse ;  /* 0x0000005885857223 */ /* 0x180fe20000010826 */
[-CC-:B------:R-:W-:Y:S01]  /*5e90*/  FFMA.FTZ R137, R137, R88.reuse, -R38.reuse ;  /* 0x0000005889897223 */ /* 0x180fe20000010826 */
[----:B------:R-:W-:Y:S01]  /*5ea0*/  FFMA.FTZ R149, R149, R88, -R38 ;  /* 0x0000005895957223 */ /* 0x000fe20000010826 */
[----:B------:R-:W0:Y:S01]  /*5eb0*/  MUFU.EX2 R188, R188 ;  /* 0x000000bc00bc7308 */ /* 0x000e220000000800 */
        /* <DEDUP_REMOVED lines=16> */
[----:B0-----:R-:W-:Y:S01]  /*5fc0*/  FADD.FTZ R46, R188, R13 ;  /* 0x0000000dbc2e7221 */ /* 0x001fe20000010000 */
[----:B------:R-:W-:Y:S01]  /*5fd0*/  F2FP.BF16.F32.PACK_AB R184, R95, R184 ;  /* 0x000000b85fb8723e */ /* 0x000fe200000010ff */
[--C-:B------:R-:W-:Y:S01]  /*5fe0*/  IMAD.MOV.U32 R69, RZ, RZ, R87.reuse ;  /* 0x000000ffff457224 */ /* 0x100fe200078e0057 */
[----:B------:R-:W-:Y:S01]  /*5ff0*/  F2FP.BF16.F32.PACK_AB R186, R99, R186 ;  /* 0x000000ba63ba723e */ /* 0x000fe200000010ff */
[--C-:B------:R-:W-:Y:S01]  /*6000*/  IMAD.MOV.U32 R67, RZ, RZ, R87.reuse ;  /* 0x000000ffff437224 */ /* 0x100fe200078e0057 */
[----:B------:R-:W-:Y:S01]  /*6010*/  MOV R73, R87 ;  /* 0x0000005700497202 */ /* 0x000fe20000000f00 */
[----:B------:R-:W-:Y:S01]  /*6020*/  IMAD.MOV.U32 R65, RZ, RZ, R87 ;  /* 0x000000ffff417224 */ /* 0x000fe200078e0057 */
[----:B------:R-:W0:Y:S01]  /*6030*/  MUFU.EX2 R183, R183 ;  /* 0x000000b700b77308 */ /* 0x000e220000000800 */
[C---:B-1----:R-:W-:Y:S01]  /*6040*/  FADD.FTZ R48, R20.reuse, R11 ;  /* 0x0000000b14307221 */ /* 0x042fe20000010000 */
[----:B------:R-:W-:Y:S01]  /*6050*/  F2FP.BF16.F32.PACK_AB R181, R20, R181 ;  /* 0x000000b514b5723e */ /* 0x000fe200000010ff */
[--C-:B------:R-:W-:Y:S01]  /*6060*/  IMAD.MOV.U32 R63, RZ, RZ, R87.reuse ;  /* 0x000000ffff3f7224 */ /* 0x100fe200078e0057 */
[----:B------:R-:W-:Y:S01]  /*6070*/  MOV R55, R87 ;  /* 0x0000005700377202 */ /* 0x000fe20000000f00 */
[----:B------:R-:W-:-:S02]  /*6080*/  IMAD.MOV.U32 R61, RZ, RZ, R87 ;  /* 0x000000ffff3d7224 */ /* 0x000fc400078e0057 */
[--C-:B------:R-:W-:Y:S01]  /*6090*/  IMAD.MOV.U32 R59, RZ, RZ, R87.reuse ;  /* 0x000000ffff3b7224 */ /* 0x100fe200078e0057 */
[----:B------:R-:W1:Y:S01]  /*60a0*/  MUFU.EX2 R190, R190 ;  /* 0x000000be00be7308 */ /* 0x000e620000000800 */
[----:B--2---:R-:W-:Y:S01]  /*60b0*/  FADD.FTZ R13, R103, R46 ;  /* 0x0000002e670d7221 */ /* 0x004fe20000010000 */
[----:B------:R-:W-:Y:S01]  /*60c0*/  FFMA.FTZ R46, R35, R88, -R38 ;  /* 0x00000058232e7223 */ /* 0x000fe20000010826 */
[----:B------:R-:W-:Y:S01]  /*60d0*/  F2FP.BF16.F32.PACK_AB R188, R103, R188 ;  /* 0x000000bc67bc723e */ /* 0x000fe200000010ff */
[--C-:B------:R-:W-:Y:S02]  /*60e0*/  IMAD.MOV.U32 R57, RZ, RZ, R87.reuse ;  /* 0x000000ffff397224 */ /* 0x100fe400078e0057 */
[--C-:B------:R-:W-:Y:S02]  /*60f0*/  IMAD.MOV.U32 R53, RZ, RZ, R87.reuse ;  /* 0x000000ffff357224 */ /* 0x100fe400078e0057 */
[----:B------:R-:W2:Y:S01]  /*6100*/  MUFU.EX2 R24, R24 ;  /* 0x0000001800187308 */ /* 0x000ea20000000800 */
[----:B0-----:R-:W-:Y:S01]  /*6110*/  FADD.FTZ R11, R183, R48 ;  /* 0x00000030b70b7221 */ /* 0x001fe20000010000 */
[----:B------:R-:W-:-:S02]  /*6120*/  IMAD.MOV.U32 R51, RZ, RZ, R87 ;  /* 0x000000ffff337224 */ /* 0x000fc400078e0057 */
[--C-:B------:R-:W-:Y:S02]  /*6130*/  IMAD.MOV.U32 R49, RZ, RZ, R87.reuse ;  /* 0x000000ffff317224 */ /* 0x100fe400078e0057 */
[----:B------:R-:W-:Y:S02]  /*6140*/  IMAD.MOV.U32 R47, RZ, RZ, R87 ;  /* 0x000000ffff2f7224 */ /* 0x000fe400078e0057 */
[----:B------:R-:W0:Y:S01]  /*6150*/  MUFU.EX2 R107, R107 ;  /* 0x0000006b006b7308 */ /* 0x000e220000000800 */
[----:B-1----:R-:W-:Y:S01]  /*6160*/  FADD.FTZ R50, R190, R13 ;  /* 0x0000000dbe327221 */ /* 0x002fe20000010000 */
[--C-:B------:R-:W-:Y:S02]  /*6170*/  IMAD.MOV.U32 R45, RZ, RZ, R87.reuse ;  /* 0x000000ffff2d7224 */ /* 0x100fe400078e0057 */
[--C-:B------:R-:W-:Y:S02]  /*6180*/  IMAD.MOV.U32 R43, RZ, RZ, R87.reuse ;  /* 0x000000ffff2b7224 */ /* 0x100fe400078e0057 */
[----:B------:R-:W-:-:S02]  /*6190*/  IMAD.MOV.U32 R41, RZ, RZ, R87 ;  /* 0x000000ffff297224 */ /* 0x000fc400078e0057 */
[----:B------:R-:W1:Y:S01]  /*61a0*/  MUFU.EX2 R185, R185 ;  /* 0x000000b900b97308 */ /* 0x000e620000000800 */
[C---:B--2---:R-:W-:Y:S01]  /*61b0*/  FADD.FTZ R48, R24.reuse, R11 ;  /* 0x0000000b18307221 */ /* 0x044fe20000010000 */
[----:B------:R-:W-:Y:S01]  /*61c0*/  F2FP.BF16.F32.PACK_AB R183, R24, R183 ;  /* 0x000000b718b7723e */ /* 0x000fe200000010ff */
[--C-:B------:R-:W-:Y:S02]  /*61d0*/  IMAD.MOV.U32 R39, RZ, RZ, R87.reuse ;  /* 0x000000ffff277224 */ /* 0x100fe400078e0057 */
[--C-:B------:R-:W-:Y:S02]  /*61e0*/  IMAD.MOV.U32 R35, RZ, RZ, R87.reuse ;  /* 0x000000ffff237224 */ /* 0x100fe400078e0057 */
[--C-:B------:R-:W-:Y:S01]  /*61f0*/  IMAD.MOV.U32 R33, RZ, RZ, R87.reuse ;  /* 0x000000ffff217224 */ /* 0x100fe200078e0057 */
[----:B------:R-:W2:Y:S01]  /*6200*/  MUFU.EX2 R192, R192 ;  /* 0x000000c000c07308 */ /* 0x000ea20000000800 */
[C---:B0-----:R-:W-:Y:S01]  /*6210*/  FADD.FTZ R13, R107.reuse, R50 ;  /* 0x000000326b0d7221 */ /* 0x041fe20000010000 */
[----:B------:R-:W-:Y:S01]  /*6220*/  F2FP.BF16.F32.PACK_AB R190, R107, R190 ;  /* 0x000000be6bbe723e */ /* 0x000fe200000010ff */
[----:B------:R-:W-:-:S02]  /*6230*/  IMAD.MOV.U32 R31, RZ, RZ, R87 ;  /* 0x000000ffff1f7224 */ /* 0x000fc400078e0057 */
[--C-:B------:R-:W-:Y:S02]  /*6240*/  IMAD.MOV.U32 R27, RZ, RZ, R87.reuse ;  /* 0x000000ffff1b7224 */ /* 0x100fe400078e0057 */
[----:B------:R-:W-:Y:S01]  /*6250*/  IMAD.MOV.U32 R24, RZ, RZ, R87 ;  /* 0x000000ffff187224 */ /* 0x000fe200078e0057 */
        /* <DEDUP_REMOVED lines=10> */
[----:B------:R-:W-:-:S06]  /*6300*/  F2FP.BF16.F32.PACK_AB R192, R111, R192 ;  /* 0x000000c06fc0723e */ /* 0x000fcc00000010ff */
[----:B------:R-:W1:Y:S01]  /*6310*/  MUFU.EX2 R28, R28 ;  /* 0x0000001c001c7308 */ /* 0x000e620000000800 */
[----:B--2---:R-:W-:-:S07]  /*6320*/  FADD.FTZ R13, R187, R48 ;  /* 0x00000030bb0d7221 */ /* 0x004fce0000010000 */
[----:B------:R-:W2:Y:S01]  /*6330*/  MUFU.EX2 R189, R189 ;  /* 0x000000bd00bd7308 */ /* 0x000ea20000000800 */
[----:B0-----:R-:W-:Y:S01]  /*6340*/  FADD.FTZ R50, R194, R11 ;  /* 0x0000000bc2327221 */ /* 0x001fe20000010000 */
[----:B------:R-:W-:-:S04]  /*6350*/  @!P1 PRMT R11, RZ, 0x654, R10 ;  /* 0x00000654ff0b9816 */ /* 0x000fc8000000000a */
[----:B------:R2:W-:Y:S02]  /*6360*/  @!P1 SYNCS.ARRIVE.TRANS64.RED.A1T0 RZ, [R11+URZ], RZ ;  /* 0x000000ff0bff99a7 */ /* 0x0005e4000810043f */
[----:B------:R-:W0:Y:S01]  /*6370*/  MUFU.EX2 R113, R113 ;  /* 0x0000007100717308 */ /* 0x000e220000000800 */
[C---:B-1----:R-:W-:Y:S01]  /*6380*/  FADD.FTZ R48, R28.reuse, R13 ;  /* 0x0000000d1c307221 */ /* 0x042fe20000010000 */
[----:B------:R-:W-:Y:S02]  /*6390*/  F2FP.BF16.F32.PACK_AB R187, R28, R187 ;  /* 0x000000bb1cbb723e */ /* 0x000fe400000010ff */
[----:B------:R-:W-:-:S04]  /*63a0*/  MOV R28, R87 ;  /* 0x00000057001c7202 */ /* 0x000fc80000000f00 */
[----:B------:R-:W1:Y:S01]  /*63b0*/  MUFU.EX2 R30, R30 ;  /* 0x0000001e001e7308 */ /* 0x000e620000000800 */
[----:B--2---:R-:W-:-:S07]  /*63c0*/  FADD.FTZ R11, R189, R48 ;  /* 0x00000030bd0b7221 */ /* 0x004fce0000010000 */
[----:B------:R-:W2:Y:S01]  /*63d0*/  MUFU.EX2 R196, R196 ;  /* 0x000000c400c47308 */ /* 0x000ea20000000800 */
[C---:B0-----:R-:W-:Y:S01]  /*63e0*/  FADD.FTZ R13, R113.reuse, R50 ;  /* 0x00000032710d7221 */ /* 0x041fe20000010000 */
[----:B------:R-:W-:-:S06]  /*63f0*/  F2FP.BF16.F32.PACK_AB R194, R113, R194 ;  /* 0x000000c271c2723e */ /* 0x000fcc00000010ff */
[----:B------:R-:W0:Y:S01]  /*6400*/  MUFU.EX2 R191, R191 ;  /* 0x000000bf00bf7308 */ /* 0x000e220000000800 */
[C---:B-1----:R-:W-:Y:S01]  /*6410*/  FADD.FTZ R48, R30.reuse, R11 ;  /* 0x0000000b1e307221 */ /* 0x042fe20000010000 */
[----:B------:R-:W-:Y:S01]  /*6420*/  F2FP.BF16.F32.PACK_AB R189, R30, R189 ;  /* 0x000000bd1ebd723e */ /* 0x000fe200000010ff */
[----:B------:R-:W-:-:S05]  /*6430*/  IMAD.MOV.U32 R30, RZ, RZ, R87 ;  /* 0x000000ffff1e7224 */ /* 0x000fca00078e0057 */
[----:B------:R-:W1:Y:S01]  /*6440*/  MUFU.EX2 R115, R115 ;  /* 0x0000007300737308 */ /* 0x000e620000000800 */
[----:B--2---:R-:W-:-:S07]  /*6450*/  FADD.FTZ R50, R196, R13 ;  /* 0x0000000dc4327221 */ /* 0x004fce0000010000 */
[----:B------:R-:W2:Y:S01]  /*6460*/  MUFU.EX2 R32, R32 ;  /* 0x0000002000207308 */ /* 0x000ea20000000800 */
[----:B0-----:R-:W-:-:S07]  /*6470*/  FADD.FTZ R11, R191, R48 ;  /* 0x00000030bf0b7221 */ /* 0x001fce0000010000 */
[----:B------:R-:W0:Y:S01]  /*6480*/  MUFU.EX2 R198, R198 ;  /* 0x000000c600c67308 */ /* 0x000e220000000800 */
[C---:B-1----:R-:W-:Y:S01]  /*6490*/  FADD.FTZ R13, R115.reuse, R50 ;  /* 0x00000032730d7221 */ /* 0x042fe20000010000 */
[----:B------:R-:W-:-:S06]  /*64a0*/  F2FP.BF16.F32.PACK_AB R196, R115, R196 ;  /* 0x000000c473c4723e */ /* 0x000fcc00000010ff */
[----:B------:R-:W1:Y:S01]  /*64b0*/  MUFU.EX2 R193, R193 ;  /* 0x000000c100c17308 */ /* 0x000e620000000800 */
[C---:B--2---:R-:W-:Y:S01]  /*64c0*/  FADD.FTZ R50, R32.reuse, R11 ;  /* 0x0000000b20327221 */ /* 0x044fe20000010000 */
[----:B------:R-:W-:Y:S01]  /*64d0*/  F2FP.BF16.F32.PACK_AB R191, R32, R191 ;  /* 0x000000bf20bf723e */ /* 0x000fe200000010ff */
[----:B------:R-:W-:-:S05]  /*64e0*/  IMAD.MOV.U32 R32, RZ, RZ, R87 ;  /* 0x000000ffff207224 */ /* 0x000fca00078e0057 */
[----:B------:R-:W2:Y:S01]  /*64f0*/  MUFU.EX2 R117, R117 ;  /* 0x0000007500757308 */ /* 0x000ea20000000800 */
[----:B0-----:R-:W-:-:S07]  /*6500*/  FADD.FTZ R52, R198, R13 ;  /* 0x0000000dc6347221 */ /* 0x001fce0000010000 */
[----:B------:R-:W0:Y:S01]  /*6510*/  MUFU.EX2 R34, R34 ;  /* 0x0000002200227308 */ /* 0x000e220000000800 */
[----:B-1----:R-:W-:-:S07]  /*6520*/  FADD.FTZ R11, R193, R50 ;  /* 0x00000032c10b7221 */ /* 0x002fce0000010000 */
[----:B------:R-:W1:Y:S01]  /*6530*/  MUFU.EX2 R200, R200 ;  /* 0x000000c800c87308 */ /* 0x000e620000000800 */
[C---:B--2---:R-:W-:Y:S01]  /*6540*/  FADD.FTZ R13, R117.reuse, R52 ;  /* 0x00000034750d7221 */ /* 0x044fe20000010000 */
[----:B------:R-:W-:-:S06]  /*6550*/  F2FP.BF16.F32.PACK_AB R198, R117, R198 ;  /* 0x000000c675c6723e */ /* 0x000fcc00000010ff */
[----:B------:R-:W2:Y:S01]  /*6560*/  MUFU.EX2 R195, R195 ;  /* 0x000000c300c37308 */ /* 0x000ea20000000800 */
[C---:B0-----:R-:W-:Y:S01]  /*6570*/  FADD.FTZ R50, R34.reuse, R11 ;  /* 0x0000000b22327221 */ /* 0x041fe20000010000 */
[----:B------:R-:W-:Y:S01]  /*6580*/  F2FP.BF16.F32.PACK_AB R193, R34, R193 ;  /* 0x000000c122c1723e */ /* 0x000fe200000010ff */
[----:B------:R-:W-:-:S05]  /*6590*/  IMAD.MOV.U32 R34, RZ, RZ, R87 ;  /* 0x000000ffff227224 */ /* 0x000fca00078e0057 */
        /* <DEDUP_REMOVED lines=53> */
[----:B------:R-:W-:Y:S02]  /*68f0*/  F2FP.BF16.F32.PACK_AB R203, R46, R203 ;  /* 0x000000cb2ecb723e */ /* 0x000fe400000010ff */
[----:B------:R-:W-:-:S04]  /*6900*/  MOV R46, R87 ;  /* 0x00000057002e7202 */ /* 0x000fc80000000f00 */
[----:B------:R-:W2:Y:S01]  /*6910*/  MUFU.EX2 R135, R135 ;  /* 0x0000008700877308 */ /* 0x000ea20000000800 */
[----:B0-----:R-:W-:-:S07]  /*6920*/  FADD.FTZ R56, R210, R13 ;  /* 0x0000000dd2387221 */ /* 0x001fce0000010000 */
[----:B------:R0:W3:Y:S01]  /*6930*/  MUFU.EX2 R10, R37 ;  /* 0x00000025000a7308 */ /* 0x0000e20000000800 */
[----:B-1----:R-:W-:-:S07]  /*6940*/  FADD.FTZ R11, R205, R54 ;  /* 0x00000036cd0b7221 */ /* 0x002fce0000010000 */
[----:B------:R-:W1:Y:S01]  /*6950*/  MUFU.EX2 R212, R212 ;  /* 0x000000d400d47308 */ /* 0x000e620000000800 */
[C---:B--2---:R-:W-:Y:S01]  /*6960*/  FADD.FTZ R13, R135.reuse, R56 ;  /* 0x00000038870d7221 */ /* 0x044fe20000010000 */
[----:B------:R-:W-:Y:S02]  /*6970*/  F2FP.BF16.F32.PACK_AB R210, R135, R210 ;  /* 0x000000d287d2723e */ /* 0x000fe400000010ff */
[----:B0-----:R-:W-:-:S04]  /*6980*/  MOV R37, R87 ;  /* 0x0000005700257202 */ /* 0x001fc80000000f00 */
[----:B------:R-:W0:Y:S01]  /*6990*/  MUFU.EX2 R93, R93 ;  /* 0x0000005d005d7308 */ /* 0x000e220000000800 */
[C---:B---3--:R-:W-:Y:S01]  /*69a0*/  FADD.FTZ R54, R10.reuse, R11 ;  /* 0x0000000b0a367221 */ /* 0x048fe20000010000 */
[----:B------:R-:W-:-:S06]  /*69b0*/  F2FP.BF16.F32.PACK_AB R205, R10, R205 ;  /* 0x000000cd0acd723e */ /* 0x000fcc00000010ff */
[----:B------:R-:W2:Y:S01]  /*69c0*/  MUFU.EX2 R141, R141 ;  /* 0x0000008d008d7308 */ /* 0x000ea20000000800 */
[----:B-1----:R-:W-:-:S07]  /*69d0*/  FADD.FTZ R56, R212, R13 ;  /* 0x0000000dd4387221 */ /* 0x002fce0000010000 */
[----:B------:R-:W1:Y:S01]  /*69e0*/  MUFU.EX2 R48, R97 ;  /* 0x0000006100307308 */ /* 0x000e620000000800 */
[----:B0-----:R-:W-:-:S07]  /*69f0*/  FADD.FTZ R11, R93, R54 ;  /* 0x000000365d0b7221 */ /* 0x001fce0000010000 */
[----:B------:R-:W0:Y:S01]  /*6a00*/  MUFU.EX2 R214, R214 ;  /* 0x000000d600d67308 */ /* 0x000e220000000800 */
[C---:B--2---:R-:W-:Y:S01]  /*6a10*/  FADD.FTZ R13, R141.reuse, R56 ;  /* 0x000000388d0d7221 */ /* 0x044fe20000010000 */
[----:B------:R-:W-:-:S06]  /*6a20*/  F2FP.BF16.F32.PACK_AB R212, R141, R212 ;  /* 0x000000d48dd4723e */ /* 0x000fcc00000010ff */
[----:B------:R-:W2:Y:S01]  /*6a30*/  MUFU.EX2 R105, R105 ;  /* 0x0000006900697308 */ /* 0x000ea20000000800 */
[C---:B-1----:R-:W-:Y:S01]  /*6a40*/  FADD.FTZ R56, R48.reuse, R11 ;  /* 0x0000000b30387221 */ /* 0x042fe20000010000 */
[----:B------:R-:W-:Y:S01]  /*6a50*/  F2FP.BF16.F32.PACK_AB R207, R48, R93 ;  /* 0x0000005d30cf723e */ /* 0x000fe200000010ff */
[----:B------:R-:W-:-:S05]  /*6a60*/  IMAD.MOV.U32 R48, RZ, RZ, R87 ;  /* 0x000000ffff307224 */ /* 0x000fca00078e0057 */
        /* <DEDUP_REMOVED lines=12> */
[----:B--2---:R-:W-:-:S07]  /*6b30*/  FADD.FTZ R58, R216, R13 ;  /* 0x0000000dd83a7221 */ /* 0x004fce0000010000 */
[----:B------:R2:W3:Y:S01]  /*6b40*/  MUFU.EX2 R38, R29 ;  /* 0x0000001d00267308 */ /* 0x0004e20000000800 */
[----:B-1----:R-:W-:-:S07]  /*6b50*/  FADD.FTZ R11, R25, R56 ;  /* 0x00000038190b7221 */ /* 0x002fce0000010000 */
[----:B------:R-:W1:Y:S01]  /*6b60*/  MUFU.EX2 R218, R218 ;  /* 0x000000da00da7308 */ /* 0x000e620000000800 */
[C---:B0-----:R-:W-:Y:S01]  /*6b70*/  FADD.FTZ R13, R151.reuse, R58 ;  /* 0x0000003a970d7221 */ /* 0x041fe20000010000 */
[----:B------:R-:W-:Y:S01]  /*6b80*/  F2FP.BF16.F32.PACK_AB R216, R151, R216 ;  /* 0x000000d897d8723e */ /* 0x000fe200000010ff */
[----:B--2---:R-:W-:-:S05]  /*6b90*/  IMAD.MOV.U32 R29, RZ, RZ, R87 ;  /* 0x000000ffff1d7224 */ /* 0x004fca00078e0057 */
[----:B------:R-:W0:Y:S01]  /*6ba0*/  MUFU.EX2 R139, R139 ;  /* 0x0000008b008b7308 */ /* 0x000e220000000800 */
[C---:B---3--:R-:W-:Y:S01]  /*6bb0*/  FADD.FTZ R58, R38.reuse, R11 ;  /* 0x0000000b263a7221 */ /* 0x048fe20000010000 */
[----:B------:R-:W-:Y:S01]  /*6bc0*/  F2FP.BF16.F32.PACK_AB R211, R38, R25 ;  /* 0x0000001926d3723e */ /* 0x000fe200000010ff */
[--C-:B------:R-:W-:Y:S02]  /*6bd0*/  IMAD.MOV.U32 R38, RZ, RZ, R87.reuse ;  /* 0x000000ffff267224 */ /* 0x100fe400078e0057 */
[----:B------:R-:W-:-:S03]  /*6be0*/  IMAD.MOV.U32 R25, RZ, RZ, R87 ;  /* 0x000000ffff197224 */ /* 0x000fc600078e0057 */
[----:B------:R-:W2:Y:S01]  /*6bf0*/  MUFU.EX2 R52, R143 ;  /* 0x0000008f00347308 */ /* 0x000ea20000000800 */
[----:B-1----:R-:W-:-:S07]  /*6c00*/  FADD.FTZ R60, R218, R13 ;  /* 0x0000000dda3c7221 */ /* 0x002fce0000010000 */
[----:B------:R-:W1:Y:S01]  /*6c10*/  MUFU.EX2 R147, R147 ;  /* 0x0000009300937308 */ /* 0x000e620000000800 */
[----:B0-----:R-:W-:Y:S01]  /*6c20*/  FADD.FTZ R13, R139, R58 ;  /* 0x0000003a8b0d7221 */ /* 0x001fe20000010000 */
[----:B------:R-:W-:-:S06]  /*6c30*/  IMAD.MOV.U32 R58, RZ, RZ, R87 ;  /* 0x000000ffff3a7224 */ /* 0x000fcc00078e0057 */
[----:B------:R-:W0:Y:S01]  /*6c40*/  MUFU.EX2 R54, R125 ;  /* 0x0000007d00367308 */ /* 0x000e220000000800 */
[C---:B--2---:R-:W-:Y:S01]  /*6c50*/  FADD.FTZ R12, R52.reuse, R13 ;  /* 0x0000000d340c7221 */ /* 0x044fe20000010000 */
[----:B------:R-:W-:Y:S01]  /*6c60*/  F2FP.BF16.F32.PACK_AB R213, R52, R139 ;  /* 0x0000008b34d5723e */ /* 0x000fe200000010ff */
[----:B------:R-:W-:-:S05]  /*6c70*/  IMAD.MOV.U32 R52, RZ, RZ, R87 ;  /* 0x000000ffff347224 */ /* 0x000fca00078e0057 */
        /* <DEDUP_REMOVED lines=10> */
[----:B------:R-:W-:Y:S01]  /*6d20*/  F2FP.BF16.F32.PACK_AB R217, R56, R127 ;  /* 0x0000007f38d9723e */ /* 0x000fe200000010ff */
[----:B------:R-:W-:-:S05]  /*6d30*/  IMAD.MOV.U32 R56, RZ, RZ, R87 ;  /* 0x000000ffff387224 */ /* 0x000fca00078e0057 */
[----:B------:R-:W1:Y:S01]  /*6d40*/  MUFU.EX2 R12, R149 ;  /* 0x00000095000c7308 */ /* 0x000e620000000800 */
[----:B0-----:R-:W-:Y:S01]  /*6d50*/  FADD.FTZ R13, R137, R10 ;  /* 0x0000000a890d7221 */ /* 0x001fe20000010000 */
[C---:B--2---:R-:W-:Y:S01]  /*6d60*/  FADD.FTZ R11, R153.reuse, R60 ;  /* 0x0000003c990b7221 */ /* 0x044fe20000010000 */
[----:B------:R-:W-:Y:S01]  /*6d70*/  F2FP.BF16.F32.PACK_AB R218, R153, R218 ;  /* 0x000000da99da723e */ /* 0x000fe200000010ff */
[----:B------:R-:W-:Y:S02]  /*6d80*/  IMAD.MOV.U32 R60, RZ, RZ, R87 ;  /* 0x000000ffff3c7224 */ /* 0x000fe400078e0057 */
[C---:B-1----:R-:W-:Y:S01]  /*6d90*/  FADD.FTZ R10, R12.reuse, R13 ;  /* 0x0000000d0c0a7221 */ /* 0x042fe20000010000 */
[----:B------:R-:W-:Y:S01]  /*6da0*/  F2FP.BF16.F32.PACK_AB R219, R12, R137 ;  /* 0x000000890cdb723e */ /* 0x000fe200000010ff */
        /* <DEDUP_REMOVED lines=38> */
[----:B------:R-:W-:-:S06]  /*7010*/  ULDC UR7, c[0x0][0x9d8] ;  /* 0x0002760000077ab9 */ /* 0x000fcc0000000800 */
.L_x_5786:
[----:B------:R-:W-:Y:S01]  /*7020*/  UIADD3 UR6, UR60, 0x1, URZ ;  /* 0x000000013c067890 */ /* 0x000fe2000fffe03f */
[----:B------:R-:W-:-:S03]  /*7030*/  ISETP.NE.AND P3, PT, RZ, UR61, PT ;  /* 0x0000003dff007c0c */ /* 0x000fc6000bf65270 */
[----:B------:R-:W-:-:S04]  /*7040*/  UISETP.NE.AND UP0, UPT, UR6, 0x2, UPT ;  /* 0x000000020600788c */ /* 0x000fc8000bf05270 */
[----:B------:R-:W-:Y:S02]  /*7050*/  USEL UR10, URZ, 0x1, UP0 ;  /* 0x000000013f0a7887 */ /* 0x000fe40008000000 */
[----:B------:R-:W-:-:S04]  /*7060*/  USEL UR6, UR6, URZ, UP0 ;  /* 0x0000003f06067287 */ /* 0x000fc80008000000 */
[----:B------:R-:W-:Y:S02]  /*7070*/  LOP3.LUT R16, R15, UR10, RZ, 0x3c, !PT ;  /* 0x0000000a0f107c12 */ /* 0x000fe4000f8e3cff */
[----:B------:R-:W-:Y:S01]  /*7080*/  MOV R2, UR6 ;  /* 0x0000000600027c02 */ /* 0x000fe20008000f00 */
[----:B------:R-:W-:Y:S06]  /*7090*/  @P3 BRA `(.L_x_5778) ;  /* 0x0000000000343947 */ /* 0x000fec0003800000 */
[----:B------:R-:W-:Y:S05]  /*70a0*/  @!P0 BRA `(.L_x_5779) ;  /* 0x0000000000048947 */ /* 0x000fea0003800000 */
[----:B------:R-:W-:Y:S01]  /*70b0*/  BPT.TRAP 0x1 ;  /* 0x000000040000795c */ /* 0x000fe20000300000 */
.L_x_5779:
[----:B------:R-:W0:Y:S01]  /*70c0*/  S2UR UR10, SR_CgaCtaId ;  /* 0x00000000000a79c3 */ /* 0x000e220000008800 */
[----:B------:R-:W-:Y:S01]  /*70d0*/  UMOV UR6, 0x400 ;  /* 0x0000040000067882 */ /* 0x000fe20000000000 */
[----:B------:R-:W-:Y:S01]  /*70e0*/  SHF.L.U32 R21, R16, 0x1f, RZ ;  /* 0x0000001f10157819 */ /* 0x000fe200000006ff */
[----:B0-----:R-:W-:-:S06]  /*70f0*/  ULEA UR6, UR10, UR6, 0x18 ;  /* 0x000000060a067291 */ /* 0x001fcc000f8ec03f */
[----:B------:R-:W-:-:S04]  /*7100*/  LEA R0, R2, UR6, 0x3 ;  /* 0x0000000602007c11 */ /* 0x000fc8000f8e18ff */
[----:B------:R0:W1:Y:S01]  /*7110*/  SYNCS.PHASECHK.TRANS64.TRYWAIT P2, [R0+URZ+0x34830], R21 ;  /* 0x03483015000075a7 */ /* 0x000062000804017f */
[----:B------:R-:W-:Y:S05]  /*7120*/  @!P0 BRA `(.L_x_5780) ;  /* 0x0000000000048947 */ /* 0x000fea0003800000 */
[----:B------:R-:W-:Y:S01]  /*7130*/  BPT.TRAP 0x1 ;  /* 0x000000040000795c */ /* 0x000fe20000300000 */
.L_x_5780:
[----:B-1----:R-:W-:Y:S05]  /*7140*/  @P2 BRA `(.L_x_5778) ;  /* 0x0000000000082947 */ /* 0x002fea0003800000 */
[----:B------:R-:W1:Y:S02]  /*7150*/  SYNCS.PHASECHK.TRANS64.TRYWAIT P2, [R0+URZ+0x34830], R21 ;  /* 0x03483015000075a7 */ /* 0x000e64000804017f */
[----:B-1----:R-:W-:Y:S05]  /*7160*/  @!P2 BRA `(.L_x_5781) ;  /* 0x000000c800d0a947 */ /* 0x002fea0003800000 */
.L_x_5778:
[----:B------:R-:W2:Y:S01]  /*7170*/  S2R R20, SR_TID.X ;  /* 0x0000000000147919 */ /* 0x000ea20000002100 */
[----:B01----:R-:W-:Y:S01]  /*7180*/  IMAD R0, R2, 0xb00, R3 ;  /* 0x00000b0002007824 */ /* 0x003fe200078e0203 */
        /* <DEDUP_REMOVED lines=13> */
[----:B------:R-:W-:Y:S01]  /*7260*/  UMOV UR56, UR14 ;  /* 0x0000000e00387c82 */ /* 0x000fe20008000000 */
[----:B------:R-:W-:Y:S01]  /*7270*/  UMOV UR24, UR14 ;  /* 0x0000000e00187c82 */ /* 0x000fe20008000000 */
[----:B------:R-:W-:Y:S01]  /*7280*/  UMOV UR57, UR15 ;  /* 0x0000000f00397c82 */ /* 0x000fe20008000000 */
[----:B------:R-:W-:Y:S01]  /*7290*/  UMOV UR25, UR15 ;  /* 0x0000000f00197c82 */ /* 0x000fe20008000000 */
[----:B------:R-:W-:Y:S01]  /*72a0*/  UMOV UR58, UR6 ;  /* 0x00000006003a7c82 */ /* 0x000fe20008000000 */
[----:B------:R-:W-:Y:S01]  /*72b0*/  UIADD3 UR26, UR6, 0x80, URZ ;  /* 0x00000080061a7890 */ /* 0x000fe2000fffe03f */
[----:B------:R-:W-:Y:S01]  /*72c0*/  R2UR UR19, R7 ;  /* 0x00000000071372ca */ /* 0x000fe200000e0000 */
        /* <DEDUP_REMOVED lines=11> */
[----:B------:R-:W-:Y:S01]  /*7380*/  VIADD R0, R20, 0x8 ;  /* 0x0000000814007836 */ /* 0x000fe20000000000 */
        /* <DEDUP_REMOVED lines=578> */
[----:B0-----:R-:W-:Y:S05]  /*97b0*/  @P3 BRA `(.L_x_5782) ;  /* 0x0000000000343947 */ /* 0x001fea0003800000 */
[----:B------:R-:W-:Y:S05]  /*97c0*/  @!P0 BRA `(.L_x_5783) ;  /* 0x0000000000048947 */ /* 0x000fea0003800000 */
[----:B------:R-:W-:Y:S01]  /*97d0*/  BPT.TRAP 0x1 ;  /* 0x000000040000795c */ /* 0x000fe20000300000 */
.L_x_5783:
[----:B------:R-:W0:Y:S01]  /*97e0*/  S2UR UR10, SR_CgaCtaId ;  /* 0x00000000000a79c3 */ /* 0x000e220000008800 */
[----:B------:R-:W-:Y:S01]  /*97f0*/  UMOV UR6, 0x400 ;  /* 0x0000040000067882 */ /* 0x000fe20000000000 */
[----:B------:R-:W-:Y:S01]  /*9800*/  SHF.L.U32 R0, R15, 0x1f, RZ ;  /* 0x0000001f0f007819 */ /* 0x000fe200000006ff */
[----:B0-----:R-:W-:-:S04]  /*9810*/  ULEA UR6, UR10, UR6, 0x18 ;  /* 0x000000060a067291 */ /* 0x001fc8000f8ec03f */
[----:B------:R-:W-:-:S09]  /*9820*/  ULEA UR6, UR60, UR6, 0x3 ;  /* 0x000000063c067291 */ /* 0x000fd2000f8e183f */
[----:B------:R0:W1:Y:S01]  /*9830*/  SYNCS.PHASECHK.TRANS64.TRYWAIT P2, [UR6+0x34850], R0 ;  /* 0x03485000ff0075a7 */ /* 0x0000620008040146 */
[----:B------:R-:W-:Y:S05]  /*9840*/  @!P0 BRA `(.L_x_5784) ;  /* 0x0000000000048947 */ /* 0x000fea0003800000 */
[----:B------:R-:W-:Y:S01]  /*9850*/  BPT.TRAP 0x1 ;  /* 0x000000040000795c */ /* 0x000fe20000300000 */
.L_x_5784:
[----:B-1----:R-:W-:Y:S05]  /*9860*/  @P2 BRA `(.L_x_5782) ;  /* 0x0000000000082947 */ /* 0x002fea0003800000 */
[----:B------:R-:W1:Y:S02]  /*9870*/  SYNCS.PHASECHK.TRANS64.TRYWAIT P2, [UR6+0x34850], R0 ;  /* 0x03485000ff0075a7 */ /* 0x000e640008040146 */
[----:B-1----:R-:W-:Y:S05]  /*9880*/  @!P2 BRA `(.L_x_5785) ;  /* 0x000000a4001ca947 */ /* 0x002fea0003800000 */
.L_x_5782:
[----:B------:R-:W2:Y:S01]  /*9890*/  S2UR UR10, SR_CgaCtaId ;  /* 0x00000000000a79c3 */ /* 0x000ea20000008800 */
[----:B------:R-:W-:Y:S01]  /*98a0*/  UMOV UR6, 0x400 ;  /* 0x0000040000067882 */ /* 0x000fe20000000000 */
[----:B------:R-:W-:Y:S01]  /*98b0*/  WARPGROUP.ARRIVE ;  /* 0x00000000000079c5 */ /* 0x000fe20000000000 */
[----:B------:R-:W-:Y:S01]  /*98c0*/  UMOV UR11, 0x40000040 ;  /* 0x40000040000b7882 */ /* 0x000fe20000000000 */
[----:B-1----:R-:W-:Y:S01]  /*98d0*/  FMUL.FTZ R15, R168, UR7 ;  /* 0x00000007a80f7c20 */ /* 0x002fe20008410000 */
        /* <DEDUP_REMOVED lines=19> */
[----:B--2---:R-:W-:Y:S01]  /*9a10*/  ULEA UR6, UR10, UR6, 0x18 ;  /* 0x000000060a067291 */ /* 0x004fe2000f8ec03f */
[----:B------:R-:W-:Y:S01]  /*9a20*/  FMUL.FTZ R149, R149, UR7 ;  /* 0x0000000795957c20 */ /* 0x000fe20008410000 */
[----:B------:R-:W2:Y:S01]  /*9a30*/  MUFU.TANH R169, R169 ;  /* 0x000000a900a97308 */ /* 0x000ea20000002400 */
[----:B-1----:R-:W-:Y:S01]  /*9a40*/  FMNMX.FTZ R173, R15, R12, !PT ;  /* 0x0000000c0fad7209 */ /* 0x002fe20007810000 */
[----:B------:R-:W-:Y:S01]  /*9a50*/  FMUL.FTZ R136, R136, UR7 ;  /* 0x0000000788887c20 */ /* 0x000fe20008410000 */
[----:B------:R-:W-:Y:S01]  /*9a60*/  FMUL.FTZ R137, R137, UR7 ;  /* 0x0000000789897c20 */ /* 0x000fe20008410000 */
[----:B0-----:R-:W-:-:S02]  /*9a70*/  IMAD.U32 R0, RZ, RZ, UR6 ;  /* 0x00000006ff007e24 */ /* 0x001fc4000f8e00ff */
[----:B------:R-:W-:Y:S01]  /*9a80*/  FMUL.FTZ R140, R140, UR7 ;  /* 0x000000078c8c7c20 */ /* 0x000fe20008410000 */
[----:B------:R-:W-:Y:S01]  /*9a90*/  FMUL.FTZ R172, R175, UR7 ;  /* 0x00000007afac7c20 */ /* 0x000fe20008410000 */
[----:B------:R-:W-:Y:S01]  /*9aa0*/  FMUL.FTZ R141, R141, UR7 ;  /* 0x000000078d8d7c20 */ /* 0x000fe20008410000 */
[----:B------:R-:W0:Y:S01]  /*9ab0*/  MUFU.TANH R170, R170 ;  /* 0x000000aa00aa7308 */ /* 0x000e220000002400 */
[----:B------:R-:W-:Y:S01]  /*9ac0*/  R2UR UR6, R0 ;  /* 0x00000000000672ca */ /* 0x000fe200000e0000 */
[----:B------:R-:W-:Y:S01]  /*9ad0*/  FMUL.FTZ R128, R128, UR7 ;  /* 0x0000000780807c20 */ /* 0x000fe20008410000 */
[----:B---3--:R-:W-:Y:S01]  /*9ae0*/  FMNMX.FTZ R174, R20, R173, !PT ;  /* 0x000000ad14ae7209 */ /* 0x008fe20007810000 */
        /* <DEDUP_REMOVED lines=10> */
[----:B------:R-:W-:Y:S01]  /*9b90*/  UIADD3 UR6, UR6, 0x400, URZ ;  /* 0x0000040006067890 */ /* 0x000fe2000fffe03f */
[----:B------:R-:W-:Y:S01]  /*9ba0*/  FMUL.FTZ R113, R113, UR7 ;  /* 0x0000000771717c20 */ /* 0x000fe20008410000 */
[----:B------:R-:W2:Y:S01]  /*9bb0*/  MUFU.TANH R161, R161 ;  /* 0x000000a100a17308 */ /* 0x000ea20000002400 */
[----:B0-----:R-:W-:Y:S01]  /*9bc0*/  FMNMX.FTZ R173, R170, R173, !PT ;  /* 0x000000adaaad7209 */ /* 0x001fe20007810000 */
[----:B------:R-:W-:Y:S01]  /*9bd0*/  USHF.R.U32.HI UR6, URZ, 0x4, UR6 ;  /* 0x000000043f067899 */ /* 0x000fe20008011606 */
[----:B------:R-:W-:Y:S01]  /*9be0*/  FMUL.FTZ R116, R116, UR7 ;  /* 0x0000000774747c20 */ /* 0x000fe20008410000 */
[----:B------:R-:W-:Y:S01]  /*9bf0*/  FMUL.FTZ R117, R117, UR7 ;  /* 0x0000000775757c20 */ /* 0x000fe20008410000 */
[----:B------:R-:W-:Y:S01]  /*9c00*/  FMUL.FTZ R105, R105, UR7 ;  /* 0x0000000769697c20 */ /* 0x000fe20008410000 */
[----:B------:R-:W-:Y:S01]  /*9c10*/  ULOP3.LUT UR6, UR6, 0x3fff, URZ, 0xc0, !UPT ;  /* 0x00003fff06067892 */ /* 0x000fe2000f8ec03f */
[----:B------:R-:W-:Y:S01]  /*9c20*/  FMUL.FTZ R109, R109, UR7 ;  /* 0x000000076d6d7c20 */ /* 0x000fe20008410000 */
[----:B------:R-:W0:Y:S01]  /*9c30*/  MUFU.TANH R164, R164 ;  /* 0x000000a400a47308 */ /* 0x000e220000002400 */
[----:B-1----:R-:W-:Y:S01]  /*9c40*/  FMNMX.FTZ R174, R160, R173, !PT ;  /* 0x000000ada0ae7209 */ /* 0x002fe20007810000 */
[----:B------:R-:W-:Y:S01]  /*9c50*/  ULOP3.LUT UR6, UR6, 0x5800000, URZ, 0xfc, !UPT ;  /* 0x0580000006067892 */ /* 0x000fe2000f8efc3f */
[----:B------:R-:W-:Y:S01]  /*9c60*/  FMUL.FTZ R97, R97, UR7 ;  /* 0x0000000761617c20 */ /* 0x000fe20008410000 */
[----:B------:R-:W-:Y:S01]  /*9c70*/  FMUL.FTZ R101, R101, UR7 ;  /* 0x0000000765657c20 */ /* 0x000fe20008410000 */
[----:B------:R-:W-:Y:S01]  /*9c80*/  FMUL.FTZ R93, R93, UR7 ;  /* 0x000000075d5d7c20 */ /* 0x000fe20008410000 */
[----:B------:R-:W-:Y:S01]  /*9c90*/  UIMAD UR6, UR60, 0xb00, UR6 ;  /* 0x00000b003c0678a4 */ /* 0x000fe2000f8e0206 */
[----:B------:R-:W-:Y:S01]  /*9ca0*/  FMUL.FTZ R162, R162, UR7 ;  /* 0x00000007a2a27c20 */ /* 0x000fe20008410000 */
[----:B------:R-:W1:Y:S01]  /*9cb0*/  MUFU.TANH R165, R165 ;  /* 0x000000a500a57308 */ /* 0x000e620000002400 */
[----:B--2---:R-:W-:Y:S01]  /*9cc0*/  FMNMX.FTZ R173, R161, R174, !PT ;  /* 0x000000aea1ad7209 */ /* 0x004fe20007810000 */
[----:B------:R-:W-:Y:S01]  /*9cd0*/  FMUL.FTZ R163, R163, UR7 ;  /* 0x00000007a3a37c20 */ /* 0x000fe20008410000 */
[----:B------:R-:W-:Y:S01]  /*9ce0*/  FMUL.FTZ R166, R166, UR7 ;  /* 0x00000007a6a67c20 */ /* 0x000fe20008410000 */
[----:B------:R-:W-:Y:S01]  /*9cf0*/  FMUL.FTZ R167, R167, UR7 ;  /* 0x00000007a7a77c20 */ /* 0x000fe20008410000 */
[----:B------:R-:W-:Y:S01]  /*9d00*/  UMOV UR10, UR6 ;  /* 0x00000006000a7c82 */ /* 0x000fe20008000000 */
[----:B------:R-:W-:Y:S01]  /*9d10*/  FMUL.FTZ R154, R154, UR7 ;  /* 0x000000079a9a7c20 */ /* 0x000fe20008410000 */
[----:B------:R-:W-:Y:S01]  /*9d20*/  HGMMA.64x128x16.F32.BF16 R24, R176, gdesc[UR8].tnspB, R24, gsb0 ;  /* 0x41e00008b0187df0 */ /* 0x000fe20008001818 */
[----:B------:R-:W-:Y:S01]  /*9d30*/  UIADD3 UR10, UR6, 0x80, URZ ;  /* 0x00000080060a7890 */ /* 0x000fe2000fffe03f */
[----:B------:R-:W2:Y:S01]  /*9d40*/  MUFU.TANH R152, R152 ;  /* 0x0000009800987308 */ /* 0x000ea20000002400 */
[----:B------:R-:W-:Y:S01]  /*9d50*/  UMOV UR11, 0x40000040 ;  /* 0x40000040000b7882 */ /* 0x000fe20000000000 */
[----:B0-----:R-:W-:Y:S01]  /*9d60*/  FMNMX.FTZ R174, R164, R173, !PT ;  /* 0x000000ada4ae7209 */ /* 0x001fe20007810000 */
        /* <DEDUP_REMOVED lines=36> */
[----:B------:R-:W1:Y:S01]  /*9fb0*/  S2R R230, SR_TID.X ;  /* 0x0000000000e67919 */ /* 0x000e620000002100 */
[----:B------:R-:W3:Y:S01]  /*9fc0*/  MUFU.TANH R145, R145 ;  /* 0x0000009100917308 */ /* 0x000ee20000002400 */
[----:B--2---:R-:W-:-:S02]  /*9fd0*/  FMNMX.FTZ R173, R157, R174, !PT ;  /* 0x000000ae9dad7209 */ /* 0x004fc40007810000 */
[C---:B------:R-:W-:Y:S01]  /*9fe0*/  ISETP.GT.AND P2, PT, R14.reuse, RZ, PT ;  /* 0x000000ff0e00720c */ /* 0x040fe20003f44270 */
[----:B------:R-:W-:-:S04]  /*9ff0*/  VIADD R14, R14, 0xffffffff ;  /* 0xffffffff0e0e7836 */ /* 0x000fc80000000000 */
[----:B------:R-:W2:Y:S01]  /*a000*/  MUFU.TANH R148, R148 ;  /* 0x0000009400947308 */ /* 0x000ea20000002400 */
[----:B0-----:R-:W-:Y:S01]  /*a010*/  FMNMX.FTZ R174, R144, R173, !PT ;  /* 0x000000ad90ae7209 */ /* 0x001fe20007810000 */
[----:B------:R-:W-:-:S06]  /*a020*/  FMUL.FTZ R173, R118, UR7 ;  /* 0x0000000776ad7c20 */ /* 0x000fcc0008410000 */
[----:B------:R-:W0:Y:S01]  /*a030*/  MUFU.TANH R149, R149 ;  /* 0x0000009500957308 */ /* 0x000e220000002400 */
[----:B---3--:R-:W-:-:S07]  /*a040*/  FMNMX.FTZ R175, R145, R174, !PT ;  /* 0x000000ae91af7209 */ /* 0x008fce0007810000 */
[----:B------:R-:W3:Y:S01]  /*a050*/  MUFU.TANH R136, R136 ;  /* 0x0000008800887308 */ /* 0x000ee20000002400 */
[----:B--2---:R-:W-:Y:S01]  /*a060*/  FMNMX.FTZ R118, R148, R175, !PT ;  /* 0x000000af94767209 */ /* 0x004fe20007810000 */
[----:B------:R-:W-:Y:S01]  /*a070*/  FMUL.FTZ R175, R104, UR7 ;  /* 0x0000000768af7c20 */ /* 0x000fe20008410000 */
[----:B-1----:R-:W-:-:S05]  /*a080*/  SHF.R.U32.HI R230, RZ, 0x7, R230 ;  /* 0x00000007ffe67819 */ /* 0x002fca00000116e6 */
[----:B------:R-:W1:Y:S08]  /*a090*/  MUFU.TANH R137, R137 ;  /* 0x0000008900897308 */ /* 0x000e700000002400 */
[----:B------:R-:W2:Y:S08]  /*a0a0*/  MUFU.TANH R140, R140 ;  /* 0x0000008c008c7308 */ /* 0x000eb00000002400 */
[----:B------:R-:W4:Y:S08]  /*a0b0*/  MUFU.TANH R141, R141 ;  /* 0x0000008d008d7308 */ /* 0x000f300000002400 */
        /* <DEDUP_REMOVED lines=8> */
[----:B0-----:R-:W-:-:S04]  /*a140*/  FMNMX.FTZ R177, R149, R118, !PT ;  /* 0x0000007695b17209 */ /* 0x001fc80007810000 */
[----:B------:R-:W0:Y:S01]  /*a150*/  MUFU.TANH R124, R124 ;  /* 0x0000007c007c7308 */ /* 0x000e220000002400 */
[----:B---3--:R-:W-:Y:S01]  /*a160*/  FMNMX.FTZ R104, R136, R177, !PT ;  /* 0x000000b188687209 */ /* 0x008fe20007810000 */
[----:B------:R-:W-:Y:S01]  /*a170*/  HGMMA.64x128x16.F32.BF16 R24, R180, gdesc[UR8].tnspB, R24, gsb0 ;  /* 0x41e00008b4187df0 */ /* 0x000fe20008001818 */
[----:B------:R-:W-:Y:S01]  /*a180*/  UIADD3 UR10, UR6, 0x100, URZ ;  /* 0x00000100060a7890 */ /* 0x000fe2000fffe03f */
[----:B------:R-:W-:Y:S01]  /*a190*/  UMOV UR11, 0x40000040 ;  /* 0x40000040000b7882 */ /* 0x000fe20000000000 */
[----:B-1----:R-:W-:-:S03]  /*a1a0*/  FMNMX.FTZ R177, R137, R104, !PT ;  /* 0x0000006889b17209 */ /* 0x002fc60007810000 */
[----:B------:R-:W1:Y:S01]  /*a1b0*/  MUFU.TANH R125, R125 ;  /* 0x0000007d007d7308 */ /* 0x000e620000002400 */
[----:B--2---:R-:W-:Y:S01]  /*a1c0*/  FMNMX.FTZ R104, R140, R177, !PT ;  /* 0x000000b18c687209 */ /* 0x004fe20007810000 */
[----:B------:R-:W-:-:S03]  /*a1d0*/  FMUL.FTZ R177, R108, UR7 ;  /* 0x000000076cb17c20 */ /* 0x000fc60008410000 */
[----:B----4-:R-:W-:-:S03]  /*a1e0*/  FMNMX.FTZ R179, R141, R104, !PT ;  /* 0x000000688db37209 */ /* 0x010fc60007810000 */
[----:B------:R-:W2:Y:S01]  /*a1f0*/  MUFU.TANH R112, R112 ;  /* 0x0000007000707308 */ /* 0x000ea20000002400 */
[----:B-----5:R-:W-:-:S04]  /*a200*/  FMNMX.FTZ R104, R128, R179, !PT ;  /* 0x000000b380687209 */ /* 0x020fc80007810000 */
[----:B------:R-:W-:-:S03]  /*a210*/  FMNMX.FTZ R179, R129, R104, !PT ;  /* 0x0000006881b37209 */ /* 0x000fc60007810000 */
[----:B------:R-:W3:Y:S01]  /*a220*/  MUFU.TANH R113, R113 ;  /* 0x0000007100717308 */ /* 0x000ee20000002400 */
[----:B------:R-:W-:Y:S01]  /*a230*/  FMNMX.FTZ R104, R132, R179, !PT ;  /* 0x000000b384687209 */ /* 0x000fe20007810000 */
[----:B------:R-:W-:-:S06]  /*a240*/  FMUL.FTZ R179, R96, UR7 ;  /* 0x0000000760b37c20 */ /* 0x000fcc0008410000 */
        /* <DEDUP_REMOVED lines=17> */
[----:B------:R-:W-:-:S04]  /*a360*/  FMNMX.FTZ R181, R133, R104, !PT ;  /* 0x0000006885b57209 */ /* 0x000fc80007810000 */
[----:B------:R-:W-:Y:S01]  /*a370*/  FMNMX.FTZ R96, R120, R181, !PT ;  /* 0x000000b578607209 */ /* 0x000fe20007810000 */
[----:B------:R-:W-:Y:S01]  /*a380*/  HGMMA.64x128x16.F32.BF16 R24, R184, gdesc[UR8].tnspB, R24, gsb0 ;  /* 0x41e00008b8187df0 */ /* 0x000fe20008001818 */
[----:B------:R-:W-:Y:S01]  /*a390*/  UIADD3 UR10, UR6, 0x180, URZ ;  /* 0x00000180060a7890 */ /* 0x000fe2000fffe03f */
[----:B------:R-:W-:Y:S01]  /*a3a0*/  MUFU.TANH R163, R163 ;  /* 0x000000a300a37308 */ /* 0x000fe20000002400 */
[----:B------:R-:W-:Y:S01]  /*a3b0*/  UMOV UR11, 0x40000040 ;  /* 0x40000040000b7882 */ /* 0x000fe20000000000 */
[----:B------:R-:W-:-:S04]  /*a3c0*/  FMNMX.FTZ R181, R121, R96, !PT ;  /* 0x0000006079b57209 */ /* 0x000fc80007810000 */
[----:B0-----:R-:W-:Y:S01]  /*a3d0*/  FMNMX.FTZ R96, R124, R181, !PT ;  /* 0x000000b57c607209 */ /* 0x001fe20007810000 */
[----:B------:R-:W-:Y:S01]  /*a3e0*/  FMUL.FTZ R181, R100, UR7 ;  /* 0x0000000764b57c20 */ /* 0x000fe20008410000 */
[----:B------:R-:W-:Y:S02]  /*a3f0*/  MUFU.TANH R166, R166 ;  /* 0x000000a600a67308 */ /* 0x000fe40000002400 */
[----:B-1----:R-:W-:-:S04]  /*a400*/  FMNMX.FTZ R183, R125, R96, !PT ;  /* 0x000000607db77209 */ /* 0x002fc80007810000 */
[----:B--2---:R-:W-:Y:S02]  /*a410*/  FMNMX.FTZ R96, R112, R183, !PT ;  /* 0x000000b770607209 */ /* 0x004fe40007810000 */
[----:B------:R-:W0:Y:S02]  /*a420*/  MUFU.TANH R181, R181 ;  /* 0x000000b500b57308 */ /* 0x000e240000002400 */
[----:B---3--:R-:W-:-:S04]  /*a430*/  FMNMX.FTZ R183, R113, R96, !PT ;  /* 0x0000006071b77209 */ /* 0x008fc80007810000 */
[----:B----4-:R-:W-:Y:S01]  /*a440*/  FMNMX.FTZ R96, R116, R183, !PT ;  /* 0x000000b774607209 */ /* 0x010fe20007810000 */
[----:B------:R-:W-:Y:S01]  /*a450*/  FMUL.FTZ R183, R88, UR7 ;  /* 0x0000000758b77c20 */ /* 0x000fe20008410000 */
[----:B------:R-:W-:Y:S01]  /*a460*/  MUFU.TANH R167, R167 ;  /* 0x000000a700a77308 */ /* 0x000fe20000002400 */
[----:B------:R-:W1:Y:S01]  /*a470*/  LDC R88, c[0x0][0x988] ;  /* 0x00026200ff587b82 */ /* 0x000e620000000800 */
[----:B-----5:R-:W-:-:S04]  /*a480*/  FMNMX.FTZ R96, R117, R96, !PT ;  /* 0x0000006075607209 */ /* 0x020fc80007810000 */
[----:B------:R-:W-:Y:S02]  /*a490*/  FMNMX.FTZ R96, R175, R96, !PT ;  /* 0x00000060af607209 */ /* 0x000fe40007810000 */
[----:B------:R-:W2:Y:S02]  /*a4a0*/  MUFU.TANH R183, R183 ;  /* 0x000000b700b77308 */ /* 0x000ea40000002400 */
[----:B------:R-:W-:-:S04]  /*a4b0*/  FMNMX.FTZ R96, R105, R96, !PT ;  /* 0x0000006069607209 */ /* 0x000fc80007810000 */
[----:B------:R-:W-:Y:S02]  /*a4c0*/  FMNMX.FTZ R96, R177, R96, !PT ;  /* 0x00000060b1607209 */ /* 0x000fe40007810000 */
[----:B------:R-:W-:Y:S02]  /*a4d0*/  MUFU.TANH R154, R154 ;  /* 0x0000009a009a7308 */ /* 0x000fe40000002400 */
[----:B------:R-:W-:-:S04]  /*a4e0*/  FMNMX.FTZ R96, R109, R96, !PT ;  /* 0x000000606d607209 */ /* 0x000fc80007810000 */
[----:B------:R-:W-:Y:S02]  /*a4f0*/  FMNMX.FTZ R96, R179, R96, !PT ;  /* 0x00000060b3607209 */ /* 0x000fe40007810000 */
[----:B------:R-:W-:Y:S02]  /*a500*/  MUFU.TANH R155, R155 ;  /* 0x0000009b009b7308 */ /* 0x000fe40000002400 */
[----:B------:R-:W-:-:S04]  /*a510*/  FMNMX.FTZ R96, R97, R96, !PT ;  /* 0x0000006061607209 */ /* 0x000fc80007810000 */
[----:B0-----:R-:W-:Y:S02]  /*a520*/  FMNMX.FTZ R96, R181, R96, !PT ;  /* 0x00000060b5607209 */ /* 0x001fe40007810000 */
[----:B------:R-:W-:Y:S02]  /*a530*/  MUFU.TANH R158, R158 ;  /* 0x0000009e009e7308 */ /* 0x000fe40000002400 */
[----:B------:R-:W-:-:S04]  /*a540*/  FMNMX.FTZ R96, R101, R96, !PT ;  /* 0x0000006065607209 */ /* 0x000fc80007810000 */
[----:B--2---:R-:W-:Y:S02]  /*a550*/  FMNMX.FTZ R96, R183, R96, !PT ;  /* 0x00000060b7607209 */ /* 0x004fe40007810000 */
        /* <DEDUP_REMOVED lines=18> */
[----:B------:R-:W0:Y:S08]  /*a680*/  MUFU.TANH R185, R185 ;  /* 0x000000b900b97308 */ /* 0x000e300000002400 */
[----:B------:R-:W2:Y:S08]  /*a690*/  MUFU.TANH R187, R187 ;  /* 0x000000bb00bb7308 */ /* 0x000eb00000002400 */
[----:B------:R-:W-:Y:S01]  /*a6a0*/  MUFU.TANH R134, R134 ;  /* 0x0000008600867308 */ /* 0x000fe20000002400 */
[----:B0-----:R-:W-:-:S07]  /*a6b0*/  FMNMX.FTZ R96, R185, R96, !PT ;  /* 0x00000060b9607209 */ /* 0x001fce0007810000 */
[----:B------:R-:W-:Y:S01]  /*a6c0*/  MUFU.TANH R135, R135 ;  /* 0x0000008700877308 */ /* 0x000fe20000002400 */
[----:B--2---:R-:W-:-:S04]  /*a6d0*/  FMNMX.FTZ R96, R187, R96, !PT ;  /* 0x00000060bb607209 */ /* 0x004fc80007810000 */
[----:B------:R-:W-:-:S03]  /*a6e0*/  FMNMX.FTZ R96, R93, R96, !PT ;  /* 0x000000605d607209 */ /* 0x000fc60007810000 */
[----:B------:R-:W-:Y:S02]  /*a6f0*/  MUFU.TANH R122, R122 ;  /* 0x0000007a007a7308 */ /* 0x000fe40000002400 */
[----:B------:R-:W0:Y:S06]  /*a700*/  SHFL.BFLY PT, R89, R96, 0x2, 0x1f ;  /* 0x0c401f0060597f89 */ /* 0x000e2c00000e0000 */
[----:B------:R-:W-:Y:S08]  /*a710*/  MUFU.TANH R123, R123 ;  /* 0x0000007b007b7308 */ /* 0x000ff00000002400 */
[----:B------:R-:W-:Y:S08]  /*a720*/  MUFU.TANH R126, R126 ;  /* 0x0000007e007e7308 */ /* 0x000ff00000002400 */
[----:B------:R-:W-:Y:S01]  /*a730*/  MUFU.TANH R127, R127 ;  /* 0x0000007f007f7308 */ /* 0x000fe20000002400 */
[----:B0-----:R-:W-:-:S05]  /*a740*/  FMNMX.FTZ R89, R96, R89, !PT ;  /* 0x0000005960597209 */ /* 0x001fca0007810000 */
[----:B------:R-:W0:Y:S02]  /*a750*/  SHFL.BFLY PT, R92, R89, 0x1, 0x1f ;  /* 0x0c201f00595c7f89 */ /* 0x000e2400000e0000 */
[----:B------:R-:W-:Y:S08]  /*a760*/  MUFU.TANH R114, R114 ;  /* 0x0000007200727308 */ /* 0x000ff00000002400 */
[----:B------:R-:W-:Y:S08]  /*a770*/  MUFU.TANH R115, R115 ;  /* 0x0000007300737308 */ /* 0x000ff00000002400 */
[----:B------:R-:W-:Y:S01]  /*a780*/  MUFU.TANH R173, R173 ;  /* 0x000000ad00ad7308 */ /* 0x000fe20000002400 */
[----:B0-----:R-:W-:-:S07]  /*a790*/  FMNMX.FTZ R89, R89, R92, !PT ;  /* 0x0000005c59597209 */ /* 0x001fce0007810000 */
[----:B------:R-:W-:Y:S01]  /*a7a0*/  MUFU.TANH R119, R119 ;  /* 0x0000007700777308 */ /* 0x000fe20000002400 */
[----:B------:R-:W-:-:S04]  /*a7b0*/  FADD.FTZ R231, -R89, R12 ;  /* 0x0000000c59e77221 */ /* 0x000fc80000010100 */
[-C--:B-1----:R-:W-:Y:S01]  /*a7c0*/  FMUL.FTZ R12, R231, R88.reuse ;  /* 0x00000058e70c7220 */ /* 0x082fe20000410000 */
[-C--:B------:R-:W-:Y:S02]  /*a7d0*/  FMUL.FTZ R231, R89, R88.reuse ;  /* 0x0000005859e77220 */ /* 0x080fe40000410000 */
[----:B------:R-:W-:Y:S02]  /*a7e0*/  MUFU.TANH R107, R107 ;  /* 0x0000006b006b7308 */ /* 0x000fe40000002400 */
[-CC-:B------:R-:W-:Y:S01]  /*a7f0*/  FFMA.FTZ R176, R20, R88.reuse, -R231.reuse ;  /* 0x0000005814b07223 */ /* 0x180fe200000108e7 */
[----:B------:R-:W-:Y:S01]  /*a800*/  FMNMX.FTZ R20, R168, R13, !PT ;  /* 0x0000000da8147209 */ /* 0x000fe20007810000 */
[-CC-:B------:R-:W-:Y:S01]  /*a810*/  FFMA.FTZ R178, R169, R88.reuse, -R231.reuse ;  /* 0x00000058a9b27223 */ /* 0x180fe200000108e7 */
[-CC-:B------:R-:W-:Y:S01]  /*a820*/  FFMA.FTZ R15, R15, R88.reuse, -R231.reuse ;  /* 0x000000580f0f7223 */ /* 0x180fe200000108e7 */
[--C-:B------:R-:W-:Y:S01]  /*a830*/  FFMA.FTZ R169, R170, R88, -R231.reuse ;  /* 0x00000058aaa97223 */ /* 0x100fe200000108e7 */
[----:B------:R-:W-:Y:S01]  /*a840*/  FMNMX.FTZ R20, R21, R20, !PT ;  /* 0x0000001415147209 */ /* 0x000fe20007810000 */
[----:B------:R-:W-:Y:S01]  /*a850*/  MUFU.TANH R111, R111 ;  /* 0x0000006f006f7308 */ /* 0x000fe20000002400 */
[-CC-:B------:R-:W-:Y:S01]  /*a860*/  FFMA.FTZ R180, R160, R88.reuse, -R231.reuse ;  /* 0x00000058a0b47223 */ /* 0x180fe200000108e7 */
[-CC-:B------:R-:W-:Y:S01]  /*a870*/  FFMA.FTZ R182, R164, R88.reuse, -R231.reuse ;  /* 0x00000058a4b67223 */ /* 0x180fe200000108e7 */
[-CC-:B------:R-:W-:Y:S01]  /*a880*/  FFMA.FTZ R184, R152, R88.reuse, -R231.reuse ;  /* 0x0000005898b87223 */ /* 0x180fe200000108e7 */
[-CC-:B------:R-:W-:Y:S01]  /*a890*/  FFMA.FTZ R186, R156, R88.reuse, -R231.reuse ;  /* 0x000000589cba7223 */ /* 0x180fe200000108e7 */
[-CC-:B------:R-:W-:Y:S01]  /*a8a0*/  FFMA.FTZ R145, R145, R88.reuse, -R231.reuse ;  /* 0x0000005891917223 */ /* 0x180fe200000108e7 */
[-CC-:B------:R-:W-:Y:S01]  /*a8b0*/  FFMA.FTZ R149, R149, R88.reuse, -R231.reuse ;  /* 0x0000005895957223 */ /* 0x180fe200000108e7 */
[-CC-:B------:R-:W-:Y:S01]  /*a8c0*/  FFMA.FTZ R137, R137, R88.reuse, -R231.reuse ;  /* 0x0000005889897223 */ /* 0x180fe200000108e7 */
        /* <DEDUP_REMOVED lines=11> */
[----:B------:R-:W-:-:S05]  /*a980*/  FFMA.FTZ R187, R187, R88, -R231 ;  /* 0x00000058bbbb7223 */ /* 0x000fca00000108e7 */
[----:B------:R-:W-:Y:S01]  /*a990*/  MUFU.TANH R91, R91 ;  /* 0x0000005b005b7308 */ /* 0x000fe20000002400 */
[----:B------:R-:W-:Y:S02]  /*a9a0*/  WARPGROUP.DEPBAR.LE gsb0, 0x0 ;  /* 0x00008000000079c5 */ /* 0x000fe40000010000 */
[----:B------:R-:W-:Y:S01]  /*a9b0*/  WARPGROUP.ARRIVE ;  /* 0x00000000000079c5 */ /* 0x000fe20000000000 */
[----:B------:R-:W-:Y:S01]  /*a9c0*/  FMUL.FTZ R189, R106, UR7 ;  /* 0x000000076abd7c20 */ /* 0x000fe20008410000 */
[----:B------:R-:W-:-:S03]  /*a9d0*/  FMUL.FTZ R191, R110, UR7 ;  /* 0x000000076ebf7c20 */ /* 0x000fc60008410000 */
[----:B------:R-:W-:Y:S01]  /*a9e0*/  MUFU.TANH R95, R95 ;  /* 0x0000005f005f7308 */ /* 0x000fe20000002400 */
[-CC-:B------:R-:W-:Y:S01]  /*a9f0*/  FFMA.FTZ R188, R144, R88.reuse, -R231.reuse ;  /* 0x0000005890bc7223 */ /* 0x180fe200000108e7 */
[----:B------:R-:W-:Y:S01]  /*aa00*/  FFMA.FTZ R190, R148, R88, -R231 ;  /* 0x0000005894be7223 */ /* 0x000fe200000108e7 */
[----:B------:R-:W-:Y:S01]  /*aa10*/  HGMMA.64x128x16.F32.BF16 R24, R192, gdesc[UR8].tnspB, R24, gsb0 ;  /* 0x41e00008c0187df0 */ /* 0x000fe20008001818 */
[----:B------:R-:W-:Y:S01]  /*aa20*/  UIADD3 UR10, UR6, 0x280, URZ ;  /* 0x00000280060a7890 */ /* 0x000fe2000fffe03f */
[----:B------:R-:W-:-:S03]  /*aa30*/  UMOV UR11, 0x40000040 ;  /* 0x40000040000b7882 */ /* 0x000fc60000000000 */
[----:B------:R-:W-:Y:S08]  /*aa40*/  MUFU.TANH R189, R189 ;  /* 0x000000bd00bd7308 */ /* 0x000ff00000002400 */
[----:B------:R-:W-:Y:S08]  /*aa50*/  MUFU.TANH R191, R191 ;  /* 0x000000bf00bf7308 */ /* 0x000ff00000002400 */
[----:B------:R-:W-:Y:S08]  /*aa60*/  MUFU.EX2 R12, R12 ;  /* 0x0000000c000c7308 */ /* 0x000ff00000000800 */
[----:B------:R-:W0:Y:S08]  /*aa70*/  MUFU.EX2 R15, R15 ;  /* 0x0000000f000f7308 */ /* 0x000e300000000800 */
[----:B------:R-:W1:Y:S08]  /*aa80*/  MUFU.EX2 R176, R176 ;  /* 0x000000b000b07308 */ /* 0x000e700000000800 */
[----:B------:R-:W-:Y:S01]  /*aa90*/  MUFU.EX2 R178, R178 ;  /* 0x000000b200b27308 */ /* 0x000fe20000000800 */
[----:B0-----:R-:W-:-:S07]  /*aaa0*/  FFMA.FTZ R11, R12, R11, R15 ;  /* 0x0000000b0c0b7223 */ /* 0x001fce000001000f */
[----:B------:R-:W-:Y:S01]  /*aab0*/  MUFU.EX2 R169, R169 ;  /* 0x000000a900a97308 */ /* 0x000fe20000000800 */
[C---:B-1----:R-:W-:Y:S01]  /*aac0*/  FADD.FTZ R11, R176.reuse, R11 ;  /* 0x0000000bb00b7221 */ /* 0x042fe20000010000 */
        /* <DEDUP_REMOVED lines=14> */
[----:B------:R-:W-:Y:S01]  /*abb0*/  FMUL.FTZ R193, R98, UR7 ;  /* 0x0000000762c17c20 */ /* 0x000fe20008410000 */
[----:B------:R-:W-:Y:S01]  /*abc0*/  FMUL.FTZ R195, R102, UR7 ;  /* 0x0000000766c37c20 */ /* 0x000fe20008410000 */
[-CC-:B------:R-:W-:Y:S01]  /*abd0*/  FFMA.FTZ R192, R136, R88.reuse, -R231.reuse ;  /* 0x0000005888c07223 */ /* 0x180fe200000108e7 */
[----:B------:R-:W-:Y:S01]  /*abe0*/  FFMA.FTZ R194, R140, R88, -R231 ;  /* 0x000000588cc27223 */ /* 0x000fe200000108e7 */
[----:B------:R-:W-:Y:S01]  /*abf0*/  MUFU.EX2 R125, R125 ;  /* 0x0000007d007d7308 */ /* 0x000fe20000000800 */
[----:B------:R-:W-:Y:S01]  /*ac00*/  HGMMA.64x128x16.F32.BF16 R24, R196, gdesc[UR8].tnspB, R24, gsb0 ;  /* 0x41e00008c4187df0 */ /* 0x000fe20008001818 */
[----:B------:R-:W-:Y:S01]  /*ac10*/  UIADD3 UR10, UR6, 0x300, URZ ;  /* 0x00000300060a7890 */ /* 0x000fe2000fffe03f */
[----:B------:R-:W-:-:S05]  /*ac20*/  UMOV UR11, 0x40000040 ;  /* 0x40000040000b7882 */ /* 0x000fca0000000000 */
[----:B------:R-:W0:Y:S08]  /*ac30*/  MUFU.TANH R193, R193 ;  /* 0x000000c100c17308 */ /* 0x000e300000002400 */
[----:B------:R-:W1:Y:S08]  /*ac40*/  MUFU.TANH R195, R195 ;  /* 0x000000c300c37308 */ /* 0x000e700000002400 */
        /* <DEDUP_REMOVED lines=11> */
[-CC-:B------:R-:W-:Y:S01]  /*ad00*/  FFMA.FTZ R90, R157, R88.reuse, -R231.reuse ;  /* 0x000000589d5a7223 */ /* 0x180fe200000108e7 */
[----:B------:R-:W-:Y:S01]  /*ad10*/  FMUL.FTZ R199, R94, UR7 ;  /* 0x000000075ec77c20 */ /* 0x000fe20008410000 */
[-CC-:B------:R-:W-:Y:S01]  /*ad20*/  FFMA.FTZ R196, R128, R88.reuse, -R231.reuse ;  /* 0x0000005880c47223 */ /* 0x180fe200000108e7 */
[----:B------:R-:W-:Y:S01]  /*ad30*/  FFMA.FTZ R198, R132, R88, -R231 ;  /* 0x0000005884c67223 */ /* 0x000fe200000108e7 */
[----:B------:R-:W-:Y:S01]  /*ad40*/  HGMMA.64x128x16.F32.BF16 R24, R200, gdesc[UR8].tnspB, R24, gsb0 ;  /* 0x41e00008c8187df0 */ /* 0x000fe20008001818 */
[----:B------:R-:W-:Y:S01]  /*ad50*/  UIADD3 UR10, UR6, 0x380, URZ ;  /* 0x00000380060a7890 */ /* 0x000fe2000fffe03f */
[----:B------:R-:W2:Y:S01]  /*ad60*/  MUFU.TANH R197, R197 ;  /* 0x000000c500c57308 */ /* 0x000ea20000002400 */
[----:B------:R-:W-:-:S07]  /*ad70*/  UMOV UR11, 0x40000040 ;  /* 0x40000040000b7882 */ /* 0x000fce0000000000 */
[----:B------:R-:W3:Y:S08]  /*ad80*/  MUFU.TANH R199, R199 ;  /* 0x000000c700c77308 */ /* 0x000ef00000002400 */
[----:B------:R-:W-:Y:S08]  /*ad90*/  MUFU.EX2 R196, R196 ;  /* 0x000000c400c47308 */ /* 0x000ff00000000800 */
[----:B------:R-:W-:Y:S01]  /*ada0*/  MUFU.EX2 R198, R198 ;  /* 0x000000c600c67308 */ /* 0x000fe20000000800 */
[----:B------:R-:W-:-:S02]  /*adb0*/  WARPGROUP.DEPBAR.LE gsb0, 0x0 ;  /* 0x00008000000079c5 */ /* 0x000fc40000010000 */
[----:B------:R-:W-:Y:S01]  /*adc0*/  WARPGROUP.ARRIVE ;  /* 0x00000000000079c5 */ /* 0x000fe20000000000 */
[-CC-:B------:R-:W-:Y:S01]  /*add0*/  FFMA.FTZ R201, R161, R88.reuse, -R231.reuse ;  /* 0x00000058a1c97223 */ /* 0x180fe200000108e7 */
[-CC-:B------:R-:W-:Y:S01]  /*ade0*/  FFMA.FTZ R161, R165, R88.reuse, -R231.reuse ;  /* 0x00000058a5a17223 */ /* 0x180fe200000108e7 */
[--C-:B------:R-:W-:Y:S01]  /*adf0*/  FFMA.FTZ R165, R153, R88, -R231.reuse ;  /* 0x0000005899a57223 */ /* 0x100fe200000108e7 */
[----:B------:R-:W-:Y:S01]  /*ae00*/  FMNMX.FTZ R153, R171, R20, !PT ;  /* 0x00000014ab997209 */ /* 0x000fe20007810000 */
[-CC-:B------:R-:W-:Y:S01]  /*ae10*/  FFMA.FTZ R200, R120, R88.reuse, -R231.reuse ;  /* 0x0000005878c87223 */ /* 0x180fe200000108e7 */
[----:B------:R-:W-:Y:S01]  /*ae20*/  HGMMA.64x128x16.F32.BF16 R24, R204, gdesc[UR8].tnspB, R24, gsb0 ;  /* 0x41e00008cc187df0 */ /* 0x000fe20008001818 */
[----:B------:R-:W-:Y:S01]  /*ae30*/  UIADD3 UR10, UR6, 0x400, URZ ;  /* 0x00000400060a7890 */ /* 0x000fe2000fffe03f */
[----:B------:R-:W-:Y:S01]  /*ae40*/  FMNMX.FTZ R157, R172, R153, !PT ;  /* 0x00000099ac9d7209 */ /* 0x000fe20007810000 */
[----:B------:R-:W-:Y:S01]  /*ae50*/  UMOV UR11, 0x40000040 ;  /* 0x40000040000b7882 */ /* 0x000fe20000000000 */
[----:B------:R4:W-:Y:S01]  /*ae60*/  MUFU.EX2 R153, R90 ;  /* 0x0000005a00997308 */ /* 0x0009e20000000800 */
[----:B------:R-:W-:Y:S01]  /*ae70*/  FFMA.FTZ R202, R124, R88, -R231 ;  /* 0x000000587cca7223 */ /* 0x000fe200000108e7 */
[----:B------:R-:W-:Y:S01]  /*ae80*/  FMNMX.FTZ R20, R162, R157, !PT ;  /* 0x0000009da2147209 */ /* 0x000fe20007810000 */
[----:B------:R-:W-:Y:S01]  /*ae90*/  @!P1 IMAD R120, R2, 0x8, R0 ;  /* 0x0000000802789824 */ /* 0x000fe200078e0200 */
[----:B------:R-:W-:-:S02]  /*aea0*/  IADD3 R124, -R230, 0xb, RZ ;  /* 0x0000000be67c7810 */ /* 0x000fc40007ffe1ff */
[----:B------:R-:W-:Y:S01]  /*aeb0*/  FMNMX.FTZ R157, R163, R20, !PT ;  /* 0x00000014a39d7209 */ /* 0x000fe20007810000 */
[----:B------:R-:W-:Y:S01]  /*aec0*/  @!P1 VIADD R120, R120, 0x34840 ;  /* 0x0003484078789836 */ /* 0x000fe20000000000 */
[----:B------:R-:W-:Y:S02]  /*aed0*/  MUFU.EX2 R201, R201 ;  /* 0x000000c900c97308 */ /* 0x000fe40000000800 */
[----:B------:R-:W-:Y:S02]  /*aee0*/  FMNMX.FTZ R20, R166, R157, !PT ;  /* 0x0000009da6147209 */ /* 0x000fe40007810000 */
[----:B------:R-:W-:Y:S02]  /*aef0*/  @!P1 PRMT R128, RZ, 0x654, R120 ;  /* 0x00000654ff809816 */ /* 0x000fe40000000078 */
        /* <DEDUP_REMOVED lines=20> */
[----:B------:R-:W-:-:S03]  /*b040*/  FFMA.FTZ R157, R129, R88, -R231 ;  /* 0x00000058819d7223 */ /* 0x000fc600000108e7 */
[----:B------:R-:W-:-:S03]  /*b050*/  FMNMX.FTZ R129, R135, R20, !PT ;  /* 0x0000001487817209 */ /* 0x000fc60007810000 */
[----:B------:R-:W-:Y:S01]  /*b060*/  MUFU.EX2 R157, R157 ;  /* 0x0000009d009d7308 */ /* 0x000fe20000000800 */
        /* <DEDUP_REMOVED lines=15> */
[----:B------:R-:W-:Y:S01]  /*b160*/  FMNMX.FTZ R20, R99, R20, !PT ;  /* 0x0000001463147209 */ /* 0x000fe20007810000 */
[----:B------:R-:W-:Y:S02]  /*b170*/  WARPGROUP.DEPBAR.LE gsb0, 0x0 ;  /* 0x00008000000079c5 */ /* 0x000fe40000010000 */
[----:B------:R-:W-:Y:S01]  /*b180*/  WARPGROUP.ARRIVE ;  /* 0x00000000000079c5 */ /* 0x000fe20000000000 */
[----:B-1----:R-:W-:Y:S01]  /*b190*/  FMNMX.FTZ R20, R195, R20, !PT ;  /* 0x00000014c3147209 */ /* 0x002fe20007810000 */
[-CC-:B------:R-:W-:Y:S01]  /*b1a0*/  FFMA.FTZ R204, R112, R88.reuse, -R231.reuse ;  /* 0x0000005870cc7223 */ /* 0x180fe200000108e7 */
[----:B------:R-:W-:Y:S02]  /*b1b0*/  FFMA.FTZ R206, R116, R88, -R231 ;  /* 0x0000005874ce7223 */ /* 0x000fe400000108e7 */
[----:B------:R-:W-:Y:S01]  /*b1c0*/  FMNMX.FTZ R20, R103, R20, !PT ;  /* 0x0000001467147209 */ /* 0x000fe20007810000 */
[----:B------:R-:W-:Y:S01]  /*b1d0*/  HGMMA.64x128x16.F32.BF16 R24, R208, gdesc[UR8].tnspB, R24, gsb0 ;  /* 0x41e00008d0187df0 */ /* 0x000fe20008001818 */
[----:B------:R-:W-:Y:S01]  /*b1e0*/  UIADD3 UR10, UR6, 0x480, URZ ;  /* 0x00000480060a7890 */ /* 0x000fe2000fffe03f */
[----:B------:R-:W-:Y:S01]  /*b1f0*/  MUFU.EX2 R204, R204 ;  /* 0x000000cc00cc7308 */ /* 0x000fe20000000800 */
[----:B------:R-:W-:Y:S01]  /*b200*/  UMOV UR11, 0x40000040 ;  /* 0x40000040000b7882 */ /* 0x000fe20000000000 */
[----:B------:R-:W-:Y:S01]  /*b210*/  UIADD3 UR6, UR6, 0x500, URZ ;  /* 0x0000050006067890 */ /* 0x000fe2000fffe03f */
[----:B--2---:R-:W-:-:S04]  /*b220*/  FMNMX.FTZ R20, R197, R20, !PT ;  /* 0x00000014c5147209 */ /* 0x004fc80007810000 */
[----:B------:R-:W-:Y:S01]  /*b230*/  FMNMX.FTZ R20, R91, R20, !PT ;  /* 0x000000145b147209 */ /* 0x000fe20007810000 */
[----:B------:R-:W-:Y:S03]  /*b240*/  MUFU.EX2 R206, R206 ;  /* 0x000000ce00ce7308 */ /* 0x000fe60000000800 */
[----:B---3--:R-:W-:-:S04]  /*b250*/  FMNMX.FTZ R20, R199, R20, !PT ;  /* 0x00000014c7147209 */ /* 0x008fc80007810000 */
[----:B----4-:R-:W-:Y:S01]  /*b260*/  FMNMX.FTZ R90, R95, R20, !PT ;  /* 0x000000145f5a7209 */ /* 0x010fe20007810000 */
[----:B------:R-:W-:-:S04]  /*b270*/  FFMA.FTZ R20, R179, R88, -R231 ;  /* 0x00000058b3147223 */ /* 0x000fc800000108e7 */
[----:B------:R-:W0:Y:S02]  /*b280*/  SHFL.BFLY PT, R133, R90, 0x2, 0x1f ;  /* 0x0c401f005a857f89 */ /* 0x000e2400000e0000 */
[----:B------:R-:W1:Y:S01]  /*b290*/  MUFU.EX2 R20, R20 ;  /* 0x0000001400147308 */ /* 0x000e620000000800 */
[----:B0-----:R-:W-:Y:S01]  /*b2a0*/  FMNMX.FTZ R94, R90, R133, !PT ;  /* 0x000000855a5e7209 */ /* 0x001fe20007810000 */
[-CC-:B------:R-:W-:Y:S01]  /*b2b0*/  FFMA.FTZ R133, R101, R88.reuse, -R231.reuse ;  /* 0x0000005865857223 */ /* 0x180fe200000108e7 */
[----:B------:R-:W-:-:S05]  /*b2c0*/  FFMA.FTZ R90, R181, R88, -R231 ;  /* 0x00000058b55a7223 */ /* 0x000fca00000108e7 */
[----:B------:R-:W-:Y:S08]  /*b2d0*/  MUFU.EX2 R133, R133 ;  /* 0x0000008500857308 */ /* 0x000ff00000000800 */
[----:B------:R-:W0:Y:S01]  /*b2e0*/  MUFU.EX2 R90, R90 ;  /* 0x0000005a005a7308 */ /* 0x000e220000000800 */
[----:B------:R-:W-:Y:S02]  /*b2f0*/  WARPGROUP.DEPBAR.LE gsb0, 0x0 ;  /* 0x00008000000079c5 */ /* 0x000fe40000010000 */
[----:B------:R-:W-:Y:S01]  /*b300*/  WARPGROUP.ARRIVE ;  /* 0x00000000000079c5 */ /* 0x000fe20000000000 */
[-CC-:B------:R-:W-:Y:S01]  /*b310*/  FFMA.FTZ R210, R177, R88.reuse, -R231.reuse ;  /* 0x00000058b1d27223 */ /* 0x180fe200000108e7 */
[-CC-:B------:R-:W-:Y:S01]  /*b320*/  FFMA.FTZ R208, R175, R88.reuse, -R231.reuse ;  /* 0x00000058afd07223 */ /* 0x180fe200000108e7 */
[----:B------:R-:W2:Y:S01]  /*b330*/  SHFL.BFLY PT, R177, R94, 0x1, 0x1f ;  /* 0x0c201f005eb17f89 */ /* 0x000ea200000e0000 */
[-CC-:B------:R-:W-:Y:S01]  /*b340*/  FFMA.FTZ R175, R185, R88.reuse, -R231.reuse ;  /* 0x00000058b9af7223 */ /* 0x180fe200000108e7 */
[----:B------:R-:W-:Y:S01]  /*b350*/  FFMA.FTZ R231, R93, R88, -R231 ;  /* 0x000000585de77223 */ /* 0x000fe200000108e7 */
[----:B------:R-:W-:Y:S01]  /*b360*/  HGMMA.64x128x16.F32.BF16 R24, R212, gdesc[UR8].tnspB, R24, gsb0 ;  /* 0x41e00008d4187df0 */ /* 0x000fe20008001818 */
[----:B------:R-:W-:Y:S01]  /*b370*/  UMOV UR10, UR6 ;  /* 0x00000006000a7c82 */ /* 0x000fe20008000000 */
[----:B------:R-:W-:Y:S01]  /*b380*/  UMOV UR11, 0x40000040 ;  /* 0x40000040000b7882 */ /* 0x000fe20000000000 */
[----:B------:R-:W-:Y:S08]  /*b390*/  MUFU.EX2 R208, R208 ;  /* 0x000000d000d07308 */ /* 0x000ff00000000800 */
[----:B------:R-:W-:Y:S08]  /*b3a0*/  MUFU.EX2 R210, R210 ;  /* 0x000000d200d27308 */ /* 0x000ff00000000800 */
[----:B------:R-:W-:Y:S01]  /*b3b0*/  MUFU.EX2 R175, R175 ;  /* 0x000000af00af7308 */ /* 0x000fe20000000800 */
[----:B--2---:R-:W-:-:S05]  /*b3c0*/  FMNMX.FTZ R101, R94, R177, !PT ;  /* 0x000000b15e657209 */ /* 0x004fca0007810000 */
[C---:B------:R-:W-:Y:S01]  /*b3d0*/  FADD.FTZ R93, -R101.reuse, R13 ;  /* 0x0000000d655d7221 */ /* 0x040fe20000010100 */
[-C--:B------:R-:W-:Y:S01]  /*b3e0*/  FMUL.FTZ R181, R101, R88.reuse ;  /* 0x0000005865b57220 */ /* 0x080fe20000410000 */
[----:B------:R2:W-:Y:S02]  /*b3f0*/  MUFU.EX2 R94, R187 ;  /* 0x000000bb005e7308 */ /* 0x0005e40000000800 */
        /* <DEDUP_REMOVED lines=11> */
[----:B------:R-:W-:Y:S01]  /*b4b0*/  FFMA.FTZ R131, R135, R88, -R181 ;  /* 0x0000005887837223 */ /* 0x000fe200000108b5 */
[----:B------:R-:W-:-:S02]  /*b4c0*/  IMAD.U32 R135, RZ, RZ, UR60 ;  /* 0x0000003cff877e24 */ /* 0x000fc4000f8e00ff */
[-CC-:B------:R-:W-:Y:S01]  /*b4d0*/  FFMA.FTZ R185, R154, R88.reuse, -R181.reuse ;  /* 0x000000589ab97223 */ /* 0x180fe200000108b5 */
[----:B------:R-:W-:Y:S01]  /*b4e0*/  MUFU.EX2 R96, R96 ;  /* 0x0000006000607308 */ /* 0x000fe20000000800 */
[-CC-:B------:R-:W-:Y:S01]  /*b4f0*/  FFMA.FTZ R21, R130, R88.reuse, -R181.reuse ;  /* 0x0000005882157223 */ /* 0x180fe200000108b5 */
[-CC-:B------:R-:W-:Y:S01]  /*b500*/  FFMA.FTZ R122, R122, R88.reuse, -R181.reuse ;  /* 0x000000587a7a7223 */ /* 0x180fe200000108b5 */
[----:B------:R-:W-:Y:S02]  /*b510*/  @!P1 IMAD R130, R135, 0x8, R0 ;  /* 0x0000000887829824 */ /* 0x000fe400078e0200 */
[-CC-:B------:R-:W-:Y:S01]  /*b520*/  FFMA.FTZ R110, R155, R88.reuse, -R181.reuse ;  /* 0x000000589b6e7223 */ /* 0x180fe200000108b5 */
[-CC-:B--2---:R-:W-:Y:S01]  /*b530*/  FFMA.FTZ R187, R158, R88.reuse, -R181.reuse ;  /* 0x000000589ebb7223 */ /* 0x184fe200000108b5 */
[-CC-:B------:R-:W-:Y:S01]  /*b540*/  FFMA.FTZ R106, R159, R88.reuse, -R181.reuse ;  /* 0x000000589f6a7223 */ /* 0x180fe200000108b5 */
[-CC-:B------:R-:W-:Y:S01]  /*b550*/  FFMA.FTZ R205, R114, R88.reuse, -R181.reuse ;  /* 0x0000005872cd7223 */ /* 0x180fe200000108b5 */
[----:B------:R-:W-:Y:S01]  /*b560*/  MUFU.EX2 R177, R177 ;  /* 0x000000b100b17308 */ /* 0x000fe20000000800 */
[-CC-:B------:R-:W-:Y:S01]  /*b570*/  FFMA.FTZ R104, R146, R88.reuse, -R181.reuse ;  /* 0x0000005892687223 */ /* 0x180fe200000108b5 */
[-CC-:B------:R-:W-:Y:S01]  /*b580*/  FFMA.FTZ R203, R126, R88.reuse, -R181.reuse ;  /* 0x000000587ecb7223 */ /* 0x180fe200000108b5 */
[----:B------:R-:W-:Y:S01]  /*b590*/  FFMA.FTZ R155, R147, R88, -R181 ;  /* 0x00000058939b7223 */ /* 0x000fe200000108b5 */
[----:B------:R-:W-:-:S02]  /*b5a0*/  @!P1 VIADD R130, R130, 0x34860 ;  /* 0x0003486082829836 */ /* 0x000fc40000000000 */
[-CC-:B------:R-:W-:Y:S01]  /*b5b0*/  FFMA.FTZ R102, R150, R88.reuse, -R181.reuse ;  /* 0x0000005896667223 */ /* 0x180fe200000108b5 */
[-CC-:B------:R-:W-:Y:S01]  /*b5c0*/  FFMA.FTZ R147, R151, R88.reuse, -R181.reuse ;  /* 0x0000005897937223 */ /* 0x180fe200000108b5 */
[-CC-:B------:R-:W-:Y:S01]  /*b5d0*/  FFMA.FTZ R127, R127, R88.reuse, -R181.reuse ;  /* 0x000000587f7f7223 */ /* 0x180fe200000108b5 */
[----:B------:R-:W-:Y:S01]  /*b5e0*/  MUFU.EX2 R179, R179 ;  /* 0x000000b300b37308 */ /* 0x000fe20000000800 */
[----:B------:R-:W-:Y:S01]  /*b5f0*/  @!P1 PRMT R130, RZ, 0x654, R130 ;  /* 0x00000654ff829816 */ /* 0x000fe20000000082 */
        /* <DEDUP_REMOVED lines=11> */
[----:B------:R-:W-:-:S03]  /*b6b0*/  R2UR UR60, R2 ;  /* 0x00000000023c72ca */ /* 0x000fc600000e0000 */
        /* <DEDUP_REMOVED lines=11> */
[----:B-1----:R-:W-:Y:S02]  /*b770*/  F2FP.BF16.F32.PACK_AB R212, R97, R20 ;  /* 0x0000001461d4723e */ /* 0x002fe400000010ff */
[----:B0-----:R-:W-:Y:S02]  /*b780*/  F2FP.BF16.F32.PACK_AB R214, R133, R90 ;  /* 0x0000005a85d6723e */ /* 0x001fe400000010ff */
[----:B------:R-:W0:Y:S01]  /*b790*/  MUFU.EX2 R155, R155 ;  /* 0x0000009b009b7308 */ /* 0x000e220000000800 */
[----:B------:R-:W-:Y:S07]  /*b7a0*/  HGMMA.64x128x16.F32.BF16 R24, R216, gdesc[UR8].tnspB, R24, gsb0 ;  /* 0x41e00008d8187df0 */ /* 0x000fee0008001818 */
[----:B------:R-:W-:Y:S08]  /*b7b0*/  MUFU.EX2 R102, R102 ;  /* 0x0000006600667308 */ /* 0x000ff00000000800 */
[----:B------:R-:W1:Y:S01]  /*b7c0*/  MUFU.EX2 R147, R147 ;  /* 0x0000009300937308 */ /* 0x000e620000000800 */
[----:B0-----:R-:W-:-:S07]  /*b7d0*/  F2FP.BF16.F32.PACK_AB R189, R155, R104 ;  /* 0x000000689bbd723e */ /* 0x001fce00000010ff */
[----:B------:R-:W-:Y:S08]  /*b7e0*/  MUFU.EX2 R100, R100 ;  /* 0x0000006400647308 */ /* 0x000ff00000000800 */
        /* <DEDUP_REMOVED lines=16> */
[----:B------:R1:W-:Y:S06]  /*b8f0*/  BAR.ARV R124, 0x100 ;  /* 0x0004007c0000751d */ /* 0x0003ec0000002000 */
[----:B------:R2:W-:Y:S01]  /*b900*/  @!P1 SYNCS.ARRIVE.TRANS64.RED.A1T0 RZ, [R128+URZ], RZ ;  /* 0x000000ff80ff99a7 */ /* 0x0005e2000810043f */
[----:B------:R-:W-:Y:S01]  /*b910*/  MUFU.EX2 R95, R95 ;  /* 0x0000005f005f7308 */ /* 0x000fe20000000800 */
[----:B-1----:R-:W-:Y:S01]  /*b920*/  FADD.FTZ R124, R178, R11 ;  /* 0x0000000bb27c7221 */ /* 0x002fe20000010000 */
[----:B------:R-:W-:Y:S01]  /*b930*/  FFMA.FTZ R11, R123, R88, -R181 ;  /* 0x000000587b0b7223 */ /* 0x000fe200000108b5 */
[----:B0-----:R-:W-:Y:S01]  /*b940*/  F2FP.BF16.F32.PACK_AB R218, R13, R94 ;  /* 0x0000005e0dda723e */ /* 0x001fe200000010ff */
[-C--:B------:R-:W-:Y:S01]  /*b950*/  FMUL.FTZ R24, R24, R12.reuse ;  /* 0x0000000c18187220 */ /* 0x080fe20000410000 */
[----:B------:R-:W-:Y:S01]  /*b960*/  FADD.FTZ R135, R169, R124 ;  /* 0x0000007ca9877221 */ /* 0x000fe20000010000 */
[----:B------:R-:W-:Y:S01]  /*b970*/  FMUL.FTZ R25, R25, R12 ;  /* 0x0000000c19197220 */ /* 0x000fe20000410000 */
[----:B--2---:R-:W-:Y:S01]  /*b980*/  FFMA.FTZ R128, R93, R10, R96 ;  /* 0x0000000a5d807223 */ /* 0x004fe20000010060 */
[----:B------:R0:W-:Y:S01]  /*b990*/  @!P1 SYNCS.ARRIVE.TRANS64.RED.A1T0 RZ, [R130+URZ], RZ ;  /* 0x000000ff82ff99a7 */ /* 0x0001e2000810043f */
[----:B------:R1:W-:Y:S01]  /*b9a0*/  MUFU.EX2 R10, R122 ;  /* 0x0000007a000a7308 */ /* 0x0003e20000000800 */
[----:B------:R-:W-:Y:S01]  /*b9b0*/  FMUL.FTZ R28, R28, R12 ;  /* 0x0000000c1c1c7220 */ /* 0x000fe20000410000 */
[C---:B------:R-:W-:Y:S01]  /*b9c0*/  FADD.FTZ R128, R177.reuse, R128 ;  /* 0x00000080b1807221 */ /* 0x040fe20000010000 */
[----:B------:R-:W-:Y:S01]  /*b9d0*/  F2FP.BF16.F32.PACK_AB R177, R177, R96 ;  /* 0x00000060b1b1723e */ /* 0x000fe200000010ff */
[-C--:B------:R-:W-:Y:S01]  /*b9e0*/  FMUL.FTZ R29, R29, R12.reuse ;  /* 0x0000000c1d1d7220 */ /* 0x080fe20000410000 */
[----:B------:R-:W-:Y:S01]  /*b9f0*/  FMUL.FTZ R32, R32, R12 ;  /* 0x0000000c20207220 */ /* 0x000fe20000410000 */
[----:B------:R-:W-:Y:S01]  /*ba00*/  FADD.FTZ R123, R179, R128 ;  /* 0x00000080b37b7221 */ /* 0x000fe20000010000 */
[----:B------:R-:W-:Y:S01]  /*ba10*/  F2FP.BF16.F32.PACK_AB R179, R116, R179 ;  /* 0x000000b374b3723e */ /* 0x000fe200000010ff */
[----:B------:R-:W2:Y:S01]  /*ba20*/  MUFU.EX2 R11, R11 ;  /* 0x0000000b000b7308 */ /* 0x000ea20000000800 */
[----:B-1----:R-:W-:Y:S01]  /*ba30*/  FADD.FTZ R122, R180, R135 ;  /* 0x00000087b47a7221 */ /* 0x002fe20000010000 */
[----:B------:R-:W-:Y:S01]  /*ba40*/  FADD.FTZ R123, R116, R123 ;  /* 0x0000007b747b7221 */ /* 0x000fe20000010000 */
[----:B------:R-:W-:Y:S01]  /*ba50*/  F2FP.BF16.F32.PACK_AB R180, R201, R180 ;  /* 0x000000b4c9b4723e */ /* 0x000fe200000010ff */
[-C--:B------:R-:W-:Y:S01]  /*ba60*/  FMUL.FTZ R33, R33, R12.reuse ;  /* 0x0000000c21217220 */ /* 0x080fe20000410000 */
[----:B------:R-:W-:Y:S01]  /*ba70*/  FMUL.FTZ R36, R36, R12 ;  /* 0x0000000c24247220 */ /* 0x000fe20000410000 */
[----:B------:R-:W-:Y:S01]  /*ba80*/  FADD.FTZ R124, R112, R123 ;  /* 0x0000007b707c7221 */ /* 0x000fe20000010000 */
[----:B------:R-:W-:Y:S01]  /*ba90*/  FADD.FTZ R123, R201, R122 ;  /* 0x0000007ac97b7221 */ /* 0x000fe20000010000 */
[----:B------:R-:W-:Y:S01]  /*baa0*/  FFMA.FTZ R122, R115, R88, -R181 ;  /* 0x00000058737a7223 */ /* 0x000fe200000108b5 */
[-C--:B------:R-:W-:Y:S01]  /*bab0*/  FMUL.FTZ R37, R37, R12.reuse ;  /* 0x0000000c25257220 */ /* 0x080fe20000410000 */
[----:B------:R-:W-:Y:S01]  /*bac0*/  FADD.FTZ R124, R163, R124 ;  /* 0x0000007ca37c7221 */ /* 0x000fe20000010000 */
[----:B------:R-:W-:Y:S01]  /*bad0*/  FADD.FTZ R114, R182, R123 ;  /* 0x0000007bb6727221 */ /* 0x000fe20000010000 */
[-C--:B------:R-:W-:Y:S01]  /*bae0*/  FMUL.FTZ R40, R40, R12.reuse ;  /* 0x0000000c28287220 */ /* 0x080fe20000410000 */
[----:B------:R-:W-:Y:S01]  /*baf0*/  FMUL.FTZ R41, R41, R12 ;  /* 0x0000000c29297220 */ /* 0x000fe20000410000 */
[----:B------:R-:W-:Y:S01]  /*bb00*/  FADD.FTZ R115, R183, R124 ;  /* 0x0000007cb7737221 */ /* 0x000fe20000010000 */
[----:B------:R-:W-:Y:S01]  /*bb10*/  FADD.FTZ R123, R161, R114 ;  /* 0x00000072a17b7221 */ /* 0x000fe20000010000 */
[-C--:B------:R-:W-:Y:S01]  /*bb20*/  FFMA.FTZ R124, R119, R88.reuse, -R181 ;  /* 0x00000058777c7223 */ /* 0x080fe200000108b5 */
[----:B------:R1:W3:Y:S01]  /*bb30*/  MUFU.EX2 R114, R127 ;  /* 0x0000007f00727308 */ /* 0x0002e20000000800 */
[----:B------:R-:W-:Y:S01]  /*bb40*/  FADD.FTZ R126, R118, R115 ;  /* 0x00000073767e7221 */ /* 0x000fe20000010000 */
[----:B------:R-:W-:Y:S01]  /*bb50*/  FADD.FTZ R128, R184, R123 ;  /* 0x0000007bb8807221 */ /* 0x000fe20000010000 */
[-CC-:B------:R-:W-:Y:S01]  /*bb60*/  FFMA.FTZ R123, R111, R88.reuse, -R181.reuse ;  /* 0x000000586f7b7223 */ /* 0x180fe200000108b5 */
[-CC-:B------:R-:W-:Y:S01]  /*bb70*/  FFMA.FTZ R119, R99, R88.reuse, -R181.reuse ;  /* 0x0000005863777223 */ /* 0x180fe200000108b5 */
[----:B------:R-:W-:Y:S01]  /*bb80*/  FADD.FTZ R115, R185, R126 ;  /* 0x0000007eb9737221 */ /* 0x000fe20000010000 */
[-C--:B------:R-:W-:Y:S01]  /*bb90*/  FFMA.FTZ R126, R107, R88.reuse, -R181 ;  /* 0x000000586b7e7223 */ /* 0x080fe200000108b5 */
[----:B------:R-:W-:Y:S01]  /*bba0*/  FADD.FTZ R107, R165, R128 ;  /* 0x00000080a56b7221 */ /* 0x000fe20000010000 */
[----:B------:R-:W4:Y:S01]  /*bbb0*/  MUFU.EX2 R122, R122 ;  /* 0x0000007a007a7308 */ /* 0x000f220000000800 */
[C---:B------:R-:W-:Y:S01]  /*bbc0*/  FADD.FTZ R128, R110.reuse, R115 ;  /* 0x000000736e807221 */ /* 0x040fe20000010000 */
[----:B------:R-:W-:Y:S01]  /*bbd0*/  F2FP.BF16.F32.PACK_AB R185, R110, R185 ;  /* 0x000000b96eb9723e */ /* 0x000fe200000010ff */
[----:B0-----:R-:W-:Y:S01]  /*bbe0*/  FADD.FTZ R130, R186, R107 ;  /* 0x0000006bba827221 */ /* 0x001fe20000010000 */
[-C--:B------:R-:W-:Y:S01]  /*bbf0*/  FFMA.FTZ R107, R193, R88.reuse, -R181 ;  /* 0x00000058c16b7223 */ /* 0x080fe200000108b5 */
[----:B------:R-:W-:Y:S01]  /*bc00*/  FADD.FTZ R111, R187, R128 ;  /* 0x00000080bb6f7221 */ /* 0x000fe20000010000 */
[C---:B------:R-:W-:Y:S01]  /*bc10*/  F2FP.BF16.F32.PACK_AB R187, R106.reuse, R187 ;  /* 0x000000bb6abb723e */ /* 0x040fe200000010ff */
[----:B------:R-:W-:Y:S01]  /*bc20*/  FADD.FTZ R115, R153, R130 ;  /* 0x0000008299737221 */ /* 0x000fe20000010000 */
[----:B------:R0:W-:Y:S01]  /*bc30*/  MUFU.EX2 R110, R123 ;  /* 0x0000007b006e7308 */ /* 0x0001e20000000800 */
[----:B-1----:R-:W-:Y:S01]  /*bc40*/  FADD.FTZ R127, R106, R111 ;  /* 0x0000006f6a7f7221 */ /* 0x002fe20000010000 */
[-C--:B------:R-:W-:Y:S01]  /*bc50*/  FFMA.FTZ R111, R195, R88.reuse, -R181 ;  /* 0x00000058c36f7223 */ /* 0x080fe200000108b5 */
[----:B------:R-:W-:Y:S01]  /*bc60*/  FADD.FTZ R128, R188, R115 ;  /* 0x00000073bc807221 */ /* 0x000fe20000010000 */
[----:B------:R-:W-:Y:S01]  /*bc70*/  FFMA.FTZ R115, R197, R88, -R181 ;  /* 0x00000058c5737223 */ /* 0x000fe200000108b5 */
[----:B------:R-:W-:Y:S01]  /*bc80*/  FADD.FTZ R130, R104, R127 ;  /* 0x0000007f68827221 */ /* 0x000fe20000010000 */
[----:B------:R-:W-:Y:S01]  /*bc90*/  F2FP.BF16.F32.PACK_AB R193, R139, R100 ;  /* 0x000000648bc1723e */ /* 0x000fe200000010ff */
[----:B------:R-:W-:Y:S01]  /*bca0*/  FADD.FTZ R99, R145, R128 ;  /* 0x0000008091637221 */ /* 0x000fe20000010000 */
[----:B------:R-:W1:Y:S01]  /*bcb0*/  MUFU.EX2 R124, R124 ;  /* 0x0000007c007c7308 */ /* 0x000e620000000800 */
[----:B------:R-:W-:Y:S01]  /*bcc0*/  FADD.FTZ R127, R155, R130 ;  /* 0x000000829b7f7221 */ /* 0x000fe20000010000 */
[----:B------:R-:W-:Y:S01]  /*bcd0*/  F2FP.BF16.F32.PACK_AB R195, R143, R98 ;  /* 0x000000628fc3723e */ /* 0x000fe200000010ff */
[----:B------:R-:W-:Y:S01]  /*bce0*/  FADD.FTZ R128, R190, R99 ;  /* 0x00000063be807221 */ /* 0x000fe20000010000 */
[-C--:B------:R-:W-:Y:S01]  /*bcf0*/  FFMA.FTZ R99, R91, R88.reuse, -R181 ;  /* 0x000000585b637223 */ /* 0x080fe200000108b5 */
[----:B------:R-:W-:Y:S01]  /*bd00*/  FADD.FTZ R130, R102, R127 ;  /* 0x0000007f66827221 */ /* 0x000fe20000010000 */
[----:B------:R-:W-:Y:S01]  /*bd10*/  FFMA.FTZ R91, R199, R88, -R181 ;  /* 0x00000058c75b7223 */ /* 0x000fe200000108b5 */
[----:B------:R-:W-:Y:S01]  /*bd20*/  FADD.FTZ R127, R149, R128 ;  /* 0x00000080957f7221 */ /* 0x000fe20000010000 */
[----:B------:R-:W-:Y:S01]  /*bd30*/  F2FP.BF16.F32.PACK_AB R181, R163, R112 ;  /* 0x00000070a3b5723e */ /* 0x000fe200000010ff */
[----:B------:R-:W-:Y:S01]  /*bd40*/  FADD.FTZ R135, R147, R130 ;  /* 0x0000008293877221 */ /* 0x000fe20000010000 */
[----:B------:R-:W5:Y:S01]  /*bd50*/  MUFU.EX2 R96, R126 ;  /* 0x0000007e00607308 */ /* 0x000f620000000800 */
[----:B------:R-:W-:Y:S01]  /*bd60*/  FADD.FTZ R128, R192, R127 ;  /* 0x0000007fc0807221 */ /* 0x000fe20000010000 */
[----:B------:R-:W-:Y:S01]  /*bd70*/  F2FP.BF16.F32.PACK_AB R197, R108, R21 ;  /* 0x000000156cc5723e */ /* 0x000fe200000010ff */
[----:B------:R-:W-:Y:S01]  /*bd80*/  FADD.FTZ R130, R100, R135 ;  /* 0x0000008764827221 */ /* 0x000fe20000010000 */
[----:B--2---:R-:W-:Y:S01]  /*bd90*/  F2FP.BF16.F32.PACK_AB R201, R11, R10 ;  /* 0x0000000a0bc9723e */ /* 0x004fe200000010ff */
        /* <DEDUP_REMOVED lines=35> */
[----:B------:R2:W5:Y:S01]  /*bfd0*/  MUFU.EX2 R106, R107 ;  /* 0x0000006b006a7308 */ /* 0x0005620000000800 */
[----:B------:R-:W-:Y:S01]  /*bfe0*/  FADD.FTZ R104, R202, R15 ;  /* 0x0000000fca687221 */ /* 0x000fe20000010000 */
[-C--:B------:R-:W-:Y:S01]  /*bff0*/  FMUL.FTZ R73, R73, R12.reuse ;  /* 0x0000000c49497220 */ /* 0x080fe20000410000 */
[----:B------:R-:W-:Y:S01]  /*c000*/  FADD.FTZ R15, R203, R112 ;  /* 0x00000070cb0f7221 */ /* 0x000fe20000010000 */
[-C--:B------:R-:W-:Y:S01]  /*c010*/  FMUL.FTZ R76, R76, R12.reuse ;  /* 0x0000000c4c4c7220 */ /* 0x080fe20000410000 */
[----:B0-----:R-:W-:Y:S01]  /*c020*/  FADD.FTZ R123, R125, R104 ;  /* 0x000000687d7b7221 */ /* 0x001fe20000010000 */
[-C--:B------:R-:W-:Y:S01]  /*c030*/  FMUL.FTZ R77, R77, R12.reuse ;  /* 0x0000000c4d4d7220 */ /* 0x080fe20000410000 */
[----:B---3--:R-:W-:Y:S01]  /*c040*/  FADD.FTZ R102, R114, R15 ;  /* 0x0000000f72667221 */ /* 0x008fe20000010000 */
[-C--:B------:R-:W-:Y:S01]  /*c050*/  FMUL.FTZ R80, R80, R12.reuse ;  /* 0x0000000c50507220 */ /* 0x080fe20000410000 */
[----:B------:R-:W-:Y:S01]  /*c060*/  FADD.FTZ R100, R204, R123 ;  /* 0x0000007bcc647221 */ /* 0x000fe20000010000 */
[-C--:B------:R-:W-:Y:S01]  /*c070*/  FMUL.FTZ R81, R81, R12.reuse ;  /* 0x0000000c51517220 */ /* 0x080fe20000410000 */
[----:B------:R-:W-:Y:S01]  /*c080*/  FADD.FTZ R15, R205, R102 ;  /* 0x00000066cd0f7221 */ /* 0x000fe20000010000 */
[-C--:B------:R-:W-:Y:S01]  /*c090*/  FMUL.FTZ R84, R84, R12.reuse ;  /* 0x0000000c54547220 */ /* 0x080fe20000410000 */
[----:B--2---:R-:W-:Y:S01]  /*c0a0*/  FADD.FTZ R107, R113, R100 ;  /* 0x00000064716b7221 */ /* 0x004fe20000010000 */
[----:B------:R-:W0:Y:S01]  /*c0b0*/  MUFU.EX2 R102, R111 ;  /* 0x0000006f00667308 */ /* 0x000e220000000800 */
[----:B----4-:R-:W-:Y:S01]  /*c0c0*/  FADD.FTZ R98, R122, R15 ;  /* 0x0000000f7a627221 */ /* 0x010fe20000010000 */
[----:B------:R-:W-:Y:S01]  /*c0d0*/  FMUL.FTZ R85, R85, R12 ;  /* 0x0000000c55557220 */ /* 0x000fe20000410000 */
[----:B------:R-:W-:Y:S01]  /*c0e0*/  FADD.FTZ R100, R206, R107 ;  /* 0x0000006bce647221 */ /* 0x000fe20000010000 */
[----:B------:R-:W-:Y:S01]  /*c0f0*/  F2FP.BF16.F32.PACK_AB R178, R169, R178 ;  /* 0x000000b2a9b2723e */ /* 0x000fe200000010ff */
[----:B------:R-:W-:Y:S01]  /*c100*/  FADD.FTZ R15, R207, R98 ;  /* 0x00000062cf0f7221 */ /* 0x000fe20000010000 */
[----:B------:R-:W-:Y:S01]  /*c110*/  F2FP.BF16.F32.PACK_AB R182, R161, R182 ;  /* 0x000000b6a1b6723e */ /* 0x000fe200000010ff */
[----:B------:R-:W-:Y:S01]  /*c120*/  FADD.FTZ R21, R117, R100 ;  /* 0x0000006475157221 */ /* 0x000fe20000010000 */
[----:B------:R-:W-:Y:S01]  /*c130*/  F2FP.BF16.F32.PACK_AB R183, R118, R183 ;  /* 0x000000b776b7723e */ /* 0x000fe200000010ff */
[----:B-1----:R-:W-:Y:S01]  /*c140*/  FADD.FTZ R98, R124, R15 ;  /* 0x0000000f7c627221 */ /* 0x002fe20000010000 */
[----:B------:R-:W-:Y:S01]  /*c150*/  F2FP.BF16.F32.PACK_AB R184, R165, R184 ;  /* 0x000000b8a5b8723e */ /* 0x000fe200000010ff */
[----:B------:R-:W-:Y:S01]  /*c160*/  FADD.FTZ R100, R208, R21 ;  /* 0x00000015d0647221 */ /* 0x000fe20000010000 */
[----:B------:R-:W-:Y:S01]  /*c170*/  F2FP.BF16.F32.PACK_AB R186, R153, R186 ;  /* 0x000000ba99ba723e */ /* 0x000fe200000010ff */
[----:B------:R-:W-:Y:S01]  /*c180*/  FADD.FTZ R15, R209, R98 ;  /* 0x00000062d10f7221 */ /* 0x000fe20000010000 */
[----:B------:R-:W-:Y:S01]  /*c190*/  F2FP.BF16.F32.PACK_AB R188, R145, R188 ;  /* 0x000000bc91bc723e */ /* 0x000fe200000010ff */
[----:B------:R-:W-:Y:S01]  /*c1a0*/  FADD.FTZ R11, R105, R100 ;  /* 0x00000064690b7221 */ /* 0x000fe20000010000 */
[----:B------:R-:W-:Y:S01]  /*c1b0*/  F2FP.BF16.F32.PACK_AB R190, R149, R190 ;  /* 0x000000be95be723e */ /* 0x000fe200000010ff */
[----:B-----5:R-:W-:Y:S01]  /*c1c0*/  FADD.FTZ R10, R96, R15 ;  /* 0x0000000f600a7221 */ /* 0x020fe20000010000 */
[----:B------:R-:W1:Y:S01]  /*c1d0*/  MUFU.EX2 R100, R115 ;  /* 0x0000007300647308 */ /* 0x000e620000000800 */
[----:B------:R-:W-:Y:S01]  /*c1e0*/  FADD.FTZ R98, R210, R11 ;  /* 0x0000000bd2627221 */ /* 0x000fe20000010000 */
[----:B------:R-:W-:Y:S01]  /*c1f0*/  F2FP.BF16.F32.PACK_AB R192, R137, R192 ;  /* 0x000000c089c0723e */ /* 0x000fe200000010ff */
[----:B------:R-:W-:Y:S01]  /*c200*/  FADD.FTZ R11, R211, R10 ;  /* 0x0000000ad30b7221 */ /* 0x000fe20000010000 */
[----:B------:R-:W-:Y:S01]  /*c210*/  F2FP.BF16.F32.PACK_AB R194, R141, R194 ;  /* 0x000000c28dc2723e */ /* 0x000fe200000010ff */
[----:B------:R-:W-:Y:S01]  /*c220*/  FADD.FTZ R15, R109, R98 ;  /* 0x000000626d0f7221 */ /* 0x000fe20000010000 */
[----:B------:R-:W-:Y:S01]  /*c230*/  F2FP.BF16.F32.PACK_AB R196, R157, R196 ;  /* 0x000000c49dc4723e */ /* 0x000fe200000010ff */
[----:B------:R-:W-:Y:S01]  /*c240*/  FADD.FTZ R11, R110, R11 ;  /* 0x0000000b6e0b7221 */ /* 0x000fe20000010000 */
[----:B------:R-:W2:Y:S01]  /*c250*/  MUFU.EX2 R98, R91 ;  /* 0x0000005b00627308 */ /* 0x000ea20000000800 */
[----:B------:R-:W-:Y:S01]  /*c260*/  FADD.FTZ R10, R20, R15 ;  /* 0x0000000f140a7221 */ /* 0x000fe20000010000 */
[----:B------:R-:W-:Y:S01]  /*c270*/  F2FP.BF16.F32.PACK_AB R198, R129, R198 ;  /* 0x000000c681c6723e */ /* 0x000fe200000010ff */
        /* <DEDUP_REMOVED lines=8> */
[----:B0-----:R-:W-:Y:S01]  /*c300*/  FADD.FTZ R11, R102, R11 ;  /* 0x0000000b660b7221 */ /* 0x001fe20000010000 */
[----:B------:R-:W-:Y:S01]  /*c310*/  F2FP.BF16.F32.PACK_AB R204, R113, R204 ;  /* 0x000000cc71cc723e */ /* 0x000fe200000010ff */
        /* <DEDUP_REMOVED lines=14> */
[----:B--2---:R-:W-:Y:S01]  /*c400*/  FADD.FTZ R15, R98, R11 ;  /* 0x0000000b620f7221 */ /* 0x004fe20000010000 */
[----:B------:R-:W-:Y:S01]  /*c410*/  F2FP.BF16.F32.PACK_AB R213, R119, R106 ;  /* 0x0000006a77d5723e */ /* 0x000fe200000010ff */
[----:B------:R-:W-:Y:S01]  /*c420*/  FADD.FTZ R11, R13, R10 ;  /* 0x0000000a0d0b7221 */ /* 0x000fe20000010000 */
[----:B------:R-:W-:Y:S01]  /*c430*/  F2FP.BF16.F32.PACK_AB R215, R103, R102 ;  /* 0x0000006667d7723e */ /* 0x000fe200000010ff */
[----:B------:R-:W-:Y:S01]  /*c440*/  FADD.FTZ R10, R95, R15 ;  /* 0x0000000f5f0a7221 */ /* 0x000fe20000010000 */
        /* <DEDUP_REMOVED lines=35> */
[----:B------:R-:W-:Y:S01]  /*c680*/  MOV R15, R16 ;  /* 0x00000010000f7202 */ /* 0x000fe20000000f00 */
[----:B------:R-:W-:-:S02]  /*c690*/  IMAD.MOV.U32 R13, RZ, RZ, R101 ;  /* 0x000000ffff0d7224 */ /* 0x000fc400078e0065 */
[----:B------:R-:W-:Y:S01]  /*c6a0*/  IMAD.MOV.U32 R12, RZ, RZ, R89 ;  /* 0x000000ffff0c7224 */ /* 0x000fe200078e0059 */
[----:B------:R-:W-:Y:S06]  /*c6b0*/  @P2 BRA `(.L_x_5786) ;  /* 0xffffffa800582947 */ /* 0x000fec000383ffff */
.L_x_5777:
[----:B------:R-:W-:Y:S06]  /*c6c0*/  BAR.ARV 0x8, 0x120 ;  /* 0x0204800000007b1d */ /* 0x000fec0000002000 */
[----:B------:R-:W-:Y:S05]  /*c6d0*/  @!P0 BRA `(.L_x_5787) ;  /* 0x0000000000048947 */ /* 0x000fea0003800000 */
[----:B------:R-:W-:Y:S01]  /*c6e0*/  BPT.TRAP 0x1 ;  /* 0x000000040000795c */ /* 0x000fe20000300000 */
.L_x_5787:
[----:B------:R-:W-:Y:S01]  /*c6f0*/  IMAD R8, R2, 0x8, R0 ;  /* 0x0000000802087824 */ /* 0x000fe200078e0200 */
[----:B------:R-:W-:-:S04]  /*c700*/  SHF.L.U32 R3, R16, 0x1f, RZ ;  /* 0x0000001f10037819 */ /* 0x000fc800000006ff */
[----:B------:R0:W1:Y:S01]  /*c710*/  SYNCS.PHASECHK.TRANS64.TRYWAIT P2, [R8+URZ+0x34850], R3 ;  /* 0x03485003080075a7 */ /* 0x000062000804017f */
[----:B------:R-:W-:Y:S05]  /*c720*/  @!P0 BRA `(.L_x_5788) ;  /* 0x0000000000048947 */ /* 0x000fea0003800000 */
[----:B------:R-:W-:Y:S01]  /*c730*/  BPT.TRAP 0x1 ;  /* 0x000000040000795c */ /* 0x000fe20000300000 */
.L_x_5788:
[----:B-1----:R-:W-:Y:S05]  /*c740*/  @P2 BRA `(.L_x_5789) ;  /* 0x0000000000082947 */ /* 0x002fea0003800000 */
[----:B------:R-:W1:Y:S02]  /*c750*/  SYNCS.PHASECHK.TRANS64.TRYWAIT P0, [R8+URZ+0x34850], R3 ;  /* 0x03485003080075a7 */ /* 0x000e64000800017f */
[----:B-1----:R-:W-:Y:S05]  /*c760*/  @!P0 BRA `(.L_x_5790) ;  /* 0x00000074007c8947 */ /* 0x002fea0003800000 */
.L_x_5789:
[----:B------:R-:W-:Y:S05]  /*c770*/  WARPSYNC.ALL ;  /* 0x0000000000007948 */ /* 0x000fea0003800000 */
[----:B------:R-:W-:Y:S01]  /*c780*/  VIADD R0, R0, 0x400 ;  /* 0x0000040000007836 */ /* 0x000fe20000000000 */
[----:B------:R-:W-:Y:S01]  /*c790*/  WARPGROUP.ARRIVE ;  /* 0x00000000000079c5 */ /* 0x000fe20000000000 */
[----:B------:R-:W-:Y:S01]  /*c7a0*/  IMAD.MOV.U32 R7, RZ, RZ, 0x40000040 ;  /* 0x40000040ff077424 */ /* 0x000fe200078e00ff */
[----:B01----:R-:W-:Y:S01]  /*c7b0*/  SHFL.BFLY PT, R3, R10, 0x2, 0x1f ;  /* 0x0c401f000a037f89 */ /* 0x003fe200000e0000 */
[----:B------:R-:W-:Y:S01]  /*c7c0*/  IMAD.MOV.U32 R9, RZ, RZ, RZ ;  /* 0x000000ffff097224 */ /* 0x000fe200078e00ff */
[----:B------:R-:W-:Y:S01]  /*c7d0*/  SHF.R.U32.HI R0, RZ, 0x4, R0 ;  /* 0x00000004ff007819 */ /* 0x000fe20000011600 */
[----:B------:R-:W-:-:S03]  /*c7e0*/  VIADD R223, R223, 0x1 ;  /* 0x00000001dfdf7836 */ /* 0x000fc60000000000 */
[----:B------:R-:W-:-:S04]  /*c7f0*/  LOP3.LUT R0, R0, 0x3fff, RZ, 0xc0, !PT ;  /* 0x00003fff00007812 */ /* 0x000fc800078ec0ff */
[----:B------:R-:W-:Y:S02]  /*c800*/  LOP3.LUT R5, R0, 0x5800000, RZ, 0xfc, !PT ;  /* 0x0580000000057812 */ /* 0x000fe400078efcff */
[----:B------:R-:W0:Y:S03]  /*c810*/  SHFL.BFLY PT, R0, R11, 0x2, 0x1f ;  /* 0x0c401f000b007f89 */ /* 0x000e2600000e0000 */
[----:B------:R-:W-:Y:S02]  /*c820*/  IMAD R4, R2, 0xb00, R5 ;  /* 0x00000b0002047824 */ /* 0x000fe400078e0205 */
[----:B------:R-:W-:Y:S02]  /*c830*/  IMAD.MOV.U32 R5, RZ, RZ, 0x40000040 ;  /* 0x40000040ff057424 */ /* 0x000fe400078e00ff */
[C---:B------:R-:W-:Y:S01]  /*c840*/  VIADD R6, R4.reuse, 0x80 ;  /* 0x0000008004067836 */ /* 0x040fe20000000000 */
[----:B------:R-:W-:-:S02]  /*c850*/  R2UR UR6, R4 ;  /* 0x00000000040672ca */ /* 0x000fc400000e0000 */
[----:B------:R-:W-:Y:S01]  /*c860*/  R2UR UR7, R5 ;  /* 0x00000000050772ca */ /* 0x000fe200000e0000 */
[----:B------:R-:W-:-:S12]  /*c870*/  IMAD.MOV.U32 R5, RZ, RZ, 0x40000040 ;  /* 0x40000040ff057424 */ /* 0x000fd800078e00ff */
[----:B------:R-:W-:Y:S01]  /*c880*/  HGMMA.64x128x16.F32.BF16 R24, R176, gdesc[UR4].tnspB, R24, gsb0 ;  /* 0x41e00004b0187df0 */ /* 0x000fe20008001818 */
[----:B------:R-:W-:Y:S01]  /*c890*/  R2UR UR6, R6 ;  /* 0x00000000060672ca */ /* 0x000fe200000e0000 */
[----:B------:R-:W-:Y:S01]  /*c8a0*/  VIADD R6, R4, 0x100 ;  /* 0x0000010004067836 */ /* 0x000fe20000000000 */
[----:B------:R-:W-:Y:S01]  /*c8b0*/  R2UR UR7, R7 ;  /* 0x00000000070772ca */ /* 0x000fe200000e0000 */
[----:B0-----:R-:W-:Y:S01]  /*c8c0*/  FADD.FTZ R0, R0, R11 ;  /* 0x0000000b00007221 */ /* 0x001fe20000010000 */
[----:B------:R-:W-:Y:S01]  /*c8d0*/  MOV R7, 0x40000040 ;  /* 0x4000004000077802 */ /* 0x000fe20000000f00 */
[----:B------:R-:W-:Y:S01]  /*c8e0*/  VIADD R11, R2, 0x1 ;  /* 0x00000001020b7836 */ /* 0x000fe20000000000 */
[----:B------:R-:W-:-:S04]  /*c8f0*/  MOV R2, RZ ;  /* 0x000000ff00027202 */ /* 0x000fc80000000f00 */
[----:B------:R-:W-:Y:S01]  /*c900*/  ISETP.NE.AND P2, PT, R11, 0x2, PT ;  /* 0x000000020b00780c */ /* 0x000fe20003f45270 */
[----:B------:R-:W-:Y:S02]  /*c910*/  WARPGROUP.DEPBAR.LE gsb0, 0x0 ;  /* 0x00008000000079c5 */ /* 0x000fe40000010000 */
[----:B------:R-:W-:-:S06]  /*c920*/  WARPGROUP.ARRIVE ;  /* 0x00000000000079c5 */ /* 0x000fcc0000000000 */
[----:B------:R-:W-:Y:S01]  /*c930*/  HGMMA.64x128x16.F32.BF16 R24, R180, gdesc[UR4].tnspB, R24, gsb0 ;  /* 0x41e00004b4187df0 */ /* 0x000fe20008001818 */
[----:B------:R-:W-:Y:S01]  /*c940*/  R2UR UR6, R6 ;  /* 0x00000000060672ca */ /* 0x000fe200000e0000 */
[----:B------:R-:W-:Y:S01]  /*c950*/  VIADD R6, R4, 0x180 ;  /* 0x0000018004067836 */ /* 0x000fe20000000000 */
[----:B------:R-:W-:Y:S01]  /*c960*/  R2UR UR7, R7 ;  /* 0x00000000070772ca */ /* 0x000fe200000e0000 */
[----:B------:R-:W-:Y:S01]  /*c970*/  IMAD.MOV.U32 R7, RZ, RZ, 0x40000040 ;  /* 0x40000040ff077424 */ /* 0x000fe200078e00ff */
[----:B------:R-:W-:Y:S02]  /*c980*/  WARPGROUP.DEPBAR.LE gsb0, 0x0 ;  /* 0x00008000000079c5 */ /* 0x000fe40000010000 */
[----:B------:R-:W-:-:S09]  /*c990*/  WARPGROUP.ARRIVE ;  /* 0x00000000000079c5 */ /* 0x000fd20000000000 */
        /* <DEDUP_REMOVED lines=22> */
[----:B------:R-:W-:Y:S02]  /*cb00*/  R2UR UR6, R6 ;  /* 0x00000000060672ca */ /* 0x000fe400000e0000 */
[----:B------:R-:W-:Y:S01]  /*cb10*/  R2UR UR7, R7 ;  /* 0x00000000070772ca */ /* 0x000fe200000e0000 */
[----:B------:R-:W-:Y:S01]  /*cb20*/  IMAD.MOV.U32 R7, RZ, RZ, 0x40000040 ;  /* 0x40000040ff077424 */ /* 0x000fe200078e00ff */
[----:B------:R-:W-:Y:S01]  /*cb30*/  IADD3 R6, R4, 0x380, RZ ;  /* 0x0000038004067810 */ /* 0x000fe20007ffe0ff */
[----:B------:R-:W-:Y:S02]  /*cb40*/  WARPGROUP.DEPBAR.LE gsb0, 0x0 ;  /* 0x00008000000079c5 */ /* 0x000fe40000010000 */
[----:B------:R-:W-:-:S08]  /*cb50*/  WARPGROUP.ARRIVE ;  /* 0x00000000000079c5 */ /* 0x000fd00000000000 */
        /* <DEDUP_REMOVED lines=9> */
[C---:B------:R-:W-:Y:S01]  /*cbf0*/  VIADD R6, R4.reuse, 0x480 ;  /* 0x0000048004067836 */ /* 0x040fe20000000000 */
[----:B------:R-:W-:Y:S01]  /*cc00*/  R2UR UR7, R7 ;  /* 0x00000000070772ca */ /* 0x000fe200000e0000 */
[----:B------:R-:W-:Y:S02]  /*cc10*/  IMAD.MOV.U32 R7, RZ, RZ, 0x40000040 ;  /* 0x40000040ff077424 */ /* 0x000fe400078e00ff */
[----:B------:R-:W-:Y:S01]  /*cc20*/  VIADD R4, R4, 0x500 ;  /* 0x0000050004047836 */ /* 0x000fe20000000000 */
[----:B------:R-:W-:Y:S02]  /*cc30*/  WARPGROUP.DEPBAR.LE gsb0, 0x0 ;  /* 0x00008000000079c5 */ /* 0x000fe40000010000 */
[----:B------:R-:W-:-:S07]  /*cc40*/  WARPGROUP.ARRIVE ;  /* 0x00000000000079c5 */ /* 0x000fce0000000000 */
[----:B------:R-:W-:Y:S01]  /*cc50*/  HGMMA.64x128x16.F32.BF16 R24, R208, gdesc[UR4].tnspB, R24, gsb0 ;  /* 0x41e00004d0187df0 */ /* 0x000fe20008001818 */
[----:B------:R-:W-:Y:S02]  /*cc60*/  R2UR UR6, R6 ;  /* 0x00000000060672ca */ /* 0x000fe400000e0000 */
[----:B------:R-:W-:Y:S01]  /*cc70*/  R2UR UR7, R7 ;  /* 0x00000000070772ca */ /* 0x000fe200000e0000 */
[----:B------:R-:W-:-:S05]  /*cc80*/  @!P1 VIADD R7, R8, 0x34860 ;  /* 0x0003486008079836 */ /* 0x000fca0000000000 */
[----:B------:R-:W-:Y:S01]  /*cc90*/  @!P1 PRMT R7, RZ, 0x654, R7 ;  /* 0x00000654ff079816 */ /* 0x000fe20000000007 */
[----:B------:R-:W-:Y:S02]  /*cca0*/  WARPGROUP.DEPBAR.LE gsb0, 0x0 ;  /* 0x00008000000079c5 */ /* 0x000fe40000010000 */
[----:B------:R-:W-:-:S06]  /*ccb0*/  WARPGROUP.ARRIVE ;  /* 0x00000000000079c5 */ /* 0x000fcc0000000000 */
[----:B------:R-:W-:Y:S01]  /*ccc0*/  HGMMA.64x128x16.F32.BF16 R24, R212, gdesc[UR4].tnspB, R24, gsb0 ;  /* 0x41e00004d4187df0 */ /* 0x000fe20008001818 */
        /* <DEDUP_REMOVED lines=10> */
[----:B------:R-:W-:Y:S01]  /*cd70*/  LOP3.LUT R16, R16, R3, RZ, 0x3c, !PT ;  /* 0x0000000310107212 */ /* 0x000fe200078e3cff */
[----:B------:R-:W-:Y:S01]  /*cd80*/  IMAD.MOV.U32 R3, RZ, RZ, -0x800000 ;  /* 0xff800000ff037424 */ /* 0x000fe200078e00ff */
[----:B------:R-:W-:-:S09]  /*cd90*/  FSETP.NE.FTZ.AND P3, PT, R13, RZ, PT ;  /* 0x000000ff0d00720b */ /* 0x000fd20003f75000 */
[----:B------:R-:W0:Y:S01]  /*cda0*/  @P0 MUFU.LG2 R5, R12 ;  /* 0x0000000c00050308 */ /* 0x000e220000000c00 */
[----:B------:R-:W-:-:S03]  /*cdb0*/  @P0 FMUL.FTZ R4, R88, 0.69314718246459960938 ;  /* 0x3f31721858040820 */ /* 0x000fc60000410000 */
[----:B------:R-:W-:-:S04]  /*cdc0*/  @P3 FMUL.FTZ R15, R88, 0.69314718246459960938 ;  /* 0x3f317218580f3820 */ /* 0x000fc80000410000 */
        /* <DEDUP_REMOVED lines=10> */
[----:B------:R-:W-:Y:S03]  /*ce70*/  HGMMA.64x128x16.F32.BF16 R24, R216, gdesc[UR4].tnspB, R24, gsb0 ;  /* 0x41e00004d8187df0 */ /* 0x000fe60008001818 */
[----:B------:R-:W-:Y:S02]  /*ce80*/  WARPGROUP.DEPBAR.LE gsb0, 0x0 ;  /* 0x00008000000079c5 */ /* 0x000fe40000010000 */
        /* <DEDUP_REMOVED lines=65> */
[----:B------:R-:W-:-:S07]  /*d2a0*/  SEL R2, R11, RZ, P2 ;  /* 0x000000ff0b027207 */ /* 0x000fce0001000000 */
.L_x_5769:
        /* <DEDUP_REMOVED lines=11> */
[----:B------:R-:W-:Y:S01]  /*d360*/  F2FP.BF16.F32.PACK_AB R6, R6, R105 ;  /* 0x000000690606723e */ /* 0x000fe200000010ff */
[----:B------:R-:W-:Y:S01]  /*d370*/  ULDC.64 UR6, c[0x0][0x208] ;  /* 0x0000820000067ab9 */ /* 0x000fe20000000a00 */
[----:B------:R-:W-:Y:S02]  /*d380*/  F2FP.BF16.F32.PACK_AB R60, R57, R60 ;  /* 0x0000003c393c723e */ /* 0x000fe400000010ff */
[----:B------:R-:W-:Y:S02]  /*d390*/  F2FP.BF16.F32.PACK_AB R52, R45, R52 ;  /* 0x000000342d34723e */ /* 0x000fe400000010ff */
[----:B------:R-:W-:Y:S02]  /*d3a0*/  F2FP.BF16.F32.PACK_AB R40, R37, R40 ;  /* 0x000000282528723e */ /* 0x000fe400000010ff */
[----:B------:R-:W-:-:S02]  /*d3b0*/  MOV R20, R28 ;  /* 0x0000001c00147202 */ /* 0x000fc40000000f00 */
[----:B--2---:R-:W-:-:S03]  /*d3c0*/  MOV R21, R5 ;  /* 0x0000000500157202 */ /* 0x004fc60000000f00 */
[----:B------:R-:W-:-:S03]  /*d3d0*/  IMAD.WIDE R4, R228, 0x2, R20 ;  /* 0x00000002e4047825 */ /* 0x000fc600078e0214 */
[C---:B------:R-:W-:Y:S02]  /*d3e0*/  LOP3.LUT R9, R4.reuse, 0x380, RZ, 0xc0, !PT ;  /* 0x0000038004097812 */ /* 0x040fe400078ec0ff */
[C---:B------:R-:W-:Y:S02]  /*d3f0*/  IADD3 R63, P6, R4.reuse, 0x20, RZ ;  /* 0x00000020043f7810 */ /* 0x040fe40007fde0ff */
[----:B------:R-:W-:Y:S02]  /*d400*/  SHF.R.U64 R9, R9, 0x3, RZ ;  /* 0x0000000309097819 */ /* 0x000fe400000012ff */
        /* <DEDUP_REMOVED lines=8> */
[----:B------:R-:W-:Y:S01]  /*d490*/  BAR.SYNC.DEFER_BLOCKING 0x1, 0x100 ;  /* 0x0044000000007b1d */ /* 0x000fe20000010000 */
[----:B------:R-:W-:Y:S01]  /*d4a0*/  IADD3 R83, P0, R4, 0x4060, RZ ;  /* 0x0000406004537810 */ /* 0x000fe20007f1e0ff */
[--C-:B------:R-:W-:Y:S01]  /*d4b0*/  IMAD.X R11, RZ, RZ, R5.reuse, P2 ;  /* 0x000000ffff0b7224 */ /* 0x100fe200010e0605 */
[----:B------:R-:W-:Y:S01]  /*d4c0*/  LOP3.LUT R4, R9, R4, RZ, 0x3c, !PT ;  /* 0x0000000409047212 */ /* 0x000fe200078e3cff */
[--C-:B------:R-:W-:Y:S01]  /*d4d0*/  IMAD.X R9, RZ, RZ, R5.reuse, P1 ;  /* 0x000000ffff097224 */ /* 0x100fe200008e0605 */
[----:B------:R-:W-:Y:S01]  /*d4e0*/  IADD3.X R13, RZ, R5, RZ, P3, !PT ;  /* 0x00000005ff0d7210 */ /* 0x000fe20001ffe4ff */
[----:B------:R-:W-:Y:S01]  /*d4f0*/  IMAD.X R31, RZ, RZ, R5, P0 ;  /* 0x000000ffff1f7224 */ /* 0x000fe200000e0605 */
[----:B------:R-:W-:-:S02]  /*d500*/  LOP3.LUT R14, R67, 0x380, RZ, 0xc0, !PT ;  /* 0x00000380430e7812 */ /* 0x000fc400078ec0ff */
[----:B------:R-:W-:Y:S02]  /*d510*/  MOV R62, R4 ;  /* 0x00000004003e7202 */ /* 0x000fe40000000f00 */
[----:B------:R-:W-:Y:S02]  /*d520*/  LOP3.LUT R30, R71, 0x380, RZ, 0xc0, !PT ;  /* 0x00000380471e7812 */ /* 0x000fe400078ec0ff */
[----:B------:R-:W-:Y:S02]  /*d530*/  F2FP.BF16.F32.PACK_AB R5, R10, R107 ;  /* 0x0000006b0a05723e */ /* 0x000fe400000010ff */
[----:B------:R-:W-:Y:S02]  /*d540*/  LOP3.LUT R10, R79, 0x380, RZ, 0xc0, !PT ;  /* 0x000003804f0a7812 */ /* 0x000fe400078ec0ff */
[----:B------:R-:W-:Y:S02]  /*d550*/  SHF.R.U64 R14, R14, 0x3, RZ ;  /* 0x000000030e0e7819 */ /* 0x000fe400000012ff */
[----:B------:R-:W-:-:S02]  /*d560*/  SHF.R.U64 R30, R30, 0x3, RZ ;  /* 0x000000031e1e7819 */ /* 0x000fc400000012ff */
[----:B------:R-:W-:Y:S02]  /*d570*/  SHF.R.U64 R10, R10, 0x3, RZ ;  /* 0x000000030a0a7819 */ /* 0x000fe400000012ff */
[----:B------:R-:W-:Y:S02]  /*d580*/  LOP3.LUT R24, R14, R67, RZ, 0x3c, !PT ;  /* 0x000000430e187212 */ /* 0x000fe400078e3cff */
[----:B------:R-:W-:Y:S02]  /*d590*/  LOP3.LUT R14, R30, R71, RZ, 0x3c, !PT ;  /* 0x000000471e0e7212 */ /* 0x000fe400078e3cff */
[----:B------:R-:W-:Y:S02]  /*d5a0*/  LOP3.LUT R30, R81, 0x380, RZ, 0xc0, !PT ;  /* 0x00000380511e7812 */ /* 0x000fe400078ec0ff */
[----:B------:R-:W-:Y:S02]  /*d5b0*/  LOP3.LUT R10, R10, R79, RZ, 0x3c, !PT ;  /* 0x0000004f0a0a7212 */ /* 0x000fe400078e3cff */
[----:B------:R-:W-:Y:S01]  /*d5c0*/  LOP3.LUT R12, R63, 0x380, RZ, 0xc0, !PT ;  /* 0x000003803f0c7812 */ /* 0x000fe200078ec0ff */
[----:B------:R-:W2:Y:S01]  /*d5d0*/  LDC.64 R78, c[0x0][0xbd8] ;  /* 0x0002f600ff4e7b82 */ /* 0x000ea20000000a00 */
[----:B-1----:R-:W-:-:S02]  /*d5e0*/  LOP3.LUT R48, R75, 0x380, RZ, 0xc0, !PT ;  /* 0x000003804b307812 */ /* 0x002fc400078ec0ff */
[----:B------:R-:W-:Y:S02]  /*d5f0*/  SHF.R.U64 R30, R30, 0x3, RZ ;  /* 0x000000031e1e7819 */ /* 0x000fe400000012ff */
[----:B------:R-:W-:Y:S02]  /*d600*/  SHF.R.U64 R12, R12, 0x3, RZ ;  /* 0x000000030c0c7819 */ /* 0x000fe400000012ff */
[----:B------:R-:W-:Y:S02]  /*d610*/  SHF.R.U64 R48, R48, 0x3, RZ ;  /* 0x0000000330307819 */ /* 0x000fe400000012ff */
[----:B------:R-:W-:Y:S02]  /*d620*/  F2FP.BF16.F32.PACK_AB R4, R106, R109 ;  /* 0x0000006d6a04723e */ /* 0x000fe400000010ff */
[----:B------:R-:W-:Y:S02]  /*d630*/  LOP3.LUT R8, R30, R81, RZ, 0x3c, !PT ;  /* 0x000000511e087212 */ /* 0x000fe400078e3cff */
[----:B------:R-:W-:Y:S01]  /*d640*/  LOP3.LUT R26, R12, R63, RZ, 0x3c, !PT ;  /* 0x0000003f0c1a7212 */ /* 0x000fe200078e3cff */
[----:B------:R1:W-:Y:S01]  /*d650*/  STSM.16.M88.4 [R62], R4 ;  /* 0x000000043e007844 */ /* 0x0003e20000000200 */
[----:B------:R-:W-:-:S02]  /*d660*/  LOP3.LUT R12, R48, R75, RZ, 0x3c, !PT ;  /* 0x0000004b300c7212 */ /* 0x000fc400078e3cff */
[----:B------:R-:W-:Y:S02]  /*d670*/  MOV R67, R10 ;  /* 0x0000000a00437202 */ /* 0x000fe40000000f00 */
[----:B------:R-:W-:Y:S02]  /*d680*/  MOV R66, R8 ;  /* 0x0000000800427202 */ /* 0x000fe40000000f00 */
[----:B------:R-:W-:Y:S02]  /*d690*/  LOP3.LUT R48, R83, 0x380, RZ, 0xc0, !PT ;  /* 0x0000038053307812 */ /* 0x000fe400078ec0ff */
[----:B------:R-:W-:Y:S02]  /*d6a0*/  MOV R74, R26 ;  /* 0x0000001a004a7202 */ /* 0x000fe40000000f00 */
[----:B------:R-:W-:Y:S02]  /*d6b0*/  F2FP.BF16.F32.PACK_AB R8, R103, R104 ;  /* 0x000000686708723e */ /* 0x000fe400000010ff */
[----:B------:R-:W-:-:S02]  /*d6c0*/  F2FP.BF16.F32.PACK_AB R9, R101, R102 ;  /* 0x000000666509723e */ /* 0x000fc400000010ff */
[----:B------:R-:W-:Y:S02]  /*d6d0*/  F2FP.BF16.F32.PACK_AB R10, R99, R100 ;  /* 0x00000064630a723e */ /* 0x000fe400000010ff */
[----:B------:R-:W-:Y:S02]  /*d6e0*/  F2FP.BF16.F32.PACK_AB R11, R84, R85 ;  /* 0x00000055540b723e */ /* 0x000fe400000010ff */
[----:B------:R-:W-:Y:S02]  /*d6f0*/  MOV R71, R24 ;  /* 0x0000001800477202 */ /* 0x000fe40000000f00 */
[----:B-1----:R-:W-:Y:S01]  /*d700*/  F2FP.BF16.F32.PACK_AB R4, R97, R98 ;  /* 0x000000626104723e */ /* 0x002fe200000010ff */
[----:B------:R-:W-:Y:S01]  /*d710*/  STSM.16.M88.4 [R74], R8 ;  /* 0x000000084a007844 */ /* 0x000fe20000000200 */
[----:B------:R-:W-:Y:S02]  /*d720*/  F2FP.BF16.F32.PACK_AB R5, R77, R80 ;  /* 0x000000504d05723e */ /* 0x000fe400000010ff */
[----:B------:R-:W-:-:S02]  /*d730*/  F2FP.BF16.F32.PACK_AB R6, R95, R96 ;  /* 0x000000605f06723e */ /* 0x000fc400000010ff */
[----:B------:R-:W-:Y:S02]  /*d740*/  F2FP.BF16.F32.PACK_AB R7, R73, R76 ;  /* 0x0000004c4907723e */ /* 0x000fe400000010ff */
[----:B------:R-:W-:Y:S02]  /*d750*/  SHF.R.U64 R48, R48, 0x3, RZ ;  /* 0x0000000330307819 */ /* 0x000fe400000012ff */
[----:B------:R-:W-:Y:S01]  /*d760*/  MOV R70, R14 ;  /* 0x0000000e00467202 */ /* 0x000fe20000000f00 */
[----:B------:R1:W-:Y:S01]  /*d770*/  STSM.16.M88.4 [R71], R4 ;  /* 0x0000000447007844 */ /* 0x0003e20000000200 */
[----:B------:R-:W-:Y:S02]  /*d780*/  LOP3.LUT R30, R48, R83, RZ, 0x3c, !PT ;  /* 0x00000053301e7212 */ /* 0x000fe400078e3cff */
[----:B------:R-:W-:Y:S02]  /*d790*/  MOV R48, R12 ;  /* 0x0000000c00307202 */ /* 0x000fe40000000f00 */
[----:B------:R-:W-:-:S02]  /*d7a0*/  F2FP.BF16.F32.PACK_AB R12, R93, R94 ;  /* 0x0000005e5d0c723e */ /* 0x000fc400000010ff */
[----:B------:R-:W-:Y:S02]  /*d7b0*/  F2FP.BF16.F32.PACK_AB R13, R69, R72 ;  /* 0x00000048450d723e */ /* 0x000fe400000010ff */
[----:B------:R-:W-:Y:S02]  /*d7c0*/  F2FP.BF16.F32.PACK_AB R14, R91, R92 ;  /* 0x0000005c5b0e723e */ /* 0x000fe400000010ff */
[----:B------:R-:W-:Y:S02]  /*d7d0*/  F2FP.BF16.F32.PACK_AB R15, R65, R68 ;  /* 0x00000044410f723e */ /* 0x000fe400000010ff */
[----:B------:R-:W-:Y:S02]  /*d7e0*/  F2FP.BF16.F32.PACK_AB R24, R89, R90 ;  /* 0x0000005a5918723e */ /* 0x000fe400000010ff */
[----:B------:R-:W-:Y:S01]  /*d7f0*/  F2FP.BF16.F32.PACK_AB R25, R59, R64 ;  /* 0x000000403b19723e */ /* 0x000fe200000010ff */
[----:B-1----:R-:W-:Y:S01]  /*d800*/  IMAD.SHL.U32 R5, R23, 0x4, RZ ;  /* 0x0000000417057824 */ /* 0x002fe200078e00ff */
[----:B------:R-:W-:Y:S01]  /*d810*/  F2FP.BF16.F32.PACK_AB R26, R61, R88 ;  /* 0x000000583d1a723e */ /* 0x000fe200000010ff */
[----:B------:R-:W-:Y:S01]  /*d820*/  STSM.16.M88.4 [R70], R12 ;  /* 0x0000000c46007844 */ /* 0x000fe20000000200 */
[----:B------:R-:W-:-:S02]  /*d830*/  F2FP.BF16.F32.PACK_AB R27, R55, R58 ;  /* 0x0000003a371b723e */ /* 0x000fc400000010ff */
[----:B------:R-:W-:Y:S02]  /*d840*/  F2FP.BF16.F32.PACK_AB R61, R47, R54 ;  /* 0x000000362f3d723e */ /* 0x000fe400000010ff */
[----:B------:R-:W-:Y:S01]  /*d850*/  F2FP.BF16.F32.PACK_AB R62, R53, R56 ;  /* 0x00000038353e723e */ /* 0x000fe200000010ff */
[----:B------:R1:W-:Y:S01]  /*d860*/  STSM.16.M88.4 [R48], R24 ;  /* 0x0000001830007844 */ /* 0x0003e20000000200 */
[----:B------:R-:W-:Y:S02]  /*d870*/  F2FP.BF16.F32.PACK_AB R63, R43, R46 ;  /* 0x0000002e2b3f723e */ /* 0x000fe400000010ff */
[----:B------:R-:W-:Y:S02]  /*d880*/  SHF.L.U64.HI R8, R23, 0x2, R222 ;  /* 0x0000000217087819 */ /* 0x000fe400000102de */
[----:B--2---:R-:W-:Y:S01]  /*d890*/  IADD3 R6, P1, R5, R78, RZ ;  /* 0x0000004e05067210 */ /* 0x004fe20007f3e0ff */
[----:B------:R2:W-:Y:S01]  /*d8a0*/  STSM.16.M88.4 [R67], R60 ;  /* 0x0000003c43007844 */ /* 0x0005e20000000200 */
[----:B------:R-:W-:-:S02]  /*d8b0*/  F2FP.BF16.F32.PACK_AB R53, R39, R42 ;  /* 0x0000002a2735723e */ /* 0x000fc400000010ff */
[----:B------:R-:W-:Y:S01]  /*d8c0*/  F2FP.BF16.F32.PACK_AB R54, R41, R44 ;  /* 0x0000002c2936723e */ /* 0x000fe200000010ff */
[----:B------:R-:W-:Y:S01]  /*d8d0*/  IMAD.X R7, R8, 0x1, R79, P1 ;  /* 0x0000000108077824 */ /* 0x000fe200008e064f */
[----:B------:R-:W-:Y:S02]  /*d8e0*/  F2FP.BF16.F32.PACK_AB R55, R35, R38 ;  /* 0x000000262337723e */ /* 0x000fe400000010ff */
[----:B------:R-:W-:Y:S01]  /*d8f0*/  MOV R31, R30 ;  /* 0x0000001e001f7202 */ /* 0x000fe20000000f00 */
[----:B------:R-:W-:Y:S01]  /*d900*/  IMAD.MOV.U32 R30, RZ, RZ, RZ ;  /* 0x000000ffff1e7224 */ /* 0x000fe200078e00ff */
[----:B------:R-:W-:Y:S01]  /*d910*/  F2FP.BF16.F32.PACK_AB R41, R33, R34 ;  /* 0x000000222129723e */ /* 0x000fe200000010ff */
[----:B------:R2:W-:Y:S01]  /*d920*/  STSM.16.M88.4 [R66], R52 ;  /* 0x0000003442007844 */ /* 0x0005e20000000200 */
[----:B------:R-:W-:Y:S02]  /*d930*/  F2FP.BF16.F32.PACK_AB R42, R29, R36 ;  /* 0x000000241d2a723e */ /* 0x000fe400000010ff */
[----:B------:R-:W-:-:S02]  /*d940*/  F2FP.BF16.F32.PACK_AB R43, R87, R32 ;  /* 0x00000020572b723e */ /* 0x000fc400000010ff */
[----:B------:R-:W-:Y:S01]  /*d950*/  ISETP.NE.U32.AND P1, PT, RZ, UR4, PT ;  /* 0x00000004ff007c0c */ /* 0x000fe2000bf25070 */
[----:B-1----:R-:W1:Y:S01]  /*d960*/  LDC R48, c[0x0][0xa88] ;  /* 0x0002a200ff307b82 */ /* 0x002e620000000800 */
[----:B------:R-:W-:Y:S01]  /*d970*/  ISETP.NE.U32.AND P0, PT, R78, RZ, PT ;  /* 0x000000ff4e00720c */ /* 0x000fe20003f05070 */
[----:B------:R2:W-:Y:S06]  /*d980*/  STSM.16.M88.4 [R31], R40 ;  /* 0x000000281f007844 */ /* 0x0005ec0000000200 */
[----:B------:R-:W-:Y:S01]  /*d990*/  BAR.SYNC.DEFER_BLOCKING 0x1, 0x100 ;  /* 0x0044000000007b1d */ /* 0x000fe20000010000 */
[----:B------:R-:W-:-:S02]  /*d9a0*/  ISETP.NE.AND.EX P1, PT, RZ, UR5, PT, P1 ;  /* 0x00000005ff007c0c */ /* 0x000fc4000bf25310 */
[----:B------:R-:W-:Y:S01]  /*d9b0*/  ISETP.NE.AND.EX P0, PT, R79, RZ, PT, P0 ;  /* 0x000000ff4f00720c */ /* 0x000fe20003f05300 */
[----:B------:R-:W-:-:S10]  /*d9c0*/  IMAD R9, R18, 0x40, R17 ;  /* 0x0000004012097824 */ /* 0x000fd400078e0211 */
[----:B------:R-:W-:-:S04]  /*d9d0*/  @P1 IADD3 R4, P2, R5, UR4, RZ ;  /* 0x0000000405041c10 */ /* 0x000fc8000ff5e0ff */
[----:B------:R-:W-:Y:S01]  /*d9e0*/  @P1 IADD3.X R5, R8, UR5, RZ, P2, !PT ;  /* 0x0000000508051c10 */ /* 0x000fe200097fe4ff */
[----:B------:R-:W-:Y:S01]  /*d9f0*/  IMAD.WIDE R20, R9, 0x2, R20 ;  /* 0x0000000209147825 */ /* 0x000fe200078e0214 */
[----:B------:R2:W5:Y:S04]  /*da00*/  @P0 LDG.E R30, desc[UR6][R6.64] ;  /* 0x00000006061e0981 */ /* 0x000568000c1e1900 */
[----:B-1----:R2:W5:Y:S01]  /*da10*/  @P1 LDG.E R48, desc[UR6][R4.64] ;  /* 0x0000000604301981 */ /* 0x002562000c1e1900 */
[----:B------:R-:W-:Y:S05]  /*da20*/  @P1 BRA `(.L_x_5793) ;  /* 0x0000000000141947 */ /* 0x000fea0003800000 */
[----:B------:R-:W-:Y:S05]  /*da30*/  @!P0 BRA `(.L_x_5793) ;  /* 0x0000000000108947 */ /* 0x000fea0003800000 */
[----:B------:R-:W-:Y:S02]  /*da40*/  ULDC.64 UR4, c[0x0][0x208] ;  /* 0x0000820000047ab9 */ /* 0x000fe40000000a00 */
[----:B--2---:R-:W2:Y:S04]  /*da50*/  LDG.E R5, desc[UR4][R6.64] ;  /* 0x0000000406057981 */ /* 0x004ea8000c1e1900 */
[----:B-----5:R-:W2:Y:S02]  /*da60*/  LDG.E R48, desc[UR4][R6.64+0x4] ;  /* 0x0000040406307981 */ /* 0x020ea4000c1e1900 */
[----:B--2---:R-:W-:-:S07]  /*da70*/  IMAD.IADD R48, R48, 0x1, -R5 ;  /* 0x0000000130307824 */ /* 0x004fce00078e0a05 */
.L_x_5793:
[----:B------:R-:W-:Y:S01]  /*da80*/  SHF.R.S32.HI R19, RZ, 0x1f, R220 ;  /* 0x0000001fff137819 */ /* 0x000fe200000114dc */
[----:B------:R-:W-:Y:S01]  /*da90*/  ULDC.64 UR4, c[0x0][0xb70] ;  /* 0x0002dc0000047ab9 */ /* 0x000fe20000000a00 */
[--C-:B--2--5:R-:W-:Y:S01]  /*daa0*/  SHF.R.S32.HI R31, RZ, 0x1f, R30.reuse ;  /* 0x0000001fff1f7819 */ /* 0x124fe2000001141e */
[----:B------:R-:W-:Y:S01]  /*dab0*/  IMAD R11, R221, 0x80, R227 ;  /* 0x00000080dd0b7824 */ /* 0x000fe200078e02e3 */
[----:B------:R-:W-:Y:S01]  /*dac0*/  SEL R222, R222, RZ, !P0 ;  /* 0x000000ffdede7207 */ /* 0x000fe20004000000 */
[----:B------:R-:W-:Y:S01]  /*dad0*/  IMAD R5, R19, UR4, RZ ;  /* 0x0000000413057c24 */ /* 0x000fe2000f8e02ff */
[----:B------:R-:W-:Y:S01]  /*dae0*/  SEL R29, R23, RZ, !P0 ;  /* 0x000000ff171d7207 */ /* 0x000fe20004000000 */
[----:B------:R-:W-:Y:S01]  /*daf0*/  ULDC.64 UR6, c[0x0][0x208] ;  /* 0x0000820000067ab9 */ /* 0x000fe20000000a00 */
[----:B------:R-:W-:Y:S01]  /*db00*/  IADD3 R13, P2, R20, 0x2000, RZ ;  /* 0x00002000140d7810 */ /* 0x000fe20007f5e0ff */
[----:B------:R-:W-:Y:S01]  /*db10*/  IMAD R7, R220, UR5, R5 ;  /* 0x00000005dc077c24 */ /* 0x000fe2000f8e0205 */
[----:B------:R-:W-:Y:S01]  /*db20*/  IADD3 R33, P3, R20, 0x1000, RZ ;  /* 0x0000100014217810 */ /* 0x000fe20007f7e0ff */
[----:B------:R-:W-:Y:S01]  /*db30*/  IMAD.WIDE.U32 R4, R220, UR4, R30 ;  /* 0x00000004dc047c25 */ /* 0x000fe2000f8e001e */
[----:B------:R-:W-:Y:S01]  /*db40*/  ULDC.64 UR4, c[0x0][0xb78] ;  /* 0x0002de0000047ab9 */ /* 0x000fe20000000a00 */
[----:B------:R-:W-:-:S02]  /*db50*/  LOP3.LUT R12, R13, 0x380, RZ, 0xc0, !PT ;  /* 0x000003800d0c7812 */ /* 0x000fc400078ec0ff */
[----:B------:R-:W-:Y:S02]  /*db60*/  IADD3 R9, P1, R20, 0x3000, RZ ;  /* 0x0000300014097810 */ /* 0x000fe40007f3e0ff */
[----:B------:R-:W-:Y:S01]  /*db70*/  IADD3 R5, R5, R7, RZ ;  /* 0x0000000705057210 */ /* 0x000fe20007ffe0ff */
[----:B------:R-:W-:Y:S01]  /*db80*/  IMAD R7, R222, UR4, RZ ;  /* 0x00000004de077c24 */ /* 0x000fe2000f8e02ff */
[----:B------:R-:W-:Y:S02]  /*db90*/  LOP3.LUT R32, R33, 0x380, RZ, 0xc0, !PT ;  /* 0x0000038021207812 */ /* 0x000fe400078ec0ff */
[----:B------:R-:W-:Y:S01]  /*dba0*/  SHF.R.U64 R12, R12, 0x3, RZ ;  /* 0x000000030c0c7819 */ /* 0x000fe200000012ff */
[----:B------:R-:W-:Y:S01]  /*dbb0*/  IMAD.WIDE.U32 R4, R29, UR4, R4 ;  /* 0x000000041d047c25 */ /* 0x000fe2000f8e0004 */
[----:B------:R-:W-:Y:S02]  /*dbc0*/  LOP3.LUT R6, R9, 0x380, RZ, 0xc0, !PT ;  /* 0x0000038009067812 */ /* 0x000fe400078ec0ff */
[----:B------:R-:W-:Y:S01]  /*dbd0*/  SHF.R.U64 R32, R32, 0x3, RZ ;  /* 0x0000000320207819 */ /* 0x000fe200000012ff */
[----:B------:R-:W-:Y:S01]  /*dbe0*/  IMAD R10, R29, UR5, R7 ;  /* 0x000000051d0a7c24 */ /* 0x000fe2000f8e0207 */
[----:B------:R-:W-:Y:S01]  /*dbf0*/  SHF.R.S32.HI R7, RZ, 0x1f, R11 ;  /* 0x0000001fff077819 */ /* 0x000fe2000001140b */
[----:B------:R-:W-:Y:S01]  /*dc00*/  ULDC.64 UR4, c[0x0][0xb40] ;  /* 0x0002d00000047ab9 */ /* 0x000fe20000000a00 */
[----:B------:R-:W-:-:S02]  /*dc10*/  IADD3 R8, P0, R11, R4, RZ ;  /* 0x000000040b087210 */ /* 0x000fc40007f1e0ff */
[----:B------:R-:W-:Y:S01]  /*dc20*/  LOP3.LUT R12, R12, R13, RZ, 0x3c, !PT ;  /* 0x0000000d0c0c7212 */ /* 0x000fe200078e3cff */
[----:B------:R-:W-:Y:S01]  /*dc30*/  IMAD.X R13, RZ, RZ, R21, P2 ;  /* 0x000000ffff0d7224 */ /* 0x000fe200010e0615 */
[----:B------:R-:W-:Y:S01]  /*dc40*/  IADD3.X R7, R7, R5, R10, P0, !PT ;  /* 0x0000000507077210 */ /* 0x000fe200007fe40a */
[----:B------:R-:W-:Y:S01]  /*dc50*/  VIADD R5, R11, 0x8 ;  /* 0x000000080b057836 */ /* 0x000fe20000000000 */
[----:B------:R-:W-:Y:S02]  /*dc60*/  LEA R54, P0, R8, UR4, 0x2 ;  /* 0x0000000408367c11 */ /* 0x000fe4000f8010ff */
[----:B------:R-:W-:Y:S02]  /*dc70*/  SHF.R.U64 R6, R6, 0x3, RZ ;  /* 0x0000000306067819 */ /* 0x000fe400000012ff */
[----:B------:R-:W-:Y:S01]  /*dc80*/  LEA.HI.X R55, R8, UR5, R7, 0x2, P0 ;  /* 0x0000000508377c11 */ /* 0x000fe200080f1407 */
[----:B------:R-:W-:Y:S01]  /*dc90*/  ULDC.64 UR4, c[0x0][0xaa0] ;  /* 0x0002a80000047ab9 */ /* 0x000fe20000000a00 */
[----:B------:R-:W-:-:S02]  /*dca0*/  IADD3 R45, P6, R20, 0x4000, RZ ;  /* 0x00004000142d7810 */ /* 0x000fc40007fde0ff */
[C---:B------:R-:W-:Y:S02]  /*dcb0*/  IADD3 R37, P5, R20.reuse, 0x5000, RZ ;  /* 0x0000500014257810 */ /* 0x040fe40007fbe0ff */
[----:B------:R-:W-:Y:S02]  /*dcc0*/  IADD3 R25, P4, R20, 0x6000, RZ ;  /* 0x0000600014197810 */ /* 0x000fe40007f9e0ff */
[----:B------:R-:W-:Y:S02]  /*dcd0*/  LOP3.LUT P0, RZ, R224, 0x3, RZ, 0xc0, !PT ;  /* 0x00000003e0ff7812 */ /* 0x000fe4000780c0ff */
[----:B------:R-:W-:Y:S02]  /*dce0*/  IADD3 R7, P2, R20, 0x7000, RZ ;  /* 0x0000700014077810 */ /* 0x000fe40007f5e0ff */
[----:B------:R-:W-:Y:S01]  /*dcf0*/  LOP3.LUT R32, R32, R33, RZ, 0x3c, !PT ;  /* 0x0000002120207212 */ /* 0x000fe200078e3cff */
[----:B------:R-:W-:Y:S01]  /*dd00*/  IMAD.X R33, RZ, RZ, R21, P3 ;  /* 0x000000ffff217224 */ /* 0x000fe200018e0615 */
[----:B------:R-:W-:-:S02]  /*dd10*/  LOP3.LUT R4, R6, R9, RZ, 0x3c, !PT ;  /* 0x0000000906047212 */ /* 0x000fc400078e3cff */
[----:B------:R-:W-:Y:S02]  /*dd20*/  LOP3.LUT R44, R45, 0x380, RZ, 0xc0, !PT ;  /* 0x000003802d2c7812 */ /* 0x000fe400078ec0ff */
[----:B------:R-:W-:Y:S02]  /*dd30*/  LOP3.LUT R36, R37, 0x380, RZ, 0xc0, !PT ;  /* 0x0000038025247812 */ /* 0x000fe400078ec0ff */
[----:B------:R-:W-:Y:S02]  /*dd40*/  LOP3.LUT R24, R25, 0x380, RZ, 0xc0, !PT ;  /* 0x0000038019187812 */ /* 0x000fe400078ec0ff */
[-C--:B------:R-:W-:Y:S02]  /*dd50*/  ISETP.GE.OR P3, PT, R11, R48.reuse, P0 ;  /* 0x000000300b00720c */ /* 0x080fe40000766670 */
[----:B------:R-:W-:Y:S02]  /*dd60*/  LOP3.LUT R9, R20, 0x380, RZ, 0xc0, !PT ;  /* 0x0000038014097812 */ /* 0x000fe400078ec0ff */
[----:B------:R-:W-:Y:S01]  /*dd70*/  ISETP.GE.OR P0, PT, R5, R48, P0 ;  /* 0x000000300500720c */ /* 0x000fe20000706670 */
[----:B------:R-:W-:Y:S01]  /*dd80*/  IMAD.X R5, RZ, RZ, R21, P1 ;  /* 0x000000ffff057224 */ /* 0x000fe200008e0615 */
[----:B------:R-:W-:-:S02]  /*dd90*/  LOP3.LUT R6, R7, 0x380, RZ, 0xc0, !PT ;  /* 0x0000038007067812 */ /* 0x000fc400078ec0ff */
[----:B------:R-:W-:Y:S02]  /*dda0*/  SHF.R.U64 R44, R44, 0x3, RZ ;  /* 0x000000032c2c7819 */ /* 0x000fe400000012ff */
[----:B------:R-:W-:Y:S02]  /*ddb0*/  SHF.R.U64 R36, R36, 0x3, RZ ;  /* 0x0000000324247819 */ /* 0x000fe400000012ff */
[----:B------:R-:W-:Y:S01]  /*ddc0*/  SHF.R.U64 R24, R24, 0x3, RZ ;  /* 0x0000000318187819 */ /* 0x000fe200000012ff */
[----:B------:R-:W-:Y:S01]  /*ddd0*/  @!P3 STG.E desc[UR6][R54.64], R0 ;  /* 0x000000003600b986 */ /* 0x000fe2000c101906 */
[----:B------:R-:W-:Y:S02]  /*dde0*/  SHF.R.U64 R9, R9, 0x3, RZ ;  /* 0x0000000309097819 */ /* 0x000fe400000012ff */
[----:B------:R-:W-:Y:S01]  /*ddf0*/  SHF.R.U64 R6, R6, 0x3, RZ ;  /* 0x0000000306067819 */ /* 0x000fe200000012ff */
[----:B------:R1:W-:Y:S01]  /*de00*/  @!P0 STG.E desc[UR6][R54.64+0x20], R3 ;  /* 0x0000200336008986 */ /* 0x0003e2000c101906 */
        /* <DEDUP_REMOVED lines=8> */
[----:B------:R-:W-:-:S02]  /*de90*/  IADD3.X R9, RZ, R21, RZ, P2, !PT ;  /* 0x00000015ff097210 */ /* 0x000fc400017fe4ff */
[----:B------:R-:W-:Y:S01]  /*dea0*/  LOP3.LUT R8, R6, R7, RZ, 0x3c, !PT ;  /* 0x0000000706087212 */ /* 0x000fe200078e3cff */
[----:B------:R2:W5:Y:S01]  /*deb0*/  LD.E.128 R40, desc[UR6][R20.64] ;  /* 0x0000000614287980 */ /* 0x000562000c101d00 */
[--C-:B------:R-:W-:Y:S01]  /*dec0*/  SHF.R.S32.HI R53, RZ, 0x1f, R17.reuse ;  /* 0x0000001fff357819 */ /* 0x100fe20000011411 */
[----:B-1----:R-:W-:Y:S02]  /*ded0*/  IMAD R3, R31, UR4, RZ ;  /* 0x000000041f037c24 */ /* 0x002fe4000f8e02ff */
[----:B------:R-:W5:Y:S01]  /*dee0*/  LD.E.128 R12, desc[UR6][R12.64] ;  /* 0x000000060c0c7980 */ /* 0x000f62000c101d00 */
[----:B------:R-:W-:-:S03]  /*def0*/  IMAD.MOV.U32 R52, RZ, RZ, R17 ;  /* 0x000000ffff347224 */ /* 0x000fc600078e0011 */
        /* <DEDUP_REMOVED lines=11> */
[----:B--2---:R-:W-:-:S04]  /*dfb0*/  IMAD.WIDE.U32 R20, R30, UR4, R52 ;  /* 0x000000041e147c25 */ /* 0x004fc8000f8e0034 */
[----:B------:R-:W-:Y:S01]  /*dfc0*/  IMAD R3, R30, UR5, R3 ;  /* 0x000000051e037c24 */ /* 0x000fe2000f8e0203 */
[----:B------:R-:W-:Y:S01]  /*dfd0*/  ULDC.64 UR4, c[0x0][0xae0] ;  /* 0x0002b80000047ab9 */ /* 0x000fe20000000a00 */
[----:B------:R-:W-:Y:S02]  /*dfe0*/  IMAD R48, R221, -0x80, R48 ;  /* 0xffffff80dd307824 */ /* 0x000fe400078e0230 */
[----:B------:R-:W-:Y:S02]  /*dff0*/  IMAD.IADD R21, R21, 0x1, R3 ;  /* 0x0000000115157824 */ /* 0x000fe400078e0203 */
[----:B------:R-:W-:Y:S02]  /*e000*/  IMAD R23, R19, UR4, RZ ;  /* 0x0000000413177c24 */ /* 0x000fe4000f8e02ff */
[C---:B------:R-:W-:Y:S01]  /*e010*/  VIADD R0, R18.reuse, 0x20 ;  /* 0x0000002012007836 */ /* 0x040fe20000000000 */
[----:B------:R-:W-:Y:S01]  /*e020*/  ISETP.GE.AND P2, PT, R18, R48, PT ;  /* 0x000000301200720c */ /* 0x000fe20003f46270 */
[----:B------:R-:W-:-:S02]  /*e030*/  IMAD R23, R220, UR5, R23 ;  /* 0x00000005dc177c24 */ /* 0x000fc4000f8e0217 */
[----:B------:R-:W-:Y:S01]  /*e040*/  IMAD.WIDE.U32 R20, R220, UR4, R20 ;  /* 0x00000004dc147c25 */ /* 0x000fe2000f8e0014 */
[----:B------:R-:W-:Y:S01]  /*e050*/  ULDC.64 UR4, c[0x0][0xae8] ;  /* 0x0002ba0000047ab9 */ /* 0x000fe20000000a00 */
[-C--:B------:R-:W-:Y:S02]  /*e060*/  ISETP.GE.AND P4, PT, R0, R48.reuse, PT ;  /* 0x000000300000720c */ /* 0x080fe40003f86270 */
[----:B------:R-:W-:Y:S02]  /*e070*/  VIADD R3, R18, 0x40 ;  /* 0x0000004012037836 */ /* 0x000fe40000000000 */
[----:B------:R-:W-:Y:S02]  /*e080*/  IMAD R0, R222, UR4, RZ ;  /* 0x00000004de007c24 */ /* 0x000fe4000f8e02ff */
[----:B0-----:R-:W-:Y:S02]  /*e090*/  VIADD R28, R28, 0x34820 ;  /* 0x000348201c1c7836 */ /* 0x001fe40000000000 */
[----:B------:R-:W-:Y:S01]  /*e0a0*/  VIADD R19, R18, 0x60 ;  /* 0x0000006012137836 */ /* 0x000fe20000000000 */
[----:B------:R-:W-:Y:S01]  /*e0b0*/  ISETP.GE.AND P0, PT, R3, R48, PT ;  /* 0x000000300300720c */ /* 0x000fe20003f06270 */
[----:B------:R-:W-:-:S02]  /*e0c0*/  IMAD.IADD R21, R21, 0x1, R23 ;  /* 0x0000000115157824 */ /* 0x000fc400078e0217 */
[----:B------:R-:W-:Y:S01]  /*e0d0*/  IMAD R3, R29, UR5, R0 ;  /* 0x000000051d037c24 */ /* 0x000fe2000f8e0200 */
[----:B------:R-:W-:Y:S02]  /*e0e0*/  PRMT R0, RZ, 0x654, R28 ;  /* 0x00000654ff007816 */ /* 0x000fe4000000001c */
[----:B------:R-:W-:Y:S01]  /*e0f0*/  ISETP.GE.AND P1, PT, R19, R48, PT ;  /* 0x000000301300720c */ /* 0x000fe20003f26270 */
[----:B------:R-:W-:Y:S01]  /*e100*/  IMAD.WIDE.U32 R30, R29, UR4, R20 ;  /* 0x000000041d1e7c25 */ /* 0x000fe2000f8e0014 */
[--C-:B------:R-:W-:Y:S01]  /*e110*/  SHF.R.S32.HI R19, RZ, 0x1f, R18.reuse ;  /* 0x0000001fff137819 */ /* 0x100fe20000011412 */
[----:B-1----:R0:W-:Y:S01]  /*e120*/  SYNCS.ARRIVE.TRANS64.RED.A1T0 RZ, [R0+URZ], RZ ;  /* 0x000000ff00ff79a7 */ /* 0x0021e2000810043f */
[----:B------:R-:W-:Y:S01]  /*e130*/  BSSY B1, `(.L_x_5794) ;  /* 0x0000015000017945 */ /* 0x000fe20003800000 */
[----:B------:R-:W-:Y:S02]  /*e140*/  IMAD.IADD R23, R31, 0x1, R3 ;  /* 0x000000011f177824 */ /* 0x000fe400078e0203 */
[----:B------:R-:W-:Y:S01]  /*e150*/  IMAD.WIDE R28, R221, 0x80, R18 ;  /* 0x00000080dd1c7825 */ /* 0x000fe200078e0212 */
[----:B------:R-:W-:Y:S06]  /*e160*/  @P2 BRA `(.L_x_5795) ;  /* 0x0000000000442947 */ /* 0x000fec0003800000 */
[----:B------:R-:W-:Y:S01]  /*e170*/  ULDC.64 UR4, c[0x0][0xad8] ;  /* 0x0002b60000047ab9 */ /* 0x000fe20000000a00 */
[----:B------:R-:W-:Y:S01]  /*e180*/  IMAD.MOV.U32 R20, RZ, RZ, R30 ;  /* 0x000000ffff147224 */ /* 0x000fe200078e001e */
[----:B0-----:R-:W-:Y:S01]  /*e190*/  IADD3 R0, R17, 0x40, RZ ;  /* 0x0000004011007810 */ /* 0x001fe20007ffe0ff */
[----:B------:R-:W-:Y:S01]  /*e1a0*/  IMAD.MOV.U32 R21, RZ, RZ, R23 ;  /* 0x000000ffff157224 */ /* 0x000fe200078e0017 */
[----:B------:R-:W-:Y:S01]  /*e1b0*/  ULDC.64 UR6, c[0x0][0xa80] ;  /* 0x0002a00000067ab9 */ /* 0x000fe20000000a00 */
[----:B------:R-:W-:Y:S01]  /*e1c0*/  IMAD R3, R29, UR4, RZ ;  /* 0x000000041d037c24 */ /* 0x000fe2000f8e02ff */
[----:B------:R-:W-:Y:S01]  /*e1d0*/  ULDC.64 UR8, c[0x0][0x208] ;  /* 0x0000820000087ab9 */ /* 0x000fe20000000a00 */
[C---:B------:R-:W-:Y:S01]  /*e1e0*/  IMAD.WIDE.U32 R20, R28.reuse, UR4, R20 ;  /* 0x000000041c147c25 */ /* 0x040fe2000f8e0014 */
[----:B------:R-:W-:Y:S02]  /*e1f0*/  ULDC UR4, c[0x0][0xa8c] ;  /* 0x0002a30000047ab9 */ /* 0x000fe40000000800 */
[----:B------:R-:W-:Y:S01]  /*e200*/  ISETP.GE.AND P2, PT, R17, UR4, PT ;  /* 0x0000000411007c0c */ /* 0x000fe2000bf46270 */
[----:B------:R-:W-:Y:S01]  /*e210*/  IMAD R3, R28, UR5, R3 ;  /* 0x000000051c037c24 */ /* 0x000fe2000f8e0203 */
[----:B------:R-:W-:-:S02]  /*e220*/  ISETP.GE.AND P3, PT, R0, UR4, PT ;  /* 0x0000000400007c0c */ /* 0x000fc4000bf66270 */
[----:B------:R-:W-:Y:S01]  /*e230*/  LEA R52, P5, R20, UR6, 0x1 ;  /* 0x0000000614347c11 */ /* 0x000fe2000f8a08ff */
[----:B------:R-:W-:-:S05]  /*e240*/  IMAD.IADD R3, R21, 0x1, R3 ;  /* 0x0000000115037824 */ /* 0x000fca00078e0203 */
[----:B------:R-:W-:-:S05]  /*e250*/  LEA.HI.X R53, R20, UR7, R3, 0x1, P5 ;  /* 0x0000000714357c11 */ /* 0x000fca000a8f0c03 */
[----:B-----5:R1:W-:Y:S04]  /*e260*/  @!P2 STG.E.128 desc[UR8][R52.64], R40 ;  /* 0x000000283400a986 */ /* 0x0203e8000c101d08 */
[----:B------:R1:W-:Y:S02]  /*e270*/  @!P3 STG.E.128 desc[UR8][R52.64+0x80], R44 ;  /* 0x0000802c3400b986 */ /* 0x0003e4000c101d08 */
.L_x_5795:
[----:B------:R-:W-:Y:S05]  /*e280*/  BSYNC B1 ;  /* 0x0000000000017941 */ /* 0x000fea0003800000 */
.L_x_5794:
[----:B------:R-:W-:Y:S04]  /*e290*/  BSSY B1, `(.L_x_5796) ;  /* 0x0000015000017945 */ /* 0x000fe80003800000 */
[----:B------:R-:W-:Y:S05]  /*e2a0*/  @P4 BRA `(.L_x_5797) ;  /* 0x00000000004c4947 */ /* 0x000fea0003800000 */
[----:B------:R-:W-:Y:S01]  /*e2b0*/  IADD3 R3, P2, R28, 0x20, RZ ;  /* 0x000000201c037810 */ /* 0x000fe20007f5e0ff */
[----:B------:R-:W-:Y:S01]  /*e2c0*/  ULDC.64 UR4, c[0x0][0xad8] ;  /* 0x0002b60000047ab9 */ /* 0x000fe20000000a00 */
[----:B------:R-:W-:Y:S01]  /*e2d0*/  IMAD.MOV.U32 R20, RZ, RZ, R30 ;  /* 0x000000ffff147224 */ /* 0x000fe200078e001e */
[----:B------:R-:W-:Y:S01]  /*e2e0*/  ULDC.64 UR6, c[0x0][0xa80] ;  /* 0x0002a00000067ab9 */ /* 0x000fe20000000a00 */
[----:B------:R-:W-:Y:S01]  /*e2f0*/  IMAD.MOV.U32 R21, RZ, RZ, R23 ;  /* 0x000000ffff157224 */ /* 0x000fe200078e0017 */
[----:B------:R-:W-:Y:S01]  /*e300*/  ULDC.64 UR8, c[0x0][0x208] ;  /* 0x0000820000087ab9 */ /* 0x000fe20000000a00 */
[----:B0-----:R-:W-:Y:S02]  /*e310*/  IMAD.X R0, RZ, RZ, R29, P2 ;  /* 0x000000ffff007224 */ /* 0x001fe400010e061d */
[----:B-1---5:R-:W-:Y:S02]  /*e320*/  VIADD R40, R17, 0x40 ;  /* 0x0000004011287836 */ /* 0x022fe40000000000 */
[----:B------:R-:W-:-:S02]  /*e330*/  IMAD R0, R0, UR4, RZ ;  /* 0x0000000400007c24 */ /* 0x000fc4000f8e02ff */
[----:B------:R-:W-:Y:S01]  /*e340*/  IMAD.WIDE.U32 R20, R3, UR4, R20 ;  /* 0x0000000403147c25 */ /* 0x000fe2000f8e0014 */
[----:B------:R-:W-:Y:S02]  /*e350*/  ULDC UR4, c[0x0][0xa8c] ;  /* 0x0002a30000047ab9 */ /* 0x000fe40000000800 */
[----:B------:R-:W-:Y:S01]  /*e360*/  ISETP.GE.AND P3, PT, R17, UR4, PT ;  /* 0x0000000411007c0c */ /* 0x000fe2000bf66270 */
[----:B------:R-:W-:Y:S01]  /*e370*/  IMAD R3, R3, UR5, R0 ;  /* 0x0000000503037c24 */ /* 0x000fe2000f8e0200 */
[----:B------:R-:W-:Y:S02]  /*e380*/  ISETP.GE.AND P4, PT, R40, UR4, PT ;  /* 0x0000000428007c0c */ /* 0x000fe4000bf86270 */
[----:B------:R-:W-:Y:S01]  /*e390*/  LEA R40, P2, R20, UR6, 0x1 ;  /* 0x0000000614287c11 */ /* 0x000fe2000f8408ff */
[----:B------:R-:W-:-:S05]  /*e3a0*/  IMAD.IADD R3, R21, 0x1, R3 ;  /* 0x0000000115037824 */ /* 0x000fca00078e0203 */
[----:B------:R-:W-:-:S05]  /*e3b0*/  LEA.HI.X R41, R20, UR7, R3, 0x1, P2 ;  /* 0x0000000714297c11 */ /* 0x000fca00090f0c03 */
[----:B------:R2:W-:Y:S04]  /*e3c0*/  @!P3 STG.E.128 desc[UR8][R40.64], R32 ;  /* 0x000000202800b986 */ /* 0x0005e8000c101d08 */
[----:B------:R2:W-:Y:S02]  /*e3d0*/  @!P4 STG.E.128 desc[UR8][R40.64+0x80], R36 ;  /* 0x000080242800c986 */ /* 0x0005e4000c101d08 */
.L_x_5797:
[----:B------:R-:W-:Y:S05]  /*e3e0*/  BSYNC B1 ;  /* 0x0000000000017941 */ /* 0x000fea0003800000 */
.L_x_5796:
[----:B------:R-:W-:Y:S04]  /*e3f0*/  BSSY B1, `(.L_x_5798) ;  /* 0x0000015000017945 */ /* 0x000fe80003800000 */
[----:B------:R-:W-:Y:S05]  /*e400*/  @P0 BRA `(.L_x_5799) ;  /* 0x00000000004c0947 */ /* 0x000fea0003800000 */
[----:B------:R-:W-:Y:S01]  /*e410*/  IADD3 R3, P0, R28, 0x40, RZ ;  /* 0x000000401c037810 */ /* 0x000fe20007f1e0ff */
[----:B------:R-:W-:Y:S01]  /*e420*/  ULDC.64 UR4, c[0x0][0xad8] ;  /* 0x0002b60000047ab9 */ /* 0x000fe20000000a00 */
[----:B------:R-:W-:Y:S01]  /*e430*/  IMAD.MOV.U32 R20, RZ, RZ, R30 ;  /* 0x000000ffff147224 */ /* 0x000fe200078e001e */
[----:B------:R-:W-:Y:S01]  /*e440*/  ULDC.64 UR6, c[0x0][0xa80] ;  /* 0x0002a00000067ab9 */ /* 0x000fe20000000a00 */
[----:B0-----:R-:W-:Y:S01]  /*e450*/  IADD3.X R0, RZ, R29, RZ, P0, !PT ;  /* 0x0000001dff007210 */ /* 0x001fe200007fe4ff */
[----:B------:R-:W-:Y:S01]  /*e460*/  IMAD.MOV.U32 R21, RZ, RZ, R23 ;  /* 0x000000ffff157224 */ /* 0x000fe200078e0017 */
[----:B------:R-:W-:Y:S01]  /*e470*/  ULDC.64 UR8, c[0x0][0x208] ;  /* 0x0000820000087ab9 */ /* 0x000fe20000000a00 */
[----:B--2--5:R-:W-:Y:S02]  /*e480*/  VIADD R32, R17, 0x40 ;  /* 0x0000004011207836 */ /* 0x024fe40000000000 */
[----:B------:R-:W-:Y:S02]  /*e490*/  IMAD R0, R0, UR4, RZ ;  /* 0x0000000400007c24 */ /* 0x000fe4000f8e02ff */
[----:B------:R-:W-:Y:S01]  /*e4a0*/  IMAD.WIDE.U32 R20, R3, UR4, R20 ;  /* 0x0000000403147c25 */ /* 0x000fe2000f8e0014 */
[----:B------:R-:W-:-:S02]  /*e4b0*/  ULDC UR4, c[0x0][0xa8c] ;  /* 0x0002a30000047ab9 */ /* 0x000fc40000000800 */
        /* <DEDUP_REMOVED lines=8> */
.L_x_5799:
[----:B------:R-:W-:Y:S05]  /*e540*/  BSYNC B1 ;  /* 0x0000000000017941 */ /* 0x000fea0003800000 */
.L_x_5798:
[----:B------:R-:W-:Y:S05]  /*e550*/  @P1 BRA `(.L_x_5800) ;  /* 0x0000000800f41947 */ /* 0x000fea0003800000 */
[----:B------:R-:W-:Y:S01]  /*e560*/  IADD3 R3, P0, R28, 0x60, RZ ;  /* 0x000000601c037810 */ /* 0x000fe20007f1e0ff */
[----:B------:R-:W-:Y:S01]  /*e570*/  ULDC.64 UR6, c[0x0][0xad8] ;  /* 0x0002b60000067ab9 */ /* 0x000fe20000000a00 */
[----:B---3-5:R-:W-:Y:S01]  /*e580*/  IMAD.MOV.U32 R12, RZ, RZ, R30 ;  /* 0x000000ffff0c7224 */ /* 0x028fe200078e001e */
[C---:B0-----:R-:W-:Y:S01]  /*e590*/  IADD3 R0, R17.reuse, 0x40, RZ ;  /* 0x0000004011007810 */ /* 0x041fe20007ffe0ff */
[----:B------:R-:W-:Y:S01]  /*e5a0*/  IMAD.MOV.U32 R13, RZ, RZ, R23 ;  /* 0x000000ffff0d7224 */ /* 0x000fe200078e0017 */
[----:B------:R-:W-:Y:S01]  /*e5b0*/  ULDC UR4, c[0x0][0xa8c] ;  /* 0x0002a30000047ab9 */ /* 0x000fe20000000800 */
[----:B------:R-:W-:Y:S01]  /*e5c0*/  IMAD.X R28, RZ, RZ, R29, P0 ;  /* 0x000000ffff1c7224 */ /* 0x000fe200000e061d */
[----:B------:R-:W-:Y:S01]  /*e5d0*/  ISETP.GE.AND P1, PT, R17, UR4, PT ;  /* 0x0000000411007c0c */ /* 0x000fe2000bf26270 */
[----:B------:R-:W-:Y:S01]  /*e5e0*/  IMAD.WIDE.U32 R12, R3, UR6, R12 ;  /* 0x00000006030c7c25 */ /* 0x000fe2000f8e000c */
[----:B------:R-:W-:-:S03]  /*e5f0*/  ULDC.64 UR8, c[0x0][0x208] ;  /* 0x0000820000087ab9 */ /* 0x000fc60000000a00 */
[----:B------:R-:W-:-:S04]  /*e600*/  IMAD R28, R28, UR6, RZ ;  /* 0x000000061c1c7c24 */ /* 0x000fc8000f8e02ff */
[----:B------:R-:W-:Y:S01]  /*e610*/  IMAD R3, R3, UR7, R28 ;  /* 0x0000000703037c24 */ /* 0x000fe2000f8e021c */
[----:B------:R-:W-:Y:S02]  /*e620*/  ULDC.64 UR6, c[0x0][0xa80] ;  /* 0x0002a00000067ab9 */ /* 0x000fe40000000a00 */
[----:B------:R-:W-:Y:S01]  /*e630*/  LEA R14, P0, R12, UR6, 0x1 ;  /* 0x000000060c0e7c11 */ /* 0x000fe2000f8008ff */
[----:B------:R-:W-:-:S05]  /*e640*/  IMAD.IADD R3, R13, 0x1, R3 ;  /* 0x000000010d037824 */ /* 0x000fca00078e0203 */
[----:B------:R-:W-:Y:S02]  /*e650*/  LEA.HI.X R15, R12, UR7, R3, 0x1, P0 ;  /* 0x000000070c0f7c11 */ /* 0x000fe400080f0c03 */
[----:B------:R-:W-:-:S03]  /*e660*/  ISETP.GE.AND P0, PT, R0, UR4, PT ;  /* 0x0000000400007c0c */ /* 0x000fc6000bf06270 */
[----:B------:R4:W-:Y:S10]  /*e670*/  @!P1 STG.E.128 desc[UR8][R14.64], R4 ;  /* 0x000000040e009986 */ /* 0x0009f4000c101d08 */
[----:B------:R-:W-:Y:S05]  /*e680*/  @P0 BRA `(.L_x_5800) ;  /* 0x0000000800a80947 */ /* 0x000fea0003800000 */
[----:B------:R-:W-:Y:S02]  /*e690*/  ULDC.64 UR4, c[0x0][0x208] ;  /* 0x0000820000047ab9 */ /* 0x000fe40000000a00 */
[----:B------:R0:W-:Y:S01]  /*e6a0*/  STG.E.128 desc[UR4][R14.64+0x80], R8 ;  /* 0x000080080e007986 */ /* 0x0001e2000c101d04 */
[----:B------:R-:W-:Y:S05]  /*e6b0*/  BRA `(.L_x_5800) ;  /* 0x00000008009c7947 */ /* 0x000fea0003800000 */
.L_x_5792:
[----:B------:R-:W2:Y:S01]  /*e6c0*/  LDC.64 R6, c[0x0][0xbd8] ;  /* 0x0002f600ff067b82 */ /* 0x000ea20000000a00 */
[C---:B------:R-:W-:Y:S01]  /*e6d0*/  IMAD.SHL.U32 R5, R23.reuse, 0x4, RZ ;  /* 0x0000000417057824 */ /* 0x040fe200078e00ff */
[----:B------:R-:W-:Y:S01]  /*e6e0*/  SHF.L.U64.HI R8, R23, 0x2, R222 ;  /* 0x0000000217087819 */ /* 0x000fe200000102de */
[----:B------:R-:W-:Y:S01]  /*e6f0*/  ULDC.64 UR4, c[0x0][0xbe0] ;  /* 0x0002f80000047ab9 */ /* 0x000fe20000000a00 */
[----:B------:R-:W-:Y:S01]  /*e700*/  IMAD.MOV.U32 R3, RZ, RZ, RZ ;  /* 0x000000ffff037224 */ /* 0x000fe200078e00ff */
[----:B------:R-:W-:-:S03]  /*e710*/  ULDC.64 UR6, c[0x0][0x208] ;  /* 0x0000820000067ab9 */ /* 0x000fc60000000a00 */
        /* <DEDUP_REMOVED lines=9> */
[----:B------:R-:W-:Y:S02]  /*e7b0*/  @P1 IADD3.X R5, R8, UR5, RZ, P2, !PT ;  /* 0x0000000508051c10 */ /* 0x000fe400097fe4ff */
[----:B------:R-:W-:-:S03]  /*e7c0*/  ISETP.GE.AND P2, PT, R229, 0x80, PT ;  /* 0x00000080e500780c */ /* 0x000fc60003f46270 */
[----:B---3--:R2:W5:Y:S01]  /*e7d0*/  @P1 LDG.E R0, desc[UR6][R4.64] ;  /* 0x0000000604001981 */ /* 0x008562000c1e1900 */
[----:B------:R-:W-:Y:S09]  /*e7e0*/  @P1 BRA `(.L_x_5801) ;  /* 0x0000000000141947 */ /* 0x000ff20003800000 */
[----:B------:R-:W-:Y:S05]  /*e7f0*/  @!P0 BRA `(.L_x_5801) ;  /* 0x0000000000108947 */ /* 0x000fea0003800000 */
[----:B------:R-:W-:Y:S02]  /*e800*/  ULDC.64 UR4, c[0x0][0x208] ;  /* 0x0000820000047ab9 */ /* 0x000fe40000000a00 */
[----:B--2---:R-:W2:Y:S04]  /*e810*/  LDG.E R5, desc[UR4][R6.64] ;  /* 0x0000000406057981 */ /* 0x004ea8000c1e1900 */
[----:B-----5:R-:W2:Y:S02]  /*e820*/  LDG.E R0, desc[UR4][R6.64+0x4] ;  /* 0x0000040406007981 */ /* 0x020ea4000c1e1900 */
[----:B--2---:R-:W-:-:S07]  /*e830*/  IMAD.IADD R0, R0, 0x1, -R5 ;  /* 0x0000000100007824 */ /* 0x004fce00078e0a05 */
.L_x_5801:
[----:B------:R-:W-:Y:S01]  /*e840*/  BSSY B1, `(.L_x_5802) ;  /* 0x000001e000017945 */ /* 0x000fe20003800000 */
[----:B------:R-:W-:Y:S02]  /*e850*/  SHF.R.S32.HI R9, RZ, 0x1f, R220 ;  /* 0x0000001fff097819 */ /* 0x000fe400000114dc */
[----:B------:R-:W-:Y:S02]  /*e860*/  SHF.R.S32.HI R10, RZ, 0x1f, R17 ;  /* 0x0000001fff0a7819 */ /* 0x000fe40000011411 */
[----:B------:R-:W-:Y:S02]  /*e870*/  SEL R23, R23, RZ, !P0 ;  /* 0x000000ff17177207 */ /* 0x000fe40004000000 */
[----:B------:R-:W-:Y:S02]  /*e880*/  SEL R222, R222, RZ, !P0 ;  /* 0x000000ffdede7207 */ /* 0x000fe40004000000 */
[----:B-----5:R-:W-:Y:S01]  /*e890*/  SHF.R.S32.HI R8, RZ, 0x1f, R3 ;  /* 0x0000001fff087819 */ /* 0x020fe20000011403 */
[----:B------:R-:W-:Y:S06]  /*e8a0*/  @P2 BRA `(.L_x_5803) ;  /* 0x00000000005c2947 */ /* 0x000fec0003800000 */
[----:B--2---:R-:W2:Y:S02]  /*e8b0*/  S2R R4, SR_TID.X ;  /* 0x0000000000047919 */ /* 0x004ea40000002100 */
        /* <DEDUP_REMOVED lines=22> */
.L_x_5803:
[----:B------:R-:W-:Y:S05]  /*ea20*/  BSYNC B1 ;  /* 0x0000000000017941 */ /* 0x000fea0003800000 */
.L_x_5802:
        /* <DEDUP_REMOVED lines=9> */
[----:B------:R-:W-:Y:S02]  /*eac0*/  IMAD.IADD R5, R5, 0x1, R3 ;  /* 0x0000000105057824 */ /* 0x000fe400078e0203 */
[----:B------:R-:W-:Y:S01]  /*ead0*/  IMAD R3, R9, UR4, RZ ;  /* 0x0000000409037c24 */ /* 0x000fe2000f8e02ff */
[C---:B------:R-:W-:Y:S01]  /*eae0*/  ISETP.GE.AND P2, PT, R18.reuse, R7, PT ;  /* 0x000000071200720c */ /* 0x040fe20003f46270 */
[C---:B------:R-:W-:Y:S01]  /*eaf0*/  VIADD R6, R18.reuse, 0x20 ;  /* 0x0000002012067836 */ /* 0x040fe20000000000 */
[----:B------:R-:W-:Y:S01]  /*eb00*/  SHF.R.S32.HI R9, RZ, 0x1f, R18 ;  /* 0x0000001fff097819 */ /* 0x000fe20000011412 */
[----:B------:R-:W-:-:S02]  /*eb10*/  VIADD R0, R18, 0x40 ;  /* 0x0000004012007836 */ /* 0x000fc40000000000 */
[----:B------:R-:W-:Y:S01]  /*eb20*/  IMAD R3, R220, UR5, R3 ;  /* 0x00000005dc037c24 */ /* 0x000fe2000f8e0203 */
[-C--:B------:R-:W-:Y:S01]  /*eb30*/  ISETP.GE.AND P3, PT, R6, R7.reuse, PT ;  /* 0x000000070600720c */ /* 0x080fe20003f66270 */
[----:B------:R-:W-:Y:S01]  /*eb40*/  IMAD.WIDE.U32 R4, R220, UR4, R4 ;  /* 0x00000004dc047c25 */ /* 0x000fe2000f8e0004 */
[----:B------:R-:W-:Y:S01]  /*eb50*/  ULDC.64 UR4, c[0x0][0xae8] ;  /* 0x0002ba0000047ab9 */ /* 0x000fe20000000a00 */
[-C--:B------:R-:W-:Y:S02]  /*eb60*/  ISETP.GE.AND P1, PT, R0, R7.reuse, PT ;  /* 0x000000070000720c */ /* 0x080fe40003f26270 */
[----:B------:R-:W-:Y:S02]  /*eb70*/  VIADD R6, R18, 0x60 ;  /* 0x0000006012067836 */ /* 0x000fe40000000000 */
[----:B------:R-:W-:Y:S02]  /*eb80*/  IMAD.IADD R5, R5, 0x1, R3 ;  /* 0x0000000105057824 */ /* 0x000fe400078e0203 */
[----:B------:R-:W-:Y:S01]  /*eb90*/  IMAD R0, R222, UR4, RZ ;  /* 0x00000004de007c24 */ /* 0x000fe2000f8e02ff */
[----:B------:R-:W-:Y:S01]  /*eba0*/  ISETP.GE.AND P0, PT, R6, R7, PT ;  /* 0x000000070600720c */ /* 0x000fe20003f06270 */
[----:B------:R-:W-:-:S04]  /*ebb0*/  IMAD.WIDE.U32 R6, R23, UR4, R4 ;  /* 0x0000000417067c25 */ /* 0x000fc8000f8e0004 */
[----:B------:R-:W-:Y:S02]  /*ebc0*/  IMAD R3, R23, UR5, R0 ;  /* 0x0000000517037c24 */ /* 0x000fe4000f8e0200 */
[----:B------:R-:W-:-:S03]  /*ebd0*/  IMAD.MOV.U32 R8, RZ, RZ, R18 ;  /* 0x000000ffff087224 */ /* 0x000fc600078e0012 */
[----:B------:R-:W-:Y:S01]  /*ebe0*/  IADD3 R11, R7, R3, RZ ;  /* 0x00000003070b7210 */ /* 0x000fe20007ffe0ff */
[----:B------:R-:W-:Y:S01]  /*ebf0*/  IMAD.WIDE R8, R221, 0x80, R8 ;  /* 0x00000080dd087825 */ /* 0x000fe200078e0208 */
[----:B------:R-:W-:Y:S06]  /*ec00*/  @P2 BRA `(.L_x_5805) ;  /* 0x0000000000442947 */ /* 0x000fec0003800000 */
[----:B------:R-:W-:Y:S01]  /*ec10*/  ULDC.64 UR4, c[0x0][0xad8] ;  /* 0x0002b60000047ab9 */ /* 0x000fe20000000a00 */
[----:B------:R-:W-:Y:S01]  /*ec20*/  IMAD.MOV.U32 R4, RZ, RZ, R6 ;  /* 0x000000ffff047224 */ /* 0x000fe200078e0006 */
[----:B------:R-:W-:Y:S01]  /*ec30*/  ULDC.64 UR6, c[0x0][0xa80] ;  /* 0x0002a00000067ab9 */ /* 0x000fe20000000a00 */
[----:B------:R-:W-:Y:S01]  /*ec40*/  IMAD.MOV.U32 R5, RZ, RZ, R11 ;  /* 0x000000ffff057224 */ /* 0x000fe200078e000b */
[----:B------:R-:W-:Y:S01]  /*ec50*/  ULDC.64 UR8, c[0x0][0x208] ;  /* 0x0000820000087ab9 */ /* 0x000fe20000000a00 */
[----:B------:R-:W-:Y:S02]  /*ec60*/  IMAD R3, R9, UR4, RZ ;  /* 0x0000000409037c24 */ /* 0x000fe4000f8e02ff */
[----:B------:R-:W-:Y:S02]  /*ec70*/  VIADD R0, R17, 0x40 ;  /* 0x0000004011007836 */ /* 0x000fe40000000000 */
        /* <DEDUP_REMOVED lines=8> */
[----:B------:R2:W-:Y:S04]  /*ed00*/  @!P4 STG.E.128 desc[UR8][R12.64], RZ ;  /* 0x000000ff0c00c986 */ /* 0x0005e8000c101d08 */
[----:B------:R2:W-:Y:S02]  /*ed10*/  @!P5 STG.E.128 desc[UR8][R12.64+0x80], RZ ;  /* 0x000080ff0c00d986 */ /* 0x0005e4000c101d08 */
.L_x_5805:
[----:B------:R-:W-:Y:S05]  /*ed20*/  BSYNC B1 ;  /* 0x0000000000017941 */ /* 0x000fea0003800000 */
.L_x_5804:
        /* <DEDUP_REMOVED lines=8> */
[----:B------:R-:W-:Y:S02]  /*edb0*/  IMAD.X R0, RZ, RZ, R9, P2 ;  /* 0x000000ffff007224 */ /* 0x000fe400010e0609 */
[----:B------:R-:W-:Y:S02]  /*edc0*/  VIADD R10, R17, 0x40 ;  /* 0x00000040110a7836 */ /* 0x000fe40000000000 */
[----:B------:R-:W-:-:S02]  /*edd0*/  IMAD R0, R0, UR4, RZ ;  /* 0x0000000400007c24 */ /* 0x000fc4000f8e02ff */
[----:B------:R-:W-:Y:S01]  /*ede0*/  IMAD.WIDE.U32 R4, R3, UR4, R4 ;  /* 0x0000000403047c25 */ /* 0x000fe2000f8e0004 */
[----:B------:R-:W-:Y:S02]  /*edf0*/  ULDC UR4, c[0x0][0xa8c] ;  /* 0x0002a30000047ab9 */ /* 0x000fe40000000800 */
[----:B------:R-:W-:Y:S01]  /*ee00*/  ISETP.GE.AND P3, PT, R17, UR4, PT ;  /* 0x0000000411007c0c */ /* 0x000fe2000bf66270 */
[----:B------:R-:W-:Y:S01]  /*ee10*/  IMAD R3, R3, UR5, R0 ;  /* 0x0000000503037c24 */ /* 0x000fe2000f8e0200 */
[----:B------:R-:W-:Y:S02]  /*ee20*/  ISETP.GE.AND P4, PT, R10, UR4, PT ;  /* 0x000000040a007c0c */ /* 0x000fe4000bf86270 */
[----:B--2---:R-:W-:Y:S02]  /*ee30*/  LEA R12, P2, R4, UR6, 0x1 ;  /* 0x00000006040c7c11 */ /* 0x004fe4000f8408ff */
[----:B------:R-:W-:-:S04]  /*ee40*/  IADD3 R3, R5, R3, RZ ;  /* 0x0000000305037210 */ /* 0x000fc80007ffe0ff */
[----:B------:R-:W-:-:S05]  /*ee50*/  LEA.HI.X R13, R4, UR7, R3, 0x1, P2 ;  /* 0x00000007040d7c11 */ /* 0x000fca00090f0c03 */
[----:B------:R3:W-:Y:S04]  /*ee60*/  @!P3 STG.E.128 desc[UR8][R12.64], RZ ;  /* 0x000000ff0c00b986 */ /* 0x0007e8000c101d08 */
[----:B------:R3:W-:Y:S02]  /*ee70*/  @!P4 STG.E.128 desc[UR8][R12.64+0x80], RZ ;  /* 0x000080ff0c00c986 */ /* 0x0007e4000c101d08 */
.L_x_5807:
[----:B------:R-:W-:Y:S05]  /*ee80*/  BSYNC B1 ;  /* 0x0000000000017941 */ /* 0x000fea0003800000 */
.L_x_5806:
        /* <DEDUP_REMOVED lines=16> */
[----:B--23--:R-:W-:Y:S01]  /*ef90*/  LEA R12, P1, R4, UR6, 0x1 ;  /* 0x00000006040c7c11 */ /* 0x00cfe2000f8208ff */
[----:B------:R-:W-:-:S05]  /*efa0*/  IMAD.IADD R3, R5, 0x1, R3 ;  /* 0x0000000105037824 */ /* 0x000fca00078e0203 */
[----:B------:R-:W-:-:S05]  /*efb0*/  LEA.HI.X R13, R4, UR7, R3, 0x1, P1 ;  /* 0x00000007040d7c11 */ /* 0x000fca00088f0c03 */
[----:B------:R4:W-:Y:S04]  /*efc0*/  @!P2 STG.E.128 desc[UR8][R12.64], RZ ;  /* 0x000000ff0c00a986 */ /* 0x0009e8000c101d08 */
[----:B------:R4:W-:Y:S02]  /*efd0*/  @!P3 STG.E.128 desc[UR8][R12.64+0x80], RZ ;  /* 0x000080ff0c00b986 */ /* 0x0009e4000c101d08 */
.L_x_5809:
[----:B------:R-:W-:Y:S05]  /*efe0*/  BSYNC B1 ;  /* 0x0000000000017941 */ /* 0x000fea0003800000 */
.L_x_5808:
[----:B------:R-:W-:Y:S05]  /*eff0*/  @P0 BRA `(.L_x_5800) ;  /* 0x00000000004c0947 */ /* 0x000fea0003800000 */
[----:B------:R-:W-:Y:S01]  /*f000*/  IADD3 R3, P0, R8, 0x60, RZ ;  /* 0x0000006008037810 */ /* 0x000fe20007f1e0ff */
[----:B------:R-:W-:Y:S01]  /*f010*/  ULDC.64 UR4, c[0x0][0xad8] ;  /* 0x0002b60000047ab9 */ /* 0x000fe20000000a00 */
[----:B------:R-:W-:Y:S01]  /*f020*/  IMAD.MOV.U32 R4, RZ, RZ, R6 ;  /* 0x000000ffff047224 */ /* 0x000fe200078e0006 */
[----:B------:R-:W-:Y:S01]  /*f030*/  IADD3 R0, R17, 0x40, RZ ;  /* 0x0000004011007810 */ /* 0x000fe20007ffe0ff */
[----:B------:R-:W-:Y:S01]  /*f040*/  IMAD.MOV.U32 R5, RZ, RZ, R11 ;  /* 0x000000ffff057224 */ /* 0x000fe200078e000b */
[----:B------:R-:W-:Y:S01]  /*f050*/  ULDC.64 UR6, c[0x0][0xa80] ;  /* 0x0002a00000067ab9 */ /* 0x000fe20000000a00 */
[----:B------:R-:W-:Y:S01]  /*f060*/  IMAD.X R8, RZ, RZ, R9, P0 ;  /* 0x000000ffff087224 */ /* 0x000fe200000e0609 */
[----:B------:R-:W-:Y:S01]  /*f070*/  ULDC.64 UR8, c[0x0][0x208] ;  /* 0x0000820000087ab9 */ /* 0x000fe20000000a00 */
[----:B------:R-:W-:-:S04]  /*f080*/  IMAD.WIDE.U32 R4, R3, UR4, R4 ;  /* 0x0000000403047c25 */ /* 0x000fc8000f8e0004 */
[----:B------:R-:W-:Y:S01]  /*f090*/  IMAD R8, R8, UR4, RZ ;  /* 0x0000000408087c24 */ /* 0x000fe2000f8e02ff */
[----:B------:R-:W-:Y:S01]  /*f0a0*/  ULDC UR4, c[0x0][0xa8c] ;  /* 0x0002a30000047ab9 */ /* 0x000fe20000000800 */
[----:B------:R-:W-:Y:S02]  /*f0b0*/  LEA R6, P0, R4, UR6, 0x1 ;  /* 0x0000000604067c11 */ /* 0x000fe4000f8008ff */
[----:B------:R-:W-:Y:S01]  /*f0c0*/  IMAD R3, R3, UR5, R8 ;  /* 0x0000000503037c24 */ /* 0x000fe2000f8e0208 */
[----:B------:R-:W-:Y:S02]  /*f0d0*/  ISETP.GE.AND P1, PT, R17, UR4, PT ;  /* 0x0000000411007c0c */ /* 0x000fe4000bf26270 */
[----:B------:R-:W-:Y:S01]  /*f0e0*/  ISETP.GE.AND P2, PT, R0, UR4, PT ;  /* 0x0000000400007c0c */ /* 0x000fe2000bf46270 */
[----:B------:R-:W-:-:S05]  /*f0f0*/  IMAD.IADD R3, R5, 0x1, R3 ;  /* 0x0000000105037824 */ /* 0x000fca00078e0203 */
[----:B------:R-:W-:-:S05]  /*f100*/  LEA.HI.X R7, R4, UR7, R3, 0x1, P0 ;  /* 0x0000000704077c11 */ /* 0x000fca00080f0c03 */
[----:B------:R0:W-:Y:S04]  /*f110*/  @!P1 STG.E.128 desc[UR8][R6.64], RZ ;  /* 0x000000ff06009986 */ /* 0x0001e8000c101d08 */
[----:B------:R0:W-:Y:S02]  /*f120*/  @!P2 STG.E.128 desc[UR8][R6.64+0x80], RZ ;  /* 0x000080ff0600a986 */ /* 0x0001e4000c101d08 */
.L_x_5800:
[----:B------:R-:W-:Y:S05]  /*f130*/  BSYNC B0 ;  /* 0x0000000000007941 */ /* 0x000fea0003800000 */
.L_x_5791:
[----:B------:R-:W-:Y:S02]  /*f140*/  ULDC UR4, c[0x0][0xc14] ;  /* 0x0003050000047ab9 */ /* 0x000fe40000000800 */
[----:B-1----:R-:W-:-:S13]  /*f150*/  ISETP.GE.AND P0, PT, R51, UR4, PT ;  /* 0x0000000433007c0c */ /* 0x002fda000bf06270 */
[----:B------:R-:W-:Y:S05]  /*f160*/  @!P0 BRA `(.L_x_5810) ;  /* 0xffffff1c00048947 */ /* 0x000fea000383ffff */
[----:B------:R-:W-:Y:S05]  /*f170*/  EXIT ;  /* 0x000000000000794d */ /* 0x000fea0003800000 */
.L_x_5766:
[----:B------:R-:W-:-:S08]  /*f180*/  NOP ;  /* 0x0000000000007918 */ /* 0x000fd00000000000 */
[----:B--2---:R-:W0:-:S00]  /*f190*/  USETMAXREG.DEALLOC.CTAPOOL 0x18 ;  /* 0x00000018000079c8 */ /* 0x004e0000080e0500 */
        /* <DEDUP_REMOVED lines=60> */
.L_x_5815:
        /* <DEDUP_REMOVED lines=17> */
.L_x_5814:
[----:B------:R-:W-:Y:S05]  /*f670*/  BSYNC B0 ;  /* 0x0000000000007941 */ /* 0x000fea0003800000 */
.L_x_5813:
        /* <DEDUP_REMOVED lines=26> */
.L_x_5811:
        /* <DEDUP_REMOVED lines=12> */
[----:B0-----:R-:W-:Y:S01]  /*f8e0*/  IADD3 R11, RZ, -R3, RZ ;  /* 0x80000003ff0b7210 */ /* 0x001fe20007ffe0ff */
[----:B------:R-:W-:Y:S06]  /*f8f0*/  @!P0 BRA `(.L_x_5816) ;  /* 0x0000000000088947 */ /* 0x000fec0003800000 */
[----:B------:R-:W-:-:S05]  /*f900*/  VIADD R9, R5, 0xffffffff ;  /* 0xffffffff05097836 */ /* 0x000fca0000000000 */
[----:B------:R0:W1:Y:S02]  /*f910*/  SHFL.IDX PT, R16, R2, R9, 0x1f ;  /* 0x00001f0902107589 */ /* 0x00006400000e0000 */
.L_x_5816:
[----:B-1----:R-:W-:Y:S01]  /*f920*/  IMAD R16, R16, UR4, R7 ;  /* 0x0000000410107c24 */ /* 0x002fe2000f8e0207 */
[----:B------:R-:W-:Y:S01]  /*f930*/  IADD3 R19, R5, R19, RZ ;  /* 0x0000001305137210 */ /* 0x000fe20007ffe0ff */
[----:B------:R-:W-:Y:S02]  /*f940*/  IMAD R7, R11, R6, RZ ;  /* 0x000000060b077224 */ /* 0x000fe400078e02ff */
[----:B0-----:R-:W-:Y:S01]  /*f950*/  IMAD.MOV.U32 R2, RZ, RZ, RZ ;  /* 0x000000ffff027224 */ /* 0x001fe200078e00ff */
[----:B------:R-:W-:-:S03]  /*f960*/  IADD3 R17, -R16, UR6, RZ ;  /* 0x0000000610117c10 */ /* 0x000fc6000fffe1ff */
        /* <DEDUP_REMOVED lines=20> */
.L_x_5812:
[----:B------:R-:W-:Y:S02]  /*fab0*/  IMAD.MOV.U32 R17, RZ, RZ, RZ ;  /* 0x000000ffff117224 */ /* 0x000fe400078e00ff */
[----:B------:R-:W-:Y:S02]  /*fac0*/  IMAD.U32 R16, RZ, RZ, UR6 ;  /* 0x00000006ff107e24 */ /* 0x000fe4000f8e00ff */
[----:B------:R-:W-:-:S07]  /*fad0*/  IMAD.MOV.U32 R18, RZ, RZ, RZ ;  /* 0x000000ffff127224 */ /* 0x000fce00078e00ff */
.L_x_5817:
        /* <DEDUP_REMOVED lines=20> */
.L_x_5882:
        /* <DEDUP_REMOVED lines=9> */
[----:B------:R-:W-:Y:S01]  /*fcb0*/  ISETP.NE.AND.EX P0, PT, RZ, UR5, PT, P0 ;  /* 0x00000005ff007c0c */ /* 0x000fe2000bf05300 */
[----:B------:R-:W-:Y:S01]  /*fcc0*/  IMAD.MOV.U32 R6, RZ, RZ, RZ ;  /* 0x000000ffff067224 */ /* 0x000fe200078e00ff */
        /* <DEDUP_REMOVED lines=12> */
[----:B------:R-:W-:Y:S02]  /*fd90*/  ISETP.NE.U32.AND P0, PT, RZ, UR4, PT ;  /* 0x00000004ff007c0c */ /* 0x000fe4000bf05070 */
[C---:B------:R-:W-:Y:S02]  /*fda0*/  SHF.L.U32 R7, R5.reuse, 0x2, RZ ;  /* 0x0000000205077819 */ /* 0x040fe400000006ff */
        /* <DEDUP_REMOVED lines=29> */
.L_x_5819:
[--C-:B-1---5:R-:W-:Y:S01]  /*ff80*/  IMAD.IADD R2, R6, 0x1, -R0.reuse ;  /* 0x0000000106027824 */ /* 0x122fe200078e0a00 */
[----:B------:R-:W-:Y:S01]  /*ff90*/  BSSY B6, `(.L_x_5820) ;  /* 0x00002eb000067945 */ /* 0x000fe20003800000 */
[----:B------:R-:W-:Y:S02]  /*ffa0*/  IMAD.IADD R3, R7, 0x1, R0 ;  /* 0x0000000107037824 */ /* 0x000fe400078e0200 */
[C---:B------:R-:W-:Y:S01]  /*ffb0*/  VIADD R0, R2.reuse, 0xaf ;  /* 0x000000af02007836 */ /* 0x040fe20000000000 */
[----:B------:R-:W-:Y:S01]  /*ffc0*/  STL [R1+0x24], R2 ;  /* 0x0000240201007387 */ /* 0x000fe20000100800 */
[----:B------:R-:W-:Y:S02]  /*ffd0*/  ISETP.GT.AND P0, PT, R2, RZ, PT ;  /* 0x000000ff0200720c */ /* 0x000fe40003f04270 */
        /* <DEDUP_REMOVED lines=24> */
.L_x_5821:
        /* <DEDUP_REMOVED lines=23> */
.L_x_5823:
        /* <DEDUP_REMOVED lines=9> */
[----:B------:R-:W-:Y:S01]  /*10360*/  MOV R4, UR6 ;  /* 0x0000000600047c02 */ /* 0x000fe20008000f00 */
[----:B------:R-:W-:Y:S02]  /*10370*/  IMAD.U32 R5, RZ, RZ, UR7 ;  /* 0x00000007ff057e24 */ /* 0x000fe4000f8e00ff */
[----:B------:R-:W-:Y:S02]  /*10380*/  IMAD.U32 R6, RZ, RZ, UR8 ;  /* 0x00000008ff067e24 */ /* 0x000fe4000f8e00ff */
[----:B------:R-:W-:-:S02]  /*10390*/  IMAD.U32 R7, RZ, RZ, UR9 ;  /* 0x00000009ff077e24 */ /* 0x000fc4000f8e00ff */
[----:B------:R-:W-:Y:S02]  /*103a0*/  IMAD.U32 R10, RZ, RZ, UR4 ;  /* 0x00000004ff0a7e24 */ /* 0x000fe4000f8e00ff */
[----:B------:R-:W-:Y:S02]  /*103b0*/  IMAD.U32 R11, RZ, RZ, UR5 ;  /* 0x00000005ff0b7e24 */ /* 0x000fe4000f8e00ff */
[----:B------:R-:W-:Y:S02]  /*103c0*/  IMAD.MOV.U32 R8, RZ, RZ, 0x70 ;  /* 0x00000070ff087424 */ /* 0x000fe400078e00ff */
[----:B------:R-:W-:Y:S02]  /*103d0*/  IMAD.MOV.U32 R12, RZ, RZ, 0x1 ;  /* 0x00000001ff0c7424 */ /* 0x000fe400078e00ff */
[----:B0-----:R-:W-:-:S07]  /*103e0*/  IMAD.MOV.U32 R13, RZ, RZ, RZ ;  /* 0x000000ffff0d7224 */ /* 0x001fce00078e00ff */
[----:B------:R-:W-:-:S07]  /*103f0*/  LEPC R20, `(.L_x_5825) ;  /* 0x000000001014794e */ /* 0x000fce0000000000 */
[----:B-1----:R-:W-:Y:S05]  /*10400*/  CALL.ABS.NOINC R2 ;  /* 0x0000000002007343 */ /* 0x002fea0003c00000 */
.L_x_5825:
[----:B------:R-:W-:Y:S01]  /*10410*/  MOV R2, 0x0 ;  /* 0x0000000000027802 */ /* 0x000fe20000000f00 */
[----:B------:R-:W-:Y:S01]  /*10420*/  ULDC.64 UR6, c[0x4][0x1b8] ;  /* 0x01006e0000067ab9 */ /* 0x000fe20000000a00 */
[----:B------:R-:W-:Y:S01]  /*10430*/  ULDC.64 UR8, c[0x4][0x1c0] ;  /* 0x0100700000087ab9 */ /* 0x000fe20000000a00 */
[----:B------:R-:W-:Y:S01]  /*10440*/  ULDC.64 UR4, c[0x4][0xc0] ;  /* 0x0100300000047ab9 */ /* 0x000fe20000000a00 */
[----:B------:R-:W-:Y:S01]  /*10450*/  MOV R4, UR6 ;  /* 0x0000000600047c02 */ /* 0x000fe20008000f00 */
[----:B------:R-:W-:Y:S01]  /*10460*/  IMAD.U32 R5, RZ, RZ, UR7 ;  /* 0x00000007ff057e24 */ /* 0x000fe2000f8e00ff */
        /* <DEDUP_REMOVED lines=10> */
.L_x_5824:
        /* <DEDUP_REMOVED lines=20> */
[----:B------:R-:W-:-:S06]  /*10650*/  MOV R0, R8 ;  /* 0x0000000800007202 */ /* 0x000fcc0000000f00 */
        /* <DEDUP_REMOVED lines=11> */
.L_x_5826:
        /* <DEDUP_REMOVED lines=16> */
.L_x_5827:
        /* <DEDUP_REMOVED lines=16> */
.L_x_5898:
[----:B------:R-:W2:Y:S01]  /*10910*/  LDL R7, [R1+0x18] ;  /* 0x0000180001077983 */ /* 0x000ea20000100800 */
[----:B------:R-:W-:Y:S01]  /*10920*/  UMOV UR4, 0xffffffff ;  /* 0xffffffff00047882 */ /* 0x000fe20000000000 */
[----:B------:R-:W-:Y:S01]  /*10930*/  SHF.R.S32.HI R12, RZ, 0x1f, R0 ;  /* 0x0000001fff0c7819 */ /* 0x000fe20000011400 */
[----:B--2---:R-:W-:Y:S01]  /*10940*/  VIADD R7, R7, 0xffffffff ;  /* 0xffffffff07077836 */ /* 0x004fe20000000000 */
[----:B------:R-:W-:Y:S06]  /*10950*/  BRA.DIV UR4, `(.L_x_5829) ;  /* 0x0000003604487947 */ /* 0x000fec000b800000 */
[----:B------:R-:W-:-:S13]  /*10960*/  ELECT P6, URZ, PT ;  /* 0x00000000003f782f */ /* 0x000fda00038c0000 */
.L_x_5901:
        /* <DEDUP_REMOVED lines=25> */
.L_x_5831:
        /* <DEDUP_REMOVED lines=9> */
.L_x_5902:
        /* <DEDUP_REMOVED lines=11> */
.L_x_5833:
        /* <DEDUP_REMOVED lines=21> */
[----:B------:R-:W-:-:S03]  /*10d90*/  UIADD3 UR14, UR6, 0x23c00, URZ ;  /* 0x00023c00060e7890 */ /* 0x000fc6000fffe03f */
[----:B------:R-:W-:-:S04]  /*10da0*/  UMOV UR6, 0x0 ;  /* 0x0000000000067882 */ /* 0x000fc80000000000 */
[----:B------:R0:W-:Y:S02]  /*10db0*/  UTMALDG.4D [UR8], [UR4], desc[UR6] ;  /* 0x00000608040075b4 */ /* 0x0001e40008019000 */
[----:B0-----:R-:W-:Y:S01]  /*10dc0*/  UMOV UR8, UR14 ;  /* 0x0000000e00087c82 */ /* 0x001fe20008000000 */
[----:B------:R-:W-:Y:S02]  /*10dd0*/  UMOV UR10, UR15 ;  /* 0x0000000f000a7c82 */ /* 0x000fe40008000000 */
[----:B------:R0:W-:Y:S02]  /*10de0*/  UTMALDG.4D [UR8], [UR4], desc[UR6] ;  /* 0x00000608040075b4 */ /* 0x0001e40008019000 */
[----:B0-----:R-:W-:Y:S01]  /*10df0*/  NOP ;  /* 0x0000000000007918 */ /* 0x001fe20000000000 */
.L_x_5830:
        /* <DEDUP_REMOVED lines=9> */
[----:B------:R-:W-:Y:S01]  /*10e90*/  @P0 R2UR UR11, R17 ;  /* 0x00000000110b02ca */ /* 0x000fe200000e0000 */
[----:B------:R-:W-:Y:S01]  /*10ea0*/  UIADD3.X UR5, URZ, UR37, URZ, UP0, !UPT ;  /* 0x000000253f057290 */ /* 0x000fe200087fe43f */
[----:B------:R-:W-:Y:S01]  /*10eb0*/  BSSY B0, `(.L_x_5834) ;  /* 0x000001b000007945 */ /* 0x000fe20003800000 */
[----:B------:R-:W-:Y:S01]  /*10ec0*/  UMOV UR7, 0x12f00000 ;  /* 0x12f0000000077882 */ /* 0x000fe20000000000 */
[----:B------:R-:W-:Y:S01]  /*10ed0*/  UMOV UR10, URZ ;  /* 0x0000003f000a7c82 */ /* 0x000fe20008000000 */
[----:B------:R-:W-:Y:S01]  /*10ee0*/  UMOV UR14, 0x0 ;  /* 0x00000000000e7882 */ /* 0x000fe20000000000 */
[----:B------:R-:W-:Y:S01]  /*10ef0*/  UMOV UR15, 0x12f00000 ;  /* 0x12f00000000f7882 */ /* 0x000fe20000000000 */
[----:B------:R-:W-:Y:S01]  /*10f00*/  @P0 IMAD.MOV.U32 R8, RZ, RZ, 0x8000 ;  /* 0x00008000ff080424 */ /* 0x000fe200078e00ff */
[----:B0-----:R-:W-:Y:S01]  /*10f10*/  LEA R9, R10, R9, 0x18 ;  /* 0x000000090a097211 */ /* 0x001fe200078ec0ff */
[----:B------:R-:W-:Y:S03]  /*10f20*/  BAR.SYNC.DEFER_BLOCKING 0x8, 0x120 ;  /* 0x0204800000007b1d */ /* 0x000fe60000010000 */
[----:B------:R-:W-:-:S13]  /*10f30*/  R2UR UR16, R9 ;  /* 0x00000000091072ca */ /* 0x000fda00000e0000 */
[----:B------:R-:W-:Y:S02]  /*10f40*/  UIADD3 UR8, UR16, 0x16400, URZ ;  /* 0x0001640010087890 */ /* 0x000fe4000fffe03f */
[----:B------:R-:W-:Y:S01]  /*10f50*/  UIADD3 UR9, UR16, 0x34800, URZ ;  /* 0x0003480010097890 */ /* 0x000fe2000fffe03f */
[----:B------:R0:W-:Y:S08]  /*10f60*/  @P0 SYNCS.ARRIVE.TRANS64 RZ, [R9+URZ+0x34800], R8 ;  /* 0x0348000809ff09a7 */ /* 0x0001f0000800003f */
        /* <DEDUP_REMOVED lines=15> */
.L_x_5903:
[----:B------:R-:W-:Y:S05]  /*11060*/  BSYNC B0 ;  /* 0x0000000000007941 */ /* 0x000fea0003800000 */
.L_x_5834:
        /* <DEDUP_REMOVED lines=45> */
.L_x_5842:
[----:B0-----:R-:W0:Y:S01]  /*11340*/  S2R R3, SR_CgaCtaId ;  /* 0x0000000000037919 */ /* 0x001e220000008800 */
[----:B------:R-:W-:-:S04]  /*11350*/  MOV R2, 0x400 ;  /* 0x0000040000027802 */ /* 0x000fc80000000f00 */
[----:B0-----:R-:W-:Y:S02]  /*11360*/  LEA R2, R3, R2, 0x18 ;  /* 0x0000000203027211 */ /* 0x001fe400078ec0ff */
[----:B------:R-:W-:-:S03]  /*11370*/  SHF.L.U32 R3, R15, 0x1f, RZ ;  /* 0x0000001f0f037819 */ /* 0x000fc600000006ff */
[----:B------:R-:W-:-:S04]  /*11380*/  IMAD R2, R13, 0x8, R2 ;  /* 0x000000080d027824 */ /* 0x000fc800078e0202 */
[----:B------:R-:W0:Y:S02]  /*11390*/  SYNCS.PHASECHK.TRANS64.TRYWAIT P0, [R2+URZ+0x34840], R3 ;  /* 0x03484003020075a7 */ /* 0x000e24000800017f */
[----:B0-----:R-:W-:Y:S05]  /*113a0*/  @!P0 BRA `(.L_x_5843) ;  /* 0x0000002c00088947 */ /* 0x001fea0003800000 */
.L_x_5904:
        /* <DEDUP_REMOVED lines=11> */
.L_x_5844:
[----:B------:R-:W2:Y:S01]  /*11460*/  LDL R17, [R1+0x4] ;  /* 0x0000040001117983 */ /* 0x000ea20000100800 */
[----:B0-----:R-:W-:-:S03]  /*11470*/  MOV R3, 0x400 ;  /* 0x0000040000037802 */ /* 0x001fc60000000f00 */
[----:B------:R-:W3:Y:S04]  /*11480*/  LDL.LU R10, [R1+0x8] ;  /* 0x00000800010a7983 */ /* 0x000ee80000300800 */
[----:B------:R-:W4:Y:S01]  /*11490*/  LDL R9, [R1] ;  /* 0x0000000001097983 */ /* 0x000f220000100800 */
[----:B------:R-:W0:Y:S01]  /*114a0*/  S2R R11, SR_CgaCtaId ;  /* 0x00000000000b7919 */ /* 0x000e220000008800 */
[----:B------:R-:W-:Y:S02]  /*114b0*/  R2UR UR14, R2 ;  /* 0x00000000020e72ca */ /* 0x000fe400000e0000 */
[----:B------:R-:W-:Y:S01]  /*114c0*/  R2UR UR11, R6 ;  /* 0x00000000060b72ca */ /* 0x000fe200000e0000 */
[----:B------:R-:W-:Y:S01]  /*114d0*/  UIADD3 UR4, UP0, UR36, 0x370, URZ ;  /* 0x0000037024047890 */ /* 0x000fe2000ff1e03f */
[----:B------:R-:W-:-:S02]  /*114e0*/  R2UR UR12, R4 ;  /* 0x00000000040c72ca */ /* 0x000fc400000e0000 */
[----:B-----5:R-:W-:Y:S01]  /*114f0*/  R2UR UR13, R8 ;  /* 0x00000000080d72ca */ /* 0x020fe200000e0000 */
[----:B------:R-:W-:Y:S01]  /*11500*/  UIADD3.X UR5, URZ, UR37, URZ, UP0, !UPT ;  /* 0x000000253f057290 */ /* 0x000fe200087fe43f */
[----:B0-----:R-:W-:-:S05]  /*11510*/  LEA R3, R11, R3, 0x18 ;  /* 0x000000030b037211 */ /* 0x001fca00078ec0ff */
[----:B------:R-:W-:-:S05]  /*11520*/  IMAD R2, R13, 0xb000, R3 ;  /* 0x0000b0000d027824 */ /* 0x000fca00078e0203 */
[----:B------:R-:W-:Y:S01]  /*11530*/  R2UR UR8, R2 ;  /* 0x00000000020872ca */ /* 0x000fe200000e0000 */
[----:B------:R-:W-:Y:S01]  /*11540*/  VIADD R3, R3, 0x34800 ;  /* 0x0003480003037836 */ /* 0x000fe20000000000 */
[----:B------:R-:W-:Y:S01]  /*11550*/  UMOV UR10, URZ ;  /* 0x0000003f000a7c82 */ /* 0x000fe20008000000 */
[----:B------:R-:W-:Y:S01]  /*11560*/  UMOV UR6, 0x0 ;  /* 0x0000000000067882 */ /* 0x000fe20000000000 */
[----:B------:R-:W-:Y:S01]  /*11570*/  UMOV UR7, 0x14f00000 ;  /* 0x14f0000000077882 */ /* 0x000fe20000000000 */
[----:B------:R-:W-:-:S08]  /*11580*/  UMOV UR16, 0x40 ;  /* 0x0000004000107882 */ /* 0x000fd00000000000 */
[----:B------:R-:W-:Y:S01]  /*11590*/  UIADD3 UR15, UR8, 0x23c00, URZ ;  /* 0x00023c00080f7890 */ /* 0x000fe2000fffe03f */
[----:B--2---:R-:W-:-:S13]  /*115a0*/  R2UR UR9, R17 ;  /* 0x00000000110972ca */ /* 0x004fda00000e0000 */
[----:B------:R-:W-:Y:S02]  /*115b0*/  UIMAD UR11, UR11, 0xb0, UR9 ;  /* 0x000000b00b0b78a4 */ /* 0x000fe4000f8e0209 */
[----:B------:R-:W-:Y:S02]  /*115c0*/  UIADD3 UR9, UR14, 0x34830, URZ ;  /* 0x000348300e097890 */ /* 0x000fe4000fffe03f */
[----:B------:R-:W-:Y:S01]  /*115d0*/  UIADD3 UR14, UR8, 0x1e400, URZ ;  /* 0x0001e400080e7890 */ /* 0x000fe2000fffe03f */
[----:B---3--:R-:W-:Y:S01]  /*115e0*/  SHF.L.U32 R2, R10, 0x1f, RZ ;  /* 0x0000001f0a027819 */ /* 0x008fe200000006ff */
[----:B----4-:R-:W-:-:S05]  /*115f0*/  IMAD R3, R9, 0x8, R3 ;  /* 0x0000000809037824 */ /* 0x010fca00078e0203 */
[----:B------:R-:W-:Y:S02]  /*11600*/  UMOV UR8, UR14 ;  /* 0x0000000e00087c82 */ /* 0x000fe40008000000 */
[----:B------:R0:W-:Y:S02]  /*11610*/  UTMALDG.4D [UR8], [UR4], desc[UR6] ;  /* 0x00000608040075b4 */ /* 0x0001e40008019000 */
[----:B0-----:R-:W-:Y:S01]  /*11620*/  UMOV UR8, UR15 ;  /* 0x0000000f00087c82 */ /* 0x001fe20008000000 */
[----:B------:R-:W-:Y:S02]  /*11630*/  UMOV UR10, UR16 ;  /* 0x00000010000a7c82 */ /* 0x000fe40008000000 */
[----:B------:R0:W-:Y:S01]  /*11640*/  UTMALDG.4D [UR8], [UR4], desc[UR6] ;  /* 0x00000608040075b4 */ /* 0x0001e20008019000 */
[----:B------:R-:W1:Y:S02]  /*11650*/  SYNCS.PHASECHK.TRANS64.TRYWAIT P0, [R3+URZ+0x60], R2 ;  /* 0x00006002030075a7 */ /* 0x000e64000800017f */
[----:B01----:R-:W-:Y:S05]  /*11660*/  @!P0 BRA `(.L_x_5845) ;  /* 0x00000028006c8947 */ /* 0x003fea0003800000 */
.L_x_5905:
[----:B------:R-:W-:Y:S05]  /*11670*/  @P1 BRA `(.L_x_5846) ;  /* 0x0000000000301947 */ /* 0x000fea0003800000 */
[----:B------:R-:W1:Y:S01]  /*11680*/  S2R R9, SR_TID.X ;  /* 0x0000000000097919 */ /* 0x000e620000002100 */
[----:B------:R-:W-:Y:S01]  /*11690*/  MOV R10, 0x400 ;  /* 0x00000400000a7802 */ /* 0x000fe20000000f00 */
[----:B------:R-:W2:Y:S01]  /*116a0*/  S2R R11, SR_CgaCtaId ;  /* 0x00000000000b7919 */ /* 0x000ea20000008800 */
[----:B-1----:R-:W-:Y:S02]  /*116b0*/  LOP3.LUT R17, R9, 0x1f, RZ, 0xc0, !PT ;  /* 0x0000001f09117812 */ /* 0x002fe400078ec0ff */
[----:B------:R-:W3:Y:S02]  /*116c0*/  LDL R9, [R1] ;  /* 0x0000000001097983 */ /* 0x000ee40000100800 */
[----:B------:R-:W-:Y:S02]  /*116d0*/  ISETP.NE.AND P0, PT, R17, RZ, PT ;  /* 0x000000ff1100720c */ /* 0x000fe40003f05270 */
[----:B--2---:R-:W-:Y:S02]  /*116e0*/  LEA R10, R11, R10, 0x18 ;  /* 0x0000000a0b0a7211 */ /* 0x004fe400078ec0ff */
[----:B0-----:R-:W-:-:S03]  /*116f0*/  MOV R3, 0xb000 ;  /* 0x0000b00000037802 */ /* 0x001fc60000000f00 */
[----:B---3--:R-:W-:-:S04]  /*11700*/  IMAD R2, R9, 0x8, R10 ;  /* 0x0000000809027824 */ /* 0x008fc800078e020a */
[----:B------:R1:W-:Y:S02]  /*11710*/  SYNCS.ARRIVE.TRANS64 RZ, [R2+URZ+0x34850], R3 ;  /* 0x0348500302ff79a7 */ /* 0x0003e4000800003f */
[----:B------:R-:W-:Y:S05]  /*11720*/  @!P0 BRA `(.L_x_5846) ;  /* 0x0000000000048947 */ /* 0x000fea0003800000 */
[----:B------:R-:W-:Y:S01]  /*11730*/  BPT.TRAP 0x1 ;  /* 0x000000040000795c */ /* 0x000fe20000300000 */
.L_x_5846:
        /* <DEDUP_REMOVED lines=25> */
[----:B------:R-:W-:-:S07]  /*118d0*/  UIADD3 UR14, UR14, 0x5c00, URZ ;  /* 0x00005c000e0e7890 */ /* 0x000fce000fffe03f */
[----:B------:R1:W-:Y:S02]  /*118e0*/  UTMALDG.4D [UR8], [UR4], desc[UR6] ;  /* 0x00000608040075b4 */ /* 0x0003e40008019000 */
[----:B-1----:R-:W-:Y:S01]  /*118f0*/  UMOV UR8, UR14 ;  /* 0x0000000e00087c82 */ /* 0x002fe20008000000 */
[----:B------:R-:W-:Y:S02]  /*11900*/  UMOV UR10, UR15 ;  /* 0x0000000f000a7c82 */ /* 0x000fe40008000000 */
[----:B------:R0:W-:Y:S02]  /*11910*/  UTMALDG.4D [UR8], [UR4], desc[UR6] ;  /* 0x00000608040075b4 */ /* 0x0001e40008019000 */
[----:B0-----:R-:W-:Y:S01]  /*11920*/  NOP ;  /* 0x0000000000007918 */ /* 0x001fe20000000000 */
.L_x_5841:
[----:B------:R-:W-:Y:S05]  /*11930*/  BSYNC B2 ;  /* 0x0000000000027941 */ /* 0x000fea0003800000 */
.L_x_5840:
[----:B------:R-:W2:Y:S04]  /*11940*/  LDL.LU R2, [R1+0x18] ;  /* 0x0000180001027983 */ /* 0x000ea80000300800 */
[----:B------:R0:W-:Y:S04]  /*11950*/  STL [R1], R13 ;  /* 0x0000000d01007387 */ /* 0x0001e80000100800 */
[----:B------:R0:W-:Y:S02]  /*11960*/  STL [R1+0x8], R15 ;  /* 0x0000080f01007387 */ /* 0x0001e40000100800 */
[----:B0-2---:R-:W-:-:S07]  /*11970*/  VIADD R6, R2, 0xfffffffd ;  /* 0xfffffffd02067836 */ /* 0x005fce0000000000 */
.L_x_5839:
[----:B------:R-:W-:Y:S05]  /*11980*/  BSYNC B1 ;  /* 0x0000000000017941 */ /* 0x000fea0003800000 */
.L_x_5838:
[----:B------:R-:W-:-:S05]  /*11990*/  IMAD.MOV R14, RZ, RZ, -R14 ;  /* 0x000000ffff0e7224 */ /* 0x000fca00078e0a0e */
[----:B------:R-:W-:-:S13]  /*119a0*/  ISETP.NE.AND P0, PT, R7, R14, PT ;  /* 0x0000000e0700720c */ /* 0x000fda0003f05270 */
[----:B------:R-:W-:Y:S05]  /*119b0*/  @!P0 BRA `(.L_x_5837) ;  /* 0x0000000c00e08947 */ /* 0x000fea0003800000 */
[----:B------:R-:W-:-:S07]  /*119c0*/  IMAD.MOV.U32 R10, RZ, RZ, R5 ;  /* 0x000000ffff0a7224 */ /* 0x000fce00078e0005 */
.L_x_5861:
        /* <DEDUP_REMOVED lines=33> */
.L_x_5849:
[----:B------:R-:W1:Y:S01]  /*11be0*/  S2R R3, SR_CgaCtaId ;  /* 0x0000000000037919 */ /* 0x000e620000008800 */
[----:B------:R-:W-:-:S04]  /*11bf0*/  MOV R2, 0x400 ;  /* 0x0000040000027802 */ /* 0x000fc80000000f00 */
[----:B-1----:R-:W-:Y:S02]  /*11c00*/  LEA R2, R3, R2, 0x18 ;  /* 0x0000000203027211 */ /* 0x002fe400078ec0ff */
[----:B------:R-:W-:-:S03]  /*11c10*/  SHF.L.U32 R3, R8, 0x1f, RZ ;  /* 0x0000001f08037819 */ /* 0x000fc600000006ff */
[----:B------:R-:W-:-:S04]  /*11c20*/  IMAD R2, R7, 0x8, R2 ;  /* 0x0000000807027824 */ /* 0x000fc800078e0202 */
[----:B------:R-:W1:Y:S02]  /*11c30*/  SYNCS.PHASECHK.TRANS64.TRYWAIT P0, [R2+URZ+0x34840], R3 ;  /* 0x03484003020075a7 */ /* 0x000e64000800017f */
[----:B-1----:R-:W-:Y:S05]  /*11c40*/  @!P0 BRA `(.L_x_5850) ;  /* 0x0000002400088947 */ /* 0x002fea0003800000 */
.L_x_5906:
        /* <DEDUP_REMOVED lines=11> */
.L_x_5851:
[----:B------:R-:W2:Y:S01]  /*11d00*/  LDL R15, [R1+0x4] ;  /* 0x00000400010f7983 */ /* 0x000ea20000100800 */
[----:B------:R-:W-:-:S03]  /*11d10*/  MOV R13, 0x400 ;  /* 0x00000400000d7802 */ /* 0x000fc60000000f00 */
[----:B-1----:R-:W3:Y:S04]  /*11d20*/  LDL.LU R3, [R1+0x8] ;  /* 0x0000080001037983 */ /* 0x002ee80000300800 */
        /* <DEDUP_REMOVED lines=30> */
.L_x_5907:
        /* <DEDUP_REMOVED lines=8> */
.L_x_5853:
        /* <DEDUP_REMOVED lines=23> */
[----:B------:R-:W-:-:S03]  /*12100*/  UIADD3 UR14, UR6, 0x5c00, URZ ;  /* 0x00005c00060e7890 */ /* 0x000fc6000fffe03f */
[----:B------:R-:W-:-:S04]  /*12110*/  UMOV UR6, 0x0 ;  /* 0x0000000000067882 */ /* 0x000fc80000000000 */
[----:B------:R1:W-:Y:S02]  /*12120*/  UTMALDG.4D [UR8], [UR4], desc[UR6] ;  /* 0x00000608040075b4 */ /* 0x0003e40008019000 */
[----:B-1----:R-:W-:Y:S01]  /*12130*/  UMOV UR8, UR14 ;  /* 0x0000000e00087c82 */ /* 0x002fe20008000000 */
[----:B------:R-:W-:Y:S02]  /*12140*/  UMOV UR10, UR15 ;  /* 0x0000000f000a7c82 */ /* 0x000fe40008000000 */
[----:B------:R0:W-:Y:S02]  /*12150*/  UTMALDG.4D [UR8], [UR4], desc[UR6] ;  /* 0x00000608040075b4 */ /* 0x0001e40008019000 */
[----:B0-----:R-:W-:Y:S01]  /*12160*/  NOP ;  /* 0x0000000000007918 */ /* 0x001fe20000000000 */
.L_x_5848:
[----:B------:R-:W-:Y:S05]  /*12170*/  BSYNC B1 ;  /* 0x0000000000017941 */ /* 0x000fea0003800000 */
.L_x_5847:
        /* <DEDUP_REMOVED lines=10> */
[----:B------:R-:W-:Y:S02]  /*12220*/  IADD3 R9, R6, -0x1, RZ ;  /* 0xffffffff06097810 */ /* 0x000fe40007ffe0ff */
        /* <DEDUP_REMOVED lines=21> */
.L_x_5856:
[----:B------:R-:W2:Y:S01]  /*12380*/  S2R R3, SR_CgaCtaId ;  /* 0x0000000000037919 */ /* 0x000ea20000008800 */
[----:B------:R-:W-:-:S04]  /*12390*/  MOV R2, 0x400 ;  /* 0x0000040000027802 */ /* 0x000fc80000000f00 */
[----:B--2---:R-:W-:Y:S02]  /*123a0*/  LEA R2, R3, R2, 0x18 ;  /* 0x0000000203027211 */ /* 0x004fe400078ec0ff */
[----:B------:R-:W-:-:S03]  /*123b0*/  SHF.L.U32 R3, R13, 0x1f, RZ ;  /* 0x0000001f0d037819 */ /* 0x000fc600000006ff */
[----:B------:R-:W-:-:S04]  /*123c0*/  IMAD R2, R14, 0x8, R2 ;  /* 0x000000080e027824 */ /* 0x000fc800078e0202 */
[----:B------:R-:W2:Y:S02]  /*123d0*/  SYNCS.PHASECHK.TRANS64.TRYWAIT P0, [R2+URZ+0x34840], R3 ;  /* 0x03484003020075a7 */ /* 0x000ea4000800017f */
[----:B--2---:R-:W-:Y:S05]  /*123e0*/  @!P0 BRA `(.L_x_5857) ;  /* 0x0000001c00488947 */ /* 0x004fea0003800000 */
.L_x_5908:
        /* <DEDUP_REMOVED lines=11> */
.L_x_5858:
        /* <DEDUP_REMOVED lines=24> */
[----:B------:R-:W-:Y:S01]  /*12620*/  UIADD3 UR15, UR8, 0x23c00, URZ ;  /* 0x00023c00080f7890 */ /* 0x000fe2000fffe03f */
[----:B------:R-:W-:-:S04]  /*12630*/  IMAD R2, R7, 0x8, R2 ;  /* 0x0000000807027824 */ /* 0x000fc800078e0202 */
[----:B------:R-:W-:Y:S02]  /*12640*/  UMOV UR8, UR14 ;  /* 0x0000000e00087c82 */ /* 0x000fe40008000000 */
[----:B------:R0:W-:Y:S02]  /*12650*/  UTMALDG.4D [UR8], [UR4], desc[UR6] ;  /* 0x00000608040075b4 */ /* 0x0001e40008019000 */
[----:B0-----:R-:W-:Y:S01]  /*12660*/  UMOV UR8, UR15 ;  /* 0x0000000f00087c82 */ /* 0x001fe20008000000 */
[----:B------:R-:W-:Y:S02]  /*12670*/  UMOV UR10, UR16 ;  /* 0x00000010000a7c82 */ /* 0x000fe40008000000 */
[----:B------:R0:W-:Y:S01]  /*12680*/  UTMALDG.4D [UR8], [UR4], desc[UR6] ;  /* 0x00000608040075b4 */ /* 0x0001e20008019000 */
[----:B------:R-:W1:Y:S02]  /*12690*/  SYNCS.PHASECHK.TRANS64.TRYWAIT P1, [R2+URZ+0x60], R8 ;  /* 0x00006008020075a7 */ /* 0x000e64000802017f */
[----:B01----:R-:W-:Y:S05]  /*126a0*/  @!P1 BRA `(.L_x_5859) ;  /* 0x0000001800ac9947 */ /* 0x003fea0003800000 */
.L_x_5909:
[----:B------:R-:W-:Y:S05]  /*126b0*/  @P0 BRA `(.L_x_5860) ;  /* 0x00000000001c0947 */ /* 0x000fea0003800000 */
[----:B------:R-:W1:Y:S02]  /*126c0*/  S2R R3, SR_TID.X ;  /* 0x0000000000037919 */ /* 0x000e640000002100 */
[----:B-1----:R-:W-:-:S04]  /*126d0*/  LOP3.LUT R3, R3, 0x1f, RZ, 0xc0, !PT ;  /* 0x0000001f03037812 */ /* 0x002fc800078ec0ff */
[----:B------:R-:W-:Y:S02]  /*126e0*/  ISETP.NE.AND P1, PT, R3, RZ, PT ;  /* 0x000000ff0300720c */ /* 0x000fe40003f25270 */
[----:B------:R-:W-:-:S04]  /*126f0*/  MOV R3, 0xb000 ;  /* 0x0000b00000037802 */ /* 0x000fc80000000f00 */
[----:B------:R1:W-:Y:S07]  /*12700*/  SYNCS.ARRIVE.TRANS64 RZ, [R2+URZ+0x50], R3 ;  /* 0x0000500302ff79a7 */ /* 0x0003ee000800003f */
[----:B------:R-:W-:Y:S05]  /*12710*/  @!P1 BRA `(.L_x_5860) ;  /* 0x0000000000049947 */ /* 0x000fea0003800000 */
[----:B------:R-:W-:Y:S01]  /*12720*/  BPT.TRAP 0x1 ;  /* 0x000000040000795c */ /* 0x000fe20000300000 */
.L_x_5860:
        /* <DEDUP_REMOVED lines=26> */
[----:B------:R-:W-:Y:S02]  /*128d0*/  UMOV UR10, UR15 ;  /* 0x0000000f000a7c82 */ /* 0x000fe40008000000 */
[----:B------:R1:W-:Y:S02]  /*128e0*/  UTMALDG.4D [UR8], [UR4], desc[UR6] ;  /* 0x00000608040075b4 */ /* 0x0003e40008019000 */
[----:B-1----:R-:W-:Y:S01]  /*128f0*/  NOP ;  /* 0x0000000000007918 */ /* 0x002fe20000000000 */
.L_x_5855:
[----:B------:R-:W-:Y:S05]  /*12900*/  BSYNC B1 ;  /* 0x0000000000017941 */ /* 0x000fea0003800000 */
.L_x_5854:
[C---:B------:R-:W-:Y:S01]  /*12910*/  ISETP.GT.AND P0, PT, R6.reuse, 0x1, PT ;  /* 0x000000010600780c */ /* 0x040fe20003f04270 */
[----:B------:R-:W-:-:S12]  /*12920*/  VIADD R6, R6, 0xfffffffe ;  /* 0xfffffffe06067836 */ /* 0x000fd80000000000 */
[----:B------:R-:W-:Y:S05]  /*12930*/  @P0 BRA `(.L_x_5861) ;  /* 0xfffffff000240947 */ /* 0x000fea000383ffff */
.L_x_5837:
[----:B------:R-:W-:Y:S05]  /*12940*/  BSYNC B0 ;  /* 0x0000000000007941 */ /* 0x000fea0003800000 */
.L_x_5836:
        /* <DEDUP_REMOVED lines=18> */
.L_x_5863:
[----:B------:R-:W-:Y:S05]  /*12a70*/  BSYNC B0 ;  /* 0x0000000000007941 */ /* 0x000fea0003800000 */
.L_x_5862:
        /* <DEDUP_REMOVED lines=11> */
.L_x_5910:
        /* <DEDUP_REMOVED lines=11> */
.L_x_5867:
        /* <DEDUP_REMOVED lines=24> */
[----:B-1----:R-:W-:Y:S01]  /*12d60*/  UMOV UR8, UR14 ;  /* 0x0000000e00087c82 */ /* 0x002fe20008000000 */
[----:B------:R-:W-:Y:S02]  /*12d70*/  UMOV UR10, UR15 ;  /* 0x0000000f000a7c82 */ /* 0x000fe40008000000 */
[----:B------:R1:W-:Y:S02]  /*12d80*/  UTMALDG.4D [UR8], [UR4], desc[UR6] ;  /* 0x00000608040075b4 */ /* 0x0003e40008019000 */
[----:B-1----:R-:W-:Y:S01]  /*12d90*/  NOP ;  /* 0x0000000000007918 */ /* 0x002fe20000000000 */
.L_x_5865:
[----:B------:R-:W-:Y:S05]  /*12da0*/  BSYNC B0 ;  /* 0x0000000000007941 */ /* 0x000fea0003800000 */
.L_x_5864:
        /* <DEDUP_REMOVED lines=9> */
.L_x_5822:
[----:B------:R-:W-:Y:S05]  /*12e40*/  BSYNC B6 ;  /* 0x0000000000067941 */ /* 0x000fea0003800000 */
.L_x_5820:
[----:B------:R-:W-:-:S03]  /*12e50*/  UMOV UR4, 0xffffffff ;  /* 0xffffffff00047882 */ /* 0x000fc60000000000 */
[----:B------:R-:W-:Y:S05]  /*12e60*/  BRA.DIV UR4, `(.L_x_5868) ;  /* 0x0000001204e47947 */ /* 0x000fea000b800000 */
[----:B------:R2:W3:Y:S04]  /*12e70*/  SHFL.IDX PT, R4, R16, RZ, 0x1f ;  /* 0x00001fff10047589 */ /* 0x0004e800000e0000 */
[----:B------:R2:W4:Y:S02]  /*12e80*/  SHFL.IDX PT, R5, R16, 0x1, 0x1f ;  /* 0x00201f0010057f89 */ /* 0x00052400000e0000 */
.L_x_5914:
[----:B01----:R-:W0:Y:S01]  /*12e90*/  S2R R0, SR_TID.X ;  /* 0x0000000000007919 */ /* 0x003e220000002100 */
[----:B------:R-:W-:Y:S01]  /*12ea0*/  ULDC UR4, c[0x0][0xc14] ;  /* 0x0003050000047ab9 */ /* 0x000fe20000000800 */
[----:B------:R-:W-:Y:S01]  /*12eb0*/  BSSY B0, `(.L_x_5869) ;  /* 0x000000c000007945 */ /* 0x000fe20003800000 */
[----:B------:R-:W-:Y:S02]  /*12ec0*/  MOV R3, RZ ;  /* 0x000000ff00037202 */ /* 0x000fe40000000f00 */
        /* <DEDUP_REMOVED lines=10> */
.L_x_5870:
[----:B------:R-:W-:Y:S05]  /*12f70*/  BSYNC B0 ;  /* 0x0000000000007941 */ /* 0x000fea0003800000 */
.L_x_5869:
        /* <DEDUP_REMOVED lines=23> */
.L_x_5922:
[----:B------:R-:W-:Y:S02]  /*130f0*/  ULDC UR4, c[0x0][0xc10] ;  /* 0x0003040000047ab9 */ /* 0x000fe40000000800 */
[----:B--2---:R-:W-:-:S04]  /*13100*/  IMAD.U32 R16, RZ, RZ, UR4 ;  /* 0x00000004ff107e24 */ /* 0x004fc8000f8e00ff */
[----:B-1----:R-:W-:-:S04]  /*13110*/  IMAD R6, R14, R16, RZ ;  /* 0x000000100e067224 */ /* 0x002fc800078e02ff */
[----:B----4-:R-:W-:-:S05]  /*13120*/  IMAD.IADD R5, R5, 0x1, R6 ;  /* 0x0000000105057824 */ /* 0x010fca00078e0206 */
[----:B---3--:R-:W-:-:S13]  /*13130*/  ISETP.GT.AND P0, PT, R5, R4, PT ;  /* 0x000000040500720c */ /* 0x008fda0003f04270 */
[----:B------:R-:W-:Y:S05]  /*13140*/  @P0 BRA `(.L_x_5872) ;  /* 0x0000000000b80947 */ /* 0x000fea0003800000 */
[----:B------:R-:W1:Y:S02]  /*13150*/  LDC R0, c[0x0][0xc14] ;  /* 0x00030500ff007b82 */ /* 0x000e640000000800 */
.L_x_5877:
        /* <DEDUP_REMOVED lines=15> */
.L_x_5875:
[----:B------:R-:W-:Y:S05]  /*13250*/  BSYNC B0 ;  /* 0x0000000000007941 */ /* 0x000fea0003800000 */
.L_x_5874:
        /* <DEDUP_REMOVED lines=23> */
.L_x_5930:
[----:B------:R-:W-:Y:S02]  /*133d0*/  ULDC UR4, c[0x0][0xc10] ;  /* 0x0003040000047ab9 */ /* 0x000fe40000000800 */
[----:B------:R-:W-:-:S05]  /*133e0*/  MOV R16, UR4 ;  /* 0x0000000400107c02 */ /* 0x000fca0008000f00 */
[----:B-1----:R-:W-:-:S04]  /*133f0*/  IMAD R6, R14, R16, RZ ;  /* 0x000000100e067224 */ /* 0x002fc800078e02ff */
[----:B------:R-:W-:-:S05]  /*13400*/  IMAD.IADD R5, R6, 0x1, R5 ;  /* 0x0000000106057824 */ /* 0x000fca00078e0205 */
[----:B------:R-:W-:-:S13]  /*13410*/  ISETP.GT.AND P0, PT, R5, R4, PT ;  /* 0x000000040500720c */ /* 0x000fda0003f04270 */
[----:B------:R-:W-:Y:S05]  /*13420*/  @!P0 BRA `(.L_x_5877) ;  /* 0xfffffffc004c8947 */ /* 0x000fea000383ffff */
.L_x_5872:
        /* <DEDUP_REMOVED lines=8> */
.L_x_5934:
[----:B------:R-:W-:Y:S01]  /*134b0*/  ISETP.NE.AND P0, PT, R7, RZ, PT ;  /* 0x000000ff0700720c */ /* 0x000fe20003f05270 */
[----:B------:R-:W-:-:S12]  /*134c0*/  IMAD.MOV.U32 R14, RZ, RZ, RZ ;  /* 0x000000ffff0e7224 */ /* 0x000fd800078e00ff */
[----:B------:R-:W-:Y:S05]  /*134d0*/  @!P0 BRA `(.L_x_5879) ;  /* 0x0000000000108947 */ /* 0x000fea0003800000 */
[----:B------:R-:W-:Y:S01]  /*134e0*/  UMOV UR4, 0xffffffff ;  /* 0xffffffff00047882 */ /* 0x000fe20000000000 */
[----:B------:R-:W-:Y:S02]  /*134f0*/  VIADD R12, R5, 0xffffffff ;  /* 0xffffffff050c7836 */ /* 0x000fe40000000000 */
[----:B------:R-:W-:Y:S05]  /*13500*/  BRA.DIV UR4, `(.L_x_5880) ;  /* 0x0000001604707947 */ /* 0x000fea000b800000 */
[----:B------:R3:W4:Y:S02]  /*13510*/  SHFL.IDX PT, R14, R2, R12, 0x1f ;  /* 0x00001f0c020e7589 */ /* 0x00072400000e0000 */
.L_x_5879:
        /* <DEDUP_REMOVED lines=12> */
[----:B------:R-:W-:Y:S01]  /*135e0*/  IMAD.HI.U32 R3, R3, R11, R2 ;  /* 0x0000000b03037227 */ /* 0x000fe200078e0002 */
[----:B------:R-:W-:-:S04]  /*135f0*/  IADD3 R2, R4, -R16, RZ ;  /* 0x8000001004027210 */ /* 0x000fc80007ffe0ff */
        /* <DEDUP_REMOVED lines=17> */
.L_x_5873:
[----:B------:R-:W-:Y:S01]  /*13710*/  UMOV UR4, URZ ;  /* 0x0000003f00047c82 */ /* 0x000fe20008000000 */
[----:B------:R-:W-:Y:S01]  /*13720*/  UMOV UR5, URZ ;  /* 0x0000003f00057c82 */ /* 0x000fe20008000000 */
[----:B------:R-:W-:Y:S01]  /*13730*/  ULDC UR6, c[0x0][0xc14] ;  /* 0x0003050000067ab9 */ /* 0x000fe20000000800 */
[----:B------:R-:W-:Y:S02]  /*13740*/  IMAD.MOV.U32 R16, RZ, RZ, R4 ;  /* 0x000000ffff107224 */ /* 0x000fe400078e0004 */
[----:B------:R-:W-:Y:S02]  /*13750*/  IMAD.U32 R17, RZ, RZ, UR4 ;  /* 0x00000004ff117e24 */ /* 0x000fe4000f8e00ff */
[----:B------:R-:W-:Y:S02]  /*13760*/  IMAD.U32 R18, RZ, RZ, UR5 ;  /* 0x00000005ff127e24 */ /* 0x000fe4000f8e00ff */
[----:B------:R-:W-:-:S07]  /*13770*/  IMAD.U32 R19, RZ, RZ, UR6 ;  /* 0x00000006ff137e24 */ /* 0x000fce000f8e00ff */
.L_x_5881:
        /* <DEDUP_REMOVED lines=12> */
.L_x_5818:
        /* <DEDUP_REMOVED lines=12> */
.L_x_5937:
[----:B------:R-:W-:Y:S05]  /*13900*/  BSYNC B0 ;  /* 0x0000000000007941 */ /* 0x000fea0003800000 */
.L_x_5883:
[----:B------:R-:W-:-:S03]  /*13910*/  UMOV UR4, 0xffffffff ;  /* 0xffffffff00047882 */ /* 0x000fc60000000000 */
[----:B------:R-:W-:Y:S05]  /*13920*/  BRA.DIV UR4, `(.L_x_5885) ;  /* 0x0000001204a07947 */ /* 0x000fea000b800000 */
[----:B------:R-:W1:Y:S02]  /*13930*/  S2R R2, SR_TID.X ;  /* 0x0000000000027919 */ /* 0x000e640000002100 */
[----:B-1----:R-:W-:-:S04]  /*13940*/  SHF.R.U32.HI R2, RZ, 0x5, R2 ;  /* 0x00000005ff027819 */ /* 0x002fc80000011602 */
[----:B------:R-:W-:-:S05]  /*13950*/  LOP3.LUT R2, R2, 0x3, RZ, 0xc0, !PT ;  /* 0x0000000302027812 */ /* 0x000fca00078ec0ff */
[----:B------:R1:W2:Y:S02]  /*13960*/  SHFL.IDX PT, R14, R2, RZ, 0x1f ;  /* 0x00001fff020e7589 */ /* 0x0002a400000e0000 */
.L_x_5940:
[----:B--2---:R-:W-:Y:S01]  /*13970*/  ISETP.NE.AND P0, PT, R14, RZ, PT ;  /* 0x000000ff0e00720c */ /* 0x004fe20003f05270 */
[----:B------:R-:W-:-:S12]  /*13980*/  BSSY B0, `(.L_x_5886) ;  /* 0x0000027000007945 */ /* 0x000fd80003800000 */
[----:B------:R-:W-:Y:S05]  /*13990*/  @P0 BRA `(.L_x_5887) ;  /* 0x0000000000940947 */ /* 0x000fea0003800000 */
[----:B------:R-:W-:-:S03]  /*139a0*/  UMOV UR4, 0xffffffff ;  /* 0xffffffff00047882 */ /* 0x000fc60000000000 */
[----:B------:R-:W-:Y:S05]  /*139b0*/  BRA.DIV UR4, `(.L_x_5888) ;  /* 0x0000001204b07947 */ /* 0x000fea000b800000 */
[----:B------:R-:W-:-:S13]  /*139c0*/  ELECT P6, URZ, PT ;  /* 0x00000000003f782f */ /* 0x000fda00038c0000 */
.L_x_5943:
[----:B------:R-:W-:Y:S05]  /*139d0*/  @!P6 BRA `(.L_x_5887) ;  /* 0x000000000084e947 */ /* 0x000fea0003800000 */
[----:B-1----:R-:W2:Y:S02]  /*139e0*/  LDL.LU R2, [R1+0x30] ;  /* 0x0000300001027983 */ /* 0x002ea40000300800 */
[----:B--2---:R-:W-:-:S04]  /*139f0*/  LOP3.LUT R2, R2, 0x2, RZ, 0xfc, !PT ;  /* 0x0000000202027812 */ /* 0x004fc800078efcff */
[----:B------:R-:W-:-:S13]  /*13a00*/  ISETP.NE.AND P2, PT, R2, 0x3, PT ;  /* 0x000000030200780c */ /* 0x000fda0003f45270 */
[----:B------:R-:W-:Y:S05]  /*13a10*/  @!P2 BRA `(.L_x_5889) ;  /* 0x000000000004a947 */ /* 0x000fea0003800000 */
[----:B------:R-:W-:Y:S01]  /*13a20*/  BPT.TRAP 0x1 ;  /* 0x000000040000795c */ /* 0x000fe20000300000 */
.L_x_5889:
[----:B0-----:R-:W2:Y:S04]  /*13a30*/  LDL R3, [R1] ;  /* 0x0000000001037983 */ /* 0x001ea80000100800 */
[----:B------:R-:W3:Y:S01]  /*13a40*/  LDL.LU R7, [R1+0x8] ;  /* 0x0000080001077983 */ /* 0x000ee20000300800 */
[----:B------:R-:W-:-:S05]  /*13a50*/  VIADD R2, R0, 0x34840 ;  /* 0x0003484000027836 */ /* 0x000fca0000000000 */
[C---:B--2---:R-:W-:Y:S01]  /*13a60*/  LEA R6, R3.reuse, R2, 0x3 ;  /* 0x0000000203067211 */ /* 0x044fe200078e18ff */
        /* <DEDUP_REMOVED lines=10> */
.L_x_5944:
[----:B------:R-:W1:Y:S02]  /*13b10*/  SYNCS.PHASECHK.TRANS64.TRYWAIT P0, [R7+URZ], R2 ;  /* 0x00000002070075a7 */ /* 0x000e64000800017f */
[----:B-1----:R-:W-:Y:S05]  /*13b20*/  @!P0 BRA `(.L_x_5891) ;  /* 0x0000001000888947 */ /* 0x002fea0003800000 */
.L_x_5945:
[----:B------:R-:W-:Y:S05]  /*13b30*/  @!P2 BRA `(.L_x_5892) ;  /* 0x000000000004a947 */ /* 0x000fea0003800000 */
[----:B------:R-:W-:Y:S01]  /*13b40*/  BPT.TRAP 0x1 ;  /* 0x000000040000795c */ /* 0x000fe20000300000 */
.L_x_5892:
[----:B------:R-:W2:Y:S01]  /*13b50*/  LDL.LU R4, [R1] ;  /* 0x0000000001047983 */ /* 0x000ea20000300800 */
[----:B------:R-:W-:-:S04]  /*13b60*/  VIADD R0, R0, 0x34860 ;  /* 0x0003486000007836 */ /* 0x000fc80000000000 */
[----:B--2---:R-:W-:-:S04]  /*13b70*/  IMAD R4, R4, 0x8, R0 ;  /* 0x0000000804047824 */ /* 0x004fc800078e0200 */
[----:B------:R-:W2:Y:S02]  /*13b80*/  SYNCS.PHASECHK.TRANS64.TRYWAIT P0, [R4+URZ], R5 ;  /* 0x00000005040075a7 */ /* 0x000ea4000800017f */
[----:B--2---:R-:W-:Y:S05]  /*13b90*/  @!P0 BRA `(.L_x_5893) ;  /* 0x0000001000808947 */ /* 0x004fea0003800000 */
.L_x_5946:
[----:B------:R-:W-:-:S07]  /*13ba0*/  IMAD R3, R3, 0x8, R0 ;  /* 0x0000000803037824 */ /* 0x000fce00078e0200 */
.L_x_5894:
[----:B---3--:R3:W4:Y:S02]  /*13bb0*/  SYNCS.PHASECHK.TRANS64.TRYWAIT P0, [R3+URZ], R2 ;  /* 0x00000002030075a7 */ /* 0x008724000800017f */
[----:B----4-:R-:W-:Y:S05]  /*13bc0*/  @!P0 NANOSLEEP.SYNCS 0x989680 ;  /* 0x009896800000895d */ /* 0x010fea0003900000 */
[----:B------:R-:W4:Y:S02]  /*13bd0*/  @!P0 SYNCS.PHASECHK.TRANS64 P0, [R3+URZ], R2 ;  /* 0x00000002030085a7 */ /* 0x000f24000800007f */
[----:B----4-:R-:W-:Y:S05]  /*13be0*/  @!P0 BRA `(.L_x_5894) ;  /* 0xfffffffc00f08947 */ /* 0x010fea000383ffff */
.L_x_5887:
[----:B------:R-:W-:Y:S05]  /*13bf0*/  BSYNC B0 ;  /* 0x0000000000007941 */ /* 0x000fea0003800000 */
.L_x_5886:
[----:B------:R-:W-:Y:S05]  /*13c00*/  EXIT ;  /* 0x000000000000794d */ /* 0x000fea0003800000 */
.L_x_5772:
[----:B0-----:R0:W1:Y:S02]  /*13c10*/  SYNCS.PHASECHK.TRANS64.TRYWAIT P1, [R0+URZ+0x34800], R3 ;  /* 0x03480003000075a7 */ /* 0x001064000802017f */
[----:B-1----:R-:W-:Y:S05]  /*13c20*/  @!P1 NANOSLEEP.SYNCS 0x989680 ;  /* 0x009896800000995d */ /* 0x002fea0003900000 */
[----:B------:R-:W1:Y:S02]  /*13c30*/  @!P1 SYNCS.PHASECHK.TRANS64 P1, [R0+URZ+0x34800], R3 ;  /* 0x03480003000095a7 */ /* 0x000e64000802007f */
[----:B-1----:R-:W-:Y:S05]  /*13c40*/  @!P1 BRA `(.L_x_5772) ;  /* 0xfffffffc00f09947 */ /* 0x002fea000383ffff */
[----:B------:R-:W-:Y:S05]  /*13c50*/  BRA `(.L_x_5895) ;  /* 0xfffffed800447947 */ /* 0x000fea000383ffff */
.L_x_5776:
[----:B-1----:R1:W2:Y:S02]  /*13c60*/  SYNCS.PHASECHK.TRANS64.TRYWAIT P2, [R10+URZ+0x34830], R3 ;  /* 0x034830030a0075a7 */ /* 0x0022a4000804017f */
[----:B--2---:R-:W-:Y:S05]  /*13c70*/  @!P2 NANOSLEEP.SYNCS 0x989680 ;  /* 0x009896800000a95d */ /* 0x004fea0003900000 */
[----:B------:R-:W2:Y:S02]  /*13c80*/  @!P2 SYNCS.PHASECHK.TRANS64 P2, [R10+URZ+0x34830], R3 ;  /* 0x034830030a00a5a7 */ /* 0x000ea4000804007f */
[----:B--2---:R-:W-:Y:S05]  /*13c90*/  @!P2 BRA `(.L_x_5776) ;  /* 0xfffffffc00f0a947 */ /* 0x004fea000383ffff */
[----:B------:R-:W-:Y:S05]  /*13ca0*/  BRA `(.L_x_5775) ;  /* 0xfffffed800687947 */ /* 0x000fea000383ffff */
.L_x_5781:
[----:B-1----:R1:W2:Y:S02]  /*13cb0*/  SYNCS.PHASECHK.TRANS64.TRYWAIT P2, [R0+URZ+0x34830], R21 ;  /* 0x03483015000075a7 */ /* 0x0022a4000804017f */
[----:B--2---:R-:W-:Y:S05]  /*13cc0*/  @!P2 NANOSLEEP.SYNCS 0x989680 ;  /* 0x009896800000a95d */ /* 0x004fea0003900000 */
[----:B------:R-:W2:Y:S02]  /*13cd0*/  @!P2 SYNCS.PHASECHK.TRANS64 P2, [R0+URZ+0x34830], R21 ;  /* 0x034830150000a5a7 */ /* 0x000ea4000804007f */
[----:B--2---:R-:W-:Y:S05]  /*13ce0*/  @!P2 BRA `(.L_x_5781) ;  /* 0xfffffffc00f0a947 */ /* 0x004fea000383ffff */
[----:B------:R-:W-:Y:S05]  /*13cf0*/  BRA `(.L_x_5778) ;  /* 0xffffff34001c7947 */ /* 0x000fea000383ffff */
.L_x_5785:
[----:B-1----:R-:W-:-:S04]  /*13d00*/  IMAD.U32 R15, RZ, RZ, UR6 ;  /* 0x00000006ff0f7e24 */ /* 0x002fc8000f8e00ff */
[----:B------:R1:W2:Y:S03]  /*13d10*/  SYNCS.PHASECHK.TRANS64.TRYWAIT P2, [R15+URZ+0x34850], R0 ;  /* 0x034850000f0075a7 */ /* 0x0002a6000804017f */
[----:B--2---:R-:W-:Y:S05]  /*13d20*/  @!P2 NANOSLEEP.SYNCS 0x989680 ;  /* 0x009896800000a95d */ /* 0x004fea0003900000 */
[----:B------:R-:W2:Y:S02]  /*13d30*/  @!P2 SYNCS.PHASECHK.TRANS64 P2, [R15+URZ+0x34850], R0 ;  /* 0x034850000f00a5a7 */ /* 0x000ea4000804007f */
[----:B--2---:R-:W-:Y:S05]  /*13d40*/  @!P2 BRA `(.L_x_5785) ;  /* 0xfffffffc00eca947 */ /* 0x004fea000383ffff */
[----:B------:R-:W-:Y:S05]  /*13d50*/  BRA `(.L_x_5782) ;  /* 0xffffff5800cc7947 */ /* 0x000fea000383ffff */
.L_x_5790:
[----:B-1----:R1:W2:Y:S02]  /*13d60*/  SYNCS.PHASECHK.TRANS64.TRYWAIT P0, [R8+URZ+0x34850], R3 ;  /* 0x03485003080075a7 */ /* 0x0022a4000800017f */
[----:B--2---:R-:W-:Y:S05]  /*13d70*/  @!P0 NANOSLEEP.SYNCS 0x989680 ;  /* 0x009896800000895d */ /* 0x004fea0003900000 */
[----:B------:R-:W2:Y:S02]  /*13d80*/  @!P0 SYNCS.PHASECHK.TRANS64 P0, [R8+URZ+0x34850], R3 ;  /* 0x03485003080085a7 */ /* 0x000ea4000800007f */
[----:B--2---:R-:W-:Y:S05]  /*13d90*/  @!P0 BRA `(.L_x_5790) ;  /* 0xfffffffc00f08947 */ /* 0x004fea000383ffff */
[----:B------:R-:W-:Y:S05]  /*13da0*/  BRA `(.L_x_5789) ;  /* 0xffffff8800707947 */ /* 0x000fea000383ffff */
.L_x_5828:
        /* <DEDUP_REMOVED lines=11> */
.L_x_5897:
[----:B------:R-:W-:Y:S05]  /*13e60*/  BSYNC B0 ;  /* 0x0000000000007941 */ /* 0x000fea0003800000 */
.L_x_5896:
[----:B------:R-:W-:Y:S05]  /*13e70*/  BRA `(.L_x_5898) ;  /* 0xffffffc800a47947 */ /* 0x000fea000383ffff */
.L_x_5829:
[----:B------:R-:W-:Y:S01]  /*13e80*/  BSSY B0, `(.L_x_5899) ;  /* 0x0000006000007945 */ /* 0x000fe20003800000 */
[----:B------:R-:W-:-:S07]  /*13e90*/  IMAD.MOV.U32 R15, RZ, RZ, -0x1 ;  /* 0xffffffffff0f7424 */ /* 0x000fce00078e00ff */
[----:B------:R-:W-:Y:S05]  /*13ea0*/  WARPSYNC.COLLECTIVE R15, `(.L_x_5900) ;  /* 0x000000000f0c7348 */ /* 0x000fea0003c00000 */
[----:B------:R-:W-:Y:S02]  /*13eb0*/  ELECT P6, UR62, PT ;  /* 0x00000000003e782f */ /* 0x000fe400038c0000 */
[----:B------:R-:W-:Y:S01]  /*13ec0*/  MOV R14, UR62 ;  /* 0x0000003e000e7c02 */ /* 0x000fe20008000f00 */
[----:B------:R-:W-:Y:S10]  /*13ed0*/  ENDCOLLECTIVE ;  /* 0x000000000000791b */ /* 0x000ff40003800000 */
.L_x_5900:
[----:B------:R-:W-:Y:S05]  /*13ee0*/  BSYNC B0 ;  /* 0x0000000000007941 */ /* 0x000fea0003800000 */
.L_x_5899:
[----:B------:R-:W-:Y:S05]  /*13ef0*/  BRA `(.L_x_5901) ;  /* 0xffffffc8009c7947 */ /* 0x000fea000383ffff */
.L_x_5832:
[----:B0-----:R0:W1:Y:S02]  /*13f00*/  SYNCS.PHASECHK.TRANS64.TRYWAIT P0, [R8+URZ+0x34840], R9 ;  /* 0x03484009080075a7 */ /* 0x001064000800017f */
[----:B-1----:R-:W-:Y:S05]  /*13f10*/  @!P0 NANOSLEEP.SYNCS 0x989680 ;  /* 0x009896800000895d */ /* 0x002fea0003900000 */
[----:B------:R-:W1:Y:S02]  /*13f20*/  @!P0 SYNCS.PHASECHK.TRANS64 P0, [R8+URZ+0x34840], R9 ;  /* 0x03484009080085a7 */ /* 0x000e64000800007f */
[----:B-1----:R-:W-:Y:S05]  /*13f30*/  @!P0 BRA `(.L_x_5832) ;  /* 0xfffffffc00f08947 */ /* 0x002fea000383ffff */
[----:B------:R-:W-:Y:S05]  /*13f40*/  BRA `(.L_x_5902) ;  /* 0xffffffcc00107947 */ /* 0x000fea000383ffff */
.L_x_5835:
        /* <DEDUP_REMOVED lines=8> */
.L_x_5843:
[----:B0-----:R0:W1:Y:S02]  /*13fd0*/  SYNCS.PHASECHK.TRANS64.TRYWAIT P0, [R2+URZ+0x34840], R3 ;  /* 0x03484003020075a7 */ /* 0x001064000800017f */
[----:B-1----:R-:W-:Y:S05]  /*13fe0*/  @!P0 NANOSLEEP.SYNCS 0x989680 ;  /* 0x009896800000895d */ /* 0x002fea0003900000 */
[----:B------:R-:W1:Y:S02]  /*13ff0*/  @!P0 SYNCS.PHASECHK.TRANS64 P0, [R2+URZ+0x34840], R3 ;  /* 0x03484003020085a7 */ /* 0x000e64000800007f */
[----:B-1----:R-:W-:Y:S05]  /*14000*/  @!P0 BRA `(.L_x_5843) ;  /* 0xfffffffc00f08947 */ /* 0x002fea000383ffff */
[----:B------:R-:W-:Y:S05]  /*14010*/  BRA `(.L_x_5904) ;  /* 0xffffffd000e47947 */ /* 0x000fea000383ffff */
.L_x_5845:
[----:B0-----:R0:W1:Y:S02]  /*14020*/  SYNCS.PHASECHK.TRANS64.TRYWAIT P0, [R3+URZ+0x60], R2 ;  /* 0x00006002030075a7 */ /* 0x001064000800017f */
[----:B-1----:R-:W-:Y:S05]  /*14030*/  @!P0 NANOSLEEP.SYNCS 0x989680 ;  /* 0x009896800000895d */ /* 0x002fea0003900000 */
[----:B------:R-:W1:Y:S02]  /*14040*/  @!P0 SYNCS.PHASECHK.TRANS64 P0, [R3+URZ+0x60], R2 ;  /* 0x00006002030085a7 */ /* 0x000e64000800007f */
[----:B-1----:R-:W-:Y:S05]  /*14050*/  @!P0 BRA `(.L_x_5845) ;  /* 0xfffffffc00f08947 */ /* 0x002fea000383ffff */
[----:B------:R-:W-:Y:S05]  /*14060*/  BRA `(.L_x_5905) ;  /* 0xffffffd400807947 */ /* 0x000fea000383ffff */
.L_x_5850:
[----:B-1----:R1:W2:Y:S02]  /*14070*/  SYNCS.PHASECHK.TRANS64.TRYWAIT P0, [R2+URZ+0x34840], R3 ;  /* 0x03484003020075a7 */ /* 0x0022a4000800017f */
[----:B--2---:R-:W-:Y:S05]  /*14080*/  @!P0 NANOSLEEP.SYNCS 0x989680 ;  /* 0x009896800000895d */ /* 0x004fea0003900000 */
[----:B------:R-:W2:Y:S02]  /*14090*/  @!P0 SYNCS.PHASECHK.TRANS64 P0, [R2+URZ+0x34840], R3 ;  /* 0x03484003020085a7 */ /* 0x000ea4000800007f */
[----:B--2---:R-:W-:Y:S05]  /*140a0*/  @!P0 BRA `(.L_x_5850) ;  /* 0xfffffffc00f08947 */ /* 0x004fea000383ffff */
[----:B------:R-:W-:Y:S05]  /*140b0*/  BRA `(.L_x_5906) ;  /* 0xffffffd800e47947 */ /* 0x000fea000383ffff */
.L_x_5852:
[----:B0-----:R0:W1:Y:S02]  /*140c0*/  SYNCS.PHASECHK.TRANS64.TRYWAIT P1, [R2+URZ+0x60], R3 ;  /* 0x00006003020075a7 */ /* 0x001064000802017f */
[----:B-1----:R-:W-:Y:S05]  /*140d0*/  @!P1 NANOSLEEP.SYNCS 0x989680 ;  /* 0x009896800000995d */ /* 0x002fea0003900000 */
[----:B------:R-:W1:Y:S02]  /*140e0*/  @!P1 SYNCS.PHASECHK.TRANS64 P1, [R2+URZ+0x60], R3 ;  /* 0x00006003020095a7 */ /* 0x000e64000802007f */
[----:B-1----:R-:W-:Y:S05]  /*140f0*/  @!P1 BRA `(.L_x_5852) ;  /* 0xfffffffc00f09947 */ /* 0x002fea000383ffff */
[----:B------:R-:W-:Y:S05]  /*14100*/  BRA `(.L_x_5907) ;  /* 0xffffffdc00807947 */ /* 0x000fea000383ffff */
.L_x_5857:
[----:B--2---:R2:W3:Y:S02]  /*14110*/  SYNCS.PHASECHK.TRANS64.TRYWAIT P0, [R2+URZ+0x34840], R3 ;  /* 0x03484003020075a7 */ /* 0x0044e4000800017f */
[----:B---3--:R-:W-:Y:S05]  /*14120*/  @!P0 NANOSLEEP.SYNCS 0x989680 ;  /* 0x009896800000895d */ /* 0x008fea0003900000 */
[----:B------:R-:W3:Y:S02]  /*14130*/  @!P0 SYNCS.PHASECHK.TRANS64 P0, [R2+URZ+0x34840], R3 ;  /* 0x03484003020085a7 */ /* 0x000ee4000800007f */
[----:B---3--:R-:W-:Y:S05]  /*14140*/  @!P0 BRA `(.L_x_5857) ;  /* 0xfffffffc00f08947 */ /* 0x008fea000383ffff */
[----:B------:R-:W-:Y:S05]  /*14150*/  BRA `(.L_x_5908) ;  /* 0xffffffe000a47947 */ /* 0x000fea000383ffff */
.L_x_5859:
[----:B0-----:R0:W1:Y:S02]  /*14160*/  SYNCS.PHASECHK.TRANS64.TRYWAIT P1, [R2+URZ+0x60], R8 ;  /* 0x00006008020075a7 */ /* 0x001064000802017f */
[----:B-1----:R-:W-:Y:S05]  /*14170*/  @!P1 NANOSLEEP.SYNCS 0x989680 ;  /* 0x009896800000995d */ /* 0x002fea0003900000 */
[----:B------:R-:W1:Y:S02]  /*14180*/  @!P1 SYNCS.PHASECHK.TRANS64 P1, [R2+URZ+0x60], R8 ;  /* 0x00006008020095a7 */ /* 0x000e64000802007f */
[----:B-1----:R-:W-:Y:S05]  /*14190*/  @!P1 BRA `(.L_x_5859) ;  /* 0xfffffffc00f09947 */ /* 0x002fea000383ffff */
[----:B------:R-:W-:Y:S05]  /*141a0*/  BRA `(.L_x_5909) ;  /* 0xffffffe400407947 */ /* 0x000fea000383ffff */
.L_x_5866:
[----:B-1----:R1:W2:Y:S02]  /*141b0*/  SYNCS.PHASECHK.TRANS64.TRYWAIT P0, [R3+URZ+0x34860], R0 ;  /* 0x03486000030075a7 */ /* 0x0022a4000800017f */
[----:B--2---:R-:W-:Y:S05]  /*141c0*/  @!P0 NANOSLEEP.SYNCS 0x989680 ;  /* 0x009896800000895d */ /* 0x004fea0003900000 */
[----:B------:R-:W2:Y:S02]  /*141d0*/  @!P0 SYNCS.PHASECHK.TRANS64 P0, [R3+URZ+0x34860], R0 ;  /* 0x03486000030085a7 */ /* 0x000ea4000800007f */
[----:B--2---:R-:W-:Y:S05]  /*141e0*/  @!P0 BRA `(.L_x_5866) ;  /* 0xfffffffc00f08947 */ /* 0x004fea000383ffff */
[----:B------:R-:W-:Y:S05]  /*141f0*/  BRA `(.L_x_5910) ;  /* 0xffffffe8004c7947 */ /* 0x000fea000383ffff */
.L_x_5868:
        /* <DEDUP_REMOVED lines=8> */
.L_x_5912:
[----:B------:R-:W-:Y:S05]  /*14280*/  BSYNC B0 ;  /* 0x0000000000007941 */ /* 0x000fea0003800000 */
.L_x_5911:
        /* <DEDUP_REMOVED lines=8> */
.L_x_5913:
[----:B------:R-:W-:Y:S01]  /*14310*/  IMAD.MOV.U32 R5, RZ, RZ, R14 ;  /* 0x000000ffff057224 */ /* 0x000fe200078e000e */
[----:B------:R-:W-:Y:S06]  /*14320*/  BRA `(.L_x_5914) ;  /* 0xffffffe800d87947 */ /* 0x000fec000383ffff */
.L_x_5871:
        /* <DEDUP_REMOVED lines=8> */
.L_x_5916:
[----:B------:R-:W-:Y:S05]  /*143b0*/  BSYNC B0 ;  /* 0x0000000000007941 */ /* 0x000fea0003800000 */
.L_x_5915:
        /* <DEDUP_REMOVED lines=10> */
.L_x_5917:
        /* <DEDUP_REMOVED lines=8> */
.L_x_5918:
        /* <DEDUP_REMOVED lines=8> */
.L_x_5919:
        /* <DEDUP_REMOVED lines=8> */
.L_x_5920:
        /* <DEDUP_REMOVED lines=8> */
.L_x_5921:
[----:B------:R-:W-:Y:S05]  /*14660*/  BRA `(.L_x_5922) ;  /* 0xffffffe800a07947 */ /* 0x000fea000383ffff */
.L_x_5876:
        /* <DEDUP_REMOVED lines=8> */
.L_x_5924:
[----:B------:R-:W-:Y:S05]  /*146f0*/  BSYNC B0 ;  /* 0x0000000000007941 */ /* 0x000fea0003800000 */
.L_x_5923:
[----:B------:R-:W-:Y:S01]  /*14700*/  ISETP.NE.AND P0, PT, R8, RZ, PT ;  /* 0x000000ff0800720c */ /* 0x000fe20003f05270 */
[----:B------:R-:W-:Y:S01]  /*14710*/  IMAD.MOV.U32 R11, RZ, RZ, RZ ;  /* 0x000000ffff0b7224 */ /* 0x000fe200078e00ff */
[----:B------:R-:W-:Y:S01]  /*14720*/  MOV R12, 0x2 ;  /* 0x00000002000c7802 */ /* 0x000fe20000000f00 */
[----:B------:R-:W-:Y:S01]  /*14730*/  IMAD.MOV.U32 R15, RZ, RZ, -0x1 ;  /* 0xffffffffff0f7424 */ /* 0x000fe200078e00ff */
[----:B------:R-:W-:Y:S02]  /*14740*/  SEL R14, R14, RZ, P0 ;  /* 0x000000ff0e0e7207 */ /* 0x000fe40000000000 */
[----:B------:R-:W-:-:S03]  /*14750*/  ISETP.GE.U32.AND P0, PT, R8, 0x2, PT ;  /* 0x000000020800780c */ /* 0x000fc60003f06070 */
[----:B------:R-:W-:-:S10]  /*14760*/  IMAD.IADD R13, R3, 0x1, R14 ;  /* 0x00000001030d7824 */ /* 0x000fd400078e020e */
[----:B------:R-:W-:Y:S05]  /*14770*/  WARPSYNC.COLLECTIVE R15, `(.L_x_5925) ;  /* 0x000000000f087348 */ /* 0x000fea0003c00000 */
[----:B------:R0:W1:Y:S02]  /*14780*/  SHFL.UP P6, R14, R13, R12, R11 ;  /* 0x0400000c0d0e7389 */ /* 0x00006400000c000b */
[----:B01----:R-:W-:Y:S01]  /*14790*/  ENDCOLLECTIVE ;  /* 0x000000000000791b */ /* 0x003fe20003800000 */
.L_x_5925:
        /* <DEDUP_REMOVED lines=8> */
.L_x_5926:
        /* <DEDUP_REMOVED lines=8> */
.L_x_5927:
        /* <DEDUP_REMOVED lines=8> */
.L_x_5928:
        /* <DEDUP_REMOVED lines=8> */
.L_x_5929:
[----:B------:R-:W-:Y:S05]  /*149a0*/  BRA `(.L_x_5930) ;  /* 0xffffffe800887947 */ /* 0x000fea000383ffff */
.L_x_5878:
[----:B------:R-:W-:Y:S01]  /*149b0*/  BSSY B0, `(.L_x_5931) ;  /* 0x0000006000007945 */ /* 0x000fe20003800000 */
[----:B------:R-:W-:Y:S02]  /*149c0*/  PLOP3.LUT P6, PT, P6, PT, PT, 0x8, 0x0 ;  /* 0x000000000000781c */ /* 0x000fe400037ce170 */
[----:B------:R-:W-:-:S11]  /*149d0*/  MOV R15, 0xffffffff ;  /* 0xffffffff000f7802 */ /* 0x000fd60000000f00 */
[----:B0-----:R-:W-:Y:S05]  /*149e0*/  WARPSYNC.COLLECTIVE R15, `(.L_x_5932) ;  /* 0x000000000f087348 */ /* 0x001fea0003c00000 */
[----:B------:R-:W-:Y:S01]  /*149f0*/  VOTE.ANY R14, PT, P6 ;  /* 0x00000000000e7806 */ /* 0x000fe200030e0100 */
[----:B0-----:R-:W-:Y:S06]  /*14a00*/  ENDCOLLECTIVE ;  /* 0x000000000000791b */ /* 0x001fec0003800000 */
.L_x_5932:
[----:B------:R-:W-:Y:S05]  /*14a10*/  BSYNC B0 ;  /* 0x0000000000007941 */ /* 0x000fea0003800000 */
.L_x_5931:
        /* <DEDUP_REMOVED lines=9> */
.L_x_5933:
[----:B------:R-:W-:Y:S01]  /*14ab0*/  IMAD.MOV.U32 R17, RZ, RZ, R14 ;  /* 0x000000ffff117224 */ /* 0x000fe200078e000e */
[----:B------:R-:W-:Y:S06]  /*14ac0*/  BRA `(.L_x_5934) ;  /* 0xffffffe800787947 */ /* 0x000fec000383ffff */
.L_x_5880:
[----:B------:R-:W-:Y:S01]  /*14ad0*/  BSSY B0, `(.L_x_5935) ;  /* 0x0000007000007945 */ /* 0x000fe20003800000 */
[----:B------:R-:W-:Y:S01]  /*14ae0*/  IMAD.MOV.U32 R13, RZ, RZ, R2 ;  /* 0x000000ffff0d7224 */ /* 0x000fe200078e0002 */
[----:B------:R-:W-:Y:S01]  /*14af0*/  MOV R11, 0x1f ;  /* 0x0000001f000b7802 */ /* 0x000fe20000000f00 */
[----:B------:R-:W-:-:S07]  /*14b00*/  IMAD.MOV.U32 R15, RZ, RZ, -0x1 ;  /* 0xffffffffff0f7424 */ /* 0x000fce00078e00ff */
[----:B012---:R-:W-:Y:S05]  /*14b10*/  WARPSYNC.COLLECTIVE R15, `(.L_x_5936) ;  /* 0x000000000f087348 */ /* 0x007fea0003c00000 */
[----:B------:R3:W4:Y:S02]  /*14b20*/  SHFL.IDX P6, R14, R13, R12, R11 ;  /* 0x0000000c0d0e7389 */ /* 0x00072400000c000b */
[----:B01234-:R-:W-:Y:S01]  /*14b30*/  ENDCOLLECTIVE ;  /* 0x000000000000791b */ /* 0x01ffe20003800000 */
.L_x_5936:
[----:B------:R-:W-:Y:S05]  /*14b40*/  BSYNC B0 ;  /* 0x0000000000007941 */ /* 0x000fea0003800000 */
.L_x_5935:
[----:B------:R-:W-:Y:S05]  /*14b50*/  BRA `(.L_x_5879) ;  /* 0xffffffe800707947 */ /* 0x000fea000383ffff */
.L_x_5884:
[----:B0-----:R0:W1:Y:S02]  /*14b60*/  SYNCS.PHASECHK.TRANS64.TRYWAIT P0, [R0+URZ+0x34820], R3 ;  /* 0x03482003000075a7 */ /* 0x001064000800017f */
[----:B-1----:R-:W-:Y:S05]  /*14b70*/  @!P0 NANOSLEEP.SYNCS 0x989680 ;  /* 0x009896800000895d */ /* 0x002fea0003900000 */
[----:B------:R-:W1:Y:S02]  /*14b80*/  @!P0 SYNCS.PHASECHK.TRANS64 P0, [R0+URZ+0x34820], R3 ;  /* 0x03482003000085a7 */ /* 0x000e64000800007f */
[----:B-1----:R-:W-:Y:S05]  /*14b90*/  @!P0 BRA `(.L_x_5884) ;  /* 0xfffffffc00f08947 */ /* 0x002fea000383ffff */
[----:B------:R-:W-:Y:S05]  /*14ba0*/  BRA `(.L_x_5937) ;  /* 0xffffffec00547947 */ /* 0x000fea000383ffff */
.L_x_5885:
        /* <DEDUP_REMOVED lines=11> */
.L_x_5939:
[----:B------:R-:W-:Y:S05]  /*14c60*/  BSYNC B0 ;  /* 0x0000000000007941 */ /* 0x000fea0003800000 */
.L_x_5938:
[----:B------:R-:W-:Y:S05]  /*14c70*/  BRA `(.L_x_5940) ;  /* 0xffffffec003c7947 */ /* 0x000fea000383ffff */
.L_x_5888:
[----:B------:R-:W-:Y:S01]  /*14c80*/  BSSY B1, `(.L_x_5941) ;  /* 0x0000006000017945 */ /* 0x000fe20003800000 */
[----:B------:R-:W-:-:S07]  /*14c90*/  IMAD.MOV.U32 R15, RZ, RZ, -0x1 ;  /* 0xffffffffff0f7424 */ /* 0x000fce00078e00ff */
[----:B01----:R-:W-:Y:S05]  /*14ca0*/  WARPSYNC.COLLECTIVE R15, `(.L_x_5942) ;  /* 0x000000000f0c7348 */ /* 0x003fea0003c00000 */
[----:B------:R-:W-:Y:S02]  /*14cb0*/  ELECT P6, UR62, PT ;  /* 0x00000000003e782f */ /* 0x000fe400038c0000 */
[----:B------:R-:W-:Y:S01]  /*14cc0*/  MOV R14, UR62 ;  /* 0x0000003e000e7c02 */ /* 0x000fe20008000f00 */
[----:B01----:R-:W-:Y:S10]  /*14cd0*/  ENDCOLLECTIVE ;  /* 0x000000000000791b */ /* 0x003ff40003800000 */
.L_x_5942:
[----:B------:R-:W-:Y:S05]  /*14ce0*/  BSYNC B1 ;  /* 0x0000000000017941 */ /* 0x000fea0003800000 */
.L_x_5941:
[----:B------:R-:W-:Y:S05]  /*14cf0*/  BRA `(.L_x_5943) ;  /* 0xffffffec00347947 */ /* 0x000fea000383ffff */
.L_x_5890:
[----:B0-----:R0:W1:Y:S02]  /*14d00*/  SYNCS.PHASECHK.TRANS64.TRYWAIT P0, [R6+URZ], R5 ;  /* 0x00000005060075a7 */ /* 0x001064000800017f */
[----:B-1----:R-:W-:Y:S05]  /*14d10*/  @!P0 NANOSLEEP.SYNCS 0x989680 ;  /* 0x009896800000895d */ /* 0x002fea0003900000 */
[----:B------:R-:W1:Y:S02]  /*14d20*/  @!P0 SYNCS.PHASECHK.TRANS64 P0, [R6+URZ], R5 ;  /* 0x00000005060085a7 */ /* 0x000e64000800007f */
[----:B-1----:R-:W-:Y:S05]  /*14d30*/  @!P0 BRA `(.L_x_5890) ;  /* 0xfffffffc00f08947 */ /* 0x002fea000383ffff */
[----:B------:R-:W-:Y:S05]  /*14d40*/  BRA `(.L_x_5944) ;  /* 0xffffffec00707947 */ /* 0x000fea000383ffff */
.L_x_5891:
[----:B-1----:R1:W2:Y:S02]  /*14d50*/  SYNCS.PHASECHK.TRANS64.TRYWAIT P0, [R7+URZ], R2 ;  /* 0x00000002070075a7 */ /* 0x0022a4000800017f */
[----:B--2---:R-:W-:Y:S05]  /*14d60*/  @!P0 NANOSLEEP.SYNCS 0x989680 ;  /* 0x009896800000895d */ /* 0x004fea0003900000 */
[----:B------:R-:W2:Y:S02]  /*14d70*/  @!P0 SYNCS.PHASECHK.TRANS64 P0, [R7+URZ], R2 ;  /* 0x00000002070085a7 */ /* 0x000ea4000800007f */
[----:B--2---:R-:W-:Y:S05]  /*14d80*/  @!P0 BRA `(.L_x_5891) ;  /* 0xfffffffc00f08947 */ /* 0x004fea000383ffff */
[----:B------:R-:W-:Y:S05]  /*14d90*/  BRA `(.L_x_5945) ;  /* 0xffffffec00647947 */ /* 0x000fea000383ffff */
.L_x_5893:
[----:B--2---:R2:W3:Y:S02]  /*14da0*/  SYNCS.PHASECHK.TRANS64.TRYWAIT P0, [R4+URZ], R5 ;  /* 0x00000005040075a7 */ /* 0x0044e4000800017f */
[----:B---3--:R-:W-:Y:S05]  /*14db0*/  @!P0 NANOSLEEP.SYNCS 0x989680 ;  /* 0x009896800000895d */ /* 0x008fea0003900000 */
[----:B------:R-:W3:Y:S02]  /*14dc0*/  @!P0 SYNCS.PHASECHK.TRANS64 P0, [R4+URZ], R5 ;  /* 0x00000005040085a7 */ /* 0x000ee4000800007f */
[----:B---3--:R-:W-:Y:S05]  /*14dd0*/  @!P0 BRA `(.L_x_5893) ;  /* 0xfffffffc00f08947 */ /* 0x008fea000383ffff */
[----:B------:R-:W-:Y:S05]  /*14de0*/  BRA `(.L_x_5946) ;  /* 0xffffffec006c7947 */ /* 0x000fea000383ffff */
.L_x_5947:
        /* <DEDUP_REMOVED lines=9> */
.L_x_12765:


//--------------------- .text._ZN7cutlass13device_kernelIN5flash11enable_sm90INS1_16FlashAttnFwdSm90INS1_25CollectiveMainloopFwdSm90ILi2EN4cute5tupleIJNS5_1CILi1EEES8_S8_EEENS6_IJNS7_ILi128EEENS7_ILi176EEESA_EEELi128ENS_10bfloat16_tEfNS_4arch4Sm90ELb0ELb0ELb1ELb1ELb0ELb1ELb0ELb1ELb1ELb0ELb0ELb0EEENS1_21CollectiveEpilogueFwdINS6_IJSA_SA_SB_EEES9_SD_SF_Li256ELb1ELb0ELb0ELb0EEENS1_36VarlenDynamicPersistentTileSchedulerILi128ELi176ELi256ELi32ELb0ELb0ELb1ELb0ELb1ELb1EEEEEEEEEvNT_6ParamsE --------------------------
	.section	.text._ZN7cutlass13device_kernelIN5flash11enable_sm90INS1_16FlashAttnFwdSm90INS1_25CollectiveMainloopFwdSm90ILi2EN4cute5tupleIJNS5_1CILi1EEES8_S8_EEENS6_IJNS7_ILi128EEENS7_ILi176EEESA_EEELi128ENS_10bfloat16_tEfNS_4arch4Sm90ELb0ELb0ELb1ELb1ELb0ELb1ELb0ELb1ELb1ELb0ELb0ELb0EEENS1_21CollectiveEpilogueFwdINS6_IJSA_SA_SB_EEES9_SD_SF_Li256ELb1ELb0ELb0ELb0EEENS1_36VarlenDynamicPersistentTileSchedulerILi128ELi176ELi256ELi32ELb0ELb0ELb1ELb0ELb1ELb1EEEEEEEEEvNT_6ParamsE,"ax",@progbits
	.align	128
.text._ZN7cutlass13device_kernelIN5flash11enable_sm90INS1_16FlashAttnFwdSm90INS1_25CollectiveMainloopFwdSm90ILi2EN4cute5tupleIJNS5_1CILi1EEES8_S8_EEENS6_IJNS7_ILi128EEENS7_ILi176EEESA_EEELi128ENS_10bfloat16_tEfNS_4arch4Sm90ELb0ELb0ELb1ELb1ELb0ELb1ELb0ELb1ELb1ELb0ELb0ELb0EEENS1_21CollectiveEpilogueFwdINS6_IJSA_SA_SB_EEES9_SD_SF_Li256ELb1ELb0ELb0ELb0EEENS1_36VarlenDynamicPersistentTileSchedulerILi128ELi176ELi256ELi32ELb0ELb0ELb1ELb0ELb1ELb1EEEEEEEEEvNT_6ParamsE:
        .type           _ZN7cutlass13device_kernelIN5flash11enable_sm90INS1_16FlashAttnFwdSm90INS1_25CollectiveMainloopFwdSm90ILi2EN4cute5tupleIJNS5_1CILi1EEES8_S8_EEENS6_IJNS7_ILi128EEENS7_ILi176EEESA_EEELi128ENS_10bfloat16_tEfNS_4arch4Sm90ELb0ELb0ELb1ELb1ELb0ELb1ELb0ELb1ELb1ELb0ELb0ELb0EEENS1_21CollectiveEpilogueFwdINS6_IJSA_SA_SB_EEES9_SD_SF_Li256ELb1ELb0ELb0ELb0EEENS1_36VarlenDynamicPersistentTileSchedulerILi128ELi176ELi256ELi32ELb0ELb0ELb1ELb0ELb1ELb1EEEEEEEEEvNT_6ParamsE,@function
        .size           _ZN7cutlass13device_kernelIN5flash11enable_sm90INS1_16FlashAttnFwdSm90INS1_25CollectiveMainloopFwdSm90ILi2EN4cute5tupleIJNS5_1CILi1EEES8_S8_EEENS6_IJNS7_ILi128EEENS7_ILi176EEESA_EEELi128ENS_10bfloat16_tEfNS_4arch4Sm90ELb0ELb0ELb1ELb1ELb0ELb1ELb0ELb1ELb1ELb0ELb0ELb0EEENS1_21CollectiveEpilogueFwdINS6_IJSA_SA_SB_EEES9_SD_SF_Li256ELb1ELb0ELb0ELb0EEENS1_36VarlenDynamicPersistentTileSchedulerILi128ELi176ELi256ELi32ELb0ELb0ELb1ELb0ELb1ELb1EEEEEEEEEvNT_6ParamsE,(.L_x_12766 - _ZN7cutlass13device_kernelIN5flash11enable_sm90INS1_16FlashAttnFwdSm90INS1_25CollectiveMainloopFwdSm90ILi2EN4cute5tupleIJNS5_1CILi1EEES8_S8_EEENS6_IJNS7_ILi128EEENS7_ILi176EEESA_EEELi128ENS_10bfloat16_tEfNS_4arch4Sm90ELb0ELb0ELb1ELb1ELb0ELb1ELb0ELb1ELb1ELb0ELb0ELb0EEENS1_21CollectiveEpilogueFwdINS6_IJSA_SA_SB_EEES9_SD_SF_Li256ELb1ELb0ELb0ELb0EEENS1_36VarlenDynamicPersistentTileSchedulerILi128ELi176ELi256ELi32ELb0ELb0ELb1ELb0ELb1ELb1EEEEEEEEEvNT_6ParamsE)
        .other          _ZN7cutlass13device_kernelIN5flash11enable_sm90INS1_16FlashAttnFwdSm90INS1_25CollectiveMainloopFwdSm90ILi2EN4cute5tupleIJNS5_1CILi1EEES8_S8_EEENS6_IJNS7_ILi128EEENS7_ILi176EEESA_EEELi128ENS_10bfloat16_tEfNS_4arch4Sm90ELb0ELb0ELb1ELb1ELb0ELb1ELb0ELb1ELb1ELb0ELb0ELb0EEENS1_21CollectiveEpilogueFwdINS6_IJSA_SA_SB_EEES9_SD_SF_Li256ELb1ELb0ELb0ELb0EEENS1_36VarlenDynamicPersistentTileSchedulerILi128ELi176ELi256ELi32ELb0ELb0ELb1ELb0ELb1ELb1EEEEEEEEEvNT_6ParamsE,@"STO_CUDA_ENTRY STV_DEFAULT"
_ZN7cutlass13device_kernelIN5flash11enable_sm90INS1_16FlashAttnFwdSm90INS1_25CollectiveMainloopFwdSm90ILi2EN4cute5tupleIJNS5_1CILi1EEES8_S8_EEENS6_IJNS7_ILi128EEENS7_ILi176EEESA_EEELi128ENS_10bfloat16_tEfNS_4arch4Sm90ELb0ELb0ELb1ELb1ELb0ELb1ELb0ELb1ELb1ELb0ELb0ELb0EEENS1_21CollectiveEpilogueFwdINS6_IJSA_SA_SB_EEES9_SD_SF_Li256ELb1ELb0ELb0ELb0EEENS1_36VarlenDynamicPersistentTileSchedulerILi128ELi176ELi256ELi32ELb0ELb0ELb1ELb0ELb1ELb1EEEEEEEEEvNT_6ParamsE:
[----:B------:R-:W0:Y:S02]  /*0000*/  LDC R1, c[0x0][0x28] ;  /* 0x00000a00ff017b82 */ /* 0x000e240000000800 */
[----:B0-----:R-:W-:Y:S01]  /*0010*/  VIADD R1, R1, 0xffffff60 ;  /* 0xffffff6001017836 */ /* 0x001fe20000000000 */
[----:B------:R-:W0:Y:S01]  /*0020*/  S2R R3, SR_TID.X ;  /* 0x0000000000037919 */ /* 0x000e220000002100 */
[----:B------:R-:W-:Y:S01]  /*0030*/  ELECT P0, URZ, PT ;  /* 0x00000000003f782f */ /* 0x000fe20003800000 */
[----:B------:R-:W-:Y:S01]  /*0040*/  BSSY B0, `(.L_x_5948) ;  /* 0x0000017000007945 */ /* 0x000fe20003800000 */
[--C-:B0-----:R-:W-:Y:S02]  /*0050*/  SHF.R.U32.HI R0, RZ, 0x5, R3.reuse ;  /* 0x00000005ff007819 */ /* 0x101fe40000011603 */
[----:B------:R-:W-:-:S03]  /*0060*/  SHF.R.U32.HI R4, RZ, 0x7, R3 ;  /* 0x00000007ff047819 */ /* 0x000fc60000011603 */
[----:B------:R-:W0:Y:S02]  /*0070*/  SHFL.IDX PT, R2, R0, RZ, 0x1f ;  /* 0x00001fff00027589 */ /* 0x000e2400000e0000 */
[----:B0-----:R-:W-:-:S13]  /*0080*/  ISETP.EQ.AND P0, PT, R2, RZ, P0 ;  /* 0x000000ff0200720c */ /* 0x001fda0000702270 */
        /* <DEDUP_REMOVED lines=18> */
.L_x_5949:
[----:B------:R-:W-:Y:S05]  /*01b0*/  BSYNC B0 ;  /* 0x0000000000007941 */ /* 0x000fea0003800000 */
.L_x_5948:
        /* <DEDUP_REMOVED lines=41> */
.L_x_5950:
        /* <DEDUP_REMOVED lines=22> */
.L_x_5951:
        /* <DEDUP_REMOVED lines=18> */
.L_x_5952:
        /* <DEDUP_REMOVED lines=22> */
.L_x_5953:
        /* <DEDUP_REMOVED lines=22> */
.L_x_5954:
[----:B------:R-:W-:Y:S01]  /*0990*/  PLOP3.LUT P0, PT, PT, PT, UP0, 0x80, 0x0 ;  /* 0x000000000000781c */ /* 0x000fe20003f0f008 */
[----:B------:R-:W-:Y:S01]  /*09a0*/  UMOV UR60, 0x1 ;  /* 0x00000001003c7882 */ /* 0x000fe20000000000 */
[----:B------:R-:W-:Y:S01]  /*09b0*/  NOP ;  /* 0x0000000000007918 */ /* 0x000fe20000000000 */
[----:B------:R-:W-:Y:S01]  /*09c0*/  USEL UR60, UR60, 0x2, !UP0 ;  /* 0x000000023c3c7887 */ /* 0x000fe2000c000000 */
[----:B------:R-:W-:Y:S01]  /*09d0*/  BSSY B7, `(.L_x_5955) ;  /* 0x00024fe000077945 */ /* 0x000fe20003800000 */
[----:B012-4-:R-:W-:Y:S08]  /*09e0*/  BAR.SYNC.DEFER_BLOCKING 0x0 ;  /* 0x0000000000007b1d */ /* 0x017ff00000010000 */
[----:B------:R-:W-:Y:S05]  /*09f0*/  @!P0 BRA `(.L_x_5956) ;  /* 0x000001f400408947 */ /* 0x000fea0003800000 */
.L_x_5957:
[----:B------:R-:W-:-:S08]  /*0a00*/  NOP ;  /* 0x0000000000007918 */ /* 0x000fd00000000000 */
[----:B------:R-:W0:Y:S02]  /*0a10*/  USETMAXREG.TRY_ALLOC.CTAPOOL UP0, 0xf0 ;  /* 0x000000f0000079c8 */ /* 0x000e240008000600 */
[----:B0-----:R-:W-:-:S13]  /*0a20*/  PLOP3.LUT P0, PT, PT, PT, UP0, 0x80, 0x0 ;  /* 0x000000000000781c */ /* 0x001fda0003f0f008 */
[----:B------:R-:W-:Y:S05]  /*0a30*/  @!P0 BRA `(.L_x_5957) ;  /* 0xfffffffc00f08947 */ /* 0x000fea000383ffff */
[----:B------:R-:W2:Y:S01]  /*0a40*/  LDL.LU R0, [R1] ;  /* 0x0000000001007983 */ /* 0x000ea20000300800 */
[----:B------:R-:W-:Y:S01]  /*0a50*/  SHF.R.U32.HI R2, RZ, 0x7, R3 ;  /* 0x00000007ff027819 */ /* 0x000fe20000011603 */
[----:B------:R-:W0:Y:S01]  /*0a60*/  S2UR UR5, SR_CgaCtaId ;  /* 0x00000000000579c3 */ /* 0x000e220000008800 */
[----:B------:R-:W-:-:S07]  /*0a70*/  UMOV UR4, 0x400 ;  /* 0x0000040000047882 */ /* 0x000fce0000000000 */
[----:B------:R-:W-:Y:S06]  /*0a80*/  BAR.ARV 0x8, 0x120 ;  /* 0x0204800000007b1d */ /* 0x000fec0000002000 */
[----:B------:R-:W-:-:S13]  /*0a90*/  ISETP.NE.AND P0, PT, R2, 0x1, PT ;  /* 0x000000010200780c */ /* 0x000fda0003f05270 */
[----:B------:R-:W-:Y:S06]  /*0aa0*/  @!P0 BAR.ARV 0x9, 0x100 ;  /* 0x0244000000008b1d */ /* 0x000fec0000002000 */
[----:B0-----:R-:W-:Y:S02]  /*0ab0*/  ULEA UR4, UR5, UR4, 0x18 ;  /* 0x0000000405047291 */ /* 0x001fe4000f8ec03f */
[----:B------:R-:W-:Y:S04]  /*0ac0*/  BAR.SYNC.DEFER_BLOCKING 0x5, 0x120 ;  /* 0x0144800000007b1d */ /* 0x000fe80000010000 */
[----:B------:R-:W-:-:S02]  /*0ad0*/  IMAD.U32 R2, RZ, RZ, UR4 ;  /* 0x00000004ff027e24 */ /* 0x000fc4000f8e00ff */
[----:B------:R-:W-:-:S03]  /*0ae0*/  ULDC UR4, c[0x0][0xc14] ;  /* 0x0003050000047ab9 */ /* 0x000fc60000000800 */
[----:B------:R-:W0:Y:S01]  /*0af0*/  LDS.128 R156, [R2+0x348d0] ;  /* 0x0348d000029c7984 */ /* 0x000e220000000c00 */
[----:B------:R-:W-:Y:S06]  /*0b00*/  BAR.ARV 0x4, 0x120 ;  /* 0x0104800000007b1d */ /* 0x000fec0000002000 */
[----:B--2---:R-:W-:-:S04]  /*0b10*/  LOP3.LUT R0, R0, 0xffffffdf, RZ, 0xc0, !PT ;  /* 0xffffffdf00007812 */ /* 0x004fc800078ec0ff */
[----:B------:R-:W-:Y:S02]  /*0b20*/  @P0 LOP3.LUT R0, R0, 0x20, RZ, 0xfc, !PT ;  /* 0x0000002000000812 */ /* 0x000fe400078efcff */
[----:B0-----:R-:W-:-:S03]  /*0b30*/  ISETP.GE.AND P0, PT, R159, UR4, PT ;  /* 0x000000049f007c0c */ /* 0x001fc6000bf06270 */
[----:B------:R0:W-:Y:S10]  /*0b40*/  STL [R1], R0 ;  /* 0x0000000001007387 */ /* 0x0001f40000100800 */
[----:B0-----:R-:W-:Y:S05]  /*0b50*/  @P0 BRA `(.L_x_5958) ;  /* 0x0000024c00940947 */ /* 0x001fea0003800000 */
[----:B------:R-:W-:Y:S01]  /*0b60*/  VIADD R7, R3, 0xffffff80 ;  /* 0xffffff8003077836 */ /* 0x000fe20000000000 */
[----:B------:R-:W-:Y:S01]  /*0b70*/  R2UR UR4, R2 ;  /* 0x00000000020472ca */ /* 0x000fe200000e0000 */
[----:B------:R-:W-:Y:S01]  /*0b80*/  ULOP3.LUT UR5, UR60, 0x1, URZ, 0xfc, !UPT ;  /* 0x000000013c057892 */ /* 0x000fe2000f8efc3f */
[----:B------:R-:W-:Y:S01]  /*0b90*/  IMAD.MOV.U32 R220, RZ, RZ, RZ ;  /* 0x000000ffffdc7224 */ /* 0x000fe200078e00ff */
[----:B------:R-:W-:Y:S02]  /*0ba0*/  CS2R R228, SRZ ;  /* 0x0000000000e47805 */ /* 0x000fe4000001ff00 */
[----:B------:R-:W-:-:S04]  /*0bb0*/  SHF.R.S32.HI R0, RZ, 0x1f, R7 ;  /* 0x0000001fff007819 */ /* 0x000fc80000011407 */
[----:B------:R-:W-:-:S04]  /*0bc0*/  LEA.HI R3, R0, R7, RZ, 0x7 ;  /* 0x0000000700037211 */ /* 0x000fc800078f38ff */
[----:B------:R-:W-:Y:S01]  /*0bd0*/  LOP3.LUT R4, R3, 0xffffff80, RZ, 0xc0, !PT ;  /* 0xffffff8003047812 */ /* 0x000fe200078ec0ff */
[----:B------:R-:W-:Y:S01]  /*0be0*/  UIADD3 UR4, UR4, 0x16400, URZ ;  /* 0x0001640004047890 */ /* 0x000fe2000fffe03f */
        /* <DEDUP_REMOVED lines=8> */
[--C-:B------:R-:W-:Y:S02]  /*0c70*/  SHF.R.S32.HI R6, RZ, 0x2, R5.reuse ;  /* 0x00000002ff067819 */ /* 0x100fe40000011405 */
[----:B------:R-:W-:-:S02]  /*0c80*/  SHF.R.S32.HI R5, RZ, 0x1f, R5 ;  /* 0x0000001fff057819 */ /* 0x000fc40000011405 */
[----:B------:R-:W-:Y:S02]  /*0c90*/  SHF.R.S32.HI R4, RZ, 0x5, R4 ;  /* 0x00000005ff047819 */ /* 0x000fe40000011404 */
[----:B------:R-:W-:-:S04]  /*0ca0*/  LEA.HI R5, R5, R6, RZ, 0x3 ;  /* 0x0000000605057211 */ /* 0x000fc800078f18ff */
[----:B------:R-:W-:-:S05]  /*0cb0*/  LOP3.LUT R5, R5, 0xfffffff8, RZ, 0xc0, !PT ;  /* 0xfffffff805057812 */ /* 0x000fca00078ec0ff */
[----:B------:R-:W-:-:S04]  /*0cc0*/  IMAD.IADD R5, R6, 0x1, -R5 ;  /* 0x0000000106057824 */ /* 0x000fc800078e0a05 */
[----:B------:R-:W-:-:S04]  /*0cd0*/  IMAD R4, R4, 0x10, R5 ;  /* 0x0000001004047824 */ /* 0x000fc800078e0205 */
[----:B------:R-:W-:Y:S02]  /*0ce0*/  IMAD R3, R3, 0x40, R4 ;  /* 0x0000004003037824 */ /* 0x000fe400078e0204 */
[----:B------:R-:W-:-:S03]  /*0cf0*/  IMAD.U32 R4, RZ, RZ, UR5 ;  /* 0x00000005ff047e24 */ /* 0x000fc6000f8e00ff */
[----:B------:R0:W-:Y:S04]  /*0d00*/  STL [R1+0x90], R3 ;  /* 0x0000900301007387 */ /* 0x0001e80000100800 */
[----:B------:R-:W-:Y:S04]  /*0d10*/  STL [R1+0x84], RZ ;  /* 0x000084ff01007387 */ /* 0x000fe80000100800 */
[----:B------:R-:W-:Y:S01]  /*0d20*/  STL [R1+0x4], RZ ;  /* 0x000004ff01007387 */ /* 0x000fe20000100800 */
[CC--:B0-----:R-:W-:Y:S02]  /*0d30*/  LEA.HI R3, R0.reuse, R7.reuse, RZ, 0x6 ;  /* 0x0000000700037211 */ /* 0x0c1fe400078f30ff */
[----:B------:R-:W-:-:S03]  /*0d40*/  LEA.HI R0, R0, R7, RZ, 0x3 ;  /* 0x0000000700007211 */ /* 0x000fc600078f18ff */
[----:B------:R-:W-:Y:S01]  /*0d50*/  IMAD.SHL.U32 R4, R3, 0x8, RZ ;  /* 0x0000000803047824 */ /* 0x000fe200078e00ff */
[----:B------:R-:W-:Y:S02]  /*0d60*/  LOP3.LUT R3, R0, 0xfffffff8, RZ, 0xc0, !PT ;  /* 0xfffffff800037812 */ /* 0x000fe400078ec0ff */
[----:B------:R-:W-:Y:S02]  /*0d70*/  SHF.R.S32.HI R22, RZ, 0x3, R0 ;  /* 0x00000003ff167819 */ /* 0x000fe40000011400 */
[----:B------:R-:W-:Y:S01]  /*0d80*/  LOP3.LUT R14, R4, 0xfffffe00, RZ, 0xc0, !PT ;  /* 0xfffffe00040e7812 */ /* 0x000fe200078ec0ff */
[----:B------:R-:W-:Y:S01]  /*0d90*/  IMAD.U32 R4, RZ, RZ, UR4 ;  /* 0x00000004ff047e24 */ /* 0x000fe2000f8e00ff */
[----:B------:R-:W-:Y:S01]  /*0da0*/  SHF.R.S32.HI R23, RZ, 0x1f, R22 ;  /* 0x0000001fff177819 */ /* 0x000fe20000011416 */
[----:B------:R-:W-:Y:S02]  /*0db0*/  IMAD.IADD R3, R7, 0x1, -R3 ;  /* 0x0000000107037824 */ /* 0x000fe400078e0a03 */
[C---:B------:R-:W-:Y:S01]  /*0dc0*/  IMAD.SHL.U32 R0, R22.reuse, 0x40, RZ ;  /* 0x0000004016007824 */ /* 0x040fe200078e00ff */
[----:B------:R-:W-:Y:S01]  /*0dd0*/  STL [R1+0x8c], R4 ;  /* 0x00008c0401007387 */ /* 0x000fe20000100800 */
[----:B------:R-:W-:-:S02]  /*0de0*/  VIADD R223, R22, 0x20 ;  /* 0x0000002016df7836 */ /* 0x000fc40000000000 */
[----:B------:R-:W-:Y:S01]  /*0df0*/  VIADD R222, R22, 0x40 ;  /* 0x0000004016de7836 */ /* 0x000fe20000000000 */
[----:B------:R0:W-:Y:S01]  /*0e00*/  STL [R1+0x3c], R0 ;  /* 0x00003c0001007387 */ /* 0x0001e20000100800 */
[C---:B------:R-:W-:Y:S01]  /*0e10*/  IMAD.SHL.U32 R16, R3.reuse, 0x8, RZ ;  /* 0x0000000803107824 */ /* 0x040fe200078e00ff */
[--C-:B------:R-:W-:Y:S01]  /*0e20*/  SHF.R.S32.HI R6, RZ, 0x1f, R223.reuse ;  /* 0x0000001fff067819 */ /* 0x100fe200000114df */
[----:B------:R-:W-:Y:S01]  /*0e30*/  IMAD.SHL.U32 R18, R3, 0x4, RZ ;  /* 0x0000000403127824 */ /* 0x000fe200078e00ff */
[----:B------:R-:W-:Y:S01]  /*0e40*/  LOP3.LUT R3, R0, 0x1c0, RZ, 0xc0, !PT ;  /* 0x000001c000037812 */ /* 0x000fe200078ec0ff */
[C---:B------:R-:W-:Y:S01]  /*0e50*/  VIADD R225, R22.reuse, 0x80 ;  /* 0x0000008016e17836 */ /* 0x040fe20000000000 */
[--C-:B------:R-:W-:Y:S01]  /*0e60*/  SHF.R.S32.HI R15, RZ, 0x1f, R222.reuse ;  /* 0x0000001fff0f7819 */ /* 0x100fe200000114de */
[C---:B------:R-:W-:Y:S01]  /*0e70*/  VIADD R224, R22.reuse, 0x60 ;  /* 0x0000006016e07836 */ /* 0x040fe20000000000 */
[----:B------:R-:W-:Y:S01]  /*0e80*/  SHF.R.S32.HI R7, RZ, 0x1f, R222 ;  /* 0x0000001fff077819 */ /* 0x000fe200000114de */
[----:B------:R-:W-:Y:S01]  /*0e90*/  VIADD R226, R22, 0xa0 ;  /* 0x000000a016e27836 */ /* 0x000fe20000000000 */
[----:B0-----:R-:W-:Y:S01]  /*0ea0*/  SHF.R.S32.HI R0, RZ, 0x1f, R223 ;  /* 0x0000001fff007819 */ /* 0x001fe200000114df */
[----:B------:R-:W-:Y:S01]  /*0eb0*/  IMAD.SHL.U32 R4, R223, 0x40, RZ ;  /* 0x00000040df047824 */ /* 0x000fe200078e00ff */
[----:B------:R-:W-:Y:S01]  /*0ec0*/  SHF.R.S32.HI R20, RZ, 0x1f, R224 ;  /* 0x0000001fff147819 */ /* 0x000fe200000114e0 */
[----:B------:R-:W-:Y:S01]  /*0ed0*/  IMAD.SHL.U32 R10, R225, 0x40, RZ ;  /* 0x00000040e10a7824 */ /* 0x000fe200078e00ff */
[----:B------:R-:W-:Y:S01]  /*0ee0*/  LEA.HI R6, R6, R223, RZ, 0x3 ;  /* 0x000000df06067211 */ /* 0x000fe200078f18ff */
[----:B------:R-:W-:Y:S01]  /*0ef0*/  IMAD.SHL.U32 R5, R222, 0x40, RZ ;  /* 0x00000040de057824 */ /* 0x000fe200078e00ff */
[----:B------:R0:W-:Y:S01]  /*0f00*/  STL [R1+0x78], R0 ;  /* 0x0000780001007387 */ /* 0x0001e20000100800 */
[----:B------:R-:W-:Y:S01]  /*0f10*/  IMAD.SHL.U32 R11, R226, 0x40, RZ ;  /* 0x00000040e20b7824 */ /* 0x000fe200078e00ff */
[----:B------:R-:W-:Y:S01]  /*0f20*/  LOP3.LUT R4, R4, 0x1c0, RZ, 0xc0, !PT ;  /* 0x000001c004047812 */ /* 0x000fe200078ec0ff */
[----:B------:R-:W-:Y:S01]  /*0f30*/  IMAD.SHL.U32 R8, R224, 0x40, RZ ;  /* 0x00000040e0087824 */ /* 0x000fe200078e00ff */
[----:B------:R1:W-:Y:S01]  /*0f40*/  STL [R1+0x74], R15 ;  /* 0x0000740f01007387 */ /* 0x0003e20000100800 */
[----:B------:R-:W-:Y:S01]  /*0f50*/  LOP3.LUT R10, R10, 0x1c0, RZ, 0xc0, !PT ;  /* 0x000001c00a0a7812 */ /* 0x000fe200078ec0ff */
[----:B------:R-:W-:Y:S01]  /*0f60*/  IMAD.SHL.U32 R6, R6, 0x40, RZ ;  /* 0x0000004006067824 */ /* 0x000fe200078e00ff */
[----:B------:R-:W-:Y:S01]  /*0f70*/  LOP3.LUT R5, R5, 0x1c0, RZ, 0xc0, !PT ;  /* 0x000001c005057812 */ /* 0x000fe200078ec0ff */
[----:B------:R-:W-:Y:S01]  /*0f80*/  STL [R1+0x70], R20 ;  /* 0x0000701401007387 */ /* 0x000fe20000100800 */
[----:B------:R-:W-:Y:S01]  /*0f90*/  LOP3.LUT R8, R8, 0x1c0, RZ, 0xc0, !PT ;  /* 0x000001c008087812 */ /* 0x000fe200078ec0ff */
[----:B------:R-:W-:Y:S01]  /*0fa0*/  VIADD R221, R18, 0x20 ;  /* 0x0000002012dd7836 */ /* 0x000fe20000000000 */
[----:B0-----:R-:W-:Y:S01]  /*0fb0*/  LOP3.LUT R0, R3, 0x38, R16, 0xf8, !PT ;  /* 0x0000003803007812 */ /* 0x001fe200078ef810 */
[----:B------:R-:W-:Y:S01]  /*0fc0*/  VIADD R227, R16, 0x40 ;  /* 0x0000004010e37836 */ /* 0x000fe20000000000 */
[----:B------:R-:W-:-:S02]  /*0fd0*/  LEA.HI R7, R7, R222, RZ, 0x3 ;  /* 0x000000de07077211 */ /* 0x000fc400078f18ff */
[----:B-1----:R-:W-:Y:S02]  /*0fe0*/  SHF.R.U32.HI R15, RZ, 0x3, R3 ;  /* 0x00000003ff0f7819 */ /* 0x002fe40000011603 */
[----:B------:R-:W-:Y:S01]  /*0ff0*/  LOP3.LUT R3, R11, 0x1c0, RZ, 0xc0, !PT ;  /* 0x000001c00b037812 */ /* 0x000fe200078ec0ff */
[----:B------:R-:W-:Y:S01]  /*1000*/  IMAD.SHL.U32 R7, R7, 0x40, RZ ;  /* 0x0000004007077824 */ /* 0x000fe200078e00ff */
[----:B------:R-:W-:Y:S01]  /*1010*/  LOP3.LUT R0, R14, R0, R15, 0xf6, !PT ;  /* 0x000000000e007212 */ /* 0x000fe200078ef60f */
[----:B------:R-:W-:Y:S01]  /*1020*/  STL [R1+0x64], R15 ;  /* 0x0000640f01007387 */ /* 0x000fe20000100800 */
[----:B------:R-:W-:Y:S02]  /*1030*/  SHF.R.S32.HI R9, RZ, 0x1f, R224 ;  /* 0x0000001fff097819 */ /* 0x000fe400000114e0 */
[----:B------:R-:W-:Y:S01]  /*1040*/  SHF.R.S32.HI R13, RZ, 0x1f, R226 ;  /* 0x0000001fff0d7819 */ /* 0x000fe200000114e2 */
[----:B------:R-:W-:Y:S01]  /*1050*/  STL [R1+0x38], R4 ;  /* 0x0000380401007387 */ /* 0x000fe20000100800 */
[----:B------:R-:W-:-:S02]  /*1060*/  SHF.R.S32.HI R12, RZ, 0x1f, R225 ;  /* 0x0000001fff0c7819 */ /* 0x000fc400000114e1 */
[----:B------:R-:W-:Y:S01]  /*1070*/  LEA.HI R9, R9, R224, RZ, 0x3 ;  /* 0x000000e009097211 */ /* 0x000fe200078f18ff */
[----:B------:R-:W-:Y:S01]  /*1080*/  STL [R1+0x44], R10 ;  /* 0x0000440a01007387 */ /* 0x000fe20000100800 */
[----:B------:R-:W-:Y:S02]  /*1090*/  LEA.HI R13, R13, R226, RZ, 0x3 ;  /* 0x000000e20d0d7211 */ /* 0x000fe400078f18ff */
[----:B------:R-:W-:Y:S01]  /*10a0*/  LEA.HI R12, R12, R225, RZ, 0x3 ;  /* 0x000000e10c0c7211 */ /* 0x000fe200078f18ff */
[----:B------:R-:W-:Y:S01]  /*10b0*/  STL [R1+0x34], R5 ;  /* 0x0000340501007387 */ /* 0x000fe20000100800 */
[----:B------:R-:W-:Y:S01]  /*10c0*/  IMAD.SHL.U32 R9, R9, 0x40, RZ ;  /* 0x0000004009097824 */ /* 0x000fe200078e00ff */
[----:B------:R-:W-:Y:S01]  /*10d0*/  SHF.R.S32.HI R17, RZ, 0x1f, R16 ;  /* 0x0000001fff117819 */ /* 0x000fe20000011410 */
[----:B------:R-:W-:Y:S01]  /*10e0*/  IMAD.SHL.U32 R13, R13, 0x40, RZ ;  /* 0x000000400d0d7824 */ /* 0x000fe200078e00ff */
[----:B------:R0:W-:Y:S01]  /*10f0*/  STL [R1+0x40], R3 ;  /* 0x0000400301007387 */ /* 0x0001e20000100800 */
[----:B------:R-:W-:-:S03]  /*1100*/  IMAD.SHL.U32 R12, R12, 0x40, RZ ;  /* 0x000000400c0c7824 */ /* 0x000fc600078e00ff */
[----:B------:R-:W-:Y:S04]  /*1110*/  STL [R1+0x30], R8 ;  /* 0x0000300801007387 */ /* 0x000fe80000100800 */
[----:B------:R1:W-:Y:S01]  /*1120*/  STL [R1+0x60], R0 ;  /* 0x0000600001007387 */ /* 0x0003e20000100800 */
[----:B0-----:R-:W-:Y:S02]  /*1130*/  SHF.R.U32.HI R3, RZ, 0x3, R4 ;  /* 0x00000003ff037819 */ /* 0x001fe40000011604 */
[----:B------:R-:W-:-:S03]  /*1140*/  SHF.R.U32.HI R4, RZ, 0x3, R8 ;  /* 0x00000003ff047819 */ /* 0x000fc60000011608 */
[----:B------:R0:W-:Y:S01]  /*1150*/  STL [R1+0x5c], R3 ;  /* 0x00005c0301007387 */ /* 0x0001e20000100800 */
[----:B-1----:R-:W-:-:S05]  /*1160*/  SHF.R.U32.HI R0, RZ, 0x3, R5 ;  /* 0x00000003ff007819 */ /* 0x002fca0000011605 */
[----:B------:R1:W-:Y:S01]  /*1170*/  STL [R1+0x58], R0 ;  /* 0x0000580001007387 */ /* 0x0003e20000100800 */
[----:B0-----:R-:W-:-:S03]  /*1180*/  LOP3.LUT R3, R6, 0xfffffe00, RZ, 0xc0, !PT ;  /* 0xfffffe0006037812 */ /* 0x001fc600078ec0ff */
[----:B------:R0:W-:Y:S04]  /*1190*/  STL [R1+0x50], R4 ;  /* 0x0000500401007387 */ /* 0x0001e80000100800 */
[----:B------:R2:W-:Y:S01]  /*11a0*/  STL [R1+0x4c], R3 ;  /* 0x00004c0301007387 */ /* 0x0005e20000100800 */
[----:B-1----:R-:W-:Y:S02]  /*11b0*/  LOP3.LUT R0, R7, 0xfffffe00, RZ, 0xc0, !PT ;  /* 0xfffffe0007007812 */ /* 0x002fe400078ec0ff */
[----:B0-----:R-:W-:-:S03]  /*11c0*/  LOP3.LUT R4, R9, 0xfffffe00, RZ, 0xc0, !PT ;  /* 0xfffffe0009047812 */ /* 0x001fc600078ec0ff */
[----:B------:R0:W-:Y:S01]  /*11d0*/  STL [R1+0x48], R0 ;  /* 0x0000480001007387 */ /* 0x0001e20000100800 */
[----:B--2---:R-:W-:-:S03]  /*11e0*/  LOP3.LUT R3, R12, 0xfffffe00, RZ, 0xc0, !PT ;  /* 0xfffffe000c037812 */ /* 0x004fc600078ec0ff */
[----:B------:R1:W-:Y:S01]  /*11f0*/  STL [R1+0x54], R4 ;  /* 0x0000540401007387 */ /* 0x0003e20000100800 */
[----:B0-----:R-:W-:-:S05]  /*1200*/  LOP3.LUT R0, R13, 0xfffffe00, RZ, 0xc0, !PT ;  /* 0xfffffe000d007812 */ /* 0x001fca00078ec0ff */
[----:B------:R1:W-:Y:S04]  /*1210*/  STL [R1+0x68], R0 ;  /* 0x0000680001007387 */ /* 0x0003e80000100800 */
[----:B------:R1:W-:Y:S02]  /*1220*/  STL [R1+0x6c], R3 ;  /* 0x00006c0301007387 */ /* 0x0003e40000100800 */
.L_x_6176:
[----:B01---5:R-:W0:Y:S01]  /*1230*/  LDC.64 R4, c[0x0][0xc60] ;  /* 0x00031800ff047b82 */ /* 0x023e220000000a00 */
[----:B------:R-:W-:Y:S01]  /*1240*/  ULDC.64 UR4, c[0x0][0x208] ;  /* 0x0000820000047ab9 */ /* 0x000fe20000000a00 */
[----:B0-----:R-:W-:-:S05]  /*1250*/  IMAD.WIDE R4, R159, 0x4, R4 ;  /* 0x000000049f047825 */ /* 0x001fca00078e0204 */
[----:B--2---:R-:W2:Y:S01]  /*1260*/  LDG.E R10, desc[UR4][R4.64] ;  /* 0x00000004040a7981 */ /* 0x004ea2000c1e1900 */
[----:B------:R-:W-:Y:S05]  /*1270*/  YIELD ;  /* 0x0000000000007946 */ /* 0x000fea0003800000 */
[----:B------:R-:W-:Y:S01]  /*1280*/  ULDC.64 UR4, c[0x0][0xa28] ;  /* 0x00028a0000047ab9 */ /* 0x000fe20000000a00 */
[----:B------:R-:W-:Y:S01]  /*1290*/  ULDC.64 UR8, c[0x0][0xa18] ;  /* 0x0002860000087ab9 */ /* 0x000fe20000000a00 */
[----:B------:R-:W-:Y:S01]  /*12a0*/  ISETP.NE.U32.AND P1, PT, RZ, UR4, PT ;  /* 0x00000004ff007c0c */ /* 0x000fe2000bf25070 */
[----:B------:R-:W-:Y:S01]  /*12b0*/  ULDC.64 UR6, c[0x0][0xa08] ;  /* 0x0002820000067ab9 */ /* 0x000fe20000000a00 */
[----:B------:R-:W-:Y:S01]  /*12c0*/  IMAD.MOV.U32 R3, RZ, RZ, RZ ;  /* 0x000000ffff037224 */ /* 0x000fe200078e00ff */
[----:B------:R-:W-:Y:S01]  /*12d0*/  ISETP.NE.U32.AND P0, PT, RZ, UR6, PT ;  /* 0x00000006ff007c0c */ /* 0x000fe2000bf05070 */
[----:B------:R-:W-:Y:S01]  /*12e0*/  ULDC.64 UR10, c[0x0][0x208] ;  /* 0x00008200000a7ab9 */ /* 0x000fe20000000a00 */
[----:B------:R-:W-:Y:S01]  /*12f0*/  ISETP.NE.AND.EX P1, PT, RZ, UR5, PT, P1 ;  /* 0x00000005ff007c0c */ /* 0x000fe2000bf25310 */
[----:B------:R-:W-:Y:S01]  /*1300*/  IMAD.MOV.U32 R29, RZ, RZ, RZ ;  /* 0x000000ffff1d7224 */ /* 0x000fe200078e00ff */
[----:B------:R-:W-:-:S02]  /*1310*/  ISETP.NE.AND.EX P0, PT, RZ, UR7, PT, P0 ;  /* 0x00000007ff007c0c */ /* 0x000fc4000bf05300 */
[----:B--2---:R-:W-:Y:S01]  /*1320*/  SHF.R.S32.HI R0, RZ, 0x1f, R10 ;  /* 0x0000001fff007819 */ /* 0x004fe2000001140a */
[----:B------:R0:W-:Y:S08]  /*1330*/  STL [R1+0x7c], R10 ;  /* 0x00007c0a01007387 */ /* 0x0001f00000100800 */
[C---:B---34-:R-:W-:Y:S01]  /*1340*/  @P1 LEA R6, P2, R10.reuse, UR4, 0x2 ;  /* 0x000000040a061c11 */ /* 0x058fe2000f8410ff */
[C---:B------:R-:W-:Y:S01]  /*1350*/  IMAD.SHL.U32 R28, R10.reuse, 0x4, RZ ;  /* 0x000000040a1c7824 */ /* 0x040fe200078e00ff */
[----:B------:R-:W-:-:S02]  /*1360*/  SHF.L.U64.HI R30, R10, 0x2, R0 ;  /* 0x000000020a1e7819 */ /* 0x000fc40000010200 */
[----:B------:R-:W-:Y:S02]  /*1370*/  @P1 LEA.HI.X R7, R10, UR5, R0, 0x2, P2 ;  /* 0x000000050a071c11 */ /* 0x000fe400090f1400 */
[----:B------:R-:W-:Y:S01]  /*1380*/  ISETP.NE.U32.AND P2, PT, RZ, UR8, PT ;  /* 0x00000008ff007c0c */ /* 0x000fe2000bf45070 */
[----:B------:R-:W-:Y:S01]  /*1390*/  ULDC UR4, c[0x0][0x288] ;  /* 0x0000a20000047ab9 */ /* 0x000fe20000000800 */
[----:B------:R-:W-:Y:S01]  /*13a0*/  IADD3 R8, P3, R28, UR6, RZ ;  /* 0x000000061c087c10 */ /* 0x000fe2000ff7e0ff */
[----:B------:R-:W-:Y:S01]  /*13b0*/  IMAD.U32 R156, RZ, RZ, UR4 ;  /* 0x00000004ff9c7e24 */ /* 0x000fe2000f8e00ff */
[----:B------:R-:W-:Y:S01]  /*13c0*/  ISETP.NE.AND.EX P2, PT, RZ, UR9, PT, P2 ;  /* 0x00000009ff007c0c */ /* 0x000fe2000bf45320 */
[----:B------:R-:W-:Y:S01]  /*13d0*/  ULDC.64 UR4, c[0x0][0x3f8] ;  /* 0x0000fe0000047ab9 */ /* 0x000fe20000000a00 */
[----:B------:R0:W5:Y:S01]  /*13e0*/  @P1 LDG.E R3, desc[UR10][R6.64] ;  /* 0x0000000a06031981 */ /* 0x000162000c1e1900 */
[----:B------:R-:W-:Y:S01]  /*13f0*/  UISETP.NE.U32.AND UP0, UPT, UR4, URZ, UPT ;  /* 0x0000003f0400728c */ /* 0x000fe2000bf05070 */
[----:B------:R-:W-:-:S02]  /*1400*/  IADD3.X R9, R30, UR7, RZ, P3, !PT ;  /* 0x000000071e097c10 */ /* 0x000fc40009ffe4ff */
[----:B------:R-:W-:Y:S01]  /*1410*/  ULDC UR4, c[0x0][0x404] ;  /* 0x0001010000047ab9 */ /* 0x000fe20000000800 */
[----:B------:R-:W-:Y:S02]  /*1420*/  UISETP.NE.AND.EX UP0, UPT, UR5, URZ, UPT, UP0 ;  /* 0x0000003f0500728c */ /* 0x000fe4000bf05300 */
[----:B------:R0:W5:Y:S01]  /*1430*/  @P0 LDG.E R29, desc[UR10][R8.64] ;  /* 0x0000000a081d0981 */ /* 0x000162000c1e1900 */
[----:B------:R-:W-:Y:S01]  /*1440*/  ULDC UR5, c[0x0][0x2e0] ;  /* 0x0000b80000057ab9 */ /* 0x000fe20000000800 */
[----:B------:R-:W-:Y:S02]  /*1450*/  USEL UR4, UR4, 0x1, UP0 ;  /* 0x0000000104047887 */ /* 0x000fe40008000000 */
[----:B------:R-:W-:Y:S02]  /*1460*/  @P2 IADD3 R4, P1, R28, UR8, RZ ;  /* 0x000000081c042c10 */ /* 0x000fe4000ff3e0ff */
[----:B------:R-:W-:Y:S02]  /*1470*/  UIMAD UR4, UR4, UR5, URZ ;  /* 0x00000005040472a4 */ /* 0x000fe4000f8e023f */
[----:B------:R-:W-:Y:S01]  /*1480*/  @P2 IADD3.X R5, R30, UR9, RZ, P1, !PT ;  /* 0x000000091e052c10 */ /* 0x000fe20008ffe4ff */
[----:B------:R-:W-:-:S02]  /*1490*/  ULDC UR5, c[0x0][0x338] ;  /* 0x0000ce0000057ab9 */ /* 0x000fc40000000800 */
[----:B------:R-:W-:Y:S02]  /*14a0*/  IMAD.U32 R25, RZ, RZ, UR5 ;  /* 0x00000005ff197e24 */ /* 0x000fe4000f8e00ff */
[----:B------:R0:W5:Y:S01]  /*14b0*/  @P2 LDG.E R156, desc[UR10][R4.64] ;  /* 0x0000000a049c2981 */ /* 0x000162000c1e1900 */
[----:B------:R-:W-:Y:S02]  /*14c0*/  IMAD.U32 R26, RZ, RZ, UR4 ;  /* 0x00000004ff1a7e24 */ /* 0x000fe4000f8e00ff */
[----:B------:R-:W-:Y:S01]  /*14d0*/  IMAD.MOV.U32 R27, RZ, RZ, R10 ;  /* 0x000000ffff1b7224 */ /* 0x000fe200078e000a */
[----:B------:R-:W-:Y:S06]  /*14e0*/  @P2 BRA `(.L_x_5959) ;  /* 0x0000000000282947 */ /* 0x000fec0003800000 */
        /* <DEDUP_REMOVED lines=10> */
.L_x_5959:
[----:B------:R-:W-:Y:S01]  /*1590*/  ULDC.64 UR4, c[0x0][0xa20] ;  /* 0x0002880000047ab9 */ /* 0x000fe20000000a00 */
[----:B------:R1:W-:Y:S01]  /*15a0*/  STL [R1+0x88], R157 ;  /* 0x0000889d01007387 */ /* 0x0003e20000100800 */
[----:B------:R-:W-:-:S03]  /*15b0*/  ISETP.NE.U32.AND P1, PT, RZ, UR4, PT ;  /* 0x00000004ff007c0c */ /* 0x000fc6000bf25070 */
[----:B------:R1:W-:Y:S01]  /*15c0*/  STL [R1+0x80], R158 ;  /* 0x0000809e01007387 */ /* 0x0003e20000100800 */
[----:B------:R-:W-:-:S13]  /*15d0*/  ISETP.NE.AND.EX P1, PT, RZ, UR5, PT, P1 ;  /* 0x00000005ff007c0c */ /* 0x000fda000bf25310 */
[----:B-1----:R-:W-:Y:S05]  /*15e0*/  @!P1 BRA `(.L_x_5960) ;  /* 0x0000000000149947 */ /* 0x002fea0003800000 */
[----:B0-----:R-:W-:Y:S01]  /*15f0*/  IADD3 R4, P0, R28, UR4, RZ ;  /* 0x000000041c047c10 */ /* 0x001fe2000ff1e0ff */
[----:B------:R-:W-:-:S03]  /*1600*/  ULDC.64 UR6, c[0x0][0x208] ;  /* 0x0000820000067ab9 */ /* 0x000fc60000000a00 */
[----:B------:R-:W-:-:S05]  /*1610*/  IADD3.X R5, R30, UR5, RZ, P0, !PT ;  /* 0x000000051e057c10 */ /* 0x000fca00087fe4ff */
[----:B------:R1:W5:Y:S01]  /*1620*/  LDG.E R26, desc[UR6][R4.64] ;  /* 0x00000006041a7981 */ /* 0x000362000c1e1900 */
[----:B------:R-:W-:Y:S05]  /*1630*/  BRA `(.L_x_5961) ;  /* 0x0000000000147947 */ /* 0x000fea0003800000 */
.L_x_5960:
[----:B------:R-:W-:Y:S05]  /*1640*/  @!P0 BRA `(.L_x_5961) ;  /* 0x0000000000108947 */ /* 0x000fea0003800000 */
[----:B------:R-:W-:Y:S02]  /*1650*/  ULDC.64 UR4, c[0x0][0x208] ;  /* 0x0000820000047ab9 */ /* 0x000fe40000000a00 */
[----:B0-----:R-:W2:Y:S04]  /*1660*/  LDG.E R5, desc[UR4][R8.64] ;  /* 0x0000000408057981 */ /* 0x001ea8000c1e1900 */
[----:B------:R-:W2:Y:S02]  /*1670*/  LDG.E R26, desc[UR4][R8.64+0x4] ;  /* 0x00000404081a7981 */ /* 0x000ea4000c1e1900 */
[----:B--2---:R-:W-:-:S07]  /*1680*/  IMAD.IADD R26, R26, 0x1, -R5 ;  /* 0x000000011a1a7824 */ /* 0x004fce00078e0a05 */
.L_x_5961:
[----:B------:R-:W-:Y:S01]  /*1690*/  ULDC.64 UR4, c[0x0][0xa10] ;  /* 0x0002840000047ab9 */ /* 0x000fe20000000a00 */
[----:B------:R-:W-:Y:S01]  /*16a0*/  ULDC.64 UR6, c[0x0][0x208] ;  /* 0x0000820000067ab9 */ /* 0x000fe20000000a00 */
[----:B------:R-:W-:-:S04]  /*16b0*/  ISETP.NE.U32.AND P0, PT, RZ, UR4, PT ;  /* 0x00000004ff007c0c */ /* 0x000fc8000bf05070 */
[----:B------:R-:W-:Y:S01]  /*16c0*/  ISETP.NE.AND.EX P0, PT, RZ, UR5, PT, P0 ;  /* 0x00000005ff007c0c */ /* 0x000fe2000bf05300 */
[----:B0----5:R-:W-:Y:S01]  /*16d0*/  IMAD.IADD R8, R26, 0x1, -R3 ;  /* 0x000000011a087824 */ /* 0x021fe200078e0a03 */
[----:B------:R-:W-:-:S11]  /*16e0*/  ULDC.64 UR4, c[0x0][0xa30] ;  /* 0x00028c0000047ab9 */ /* 0x000fd60000000a00 */
[----:B-1----:R-:W0:Y:S02]  /*16f0*/  @P0 LDC.64 R4, c[0x0][0xa10] ;  /* 0x00028400ff040b82 */ /* 0x002e240000000a00 */
[----:B0-----:R-:W-:-:S05]  /*1700*/  @P0 IMAD.WIDE R4, R27, 0x4, R4 ;  /* 0x000000041b040825 */ /* 0x001fca00078e0204 */
[----:B------:R-:W2:Y:S04]  /*1710*/  @P0 LDG.E R0, desc[UR6][R4.64] ;  /* 0x0000000604000981 */ /* 0x000ea8000c1e1900 */
[----:B------:R0:W2:Y:S01]  /*1720*/  @P0 LDG.E R9, desc[UR6][R4.64+0x4] ;  /* 0x0000040604090981 */ /* 0x0000a2000c1e1900 */
[----:B------:R-:W-:Y:S01]  /*1730*/  ISETP.NE.U32.AND P1, PT, RZ, UR4, PT ;  /* 0x00000004ff007c0c */ /* 0x000fe2000bf25070 */
[----:B------:R-:W-:-:S03]  /*1740*/  IMAD.MOV.U32 R155, RZ, RZ, R26 ;  /* 0x000000ffff9b7224 */ /* 0x000fc600078e001a */
[----:B------:R-:W-:Y:S01]  /*1750*/  ISETP.NE.AND.EX P1, PT, RZ, UR5, PT, P1 ;  /* 0x00000005ff007c0c */ /* 0x000fe2000bf25310 */
[----:B0-----:R-:W-:-:S05]  /*1760*/  IMAD.MOV R4, RZ, RZ, -R8 ;  /* 0x000000ffff047224 */ /* 0x001fca00078e0a08 */
[----:B------:R-:W-:-:S07]  /*1770*/  VIMNMX R4, RZ, R4, !PT ;  /* 0x00000004ff047248 */ /* 0x000fce0007fe0100 */
[----:B------:R-:W-:-:S04]  /*1780*/  @P1 IADD3 R6, P2, R28, UR4, RZ ;  /* 0x000000041c061c10 */ /* 0x000fc8000ff5e0ff */
[----:B------:R-:W-:-:S05]  /*1790*/  @P1 IADD3.X R7, R30, UR5, RZ, P2, !PT ;  /* 0x000000051e071c10 */ /* 0x000fca00097fe4ff */
        /* <DEDUP_REMOVED lines=16> */
[----:B------:R-:W-:Y:S02]  /*18a0*/  @P0 LEA.HI.SX32 R24, R0, R3, 0x1b ;  /* 0x0000000300180211 */ /* 0x000fe400078fdaff */
[----:B------:R-:W-:Y:S02]  /*18b0*/  PLOP3.LUT P0, PT, PT, PT, PT, 0x80, 0x0 ;  /* 0x000000000000781c */ /* 0x000fe40003f0f070 */
        /* <DEDUP_REMOVED lines=22> */
.L_x_5964:
[----:B------:R-:W-:Y:S05]  /*1a20*/  BSYNC B6 ;  /* 0x0000000000067941 */ /* 0x000fea0003800000 */
.L_x_5963:
        /* <DEDUP_REMOVED lines=20> */
.L_x_5966:
[----:B------:R-:W-:Y:S05]  /*1b70*/  BSYNC B6 ;  /* 0x0000000000067941 */ /* 0x000fea0003800000 */
.L_x_5965:
[----:B------:R-:W2:Y:S01]  /*1b80*/  LDL.LU R21, [R1] ;  /* 0x0000000001157983 */ /* 0x000ea20000300800 */
[----:B------:R-:W-:Y:S01]  /*1b90*/  ULDC.64 UR4, c[0x0][0x9f8] ;  /* 0x00027e0000047ab9 */ /* 0x000fe20000000a00 */
[----:B------:R-:W-:Y:S01]  /*1ba0*/  ULDC.64 UR6, c[0x0][0x208] ;  /* 0x0000820000067ab9 */ /* 0x000fe20000000a00 */
[----:B------:R-:W-:Y:S01]  /*1bb0*/  ISETP.NE.U32.AND P0, PT, RZ, UR4, PT ;  /* 0x00000004ff007c0c */ /* 0x000fe2000bf05070 */
[----:B------:R-:W0:Y:S01]  /*1bc0*/  LDC R11, c[0x0][0x3d4] ;  /* 0x0000f500ff0b7b82 */ /* 0x000e220000000800 */
[----:B------:R-:W3:Y:S02]  /*1bd0*/  LDL R36, [R1+0x34] ;  /* 0x0000340001247983 */ /* 0x000ee40000100800 */
[----:B------:R-:W-:Y:S02]  /*1be0*/  ISETP.NE.AND.EX P0, PT, RZ, UR5, PT, P0 ;  /* 0x00000005ff007c0c */ /* 0x000fe4000bf05300 */
[----:B------:R-:W4:Y:S03]  /*1bf0*/  LDL R37, [R1+0x38] ;  /* 0x0000380001257983 */ /* 0x000f260000100800 */
[----:B------:R-:W1:Y:S01]  /*1c00*/  LDC R0, c[0x0][0x428] ;  /* 0x00010a00ff007b82 */ /* 0x000e620000000800 */
[----:B------:R-:W4:Y:S07]  /*1c10*/  LDL R35, [R1+0x5c] ;  /* 0x00005c0001237983 */ /* 0x000f2e0000100800 */
[----:B------:R-:W-:Y:S01]  /*1c20*/  @P0 IADD3 R4, P1, R28, UR4, RZ ;  /* 0x000000041c040c10 */ /* 0x000fe2000ff3e0ff */
[----:B------:R-:W-:Y:S01]  /*1c30*/  IMAD.IADD R123, R29, 0x1, R26 ;  /* 0x000000011d7b7824 */ /* 0x000fe200078e021a */
[----:B------:R-:W1:Y:S01]  /*1c40*/  S2R R20, SR_TID.X ;  /* 0x0000000000147919 */ /* 0x000e620000002100 */
[----:B------:R-:W1:Y:S01]  /*1c50*/  LDC.64 R96, c[0x0][0x2f0] ;  /* 0x0000bc00ff607b82 */ /* 0x000e620000000a00 */
[----:B------:R-:W-:Y:S01]  /*1c60*/  @P0 IADD3.X R5, R30, UR5, RZ, P1, !PT ;  /* 0x000000051e050c10 */ /* 0x000fe20008ffe4ff */
[----:B------:R-:W-:-:S04]  /*1c70*/  ULDC.64 UR4, c[0x0][0x2f8] ;  /* 0x0000be0000047ab9 */ /* 0x000fc80000000a00 */
[----:B------:R1:W3:Y:S01]  /*1c80*/  @P0 LDG.E R27, desc[UR6][R4.64] ;  /* 0x00000006041b0981 */ /* 0x0002e2000c1e1900 */
[----:B0-----:R-:W-:Y:S01]  /*1c90*/  ISETP.GE.AND P2, PT, R16, R11, PT ;  /* 0x0000000b1000720c */ /* 0x001fe20003f46270 */
[----:B------:R-:W-:Y:S01]  /*1ca0*/  ULDC.64 UR6, c[0x0][0xa08] ;  /* 0x0002820000067ab9 */ /* 0x000fe20000000a00 */
[----:B------:R-:W-:Y:S01]  /*1cb0*/  SHF.R.S32.HI R13, RZ, 0x1f, R123 ;  /* 0x0000001fff0d7819 */ /* 0x000fe2000001147b */
[----:B------:R-:W0:Y:S01]  /*1cc0*/  LDC.64 R106, c[0x0][0x3d8] ;  /* 0x0000f600ff6a7b82 */ /* 0x000e220000000a00 */
[----:B------:R-:W-:Y:S02]  /*1cd0*/  SHF.R.S32.HI R19, RZ, 0x1f, R18 ;  /* 0x0000001fff137819 */ /* 0x000fe40000011412 */
[----:B-1----:R-:W-:-:S05]  /*1ce0*/  ISETP.NE.AND P0, PT, R0, 0x1, PT ;  /* 0x000000010000780c */ /* 0x002fca0003f05270 */
[----:B------:R-:W1:Y:S01]  /*1cf0*/  LDC.64 R112, c[0x0][0x3e8] ;  /* 0x0000fa00ff707b82 */ /* 0x000e620000000a00 */
[----:B------:R-:W-:-:S07]  /*1d00*/  IMAD R6, R13, R96, RZ ;  /* 0x000000600d067224 */ /* 0x000fce00078e02ff */
[----:B------:R-:W1:Y:S01]  /*1d10*/  @P0 LDC R3, c[0x0][0x42c] ;  /* 0x00010b00ff030b82 */ /* 0x000e620000000800 */
[----:B------:R-:W-:Y:S01]  /*1d20*/  IMAD.WIDE.U32 R4, R123, R96, RZ ;  /* 0x000000607b047225 */ /* 0x000fe200078e00ff */
[----:B------:R-:W-:-:S06]  /*1d30*/  SHF.R.U32.HI R20, RZ, 0x7, R20 ;  /* 0x00000007ff147819 */ /* 0x000fcc0000011614 */
[----:B------:R-:W1:Y:S01]  /*1d40*/  @P0 LDC R7, c[0x0][0x430] ;  /* 0x00010c00ff070b82 */ /* 0x000e620000000800 */
[----:B------:R-:W-:Y:S01]  /*1d50*/  ISETP.NE.AND P6, PT, R20, 0x1, PT ;  /* 0x000000011400780c */ /* 0x000fe20003fc5270 */
[----:B0-----:R-:W-:-:S04]  /*1d60*/  IMAD.WIDE.U32 R102, R22, R106, R18 ;  /* 0x0000006a16667225 */ /* 0x001fc800078e0012 */
[----:B-1----:R-:W-:-:S04]  /*1d70*/  @P0 IMAD.HI.U32 R0, R158, R3, RZ ;  /* 0x000000039e000227 */ /* 0x002fc800078e00ff */
[----:B------:R-:W-:Y:S01]  /*1d80*/  IMAD R3, R123, R97, R6 ;  /* 0x000000617b037224 */ /* 0x000fe200078e0206 */
[----:B------:R-:W-:-:S03]  /*1d90*/  @P0 SHF.R.U32.HI R158, RZ, R7, R0 ;  /* 0x00000007ff9e0219 */ /* 0x000fc60000011600 */
[----:B------:R-:W-:Y:S01]  /*1da0*/  IMAD.IADD R5, R5, 0x1, R3 ;  /* 0x0000000105057824 */ /* 0x000fe200078e0203 */
[----:B------:R-:W-:Y:S02]  /*1db0*/  ISETP.NE.U32.AND P0, PT, RZ, UR6, PT ;  /* 0x00000006ff007c0c */ /* 0x000fe4000bf05070 */
[----:B------:R-:W-:Y:S01]  /*1dc0*/  SHF.R.S32.HI R6, RZ, 0x1f, R158 ;  /* 0x0000001fff067819 */ /* 0x000fe2000001149e */
[----:B------:R-:W-:Y:S01]  /*1dd0*/  IMAD.WIDE.U32 R4, R158, UR4, R4 ;  /* 0x000000049e047c25 */ /* 0x000fe2000f8e0004 */
[----:B------:R-:W-:-:S03]  /*1de0*/  ISETP.NE.AND.EX P0, PT, RZ, UR7, PT, P0 ;  /* 0x00000007ff007c0c */ /* 0x000fc6000bf05300 */
[----:B------:R-:W-:-:S04]  /*1df0*/  IMAD R3, R6, UR4, RZ ;  /* 0x0000000406037c24 */ /* 0x000fc8000f8e02ff */
[----:B------:R-:W-:Y:S01]  /*1e00*/  IMAD R3, R158, UR5, R3 ;  /* 0x000000059e037c24 */ /* 0x000fe2000f8e0203 */
[----:B------:R-:W-:-:S03]  /*1e10*/  ULDC.64 UR4, c[0x0][0x300] ;  /* 0x0000c00000047ab9 */ /* 0x000fc60000000a00 */
[----:B------:R-:W-:Y:S01]  /*1e20*/  IMAD.IADD R5, R5, 0x1, R3 ;  /* 0x0000000105057824 */ /* 0x000fe200078e0203 */
[----:B--2---:R-:W-:-:S04]  /*1e30*/  LOP3.LUT R21, R21, 0xfffffffe, RZ, 0xc0, !PT ;  /* 0xfffffffe15157812 */ /* 0x004fc800078ec0ff */
[----:B------:R-:W-:-:S05]  /*1e40*/  @P2 LOP3.LUT R21, R21, 0x1, RZ, 0xfc, !PT ;  /* 0x0000000115152812 */ /* 0x000fca00078efcff */
[----:B------:R0:W-:Y:S04]  /*1e50*/  STL [R1], R21 ;  /* 0x0000001501007387 */ /* 0x0001e80000100800 */
[----:B------:R-:W2:Y:S04]  /*1e60*/  LDL R31, [R1+0x58] ;  /* 0x00005800011f7983 */ /* 0x000ea80000100800 */
[----:B------:R-:W2:Y:S04]  /*1e70*/  LDL R33, [R1+0x48] ;  /* 0x0000480001217983 */ /* 0x000ea80000100800 */
[----:B------:R-:W2:Y:S04]  /*1e80*/  LDL R34, [R1+0x4c] ;  /* 0x00004c0001227983 */ /* 0x000ea80000100800 */
[----:B------:R-:W2:Y:S01]  /*1e90*/  LDL R29, [R1+0x3c] ;  /* 0x00003c00011d7983 */ /* 0x000ea20000100800 */
[----:B---3--:R-:W-:-:S03]  /*1ea0*/  SHF.R.S32.HI R0, RZ, 0x1f, R27 ;  /* 0x0000001fff007819 */ /* 0x008fc6000001141b */
[----:B------:R-:W3:Y:S01]  /*1eb0*/  LDL R26, [R1+0x54] ;  /* 0x00005400011a7983 */ /* 0x000ee20000100800 */
[----:B------:R-:W-:Y:S02]  /*1ec0*/  SEL R9, R27, RZ, !P0 ;  /* 0x000000ff1b097207 */ /* 0x000fe40004000000 */
[----:B------:R-:W-:Y:S01]  /*1ed0*/  SEL R8, R0, RZ, !P0 ;  /* 0x000000ff00087207 */ /* 0x000fe20004000000 */
[----:B------:R-:W3:Y:S02]  /*1ee0*/  LDL R27, [R1+0x44] ;  /* 0x00004400011b7983 */ /* 0x000ee40000100800 */
[----:B------:R-:W-:Y:S02]  /*1ef0*/  IMAD.WIDE.U32 R98, R9, UR4, R4 ;  /* 0x0000000409627c25 */ /* 0x000fe4000f8e0004 */
[----:B0-----:R-:W3:Y:S02]  /*1f00*/  LDL R21, [R1+0x6c] ;  /* 0x00006c0001157983 */ /* 0x001ee40000100800 */
[----:B------:R-:W-:-:S02]  /*1f10*/  IMAD R0, R8, UR4, RZ ;  /* 0x0000000408007c24 */ /* 0x000fc4000f8e02ff */
[----:B------:R-:W3:Y:S02]  /*1f20*/  LDL R14, [R1+0x68] ;  /* 0x00006800010e7983 */ /* 0x000ee40000100800 */
[----:B------:R-:W-:Y:S01]  /*1f30*/  IMAD R15, R9, UR5, R0 ;  /* 0x00000005090f7c24 */ /* 0x000fe2000f8e0200 */
[----:B------:R-:W-:Y:S05]  /*1f40*/  @!P6 WARPSYNC.ALL ;  /* 0x000000000000e948 */ /* 0x000fea0003800000 */
[----:B------:R-:W3:Y:S01]  /*1f50*/  LDL R12, [R1+0x64] ;  /* 0x00006400010c7983 */ /* 0x000ee20000100800 */
[----:B------:R-:W-:Y:S01]  /*1f60*/  ULDC.64 UR4, c[0x0][0x320] ;  /* 0x0000c80000047ab9 */ /* 0x000fe20000000a00 */
[----:B------:R-:W-:-:S02]  /*1f70*/  IMAD R0, R23, R106, RZ ;  /* 0x0000006a17007224 */ /* 0x000fc400078e02ff */
[----:B------:R-:W3:Y:S01]  /*1f80*/  LDL R32, [R1+0x30] ;  /* 0x0000300001207983 */ /* 0x000ee20000100800 */
[----:B------:R-:W-:Y:S02]  /*1f90*/  IMAD R3, R6, UR4, RZ ;  /* 0x0000000406037c24 */ /* 0x000fe4000f8e02ff */
[C---:B------:R-:W-:Y:S01]  /*1fa0*/  IMAD.WIDE.U32 R4, R158.reuse, UR4, R16 ;  /* 0x000000049e047c25 */ /* 0x040fe2000f8e0010 */
[----:B------:R-:W3:Y:S03]  /*1fb0*/  LDL R30, [R1+0x40] ;  /* 0x00004000011e7983 */ /* 0x000ee60000100800 */
[----:B------:R-:W-:Y:S01]  /*1fc0*/  IMAD R3, R158, UR5, R3 ;  /* 0x000000059e037c24 */ /* 0x000fe2000f8e0203 */
[----:B------:R-:W3:Y:S01]  /*1fd0*/  LDL R28, [R1+0x50] ;  /* 0x00005000011c7983 */ /* 0x000ee20000100800 */
[----:B------:R-:W-:Y:S01]  /*1fe0*/  ULDC.64 UR4, c[0x0][0x328] ;  /* 0x0000ca0000047ab9 */ /* 0x000fe20000000a00 */
[----:B------:R-:W-:-:S02]  /*1ff0*/  IMAD R7, R22, R107, R0 ;  /* 0x0000006b16077224 */ /* 0x000fc400078e0200 */
[----:B------:R-:W-:Y:S01]  /*2000*/  IMAD.IADD R101, R5, 0x1, R3 ;  /* 0x0000000105657824 */ /* 0x000fe200078e0203 */
[----:B------:R-:W-:Y:S01]  /*2010*/  SEL R3, R11, RZ, P2 ;  /* 0x000000ff0b037207 */ /* 0x000fe20001000000 */
[----:B------:R-:W-:-:S04]  /*2020*/  IMAD R0, R8, UR4, RZ ;  /* 0x0000000408007c24 */ /* 0x000fc8000f8e02ff */
[----:B------:R-:W-:Y:S02]  /*2030*/  IMAD.IADD R3, R16, 0x1, R3 ;  /* 0x0000000110037824 */ /* 0x000fe400078e0203 */
[----:B------:R-:W-:Y:S02]  /*2040*/  IMAD R41, R9, UR5, R0 ;  /* 0x0000000509297c24 */ /* 0x000fe4000f8e0200 */
[----:B------:R-:W-:Y:S01]  /*2050*/  IMAD.MOV.U32 R100, RZ, RZ, R4 ;  /* 0x000000ffff647224 */ /* 0x000fe200078e0004 */
[----:B------:R-:W-:Y:S01]  /*2060*/  SHF.R.S32.HI R0, RZ, 0x1f, R3 ;  /* 0x0000001fff007819 */ /* 0x000fe20000011403 */
[----:B------:R-:W-:-:S03]  /*2070*/  IMAD.WIDE.U32 R4, R22, R106, R16 ;  /* 0x0000006a16047225 */ /* 0x000fc600078e0010 */
[----:B------:R-:W-:Y:S01]  /*2080*/  LEA.HI R10, R0, R3, RZ, 0x3 ;  /* 0x00000003000a7211 */ /* 0x000fe200078f18ff */
[-C--:B------:R-:W-:Y:S02]  /*2090*/  IMAD R6, R23, R112.reuse, RZ ;  /* 0x0000007017067224 */ /* 0x080fe400078e02ff */
[----:B------:R-:W-:Y:S02]  /*20a0*/  IMAD.IADD R103, R103, 0x1, R7 ;  /* 0x0000000167677824 */ /* 0x000fe400078e0207 */
[----:B------:R-:W-:Y:S02]  /*20b0*/  IMAD.IADD R5, R7, 0x1, R5 ;  /* 0x0000000107057824 */ /* 0x000fe400078e0205 */
[----:B------:R-:W-:-:S04]  /*20c0*/  IMAD.WIDE.U32 R108, R22, R112, R18 ;  /* 0x00000070166c7225 */ /* 0x000fc800078e0012 */
[----:B------:R-:W-:Y:S01]  /*20d0*/  IMAD R7, R22, R113, R6 ;  /* 0x0000007116077224 */ /* 0x000fe200078e0206 */
[----:B------:R-:W-:Y:S01]  /*20e0*/  LOP3.LUT R6, R36, 0x38, R10, 0xf8, !PT ;  /* 0x0000003824067812 */ /* 0x000fe200078ef80a */
[----:B------:R-:W-:-:S04]  /*20f0*/  IMAD.WIDE.U32 R110, R22, R112, R16 ;  /* 0x00000070166e7225 */ /* 0x000fc800078e0010 */
[----:B------:R-:W-:Y:S02]  /*2100*/  IMAD.IADD R109, R109, 0x1, R7 ;  /* 0x000000016d6d7824 */ /* 0x000fe400078e0207 */
[----:B------:R-:W-:Y:S01]  /*2110*/  IMAD.IADD R111, R7, 0x1, R111 ;  /* 0x00000001076f7824 */ /* 0x000fe200078e026f */
[----:B------:R-:W-:-:S04]  /*2120*/  LEA.HI R0, R0, R3, RZ, 0x6 ;  /* 0x0000000300007211 */ /* 0x000fc800078f30ff */
[----:B------:R-:W-:Y:S02]  /*2130*/  SHF.R.S32.HI R3, RZ, 0x6, R0 ;  /* 0x00000006ff037819 */ /* 0x000fe40000011400 */
[----:B----4-:R-:W-:-:S04]  /*2140*/  LOP3.LUT R0, R37, 0x38, R10, 0xf8, !PT ;  /* 0x0000003825007812 */ /* 0x010fc800078ef80a */
[----:B------:R-:W-:Y:S01]  /*2150*/  LOP3.LUT R0, R0, R35, RZ, 0x3c, !PT ;  /* 0x0000002300007212 */ /* 0x000fe200078e3cff */
[----:B------:R-:W-:Y:S01]  /*2160*/  IMAD.WIDE.U32 R100, R9, UR4, R100 ;  /* 0x0000000409647c25 */ /* 0x000fe2000f8e0064 */
[----:B-----5:R-:W-:Y:S01]  /*2170*/  SHF.R.S32.HI R9, RZ, 0x1f, R155 ;  /* 0x0000001fff097819 */ /* 0x020fe2000001149b */
[----:B------:R-:W-:Y:S01]  /*2180*/  ULDC UR4, c[0x0][0x2e4] ;  /* 0x0000b90000047ab9 */ /* 0x000fe20000000800 */
[C---:B------:R-:W-:Y:S01]  /*2190*/  SHF.L.U64.HI R115, R96.reuse, 0x5, R97 ;  /* 0x0000000560737819 */ /* 0x040fe20000010261 */
[----:B------:R-:W-:Y:S01]  /*21a0*/  IMAD.SHL.U32 R114, R96, 0x20, RZ ;  /* 0x0000002060727824 */ /* 0x000fe200078e00ff */
[----:B------:R-:W-:-:S03]  /*21b0*/  IADD3 R122, P0, R22, R123, RZ ;  /* 0x0000007b167a7210 */ /* 0x000fc60007f1e0ff */
[----:B------:R-:W-:-:S03]  /*21c0*/  IMAD.WIDE.U32 R116, R22, R96, R114 ;  /* 0x0000006016747225 */ /* 0x000fc600078e0072 */
[----:B------:R-:W-:Y:S01]  /*21d0*/  IADD3 R127, P1, R114, R116, RZ ;  /* 0x00000074727f7210 */ /* 0x000fe20007f3e0ff */
[----:B------:R-:W-:-:S03]  /*21e0*/  IMAD.X R123, R23, 0x1, R13, P0 ;  /* 0x00000001177b7824 */ /* 0x000fc600000e060d */
[----:B------:R-:W-:Y:S01]  /*21f0*/  IADD3 R130, P0, R127, R114, RZ ;  /* 0x000000727f827210 */ /* 0x000fe20007f1e0ff */
[----:B------:R-:W-:Y:S01]  /*2200*/  IMAD.WIDE.U32 R118, R22, R96, R16 ;  /* 0x0000006016767225 */ /* 0x000fe200078e0010 */
[C-C-:B------:R-:W-:Y:S02]  /*2210*/  SHF.L.U64.HI R144, R96.reuse, 0x6, R97.reuse ;  /* 0x0000000660907819 */ /* 0x140fe40000010261 */
[----:B------:R-:W-:Y:S01]  /*2220*/  SHF.L.U64.HI R139, R96, 0x7, R97 ;  /* 0x00000007608b7819 */ /* 0x000fe20000010261 */
[----:B------:R-:W-:Y:S02]  /*2230*/  IMAD.IADD R15, R99, 0x1, R15 ;  /* 0x00000001630f7824 */ /* 0x000fe400078e020f */
[----:B------:R-:W-:Y:S01]  /*2240*/  IMAD R39, R97, 0xb0, RZ ;  /* 0x000000b061277824 */ /* 0x000fe200078e02ff */
[C---:B------:R-:W-:Y:S01]  /*2250*/  SHF.L.U64.HI R38, R106.reuse, 0x5, R107 ;  /* 0x000000056a267819 */ /* 0x040fe2000001026b */
[----:B------:R-:W-:Y:S01]  /*2260*/  IMAD.WIDE.U32 R104, R155, R106, R4 ;  /* 0x0000006a9b687225 */ /* 0x000fe200078e0004 */
[----:B------:R-:W-:-:S02]  /*2270*/  SHF.L.U64.HI R37, R106, 0x6, R107 ;  /* 0x000000066a257819 */ /* 0x000fc4000001026b */
[----:B------:R-:W-:Y:S01]  /*2280*/  SHF.L.U64.HI R36, R106, 0x7, R107 ;  /* 0x000000076a247819 */ /* 0x000fe2000001026b */
[----:B------:R-:W-:Y:S01]  /*2290*/  IMAD R143, R107, 0xb0, RZ ;  /* 0x000000b06b8f7824 */ /* 0x000fe200078e02ff */
[----:B------:R-:W-:Y:S01]  /*22a0*/  SHF.L.U64.HI R120, R112, 0x7, R113 ;  /* 0x0000000770787819 */ /* 0x000fe20000010271 */
[----:B------:R-:W-:Y:S01]  /*22b0*/  IMAD.SHL.U32 R35, R106, 0x20, RZ ;  /* 0x000000206a237824 */ /* 0x000fe200078e00ff */
[----:B------:R-:W-:Y:S01]  /*22c0*/  IADD3 R13, P2, R98, 0x40, RZ ;  /* 0x00000040620d7810 */ /* 0x000fe20007f5e0ff */
[----:B------:R-:W-:-:S04]  /*22d0*/  IMAD.WIDE.U32 R102, R155, R106, R102 ;  /* 0x0000006a9b667225 */ /* 0x000fc800078e0066 */
[----:B------:R-:W-:Y:S02]  /*22e0*/  IMAD R5, R113, 0xb0, RZ ;  /* 0x000000b071057824 */ /* 0x000fe400078e02ff */
[----:B------:R-:W-:Y:S02]  /*22f0*/  IMAD.SHL.U32 R121, R112, 0x80, RZ ;  /* 0x0000008070797824 */ /* 0x000fe400078e00ff */
[----:B------:R-:W-:-:S04]  /*2300*/  IMAD.WIDE.U32 R108, R155, R112, R108 ;  /* 0x000000709b6c7225 */ /* 0x000fc800078e006c */
[----:B------:R-:W-:-:S04]  /*2310*/  IMAD.WIDE.U32 R110, R155, R112, R110 ;  /* 0x000000709b6e7225 */ /* 0x000fc800078e006e */
[----:B------:R-:W-:Y:S01]  /*2320*/  VIADD R161, R20, 0x8 ;  /* 0x0000000814a17836 */ /* 0x000fe20000000000 */
[----:B------:R-:W-:Y:S01]  /*2330*/  LOP3.LUT R20, R10, 0xfffffff8, RZ, 0xc0, !PT ;  /* 0xfffffff80a147812 */ /* 0x000fe200078ec0ff */
[----:B------:R-:W-:Y:S01]  /*2340*/  IMAD.WIDE.U32 R158, R96, 0xb0, RZ ;  /* 0x000000b0609e7825 */ /* 0x000fe200078e00ff */
[----:B------:R-:W-:Y:S02]  /*2350*/  SHF.R.S32.HI R146, RZ, 0x1f, R225 ;  /* 0x0000001fff927819 */ /* 0x000fe400000114e1 */
[----:B------:R-:W-:Y:S01]  /*2360*/  SHF.R.S32.HI R145, RZ, 0x1f, R226 ;  /* 0x0000001fff917819 */ /* 0x000fe200000114e2 */
[----:B------:R-:W-:Y:S01]  /*2370*/  IMAD.IADD R39, R159, 0x1, R39 ;  /* 0x000000019f277824 */ /* 0x000fe200078e0227 */
[----:B--2---:R-:W-:Y:S02]  /*2380*/  LOP3.LUT R7, R6, R31, RZ, 0x3c, !PT ;  /* 0x0000001f06077212 */ /* 0x004fe400078e3cff */
[----:B------:R-:W0:Y:S01]  /*2390*/  S2R R31, SR_TID.X ;  /* 0x00000000001f7919 */ /* 0x000e220000002100 */
[----:B------:R-:W-:-:S04]  /*23a0*/  IMAD R150, R3, 0x2c00, R33 ;  /* 0x00002c0003967824 */ /* 0x000fc800078e0221 */
[----:B------:R-:W-:Y:S02]  /*23b0*/  IMAD.IADD R150, R150, 0x1, R7 ;  /* 0x0000000196967824 */ /* 0x000fe400078e0207 */
[----:B------:R-:W-:Y:S01]  /*23c0*/  IMAD R151, R3, 0x2c00, R34 ;  /* 0x00002c0003977824 */ /* 0x000fe200078e0222 */
[----:B---3--:R-:W-:Y:S02]  /*23d0*/  SHF.R.U32.HI R138, RZ, 0x3, R27 ;  /* 0x00000003ff8a7819 */ /* 0x008fe4000001161b */
[----:B------:R-:W-:Y:S01]  /*23e0*/  LOP3.LUT R7, R27, 0x38, R10, 0xf8, !PT ;  /* 0x000000381b077812 */ /* 0x000fe200078ef80a */
[----:B0-----:R-:W-:-:S05]  /*23f0*/  VIADD R31, R31, 0xffffff80 ;  /* 0xffffff801f1f7836 */ /* 0x001fca0000000000 */
[----:B------:R-:W-:-:S04]  /*2400*/  SHF.R.S32.HI R27, RZ, 0x1f, R31 ;  /* 0x0000001fff1b7819 */ /* 0x000fc8000001141f */
[----:B------:R-:W-:Y:S01]  /*2410*/  LEA.HI R27, R27, R31, RZ, 0x6 ;  /* 0x0000001f1b1b7211 */ /* 0x000fe200078f30ff */
[----:B------:R-:W-:Y:S01]  /*2420*/  IMAD.IADD R151, R151, 0x1, R0 ;  /* 0x0000000197977824 */ /* 0x000fe200078e0200 */
[----:B------:R-:W-:-:S03]  /*2430*/  LOP3.LUT R0, R10, 0x38, RZ, 0xc0, !PT ;  /* 0x000000380a007812 */ /* 0x000fc600078ec0ff */
[----:B------:R-:W-:Y:S01]  /*2440*/  IMAD.SHL.U32 R27, R27, 0x8, RZ ;  /* 0x000000081b1b7824 */ /* 0x000fe200078e00ff */
[----:B------:R-:W-:-:S04]  /*2450*/  LOP3.LUT R0, R0, 0x1c0, R29, 0xf8, !PT ;  /* 0x000001c000007812 */ /* 0x000fc800078ef81d */
[----:B------:R-:W-:Y:S01]  /*2460*/  LOP3.LUT R27, R27, 0xfffffe00, RZ, 0xc0, !PT ;  /* 0xfffffe001b1b7812 */ /* 0x000fe200078ec0ff */
[C---:B------:R-:W-:Y:S02]  /*2470*/  IMAD R149, R3.reuse, 0x2c00, R26 ;  /* 0x00002c0003957824 */ /* 0x040fe400078e021a */
[C---:B------:R-:W-:Y:S02]  /*2480*/  IMAD R148, R3.reuse, 0x2c00, R21 ;  /* 0x00002c0003947824 */ /* 0x040fe400078e0215 */
[C---:B------:R-:W-:Y:S02]  /*2490*/  IMAD R154, R3.reuse, 0x2c00, R27 ;  /* 0x00002c00039a7824 */ /* 0x040fe400078e021b */
[----:B------:R-:W-:Y:S01]  /*24a0*/  IMAD R147, R3, 0x2c00, R14 ;  /* 0x00002c0003937824 */ /* 0x000fe200078e020e */
[----:B------:R-:W-:Y:S01]  /*24b0*/  LOP3.LUT R3, R0, R12, RZ, 0x3c, !PT ;  /* 0x0000000c00037212 */ /* 0x000fe200078e3cff */
[----:B------:R-:W-:-:S04]  /*24c0*/  IMAD R0, R9, R106, RZ ;  /* 0x0000006a09007224 */ /* 0x000fc800078e02ff */
[----:B------:R-:W-:Y:S02]  /*24d0*/  IMAD R27, R155, R107, R0 ;  /* 0x0000006b9b1b7224 */ /* 0x000fe400078e0200 */
[----:B------:R-:W-:-:S04]  /*24e0*/  IMAD R0, R9, R112, RZ ;  /* 0x0000007009007224 */ /* 0x000fc800078e02ff */
[----:B------:R-:W-:Y:S02]  /*24f0*/  IMAD R21, R155, R113, R0 ;  /* 0x000000719b157224 */ /* 0x000fe400078e0200 */
[----:B------:R-:W-:Y:S02]  /*2500*/  IMAD R0, R23, R96, RZ ;  /* 0x0000006017007224 */ /* 0x000fe400078e02ff */
[----:B------:R-:W-:Y:S02]  /*2510*/  IMAD.IADD R154, R154, 0x1, R3 ;  /* 0x000000019a9a7824 */ /* 0x000fe400078e0203 */
[----:B------:R-:W-:-:S04]  /*2520*/  IMAD R3, R22, R97, R0 ;  /* 0x0000006116037224 */ /* 0x000fc800078e0200 */
[----:B------:R-:W-:-:S04]  /*2530*/  IMAD.IADD R125, R3, 0x1, R117 ;  /* 0x00000001037d7824 */ /* 0x000fc800078e0275 */
[----:B------:R-:W-:-:S04]  /*2540*/  IMAD.X R126, R125, 0x1, R115, P1 ;  /* 0x000000017d7e7824 */ /* 0x000fc800008e0673 */
[--C-:B------:R-:W-:Y:S01]  /*2550*/  IMAD.X R128, R126, 0x1, R115.reuse, P0 ;  /* 0x000000017e807824 */ /* 0x100fe200000e0673 */
[----:B------:R-:W-:Y:S02]  /*2560*/  IADD3 R136, P0, R130, R114, RZ ;  /* 0x0000007282887210 */ /* 0x000fe40007f1e0ff */
[----:B------:R-:W-:Y:S02]  /*2570*/  SHF.R.U32.HI R137, RZ, 0x3, R30 ;  /* 0x00000003ff897819 */ /* 0x000fe4000001161e */
[--C-:B------:R-:W-:Y:S01]  /*2580*/  LOP3.LUT R6, R32, 0x38, R10.reuse, 0xf8, !PT ;  /* 0x0000003820067812 */ /* 0x100fe200078ef80a */
[----:B------:R-:W-:Y:S01]  /*2590*/  IMAD.X R131, R128, 0x1, R115, P0 ;  /* 0x0000000180837824 */ /* 0x000fe200000e0673 */
[----:B------:R-:W-:Y:S01]  /*25a0*/  LOP3.LUT R8, R30, 0x38, R10, 0xf8, !PT ;  /* 0x000000381e087812 */ /* 0x000fe200078ef80a */
[----:B------:R-:W-:Y:S01]  /*25b0*/  IMAD.IADD R124, R119, 0x1, R3 ;  /* 0x00000001777c7824 */ /* 0x000fe200078e0203 */
[----:B------:R-:W-:Y:S01]  /*25c0*/  IADD3 R14, P0, R98, R118, RZ ;  /* 0x00000076620e7210 */ /* 0x000fe20007f1e0ff */
[----:B------:R-:W-:Y:S01]  /*25d0*/  IMAD.SHL.U32 R97, R11, 0x2, RZ ;  /* 0x000000020b617824 */ /* 0x000fe200078e00ff */
[----:B------:R-:W-:Y:S01]  /*25e0*/  LOP3.LUT R6, R6, R28, RZ, 0x3c, !PT ;  /* 0x0000001c06067212 */ /* 0x000fe200078e3cff */
[C---:B------:R-:W-:Y:S01]  /*25f0*/  IMAD.SHL.U32 R34, R106.reuse, 0x40, RZ ;  /* 0x000000406a227824 */ /* 0x040fe200078e00ff */
[----:B------:R-:W-:Y:S01]  /*2600*/  LOP3.LUT R7, R7, R138, RZ, 0x3c, !PT ;  /* 0x0000008a07077212 */ /* 0x000fe200078e3cff */
[----:B------:R-:W-:Y:S01]  /*2610*/  IMAD.SHL.U32 R33, R106, 0x80, RZ ;  /* 0x000000806a217824 */ /* 0x000fe200078e00ff */
[----:B------:R-:W-:Y:S01]  /*2620*/  LOP3.LUT R8, R8, R137, RZ, 0x3c, !PT ;  /* 0x0000008908087212 */ /* 0x000fe200078e3cff */
[C---:B------:R-:W-:Y:S01]  /*2630*/  IMAD.SHL.U32 R30, R112.reuse, 0x20, RZ ;  /* 0x00000020701e7824 */ /* 0x040fe200078e00ff */
[C-C-:B------:R-:W-:Y:S01]  /*2640*/  SHF.L.U64.HI R32, R112.reuse, 0x5, R113.reuse ;  /* 0x0000000570207819 */ /* 0x140fe20000010271 */
[C---:B------:R-:W-:Y:S01]  /*2650*/  IMAD.SHL.U32 R29, R112.reuse, 0x40, RZ ;  /* 0x00000040701d7824 */ /* 0x040fe200078e00ff */
[----:B------:R-:W-:Y:S01]  /*2660*/  SHF.L.U64.HI R31, R112, 0x6, R113 ;  /* 0x00000006701f7819 */ /* 0x000fe20000010271 */
[----:B------:R-:W-:Y:S01]  /*2670*/  IMAD.WIDE.U32 R106, R106, 0xb0, RZ ;  /* 0x000000b06a6a7825 */ /* 0x000fe200078e00ff */
[----:B------:R-:W-:-:S02]  /*2680*/  IADD3 R141, P3, R136, R114, RZ ;  /* 0x00000072888d7210 */ /* 0x000fc40007f7e0ff */
[----:B------:R-:W-:Y:S01]  /*2690*/  IADD3 R11, P4, R14, 0x40, RZ ;  /* 0x000000400e0b7810 */ /* 0x000fe20007f9e0ff */
[----:B------:R-:W-:-:S04]  /*26a0*/  IMAD.WIDE.U32 R112, R112, 0xb0, RZ ;  /* 0x000000b070707825 */ /* 0x000fc800078e00ff */
[----:B------:R-:W-:Y:S01]  /*26b0*/  IMAD.X R12, R124, 0x1, R15, P0 ;  /* 0x000000017c0c7824 */ /* 0x000fe200000e060f */
[----:B------:R-:W-:Y:S01]  /*26c0*/  ISETP.GE.AND P0, PT, R16, UR4, PT ;  /* 0x0000000410007c0c */ /* 0x000fe2000bf06270 */
[----:B------:R-:W-:Y:S01]  /*26d0*/  IMAD.IADD R149, R149, 0x1, R6 ;  /* 0x0000000195957824 */ /* 0x000fe200078e0206 */
[----:B------:R-:W-:Y:S01]  /*26e0*/  ISETP.GE.AND P1, PT, R227, UR4, PT ;  /* 0x00000004e3007c0c */ /* 0x000fe2000bf26270 */
[----:B------:R-:W-:Y:S01]  /*26f0*/  IMAD.IADD R148, R148, 0x1, R7 ;  /* 0x0000000194947824 */ /* 0x000fe200078e0207 */
[----:B------:R-:W-:Y:S01]  /*2700*/  SHF.R.S32.HI R10, RZ, 0x3, R10 ;  /* 0x00000003ff0a7819 */ /* 0x000fe2000001140a */
[----:B------:R-:W-:Y:S01]  /*2710*/  IMAD.IADD R147, R147, 0x1, R8 ;  /* 0x0000000193937824 */ /* 0x000fe200078e0208 */
[----:B------:R-:W-:Y:S01]  /*2720*/  SHF.R.S32.HI R9, RZ, 0x1f, R20 ;  /* 0x0000001fff097819 */ /* 0x000fe20000011414 */
[----:B------:R-:W-:Y:S02]  /*2730*/  IMAD.IADD R28, R103, 0x1, R27 ;  /* 0x00000001671c7824 */ /* 0x000fe400078e021b */
[----:B------:R-:W-:-:S02]  /*2740*/  IMAD.IADD R26, R109, 0x1, R21 ;  /* 0x000000016d1a7824 */ /* 0x000fc400078e0215 */
[----:B------:R-:W-:Y:S02]  /*2750*/  IMAD.IADD R143, R107, 0x1, R143 ;  /* 0x000000016b8f7824 */ /* 0x000fe400078e028f */
[----:B------:R-:W-:Y:S02]  /*2760*/  IMAD.IADD R142, R113, 0x1, R5 ;  /* 0x00000001718e7824 */ /* 0x000fe400078e0205 */
[----:B------:R-:W-:Y:S02]  /*2770*/  IMAD.IADD R27, R27, 0x1, R105 ;  /* 0x000000011b1b7824 */ /* 0x000fe400078e0269 */
[----:B------:R-:W-:Y:S02]  /*2780*/  IMAD.IADD R21, R21, 0x1, R111 ;  /* 0x0000000115157824 */ /* 0x000fe400078e026f */
[----:B------:R-:W-:Y:S02]  /*2790*/  IMAD.X R140, R131, 0x1, R115, P3 ;  /* 0x00000001838c7824 */ /* 0x000fe400018e0673 */
[----:B------:R-:W-:-:S02]  /*27a0*/  IMAD.X R8, RZ, RZ, R15, P2 ;  /* 0x000000ffff087224 */ /* 0x000fc400010e060f */
[----:B------:R-:W-:Y:S02]  /*27b0*/  IMAD.X R7, RZ, RZ, R12, P4 ;  /* 0x000000ffff077224 */ /* 0x000fe400020e060c */
[----:B------:R-:W-:Y:S01]  /*27c0*/  IMAD.IADD R6, R101, 0x1, R41 ;  /* 0x0000000165067824 */ /* 0x000fe200078e0229 */
[----:B------:R-:W-:Y:S06]  /*27d0*/  @!P6 BAR.SYNC.DEFER_BLOCKING 0x9, 0x100 ;  /* 0x024400000000eb1d */ /* 0x000fec0000010000 */
.L_x_6090:
[----:B------:R-:W2:Y:S01]  /*27e0*/  LDL R0, [R1+0x60] ;  /* 0x0000600001007983 */ /* 0x000ea20000100800 */
[----:B------:R-:W0:Y:S03]  /*27f0*/  LDC R80, c[0x0][0x3d4] ;  /* 0x0000f500ff507b82 */ /* 0x000e260000000800 */
[----:B---34-:R-:W3:Y:S01]  /*2800*/  LDL.LU R46, [R1] ;  /* 0x00000000012e7983 */ /* 0x018ee20000300800 */
[----:B------:R-:W-:Y:S01]  /*2810*/  VIADD R24, R24, 0xffffffff ;  /* 0xffffffff18187836 */ /* 0x000fe20000000000 */
[----:B------:R-:W-:Y:S05]  /*2820*/  YIELD ;  /* 0x0000000000007946 */ /* 0x000fea0003800000 */
[----:B------:R-:W-:Y:S01]  /*2830*/  ISETP.GT.AND P3, PT, R24, R129, PT ;  /* 0x000000811800720c */ /* 0x000fe20003f64270 */
[----:B------:R-:W-:Y:S01]  /*2840*/  BSSY B0, `(.L_x_5967) ;  /* 0x0000916000007945 */ /* 0x000fe20003800000 */
[----:B0-----:R-:W-:Y:S01]  /*2850*/  ISETP.GE.AND P2, PT, R80, 0x1, PT ;  /* 0x000000015000780c */ /* 0x001fe20003f46270 */
[----:B--2---:R-:W-:Y:S01]  /*2860*/  IMAD R5, R220, 0x5800, R0 ;  /* 0x00005800dc057824 */ /* 0x004fe200078e0200 */
[----:B---3--:R-:W-:-:S03]  /*2870*/  LOP3.LUT R46, R46, 0xffffffef, RZ, 0xc0, !PT ;  /* 0xffffffef2e2e7812 */ /* 0x008fc600078ec0ff */
[----:B------:R-:W-:-:S06]  /*2880*/  IMAD R5, R5, 0x2, R2 ;  /* 0x0000000205057824 */ /* 0x000fcc00078e0202 */
[----:B------:R-:W-:-:S05]  /*2890*/  @P3 LOP3.LUT R46, R46, 0x10, RZ, 0xfc, !PT ;  /* 0x000000102e2e3812 */ /* 0x000fca00078efcff */
[----:B------:R0:W-:Y:S01]  /*28a0*/  STL [R1], R46 ;  /* 0x0000002e01007387 */ /* 0x0001e20000100800 */
[----:B-1----:R-:W-:Y:S05]  /*28b0*/  @!P2 BRA `(.L_x_5968) ;  /* 0x0000008400eca947 */ /* 0x002fea0003800000 */
[----:B------:R-:W-:Y:S01]  /*28c0*/  ULDC.U8 UR4, c[0x0][0x3f0] ;  /* 0x0000fc0000047ab9 */ /* 0x000fe20000000000 */
[----:B------:R-:W-:Y:S01]  /*28d0*/  SHF.R.S32.HI R3, RZ, 0x1f, R24 ;  /* 0x0000001fff037819 */ /* 0x000fe20000011418 */
[-C--:B------:R-:W-:Y:S01]  /*28e0*/  IMAD R4, R143, R24.reuse, RZ ;  /* 0x000000188f047224 */ /* 0x080fe200078e02ff */
[----:B------:R-:W-:Y:S01]  /*28f0*/  ISETP.NE.AND P2, PT, RZ, UR4, PT ;  /* 0x00000004ff007c0c */ /* 0x000fe2000bf45270 */
[-C--:B------:R-:W-:Y:S02]  /*2900*/  IMAD R0, R39, R24.reuse, RZ ;  /* 0x0000001827007224 */ /* 0x080fe400078e02ff */
[----:B------:R-:W-:Y:S02]  /*2910*/  IMAD R40, R142, R24, RZ ;  /* 0x000000188e287224 */ /* 0x000fe400078e02ff */
[----:B------:R-:W-:Y:S02]  /*2920*/  IMAD R43, R3, R106, R4 ;  /* 0x0000006a032b7224 */ /* 0x000fe400078e0204 */
[----:B------:R-:W-:-:S02]  /*2930*/  IMAD R4, R24, -0xb0, R25 ;  /* 0xffffff5018047824 */ /* 0x000fc400078e0219 */
[C---:B------:R-:W-:Y:S02]  /*2940*/  IMAD R41, R3.reuse, R158, R0 ;  /* 0x0000009e03297224 */ /* 0x040fe400078e0200 */
[----:B------:R-:W-:Y:S01]  /*2950*/  IMAD R45, R3, R112, R40 ;  /* 0x00000070032d7224 */ /* 0x000fe200078e0228 */
[----:B------:R-:W-:Y:S01]  /*2960*/  VIMNMX R4, R4, 0xb0, PT ;  /* 0x000000b004047848 */ /* 0x000fe20003fe0100 */
[----:B------:R-:W-:-:S04]  /*2970*/  IMAD.WIDE.U32 R132, R158, R24, RZ ;  /* 0x000000189e847225 */ /* 0x000fc800078e00ff */
[----:B------:R-:W-:-:S04]  /*2980*/  IMAD.WIDE.U32 R92, R106, R24, RZ ;  /* 0x000000186a5c7225 */ /* 0x000fc800078e00ff */
[----:B------:R-:W-:-:S04]  /*2990*/  IMAD.WIDE.U32 R90, R112, R24, RZ ;  /* 0x00000018705a7225 */ /* 0x000fc800078e00ff */
[----:B------:R-:W-:Y:S02]  /*29a0*/  IMAD.IADD R88, R133, 0x1, R41 ;  /* 0x0000000185587824 */ /* 0x000fe400078e0229 */
        /* <DEDUP_REMOVED lines=9> */
[----:B------:R-:W-:-:S03]  /*2a40*/  CS2R R152, SRZ ;  /* 0x0000000000987805 */ /* 0x000fc6000001ff00 */
[----:B------:R-:W-:Y:S05]  /*2a50*/  @P3 BRA `(.L_x_5971) ;  /* 0x0000000000543947 */ /* 0x000fea0003800000 */
[----:B------:R-:W-:Y:S01]  /*2a60*/  IADD3 R41, P2, R102, R92, RZ ;  /* 0x0000005c66297210 */ /* 0x000fe20007f5e0ff */
[----:B------:R-:W-:Y:S01]  /*2a70*/  ULDC.64 UR4, c[0x0][0x3c8] ;  /* 0x0000f20000047ab9 */ /* 0x000fe20000000a00 */
[----:B------:R-:W-:Y:S02]  /*2a80*/  CS2R R134, SRZ ;  /* 0x0000000000867805 */ /* 0x000fe4000001ff00 */
[----:B------:R-:W-:Y:S01]  /*2a90*/  CS2R R152, SRZ ;  /* 0x0000000000987805 */ /* 0x000fe2000001ff00 */
[----:B------:R-:W-:Y:S01]  /*2aa0*/  ULDC.64 UR6, c[0x0][0x208] ;  /* 0x0000820000067ab9 */ /* 0x000fe20000000a00 */
        /* <DEDUP_REMOVED lines=16> */
.L_x_5971:
[----:B------:R-:W-:Y:S05]  /*2bb0*/  BSYNC B1 ;  /* 0x0000000000017941 */ /* 0x000fea0003800000 */
.L_x_5970:
[----:B------:R-:W-:Y:S01]  /*2bc0*/  ISETP.GE.AND P4, PT, R223, R4, PT ;  /* 0x00000004df00720c */ /* 0x000fe20003f86270 */
[----:B-1---5:R-:W-:Y:S01]  /*2bd0*/  IMAD.MOV.U32 R40, RZ, RZ, R86 ;  /* 0x000000ffff287224 */ /* 0x022fe200078e0056 */
[----:B------:R-:W-:Y:S01]  /*2be0*/  BSSY B1, `(.L_x_5972) ;  /* 0x0000029000017945 */ /* 0x000fe20003800000 */
[----:B------:R-:W-:Y:S01]  /*2bf0*/  IMAD.MOV.U32 R41, RZ, RZ, R87 ;  /* 0x000000ffff297224 */ /* 0x000fe200078e0057 */
[----:B------:R-:W-:Y:S01]  /*2c00*/  CS2R R82, SRZ ;  /* 0x0000000000527805 */ /* 0x000fe2000001ff00 */
        /* <DEDUP_REMOVED lines=15> */
[----:B------:R-:W-:Y:S01]  /*2d00*/  PRMT R194, R43, 0x7610, R194 ;  /* 0x000076102bc27816 */ /* 0x000fe200000000c2 */
[----:B------:R-:W-:Y:S06]  /*2d10*/  @P4 BRA `(.L_x_5973) ;  /* 0x0000000000544947 */ /* 0x000fec0003800000 */
[----:B------:R-:W-:Y:S01]  /*2d20*/  IADD3 R41, P2, P5, R102, R92, R35 ;  /* 0x0000005c66297210 */ /* 0x000fe20007d5e023 */
[----:B------:R-:W-:Y:S01]  /*2d30*/  ULDC.64 UR4, c[0x0][0x3c8] ;  /* 0x0000f20000047ab9 */ /* 0x000fe20000000a00 */
[----:B------:R-:W-:Y:S02]  /*2d40*/  CS2R R82, SRZ ;  /* 0x0000000000527805 */ /* 0x000fe4000001ff00 */
[----:B------:R-:W-:Y:S02]  /*2d50*/  CS2R R84, SRZ ;  /* 0x0000000000547805 */ /* 0x000fe4000001ff00 */
[----:B------:R-:W-:Y:S01]  /*2d60*/  IADD3.X R42, R28, R3, R38, P2, P5 ;  /* 0x000000031c2a7210 */ /* 0x000fe200017ea426 */
[----:B------:R-:W-:Y:S01]  /*2d70*/  ULDC.64 UR6, c[0x0][0x208] ;  /* 0x0000820000067ab9 */ /* 0x000fe20000000a00 */
[----:B------:R-:W-:-:S04]  /*2d80*/  IADD3 R43, P2, P5, R108, R90, R30 ;  /* 0x0000005a6c2b7210 */ /* 0x000fc80007d5e01e */
        /* <DEDUP_REMOVED lines=14> */
.L_x_5973:
[----:B------:R-:W-:Y:S05]  /*2e70*/  BSYNC B1 ;  /* 0x0000000000017941 */ /* 0x000fea0003800000 */
.L_x_5972:
[----:B------:R-:W-:Y:S01]  /*2e80*/  ISETP.GE.AND P2, PT, R222, R4, PT ;  /* 0x00000004de00720c */ /* 0x000fe20003f46270 */
[----:B------:R-:W-:Y:S01]  /*2e90*/  IMAD.MOV.U32 R45, RZ, RZ, R46 ;  /* 0x000000ffff2d7224 */ /* 0x000fe200078e002e */
[----:B------:R-:W-:Y:S01]  /*2ea0*/  BSSY B1, `(.L_x_5974) ;  /* 0x000002f000017945 */ /* 0x000fe20003800000 */
[----:B-1---5:R-:W-:Y:S01]  /*2eb0*/  IMAD.MOV.U32 R40, RZ, RZ, R76 ;  /* 0x000000ffff287224 */ /* 0x022fe200078e004c */
[----:B------:R-:W-:Y:S01]  /*2ec0*/  CS2R R60, SRZ ;  /* 0x00000000003c7805 */ /* 0x000fe2000001ff00 */
[----:B------:R-:W-:Y:S01]  /*2ed0*/  IMAD.MOV.U32 R41, RZ, RZ, R77 ;  /* 0x000000ffff297224 */ /* 0x000fe200078e004d */
[----:B------:R-:W-:Y:S01]  /*2ee0*/  LOP3.LUT R45, R45, 0xfffffffb, RZ, 0xc0, !PT ;  /* 0xfffffffb2d2d7812 */ /* 0x000fe200078ec0ff */
[----:B------:R-:W-:Y:S01]  /*2ef0*/  IMAD.MOV.U32 R42, RZ, RZ, R82 ;  /* 0x000000ffff2a7224 */ /* 0x000fe200078e0052 */
[----:B------:R-:W-:Y:S01]  /*2f00*/  PRMT R202, R40, 0x7610, R202 ;  /* 0x0000761028ca7816 */ /* 0x000fe200000000ca */
[----:B------:R-:W-:Y:S01]  /*2f10*/  IMAD.MOV.U32 R43, RZ, RZ, R83 ;  /* 0x000000ffff2b7224 */ /* 0x000fe200078e0053 */
[----:B------:R-:W-:Y:S01]  /*2f20*/  PRMT R201, R41, 0x7610, R201 ;  /* 0x0000761029c97816 */ /* 0x000fe200000000c9 */
[----:B------:R-:W-:Y:S01]  /*2f30*/  IMAD.MOV.U32 R40, RZ, RZ, R78 ;  /* 0x000000ffff287224 */ /* 0x000fe200078e004e */
[----:B------:R-:W-:Y:S01]  /*2f40*/  PRMT R167, R167, 0x5410, R42 ;  /* 0x00005410a7a77816 */ /* 0x000fe2000000002a */
[----:B------:R-:W-:Y:S01]  /*2f50*/  IMAD.MOV.U32 R41, RZ, RZ, R79 ;  /* 0x000000ffff297224 */ /* 0x000fe200078e004f */
[----:B------:R-:W-:Y:S01]  /*2f60*/  @P2 LOP3.LUT R45, R45, 0x4, RZ, 0xfc, !PT ;  /* 0x000000042d2d2812 */ /* 0x000fe200078efcff */
[----:B------:R-:W-:Y:S01]  /*2f70*/  IMAD.MOV.U32 R42, RZ, RZ, R84 ;  /* 0x000000ffff2a7224 */ /* 0x000fe200078e0054 */
[----:B------:R-:W-:Y:S01]  /*2f80*/  PRMT R203, R43, 0x7610, R203 ;  /* 0x000076102bcb7816 */ /* 0x000fe200000000cb */
[----:B------:R-:W-:Y:S01]  /*2f90*/  IMAD.MOV.U32 R43, RZ, RZ, R85 ;  /* 0x000000ffff2b7224 */ /* 0x000fe200078e0055 */
[----:B------:R-:W-:Y:S01]  /*2fa0*/  PRMT R200, R40, 0x7610, R200 ;  /* 0x0000761028c87816 */ /* 0x000fe200000000c8 */
[----:B------:R1:W-:Y:S01]  /*2fb0*/  STL [R1], R45 ;  /* 0x0000002d01007387 */ /* 0x0003e20000100800 */
[----:B------:R-:W-:-:S02]  /*2fc0*/  PRMT R199, R41, 0x7610, R199 ;  /* 0x0000761029c77816 */ /* 0x000fc400000000c7 */
[----:B------:R-:W-:Y:S02]  /*2fd0*/  CS2R R68, SRZ ;  /* 0x0000000000447805 */ /* 0x000fe4000001ff00 */
[----:B------:R-:W-:Y:S02]  /*2fe0*/  PRMT R168, R168, 0x5410, R42 ;  /* 0x00005410a8a87816 */ /* 0x000fe4000000002a */
[----:B------:R-:W-:Y:S02]  /*2ff0*/  CS2R R72, SRZ ;  /* 0x0000000000487805 */ /* 0x000fe4000001ff00 */
[----:B------:R-:W-:Y:S02]  /*3000*/  PRMT R169, R169, 0x5410, R43 ;  /* 0x00005410a9a97816 */ /* 0x000fe4000000002b */
[----:B------:R-:W-:Y:S02]  /*3010*/  CS2R R70, SRZ ;  /* 0x0000000000467805 */ /* 0x000fe4000001ff00 */
[----:B------:R-:W-:Y:S01]  /*3020*/  CS2R R74, SRZ ;  /* 0x00000000004a7805 */ /* 0x000fe2000001ff00 */
[----:B-1----:R-:W-:Y:S06]  /*3030*/  @P2 BRA `(.L_x_5975) ;  /* 0x0000000000542947 */ /* 0x002fec0003800000 */
        /* <DEDUP_REMOVED lines=21> */
.L_x_5975:
[----:B------:R-:W-:Y:S05]  /*3190*/  BSYNC B1 ;  /* 0x0000000000017941 */ /* 0x000fea0003800000 */
.L_x_5974:
        /* <DEDUP_REMOVED lines=24> */
[----:B------:R-:W-:Y:S01]  /*3320*/  PRMT R169, R43, 0x7610, R169 ;  /* 0x000076102ba97816 */ /* 0x000fe200000000a9 */
[----:B-1----:R-:W-:Y:S06]  /*3330*/  @P2 BRA `(.L_x_5977) ;  /* 0x00000000007c2947 */ /* 0x002fec0003800000 */
[----:B------:R-:W1:Y:S01]  /*3340*/  LDC.64 R40, c[0x0][0x3d8] ;  /* 0x0000f600ff287b82 */ /* 0x000e620000000a00 */
[----:B------:R-:W-:Y:S01]  /*3350*/  IMAD.MOV.U32 R42, RZ, RZ, R92 ;  /* 0x000000ffff2a7224 */ /* 0x000fe200078e005c */
[----:B------:R-:W-:Y:S01]  /*3360*/  ULDC.64 UR4, c[0x0][0x3c8] ;  /* 0x0000f20000047ab9 */ /* 0x000fe20000000a00 */
[----:B------:R-:W-:Y:S01]  /*3370*/  IMAD.MOV.U32 R43, RZ, RZ, R3 ;  /* 0x000000ffff2b7224 */ /* 0x000fe200078e0003 */
[----:B------:R-:W-:Y:S02]  /*3380*/  CS2R R64, SRZ ;  /* 0x0000000000407805 */ /* 0x000fe4000001ff00 */
[----:B------:R-:W-:Y:S01]  /*3390*/  CS2R R66, SRZ ;  /* 0x0000000000427805 */ /* 0x000fe2000001ff00 */
[----:B------:R-:W-:Y:S01]  /*33a0*/  ULDC.64 UR6, c[0x0][0x208] ;  /* 0x0000820000067ab9 */ /* 0x000fe20000000a00 */
[----:B-1----:R-:W-:-:S04]  /*33b0*/  IMAD.WIDE.U32 R42, R40, 0x60, R42 ;  /* 0x00000060282a7825 */ /* 0x002fc800078e002a */
[----:B------:R-:W-:Y:S01]  /*33c0*/  IMAD R41, R41, 0x60, RZ ;  /* 0x0000006029297824 */ /* 0x000fe200078e02ff */
[----:B------:R-:W-:Y:S01]  /*33d0*/  IADD3 R45, P2, R102, R42, RZ ;  /* 0x0000002a662d7210 */ /* 0x000fe20007f5e0ff */
[----:B------:R-:W-:-:S03]  /*33e0*/  IMAD.MOV.U32 R42, RZ, RZ, R90 ;  /* 0x000000ffff2a7224 */ /* 0x000fc600078e005a */
[----:B0-----:R-:W-:Y:S01]  /*33f0*/  IADD3.X R46, R28, R43, R41, P2, !PT ;  /* 0x0000002b1c2e7210 */ /* 0x001fe200017fe429 */
[----:B------:R-:W-:Y:S01]  /*3400*/  IMAD.MOV.U32 R43, RZ, RZ, R0 ;  /* 0x000000ffff2b7224 */ /* 0x000fe200078e0000 */
[----:B------:R-:W0:Y:S02]  /*3410*/  LDC.64 R40, c[0x0][0x3e8] ;  /* 0x0000fa00ff287b82 */ /* 0x000e240000000a00 */
[----:B0-----:R-:W-:-:S04]  /*3420*/  IMAD.WIDE.U32 R42, R40, 0x60, R42 ;  /* 0x00000060282a7825 */ /* 0x001fc800078e002a */
[----:B------:R-:W-:Y:S01]  /*3430*/  IMAD R41, R41, 0x60, RZ ;  /* 0x0000006029297824 */ /* 0x000fe200078e02ff */
[----:B------:R-:W-:-:S04]  /*3440*/  IADD3 R44, P2, R108, R42, RZ ;  /* 0x0000002a6c2c7210 */ /* 0x000fc80007f5e0ff */
[----:B------:R-:W-:Y:S02]  /*3450*/  IADD3.X R43, R26, R43, R41, P2, !PT ;  /* 0x0000002b1a2b7210 */ /* 0x000fe400017fe429 */
        /* <DEDUP_REMOVED lines=13> */
.L_x_5977:
[----:B------:R-:W-:Y:S05]  /*3530*/  BSYNC B1 ;  /* 0x0000000000017941 */ /* 0x000fea0003800000 */
.L_x_5976:
        /* <DEDUP_REMOVED lines=28> */
[----:B0-----:R-:W-:Y:S02]  /*3700*/  CS2R R46, SRZ ;  /* 0x00000000002e7805 */ /* 0x001fe4000001ff00 */
        /* <DEDUP_REMOVED lines=23> */
.L_x_5979:
[----:B------:R-:W-:Y:S05]  /*3880*/  BSYNC B1 ;  /* 0x0000000000017941 */ /* 0x000fea0003800000 */
.L_x_5978:
[----:B------:R-:W-:Y:S01]  /*3890*/  ISETP.GE.AND P5, PT, R226, R4, PT ;  /* 0x00000004e200720c */ /* 0x000fe20003fa6270 */
[----:B------:R-:W-:-:S12]  /*38a0*/  BSSY B1, `(.L_x_5980) ;  /* 0x000001f000017945 */ /* 0x000fd80003800000 */
[----:B------:R-:W-:Y:S05]  /*38b0*/  @P5 BRA `(.L_x_5981) ;  /* 0x0000000000745947 */ /* 0x000fea0003800000 */
[----:B0-----:R-:W0:Y:S01]  /*38c0*/  LDC.64 R40, c[0x0][0x3d8] ;  /* 0x0000f600ff287b82 */ /* 0x001e220000000a00 */
[----:B------:R-:W-:Y:S01]  /*38d0*/  IMAD.MOV.U32 R93, RZ, RZ, R3 ;  /* 0x000000ffff5d7224 */ /* 0x000fe200078e0003 */
[----:B------:R-:W-:Y:S01]  /*38e0*/  ULDC.64 UR4, c[0x0][0x3c8] ;  /* 0x0000f20000047ab9 */ /* 0x000fe20000000a00 */
[----:B------:R-:W-:Y:S01]  /*38f0*/  IMAD.MOV.U32 R91, RZ, RZ, R0 ;  /* 0x000000ffff5b7224 */ /* 0x000fe200078e0000 */
[----:B------:R-:W-:Y:S02]  /*3900*/  CS2R R48, SRZ ;  /* 0x0000000000307805 */ /* 0x000fe4000001ff00 */
[----:B------:R-:W-:Y:S01]  /*3910*/  CS2R R50, SRZ ;  /* 0x0000000000327805 */ /* 0x000fe2000001ff00 */
[----:B------:R-:W-:Y:S01]  /*3920*/  ULDC.64 UR6, c[0x0][0x208] ;  /* 0x0000820000067ab9 */ /* 0x000fe20000000a00 */
[----:B0-----:R-:W-:-:S04]  /*3930*/  IMAD.WIDE.U32 R92, R40, 0xa0, R92 ;  /* 0x000000a0285c7825 */ /* 0x001fc800078e005c */
[----:B------:R-:W-:Y:S01]  /*3940*/  IMAD R41, R41, 0xa0, RZ ;  /* 0x000000a029297824 */ /* 0x000fe200078e02ff */
[----:B------:R-:W-:-:S04]  /*3950*/  IADD3 R3, P2, R102, R92, RZ ;  /* 0x0000005c66037210 */ /* 0x000fc80007f5e0ff */
[----:B------:R-:W-:Y:S02]  /*3960*/  IADD3.X R92, R28, R93, R41, P2, !PT ;  /* 0x0000005d1c5c7210 */ /* 0x000fe400017fe429 */
        /* <DEDUP_REMOVED lines=18> */
.L_x_5981:
[----:B------:R-:W-:Y:S05]  /*3a90*/  BSYNC B1 ;  /* 0x0000000000017941 */ /* 0x000fea0003800000 */
.L_x_5980:
[----:B------:R-:W-:Y:S01]  /*3aa0*/  ULOP3.LUT UR4, UR60, 0x1, URZ, 0xfc, !UPT ;  /* 0x000000013c047892 */ /* 0x000fe2000f8efc3f */
[----:B-----5:R-:W-:Y:S02]  /*3ab0*/  IMAD.MOV.U32 R0, RZ, RZ, R52 ;  /* 0x000000ffff007224 */ /* 0x020fe400078e0034 */
[----:B------:R-:W-:Y:S01]  /*3ac0*/  IMAD.MOV.U32 R3, RZ, RZ, R53 ;  /* 0x000000ffff037224 */ /* 0x000fe200078e0035 */
[----:B------:R-:W-:Y:S01]  /*3ad0*/  UISETP.NE.AND UP0, UPT, UR4, 0x3, UPT ;  /* 0x000000030400788c */ /* 0x000fe2000bf05270 */
        /* <DEDUP_REMOVED lines=9> */
[----:B------:R-:W-:Y:S01]  /*3b70*/  PLOP3.LUT P2, PT, PT, PT, UP0, 0x80, 0x0 ;  /* 0x000000000000781c */ /* 0x000fe20003f4f008 */
        /* <DEDUP_REMOVED lines=23> */
.L_x_5982:
[----:B------:R-:W-:Y:S01]  /*3cf0*/  IMAD R3, R220, 0x8, R2 ;  /* 0x00000008dc037824 */ /* 0x000fe200078e0202 */
[----:B------:R-:W-:Y:S01]  /*3d00*/  SHF.L.U32 R0, R229, 0x1f, RZ ;  /* 0x0000001fe5007819 */ /* 0x000fe200000006ff */
[----:B------:R-:W-:Y:S03]  /*3d10*/  BSSY B1, `(.L_x_5983) ;  /* 0x0000003000017945 */ /* 0x000fe60003800000 */
[----:B------:R-:W0:Y:S02]  /*3d20*/  SYNCS.PHASECHK.TRANS64.TRYWAIT P6, [R3+URZ+0x34890], R0 ;  /* 0x03489000030075a7 */ /* 0x000e2400080c017f */
[----:B0-----:R-:W-:Y:S05]  /*3d30*/  @!P6 BRA `(.L_x_5984) ;  /* 0x0000021c0024e947 */ /* 0x001fea0003800000 */
.L_x_6282:
[----:B------:R-:W-:Y:S05]  /*3d40*/  BSYNC B1 ;  /* 0x0000000000017941 */ /* 0x000fea0003800000 */
.L_x_5983:
[----:B------:R-:W-:Y:S04]  /*3d50*/  BSSY B1, `(.L_x_5985) ;  /* 0x000007a000017945 */ /* 0x000fe80003800000 */
[----:B------:R-:W-:Y:S05]  /*3d60*/  @P3 BRA `(.L_x_5986) ;  /* 0x0000000400e03947 */ /* 0x000fea0003800000 */
[----:B------:R-:W-:Y:S01]  /*3d70*/  IADD3 R185, P3, R118, R132, RZ ;  /* 0x0000008476b97210 */ /* 0x000fe20007f7e0ff */
[----:B------:R-:W-:Y:S04]  /*3d80*/  BSSY B2, `(.L_x_5987) ;  /* 0x000003c000027945 */ /* 0x000fe80003800000 */
[----:B------:R-:W-:Y:S01]  /*3d90*/  IMAD.X R186, R88, 0x1, R124, P3 ;  /* 0x0000000158ba7824 */ /* 0x000fe200018e067c */
[----:B------:R-:W-:Y:S07]  /*3da0*/  @P0 BRA `(.L_x_5988) ;  /* 0x0000000000e40947 */ /* 0x000fee0003800000 */
[----:B------:R1:W2:Y:S01]  /*3db0*/  LDS.128 R40, [R5+0x1e400] ;  /* 0x01e4000005287984 */ /* 0x0002a20000000c00 */
[----:B------:R-:W-:Y:S01]  /*3dc0*/  IADD3 R91, P3, R185, R98, RZ ;  /* 0x00000062b95b7210 */ /* 0x000fe20007f7e0ff */
[----:B------:R-:W-:Y:S04]  /*3dd0*/  BSSY B3, `(.L_x_5989) ;  /* 0x0000031000037945 */ /* 0x000fe80003800000 */
[----:B------:R-:W-:Y:S01]  /*3de0*/  IMAD.X R188, R186, 0x1, R15, P3 ;  /* 0x00000001babc7824 */ /* 0x000fe200018e060f */
[----:B------:R-:W-:-:S13]  /*3df0*/  ISETP.GE.AND P3, PT, R18, R80, PT ;  /* 0x000000501200720c */ /* 0x000fda0003f66270 */
[----:B-1----:R-:W-:Y:S05]  /*3e00*/  @P3 BRA `(.L_x_5990) ;  /* 0x0000000000b43947 */ /* 0x002fea0003800000 */
[----:B------:R-:W-:Y:S02]  /*3e10*/  SHF.R.U64 R152, R152, 0x10, R153 ;  /* 0x0000001098987819 */ /* 0x000fe40000001299 */
[--C-:B------:R-:W-:Y:S01]  /*3e20*/  SHF.R.U64 R90, R134, 0x10, R135.reuse ;  /* 0x00000010865a7819 */ /* 0x100fe20000001287 */
[----:B--2---:R-:W-:Y:S01]  /*3e30*/  IMAD.U32 R134, R41, 0x10000, RZ ;  /* 0x0001000029867824 */ /* 0x004fe200078e00ff */
[----:B------:R-:W-:Y:S02]  /*3e40*/  PRMT R152, R166, 0x5432, R152 ;  /* 0x00005432a6987816 */ /* 0x000fe40000000098 */
[----:B------:R-:W-:Y:S02]  /*3e50*/  PRMT R90, R163, 0x5432, R90 ;  /* 0x00005432a35a7816 */ /* 0x000fe4000000005a */
[----:B------:R-:W-:Y:S02]  /*3e60*/  LOP3.LUT R190, R41, 0xffff0000, RZ, 0xc0, !PT ;  /* 0xffff000029be7812 */ /* 0x000fe400078ec0ff */
[C---:B------:R-:W-:Y:S01]  /*3e70*/  LOP3.LUT R189, R152.reuse, 0xffff0000, RZ, 0xc0, !PT ;  /* 0xffff000098bd7812 */ /* 0x040fe200078ec0ff */
[----:B------:R-:W-:Y:S01]  /*3e80*/  IMAD.U32 R152, R152, 0x10000, RZ ;  /* 0x0001000098987824 */ /* 0x000fe200078e00ff */
[----:B------:R-:W-:-:S02]  /*3e90*/  SHF.R.U32.HI R187, RZ, 0x10, R135 ;  /* 0x00000010ffbb7819 */ /* 0x000fc40000011687 */
[----:B------:R-:W-:Y:S01]  /*3ea0*/  LOP3.LUT R135, R90, 0xffff0000, RZ, 0xc0, !PT ;  /* 0xffff00005a877812 */ /* 0x000fe200078ec0ff */
[----:B------:R-:W-:Y:S01]  /*3eb0*/  FMUL.FTZ R41, R190, R189 ;  /* 0x000000bdbe297220 */ /* 0x000fe20000410000 */
[----:B------:R-:W-:Y:S01]  /*3ec0*/  SHF.R.U32.HI R153, RZ, 0x10, R153 ;  /* 0x00000010ff997819 */ /* 0x000fe20000011699 */
[----:B------:R-:W-:Y:S02]  /*3ed0*/  IMAD.U32 R90, R90, 0x10000, RZ ;  /* 0x000100005a5a7824 */ /* 0x000fe400078e00ff */
[-C--:B------:R-:W-:Y:S01]  /*3ee0*/  FMUL.FTZ R190, R190, R135.reuse ;  /* 0x00000087bebe7220 */ /* 0x080fe20000410000 */
[----:B------:R-:W-:Y:S01]  /*3ef0*/  FFMA.FTZ R135, R134, R135, -R41 ;  /* 0x0000008786877223 */ /* 0x000fe20000010829 */
[----:B------:R-:W-:Y:S01]  /*3f00*/  PRMT R153, R194, 0x5410, R153 ;  /* 0x00005410c2997816 */ /* 0x000fe20000000099 */
[----:B------:R-:W-:Y:S01]  /*3f10*/  IMAD.U32 R194, R43, 0x10000, RZ ;  /* 0x000100002bc27824 */ /* 0x000fe200078e00ff */
[----:B------:R-:W-:Y:S01]  /*3f20*/  PRMT R41, R191, 0x5410, R187 ;  /* 0x00005410bf297816 */ /* 0x000fe200000000bb */
[----:B------:R-:W-:Y:S01]  /*3f30*/  FFMA.FTZ R134, R134, R189, R190 ;  /* 0x000000bd86867223 */ /* 0x000fe200000100be */
[----:B------:R-:W-:Y:S01]  /*3f40*/  LOP3.LUT R190, R42, 0xffff0000, RZ, 0xc0, !PT ;  /* 0xffff00002abe7812 */ /* 0x000fe200078ec0ff */
[C---:B------:R-:W-:Y:S01]  /*3f50*/  IMAD.U32 R187, R153.reuse, 0x10000, RZ ;  /* 0x0001000099bb7824 */ /* 0x040fe200078e00ff */
[----:B------:R-:W-:Y:S01]  /*3f60*/  LOP3.LUT R153, R153, 0xffff0000, RZ, 0xc0, !PT ;  /* 0xffff000099997812 */ /* 0x000fe200078ec0ff */
[C---:B------:R-:W-:Y:S01]  /*3f70*/  IMAD.U32 R189, R41.reuse, 0x10000, RZ ;  /* 0x0001000029bd7824 */ /* 0x040fe200078e00ff */
[----:B------:R-:W-:Y:S01]  /*3f80*/  LOP3.LUT R41, R41, 0xffff0000, RZ, 0xc0, !PT ;  /* 0xffff000029297812 */ /* 0x000fe200078ec0ff */
[----:B------:R-:W-:Y:S01]  /*3f90*/  FMUL.FTZ R191, R190, R187 ;  /* 0x000000bbbebf7220 */ /* 0x000fe20000410000 */
[----:B------:R-:W-:-:S02]  /*3fa0*/  IMAD.U32 R42, R42, 0x10000, RZ ;  /* 0x000100002a2a7824 */ /* 0x000fc400078e00ff */
[----:B------:R-:W-:Y:S01]  /*3fb0*/  FMUL.FTZ R190, R190, R189 ;  /* 0x000000bdbebe7220 */ /* 0x000fe20000410000 */
[----:B------:R-:W-:Y:S01]  /*3fc0*/  F2FP.BF16.F32.PACK_AB R134, R134, R135 ;  /* 0x000000878686723e */ /* 0x000fe200000010ff */
[C---:B------:R-:W-:Y:S02]  /*3fd0*/  FFMA.FTZ R191, R42.reuse, R189, -R191 ;  /* 0x000000bd2abf7223 */ /* 0x040fe400000108bf */
[----:B------:R-:W-:Y:S01]  /*3fe0*/  FFMA.FTZ R190, R42, R187, R190 ;  /* 0x000000bb2abe7223 */ /* 0x000fe200000100be */
[----:B------:R-:W-:-:S05]  /*3ff0*/  LOP3.LUT R42, R43, 0xffff0000, RZ, 0xc0, !PT ;  /* 0xffff00002b2a7812 */ /* 0x000fca00078ec0ff */
[C---:B------:R-:W-:Y:S01]  /*4000*/  FMUL.FTZ R43, R42.reuse, R153 ;  /* 0x000000992a2b7220 */ /* 0x040fe20000410000 */
[----:B------:R-:W-:-:S03]  /*4010*/  FMUL.FTZ R42, R42, R41 ;  /* 0x000000292a2a7220 */ /* 0x000fc60000410000 */
[----:B------:R-:W-:Y:S01]  /*4020*/  FFMA.FTZ R43, R194, R41, -R43 ;  /* 0x00000029c22b7223 */ /* 0x000fe2000001082b */
[----:B------:R-:W-:Y:S01]  /*4030*/  LOP3.LUT R41, R40, 0xffff0000, RZ, 0xc0, !PT ;  /* 0xffff000028297812 */ /* 0x000fe200078ec0ff */
[----:B------:R-:W-:Y:S01]  /*4040*/  FFMA.FTZ R42, R194, R153, R42 ;  /* 0x00000099c22a7223 */ /* 0x000fe2000001002a */
[----:B------:R-:W-:-:S03]  /*4050*/  IMAD.U32 R153, R40, 0x10000, RZ ;  /* 0x0001000028997824 */ /* 0x000fc600078e00ff */
[C---:B------:R-:W-:Y:S01]  /*4060*/  FMUL.FTZ R40, R41.reuse, R152 ;  /* 0x0000009829287220 */ /* 0x040fe20000410000 */
[-C--:B------:R-:W-:Y:S01]  /*4070*/  FMUL.FTZ R41, R41, R90.reuse ;  /* 0x0000005a29297220 */ /* 0x080fe20000410000 */
[----:B------:R-:W-:Y:S02]  /*4080*/  F2FP.BF16.F32.PACK_AB R43, R42, R43 ;  /* 0x0000002b2a2b723e */ /* 0x000fe400000010ff */
[C---:B------:R-:W-:Y:S01]  /*4090*/  FFMA.FTZ R40, R153.reuse, R90, -R40 ;  /* 0x0000005a99287223 */ /* 0x040fe20000010828 */
[----:B------:R-:W-:Y:S01]  /*40a0*/  FFMA.FTZ R41, R153, R152, R41 ;  /* 0x0000009899297223 */ /* 0x000fe20000010029 */
[----:B------:R-:W-:-:S04]  /*40b0*/  F2FP.BF16.F32.PACK_AB R42, R190, R191 ;  /* 0x000000bfbe2a723e */ /* 0x000fc800000010ff */
[----:B------:R-:W-:Y:S01]  /*40c0*/  F2FP.BF16.F32.PACK_AB R40, R41, R40 ;  /* 0x000000282928723e */ /* 0x000fe200000010ff */
[----:B------:R-:W-:-:S07]  /*40d0*/  IMAD.MOV.U32 R41, RZ, RZ, R134 ;  /* 0x000000ffff297224 */ /* 0x000fce00078e0086 */
.L_x_5990:
[----:B------:R-:W-:Y:S05]  /*40e0*/  BSYNC B3 ;  /* 0x0000000000037941 */ /* 0x000fea0003800000 */
.L_x_5989:
[----:B------:R-:W-:Y:S01]  /*40f0*/  ULDC.64 UR4, c[0x0][0x2d8] ;  /* 0x0000b60000047ab9 */ /* 0x000fe20000000a00 */
[----:B------:R-:W-:Y:S01]  /*4100*/  ULDC.64 UR6, c[0x0][0x208] ;  /* 0x0000820000067ab9 */ /* 0x000fe20000000a00 */
[----:B------:R-:W-:-:S04]  /*4110*/  LEA R90, P3, R91, UR4, 0x1 ;  /* 0x000000045b5a7c11 */ /* 0x000fc8000f8608ff */
[----:B------:R-:W-:-:S05]  /*4120*/  LEA.HI.X R91, R91, UR5, R188, 0x1, P3 ;  /* 0x000000055b5b7c11 */ /* 0x000fca00098f0cbc */
[----:B--2---:R1:W-:Y:S04]  /*4130*/  STG.E.128 desc[UR6][R90.64], R40 ;  /* 0x000000285a007986 */ /* 0x0043e8000c101d06 */
.L_x_5988:
[----:B------:R-:W-:Y:S05]  /*4140*/  BSYNC B2 ;  /* 0x0000000000027941 */ /* 0x000fea0003800000 */
.L_x_5987:
[----:B------:R-:W-:Y:S05]  /*4150*/  @P1 BRA `(.L_x_5986) ;  /* 0x0000000000e41947 */ /* 0x000fea0003800000 */
[----:B-1----:R1:W2:Y:S01]  /*4160*/  LDS.128 R40, [R5+0x23c00] ;  /* 0x023c000005287984 */ /* 0x0022a20000000c00 */
[----:B------:R-:W-:Y:S01]  /*4170*/  IADD3 R185, P3, R185, R13, RZ ;  /* 0x0000000db9b97210 */ /* 0x000fe20007f7e0ff */
[----:B------:R-:W-:Y:S04]  /*4180*/  BSSY B2, `(.L_x_5991) ;  /* 0x0000031000027945 */ /* 0x000fe80003800000 */
[----:B------:R-:W-:Y:S01]  /*4190*/  IMAD.X R186, R186, 0x1, R8, P3 ;  /* 0x00000001baba7824 */ /* 0x000fe200018e0608 */
[----:B------:R-:W-:-:S13]  /*41a0*/  ISETP.GE.AND P3, PT, R221, R80, PT ;  /* 0x00000050dd00720c */ /* 0x000fda0003f66270 */
[----:B-1----:R-:W-:Y:S05]  /*41b0*/  @P3 BRA `(.L_x_5992) ;  /* 0x0000000000b43947 */ /* 0x002fea0003800000 */
[----:B------:R-:W-:Y:S02]  /*41c0*/  SHF.R.U64 R90, R94, 0x10, R95 ;  /* 0x000000105e5a7819 */ /* 0x000fe4000000125f */
[--C-:B------:R-:W-:Y:S02]  /*41d0*/  SHF.R.U64 R86, R86, 0x10, R87.reuse ;  /* 0x0000001056567819 */ /* 0x100fe40000001257 */
[----:B------:R-:W-:Y:S02]  /*41e0*/  SHF.R.U32.HI R94, RZ, 0x10, R87 ;  /* 0x00000010ff5e7819 */ /* 0x000fe40000011657 */
[----:B------:R-:W-:Y:S02]  /*41f0*/  PRMT R87, R164, 0x5432, R90 ;  /* 0x00005432a4577816 */ /* 0x000fe4000000005a */
[----:B------:R-:W-:Y:S02]  /*4200*/  PRMT R86, R81, 0x5432, R86 ;  /* 0x0000543251567816 */ /* 0x000fe40000000056 */
[----:B--2---:R-:W-:-:S02]  /*4210*/  LOP3.LUT R135, R41, 0xffff0000, RZ, 0xc0, !PT ;  /* 0xffff000029877812 */ /* 0x004fc400078ec0ff */
[C---:B------:R-:W-:Y:S01]  /*4220*/  LOP3.LUT R90, R87.reuse, 0xffff0000, RZ, 0xc0, !PT ;  /* 0xffff0000575a7812 */ /* 0x040fe200078ec0ff */
[----:B------:R-:W-:Y:S01]  /*4230*/  IMAD.U32 R87, R87, 0x10000, RZ ;  /* 0x0001000057577824 */ /* 0x000fe200078e00ff */
[C---:B------:R-:W-:Y:S01]  /*4240*/  LOP3.LUT R91, R86.reuse, 0xffff0000, RZ, 0xc0, !PT ;  /* 0xffff0000565b7812 */ /* 0x040fe200078ec0ff */
[----:B------:R-:W-:Y:S01]  /*4250*/  IMAD.U32 R86, R86, 0x10000, RZ ;  /* 0x0001000056567824 */ /* 0x000fe200078e00ff */
[----:B------:R-:W-:Y:S01]  /*4260*/  SHF.R.U32.HI R152, RZ, 0x10, R95 ;  /* 0x00000010ff987819 */ /* 0x000fe2000001165f */
[----:B------:R-:W-:Y:S02]  /*4270*/  IMAD.U32 R95, R41, 0x10000, RZ ;  /* 0x00010000295f7824 */ /* 0x000fe400078e00ff */
[-C--:B------:R-:W-:Y:S01]  /*4280*/  FMUL.FTZ R134, R135, R90.reuse ;  /* 0x0000005a87867220 */ /* 0x080fe20000410000 */
[----:B------:R-:W-:Y:S01]  /*4290*/  PRMT R41, R89, 0x5432, R94 ;  /* 0x0000543259297816 */ /* 0x000fe2000000005e */
[-C--:B------:R-:W-:Y:S01]  /*42a0*/  FMUL.FTZ R135, R135, R91.reuse ;  /* 0x0000005b87877220 */ /* 0x080fe20000410000 */
[----:B------:R-:W-:Y:S01]  /*42b0*/  PRMT R94, R165, 0x5432, R152 ;  /* 0x00005432a55e7816 */ /* 0x000fe20000000098 */
[C---:B------:R-:W-:Y:S01]  /*42c0*/  FFMA.FTZ R91, R95.reuse, R91, -R134 ;  /* 0x0000005b5f5b7223 */ /* 0x040fe20000010886 */
[----:B------:R-:W-:Y:S01]  /*42d0*/  LOP3.LUT R134, R42, 0xffff0000, RZ, 0xc0, !PT ;  /* 0xffff00002a867812 */ /* 0x000fe200078ec0ff */
[----:B------:R-:W-:Y:S01]  /*42e0*/  FFMA.FTZ R90, R95, R90, R135 ;  /* 0x0000005a5f5a7223 */ /* 0x000fe20000010087 */
[C---:B------:R-:W-:Y:S01]  /*42f0*/  IMAD.U32 R135, R41.reuse, 0x10000, RZ ;  /* 0x0001000029877824 */ /* 0x040fe200078e00ff */
[----:B------:R-:W-:Y:S01]  /*4300*/  LOP3.LUT R41, R41, 0xffff0000, RZ, 0xc0, !PT ;  /* 0xffff000029297812 */ /* 0x000fe200078ec0ff */
[C---:B------:R-:W-:Y:S01]  /*4310*/  IMAD.U32 R95, R94.reuse, 0x10000, RZ ;  /* 0x000100005e5f7824 */ /* 0x040fe200078e00ff */
[----:B------:R-:W-:Y:S01]  /*4320*/  LOP3.LUT R94, R94, 0xffff0000, RZ, 0xc0, !PT ;  /* 0xffff00005e5e7812 */ /* 0x000fe200078ec0ff */
[----:B------:R-:W-:-:S02]  /*4330*/  IMAD.U32 R42, R42, 0x10000, RZ ;  /* 0x000100002a2a7824 */ /* 0x000fc400078e00ff */
[C---:B------:R-:W-:Y:S01]  /*4340*/  FMUL.FTZ R153, R134.reuse, R95 ;  /* 0x0000005f86997220 */ /* 0x040fe20000410000 */
[----:B------:R-:W-:-:S03]  /*4350*/  FMUL.FTZ R134, R134, R135 ;  /* 0x0000008786867220 */ /* 0x000fc60000410000 */
[C---:B------:R-:W-:Y:S01]  /*4360*/  FFMA.FTZ R153, R42.reuse, R135, -R153 ;  /* 0x000000872a997223 */ /* 0x040fe20000010899 */
[----:B------:R-:W-:Y:S01]  /*4370*/  FFMA.FTZ R134, R42, R95, R134 ;  /* 0x0000005f2a867223 */ /* 0x000fe20000010086 */
[C---:B------:R-:W-:Y:S01]  /*4380*/  LOP3.LUT R42, R43.reuse, 0xffff0000, RZ, 0xc0, !PT ;  /* 0xffff00002b2a7812 */ /* 0x040fe200078ec0ff */
[C---:B------:R-:W-:Y:S01]  /*4390*/  IMAD.U32 R95, R40.reuse, 0x10000, RZ ;  /* 0x00010000285f7824 */ /* 0x040fe200078e00ff */
[----:B------:R-:W-:Y:S01]  /*43a0*/  LOP3.LUT R40, R40, 0xffff0000, RZ, 0xc0, !PT ;  /* 0xffff000028287812 */ /* 0x000fe200078ec0ff */
[----:B------:R-:W-:Y:S01]  /*43b0*/  IMAD.U32 R43, R43, 0x10000, RZ ;  /* 0x000100002b2b7824 */ /* 0x000fe200078e00ff */
[----:B------:R-:W-:Y:S01]  /*43c0*/  F2FP.BF16.F32.PACK_AB R134, R134, R153 ;  /* 0x000000998686723e */ /* 0x000fe200000010ff */
        /* <DEDUP_REMOVED lines=12> */
.L_x_5992:
[----:B------:R-:W-:Y:S05]  /*4490*/  BSYNC B2 ;  /* 0x0000000000027941 */ /* 0x000fea0003800000 */
.L_x_5991:
[----:B------:R-:W-:Y:S01]  /*44a0*/  ULDC.64 UR4, c[0x0][0x2d8] ;  /* 0x0000b60000047ab9 */ /* 0x000fe20000000a00 */
[----:B------:R-:W-:Y:S01]  /*44b0*/  ULDC.64 UR6, c[0x0][0x208] ;  /* 0x0000820000067ab9 */ /* 0x000fe20000000a00 */
[----:B------:R-:W-:-:S04]  /*44c0*/  LEA R86, P3, R185, UR4, 0x1 ;  /* 0x00000004b9567c11 */ /* 0x000fc8000f8608ff */
[----:B------:R-:W-:-:S05]  /*44d0*/  LEA.HI.X R87, R185, UR5, R186, 0x1, P3 ;  /* 0x00000005b9577c11 */ /* 0x000fca00098f0cba */
[----:B--2---:R2:W-:Y:S04]  /*44e0*/  STG.E.128 desc[UR6][R86.64], R40 ;  /* 0x0000002856007986 */ /* 0x0045e8000c101d06 */
.L_x_5986:
[----:B------:R-:W-:Y:S05]  /*44f0*/  BSYNC B1 ;  /* 0x0000000000017941 */ /* 0x000fea0003800000 */
.L_x_5985:
[----:B------:R-:W-:Y:S04]  /*4500*/  BSSY B1, `(.L_x_5993) ;  /* 0x000007a000017945 */ /* 0x000fe80003800000 */
[----:B------:R-:W-:Y:S05]  /*4510*/  @P4 BRA `(.L_x_5994) ;  /* 0x0000000400e04947 */ /* 0x000fea0003800000 */
[----:B--2---:R-:W-:Y:S01]  /*4520*/  IADD3 R86, P3, P4, R116, R132, R16 ;  /* 0x0000008474567210 */ /* 0x004fe20007c7e010 */
[----:B------:R-:W-:Y:S03]  /*4530*/  BSSY B2, `(.L_x_5995) ;  /* 0x000003c000027945 */ /* 0x000fe60003800000 */
[----:B------:R-:W-:Y:S01]  /*4540*/  IADD3.X R87, R125, R88, R17, P3, P4 ;  /* 0x000000587d577210 */ /* 0x000fe20001fe8411 */
[----:B------:R-:W-:Y:S08]  /*4550*/  @P0 BRA `(.L_x_5996) ;  /* 0x0000000000e40947 */ /* 0x000ff00003800000 */
[----:B-1----:R1:W2:Y:S01]  /*4560*/  LDS.128 R40, [R5+0x1f400] ;  /* 0x01f4000005287984 */ /* 0x0022a20000000c00 */
[----:B------:R-:W-:Y:S01]  /*4570*/  IADD3 R90, P3, R86, R98, RZ ;  /* 0x00000062565a7210 */ /* 0x000fe20007f7e0ff */
[----:B------:R-:W-:Y:S04]  /*4580*/  BSSY B3, `(.L_x_5997) ;  /* 0x0000031000037945 */ /* 0x000fe80003800000 */
[----:B------:R-:W-:Y:S01]  /*4590*/  IMAD.X R91, R87, 0x1, R15, P3 ;  /* 0x00000001575b7824 */ /* 0x000fe200018e060f */
[----:B------:R-:W-:-:S13]  /*45a0*/  ISETP.GE.AND P3, PT, R18, R80, PT ;  /* 0x000000501200720c */ /* 0x000fda0003f66270 */
[----:B-1----:R-:W-:Y:S05]  /*45b0*/  @P3 BRA `(.L_x_5998) ;  /* 0x0000000000b43947 */ /* 0x002fea0003800000 */
[----:B------:R-:W-:Y:S01]  /*45c0*/  SHF.R.U64 R84, R84, 0x10, R85 ;  /* 0x0000001054547819 */ /* 0x000fe20000001255 */
[----:B--2---:R-:W-:Y:S01]  /*45d0*/  IMAD.U32 R95, R42, 0x10000, RZ ;  /* 0x000100002a5f7824 */ /* 0x004fe200078e00ff */
[----:B------:R-:W-:Y:S01]  /*45e0*/  SHF.R.U64 R82, R82, 0x10, R83 ;  /* 0x0000001052527819 */ /* 0x000fe20000001253 */
[----:B------:R-:W-:Y:S01]  /*45f0*/  IMAD.U32 R134, R43, 0x10000, RZ ;  /* 0x000100002b867824 */ /* 0x000fe200078e00ff */
[----:B------:R-:W-:Y:S02]  /*4600*/  PRMT R84, R168, 0x5432, R84 ;  /* 0x00005432a8547816 */ /* 0x000fe40000000054 */
[----:B------:R-:W-:Y:S02]  /*4610*/  SHF.R.U32.HI R94, RZ, 0x10, R85 ;  /* 0x00000010ff5e7819 */ /* 0x000fe40000011655 */
[----:B------:R-:W-:Y:S02]  /*4620*/  SHF.R.U32.HI R83, RZ, 0x10, R83 ;  /* 0x00000010ff537819 */ /* 0x000fe40000011653 */
[----:B------:R-:W-:-:S02]  /*4630*/  LOP3.LUT R135, R41, 0xffff0000, RZ, 0xc0, !PT ;  /* 0xffff000029877812 */ /* 0x000fc400078ec0ff */
[C---:B------:R-:W-:Y:S01]  /*4640*/  LOP3.LUT R152, R84.reuse, 0xffff0000, RZ, 0xc0, !PT ;  /* 0xffff000054987812 */ /* 0x040fe200078ec0ff */
[----:B------:R-:W-:Y:S01]  /*4650*/  IMAD.U32 R84, R84, 0x10000, RZ ;  /* 0x0001000054547824 */ /* 0x000fe200078e00ff */
[----:B------:R-:W-:Y:S02]  /*4660*/  PRMT R82, R167, 0x5432, R82 ;  /* 0x00005432a7527816 */ /* 0x000fe40000000052 */
        /* <DEDUP_REMOVED lines=12> */
[----:B------:R-:W-:-:S02]  /*4730*/  IMAD.U32 R41, R40, 0x10000, RZ ;  /* 0x0001000028297824 */ /* 0x000fc400078e00ff */
[----:B------:R-:W-:Y:S01]  /*4740*/  FMUL.FTZ R188, R42, R153 ;  /* 0x000000992abc7220 */ /* 0x000fe20000410000 */
[----:B------:R-:W-:Y:S01]  /*4750*/  LOP3.LUT R40, R40, 0xffff0000, RZ, 0xc0, !PT ;  /* 0xffff000028287812 */ /* 0x000fe200078ec0ff */
[-C--:B------:R-:W-:Y:S01]  /*4760*/  FMUL.FTZ R42, R42, R185.reuse ;  /* 0x000000b92a2a7220 */ /* 0x080fe20000410000 */
[----:B------:R-:W-:Y:S01]  /*4770*/  LOP3.LUT R83, R83, 0xffff0000, RZ, 0xc0, !PT ;  /* 0xffff000053537812 */ /* 0x000fe200078ec0ff */
[----:B------:R-:W-:Y:S02]  /*4780*/  IMAD.U32 R82, R82, 0x10000, RZ ;  /* 0x0001000052527824 */ /* 0x000fe400078e00ff */
[----:B------:R-:W-:Y:S01]  /*4790*/  FFMA.FTZ R188, R95, R185, -R188 ;  /* 0x000000b95fbc7223 */ /* 0x000fe200000108bc */
[----:B------:R-:W-:Y:S01]  /*47a0*/  FFMA.FTZ R135, R43, R152, R135 ;  /* 0x000000982b877223 */ /* 0x000fe20000010087 */
[----:B------:R-:W-:Y:S01]  /*47b0*/  FFMA.FTZ R95, R95, R153, R42 ;  /* 0x000000995f5f7223 */ /* 0x000fe2000001002a */
        /* <DEDUP_REMOVED lines=13> */
.L_x_5998:
[----:B------:R-:W-:Y:S05]  /*4890*/  BSYNC B3 ;  /* 0x0000000000037941 */ /* 0x000fea0003800000 */
.L_x_5997:
[----:B------:R-:W-:Y:S01]  /*48a0*/  ULDC.64 UR4, c[0x0][0x2d8] ;  /* 0x0000b60000047ab9 */ /* 0x000fe20000000a00 */
[----:B------:R-:W-:Y:S01]  /*48b0*/  ULDC.64 UR6, c[0x0][0x208] ;  /* 0x0000820000067ab9 */ /* 0x000fe20000000a00 */
[----:B------:R-:W-:-:S04]  /*48c0*/  LEA R82, P3, R90, UR4, 0x1 ;  /* 0x000000045a527c11 */ /* 0x000fc8000f8608ff */
[----:B------:R-:W-:-:S05]  /*48d0*/  LEA.HI.X R83, R90, UR5, R91, 0x1, P3 ;  /* 0x000000055a537c11 */ /* 0x000fca00098f0c5b */
[----:B--2---:R2:W-:Y:S04]  /*48e0*/  STG.E.128 desc[UR6][R82.64], R40 ;  /* 0x0000002852007986 */ /* 0x0045e8000c101d06 */
.L_x_5996:
[----:B------:R-:W-:Y:S05]  /*48f0*/  BSYNC B2 ;  /* 0x0000000000027941 */ /* 0x000fea0003800000 */
.L_x_5995:
[----:B------:R-:W-:Y:S05]  /*4900*/  @P1 BRA `(.L_x_5994) ;  /* 0x0000000000e41947 */ /* 0x000fea0003800000 */
[----:B-12---:R1:W2:Y:S01]  /*4910*/  LDS.128 R40, [R5+0x24c00] ;  /* 0x024c000005287984 */ /* 0x0062a20000000c00 */
[----:B------:R-:W-:Y:S01]  /*4920*/  IADD3 R86, P3, R86, R13, RZ ;  /* 0x0000000d56567210 */ /* 0x000fe20007f7e0ff */
[----:B------:R-:W-:Y:S04]  /*4930*/  BSSY B2, `(.L_x_5999) ;  /* 0x0000031000027945 */ /* 0x000fe80003800000 */
[----:B------:R-:W-:Y:S01]  /*4940*/  IMAD.X R87, R87, 0x1, R8, P3 ;  /* 0x0000000157577824 */ /* 0x000fe200018e0608 */
[----:B------:R-:W-:-:S13]  /*4950*/  ISETP.GE.AND P3, PT, R221, R80, PT ;  /* 0x00000050dd00720c */ /* 0x000fda0003f66270 */
[----:B-1----:R-:W-:Y:S05]  /*4960*/  @P3 BRA `(.L_x_6000) ;  /* 0x0000000000b43947 */ /* 0x002fea0003800000 */
[--C-:B------:R-:W-:Y:S02]  /*4970*/  SHF.R.U64 R83, R78, 0x10, R79.reuse ;  /* 0x000000104e537819 */ /* 0x100fe4000000124f */
[----:B------:R-:W-:Y:S02]  /*4980*/  SHF.R.U32.HI R78, RZ, 0x10, R79 ;  /* 0x00000010ff4e7819 */ /* 0x000fe4000001164f */
[--C-:B------:R-:W-:Y:S01]  /*4990*/  SHF.R.U64 R85, R76, 0x10, R77.reuse ;  /* 0x000000104c557819 */ /* 0x100fe2000000124d */
        /* <DEDUP_REMOVED lines=17> */
[----:B------:R-:W-:Y:S01]  /*4ab0*/  FMUL.FTZ R94, R79, R90 ;  /* 0x0000005a4f5e7220 */ /* 0x000fe20000410000 */
[----:B------:R-:W-:Y:S01]  /*4ac0*/  LOP3.LUT R199, R199, 0xffff0000, RZ, 0xc0, !PT ;  /* 0xffff0000c7c77812 */ /* 0x000fe200078ec0ff */
[----:B------:R-:W-:Y:S01]  /*4ad0*/  FMUL.FTZ R85, R79, R84 ;  /* 0x000000544f557220 */ /* 0x000fe20000410000 */
[----:B------:R-:W-:Y:S01]  /*4ae0*/  LOP3.LUT R201, R201, 0xffff0000, RZ, 0xc0, !PT ;  /* 0xffff0000c9c97812 */ /* 0x000fe200078ec0ff */
[----:B------:R-:W-:Y:S01]  /*4af0*/  IMAD.U32 R200, R200, 0x10000, RZ ;  /* 0x00010000c8c87824 */ /* 0x000fe200078e00ff */
[----:B------:R-:W-:Y:S01]  /*4b00*/  LOP3.LUT R79, R40, 0xffff0000, RZ, 0xc0, !PT ;  /* 0xffff0000284f7812 */ /* 0x000fe200078ec0ff */
[----:B------:R-:W-:-:S02]  /*4b10*/  IMAD.U32 R202, R202, 0x10000, RZ ;  /* 0x00010000caca7824 */ /* 0x000fc400078e00ff */
[C---:B------:R-:W-:Y:S01]  /*4b20*/  FFMA.FTZ R82, R76.reuse, R82, -R91 ;  /* 0x000000524c527223 */ /* 0x040fe2000001085b */
[----:B------:R-:W-:Y:S01]  /*4b30*/  FFMA.FTZ R77, R76, R78, R77 ;  /* 0x0000004e4c4d7223 */ /* 0x000fe2000001004d */
[C---:B------:R-:W-:Y:S01]  /*4b40*/  FMUL.FTZ R76, R42.reuse, R199 ;  /* 0x000000c72a4c7220 */ /* 0x040fe20000410000 */
[-C--:B------:R-:W-:Y:S01]  /*4b50*/  FMUL.FTZ R78, R42, R201.reuse ;  /* 0x000000c92a4e7220 */ /* 0x080fe20000410000 */
[----:B------:R-:W-:Y:S01]  /*4b60*/  FMUL.FTZ R42, R79, R200 ;  /* 0x000000c84f2a7220 */ /* 0x000fe20000410000 */
[----:B------:R-:W-:Y:S02]  /*4b70*/  IMAD.U32 R43, R43, 0x10000, RZ ;  /* 0x000100002b2b7824 */ /* 0x000fe400078e00ff */
[----:B------:R-:W-:Y:S01]  /*4b80*/  FMUL.FTZ R79, R79, R202 ;  /* 0x000000ca4f4f7220 */ /* 0x000fe20000410000 */
[C---:B------:R-:W-:Y:S01]  /*4b90*/  FFMA.FTZ R40, R83.reuse, R84, -R94 ;  /* 0x0000005453287223 */ /* 0x040fe2000001085e */
[----:B------:R-:W-:Y:S01]  /*4ba0*/  FFMA.FTZ R83, R83, R90, R85 ;  /* 0x0000005a53537223 */ /* 0x000fe20000010055 */
        /* <DEDUP_REMOVED lines=9> */
.L_x_6000:
[----:B------:R-:W-:Y:S05]  /*4c40*/  BSYNC B2 ;  /* 0x0000000000027941 */ /* 0x000fea0003800000 */
.L_x_5999:
[----:B------:R-:W-:Y:S01]  /*4c50*/  ULDC.64 UR4, c[0x0][0x2d8] ;  /* 0x0000b60000047ab9 */ /* 0x000fe20000000a00 */
[----:B------:R-:W-:Y:S01]  /*4c60*/  ULDC.64 UR6, c[0x0][0x208] ;  /* 0x0000820000067ab9 */ /* 0x000fe20000000a00 */
[----:B------:R-:W-:-:S04]  /*4c70*/  LEA R76, P3, R86, UR4, 0x1 ;  /* 0x00000004564c7c11 */ /* 0x000fc8000f8608ff */
[----:B------:R-:W-:-:S05]  /*4c80*/  LEA.HI.X R77, R86, UR5, R87, 0x1, P3 ;  /* 0x00000005564d7c11 */ /* 0x000fca00098f0c57 */
[----:B--2---:R3:W-:Y:S04]  /*4c90*/  STG.E.128 desc[UR6][R76.64], R40 ;  /* 0x000000284c007986 */ /* 0x0047e8000c101d06 */
.L_x_5994:
[----:B------:R-:W-:Y:S05]  /*4ca0*/  BSYNC B1 ;  /* 0x0000000000017941 */ /* 0x000fea0003800000 */
.L_x_5993:
[----:B-1----:R-:W4:Y:S01]  /*4cb0*/  LDL R90, [R1] ;  /* 0x00000000015a7983 */ /* 0x002f220000100800 */
[----:B------:R-:W-:Y:S01]  /*4cc0*/  BSSY B1, `(.L_x_6001) ;  /* 0x000007b000017945 */ /* 0x000fe20003800000 */
[----:B----4-:R-:W-:-:S13]  /*4cd0*/  LOP3.LUT P3, RZ, R90, 0x4, RZ, 0xc0, !PT ;  /* 0x000000045aff7812 */ /* 0x010fda000786c0ff */
[----:B------:R-:W-:Y:S05]  /*4ce0*/  @P3 BRA `(.L_x_6002) ;  /* 0x0000000400e03947 */ /* 0x000fea0003800000 */
[----:B---3--:R-:W-:Y:S01]  /*4cf0*/  IADD3 R77, P3, P4, R127, R132, R16 ;  /* 0x000000847f4d7210 */ /* 0x008fe20007c7e010 */
[----:B------:R-:W-:Y:S03]  /*4d00*/  BSSY B2, `(.L_x_6003) ;  /* 0x000003c000027945 */ /* 0x000fe60003800000 */
[----:B------:R-:W-:Y:S01]  /*4d10*/  IADD3.X R76, R126, R88, R17, P3, P4 ;  /* 0x000000587e4c7210 */ /* 0x000fe20001fe8411 */
[----:B------:R-:W-:Y:S08]  /*4d20*/  @P0 BRA `(.L_x_6004) ;  /* 0x0000000000e40947 */ /* 0x000ff00003800000 */
[----:B--2---:R1:W2:Y:S01]  /*4d30*/  LDS.128 R40, [R5+0x20400] ;  /* 0x0204000005287984 */ /* 0x0042a20000000c00 */
[----:B------:R-:W-:Y:S01]  /*4d40*/  IADD3 R78, P3, R77, R98, RZ ;  /* 0x000000624d4e7210 */ /* 0x000fe20007f7e0ff */
[----:B------:R-:W-:Y:S04]  /*4d50*/  BSSY B3, `(.L_x_6005) ;  /* 0x0000031000037945 */ /* 0x000fe80003800000 */
[----:B------:R-:W-:Y:S01]  /*4d60*/  IMAD.X R79, R76, 0x1, R15, P3 ;  /* 0x000000014c4f7824 */ /* 0x000fe200018e060f */
[----:B------:R-:W-:-:S13]  /*4d70*/  ISETP.GE.AND P3, PT, R18, R80, PT ;  /* 0x000000501200720c */ /* 0x000fda0003f66270 */
[----:B-1----:R-:W-:Y:S05]  /*4d80*/  @P3 BRA `(.L_x_6006) ;  /* 0x0000000000b43947 */ /* 0x002fea0003800000 */
[--C-:B------:R-:W-:Y:S01]  /*4d90*/  SHF.R.U64 R83, R72, 0x10, R73.reuse ;  /* 0x0000001048537819 */ /* 0x100fe20000001249 */
[----:B--2---:R-:W-:Y:S01]  /*4da0*/  IMAD.U32 R72, R42, 0x10000, RZ ;  /* 0x000100002a487824 */ /* 0x004fe200078e00ff */
[----:B------:R-:W-:Y:S02]  /*4db0*/  SHF.R.U32.HI R84, RZ, 0x10, R73 ;  /* 0x00000010ff547819 */ /* 0x000fe40000011649 */
[--C-:B------:R-:W-:Y:S02]  /*4dc0*/  SHF.R.U64 R73, R74, 0x10, R75.reuse ;  /* 0x000000104a497819 */ /* 0x100fe4000000124b */
[----:B------:R-:W-:Y:S01]  /*4dd0*/  SHF.R.U32.HI R82, RZ, 0x10, R75 ;  /* 0x00000010ff527819 */ /* 0x000fe2000001164b */
[----:B------:R-:W-:Y:S01]  /*4de0*/  IMAD.U32 R75, R41, 0x10000, RZ ;  /* 0x00010000294b7824 */ /* 0x000fe200078e00ff */
        /* <DEDUP_REMOVED lines=17> */
[----:B------:R-:W-:Y:S01]  /*4f00*/  FMUL.FTZ R91, R74, R85 ;  /* 0x000000554a5b7220 */ /* 0x000fe20000410000 */
[----:B------:R-:W-:Y:S01]  /*4f10*/  LOP3.LUT R171, R171, 0xffff0000, RZ, 0xc0, !PT ;  /* 0xffff0000abab7812 */ /* 0x000fe200078ec0ff */
[----:B------:R-:W-:Y:S01]  /*4f20*/  FFMA.FTZ R75, R75, R84, R87 ;  /* 0x000000544b4b7223 */ /* 0x000fe20000010057 */
[----:B------:R-:W-:-:S02]  /*4f30*/  IMAD.U32 R170, R170, 0x10000, RZ ;  /* 0x00010000aaaa7824 */ /* 0x000fc400078e00ff */
[----:B------:R-:W-:Y:S01]  /*4f40*/  FMUL.FTZ R87, R74, R83 ;  /* 0x000000534a577220 */ /* 0x000fe20000410000 */
[----:B------:R-:W-:Y:S02]  /*4f50*/  IMAD.U32 R172, R172, 0x10000, RZ ;  /* 0x00010000acac7824 */ /* 0x000fe400078e00ff */
        /* <DEDUP_REMOVED lines=16> */
.L_x_6006:
[----:B------:R-:W-:Y:S05]  /*5060*/  BSYNC B3 ;  /* 0x0000000000037941 */ /* 0x000fea0003800000 */
.L_x_6005:
[----:B------:R-:W-:Y:S01]  /*5070*/  ULDC.64 UR4, c[0x0][0x2d8] ;  /* 0x0000b60000047ab9 */ /* 0x000fe20000000a00 */
[----:B------:R-:W-:Y:S01]  /*5080*/  ULDC.64 UR6, c[0x0][0x208] ;  /* 0x0000820000067ab9 */ /* 0x000fe20000000a00 */
[----:B------:R-:W-:-:S04]  /*5090*/  LEA R72, P3, R78, UR4, 0x1 ;  /* 0x000000044e487c11 */ /* 0x000fc8000f8608ff */
[----:B------:R-:W-:-:S05]  /*50a0*/  LEA.HI.X R73, R78, UR5, R79, 0x1, P3 ;  /* 0x000000054e497c11 */ /* 0x000fca00098f0c4f */
[----:B--2---:R1:W-:Y:S04]  /*50b0*/  STG.E.128 desc[UR6][R72.64], R40 ;  /* 0x0000002848007986 */ /* 0x0043e8000c101d06 */
.L_x_6004:
[----:B------:R-:W-:Y:S05]  /*50c0*/  BSYNC B2 ;  /* 0x0000000000027941 */ /* 0x000fea0003800000 */
.L_x_6003:
[----:B------:R-:W-:Y:S05]  /*50d0*/  @P1 BRA `(.L_x_6002) ;  /* 0x0000000000e41947 */ /* 0x000fea0003800000 */
[----:B-12---:R1:W2:Y:S01]  /*50e0*/  LDS.128 R40, [R5+0x25c00] ;  /* 0x025c000005287984 */ /* 0x0062a20000000c00 */
[----:B------:R-:W-:Y:S01]  /*50f0*/  IADD3 R77, P3, R77, R13, RZ ;  /* 0x0000000d4d4d7210 */ /* 0x000fe20007f7e0ff */
[----:B------:R-:W-:Y:S04]  /*5100*/  BSSY B2, `(.L_x_6007) ;  /* 0x0000031000027945 */ /* 0x000fe80003800000 */
[----:B------:R-:W-:Y:S01]  /*5110*/  IMAD.X R76, R76, 0x1, R8, P3 ;  /* 0x000000014c4c7824 */ /* 0x000fe200018e0608 */
[----:B------:R-:W-:-:S13]  /*5120*/  ISETP.GE.AND P3, PT, R221, R80, PT ;  /* 0x00000050dd00720c */ /* 0x000fda0003f66270 */
        /* <DEDUP_REMOVED lines=17> */
[C---:B------:R-:W-:Y:S01]  /*5240*/  IMAD.U32 R42, R43.reuse, 0x10000, RZ ;  /* 0x000100002b2a7824 */ /* 0x040fe200078e00ff */
[----:B------:R-:W-:Y:S01]  /*5250*/  LOP3.LUT R68, R43, 0xffff0000, RZ, 0xc0, !PT ;  /* 0xffff00002b447812 */ /* 0x000fe200078ec0ff */
[----:B------:R-:W-:Y:S01]  /*5260*/  FMUL.FTZ R78, R69, R74 ;  /* 0x0000004a454e7220 */ /* 0x000fe20000410000 */
[----:B------:R-:W-:-:S02]  /*5270*/  IMAD.U32 R43, R41, 0x10000, RZ ;  /* 0x00010000292b7824 */ /* 0x000fc400078e00ff */
[-C--:B------:R-:W-:Y:S01]  /*5280*/  FMUL.FTZ R69, R69, R72.reuse ;  /* 0x0000004845457220 */ /* 0x080fe20000410000 */
[----:B------:R-:W-:Y:S01]  /*5290*/  FMUL.FTZ R79, R71, R75 ;  /* 0x0000004b474f7220 */ /* 0x000fe20000410000 */
[----:B------:R-:W-:Y:S02]  /*52a0*/  IMAD.U32 R41, R40, 0x10000, RZ ;  /* 0x0001000028297824 */ /* 0x000fe400078e00ff */
[C---:B------:R-:W-:Y:S01]  /*52b0*/  FFMA.FTZ R78, R43.reuse, R72, -R78 ;  /* 0x000000482b4e7223 */ /* 0x040fe2000001084e */
        /* <DEDUP_REMOVED lines=21> */
.L_x_6008:
[----:B------:R-:W-:Y:S05]  /*5410*/  BSYNC B2 ;  /* 0x0000000000027941 */ /* 0x000fea0003800000 */
.L_x_6007:
[----:B------:R-:W-:Y:S01]  /*5420*/  ULDC.64 UR4, c[0x0][0x2d8] ;  /* 0x0000b60000047ab9 */ /* 0x000fe20000000a00 */
[----:B------:R-:W-:Y:S01]  /*5430*/  ULDC.64 UR6, c[0x0][0x208] ;  /* 0x0000820000067ab9 */ /* 0x000fe20000000a00 */
[----:B------:R-:W-:-:S04]  /*5440*/  LEA R68, P3, R77, UR4, 0x1 ;  /* 0x000000044d447c11 */ /* 0x000fc8000f8608ff */
[----:B------:R-:W-:-:S05]  /*5450*/  LEA.HI.X R69, R77, UR5, R76, 0x1, P3 ;  /* 0x000000054d457c11 */ /* 0x000fca00098f0c4c */
[----:B--2---:R4:W-:Y:S04]  /*5460*/  STG.E.128 desc[UR6][R68.64], R40 ;  /* 0x0000002844007986 */ /* 0x0049e8000c101d06 */
.L_x_6002:
[----:B------:R-:W-:Y:S05]  /*5470*/  BSYNC B1 ;  /* 0x0000000000017941 */ /* 0x000fea0003800000 */
.L_x_6001:
[----:B------:R-:W-:Y:S01]  /*5480*/  LOP3.LUT P3, RZ, R90, 0x8, RZ, 0xc0, !PT ;  /* 0x000000085aff7812 */ /* 0x000fe2000786c0ff */
[----:B------:R-:W-:-:S12]  /*5490*/  BSSY B1, `(.L_x_6009) ;  /* 0x000007c000017945 */ /* 0x000fd80003800000 */
[----:B------:R-:W-:Y:S05]  /*54a0*/  @P3 BRA `(.L_x_6010) ;  /* 0x0000000400e83947 */ /* 0x000fea0003800000 */
[----:B----4-:R-:W-:Y:S01]  /*54b0*/  IADD3 R69, P3, P4, R130, R132, R16 ;  /* 0x0000008482457210 */ /* 0x010fe20007c7e010 */
[----:B------:R-:W-:Y:S03]  /*54c0*/  BSSY B2, `(.L_x_6011) ;  /* 0x000003d000027945 */ /* 0x000fe60003800000 */
[----:B------:R-:W-:Y:S01]  /*54d0*/  IADD3.X R68, R128, R88, R17, P3, P4 ;  /* 0x0000005880447210 */ /* 0x000fe20001fe8411 */
[----:B------:R-:W-:Y:S08]  /*54e0*/  @P0 BRA `(.L_x_6012) ;  /* 0x0000000000e80947 */ /* 0x000ff00003800000 */
[----:B-123--:R1:W2:Y:S01]  /*54f0*/  LDS.128 R40, [R5+0x21400] ;  /* 0x0214000005287984 */ /* 0x00e2a20000000c00 */
[----:B------:R-:W-:Y:S01]  /*5500*/  IADD3 R70, P3, R69, R98, RZ ;  /* 0x0000006245467210 */ /* 0x000fe20007f7e0ff */
[----:B------:R-:W-:Y:S04]  /*5510*/  BSSY B3, `(.L_x_6013) ;  /* 0x0000032000037945 */ /* 0x000fe80003800000 */
[----:B------:R-:W-:Y:S01]  /*5520*/  IMAD.X R71, R68, 0x1, R15, P3 ;  /* 0x0000000144477824 */ /* 0x000fe200018e060f */
[----:B------:R-:W-:-:S13]  /*5530*/  ISETP.GE.AND P3, PT, R18, R80, PT ;  /* 0x000000501200720c */ /* 0x000fda0003f66270 */
        /* <DEDUP_REMOVED lines=47> */
.L_x_6014:
[----:B------:R-:W-:Y:S05]  /*5830*/  BSYNC B3 ;  /* 0x0000000000037941 */ /* 0x000fea0003800000 */
.L_x_6013:
[----:B------:R-:W-:Y:S01]  /*5840*/  ULDC.64 UR4, c[0x0][0x2d8] ;  /* 0x0000b60000047ab9 */ /* 0x000fe20000000a00 */
[----:B------:R-:W-:Y:S01]  /*5850*/  ULDC.64 UR6, c[0x0][0x208] ;  /* 0x0000820000067ab9 */ /* 0x000fe20000000a00 */
[----:B------:R-:W-:-:S04]  /*5860*/  LEA R64, P3, R70, UR4, 0x1 ;  /* 0x0000000446407c11 */ /* 0x000fc8000f8608ff */
[----:B------:R-:W-:-:S05]  /*5870*/  LEA.HI.X R65, R70, UR5, R71, 0x1, P3 ;  /* 0x0000000546417c11 */ /* 0x000fca00098f0c47 */
[----:B--2---:R4:W-:Y:S04]  /*5880*/  STG.E.128 desc[UR6][R64.64], R40 ;  /* 0x0000002840007986 */ /* 0x0049e8000c101d06 */
.L_x_6012:
[----:B------:R-:W-:Y:S05]  /*5890*/  BSYNC B2 ;  /* 0x0000000000027941 */ /* 0x000fea0003800000 */
.L_x_6011:
[----:B------:R-:W-:Y:S05]  /*58a0*/  @P1 BRA `(.L_x_6010) ;  /* 0x0000000000e81947 */ /* 0x000fea0003800000 */
[----:B-1234-:R1:W2:Y:S01]  /*58b0*/  LDS.128 R40, [R5+0x26c00] ;  /* 0x026c000005287984 */ /* 0x01e2a20000000c00 */
        /* <DEDUP_REMOVED lines=51> */
.L_x_6016:
[----:B------:R-:W-:Y:S05]  /*5bf0*/  BSYNC B2 ;  /* 0x0000000000027941 */ /* 0x000fea0003800000 */
.L_x_6015:
[----:B------:R-:W-:Y:S01]  /*5c00*/  ULDC.64 UR4, c[0x0][0x2d8] ;  /* 0x0000b60000047ab9 */ /* 0x000fe20000000a00 */
[----:B------:R-:W-:Y:S01]  /*5c10*/  ULDC.64 UR6, c[0x0][0x208] ;  /* 0x0000820000067ab9 */ /* 0x000fe20000000a00 */
[----:B------:R-:W-:-:S04]  /*5c20*/  LEA R60, P3, R69, UR4, 0x1 ;  /* 0x00000004453c7c11 */ /* 0x000fc8000f8608ff */
[----:B------:R-:W-:-:S05]  /*5c30*/  LEA.HI.X R61, R69, UR5, R68, 0x1, P3 ;  /* 0x00000005453d7c11 */ /* 0x000fca00098f0c44 */
[----:B--2---:R1:W-:Y:S04]  /*5c40*/  STG.E.128 desc[UR6][R60.64], R40 ;  /* 0x000000283c007986 */ /* 0x0043e8000c101d06 */
.L_x_6010:
[----:B------:R-:W-:Y:S05]  /*5c50*/  BSYNC B1 ;  /* 0x0000000000017941 */ /* 0x000fea0003800000 */
.L_x_6009:
[----:B------:R-:W-:Y:S01]  /*5c60*/  LOP3.LUT P3, RZ, R90, 0x2, RZ, 0xc0, !PT ;  /* 0x000000025aff7812 */ /* 0x000fe2000786c0ff */
[----:B------:R-:W-:-:S12]  /*5c70*/  BSSY B1, `(.L_x_6017) ;  /* 0x000007c000017945 */ /* 0x000fd80003800000 */
[----:B------:R-:W-:Y:S05]  /*5c80*/  @P3 BRA `(.L_x_6018) ;  /* 0x0000000400e83947 */ /* 0x000fea0003800000 */
[----:B------:R-:W-:Y:S01]  /*5c90*/  IADD3 R66, P3, P4, R136, R132, R16 ;  /* 0x0000008488427210 */ /* 0x000fe20007c7e010 */
[----:B------:R-:W-:Y:S03]  /*5ca0*/  BSSY B2, `(.L_x_6019) ;  /* 0x000003d000027945 */ /* 0x000fe60003800000 */
[----:B----4-:R-:W-:Y:S01]  /*5cb0*/  IADD3.X R68, R131, R88, R17, P3, P4 ;  /* 0x0000005883447210 */ /* 0x010fe20001fe8411 */
        /* <DEDUP_REMOVED lines=53> */
.L_x_6022:
[----:B------:R-:W-:Y:S05]  /*6010*/  BSYNC B3 ;  /* 0x0000000000037941 */ /* 0x000fea0003800000 */
.L_x_6021:
[----:B------:R-:W-:Y:S01]  /*6020*/  ULDC.64 UR4, c[0x0][0x2d8] ;  /* 0x0000b60000047ab9 */ /* 0x000fe20000000a00 */
[----:B------:R-:W-:Y:S01]  /*6030*/  ULDC.64 UR6, c[0x0][0x208] ;  /* 0x0000820000067ab9 */ /* 0x000fe20000000a00 */
[----:B------:R-:W-:-:S04]  /*6040*/  LEA R56, P3, R64, UR4, 0x1 ;  /* 0x0000000440387c11 */ /* 0x000fc8000f8608ff */
[----:B------:R-:W-:-:S05]  /*6050*/  LEA.HI.X R57, R64, UR5, R69, 0x1, P3 ;  /* 0x0000000540397c11 */ /* 0x000fca00098f0c45 */
[----:B--2---:R4:W-:Y:S04]  /*6060*/  STG.E.128 desc[UR6][R56.64], R40 ;  /* 0x0000002838007986 */ /* 0x0049e8000c101d06 */
.L_x_6020:
[----:B------:R-:W-:Y:S05]  /*6070*/  BSYNC B2 ;  /* 0x0000000000027941 */ /* 0x000fea0003800000 */
.L_x_6019:
        /* <DEDUP_REMOVED lines=53> */
.L_x_6024:
[----:B------:R-:W-:Y:S05]  /*63d0*/  BSYNC B2 ;  /* 0x0000000000027941 */ /* 0x000fea0003800000 */
.L_x_6023:
[----:B------:R-:W-:Y:S01]  /*63e0*/  ULDC.64 UR4, c[0x0][0x2d8] ;  /* 0x0000b60000047ab9 */ /* 0x000fe20000000a00 */
[----:B------:R-:W-:Y:S01]  /*63f0*/  ULDC.64 UR6, c[0x0][0x208] ;  /* 0x0000820000067ab9 */ /* 0x000fe20000000a00 */
[----:B------:R-:W-:-:S04]  /*6400*/  LEA R52, P3, R60, UR4, 0x1 ;  /* 0x000000043c347c11 */ /* 0x000fc8000f8608ff */
[----:B------:R-:W-:-:S05]  /*6410*/  LEA.HI.X R53, R60, UR5, R65, 0x1, P3 ;  /* 0x000000053c357c11 */ /* 0x000fca00098f0c41 */
[----:B--2---:R1:W-:Y:S04]  /*6420*/  STG.E.128 desc[UR6][R52.64], R40 ;  /* 0x0000002834007986 */ /* 0x0043e8000c101d06 */
.L_x_6018:
[----:B------:R-:W-:Y:S05]  /*6430*/  BSYNC B1 ;  /* 0x0000000000017941 */ /* 0x000fea0003800000 */
.L_x_6017:
[----:B------:R-:W-:Y:S05]  /*6440*/  @P5 BRA `(.L_x_6025) ;  /* 0x0000005400545947 */ /* 0x000fea0003800000 */
[----:B------:R-:W-:Y:S01]  /*6450*/  IADD3 R132, P3, P4, R141, R132, R16 ;  /* 0x000000848d847210 */ /* 0x000fe20007c7e010 */
[----:B------:R-:W-:Y:S03]  /*6460*/  BSSY B1, `(.L_x_6026) ;  /* 0x000003d000017945 */ /* 0x000fe60003800000 */
[----:B------:R-:W-:Y:S01]  /*6470*/  IADD3.X R88, R140, R88, R17, P3, P4 ;  /* 0x000000588c587210 */ /* 0x000fe20001fe8411 */
[----:B------:R-:W-:Y:S08]  /*6480*/  @P0 BRA `(.L_x_6027) ;  /* 0x0000000000e80947 */ /* 0x000ff00003800000 */
[----:B-1234-:R1:W2:Y:S01]  /*6490*/  LDS.128 R40, [R5+0x23400] ;  /* 0x0234000005287984 */ /* 0x01e2a20000000c00 */
[----:B------:R-:W-:Y:S01]  /*64a0*/  ISETP.GE.AND P4, PT, R18, R80, PT ;  /* 0x000000501200720c */ /* 0x000fe20003f86270 */
[----:B------:R-:W-:Y:S01]  /*64b0*/  BSSY B2, `(.L_x_6028) ;  /* 0x0000031000027945 */ /* 0x000fe20003800000 */
[----:B------:R-:W-:-:S11]  /*64c0*/  IADD3 R56, P3, R132, R98, RZ ;  /* 0x0000006284387210 */ /* 0x000fd60007f7e0ff */
        /* <DEDUP_REMOVED lines=47> */
.L_x_6029:
[----:B------:R-:W-:Y:S05]  /*67c0*/  BSYNC B2 ;  /* 0x0000000000027941 */ /* 0x000fea0003800000 */
.L_x_6028:
[----:B------:R-:W-:Y:S01]  /*67d0*/  ULDC.64 UR4, c[0x0][0x2d8] ;  /* 0x0000b60000047ab9 */ /* 0x000fe20000000a00 */
[----:B------:R-:W-:Y:S01]  /*67e0*/  IMAD.X R49, R88, 0x1, R15, P3 ;  /* 0x0000000158317824 */ /* 0x000fe200018e060f */
[----:B------:R-:W-:Y:S01]  /*67f0*/  LEA R48, P3, R56, UR4, 0x1 ;  /* 0x0000000438307c11 */ /* 0x000fe2000f8608ff */
[----:B------:R-:W-:-:S03]  /*6800*/  ULDC.64 UR6, c[0x0][0x208] ;  /* 0x0000820000067ab9 */ /* 0x000fc60000000a00 */
[----:B------:R-:W-:-:S05]  /*6810*/  LEA.HI.X R49, R56, UR5, R49, 0x1, P3 ;  /* 0x0000000538317c11 */ /* 0x000fca00098f0c31 */
[----:B--2---:R1:W-:Y:S04]  /*6820*/  STG.E.128 desc[UR6][R48.64], R40 ;  /* 0x0000002830007986 */ /* 0x0043e8000c101d06 */
.L_x_6027:
[----:B------:R-:W-:Y:S05]  /*6830*/  BSYNC B1 ;  /* 0x0000000000017941 */ /* 0x000fea0003800000 */
.L_x_6026:
[----:B------:R-:W-:Y:S05]  /*6840*/  @P1 BRA `(.L_x_6025) ;  /* 0x0000005000541947 */ /* 0x000fea0003800000 */
[----:B-1234-:R1:W2:Y:S01]  /*6850*/  LDS.128 R40, [R5+0x28c00] ;  /* 0x028c000005287984 */ /* 0x01e2a20000000c00 */
[----:B------:R-:W-:Y:S01]  /*6860*/  ISETP.GE.AND P4, PT, R221, R80, PT ;  /* 0x00000050dd00720c */ /* 0x000fe20003f86270 */
[----:B------:R-:W-:Y:S01]  /*6870*/  BSSY B1, `(.L_x_6030) ;  /* 0x0000031000017945 */ /* 0x000fe20003800000 */
[----:B------:R-:W-:-:S11]  /*6880*/  IADD3 R52, P3, R132, R13, RZ ;  /* 0x0000000d84347210 */ /* 0x000fd60007f7e0ff */
        /* <DEDUP_REMOVED lines=47> */
.L_x_6031:
[----:B------:R-:W-:Y:S05]  /*6b80*/  BSYNC B1 ;  /* 0x0000000000017941 */ /* 0x000fea0003800000 */
.L_x_6030:
[----:B------:R-:W-:Y:S01]  /*6b90*/  ULDC.64 UR4, c[0x0][0x2d8] ;  /* 0x0000b60000047ab9 */ /* 0x000fe20000000a00 */
[----:B------:R-:W-:Y:S01]  /*6ba0*/  IMAD.X R45, R88, 0x1, R8, P3 ;  /* 0x00000001582d7824 */ /* 0x000fe200018e0608 */
[----:B------:R-:W-:Y:S01]  /*6bb0*/  LEA R44, P3, R52, UR4, 0x1 ;  /* 0x00000004342c7c11 */ /* 0x000fe2000f8608ff */
[----:B------:R-:W-:-:S03]  /*6bc0*/  ULDC.64 UR6, c[0x0][0x208] ;  /* 0x0000820000067ab9 */ /* 0x000fc60000000a00 */
[----:B------:R-:W-:-:S05]  /*6bd0*/  LEA.HI.X R45, R52, UR5, R45, 0x1, P3 ;  /* 0x00000005342d7c11 */ /* 0x000fca00098f0c2d */
[----:B--2---:R1:W-:Y:S01]  /*6be0*/  STG.E.128 desc[UR6][R44.64], R40 ;  /* 0x000000282c007986 */ /* 0x0043e2000c101d06 */
[----:B------:R-:W-:Y:S05]  /*6bf0*/  BRA `(.L_x_6025) ;  /* 0x0000004c00687947 */ /* 0x000fea0003800000 */
.L_x_5969:
[----:B------:R-:W-:Y:S01]  /*6c00*/  ISETP.GE.AND P4, PT, R223, R4, PT ;  /* 0x00000004df00720c */ /* 0x000fe20003f86270 */
[----:B------:R-:W-:-:S03]  /*6c10*/  ULDC.64 UR4, c[0x0][0x208] ;  /* 0x0000820000047ab9 */ /* 0x000fc60000000a00 */
[----:B------:R-:W-:-:S13]  /*6c20*/  ISETP.GE.OR P4, PT, R16, R80, P4 ;  /* 0x000000501000720c */ /* 0x000fda0002786670 */
[----:B0-----:R-:W-:Y:S01]  /*6c30*/  @!P4 IADD3 R46, P2, P3, R104, R92, R35 ;  /* 0x0000005c682ec210 */ /* 0x001fe20007b5e023 */
[----:B------:R-:W0:Y:S03]  /*6c40*/  @!P4 LDC.64 R56, c[0x0][0x3c8] ;  /* 0x0000f200ff38cb82 */ /* 0x000e260000000a00 */
[----:B------:R-:W-:Y:S02]  /*6c50*/  @!P4 IADD3.X R47, R27, R3, R38, P2, P3 ;  /* 0x000000031b2fc210 */ /* 0x000fe400017e6426 */
[----:B------:R-:W-:-:S03]  /*6c60*/  @!P4 IADD3 R44, P2, P3, R110, R90, R30 ;  /* 0x0000005a6e2cc210 */ /* 0x000fc60007b5e01e */
[----:B------:R-:W1:Y:S01]  /*6c70*/  @!P4 LDC.64 R58, c[0x0][0x3e0] ;  /* 0x0000f800ff3acb82 */ /* 0x000e620000000a00 */
[----:B------:R-:W-:Y:S02]  /*6c80*/  @!P4 IADD3.X R45, R21, R0, R32, P2, P3 ;  /* 0x00000000152dc210 */ /* 0x000fe400017e6420 */
[----:B------:R-:W-:-:S04]  /*6c90*/  ISETP.GE.AND P3, PT, R222, R4, PT ;  /* 0x00000004de00720c */ /* 0x000fc80003f66270 */
[----:B------:R-:W-:-:S13]  /*6ca0*/  ISETP.GE.OR P3, PT, R16, R80, P3 ;  /* 0x000000501000720c */ /* 0x000fda0001f66670 */
[----:B------:R-:W-:Y:S01]  /*6cb0*/  @!P3 IADD3 R42, P2, P5, R104, R34, R92 ;  /* 0x00000022682ab210 */ /* 0x000fe20007d5e05c */
[----:B------:R-:W2:Y:S03]  /*6cc0*/  @!P3 LDC.64 R64, c[0x0][0x3c8] ;  /* 0x0000f200ff40bb82 */ /* 0x000ea60000000a00 */
[----:B------:R-:W-:Y:S02]  /*6cd0*/  @!P3 IADD3.X R43, R27, R37, R3, P2, P5 ;  /* 0x000000251b2bb210 */ /* 0x000fe400017ea403 */
[----:B------:R-:W-:-:S03]  /*6ce0*/  @!P3 IADD3 R40, P2, P5, R110, R29, R90 ;  /* 0x0000001d6e28b210 */ /* 0x000fc60007d5e05a */
[----:B------:R-:W3:Y:S01]  /*6cf0*/  @!P3 LDC.64 R66, c[0x0][0x3e0] ;  /* 0x0000f800ff42bb82 */ /* 0x000ee20000000a00 */
[----:B------:R-:W-:Y:S02]  /*6d00*/  @!P3 IADD3.X R41, R21, R31, R0, P2, P5 ;  /* 0x0000001f1529b210 */ /* 0x000fe400017ea400 */
[----:B------:R-:W-:-:S04]  /*6d10*/  ISETP.GE.AND P2, PT, R225, R4, PT ;  /* 0x00000004e100720c */ /* 0x000fc80003f46270 */
[----:B------:R-:W-:-:S13]  /*6d20*/  ISETP.GE.OR P2, PT, R16, R80, P2 ;  /* 0x000000501000720c */ /* 0x000fda0001746670 */
[----:B------:R-:W-:Y:S01]  /*6d30*/  @!P2 IADD3 R70, P5, P6, R104, R33, R92 ;  /* 0x000000216846a210 */ /* 0x000fe20007ebe05c */
[----:B------:R-:W4:Y:S03]  /*6d40*/  @!P2 LDC.64 R72, c[0x0][0x3c8] ;  /* 0x0000f200ff48ab82 */ /* 0x000f260000000a00 */
[----:B------:R-:W-:Y:S02]  /*6d50*/  @!P2 IADD3.X R71, R27, R36, R3, P5, P6 ;  /* 0x000000241b47a210 */ /* 0x000fe40002fec403 */
[----:B------:R-:W-:-:S03]  /*6d60*/  @!P2 IADD3 R68, P5, P6, R110, R121, R90 ;  /* 0x000000796e44a210 */ /* 0x000fc60007ebe05a */
[----:B------:R-:W4:Y:S01]  /*6d70*/  @!P2 LDC.64 R74, c[0x0][0x3e0] ;  /* 0x0000f800ff4aab82 */ /* 0x000f220000000a00 */
[----:B------:R-:W-:Y:S02]  /*6d80*/  @!P2 IADD3.X R69, R21, R120, R0, P5, P6 ;  /* 0x000000781545a210 */ /* 0x000fe40002fec400 */
[----:B------:R-:W-:-:S04]  /*6d90*/  ISETP.GE.AND P5, PT, R22, R4, PT ;  /* 0x000000041600720c */ /* 0x000fc80003fa6270 */
[----:B------:R-:W-:-:S13]  /*6da0*/  ISETP.GE.OR P5, PT, R16, R80, P5 ;  /* 0x000000501000720c */ /* 0x000fda0002fa6670 */
[----:B------:R-:W0:Y:S01]  /*6db0*/  @!P5 LDC.64 R48, c[0x0][0x3c8] ;  /* 0x0000f200ff30db82 */ /* 0x000e220000000a00 */
[----:B------:R-:W-:-:S05]  /*6dc0*/  @!P5 IADD3 R50, P6, R104, R92, RZ ;  /* 0x0000005c6832d210 */ /* 0x000fca0007fde0ff */
[----:B------:R-:W-:Y:S01]  /*6dd0*/  @!P5 IMAD.X R51, R3, 0x1, R27, P6 ;  /* 0x000000010333d824 */ /* 0x000fe200030e061b */
[----:B0-----:R-:W-:-:S04]  /*6de0*/  @!P5 LEA R48, P6, R50, R48, 0x1 ;  /* 0x000000303230d211 */ /* 0x001fc800078c08ff */
[----:B------:R-:W-:Y:S02]  /*6df0*/  @!P5 LEA.HI.X R49, R50, R49, R51, 0x1, P6 ;  /* 0x000000313231d211 */ /* 0x000fe400030f0c33 */
[----:B------:R-:W0:Y:S01]  /*6e00*/  @!P5 LDC.64 R50, c[0x0][0x3e0] ;  /* 0x0000f800ff32db82 */ /* 0x000e220000000a00 */
[----:B------:R-:W-:-:S05]  /*6e10*/  @!P5 IADD3 R52, P6, R110, R90, RZ ;  /* 0x0000005a6e34d210 */ /* 0x000fca0007fde0ff */
[----:B------:R-:W-:Y:S01]  /*6e20*/  @!P5 IMAD.X R53, R0, 0x1, R21, P6 ;  /* 0x000000010035d824 */ /* 0x000fe200030e0615 */
[----:B0-----:R-:W-:-:S04]  /*6e30*/  @!P5 LEA R50, P6, R52, R50, 0x1 ;  /* 0x000000323432d211 */ /* 0x001fc800078c08ff */
[----:B------:R-:W-:Y:S02]  /*6e40*/  @!P5 LEA.HI.X R51, R52, R51, R53, 0x1, P6 ;  /* 0x000000333433d211 */ /* 0x000fe400030f0c35 */
[----:B------:R-:W-:-:S04]  /*6e50*/  @!P4 LEA R56, P6, R46, R56, 0x1 ;  /* 0x000000382e38c211 */ /* 0x000fc800078c08ff */
[----:B------:R-:W-:Y:S02]  /*6e60*/  @!P4 LEA.HI.X R57, R46, R57, R47, 0x1, P6 ;  /* 0x000000392e39c211 */ /* 0x000fe400030f0c2f */
[----:B------:R-:W-:Y:S02]  /*6e70*/  CS2R R46, SRZ ;  /* 0x00000000002e7805 */ /* 0x000fe4000001ff00 */
[----:B-1----:R-:W-:-:S04]  /*6e80*/  @!P4 LEA R58, P6, R44, R58, 0x1 ;  /* 0x0000003a2c3ac211 */ /* 0x002fc800078c08ff */
[----:B------:R-:W-:Y:S02]  /*6e90*/  @!P4 LEA.HI.X R59, R44, R59, R45, 0x1, P6 ;  /* 0x0000003b2c3bc211 */ /* 0x000fe400030f0c2d */
[----:B------:R-:W-:Y:S02]  /*6ea0*/  CS2R R44, SRZ ;  /* 0x00000000002c7805 */ /* 0x000fe4000001ff00 */
[----:B--2---:R-:W-:-:S04]  /*6eb0*/  @!P3 LEA R64, P6, R42, R64, 0x1 ;  /* 0x000000402a40b211 */ /* 0x004fc800078c08ff */
[----:B------:R-:W-:Y:S02]  /*6ec0*/  @!P3 LEA.HI.X R65, R42, R65, R43, 0x1, P6 ;  /* 0x000000412a41b211 */ /* 0x000fe400030f0c2b */
[----:B------:R-:W-:Y:S02]  /*6ed0*/  CS2R R42, SRZ ;  /* 0x00000000002a7805 */ /* 0x000fe4000001ff00 */
[C---:B---3--:R-:W-:Y:S01]  /*6ee0*/  @!P3 LEA R66, P6, R40.reuse, R66, 0x1 ;  /* 0x000000422842b211 */ /* 0x048fe200078c08ff */
[----:B------:R0:W5:Y:S03]  /*6ef0*/  @!P5 LDG.E.128 R44, desc[UR4][R50.64] ;  /* 0x00000004322cd981 */ /* 0x000166000c1e1d00 */
[----:B------:R-:W-:Y:S02]  /*6f00*/  @!P3 LEA.HI.X R67, R40, R67, R41, 0x1, P6 ;  /* 0x000000432843b211 */ /* 0x000fe400030f0c29 */
[----:B------:R-:W-:-:S02]  /*6f10*/  CS2R R40, SRZ ;  /* 0x0000000000287805 */ /* 0x000fc4000001ff00 */
[----:B------:R-:W-:Y:S02]  /*6f20*/  CS2R R54, SRZ ;  /* 0x0000000000367805 */ /* 0x000fe4000001ff00 */
[----:B------:R-:W-:Y:S02]  /*6f30*/  CS2R R52, SRZ ;  /* 0x0000000000347805 */ /* 0x000fe4000001ff00 */
[----:B------:R1:W5:Y:S01]  /*6f40*/  @!P5 LDG.E.128 R40, desc[UR4][R48.64] ;  /* 0x000000043028d981 */ /* 0x000362000c1e1d00 */
[----:B0-----:R-:W-:Y:S02]  /*6f50*/  CS2R R50, SRZ ;  /* 0x0000000000327805 */ /* 0x001fe4000001ff00 */
[----:B------:R-:W-:Y:S02]  /*6f60*/  CS2R R62, SRZ ;  /* 0x00000000003e7805 */ /* 0x000fe4000001ff00 */
[----:B------:R-:W-:Y:S01]  /*6f70*/  CS2R R60, SRZ ;  /* 0x00000000003c7805 */ /* 0x000fe2000001ff00 */
[----:B------:R0:W5:Y:S05]  /*6f80*/  @!P4 LDG.E.128 R52, desc[UR4][R58.64] ;  /* 0x000000043a34c981 */ /* 0x00016a000c1e1d00 */
[----:B------:R-:W5:Y:S01]  /*6f90*/  @!P3 LDG.E.128 R60, desc[UR4][R66.64] ;  /* 0x00000004423cb981 */ /* 0x000f62000c1e1d00 */
[----:B-1----:R-:W-:-:S02]  /*6fa0*/  CS2R R48, SRZ ;  /* 0x0000000000307805 */ /* 0x002fc4000001ff00 */
[----:B0-----:R-:W-:-:S04]  /*6fb0*/  CS2R R58, SRZ ;  /* 0x00000000003a7805 */ /* 0x001fc8000001ff00 */
[----:B------:R0:W5:Y:S02]  /*6fc0*/  @!P4 LDG.E.128 R48, desc[UR4][R56.64] ;  /* 0x000000043830c981 */ /* 0x000164000c1e1d00 */
[----:B0-----:R-:W-:-:S06]  /*6fd0*/  CS2R R56, SRZ ;  /* 0x0000000000387805 */ /* 0x001fcc000001ff00 */
[----:B------:R0:W5:Y:S01]  /*6fe0*/  @!P3 LDG.E.128 R56, desc[UR4][R64.64] ;  /* 0x000000044038b981 */ /* 0x000162000c1e1d00 */
[----:B----4-:R-:W-:-:S04]  /*6ff0*/  @!P2 LEA R72, P3, R70, R72, 0x1 ;  /* 0x000000484648a211 */ /* 0x010fc800078608ff */
[----:B------:R-:W-:Y:S02]  /*7000*/  @!P2 LEA.HI.X R73, R70, R73, R71, 0x1, P3 ;  /* 0x000000494649a211 */ /* 0x000fe400018f0c47 */
[----:B------:R-:W-:-:S04]  /*7010*/  @!P2 LEA R74, P3, R68, R74, 0x1 ;  /* 0x0000004a444aa211 */ /* 0x000fc800078608ff */
[----:B------:R-:W-:Y:S02]  /*7020*/  @!P2 LEA.HI.X R75, R68, R75, R69, 0x1, P3 ;  /* 0x0000004b444ba211 */ /* 0x000fe400018f0c45 */
[----:B------:R-:W-:-:S04]  /*7030*/  ISETP.GE.AND P3, PT, R224, R4, PT ;  /* 0x00000004e000720c */ /* 0x000fc80003f66270 */
[----:B------:R-:W-:Y:S02]  /*7040*/  ISETP.GE.OR P3, PT, R16, R80, P3 ;  /* 0x000000501000720c */ /* 0x000fe40001f66670 */
[----:B------:R-:W-:Y:S02]  /*7050*/  CS2R R66, SRZ ;  /* 0x0000000000427805 */ /* 0x000fe4000001ff00 */
[----:B0-----:R-:W-:Y:S02]  /*7060*/  CS2R R64, SRZ ;  /* 0x0000000000407805 */ /* 0x001fe4000001ff00 */
[----:B------:R-:W-:Y:S02]  /*7070*/  CS2R R70, SRZ ;  /* 0x0000000000467805 */ /* 0x000fe4000001ff00 */
[----:B------:R-:W-:Y:S01]  /*7080*/  CS2R R68, SRZ ;  /* 0x0000000000447805 */ /* 0x000fe2000001ff00 */
[----:B------:R-:W-:Y:S01]  /*7090*/  BSSY B1, `(.L_x_6032) ;  /* 0x0000021000017945 */ /* 0x000fe20003800000 */
[----:B------:R0:W5:Y:S04]  /*70a0*/  @!P2 LDG.E.128 R64, desc[UR4][R72.64] ;  /* 0x000000044840a981 */ /* 0x000168000c1e1d00 */
[----:B------:R1:W5:Y:S01]  /*70b0*/  @!P2 LDG.E.128 R68, desc[UR4][R74.64] ;  /* 0x000000044a44a981 */ /* 0x000362000c1e1d00 */
[----:B------:R-:W-:-:S02]  /*70c0*/  ISETP.GE.AND P2, PT, R226, R4, PT ;  /* 0x00000004e200720c */ /* 0x000fc40003f46270 */
[----:B------:R-:W-:Y:S02]  /*70d0*/  CS2R R78, SRZ ;  /* 0x00000000004e7805 */ /* 0x000fe4000001ff00 */
[----:B------:R-:W-:Y:S02]  /*70e0*/  CS2R R76, SRZ ;  /* 0x00000000004c7805 */ /* 0x000fe4000001ff00 */
[----:B------:R-:W-:Y:S02]  /*70f0*/  ISETP.GE.OR P2, PT, R16, R80, P2 ;  /* 0x000000501000720c */ /* 0x000fe40001746670 */
[----:B0-----:R-:W-:Y:S02]  /*7100*/  CS2R R72, SRZ ;  /* 0x0000000000487805 */ /* 0x001fe4000001ff00 */
[----:B-1----:R-:W-:Y:S01]  /*7110*/  CS2R R74, SRZ ;  /* 0x00000000004a7805 */ /* 0x002fe2000001ff00 */
[----:B------:R-:W-:Y:S08]  /*7120*/  @P3 BRA `(.L_x_6033) ;  /* 0x00000000005c3947 */ /* 0x000ff00003800000 */
[----:B------:R-:W0:Y:S01]  /*7130*/  LDC.64 R76, c[0x0][0x3d8] ;  /* 0x0000f600ff4c7b82 */ /* 0x000e220000000a00 */
[----:B------:R-:W-:Y:S01]  /*7140*/  IMAD.MOV.U32 R74, RZ, RZ, R92 ;  /* 0x000000ffff4a7224 */ /* 0x000fe200078e005c */
[----:B------:R-:W-:Y:S01]  /*7150*/  ULDC.64 UR4, c[0x0][0x3c8] ;  /* 0x0000f20000047ab9 */ /* 0x000fe20000000a00 */
[----:B------:R-:W-:Y:S01]  /*7160*/  IMAD.MOV.U32 R75, RZ, RZ, R3 ;  /* 0x000000ffff4b7224 */ /* 0x000fe200078e0003 */
[----:B------:R-:W-:Y:S01]  /*7170*/  ULDC.64 UR6, c[0x0][0x3e0] ;  /* 0x0000f80000067ab9 */ /* 0x000fe20000000a00 */
[----:B------:R-:W-:Y:S01]  /*7180*/  IMAD.MOV.U32 R78, RZ, RZ, R90 ;  /* 0x000000ffff4e7224 */ /* 0x000fe200078e005a */
[----:B------:R-:W-:Y:S01]  /*7190*/  ULDC.64 UR8, c[0x0][0x208] ;  /* 0x0000820000087ab9 */ /* 0x000fe20000000a00 */
[----:B------:R-:W-:Y:S01]  /*71a0*/  IMAD.MOV.U32 R79, RZ, RZ, R0 ;  /* 0x000000ffff4f7224 */ /* 0x000fe200078e0000 */
[----:B------:R-:W1:Y:S01]  /*71b0*/  LDC.64 R72, c[0x0][0x3e8] ;  /* 0x0000fa00ff487b82 */ /* 0x000e620000000a00 */
[----:B0-----:R-:W-:-:S04]  /*71c0*/  IMAD.WIDE.U32 R74, R76, 0x60, R74 ;  /* 0x000000604c4a7825 */ /* 0x001fc800078e004a */
[----:B------:R-:W-:Y:S01]  /*71d0*/  IMAD R77, R77, 0x60, RZ ;  /* 0x000000604d4d7824 */ /* 0x000fe200078e02ff */
[----:B------:R-:W-:Y:S01]  /*71e0*/  IADD3 R76, P3, R104, R74, RZ ;  /* 0x0000004a684c7210 */ /* 0x000fe20007f7e0ff */
[----:B-1----:R-:W-:-:S03]  /*71f0*/  IMAD.WIDE.U32 R78, R72, 0x60, R78 ;  /* 0x00000060484e7825 */ /* 0x002fc600078e004e */
[----:B------:R-:W-:Y:S01]  /*7200*/  IADD3.X R75, R27, R75, R77, P3, !PT ;  /* 0x0000004b1b4b7210 */ /* 0x000fe20001ffe44d */
[----:B------:R-:W-:Y:S01]  /*7210*/  IMAD R73, R73, 0x60, RZ ;  /* 0x0000006049497824 */ /* 0x000fe200078e02ff */
[----:B------:R-:W-:-:S04]  /*7220*/  IADD3 R74, P3, R110, R78, RZ ;  /* 0x0000004e6e4a7210 */ /* 0x000fc80007f7e0ff */
[----:B------:R-:W-:Y:S02]  /*7230*/  IADD3.X R79, R21, R79, R73, P3, !PT ;  /* 0x0000004f154f7210 */ /* 0x000fe40001ffe449 */
[----:B------:R-:W-:-:S04]  /*7240*/  LEA R72, P3, R76, UR4, 0x1 ;  /* 0x000000044c487c11 */ /* 0x000fc8000f8608ff */
[----:B------:R-:W-:Y:S02]  /*7250*/  LEA.HI.X R73, R76, UR5, R75, 0x1, P3 ;  /* 0x000000054c497c11 */ /* 0x000fe400098f0c4b */
[----:B------:R-:W-:-:S04]  /*7260*/  LEA R76, P3, R74, UR6, 0x1 ;  /* 0x000000064a4c7c11 */ /* 0x000fc8000f8608ff */
[----:B------:R-:W-:Y:S02]  /*7270*/  LEA.HI.X R77, R74, UR7, R79, 0x1, P3 ;  /* 0x000000074a4d7c11 */ /* 0x000fe400098f0c4f */
[----:B------:R-:W5:Y:S04]  /*7280*/  LDG.E.128 R72, desc[UR8][R72.64] ;  /* 0x0000000848487981 */ /* 0x000f68000c1e1d00 */
[----:B------:R-:W5:Y:S03]  /*7290*/  LDG.E.128 R76, desc[UR8][R76.64] ;  /* 0x000000084c4c7981 */ /* 0x000f66000c1e1d00 */
.L_x_6033:
[----:B------:R-:W-:Y:S05]  /*72a0*/  BSYNC B1 ;  /* 0x0000000000017941 */ /* 0x000fea0003800000 */
.L_x_6032:
[----:B------:R-:W-:Y:S01]  /*72b0*/  BSSY B1, `(.L_x_6034) ;  /* 0x000001d000017945 */ /* 0x000fe20003800000 */
[----:B------:R-:W-:Y:S02]  /*72c0*/  ISETP.GE.AND P3, PT, R16, R80, PT ;  /* 0x000000501000720c */ /* 0x000fe40003f66270 */
[----:B------:R-:W-:Y:S02]  /*72d0*/  CS2R R82, SRZ ;  /* 0x0000000000527805 */ /* 0x000fe4000001ff00 */
[----:B------:R-:W-:Y:S02]  /*72e0*/  CS2R R80, SRZ ;  /* 0x0000000000507805 */ /* 0x000fe4000001ff00 */
[----:B------:R-:W-:Y:S01]  /*72f0*/  CS2R R86, SRZ ;  /* 0x0000000000567805 */ /* 0x000fe2000001ff00 */
[----:B-----5:R-:W-:Y:S01]  /*7300*/  IMAD.MOV.U32 R89, RZ, RZ, R74 ;  /* 0x000000ffff597224 */ /* 0x020fe200078e004a */
[----:B------:R-:W-:Y:S01]  /*7310*/  CS2R R84, SRZ ;  /* 0x0000000000547805 */ /* 0x000fe2000001ff00 */
[----:B------:R-:W-:Y:S06]  /*7320*/  @P2 BRA `(.L_x_6035) ;  /* 0x0000000000542947 */ /* 0x000fec0003800000 */
[----:B------:R-:W0:Y:S01]  /*7330*/  LDC.64 R82, c[0x0][0x3d8] ;  /* 0x0000f600ff527b82 */ /* 0x000e220000000a00 */
[----:B------:R-:W-:Y:S01]  /*7340*/  IMAD.MOV.U32 R93, RZ, RZ, R3 ;  /* 0x000000ffff5d7224 */ /* 0x000fe200078e0003 */
[----:B------:R-:W-:Y:S01]  /*7350*/  ULDC.64 UR4, c[0x0][0x3c8] ;  /* 0x0000f20000047ab9 */ /* 0x000fe20000000a00 */
[----:B------:R-:W-:Y:S01]  /*7360*/  IMAD.MOV.U32 R91, RZ, RZ, R0 ;  /* 0x000000ffff5b7224 */ /* 0x000fe200078e0000 */
[----:B------:R-:W-:Y:S01]  /*7370*/  ULDC.64 UR6, c[0x0][0x3e0] ;  /* 0x0000f80000067ab9 */ /* 0x000fe20000000a00 */
[----:B------:R-:W-:-:S03]  /*7380*/  ULDC.64 UR8, c[0x0][0x208] ;  /* 0x0000820000087ab9 */ /* 0x000fc60000000a00 */
        /* <DEDUP_REMOVED lines=12> */
[----:B------:R-:W-:Y:S01]  /*7450*/  LEA.HI.X R85, R0, UR7, R91, 0x1, P2 ;  /* 0x0000000700557c11 */ /* 0x000fe200090f0c5b */
[----:B------:R-:W5:Y:S05]  /*7460*/  LDG.E.128 R80, desc[UR8][R80.64] ;  /* 0x0000000850507981 */ /* 0x000f6a000c1e1d00 */
[----:B------:R-:W5:Y:S03]  /*7470*/  LDG.E.128 R84, desc[UR8][R84.64] ;  /* 0x0000000854547981 */ /* 0x000f66000c1e1d00 */
.L_x_6035:
[----:B------:R-:W-:Y:S05]  /*7480*/  BSYNC B1 ;  /* 0x0000000000017941 */ /* 0x000fea0003800000 */
.L_x_6034:
[----:B------:R-:W-:Y:S01]  /*7490*/  PRMT R179, R89, 0x7610, R179 ;  /* 0x0000761059b37816 */ /* 0x000fe200000000b3 */
[----:B------:R-:W-:Y:S01]  /*74a0*/  IMAD.MOV.U32 R0, RZ, RZ, R75 ;  /* 0x000000ffff007224 */ /* 0x000fe200078e004b */
[----:B------:R-:W-:Y:S01]  /*74b0*/  ULOP3.LUT UR4, UR60, 0x1, URZ, 0xfc, !UPT ;  /* 0x000000013c047892 */ /* 0x000fe2000f8efc3f */
        /* <DEDUP_REMOVED lines=97> */
.L_x_6036:
[----:B------:R-:W-:Y:S01]  /*7ad0*/  IMAD R3, R220, 0x8, R2 ;  /* 0x00000008dc037824 */ /* 0x000fe200078e0202 */
[----:B------:R-:W-:Y:S01]  /*7ae0*/  SHF.L.U32 R0, R229, 0x1f, RZ ;  /* 0x0000001fe5007819 */ /* 0x000fe200000006ff */
[----:B------:R-:W0:Y:S01]  /*7af0*/  LDC R152, c[0x0][0x2e4] ;  /* 0x0000b900ff987b82 */ /* 0x000e220000000800 */
[----:B------:R-:W-:Y:S01]  /*7b00*/  BSSY B1, `(.L_x_6037) ;  /* 0x0000006000017945 */ /* 0x000fe20003800000 */
[----:B------:R-:W-:Y:S01]  /*7b10*/  IMAD.MOV.U32 R133, RZ, RZ, R88 ;  /* 0x000000ffff857224 */ /* 0x000fe200078e0058 */
[----:B------:R-:W1:Y:S05]  /*7b20*/  SYNCS.PHASECHK.TRANS64.TRYWAIT P4, [R3+URZ+0x34890], R0 ;  /* 0x03489000030075a7 */ /* 0x000e6a000808017f */
[----:B------:R-:W2:Y:S01]  /*7b30*/  LDC.64 R134, c[0x0][0x2f0] ;  /* 0x0000bc00ff867b82 */ /* 0x000ea20000000a00 */
[----:B0-----:R-:W-:Y:S01]  /*7b40*/  IMAD.IADD R153, R152, 0x1, -R97 ;  /* 0x0000000198997824 */ /* 0x001fe200078e0a61 */
[----:B-1----:R-:W-:Y:S06]  /*7b50*/  @!P4 BRA `(.L_x_6038) ;  /* 0x000001dc00b0c947 */ /* 0x002fec0003800000 */
.L_x_6283:
[----:B------:R-:W-:Y:S05]  /*7b60*/  BSYNC B1 ;  /* 0x0000000000017941 */ /* 0x000fea0003800000 */
.L_x_6037:
[----:B------:R-:W-:Y:S01]  /*7b70*/  ISETP.GE.OR P4, PT, R22, R4, P0 ;  /* 0x000000041600720c */ /* 0x000fe20000786670 */
[----:B------:R-:W-:-:S12]  /*7b80*/  BSSY B1, `(.L_x_6039) ;  /* 0x0000091000017945 */ /* 0x000fd80003800000 */
[----:B------:R-:W-:Y:S05]  /*7b90*/  @P4 BRA `(.L_x_6040) ;  /* 0x00000008003c4947 */ /* 0x000fea0003800000 */
[----:B------:R-:W3:Y:S04]  /*7ba0*/  LDL R88, [R1] ;  /* 0x0000000001587983 */ /* 0x000ee80000100800 */
[----:B------:R-:W4:Y:S04]  /*7bb0*/  LDL R92, [R1+0x3c] ;  /* 0x00003c00015c7983 */ /* 0x000f280000100800 */
[----:B------:R-:W5:Y:S01]  /*7bc0*/  LDL R90, [R1+0x64] ;  /* 0x00006400015a7983 */ /* 0x000f620000100800 */
[----:B------:R-:W-:Y:S01]  /*7bd0*/  BSSY B2, `(.L_x_6041) ;  /* 0x0000079000027945 */ /* 0x000fe20003800000 */
[----:B------:R-:W1:Y:S02]  /*7be0*/  S2R R93, SR_TID.X ;  /* 0x00000000005d7919 */ /* 0x000e640000002100 */
[----:B-1----:R-:W-:-:S05]  /*7bf0*/  VIADD R93, R93, 0xffffff80 ;  /* 0xffffff805d5d7836 */ /* 0x002fca0000000000 */
[----:B------:R-:W-:-:S04]  /*7c00*/  SHF.R.S32.HI R91, RZ, 0x1f, R93 ;  /* 0x0000001fff5b7819 */ /* 0x000fc8000001145d */
[----:B------:R-:W-:-:S05]  /*7c10*/  LEA.HI R91, R91, R93, RZ, 0x6 ;  /* 0x0000005d5b5b7211 */ /* 0x000fca00078f30ff */
[----:B------:R-:W-:-:S05]  /*7c20*/  IMAD.SHL.U32 R91, R91, 0x8, RZ ;  /* 0x000000085b5b7824 */ /* 0x000fca00078e00ff */
[----:B------:R-:W-:Y:S02]  /*7c30*/  LOP3.LUT R91, R91, 0xfffffe00, RZ, 0xc0, !PT ;  /* 0xfffffe005b5b7812 */ /* 0x000fe400078ec0ff */
[----:B---3--:R-:W-:-:S04]  /*7c40*/  LOP3.LUT P5, RZ, R88, 0x1, RZ, 0xc0, !PT ;  /* 0x0000000158ff7812 */ /* 0x008fc800078ac0ff */
[----:B------:R-:W-:-:S04]  /*7c50*/  SEL R88, R97, R153, !P5 ;  /* 0x0000009961587207 */ /* 0x000fc80006800000 */
[----:B------:R-:W-:-:S04]  /*7c60*/  SHF.R.S32.HI R89, RZ, 0x1f, R88 ;  /* 0x0000001fff597819 */ /* 0x000fc80000011458 */
[----:B------:R-:W-:-:S04]  /*7c70*/  LEA.HI R89, R89, R88, RZ, 0x4 ;  /* 0x0000005859597211 */ /* 0x000fc800078f20ff */
[----:B------:R-:W-:-:S04]  /*7c80*/  LEA.HI.SX32 R88, R89, R10, 0x1c ;  /* 0x0000000a59587211 */ /* 0x000fc800078fe2ff */
[----:B------:R-:W-:Y:S01]  /*7c90*/  SHF.R.S32.HI R89, RZ, 0x1f, R88 ;  /* 0x0000001fff597819 */ /* 0x000fe20000011458 */
[----:B------:R-:W-:-:S03]  /*7ca0*/  IMAD.SHL.U32 R183, R88, 0x8, RZ ;  /* 0x0000000858b77824 */ /* 0x000fc600078e00ff */
[----:B------:R-:W-:Y:S02]  /*7cb0*/  LEA.HI R88, R89, R88, RZ, 0x3 ;  /* 0x0000005859587211 */ /* 0x000fe400078f18ff */
[----:B------:R-:W-:Y:S02]  /*7cc0*/  LOP3.LUT R89, R183, 0x38, RZ, 0xc0, !PT ;  /* 0x00000038b7597812 */ /* 0x000fe400078ec0ff */
[----:B------:R-:W-:Y:S02]  /*7cd0*/  SHF.R.S32.HI R88, RZ, 0x3, R88 ;  /* 0x00000003ff587819 */ /* 0x000fe40000011458 */
[----:B----4-:R-:W-:-:S03]  /*7ce0*/  LOP3.LUT R89, R89, 0x1c0, R92, 0xf8, !PT ;  /* 0x000001c059597812 */ /* 0x010fc600078ef85c */
[----:B------:R-:W-:Y:S01]  /*7cf0*/  IMAD R88, R88, 0x2c00, R91 ;  /* 0x00002c0058587824 */ /* 0x000fe200078e025b */
[----:B-----5:R-:W-:Y:S01]  /*7d00*/  LOP3.LUT R89, R89, R90, RZ, 0x3c, !PT ;  /* 0x0000005a59597212 */ /* 0x020fe200078e3cff */
[----:B------:R-:W-:-:S04]  /*7d10*/  IMAD R91, R220, 0x5800, R154 ;  /* 0x00005800dc5b7824 */ /* 0x000fc800078e029a */
[----:B------:R-:W-:Y:S02]  /*7d20*/  IMAD.IADD R89, R88, 0x1, R89 ;  /* 0x0000000158597824 */ /* 0x000fe400078e0259 */
[----:B------:R-:W-:Y:S02]  /*7d30*/  IMAD R88, R91, 0x2, R2 ;  /* 0x000000025b587824 */ /* 0x000fe400078e0202 */
[----:B------:R-:W-:-:S04]  /*7d40*/  IMAD R89, R220, 0x5800, R89 ;  /* 0x00005800dc597824 */ /* 0x000fc800078e0259 */
[----:B------:R-:W-:Y:S02]  /*7d50*/  IMAD R92, R89, 0x2, R2 ;  /* 0x00000002595c7824 */ /* 0x000fe400078e0202 */
[----:B------:R-:W1:Y:S04]  /*7d60*/  LDS.128 R88, [R88+0x1e400] ;  /* 0x01e4000058587984 */ /* 0x000e680000000c00 */
[----:B------:R-:W3:Y:S01]  /*7d70*/  LDS.128 R92, [R92+0x1e400] ;  /* 0x01e400005c5c7984 */ /* 0x000ee20000000c00 */
[----:B------:R-:W-:Y:S05]  /*7d80*/  @P3 BRA `(.L_x_6042) ;  /* 0x0000000400743947 */ /* 0x000fea0003800000 */
[----:B------:R-:W-:Y:S01]  /*7d90*/  SHF.R.U32.HI R185, RZ, 0x10, R45 ;  /* 0x00000010ffb97819 */ /* 0x000fe2000001162d */
[----:B---3--:R-:W-:Y:S01]  /*7da0*/  IMAD.U32 R188, R93, 0x10000, RZ ;  /* 0x000100005dbc7824 */ /* 0x008fe200078e00ff */
[----:B------:R-:W-:Y:S02]  /*7db0*/  SHF.R.U32.HI R186, RZ, 0x10, R41 ;  /* 0x00000010ffba7819 */ /* 0x000fe40000011629 */
[----:B------:R-:W-:Y:S01]  /*7dc0*/  PRMT R185, R182, 0x5410, R185 ;  /* 0x00005410b6b97816 */ /* 0x000fe200000000b9 */
[C---:B-1----:R-:W-:Y:S01]  /*7dd0*/  IMAD.U32 R182, R89.reuse, 0x10000, RZ ;  /* 0x0001000059b67824 */ /* 0x042fe200078e00ff */
[----:B------:R-:W-:Y:S02]  /*7de0*/  PRMT R186, R172, 0x5432, R186 ;  /* 0x00005432acba7816 */ /* 0x000fe400000000ba */
[----:B------:R-:W-:Y:S01]  /*7df0*/  LOP3.LUT R89, R89, 0xffff0000, RZ, 0xc0, !PT ;  /* 0xffff000059597812 */ /* 0x000fe200078ec0ff */
[----:B------:R-:W-:Y:S01]  /*7e00*/  IMAD.U32 R187, R185, 0x10000, RZ ;  /* 0x00010000b9bb7824 */ /* 0x000fe200078e00ff */
[----:B------:R-:W-:Y:S01]  /*7e10*/  SHF.R.U64 R41, R40, 0x10, R41 ;  /* 0x0000001028297819 */ /* 0x000fe20000001229 */
[----:B------:R-:W-:Y:S01]  /*7e20*/  IMAD.U32 R193, R186, 0x10000, RZ ;  /* 0x00010000bac17824 */ /* 0x000fe200078e00ff */
[----:B------:R-:W-:Y:S01]  /*7e30*/  SHF.R.U32.HI R40, RZ, 0x10, R47 ;  /* 0x00000010ff287819 */ /* 0x000fe2000001162f */
[----:B------:R-:W-:Y:S01]  /*7e40*/  FMUL.FTZ R197, R188, R187 ;  /* 0x000000bbbcc57220 */ /* 0x000fe20000410000 */
[----:B------:R-:W-:Y:S01]  /*7e50*/  SHF.R.U64 R42, R42, 0x10, R43 ;  /* 0x000000102a2a7819 */ /* 0x000fe2000000122b */
[-C--:B------:R-:W-:Y:S01]  /*7e60*/  FMUL.FTZ R188, R188, R193.reuse ;  /* 0x000000c1bcbc7220 */ /* 0x080fe20000410000 */
[----:B------:R-:W-:Y:S01]  /*7e70*/  PRMT R40, R168, 0x5432, R40 ;  /* 0x00005432a8287816 */ /* 0x000fe20000000028 */
[----:B------:R-:W-:Y:S01]  /*7e80*/  FFMA.FTZ R184, R182, R193, -R197 ;  /* 0x000000c1b6b87223 */ /* 0x000fe200000108c5 */
[----:B------:R-:W-:Y:S01]  /*7e90*/  SHF.R.U64 R46, R46, 0x10, R47 ;  /* 0x000000102e2e7819 */ /* 0x000fe2000000122f */
[----:B------:R-:W-:Y:S01]  /*7ea0*/  FFMA.FTZ R182, R182, R187, R188 ;  /* 0x000000bbb6b67223 */ /* 0x000fe200000100bc */
[----:B------:R-:W-:Y:S01]  /*7eb0*/  LOP3.LUT R188, R186, 0xffff0000, RZ, 0xc0, !PT ;  /* 0xffff0000babc7812 */ /* 0x000fe200078ec0ff */
[----:B------:R-:W-:Y:S01]  /*7ec0*/  IMAD.U32 R187, R95, 0x10000, RZ ;  /* 0x000100005fbb7824 */ /* 0x000fe200078e00ff */
[----:B------:R-:W-:-:S02]  /*7ed0*/  LOP3.LUT R186, R185, 0xffff0000, RZ, 0xc0, !PT ;  /* 0xffff0000b9ba7812 */ /* 0x000fc400078ec0ff */
[----:B------:R-:W-:Y:S02]  /*7ee0*/  LOP3.LUT R185, R93, 0xffff0000, RZ, 0xc0, !PT ;  /* 0xffff00005db97812 */ /* 0x000fe400078ec0ff */
[----:B------:R-:W-:Y:S02]  /*7ef0*/  PRMT R46, R167, 0x5432, R46 ;  /* 0x00005432a72e7816 */ /* 0x000fe4000000002e */
[----:B------:R-:W-:Y:S01]  /*7f00*/  PRMT R42, R165, 0x5432, R42 ;  /* 0x00005432a52a7816 */ /* 0x000fe2000000002a */
[C---:B------:R-:W-:Y:S01]  /*7f10*/  FMUL.FTZ R190, R185.reuse, R186 ;  /* 0x000000bab9be7220 */ /* 0x040fe20000410000 */
[----:B------:R-:W-:-:S03]  /*7f20*/  FMUL.FTZ R185, R185, R188 ;  /* 0x000000bcb9b97220 */ /* 0x000fc60000410000 */
[C---:B------:R-:W-:Y:S01]  /*7f30*/  FFMA.FTZ R93, R89.reuse, R188, -R190 ;  /* 0x000000bc595d7223 */ /* 0x040fe200000108be */
[----:B------:R-:W-:Y:S01]  /*7f40*/  FFMA.FTZ R89, R89, R186, R185 ;  /* 0x000000ba59597223 */ /* 0x000fe200000100b9 */
[----:B------:R-:W-:Y:S01]  /*7f50*/  SHF.R.U64 R186, R44, 0x10, R45 ;  /* 0x000000102cba7819 */ /* 0x000fe2000000122d */
[----:B------:R-:W-:Y:S01]  /*7f60*/  IMAD.U32 R188, R40, 0x10000, RZ ;  /* 0x0001000028bc7824 */ /* 0x000fe200078e00ff */
[----:B------:R-:W-:Y:S01]  /*7f70*/  SHF.R.U32.HI R44, RZ, 0x10, R43 ;  /* 0x00000010ff2c7819 */ /* 0x000fe2000001162b */
[----:B------:R-:W-:Y:S01]  /*7f80*/  IMAD.U32 R45, R91, 0x10000, RZ ;  /* 0x000100005b2d7824 */ /* 0x000fe200078e00ff */
[----:B------:R-:W-:Y:S01]  /*7f90*/  F2FP.BF16.F32.PACK_AB R93, R93, R184 ;  /* 0x000000b85d5d723e */ /* 0x000fe200000010ff */
[----:B------:R-:W-:Y:S01]  /*7fa0*/  FMUL.FTZ R192, R187, R188 ;  /* 0x000000bcbbc07220 */ /* 0x000fe20000410000 */
[----:B------:R-:W-:Y:S02]  /*7fb0*/  PRMT R44, R166, 0x5432, R44 ;  /* 0x00005432a62c7816 */ /* 0x000fe4000000002c */
[----:B------:R-:W-:Y:S01]  /*7fc0*/  F2FP.BF16.F32.PACK_AB R182, R89, R182 ;  /* 0x000000b659b6723e */ /* 0x000fe200000010ff */
[----:B------:R-:W-:Y:S01]  /*7fd0*/  IMAD.MOV.U32 R89, RZ, RZ, R93 ;  /* 0x000000ffff597224 */ /* 0x000fe200078e005d */
[C---:B------:R-:W-:Y:S01]  /*7fe0*/  LOP3.LUT R193, R44.reuse, 0xffff0000, RZ, 0xc0, !PT ;  /* 0xffff00002cc17812 */ /* 0x040fe200078ec0ff */
[----:B------:R-:W-:-:S02]  /*7ff0*/  IMAD.U32 R190, R44, 0x10000, RZ ;  /* 0x000100002cbe7824 */ /* 0x000fc400078e00ff */
[----:B------:R-:W-:Y:S02]  /*8000*/  IMAD.MOV.U32 R93, RZ, RZ, R182 ;  /* 0x000000ffff5d7224 */ /* 0x000fe400078e00b6 */
[-C--:B------:R-:W-:Y:S01]  /*8010*/  FMUL.FTZ R187, R187, R190.reuse ;  /* 0x000000bebbbb7220 */ /* 0x080fe20000410000 */
[----:B------:R-:W-:-:S03]  /*8020*/  FFMA.FTZ R185, R45, R190, -R192 ;  /* 0x000000be2db97223 */ /* 0x000fc600000108c0 */
[----:B------:R-:W-:Y:S01]  /*8030*/  FFMA.FTZ R45, R45, R188, R187 ;  /* 0x000000bc2d2d7223 */ /* 0x000fe200000100bb */
[----:B------:R-:W-:Y:S02]  /*8040*/  LOP3.LUT R187, R40, 0xffff0000, RZ, 0xc0, !PT ;  /* 0xffff000028bb7812 */ /* 0x000fe400078ec0ff */
[----:B------:R-:W-:Y:S01]  /*8050*/  LOP3.LUT R188, R95, 0xffff0000, RZ, 0xc0, !PT ;  /* 0xffff00005fbc7812 */ /* 0x000fe200078ec0ff */
[C---:B------:R-:W-:Y:S01]  /*8060*/  IMAD.U32 R95, R88.reuse, 0x10000, RZ ;  /* 0x00010000585f7824 */ /* 0x040fe200078e00ff */
[----:B------:R-:W-:Y:S02]  /*8070*/  LOP3.LUT R40, R91, 0xffff0000, RZ, 0xc0, !PT ;  /* 0xffff00005b287812 */ /* 0x000fe400078ec0ff */
[----:B------:R-:W-:Y:S01]  /*8080*/  LOP3.LUT R88, R88, 0xffff0000, RZ, 0xc0, !PT ;  /* 0xffff000058587812 */ /* 0x000fe200078ec0ff */
[C---:B------:R-:W-:Y:S01]  /*8090*/  FMUL.FTZ R91, R188.reuse, R187 ;  /* 0x000000bbbc5b7220 */ /* 0x040fe20000410000 */
[----:B------:R-:W-:-:S03]  /*80a0*/  FMUL.FTZ R188, R188, R193 ;  /* 0x000000c1bcbc7220 */ /* 0x000fc60000410000 */
[----:B------:R-:W-:Y:S01]  /*80b0*/  FFMA.FTZ R44, R40, R193, -R91 ;  /* 0x000000c1282c7223 */ /* 0x000fe2000001085b */
[----:B------:R-:W-:Y:S01]  /*80c0*/  PRMT R91, R206, 0x5410, R41 ;  /* 0x00005410ce5b7816 */ /* 0x000fe20000000029 */
[----:B------:R-:W-:Y:S01]  /*80d0*/  FFMA.FTZ R40, R40, R187, R188 ;  /* 0x000000bb28287223 */ /* 0x000fe200000100bc */
[----:B------:R-:W-:Y:S01]  /*80e0*/  PRMT R41, R169, 0x5432, R186 ;  /* 0x00005432a9297816 */ /* 0x000fe200000000ba */
[C---:B------:R-:W-:Y:S01]  /*80f0*/  IMAD.U32 R187, R92.reuse, 0x10000, RZ ;  /* 0x000100005cbb7824 */ /* 0x040fe200078e00ff */
[----:B------:R-:W-:Y:S01]  /*8100*/  LOP3.LUT R92, R92, 0xffff0000, RZ, 0xc0, !PT ;  /* 0xffff00005c5c7812 */ /* 0x000fe200078ec0ff */
[----:B------:R-:W-:Y:S01]  /*8110*/  IMAD.U32 R188, R91, 0x10000, RZ ;  /* 0x000100005bbc7824 */ /* 0x000fe200078e00ff */
[C---:B------:R-:W-:Y:S01]  /*8120*/  LOP3.LUT R43, R41.reuse, 0xffff0000, RZ, 0xc0, !PT ;  /* 0xffff0000292b7812 */ /* 0x040fe200078ec0ff */
[----:B------:R-:W-:Y:S01]  /*8130*/  IMAD.U32 R186, R41, 0x10000, RZ ;  /* 0x0001000029ba7824 */ /* 0x000fe200078e00ff */
[----:B------:R-:W-:Y:S02]  /*8140*/  LOP3.LUT R41, R91, 0xffff0000, RZ, 0xc0, !PT ;  /* 0xffff00005b297812 */ /* 0x000fe400078ec0ff */
[----:B------:R-:W-:Y:S01]  /*8150*/  LOP3.LUT R91, R42, 0xffff0000, RZ, 0xc0, !PT ;  /* 0xffff00002a5b7812 */ /* 0x000fe200078ec0ff */
[C---:B------:R-:W-:Y:S01]  /*8160*/  FMUL.FTZ R47, R92.reuse, R43 ;  /* 0x0000002b5c2f7220 */ /* 0x040fe20000410000 */
[C---:B------:R-:W-:Y:S01]  /*8170*/  FMUL.FTZ R190, R187.reuse, R186 ;  /* 0x000000babbbe7220 */ /* 0x040fe20000410000 */
[-C--:B------:R-:W-:Y:S01]  /*8180*/  FMUL.FTZ R92, R92, R41.reuse ;  /* 0x000000295c5c7220 */ /* 0x080fe20000410000 */
[----:B------:R-:W-:Y:S01]  /*8190*/  FMUL.FTZ R187, R187, R188 ;  /* 0x000000bcbbbb7220 */ /* 0x000fe20000410000 */
[----:B------:R-:W-:Y:S01]  /*81a0*/  FFMA.FTZ R41, R88, R41, -R47 ;  /* 0x0000002958297223 */ /* 0x000fe2000001082f */
[----:B------:R-:W-:-:S02]  /*81b0*/  IMAD.U32 R47, R94, 0x10000, RZ ;  /* 0x000100005e2f7824 */ /* 0x000fc400078e00ff */
[----:B------:R-:W-:Y:S01]  /*81c0*/  FFMA.FTZ R88, R88, R43, R92 ;  /* 0x0000002b58587223 */ /* 0x000fe2000001005c */
[C---:B------:R-:W-:Y:S01]  /*81d0*/  FFMA.FTZ R187, R95.reuse, R186, R187 ;  /* 0x000000ba5fbb7223 */ /* 0x040fe200000100bb */
[----:B------:R-:W-:Y:S02]  /*81e0*/  IMAD.U32 R92, R46, 0x10000, RZ ;  /* 0x000100002e5c7824 */ /* 0x000fe400078e00ff */
[----:B------:R-:W-:Y:S01]  /*81f0*/  FFMA.FTZ R190, R95, R188, -R190 ;  /* 0x000000bc5fbe7223 */ /* 0x000fe200000108be */
[----:B------:R-:W-:Y:S01]  /*8200*/  IMAD.U32 R186, R42, 0x10000, RZ ;  /* 0x000100002aba7824 */ /* 0x000fe200078e00ff */
[----:B------:R-:W-:Y:S01]  /*8210*/  LOP3.LUT R94, R94, 0xffff0000, RZ, 0xc0, !PT ;  /* 0xffff00005e5e7812 */ /* 0x000fe200078ec0ff */
[C---:B------:R-:W-:Y:S01]  /*8220*/  FMUL.FTZ R188, R47.reuse, R92 ;  /* 0x0000005c2fbc7220 */ /* 0x040fe20000410000 */
[C---:B------:R-:W-:Y:S02]  /*8230*/  IMAD.U32 R43, R90.reuse, 0x10000, RZ ;  /* 0x000100005a2b7824 */ /* 0x040fe400078e00ff */
[-C--:B------:R-:W-:Y:S01]  /*8240*/  FMUL.FTZ R47, R47, R186.reuse ;  /* 0x000000ba2f2f7220 */ /* 0x080fe20000410000 */
[----:B------:R-:W-:Y:S01]  /*8250*/  LOP3.LUT R90, R90, 0xffff0000, RZ, 0xc0, !PT ;  /* 0xffff00005a5a7812 */ /* 0x000fe200078ec0ff */
[----:B------:R-:W-:-:S02]  /*8260*/  FFMA.FTZ R188, R43, R186, -R188 ;  /* 0x000000ba2bbc7223 */ /* 0x000fc400000108bc */
[----:B------:R-:W-:Y:S01]  /*8270*/  FFMA.FTZ R47, R43, R92, R47 ;  /* 0x0000005c2b2f7223 */ /* 0x000fe2000001002f */
[----:B------:R-:W-:Y:S02]  /*8280*/  LOP3.LUT R43, R46, 0xffff0000, RZ, 0xc0, !PT ;  /* 0xffff00002e2b7812 */ /* 0x000fe400078ec0ff */
[----:B------:R-:W-:Y:S02]  /*8290*/  F2FP.BF16.F32.PACK_AB R92, R41, R190 ;  /* 0x000000be295c723e */ /* 0x000fe400000010ff */
[----:B------:R-:W-:Y:S01]  /*82a0*/  F2FP.BF16.F32.PACK_AB R40, R40, R45 ;  /* 0x0000002d2828723e */ /* 0x000fe200000010ff */
[C---:B------:R-:W-:Y:S01]  /*82b0*/  FMUL.FTZ R95, R94.reuse, R43 ;  /* 0x0000002b5e5f7220 */ /* 0x040fe20000410000 */
[----:B------:R-:W-:Y:S01]  /*82c0*/  FMUL.FTZ R94, R94, R91 ;  /* 0x0000005b5e5e7220 */ /* 0x000fe20000410000 */
[----:B------:R-:W-:Y:S01]  /*82d0*/  F2FP.BF16.F32.PACK_AB R187, R88, R187 ;  /* 0x000000bb58bb723e */ /* 0x000fe200000010ff */
[----:B------:R-:W-:Y:S02]  /*82e0*/  IMAD.MOV.U32 R88, RZ, RZ, R92 ;  /* 0x000000ffff587224 */ /* 0x000fe400078e005c */
[C---:B------:R-:W-:Y:S01]  /*82f0*/  FFMA.FTZ R95, R90.reuse, R91, -R95 ;  /* 0x0000005b5a5f7223 */ /* 0x040fe2000001085f */
[----:B------:R-:W-:Y:S01]  /*8300*/  FFMA.FTZ R94, R90, R43, R94 ;  /* 0x0000002b5a5e7223 */ /* 0x000fe2000001005e */
[----:B------:R-:W-:Y:S01]  /*8310*/  F2FP.BF16.F32.PACK_AB R91, R44, R185 ;  /* 0x000000b92c5b723e */ /* 0x000fe200000010ff */
[----:B------:R-:W-:-:S02]  /*8320*/  IMAD.MOV.U32 R92, RZ, RZ, R187 ;  /* 0x000000ffff5c7224 */ /* 0x000fc400078e00bb */
[----:B------:R-:W-:Y:S01]  /*8330*/  F2FP.BF16.F32.PACK_AB R90, R95, R188 ;  /* 0x000000bc5f5a723e */ /* 0x000fe200000010ff */
[----:B------:R-:W-:Y:S01]  /*8340*/  IMAD.MOV.U32 R95, RZ, RZ, R40 ;  /* 0x000000ffff5f7224 */ /* 0x000fe200078e0028 */
[----:B------:R-:W-:-:S07]  /*8350*/  F2FP.BF16.F32.PACK_AB R94, R94, R47 ;  /* 0x0000002f5e5e723e */ /* 0x000fce00000010ff */
.L_x_6042:
[----:B------:R-:W-:Y:S05]  /*8360*/  BSYNC B2 ;  /* 0x0000000000027941 */ /* 0x000fea0003800000 */
.L_x_6041:
[-C--:B--2---:R-:W-:Y:S01]  /*8370*/  IMAD R42, R23, R134.reuse, RZ ;  /* 0x00000086172a7224 */ /* 0x084fe200078e02ff */
[----:B------:R-:W-:Y:S01]  /*8380*/  ULDC.64 UR4, c[0x0][0x2d8] ;  /* 0x0000b60000047ab9 */ /* 0x000fe20000000a00 */
[----:B------:R-:W-:Y:S01]  /*8390*/  IMAD.WIDE.U32 R40, R22, R134, R132 ;  /* 0x0000008616287225 */ /* 0x000fe200078e0084 */
[----:B------:R-:W-:-:S03]  /*83a0*/  ULDC.64 UR6, c[0x0][0x208] ;  /* 0x0000820000067ab9 */ /* 0x000fc60000000a00 */
[----:B------:R-:W-:-:S04]  /*83b0*/  IMAD R43, R22, R135, R42 ;  /* 0x00000087162b7224 */ /* 0x000fc800078e022a */
[----:B------:R-:W-:Y:S01]  /*83c0*/  IMAD.IADD R44, R43, 0x1, R41 ;  /* 0x000000012b2c7824 */ /* 0x000fe200078e0229 */
[----:B------:R-:W-:-:S04]  /*83d0*/  IADD3 R41, P4, P5, R98, R40, R20 ;  /* 0x0000002862297210 */ /* 0x000fc80007d9e014 */
[----:B------:R-:W-:Y:S02]  /*83e0*/  IADD3.X R42, R15, R44, R9, P4, P5 ;  /* 0x0000002c0f2a7210 */ /* 0x000fe400027ea409 */
[----:B------:R-:W-:-:S13]  /*83f0*/  ISETP.GE.AND P4, PT, R183, R152, PT ;  /* 0x00000098b700720c */ /* 0x000fda0003f86270 */
[--C-:B------:R-:W-:Y:S02]  /*8400*/  @!P4 SHF.R.S32.HI R43, RZ, 0x1f, R183.reuse ;  /* 0x0000001fff2bc819 */ /* 0x100fe400000114b7 */
[----:B------:R-:W-:-:S04]  /*8410*/  @!P4 IADD3 R183, P5, P6, R98, R40, R183 ;  /* 0x0000002862b7c210 */ /* 0x000fc80007ebe0b7 */
[----:B------:R-:W-:Y:S02]  /*8420*/  @!P4 IADD3.X R44, R15, R44, R43, P5, P6 ;  /* 0x0000002c0f2cc210 */ /* 0x000fe40002fec42b */
[----:B------:R-:W-:-:S04]  /*8430*/  LEA R40, P5, R41, UR4, 0x1 ;  /* 0x0000000429287c11 */ /* 0x000fc8000f8a08ff */
[----:B------:R-:W-:Y:S02]  /*8440*/  LEA.HI.X R41, R41, UR5, R42, 0x1, P5 ;  /* 0x0000000529297c11 */ /* 0x000fe4000a8f0c2a */
[----:B------:R-:W-:-:S03]  /*8450*/  @!P4 LEA R42, P5, R183, UR4, 0x1 ;  /* 0x00000004b72acc11 */ /* 0x000fc6000f8a08ff */
[----:B-1----:R1:W-:Y:S01]  /*8460*/  STG.E.128 desc[UR6][R40.64], R88 ;  /* 0x0000005828007986 */ /* 0x0023e2000c101d06 */
[----:B------:R-:W-:-:S05]  /*8470*/  @!P4 LEA.HI.X R43, R183, UR5, R44, 0x1, P5 ;  /* 0x00000005b72bcc11 */ /* 0x000fca000a8f0c2c */
[----:B---3--:R1:W-:Y:S04]  /*8480*/  @!P4 STG.E.128 desc[UR6][R42.64], R92 ;  /* 0x0000005c2a00c986 */ /* 0x0083e8000c101d06 */
.L_x_6040:
[----:B------:R-:W-:Y:S05]  /*8490*/  BSYNC B1 ;  /* 0x0000000000017941 */ /* 0x000fea0003800000 */
.L_x_6039:
[----:B------:R-:W-:Y:S01]  /*84a0*/  ISETP.GE.OR P4, PT, R223, R4, P0 ;  /* 0x00000004df00720c */ /* 0x000fe20000786670 */
[----:B------:R-:W-:-:S12]  /*84b0*/  BSSY B1, `(.L_x_6043) ;  /* 0x000008d000017945 */ /* 0x000fd80003800000 */
[----:B------:R-:W-:Y:S05]  /*84c0*/  @P4 BRA `(.L_x_6044) ;  /* 0x00000008002c4947 */ /* 0x000fea0003800000 */
[----:B-1----:R-:W3:Y:S04]  /*84d0*/  LDL R40, [R1+0x78] ;  /* 0x0000780001287983 */ /* 0x002ee80000100800 */
[----:B------:R-:W4:Y:S04]  /*84e0*/  LDL R41, [R1] ;  /* 0x0000000001297983 */ /* 0x000f280000100800 */
[----:B------:R-:W5:Y:S04]  /*84f0*/  LDL R44, [R1+0x38] ;  /* 0x00003800012c7983 */ /* 0x000f680000100800 */
[----:B------:R-:W5:Y:S04]  /*8500*/  LDL R42, [R1+0x5c] ;  /* 0x00005c00012a7983 */ /* 0x000f680000100800 */
[----:B------:R-:W5:Y:S01]  /*8510*/  LDL R43, [R1+0x4c] ;  /* 0x00004c00012b7983 */ /* 0x000f620000100800 */
[----:B--2---:R-:W-:Y:S01]  /*8520*/  IMAD.WIDE.U32 R88, R223, R134, R132 ;  /* 0x00000086df587225 */ /* 0x004fe200078e0084 */
[----:B------:R-:W-:Y:S02]  /*8530*/  BSSY B2, `(.L_x_6045) ;  /* 0x0000078000027945 */ /* 0x000fe40003800000 */
[----:B------:R-:W-:Y:S01]  /*8540*/  IADD3 R90, P4, P5, R98, R88, R20 ;  /* 0x00000058625a7210 */ /* 0x000fe20007d9e014 */
[----:B---3--:R-:W-:Y:S01]  /*8550*/  IMAD R40, R40, R134, RZ ;  /* 0x0000008628287224 */ /* 0x008fe200078e02ff */
[----:B----4-:R-:W-:-:S03]  /*8560*/  LOP3.LUT P6, RZ, R41, 0x1, RZ, 0xc0, !PT ;  /* 0x0000000129ff7812 */ /* 0x010fc600078cc0ff */
[----:B------:R-:W-:Y:S01]  /*8570*/  IMAD R41, R223, R135, R40 ;  /* 0x00000087df297224 */ /* 0x000fe200078e0228 */
[----:B------:R-:W-:-:S03]  /*8580*/  SEL R40, R97, R153, !P6 ;  /* 0x0000009961287207 */ /* 0x000fc60007000000 */
[----:B------:R-:W-:Y:S01]  /*8590*/  IMAD.IADD R92, R89, 0x1, R41 ;  /* 0x00000001595c7824 */ /* 0x000fe200078e0229 */
[----:B------:R-:W-:-:S04]  /*85a0*/  SHF.R.S32.HI R41, RZ, 0x1f, R40 ;  /* 0x0000001fff297819 */ /* 0x000fc80000011428 */
[----:B------:R-:W-:-:S04]  /*85b0*/  LEA.HI R41, R41, R40, RZ, 0x4 ;  /* 0x0000002829297211 */ /* 0x000fc800078f20ff */
[----:B------:R-:W-:-:S04]  /*85c0*/  LEA.HI.SX32 R93, R41, R10, 0x1c ;  /* 0x0000000a295d7211 */ /* 0x000fc800078fe2ff */
[----:B------:R-:W-:-:S04]  /*85d0*/  SHF.R.S32.HI R40, RZ, 0x1f, R93 ;  /* 0x0000001fff287819 */ /* 0x000fc8000001145d */
[----:B------:R-:W-:Y:S01]  /*85e0*/  LEA.HI R41, R40, R93, RZ, 0x3 ;  /* 0x0000005d28297211 */ /* 0x000fe200078f18ff */
[----:B------:R-:W-:-:S03]  /*85f0*/  IMAD.SHL.U32 R93, R93, 0x8, RZ ;  /* 0x000000085d5d7824 */ /* 0x000fc600078e00ff */
[----:B------:R-:W-:Y:S02]  /*8600*/  SHF.R.S32.HI R41, RZ, 0x3, R41 ;  /* 0x00000003ff297819 */ /* 0x000fe40000011429 */
[----:B-----5:R-:W-:-:S03]  /*8610*/  LOP3.LUT R40, R44, 0x38, R93, 0xf8, !PT ;  /* 0x000000382c287812 */ /* 0x020fc600078ef85d */
[----:B------:R-:W-:Y:S01]  /*8620*/  IMAD R41, R41, 0x2c00, R43 ;  /* 0x00002c0029297824 */ /* 0x000fe200078e022b */
[----:B------:R-:W-:Y:S01]  /*8630*/  LOP3.LUT R40, R40, R42, RZ, 0x3c, !PT ;  /* 0x0000002a28287212 */ /* 0x000fe200078e3cff */
[----:B------:R-:W-:-:S04]  /*8640*/  IMAD R43, R220, 0x5800, R151 ;  /* 0x00005800dc2b7824 */ /* 0x000fc800078e0297 */
[----:B------:R-:W-:-:S04]  /*8650*/  IMAD.IADD R41, R41, 0x1, R40 ;  /* 0x0000000129297824 */ /* 0x000fc800078e0228 */
[----:B------:R-:W-:Y:S02]  /*8660*/  IMAD R41, R220, 0x5800, R41 ;  /* 0x00005800dc297824 */ /* 0x000fe400078e0229 */
[--C-:B------:R-:W-:Y:S02]  /*8670*/  IMAD R40, R43, 0x2, R2.reuse ;  /* 0x000000022b287824 */ /* 0x100fe400078e0202 */
[----:B------:R-:W-:-:S04]  /*8680*/  IMAD R44, R41, 0x2, R2 ;  /* 0x00000002292c7824 */ /* 0x000fc800078e0202 */
[----:B------:R-:W1:Y:S04]  /*8690*/  LDS.128 R40, [R40+0x1e400] ;  /* 0x01e4000028287984 */ /* 0x000e680000000c00 */
[----:B------:R-:W2:Y:S01]  /*86a0*/  LDS.128 R44, [R44+0x1e400] ;  /* 0x01e400002c2c7984 */ /* 0x000ea20000000c00 */
[----:B------:R-:W-:Y:S01]  /*86b0*/  IADD3.X R91, R15, R92, R9, P4, P5 ;  /* 0x0000005c0f5b7210 */ /* 0x000fe200027ea409 */
[----:B------:R-:W-:Y:S06]  /*86c0*/  @P3 BRA `(.L_x_6046) ;  /* 0x0000000400783947 */ /* 0x000fec0003800000 */
[----:B------:R-:W-:Y:S01]  /*86d0*/  SHF.R.U32.HI R94, RZ, 0x10, R53 ;  /* 0x00000010ff5e7819 */ /* 0x000fe20000011635 */
[----:B--2---:R-:W-:Y:S01]  /*86e0*/  IMAD.U32 R184, R45, 0x10000, RZ ;  /* 0x000100002db87824 */ /* 0x004fe200078e00ff */
[----:B------:R-:W-:Y:S01]  /*86f0*/  SHF.R.U32.HI R95, RZ, 0x10, R49 ;  /* 0x00000010ff5f7819 */ /* 0x000fe20000011631 */
[----:B-1----:R-:W-:Y:S01]  /*8700*/  IMAD.U32 R182, R41, 0x10000, RZ ;  /* 0x0001000029b67824 */ /* 0x002fe200078e00ff */
[----:B------:R-:W-:Y:S02]  /*8710*/  PRMT R94, R171, 0x5432, R94 ;  /* 0x00005432ab5e7816 */ /* 0x000fe4000000005e */
[----:B------:R-:W-:Y:S02]  /*8720*/  PRMT R95, R209, 0x5410, R95 ;  /* 0x00005410d15f7816 */ /* 0x000fe4000000005f */
[----:B------:R-:W-:Y:S01]  /*8730*/  LOP3.LUT R45, R45, 0xffff0000, RZ, 0xc0, !PT ;  /* 0xffff00002d2d7812 */ /* 0x000fe200078ec0ff */
[----:B------:R-:W-:Y:S01]  /*8740*/  IMAD.U32 R185, R94, 0x10000, RZ ;  /* 0x000100005eb97824 */ /* 0x000fe200078e00ff */
[C---:B------:R-:W-:Y:S01]  /*8750*/  LOP3.LUT R186, R95.reuse, 0xffff0000, RZ, 0xc0, !PT ;  /* 0xffff00005fba7812 */ /* 0x040fe200078ec0ff */
[----:B------:R-:W-:Y:S01]  /*8760*/  IMAD.U32 R183, R95, 0x10000, RZ ;  /* 0x000100005fb77824 */ /* 0x000fe200078e00ff */
[----:B------:R-:W-:Y:S01]  /*8770*/  LOP3.LUT R41, R41, 0xffff0000, RZ, 0xc0, !PT ;  /* 0xffff000029297812 */ /* 0x000fe200078ec0ff */
[C---:B------:R-:W-:Y:S01]  /*8780*/  FMUL.FTZ R187, R184.reuse, R185 ;  /* 0x000000b9b8bb7220 */ /* 0x040fe20000410000 */
[----:B------:R-:W-:Y:S01]  /*8790*/  SHF.R.U32.HI R95, RZ, 0x10, R51 ;  /* 0x00000010ff5f7819 */ /* 0x000fe20000011633 */
[-C--:B------:R-:W-:Y:S01]  /*87a0*/  FMUL.FTZ R184, R184, R183.reuse ;  /* 0x000000b7b8b87220 */ /* 0x080fe20000410000 */
[----:B------:R-:W-:Y:S01]  /*87b0*/  SHF.R.U64 R49, R48, 0x10, R49 ;  /* 0x0000001030317819 */ /* 0x000fe20000001231 */
[C---:B------:R-:W-:Y:S01]  /*87c0*/  FFMA.FTZ R183, R182.reuse, R183, -R187 ;  /* 0x000000b7b6b77223 */ /* 0x040fe200000108bb */
[----:B------:R-:W-:Y:S01]  /*87d0*/  PRMT R95, R207, 0x5410, R95 ;  /* 0x00005410cf5f7816 */ /* 0x000fe2000000005f */
[----:B------:R-:W-:Y:S01]  /*87e0*/  FFMA.FTZ R182, R182, R185, R184 ;  /* 0x000000b9b6b67223 */ /* 0x000fe200000100b8 */
[----:B------:R-:W-:-:S02]  /*87f0*/  LOP3.LUT R184, R94, 0xffff0000, RZ, 0xc0, !PT ;  /* 0xffff00005eb87812 */ /* 0x000fc400078ec0ff */
[C---:B------:R-:W-:Y:S01]  /*8800*/  LOP3.LUT R48, R95.reuse, 0xffff0000, RZ, 0xc0, !PT ;  /* 0xffff00005f307812 */ /* 0x040fe200078ec0ff */
[----:B------:R-:W-:Y:S01]  /*8810*/  IMAD.U32 R187, R95, 0x10000, RZ ;  /* 0x000100005fbb7824 */ /* 0x000fe200078e00ff */
[----:B------:R-:W-:Y:S01]  /*8820*/  SHF.R.U64 R52, R52, 0x10, R53 ;  /* 0x0000001034347819 */ /* 0x000fe20000001235 */
[C---:B------:R-:W-:Y:S01]  /*8830*/  FMUL.FTZ R94, R45.reuse, R184 ;  /* 0x000000b82d5e7220 */ /* 0x040fe20000410000 */
[-C--:B------:R-:W-:Y:S01]  /*8840*/  FMUL.FTZ R45, R45, R186.reuse ;  /* 0x000000ba2d2d7220 */ /* 0x080fe20000410000 */
[C---:B------:R-:W-:Y:S01]  /*8850*/  IMAD.U32 R53, R44.reuse, 0x10000, RZ ;  /* 0x000100002c357824 */ /* 0x040fe200078e00ff */
[----:B------:R-:W-:Y:S01]  /*8860*/  LOP3.LUT R44, R44, 0xffff0000, RZ, 0xc0, !PT ;  /* 0xffff00002c2c7812 */ /* 0x000fe200078ec0ff */
[C---:B------:R-:W-:Y:S01]  /*8870*/  FFMA.FTZ R94, R41.reuse, R186, -R94 ;  /* 0x000000ba295e7223 */ /* 0x040fe2000001085e */
[----:B------:R-:W-:Y:S01]  /*8880*/  FFMA.FTZ R41, R41, R184, R45 ;  /* 0x000000b829297223 */ /* 0x000fe2000001002d */
[--C-:B------:R-:W-:Y:S01]  /*8890*/  SHF.R.U32.HI R45, RZ, 0x10, R55.reuse ;  /* 0x00000010ff2d7819 */ /* 0x100fe20000011637 */
[----:B------:R-:W-:Y:S01]  /*88a0*/  IMAD.U32 R186, R47, 0x10000, RZ ;  /* 0x000100002fba7824 */ /* 0x000fe200078e00ff */
[----:B------:R-:W-:Y:S01]  /*88b0*/  SHF.R.U64 R54, R54, 0x10, R55 ;  /* 0x0000001036367819 */ /* 0x000fe20000001237 */
[----:B------:R-:W-:Y:S01]  /*88c0*/  IMAD.U32 R184, R43, 0x10000, RZ ;  /* 0x000100002bb87824 */ /* 0x000fe200078e00ff */
[----:B------:R-:W-:-:S02]  /*88d0*/  PRMT R45, R210, 0x5410, R45 ;  /* 0x00005410d22d7816 */ /* 0x000fc4000000002d */
[----:B------:R-:W-:Y:S02]  /*88e0*/  LOP3.LUT R43, R43, 0xffff0000, RZ, 0xc0, !PT ;  /* 0xffff00002b2b7812 */ /* 0x000fe400078ec0ff */
[----:B------:R-:W-:Y:S01]  /*88f0*/  SHF.R.U64 R50, R50, 0x10, R51 ;  /* 0x0000001032327819 */ /* 0x000fe20000001233 */
[----:B------:R-:W-:Y:S01]  /*8900*/  IMAD.U32 R185, R45, 0x10000, RZ ;  /* 0x000100002db97824 */ /* 0x000fe200078e00ff */
[----:B------:R-:W-:Y:S02]  /*8910*/  PRMT R54, R163, 0x5432, R54 ;  /* 0x00005432a3367816 */ /* 0x000fe40000000036 */
[----:B------:R-:W-:Y:S01]  /*8920*/  PRMT R50, R164, 0x5432, R50 ;  /* 0x00005432a4327816 */ /* 0x000fe20000000032 */
[C---:B------:R-:W-:Y:S01]  /*8930*/  FMUL.FTZ R193, R186.reuse, R185 ;  /* 0x000000b9bac17220 */ /* 0x040fe20000410000 */
[----:B------:R-:W-:Y:S01]  /*8940*/  FMUL.FTZ R186, R186, R187 ;  /* 0x000000bbbaba7220 */ /* 0x000fe20000410000 */
[----:B------:R-:W-:Y:S02]  /*8950*/  F2FP.BF16.F32.PACK_AB R94, R94, R183 ;  /* 0x000000b75e5e723e */ /* 0x000fe400000010ff */
[C---:B------:R-:W-:Y:S01]  /*8960*/  FFMA.FTZ R187, R184.reuse, R187, -R193 ;  /* 0x000000bbb8bb7223 */ /* 0x040fe200000108c1 */
[----:B------:R-:W-:Y:S01]  /*8970*/  FFMA.FTZ R186, R184, R185, R186 ;  /* 0x000000b9b8ba7223 */ /* 0x000fe200000100ba */
[----:B------:R-:W-:-:S02]  /*8980*/  LOP3.LUT R184, R45, 0xffff0000, RZ, 0xc0, !PT ;  /* 0xffff00002db87812 */ /* 0x000fc400078ec0ff */
[----:B------:R-:W-:Y:S02]  /*8990*/  LOP3.LUT R45, R47, 0xffff0000, RZ, 0xc0, !PT ;  /* 0xffff00002f2d7812 */ /* 0x000fe400078ec0ff */
[----:B------:R-:W-:Y:S01]  /*89a0*/  PRMT R47, R208, 0x5410, R49 ;  /* 0x00005410d02f7816 */ /* 0x000fe20000000031 */
[C---:B------:R-:W-:Y:S01]  /*89b0*/  IMAD.U32 R49, R40.reuse, 0x10000, RZ ;  /* 0x0001000028317824 */ /* 0x040fe200078e00ff */
[----:B------:R-:W-:Y:S01]  /*89c0*/  LOP3.LUT R40, R40, 0xffff0000, RZ, 0xc0, !PT ;  /* 0xffff000028287812 */ /* 0x000fe200078ec0ff */
[C---:B------:R-:W-:Y:S01]  /*89d0*/  FMUL.FTZ R188, R45.reuse, R184 ;  /* 0x000000b82dbc7220 */ /* 0x040fe20000410000 */
[----:B------:R-:W-:Y:S01]  /*89e0*/  FMUL.FTZ R45, R45, R48 ;  /* 0x000000302d2d7220 */ /* 0x000fe20000410000 */
[----:B------:R-:W-:Y:S01]  /*89f0*/  F2FP.BF16.F32.PACK_AB R182, R41, R182 ;  /* 0x000000b629b6723e */ /* 0x000fe200000010ff */
[----:B------:R-:W-:Y:S02]  /*8a00*/  IMAD.MOV.U32 R41, RZ, RZ, R94 ;  /* 0x000000ffff297224 */ /* 0x000fe400078e005e */
[C---:B------:R-:W-:Y:S01]  /*8a10*/  FFMA.FTZ R48, R43.reuse, R48, -R188 ;  /* 0x000000302b307223 */ /* 0x040fe200000108bc */
[----:B------:R-:W-:Y:S01]  /*8a20*/  FFMA.FTZ R43, R43, R184, R45 ;  /* 0x000000b82b2b7223 */ /* 0x000fe2000001002d */
[----:B------:R-:W-:Y:S01]  /*8a30*/  PRMT R45, R170, 0x5432, R52 ;  /* 0x00005432aa2d7816 */ /* 0x000fe20000000034 */
[----:B------:R-:W-:-:S02]  /*8a40*/  IMAD.U32 R184, R47, 0x10000, RZ ;  /* 0x000100002fb87824 */ /* 0x000fc400078e00ff */
[----:B------:R-:W-:Y:S02]  /*8a50*/  F2FP.BF16.F32.PACK_AB R48, R48, R187 ;  /* 0x000000bb3030723e */ /* 0x000fe400000010ff */
[----:B------:R-:W-:Y:S01]  /*8a60*/  IMAD.U32 R52, R45, 0x10000, RZ ;  /* 0x000100002d347824 */ /* 0x000fe200078e00ff */
[----:B------:R-:W-:Y:S02]  /*8a70*/  F2FP.BF16.F32.PACK_AB R186, R43, R186 ;  /* 0x000000ba2bba723e */ /* 0x000fe400000010ff */
[----:B------:R-:W-:Y:S02]  /*8a80*/  IMAD.MOV.U32 R43, RZ, RZ, R48 ;  /* 0x000000ffff2b7224 */ /* 0x000fe400078e0030 */
[C---:B------:R-:W-:Y:S01]  /*8a90*/  FMUL.FTZ R188, R53.reuse, R52 ;  /* 0x0000003435bc7220 */ /* 0x040fe20000410000 */
[----:B------:R-:W-:-:S03]  /*8aa0*/  FMUL.FTZ R53, R53, R184 ;  /* 0x000000b835357220 */ /* 0x000fc60000410000 */
[C---:B------:R-:W-:Y:S01]  /*8ab0*/  FFMA.FTZ R188, R49.reuse, R184, -R188 ;  /* 0x000000b831bc7223 */ /* 0x040fe200000108bc */
[----:B------:R-:W-:Y:S01]  /*8ac0*/  FFMA.FTZ R53, R49, R52, R53 ;  /* 0x0000003431357223 */ /* 0x000fe20000010035 */
[----:B------:R-:W-:Y:S01]  /*8ad0*/  LOP3.LUT R49, R45, 0xffff0000, RZ, 0xc0, !PT ;  /* 0xffff00002d317812 */ /* 0x000fe200078ec0ff */
[C---:B------:R-:W-:Y:S01]  /*8ae0*/  IMAD.U32 R52, R46.reuse, 0x10000, RZ ;  /* 0x000100002e347824 */ /* 0x040fe200078e00ff */
[----:B------:R-:W-:Y:S02]  /*8af0*/  LOP3.LUT R45, R47, 0xffff0000, RZ, 0xc0, !PT ;  /* 0xffff00002f2d7812 */ /* 0x000fe400078ec0ff */
[----:B------:R-:W-:Y:S01]  /*8b00*/  LOP3.LUT R46, R46, 0xffff0000, RZ, 0xc0, !PT ;  /* 0xffff00002e2e7812 */ /* 0x000fe200078ec0ff */
[C---:B------:R-:W-:Y:S02]  /*8b10*/  FMUL.FTZ R47, R44.reuse, R49 ;  /* 0x000000312c2f7220 */ /* 0x040fe40000410000 */
[-C--:B------:R-:W-:Y:S02]  /*8b20*/  FMUL.FTZ R44, R44, R45.reuse ;  /* 0x0000002d2c2c7220 */ /* 0x080fe40000410000 */
[----:B------:R-:W-:Y:S01]  /*8b30*/  FFMA.FTZ R45, R40, R45, -R47 ;  /* 0x0000002d282d7223 */ /* 0x000fe2000001082f */
[----:B------:R-:W-:-:S02]  /*8b40*/  IMAD.U32 R47, R54, 0x10000, RZ ;  /* 0x00010000362f7824 */ /* 0x000fc400078e00ff */
[----:B------:R-:W-:Y:S01]  /*8b50*/  FFMA.FTZ R40, R40, R49, R44 ;  /* 0x0000003128287223 */ /* 0x000fe2000001002c */
[----:B------:R-:W-:Y:S02]  /*8b60*/  IMAD.U32 R49, R50, 0x10000, RZ ;  /* 0x0001000032317824 */ /* 0x000fe400078e00ff */
[----:B------:R-:W-:Y:S01]  /*8b70*/  FMUL.FTZ R51, R52, R47 ;  /* 0x0000002f34337220 */ /* 0x000fe20000410000 */
[----:B------:R-:W-:Y:S02]  /*8b80*/  IMAD.U32 R44, R42, 0x10000, RZ ;  /* 0x000100002a2c7824 */ /* 0x000fe400078e00ff */
[-C--:B------:R-:W-:Y:S01]  /*8b90*/  FMUL.FTZ R52, R52, R49.reuse ;  /* 0x0000003134347220 */ /* 0x080fe20000410000 */
[----:B------:R-:W-:Y:S01]  /*8ba0*/  LOP3.LUT R42, R42, 0xffff0000, RZ, 0xc0, !PT ;  /* 0xffff00002a2a7812 */ /* 0x000fe200078ec0ff */
[C---:B------:R-:W-:Y:S02]  /*8bb0*/  FFMA.FTZ R51, R44.reuse, R49, -R51 ;  /* 0x000000312c337223 */ /* 0x040fe40000010833 */
[----:B------:R-:W-:Y:S01]  /*8bc0*/  FFMA.FTZ R52, R44, R47, R52 ;  /* 0x0000002f2c347223 */ /* 0x000fe20000010034 */
[----:B------:R-:W-:-:S02]  /*8bd0*/  LOP3.LUT R47, R54, 0xffff0000, RZ, 0xc0, !PT ;  /* 0xffff0000362f7812 */ /* 0x000fc400078ec0ff */
[----:B------:R-:W-:Y:S02]  /*8be0*/  LOP3.LUT R49, R50, 0xffff0000, RZ, 0xc0, !PT ;  /* 0xffff000032317812 */ /* 0x000fe400078ec0ff */
[----:B------:R-:W-:Y:S01]  /*8bf0*/  F2FP.BF16.F32.PACK_AB R45, R45, R188 ;  /* 0x000000bc2d2d723e */ /* 0x000fe200000010ff */
[----:B------:R-:W-:Y:S01]  /*8c00*/  FMUL.FTZ R55, R46, R47 ;  /* 0x0000002f2e377220 */ /* 0x000fe20000410000 */
[----:B------:R-:W-:Y:S01]  /*8c10*/  F2FP.BF16.F32.PACK_AB R53, R40, R53 ;  /* 0x000000352835723e */ /* 0x000fe200000010ff */
[-C--:B------:R-:W-:Y:S02]  /*8c20*/  FMUL.FTZ R46, R46, R49.reuse ;  /* 0x000000312e2e7220 */ /* 0x080fe40000410000 */
[C---:B------:R-:W-:Y:S01]  /*8c30*/  FFMA.FTZ R44, R42.reuse, R49, -R55 ;  /* 0x000000312a2c7223 */ /* 0x040fe20000010837 */
[----:B------:R-:W-:Y:S02]  /*8c40*/  IMAD.MOV.U32 R40, RZ, RZ, R45 ;  /* 0x000000ffff287224 */ /* 0x000fe400078e002d */
[----:B------:R-:W-:Y:S01]  /*8c50*/  FFMA.FTZ R47, R42, R47, R46 ;  /* 0x0000002f2a2f7223 */ /* 0x000fe2000001002e */
[----:B------:R-:W-:Y:S01]  /*8c60*/  IMAD.MOV.U32 R45, RZ, RZ, R182 ;  /* 0x000000ffff2d7224 */ /* 0x000fe200078e00b6 */
[----:B------:R-:W-:Y:S01]  /*8c70*/  F2FP.BF16.F32.PACK_AB R42, R44, R51 ;  /* 0x000000332c2a723e */ /* 0x000fe200000010ff */
[----:B------:R-:W-:-:S02]  /*8c80*/  IMAD.MOV.U32 R44, RZ, RZ, R53 ;  /* 0x000000ffff2c7224 */ /* 0x000fc400078e0035 */
[----:B------:R-:W-:Y:S01]  /*8c90*/  F2FP.BF16.F32.PACK_AB R46, R47, R52 ;  /* 0x000000342f2e723e */ /* 0x000fe200000010ff */
[----:B------:R-:W-:-:S07]  /*8ca0*/  IMAD.MOV.U32 R47, RZ, RZ, R186 ;  /* 0x000000ffff2f7224 */ /* 0x000fce00078e00ba */
.L_x_6046:
[----:B------:R-:W-:Y:S05]  /*8cb0*/  BSYNC B2 ;  /* 0x0000000000027941 */ /* 0x000fea0003800000 */
.L_x_6045:
[----:B------:R-:W-:Y:S01]  /*8cc0*/  ISETP.GE.AND P4, PT, R93, R152, PT ;  /* 0x000000985d00720c */ /* 0x000fe20003f86270 */
[----:B------:R-:W-:Y:S01]  /*8cd0*/  ULDC.64 UR4, c[0x0][0x2d8] ;  /* 0x0000b60000047ab9 */ /* 0x000fe20000000a00 */
[----:B------:R-:W-:-:S11]  /*8ce0*/  ULDC.64 UR6, c[0x0][0x208] ;  /* 0x0000820000067ab9 */ /* 0x000fd60000000a00 */
        /* <DEDUP_REMOVED lines=8> */
[----:B--2---:R3:W-:Y:S04]  /*8d70*/  @!P4 STG.E.128 desc[UR6][R50.64], R44 ;  /* 0x0000002c3200c986 */ /* 0x0047e8000c101d06 */
.L_x_6044:
[----:B------:R-:W-:Y:S05]  /*8d80*/  BSYNC B1 ;  /* 0x0000000000017941 */ /* 0x000fea0003800000 */
.L_x_6043:
[----:B------:R-:W-:Y:S01]  /*8d90*/  ISETP.GE.OR P4, PT, R222, R4, P0 ;  /* 0x00000004de00720c */ /* 0x000fe20000786670 */
[----:B------:R-:W-:-:S12]  /*8da0*/  BSSY B1, `(.L_x_6047) ;  /* 0x000008c000017945 */ /* 0x000fd80003800000 */
[----:B------:R-:W-:Y:S05]  /*8db0*/  @P4 BRA `(.L_x_6048) ;  /* 0x0000000800284947 */ /* 0x000fea0003800000 */
[----:B-1-3--:R-:W3:Y:S04]  /*8dc0*/  LDL R40, [R1+0x74] ;  /* 0x0000740001287983 */ /* 0x00aee80000100800 */
        /* <DEDUP_REMOVED lines=15> */
[----:B------:R-:W-:Y:S01]  /*8ec0*/  SHF.R.S32.HI R40, RZ, 0x1f, R41 ;  /* 0x0000001fff287819 */ /* 0x000fe20000011429 */
[----:B------:R-:W-:-:S03]  /*8ed0*/  IMAD.SHL.U32 R53, R41, 0x8, RZ ;  /* 0x0000000829357824 */ /* 0x000fc600078e00ff */
[----:B------:R-:W-:-:S04]  /*8ee0*/  LEA.HI R40, R40, R41, RZ, 0x3 ;  /* 0x0000002928287211 */ /* 0x000fc800078f18ff */
[----:B------:R-:W-:Y:S02]  /*8ef0*/  SHF.R.S32.HI R41, RZ, 0x3, R40 ;  /* 0x00000003ff297819 */ /* 0x000fe40000011428 */
[----:B-----5:R-:W-:-:S03]  /*8f00*/  LOP3.LUT R40, R44, 0x38, R53, 0xf8, !PT ;  /* 0x000000382c287812 */ /* 0x020fc600078ef835 */
[----:B------:R-:W-:Y:S01]  /*8f10*/  IMAD R41, R41, 0x2c00, R43 ;  /* 0x00002c0029297824 */ /* 0x000fe200078e022b */
[----:B------:R-:W-:-:S05]  /*8f20*/  LOP3.LUT R40, R40, R42, RZ, 0x3c, !PT ;  /* 0x0000002a28287212 */ /* 0x000fca00078e3cff */
[----:B------:R-:W-:Y:S02]  /*8f30*/  IMAD.IADD R43, R41, 0x1, R40 ;  /* 0x00000001292b7824 */ /* 0x000fe400078e0228 */
[C---:B------:R-:W-:Y:S02]  /*8f40*/  IMAD R41, R220.reuse, 0x5800, R150 ;  /* 0x00005800dc297824 */ /* 0x040fe400078e0296 */
[----:B------:R-:W-:Y:S02]  /*8f50*/  IMAD R43, R220, 0x5800, R43 ;  /* 0x00005800dc2b7824 */ /* 0x000fe400078e022b */
[--C-:B------:R-:W-:Y:S02]  /*8f60*/  IMAD R41, R41, 0x2, R2.reuse ;  /* 0x0000000229297824 */ /* 0x100fe400078e0202 */
[----:B------:R-:W-:-:S04]  /*8f70*/  IMAD R44, R43, 0x2, R2 ;  /* 0x000000022b2c7824 */ /* 0x000fc800078e0202 */
[----:B------:R-:W1:Y:S04]  /*8f80*/  LDS.128 R40, [R41+0x1e400] ;  /* 0x01e4000029287984 */ /* 0x000e680000000c00 */
[----:B------:R-:W2:Y:S01]  /*8f90*/  LDS.128 R44, [R44+0x1e400] ;  /* 0x01e400002c2c7984 */ /* 0x000ea20000000c00 */
[----:B------:R-:W-:Y:S01]  /*8fa0*/  IADD3.X R51, R15, R52, R9, P4, P5 ;  /* 0x000000340f337210 */ /* 0x000fe200027ea409 */
[----:B------:R-:W-:Y:S06]  /*8fb0*/  @P3 BRA `(.L_x_6050) ;  /* 0x0000000400743947 */ /* 0x000fec0003800000 */
[--C-:B------:R-:W-:Y:S01]  /*8fc0*/  SHF.R.U64 R55, R56, 0x10, R57.reuse ;  /* 0x0000001038377819 */ /* 0x100fe20000001239 */
[----:B--2---:R-:W-:Y:S01]  /*8fd0*/  IMAD.U32 R88, R45, 0x10000, RZ ;  /* 0x000100002d587824 */ /* 0x004fe200078e00ff */
[----:B------:R-:W-:Y:S01]  /*8fe0*/  SHF.R.U32.HI R56, RZ, 0x10, R57 ;  /* 0x00000010ff387819 */ /* 0x000fe20000011639 */
[----:B-1----:R-:W-:Y:S01]  /*8ff0*/  IMAD.U32 R54, R41, 0x10000, RZ ;  /* 0x0001000029367824 */ /* 0x002fe200078e00ff */
[--C-:B------:R-:W-:Y:S01]  /*9000*/  SHF.R.U64 R57, R58, 0x10, R59.reuse ;  /* 0x000000103a397819 */ /* 0x100fe2000000123b */
[----:B------:R-:W-:Y:S01]  /*9010*/  IMAD.U32 R93, R47, 0x10000, RZ ;  /* 0x000100002f5d7824 */ /* 0x000fe200078e00ff */
[----:B------:R-:W-:Y:S01]  /*9020*/  SHF.R.U32.HI R58, RZ, 0x10, R59 ;  /* 0x00000010ff3a7819 */ /* 0x000fe2000001163b */
[----:B------:R-:W-:Y:S01]  /*9030*/  IMAD.U32 R91, R43, 0x10000, RZ ;  /* 0x000100002b5b7824 */ /* 0x000fe200078e00ff */
[--C-:B------:R-:W-:Y:S01]  /*9040*/  SHF.R.U64 R59, R60, 0x10, R61.reuse ;  /* 0x000000103c3b7819 */ /* 0x100fe2000000123d */
[----:B------:R-:W-:Y:S01]  /*9050*/  IMAD.U32 R90, R42, 0x10000, RZ ;  /* 0x000100002a5a7824 */ /* 0x000fe200078e00ff */
[----:B------:R-:W-:-:S02]  /*9060*/  SHF.R.U32.HI R60, RZ, 0x10, R61 ;  /* 0x00000010ff3c7819 */ /* 0x000fc4000001163d */
[----:B------:R-:W-:Y:S02]  /*9070*/  PRMT R201, R201, 0x5410, R56 ;  /* 0x00005410c9c97816 */ /* 0x000fe40000000038 */
[----:B------:R-:W-:Y:S02]  /*9080*/  PRMT R205, R205, 0x5410, R60 ;  /* 0x00005410cdcd7816 */ /* 0x000fe4000000003c */
[--C-:B------:R-:W-:Y:S02]  /*9090*/  SHF.R.U64 R61, R62, 0x10, R63.reuse ;  /* 0x000000103e3d7819 */ /* 0x100fe4000000123f */
[----:B------:R-:W-:Y:S02]  /*90a0*/  SHF.R.U32.HI R62, RZ, 0x10, R63 ;  /* 0x00000010ff3e7819 */ /* 0x000fe4000001163f */
[----:B------:R-:W-:Y:S01]  /*90b0*/  PRMT R200, R200, 0x5410, R55 ;  /* 0x00005410c8c87816 */ /* 0x000fe20000000037 */
[----:B------:R-:W-:Y:S01]  /*90c0*/  IMAD.U32 R55, R205, 0x10000, RZ ;  /* 0x00010000cd377824 */ /* 0x000fe200078e00ff */
[----:B------:R-:W-:Y:S01]  /*90d0*/  PRMT R198, R198, 0x5410, R57 ;  /* 0x00005410c6c67816 */ /* 0x000fe20000000039 */
[----:B------:R-:W-:Y:S01]  /*90e0*/  IMAD.U32 R57, R201, 0x10000, RZ ;  /* 0x00010000c9397824 */ /* 0x000fe200078e00ff */
[----:B------:R-:W-:Y:S01]  /*90f0*/  LOP3.LUT R89, R45, 0xffff0000, RZ, 0xc0, !PT ;  /* 0xffff00002d597812 */ /* 0x000fe200078ec0ff */
[----:B------:R-:W-:Y:S01]  /*9100*/  IMAD.U32 R45, R44, 0x10000, RZ ;  /* 0x000100002c2d7824 */ /* 0x000fe200078e00ff */
[----:B------:R-:W-:-:S02]  /*9110*/  PRMT R199, R199, 0x5410, R58 ;  /* 0x00005410c7c77816 */ /* 0x000fc4000000003a */
[----:B------:R-:W-:Y:S02]  /*9120*/  LOP3.LUT R60, R205, 0xffff0000, RZ, 0xc0, !PT ;  /* 0xffff0000cd3c7812 */ /* 0x000fe400078ec0ff */
[----:B------:R-:W-:Y:S02]  /*9130*/  LOP3.LUT R58, R201, 0xffff0000, RZ, 0xc0, !PT ;  /* 0xffff0000c93a7812 */ /* 0x000fe400078ec0ff */
[----:B------:R-:W-:Y:S01]  /*9140*/  PRMT R204, R204, 0x5410, R59 ;  /* 0x00005410cccc7816 */ /* 0x000fe2000000003b */
[----:B------:R-:W-:Y:S01]  /*9150*/  FMUL.FTZ R59, R88, R55 ;  /* 0x00000037583b7220 */ /* 0x000fe20000410000 */
[----:B------:R-:W-:Y:S01]  /*9160*/  PRMT R203, R203, 0x5410, R62 ;  /* 0x00005410cbcb7816 */ /* 0x000fe2000000003e */
[----:B------:R-:W-:Y:S01]  /*9170*/  FMUL.FTZ R94, R89, R60 ;  /* 0x0000003c595e7220 */ /* 0x000fe20000410000 */
[----:B------:R-:W-:Y:S01]  /*9180*/  PRMT R202, R202, 0x5410, R61 ;  /* 0x00005410caca7816 */ /* 0x000fe2000000003d */
[-C--:B------:R-:W-:Y:S01]  /*9190*/  FMUL.FTZ R61, R88, R57.reuse ;  /* 0x00000039583d7220 */ /* 0x080fe20000410000 */
[----:B------:R-:W-:Y:S01]  /*91a0*/  LOP3.LUT R63, R41, 0xffff0000, RZ, 0xc0, !PT ;  /* 0xffff0000293f7812 */ /* 0x000fe200078ec0ff */
[----:B------:R-:W-:Y:S01]  /*91b0*/  FMUL.FTZ R182, R89, R58 ;  /* 0x0000003a59b67220 */ /* 0x000fe20000410000 */
[----:B------:R-:W-:Y:S01]  /*91c0*/  FFMA.FTZ R56, R54, R57, -R59 ;  /* 0x0000003936387223 */ /* 0x000fe2000001083b */
[----:B------:R-:W-:-:S02]  /*91d0*/  IMAD.U32 R62, R203, 0x10000, RZ ;  /* 0x00010000cb3e7824 */ /* 0x000fc400078e00ff */
[----:B------:R-:W-:Y:S01]  /*91e0*/  FFMA.FTZ R54, R54, R55, R61 ;  /* 0x0000003736367223 */ /* 0x000fe2000001003d */
[C---:B------:R-:W-:Y:S01]  /*91f0*/  FFMA.FTZ R55, R63.reuse, R58, -R94 ;  /* 0x0000003a3f377223 */ /* 0x040fe2000001085e */
[----:B------:R-:W-:Y:S01]  /*9200*/  FFMA.FTZ R63, R63, R60, R182 ;  /* 0x0000003c3f3f7223 */ /* 0x000fe200000100b6 */
[----:B------:R-:W-:Y:S01]  /*9210*/  LOP3.LUT R47, R47, 0xffff0000, RZ, 0xc0, !PT ;  /* 0xffff00002f2f7812 */ /* 0x000fe200078ec0ff */
[----:B------:R-:W-:Y:S02]  /*9220*/  IMAD.U32 R88, R199, 0x10000, RZ ;  /* 0x00010000c7587824 */ /* 0x000fe400078e00ff */
[----:B------:R-:W-:Y:S01]  /*9230*/  FMUL.FTZ R94, R93, R62 ;  /* 0x0000003e5d5e7220 */ /* 0x000fe20000410000 */
[----:B------:R-:W-:Y:S01]  /*9240*/  LOP3.LUT R58, R203, 0xffff0000, RZ, 0xc0, !PT ;  /* 0xffff0000cb3a7812 */ /* 0x000fe200078ec0ff */
[----:B------:R-:W-:Y:S01]  /*9250*/  IMAD.U32 R41, R40, 0x10000, RZ ;  /* 0x0001000028297824 */ /* 0x000fe200078e00ff */
[----:B------:R-:W-:Y:S01]  /*9260*/  LOP3.LUT R60, R199, 0xffff0000, RZ, 0xc0, !PT ;  /* 0xffff0000c73c7812 */ /* 0x000fe200078ec0ff */
[-C--:B------:R-:W-:Y:S01]  /*9270*/  FFMA.FTZ R57, R91, R88.reuse, -R94 ;  /* 0x000000585b397223 */ /* 0x080fe2000001085e */
[----:B------:R-:W-:Y:S01]  /*9280*/  FMUL.FTZ R93, R93, R88 ;  /* 0x000000585d5d7220 */ /* 0x000fe20000410000 */
[C---:B------:R-:W-:Y:S01]  /*9290*/  FMUL.FTZ R94, R47.reuse, R58 ;  /* 0x0000003a2f5e7220 */ /* 0x040fe20000410000 */
[----:B------:R-:W-:Y:S01]  /*92a0*/  LOP3.LUT R44, R44, 0xffff0000, RZ, 0xc0, !PT ;  /* 0xffff00002c2c7812 */ /* 0x000fe200078ec0ff */
[----:B------:R-:W-:Y:S01]  /*92b0*/  FMUL.FTZ R182, R47, R60 ;  /* 0x0000003c2fb67220 */ /* 0x000fe20000410000 */
[C---:B------:R-:W-:Y:S01]  /*92c0*/  LOP3.LUT R47, R204.reuse, 0xffff0000, RZ, 0xc0, !PT ;  /* 0xffff0000cc2f7812 */ /* 0x040fe200078ec0ff */
[----:B------:R-:W-:Y:S01]  /*92d0*/  FFMA.FTZ R91, R91, R62, R93 ;  /* 0x0000003e5b5b7223 */ /* 0x000fe2000001005d */
[----:B------:R-:W-:Y:S01]  /*92e0*/  LOP3.LUT R43, R43, 0xffff0000, RZ, 0xc0, !PT ;  /* 0xffff00002b2b7812 */ /* 0x000fe200078ec0ff */
[----:B------:R-:W-:Y:S01]  /*92f0*/  IMAD.U32 R62, R204, 0x10000, RZ ;  /* 0x00010000cc3e7824 */ /* 0x000fe200078e00ff */
[C---:B------:R-:W-:Y:S01]  /*9300*/  LOP3.LUT R59, R200.reuse, 0xffff0000, RZ, 0xc0, !PT ;  /* 0xffff0000c83b7812 */ /* 0x040fe200078ec0ff */
[----:B------:R-:W-:Y:S01]  /*9310*/  IMAD.U32 R88, R200, 0x10000, RZ ;  /* 0x00010000c8587824 */ /* 0x000fe200078e00ff */
[----:B------:R-:W-:Y:S01]  /*9320*/  LOP3.LUT R40, R40, 0xffff0000, RZ, 0xc0, !PT ;  /* 0xffff000028287812 */ /* 0x000fe200078ec0ff */
[----:B------:R-:W-:Y:S01]  /*9330*/  FMUL.FTZ R61, R44, R47 ;  /* 0x0000002f2c3d7220 */ /* 0x000fe20000410000 */
[----:B------:R-:W-:Y:S01]  /*9340*/  LOP3.LUT R92, R42, 0xffff0000, RZ, 0xc0, !PT ;  /* 0xffff00002a5c7812 */ /* 0x000fe200078ec0ff */
[----:B------:R-:W-:Y:S01]  /*9350*/  FFMA.FTZ R60, R43, R60, -R94 ;  /* 0x0000003c2b3c7223 */ /* 0x000fe2000001085e */
[----:B------:R-:W-:-:S02]  /*9360*/  IMAD.U32 R42, R46, 0x10000, RZ ;  /* 0x000100002e2a7824 */ /* 0x000fc400078e00ff */
[C---:B------:R-:W-:Y:S01]  /*9370*/  FMUL.FTZ R94, R45.reuse, R62 ;  /* 0x0000003e2d5e7220 */ /* 0x040fe20000410000 */
[-C--:B------:R-:W-:Y:S01]  /*9380*/  FMUL.FTZ R93, R44, R59.reuse ;  /* 0x0000003b2c5d7220 */ /* 0x080fe20000410000 */
[----:B------:R-:W-:Y:S01]  /*9390*/  LOP3.LUT R46, R46, 0xffff0000, RZ, 0xc0, !PT ;  /* 0xffff00002e2e7812 */ /* 0x000fe200078ec0ff */
[----:B------:R-:W-:Y:S01]  /*93a0*/  FMUL.FTZ R45, R45, R88 ;  /* 0x000000582d2d7220 */ /* 0x000fe20000410000 */
[----:B------:R-:W-:Y:S01]  /*93b0*/  FFMA.FTZ R44, R40, R59, -R61 ;  /* 0x0000003b282c7223 */ /* 0x000fe2000001083d */
[C---:B------:R-:W-:Y:S01]  /*93c0*/  LOP3.LUT R89, R202.reuse, 0xffff0000, RZ, 0xc0, !PT ;  /* 0xffff0000ca597812 */ /* 0x040fe200078ec0ff */
[----:B------:R-:W-:Y:S02]  /*93d0*/  IMAD.U32 R61, R202, 0x10000, RZ ;  /* 0x00010000ca3d7824 */ /* 0x000fe400078e00ff */
[----:B------:R-:W-:Y:S01]  /*93e0*/  FFMA.FTZ R58, R43, R58, R182 ;  /* 0x0000003a2b3a7223 */ /* 0x000fe200000100b6 */
[C---:B------:R-:W-:Y:S01]  /*93f0*/  FFMA.FTZ R43, R41.reuse, R88, -R94 ;  /* 0x00000058292b7223 */ /* 0x040fe2000001085e */
[----:B------:R-:W-:Y:S01]  /*9400*/  LOP3.LUT R59, R198, 0xffff0000, RZ, 0xc0, !PT ;  /* 0xffff0000c63b7812 */ /* 0x000fe200078ec0ff */
[----:B------:R-:W-:Y:S01]  /*9410*/  FFMA.FTZ R41, R41, R62, R45 ;  /* 0x0000003e29297223 */ /* 0x000fe2000001002d */
[----:B------:R-:W-:Y:S01]  /*9420*/  FFMA.FTZ R40, R40, R47, R93 ;  /* 0x0000002f28287223 */ /* 0x000fe2000001005d */
[----:B------:R-:W-:-:S02]  /*9430*/  IMAD.U32 R45, R198, 0x10000, RZ ;  /* 0x00010000c62d7824 */ /* 0x000fc400078e00ff */
[----:B------:R-:W-:Y:S01]  /*9440*/  FMUL.FTZ R47, R42, R61 ;  /* 0x0000003d2a2f7220 */ /* 0x000fe20000410000 */
[C---:B------:R-:W-:Y:S01]  /*9450*/  FMUL.FTZ R93, R46.reuse, R89 ;  /* 0x000000592e5d7220 */ /* 0x040fe20000410000 */
[----:B------:R-:W-:Y:S01]  /*9460*/  FMUL.FTZ R62, R46, R59 ;  /* 0x0000003b2e3e7220 */ /* 0x000fe20000410000 */
[-C--:B------:R-:W-:Y:S01]  /*9470*/  FMUL.FTZ R42, R42, R45.reuse ;  /* 0x0000002d2a2a7220 */ /* 0x080fe20000410000 */
[----:B------:R-:W-:Y:S01]  /*9480*/  FFMA.FTZ R47, R90, R45, -R47 ;  /* 0x0000002d5a2f7223 */ /* 0x000fe2000001082f */
[C---:B------:R-:W-:Y:S01]  /*9490*/  FFMA.FTZ R46, R92.reuse, R59, -R93 ;  /* 0x0000003b5c2e7223 */ /* 0x040fe2000001085d */
[----:B------:R-:W-:Y:S01]  /*94a0*/  FFMA.FTZ R89, R92, R89, R62 ;  /* 0x000000595c597223 */ /* 0x000fe2000001003e */
[----:B------:R-:W-:Y:S01]  /*94b0*/  FFMA.FTZ R42, R90, R61, R42 ;  /* 0x0000003d5a2a7223 */ /* 0x000fe2000001002a */
[----:B------:R-:W-:Y:S02]  /*94c0*/  F2FP.BF16.F32.PACK_AB R55, R55, R56 ;  /* 0x000000383737723e */ /* 0x000fe400000010ff */
        /* <DEDUP_REMOVED lines=12> */
.L_x_6050:
[----:B------:R-:W-:Y:S05]  /*9590*/  BSYNC B2 ;  /* 0x0000000000027941 */ /* 0x000fea0003800000 */
.L_x_6049:
        /* <DEDUP_REMOVED lines=12> */
.L_x_6048:
[----:B------:R-:W-:Y:S05]  /*9660*/  BSYNC B1 ;  /* 0x0000000000017941 */ /* 0x000fea0003800000 */
.L_x_6047:
[----:B------:R-:W-:Y:S01]  /*9670*/  ISETP.GE.OR P4, PT, R224, R4, P0 ;  /* 0x00000004e000720c */ /* 0x000fe20000786670 */
[----:B------:R-:W-:-:S12]  /*9680*/  BSSY B1, `(.L_x_6051) ;  /* 0x000008a000017945 */ /* 0x000fd80003800000 */
[----:B------:R-:W-:Y:S05]  /*9690*/  @P4 BRA `(.L_x_6052) ;  /* 0x0000000800204947 */ /* 0x000fea0003800000 */
[----:B-1-34-:R-:W3:Y:S04]  /*96a0*/  LDL R40, [R1+0x70] ;  /* 0x0000700001287983 */ /* 0x01aee80000100800 */
        /* <DEDUP_REMOVED lines=35> */
[--C-:B------:R-:W-:Y:S01]  /*98e0*/  SHF.R.U32.HI R88, RZ, 0x10, R73.reuse ;  /* 0x00000010ff587819 */ /* 0x100fe20000011649 */
[----:B------:R-:W-:Y:S01]  /*98f0*/  IMAD.U32 R61, R47, 0x10000, RZ ;  /* 0x000100002f3d7824 */ /* 0x000fe200078e00ff */
[----:B------:R-:W-:Y:S01]  /*9900*/  SHF.R.U64 R90, R72, 0x10, R73 ;  /* 0x00000010485a7819 */ /* 0x000fe20000001249 */
[----:B------:R-:W-:Y:S01]  /*9910*/  IMAD.U32 R57, R43, 0x10000, RZ ;  /* 0x000100002b397824 */ /* 0x000fe200078e00ff */
[----:B------:R-:W-:Y:S02]  /*9920*/  SHF.R.U64 R72, R74, 0x10, R75 ;  /* 0x000000104a487819 */ /* 0x000fe4000000124b */
[----:B------:R-:W-:-:S02]  /*9930*/  PRMT R196, R196, 0x5410, R77 ;  /* 0x00005410c4c47816 */ /* 0x000fc4000000004d */
[----:B------:R-:W-:Y:S02]  /*9940*/  PRMT R189, R189, 0x5410, R88 ;  /* 0x00005410bdbd7816 */ /* 0x000fe40000000058 */
[--C-:B------:R-:W-:Y:S02]  /*9950*/  SHF.R.U64 R62, R78, 0x10, R79.reuse ;  /* 0x000000104e3e7819 */ /* 0x100fe4000000124f */
[----:B------:R-:W-:Y:S02]  /*9960*/  SHF.R.U32.HI R79, RZ, 0x10, R79 ;  /* 0x00000010ff4f7819 */ /* 0x000fe4000001164f */
[----:B------:R-:W-:Y:S01]  /*9970*/  PRMT R179, R179, 0x5410, R72 ;  /* 0x00005410b3b37816 */ /* 0x000fe20000000048 */
[----:B------:R-:W-:Y:S01]  /*9980*/  IMAD.U32 R72, R196, 0x10000, RZ ;  /* 0x00010000c4487824 */ /* 0x000fe200078e00ff */
[----:B------:R-:W-:Y:S02]  /*9990*/  SHF.R.U32.HI R75, RZ, 0x10, R75 ;  /* 0x00000010ff4b7819 */ /* 0x000fe4000001164b */
[----:B------:R-:W-:Y:S01]  /*99a0*/  PRMT R195, R195, 0x5410, R58 ;  /* 0x00005410c3c37816 */ /* 0x000fe2000000003a */
[----:B------:R-:W-:Y:S01]  /*99b0*/  IMAD.U32 R58, R189, 0x10000, RZ ;  /* 0x00010000bd3a7824 */ /* 0x000fe200078e00ff */
[----:B------:R-:W-:Y:S01]  /*99c0*/  PRMT R191, R191, 0x5410, R62 ;  /* 0x00005410bfbf7816 */ /* 0x000fe2000000003e */
[C---:B------:R-:W-:Y:S01]  /*99d0*/  FMUL.FTZ R62, R63.reuse, R72 ;  /* 0x000000483f3e7220 */ /* 0x040fe20000410000 */
[----:B------:R-:W-:Y:S01]  /*99e0*/  PRMT R194, R194, 0x5410, R79 ;  /* 0x00005410c2c27816 */ /* 0x000fe2000000004f */
[-C--:B------:R-:W-:Y:S01]  /*99f0*/  FMUL.FTZ R76, R63, R58.reuse ;  /* 0x0000003a3f4c7220 */ /* 0x080fe20000410000 */
        /* <DEDUP_REMOVED lines=13> */
[-C--:B------:R-:W-:Y:S01]  /*9ad0*/  FMUL.FTZ R61, R61, R62.reuse ;  /* 0x0000003e3d3d7220 */ /* 0x080fe20000410000 */
[----:B------:R-:W-:Y:S01]  /*9ae0*/  LOP3.LUT R56, R41, 0xffff0000, RZ, 0xc0, !PT ;  /* 0xffff000029387812 */ /* 0x000fe200078ec0ff */
[----:B------:R-:W-:Y:S01]  /*9af0*/  IMAD.U32 R45, R44, 0x10000, RZ ;  /* 0x000100002c2d7824 */ /* 0x000fe200078e00ff */
[----:B------:R-:W-:Y:S01]  /*9b00*/  PRMT R181, R181, 0x5410, R90 ;  /* 0x00005410b5b57816 */ /* 0x000fe2000000005a */
[----:B------:R-:W-:Y:S01]  /*9b10*/  FFMA.FTZ R60, R57, R62, -R60 ;  /* 0x0000003e393c7223 */ /* 0x000fe2000001083c */
[----:B------:R-:W-:Y:S01]  /*9b20*/  LOP3.LUT R55, R43, 0xffff0000, RZ, 0xc0, !PT ;  /* 0xffff00002b377812 */ /* 0x000fe200078ec0ff */
[----:B------:R-:W-:Y:S01]  /*9b30*/  FFMA.FTZ R57, R57, R74, R61 ;  /* 0x0000004a39397223 */ /* 0x000fe2000001003d */
[----:B------:R-:W-:Y:S01]  /*9b40*/  LOP3.LUT R180, R180, 0xffff0000, RZ, 0xc0, !PT ;  /* 0xffff0000b4b47812 */ /* 0x000fe200078ec0ff */
[----:B------:R-:W-:Y:S01]  /*9b50*/  FMUL.FTZ R74, R47, R194 ;  /* 0x000000c22f4a7220 */ /* 0x000fe20000410000 */
[----:B------:R-:W-:-:S02]  /*9b60*/  IMAD.U32 R72, R195, 0x10000, RZ ;  /* 0x00010000c3487824 */ /* 0x000fc400078e00ff */
[C---:B------:R-:W-:Y:S01]  /*9b70*/  FFMA.FTZ R63, R56.reuse, R63, -R75 ;  /* 0x0000003f383f7223 */ /* 0x040fe2000001084b */
[----:B------:R-:W-:Y:S02]  /*9b80*/  IMAD.U32 R62, R181, 0x10000, RZ ;  /* 0x00010000b53e7824 */ /* 0x000fe400078e00ff */
[----:B------:R-:W-:Y:S01]  /*9b90*/  FFMA.FTZ R56, R56, R73, R77 ;  /* 0x0000004938387223 */ /* 0x000fe2000001004d */
[----:B------:R-:W-:Y:S01]  /*9ba0*/  LOP3.LUT R44, R44, 0xffff0000, RZ, 0xc0, !PT ;  /* 0xffff00002c2c7812 */ /* 0x000fe200078ec0ff */
[-C--:B------:R-:W-:Y:S01]  /*9bb0*/  FMUL.FTZ R76, R47, R180.reuse ;  /* 0x000000b42f4c7220 */ /* 0x080fe20000410000 */
[----:B------:R-:W-:Y:S01]  /*9bc0*/  FFMA.FTZ R73, R55, R180, -R74 ;  /* 0x000000b437497223 */ /* 0x000fe2000001084a */
[----:B------:R-:W-:Y:S01]  /*9bd0*/  LOP3.LUT R195, R195, 0xffff0000, RZ, 0xc0, !PT ;  /* 0xffff0000c3c37812 */ /* 0x000fe200078ec0ff */
[----:B------:R-:W-:Y:S01]  /*9be0*/  FMUL.FTZ R74, R45, R72 ;  /* 0x000000482d4a7220 */ /* 0x000fe20000410000 */
[----:B------:R-:W-:Y:S01]  /*9bf0*/  LOP3.LUT R181, R181, 0xffff0000, RZ, 0xc0, !PT ;  /* 0xffff0000b5b57812 */ /* 0x000fe200078ec0ff */
[----:B------:R-:W-:-:S02]  /*9c00*/  IMAD.U32 R41, R40, 0x10000, RZ ;  /* 0x0001000028297824 */ /* 0x000fc400078e00ff */
[----:B------:R-:W-:Y:S01]  /*9c10*/  FMUL.FTZ R45, R45, R62 ;  /* 0x0000003e2d2d7220 */ /* 0x000fe20000410000 */
[----:B------:R-:W-:Y:S01]  /*9c20*/  FFMA.FTZ R76, R55, R194, R76 ;  /* 0x000000c2374c7223 */ /* 0x000fe2000001004c */
[C---:B------:R-:W-:Y:S01]  /*9c30*/  IMAD.U32 R43, R42.reuse, 0x10000, RZ ;  /* 0x000100002a2b7824 */ /* 0x040fe200078e00ff */
[----:B------:R-:W-:Y:S01]  /*9c40*/  LOP3.LUT R54, R42, 0xffff0000, RZ, 0xc0, !PT ;  /* 0xffff00002a367812 */ /* 0x000fe200078ec0ff */
[C---:B------:R-:W-:Y:S01]  /*9c50*/  FMUL.FTZ R47, R44.reuse, R195 ;  /* 0x000000c32c2f7220 */ /* 0x040fe20000410000 */
[-C--:B------:R-:W-:Y:S01]  /*9c60*/  FMUL.FTZ R55, R44, R181.reuse ;  /* 0x000000b52c377220 */ /* 0x080fe20000410000 */
[----:B------:R-:W-:Y:S01]  /*9c70*/  LOP3.LUT R40, R40, 0xffff0000, RZ, 0xc0, !PT ;  /* 0xffff000028287812 */ /* 0x000fe200078ec0ff */
[C---:B------:R-:W-:Y:S02]  /*9c80*/  IMAD.U32 R42, R46.reuse, 0x10000, RZ ;  /* 0x000100002e2a7824 */ /* 0x040fe400078e00ff */
[C---:B------:R-:W-:Y:S01]  /*9c90*/  FFMA.FTZ R74, R41.reuse, R62, -R74 ;  /* 0x0000003e294a7223 */ /* 0x040fe2000001084a */
[----:B------:R-:W-:Y:S01]  /*9ca0*/  FFMA.FTZ R45, R41, R72, R45 ;  /* 0x00000048292d7223 */ /* 0x000fe2000001002d */
[----:B------:R-:W-:Y:S01]  /*9cb0*/  IMAD.U32 R44, R191, 0x10000, RZ ;  /* 0x00010000bf2c7824 */ /* 0x000fe200078e00ff */
[----:B------:R-:W-:Y:S01]  /*9cc0*/  LOP3.LUT R46, R46, 0xffff0000, RZ, 0xc0, !PT ;  /* 0xffff00002e2e7812 */ /* 0x000fe200078ec0ff */
[----:B------:R-:W-:Y:S01]  /*9cd0*/  IMAD.U32 R41, R179, 0x10000, RZ ;  /* 0x00010000b3297824 */ /* 0x000fe200078e00ff */
[----:B------:R-:W-:Y:S01]  /*9ce0*/  LOP3.LUT R191, R191, 0xffff0000, RZ, 0xc0, !PT ;  /* 0xffff0000bfbf7812 */ /* 0x000fe200078ec0ff */
[C---:B------:R-:W-:Y:S01]  /*9cf0*/  FFMA.FTZ R47, R40.reuse, R181, -R47 ;  /* 0x000000b5282f7223 */ /* 0x040fe2000001082f */
        /* <DEDUP_REMOVED lines=21> */
.L_x_6054:
[----:B------:R-:W-:Y:S05]  /*9e50*/  BSYNC B2 ;  /* 0x0000000000027941 */ /* 0x000fea0003800000 */
.L_x_6053:
        /* <DEDUP_REMOVED lines=12> */
.L_x_6052:
[----:B------:R-:W-:Y:S05]  /*9f20*/  BSYNC B1 ;  /* 0x0000000000017941 */ /* 0x000fea0003800000 */
.L_x_6051:
[----:B------:R-:W-:Y:S01]  /*9f30*/  ISETP.GE.OR P4, PT, R225, R4, P0 ;  /* 0x00000004e100720c */ /* 0x000fe20000786670 */
[----:B------:R-:W-:-:S12]  /*9f40*/  BSSY B1, `(.L_x_6055) ;  /* 0x0000086000017945 */ /* 0x000fd80003800000 */
[----:B------:R-:W-:Y:S05]  /*9f50*/  @P4 BRA `(.L_x_6056) ;  /* 0x0000000800104947 */ /* 0x000fea0003800000 */
[----:B-1-34-:R-:W3:Y:S04]  /*9f60*/  LDL R40, [R1] ;  /* 0x0000000001287983 */ /* 0x01aee80000100800 */
[----:B------:R-:W4:Y:S04]  /*9f70*/  LDL R43, [R1+0x44] ;  /* 0x00004400012b7983 */ /* 0x000f280000100800 */
[----:B------:R-:W5:Y:S01]  /*9f80*/  LDL R42, [R1+0x6c] ;  /* 0x00006c00012a7983 */ /* 0x000f620000100800 */
[----:B--2---:R-:W-:Y:S01]  /*9f90*/  IMAD.WIDE.U32 R48, R225, R134, R132 ;  /* 0x00000086e1307225 */ /* 0x004fe200078e0084 */
[----:B------:R-:W-:Y:S02]  /*9fa0*/  BSSY B2, `(.L_x_6057) ;  /* 0x0000073000027945 */ /* 0x000fe40003800000 */
[----:B------:R-:W-:-:S02]  /*9fb0*/  IADD3 R50, P4, P5, R98, R48, R20 ;  /* 0x0000003062327210 */ /* 0x000fc40007d9e014 */
[----:B---3--:R-:W-:Y:S01]  /*9fc0*/  LOP3.LUT P6, RZ, R40, 0x1, RZ, 0xc0, !PT ;  /* 0x0000000128ff7812 */ /* 0x008fe200078cc0ff */
[----:B------:R-:W-:-:S04]  /*9fd0*/  IMAD R40, R146, R134, RZ ;  /* 0x0000008692287224 */ /* 0x000fc800078e02ff */
[----:B------:R-:W-:Y:S01]  /*9fe0*/  IMAD R41, R225, R135, R40 ;  /* 0x00000087e1297224 */ /* 0x000fe200078e0228 */
[----:B------:R-:W-:-:S03]  /*9ff0*/  SEL R40, R97, R153, !P6 ;  /* 0x0000009961287207 */ /* 0x000fc60007000000 */
[----:B------:R-:W-:Y:S01]  /*a000*/  IMAD.IADD R52, R49, 0x1, R41 ;  /* 0x0000000131347824 */ /* 0x000fe200078e0229 */
[----:B------:R-:W-:-:S04]  /*a010*/  SHF.R.S32.HI R41, RZ, 0x1f, R40 ;  /* 0x0000001fff297819 */ /* 0x000fc80000011428 */
[----:B------:R-:W-:Y:S02]  /*a020*/  LEA.HI R41, R41, R40, RZ, 0x4 ;  /* 0x0000002829297211 */ /* 0x000fe400078f20ff */
[----:B------:R-:W-:Y:S02]  /*a030*/  IADD3.X R51, R15, R52, R9, P4, P5 ;  /* 0x000000340f337210 */ /* 0x000fe400027ea409 */
[----:B------:R-:W-:-:S04]  /*a040*/  LEA.HI.SX32 R41, R41, R10, 0x1c ;  /* 0x0000000a29297211 */ /* 0x000fc800078fe2ff */
[----:B------:R-:W-:Y:S01]  /*a050*/  SHF.R.S32.HI R40, RZ, 0x1f, R41 ;  /* 0x0000001fff287819 */ /* 0x000fe20000011429 */
[----:B------:R-:W-:-:S03]  /*a060*/  IMAD.SHL.U32 R53, R41, 0x8, RZ ;  /* 0x0000000829357824 */ /* 0x000fc600078e00ff */
[----:B------:R-:W-:Y:S02]  /*a070*/  LEA.HI R40, R40, R41, RZ, 0x3 ;  /* 0x0000002928287211 */ /* 0x000fe400078f18ff */
[----:B----4-:R-:W-:Y:S02]  /*a080*/  LOP3.LUT R41, R43, 0x38, R53, 0xf8, !PT ;  /* 0x000000382b297812 */ /* 0x010fe400078ef835 */
[----:B------:R-:W-:Y:S02]  /*a090*/  SHF.R.S32.HI R40, RZ, 0x3, R40 ;  /* 0x00000003ff287819 */ /* 0x000fe40000011428 */
[----:B------:R-:W-:-:S03]  /*a0a0*/  LOP3.LUT R41, R41, R138, RZ, 0x3c, !PT ;  /* 0x0000008a29297212 */ /* 0x000fc600078e3cff */
[----:B-----5:R-:W-:-:S04]  /*a0b0*/  IMAD R40, R40, 0x2c00, R42 ;  /* 0x00002c0028287824 */ /* 0x020fc800078e022a */
[----:B------:R-:W-:Y:S02]  /*a0c0*/  IMAD.IADD R43, R40, 0x1, R41 ;  /* 0x00000001282b7824 */ /* 0x000fe400078e0229 */
[C---:B------:R-:W-:Y:S02]  /*a0d0*/  IMAD R41, R220.reuse, 0x5800, R148 ;  /* 0x00005800dc297824 */ /* 0x040fe400078e0294 */
[----:B------:R-:W-:Y:S02]  /*a0e0*/  IMAD R43, R220, 0x5800, R43 ;  /* 0x00005800dc2b7824 */ /* 0x000fe400078e022b */
[--C-:B------:R-:W-:Y:S02]  /*a0f0*/  IMAD R41, R41, 0x2, R2.reuse ;  /* 0x0000000229297824 */ /* 0x100fe400078e0202 */
[----:B------:R-:W-:-:S04]  /*a100*/  IMAD R44, R43, 0x2, R2 ;  /* 0x000000022b2c7824 */ /* 0x000fc800078e0202 */
[----:B------:R-:W1:Y:S04]  /*a110*/  LDS.128 R40, [R41+0x1e400] ;  /* 0x01e4000029287984 */ /* 0x000e680000000c00 */
[----:B------:R-:W2:Y:S01]  /*a120*/  LDS.128 R44, [R44+0x1e400] ;  /* 0x01e400002c2c7984 */ /* 0x000ea20000000c00 */
[----:B------:R-:W-:Y:S05]  /*a130*/  @P3 BRA `(.L_x_6058) ;  /* 0x0000000400643947 */ /* 0x000fea0003800000 */
[----:B------:R-:W-:Y:S01]  /*a140*/  SHF.R.U64 R72, R66, 0x10, R67 ;  /* 0x0000001042487819 */ /* 0x000fe20000001243 */
[----:B--2---:R-:W-:Y:S01]  /*a150*/  IMAD.U32 R60, R45, 0x10000, RZ ;  /* 0x000100002d3c7824 */ /* 0x004fe200078e00ff */
[----:B------:R-:W-:Y:S01]  /*a160*/  SHF.R.U64 R74, R64, 0x10, R65 ;  /* 0x00000010404a7819 */ /* 0x000fe20000001241 */
[----:B------:R-:W-:Y:S01]  /*a170*/  IMAD.U32 R62, R47, 0x10000, RZ ;  /* 0x000100002f3e7824 */ /* 0x000fe200078e00ff */
[----:B------:R-:W-:Y:S01]  /*a180*/  SHF.R.U64 R66, R68, 0x10, R69 ;  /* 0x0000001044427819 */ /* 0x000fe20000001245 */
[----:B-1----:R-:W-:Y:S01]  /*a190*/  IMAD.U32 R57, R41, 0x10000, RZ ;  /* 0x0001000029397824 */ /* 0x002fe200078e00ff */
[----:B------:R-:W-:Y:S01]  /*a1a0*/  SHF.R.U32.HI R65, RZ, 0x10, R65 ;  /* 0x00000010ff417819 */ /* 0x000fe20000011641 */
[----:B------:R-:W-:Y:S01]  /*a1b0*/  IMAD.U32 R59, R43, 0x10000, RZ ;  /* 0x000100002b3b7824 */ /* 0x000fe200078e00ff */
[----:B------:R-:W-:Y:S01]  /*a1c0*/  SHF.R.U32.HI R69, RZ, 0x10, R69 ;  /* 0x00000010ff457819 */ /* 0x000fe20000011645 */
[----:B------:R-:W-:Y:S01]  /*a1d0*/  IMAD.U32 R55, R44, 0x10000, RZ ;  /* 0x000100002c377824 */ /* 0x000fe200078e00ff */
[----:B------:R-:W-:Y:S01]  /*a1e0*/  PRMT R174, R174, 0x5410, R65 ;  /* 0x00005410aeae7816 */ /* 0x000fe20000000041 */
[----:B------:R-:W-:Y:S01]  /*a1f0*/  IMAD.U32 R54, R40, 0x10000, RZ ;  /* 0x0001000028367824 */ /* 0x000fe200078e00ff */
[----:B------:R-:W-:-:S02]  /*a200*/  PRMT R178, R178, 0x5410, R69 ;  /* 0x00005410b2b27816 */ /* 0x000fc40000000045 */
[----:B------:R-:W-:Y:S02]  /*a210*/  SHF.R.U64 R64, R70, 0x10, R71 ;  /* 0x0000001046407819 */ /* 0x000fe40000001247 */
[----:B------:R-:W-:Y:S01]  /*a220*/  LOP3.LUT R61, R45, 0xffff0000, RZ, 0xc0, !PT ;  /* 0xffff00002d3d7812 */ /* 0x000fe200078ec0ff */
[----:B------:R-:W-:Y:S01]  /*a230*/  IMAD.U32 R45, R174, 0x10000, RZ ;  /* 0x00010000ae2d7824 */ /* 0x000fe200078e00ff */
[----:B------:R-:W-:Y:S01]  /*a240*/  LOP3.LUT R63, R47, 0xffff0000, RZ, 0xc0, !PT ;  /* 0xffff00002f3f7812 */ /* 0x000fe200078ec0ff */
[----:B------:R-:W-:Y:S01]  /*a250*/  IMAD.U32 R47, R178, 0x10000, RZ ;  /* 0x00010000b22f7824 */ /* 0x000fe200078e00ff */
[----:B------:R-:W-:Y:S02]  /*a260*/  SHF.R.U32.HI R67, RZ, 0x10, R67 ;  /* 0x00000010ff437819 */ /* 0x000fe40000011643 */
[----:B------:R-:W-:Y:S02]  /*a270*/  SHF.R.U32.HI R71, RZ, 0x10, R71 ;  /* 0x00000010ff477819 */ /* 0x000fe40000011647 */
[----:B------:R-:W-:Y:S01]  /*a280*/  PRMT R171, R171, 0x5410, R66 ;  /* 0x00005410abab7816 */ /* 0x000fe20000000042 */
[C---:B------:R-:W-:Y:S01]  /*a290*/  FMUL.FTZ R66, R60.reuse, R45 ;  /* 0x0000002d3c427220 */ /* 0x040fe20000410000 */
[----:B------:R-:W-:Y:S01]  /*a2a0*/  PRMT R173, R173, 0x5410, R64 ;  /* 0x00005410adad7816 */ /* 0x000fe20000000040 */
[-C--:B------:R-:W-:Y:S01]  /*a2b0*/  FMUL.FTZ R64, R60, R47.reuse ;  /* 0x0000002f3c407220 */ /* 0x080fe20000410000 */
[----:B------:R-:W-:Y:S01]  /*a2c0*/  LOP3.LUT R178, R178, 0xffff0000, RZ, 0xc0, !PT ;  /* 0xffff0000b2b27812 */ /* 0x000fe200078ec0ff */
[C---:B------:R-:W-:Y:S01]  /*a2d0*/  FFMA.FTZ R47, R57.reuse, R47, R66 ;  /* 0x0000002f392f7223 */ /* 0x040fe20000010042 */
[----:B------:R-:W-:Y:S01]  /*a2e0*/  PRMT R176, R176, 0x5410, R67 ;  /* 0x00005410b0b07816 */ /* 0x000fe20000000043 */
[----:B------:R-:W-:Y:S01]  /*a2f0*/  FFMA.FTZ R45, R57, R45, -R64 ;  /* 0x0000002d392d7223 */ /* 0x000fe20000010840 */
[----:B------:R-:W-:Y:S01]  /*a300*/  PRMT R172, R172, 0x5410, R71 ;  /* 0x00005410acac7816 */ /* 0x000fe20000000047 */
[----:B------:R-:W-:Y:S01]  /*a310*/  FMUL.FTZ R65, R61, R178 ;  /* 0x000000b23d417220 */ /* 0x000fe20000410000 */
[----:B------:R-:W-:Y:S01]  /*a320*/  LOP3.LUT R174, R174, 0xffff0000, RZ, 0xc0, !PT ;  /* 0xffff0000aeae7812 */ /* 0x000fe200078ec0ff */
[----:B------:R-:W-:Y:S01]  /*a330*/  IMAD.U32 R57, R176, 0x10000, RZ ;  /* 0x00010000b0397824 */ /* 0x000fe200078e00ff */
[----:B------:R-:W-:Y:S01]  /*a340*/  LOP3.LUT R58, R41, 0xffff0000, RZ, 0xc0, !PT ;  /* 0xffff0000293a7812 */ /* 0x000fe200078ec0ff */
[C---:B------:R-:W-:Y:S01]  /*a350*/  IMAD.U32 R60, R172.reuse, 0x10000, RZ ;  /* 0x00010000ac3c7824 */ /* 0x040fe200078e00ff */
[----:B------:R-:W-:Y:S01]  /*a360*/  LOP3.LUT R172, R172, 0xffff0000, RZ, 0xc0, !PT ;  /* 0xffff0000acac7812 */ /* 0x000fe200078ec0ff */
[-C--:B------:R-:W-:Y:S01]  /*a370*/  FMUL.FTZ R61, R61, R174.reuse ;  /* 0x000000ae3d3d7220 */ /* 0x080fe20000410000 */
[----:B------:R-:W-:Y:S01]  /*a380*/  PRMT R175, R175, 0x5410, R74 ;  /* 0x00005410afaf7816 */ /* 0x000fe2000000004a */
[----:B------:R-:W-:Y:S01]  /*a390*/  FFMA.FTZ R174, R58, R174, -R65 ;  /* 0x000000ae3aae7223 */ /* 0x000fe20000010841 */
[C---:B------:R-:W-:Y:S01]  /*a3a0*/  FMUL.FTZ R64, R62.reuse, R60 ;  /* 0x0000003c3e407220 */ /* 0x040fe20000410000 */
[-C--:B------:R-:W-:Y:S01]  /*a3b0*/  FMUL.FTZ R65, R62, R57.reuse ;  /* 0x000000393e417220 */ /* 0x080fe20000410000 */
        /* <DEDUP_REMOVED lines=8> */
[----:B------:R-:W-:Y:S02]  /*a440*/  IMAD.U32 R57, R175, 0x10000, RZ ;  /* 0x00010000af397824 */ /* 0x000fe400078e00ff */
[----:B------:R-:W-:Y:S01]  /*a450*/  FFMA.FTZ R63, R56, R176, -R59 ;  /* 0x000000b0383f7223 */ /* 0x000fe2000001083b */
[----:B------:R-:W-:Y:S01]  /*a460*/  LOP3.LUT R44, R44, 0xffff0000, RZ, 0xc0, !PT ;  /* 0xffff00002c2c7812 */ /* 0x000fe200078ec0ff */
[----:B------:R-:W-:Y:S01]  /*a470*/  FMUL.FTZ R59, R55, R58 ;  /* 0x0000003a373b7220 */ /* 0x000fe20000410000 */
[----:B------:R-:W-:Y:S01]  /*a480*/  LOP3.LUT R171, R171, 0xffff0000, RZ, 0xc0, !PT ;  /* 0xffff0000abab7812 */ /* 0x000fe200078ec0ff */
[----:B------:R-:W-:Y:S01]  /*a490*/  FMUL.FTZ R55, R55, R57 ;  /* 0x0000003937377220 */ /* 0x000fe20000410000 */
[----:B------:R-:W-:Y:S01]  /*a4a0*/  LOP3.LUT R175, R175, 0xffff0000, RZ, 0xc0, !PT ;  /* 0xffff0000afaf7812 */ /* 0x000fe200078ec0ff */
[----:B------:R-:W-:Y:S01]  /*a4b0*/  FFMA.FTZ R172, R56, R172, R61 ;  /* 0x000000ac38ac7223 */ /* 0x000fe2000001003d */
[----:B------:R-:W-:Y:S01]  /*a4c0*/  PRMT R177, R177, 0x5410, R72 ;  /* 0x00005410b1b17816 */ /* 0x000fe20000000048 */
[----:B------:R-:W-:Y:S01]  /*a4d0*/  IMAD.U32 R41, R42, 0x10000, RZ ;  /* 0x000100002a297824 */ /* 0x000fe200078e00ff */
[----:B------:R-:W-:Y:S01]  /*a4e0*/  LOP3.LUT R40, R40, 0xffff0000, RZ, 0xc0, !PT ;  /* 0xffff000028287812 */ /* 0x000fe200078ec0ff */
[----:B------:R-:W-:Y:S01]  /*a4f0*/  FMUL.FTZ R61, R44, R171 ;  /* 0x000000ab2c3d7220 */ /* 0x000fe20000410000 */
[----:B------:R-:W-:Y:S01]  /*a500*/  LOP3.LUT R43, R42, 0xffff0000, RZ, 0xc0, !PT ;  /* 0xffff00002a2b7812 */ /* 0x000fe200078ec0ff */
[C---:B------:R-:W-:Y:S01]  /*a510*/  FFMA.FTZ R59, R54.reuse, R57, -R59 ;  /* 0x00000039363b7223 */ /* 0x040fe2000001083b */
[----:B------:R-:W-:Y:S01]  /*a520*/  FFMA.FTZ R55, R54, R58, R55 ;  /* 0x0000003a36377223 */ /* 0x000fe20000010037 */
[----:B------:R-:W-:-:S02]  /*a530*/  IMAD.U32 R42, R46, 0x10000, RZ ;  /* 0x000100002e2a7824 */ /* 0x000fc400078e00ff */
        /* <DEDUP_REMOVED lines=24> */
[----:B------:R-:W-:-:S07]  /*a6c0*/  F2FP.BF16.F32.PACK_AB R46, R46, R57 ;  /* 0x000000392e2e723e */ /* 0x000fce00000010ff */
.L_x_6058:
[----:B------:R-:W-:Y:S05]  /*a6d0*/  BSYNC B2 ;  /* 0x0000000000027941 */ /* 0x000fea0003800000 */
.L_x_6057:
        /* <DEDUP_REMOVED lines=12> */
.L_x_6056:
[----:B------:R-:W-:Y:S05]  /*a7a0*/  BSYNC B1 ;  /* 0x0000000000017941 */ /* 0x000fea0003800000 */
.L_x_6055:
[C---:B------:R-:W-:Y:S01]  /*a7b0*/  ISETP.GE.OR P4, PT, R226.reuse, R4, P0 ;  /* 0x00000004e200720c */ /* 0x040fe20000786670 */
[-C--:B-1234-:R-:W-:Y:S02]  /*a7c0*/  IMAD R40, R145, R134.reuse, RZ ;  /* 0x0000008691287224 */ /* 0x09efe400078e02ff */
[----:B------:R-:W-:-:S04]  /*a7d0*/  IMAD.WIDE.U32 R132, R226, R134, R132 ;  /* 0x00000086e2847225 */ /* 0x000fc800078e0084 */
[----:B------:R-:W-:-:S06]  /*a7e0*/  IMAD R135, R226, R135, R40 ;  /* 0x00000087e2877224 */ /* 0x000fcc00078e0228 */
[----:B------:R-:W-:Y:S05]  /*a7f0*/  @P4 BRA `(.L_x_6025) ;  /* 0x0000001000684947 */ /* 0x000fea0003800000 */
[----:B------:R-:W2:Y:S01]  /*a800*/  LDL R41, [R1] ;  /* 0x0000000001297983 */ /* 0x000ea20000100800 */
[----:B------:R-:W1:Y:S03]  /*a810*/  LDC.64 R48, c[0x0][0x2d8] ;  /* 0x0000b600ff307b82 */ /* 0x000e660000000a00 */
[----:B------:R-:W3:Y:S04]  /*a820*/  LDL R43, [R1+0x40] ;  /* 0x00004000012b7983 */ /* 0x000ee80000100800 */
[----:B------:R-:W4:Y:S01]  /*a830*/  LDL R42, [R1+0x68] ;  /* 0x00006800012a7983 */ /* 0x000f220000100800 */
[----:B------:R-:W-:Y:S01]  /*a840*/  IMAD.IADD R52, R133, 0x1, R135 ;  /* 0x0000000185347824 */ /* 0x000fe200078e0287 */
[----:B------:R-:W-:Y:S01]  /*a850*/  IADD3 R40, P4, P5, R98, R132, R20 ;  /* 0x0000008462287210 */ /* 0x000fe20007d9e014 */
[----:B------:R-:W-:Y:S01]  /*a860*/  BSSY B1, `(.L_x_6059) ;  /* 0x0000074000017945 */ /* 0x000fe20003800000 */
[----:B--2---:R-:W-:-:S02]  /*a870*/  LOP3.LUT P6, RZ, R41, 0x1, RZ, 0xc0, !PT ;  /* 0x0000000129ff7812 */ /* 0x004fc400078cc0ff */
[----:B------:R-:W-:Y:S02]  /*a880*/  IADD3.X R41, R15, R52, R9, P4, P5 ;  /* 0x000000340f297210 */ /* 0x000fe400027ea409 */
[C---:B-1----:R-:W-:Y:S02]  /*a890*/  LEA R50, P4, R40.reuse, R48, 0x1 ;  /* 0x0000003028327211 */ /* 0x042fe400078808ff */
[----:B------:R-:W-:Y:S02]  /*a8a0*/  SEL R153, R97, R153, !P6 ;  /* 0x0000009961997207 */ /* 0x000fe40007000000 */
[----:B------:R-:W-:Y:S02]  /*a8b0*/  LEA.HI.X R51, R40, R49, R41, 0x1, P4 ;  /* 0x0000003128337211 */ /* 0x000fe400020f0c29 */
[----:B------:R-:W-:-:S04]  /*a8c0*/  SHF.R.S32.HI R40, RZ, 0x1f, R153 ;  /* 0x0000001fff287819 */ /* 0x000fc80000011499 */
[----:B------:R-:W-:-:S04]  /*a8d0*/  LEA.HI R153, R40, R153, RZ, 0x4 ;  /* 0x0000009928997211 */ /* 0x000fc800078f20ff */
[----:B------:R-:W-:-:S04]  /*a8e0*/  LEA.HI.SX32 R153, R153, R10, 0x1c ;  /* 0x0000000a99997211 */ /* 0x000fc800078fe2ff */
[----:B------:R-:W-:Y:S01]  /*a8f0*/  SHF.R.S32.HI R40, RZ, 0x1f, R153 ;  /* 0x0000001fff287819 */ /* 0x000fe20000011499 */
[----:B------:R-:W-:-:S03]  /*a900*/  IMAD.SHL.U32 R53, R153, 0x8, RZ ;  /* 0x0000000899357824 */ /* 0x000fc600078e00ff */
[----:B------:R-:W-:-:S04]  /*a910*/  LEA.HI R40, R40, R153, RZ, 0x3 ;  /* 0x0000009928287211 */ /* 0x000fc800078f18ff */
[----:B------:R-:W-:Y:S02]  /*a920*/  SHF.R.S32.HI R41, RZ, 0x3, R40 ;  /* 0x00000003ff297819 */ /* 0x000fe40000011428 */
[----:B---3--:R-:W-:-:S03]  /*a930*/  LOP3.LUT R40, R43, 0x38, R53, 0xf8, !PT ;  /* 0x000000382b287812 */ /* 0x008fc600078ef835 */
[----:B----4-:R-:W-:Y:S01]  /*a940*/  IMAD R41, R41, 0x2c00, R42 ;  /* 0x00002c0029297824 */ /* 0x010fe200078e022a */
        /* <DEDUP_REMOVED lines=12> */
[----:B-1----:R-:W-:Y:S01]  /*aa10*/  IMAD.U32 R55, R41, 0x10000, RZ ;  /* 0x0001000029377824 */ /* 0x002fe200078e00ff */
[----:B------:R-:W-:Y:S01]  /*aa20*/  SHF.R.U32.HI R85, RZ, 0x10, R85 ;  /* 0x00000010ff557819 */ /* 0x000fe20000011655 */
[----:B------:R-:W-:Y:S01]  /*aa30*/  IMAD.U32 R60, R47, 0x10000, RZ ;  /* 0x000100002f3c7824 */ /* 0x000fe200078e00ff */
[----:B------:R-:W-:Y:S01]  /*aa40*/  SHF.R.U32.HI R81, RZ, 0x10, R81 ;  /* 0x00000010ff517819 */ /* 0x000fe20000011651 */
[----:B------:R-:W-:Y:S01]  /*aa50*/  IMAD.U32 R54, R40, 0x10000, RZ ;  /* 0x0001000028367824 */ /* 0x000fe200078e00ff */
[----:B------:R-:W-:Y:S02]  /*aa60*/  PRMT R170, R170, 0x5410, R85 ;  /* 0x00005410aaaa7816 */ /* 0x000fe40000000055 */
[----:B------:R-:W-:-:S02]  /*aa70*/  SHF.R.U64 R64, R86, 0x10, R87 ;  /* 0x0000001056407819 */ /* 0x000fc40000001257 */
[----:B------:R-:W-:Y:S01]  /*aa80*/  PRMT R166, R166, 0x5410, R81 ;  /* 0x00005410a6a67816 */ /* 0x000fe20000000051 */
[----:B------:R-:W-:Y:S01]  /*aa90*/  IMAD.U32 R63, R170, 0x10000, RZ ;  /* 0x00010000aa3f7824 */ /* 0x000fe200078e00ff */
[----:B------:R-:W-:Y:S02]  /*aaa0*/  SHF.R.U32.HI R87, RZ, 0x10, R87 ;  /* 0x00000010ff577819 */ /* 0x000fe40000011657 */
[--C-:B------:R-:W-:Y:S02]  /*aab0*/  SHF.R.U64 R66, R82, 0x10, R83.reuse ;  /* 0x0000001052427819 */ /* 0x100fe40000001253 */
[----:B------:R-:W-:Y:S01]  /*aac0*/  PRMT R169, R169, 0x5410, R62 ;  /* 0x00005410a9a97816 */ /* 0x000fe2000000003e */
[----:B------:R-:W-:Y:S01]  /*aad0*/  IMAD.U32 R62, R166, 0x10000, RZ ;  /* 0x00010000a63e7824 */ /* 0x000fe200078e00ff */
[----:B------:R-:W-:Y:S02]  /*aae0*/  SHF.R.U32.HI R83, RZ, 0x10, R83 ;  /* 0x00000010ff537819 */ /* 0x000fe40000011653 */
[----:B------:R-:W-:-:S02]  /*aaf0*/  PRMT R168, R168, 0x5410, R87 ;  /* 0x00005410a8a87816 */ /* 0x000fc40000000057 */
[----:B------:R-:W-:Y:S01]  /*ab00*/  PRMT R167, R167, 0x5410, R64 ;  /* 0x00005410a7a77816 */ /* 0x000fe20000000040 */
[-C--:B------:R-:W-:Y:S01]  /*ab10*/  FMUL.FTZ R64, R58, R63.reuse ;  /* 0x0000003f3a407220 */ /* 0x080fe20000410000 */
[----:B------:R-:W-:Y:S01]  /*ab20*/  PRMT R164, R164, 0x5410, R83 ;  /* 0x00005410a4a47816 */ /* 0x000fe20000000053 */
        /* <DEDUP_REMOVED lines=8> */
[----:B------:R-:W-:Y:S01]  /*abb0*/  LOP3.LUT R166, R166, 0xffff0000, RZ, 0xc0, !PT ;  /* 0xffff0000a6a67812 */ /* 0x000fe200078ec0ff */
[----:B------:R-:W-:-:S02]  /*abc0*/  IMAD.U32 R44, R43, 0x10000, RZ ;  /* 0x000100002b2c7824 */ /* 0x000fc400078e00ff */
[----:B------:R-:W-:Y:S01]  /*abd0*/  FMUL.FTZ R69, R60, R65 ;  /* 0x000000413c457220 */ /* 0x000fe20000410000 */
[----:B------:R-:W-:Y:S01]  /*abe0*/  IMAD.U32 R55, R164, 0x10000, RZ ;  /* 0x00010000a4377824 */ /* 0x000fe200078e00ff */
[----:B------:R-:W-:Y:S01]  /*abf0*/  LOP3.LUT R56, R41, 0xffff0000, RZ, 0xc0, !PT ;  /* 0xffff000029387812 */ /* 0x000fe200078ec0ff */
[----:B------:R-:W-:Y:S01]  /*ac00*/  FMUL.FTZ R67, R59, R170 ;  /* 0x000000aa3b437220 */ /* 0x000fe20000410000 */
[----:B------:R-:W-:Y:S01]  /*ac10*/  PRMT R165, R165, 0x5410, R68 ;  /* 0x00005410a5a57816 */ /* 0x000fe20000000044 */
[----:B------:R-:W-:Y:S01]  /*ac20*/  FMUL.FTZ R59, R59, R166 ;  /* 0x000000a63b3b7220 */ /* 0x000fe20000410000 */
[-C--:B------:R-:W-:Y:S01]  /*ac30*/  FMUL.FTZ R60, R60, R55.reuse ;  /* 0x000000373c3c7220 */ /* 0x080fe20000410000 */
[----:B------:R-:W-:Y:S01]  /*ac40*/  FFMA.FTZ R69, R44, R55, -R69 ;  /* 0x000000372c457223 */ /* 0x000fe20000010845 */
[----:B------:R-:W-:Y:S01]  /*ac50*/  LOP3.LUT R61, R47, 0xffff0000, RZ, 0xc0, !PT ;  /* 0xffff00002f3d7812 */ /* 0x000fe200078ec0ff */
[----:B------:R-:W-:Y:S01]  /*ac60*/  IMAD.U32 R55, R169, 0x10000, RZ ;  /* 0x00010000a9377824 */ /* 0x000fe200078e00ff */
[----:B------:R-:W-:Y:S01]  /*ac70*/  LOP3.LUT R168, R168, 0xffff0000, RZ, 0xc0, !PT ;  /* 0xffff0000a8a87812 */ /* 0x000fe200078ec0ff */
[----:B------:R-:W-:Y:S01]  /*ac80*/  FFMA.FTZ R170, R56, R170, R59 ;  /* 0x000000aa38aa7223 */ /* 0x000fe2000001003b */
[----:B------:R-:W-:Y:S01]  /*ac90*/  LOP3.LUT R164, R164, 0xffff0000, RZ, 0xc0, !PT ;  /* 0xffff0000a4a47812 */ /* 0x000fe200078ec0ff */
[----:B------:R-:W-:Y:S01]  /*aca0*/  FFMA.FTZ R65, R44, R65, R60 ;  /* 0x000000412c417223 */ /* 0x000fe2000001003c */
[----:B------:R-:W-:Y:S01]  /*acb0*/  LOP3.LUT R43, R43, 0xffff0000, RZ, 0xc0, !PT ;  /* 0xffff00002b2b7812 */ /* 0x000fe200078ec0ff */
[----:B------:R-:W-:Y:S01]  /*acc0*/  FFMA.FTZ R67, R56, R166, -R67 ;  /* 0x000000a638437223 */ /* 0x000fe20000010843 */
[----:B------:R-:W-:-:S02]  /*acd0*/  IMAD.U32 R44, R165, 0x10000, RZ ;  /* 0x00010000a52c7824 */ /* 0x000fc400078e00ff */
[-C--:B------:R-:W-:Y:S01]  /*ace0*/  FMUL.FTZ R59, R45, R55.reuse ;  /* 0x000000372d3b7220 */ /* 0x080fe20000410000 */
[----:B------:R-:W-:Y:S01]  /*acf0*/  PRMT R163, R163, 0x5410, R66 ;  /* 0x00005410a3a37816 */ /* 0x000fe20000000042 */
[C---:B------:R-:W-:Y:S01]  /*ad00*/  FMUL.FTZ R56, R61.reuse, R168 ;  /* 0x000000a83d387220 */ /* 0x040fe20000410000 */
[----:B------:R-:W-:Y:S01]  /*ad10*/  FMUL.FTZ R62, R61, R164 ;  /* 0x000000a43d3e7220 */ /* 0x000fe20000410000 */
[----:B------:R-:W-:Y:S01]  /*ad20*/  LOP3.LUT R58, R169, 0xffff0000, RZ, 0xc0, !PT ;  /* 0xffff0000a93a7812 */ /* 0x000fe200078ec0ff */
[-C--:B------:R-:W-:Y:S01]  /*ad30*/  FMUL.FTZ R60, R45, R44.reuse ;  /* 0x0000002c2d3c7220 */ /* 0x080fe20000410000 */
[----:B------:R-:W-:Y:S01]  /*ad40*/  FFMA.FTZ R59, R54, R44, -R59 ;  /* 0x0000002c363b7223 */ /* 0x000fe2000001083b */
[C---:B------:R-:W-:Y:S02]  /*ad50*/  IMAD.U32 R47, R46.reuse, 0x10000, RZ ;  /* 0x000100002e2f7824 */ /* 0x040fe400078e00ff */
[C---:B------:R-:W-:Y:S01]  /*ad60*/  FFMA.FTZ R164, R43.reuse, R164, -R56 ;  /* 0x000000a42ba47223 */ /* 0x040fe20000010838 */
[----:B------:R-:W-:Y:S01]  /*ad70*/  FFMA.FTZ R168, R43, R168, R62 ;  /* 0x000000a82ba87223 */ /* 0x000fe2000001003e */
        /* <DEDUP_REMOVED lines=13> */
[C---:B------:R-:W-:Y:S01]  /*ae50*/  FMUL.FTZ R55, R46.reuse, R167 ;  /* 0x000000a72e377220 */ /* 0x040fe20000410000 */
[-C--:B------:R-:W-:Y:S01]  /*ae60*/  FMUL.FTZ R54, R57, R56.reuse ;  /* 0x0000003839367220 */ /* 0x080fe20000410000 */
        /* <DEDUP_REMOVED lines=19> */
.L_x_6060:
[----:B------:R-:W-:Y:S05]  /*afa0*/  BSYNC B1 ;  /* 0x0000000000017941 */ /* 0x000fea0003800000 */
.L_x_6059:
[----:B------:R-:W-:Y:S01]  /*afb0*/  ISETP.GE.AND P3, PT, R53, R152, PT ;  /* 0x000000983500720c */ /* 0x000fe20003f66270 */
[----:B------:R-:W-:Y:S02]  /*afc0*/  ULDC.64 UR4, c[0x0][0x208] ;  /* 0x0000820000047ab9 */ /* 0x000fe40000000a00 */
[----:B-1----:R1:W-:Y:S10]  /*afd0*/  STG.E.128 desc[UR4][R50.64], R40 ;  /* 0x0000002832007986 */ /* 0x0023f4000c101d04 */
[----:B------:R-:W-:Y:S05]  /*afe0*/  @P3 BRA `(.L_x_6025) ;  /* 0x00000008006c3947 */ /* 0x000fea0003800000 */
[--C-:B-1----:R-:W-:Y:S01]  /*aff0*/  SHF.R.S32.HI R40, RZ, 0x1f, R53.reuse ;  /* 0x0000001fff287819 */ /* 0x102fe20000011435 */
[----:B------:R-:W-:Y:S01]  /*b000*/  ULDC.64 UR4, c[0x0][0x208] ;  /* 0x0000820000047ab9 */ /* 0x000fe20000000a00 */
[----:B------:R-:W-:-:S04]  /*b010*/  IADD3 R53, P3, P4, R98, R132, R53 ;  /* 0x0000008462357210 */ /* 0x000fc80007c7e035 */
[----:B------:R-:W-:Y:S02]  /*b020*/  IADD3.X R52, R15, R52, R40, P3, P4 ;  /* 0x000000340f347210 */ /* 0x000fe40001fe8428 */
[----:B------:R-:W-:-:S04]  /*b030*/  LEA R48, P3, R53, R48, 0x1 ;  /* 0x0000003035307211 */ /* 0x000fc800078608ff */
[----:B------:R-:W-:-:S05]  /*b040*/  LEA.HI.X R49, R53, R49, R52, 0x1, P3 ;  /* 0x0000003135317211 */ /* 0x000fca00018f0c34 */
[----:B--2---:R1:W-:Y:S01]  /*b050*/  STG.E.128 desc[UR4][R48.64], R44 ;  /* 0x0000002c30007986 */ /* 0x0043e2000c101d04 */
[----:B------:R-:W-:Y:S05]  /*b060*/  BRA `(.L_x_6025) ;  /* 0x00000008004c7947 */ /* 0x000fea0003800000 */
.L_x_5968:
[----:B------:R-:W-:-:S04]  /*b070*/  ULOP3.LUT UR4, UR60, 0x1, URZ, 0xfc, !UPT ;  /* 0x000000013c047892 */ /* 0x000fc8000f8efc3f */
[----:B------:R-:W-:-:S06]  /*b080*/  UISETP.NE.AND UP0, UPT, UR4, 0x3, UPT ;  /* 0x000000030400788c */ /* 0x000fcc000bf05270 */
[----:B------:R-:W-:-:S13]  /*b090*/  PLOP3.LUT P2, PT, PT, PT, UP0, 0x80, 0x0 ;  /* 0x000000000000781c */ /* 0x000fda0003f4f008 */
[----:B------:R-:W-:Y:S05]  /*b0a0*/  @!P2 BRA `(.L_x_6061) ;  /* 0x000000000004a947 */ /* 0x000fea0003800000 */
[----:B------:R-:W-:Y:S01]  /*b0b0*/  BPT.TRAP 0x1 ;  /* 0x000000040000795c */ /* 0x000fe20000300000 */
.L_x_6061:
[----:B------:R-:W-:Y:S01]  /*b0c0*/  IMAD R3, R220, 0x8, R2 ;  /* 0x00000008dc037824 */ /* 0x000fe200078e0202 */
[----:B------:R-:W-:Y:S01]  /*b0d0*/  SHF.L.U32 R0, R229, 0x1f, RZ ;  /* 0x0000001fe5007819 */ /* 0x000fe200000006ff */
[----:B------:R-:W-:Y:S01]  /*b0e0*/  IMAD R4, R24, -0xb0, R25 ;  /* 0xffffff5018047824 */ /* 0x000fe200078e0219 */
[----:B------:R-:W-:Y:S01]  /*b0f0*/  BSSY B1, `(.L_x_6062) ;  /* 0x0000006000017945 */ /* 0x000fe20003800000 */
[----:B------:R-:W-:Y:S01]  /*b100*/  SHF.R.S32.HI R41, RZ, 0x1f, R24 ;  /* 0x0000001fff297819 */ /* 0x000fe20000011418 */
[----:B------:R-:W1:Y:S01]  /*b110*/  SYNCS.PHASECHK.TRANS64.TRYWAIT P3, [R3+URZ+0x34890], R0 ;  /* 0x03489000030075a7 */ /* 0x000e62000806017f */
[----:B------:R-:W-:Y:S01]  /*b120*/  IMAD R40, R39, R24, RZ ;  /* 0x0000001827287224 */ /* 0x000fe200078e02ff */
[----:B------:R-:W-:Y:S01]  /*b130*/  VIMNMX R4, R4, 0xb0, PT ;  /* 0x000000b004047848 */ /* 0x000fe20003fe0100 */
[----:B-1----:R-:W-:Y:S06]  /*b140*/  @!P3 BRA `(.L_x_6063) ;  /* 0x000001a80048b947 */ /* 0x002fec0003800000 */
.L_x_6284:
[----:B------:R-:W-:Y:S05]  /*b150*/  BSYNC B1 ;  /* 0x0000000000017941 */ /* 0x000fea0003800000 */
.L_x_6062:
[----:B------:R-:W-:Y:S01]  /*b160*/  ISETP.GE.AND P3, PT, R22, R4, PT ;  /* 0x000000041600720c */ /* 0x000fe20003f66270 */
[----:B------:R-:W-:Y:S01]  /*b170*/  IMAD R41, R41, R158, R40 ;  /* 0x0000009e29297224 */ /* 0x000fe200078e0228 */
[----:B------:R-:W-:Y:S01]  /*b180*/  BSSY B1, `(.L_x_6064) ;  /* 0x0000013000017945 */ /* 0x000fe20003800000 */
[----:B------:R-:W-:-:S04]  /*b190*/  IMAD.WIDE.U32 R48, R158, R24, RZ ;  /* 0x000000189e307225 */ /* 0x000fc800078e00ff */
[----:B------:R-:W-:-:S06]  /*b1a0*/  IMAD.IADD R58, R41, 0x1, R49 ;  /* 0x00000001293a7824 */ /* 0x000fcc00078e0231 */
[----:B------:R-:W-:Y:S05]  /*b1b0*/  @P3 BRA `(.L_x_6065) ;  /* 0x00000000003c3947 */ /* 0x000fea0003800000 */
[----:B------:R-:W2:Y:S01]  /*b1c0*/  @!P0 LDC.64 R50, c[0x0][0x2d8] ;  /* 0x0000b600ff328b82 */ /* 0x000ea20000000a00 */
[----:B------:R-:W3:Y:S01]  /*b1d0*/  @!P0 LDS.128 R40, [R5+0x1e400] ;  /* 0x01e4000005288984 */ /* 0x000ee20000000c00 */
[----:B------:R-:W-:Y:S01]  /*b1e0*/  @!P0 IADD3 R54, P3, R14, R48, RZ ;  /* 0x000000300e368210 */ /* 0x000fe20007f7e0ff */
[----:B------:R-:W-:Y:S02]  /*b1f0*/  ULDC.64 UR4, c[0x0][0x208] ;  /* 0x0000820000047ab9 */ /* 0x000fe40000000a00 */
[----:B0-----:R-:W0:Y:S02]  /*b200*/  @!P1 LDS.128 R44, [R5+0x23c00] ;  /* 0x023c0000052c9984 */ /* 0x001e240000000c00 */
[----:B------:R-:W-:Y:S01]  /*b210*/  @!P0 IMAD.X R55, R58, 0x1, R12, P3 ;  /* 0x000000013a378824 */ /* 0x000fe200018e060c */
[----:B------:R-:W4:Y:S01]  /*b220*/  @!P1 LDC.64 R52, c[0x0][0x2d8] ;  /* 0x0000b600ff349b82 */ /* 0x000f220000000a00 */
[----:B--2---:R-:W-:-:S04]  /*b230*/  @!P0 LEA R50, P3, R54, R50, 0x1 ;  /* 0x0000003236328211 */ /* 0x004fc800078608ff */
[----:B------:R-:W-:Y:S02]  /*b240*/  @!P0 LEA.HI.X R51, R54, R51, R55, 0x1, P3 ;  /* 0x0000003336338211 */ /* 0x000fe400018f0c37 */
[----:B------:R-:W-:-:S05]  /*b250*/  @!P1 IADD3 R54, P3, R11, R48, RZ ;  /* 0x000000300b369210 */ /* 0x000fca0007f7e0ff */
[----:B------:R-:W-:Y:S01]  /*b260*/  @!P1 IMAD.X R55, R58, 0x1, R7, P3 ;  /* 0x000000013a379824 */ /* 0x000fe200018e0607 */
[----:B----4-:R-:W-:-:S04]  /*b270*/  @!P1 LEA R52, P3, R54, R52, 0x1 ;  /* 0x0000003436349211 */ /* 0x010fc800078608ff */
[----:B------:R-:W-:Y:S01]  /*b280*/  @!P1 LEA.HI.X R53, R54, R53, R55, 0x1, P3 ;  /* 0x0000003536359211 */ /* 0x000fe200018f0c37 */
[----:B---3--:R2:W-:Y:S04]  /*b290*/  @!P0 STG.E.128 desc[UR4][R50.64], R40 ;  /* 0x0000002832008986 */ /* 0x0085e8000c101d04 */
[----:B0-----:R2:W-:Y:S04]  /*b2a0*/  @!P1 STG.E.128 desc[UR4][R52.64], R44 ;  /* 0x0000002c34009986 */ /* 0x0015e8000c101d04 */
.L_x_6065:
[----:B------:R-:W-:Y:S05]  /*b2b0*/  BSYNC B1 ;  /* 0x0000000000017941 */ /* 0x000fea0003800000 */
.L_x_6064:
[----:B------:R-:W-:Y:S01]  /*b2c0*/  ISETP.GE.AND P3, PT, R223, R4, PT ;  /* 0x00000004df00720c */ /* 0x000fe20003f66270 */
[----:B------:R-:W-:-:S12]  /*b2d0*/  BSSY B1, `(.L_x_6066) ;  /* 0x0000013000017945 */ /* 0x000fd80003800000 */
[----:B------:R-:W-:Y:S05]  /*b2e0*/  @P3 BRA `(.L_x_6067) ;  /* 0x0000000000443947 */ /* 0x000fea0003800000 */
[----:B--2---:R-:W2:Y:S01]  /*b2f0*/  @!P0 LDC.64 R50, c[0x0][0x2d8] ;  /* 0x0000b600ff328b82 */ /* 0x004ea20000000a00 */
[----:B------:R-:W3:Y:S01]  /*b300*/  @!P0 LDS.128 R40, [R5+0x1f400] ;  /* 0x01f4000005288984 */ /* 0x000ee20000000c00 */
[----:B------:R-:W-:Y:S01]  /*b310*/  IADD3 R56, P3, R114, R48, RZ ;  /* 0x0000003072387210 */ /* 0x000fe20007f7e0ff */
[----:B------:R-:W-:Y:S02]  /*b320*/  ULDC.64 UR4, c[0x0][0x208] ;  /* 0x0000820000047ab9 */ /* 0x000fe40000000a00 */
[----:B0-----:R-:W0:Y:S02]  /*b330*/  @!P1 LDS.128 R44, [R5+0x24c00] ;  /* 0x024c0000052c9984 */ /* 0x001e240000000c00 */
[----:B------:R-:W-:Y:S01]  /*b340*/  IMAD.X R57, R58, 0x1, R115, P3 ;  /* 0x000000013a397824 */ /* 0x000fe200018e0673 */
[----:B------:R-:W4:Y:S01]  /*b350*/  @!P1 LDC.64 R52, c[0x0][0x2d8] ;  /* 0x0000b600ff349b82 */ /* 0x000f220000000a00 */
[----:B------:R-:W-:-:S05]  /*b360*/  @!P0 IADD3 R54, P3, R56, R14, RZ ;  /* 0x0000000e38368210 */ /* 0x000fca0007f7e0ff */
[----:B------:R-:W-:Y:S01]  /*b370*/  @!P0 IMAD.X R55, R57, 0x1, R12, P3 ;  /* 0x0000000139378824 */ /* 0x000fe200018e060c */
        /* <DEDUP_REMOVED lines=8> */
.L_x_6067:
[----:B------:R-:W-:Y:S05]  /*b400*/  BSYNC B1 ;  /* 0x0000000000017941 */ /* 0x000fea0003800000 */
.L_x_6066:
[----:B------:R-:W-:Y:S01]  /*b410*/  ISETP.GE.AND P3, PT, R222, R4, PT ;  /* 0x00000004de00720c */ /* 0x000fe20003f66270 */
[----:B------:R-:W-:-:S12]  /*b420*/  BSSY B1, `(.L_x_6068) ;  /* 0x0000013000017945 */ /* 0x000fd80003800000 */
[----:B------:R-:W-:Y:S05]  /*b430*/  @P3 BRA `(.L_x_6069) ;  /* 0x0000000000443947 */ /* 0x000fea0003800000 */
[----:B--23--:R-:W2:Y:S01]  /*b440*/  @!P0 LDC.64 R50, c[0x0][0x2d8] ;  /* 0x0000b600ff328b82 */ /* 0x00cea20000000a00 */
[----:B------:R-:W3:Y:S01]  /*b450*/  @!P0 LDS.128 R40, [R5+0x20400] ;  /* 0x0204000005288984 */ /* 0x000ee20000000c00 */
[----:B------:R-:W-:Y:S01]  /*b460*/  LEA R56, P3, R96, R48, 0x6 ;  /* 0x0000003060387211 */ /* 0x000fe200078630ff */
        /* <DEDUP_REMOVED lines=14> */
.L_x_6069:
[----:B------:R-:W-:Y:S05]  /*b550*/  BSYNC B1 ;  /* 0x0000000000017941 */ /* 0x000fea0003800000 */
.L_x_6068:
[----:B------:R-:W-:Y:S01]  /*b560*/  ISETP.GE.AND P3, PT, R224, R4, PT ;  /* 0x00000004e000720c */ /* 0x000fe20003f66270 */
[----:B------:R-:W-:-:S12]  /*b570*/  BSSY B1, `(.L_x_6070) ;  /* 0x0000017000017945 */ /* 0x000fd80003800000 */
[----:B------:R-:W-:Y:S05]  /*b580*/  @P3 BRA `(.L_x_6071) ;  /* 0x0000000000543947 */ /* 0x000fea0003800000 */
[----:B------:R-:W5:Y:S01]  /*b590*/  LDC.64 R54, c[0x0][0x2f0] ;  /* 0x0000bc00ff367b82 */ /* 0x000f620000000a00 */
[----:B--234-:R-:W2:Y:S01]  /*b5a0*/  @!P0 LDS.128 R40, [R5+0x21400] ;  /* 0x0214000005288984 */ /* 0x01cea20000000c00 */
[----:B------:R-:W-:Y:S01]  /*b5b0*/  IMAD.MOV.U32 R56, RZ, RZ, R48 ;  /* 0x000000ffff387224 */ /* 0x000fe200078e0030 */
[----:B------:R-:W-:Y:S01]  /*b5c0*/  ULDC.64 UR4, c[0x0][0x208] ;  /* 0x0000820000047ab9 */ /* 0x000fe20000000a00 */
[----:B------:R-:W-:Y:S01]  /*b5d0*/  IMAD.MOV.U32 R57, RZ, RZ, R58 ;  /* 0x000000ffff397224 */ /* 0x000fe200078e003a */
[----:B0-----:R-:W0:Y:S03]  /*b5e0*/  @!P1 LDS.128 R44, [R5+0x26c00] ;  /* 0x026c0000052c9984 */ /* 0x001e260000000c00 */
[----:B------:R-:W3:Y:S08]  /*b5f0*/  @!P0 LDC.64 R50, c[0x0][0x2d8] ;  /* 0x0000b600ff328b82 */ /* 0x000ef00000000a00 */
[----:B------:R-:W4:Y:S01]  /*b600*/  @!P1 LDC.64 R52, c[0x0][0x2d8] ;  /* 0x0000b600ff349b82 */ /* 0x000f220000000a00 */
[----:B-----5:R-:W-:-:S04]  /*b610*/  IMAD.WIDE.U32 R56, R54, 0x60, R56 ;  /* 0x0000006036387825 */ /* 0x020fc800078e0038 */
[----:B------:R-:W-:Y:S01]  /*b620*/  IMAD R55, R55, 0x60, RZ ;  /* 0x0000006037377824 */ /* 0x000fe200078e02ff */
[----:B------:R-:W-:-:S03]  /*b630*/  @!P0 IADD3 R54, P3, R14, R56, RZ ;  /* 0x000000380e368210 */ /* 0x000fc60007f7e0ff */
[----:B------:R-:W-:-:S04]  /*b640*/  IMAD.IADD R57, R57, 0x1, R55 ;  /* 0x0000000139397824 */ /* 0x000fc800078e0237 */
[----:B------:R-:W-:Y:S01]  /*b650*/  @!P0 IMAD.X R55, R57, 0x1, R12, P3 ;  /* 0x0000000139378824 */ /* 0x000fe200018e060c */
[----:B---3--:R-:W-:-:S04]  /*b660*/  @!P0 LEA R50, P3, R54, R50, 0x1 ;  /* 0x0000003236328211 */ /* 0x008fc800078608ff */
[----:B------:R-:W-:Y:S02]  /*b670*/  @!P0 LEA.HI.X R51, R54, R51, R55, 0x1, P3 ;  /* 0x0000003336338211 */ /* 0x000fe400018f0c37 */
[----:B------:R-:W-:-:S03]  /*b680*/  @!P1 IADD3 R56, P3, R11, R56, RZ ;  /* 0x000000380b389210 */ /* 0x000fc60007f7e0ff */
[----:B--2---:R2:W-:Y:S02]  /*b690*/  @!P0 STG.E.128 desc[UR4][R50.64], R40 ;  /* 0x0000002832008986 */ /* 0x0045e4000c101d04 */
[----:B------:R-:W-:Y:S01]  /*b6a0*/  @!P1 IMAD.X R54, R57, 0x1, R7, P3 ;  /* 0x0000000139369824 */ /* 0x000fe200018e0607 */
[----:B----4-:R-:W-:-:S04]  /*b6b0*/  @!P1 LEA R52, P3, R56, R52, 0x1 ;  /* 0x0000003438349211 */ /* 0x010fc800078608ff */
[----:B------:R-:W-:-:S05]  /*b6c0*/  @!P1 LEA.HI.X R53, R56, R53, R54, 0x1, P3 ;  /* 0x0000003538359211 */ /* 0x000fca00018f0c36 */
[----:B0-----:R2:W-:Y:S04]  /*b6d0*/  @!P1 STG.E.128 desc[UR4][R52.64], R44 ;  /* 0x0000002c34009986 */ /* 0x0015e8000c101d04 */
.L_x_6071:
[----:B------:R-:W-:Y:S05]  /*b6e0*/  BSYNC B1 ;  /* 0x0000000000017941 */ /* 0x000fea0003800000 */
.L_x_6070:
[----:B------:R-:W-:Y:S01]  /*b6f0*/  ISETP.GE.AND P3, PT, R225, R4, PT ;  /* 0x00000004e100720c */ /* 0x000fe20003f66270 */
[----:B------:R-:W-:-:S12]  /*b700*/  BSSY B1, `(.L_x_6072) ;  /* 0x0000013000017945 */ /* 0x000fd80003800000 */
[----:B------:R-:W-:Y:S05]  /*b710*/  @P3 BRA `(.L_x_6073) ;  /* 0x0000000000443947 */ /* 0x000fea0003800000 */
[----:B--234-:R-:W2:Y:S01]  /*b720*/  @!P0 LDC.64 R50, c[0x0][0x2d8] ;  /* 0x0000b600ff328b82 */ /* 0x01cea20000000a00 */
        /* <DEDUP_REMOVED lines=16> */
.L_x_6073:
[----:B------:R-:W-:Y:S05]  /*b830*/  BSYNC B1 ;  /* 0x0000000000017941 */ /* 0x000fea0003800000 */
.L_x_6072:
[----:B------:R-:W-:-:S13]  /*b840*/  ISETP.GE.AND P3, PT, R226, R4, PT ;  /* 0x00000004e200720c */ /* 0x000fda0003f66270 */
[----:B------:R-:W-:Y:S05]  /*b850*/  @P3 BRA `(.L_x_6025) ;  /* 0x0000000000503947 */ /* 0x000fea0003800000 */
[----:B------:R-:W5:Y:S01]  /*b860*/  LDC.64 R54, c[0x0][0x2f0] ;  /* 0x0000bc00ff367b82 */ /* 0x000f620000000a00 */
[----:B--234-:R-:W2:Y:S01]  /*b870*/  @!P0 LDS.128 R40, [R5+0x23400] ;  /* 0x0234000005288984 */ /* 0x01cea20000000c00 */
[----:B------:R-:W-:Y:S01]  /*b880*/  IMAD.MOV.U32 R49, RZ, RZ, R58 ;  /* 0x000000ffff317224 */ /* 0x000fe200078e003a */
[----:B------:R-:W-:Y:S02]  /*b890*/  ULDC.64 UR4, c[0x0][0x208] ;  /* 0x0000820000047ab9 */ /* 0x000fe40000000a00 */
[----:B0-----:R-:W0:Y:S03]  /*b8a0*/  @!P1 LDS.128 R44, [R5+0x28c00] ;  /* 0x028c0000052c9984 */ /* 0x001e260000000c00 */
[----:B------:R-:W3:Y:S08]  /*b8b0*/  @!P0 LDC.64 R50, c[0x0][0x2d8] ;  /* 0x0000b600ff328b82 */ /* 0x000ef00000000a00 */
[----:B------:R-:W4:Y:S01]  /*b8c0*/  @!P1 LDC.64 R52, c[0x0][0x2d8] ;  /* 0x0000b600ff349b82 */ /* 0x000f220000000a00 */
[----:B-----5:R-:W-:-:S04]  /*b8d0*/  IMAD.WIDE.U32 R48, R54, 0xa0, R48 ;  /* 0x000000a036307825 */ /* 0x020fc800078e0030 */
[----:B------:R-:W-:-:S04]  /*b8e0*/  IMAD R55, R55, 0xa0, RZ ;  /* 0x000000a037377824 */ /* 0x000fc800078e02ff */
[----:B------:R-:W-:Y:S01]  /*b8f0*/  IMAD.IADD R55, R49, 0x1, R55 ;  /* 0x0000000131377824 */ /* 0x000fe200078e0237 */
[----:B------:R-:W-:-:S05]  /*b900*/  @!P0 IADD3 R49, P3, R14, R48, RZ ;  /* 0x000000300e318210 */ /* 0x000fca0007f7e0ff */
        /* <DEDUP_REMOVED lines=9> */
.L_x_6025:
[----:B------:R-:W-:Y:S05]  /*b9a0*/  BSYNC B0 ;  /* 0x0000000000007941 */ /* 0x000fea0003800000 */
.L_x_5967:
        /* <DEDUP_REMOVED lines=17> */
.L_x_6075:
[----:B------:R-:W-:Y:S05]  /*bac0*/  BSYNC B0 ;  /* 0x0000000000007941 */ /* 0x000fea0003800000 */
.L_x_6074:
[----:B------:R-:W2:Y:S01]  /*bad0*/  SYNCS.PHASECHK.TRANS64.TRYWAIT P2, [R3+URZ+0x348b0], R0 ;  /* 0x0348b000030075a7 */ /* 0x000ea2000804017f */
[----:B------:R-:W-:Y:S01]  /*bae0*/  ULDC UR61, c[0x0][0x2e4] ;  /* 0x0000b900003d7ab9 */ /* 0x000fe20000000800 */
[----:B------:R-:W-:Y:S01]  /*baf0*/  ULDC.64 UR38, c[0x0][0x318] ;  /* 0x0000c60000267ab9 */ /* 0x000fe20000000a00 */
[----:B------:R-:W-:Y:S01]  /*bb00*/  ULDC.64 UR36, c[0x0][0x308] ;  /* 0x0000c20000247ab9 */ /* 0x000fe20000000a00 */
[----:B------:R-:W-:Y:S04]  /*bb10*/  BSSY B0, `(.L_x_6076) ;  /* 0x0000002000007945 */ /* 0x000fe80003800000 */
[----:B--2---:R-:W-:Y:S05]  /*bb20*/  @!P2 BRA `(.L_x_6077) ;  /* 0x0000019c00e4a947 */ /* 0x004fea0003800000 */
.L_x_6285:
[----:B------:R-:W-:Y:S05]  /*bb30*/  BSYNC B0 ;  /* 0x0000000000007941 */ /* 0x000fea0003800000 */
.L_x_6076:
[----:B------:R-:W-:Y:S01]  /*bb40*/  ISETP.GE.AND P2, PT, R22, R4, PT ;  /* 0x000000041600720c */ /* 0x000fe20003f46270 */
[----:B------:R-:W-:Y:S01]  /*bb50*/  BSSY B0, `(.L_x_6078) ;  /* 0x0000012000007945 */ /* 0x000fe20003800000 */
[----:B------:R-:W-:-:S11]  /*bb60*/  IMAD.WIDE R44, R24, 0xb0, R122 ;  /* 0x000000b0182c7825 */ /* 0x000fd600078e027a */
[----:B------:R-:W-:Y:S05]  /*bb70*/  @P2 BRA `(.L_x_6079) ;  /* 0x00000000003c2947 */ /* 0x000fea0003800000 */
[----:B------:R-:W-:Y:S01]  /*bb80*/  IMAD R43, R45, UR38, RZ ;  /* 0x000000262d2b7c24 */ /* 0x000fe2000f8e02ff */
[----:B------:R-:W-:Y:S01]  /*bb90*/  ULDC.64 UR4, c[0x0][0x208] ;  /* 0x0000820000047ab9 */ /* 0x000fe20000000a00 */
[----:B-1----:R-:W-:Y:S02]  /*bba0*/  IMAD.MOV.U32 R40, RZ, RZ, R100 ;  /* 0x000000ffff287224 */ /* 0x002fe400078e0064 */
[----:B------:R-:W-:Y:S02]  /*bbb0*/  IMAD.MOV.U32 R41, RZ, RZ, R6 ;  /* 0x000000ffff297224 */ /* 0x000fe400078e0006 */
[C---:B------:R-:W-:Y:S02]  /*bbc0*/  IMAD R43, R44.reuse, UR39, R43 ;  /* 0x000000272c2b7c24 */ /* 0x040fe4000f8e022b */
[----:B------:R-:W-:-:S04]  /*bbd0*/  IMAD.WIDE.U32 R40, R44, UR38, R40 ;  /* 0x000000262c287c25 */ /* 0x000fc8000f8e0028 */
[----:B------:R-:W-:Y:S01]  /*bbe0*/  IMAD.IADD R41, R41, 0x1, R43 ;  /* 0x0000000129297824 */ /* 0x000fe200078e022b */
[----:B0-----:R-:W-:-:S04]  /*bbf0*/  LEA R46, P2, R40, UR36, 0x1 ;  /* 0x00000024282e7c11 */ /* 0x001fc8000f8408ff */
[----:B------:R-:W-:Y:S02]  /*bc00*/  LEA.HI.X R47, R40, UR37, R41, 0x1, P2 ;  /* 0x00000025282f7c11 */ /* 0x000fe400090f0c29 */
[----:B------:R-:W-:-:S13]  /*bc10*/  ISETP.GE.AND P2, PT, R16, UR61, PT ;  /* 0x0000003d10007c0c */ /* 0x000fda000bf46270 */
[----:B------:R-:W0:Y:S04]  /*bc20*/  @!P2 LDS.128 R40, [R5+0x400] ;  /* 0x000400000528a984 */ /* 0x000e280000000c00 */
[----:B0-----:R-:W-:Y:S01]  /*bc30*/  @!P2 STG.E.128 desc[UR4][R46.64], R40 ;  /* 0x000000282e00a986 */ /* 0x001fe2000c101d04 */
[----:B------:R-:W-:-:S13]  /*bc40*/  ISETP.GE.AND P2, PT, R227, UR61, PT ;  /* 0x0000003de3007c0c */ /* 0x000fda000bf46270 */
[----:B------:R-:W0:Y:S04]  /*bc50*/  @!P2 LDS.128 R40, [R5+0x5c00] ;  /* 0x005c00000528a984 */ /* 0x000e280000000c00 */
[----:B0-----:R3:W-:Y:S02]  /*bc60*/  @!P2 STG.E.128 desc[UR4][R46.64+0x80], R40 ;  /* 0x000080282e00a986 */ /* 0x0017e4000c101d04 */
.L_x_6079:
[----:B------:R-:W-:Y:S05]  /*bc70*/  BSYNC B0 ;  /* 0x0000000000007941 */ /* 0x000fea0003800000 */
.L_x_6078:
[----:B------:R-:W-:Y:S01]  /*bc80*/  ISETP.GE.AND P2, PT, R223, R4, PT ;  /* 0x00000004df00720c */ /* 0x000fe20003f46270 */
[----:B------:R-:W-:-:S12]  /*bc90*/  BSSY B0, `(.L_x_6080) ;  /* 0x0000013000007945 */ /* 0x000fd80003800000 */
[----:B------:R-:W-:Y:S05]  /*bca0*/  @P2 BRA `(.L_x_6081) ;  /* 0x0000000000442947 */ /* 0x000fea0003800000 */
[----:B---3--:R-:W-:Y:S01]  /*bcb0*/  IADD3 R43, P2, R44, 0x20, RZ ;  /* 0x000000202c2b7810 */ /* 0x008fe20007f5e0ff */
[----:B-1----:R-:W-:Y:S01]  /*bcc0*/  IMAD.MOV.U32 R40, RZ, RZ, R100 ;  /* 0x000000ffff287224 */ /* 0x002fe200078e0064 */
[----:B------:R-:W-:Y:S01]  /*bcd0*/  ULDC.64 UR4, c[0x0][0x208] ;  /* 0x0000820000047ab9 */ /* 0x000fe20000000a00 */
[----:B------:R-:W-:Y:S02]  /*bce0*/  IMAD.MOV.U32 R41, RZ, RZ, R6 ;  /* 0x000000ffff297224 */ /* 0x000fe400078e0006 */
[----:B0-2---:R-:W-:Y:S02]  /*bcf0*/  IMAD.X R0, RZ, RZ, R45, P2 ;  /* 0x000000ffff007224 */ /* 0x005fe400010e062d */
[----:B------:R-:W-:-:S04]  /*bd00*/  IMAD.WIDE.U32 R40, R43, UR38, R40 ;  /* 0x000000262b287c25 */ /* 0x000fc8000f8e0028 */
[----:B------:R-:W-:Y:S01]  /*bd10*/  IMAD R0, R0, UR38, RZ ;  /* 0x0000002600007c24 */ /* 0x000fe2000f8e02ff */
[----:B------:R-:W-:-:S03]  /*bd20*/  LEA R46, P2, R40, UR36, 0x1 ;  /* 0x00000024282e7c11 */ /* 0x000fc6000f8408ff */
[----:B------:R-:W-:-:S04]  /*bd30*/  IMAD R43, R43, UR39, R0 ;  /* 0x000000272b2b7c24 */ /* 0x000fc8000f8e0200 */
[----:B------:R-:W-:-:S05]  /*bd40*/  IMAD.IADD R41, R41, 0x1, R43 ;  /* 0x0000000129297824 */ /* 0x000fca00078e022b */
[----:B------:R-:W-:Y:S02]  /*bd50*/  LEA.HI.X R47, R40, UR37, R41, 0x1, P2 ;  /* 0x00000025282f7c11 */ /* 0x000fe400090f0c29 */
[----:B------:R-:W-:-:S13]  /*bd60*/  ISETP.GE.AND P2, PT, R16, UR61, PT ;  /* 0x0000003d10007c0c */ /* 0x000fda000bf46270 */
[----:B------:R-:W0:Y:S04]  /*bd70*/  @!P2 LDS.128 R40, [R5+0x1400] ;  /* 0x001400000528a984 */ /* 0x000e280000000c00 */
[----:B0-----:R-:W-:Y:S01]  /*bd80*/  @!P2 STG.E.128 desc[UR4][R46.64], R40 ;  /* 0x000000282e00a986 */ /* 0x001fe2000c101d04 */
[----:B------:R-:W-:-:S13]  /*bd90*/  ISETP.GE.AND P2, PT, R227, UR61, PT ;  /* 0x0000003de3007c0c */ /* 0x000fda000bf46270 */
[----:B------:R-:W0:Y:S04]  /*bda0*/  @!P2 LDS.128 R40, [R5+0x6c00] ;  /* 0x006c00000528a984 */ /* 0x000e280000000c00 */
[----:B0-----:R4:W-:Y:S02]  /*bdb0*/  @!P2 STG.E.128 desc[UR4][R46.64+0x80], R40 ;  /* 0x000080282e00a986 */ /* 0x0019e4000c101d04 */
.L_x_6081:
[----:B------:R-:W-:Y:S05]  /*bdc0*/  BSYNC B0 ;  /* 0x0000000000007941 */ /* 0x000fea0003800000 */
.L_x_6080:
[----:B------:R-:W-:Y:S01]  /*bdd0*/  ISETP.GE.AND P2, PT, R222, R4, PT ;  /* 0x00000004de00720c */ /* 0x000fe20003f46270 */
[----:B------:R-:W-:-:S12]  /*bde0*/  BSSY B0, `(.L_x_6082) ;  /* 0x0000013000007945 */ /* 0x000fd80003800000 */
[----:B------:R-:W-:Y:S05]  /*bdf0*/  @P2 BRA `(.L_x_6083) ;  /* 0x0000000000442947 */ /* 0x000fea0003800000 */
[----:B---34-:R-:W-:Y:S01]  /*be00*/  IADD3 R43, P2, R44, 0x40, RZ ;  /* 0x000000402c2b7810 */ /* 0x018fe20007f5e0ff */
        /* <DEDUP_REMOVED lines=16> */
.L_x_6083:
[----:B------:R-:W-:Y:S05]  /*bf10*/  BSYNC B0 ;  /* 0x0000000000007941 */ /* 0x000fea0003800000 */
.L_x_6082:
[----:B------:R-:W-:Y:S01]  /*bf20*/  ISETP.GE.AND P2, PT, R224, R4, PT ;  /* 0x00000004e000720c */ /* 0x000fe20003f46270 */
[----:B------:R-:W-:-:S12]  /*bf30*/  BSSY B0, `(.L_x_6084) ;  /* 0x0000013000007945 */ /* 0x000fd80003800000 */
[----:B------:R-:W-:Y:S05]  /*bf40*/  @P2 BRA `(.L_x_6085) ;  /* 0x0000000000442947 */ /* 0x000fea0003800000 */
[----:B0--34-:R-:W-:Y:S01]  /*bf50*/  IADD3 R43, P2, R44, 0x60, RZ ;  /* 0x000000602c2b7810 */ /* 0x019fe20007f5e0ff */
[----:B-1----:R-:W-:Y:S01]  /*bf60*/  IMAD.MOV.U32 R40, RZ, RZ, R100 ;  /* 0x000000ffff287224 */ /* 0x002fe200078e0064 */
[----:B------:R-:W-:Y:S01]  /*bf70*/  ULDC.64 UR4, c[0x0][0x208] ;  /* 0x0000820000047ab9 */ /* 0x000fe20000000a00 */
[----:B------:R-:W-:Y:S02]  /*bf80*/  IMAD.MOV.U32 R41, RZ, RZ, R6 ;  /* 0x000000ffff297224 */ /* 0x000fe400078e0006 */
[----:B--2---:R-:W-:Y:S02]  /*bf90*/  IMAD.X R0, RZ, RZ, R45, P2 ;  /* 0x000000ffff007224 */ /* 0x004fe400010e062d */
        /* <DEDUP_REMOVED lines=12> */
.L_x_6085:
[----:B------:R-:W-:Y:S05]  /*c060*/  BSYNC B0 ;  /* 0x0000000000007941 */ /* 0x000fea0003800000 */
.L_x_6084:
        /* <DEDUP_REMOVED lines=20> */
.L_x_6087:
[----:B------:R-:W-:Y:S05]  /*c1b0*/  BSYNC B0 ;  /* 0x0000000000007941 */ /* 0x000fea0003800000 */
.L_x_6086:
[----:B------:R-:W-:Y:S01]  /*c1c0*/  ISETP.GE.AND P2, PT, R226, R4, PT ;  /* 0x00000004e200720c */ /* 0x000fe20003f46270 */
[----:B------:R-:W-:-:S12]  /*c1d0*/  BSSY B0, `(.L_x_6088) ;  /* 0x0000013000007945 */ /* 0x000fd80003800000 */
[----:B------:R-:W-:Y:S05]  /*c1e0*/  @P2 BRA `(.L_x_6089) ;  /* 0x0000000000442947 */ /* 0x000fea0003800000 */
[----:B0--34-:R-:W-:Y:S01]  /*c1f0*/  IADD3 R43, P2, R44, 0xa0, RZ ;  /* 0x000000a02c2b7810 */ /* 0x019fe20007f5e0ff */
[----:B-1----:R-:W-:Y:S01]  /*c200*/  IMAD.MOV.U32 R40, RZ, RZ, R100 ;  /* 0x000000ffff287224 */ /* 0x002fe200078e0064 */
[----:B------:R-:W-:Y:S01]  /*c210*/  ULDC.64 UR4, c[0x0][0x208] ;  /* 0x0000820000047ab9 */ /* 0x000fe20000000a00 */
[----:B------:R-:W-:Y:S02]  /*c220*/  IMAD.MOV.U32 R41, RZ, RZ, R6 ;  /* 0x000000ffff297224 */ /* 0x000fe400078e0006 */
[----:B------:R-:W-:Y:S02]  /*c230*/  IMAD.X R44, RZ, RZ, R45, P2 ;  /* 0x000000ffff2c7224 */ /* 0x000fe400010e062d */
[----:B------:R-:W-:-:S04]  /*c240*/  IMAD.WIDE.U32 R40, R43, UR38, R40 ;  /* 0x000000262b287c25 */ /* 0x000fc8000f8e0028 */
[----:B------:R-:W-:-:S04]  /*c250*/  IMAD R44, R44, UR38, RZ ;  /* 0x000000262c2c7c24 */ /* 0x000fc8000f8e02ff */
[----:B------:R-:W-:Y:S01]  /*c260*/  IMAD R43, R43, UR39, R44 ;  /* 0x000000272b2b7c24 */ /* 0x000fe2000f8e022c */
[----:B------:R-:W-:-:S03]  /*c270*/  LEA R44, P2, R40, UR36, 0x1 ;  /* 0x00000024282c7c11 */ /* 0x000fc6000f8408ff */
        /* <DEDUP_REMOVED lines=8> */
.L_x_6089:
[----:B------:R-:W-:Y:S05]  /*c300*/  BSYNC B0 ;  /* 0x0000000000007941 */ /* 0x000fea0003800000 */
.L_x_6088:
[----:B0-2---:R-:W2:Y:S01]  /*c310*/  LDL R0, [R1] ;  /* 0x0000000001007983 */ /* 0x005ea20000100800 */
[----:B------:R-:W-:Y:S02]  /*c320*/  VIADD R220, R220, 0x1 ;  /* 0x00000001dcdc7836 */ /* 0x000fe40000000000 */
[----:B------:R-:W-:Y:S01]  /*c330*/  @!P3 VIADD R3, R3, 0x348c0 ;  /* 0x000348c00303b836 */ /* 0x000fe20000000000 */
[----:B------:R-:W-:Y:S01]  /*c340*/  @!PT LDS RZ, [RZ] ;  /* 0x00000000fffff984 */ /* 0x000fe20000000800 */
[----:B------:R-:W-:Y:S01]  /*c350*/  @!PT LDS RZ, [RZ] ;  /* 0x00000000fffff984 */ /* 0x000fe20000000800 */
[----:B------:R-:W-:Y:S01]  /*c360*/  @!PT LDS RZ, [RZ] ;  /* 0x00000000fffff984 */ /* 0x000fe20000000800 */
[----:B------:R-:W-:Y:S01]  /*c370*/  @!PT LDS RZ, [RZ] ;  /* 0x00000000fffff984 */ /* 0x000fe20000000800 */
[----:B------:R0:W-:Y:S06]  /*c380*/  MEMBAR.ALL.CTA ;  /* 0x0000000000007992 */ /* 0x0001ec0000008000 */
[----:B0-----:R-:W0:Y:S02]  /*c390*/  FENCE.VIEW.ASYNC.S ;  /* 0x00000000000073c6 */ /* 0x001e240000000000 */
[----:B0-----:R0:W-:Y:S01]  /*c3a0*/  BAR.SYNC.DEFER_BLOCKING R161, 0x80 ;  /* 0x000200a10000751d */ /* 0x0011e20000010000 */
[----:B------:R-:W-:-:S02]  /*c3b0*/  ISETP.NE.AND P2, PT, R220, 0x2, PT ;  /* 0x00000002dc00780c */ /* 0x000fc40003f45270 */
[----:B------:R-:W-:Y:S02]  /*c3c0*/  @!P3 PRMT R3, RZ, 0x654, R3 ;  /* 0x00000654ff03b816 */ /* 0x000fe40000000003 */
[----:B------:R-:W-:Y:S02]  /*c3d0*/  SEL R220, R220, RZ, P2 ;  /* 0x000000ffdcdc7207 */ /* 0x000fe40001000000 */
[----:B------:R0:W-:Y:S01]  /*c3e0*/  @!P3 SYNCS.ARRIVE.TRANS64.RED.A1T0 RZ, [R3+URZ], RZ ;  /* 0x000000ff03ffb9a7 */ /* 0x0001e2000810043f */
[----:B--2---:R-:W-:Y:S02]  /*c3f0*/  LOP3.LUT P4, RZ, R0, 0x10, RZ, 0xc0, !PT ;  /* 0x0000001000ff7812 */ /* 0x004fe4000788c0ff */
[----:B------:R-:W-:-:S04]  /*c400*/  SEL R0, RZ, 0x1, P2 ;  /* 0x00000001ff007807 */ /* 0x000fc80001000000 */
[----:B------:R-:W-:-:S07]  /*c410*/  LOP3.LUT R229, R229, R0, RZ, 0x3c, !PT ;  /* 0x00000000e5e57212 */ /* 0x000fce00078e3cff */
[----:B0-----:R-:W-:Y:S05]  /*c420*/  @P4 BRA `(.L_x_6090) ;  /* 0xffffff6000ec4947 */ /* 0x001fea000383ffff */
[----:B------:R-:W0:Y:S01]  /*c430*/  S2R R4, SR_TID.X ;  /* 0x0000000000047919 */ /* 0x000e220000002100 */
[----:B------:R-:W-:Y:S02]  /*c440*/  PLOP3.LUT P0, PT, PT, PT, PT, 0x8, 0x0 ;  /* 0x000000000000781c */ /* 0x000fe40003f0e170 */
[----:B0-----:R-:W-:-:S04]  /*c450*/  SHF.R.U32.HI R4, RZ, 0x7, R4 ;  /* 0x00000007ff047819 */ /* 0x001fc80000011604 */
[----:B------:R-:W-:-:S13]  /*c460*/  ISETP.NE.AND P4, PT, R4, 0x1, PT ;  /* 0x000000010400780c */ /* 0x000fda0003f85270 */
[----:B------:R-:W-:Y:S06]  /*c470*/  @!P4 BAR.ARV 0x9, 0x100 ;  /* 0x024400000000cb1d */ /* 0x000fec0000002000 */
.L_x_5962:
[----:B------:R-:W-:Y:S01]  /*c480*/  ISETP.GE.AND P2, PT, R160, 0x1, PT ;  /* 0x00000001a000780c */ /* 0x000fe20003f46270 */
[----:B------:R-:W-:Y:S01]  /*c490*/  IMAD.MOV.U32 R0, RZ, RZ, RZ ;  /* 0x000000ffff007224 */ /* 0x000fe200078e00ff */
[----:B------:R-:W-:Y:S01]  /*c4a0*/  PLOP3.LUT P1, PT, PT, PT, PT, 0x80, 0x0 ;  /* 0x000000000000781c */ /* 0x000fe20003f2f070 */
[----:B------:R-:W-:Y:S01]  /*c4b0*/  IMAD.MOV.U32 R3, RZ, RZ, RZ ;  /* 0x000000ffff037224 */ /* 0x000fe200078e00ff */
[----:B---34-:R-:W-:Y:S01]  /*c4c0*/  CS2R R42, SRZ ;  /* 0x00000000002a7805 */ /* 0x018fe2000001ff00 */
[----:B------:R-:W-:Y:S01]  /*c4d0*/  IMAD.MOV.U32 R87, RZ, RZ, RZ ;  /* 0x000000ffff577224 */ /* 0x000fe200078e00ff */
[----:B------:R-:W-:Y:S01]  /*c4e0*/  CS2R R36, SRZ ;  /* 0x0000000000247805 */ /* 0x000fe2000001ff00 */
[----:B------:R-:W-:Y:S01]  /*c4f0*/  IMAD.MOV.U32 R39, RZ, RZ, RZ ;  /* 0x000000ffff277224 */ /* 0x000fe200078e00ff */
[----:B------:R-:W-:Y:S02]  /*c500*/  CS2R R46, SRZ ;  /* 0x00000000002e7805 */ /* 0x000fe4000001ff00 */
[----:B------:R-:W-:-:S02]  /*c510*/  CS2R R44, SRZ ;  /* 0x00000000002c7805 */ /* 0x000fc4000001ff00 */
[----:B-1----:R-:W-:Y:S02]  /*c520*/  CS2R R40, SRZ ;  /* 0x0000000000287805 */ /* 0x002fe4000001ff00 */
        /* <DEDUP_REMOVED lines=24> */
[----:B------:R-:W-:-:S02]  /*c6b0*/  IMAD.MOV.U32 R102, RZ, RZ, RZ ;  /* 0x000000ffff667224 */ /* 0x000fc400078e00ff */
[----:B------:R-:W-:Y:S02]  /*c6c0*/  IMAD.MOV.U32 R7, RZ, RZ, RZ ;  /* 0x000000ffff077224 */ /* 0x000fe400078e00ff */
[----:B------:R-:W-:Y:S01]  /*c6d0*/  IMAD.MOV.U32 R106, RZ, RZ, RZ ;  /* 0x000000ffff6a7224 */ /* 0x000fe200078e00ff */
[----:B------:R-:W-:Y:S06]  /*c6e0*/  @P0 BRA `(.L_x_6091) ;  /* 0x00000000000c0947 */ /* 0x000fec0003800000 */
[----:B------:R-:W0:Y:S01]  /*c6f0*/  FENCE.VIEW.ASYNC.G ;  /* 0x00000000000073c6 */ /* 0x000e220000000100 */
[----:B------:R-:W-:Y:S05]  /*c700*/  WARPSYNC.ALL ;  /* 0x0000000000007948 */ /* 0x000fea0003800000 */
[----:B0-----:R-:W-:Y:S06]  /*c710*/  BAR.ARV 0xc, 0x120 ;  /* 0x0304800000007b1d */ /* 0x001fec0000002000 */
.L_x_6091:
[----:B------:R-:W-:Y:S02]  /*c720*/  IMAD.MOV.U32 R103, RZ, RZ, RZ ;  /* 0x000000ffff677224 */ /* 0x000fe400078e00ff */
[----:B------:R-:W-:Y:S01]  /*c730*/  IMAD.MOV.U32 R6, RZ, RZ, RZ ;  /* 0x000000ffff067224 */ /* 0x000fe200078e00ff */
[----:B------:R-:W-:Y:S06]  /*c740*/  @!P2 BRA `(.L_x_6092) ;  /* 0x0000011400f4a947 */ /* 0x000fec0003800000 */
[----:B------:R-:W-:-:S03]  /*c750*/  UMOV UR4, 0xffffffff ;  /* 0xffffffff00047882 */ /* 0x000fc60000000000 */
[----:B------:R-:W-:Y:S05]  /*c760*/  BRA.DIV UR4, `(.L_x_6093) ;  /* 0x0000019204e87947 */ /* 0x000fea000b800000 */
[----:B------:R-:W0:Y:S02]  /*c770*/  S2R R3, SR_TID.X ;  /* 0x0000000000037919 */ /* 0x000e240000002100 */
[----:B0-----:R-:W-:-:S05]  /*c780*/  VIADD R3, R3, 0xffffff80 ;  /* 0xffffff8003037836 */ /* 0x001fca0000000000 */
[----:B------:R-:W-:-:S04]  /*c790*/  SHF.R.S32.HI R0, RZ, 0x1f, R3 ;  /* 0x0000001fff007819 */ /* 0x000fc80000011403 */
[----:B------:R-:W-:-:S04]  /*c7a0*/  LEA.HI R0, R0, R3, RZ, 0x7 ;  /* 0x0000000300007211 */ /* 0x000fc800078f38ff */
[----:B------:R-:W-:-:S06]  /*c7b0*/  SHF.R.S32.HI R0, RZ, 0x7, R0 ;  /* 0x00000007ff007819 */ /* 0x000fcc0000011400 */
[----:B------:R-:W0:Y:S04]  /*c7c0*/  SHFL.IDX PT, R0, R0, RZ, 0x1f ;  /* 0x00001fff00007589 */ /* 0x000e2800000e0000 */
[----:B0-----:R0:W-:Y:S02]  /*c7d0*/  STL [R1+0x28], R0 ;  /* 0x0000280001007387 */ /* 0x0011e40000100800 */
.L_x_6288:
[----:B0-----:R-:W2:Y:S04]  /*c7e0*/  LDL R0, [R1+0x8c] ;  /* 0x00008c0001007983 */ /* 0x001ea80000100800 */
[----:B------:R-:W3:Y:S01]  /*c7f0*/  LDL R3, [R1+0x28] ;  /* 0x0000280001037983 */ /* 0x000ee20000100800 */
[----:B--2---:R-:W-:Y:S02]  /*c800*/  R2UR UR4, R0 ;  /* 0x00000000000472ca */ /* 0x004fe400000e0000 */
[----:B---3--:R-:W-:-:S04]  /*c810*/  LEA.HI R0, R3, R3, RZ, 0x1 ;  /* 0x0000000303007211 */ /* 0x008fc800078f08ff */
[----:B------:R-:W-:-:S07]  /*c820*/  LOP3.LUT R0, R0, 0x1e, RZ, 0xc0, !PT ;  /* 0x0000001e00007812 */ /* 0x000fce00078ec0ff */
[----:B------:R-:W-:Y:S01]  /*c830*/  ULOP3.LUT UP0, URZ, UR4, 0x9f, URZ, 0xc0, !UPT ;  /* 0x0000009f043f7892 */ /* 0x000fe2000f80c03f */
[----:B------:R-:W-:-:S05]  /*c840*/  IMAD.IADD R0, R3, 0x1, -R0 ;  /* 0x0000000103007824 */ /* 0x000fca00078e0a00 */
[----:B------:R-:W-:Y:S02]  /*c850*/  PLOP3.LUT P0, PT, PT, PT, UP0, 0x80, 0x0 ;  /* 0x000000000000781c */ /* 0x000fe40003f0f008 */
[----:B------:R-:W-:-:S04]  /*c860*/  LEA R0, R0, UR4, 0xd ;  /* 0x0000000400007c11 */ /* 0x000fc8000f8e68ff */
[----:B------:R-:W-:-:S04]  /*c870*/  SHF.R.U32.HI R0, RZ, 0x4, R0 ;  /* 0x00000004ff007819 */ /* 0x000fc80000011600 */
[----:B------:R-:W-:-:S03]  /*c880*/  LOP3.LUT R32, R0, 0x3fff, RZ, 0xc0, !PT ;  /* 0x00003fff00207812 */ /* 0x000fc600078ec0ff */
[----:B------:R-:W-:Y:S05]  /*c890*/  @!P0 BRA `(.L_x_6094) ;  /* 0x0000000000408947 */ /* 0x000fea0003800000 */
[----:B------:R-:W-:Y:S01]  /*c8a0*/  MOV R0, 0x0 ;  /* 0x0000000000007802 */ /* 0x000fe20000000f00 */
[----:B------:R-:W-:Y:S01]  /*c8b0*/  ULDC.64 UR4, c[0x4][0x1b8] ;  /* 0x01006e0000047ab9 */ /* 0x000fe20000000a00 */
[----:B------:R-:W-:Y:S01]  /*c8c0*/  ULDC.64 UR6, c[0x4][0x1c0] ;  /* 0x0100700000067ab9 */ /* 0x000fe20000000a00 */
[----:B------:R-:W-:Y:S01]  /*c8d0*/  IMAD.U32 R4, RZ, RZ, UR4 ;  /* 0x00000004ff047e24 */ /* 0x000fe2000f8e00ff */
[----:B-1----:R0:W1:Y:S01]  /*c8e0*/  LDC.64 R14, c[0x4][R0] ;  /* 0x01000000000e7b82 */ /* 0x0020620000000a00 */
        /* <DEDUP_REMOVED lines=11> */
.L_x_6094:
        /* <DEDUP_REMOVED lines=8> */
[----:B------:R0:W2:Y:S03]  /*ca20*/  SYNCS.PHASECHK.TRANS64.TRYWAIT P0, [R2+URZ+0x34800], R3 ;  /* 0x03480003020075a7 */ /* 0x0000a6000800017f */
[----:B--2---:R-:W-:Y:S05]  /*ca30*/  @!P0 NANOSLEEP.SYNCS 0x989680 ;  /* 0x009896800000895d */ /* 0x004fea0003900000 */
[----:B------:R-:W2:Y:S01]  /*ca40*/  @!P0 SYNCS.PHASECHK.TRANS64 P0, [R2+URZ+0x34800], R3 ;  /* 0x03480003020085a7 */ /* 0x000ea2000800007f */
[----:B------:R-:W-:Y:S04]  /*ca50*/  BSSY B0, `(.L_x_6096) ;  /* 0x0000006000007945 */ /* 0x000fe80003800000 */
[----:B--2---:R-:W-:Y:S05]  /*ca60*/  @P0 BRA `(.L_x_6097) ;  /* 0x0000000000100947 */ /* 0x004fea0003800000 */
.L_x_6098:
[----:B--2---:R2:W3:Y:S02]  /*ca70*/  SYNCS.PHASECHK.TRANS64.TRYWAIT P0, [R2+URZ+0x34800], R3 ;  /* 0x03480003020075a7 */ /* 0x0044e4000800017f */
[----:B---3--:R-:W-:Y:S05]  /*ca80*/  @!P0 NANOSLEEP.SYNCS 0x989680 ;  /* 0x009896800000895d */ /* 0x008fea0003900000 */
[----:B------:R-:W3:Y:S02]  /*ca90*/  @!P0 SYNCS.PHASECHK.TRANS64 P0, [R2+URZ+0x34800], R3 ;  /* 0x03480003020085a7 */ /* 0x000ee4000800007f */
[----:B---3--:R-:W-:Y:S05]  /*caa0*/  @!P0 BRA `(.L_x_6098) ;  /* 0xfffffffc00f08947 */ /* 0x008fea000383ffff */
.L_x_6097:
[----:B------:R-:W-:Y:S05]  /*cab0*/  BSYNC B0 ;  /* 0x0000000000007941 */ /* 0x000fea0003800000 */
.L_x_6096:
[----:B------:R-:W-:Y:S05]  /*cac0*/  BRA `(.L_x_6099) ;  /* 0x0000003800887947 */ /* 0x000fea0003800000 */
.L_x_6095:
[----:B------:R-:W2:Y:S01]  /*cad0*/  LDL R33, [R1+0x8c] ;  /* 0x00008c0001217983 */ /* 0x000ea20000100800 */
[----:B-----5:R-:W-:Y:S01]  /*cae0*/  SHF.R.S32.HI R0, RZ, 0x1f, R155 ;  /* 0x0000001fff007819 */ /* 0x020fe2000001149b */
[----:B------:R-:W-:Y:S01]  /*caf0*/  ULDC.64 UR4, c[0x0][0x3d8] ;  /* 0x0000f60000047ab9 */ /* 0x000fe20000000a00 */
[----:B------:R-:W-:Y:S01]  /*cb00*/  ULDC.64 UR6, c[0x0][0x3e8] ;  /* 0x0000fa0000067ab9 */ /* 0x000fe20000000a00 */
[----:B------:R-:W-:Y:S01]  /*cb10*/  IMAD.WIDE.U32 R4, R155, UR4, RZ ;  /* 0x000000049b047c25 */ /* 0x000fe2000f8e00ff */
[----:B------:R-:W-:-:S03]  /*cb20*/  SHF.R.S32.HI R10, RZ, 0x1f, R18 ;  /* 0x0000001fff0a7819 */ /* 0x000fc60000011412 */
[C---:B------:R-:W-:Y:S02]  /*cb30*/  IMAD R6, R0.reuse, UR4, RZ ;  /* 0x0000000400067c24 */ /* 0x040fe4000f8e02ff */
[----:B------:R-:W-:Y:S02]  /*cb40*/  IMAD R0, R0, UR6, RZ ;  /* 0x0000000600007c24 */ /* 0x000fe4000f8e02ff */
[C---:B------:R-:W-:Y:S01]  /*cb50*/  IMAD R9, R155.reuse, UR5, R6 ;  /* 0x000000059b097c24 */ /* 0x040fe2000f8e0206 */
[----:B------:R-:W-:Y:S01]  /*cb60*/  ULDC.64 UR4, c[0x0][0x3c8] ;  /* 0x0000f20000047ab9 */ /* 0x000fe20000000a00 */
[----:B------:R-:W-:Y:S01]  /*cb70*/  IMAD R27, R155, UR7, R0 ;  /* 0x000000079b1b7c24 */ /* 0x000fe2000f8e0200 */
[-C--:B------:R-:W-:Y:S01]  /*cb80*/  IADD3 R0, P0, R18, R4.reuse, RZ ;  /* 0x0000000412007210 */ /* 0x080fe20007f1e0ff */
[----:B------:R-:W-:Y:S01]  /*cb90*/  IMAD.IADD R9, R9, 0x1, R5 ;  /* 0x0000000109097824 */ /* 0x000fe200078e0205 */
[----:B------:R-:W-:Y:S01]  /*cba0*/  LEA R24, P1, R4, UR4, 0x1 ;  /* 0x0000000404187c11 */ /* 0x000fe2000f8208ff */
[----:B------:R-:W-:Y:S01]  /*cbb0*/  IMAD.WIDE.U32 R6, R155, UR6, RZ ;  /* 0x000000069b067c25 */ /* 0x000fe2000f8e00ff */
[----:B------:R-:W-:Y:S01]  /*cbc0*/  LEA R28, P2, R0, UR4, 0x1 ;  /* 0x00000004001c7c11 */ /* 0x000fe2000f8408ff */
[----:B------:R-:W-:Y:S01]  /*cbd0*/  ULDC.64 UR6, c[0x0][0x3e0] ;  /* 0x0000f80000067ab9 */ /* 0x000fe20000000a00 */
[--C-:B------:R-:W-:Y:S01]  /*cbe0*/  LEA.HI.X R25, R4, UR5, R9.reuse, 0x1, P1 ;  /* 0x0000000504197c11 */ /* 0x100fe200088f0c09 */
[----:B------:R-:W-:Y:S01]  /*cbf0*/  IMAD.X R3, R10, 0x1, R9, P0 ;  /* 0x000000010a037824 */ /* 0x000fe200000e0609 */
[----:B------:R-:W-:Y:S01]  /*cc00*/  IADD3 R5, P0, R16, R4, RZ ;  /* 0x0000000410057210 */ /* 0x000fe20007f1e0ff */
[----:B------:R-:W-:Y:S01]  /*cc10*/  IMAD.IADD R27, R27, 0x1, R7 ;  /* 0x000000011b1b7824 */ /* 0x000fe200078e0207 */
[----:B------:R-:W-:-:S02]  /*cc20*/  IADD3 R8, P4, R18, R6, RZ ;  /* 0x0000000612087210 */ /* 0x000fc40007f9e0ff */
[----:B------:R-:W-:Y:S01]  /*cc30*/  LEA.HI.X R29, R0, UR5, R3, 0x1, P2 ;  /* 0x00000005001d7c11 */ /* 0x000fe200090f0c03 */
[C---:B------:R-:W-:Y:S01]  /*cc40*/  IMAD.X R4, R17.reuse, 0x1, R9, P0 ;  /* 0x0000000111047824 */ /* 0x040fe200000e0609 */
[----:B------:R-:W-:Y:S01]  /*cc50*/  IADD3 R0, P3, R16, R6, RZ ;  /* 0x0000000610007210 */ /* 0x000fe20007f7e0ff */
[--C-:B------:R-:W-:Y:S01]  /*cc60*/  IMAD.X R7, R10, 0x1, R27.reuse, P4 ;  /* 0x000000010a077824 */ /* 0x100fe200020e061b */
[----:B------:R-:W-:Y:S02]  /*cc70*/  LEA R26, P2, R6, UR6, 0x1 ;  /* 0x00000006061a7c11 */ /* 0x000fe4000f8408ff */
[----:B------:R-:W-:Y:S01]  /*cc80*/  LEA R30, P5, R8, UR6, 0x1 ;  /* 0x00000006081e7c11 */ /* 0x000fe2000f8a08ff */
[----:B------:R-:W-:Y:S01]  /*cc90*/  IMAD.X R3, R17, 0x1, R27, P3 ;  /* 0x0000000111037824 */ /* 0x000fe200018e061b */
[----:B------:R-:W-:Y:S02]  /*cca0*/  LEA R34, P4, R5, UR4, 0x1 ;  /* 0x0000000405227c11 */ /* 0x000fe4000f8808ff */
[----:B------:R-:W-:-:S02]  /*ccb0*/  LEA R36, P0, R0, UR6, 0x1 ;  /* 0x0000000600247c11 */ /* 0x000fc4000f8008ff */
[----:B------:R-:W-:Y:S02]  /*ccc0*/  LEA.HI.X R31, R8, UR7, R7, 0x1, P5 ;  /* 0x00000007081f7c11 */ /* 0x000fe4000a8f0c07 */
[----:B------:R-:W-:Y:S02]  /*ccd0*/  LEA.HI.X R27, R6, UR7, R27, 0x1, P2 ;  /* 0x00000007061b7c11 */ /* 0x000fe400090f0c1b */
[----:B------:R-:W-:Y:S02]  /*cce0*/  LEA.HI.X R35, R5, UR5, R4, 0x1, P4 ;  /* 0x0000000505237c11 */ /* 0x000fe4000a0f0c04 */
        /* <DEDUP_REMOVED lines=21> */
.L_x_6100:
[----:B------:R-:W2:Y:S01]  /*ce40*/  LDL R20, [R1+0x60] ;  /* 0x0000600001147983 */ /* 0x000ea20000100800 */
[----:B------:R-:W-:Y:S01]  /*ce50*/  ULDC.U8 UR4, c[0x0][0x3f0] ;  /* 0x0000fc0000047ab9 */ /* 0x000fe20000000000 */
[----:B------:R-:W-:Y:S01]  /*ce60*/  R2UR UR5, R33 ;  /* 0x00000000210572ca */ /* 0x000fe200000e0000 */
[----:B------:R-:W-:Y:S01]  /*ce70*/  BSSY B0, `(.L_x_6101) ;  /* 0x000035f000007945 */ /* 0x000fe20003800000 */
[----:B------:R-:W-:-:S11]  /*ce80*/  ISETP.NE.AND P0, PT, RZ, UR4, PT ;  /* 0x00000004ff007c0c */ /* 0x000fd6000bf05270 */
[----:B--2---:R-:W-:Y:S02]  /*ce90*/  LEA R0, R20, UR5, 0x1 ;  /* 0x0000000514007c11 */ /* 0x004fe4000f8e08ff */
[----:B------:R-:W-:Y:S05]  /*cea0*/  @!P0 BRA `(.L_x_6102) ;  /* 0x0000001800648947 */ /* 0x000fea0003800000 */
[----:B------:R-:W2:Y:S01]  /*ceb0*/  LDL R20, [R1+0x84] ;  /* 0x0000840001147983 */ /* 0x000ea20000100800 */
[----:B------:R-:W-:Y:S01]  /*cec0*/  IMAD R3, R157, -0x80, R156 ;  /* 0xffffff809d037824 */ /* 0x000fe200078e029c */
[----:B------:R-:W-:Y:S01]  /*ced0*/  BSSY B1, `(.L_x_6103) ;  /* 0x0000018000017945 */ /* 0x000fe20003800000 */
[----:B------:R-:W-:Y:S02]  /*cee0*/  CS2R R6, SRZ ;  /* 0x0000000000067805 */ /* 0x000fe4000001ff00 */
[----:B------:R-:W-:Y:S02]  /*cef0*/  CS2R R8, SRZ ;  /* 0x0000000000087805 */ /* 0x000fe4000001ff00 */
[----:B------:R-:W-:-:S04]  /*cf00*/  VIMNMX R3, R3, 0x80, PT ;  /* 0x0000008003037848 */ /* 0x000fc80003fe0100 */
[----:B------:R-:W-:Y:S02]  /*cf10*/  ISETP.GE.AND P1, PT, R22, R3, PT ;  /* 0x000000031600720c */ /* 0x000fe40003f26270 */
[----:B--2---:R-:W-:-:S04]  /*cf20*/  LEA.HI R4, R20, R20, RZ, 0x1 ;  /* 0x0000001414047211 */ /* 0x004fc800078f08ff */
[----:B------:R-:W-:-:S05]  /*cf30*/  LOP3.LUT R4, R4, 0xfffffffe, RZ, 0xc0, !PT ;  /* 0xfffffffe04047812 */ /* 0x000fca00078ec0ff */
[----:B------:R-:W-:Y:S01]  /*cf40*/  IMAD.IADD R33, R20, 0x1, -R4 ;  /* 0x0000000114217824 */ /* 0x000fe200078e0a04 */
[----:B------:R-:W-:Y:S02]  /*cf50*/  CS2R R4, SRZ ;  /* 0x0000000000047805 */ /* 0x000fe4000001ff00 */
[----:B------:R-:W-:Y:S02]  /*cf60*/  CS2R R20, SRZ ;  /* 0x0000000000147805 */ /* 0x000fe4000001ff00 */
[----:B------:R-:W-:Y:S01]  /*cf70*/  SHF.L.U32 R33, R33, 0x1f, RZ ;  /* 0x0000001f21217819 */ /* 0x000fe200000006ff */
        /* <DEDUP_REMOVED lines=9> */
[----:B------:R0:W5:Y:S04]  /*d010*/  @!P0 LDG.E.64 R8, desc[UR6][R28.64] ;  /* 0x000000061c088981 */ /* 0x000168000c1e1b00 */
[----:B------:R0:W5:Y:S04]  /*d020*/  @!P2 LDG.E.64 R20, desc[UR6][R28.64+0x40] ;  /* 0x000040061c14a981 */ /* 0x000168000c1e1b00 */
[----:B------:R0:W5:Y:S04]  /*d030*/  @!P0 LDG.E.64 R4, desc[UR6][R30.64] ;  /* 0x000000061e048981 */ /* 0x000168000c1e1b00 */
[----:B------:R0:W5:Y:S02]  /*d040*/  @!P2 LDG.E.64 R6, desc[UR6][R30.64+0x40] ;  /* 0x000040061e06a981 */ /* 0x000164000c1e1b00 */
.L_x_6104:
[----:B------:R-:W-:Y:S05]  /*d050*/  BSYNC B1 ;  /* 0x0000000000017941 */ /* 0x000fea0003800000 */
.L_x_6103:
[----:B------:R-:W-:-:S03]  /*d060*/  UMOV UR4, 0xffffffff ;  /* 0xffffffff00047882 */ /* 0x000fc60000000000 */
[----:B------:R-:W-:Y:S05]  /*d070*/  BRA.DIV UR4, `(.L_x_6105) ;  /* 0x0000018a04e47947 */ /* 0x000fea000b800000 */
.L_x_6291:
[----:B------:R-:W-:-:S03]  /*d080*/  UMOV UR4, 0xffffffff ;  /* 0xffffffff00047882 */ /* 0x000fc60000000000 */
[----:B------:R-:W-:Y:S05]  /*d090*/  BRA.DIV UR4, `(.L_x_6106) ;  /* 0x0000018e04047947 */ /* 0x000fea000b800000 */
.L_x_6294:
[----:B------:R-:W-:-:S03]  /*d0a0*/  UMOV UR4, 0xffffffff ;  /* 0xffffffff00047882 */ /* 0x000fc60000000000 */
[----:B------:R-:W-:Y:S05]  /*d0b0*/  BRA.DIV UR4, `(.L_x_6107) ;  /* 0x0000018e04247947 */ /* 0x000fea000b800000 */
.L_x_6297:
[----:B------:R-:W-:-:S03]  /*d0c0*/  UMOV UR4, 0xffffffff ;  /* 0xffffffff00047882 */ /* 0x000fc60000000000 */
[----:B------:R-:W-:Y:S05]  /*d0d0*/  BRA.DIV UR4, `(.L_x_6108) ;  /* 0x0000018e04447947 */ /* 0x000fea000b800000 */
.L_x_6300:
[----:B------:R-:W2:Y:S01]  /*d0e0*/  SYNCS.PHASECHK.TRANS64.TRYWAIT P0, [R2+URZ+0x34800], R33 ;  /* 0x03480021020075a7 */ /* 0x000ea2000800017f */
[----:B-----5:R-:W-:Y:S01]  /*d0f0*/  IMAD.MOV.U32 R12, RZ, RZ, R8 ;  /* 0x000000ffff0c7224 */ /* 0x020fe200078e0008 */
[--C-:B------:R-:W-:Y:S01]  /*d100*/  SHF.R.U64 R24, R8, 0x10, R9.reuse ;  /* 0x0000001008187819 */ /* 0x100fe20000001209 */
[--C-:B------:R-:W-:Y:S01]  /*d110*/  IMAD.MOV.U32 R13, RZ, RZ, R9.reuse ;  /* 0x000000ffff0d7224 */ /* 0x100fe200078e0009 */
[----:B------:R-:W-:Y:S01]  /*d120*/  SHF.R.U32.HI R25, RZ, 0x10, R9 ;  /* 0x00000010ff197819 */ /* 0x000fe20000011609 */
[----:B------:R-:W-:Y:S01]  /*d130*/  IMAD.MOV.U32 R8, RZ, RZ, R20 ;  /* 0x000000ffff087224 */ /* 0x000fe200078e0014 */
[----:B------:R-:W-:Y:S01]  /*d140*/  SHF.R.U64 R20, R20, 0x10, R21 ;  /* 0x0000001014147819 */ /* 0x000fe20000001215 */
[----:B-1----:R-:W-:Y:S01]  /*d150*/  IMAD.MOV.U32 R14, RZ, RZ, R4 ;  /* 0x000000ffff0e7224 */ /* 0x002fe200078e0004 */
[----:B------:R-:W-:Y:S01]  /*d160*/  SHF.R.U64 R4, R4, 0x10, R5 ;  /* 0x0000001004047819 */ /* 0x000fe20000001205 */
[----:B------:R-:W-:Y:S01]  /*d170*/  IMAD.MOV.U32 R10, RZ, RZ, R6 ;  /* 0x000000ffff0a7224 */ /* 0x000fe200078e0006 */
[----:B------:R-:W-:Y:S01]  /*d180*/  SHF.R.U64 R6, R6, 0x10, R7 ;  /* 0x0000001006067819 */ /* 0x000fe20000001207 */
[--C-:B------:R-:W-:Y:S01]  /*d190*/  IMAD.MOV.U32 R9, RZ, RZ, R21.reuse ;  /* 0x000000ffff097224 */ /* 0x100fe200078e0015 */
[----:B------:R-:W-:Y:S01]  /*d1a0*/  SHF.R.U32.HI R21, RZ, 0x10, R21 ;  /* 0x00000010ff157819 */ /* 0x000fe20000011615 */
[--C-:B------:R-:W-:Y:S01]  /*d1b0*/  IMAD.MOV.U32 R15, RZ, RZ, R5.reuse ;  /* 0x000000ffff0f7224 */ /* 0x100fe200078e0005 */
[----:B------:R-:W-:Y:S01]  /*d1c0*/  SHF.R.U32.HI R5, RZ, 0x10, R5 ;  /* 0x00000010ff057819 */ /* 0x000fe20000011605 */
[--C-:B------:R-:W-:Y:S01]  /*d1d0*/  IMAD.MOV.U32 R11, RZ, RZ, R7.reuse ;  /* 0x000000ffff0b7224 */ /* 0x100fe200078e0007 */
[----:B------:R-:W-:Y:S01]  /*d1e0*/  SHF.R.U32.HI R7, RZ, 0x10, R7 ;  /* 0x00000010ff077819 */ /* 0x000fe20000011607 */
[----:B------:R-:W-:Y:S01]  /*d1f0*/  BSSY B1, `(.L_x_6109) ;  /* 0x000000a000017945 */ /* 0x000fe20003800000 */
        /* <DEDUP_REMOVED lines=8> */
[----:B--2---:R-:W-:Y:S06]  /*d280*/  @!P0 BRA `(.L_x_6110) ;  /* 0x0000018c00008947 */ /* 0x004fec0003800000 */
.L_x_6301:
[----:B------:R-:W-:Y:S05]  /*d290*/  BSYNC B1 ;  /* 0x0000000000017941 */ /* 0x000fea0003800000 */
.L_x_6109:
[----:B------:R-:W-:Y:S04]  /*d2a0*/  BSSY B1, `(.L_x_6111) ;  /* 0x0000055000017945 */ /* 0x000fe80003800000 */
[----:B------:R-:W-:Y:S05]  /*d2b0*/  @P1 BRA `(.L_x_6112) ;  /* 0x00000004004c1947 */ /* 0x000fea0003800000 */
[----:B------:R-:W2:Y:S01]  /*d2c0*/  LDC R4, c[0x0][0x3d4] ;  /* 0x0000f500ff047b82 */ /* 0x000ea20000000800 */
[----:B------:R-:W-:Y:S01]  /*d2d0*/  BSSY B2, `(.L_x_6113) ;  /* 0x000002a000027945 */ /* 0x000fe20003800000 */
[-C--:B--2---:R-:W-:Y:S02]  /*d2e0*/  ISETP.GE.AND P0, PT, R18, R4.reuse, PT ;  /* 0x000000041200720c */ /* 0x084fe40003f06270 */
[----:B------:R-:W-:-:S11]  /*d2f0*/  ISETP.GE.AND P1, PT, R221, R4, PT ;  /* 0x00000004dd00720c */ /* 0x000fd60003f26270 */
[----:B------:R-:W-:Y:S05]  /*d300*/  @P0 BRA `(.L_x_6114) ;  /* 0x0000000000980947 */ /* 0x000fea0003800000 */
[----:B------:R-:W2:Y:S01]  /*d310*/  LDS.128 R4, [R0] ;  /* 0x0000000000047984 */ /* 0x000ea20000000c00 */
[C---:B0-----:R-:W-:Y:S01]  /*d320*/  IMAD.U32 R29, R14.reuse, 0x10000, RZ ;  /* 0x000100000e1d7824 */ /* 0x041fe200078e00ff */
[----:B------:R-:W-:Y:S01]  /*d330*/  LOP3.LUT R28, R14, 0xffff0000, RZ, 0xc0, !PT ;  /* 0xffff00000e1c7812 */ /* 0x000fe200078ec0ff */
[C---:B------:R-:W-:Y:S01]  /*d340*/  IMAD.U32 R27, R12.reuse, 0x10000, RZ ;  /* 0x000100000c1b7824 */ /* 0x040fe200078e00ff */
[----:B------:R-:W-:Y:S01]  /*d350*/  LOP3.LUT R26, R12, 0xffff0000, RZ, 0xc0, !PT ;  /* 0xffff00000c1a7812 */ /* 0x000fe200078ec0ff */
[C---:B--2---:R-:W-:Y:S01]  /*d360*/  IMAD.U32 R20, R4.reuse, 0x10000, RZ ;  /* 0x0001000004147824 */ /* 0x044fe200078e00ff */
        /* <DEDUP_REMOVED lines=22> */
[-C--:B-1----:R-:W-:Y:S01]  /*d4d0*/  FMUL.FTZ R33, R7, R4.reuse ;  /* 0x0000000407217220 */ /* 0x082fe20000410000 */
        /* <DEDUP_REMOVED lines=9> */
.L_x_6114:
[----:B------:R-:W-:Y:S05]  /*d570*/  BSYNC B2 ;  /* 0x0000000000027941 */ /* 0x000fea0003800000 */
.L_x_6113:
[----:B------:R-:W-:Y:S05]  /*d580*/  @P1 BRA `(.L_x_6112) ;  /* 0x0000000000981947 */ /* 0x000fea0003800000 */
[----:B--2---:R-:W2:Y:S01]  /*d590*/  LDS.128 R4, [R0+0x4000] ;  /* 0x0040000000047984 */ /* 0x004ea20000000c00 */
        /* <DEDUP_REMOVED lines=37> */
.L_x_6112:
[----:B------:R-:W-:Y:S05]  /*d7f0*/  BSYNC B1 ;  /* 0x0000000000017941 */ /* 0x000fea0003800000 */
.L_x_6111:
[----:B------:R-:W-:Y:S01]  /*d800*/  ISETP.GE.AND P0, PT, R223, R3, PT ;  /* 0x00000003df00720c */ /* 0x000fe20003f06270 */
[----:B------:R-:W-:-:S12]  /*d810*/  BSSY B1, `(.L_x_6115) ;  /* 0x0000055000017945 */ /* 0x000fd80003800000 */
[----:B------:R-:W-:Y:S05]  /*d820*/  @P0 BRA `(.L_x_6116) ;  /* 0x00000004004c0947 */ /* 0x000fea0003800000 */
[----:B--23--:R-:W2:Y:S01]  /*d830*/  LDC R4, c[0x0][0x3d4] ;  /* 0x0000f500ff047b82 */ /* 0x00cea20000000800 */
[----:B------:R-:W-:Y:S01]  /*d840*/  BSSY B2, `(.L_x_6117) ;  /* 0x000002a000027945 */ /* 0x000fe20003800000 */
[-C--:B--2---:R-:W-:Y:S02]  /*d850*/  ISETP.GE.AND P0, PT, R18, R4.reuse, PT ;  /* 0x000000041200720c */ /* 0x084fe40003f06270 */
[----:B------:R-:W-:-:S11]  /*d860*/  ISETP.GE.AND P1, PT, R221, R4, PT ;  /* 0x00000004dd00720c */ /* 0x000fd60003f26270 */
[----:B------:R-:W-:Y:S05]  /*d870*/  @P0 BRA `(.L_x_6118) ;  /* 0x0000000000980947 */ /* 0x000fea0003800000 */
[----:B------:R-:W2:Y:S01]  /*d880*/  LDS.128 R4, [R0+0x1000] ;  /* 0x0010000000047984 */ /* 0x000ea20000000c00 */
[----:B0-----:R-:W-:Y:S01]  /*d890*/  IMAD.U32 R28, R12, 0x10000, RZ ;  /* 0x000100000c1c7824 */ /* 0x001fe200078e00ff */
[C---:B-1----:R-:W-:Y:S01]  /*d8a0*/  LOP3.LUT R33, R14.reuse, 0xffff0000, RZ, 0xc0, !PT ;  /* 0xffff00000e217812 */ /* 0x042fe200078ec0ff */
[----:B------:R-:W-:Y:S01]  /*d8b0*/  IMAD.U32 R30, R14, 0x10000, RZ ;  /* 0x000100000e1e7824 */ /* 0x000fe200078e00ff */
        /* <DEDUP_REMOVED lines=34> */
.L_x_6118:
[----:B------:R-:W-:Y:S05]  /*dae0*/  BSYNC B2 ;  /* 0x0000000000027941 */ /* 0x000fea0003800000 */
.L_x_6117:
[----:B------:R-:W-:Y:S05]  /*daf0*/  @P1 BRA `(.L_x_6116) ;  /* 0x0000000000981947 */ /* 0x000fea0003800000 */
[----:B--2---:R-:W2:Y:S01]  /*db00*/  LDS.128 R4, [R0+0x5000] ;  /* 0x0050000000047984 */ /* 0x004ea20000000c00 */
        /* <DEDUP_REMOVED lines=37> */
.L_x_6116:
[----:B------:R-:W-:Y:S05]  /*dd60*/  BSYNC B1 ;  /* 0x0000000000017941 */ /* 0x000fea0003800000 */
.L_x_6115:
[----:B------:R-:W-:Y:S01]  /*dd70*/  ISETP.GE.AND P0, PT, R222, R3, PT ;  /* 0x00000003de00720c */ /* 0x000fe20003f06270 */
[----:B------:R-:W-:-:S12]  /*dd80*/  BSSY B1, `(.L_x_6119) ;  /* 0x0000055000017945 */ /* 0x000fd80003800000 */
[----:B------:R-:W-:Y:S05]  /*dd90*/  @P0 BRA `(.L_x_6120) ;  /* 0x00000004004c0947 */ /* 0x000fea0003800000 */
[----:B--234-:R-:W2:Y:S01]  /*dda0*/  LDC R4, c[0x0][0x3d4] ;  /* 0x0000f500ff047b82 */ /* 0x01cea20000000800 */
        /* <DEDUP_REMOVED lines=42> */
.L_x_6122:
[----:B------:R-:W-:Y:S05]  /*e050*/  BSYNC B2 ;  /* 0x0000000000027941 */ /* 0x000fea0003800000 */
.L_x_6121:
        /* <DEDUP_REMOVED lines=39> */
.L_x_6120:
[----:B------:R-:W-:Y:S05]  /*e2d0*/  BSYNC B1 ;  /* 0x0000000000017941 */ /* 0x000fea0003800000 */
.L_x_6119:
[----:B------:R-:W-:-:S13]  /*e2e0*/  ISETP.GE.AND P0, PT, R224, R3, PT ;  /* 0x00000003e000720c */ /* 0x000fda0003f06270 */
[----:B------:R-:W-:Y:S05]  /*e2f0*/  @P0 BRA `(.L_x_6123) ;  /* 0x0000002000580947 */ /* 0x000fea0003800000 */
[----:B------:R-:W5:Y:S01]  /*e300*/  LDC R3, c[0x0][0x3d4] ;  /* 0x0000f500ff037b82 */ /* 0x000f620000000800 */
[----:B------:R-:W-:Y:S01]  /*e310*/  BSSY B1, `(.L_x_6124) ;  /* 0x000002a000017945 */ /* 0x000fe20003800000 */
[-C--:B-----5:R-:W-:Y:S02]  /*e320*/  ISETP.GE.AND P0, PT, R18, R3.reuse, PT ;  /* 0x000000031200720c */ /* 0x0a0fe40003f06270 */
[----:B------:R-:W-:-:S11]  /*e330*/  ISETP.GE.AND P1, PT, R221, R3, PT ;  /* 0x00000003dd00720c */ /* 0x000fd60003f26270 */
[----:B------:R-:W-:Y:S05]  /*e340*/  @P0 BRA `(.L_x_6125) ;  /* 0x0000000000980947 */ /* 0x000fea0003800000 */
[----:B0-234-:R-:W0:Y:S01]  /*e350*/  LDS.128 R4, [R0+0x3000] ;  /* 0x0030000000047984 */ /* 0x01de220000000c00 */
        /* <DEDUP_REMOVED lines=18> */
[----:B------:R-:W-:Y:S01]  /*e480*/  LOP3.LUT R6, R6, 0xffff0000, RZ, 0xc0, !PT ;  /* 0xffff000006067812 */ /* 0x000fe200078ec0ff */
[-C--:B------:R-:W-:Y:S01]  /*e490*/  FFMA.FTZ R5, R28, R20.reuse, -R21 ;  /* 0x000000141c057223 */ /* 0x080fe20000010815 */
[----:B------:R-:W-:Y:S01]  /*e4a0*/  LOP3.LUT R26, R13, 0xffff0000, RZ, 0xc0, !PT ;  /* 0xffff00000d1a7812 */ /* 0x000fe200078ec0ff */
[----:B------:R-:W-:Y:S02]  /*e4b0*/  IMAD.U32 R28, R15, 0x10000, RZ ;  /* 0x000100000f1c7824 */ /* 0x000fe400078e00ff */
[----:B------:R-:W-:Y:S01]  /*e4c0*/  FFMA.FTZ R20, R30, R20, R25 ;  /* 0x000000141e147223 */ /* 0x000fe20000010019 */
[----:B------:R-:W-:Y:S02]  /*e4d0*/  IMAD.U32 R24, R13, 0x10000, RZ ;  /* 0x000100000d187824 */ /* 0x000fe400078e00ff */
[-C--:B------:R-:W-:Y:S01]  /*e4e0*/  FMUL.FTZ R21, R34, R7.reuse ;  /* 0x0000000722157220 */ /* 0x080fe20000410000 */
[-C--:B------:R-:W-:Y:S01]  /*e4f0*/  FMUL.FTZ R13, R28, R6.reuse ;  /* 0x000000061c0d7220 */ /* 0x080fe20000410000 */
        /* <DEDUP_REMOVED lines=9> */
[----:B------:R-:W-:-:S05]  /*e590*/  F2FP.BF16.F32.PACK_AB R7, R14, R7 ;  /* 0x000000070e07723e */ /* 0x000fca00000010ff */
[----:B------:R0:W-:Y:S02]  /*e5a0*/  STS.128 [R0+0x3000], R4 ;  /* 0x0030000400007388 */ /* 0x0001e40000000c00 */
.L_x_6125:
[----:B------:R-:W-:Y:S05]  /*e5b0*/  BSYNC B1 ;  /* 0x0000000000017941 */ /* 0x000fea0003800000 */
.L_x_6124:
        /* <DEDUP_REMOVED lines=40> */
.L_x_6102:
[----:B------:R-:W0:Y:S01]  /*e840*/  LDC R3, c[0x0][0x3d4] ;  /* 0x0000f500ff037b82 */ /* 0x000e220000000800 */
[----:B------:R-:W-:Y:S01]  /*e850*/  IMAD R156, R157, -0x80, R156 ;  /* 0xffffff809d9c7824 */ /* 0x000fe200078e029c */
[----:B------:R-:W-:Y:S02]  /*e860*/  CS2R R4, SRZ ;  /* 0x0000000000047805 */ /* 0x000fe4000001ff00 */
[----:B------:R-:W-:Y:S02]  /*e870*/  CS2R R6, SRZ ;  /* 0x0000000000067805 */ /* 0x000fe4000001ff00 */
[----:B------:R-:W-:Y:S02]  /*e880*/  CS2R R28, SRZ ;  /* 0x00000000001c7805 */ /* 0x000fe4000001ff00 */
[----:B------:R-:W-:Y:S02]  /*e890*/  CS2R R30, SRZ ;  /* 0x00000000001e7805 */ /* 0x000fe4000001ff00 */
[----:B------:R-:W-:Y:S01]  /*e8a0*/  VIMNMX R21, R156, 0x80, PT ;  /* 0x000000809c157848 */ /* 0x000fe20003fe0100 */
[----:B------:R-:W-:Y:S01]  /*e8b0*/  ULDC.64 UR4, c[0x0][0x208] ;  /* 0x0000820000047ab9 */ /* 0x000fe20000000a00 */
[----:B0-----:R-:W-:-:S04]  /*e8c0*/  ISETP.GE.AND P0, PT, R16, R3, PT ;  /* 0x000000031000720c */ /* 0x001fc80003f06270 */
[----:B------:R-:W-:-:S13]  /*e8d0*/  ISETP.GE.OR P1, PT, R22, R21, P0 ;  /* 0x000000151600720c */ /* 0x000fda0000726670 */
[----:B------:R0:W5:Y:S04]  /*e8e0*/  @!P1 LDG.E.128 R4, desc[UR4][R34.64] ;  /* 0x0000000422049981 */ /* 0x000168000c1e1d00 */
[----:B------:R0:W5:Y:S01]  /*e8f0*/  @!P1 LDG.E.128 R28, desc[UR4][R36.64] ;  /* 0x00000004241c9981 */ /* 0x000162000c1e1d00 */
[----:B------:R-:W-:-:S03]  /*e900*/  UMOV UR4, 0xffffffff ;  /* 0xffffffff00047882 */ /* 0x000fc60000000000 */
[----:B------:R-:W-:Y:S05]  /*e910*/  BRA.DIV UR4, `(.L_x_6126) ;  /* 0x0000017604707947 */ /* 0x000fea000b800000 */
.L_x_6304:
[----:B------:R-:W2:Y:S01]  /*e920*/  LDL R9, [R1+0x84] ;  /* 0x0000840001097983 */ /* 0x000ea20000100800 */
[----:B------:R-:W-:Y:S01]  /*e930*/  UMOV UR4, 0xffffffff ;  /* 0xffffffff00047882 */ /* 0x000fe20000000000 */
[----:B--2---:R-:W-:Y:S02]  /*e940*/  LEA.HI R8, R9, R9, RZ, 0x1 ;  /* 0x0000000909087211 */ /* 0x004fe400078f08ff */
[----:B------:R-:W-:Y:S05]  /*e950*/  BRA.DIV UR4, `(.L_x_6127) ;  /* 0x0000017604887947 */ /* 0x000fea000b800000 */
.L_x_6307:
[----:B------:R-:W-:Y:S01]  /*e960*/  UMOV UR4, 0xffffffff ;  /* 0xffffffff00047882 */ /* 0x000fe20000000000 */
[----:B------:R-:W-:Y:S02]  /*e970*/  LOP3.LUT R8, R8, 0xfffffffe, RZ, 0xc0, !PT ;  /* 0xfffffffe08087812 */ /* 0x000fe400078ec0ff */
[----:B------:R-:W-:Y:S05]  /*e980*/  BRA.DIV UR4, `(.L_x_6128) ;  /* 0x0000017604a47947 */ /* 0x000fea000b800000 */
.L_x_6310:
[----:B------:R-:W-:Y:S01]  /*e990*/  UMOV UR4, 0xffffffff ;  /* 0xffffffff00047882 */ /* 0x000fe20000000000 */
[----:B------:R-:W-:Y:S02]  /*e9a0*/  IMAD.IADD R8, R9, 0x1, -R8 ;  /* 0x0000000109087824 */ /* 0x000fe400078e0a08 */
[----:B------:R-:W-:Y:S05]  /*e9b0*/  BRA.DIV UR4, `(.L_x_6129) ;  /* 0x0000017604c07947 */ /* 0x000fea000b800000 */
.L_x_6313:
[----:B------:R-:W-:Y:S01]  /*e9c0*/  SHF.L.U32 R9, R8, 0x1f, RZ ;  /* 0x0000001f08097819 */ /* 0x000fe200000006ff */
[----:B------:R-:W2:Y:S01]  /*e9d0*/  S2R R10, SR_TID.X ;  /* 0x00000000000a7919 */ /* 0x000ea20000002100 */
[----:B-----5:R-:W-:Y:S01]  /*e9e0*/  IMAD.MOV.U32 R12, RZ, RZ, R4 ;  /* 0x000000ffff0c7224 */ /* 0x020fe200078e0004 */
[----:B------:R-:W-:Y:S01]  /*e9f0*/  SHF.R.U64 R4, R4, 0x10, R5 ;  /* 0x0000001004047819 */ /* 0x000fe20000001205 */
[----:B------:R-:W3:Y:S01]  /*ea00*/  SYNCS.PHASECHK.TRANS64.TRYWAIT P4, [R2+URZ+0x34800], R9 ;  /* 0x03480009020075a7 */ /* 0x000ee2000808017f */
[----:B-1----:R-:W-:Y:S01]  /*ea10*/  IMAD.MOV.U32 R14, RZ, RZ, R6 ;  /* 0x000000ffff0e7224 */ /* 0x002fe200078e0006 */
[----:B------:R-:W-:Y:S01]  /*ea20*/  SHF.R.U64 R6, R6, 0x10, R7 ;  /* 0x0000001006067819 */ /* 0x000fe20000001207 */
[--C-:B------:R-:W-:Y:S01]  /*ea30*/  IMAD.MOV.U32 R13, RZ, RZ, R5.reuse ;  /* 0x000000ffff0d7224 */ /* 0x100fe200078e0005 */
[----:B------:R-:W-:Y:S01]  /*ea40*/  SHF.R.U32.HI R5, RZ, 0x10, R5 ;  /* 0x00000010ff057819 */ /* 0x000fe20000011605 */
[--C-:B------:R-:W-:Y:S01]  /*ea50*/  IMAD.MOV.U32 R15, RZ, RZ, R7.reuse ;  /* 0x000000ffff0f7224 */ /* 0x100fe200078e0007 */
[----:B------:R-:W-:Y:S01]  /*ea60*/  SHF.R.U32.HI R7, RZ, 0x10, R7 ;  /* 0x00000010ff077819 */ /* 0x000fe20000011607 */
[----:B------:R-:W-:Y:S01]  /*ea70*/  IMAD.MOV.U32 R20, RZ, RZ, R28 ;  /* 0x000000ffff147224 */ /* 0x000fe200078e001c */
[----:B------:R-:W-:Y:S01]  /*ea80*/  PRMT R12, R12, 0x5410, R4 ;  /* 0x000054100c0c7816 */ /* 0x000fe20000000004 */
[----:B------:R-:W-:Y:S01]  /*ea90*/  IMAD.MOV.U32 R24, RZ, RZ, R30 ;  /* 0x000000ffff187224 */ /* 0x000fe200078e001e */
[-C--:B------:R-:W-:Y:S01]  /*eaa0*/  ISETP.GE.OR P1, PT, R22, R21.reuse, P0 ;  /* 0x000000151600720c */ /* 0x080fe20000726670 */
[----:B------:R-:W-:Y:S01]  /*eab0*/  IMAD.MOV.U32 R25, RZ, RZ, R31 ;  /* 0x000000ffff197224 */ /* 0x000fe200078e001f */
[-C--:B------:R-:W-:Y:S01]  /*eac0*/  ISETP.GE.OR P2, PT, R223, R21.reuse, P0 ;  /* 0x00000015df00720c */ /* 0x080fe20000746670 */
[----:B------:R-:W-:Y:S01]  /*ead0*/  BSSY B1, `(.L_x_6130) ;  /* 0x0000014000017945 */ /* 0x000fe20003800000 */
[----:B------:R-:W-:-:S02]  /*eae0*/  ISETP.GE.OR P3, PT, R222, R21, P0 ;  /* 0x00000015de00720c */ /* 0x000fc40000766670 */
[----:B------:R-:W-:Y:S01]  /*eaf0*/  ISETP.GE.OR P0, PT, R224, R21, P0 ;  /* 0x00000015e000720c */ /* 0x000fe20000706670 */
[----:B------:R-:W-:Y:S01]  /*eb00*/  IMAD.MOV.U32 R21, RZ, RZ, R29 ;  /* 0x000000ffff157224 */ /* 0x000fe200078e001d */
[----:B------:R-:W-:Y:S02]  /*eb10*/  PRMT R13, R13, 0x5410, R5 ;  /* 0x000054100d0d7816 */ /* 0x000fe40000000005 */
[----:B------:R-:W-:Y:S02]  /*eb20*/  PRMT R14, R14, 0x5410, R6 ;  /* 0x000054100e0e7816 */ /* 0x000fe40000000006 */
[----:B------:R-:W-:Y:S02]  /*eb30*/  PRMT R15, R15, 0x5410, R7 ;  /* 0x000054100f0f7816 */ /* 0x000fe40000000007 */
[--C-:B------:R-:W-:Y:S02]  /*eb40*/  SHF.R.U64 R5, R28, 0x10, R29.reuse ;  /* 0x000000101c057819 */ /* 0x100fe4000000121d */
[----:B------:R-:W-:-:S02]  /*eb50*/  SHF.R.U32.HI R6, RZ, 0x10, R29 ;  /* 0x00000010ff067819 */ /* 0x000fc4000001161d */
[--C-:B------:R-:W-:Y:S01]  /*eb60*/  SHF.R.U64 R7, R30, 0x10, R31.reuse ;  /* 0x000000101e077819 */ /* 0x100fe2000000121f */
[----:B--2---:R-:W-:Y:S01]  /*eb70*/  VIADD R10, R10, 0xffffff80 ;  /* 0xffffff800a0a7836 */ /* 0x004fe20000000000 */
[----:B------:R-:W-:Y:S02]  /*eb80*/  SHF.R.U32.HI R8, RZ, 0x10, R31 ;  /* 0x00000010ff087819 */ /* 0x000fe4000001161f */
[----:B------:R-:W-:Y:S02]  /*eb90*/  PRMT R20, R20, 0x5410, R5 ;  /* 0x0000541014147816 */ /* 0x000fe40000000005 */
[----:B------:R-:W-:Y:S02]  /*eba0*/  SHF.R.S32.HI R4, RZ, 0x1f, R10 ;  /* 0x0000001fff047819 */ /* 0x000fe4000001140a */
[----:B------:R-:W-:Y:S02]  /*ebb0*/  PRMT R21, R21, 0x5410, R6 ;  /* 0x0000541015157816 */ /* 0x000fe40000000006 */
[----:B------:R-:W-:-:S02]  /*ebc0*/  LEA.HI R4, R4, R10, RZ, 0x3 ;  /* 0x0000000a04047211 */ /* 0x000fc400078f18ff */
[----:B------:R-:W-:Y:S02]  /*ebd0*/  PRMT R24, R24, 0x5410, R7 ;  /* 0x0000541018187816 */ /* 0x000fe40000000007 */
[----:B------:R-:W-:Y:S02]  /*ebe0*/  PRMT R25, R25, 0x5410, R8 ;  /* 0x0000541019197816 */ /* 0x000fe40000000008 */
[----:B------:R-:W-:Y:S01]  /*ebf0*/  LOP3.LUT R4, R4, 0xfffffff8, RZ, 0xc0, !PT ;  /* 0xfffffff804047812 */ /* 0x000fe200078ec0ff */
[----:B---3--:R-:W-:Y:S06]  /*ec00*/  @!P4 BRA `(.L_x_6131) ;  /* 0x000001740054c947 */ /* 0x008fec0003800000 */
.L_x_6314:
[----:B------:R-:W-:Y:S05]  /*ec10*/  BSYNC B1 ;  /* 0x0000000000017941 */ /* 0x000fea0003800000 */
.L_x_6130:
[----:B------:R-:W2:Y:S01]  /*ec20*/  S2R R10, SR_TID.X ;  /* 0x00000000000a7919 */ /* 0x000ea20000002100 */
[----:B------:R-:W-:Y:S01]  /*ec30*/  BSSY B1, `(.L_x_6132) ;  /* 0x0000061000017945 */ /* 0x000fe20003800000 */
[----:B--2---:R-:W-:-:S04]  /*ec40*/  VIADD R10, R10, 0xffffff80 ;  /* 0xffffff800a0a7836 */ /* 0x004fc80000000000 */
[----:B------:R-:W-:Y:S01]  /*ec50*/  IMAD.IADD R26, R10, 0x1, -R4 ;  /* 0x000000010a1a7824 */ /* 0x000fe200078e0a04 */
[----:B------:R-:W-:Y:S06]  /*ec60*/  @P1 BRA `(.L_x_6133) ;  /* 0x0000000400741947 */ /* 0x000fec0003800000 */
[----:B------:R-:W2:Y:S04]  /*ec70*/  LDL R6, [R1+0x3c] ;  /* 0x00003c0001067983 */ /* 0x000ea80000100800 */
[----:B------:R-:W3:Y:S01]  /*ec80*/  LDL R8, [R1+0x64] ;  /* 0x0000640001087983 */ /* 0x000ee20000100800 */
[----:B------:R-:W-:Y:S01]  /*ec90*/  LEA.HI R4, R3, R26, RZ, 0x1d ;  /* 0x0000001a03047211 */ /* 0x000fe200078fe8ff */
[C---:B------:R-:W-:Y:S01]  /*eca0*/  IMAD.U32 R38, R20.reuse, 0x10000, RZ ;  /* 0x0001000014267824 */ /* 0x040fe200078e00ff */
[----:B------:R-:W-:Y:S01]  /*ecb0*/  LOP3.LUT R39, R20, 0xffff0000, RZ, 0xc0, !PT ;  /* 0xffff000014277812 */ /* 0x000fe200078ec0ff */
[----:B0-----:R-:W-:Y:S01]  /*ecc0*/  IMAD.U32 R37, R12, 0x10000, RZ ;  /* 0x000100000c257824 */ /* 0x001fe200078e00ff */
[----:B------:R-:W-:Y:S01]  /*ecd0*/  SHF.R.S32.HI R7, RZ, 0x1f, R4 ;  /* 0x0000001fff077819 */ /* 0x000fe20000011404 */
[----:B------:R-:W-:-:S03]  /*ece0*/  IMAD.SHL.U32 R5, R4, 0x8, RZ ;  /* 0x0000000804057824 */ /* 0x000fc600078e00ff */
[----:B------:R-:W-:Y:S02]  /*ecf0*/  LEA.HI R7, R7, R4, RZ, 0x3 ;  /* 0x0000000407077211 */ /* 0x000fe400078f18ff */
[----:B------:R-:W-:-:S03]  /*ed00*/  LOP3.LUT R5, R5, 0x38, RZ, 0xc0, !PT ;  /* 0x0000003805057812 */ /* 0x000fc600078ec0ff */
[----:B------:R-:W-:-:S05]  /*ed10*/  IMAD.SHL.U32 R7, R7, 0x400, RZ ;  /* 0x0000040007077824 */ /* 0x000fca00078e00ff */
[----:B------:R-:W-:Y:S02]  /*ed20*/  LOP3.LUT R7, R7, 0x7fffe000, RZ, 0xc0, !PT ;  /* 0x7fffe00007077812 */ /* 0x000fe400078ec0ff */
[----:B--2---:R-:W-:Y:S02]  /*ed30*/  LOP3.LUT R5, R5, 0x1c0, R6, 0xf8, !PT ;  /* 0x000001c005057812 */ /* 0x004fe400078ef806 */
[----:B------:R-:W-:Y:S02]  /*ed40*/  SHF.R.S32.HI R6, RZ, 0x1f, R10 ;  /* 0x0000001fff067819 */ /* 0x000fe4000001140a */
[----:B---3--:R-:W-:Y:S02]  /*ed50*/  LOP3.LUT R4, R5, R8, RZ, 0x3c, !PT ;  /* 0x0000000805047212 */ /* 0x008fe400078e3cff */
[----:B------:R-:W-:-:S05]  /*ed60*/  LEA.HI R6, R6, R10, RZ, 0x6 ;  /* 0x0000000a06067211 */ /* 0x000fca00078f30ff */
[----:B------:R-:W-:-:S05]  /*ed70*/  IMAD.SHL.U32 R6, R6, 0x8, RZ ;  /* 0x0000000806067824 */ /* 0x000fca00078e00ff */
[----:B------:R-:W-:-:S04]  /*ed80*/  LOP3.LUT R6, R6, 0xfffffe00, RZ, 0xc0, !PT ;  /* 0xfffffe0006067812 */ /* 0x000fc800078ec0ff */
[----:B-1----:R-:W-:Y:S02]  /*ed90*/  IADD3 R9, R4, R7, R6 ;  /* 0x0000000704097210 */ /* 0x002fe40007ffe006 */
        /* <DEDUP_REMOVED lines=15> */
[CC--:B------:R-:W-:Y:S01]  /*ee90*/  FMUL.FTZ R41, R33.reuse, R38.reuse ;  /* 0x0000002621297220 */ /* 0x0c0fe20000410000 */
[----:B------:R-:W-:Y:S01]  /*eea0*/  FMUL.FTZ R43, R33, R37 ;  /* 0x00000025212b7220 */ /* 0x000fe20000410000 */
        /* <DEDUP_REMOVED lines=9> */
[----:B------:R-:W-:Y:S02]  /*ef40*/  IMAD.U32 R35, R10, 0x10000, RZ ;  /* 0x000100000a237824 */ /* 0x000fe400078e00ff */
[-C--:B------:R-:W-:Y:S01]  /*ef50*/  FMUL.FTZ R42, R34, R28.reuse ;  /* 0x0000001c222a7220 */ /* 0x080fe20000410000 */
[----:B------:R-:W-:Y:S02]  /*ef60*/  IMAD.U32 R8, R24, 0x10000, RZ ;  /* 0x0001000018087824 */ /* 0x000fe400078e00ff */
[----:B------:R-:W-:Y:S01]  /*ef70*/  FFMA.FTZ R34, R4, R39, R47 ;  /* 0x0000002704227223 */ /* 0x000fe2000001002f */
[----:B------:R-:W-:Y:S01]  /*ef80*/  IMAD.U32 R4, R14, 0x10000, RZ ;  /* 0x000100000e047824 */ /* 0x000fe200078e00ff */
[----:B------:R-:W-:Y:S01]  /*ef90*/  LOP3.LUT R10, R10, 0xffff0000, RZ, 0xc0, !PT ;  /* 0xffff00000a0a7812 */ /* 0x000fe200078ec0ff */
[C---:B------:R-:W-:Y:S01]  /*efa0*/  FFMA.FTZ R40, R29.reuse, R28, -R40 ;  /* 0x0000001c1d287223 */ /* 0x040fe20000010828 */
[----:B------:R-:W-:Y:S01]  /*efb0*/  FFMA.FTZ R42, R29, R37, R42 ;  /* 0x000000251d2a7223 */ /* 0x000fe2000001002a */
[----:B------:R-:W-:Y:S01]  /*efc0*/  LOP3.LUT R33, R24, 0xffff0000, RZ, 0xc0, !PT ;  /* 0xffff000018217812 */ /* 0x000fe200078ec0ff */
[C---:B------:R-:W-:Y:S01]  /*efd0*/  FMUL.FTZ R37, R35.reuse, R8 ;  /* 0x0000000823257220 */ /* 0x040fe20000410000 */
[----:B------:R-:W-:Y:S01]  /*efe0*/  LOP3.LUT R29, R14, 0xffff0000, RZ, 0xc0, !PT ;  /* 0xffff00000e1d7812 */ /* 0x000fe200078ec0ff */
[----:B------:R-:W-:Y:S01]  /*eff0*/  FMUL.FTZ R35, R35, R4 ;  /* 0x0000000423237220 */ /* 0x000fe20000410000 */
[----:B------:R-:W-:-:S02]  /*f000*/  IMAD.U32 R36, R11, 0x10000, RZ ;  /* 0x000100000b247824 */ /* 0x000fc400078e00ff */
[----:B------:R-:W-:Y:S01]  /*f010*/  FMUL.FTZ R39, R10, R33 ;  /* 0x000000210a277220 */ /* 0x000fe20000410000 */
[----:B------:R-:W-:Y:S02]  /*f020*/  IMAD.U32 R28, R25, 0x10000, RZ ;  /* 0x00010000191c7824 */ /* 0x000fe400078e00ff */
[----:B------:R-:W-:Y:S01]  /*f030*/  FFMA.FTZ R37, R30, R4, -R37 ;  /* 0x000000041e257223 */ /* 0x000fe20000010825 */
[----:B------:R-:W-:Y:S01]  /*f040*/  FMUL.FTZ R10, R10, R29 ;  /* 0x0000001d0a0a7220 */ /* 0x000fe20000410000 */
[----:B------:R-:W-:Y:S01]  /*f050*/  FFMA.FTZ R35, R30, R8, R35 ;  /* 0x000000081e237223 */ /* 0x000fe20000010023 */
[----:B------:R-:W-:Y:S02]  /*f060*/  IMAD.U32 R4, R15, 0x10000, RZ ;  /* 0x000100000f047824 */ /* 0x000fe400078e00ff */
[----:B------:R-:W-:Y:S01]  /*f070*/  FMUL.FTZ R8, R36, R28 ;  /* 0x0000001c24087220 */ /* 0x000fe20000410000 */
[C---:B------:R-:W-:Y:S01]  /*f080*/  FFMA.FTZ R44, R6.reuse, R33, R10 ;  /* 0x00000021062c7223 */ /* 0x040fe2000001000a */
[----:B------:R-:W-:Y:S01]  /*f090*/  LOP3.LUT R11, R11, 0xffff0000, RZ, 0xc0, !PT ;  /* 0xffff00000b0b7812 */ /* 0x000fe200078ec0ff */
[----:B------:R-:W-:Y:S01]  /*f0a0*/  FFMA.FTZ R30, R6, R29, -R39 ;  /* 0x0000001d061e7223 */ /* 0x000fe20000010827 */
        /* <DEDUP_REMOVED lines=25> */
.L_x_6133:
[----:B------:R-:W-:Y:S05]  /*f240*/  BSYNC B1 ;  /* 0x0000000000017941 */ /* 0x000fea0003800000 */
.L_x_6132:
[----:B------:R-:W-:Y:S04]  /*f250*/  BSSY B1, `(.L_x_6134) ;  /* 0x0000060000017945 */ /* 0x000fe80003800000 */
[----:B------:R-:W-:Y:S05]  /*f260*/  @P2 BRA `(.L_x_6135) ;  /* 0x0000000400782947 */ /* 0x000fea0003800000 */
[----:B--2---:R-:W2:Y:S04]  /*f270*/  LDL R0, [R1+0x8c] ;  /* 0x00008c0001007983 */ /* 0x004ea80000100800 */
[----:B-1----:R-:W3:Y:S04]  /*f280*/  LDL R9, [R1+0x38] ;  /* 0x0000380001097983 */ /* 0x002ee80000100800 */
[----:B------:R-:W4:Y:S04]  /*f290*/  LDL R8, [R1+0x5c] ;  /* 0x00005c0001087983 */ /* 0x000f280000100800 */
[----:B------:R-:W4:Y:S01]  /*f2a0*/  LDL R7, [R1+0x4c] ;  /* 0x00004c0001077983 */ /* 0x000f220000100800 */
[C---:B------:R-:W-:Y:S01]  /*f2b0*/  IMAD.U32 R39, R20.reuse, 0x10000, RZ ;  /* 0x0001000014277824 */ /* 0x040fe200078e00ff */
[----:B------:R-:W-:Y:S01]  /*f2c0*/  LOP3.LUT R44, R20, 0xffff0000, RZ, 0xc0, !PT ;  /* 0xffff0000142c7812 */ /* 0x000fe200078ec0ff */
[C---:B0-----:R-:W-:Y:S01]  /*f2d0*/  IMAD.U32 R37, R12.reuse, 0x10000, RZ ;  /* 0x000100000c257824 */ /* 0x041fe200078e00ff */
[----:B------:R-:W-:Y:S01]  /*f2e0*/  LOP3.LUT R40, R12, 0xffff0000, RZ, 0xc0, !PT ;  /* 0xffff00000c287812 */ /* 0x000fe200078ec0ff */
[C---:B------:R-:W-:Y:S01]  /*f2f0*/  IMAD.U32 R46, R21.reuse, 0x10000, RZ ;  /* 0x00010000152e7824 */ /* 0x040fe200078e00ff */
[----:B------:R-:W-:Y:S01]  /*f300*/  LOP3.LUT R47, R21, 0xffff0000, RZ, 0xc0, !PT ;  /* 0xffff0000152f7812 */ /* 0x000fe200078ec0ff */
[----:B------:R-:W-:Y:S01]  /*f310*/  IMAD.U32 R42, R13, 0x10000, RZ ;  /* 0x000100000d2a7824 */ /* 0x000fe200078e00ff */
[----:B------:R-:W-:Y:S01]  /*f320*/  LOP3.LUT R49, R25, 0xffff0000, RZ, 0xc0, !PT ;  /* 0xffff000019317812 */ /* 0x000fe200078ec0ff */
[----:B------:R-:W-:Y:S01]  /*f330*/  IMAD.U32 R43, R24, 0x10000, RZ ;  /* 0x00010000182b7824 */ /* 0x000fe200078e00ff */
[----:B------:R-:W-:-:S02]  /*f340*/  LOP3.LUT R45, R15, 0xffff0000, RZ, 0xc0, !PT ;  /* 0xffff00000f2d7812 */ /* 0x000fc400078ec0ff */
[----:B--2---:R-:W-:Y:S02]  /*f350*/  R2UR UR4, R0 ;  /* 0x00000000000472ca */ /* 0x004fe400000e0000 */
[----:B------:R-:W-:Y:S02]  /*f360*/  LEA.HI R0, R3, R26, RZ, 0x1d ;  /* 0x0000001a03007211 */ /* 0x000fe400078fe8ff */
[----:B---3--:R-:W-:Y:S02]  /*f370*/  LOP3.LUT R6, R9, 0x38, R16, 0xf8, !PT ;  /* 0x0000003809067812 */ /* 0x008fe400078ef810 */
[----:B------:R-:W-:Y:S01]  /*f380*/  SHF.R.S32.HI R5, RZ, 0x1f, R0 ;  /* 0x0000001fff057819 */ /* 0x000fe20000011400 */
[----:B------:R-:W-:-:S03]  /*f390*/  IMAD.SHL.U32 R4, R0, 0x8, RZ ;  /* 0x0000000800047824 */ /* 0x000fc600078e00ff */
[----:B------:R-:W-:Y:S02]  /*f3a0*/  LEA.HI R5, R5, R0, RZ, 0x3 ;  /* 0x0000000005057211 */ /* 0x000fe400078f18ff */
[----:B------:R-:W-:Y:S02]  /*f3b0*/  LOP3.LUT R0, R9, 0x38, R4, 0xf8, !PT ;  /* 0x0000003809007812 */ /* 0x000fe400078ef804 */
[----:B----4-:R-:W-:Y:S01]  /*f3c0*/  LOP3.LUT R6, R7, R6, R8, 0xf6, !PT ;  /* 0x0000000607067212 */ /* 0x010fe200078ef608 */
[----:B------:R-:W-:Y:S01]  /*f3d0*/  IMAD.SHL.U32 R5, R5, 0x400, RZ ;  /* 0x0000040005057824 */ /* 0x000fe200078e00ff */
[----:B------:R-:W-:Y:S02]  /*f3e0*/  LOP3.LUT R0, R0, R8, RZ, 0x3c, !PT ;  /* 0x0000000800007212 */ /* 0x000fe400078e3cff */
[----:B------:R-:W-:Y:S02]  /*f3f0*/  LEA R48, R6, UR4, 0x1 ;  /* 0x0000000406307c11 */ /* 0x000fe4000f8e08ff */
        /* <DEDUP_REMOVED lines=23> */
[-C--:B------:R-:W-:Y:S01]  /*f570*/  FMUL.FTZ R37, R46, R33.reuse ;  /* 0x000000212e257220 */ /* 0x080fe20000410000 */
[----:B------:R-:W-:Y:S01]  /*f580*/  FMUL.FTZ R27, R40, R8 ;  /* 0x00000008281b7220 */ /* 0x000fe20000410000 */
[----:B------:R-:W-:Y:S01]  /*f590*/  FMUL.FTZ R33, R42, R33 ;  /* 0x000000212a217220 */ /* 0x000fe20000410000 */
[----:B------:R-:W-:Y:S02]  /*f5a0*/  IMAD.U32 R39, R14, 0x10000, RZ ;  /* 0x000100000e277824 */ /* 0x000fe400078e00ff */
[-C--:B------:R-:W-:Y:S01]  /*f5b0*/  FFMA.FTZ R31, R40, R4.reuse, -R31 ;  /* 0x00000004281f7223 */ /* 0x080fe2000001081f */
[----:B------:R-:W-:Y:S01]  /*f5c0*/  FFMA.FTZ R27, R44, R4, R27 ;  /* 0x000000042c1b7223 */ /* 0x000fe2000001001b */
[-C--:B------:R-:W-:Y:S01]  /*f5d0*/  FFMA.FTZ R37, R42, R28.reuse, -R37 ;  /* 0x0000001c2a257223 */ /* 0x080fe20000010825 */
[----:B------:R-:W-:Y:S01]  /*f5e0*/  FFMA.FTZ R33, R46, R28, R33 ;  /* 0x0000001c2e217223 */ /* 0x000fe20000010021 */
[----:B------:R-:W-:Y:S01]  /*f5f0*/  LOP3.LUT R10, R10, 0xffff0000, RZ, 0xc0, !PT ;  /* 0xffff00000a0a7812 */ /* 0x000fe200078ec0ff */
[-C--:B------:R-:W-:Y:S01]  /*f600*/  FMUL.FTZ R4, R43, R34.reuse ;  /* 0x000000222b047220 */ /* 0x080fe20000410000 */
[----:B------:R-:W-:Y:S01]  /*f610*/  LOP3.LUT R28, R14, 0xffff0000, RZ, 0xc0, !PT ;  /* 0xffff00000e1c7812 */ /* 0x000fe200078ec0ff */
[----:B------:R-:W-:Y:S01]  /*f620*/  FMUL.FTZ R34, R39, R34 ;  /* 0x0000002227227220 */ /* 0x000fe20000410000 */
[----:B------:R-:W-:Y:S01]  /*f630*/  LOP3.LUT R40, R24, 0xffff0000, RZ, 0xc0, !PT ;  /* 0xffff000018287812 */ /* 0x000fe200078ec0ff */
        /* <DEDUP_REMOVED lines=8> */
[-C--:B------:R-:W-:Y:S01]  /*f6c0*/  FMUL.FTZ R29, R42, R35.reuse ;  /* 0x000000232a1d7220 */ /* 0x080fe20000410000 */
        /* <DEDUP_REMOVED lines=24> */
.L_x_6135:
[----:B------:R-:W-:Y:S05]  /*f850*/  BSYNC B1 ;  /* 0x0000000000017941 */ /* 0x000fea0003800000 */
.L_x_6134:
[----:B------:R-:W-:Y:S04]  /*f860*/  BSSY B1, `(.L_x_6136) ;  /* 0x0000060000017945 */ /* 0x000fe80003800000 */
[----:B------:R-:W-:Y:S05]  /*f870*/  @P3 BRA `(.L_x_6137) ;  /* 0x0000000400783947 */ /* 0x000fea0003800000 */
[----:B--23--:R-:W2:Y:S04]  /*f880*/  LDL R0, [R1+0x8c] ;  /* 0x00008c0001007983 */ /* 0x00cea80000100800 */
        /* <DEDUP_REMOVED lines=93> */
.L_x_6137:
[----:B------:R-:W-:Y:S05]  /*fe60*/  BSYNC B1 ;  /* 0x0000000000017941 */ /* 0x000fea0003800000 */
.L_x_6136:
[----:B------:R-:W-:Y:S05]  /*fe70*/  @P0 BRA `(.L_x_6123) ;  /* 0x0000000400780947 */ /* 0x000fea0003800000 */
[----:B--234-:R-:W2:Y:S04]  /*fe80*/  LDL R0, [R1+0x8c] ;  /* 0x00008c0001007983 */ /* 0x01cea80000100800 */
[----:B------:R-:W3:Y:S04]  /*fe90*/  LDL R8, [R1+0x30] ;  /* 0x0000300001087983 */ /* 0x000ee80000100800 */
[----:B------:R-:W4:Y:S04]  /*fea0*/  LDL R7, [R1+0x50] ;  /* 0x0000500001077983 */ /* 0x000f280000100800 */
[----:B------:R-:W5:Y:S01]  /*feb0*/  LDL R6, [R1+0x54] ;  /* 0x0000540001067983 */ /* 0x000f620000100800 */
[----:B------:R-:W-:Y:S01]  /*fec0*/  LEA.HI R3, R3, R26, RZ, 0x1d ;  /* 0x0000001a03037211 */ /* 0x000fe200078fe8ff */
[C---:B0-----:R-:W-:Y:S01]  /*fed0*/  IMAD.U32 R36, R20.reuse, 0x10000, RZ ;  /* 0x0001000014247824 */ /* 0x041fe200078e00ff */
[----:B------:R-:W-:Y:S01]  /*fee0*/  LOP3.LUT R38, R20, 0xffff0000, RZ, 0xc0, !PT ;  /* 0xffff000014267812 */ /* 0x000fe200078ec0ff */
[C---:B------:R-:W-:Y:S01]  /*fef0*/  IMAD.U32 R34, R12.reuse, 0x10000, RZ ;  /* 0x000100000c227824 */ /* 0x040fe200078e00ff */
[----:B------:R-:W-:Y:S01]  /*ff00*/  SHF.R.S32.HI R4, RZ, 0x1f, R3 ;  /* 0x0000001fff047819 */ /* 0x000fe20000011403 */
[----:B------:R-:W-:Y:S01]  /*ff10*/  IMAD.U32 R20, R13, 0x10000, RZ ;  /* 0x000100000d147824 */ /* 0x000fe200078e00ff */
[----:B------:R-:W-:Y:S01]  /*ff20*/  LOP3.LUT R12, R12, 0xffff0000, RZ, 0xc0, !PT ;  /* 0xffff00000c0c7812 */ /* 0x000fe200078ec0ff */
[----:B------:R-:W-:Y:S01]  /*ff30*/  IMAD.U32 R43, R24, 0x10000, RZ ;  /* 0x00010000182b7824 */ /* 0x000fe200078e00ff */
[----:B------:R-:W-:-:S02]  /*ff40*/  LEA.HI R4, R4, R3, RZ, 0x3 ;  /* 0x0000000304047211 */ /* 0x000fc400078f18ff */
[----:B------:R-:W-:Y:S02]  /*ff50*/  LOP3.LUT R24, R24, 0xffff0000, RZ, 0xc0, !PT ;  /* 0xffff000018187812 */ /* 0x000fe400078ec0ff */
[----:B------:R-:W-:Y:S01]  /*ff60*/  LOP3.LUT R13, R13, 0xffff0000, RZ, 0xc0, !PT ;  /* 0xffff00000d0d7812 */ /* 0x000fe200078ec0ff */
[----:B------:R-:W-:Y:S01]  /*ff70*/  IMAD.SHL.U32 R4, R4, 0x400, RZ ;  /* 0x0000040004047824 */ /* 0x000fe200078e00ff */
[----:B--2---:R-:W-:Y:S01]  /*ff80*/  R2UR UR4, R0 ;  /* 0x00000000000472ca */ /* 0x004fe200000e0000 */
[----:B------:R-:W-:-:S03]  /*ff90*/  IMAD.SHL.U32 R0, R3, 0x8, RZ ;  /* 0x0000000803007824 */ /* 0x000fc600078e00ff */
[----:B------:R-:W-:Y:S02]  /*ffa0*/  LOP3.LUT R3, R4, 0x7fffe000, RZ, 0xc0, !PT ;  /* 0x7fffe00004037812 */ /* 0x000fe400078ec0ff */
[C---:B---3--:R-:W-:Y:S02]  /*ffb0*/  LOP3.LUT R5, R8.reuse, 0x38, R16, 0xf8, !PT ;  /* 0x0000003808057812 */ /* 0x048fe400078ef810 */
[----:B------:R-:W-:-:S04]  /*ffc0*/  LOP3.LUT R0, R8, 0x38, R0, 0xf8, !PT ;  /* 0x0000003808007812 */ /* 0x000fc800078ef800 */
[----:B----4-:R-:W-:Y:S02]  /*ffd0*/  LOP3.LUT R0, R0, R7, RZ, 0x3c, !PT ;  /* 0x0000000700007212 */ /* 0x010fe400078e3cff */
[----:B-----5:R-:W-:Y:S02]  /*ffe0*/  LOP3.LUT R5, R6, R5, R7, 0xf6, !PT ;  /* 0x0000000506057212 */ /* 0x020fe400078ef607 */
[----:B------:R-:W-:Y:S02]  /*fff0*/  IADD3 R3, R0, R3, R6 ;  /* 0x0000000300037210 */ /* 0x000fe40007ffe006 */
[----:B------:R-:W-:-:S03]  /*10000*/  LEA R40, R5, UR4, 0x1 ;  /* 0x0000000405287c11 */ /* 0x000fc6000f8e08ff */
[----:B------:R-:W-:Y:S02]  /*10010*/  IMAD R3, R3, 0x2, R2 ;  /* 0x0000000203037824 */ /* 0x000fe400078e0202 */
[----:B------:R-:W0:Y:S04]  /*10020*/  LDS.128 R4, [R40] ;  /* 0x0000000028047984 */ /* 0x000e280000000c00 */
[----:B-1----:R-:W1:Y:S01]  /*10030*/  LDS.128 R8, [R3+0x16400] ;  /* 0x0164000003087984 */ /* 0x002e620000000c00 */
        /* <DEDUP_REMOVED lines=10> */
[-C--:B------:R-:W-:Y:S01]  /*100e0*/  FMUL.FTZ R37, R38, R8.reuse ;  /* 0x0000000826257220 */ /* 0x080fe20000410000 */
[----:B------:R-:W-:Y:S01]  /*100f0*/  FMUL.FTZ R39, R12, R8 ;  /* 0x000000080c277220 */ /* 0x000fe20000410000 */
[----:B------:R-:W-:Y:S01]  /*10100*/  FFMA.FTZ R35, R34, R0, -R35 ;  /* 0x0000000022237223 */ /* 0x000fe20000010823 */
[----:B------:R-:W-:-:S02]  /*10110*/  IMAD.U32 R34, R21, 0x10000, RZ ;  /* 0x0001000015227824 */ /* 0x000fc400078e00ff */
[----:B------:R-:W-:Y:S01]  /*10120*/  FFMA.FTZ R29, R36, R0, R29 ;  /* 0x00000000241d7223 */ /* 0x000fe2000001001d */
[----:B------:R-:W-:Y:S02]  /*10130*/  IMAD.U32 R31, R10, 0x10000, RZ ;  /* 0x000100000a1f7824 */ /* 0x000fe400078e00ff */
[-C--:B------:R-:W-:Y:S01]  /*10140*/  FFMA.FTZ R0, R12, R4.reuse, -R37 ;  /* 0x000000040c007223 */ /* 0x080fe20000010825 */
[----:B------:R-:W-:Y:S01]  /*10150*/  FFMA.FTZ R8, R38, R4, R39 ;  /* 0x0000000426087223 */ /* 0x000fe20000010027 */
[-C--:B------:R-:W-:Y:S01]  /*10160*/  FMUL.FTZ R37, R34, R30.reuse ;  /* 0x0000001e22257220 */ /* 0x080fe20000410000 */
[----:B------:R-:W-:Y:S01]  /*10170*/  FMUL.FTZ R41, R20, R30 ;  /* 0x0000001e14297220 */ /* 0x000fe20000410000 */
[----:B------:R-:W-:Y:S02]  /*10180*/  IMAD.U32 R39, R14, 0x10000, RZ ;  /* 0x000100000e277824 */ /* 0x000fe400078e00ff */
[-C--:B------:R-:W-:Y:S01]  /*10190*/  FMUL.FTZ R4, R43, R31.reuse ;  /* 0x0000001f2b047220 */ /* 0x080fe20000410000 */
[----:B------:R-:W-:Y:S01]  /*101a0*/  IMAD.U32 R27, R6, 0x10000, RZ ;  /* 0x00010000061b7824 */ /* 0x000fe200078e00ff */
        /* <DEDUP_REMOVED lines=9> */
[----:B------:R-:W-:Y:S02]  /*10240*/  IMAD.U32 R4, R15, 0x10000, RZ ;  /* 0x000100000f047824 */ /* 0x000fe400078e00ff */
[----:B------:R-:W-:Y:S01]  /*10250*/  FMUL.FTZ R39, R14, R10 ;  /* 0x0000000a0e277220 */ /* 0x000fe20000410000 */
[----:B------:R-:W-:Y:S01]  /*10260*/  LOP3.LUT R6, R6, 0xffff0000, RZ, 0xc0, !PT ;  /* 0xffff000006067812 */ /* 0x000fe200078ec0ff */
[----:B------:R-:W-:Y:S01]  /*10270*/  FFMA.FTZ R10, R43, R27, R12 ;  /* 0x0000001b2b0a7223 */ /* 0x000fe2000001000c */
[----:B------:R-:W-:Y:S01]  /*10280*/  IMAD.U32 R28, R7, 0x10000, RZ ;  /* 0x00010000071c7824 */ /* 0x000fe200078e00ff */
[----:B------:R-:W-:Y:S01]  /*10290*/  LOP3.LUT R11, R11, 0xffff0000, RZ, 0xc0, !PT ;  /* 0xffff00000b0b7812 */ /* 0x000fe200078ec0ff */
        /* <DEDUP_REMOVED lines=28> */
.L_x_6123:
[----:B------:R-:W-:Y:S05]  /*10460*/  BSYNC B0 ;  /* 0x0000000000007941 */ /* 0x000fea0003800000 */
.L_x_6101:
        /* <DEDUP_REMOVED lines=8> */
.L_x_6099:
[----:B------:R-:W-:-:S06]  /*104f0*/  ULOP3.LUT UR4, UR60, 0x1, URZ, 0xfc, !UPT ;  /* 0x000000013c047892 */ /* 0x000fcc000f8efc3f */
[----:B0-234-:R-:W-:-:S05]  /*10500*/  IMAD.U32 R0, RZ, RZ, UR4 ;  /* 0x00000004ff007e24 */ /* 0x01dfca000f8e00ff */
[----:B------:R-:W-:-:S13]  /*10510*/  ISETP.NE.AND P0, PT, R0, 0x3, PT ;  /* 0x000000030000780c */ /* 0x000fda0003f05270 */
[----:B------:R-:W-:Y:S05]  /*10520*/  @!P0 BRA `(.L_x_6138) ;  /* 0x0000000000048947 */ /* 0x000fea0003800000 */
[----:B------:R-:W-:Y:S01]  /*10530*/  BPT.TRAP 0x1 ;  /* 0x000000040000795c */ /* 0x000fe20000300000 */
.L_x_6138:
[----:B------:R-:W2:Y:S01]  /*10540*/  LDL R3, [R1+0x4] ;  /* 0x0000040001037983 */ /* 0x000ea20000100800 */
[----:B------:R-:W-:Y:S01]  /*10550*/  IMAD R0, R228, 0x8, R2 ;  /* 0x00000008e4007824 */ /* 0x000fe200078e0202 */
[----:B--2---:R-:W-:-:S04]  /*10560*/  SHF.L.U32 R3, R3, 0x1f, RZ ;  /* 0x0000001f03037819 */ /* 0x004fc800000006ff */
[----:B------:R0:W2:Y:S01]  /*10570*/  SYNCS.PHASECHK.TRANS64.TRYWAIT P2, [R0+URZ+0x34830], R3 ;  /* 0x03483003000075a7 */ /* 0x0000a2000804017f */
[----:B------:R-:W-:Y:S05]  /*10580*/  @!P0 BRA `(.L_x_6139) ;  /* 0x0000000000048947 */ /* 0x000fea0003800000 */
[----:B------:R-:W-:Y:S01]  /*10590*/  BPT.TRAP 0x1 ;  /* 0x000000040000795c */ /* 0x000fe20000300000 */
.L_x_6139:
[----:B------:R-:W3:Y:S01]  /*105a0*/  S2R R4, SR_TID.X ;  /* 0x0000000000047919 */ /* 0x000ee20000002100 */
[----:B------:R-:W-:Y:S01]  /*105b0*/  IMAD.MOV.U32 R87, RZ, RZ, RZ ;  /* 0x000000ffff577224 */ /* 0x000fe200078e00ff */
[----:B---3--:R-:W-:-:S04]  /*105c0*/  LOP3.LUT R4, R4, 0x7f, RZ, 0xc0, !PT ;  /* 0x0000007f04047812 */ /* 0x008fc800078ec0ff */
[----:B------:R-:W-:Y:S01]  /*105d0*/  ISETP.NE.AND P1, PT, R4, RZ, PT ;  /* 0x000000ff0400720c */ /* 0x000fe20003f25270 */
[----:B--2---:R-:W-:-:S12]  /*105e0*/  @P2 BRA `(.L_x_6140) ;  /* 0x0000000000082947 */ /* 0x004fd80003800000 */
[----:B------:R-:W2:Y:S02]  /*105f0*/  SYNCS.PHASECHK.TRANS64.TRYWAIT P2, [R0+URZ+0x34830], R3 ;  /* 0x03483003000075a7 */ /* 0x000ea4000804017f */
[----:B--2---:R-:W-:Y:S05]  /*10600*/  @!P2 BRA `(.L_x_6141) ;  /* 0x0000015800e8a947 */ /* 0x004fea0003800000 */
.L_x_6140:
[----:B------:R-:W-:Y:S05]  /*10610*/  WARPSYNC.ALL ;  /* 0x0000000000007948 */ /* 0x000fea0003800000 */
[----:B0-2---:R-:W-:Y:S01]  /*10620*/  VIADD R3, R2, 0x1e400 ;  /* 0x0001e40002037836 */ /* 0x005fe20000000000 */
[----:B------:R-:W-:Y:S01]  /*10630*/  R2UR UR56, R32 ;  /* 0x00000000203872ca */ /* 0x000fe200000e0000 */
[----:B------:R-:W-:Y:S01]  /*10640*/  IMAD.MOV.U32 R5, RZ, RZ, 0x40000040 ;  /* 0x40000040ff057424 */ /* 0x000fe200078e00ff */
[----:B------:R-:W-:Y:S01]  /*10650*/  WARPGROUP.ARRIVE ;  /* 0x00000000000079c5 */ /* 0x000fe20000000000 */
[----:B------:R-:W-:Y:S01]  /*10660*/  UMOV UR9, 0x40000040 ;  /* 0x4000004000097882 */ /* 0x000fe20000000000 */
[----:B------:R-:W-:Y:S01]  /*10670*/  SHF.R.U32.HI R3, RZ, 0x4, R3 ;  /* 0x00000004ff037819 */ /* 0x000fe20000011603 */
[----:B------:R-:W-:Y:S01]  /*10680*/  IMAD.MOV.U32 R11, RZ, RZ, 0x40000040 ;  /* 0x40000040ff0b7424 */ /* 0x000fe200078e00ff */
[----:B------:R-:W-:Y:S01]  /*10690*/  R2UR UR11, R5 ;  /* 0x00000000050b72ca */ /* 0x000fe200000e0000 */
[----:B------:R-:W-:Y:S01]  /*106a0*/  IMAD.MOV.U32 R13, RZ, RZ, 0x40000040 ;  /* 0x40000040ff0d7424 */ /* 0x000fe200078e00ff */
[----:B------:R-:W-:Y:S01]  /*106b0*/  LOP3.LUT R3, R3, 0x3fff, RZ, 0xc0, !PT ;  /* 0x00003fff03037812 */ /* 0x000fe200078ec0ff */
[----:B------:R-:W-:Y:S01]  /*106c0*/  IMAD.MOV.U32 R15, RZ, RZ, 0x40000040 ;  /* 0x40000040ff0f7424 */ /* 0x000fe200078e00ff */
[----:B------:R-:W-:Y:S01]  /*106d0*/  R2UR UR15, R11 ;  /* 0x000000000b0f72ca */ /* 0x000fe200000e0000 */
[----:B------:R-:W-:Y:S01]  /*106e0*/  IMAD.U32 R21, RZ, RZ, UR9 ;  /* 0x00000009ff157e24 */ /* 0x000fe2000f8e00ff */
[----:B------:R-:W-:Y:S01]  /*106f0*/  LOP3.LUT R4, R3, 0x10000, RZ, 0xfc, !PT ;  /* 0x0001000003047812 */ /* 0x000fe200078efcff */
[----:B------:R-:W-:Y:S01]  /*10700*/  ULOP3.LUT UR56, UR56, 0x10000, URZ, 0xfc, !UPT ;  /* 0x0001000038387892 */ /* 0x000fe2000f8efc3f */
[----:B------:R-:W-:Y:S01]  /*10710*/  MOV R8, UR37 ;  /* 0x0000002500087c02 */ /* 0x000fe20008000f00 */
[----:B------:R-:W-:Y:S01]  /*10720*/  UMOV UR37, UR9 ;  /* 0x0000000900257c82 */ /* 0x000fe20008000000 */
[----:B-1----:R-:W-:Y:S01]  /*10730*/  MOV R9, UR36 ;  /* 0x0000002400097c02 */ /* 0x002fe20008000f00 */
[----:B------:R0:W-:Y:S01]  /*10740*/  STL [R1+0x2c], R4 ;  /* 0x00002c0401007387 */ /* 0x0001e20000100800 */
[----:B------:R-:W-:Y:S01]  /*10750*/  UMOV UR13, UR37 ;  /* 0x00000025000d7c82 */ /* 0x000fe20008000000 */
[----:B------:R-:W-:Y:S01]  /*10760*/  R2UR UR23, R13 ;  /* 0x000000000d1772ca */ /* 0x000fe200000e0000 */
[----:B------:R-:W-:Y:S01]  /*10770*/  UMOV UR8, UR56 ;  /* 0x0000003800087c82 */ /* 0x000fe20008000000 */
[----:B------:R-:W-:Y:S01]  /*10780*/  UMOV UR21, UR37 ;  /* 0x0000002500157c82 */ /* 0x000fe20008000000 */
[----:B------:R-:W-:Y:S01]  /*10790*/  UMOV UR36, UR8 ;  /* 0x0000000800247c82 */ /* 0x000fe20008000000 */
[----:B------:R-:W-:Y:S01]  /*107a0*/  R2UR UR55, R15 ;  /* 0x000000000f3772ca */ /* 0x000fe200000e0000 */
[----:B------:R-:W-:Y:S01]  /*107b0*/  UMOV UR12, UR36 ;  /* 0x00000024000c7c82 */ /* 0x000fe20008000000 */
[----:B------:R-:W-:Y:S01]  /*107c0*/  UMOV UR20, UR36 ;  /* 0x0000002400147c82 */ /* 0x000fe20008000000 */
[----:B------:R-:W-:Y:S01]  /*107d0*/  UMOV UR52, UR36 ;  /* 0x0000002400347c82 */ /* 0x000fe20008000000 */
[----:B0-----:R-:W-:Y:S01]  /*107e0*/  IMAD R4, R228, 0xb00, R4 ;  /* 0x00000b00e4047824 */ /* 0x001fe200078e0204 */
[----:B------:R-:W-:Y:S01]  /*107f0*/  UMOV UR53, UR37 ;  /* 0x0000002500357c82 */ /* 0x000fe20008000000 */
[----:B------:R-:W-:Y:S01]  /*10800*/  R2UR UR35, R11 ;  /* 0x000000000b2372ca */ /* 0x000fe200000e0000 */
[----:B------:R-:W-:Y:S01]  /*10810*/  UMOV UR32, UR36 ;  /* 0x0000002400207c82 */ /* 0x000fe20008000000 */
[C---:B------:R-:W-:Y:S01]  /*10820*/  VIADD R10, R4.reuse, 0x80 ;  /* 0x00000080040a7836 */ /* 0x040fe20000000000 */
[C---:B------:R-:W-:Y:S01]  /*10830*/  R2UR UR10, R4.reuse ;  /* 0x00000000040a72ca */ /* 0x040fe200000e0000 */
[C---:B------:R-:W-:Y:S01]  /*10840*/  VIADD R12, R4.reuse, 0x100 ;  /* 0x00000100040c7836 */ /* 0x040fe20000000000 */
[----:B------:R-:W-:Y:S01]  /*10850*/  UMOV UR33, UR37 ;  /* 0x0000002500217c82 */ /* 0x000fe20008000000 */
[----:B------:R-:W-:Y:S01]  /*10860*/  VIADD R14, R4, 0x180 ;  /* 0x00000180040e7836 */ /* 0x000fe20000000000 */
[----:B------:R-:W-:Y:S01]  /*10870*/  R2UR UR14, R10 ;  /* 0x000000000a0e72ca */ /* 0x000fe200000e0000 */
[----:B------:R-:W-:Y:S01]  /*10880*/  VIADD R10, R4, 0x200 ;  /* 0x00000200040a7836 */ /* 0x000fe20000000000 */
[----:B------:R-:W-:Y:S01]  /*10890*/  R2UR UR22, R12 ;  /* 0x000000000c1672ca */ /* 0x000fe200000e0000 */
[----:B------:R-:W-:Y:S01]  /*108a0*/  VIADD R12, R4, 0x280 ;  /* 0x00000280040c7836 */ /* 0x000fe20000000000 */
[----:B------:R-:W-:Y:S01]  /*108b0*/  R2UR UR54, R14 ;  /* 0x000000000e3672ca */ /* 0x000fe200000e0000 */
[----:B------:R-:W-:Y:S01]  /*108c0*/  UMOV UR28, UR36 ;  /* 0x00000024001c7c82 */ /* 0x000fe20008000000 */
[----:B------:R-:W-:Y:S01]  /*108d0*/  R2UR UR34, R10 ;  /* 0x000000000a2272ca */ /* 0x000fe200000e0000 */
[----:B------:R-:W-:Y:S01]  /*108e0*/  UMOV UR29, UR37 ;  /* 0x00000025001d7c82 */ /* 0x000fe20008000000 */
[----:B------:R-:W-:Y:S01]  /*108f0*/  R2UR UR30, R12 ;  /* 0x000000000c1e72ca */ /* 0x000fe200000e0000 */
[----:B------:R-:W-:Y:S01]  /*10900*/  HGMMA.64x16x16.F32.BF16 R112, gdesc[UR8], RZ, !UPT, gsb0 ;  /* 0x00200000087079f0 */ /* 0x000fe2000c0018ff */
[----:B------:R-:W-:Y:S01]  /*10910*/  R2UR UR31, R13 ;  /* 0x000000000d1f72ca */ /* 0x000fe200000e0000 */
[C---:B------:R-:W-:Y:S01]  /*10920*/  VIADD R14, R4.reuse, 0x300 ;  /* 0x00000300040e7836 */ /* 0x040fe20000000000 */
[----:B------:R-:W-:Y:S01]  /*10930*/  R2UR UR47, R15 ;  /* 0x000000000f2f72ca */ /* 0x000fe200000e0000 */
[----:B------:R-:W-:Y:S01]  /*10940*/  UMOV UR44, UR36 ;  /* 0x00000024002c7c82 */ /* 0x000fe20008000000 */
[----:B------:R-:W-:Y:S01]  /*10950*/  UMOV UR45, UR37 ;  /* 0x00000025002d7c82 */ /* 0x000fe20008000000 */
[----:B------:R-:W-:Y:S01]  /*10960*/  VIADD R10, R4, 0x380 ;  /* 0x00000380040a7836 */ /* 0x000fe20000000000 */
[----:B------:R-:W-:Y:S01]  /*10970*/  R2UR UR46, R14 ;  /* 0x000000000e2e72ca */ /* 0x000fe200000e0000 */
[----:B------:R-:W-:Y:S01]  /*10980*/  UMOV UR24, UR36 ;  /* 0x0000002400187c82 */ /* 0x000fe20008000000 */
[----:B------:R-:W-:Y:S01]  /*10990*/  R2UR UR27, R11 ;  /* 0x000000000b1b72ca */ /* 0x000fe200000e0000 */
[----:B------:R-:W-:Y:S01]  /*109a0*/  UMOV UR25, UR37 ;  /* 0x0000002500197c82 */ /* 0x000fe20008000000 */
        /* <DEDUP_REMOVED lines=17> */
[----:B------:R-:W-:Y:S01]  /*10ac0*/  IMAD.MOV.U32 R11, RZ, RZ, 0x40000040 ;  /* 0x40000040ff0b7424 */ /* 0x000fe200078e00ff */
[----:B------:R-:W-:Y:S01]  /*10ad0*/  MOV R6, UR39 ;  /* 0x0000002700067c02 */ /* 0x000fe20008000f00 */
[----:B------:R-:W-:Y:S01]  /*10ae0*/  IMAD.U32 R20, RZ, RZ, UR8 ;  /* 0x00000008ff147e24 */ /* 0x000fe2000f8e00ff */
[----:B------:R-:W-:Y:S01]  /*10af0*/  MOV R7, UR38 ;  /* 0x0000002600077c02 */ /* 0x000fe20008000f00 */
[----:B------:R-:W-:Y:S01]  /*10b00*/  UIADD3 UR8, UR56, 0x2, URZ ;  /* 0x0000000238087890 */ /* 0x000fe2000fffe03f */
[----:B------:R-:W-:Y:S01]  /*10b10*/  R2UR UR38, R10 ;  /* 0x000000000a2672ca */ /* 0x000fe200000e0000 */
[----:B------:R-:W-:Y:S01]  /*10b20*/  UMOV UR37, 0x40000040 ;  /* 0x4000004000257882 */ /* 0x000fe20000000000 */
[----:B------:R-:W-:Y:S01]  /*10b30*/  R2UR UR39, R11 ;  /* 0x000000000b2772ca */ /* 0x000fe200000e0000 */
[C---:B------:R-:W-:Y:S01]  /*10b40*/  VIADD R14, R4.reuse, 0x82 ;  /* 0x00000082040e7836 */ /* 0x040fe20000000000 */
[----:B------:R0:W-:Y:S01]  /*10b50*/  STL.64 [R1+0x20], R20 ;  /* 0x0000201401007387 */ /* 0x0001e20000100a00 */
[----:B------:R-:W-:Y:S01]  /*10b60*/  IMAD.MOV.U32 R15, RZ, RZ, 0x40000040 ;  /* 0x40000040ff0f7424 */ /* 0x000fe200078e00ff */
[----:B------:R-:W-:Y:S01]  /*10b70*/  UMOV UR36, UR8 ;  /* 0x0000000800247c82 */ /* 0x000fe20008000000 */
        /* <DEDUP_REMOVED lines=9> */
[----:B------:R-:W1:Y:S01]  /*10c10*/  S2R R122, SR_TID.X ;  /* 0x00000000007a7919 */ /* 0x000e620000002100 */
[----:B------:R-:W-:Y:S01]  /*10c20*/  IMAD.MOV.U32 R13, RZ, RZ, 0x40000040 ;  /* 0x40000040ff0d7424 */ /* 0x000fe200078e00ff */
[----:B------:R-:W-:-:S02]  /*10c30*/  WARPGROUP.DEPBAR.LE gsb0, 0x0 ;  /* 0x00008000000079c5 */ /* 0x000fc40000010000 */
[----:B------:R-:W-:Y:S01]  /*10c40*/  WARPGROUP.ARRIVE ;  /* 0x00000000000079c5 */ /* 0x000fe20000000000 */
[----:B------:R-:W-:Y:S02]  /*10c50*/  VIADD R14, R4, 0x4 ;  /* 0x00000004040e7836 */ /* 0x000fe40000000000 */
[----:B------:R-:W-:Y:S02]  /*10c60*/  IMAD.MOV.U32 R15, RZ, RZ, 0x40000040 ;  /* 0x40000040ff0f7424 */ /* 0x000fe400078e00ff */
[----:B0-----:R-:W-:Y:S01]  /*10c70*/  IMAD.U32 R20, RZ, RZ, UR36 ;  /* 0x00000024ff147e24 */ /* 0x001fe2000f8e00ff */
[----:B------:R-:W-:Y:S01]  /*10c80*/  HGMMA.64x16x16.F32.BF16 R104, gdesc[UR12], RZ, !UPT, gsb0 ;  /* 0x002000000c6879f0 */ /* 0x000fe2000c0018ff */
[----:B------:R-:W-:Y:S01]  /*10c90*/  R2UR UR14, R10 ;  /* 0x000000000a0e72ca */ /* 0x000fe200000e0000 */
[----:B------:R-:W-:Y:S01]  /*10ca0*/  VIADD R10, R4, 0x282 ;  /* 0x00000282040a7836 */ /* 0x000fe20000000000 */
[----:B------:R-:W-:Y:S01]  /*10cb0*/  R2UR UR15, R11 ;  /* 0x000000000b0f72ca */ /* 0x000fe200000e0000 */
[----:B------:R-:W-:-:S02]  /*10cc0*/  IMAD.MOV.U32 R11, RZ, RZ, 0x40000040 ;  /* 0x40000040ff0b7424 */ /* 0x000fc400078e00ff */
[----:B------:R-:W-:Y:S02]  /*10cd0*/  IMAD.U32 R21, RZ, RZ, UR37 ;  /* 0x00000025ff157e24 */ /* 0x000fe4000f8e00ff */
[----:B------:R-:W-:-:S03]  /*10ce0*/  @!P1 VIADD R0, R0, 0x34840 ;  /* 0x0003484000009836 */ /* 0x000fc60000000000 */
[----:B------:R-:W-:Y:S01]  /*10cf0*/  STL.64 [R1+0x18], R20 ;  /* 0x0000181401007387 */ /* 0x000fe20000100a00 */
[----:B-1----:R-:W-:-:S05]  /*10d00*/  VIADD R122, R122, 0xffffff80 ;  /* 0xffffff807a7a7836 */ /* 0x002fca0000000000 */
[----:B------:R-:W-:-:S04]  /*10d10*/  SHF.R.S32.HI R121, RZ, 0x1f, R122 ;  /* 0x0000001fff797819 */ /* 0x000fc8000001147a */
[----:B------:R-:W-:-:S04]  /*10d20*/  LEA.HI R121, R121, R122, RZ, 0x7 ;  /* 0x0000007a79797211 */ /* 0x000fc800078f38ff */
[----:B------:R-:W-:-:S05]  /*10d30*/  LOP3.LUT R121, R121, 0xffffff80, RZ, 0xc0, !PT ;  /* 0xffffff8079797812 */ /* 0x000fca00078ec0ff */
[----:B------:R-:W-:-:S05]  /*10d40*/  IMAD.IADD R121, R122, 0x1, -R121 ;  /* 0x000000017a797824 */ /* 0x000fca00078e0a79 */
[----:B------:R-:W-:-:S04]  /*10d50*/  SHF.R.S32.HI R5, RZ, 0x1f, R121 ;  /* 0x0000001fff057819 */ /* 0x000fc80000011479 */
[----:B------:R-:W-:Y:S01]  /*10d60*/  LEA.HI R5, R5, R121, RZ, 0x2 ;  /* 0x0000007905057211 */ /* 0x000fe200078f10ff */
[----:B------:R-:W-:Y:S02]  /*10d70*/  WARPGROUP.DEPBAR.LE gsb0, 0x0 ;  /* 0x00008000000079c5 */ /* 0x000fe40000010000 */
[----:B------:R-:W-:Y:S01]  /*10d80*/  WARPGROUP.ARRIVE ;  /* 0x00000000000079c5 */ /* 0x000fe20000000000 */
[----:B------:R-:W-:-:S05]  /*10d90*/  LOP3.LUT R5, R5, 0x7ffffffc, RZ, 0xc0, !PT ;  /* 0x7ffffffc05057812 */ /* 0x000fca00078ec0ff */
[----:B------:R-:W-:Y:S01]  /*10da0*/  HGMMA.64x16x16.F32.BF16 R96, gdesc[UR20], RZ, !UPT, gsb0 ;  /* 0x00200000146079f0 */ /* 0x000fe2000c0018ff */
[----:B------:R-:W-:Y:S01]  /*10db0*/  R2UR UR22, R12 ;  /* 0x000000000c1672ca */ /* 0x000fe200000e0000 */
[----:B------:R-:W-:Y:S01]  /*10dc0*/  VIADD R12, R4, 0x302 ;  /* 0x00000302040c7836 */ /* 0x000fe20000000000 */
[----:B------:R-:W-:Y:S01]  /*10dd0*/  R2UR UR23, R13 ;  /* 0x000000000d1772ca */ /* 0x000fe200000e0000 */
[----:B------:R-:W-:Y:S02]  /*10de0*/  IMAD.MOV.U32 R13, RZ, RZ, 0x40000040 ;  /* 0x40000040ff0d7424 */ /* 0x000fe400078e00ff */
[----:B------:R-:W-:Y:S01]  /*10df0*/  IMAD.IADD R5, R121, 0x1, -R5 ;  /* 0x0000000179057824 */ /* 0x000fe200078e0a05 */
[----:B------:R-:W-:Y:S02]  /*10e00*/  WARPGROUP.DEPBAR.LE gsb0, 0x0 ;  /* 0x00008000000079c5 */ /* 0x000fe40000010000 */
[----:B------:R-:W-:-:S06]  /*10e10*/  WARPGROUP.ARRIVE ;  /* 0x00000000000079c5 */ /* 0x000fcc0000000000 */
[----:B------:R-:W-:Y:S01]  /*10e20*/  HGMMA.64x16x16.F32.BF16 R88, gdesc[UR52], RZ, !UPT, gsb0 ;  /* 0x00200000345879f0 */ /* 0x000fe2000c0018ff */
[----:B------:R-:W-:Y:S01]  /*10e30*/  R2UR UR54, R14 ;  /* 0x000000000e3672ca */ /* 0x000fe200000e0000 */
[----:B------:R-:W-:Y:S01]  /*10e40*/  UMOV UR53, 0x40000040 ;  /* 0x4000004000357882 */ /* 0x000fe20000000000 */
[----:B------:R-:W-:Y:S01]  /*10e50*/  R2UR UR55, R15 ;  /* 0x000000000f3772ca */ /* 0x000fe200000e0000 */
[----:B------:R-:W-:Y:S02]  /*10e60*/  WARPGROUP.DEPBAR.LE gsb0, 0x0 ;  /* 0x00008000000079c5 */ /* 0x000fe40000010000 */
[----:B------:R-:W-:-:S06]  /*10e70*/  WARPGROUP.ARRIVE ;  /* 0x00000000000079c5 */ /* 0x000fcc0000000000 */
[----:B------:R-:W-:Y:S01]  /*10e80*/  HGMMA.64x16x16.F32.BF16 R72, gdesc[UR32], RZ, !UPT, gsb0 ;  /* 0x00200000204879f0 */ /* 0x000fe2000c0018ff */
        /* <DEDUP_REMOVED lines=48> */
[----:B------:R-:W-:Y:S01]  /*11190*/  IMAD.U32 R13, RZ, RZ, UR53 ;  /* 0x00000035ff0d7e24 */ /* 0x000fe2000f8e00ff */
        /* <DEDUP_REMOVED lines=28> */
[----:B------:R-:W-:Y:S01]  /*11360*/  IMAD.MOV.U32 R7, RZ, RZ, 0x40000040 ;  /* 0x40000040ff077424 */ /* 0x000fe200078e00ff */
[----:B------:R-:W-:Y:S01]  /*11370*/  R2UR UR36, R9 ;  /* 0x00000000092472ca */ /* 0x000fe200000e0000 */
[----:B------:R-:W-:Y:S01]  /*11380*/  IMAD.MOV.U32 R9, RZ, RZ, 0x40000040 ;  /* 0x40000040ff097424 */ /* 0x000fe200078e00ff */
[----:B------:R-:W-:-:S02]  /*11390*/  WARPGROUP.DEPBAR.LE gsb0, 0x0 ;  /* 0x00008000000079c5 */ /* 0x000fc40000010000 */
        /* <DEDUP_REMOVED lines=9> */
[----:B------:R-:W-:Y:S02]  /*11430*/  UMOV UR49, 0x40000040 ;  /* 0x4000004000317882 */ /* 0x000fe40000000000 */
        /* <DEDUP_REMOVED lines=188> */
[----:B------:R-:W-:Y:S01]  /*12000*/  UMOV UR45, 0x40000040 ;  /* 0x40000040002d7882 */ /* 0x000fe20000000000 */
[----:B------:R-:W-:Y:S02]  /*12010*/  VIADD R6, R4, 0x600 ;  /* 0x0000060004067836 */ /* 0x000fe40000000000 */
[----:B------:R-:W-:Y:S02]  /*12020*/  IMAD.MOV.U32 R7, RZ, RZ, 0x40000040 ;  /* 0x40000040ff077424 */ /* 0x000fe400078e00ff */
[----:B------:R-:W-:Y:S01]  /*12030*/  IMAD.U32 R237, RZ, RZ, UR45 ;  /* 0x0000002dffed7e24 */ /* 0x000fe2000f8e00ff */
        /* <DEDUP_REMOVED lines=16> */
[----:B------:R-:W-:Y:S01]  /*12140*/  IMAD.U32 R236, RZ, RZ, UR44 ;  /* 0x0000002cffec7e24 */ /* 0x000fe2000f8e00ff */
        /* <DEDUP_REMOVED lines=93> */
[----:B------:R-:W-:Y:S02]  /*12720*/  UMOV UR17, UR41 ;  /* 0x0000002900117c82 */ /* 0x000fe40008000000 */
[----:B------:R-:W-:Y:S02]  /*12730*/  WARPGROUP.DEPBAR.LE gsb0, 0x0 ;  /* 0x00008000000079c5 */ /* 0x000fe40000010000 */
        /* <DEDUP_REMOVED lines=10> */
[----:B------:R-:W-:Y:S01]  /*127e0*/  UIADD3 UR4, UR56, 0x402, URZ ;  /* 0x0000040238047890 */ /* 0x000fe2000fffe03f */
[----:B------:R-:W-:Y:S01]  /*127f0*/  R2UR UR6, R6 ;  /* 0x00000000060672ca */ /* 0x000fe200000e0000 */
[----:B------:R-:W-:Y:S01]  /*12800*/  UMOV UR5, UR41 ;  /* 0x0000002900057c82 */ /* 0x000fe20008000000 */
[----:B------:R-:W-:Y:S01]  /*12810*/  R2UR UR7, R7 ;  /* 0x00000000070772ca */ /* 0x000fe200000e0000 */
[----:B------:R-:W-:Y:S02]  /*12820*/  VIADD R6, R4, 0x682 ;  /* 0x0000068204067836 */ /* 0x000fe40000000000 */
[----:B------:R-:W-:Y:S01]  /*12830*/  IMAD.MOV.U32 R7, RZ, RZ, 0x40000040 ;  /* 0x40000040ff077424 */ /* 0x000fe200078e00ff */
[----:B------:R-:W-:Y:S02]  /*12840*/  UMOV UR40, UR4 ;  /* 0x0000000400287c82 */ /* 0x000fe40008000000 */
[----:B------:R-:W-:Y:S01]  /*12850*/  UMOV UR4, UR40 ;  /* 0x0000002800047c82 */ /* 0x000fe20008000000 */
[----:B------:R-:W-:Y:S01]  /*12860*/  R2UR UR18, R6 ;  /* 0x00000000061272ca */ /* 0x000fe200000e0000 */
[----:B------:R-:W-:Y:S01]  /*12870*/  UMOV UR16, UR40 ;  /* 0x0000002800107c82 */ /* 0x000fe20008000000 */
[----:B------:R-:W-:Y:S01]  /*12880*/  R2UR UR19, R7 ;  /* 0x00000000071372ca */ /* 0x000fe200000e0000 */
[----:B------:R-:W-:Y:S01]  /*12890*/  VIADD R6, R4, 0x782 ;  /* 0x0000078204067836 */ /* 0x000fe20000000000 */
[----:B------:R-:W-:Y:S01]  /*128a0*/  UMOV UR20, UR40 ;  /* 0x0000002800147c82 */ /* 0x000fe20008000000 */
[----:B------:R-:W-:Y:S01]  /*128b0*/  IMAD.MOV.U32 R7, RZ, RZ, 0x40000040 ;  /* 0x40000040ff077424 */ /* 0x000fe200078e00ff */
[----:B------:R-:W-:Y:S01]  /*128c0*/  UMOV UR32, UR40 ;  /* 0x0000002800207c82 */ /* 0x000fe20008000000 */
[----:B------:R-:W-:Y:S01]  /*128d0*/  IMAD.U32 R234, RZ, RZ, UR40 ;  /* 0x00000028ffea7e24 */ /* 0x000fe2000f8e00ff */
        /* <DEDUP_REMOVED lines=170> */
[----:B------:R-:W-:Y:S01]  /*13380*/  UIADD3 UR20, UR56, 0x406, URZ ;  /* 0x0000040638147890 */ /* 0x000fe2000fffe03f */
[----:B------:R-:W-:Y:S01]  /*13390*/  R2UR UR23, R9 ;  /* 0x00000000091772ca */ /* 0x000fe200000e0000 */
[----:B------:R-:W-:Y:S01]  /*133a0*/  UMOV UR21, 0x40000040 ;  /* 0x4000004000157882 */ /* 0x000fe20000000000 */
[----:B------:R-:W-:Y:S02]  /*133b0*/  WARPGROUP.DEPBAR.LE gsb0, 0x0 ;  /* 0x00008000000079c5 */ /* 0x000fe40000010000 */
[----:B------:R-:W-:-:S06]  /*133c0*/  WARPGROUP.ARRIVE ;  /* 0x00000000000079c5 */ /* 0x000fcc0000000000 */
[----:B------:R-:W-:Y:S03]  /*133d0*/  HGMMA.64x16x16.F32.BF16 R56, gdesc[UR24], R56, gsb0 ;  /* 0x00200000183879f0 */ /* 0x000fe60008001838 */
        /* <DEDUP_REMOVED lines=24> */
[----:B------:R-:W-:Y:S01]  /*13560*/  WARPGROUP.ARRIVE ;  /* 0x00000000000079c5 */ /* 0x000fe20000000000 */
[----:B------:R-:W-:Y:S01]  /*13570*/  FMUL.FTZ R15, R112, UR6 ;  /* 0x00000006700f7c20 */ /* 0x000fe20008410000 */
[----:B0-----:R-:W-:Y:S01]  /*13580*/  FMUL.FTZ R13, R113, UR6 ;  /* 0x00000006710d7c20 */ /* 0x001fe20008410000 */
[----:B------:R-:W-:Y:S01]  /*13590*/  FMUL.FTZ R12, R117, UR6 ;  /* 0x00000006750c7c20 */ /* 0x000fe20008410000 */
[----:B------:R-:W-:Y:S01]  /*135a0*/  FMUL.FTZ R112, R119, UR6 ;  /* 0x0000000677707c20 */ /* 0x000fe20008410000 */
[----:B------:R-:W-:-:S04]  /*135b0*/  FMUL.FTZ R14, R116, UR6 ;  /* 0x00000006740e7c20 */ /* 0x000fc80008410000 */
[----:B------:R-:W-:Y:S01]  /*135c0*/  HGMMA.64x16x16.F32.BF16 R104, gdesc[UR20], R104, gsb0 ;  /* 0x00200000146879f0 */ /* 0x000fe20008001868 */
[----:B------:R-:W-:Y:S01]  /*135d0*/  R2UR UR22, R6 ;  /* 0x00000000061672ca */ /* 0x000fe200000e0000 */
[----:B------:R-:W-:Y:S01]  /*135e0*/  VIADD R6, R4, 0x706 ;  /* 0x0000070604067836 */ /* 0x000fe20000000000 */
[----:B------:R-:W-:Y:S01]  /*135f0*/  R2UR UR23, R7 ;  /* 0x00000000071772ca */ /* 0x000fe200000e0000 */
[----:B------:R-:W-:Y:S01]  /*13600*/  IMAD.MOV.U32 R7, RZ, RZ, 0x40000040 ;  /* 0x40000040ff077424 */ /* 0x000fe200078e00ff */
[----:B------:R-:W0:Y:S01]  /*13610*/  MUFU.TANH R13, R13 ;  /* 0x0000000d000d7308 */ /* 0x000e220000002400 */
[----:B------:R-:W-:Y:S01]  /*13620*/  FMUL.FTZ R120, R114, UR6 ;  /* 0x0000000672787c20 */ /* 0x000fe20008410000 */
[----:B------:R-:W-:Y:S01]  /*13630*/  FMUL.FTZ R113, R115, UR6 ;  /* 0x0000000673717c20 */ /* 0x000fe20008410000 */
[----:B------:R-:W-:-:S05]  /*13640*/  FMUL.FTZ R114, R118, UR6 ;  /* 0x0000000676727c20 */ /* 0x000fca0008410000 */
[----:B------:R-:W-:Y:S08]  /*13650*/  MUFU.TANH R12, R12 ;  /* 0x0000000c000c7308 */ /* 0x000ff00000002400 */
[----:B------:R-:W1:Y:S08]  /*13660*/  MUFU.TANH R112, R112 ;  /* 0x0000007000707308 */ /* 0x000e700000002400 */
[----:B------:R-:W2:Y:S08]  /*13670*/  MUFU.TANH R15, R15 ;  /* 0x0000000f000f7308 */ /* 0x000eb00000002400 */
        /* <DEDUP_REMOVED lines=10> */
[----:B------:R-:W-:Y:S01]  /*13720*/  R2UR UR22, R6 ;  /* 0x00000000061672ca */ /* 0x000fe200000e0000 */
[----:B------:R-:W-:Y:S01]  /*13730*/  VIADD R6, R4, 0x786 ;  /* 0x0000078604067836 */ /* 0x000fe20000000000 */
[----:B------:R-:W-:Y:S01]  /*13740*/  R2UR UR23, R7 ;  /* 0x00000000071772ca */ /* 0x000fe200000e0000 */
[----:B------:R-:W-:-:S02]  /*13750*/  IMAD.MOV.U32 R7, RZ, RZ, 0x40000040 ;  /* 0x40000040ff077424 */ /* 0x000fc400078e00ff */
[----:B------:R-:W-:Y:S01]  /*13760*/  FMUL.FTZ R106, R106, UR6 ;  /* 0x000000066a6a7c20 */ /* 0x000fe20008410000 */
[----:B------:R-:W3:Y:S01]  /*13770*/  MUFU.TANH R10, R10 ;  /* 0x0000000a000a7308 */ /* 0x000ee20000002400 */
[----:B------:R-:W-:Y:S01]  /*13780*/  FMUL.FTZ R105, R107, UR6 ;  /* 0x000000066b697c20 */ /* 0x000fe20008410000 */
[----:B------:R-:W-:Y:S01]  /*13790*/  FMUL.FTZ R107, R110, UR6 ;  /* 0x000000066e6b7c20 */ /* 0x000fe20008410000 */
[----:B------:R-:W-:-:S05]  /*137a0*/  FMUL.FTZ R104, R111, UR6 ;  /* 0x000000066f687c20 */ /* 0x000fca0008410000 */
[----:B------:R-:W4:Y:S08]  /*137b0*/  MUFU.TANH R20, R20 ;  /* 0x0000001400147308 */ /* 0x000f300000002400 */
[----:B------:R-:W4:Y:S08]  /*137c0*/  MUFU.TANH R114, R114 ;  /* 0x0000007200727308 */ /* 0x000f300000002400 */
[----:B------:R-:W4:Y:S08]  /*137d0*/  MUFU.TANH R11, R11 ;  /* 0x0000000b000b7308 */ /* 0x000f300000002400 */
[----:B------:R-:W4:Y:S08]  /*137e0*/  MUFU.TANH R82, R82 ;  /* 0x0000005200527308 */ /* 0x000f300000002400 */
[----:B------:R-:W4:Y:S01]  /*137f0*/  MUFU.TANH R106, R106 ;  /* 0x0000006a006a7308 */ /* 0x000f220000002400 */
[----:B------:R-:W-:-:S02]  /*13800*/  WARPGROUP.DEPBAR.LE gsb0, 0x0 ;  /* 0x00008000000079c5 */ /* 0x000fc40000010000 */
[----:B------:R-:W-:Y:S01]  /*13810*/  WARPGROUP.ARRIVE ;  /* 0x00000000000079c5 */ /* 0x000fe20000000000 */
[----:B------:R-:W-:Y:S01]  /*13820*/  FMUL.FTZ R9, R97, UR6 ;  /* 0x0000000661097c20 */ /* 0x000fe20008410000 */
[----:B------:R-:W-:Y:S01]  /*13830*/  FMUL.FTZ R97, R98, UR6 ;  /* 0x0000000662617c20 */ /* 0x000fe20008410000 */
[----:B------:R-:W-:Y:S02]  /*13840*/  IMAD.MOV.U32 R98, RZ, RZ, -0x2 ;  /* 0xfffffffeff627424 */ /* 0x000fe400078e00ff */
[----:B------:R-:W-:Y:S01]  /*13850*/  FMUL.FTZ R81, R100, UR6 ;  /* 0x0000000664517c20 */ /* 0x000fe20008410000 */
[----:B------:R-:W-:Y:S01]  /*13860*/  FMUL.FTZ R86, R103, UR6 ;  /* 0x0000000667567c20 */ /* 0x000fe20008410000 */
[----:B------:R-:W-:Y:S01]  /*13870*/  HGMMA.64x16x16.F32.BF16 R88, gdesc[UR20], R88, gsb0 ;  /* 0x00200000145879f0 */ /* 0x000fe20008001858 */
[----:B------:R-:W-:Y:S01]  /*13880*/  R2UR UR22, R6 ;  /* 0x00000000061672ca */ /* 0x000fe200000e0000 */
[----:B------:R-:W-:Y:S01]  /*13890*/  VIADD R6, R4, 0x806 ;  /* 0x0000080604067836 */ /* 0x000fe20000000000 */
[----:B------:R-:W-:Y:S01]  /*138a0*/  R2UR UR23, R7 ;  /* 0x00000000071772ca */ /* 0x000fe200000e0000 */
[----:B------:R-:W-:-:S02]  /*138b0*/  IMAD.MOV.U32 R7, RZ, RZ, 0x40000040 ;  /* 0x40000040ff077424 */ /* 0x000fc400078e00ff */
[----:B------:R-:W-:Y:S01]  /*138c0*/  FMUL.FTZ R21, R96, UR6 ;  /* 0x0000000660157c20 */ /* 0x000fe20008410000 */
[----:B------:R-:W-:Y:S01]  /*138d0*/  IMAD R5, R5, R98, 0xb0 ;  /* 0x000000b005057424 */ /* 0x000fe200078e0262 */
[----:B------:R-:W4:Y:S01]  /*138e0*/  MUFU.TANH R105, R105 ;  /* 0x0000006900697308 */ /* 0x000f220000002400 */
[----:B------:R-:W-:Y:S01]  /*138f0*/  FMUL.FTZ R85, R99, UR6 ;  /* 0x0000000663557c20 */ /* 0x000fe20008410000 */
[----:B------:R-:W-:Y:S01]  /*13900*/  FMUL.FTZ R3, R101, UR6 ;  /* 0x0000000665037c20 */ /* 0x000fe20008410000 */
[----:B------:R-:W-:Y:S02]  /*13910*/  IMAD.IADD R5, R5, 0x1, R160 ;  /* 0x0000000105057824 */ /* 0x000fe400078e02a0 */
[----:B------:R-:W-:-:S03]  /*13920*/  FMUL.FTZ R96, R102, UR6 ;  /* 0x0000000666607c20 */ /* 0x000fc60008410000 */
        /* <DEDUP_REMOVED lines=8> */
[----:B------:R-:W-:-:S03]  /*139b0*/  FMUL.FTZ R83, R88, UR6 ;  /* 0x0000000658537c20 */ /* 0x000fc60008410000 */
[----:B------:R-:W4:Y:S01]  /*139c0*/  MUFU.TANH R97, R97 ;  /* 0x0000006100617308 */ /* 0x000f220000002400 */
[----:B------:R-:W-:Y:S01]  /*139d0*/  FMUL.FTZ R8, R89, UR6 ;  /* 0x0000000659087c20 */ /* 0x000fe20008410000 */
[----:B------:R-:W-:Y:S01]  /*139e0*/  FMUL.FTZ R90, R90, UR6 ;  /* 0x000000065a5a7c20 */ /* 0x000fe20008410000 */
[----:B------:R-:W-:Y:S01]  /*139f0*/  HGMMA.64x16x16.F32.BF16 R72, gdesc[UR20], R72, gsb0 ;  /* 0x00200000144879f0 */ /* 0x000fe20008001848 */
[----:B------:R-:W-:Y:S01]  /*13a00*/  R2UR UR22, R6 ;  /* 0x00000000061672ca */ /* 0x000fe200000e0000 */
[----:B------:R-:W-:Y:S01]  /*13a10*/  VIADD R6, R4, 0x886 ;  /* 0x0000088604067836 */ /* 0x000fe20000000000 */
[----:B------:R-:W-:Y:S01]  /*13a20*/  R2UR UR23, R7 ;  /* 0x00000000071772ca */ /* 0x000fe200000e0000 */
[----:B------:R-:W-:Y:S01]  /*13a30*/  IMAD.MOV.U32 R7, RZ, RZ, 0x40000040 ;  /* 0x40000040ff077424 */ /* 0x000fe200078e00ff */
[----:B------:R-:W4:Y:S01]  /*13a40*/  MUFU.TANH R3, R3 ;  /* 0x0000000300037308 */ /* 0x000f220000002400 */
[----:B------:R-:W-:Y:S01]  /*13a50*/  FMUL.FTZ R84, R93, UR6 ;  /* 0x000000065d547c20 */ /* 0x000fe20008410000 */
[----:B------:R-:W-:Y:S01]  /*13a60*/  FMUL.FTZ R88, R91, UR6 ;  /* 0x000000065b587c20 */ /* 0x000fe20008410000 */
[----:B------:R-:W-:Y:S01]  /*13a70*/  FMUL.FTZ R93, R94, UR6 ;  /* 0x000000065e5d7c20 */ /* 0x000fe20008410000 */
[----:B------:R-:W-:-:S04]  /*13a80*/  FMUL.FTZ R91, R95, UR6 ;  /* 0x000000065f5b7c20 */ /* 0x000fc80008410000 */
[----:B------:R-:W4:Y:S08]  /*13a90*/  MUFU.TANH R85, R85 ;  /* 0x0000005500557308 */ /* 0x000f300000002400 */
[----:B------:R-:W4:Y:S08]  /*13aa0*/  MUFU.TANH R83, R83 ;  /* 0x0000005300537308 */ /* 0x000f300000002400 */
[----:B------:R-:W4:Y:S08]  /*13ab0*/  MUFU.TANH R96, R96 ;  /* 0x0000006000607308 */ /* 0x000f300000002400 */
[----:B------:R-:W4:Y:S08]  /*13ac0*/  MUFU.TANH R8, R8 ;  /* 0x0000000800087308 */ /* 0x000f300000002400 */
[----:B------:R-:W4:Y:S01]  /*13ad0*/  MUFU.TANH R86, R86 ;  /* 0x0000005600567308 */ /* 0x000f220000002400 */
[----:B------:R-:W-:-:S02]  /*13ae0*/  WARPGROUP.DEPBAR.LE gsb0, 0x0 ;  /* 0x00008000000079c5 */ /* 0x000fc40000010000 */
[----:B------:R-:W-:Y:S01]  /*13af0*/  WARPGROUP.ARRIVE ;  /* 0x00000000000079c5 */ /* 0x000fe20000000000 */
[----:B------:R-:W-:-:S04]  /*13b00*/  FMUL.FTZ R92, R75, UR6 ;  /* 0x000000064b5c7c20 */ /* 0x000fc80008410000 */
[----:B------:R-:W4:Y:S01]  /*13b10*/  MUFU.TANH R80, R80 ;  /* 0x0000005000507308 */ /* 0x000f220000002400 */
[----:B------:R-:W-:Y:S01]  /*13b20*/  FMUL.FTZ R89, R72, UR6 ;  /* 0x0000000648597c20 */ /* 0x000fe20008410000 */
        /* <DEDUP_REMOVED lines=43> */
[----:B------:R-:W-:Y:S01]  /*13de0*/  FMUL.FTZ R57, R60, UR6 ;  /* 0x000000063c397c20 */ /* 0x000fe20008410000 */
[----:B------:R-:W-:Y:S01]  /*13df0*/  FMUL.FTZ R60, R63, UR6 ;  /* 0x000000063f3c7c20 */ /* 0x000fe20008410000 */
[----:B------:R-:W4:Y:S01]  /*13e00*/  MUFU.TANH R65, R65 ;  /* 0x0000004100417308 */ /* 0x000f220000002400 */
[----:B------:R-:W-:Y:S01]  /*13e10*/  HGMMA.64x16x16.F32.BF16 R48, gdesc[UR20], R48, gsb0 ;  /* 0x00200000143079f0 */ /* 0x000fe20008001830 */
[----:B------:R-:W-:Y:S01]  /*13e20*/  R2UR UR22, R6 ;  /* 0x00000000061672ca */ /* 0x000fe200000e0000 */
[----:B------:R-:W-:Y:S01]  /*13e30*/  VIADD R6, R4, 0xa06 ;  /* 0x00000a0604067836 */ /* 0x000fe20000000000 */
[----:B------:R-:W-:Y:S01]  /*13e40*/  R2UR UR23, R7 ;  /* 0x00000000071772ca */ /* 0x000fe200000e0000 */
[----:B------:R-:W-:-:S02]  /*13e50*/  IMAD.MOV.U32 R7, RZ, RZ, 0x40000040 ;  /* 0x40000040ff077424 */ /* 0x000fc400078e00ff */
[----:B------:R-:W-:Y:S01]  /*13e60*/  FMUL.FTZ R58, R58, UR6 ;  /* 0x000000063a3a7c20 */ /* 0x000fe20008410000 */
[----:B------:R-:W-:Y:S01]  /*13e70*/  VIADD R4, R4, 0xa86 ;  /* 0x00000a8604047836 */ /* 0x000fe20000000000 */
[----:B------:R-:W-:Y:S01]  /*13e80*/  R2UR UR10, R6 ;  /* 0x00000000060a72ca */ /* 0x000fe200000e0000 */
[----:B------:R-:W-:Y:S01]  /*13e90*/  FMUL.FTZ R6, R61, UR6 ;  /* 0x000000063d067c20 */ /* 0x000fe20008410000 */
[----:B------:R-:W-:Y:S01]  /*13ea0*/  R2UR UR11, R7 ;  /* 0x00000000070b72ca */ /* 0x000fe200000e0000 */
[----:B------:R-:W4:Y:S01]  /*13eb0*/  MUFU.TANH R76, R76 ;  /* 0x0000004c004c7308 */ /* 0x000f220000002400 */
[----:B------:R-:W-:Y:S01]  /*13ec0*/  FMUL.FTZ R71, R59, UR6 ;  /* 0x000000063b477c20 */ /* 0x000fe20008410000 */
[----:B------:R-:W-:-:S06]  /*13ed0*/  FMUL.FTZ R62, R62, UR6 ;  /* 0x000000063e3e7c20 */ /* 0x000fcc0008410000 */
        /* <DEDUP_REMOVED lines=13> */
[----:B------:R-:W-:Y:S01]  /*13fb0*/  R2UR UR22, R4 ;  /* 0x00000000041672ca */ /* 0x000fe200000e0000 */
[----:B------:R-:W-:Y:S01]  /*13fc0*/  FMUL.FTZ R53, R53, UR6 ;  /* 0x0000000635357c20 */ /* 0x000fe20008410000 */
[----:B------:R-:W-:Y:S01]  /*13fd0*/  FMUL.FTZ R48, R48, UR6 ;  /* 0x0000000630307c20 */ /* 0x000fe20008410000 */
[----:B------:R-:W-:Y:S01]  /*13fe0*/  FMUL.FTZ R55, R55, UR6 ;  /* 0x0000000637377c20 */ /* 0x000fe20008410000 */
[----:B------:R-:W-:-:S02]  /*13ff0*/  FMUL.FTZ R59, R52, UR6 ;  /* 0x00000006343b7c20 */ /* 0x000fc40008410000 */
[----:B------:R-:W4:Y:S08]  /*14000*/  MUFU.TANH R70, R70 ;  /* 0x0000004600467308 */ /* 0x000f300000002400 */
[----:B------:R-:W4:Y:S08]  /*14010*/  MUFU.TANH R56, R56 ;  /* 0x0000003800387308 */ /* 0x000f300000002400 */
[----:B------:R-:W4:Y:S08]  /*14020*/  MUFU.TANH R68, R68 ;  /* 0x0000004400447308 */ /* 0x000f300000002400 */
[----:B------:R-:W4:Y:S08]  /*14030*/  MUFU.TANH R57, R57 ;  /* 0x0000003900397308 */ /* 0x000f300000002400 */
[----:B------:R-:W4:Y:S08]  /*14040*/  MUFU.TANH R58, R58 ;  /* 0x0000003a003a7308 */ /* 0x000f300000002400 */
[----:B------:R-:W4:Y:S01]  /*14050*/  MUFU.TANH R6, R6 ;  /* 0x0000000600067308 */ /* 0x000f220000002400 */
[----:B------:R-:W-:-:S02]  /*14060*/  WARPGROUP.DEPBAR.LE gsb0, 0x0 ;  /* 0x00008000000079c5 */ /* 0x000fc40000010000 */
[----:B------:R-:W-:Y:S01]  /*14070*/  WARPGROUP.ARRIVE ;  /* 0x00000000000079c5 */ /* 0x000fe20000000000 */
[----:B0-----:R-:W-:Y:S01]  /*14080*/  FMUL.FTZ R49, R45, UR6 ;  /* 0x000000062d317c20 */ /* 0x001fe20008410000 */
[----:B------:R-:W-:Y:S01]  /*14090*/  FMUL.FTZ R161, R41, UR6 ;  /* 0x0000000629a17c20 */ /* 0x000fe20008410000 */
[----:B------:R-:W-:Y:S01]  /*140a0*/  FMUL.FTZ R99, R47, UR6 ;  /* 0x000000062f637c20 */ /* 0x000fe20008410000 */
[----:B------:R-:W-:Y:S01]  /*140b0*/  FMUL.FTZ R159, R40, UR6 ;  /* 0x00000006289f7c20 */ /* 0x000fe20008410000 */
[----:B------:R-:W-:Y:S01]  /*140c0*/  FMUL.FTZ R61, R42, UR6 ;  /* 0x000000062a3d7c20 */ /* 0x000fe20008410000 */
[----:B------:R-:W-:Y:S01]  /*140d0*/  HGMMA.64x16x16.F32.BF16 R32, gdesc[UR8], R32, gsb0 ;  /* 0x00200000082079f0 */ /* 0x000fe20008001820 */
[----:B------:R0:W-:Y:S01]  /*140e0*/  MUFU.TANH R40, R7 ;  /* 0x0000000700287308 */ /* 0x0001e20000002400 */
[----:B------:R-:W-:Y:S01]  /*140f0*/  FMUL.FTZ R98, R46, UR6 ;  /* 0x000000062e627c20 */ /* 0x000fe20008410000 */
[----:B------:R-:W-:Y:S01]  /*14100*/  FMUL.FTZ R43, R43, UR6 ;  /* 0x000000062b2b7c20 */ /* 0x000fe20008410000 */
[----:B------:R-:W-:-:S05]  /*14110*/  FMUL.FTZ R163, R44, UR6 ;  /* 0x000000062ca37c20 */ /* 0x000fca0008410000 */
[----:B------:R0:W-:Y:S08]  /*14120*/  MUFU.TANH R42, R51 ;  /* 0x00000033002a7308 */ /* 0x0001f00000002400 */
[----:B------:R-:W-:Y:S08]  /*14130*/  MUFU.TANH R165, R49 ;  /* 0x0000003100a57308 */ /* 0x000ff00000002400 */
[----:B------:R-:W-:Y:S08]  /*14140*/  MUFU.TANH R44, R53 ;  /* 0x00000035002c7308 */ /* 0x000ff00000002400 */
[----:B------:R-:W0:Y:S08]  /*14150*/  MUFU.TANH R71, R71 ;  /* 0x0000004700477308 */ /* 0x000e300000002400 */
[----:B------:R-:W0:Y:S08]  /*14160*/  MUFU.TANH R48, R48 ;  /* 0x0000003000307308 */ /* 0x000e300000002400 */
[----:B------:R-:W0:Y:S01]  /*14170*/  MUFU.TANH R62, R62 ;  /* 0x0000003e003e7308 */ /* 0x000e220000002400 */
[----:B------:R-:W-:-:S02]  /*14180*/  WARPGROUP.DEPBAR.LE gsb0, 0x0 ;  /* 0x00008000000079c5 */ /* 0x000fc40000010000 */
[----:B------:R-:W-:Y:S01]  /*14190*/  FMUL.FTZ R100, R32, UR6 ;  /* 0x0000000620647c20 */ /* 0x000fe20008410000 */
[----:B------:R-:W-:Y:S02]  /*141a0*/  IMAD R32, R162, -0xb0, R5 ;  /* 0xffffff50a2207824 */ /* 0x000fe400078e0205 */
[----:B------:R-:W-:Y:S01]  /*141b0*/  FMUL.FTZ R63, R33, UR6 ;  /* 0x00000006213f7c20 */ /* 0x000fe20008410000 */
[----:B------:R-:W-:Y:S02]  /*141c0*/  IMAD.MOV.U32 R5, RZ, RZ, 0x40000040 ;  /* 0x40000040ff057424 */ /* 0x000fe400078e00ff */
[----:B------:R-:W-:Y:S01]  /*141d0*/  FMUL.FTZ R54, R35, UR6 ;  /* 0x0000000623367c20 */ /* 0x000fe20008410000 */
[----:B------:R-:W-:Y:S01]  /*141e0*/  FMUL.FTZ R46, R37, UR6 ;  /* 0x00000006252e7c20 */ /* 0x000fe20008410000 */
[----:B------:R-:W-:Y:S01]  /*141f0*/  ISETP.GT.AND P3, PT, R32, 0x1, PT ;  /* 0x000000012000780c */ /* 0x000fe20003f64270 */
[----:B------:R-:W-:Y:S01]  /*14200*/  FMUL.FTZ R95, R34, UR6 ;  /* 0x00000006225f7c20 */ /* 0x000fe20008410000 */
[C---:B------:R-:W-:Y:S01]  /*14210*/  ISETP.GT.AND P5, PT, R32.reuse, 0x9, PT ;  /* 0x000000092000780c */ /* 0x040fe20003fa4270 */
[----:B------:R-:W-:Y:S01]  /*14220*/  FMUL.FTZ R34, R39, UR6 ;  /* 0x0000000627227c20 */ /* 0x000fe20008410000 */
[----:B------:R-:W-:Y:S01]  /*14230*/  ISETP.GT.AND P2, PT, R32, RZ, PT ;  /* 0x000000ff2000720c */ /* 0x000fe20003f44270 */
[----:B------:R-:W-:Y:S01]  /*14240*/  WARPGROUP.ARRIVE ;  /* 0x00000000000079c5 */ /* 0x000fe20000000000 */
[----:B------:R-:W-:Y:S01]  /*14250*/  FSEL R4, R13, -INF , P3 ;  /* 0xff8000000d047808 */ /* 0x000fe20001800000 */
[----:B------:R-:W-:Y:S01]  /*14260*/  FMUL.FTZ R52, R36, UR6 ;  /* 0x0000000624347c20 */ /* 0x000fe20008410000 */
[----:B-1----:R-:W-:Y:S01]  /*14270*/  FSEL R13, R112, -INF , P5 ;  /* 0xff800000700d7808 */ /* 0x002fe20002800000 */
[----:B------:R-:W1:Y:S01]  /*14280*/  MUFU.TANH R60, R60 ;  /* 0x0000003c003c7308 */ /* 0x000e620000002400 */
[----:B------:R-:W-:Y:S01]  /*14290*/  FSEL R45, R12, -INF , P5 ;  /* 0xff8000000c2d7808 */ /* 0x000fe20002800000 */
[----:B------:R-:W-:Y:S01]  /*142a0*/  FMUL.FTZ R38, R38, UR6 ;  /* 0x0000000626267c20 */ /* 0x000fe20008410000 */
[----:B------:R-:W-:-:S02]  /*142b0*/  ISETP.GT.AND P5, PT, R32, 0x19, PT ;  /* 0x000000192000780c */ /* 0x000fc40003fa4270 */
[----:B------:R-:W-:Y:S02]  /*142c0*/  ISETP.GT.AND P4, PT, R32, 0x8, PT ;  /* 0x000000082000780c */ /* 0x000fe40003f84270 */
[----:B--2---:R-:W-:Y:S01]  /*142d0*/  FSEL R33, R15, -INF , P2 ;  /* 0xff8000000f217808 */ /* 0x004fe20001000000 */
[----:B------:R-:W-:Y:S01]  /*142e0*/  MUFU.TANH R12, R55 ;  /* 0x00000037000c7308 */ /* 0x000fe20000002400 */
[----:B---3--:R-:W-:Y:S02]  /*142f0*/  FSEL R103, R10, -INF , P5 ;  /* 0xff8000000a677808 */ /* 0x008fe40002800000 */
[----:B------:R-:W-:Y:S02]  /*14300*/  FSEL R41, R14, -INF , P4 ;  /* 0xff8000000e297808 */ /* 0x000fe40002000000 */
[----:B------:R-:W-:Y:S02]  /*14310*/  FMNMX.FTZ R10, R33, R4, !PT ;  /* 0x00000004210a7209 */ /* 0x000fe40007810000 */
[----:B------:R-:W-:Y:S01]  /*14320*/  R2UR UR23, R5 ;  /* 0x00000000051772ca */ /* 0x000fe200000e0000 */
[----:B------:R-:W2:Y:S01]  /*14330*/  MUFU.TANH R36, R59 ;  /* 0x0000003b00247308 */ /* 0x000ea20000002400 */
[----:B------:R-:W-:-:S02]  /*14340*/  FSEL R5, R120, -INF , P2 ;  /* 0xff80000078057808 */ /* 0x000fc40001000000 */
[C---:B------:R-:W-:Y:S02]  /*14350*/  ISETP.GT.AND P2, PT, R32.reuse, 0x10, PT ;  /* 0x000000102000780c */ /* 0x040fe40003f44270 */
[----:B------:R-:W-:Y:S02]  /*14360*/  FMNMX.FTZ R10, R41, R10, !PT ;  /* 0x0000000a290a7209 */ /* 0x000fe40007810000 */
[----:B------:R-:W-:Y:S01]  /*14370*/  FSEL R113, R113, -INF , P3 ;  /* 0xff80000071717808 */ /* 0x000fe20001800000 */
[----:B------:R-:W-:Y:S01]  /*14380*/  MUFU.TANH R169, R63 ;  /* 0x0000003f00a97308 */ /* 0x000fe20000002400 */
[----:B------:R-:W-:Y:S02]  /*14390*/  ISETP.GT.AND P3, PT, R32, 0x11, PT ;  /* 0x000000112000780c */ /* 0x000fe40003f64270 */
[----:B----4-:R-:W-:Y:S01]  /*143a0*/  FSEL R47, R20, -INF , P2 ;  /* 0xff800000142f7808 */ /* 0x010fe20001000000 */
[----:B------:R-:W-:Y:S01]  /*143b0*/  HGMMA.64x16x16.F32.BF16 R24, gdesc[UR20], R24, gsb0 ;  /* 0x00200000141879f0 */ /* 0x000fe20008001818 */
[----:B------:R-:W-:-:S02]  /*143c0*/  FMNMX.FTZ R14, R45, R10, !PT ;  /* 0x0000000a2d0e7209 */ /* 0x000fc40007810000 */
[----:B0-----:R-:W-:Y:S01]  /*143d0*/  FSEL R7, R114, -INF , P4 ;  /* 0xff80000072077808 */ /* 0x001fe20002000000 */
[----:B------:R-:W-:Y:S01]  /*143e0*/  MUFU.TANH R10, R61 ;  /* 0x0000003d000a7308 */ /* 0x000fe20000002400 */
[----:B------:R-:W-:Y:S02]  /*143f0*/  ISETP.GT.AND P4, PT, R32, 0x18, PT ;  /* 0x000000182000780c */ /* 0x000fe40003f84270 */
[----:B------:R-:W-:Y:S02]  /*14400*/  FSEL R51, R11, -INF , P3 ;  /* 0xff8000000b337808 */ /* 0x000fe40001800000 */
[----:B------:R-:W-:Y:S02]  /*14410*/  FMNMX.FTZ R14, R47, R14, !PT ;  /* 0x0000000e2f0e7209 */ /* 0x000fe40007810000 */
[----:B------:R-:W-:Y:S01]  /*14420*/  FSEL R101, R82, -INF , P4 ;  /* 0xff80000052657808 */ /* 0x000fe20002000000 */
[----:B------:R-:W0:Y:S01]  /*14430*/  MUFU.TANH R159, R159 ;  /* 0x0000009f009f7308 */ /* 0x000e220000002400 */
[----:B------:R-:W-:Y:S01]  /*14440*/  FMNMX.FTZ R14, R51, R14, !PT ;  /* 0x0000000e330e7209 */ /* 0x000fe20007810000 */
[----:B------:R-:W-:Y:S01]  /*14450*/  IMAD.MOV.U32 R82, RZ, RZ, R87 ;  /* 0x000000ffff527224 */ /* 0x000fe200078e0057 */
[----:B------:R-:W-:-:S02]  /*14460*/  FSEL R15, R106, -INF , P2 ;  /* 0xff8000006a0f7808 */ /* 0x000fc40001000000 */
[C---:B------:R-:W-:Y:S02]  /*14470*/  ISETP.GT.AND P2, PT, R32.reuse, 0x20, PT ;  /* 0x000000202000780c */ /* 0x040fe40003f44270 */
[----:B------:R-:W-:Y:S01]  /*14480*/  FMNMX.FTZ R14, R101, R14, !PT ;  /* 0x0000000e650e7209 */ /* 0x000fe20007810000 */
[----:B------:R-:W3:Y:S01]  /*14490*/  MUFU.TANH R79, R79 ;  /* 0x0000004f004f7308 */ /* 0x000ee20000002400 */
[----:B------:R-:W-:Y:S02]  /*144a0*/  FSEL R105, R105, -INF , P3 ;  /* 0xff80000069697808 */ /* 0x000fe40001800000 */
[----:B------:R-:W-:Y:S02]  /*144b0*/  ISETP.GT.AND P3, PT, R32, 0x21, PT ;  /* 0x000000212000780c */ /* 0x000fe40003f64270 */
[----:B------:R-:W-:Y:S02]  /*144c0*/  FSEL R109, R21, -INF , P2 ;  /* 0xff800000156d7808 */ /* 0x000fe40001000000 */
[----:B------:R-:W-:Y:S01]  /*144d0*/  FMNMX.FTZ R14, R103, R14, !PT ;  /* 0x0000000e670e7209 */ /* 0x000fe20007810000 */
[----:B------:R-:W4:Y:S01]  /*144e0*/  MUFU.TANH R161, R161 ;  /* 0x000000a100a17308 */ /* 0x000f220000002400 */
[----:B------:R-:W-:-:S02]  /*144f0*/  FSEL R107, R107, -INF , P4 ;  /* 0xff8000006b6b7808 */ /* 0x000fc40002000000 */
[----:B------:R-:W-:Y:S02]  /*14500*/  ISETP.GT.AND P4, PT, R32, 0x28, PT ;  /* 0x000000282000780c */ /* 0x000fe40003f84270 */
[----:B------:R-:W-:Y:S02]  /*14510*/  FSEL R111, R9, -INF , P3 ;  /* 0xff800000096f7808 */ /* 0x000fe40001800000 */
[----:B------:R-:W-:Y:S01]  /*14520*/  FMNMX.FTZ R14, R109, R14, !PT ;  /* 0x0000000e6d0e7209 */ /* 0x000fe20007810000 */
[----:B------:R-:W4:Y:S01]  /*14530*/  MUFU.TANH R163, R163 ;  /* 0x000000a300a37308 */ /* 0x000f220000002400 */
[----:B------:R-:W-:Y:S02]  /*14540*/  FSEL R11, R104, -INF , P5 ;  /* 0xff800000680b7808 */ /* 0x000fe40002800000 */
[----:B------:R-:W-:Y:S02]  /*14550*/  ISETP.GT.AND P5, PT, R32, 0x29, PT ;  /* 0x000000292000780c */ /* 0x000fe40003fa4270 */
[----:B------:R-:W-:-:S02]  /*14560*/  FSEL R115, R81, -INF , P4 ;  /* 0xff80000051737808 */ /* 0x000fc40002000000 */
[----:B------:R-:W-:Y:S01]  /*14570*/  FMNMX.FTZ R14, R111, R14, !PT ;  /* 0x0000000e6f0e7209 */ /* 0x000fe20007810000 */
[----:B------:R1:W4:Y:S01]  /*14580*/  MUFU.TANH R81, R43 ;  /* 0x0000002b00517308 */ /* 0x0003220000002400 */
[----:B------:R-:W-:Y:S02]  /*14590*/  FSEL R97, R97, -INF , P2 ;  /* 0xff80000061617808 */ /* 0x000fe40001000000 */
[----:B------:R-:W-:Y:S02]  /*145a0*/  ISETP.GT.AND P2, PT, R32, 0x30, PT ;  /* 0x000000302000780c */ /* 0x000fe40003f44270 */
[----:B------:R-:W-:Y:S02]  /*145b0*/  FSEL R117, R3, -INF , P5 ;  /* 0xff80000003757808 */ /* 0x000fe40002800000 */
[----:B------:R-:W-:Y:S01]  /*145c0*/  FMNMX.FTZ R14, R115, R14, !PT ;  /* 0x0000000e730e7209 */ /* 0x000fe20007810000 */
[----:B------:R-:W4:Y:S01]  /*145d0*/  MUFU.TANH R100, R100 ;  /* 0x0000006400647308 */ /* 0x000f220000002400 */
[----:B------:R-:W-:Y:S01]  /*145e0*/  FSEL R85, R85, -INF , P3 ;  /* 0xff80000055557808 */ /* 0x000fe20001800000 */
[----:B------:R-:W-:-:S02]  /*145f0*/  WARPGROUP.DEPBAR.LE gsb0, 0x0 ;  /* 0x00008000000079c5 */ /* 0x000fc40000010000 */
[----:B------:R-:W-:Y:S01]  /*14600*/  ISETP.GT.AND P3, PT, R32, 0x31, PT ;  /* 0x000000312000780c */ /* 0x000fe20003f64270 */
[----:B------:R-:W-:Y:S01]  /*14610*/  FMUL.FTZ R24, R24, UR6 ;  /* 0x0000000618187c20 */ /* 0x000fe20008410000 */
[----:B------:R-:W-:Y:S01]  /*14620*/  FSEL R119, R83, -INF , P2 ;  /* 0xff80000053777808 */ /* 0x000fe20001000000 */
[----:B------:R-:W-:Y:S01]  /*14630*/  FMUL.FTZ R28, R28, UR6 ;  /* 0x000000061c1c7c20 */ /* 0x000fe20008410000 */
[----:B------:R-:W-:Y:S01]  /*14640*/  FMNMX.FTZ R14, R117, R14, !PT ;  /* 0x0000000e750e7209 */ /* 0x000fe20007810000 */
[----:B------:R-:W4:Y:S01]  /*14650*/  MUFU.TANH R98, R98 ;  /* 0x0000006200627308 */ /* 0x000f220000002400 */
[----:B------:R-:W-:Y:S02]  /*14660*/  FSEL R9, R96, -INF , P4 ;  /* 0xff80000060097808 */ /* 0x000fe40002000000 */
[----:B------:R-:W-:Y:S02]  /*14670*/  ISETP.GT.AND P4, PT, R32, 0x38, PT ;  /* 0x000000382000780c */ /* 0x000fe40003f84270 */
[----:B------:R-:W-:Y:S01]  /*14680*/  FSEL R121, R8, -INF , P3 ;  /* 0xff80000008797808 */ /* 0x000fe20001800000 */
[----:B------:R-:W-:Y:S01]  /*14690*/  FMUL.FTZ R8, R29, UR6 ;  /* 0x000000061d087c20 */ /* 0x000fe20008410000 */
[----:B------:R-:W-:Y:S01]  /*146a0*/  FMNMX.FTZ R14, R119, R14, !PT ;  /* 0x0000000e770e7209 */ /* 0x000fe20007810000 */
[----:B------:R-:W4:Y:S01]  /*146b0*/  MUFU.TANH R83, R99 ;  /* 0x0000006300537308 */ /* 0x000f220000002400 */
[----:B------:R-:W-:Y:S01]  /*146c0*/  FSEL R21, R86, -INF , P5 ;  /* 0xff80000056157808 */ /* 0x000fe20002800000 */
[----:B------:R-:W-:Y:S01]  /*146d0*/  IMAD.MOV.U32 R86, RZ, RZ, R87 ;  /* 0x000000ffff567224 */ /* 0x000fe200078e0057 */
[----:B------:R-:W-:-:S02]  /*146e0*/  ISETP.GT.AND P5, PT, R32, 0x39, PT ;  /* 0x000000392000780c */ /* 0x000fc40003fa4270 */
[----:B------:R-:W-:Y:S01]  /*146f0*/  FSEL R123, R80, -INF , P4 ;  /* 0xff800000507b7808 */ /* 0x000fe20002000000 */
[--C-:B------:R-:W-:Y:S01]  /*14700*/  IMAD.MOV.U32 R80, RZ, RZ, R87.reuse ;  /* 0x000000ffff507224 */ /* 0x100fe200078e0057 */
[----:B------:R-:W-:Y:S01]  /*14710*/  FMNMX.FTZ R14, R121, R14, !PT ;  /* 0x0000000e790e7209 */ /* 0x000fe20007810000 */
[----:B------:R-:W4:Y:S01]  /*14720*/  MUFU.TANH R52, R52 ;  /* 0x0000003400347308 */ /* 0x000f220000002400 */
[----:B------:R-:W-:Y:S01]  /*14730*/  FSEL R3, R90, -INF , P2 ;  /* 0xff8000005a037808 */ /* 0x000fe20001000000 */
[----:B------:R-:W-:Y:S01]  /*14740*/  IMAD.U32 R90, RZ, RZ, UR7 ;  /* 0x00000007ff5a7e24 */ /* 0x000fe2000f8e00ff */
[----:B------:R-:W-:Y:S02]  /*14750*/  ISETP.GT.AND P2, PT, R32, 0x40, PT ;  /* 0x000000402000780c */ /* 0x000fe40003f44270 */
[----:B------:R-:W-:Y:S01]  /*14760*/  FSEL R125, R84, -INF , P5 ;  /* 0xff800000547d7808 */ /* 0x000fe20002800000 */
[----:B------:R-:W-:Y:S01]  /*14770*/  IMAD.MOV.U32 R84, RZ, RZ, R87 ;  /* 0x000000ffff547224 */ /* 0x000fe200078e0057 */
[----:B------:R-:W-:Y:S01]  /*14780*/  FMNMX.FTZ R14, R123, R14, !PT ;  /* 0x0000000e7b0e7209 */ /* 0x000fe20007810000 */
[----:B------:R-:W4:Y:S01]  /*14790*/  MUFU.TANH R95, R95 ;  /* 0x0000005f005f7308 */ /* 0x000f220000002400 */
[----:B------:R-:W-:-:S02]  /*147a0*/  FSEL R35, R88, -INF , P3 ;  /* 0xff80000058237808 */ /* 0x000fc40001800000 */
[C---:B------:R-:W-:Y:S02]  /*147b0*/  ISETP.GT.AND P3, PT, R32.reuse, 0x41, PT ;  /* 0x000000412000780c */ /* 0x040fe40003f64270 */
[----:B------:R-:W-:Y:S02]  /*147c0*/  FSEL R127, R89, -INF , P2 ;  /* 0xff800000597f7808 */ /* 0x000fe40001000000 */
[----:B------:R-:W-:Y:S01]  /*147d0*/  FMNMX.FTZ R14, R125, R14, !PT ;  /* 0x0000000e7d0e7209 */ /* 0x000fe20007810000 */
[----:B------:R-:W4:Y:S01]  /*147e0*/  MUFU.TANH R46, R46 ;  /* 0x0000002e002e7308 */ /* 0x000f220000002400 */
[----:B------:R-:W-:Y:S02]  /*147f0*/  FSEL R93, R93, -INF , P4 ;  /* 0xff8000005d5d7808 */ /* 0x000fe40002000000 */
[----:B------:R-:W-:Y:S02]  /*14800*/  ISETP.GT.AND P4, PT, R32, 0x48, PT ;  /* 0x000000482000780c */ /* 0x000fe40003f84270 */
[----:B------:R-:W-:Y:S01]  /*14810*/  FSEL R129, R72, -INF , P3 ;  /* 0xff80000048817808 */ /* 0x000fe20001800000 */
[----:B------:R-:W-:Y:S01]  /*14820*/  IMAD.MOV.U32 R72, RZ, RZ, R87 ;  /* 0x000000ffff487224 */ /* 0x000fe200078e0057 */
        /* <DEDUP_REMOVED lines=13> */
[----:B-1----:R-:W-:-:S02]  /*14900*/  FSEL R43, R92, -INF , P3 ;  /* 0xff8000005c2b7808 */ /* 0x002fc40001800000 */
[----:B------:R-:W-:Y:S02]  /*14910*/  ISETP.GT.AND P3, PT, R32, 0x51, PT ;  /* 0x000000512000780c */ /* 0x000fe40003f64270 */
[----:B------:R-:W-:Y:S02]  /*14920*/  FSEL R135, R75, -INF , P2 ;  /* 0xff8000004b877808 */ /* 0x000fe40001000000 */
[----:B------:R-:W-:Y:S01]  /*14930*/  FMNMX.FTZ R14, R133, R14, !PT ;  /* 0x0000000e850e7209 */ /* 0x000fe20007810000 */
[----:B------:R-:W-:Y:S01]  /*14940*/  MUFU.TANH R34, R34 ;  /* 0x0000002200227308 */ /* 0x000fe20000002400 */
[----:B------:R-:W-:Y:S01]  /*14950*/  FSEL R49, R78, -INF , P4 ;  /* 0xff8000004e317808 */ /* 0x000fe20002000000 */
[----:B------:R-:W-:Y:S01]  /*14960*/  IMAD.MOV.U32 R78, RZ, RZ, R87 ;  /* 0x000000ffff4e7224 */ /* 0x000fe200078e0057 */
[----:B------:R-:W-:Y:S02]  /*14970*/  ISETP.GT.AND P4, PT, R32, 0x58, PT ;  /* 0x000000582000780c */ /* 0x000fe40003f84270 */
[----:B------:R-:W-:-:S02]  /*14980*/  FSEL R137, R65, -INF , P3 ;  /* 0xff80000041897808 */ /* 0x000fc40001800000 */
[----:B------:R-:W-:Y:S01]  /*14990*/  FMNMX.FTZ R14, R135, R14, !PT ;  /* 0x0000000e870e7209 */ /* 0x000fe20007810000 */
[----:B------:R-:W-:Y:S01]  /*149a0*/  MUFU.TANH R28, R28 ;  /* 0x0000001c001c7308 */ /* 0x000fe20000002400 */
[----:B------:R-:W-:Y:S01]  /*149b0*/  FSEL R53, R76, -INF , P5 ;  /* 0xff8000004c357808 */ /* 0x000fe20002800000 */
[--C-:B------:R-:W-:Y:S01]  /*149c0*/  IMAD.MOV.U32 R76, RZ, RZ, R87.reuse ;  /* 0x000000ffff4c7224 */ /* 0x100fe200078e0057 */
[----:B------:R-:W-:Y:S02]  /*149d0*/  ISETP.GT.AND P5, PT, R32, 0x59, PT ;  /* 0x000000592000780c */ /* 0x000fe40003fa4270 */
[----:B------:R-:W-:Y:S01]  /*149e0*/  FSEL R139, R66, -INF , P4 ;  /* 0xff800000428b7808 */ /* 0x000fe20002000000 */
[----:B------:R-:W-:Y:S01]  /*149f0*/  IMAD.MOV.U32 R66, RZ, RZ, R87 ;  /* 0x000000ffff427224 */ /* 0x000fe200078e0057 */
[----:B------:R-:W-:Y:S01]  /*14a00*/  FMNMX.FTZ R14, R137, R14, !PT ;  /* 0x0000000e890e7209 */ /* 0x000fe20007810000 */
[----:B------:R-:W-:Y:S01]  /*14a10*/  MUFU.TANH R8, R8 ;  /* 0x0000000800087308 */ /* 0x000fe20000002400 */
[----:B------:R-:W-:-:S02]  /*14a20*/  FSEL R77, R77, -INF , P2 ;  /* 0xff8000004d4d7808 */ /* 0x000fc40001000000 */
[----:B------:R-:W-:Y:S02]  /*14a30*/  ISETP.GT.AND P2, PT, R32, 0x60, PT ;  /* 0x000000602000780c */ /* 0x000fe40003f44270 */
[----:B------:R-:W-:Y:S01]  /*14a40*/  FSEL R141, R64, -INF , P5 ;  /* 0xff800000408d7808 */ /* 0x000fe20002800000 */
[----:B------:R-:W-:Y:S01]  /*14a50*/  IMAD.MOV.U32 R64, RZ, RZ, R87 ;  /* 0x000000ffff407224 */ /* 0x000fe200078e0057 */
[----:B------:R-:W-:Y:S02]  /*14a60*/  FMNMX.FTZ R14, R139, R14, !PT ;  /* 0x0000000e8b0e7209 */ /* 0x000fe40007810000 */
[----:B------:R-:W-:Y:S02]  /*14a70*/  FSEL R67, R67, -INF , P3 ;  /* 0xff80000043437808 */ /* 0x000fe40001800000 */
[----:B------:R-:W-:Y:S02]  /*14a80*/  ISETP.GT.AND P3, PT, R32, 0x61, PT ;  /* 0x000000612000780c */ /* 0x000fe40003f64270 */
[----:B------:R-:W-:-:S02]  /*14a90*/  FSEL R143, R69, -INF , P2 ;  /* 0xff800000458f7808 */ /* 0x000fc40001000000 */
[----:B------:R-:W-:Y:S02]  /*14aa0*/  FMNMX.FTZ R14, R141, R14, !PT ;  /* 0x0000000e8d0e7209 */ /* 0x000fe40007810000 */
[----:B------:R-:W-:Y:S01]  /*14ab0*/  FSEL R55, R70, -INF , P4 ;  /* 0xff80000046377808 */ /* 0x000fe20002000000 */
[--C-:B------:R-:W-:Y:S01]  /*14ac0*/  IMAD.MOV.U32 R70, RZ, RZ, R87.reuse ;  /* 0x000000ffff467224 */ /* 0x100fe200078e0057 */
[----:B------:R-:W-:Y:S02]  /*14ad0*/  ISETP.GT.AND P4, PT, R32, 0x68, PT ;  /* 0x000000682000780c */ /* 0x000fe40003f84270 */
[----:B------:R-:W-:Y:S01]  /*14ae0*/  FSEL R145, R56, -INF , P3 ;  /* 0xff80000038917808 */ /* 0x000fe20001800000 */
[--C-:B------:R-:W-:Y:S01]  /*14af0*/  IMAD.MOV.U32 R56, RZ, RZ, R87.reuse ;  /* 0x000000ffff387224 */ /* 0x100fe200078e0057 */
[----:B------:R-:W-:Y:S02]  /*14b00*/  FMNMX.FTZ R14, R143, R14, !PT ;  /* 0x0000000e8f0e7209 */ /* 0x000fe40007810000 */
[----:B------:R-:W-:Y:S01]  /*14b10*/  FSEL R59, R68, -INF , P5 ;  /* 0xff800000443b7808 */ /* 0x000fe20002800000 */
[----:B------:R-:W-:Y:S01]  /*14b20*/  IMAD.MOV.U32 R68, RZ, RZ, R87 ;  /* 0x000000ffff447224 */ /* 0x000fe200078e0057 */
[----:B------:R-:W-:-:S02]  /*14b30*/  ISETP.GT.AND P5, PT, R32, 0x69, PT ;  /* 0x000000692000780c */ /* 0x000fc40003fa4270 */
[----:B------:R-:W-:Y:S02]  /*14b40*/  FSEL R147, R57, -INF , P4 ;  /* 0xff80000039937808 */ /* 0x000fe40002000000 */
[----:B------:R-:W-:Y:S02]  /*14b50*/  FMNMX.FTZ R14, R145, R14, !PT ;  /* 0x0000000e910e7209 */ /* 0x000fe40007810000 */
[----:B------:R-:W-:Y:S01]  /*14b60*/  FSEL R61, R58, -INF , P2 ;  /* 0xff8000003a3d7808 */ /* 0x000fe20001000000 */
[----:B------:R-:W-:Y:S01]  /*14b70*/  IMAD.MOV.U32 R58, RZ, RZ, R87 ;  /* 0x000000ffff3a7224 */ /* 0x000fe200078e0057 */
[----:B------:R-:W-:Y:S02]  /*14b80*/  ISETP.GT.AND P2, PT, R32, 0x70, PT ;  /* 0x000000702000780c */ /* 0x000fe40003f44270 */
[----:B------:R-:W-:Y:S01]  /*14b90*/  FSEL R149, R6, -INF , P5 ;  /* 0xff80000006957808 */ /* 0x000fe20002800000 */
[----:B------:R-:W-:Y:S01]  /*14ba0*/  FMUL.FTZ R6, R25, UR6 ;  /* 0x0000000619067c20 */ /* 0x000fe20008410000 */
[----:B------:R-:W-:-:S02]  /*14bb0*/  FMNMX.FTZ R14, R147, R14, !PT ;  /* 0x0000000e930e7209 */ /* 0x000fc40007810000 */
[----:B------:R-:W-:Y:S02]  /*14bc0*/  FSEL R63, R71, -INF , P3 ;  /* 0xff800000473f7808 */ /* 0x000fe40001800000 */
[----:B------:R-:W-:Y:S01]  /*14bd0*/  ISETP.GT.AND P3, PT, R32, 0x71, PT ;  /* 0x000000712000780c */ /* 0x000fe20003f64270 */
[----:B------:R-:W1:Y:S01]  /*14be0*/  MUFU.TANH R6, R6 ;  /* 0x0000000600067308 */ /* 0x000e620000002400 */
[----:B------:R-:W-:Y:S02]  /*14bf0*/  FSEL R153, R48, -INF , P2 ;  /* 0xff80000030997808 */ /* 0x000fe40001000000 */
        /* <DEDUP_REMOVED lines=9> */
[----:B--2--5:R-:W-:Y:S02]  /*14c90*/  FSEL R155, R36, -INF , P4 ;  /* 0xff800000249b7808 */ /* 0x024fe40002000000 */
[----:B------:R-:W-:-:S02]  /*14ca0*/  FMNMX.FTZ R14, R151, R14, !PT ;  /* 0x0000000e970e7209 */ /* 0x000fc40007810000 */
[----:B------:R-:W-:Y:S02]  /*14cb0*/  FSEL R69, R40, -INF , P2 ;  /* 0xff80000028457808 */ /* 0x000fe40001000000 */
[----:B------:R-:W-:Y:S02]  /*14cc0*/  ISETP.GT.AND P2, PT, R32, 0x80, PT ;  /* 0x000000802000780c */ /* 0x000fe40003f44270 */
[----:B------:R-:W-:Y:S02]  /*14cd0*/  FSEL R157, R44, -INF , P5 ;  /* 0xff8000002c9d7808 */ /* 0x000fe40002800000 */
[----:B------:R-:W-:Y:S02]  /*14ce0*/  FMNMX.FTZ R14, R155, R14, !PT ;  /* 0x0000000e9b0e7209 */ /* 0x000fe40007810000 */
[----:B------:R-:W-:Y:S02]  /*14cf0*/  FSEL R71, R42, -INF , P3 ;  /* 0xff8000002a477808 */ /* 0x000fe40001800000 */
[----:B------:R-:W-:-:S02]  /*14d00*/  ISETP.GT.AND P3, PT, R32, 0x81, PT ;  /* 0x000000812000780c */ /* 0x000fc40003f64270 */
[----:B0-----:R-:W-:Y:S02]  /*14d10*/  FSEL R159, R159, -INF , P2 ;  /* 0xff8000009f9f7808 */ /* 0x001fe40001000000 */
[----:B------:R-:W-:Y:S02]  /*14d20*/  FMNMX.FTZ R14, R157, R14, !PT ;  /* 0x0000000e9d0e7209 */ /* 0x000fe40007810000 */
[----:B---3--:R-:W-:Y:S02]  /*14d30*/  FSEL R73, R79, -INF , P4 ;  /* 0xff8000004f497808 */ /* 0x008fe40002000000 */
[----:B------:R-:W-:Y:S02]  /*14d40*/  ISETP.GT.AND P4, PT, R32, 0x88, PT ;  /* 0x000000882000780c */ /* 0x000fe40003f84270 */
[----:B----4-:R-:W-:Y:S02]  /*14d50*/  FSEL R161, R161, -INF , P3 ;  /* 0xff800000a1a17808 */ /* 0x010fe40001800000 */
[----:B------:R-:W-:-:S02]  /*14d60*/  FMNMX.FTZ R14, R159, R14, !PT ;  /* 0x0000000e9f0e7209 */ /* 0x000fc40007810000 */
[----:B------:R-:W-:Y:S01]  /*14d70*/  FSEL R75, R12, -INF , P5 ;  /* 0xff8000000c4b7808 */ /* 0x000fe20002800000 */
[----:B------:R-:W-:Y:S01]  /*14d80*/  FMUL.FTZ R12, R26, UR6 ;  /* 0x000000061a0c7c20 */ /* 0x000fe20008410000 */
[----:B------:R-:W-:Y:S02]  /*14d90*/  ISETP.GT.AND P5, PT, R32, 0x89, PT ;  /* 0x000000892000780c */ /* 0x000fe40003fa4270 */
[----:B------:R-:W-:Y:S02]  /*14da0*/  FSEL R163, R163, -INF , P4 ;  /* 0xff800000a3a37808 */ /* 0x000fe40002000000 */
[----:B------:R-:W-:Y:S01]  /*14db0*/  FMNMX.FTZ R14, R161, R14, !PT ;  /* 0x0000000ea10e7209 */ /* 0x000fe20007810000 */
[----:B------:R-:W0:Y:S01]  /*14dc0*/  MUFU.TANH R12, R12 ;  /* 0x0000000c000c7308 */ /* 0x000e220000002400 */
[----:B------:R-:W-:Y:S01]  /*14dd0*/  FSEL R79, R10, -INF , P2 ;  /* 0xff8000000a4f7808 */ /* 0x000fe20001000000 */
[----:B------:R-:W-:Y:S01]  /*14de0*/  FMUL.FTZ R10, R31, UR6 ;  /* 0x000000061f0a7c20 */ /* 0x000fe20008410000 */
[----:B------:R-:W-:-:S02]  /*14df0*/  ISETP.GT.AND P2, PT, R32, 0x90, PT ;  /* 0x000000902000780c */ /* 0x000fc40003f44270 */
[----:B------:R-:W-:Y:S02]  /*14e00*/  FSEL R165, R165, -INF , P5 ;  /* 0xff800000a5a57808 */ /* 0x000fe40002800000 */
[----:B------:R-:W-:Y:S01]  /*14e10*/  FMNMX.FTZ R14, R163, R14, !PT ;  /* 0x0000000ea30e7209 */ /* 0x000fe20007810000 */
[----:B------:R-:W-:Y:S01]  /*14e20*/  MUFU.TANH R10, R10 ;  /* 0x0000000a000a7308 */ /* 0x000fe20000002400 */
[----:B------:R-:W-:Y:S02]  /*14e30*/  FSEL R81, R81, -INF , P3 ;  /* 0xff80000051517808 */ /* 0x000fe40001800000 */
[----:B------:R-:W-:Y:S02]  /*14e40*/  ISETP.GT.AND P3, PT, R32, 0x91, PT ;  /* 0x000000912000780c */ /* 0x000fe40003f64270 */
[----:B------:R-:W-:Y:S02]  /*14e50*/  FSEL R167, R100, -INF , P2 ;  /* 0xff80000064a77808 */ /* 0x000fe40001000000 */
[----:B------:R-:W-:-:S02]  /*14e60*/  FMNMX.FTZ R14, R165, R14, !PT ;  /* 0x0000000ea50e7209 */ /* 0x000fc40007810000 */
[----:B------:R-:W-:Y:S02]  /*14e70*/  FSEL R25, R98, -INF , P4 ;  /* 0xff80000062197808 */ /* 0x000fe40002000000 */
[C---:B------:R-:W-:Y:S02]  /*14e80*/  ISETP.GT.AND P4, PT, R32.reuse, 0x98, PT ;  /* 0x000000982000780c */ /* 0x040fe40003f84270 */
[----:B------:R-:W-:Y:S02]  /*14e90*/  FSEL R169, R169, -INF , P3 ;  /* 0xff800000a9a97808 */ /* 0x000fe40001800000 */
[----:B------:R-:W-:Y:S02]  /*14ea0*/  FMNMX.FTZ R14, R167, R14, !PT ;  /* 0x0000000ea70e7209 */ /* 0x000fe40007810000 */
[----:B------:R-:W-:Y:S02]  /*14eb0*/  FSEL R83, R83, -INF , P5 ;  /* 0xff80000053537808 */ /* 0x000fe40002800000 */
[----:B------:R-:W-:-:S02]  /*14ec0*/  ISETP.GT.AND P5, PT, R32, 0x99, PT ;  /* 0x000000992000780c */ /* 0x000fc40003fa4270 */
[----:B------:R-:W-:Y:S02]  /*14ed0*/  FSEL R171, R52, -INF , P4 ;  /* 0xff80000034ab7808 */ /* 0x000fe40002000000 */
[----:B------:R-:W-:Y:S02]  /*14ee0*/  FMNMX.FTZ R14, R169, R14, !PT ;  /* 0x0000000ea90e7209 */ /* 0x000fe40007810000 */
[----:B------:R-:W-:Y:S02]  /*14ef0*/  FSEL R29, R95, -INF , P2 ;  /* 0xff8000005f1d7808 */ /* 0x000fe40001000000 */
[----:B------:R-:W-:Y:S02]  /*14f00*/  ISETP.GT.AND P2, PT, R32, 0xa0, PT ;  /* 0x000000a02000780c */ /* 0x000fe40003f44270 */
[----:B------:R-:W-:Y:S02]  /*14f10*/  FSEL R173, R46, -INF , P5 ;  /* 0xff8000002ead7808 */ /* 0x000fe40002800000 */
[----:B------:R-:W-:-:S02]  /*14f20*/  FMNMX.FTZ R14, R171, R14, !PT ;  /* 0x0000000eab0e7209 */ /* 0x000fc40007810000 */
[----:B------:R-:W-:Y:S01]  /*14f30*/  FSEL R95, R54, -INF , P3 ;  /* 0xff800000365f7808 */ /* 0x000fe20001800000 */
[----:B------:R-:W-:Y:S01]  /*14f40*/  IMAD.MOV.U32 R54, RZ, RZ, R87 ;  /* 0x000000ffff367224 */ /* 0x000fe200078e0057 */
[----:B------:R-:W-:Y:S02]  /*14f50*/  ISETP.GT.AND P3, PT, R32, 0xa1, PT ;  /* 0x000000a12000780c */ /* 0x000fe40003f64270 */
[----:B------:R-:W-:Y:S02]  /*14f60*/  FSEL R175, R24, -INF , P2 ;  /* 0xff80000018af7808 */ /* 0x000fe40001000000 */
[----:B------:R-:W-:Y:S02]  /*14f70*/  FMNMX.FTZ R14, R173, R14, !PT ;  /* 0x0000000ead0e7209 */ /* 0x000fe40007810000 */
[----:B------:R-:W-:Y:S02]  /*14f80*/  FSEL R99, R38, -INF , P4 ;  /* 0xff80000026637808 */ /* 0x000fe40002000000 */
[----:B------:R-:W-:-:S02]  /*14f90*/  ISETP.GT.AND P4, PT, R32, 0xa8, PT ;  /* 0x000000a82000780c */ /* 0x000fc40003f84270 */
[----:B-1----:R-:W-:Y:S02]  /*14fa0*/  FSEL R177, R6, -INF , P3 ;  /* 0xff80000006b17808 */ /* 0x002fe40001800000 */
[----:B------:R-:W-:Y:S02]  /*14fb0*/  FMNMX.FTZ R14, R175, R14, !PT ;  /* 0x0000000eaf0e7209 */ /* 0x000fe40007810000 */
[----:B------:R-:W-:Y:S02]  /*14fc0*/  FSEL R89, R34, -INF , P5 ;  /* 0xff80000022597808 */ /* 0x000fe40002800000 */
[----:B------:R-:W-:Y:S02]  /*14fd0*/  ISETP.GT.AND P5, PT, R32, 0xa9, PT ;  /* 0x000000a92000780c */ /* 0x000fe40003fa4270 */
[----:B------:R-:W-:Y:S02]  /*14fe0*/  FSEL R181, R28, -INF , P4 ;  /* 0xff8000001cb57808 */ /* 0x000fe40002000000 */
[----:B------:R-:W-:-:S02]  /*14ff0*/  FMNMX.FTZ R14, R177, R14, !PT ;  /* 0x0000000eb10e7209 */ /* 0x000fc40007810000 */
[----:B------:R-:W-:Y:S02]  /*15000*/  FSEL R179, R8, -INF , P5 ;  /* 0xff80000008b37808 */ /* 0x000fe40002800000 */
[----:B------:R-:W-:-:S04]  /*15010*/  FMNMX.FTZ R14, R181, R14, !PT ;  /* 0x0000000eb50e7209 */ /* 0x000fc80007810000 */
[----:B------:R-:W-:-:S05]  /*15020*/  FMNMX.FTZ R14, R179, R14, !PT ;  /* 0x0000000eb30e7209 */ /* 0x000fca0007810000 */
[----:B------:R-:W1:Y:S02]  /*15030*/  SHFL.BFLY PT, R91, R14, 0x2, 0x1f ;  /* 0x0c401f000e5b7f89 */ /* 0x000e6400000e0000 */
[----:B-1----:R-:W-:Y:S01]  /*15040*/  FMNMX.FTZ R8, R14, R91, !PT ;  /* 0x0000005b0e087209 */ /* 0x002fe20007810000 */
[----:B------:R-:W-:-:S04]  /*15050*/  FMUL.FTZ R14, R27, UR6 ;  /* 0x000000061b0e7c20 */ /* 0x000fc80008410000 */
[----:B------:R-:W1:Y:S02]  /*15060*/  SHFL.BFLY PT, R91, R8, 0x1, 0x1f ;  /* 0x0c201f00085b7f89 */ /* 0x000e6400000e0000 */
[----:B------:R-:W2:Y:S01]  /*15070*/  MUFU.TANH R14, R14 ;  /* 0x0000000e000e7308 */ /* 0x000ea20000002400 */
[----:B-1----:R-:W-:Y:S01]  /*15080*/  FMNMX.FTZ R91, R8, R91, !PT ;  /* 0x0000005b085b7209 */ /* 0x002fe20007810000 */
[----:B------:R-:W-:-:S03]  /*15090*/  FMUL.FTZ R8, R30, UR6 ;  /* 0x000000061e087c20 */ /* 0x000fc60008410000 */
[C---:B------:R-:W-:Y:S01]  /*150a0*/  FSETP.NEU.FTZ.AND P6, PT, R91.reuse, -INF , PT ;  /* 0xff8000005b00780b */ /* 0x040fe20003fdd000 */
[----:B------:R-:W-:Y:S02]  /*150b0*/  FMUL.FTZ R6, R91, R90 ;  /* 0x0000005a5b067220 */ /* 0x000fe40000410000 */
[----:B------:R-:W1:Y:S03]  /*150c0*/  MUFU.TANH R8, R8 ;  /* 0x0000000800087308 */ /* 0x000e660000002400 */
[----:B------:R-:W-:-:S05]  /*150d0*/  FSEL R6, R6, RZ, P6 ;  /* 0x000000ff06067208 */ /* 0x000fca0003000000 */
[-CC-:B------:R-:W-:Y:S01]  /*150e0*/  FFMA.FTZ R27, R4, R90.reuse, -R6.reuse ;  /* 0x0000005a041b7223 */ /* 0x180fe20000010806 */
[----:B------:R-:W-:Y:S01]  /*150f0*/  FMNMX.FTZ R4, R5, R113, !PT ;  /* 0x0000007105047209 */ /* 0x000fe20007810000 */
[-CC-:B------:R-:W-:Y:S01]  /*15100*/  FFMA.FTZ R182, R101, R90.reuse, -R6.reuse ;  /* 0x0000005a65b67223 */ /* 0x180fe20000010806 */
[-CC-:B------:R-:W-:Y:S01]  /*15110*/  FFMA.FTZ R101, R125, R90.reuse, -R6.reuse ;  /* 0x0000005a7d657223 */ /* 0x180fe20000010806 */
[----:B0-----:R-:W-:Y:S01]  /*15120*/  FSEL R125, R12, -INF , P2 ;  /* 0xff8000000c7d7808 */ /* 0x001fe20001000000 */
[--C-:B------:R-:W-:Y:S01]  /*15130*/  FFMA.FTZ R178, R41, R90, -R6.reuse ;  /* 0x0000005a29b27223 */ /* 0x100fe20000010806 */
[----:B------:R-:W-:Y:S01]  /*15140*/  FMNMX.FTZ R4, R7, R4, !PT ;  /* 0x0000000407047209 */ /* 0x000fe20007810000 */
[-CC-:B------:R-:W-:Y:S01]  /*15150*/  FFMA.FTZ R41, R103, R90.reuse, -R6.reuse ;  /* 0x0000005a67297223 */ /* 0x180fe20000010806 */
[-CC-:B------:R-:W-:Y:S01]  /*15160*/  FFMA.FTZ R103, R129, R90.reuse, -R6.reuse ;  /* 0x0000005a81677223 */ /* 0x180fe20000010806 */
[----:B--2---:R-:W-:Y:S01]  /*15170*/  FSEL R129, R14, -INF , P3 ;  /* 0xff8000000e817808 */ /* 0x004fe20001800000 */
        /* <DEDUP_REMOVED lines=23> */
[----:B------:R-:W0:Y:S01]  /*152f0*/  MUFU.EX2 R176, R176 ;  /* 0x000000b000b07308 */ /* 0x000e220000000800 */
        /* <DEDUP_REMOVED lines=15> */
[----:B------:R-:W2:Y:S01]  /*153f0*/  MUFU.EX2 R31, R31 ;  /* 0x0000001f001f7308 */ /* 0x000ea20000000800 */
[--C-:B------:R-:W-:Y:S01]  /*15400*/  FFMA.FTZ R121, R151, R90, -R6.reuse ;  /* 0x0000005a97797223 */ /* 0x100fe20000010806 */
[----:B------:R-:W-:Y:S01]  /*15410*/  FMNMX.FTZ R4, R35, R4, !PT ;  /* 0x0000000423047209 */ /* 0x000fe20007810000 */
[-CC-:B------:R-:W-:Y:S01]  /*15420*/  FFMA.FTZ R206, R155, R90.reuse, -R6.reuse ;  /* 0x0000005a9bce7223 */ /* 0x180fe20000010806 */
[-CC-:B------:R-:W-:Y:S01]  /*15430*/  FFMA.FTZ R123, R157, R90.reuse, -R6.reuse ;  /* 0x0000005a9d7b7223 */ /* 0x180fe20000010806 */
[--C-:B------:R-:W-:Y:S01]  /*15440*/  FFMA.FTZ R208, R159, R90, -R6.reuse ;  /* 0x0000005a9fd07223 */ /* 0x100fe20000010806 */
[----:B------:R-:W-:Y:S01]  /*15450*/  FMNMX.FTZ R4, R93, R4, !PT ;  /* 0x000000045d047209 */ /* 0x000fe20007810000 */
[-CC-:B------:R-:W-:Y:S01]  /*15460*/  FFMA.FTZ R127, R161, R90.reuse, -R6.reuse ;  /* 0x0000005aa17f7223 */ /* 0x180fe20000010806 */
[----:B------:R-:W3:Y:S01]  /*15470*/  MUFU.EX2 R180, R180 ;  /* 0x000000b400b47308 */ /* 0x000ee20000000800 */
[--C-:B------:R-:W-:Y:S01]  /*15480*/  FFMA.FTZ R210, R163, R90, -R6.reuse ;  /* 0x0000005aa3d27223 */ /* 0x100fe20000010806 */
[----:B------:R-:W-:Y:S01]  /*15490*/  FMNMX.FTZ R4, R37, R4, !PT ;  /* 0x0000000425047209 */ /* 0x000fe20007810000 */
[-CC-:B------:R-:W-:Y:S01]  /*154a0*/  FFMA.FTZ R131, R165, R90.reuse, -R6.reuse ;  /* 0x0000005aa5837223 */ /* 0x180fe20000010806 */
[-CC-:B------:R-:W-:Y:S01]  /*154b0*/  FFMA.FTZ R212, R167, R90.reuse, -R6.reuse ;  /* 0x0000005aa7d47223 */ /* 0x180fe20000010806 */
[--C-:B------:R-:W-:Y:S01]  /*154c0*/  FFMA.FTZ R214, R171, R90, -R6.reuse ;  /* 0x0000005aabd67223 */ /* 0x100fe20000010806 */
[----:B------:R-:W-:Y:S01]  /*154d0*/  FMNMX.FTZ R4, R39, R4, !PT ;  /* 0x0000000427047209 */ /* 0x000fe20007810000 */
[-CC-:B------:R-:W-:Y:S01]  /*154e0*/  FFMA.FTZ R139, R173, R90.reuse, -R6.reuse ;  /* 0x0000005aad8b7223 */ /* 0x180fe20000010806 */
[----:B------:R-:W4:Y:S01]  /*154f0*/  MUFU.EX2 R33, R33 ;  /* 0x0000002100217308 */ /* 0x000f220000000800 */
[--C-:B------:R-:W-:Y:S01]  /*15500*/  FFMA.FTZ R216, R175, R90, -R6.reuse ;  /* 0x0000005aafd87223 */ /* 0x100fe20000010806 */
[----:B------:R-:W-:Y:S01]  /*15510*/  FMNMX.FTZ R4, R43, R4, !PT ;  /* 0x000000042b047209 */ /* 0x000fe20007810000 */
[----:B------:R-:W-:-:S03]  /*15520*/  FFMA.FTZ R218, R181, R90, -R6 ;  /* 0x0000005ab5da7223 */ /* 0x000fc60000010806 */
[----:B------:R-:W-:Y:S02]  /*15530*/  FMNMX.FTZ R4, R49, R4, !PT ;  /* 0x0000000431047209 */ /* 0x000fe40007810000 */
[----:B------:R-:W4:Y:S02]  /*15540*/  MUFU.EX2 R182, R182 ;  /* 0x000000b600b67308 */ /* 0x000f240000000800 */
[----:B------:R-:W-:-:S04]  /*15550*/  FMNMX.FTZ R4, R53, R4, !PT ;  /* 0x0000000435047209 */ /* 0x000fc80007810000 */
[----:B------:R-:W-:Y:S02]  /*15560*/  FMNMX.FTZ R4, R77, R4, !PT ;  /* 0x000000044d047209 */ /* 0x000fe40007810000 */
[----:B------:R-:W4:Y:S02]  /*15570*/  MUFU.EX2 R41, R41 ;  /* 0x0000002900297308 */ /* 0x000f240000000800 */
[----:B------:R-:W-:-:S04]  /*15580*/  FMNMX.FTZ R4, R67, R4, !PT ;  /* 0x0000000443047209 */ /* 0x000fc80007810000 */
[----:B------:R-:W-:Y:S02]  /*15590*/  FMNMX.FTZ R4, R55, R4, !PT ;  /* 0x0000000437047209 */ /* 0x000fe40007810000 */
[----:B------:R-:W4:Y:S02]  /*155a0*/  MUFU.EX2 R184, R184 ;  /* 0x000000b800b87308 */ /* 0x000f240000000800 */
        /* <DEDUP_REMOVED lines=31> */
[----:B------:R-:W0:Y:S01]  /*157a0*/  SHFL.BFLY PT, R137, R4, 0x2, 0x1f ;  /* 0x0c401f0004897f89 */ /* 0x000e2200000e0000 */
[----:B------:R-:W-:Y:S08]  /*157b0*/  MUFU.EX2 R109, R109 ;  /* 0x0000006d006d7308 */ /* 0x000ff00000000800 */
[----:B------:R-:W-:Y:S08]  /*157c0*/  MUFU.EX2 R196, R196 ;  /* 0x000000c400c47308 */ /* 0x000ff00000000800 */
[----:B------:R-:W-:Y:S01]  /*157d0*/  MUFU.EX2 R111, R111 ;  /* 0x0000006f006f7308 */ /* 0x000fe20000000800 */
[----:B0-----:R-:W-:Y:S01]  /*157e0*/  FMNMX.FTZ R8, R4, R137, !PT ;  /* 0x0000008904087209 */ /* 0x001fe20007810000 */
[-CC-:B------:R-:W-:Y:S01]  /*157f0*/  FFMA.FTZ R4, R177, R90.reuse, -R6.reuse ;  /* 0x0000005ab1047223 */ /* 0x180fe20000010806 */
[----:B------:R-:W-:-:S05]  /*15800*/  FFMA.FTZ R137, R169, R90, -R6 ;  /* 0x0000005aa9897223 */ /* 0x000fca0000010806 */
[----:B------:R-:W-:Y:S01]  /*15810*/  MUFU.EX2 R198, R198 ;  /* 0x000000c600c67308 */ /* 0x000fe20000000800 */
[----:B------:R-:W0:Y:S07]  /*15820*/  SHFL.BFLY PT, R141, R8, 0x1, 0x1f ;  /* 0x0c201f00088d7f89 */ /* 0x000e2e00000e0000 */
[----:B------:R-:W-:Y:S08]  /*15830*/  MUFU.EX2 R115, R115 ;  /* 0x0000007300737308 */ /* 0x000ff00000000800 */
[----:B------:R-:W-:Y:S08]  /*15840*/  MUFU.EX2 R200, R200 ;  /* 0x000000c800c87308 */ /* 0x000ff00000000800 */
[----:B------:R-:W-:Y:S01]  /*15850*/  MUFU.EX2 R117, R117 ;  /* 0x0000007500757308 */ /* 0x000fe20000000800 */
[----:B0-----:R-:W-:-:S04]  /*15860*/  FMNMX.FTZ R92, R8, R141, !PT ;  /* 0x0000008d085c7209 */ /* 0x001fc80007810000 */
[C---:B------:R-:W-:Y:S01]  /*15870*/  FSETP.NEU.FTZ.AND P2, PT, R92.reuse, -INF , PT ;  /* 0xff8000005c00780b */ /* 0x040fe20003f5d000 */
[----:B------:R-:W-:Y:S02]  /*15880*/  FMUL.FTZ R26, R92, R90 ;  /* 0x0000005a5c1a7220 */ /* 0x000fe40000410000 */
[----:B------:R-:W-:Y:S03]  /*15890*/  MUFU.EX2 R141, R4 ;  /* 0x00000004008d7308 */ /* 0x000fe60000000800 */
[----:B------:R-:W-:Y:S02]  /*158a0*/  FSEL R26, R26, RZ, P2 ;  /* 0x000000ff1a1a7208 */ /* 0x000fe40001000000 */
[----:B------:R-:W-:-:S03]  /*158b0*/  ISETP.GE.AND P2, PT, R160, 0xb1, PT ;  /* 0x000000b1a000780c */ /* 0x000fc60003f46270 */
[----:B------:R-:W-:Y:S01]  /*158c0*/  MUFU.EX2 R202, R202 ;  /* 0x000000ca00ca7308 */ /* 0x000fe20000000800 */
[-CC-:B------:R-:W-:Y:S01]  /*158d0*/  FFMA.FTZ R189, R3, R90.reuse, -R26.reuse ;  /* 0x0000005a03bd7223 */ /* 0x180fe2000001081a */
[----:B------:R-:W-:Y:S01]  /*158e0*/  FADD.FTZ R3, R176, R27 ;  /* 0x0000001bb0037221 */ /* 0x000fe20000010000 */
[-CC-:B------:R-:W-:Y:S01]  /*158f0*/  FFMA.FTZ R177, R5, R90.reuse, -R26.reuse ;  /* 0x0000005a05b17223 */ /* 0x180fe2000001081a */
[-CC-:B------:R-:W-:Y:S01]  /*15900*/  FFMA.FTZ R113, R113, R90.reuse, -R26.reuse ;  /* 0x0000005a71717223 */ /* 0x180fe2000001081a */
[-CC-:B------:R-:W-:Y:S01]  /*15910*/  FFMA.FTZ R179, R7, R90.reuse, -R26.reuse ;  /* 0x0000005a07b37223 */ /* 0x180fe2000001081a */
[----:B-1----:R-:W-:Y:S01]  /*15920*/  FADD.FTZ R34, R178, R3 ;  /* 0x00000003b2227221 */ /* 0x002fe20000010000 */
[-CC-:B------:R-:W-:Y:S01]  /*15930*/  FFMA.FTZ R6, R13, R90.reuse, -R26.reuse ;  /* 0x0000005a0d067223 */ /* 0x180fe2000001081a */
[----:B------:R-:W-:Y:S01]  /*15940*/  MUFU.EX2 R4, R113 ;  /* 0x0000007100047308 */ /* 0x000fe20000000800 */
[-C--:B------:R-:W-:Y:S01]  /*15950*/  FFMA.FTZ R181, R15, R90.reuse, -R26 ;  /* 0x0000005a0fb57223 */ /* 0x080fe2000001081a */
[----:B--2---:R-:W-:Y:S01]  /*15960*/  FADD.FTZ R3, R31, R34 ;  /* 0x000000221f037221 */ /* 0x004fe20000010000 */
[-CC-:B------:R-:W-:Y:S01]  /*15970*/  FFMA.FTZ R8, R105, R90.reuse, -R26.reuse ;  /* 0x0000005a69087223 */ /* 0x180fe2000001081a */
[-CC-:B------:R-:W-:Y:S01]  /*15980*/  FFMA.FTZ R183, R107, R90.reuse, -R26.reuse ;  /* 0x0000005a6bb77223 */ /* 0x180fe2000001081a */
[-CC-:B------:R-:W-:Y:S01]  /*15990*/  FFMA.FTZ R10, R11, R90.reuse, -R26.reuse ;  /* 0x0000005a0b0a7223 */ /* 0x180fe2000001081a */
[----:B---3--:R-:W-:Y:S01]  /*159a0*/  FADD.FTZ R34, R180, R3 ;  /* 0x00000003b4227221 */ /* 0x008fe20000010000 */
[-CC-:B------:R-:W-:Y:S01]  /*159b0*/  FFMA.FTZ R185, R97, R90.reuse, -R26.reuse ;  /* 0x0000005a61b97223 */ /* 0x180fe2000001081a */
[----:B------:R-:W0:Y:S01]  /*159c0*/  MUFU.EX2 R177, R177 ;  /* 0x000000b100b17308 */ /* 0x000e220000000800 */
[-C--:B------:R-:W-:Y:S01]  /*159d0*/  FFMA.FTZ R12, R85, R90.reuse, -R26 ;  /* 0x0000005a550c7223 */ /* 0x080fe2000001081a */
[----:B----4-:R-:W-:Y:S01]  /*159e0*/  FADD.FTZ R3, R33, R34 ;  /* 0x0000002221037221 */ /* 0x010fe20000010000 */
        /* <DEDUP_REMOVED lines=11> */
[----:B------:R-:W-:Y:S01]  /*15aa0*/  FADD.FTZ R36, R184, R3 ;  /* 0x00000003b8247221 */ /* 0x000fe20000010000 */
[-C--:B------:R-:W-:Y:S01]  /*15ab0*/  FFMA.FTZ R30, R53, R90.reuse, -R26 ;  /* 0x0000005a351e7223 */ /* 0x080fe2000001081a */
[----:B------:R-:W2:Y:S01]  /*15ac0*/  MUFU.EX2 R6, R6 ;  /* 0x0000000600067308 */ /* 0x000ea20000000800 */
[----:B0-----:R-:W-:Y:S01]  /*15ad0*/  FADD.FTZ R38, R177, R4 ;  /* 0x00000004b1267221 */ /* 0x001fe20000010000 */
[----:B------:R-:W-:Y:S01]  /*15ae0*/  FADD.FTZ R5, R45, R36 ;  /* 0x000000242d057221 */ /* 0x000fe20000010000 */
[-CC-:B------:R-:W-:Y:S01]  /*15af0*/  FFMA.FTZ R197, R77, R90.reuse, -R26.reuse ;  /* 0x0000005a4dc57223 */ /* 0x180fe2000001081a */
[-CC-:B------:R-:W-:Y:S01]  /*15b00*/  FFMA.FTZ R32, R67, R90.reuse, -R26.reuse ;  /* 0x0000005a43207223 */ /* 0x180fe2000001081a */
[-CC-:B------:R-:W-:Y:S01]  /*15b10*/  FFMA.FTZ R199, R55, R90.reuse, -R26.reuse ;  /* 0x0000005a37c77223 */ /* 0x180fe2000001081a */
[----:B------:R-:W-:Y:S01]  /*15b20*/  FADD.FTZ R40, R186, R5 ;  /* 0x00000005ba287221 */ /* 0x000fe20000010000 */
[-C--:B------:R-:W-:Y:S01]  /*15b30*/  FFMA.FTZ R34, R59, R90.reuse, -R26 ;  /* 0x0000005a3b227223 */ /* 0x080fe2000001081a */
[----:B------:R-:W0:Y:S01]  /*15b40*/  MUFU.EX2 R181, R181 ;  /* 0x000000b500b57308 */ /* 0x000e220000000800 */
[----:B-1----:R-:W-:Y:S01]  /*15b50*/  FADD.FTZ R3, R179, R38 ;  /* 0x00000026b3037221 */ /* 0x002fe20000010000 */
[----:B------:R-:W-:Y:S01]  /*15b60*/  FADD.FTZ R5, R47, R40 ;  /* 0x000000282f057221 */ /* 0x000fe20000010000 */
        /* <DEDUP_REMOVED lines=15> */
[----:B------:R-:W-:Y:S01]  /*15c60*/  FADD.FTZ R38, R188, R5 ;  /* 0x00000005bc267221 */ /* 0x000fe20000010000 */
[-CC-:B------:R-:W-:Y:S01]  /*15c70*/  FFMA.FTZ R99, R99, R90.reuse, -R26.reuse ;  /* 0x0000005a63637223 */ /* 0x180fe2000001081a */
[-CC-:B------:R-:W-:Y:S01]  /*15c80*/  FFMA.FTZ R89, R89, R90.reuse, -R26.reuse ;  /* 0x0000005a59597223 */ /* 0x180fe2000001081a */
[-C--:B------:R-:W-:Y:S01]  /*15c90*/  FFMA.FTZ R125, R125, R90.reuse, -R26 ;  /* 0x0000005a7d7d7223 */ /* 0x080fe2000001081a */
[----:B------:R-:W-:Y:S01]  /*15ca0*/  FADD.FTZ R5, R51, R38 ;  /* 0x0000002633057221 */ /* 0x000fe20000010000 */
[-CC-:B------:R-:W-:Y:S01]  /*15cb0*/  FFMA.FTZ R38, R57, R90.reuse, -R26.reuse ;  /* 0x0000005a39267223 */ /* 0x180fe2000001081a */
[----:B------:R-:W0:Y:S01]  /*15cc0*/  MUFU.EX2 R10, R10 ;  /* 0x0000000a000a7308 */ /* 0x000e220000000800 */
[----:B-1----:R-:W-:Y:S01]  /*15cd0*/  FADD.FTZ R40, R8, R3 ;  /* 0x0000000308287221 */ /* 0x002fe20000010000 */
[----:B------:R-:W-:Y:S01]  /*15ce0*/  FADD.FTZ R42, R190, R5 ;  /* 0x00000005be2a7221 */ /* 0x000fe20000010000 */
[-CC-:B------:R-:W-:Y:S01]  /*15cf0*/  FFMA.FTZ R129, R129, R90.reuse, -R26.reuse ;  /* 0x0000005a81817223 */ /* 0x180fe2000001081a */
[-CC-:B------:R-:W-:Y:S01]  /*15d00*/  FFMA.FTZ R133, R133, R90.reuse, -R26.reuse ;  /* 0x0000005a85857223 */ /* 0x180fe2000001081a */
[----:B------:R-:W-:Y:S01]  /*15d10*/  FFMA.FTZ R135, R135, R90, -R26 ;  /* 0x0000005a87877223 */ /* 0x000fe2000001081a */
[----:B------:R-:W-:Y:S01]  /*15d20*/  FADD.FTZ R5, R101, R42 ;  /* 0x0000002a65057221 */ /* 0x000fe20000010000 */
[----:B------:R-:W-:Y:S01]  /*15d30*/  F2FP.BF16.F32.PACK_AB R177, R4, R177 ;  /* 0x000000b104b1723e */ /* 0x000fe200000010ff */
[----:B------:R-:W1:Y:S01]  /*15d40*/  MUFU.EX2 R185, R185 ;  /* 0x000000b900b97308 */ /* 0x000e620000000800 */
[----:B--2---:R-:W-:Y:S01]  /*15d50*/  FADD.FTZ R3, R183, R40 ;  /* 0x00000028b7037221 */ /* 0x004fe20000010000 */
[----:B------:R-:W-:Y:S01]  /*15d60*/  FADD.FTZ R42, R192, R5 ;  /* 0x00000005c02a7221 */ /* 0x000fe20000010000 */
[----:B------:R-:W-:Y:S01]  /*15d70*/  F2FP.BF16.F32.PACK_AB R179, R6, R179 ;  /* 0x000000b306b3723e */ /* 0x000fe200000010ff */
[--C-:B------:R-:W-:Y:S01]  /*15d80*/  IMAD.MOV.U32 R85, RZ, RZ, R87.reuse ;  /* 0x000000ffff557224 */ /* 0x100fe200078e0057 */
[----:B------:R-:W-:Y:S01]  /*15d90*/  F2FP.BF16.F32.PACK_AB R176, R27, R176 ;  /* 0x000000b01bb0723e */ /* 0x000fe200000010ff */
[----:B------:R-:W-:Y:S01]  /*15da0*/  IMAD.MOV.U32 R79, RZ, RZ, R87 ;  /* 0x000000ffff4f7224 */ /* 0x000fe200078e0057 */
[----:B------:R-:W-:Y:S01]  /*15db0*/  F2FP.BF16.F32.PACK_AB R178, R31, R178 ;  /* 0x000000b21fb2723e */ /* 0x000fe200000010ff */
[----:B------:R-:W2:Y:S01]  /*15dc0*/  MUFU.EX2 R12, R12 ;  /* 0x0000000c000c7308 */ /* 0x000ea20000000800 */
[----:B0-----:R-:W-:Y:S01]  /*15dd0*/  FADD.FTZ R40, R10, R3 ;  /* 0x000000030a287221 */ /* 0x001fe20000010000 */
[----:B------:R-:W-:Y:S01]  /*15de0*/  F2FP.BF16.F32.PACK_AB R180, R33, R180 ;  /* 0x000000b421b4723e */ /* 0x000fe200000010ff */
[--C-:B------:R-:W-:Y:S01]  /*15df0*/  IMAD.MOV.U32 R77, RZ, RZ, R87.reuse ;  /* 0x000000ffff4d7224 */ /* 0x100fe200078e0057 */
[----:B------:R-:W-:Y:S01]  /*15e00*/  F2FP.BF16.F32.PACK_AB R182, R41, R182 ;  /* 0x000000b629b6723e */ /* 0x000fe200000010ff */
[--C-:B------:R-:W-:Y:S01]  /*15e10*/  IMAD.MOV.U32 R73, RZ, RZ, R87.reuse ;  /* 0x000000ffff497224 */ /* 0x100fe200078e0057 */
[----:B------:R-:W-:Y:S01]  /*15e20*/  F2FP.BF16.F32.PACK_AB R184, R45, R184 ;  /* 0x000000b82db8723e */ /* 0x000fe200000010ff */
[--C-:B------:R-:W-:Y:S01]  /*15e30*/  IMAD.MOV.U32 R69, RZ, RZ, R87.reuse ;  /* 0x000000ffff457224 */ /* 0x100fe200078e0057 */
[----:B------:R-:W0:Y:S01]  /*15e40*/  MUFU.EX2 R187, R187 ;  /* 0x000000bb00bb7308 */ /* 0x000e220000000800 */
        /* <DEDUP_REMOVED lines=9> */
[C---:B------:R-:W-:Y:S01]  /*15ee0*/  FADD.FTZ R3, R103.reuse, R42 ;  /* 0x0000002a67037221 */ /* 0x040fe20000010000 */
[----:B------:R-:W-:Y:S01]  /*15ef0*/  F2FP.BF16.F32.PACK_AB R185, R12, R185 ;  /* 0x000000b90cb9723e */ /* 0x000fe200000010ff */
[----:B------:R-:W-:Y:S01]  /*15f00*/  IMAD.MOV.U32 R61, RZ, RZ, R87 ;  /* 0x000000ffff3d7224 */ /* 0x000fe200078e0057 */
[----:B------:R-:W-:Y:S01]  /*15f10*/  F2FP.BF16.F32.PACK_AB R192, R103, R192 ;  /* 0x000000c067c0723e */ /* 0x000fe200000010ff */
[----:B------:R-:W-:Y:S01]  /*15f20*/  FADD.FTZ R42, R194, R3 ;  /* 0x00000003c22a7221 */ /* 0x000fe20000010000 */
[----:B------:R-:W-:Y:S01]  /*15f30*/  @!P1 PRMT R3, RZ, 0x654, R0 ;  /* 0x00000654ff039816 */ /* 0x000fe20000000000 */
[----:B------:R-:W2:Y:S01]  /*15f40*/  MUFU.EX2 R189, R189 ;  /* 0x000000bd00bd7308 */ /* 0x000ea20000000800 */
[----:B0-----:R-:W-:Y:S01]  /*15f50*/  FADD.FTZ R5, R187, R40 ;  /* 0x00000028bb057221 */ /* 0x001fe20000010000 */
[C---:B------:R-:W-:Y:S01]  /*15f60*/  F2FP.BF16.F32.PACK_AB R194, R109.reuse, R194 ;  /* 0x000000c26dc2723e */ /* 0x040fe200000010ff */
[----:B------:R2:W-:Y:S01]  /*15f70*/  @!P1 SYNCS.ARRIVE.TRANS64.RED.A1T0 RZ, [R3+URZ], RZ ;  /* 0x000000ff03ff99a7 */ /* 0x0005e2000810043f */
[----:B------:R-:W-:Y:S01]  /*15f80*/  F2FP.BF16.F32.PACK_AB R181, R8, R181 ;  /* 0x000000b508b5723e */ /* 0x000fe200000010ff */
[--C-:B------:R-:W-:Y:S01]  /*15f90*/  IMAD.MOV.U32 R59, RZ, RZ, R87.reuse ;  /* 0x000000ffff3b7224 */ /* 0x100fe200078e0057 */
[----:B------:R-:W-:Y:S01]  /*15fa0*/  F2FP.BF16.F32.PACK_AB R183, R10, R183 ;  /* 0x000000b70ab7723e */ /* 0x000fe200000010ff */
[----:B------:R-:W-:Y:S01]  /*15fb0*/  IMAD.MOV.U32 R57, RZ, RZ, R87 ;  /* 0x000000ffff397224 */ /* 0x000fe200078e0057 */
[----:B------:R-:W0:Y:S01]  /*15fc0*/  MUFU.EX2 R20, R20 ;  /* 0x0000001400147308 */ /* 0x000e220000000800 */
[C---:B-1----:R-:W-:Y:S01]  /*15fd0*/  FADD.FTZ R40, R14.reuse, R5 ;  /* 0x000000050e287221 */ /* 0x042fe20000010000 */
[----:B------:R-:W-:Y:S01]  /*15fe0*/  FADD.FTZ R5, R109, R42 ;  /* 0x0000002a6d057221 */ /* 0x000fe20000010000 */
[----:B------:R-:W-:Y:S01]  /*15ff0*/  F2FP.BF16.F32.PACK_AB R187, R14, R187 ;  /* 0x000000bb0ebb723e */ /* 0x000fe200000010ff */
[----:B------:R-:W-:-:S02]  /*16000*/  IMAD.MOV.U32 R55, RZ, RZ, R87 ;  /* 0x000000ffff377224 */ /* 0x000fc400078e0057 */
[----:B------:R-:W-:Y:S01]  /*16010*/  FADD.FTZ R42, R196, R5 ;  /* 0x00000005c42a7221 */ /* 0x000fe20000010000 */
[----:B------:R-:W-:Y:S01]  /*16020*/  F2FP.BF16.F32.PACK_AB R196, R111, R196 ;  /* 0x000000c46fc4723e */ /* 0x000fe200000010ff */
[----:B------:R-:W1:Y:S01]  /*16030*/  MUFU.EX2 R191, R191 ;  /* 0x000000bf00bf7308 */ /* 0x000e620000000800 */
[----:B--2---:R-:W-:Y:S01]  /*16040*/  FADD.FTZ R3, R189, R40 ;  /* 0x00000028bd037221 */ /* 0x004fe20000010000 */
[----:B------:R-:W-:Y:S01]  /*16050*/  FADD.FTZ R5, R111, R42 ;  /* 0x0000002a6f057221 */ /* 0x000fe20000010000 */
[-CC-:B------:R-:W-:Y:S01]  /*16060*/  FFMA.FTZ R40, R75, R90.reuse, -R26.reuse ;  /* 0x0000005a4b287223 */ /* 0x180fe2000001081a */
[----:B------:R-:W-:Y:S01]  /*16070*/  FFMA.FTZ R42, R81, R90, -R26 ;  /* 0x0000005a512a7223 */ /* 0x000fe2000001081a */
[----:B------:R-:W-:Y:S02]  /*16080*/  IMAD.MOV.U32 R81, RZ, RZ, R87 ;  /* 0x000000ffff517224 */ /* 0x000fe400078e0057 */
[----:B------:R-:W-:Y:S01]  /*16090*/  FADD.FTZ R46, R198, R5 ;  /* 0x00000005c62e7221 */ /* 0x000fe20000010000 */
[C---:B------:R-:W-:Y:S01]  /*160a0*/  F2FP.BF16.F32.PACK_AB R198, R115.reuse, R198 ;  /* 0x000000c673c6723e */ /* 0x040fe200000010ff */
[----:B------:R-:W2:Y:S01]  /*160b0*/  MUFU.EX2 R24, R24 ;  /* 0x0000001800187308 */ /* 0x000ea20000000800 */
[C---:B0-----:R-:W-:Y:S01]  /*160c0*/  FADD.FTZ R44, R20.reuse, R3 ;  /* 0x00000003142c7221 */ /* 0x041fe20000010000 */
[----:B------:R-:W-:Y:S01]  /*160d0*/  FADD.FTZ R5, R115, R46 ;  /* 0x0000002e73057221 */ /* 0x000fe20000010000 */
[----:B------:R-:W-:Y:S01]  /*160e0*/  F2FP.BF16.F32.PACK_AB R189, R20, R189 ;  /* 0x000000bd14bd723e */ /* 0x000fe200000010ff */
[----:B------:R-:W-:-:S02]  /*160f0*/  IMAD.MOV.U32 R75, RZ, RZ, R87 ;  /* 0x000000ffff4b7224 */ /* 0x000fc400078e0057 */
[----:B------:R-:W-:Y:S01]  /*16100*/  FADD.FTZ R46, R200, R5 ;  /* 0x00000005c82e7221 */ /* 0x000fe20000010000 */
[----:B------:R-:W-:Y:S01]  /*16110*/  F2FP.BF16.F32.PACK_AB R200, R117, R200 ;  /* 0x000000c875c8723e */ /* 0x000fe200000010ff */
[----:B------:R-:W0:Y:S01]  /*16120*/  MUFU.EX2 R193, R193 ;  /* 0x000000c100c17308 */ /* 0x000e220000000800 */
[----:B-1----:R-:W-:Y:S01]  /*16130*/  FADD.FTZ R3, R191, R44 ;  /* 0x0000002cbf037221 */ /* 0x002fe20000010000 */
[----:B------:R-:W-:Y:S01]  /*16140*/  FADD.FTZ R5, R117, R46 ;  /* 0x0000002e75057221 */ /* 0x000fe20000010000 */
[--C-:B------:R-:W-:Y:S02]  /*16150*/  IMAD.MOV.U32 R53, RZ, RZ, R87.reuse ;  /* 0x000000ffff357224 */ /* 0x100fe400078e0057 */
[----:B------:R-:W-:Y:S02]  /*16160*/  IMAD.MOV.U32 R51, RZ, RZ, R87 ;  /* 0x000000ffff337224 */ /* 0x000fe400078e0057 */
[----:B------:R-:W-:Y:S01]  /*16170*/  FADD.FTZ R46, R202, R5 ;  /* 0x00000005ca2e7221 */ /* 0x000fe20000010000 */
[----:B------:R-:W-:Y:S01]  /*16180*/  IMAD.MOV.U32 R49, RZ, RZ, R87 ;  /* 0x000000ffff317224 */ /* 0x000fe200078e0057 */
[----:B------:R-:W1:Y:S01]  /*16190*/  MUFU.EX2 R28, R28 ;  /* 0x0000001c001c7308 */ /* 0x000e620000000800 */
[C---:B--2---:R-:W-:Y:S01]  /*161a0*/  FADD.FTZ R44, R24.reuse, R3 ;  /* 0x00000003182c7221 */ /* 0x044fe20000010000 */
[----:B------:R-:W-:Y:S01]  /*161b0*/  F2FP.BF16.F32.PACK_AB R191, R24, R191 ;  /* 0x000000bf18bf723e */ /* 0x000fe200000010ff */
[----:B------:R-:W-:-:S02]  /*161c0*/  IMAD.MOV.U32 R47, RZ, RZ, R87 ;  /* 0x000000ffff2f7224 */ /* 0x000fc400078e0057 */
[--C-:B------:R-:W-:Y:S02]  /*161d0*/  IMAD.MOV.U32 R45, RZ, RZ, R87.reuse ;  /* 0x000000ffff2d7224 */ /* 0x100fe400078e0057 */
[--C-:B------:R-:W-:Y:S01]  /*161e0*/  IMAD.MOV.U32 R43, RZ, RZ, R87.reuse ;  /* 0x000000ffff2b7224 */ /* 0x100fe200078e0057 */
[----:B------:R-:W2:Y:S01]  /*161f0*/  MUFU.EX2 R195, R195 ;  /* 0x000000c300c37308 */ /* 0x000ea20000000800 */
[----:B0-----:R-:W-:Y:S01]  /*16200*/  FADD.FTZ R3, R193, R44 ;  /* 0x0000002cc1037221 */ /* 0x001fe20000010000 */
[--C-:B------:R-:W-:Y:S02]  /*16210*/  IMAD.MOV.U32 R41, RZ, RZ, R87.reuse ;  /* 0x000000ffff297224 */ /* 0x100fe400078e0057 */
[--C-:B------:R-:W-:Y:S02]  /*16220*/  IMAD.MOV.U32 R39, RZ, RZ, R87.reuse ;  /* 0x000000ffff277224 */ /* 0x100fe400078e0057 */
[----:B------:R-:W-:Y:S02]  /*16230*/  IMAD.MOV.U32 R37, RZ, RZ, R87 ;  /* 0x000000ffff257224 */ /* 0x000fe400078e0057 */
[----:B------:R-:W0:Y:S01]  /*16240*/  MUFU.EX2 R30, R30 ;  /* 0x0000001e001e7308 */ /* 0x000e220000000800 */
[C---:B-1----:R-:W-:Y:S01]  /*16250*/  FADD.FTZ R44, R28.reuse, R3 ;  /* 0x000000031c2c7221 */ /* 0x042fe20000010000 */
[----:B------:R-:W-:Y:S01]  /*16260*/  F2FP.BF16.F32.PACK_AB R193, R28, R193 ;  /* 0x000000c11cc1723e */ /* 0x000fe200000010ff */
[----:B------:R-:W-:-:S02]  /*16270*/  IMAD.MOV.U32 R35, RZ, RZ, R87 ;  /* 0x000000ffff237224 */ /* 0x000fc400078e0057 */
[--C-:B------:R-:W-:Y:S02]  /*16280*/  IMAD.MOV.U32 R33, RZ, RZ, R87.reuse ;  /* 0x000000ffff217224 */ /* 0x100fe400078e0057 */
[--C-:B------:R-:W-:Y:S01]  /*16290*/  IMAD.MOV.U32 R31, RZ, RZ, R87.reuse ;  /* 0x000000ffff1f7224 */ /* 0x100fe200078e0057 */
[----:B------:R-:W1:Y:S01]  /*162a0*/  MUFU.EX2 R197, R197 ;  /* 0x000000c500c57308 */ /* 0x000e620000000800 */
[----:B--2---:R-:W-:Y:S01]  /*162b0*/  FADD.FTZ R3, R195, R44 ;  /* 0x0000002cc3037221 */ /* 0x004fe20000010000 */
[--C-:B------:R-:W-:Y:S02]  /*162c0*/  IMAD.MOV.U32 R28, RZ, RZ, R87.reuse ;  /* 0x000000ffff1c7224 */ /* 0x100fe400078e0057 */
[--C-:B------:R-:W-:Y:S02]  /*162d0*/  IMAD.MOV.U32 R27, RZ, RZ, R87.reuse ;  /* 0x000000ffff1b7224 */ /* 0x100fe400078e0057 */
[----:B------:R-:W-:Y:S02]  /*162e0*/  IMAD.MOV.U32 R25, RZ, RZ, R87 ;  /* 0x000000ffff197224 */ /* 0x000fe400078e0057 */
[----:B------:R-:W2:Y:S01]  /*162f0*/  MUFU.EX2 R119, R119 ;  /* 0x0000007700777308 */ /* 0x000ea20000000800 */
[C---:B0-----:R-:W-:Y:S01]  /*16300*/  FADD.FTZ R44, R30.reuse, R3 ;  /* 0x000000031e2c7221 */ /* 0x041fe20000010000 */
[----:B------:R-:W-:Y:S01]  /*16310*/  F2FP.BF16.F32.PACK_AB R195, R30, R195 ;  /* 0x000000c31ec3723e */ /* 0x000fe200000010ff */
[----:B------:R-:W-:-:S02]  /*16320*/  IMAD.MOV.U32 R30, RZ, RZ, R87 ;  /* 0x000000ffff1e7224 */ /* 0x000fc400078e0057 */
[----:B------:R-:W-:-:S03]  /*16330*/  IMAD.MOV.U32 R24, RZ, RZ, R87 ;  /* 0x000000ffff187224 */ /* 0x000fc600078e0057 */
        /* <DEDUP_REMOVED lines=44> */
[----:B------:R1:W3:Y:S01]  /*16600*/  MUFU.EX2 R0, R71 ;  /* 0x0000004700007308 */ /* 0x0002e20000000800 */
[----:B--2---:R-:W-:-:S07]  /*16610*/  FADD.FTZ R3, R205, R46 ;  /* 0x0000002ecd037221 */ /* 0x004fce0000010000 */
[----:B------:R-:W2:Y:S01]  /*16620*/  MUFU.EX2 R212, R212 ;  /* 0x000000d400d47308 */ /* 0x000ea20000000800 */
[C---:B0-----:R-:W-:Y:S01]  /*16630*/  FADD.FTZ R5, R131.reuse, R48 ;  /* 0x0000003083057221 */ /* 0x041fe20000010000 */
[----:B------:R-:W-:Y:S01]  /*16640*/  F2FP.BF16.F32.PACK_AB R210, R131, R210 ;  /* 0x000000d283d2723e */ /* 0x000fe200000010ff */
[----:B-1----:R-:W-:-:S05]  /*16650*/  IMAD.MOV.U32 R71, RZ, RZ, R87 ;  /* 0x000000ffff477224 */ /* 0x002fca00078e0057 */
[----:B------:R-:W0:Y:S01]  /*16660*/  MUFU.EX2 R207, R207 ;  /* 0x000000cf00cf7308 */ /* 0x000e220000000800 */
[C---:B---3--:R-:W-:Y:S01]  /*16670*/  FADD.FTZ R46, R0.reuse, R3 ;  /* 0x00000003002e7221 */ /* 0x048fe20000010000 */
[----:B------:R-:W-:-:S06]  /*16680*/  F2FP.BF16.F32.PACK_AB R205, R0, R205 ;  /* 0x000000cd00cd723e */ /* 0x000fcc00000010ff */
        /* <DEDUP_REMOVED lines=22> */
[----:B------:R0:W3:Y:S01]  /*167f0*/  MUFU.EX2 R26, R83 ;  /* 0x00000053001a7308 */ /* 0x0000e20000000800 */
[----:B-1----:R-:W-:Y:S01]  /*16800*/  FADD.FTZ R50, R216, R5 ;  /* 0x00000005d8327221 */ /* 0x002fe20000010000 */
[----:B------:R-:W-:-:S03]  /*16810*/  F2FP.BF16.F32.PACK_AB R216, R141, R216 ;  /* 0x000000d88dd8723e */ /* 0x000fc600000010ff */
[----:B------:R-:W-:-:S03]  /*16820*/  FADD.FTZ R5, R141, R50 ;  /* 0x000000328d057221 */ /* 0x000fc60000010000 */
[----:B------:R-:W1:Y:S01]  /*16830*/  MUFU.EX2 R29, R29 ;  /* 0x0000001d001d7308 */ /* 0x000e620000000800 */
[----:B--2---:R-:W-:Y:S01]  /*16840*/  FADD.FTZ R3, R211, R48 ;  /* 0x00000030d3037221 */ /* 0x004fe20000010000 */
[----:B0-----:R-:W-:-:S06]  /*16850*/  IMAD.MOV.U32 R83, RZ, RZ, R87 ;  /* 0x000000ffff537224 */ /* 0x001fcc00078e0057 */
[----:B------:R-:W0:Y:S01]  /*16860*/  MUFU.EX2 R44, R95 ;  /* 0x0000005f002c7308 */ /* 0x000e220000000800 */
[C---:B---3--:R-:W-:Y:S01]  /*16870*/  FADD.FTZ R50, R26.reuse, R3 ;  /* 0x000000031a327221 */ /* 0x048fe20000010000 */
[----:B------:R-:W-:Y:S01]  /*16880*/  F2FP.BF16.F32.PACK_AB R211, R26, R211 ;  /* 0x000000d31ad3723e */ /* 0x000fe200000010ff */
[----:B------:R-:W-:-:S05]  /*16890*/  IMAD.MOV.U32 R26, RZ, RZ, R87 ;  /* 0x000000ffff1a7224 */ /* 0x000fca00078e0057 */
[----:B------:R-:W2:Y:S01]  /*168a0*/  MUFU.EX2 R99, R99 ;  /* 0x0000006300637308 */ /* 0x000ea20000000800 */
[----:B-1----:R-:W-:Y:S01]  /*168b0*/  FADD.FTZ R3, R29, R50 ;  /* 0x000000321d037221 */ /* 0x002fe20000010000 */
[----:B------:R-:W-:-:S06]  /*168c0*/  IMAD.MOV.U32 R50, RZ, RZ, R87 ;  /* 0x000000ffff327224 */ /* 0x000fcc00078e0057 */
[----:B------:R-:W1:Y:S01]  /*168d0*/  MUFU.EX2 R46, R89 ;  /* 0x00000059002e7308 */ /* 0x000e620000000800 */
[C---:B0-----:R-:W-:Y:S01]  /*168e0*/  FADD.FTZ R4, R44.reuse, R3 ;  /* 0x000000032c047221 */ /* 0x041fe20000010000 */
[----:B------:R-:W-:Y:S01]  /*168f0*/  F2FP.BF16.F32.PACK_AB R213, R44, R29 ;  /* 0x0000001d2cd5723e */ /* 0x000fe200000010ff */
[--C-:B------:R-:W-:Y:S02]  /*16900*/  IMAD.MOV.U32 R44, RZ, RZ, R87.reuse ;  /* 0x000000ffff2c7224 */ /* 0x100fe400078e0057 */
[----:B------:R-:W-:-:S03]  /*16910*/  IMAD.MOV.U32 R29, RZ, RZ, R87 ;  /* 0x000000ffff1d7224 */ /* 0x000fc600078e0057 */
[----:B------:R-:W0:Y:S01]  /*16920*/  MUFU.EX2 R125, R125 ;  /* 0x0000007d007d7308 */ /* 0x000e220000000800 */
[----:B--2---:R-:W-:-:S07]  /*16930*/  FADD.FTZ R3, R99, R4 ;  /* 0x0000000463037221 */ /* 0x004fce0000010000 */
[----:B------:R-:W2:Y:S01]  /*16940*/  MUFU.EX2 R48, R129 ;  /* 0x0000008100307308 */ /* 0x000ea20000000800 */
[C---:B-1----:R-:W-:Y:S01]  /*16950*/  FADD.FTZ R6, R46.reuse, R3 ;  /* 0x000000032e067221 */ /* 0x042fe20000010000 */
[----:B------:R-:W-:Y:S01]  /*16960*/  F2FP.BF16.F32.PACK_AB R215, R46, R99 ;  /* 0x000000632ed7723e */ /* 0x000fe200000010ff */
[----:B------:R-:W-:-:S05]  /*16970*/  IMAD.MOV.U32 R46, RZ, RZ, R87 ;  /* 0x000000ffff2e7224 */ /* 0x000fca00078e0057 */
[----:B------:R-:W1:Y:S01]  /*16980*/  MUFU.EX2 R218, R218 ;  /* 0x000000da00da7308 */ /* 0x000e620000000800 */
[----:B0-----:R-:W-:-:S07]  /*16990*/  FADD.FTZ R3, R125, R6 ;  /* 0x000000067d037221 */ /* 0x001fce0000010000 */
[----:B------:R-:W0:Y:S01]  /*169a0*/  MUFU.EX2 R133, R133 ;  /* 0x0000008500857308 */ /* 0x000e220000000800 */
[C---:B--2---:R-:W-:Y:S01]  /*169b0*/  FADD.FTZ R0, R48.reuse, R3 ;  /* 0x0000000330007221 */ /* 0x044fe20000010000 */
[----:B------:R-:W-:Y:S01]  /*169c0*/  F2FP.BF16.F32.PACK_AB R217, R48, R125 ;  /* 0x0000007d30d9723e */ /* 0x000fe200000010ff */
[----:B------:R-:W-:-:S05]  /*169d0*/  IMAD.MOV.U32 R48, RZ, RZ, R87 ;  /* 0x000000ffff307224 */ /* 0x000fca00078e0057 */
[----:B------:R-:W2:Y:S01]  /*169e0*/  MUFU.EX2 R143, R143 ;  /* 0x0000008f008f7308 */ /* 0x000ea20000000800 */
[----:B-1----:R-:W-:-:S07]  /*169f0*/  FADD.FTZ R52, R218, R5 ;  /* 0x00000005da347221 */ /* 0x002fce0000010000 */
        /* <DEDUP_REMOVED lines=8> */
[----:B------:R0:W5:Y:S01]  /*16a80*/  LDL.LU R4, [R1+0x4] ;  /* 0x0000040001047983 */ /* 0x0001620000300800 */
        /* <DEDUP_REMOVED lines=35> */
[----:B0-----:R-:W-:-:S07]  /*16cc0*/  CS2R R24, SRZ ;  /* 0x0000000000187805 */ /* 0x001fce000001ff00 */
.L_x_6152:
[----:B------:R-:W2:Y:S01]  /*16cd0*/  LDL R6, [R1+0x28] ;  /* 0x0000280001067983 */ /* 0x000ea20000100800 */
[----:B------:R-:W-:Y:S01]  /*16ce0*/  VIADD R228, R5, 0x1 ;  /* 0x0000000105e47836 */ /* 0x000fe20000000000 */
[----:B------:R-:W-:Y:S05]  /*16cf0*/  YIELD ;  /* 0x0000000000007946 */ /* 0x000fea0003800000 */
[----:B------:R-:W-:-:S04]  /*16d00*/  ISETP.NE.AND P3, PT, R228, 0x2, PT ;  /* 0x00000002e400780c */ /* 0x000fc80003f65270 */
[----:B------:R-:W-:Y:S02]  /*16d10*/  SEL R7, RZ, 0x1, P3 ;  /* 0x00000001ff077807 */ /* 0x000fe40001800000 */
[----:B------:R-:W-:Y:S02]  /*16d20*/  SEL R228, R228, RZ, P3 ;  /* 0x000000ffe4e47207 */ /* 0x000fe40001800000 */
[----:B-----5:R-:W-:-:S05]  /*16d30*/  LOP3.LUT R7, R4, R7, RZ, 0x3c, !PT ;  /* 0x0000000704077212 */ /* 0x020fca00078e3cff */
[----:B------:R0:W-:Y:S01]  /*16d40*/  STL [R1+0x4], R7 ;  /* 0x0000040701007387 */ /* 0x0001e20000100800 */
[----:B--2---:R-:W-:-:S13]  /*16d50*/  ISETP.NE.AND P2, PT, R6, RZ, PT ;  /* 0x000000ff0600720c */ /* 0x004fda0003f45270 */
[----:B0-----:R-:W-:Y:S05]  /*16d60*/  @P2 BRA `(.L_x_6143) ;  /* 0x0000000000302947 */ /* 0x001fea0003800000 */
[----:B------:R-:W-:Y:S05]  /*16d70*/  @!P0 BRA `(.L_x_6144) ;  /* 0x0000000000048947 */ /* 0x000fea0003800000 */
[----:B------:R-:W-:Y:S01]  /*16d80*/  BPT.TRAP 0x1 ;  /* 0x000000040000795c */ /* 0x000fe20000300000 */
.L_x_6144:
[----:B------:R-:W-:Y:S01]  /*16d90*/  IMAD R6, R228, 0x8, R2 ;  /* 0x00000008e4067824 */ /* 0x000fe200078e0202 */
[----:B------:R-:W-:-:S04]  /*16da0*/  SHF.L.U32 R7, R7, 0x1f, RZ ;  /* 0x0000001f07077819 */ /* 0x000fc800000006ff */
[----:B------:R0:W1:Y:S01]  /*16db0*/  SYNCS.PHASECHK.TRANS64.TRYWAIT P3, [R6+URZ+0x34830], R7 ;  /* 0x03483007060075a7 */ /* 0x000062000806017f */
[----:B------:R-:W-:Y:S05]  /*16dc0*/  @!P0 BRA `(.L_x_6145) ;  /* 0x0000000000048947 */ /* 0x000fea0003800000 */
[----:B------:R-:W-:Y:S01]  /*16dd0*/  BPT.TRAP 0x1 ;  /* 0x000000040000795c */ /* 0x000fe20000300000 */
.L_x_6145:
[----:B------:R-:W-:Y:S04]  /*16de0*/  BSSY B0, `(.L_x_6143) ;  /* 0x0000004000007945 */ /* 0x000fe80003800000 */
[----:B-1----:R-:W-:Y:S05]  /*16df0*/  @P3 BRA `(.L_x_6146) ;  /* 0x0000000000083947 */ /* 0x002fea0003800000 */
[----:B------:R-:W1:Y:S02]  /*16e00*/  SYNCS.PHASECHK.TRANS64.TRYWAIT P3, [R6+URZ+0x34830], R7 ;  /* 0x03483007060075a7 */ /* 0x000e64000806017f */
[----:B-1----:R-:W-:Y:S05]  /*16e10*/  @!P3 BRA `(.L_x_6147) ;  /* 0x000000f000f8b947 */ /* 0x002fea0003800000 */
.L_x_6146:
[----:B------:R-:W-:Y:S05]  /*16e20*/  BSYNC B0 ;  /* 0x0000000000007941 */ /* 0x000fea0003800000 */
.L_x_6143:
[----:B01----:R-:W2:Y:S04]  /*16e30*/  LDL R6, [R1+0x2c] ;  /* 0x00002c0001067983 */ /* 0x003ea80000100800 */
[----:B------:R-:W3:Y:S01]  /*16e40*/  LDL.64 R20, [R1+0x20] ;  /* 0x0000200001147983 */ /* 0x000ee20000100a00 */
[----:B------:R-:W0:Y:S01]  /*16e50*/  S2R R8, SR_TID.X ;  /* 0x0000000000087919 */ /* 0x000e220000002100 */
[----:B------:R-:W-:Y:S05]  /*16e60*/  WARPSYNC.ALL ;  /* 0x0000000000007948 */ /* 0x000fea0003800000 */
[----:B------:R-:W-:Y:S01]  /*16e70*/  IMAD.MOV.U32 R7, RZ, RZ, 0x40000040 ;  /* 0x40000040ff077424 */ /* 0x000fe200078e00ff */
[----:B0-----:R-:W-:-:S05]  /*16e80*/  SHF.R.U32.HI R8, RZ, 0x7, R8 ;  /* 0x00000007ff087819 */ /* 0x001fca0000011608 */
[----:B------:R-:W-:-:S05]  /*16e90*/  VIADD R11, R8, 0x8 ;  /* 0x00000008080b7836 */ /* 0x000fca0000000000 */
[----:B------:R0:W-:Y:S01]  /*16ea0*/  BAR.SYNC.DEFER_BLOCKING R11, 0x100 ;  /* 0x0004000b0000751d */ /* 0x0001e20000010000 */
[----:B------:R-:W-:-:S05]  /*16eb0*/  R2UR UR55, R7 ;  /* 0x00000000073772ca */ /* 0x000fca00000e0000 */
[----:B------:R-:W-:Y:S01]  /*16ec0*/  WARPGROUP.ARRIVE ;  /* 0x00000000000079c5 */ /* 0x000fe20000000000 */
[----:B------:R-:W-:Y:S02]  /*16ed0*/  IMAD.MOV.U32 R89, RZ, RZ, 0x40000040 ;  /* 0x40000040ff597424 */ /* 0x000fe400078e00ff */
[----:B------:R-:W-:-:S03]  /*16ee0*/  IMAD.MOV.U32 R9, RZ, RZ, 0x40000040 ;  /* 0x40000040ff097424 */ /* 0x000fc600078e00ff */
[----:B------:R-:W-:Y:S02]  /*16ef0*/  R2UR UR59, R89 ;  /* 0x00000000593b72ca */ /* 0x000fe400000e0000 */
[----:B------:R-:W-:-:S11]  /*16f00*/  R2UR UR7, R9 ;  /* 0x00000000090772ca */ /* 0x000fd600000e0000 */
[----:B------:R-:W-:Y:S02]  /*16f10*/  MOV R7, UR59 ;  /* 0x0000003b00077c02 */ /* 0x000fe40008000f00 */
[----:B------:R-:W-:Y:S01]  /*16f20*/  UMOV UR59, UR7 ;  /* 0x00000007003b7c82 */ /* 0x000fe20008000000 */
[C---:B------:R-:W-:Y:S02]  /*16f30*/  R2UR UR7, R9.reuse ;  /* 0x00000000090772ca */ /* 0x040fe400000e0000 */
[C---:B------:R-:W-:Y:S02]  /*16f40*/  R2UR UR19, R9.reuse ;  /* 0x00000000091372ca */ /* 0x040fe400000e0000 */
[C---:B------:R-:W-:Y:S02]  /*16f50*/  R2UR UR31, R9.reuse ;  /* 0x00000000091f72ca */ /* 0x040fe400000e0000 */
[----:B------:R-:W-:Y:S01]  /*16f60*/  R2UR UR43, R9 ;  /* 0x00000000092b72ca */ /* 0x000fe200000e0000 */
[----:B--2---:R-:W-:Y:S01]  /*16f70*/  IMAD R6, R228, 0xb00, R6 ;  /* 0x00000b00e4067824 */ /* 0x004fe200078e0206 */
[----:B---3--:R-:W-:-:S02]  /*16f80*/  R2UR UR22, R20 ;  /* 0x00000000141672ca */ /* 0x008fc400000e0000 */
[----:B------:R-:W-:Y:S02]  /*16f90*/  R2UR UR23, R21 ;  /* 0x00000000151772ca */ /* 0x000fe400000e0000 */
[----:B------:R-:W-:-:S09]  /*16fa0*/  R2UR UR54, R6 ;  /* 0x00000000063672ca */ /* 0x000fd200000e0000 */
[----:B------:R-:W-:Y:S02]  /*16fb0*/  UMOV UR52, UR22 ;  /* 0x0000001600347c82 */ /* 0x000fe40008000000 */
[----:B------:R-:W-:Y:S02]  /*16fc0*/  UMOV UR53, UR23 ;  /* 0x0000001700357c82 */ /* 0x000fe40008000000 */
[----:B------:R-:W-:Y:S01]  /*16fd0*/  HGMMA.64x16x16.F32.BF16 R168, gdesc[UR52], RZ, !UPT, gsb0 ;  /* 0x0020000034a879f0 */ /* 0x000fe2000c0018ff */
[C---:B------:R-:W-:Y:S02]  /*16fe0*/  VIADD R88, R6.reuse, 0x100 ;  /* 0x0000010006587836 */ /* 0x040fe40000000000 */
[----:B------:R-:W-:-:S03]  /*16ff0*/  VIADD R8, R6, 0x80 ;  /* 0x0000008006087836 */ /* 0x000fc60000000000 */
[----:B------:R-:W-:Y:S02]  /*17000*/  R2UR UR58, R88 ;  /* 0x00000000583a72ca */ /* 0x000fe400000e0000 */
[----:B------:R-:W-:Y:S01]  /*17010*/  R2UR UR6, R8 ;  /* 0x00000000080672ca */ /* 0x000fe200000e0000 */
[----:B------:R-:W-:Y:S01]  /*17020*/  UMOV UR56, UR22 ;  /* 0x0000001600387c82 */ /* 0x000fe20008000000 */
[----:B------:R-:W-:-:S09]  /*17030*/  UMOV UR57, UR23 ;  /* 0x0000001700397c82 */ /* 0x000fd20008000000 */
[----:B0-----:R-:W-:Y:S02]  /*17040*/  MOV R11, UR58 ;  /* 0x0000003a000b7c02 */ /* 0x001fe40008000f00 */
[----:B------:R-:W-:Y:S01]  /*17050*/  UMOV UR58, UR6 ;  /* 0x00000006003a7c82 */ /* 0x000fe20008000000 */
[----:B------:R-:W-:Y:S02]  /*17060*/  WARPGROUP.DEPBAR.LE gsb0, 0x0 ;  /* 0x00008000000079c5 */ /* 0x000fe40000010000 */
[----:B------:R-:W-:-:S06]  /*17070*/  WARPGROUP.ARRIVE ;  /* 0x00000000000079c5 */ /* 0x000fcc0000000000 */
[----:B------:R-:W-:Y:S01]  /*17080*/  HGMMA.64x16x16.F32.BF16 R160, gdesc[UR56], RZ, !UPT, gsb0 ;  /* 0x0020000038a079f0 */ /* 0x000fe2000c0018ff */
[----:B------:R-:W-:Y:S02]  /*17090*/  R2UR UR59, R7 ;  /* 0x00000000073b72ca */ /* 0x000fe400000e0000 */
[----:B------:R-:W-:Y:S01]  /*170a0*/  R2UR UR58, R11 ;  /* 0x000000000b3a72ca */ /* 0x000fe200000e0000 */
[----:B------:R-:W-:Y:S01]  /*170b0*/  UMOV UR56, UR22 ;  /* 0x0000001600387c82 */ /* 0x000fe20008000000 */
[----:B------:R-:W-:Y:S01]  /*170c0*/  UMOV UR57, UR23 ;  /* 0x0000001700397c82 */ /* 0x000fe20008000000 */
[----:B------:R-:W-:-:S05]  /*170d0*/  VIADD R8, R6, 0x180 ;  /* 0x0000018006087836 */ /* 0x000fca0000000000 */
[----:B------:R-:W-:Y:S01]  /*170e0*/  R2UR UR6, R8 ;  /* 0x00000000080672ca */ /* 0x000fe200000e0000 */
[----:B------:R-:W-:-:S05]  /*170f0*/  VIADD R8, R6, 0x300 ;  /* 0x0000030006087836 */ /* 0x000fca0000000000 */
[----:B------:R-:W-:Y:S01]  /*17100*/  R2UR UR18, R8 ;  /* 0x00000000081272ca */ /* 0x000fe200000e0000 */
[----:B------:R-:W-:Y:S01]  /*17110*/  VIADD R8, R6, 0x480 ;  /* 0x0000048006087836 */ /* 0x000fe20000000000 */
[----:B------:R-:W-:Y:S02]  /*17120*/  WARPGROUP.DEPBAR.LE gsb0, 0x0 ;  /* 0x00008000000079c5 */ /* 0x000fe40000010000 */
[----:B------:R-:W-:-:S06]  /*17130*/  WARPGROUP.ARRIVE ;  /* 0x00000000000079c5 */ /* 0x000fcc0000000000 */
[----:B------:R-:W-:Y:S01]  /*17140*/  HGMMA.64x16x16.F32.BF16 R152, gdesc[UR56], RZ, !UPT, gsb0 ;  /* 0x00200000389879f0 */ /* 0x000fe2000c0018ff */
[----:B------:R-:W-:Y:S01]  /*17150*/  R2UR UR30, R8 ;  /* 0x00000000081e72ca */ /* 0x000fe200000e0000 */
[----:B------:R-:W-:-:S05]  /*17160*/  VIADD R8, R6, 0x2 ;  /* 0x0000000206087836 */ /* 0x000fca0000000000 */
[----:B------:R-:W-:Y:S01]  /*17170*/  R2UR UR42, R8 ;  /* 0x00000000082a72ca */ /* 0x000fe200000e0000 */
[----:B------:R-:W-:Y:S01]  /*17180*/  VIADD R8, R6, 0x182 ;  /* 0x0000018206087836 */ /* 0x000fe20000000000 */
[----:B------:R-:W-:Y:S01]  /*17190*/  R2UR UR55, R9 ;  /* 0x00000000093772ca */ /* 0x000fe200000e0000 */
[----:B------:R-:W-:-:S03]  /*171a0*/  IMAD.MOV.U32 R9, RZ, RZ, 0x40000040 ;  /* 0x40000040ff097424 */ /* 0x000fc600078e00ff */
[----:B------:R-:W-:Y:S01]  /*171b0*/  R2UR UR54, R8 ;  /* 0x00000000083672ca */ /* 0x000fe200000e0000 */
[----:B------:R-:W-:Y:S01]  /*171c0*/  VIADD R8, R6, 0x282 ;  /* 0x0000028206087836 */ /* 0x000fe20000000000 */
[----:B------:R-:W-:-:S04]  /*171d0*/  R2UR UR59, R9 ;  /* 0x00000000093b72ca */ /* 0x000fc800000e0000 */
[----:B------:R-:W-:Y:S01]  /*171e0*/  R2UR UR58, R8 ;  /* 0x00000000083a72ca */ /* 0x000fe200000e0000 */
[----:B------:R-:W-:Y:S01]  /*171f0*/  UMOV UR56, UR22 ;  /* 0x0000001600387c82 */ /* 0x000fe20008000000 */
[----:B------:R-:W-:-:S07]  /*17200*/  UMOV UR57, UR23 ;  /* 0x0000001700397c82 */ /* 0x000fce0008000000 */
[----:B------:R-:W-:Y:S01]  /*17210*/  MOV R7, UR59 ;  /* 0x0000003b00077c02 */ /* 0x000fe20008000f00 */
[----:B------:R-:W-:-:S03]  /*17220*/  UMOV UR59, UR7 ;  /* 0x00000007003b7c82 */ /* 0x000fc60008000000 */
[----:B------:R-:W-:Y:S01]  /*17230*/  MOV R11, UR58 ;  /* 0x0000003a000b7c02 */ /* 0x000fe20008000f00 */
[----:B------:R-:W-:Y:S01]  /*17240*/  UMOV UR58, UR6 ;  /* 0x00000006003a7c82 */ /* 0x000fe20008000000 */
[----:B------:R-:W-:Y:S02]  /*17250*/  WARPGROUP.DEPBAR.LE gsb0, 0x0 ;  /* 0x00008000000079c5 */ /* 0x000fe40000010000 */
[----:B------:R-:W-:-:S06]  /*17260*/  WARPGROUP.ARRIVE ;  /* 0x00000000000079c5 */ /* 0x000fcc0000000000 */
[----:B------:R-:W-:Y:S01]  /*17270*/  HGMMA.64x16x16.F32.BF16 R144, gdesc[UR56], RZ, !UPT, gsb0 ;  /* 0x00200000389079f0 */ /* 0x000fe2000c0018ff */
        /* <DEDUP_REMOVED lines=8> */
[----:B------:R-:W-:Y:S01]  /*17300*/  HGMMA.64x16x16.F32.BF16 R136, gdesc[UR8], RZ, !UPT, gsb0 ;  /* 0x00200000088879f0 */ /* 0x000fe2000c0018ff */
[----:B------:R-:W-:Y:S01]  /*17310*/  VIADD R88, R6, 0x280 ;  /* 0x0000028006587836 */ /* 0x000fe20000000000 */
[----:B------:R-:W-:-:S04]  /*17320*/  R2UR UR15, R89 ;  /* 0x00000000590f72ca */ /* 0x000fc800000e0000 */
[----:B------:R-:W-:Y:S01]  /*17330*/  R2UR UR14, R88 ;  /* 0x00000000580e72ca */ /* 0x000fe200000e0000 */
[----:B------:R-:W-:Y:S01]  /*17340*/  UMOV UR12, UR22 ;  /* 0x00000016000c7c82 */ /* 0x000fe20008000000 */
[----:B------:R-:W-:Y:S01]  /*17350*/  UMOV UR13, UR23 ;  /* 0x00000017000d7c82 */ /* 0x000fe20008000000 */
[----:B------:R-:W-:Y:S02]  /*17360*/  WARPGROUP.DEPBAR.LE gsb0, 0x0 ;  /* 0x00008000000079c5 */ /* 0x000fe40000010000 */
[----:B------:R-:W-:-:S08]  /*17370*/  WARPGROUP.ARRIVE ;  /* 0x00000000000079c5 */ /* 0x000fd00000000000 */
[----:B------:R-:W-:Y:S01]  /*17380*/  HGMMA.64x16x16.F32.BF16 R128, gdesc[UR12], RZ, !UPT, gsb0 ;  /* 0x002000000c8079f0 */ /* 0x000fe2000c0018ff */
[----:B------:R0:W-:Y:S04]  /*17390*/  STL.64 [R1+0x98], R2 ;  /* 0x0000980201007387 */ /* 0x0001e80000100a00 */
[----:B0-----:R-:W2:Y:S01]  /*173a0*/  LDL.64 R2, [R1+0x18] ;  /* 0x0000180001027983 */ /* 0x001ea20000100a00 */
[----:B------:R-:W-:Y:S01]  /*173b0*/  UMOV UR16, UR22 ;  /* 0x0000001600107c82 */ /* 0x000fe20008000000 */
[----:B------:R-:W-:Y:S01]  /*173c0*/  UMOV UR17, UR23 ;  /* 0x0000001700117c82 */ /* 0x000fe20008000000 */
[----:B------:R-:W-:Y:S02]  /*173d0*/  WARPGROUP.DEPBAR.LE gsb0, 0x0 ;  /* 0x00008000000079c5 */ /* 0x000fe40000010000 */
[----:B------:R-:W-:-:S06]  /*173e0*/  WARPGROUP.ARRIVE ;  /* 0x00000000000079c5 */ /* 0x000fcc0000000000 */
[----:B------:R-:W-:Y:S01]  /*173f0*/  HGMMA.64x16x16.F32.BF16 R120, gdesc[UR16], RZ, !UPT, gsb0 ;  /* 0x00200000107879f0 */ /* 0x000fe2000c0018ff */
[----:B------:R-:W-:Y:S01]  /*17400*/  VIADD R88, R6, 0x380 ;  /* 0x0000038006587836 */ /* 0x000fe20000000000 */
[----:B------:R-:W-:Y:S02]  /*17410*/  MOV R233, UR39 ;  /* 0x0000002700e97c02 */ /* 0x000fe40008000f00 */
[----:B------:R-:W-:Y:S02]  /*17420*/  MOV R232, UR38 ;  /* 0x0000002600e87c02 */ /* 0x000fe40008000f00 */
[----:B------:R-:W-:Y:S02]  /*17430*/  R2UR UR38, R88 ;  /* 0x00000000582672ca */ /* 0x000fe400000e0000 */
[----:B------:R-:W-:Y:S02]  /*17440*/  R2UR UR39, R89 ;  /* 0x00000000592772ca */ /* 0x000fe400000e0000 */
[----:B------:R-:W-:Y:S01]  /*17450*/  MOV R231, UR37 ;  /* 0x0000002500e77c02 */ /* 0x000fe20008000f00 */
[----:B------:R-:W-:Y:S01]  /*17460*/  UMOV UR37, UR23 ;  /* 0x0000001700257c82 */ /* 0x000fe20008000000 */
[----:B------:R-:W-:Y:S01]  /*17470*/  MOV R230, UR36 ;  /* 0x0000002400e67c02 */ /* 0x000fe20008000f00 */
[----:B------:R-:W-:Y:S01]  /*17480*/  UMOV UR36, UR22 ;  /* 0x0000001600247c82 */ /* 0x000fe20008000000 */
[----:B------:R-:W-:-:S02]  /*17490*/  WARPGROUP.DEPBAR.LE gsb0, 0x0 ;  /* 0x00008000000079c5 */ /* 0x000fc40000010000 */
[----:B------:R-:W-:-:S06]  /*174a0*/  WARPGROUP.ARRIVE ;  /* 0x00000000000079c5 */ /* 0x000fcc0000000000 */
        /* <DEDUP_REMOVED lines=11> */
[----:B------:R-:W-:-:S05]  /*17560*/  VIADD R88, R6, 0x500 ;  /* 0x0000050006587836 */ /* 0x000fca0000000000 */
[----:B------:R-:W-:Y:S01]  /*17570*/  R2UR UR34, R88 ;  /* 0x00000000582272ca */ /* 0x000fe200000e0000 */
[----:B------:R-:W-:Y:S01]  /*17580*/  VIADD R88, R6, 0x102 ;  /* 0x0000010206587836 */ /* 0x000fe20000000000 */
[C---:B------:R-:W-:Y:S02]  /*17590*/  R2UR UR35, R89.reuse ;  /* 0x00000000592372ca */ /* 0x040fe400000e0000 */
[----:B------:R-:W-:Y:S01]  /*175a0*/  R2UR UR51, R89 ;  /* 0x00000000593372ca */ /* 0x000fe200000e0000 */
[----:B------:R-:W-:Y:S01]  /*175b0*/  IMAD.MOV.U32 R89, RZ, RZ, 0x40000040 ;  /* 0x40000040ff597424 */ /* 0x000fe200078e00ff */
[----:B------:R-:W-:Y:S01]  /*175c0*/  R2UR UR50, R88 ;  /* 0x00000000583272ca */ /* 0x000fe200000e0000 */
[----:B------:R-:W-:Y:S01]  /*175d0*/  VIADD R88, R6, 0x202 ;  /* 0x0000020206587836 */ /* 0x000fe20000000000 */
[----:B------:R-:W-:Y:S02]  /*175e0*/  WARPGROUP.DEPBAR.LE gsb0, 0x0 ;  /* 0x00008000000079c5 */ /* 0x000fe40000010000 */
[----:B------:R-:W-:-:S06]  /*175f0*/  WARPGROUP.ARRIVE ;  /* 0x00000000000079c5 */ /* 0x000fcc0000000000 */
[----:B------:R-:W-:Y:S01]  /*17600*/  HGMMA.64x16x16.F32.BF16 R96, gdesc[UR28], RZ, !UPT, gsb0 ;  /* 0x002000001c6079f0 */ /* 0x000fe2000c0018ff */
[----:B------:R-:W-:Y:S02]  /*17610*/  MOV R14, UR5 ;  /* 0x00000005000e7c02 */ /* 0x000fe40008000f00 */
[----:B------:R-:W-:Y:S02]  /*17620*/  MOV R13, UR4 ;  /* 0x00000004000d7c02 */ /* 0x000fe40008000f00 */
[----:B------:R-:W-:Y:S01]  /*17630*/  R2UR UR4, R88 ;  /* 0x00000000580472ca */ /* 0x000fe200000e0000 */
[----:B------:R-:W-:Y:S01]  /*17640*/  VIADD R88, R6, 0x302 ;  /* 0x0000030206587836 */ /* 0x000fe20000000000 */
[----:B------:R-:W-:Y:S01]  /*17650*/  R2UR UR5, R89 ;  /* 0x00000000590572ca */ /* 0x000fe200000e0000 */
[----:B------:R-:W-:-:S03]  /*17660*/  IMAD.MOV.U32 R89, RZ, RZ, 0x40000040 ;  /* 0x40000040ff597424 */ /* 0x000fc600078e00ff */
[----:B------:R-:W-:Y:S01]  /*17670*/  R2UR UR6, R88 ;  /* 0x00000000580672ca */ /* 0x000fe200000e0000 */
[C---:B------:R-:W-:Y:S01]  /*17680*/  VIADD R88, R6.reuse, 0x402 ;  /* 0x0000040206587836 */ /* 0x040fe20000000000 */
[----:B------:R-:W-:Y:S01]  /*17690*/  R2UR UR7, R89 ;  /* 0x00000000590772ca */ /* 0x000fe200000e0000 */
[----:B------:R-:W-:Y:S02]  /*176a0*/  IMAD.MOV.U32 R89, RZ, RZ, 0x40000040 ;  /* 0x40000040ff597424 */ /* 0x000fe400078e00ff */
[----:B------:R-:W-:Y:S01]  /*176b0*/  VIADD R90, R6, 0x82 ;  /* 0x00000082065a7836 */ /* 0x000fe20000000000 */
        /* <DEDUP_REMOVED lines=13> */
[----:B------:R-:W-:Y:S02]  /*17790*/  MOV R21, UR21 ;  /* 0x0000001500157c02 */ /* 0x000fe40008000f00 */
[----:B------:R-:W-:Y:S02]  /*177a0*/  MOV R20, UR20 ;  /* 0x0000001400147c02 */ /* 0x000fe40008000f00 */
[----:B--2---:R-:W-:Y:S02]  /*177b0*/  R2UR UR20, R2 ;  /* 0x00000000021472ca */ /* 0x004fe400000e0000 */
[----:B------:R-:W-:Y:S01]  /*177c0*/  R2UR UR21, R3 ;  /* 0x00000000031572ca */ /* 0x000fe200000e0000 */
[----:B------:R-:W-:Y:S01]  /*177d0*/  UMOV UR58, UR4 ;  /* 0x00000004003a7c82 */ /* 0x000fe20008000000 */
[----:B------:R-:W-:Y:S01]  /*177e0*/  UMOV UR59, UR5 ;  /* 0x00000005003b7c82 */ /* 0x000fe20008000000 */
[----:B------:R-:W2:Y:S08]  /*177f0*/  LDL.64 R2, [R1+0x10] ;  /* 0x0000100001027983 */ /* 0x000eb00000100a00 */
[----:B------:R-:W-:-:S02]  /*17800*/  UMOV UR40, UR20 ;  /* 0x0000001400287c82 */ /* 0x000fc40008000000 */
        /* <DEDUP_REMOVED lines=157> */
[----:B------:R-:W-:-:S09]  /*181e0*/  UMOV UR9, UR5 ;  /* 0x0000000500097c82 */ /* 0x000fd20008000000 */
[----:B------:R-:W-:Y:S01]  /*181f0*/  MOV R7, UR10 ;  /* 0x0000000a00077c02 */ /* 0x000fe20008000f00 */
[----:B------:R-:W-:Y:S01]  /*18200*/  UMOV UR10, UR6 ;  /* 0x00000006000a7c82 */ /* 0x000fe20008000000 */
[----:B------:R-:W-:Y:S01]  /*18210*/  MOV R11, UR11 ;  /* 0x0000000b000b7c02 */ /* 0x000fe20008000f00 */
        /* <DEDUP_REMOVED lines=108> */
[----:B------:R-:W-:Y:S02]  /*188e0*/  VIADD R8, R6, 0x580 ;  /* 0x0000058006087836 */ /* 0x000fe40000000000 */
[----:B------:R-:W-:-:S03]  /*188f0*/  IMAD.MOV.U32 R9, RZ, RZ, 0x40000040 ;  /* 0x40000040ff097424 */ /* 0x000fc600078e00ff */
[----:B------:R-:W-:Y:S01]  /*18900*/  R2UR UR58, R8 ;  /* 0x00000000083a72ca */ /* 0x000fe200000e0000 */
[----:B------:R-:W-:Y:S01]  /*18910*/  VIADD R8, R6, 0x600 ;  /* 0x0000060006087836 */ /* 0x000fe20000000000 */
[----:B------:R-:W-:Y:S01]  /*18920*/  R2UR UR59, R9 ;  /* 0x00000000093b72ca */ /* 0x000fe200000e0000 */
[----:B------:R-:W-:-:S03]  /*18930*/  IMAD.MOV.U32 R9, RZ, RZ, 0x40000040 ;  /* 0x40000040ff097424 */ /* 0x000fc600078e00ff */
[----:B------:R-:W-:Y:S01]  /*18940*/  R2UR UR6, R8 ;  /* 0x00000000080672ca */ /* 0x000fe200000e0000 */
[----:B------:R-:W-:Y:S02]  /*18950*/  WARPGROUP.DEPBAR.LE gsb0, 0x0 ;  /* 0x00008000000079c5 */ /* 0x000fe40000010000 */
[----:B------:R-:W-:-:S06]  /*18960*/  WARPGROUP.ARRIVE ;  /* 0x00000000000079c5 */ /* 0x000fcc0000000000 */
[----:B------:R-:W-:Y:S01]  /*18970*/  HGMMA.64x16x16.F32.BF16 R88, gdesc[UR20], R88, gsb0 ;  /* 0x00200000145879f0 */ /* 0x000fe20008001858 */
        /* <DEDUP_REMOVED lines=11> */
[----:B------:R-:W-:Y:S02]  /*18a30*/  R2UR UR4, R236 ;  /* 0x00000000ec0472ca */ /* 0x000fe400000e0000 */
[----:B------:R-:W-:Y:S01]  /*18a40*/  R2UR UR18, R8 ;  /* 0x00000000081272ca */ /* 0x000fe200000e0000 */
[----:B------:R-:W-:Y:S01]  /*18a50*/  VIADD R8, R6, 0x800 ;  /* 0x0000080006087836 */ /* 0x000fe20000000000 */
[----:B------:R-:W-:Y:S01]  /*18a60*/  R2UR UR19, R9 ;  /* 0x00000000091372ca */ /* 0x000fe200000e0000 */
[----:B------:R-:W-:Y:S01]  /*18a70*/  IMAD.MOV.U32 R9, RZ, RZ, 0x40000040 ;  /* 0x40000040ff097424 */ /* 0x000fe200078e00ff */
[----:B------:R-:W-:-:S02]  /*18a80*/  R2UR UR5, R237 ;  /* 0x00000000ed0572ca */ /* 0x000fc400000e0000 */
        /* <DEDUP_REMOVED lines=47> */
[----:B------:R-:W-:Y:S01]  /*18d80*/  MOV R11, UR59 ;  /* 0x0000003b000b7c02 */ /* 0x000fe20008000f00 */
[----:B------:R-:W-:Y:S01]  /*18d90*/  UMOV UR59, UR7 ;  /* 0x00000007003b7c82 */ /* 0x000fe20008000000 */
[----:B------:R-:W-:Y:S01]  /*18da0*/  MOV R7, UR58 ;  /* 0x0000003a00077c02 */ /* 0x000fe20008000f00 */
[----:B------:R-:W-:Y:S02]  /*18db0*/  UMOV UR58, UR6 ;  /* 0x00000006003a7c82 */ /* 0x000fe40008000000 */
        /* <DEDUP_REMOVED lines=239> */
[----:B------:R-:W-:Y:S01]  /*19cb0*/  R2UR UR23, R9 ;  /* 0x00000000091772ca */ /* 0x000fe200000e0000 */
[----:B------:R-:W-:-:S02]  /*19cc0*/  WARPGROUP.DEPBAR.LE gsb0, 0x0 ;  /* 0x00008000000079c5 */ /* 0x000fc40000010000 */
        /* <DEDUP_REMOVED lines=92> */
[----:B------:R-:W-:Y:S02]  /*1a290*/  R2UR UR39, R233 ;  /* 0x00000000e92772ca */ /* 0x000fe400000e0000 */
[----:B------:R-:W-:Y:S02]  /*1a2a0*/  R2UR UR38, R232 ;  /* 0x00000000e82672ca */ /* 0x000fe400000e0000 */
[----:B------:R-:W-:Y:S02]  /*1a2b0*/  R2UR UR37, R231 ;  /* 0x00000000e72572ca */ /* 0x000fe400000e0000 */
[----:B------:R-:W-:Y:S01]  /*1a2c0*/  R2UR UR36, R230 ;  /* 0x00000000e62472ca */ /* 0x000fe200000e0000 */
[----:B------:R-:W-:Y:S02]  /*1a2d0*/  WARPGROUP.DEPBAR.LE gsb0, 0x0 ;  /* 0x00008000000079c5 */ /* 0x000fe40000010000 */
[----:B0-----:R-:W-:-:S12]  /*1a2e0*/  @P2 BRA `(.L_x_6148) ;  /* 0x0000000000282947 */ /* 0x001fd80003800000 */
[----:B------:R-:W-:Y:S05]  /*1a2f0*/  @!P0 BRA `(.L_x_6149) ;  /* 0x0000000000048947 */ /* 0x000fea0003800000 */
[----:B------:R-:W-:Y:S01]  /*1a300*/  BPT.TRAP 0x1 ;  /* 0x000000040000795c */ /* 0x000fe20000300000 */
.L_x_6149:
[----:B------:R-:W-:Y:S01]  /*1a310*/  SHF.L.U32 R4, R4, 0x1f, RZ ;  /* 0x0000001f04047819 */ /* 0x000fe200000006ff */
[----:B-----5:R-:W-:-:S04]  /*1a320*/  IMAD R6, R5, 0x8, R2 ;  /* 0x0000000805067824 */ /* 0x020fc800078e0202 */
[----:B------:R0:W1:Y:S01]  /*1a330*/  SYNCS.PHASECHK.TRANS64.TRYWAIT P2, [R6+URZ+0x34850], R4 ;  /* 0x03485004060075a7 */ /* 0x000062000804017f */
[----:B------:R-:W-:Y:S05]  /*1a340*/  @!P0 BRA `(.L_x_6150) ;  /* 0x0000000000048947 */ /* 0x000fea0003800000 */
[----:B------:R-:W-:Y:S01]  /*1a350*/  BPT.TRAP 0x1 ;  /* 0x000000040000795c */ /* 0x000fe20000300000 */
.L_x_6150:
[----:B-1----:R-:W-:Y:S05]  /*1a360*/  @P2 BRA `(.L_x_6148) ;  /* 0x0000000000082947 */ /* 0x002fea0003800000 */
[----:B------:R-:W1:Y:S02]  /*1a370*/  SYNCS.PHASECHK.TRANS64.TRYWAIT P2, [R6+URZ+0x34850], R4 ;  /* 0x03485004060075a7 */ /* 0x000e64000804017f */
[----:B-1----:R-:W-:Y:S05]  /*1a380*/  @!P2 BRA `(.L_x_6151) ;  /* 0x000000bc00b0a947 */ /* 0x002fea0003800000 */
.L_x_6148:
[----:B01---5:R-:W-:Y:S01]  /*1a390*/  VIADD R4, R2, 0x400 ;  /* 0x0000040002047836 */ /* 0x023fe20000000000 */
[----:B------:R-:W-:Y:S05]  /*1a3a0*/  WARPSYNC.ALL ;  /* 0x0000000000007948 */ /* 0x000fea0003800000 */
[----:B------:R-:W-:Y:S01]  /*1a3b0*/  SHF.R.U32.HI R4, RZ, 0x4, R4 ;  /* 0x00000004ff047819 */ /* 0x000fe20000011604 */
[----:B------:R-:W-:Y:S01]  /*1a3c0*/  IMAD.MOV.U32 R7, RZ, RZ, 0x40000040 ;  /* 0x40000040ff077424 */ /* 0x000fe200078e00ff */
[----:B------:R-:W-:Y:S01]  /*1a3d0*/  WARPGROUP.ARRIVE ;  /* 0x00000000000079c5 */ /* 0x000fe20000000000 */
[----:B------:R-:W-:Y:S01]  /*1a3e0*/  IMAD.MOV.U32 R9, RZ, RZ, 0x40000040 ;  /* 0x40000040ff097424 */ /* 0x000fe200078e00ff */
[----:B------:R-:W-:Y:S01]  /*1a3f0*/  LOP3.LUT R4, R4, 0x3fff, RZ, 0xc0, !PT ;  /* 0x00003fff04047812 */ /* 0x000fe200078ec0ff */
[----:B------:R-:W-:Y:S01]  /*1a400*/  ULDC UR9, c[0x0][0x9d8] ;  /* 0x0002760000097ab9 */ /* 0x000fe20000000800 */
[----:B------:R-:W-:Y:S01]  /*1a410*/  R2UR UR7, R7 ;  /* 0x00000000070772ca */ /* 0x000fe200000e0000 */
        /* <DEDUP_REMOVED lines=24> */
[----:B------:R-:W-:Y:S01]  /*1a5a0*/  HGMMA.64x128x16.F32.BF16 R24, R176, gdesc[UR4].tnspB, R24, gsb0 ;  /* 0x41e00004b0187df0 */ /* 0x000fe20008001818 */
[----:B------:R-:W-:Y:S01]  /*1a5b0*/  R2UR UR6, R8 ;  /* 0x00000000080672ca */ /* 0x000fe200000e0000 */
[----:B------:R-:W-:Y:S01]  /*1a5c0*/  VIADD R8, R6, 0x100 ;  /* 0x0000010006087836 */ /* 0x000fe20000000000 */
[----:B------:R-:W-:Y:S01]  /*1a5d0*/  R2UR UR7, R9 ;  /* 0x00000000090772ca */ /* 0x000fe200000e0000 */
[----:B------:R-:W-:Y:S01]  /*1a5e0*/  IMAD.MOV.U32 R9, RZ, RZ, 0x40000040 ;  /* 0x40000040ff097424 */ /* 0x000fe200078e00ff */
[----:B------:R-:W1:Y:S01]  /*1a5f0*/  MUFU.TANH R11, R11 ;  /* 0x0000000b000b7308 */ /* 0x000e620000002400 */
[----:B------:R-:W-:Y:S01]  /*1a600*/  FMUL.FTZ R148, R148, UR9 ;  /* 0x0000000994947c20 */ /* 0x000fe20008410000 */
[----:B------:R-:W-:Y:S01]  /*1a610*/  FMUL.FTZ R149, R149, UR9 ;  /* 0x0000000995957c20 */ /* 0x000fe20008410000 */
[----:B------:R-:W-:Y:S01]  /*1a620*/  FMUL.FTZ R136, R136, UR9 ;  /* 0x0000000988887c20 */ /* 0x000fe20008410000 */
[----:B0-----:R-:W-:Y:S01]  /*1a630*/  FMNMX.FTZ R167, R4, R3, !PT ;  /* 0x0000000304a77209 */ /* 0x001fe20007810000 */
[----:B------:R-:W-:Y:S01]  /*1a640*/  FMUL.FTZ R137, R137, UR9 ;  /* 0x0000000989897c20 */ /* 0x000fe20008410000 */
[----:B------:R-:W-:Y:S01]  /*1a650*/  FMUL.FTZ R140, R140, UR9 ;  /* 0x000000098c8c7c20 */ /* 0x000fe20008410000 */
[----:B------:R-:W-:Y:S01]  /*1a660*/  FMUL.FTZ R141, R141, UR9 ;  /* 0x000000098d8d7c20 */ /* 0x000fe20008410000 */
[----:B------:R-:W0:Y:S01]  /*1a670*/  MUFU.TANH R13, R13 ;  /* 0x0000000d000d7308 */ /* 0x000e220000002400 */
[----:B------:R-:W-:Y:S01]  /*1a680*/  FMNMX.FTZ R167, R7, R167, !PT ;  /* 0x000000a707a77209 */ /* 0x000fe20007810000 */
        /* <DEDUP_REMOVED lines=33> */
[----:B------:R-:W-:Y:S01]  /*1a8a0*/  ULDC UR8, c[0x0][0x988] ;  /* 0x0002620000087ab9 */ /* 0x000fe20000000800 */
        /* <DEDUP_REMOVED lines=47> */
[----:B------:R-:W1:Y:S01]  /*1aba0*/  S2R R230, SR_TID.X ;  /* 0x0000000000e67919 */ /* 0x000e620000002100 */
[C---:B------:R-:W-:Y:S01]  /*1abb0*/  ISETP.GT.AND P2, PT, R10.reuse, RZ, PT ;  /* 0x000000ff0a00720c */ /* 0x040fe20003f44270 */
[----:B------:R-:W-:-:S03]  /*1abc0*/  VIADD R10, R10, 0xffffffff ;  /* 0xffffffff0a0a7836 */ /* 0x000fc60000000000 */
[----:B------:R-:W3:Y:S01]  /*1abd0*/  MUFU.TANH R148, R148 ;  /* 0x0000009400947308 */ /* 0x000ee20000002400 */
[----:B0-----:R-:W-:-:S07]  /*1abe0*/  FMNMX.FTZ R167, R144, R167, !PT ;  /* 0x000000a790a77209 */ /* 0x001fce0007810000 */
[----:B------:R-:W0:Y:S01]  /*1abf0*/  MUFU.TANH R149, R149 ;  /* 0x0000009500957308 */ /* 0x000e220000002400 */
[----:B--2---:R-:W-:-:S07]  /*1ac00*/  FMNMX.FTZ R167, R145, R167, !PT ;  /* 0x000000a791a77209 */ /* 0x004fce0007810000 */
[----:B------:R-:W2:Y:S01]  /*1ac10*/  MUFU.TANH R136, R136 ;  /* 0x0000008800887308 */ /* 0x000ea20000002400 */
[----:B---3--:R-:W-:-:S07]  /*1ac20*/  FMNMX.FTZ R167, R148, R167, !PT ;  /* 0x000000a794a77209 */ /* 0x008fce0007810000 */
[----:B------:R-:W3:Y:S01]  /*1ac30*/  MUFU.TANH R137, R137 ;  /* 0x0000008900897308 */ /* 0x000ee20000002400 */
[----:B0-----:R-:W-:Y:S02]  /*1ac40*/  FMNMX.FTZ R167, R149, R167, !PT ;  /* 0x000000a795a77209 */ /* 0x001fe40007810000 */
[----:B-1----:R-:W-:-:S05]  /*1ac50*/  SHF.R.U32.HI R230, RZ, 0x7, R230 ;  /* 0x00000007ffe67819 */ /* 0x002fca00000116e6 */
[----:B------:R-:W0:Y:S01]  /*1ac60*/  MUFU.TANH R140, R140 ;  /* 0x0000008c008c7308 */ /* 0x000e220000002400 */
[----:B--2---:R-:W-:-:S07]  /*1ac70*/  FMNMX.FTZ R167, R136, R167, !PT ;  /* 0x000000a788a77209 */ /* 0x004fce0007810000 */
[----:B------:R-:W1:Y:S01]  /*1ac80*/  MUFU.TANH R141, R141 ;  /* 0x0000008d008d7308 */ /* 0x000e620000002400 */
[----:B------:R-:W-:Y:S02]  /*1ac90*/  WARPGROUP.DEPBAR.LE gsb0, 0x0 ;  /* 0x00008000000079c5 */ /* 0x000fe40000010000 */
[----:B------:R-:W-:Y:S01]  /*1aca0*/  WARPGROUP.ARRIVE ;  /* 0x00000000000079c5 */ /* 0x000fe20000000000 */
[----:B---3--:R-:W-:-:S04]  /*1acb0*/  FMNMX.FTZ R167, R137, R167, !PT ;  /* 0x000000a789a77209 */ /* 0x008fc80007810000 */
[----:B------:R-:W2:Y:S01]  /*1acc0*/  MUFU.TANH R128, R128 ;  /* 0x0000008000807308 */ /* 0x000ea20000002400 */
[----:B------:R-:W-:Y:S01]  /*1acd0*/  HGMMA.64x128x16.F32.BF16 R24, R180, gdesc[UR4].tnspB, R24, gsb0 ;  /* 0x41e00004b4187df0 */ /* 0x000fe20008001818 */
[----:B------:R-:W-:Y:S01]  /*1ace0*/  R2UR UR6, R8 ;  /* 0x00000000080672ca */ /* 0x000fe200000e0000 */
[----:B------:R-:W-:Y:S01]  /*1acf0*/  VIADD R8, R6, 0x180 ;  /* 0x0000018006087836 */ /* 0x000fe20000000000 */
[----:B------:R-:W-:Y:S01]  /*1ad00*/  R2UR UR7, R9 ;  /* 0x00000000090772ca */ /* 0x000fe200000e0000 */
[----:B------:R-:W-:Y:S01]  /*1ad10*/  IMAD.MOV.U32 R9, RZ, RZ, 0x40000040 ;  /* 0x40000040ff097424 */ /* 0x000fe200078e00ff */
[----:B0-----:R-:W-:Y:S02]  /*1ad20*/  FMNMX.FTZ R167, R140, R167, !PT ;  /* 0x000000a78ca77209 */ /* 0x001fe40007810000 */
[----:B------:R-:W0:Y:S02]  /*1ad30*/  MUFU.TANH R129, R129 ;  /* 0x0000008100817308 */ /* 0x000e240000002400 */
[----:B-1----:R-:W-:-:S06]  /*1ad40*/  FMNMX.FTZ R167, R141, R167, !PT ;  /* 0x000000a78da77209 */ /* 0x002fcc0007810000 */
        /* <DEDUP_REMOVED lines=26> */
[----:B------:R-:W2:Y:S08]  /*1aef0*/  MUFU.TANH R109, R109 ;  /* 0x0000006d006d7308 */ /* 0x000eb00000002400 */
[----:B------:R-:W3:Y:S08]  /*1af00*/  MUFU.TANH R96, R96 ;  /* 0x0000006000607308 */ /* 0x000ef00000002400 */
[----:B------:R-:W4:Y:S01]  /*1af10*/  MUFU.TANH R97, R97 ;  /* 0x0000006100617308 */ /* 0x000f220000002400 */
[----:B------:R-:W-:-:S02]  /*1af20*/  WARPGROUP.DEPBAR.LE gsb0, 0x0 ;  /* 0x00008000000079c5 */ /* 0x000fc40000010000 */
[----:B------:R-:W-:-:S05]  /*1af30*/  WARPGROUP.ARRIVE ;  /* 0x00000000000079c5 */ /* 0x000fca0000000000 */
[----:B------:R0:W-:Y:S01]  /*1af40*/  MUFU.TANH R167, R88 ;  /* 0x0000005800a77308 */ /* 0x0001e20000002400 */
[----:B------:R-:W-:Y:S01]  /*1af50*/  HGMMA.64x128x16.F32.BF16 R24, R184, gdesc[UR4].tnspB, R24, gsb0 ;  /* 0x41e00004b8187df0 */ /* 0x000fe20008001818 */
[----:B------:R-:W-:Y:S01]  /*1af60*/  R2UR UR6, R8 ;  /* 0x00000000080672ca */ /* 0x000fe200000e0000 */
[----:B------:R-:W-:Y:S01]  /*1af70*/  VIADD R8, R6, 0x200 ;  /* 0x0000020006087836 */ /* 0x000fe20000000000 */
[----:B------:R-:W-:Y:S01]  /*1af80*/  R2UR UR7, R9 ;  /* 0x00000000090772ca */ /* 0x000fe200000e0000 */
[----:B------:R-:W-:Y:S01]  /*1af90*/  IMAD.MOV.U32 R9, RZ, RZ, 0x40000040 ;  /* 0x40000040ff097424 */ /* 0x000fe200078e00ff */
[----:B0-----:R-:W-:Y:S02]  /*1afa0*/  FMNMX.FTZ R88, R105, R168, !PT ;  /* 0x000000a869587209 */ /* 0x001fe40007810000 */
[----:B------:R-:W0:Y:S02]  /*1afb0*/  MUFU.TANH R100, R100 ;  /* 0x0000006400647308 */ /* 0x000e240000002400 */
[----:B-1----:R-:W-:-:S04]  /*1afc0*/  FMNMX.FTZ R88, R108, R88, !PT ;  /* 0x000000586c587209 */ /* 0x002fc80007810000 */
[----:B--2---:R-:W-:Y:S02]  /*1afd0*/  FMNMX.FTZ R88, R109, R88, !PT ;  /* 0x000000586d587209 */ /* 0x004fe40007810000 */
[----:B------:R-:W1:Y:S02]  /*1afe0*/  MUFU.TANH R101, R101 ;  /* 0x0000006500657308 */ /* 0x000e640000002400 */
[----:B---3--:R-:W-:-:S04]  /*1aff0*/  FMNMX.FTZ R88, R96, R88, !PT ;  /* 0x0000005860587209 */ /* 0x008fc80007810000 */
[----:B----4-:R-:W-:Y:S02]  /*1b000*/  FMNMX.FTZ R88, R97, R88, !PT ;  /* 0x0000005861587209 */ /* 0x010fe40007810000 */
[----:B------:R2:W3:Y:S02]  /*1b010*/  MUFU.TANH R168, R89 ;  /* 0x0000005900a87308 */ /* 0x0004e40000002400 */
[----:B0-----:R-:W-:-:S06]  /*1b020*/  FMNMX.FTZ R88, R100, R88, !PT ;  /* 0x0000005864587209 */ /* 0x001fcc0007810000 */
[----:B------:R-:W0:Y:S01]  /*1b030*/  MUFU.TANH R92, R92 ;  /* 0x0000005c005c7308 */ /* 0x000e220000002400 */
[----:B-1----:R-:W-:-:S04]  /*1b040*/  FMNMX.FTZ R88, R101, R88, !PT ;  /* 0x0000005865587209 */ /* 0x002fc80007810000 */
[----:B--2---:R-:W-:Y:S01]  /*1b050*/  FMNMX.FTZ R89, R167, R88, !PT ;  /* 0x00000058a7597209 */ /* 0x004fe20007810000 */
[----:B------:R-:W-:Y:S02]  /*1b060*/  VIADD R88, R6, 0x280 ;  /* 0x0000028006587836 */ /* 0x000fe40000000000 */
[----:B------:R-:W1:Y:S01]  /*1b070*/  MUFU.TANH R93, R93 ;  /* 0x0000005d005d7308 */ /* 0x000e620000002400 */
[----:B---3--:R-:W-:Y:S01]  /*1b080*/  FMNMX.FTZ R169, R168, R89, !PT ;  /* 0x00000059a8a97209 */ /* 0x008fe20007810000 */
[----:B------:R-:W-:-:S06]  /*1b090*/  IMAD.MOV.U32 R89, RZ, RZ, 0x40000040 ;  /* 0x40000040ff597424 */ /* 0x000fcc00078e00ff */
[----:B------:R-:W-:Y:S01]  /*1b0a0*/  MUFU.TANH R14, R14 ;  /* 0x0000000e000e7308 */ /* 0x000fe20000002400 */
[----:B0-----:R-:W-:-:S07]  /*1b0b0*/  FMNMX.FTZ R169, R92, R169, !PT ;  /* 0x000000a95ca97209 */ /* 0x001fce0007810000 */
        /* <DEDUP_REMOVED lines=14> */
[----:B------:R-:W-:Y:S01]  /*1b1a0*/  HGMMA.64x128x16.F32.BF16 R24, R188, gdesc[UR4].tnspB, R24, gsb0 ;  /* 0x41e00004bc187df0 */ /* 0x000fe20008001818 */
[----:B------:R-:W-:Y:S01]  /*1b1b0*/  R2UR UR6, R8 ;  /* 0x00000000080672ca */ /* 0x000fe200000e0000 */
[----:B------:R-:W-:Y:S01]  /*1b1c0*/  FMUL.FTZ R8, R170, UR9 ;  /* 0x00000009aa087c20 */ /* 0x000fe20008410000 */
[----:B------:R-:W-:Y:S01]  /*1b1d0*/  R2UR UR7, R9 ;  /* 0x00000000090772ca */ /* 0x000fe200000e0000 */
[----:B------:R-:W-:Y:S01]  /*1b1e0*/  FMUL.FTZ R170, R91, UR9 ;  /* 0x000000095baa7c20 */ /* 0x000fe20008410000 */
[----:B------:R-:W-:Y:S02]  /*1b1f0*/  FMUL.FTZ R9, R171, UR9 ;  /* 0x00000009ab097c20 */ /* 0x000fe40008410000 */
[----:B------:R-:W-:Y:S08]  /*1b200*/  MUFU.TANH R151, R151 ;  /* 0x0000009700977308 */ /* 0x000ff00000002400 */
[----:B------:R-:W0:Y:S08]  /*1b210*/  MUFU.TANH R8, R8 ;  /* 0x0000000800087308 */ /* 0x000e300000002400 */
        /* <DEDUP_REMOVED lines=19> */
[----:B------:R-:W-:Y:S02]  /*1b350*/  R2UR UR6, R88 ;  /* 0x00000000580672ca */ /* 0x000fe400000e0000 */
[----:B------:R-:W-:-:S04]  /*1b360*/  R2UR UR7, R89 ;  /* 0x00000000590772ca */ /* 0x000fc800000e0000 */
[----:B------:R-:W-:Y:S01]  /*1b370*/  MUFU.TANH R119, R119 ;  /* 0x0000007700777308 */ /* 0x000fe20000002400 */
[----:B-1----:R-:W-:Y:S01]  /*1b380*/  FMNMX.FTZ R88, R93, R169, !PT ;  /* 0x000000a95d587209 */ /* 0x002fe20007810000 */
[----:B------:R-:W-:Y:S01]  /*1b390*/  FMUL.FTZ R169, R90, UR9 ;  /* 0x000000095aa97c20 */ /* 0x000fe20008410000 */
[----:B------:R-:W-:-:S03]  /*1b3a0*/  IMAD.U32 R90, RZ, RZ, UR8 ;  /* 0x00000008ff5a7e24 */ /* 0x000fc6000f8e00ff */
[----:B------:R-:W1:Y:S02]  /*1b3b0*/  SHFL.BFLY PT, R89, R88, 0x2, 0x1f ;  /* 0x0c401f0058597f89 */ /* 0x000e6400000e0000 */
[----:B------:R-:W-:Y:S08]  /*1b3c0*/  MUFU.TANH R106, R106 ;  /* 0x0000006a006a7308 */ /* 0x000ff00000002400 */
[----:B------:R-:W-:Y:S08]  /*1b3d0*/  MUFU.TANH R107, R107 ;  /* 0x0000006b006b7308 */ /* 0x000ff00000002400 */
[----:B------:R-:W-:Y:S01]  /*1b3e0*/  MUFU.TANH R110, R110 ;  /* 0x0000006e006e7308 */ /* 0x000fe20000002400 */
[----:B-1----:R-:W-:-:S07]  /*1b3f0*/  FMNMX.FTZ R89, R88, R89, !PT ;  /* 0x0000005958597209 */ /* 0x002fce0007810000 */
[----:B------:R-:W-:Y:S01]  /*1b400*/  MUFU.TANH R111, R111 ;  /* 0x0000006f006f7308 */ /* 0x000fe20000002400 */
[----:B------:R-:W1:Y:S07]  /*1b410*/  SHFL.BFLY PT, R88, R89, 0x1, 0x1f ;  /* 0x0c201f0059587f89 */ /* 0x000e6e00000e0000 */
[----:B------:R-:W-:Y:S08]  /*1b420*/  MUFU.TANH R98, R98 ;  /* 0x0000006200627308 */ /* 0x000ff00000002400 */
[----:B------:R-:W-:Y:S08]  /*1b430*/  MUFU.TANH R99, R99 ;  /* 0x0000006300637308 */ /* 0x000ff00000002400 */
[----:B------:R-:W-:Y:S01]  /*1b440*/  MUFU.TANH R102, R102 ;  /* 0x0000006600667308 */ /* 0x000fe20000002400 */
[----:B-1----:R-:W-:Y:S01]  /*1b450*/  FMNMX.FTZ R91, R89, R88, !PT ;  /* 0x00000058595b7209 */ /* 0x002fe20007810000 */
[----:B------:R-:W-:-:S02]  /*1b460*/  VIADD R88, R6, 0x300 ;  /* 0x0000030006587836 */ /* 0x000fc40000000000 */
[----:B------:R-:W-:Y:S02]  /*1b470*/  IMAD.MOV.U32 R89, RZ, RZ, 0x40000040 ;  /* 0x40000040ff597424 */ /* 0x000fe400078e00ff */
[CC--:B------:R-:W-:Y:S02]  /*1b480*/  FMUL.FTZ R171, R91.reuse, R90.reuse ;  /* 0x0000005a5bab7220 */ /* 0x0c0fe40000410000 */
[----:B------:R-:W-:Y:S01]  /*1b490*/  MUFU.TANH R103, R103 ;  /* 0x0000006700677308 */ /* 0x000fe20000002400 */
[----:B------:R-:W-:Y:S01]  /*1b4a0*/  FADD.FTZ R3, -R91, R3 ;  /* 0x000000035b037221 */ /* 0x000fe20000010100 */
[-CC-:B------:R-:W-:Y:S01]  /*1b4b0*/  FFMA.FTZ R176, R4, R90.reuse, -R171.reuse ;  /* 0x0000005a04b07223 */ /* 0x180fe200000108ab */
[-CC-:B------:R-:W-:Y:S01]  /*1b4c0*/  FFMA.FTZ R4, R7, R90.reuse, -R171.reuse ;  /* 0x0000005a07047223 */ /* 0x180fe200000108ab */
[--C-:B------:R-:W-:Y:S01]  /*1b4d0*/  FFMA.FTZ R7, R13, R90, -R171.reuse ;  /* 0x0000005a0d077223 */ /* 0x100fe200000108ab */
[----:B0-----:R-:W-:Y:S01]  /*1b4e0*/  FMNMX.FTZ R13, R8, R0, !PT ;  /* 0x00000000080d7209 */ /* 0x001fe20007810000 */
[----:B------:R-:W-:-:S02]  /*1b4f0*/  FFMA.FTZ R188, R144, R90, -R171 ;  /* 0x0000005a90bc7223 */ /* 0x000fc400000108ab */
[----:B------:R-:W-:Y:S01]  /*1b500*/  MUFU.TANH R169, R169 ;  /* 0x000000a900a97308 */ /* 0x000fe20000002400 */
[-CC-:B------:R-:W-:Y:S01]  /*1b510*/  FFMA.FTZ R178, R11, R90.reuse, -R171.reuse ;  /* 0x0000005a0bb27223 */ /* 0x180fe200000108ab */
[----:B--2---:R-:W-:Y:S01]  /*1b520*/  FMNMX.FTZ R13, R9, R13, !PT ;  /* 0x0000000d090d7209 */ /* 0x004fe20007810000 */
[-CC-:B------:R-:W-:Y:S01]  /*1b530*/  FFMA.FTZ R180, R21, R90.reuse, -R171.reuse ;  /* 0x0000005a15b47223 */ /* 0x180fe200000108ab */
[-CC-:B------:R-:W-:Y:S01]  /*1b540*/  FFMA.FTZ R184, R152, R90.reuse, -R171.reuse ;  /* 0x0000005a98b87223 */ /* 0x180fe200000108ab */
[-CC-:B------:R-:W-:Y:S01]  /*1b550*/  FFMA.FTZ R144, R145, R90.reuse, -R171.reuse ;  /* 0x0000005a91907223 */ /* 0x180fe200000108ab */
[----:B------:R-:W-:Y:S01]  /*1b560*/  FMNMX.FTZ R13, R14, R13, !PT ;  /* 0x0000000d0e0d7209 */ /* 0x000fe20007810000 */
        /* <DEDUP_REMOVED lines=11> */
[-C--:B------:R-:W-:Y:S01]  /*1b620*/  FFMA.FTZ R129, R129, R90.reuse, -R171 ;  /* 0x0000005a81817223 */ /* 0x080fe200000108ab */
[----:B------:R-:W-:-:S05]  /*1b630*/  FMUL.FTZ R3, R3, R90 ;  /* 0x0000005a03037220 */ /* 0x000fca0000410000 */
[----:B------:R-:W-:Y:S08]  /*1b640*/  MUFU.TANH R95, R95 ;  /* 0x0000005f005f7308 */ /* 0x000ff00000002400 */
[----:B------:R-:W-:Y:S08]  /*1b650*/  MUFU.EX2 R3, R3 ;  /* 0x0000000300037308 */ /* 0x000ff00000000800 */
[----:B------:R-:W0:Y:S08]  /*1b660*/  MUFU.EX2 R176, R176 ;  /* 0x000000b000b07308 */ /* 0x000e300000000800 */
[----:B------:R-:W1:Y:S08]  /*1b670*/  MUFU.EX2 R4, R4 ;  /* 0x0000000400047308 */ /* 0x000e700000000800 */
[----:B------:R-:W2:Y:S01]  /*1b680*/  MUFU.EX2 R178, R178 ;  /* 0x000000b200b27308 */ /* 0x000ea20000000800 */
[----:B0-----:R-:W-:-:S07]  /*1b690*/  FFMA.FTZ R15, R3, R15, R176 ;  /* 0x0000000f030f7223 */ /* 0x001fce00000100b0 */
[----:B------:R-:W0:Y:S01]  /*1b6a0*/  MUFU.EX2 R7, R7 ;  /* 0x0000000700077308 */ /* 0x000e220000000800 */
[----:B------:R-:W-:Y:S02]  /*1b6b0*/  WARPGROUP.DEPBAR.LE gsb0, 0x0 ;  /* 0x00008000000079c5 */ /* 0x000fe40000010000 */
[----:B------:R-:W-:Y:S01]  /*1b6c0*/  WARPGROUP.ARRIVE ;  /* 0x00000000000079c5 */ /* 0x000fe20000000000 */
[-CC-:B------:R-:W-:Y:S01]  /*1b6d0*/  FFMA.FTZ R192, R136, R90.reuse, -R171.reuse ;  /* 0x0000005a88c07223 */ /* 0x180fe200000108ab */
[-CC-:B------:R-:W-:Y:S01]  /*1b6e0*/  FFMA.FTZ R136, R137, R90.reuse, -R171.reuse ;  /* 0x0000005a89887223 */ /* 0x180fe200000108ab */
[----:B------:R-:W-:Y:S01]  /*1b6f0*/  FFMA.FTZ R194, R140, R90, -R171 ;  /* 0x0000005a8cc27223 */ /* 0x000fe200000108ab */
[----:B-1----:R-:W-:Y:S01]  /*1b700*/  FADD.FTZ R15, R4, R15 ;  /* 0x0000000f040f7221 */ /* 0x002fe20000010000 */
[----:B------:R-:W-:Y:S01]  /*1b710*/  MUFU.EX2 R180, R180 ;  /* 0x000000b400b47308 */ /* 0x000fe20000000800 */
[----:B------:R-:W-:Y:S01]  /*1b720*/  HGMMA.64x128x16.F32.BF16 R24, R196, gdesc[UR4].tnspB, R24, gsb0 ;  /* 0x41e00004c4187df0 */ /* 0x000fe20008001818 */
[----:B------:R-:W-:-:S02]  /*1b730*/  R2UR UR6, R88 ;  /* 0x00000000580672ca */ /* 0x000fc400000e0000 */
[----:B------:R-:W-:Y:S02]  /*1b740*/  R2UR UR7, R89 ;  /* 0x00000000590772ca */ /* 0x000fe400000e0000 */
[----:B------:R-:W-:Y:S02]  /*1b750*/  FMNMX.FTZ R88, R20, R13, !PT ;  /* 0x0000000d14587209 */ /* 0x000fe40007810000 */
[----:B------:R-:W-:Y:S01]  /*1b760*/  MUFU.EX2 R11, R11 ;  /* 0x0000000b000b7308 */ /* 0x000fe20000000800 */
[----:B------:R-:W-:Y:S02]  /*1b770*/  F2FP.BF16.F32.PACK_AB R176, R4, R176 ;  /* 0x000000b004b0723e */ /* 0x000fe400000010ff */
        /* <DEDUP_REMOVED lines=14> */
[----:B------:R-:W-:Y:S01]  /*1b860*/  VIADD R88, R6, 0x380 ;  /* 0x0000038006587836 */ /* 0x000fe20000000000 */
[----:B------:R-:W-:Y:S02]  /*1b870*/  MUFU.EX2 R186, R186 ;  /* 0x000000ba00ba7308 */ /* 0x000fe40000000800 */
[----:B------:R-:W-:-:S04]  /*1b880*/  FMNMX.FTZ R89, R150, R89, !PT ;  /* 0x0000005996597209 */ /* 0x000fc80007810000 */
[----:B------:R-:W-:Y:S01]  /*1b890*/  FMNMX.FTZ R137, R151, R89, !PT ;  /* 0x0000005997897209 */ /* 0x000fe20007810000 */
[----:B------:R-:W-:Y:S01]  /*1b8a0*/  IMAD.MOV.U32 R89, RZ, RZ, 0x40000040 ;  /* 0x40000040ff597424 */ /* 0x000fe200078e00ff */
[----:B------:R-:W-:Y:S02]  /*1b8b0*/  MUFU.EX2 R13, R157 ;  /* 0x0000009d000d7308 */ /* 0x000fe40000000800 */
[----:B------:R-:W-:-:S04]  /*1b8c0*/  FMNMX.FTZ R137, R138, R137, !PT ;  /* 0x000000898a897209 */ /* 0x000fc80007810000 */
[----:B------:R-:W-:Y:S02]  /*1b8d0*/  FMNMX.FTZ R137, R139, R137, !PT ;  /* 0x000000898b897209 */ /* 0x000fe40007810000 */
[----:B------:R-:W-:Y:S02]  /*1b8e0*/  MUFU.EX2 R188, R188 ;  /* 0x000000bc00bc7308 */ /* 0x000fe40000000800 */
[----:B------:R-:W-:-:S06]  /*1b8f0*/  FMNMX.FTZ R137, R142, R137, !PT ;  /* 0x000000898e897209 */ /* 0x000fcc0007810000 */
        /* <DEDUP_REMOVED lines=11> */
[----:B------:R-:W-:-:S03]  /*1b9b0*/  FFMA.FTZ R128, R133, R90, -R171 ;  /* 0x0000005a85807223 */ /* 0x000fc600000108ab */
[----:B------:R-:W-:Y:S01]  /*1b9c0*/  HGMMA.64x128x16.F32.BF16 R24, R200, gdesc[UR4].tnspB, R24, gsb0 ;  /* 0x41e00004c8187df0 */ /* 0x000fe20008001818 */
[----:B------:R-:W-:Y:S01]  /*1b9d0*/  R2UR UR6, R88 ;  /* 0x00000000580672ca */ /* 0x000fe200000e0000 */
[----:B------:R-:W-:Y:S01]  /*1b9e0*/  MUFU.EX2 R196, R196 ;  /* 0x000000c400c47308 */ /* 0x000fe20000000800 */
[----:B------:R-:W-:Y:S02]  /*1b9f0*/  R2UR UR7, R89 ;  /* 0x00000000590772ca */ /* 0x000fe400000e0000 */
[----:B------:R-:W-:-:S04]  /*1ba00*/  FMNMX.FTZ R88, R143, R137, !PT ;  /* 0x000000898f587209 */ /* 0x000fc80007810000 */
[----:B------:R-:W-:Y:S01]  /*1ba10*/  FMNMX.FTZ R88, R130, R88, !PT ;  /* 0x0000005882587209 */ /* 0x000fe20007810000 */
[----:B------:R1:W-:Y:S03]  /*1ba20*/  MUFU.EX2 R137, R141 ;  /* 0x0000008d00897308 */ /* 0x0003e60000000800 */
        /* <DEDUP_REMOVED lines=20> */
[----:B------:R-:W-:-:S03]  /*1bb70*/  VIADD R88, R6, 0x400 ;  /* 0x0000040006587836 */ /* 0x000fc60000000000 */
[----:B------:R-:W-:Y:S01]  /*1bb80*/  FMNMX.FTZ R89, R103, R89, !PT ;  /* 0x0000005967597209 */ /* 0x000fe20007810000 */
[----:B------:R-:W-:Y:S02]  /*1bb90*/  WARPGROUP.DEPBAR.LE gsb0, 0x0 ;  /* 0x00008000000079c5 */ /* 0x000fe40000010000 */
[----:B------:R-:W-:Y:S01]  /*1bba0*/  WARPGROUP.ARRIVE ;  /* 0x00000000000079c5 */ /* 0x000fe20000000000 */
[-CC-:B------:R-:W-:Y:S01]  /*1bbb0*/  FFMA.FTZ R200, R120, R90.reuse, -R171.reuse ;  /* 0x0000005a78c87223 */ /* 0x180fe200000108ab */
[-CC-:B------:R-:W-:Y:S01]  /*1bbc0*/  FFMA.FTZ R120, R121, R90.reuse, -R171.reuse ;  /* 0x0000005a79787223 */ /* 0x180fe200000108ab */
[-CC-:B------:R-:W-:Y:S01]  /*1bbd0*/  FFMA.FTZ R202, R124, R90.reuse, -R171.reuse ;  /* 0x0000005a7cca7223 */ /* 0x180fe200000108ab */
[-CC-:B------:R-:W-:Y:S02]  /*1bbe0*/  FFMA.FTZ R121, R125, R90.reuse, -R171.reuse ;  /* 0x0000005a7d797223 */ /* 0x180fe400000108ab */
[----:B------:R-:W-:Y:S01]  /*1bbf0*/  HGMMA.64x128x16.F32.BF16 R24, R204, gdesc[UR4].tnspB, R24, gsb0 ;  /* 0x41e00004cc187df0 */ /* 0x000fe20008001818 */
[----:B------:R-:W-:Y:S01]  /*1bc00*/  R2UR UR6, R88 ;  /* 0x00000000580672ca */ /* 0x000fe200000e0000 */
[----:B------:R-:W-:Y:S01]  /*1bc10*/  FFMA.FTZ R88, R117, R90, -R171 ;  /* 0x0000005a75587223 */ /* 0x000fe200000108ab */
        /* <DEDUP_REMOVED lines=8> */
[----:B------:R-:W-:Y:S01]  /*1bca0*/  FMNMX.FTZ R113, R169, R89, !PT ;  /* 0x00000059a9717209 */ /* 0x000fe20007810000 */
[----:B------:R-:W-:Y:S01]  /*1bcb0*/  IMAD.MOV.U32 R89, RZ, RZ, 0x40000040 ;  /* 0x40000040ff597424 */ /* 0x000fe200078e00ff */
[----:B------:R-:W-:Y:S01]  /*1bcc0*/  WARPGROUP.ARRIVE ;  /* 0x00000000000079c5 */ /* 0x000fe20000000000 */
[-CC-:B------:R-:W-:Y:S01]  /*1bcd0*/  FFMA.FTZ R206, R116, R90.reuse, -R171.reuse ;  /* 0x0000005a74ce7223 */ /* 0x180fe200000108ab */
[----:B------:R-:W-:Y:S01]  /*1bce0*/  FMNMX.FTZ R113, R170, R113, !PT ;  /* 0x00000071aa717209 */ /* 0x000fe20007810000 */
[----:B------:R-:W-:Y:S01]  /*1bcf0*/  MUFU.EX2 R204, R204 ;  /* 0x000000cc00cc7308 */ /* 0x000fe20000000800 */
[----:B------:R-:W-:Y:S01]  /*1bd00*/  R2UR UR7, R89 ;  /* 0x00000000590772ca */ /* 0x000fe200000e0000 */
[-CC-:B------:R-:W-:Y:S01]  /*1bd10*/  FFMA.FTZ R89, R96, R90.reuse, -R171.reuse ;  /* 0x0000005a60597223 */ /* 0x180fe200000108ab */
[----:B------:R-:W-:Y:S01]  /*1bd20*/  FMNMX.FTZ R113, R94, R113, !PT ;  /* 0x000000715e717209 */ /* 0x000fe20007810000 */
[-CC-:B------:R-:W-:Y:S01]  /*1bd30*/  FFMA.FTZ R96, R97, R90.reuse, -R171.reuse ;  /* 0x0000005a61607223 */ /* 0x180fe200000108ab */
[-CC-:B------:R-:W-:Y:S01]  /*1bd40*/  FFMA.FTZ R97, R100, R90.reuse, -R171.reuse ;  /* 0x0000005a64617223 */ /* 0x180fe200000108ab */
[-CC-:B------:R-:W-:Y:S01]  /*1bd50*/  FFMA.FTZ R100, R101, R90.reuse, -R171.reuse ;  /* 0x0000005a65647223 */ /* 0x180fe200000108ab */
[----:B------:R-:W-:Y:S01]  /*1bd60*/  FMNMX.FTZ R113, R95, R113, !PT ;  /* 0x000000715f717209 */ /* 0x000fe20007810000 */
[--C-:B------:R-:W-:Y:S01]  /*1bd70*/  FFMA.FTZ R101, R167, R90, -R171.reuse ;  /* 0x0000005aa7657223 */ /* 0x100fe200000108ab */
[----:B------:R-:W-:Y:S03]  /*1bd80*/  MUFU.EX2 R112, R112 ;  /* 0x0000007000707308 */ /* 0x000fe60000000800 */
[----:B------:R-:W3:Y:S02]  /*1bd90*/  SHFL.BFLY PT, R116, R113, 0x2, 0x1f ;  /* 0x0c401f0071747f89 */ /* 0x000ee400000e0000 */
[----:B------:R-:W-:Y:S03]  /*1bda0*/  HGMMA.64x128x16.F32.BF16 R24, R208, gdesc[UR4].tnspB, R24, gsb0 ;  /* 0x41e00004d0187df0 */ /* 0x000fe60008001818 */
[----:B------:R-:W-:Y:S08]  /*1bdb0*/  MUFU.EX2 R206, R206 ;  /* 0x000000ce00ce7308 */ /* 0x000ff00000000800 */
[----:B------:R-:W-:Y:S08]  /*1bdc0*/  MUFU.EX2 R89, R89 ;  /* 0x0000005900597308 */ /* 0x000ff00000000800 */
[----:B------:R-:W-:Y:S01]  /*1bdd0*/  MUFU.EX2 R96, R96 ;  /* 0x0000006000607308 */ /* 0x000fe20000000800 */
[----:B---3--:R-:W-:Y:S01]  /*1bde0*/  FMNMX.FTZ R113, R113, R116, !PT ;  /* 0x0000007471717209 */ /* 0x008fe20007810000 */
[----:B------:R-:W-:-:S06]  /*1bdf0*/  FFMA.FTZ R116, R92, R90, -R171 ;  /* 0x0000005a5c747223 */ /* 0x000fcc00000108ab */
[----:B------:R-:W-:Y:S08]  /*1be00*/  MUFU.EX2 R97, R97 ;  /* 0x0000006100617308 */ /* 0x000ff00000000800 */
[----:B------:R-:W-:Y:S08]  /*1be10*/  MUFU.EX2 R100, R100 ;  /* 0x0000006400647308 */ /* 0x000ff00000000800 */
[----:B------:R-:W-:Y:S01]  /*1be20*/  MUFU.EX2 R101, R101 ;  /* 0x0000006500657308 */ /* 0x000fe20000000800 */
[----:B------:R-:W-:-:S02]  /*1be30*/  WARPGROUP.DEPBAR.LE gsb0, 0x0 ;  /* 0x00008000000079c5 */ /* 0x000fc40000010000 */
[-CC-:B------:R-:W-:Y:S01]  /*1be40*/  FFMA.FTZ R208, R104, R90.reuse, -R171.reuse ;  /* 0x0000005a68d07223 */ /* 0x180fe200000108ab */
[-CC-:B------:R-:W-:Y:S01]  /*1be50*/  FFMA.FTZ R104, R105, R90.reuse, -R171.reuse ;  /* 0x0000005a69687223 */ /* 0x180fe200000108ab */
[-CC-:B------:R-:W-:Y:S01]  /*1be60*/  FFMA.FTZ R105, R109, R90.reuse, -R171.reuse ;  /* 0x0000005a6d697223 */ /* 0x180fe200000108ab */
[----:B------:R-:W-:Y:S01]  /*1be70*/  WARPGROUP.ARRIVE ;  /* 0x00000000000079c5 */ /* 0x000fe20000000000 */
[----:B------:R-:W3:Y:S01]  /*1be80*/  SHFL.BFLY PT, R109, R113, 0x1, 0x1f ;  /* 0x0c201f00716d7f89 */ /* 0x000ee200000e0000 */
[-CC-:B------:R-:W-:Y:S01]  /*1be90*/  FFMA.FTZ R210, R108, R90.reuse, -R171.reuse ;  /* 0x0000005a6cd27223 */ /* 0x180fe200000108ab */
[-CC-:B------:R-:W-:Y:S01]  /*1bea0*/  FFMA.FTZ R108, R168, R90.reuse, -R171.reuse ;  /* 0x0000005aa86c7223 */ /* 0x180fe200000108ab */
[----:B------:R-:W-:Y:S01]  /*1beb0*/  FFMA.FTZ R171, R93, R90, -R171 ;  /* 0x0000005a5dab7223 */ /* 0x000fe200000108ab */
[----:B------:R-:W-:Y:S08]  /*1bec0*/  MUFU.EX2 R208, R208 ;  /* 0x000000d000d07308 */ /* 0x000ff00000000800 */
[----:B------:R-:W-:Y:S08]  /*1bed0*/  MUFU.EX2 R104, R104 ;  /* 0x0000006800687308 */ /* 0x000ff00000000800 */
[----:B------:R-:W-:Y:S01]  /*1bee0*/  MUFU.EX2 R210, R210 ;  /* 0x000000d200d27308 */ /* 0x000fe20000000800 */
[----:B---3--:R-:W-:-:S07]  /*1bef0*/  FMNMX.FTZ R92, R113, R109, !PT ;  /* 0x0000006d715c7209 */ /* 0x008fce0007810000 */
[----:B------:R-:W-:Y:S01]  /*1bf00*/  MUFU.EX2 R109, R116 ;  /* 0x00000074006d7308 */ /* 0x000fe20000000800 */
[C---:B------:R-:W-:Y:S01]  /*1bf10*/  FMUL.FTZ R113, R92.reuse, R90 ;  /* 0x0000005a5c717220 */ /* 0x040fe20000410000 */
[----:B------:R-:W-:-:S03]  /*1bf20*/  FADD.FTZ R93, -R92, R0 ;  /* 0x000000005c5d7221 */ /* 0x000fc60000010100 */
[-CC-:B------:R-:W-:Y:S01]  /*1bf30*/  FFMA.FTZ R177, R8, R90.reuse, -R113.reuse ;  /* 0x0000005a08b17223 */ /* 0x180fe20000010871 */
[-CC-:B------:R-:W-:Y:S01]  /*1bf40*/  FFMA.FTZ R117, R9, R90.reuse, -R113.reuse ;  /* 0x0000005a09757223 */ /* 0x180fe20000010871 */
[----:B------:R-:W-:Y:S02]  /*1bf50*/  VIADD R8, R6, 0x480 ;  /* 0x0000048006087836 */ /* 0x000fe40000000000 */
[-C--:B------:R-:W-:Y:S01]  /*1bf60*/  FMUL.FTZ R93, R93, R90.reuse ;  /* 0x0000005a5d5d7220 */ /* 0x080fe20000410000 */
[----:B------:R-:W-:Y:S02]  /*1bf70*/  IMAD.MOV.U32 R9, RZ, RZ, 0x40000040 ;  /* 0x40000040ff097424 */ /* 0x000fe400078e00ff */
[----:B------:R-:W-:Y:S01]  /*1bf80*/  FFMA.FTZ R179, R14, R90, -R113 ;  /* 0x0000005a0eb37223 */ /* 0x000fe20000010871 */
[----:B------:R-:W-:Y:S01]  /*1bf90*/  MUFU.EX2 R177, R177 ;  /* 0x000000b100b17308 */ /* 0x000fe20000000800 */
[----:B------:R-:W-:Y:S01]  /*1bfa0*/  R2UR UR6, R8 ;  /* 0x00000000080672ca */ /* 0x000fe200000e0000 */
[----:B------:R-:W-:Y:S01]  /*1bfb0*/  VIADD R8, R6, 0x500 ;  /* 0x0000050006087836 */ /* 0x000fe20000000000 */
[----:B------:R-:W-:Y:S01]  /*1bfc0*/  R2UR UR7, R9 ;  /* 0x00000000090772ca */ /* 0x000fe200000e0000 */
[----:B------:R-:W-:-:S02]  /*1bfd0*/  IMAD.MOV.U32 R9, RZ, RZ, 0x40000040 ;  /* 0x40000040ff097424 */ /* 0x000fc400078e00ff */
[-CC-:B------:R-:W-:Y:S01]  /*1bfe0*/  FFMA.FTZ R14, R20, R90.reuse, -R113.reuse ;  /* 0x0000005a140e7223 */ /* 0x180fe20000010871 */
[-CC-:B------:R-:W-:Y:S01]  /*1bff0*/  FFMA.FTZ R181, R161, R90.reuse, -R113.reuse ;  /* 0x0000005aa1b57223 */ /* 0x180fe20000010871 */
[-CC-:B------:R-:W-:Y:S01]  /*1c000*/  FFMA.FTZ R20, R162, R90.reuse, -R113.reuse ;  /* 0x0000005aa2147223 */ /* 0x180fe20000010871 */
[----:B------:R-:W3:Y:S01]  /*1c010*/  MUFU.EX2 R93, R93 ;  /* 0x0000005d005d7308 */ /* 0x000ee20000000800 */
[-CC-:B------:R-:W-:Y:S01]  /*1c020*/  FFMA.FTZ R6, R131, R90.reuse, -R113.reuse ;  /* 0x0000005a83067223 */ /* 0x180fe20000010871 */
[-CC-:B------:R-:W-:Y:S01]  /*1c030*/  FFMA.FTZ R183, R165, R90.reuse, -R113.reuse ;  /* 0x0000005aa5b77223 */ /* 0x180fe20000010871 */
[-CC-:B-1----:R-:W-:Y:S01]  /*1c040*/  FFMA.FTZ R141, R166, R90.reuse, -R113.reuse ;  /* 0x0000005aa68d7223 */ /* 0x182fe20000010871 */
[-C--:B------:R-:W-:Y:S01]  /*1c050*/  FFMA.FTZ R201, R122, R90.reuse, -R113 ;  /* 0x0000005a7ac97223 */ /* 0x080fe20000010871 */
[----:B--2---:R-:W-:Y:S01]  /*1c060*/  FADD.FTZ R122, R178, R15 ;  /* 0x0000000fb27a7221 */ /* 0x004fe20000010000 */
[-CC-:B------:R-:W-:Y:S01]  /*1c070*/  FFMA.FTZ R185, R154, R90.reuse, -R113.reuse ;  /* 0x0000005a9ab97223 */ /* 0x180fe20000010871 */
[-CC-:B------:R-:W-:Y:S01]  /*1c080*/  FFMA.FTZ R197, R130, R90.reuse, -R113.reuse ;  /* 0x0000005a82c57223 */ /* 0x180fe20000010871 */
[----:B------:R-:W-:Y:S01]  /*1c090*/  HGMMA.64x128x16.F32.BF16 R24, R212, gdesc[UR4].tnspB, R24, gsb0 ;  /* 0x41e00004d4187df0 */ /* 0x000fe20008001818 */
[----:B------:R-:W-:Y:S01]  /*1c0a0*/  R2UR UR6, R8 ;  /* 0x00000000080672ca */ /* 0x000fe200000e0000 */
[----:B------:R1:W2:Y:S01]  /*1c0b0*/  MUFU.EX2 R116, R117 ;  /* 0x0000007500747308 */ /* 0x0002a20000000800 */
[----:B------:R-:W-:Y:S01]  /*1c0c0*/  R2UR UR7, R9 ;  /* 0x00000000090772ca */ /* 0x000fe200000e0000 */
[----:B------:R-:W-:Y:S01]  /*1c0d0*/  @!P1 IMAD R8, R228, 0x8, R2 ;  /* 0x00000008e4089824 */ /* 0x000fe200078e0202 */
[----:B------:R-:W-:Y:S01]  /*1c0e0*/  IADD3 R9, -R230, 0xb, RZ ;  /* 0x0000000be6097810 */ /* 0x000fe20007ffe1ff */
[----:B0-----:R-:W-:Y:S01]  /*1c0f0*/  FADD.FTZ R15, R7, R122 ;  /* 0x0000007a070f7221 */ /* 0x001fe20000010000 */
[----:B------:R-:W-:Y:S01]  /*1c100*/  FFMA.FTZ R187, R158, R90, -R113 ;  /* 0x0000005a9ebb7223 */ /* 0x000fe20000010871 */
[----:B------:R-:W-:-:S02]  /*1c110*/  @!P1 VIADD R8, R8, 0x34840 ;  /* 0x0003484008089836 */ /* 0x000fc40000000000 */
[----:B---3--:R-:W-:Y:S01]  /*1c120*/  FFMA.FTZ R131, R93, R12, R177 ;  /* 0x0000000c5d837223 */ /* 0x008fe200000100b1 */
[----:B------:R-:W-:Y:S01]  /*1c130*/  MUFU.EX2 R179, R179 ;  /* 0x000000b300b37308 */ /* 0x000fe20000000800 */
[-C--:B-1----:R-:W-:Y:S01]  /*1c140*/  FFMA.FTZ R117, R155, R90.reuse, -R113 ;  /* 0x0000005a9b757223 */ /* 0x082fe20000010871 */
[----:B------:R-:W-:Y:S01]  /*1c150*/  FADD.FTZ R122, R180, R15 ;  /* 0x0000000fb47a7221 */ /* 0x000fe20000010000 */
[----:B------:R-:W-:Y:S01]  /*1c160*/  @!P1 PRMT R130, RZ, 0x654, R8 ;  /* 0x00000654ff829816 */ /* 0x000fe20000000008 */
[-CC-:B------:R-:W-:Y:S01]  /*1c170*/  FFMA.FTZ R124, R159, R90.reuse, -R113.reuse ;  /* 0x0000005a9f7c7223 */ /* 0x180fe20000010871 */
[-CC-:B------:R-:W-:Y:S01]  /*1c180*/  FFMA.FTZ R205, R114, R90.reuse, -R113.reuse ;  /* 0x0000005a72cd7223 */ /* 0x180fe20000010871 */
[-CC-:B------:R-:W-:Y:S01]  /*1c190*/  FFMA.FTZ R189, R146, R90.reuse, -R113.reuse ;  /* 0x0000005a92bd7223 */ /* 0x180fe20000010871 */
[-C--:B------:R-:W-:Y:S01]  /*1c1a0*/  FFMA.FTZ R140, R147, R90.reuse, -R113 ;  /* 0x0000005a938c7223 */ /* 0x080fe20000010871 */
[----:B------:R-:W-:Y:S01]  /*1c1b0*/  MUFU.EX2 R14, R14 ;  /* 0x0000000e000e7308 */ /* 0x000fe20000000800 */
[----:B--2---:R-:W-:Y:S01]  /*1c1c0*/  FADD.FTZ R12, R116, R131 ;  /* 0x00000083740c7221 */ /* 0x004fe20000010000 */
        /* <DEDUP_REMOVED lines=24> */
[----:B------:R-:W-:Y:S01]  /*1c350*/  FFMA.FTZ R95, R95, R90, -R113 ;  /* 0x0000005a5f5f7223 */ /* 0x000fe20000010871 */
[----:B------:R-:W-:-:S02]  /*1c360*/  F2FP.BF16.F32.PACK_AB R178, R7, R178 ;  /* 0x000000b207b2723e */ /* 0x000fc400000010ff */
[----:B------:R-:W-:Y:S02]  /*1c370*/  F2FP.BF16.F32.PACK_AB R180, R11, R180 ;  /* 0x000000b40bb4723e */ /* 0x000fe400000010ff */
[----:B------:R-:W-:Y:S01]  /*1c380*/  F2FP.BF16.F32.PACK_AB R177, R116, R177 ;  /* 0x000000b174b1723e */ /* 0x000fe200000010ff */
        /* <DEDUP_REMOVED lines=14> */
[----:B------:R-:W-:-:S04]  /*1c470*/  F2FP.BF16.F32.PACK_AB R212, R96, R89 ;  /* 0x0000005960d4723e */ /* 0x000fc800000010ff */
[----:B------:R-:W-:Y:S01]  /*1c480*/  MUFU.EX2 R133, R133 ;  /* 0x0000008500857308 */ /* 0x000fe20000000800 */
[----:B------:R-:W-:Y:S01]  /*1c490*/  F2FP.BF16.F32.PACK_AB R214, R100, R97 ;  /* 0x0000006164d6723e */ /* 0x000fe200000010ff */
[----:B------:R-:W-:Y:S06]  /*1c4a0*/  HGMMA.64x128x16.F32.BF16 R24, R216, gdesc[UR4].tnspB, R24, gsb0 ;  /* 0x41e00004d8187df0 */ /* 0x000fec0008001818 */
        /* <DEDUP_REMOVED lines=13> */
[----:B------:R-:W1:Y:S01]  /*1c580*/  MUFU.EX2 R103, R103 ;  /* 0x0000006700677308 */ /* 0x000e620000000800 */
[----:B0-----:R-:W-:-:S07]  /*1c590*/  F2FP.BF16.F32.PACK_AB R213, R99, R98 ;  /* 0x0000006263d5723e */ /* 0x001fce00000010ff */
[----:B------:R-:W-:Y:S08]  /*1c5a0*/  MUFU.EX2 R169, R169 ;  /* 0x000000a900a97308 */ /* 0x000ff00000000800 */
[----:B------:R-:W-:Y:S01]  /*1c5b0*/  MUFU.EX2 R170, R170 ;  /* 0x000000aa00aa7308 */ /* 0x000fe20000000800 */
[----:B-1----:R-:W-:-:S07]  /*1c5c0*/  F2FP.BF16.F32.PACK_AB R215, R103, R102 ;  /* 0x0000006667d7723e */ /* 0x002fce00000010ff */
[----:B------:R-:W-:Y:S08]  /*1c5d0*/  MUFU.EX2 R95, R95 ;  /* 0x0000005f005f7308 */ /* 0x000ff00000000800 */
[----:B------:R-:W-:Y:S01]  /*1c5e0*/  MUFU.EX2 R105, R105 ;  /* 0x0000006900697308 */ /* 0x000fe20000000800 */
[----:B------:R-:W-:Y:S02]  /*1c5f0*/  WARPGROUP.DEPBAR.LE gsb0, 0x0 ;  /* 0x00008000000079c5 */ /* 0x000fe40000010000 */
[----:B------:R0:W-:Y:S06]  /*1c600*/  BAR.ARV R9, 0x100 ;  /* 0x000400090000751d */ /* 0x0001ec0000002000 */
[----:B------:R1:W-:Y:S01]  /*1c610*/  @!P1 SYNCS.ARRIVE.TRANS64.RED.A1T0 RZ, [R130+URZ], RZ ;  /* 0x000000ff82ff99a7 */ /* 0x0003e2000810043f */
[----:B------:R-:W-:Y:S01]  /*1c620*/  MUFU.EX2 R219, R94 ;  /* 0x0000005e00db7308 */ /* 0x000fe20000000800 */
[----:B0-----:R-:W-:Y:S01]  /*1c630*/  FADD.FTZ R9, R179, R12 ;  /* 0x0000000cb3097221 */ /* 0x001fe20000010000 */
[----:B------:R-:W-:Y:S01]  /*1c640*/  F2FP.BF16.F32.PACK_AB R179, R14, R179 ;  /* 0x000000b30eb3723e */ /* 0x000fe200000010ff */
[-C--:B------:R-:W-:Y:S01]  /*1c650*/  FMUL.FTZ R24, R24, R3.reuse ;  /* 0x0000000318187220 */ /* 0x080fe20000410000 */
[----:B------:R-:W-:Y:S01]  /*1c660*/  FMUL.FTZ R25, R25, R3 ;  /* 0x0000000319197220 */ /* 0x000fe20000410000 */
[----:B------:R-:W-:Y:S01]  /*1c670*/  FADD.FTZ R12, R14, R9 ;  /* 0x000000090e0c7221 */ /* 0x000fe20000010000 */
[----:B------:R-:W-:Y:S01]  /*1c680*/  FFMA.FTZ R9, R127, R90, -R113 ;  /* 0x0000005a7f097223 */ /* 0x000fe20000010871 */
[----:B-1----:R-:W-:-:S02]  /*1c690*/  @!P1 IMAD R130, R5, 0x8, R2 ;  /* 0x0000000805829824 */ /* 0x002fc400078e0202 */
[-CC-:B------:R-:W-:Y:S01]  /*1c6a0*/  FFMA.FTZ R5, R123, R90.reuse, -R113.reuse ;  /* 0x0000005a7b057223 */ /* 0x180fe20000010871 */
[----:B------:R-:W-:Y:S01]  /*1c6b0*/  FADD.FTZ R15, R181, R12 ;  /* 0x0000000cb50f7221 */ /* 0x000fe20000010000 */
[----:B------:R-:W-:Y:S01]  /*1c6c0*/  FADD.FTZ R123, R11, R122 ;  /* 0x0000007a0b7b7221 */ /* 0x000fe20000010000 */
[-C--:B------:R-:W-:Y:S01]  /*1c6d0*/  FFMA.FTZ R12, R115, R90.reuse, -R113 ;  /* 0x0000005a730c7223 */ /* 0x080fe20000010871 */
[C---:B------:R-:W-:Y:S01]  /*1c6e0*/  F2FP.BF16.F32.PACK_AB R181, R20.reuse, R181 ;  /* 0x000000b514b5723e */ /* 0x040fe200000010ff */
[----:B------:R-:W-:Y:S01]  /*1c6f0*/  FADD.FTZ R122, R20, R15 ;  /* 0x0000000f147a7221 */ /* 0x000fe20000010000 */
[----:B------:R-:W-:Y:S01]  /*1c700*/  FADD.FTZ R114, R182, R123 ;  /* 0x0000007bb6727221 */ /* 0x000fe20000010000 */
[----:B------:R-:W-:Y:S01]  /*1c710*/  FFMA.FTZ R15, R119, R90, -R113 ;  /* 0x0000005a770f7223 */ /* 0x000fe20000010871 */
[----:B------:R-:W-:Y:S01]  /*1c720*/  MUFU.EX2 R5, R5 ;  /* 0x0000000500057308 */ /* 0x000fe20000000800 */
[----:B------:R-:W-:Y:S01]  /*1c730*/  FADD.FTZ R122, R183, R122 ;  /* 0x0000007ab77a7221 */ /* 0x000fe20000010000 */
[----:B------:R-:W-:Y:S01]  /*1c740*/  FADD.FTZ R115, R21, R114 ;  /* 0x0000007215737221 */ /* 0x000fe20000010000 */
[----:B------:R-:W-:-:S02]  /*1c750*/  @!P1 VIADD R130, R130, 0x34860 ;  /* 0x0003486082829836 */ /* 0x000fc40000000000 */
[-C--:B------:R-:W-:Y:S01]  /*1c760*/  FMUL.FTZ R28, R28, R3.reuse ;  /* 0x000000031c1c7220 */ /* 0x080fe20000410000 */
[----:B------:R-:W-:Y:S01]  /*1c770*/  FADD.FTZ R122, R141, R122 ;  /* 0x0000007a8d7a7221 */ /* 0x000fe20000010000 */
[----:B------:R-:W-:Y:S01]  /*1c780*/  FADD.FTZ R115, R184, R115 ;  /* 0x00000073b8737221 */ /* 0x000fe20000010000 */
[-C--:B------:R-:W-:Y:S01]  /*1c790*/  FMUL.FTZ R29, R29, R3.reuse ;  /* 0x000000031d1d7220 */ /* 0x080fe20000410000 */
[----:B------:R-:W-:Y:S01]  /*1c7a0*/  MUFU.EX2 R9, R9 ;  /* 0x0000000900097308 */ /* 0x000fe20000000800 */
[----:B------:R-:W-:Y:S01]  /*1c7b0*/  FADD.FTZ R122, R185, R122 ;  /* 0x0000007ab97a7221 */ /* 0x000fe20000010000 */
[----:B------:R-:W-:Y:S01]  /*1c7c0*/  FADD.FTZ R115, R152, R115 ;  /* 0x0000007398737221 */ /* 0x000fe20000010000 */
[----:B------:R-:W-:Y:S01]  /*1c7d0*/  @!P1 PRMT R130, RZ, 0x654, R130 ;  /* 0x00000654ff829816 */ /* 0x000fe20000000082 */
[-C--:B------:R-:W-:Y:S01]  /*1c7e0*/  FMUL.FTZ R32, R32, R3.reuse ;  /* 0x0000000320207220 */ /* 0x080fe20000410000 */
[----:B------:R-:W-:Y:S01]  /*1c7f0*/  FADD.FTZ R122, R117, R122 ;  /* 0x0000007a757a7221 */ /* 0x000fe20000010000 */
[----:B------:R-:W-:Y:S01]  /*1c800*/  FADD.FTZ R106, R186, R115 ;  /* 0x00000073ba6a7221 */ /* 0x000fe20000010000 */
[----:B------:R0:W-:Y:S01]  /*1c810*/  @!P1 SYNCS.ARRIVE.TRANS64.RED.A1T0 RZ, [R130+URZ], RZ ;  /* 0x000000ff82ff99a7 */ /* 0x0001e2000810043f */
[----:B------:R-:W-:Y:S01]  /*1c820*/  MUFU.EX2 R12, R12 ;  /* 0x0000000c000c7308 */ /* 0x000fe20000000800 */
[----:B------:R-:W-:Y:S01]  /*1c830*/  FADD.FTZ R115, R187, R122 ;  /* 0x0000007abb737221 */ /* 0x000fe20000010000 */
[----:B------:R-:W-:Y:S01]  /*1c840*/  FADD.FTZ R119, R13, R106 ;  /* 0x0000006a0d777221 */ /* 0x000fe20000010000 */
[-C--:B------:R-:W-:Y:S01]  /*1c850*/  FMUL.FTZ R33, R33, R3.reuse ;  /* 0x0000000321217220 */ /* 0x080fe20000410000 */
[-C--:B------:R-:W-:Y:S01]  /*1c860*/  FMUL.FTZ R36, R36, R3.reuse ;  /* 0x0000000324247220 */ /* 0x080fe20000410000 */
[----:B------:R-:W-:Y:S01]  /*1c870*/  FADD.FTZ R106, R124, R115 ;  /* 0x000000737c6a7221 */ /* 0x000fe20000010000 */
[----:B------:R-:W-:Y:S01]  /*1c880*/  FADD.FTZ R119, R188, R119 ;  /* 0x00000077bc777221 */ /* 0x000fe20000010000 */
[-C--:B------:R-:W-:Y:S01]  /*1c890*/  FMUL.FTZ R37, R37, R3.reuse ;  /* 0x0000000325257220 */ /* 0x080fe20000410000 */
        /* <DEDUP_REMOVED lines=16> */
[----:B------:R-:W1:Y:S01]  /*1c9a0*/  MUFU.EX2 R0, R171 ;  /* 0x000000ab00007308 */ /* 0x000e620000000800 */
[----:B------:R-:W-:Y:S01]  /*1c9b0*/  FADD.FTZ R113, R193, R106 ;  /* 0x0000006ac1717221 */ /* 0x000fe20000010000 */
[----:B------:R-:W-:Y:S01]  /*1c9c0*/  FADD.FTZ R115, R136, R115 ;  /* 0x0000007388737221 */ /* 0x000fe20000010000 */
[-C--:B------:R-:W-:Y:S01]  /*1c9d0*/  FMUL.FTZ R52, R52, R3.reuse ;  /* 0x0000000334347220 */ /* 0x080fe20000410000 */
[-C--:B------:R-:W-:Y:S01]  /*1c9e0*/  FMUL.FTZ R53, R53, R3.reuse ;  /* 0x0000000335357220 */ /* 0x080fe20000410000 */
[----:B------:R-:W-:Y:S01]  /*1c9f0*/  FADD.FTZ R4, R132, R113 ;  /* 0x0000007184047221 */ /* 0x000fe20000010000 */
[----:B------:R-:W-:Y:S01]  /*1ca00*/  FADD.FTZ R106, R194, R115 ;  /* 0x00000073c26a7221 */ /* 0x000fe20000010000 */
[-C--:B------:R-:W-:Y:S01]  /*1ca10*/  FMUL.FTZ R56, R56, R3.reuse ;  /* 0x0000000338387220 */ /* 0x080fe20000410000 */
[-C--:B------:R-:W-:Y:S01]  /*1ca20*/  FMUL.FTZ R57, R57, R3.reuse ;  /* 0x0000000339397220 */ /* 0x080fe20000410000 */
[----:B------:R-:W-:Y:S01]  /*1ca30*/  FADD.FTZ R14, R195, R4 ;  /* 0x00000004c30e7221 */ /* 0x000fe20000010000 */
[----:B------:R-:W-:Y:S01]  /*1ca40*/  FADD.FTZ R7, R137, R106 ;  /* 0x0000006a89077221 */ /* 0x000fe20000010000 */
[----:B------:R-:W2:Y:S01]  /*1ca50*/  MUFU.EX2 R4, R107 ;  /* 0x0000006b00047308 */ /* 0x000ea20000000800 */
[-C--:B------:R-:W-:Y:S01]  /*1ca60*/  FMUL.FTZ R60, R60, R3.reuse ;  /* 0x000000033c3c7220 */ /* 0x080fe20000410000 */
[----:B------:R-:W-:Y:S01]  /*1ca70*/  FADD.FTZ R14, R133, R14 ;  /* 0x0000000e850e7221 */ /* 0x000fe20000010000 */
[----:B------:R-:W-:Y:S01]  /*1ca80*/  FADD.FTZ R20, R196, R7 ;  /* 0x00000007c4147221 */ /* 0x000fe20000010000 */
[-C--:B------:R-:W-:Y:S01]  /*1ca90*/  FMUL.FTZ R61, R61, R3.reuse ;  /* 0x000000033d3d7220 */ /* 0x080fe20000410000 */
[----:B------:R-:W-:Y:S01]  /*1caa0*/  FMUL.FTZ R64, R64, R3 ;  /* 0x0000000340407220 */ /* 0x000fe20000410000 */
[----:B------:R-:W-:Y:S01]  /*1cab0*/  FADD.FTZ R7, R197, R14 ;  /* 0x0000000ec5077221 */ /* 0x000fe20000010000 */
[----:B------:R-:W-:Y:S01]  /*1cac0*/  FADD.FTZ R11, R129, R20 ;  /* 0x00000014810b7221 */ /* 0x000fe20000010000 */
[C---:B------:R-:W-:Y:S01]  /*1cad0*/  F2FP.BF16.F32.PACK_AB R197, R6.reuse, R197 ;  /* 0x000000c506c5723e */ /* 0x040fe200000010ff */
[----:B------:R-:W-:Y:S01]  /*1cae0*/  FMUL.FTZ R65, R65, R3 ;  /* 0x0000000341417220 */ /* 0x000fe20000410000 */
[----:B------:R-:W-:Y:S01]  /*1caf0*/  FADD.FTZ R14, R6, R7 ;  /* 0x00000007060e7221 */ /* 0x000fe20000010000 */
[----:B------:R-:W-:Y:S01]  /*1cb00*/  FADD.FTZ R11, R198, R11 ;  /* 0x0000000bc60b7221 */ /* 0x000fe20000010000 */
[----:B-1----:R-:W-:Y:S01]  /*1cb10*/  F2FP.BF16.F32.PACK_AB R218, R0, R109 ;  /* 0x0000006d00da723e */ /* 0x002fe200000010ff */
[----:B------:R-:W-:Y:S01]  /*1cb20*/  FMUL.FTZ R68, R68, R3 ;  /* 0x0000000344447220 */ /* 0x000fe20000410000 */
[----:B------:R-:W-:Y:S01]  /*1cb30*/  FADD.FTZ R7, R199, R14 ;  /* 0x0000000ec7077221 */ /* 0x000fe20000010000 */
[----:B------:R-:W-:Y:S01]  /*1cb40*/  FADD.FTZ R11, R128, R11 ;  /* 0x0000000b800b7221 */ /* 0x000fe20000010000 */
[----:B------:R-:W1:Y:S01]  /*1cb50*/  MUFU.EX2 R14, R111 ;  /* 0x0000006f000e7308 */ /* 0x000e620000000800 */
[C---:B------:R-:W-:Y:S01]  /*1cb60*/  F2FP.BF16.F32.PACK_AB R199, R8.reuse, R199 ;  /* 0x000000c708c7723e */ /* 0x040fe200000010ff */
[----:B------:R-:W-:Y:S01]  /*1cb70*/  FADD.FTZ R20, R8, R7 ;  /* 0x0000000708147221 */ /* 0x000fe20000010000 */
[----:B------:R-:W-:Y:S01]  /*1cb80*/  FADD.FTZ R11, R200, R11 ;  /* 0x0000000bc80b7221 */ /* 0x000fe20000010000 */
[-C--:B------:R-:W-:Y:S01]  /*1cb90*/  FMUL.FTZ R69, R69, R3.reuse ;  /* 0x0000000345457220 */ /* 0x080fe20000410000 */
[----:B------:R-:W-:Y:S01]  /*1cba0*/  FMUL.FTZ R72, R72, R3 ;  /* 0x0000000348487220 */ /* 0x000fe20000410000 */
[----:B------:R-:W-:Y:S01]  /*1cbb0*/  FADD.FTZ R20, R201, R20 ;  /* 0x00000014c9147221 */ /* 0x000fe20000010000 */
[----:B------:R-:W-:Y:S01]  /*1cbc0*/  FADD.FTZ R11, R120, R11 ;  /* 0x0000000b780b7221 */ /* 0x000fe20000010000 */
[----:B------:R-:W-:Y:S01]  /*1cbd0*/  F2FP.BF16.F32.PACK_AB R201, R5, R201 ;  /* 0x000000c905c9723e */ /* 0x000fe200000010ff */
[-C--:B------:R-:W-:Y:S01]  /*1cbe0*/  FMUL.FTZ R73, R73, R3.reuse ;  /* 0x0000000349497220 */ /* 0x080fe20000410000 */
        /* <DEDUP_REMOVED lines=11> */
[----:B------:R-:W-:Y:S01]  /*1cca0*/  FMUL.FTZ R85, R85, R3 ;  /* 0x0000000355557220 */ /* 0x000fe20000410000 */
        /* <DEDUP_REMOVED lines=17> */
[----:B--2---:R-:W-:Y:S01]  /*1cdc0*/  F2FP.BF16.F32.PACK_AB R209, R4, R209 ;  /* 0x000000d104d1723e */ /* 0x004fe200000010ff */
        /* <DEDUP_REMOVED lines=41> */
[C---:B------:R-:W-:Y:S01]  /*1d060*/  F2FP.BF16.F32.PACK_AB R219, R95.reuse, R219 ;  /* 0x000000db5fdb723e */ /* 0x040fe200000010ff */
[----:B------:R-:W-:Y:S01]  /*1d070*/  FADD.FTZ R12, R95, R4 ;  /* 0x000000045f0c7221 */ /* 0x000fe20000010000 */
[-C--:B------:R-:W-:Y:S01]  /*1d080*/  FMUL.FTZ R26, R26, R93.reuse ;  /* 0x0000005d1a1a7220 */ /* 0x080fe20000410000 */
[----:B------:R0:W5:Y:S01]  /*1d090*/  LDL R4, [R1+0x4] ;  /* 0x0000040001047983 */ /* 0x0001620000100800 */
        /* <DEDUP_REMOVED lines=31> */
[----:B------:R-:W-:-:S02]  /*1d290*/  IMAD.MOV.U32 R5, RZ, RZ, R228 ;  /* 0x000000ffff057224 */ /* 0x000fc400078e00e4 */
[----:B------:R-:W-:Y:S02]  /*1d2a0*/  IMAD.MOV.U32 R0, RZ, RZ, R92 ;  /* 0x000000ffff007224 */ /* 0x000fe400078e005c */
[----:B------:R-:W-:Y:S01]  /*1d2b0*/  IMAD.MOV.U32 R3, RZ, RZ, R91 ;  /* 0x000000ffff037224 */ /* 0x000fe200078e005b */
[----:B0-----:R-:W-:Y:S06]  /*1d2c0*/  @P2 BRA `(.L_x_6152) ;  /* 0xffffff9800802947 */ /* 0x001fec000383ffff */
.L_x_6142:
[----:B------:R-:W-:Y:S05]  /*1d2d0*/  WARPSYNC.ALL ;  /* 0x0000000000007948 */ /* 0x000fea0003800000 */
[----:B------:R-:W-:Y:S06]  /*1d2e0*/  BAR.ARV 0x8, 0x120 ;  /* 0x0204800000007b1d */ /* 0x000fec0000002000 */
[----:B------:R-:W-:Y:S05]  /*1d2f0*/  @!P0 BRA `(.L_x_6153) ;  /* 0x0000000000048947 */ /* 0x000fea0003800000 */
[----:B------:R-:W-:Y:S01]  /*1d300*/  BPT.TRAP 0x1 ;  /* 0x000000040000795c */ /* 0x000fe20000300000 */
.L_x_6153:
[----:B------:R-:W2:Y:S01]  /*1d310*/  LDL R0, [R1+0x4] ;  /* 0x0000040001007983 */ /* 0x000ea20000100800 */
[----:B------:R-:W-:Y:S01]  /*1d320*/  IMAD R9, R228, 0x8, R2 ;  /* 0x00000008e4097824 */ /* 0x000fe200078e0202 */
[----:B--2---:R-:W-:-:S04]  /*1d330*/  SHF.L.U32 R0, R0, 0x1f, RZ ;  /* 0x0000001f00007819 */ /* 0x004fc800000006ff */
[----:B------:R0:W1:Y:S01]  /*1d340*/  SYNCS.PHASECHK.TRANS64.TRYWAIT P2, [R9+URZ+0x34850], R0 ;  /* 0x03485000090075a7 */ /* 0x000062000804017f */
[----:B------:R-:W-:Y:S05]  /*1d350*/  @!P0 BRA `(.L_x_6154) ;  /* 0x0000000000048947 */ /* 0x000fea0003800000 */
[----:B------:R-:W-:Y:S01]  /*1d360*/  BPT.TRAP 0x1 ;  /* 0x000000040000795c */ /* 0x000fe20000300000 */
.L_x_6154:
[----:B------:R-:W-:-:S05]  /*1d370*/  VIADD R2, R2, 0x400 ;  /* 0x0000040002027836 */ /* 0x000fca0000000000 */
[----:B------:R-:W-:-:S04]  /*1d380*/  SHF.R.U32.HI R2, RZ, 0x4, R2 ;  /* 0x00000004ff027819 */ /* 0x000fc80000011602 */
[----:B------:R-:W-:-:S04]  /*1d390*/  LOP3.LUT R2, R2, 0x3fff, RZ, 0xc0, !PT ;  /* 0x00003fff02027812 */ /* 0x000fc800078ec0ff */
[----:B------:R-:W-:Y:S01]  /*1d3a0*/  LOP3.LUT R3, R2, 0x5800000, RZ, 0xfc, !PT ;  /* 0x0580000002037812 */ /* 0x000fe200078efcff */
[----:B-1----:R-:W-:Y:S06]  /*1d3b0*/  @P2 BRA `(.L_x_6155) ;  /* 0x0000000000082947 */ /* 0x002fec0003800000 */
[----:B------:R-:W1:Y:S02]  /*1d3c0*/  SYNCS.PHASECHK.TRANS64.TRYWAIT P0, [R9+URZ+0x34850], R0 ;  /* 0x03485000090075a7 */ /* 0x000e64000800017f */
[----:B-1----:R-:W-:Y:S05]  /*1d3d0*/  @!P0 BRA `(.L_x_6156) ;  /* 0x0000008c00b08947 */ /* 0x002fea0003800000 */
.L_x_6155:
[----:B------:R-:W-:Y:S01]  /*1d3e0*/  IMAD R2, R228, 0xb00, R3 ;  /* 0x00000b00e4027824 */ /* 0x000fe200078e0203 */
[----:B------:R-:W2:Y:S01]  /*1d3f0*/  LDL.LU R7, [R1+0x4] ;  /* 0x0000040001077983 */ /* 0x000ea20000300800 */
[----:B------:R-:W-:Y:S01]  /*1d400*/  IMAD.MOV.U32 R3, RZ, RZ, 0x40000040 ;  /* 0x40000040ff037424 */ /* 0x000fe200078e00ff */
[----:B------:R-:W-:Y:S05]  /*1d410*/  WARPSYNC.ALL ;  /* 0x0000000000007948 */ /* 0x000fea0003800000 */
[C---:B------:R-:W-:Y:S01]  /*1d420*/  R2UR UR6, R2.reuse ;  /* 0x00000000020672ca */ /* 0x040fe200000e0000 */
[----:B------:R-:W-:Y:S01]  /*1d430*/  WARPGROUP.ARRIVE ;  /* 0x00000000000079c5 */ /* 0x000fe20000000000 */
[----:B------:R-:W-:Y:S01]  /*1d440*/  R2UR UR7, R3 ;  /* 0x00000000030772ca */ /* 0x000fe200000e0000 */
[----:B-----5:R-:W-:Y:S01]  /*1d450*/  VIADD R4, R2, 0x80 ;  /* 0x0000008002047836 */ /* 0x020fe20000000000 */
[----:B01----:R-:W0:Y:S01]  /*1d460*/  SHFL.BFLY PT, R0, R15, 0x2, 0x1f ;  /* 0x0c401f000f007f89 */ /* 0x003e2200000e0000 */
[----:B------:R-:W-:-:S02]  /*1d470*/  IMAD.MOV.U32 R5, RZ, RZ, 0x40000040 ;  /* 0x40000040ff057424 */ /* 0x000fc400078e00ff */
[----:B------:R-:W-:Y:S02]  /*1d480*/  IMAD.MOV.U32 R3, RZ, RZ, 0x40000040 ;  /* 0x40000040ff037424 */ /* 0x000fe400078e00ff */
[----:B------:R-:W-:-:S05]  /*1d490*/  VIADD R228, R228, 0x1 ;  /* 0x00000001e4e47836 */ /* 0x000fca0000000000 */
[----:B------:R-:W-:Y:S01]  /*1d4a0*/  ISETP.NE.AND P0, PT, R228, 0x2, PT ;  /* 0x00000002e400780c */ /* 0x000fe20003f05270 */
[----:B------:R-:W-:Y:S01]  /*1d4b0*/  HGMMA.64x128x16.F32.BF16 R24, R176, gdesc[UR4].tnspB, R24, gsb0 ;  /* 0x41e00004b0187df0 */ /* 0x000fe20008001818 */
[----:B------:R-:W-:Y:S01]  /*1d4c0*/  R2UR UR6, R4 ;  /* 0x00000000040672ca */ /* 0x000fe200000e0000 */
[----:B------:R-:W-:Y:S01]  /*1d4d0*/  VIADD R4, R2, 0x100 ;  /* 0x0000010002047836 */ /* 0x000fe20000000000 */
[----:B------:R-:W-:Y:S01]  /*1d4e0*/  R2UR UR7, R5 ;  /* 0x00000000050772ca */ /* 0x000fe200000e0000 */
[----:B------:R-:W-:Y:S02]  /*1d4f0*/  IMAD.MOV.U32 R5, RZ, RZ, 0x40000040 ;  /* 0x40000040ff057424 */ /* 0x000fe400078e00ff */
[----:B0-----:R-:W-:Y:S01]  /*1d500*/  FADD.FTZ R0, R0, R15 ;  /* 0x0000000f00007221 */ /* 0x001fe20000010000 */
[----:B------:R-:W-:Y:S02]  /*1d510*/  WARPGROUP.DEPBAR.LE gsb0, 0x0 ;  /* 0x00008000000079c5 */ /* 0x000fe40000010000 */
[----:B------:R-:W-:-:S07]  /*1d520*/  WARPGROUP.ARRIVE ;  /* 0x00000000000079c5 */ /* 0x000fce0000000000 */
        /* <DEDUP_REMOVED lines=51> */
[----:B------:R-:W-:Y:S01]  /*1d860*/  R2UR UR6, R4 ;  /* 0x00000000040672ca */ /* 0x000fe200000e0000 */
[----:B------:R-:W-:Y:S01]  /*1d870*/  IMAD.MOV.U32 R4, RZ, RZ, RZ ;  /* 0x000000ffff047224 */ /* 0x000fe200078e00ff */
[----:B------:R-:W-:Y:S01]  /*1d880*/  R2UR UR7, R5 ;  /* 0x00000000050772ca */ /* 0x000fe200000e0000 */
[----:B------:R-:W-:Y:S02]  /*1d890*/  WARPGROUP.DEPBAR.LE gsb0, 0x0 ;  /* 0x00008000000079c5 */ /* 0x000fe40000010000 */
[----:B------:R-:W-:-:S10]  /*1d8a0*/  WARPGROUP.ARRIVE ;  /* 0x00000000000079c5 */ /* 0x000fd40000000000 */
[----:B------:R-:W-:Y:S01]  /*1d8b0*/  HGMMA.64x128x16.F32.BF16 R24, R212, gdesc[UR4].tnspB, R24, gsb0 ;  /* 0x41e00004d4187df0 */ /* 0x000fe20008001818 */
[----:B------:R-:W-:Y:S02]  /*1d8c0*/  R2UR UR7, R3 ;  /* 0x00000000030772ca */ /* 0x000fe400000e0000 */
[----:B------:R-:W0:Y:S01]  /*1d8d0*/  SHFL.BFLY PT, R3, R12, 0x2, 0x1f ;  /* 0x0c401f000c037f89 */ /* 0x000e2200000e0000 */
[----:B------:R-:W-:Y:S01]  /*1d8e0*/  R2UR UR6, R2 ;  /* 0x00000000020672ca */ /* 0x000fe200000e0000 */
[----:B0-----:R-:W-:Y:S02]  /*1d8f0*/  FADD.FTZ R2, R3, R12 ;  /* 0x0000000c03027221 */ /* 0x001fe40000010000 */
[----:B------:R-:W0:Y:S04]  /*1d900*/  SHFL.BFLY PT, R3, R0, 0x1, 0x1f ;  /* 0x0c201f0000037f89 */ /* 0x000e2800000e0000 */
[----:B------:R-:W1:Y:S01]  /*1d910*/  SHFL.BFLY PT, R5, R2, 0x1, 0x1f ;  /* 0x0c201f0002057f89 */ /* 0x000e6200000e0000 */
[----:B0-----:R-:W-:Y:S01]  /*1d920*/  FADD.FTZ R10, R0, R3 ;  /* 0x00000003000a7221 */ /* 0x001fe20000010000 */
[----:B------:R-:W-:Y:S01]  /*1d930*/  SEL R0, RZ, 0x1, P0 ;  /* 0x00000001ff007807 */ /* 0x000fe20000000000 */
[----:B-1----:R-:W-:-:S03]  /*1d940*/  FADD.FTZ R11, R2, R5 ;  /* 0x00000005020b7221 */ /* 0x002fc60000010000 */
[----:B------:R-:W-:Y:S02]  /*1d950*/  FSETP.NE.FTZ.AND P2, PT, R10, RZ, PT ;  /* 0x000000ff0a00720b */ /* 0x000fe40003f55000 */
[----:B--2---:R-:W-:Y:S02]  /*1d960*/  LOP3.LUT R7, R7, R0, RZ, 0x3c, !PT ;  /* 0x0000000007077212 */ /* 0x004fe400078e3cff */
[----:B------:R-:W-:-:S09]  /*1d970*/  FSETP.NE.FTZ.AND P3, PT, R11, RZ, PT ;  /* 0x000000ff0b00720b */ /* 0x000fd20003f75000 */
[----:B------:R-:W0:Y:S08]  /*1d980*/  @P2 MUFU.LG2 R5, R10 ;  /* 0x0000000a00052308 */ /* 0x000e300000000c00 */
[----:B------:R1:W-:Y:S01]  /*1d990*/  @P2 MUFU.RCP R4, R10 ;  /* 0x0000000a00042308 */ /* 0x0003e20000001000 */
[----:B------:R-:W-:-:S07]  /*1d9a0*/  IMAD.MOV.U32 R8, RZ, RZ, RZ ;  /* 0x000000ffff087224 */ /* 0x000fce00078e00ff */
[----:B------:R-:W2:Y:S01]  /*1d9b0*/  @P3 MUFU.LG2 R6, R11 ;  /* 0x0000000b00063308 */ /* 0x000ea20000000c00 */
[----:B-1----:R-:W3:Y:S01]  /*1d9c0*/  LDL.LU R10, [R1+0x84] ;  /* 0x00008400010a7983 */ /* 0x002ee20000300800 */
[----:B------:R-:W-:Y:S02]  /*1d9d0*/  WARPGROUP.DEPBAR.LE gsb0, 0x0 ;  /* 0x00008000000079c5 */ /* 0x000fe40000010000 */
[----:B------:R-:W-:-:S06]  /*1d9e0*/  WARPGROUP.ARRIVE ;  /* 0x00000000000079c5 */ /* 0x000fcc0000000000 */
[----:B------:R-:W-:Y:S01]  /*1d9f0*/  HGMMA.64x128x16.F32.BF16 R24, R216, gdesc[UR4].tnspB, R24, gsb0 ;  /* 0x41e00004d8187df0 */ /* 0x000fe20008001818 */
[----:B------:R2:W-:Y:S01]  /*1da00*/  STL [R1+0x4], R7 ;  /* 0x0000040701007387 */ /* 0x0005e20000100800 */
[----:B------:R-:W1:Y:S01]  /*1da10*/  @P3 MUFU.RCP R8, R11 ;  /* 0x0000000b00083308 */ /* 0x000e620000001000 */
[----:B------:R-:W-:Y:S02]  /*1da20*/  @!P1 VIADD R9, R9, 0x34860 ;  /* 0x0003486009099836 */ /* 0x000fe40000000000 */
[C---:B------:R-:W-:Y:S01]  /*1da30*/  @P2 FMUL.FTZ R2, R90.reuse, 0.69314718246459960938 ;  /* 0x3f3172185a022820 */ /* 0x040fe20000410000 */
[----:B------:R-:W-:Y:S01]  /*1da40*/  @P3 FMUL.FTZ R90, R90, 0.69314718246459960938 ;  /* 0x3f3172185a5a3820 */ /* 0x000fe20000410000 */
[----:B0-----:R-:W-:Y:S01]  /*1da50*/  @P2 FMUL.FTZ R5, R5, 0.69314718246459960938 ;  /* 0x3f31721805052820 */ /* 0x001fe20000410000 */
[----:B------:R-:W-:Y:S01]  /*1da60*/  IMAD.MOV.U32 R3, RZ, RZ, -0x800000 ;  /* 0xff800000ff037424 */ /* 0x000fe200078e00ff */
[----:B------:R-:W-:Y:S01]  /*1da70*/  @!P1 PRMT R9, RZ, 0x654, R9 ;  /* 0x00000654ff099816 */ /* 0x000fe20000000009 */
[----:B--2---:R-:W-:Y:S01]  /*1da80*/  @P3 FMUL.FTZ R7, R6, 0.69314718246459960938 ;  /* 0x3f31721806073820 */ /* 0x004fe20000410000 */
[----:B------:R-:W-:-:S02]  /*1da90*/  IMAD.MOV.U32 R0, RZ, RZ, -0x800000 ;  /* 0xff800000ff007424 */ /* 0x000fc400078e00ff */
[----:B------:R-:W-:Y:S01]  /*1daa0*/  @P2 FFMA.FTZ R3, R2, R91, R5 ;  /* 0x0000005b02032223 */ /* 0x000fe20000010005 */
[----:B------:R-:W-:Y:S01]  /*1dab0*/  @P3 FFMA.FTZ R0, R90, R92, R7 ;  /* 0x0000005c5a003223 */ /* 0x000fe20000010007 */
[----:B------:R-:W-:Y:S01]  /*1dac0*/  SEL R228, R228, RZ, P0 ;  /* 0x000000ffe4e47207 */ /* 0x000fe20000000000 */
        /* <DEDUP_REMOVED lines=29> */
[----:B------:R-:W-:Y:S01]  /*1dca0*/  FMUL.FTZ R40, R80, R4 ;  /* 0x0000000450287220 */ /* 0x000fe20000410000 */
        /* <DEDUP_REMOVED lines=18> */
[----:B------:R-:W-:Y:S01]  /*1ddd0*/  PLOP3.LUT P1, PT, PT, PT, PT, 0x8, 0x0 ;  /* 0x000000000000781c */ /* 0x000fe20003f2e170 */
        /* <DEDUP_REMOVED lines=18> */
[----:B---3--:R-:W-:-:S05]  /*1df00*/  VIADD R10, R10, 0x1 ;  /* 0x000000010a0a7836 */ /* 0x008fca0000000000 */
[----:B------:R0:W-:Y:S02]  /*1df10*/  STL [R1+0x84], R10 ;  /* 0x0000840a01007387 */ /* 0x0001e40000100800 */
.L_x_6092:
[----:B------:R-:W2:Y:S01]  /*1df20*/  LDL R82, [R1+0x7c] ;  /* 0x00007c0001527983 */ /* 0x000ea20000100800 */
[----:B------:R-:W-:Y:S05]  /*1df30*/  WARPSYNC.ALL ;  /* 0x0000000000007948 */ /* 0x000fea0003800000 */
[----:B------:R-:W1:Y:S01]  /*1df40*/  S2UR UR5, SR_CgaCtaId ;  /* 0x00000000000579c3 */ /* 0x000e620000008800 */
[----:B------:R-:W-:Y:S01]  /*1df50*/  UMOV UR4, 0x400 ;  /* 0x0000040000047882 */ /* 0x000fe20000000000 */
[----:B------:R-:W-:Y:S01]  /*1df60*/  BSSY B0, `(.L_x_6157) ;  /* 0x00001f5000007945 */ /* 0x000fe20003800000 */
[----:B-1----:R-:W-:-:S06]  /*1df70*/  ULEA UR4, UR5, UR4, 0x18 ;  /* 0x0000000405047291 */ /* 0x002fcc000f8ec03f */
[----:B------:R-:W-:Y:S01]  /*1df80*/  IMAD.U32 R2, RZ, RZ, UR4 ;  /* 0x00000004ff027e24 */ /* 0x000fe2000f8e00ff */
[----:B------:R-:W-:Y:S06]  /*1df90*/  BAR.SYNC.DEFER_BLOCKING 0x5, 0x120 ;  /* 0x0144800000007b1d */ /* 0x000fec0000010000 */
[----:B------:R1:W3:Y:S02]  /*1dfa0*/  LDS.128 R156, [R2+0x348d0] ;  /* 0x0348d000029c7984 */ /* 0x0002e40000000c00 */
[----:B------:R-:W-:Y:S06]  /*1dfb0*/  BAR.ARV 0x4, 0x120 ;  /* 0x0104800000007b1d */ /* 0x000fec0000002000 */
[----:B--2---:R-:W-:Y:S01]  /*1dfc0*/  SHF.R.S32.HI R38, RZ, 0x1f, R82 ;  /* 0x0000001fff267819 */ /* 0x004fe20000011452 */
[----:B------:R-:W-:-:S03]  /*1dfd0*/  IMAD.SHL.U32 R74, R82, 0x4, RZ ;  /* 0x00000004524a7824 */ /* 0x000fc600078e00ff */
[----:B------:R-:W-:Y:S01]  /*1dfe0*/  SHF.L.U64.HI R78, R82, 0x2, R38 ;  /* 0x00000002524e7819 */ /* 0x000fe20000010226 */
[----:B-1-3--:R-:W-:Y:S06]  /*1dff0*/  @P1 BRA `(.L_x_6158) ;  /* 0x0000001400241947 */ /* 0x00afec0003800000 */
[----:B------:R-:W2:Y:S01]  /*1e000*/  LDL R107, [R1+0x3c] ;  /* 0x00003c00016b7983 */ /* 0x000ea20000100800 */
[----:B------:R-:W-:Y:S05]  /*1e010*/  WARPSYNC.ALL ;  /* 0x0000000000007948 */ /* 0x000fea0003800000 */
[----:B------:R-:W1:Y:S01]  /*1e020*/  S2R R86, SR_TID.X ;  /* 0x0000000000567919 */ /* 0x000e620000002100 */
[----:B------:R-:W-:Y:S01]  /*1e030*/  ULDC.64 UR4, c[0x0][0xbd8] ;  /* 0x0002f60000047ab9 */ /* 0x000fe20000000a00 */
[----:B------:R-:W-:Y:S01]  /*1e040*/  F2FP.BF16.F32.PACK_AB R31, R31, R54 ;  /* 0x000000361f1f723e */ /* 0x000fe200000010ff */
[----:B------:R-:W-:Y:S01]  /*1e050*/  ULDC.64 UR6, c[0x0][0x208] ;  /* 0x0000820000067ab9 */ /* 0x000fe20000000a00 */
[----:B------:R-:W3:Y:S01]  /*1e060*/  S2R R5, SR_SWINHI ;  /* 0x0000000000057919 */ /* 0x000ee20000002f00 */
[----:B------:R-:W-:-:S02]  /*1e070*/  F2FP.BF16.F32.PACK_AB R32, R49, R32 ;  /* 0x000000203120723e */ /* 0x000fc400000010ff */
[----:B------:R-:W-:Y:S01]  /*1e080*/  F2FP.BF16.F32.PACK_AB R35, R35, R50 ;  /* 0x000000322323723e */ /* 0x000fe200000010ff */
[----:B-1----:R-:W-:Y:S01]  /*1e090*/  VIADD R86, R86, 0xffffff80 ;  /* 0xffffff8056567836 */ /* 0x002fe20000000000 */
[----:B------:R-:W-:Y:S02]  /*1e0a0*/  MOV R20, R2 ;  /* 0x0000000200147202 */ /* 0x000fe40000000f00 */
[----:B---3--:R-:W-:Y:S02]  /*1e0b0*/  MOV R21, R5 ;  /* 0x0000000500157202 */ /* 0x008fe40000000f00 */
[----:B------:R-:W-:-:S04]  /*1e0c0*/  SHF.R.S32.HI R4, RZ, 0x1f, R86 ;  /* 0x0000001fff047819 */ /* 0x000fc80000011456 */
[CC--:B------:R-:W-:Y:S02]  /*1e0d0*/  LEA.HI R8, R4.reuse, R86.reuse, RZ, 0x4 ;  /* 0x0000005604087211 */ /* 0x0c0fe400078f20ff */
[----:B------:R-:W-:Y:S02]  /*1e0e0*/  LEA.HI R4, R4, R86, RZ, 0x5 ;  /* 0x0000005604047211 */ /* 0x000fe400078f28ff */
[----:B0-----:R-:W-:-:S03]  /*1e0f0*/  SHF.R.S32.HI R9, RZ, 0x4, R8 ;  /* 0x00000004ff097819 */ /* 0x001fc60000011408 */
[----:B------:R-:W-:Y:S01]  /*1e100*/  IMAD.SHL.U32 R10, R4, 0x20, RZ ;  /* 0x00000020040a7824 */ /* 0x000fe200078e00ff */
[C---:B------:R-:W-:Y:S02]  /*1e110*/  LOP3.LUT R4, R8.reuse, 0x3fffff0, RZ, 0xc0, !PT ;  /* 0x03fffff008047812 */ /* 0x040fe400078ec0ff */
[----:B------:R-:W-:Y:S02]  /*1e120*/  LEA.HI R8, R8, R9, RZ, 0x1 ;  /* 0x0000000908087211 */ /* 0x000fe400078f08ff */
[----:B------:R-:W-:Y:S01]  /*1e130*/  LOP3.LUT R11, R10, 0xfffffc00, RZ, 0xc0, !PT ;  /* 0xfffffc000a0b7812 */ /* 0x000fe200078ec0ff */
[----:B------:R-:W-:Y:S01]  /*1e140*/  IMAD.IADD R4, R86, 0x1, -R4 ;  /* 0x0000000156047824 */ /* 0x000fe200078e0a04 */
[----:B------:R-:W-:-:S03]  /*1e150*/  LOP3.LUT R8, R8, 0x1ffffffe, RZ, 0xc0, !PT ;  /* 0x1ffffffe08087812 */ /* 0x000fc600078ec0ff */
[----:B------:R-:W-:Y:S02]  /*1e160*/  IMAD R11, R4, 0x40, R11 ;  /* 0x00000040040b7824 */ /* 0x000fe400078e020b */
[----:B------:R-:W-:-:S04]  /*1e170*/  IMAD.IADD R8, R9, 0x1, -R8 ;  /* 0x0000000109087824 */ /* 0x000fc800078e0a08 */
[----:B------:R-:W-:-:S04]  /*1e180*/  IMAD R5, R8, 0x8, R11 ;  /* 0x0000000808057824 */ /* 0x000fc800078e020b */
[----:B------:R-:W-:Y:S01]  /*1e190*/  IMAD.WIDE R4, R5, 0x2, R20 ;  /* 0x0000000205047825 */ /* 0x000fe200078e0214 */
[----:B------:R-:W-:Y:S02]  /*1e1a0*/  BAR.SYNC.DEFER_BLOCKING 0x1, 0x100 ;  /* 0x0044000000007b1d */ /* 0x000fe40000010000 */
[C---:B------:R-:W-:Y:S02]  /*1e1b0*/  IADD3 R71, P2, R4.reuse, 0x4000, RZ ;  /* 0x0000400004477810 */ /* 0x040fe40007f5e0ff */
[C---:B------:R-:W-:Y:S02]  /*1e1c0*/  LOP3.LUT R29, R4.reuse, 0x380, RZ, 0xc0, !PT ;  /* 0x00000380041d7812 */ /* 0x040fe400078ec0ff */
[C---:B------:R-:W-:Y:S01]  /*1e1d0*/  IADD3 R59, P5, R4.reuse, 0x20, RZ ;  /* 0x00000020043b7810 */ /* 0x040fe20007fbe0ff */
[--C-:B------:R-:W-:Y:S01]  /*1e1e0*/  IMAD.X R15, RZ, RZ, R5.reuse, P2 ;  /* 0x000000ffff0f7224 */ /* 0x100fe200010e0605 */
[C---:B------:R-:W-:Y:S02]  /*1e1f0*/  IADD3 R63, P0, R4.reuse, 0x40, RZ ;  /* 0x00000040043f7810 */ /* 0x040fe40007f1e0ff */
[----:B------:R-:W-:Y:S01]  /*1e200*/  LOP3.LUT R14, R71, 0x380, RZ, 0xc0, !PT ;  /* 0x00000380470e7812 */ /* 0x000fe200078ec0ff */
[--C-:B------:R-:W-:Y:S01]  /*1e210*/  IMAD.X R9, RZ, RZ, R5.reuse, P5 ;  /* 0x000000ffff097224 */ /* 0x100fe200028e0605 */
[C---:B------:R-:W-:Y:S01]  /*1e220*/  IADD3 R67, P1, R4.reuse, 0x60, RZ ;  /* 0x0000006004437810 */ /* 0x040fe20007f3e0ff */
[----:B------:R-:W-:Y:S01]  /*1e230*/  IMAD.X R11, RZ, RZ, R5, P0 ;  /* 0x000000ffff0b7224 */ /* 0x000fe200000e0605 */
[----:B------:R-:W-:-:S02]  /*1e240*/  IADD3 R79, P4, R4, 0x4040, RZ ;  /* 0x00004040044f7810 */ /* 0x000fc40007f9e0ff */
[----:B------:R-:W-:Y:S01]  /*1e250*/  SHF.R.U64 R29, R29, 0x3, RZ ;  /* 0x000000031d1d7819 */ /* 0x000fe200000012ff */
[--C-:B------:R-:W-:Y:S01]  /*1e260*/  IMAD.X R13, RZ, RZ, R5.reuse, P1 ;  /* 0x000000ffff0d7224 */ /* 0x100fe200008e0605 */
[----:B------:R-:W-:Y:S01]  /*1e270*/  LOP3.LUT R8, R59, 0x380, RZ, 0xc0, !PT ;  /* 0x000003803b087812 */ /* 0x000fe200078ec0ff */
[----:B------:R-:W-:Y:S01]  /*1e280*/  IMAD.X R27, RZ, RZ, R5, P4 ;  /* 0x000000ffff1b7224 */ /* 0x000fe200020e0605 */
[----:B------:R-:W-:Y:S02]  /*1e290*/  LOP3.LUT R10, R63, 0x380, RZ, 0xc0, !PT ;  /* 0x000003803f0a7812 */ /* 0x000fe400078ec0ff */
[C---:B------:R-:W-:Y:S02]  /*1e2a0*/  IADD3 R83, P5, R4.reuse, 0x4060, RZ ;  /* 0x0000406004537810 */ /* 0x040fe40007fbe0ff */
[----:B------:R-:W-:Y:S02]  /*1e2b0*/  IADD3 R75, P3, R4, 0x4020, RZ ;  /* 0x00004020044b7810 */ /* 0x000fe40007f7e0ff */
[----:B------:R-:W-:-:S02]  /*1e2c0*/  SHF.R.U64 R14, R14, 0x3, RZ ;  /* 0x000000030e0e7819 */ /* 0x000fc400000012ff */
[----:B------:R-:W-:Y:S01]  /*1e2d0*/  LOP3.LUT R12, R67, 0x380, RZ, 0xc0, !PT ;  /* 0x00000380430c7812 */ /* 0x000fe200078ec0ff */
[--C-:B------:R-:W-:Y:S01]  /*1e2e0*/  IMAD.X R25, RZ, RZ, R5.reuse, P3 ;  /* 0x000000ffff197224 */ /* 0x100fe200018e0605 */
[----:B------:R-:W-:Y:S01]  /*1e2f0*/  LOP3.LUT R4, R29, R4, RZ, 0x3c, !PT ;  /* 0x000000041d047212 */ /* 0x000fe200078e3cff */
[----:B------:R-:W-:Y:S01]  /*1e300*/  IMAD.X R29, RZ, RZ, R5, P5 ;  /* 0x000000ffff1d7224 */ /* 0x000fe200028e0605 */
[----:B------:R-:W-:Y:S02]  /*1e310*/  LOP3.LUT R26, R79, 0x380, RZ, 0xc0, !PT ;  /* 0x000003804f1a7812 */ /* 0x000fe400078ec0ff */
[----:B------:R-:W-:Y:S02]  /*1e320*/  SHF.R.U64 R8, R8, 0x3, RZ ;  /* 0x0000000308087819 */ /* 0x000fe400000012ff */
[----:B------:R-:W-:Y:S02]  /*1e330*/  SHF.R.U64 R10, R10, 0x3, RZ ;  /* 0x000000030a0a7819 */ /* 0x000fe400000012ff */
[----:B------:R-:W-:-:S02]  /*1e340*/  LOP3.LUT R28, R83, 0x380, RZ, 0xc0, !PT ;  /* 0x00000380531c7812 */ /* 0x000fc400078ec0ff */
[----:B------:R-:W-:Y:S02]  /*1e350*/  LOP3.LUT R24, R75, 0x380, RZ, 0xc0, !PT ;  /* 0x000003804b187812 */ /* 0x000fe400078ec0ff */
[----:B------:R-:W-:Y:S02]  /*1e360*/  LOP3.LUT R14, R14, R71, RZ, 0x3c, !PT ;  /* 0x000000470e0e7212 */ /* 0x000fe400078e3cff */
[----:B------:R-:W-:Y:S02]  /*1e370*/  SHF.R.U64 R12, R12, 0x3, RZ ;  /* 0x000000030c0c7819 */ /* 0x000fe400000012ff */
[----:B------:R-:W-:Y:S02]  /*1e380*/  SHF.R.U64 R26, R26, 0x3, RZ ;  /* 0x000000031a1a7819 */ /* 0x000fe400000012ff */
[----:B------:R-:W-:Y:S02]  /*1e390*/  MOV R71, R4 ;  /* 0x0000000400477202 */ /* 0x000fe40000000f00 */
[----:B------:R-:W-:-:S02]  /*1e3a0*/  LOP3.LUT R8, R8, R59, RZ, 0x3c, !PT ;  /* 0x0000003b08087212 */ /* 0x000fc400078e3cff */
[----:B------:R-:W-:Y:S02]  /*1e3b0*/  LOP3.LUT R10, R10, R63, RZ, 0x3c, !PT ;  /* 0x0000003f0a0a7212 */ /* 0x000fe400078e3cff */
[----:B------:R-:W-:Y:S02]  /*1e3c0*/  F2FP.BF16.F32.PACK_AB R4, R103, R6 ;  /* 0x000000066704723e */ /* 0x000fe400000010ff */
[----:B------:R-:W-:Y:S02]  /*1e3d0*/  SHF.R.U64 R28, R28, 0x3, RZ ;  /* 0x000000031c1c7819 */ /* 0x000fe400000012ff */
[----:B------:R-:W-:Y:S02]  /*1e3e0*/  F2FP.BF16.F32.PACK_AB R6, R102, R7 ;  /* 0x000000076606723e */ /* 0x000fe400000010ff */
[----:B------:R-:W-:Y:S02]  /*1e3f0*/  SHF.R.U64 R24, R24, 0x3, RZ ;  /* 0x0000000318187819 */ /* 0x000fe400000012ff */
[----:B------:R-:W-:-:S02]  /*1e400*/  F2FP.BF16.F32.PACK_AB R5, R105, R106 ;  /* 0x0000006a6905723e */ /* 0x000fc400000010ff */
[----:B------:R-:W-:Y:S02]  /*1e410*/  F2FP.BF16.F32.PACK_AB R7, R85, R104 ;  /* 0x000000685507723e */ /* 0x000fe400000010ff */
[----:B------:R-:W-:Y:S02]  /*1e420*/  LOP3.LUT R12, R12, R67, RZ, 0x3c, !PT ;  /* 0x000000430c0c7212 */ /* 0x000fe400078e3cff */
[----:B------:R-:W-:Y:S01]  /*1e430*/  LOP3.LUT R26, R26, R79, RZ, 0x3c, !PT ;  /* 0x0000004f1a1a7212 */ /* 0x000fe200078e3cff */
[----:B------:R0:W-:Y:S01]  /*1e440*/  STSM.16.M88.4 [R71], R4 ;  /* 0x0000000447007844 */ /* 0x0001e20000000200 */
[----:B------:R-:W-:Y:S02]  /*1e450*/  MOV R70, R8 ;  /* 0x0000000800467202 */ /* 0x000fe40000000f00 */
[----:B------:R-:W-:Y:S02]  /*1e460*/  MOV R67, R10 ;  /* 0x0000000a00437202 */ /* 0x000fe40000000f00 */
[----:B------:R-:W-:-:S02]  /*1e470*/  LOP3.LUT R28, R28, R83, RZ, 0x3c, !PT ;  /* 0x000000531c1c7212 */ /* 0x000fc400078e3cff */
[----:B------:R-:W-:Y:S02]  /*1e480*/  F2FP.BF16.F32.PACK_AB R8, R95, R94 ;  /* 0x0000005e5f08723e */ /* 0x000fe400000010ff */
[----:B------:R-:W-:Y:S02]  /*1e490*/  F2FP.BF16.F32.PACK_AB R9, R81, R84 ;  /* 0x000000545109723e */ /* 0x000fe400000010ff */
[----:B------:R-:W-:Y:S02]  /*1e4a0*/  F2FP.BF16.F32.PACK_AB R10, R100, R93 ;  /* 0x0000005d640a723e */ /* 0x000fe400000010ff */
[----:B------:R-:W-:Y:S02]  /*1e4b0*/  F2FP.BF16.F32.PACK_AB R11, R77, R80 ;  /* 0x000000504d0b723e */ /* 0x000fe400000010ff */
[----:B------:R-:W-:Y:S02]  /*1e4c0*/  LOP3.LUT R24, R24, R75, RZ, 0x3c, !PT ;  /* 0x0000004b18187212 */ /* 0x000fe400078e3cff */
[----:B------:R-:W-:Y:S01]  /*1e4d0*/  MOV R59, R26 ;  /* 0x0000001a003b7202 */ /* 0x000fe20000000f00 */
[----:B------:R1:W-:Y:S01]  /*1e4e0*/  STSM.16.M88.4 [R70], R8 ;  /* 0x0000000846007844 */ /* 0x0003e20000000200 */
[----:B0-----:R-:W-:-:S02]  /*1e4f0*/  F2FP.BF16.F32.PACK_AB R4, R101, R92 ;  /* 0x0000005c6504723e */ /* 0x001fc400000010ff */
[----:B------:R-:W-:Y:S02]  /*1e500*/  F2FP.BF16.F32.PACK_AB R5, R73, R76 ;  /* 0x0000004c4905723e */ /* 0x000fe400000010ff */
[----:B------:R-:W-:Y:S02]  /*1e510*/  F2FP.BF16.F32.PACK_AB R6, R98, R91 ;  /* 0x0000005b6206723e */ /* 0x000fe400000010ff */
[----:B------:R-:W-:Y:S02]  /*1e520*/  F2FP.BF16.F32.PACK_AB R7, R69, R72 ;  /* 0x000000484507723e */ /* 0x000fe400000010ff */
[----:B------:R-:W-:Y:S02]  /*1e530*/  F2FP.BF16.F32.PACK_AB R27, R51, R58 ;  /* 0x0000003a331b723e */ /* 0x000fe400000010ff */
[----:B------:R-:W-:Y:S01]  /*1e540*/  MOV R66, R12 ;  /* 0x0000000c00427202 */ /* 0x000fe20000000f00 */
[----:B------:R0:W-:Y:S01]  /*1e550*/  STSM.16.M88.4 [R67], R4 ;  /* 0x0000000443007844 */ /* 0x0001e20000000200 */
[----:B------:R-:W-:-:S02]  /*1e560*/  MOV R63, R14 ;  /* 0x0000000e003f7202 */ /* 0x000fc40000000f00 */
[----:B------:R-:W-:Y:S02]  /*1e570*/  MOV R51, R28 ;  /* 0x0000001c00337202 */ /* 0x000fe40000000f00 */
[----:B------:R-:W-:Y:S02]  /*1e580*/  MOV R62, R24 ;  /* 0x00000018003e7202 */ /* 0x000fe40000000f00 */
[----:B------:R-:W-:Y:S02]  /*1e590*/  F2FP.BF16.F32.PACK_AB R12, R99, R90 ;  /* 0x0000005a630c723e */ /* 0x000fe400000010ff */
[----:B------:R-:W-:Y:S02]  /*1e5a0*/  F2FP.BF16.F32.PACK_AB R13, R65, R68 ;  /* 0x00000044410d723e */ /* 0x000fe400000010ff */
[----:B------:R-:W-:Y:S02]  /*1e5b0*/  F2FP.BF16.F32.PACK_AB R14, R96, R89 ;  /* 0x00000059600e723e */ /* 0x000fe400000010ff */
[----:B------:R-:W-:-:S02]  /*1e5c0*/  F2FP.BF16.F32.PACK_AB R15, R61, R64 ;  /* 0x000000403d0f723e */ /* 0x000fc400000010ff */
[----:B------:R-:W-:Y:S01]  /*1e5d0*/  F2FP.BF16.F32.PACK_AB R29, R30, R47 ;  /* 0x0000002f1e1d723e */ /* 0x000fe200000010ff */
[----:B------:R-:W-:Y:S01]  /*1e5e0*/  IMAD.MOV.U32 R47, RZ, RZ, RZ ;  /* 0x000000ffff2f7224 */ /* 0x000fe200078e00ff */
[----:B------:R-:W-:Y:S01]  /*1e5f0*/  F2FP.BF16.F32.PACK_AB R24, R97, R88 ;  /* 0x000000586118723e */ /* 0x000fe200000010ff */
[----:B------:R2:W-:Y:S01]  /*1e600*/  STSM.16.M88.4 [R66], R12 ;  /* 0x0000000c42007844 */ /* 0x0005e20000000200 */
[----:B------:R-:W-:Y:S02]  /*1e610*/  F2FP.BF16.F32.PACK_AB R25, R55, R60 ;  /* 0x0000003c3719723e */ /* 0x000fe400000010ff */
[----:B------:R-:W-:Y:S02]  /*1e620*/  F2FP.BF16.F32.PACK_AB R26, R57, R56 ;  /* 0x00000038391a723e */ /* 0x000fe400000010ff */
[----:B------:R-:W-:Y:S02]  /*1e630*/  F2FP.BF16.F32.PACK_AB R30, R52, R33 ;  /* 0x00000021341e723e */ /* 0x000fe400000010ff */
[----:B------:R-:W-:Y:S01]  /*1e640*/  ISETP.NE.U32.AND P2, PT, RZ, UR4, PT ;  /* 0x00000004ff007c0c */ /* 0x000fe2000bf45070 */
[----:B------:R-:W-:Y:S01]  /*1e650*/  STSM.16.M88.4 [R63], R24 ;  /* 0x000000183f007844 */ /* 0x000fe20000000200 */
[----:B-1----:R-:W-:-:S02]  /*1e660*/  IADD3 R10, P0, R74, UR4, RZ ;  /* 0x000000044a0a7c10 */ /* 0x002fc4000ff1e0ff */
[----:B------:R-:W-:Y:S02]  /*1e670*/  F2FP.BF16.F32.PACK_AB R28, R53, R44 ;  /* 0x0000002c351c723e */ /* 0x000fe400000010ff */
[----:B------:R-:W-:Y:S02]  /*1e680*/  F2FP.BF16.F32.PACK_AB R33, R34, R43 ;  /* 0x0000002b2221723e */ /* 0x000fe400000010ff */
[----:B------:R-:W-:Y:S01]  /*1e690*/  F2FP.BF16.F32.PACK_AB R34, R48, R41 ;  /* 0x000000293022723e */ /* 0x000fe200000010ff */
[----:B------:R-:W-:Y:S01]  /*1e6a0*/  STSM.16.M88.4 [R62], R28 ;  /* 0x0000001c3e007844 */ /* 0x000fe20000000200 */
[----:B0-----:R-:W-:Y:S02]  /*1e6b0*/  F2FP.BF16.F32.PACK_AB R4, R45, R40 ;  /* 0x000000282d04723e */ /* 0x001fe400000010ff */
[----:B------:R-:W-:Y:S01]  /*1e6c0*/  F2FP.BF16.F32.PACK_AB R5, R39, R46 ;  /* 0x0000002e2705723e */ /* 0x000fe200000010ff */
[----:B------:R-:W-:Y:S01]  /*1e6d0*/  STSM.16.M88.4 [R59], R32 ;  /* 0x000000203b007844 */ /* 0x000fe20000000200 */
[----:B------:R-:W-:-:S02]  /*1e6e0*/  F2FP.BF16.F32.PACK_AB R6, R37, R36 ;  /* 0x000000242506723e */ /* 0x000fc400000010ff */
[----:B------:R-:W-:Y:S02]  /*1e6f0*/  F2FP.BF16.F32.PACK_AB R7, R87, R42 ;  /* 0x0000002a5707723e */ /* 0x000fe400000010ff */
[----:B------:R-:W-:Y:S02]  /*1e700*/  ISETP.NE.AND.EX P2, PT, RZ, UR5, PT, P2 ;  /* 0x00000005ff007c0c */ /* 0x000fe4000bf45320 */
[----:B------:R-:W-:Y:S01]  /*1e710*/  IADD3.X R11, R78, UR5, RZ, P0, !PT ;  /* 0x000000054e0b7c10 */ /* 0x000fe200087fe4ff */
[----:B------:R-:W-:Y:S01]  /*1e720*/  ULDC.64 UR4, c[0x0][0xbe0] ;  /* 0x0002f80000047ab9 */ /* 0x000fe20000000a00 */
        /* <DEDUP_REMOVED lines=8> */
[----:B------:R1:W5:Y:S04]  /*1e7b0*/  @P2 LDG.E R47, desc[UR6][R10.64] ;  /* 0x000000060a2f2981 */ /* 0x000368000c1e1900 */
[----:B------:R1:W5:Y:S01]  /*1e7c0*/  @P0 LDG.E R46, desc[UR6][R8.64] ;  /* 0x00000006082e0981 */ /* 0x000362000c1e1900 */
[----:B--2---:R-:W-:-:S04]  /*1e7d0*/  IMAD.IADD R13, R16, 0x1, R107 ;  /* 0x00000001100d7824 */ /* 0x004fc800078e026b */
[----:B0-----:R-:W-:Y:S01]  /*1e7e0*/  IMAD.WIDE R4, R13, 0x2, R20 ;  /* 0x000000020d047825 */ /* 0x001fe200078e0214 */
[----:B-1----:R-:W-:Y:S06]  /*1e7f0*/  @P0 BRA `(.L_x_6159) ;  /* 0x0000000000140947 */ /* 0x002fec0003800000 */
[----:B------:R-:W-:Y:S05]  /*1e800*/  @!P2 BRA `(.L_x_6159) ;  /* 0x000000000010a947 */ /* 0x000fea0003800000 */
[----:B------:R-:W-:Y:S02]  /*1e810*/  ULDC.64 UR4, c[0x0][0x208] ;  /* 0x0000820000047ab9 */ /* 0x000fe40000000a00 */
[----:B------:R-:W2:Y:S04]  /*1e820*/  LDG.E R7, desc[UR4][R10.64] ;  /* 0x000000040a077981 */ /* 0x000ea8000c1e1900 */
[----:B-----5:R-:W2:Y:S02]  /*1e830*/  LDG.E R46, desc[UR4][R10.64+0x4] ;  /* 0x000004040a2e7981 */ /* 0x020ea4000c1e1900 */
[----:B--2---:R-:W-:-:S07]  /*1e840*/  IMAD.IADD R46, R46, 0x1, -R7 ;  /* 0x000000012e2e7824 */ /* 0x004fce00078e0a07 */
.L_x_6159:
[----:B------:R-:W2:Y:S01]  /*1e850*/  LDL R12, [R1+0x90] ;  /* 0x00009000010c7983 */ /* 0x000ea20000100800 */
[----:B------:R-:W-:-:S03]  /*1e860*/  ULDC.64 UR4, c[0x0][0xb70] ;  /* 0x0002dc0000047ab9 */ /* 0x000fc60000000a00 */
[----:B------:R-:W3:Y:S04]  /*1e870*/  LDL.LU R53, [R1+0x80] ;  /* 0x0000800001357983 */ /* 0x000ee80000300800 */
[----:B------:R-:W2:Y:S01]  /*1e880*/  LDL.LU R52, [R1+0x88] ;  /* 0x0000880001347983 */ /* 0x000ea20000300800 */
[----:B------:R-:W-:Y:S01]  /*1e890*/  IADD3 R9, P0, R4, 0x1000, RZ ;  /* 0x0000100004097810 */ /* 0x000fe20007f1e0ff */
[--C-:B-----5:R-:W-:Y:S01]  /*1e8a0*/  IMAD.MOV.U32 R20, RZ, RZ, R47.reuse ;  /* 0x000000ffff147224 */ /* 0x120fe200078e002f */
[----:B------:R-:W-:Y:S01]  /*1e8b0*/  SHF.R.S32.HI R21, RZ, 0x1f, R47 ;  /* 0x0000001fff157819 */ /* 0x000fe2000001142f */
[----:B------:R-:W-:Y:S01]  /*1e8c0*/  ULDC.64 UR6, c[0x0][0x208] ;  /* 0x0000820000067ab9 */ /* 0x000fe20000000a00 */
[----:B------:R-:W-:Y:S02]  /*1e8d0*/  LOP3.LUT R8, R9, 0x380, RZ, 0xc0, !PT ;  /* 0x0000038009087812 */ /* 0x000fe400078ec0ff */
[----:B------:R-:W-:-:S02]  /*1e8e0*/  SEL R50, R38, RZ, !P2 ;  /* 0x000000ff26327207 */ /* 0x000fc40005000000 */
[----:B------:R-:W-:Y:S02]  /*1e8f0*/  SHF.R.U64 R8, R8, 0x3, RZ ;  /* 0x0000000308087819 */ /* 0x000fe400000012ff */
[----:B------:R-:W-:Y:S02]  /*1e900*/  SEL R51, R82, RZ, !P2 ;  /* 0x000000ff52337207 */ /* 0x000fe40005000000 */
[----:B------:R-:W-:Y:S02]  /*1e910*/  SHF.R.S32.HI R14, RZ, 0x1f, R86 ;  /* 0x0000001fff0e7819 */ /* 0x000fe40000011456 */
[----:B------:R-:W-:Y:S02]  /*1e920*/  LOP3.LUT R8, R8, R9, RZ, 0x3c, !PT ;  /* 0x0000000908087212 */ /* 0x000fe400078e3cff */
[----:B------:R-:W-:Y:S02]  /*1e930*/  LEA.HI R14, R14, R86, RZ, 0x7 ;  /* 0x000000560e0e7211 */ /* 0x000fe400078f38ff */
[----:B------:R-:W-:-:S02]  /*1e940*/  IADD3 R13, P1, R4, 0x2000, RZ ;  /* 0x00002000040d7810 */ /* 0x000fc40007f3e0ff */
[----:B------:R-:W-:Y:S02]  /*1e950*/  LOP3.LUT R14, R14, 0xffffff80, RZ, 0xc0, !PT ;  /* 0xffffff800e0e7812 */ /* 0x000fe400078ec0ff */
[C---:B------:R-:W-:Y:S02]  /*1e960*/  IADD3 R25, P2, R4.reuse, 0x3000, RZ ;  /* 0x0000300004197810 */ /* 0x040fe40007f5e0ff */
[----:B------:R-:W-:Y:S01]  /*1e970*/  IADD3 R29, P3, R4, 0x4000, RZ ;  /* 0x00004000041d7810 */ /* 0x000fe20007f7e0ff */
[----:B------:R-:W-:Y:S01]  /*1e980*/  IMAD.IADD R14, R86, 0x1, -R14 ;  /* 0x00000001560e7824 */ /* 0x000fe200078e0a0e */
[----:B------:R-:W-:Y:S02]  /*1e990*/  LOP3.LUT R24, R25, 0x380, RZ, 0xc0, !PT ;  /* 0x0000038019187812 */ /* 0x000fe400078ec0ff */
[----:B------:R-:W-:Y:S02]  /*1e9a0*/  LOP3.LUT R28, R29, 0x380, RZ, 0xc0, !PT ;  /* 0x000003801d1c7812 */ /* 0x000fe400078ec0ff */
[----:B------:R-:W-:-:S02]  /*1e9b0*/  SHF.R.U64 R24, R24, 0x3, RZ ;  /* 0x0000000318187819 */ /* 0x000fc400000012ff */
[----:B------:R-:W-:Y:S02]  /*1e9c0*/  SHF.R.U64 R28, R28, 0x3, RZ ;  /* 0x000000031c1c7819 */ /* 0x000fe400000012ff */
[----:B------:R-:W-:Y:S01]  /*1e9d0*/  LOP3.LUT R24, R24, R25, RZ, 0x3c, !PT ;  /* 0x0000001918187212 */ /* 0x000fe200078e3cff */
[--C-:B------:R-:W-:Y:S01]  /*1e9e0*/  IMAD.X R25, RZ, RZ, R5.reuse, P2 ;  /* 0x000000ffff197224 */ /* 0x100fe200010e0605 */
[----:B------:R-:W-:Y:S01]  /*1e9f0*/  LOP3.LUT R28, R28, R29, RZ, 0x3c, !PT ;  /* 0x0000001d1c1c7212 */ /* 0x000fe200078e3cff */
[----:B------:R-:W-:Y:S01]  /*1ea00*/  IMAD.X R29, RZ, RZ, R5, P3 ;  /* 0x000000ffff1d7224 */ /* 0x000fe200018e0605 */
[----:B------:R-:W-:Y:S01]  /*1ea10*/  BSSY B1, `(.L_x_6160) ;  /* 0x0000067000017945 */ /* 0x000fe20003800000 */
[----:B---3--:R-:W-:Y:S01]  /*1ea20*/  SHF.R.S32.HI R49, RZ, 0x1f, R53 ;  /* 0x0000001fff317819 */ /* 0x008fe20000011435 */
[----:B------:R-:W-:-:S04]  /*1ea30*/  IMAD.WIDE.U32 R6, R53, UR4, R20 ;  /* 0x0000000435067c25 */ /* 0x000fc8000f8e0014 */
[----:B------:R-:W-:-:S04]  /*1ea40*/  IMAD R10, R49, UR4, RZ ;  /* 0x00000004310a7c24 */ /* 0x000fc8000f8e02ff */
[----:B------:R-:W-:Y:S01]  /*1ea50*/  IMAD R11, R53, UR5, R10 ;  /* 0x00000005350b7c24 */ /* 0x000fe2000f8e020a */
[----:B------:R-:W-:Y:S02]  /*1ea60*/  ULDC.64 UR4, c[0x0][0xb78] ;  /* 0x0002de0000047ab9 */ /* 0x000fe40000000a00 */
[----:B------:R-:W-:Y:S02]  /*1ea70*/  IMAD R9, R50, UR4, RZ ;  /* 0x0000000432097c24 */ /* 0x000fe4000f8e02ff */
[----:B------:R-:W-:Y:S02]  /*1ea80*/  IMAD.IADD R7, R7, 0x1, R11 ;  /* 0x0000000107077824 */ /* 0x000fe400078e020b */
[----:B--2---:R-:W-:Y:S01]  /*1ea90*/  IMAD R11, R52, 0x80, R12 ;  /* 0x00000080340b7824 */ /* 0x004fe200078e020c */
[----:B------:R-:W-:Y:S01]  /*1eaa0*/  LOP3.LUT R12, R13, 0x380, RZ, 0xc0, !PT ;  /* 0x000003800d0c7812 */ /* 0x000fe200078ec0ff */
[----:B------:R-:W-:-:S03]  /*1eab0*/  IMAD.WIDE.U32 R6, R51, UR4, R6 ;  /* 0x0000000433067c25 */ /* 0x000fc6000f8e0006 */
[----:B------:R-:W-:Y:S01]  /*1eac0*/  SHF.R.U64 R12, R12, 0x3, RZ ;  /* 0x000000030c0c7819 */ /* 0x000fe200000012ff */
[----:B------:R-:W-:Y:S01]  /*1ead0*/  IMAD R10, R51, UR5, R9 ;  /* 0x00000005330a7c24 */ /* 0x000fe2000f8e0209 */
[----:B------:R-:W-:Y:S01]  /*1eae0*/  SHF.R.S32.HI R9, RZ, 0x1f, R11 ;  /* 0x0000001fff097819 */ /* 0x000fe2000001140b */
[----:B------:R-:W-:Y:S01]  /*1eaf0*/  ULDC.64 UR4, c[0x0][0xb40] ;  /* 0x0002d00000047ab9 */ /* 0x000fe20000000a00 */
[----:B------:R-:W-:Y:S02]  /*1eb00*/  IADD3 R6, P4, R11, R6, RZ ;  /* 0x000000060b067210 */ /* 0x000fe40007f9e0ff */
[----:B------:R-:W-:Y:S01]  /*1eb10*/  LOP3.LUT R12, R12, R13, RZ, 0x3c, !PT ;  /* 0x0000000d0c0c7212 */ /* 0x000fe200078e3cff */
[----:B------:R-:W-:Y:S01]  /*1eb20*/  IMAD.X R13, RZ, RZ, R5, P1 ;  /* 0x000000ffff0d7224 */ /* 0x000fe200008e0605 */
[----:B------:R-:W-:Y:S01]  /*1eb30*/  IADD3.X R9, R9, R7, R10, P4, !PT ;  /* 0x0000000709097210 */ /* 0x000fe200027fe40a */
[----:B------:R-:W-:Y:S01]  /*1eb40*/  VIADD R7, R11, 0x8 ;  /* 0x000000080b077836 */ /* 0x000fe20000000000 */
[----:B------:R-:W-:-:S02]  /*1eb50*/  LEA R44, P5, R6, UR4, 0x2 ;  /* 0x00000004062c7c11 */ /* 0x000fc4000f8a10ff */
[----:B------:R-:W-:Y:S02]  /*1eb60*/  IADD3 R33, P4, R4, 0x5000, RZ ;  /* 0x0000500004217810 */ /* 0x000fe40007f9e0ff */
[----:B------:R-:W-:Y:S01]  /*1eb70*/  LEA.HI.X R45, R6, UR5, R9, 0x2, P5 ;  /* 0x00000005062d7c11 */ /* 0x000fe2000a8f1409 */
[----:B------:R-:W-:Y:S01]  /*1eb80*/  IMAD.X R9, RZ, RZ, R5, P0 ;  /* 0x000000ffff097224 */ /* 0x000fe200000e0605 */
[----:B------:R-:W-:Y:S01]  /*1eb90*/  LOP3.LUT P0, RZ, R14, 0x3, RZ, 0xc0, !PT ;  /* 0x000000030eff7812 */ /* 0x000fe2000780c0ff */
[----:B------:R-:W-:Y:S01]  /*1eba0*/  ULDC.64 UR4, c[0x0][0xaa0] ;  /* 0x0002a80000047ab9 */ /* 0x000fe20000000a00 */
[C---:B------:R-:W-:Y:S02]  /*1ebb0*/  IADD3 R37, P5, R4.reuse, 0x6000, RZ ;  /* 0x0000600004257810 */ /* 0x040fe40007fbe0ff */
[----:B------:R-:W-:Y:S02]  /*1ebc0*/  ISETP.GE.OR P1, PT, R11, R46, P0 ;  /* 0x0000002e0b00720c */ /* 0x000fe40000726670 */
[----:B------:R-:W-:-:S02]  /*1ebd0*/  LOP3.LUT R6, R4, 0x380, RZ, 0xc0, !PT ;  /* 0x0000038004067812 */ /* 0x000fc400078ec0ff */
[----:B------:R-:W-:Y:S02]  /*1ebe0*/  IADD3 R11, P2, R4, 0x7000, RZ ;  /* 0x00007000040b7810 */ /* 0x000fe40007f5e0ff */
[----:B------:R-:W-:Y:S02]  /*1ebf0*/  ISETP.GE.OR P0, PT, R7, R46, P0 ;  /* 0x0000002e0700720c */ /* 0x000fe40000706670 */
[----:B------:R-:W-:Y:S01]  /*1ec00*/  LOP3.LUT R32, R33, 0x380, RZ, 0xc0, !PT ;  /* 0x0000038021207812 */ /* 0x000fe200078ec0ff */
[----:B------:R-:W-:Y:S01]  /*1ec10*/  IMAD.X R41, RZ, RZ, R5, P2 ;  /* 0x000000ffff297224 */ /* 0x000fe200010e0605 */
[----:B------:R-:W-:Y:S02]  /*1ec20*/  LOP3.LUT R36, R37, 0x380, RZ, 0xc0, !PT ;  /* 0x0000038025247812 */ /* 0x000fe400078ec0ff */
[----:B------:R-:W-:Y:S01]  /*1ec30*/  SHF.R.U64 R7, R6, 0x3, RZ ;  /* 0x0000000306077819 */ /* 0x000fe200000012ff */
[----:B------:R-:W-:Y:S01]  /*1ec40*/  @!P1 STG.E desc[UR6][R44.64], R3 ;  /* 0x000000032c009986 */ /* 0x000fe2000c101906 */
[----:B------:R-:W-:-:S02]  /*1ec50*/  LOP3.LUT R6, R11, 0x380, RZ, 0xc0, !PT ;  /* 0x000003800b067812 */ /* 0x000fc400078ec0ff */
[----:B------:R-:W-:Y:S02]  /*1ec60*/  SHF.R.U64 R32, R32, 0x3, RZ ;  /* 0x0000000320207819 */ /* 0x000fe400000012ff */
[----:B------:R-:W-:Y:S01]  /*1ec70*/  SHF.R.U64 R36, R36, 0x3, RZ ;  /* 0x0000000324247819 */ /* 0x000fe200000012ff */
[----:B------:R0:W-:Y:S01]  /*1ec80*/  @!P0 STG.E desc[UR6][R44.64+0x20], R0 ;  /* 0x000020002c008986 */ /* 0x0001e2000c101906 */
[----:B------:R-:W-:Y:S02]  /*1ec90*/  SHF.R.U64 R6, R6, 0x3, RZ ;  /* 0x0000000306067819 */ /* 0x000fe400000012ff */
[----:B------:R-:W-:Y:S01]  /*1eca0*/  LOP3.LUT R32, R32, R33, RZ, 0x3c, !PT ;  /* 0x0000002120207212 */ /* 0x000fe200078e3cff */
[--C-:B------:R-:W-:Y:S01]  /*1ecb0*/  IMAD.X R33, RZ, RZ, R5.reuse, P4 ;  /* 0x000000ffff217224 */ /* 0x100fe200020e0605 */
[----:B------:R-:W-:Y:S01]  /*1ecc0*/  LOP3.LUT R36, R36, R37, RZ, 0x3c, !PT ;  /* 0x0000002524247212 */ /* 0x000fe200078e3cff */
[----:B------:R-:W-:Y:S01]  /*1ecd0*/  IMAD.X R37, RZ, RZ, R5, P5 ;  /* 0x000000ffff257224 */ /* 0x000fe200028e0605 */
[----:B------:R-:W-:Y:S01]  /*1ece0*/  LOP3.LUT R4, R7, R4, RZ, 0x3c, !PT ;  /* 0x0000000407047212 */ /* 0x000fe200078e3cff */
[----:B------:R-:W5:Y:S01]  /*1ecf0*/  LD.E.128 R12, desc[UR6][R12.64] ;  /* 0x000000060c0c7980 */ /* 0x000f62000c101d00 */
[----:B------:R-:W-:Y:S01]  /*1ed00*/  LOP3.LUT R40, R6, R11, RZ, 0x3c, !PT ;  /* 0x0000000b06287212 */ /* 0x000fe200078e3cff */
[----:B------:R-:W-:-:S02]  /*1ed10*/  IMAD R48, R21, UR4, RZ ;  /* 0x0000000415307c24 */ /* 0x000fc4000f8e02ff */
[----:B------:R-:W5:Y:S01]  /*1ed20*/  LD.E.128 R8, desc[UR6][R8.64] ;  /* 0x0000000608087980 */ /* 0x000f62000c101d00 */
[----:B------:R-:W-:-:S03]  /*1ed30*/  IMAD.MOV.U32 R20, RZ, RZ, R16 ;  /* 0x000000ffff147224 */ /* 0x000fc600078e0010 */
        /* <DEDUP_REMOVED lines=13> */
[----:B------:R-:W-:-:S04]  /*1ee10*/  IMAD.WIDE.U32 R20, R47, UR4, R20 ;  /* 0x000000042f147c25 */ /* 0x000fc8000f8e0014 */
[----:B------:R-:W-:Y:S01]  /*1ee20*/  IMAD R47, R47, UR5, R48 ;  /* 0x000000052f2f7c24 */ /* 0x000fe2000f8e0230 */
[----:B------:R-:W-:Y:S01]  /*1ee30*/  ULDC.64 UR4, c[0x0][0xae0] ;  /* 0x0002b80000047ab9 */ /* 0x000fe20000000a00 */
[----:B0-----:R-:W-:Y:S02]  /*1ee40*/  IMAD R45, R52, -0x80, R46 ;  /* 0xffffff80342d7824 */ /* 0x001fe400078e022e */
[----:B------:R-:W-:Y:S02]  /*1ee50*/  IMAD R0, R49, UR4, RZ ;  /* 0x0000000431007c24 */ /* 0x000fe4000f8e02ff */
[----:B------:R-:W-:Y:S01]  /*1ee60*/  IMAD.IADD R21, R21, 0x1, R47 ;  /* 0x0000000115157824 */ /* 0x000fe200078e022f */
        /* <DEDUP_REMOVED lines=8> */
[C---:B------:R-:W-:Y:S02]  /*1eef0*/  IMAD R3, R51.reuse, UR5, R44 ;  /* 0x0000000533037c24 */ /* 0x040fe4000f8e022c */
[----:B------:R-:W-:Y:S01]  /*1ef00*/  IMAD.WIDE.U32 R46, R51, UR4, R20 ;  /* 0x00000004332e7c25 */ /* 0x000fe2000f8e0014 */
[----:B-1----:R0:W-:Y:S01]  /*1ef10*/  SYNCS.ARRIVE.TRANS64.RED.A1T0 RZ, [R0+URZ], RZ ;  /* 0x000000ff00ff79a7 */ /* 0x0021e2000810043f */
[----:B------:R-:W-:-:S02]  /*1ef20*/  ISETP.GE.AND P0, PT, R223, R45, PT ;  /* 0x0000002ddf00720c */ /* 0x000fc40003f06270 */
[-C--:B------:R-:W-:Y:S01]  /*1ef30*/  ISETP.GE.AND P1, PT, R222, R45.reuse, PT ;  /* 0x0000002dde00720c */ /* 0x080fe20003f26270 */
[----:B------:R-:W-:Y:S01]  /*1ef40*/  IMAD.IADD R51, R47, 0x1, R3 ;  /* 0x000000012f337824 */ /* 0x000fe200078e0203 */
[----:B------:R-:W-:Y:S01]  /*1ef50*/  ISETP.GE.AND P2, PT, R224, R45, PT ;  /* 0x0000002de000720c */ /* 0x000fe20003f46270 */
[----:B------:R-:W-:Y:S01]  /*1ef60*/  IMAD.WIDE R44, R52, 0x80, R22 ;  /* 0x00000080342c7825 */ /* 0x000fe200078e0216 */
[----:B------:R-:W-:Y:S11]  /*1ef70*/  @P3 BRA `(.L_x_6161) ;  /* 0x0000000000403947 */ /* 0x000ff60003800000 */
        /* <DEDUP_REMOVED lines=15> */
[----:B------:R1:W-:Y:S02]  /*1f070*/  @!P4 STG.E.128 desc[UR8][R48.64+0x80], R28 ;  /* 0x0000801c3000c986 */ /* 0x0003e4000c101d08 */
.L_x_6161:
[----:B------:R-:W-:Y:S05]  /*1f080*/  BSYNC B1 ;  /* 0x0000000000017941 */ /* 0x000fea0003800000 */
.L_x_6160:
[----:B------:R-:W-:Y:S04]  /*1f090*/  BSSY B1, `(.L_x_6162) ;  /* 0x0000014000017945 */ /* 0x000fe80003800000 */
[----:B------:R-:W-:Y:S05]  /*1f0a0*/  @P0 BRA `(.L_x_6163) ;  /* 0x0000000000480947 */ /* 0x000fea0003800000 */
[----:B------:R-:W-:Y:S01]  /*1f0b0*/  IADD3 R3, P0, R44, 0x20, RZ ;  /* 0x000000202c037810 */ /* 0x000fe20007f1e0ff */
[----:B------:R-:W-:Y:S01]  /*1f0c0*/  ULDC.64 UR6, c[0x0][0xad8] ;  /* 0x0002b60000067ab9 */ /* 0x000fe20000000a00 */
[----:B-1---5:R-:W-:Y:S01]  /*1f0d0*/  IMAD.MOV.U32 R4, RZ, RZ, R46 ;  /* 0x000000ffff047224 */ /* 0x022fe200078e002e */
[----:B------:R-:W-:Y:S01]  /*1f0e0*/  ULDC UR4, c[0x0][0xa8c] ;  /* 0x0002a30000047ab9 */ /* 0x000fe20000000800 */
[----:B------:R-:W-:Y:S01]  /*1f0f0*/  IMAD.MOV.U32 R5, RZ, RZ, R51 ;  /* 0x000000ffff057224 */ /* 0x000fe200078e0033 */
[----:B------:R-:W-:Y:S01]  /*1f100*/  ISETP.GE.AND P3, PT, R16, UR4, PT ;  /* 0x0000000410007c0c */ /* 0x000fe2000bf66270 */
[----:B0-----:R-:W-:Y:S01]  /*1f110*/  IMAD.X R0, RZ, RZ, R45, P0 ;  /* 0x000000ffff007224 */ /* 0x001fe200000e062d */
        /* <DEDUP_REMOVED lines=8> */
[----:B------:R-:W-:-:S05]  /*1f1a0*/  LEA.HI.X R7, R4, UR7, R3, 0x1, P0 ;  /* 0x0000000704077c11 */ /* 0x000fca00080f0c03 */
[----:B------:R2:W-:Y:S04]  /*1f1b0*/  @!P3 STG.E.128 desc[UR8][R6.64], R8 ;  /* 0x000000080600b986 */ /* 0x0005e8000c101d08 */
[----:B------:R2:W-:Y:S02]  /*1f1c0*/  @!P4 STG.E.128 desc[UR8][R6.64+0x80], R32 ;  /* 0x000080200600c986 */ /* 0x0005e4000c101d08 */
.L_x_6163:
[----:B------:R-:W-:Y:S05]  /*1f1d0*/  BSYNC B1 ;  /* 0x0000000000017941 */ /* 0x000fea0003800000 */
.L_x_6162:
        /* <DEDUP_REMOVED lines=15> */
[----:B--2---:R-:W-:Y:S01]  /*1f2d0*/  LEA R6, P0, R4, UR6, 0x1 ;  /* 0x0000000604067c11 */ /* 0x004fe2000f8008ff */
[----:B------:R-:W-:-:S05]  /*1f2e0*/  IMAD.IADD R3, R5, 0x1, R3 ;  /* 0x0000000105037824 */ /* 0x000fca00078e0203 */
[----:B------:R-:W-:-:S05]  /*1f2f0*/  LEA.HI.X R7, R4, UR7, R3, 0x1, P0 ;  /* 0x0000000704077c11 */ /* 0x000fca00080f0c03 */
[----:B------:R3:W-:Y:S04]  /*1f300*/  @!P1 STG.E.128 desc[UR8][R6.64], R12 ;  /* 0x0000000c06009986 */ /* 0x0007e8000c101d08 */
[----:B------:R3:W-:Y:S02]  /*1f310*/  @!P3 STG.E.128 desc[UR8][R6.64+0x80], R36 ;  /* 0x000080240600b986 */ /* 0x0007e4000c101d08 */
.L_x_6165:
[----:B------:R-:W-:Y:S05]  /*1f320*/  BSYNC B1 ;  /* 0x0000000000017941 */ /* 0x000fea0003800000 */
.L_x_6164:
[----:B------:R-:W-:Y:S05]  /*1f330*/  @P2 BRA `(.L_x_6166) ;  /* 0x0000000800dc2947 */ /* 0x000fea0003800000 */
[----:B------:R-:W-:Y:S01]  /*1f340*/  IADD3 R3, P0, R44, 0x60, RZ ;  /* 0x000000602c037810 */ /* 0x000fe20007f1e0ff */
[----:B------:R-:W-:Y:S01]  /*1f350*/  ULDC.64 UR6, c[0x0][0xad8] ;  /* 0x0002b60000067ab9 */ /* 0x000fe20000000a00 */
[----:B-1---5:R-:W-:Y:S01]  /*1f360*/  IMAD.MOV.U32 R4, RZ, RZ, R46 ;  /* 0x000000ffff047224 */ /* 0x022fe200078e002e */
[----:B------:R-:W-:Y:S01]  /*1f370*/  ULDC UR4, c[0x0][0xa8c] ;  /* 0x0002a30000047ab9 */ /* 0x000fe20000000800 */
[----:B------:R-:W-:Y:S01]  /*1f380*/  IMAD.MOV.U32 R5, RZ, RZ, R51 ;  /* 0x000000ffff057224 */ /* 0x000fe200078e0033 */
[----:B------:R-:W-:Y:S01]  /*1f390*/  ISETP.GE.AND P1, PT, R16, UR4, PT ;  /* 0x0000000410007c0c */ /* 0x000fe2000bf26270 */
[----:B------:R-:W-:Y:S01]  /*1f3a0*/  IMAD.X R44, RZ, RZ, R45, P0 ;  /* 0x000000ffff2c7224 */ /* 0x000fe200000e062d */
[----:B------:R-:W-:Y:S01]  /*1f3b0*/  ULDC.64 UR8, c[0x0][0x208] ;  /* 0x0000820000087ab9 */ /* 0x000fe20000000a00 */
[----:B------:R-:W-:-:S04]  /*1f3c0*/  IMAD.WIDE.U32 R4, R3, UR6, R4 ;  /* 0x0000000603047c25 */ /* 0x000fc8000f8e0004 */
[----:B------:R-:W-:-:S04]  /*1f3d0*/  IMAD R44, R44, UR6, RZ ;  /* 0x000000062c2c7c24 */ /* 0x000fc8000f8e02ff */
[----:B------:R-:W-:Y:S01]  /*1f3e0*/  IMAD R3, R3, UR7, R44 ;  /* 0x0000000703037c24 */ /* 0x000fe2000f8e022c */
[----:B------:R-:W-:Y:S02]  /*1f3f0*/  ULDC.64 UR6, c[0x0][0xa80] ;  /* 0x0002a00000067ab9 */ /* 0x000fe40000000a00 */
[----:B--23--:R-:W-:Y:S01]  /*1f400*/  LEA R6, P0, R4, UR6, 0x1 ;  /* 0x0000000604067c11 */ /* 0x00cfe2000f8008ff */
        /* <DEDUP_REMOVED lines=8> */
.L_x_6158:
[----:B------:R-:W-:Y:S01]  /*1f490*/  ULDC.64 UR4, c[0x0][0xbd8] ;  /* 0x0002f60000047ab9 */ /* 0x000fe20000000a00 */
[----:B------:R-:W1:Y:S01]  /*1f4a0*/  S2R R8, SR_TID.X ;  /* 0x0000000000087919 */ /* 0x000e620000002100 */
[----:B------:R-:W-:Y:S01]  /*1f4b0*/  ISETP.NE.U32.AND P0, PT, RZ, UR4, PT ;  /* 0x00000004ff007c0c */ /* 0x000fe2000bf05070 */
[----:B------:R-:W-:Y:S01]  /*1f4c0*/  IMAD.MOV.U32 R3, RZ, RZ, RZ ;  /* 0x000000ffff037224 */ /* 0x000fe200078e00ff */
[----:B------:R-:W-:Y:S01]  /*1f4d0*/  IADD3 R4, P1, R74, UR4, RZ ;  /* 0x000000044a047c10 */ /* 0x000fe2000ff3e0ff */
[----:B------:R-:W-:Y:S01]  /*1f4e0*/  ULDC.64 UR6, c[0x0][0x208] ;  /* 0x0000820000067ab9 */ /* 0x000fe20000000a00 */
        /* <DEDUP_REMOVED lines=9> */
[----:B------:R-:W-:Y:S01]  /*1f580*/  @P1 IADD3.X R7, R78, UR5, RZ, P2, !PT ;  /* 0x000000054e071c10 */ /* 0x000fe200097fe4ff */
[----:B-1----:R-:W-:-:S04]  /*1f590*/  VIADD R8, R8, 0xffffff80 ;  /* 0xffffff8008087836 */ /* 0x002fc80000000000 */
[----:B------:R2:W5:Y:S01]  /*1f5a0*/  @P1 LDG.E R0, desc[UR6][R6.64] ;  /* 0x0000000606001981 */ /* 0x000562000c1e1900 */
[----:B------:R-:W-:Y:S01]  /*1f5b0*/  ISETP.GE.AND P2, PT, R8, 0x80, PT ;  /* 0x000000800800780c */ /* 0x000fe20003f46270 */
[----:B------:R-:W-:-:S12]  /*1f5c0*/  @P1 BRA `(.L_x_6167) ;  /* 0x0000000000141947 */ /* 0x000fd80003800000 */
[----:B------:R-:W-:Y:S05]  /*1f5d0*/  @!P0 BRA `(.L_x_6167) ;  /* 0x0000000000108947 */ /* 0x000fea0003800000 */
[----:B------:R-:W-:Y:S02]  /*1f5e0*/  ULDC.64 UR4, c[0x0][0x208] ;  /* 0x0000820000047ab9 */ /* 0x000fe40000000a00 */
[----:B--2---:R-:W2:Y:S04]  /*1f5f0*/  LDG.E R7, desc[UR4][R4.64] ;  /* 0x0000000404077981 */ /* 0x004ea8000c1e1900 */
[----:B-----5:R-:W2:Y:S02]  /*1f600*/  LDG.E R0, desc[UR4][R4.64+0x4] ;  /* 0x0000040404007981 */ /* 0x020ea4000c1e1900 */
[----:B--2---:R-:W-:-:S07]  /*1f610*/  IMAD.IADD R0, R0, 0x1, -R7 ;  /* 0x0000000100007824 */ /* 0x004fce00078e0a07 */
.L_x_6167:
[----:B------:R-:W3:Y:S04]  /*1f620*/  LDL R12, [R1+0x80] ;  /* 0x00008000010c7983 */ /* 0x000ee80000100800 */
[----:B0-----:R0:W5:Y:S01]  /*1f630*/  LDL R10, [R1+0x88] ;  /* 0x00008800010a7983 */ /* 0x0011620000100800 */
[----:B------:R-:W-:Y:S01]  /*1f640*/  BSSY B1, `(.L_x_6168) ;  /* 0x000001d000017945 */ /* 0x000fe20003800000 */
[----:B------:R-:W-:Y:S02]  /*1f650*/  SEL R11, R82, RZ, !P0 ;  /* 0x000000ff520b7207 */ /* 0x000fe40004000000 */
[----:B------:R-:W-:Y:S02]  /*1f660*/  SEL R38, R38, RZ, !P0 ;  /* 0x000000ff26267207 */ /* 0x000fe40004000000 */
[----:B-----5:R-:W-:-:S02]  /*1f670*/  SHF.R.S32.HI R8, RZ, 0x1f, R3 ;  /* 0x0000001fff087819 */ /* 0x020fc40000011403 */
[----:B---3--:R-:W-:Y:S01]  /*1f680*/  SHF.R.S32.HI R9, RZ, 0x1f, R12 ;  /* 0x0000001fff097819 */ /* 0x008fe2000001140c */
[----:B0-----:R-:W-:Y:S06]  /*1f690*/  @P2 BRA `(.L_x_6169) ;  /* 0x00000000005c2947 */ /* 0x001fec0003800000 */
[----:B--2---:R-:W0:Y:S02]  /*1f6a0*/  S2R R4, SR_TID.X ;  /* 0x0000000000047919 */ /* 0x004e240000002100 */
[----:B0-----:R-:W-:-:S04]  /*1f6b0*/  IMAD R4, R10, 0x80, R4 ;  /* 0x000000800a047824 */ /* 0x001fc800078e0204 */
        /* <DEDUP_REMOVED lines=21> */
.L_x_6169:
[----:B------:R-:W-:Y:S05]  /*1f810*/  BSYNC B1 ;  /* 0x0000000000017941 */ /* 0x000fea0003800000 */
.L_x_6168:
        /* <DEDUP_REMOVED lines=13> */
[-C--:B------:R-:W-:Y:S01]  /*1f8f0*/  ISETP.GE.AND P2, PT, R223, R7.reuse, PT ;  /* 0x00000007df00720c */ /* 0x080fe20003f46270 */
        /* <DEDUP_REMOVED lines=28> */
[----:B------:R0:W-:Y:S02]  /*1fac0*/  @!P5 STG.E.128 desc[UR8][R12.64+0x80], RZ ;  /* 0x000080ff0c00d986 */ /* 0x0001e4000c101d08 */
.L_x_6171:
[----:B------:R-:W-:Y:S05]  /*1fad0*/  BSYNC B1 ;  /* 0x0000000000017941 */ /* 0x000fea0003800000 */
.L_x_6170:
[----:B------:R-:W-:Y:S04]  /*1fae0*/  BSSY B1, `(.L_x_6172) ;  /* 0x0000014000017945 */ /* 0x000fe80003800000 */
        /* <DEDUP_REMOVED lines=10> */
[----:B------:R-:W-:-:S03]  /*1fb90*/  ULDC.64 UR8, c[0x0][0x208] ;  /* 0x0000820000087ab9 */ /* 0x000fc60000000a00 */
[----:B------:R-:W-:-:S04]  /*1fba0*/  IMAD R0, R0, UR6, RZ ;  /* 0x0000000600007c24 */ /* 0x000fc8000f8e02ff */
[----:B------:R-:W-:Y:S01]  /*1fbb0*/  IMAD R3, R3, UR7, R0 ;  /* 0x0000000703037c24 */ /* 0x000fe2000f8e0200 */
[----:B------:R-:W-:Y:S02]  /*1fbc0*/  ULDC.64 UR6, c[0x0][0xa80] ;  /* 0x0002a00000067ab9 */ /* 0x000fe40000000a00 */
[----:B0-----:R-:W-:Y:S01]  /*1fbd0*/  LEA R12, P2, R4, UR6, 0x1 ;  /* 0x00000006040c7c11 */ /* 0x001fe2000f8408ff */
[----:B------:R-:W-:-:S05]  /*1fbe0*/  IMAD.IADD R3, R5, 0x1, R3 ;  /* 0x0000000105037824 */ /* 0x000fca00078e0203 */
[----:B------:R-:W-:-:S05]  /*1fbf0*/  LEA.HI.X R13, R4, UR7, R3, 0x1, P2 ;  /* 0x00000007040d7c11 */ /* 0x000fca00090f0c03 */
[----:B------:R1:W-:Y:S04]  /*1fc00*/  @!P3 STG.E.128 desc[UR8][R12.64], RZ ;  /* 0x000000ff0c00b986 */ /* 0x0003e8000c101d08 */
[----:B------:R1:W-:Y:S02]  /*1fc10*/  @!P4 STG.E.128 desc[UR8][R12.64+0x80], RZ ;  /* 0x000080ff0c00c986 */ /* 0x0003e4000c101d08 */
.L_x_6173:
[----:B------:R-:W-:Y:S05]  /*1fc20*/  BSYNC B1 ;  /* 0x0000000000017941 */ /* 0x000fea0003800000 */
.L_x_6172:
        /* <DEDUP_REMOVED lines=15> */
[----:B01----:R-:W-:Y:S01]  /*1fd20*/  LEA R12, P0, R4, UR6, 0x1 ;  /* 0x00000006040c7c11 */ /* 0x003fe2000f8008ff */
[----:B------:R-:W-:-:S05]  /*1fd30*/  IMAD.IADD R3, R5, 0x1, R3 ;  /* 0x0000000105037824 */ /* 0x000fca00078e0203 */
[----:B------:R-:W-:-:S05]  /*1fd40*/  LEA.HI.X R13, R4, UR7, R3, 0x1, P0 ;  /* 0x00000007040d7c11 */ /* 0x000fca00080f0c03 */
[----:B------:R2:W-:Y:S04]  /*1fd50*/  @!P2 STG.E.128 desc[UR8][R12.64], RZ ;  /* 0x000000ff0c00a986 */ /* 0x0005e8000c101d08 */
[----:B------:R2:W-:Y:S02]  /*1fd60*/  @!P3 STG.E.128 desc[UR8][R12.64+0x80], RZ ;  /* 0x000080ff0c00b986 */ /* 0x0005e4000c101d08 */
.L_x_6175:
[----:B------:R-:W-:Y:S05]  /*1fd70*/  BSYNC B1 ;  /* 0x0000000000017941 */ /* 0x000fea0003800000 */
.L_x_6174:
        /* <DEDUP_REMOVED lines=17> */
[----:B------:R3:W-:Y:S04]  /*1fe90*/  @!P1 STG.E.128 desc[UR8][R6.64], RZ ;  /* 0x000000ff06009986 */ /* 0x0007e8000c101d08 */
[----:B------:R3:W-:Y:S02]  /*1fea0*/  @!P2 STG.E.128 desc[UR8][R6.64+0x80], RZ ;  /* 0x000080ff0600a986 */ /* 0x0007e4000c101d08 */
.L_x_6166:
[----:B------:R-:W-:Y:S05]  /*1feb0*/  BSYNC B0 ;  /* 0x0000000000007941 */ /* 0x000fea0003800000 */
.L_x_6157:
[----:B------:R-:W-:Y:S02]  /*1fec0*/  ULDC UR4, c[0x0][0xc14] ;  /* 0x0003050000047ab9 */ /* 0x000fe40000000800 */
[----:B------:R-:W-:-:S13]  /*1fed0*/  ISETP.GE.AND P0, PT, R159, UR4, PT ;  /* 0x000000049f007c0c */ /* 0x000fda000bf06270 */
[----:B------:R-:W-:Y:S05]  /*1fee0*/  @!P0 BRA `(.L_x_6176) ;  /* 0xfffffe1000d08947 */ /* 0x000fea000383ffff */
[----:B------:R-:W-:Y:S05]  /*1fef0*/  BRA `(.L_x_5958) ;  /* 0x0000005800ac7947 */ /* 0x000fea0003800000 */
.L_x_5956:
[----:B------:R-:W-:-:S08]  /*1ff00*/  NOP ;  /* 0x0000000000007918 */ /* 0x000fd00000000000 */
[----:B------:R-:W0:-:S00]  /*1ff10*/  USETMAXREG.DEALLOC.CTAPOOL 0x18 ;  /* 0x00000018000079c8 */ /* 0x000e0000080e0500 */
[----:B0-----:R-:W-:-:S06]  /*1ff20*/  LOP3.LUT R0, R0, 0x3, RZ, 0xc0, !PT ;  /* 0x0000000300007812 */ /* 0x001fcc00078ec0ff */
[----:B------:R-:W0:Y:S02]  /*1ff30*/  SHFL.IDX PT, R0, R0, RZ, 0x1f ;  /* 0x00001fff00007589 */ /* 0x000e2400000e0000 */
[----:B0-----:R-:W-:-:S13]  /*1ff40*/  ISETP.NE.AND P0, PT, R0, RZ, PT ;  /* 0x000000ff0000720c */ /* 0x001fda0003f05270 */
[----:B------:R-:W-:Y:S05]  /*1ff50*/  @P0 BRA `(.L_x_5958) ;  /* 0x0000005800940947 */ /* 0x000fea0003800000 */
[----:B------:R-:W2:Y:S01]  /*1ff60*/  LDL.LU R7, [R1] ;  /* 0x0000000001077983 */ /* 0x000ea20000300800 */
        /* <DEDUP_REMOVED lines=43> */
[----:B------:R-:W-:Y:S01]  /*20220*/  STL [R1], R7 ;  /* 0x0000000701007387 */ /* 0x000fe20000100800 */
        /* <DEDUP_REMOVED lines=12> */
.L_x_6181:
        /* <DEDUP_REMOVED lines=17> */
.L_x_6180:
[----:B------:R-:W-:Y:S05]  /*20400*/  BSYNC B0 ;  /* 0x0000000000007941 */ /* 0x000fea0003800000 */
.L_x_6179:
        /* <DEDUP_REMOVED lines=25> */
[----:B------:R-:W-:Y:S02]  /*205a0*/  IMAD.MOV.U32 R2, RZ, RZ, R7 ;  /* 0x000000ffff027224 */ /* 0x000fe400078e0007 */
[----:B------:R-:W-:-:S07]  /*205b0*/  IMAD.MOV.U32 R7, RZ, RZ, R3 ;  /* 0x000000ffff077224 */ /* 0x000fce00078e0003 */
.L_x_6177:
        /* <DEDUP_REMOVED lines=16> */
.L_x_6182:
        /* <DEDUP_REMOVED lines=25> */
.L_x_6178:
[----:B------:R-:W-:Y:S02]  /*20850*/  IMAD.MOV.U32 R17, RZ, RZ, RZ ;  /* 0x000000ffff117224 */ /* 0x000fe400078e00ff */
[----:B------:R-:W-:Y:S02]  /*20860*/  IMAD.U32 R16, RZ, RZ, UR6 ;  /* 0x00000006ff107e24 */ /* 0x000fe4000f8e00ff */
[----:B------:R-:W-:-:S07]  /*20870*/  IMAD.MOV.U32 R18, RZ, RZ, RZ ;  /* 0x000000ffff127224 */ /* 0x000fce00078e00ff */
.L_x_6183:
[----:B------:R-:W2:Y:S01]  /*20880*/  LDL.LU R2, [R1] ;  /* 0x0000000001027983 */ /* 0x000ea20000300800 */
        /* <DEDUP_REMOVED lines=12> */
[----:B------:R0:W-:Y:S04]  /*20950*/  STL [R1], R2 ;  /* 0x0000000201007387 */ /* 0x0001e80000100800 */
[----:B------:R0:W-:Y:S04]  /*20960*/  STL [R1+0x4], RZ ;  /* 0x000004ff01007387 */ /* 0x0001e80000100800 */
        /* <DEDUP_REMOVED lines=14> */
[----:B------:R0:W-:Y:S04]  /*20a50*/  STL [R1+0x4], RZ ;  /* 0x000004ff01007387 */ /* 0x0001e80000100800 */
[----:B------:R0:W-:Y:S01]  /*20a60*/  STL [R1+0xc], R0 ;  /* 0x00000c0001007387 */ /* 0x0001e20000100800 */
[----:B-1----:R-:W-:-:S04]  /*20a70*/  LOP3.LUT R4, R4, 0x7f, RZ, 0xc0, !PT ;  /* 0x0000007f04047812 */ /* 0x002fc800078ec0ff */
[C---:B------:R-:W-:Y:S02]  /*20a80*/  ISETP.NE.AND P2, PT, R4.reuse, RZ, PT ;  /* 0x000000ff0400720c */ /* 0x040fe40003f45270 */
[----:B------:R-:W-:-:S11]  /*20a90*/  ISETP.NE.OR P0, PT, R4, RZ, !P1 ;  /* 0x000000ff0400720c */ /* 0x000fd60004f05670 */
[----:B------:R-:W-:-:S04]  /*20aa0*/  @P2 LOP3.LUT R2, R2, 0x2, RZ, 0xfc, !PT ;  /* 0x0000000202022812 */ /* 0x000fc800078efcff */
[----:B------:R-:W-:-:S05]  /*20ab0*/  @P0 LOP3.LUT R2, R2, 0x40, RZ, 0xfc, !PT ;  /* 0x0000004002020812 */ /* 0x000fca00078efcff */
[----:B------:R0:W-:Y:S02]  /*20ac0*/  STL [R1], R2 ;  /* 0x0000000201007387 */ /* 0x0001e40000100800 */
.L_x_6271:
        /* <DEDUP_REMOVED lines=60> */
.L_x_6185:
[----:B------:R-:W-:Y:S02]  /*20e90*/  ULDC.64 UR4, c[0x0][0x208] ;  /* 0x0000820000047ab9 */ /* 0x000fe40000000a00 */
[----:B--2---:R-:W2:Y:S04]  /*20ea0*/  @P0 LDG.E R2, desc[UR4][R6.64] ;  /* 0x0000000406020981 */ /* 0x004ea8000c1e1900 */
[----:B------:R-:W2:Y:S01]  /*20eb0*/  @P0 LDG.E R3, desc[UR4][R6.64+0x4] ;  /* 0x0000040406030981 */ /* 0x000ea2000c1e1900 */
[----:B-----5:R-:W-:Y:S01]  /*20ec0*/  IMAD.IADD R4, R4, 0x1, -R5 ;  /* 0x0000000104047824 */ /* 0x020fe200078e0a05 */
[----:B------:R-:W-:Y:S01]  /*20ed0*/  BSSY B0, `(.L_x_6186) ;  /* 0x00000e0000007945 */ /* 0x000fe20003800000 */
[----:B------:R-:W-:Y:S01]  /*20ee0*/  PLOP3.LUT P2, PT, PT, PT, PT, 0x80, 0x0 ;  /* 0x000000000000781c */ /* 0x000fe20003f4f070 */
[----:B--2---:R-:W-:-:S04]  /*20ef0*/  @P0 IMAD.IADD R0, R3, 0x1, -R2 ;  /* 0x0000000103000824 */ /* 0x004fc800078e0a02 */
[----:B------:R-:W-:-:S04]  /*20f00*/  IMAD.IADD R8, R4, 0x1, R0 ;  /* 0x0000000104087824 */ /* 0x000fc800078e0200 */
[----:B------:R-:W-:Y:S01]  /*20f10*/  VIADD R2, R8, 0xaf ;  /* 0x000000af08027836 */ /* 0x000fe20000000000 */
[----:B------:R0:W-:Y:S03]  /*20f20*/  STL [R1+0x38], R8 ;  /* 0x0000380801007387 */ /* 0x0001e60000100800 */
        /* <DEDUP_REMOVED lines=32> */
.L_x_6317:
[----:B------:R-:W-:-:S03]  /*21130*/  UMOV UR4, 0xffffffff ;  /* 0xffffffff00047882 */ /* 0x000fc60000000000 */
[----:B------:R-:W-:Y:S05]  /*21140*/  BRA.DIV UR4, `(.L_x_6189) ;  /* 0x00000052049c7947 */ /* 0x000fea000b800000 */
[----:B------:R-:W-:-:S13]  /*21150*/  ELECT P6, URZ, PT ;  /* 0x00000000003f782f */ /* 0x000fda00038c0000 */
.L_x_6320:
        /* <DEDUP_REMOVED lines=12> */
.L_x_6321:
[----:B------:R-:W-:Y:S05]  /*21220*/  BSYNC B1 ;  /* 0x0000000000017941 */ /* 0x000fea0003800000 */
.L_x_6190:
        /* <DEDUP_REMOVED lines=8> */
.L_x_6322:
        /* <DEDUP_REMOVED lines=11> */
.L_x_6195:
[----:B-1----:R-:W2:Y:S01]  /*21360*/  LDL R6, [R1+0x14] ;  /* 0x0000140001067983 */ /* 0x002ea20000100800 */
[----:B------:R-:W-:Y:S01]  /*21370*/  R2UR UR9, R5 ;  /* 0x00000000050972ca */ /* 0x000fe200000e0000 */
[----:B-----5:R-:W-:Y:S01]  /*21380*/  IMAD R7, R4, 0xb0, R8 ;  /* 0x000000b004077824 */ /* 0x020fe200078e0208 */
[----:B------:R-:W-:Y:S01]  /*21390*/  R2UR UR12, R2 ;  /* 0x00000000020c72ca */ /* 0x000fe200000e0000 */
[----:B------:R-:W-:Y:S01]  /*213a0*/  UIADD3 UR4, UP0, UR38, 0x570, URZ ;  /* 0x0000057026047890 */ /* 0x000fe2000ff1e03f */
[----:B------:R-:W-:Y:S01]  /*213b0*/  R2UR UR13, R3 ;  /* 0x00000000030d72ca */ /* 0x000fe200000e0000 */
[----:B------:R-:W-:Y:S01]  /*213c0*/  VIADD R7, R7, 0xffffff50 ;  /* 0xffffff5007077836 */ /* 0x000fe20000000000 */
[----:B------:R-:W-:Y:S01]  /*213d0*/  UMOV UR10, URZ ;  /* 0x0000003f000a7c82 */ /* 0x000fe20008000000 */
        /* <DEDUP_REMOVED lines=9> */
[----:B------:R-:W-:-:S07]  /*21470*/  UIADD3 UR14, UR14, 0x23c00, URZ ;  /* 0x00023c000e0e7890 */ /* 0x000fce000fffe03f */
[----:B------:R1:W-:Y:S02]  /*21480*/  UTMALDG.4D [UR8], [UR4], desc[UR6] ;  /* 0x00000608040075b4 */ /* 0x0003e40008019000 */
[----:B-1----:R-:W-:Y:S01]  /*21490*/  UMOV UR8, UR14 ;  /* 0x0000000e00087c82 */ /* 0x002fe20008000000 */
[----:B------:R-:W-:Y:S02]  /*214a0*/  UMOV UR10, UR15 ;  /* 0x0000000f000a7c82 */ /* 0x000fe40008000000 */
[----:B------:R1:W-:Y:S01]  /*214b0*/  UTMALDG.4D [UR8], [UR4], desc[UR6] ;  /* 0x00000608040075b4 */ /* 0x0003e20008019000 */
[----:B------:R-:W2:Y:S02]  /*214c0*/  SYNCS.PHASECHK.TRANS64.TRYWAIT P0, [R5+URZ+0x348c0], R10 ;  /* 0x0348c00a050075a7 */ /* 0x000ea4000800017f */
[----:B-12---:R-:W-:Y:S05]  /*214d0*/  @!P0 BRA `(.L_x_6196) ;  /* 0x0000005000008947 */ /* 0x006fea0003800000 */
.L_x_6323:
        /* <DEDUP_REMOVED lines=8> */
.L_x_6197:
        /* <DEDUP_REMOVED lines=13> */
[----:B------:R-:W-:-:S07]  /*21630*/  UIADD3 UR14, UR14, 0x5c00, URZ ;  /* 0x00005c000e0e7890 */ /* 0x000fce000fffe03f */
[----:B------:R2:W-:Y:S02]  /*21640*/  UTMALDG.4D [UR8], [UR4], desc[UR6] ;  /* 0x00000608040075b4 */ /* 0x0005e40008019000 */
[----:B--2---:R-:W-:Y:S01]  /*21650*/  UMOV UR8, UR14 ;  /* 0x0000000e00087c82 */ /* 0x004fe20008000000 */
[----:B------:R-:W-:Y:S02]  /*21660*/  UMOV UR10, UR15 ;  /* 0x0000000f000a7c82 */ /* 0x000fe40008000000 */
[----:B------:R2:W-:Y:S02]  /*21670*/  UTMALDG.4D [UR8], [UR4], desc[UR6] ;  /* 0x00000608040075b4 */ /* 0x0005e40008019000 */
[----:B--2---:R-:W-:Y:S01]  /*21680*/  NOP ;  /* 0x0000000000007918 */ /* 0x004fe20000000000 */
.L_x_6193:
[----:B------:R-:W-:Y:S05]  /*21690*/  BSYNC B1 ;  /* 0x0000000000017941 */ /* 0x000fea0003800000 */
.L_x_6192:
        /* <DEDUP_REMOVED lines=16> */
.L_x_6204:
        /* <DEDUP_REMOVED lines=9> */
.L_x_6324:
        /* <DEDUP_REMOVED lines=11> */
.L_x_6201:
        /* <DEDUP_REMOVED lines=22> */
.L_x_6325:
        /* <DEDUP_REMOVED lines=8> */
.L_x_6203:
        /* <DEDUP_REMOVED lines=19> */
.L_x_6199:
[----:B------:R-:W-:Y:S05]  /*21bf0*/  BSYNC B1 ;  /* 0x0000000000017941 */ /* 0x000fea0003800000 */
.L_x_6198:
        /* <DEDUP_REMOVED lines=13> */
.L_x_6187:
[----:B------:R-:W-:Y:S05]  /*21cd0*/  BSYNC B0 ;  /* 0x0000000000007941 */ /* 0x000fea0003800000 */
.L_x_6186:
        /* <DEDUP_REMOVED lines=24> */
.L_x_6206:
        /* <DEDUP_REMOVED lines=18> */
[----:B-----5:R-:W-:Y:S02]  /*21f80*/  IMAD.MOV.U32 R8, RZ, RZ, 0x70 ;  /* 0x00000070ff087424 */ /* 0x020fe400078e00ff */
[----:B------:R-:W-:Y:S02]  /*21f90*/  IMAD.MOV.U32 R12, RZ, RZ, 0x1 ;  /* 0x00000001ff0c7424 */ /* 0x000fe400078e00ff */
[----:B------:R-:W-:-:S07]  /*21fa0*/  IMAD.MOV.U32 R13, RZ, RZ, RZ ;  /* 0x000000ffff0d7224 */ /* 0x000fce00078e00ff */
[----:B------:R-:W-:-:S07]  /*21fb0*/  LEPC R20, `(.L_x_6208) ;  /* 0x000000001014794e */ /* 0x000fce0000000000 */
[----:B-1----:R-:W-:Y:S05]  /*21fc0*/  CALL.ABS.NOINC R2 ;  /* 0x0000000002007343 */ /* 0x002fea0003c00000 */
.L_x_6208:
        /* <DEDUP_REMOVED lines=20> */
.L_x_6210:
        /* <DEDUP_REMOVED lines=16> */
.L_x_6209:
        /* <DEDUP_REMOVED lines=32> */
.L_x_6211:
        /* <DEDUP_REMOVED lines=16> */
.L_x_6212:
        /* <DEDUP_REMOVED lines=16> */
.L_x_6328:
[----:B------:R-:W2:Y:S01]  /*22610*/  LDL R3, [R1+0x28] ;  /* 0x0000280001037983 */ /* 0x000ea20000100800 */
[----:B------:R-:W-:Y:S01]  /*22620*/  UMOV UR4, 0xffffffff ;  /* 0xffffffff00047882 */ /* 0x000fe20000000000 */
[----:B------:R-:W-:Y:S01]  /*22630*/  SHF.R.S32.HI R12, RZ, 0x1f, R0 ;  /* 0x0000001fff0c7819 */ /* 0x000fe20000011400 */
[----:B--2---:R-:W-:Y:S01]  /*22640*/  VIADD R3, R3, 0xffffffff ;  /* 0xffffffff03037836 */ /* 0x004fe20000000000 */
[----:B------:R-:W-:Y:S06]  /*22650*/  BRA.DIV UR4, `(.L_x_6214) ;  /* 0x0000004204107947 */ /* 0x000fec000b800000 */
[----:B------:R-:W-:-:S13]  /*22660*/  ELECT P6, URZ, PT ;  /* 0x00000000003f782f */ /* 0x000fda00038c0000 */
.L_x_6331:
        /* <DEDUP_REMOVED lines=25> */
.L_x_6216:
[----:B------:R-:W2:Y:S01]  /*22800*/  LDL R6, [R1+0x4] ;  /* 0x0000040001067983 */ /* 0x000ea20000100800 */
        /* <DEDUP_REMOVED lines=8> */
.L_x_6332:
        /* <DEDUP_REMOVED lines=11> */
.L_x_6218:
[----:B------:R-:W2:Y:S01]  /*22940*/  LDL R11, [R1+0x4] ;  /* 0x00000400010b7983 */ /* 0x000ea20000100800 */
        /* <DEDUP_REMOVED lines=27> */
.L_x_6215:
[----:B------:R-:W2:Y:S01]  /*22b00*/  LDL.LU R11, [R1+0x34] ;  /* 0x00003400010b7983 */ /* 0x000ea20000300800 */
[----:B------:R-:W-:Y:S01]  /*22b10*/  MOV R7, 0x400 ;  /* 0x0000040000077802 */ /* 0x000fe20000000f00 */
[----:B------:R-:W-:Y:S05]  /*22b20*/  WARPSYNC.ALL ;  /* 0x0000000000007948 */ /* 0x000fea0003800000 */
[----:B------:R-:W0:Y:S01]  /*22b30*/  S2R R10, SR_CgaCtaId ;  /* 0x00000000000a7919 */ /* 0x000e220000008800 */
[----:B------:R-:W-:-:S13]  /*22b40*/  ELECT P0, URZ, PT ;  /* 0x00000000003f782f */ /* 0x000fda0003800000 */
[C---:B------:R-:W-:Y:S01]  /*22b50*/  @P0 R2UR UR13, R2.reuse ;  /* 0x00000000020d02ca */ /* 0x040fe200000e0000 */
[----:B------:R-:W-:Y:S01]  /*22b60*/  UIADD3 UR4, UP0, UR38, 0x270, URZ ;  /* 0x0000027026047890 */ /* 0x000fe2000ff1e03f */
[----:B------:R-:W-:Y:S01]  /*22b70*/  @P0 R2UR UR21, R2 ;  /* 0x00000000021502ca */ /* 0x000fe200000e0000 */
[----:B------:R-:W-:Y:S01]  /*22b80*/  UMOV UR6, 0x0 ;  /* 0x0000000000067882 */ /* 0x000fe20000000000 */
[C---:B------:R-:W-:Y:S01]  /*22b90*/  @P0 R2UR UR12, R18.reuse ;  /* 0x00000000120c02ca */ /* 0x040fe200000e0000 */
[----:B------:R-:W-:Y:S01]  /*22ba0*/  UIADD3.X UR5, URZ, UR39, URZ, UP0, !UPT ;  /* 0x000000273f057290 */ /* 0x000fe200087fe43f */
[C---:B------:R-:W-:Y:S01]  /*22bb0*/  @P0 R2UR UR11, R17.reuse ;  /* 0x00000000110b02ca */ /* 0x040fe200000e0000 */
[----:B------:R-:W-:Y:S01]  /*22bc0*/  UMOV UR7, 0x12f00000 ;  /* 0x12f0000000077882 */ /* 0x000fe20000000000 */
[----:B------:R-:W-:Y:S01]  /*22bd0*/  @P0 R2UR UR20, R18 ;  /* 0x00000000121402ca */ /* 0x000fe200000e0000 */
[----:B------:R-:W-:Y:S01]  /*22be0*/  UMOV UR10, URZ ;  /* 0x0000003f000a7c82 */ /* 0x000fe20008000000 */
[----:B------:R-:W-:Y:S01]  /*22bf0*/  @P0 R2UR UR19, R17 ;  /* 0x00000000111302ca */ /* 0x000fe200000e0000 */
        /* <DEDUP_REMOVED lines=23> */
.L_x_6333:
[----:B------:R-:W-:Y:S05]  /*22d70*/  BSYNC B0 ;  /* 0x0000000000007941 */ /* 0x000fea0003800000 */
.L_x_6219:
        /* <DEDUP_REMOVED lines=14> */
[----:B------:R-:W2:Y:S04]  /*22e60*/  LDL R7, [R1+0x4] ;  /* 0x0000040001077983 */ /* 0x000ea80000100800 */
        /* <DEDUP_REMOVED lines=31> */
.L_x_6227:
[----:B0-----:R-:W0:Y:S01]  /*23060*/  S2R R9, SR_CgaCtaId ;  /* 0x0000000000097919 */ /* 0x001e220000008800 */
[----:B------:R-:W-:-:S04]  /*23070*/  MOV R8, 0x400 ;  /* 0x0000040000087802 */ /* 0x000fc80000000f00 */
[----:B0-----:R-:W-:Y:S02]  /*23080*/  LEA R8, R9, R8, 0x18 ;  /* 0x0000000809087211 */ /* 0x001fe400078ec0ff */
[----:B------:R-:W-:-:S03]  /*23090*/  SHF.L.U32 R9, R14, 0x1f, RZ ;  /* 0x0000001f0e097819 */ /* 0x000fc600000006ff */
[----:B------:R-:W-:-:S04]  /*230a0*/  IMAD R8, R7, 0x8, R8 ;  /* 0x0000000807087824 */ /* 0x000fc800078e0208 */
[----:B------:R-:W0:Y:S02]  /*230b0*/  SYNCS.PHASECHK.TRANS64.TRYWAIT P0, [R8+URZ+0x34840], R9 ;  /* 0x03484009080075a7 */ /* 0x000e24000800017f */
[----:B0-----:R-:W-:Y:S05]  /*230c0*/  @!P0 BRA `(.L_x_6228) ;  /* 0x0000003400c88947 */ /* 0x001fea0003800000 */
.L_x_6334:
        /* <DEDUP_REMOVED lines=11> */
.L_x_6229:
[----:B------:R-:W2:Y:S04]  /*23180*/  LDL R17, [R1+0x8] ;  /* 0x0000080001117983 */ /* 0x000ea80000100800 */
[----:B0-----:R-:W3:Y:S01]  /*23190*/  LDL.LU R9, [R1+0xc] ;  /* 0x00000c0001097983 */ /* 0x001ee20000300800 */
[----:B------:R-:W-:-:S03]  /*231a0*/  MOV R11, 0x400 ;  /* 0x00000400000b7802 */ /* 0x000fc60000000f00 */
[----:B------:R-:W4:Y:S01]  /*231b0*/  LDL R10, [R1+0x4] ;  /* 0x00000400010a7983 */ /* 0x000f220000100800 */
        /* <DEDUP_REMOVED lines=15> */
[----:B------:R-:W-:-:S04]  /*232b0*/  UMOV UR16, 0x40 ;  /* 0x0000004000107882 */ /* 0x000fc80000000000 */
[----:B------:R-:W-:Y:S01]  /*232c0*/  UMOV UR8, UR14 ;  /* 0x0000000e00087c82 */ /* 0x000fe20008000000 */
        /* <DEDUP_REMOVED lines=9> */
[----:B------:R-:W1:Y:S02]  /*23360*/  SYNCS.PHASECHK.TRANS64.TRYWAIT P0, [R8+URZ+0x34860], R9 ;  /* 0x03486009080075a7 */ /* 0x000e64000800017f */
[----:B01----:R-:W-:Y:S05]  /*23370*/  @!P0 BRA `(.L_x_6230) ;  /* 0x0000003400308947 */ /* 0x003fea0003800000 */
.L_x_6335:
        /* <DEDUP_REMOVED lines=10> */
.L_x_6231:
[----:B------:R-:W2:Y:S02]  /*23420*/  LDL R9, [R1] ;  /* 0x0000000001097983 */ /* 0x000ea40000100800 */
[----:B--2---:R-:W-:-:S13]  /*23430*/  LOP3.LUT P0, RZ, R9, 0x40, RZ, 0xc0, !PT ;  /* 0x0000004009ff7812 */ /* 0x004fda000780c0ff */
[----:B------:R-:W-:Y:S05]  /*23440*/  @P0 BRA `(.L_x_6232) ;  /* 0x0000000000040947 */ /* 0x000fea0003800000 */
[----:B------:R-:W-:Y:S01]  /*23450*/  BPT.TRAP 0x1 ;  /* 0x000000040000795c */ /* 0x000fe20000300000 */
.L_x_6232:
[----:B------:R-:W2:Y:S01]  /*23460*/  LDL.LU R17, [R1+0x10] ;  /* 0x0000100001117983 */ /* 0x000ea20000300800 */
[----:B------:R-:W-:-:S03]  /*23470*/  MOV R11, 0x400 ;  /* 0x00000400000b7802 */ /* 0x000fc60000000f00 */
[----:B------:R-:W3:Y:S04]  /*23480*/  LDL.LU R9, [R1+0x4] ;  /* 0x0000040001097983 */ /* 0x000ee80000300800 */
        /* <DEDUP_REMOVED lines=21> */
[----:B------:R-:W-:-:S07]  /*235e0*/  UIADD3 UR14, UR14, 0x5c00, URZ ;  /* 0x00005c000e0e7890 */ /* 0x000fce000fffe03f */
[----:B------:R1:W-:Y:S02]  /*235f0*/  UTMALDG.4D [UR8], [UR4], desc[UR6] ;  /* 0x00000608040075b4 */ /* 0x0003e40008019000 */
[----:B-1----:R-:W-:Y:S01]  /*23600*/  UMOV UR8, UR14 ;  /* 0x0000000e00087c82 */ /* 0x002fe20008000000 */
[----:B------:R-:W-:Y:S02]  /*23610*/  UMOV UR10, UR15 ;  /* 0x0000000f000a7c82 */ /* 0x000fe40008000000 */
[----:B------:R0:W-:Y:S02]  /*23620*/  UTMALDG.4D [UR8], [UR4], desc[UR6] ;  /* 0x00000608040075b4 */ /* 0x0001e40008019000 */
[----:B0-----:R-:W-:Y:S01]  /*23630*/  NOP ;  /* 0x0000000000007918 */ /* 0x001fe20000000000 */
.L_x_6226:
[----:B------:R-:W-:Y:S05]  /*23640*/  BSYNC B2 ;  /* 0x0000000000027941 */ /* 0x000fea0003800000 */
.L_x_6225:
[----:B------:R-:W2:Y:S04]  /*23650*/  LDL.LU R2, [R1+0x28] ;  /* 0x0000280001027983 */ /* 0x000ea80000300800 */
[----:B------:R0:W-:Y:S04]  /*23660*/  STL [R1+0x4], R7 ;  /* 0x0000040701007387 */ /* 0x0001e80000100800 */
[----:B------:R0:W-:Y:S02]  /*23670*/  STL [R1+0xc], R14 ;  /* 0x00000c0e01007387 */ /* 0x0001e40000100800 */
[----:B0-2---:R-:W-:-:S07]  /*23680*/  VIADD R6, R2, 0xfffffffd ;  /* 0xfffffffd02067836 */ /* 0x005fce0000000000 */
.L_x_6224:
[----:B------:R-:W-:Y:S05]  /*23690*/  BSYNC B1 ;  /* 0x0000000000017941 */ /* 0x000fea0003800000 */
.L_x_6223:
[----:B------:R-:W-:-:S05]  /*236a0*/  IMAD.MOV R2, RZ, RZ, -R13 ;  /* 0x000000ffff027224 */ /* 0x000fca00078e0a0d */
[----:B------:R-:W-:-:S13]  /*236b0*/  ISETP.NE.AND P0, PT, R3, R2, PT ;  /* 0x000000020300720c */ /* 0x000fda0003f05270 */
[----:B------:R-:W-:Y:S05]  /*236c0*/  @!P0 BRA `(.L_x_6222) ;  /* 0x0000001000048947 */ /* 0x000fea0003800000 */
[----:B------:R-:W-:-:S07]  /*236d0*/  IMAD.MOV.U32 R10, RZ, RZ, R5 ;  /* 0x000000ffff0a7224 */ /* 0x000fce00078e0005 */
.L_x_6249:
[----:B------:R-:W2:Y:S04]  /*236e0*/  LDL R3, [R1+0x4] ;  /* 0x0000040001037983 */ /* 0x000ea80000100800 */
        /* <DEDUP_REMOVED lines=32> */
.L_x_6235:
[----:B------:R-:W1:Y:S01]  /*238f0*/  S2R R3, SR_CgaCtaId ;  /* 0x0000000000037919 */ /* 0x000e620000008800 */
[----:B------:R-:W-:-:S04]  /*23900*/  MOV R2, 0x400 ;  /* 0x0000040000027802 */ /* 0x000fc80000000f00 */
[----:B-1----:R-:W-:Y:S02]  /*23910*/  LEA R2, R3, R2, 0x18 ;  /* 0x0000000203027211 */ /* 0x002fe400078ec0ff */
[----:B------:R-:W-:-:S03]  /*23920*/  SHF.L.U32 R3, R8, 0x1f, RZ ;  /* 0x0000001f08037819 */ /* 0x000fc600000006ff */
[----:B------:R-:W-:-:S04]  /*23930*/  IMAD R2, R7, 0x8, R2 ;  /* 0x0000000807027824 */ /* 0x000fc800078e0202 */
[----:B------:R-:W1:Y:S02]  /*23940*/  SYNCS.PHASECHK.TRANS64.TRYWAIT P0, [R2+URZ+0x34840], R3 ;  /* 0x03484003020075a7 */ /* 0x000e64000800017f */
[----:B-1----:R-:W-:Y:S05]  /*23950*/  @!P0 BRA `(.L_x_6236) ;  /* 0x0000002c00cc8947 */ /* 0x002fea0003800000 */
.L_x_6336:
        /* <DEDUP_REMOVED lines=11> */
.L_x_6237:
[----:B------:R-:W2:Y:S04]  /*23a10*/  LDL R15, [R1+0x8] ;  /* 0x00000800010f7983 */ /* 0x000ea80000100800 */
[----:B-1----:R-:W3:Y:S01]  /*23a20*/  LDL.LU R3, [R1+0xc] ;  /* 0x00000c0001037983 */ /* 0x002ee20000300800 */
        /* <DEDUP_REMOVED lines=30> */
.L_x_6337:
        /* <DEDUP_REMOVED lines=10> */
.L_x_6239:
[----:B------:R-:W2:Y:S02]  /*23cb0*/  LDL R3, [R1] ;  /* 0x0000000001037983 */ /* 0x000ea40000100800 */
[----:B--2---:R-:W-:-:S13]  /*23cc0*/  LOP3.LUT P0, RZ, R3, 0x40, RZ, 0xc0, !PT ;  /* 0x0000004003ff7812 */ /* 0x004fda000780c0ff */
[----:B------:R-:W-:Y:S05]  /*23cd0*/  @P0 BRA `(.L_x_6240) ;  /* 0x0000000000040947 */ /* 0x000fea0003800000 */
[----:B------:R-:W-:Y:S01]  /*23ce0*/  BPT.TRAP 0x1 ;  /* 0x000000040000795c */ /* 0x000fe20000300000 */
.L_x_6240:
        /* <DEDUP_REMOVED lines=30> */
.L_x_6234:
[----:B------:R-:W-:Y:S05]  /*23ed0*/  BSYNC B1 ;  /* 0x0000000000017941 */ /* 0x000fea0003800000 */
.L_x_6233:
[----:B------:R-:W-:Y:S01]  /*23ee0*/  VIADD R3, R7, 0x1 ;  /* 0x0000000107037836 */ /* 0x000fe20000000000 */
[----:B------:R-:W-:Y:S04]  /*23ef0*/  BSSY B1, `(.L_x_6241) ;  /* 0x000007b000017945 */ /* 0x000fe80003800000 */
[----:B------:R-:W-:-:S04]  /*23f00*/  ISETP.NE.AND P0, PT, R3, 0x2, PT ;  /* 0x000000020300780c */ /* 0x000fc80003f05270 */
[----:B------:R-:W-:Y:S02]  /*23f10*/  SEL R2, RZ, 0x1, P0 ;  /* 0x00000001ff027807 */ /* 0x000fe40000000000 */
[----:B------:R-:W-:Y:S02]  /*23f20*/  SEL R14, R3, RZ, P0 ;  /* 0x000000ff030e7207 */ /* 0x000fe40000000000 */
[----:B------:R-:W-:-:S05]  /*23f30*/  LOP3.LUT R13, R8, R2, RZ, 0x3c, !PT ;  /* 0x00000002080d7212 */ /* 0x000fca00078e3cff */
[----:B------:R0:W-:Y:S04]  /*23f40*/  STL [R1+0xc], R13 ;  /* 0x00000c0d01007387 */ /* 0x0001e80000100800 */
[----:B------:R0:W-:Y:S01]  /*23f50*/  STL [R1+0x4], R14 ;  /* 0x0000040e01007387 */ /* 0x0001e20000100800 */
        /* <DEDUP_REMOVED lines=24> */
.L_x_6243:
[----:B------:R-:W2:Y:S01]  /*240e0*/  S2R R3, SR_CgaCtaId ;  /* 0x0000000000037919 */ /* 0x000ea20000008800 */
[----:B------:R-:W-:-:S04]  /*240f0*/  MOV R2, 0x400 ;  /* 0x0000040000027802 */ /* 0x000fc80000000f00 */
[----:B--2---:R-:W-:Y:S02]  /*24100*/  LEA R2, R3, R2, 0x18 ;  /* 0x0000000203027211 */ /* 0x004fe400078ec0ff */
[----:B------:R-:W-:-:S03]  /*24110*/  SHF.L.U32 R3, R13, 0x1f, RZ ;  /* 0x0000001f0d037819 */ /* 0x000fc600000006ff */
[----:B------:R-:W-:-:S04]  /*24120*/  IMAD R2, R14, 0x8, R2 ;  /* 0x000000080e027824 */ /* 0x000fc800078e0202 */
[----:B------:R-:W2:Y:S02]  /*24130*/  SYNCS.PHASECHK.TRANS64.TRYWAIT P0, [R2+URZ+0x34840], R3 ;  /* 0x03484003020075a7 */ /* 0x000ea4000800017f */
[----:B--2---:R-:W-:Y:S05]  /*24140*/  @!P0 BRA `(.L_x_6244) ;  /* 0x0000002400f88947 */ /* 0x004fea0003800000 */
.L_x_6338:
        /* <DEDUP_REMOVED lines=11> */
.L_x_6245:
[----:B0-----:R-:W3:Y:S04]  /*24200*/  LDL R14, [R1+0x4] ;  /* 0x00000400010e7983 */ /* 0x001ee80000100800 */
        /* <DEDUP_REMOVED lines=12> */
[----:B------:R-:W-:-:S04]  /*242d0*/  SHF.L.U32 R8, R8, 0x1f, RZ ;  /* 0x0000001f08087819 */ /* 0x000fc800000006ff */
        /* <DEDUP_REMOVED lines=9> */
[----:B------:R-:W-:-:S03]  /*24370*/  UIADD3 UR15, UR8, 0x23c00, URZ ;  /* 0x00023c00080f7890 */ /* 0x000fc6000fffe03f */
[----:B------:R-:W-:-:S04]  /*24380*/  UMOV UR8, UR14 ;  /* 0x0000000e00087c82 */ /* 0x000fc80008000000 */
[----:B------:R0:W-:Y:S02]  /*24390*/  UTMALDG.4D [UR8], [UR4], desc[UR6] ;  /* 0x00000608040075b4 */ /* 0x0001e40008019000 */
[----:B0-----:R-:W-:Y:S01]  /*243a0*/  UMOV UR8, UR15 ;  /* 0x0000000f00087c82 */ /* 0x001fe20008000000 */
[----:B------:R-:W-:Y:S02]  /*243b0*/  UMOV UR10, UR16 ;  /* 0x00000010000a7c82 */ /* 0x000fe40008000000 */
[----:B------:R0:W-:Y:S01]  /*243c0*/  UTMALDG.4D [UR8], [UR4], desc[UR6] ;  /* 0x00000608040075b4 */ /* 0x0001e20008019000 */
[----:B------:R-:W1:Y:S02]  /*243d0*/  SYNCS.PHASECHK.TRANS64.TRYWAIT P0, [R2+URZ+0x34860], R8 ;  /* 0x03486008020075a7 */ /* 0x000e64000800017f */
[----:B01----:R-:W-:Y:S05]  /*243e0*/  @!P0 BRA `(.L_x_6246) ;  /* 0x0000002400648947 */ /* 0x003fea0003800000 */
.L_x_6339:
        /* <DEDUP_REMOVED lines=10> */
.L_x_6247:
[----:B------:R-:W2:Y:S02]  /*24490*/  LDL R3, [R1] ;  /* 0x0000000001037983 */ /* 0x000ea40000100800 */
[----:B--2---:R-:W-:-:S13]  /*244a0*/  LOP3.LUT P0, RZ, R3, 0x40, RZ, 0xc0, !PT ;  /* 0x0000004003ff7812 */ /* 0x004fda000780c0ff */
[----:B------:R-:W-:Y:S05]  /*244b0*/  @P0 BRA `(.L_x_6248) ;  /* 0x0000000000040947 */ /* 0x000fea0003800000 */
[----:B------:R-:W-:Y:S01]  /*244c0*/  BPT.TRAP 0x1 ;  /* 0x000000040000795c */ /* 0x000fe20000300000 */
.L_x_6248:
        /* <DEDUP_REMOVED lines=29> */
.L_x_6242:
[----:B------:R-:W-:Y:S05]  /*246a0*/  BSYNC B1 ;  /* 0x0000000000017941 */ /* 0x000fea0003800000 */
.L_x_6241:
[C---:B------:R-:W-:Y:S01]  /*246b0*/  ISETP.GT.AND P0, PT, R6.reuse, 0x1, PT ;  /* 0x000000010600780c */ /* 0x040fe20003f04270 */
[----:B------:R-:W-:-:S12]  /*246c0*/  VIADD R6, R6, 0xfffffffe ;  /* 0xfffffffe06067836 */ /* 0x000fd80000000000 */
[----:B------:R-:W-:Y:S05]  /*246d0*/  @P0 BRA `(.L_x_6249) ;  /* 0xfffffff000000947 */ /* 0x000fea000383ffff */
.L_x_6222:
[----:B------:R-:W-:Y:S05]  /*246e0*/  BSYNC B0 ;  /* 0x0000000000007941 */ /* 0x000fea0003800000 */
.L_x_6221:
        /* <DEDUP_REMOVED lines=18> */
.L_x_6251:
[----:B------:R-:W-:Y:S05]  /*24810*/  BSYNC B0 ;  /* 0x0000000000007941 */ /* 0x000fea0003800000 */
.L_x_6250:
[----:B------:R-:W-:Y:S04]  /*24820*/  BSSY B0, `(.L_x_6252) ;  /* 0x0000035000007945 */ /* 0x000fe80003800000 */
[----:B------:R-:W-:Y:S05]  /*24830*/  @!P6 BRA `(.L_x_6253) ;  /* 0x0000000000cce947 */ /* 0x000fea0003800000 */
[----:B------:R-:W2:Y:S01]  /*24840*/  LDL R2, [R1+0x4] ;  /* 0x0000040001027983 */ /* 0x000ea20000100800 */
        /* <DEDUP_REMOVED lines=8> */
.L_x_6340:
        /* <DEDUP_REMOVED lines=10> */
.L_x_6255:
[----:B------:R-:W2:Y:S02]  /*24970*/  LDL R0, [R1] ;  /* 0x0000000001007983 */ /* 0x000ea40000100800 */
[----:B--2---:R-:W-:-:S13]  /*24980*/  LOP3.LUT P0, RZ, R0, 0x40, RZ, 0xc0, !PT ;  /* 0x0000004000ff7812 */ /* 0x004fda000780c0ff */
[----:B------:R-:W-:Y:S05]  /*24990*/  @P0 BRA `(.L_x_6256) ;  /* 0x0000000000040947 */ /* 0x000fea0003800000 */
[----:B------:R-:W-:Y:S01]  /*249a0*/  BPT.TRAP 0x1 ;  /* 0x000000040000795c */ /* 0x000fe20000300000 */
.L_x_6256:
[----:B------:R-:W2:Y:S01]  /*249b0*/  LDL R0, [R1+0x4] ;  /* 0x0000040001007983 */ /* 0x000ea20000100800 */
        /* <DEDUP_REMOVED lines=27> */
.L_x_6253:
[----:B------:R-:W-:Y:S05]  /*24b70*/  BSYNC B0 ;  /* 0x0000000000007941 */ /* 0x000fea0003800000 */
.L_x_6252:
[----:B------:R-:W2:Y:S04]  /*24b80*/  LDL.LU R0, [R1+0x4] ;  /* 0x0000040001007983 */ /* 0x000ea80000300800 */
[----:B------:R-:W3:Y:S01]  /*24b90*/  LDL.LU R3, [R1+0xc] ;  /* 0x00000c0001037983 */ /* 0x000ee20000300800 */
[----:B--2---:R-:W-:-:S05]  /*24ba0*/  VIADD R0, R0, 0x1 ;  /* 0x0000000100007836 */ /* 0x004fca0000000000 */
[----:B------:R-:W-:-:S04]  /*24bb0*/  ISETP.NE.AND P0, PT, R0, 0x2, PT ;  /* 0x000000020000780c */ /* 0x000fc80003f05270 */
[----:B------:R-:W-:Y:S02]  /*24bc0*/  SEL R2, RZ, 0x1, P0 ;  /* 0x00000001ff027807 */ /* 0x000fe40000000000 */
[----:B------:R-:W-:Y:S02]  /*24bd0*/  SEL R0, R0, RZ, P0 ;  /* 0x000000ff00007207 */ /* 0x000fe40000000000 */
[----:B---3--:R-:W-:-:S05]  /*24be0*/  LOP3.LUT R3, R3, R2, RZ, 0x3c, !PT ;  /* 0x0000000203037212 */ /* 0x008fca00078e3cff */
[----:B------:R1:W-:Y:S04]  /*24bf0*/  STL [R1+0xc], R3 ;  /* 0x00000c0301007387 */ /* 0x0003e80000100800 */
[----:B------:R1:W-:Y:S02]  /*24c00*/  STL [R1+0x4], R0 ;  /* 0x0000040001007387 */ /* 0x0003e40000100800 */
.L_x_6207:
[----:B------:R-:W-:Y:S05]  /*24c10*/  BSYNC B6 ;  /* 0x0000000000067941 */ /* 0x000fea0003800000 */
.L_x_6205:
[----:B------:R-:W-:-:S03]  /*24c20*/  UMOV UR4, 0xffffffff ;  /* 0xffffffff00047882 */ /* 0x000fc60000000000 */
[----:B------:R-:W-:Y:S05]  /*24c30*/  BRA.DIV UR4, `(.L_x_6257) ;  /* 0x0000001e04787947 */ /* 0x000fea000b800000 */
[----:B------:R2:W3:Y:S04]  /*24c40*/  SHFL.IDX PT, R4, R16, RZ, 0x1f ;  /* 0x00001fff10047589 */ /* 0x0004e800000e0000 */
[----:B------:R2:W4:Y:S02]  /*24c50*/  SHFL.IDX PT, R5, R16, 0x1, 0x1f ;  /* 0x00201f0010057f89 */ /* 0x00052400000e0000 */
.L_x_6344:
        /* <DEDUP_REMOVED lines=14> */
.L_x_6259:
[----:B------:R-:W-:Y:S05]  /*24d40*/  BSYNC B0 ;  /* 0x0000000000007941 */ /* 0x000fea0003800000 */
.L_x_6258:
        /* <DEDUP_REMOVED lines=23> */
.L_x_6352:
[----:B------:R-:W-:Y:S02]  /*24ec0*/  ULDC UR4, c[0x0][0xc10] ;  /* 0x0003040000047ab9 */ /* 0x000fe40000000800 */
[----:B--2---:R-:W-:-:S04]  /*24ed0*/  IMAD.U32 R16, RZ, RZ, UR4 ;  /* 0x00000004ff107e24 */ /* 0x004fc8000f8e00ff */
[----:B-1----:R-:W-:-:S04]  /*24ee0*/  IMAD R14, R14, R16, RZ ;  /* 0x000000100e0e7224 */ /* 0x002fc800078e02ff */
[----:B----4-:R-:W-:-:S05]  /*24ef0*/  IMAD.IADD R5, R5, 0x1, R14 ;  /* 0x0000000105057824 */ /* 0x010fca00078e020e */
[----:B---3--:R-:W-:-:S13]  /*24f00*/  ISETP.GT.AND P0, PT, R5, R4, PT ;  /* 0x000000040500720c */ /* 0x008fda0003f04270 */
[----:B------:R-:W-:Y:S05]  /*24f10*/  @P0 BRA `(.L_x_6261) ;  /* 0x0000000000b80947 */ /* 0x000fea0003800000 */
[----:B------:R-:W1:Y:S02]  /*24f20*/  LDC R0, c[0x0][0xc14] ;  /* 0x00030500ff007b82 */ /* 0x000e640000000800 */
.L_x_6266:
        /* <DEDUP_REMOVED lines=15> */
.L_x_6264:
[----:B------:R-:W-:Y:S05]  /*25020*/  BSYNC B0 ;  /* 0x0000000000007941 */ /* 0x000fea0003800000 */
.L_x_6263:
        /* <DEDUP_REMOVED lines=23> */
.L_x_6360:
[----:B------:R-:W-:Y:S02]  /*251a0*/  ULDC UR4, c[0x0][0xc10] ;  /* 0x0003040000047ab9 */ /* 0x000fe40000000800 */
[----:B------:R-:W-:-:S04]  /*251b0*/  IMAD.U32 R16, RZ, RZ, UR4 ;  /* 0x00000004ff107e24 */ /* 0x000fc8000f8e00ff */
[----:B-1----:R-:W-:-:S04]  /*251c0*/  IMAD R14, R14, R16, RZ ;  /* 0x000000100e0e7224 */ /* 0x002fc800078e02ff */
[----:B------:R-:W-:-:S05]  /*251d0*/  IMAD.IADD R5, R14, 0x1, R5 ;  /* 0x000000010e057824 */ /* 0x000fca00078e0205 */
[----:B------:R-:W-:-:S13]  /*251e0*/  ISETP.GT.AND P0, PT, R5, R4, PT ;  /* 0x000000040500720c */ /* 0x000fda0003f04270 */
[----:B------:R-:W-:Y:S05]  /*251f0*/  @!P0 BRA `(.L_x_6266) ;  /* 0xfffffffc004c8947 */ /* 0x000fea000383ffff */
.L_x_6261:
        /* <DEDUP_REMOVED lines=8> */
.L_x_6364:
[----:B------:R-:W-:Y:S01]  /*25280*/  ISETP.NE.AND P0, PT, R6, RZ, PT ;  /* 0x000000ff0600720c */ /* 0x000fe20003f05270 */
[----:B------:R-:W-:-:S12]  /*25290*/  IMAD.MOV.U32 R14, RZ, RZ, RZ ;  /* 0x000000ffff0e7224 */ /* 0x000fd800078e00ff */
[----:B------:R-:W-:Y:S05]  /*252a0*/  @!P0 BRA `(.L_x_6268) ;  /* 0x0000000000108947 */ /* 0x000fea0003800000 */
[----:B------:R-:W-:Y:S01]  /*252b0*/  UMOV UR4, 0xffffffff ;  /* 0xffffffff00047882 */ /* 0x000fe20000000000 */
[----:B------:R-:W-:Y:S02]  /*252c0*/  VIADD R12, R5, 0xffffffff ;  /* 0xffffffff050c7836 */ /* 0x000fe40000000000 */
[----:B------:R-:W-:Y:S05]  /*252d0*/  BRA.DIV UR4, `(.L_x_6269) ;  /* 0x0000002204047947 */ /* 0x000fea000b800000 */
[----:B------:R3:W4:Y:S02]  /*252e0*/  SHFL.IDX PT, R14, R2, R12, 0x1f ;  /* 0x00001f0c020e7589 */ /* 0x00072400000e0000 */
.L_x_6268:
[----:B--2---:R-:W-:Y:S01]  /*252f0*/  IABS R6, R17 ;  /* 0x0000001100067213 */ /* 0x004fe20000000000 */
[----:B----4-:R-:W-:Y:S02]  /*25300*/  IMAD R16, R14, R16, R7 ;  /* 0x000000100e107224 */ /* 0x010fe400078e0207 */
[----:B0--3--:R-:W-:Y:S01]  /*25310*/  IMAD.MOV.U32 R2, RZ, RZ, RZ ;  /* 0x000000ffff027224 */ /* 0x009fe200078e00ff */
[----:B------:R-:W0:Y:S01]  /*25320*/  I2F.RP R7, R6 ;  /* 0x0000000600077306 */ /* 0x000e220000209400 */
[----:B------:R-:W-:-:S07]  /*25330*/  IMAD.IADD R19, R5, 0x1, R19 ;  /* 0x0000000105137824 */ /* 0x000fce00078e0213 */
        /* <DEDUP_REMOVED lines=26> */
.L_x_6262:
[----:B------:R-:W-:Y:S01]  /*254e0*/  UMOV UR4, URZ ;  /* 0x0000003f00047c82 */ /* 0x000fe20008000000 */
[----:B------:R-:W-:Y:S01]  /*254f0*/  UMOV UR5, URZ ;  /* 0x0000003f00057c82 */ /* 0x000fe20008000000 */
[----:B------:R-:W-:Y:S01]  /*25500*/  ULDC UR6, c[0x0][0xc14] ;  /* 0x0003050000067ab9 */ /* 0x000fe20000000800 */
[----:B------:R-:W-:Y:S02]  /*25510*/  IMAD.MOV.U32 R16, RZ, RZ, R4 ;  /* 0x000000ffff107224 */ /* 0x000fe400078e0004 */
[----:B------:R-:W-:Y:S02]  /*25520*/  IMAD.U32 R17, RZ, RZ, UR4 ;  /* 0x00000004ff117e24 */ /* 0x000fe4000f8e00ff */
[----:B------:R-:W-:Y:S02]  /*25530*/  IMAD.U32 R18, RZ, RZ, UR5 ;  /* 0x00000005ff127e24 */ /* 0x000fe4000f8e00ff */
[----:B------:R-:W-:-:S07]  /*25540*/  IMAD.U32 R19, RZ, RZ, UR6 ;  /* 0x00000006ff137e24 */ /* 0x000fce000f8e00ff */
.L_x_6270:
        /* <DEDUP_REMOVED lines=12> */
.L_x_6184:
        /* <DEDUP_REMOVED lines=12> */
.L_x_6367:
[----:B------:R-:W-:Y:S05]  /*256d0*/  BSYNC B0 ;  /* 0x0000000000007941 */ /* 0x000fea0003800000 */
.L_x_6272:
[----:B------:R-:W-:-:S03]  /*256e0*/  UMOV UR4, 0xffffffff ;  /* 0xffffffff00047882 */ /* 0x000fc60000000000 */
[----:B------:R-:W-:Y:S05]  /*256f0*/  BRA.DIV UR4, `(.L_x_6274) ;  /* 0x0000001e04347947 */ /* 0x000fea000b800000 */
[----:B------:R-:W1:Y:S02]  /*25700*/  S2R R2, SR_TID.X ;  /* 0x0000000000027919 */ /* 0x000e640000002100 */
[----:B-1----:R-:W-:-:S04]  /*25710*/  SHF.R.U32.HI R2, RZ, 0x5, R2 ;  /* 0x00000005ff027819 */ /* 0x002fc80000011602 */
[----:B------:R-:W-:-:S05]  /*25720*/  LOP3.LUT R2, R2, 0x3, RZ, 0xc0, !PT ;  /* 0x0000000302027812 */ /* 0x000fca00078ec0ff */
[----:B------:R1:W2:Y:S02]  /*25730*/  SHFL.IDX PT, R14, R2, RZ, 0x1f ;  /* 0x00001fff020e7589 */ /* 0x0002a400000e0000 */
.L_x_6370:
[----:B--2---:R-:W-:-:S13]  /*25740*/  ISETP.NE.AND P0, PT, R14, RZ, PT ;  /* 0x000000ff0e00720c */ /* 0x004fda0003f05270 */
[----:B------:R-:W-:Y:S05]  /*25750*/  @P0 BRA `(.L_x_5958) ;  /* 0x0000000000940947 */ /* 0x000fea0003800000 */
[----:B------:R-:W-:-:S03]  /*25760*/  UMOV UR4, 0xffffffff ;  /* 0xffffffff00047882 */ /* 0x000fc60000000000 */
[----:B------:R-:W-:Y:S05]  /*25770*/  BRA.DIV UR4, `(.L_x_6275) ;  /* 0x0000001e04487947 */ /* 0x000fea000b800000 */
[----:B------:R-:W-:-:S13]  /*25780*/  ELECT P6, URZ, PT ;  /* 0x00000000003f782f */ /* 0x000fda00038c0000 */
.L_x_6373:
[----:B------:R-:W-:Y:S05]  /*25790*/  @!P6 BRA `(.L_x_5958) ;  /* 0x000000000084e947 */ /* 0x000fea0003800000 */
[----:B------:R-:W-:-:S06]  /*257a0*/  ULOP3.LUT UR4, UR60, 0x2, URZ, 0xfc, !UPT ;  /* 0x000000023c047892 */ /* 0x000fcc000f8efc3f */
[----:B-1----:R-:W-:-:S05]  /*257b0*/  IMAD.U32 R2, RZ, RZ, UR4 ;  /* 0x00000004ff027e24 */ /* 0x002fca000f8e00ff */
[----:B------:R-:W-:-:S13]  /*257c0*/  ISETP.NE.AND P2, PT, R2, 0x3, PT ;  /* 0x000000030200780c */ /* 0x000fda0003f45270 */
[----:B------:R-:W-:Y:S05]  /*257d0*/  @!P2 BRA `(.L_x_6276) ;  /* 0x000000000004a947 */ /* 0x000fea0003800000 */
[----:B------:R-:W-:Y:S01]  /*257e0*/  BPT.TRAP 0x1 ;  /* 0x000000040000795c */ /* 0x000fe20000300000 */
.L_x_6276:
[----:B0-----:R-:W2:Y:S04]  /*257f0*/  LDL R3, [R1+0x4] ;  /* 0x0000040001037983 */ /* 0x001ea80000100800 */
        /* <DEDUP_REMOVED lines=13> */
.L_x_6374:
[----:B------:R-:W1:Y:S02]  /*258d0*/  SYNCS.PHASECHK.TRANS64.TRYWAIT P0, [R7+URZ], R2 ;  /* 0x00000002070075a7 */ /* 0x000e64000800017f */
[----:B-1----:R-:W-:Y:S05]  /*258e0*/  @!P0 BRA `(.L_x_6278) ;  /* 0x0000001c00208947 */ /* 0x002fea0003800000 */
.L_x_6375:
[----:B------:R-:W-:Y:S05]  /*258f0*/  @!P2 BRA `(.L_x_6279) ;  /* 0x000000000004a947 */ /* 0x000fea0003800000 */
[----:B------:R-:W-:Y:S01]  /*25900*/  BPT.TRAP 0x1 ;  /* 0x000000040000795c */ /* 0x000fe20000300000 */
.L_x_6279:
[----:B------:R-:W2:Y:S01]  /*25910*/  LDL.LU R4, [R1+0x4] ;  /* 0x0000040001047983 */ /* 0x000ea20000300800 */
[----:B------:R-:W-:-:S04]  /*25920*/  VIADD R0, R0, 0x34860 ;  /* 0x0003486000007836 */ /* 0x000fc80000000000 */
[----:B--2---:R-:W-:-:S04]  /*25930*/  IMAD R4, R4, 0x8, R0 ;  /* 0x0000000804047824 */ /* 0x004fc800078e0200 */
[----:B------:R-:W2:Y:S02]  /*25940*/  SYNCS.PHASECHK.TRANS64.TRYWAIT P0, [R4+URZ], R5 ;  /* 0x00000005040075a7 */ /* 0x000ea4000800017f */
[----:B--2---:R-:W-:Y:S05]  /*25950*/  @!P0 BRA `(.L_x_6280) ;  /* 0x0000001c00188947 */ /* 0x004fea0003800000 */
.L_x_6376:
[----:B------:R-:W-:-:S07]  /*25960*/  IMAD R3, R3, 0x8, R0 ;  /* 0x0000000803037824 */ /* 0x000fce00078e0200 */
.L_x_6281:
[----:B---3--:R3:W4:Y:S02]  /*25970*/  SYNCS.PHASECHK.TRANS64.TRYWAIT P0, [R3+URZ], R2 ;  /* 0x00000002030075a7 */ /* 0x008724000800017f */
[----:B----4-:R-:W-:Y:S05]  /*25980*/  @!P0 NANOSLEEP.SYNCS 0x989680 ;  /* 0x009896800000895d */ /* 0x010fea0003900000 */
[----:B------:R-:W4:Y:S02]  /*25990*/  @!P0 SYNCS.PHASECHK.TRANS64 P0, [R3+URZ], R2 ;  /* 0x00000002030085a7 */ /* 0x000f24000800007f */
[----:B----4-:R-:W-:Y:S05]  /*259a0*/  @!P0 BRA `(.L_x_6281) ;  /* 0xfffffffc00f08947 */ /* 0x010fea000383ffff */
.L_x_5958:
[----:B------:R-:W-:Y:S05]  /*259b0*/  BSYNC B7 ;  /* 0x0000000000077941 */ /* 0x000fea0003800000 */
.L_x_5955:
[----:B------:R-:W-:Y:S05]  /*259c0*/  EXIT ;  /* 0x000000000000794d */ /* 0x000fea0003800000 */
.L_x_5984:
[----:B0-----:R0:W1:Y:S02]  /*259d0*/  SYNCS.PHASECHK.TRANS64.TRYWAIT P6, [R3+URZ+0x34890], R0 ;  /* 0x03489000030075a7 */ /* 0x00106400080c017f */
[----:B-1----:R-:W-:Y:S05]  /*259e0*/  @!P6 NANOSLEEP.SYNCS 0x989680 ;  /* 0x009896800000e95d */ /* 0x002fea0003900000 */
[----:B------:R-:W1:Y:S02]  /*259f0*/  @!P6 SYNCS.PHASECHK.TRANS64 P6, [R3+URZ+0x34890], R0 ;  /* 0x034890000300e5a7 */ /* 0x000e6400080c007f */
[----:B-1----:R-:W-:Y:S05]  /*25a00*/  @!P6 BRA `(.L_x_5984) ;  /* 0xfffffffc00f0e947 */ /* 0x002fea000383ffff */
[----:B------:R-:W-:Y:S05]  /*25a10*/  BRA `(.L_x_6282) ;  /* 0xfffffde000c87947 */ /* 0x000fea000383ffff */
.L_x_6038:
[----:B0-----:R0:W1:Y:S02]  /*25a20*/  SYNCS.PHASECHK.TRANS64.TRYWAIT P4, [R3+URZ+0x34890], R0 ;  /* 0x03489000030075a7 */ /* 0x001064000808017f */
[----:B-1----:R-:W-:Y:S05]  /*25a30*/  @!P4 NANOSLEEP.SYNCS 0x989680 ;  /* 0x009896800000c95d */ /* 0x002fea0003900000 */
[----:B------:R-:W1:Y:S02]  /*25a40*/  @!P4 SYNCS.PHASECHK.TRANS64 P4, [R3+URZ+0x34890], R0 ;  /* 0x034890000300c5a7 */ /* 0x000e64000808007f */
[----:B-1----:R-:W-:Y:S05]  /*25a50*/  @!P4 BRA `(.L_x_6038) ;  /* 0xfffffffc00f0c947 */ /* 0x002fea000383ffff */
[----:B------:R-:W-:Y:S05]  /*25a60*/  BRA `(.L_x_6283) ;  /* 0xfffffe20003c7947 */ /* 0x000fea000383ffff */
.L_x_6063:
[----:B-1----:R1:W2:Y:S02]  /*25a70*/  SYNCS.PHASECHK.TRANS64.TRYWAIT P3, [R3+URZ+0x34890], R0 ;  /* 0x03489000030075a7 */ /* 0x0022a4000806017f */
[----:B--2---:R-:W-:Y:S05]  /*25a80*/  @!P3 NANOSLEEP.SYNCS 0x989680 ;  /* 0x009896800000b95d */ /* 0x004fea0003900000 */
[----:B------:R-:W2:Y:S02]  /*25a90*/  @!P3 SYNCS.PHASECHK.TRANS64 P3, [R3+URZ+0x34890], R0 ;  /* 0x034890000300b5a7 */ /* 0x000ea4000806007f */
[----:B--2---:R-:W-:Y:S05]  /*25aa0*/  @!P3 BRA `(.L_x_6063) ;  /* 0xfffffffc00f0b947 */ /* 0x004fea000383ffff */
[----:B------:R-:W-:Y:S05]  /*25ab0*/  BRA `(.L_x_6284) ;  /* 0xfffffe5400a47947 */ /* 0x000fea000383ffff */
.L_x_6077:
[----:B--2---:R2:W3:Y:S02]  /*25ac0*/  SYNCS.PHASECHK.TRANS64.TRYWAIT P2, [R3+URZ+0x348b0], R0 ;  /* 0x0348b000030075a7 */ /* 0x0044e4000804017f */
[----:B---3--:R-:W-:Y:S05]  /*25ad0*/  @!P2 NANOSLEEP.SYNCS 0x989680 ;  /* 0x009896800000a95d */ /* 0x008fea0003900000 */
[----:B------:R-:W3:Y:S02]  /*25ae0*/  @!P2 SYNCS.PHASECHK.TRANS64 P2, [R3+URZ+0x348b0], R0 ;  /* 0x0348b0000300a5a7 */ /* 0x000ee4000804007f */
[----:B---3--:R-:W-:Y:S05]  /*25af0*/  @!P2 BRA `(.L_x_6077) ;  /* 0xfffffffc00f0a947 */ /* 0x008fea000383ffff */
[----:B------:R-:W-:Y:S05]  /*25b00*/  BRA `(.L_x_6285) ;  /* 0xfffffe6000087947 */ /* 0x000fea000383ffff */
.L_x_6093:
[----:B------:R-:W0:Y:S01]  /*25b10*/  S2R R5, SR_TID.X ;  /* 0x0000000000057919 */ /* 0x000e220000002100 */
[----:B------:R-:W-:Y:S01]  /*25b20*/  BSSY B0, `(.L_x_6286) ;  /* 0x000000c000007945 */ /* 0x000fe20003800000 */
[----:B------:R-:W-:Y:S02]  /*25b30*/  IMAD.MOV.U32 R12, RZ, RZ, RZ ;  /* 0x000000ffff0c7224 */ /* 0x000fe400078e00ff */
[----:B------:R-:W-:Y:S02]  /*25b40*/  IMAD.MOV.U32 R11, RZ, RZ, 0x1f ;  /* 0x0000001fff0b7424 */ /* 0x000fe400078e00ff */
[----:B------:R-:W-:Y:S02]  /*25b50*/  IMAD.MOV.U32 R15, RZ, RZ, -0x1 ;  /* 0xffffffffff0f7424 */ /* 0x000fe400078e00ff */
[----:B0-----:R-:W-:-:S05]  /*25b60*/  VIADD R5, R5, 0xffffff80 ;  /* 0xffffff8005057836 */ /* 0x001fca0000000000 */
[----:B------:R-:W-:-:S04]  /*25b70*/  SHF.R.S32.HI R4, RZ, 0x1f, R5 ;  /* 0x0000001fff047819 */ /* 0x000fc80000011405 */
[----:B------:R-:W-:-:S04]  /*25b80*/  LEA.HI R4, R4, R5, RZ, 0x7 ;  /* 0x0000000504047211 */ /* 0x000fc800078f38ff */
[----:B------:R-:W-:-:S05]  /*25b90*/  SHF.R.S32.HI R4, RZ, 0x7, R4 ;  /* 0x00000007ff047819 */ /* 0x000fca0000011404 */
[----:B------:R-:W-:-:S07]  /*25ba0*/  IMAD.MOV.U32 R13, RZ, RZ, R4 ;  /* 0x000000ffff0d7224 */ /* 0x000fce00078e0004 */
[----:B-----5:R-:W-:Y:S05]  /*25bb0*/  WARPSYNC.COLLECTIVE R15, `(.L_x_6287) ;  /* 0x000000000f087348 */ /* 0x020fea0003c00000 */
[----:B------:R0:W1:Y:S02]  /*25bc0*/  SHFL.IDX P6, R14, R13, R12, R11 ;  /* 0x0000000c0d0e7389 */ /* 0x00006400000c000b */
[----:B01---5:R-:W-:Y:S01]  /*25bd0*/  ENDCOLLECTIVE ;  /* 0x000000000000791b */ /* 0x023fe20003800000 */
.L_x_6287:
[----:B------:R-:W-:Y:S05]  /*25be0*/  BSYNC B0 ;  /* 0x0000000000007941 */ /* 0x000fea0003800000 */
.L_x_6286:
[----:B------:R1:W-:Y:S01]  /*25bf0*/  STL [R1+0x28], R14 ;  /* 0x0000280e01007387 */ /* 0x0003e20000100800 */
[----:B------:R-:W-:Y:S05]  /*25c00*/  BRA `(.L_x_6288) ;  /* 0xfffffe6800f47947 */ /* 0x000fea000383ffff */
.L_x_6105:
[----:B------:R-:W-:Y:S01]  /*25c10*/  BSSY B1, `(.L_x_6289) ;  /* 0x0000008000017945 */ /* 0x000fe20003800000 */
[----:B------:R-:W-:Y:S02]  /*25c20*/  IMAD.MOV.U32 R13, RZ, RZ, R25 ;  /* 0x000000ffff0d7224 */ /* 0x000fe400078e0019 */
[----:B------:R-:W-:Y:S02]  /*25c30*/  IMAD.MOV.U32 R12, RZ, RZ, RZ ;  /* 0x000000ffff0c7224 */ /* 0x000fe400078e00ff */
[----:B------:R-:W-:Y:S02]  /*25c40*/  IMAD.MOV.U32 R11, RZ, RZ, 0x181f ;  /* 0x0000181fff0b7424 */ /* 0x000fe400078e00ff */
[----:B------:R-:W-:-:S07]  /*25c50*/  IMAD.MOV.U32 R15, RZ, RZ, -0x1 ;  /* 0xffffffffff0f7424 */ /* 0x000fce00078e00ff */
[----:B01---5:R-:W-:Y:S05]  /*25c60*/  WARPSYNC.COLLECTIVE R15, `(.L_x_6290) ;  /* 0x000000000f087348 */ /* 0x023fea0003c00000 */
[----:B-1----:R1:W2:Y:S02]  /*25c70*/  SHFL.IDX P6, R14, R13, R12, R11 ;  /* 0x0000000c0d0e7389 */ /* 0x0022a400000c000b */
[----:B012--5:R-:W-:Y:S01]  /*25c80*/  ENDCOLLECTIVE ;  /* 0x000000000000791b */ /* 0x027fe20003800000 */
.L_x_6290:
[----:B------:R-:W-:Y:S05]  /*25c90*/  BSYNC B1 ;  /* 0x0000000000017941 */ /* 0x000fea0003800000 */
.L_x_6289:
[----:B------:R-:W-:Y:S05]  /*25ca0*/  BRA `(.L_x_6291) ;  /* 0xfffffe7000f47947 */ /* 0x000fea000383ffff */
.L_x_6106:
        /* <DEDUP_REMOVED lines=8> */
.L_x_6293:
[----:B------:R-:W-:Y:S05]  /*25d30*/  BSYNC B1 ;  /* 0x0000000000017941 */ /* 0x000fea0003800000 */
.L_x_6292:
[----:B------:R-:W-:Y:S05]  /*25d40*/  BRA `(.L_x_6294) ;  /* 0xfffffe7000d47947 */ /* 0x000fea000383ffff */
.L_x_6107:
        /* <DEDUP_REMOVED lines=8> */
.L_x_6296:
[----:B------:R-:W-:Y:S05]  /*25dd0*/  BSYNC B1 ;  /* 0x0000000000017941 */ /* 0x000fea0003800000 */
.L_x_6295:
[----:B------:R-:W-:Y:S05]  /*25de0*/  BRA `(.L_x_6297) ;  /* 0xfffffe7000b47947 */ /* 0x000fea000383ffff */
.L_x_6108:
        /* <DEDUP_REMOVED lines=8> */
.L_x_6299:
[----:B------:R-:W-:Y:S05]  /*25e70*/  BSYNC B1 ;  /* 0x0000000000017941 */ /* 0x000fea0003800000 */
.L_x_6298:
[----:B------:R-:W-:Y:S05]  /*25e80*/  BRA `(.L_x_6300) ;  /* 0xfffffe7000947947 */ /* 0x000fea000383ffff */
.L_x_6110:
[----:B-1----:R1:W2:Y:S02]  /*25e90*/  SYNCS.PHASECHK.TRANS64.TRYWAIT P0, [R2+URZ+0x34800], R33 ;  /* 0x03480021020075a7 */ /* 0x0022a4000800017f */
[----:B--2---:R-:W-:Y:S05]  /*25ea0*/  @!P0 NANOSLEEP.SYNCS 0x989680 ;  /* 0x009896800000895d */ /* 0x004fea0003900000 */
[----:B------:R-:W2:Y:S02]  /*25eb0*/  @!P0 SYNCS.PHASECHK.TRANS64 P0, [R2+URZ+0x34800], R33 ;  /* 0x03480021020085a7 */ /* 0x000ea4000800007f */
[----:B--2---:R-:W-:Y:S05]  /*25ec0*/  @!P0 BRA `(.L_x_6110) ;  /* 0xfffffffc00f08947 */ /* 0x004fea000383ffff */
[----:B------:R-:W-:Y:S05]  /*25ed0*/  BRA `(.L_x_6301) ;  /* 0xfffffe7000ec7947 */ /* 0x000fea000383ffff */
.L_x_6126:
        /* <DEDUP_REMOVED lines=8> */
.L_x_6303:
[----:B------:R-:W-:Y:S05]  /*25f60*/  BSYNC B1 ;  /* 0x0000000000017941 */ /* 0x000fea0003800000 */
.L_x_6302:
[----:B------:R-:W-:Y:S05]  /*25f70*/  BRA `(.L_x_6304) ;  /* 0xfffffe8800687947 */ /* 0x000fea000383ffff */
.L_x_6127:
        /* <DEDUP_REMOVED lines=8> */
.L_x_6306:
[----:B------:R-:W-:Y:S05]  /*26000*/  BSYNC B1 ;  /* 0x0000000000017941 */ /* 0x000fea0003800000 */
.L_x_6305:
[----:B------:R-:W-:Y:S05]  /*26010*/  BRA `(.L_x_6307) ;  /* 0xfffffe8800507947 */ /* 0x000fea000383ffff */
.L_x_6128:
        /* <DEDUP_REMOVED lines=8> */
.L_x_6309:
[----:B------:R-:W-:Y:S05]  /*260a0*/  BSYNC B1 ;  /* 0x0000000000017941 */ /* 0x000fea0003800000 */
.L_x_6308:
[----:B------:R-:W-:Y:S05]  /*260b0*/  BRA `(.L_x_6310) ;  /* 0xfffffe8800347947 */ /* 0x000fea000383ffff */
.L_x_6129:
        /* <DEDUP_REMOVED lines=8> */
.L_x_6312:
[----:B------:R-:W-:Y:S05]  /*26140*/  BSYNC B1 ;  /* 0x0000000000017941 */ /* 0x000fea0003800000 */
.L_x_6311:
[----:B------:R-:W-:Y:S05]  /*26150*/  BRA `(.L_x_6313) ;  /* 0xfffffe8800187947 */ /* 0x000fea000383ffff */
.L_x_6131:
[----:B-1----:R1:W2:Y:S02]  /*26160*/  SYNCS.PHASECHK.TRANS64.TRYWAIT P4, [R2+URZ+0x34800], R9 ;  /* 0x03480009020075a7 */ /* 0x0022a4000808017f */
[----:B--2---:R-:W-:Y:S05]  /*26170*/  @!P4 NANOSLEEP.SYNCS 0x989680 ;  /* 0x009896800000c95d */ /* 0x004fea0003900000 */
[----:B------:R-:W2:Y:S02]  /*26180*/  @!P4 SYNCS.PHASECHK.TRANS64 P4, [R2+URZ+0x34800], R9 ;  /* 0x034800090200c5a7 */ /* 0x000ea4000808007f */
[----:B--2---:R-:W-:Y:S05]  /*26190*/  @!P4 BRA `(.L_x_6131) ;  /* 0xfffffffc00f0c947 */ /* 0x004fea000383ffff */
[----:B------:R-:W-:Y:S05]  /*261a0*/  BRA `(.L_x_6314) ;  /* 0xfffffe8800987947 */ /* 0x000fea000383ffff */
.L_x_6141:
[----:B--2---:R2:W3:Y:S02]  /*261b0*/  SYNCS.PHASECHK.TRANS64.TRYWAIT P2, [R0+URZ+0x34830], R3 ;  /* 0x03483003000075a7 */ /* 0x0044e4000804017f */
[----:B---3--:R-:W-:Y:S05]  /*261c0*/  @!P2 NANOSLEEP.SYNCS 0x989680 ;  /* 0x009896800000a95d */ /* 0x008fea0003900000 */
[----:B------:R-:W3:Y:S02]  /*261d0*/  @!P2 SYNCS.PHASECHK.TRANS64 P2, [R0+URZ+0x34830], R3 ;  /* 0x034830030000a5a7 */ /* 0x000ee4000804007f */
[----:B---3--:R-:W-:Y:S05]  /*261e0*/  @!P2 BRA `(.L_x_6141) ;  /* 0xfffffffc00f0a947 */ /* 0x008fea000383ffff */
[----:B------:R-:W-:Y:S05]  /*261f0*/  BRA `(.L_x_6140) ;  /* 0xfffffea400047947 */ /* 0x000fea000383ffff */
.L_x_6147:
[----:B-1----:R1:W2:Y:S02]  /*26200*/  SYNCS.PHASECHK.TRANS64.TRYWAIT P3, [R6+URZ+0x34830], R7 ;  /* 0x03483007060075a7 */ /* 0x0022a4000806017f */
[----:B--2---:R-:W-:Y:S05]  /*26210*/  @!P3 NANOSLEEP.SYNCS 0x989680 ;  /* 0x009896800000b95d */ /* 0x004fea0003900000 */
[----:B------:R-:W2:Y:S02]  /*26220*/  @!P3 SYNCS.PHASECHK.TRANS64 P3, [R6+URZ+0x34830], R7 ;  /* 0x034830070600b5a7 */ /* 0x000ea4000806007f */
[----:B--2---:R-:W-:Y:S05]  /*26230*/  @!P3 BRA `(.L_x_6147) ;  /* 0xfffffffc00f0b947 */ /* 0x004fea000383ffff */
[----:B------:R-:W-:Y:S05]  /*26240*/  BRA `(.L_x_6146) ;  /* 0xffffff0800f47947 */ /* 0x000fea000383ffff */
.L_x_6151:
[----:B-1----:R1:W2:Y:S02]  /*26250*/  SYNCS.PHASECHK.TRANS64.TRYWAIT P2, [R6+URZ+0x34850], R4 ;  /* 0x03485004060075a7 */ /* 0x0022a4000804017f */
[----:B--2---:R-:W-:Y:S05]  /*26260*/  @!P2 NANOSLEEP.SYNCS 0x989680 ;  /* 0x009896800000a95d */ /* 0x004fea0003900000 */
[----:B------:R-:W2:Y:S02]  /*26270*/  @!P2 SYNCS.PHASECHK.TRANS64 P2, [R6+URZ+0x34850], R4 ;  /* 0x034850040600a5a7 */ /* 0x000ea4000804007f */
[----:B--2---:R-:W-:Y:S05]  /*26280*/  @!P2 BRA `(.L_x_6151) ;  /* 0xfffffffc00f0a947 */ /* 0x004fea000383ffff */
[----:B------:R-:W-:Y:S05]  /*26290*/  BRA `(.L_x_6148) ;  /* 0xffffff40003c7947 */ /* 0x000fea000383ffff */
.L_x_6156:
[----:B-1----:R1:W2:Y:S02]  /*262a0*/  SYNCS.PHASECHK.TRANS64.TRYWAIT P0, [R9+URZ+0x34850], R0 ;  /* 0x03485000090075a7 */ /* 0x0022a4000800017f */
[----:B--2---:R-:W-:Y:S05]  /*262b0*/  @!P0 NANOSLEEP.SYNCS 0x989680 ;  /* 0x009896800000895d */ /* 0x004fea0003900000 */
[----:B------:R-:W2:Y:S02]  /*262c0*/  @!P0 SYNCS.PHASECHK.TRANS64 P0, [R9+URZ+0x34850], R0 ;  /* 0x03485000090085a7 */ /* 0x000ea4000800007f */
[----:B--2---:R-:W-:Y:S05]  /*262d0*/  @!P0 BRA `(.L_x_6156) ;  /* 0xfffffffc00f08947 */ /* 0x004fea000383ffff */
[----:B------:R-:W-:Y:S05]  /*262e0*/  BRA `(.L_x_6155) ;  /* 0xffffff70003c7947 */ /* 0x000fea000383ffff */
.L_x_6188:
        /* <DEDUP_REMOVED lines=11> */
.L_x_6316:
[----:B------:R-:W-:Y:S05]  /*263a0*/  BSYNC B1 ;  /* 0x0000000000017941 */ /* 0x000fea0003800000 */
.L_x_6315:
[----:B------:R-:W-:Y:S05]  /*263b0*/  BRA `(.L_x_6317) ;  /* 0xffffffac005c7947 */ /* 0x000fea000383ffff */
.L_x_6189:
[----:B------:R-:W-:Y:S01]  /*263c0*/  BSSY B1, `(.L_x_6318) ;  /* 0x0000006000017945 */ /* 0x000fe20003800000 */
[----:B------:R-:W-:-:S07]  /*263d0*/  IMAD.MOV.U32 R15, RZ, RZ, -0x1 ;  /* 0xffffffffff0f7424 */ /* 0x000fce00078e00ff */
[----:B-----5:R-:W-:Y:S05]  /*263e0*/  WARPSYNC.COLLECTIVE R15, `(.L_x_6319) ;  /* 0x000000000f0c7348 */ /* 0x020fea0003c00000 */
[----:B------:R-:W-:Y:S02]  /*263f0*/  ELECT P6, UR62, PT ;  /* 0x00000000003e782f */ /* 0x000fe400038c0000 */
[----:B------:R-:W-:Y:S01]  /*26400*/  MOV R14, UR62 ;  /* 0x0000003e000e7c02 */ /* 0x000fe20008000f00 */
[----:B-----5:R-:W-:Y:S10]  /*26410*/  ENDCOLLECTIVE ;  /* 0x000000000000791b */ /* 0x020ff40003800000 */
.L_x_6319:
[----:B------:R-:W-:Y:S05]  /*26420*/  BSYNC B1 ;  /* 0x0000000000017941 */ /* 0x000fea0003800000 */
.L_x_6318:
[----:B------:R-:W-:Y:S05]  /*26430*/  BRA `(.L_x_6320) ;  /* 0xffffffac00487947 */ /* 0x000fea000383ffff */
.L_x_6191:
[----:B0-----:R0:W1:Y:S02]  /*26440*/  SYNCS.PHASECHK.TRANS64.TRYWAIT P0, [R9+URZ+0x34820], R5 ;  /* 0x03482005090075a7 */ /* 0x001064000800017f */
[----:B-1----:R-:W-:Y:S05]  /*26450*/  @!P0 NANOSLEEP.SYNCS 0x989680 ;  /* 0x009896800000895d */ /* 0x002fea0003900000 */
[----:B------:R-:W1:Y:S02]  /*26460*/  @!P0 SYNCS.PHASECHK.TRANS64 P0, [R9+URZ+0x34820], R5 ;  /* 0x03482005090085a7 */ /* 0x000e64000800007f */
[----:B-1----:R-:W-:Y:S05]  /*26470*/  @!P0 BRA `(.L_x_6191) ;  /* 0xfffffffc00f08947 */ /* 0x002fea000383ffff */
[----:B------:R-:W-:Y:S05]  /*26480*/  BRA `(.L_x_6321) ;  /* 0xffffffac00647947 */ /* 0x000fea000383ffff */
.L_x_6194:
[----:B0-----:R0:W1:Y:S02]  /*26490*/  SYNCS.PHASECHK.TRANS64.TRYWAIT P0, [R5+URZ+0x348a0], R10 ;  /* 0x0348a00a050075a7 */ /* 0x001064000800017f */
[----:B-1----:R-:W-:Y:S05]  /*264a0*/  @!P0 NANOSLEEP.SYNCS 0x989680 ;  /* 0x009896800000895d */ /* 0x002fea0003900000 */
[----:B------:R-:W1:Y:S02]  /*264b0*/  @!P0 SYNCS.PHASECHK.TRANS64 P0, [R5+URZ+0x348a0], R10 ;  /* 0x0348a00a050085a7 */ /* 0x000e64000800007f */
[----:B-1----:R-:W-:Y:S05]  /*264c0*/  @!P0 BRA `(.L_x_6194) ;  /* 0xfffffffc00f08947 */ /* 0x002fea000383ffff */
[----:B------:R-:W-:Y:S05]  /*264d0*/  BRA `(.L_x_6322) ;  /* 0xffffffac00747947 */ /* 0x000fea000383ffff */
.L_x_6196:
[----:B-1----:R1:W2:Y:S02]  /*264e0*/  SYNCS.PHASECHK.TRANS64.TRYWAIT P0, [R5+URZ+0x348c0], R10 ;  /* 0x0348c00a050075a7 */ /* 0x0022a4000800017f */
[----:B--2---:R-:W-:Y:S05]  /*264f0*/  @!P0 NANOSLEEP.SYNCS 0x989680 ;  /* 0x009896800000895d */ /* 0x004fea0003900000 */
[----:B------:R-:W2:Y:S02]  /*26500*/  @!P0 SYNCS.PHASECHK.TRANS64 P0, [R5+URZ+0x348c0], R10 ;  /* 0x0348c00a050085a7 */ /* 0x000ea4000800007f */
[----:B--2---:R-:W-:Y:S05]  /*26510*/  @!P0 BRA `(.L_x_6196) ;  /* 0xfffffffc00f08947 */ /* 0x004fea000383ffff */
[----:B------:R-:W-:Y:S05]  /*26520*/  BRA `(.L_x_6323) ;  /* 0xffffffac00ec7947 */ /* 0x000fea000383ffff */
.L_x_6200:
[----:B0-----:R0:W1:Y:S02]  /*26530*/  SYNCS.PHASECHK.TRANS64.TRYWAIT P0, [R6+URZ+0x348a0], R7 ;  /* 0x0348a007060075a7 */ /* 0x001064000800017f */
[----:B-1----:R-:W-:Y:S05]  /*26540*/  @!P0 NANOSLEEP.SYNCS 0x989680 ;  /* 0x009896800000895d */ /* 0x002fea0003900000 */
[----:B------:R-:W1:Y:S02]  /*26550*/  @!P0 SYNCS.PHASECHK.TRANS64 P0, [R6+URZ+0x348a0], R7 ;  /* 0x0348a007060085a7 */ /* 0x000e64000800007f */
[----:B-1----:R-:W-:Y:S05]  /*26560*/  @!P0 BRA `(.L_x_6200) ;  /* 0xfffffffc00f08947 */ /* 0x002fea000383ffff */
[----:B------:R-:W-:Y:S05]  /*26570*/  BRA `(.L_x_6324) ;  /* 0xffffffb000ac7947 */ /* 0x000fea000383ffff */
.L_x_6202:
[----:B-1----:R1:W2:Y:S02]  /*26580*/  SYNCS.PHASECHK.TRANS64.TRYWAIT P1, [R6+URZ+0x348c0], R7 ;  /* 0x0348c007060075a7 */ /* 0x0022a4000802017f */
[----:B--2---:R-:W-:Y:S05]  /*26590*/  @!P1 NANOSLEEP.SYNCS 0x989680 ;  /* 0x009896800000995d */ /* 0x004fea0003900000 */
[----:B------:R-:W2:Y:S02]  /*265a0*/  @!P1 SYNCS.PHASECHK.TRANS64 P1, [R6+URZ+0x348c0], R7 ;  /* 0x0348c007060095a7 */ /* 0x000ea4000802007f */
[----:B--2---:R-:W-:Y:S05]  /*265b0*/  @!P1 BRA `(.L_x_6202) ;  /* 0xfffffffc00f09947 */ /* 0x004fea000383ffff */
[----:B------:R-:W-:Y:S05]  /*265c0*/  BRA `(.L_x_6325) ;  /* 0xffffffb4001c7947 */ /* 0x000fea000383ffff */
.L_x_6213:
        /* <DEDUP_REMOVED lines=11> */
.L_x_6327:
[----:B------:R-:W-:Y:S05]  /*26680*/  BSYNC B0 ;  /* 0x0000000000007941 */ /* 0x000fea0003800000 */
.L_x_6326:
[----:B------:R-:W-:Y:S05]  /*26690*/  BRA `(.L_x_6328) ;  /* 0xffffffbc00dc7947 */ /* 0x000fea000383ffff */
.L_x_6214:
[----:B------:R-:W-:Y:S01]  /*266a0*/  BSSY B0, `(.L_x_6329) ;  /* 0x0000006000007945 */ /* 0x000fe20003800000 */
[----:B------:R-:W-:-:S07]  /*266b0*/  IMAD.MOV.U32 R15, RZ, RZ, -0x1 ;  /* 0xffffffffff0f7424 */ /* 0x000fce00078e00ff */
[----:B------:R-:W-:Y:S05]  /*266c0*/  WARPSYNC.COLLECTIVE R15, `(.L_x_6330) ;  /* 0x000000000f0c7348 */ /* 0x000fea0003c00000 */
[----:B------:R-:W-:Y:S02]  /*266d0*/  ELECT P6, UR62, PT ;  /* 0x00000000003e782f */ /* 0x000fe400038c0000 */
[----:B------:R-:W-:Y:S01]  /*266e0*/  MOV R14, UR62 ;  /* 0x0000003e000e7c02 */ /* 0x000fe20008000f00 */
[----:B------:R-:W-:Y:S10]  /*266f0*/  ENDCOLLECTIVE ;  /* 0x000000000000791b */ /* 0x000ff40003800000 */
.L_x_6330:
[----:B------:R-:W-:Y:S05]  /*26700*/  BSYNC B0 ;  /* 0x0000000000007941 */ /* 0x000fea0003800000 */
.L_x_6329:
[----:B------:R-:W-:Y:S05]  /*26710*/  BRA `(.L_x_6331) ;  /* 0xffffffbc00d47947 */ /* 0x000fea000383ffff */
.L_x_6217:
[----:B0-----:R0:W1:Y:S02]  /*26720*/  SYNCS.PHASECHK.TRANS64.TRYWAIT P0, [R6+URZ+0x34840], R7 ;  /* 0x03484007060075a7 */ /* 0x001064000800017f */
[----:B-1----:R-:W-:Y:S05]  /*26730*/  @!P0 NANOSLEEP.SYNCS 0x989680 ;  /* 0x009896800000895d */ /* 0x002fea0003900000 */
[----:B------:R-:W1:Y:S02]  /*26740*/  @!P0 SYNCS.PHASECHK.TRANS64 P0, [R6+URZ+0x34840], R7 ;  /* 0x03484007060085a7 */ /* 0x000e64000800007f */
[----:B-1----:R-:W-:Y:S05]  /*26750*/  @!P0 BRA `(.L_x_6217) ;  /* 0xfffffffc00f08947 */ /* 0x002fea000383ffff */
[----:B------:R-:W-:Y:S05]  /*26760*/  BRA `(.L_x_6332) ;  /* 0xffffffc000487947 */ /* 0x000fea000383ffff */
.L_x_6220:
        /* <DEDUP_REMOVED lines=8> */
.L_x_6228:
[----:B0-----:R0:W1:Y:S02]  /*267f0*/  SYNCS.PHASECHK.TRANS64.TRYWAIT P0, [R8+URZ+0x34840], R9 ;  /* 0x03484009080075a7 */ /* 0x001064000800017f */
[----:B-1----:R-:W-:Y:S05]  /*26800*/  @!P0 NANOSLEEP.SYNCS 0x989680 ;  /* 0x009896800000895d */ /* 0x002fea0003900000 */
[----:B------:R-:W1:Y:S02]  /*26810*/  @!P0 SYNCS.PHASECHK.TRANS64 P0, [R8+URZ+0x34840], R9 ;  /* 0x03484009080085a7 */ /* 0x000e64000800007f */
[----:B-1----:R-:W-:Y:S05]  /*26820*/  @!P0 BRA `(.L_x_6228) ;  /* 0xfffffffc00f08947 */ /* 0x002fea000383ffff */
[----:B------:R-:W-:Y:S05]  /*26830*/  BRA `(.L_x_6334) ;  /* 0xffffffc800247947 */ /* 0x000fea000383ffff */
.L_x_6230:
[----:B0-----:R0:W1:Y:S02]  /*26840*/  SYNCS.PHASECHK.TRANS64.TRYWAIT P0, [R8+URZ+0x34860], R9 ;  /* 0x03486009080075a7 */ /* 0x001064000800017f */
[----:B-1----:R-:W-:Y:S05]  /*26850*/  @!P0 NANOSLEEP.SYNCS 0x989680 ;  /* 0x009896800000895d */ /* 0x002fea0003900000 */
[----:B------:R-:W1:Y:S02]  /*26860*/  @!P0 SYNCS.PHASECHK.TRANS64 P0, [R8+URZ+0x34860], R9 ;  /* 0x03486009080085a7 */ /* 0x000e64000800007f */
[----:B-1----:R-:W-:Y:S05]  /*26870*/  @!P0 BRA `(.L_x_6230) ;  /* 0xfffffffc00f08947 */ /* 0x002fea000383ffff */
[----:B------:R-:W-:Y:S05]  /*26880*/  BRA `(.L_x_6335) ;  /* 0xffffffc800bc7947 */ /* 0x000fea000383ffff */
.L_x_6236:
[----:B-1----:R1:W2:Y:S02]  /*26890*/  SYNCS.PHASECHK.TRANS64.TRYWAIT P0, [R2+URZ+0x34840], R3 ;  /* 0x03484003020075a7 */ /* 0x0022a4000800017f */
[----:B--2---:R-:W-:Y:S05]  /*268a0*/  @!P0 NANOSLEEP.SYNCS 0x989680 ;  /* 0x009896800000895d */ /* 0x004fea0003900000 */
[----:B------:R-:W2:Y:S02]  /*268b0*/  @!P0 SYNCS.PHASECHK.TRANS64 P0, [R2+URZ+0x34840], R3 ;  /* 0x03484003020085a7 */ /* 0x000ea4000800007f */
[----:B--2---:R-:W-:Y:S05]  /*268c0*/  @!P0 BRA `(.L_x_6236) ;  /* 0xfffffffc00f08947 */ /* 0x004fea000383ffff */
[----:B------:R-:W-:Y:S05]  /*268d0*/  BRA `(.L_x_6336) ;  /* 0xffffffd000207947 */ /* 0x000fea000383ffff */
.L_x_6238:
[----:B0-----:R0:W1:Y:S02]  /*268e0*/  SYNCS.PHASECHK.TRANS64.TRYWAIT P0, [R2+URZ+0x34860], R3 ;  /* 0x03486003020075a7 */ /* 0x001064000800017f */
[----:B-1----:R-:W-:Y:S05]  /*268f0*/  @!P0 NANOSLEEP.SYNCS 0x989680 ;  /* 0x009896800000895d */ /* 0x002fea0003900000 */
[----:B------:R-:W1:Y:S02]  /*26900*/  @!P0 SYNCS.PHASECHK.TRANS64 P0, [R2+URZ+0x34860], R3 ;  /* 0x03486003020085a7 */ /* 0x000e64000800007f */
[----:B-1----:R-:W-:Y:S05]  /*26910*/  @!P0 BRA `(.L_x_6238) ;  /* 0xfffffffc00f08947 */ /* 0x002fea000383ffff */
[----:B------:R-:W-:Y:S05]  /*26920*/  BRA `(.L_x_6337) ;  /* 0xffffffd000b87947 */ /* 0x000fea000383ffff */
.L_x_6244:
[----:B--2---:R2:W3:Y:S02]  /*26930*/  SYNCS.PHASECHK.TRANS64.TRYWAIT P0, [R2+URZ+0x34840], R3 ;  /* 0x03484003020075a7 */ /* 0x0044e4000800017f */
[----:B---3--:R-:W-:Y:S05]  /*26940*/  @!P0 NANOSLEEP.SYNCS 0x989680 ;  /* 0x009896800000895d */ /* 0x008fea0003900000 */
[----:B------:R-:W3:Y:S02]  /*26950*/  @!P0 SYNCS.PHASECHK.TRANS64 P0, [R2+URZ+0x34840], R3 ;  /* 0x03484003020085a7 */ /* 0x000ee4000800007f */
[----:B---3--:R-:W-:Y:S05]  /*26960*/  @!P0 BRA `(.L_x_6244) ;  /* 0xfffffffc00f08947 */ /* 0x008fea000383ffff */
[----:B------:R-:W-:Y:S05]  /*26970*/  BRA `(.L_x_6338) ;  /* 0xffffffd400f47947 */ /* 0x000fea000383ffff */
.L_x_6246:
[----:B0-----:R0:W1:Y:S02]  /*26980*/  SYNCS.PHASECHK.TRANS64.TRYWAIT P0, [R2+URZ+0x34860], R8 ;  /* 0x03486008020075a7 */ /* 0x001064000800017f */
[----:B-1----:R-:W-:Y:S05]  /*26990*/  @!P0 NANOSLEEP.SYNCS 0x989680 ;  /* 0x009896800000895d */ /* 0x002fea0003900000 */
[----:B------:R-:W1:Y:S02]  /*269a0*/  @!P0 SYNCS.PHASECHK.TRANS64 P0, [R2+URZ+0x34860], R8 ;  /* 0x03486008020085a7 */ /* 0x000e64000800007f */
[----:B-1----:R-:W-:Y:S05]  /*269b0*/  @!P0 BRA `(.L_x_6246) ;  /* 0xfffffffc00f08947 */ /* 0x002fea000383ffff */
[----:B------:R-:W-:Y:S05]  /*269c0*/  BRA `(.L_x_6339) ;  /* 0xffffffd800887947 */ /* 0x000fea000383ffff */
.L_x_6254:
[----:B-1----:R1:W2:Y:S02]  /*269d0*/  SYNCS.PHASECHK.TRANS64.TRYWAIT P0, [R3+URZ+0x34860], R0 ;  /* 0x03486000030075a7 */ /* 0x0022a4000800017f */
[----:B--2---:R-:W-:Y:S05]  /*269e0*/  @!P0 NANOSLEEP.SYNCS 0x989680 ;  /* 0x009896800000895d */ /* 0x004fea0003900000 */
[----:B------:R-:W2:Y:S02]  /*269f0*/  @!P0 SYNCS.PHASECHK.TRANS64 P0, [R3+URZ+0x34860], R0 ;  /* 0x03486000030085a7 */ /* 0x000ea4000800007f */
[----:B--2---:R-:W-:Y:S05]  /*26a00*/  @!P0 BRA `(.L_x_6254) ;  /* 0xfffffffc00f08947 */ /* 0x004fea000383ffff */
[----:B------:R-:W-:Y:S05]  /*26a10*/  BRA `(.L_x_6340) ;  /* 0xffffffdc00ac7947 */ /* 0x000fea000383ffff */
.L_x_6257:
        /* <DEDUP_REMOVED lines=8> */
.L_x_6342:
[----:B------:R-:W-:Y:S05]  /*26aa0*/  BSYNC B0 ;  /* 0x0000000000007941 */ /* 0x000fea0003800000 */
.L_x_6341:
        /* <DEDUP_REMOVED lines=8> */
.L_x_6343:
[----:B------:R-:W-:Y:S01]  /*26b30*/  IMAD.MOV.U32 R5, RZ, RZ, R14 ;  /* 0x000000ffff057224 */ /* 0x000fe200078e000e */
[----:B------:R-:W-:Y:S06]  /*26b40*/  BRA `(.L_x_6344) ;  /* 0xffffffe000447947 */ /* 0x000fec000383ffff */
.L_x_6260:
        /* <DEDUP_REMOVED lines=8> */
.L_x_6346:
[----:B------:R-:W-:Y:S05]  /*26bd0*/  BSYNC B0 ;  /* 0x0000000000007941 */ /* 0x000fea0003800000 */
.L_x_6345:
        /* <DEDUP_REMOVED lines=10> */
.L_x_6347:
        /* <DEDUP_REMOVED lines=8> */
.L_x_6348:
        /* <DEDUP_REMOVED lines=8> */
.L_x_6349:
        /* <DEDUP_REMOVED lines=8> */
.L_x_6350:
        /* <DEDUP_REMOVED lines=8> */
.L_x_6351:
[----:B------:R-:W-:Y:S05]  /*26e80*/  BRA `(.L_x_6352) ;  /* 0xffffffe0000c7947 */ /* 0x000fea000383ffff */
.L_x_6265:
        /* <DEDUP_REMOVED lines=8> */
.L_x_6354:
[----:B------:R-:W-:Y:S05]  /*26f10*/  BSYNC B0 ;  /* 0x0000000000007941 */ /* 0x000fea0003800000 */
.L_x_6353:
        /* <DEDUP_REMOVED lines=10> */
.L_x_6355:
        /* <DEDUP_REMOVED lines=8> */
.L_x_6356:
        /* <DEDUP_REMOVED lines=8> */
.L_x_6357:
        /* <DEDUP_REMOVED lines=8> */
.L_x_6358:
        /* <DEDUP_REMOVED lines=8> */
.L_x_6359:
[----:B------:R-:W-:Y:S05]  /*271c0*/  BRA `(.L_x_6360) ;  /* 0xffffffdc00f47947 */ /* 0x000fea000383ffff */
.L_x_6267:
[----:B------:R-:W-:Y:S01]  /*271d0*/  BSSY B0, `(.L_x_6361) ;  /* 0x0000006000007945 */ /* 0x000fe20003800000 */
[----:B------:R-:W-:Y:S01]  /*271e0*/  PLOP3.LUT P6, PT, P6, PT, PT, 0x8, 0x0 ;  /* 0x000000000000781c */ /* 0x000fe200037ce170 */
[----:B------:R-:W-:-:S12]  /*271f0*/  IMAD.MOV.U32 R15, RZ, RZ, -0x1 ;  /* 0xffffffffff0f7424 */ /* 0x000fd800078e00ff */
[----:B0-----:R-:W-:Y:S05]  /*27200*/  WARPSYNC.COLLECTIVE R15, `(.L_x_6362) ;  /* 0x000000000f087348 */ /* 0x001fea0003c00000 */
[----:B------:R-:W-:Y:S01]  /*27210*/  VOTE.ANY R14, PT, P6 ;  /* 0x00000000000e7806 */ /* 0x000fe200030e0100 */
[----:B0-----:R-:W-:Y:S06]  /*27220*/  ENDCOLLECTIVE ;  /* 0x000000000000791b */ /* 0x001fec0003800000 */
.L_x_6362:
[----:B------:R-:W-:Y:S05]  /*27230*/  BSYNC B0 ;  /* 0x0000000000007941 */ /* 0x000fea0003800000 */
.L_x_6361:
        /* <DEDUP_REMOVED lines=9> */
.L_x_6363:
[----:B------:R-:W-:Y:S01]  /*272d0*/  IMAD.MOV.U32 R17, RZ, RZ, R14 ;  /* 0x000000ffff117224 */ /* 0x000fe200078e000e */
[----:B------:R-:W-:Y:S06]  /*272e0*/  BRA `(.L_x_6364) ;  /* 0xffffffdc00e47947 */ /* 0x000fec000383ffff */
.L_x_6269:
[----:B------:R-:W-:Y:S01]  /*272f0*/  BSSY B0, `(.L_x_6365) ;  /* 0x0000007000007945 */ /* 0x000fe20003800000 */
[----:B------:R-:W-:Y:S02]  /*27300*/  IMAD.MOV.U32 R13, RZ, RZ, R2 ;  /* 0x000000ffff0d7224 */ /* 0x000fe400078e0002 */
[----:B------:R-:W-:Y:S02]  /*27310*/  IMAD.MOV.U32 R11, RZ, RZ, 0x1f ;  /* 0x0000001fff0b7424 */ /* 0x000fe400078e00ff */
[----:B------:R-:W-:-:S07]  /*27320*/  IMAD.MOV.U32 R15, RZ, RZ, -0x1 ;  /* 0xffffffffff0f7424 */ /* 0x000fce00078e00ff */
[----:B012---:R-:W-:Y:S05]  /*27330*/  WARPSYNC.COLLECTIVE R15, `(.L_x_6366) ;  /* 0x000000000f087348 */ /* 0x007fea0003c00000 */
[----:B------:R3:W4:Y:S02]  /*27340*/  SHFL.IDX P6, R14, R13, R12, R11 ;  /* 0x0000000c0d0e7389 */ /* 0x00072400000c000b */
[----:B01234-:R-:W-:Y:S01]  /*27350*/  ENDCOLLECTIVE ;  /* 0x000000000000791b */ /* 0x01ffe20003800000 */
.L_x_6366:
[----:B------:R-:W-:Y:S05]  /*27360*/  BSYNC B0 ;  /* 0x0000000000007941 */ /* 0x000fea0003800000 */
.L_x_6365:
[----:B------:R-:W-:Y:S05]  /*27370*/  BRA `(.L_x_6268) ;  /* 0xffffffdc00dc7947 */ /* 0x000fea000383ffff */
.L_x_6273:
[----:B0-----:R0:W1:Y:S02]  /*27380*/  SYNCS.PHASECHK.TRANS64.TRYWAIT P0, [R0+URZ+0x34820], R3 ;  /* 0x03482003000075a7 */ /* 0x001064000800017f */
[----:B-1----:R-:W-:Y:S05]  /*27390*/  @!P0 NANOSLEEP.SYNCS 0x989680 ;  /* 0x009896800000895d */ /* 0x002fea0003900000 */
[----:B------:R-:W1:Y:S02]  /*273a0*/  @!P0 SYNCS.PHASECHK.TRANS64 P0, [R0+URZ+0x34820], R3 ;  /* 0x03482003000085a7 */ /* 0x000e64000800007f */
[----:B-1----:R-:W-:Y:S05]  /*273b0*/  @!P0 BRA `(.L_x_6273) ;  /* 0xfffffffc00f08947 */ /* 0x002fea000383ffff */
[----:B------:R-:W-:Y:S05]  /*273c0*/  BRA `(.L_x_6367) ;  /* 0xffffffe000c07947 */ /* 0x000fea000383ffff */
.L_x_6274:
        /* <DEDUP_REMOVED lines=11> */
.L_x_6369:
[----:B------:R-:W-:Y:S05]  /*27480*/  BSYNC B0 ;  /* 0x0000000000007941 */ /* 0x000fea0003800000 */
.L_x_6368:
[----:B------:R-:W-:Y:S05]  /*27490*/  BRA `(.L_x_6370) ;  /* 0xffffffe000a87947 */ /* 0x000fea000383ffff */
.L_x_6275:
[----:B------:R-:W-:Y:S01]  /*274a0*/  BSSY B0, `(.L_x_6371) ;  /* 0x0000006000007945 */ /* 0x000fe20003800000 */
[----:B------:R-:W-:-:S07]  /*274b0*/  IMAD.MOV.U32 R15, RZ, RZ, -0x1 ;  /* 0xffffffffff0f7424 */ /* 0x000fce00078e00ff */
[----:B01----:R-:W-:Y:S05]  /*274c0*/  WARPSYNC.COLLECTIVE R15, `(.L_x_6372) ;  /* 0x000000000f0c7348 */ /* 0x003fea0003c00000 */
[----:B------:R-:W-:Y:S02]  /*274d0*/  ELECT P6, UR62, PT ;  /* 0x00000000003e782f */ /* 0x000fe400038c0000 */
[----:B------:R-:W-:Y:S01]  /*274e0*/  MOV R14, UR62 ;  /* 0x0000003e000e7c02 */ /* 0x000fe20008000f00 */
[----:B01----:R-:W-:Y:S10]  /*274f0*/  ENDCOLLECTIVE ;  /* 0x000000000000791b */ /* 0x003ff40003800000 */
.L_x_6372:
[----:B------:R-:W-:Y:S05]  /*27500*/  BSYNC B0 ;  /* 0x0000000000007941 */ /* 0x000fea0003800000 */
.L_x_6371:
[----:B------:R-:W-:Y:S05]  /*27510*/  BRA `(.L_x_6373) ;  /* 0xffffffe0009c7947 */ /* 0x000fea000383ffff */
.L_x_6277:
[----:B0-----:R0:W1:Y:S02]  /*27520*/  SYNCS.PHASECHK.TRANS64.TRYWAIT P0, [R6+URZ], R5 ;  /* 0x00000005060075a7 */ /* 0x001064000800017f */
[----:B-1----:R-:W-:Y:S05]  /*27530*/  @!P0 NANOSLEEP.SYNCS 0x989680 ;  /* 0x009896800000895d */ /* 0x002fea0003900000 */
[----:B------:R-:W1:Y:S02]  /*27540*/  @!P0 SYNCS.PHASECHK.TRANS64 P0, [R6+URZ], R5 ;  /* 0x00000005060085a7 */ /* 0x000e64000800007f */
[----:B-1----:R-:W-:Y:S05]  /*27550*/  @!P0 BRA `(.L_x_6277) ;  /* 0xfffffffc00f08947 */ /* 0x002fea000383ffff */
[----:B------:R-:W-:Y:S05]  /*27560*/  BRA `(.L_x_6374) ;  /* 0xffffffe000d87947 */ /* 0x000fea000383ffff */
.L_x_6278:
[----:B-1----:R1:W2:Y:S02]  /*27570*/  SYNCS.PHASECHK.TRANS64.TRYWAIT P0, [R7+URZ], R2 ;  /* 0x00000002070075a7 */ /* 0x0022a4000800017f */
[----:B--2---:R-:W-:Y:S05]  /*27580*/  @!P0 NANOSLEEP.SYNCS 0x989680 ;  /* 0x009896800000895d */ /* 0x004fea0003900000 */
[----:B------:R-:W2:Y:S02]  /*27590*/  @!P0 SYNCS.PHASECHK.TRANS64 P0, [R7+URZ], R2 ;  /* 0x00000002070085a7 */ /* 0x000ea4000800007f */
[----:B--2---:R-:W-:Y:S05]  /*275a0*/  @!P0 BRA `(.L_x_6278) ;  /* 0xfffffffc00f08947 */ /* 0x004fea000383ffff */
[----:B------:R-:W-:Y:S05]  /*275b0*/  BRA `(.L_x_6375) ;  /* 0xffffffe000cc7947 */ /* 0x000fea000383ffff */
.L_x_6280:
[----:B--2---:R2:W3:Y:S02]  /*275c0*/  SYNCS.PHASECHK.TRANS64.TRYWAIT P0, [R4+URZ], R5 ;  /* 0x00000005040075a7 */ /* 0x0044e4000800017f */
[----:B---3--:R-:W-:Y:S05]  /*275d0*/  @!P0 NANOSLEEP.SYNCS 0x989680 ;  /* 0x009896800000895d */ /* 0x008fea0003900000 */
[----:B------:R-:W3:Y:S02]  /*275e0*/  @!P0 SYNCS.PHASECHK.TRANS64 P0, [R4+URZ], R5 ;  /* 0x00000005040085a7 */ /* 0x000ee4000800007f */
[----:B---3--:R-:W-:Y:S05]  /*275f0*/  @!P0 BRA `(.L_x_6280) ;  /* 0xfffffffc00f08947 */ /* 0x008fea000383ffff */
[----:B------:R-:W-:Y:S05]  /*27600*/  BRA `(.L_x_6376) ;  /* 0xffffffe000d47947 */ /* 0x000fea000383ffff */
.L_x_6377:
        /* <DEDUP_REMOVED lines=15> */
.L_x_12766:


//--------------------- .text._ZN7cutlass13device_kernelIN5flash11enable_sm90INS1_16FlashAttnFwdSm90INS1_25CollectiveMainloopFwdSm90ILi2EN4cute5tupleIJNS5_1CILi1EEES8_S8_EEENS6_IJNS7_ILi128EEESA_SA_EEELi128ENS_10bfloat16_tEfNS_4arch4Sm90ELb0ELb1ELb1ELb0ELb0ELb0ELb0ELb1ELb1ELb0ELb0ELb0EEENS1_21CollectiveEpilogueFwdISB_S9_SC_SE_Li256ELb0ELb0ELb0ELb0EEENS1_30DynamicPersistentTileSchedulerILi256ELi32ELb0ELb0ELb1EEEEEEEEEvNT_6ParamsE --------------------------
	.section	.text._ZN7cutlass13device_kernelIN5flash11enable_sm90INS1_16FlashAttnFwdSm90INS1_25CollectiveMainloopFwdSm90ILi2EN4cute5tupleIJNS5_1CILi1EEES8_S8_EEENS6_IJNS7_ILi128EEESA_SA_EEELi128ENS_10bfloat16_tEfNS_4arch4Sm90ELb0ELb1ELb1ELb0ELb0ELb0ELb0ELb1ELb1ELb0ELb0ELb0EEENS1_21CollectiveEpilogueFwdISB_S9_SC_SE_Li256ELb0ELb0ELb0ELb0EEENS1_30DynamicPersistentTileSchedulerILi256ELi32ELb0ELb0ELb1EEEEEEEEEvNT_6ParamsE,"ax",@progbits
	.align	128
.text._ZN7cutlass13device_kernelIN5flash11enable_sm90INS1_16FlashAttnFwdSm90INS1_25CollectiveMainloopFwdSm90ILi2EN4cute5tupleIJNS5_1CILi1EEES8_S8_EEENS6_IJNS7_ILi128EEESA_SA_EEELi128ENS_10bfloat16_tEfNS_4arch4Sm90ELb0ELb1ELb1ELb0ELb0ELb0ELb0ELb1ELb1ELb0ELb0ELb0EEENS1_21CollectiveEpilogueFwdISB_S9_SC_SE_Li256ELb0ELb0ELb0ELb0EEENS1_30DynamicPersistentTileSchedulerILi256ELi32ELb0ELb0ELb1EEEEEEEEEvNT_6ParamsE:
        .type           _ZN7cutlass13device_kernelIN5flash11enable_sm90INS1_16FlashAttnFwdSm90INS1_25CollectiveMainloopFwdSm90ILi2EN4cute5tupleIJNS5_1CILi1EEES8_S8_EEENS6_IJNS7_ILi128EEESA_SA_EEELi128ENS_10bfloat16_tEfNS_4arch4Sm90ELb0ELb1ELb1ELb0ELb0ELb0ELb0ELb1ELb1ELb0ELb0ELb0EEENS1_21CollectiveEpilogueFwdISB_S9_SC_SE_Li256ELb0ELb0ELb0ELb0EEENS1_30DynamicPersistentTileSchedulerILi256ELi32ELb0ELb0ELb1EEEEEEEEEvNT_6ParamsE,@function
        .size           _ZN7cutlass13device_kernelIN5flash11enable_sm90INS1_16FlashAttnFwdSm90INS1_25CollectiveMainloopFwdSm90ILi2EN4cute5tupleIJNS5_1CILi1EEES8_S8_EEENS6_IJNS7_ILi128EEESA_SA_EEELi128ENS_10bfloat16_tEfNS_4arch4Sm90ELb0ELb1ELb1ELb0ELb0ELb0ELb0ELb1ELb1ELb0ELb0ELb0EEENS1_21CollectiveEpilogueFwdISB_S9_SC_SE_Li256ELb0ELb0ELb0ELb0EEENS1_30DynamicPersistentTileSchedulerILi256ELi32ELb0ELb0ELb1EEEEEEEEEvNT_6ParamsE,(.L_x_12767 - _ZN7cutlass13device_kernelIN5flash11enable_sm90INS1_16FlashAttnFwdSm90INS1_25CollectiveMainloopFwdSm90ILi2EN4cute5tupleIJNS5_1CILi1EEES8_S8_EEENS6_IJNS7_ILi128EEESA_SA_EEELi128ENS_10bfloat16_tEfNS_4arch4Sm90ELb0ELb1ELb1ELb0ELb0ELb0ELb0ELb1ELb1ELb0ELb0ELb0EEENS1_21CollectiveEpilogueFwdISB_S9_SC_SE_Li256ELb0ELb0ELb0ELb0EEENS1_30DynamicPersistentTileSchedulerILi256ELi32ELb0ELb0ELb1EEEEEEEEEvNT_6ParamsE)
        .other          _ZN7cutlass13device_kernelIN5flash11enable_sm90INS1_16FlashAttnFwdSm90INS1_25CollectiveMainloopFwdSm90ILi2EN4cute5tupleIJNS5_1CILi1EEES8_S8_EEENS6_IJNS7_ILi128EEESA_SA_EEELi128ENS_10bfloat16_tEfNS_4arch4Sm90ELb0ELb1ELb1ELb0ELb0ELb0ELb0ELb1ELb1ELb0ELb0ELb0EEENS1_21CollectiveEpilogueFwdISB_S9_SC_SE_Li256ELb0ELb0ELb0ELb0EEENS1_30DynamicPersistentTileSchedulerILi256ELi32ELb0ELb0ELb1EEEEEEEEEvNT_6ParamsE,@"STO_CUDA_ENTRY STV_DEFAULT"
_ZN7cutlass13device_kernelIN5flash11enable_sm90INS1_16FlashAttnFwdSm90INS1_25CollectiveMainloopFwdSm90ILi2EN4cute5tupleIJNS5_1CILi1EEES8_S8_EEENS6_IJNS7_ILi128EEESA_SA_EEELi128ENS_10bfloat16_tEfNS_4arch4Sm90ELb0ELb1ELb1ELb0ELb0ELb0ELb0ELb1ELb1ELb0ELb0ELb0EEENS1_21CollectiveEpilogueFwdISB_S9_SC_SE_Li256ELb0ELb0ELb0ELb0EEENS1_30DynamicPersistentTileSchedulerILi256ELi32ELb0ELb0ELb1EEEEEEEEEvNT_6ParamsE:
[----:B------:R-:W1:Y:S01]  /*0000*/  LDC R1, c[0x0][0x28] ;  /* 0x00000a00ff017b82 */ /* 0x000e620000000800 */
[----:B------:R-:W2:Y:S01]  /*0010*/  S2R R3, SR_TID.X ;  /* 0x0000000000037919 */ /* 0x000ea20000002100 */
[----:B------:R-:W-:Y:S01]  /*0020*/  ELECT P0, URZ, PT ;  /* 0x00000000003f782f */ /* 0x000fe20003800000 */
[----:B------:R-:W-:Y:S01]  /*0030*/  BSSY B0, `(.L_x_6378) ;  /* 0x0000014000007945 */ /* 0x000fe20003800000 */
[--C-:B--2---:R-:W-:Y:S02]  /*0040*/  SHF.R.U32.HI R0, RZ, 0x5, R3.reuse ;  /* 0x00000005ff007819 */ /* 0x104fe40000011603 */
[----:B------:R-:W-:-:S03]  /*0050*/  SHF.R.U32.HI R17, RZ, 0x7, R3 ;  /* 0x00000007ff117819 */ /* 0x000fc60000011603 */
[----:B------:R-:W2:Y:S02]  /*0060*/  SHFL.IDX PT, R2, R0, RZ, 0x1f ;  /* 0x00001fff00027589 */ /* 0x000ea400000e0000 */
[----:B--2---:R-:W-:-:S13]  /*0070*/  ISETP.EQ.AND P0, PT, R2, RZ, P0 ;  /* 0x000000ff0200720c */ /* 0x004fda0000702270 */
[----:B-1----:R-:W-:Y:S05]  /*0080*/  @!P0 BRA `(.L_x_6379) ;  /* 0x0000000000388947 */ /* 0x002fea0003800000 */
        /* <DEDUP_REMOVED lines=14> */
.L_x_6379:
[----:B------:R-:W-:Y:S05]  /*0170*/  BSYNC B0 ;  /* 0x0000000000007941 */ /* 0x000fea0003800000 */
.L_x_6378:
        /* <DEDUP_REMOVED lines=37> */
.L_x_6380:
        /* <DEDUP_REMOVED lines=22> */
.L_x_6381:
        /* <DEDUP_REMOVED lines=18> */
.L_x_6382:
        /* <DEDUP_REMOVED lines=22> */
.L_x_6383:
        /* <DEDUP_REMOVED lines=22> */
.L_x_6384:
[----:B------:R-:W-:Y:S01]  /*0910*/  PLOP3.LUT P0, PT, PT, PT, UP0, 0x80, 0x0 ;  /* 0x000000000000781c */ /* 0x000fe20003f0f008 */
[----:B------:R-:W-:Y:S01]  /*0920*/  UMOV UR38, 0x1 ;  /* 0x0000000100267882 */ /* 0x000fe20000000000 */
[----:B------:R-:W-:Y:S01]  /*0930*/  NOP ;  /* 0x0000000000007918 */ /* 0x000fe20000000000 */
[----:B------:R-:W-:Y:S01]  /*0940*/  USEL UR38, UR38, 0x2, !UP0 ;  /* 0x0000000226267887 */ /* 0x000fe2000c000000 */
[----:B------:R-:W-:Y:S01]  /*0950*/  ULDC.64 UR50, c[0x0][0x208] ;  /* 0x0000820000327ab9 */ /* 0x000fe20000000a00 */
[----:B-123--:R-:W-:Y:S08]  /*0960*/  BAR.SYNC.DEFER_BLOCKING 0x0 ;  /* 0x0000000000007b1d */ /* 0x00eff00000010000 */
[----:B------:R-:W-:Y:S05]  /*0970*/  @!P0 BRA `(.L_x_6385) ;  /* 0x000000fc00e88947 */ /* 0x000fea0003800000 */
.L_x_6386:
[----:B------:R-:W-:-:S08]  /*0980*/  NOP ;  /* 0x0000000000007918 */ /* 0x000fd00000000000 */
[----:B------:R-:W1:Y:S02]  /*0990*/  USETMAXREG.TRY_ALLOC.CTAPOOL UP0, 0xf0 ;  /* 0x000000f0000079c8 */ /* 0x000e640008000600 */
[----:B-1----:R-:W-:-:S13]  /*09a0*/  PLOP3.LUT P0, PT, PT, PT, UP0, 0x80, 0x0 ;  /* 0x000000000000781c */ /* 0x002fda0003f0f008 */
[----:B------:R-:W-:Y:S05]  /*09b0*/  @!P0 BRA `(.L_x_6386) ;  /* 0xfffffffc00f08947 */ /* 0x000fea000383ffff */
[----:B------:R-:W1:Y:S01]  /*09c0*/  S2R R2, SR_TID.X ;  /* 0x0000000000027919 */ /* 0x000e620000002100 */
[----:B------:R-:W2:Y:S08]  /*09d0*/  S2UR UR7, SR_CTAID.X ;  /* 0x00000000000779c3 */ /* 0x000eb00000002500 */
[----:B------:R-:W-:Y:S08]  /*09e0*/  BAR.ARV 0x4, 0x120 ;  /* 0x0104800000007b1d */ /* 0x000ff00000002000 */
[----:B------:R-:W-:Y:S06]  /*09f0*/  BAR.ARV 0x8, 0x120 ;  /* 0x0204800000007b1d */ /* 0x000fec0000002000 */
[----:B-1----:R-:W-:-:S04]  /*0a00*/  LOP3.LUT R0, R2, 0xffffff80, RZ, 0xc0, !PT ;  /* 0xffffff8002007812 */ /* 0x002fc800078ec0ff */
[----:B------:R-:W-:Y:S02]  /*0a10*/  ISETP.NE.AND P0, PT, R0, 0x80, PT ;  /* 0x000000800000780c */ /* 0x000fe40003f05270 */
[----:B------:R-:W2:Y:S11]  /*0a20*/  LDC R0, c[0x0][0xda8] ;  /* 0x00036a00ff007b82 */ /* 0x000eb60000000800 */
[----:B------:R-:W-:Y:S06]  /*0a30*/  @!P0 BAR.ARV 0x9, 0x100 ;  /* 0x0244000000008b1d */ /* 0x000fec0000002000 */
[----:B--2---:R-:W-:-:S13]  /*0a40*/  ISETP.LE.AND P0, PT, R0, UR7, PT ;  /* 0x0000000700007c0c */ /* 0x004fda000bf03270 */
[----:B------:R-:W-:Y:S05]  /*0a50*/  @P0 EXIT ;  /* 0x000000000000094d */ /* 0x000fea0003800000 */
[----:B------:R-:W-:Y:S01]  /*0a60*/  VIADD R190, R2, 0xffffff80 ;  /* 0xffffff8002be7836 */ /* 0x000fe20000000000 */
[----:B------:R-:W1:Y:S01]  /*0a70*/  S2UR UR4, SR_CgaCtaId ;  /* 0x00000000000479c3 */ /* 0x000e620000008800 */
[----:B------:R-:W-:Y:S01]  /*0a80*/  UMOV UR39, 0x400 ;  /* 0x0000040000277882 */ /* 0x000fe20000000000 */
[----:B------:R-:W-:Y:S02]  /*0a90*/  ULOP3.LUT UR47, UR38, 0x1, URZ, 0xfc, !UPT ;  /* 0x00000001262f7892 */ /* 0x000fe4000f8efc3f */
[----:B------:R-:W-:Y:S01]  /*0aa0*/  SHF.R.S32.HI R3, RZ, 0x1f, R190 ;  /* 0x0000001fff037819 */ /* 0x000fe200000114be */
[----:B------:R-:W-:Y:S01]  /*0ab0*/  ULDC.64 UR54, c[0x0][0x198] ;  /* 0x0000660000367ab9 */ /* 0x000fe20000000a00 */
[----:B------:R-:W-:Y:S01]  /*0ac0*/  UMOV UR46, URZ ;  /* 0x0000003f002e7c82 */ /* 0x000fe20008000000 */
[----:B------:R-:W-:Y:S01]  /*0ad0*/  UMOV UR36, URZ ;  /* 0x0000003f00247c82 */ /* 0x000fe20008000000 */
[CC--:B------:R-:W-:Y:S01]  /*0ae0*/  LEA.HI R0, R3.reuse, R190.reuse, RZ, 0x4 ;  /* 0x000000be03007211 */ /* 0x0c0fe200078f20ff */
[----:B------:R-:W2:Y:S01]  /*0af0*/  S2UR UR6, SR_SWINHI ;  /* 0x00000000000679c3 */ /* 0x000ea20000002f00 */
[----:B------:R-:W-:Y:S01]  /*0b00*/  LEA.HI R5, R3, R190, RZ, 0x7 ;  /* 0x000000be03057211 */ /* 0x000fe200078f38ff */
[----:B------:R-:W-:Y:S01]  /*0b10*/  UMOV UR37, URZ ;  /* 0x0000003f00257c82 */ /* 0x000fe20008000000 */
[----:B------:R-:W-:-:S02]  /*0b20*/  SHF.R.S32.HI R7, RZ, 0x4, R0 ;  /* 0x00000004ff077819 */ /* 0x000fc40000011400 */
[----:B------:R-:W-:Y:S02]  /*0b30*/  LOP3.LUT R9, R5, 0xffffff80, RZ, 0xc0, !PT ;  /* 0xffffff8005097812 */ /* 0x000fe400078ec0ff */
[----:B------:R-:W-:Y:S02]  /*0b40*/  LEA.HI R2, R0, R7, RZ, 0x1 ;  /* 0x0000000700027211 */ /* 0x000fe400078f08ff */
[----:B------:R-:W-:Y:S01]  /*0b50*/  LEA.HI R189, R3, R190, RZ, 0x5 ;  /* 0x000000be03bd7211 */ /* 0x000fe200078f28ff */
[----:B------:R-:W-:Y:S01]  /*0b60*/  IMAD.IADD R186, R190, 0x1, -R9 ;  /* 0x00000001beba7824 */ /* 0x000fe200078e0a09 */
[----:B------:R-:W-:Y:S02]  /*0b70*/  LOP3.LUT R2, R2, 0x1ffffffe, RZ, 0xc0, !PT ;  /* 0x1ffffffe02027812 */ /* 0x000fe400078ec0ff */
[----:B------:R-:W-:Y:S02]  /*0b80*/  SHF.R.S32.HI R189, RZ, 0x5, R189 ;  /* 0x00000005ffbd7819 */ /* 0x000fe400000114bd */
[----:B------:R-:W-:Y:S01]  /*0b90*/  SHF.R.S32.HI R9, RZ, 0x1f, R186 ;  /* 0x0000001fff097819 */ /* 0x000fe200000114ba */
[----:B------:R-:W-:Y:S01]  /*0ba0*/  IMAD.IADD R2, R7, 0x1, -R2 ;  /* 0x0000000107027824 */ /* 0x000fe200078e0a02 */
[----:B------:R-:W-:Y:S01]  /*0bb0*/  LOP3.LUT R7, R0, 0x3fffff0, RZ, 0xc0, !PT ;  /* 0x03fffff000077812 */ /* 0x000fe200078ec0ff */
[----:B-1----:R-:W-:Y:S01]  /*0bc0*/  ULEA UR39, UR4, UR39, 0x18 ;  /* 0x0000002704277291 */ /* 0x002fe2000f8ec03f */
[----:B------:R-:W-:-:S02]  /*0bd0*/  LEA.HI R4, R9, R186, RZ, 0x2 ;  /* 0x000000ba09047211 */ /* 0x000fc400078f10ff */
[----:B------:R-:W-:Y:S01]  /*0be0*/  SHF.R.S32.HI R188, RZ, 0x7, R5 ;  /* 0x00000007ffbc7819 */ /* 0x000fe20000011405 */
[----:B------:R-:W-:Y:S01]  /*0bf0*/  IMAD.IADD R0, R190, 0x1, -R7 ;  /* 0x00000001be007824 */ /* 0x000fe200078e0a07 */
[--C-:B------:R-:W-:Y:S02]  /*0c00*/  SHF.R.S32.HI R6, RZ, 0x2, R4.reuse ;  /* 0x00000002ff067819 */ /* 0x100fe40000011404 */
[----:B------:R-:W-:Y:S01]  /*0c10*/  SHF.R.S32.HI R7, RZ, 0x1f, R4 ;  /* 0x0000001fff077819 */ /* 0x000fe20000011404 */
[----:B------:R-:W-:Y:S01]  /*0c20*/  IMAD R11, R189, 0x10, R0 ;  /* 0x00000010bd0b7824 */ /* 0x000fe200078e0200 */
[----:B------:R-:W-:Y:S01]  /*0c30*/  LEA.HI R9, R9, R186, RZ, 0x5 ;  /* 0x000000ba09097211 */ /* 0x000fe200078f28ff */
[----:B------:R-:W-:Y:S01]  /*0c40*/  UMOV UR4, UR39 ;  /* 0x0000002700047c82 */ /* 0x000fe20008000000 */
[----:B--2---:R-:W-:Y:S01]  /*0c50*/  UMOV UR5, UR6 ;  /* 0x0000000600057c82 */ /* 0x004fe20008000000 */
[----:B------:R-:W-:Y:S01]  /*0c60*/  LEA.HI R7, R7, R6, RZ, 0x3 ;  /* 0x0000000607077211 */ /* 0x000fe200078f18ff */
[----:B------:R-:W-:Y:S01]  /*0c70*/  IMAD R2, R11, 0x8, R2 ;  /* 0x000000080b027824 */ /* 0x000fe200078e0202 */
[----:B------:R-:W-:Y:S01]  /*0c80*/  LEA.HI R5, R5, R188, RZ, 0x1 ;  /* 0x000000bc05057211 */ /* 0x000fe200078f08ff */
[----:B------:R-:W-:Y:S01]  /*0c90*/  IMAD.U32 R18, RZ, RZ, UR4 ;  /* 0x00000004ff127e24 */ /* 0x000fe2000f8e00ff */
[----:B------:R-:W-:Y:S01]  /*0ca0*/  LOP3.LUT R7, R7, 0xfffffff8, RZ, 0xc0, !PT ;  /* 0xfffffff807077812 */ /* 0x000fe200078ec0ff */
[----:B------:R-:W-:Y:S01]  /*0cb0*/  IMAD.U32 R19, RZ, RZ, UR5 ;  /* 0x00000005ff137e24 */ /* 0x000fe2000f8e00ff */
[----:B------:R-:W-:Y:S01]  /*0cc0*/  SHF.R.S32.HI R9, RZ, 0x5, R9 ;  /* 0x00000005ff097819 */ /* 0x000fe20000011409 */
[----:B------:R-:W-:Y:S01]  /*0cd0*/  UMOV UR4, UR7 ;  /* 0x0000000700047c82 */ /* 0x000fe20008000000 */
[----:B------:R-:W-:Y:S01]  /*0ce0*/  LEA.HI R3, R3, R190, RZ, 0x3 ;  /* 0x000000be03037211 */ /* 0x000fe200078f18ff */
[----:B------:R-:W-:Y:S01]  /*0cf0*/  IMAD.IADD R6, R6, 0x1, -R7 ;  /* 0x0000000106067824 */ /* 0x000fe200078e0a07 */
[----:B------:R-:W-:Y:S01]  /*0d00*/  LOP3.LUT R7, R5, 0x3fffffe, RZ, 0xc0, !PT ;  /* 0x03fffffe05077812 */ /* 0x000fe200078ec0ff */
[----:B------:R-:W-:Y:S01]  /*0d10*/  IMAD.SHL.U32 R5, R2, 0x8, RZ ;  /* 0x0000000802057824 */ /* 0x000fe200078e00ff */
[----:B------:R-:W-:Y:S01]  /*0d20*/  SHF.R.S32.HI R184, RZ, 0x3, R3 ;  /* 0x00000003ffb87819 */ /* 0x000fe20000011403 */
[----:B------:R-:W-:-:S02]  /*0d30*/  IMAD R6, R9, 0x10, R6 ;  /* 0x0000001009067824 */ /* 0x000fc400078e0206 */
[----:B------:R-:W-:Y:S02]  /*0d40*/  IMAD.IADD R7, R188, 0x1, -R7 ;  /* 0x00000001bc077824 */ /* 0x000fe400078e0a07 */
[----:B------:R-:W-:Y:S01]  /*0d50*/  IMAD.WIDE R18, R5, 0x2, R18 ;  /* 0x0000000205127825 */ /* 0x000fe200078e0212 */
[----:B------:R-:W-:-:S03]  /*0d60*/  LOP3.LUT R5, R3, 0x1ffffff8, RZ, 0xc0, !PT ;  /* 0x1ffffff803057812 */ /* 0x000fc600078ec0ff */
[----:B------:R-:W-:Y:S01]  /*0d70*/  IMAD R187, R7, 0x40, R6 ;  /* 0x0000004007bb7824 */ /* 0x000fe200078e0206 */
[----:B------:R-:W-:Y:S01]  /*0d80*/  LOP3.LUT R7, R4, 0x7ffffffc, RZ, 0xc0, !PT ;  /* 0x7ffffffc04077812 */ /* 0x000fe200078ec0ff */
[----:B------:R-:W-:-:S04]  /*0d90*/  IMAD.IADD R5, R190, 0x1, -R5 ;  /* 0x00000001be057824 */ /* 0x000fc800078e0a05 */
[----:B------:R-:W-:Y:S02]  /*0da0*/  IMAD.SHL.U32 R22, R5, 0x8, RZ ;  /* 0x0000000805167824 */ /* 0x000fe400078e00ff */
[----:B------:R-:W-:-:S07]  /*0db0*/  IMAD.IADD R16, R186, 0x1, -R7 ;  /* 0x00000001ba107824 */ /* 0x000fce00078e0a07 */
.L_x_6479:
        /* <DEDUP_REMOVED lines=20> */
.L_x_6387:
[----:B------:R-:W-:Y:S01]  /*0f00*/  ULDC UR6, c[0x0][0xdc4] ;  /* 0x0003710000067ab9 */ /* 0x000fe20000000800 */
[----:B------:R-:W-:Y:S01]  /*0f10*/  UMOV UR48, UR7 ;  /* 0x0000000700307c82 */ /* 0x000fe20008000000 */
[----:B------:R-:W-:-:S11]  /*0f20*/  UISETP.NE.AND UP0, UPT, UR6, 0x1, UPT ;  /* 0x000000010600788c */ /* 0x000fd6000bf05270 */
[----:B------:R-:W-:Y:S02]  /*0f30*/  @UP0 ULDC.64 UR10, c[0x0][0xdc8] ;  /* 0x00037200000a0ab9 */ /* 0x000fe40000000a00 */
[----:B------:R-:W-:-:S04]  /*0f40*/  UIMAD.WIDE.U32 UR4, UR7, UR10, URZ ;  /* 0x0000000a070472a5 */ /* 0x000fc8000f8e003f */
[----:B------:R-:W-:-:S04]  /*0f50*/  @UP0 USHF.R.U32.HI UR48, URZ, UR11, UR5 ;  /* 0x0000000b3f300299 */ /* 0x000fc80008011605 */
[----:B------:R-:W-:-:S12]  /*0f60*/  UIMAD UR4, UR48, UR6, URZ ;  /* 0x00000006300472a4 */ /* 0x000fd8000f8e023f */
.L_x_6388:
[----:B------:R-:W-:Y:S01]  /*0f70*/  UIADD3 UR6, UR7, -UR4, URZ ;  /* 0x8000000407067290 */ /* 0x000fe2000fffe03f */
[----:B------:R-:W-:Y:S01]  /*0f80*/  ULDC UR43, c[0x0][0xdb8] ;  /* 0x00036e00002b7ab9 */ /* 0x000fe20000000800 */
[----:B------:R-:W-:Y:S02]  /*0f90*/  ULOP3.LUT UR7, URZ, UR48, URZ, 0x33, !UPT ;  /* 0x000000303f077292 */ /* 0x000fe4000f8e333f */
[----:B------:R-:W-:Y:S01]  /*0fa0*/  UISETP.NE.AND UP1, UPT, UR43, 0x1, UPT ;  /* 0x000000012b00788c */ /* 0x000fe2000bf25270 */
[----:B------:R-:W-:Y:S01]  /*0fb0*/  ULDC.64 UR12, c[0x0][0x3f8] ;  /* 0x0000fe00000c7ab9 */ /* 0x000fe20000000a00 */
[----:B------:R-:W-:Y:S01]  /*0fc0*/  ULDC UR42, c[0x0][0xdac] ;  /* 0x00036b00002a7ab9 */ /* 0x000fe20000000800 */
[----:B------:R-:W-:Y:S02]  /*0fd0*/  UISETP.NE.U32.AND UP0, UPT, UR12, URZ, UPT ;  /* 0x0000003f0c00728c */ /* 0x000fe4000bf05070 */
[----:B------:R-:W-:Y:S01]  /*0fe0*/  UIADD3 UR42, UR7, UR42, URZ ;  /* 0x0000002a072a7290 */ /* 0x000fe2000fffe03f */
[----:B------:R-:W-:Y:S01]  /*0ff0*/  ULDC.64 UR4, c[0x0][0x9e0] ;  /* 0x0002780000047ab9 */ /* 0x000fe20000000a00 */
[----:B------:R-:W-:Y:S01]  /*1000*/  ULDC UR11, c[0x0][0xdc4] ;  /* 0x00037100000b7ab9 */ /* 0x000fe20000000800 */
[----:B------:R-:W-:-:S02]  /*1010*/  UISETP.NE.AND.EX UP0, UPT, UR13, URZ, UPT, UP0 ;  /* 0x0000003f0d00728c */ /* 0x000fc4000bf05300 */
[----:B------:R-:W-:Y:S02]  /*1020*/  UISETP.GE.AND UP2, UPT, UR5, 0x1, UPT ;  /* 0x000000010500788c */ /* 0x000fe4000bf46270 */
[----:B------:R-:W-:Y:S01]  /*1030*/  USHF.L.U32 UR42, UR42, 0x7, URZ ;  /* 0x000000072a2a7899 */ /* 0x000fe2000800063f */
[----:B------:R-:W-:Y:S01]  /*1040*/  ULDC UR45, c[0x0][0x404] ;  /* 0x00010100002d7ab9 */ /* 0x000fe20000000800 */
[----:B------:R-:W-:Y:S01]  /*1050*/  ULDC UR9, c[0x0][0x288] ;  /* 0x0000a20000097ab9 */ /* 0x000fe20000000800 */
[----:B------:R-:W-:Y:S01]  /*1060*/  UIMAD UR8, UR8, UR11, UR6 ;  /* 0x0000000b080872a4 */ /* 0x000fe2000f8e0206 */
[----:B------:R-:W-:Y:S01]  /*1070*/  PLOP3.LUT P1, PT, PT, PT, UP2, 0x80, 0x0 ;  /* 0x000000000000781c */ /* 0x000fe20003f2f028 */
[----:B------:R-:W-:Y:S01]  /*1080*/  USEL UR45, UR45, 0x1, UP0 ;  /* 0x000000012d2d7887 */ /* 0x000fe20008000000 */
[----:B------:R-:W-:Y:S01]  /*1090*/  @UP1 ULDC UR6, c[0x0][0xdbc] ;  /* 0x00036f0000061ab9 */ /* 0x000fe20000000800 */
[----:B------:R-:W-:Y:S01]  /*10a0*/  UIADD3 UR53, UR42, 0x80, -UR9 ;  /* 0x000000802a357890 */ /* 0x000fe2000fffe809 */
[----:B------:R-:W-:Y:S01]  /*10b0*/  ULDC UR10, c[0x0][0x2e0] ;  /* 0x0000b800000a7ab9 */ /* 0x000fe20000000800 */
[----:B------:R-:W-:Y:S01]  /*10c0*/  UIMAD.WIDE.U32 UR6, UR8, UR6, URZ ;  /* 0x00000006080672a5 */ /* 0x000fe2000f8e003f */
[----:B------:R-:W-:Y:S01]  /*10d0*/  @UP1 ULDC UR11, c[0x0][0xdc0] ;  /* 0x00037000000b1ab9 */ /* 0x000fe20000000800 */
[----:B------:R-:W-:Y:S01]  /*10e0*/  UIMAD UR53, UR45, UR10, UR53 ;  /* 0x0000000a2d3572a4 */ /* 0x000fe2000f8e0235 */
[----:B------:R-:W-:Y:S01]  /*10f0*/  UMOV UR44, UR8 ;  /* 0x00000008002c7c82 */ /* 0x000fe20008000000 */
[----:B------:R-:W-:-:S02]  /*1100*/  @UP1 USHF.R.U32.HI UR44, URZ, UR11, UR7 ;  /* 0x0000000b3f2c1299 */ /* 0x000fc40008011607 */
[----:B------:R-:W-:Y:S02]  /*1110*/  UIADD3 UR4, UR53, UR4, URZ ;  /* 0x0000000435047290 */ /* 0x000fe4000fffe03f */
        /* <DEDUP_REMOVED lines=14> */
.L_x_6390:
[----:B------:R-:W-:-:S11]  /*1200*/  UISETP.NE.AND UP0, UPT, UR5, 0x1, UPT ;  /* 0x000000010500788c */ /* 0x000fd6000bf05270 */
[----:B------:R-:W-:Y:S02]  /*1210*/  @UP0 ULDC.64 UR12, c[0x0][0x9e8] ;  /* 0x00027a00000c0ab9 */ /* 0x000fe40000000a00 */
[----:B------:R-:W-:-:S04]  /*1220*/  UIMAD.WIDE.U32 UR6, UR4, UR12, URZ ;  /* 0x0000000c040672a5 */ /* 0x000fc8000f8e003f */
[----:B------:R-:W-:-:S12]  /*1230*/  @UP0 USHF.R.U32.HI UR4, URZ, UR13, UR7 ;  /* 0x0000000d3f040299 */ /* 0x000fd80008011607 */
.L_x_6391:
[----:B------:R-:W-:-:S06]  /*1240*/  UIMAD UR4, UR4, UR5, UR5 ;  /* 0x00000005040472a4 */ /* 0x000fcc000f8e0205 */
[----:B------:R-:W-:-:S07]  /*1250*/  VIMNMX R0, R0, UR4, PT ;  /* 0x0000000400007c48 */ /* 0x000fce000bfe0100 */
.L_x_6389:
[----:B------:R-:W-:Y:S01]  /*1260*/  UIMAD UR4, UR45, UR10, 0x7f ;  /* 0x0000007f2d0474a4 */ /* 0x000fe2000f8e020a */
[----:B------:R-:W-:Y:S01]  /*1270*/  VIADD R0, R0, 0x7f ;  /* 0x0000007f00007836 */ /* 0x000fe20000000000 */
[----:B------:R-:W-:Y:S02]  /*1280*/  UIADD3 UR7, UR42, -UR9, URZ ;  /* 0x800000092a077290 */ /* 0x000fe4000fffe03f */
[----:B------:R-:W-:Y:S02]  /*1290*/  USHF.R.S32.HI UR6, URZ, 0x1f, UR4 ;  /* 0x0000001f3f067899 */ /* 0x000fe40008011404 */
        /* <DEDUP_REMOVED lines=21> */
.L_x_6393:
[----:B------:R-:W-:-:S11]  /*13f0*/  UISETP.NE.AND UP0, UPT, UR5, 0x1, UPT ;  /* 0x000000010500788c */ /* 0x000fd6000bf05270 */
[----:B------:R-:W-:Y:S02]  /*1400*/  @UP0 ULDC.64 UR10, c[0x0][0x9e8] ;  /* 0x00027a00000a0ab9 */ /* 0x000fe40000000a00 */
[----:B------:R-:W-:-:S04]  /*1410*/  UIMAD.WIDE.U32 UR6, UR4, UR10, URZ ;  /* 0x0000000a040672a5 */ /* 0x000fc8000f8e003f */
[----:B------:R-:W-:-:S12]  /*1420*/  @UP0 USHF.R.U32.HI UR4, URZ, UR11, UR7 ;  /* 0x0000000b3f040299 */ /* 0x000fd80008011607 */
.L_x_6394:
[----:B------:R-:W-:-:S04]  /*1430*/  UIMAD UR4, UR4, UR5, URZ ;  /* 0x00000005040472a4 */ /* 0x000fc8000f8e023f */
[----:B------:R-:W-:-:S04]  /*1440*/  UISETP.LT.AND UP0, UPT, UR8, UR4, UPT ;  /* 0x000000040800728c */ /* 0x000fc8000bf01270 */
[----:B------:R-:W-:-:S12]  /*1450*/  USEL UR8, UR8, UR4, !UP0 ;  /* 0x0000000408087287 */ /* 0x000fd8000c000000 */
.L_x_6392:
        /* <DEDUP_REMOVED lines=39> */
[----:B------:R-:W-:Y:S01]  /*16d0*/  CS2R R90, SRZ ;  /* 0x00000000005a7805 */ /* 0x000fe2000001ff00 */
[----:B------:R-:W-:Y:S02]  /*16e0*/  IMAD.MOV.U32 R89, RZ, RZ, RZ ;  /* 0x000000ffff597224 */ /* 0x000fe400078e00ff */
        /* <DEDUP_REMOVED lines=30> */
.L_x_6396:
[----:B------:R-:W-:Y:S01]  /*18d0*/  ULEA.HI UR4, UR46, UR46, URZ, 0x1 ;  /* 0x0000002e2e047291 */ /* 0x000fe2000f8f083f */
[----:B------:R-:W-:-:S03]  /*18e0*/  IMAD.U32 R2, RZ, RZ, UR47 ;  /* 0x0000002fff027e24 */ /* 0x000fc6000f8e00ff */
[----:B------:R-:W-:Y:S02]  /*18f0*/  ULOP3.LUT UR4, UR4, 0xfffffffe, URZ, 0xc0, !UPT ;  /* 0xfffffffe04047892 */ /* 0x000fe4000f8ec03f */
[----:B------:R-:W-:Y:S02]  /*1900*/  ISETP.NE.AND P0, PT, R2, 0x3, PT ;  /* 0x000000030200780c */ /* 0x000fe40003f05270 */
[----:B------:R-:W-:-:S06]  /*1910*/  UIADD3 UR4, UR46, -UR4, URZ ;  /* 0x800000042e047290 */ /* 0x000fcc000fffe03f */
[----:B------:R-:W-:-:S05]  /*1920*/  IMAD.U32 R0, RZ, RZ, UR4 ;  /* 0x00000004ff007e24 */ /* 0x000fca000f8e00ff */
[----:B------:R-:W-:-:S04]  /*1930*/  SHF.L.U32 R0, R0, 0x1f, RZ ;  /* 0x0000001f00007819 */ /* 0x000fc800000006ff */
[----:B------:R-:W1:Y:S02]  /*1940*/  SYNCS.PHASECHK.TRANS64.TRYWAIT P1, [UR39+0x28800], R0 ;  /* 0x02880000ff0075a7 */ /* 0x000e640008020167 */
[----:B-1----:R-:W-:Y:S05]  /*1950*/  @!P1 BRA `(.L_x_6397) ;  /* 0x0000012000609947 */ /* 0x002fea0003800000 */
.L_x_6544:
[----:B------:R-:W-:Y:S05]  /*1960*/  @!P0 BRA `(.L_x_6398) ;  /* 0x0000000000048947 */ /* 0x000fea0003800000 */
[----:B------:R-:W-:Y:S01]  /*1970*/  BPT.TRAP 0x1 ;  /* 0x000000040000795c */ /* 0x000fe20000300000 */
.L_x_6398:
[----:B------:R-:W-:Y:S02]  /*1980*/  IMAD.U32 R89, RZ, RZ, UR37 ;  /* 0x00000025ff597e24 */ /* 0x000fe4000f8e00ff */
[----:B-1----:R-:W-:-:S03]  /*1990*/  IMAD.U32 R0, RZ, RZ, UR36 ;  /* 0x00000024ff007e24 */ /* 0x002fc6000f8e00ff */
[----:B------:R-:W-:Y:S02]  /*19a0*/  LEA R89, R89, UR39, 0x3 ;  /* 0x0000002759597c11 */ /* 0x000fe4000f8e18ff */
[----:B------:R-:W-:-:S04]  /*19b0*/  SHF.L.U32 R0, R0, 0x1f, RZ ;  /* 0x0000001f00007819 */ /* 0x000fc800000006ff */
[----:B------:R1:W2:Y:S01]  /*19c0*/  SYNCS.PHASECHK.TRANS64.TRYWAIT P2, [R89+URZ+0x28830], R0 ;  /* 0x02883000590075a7 */ /* 0x0002a2000804017f */
[----:B------:R-:W-:Y:S05]  /*19d0*/  @!P0 BRA `(.L_x_6399) ;  /* 0x0000000000048947 */ /* 0x000fea0003800000 */
[----:B------:R-:W-:Y:S01]  /*19e0*/  BPT.TRAP 0x1 ;  /* 0x000000040000795c */ /* 0x000fe20000300000 */
.L_x_6399:
[----:B------:R-:W3:Y:S02]  /*19f0*/  S2R R2, SR_TID.X ;  /* 0x0000000000027919 */ /* 0x000ee40000002100 */
[----:B---3--:R-:W-:Y:S01]  /*1a00*/  LOP3.LUT P1, RZ, R2, 0x7f, RZ, 0xc0, !PT ;  /* 0x0000007f02ff7812 */ /* 0x008fe2000782c0ff */
[----:B--2---:R-:W-:-:S12]  /*1a10*/  @P2 BRA `(.L_x_6400) ;  /* 0x0000000000082947 */ /* 0x004fd80003800000 */
[----:B------:R-:W2:Y:S02]  /*1a20*/  SYNCS.PHASECHK.TRANS64.TRYWAIT P2, [R89+URZ+0x28830], R0 ;  /* 0x02883000590075a7 */ /* 0x000ea4000804017f */
[----:B--2---:R-:W-:Y:S05]  /*1a30*/  @!P2 BRA `(.L_x_6401) ;  /* 0x000001200040a947 */ /* 0x004fea0003800000 */
.L_x_6400:
[----:B------:R-:W-:Y:S05]  /*1a40*/  WARPSYNC.ALL ;  /* 0x0000000000007948 */ /* 0x000fea0003800000 */
[----:B------:R-:W-:Y:S01]  /*1a50*/  UIADD3 UR4, UR39, 0x18400, URZ ;  /* 0x0001840027047890 */ /* 0x000fe2000fffe03f */
[----:B------:R-:W-:Y:S01]  /*1a60*/  WARPGROUP.ARRIVE ;  /* 0x00000000000079c5 */ /* 0x000fe20000000000 */
[----:B------:R-:W-:Y:S01]  /*1a70*/  ULOP3.LUT UR32, UR52, 0x10000, URZ, 0xfc, !UPT ;  /* 0x0001000034207892 */ /* 0x000fe2000f8efc3f */
[----:B------:R-:W3:Y:S01]  /*1a80*/  LDC R5, c[0x0][0x2e0] ;  /* 0x0000b800ff057b82 */ /* 0x000ee20000000800 */
[----:B------:R-:W-:Y:S01]  /*1a90*/  USHF.R.U32.HI UR4, URZ, 0x4, UR4 ;  /* 0x000000043f047899 */ /* 0x000fe20008011604 */
[----:B------:R-:W-:Y:S01]  /*1aa0*/  UMOV UR33, 0x40000040 ;  /* 0x4000004000217882 */ /* 0x000fe20000000000 */
[----:B------:R-:W-:-:S02]  /*1ab0*/  UMOV UR35, 0x40000040 ;  /* 0x4000004000237882 */ /* 0x000fc40000000000 */
[----:B------:R-:W-:Y:S01]  /*1ac0*/  ULOP3.LUT UR4, UR4, 0x3fff, URZ, 0xc0, !UPT ;  /* 0x00003fff04047892 */ /* 0x000fe2000f8ec03f */
[----:B------:R-:W-:Y:S01]  /*1ad0*/  UMOV UR5, 0x40000040 ;  /* 0x4000004000057882 */ /* 0x000fe20000000000 */
[----:B------:R-:W-:Y:S02]  /*1ae0*/  UMOV UR7, 0x40000040 ;  /* 0x4000004000077882 */ /* 0x000fe40000000000 */
[----:B------:R-:W-:Y:S01]  /*1af0*/  ULOP3.LUT UR49, UR4, 0x10000, URZ, 0xfc, !UPT ;  /* 0x0001000004317892 */ /* 0x000fe2000f8efc3f */
[----:B------:R-:W4:Y:S01]  /*1b00*/  LDC.64 R10, c[0x0][0x9e0] ;  /* 0x00027800ff0a7b82 */ /* 0x000f220000000a00 */
[----:B------:R-:W-:Y:S02]  /*1b10*/  UIADD3 UR4, UR32, 0x2, URZ ;  /* 0x0000000220047890 */ /* 0x000fe4000fffe03f */
[----:B------:R-:W-:Y:S02]  /*1b20*/  ULEA UR34, UR37, UR49, 0xb ;  /* 0x0000003125227291 */ /* 0x000fe4000f8e583f */
[----:B------:R-:W-:-:S02]  /*1b30*/  UIADD3 UR8, UR32, 0x4, URZ ;  /* 0x0000000420087890 */ /* 0x000fc4000fffe03f */
[----:B------:R-:W-:Y:S02]  /*1b40*/  UIADD3 UR6, UR34, 0x2, URZ ;  /* 0x0000000222067890 */ /* 0x000fe4000fffe03f */
[----:B------:R-:W-:Y:S01]  /*1b50*/  UIADD3 UR10, UR34, 0x4, URZ ;  /* 0x00000004220a7890 */ /* 0x000fe2000fffe03f */
[----:B------:R-:W-:Y:S02]  /*1b60*/  UMOV UR9, 0x40000040 ;  /* 0x4000004000097882 */ /* 0x000fe40000000000 */
[----:B------:R-:W-:Y:S01]  /*1b70*/  HGMMA.64x128x16.F32.BF16 R24, gdesc[UR32], RZ, !UPT, gsb0 ;  /* 0x01e00000201879f0 */ /* 0x000fe2000c0018ff */
        /* <DEDUP_REMOVED lines=10> */
[----:B----4-:R-:W-:Y:S01]  /*1c20*/  ISETP.GE.AND P2, PT, R11, 0x1, PT ;  /* 0x000000010b00780c */ /* 0x010fe20003f46270 */
        /* <DEDUP_REMOVED lines=13> */
[----:B------:R-:W-:Y:S01]  /*1d00*/  HGMMA.64x128x16.F32.BF16 R24, gdesc[UR4], R24, gsb0 ;  /* 0x01e00000041879f0 */ /* 0x000fe20008001818 */
[----:B------:R-:W-:Y:S02]  /*1d10*/  ULDC.64 UR6, c[0x0][0x9d8] ;  /* 0x0002760000067ab9 */ /* 0x000fe40000000a00 */
[----:B------:R-:W-:Y:S01]  /*1d20*/  ULOP3.LUT UR52, URZ, UR7, URZ, 0x33, !UPT ;  /* 0x000000073f347292 */ /* 0x000fe2000f8e333f */
[----:B------:R-:W-:Y:S02]  /*1d30*/  WARPGROUP.DEPBAR.LE gsb0, 0x0 ;  /* 0x00008000000079c5 */ /* 0x000fe40000010000 */
[----:B------:R-:W-:-:S06]  /*1d40*/  WARPGROUP.ARRIVE ;  /* 0x00000000000079c5 */ /* 0x000fcc0000000000 */
[----:B------:R-:W-:Y:S03]  /*1d50*/  HGMMA.64x128x16.F32.BF16 R24, gdesc[UR8], R24, gsb0 ;  /* 0x01e00000081879f0 */ /* 0x000fe60008001818 */
[----:B------:R-:W-:Y:S02]  /*1d60*/  WARPGROUP.DEPBAR.LE gsb0, 0x0 ;  /* 0x00008000000079c5 */ /* 0x000fe40000010000 */
[----:B------:R-:W-:-:S07]  /*1d70*/  WARPGROUP.ARRIVE ;  /* 0x00000000000079c5 */ /* 0x000fce0000000000 */
        /* <DEDUP_REMOVED lines=14> */
[----:B------:R-:W-:Y:S01]  /*1e60*/  FMUL.FTZ R4, R45, UR6 ;  /* 0x000000062d047c20 */ /* 0x000fe20008410000 */
[----:B-12---:R-:W-:Y:S01]  /*1e70*/  FMUL.FTZ R0, R41, UR6 ;  /* 0x0000000629007c20 */ /* 0x006fe20008410000 */
        /* <DEDUP_REMOVED lines=11> */
[----:B-1----:R-:W-:Y:S01]  /*1f30*/  FMUL.FTZ R4, R53, UR6 ;  /* 0x0000000635047c20 */ /* 0x002fe20008410000 */
[----:B------:R-:W-:Y:S01]  /*1f40*/  FMUL.FTZ R7, R27, UR6 ;  /* 0x000000061b077c20 */ /* 0x000fe20008410000 */
[----:B------:R-:W-:Y:S01]  /*1f50*/  FMUL.FTZ R51, R55, UR6 ;  /* 0x0000000637337c20 */ /* 0x000fe20008410000 */
[----:B------:R-:W-:Y:S01]  /*1f60*/  FMUL.FTZ R21, R35, UR6 ;  /* 0x0000000623157c20 */ /* 0x000fe20008410000 */
[----:B------:R-:W-:Y:S01]  /*1f70*/  FMUL.FTZ R27, R39, UR6 ;  /* 0x00000006271b7c20 */ /* 0x000fe20008410000 */
[----:B------:R-:W-:Y:S01]  /*1f80*/  FMUL.FTZ R55, R59, UR6 ;  /* 0x000000063b377c20 */ /* 0x000fe20008410000 */
[----:B------:R-:W-:Y:S01]  /*1f90*/  FMUL.FTZ R2, R24, UR6 ;  /* 0x0000000618027c20 */ /* 0x000fe20008410000 */
[----:B------:R1:W2:Y:S01]  /*1fa0*/  MUFU.TANH R102, R4 ;  /* 0x0000000400667308 */ /* 0x0002a20000002400 */
[----:B----4-:R-:W-:Y:S01]  /*1fb0*/  FMUL.FTZ R0, R49, UR6 ;  /* 0x0000000631007c20 */ /* 0x010fe20008410000 */
        /* <DEDUP_REMOVED lines=15> */
[----:B----4-:R-:W-:-:S02]  /*20b0*/  IMAD.MOV.U32 R37, RZ, RZ, -0x80 ;  /* 0xffffff80ff257424 */ /* 0x010fc400078e00ff */
[----:B------:R-:W-:Y:S01]  /*20c0*/  FMUL.FTZ R52, R52, UR6 ;  /* 0x0000000634347c20 */ /* 0x000fe20008410000 */
[----:B------:R-:W-:Y:S01]  /*20d0*/  FMUL.FTZ R49, R54, UR6 ;  /* 0x0000000636317c20 */ /* 0x000fe20008410000 */
[----:B------:R-:W-:Y:S01]  /*20e0*/  FMUL.FTZ R56, R56, UR6 ;  /* 0x0000000638387c20 */ /* 0x000fe20008410000 */
[----:B------:R-:W-:Y:S01]  /*20f0*/  FMUL.FTZ R53, R58, UR6 ;  /* 0x000000063a357c20 */ /* 0x000fe20008410000 */
[----:B------:R-:W-:Y:S01]  /*2100*/  FMUL.FTZ R60, R60, UR6 ;  /* 0x000000063c3c7c20 */ /* 0x000fe20008410000 */
[----:B------:R-:W-:Y:S01]  /*2110*/  FMUL.FTZ R59, R62, UR6 ;  /* 0x000000063e3b7c20 */ /* 0x000fe20008410000 */
[----:B------:R4:W2:Y:S01]  /*2120*/  MUFU.TANH R12, R29 ;  /* 0x0000001d000c7308 */ /* 0x0008a20000002400 */
[----:B-1----:R-:W1:Y:S01]  /*2130*/  LDC R4, c[0x0][0x288] ;  /* 0x0000a200ff047b82 */ /* 0x002e620000000800 */
[----:B------:R-:W-:Y:S01]  /*2140*/  FMUL.FTZ R64, R64, UR6 ;  /* 0x0000000640407c20 */ /* 0x000fe20008410000 */
[----:B------:R-:W-:Y:S01]  /*2150*/  FMUL.FTZ R68, R68, UR6 ;  /* 0x0000000644447c20 */ /* 0x000fe20008410000 */
[----:B------:R-:W-:Y:S01]  /*2160*/  FMUL.FTZ R67, R70, UR6 ;  /* 0x0000000646437c20 */ /* 0x000fe20008410000 */
[----:B------:R-:W-:Y:S01]  /*2170*/  FMUL.FTZ R72, R72, UR6 ;  /* 0x0000000648487c20 */ /* 0x000fe20008410000 */
[----:B------:R-:W-:Y:S01]  /*2180*/  FMUL.FTZ R74, R74, UR6 ;  /* 0x000000064a4a7c20 */ /* 0x000fe20008410000 */
[----:B------:R-:W-:Y:S01]  /*2190*/  FMUL.FTZ R75, R75, UR6 ;  /* 0x000000064b4b7c20 */ /* 0x000fe20008410000 */
[----:B------:R5:W1:Y:S01]  /*21a0*/  MUFU.TANH R106, R0 ;  /* 0x00000000006a7308 */ /* 0x000a620000002400 */
[----:B----4-:R-:W-:Y:S01]  /*21b0*/  FMUL.FTZ R29, R42, UR6 ;  /* 0x000000062a1d7c20 */ /* 0x010fe20008410000 */
[----:B------:R-:W-:-:S02]  /*21c0*/  IMAD R42, R88, R37, 0x80 ;  /* 0x00000080582a7424 */ /* 0x000fc400078e0225 */
[----:B------:R-:W-:Y:S01]  /*21d0*/  FMUL.FTZ R76, R76, UR6 ;  /* 0x000000064c4c7c20 */ /* 0x000fe20008410000 */
[----:B------:R-:W-:Y:S01]  /*21e0*/  FMUL.FTZ R79, R79, UR6 ;  /* 0x000000064f4f7c20 */ /* 0x000fe20008410000 */
[----:B------:R-:W-:Y:S01]  /*21f0*/  FMUL.FTZ R80, R80, UR6 ;  /* 0x0000000650507c20 */ /* 0x000fe20008410000 */
[----:B------:R-:W-:Y:S01]  /*2200*/  FMUL.FTZ R81, R81, UR6 ;  /* 0x0000000651517c20 */ /* 0x000fe20008410000 */
[----:B------:R-:W-:Y:S01]  /*2210*/  FMUL.FTZ R35, R82, UR6 ;  /* 0x0000000652237c20 */ /* 0x000fe20008410000 */
[----:B------:R3:W4:Y:S01]  /*2220*/  MUFU.TANH R98, R57 ;  /* 0x0000003900627308 */ /* 0x0007220000002400 */
[----:B-----5:R-:W-:Y:S01]  /*2230*/  FMUL.FTZ R0, R61, UR6 ;  /* 0x000000063d007c20 */ /* 0x020fe20008410000 */
[----:B------:R-:W-:Y:S01]  /*2240*/  FMUL.FTZ R61, R63, UR6 ;  /* 0x000000063f3d7c20 */ /* 0x000fe20008410000 */
[----:B------:R-:W-:Y:S01]  /*2250*/  FMUL.FTZ R63, R66, UR6 ;  /* 0x00000006423f7c20 */ /* 0x000fe20008410000 */
[----:B------:R-:W-:Y:S01]  /*2260*/  FMUL.FTZ R85, R85, UR6 ;  /* 0x0000000655557c20 */ /* 0x000fe20008410000 */
[----:B------:R-:W-:Y:S01]  /*2270*/  FMUL.FTZ R37, R86, UR6 ;  /* 0x0000000656257c20 */ /* 0x000fe20008410000 */
[----:B------:R-:W-:Y:S01]  /*2280*/  FMUL.FTZ R39, R87, UR6 ;  /* 0x0000000657277c20 */ /* 0x000fe20008410000 */
[----:B------:R-:W-:Y:S01]  /*2290*/  FMUL.FTZ R78, R78, UR6 ;  /* 0x000000064e4e7c20 */ /* 0x000fe20008410000 */
[----:B------:R5:W1:Y:S01]  /*22a0*/  MUFU.TANH R94, R0 ;  /* 0x00000000005e7308 */ /* 0x000a620000002400 */
[----:B---3--:R-:W-:-:S02]  /*22b0*/  IMAD R57, R5, UR45, R42 ;  /* 0x0000002d05397c24 */ /* 0x008fc4000f8e022a */
[----:B------:R-:W-:Y:S01]  /*22c0*/  FMUL.FTZ R84, R84, UR6 ;  /* 0x0000000654547c20 */ /* 0x000fe20008410000 */
[----:B------:R-:W-:Y:S01]  /*22d0*/  FMUL.FTZ R77, R77, UR6 ;  /* 0x000000064d4d7c20 */ /* 0x000fe20008410000 */
[----:B------:R-:W-:-:S03]  /*22e0*/  FMUL.FTZ R73, R73, UR6 ;  /* 0x0000000649497c20 */ /* 0x000fc60008410000 */
[----:B------:R3:W2:Y:S01]  /*22f0*/  MUFU.TANH R8, R25 ;  /* 0x0000001900087308 */ /* 0x0006a20000002400 */
[----:B-----5:R-:W-:Y:S01]  /*2300*/  FMUL.FTZ R0, R69, UR6 ;  /* 0x0000000645007c20 */ /* 0x020fe20008410000 */
[----:B------:R-:W-:Y:S01]  /*2310*/  FMUL.FTZ R69, R71, UR6 ;  /* 0x0000000647457c20 */ /* 0x000fe20008410000 */
[----:B-1----:R-:W-:-:S05]  /*2320*/  IADD3 R71, R57, 0x1, -R4 ;  /* 0x0000000139477810 */ /* 0x002fca0007ffe804 */
[----:B------:R1:W2:Y:S01]  /*2330*/  MUFU.TANH R124, R33 ;  /* 0x00000021007c7308 */ /* 0x0002a20000002400 */
[----:B---3--:R-:W-:Y:S01]  /*2340*/  FMUL.FTZ R25, R38, UR6 ;  /* 0x0000000626197c20 */ /* 0x008fe20008410000 */
[----:B------:R-:W-:Y:S01]  /*2350*/  IMAD R71, R16, -0x2, R71 ;  /* 0xfffffffe10477824 */ /* 0x000fe200078e0247 */
[----:B------:R-:W-:-:S05]  /*2360*/  LEA R38, R88, 0xffffff80, 0x7 ;  /* 0xffffff8058267811 */ /* 0x000fca00078e38ff */
[----:B------:R3:W2:Y:S01]  /*2370*/  MUFU.TANH R14, R0 ;  /* 0x00000000000e7308 */ /* 0x0006a20000002400 */
[----:B-1----:R-:W-:-:S07]  /*2380*/  FMUL.FTZ R33, R83, UR6 ;  /* 0x0000000653217c20 */ /* 0x002fce0008410000 */
[----:B------:R-:W1:Y:S01]  /*2390*/  MUFU.TANH R2, R2 ;  /* 0x0000000200027308 */ /* 0x000e620000002400 */
[----:B---3--:R-:W-:-:S05]  /*23a0*/  @!P1 VIADD R0, R89, 0x28840 ;  /* 0x0002884059009836 */ /* 0x008fca0000000000 */
[----:B------:R-:W-:Y:S02]  /*23b0*/  @!P1 PRMT R0, RZ, 0x654, R0 ;  /* 0x00000654ff009816 */ /* 0x000fe40000000000 */
[----:B------:R-:W3:Y:S02]  /*23c0*/  MUFU.TANH R3, R3 ;  /* 0x0000000300037308 */ /* 0x000ee40000002400 */
[----:B------:R5:W-:Y:S06]  /*23d0*/  @!P1 SYNCS.ARRIVE.TRANS64.RED.A1T0 RZ, [R0+URZ], RZ ;  /* 0x000000ff00ff99a7 */ /* 0x000bec000810043f */
[----:B------:R-:W1:Y:S01]  /*23e0*/  MUFU.TANH R7, R7 ;  /* 0x0000000700077308 */ /* 0x000e620000002400 */
[----:B-----5:R-:W-:-:S07]  /*23f0*/  VIADD R0, R187, UR42 ;  /* 0x0000002abb007c36 */ /* 0x020fce0008000000 */
        /* <DEDUP_REMOVED lines=49> */
[----:B-----5:R-:W-:-:S02]  /*2710*/  VIADD R77, R71, UR52 ;  /* 0x00000034474d7c36 */ /* 0x020fc40008000000 */
[----:B------:R-:W-:Y:S02]  /*2720*/  IMAD.IADD R71, R71, 0x1, R10 ;  /* 0x0000000147477824 */ /* 0x000fe400078e020a */
[----:B------:R-:W-:Y:S02]  /*2730*/  IMAD.IADD R30, R77, 0x1, R0 ;  /* 0x000000014d1e7824 */ /* 0x000fe400078e0200 */
[----:B----4-:R-:W-:-:S05]  /*2740*/  IMAD R73, R16, -0x2, R57 ;  /* 0xfffffffe10497824 */ /* 0x010fca00078e0239 */
[----:B------:R-:W-:Y:S01]  /*2750*/  VIADDMNMX R26, R0, R71, R73, PT ;  /* 0x00000047001a7246 */ /* 0x000fe20003800149 */
[----:B--23--:R-:W-:Y:S06]  /*2760*/  @!P2 BRA `(.L_x_6402) ;  /* 0x000000000054a947 */ /* 0x00cfec0003800000 */
[----:B------:R-:W-:Y:S01]  /*2770*/  IMAD R57, R5, UR45, R0 ;  /* 0x0000002d05397c24 */ /* 0x000fe2000f8e0200 */
[----:B------:R-:W-:Y:S03]  /*2780*/  BSSY B0, `(.L_x_6403) ;  /* 0x000000f000007945 */ /* 0x000fe60003800000 */
[----:B------:R-:W-:-:S05]  /*2790*/  IMAD.IADD R57, R57, 0x1, -R4 ;  /* 0x0000000139397824 */ /* 0x000fca00078e0a04 */
        /* <DEDUP_REMOVED lines=9> */
.L_x_6404:
[----:B------:R-:W-:-:S13]  /*2830*/  ISETP.NE.AND P3, PT, R11, 0x1, PT ;  /* 0x000000010b00780c */ /* 0x000fda0003f65270 */
[----:B------:R-:W2:Y:S02]  /*2840*/  @P3 LDC.64 R82, c[0x0][0x9e8] ;  /* 0x00027a00ff523b82 */ /* 0x000ea40000000a00 */
[----:B--2---:R-:W-:-:S05]  /*2850*/  @P3 IMAD.HI.U32 R6, R57, R82, RZ ;  /* 0x0000005239063227 */ /* 0x004fca00078e00ff */
[----:B------:R-:W-:-:S07]  /*2860*/  @P3 SHF.R.U32.HI R57, RZ, R83, R6 ;  /* 0x00000053ff393219 */ /* 0x000fce0000011606 */
.L_x_6405:
[----:B------:R-:W-:Y:S05]  /*2870*/  BSYNC B0 ;  /* 0x0000000000007941 */ /* 0x000fea0003800000 */
.L_x_6403:
[----:B------:R-:W-:-:S04]  /*2880*/  IMAD R57, R57, R11, -R38 ;  /* 0x0000000b39397224 */ /* 0x000fc800078e0a26 */
[----:B------:R-:W-:-:S05]  /*2890*/  IMAD R57, R16, -0x2, R57 ;  /* 0xfffffffe10397824 */ /* 0x000fca00078e0239 */
[----:B------:R-:W-:Y:S02]  /*28a0*/  VIMNMX R30, R30, R57, !PT ;  /* 0x000000391e1e7248 */ /* 0x000fe40007fe0100 */
[----:B------:R-:W-:-:S07]  /*28b0*/  VIADDMNMX R26, R57, R11, R26, PT ;  /* 0x0000000b391a7246 */ /* 0x000fce000380011a */
.L_x_6402:
[C---:B------:R-:W-:Y:S02]  /*28c0*/  ISETP.GE.AND P4, PT, R42.reuse, 0x9, PT ;  /* 0x000000092a00780c */ /* 0x040fe40003f86270 */
[----:B------:R-:W-:Y:S02]  /*28d0*/  ISETP.GE.AND P3, PT, R42, 0x2, PT ;  /* 0x000000022a00780c */ /* 0x000fe40003f66270 */
[----:B------:R-:W-:Y:S02]  /*28e0*/  P2R R46, PR, RZ, 0x10 ;  /* 0x00000010ff2e7803 */ /* 0x000fe40000000000 */
[C---:B------:R-:W-:Y:S02]  /*28f0*/  ISETP.GT.AND P4, PT, R30.reuse, 0x8, !P4 ;  /* 0x000000081e00780c */ /* 0x040fe40006784270 */
[----:B------:R-:W-:Y:S02]  /*2900*/  ISETP.GT.AND P5, PT, R30, 0x1, !P3 ;  /* 0x000000011e00780c */ /* 0x000fe40005fa4270 */
[----:B------:R-:W-:-:S02]  /*2910*/  ISETP.LT.OR P4, PT, R26, 0x9, P4 ;  /* 0x000000091a00780c */ /* 0x000fc40002781670 */
[----:B------:R-:W-:Y:S02]  /*2920*/  ISETP.GE.AND P6, PT, R42, 0xa, PT ;  /* 0x0000000a2a00780c */ /* 0x000fe40003fc6270 */
[----:B-1----:R-:W-:Y:S02]  /*2930*/  FSEL R182, R28, -INF , !P4 ;  /* 0xff8000001cb67808 */ /* 0x002fe40006000000 */
[----:B------:R-:W-:Y:S02]  /*2940*/  ISETP.LT.OR P5, PT, R26, 0x2, P5 ;  /* 0x000000021a00780c */ /* 0x000fe40002fa1670 */
[----:B------:R-:W-:Y:S02]  /*2950*/  ISETP.GT.AND P4, PT, R30, 0x9, !P6 ;  /* 0x000000091e00780c */ /* 0x000fe40007784270 */
[----:B------:R-:W-:Y:S02]  /*2960*/  FSEL R128, R8, -INF , !P5 ;  /* 0xff80000008807808 */ /* 0x000fe40006800000 */
        /* <DEDUP_REMOVED lines=126> */
[----:B------:R-:W-:-:S02]  /*3150*/  P2R R50, PR, RZ, 0x40 ;  /* 0x00000040ff327803 */ /* 0x000fc40000000000 */
        /* <DEDUP_REMOVED lines=15> */
[----:B------:R-:W-:-:S03]  /*3250*/  ISETP.GE.AND P6, PT, R42, 0x7a, PT ;  /* 0x0000007a2a00780c */ /* 0x000fc60003fc6270 */
[----:B------:R-:W-:Y:S01]  /*3260*/  IMAD.IADD R57, R77, 0x1, R2 ;  /* 0x000000014d397824 */ /* 0x000fe200078e0202 */
[----:B------:R-:W-:Y:S02]  /*3270*/  P2R R117, PR, RZ, 0x40 ;  /* 0x00000040ff757803 */ /* 0x000fe40000000000 */
[----:B------:R-:W-:Y:S02]  /*3280*/  ISETP.GT.AND P6, PT, R30, 0x79, !P6 ;  /* 0x000000791e00780c */ /* 0x000fe400077c4270 */
[----:B------:R-:W-:Y:S02]  /*3290*/  VIADDMNMX R110, R2, R71, R73, PT ;  /* 0x00000047026e7246 */ /* 0x000fe40003800149 */
[----:B------:R-:W-:-:S04]  /*32a0*/  ISETP.LT.OR P6, PT, R26, 0x7a, P6 ;  /* 0x0000007a1a00780c */ /* 0x000fc800037c1670 */
[----:B------:R-:W-:Y:S01]  /*32b0*/  FSEL R26, R85, -INF , !P6 ;  /* 0xff800000551a7808 */ /* 0x000fe20007000000 */
[----:B------:R-:W-:Y:S08]  /*32c0*/  @!P2 BRA `(.L_x_6406) ;  /* 0x000000000054a947 */ /* 0x000ff00003800000 */
[----:B------:R-:W-:Y:S01]  /*32d0*/  IMAD R71, R5, UR45, R2 ;  /* 0x0000002d05477c24 */ /* 0x000fe2000f8e0202 */
[----:B------:R-:W-:Y:S03]  /*32e0*/  BSSY B0, `(.L_x_6407) ;  /* 0x000000f000007945 */ /* 0x000fe60003800000 */
[----:B------:R-:W-:-:S05]  /*32f0*/  IMAD.IADD R71, R71, 0x1, -R4 ;  /* 0x0000000147477824 */ /* 0x000fca00078e0a04 */
        /* <DEDUP_REMOVED lines=9> */
.L_x_6408:
[----:B------:R-:W-:-:S13]  /*3390*/  ISETP.NE.AND P6, PT, R11, 0x1, PT ;  /* 0x000000010b00780c */ /* 0x000fda0003fc5270 */
[----:B------:R-:W1:Y:S02]  /*33a0*/  @P6 LDC.64 R72, c[0x0][0x9e8] ;  /* 0x00027a00ff486b82 */ /* 0x000e640000000a00 */
[----:B-1----:R-:W-:-:S05]  /*33b0*/  @P6 IMAD.HI.U32 R30, R71, R72, RZ ;  /* 0x00000048471e6227 */ /* 0x002fca00078e00ff */
[----:B------:R-:W-:-:S07]  /*33c0*/  @P6 SHF.R.U32.HI R71, RZ, R73, R30 ;  /* 0x00000049ff476219 */ /* 0x000fce000001161e */
.L_x_6409:
[----:B------:R-:W-:Y:S05]  /*33d0*/  BSYNC B0 ;  /* 0x0000000000007941 */ /* 0x000fea0003800000 */
.L_x_6407:
[----:B------:R-:W-:-:S04]  /*33e0*/  IMAD R71, R71, R11, -R38 ;  /* 0x0000000b47477224 */ /* 0x000fc800078e0a26 */
[----:B------:R-:W-:-:S05]  /*33f0*/  IMAD R30, R16, -0x2, R71 ;  /* 0xfffffffe101e7824 */ /* 0x000fca00078e0247 */
[----:B------:R-:W-:Y:S02]  /*3400*/  VIMNMX R57, R57, R30, !PT ;  /* 0x0000001e39397248 */ /* 0x000fe40007fe0100 */
[----:B------:R-:W-:-:S07]  /*3410*/  VIADDMNMX R110, R30, R11, R110, PT ;  /* 0x0000000b1e6e7246 */ /* 0x000fce000380016e */
.L_x_6406:
[----:B------:R-:W-:Y:S01]  /*3420*/  ISETP.GT.AND P3, PT, R57, 0x1, !P3 ;  /* 0x000000013900780c */ /* 0x000fe20005f64270 */
[----:B------:R-:W-:Y:S01]  /*3430*/  ULDC UR6, c[0x0][0x988] ;  /* 0x0002620000067ab9 */ /* 0x000fe20000000800 */
[----:B------:R-:W-:Y:S01]  /*3440*/  ISETP.NE.AND P6, PT, R32, RZ, PT ;  /* 0x000000ff2000720c */ /* 0x000fe20003fc5270 */
[----:B------:R-:W-:Y:S01]  /*3450*/  IMAD R5, R5, UR45, -R4 ;  /* 0x0000002d05057c24 */ /* 0x000fe2000f8e0a04 */
[----:B------:R-:W-:Y:S02]  /*3460*/  ISETP.LT.OR P3, PT, R110, 0x2, P3 ;  /* 0x000000026e00780c */ /* 0x000fe40001f61670 */
[----:B------:R-:W-:Y:S02]  /*3470*/  ISETP.GT.AND P4, PT, R57, 0x71, !P4 ;  /* 0x000000713900780c */ /* 0x000fe40006784270 */
[----:B------:R-:W-:Y:S02]  /*3480*/  FSEL R30, R7, -INF , !P3 ;  /* 0xff800000071e7808 */ /* 0x000fe40005800000 */
[----:B------:R-:W-:-:S02]  /*3490*/  ISETP.NE.AND P3, PT, R46, RZ, PT ;  /* 0x000000ff2e00720c */ /* 0x000fc40003f65270 */
[----:B------:R-:W-:Y:S02]  /*34a0*/  FMNMX.FTZ R7, R180, R128, !PT ;  /* 0x00000080b4077209 */ /* 0x000fe40007810000 */
[----:B------:R-:W-:Y:S02]  /*34b0*/  ISETP.GT.AND P3, PT, R57, 0x8, !P3 ;  /* 0x000000083900780c */ /* 0x000fe40005f64270 */
[----:B------:R-:W-:Y:S02]  /*34c0*/  FMNMX.FTZ R7, R182, R7, !PT ;  /* 0x00000007b6077209 */ /* 0x000fe40007810000 */
[----:B------:R-:W-:Y:S02]  /*34d0*/  ISETP.LT.OR P3, PT, R110, 0x9, P3 ;  /* 0x000000096e00780c */ /* 0x000fe40001f61670 */
[----:B------:R-:W-:Y:S02]  /*34e0*/  FMNMX.FTZ R7, R130, R7, !PT ;  /* 0x0000000782077209 */ /* 0x000fe40007810000 */
[----:B------:R-:W-:Y:S01]  /*34f0*/  FSEL R32, R9, -INF , !P3 ;  /* 0xff80000009207808 */ /* 0x000fe20005800000 */
[----:B------:R-:W-:Y:S01]  /*3500*/  IMAD.U32 R9, RZ, RZ, UR6 ;  /* 0x00000006ff097e24 */ /* 0x000fe2000f8e00ff */
        /* <DEDUP_REMOVED lines=15> */
[----:B------:R-:W-:Y:S02]  /*3600*/  ISETP.NE.AND P6, PT, R40, RZ, PT ;  /* 0x000000ff2800720c */ /* 0x000fe40003fc5270 */
        /* <DEDUP_REMOVED lines=54> */
[C---:B------:R-:W-:Y:S02]  /*3970*/  ISETP.GT.AND P5, PT, R57.reuse, 0x78, !P5 ;  /* 0x000000783900780c */ /* 0x040fe40006fa4270 */
[----:B------:R-:W-:Y:S02]  /*3980*/  ISETP.GT.AND P3, PT, R57, 0x31, !P3 ;  /* 0x000000313900780c */ /* 0x000fe40005f64270 */
[C---:B------:R-:W-:Y:S02]  /*3990*/  ISETP.LT.OR P4, PT, R110.reuse, 0x72, P4 ;  /* 0x000000726e00780c */ /* 0x040fe40002781670 */
[----:B------:R-:W-:-:S02]  /*39a0*/  ISETP.LT.OR P3, PT, R110, 0x32, P3 ;  /* 0x000000326e00780c */ /* 0x000fc40001f61670 */
[----:B------:R-:W-:Y:S02]  /*39b0*/  ISETP.LT.OR P5, PT, R110, 0x79, P5 ;  /* 0x000000796e00780c */ /* 0x000fe40002fa1670 */
[----:B------:R-:W-:Y:S02]  /*39c0*/  FSEL R54, R47, -INF , !P3 ;  /* 0xff8000002f367808 */ /* 0x000fe40005800000 */
[----:B------:R-:W-:-:S04]  /*39d0*/  ISETP.NE.AND P3, PT, R89, RZ, PT ;  /* 0x000000ff5900720c */ /* 0x000fc80003f65270 */
[----:B------:R-:W-:-:S04]  /*39e0*/  ISETP.GT.AND P3, PT, R57, 0x38, !P3 ;  /* 0x000000383900780c */ /* 0x000fc80005f64270 */
[----:B------:R-:W-:Y:S02]  /*39f0*/  ISETP.LT.OR P3, PT, R110, 0x39, P3 ;  /* 0x000000396e00780c */ /* 0x000fe40001f61670 */
[----:B-1----:R-:W-:Y:S02]  /*3a00*/  FMNMX.FTZ R126, R13, R126, !PT ;  /* 0x0000007e0d7e7209 */ /* 0x002fe40007810000 */
[----:B------:R-:W-:Y:S02]  /*3a10*/  FSEL R56, R49, -INF , !P3 ;  /* 0xff80000031387808 */ /* 0x000fe40005800000 */
[----:B------:R-:W-:Y:S01]  /*3a20*/  ISETP.NE.AND P3, PT, R93, RZ, PT ;  /* 0x000000ff5d00720c */ /* 0x000fe20003f65270 */
[----:B------:R-:W1:Y:S03]  /*3a30*/  SHFL.BFLY PT, R7, R126, 0x1, 0x1f ;  /* 0x0c201f007e077f89 */ /* 0x000e6600000e0000 */
[----:B------:R-:W-:-:S04]  /*3a40*/  ISETP.GT.AND P3, PT, R57, 0x39, !P3 ;  /* 0x000000393900780c */ /* 0x000fc80005f64270 */
[----:B------:R-:W-:-:S04]  /*3a50*/  ISETP.LT.OR P3, PT, R110, 0x3a, P3 ;  /* 0x0000003a6e00780c */ /* 0x000fc80001f61670 */
[----:B------:R-:W-:Y:S02]  /*3a60*/  FSEL R58, R51, -INF , !P3 ;  /* 0xff800000333a7808 */ /* 0x000fe40005800000 */
[----:B------:R-:W-:Y:S02]  /*3a70*/  ISETP.GT.AND P3, PT, R57, 0x40, !P6 ;  /* 0x000000403900780c */ /* 0x000fe40007764270 */
[----:B------:R-:W-:Y:S02]  /*3a80*/  ISETP.NE.AND P6, PT, R60, RZ, PT ;  /* 0x000000ff3c00720c */ /* 0x000fe40003fc5270 */
[----:B------:R-:W-:-:S04]  /*3a90*/  ISETP.LT.OR P3, PT, R110, 0x41, P3 ;  /* 0x000000416e00780c */ /* 0x000fc80001f61670 */
[----:B------:R-:W-:Y:S02]  /*3aa0*/  FSEL R60, R53, -INF , !P3 ;  /* 0xff800000353c7808 */ /* 0x000fe40005800000 */
[----:B------:R-:W-:Y:S02]  /*3ab0*/  ISETP.NE.AND P3, PT, R95, RZ, PT ;  /* 0x000000ff5f00720c */ /* 0x000fe40003f65270 */
[----:B-1----:R-:W-:Y:S02]  /*3ac0*/  FMNMX.FTZ R7, R126, R7, !PT ;  /* 0x000000077e077209 */ /* 0x002fe40007810000 */
[----:B------:R-:W-:-:S03]  /*3ad0*/  ISETP.GT.AND P3, PT, R57, 0x41, !P3 ;  /* 0x000000413900780c */ /* 0x000fc60005f64270 */
[----:B------:R-:W-:Y:S01]  /*3ae0*/  FMUL.FTZ R15, R7, R9 ;  /* 0x00000009070f7220 */ /* 0x000fe20000410000 */
        /* <DEDUP_REMOVED lines=42> */
[----:B------:R-:W-:-:S04]  /*3d90*/  FSETP.NEU.FTZ.AND P3, PT, R7, -INF , PT ;  /* 0xff8000000700780b */ /* 0x000fc80003f7d000 */
[----:B------:R-:W-:Y:S02]  /*3da0*/  FSEL R45, R15, RZ, P3 ;  /* 0x000000ff0f2d7208 */ /* 0x000fe40001800000 */
[----:B------:R-:W-:Y:S02]  /*3db0*/  ISETP.GT.AND P3, PT, R57, RZ, !P6 ;  /* 0x000000ff3900720c */ /* 0x000fe40007764270 */
[----:B------:R-:W-:Y:S01]  /*3dc0*/  ISETP.NE.AND P6, PT, R117, RZ, PT ;  /* 0x000000ff7500720c */ /* 0x000fe20003fc5270 */
[-CC-:B------:R-:W-:Y:S01]  /*3dd0*/  FFMA.FTZ R102, R102, R9.reuse, -R45.reuse ;  /* 0x0000000966667223 */ /* 0x180fe2000001082d */
[----:B------:R-:W-:Y:S01]  /*3de0*/  ISETP.LT.OR P3, PT, R110, 0x1, P3 ;  /* 0x000000016e00780c */ /* 0x000fe20001f61670 */
[-CC-:B------:R-:W-:Y:S01]  /*3df0*/  FFMA.FTZ R164, R100, R9.reuse, -R45.reuse ;  /* 0x0000000964a47223 */ /* 0x180fe2000001082d */
[----:B------:R-:W-:Y:S01]  /*3e00*/  ISETP.GT.AND P6, PT, R57, 0x79, !P6 ;  /* 0x000000793900780c */ /* 0x000fe200077c4270 */
[-CC-:B------:R-:W-:Y:S01]  /*3e10*/  FFMA.FTZ R170, R104, R9.reuse, -R45.reuse ;  /* 0x0000000968aa7223 */ /* 0x180fe2000001082d */
[----:B------:R-:W-:Y:S01]  /*3e20*/  FSEL R41, R3, -INF , !P3 ;  /* 0xff80000003297808 */ /* 0x000fe20005800000 */
[-CC-:B------:R-:W-:Y:S01]  /*3e30*/  FFMA.FTZ R180, R180, R9.reuse, -R45.reuse ;  /* 0x00000009b4b47223 */ /* 0x180fe2000001082d */
[----:B------:R-:W-:Y:S01]  /*3e40*/  ISETP.NE.AND P3, PT, R115, RZ, PT ;  /* 0x000000ff7300720c */ /* 0x000fe20003f65270 */
[-CC-:B------:R-:W-:Y:S01]  /*3e50*/  FFMA.FTZ R3, R128, R9.reuse, -R45.reuse ;  /* 0x0000000980037223 */ /* 0x180fe2000001082d */
        /* <DEDUP_REMOVED lines=13> */
[----:B------:R-:W1:Y:S01]  /*3f30*/  MUFU.EX2 R3, R3 ;  /* 0x0000000300037308 */ /* 0x000e620000000800 */
[----:B------:R-:W-:Y:S01]  /*3f40*/  ISETP.LT.OR P6, PT, R110, 0x7a, P6 ;  /* 0x0000007a6e00780c */ /* 0x000fe200037c1670 */
[--C-:B------:R-:W-:Y:S01]  /*3f50*/  FFMA.FTZ R176, R176, R9, -R45.reuse ;  /* 0x00000009b0b07223 */ /* 0x100fe2000001082d */
[----:B------:R-:W-:Y:S01]  /*3f60*/  FMNMX.FTZ R21, R38, R21, !PT ;  /* 0x0000001526157209 */ /* 0x000fe20007810000 */
[-CC-:B------:R-:W-:Y:S01]  /*3f70*/  FFMA.FTZ R124, R124, R9.reuse, -R45.reuse ;  /* 0x000000097c7c7223 */ /* 0x180fe2000001082d */
[----:B------:R-:W-:Y:S01]  /*3f80*/  FSEL R104, R39, -INF , !P6 ;  /* 0xff80000027687808 */ /* 0x000fe20007000000 */
        /* <DEDUP_REMOVED lines=28> */
[----:B------:R-:W4:Y:S01]  /*4150*/  MUFU.EX2 R176, R176 ;  /* 0x000000b000b07308 */ /* 0x000f220000000800 */
[----:B------:R-:W-:Y:S01]  /*4160*/  FMNMX.FTZ R27, R54, R27, !PT ;  /* 0x0000001b361b7209 */ /* 0x000fe20007810000 */
[----:B-1----:R-:W-:Y:S01]  /*4170*/  FADD.FTZ R53, R180, R3 ;  /* 0x00000003b4357221 */ /* 0x002fe20000010000 */
[----:B------:R-:W-:-:S02]  /*4180*/  F2FP.BF16.F32.PACK_AB R180, R3, R180 ;  /* 0x000000b403b4723e */ /* 0x000fc400000010ff */
[----:B------:R-:W-:-:S03]  /*4190*/  FMNMX.FTZ R27, R56, R27, !PT ;  /* 0x0000001b381b7209 */ /* 0x000fc60007810000 */
[----:B------:R-:W1:Y:S01]  /*41a0*/  MUFU.EX2 R15, R124 ;  /* 0x0000007c000f7308 */ /* 0x000e620000000800 */
[----:B------:R-:W-:-:S04]  /*41b0*/  FMNMX.FTZ R27, R58, R27, !PT ;  /* 0x0000001b3a1b7209 */ /* 0x000fc80007810000 */
[----:B------:R-:W-:-:S03]  /*41c0*/  FMNMX.FTZ R29, R60, R27, !PT ;  /* 0x0000001b3c1d7209 */ /* 0x000fc60007810000 */
[----:B------:R-:W5:Y:S01]  /*41d0*/  MUFU.EX2 R178, R178 ;  /* 0x000000b200b27308 */ /* 0x000f620000000800 */
[----:B------:R-:W-:-:S04]  /*41e0*/  FMNMX.FTZ R29, R62, R29, !PT ;  /* 0x0000001d3e1d7209 */ /* 0x000fc80007810000 */
[----:B------:R-:W-:-:S03]  /*41f0*/  FMNMX.FTZ R29, R64, R29, !PT ;  /* 0x0000001d401d7209 */ /* 0x000fc60007810000 */
[----:B------:R2:W-:Y:S01]  /*4200*/  MUFU.EX2 R49, R20 ;  /* 0x0000001400317308 */ /* 0x0005e20000000800 */
[----:B------:R-:W-:-:S04]  /*4210*/  FMNMX.FTZ R29, R66, R29, !PT ;  /* 0x0000001d421d7209 */ /* 0x000fc80007810000 */
[----:B------:R-:W-:-:S03]  /*4220*/  FMNMX.FTZ R31, R68, R29, !PT ;  /* 0x0000001d441f7209 */ /* 0x000fc60007810000 */
[----:B------:R-:W5:Y:S01]  /*4230*/  MUFU.EX2 R21, R120 ;  /* 0x0000007800157308 */ /* 0x000f620000000800 */
[----:B------:R-:W-:Y:S01]  /*4240*/  FMNMX.FTZ R31, R70, R31, !PT ;  /* 0x0000001f461f7209 */ /* 0x000fe20007810000 */
[----:B--2---:R-:W-:Y:S01]  /*4250*/  FADD.FTZ R20, R182, R53 ;  /* 0x00000035b6147221 */ /* 0x004fe20000010000 */
[C---:B---3--:R-:W-:Y:S02]  /*4260*/  F2FP.BF16.F32.PACK_AB R182, R13.reuse, R182 ;  /* 0x000000b60db6723e */ /* 0x048fe400000010ff */
[----:B------:R-:W-:Y:S01]  /*4270*/  FMNMX.FTZ R31, R82, R31, !PT ;  /* 0x0000001f521f7209 */ /* 0x000fe20007810000 */
[----:B------:R-:W-:Y:S02]  /*4280*/  FADD.FTZ R53, R13, R20 ;  /* 0x000000140d357221 */ /* 0x000fe40000010000 */
[----:B------:R-:W2:Y:S01]  /*4290*/  MUFU.EX2 R172, R172 ;  /* 0x000000ac00ac7308 */ /* 0x000ea20000000800 */
[----:B------:R-:W-:Y:S01]  /*42a0*/  FMNMX.FTZ R31, R78, R31, !PT ;  /* 0x0000001f4e1f7209 */ /* 0x000fe20007810000 */
[----:B----4-:R-:W-:Y:S01]  /*42b0*/  FADD.FTZ R20, R176, R53 ;  /* 0x00000035b0147221 */ /* 0x010fe20000010000 */
[----:B-1----:R-:W-:-:S02]  /*42c0*/  F2FP.BF16.F32.PACK_AB R176, R15, R176 ;  /* 0x000000b00fb0723e */ /* 0x002fc400000010ff */
[----:B------:R-:W-:Y:S01]  /*42d0*/  FMNMX.FTZ R43, R76, R31, !PT ;  /* 0x0000001f4c2b7209 */ /* 0x000fe20007810000 */
[----:B------:R-:W-:Y:S02]  /*42e0*/  FADD.FTZ R53, R15, R20 ;  /* 0x000000140f357221 */ /* 0x000fe40000010000 */
[----:B------:R1:W-:Y:S01]  /*42f0*/  MUFU.EX2 R31, R102 ;  /* 0x00000066001f7308 */ /* 0x0003e20000000800 */
[----:B------:R-:W-:Y:S01]  /*4300*/  FMNMX.FTZ R43, R74, R43, !PT ;  /* 0x0000002b4a2b7209 */ /* 0x000fe20007810000 */
[----:B-----5:R-:W-:Y:S01]  /*4310*/  FADD.FTZ R20, R178, R53 ;  /* 0x00000035b2147221 */ /* 0x020fe20000010000 */
[C---:B------:R-:W-:Y:S02]  /*4320*/  F2FP.BF16.F32.PACK_AB R178, R21.reuse, R178 ;  /* 0x000000b215b2723e */ /* 0x040fe400000010ff */
[----:B------:R-:W-:Y:S01]  /*4330*/  FMNMX.FTZ R43, R80, R43, !PT ;  /* 0x0000002b502b7209 */ /* 0x000fe20007810000 */
[----:B------:R-:W-:Y:S02]  /*4340*/  FADD.FTZ R55, R21, R20 ;  /* 0x0000001415377221 */ /* 0x000fe40000010000 */
[----:B------:R-:W3:Y:S01]  /*4350*/  MUFU.EX2 R25, R116 ;  /* 0x0000007400197308 */ /* 0x000ee20000000800 */
[----:B------:R-:W-:-:S02]  /*4360*/  FMNMX.FTZ R43, R72, R43, !PT ;  /* 0x0000002b482b7209 */ /* 0x000fc40007810000 */
[----:B-1----:R-:W-:Y:S01]  /*4370*/  FSEL R102, R33, -INF , !P4 ;  /* 0xff80000021667808 */ /* 0x002fe20006000000 */
[----:B------:R-:W-:Y:S01]  /*4380*/  FFMA.FTZ R33, R98, R9, -R45 ;  /* 0x0000000962217223 */ /* 0x000fe2000001082d */
[----:B------:R-:W-:Y:S02]  /*4390*/  FMNMX.FTZ R43, R100, R43, !PT ;  /* 0x0000002b642b7209 */ /* 0x000fe40007810000 */
[----:B------:R-:W-:Y:S01]  /*43a0*/  FSEL R98, R37, -INF , !P5 ;  /* 0xff80000025627808 */ /* 0x000fe20006800000 */
[----:B------:R-:W1:Y:S01]  /*43b0*/  MUFU.EX2 R174, R174 ;  /* 0x000000ae00ae7308 */ /* 0x000e620000000800 */
[----:B------:R-:W-:-:S04]  /*43c0*/  FMNMX.FTZ R43, R102, R43, !PT ;  /* 0x0000002b662b7209 */ /* 0x000fc80007810000 */
[----:B------:R-:W-:-:S03]  /*43d0*/  FMNMX.FTZ R43, R98, R43, !PT ;  /* 0x0000002b622b7209 */ /* 0x000fc60007810000 */
[----:B------:R-:W4:Y:S01]  /*43e0*/  MUFU.EX2 R27, R112 ;  /* 0x00000070001b7308 */ /* 0x000f220000000800 */
[----:B------:R-:W-:-:S05]  /*43f0*/  FMNMX.FTZ R43, R104, R43, !PT ;  /* 0x0000002b682b7209 */ /* 0x000fca0007810000 */
[----:B------:R-:W5:Y:S02]  /*4400*/  SHFL.BFLY PT, R94, R43, 0x2, 0x1f ;  /* 0x0c401f002b5e7f89 */ /* 0x000f6400000e0000 */
[----:B------:R-:W4:Y:S08]  /*4410*/  MUFU.EX2 R168, R168 ;  /* 0x000000a800a87308 */ /* 0x000f300000000800 */
[----:B------:R-:W4:Y:S08]  /*4420*/  MUFU.EX2 R29, R106 ;  /* 0x0000006a001d7308 */ /* 0x000f300000000800 */
[----:B------:R-:W-:Y:S01]  /*4430*/  MUFU.EX2 R170, R170 ;  /* 0x000000aa00aa7308 */ /* 0x000fe20000000800 */
[----:B-----5:R-:W-:-:S07]  /*4440*/  FMNMX.FTZ R94, R43, R94, !PT ;  /* 0x0000005e2b5e7209 */ /* 0x020fce0007810000 */
[----:B------:R5:W-:Y:S01]  /*4450*/  MUFU.EX2 R43, R24 ;  /* 0x00000018002b7308 */ /* 0x000be20000000800 */
[----:B------:R-:W2:Y:S07]  /*4460*/  SHFL.BFLY PT, R37, R94, 0x1, 0x1f ;  /* 0x0c201f005e257f89 */ /* 0x000eae00000e0000 */
[----:B------:R-:W-:Y:S08]  /*4470*/  MUFU.EX2 R164, R164 ;  /* 0x000000a400a47308 */ /* 0x000ff00000000800 */
[----:B------:R-:W-:Y:S08]  /*4480*/  MUFU.EX2 R33, R33 ;  /* 0x0000002100217308 */ /* 0x000ff00000000800 */
[----:B------:R-:W-:Y:S01]  /*4490*/  MUFU.EX2 R166, R166 ;  /* 0x000000a600a67308 */ /* 0x000fe20000000800 */
[----:B--2---:R-:W-:-:S04]  /*44a0*/  FMNMX.FTZ R8, R94, R37, !PT ;  /* 0x000000255e087209 */ /* 0x004fc80007810000 */
[C---:B------:R-:W-:Y:S01]  /*44b0*/  FSETP.NEU.FTZ.AND P3, PT, R8.reuse, -INF , PT ;  /* 0xff8000000800780b */ /* 0x040fe20003f7d000 */
[----:B-----5:R-:W-:Y:S02]  /*44c0*/  FMUL.FTZ R24, R8, R9 ;  /* 0x0000000908187220 */ /* 0x020fe40000410000 */
[----:B------:R-:W-:Y:S03]  /*44d0*/  MUFU.EX2 R35, R35 ;  /* 0x0000002300237308 */ /* 0x000fe60000000800 */
[----:B------:R-:W-:Y:S01]  /*44e0*/  FSEL R45, R24, RZ, P3 ;  /* 0x000000ff182d7208 */ /* 0x000fe20001800000 */
[----:B------:R-:W-:Y:S01]  /*44f0*/  FADD.FTZ R24, R172, R55 ;  /* 0x00000037ac187221 */ /* 0x000fe20000010000 */
[----:B---3--:R-:W-:-:S03]  /*4500*/  F2FP.BF16.F32.PACK_AB R172, R25, R172 ;  /* 0x000000ac19ac723e */ /* 0x008fc600000010ff */
        /* <DEDUP_REMOVED lines=13> */
[----:B------:R-:W-:Y:S01]  /*45e0*/  FADD.FTZ R55, R25, R24 ;  /* 0x0000001819377221 */ /* 0x000fe20000010000 */
[-CC-:B------:R-:W-:Y:S01]  /*45f0*/  FFMA.FTZ R50, R50, R9.reuse, -R45.reuse ;  /* 0x0000000932327223 */ /* 0x180fe2000001082d */
[-C--:B------:R-:W-:Y:S01]  /*4600*/  FFMA.FTZ R52, R52, R9.reuse, -R45 ;  /* 0x0000000934347223 */ /* 0x080fe2000001082d */
[----:B------:R-:W2:Y:S01]  /*4610*/  MUFU.EX2 R30, R30 ;  /* 0x0000001e001e7308 */ /* 0x000ea20000000800 */
[----:B-1----:R-:W-:Y:S01]  /*4620*/  FADD.FTZ R24, R174, R55 ;  /* 0x00000037ae187221 */ /* 0x002fe20000010000 */
[-CC-:B------:R-:W-:Y:S01]  /*4630*/  FFMA.FTZ R54, R54, R9.reuse, -R45.reuse ;  /* 0x0000000936367223 */ /* 0x180fe2000001082d */
[-CC-:B------:R-:W-:Y:S01]  /*4640*/  FFMA.FTZ R56, R56, R9.reuse, -R45.reuse ;  /* 0x0000000938387223 */ /* 0x180fe2000001082d */
[-CC-:B------:R-:W-:Y:S01]  /*4650*/  FFMA.FTZ R58, R58, R9.reuse, -R45.reuse ;  /* 0x000000093a3a7223 */ /* 0x180fe2000001082d */
[----:B----4-:R-:W-:Y:S01]  /*4660*/  FADD.FTZ R55, R27, R24 ;  /* 0x000000181b377221 */ /* 0x010fe20000010000 */
[-CC-:B------:R-:W-:Y:S01]  /*4670*/  FFMA.FTZ R60, R60, R9.reuse, -R45.reuse ;  /* 0x000000093c3c7223 */ /* 0x180fe2000001082d */
[-C--:B------:R-:W-:Y:S01]  /*4680*/  FFMA.FTZ R62, R62, R9.reuse, -R45 ;  /* 0x000000093e3e7223 */ /* 0x080fe2000001082d */
[----:B------:R-:W1:Y:S01]  /*4690*/  MUFU.EX2 R32, R32 ;  /* 0x0000002000207308 */ /* 0x000e620000000800 */
[----:B------:R-:W-:Y:S01]  /*46a0*/  FADD.FTZ R24, R168, R55 ;  /* 0x00000037a8187221 */ /* 0x000fe20000010000 */
[-CC-:B------:R-:W-:Y:S01]  /*46b0*/  FFMA.FTZ R64, R64, R9.reuse, -R45.reuse ;  /* 0x0000000940407223 */ /* 0x180fe2000001082d */
[-CC-:B------:R-:W-:Y:S01]  /*46c0*/  FFMA.FTZ R66, R66, R9.reuse, -R45.reuse ;  /* 0x0000000942427223 */ /* 0x180fe2000001082d */
[-CC-:B------:R-:W-:Y:S01]  /*46d0*/  FFMA.FTZ R68, R68, R9.reuse, -R45.reuse ;  /* 0x0000000944447223 */ /* 0x180fe2000001082d */
[----:B------:R-:W-:Y:S01]  /*46e0*/  FADD.FTZ R55, R29, R24 ;  /* 0x000000181d377221 */ /* 0x000fe20000010000 */
[-CC-:B------:R-:W-:Y:S01]  /*46f0*/  FFMA.FTZ R70, R70, R9.reuse, -R45.reuse ;  /* 0x0000000946467223 */ /* 0x180fe2000001082d */
[-C--:B------:R-:W-:Y:S01]  /*4700*/  FFMA.FTZ R82, R82, R9.reuse, -R45 ;  /* 0x0000000952527223 */ /* 0x080fe2000001082d */
[----:B------:R-:W3:Y:S01]  /*4710*/  MUFU.EX2 R183, R34 ;  /* 0x0000002200b77308 */ /* 0x000ee20000000800 */
[----:B--2---:R-:W-:Y:S01]  /*4720*/  FADD.FTZ R53, R41, R30 ;  /* 0x0000001e29357221 */ /* 0x004fe20000010000 */
[----:B------:R-:W-:Y:S01]  /*4730*/  FADD.FTZ R24, R170, R55 ;  /* 0x00000037aa187221 */ /* 0x000fe20000010000 */
[-CC-:B------:R-:W-:Y:S01]  /*4740*/  FFMA.FTZ R78, R78, R9.reuse, -R45.reuse ;  /* 0x000000094e4e7223 */ /* 0x180fe2000001082d */
[-CC-:B------:R-:W-:Y:S01]  /*4750*/  FFMA.FTZ R76, R76, R9.reuse, -R45.reuse ;  /* 0x000000094c4c7223 */ /* 0x180fe2000001082d */
[-CC-:B------:R-:W-:Y:S01]  /*4760*/  FFMA.FTZ R74, R74, R9.reuse, -R45.reuse ;  /* 0x000000094a4a7223 */ /* 0x180fe2000001082d */
[----:B------:R-:W-:Y:S01]  /*4770*/  FADD.FTZ R55, R31, R24 ;  /* 0x000000181f377221 */ /* 0x000fe20000010000 */
[-C--:B------:R-:W-:Y:S01]  /*4780*/  FFMA.FTZ R80, R80, R9.reuse, -R45 ;  /* 0x0000000950507223 */ /* 0x080fe2000001082d */
[----:B------:R-:W2:Y:S01]  /*4790*/  MUFU.EX2 R36, R36 ;  /* 0x0000002400247308 */ /* 0x000ea20000000800 */
[----:B-1----:R-:W-:Y:S01]  /*47a0*/  FADD.FTZ R20, R32, R53 ;  /* 0x0000003520147221 */ /* 0x002fe20000010000 */
[-CC-:B------:R-:W-:Y:S01]  /*47b0*/  FFMA.FTZ R72, R72, R9.reuse, -R45.reuse ;  /* 0x0000000948487223 */ /* 0x180fe2000001082d */
[-CC-:B------:R-:W-:Y:S01]  /*47c0*/  FFMA.FTZ R100, R100, R9.reuse, -R45.reuse ;  /* 0x0000000964647223 */ /* 0x180fe2000001082d */
[-CC-:B------:R-:W-:Y:S01]  /*47d0*/  FFMA.FTZ R102, R102, R9.reuse, -R45.reuse ;  /* 0x0000000966667223 */ /* 0x180fe2000001082d */
[-CC-:B------:R-:W-:Y:S01]  /*47e0*/  FFMA.FTZ R98, R98, R9.reuse, -R45.reuse ;  /* 0x0000000962627223 */ /* 0x180fe2000001082d */
[----:B------:R-:W-:Y:S01]  /*47f0*/  FFMA.FTZ R45, R104, R9, -R45 ;  /* 0x00000009682d7223 */ /* 0x000fe2000001082d */
[----:B------:R-:W-:Y:S01]  /*4800*/  F2FP.BF16.F32.PACK_AB R174, R27, R174 ;  /* 0x000000ae1bae723e */ /* 0x000fe200000010ff */
[----:B------:R-:W1:Y:S01]  /*4810*/  MUFU.EX2 R177, R38 ;  /* 0x0000002600b17308 */ /* 0x000e620000000800 */
[----:B---3--:R-:W-:Y:S01]  /*4820*/  FADD.FTZ R53, R183, R20 ;  /* 0x00000014b7357221 */ /* 0x008fe20000010000 */
[----:B------:R-:W-:-:S02]  /*4830*/  F2FP.BF16.F32.PACK_AB R168, R29, R168 ;  /* 0x000000a81da8723e */ /* 0x000fc400000010ff */
[----:B------:R-:W-:Y:S02]  /*4840*/  F2FP.BF16.F32.PACK_AB R170, R31, R170 ;  /* 0x000000aa1faa723e */ /* 0x000fe400000010ff */
[----:B------:R-:W-:Y:S02]  /*4850*/  F2FP.BF16.F32.PACK_AB R181, R30, R41 ;  /* 0x000000291eb5723e */ /* 0x000fe400000010ff */
[----:B------:R-:W3:Y:S01]  /*4860*/  MUFU.EX2 R40, R40 ;  /* 0x0000002800287308 */ /* 0x000ee20000000800 */
[----:B--2---:R-:W-:Y:S01]  /*4870*/  FADD.FTZ R20, R36, R53 ;  /* 0x0000003524147221 */ /* 0x004fe20000010000 */
[----:B------:R-:W-:-:S06]  /*4880*/  F2FP.BF16.F32.PACK_AB R183, R183, R32 ;  /* 0x00000020b7b7723e */ /* 0x000fcc00000010ff */
[----:B------:R-:W2:Y:S01]  /*4890*/  MUFU.EX2 R179, R42 ;  /* 0x0000002a00b37308 */ /* 0x000ea20000000800 */
[C---:B-1----:R-:W-:Y:S01]  /*48a0*/  FADD.FTZ R53, R177.reuse, R20 ;  /* 0x00000014b1357221 */ /* 0x042fe20000010000 */
[----:B------:R-:W-:-:S06]  /*48b0*/  F2FP.BF16.F32.PACK_AB R177, R177, R36 ;  /* 0x00000024b1b1723e */ /* 0x000fcc00000010ff */
        /* <DEDUP_REMOVED lines=8> */
[----:B---3--:R-:W-:Y:S01]  /*4940*/  FADD.FTZ R53, R173, R20 ;  /* 0x00000014ad357221 */ /* 0x008fe20000010000 */
[----:B------:R-:W-:Y:S01]  /*4950*/  FADD.FTZ R20, R164, R55 ;  /* 0x00000037a4147221 */ /* 0x000fe20000010000 */
[----:B------:R-:W-:Y:S02]  /*4960*/  F2FP.BF16.F32.PACK_AB R164, R33, R164 ;  /* 0x000000a421a4723e */ /* 0x000fe400000010ff */
[----:B------:R-:W-:Y:S01]  /*4970*/  F2FP.BF16.F32.PACK_AB R173, R173, R44 ;  /* 0x0000002cadad723e */ /* 0x000fe200000010ff */
[----:B------:R-:W-:Y:S02]  /*4980*/  FADD.FTZ R55, R33, R20 ;  /* 0x0000001421377221 */ /* 0x000fe40000010000 */
[----:B------:R-:W3:Y:S01]  /*4990*/  MUFU.EX2 R52, R52 ;  /* 0x0000003400347308 */ /* 0x000ee20000000800 */
[----:B--2---:R-:W-:Y:S01]  /*49a0*/  FADD.FTZ R4, R48, R53 ;  /* 0x0000003530047221 */ /* 0x004fe20000010000 */
[----:B------:R-:W-:Y:S01]  /*49b0*/  FADD.FTZ R20, R166, R55 ;  /* 0x00000037a6147221 */ /* 0x000fe20000010000 */
[----:B------:R-:W-:-:S03]  /*49c0*/  F2FP.BF16.F32.PACK_AB R166, R35, R166 ;  /* 0x000000a623a6723e */ /* 0x000fc600000010ff */
[----:B------:R-:W-:Y:S02]  /*49d0*/  FADD.FTZ R55, R35, R20 ;  /* 0x0000001423377221 */ /* 0x000fe40000010000 */
[----:B------:R-:W2:Y:S01]  /*49e0*/  MUFU.EX2 R169, R54 ;  /* 0x0000003600a97308 */ /* 0x000ea20000000800 */
[C---:B-1----:R-:W-:Y:S01]  /*49f0*/  FADD.FTZ R53, R175.reuse, R4 ;  /* 0x00000004af357221 */ /* 0x042fe20000010000 */
[----:B------:R-:W-:Y:S01]  /*4a00*/  FADD.FTZ R20, R92, R55 ;  /* 0x000000375c147221 */ /* 0x000fe20000010000 */
[----:B------:R-:W-:-:S05]  /*4a10*/  F2FP.BF16.F32.PACK_AB R175, R175, R48 ;  /* 0x00000030afaf723e */ /* 0x000fca00000010ff */
        /* <DEDUP_REMOVED lines=19> */
[----:B--2---:R-:W-:-:S07]  /*4b50*/  FADD.FTZ R20, R86, R55 ;  /* 0x0000003756147221 */ /* 0x004fce0000010000 */
[----:B------:R-:W2:Y:S01]  /*4b60*/  MUFU.EX2 R167, R66 ;  /* 0x0000004200a77308 */ /* 0x000ea20000000800 */
[----:B-1----:R-:W-:-:S07]  /*4b70*/  FADD.FTZ R4, R64, R3 ;  /* 0x0000000340047221 */ /* 0x002fce0000010000 */
[----:B------:R-:W1:Y:S01]  /*4b80*/  MUFU.EX2 R28, R28 ;  /* 0x0000001c001c7308 */ /* 0x000e620000000800 */
[C---:B---3--:R-:W-:Y:S01]  /*4b90*/  FADD.FTZ R13, R47.reuse, R20 ;  /* 0x000000142f0d7221 */ /* 0x048fe20000010000 */
[----:B------:R-:W-:-:S06]  /*4ba0*/  F2FP.BF16.F32.PACK_AB R162, R47, R86 ;  /* 0x000000562fa2723e */ /* 0x000fcc00000010ff */
[----:B------:R-:W3:Y:S01]  /*4bb0*/  MUFU.EX2 R68, R68 ;  /* 0x0000004400447308 */ /* 0x000ee20000000800 */
[C---:B--2---:R-:W-:Y:S01]  /*4bc0*/  FADD.FTZ R3, R167.reuse, R4 ;  /* 0x00000004a7037221 */ /* 0x044fe20000010000 */
[----:B------:R-:W-:-:S06]  /*4bd0*/  F2FP.BF16.F32.PACK_AB R167, R167, R64 ;  /* 0x00000040a7a7723e */ /* 0x000fcc00000010ff */
[----:B------:R-:W2:Y:S01]  /*4be0*/  MUFU.EX2 R161, R70 ;  /* 0x0000004600a17308 */ /* 0x000ea20000000800 */
[----:B-1----:R-:W-:Y:S01]  /*4bf0*/  FADD.FTZ R20, R28, R13 ;  /* 0x0000000d1c147221 */ /* 0x002fe20000010000 */
[----:B------:R-:W-:-:S03]  /*4c00*/  F2FP.BF16.F32.PACK_AB R156, R43, R28 ;  /* 0x0000001c2b9c723e */ /* 0x000fc600000010ff */
[----:B------:R-:W-:-:S03]  /*4c10*/  FADD.FTZ R13, R43, R20 ;  /* 0x000000142b0d7221 */ /* 0x000fc60000010000 */
[----:B------:R-:W1:Y:S01]  /*4c20*/  MUFU.EX2 R12, R12 ;  /* 0x0000000c000c7308 */ /* 0x000e620000000800 */
[----:B---3--:R-:W-:-:S07]  /*4c30*/  FADD.FTZ R4, R68, R3 ;  /* 0x0000000344047221 */ /* 0x008fce0000010000 */
        /* <DEDUP_REMOVED lines=15> */
[----:B---3--:R-:W-:-:S07]  /*4d30*/  FADD.FTZ R4, R76, R3 ;  /* 0x000000034c047221 */ /* 0x008fce0000010000 */
[----:B------:R-:W3:Y:S01]  /*4d40*/  MUFU.EX2 R6, R6 ;  /* 0x0000000600067308 */ /* 0x000ee20000000800 */
[C---:B--2---:R-:W-:Y:S01]  /*4d50*/  FADD.FTZ R13, R14.reuse, R13 ;  /* 0x0000000d0e0d7221 */ /* 0x044fe20000010000 */
[----:B------:R-:W-:-:S06]  /*4d60*/  F2FP.BF16.F32.PACK_AB R152, R14, R51 ;  /* 0x000000330e98723e */ /* 0x000fcc00000010ff */
[----:B------:R-:W2:Y:S01]  /*4d70*/  MUFU.EX2 R37, R26 ;  /* 0x0000001a00257308 */ /* 0x000ea20000000800 */
[C---:B-1----:R-:W-:Y:S01]  /*4d80*/  FADD.FTZ R3, R157.reuse, R4 ;  /* 0x000000049d037221 */ /* 0x042fe20000010000 */
[----:B------:R-:W-:-:S06]  /*4d90*/  F2FP.BF16.F32.PACK_AB R157, R157, R76 ;  /* 0x0000004c9d9d723e */ /* 0x000fcc00000010ff */
[----:B------:R-:W1:Y:S01]  /*4da0*/  MUFU.EX2 R80, R80 ;  /* 0x0000005000507308 */ /* 0x000e620000000800 */
[----:B---3--:R-:W-:Y:S01]  /*4db0*/  FADD.FTZ R12, R6, R13 ;  /* 0x0000000d060c7221 */ /* 0x008fe20000010000 */
[----:B------:R-:W-:-:S04]  /*4dc0*/  VIADD R13, R5, UR42 ;  /* 0x0000002a050d7c36 */ /* 0x000fc80008000000 */
[----:B------:R-:W-:Y:S02]  /*4dd0*/  IMAD.IADD R10, R13, 0x1, R10 ;  /* 0x000000010d0a7824 */ /* 0x000fe400078e020a */
[----:B------:R-:W3:Y:S01]  /*4de0*/  MUFU.EX2 R159, R72 ;  /* 0x00000048009f7308 */ /* 0x000ee20000000800 */
[C---:B--2---:R-:W-:Y:S01]  /*4df0*/  F2FP.BF16.F32.PACK_AB R154, R37.reuse, R6 ;  /* 0x00000006259a723e */ /* 0x044fe200000010ff */
[----:B------:R-:W-:-:S06]  /*4e00*/  FADD.FTZ R4, R37, R12 ;  /* 0x0000000c25047221 */ /* 0x000fcc0000010000 */
        /* <DEDUP_REMOVED lines=9> */
[----:B------:R-:W-:-:S03]  /*4ea0*/  F2FP.BF16.F32.PACK_AB R153, R153, R100 ;  /* 0x000000649999723e */ /* 0x000fc600000010ff */
[----:B---3--:R-:W-:-:S04]  /*4eb0*/  FADD.FTZ R6, R98, R3 ;  /* 0x0000000362067221 */ /* 0x008fc80000010000 */
[C---:B--2---:R-:W-:Y:S01]  /*4ec0*/  FADD.FTZ R3, R45.reuse, R6 ;  /* 0x000000062d037221 */ /* 0x044fe20000010000 */
[----:B------:R-:W-:Y:S01]  /*4ed0*/  F2FP.BF16.F32.PACK_AB R155, R45, R98 ;  /* 0x000000622d9b723e */ /* 0x000fe200000010ff */
[----:B------:R-:W-:Y:S01]  /*4ee0*/  VIADD R6, R88, 0xfffffffe ;  /* 0xfffffffe58067836 */ /* 0x000fe20000000000 */
        /* <DEDUP_REMOVED lines=11> */
.L_x_6411:
[----:B------:R-:W-:-:S13]  /*4fa0*/  ISETP.NE.AND P3, PT, R11, 0x1, PT ;  /* 0x000000010b00780c */ /* 0x000fda0003f65270 */
[----:B------:R-:W1:Y:S02]  /*4fb0*/  @P3 LDC.64 R14, c[0x0][0x9e8] ;  /* 0x00027a00ff0e3b82 */ /* 0x000e640000000a00 */
[----:B-1----:R-:W-:-:S05]  /*4fc0*/  @P3 IMAD.HI.U32 R14, R12, R14, RZ ;  /* 0x0000000e0c0e3227 */ /* 0x002fca00078e00ff */
[----:B------:R-:W-:-:S07]  /*4fd0*/  @P3 SHF.R.U32.HI R12, RZ, R15, R14 ;  /* 0x0000000fff0c3219 */ /* 0x000fce000001160e */
.L_x_6412:
[----:B------:R-:W-:-:S05]  /*4fe0*/  IMAD R11, R12, R11, R11 ;  /* 0x0000000b0c0b7224 */ /* 0x000fca00078e020b */
[----:B------:R-:W-:-:S07]  /*4ff0*/  VIMNMX R10, R10, R11, PT ;  /* 0x0000000b0a0a7248 */ /* 0x000fce0003fe0100 */
.L_x_6410:
[----:B------:R-:W-:Y:S02]  /*5000*/  SHF.R.S32.HI R11, RZ, 0x1f, R10 ;  /* 0x0000001fff0b7819 */ /* 0x000fe4000001140a */
[----:B------:R-:W-:Y:S02]  /*5010*/  CS2R R150, SRZ ;  /* 0x0000000000967805 */ /* 0x000fe4000001ff00 */
[----:B------:R-:W-:Y:S02]  /*5020*/  CS2R R148, SRZ ;  /* 0x0000000000947805 */ /* 0x000fe4000001ff00 */
[----:B------:R-:W-:Y:S02]  /*5030*/  CS2R R146, SRZ ;  /* 0x0000000000927805 */ /* 0x000fe4000001ff00 */
[----:B------:R-:W-:Y:S02]  /*5040*/  LEA.HI R11, R11, R10, RZ, 0x7 ;  /* 0x0000000a0b0b7211 */ /* 0x000fe400078f38ff */
[----:B------:R-:W-:-:S02]  /*5050*/  CS2R R144, SRZ ;  /* 0x0000000000907805 */ /* 0x000fc4000001ff00 */
[----:B------:R-:W-:Y:S02]  /*5060*/  CS2R R142, SRZ ;  /* 0x00000000008e7805 */ /* 0x000fe4000001ff00 */
[----:B------:R-:W-:Y:S02]  /*5070*/  CS2R R140, SRZ ;  /* 0x00000000008c7805 */ /* 0x000fe4000001ff00 */
[----:B------:R-:W-:Y:S02]  /*5080*/  SHF.R.S32.HI R11, RZ, 0x7, R11 ;  /* 0x00000007ff0b7819 */ /* 0x000fe4000001140b */
[----:B------:R-:W-:Y:S02]  /*5090*/  CS2R R138, SRZ ;  /* 0x00000000008a7805 */ /* 0x000fe4000001ff00 */
[----:B------:R-:W-:Y:S02]  /*50a0*/  CS2R R136, SRZ ;  /* 0x0000000000887805 */ /* 0x000fe4000001ff00 */
[----:B------:R-:W-:-:S02]  /*50b0*/  CS2R R134, SRZ ;  /* 0x0000000000867805 */ /* 0x000fc4000001ff00 */
[----:B------:R-:W-:Y:S02]  /*50c0*/  VIMNMX R11, R11, UR40, !PT ;  /* 0x000000280b0b7c48 */ /* 0x000fe4000ffe0100 */
[----:B------:R-:W-:Y:S02]  /*50d0*/  CS2R R132, SRZ ;  /* 0x0000000000847805 */ /* 0x000fe4000001ff00 */
[----:B------:R-:W-:Y:S02]  /*50e0*/  CS2R R130, SRZ ;  /* 0x0000000000827805 */ /* 0x000fe4000001ff00 */
[----:B------:R-:W-:Y:S02]  /*50f0*/  CS2R R128, SRZ ;  /* 0x0000000000807805 */ /* 0x000fe4000001ff00 */
[----:B------:R-:W-:Y:S02]  /*5100*/  ISETP.GE.AND P3, PT, R6, R11, PT ;  /* 0x0000000b0600720c */ /* 0x000fe40003f66270 */
        /* <DEDUP_REMOVED lines=20> */
[----:B------:R-:W-:Y:S06]  /*5250*/  @!P3 BRA `(.L_x_6413) ;  /* 0x000000380014b947 */ /* 0x000fec0003800000 */
[----:B------:R-:W-:Y:S01]  /*5260*/  IMAD.IADD R10, R0, 0x1, R5 ;  /* 0x00000001000a7824 */ /* 0x000fe200078e0205 */
[----:B------:R-:W-:Y:S01]  /*5270*/  ULDC UR56, c[0x0][0x9e4] ;  /* 0x0002790000387ab9 */ /* 0x000fe20000000800 */
[----:B------:R-:W-:Y:S01]  /*5280*/  IMAD.MOV.U32 R151, RZ, RZ, RZ ;  /* 0x000000ffff977224 */ /* 0x000fe200078e00ff */
[----:B------:R-:W-:Y:S01]  /*5290*/  ULDC UR58, c[0x0][0x288] ;  /* 0x0000a200003a7ab9 */ /* 0x000fe20000000800 */
[----:B------:R-:W-:Y:S01]  /*52a0*/  ULDC UR59, c[0x0][0x9d8] ;  /* 0x00027600003b7ab9 */ /* 0x000fe20000000800 */
[----:B------:R-:W-:-:S05]  /*52b0*/  ULDC UR57, c[0x0][0x9e0] ;  /* 0x0002780000397ab9 */ /* 0x000fca0000000800 */
.L_x_6430:
[----:B------:R-:W-:Y:S01]  /*52c0*/  UIADD3 UR61, UR37, 0x1, URZ ;  /* 0x00000001253d7890 */ /* 0x000fe2000fffe03f */
[----:B------:R-:W-:-:S03]  /*52d0*/  ISETP.NE.AND P4, PT, RZ, UR41, PT ;  /* 0x00000029ff007c0c */ /* 0x000fc6000bf85270 */
[----:B------:R-:W-:-:S04]  /*52e0*/  UISETP.NE.AND UP0, UPT, UR61, 0x2, UPT ;  /* 0x000000023d00788c */ /* 0x000fc8000bf05270 */
[----:B------:R-:W-:Y:S02]  /*52f0*/  USEL UR60, URZ, 0x1, UP0 ;  /* 0x000000013f3c7887 */ /* 0x000fe40008000000 */
[----:B------:R-:W-:Y:S02]  /*5300*/  USEL UR61, UR61, URZ, UP0 ;  /* 0x0000003f3d3d7287 */ /* 0x000fe40008000000 */
[----:B------:R-:W-:Y:S02]  /*5310*/  ULOP3.LUT UR60, UR36, UR60, URZ, 0x3c, !UPT ;  /* 0x0000003c243c7292 */ /* 0x000fe4000f8e3c3f */
[----:B------:R-:W-:Y:S10]  /*5320*/  @P4 BRA `(.L_x_6414) ;  /* 0x00000000002c4947 */ /* 0x000ff40003800000 */
[----:B------:R-:W-:Y:S05]  /*5330*/  @!P0 BRA `(.L_x_6415) ;  /* 0x0000000000048947 */ /* 0x000fea0003800000 */
[----:B------:R-:W-:Y:S01]  /*5340*/  BPT.TRAP 0x1 ;  /* 0x000000040000795c */ /* 0x000fe20000300000 */
.L_x_6415:
[----:B------:R-:W-:Y:S01]  /*5350*/  ULEA UR6, UR61, UR39, 0x3 ;  /* 0x000000273d067291 */ /* 0x000fe2000f8e183f */
[----:B------:R-:W-:-:S05]  /*5360*/  IMAD.U32 R9, RZ, RZ, UR60 ;  /* 0x0000003cff097e24 */ /* 0x000fca000f8e00ff */
[----:B------:R-:W-:-:S04]  /*5370*/  SHF.L.U32 R9, R9, 0x1f, RZ ;  /* 0x0000001f09097819 */ /* 0x000fc800000006ff */
[----:B------:R1:W2:Y:S01]  /*5380*/  SYNCS.PHASECHK.TRANS64.TRYWAIT P3, [UR6+0x28830], R9 ;  /* 0x02883009ff0075a7 */ /* 0x0002a20008060146 */
[----:B------:R-:W-:Y:S05]  /*5390*/  @!P0 BRA `(.L_x_6416) ;  /* 0x0000000000048947 */ /* 0x000fea0003800000 */
[----:B------:R-:W-:Y:S01]  /*53a0*/  BPT.TRAP 0x1 ;  /* 0x000000040000795c */ /* 0x000fe20000300000 */
.L_x_6416:
[----:B--2---:R-:W-:Y:S05]  /*53b0*/  @P3 BRA `(.L_x_6414) ;  /* 0x0000000000083947 */ /* 0x004fea0003800000 */
[----:B------:R-:W2:Y:S02]  /*53c0*/  SYNCS.PHASECHK.TRANS64.TRYWAIT P3, [UR6+0x28830], R9 ;  /* 0x02883009ff0075a7 */ /* 0x000ea40008060146 */
[----:B--2---:R-:W-:Y:S05]  /*53d0*/  @!P3 BRA `(.L_x_6417) ;  /* 0x000000e400ecb947 */ /* 0x004fea0003800000 */
.L_x_6414:
[----:B-12---:R-:W-:Y:S01]  /*53e0*/  VIADD R9, R17, 0x8 ;  /* 0x0000000811097836 */ /* 0x006fe20000000000 */
[----:B------:R-:W-:Y:S01]  /*53f0*/  ULEA UR34, UR61, UR49, 0xb ;  /* 0x000000313d227291 */ /* 0x000fe2000f8e583f */
[----:B------:R-:W-:Y:S01]  /*5400*/  UMOV UR35, 0x40000040 ;  /* 0x4000004000237882 */ /* 0x000fe20000000000 */
[----:B------:R-:W-:Y:S02]  /*5410*/  UMOV UR7, 0x40000040 ;  /* 0x4000004000077882 */ /* 0x000fe40000000000 */
[----:B------:R1:W-:Y:S01]  /*5420*/  BAR.SYNC.DEFER_BLOCKING R9, 0x100 ;  /* 0x000400090000751d */ /* 0x0003e20000010000 */
[----:B------:R-:W-:Y:S02]  /*5430*/  UIADD3 UR6, UR34, 0x2, URZ ;  /* 0x0000000222067890 */ /* 0x000fe4000fffe03f */
[----:B------:R-:W-:Y:S02]  /*5440*/  UIADD3 UR10, UR34, 0x4, URZ ;  /* 0x00000004220a7890 */ /* 0x000fe4000fffe03f */
[----:B------:R-:W-:Y:S01]  /*5450*/  UIADD3 UR14, UR34, 0x6, URZ ;  /* 0x00000006220e7890 */ /* 0x000fe2000fffe03f */
[----:B------:R-:W-:Y:S01]  /*5460*/  UMOV UR11, 0x40000040 ;  /* 0x40000040000b7882 */ /* 0x000fe20000000000 */
[----:B------:R-:W-:Y:S01]  /*5470*/  UMOV UR15, 0x40000040 ;  /* 0x40000040000f7882 */ /* 0x000fe20000000000 */
[----:B------:R-:W-:Y:S01]  /*5480*/  UIADD3 UR18, UR34, 0x400, URZ ;  /* 0x0000040022127890 */ /* 0x000fe2000fffe03f */
[----:B------:R-:W-:Y:S01]  /*5490*/  UMOV UR19, 0x40000040 ;  /* 0x4000004000137882 */ /* 0x000fe20000000000 */
[----:B------:R-:W-:Y:S01]  /*54a0*/  UIADD3 UR22, UR34, 0x402, URZ ;  /* 0x0000040222167890 */ /* 0x000fe2000fffe03f */
[----:B------:R-:W-:Y:S01]  /*54b0*/  UMOV UR23, 0x40000040 ;  /* 0x4000004000177882 */ /* 0x000fe20000000000 */
[----:B------:R-:W-:Y:S01]  /*54c0*/  UIADD3 UR26, UR34, 0x404, URZ ;  /* 0x00000404221a7890 */ /* 0x000fe2000fffe03f */
[----:B------:R-:W-:Y:S01]  /*54d0*/  UMOV UR27, 0x40000040 ;  /* 0x40000040001b7882 */ /* 0x000fe20000000000 */
[----:B------:R-:W-:Y:S01]  /*54e0*/  UIADD3 UR30, UR34, 0x406, URZ ;  /* 0x00000406221e7890 */ /* 0x000fe2000fffe03f */
[----:B------:R-:W-:Y:S01]  /*54f0*/  UMOV UR31, 0x40000040 ;  /* 0x40000040001f7882 */ /* 0x000fe20000000000 */
[----:B------:R-:W-:-:S06]  /*5500*/  WARPGROUP.ARRIVE ;  /* 0x00000000000079c5 */ /* 0x000fcc0000000000 */
[----:B------:R-:W-:Y:S03]  /*5510*/  HGMMA.64x128x16.F32.BF16 R24, gdesc[UR32], RZ, !UPT, gsb0 ;  /* 0x01e00000201879f0 */ /* 0x000fe6000c0018ff */
        /* <DEDUP_REMOVED lines=22> */
[----:B-1----:R-:W-:Y:S05]  /*5680*/  @P4 BRA `(.L_x_6418) ;  /* 0x00000000002c4947 */ /* 0x002fea0003800000 */
[----:B------:R-:W-:Y:S05]  /*5690*/  @!P0 BRA `(.L_x_6419) ;  /* 0x0000000000048947 */ /* 0x000fea0003800000 */
[----:B------:R-:W-:Y:S01]  /*56a0*/  BPT.TRAP 0x1 ;  /* 0x000000040000795c */ /* 0x000fe20000300000 */
.L_x_6419:
[----:B------:R-:W-:Y:S01]  /*56b0*/  ULEA UR6, UR37, UR39, 0x3 ;  /* 0x0000002725067291 */ /* 0x000fe2000f8e183f */
[----:B------:R-:W-:-:S05]  /*56c0*/  IMAD.U32 R9, RZ, RZ, UR36 ;  /* 0x00000024ff097e24 */ /* 0x000fca000f8e00ff */
[----:B------:R-:W-:-:S04]  /*56d0*/  SHF.L.U32 R9, R9, 0x1f, RZ ;  /* 0x0000001f09097819 */ /* 0x000fc800000006ff */
[----:B------:R1:W2:Y:S01]  /*56e0*/  SYNCS.PHASECHK.TRANS64.TRYWAIT P3, [UR6+0x28850], R9 ;  /* 0x02885009ff0075a7 */ /* 0x0002a20008060146 */
[----:B------:R-:W-:Y:S05]  /*56f0*/  @!P0 BRA `(.L_x_6420) ;  /* 0x0000000000048947 */ /* 0x000fea0003800000 */
[----:B------:R-:W-:Y:S01]  /*5700*/  BPT.TRAP 0x1 ;  /* 0x000000040000795c */ /* 0x000fe20000300000 */
.L_x_6420:
[----:B--2---:R-:W-:Y:S05]  /*5710*/  @P3 BRA `(.L_x_6418) ;  /* 0x0000000000083947 */ /* 0x004fea0003800000 */
[----:B------:R-:W2:Y:S02]  /*5720*/  SYNCS.PHASECHK.TRANS64.TRYWAIT P3, [UR6+0x28850], R9 ;  /* 0x02885009ff0075a7 */ /* 0x000ea40008060146 */
[----:B--2---:R-:W-:Y:S05]  /*5730*/  @!P3 BRA `(.L_x_6421) ;  /* 0x000000e4002cb947 */ /* 0x004fea0003800000 */
.L_x_6418:
        /* <DEDUP_REMOVED lines=9> */
[----:B--2---:R-:W-:Y:S01]  /*57d0*/  FMUL.FTZ R12, R26, UR59 ;  /* 0x0000003b1a0c7c20 */ /* 0x004fe20008410000 */
[----:B------:R-:W-:Y:S01]  /*57e0*/  FMUL.FTZ R13, R27, UR59 ;  /* 0x0000003b1b0d7c20 */ /* 0x000fe20008410000 */
[----:B------:R-:W-:Y:S01]  /*57f0*/  FMUL.FTZ R21, R34, UR59 ;  /* 0x0000003b22157c20 */ /* 0x000fe20008410000 */
[----:B------:R-:W-:Y:S01]  /*5800*/  ULOP3.LUT UR6, UR6, 0x4000000, URZ, 0xfc, !UPT ;  /* 0x0400000006067892 */ /* 0x000fe2000f8efc3f */
[----:B------:R-:W-:Y:S01]  /*5810*/  FMUL.FTZ R20, R35, UR59 ;  /* 0x0000003b23147c20 */ /* 0x000fe20008410000 */
[----:B-1----:R-:W-:Y:S01]  /*5820*/  FMUL.FTZ R9, R24, UR59 ;  /* 0x0000003b18097c20 */ /* 0x002fe20008410000 */
[----:B------:R-:W-:Y:S01]  /*5830*/  FMUL.FTZ R15, R31, UR59 ;  /* 0x0000003b1f0f7c20 */ /* 0x000fe20008410000 */
[----:B------:R-:W-:Y:S01]  /*5840*/  ULEA UR10, UR37, UR6, 0xb ;  /* 0x00000006250a7291 */ /* 0x000fe2000f8e583f */
        /* <DEDUP_REMOVED lines=29> */
[----:B------:R-:W1:Y:S08]  /*5a20*/  MUFU.TANH R9, R9 ;  /* 0x0000000900097308 */ /* 0x000e700000002400 */
[----:B------:R-:W2:Y:S08]  /*5a30*/  MUFU.TANH R12, R12 ;  /* 0x0000000c000c7308 */ /* 0x000eb00000002400 */
[----:B------:R-:W3:Y:S08]  /*5a40*/  MUFU.TANH R13, R13 ;  /* 0x0000000d000d7308 */ /* 0x000ef00000002400 */
        /* <DEDUP_REMOVED lines=14> */
[----:B------:R-:W-:-:S05]  /*5b30*/  WARPGROUP.ARRIVE ;  /* 0x00000000000079c5 */ /* 0x000fca0000000000 */
[----:B------:R-:W1:Y:S01]  /*5b40*/  MUFU.TANH R54, R54 ;  /* 0x0000003600367308 */ /* 0x000e620000002400 */
[----:B------:R-:W-:Y:S01]  /*5b50*/  HGMMA.64x128x16.F32.BF16 R88, R176, gdesc[UR4].tnspB, R88, gsb0 ;  /* 0x41e00004b0587df0 */ /* 0x000fe20008001858 */
[----:B------:R-:W-:Y:S01]  /*5b60*/  UIADD3 UR6, UR10, 0x100, URZ ;  /* 0x000001000a067890 */ /* 0x000fe2000fffe03f */
[----:B------:R-:W-:-:S05]  /*5b70*/  UMOV UR7, 0x40000040 ;  /* 0x4000004000077882 */ /* 0x000fca0000000000 */
        /* <DEDUP_REMOVED lines=26> */
[----:B------:R-:W-:Y:S01]  /*5d20*/  WARPGROUP.ARRIVE ;  /* 0x00000000000079c5 */ /* 0x000fe20000000000 */
[----:B------:R-:W-:Y:S01]  /*5d30*/  FMUL.FTZ R169, R48, UR59 ;  /* 0x0000003b30a97c20 */ /* 0x000fe20008410000 */
[----:B------:R-:W-:Y:S01]  /*5d40*/  FMUL.FTZ R48, R83, UR59 ;  /* 0x0000003b53307c20 */ /* 0x000fe20008410000 */
[----:B------:R-:W-:Y:S02]  /*5d50*/  IMAD.SHL.U32 R83, R6, 0x80, RZ ;  /* 0x0000008006537824 */ /* 0x000fe400078e00ff */
[----:B------:R-:W-:Y:S01]  /*5d60*/  FMUL.FTZ R168, R33, UR59 ;  /* 0x0000003b21a87c20 */ /* 0x000fe20008410000 */
[----:B------:R-:W-:Y:S01]  /*5d70*/  FMUL.FTZ R33, R46, UR59 ;  /* 0x0000003b2e217c20 */ /* 0x000fe20008410000 */
[----:B------:R-:W-:Y:S01]  /*5d80*/  HGMMA.64x128x16.F32.BF16 R88, R164, gdesc[UR4].tnspB, R88, gsb0 ;  /* 0x41e00004a4587df0 */ /* 0x000fe20008001858 */
[----:B------:R-:W-:Y:S01]  /*5d90*/  UIADD3 UR6, UR10, 0x280, URZ ;  /* 0x000002800a067890 */ /* 0x000fe2000fffe03f */
[----:B------:R-:W-:Y:S01]  /*5da0*/  IADD3 R60, -R83, 0x1, RZ ;  /* 0x00000001533c7810 */ /* 0x000fe20007ffe1ff */
[----:B------:R-:W-:Y:S01]  /*5db0*/  UMOV UR7, 0x40000040 ;  /* 0x4000004000077882 */ /* 0x000fe20000000000 */
        /* <DEDUP_REMOVED lines=10> */
[----:B------:R1:W1:Y:S01]  /*5e60*/  MUFU.TANH R79, R84 ;  /* 0x00000054004f7308 */ /* 0x0002620000002400 */
[----:B------:R-:W-:-:S02]  /*5e70*/  WARPGROUP.DEPBAR.LE gsb0, 0x0 ;  /* 0x00008000000079c5 */ /* 0x000fc40000010000 */
[----:B------:R-:W-:Y:S01]  /*5e80*/  WARPGROUP.ARRIVE ;  /* 0x00000000000079c5 */ /* 0x000fe20000000000 */
[----:B------:R-:W-:Y:S01]  /*5e90*/  FMUL.FTZ R166, R29, UR59 ;  /* 0x0000003b1da67c20 */ /* 0x000fe20008410000 */
[----:B------:R-:W-:Y:S01]  /*5ea0*/  FMUL.FTZ R29, R55, UR59 ;  /* 0x0000003b371d7c20 */ /* 0x000fe20008410000 */
[----:B------:R-:W-:Y:S01]  /*5eb0*/  FMUL.FTZ R55, R57, UR59 ;  /* 0x0000003b39377c20 */ /* 0x000fe20008410000 */
[----:B------:R-:W-:Y:S01]  /*5ec0*/  FMUL.FTZ R57, R61, UR59 ;  /* 0x0000003b3d397c20 */ /* 0x000fe20008410000 */
[----:B------:R-:W-:Y:S01]  /*5ed0*/  FMUL.FTZ R165, R28, UR59 ;  /* 0x0000003b1ca57c20 */ /* 0x000fe20008410000 */
[----:B------:R-:W-:Y:S01]  /*5ee0*/  HGMMA.64x128x16.F32.BF16 R88, R160, gdesc[UR4].tnspB, R88, gsb0 ;  /* 0x41e00004a0587df0 */ /* 0x000fe20008001858 */
[----:B------:R-:W-:Y:S01]  /*5ef0*/  UIADD3 UR6, UR10, 0x300, URZ ;  /* 0x000003000a067890 */ /* 0x000fe2000fffe03f */
[----:B------:R-:W5:Y:S01]  /*5f00*/  LDC R61, c[0x0][0x2e0] ;  /* 0x0000b800ff3d7b82 */ /* 0x000f620000000800 */
[----:B------:R-:W-:Y:S01]  /*5f10*/  UMOV UR7, 0x40000040 ;  /* 0x4000004000077882 */ /* 0x000fe20000000000 */
[----:B------:R-:W-:Y:S01]  /*5f20*/  FMUL.FTZ R28, R51, UR59 ;  /* 0x0000003b331c7c20 */ /* 0x000fe20008410000 */
[----:B------:R-:W-:-:S02]  /*5f30*/  IMAD.U32 R51, RZ, RZ, UR61 ;  /* 0x0000003dff337e24 */ /* 0x000fc4000f8e00ff */
[----:B------:R-:W-:Y:S01]  /*5f40*/  FMUL.FTZ R167, R32, UR59 ;  /* 0x0000003b20a77c20 */ /* 0x000fe20008410000 */
[----:B------:R-:W-:Y:S01]  /*5f50*/  FMUL.FTZ R164, R25, UR59 ;  /* 0x0000003b19a47c20 */ /* 0x000fe20008410000 */
[----:B------:R-:W-:Y:S01]  /*5f60*/  FMUL.FTZ R32, R42, UR59 ;  /* 0x0000003b2a207c20 */ /* 0x000fe20008410000 */
[----:B------:R-:W-:Y:S01]  /*5f70*/  FMUL.FTZ R25, R43, UR59 ;  /* 0x0000003b2b197c20 */ /* 0x000fe20008410000 */
[----:B------:R-:W-:Y:S01]  /*5f80*/  @!P1 LEA R51, R51, UR39, 0x3 ;  /* 0x0000002733339c11 */ /* 0x000fe2000f8e18ff */
[----:B------:R-:W-:Y:S01]  /*5f90*/  FMUL.FTZ R42, R66, UR59 ;  /* 0x0000003b422a7c20 */ /* 0x000fe20008410000 */
[----:B------:R-:W-:Y:S01]  /*5fa0*/  FMUL.FTZ R43, R70, UR59 ;  /* 0x0000003b462b7c20 */ /* 0x000fe20008410000 */
[----:B------:R-:W-:Y:S01]  /*5fb0*/  FMUL.FTZ R66, R72, UR59 ;  /* 0x0000003b48427c20 */ /* 0x000fe20008410000 */
[----:B------:R-:W1:Y:S01]  /*5fc0*/  MUFU.TANH R164, R164 ;  /* 0x000000a400a47308 */ /* 0x000e620000002400 */
[----:B------:R-:W-:-:S05]  /*5fd0*/  @!P1 VIADD R51, R51, 0x28840 ;  /* 0x0002884033339836 */ /* 0x000fca0000000000 */
[----:B------:R-:W-:Y:S02]  /*5fe0*/  @!P1 PRMT R51, RZ, 0x654, R51 ;  /* 0x00000654ff339816 */ /* 0x000fe40000000033 */
[----:B------:R-:W1:Y:S01]  /*5ff0*/  MUFU.TANH R165, R165 ;  /* 0x000000a500a57308 */ /* 0x000e620000002400 */
[----:B-----5:R-:W-:Y:S01]  /*6000*/  IMAD R61, R61, UR45, R60 ;  /* 0x0000002d3d3d7c24 */ /* 0x020fe2000f8e023c */
[----:B------:R-:W-:-:S06]  /*6010*/  IADD3 R60, -R17, 0xb, RZ ;  /* 0x0000000b113c7810 */ /* 0x000fcc0007ffe1ff */
[----:B------:R-:W1:Y:S01]  /*6020*/  MUFU.TANH R166, R166 ;  /* 0x000000a600a67308 */ /* 0x000e620000002400 */
[----:B------:R-:W-:-:S04]  /*6030*/  VIADD R61, R61, -UR58 ;  /* 0x8000003a3d3d7c36 */ /* 0x000fc80008000000 */
[----:B------:R-:W-:-:S03]  /*6040*/  IMAD R61, R16, -0x2, R61 ;  /* 0xfffffffe103d7824 */ /* 0x000fc600078e023d */
        /* <DEDUP_REMOVED lines=19> */
[----:B------:R-:W-:Y:S01]  /*6180*/  FMUL.FTZ R41, R71, UR59 ;  /* 0x0000003b47297c20 */ /* 0x000fe20008410000 */
[----:B------:R-:W-:Y:S01]  /*6190*/  UMOV UR7, 0x40000040 ;  /* 0x4000004000077882 */ /* 0x000fe20000000000 */
        /* <DEDUP_REMOVED lines=12> */
[----:B------:R-:W-:-:S02]  /*6260*/  WARPGROUP.DEPBAR.LE gsb0, 0x0 ;  /* 0x00008000000079c5 */ /* 0x000fc40000010000 */
[----:B------:R-:W-:-:S06]  /*6270*/  WARPGROUP.ARRIVE ;  /* 0x00000000000079c5 */ /* 0x000fcc0000000000 */
[----:B------:R-:W-:Y:S03]  /*6280*/  HGMMA.64x128x16.F32.BF16 R88, R152, gdesc[UR4].tnspB, R88, gsb0 ;  /* 0x41e0000498587df0 */ /* 0x000fe60008001858 */
[----:B------:R-:W-:Y:S02]  /*6290*/  WARPGROUP.DEPBAR.LE gsb0, 0x0 ;  /* 0x00008000000079c5 */ /* 0x000fe40000010000 */
[----:B------:R1:W-:Y:S06]  /*62a0*/  BAR.ARV R60, 0x100 ;  /* 0x0004003c0000751d */ /* 0x0003ec0000002000 */
[----:B------:R5:W-:Y:S01]  /*62b0*/  @!P1 SYNCS.ARRIVE.TRANS64.RED.A1T0 RZ, [R51+URZ], RZ ;  /* 0x000000ff33ff99a7 */ /* 0x000be2000810043f */
[----:B------:R-:W-:-:S04]  /*62c0*/  VIADD R153, R61, UR52 ;  /* 0x000000343d997c36 */ /* 0x000fc80008000000 */
[----:B------:R-:W-:Y:S02]  /*62d0*/  IMAD.IADD R67, R0, 0x1, R153 ;  /* 0x0000000100437824 */ /* 0x000fe400078e0299 */
[----:B-----5:R-:W-:Y:S01]  /*62e0*/  FMUL.FTZ R51, R87, UR59 ;  /* 0x0000003b57337c20 */ /* 0x020fe20008410000 */
[----:B------:R-:W-:-:S04]  /*62f0*/  VIADD R87, R61, UR57 ;  /* 0x000000393d577c36 */ /* 0x000fc80008000000 */
[----:B------:R-:W-:Y:S01]  /*6300*/  IMAD.IADD R65, R0, 0x1, R87 ;  /* 0x0000000100417824 */ /* 0x000fe200078e0257 */
        /* <DEDUP_REMOVED lines=13> */
.L_x_6424:
[----:B------:R-:W-:-:S05]  /*63e0*/  IMAD.U32 R68, RZ, RZ, UR56 ;  /* 0x00000038ff447e24 */ /* 0x000fca000f8e00ff */
[----:B------:R-:W-:-:S13]  /*63f0*/  ISETP.NE.AND P3, PT, R68, 0x1, PT ;  /* 0x000000014400780c */ /* 0x000fda0003f65270 */
[----:B-1----:R-:W1:Y:S01]  /*6400*/  @P3 LDC.64 R60, c[0x0][0x9e8] ;  /* 0x00027a00ff3c3b82 */ /* 0x002e620000000a00 */
[----:B------:R-:W-:-:S04]  /*6410*/  @P3 IMAD.IADD R69, R0, 0x1, R5 ;  /* 0x0000000100453824 */ /* 0x000fc800078e0205 */
[----:B-1----:R-:W-:-:S04]  /*6420*/  @P3 IMAD.HI.U32 R64, R69, R60, RZ ;  /* 0x0000003c45403227 */ /* 0x002fc800078e00ff */
[----:B------:R-:W-:Y:S01]  /*6430*/  IMAD.MOV.U32 R60, RZ, RZ, R10 ;  /* 0x000000ffff3c7224 */ /* 0x000fe200078e000a */
[----:B------:R-:W-:-:S07]  /*6440*/  @P3 SHF.R.U32.HI R60, RZ, R61, R64 ;  /* 0x0000003dff3c3219 */ /* 0x000fce0000011640 */
.L_x_6425:
[----:B------:R-:W-:Y:S05]  /*6450*/  BSYNC B0 ;  /* 0x0000000000007941 */ /* 0x000fea0003800000 */
.L_x_6423:
[----:B------:R-:W-:-:S04]  /*6460*/  IMAD R61, R60, R68, -R83 ;  /* 0x000000443c3d7224 */ /* 0x000fc800078e0a53 */
[----:B------:R-:W-:-:S05]  /*6470*/  IMAD R60, R16, -0x2, R61 ;  /* 0xfffffffe103c7824 */ /* 0x000fca00078e023d */
[----:B------:R-:W-:Y:S02]  /*6480*/  VIADDMNMX R65, R60, R68, R65, PT ;  /* 0x000000443c417246 */ /* 0x000fe40003800141 */
[----:B------:R-:W-:-:S07]  /*6490*/  VIMNMX R67, R67, R60, !PT ;  /* 0x0000003c43437248 */ /* 0x000fce0007fe0100 */
.L_x_6422:
[----:B------:R-:W-:-:S04]  /*64a0*/  ISETP.GT.AND P3, PT, R6, -0x1, PT ;  /* 0xffffffff0600780c */ /* 0x000fc80003f64270 */
[C---:B------:R-:W-:Y:S02]  /*64b0*/  ISETP.GT.AND P5, PT, R67.reuse, RZ, P3 ;  /* 0x000000ff4300720c */ /* 0x040fe40001fa4270 */
[----:B------:R-:W-:Y:S02]  /*64c0*/  ISETP.GT.AND P6, PT, R67, 0x1, P3 ;  /* 0x000000014300780c */ /* 0x000fe40001fc4270 */
[C---:B------:R-:W-:Y:S02]  /*64d0*/  ISETP.LT.OR P5, PT, R65.reuse, 0x1, P5 ;  /* 0x000000014100780c */ /* 0x040fe40002fa1670 */
[----:B------:R-:W-:Y:S02]  /*64e0*/  ISETP.LT.OR P6, PT, R65, 0x2, P6 ;  /* 0x000000024100780c */ /* 0x000fe400037c1670 */
[----:B-1----:R-:W-:Y:S02]  /*64f0*/  FSEL R182, R9, -INF , !P5 ;  /* 0xff80000009b67808 */ /* 0x002fe40006800000 */
        /* <DEDUP_REMOVED lines=44> */
[----:B------:R-:W-:Y:S01]  /*67c0*/  FSEL R84, R53, -INF , !P5 ;  /* 0xff80000035547808 */ /* 0x000fe20006800000 */
[----:B------:R-:W-:Y:S01]  /*67d0*/  IMAD.IADD R53, R2, 0x1, R87 ;  /* 0x0000000102357824 */ /* 0x000fe200078e0257 */
[----:B------:R-:W-:Y:S02]  /*67e0*/  FSEL R82, R54, -INF , !P6 ;  /* 0xff80000036527808 */ /* 0x000fe40007000000 */
[C---:B------:R-:W-:Y:S02]  /*67f0*/  ISETP.GT.AND P4, PT, R67.reuse, 0x41, P3 ;  /* 0x000000414300780c */ /* 0x040fe40001f84270 */
[C---:B------:R-:W-:Y:S02]  /*6800*/  ISETP.GT.AND P5, PT, R67.reuse, 0x48, P3 ;  /* 0x000000484300780c */ /* 0x040fe40001fa4270 */
[----:B------:R-:W-:-:S02]  /*6810*/  ISETP.GT.AND P6, PT, R67, 0x49, P3 ;  /* 0x000000494300780c */ /* 0x000fc40001fc4270 */
[C---:B------:R-:W-:Y:S02]  /*6820*/  ISETP.LT.OR P4, PT, R65.reuse, 0x42, P4 ;  /* 0x000000424100780c */ /* 0x040fe40002781670 */
[C---:B------:R-:W-:Y:S02]  /*6830*/  ISETP.LT.OR P5, PT, R65.reuse, 0x49, P5 ;  /* 0x000000494100780c */ /* 0x040fe40002fa1670 */
[----:B------:R-:W-:Y:S02]  /*6840*/  ISETP.LT.OR P6, PT, R65, 0x4a, P6 ;  /* 0x0000004a4100780c */ /* 0x000fe400037c1670 */
[----:B------:R-:W-:Y:S01]  /*6850*/  FSEL R80, R55, -INF , !P4 ;  /* 0xff80000037507808 */ /* 0x000fe20006000000 */
[----:B------:R-:W-:Y:S01]  /*6860*/  IMAD.IADD R55, R2, 0x1, R153 ;  /* 0x0000000102377824 */ /* 0x000fe200078e0299 */
        /* <DEDUP_REMOVED lines=51> */
.L_x_6428:
[----:B------:R-:W-:-:S05]  /*6ba0*/  IMAD.U32 R158, RZ, RZ, UR56 ;  /* 0x00000038ff9e7e24 */ /* 0x000fca000f8e00ff */
[----:B------:R-:W-:-:S13]  /*6bb0*/  ISETP.NE.AND P4, PT, R158, 0x1, PT ;  /* 0x000000019e00780c */ /* 0x000fda0003f85270 */
[----:B------:R-:W1:Y:S02]  /*6bc0*/  @P4 LDC.64 R34, c[0x0][0x9e8] ;  /* 0x00027a00ff224b82 */ /* 0x000e640000000a00 */
[----:B-1----:R-:W-:-:S05]  /*6bd0*/  @P4 IMAD.HI.U32 R34, R9, R34, RZ ;  /* 0x0000002209224227 */ /* 0x002fca00078e00ff */
[----:B------:R-:W-:-:S07]  /*6be0*/  @P4 SHF.R.U32.HI R9, RZ, R35, R34 ;  /* 0x00000023ff094219 */ /* 0x000fce0000011622 */
.L_x_6429:
[----:B------:R-:W-:Y:S05]  /*6bf0*/  BSYNC B0 ;  /* 0x0000000000007941 */ /* 0x000fea0003800000 */
.L_x_6427:
[----:B------:R-:W-:-:S04]  /*6c00*/  IMAD R9, R9, R158, -R83 ;  /* 0x0000009e09097224 */ /* 0x000fc800078e0a53 */
[----:B------:R-:W-:-:S05]  /*6c10*/  IMAD R34, R16, -0x2, R9 ;  /* 0xfffffffe10227824 */ /* 0x000fca00078e0209 */
[----:B------:R-:W-:Y:S02]  /*6c20*/  VIADDMNMX R53, R34, R158, R53, PT ;  /* 0x0000009e22357246 */ /* 0x000fe40003800135 */
[----:B------:R-:W-:-:S07]  /*6c30*/  VIMNMX R55, R55, R34, !PT ;  /* 0x0000002237377248 */ /* 0x000fce0007fe0100 */
.L_x_6426:
[----:B------:R-:W-:Y:S01]  /*6c40*/  FMNMX.FTZ R9, R182, R7, !PT ;  /* 0x00000007b6097209 */ /* 0x000fe20007810000 */
[----:B------:R-:W-:Y:S01]  /*6c50*/  UMOV UR36, UR60 ;  /* 0x0000003c00247c82 */ /* 0x000fe20008000000 */
[----:B------:R-:W-:Y:S02]  /*6c60*/  ISETP.GT.AND P5, PT, R55, 0x8, P3 ;  /* 0x000000083700780c */ /* 0x000fe40001fa4270 */
[----:B------:R-:W-:Y:S02]  /*6c70*/  FMNMX.FTZ R9, R180, R9, !PT ;  /* 0x00000009b4097209 */ /* 0x000fe40007810000 */
[----:B------:R-:W-:Y:S02]  /*6c80*/  ISETP.LT.OR P5, PT, R53, 0x9, P5 ;  /* 0x000000093500780c */ /* 0x000fe40002fa1670 */
[----:B------:R-:W-:Y:S02]  /*6c90*/  FMNMX.FTZ R9, R174, R9, !PT ;  /* 0x00000009ae097209 */ /* 0x000fe40007810000 */
[----:B------:R-:W-:-:S02]  /*6ca0*/  FSEL R158, R14, -INF , !P5 ;  /* 0xff8000000e9e7808 */ /* 0x000fc40006800000 */
[----:B------:R-:W-:Y:S02]  /*6cb0*/  FMNMX.FTZ R9, R196, R9, !PT ;  /* 0x00000009c4097209 */ /* 0x000fe40007810000 */
[C---:B------:R-:W-:Y:S02]  /*6cc0*/  ISETP.GT.AND P5, PT, R55.reuse, 0x11, P3 ;  /* 0x000000113700780c */ /* 0x040fe40001fa4270 */
[----:B------:R-:W-:Y:S02]  /*6cd0*/  FMNMX.FTZ R9, R176, R9, !PT ;  /* 0x00000009b0097209 */ /* 0x000fe40007810000 */
[----:B------:R-:W-:Y:S02]  /*6ce0*/  ISETP.GT.AND P4, PT, R55, 0x9, P3 ;  /* 0x000000093700780c */ /* 0x000fe40001f84270 */
[----:B------:R-:W-:Y:S02]  /*6cf0*/  FMNMX.FTZ R9, R194, R9, !PT ;  /* 0x00000009c2097209 */ /* 0x000fe40007810000 */
[----:B------:R-:W-:-:S02]  /*6d00*/  ISETP.LT.OR P5, PT, R53, 0x12, P5 ;  /* 0x000000123500780c */ /* 0x000fc40002fa1670 */
[----:B------:R-:W-:Y:S02]  /*6d10*/  FMNMX.FTZ R9, R178, R9, !PT ;  /* 0x00000009b2097209 */ /* 0x000fe40007810000 */
[----:B------:R-:W-:Y:S02]  /*6d20*/  ISETP.LT.OR P4, PT, R53, 0xa, P4 ;  /* 0x0000000a3500780c */ /* 0x000fe40002781670 */
[----:B------:R-:W-:Y:S02]  /*6d30*/  FMNMX.FTZ R9, R192, R9, !PT ;  /* 0x00000009c0097209 */ /* 0x000fe40007810000 */
[----:B------:R-:W-:Y:S02]  /*6d40*/  FSEL R20, R20, -INF , !P5 ;  /* 0xff80000014147808 */ /* 0x000fe40006800000 */
[----:B------:R-:W-:Y:S02]  /*6d50*/  FMNMX.FTZ R9, R172, R9, !PT ;  /* 0x00000009ac097209 */ /* 0x000fe40007810000 */
[----:B------:R-:W-:-:S02]  /*6d60*/  ISETP.GT.AND P5, PT, R55, 0x19, P3 ;  /* 0x000000193700780c */ /* 0x000fc40001fa4270 */
[----:B------:R-:W-:Y:S02]  /*6d70*/  FMNMX.FTZ R9, R156, R9, !PT ;  /* 0x000000099c097209 */ /* 0x000fe40007810000 */
[----:B------:R-:W-:Y:S02]  /*6d80*/  ISETP.GT.AND P6, PT, R55, 0x1, P3 ;  /* 0x000000013700780c */ /* 0x000fe40001fc4270 */
[----:B------:R-:W-:Y:S02]  /*6d90*/  FMNMX.FTZ R9, R162, R9, !PT ;  /* 0x00000009a2097209 */ /* 0x000fe40007810000 */
[----:B------:R-:W-:Y:S02]  /*6da0*/  FSEL R160, R15, -INF , !P4 ;  /* 0xff8000000fa07808 */ /* 0x000fe40006000000 */
[----:B------:R-:W-:Y:S02]  /*6db0*/  FMNMX.FTZ R9, R154, R9, !PT ;  /* 0x000000099a097209 */ /* 0x000fe40007810000 */
[----:B------:R-:W-:-:S02]  /*6dc0*/  ISETP.GT.AND P4, PT, R55, 0x18, P3 ;  /* 0x000000183700780c */ /* 0x000fc40001f84270 */
[----:B------:R-:W-:Y:S02]  /*6dd0*/  FMNMX.FTZ R9, R152, R9, !PT ;  /* 0x0000000998097209 */ /* 0x000fe40007810000 */
[C---:B------:R-:W-:Y:S02]  /*6de0*/  ISETP.LT.OR P5, PT, R53.reuse, 0x1a, P5 ;  /* 0x0000001a3500780c */ /* 0x040fe40002fa1670 */
[----:B------:R-:W-:Y:S02]  /*6df0*/  FMNMX.FTZ R9, R170, R9, !PT ;  /* 0x00000009aa097209 */ /* 0x000fe40007810000 */
[C---:B------:R-:W-:Y:S02]  /*6e00*/  ISETP.LT.OR P6, PT, R53.reuse, 0x2, P6 ;  /* 0x000000023500780c */ /* 0x040fe400037c1670 */
[----:B------:R-:W-:Y:S02]  /*6e10*/  FMNMX.FTZ R9, R86, R9, !PT ;  /* 0x0000000956097209 */ /* 0x000fe40007810000 */
[----:B------:R-:W-:-:S02]  /*6e20*/  ISETP.LT.OR P4, PT, R53, 0x19, P4 ;  /* 0x000000193500780c */ /* 0x000fc40002781670 */
[----:B------:R-:W-:Y:S02]  /*6e30*/  FMNMX.FTZ R9, R84, R9, !PT ;  /* 0x0000000954097209 */ /* 0x000fe40007810000 */
[----:B------:R-:W-:Y:S02]  /*6e40*/  FSEL R26, R26, -INF , !P5 ;  /* 0xff8000001a1a7808 */ /* 0x000fe40006800000 */
        /* <DEDUP_REMOVED lines=21> */
[----:B------:R-:W-:-:S02]  /*6fa0*/  ISETP.GT.AND P5, PT, R55, RZ, P3 ;  /* 0x000000ff3700720c */ /* 0x000fc40001fa4270 */
[----:B------:R-:W-:Y:S02]  /*6fb0*/  FMNMX.FTZ R9, R60, R9, !PT ;  /* 0x000000093c097209 */ /* 0x000fe40007810000 */
[----:B------:R-:W-:Y:S02]  /*6fc0*/  FSEL R32, R32, -INF , !P4 ;  /* 0xff80000020207808 */ /* 0x000fe40006000000 */
[----:B------:R-:W-:Y:S02]  /*6fd0*/  FMNMX.FTZ R9, R56, R9, !PT ;  /* 0x0000000938097209 */ /* 0x000fe40007810000 */
[----:B------:R-:W-:Y:S02]  /*6fe0*/  ISETP.GT.AND P4, PT, R55, 0x28, P3 ;  /* 0x000000283700780c */ /* 0x000fe40001f84270 */
[----:B------:R-:W-:Y:S02]  /*6ff0*/  FMNMX.FTZ R9, R58, R9, !PT ;  /* 0x000000093a097209 */ /* 0x000fe40007810000 */
[----:B------:R-:W-:-:S02]  /*7000*/  ISETP.LT.OR P5, PT, R53, 0x1, P5 ;  /* 0x000000013500780c */ /* 0x000fc40002fa1670 */
[----:B------:R-:W-:Y:S02]  /*7010*/  FMNMX.FTZ R9, R54, R9, !PT ;  /* 0x0000000936097209 */ /* 0x000fe40007810000 */
[----:B------:R-:W-:Y:S02]  /*7020*/  ISETP.LT.OR P4, PT, R53, 0x29, P4 ;  /* 0x000000293500780c */ /* 0x000fe40002781670 */
[----:B------:R-:W-:Y:S02]  /*7030*/  FMNMX.FTZ R35, R52, R9, !PT ;  /* 0x0000000934237209 */ /* 0x000fe40007810000 */
[----:B------:R-:W1:Y:S01]  /*7040*/  LDC R9, c[0x0][0x988] ;  /* 0x00026200ff097b82 */ /* 0x000e620000000800 */
[----:B------:R-:W-:Y:S02]  /*7050*/  FSEL R27, R12, -INF , !P5 ;  /* 0xff8000000c1b7808 */ /* 0x000fe40006800000 */
[----:B------:R-:W2:Y:S01]  /*7060*/  SHFL.BFLY PT, R34, R35, 0x2, 0x1f ;  /* 0x0c401f0023227f89 */ /* 0x000ea200000e0000 */
        /* <DEDUP_REMOVED lines=12> */
[----:B--2---:R-:W-:-:S02]  /*7130*/  FMNMX.FTZ R57, R35, R34, !PT ;  /* 0x0000002223397209 */ /* 0x004fc40007810000 */
[----:B------:R-:W-:Y:S02]  /*7140*/  FMNMX.FTZ R25, R166, R25, !PT ;  /* 0x00000019a6197209 */ /* 0x000fe40007810000 */
[----:B------:R-:W-:Y:S01]  /*7150*/  ISETP.GT.AND P5, PT, R55, 0x40, P3 ;  /* 0x000000403700780c */ /* 0x000fe20001fa4270 */
[----:B------:R-:W2:Y:S03]  /*7160*/  SHFL.BFLY PT, R34, R57, 0x1, 0x1f ;  /* 0x0c201f0039227f89 */ /* 0x000ea600000e0000 */
[----:B------:R-:W-:Y:S02]  /*7170*/  ISETP.LT.OR P5, PT, R53, 0x41, P5 ;  /* 0x000000413500780c */ /* 0x000fe40002fa1670 */
[----:B--2---:R-:W-:-:S04]  /*7180*/  FMNMX.FTZ R34, R57, R34, !PT ;  /* 0x0000002239227209 */ /* 0x004fc80007810000 */
[C---:B------:R-:W-:Y:S01]  /*7190*/  FSETP.NEU.FTZ.AND P6, PT, R34.reuse, -INF , PT ;  /* 0xff8000002200780b */ /* 0x040fe20003fdd000 */
[----:B-1----:R-:W-:-:S05]  /*71a0*/  FMUL.FTZ R35, R34, R9 ;  /* 0x0000000922237220 */ /* 0x002fca0000410000 */
[----:B------:R-:W-:-:S05]  /*71b0*/  FSEL R35, R35, RZ, P6 ;  /* 0x000000ff23237208 */ /* 0x000fca0003000000 */
[-CC-:B------:R-:W-:Y:S01]  /*71c0*/  FFMA.FTZ R13, R182, R9.reuse, -R35.reuse ;  /* 0x00000009b60d7223 */ /* 0x180fe20000010823 */
[-CC-:B------:R-:W-:Y:S01]  /*71d0*/  FFMA.FTZ R182, R174, R9.reuse, -R35.reuse ;  /* 0x00000009aeb67223 */ /* 0x180fe20000010823 */
[----:B------:R-:W-:Y:S01]  /*71e0*/  FSEL R174, R33, -INF , !P4 ;  /* 0xff80000021ae7808 */ /* 0x000fe20006000000 */
[-CC-:B------:R-:W-:Y:S01]  /*71f0*/  FFMA.FTZ R31, R194, R9.reuse, -R35.reuse ;  /* 0x00000009c21f7223 */ /* 0x180fe20000010823 */
[----:B------:R-:W-:Y:S01]  /*7200*/  ISETP.GT.AND P4, PT, R55, 0x29, P3 ;  /* 0x000000293700780c */ /* 0x000fe20001f84270 */
[-CC-:B------:R-:W-:Y:S01]  /*7210*/  FFMA.FTZ R15, R196, R9.reuse, -R35.reuse ;  /* 0x00000009c40f7223 */ /* 0x180fe20000010823 */
[-CC-:B------:R-:W-:Y:S01]  /*7220*/  FFMA.FTZ R162, R162, R9.reuse, -R35.reuse ;  /* 0x00000009a2a27223 */ /* 0x180fe20000010823 */
[----:B------:R1:W-:Y:S01]  /*7230*/  MUFU.EX2 R21, R31 ;  /* 0x0000001f00157308 */ /* 0x0003e20000000800 */
[----:B------:R-:W-:Y:S01]  /*7240*/  ISETP.LT.OR P4, PT, R53, 0x2a, P4 ;  /* 0x0000002a3500780c */ /* 0x000fe20002781670 */
[-CC-:B------:R-:W-:Y:S01]  /*7250*/  FFMA.FTZ R84, R84, R9.reuse, -R35.reuse ;  /* 0x0000000954547223 */ /* 0x180fe20000010823 */
[-CC-:B------:R-:W-:Y:S01]  /*7260*/  FFMA.FTZ R180, R180, R9.reuse, -R35.reuse ;  /* 0x00000009b4b47223 */ /* 0x180fe20000010823 */
[-CC-:B------:R-:W-:Y:S01]  /*7270*/  FFMA.FTZ R176, R176, R9.reuse, -R35.reuse ;  /* 0x00000009b0b07223 */ /* 0x180fe20000010823 */
[----:B------:R-:W-:Y:S01]  /*7280*/  FSEL R24, R24, -INF , !P4 ;  /* 0xff80000018187808 */ /* 0x000fe20006000000 */
[-CC-:B------:R-:W-:Y:S01]  /*7290*/  FFMA.FTZ R178, R178, R9.reuse, -R35.reuse ;  /* 0x00000009b2b27223 */ /* 0x180fe20000010823 */
[----:B------:R-:W-:Y:S01]  /*72a0*/  ISETP.GT.AND P4, PT, R55, 0x31, P3 ;  /* 0x000000313700780c */ /* 0x000fe20001f84270 */
[----:B------:R-:W-:Y:S01]  /*72b0*/  MUFU.EX2 R13, R13 ;  /* 0x0000000d000d7308 */ /* 0x000fe20000000800 */
[-CC-:B-1----:R-:W-:Y:S01]  /*72c0*/  FFMA.FTZ R31, R192, R9.reuse, -R35.reuse ;  /* 0x00000009c01f7223 */ /* 0x182fe20000010823 */
[----:B------:R-:W-:Y:S01]  /*72d0*/  FSEL R192, R39, -INF , !P5 ;  /* 0xff80000027c07808 */ /* 0x000fe20006800000 */
[-CC-:B------:R-:W-:Y:S01]  /*72e0*/  FFMA.FTZ R39, R152, R9.reuse, -R35.reuse ;  /* 0x0000000998277223 */ /* 0x180fe20000010823 */
[----:B------:R-:W-:Y:S01]  /*72f0*/  ISETP.LT.OR P4, PT, R53, 0x32, P4 ;  /* 0x000000323500780c */ /* 0x000fe20002781670 */
[-CC-:B------:R-:W-:Y:S01]  /*7300*/  FFMA.FTZ R172, R172, R9.reuse, -R35.reuse ;  /* 0x00000009acac7223 */ /* 0x180fe20000010823 */
[C---:B------:R-:W-:Y:S01]  /*7310*/  ISETP.GT.AND P5, PT, R55.reuse, 0x48, P3 ;  /* 0x000000483700780c */ /* 0x040fe20001fa4270 */
[-CC-:B------:R-:W-:Y:S01]  /*7320*/  FFMA.FTZ R64, R64, R9.reuse, -R35.reuse ;  /* 0x0000000940407223 */ /* 0x180fe20000010823 */
[----:B------:R-:W-:Y:S01]  /*7330*/  FSEL R28, R28, -INF , !P4 ;  /* 0xff8000001c1c7808 */ /* 0x000fe20006000000 */
[----:B------:R-:W-:Y:S01]  /*7340*/  MUFU.EX2 R180, R180 ;  /* 0x000000b400b47308 */ /* 0x000fe20000000800 */
[----:B------:R-:W-:Y:S01]  /*7350*/  ISETP.GT.AND P4, PT, R55, 0x39, P3 ;  /* 0x000000393700780c */ /* 0x000fe20001f84270 */
[-CC-:B------:R-:W-:Y:S01]  /*7360*/  FFMA.FTZ R60, R60, R9.reuse, -R35.reuse ;  /* 0x000000093c3c7223 */ /* 0x180fe20000010823 */
[C---:B------:R-:W-:Y:S01]  /*7370*/  ISETP.LT.OR P5, PT, R53.reuse, 0x49, P5 ;  /* 0x000000493500780c */ /* 0x040fe20002fa1670 */
[----:B------:R-:W-:Y:S01]  /*7380*/  FFMA.FTZ R52, R52, R9, -R35 ;  /* 0x0000000934347223 */ /* 0x000fe20000010823 */
[----:B------:R-:W-:-:S02]  /*7390*/  ISETP.LT.OR P4, PT, R53, 0x3a, P4 ;  /* 0x0000003a3500780c */ /* 0x000fc40002781670 */
[----:B------:R-:W-:Y:S01]  /*73a0*/  FSEL R38, R38, -INF , !P5 ;  /* 0xff80000026267808 */ /* 0x000fe20006800000 */
[----:B------:R-:W-:Y:S01]  /*73b0*/  MUFU.EX2 R182, R182 ;  /* 0x000000b600b67308 */ /* 0x000fe20000000800 */
[----:B------:R-:W-:Y:S02]  /*73c0*/  FSEL R194, R29, -INF , !P4 ;  /* 0xff8000001dc27808 */ /* 0x000fe40006000000 */
[----:B------:R-:W-:Y:S02]  /*73d0*/  FMNMX.FTZ R29, R26, R25, !PT ;  /* 0x000000191a1d7209 */ /* 0x000fe40007810000 */
[----:B------:R-:W-:Y:S02]  /*73e0*/  ISETP.GT.AND P4, PT, R55, 0x41, P3 ;  /* 0x000000413700780c */ /* 0x000fe40001f84270 */
[----:B------:R-:W-:Y:S01]  /*73f0*/  FMNMX.FTZ R29, R32, R29, !PT ;  /* 0x0000001d201d7209 */ /* 0x000fe20007810000 */
[----:B------:R1:W-:Y:S01]  /*7400*/  MUFU.EX2 R25, R31 ;  /* 0x0000001f00197308 */ /* 0x0003e20000000800 */
[----:B------:R-:W-:-:S02]  /*7410*/  ISETP.LT.OR P4, PT, R53, 0x42, P4 ;  /* 0x000000423500780c */ /* 0x000fc40002781670 */
[----:B------:R-:W-:Y:S02]  /*7420*/  FMNMX.FTZ R29, R168, R29, !PT ;  /* 0x0000001da81d7209 */ /* 0x000fe40007810000 */
[----:B------:R-:W-:Y:S01]  /*7430*/  FSEL R196, R37, -INF , !P4 ;  /* 0xff80000025c47808 */ /* 0x000fe20006000000 */
[----:B------:R-:W-:Y:S01]  /*7440*/  FFMA.FTZ R37, R156, R9, -R35 ;  /* 0x000000099c257223 */ /* 0x000fe20000010823 */
[----:B------:R-:W-:Y:S01]  /*7450*/  FMNMX.FTZ R29, R174, R29, !PT ;  /* 0x0000001dae1d7209 */ /* 0x000fe20007810000 */
[----:B------:R-:W-:Y:S01]  /*7460*/  MUFU.EX2 R15, R15 ;  /* 0x0000000f000f7308 */ /* 0x000fe20000000800 */
[C---:B------:R-:W-:Y:S02]  /*7470*/  ISETP.GT.AND P4, PT, R55.reuse, 0x49, P3 ;  /* 0x000000493700780c */ /* 0x040fe40001f84270 */
[----:B-1----:R-:W-:Y:S02]  /*7480*/  FMNMX.FTZ R31, R24, R29, !PT ;  /* 0x0000001d181f7209 */ /* 0x002fe40007810000 */
[----:B------:R-:W-:-:S02]  /*7490*/  ISETP.GT.AND P5, PT, R55, 0x50, P3 ;  /* 0x000000503700780c */ /* 0x000fc40001fa4270 */
[----:B------:R-:W-:Y:S01]  /*74a0*/  FMNMX.FTZ R31, R12, R31, !PT ;  /* 0x0000001f0c1f7209 */ /* 0x000fe20007810000 */
[----:B------:R1:W-:Y:S01]  /*74b0*/  MUFU.EX2 R29, R37 ;  /* 0x00000025001d7308 */ /* 0x0003e20000000800 */
[C---:B------:R-:W-:Y:S02]  /*74c0*/  ISETP.LT.OR P4, PT, R53.reuse, 0x4a, P4 ;  /* 0x0000004a3500780c */ /* 0x040fe40002781670 */
[----:B------:R-:W-:Y:S02]  /*74d0*/  FMNMX.FTZ R33, R28, R31, !PT ;  /* 0x0000001f1c217209 */ /* 0x000fe40007810000 */
[----:B------:R-:W-:Y:S02]  /*74e0*/  ISETP.LT.OR P5, PT, R53, 0x51, P5 ;  /* 0x000000513500780c */ /* 0x000fe40002fa1670 */
[----:B------:R-:W-:Y:S01]  /*74f0*/  FMNMX.FTZ R33, R30, R33, !PT ;  /* 0x000000211e217209 */ /* 0x000fe20007810000 */
[----:B------:R2:W-:Y:S01]  /*7500*/  MUFU.EX2 R31, R162 ;  /* 0x000000a2001f7308 */ /* 0x0005e20000000800 */
[----:B------:R-:W-:Y:S01]  /*7510*/  FSEL R156, R36, -INF , !P4 ;  /* 0xff800000249c7808 */ /* 0x000fe20006000000 */
[----:B------:R-:W-:Y:S01]  /*7520*/  FFMA.FTZ R36, R154, R9, -R35 ;  /* 0x000000099a247223 */ /* 0x000fe20000010823 */
[----:B------:R-:W-:-:S02]  /*7530*/  FMNMX.FTZ R33, R194, R33, !PT ;  /* 0x00000021c2217209 */ /* 0x000fc40007810000 */
[C---:B------:R-:W-:Y:S02]  /*7540*/  ISETP.GT.AND P4, PT, R55.reuse, 0x51, P3 ;  /* 0x000000513700780c */ /* 0x040fe40001f84270 */
[----:B------:R-:W-:Y:S01]  /*7550*/  FMNMX.FTZ R33, R192, R33, !PT ;  /* 0x00000021c0217209 */ /* 0x000fe20007810000 */
[----:B------:R-:W-:Y:S01]  /*7560*/  MUFU.EX2 R176, R176 ;  /* 0x000000b000b07308 */ /* 0x000fe20000000800 */
[----:B------:R-:W-:Y:S02]  /*7570*/  FSEL R42, R42, -INF , !P5 ;  /* 0xff8000002a2a7808 */ /* 0x000fe40006800000 */
[----:B-1----:R-:W-:Y:S02]  /*7580*/  FMNMX.FTZ R37, R196, R33, !PT ;  /* 0x00000021c4257209 */ /* 0x002fe40007810000 */
[----:B------:R-:W-:Y:S02]  /*7590*/  ISETP.GT.AND P5, PT, R55, 0x58, P3 ;  /* 0x000000583700780c */ /* 0x000fe40001fa4270 */
[----:B------:R-:W-:Y:S01]  /*75a0*/  ISETP.LT.OR P4, PT, R53, 0x52, P4 ;  /* 0x000000523500780c */ /* 0x000fe20002781670 */
[----:B------:R1:W-:Y:S01]  /*75b0*/  MUFU.EX2 R33, R39 ;  /* 0x0000002700217308 */ /* 0x0003e20000000800 */
[----:B------:R-:W-:-:S02]  /*75c0*/  FMNMX.FTZ R37, R38, R37, !PT ;  /* 0x0000002526257209 */ /* 0x000fc40007810000 */
[----:B------:R-:W-:Y:S02]  /*75d0*/  ISETP.LT.OR P5, PT, R53, 0x59, P5 ;  /* 0x000000593500780c */ /* 0x000fe40002fa1670 */
[----:B------:R-:W-:Y:S02]  /*75e0*/  FSEL R40, R40, -INF , !P4 ;  /* 0xff80000028287808 */ /* 0x000fe40006000000 */
[----:B------:R-:W-:Y:S01]  /*75f0*/  FMNMX.FTZ R37, R156, R37, !PT ;  /* 0x000000259c257209 */ /* 0x000fe20007810000 */
[----:B------:R-:W-:Y:S01]  /*7600*/  MUFU.EX2 R178, R178 ;  /* 0x000000b200b27308 */ /* 0x000fe20000000800 */
[----:B------:R-:W-:Y:S02]  /*7610*/  ISETP.GT.AND P4, PT, R55, 0x59, P3 ;  /* 0x000000593700780c */ /* 0x000fe40001f84270 */
[----:B------:R-:W-:Y:S01]  /*7620*/  FSEL R154, R43, -INF , !P5 ;  /* 0xff8000002b9a7808 */ /* 0x000fe20006800000 */
[----:B------:R-:W-:Y:S01]  /*7630*/  FFMA.FTZ R43, R82, R9, -R35 ;  /* 0x00000009522b7223 */ /* 0x000fe20000010823 */
[----:B------:R-:W-:-:S02]  /*7640*/  FMNMX.FTZ R37, R42, R37, !PT ;  /* 0x000000252a257209 */ /* 0x000fc40007810000 */
[----:B------:R-:W-:Y:S01]  /*7650*/  ISETP.GT.AND P5, PT, R55, 0x60, P3 ;  /* 0x000000603700780c */ /* 0x000fe20001fa4270 */
[----:B------:R-:W-:Y:S01]  /*7660*/  MUFU.EX2 R172, R172 ;  /* 0x000000ac00ac7308 */ /* 0x000fe20000000800 */
[C---:B------:R-:W-:Y:S02]  /*7670*/  ISETP.LT.OR P4, PT, R53.reuse, 0x5a, P4 ;  /* 0x0000005a3500780c */ /* 0x040fe40002781670 */
[----:B------:R-:W-:Y:S02]  /*7680*/  FMNMX.FTZ R37, R40, R37, !PT ;  /* 0x0000002528257209 */ /* 0x000fe40007810000 */
[----:B------:R-:W-:Y:S02]  /*7690*/  ISETP.LT.OR P5, PT, R53, 0x61, P5 ;  /* 0x000000613500780c */ /* 0x000fe40002fa1670 */
[----:B------:R-:W-:Y:S01]  /*76a0*/  FSEL R152, R41, -INF , !P4 ;  /* 0xff80000029987808 */ /* 0x000fe20006000000 */
[-CC-:B------:R-:W-:Y:S01]  /*76b0*/  FFMA.FTZ R41, R170, R9.reuse, -R35.reuse ;  /* 0x00000009aa297223 */ /* 0x180fe20000010823 */
[----:B------:R-:W-:Y:S01]  /*76c0*/  ISETP.GT.AND P4, PT, R55, 0x61, P3 ;  /* 0x000000613700780c */ /* 0x000fe20001f84270 */
[----:B------:R-:W-:Y:S01]  /*76d0*/  FFMA.FTZ R170, R86, R9, -R35 ;  /* 0x0000000956aa7223 */ /* 0x000fe20000010823 */
[----:B------:R-:W-:Y:S01]  /*76e0*/  FMNMX.FTZ R37, R154, R37, !PT ;  /* 0x000000259a257209 */ /* 0x000fe20007810000 */
[----:B------:R-:W-:Y:S01]  /*76f0*/  MUFU.EX2 R36, R36 ;  /* 0x0000002400247308 */ /* 0x000fe20000000800 */
[----:B--2---:R-:W-:-:S02]  /*7700*/  FSEL R162, R44, -INF , !P5 ;  /* 0xff8000002ca27808 */ /* 0x004fc40006800000 */
[----:B------:R-:W-:Y:S02]  /*7710*/  ISETP.GT.AND P5, PT, R55, 0x68, P3 ;  /* 0x000000683700780c */ /* 0x000fe40001fa4270 */
[C---:B------:R-:W-:Y:S02]  /*7720*/  ISETP.LT.OR P4, PT, R53.reuse, 0x62, P4 ;  /* 0x000000623500780c */ /* 0x040fe40002781670 */
[----:B-1----:R-:W-:Y:S01]  /*7730*/  FMNMX.FTZ R39, R152, R37, !PT ;  /* 0x0000002598277209 */ /* 0x002fe20007810000 */
[----:B------:R1:W-:Y:S01]  /*7740*/  MUFU.EX2 R44, R41 ;  /* 0x00000029002c7308 */ /* 0x0003e20000000800 */
[----:B------:R-:W-:Y:S02]  /*7750*/  ISETP.LT.OR P5, PT, R53, 0x69, P5 ;  /* 0x000000693500780c */ /* 0x000fe40002fa1670 */
[----:B------:R-:W-:Y:S01]  /*7760*/  FSEL R86, R45, -INF , !P4 ;  /* 0xff8000002d567808 */ /* 0x000fe20006000000 */
[----:B------:R-:W-:Y:S01]  /*7770*/  FFMA.FTZ R45, R80, R9, -R35 ;  /* 0x00000009502d7223 */ /* 0x000fe20000010823 */
[----:B------:R-:W-:-:S02]  /*7780*/  ISETP.GT.AND P4, PT, R55, 0x69, P3 ;  /* 0x000000693700780c */ /* 0x000fc40001f84270 */
[----:B------:R-:W-:Y:S01]  /*7790*/  FMNMX.FTZ R39, R162, R39, !PT ;  /* 0x00000027a2277209 */ /* 0x000fe20007810000 */
[----:B------:R2:W-:Y:S01]  /*77a0*/  MUFU.EX2 R37, R84 ;  /* 0x0000005400257308 */ /* 0x0005e20000000800 */
[----:B------:R-:W-:Y:S01]  /*77b0*/  FSEL R198, R47, -INF , !P5 ;  /* 0xff8000002fc67808 */ /* 0x000fe20006800000 */
[----:B------:R-:W-:Y:S01]  /*77c0*/  FFMA.FTZ R47, R78, R9, -R35 ;  /* 0x000000094e2f7223 */ /* 0x000fe20000010823 */
[----:B------:R-:W-:Y:S02]  /*77d0*/  ISETP.GT.AND P5, PT, R55, 0x70, P3 ;  /* 0x000000703700780c */ /* 0x000fe40001fa4270 */
[C---:B------:R-:W-:Y:S02]  /*77e0*/  ISETP.LT.OR P4, PT, R53.reuse, 0x6a, P4 ;  /* 0x0000006a3500780c */ /* 0x040fe40002781670 */
[----:B-1----:R-:W-:Y:S01]  /*77f0*/  FMNMX.FTZ R41, R86, R39, !PT ;  /* 0x0000002756297209 */ /* 0x002fe20007810000 */
[----:B------:R-:W-:Y:S01]  /*7800*/  MUFU.EX2 R170, R170 ;  /* 0x000000aa00aa7308 */ /* 0x000fe20000000800 */
[----:B------:R-:W-:-:S02]  /*7810*/  ISETP.LT.OR P5, PT, R53, 0x71, P5 ;  /* 0x000000713500780c */ /* 0x000fc40002fa1670 */
[----:B------:R-:W-:Y:S02]  /*7820*/  FSEL R46, R46, -INF , !P4 ;  /* 0xff8000002e2e7808 */ /* 0x000fe40006000000 */
[----:B------:R-:W-:Y:S02]  /*7830*/  ISETP.GT.AND P4, PT, R55, 0x71, P3 ;  /* 0x000000713700780c */ /* 0x000fe40001f84270 */
[----:B------:R-:W-:Y:S01]  /*7840*/  FMNMX.FTZ R41, R198, R41, !PT ;  /* 0x00000029c6297209 */ /* 0x000fe20007810000 */
[----:B------:R1:W-:Y:S01]  /*7850*/  MUFU.EX2 R39, R43 ;  /* 0x0000002b00277308 */ /* 0x0003e20000000800 */
[----:B------:R-:W-:Y:S02]  /*7860*/  FSEL R82, R49, -INF , !P5 ;  /* 0xff80000031527808 */ /* 0x000fe40006800000 */
[----:B------:R-:W-:Y:S02]  /*7870*/  ISETP.GT.AND P5, PT, R55, 0x78, P3 ;  /* 0x000000783700780c */ /* 0x000fe40001fa4270 */
[----:B------:R-:W-:-:S02]  /*7880*/  ISETP.LT.OR P4, PT, R53, 0x72, P4 ;  /* 0x000000723500780c */ /* 0x000fc40002781670 */
[----:B------:R-:W-:Y:S01]  /*7890*/  FMNMX.FTZ R41, R46, R41, !PT ;  /* 0x000000292e297209 */ /* 0x000fe20007810000 */
[----:B------:R-:W-:Y:S01]  /*78a0*/  MUFU.EX2 R64, R64 ;  /* 0x0000004000407308 */ /* 0x000fe20000000800 */
[----:B------:R-:W-:Y:S01]  /*78b0*/  ISETP.GT.AND P3, PT, R55, 0x79, P3 ;  /* 0x000000793700780c */ /* 0x000fe20001f64270 */
[----:B------:R-:W-:Y:S01]  /*78c0*/  FFMA.FTZ R55, R54, R9, -R35 ;  /* 0x0000000936377223 */ /* 0x000fe20000010823 */
[C---:B------:R-:W-:Y:S02]  /*78d0*/  ISETP.LT.OR P5, PT, R53.reuse, 0x79, P5 ;  /* 0x000000793500780c */ /* 0x040fe40002fa1670 */
[----:B------:R-:W-:Y:S02]  /*78e0*/  FSEL R80, R48, -INF , !P4 ;  /* 0xff80000030507808 */ /* 0x000fe40006000000 */
[----:B------:R-:W-:Y:S01]  /*78f0*/  FMNMX.FTZ R41, R82, R41, !PT ;  /* 0x0000002952297209 */ /* 0x000fe20007810000 */
[----:B------:R3:W-:Y:S01]  /*7900*/  MUFU.EX2 R48, R45 ;  /* 0x0000002d00307308 */ /* 0x0007e20000000800 */
[----:B------:R-:W-:-:S02]  /*7910*/  ISETP.LT.OR P3, PT, R53, 0x7a, P3 ;  /* 0x0000007a3500780c */ /* 0x000fc40001f61670 */
[----:B--2---:R-:W-:Y:S01]  /*7920*/  FSEL R84, R50, -INF , !P5 ;  /* 0xff80000032547808 */ /* 0x004fe20006800000 */
[--C-:B------:R-:W-:Y:S01]  /*7930*/  FFMA.FTZ R50, R72, R9, -R35.reuse ;  /* 0x0000000948327223 */ /* 0x100fe20000010823 */
[----:B-1----:R-:W-:Y:S02]  /*7940*/  FMNMX.FTZ R43, R80, R41, !PT ;  /* 0x00000029502b7209 */ /* 0x002fe40007810000 */
[----:B------:R-:W-:Y:S01]  /*7950*/  FSEL R78, R51, -INF , !P3 ;  /* 0xff800000334e7808 */ /* 0x000fe20005800000 */
[--C-:B------:R-:W-:Y:S01]  /*7960*/  FFMA.FTZ R51, R56, R9, -R35.reuse ;  /* 0x0000000938337223 */ /* 0x100fe20000010823 */
[----:B------:R-:W-:Y:S01]  /*7970*/  FMNMX.FTZ R43, R84, R43, !PT ;  /* 0x0000002b542b7209 */ /* 0x000fe20007810000 */
[--C-:B------:R-:W-:Y:S01]  /*7980*/  FFMA.FTZ R56, R58, R9, -R35.reuse ;  /* 0x000000093a387223 */ /* 0x100fe20000010823 */
[----:B------:R-:W-:Y:S01]  /*7990*/  FSEL R58, R34, RZ, P6 ;  /* 0x000000ff223a7208 */ /* 0x000fe20003000000 */
[----:B------:R1:W-:Y:S01]  /*79a0*/  MUFU.EX2 R41, R47 ;  /* 0x0000002f00297308 */ /* 0x0003e20000000800 */
[----:B------:R-:W-:Y:S01]  /*79b0*/  FMNMX.FTZ R49, R78, R43, !PT ;  /* 0x0000002b4e317209 */ /* 0x000fe20007810000 */
[-CC-:B------:R-:W-:Y:S01]  /*79c0*/  FFMA.FTZ R43, R68, R9.reuse, -R35.reuse ;  /* 0x00000009442b7223 */ /* 0x180fe20000010823 */
[-C--:B---3--:R-:W-:Y:S01]  /*79d0*/  FFMA.FTZ R45, R70, R9.reuse, -R35 ;  /* 0x00000009462d7223 */ /* 0x088fe20000010823 */
[----:B------:R-:W-:Y:S01]  /*79e0*/  FADD.FTZ R58, -R58, R7 ;  /* 0x000000073a3a7221 */ /* 0x000fe20000010100 */
[-CC-:B------:R-:W-:Y:S01]  /*79f0*/  FFMA.FTZ R68, R76, R9.reuse, -R35.reuse ;  /* 0x000000094c447223 */ /* 0x180fe20000010823 */
[----:B------:R-:W2:Y:S01]  /*7a00*/  SHFL.BFLY PT, R72, R49, 0x2, 0x1f ;  /* 0x0c401f0031487f89 */ /* 0x000ea200000e0000 */
[-CC-:B------:R-:W-:Y:S01]  /*7a10*/  FFMA.FTZ R70, R74, R9.reuse, -R35.reuse ;  /* 0x000000094a467223 */ /* 0x180fe20000010823 */
[-C--:B------:R-:W-:Y:S01]  /*7a20*/  FMUL.FTZ R58, R58, R9.reuse ;  /* 0x000000093a3a7220 */ /* 0x080fe20000410000 */
[-CC-:B-1----:R-:W-:Y:S01]  /*7a30*/  FFMA.FTZ R47, R66, R9.reuse, -R35.reuse ;  /* 0x00000009422f7223 */ /* 0x182fe20000010823 */
[----:B------:R-:W-:Y:S08]  /*7a40*/  MUFU.EX2 R50, R50 ;  /* 0x0000003200327308 */ /* 0x000ff00000000800 */
[----:B------:R-:W1:Y:S08]  /*7a50*/  MUFU.EX2 R58, R58 ;  /* 0x0000003a003a7308 */ /* 0x000e700000000800 */
[----:B------:R-:W-:Y:S01]  /*7a60*/  MUFU.EX2 R43, R43 ;  /* 0x0000002b002b7308 */ /* 0x000fe20000000800 */
[----:B--2---:R-:W-:Y:S01]  /*7a70*/  FMNMX.FTZ R72, R49, R72, !PT ;  /* 0x0000004831487209 */ /* 0x004fe20007810000 */
[----:B------:R-:W-:-:S06]  /*7a80*/  FFMA.FTZ R49, R62, R9, -R35 ;  /* 0x000000093e317223 */ /* 0x000fcc0000010823 */
[----:B------:R-:W-:Y:S01]  /*7a90*/  MUFU.EX2 R68, R68 ;  /* 0x0000004400447308 */ /* 0x000fe20000000800 */
[----:B------:R-:W2:Y:S01]  /*7aa0*/  SHFL.BFLY PT, R53, R72, 0x1, 0x1f ;  /* 0x0c201f0048357f89 */ /* 0x000ea200000e0000 */
[----:B-1----:R-:W-:Y:S01]  /*7ab0*/  FFMA.FTZ R7, R58, R4, R13 ;  /* 0x000000043a077223 */ /* 0x002fe2000001000d */
[-C--:B------:R-:W-:Y:S01]  /*7ac0*/  FMUL.FTZ R88, R88, R58.reuse ;  /* 0x0000003a58587220 */ /* 0x080fe20000410000 */
[-C--:B------:R-:W-:Y:S01]  /*7ad0*/  FMUL.FTZ R89, R89, R58.reuse ;  /* 0x0000003a59597220 */ /* 0x080fe20000410000 */
[-C--:B------:R-:W-:Y:S01]  /*7ae0*/  FMUL.FTZ R92, R92, R58.reuse ;  /* 0x0000003a5c5c7220 */ /* 0x080fe20000410000 */
[C---:B------:R-:W-:Y:S01]  /*7af0*/  FADD.FTZ R7, R180.reuse, R7 ;  /* 0x00000007b4077221 */ /* 0x040fe20000010000 */
[----:B------:R-:W-:Y:S01]  /*7b00*/  F2FP.BF16.F32.PACK_AB R180, R180, R13 ;  /* 0x0000000db4b4723e */ /* 0x000fe200000010ff */
[----:B------:R-:W-:Y:S01]  /*7b10*/  MUFU.EX2 R45, R45 ;  /* 0x0000002d002d7308 */ /* 0x000fe20000000800 */
[----:B------:R-:W-:Y:S01]  /*7b20*/  FMUL.FTZ R93, R93, R58 ;  /* 0x0000003a5d5d7220 */ /* 0x000fe20000410000 */
[----:B------:R-:W-:Y:S01]  /*7b30*/  FADD.FTZ R4, R182, R7 ;  /* 0x00000007b6047221 */ /* 0x000fe20000010000 */
[----:B------:R-:W-:Y:S01]  /*7b40*/  F2FP.BF16.F32.PACK_AB R182, R15, R182 ;  /* 0x000000b60fb6723e */ /* 0x000fe200000010ff */
[-C--:B------:R-:W-:Y:S01]  /*7b50*/  FMUL.FTZ R96, R96, R58.reuse ;  /* 0x0000003a60607220 */ /* 0x080fe20000410000 */
[-C--:B------:R-:W-:Y:S01]  /*7b60*/  FMUL.FTZ R97, R97, R58.reuse ;  /* 0x0000003a61617220 */ /* 0x080fe20000410000 */
[----:B------:R-:W-:Y:S01]  /*7b70*/  FADD.FTZ R7, R15, R4 ;  /* 0x000000040f077221 */ /* 0x000fe20000010000 */
[-C--:B------:R-:W-:Y:S01]  /*7b80*/  FMUL.FTZ R100, R100, R58.reuse ;  /* 0x0000003a64647220 */ /* 0x080fe20000410000 */
[----:B------:R-:W-:Y:S01]  /*7b90*/  MUFU.EX2 R70, R70 ;  /* 0x0000004600467308 */ /* 0x000fe20000000800 */
[----:B------:R-:W-:Y:S01]  /*7ba0*/  FMUL.FTZ R101, R101, R58 ;  /* 0x0000003a65657220 */ /* 0x000fe20000410000 */
[----:B------:R-:W-:Y:S01]  /*7bb0*/  FADD.FTZ R4, R176, R7 ;  /* 0x00000007b0047221 */ /* 0x000fe20000010000 */
[----:B------:R-:W-:Y:S01]  /*7bc0*/  F2FP.BF16.F32.PACK_AB R176, R21, R176 ;  /* 0x000000b015b0723e */ /* 0x000fe200000010ff */
[-C--:B------:R-:W-:Y:S01]  /*7bd0*/  FMUL.FTZ R104, R104, R58.reuse ;  /* 0x0000003a68687220 */ /* 0x080fe20000410000 */
[-C--:B------:R-:W-:Y:S01]  /*7be0*/  FMUL.FTZ R105, R105, R58.reuse ;  /* 0x0000003a69697220 */ /* 0x080fe20000410000 */
[----:B------:R-:W-:Y:S01]  /*7bf0*/  FADD.FTZ R7, R21, R4 ;  /* 0x0000000415077221 */ /* 0x000fe20000010000 */
[----:B------:R-:W-:Y:S01]  /*7c00*/  FMUL.FTZ R108, R108, R58 ;  /* 0x0000003a6c6c7220 */ /* 0x000fe20000410000 */
[----:B------:R-:W-:Y:S01]  /*7c10*/  MUFU.EX2 R47, R47 ;  /* 0x0000002f002f7308 */ /* 0x000fe20000000800 */
[----:B--2---:R-:W-:Y:S01]  /*7c20*/  FMNMX.FTZ R54, R72, R53, !PT ;  /* 0x0000003548367209 */ /* 0x004fe20007810000 */
[----:B------:R-:W-:Y:S01]  /*7c30*/  FADD.FTZ R4, R178, R7 ;  /* 0x00000007b2047221 */ /* 0x000fe20000010000 */
[----:B------:R-:W-:Y:S01]  /*7c40*/  F2FP.BF16.F32.PACK_AB R178, R25, R178 ;  /* 0x000000b219b2723e */ /* 0x000fe200000010ff */
[-C--:B------:R-:W-:Y:S01]  /*7c50*/  FMUL.FTZ R109, R109, R58.reuse ;  /* 0x0000003a6d6d7220 */ /* 0x080fe20000410000 */
[C---:B------:R-:W-:Y:S01]  /*7c60*/  FSETP.NEU.FTZ.AND P3, PT, R54.reuse, -INF , PT ;  /* 0xff8000003600780b */ /* 0x040fe20003f7d000 */
[----:B------:R-:W-:Y:S01]  /*7c70*/  FADD.FTZ R7, R25, R4 ;  /* 0x0000000419077221 */ /* 0x000fe20000010000 */
[-C--:B------:R-:W-:Y:S01]  /*7c80*/  FMUL.FTZ R35, R54, R9.reuse ;  /* 0x0000000936237220 */ /* 0x080fe20000410000 */
[----:B------:R1:W-:Y:S01]  /*7c90*/  MUFU.EX2 R53, R55 ;  /* 0x0000003700357308 */ /* 0x0003e20000000800 */
[----:B------:R-:W-:Y:S01]  /*7ca0*/  FMUL.FTZ R112, R112, R58 ;  /* 0x0000003a70707220 */ /* 0x000fe20000410000 */
[----:B------:R-:W-:Y:S01]  /*7cb0*/  FADD.FTZ R4, R172, R7 ;  /* 0x00000007ac047221 */ /* 0x000fe20000010000 */
[----:B------:R-:W-:Y:S01]  /*7cc0*/  IMAD.U32 R7, RZ, RZ, UR37 ;  /* 0x00000025ff077e24 */ /* 0x000fe2000f8e00ff */
[----:B------:R-:W-:Y:S01]  /*7cd0*/  FSEL R35, R35, RZ, P3 ;  /* 0x000000ff23237208 */ /* 0x000fe20001800000 */
[----:B------:R-:W-:Y:S01]  /*7ce0*/  UMOV UR37, UR61 ;  /* 0x0000003d00257c82 */ /* 0x000fe20008000000 */
[C---:B------:R-:W-:Y:S01]  /*7cf0*/  FADD.FTZ R4, R29.reuse, R4 ;  /* 0x000000041d047221 */ /* 0x040fe20000010000 */
[----:B------:R-:W-:Y:S01]  /*7d00*/  F2FP.BF16.F32.PACK_AB R172, R29, R172 ;  /* 0x000000ac1dac723e */ /* 0x000fe200000010ff */
[----:B------:R-:W-:Y:S01]  /*7d10*/  MUFU.EX2 R49, R49 ;  /* 0x0000003100317308 */ /* 0x000fe20000000800 */
[-CC-:B------:R-:W-:Y:S01]  /*7d20*/  FFMA.FTZ R62, R27, R9.reuse, -R35.reuse ;  /* 0x000000091b3e7223 */ /* 0x180fe20000010823 */
[-CC-:B------:R-:W-:Y:S01]  /*7d30*/  FFMA.FTZ R171, R30, R9.reuse, -R35.reuse ;  /* 0x000000091eab7223 */ /* 0x180fe20000010823 */
[----:B------:R-:W-:Y:S01]  /*7d40*/  FADD.FTZ R27, R31, R4 ;  /* 0x000000041f1b7221 */ /* 0x000fe20000010000 */
[----:B------:R-:W-:Y:S01]  /*7d50*/  @!P1 LEA R30, R7, UR39, 0x3 ;  /* 0x00000027071e9c11 */ /* 0x000fe2000f8e18ff */
[-CC-:B------:R-:W-:Y:S01]  /*7d60*/  FFMA.FTZ R169, R12, R9.reuse, -R35.reuse ;  /* 0x000000090ca97223 */ /* 0x180fe20000010823 */
[----:B------:R-:W-:Y:S01]  /*7d70*/  FSEL R7, R54, RZ, P3 ;  /* 0x000000ff36077208 */ /* 0x000fe20001800000 */
[----:B------:R-:W-:Y:S01]  /*7d80*/  FFMA.FTZ R12, R28, R9, -R35 ;  /* 0x000000091c0c7223 */ /* 0x000fe20000010823 */
[----:B------:R-:W-:Y:S01]  /*7d90*/  FADD.FTZ R28, R36, R27 ;  /* 0x0000001b241c7221 */ /* 0x000fe20000010000 */
[----:B------:R-:W-:-:S02]  /*7da0*/  @!P1 VIADD R27, R30, 0x28860 ;  /* 0x000288601e1b9836 */ /* 0x000fc40000000000 */
[-C--:B------:R-:W-:Y:S01]  /*7db0*/  FFMA.FTZ R181, R164, R9.reuse, -R35 ;  /* 0x00000009a4b57223 */ /* 0x080fe20000010823 */
[----:B------:R-:W-:Y:S01]  /*7dc0*/  FADD.FTZ R4, -R7, R8 ;  /* 0x0000000807047221 */ /* 0x000fe20000010100 */
[----:B------:R-:W-:Y:S01]  /*7dd0*/  FADD.FTZ R7, R33, R28 ;  /* 0x0000001c21077221 */ /* 0x000fe20000010000 */
[----:B------:R-:W-:Y:S01]  /*7de0*/  MUFU.EX2 R62, R62 ;  /* 0x0000003e003e7308 */ /* 0x000fe20000000800 */
[----:B------:R-:W-:Y:S01]  /*7df0*/  @!P1 PRMT R28, RZ, 0x654, R27 ;  /* 0x00000654ff1c9816 */ /* 0x000fe2000000001b */
[-C--:B------:R-:W-:Y:S01]  /*7e00*/  FMUL.FTZ R4, R4, R9.reuse ;  /* 0x0000000904047220 */ /* 0x080fe20000410000 */
[----:B------:R-:W-:Y:S01]  /*7e10*/  FADD.FTZ R27, R44, R7 ;  /* 0x000000072c1b7221 */ /* 0x000fe20000010000 */
[-CC-:B------:R-:W-:Y:S01]  /*7e20*/  FFMA.FTZ R183, R158, R9.reuse, -R35.reuse ;  /* 0x000000099eb77223 */ /* 0x180fe20000010823 */
[-CC-:B------:R-:W-:Y:S01]  /*7e30*/  FFMA.FTZ R66, R160, R9.reuse, -R35.reuse ;  /* 0x00000009a0427223 */ /* 0x180fe20000010823 */
[-C--:B------:R-:W-:Y:S01]  /*7e40*/  FFMA.FTZ R177, R14, R9.reuse, -R35 ;  /* 0x000000090eb17223 */ /* 0x080fe20000010823 */
[----:B------:R-:W-:Y:S01]  /*7e50*/  FADD.FTZ R30, R170, R27 ;  /* 0x0000001baa1e7221 */ /* 0x000fe20000010000 */
[----:B------:R2:W3:Y:S01]  /*7e60*/  MUFU.EX2 R7, R4 ;  /* 0x0000000400077308 */ /* 0x0004e20000000800 */
[-CC-:B------:R-:W-:Y:S01]  /*7e70*/  FFMA.FTZ R14, R20, R9.reuse, -R35.reuse ;  /* 0x00000009140e7223 */ /* 0x180fe20000010823 */
[-CC-:B------:R-:W-:Y:S01]  /*7e80*/  FFMA.FTZ R179, R166, R9.reuse, -R35.reuse ;  /* 0x00000009a6b37223 */ /* 0x180fe20000010823 */
[----:B------:R-:W-:Y:S01]  /*7e90*/  FADD.FTZ R30, R37, R30 ;  /* 0x0000001e251e7221 */ /* 0x000fe20000010000 */
[-CC-:B------:R-:W-:Y:S01]  /*7ea0*/  FFMA.FTZ R20, R26, R9.reuse, -R35.reuse ;  /* 0x000000091a147223 */ /* 0x180fe20000010823 */
[-CC-:B------:R-:W-:Y:S01]  /*7eb0*/  FFMA.FTZ R173, R32, R9.reuse, -R35.reuse ;  /* 0x0000000920ad7223 */ /* 0x180fe20000010823 */
[-CC-:B------:R-:W-:Y:S01]  /*7ec0*/  FFMA.FTZ R26, R168, R9.reuse, -R35.reuse ;  /* 0x00000009a81a7223 */ /* 0x180fe20000010823 */
[----:B-1----:R-:W-:Y:S01]  /*7ed0*/  FADD.FTZ R55, R39, R30 ;  /* 0x0000001e27377221 */ /* 0x002fe20000010000 */
[----:B------:R-:W1:Y:S01]  /*7ee0*/  MUFU.EX2 R181, R181 ;  /* 0x000000b500b57308 */ /* 0x000e620000000800 */
[-CC-:B------:R-:W-:Y:S01]  /*7ef0*/  FFMA.FTZ R175, R174, R9.reuse, -R35.reuse ;  /* 0x00000009aeaf7223 */ /* 0x180fe20000010823 */
[-C--:B------:R-:W-:Y:S01]  /*7f00*/  FFMA.FTZ R24, R24, R9.reuse, -R35 ;  /* 0x0000000918187223 */ /* 0x080fe20000010823 */
[----:B--2---:R-:W-:Y:S01]  /*7f10*/  FADD.FTZ R4, R48, R55 ;  /* 0x0000003730047221 */ /* 0x004fe20000010000 */
[-CC-:B------:R-:W-:Y:S01]  /*7f20*/  FFMA.FTZ R194, R194, R9.reuse, -R35.reuse ;  /* 0x00000009c2c27223 */ /* 0x180fe20000010823 */
[--C-:B------:R-:W-:Y:S01]  /*7f30*/  FFMA.FTZ R165, R192, R9, -R35.reuse ;  /* 0x00000009c0a57223 */ /* 0x100fe20000010823 */
[----:B------:R2:W-:Y:S01]  /*7f40*/  @!P1 SYNCS.ARRIVE.TRANS64.RED.A1T0 RZ, [R28+URZ], RZ ;  /* 0x000000ff1cff99a7 */ /* 0x0005e2000810043f */
[----:B------:R-:W-:Y:S01]  /*7f50*/  FADD.FTZ R55, R41, R4 ;  /* 0x0000000429377221 */ /* 0x000fe20000010000 */
[----:B------:R-:W4:Y:S01]  /*7f60*/  MUFU.EX2 R183, R183 ;  /* 0x000000b700b77308 */ /* 0x000f220000000800 */
[----:B---3--:R-:W-:Y:S01]  /*7f70*/  FFMA.FTZ R4, R7, R3, R62 ;  /* 0x0000000307047223 */ /* 0x008fe2000001003e */
[-C--:B------:R-:W-:Y:S01]  /*7f80*/  FFMA.FTZ R38, R38, R9.reuse, -R35 ;  /* 0x0000000926267223 */ /* 0x080fe20000010823 */
[----:B------:R-:W-:Y:S01]  /*7f90*/  FADD.FTZ R32, R50, R55 ;  /* 0x0000003732207221 */ /* 0x000fe20000010000 */
[-CC-:B------:R-:W-:Y:S01]  /*7fa0*/  FFMA.FTZ R156, R156, R9.reuse, -R35.reuse ;  /* 0x000000099c9c7223 */ /* 0x180fe20000010823 */
[-CC-:B------:R-:W-:Y:S01]  /*7fb0*/  FFMA.FTZ R42, R42, R9.reuse, -R35.reuse ;  /* 0x000000092a2a7223 */ /* 0x180fe20000010823 */
[-CC-:B--2---:R-:W-:Y:S01]  /*7fc0*/  FFMA.FTZ R28, R196, R9.reuse, -R35.reuse ;  /* 0x00000009c41c7223 */ /* 0x184fe20000010823 */
[----:B------:R-:W-:Y:S01]  /*7fd0*/  FADD.FTZ R55, R43, R32 ;  /* 0x000000202b377221 */ /* 0x000fe20000010000 */
[----:B------:R-:W2:Y:S01]  /*7fe0*/  MUFU.EX2 R66, R66 ;  /* 0x0000004200427308 */ /* 0x000ea20000000800 */
[----:B-1----:R-:W-:Y:S01]  /*7ff0*/  FADD.FTZ R4, R181, R4 ;  /* 0x00000004b5047221 */ /* 0x002fe20000010000 */
[-C--:B------:R-:W-:Y:S01]  /*8000*/  FFMA.FTZ R40, R40, R9.reuse, -R35 ;  /* 0x0000000928287223 */ /* 0x080fe20000010823 */
[----:B------:R-:W-:Y:S01]  /*8010*/  FADD.FTZ R32, R68, R55 ;  /* 0x0000003744207221 */ /* 0x000fe20000010000 */
[-CC-:B------:R-:W-:Y:S01]  /*8020*/  FFMA.FTZ R154, R154, R9.reuse, -R35.reuse ;  /* 0x000000099a9a7223 */ /* 0x180fe20000010823 */
[--C-:B------:R-:W-:Y:S01]  /*8030*/  FFMA.FTZ R27, R152, R9, -R35.reuse ;  /* 0x00000009981b7223 */ /* 0x100fe20000010823 */
[----:B------:R-:W-:Y:S01]  /*8040*/  F2FP.BF16.F32.PACK_AB R174, R36, R31 ;  /* 0x0000001f24ae723e */ /* 0x000fe200000010ff */
[----:B------:R-:W-:Y:S01]  /*8050*/  FADD.FTZ R13, R45, R32 ;  /* 0x000000202d0d7221 */ /* 0x000fe20000010000 */
[----:B------:R-:W1:Y:S01]  /*8060*/  MUFU.EX2 R177, R177 ;  /* 0x000000b100b17308 */ /* 0x000e620000000800 */
[----:B----4-:R-:W-:Y:S01]  /*8070*/  FADD.FTZ R3, R183, R4 ;  /* 0x00000004b7037221 */ /* 0x010fe20000010000 */
[-C--:B------:R-:W-:Y:S01]  /*8080*/  FFMA.FTZ R30, R162, R9.reuse, -R35 ;  /* 0x00000009a21e7223 */ /* 0x080fe20000010823 */
[----:B------:R-:W-:Y:S01]  /*8090*/  FADD.FTZ R32, R70, R13 ;  /* 0x0000000d46207221 */ /* 0x000fe20000010000 */
[-CC-:B------:R-:W-:Y:S01]  /*80a0*/  FFMA.FTZ R86, R86, R9.reuse, -R35.reuse ;  /* 0x0000000956567223 */ /* 0x180fe20000010823 */
[-CC-:B------:R-:W-:Y:S01]  /*80b0*/  FFMA.FTZ R198, R198, R9.reuse, -R35.reuse ;  /* 0x00000009c6c67223 */ /* 0x180fe20000010823 */
[-C--:B------:R-:W-:Y:S01]  /*80c0*/  FFMA.FTZ R46, R46, R9.reuse, -R35 ;  /* 0x000000092e2e7223 */ /* 0x080fe20000010823 */
[----:B------:R-:W-:Y:S01]  /*80d0*/  FADD.FTZ R13, R47, R32 ;  /* 0x000000202f0d7221 */ /* 0x000fe20000010000 */
[----:B------:R-:W3:Y:S01]  /*80e0*/  MUFU.EX2 R14, R14 ;  /* 0x0000000e000e7308 */ /* 0x000ee20000000800 */
[----:B--2---:R-:W-:Y:S01]  /*80f0*/  FADD.FTZ R4, R66, R3 ;  /* 0x0000000342047221 */ /* 0x004fe20000010000 */
[-C--:B------:R-:W-:Y:S01]  /*8100*/  FFMA.FTZ R82, R82, R9.reuse, -R35 ;  /* 0x0000000952527223 */ /* 0x080fe20000010823 */
[----:B------:R-:W-:Y:S01]  /*8110*/  FADD.FTZ R32, R64, R13 ;  /* 0x0000000d40207221 */ /* 0x000fe20000010000 */
[-CC-:B------:R-:W-:Y:S01]  /*8120*/  FFMA.FTZ R80, R80, R9.reuse, -R35.reuse ;  /* 0x0000000950507223 */ /* 0x180fe20000010823 */
[-CC-:B------:R-:W-:Y:S01]  /*8130*/  FFMA.FTZ R84, R84, R9.reuse, -R35.reuse ;  /* 0x0000000954547223 */ /* 0x180fe20000010823 */
[----:B------:R-:W-:Y:S01]  /*8140*/  FFMA.FTZ R35, R78, R9, -R35 ;  /* 0x000000094e237223 */ /* 0x000fe20000010823 */
[----:B------:R-:W-:Y:S01]  /*8150*/  FADD.FTZ R13, R49, R32 ;  /* 0x00000020310d7221 */ /* 0x000fe20000010000 */
[----:B------:R-:W2:Y:S01]  /*8160*/  MUFU.EX2 R179, R179 ;  /* 0x000000b300b37308 */ /* 0x000ea20000000800 */
[----:B-1----:R-:W-:Y:S01]  /*8170*/  FADD.FTZ R3, R177, R4 ;  /* 0x00000004b1037221 */ /* 0x002fe20000010000 */
[----:B------:R-:W-:Y:S01]  /*8180*/  ISETP.GT.AND P3, PT, R6, R11, PT ;  /* 0x0000000b0600720c */ /* 0x000fe20003f64270 */
[-C--:B------:R-:W-:Y:S01]  /*8190*/  FMUL.FTZ R90, R90, R7.reuse ;  /* 0x000000075a5a7220 */ /* 0x080fe20000410000 */
[-C--:B------:R-:W-:Y:S01]  /*81a0*/  FMUL.FTZ R91, R91, R7.reuse ;  /* 0x000000075b5b7220 */ /* 0x080fe20000410000 */
[-C--:B------:R-:W-:Y:S01]  /*81b0*/  FMUL.FTZ R94, R94, R7.reuse ;  /* 0x000000075e5e7220 */ /* 0x080fe20000410000 */
[-C--:B------:R-:W-:Y:S01]  /*81c0*/  FMUL.FTZ R95, R95, R7.reuse ;  /* 0x000000075f5f7220 */ /* 0x080fe20000410000 */
[-C--:B------:R-:W-:Y:S01]  /*81d0*/  FMUL.FTZ R98, R98, R7.reuse ;  /* 0x0000000762627220 */ /* 0x080fe20000410000 */
[----:B------:R-:W1:Y:S01]  /*81e0*/  MUFU.EX2 R20, R20 ;  /* 0x0000001400147308 */ /* 0x000e620000000800 */
[----:B---3--:R-:W-:Y:S01]  /*81f0*/  FADD.FTZ R4, R14, R3 ;  /* 0x000000030e047221 */ /* 0x008fe20000010000 */
[-C--:B------:R-:W-:Y:S01]  /*8200*/  FMUL.FTZ R99, R99, R7.reuse ;  /* 0x0000000763637220 */ /* 0x080fe20000410000 */
[-C--:B------:R-:W-:Y:S01]  /*8210*/  FMUL.FTZ R102, R102, R7.reuse ;  /* 0x0000000766667220 */ /* 0x080fe20000410000 */
[-C--:B------:R-:W-:Y:S01]  /*8220*/  FMUL.FTZ R103, R103, R7.reuse ;  /* 0x0000000767677220 */ /* 0x080fe20000410000 */
[-C--:B------:R-:W-:Y:S01]  /*8230*/  FMUL.FTZ R106, R106, R7.reuse ;  /* 0x000000076a6a7220 */ /* 0x080fe20000410000 */
[-C--:B------:R-:W-:Y:S01]  /*8240*/  FMUL.FTZ R107, R107, R7.reuse ;  /* 0x000000076b6b7220 */ /* 0x080fe20000410000 */
[-C--:B------:R-:W-:Y:S01]  /*8250*/  FMUL.FTZ R110, R110, R7.reuse ;  /* 0x000000076e6e7220 */ /* 0x080fe20000410000 */
[----:B------:R-:W3:Y:S01]  /*8260*/  MUFU.EX2 R173, R173 ;  /* 0x000000ad00ad7308 */ /* 0x000ee20000000800 */
[----:B--2---:R-:W-:Y:S01]  /*8270*/  FADD.FTZ R3, R179, R4 ;  /* 0x00000004b3037221 */ /* 0x004fe20000010000 */
[-C--:B------:R-:W-:Y:S01]  /*8280*/  FMUL.FTZ R111, R111, R7.reuse ;  /* 0x000000076f6f7220 */ /* 0x080fe20000410000 */
[-C--:B------:R-:W-:Y:S01]  /*8290*/  FMUL.FTZ R114, R114, R7.reuse ;  /* 0x0000000772727220 */ /* 0x080fe20000410000 */
[-C--:B------:R-:W-:Y:S01]  /*82a0*/  FMUL.FTZ R115, R115, R7.reuse ;  /* 0x0000000773737220 */ /* 0x080fe20000410000 */
[-C--:B------:R-:W-:Y:S01]  /*82b0*/  FMUL.FTZ R118, R118, R7.reuse ;  /* 0x0000000776767220 */ /* 0x080fe20000410000 */
[-C--:B------:R-:W-:Y:S01]  /*82c0*/  FMUL.FTZ R119, R119, R7.reuse ;  /* 0x0000000777777220 */ /* 0x080fe20000410000 */
[-C--:B------:R-:W-:Y:S01]  /*82d0*/  FMUL.FTZ R122, R122, R7.reuse ;  /* 0x000000077a7a7220 */ /* 0x080fe20000410000 */
[----:B------:R-:W2:Y:S01]  /*82e0*/  MUFU.EX2 R26, R26 ;  /* 0x0000001a001a7308 */ /* 0x000ea20000000800 */
[----:B-1----:R-:W-:Y:S01]  /*82f0*/  FADD.FTZ R4, R20, R3 ;  /* 0x0000000314047221 */ /* 0x002fe20000010000 */
[-C--:B------:R-:W-:Y:S01]  /*8300*/  FMUL.FTZ R123, R123, R7.reuse ;  /* 0x000000077b7b7220 */ /* 0x080fe20000410000 */
        /* <DEDUP_REMOVED lines=17> */
[----:B------:R-:W-:Y:S01]  /*8420*/  FMUL.FTZ R151, R151, R7 ;  /* 0x0000000797977220 */ /* 0x000fe20000410000 */
[----:B------:R-:W-:Y:S01]  /*8430*/  F2FP.BF16.F32.PACK_AB R168, R44, R33 ;  /* 0x000000212ca8723e */ /* 0x000fe200000010ff */
[----:B------:R-:W-:Y:S01]  /*8440*/  FMUL.FTZ R113, R113, R58 ;  /* 0x0000003a71717220 */ /* 0x000fe20000410000 */
[----:B------:R-:W-:Y:S01]  /*8450*/  F2FP.BF16.F32.PACK_AB R170, R37, R170 ;  /* 0x000000aa25aa723e */ /* 0x000fe200000010ff */
[----:B------:R-:W2:Y:S01]  /*8460*/  MUFU.EX2 R51, R51 ;  /* 0x0000003300337308 */ /* 0x000ea20000000800 */
[----:B-1----:R-:W-:Y:S01]  /*8470*/  FADD.FTZ R32, R60, R13 ;  /* 0x0000000d3c207221 */ /* 0x002fe20000010000 */
[----:B------:R-:W-:Y:S01]  /*8480*/  F2FP.BF16.F32.PACK_AB R164, R48, R39 ;  /* 0x0000002730a4723e */ /* 0x000fe200000010ff */
[-C--:B------:R-:W-:Y:S01]  /*8490*/  FMUL.FTZ R116, R116, R58.reuse ;  /* 0x0000003a74747220 */ /* 0x080fe20000410000 */
[----:B------:R-:W-:Y:S01]  /*84a0*/  F2FP.BF16.F32.PACK_AB R166, R50, R41 ;  /* 0x0000002932a6723e */ /* 0x000fe200000010ff */
[-C--:B------:R-:W-:Y:S01]  /*84b0*/  FMUL.FTZ R117, R117, R58.reuse ;  /* 0x0000003a75757220 */ /* 0x080fe20000410000 */
[----:B------:R-:W-:Y:S01]  /*84c0*/  F2FP.BF16.F32.PACK_AB R160, R68, R43 ;  /* 0x0000002b44a0723e */ /* 0x000fe200000010ff */
[-C--:B------:R-:W-:Y:S01]  /*84d0*/  FMUL.FTZ R120, R120, R58.reuse ;  /* 0x0000003a78787220 */ /* 0x080fe20000410000 */
[----:B------:R-:W1:Y:S01]  /*84e0*/  MUFU.EX2 R24, R24 ;  /* 0x0000001800187308 */ /* 0x000e620000000800 */
[----:B---3--:R-:W-:Y:S01]  /*84f0*/  FADD.FTZ R3, R175, R4 ;  /* 0x00000004af037221 */ /* 0x008fe20000010000 */
[----:B------:R-:W-:Y:S01]  /*8500*/  F2FP.BF16.F32.PACK_AB R162, R70, R45 ;  /* 0x0000002d46a2723e */ /* 0x000fe200000010ff */
[-C--:B------:R-:W-:Y:S01]  /*8510*/  FMUL.FTZ R121, R121, R58.reuse ;  /* 0x0000003a79797220 */ /* 0x080fe20000410000 */
[----:B------:R-:W-:Y:S01]  /*8520*/  F2FP.BF16.F32.PACK_AB R158, R60, R49 ;  /* 0x000000313c9e723e */ /* 0x000fe200000010ff */
        /* <DEDUP_REMOVED lines=17> */
[----:B------:R-:W-:Y:S01]  /*8640*/  FMUL.FTZ R149, R149, R58 ;  /* 0x0000003a95957220 */ /* 0x000fe20000410000 */
[----:B------:R-:W-:Y:S01]  /*8650*/  F2FP.BF16.F32.PACK_AB R181, R181, R62 ;  /* 0x0000003eb5b5723e */ /* 0x000fe200000010ff */
[----:B------:R-:W1:Y:S01]  /*8660*/  MUFU.EX2 R12, R12 ;  /* 0x0000000c000c7308 */ /* 0x000e620000000800 */
[C---:B---3--:R-:W-:Y:S01]  /*8670*/  FADD.FTZ R32, R56.reuse, R13 ;  /* 0x0000000d38207221 */ /* 0x048fe20000010000 */
[----:B------:R-:W-:Y:S01]  /*8680*/  F2FP.BF16.F32.PACK_AB R152, R56, R51 ;  /* 0x000000333898723e */ /* 0x000fe200000010ff */
[----:B------:R-:W-:Y:S01]  /*8690*/  VIADD R6, R6, 0xffffffff ;  /* 0xffffffff06067836 */ /* 0x000fe20000000000 */
[----:B------:R-:W-:Y:S01]  /*86a0*/  F2FP.BF16.F32.PACK_AB R183, R66, R183 ;  /* 0x000000b742b7723e */ /* 0x000fe200000010ff */
[----:B------:R-:W-:Y:S01]  /*86b0*/  FADD.FTZ R13, R53, R32 ;  /* 0x00000020350d7221 */ /* 0x000fe20000010000 */
[----:B------:R-:W-:Y:S01]  /*86c0*/  F2FP.BF16.F32.PACK_AB R177, R14, R177 ;  /* 0x000000b10eb1723e */ /* 0x000fe200000010ff */
[----:B------:R-:W-:Y:S01]  /*86d0*/  IMAD.MOV.U32 R7, RZ, RZ, R34 ;  /* 0x000000ffff077224 */ /* 0x000fe200078e0022 */
[----:B------:R-:W3:Y:S01]  /*86e0*/  MUFU.EX2 R171, R171 ;  /* 0x000000ab00ab7308 */ /* 0x000ee20000000800 */
[----:B--2---:R-:W-:Y:S01]  /*86f0*/  FADD.FTZ R3, R169, R4 ;  /* 0x00000004a9037221 */ /* 0x004fe20000010000 */
[----:B------:R-:W-:-:S02]  /*8700*/  F2FP.BF16.F32.PACK_AB R179, R20, R179 ;  /* 0x000000b314b3723e */ /* 0x000fc400000010ff */
[----:B------:R-:W-:Y:S02]  /*8710*/  F2FP.BF16.F32.PACK_AB R173, R26, R173 ;  /* 0x000000ad1aad723e */ /* 0x000fe400000010ff */
[----:B------:R-:W-:Y:S02]  /*8720*/  F2FP.BF16.F32.PACK_AB R175, R24, R175 ;  /* 0x000000af18af723e */ /* 0x000fe400000010ff */
[----:B------:R-:W2:Y:S01]  /*8730*/  MUFU.EX2 R8, R194 ;  /* 0x000000c200087308 */ /* 0x000ea20000000800 */
[C---:B-1----:R-:W-:Y:S01]  /*8740*/  FADD.FTZ R32, R12.reuse, R3 ;  /* 0x000000030c207221 */ /* 0x042fe20000010000 */
[----:B------:R-:W-:-:S06]  /*8750*/  F2FP.BF16.F32.PACK_AB R169, R12, R169 ;  /* 0x000000a90ca9723e */ /* 0x000fcc00000010ff */
[----:B------:R-:W1:Y:S01]  /*8760*/  MUFU.EX2 R165, R165 ;  /* 0x000000a500a57308 */ /* 0x000e620000000800 */
[----:B---3--:R-:W-:-:S07]  /*8770*/  FADD.FTZ R3, R171, R32 ;  /* 0x00000020ab037221 */ /* 0x008fce0000010000 */
[----:B------:R-:W3:Y:S01]  /*8780*/  MUFU.EX2 R28, R28 ;  /* 0x0000001c001c7308 */ /* 0x000ee20000000800 */
[C---:B--2---:R-:W-:Y:S01]  /*8790*/  FADD.FTZ R32, R8.reuse, R3 ;  /* 0x0000000308207221 */ /* 0x044fe20000010000 */
[----:B------:R-:W-:Y:S01]  /*87a0*/  F2FP.BF16.F32.PACK_AB R171, R8, R171 ;  /* 0x000000ab08ab723e */ /* 0x000fe200000010ff */
[----:B------:R-:W-:-:S05]  /*87b0*/  IMAD.MOV.U32 R8, RZ, RZ, R54 ;  /* 0x000000ffff087224 */ /* 0x000fca00078e0036 */
[----:B------:R-:W2:Y:S01]  /*87c0*/  MUFU.EX2 R38, R38 ;  /* 0x0000002600267308 */ /* 0x000ea20000000800 */
[----:B-1----:R-:W-:-:S07]  /*87d0*/  FADD.FTZ R3, R165, R32 ;  /* 0x00000020a5037221 */ /* 0x002fce0000010000 */
[----:B------:R1:W4:Y:S01]  /*87e0*/  MUFU.EX2 R167, R156 ;  /* 0x0000009c00a77308 */ /* 0x0003220000000800 */
[C---:B---3--:R-:W-:Y:S01]  /*87f0*/  FADD.FTZ R3, R28.reuse, R3 ;  /* 0x000000031c037221 */ /* 0x048fe20000010000 */
[----:B------:R-:W-:-:S06]  /*8800*/  F2FP.BF16.F32.PACK_AB R165, R28, R165 ;  /* 0x000000a51ca5723e */ /* 0x000fcc00000010ff */
[----:B------:R-:W3:Y:S01]  /*8810*/  MUFU.EX2 R42, R42 ;  /* 0x0000002a002a7308 */ /* 0x000ee20000000800 */
[----:B--2---:R-:W-:Y:S01]  /*8820*/  FADD.FTZ R3, R38, R3 ;  /* 0x0000000326037221 */ /* 0x004fe20000010000 */
[----:B-1----:R-:W-:-:S06]  /*8830*/  F2FP.BF16.F32.PACK_AB R156, R64, R47 ;  /* 0x0000002f409c723e */ /* 0x002fcc00000010ff */
[----:B------:R-:W1:Y:S01]  /*8840*/  MUFU.EX2 R40, R40 ;  /* 0x0000002800287308 */ /* 0x000e620000000800 */
[C---:B----4-:R-:W-:Y:S01]  /*8850*/  FADD.FTZ R3, R167.reuse, R3 ;  /* 0x00000003a7037221 */ /* 0x050fe20000010000 */
        /* <DEDUP_REMOVED lines=27> */
[----:B-1----:R-:W-:Y:S01]  /*8a10*/  FADD.FTZ R3, R84, R3 ;  /* 0x0000000354037221 */ /* 0x002fe20000010000 */
[C---:B--2---:R-:W-:Y:S01]  /*8a20*/  FADD.FTZ R4, R52.reuse, R13 ;  /* 0x0000000d34047221 */ /* 0x044fe20000010000 */
[----:B------:R-:W-:Y:S02]  /*8a30*/  F2FP.BF16.F32.PACK_AB R154, R52, R53 ;  /* 0x00000035349a723e */ /* 0x000fe400000010ff */
[C---:B---3--:R-:W-:Y:S01]  /*8a40*/  FADD.FTZ R3, R35.reuse, R3 ;  /* 0x0000000323037221 */ /* 0x048fe20000010000 */
[----:B------:R-:W-:Y:S01]  /*8a50*/  F2FP.BF16.F32.PACK_AB R155, R35, R84 ;  /* 0x00000054239b723e */ /* 0x000fe200000010ff */
[----:B------:R-:W-:Y:S06]  /*8a60*/  @P3 BRA `(.L_x_6430) ;  /* 0xffffffc800143947 */ /* 0x000fec000383ffff */
[----:B------:R-:W-:Y:S01]  /*8a70*/  IMAD.MOV.U32 R8, RZ, RZ, R54 ;  /* 0x000000ffff087224 */ /* 0x000fe200078e0036 */
[----:B------:R-:W-:Y:S01]  /*8a80*/  UMOV UR37, UR61 ;  /* 0x0000003d00257c82 */ /* 0x000fe20008000000 */
[----:B------:R-:W-:Y:S01]  /*8a90*/  IMAD.MOV.U32 R7, RZ, RZ, R34 ;  /* 0x000000ffff077224 */ /* 0x000fe200078e0022 */
[----:B------:R-:W-:-:S06]  /*8aa0*/  UMOV UR36, UR60 ;  /* 0x0000003c00247c82 */ /* 0x000fcc0008000000 */
.L_x_6413:
        /* <DEDUP_REMOVED lines=16> */
.L_x_6432:
[----:B------:R-:W-:-:S11]  /*8bb0*/  UISETP.NE.AND UP0, UPT, UR15, 0x1, UPT ;  /* 0x000000010f00788c */ /* 0x000fd6000bf05270 */
[----:B------:R-:W-:Y:S02]  /*8bc0*/  @UP0 ULDC.64 UR6, c[0x0][0x9e8] ;  /* 0x00027a0000060ab9 */ /* 0x000fe40000000a00 */
[----:B------:R-:W-:-:S04]  /*8bd0*/  UIMAD.WIDE.U32 UR10, UR53, UR6, URZ ;  /* 0x00000006350a72a5 */ /* 0x000fc8000f8e003f */
[----:B------:R-:W-:-:S12]  /*8be0*/  @UP0 USHF.R.U32.HI UR53, URZ, UR7, UR11 ;  /* 0x000000073f350299 */ /* 0x000fd8000801160b */
.L_x_6433:
[----:B------:R-:W-:-:S04]  /*8bf0*/  UIMAD UR53, UR53, UR15, URZ ;  /* 0x0000000f353572a4 */ /* 0x000fc8000f8e023f */
[----:B------:R-:W-:-:S04]  /*8c00*/  UISETP.LT.AND UP0, UPT, UR14, UR53, UPT ;  /* 0x000000350e00728c */ /* 0x000fc8000bf01270 */
[----:B------:R-:W-:-:S12]  /*8c10*/  USEL UR14, UR14, UR53, !UP0 ;  /* 0x000000350e0e7287 */ /* 0x000fd8000c000000 */
.L_x_6431:
        /* <DEDUP_REMOVED lines=13> */
.L_x_6443:
        /* <DEDUP_REMOVED lines=9> */
.L_x_6436:
[----:B------:R-:W-:Y:S01]  /*8d80*/  ULEA UR6, UR37, UR39, 0x3 ;  /* 0x0000002725067291 */ /* 0x000fe2000f8e183f */
[----:B------:R-:W-:-:S05]  /*8d90*/  IMAD.U32 R7, RZ, RZ, UR36 ;  /* 0x00000024ff077e24 */ /* 0x000fca000f8e00ff */
[----:B------:R-:W-:-:S04]  /*8da0*/  SHF.L.U32 R7, R7, 0x1f, RZ ;  /* 0x0000001f07077819 */ /* 0x000fc800000006ff */
[----:B------:R1:W2:Y:S01]  /*8db0*/  SYNCS.PHASECHK.TRANS64.TRYWAIT P2, [UR6+0x28830], R7 ;  /* 0x02883007ff0075a7 */ /* 0x0002a20008040146 */
[----:B------:R-:W-:Y:S05]  /*8dc0*/  @!P0 BRA `(.L_x_6437) ;  /* 0x0000000000048947 */ /* 0x000fea0003800000 */
[----:B------:R-:W-:Y:S01]  /*8dd0*/  BPT.TRAP 0x1 ;  /* 0x000000040000795c */ /* 0x000fe20000300000 */
.L_x_6437:
[----:B--2---:R-:W-:Y:S05]  /*8de0*/  @P2 BRA `(.L_x_6435) ;  /* 0x0000000000082947 */ /* 0x004fea0003800000 */
[----:B------:R-:W2:Y:S02]  /*8df0*/  SYNCS.PHASECHK.TRANS64.TRYWAIT P2, [UR6+0x28830], R7 ;  /* 0x02883007ff0075a7 */ /* 0x000ea40008040146 */
[----:B--2---:R-:W-:Y:S05]  /*8e00*/  @!P2 BRA `(.L_x_6438) ;  /* 0x000000ac0090a947 */ /* 0x004fea0003800000 */
.L_x_6435:
        /* <DEDUP_REMOVED lines=45> */
.L_x_6440:
[----:B------:R-:W-:Y:S01]  /*90e0*/  ULEA UR6, UR57, UR39, 0x3 ;  /* 0x0000002739067291 */ /* 0x000fe2000f8e183f */
[----:B------:R-:W-:-:S05]  /*90f0*/  IMAD.U32 R7, RZ, RZ, UR58 ;  /* 0x0000003aff077e24 */ /* 0x000fca000f8e00ff */
[----:B------:R-:W-:-:S04]  /*9100*/  SHF.L.U32 R7, R7, 0x1f, RZ ;  /* 0x0000001f07077819 */ /* 0x000fc800000006ff */
[----:B------:R1:W2:Y:S01]  /*9110*/  SYNCS.PHASECHK.TRANS64.TRYWAIT P2, [UR6+0x28850], R7 ;  /* 0x02885007ff0075a7 */ /* 0x0002a20008040146 */
[----:B------:R-:W-:Y:S05]  /*9120*/  @!P0 BRA `(.L_x_6441) ;  /* 0x0000000000048947 */ /* 0x000fea0003800000 */
[----:B------:R-:W-:Y:S01]  /*9130*/  BPT.TRAP 0x1 ;  /* 0x000000040000795c */ /* 0x000fe20000300000 */
.L_x_6441:
[----:B--2---:R-:W-:Y:S05]  /*9140*/  @P2 BRA `(.L_x_6439) ;  /* 0x0000000000082947 */ /* 0x004fea0003800000 */
[----:B------:R-:W2:Y:S02]  /*9150*/  SYNCS.PHASECHK.TRANS64.TRYWAIT P2, [UR6+0x28850], R7 ;  /* 0x02885007ff0075a7 */ /* 0x000ea40008040146 */
[----:B--2---:R-:W-:Y:S05]  /*9160*/  @!P2 BRA `(.L_x_6442) ;  /* 0x000000a800d0a947 */ /* 0x004fea0003800000 */
.L_x_6439:
[----:B------:R-:W-:Y:S01]  /*9170*/  UIADD3 UR6, UR39, 0x400, URZ ;  /* 0x0000040027067890 */ /* 0x000fe2000fffe03f */
[----:B------:R-:W-:Y:S01]  /*9180*/  WARPGROUP.ARRIVE ;  /* 0x00000000000079c5 */ /* 0x000fe20000000000 */
[----:B------:R-:W-:Y:S01]  /*9190*/  UMOV UR7, 0x40000040 ;  /* 0x4000004000077882 */ /* 0x000fe20000000000 */
[----:B--2---:R-:W-:Y:S01]  /*91a0*/  FMUL.FTZ R8, R24, UR53 ;  /* 0x0000003518087c20 */ /* 0x004fe20008410000 */
        /* <DEDUP_REMOVED lines=12> */
[----:B------:R-:W-:Y:S01]  /*9270*/  ULEA UR10, UR57, UR6, 0xb ;  /* 0x00000006390a7291 */ /* 0x000fe2000f8e583f */
        /* <DEDUP_REMOVED lines=56> */
[----:B------:R-:W1:Y:S01]  /*9600*/  LDC R9, c[0x0][0x988] ;  /* 0x00026200ff097b82 */ /* 0x000e620000000800 */
[----:B------:R-:W-:Y:S01]  /*9610*/  FMUL.FTZ R86, R86, UR53 ;  /* 0x0000003556567c20 */ /* 0x000fe20008410000 */
[----:B------:R-:W-:Y:S01]  /*9620*/  MUFU.TANH R198, R198 ;  /* 0x000000c600c67308 */ /* 0x000fe20000002400 */
[C---:B------:R-:W-:Y:S01]  /*9630*/  ISETP.GT.AND P2, PT, R6.reuse, UR56, PT ;  /* 0x0000003806007c0c */ /* 0x040fe2000bf44270 */
[----:B------:R-:W-:Y:S01]  /*9640*/  UMOV UR58, UR36 ;  /* 0x00000024003a7c82 */ /* 0x000fe20008000000 */
[----:B------:R-:W-:-:S05]  /*9650*/  VIADD R6, R6, 0xffffffff ;  /* 0xffffffff06067836 */ /* 0x000fca0000000000 */
[----:B------:R-:W-:Y:S08]  /*9660*/  MUFU.TANH R200, R200 ;  /* 0x000000c800c87308 */ /* 0x000ff00000002400 */
[----:B------:R-:W-:Y:S08]  /*9670*/  MUFU.TANH R202, R202 ;  /* 0x000000ca00ca7308 */ /* 0x000ff00000002400 */
[----:B------:R-:W-:Y:S08]  /*9680*/  MUFU.TANH R204, R204 ;  /* 0x000000cc00cc7308 */ /* 0x000ff00000002400 */
[----:B------:R-:W-:Y:S08]  /*9690*/  MUFU.TANH R206, R206 ;  /* 0x000000ce00ce7308 */ /* 0x000ff00000002400 */
[----:B------:R-:W-:Y:S08]  /*96a0*/  MUFU.TANH R208, R208 ;  /* 0x000000d000d07308 */ /* 0x000ff00000002400 */
[----:B------:R-:W-:Y:S08]  /*96b0*/  MUFU.TANH R210, R210 ;  /* 0x000000d200d27308 */ /* 0x000ff00000002400 */
[----:B------:R-:W-:Y:S08]  /*96c0*/  MUFU.TANH R212, R212 ;  /* 0x000000d400d47308 */ /* 0x000ff00000002400 */
[----:B------:R-:W2:Y:S08]  /*96d0*/  MUFU.TANH R14, R14 ;  /* 0x0000000e000e7308 */ /* 0x000eb00000002400 */
[----:B------:R-:W-:Y:S08]  /*96e0*/  MUFU.TANH R214, R214 ;  /* 0x000000d600d67308 */ /* 0x000ff00000002400 */
[----:B------:R-:W3:Y:S01]  /*96f0*/  MUFU.TANH R20, R20 ;  /* 0x0000001400147308 */ /* 0x000ee20000002400 */
[----:B--2---:R-:W-:-:S07]  /*9700*/  FMNMX.FTZ R25, R14, R11, !PT ;  /* 0x0000000b0e197209 */ /* 0x004fce0007810000 */
[----:B------:R-:W2:Y:S01]  /*9710*/  MUFU.TANH R26, R26 ;  /* 0x0000001a001a7308 */ /* 0x000ea20000002400 */
[----:B------:R-:W-:Y:S02]  /*9720*/  WARPGROUP.DEPBAR.LE gsb0, 0x0 ;  /* 0x00008000000079c5 */ /* 0x000fe40000010000 */
[----:B------:R-:W-:Y:S01]  /*9730*/  WARPGROUP.ARRIVE ;  /* 0x00000000000079c5 */ /* 0x000fe20000000000 */
[----:B------:R-:W-:-:S04]  /*9740*/  FMUL.FTZ R180, R33, UR53 ;  /* 0x0000003521b47c20 */ /* 0x000fc80008410000 */
[----:B------:R-:W4:Y:S01]  /*9750*/  MUFU.TANH R30, R30 ;  /* 0x0000001e001e7308 */ /* 0x000f220000002400 */
[----:B------:R-:W-:Y:S01]  /*9760*/  FMUL.FTZ R182, R35, UR53 ;  /* 0x0000003523b67c20 */ /* 0x000fe20008410000 */
[----:B---3--:R-:W-:Y:S01]  /*9770*/  FMNMX.FTZ R25, R20, R25, !PT ;  /* 0x0000001914197209 */ /* 0x008fe20007810000 */
[----:B------:R-:W-:Y:S01]  /*9780*/  HGMMA.64x128x16.F32.BF16 R88, R176, gdesc[UR4].tnspB, R88, gsb0 ;  /* 0x41e00004b0587df0 */ /* 0x000fe20008001858 */
[----:B------:R-:W-:Y:S01]  /*9790*/  UIADD3 UR6, UR10, 0x100, URZ ;  /* 0x000001000a067890 */ /* 0x000fe2000fffe03f */
[----:B------:R-:W-:-:S03]  /*97a0*/  UMOV UR7, 0x40000040 ;  /* 0x4000004000077882 */ /* 0x000fc60000000000 */
[----:B------:R-:W3:Y:S01]  /*97b0*/  MUFU.TANH R180, R180 ;  /* 0x000000b400b47308 */ /* 0x000ee20000002400 */
[----:B--2---:R-:W-:-:S07]  /*97c0*/  FMNMX.FTZ R25, R26, R25, !PT ;  /* 0x000000191a197209 */ /* 0x004fce0007810000 */
[----:B------:R-:W-:Y:S01]  /*97d0*/  MUFU.TANH R216, R216 ;  /* 0x000000d800d87308 */ /* 0x000fe20000002400 */
[----:B----4-:R-:W-:-:S07]  /*97e0*/  FMNMX.FTZ R25, R30, R25, !PT ;  /* 0x000000191e197209 */ /* 0x010fce0007810000 */
[----:B------:R-:W2:Y:S01]  /*97f0*/  MUFU.TANH R34, R34 ;  /* 0x0000002200227308 */ /* 0x000ea20000002400 */
[----:B---3--:R-:W-:-:S04]  /*9800*/  FMNMX.FTZ R7, R180, R7, !PT ;  /* 0x00000007b4077209 */ /* 0x008fc80007810000 */
[----:B------:R-:W-:-:S03]  /*9810*/  FMNMX.FTZ R7, R194, R7, !PT ;  /* 0x00000007c2077209 */ /* 0x000fc60007810000 */
[----:B------:R-:W-:Y:S01]  /*9820*/  MUFU.TANH R218, R218 ;  /* 0x000000da00da7308 */ /* 0x000fe20000002400 */
[----:B------:R-:W-:-:S04]  /*9830*/  FMNMX.FTZ R7, R192, R7, !PT ;  /* 0x00000007c0077209 */ /* 0x000fc80007810000 */
[----:B------:R-:W-:-:S03]  /*9840*/  FMNMX.FTZ R7, R196, R7, !PT ;  /* 0x00000007c4077209 */ /* 0x000fc60007810000 */
[----:B------:R-:W3:Y:S01]  /*9850*/  MUFU.TANH R182, R182 ;  /* 0x000000b600b67308 */ /* 0x000ee20000002400 */
[----:B------:R-:W-:Y:S02]  /*9860*/  FMNMX.FTZ R7, R198, R7, !PT ;  /* 0x00000007c6077209 */ /* 0x000fe40007810000 */
[----:B--2---:R-:W-:Y:S02]  /*9870*/  FMNMX.FTZ R25, R34, R25, !PT ;  /* 0x0000001922197209 */ /* 0x004fe40007810000 */
[----:B------:R-:W-:-:S03]  /*9880*/  FMNMX.FTZ R7, R200, R7, !PT ;  /* 0x00000007c8077209 */ /* 0x000fc60007810000 */
[----:B------:R-:W-:Y:S08]  /*9890*/  MUFU.TANH R220, R220 ;  /* 0x000000dc00dc7308 */ /* 0x000ff00000002400 */
[----:B------:R-:W2:Y:S01]  /*98a0*/  MUFU.TANH R36, R36 ;  /* 0x0000002400247308 */ /* 0x000ea20000002400 */
[----:B---3--:R-:W-:-:S07]  /*98b0*/  FMNMX.FTZ R29, R182, R25, !PT ;  /* 0x00000019b61d7209 */ /* 0x008fce0007810000 */
        /* <DEDUP_REMOVED lines=15> */
[----:B------:R-:W-:Y:S01]  /*99b0*/  MUFU.TANH R230, R230 ;  /* 0x000000e600e67308 */ /* 0x000fe20000002400 */
[----:B------:R-:W-:Y:S02]  /*99c0*/  WARPGROUP.DEPBAR.LE gsb0, 0x0 ;  /* 0x00008000000079c5 */ /* 0x000fe40000010000 */
[----:B------:R-:W-:Y:S01]  /*99d0*/  WARPGROUP.ARRIVE ;  /* 0x00000000000079c5 */ /* 0x000fe20000000000 */
[----:B------:R-:W-:Y:S01]  /*99e0*/  FMUL.FTZ R176, R45, UR53 ;  /* 0x000000352db07c20 */ /* 0x000fe20008410000 */
[----:B------:R-:W-:Y:S01]  /*99f0*/  FMUL.FTZ R178, R48, UR53 ;  /* 0x0000003530b27c20 */ /* 0x000fe20008410000 */
[----:B------:R-:W-:Y:S01]  /*9a00*/  FMUL.FTZ R48, R50, UR53 ;  /* 0x0000003532307c20 */ /* 0x000fe20008410000 */
[----:B------:R-:W-:Y:S01]  /*9a10*/  FMUL.FTZ R50, R51, UR53 ;  /* 0x0000003533327c20 */ /* 0x000fe20008410000 */
[----:B------:R-:W-:Y:S01]  /*9a20*/  MUFU.TANH R84, R84 ;  /* 0x0000005400547308 */ /* 0x000fe20000002400 */
[----:B------:R-:W-:Y:S01]  /*9a30*/  HGMMA.64x128x16.F32.BF16 R88, R172, gdesc[UR4].tnspB, R88, gsb0 ;  /* 0x41e00004ac587df0 */ /* 0x000fe20008001858 */
[----:B------:R-:W-:Y:S01]  /*9a40*/  UIADD3 UR6, UR10, 0x180, URZ ;  /* 0x000001800a067890 */ /* 0x000fe2000fffe03f */
[----:B---3--:R-:W-:Y:S01]  /*9a50*/  FMNMX.FTZ R31, R46, R31, !PT ;  /* 0x0000001f2e1f7209 */ /* 0x008fe20007810000 */
[----:B------:R-:W-:-:S04]  /*9a60*/  UMOV UR7, 0x40000040 ;  /* 0x4000004000077882 */ /* 0x000fc80000000000 */
[----:B------:R-:W2:Y:S08]  /*9a70*/  MUFU.TANH R176, R176 ;  /* 0x000000b000b07308 */ /* 0x000eb00000002400 */
[----:B------:R-:W3:Y:S08]  /*9a80*/  MUFU.TANH R178, R178 ;  /* 0x000000b200b27308 */ /* 0x000ef00000002400 */
[----:B------:R-:W4:Y:S01]  /*9a90*/  MUFU.TANH R48, R48 ;  /* 0x0000003000307308 */ /* 0x000f220000002400 */
[----:B--2---:R-:W-:-:S07]  /*9aa0*/  FMNMX.FTZ R7, R176, R7, !PT ;  /* 0x00000007b0077209 */ /* 0x004fce0007810000 */
[----:B------:R-:W2:Y:S01]  /*9ab0*/  MUFU.TANH R50, R50 ;  /* 0x0000003200327308 */ /* 0x000ea20000002400 */
[----:B---3--:R-:W-:-:S04]  /*9ac0*/  FMNMX.FTZ R7, R178, R7, !PT ;  /* 0x00000007b2077209 */ /* 0x008fc80007810000 */
[----:B------:R-:W-:-:S03]  /*9ad0*/  FMNMX.FTZ R7, R202, R7, !PT ;  /* 0x00000007ca077209 */ /* 0x000fc60007810000 */
[----:B------:R-:W3:Y:S01]  /*9ae0*/  MUFU.TANH R52, R52 ;  /* 0x0000003400347308 */ /* 0x000ee20000002400 */
[----:B------:R-:W-:Y:S02]  /*9af0*/  FMNMX.FTZ R7, R204, R7, !PT ;  /* 0x00000007cc077209 */ /* 0x000fe40007810000 */
[----:B----4-:R-:W-:Y:S02]  /*9b00*/  FMNMX.FTZ R31, R48, R31, !PT ;  /* 0x0000001f301f7209 */ /* 0x010fe40007810000 */
[----:B------:R-:W-:-:S03]  /*9b10*/  FMNMX.FTZ R7, R206, R7, !PT ;  /* 0x00000007ce077209 */ /* 0x000fc60007810000 */
[----:B------:R-:W4:Y:S01]  /*9b20*/  MUFU.TANH R54, R54 ;  /* 0x0000003600367308 */ /* 0x000f220000002400 */
[----:B------:R-:W-:Y:S02]  /*9b30*/  FMNMX.FTZ R7, R208, R7, !PT ;  /* 0x00000007d0077209 */ /* 0x000fe40007810000 */
[----:B--2---:R-:W-:Y:S02]  /*9b40*/  FMNMX.FTZ R33, R50, R31, !PT ;  /* 0x0000001f32217209 */ /* 0x004fe40007810000 */
[----:B------:R-:W-:-:S03]  /*9b50*/  FMNMX.FTZ R7, R210, R7, !PT ;  /* 0x00000007d2077209 */ /* 0x000fc60007810000 */
[----:B------:R-:W2:Y:S01]  /*9b60*/  MUFU.TANH R56, R56 ;  /* 0x0000003800387308 */ /* 0x000ea20000002400 */
[----:B------:R-:W-:Y:S02]  /*9b70*/  FMNMX.FTZ R7, R212, R7, !PT ;  /* 0x00000007d4077209 */ /* 0x000fe40007810000 */
[----:B---3--:R-:W-:Y:S02]  /*9b80*/  FMNMX.FTZ R33, R52, R33, !PT ;  /* 0x0000002134217209 */ /* 0x008fe40007810000 */
[----:B------:R-:W-:-:S03]  /*9b90*/  FMNMX.FTZ R7, R214, R7, !PT ;  /* 0x00000007d6077209 */ /* 0x000fc60007810000 */
[----:B------:R-:W3:Y:S01]  /*9ba0*/  MUFU.TANH R58, R58 ;  /* 0x0000003a003a7308 */ /* 0x000ee20000002400 */
[----:B----4-:R-:W-:-:S07]  /*9bb0*/  FMNMX.FTZ R33, R54, R33, !PT ;  /* 0x0000002136217209 */ /* 0x010fce0007810000 */
[----:B------:R-:W4:Y:S01]  /*9bc0*/  MUFU.TANH R60, R60 ;  /* 0x0000003c003c7308 */ /* 0x000f220000002400 */
[----:B--2---:R-:W-:-:S07]  /*9bd0*/  FMNMX.FTZ R33, R56, R33, !PT ;  /* 0x0000002138217209 */ /* 0x004fce0007810000 */
[----:B------:R-:W2:Y:S01]  /*9be0*/  MUFU.TANH R62, R62 ;  /* 0x0000003e003e7308 */ /* 0x000ea20000002400 */
[----:B---3--:R-:W-:-:S07]  /*9bf0*/  FMNMX.FTZ R37, R58, R33, !PT ;  /* 0x000000213a257209 */ /* 0x008fce0007810000 */
[----:B------:R-:W-:Y:S01]  /*9c00*/  MUFU.TANH R68, R68 ;  /* 0x0000004400447308 */ /* 0x000fe20000002400 */
[----:B----4-:R-:W-:-:S07]  /*9c10*/  FMNMX.FTZ R37, R60, R37, !PT ;  /* 0x000000253c257209 */ /* 0x010fce0007810000 */
[----:B------:R-:W-:Y:S01]  /*9c20*/  MUFU.TANH R70, R70 ;  /* 0x0000004600467308 */ /* 0x000fe20000002400 */
[----:B--2---:R-:W-:-:S07]  /*9c30*/  FMNMX.FTZ R37, R62, R37, !PT ;  /* 0x000000253e257209 */ /* 0x004fce0007810000 */
        /* <DEDUP_REMOVED lines=10> */
[----:B------:R-:W-:Y:S01]  /*9ce0*/  HGMMA.64x128x16.F32.BF16 R88, R168, gdesc[UR4].tnspB, R88, gsb0 ;  /* 0x41e00004a8587df0 */ /* 0x000fe20008001858 */
[----:B------:R-:W-:Y:S01]  /*9cf0*/  UIADD3 UR6, UR10, 0x200, URZ ;  /* 0x000002000a067890 */ /* 0x000fe2000fffe03f */
[----:B------:R-:W2:Y:S01]  /*9d00*/  MUFU.TANH R172, R172 ;  /* 0x000000ac00ac7308 */ /* 0x000ea20000002400 */
[----:B------:R-:W-:-:S07]  /*9d10*/  UMOV UR7, 0x40000040 ;  /* 0x4000004000077882 */ /* 0x000fce0000000000 */
[----:B------:R-:W3:Y:S08]  /*9d20*/  MUFU.TANH R174, R174 ;  /* 0x000000ae00ae7308 */ /* 0x000ef00000002400 */
[----:B------:R-:W4:Y:S01]  /*9d30*/  MUFU.TANH R64, R64 ;  /* 0x0000004000407308 */ /* 0x000f220000002400 */
[----:B--2---:R-:W-:-:S07]  /*9d40*/  FMNMX.FTZ R7, R172, R7, !PT ;  /* 0x00000007ac077209 */ /* 0x004fce0007810000 */
[----:B------:R-:W2:Y:S01]  /*9d50*/  MUFU.TANH R66, R66 ;  /* 0x0000004200427308 */ /* 0x000ea20000002400 */
[----:B---3--:R-:W-:-:S04]  /*9d60*/  FMNMX.FTZ R7, R174, R7, !PT ;  /* 0x00000007ae077209 */ /* 0x008fc80007810000 */
[----:B------:R-:W-:-:S04]  /*9d70*/  FMNMX.FTZ R7, R216, R7, !PT ;  /* 0x00000007d8077209 */ /* 0x000fc80007810000 */
[----:B------:R-:W-:Y:S02]  /*9d80*/  FMNMX.FTZ R7, R218, R7, !PT ;  /* 0x00000007da077209 */ /* 0x000fe40007810000 */
[----:B----4-:R-:W-:Y:S02]  /*9d90*/  FMNMX.FTZ R37, R64, R37, !PT ;  /* 0x0000002540257209 */ /* 0x010fe40007810000 */
[----:B------:R-:W-:-:S04]  /*9da0*/  FMNMX.FTZ R7, R220, R7, !PT ;  /* 0x00000007dc077209 */ /* 0x000fc80007810000 */
[----:B------:R-:W-:Y:S02]  /*9db0*/  FMNMX.FTZ R7, R222, R7, !PT ;  /* 0x00000007de077209 */ /* 0x000fe40007810000 */
[----:B--2---:R-:W-:Y:S02]  /*9dc0*/  FMNMX.FTZ R39, R66, R37, !PT ;  /* 0x0000002542277209 */ /* 0x004fe40007810000 */
        /* <DEDUP_REMOVED lines=8> */
[----:B------:R-:W-:-:S04]  /*9e50*/  FMNMX.FTZ R7, R230, R7, !PT ;  /* 0x00000007e6077209 */ /* 0x000fc80007810000 */
[----:B------:R-:W-:-:S05]  /*9e60*/  FMNMX.FTZ R7, R84, R7, !PT ;  /* 0x0000000754077209 */ /* 0x000fca0007810000 */
[----:B------:R-:W2:Y:S02]  /*9e70*/  SHFL.BFLY PT, R76, R7, 0x2, 0x1f ;  /* 0x0c401f00074c7f89 */ /* 0x000ea400000e0000 */
[----:B--2---:R-:W-:Y:S01]  /*9e80*/  FMNMX.FTZ R13, R7, R76, !PT ;  /* 0x0000004c070d7209 */ /* 0x004fe20007810000 */
[----:B------:R-:W-:Y:S01]  /*9e90*/  FMUL.FTZ R76, R78, UR53 ;  /* 0x000000354e4c7c20 */ /* 0x000fe20008410000 */
[----:B------:R-:W-:-:S03]  /*9ea0*/  FMUL.FTZ R78, R79, UR53 ;  /* 0x000000354f4e7c20 */ /* 0x000fc60008410000 */
[----:B------:R-:W2:Y:S02]  /*9eb0*/  SHFL.BFLY PT, R232, R13, 0x1, 0x1f ;  /* 0x0c201f000de87f89 */ /* 0x000ea400000e0000 */
[----:B------:R-:W3:Y:S08]  /*9ec0*/  MUFU.TANH R76, R76 ;  /* 0x0000004c004c7308 */ /* 0x000ef00000002400 */
[----:B------:R-:W4:Y:S01]  /*9ed0*/  MUFU.TANH R78, R78 ;  /* 0x0000004e004e7308 */ /* 0x000f220000002400 */
[----:B---3--:R-:W-:-:S02]  /*9ee0*/  FMNMX.FTZ R41, R76, R41, !PT ;  /* 0x000000294c297209 */ /* 0x008fc40007810000 */
[----:B--2---:R-:W-:Y:S02]  /*9ef0*/  FMNMX.FTZ R7, R13, R232, !PT ;  /* 0x000000e80d077209 */ /* 0x004fe40007810000 */
[----:B----4-:R-:W-:-:S03]  /*9f00*/  FMNMX.FTZ R41, R78, R41, !PT ;  /* 0x000000294e297209 */ /* 0x010fc60007810000 */
[C---:B------:R-:W-:Y:S01]  /*9f10*/  FADD.FTZ R10, -R7.reuse, R10 ;  /* 0x0000000a070a7221 */ /* 0x040fe20000010100 */
[----:B-1----:R-:W-:Y:S01]  /*9f20*/  FMUL.FTZ R35, R7, R9 ;  /* 0x0000000907237220 */ /* 0x002fe20000410000 */
[----:B------:R-:W-:Y:S02]  /*9f30*/  FMNMX.FTZ R41, R82, R41, !PT ;  /* 0x0000002952297209 */ /* 0x000fe40007810000 */
[-C--:B------:R-:W-:Y:S01]  /*9f40*/  FMUL.FTZ R13, R10, R9.reuse ;  /* 0x000000090a0d7220 */ /* 0x080fe20000410000 */
[-CC-:B------:R-:W-:Y:S01]  /*9f50*/  FFMA.FTZ R10, R8, R9.reuse, -R35.reuse ;  /* 0x00000009080a7223 */ /* 0x180fe20000010823 */
[-CC-:B------:R-:W-:Y:S01]  /*9f60*/  FFMA.FTZ R194, R194, R9.reuse, -R35.reuse ;  /* 0x00000009c2c27223 */ /* 0x180fe20000010823 */
[-CC-:B------:R-:W-:Y:S01]  /*9f70*/  FFMA.FTZ R196, R196, R9.reuse, -R35.reuse ;  /* 0x00000009c4c47223 */ /* 0x180fe20000010823 */
[-CC-:B------:R-:W-:Y:S01]  /*9f80*/  FFMA.FTZ R200, R200, R9.reuse, -R35.reuse ;  /* 0x00000009c8c87223 */ /* 0x180fe20000010823 */
[-CC-:B------:R-:W-:Y:S01]  /*9f90*/  FFMA.FTZ R15, R12, R9.reuse, -R35.reuse ;  /* 0x000000090c0f7223 */ /* 0x180fe20000010823 */
[-CC-:B------:R-:W-:Y:S01]  /*9fa0*/  FFMA.FTZ R12, R24, R9.reuse, -R35.reuse ;  /* 0x00000009180c7223 */ /* 0x180fe20000010823 */
[----:B------:R-:W-:Y:S01]  /*9fb0*/  FFMA.FTZ R21, R28, R9, -R35 ;  /* 0x000000091c157223 */ /* 0x000fe20000010823 */
[----:B------:R-:W-:-:S02]  /*9fc0*/  WARPGROUP.DEPBAR.LE gsb0, 0x0 ;  /* 0x00008000000079c5 */ /* 0x000fc40000010000 */
[----:B------:R-:W-:Y:S01]  /*9fd0*/  WARPGROUP.ARRIVE ;  /* 0x00000000000079c5 */ /* 0x000fe20000000000 */
[----:B------:R-:W-:Y:S01]  /*9fe0*/  FMUL.FTZ R168, R83, UR53 ;  /* 0x0000003553a87c20 */ /* 0x000fe20008410000 */
[----:B------:R-:W-:Y:S01]  /*9ff0*/  FMUL.FTZ R170, R87, UR53 ;  /* 0x0000003557aa7c20 */ /* 0x000fe20008410000 */
[-CC-:B------:R-:W-:Y:S01]  /*a000*/  FFMA.FTZ R24, R32, R9.reuse, -R35.reuse ;  /* 0x0000000920187223 */ /* 0x180fe20000010823 */
[----:B------:R1:W-:Y:S01]  /*a010*/  MUFU.EX2 R25, R194 ;  /* 0x000000c200197308 */ /* 0x0003e20000000800 */
[-CC-:B------:R-:W-:Y:S01]  /*a020*/  FFMA.FTZ R28, R192, R9.reuse, -R35.reuse ;  /* 0x00000009c01c7223 */ /* 0x180fe20000010823 */
[----:B------:R-:W-:Y:S01]  /*a030*/  HGMMA.64x128x16.F32.BF16 R88, R164, gdesc[UR4].tnspB, R88, gsb0 ;  /* 0x41e00004a4587df0 */ /* 0x000fe20008001858 */
[----:B------:R-:W-:Y:S01]  /*a040*/  UIADD3 UR6, UR10, 0x280, URZ ;  /* 0x000002800a067890 */ /* 0x000fe2000fffe03f */
[-CC-:B------:R-:W-:Y:S01]  /*a050*/  FFMA.FTZ R32, R198, R9.reuse, -R35.reuse ;  /* 0x00000009c6207223 */ /* 0x180fe20000010823 */
[----:B------:R-:W-:Y:S01]  /*a060*/  UMOV UR7, 0x40000040 ;  /* 0x4000004000077882 */ /* 0x000fe20000000000 */
[-CC-:B------:R-:W-:Y:S01]  /*a070*/  FFMA.FTZ R51, R80, R9.reuse, -R35.reuse ;  /* 0x0000000950337223 */ /* 0x180fe20000010823 */
[-CC-:B------:R-:W-:Y:S01]  /*a080*/  FFMA.FTZ R27, R180, R9.reuse, -R35.reuse ;  /* 0x00000009b41b7223 */ /* 0x180fe20000010823 */
[----:B------:R-:W2:Y:S01]  /*a090*/  MUFU.TANH R168, R168 ;  /* 0x000000a800a87308 */ /* 0x000ea20000002400 */
[-CC-:B------:R-:W-:Y:S01]  /*a0a0*/  FFMA.FTZ R178, R178, R9.reuse, -R35.reuse ;  /* 0x00000009b2b27223 */ /* 0x180fe20000010823 */
[-CC-:B------:R-:W-:Y:S01]  /*a0b0*/  FFMA.FTZ R204, R204, R9.reuse, -R35.reuse ;  /* 0x00000009cccc7223 */ /* 0x180fe20000010823 */
[-CC-:B------:R-:W-:Y:S01]  /*a0c0*/  FFMA.FTZ R208, R208, R9.reuse, -R35.reuse ;  /* 0x00000009d0d07223 */ /* 0x180fe20000010823 */
[-CC-:B------:R-:W-:Y:S01]  /*a0d0*/  FFMA.FTZ R212, R212, R9.reuse, -R35.reuse ;  /* 0x00000009d4d47223 */ /* 0x180fe20000010823 */
[-CC-:B------:R-:W-:Y:S01]  /*a0e0*/  FFMA.FTZ R192, R214, R9.reuse, -R35.reuse ;  /* 0x00000009d6c07223 */ /* 0x180fe20000010823 */
[-CC-:B-1----:R-:W-:Y:S01]  /*a0f0*/  FFMA.FTZ R194, R174, R9.reuse, -R35.reuse ;  /* 0x00000009aec27223 */ /* 0x182fe20000010823 */
[-CC-:B------:R-:W-:Y:S01]  /*a100*/  FFMA.FTZ R45, R216, R9.reuse, -R35.reuse ;  /* 0x00000009d82d7223 */ /* 0x180fe20000010823 */
[----:B------:R-:W1:Y:S01]  /*a110*/  MUFU.TANH R170, R170 ;  /* 0x000000aa00aa7308 */ /* 0x000e620000002400 */
[-CC-:B------:R-:W-:Y:S01]  /*a120*/  FFMA.FTZ R47, R220, R9.reuse, -R35.reuse ;  /* 0x00000009dc2f7223 */ /* 0x180fe20000010823 */
[-CC-:B------:R-:W-:Y:S01]  /*a130*/  FFMA.FTZ R198, R222, R9.reuse, -R35.reuse ;  /* 0x00000009dec67223 */ /* 0x180fe20000010823 */
[-CC-:B------:R-:W-:Y:S01]  /*a140*/  FFMA.FTZ R80, R228, R9.reuse, -R35.reuse ;  /* 0x00000009e4507223 */ /* 0x180fe20000010823 */
[-CC-:B------:R-:W-:Y:S01]  /*a150*/  FFMA.FTZ R230, R230, R9.reuse, -R35.reuse ;  /* 0x00000009e6e67223 */ /* 0x180fe20000010823 */
[----:B------:R-:W-:-:S03]  /*a160*/  FFMA.FTZ R84, R84, R9, -R35 ;  /* 0x0000000954547223 */ /* 0x000fc60000010823 */
[----:B------:R3:W-:Y:S01]  /*a170*/  MUFU.EX2 R29, R196 ;  /* 0x000000c4001d7308 */ /* 0x0007e20000000800 */
[----:B--2---:R-:W-:-:S04]  /*a180*/  FMNMX.FTZ R43, R168, R41, !PT ;  /* 0x00000029a82b7209 */ /* 0x004fc80007810000 */
[----:B------:R-:W-:-:S03]  /*a190*/  FMNMX.FTZ R43, R86, R43, !PT ;  /* 0x0000002b562b7209 */ /* 0x000fc60007810000 */
[----:B------:R2:W-:Y:S01]  /*a1a0*/  MUFU.EX2 R31, R200 ;  /* 0x000000c8001f7308 */ /* 0x0005e20000000800 */
[----:B-1----:R-:W-:Y:S01]  /*a1b0*/  FMNMX.FTZ R8, R170, R43, !PT ;  /* 0x0000002baa087209 */ /* 0x002fe20007810000 */
[-CC-:B------:R-:W-:Y:S01]  /*a1c0*/  FFMA.FTZ R43, R172, R9.reuse, -R35.reuse ;  /* 0x00000009ac2b7223 */ /* 0x180fe20000010823 */
[----:B---3--:R-:W-:-:S03]  /*a1d0*/  FFMA.FTZ R196, R218, R9, -R35 ;  /* 0x00000009dac47223 */ /* 0x008fc60000010823 */
[----:B------:R-:W1:Y:S02]  /*a1e0*/  SHFL.BFLY PT, R49, R8, 0x2, 0x1f ;  /* 0x0c401f0008317f89 */ /* 0x000e6400000e0000 */
[----:B------:R-:W-:Y:S01]  /*a1f0*/  MUFU.EX2 R13, R13 ;  /* 0x0000000d000d7308 */ /* 0x000fe20000000800 */
[----:B--2---:R-:W-:-:S07]  /*a200*/  FFMA.FTZ R200, R226, R9, -R35 ;  /* 0x00000009e2c87223 */ /* 0x004fce0000010823 */
[----:B------:R-:W2:Y:S08]  /*a210*/  MUFU.EX2 R10, R10 ;  /* 0x0000000a000a7308 */ /* 0x000eb00000000800 */
[----:B------:R-:W3:Y:S01]  /*a220*/  MUFU.EX2 R15, R15 ;  /* 0x0000000f000f7308 */ /* 0x000ee20000000800 */
[----:B-1----:R-:W-:Y:S01]  /*a230*/  FMNMX.FTZ R53, R8, R49, !PT ;  /* 0x0000003108357209 */ /* 0x002fe20007810000 */
[----:B------:R-:W-:-:S06]  /*a240*/  FFMA.FTZ R49, R224, R9, -R35 ;  /* 0x00000009e0317223 */ /* 0x000fcc0000010823 */
[----:B------:R-:W-:Y:S01]  /*a250*/  MUFU.EX2 R12, R12 ;  /* 0x0000000c000c7308 */ /* 0x000fe20000000800 */
[----:B--2---:R-:W-:Y:S01]  /*a260*/  FFMA.FTZ R4, R13, R4, R10 ;  /* 0x000000040d047223 */ /* 0x004fe2000001000a */
[----:B------:R-:W1:Y:S06]  /*a270*/  SHFL.BFLY PT, R8, R53, 0x1, 0x1f ;  /* 0x0c201f0035087f89 */ /* 0x000e6c00000e0000 */
[----:B------:R-:W-:Y:S01]  /*a280*/  MUFU.EX2 R21, R21 ;  /* 0x0000001500157308 */ /* 0x000fe20000000800 */
[----:B---3--:R-:W-:-:S07]  /*a290*/  F2FP.BF16.F32.PACK_AB R180, R15, R10 ;  /* 0x0000000a0fb4723e */ /* 0x008fce00000010ff */
[----:B------:R-:W-:Y:S08]  /*a2a0*/  MUFU.EX2 R24, R24 ;  /* 0x0000001800187308 */ /* 0x000ff00000000800 */
[----:B------:R-:W-:Y:S01]  /*a2b0*/  MUFU.EX2 R27, R27 ;  /* 0x0000001b001b7308 */ /* 0x000fe20000000800 */
[----:B-1----:R-:W-:-:S07]  /*a2c0*/  FMNMX.FTZ R8, R53, R8, !PT ;  /* 0x0000000835087209 */ /* 0x002fce0007810000 */
[----:B------:R-:W1:Y:S08]  /*a2d0*/  MUFU.EX2 R28, R28 ;  /* 0x0000001c001c7308 */ /* 0x000e700000000800 */
[----:B------:R-:W2:Y:S08]  /*a2e0*/  MUFU.EX2 R32, R32 ;  /* 0x0000002000207308 */ /* 0x000eb00000000800 */
[----:B------:R1:W-:Y:S08]  /*a2f0*/  MUFU.EX2 R33, R178 ;  /* 0x000000b200217308 */ /* 0x0003f00000000800 */
[----:B------:R-:W-:Y:S01]  /*a300*/  MUFU.EX2 R37, R204 ;  /* 0x000000cc00257308 */ /* 0x000fe20000000800 */
[----:B-1----:R-:W-:-:S02]  /*a310*/  F2FP.BF16.F32.PACK_AB R178, R28, R25 ;  /* 0x000000191cb2723e */ /* 0x002fc400000010ff */
[----:B--2---:R-:W-:-:S05]  /*a320*/  F2FP.BF16.F32.PACK_AB R172, R32, R29 ;  /* 0x0000001d20ac723e */ /* 0x004fca00000010ff */
[----:B------:R-:W-:Y:S08]  /*a330*/  MUFU.EX2 R39, R208 ;  /* 0x000000d000277308 */ /* 0x000ff00000000800 */
[----:B------:R-:W-:Y:S01]  /*a340*/  MUFU.EX2 R41, R212 ;  /* 0x000000d400297308 */ /* 0x000fe20000000800 */
[----:B------:R-:W-:Y:S02]  /*a350*/  WARPGROUP.DEPBAR.LE gsb0, 0x0 ;  /* 0x00008000000079c5 */ /* 0x000fe40000010000 */
[----:B------:R-:W-:Y:S01]  /*a360*/  WARPGROUP.ARRIVE ;  /* 0x00000000000079c5 */ /* 0x000fe20000000000 */
[-CC-:B------:R-:W-:Y:S01]  /*a370*/  FFMA.FTZ R164, R176, R9.reuse, -R35.reuse ;  /* 0x00000009b0a47223 */ /* 0x180fe20000010823 */
[----:B------:R-:W-:-:S03]  /*a380*/  FFMA.FTZ R166, R202, R9, -R35 ;  /* 0x00000009caa67223 */ /* 0x000fc60000010823 */
[----:B------:R-:W-:Y:S01]  /*a390*/  MUFU.EX2 R192, R192 ;  /* 0x000000c000c07308 */ /* 0x000fe20000000800 */
[----:B------:R-:W-:Y:S01]  /*a3a0*/  F2FP.BF16.F32.PACK_AB R176, R27, R24 ;  /* 0x000000181bb0723e */ /* 0x000fe200000010ff */
[----:B------:R-:W-:Y:S01]  /*a3b0*/  HGMMA.64x128x16.F32.BF16 R88, R160, gdesc[UR4].tnspB, R88, gsb0 ;  /* 0x41e00004a0587df0 */ /* 0x000fe20008001858 */
[----:B------:R-:W-:Y:S01]  /*a3c0*/  UIADD3 UR6, UR10, 0x300, URZ ;  /* 0x000003000a067890 */ /* 0x000fe2000fffe03f */
[----:B------:R-:W-:-:S04]  /*a3d0*/  UMOV UR7, 0x40000040 ;  /* 0x4000004000077882 */ /* 0x000fc80000000000 */
[----:B------:R-:W1:Y:S08]  /*a3e0*/  MUFU.EX2 R164, R164 ;  /* 0x000000a400a47308 */ /* 0x000e700000000800 */
        /* <DEDUP_REMOVED lines=12> */
[----:B------:R-:W-:Y:S08]  /*a4b0*/  MUFU.EX2 R53, R230 ;  /* 0x000000e600357308 */ /* 0x000ff00000000800 */
[----:B------:R-:W-:Y:S01]  /*a4c0*/  MUFU.EX2 R84, R84 ;  /* 0x0000005400547308 */ /* 0x000fe20000000800 */
[----:B------:R-:W-:-:S02]  /*a4d0*/  WARPGROUP.DEPBAR.LE gsb0, 0x0 ;  /* 0x00008000000079c5 */ /* 0x000fc40000010000 */
[----:B------:R-:W-:Y:S01]  /*a4e0*/  WARPGROUP.ARRIVE ;  /* 0x00000000000079c5 */ /* 0x000fe20000000000 */
[-CC-:B------:R-:W-:Y:S01]  /*a4f0*/  FFMA.FTZ R160, R206, R9.reuse, -R35.reuse ;  /* 0x00000009cea07223 */ /* 0x180fe20000010823 */
[----:B------:R-:W-:Y:S01]  /*a500*/  FFMA.FTZ R162, R210, R9, -R35 ;  /* 0x00000009d2a27223 */ /* 0x000fe20000010823 */
[----:B------:R-:W-:-:S03]  /*a510*/  IMAD.U32 R35, RZ, RZ, UR37 ;  /* 0x00000025ff237e24 */ /* 0x000fc6000f8e00ff */
[----:B------:R-:W-:Y:S01]  /*a520*/  HGMMA.64x128x16.F32.BF16 R88, R156, gdesc[UR4].tnspB, R88, gsb0 ;  /* 0x41e000049c587df0 */ /* 0x000fe20008001858 */
[----:B------:R-:W-:Y:S01]  /*a530*/  UIADD3 UR6, UR10, 0x380, URZ ;  /* 0x000003800a067890 */ /* 0x000fe2000fffe03f */
[----:B------:R-:W-:Y:S01]  /*a540*/  @!P1 LEA R35, R35, UR39, 0x3 ;  /* 0x0000002723239c11 */ /* 0x000fe2000f8e18ff */
[----:B------:R-:W-:Y:S01]  /*a550*/  UMOV UR7, 0x40000040 ;  /* 0x4000004000077882 */ /* 0x000fe20000000000 */
[----:B------:R-:W-:Y:S03]  /*a560*/  MUFU.EX2 R160, R160 ;  /* 0x000000a000a07308 */ /* 0x000fe60000000800 */
[----:B------:R-:W-:-:S05]  /*a570*/  @!P1 VIADD R35, R35, 0x28840 ;  /* 0x0002884023239836 */ /* 0x000fca0000000000 */
[----:B------:R-:W-:Y:S01]  /*a580*/  @!P1 PRMT R35, RZ, 0x654, R35 ;  /* 0x00000654ff239816 */ /* 0x000fe20000000023 */
[----:B------:R-:W-:Y:S01]  /*a590*/  MUFU.EX2 R162, R162 ;  /* 0x000000a200a27308 */ /* 0x000fe20000000800 */
[----:B------:R-:W-:Y:S02]  /*a5a0*/  WARPGROUP.DEPBAR.LE gsb0, 0x0 ;  /* 0x00008000000079c5 */ /* 0x000fe40000010000 */
[----:B------:R-:W-:Y:S01]  /*a5b0*/  WARPGROUP.ARRIVE ;  /* 0x00000000000079c5 */ /* 0x000fe20000000000 */
[C---:B------:R-:W-:Y:S01]  /*a5c0*/  FADD.FTZ R156, -R8.reuse, R11 ;  /* 0x0000000b089c7221 */ /* 0x040fe20000010100 */
[----:B------:R-:W-:Y:S01]  /*a5d0*/  FMUL.FTZ R11, R8, R9 ;  /* 0x00000009080b7220 */ /* 0x000fe20000410000 */
[----:B-1----:R-:W-:Y:S02]  /*a5e0*/  F2FP.BF16.F32.PACK_AB R158, R200, R49 ;  /* 0x00000031c89e723e */ /* 0x002fe400000010ff */
[-C--:B------:R-:W-:Y:S01]  /*a5f0*/  FMUL.FTZ R156, R156, R9.reuse ;  /* 0x000000099c9c7220 */ /* 0x080fe20000410000 */
[----:B------:R-:W-:Y:S01]  /*a600*/  HGMMA.64x128x16.F32.BF16 R88, R152, gdesc[UR4].tnspB, R88, gsb0 ;  /* 0x41e0000498587df0 */ /* 0x000fe20008001858 */
[-CC-:B------:R-:W-:Y:S01]  /*a610*/  FFMA.FTZ R181, R14, R9.reuse, -R11.reuse ;  /* 0x000000090eb57223 */ /* 0x180fe2000001080b */
[-CC-:B------:R-:W-:Y:S01]  /*a620*/  FFMA.FTZ R14, R20, R9.reuse, -R11.reuse ;  /* 0x00000009140e7223 */ /* 0x180fe2000001080b */
[----:B------:R1:W-:Y:S01]  /*a630*/  MUFU.EX2 R202, R156 ;  /* 0x0000009c00ca7308 */ /* 0x0003e20000000800 */
[-CC-:B------:R-:W-:Y:S01]  /*a640*/  FFMA.FTZ R183, R26, R9.reuse, -R11.reuse ;  /* 0x000000091ab77223 */ /* 0x180fe2000001080b */
[-CC-:B------:R-:W-:Y:S01]  /*a650*/  FFMA.FTZ R20, R30, R9.reuse, -R11.reuse ;  /* 0x000000091e147223 */ /* 0x180fe2000001080b */
[-CC-:B------:R-:W-:Y:S01]  /*a660*/  FFMA.FTZ R177, R34, R9.reuse, -R11.reuse ;  /* 0x0000000922b17223 */ /* 0x180fe2000001080b */
[-CC-:B------:R-:W-:Y:S01]  /*a670*/  FFMA.FTZ R175, R44, R9.reuse, -R11.reuse ;  /* 0x000000092caf7223 */ /* 0x180fe2000001080b */
[----:B------:R-:W-:Y:S01]  /*a680*/  IADD3 R44, -R17, 0xb, RZ ;  /* 0x0000000b112c7810 */ /* 0x000fe20007ffe1ff */
[-CC-:B------:R-:W-:Y:S01]  /*a690*/  FFMA.FTZ R179, R36, R9.reuse, -R11.reuse ;  /* 0x0000000924b37223 */ /* 0x180fe2000001080b */
[-CC-:B------:R-:W-:Y:S01]  /*a6a0*/  FFMA.FTZ R26, R42, R9.reuse, -R11.reuse ;  /* 0x000000092a1a7223 */ /* 0x180fe2000001080b */
[----:B------:R-:W2:Y:S01]  /*a6b0*/  MUFU.EX2 R181, R181 ;  /* 0x000000b500b57308 */ /* 0x000ea20000000800 */
[-CC-:B-1----:R-:W-:Y:S01]  /*a6c0*/  FFMA.FTZ R156, R182, R9.reuse, -R11.reuse ;  /* 0x00000009b69c7223 */ /* 0x182fe2000001080b */
        /* <DEDUP_REMOVED lines=11> */
[----:B------:R-:W-:Y:S01]  /*a780*/  F2FP.BF16.F32.PACK_AB R182, R21, R12 ;  /* 0x0000000c15b6723e */ /* 0x000fe200000010ff */
[-CC-:B------:R-:W-:Y:S01]  /*a790*/  FFMA.FTZ R64, R64, R9.reuse, -R11.reuse ;  /* 0x0000000940407223 */ /* 0x180fe2000001080b */
[----:B------:R-:W-:Y:S01]  /*a7a0*/  FFMA.FTZ R66, R66, R9, -R11 ;  /* 0x0000000942427223 */ /* 0x000fe2000001080b */
[----:B------:R-:W3:Y:S01]  /*a7b0*/  MUFU.EX2 R183, R183 ;  /* 0x000000b700b77308 */ /* 0x000ee20000000800 */
[----:B--2---:R-:W-:Y:S01]  /*a7c0*/  FFMA.FTZ R3, R202, R3, R181 ;  /* 0x00000003ca037223 */ /* 0x004fe200000100b5 */
        /* <DEDUP_REMOVED lines=9> */
[----:B------:R-:W-:Y:S01]  /*a860*/  FFMA.FTZ R86, R86, R9, -R11 ;  /* 0x0000000956567223 */ /* 0x000fe2000001080b */
[----:B------:R-:W-:Y:S01]  /*a870*/  IMAD.U32 R46, RZ, RZ, UR57 ;  /* 0x00000039ff2e7e24 */ /* 0x000fe2000f8e00ff */
[----:B------:R-:W-:Y:S01]  /*a880*/  UMOV UR57, UR37 ;  /* 0x0000002500397c82 */ /* 0x000fe20008000000 */
[----:B------:R-:W-:-:S02]  /*a890*/  F2FP.BF16.F32.PACK_AB R181, R14, R181 ;  /* 0x000000b50eb5723e */ /* 0x000fc400000010ff */
[----:B------:R-:W1:Y:S01]  /*a8a0*/  MUFU.EX2 R177, R177 ;  /* 0x000000b100b17308 */ /* 0x000e620000000800 */
[----:B---3--:R-:W-:Y:S01]  /*a8b0*/  FADD.FTZ R3, R183, R42 ;  /* 0x0000002ab7037221 */ /* 0x008fe20000010000 */
[----:B------:R-:W-:-:S05]  /*a8c0*/  @!P1 LEA R46, R46, UR39, 0x3 ;  /* 0x000000272e2e9c11 */ /* 0x000fca000f8e18ff */
[----:B------:R-:W-:Y:S01]  /*a8d0*/  @!P1 VIADD R46, R46, 0x28860 ;  /* 0x000288602e2e9836 */ /* 0x000fe20000000000 */
[----:B------:R-:W3:Y:S01]  /*a8e0*/  MUFU.EX2 R156, R156 ;  /* 0x0000009c009c7308 */ /* 0x000ee20000000800 */
[C---:B--2---:R-:W-:Y:S01]  /*a8f0*/  FADD.FTZ R42, R20.reuse, R3 ;  /* 0x00000003142a7221 */ /* 0x044fe20000010000 */
[----:B------:R-:W-:Y:S02]  /*a900*/  F2FP.BF16.F32.PACK_AB R183, R20, R183 ;  /* 0x000000b714b7723e */ /* 0x000fe400000010ff */
[----:B------:R-:W-:-:S04]  /*a910*/  @!P1 PRMT R46, RZ, 0x654, R46 ;  /* 0x00000654ff2e9816 */ /* 0x000fc8000000002e */
[----:B------:R-:W2:Y:S01]  /*a920*/  MUFU.EX2 R179, R179 ;  /* 0x000000b300b37308 */ /* 0x000ea20000000800 */
[----:B-1----:R-:W-:-:S07]  /*a930*/  FADD.FTZ R3, R177, R42 ;  /* 0x0000002ab1037221 */ /* 0x002fce0000010000 */
[----:B------:R-:W1:Y:S01]  /*a940*/  MUFU.EX2 R38, R38 ;  /* 0x0000002600267308 */ /* 0x000e620000000800 */
[C---:B---3--:R-:W-:Y:S01]  /*a950*/  FADD.FTZ R42, R156.reuse, R3 ;  /* 0x000000039c2a7221 */ /* 0x048fe20000010000 */
[----:B------:R-:W-:Y:S02]  /*a960*/  F2FP.BF16.F32.PACK_AB R177, R156, R177 ;  /* 0x000000b19cb1723e */ /* 0x000fe400000010ff */
[----:B------:R-:W-:-:S04]  /*a970*/  F2FP.BF16.F32.PACK_AB R156, R198, R47 ;  /* 0x0000002fc69c723e */ /* 0x000fc800000010ff */
[----:B------:R-:W3:Y:S08]  /*a980*/  MUFU.EX2 R173, R173 ;  /* 0x000000ad00ad7308 */ /* 0x000ef00000000800 */
[----:B------:R-:W4:Y:S08]  /*a990*/  MUFU.EX2 R26, R26 ;  /* 0x0000001a001a7308 */ /* 0x000f300000000800 */
        /* <DEDUP_REMOVED lines=8> */
[----:B------:R2:W-:Y:S06]  /*aa20*/  BAR.ARV R44, 0x100 ;  /* 0x0004002c0000751d */ /* 0x0005ec0000002000 */
[----:B------:R1:W-:Y:S01]  /*aa30*/  @!P1 SYNCS.ARRIVE.TRANS64.RED.A1T0 RZ, [R35+URZ], RZ ;  /* 0x000000ff23ff99a7 */ /* 0x0003e2000810043f */
[----:B------:R-:W5:Y:S01]  /*aa40*/  MUFU.EX2 R40, R40 ;  /* 0x0000002800287308 */ /* 0x000f620000000800 */
[----:B------:R-:W-:Y:S01]  /*aa50*/  F2FP.BF16.F32.PACK_AB R152, R80, R51 ;  /* 0x000000335098723e */ /* 0x000fe200000010ff */
[----:B------:R-:W-:Y:S01]  /*aa60*/  FMUL.FTZ R88, R88, R13 ;  /* 0x0000000d58587220 */ /* 0x000fe20000410000 */
[----:B------:R-:W-:Y:S01]  /*aa70*/  F2FP.BF16.F32.PACK_AB R154, R84, R53 ;  /* 0x00000035549a723e */ /* 0x000fe200000010ff */
[-C--:B------:R-:W-:Y:S01]  /*aa80*/  FMUL.FTZ R89, R89, R13.reuse ;  /* 0x0000000d59597220 */ /* 0x080fe20000410000 */
[-C--:B------:R-:W-:Y:S01]  /*aa90*/  FMUL.FTZ R92, R92, R13.reuse ;  /* 0x0000000d5c5c7220 */ /* 0x080fe20000410000 */
[----:B------:R-:W-:Y:S01]  /*aaa0*/  FMUL.FTZ R93, R93, R13 ;  /* 0x0000000d5d5d7220 */ /* 0x000fe20000410000 */
[----:B-1----:R-:W-:Y:S01]  /*aab0*/  FADD.FTZ R35, R15, R4 ;  /* 0x000000040f237221 */ /* 0x002fe20000010000 */
[----:B------:R-:W-:Y:S01]  /*aac0*/  FFMA.FTZ R4, R62, R9, -R11 ;  /* 0x000000093e047223 */ /* 0x000fe2000001080b */
[----:B------:R-:W1:Y:S01]  /*aad0*/  MUFU.EX2 R167, R167 ;  /* 0x000000a700a77308 */ /* 0x000e620000000800 */
[----:B------:R1:W-:Y:S01]  /*aae0*/  @!P1 SYNCS.ARRIVE.TRANS64.RED.A1T0 RZ, [R46+URZ], RZ ;  /* 0x000000ff2eff99a7 */ /* 0x0003e2000810043f */
[----:B--2---:R-:W-:Y:S01]  /*aaf0*/  FADD.FTZ R44, R12, R35 ;  /* 0x000000230c2c7221 */ /* 0x004fe20000010000 */
[-C--:B------:R-:W-:Y:S01]  /*ab00*/  FMUL.FTZ R96, R96, R13.reuse ;  /* 0x0000000d60607220 */ /* 0x080fe20000410000 */
[-C--:B------:R-:W-:Y:S01]  /*ab10*/  FMUL.FTZ R97, R97, R13.reuse ;  /* 0x0000000d61617220 */ /* 0x080fe20000410000 */
[-C--:B------:R-:W-:Y:S01]  /*ab20*/  FMUL.FTZ R100, R100, R13.reuse ;  /* 0x0000000d64647220 */ /* 0x080fe20000410000 */
[----:B------:R-:W-:Y:S01]  /*ab30*/  FADD.FTZ R35, R21, R44 ;  /* 0x0000002c15237221 */ /* 0x000fe20000010000 */
[-C--:B------:R-:W-:Y:S01]  /*ab40*/  FMUL.FTZ R101, R101, R13.reuse ;  /* 0x0000000d65657220 */ /* 0x080fe20000410000 */
[----:B------:R-:W2:Y:S01]  /*ab50*/  MUFU.EX2 R4, R4 ;  /* 0x0000000400047308 */ /* 0x000ea20000000800 */
[----:B------:R-:W-:Y:S01]  /*ab60*/  FMUL.FTZ R104, R104, R13 ;  /* 0x0000000d68687220 */ /* 0x000fe20000410000 */
[----:B------:R-:W-:Y:S01]  /*ab70*/  FADD.FTZ R44, R24, R35 ;  /* 0x00000023182c7221 */ /* 0x000fe20000010000 */
[----:B------:R-:W-:Y:S01]  /*ab80*/  FADD.FTZ R35, R179, R42 ;  /* 0x0000002ab3237221 */ /* 0x000fe20000010000 */
[----:B------:R-:W-:Y:S01]  /*ab90*/  F2FP.BF16.F32.PACK_AB R179, R38, R179 ;  /* 0x000000b326b3723e */ /* 0x000fe200000010ff */
[-C--:B------:R-:W-:Y:S01]  /*aba0*/  FMUL.FTZ R105, R105, R13.reuse ;  /* 0x0000000d69697220 */ /* 0x080fe20000410000 */
[----:B------:R-:W-:Y:S01]  /*abb0*/  FADD.FTZ R44, R27, R44 ;  /* 0x0000002c1b2c7221 */ /* 0x000fe20000010000 */
[-C--:B------:R-:W-:Y:S01]  /*abc0*/  FMUL.FTZ R108, R108, R13.reuse ;  /* 0x0000000d6c6c7220 */ /* 0x080fe20000410000 */
[----:B------:R-:W2:Y:S01]  /*abd0*/  MUFU.EX2 R64, R64 ;  /* 0x0000004000407308 */ /* 0x000ea20000000800 */
[-C--:B------:R-:W-:Y:S01]  /*abe0*/  FMUL.FTZ R109, R109, R13.reuse ;  /* 0x0000000d6d6d7220 */ /* 0x080fe20000410000 */
[----:B------:R-:W-:Y:S01]  /*abf0*/  FADD.FTZ R3, R25, R44 ;  /* 0x0000002c19037221 */ /* 0x000fe20000010000 */
[----:B------:R-:W-:Y:S01]  /*ac00*/  FADD.FTZ R44, R38, R35 ;  /* 0x00000023262c7221 */ /* 0x000fe20000010000 */
[-C--:B------:R-:W-:Y:S01]  /*ac10*/  FMUL.FTZ R112, R112, R13.reuse ;  /* 0x0000000d70707220 */ /* 0x080fe20000410000 */
[----:B------:R-:W-:Y:S01]  /*ac20*/  FMUL.FTZ R113, R113, R13 ;  /* 0x0000000d71717220 */ /* 0x000fe20000410000 */
[----:B------:R-:W-:Y:S01]  /*ac30*/  FADD.FTZ R42, R28, R3 ;  /* 0x000000031c2a7221 */ /* 0x000fe20000010000 */
[----:B---3--:R-:W-:Y:S01]  /*ac40*/  FADD.FTZ R35, R173, R44 ;  /* 0x0000002cad237221 */ /* 0x008fe20000010000 */
[----:B------:R-:W3:Y:S01]  /*ac50*/  MUFU.EX2 R66, R66 ;  /* 0x0000004200427308 */ /* 0x000ee20000000800 */
[C---:B----4-:R-:W-:Y:S01]  /*ac60*/  F2FP.BF16.F32.PACK_AB R173, R26.reuse, R173 ;  /* 0x000000ad1aad723e */ /* 0x050fe200000010ff */
[----:B------:R-:W-:Y:S01]  /*ac70*/  FADD.FTZ R3, R29, R42 ;  /* 0x0000002a1d037221 */ /* 0x000fe20000010000 */
[----:B------:R-:W-:Y:S01]  /*ac80*/  FADD.FTZ R44, R26, R35 ;  /* 0x000000231a2c7221 */ /* 0x000fe20000010000 */
[-C--:B------:R-:W-:Y:S01]  /*ac90*/  FMUL.FTZ R116, R116, R13.reuse ;  /* 0x0000000d74747220 */ /* 0x080fe20000410000 */
[----:B------:R-:W-:Y:S01]  /*aca0*/  FMUL.FTZ R117, R117, R13 ;  /* 0x0000000d75757220 */ /* 0x000fe20000410000 */
[----:B------:R-:W-:Y:S01]  /*acb0*/  FADD.FTZ R42, R32, R3 ;  /* 0x00000003202a7221 */ /* 0x000fe20000010000 */
[----:B-----5:R-:W-:Y:S01]  /*acc0*/  FADD.FTZ R55, R175, R44 ;  /* 0x0000002caf377221 */ /* 0x020fe20000010000 */
[----:B------:R-:W4:Y:S01]  /*acd0*/  MUFU.EX2 R68, R68 ;  /* 0x0000004400447308 */ /* 0x000f220000000800 */
[-C--:B------:R-:W-:Y:S01]  /*ace0*/  FFMA.FTZ R3, R168, R9.reuse, -R11 ;  /* 0x00000009a8037223 */ /* 0x080fe2000001080b */
[----:B------:R-:W-:Y:S01]  /*acf0*/  FADD.FTZ R35, R31, R42 ;  /* 0x0000002a1f237221 */ /* 0x000fe20000010000 */
[----:B------:R-:W-:Y:S01]  /*ad00*/  FADD.FTZ R44, R30, R55 ;  /* 0x000000371e2c7221 */ /* 0x000fe20000010000 */
[----:B------:R-:W-:Y:S01]  /*ad10*/  FFMA.FTZ R11, R170, R9, -R11 ;  /* 0x00000009aa0b7223 */ /* 0x000fe2000001080b */
[----:B------:R-:W-:Y:S01]  /*ad20*/  F2FP.BF16.F32.PACK_AB R168, R166, R33 ;  /* 0x00000021a6a8723e */ /* 0x000fe200000010ff */
[----:B------:R-:W-:Y:S01]  /*ad30*/  FADD.FTZ R42, R164, R35 ;  /* 0x00000023a42a7221 */ /* 0x000fe20000010000 */
[----:B------:R-:W-:Y:S01]  /*ad40*/  FADD.FTZ R15, R169, R44 ;  /* 0x0000002ca90f7221 */ /* 0x000fe20000010000 */
[----:B------:R-:W5:Y:S01]  /*ad50*/  MUFU.EX2 R70, R70 ;  /* 0x0000004600467308 */ /* 0x000f620000000800 */
[----:B------:R-:W-:Y:S01]  /*ad60*/  F2FP.BF16.F32.PACK_AB R170, R160, R37 ;  /* 0x00000025a0aa723e */ /* 0x000fe200000010ff */
[----:B------:R-:W-:Y:S01]  /*ad70*/  FADD.FTZ R35, R33, R42 ;  /* 0x0000002a21237221 */ /* 0x000fe20000010000 */
[----:B------:R-:W-:Y:S01]  /*ad80*/  FADD.FTZ R12, R34, R15 ;  /* 0x0000000f220c7221 */ /* 0x000fe20000010000 */
[----:B------:R-:W-:Y:S01]  /*ad90*/  F2FP.BF16.F32.PACK_AB R164, R162, R39 ;  /* 0x00000027a2a4723e */ /* 0x000fe200000010ff */
[----:B------:R-:W-:Y:S01]  /*ada0*/  FMUL.FTZ R120, R120, R13 ;  /* 0x0000000d78787220 */ /* 0x000fe20000410000 */
        /* <DEDUP_REMOVED lines=13> */
[C---:B------:R-:W-:Y:S01]  /*ae80*/  FADD.FTZ R12, R40.reuse, R21 ;  /* 0x00000015280c7221 */ /* 0x040fe20000010000 */
[----:B------:R-:W-:Y:S01]  /*ae90*/  F2FP.BF16.F32.PACK_AB R165, R40, R165 ;  /* 0x000000a528a5723e */ /* 0x000fe200000010ff */
[----:B------:R-:W-:Y:S01]  /*aea0*/  FMUL.FTZ R124, R124, R13 ;  /* 0x0000000d7c7c7220 */ /* 0x000fe20000410000 */
[----:B------:R-:W-:Y:S01]  /*aeb0*/  FADD.FTZ R10, R162, R15 ;  /* 0x0000000fa20a7221 */ /* 0x000fe20000010000 */
[----:B-1----:R-:W-:Y:S01]  /*aec0*/  FADD.FTZ R21, R167, R12 ;  /* 0x0000000ca7157221 */ /* 0x002fe20000010000 */
[----:B------:R-:W-:Y:S01]  /*aed0*/  MUFU.EX2 R76, R76 ;  /* 0x0000004c004c7308 */ /* 0x000fe20000000800 */
[C---:B--2---:R-:W-:Y:S01]  /*aee0*/  F2FP.BF16.F32.PACK_AB R167, R4.reuse, R167 ;  /* 0x000000a704a7723e */ /* 0x044fe200000010ff */
[----:B------:R-:W-:Y:S01]  /*aef0*/  FADD.FTZ R15, R41, R10 ;  /* 0x0000000a290f7221 */ /* 0x000fe20000010000 */
[----:B------:R-:W-:Y:S01]  /*af00*/  FADD.FTZ R21, R4, R21 ;  /* 0x0000001504157221 */ /* 0x000fe20000010000 */
[C---:B------:R-:W-:Y:S01]  /*af10*/  F2FP.BF16.F32.PACK_AB R166, R192.reuse, R41 ;  /* 0x00000029c0a6723e */ /* 0x040fe200000010ff */
[----:B------:R-:W-:Y:S01]  /*af20*/  FMUL.FTZ R125, R125, R13 ;  /* 0x0000000d7d7d7220 */ /* 0x000fe20000410000 */
[----:B------:R-:W-:Y:S01]  /*af30*/  FADD.FTZ R10, R192, R15 ;  /* 0x0000000fc00a7221 */ /* 0x000fe20000010000 */
[----:B------:R-:W-:Y:S01]  /*af40*/  FADD.FTZ R21, R64, R21 ;  /* 0x0000001540157221 */ /* 0x000fe20000010000 */
[----:B------:R-:W1:Y:S01]  /*af50*/  MUFU.EX2 R78, R78 ;  /* 0x0000004e004e7308 */ /* 0x000e620000000800 */
[----:B------:R-:W-:Y:S01]  /*af60*/  F2FP.BF16.F32.PACK_AB R160, R194, R43 ;  /* 0x0000002bc2a0723e */ /* 0x000fe200000010ff */
[----:B------:R-:W-:Y:S01]  /*af70*/  FADD.FTZ R15, R43, R10 ;  /* 0x0000000a2b0f7221 */ /* 0x000fe20000010000 */
[C---:B---3--:R-:W-:Y:S01]  /*af80*/  FADD.FTZ R21, R66.reuse, R21 ;  /* 0x0000001542157221 */ /* 0x048fe20000010000 */
[----:B------:R-:W-:Y:S01]  /*af90*/  F2FP.BF16.F32.PACK_AB R161, R66, R64 ;  /* 0x0000004042a1723e */ /* 0x000fe200000010ff */
[----:B------:R-:W-:Y:S01]  /*afa0*/  FMUL.FTZ R128, R128, R13 ;  /* 0x0000000d80807220 */ /* 0x000fe20000410000 */
[----:B------:R-:W-:Y:S01]  /*afb0*/  FADD.FTZ R10, R194, R15 ;  /* 0x0000000fc20a7221 */ /* 0x000fe20000010000 */
[----:B----4-:R-:W-:Y:S01]  /*afc0*/  FADD.FTZ R21, R68, R21 ;  /* 0x0000001544157221 */ /* 0x010fe20000010000 */
[----:B------:R-:W2:Y:S01]  /*afd0*/  MUFU.EX2 R82, R82 ;  /* 0x0000005200527308 */ /* 0x000ea20000000800 */
[----:B------:R-:W-:Y:S01]  /*afe0*/  F2FP.BF16.F32.PACK_AB R162, R196, R45 ;  /* 0x0000002dc4a2723e */ /* 0x000fe200000010ff */
[----:B------:R-:W-:Y:S01]  /*aff0*/  FADD.FTZ R15, R45, R10 ;  /* 0x0000000a2d0f7221 */ /* 0x000fe20000010000 */
[C---:B-----5:R-:W-:Y:S01]  /*b000*/  FADD.FTZ R21, R70.reuse, R21 ;  /* 0x0000001546157221 */ /* 0x060fe20000010000 */
[----:B------:R-:W-:Y:S01]  /*b010*/  F2FP.BF16.F32.PACK_AB R163, R70, R68 ;  /* 0x0000004446a3723e */ /* 0x000fe200000010ff */
[-C--:B------:R-:W-:Y:S01]  /*b020*/  FMUL.FTZ R129, R129, R13.reuse ;  /* 0x0000000d81817220 */ /* 0x080fe20000410000 */
[----:B------:R-:W-:Y:S01]  /*b030*/  FADD.FTZ R10, R196, R15 ;  /* 0x0000000fc40a7221 */ /* 0x000fe20000010000 */
[----:B------:R-:W-:Y:S01]  /*b040*/  FADD.FTZ R21, R72, R21 ;  /* 0x0000001548157221 */ /* 0x000fe20000010000 */
[----:B------:R3:W4:Y:S01]  /*b050*/  MUFU.EX2 R153, R3 ;  /* 0x0000000300997308 */ /* 0x0007220000000800 */
[C---:B------:R-:W-:Y:S01]  /*b060*/  F2FP.BF16.F32.PACK_AB R157, R74.reuse, R72 ;  /* 0x000000484a9d723e */ /* 0x040fe200000010ff */
[----:B------:R-:W-:Y:S01]  /*b070*/  FADD.FTZ R15, R47, R10 ;  /* 0x0000000a2f0f7221 */ /* 0x000fe20000010000 */
[----:B------:R-:W-:Y:S01]  /*b080*/  FADD.FTZ R21, R74, R21 ;  /* 0x000000154a157221 */ /* 0x000fe20000010000 */
[----:B-1----:R-:W-:Y:S01]  /*b090*/  F2FP.BF16.F32.PACK_AB R159, R78, R76 ;  /* 0x0000004c4e9f723e */ /* 0x002fe200000010ff */
[-C--:B------:R-:W-:Y:S01]  /*b0a0*/  FMUL.FTZ R132, R132, R13.reuse ;  /* 0x0000000d84847220 */ /* 0x080fe20000410000 */
[----:B------:R-:W-:Y:S01]  /*b0b0*/  FADD.FTZ R4, R198, R15 ;  /* 0x0000000fc6047221 */ /* 0x000fe20000010000 */
[----:B------:R-:W-:Y:S01]  /*b0c0*/  FADD.FTZ R21, R76, R21 ;  /* 0x000000154c157221 */ /* 0x000fe20000010000 */
[----:B------:R-:W1:Y:S01]  /*b0d0*/  MUFU.EX2 R86, R86 ;  /* 0x0000005600567308 */ /* 0x000e620000000800 */
[-C--:B------:R-:W-:Y:S01]  /*b0e0*/  FMUL.FTZ R133, R133, R13.reuse ;  /* 0x0000000d85857220 */ /* 0x080fe20000410000 */
[----:B---3--:R-:W-:Y:S01]  /*b0f0*/  FADD.FTZ R3, R49, R4 ;  /* 0x0000000431037221 */ /* 0x008fe20000010000 */
[----:B------:R-:W-:Y:S01]  /*b100*/  FADD.FTZ R21, R78, R21 ;  /* 0x000000154e157221 */ /* 0x000fe20000010000 */
[-C--:B------:R-:W-:Y:S01]  /*b110*/  FMUL.FTZ R136, R136, R13.reuse ;  /* 0x0000000d88887220 */ /* 0x080fe20000410000 */
[-C--:B------:R-:W-:Y:S01]  /*b120*/  FMUL.FTZ R137, R137, R13.reuse ;  /* 0x0000000d89897220 */ /* 0x080fe20000410000 */
[----:B------:R-:W-:Y:S01]  /*b130*/  FADD.FTZ R4, R200, R3 ;  /* 0x00000003c8047221 */ /* 0x000fe20000010000 */
[----:B--2---:R-:W-:Y:S01]  /*b140*/  FADD.FTZ R21, R82, R21 ;  /* 0x0000001552157221 */ /* 0x004fe20000010000 */
[----:B------:R-:W2:Y:S01]  /*b150*/  MUFU.EX2 R11, R11 ;  /* 0x0000000b000b7308 */ /* 0x000ea20000000800 */
[-C--:B------:R-:W-:Y:S01]  /*b160*/  FMUL.FTZ R140, R140, R13.reuse ;  /* 0x0000000d8c8c7220 */ /* 0x080fe20000410000 */
[----:B------:R-:W-:Y:S01]  /*b170*/  FADD.FTZ R3, R51, R4 ;  /* 0x0000000433037221 */ /* 0x000fe20000010000 */
[C---:B----4-:R-:W-:Y:S01]  /*b180*/  FADD.FTZ R21, R153.reuse, R21 ;  /* 0x0000001599157221 */ /* 0x050fe20000010000 */
[----:B------:R-:W-:Y:S01]  /*b190*/  F2FP.BF16.F32.PACK_AB R153, R153, R82 ;  /* 0x000000529999723e */ /* 0x000fe200000010ff */
[-C--:B------:R-:W-:Y:S01]  /*b1a0*/  FMUL.FTZ R141, R141, R13.reuse ;  /* 0x0000000d8d8d7220 */ /* 0x080fe20000410000 */
[----:B------:R-:W-:Y:S01]  /*b1b0*/  FADD.FTZ R4, R80, R3 ;  /* 0x0000000350047221 */ /* 0x000fe20000010000 */
[-C--:B------:R-:W-:Y:S01]  /*b1c0*/  FMUL.FTZ R144, R144, R13.reuse ;  /* 0x0000000d90907220 */ /* 0x080fe20000410000 */
[-C--:B------:R-:W-:Y:S01]  /*b1d0*/  FMUL.FTZ R145, R145, R13.reuse ;  /* 0x0000000d91917220 */ /* 0x080fe20000410000 */
[----:B-1----:R-:W-:Y:S01]  /*b1e0*/  FADD.FTZ R21, R86, R21 ;  /* 0x0000001556157221 */ /* 0x002fe20000010000 */
[----:B------:R-:W-:Y:S01]  /*b1f0*/  FADD.FTZ R3, R53, R4 ;  /* 0x0000000435037221 */ /* 0x000fe20000010000 */
[-C--:B------:R-:W-:Y:S01]  /*b200*/  FMUL.FTZ R148, R148, R13.reuse ;  /* 0x0000000d94947220 */ /* 0x080fe20000410000 */
[----:B------:R-:W-:Y:S01]  /*b210*/  FMUL.FTZ R149, R149, R13 ;  /* 0x0000000d95957220 */ /* 0x000fe20000410000 */
[-C--:B------:R-:W-:Y:S01]  /*b220*/  FMUL.FTZ R90, R90, R202.reuse ;  /* 0x000000ca5a5a7220 */ /* 0x080fe20000410000 */
[----:B------:R-:W-:Y:S01]  /*b230*/  FADD.FTZ R4, R84, R3 ;  /* 0x0000000354047221 */ /* 0x000fe20000010000 */
[-C--:B------:R-:W-:Y:S01]  /*b240*/  FMUL.FTZ R91, R91, R202.reuse ;  /* 0x000000ca5b5b7220 */ /* 0x080fe20000410000 */
[----:B------:R-:W-:Y:S01]  /*b250*/  FMUL.FTZ R94, R94, R202 ;  /* 0x000000ca5e5e7220 */ /* 0x000fe20000410000 */
[C---:B--2---:R-:W-:Y:S01]  /*b260*/  FADD.FTZ R3, R11.reuse, R21 ;  /* 0x000000150b037221 */ /* 0x044fe20000010000 */
        /* <DEDUP_REMOVED lines=31> */
[----:B------:R-:W-:Y:S01]  /*b460*/  IMAD.MOV.U32 R10, RZ, RZ, R7 ;  /* 0x000000ffff0a7224 */ /* 0x000fe200078e0007 */
[----:B------:R-:W-:Y:S06]  /*b470*/  @P2 BRA `(.L_x_6443) ;  /* 0xffffffd8001c2947 */ /* 0x000fec000383ffff */
.L_x_6434:
        /* <DEDUP_REMOVED lines=11> */
.L_x_6461:
        /* <DEDUP_REMOVED lines=9> */
.L_x_6446:
[----:B------:R-:W-:Y:S01]  /*b5c0*/  ULEA UR6, UR37, UR39, 0x3 ;  /* 0x0000002725067291 */ /* 0x000fe2000f8e183f */
[----:B------:R-:W-:-:S05]  /*b5d0*/  IMAD.U32 R7, RZ, RZ, UR36 ;  /* 0x00000024ff077e24 */ /* 0x000fca000f8e00ff */
[----:B------:R-:W-:-:S04]  /*b5e0*/  SHF.L.U32 R7, R7, 0x1f, RZ ;  /* 0x0000001f07077819 */ /* 0x000fc800000006ff */
[----:B------:R1:W2:Y:S01]  /*b5f0*/  SYNCS.PHASECHK.TRANS64.TRYWAIT P2, [UR6+0x28830], R7 ;  /* 0x02883007ff0075a7 */ /* 0x0002a20008040146 */
[----:B------:R-:W-:Y:S05]  /*b600*/  @!P0 BRA `(.L_x_6447) ;  /* 0x0000000000048947 */ /* 0x000fea0003800000 */
[----:B------:R-:W-:Y:S01]  /*b610*/  BPT.TRAP 0x1 ;  /* 0x000000040000795c */ /* 0x000fe20000300000 */
.L_x_6447:
[----:B--2---:R-:W-:Y:S05]  /*b620*/  @P2 BRA `(.L_x_6445) ;  /* 0x0000000000082947 */ /* 0x004fea0003800000 */
[----:B------:R-:W2:Y:S02]  /*b630*/  SYNCS.PHASECHK.TRANS64.TRYWAIT P2, [UR6+0x28830], R7 ;  /* 0x02883007ff0075a7 */ /* 0x000ea40008040146 */
[----:B--2---:R-:W-:Y:S05]  /*b640*/  @!P2 BRA `(.L_x_6448) ;  /* 0x0000008400b0a947 */ /* 0x004fea0003800000 */
.L_x_6445:
        /* <DEDUP_REMOVED lines=45> */
.L_x_6450:
[----:B------:R-:W-:Y:S01]  /*b920*/  ULEA UR6, UR59, UR39, 0x3 ;  /* 0x000000273b067291 */ /* 0x000fe2000f8e183f */
[----:B------:R-:W-:-:S05]  /*b930*/  IMAD.U32 R7, RZ, RZ, UR60 ;  /* 0x0000003cff077e24 */ /* 0x000fca000f8e00ff */
[----:B------:R-:W-:-:S04]  /*b940*/  SHF.L.U32 R7, R7, 0x1f, RZ ;  /* 0x0000001f07077819 */ /* 0x000fc800000006ff */
[----:B------:R1:W2:Y:S01]  /*b950*/  SYNCS.PHASECHK.TRANS64.TRYWAIT P2, [UR6+0x28850], R7 ;  /* 0x02885007ff0075a7 */ /* 0x0002a20008040146 */
[----:B------:R-:W-:Y:S05]  /*b960*/  @!P0 BRA `(.L_x_6451) ;  /* 0x0000000000048947 */ /* 0x000fea0003800000 */
[----:B------:R-:W-:Y:S01]  /*b970*/  BPT.TRAP 0x1 ;  /* 0x000000040000795c */ /* 0x000fe20000300000 */
.L_x_6451:
[----:B--2---:R-:W-:Y:S05]  /*b980*/  @P2 BRA `(.L_x_6449) ;  /* 0x0000000000082947 */ /* 0x004fea0003800000 */
[----:B------:R-:W2:Y:S02]  /*b990*/  SYNCS.PHASECHK.TRANS64.TRYWAIT P2, [UR6+0x28850], R7 ;  /* 0x02885007ff0075a7 */ /* 0x000ea40008040146 */
[----:B--2---:R-:W-:Y:S05]  /*b9a0*/  @!P2 BRA `(.L_x_6452) ;  /* 0x0000008000f0a947 */ /* 0x004fea0003800000 */
.L_x_6449:
        /* <DEDUP_REMOVED lines=10> */
[----:B------:R-:W-:-:S02]  /*ba50*/  IMAD.U32 R60, RZ, RZ, UR37 ;  /* 0x00000025ff3c7e24 */ /* 0x000fc4000f8e00ff */
[----:B------:R-:W-:Y:S01]  /*ba60*/  FMUL.FTZ R15, R30, UR58 ;  /* 0x0000003a1e0f7c20 */ /* 0x000fe20008410000 */
[----:B------:R-:W-:Y:S01]  /*ba70*/  ULOP3.LUT UR6, UR6, 0x4000000, URZ, 0xfc, !UPT ;  /* 0x0400000006067892 */ /* 0x000fe2000f8efc3f */
[----:B------:R-:W-:Y:S01]  /*ba80*/  FMUL.FTZ R30, R54, UR58 ;  /* 0x0000003a361e7c20 */ /* 0x000fe20008410000 */
[----:B------:R-:W-:Y:S01]  /*ba90*/  FMUL.FTZ R21, R34, UR58 ;  /* 0x0000003a22157c20 */ /* 0x000fe20008410000 */
[----:B------:R-:W-:Y:S01]  /*baa0*/  @!P1 LEA R60, R60, UR39, 0x3 ;  /* 0x000000273c3c9c11 */ /* 0x000fe2000f8e18ff */
[----:B------:R-:W-:Y:S01]  /*bab0*/  ULEA UR10, UR59, UR6, 0xb ;  /* 0x000000063b0a7291 */ /* 0x000fe2000f8e583f */
[----:B--2---:R-:W-:Y:S01]  /*bac0*/  FMUL.FTZ R8, R26, UR58 ;  /* 0x0000003a1a087c20 */ /* 0x004fe20008410000 */
[----:B------:R-:W-:Y:S01]  /*bad0*/  FMUL.FTZ R34, R59, UR58 ;  /* 0x0000003a3b227c20 */ /* 0x000fe20008410000 */
[----:B------:R-:W-:Y:S01]  /*bae0*/  FMUL.FTZ R26, R51, UR58 ;  /* 0x0000003a331a7c20 */ /* 0x000fe20008410000 */
[----:B------:R-:W-:Y:S01]  /*baf0*/  FMUL.FTZ R59, R64, UR58 ;  /* 0x0000003a403b7c20 */ /* 0x000fe20008410000 */
[----:B-1----:R-:W-:Y:S01]  /*bb00*/  FMUL.FTZ R7, R24, UR58 ;  /* 0x0000003a18077c20 */ /* 0x002fe20008410000 */
        /* <DEDUP_REMOVED lines=75> */
[----:B------:R-:W1:Y:S01]  /*bfc0*/  MUFU.TANH R53, R53 ;  /* 0x0000003500357308 */ /* 0x000e620000002400 */
[----:B------:R-:W-:Y:S02]  /*bfd0*/  WARPGROUP.DEPBAR.LE gsb0, 0x0 ;  /* 0x00008000000079c5 */ /* 0x000fe40000010000 */
[----:B------:R-:W-:-:S06]  /*bfe0*/  WARPGROUP.ARRIVE ;  /* 0x00000000000079c5 */ /* 0x000fcc0000000000 */
[----:B------:R-:W-:Y:S01]  /*bff0*/  HGMMA.64x128x16.F32.BF16 R88, R168, gdesc[UR4].tnspB, R88, gsb0 ;  /* 0x41e00004a8587df0 */ /* 0x000fe20008001858 */
[----:B------:R-:W-:Y:S01]  /*c000*/  UIADD3 UR6, UR10, 0x200, URZ ;  /* 0x000002000a067890 */ /* 0x000fe2000fffe03f */
[----:B------:R-:W-:Y:S01]  /*c010*/  UMOV UR7, 0x40000040 ;  /* 0x4000004000077882 */ /* 0x000fe20000000000 */
[----:B------:R-:W-:Y:S02]  /*c020*/  WARPGROUP.DEPBAR.LE gsb0, 0x0 ;  /* 0x00008000000079c5 */ /* 0x000fe40000010000 */
[----:B------:R-:W-:Y:S01]  /*c030*/  WARPGROUP.ARRIVE ;  /* 0x00000000000079c5 */ /* 0x000fe20000000000 */
[----:B------:R-:W-:Y:S01]  /*c040*/  FMUL.FTZ R168, R36, UR58 ;  /* 0x0000003a24a87c20 */ /* 0x000fe20008410000 */
[----:B------:R-:W-:Y:S02]  /*c050*/  FMUL.FTZ R36, R71, UR58 ;  /* 0x0000003a47247c20 */ /* 0x000fe40008410000 */
[----:B------:R1:W1:Y:S03]  /*c060*/  MUFU.TANH R71, R76 ;  /* 0x0000004c00477308 */ /* 0x0002660000002400 */
[----:B------:R-:W-:Y:S01]  /*c070*/  HGMMA.64x128x16.F32.BF16 R88, R164, gdesc[UR4].tnspB, R88, gsb0 ;  /* 0x41e00004a4587df0 */ /* 0x000fe20008001858 */
[----:B------:R-:W-:Y:S01]  /*c080*/  UIADD3 UR6, UR10, 0x280, URZ ;  /* 0x000002800a067890 */ /* 0x000fe2000fffe03f */
[----:B------:R-:W-:-:S03]  /*c090*/  UMOV UR7, 0x40000040 ;  /* 0x4000004000077882 */ /* 0x000fc60000000000 */
        /* <DEDUP_REMOVED lines=14> */
[----:B------:R-:W-:Y:S01]  /*c180*/  FMUL.FTZ R46, R79, UR58 ;  /* 0x0000003a4f2e7c20 */ /* 0x000fe20008410000 */
[----:B------:R-:W-:-:S02]  /*c190*/  IMAD.SHL.U32 R79, R6, 0x80, RZ ;  /* 0x00000080064f7824 */ /* 0x000fc400078e00ff */
[----:B------:R-:W-:Y:S01]  /*c1a0*/  FMUL.FTZ R164, R28, UR58 ;  /* 0x0000003a1ca47c20 */ /* 0x000fe20008410000 */
[----:B------:R-:W-:Y:S01]  /*c1b0*/  FMUL.FTZ R28, R39, UR58 ;  /* 0x0000003a271c7c20 */ /* 0x000fe20008410000 */
[----:B------:R-:W-:Y:S01]  /*c1c0*/  FMUL.FTZ R39, R58, UR58 ;  /* 0x0000003a3a277c20 */ /* 0x000fe20008410000 */
[----:B------:R-:W-:Y:S01]  /*c1d0*/  FMUL.FTZ R58, R61, UR58 ;  /* 0x0000003a3d3a7c20 */ /* 0x000fe20008410000 */
[----:B------:R-:W-:Y:S01]  /*c1e0*/  IADD3 R54, -R79, 0x1, RZ ;  /* 0x000000014f367810 */ /* 0x000fe20007ffe1ff */
[----:B------:R-:W-:Y:S02]  /*c1f0*/  @!P1 VIADD R61, R60, 0x28840 ;  /* 0x000288403c3d9836 */ /* 0x000fe40000000000 */
[----:B------:R-:W-:Y:S01]  /*c200*/  FMUL.FTZ R166, R32, UR58 ;  /* 0x0000003a20a67c20 */ /* 0x000fe20008410000 */
[----:B------:R-:W-:Y:S01]  /*c210*/  FMUL.FTZ R32, R42, UR58 ;  /* 0x0000003a2a207c20 */ /* 0x000fe20008410000 */
[----:B------:R-:W-:Y:S01]  /*c220*/  FMUL.FTZ R42, R66, UR58 ;  /* 0x0000003a422a7c20 */ /* 0x000fe20008410000 */
[----:B------:R-:W1:Y:S01]  /*c230*/  MUFU.TANH R164, R164 ;  /* 0x000000a400a47308 */ /* 0x000e620000002400 */
[----:B------:R-:W-:-:S07]  /*c240*/  @!P1 PRMT R61, RZ, 0x654, R61 ;  /* 0x00000654ff3d9816 */ /* 0x000fce000000003d */
[----:B------:R1:W1:Y:S01]  /*c250*/  MUFU.TANH R66, R73 ;  /* 0x0000004900427308 */ /* 0x0002620000002400 */
[----:B-----5:R-:W-:Y:S02]  /*c260*/  IMAD R60, R65, UR45, R54 ;  /* 0x0000002d413c7c24 */ /* 0x020fe4000f8e0236 */
[----:B------:R-:W-:-:S05]  /*c270*/  FMUL.FTZ R54, R87, UR58 ;  /* 0x0000003a57367c20 */ /* 0x000fca0008410000 */
        /* <DEDUP_REMOVED lines=36> */
[----:B------:R-:W1:Y:S01]  /*c4c0*/  MUFU.TANH R54, R54 ;  /* 0x0000003600367308 */ /* 0x000e620000002400 */
[----:B------:R-:W-:-:S02]  /*c4d0*/  WARPGROUP.DEPBAR.LE gsb0, 0x0 ;  /* 0x00008000000079c5 */ /* 0x000fc40000010000 */
[----:B------:R-:W-:-:S06]  /*c4e0*/  WARPGROUP.ARRIVE ;  /* 0x00000000000079c5 */ /* 0x000fcc0000000000 */
[----:B------:R-:W-:Y:S03]  /*c4f0*/  HGMMA.64x128x16.F32.BF16 R88, R152, gdesc[UR4].tnspB, R88, gsb0 ;  /* 0x41e0000498587df0 */ /* 0x000fe60008001858 */
[----:B------:R-:W-:Y:S02]  /*c500*/  WARPGROUP.DEPBAR.LE gsb0, 0x0 ;  /* 0x00008000000079c5 */ /* 0x000fe40000010000 */
[----:B------:R1:W-:Y:S06]  /*c510*/  BAR.ARV R69, 0x100 ;  /* 0x000400450000751d */ /* 0x0003ec0000002000 */
[----:B------:R5:W-:Y:S02]  /*c520*/  @!P1 SYNCS.ARRIVE.TRANS64.RED.A1T0 RZ, [R61+URZ], RZ ;  /* 0x000000ff3dff99a7 */ /* 0x000be4000810043f */
[----:B-----5:R-:W-:-:S04]  /*c530*/  VIADD R61, R60, -UR57 ;  /* 0x800000393c3d7c36 */ /* 0x020fc80008000000 */
[----:B------:R-:W-:-:S04]  /*c540*/  IMAD R61, R16, -0x2, R61 ;  /* 0xfffffffe103d7824 */ /* 0x000fc800078e023d */
[C---:B------:R-:W-:Y:S02]  /*c550*/  VIADD R83, R61.reuse, UR56 ;  /* 0x000000383d537c36 */ /* 0x040fe40008000000 */
[----:B------:R-:W-:Y:S02]  /*c560*/  VIADD R87, R61, UR52 ;  /* 0x000000343d577c36 */ /* 0x000fe40008000000 */
[C---:B------:R-:W-:Y:S02]  /*c570*/  IMAD.IADD R65, R0.reuse, 0x1, R83 ;  /* 0x0000000100417824 */ /* 0x040fe400078e0253 */
[----:B------:R-:W-:Y:S01]  /*c580*/  IMAD.IADD R67, R0, 0x1, R87 ;  /* 0x0000000100437824 */ /* 0x000fe200078e0257 */
[----:B-1234-:R-:W-:Y:S06]  /*c590*/  @!P6 BRA `(.L_x_6453) ;  /* 0x00000000005ce947 */ /* 0x01efec0003800000 */
        /* <DEDUP_REMOVED lines=11> */
.L_x_6455:
[----:B------:R-:W-:-:S05]  /*c650*/  IMAD.U32 R70, RZ, RZ, UR53 ;  /* 0x00000035ff467e24 */ /* 0x000fca000f8e00ff */
[----:B------:R-:W-:-:S13]  /*c660*/  ISETP.NE.AND P2, PT, R70, 0x1, PT ;  /* 0x000000014600780c */ /* 0x000fda0003f45270 */
[----:B------:R-:W1:Y:S01]  /*c670*/  @P2 LDC.64 R60, c[0x0][0x9e8] ;  /* 0x00027a00ff3c2b82 */ /* 0x000e620000000a00 */
[----:B------:R-:W-:-:S04]  /*c680*/  @P2 IMAD.IADD R69, R0, 0x1, R5 ;  /* 0x0000000100452824 */ /* 0x000fc800078e0205 */
[----:B-1----:R-:W-:-:S04]  /*c690*/  @P2 IMAD.HI.U32 R72, R69, R60, RZ ;  /* 0x0000003c45482227 */ /* 0x002fc800078e00ff */
[----:B------:R-:W-:Y:S01]  /*c6a0*/  IMAD.MOV.U32 R60, RZ, RZ, R10 ;  /* 0x000000ffff3c7224 */ /* 0x000fe200078e000a */
[----:B------:R-:W-:-:S07]  /*c6b0*/  @P2 SHF.R.U32.HI R60, RZ, R61, R72 ;  /* 0x0000003dff3c2219 */ /* 0x000fce0000011648 */
.L_x_6456:
[----:B------:R-:W-:Y:S05]  /*c6c0*/  BSYNC B0 ;  /* 0x0000000000007941 */ /* 0x000fea0003800000 */
.L_x_6454:
[----:B------:R-:W-:-:S04]  /*c6d0*/  IMAD R61, R60, R70, -R79 ;  /* 0x000000463c3d7224 */ /* 0x000fc800078e0a4f */
[----:B------:R-:W-:-:S05]  /*c6e0*/  IMAD R60, R16, -0x2, R61 ;  /* 0xfffffffe103c7824 */ /* 0x000fca00078e023d */
[----:B------:R-:W-:Y:S02]  /*c6f0*/  VIADDMNMX R65, R60, R70, R65, PT ;  /* 0x000000463c417246 */ /* 0x000fe40003800141 */
[----:B------:R-:W-:-:S07]  /*c700*/  VIMNMX R67, R67, R60, !PT ;  /* 0x0000003c43437248 */ /* 0x000fce0007fe0100 */
.L_x_6453:
[----:B------:R-:W-:-:S04]  /*c710*/  ISETP.GT.AND P2, PT, R6, -0x1, PT ;  /* 0xffffffff0600780c */ /* 0x000fc80003f44270 */
[C---:B------:R-:W-:Y:S02]  /*c720*/  ISETP.GT.AND P4, PT, R67.reuse, RZ, P2 ;  /* 0x000000ff4300720c */ /* 0x040fe40001784270 */
[----:B------:R-:W-:Y:S02]  /*c730*/  ISETP.GT.AND P5, PT, R67, 0x1, P2 ;  /* 0x000000014300780c */ /* 0x000fe400017a4270 */
[C---:B------:R-:W-:Y:S02]  /*c740*/  ISETP.LT.OR P4, PT, R65.reuse, 0x1, P4 ;  /* 0x000000014100780c */ /* 0x040fe40002781670 */
[----:B------:R-:W-:Y:S02]  /*c750*/  ISETP.LT.OR P5, PT, R65, 0x2, P5 ;  /* 0x000000024100780c */ /* 0x000fe40002fa1670 */
        /* <DEDUP_REMOVED lines=38> */
[----:B------:R-:W-:Y:S01]  /*c9c0*/  IMAD.IADD R49, R2, 0x1, R83 ;  /* 0x0000000102317824 */ /* 0x000fe200078e0253 */
[----:B------:R-:W-:-:S02]  /*c9d0*/  ISETP.GT.AND P3, PT, R67, 0x38, P2 ;  /* 0x000000384300780c */ /* 0x000fc40001764270 */
[C---:B------:R-:W-:Y:S02]  /*c9e0*/  ISETP.GT.AND P4, PT, R67.reuse, 0x39, P2 ;  /* 0x000000394300780c */ /* 0x040fe40001784270 */
[----:B------:R-:W-:Y:S02]  /*c9f0*/  ISETP.GT.AND P5, PT, R67, 0x40, P2 ;  /* 0x000000404300780c */ /* 0x000fe400017a4270 */
[C---:B------:R-:W-:Y:S02]  /*ca00*/  ISETP.LT.OR P3, PT, R65.reuse, 0x39, P3 ;  /* 0x000000394100780c */ /* 0x040fe40001f61670 */
[C---:B------:R-:W-:Y:S02]  /*ca10*/  ISETP.LT.OR P4, PT, R65.reuse, 0x3a, P4 ;  /* 0x0000003a4100780c */ /* 0x040fe40002781670 */
[----:B------:R-:W-:Y:S02]  /*ca20*/  ISETP.LT.OR P5, PT, R65, 0x41, P5 ;  /* 0x000000414100780c */ /* 0x000fe40002fa1670 */
[----:B------:R-:W-:Y:S01]  /*ca30*/  FSEL R152, R51, -INF , !P3 ;  /* 0xff80000033987808 */ /* 0x000fe20005800000 */
[----:B------:R-:W-:Y:S01]  /*ca40*/  IMAD.IADD R51, R2, 0x1, R87 ;  /* 0x0000000102337824 */ /* 0x000fe200078e0257 */
[----:B------:R-:W-:-:S02]  /*ca50*/  FSEL R86, R52, -INF , !P4 ;  /* 0xff80000034567808 */ /* 0x000fc40006000000 */
[----:B------:R-:W-:Y:S02]  /*ca60*/  FSEL R84, R55, -INF , !P5 ;  /* 0xff80000037547808 */ /* 0x000fe40006800000 */
[C---:B------:R-:W-:Y:S02]  /*ca70*/  ISETP.GT.AND P3, PT, R67.reuse, 0x41, P2 ;  /* 0x000000414300780c */ /* 0x040fe40001764270 */
[C---:B------:R-:W-:Y:S02]  /*ca80*/  ISETP.GT.AND P4, PT, R67.reuse, 0x48, P2 ;  /* 0x000000484300780c */ /* 0x040fe40001784270 */
[----:B------:R-:W-:Y:S02]  /*ca90*/  ISETP.GT.AND P5, PT, R67, 0x49, P2 ;  /* 0x000000494300780c */ /* 0x000fe400017a4270 */
        /* <DEDUP_REMOVED lines=11> */
[----:B------:R-:W-:Y:S02]  /*cb50*/  ISETP.LT.OR P5, PT, R65, 0x59, P5 ;  /* 0x000000594100780c */ /* 0x000fe40002fa1670 */
[----:B------:R-:W-:Y:S02]  /*cb60*/  FSEL R70, R59, -INF , !P3 ;  /* 0xff8000003b467808 */ /* 0x000fe40005800000 */
        /* <DEDUP_REMOVED lines=42> */
.L_x_6459:
[----:B------:R-:W-:-:S05]  /*ce10*/  IMAD.U32 R160, RZ, RZ, UR53 ;  /* 0x00000035ffa07e24 */ /* 0x000fca000f8e00ff */
[----:B------:R-:W-:-:S13]  /*ce20*/  ISETP.NE.AND P3, PT, R160, 0x1, PT ;  /* 0x00000001a000780c */ /* 0x000fda0003f65270 */
[----:B------:R-:W1:Y:S02]  /*ce30*/  @P3 LDC.64 R40, c[0x0][0x9e8] ;  /* 0x00027a00ff283b82 */ /* 0x000e640000000a00 */
[----:B-1----:R-:W-:-:S05]  /*ce40*/  @P3 IMAD.HI.U32 R40, R7, R40, RZ ;  /* 0x0000002807283227 */ /* 0x002fca00078e00ff */
[----:B------:R-:W-:-:S07]  /*ce50*/  @P3 SHF.R.U32.HI R7, RZ, R41, R40 ;  /* 0x00000029ff073219 */ /* 0x000fce0000011628 */
.L_x_6460:
[----:B------:R-:W-:Y:S05]  /*ce60*/  BSYNC B0 ;  /* 0x0000000000007941 */ /* 0x000fea0003800000 */
.L_x_6458:
[----:B------:R-:W-:-:S04]  /*ce70*/  IMAD R7, R7, R160, -R79 ;  /* 0x000000a007077224 */ /* 0x000fc800078e0a4f */
[----:B------:R-:W-:-:S05]  /*ce80*/  IMAD R40, R16, -0x2, R7 ;  /* 0xfffffffe10287824 */ /* 0x000fca00078e0207 */
[----:B------:R-:W-:Y:S02]  /*ce90*/  VIADDMNMX R49, R40, R160, R49, PT ;  /* 0x000000a028317246 */ /* 0x000fe40003800131 */
[----:B------:R-:W-:-:S07]  /*cea0*/  VIMNMX R51, R51, R40, !PT ;  /* 0x0000002833337248 */ /* 0x000fce0007fe0100 */
.L_x_6457:
[----:B------:R-:W-:Y:S01]  /*ceb0*/  FMNMX.FTZ R7, R180, R11, !PT ;  /* 0x0000000bb4077209 */ /* 0x000fe20007810000 */
[----:B------:R-:W1:Y:S01]  /*cec0*/  LDC R9, c[0x0][0x988] ;  /* 0x00026200ff097b82 */ /* 0x000e620000000800 */
[----:B------:R-:W-:Y:S01]  /*ced0*/  ISETP.GT.AND P4, PT, R51, 0x8, P2 ;  /* 0x000000083300780c */ /* 0x000fe20001784270 */
[----:B------:R-:W-:Y:S01]  /*cee0*/  UMOV UR60, UR36 ;  /* 0x00000024003c7c82 */ /* 0x000fe20008000000 */
[----:B------:R-:W-:Y:S02]  /*cef0*/  FMNMX.FTZ R7, R170, R7, !PT ;  /* 0x00000007aa077209 */ /* 0x000fe40007810000 */
[----:B------:R-:W-:Y:S02]  /*cf00*/  ISETP.LT.OR P4, PT, R49, 0x9, P4 ;  /* 0x000000093100780c */ /* 0x000fe40002781670 */
[----:B------:R-:W-:Y:S02]  /*cf10*/  FMNMX.FTZ R7, R172, R7, !PT ;  /* 0x00000007ac077209 */ /* 0x000fe40007810000 */
[----:B------:R-:W-:-:S02]  /*cf20*/  ISETP.GT.AND P5, PT, R51, 0x1, P2 ;  /* 0x000000013300780c */ /* 0x000fc400017a4270 */
[----:B------:R-:W-:Y:S02]  /*cf30*/  FMNMX.FTZ R7, R192, R7, !PT ;  /* 0x00000007c0077209 */ /* 0x000fe40007810000 */
[----:B------:R-:W-:Y:S02]  /*cf40*/  ISETP.LT.OR P5, PT, R49, 0x2, P5 ;  /* 0x000000023100780c */ /* 0x000fe40002fa1670 */
[----:B------:R-:W-:Y:S02]  /*cf50*/  FMNMX.FTZ R7, R176, R7, !PT ;  /* 0x00000007b0077209 */ /* 0x000fe40007810000 */
[----:B------:R-:W-:Y:S02]  /*cf60*/  ISETP.GT.AND P3, PT, R51, 0x9, P2 ;  /* 0x000000093300780c */ /* 0x000fe40001764270 */
[----:B------:R-:W-:Y:S02]  /*cf70*/  FMNMX.FTZ R7, R196, R7, !PT ;  /* 0x00000007c4077209 */ /* 0x000fe40007810000 */
[----:B------:R-:W-:-:S02]  /*cf80*/  FSEL R164, R13, -INF , !P5 ;  /* 0xff8000000da47808 */ /* 0x000fc40006800000 */
[----:B------:R-:W-:Y:S02]  /*cf90*/  FMNMX.FTZ R7, R178, R7, !PT ;  /* 0x00000007b2077209 */ /* 0x000fe40007810000 */
[----:B------:R-:W-:Y:S02]  /*cfa0*/  ISETP.GT.AND P5, PT, R51, 0x10, P2 ;  /* 0x000000103300780c */ /* 0x000fe400017a4270 */
[----:B------:R-:W-:Y:S02]  /*cfb0*/  FMNMX.FTZ R7, R194, R7, !PT ;  /* 0x00000007c2077209 */ /* 0x000fe40007810000 */
[C---:B------:R-:W-:Y:S02]  /*cfc0*/  ISETP.LT.OR P3, PT, R49.reuse, 0xa, P3 ;  /* 0x0000000a3100780c */ /* 0x040fe40001f61670 */
[----:B------:R-:W-:Y:S02]  /*cfd0*/  FMNMX.FTZ R7, R174, R7, !PT ;  /* 0x00000007ae077209 */ /* 0x000fe40007810000 */
[----:B------:R-:W-:-:S02]  /*cfe0*/  ISETP.LT.OR P5, PT, R49, 0x11, P5 ;  /* 0x000000113100780c */ /* 0x000fc40002fa1670 */
        /* <DEDUP_REMOVED lines=23> */
[----:B------:R-:W2:Y:S02]  /*d160*/  SHFL.BFLY PT, R7, R40, 0x2, 0x1f ;  /* 0x0c401f0028077f89 */ /* 0x000ea400000e0000 */
[----:B--2---:R-:W-:Y:S02]  /*d170*/  FMNMX.FTZ R41, R40, R7, !PT ;  /* 0x0000000728297209 */ /* 0x004fe40007810000 */
[----:B------:R-:W-:Y:S02]  /*d180*/  FSEL R40, R15, -INF , !P4 ;  /* 0xff8000000f287808 */ /* 0x000fe40006000000 */
[----:B------:R-:W-:Y:S01]  /*d190*/  ISETP.GT.AND P4, PT, R51, 0x11, P2 ;  /* 0x000000113300780c */ /* 0x000fe20001784270 */
[----:B------:R-:W2:Y:S03]  /*d1a0*/  SHFL.BFLY PT, R160, R41, 0x1, 0x1f ;  /* 0x0c201f0029a07f89 */ /* 0x000ea600000e0000 */
[----:B------:R-:W-:-:S04]  /*d1b0*/  ISETP.LT.OR P4, PT, R49, 0x12, P4 ;  /* 0x000000123100780c */ /* 0x000fc80002781670 */
[----:B------:R-:W-:Y:S02]  /*d1c0*/  FSEL R20, R20, -INF , !P4 ;  /* 0xff80000014147808 */ /* 0x000fe40006000000 */
[----:B------:R-:W-:-:S04]  /*d1d0*/  ISETP.GT.AND P4, PT, R51, 0x19, P2 ;  /* 0x000000193300780c */ /* 0x000fc80001784270 */
[----:B------:R-:W-:-:S04]  /*d1e0*/  ISETP.LT.OR P4, PT, R49, 0x1a, P4 ;  /* 0x0000001a3100780c */ /* 0x000fc80002781670 */
[----:B------:R-:W-:Y:S02]  /*d1f0*/  FSEL R28, R28, -INF , !P4 ;  /* 0xff8000001c1c7808 */ /* 0x000fe40006000000 */
[----:B------:R-:W-:-:S04]  /*d200*/  ISETP.GT.AND P4, PT, R51, 0x21, P2 ;  /* 0x000000213300780c */ /* 0x000fc80001784270 */
[----:B------:R-:W-:Y:S02]  /*d210*/  ISETP.LT.OR P4, PT, R49, 0x22, P4 ;  /* 0x000000223100780c */ /* 0x000fe40002781670 */
[----:B--2---:R-:W-:Y:S02]  /*d220*/  FMNMX.FTZ R7, R41, R160, !PT ;  /* 0x000000a029077209 */ /* 0x004fe40007810000 */
[----:B------:R-:W-:Y:S02]  /*d230*/  FSEL R160, R14, -INF , !P3 ;  /* 0xff8000000ea07808 */ /* 0x000fe40005800000 */
[----:B------:R-:W-:Y:S01]  /*d240*/  FSEL R14, R21, -INF , !P5 ;  /* 0xff800000150e7808 */ /* 0x000fe20006800000 */
[C---:B-1----:R-:W-:Y:S01]  /*d250*/  FMUL.FTZ R41, R7.reuse, R9 ;  /* 0x0000000907297220 */ /* 0x042fe20000410000 */
[----:B------:R-:W-:Y:S02]  /*d260*/  FSETP.NEU.FTZ.AND P5, PT, R7, -INF , PT ;  /* 0xff8000000700780b */ /* 0x000fe40003fbd000 */
[----:B------:R-:W-:-:S02]  /*d270*/  ISETP.GT.AND P3, PT, R51, 0x18, P2 ;  /* 0x000000183300780c */ /* 0x000fc40001764270 */
[----:B------:R-:W-:Y:S02]  /*d280*/  FSEL R41, R41, RZ, P5 ;  /* 0x000000ff29297208 */ /* 0x000fe40002800000 */
[----:B------:R-:W-:-:S03]  /*d290*/  ISETP.LT.OR P3, PT, R49, 0x19, P3 ;  /* 0x000000193100780c */ /* 0x000fc60001f61670 */
[-CC-:B------:R-:W-:Y:S01]  /*d2a0*/  FFMA.FTZ R13, R180, R9.reuse, -R41.reuse ;  /* 0x00000009b40d7223 */ /* 0x180fe20000010829 */
[-CC-:B------:R-:W-:Y:S01]  /*d2b0*/  FFMA.FTZ R180, R170, R9.reuse, -R41.reuse ;  /* 0x00000009aab47223 */ /* 0x180fe20000010829 */
[----:B------:R-:W-:Y:S01]  /*d2c0*/  FSEL R170, R27, -INF , !P4 ;  /* 0xff8000001baa7808 */ /* 0x000fe20006000000 */
[-CC-:B------:R-:W-:Y:S01]  /*d2d0*/  FFMA.FTZ R182, R172, R9.reuse, -R41.reuse ;  /* 0x00000009acb67223 */ /* 0x180fe20000010829 */
[----:B------:R-:W-:Y:S01]  /*d2e0*/  ISETP.GT.AND P4, PT, R51, RZ, P2 ;  /* 0x000000ff3300720c */ /* 0x000fe20001784270 */
[-CC-:B------:R-:W-:Y:S01]  /*d2f0*/  FFMA.FTZ R15, R192, R9.reuse, -R41.reuse ;  /* 0x00000009c00f7223 */ /* 0x180fe20000010829 */
[----:B------:R-:W-:Y:S01]  /*d300*/  FSEL R168, R29, -INF , !P3 ;  /* 0xff8000001da87808 */ /* 0x000fe20005800000 */
[-CC-:B------:R-:W-:Y:S01]  /*d310*/  FFMA.FTZ R84, R84, R9.reuse, -R41.reuse ;  /* 0x0000000954547223 */ /* 0x180fe20000010829 */
[----:B------:R-:W-:Y:S01]  /*d320*/  ISETP.LT.OR P4, PT, R49, 0x1, P4 ;  /* 0x000000013100780c */ /* 0x000fe20002781670 */
[-CC-:B------:R-:W-:Y:S01]  /*d330*/  FFMA.FTZ R55, R56, R9.reuse, -R41.reuse ;  /* 0x0000000938377223 */ /* 0x180fe20000010829 */
[----:B------:R-:W-:Y:S01]  /*d340*/  ISETP.GT.AND P3, PT, R51, 0x20, P2 ;  /* 0x000000203300780c */ /* 0x000fe20001764270 */
[----:B------:R-:W-:Y:S01]  /*d350*/  MUFU.EX2 R13, R13 ;  /* 0x0000000d000d7308 */ /* 0x000fe20000000800 */
[----:B------:R-:W-:Y:S01]  /*d360*/  FSEL R29, R8, -INF , !P4 ;  /* 0xff800000081d7808 */ /* 0x000fe20006000000 */
[-CC-:B------:R-:W-:Y:S01]  /*d370*/  FFMA.FTZ R8, R196, R9.reuse, -R41.reuse ;  /* 0x00000009c4087223 */ /* 0x180fe20000010829 */
[----:B------:R-:W-:Y:S01]  /*d380*/  ISETP.LT.OR P3, PT, R49, 0x21, P3 ;  /* 0x000000213100780c */ /* 0x000fe20001f61670 */
[-CC-:B------:R-:W-:Y:S01]  /*d390*/  FFMA.FTZ R176, R176, R9.reuse, -R41.reuse ;  /* 0x00000009b0b07223 */ /* 0x180fe20000010829 */
[----:B------:R-:W-:Y:S01]  /*d3a0*/  FMNMX.FTZ R21, R29, R12, !PT ;  /* 0x0000000c1d157209 */ /* 0x000fe20007810000 */
[--C-:B------:R-:W-:Y:S01]  /*d3b0*/  FFMA.FTZ R178, R178, R9, -R41.reuse ;  /* 0x00000009b2b27223 */ /* 0x100fe20000010829 */
[----:B------:R-:W-:Y:S01]  /*d3c0*/  FSEL R32, R32, -INF , !P3 ;  /* 0xff80000020207808 */ /* 0x000fe20005800000 */
[----:B------:R-:W-:Y:S01]  /*d3d0*/  MUFU.EX2 R180, R180 ;  /* 0x000000b400b47308 */ /* 0x000fe20000000800 */
[----:B------:R-:W-:Y:S01]  /*d3e0*/  FMNMX.FTZ R21, R164, R21, !PT ;  /* 0x00000015a4157209 */ /* 0x000fe20007810000 */
[-CC-:B------:R-:W-:Y:S01]  /*d3f0*/  FFMA.FTZ R86, R86, R9.reuse, -R41.reuse ;  /* 0x0000000956567223 */ /* 0x180fe20000010829 */
[----:B------:R-:W-:Y:S01]  /*d400*/  ISETP.GT.AND P3, PT, R51, 0x28, P2 ;  /* 0x000000283300780c */ /* 0x000fe20001764270 */
[--C-:B------:R-:W-:Y:S01]  /*d410*/  FFMA.FTZ R66, R66, R9, -R41.reuse ;  /* 0x0000000942427223 */ /* 0x100fe20000010829 */
[----:B------:R-:W-:Y:S01]  /*d420*/  FMNMX.FTZ R21, R40, R21, !PT ;  /* 0x0000001528157209 */ /* 0x000fe20007810000 */
[--C-:B------:R-:W-:Y:S01]  /*d430*/  FFMA.FTZ R62, R62, R9, -R41.reuse ;  /* 0x000000093e3e7223 */ /* 0x100fe20000010829 */
[----:B------:R-:W-:Y:S01]  /*d440*/  ISETP.LT.OR P3, PT, R49, 0x29, P3 ;  /* 0x000000293100780c */ /* 0x000fe20001f61670 */
[----:B------:R-:W-:Y:S01]  /*d450*/  MUFU.EX2 R182, R182 ;  /* 0x000000b600b67308 */ /* 0x000fe20000000800 */
[----:B------:R-:W-:Y:S01]  /*d460*/  FMNMX.FTZ R27, R160, R21, !PT ;  /* 0x00000015a01b7209 */ /* 0x000fe20007810000 */
[----:B------:R-:W-:Y:S01]  /*d470*/  FFMA.FTZ R52, R52, R9, -R41 ;  /* 0x0000000934347223 */ /* 0x000fe20000010829 */
[----:B------:R-:W-:-:S02]  /*d480*/  FSEL R172, R33, -INF , !P3 ;  /* 0xff80000021ac7808 */ /* 0x000fc40005800000 */
[----:B------:R-:W-:Y:S02]  /*d490*/  FMNMX.FTZ R27, R14, R27, !PT ;  /* 0x0000001b0e1b7209 */ /* 0x000fe40007810000 */
[C---:B------:R-:W-:Y:S01]  /*d4a0*/  ISETP.GT.AND P3, PT, R51.reuse, 0x29, P2 ;  /* 0x000000293300780c */ /* 0x040fe20001764270 */
[----:B------:R1:W-:Y:S01]  /*d4b0*/  MUFU.EX2 R21, R8 ;  /* 0x0000000800157308 */ /* 0x0003e20000000800 */
[----:B------:R-:W-:Y:S02]  /*d4c0*/  FMNMX.FTZ R27, R20, R27, !PT ;  /* 0x0000001b141b7209 */ /* 0x000fe40007810000 */
[----:B------:R-:W-:Y:S02]  /*d4d0*/  ISETP.GT.AND P4, PT, R51, 0x30, P2 ;  /* 0x000000303300780c */ /* 0x000fe40001784270 */
[----:B------:R-:W-:Y:S02]  /*d4e0*/  FMNMX.FTZ R27, R168, R27, !PT ;  /* 0x0000001ba81b7209 */ /* 0x000fe40007810000 */
[C---:B------:R-:W-:Y:S01]  /*d4f0*/  ISETP.LT.OR P3, PT, R49.reuse, 0x2a, P3 ;  /* 0x0000002a3100780c */ /* 0x040fe20001f61670 */
[----:B------:R-:W-:Y:S01]  /*d500*/  MUFU.EX2 R15, R15 ;  /* 0x0000000f000f7308 */ /* 0x000fe20000000800 */
[----:B------:R-:W-:Y:S01]  /*d510*/  FMNMX.FTZ R27, R28, R27, !PT ;  /* 0x0000001b1c1b7209 */ /* 0x000fe20007810000 */
[----:B-1----:R-:W-:Y:S01]  /*d520*/  FFMA.FTZ R8, R174, R9, -R41 ;  /* 0x00000009ae087223 */ /* 0x002fe20000010829 */
[----:B------:R-:W-:-:S02]  /*d530*/  ISETP.LT.OR P4, PT, R49, 0x31, P4 ;  /* 0x000000313100780c */ /* 0x000fc40002781670 */
[----:B------:R-:W-:Y:S02]  /*d540*/  FSEL R24, R24, -INF , !P3 ;  /* 0xff80000018187808 */ /* 0x000fe40005800000 */
[----:B------:R-:W-:Y:S01]  /*d550*/  ISETP.GT.AND P3, PT, R51, 0x31, P2 ;  /* 0x000000313300780c */ /* 0x000fe20001764270 */
[----:B------:R-:W-:Y:S01]  /*d560*/  MUFU.EX2 R176, R176 ;  /* 0x000000b000b07308 */ /* 0x000fe20000000800 */
[----:B------:R-:W-:Y:S02]  /*d570*/  FMNMX.FTZ R27, R32, R27, !PT ;  /* 0x0000001b201b7209 */ /* 0x000fe40007810000 */
[----:B------:R-:W-:Y:S02]  /*d580*/  FSEL R192, R31, -INF , !P4 ;  /* 0xff8000001fc07808 */ /* 0x000fe40006000000 */
[----:B------:R-:W-:Y:S02]  /*d590*/  ISETP.GT.AND P4, PT, R51, 0x38, P2 ;  /* 0x000000383300780c */ /* 0x000fe40001784270 */
[----:B------:R-:W-:Y:S01]  /*d5a0*/  ISETP.LT.OR P3, PT, R49, 0x32, P3 ;  /* 0x000000323100780c */ /* 0x000fe20001f61670 */
[----:B------:R-:W-:Y:S01]  /*d5b0*/  MUFU.EX2 R178, R178 ;  /* 0x000000b200b27308 */ /* 0x000fe20000000800 */
[----:B------:R-:W-:-:S02]  /*d5c0*/  FMNMX.FTZ R31, R170, R27, !PT ;  /* 0x0000001baa1f7209 */ /* 0x000fc40007810000 */
[----:B------:R-:W-:Y:S02]  /*d5d0*/  ISETP.LT.OR P4, PT, R49, 0x39, P4 ;  /* 0x000000393100780c */ /* 0x000fe40002781670 */
[----:B------:R-:W-:Y:S02]  /*d5e0*/  FSEL R26, R26, -INF , !P3 ;  /* 0xff8000001a1a7808 */ /* 0x000fe40005800000 */
[----:B------:R-:W-:Y:S01]  /*d5f0*/  FMNMX.FTZ R31, R172, R31, !PT ;  /* 0x0000001fac1f7209 */ /* 0x000fe20007810000 */
[----:B------:R1:W-:Y:S01]  /*d600*/  MUFU.EX2 R27, R8 ;  /* 0x00000008001b7308 */ /* 0x0003e20000000800 */
[----:B------:R-:W-:Y:S02]  /*d610*/  ISETP.GT.AND P3, PT, R51, 0x39, P2 ;  /* 0x000000393300780c */ /* 0x000fe40001764270 */
[----:B------:R-:W-:Y:S02]  /*d620*/  FSEL R30, R30, -INF , !P4 ;  /* 0xff8000001e1e7808 */ /* 0x000fe40006000000 */
[----:B------:R-:W-:-:S02]  /*d630*/  FMNMX.FTZ R31, R24, R31, !PT ;  /* 0x0000001f181f7209 */ /* 0x000fc40007810000 */
[----:B------:R-:W-:Y:S01]  /*d640*/  ISETP.GT.AND P4, PT, R51, 0x40, P2 ;  /* 0x000000403300780c */ /* 0x000fe20001784270 */
[----:B------:R-:W-:Y:S01]  /*d650*/  MUFU.EX2 R86, R86 ;  /* 0x0000005600567308 */ /* 0x000fe20000000800 */
[C---:B------:R-:W-:Y:S01]  /*d660*/  ISETP.LT.OR P3, PT, R49.reuse, 0x3a, P3 ;  /* 0x0000003a3100780c */ /* 0x040fe20001f61670 */
[--C-:B-1----:R-:W-:Y:S01]  /*d670*/  FFMA.FTZ R8, R158, R9, -R41.reuse ;  /* 0x000000099e087223 */ /* 0x102fe20000010829 */
[----:B------:R-:W-:Y:S02]  /*d680*/  FMNMX.FTZ R31, R192, R31, !PT ;  /* 0x0000001fc01f7209 */ /* 0x000fe40007810000 */
[----:B------:R-:W-:Y:S02]  /*d690*/  ISETP.LT.OR P4, PT, R49, 0x41, P4 ;  /* 0x000000413100780c */ /* 0x000fe40002781670 */
[----:B------:R-:W-:Y:S01]  /*d6a0*/  FSEL R196, R25, -INF , !P3 ;  /* 0xff80000019c47808 */ /* 0x000fe20005800000 */
[----:B------:R-:W-:Y:S01]  /*d6b0*/  FFMA.FTZ R25, R194, R9, -R41 ;  /* 0x00000009c2197223 */ /* 0x000fe20000010829 */
[----:B------:R-:W-:Y:S01]  /*d6c0*/  ISETP.GT.AND P3, PT, R51, 0x41, P2 ;  /* 0x000000413300780c */ /* 0x000fe20001764270 */
[----:B------:R-:W-:Y:S01]  /*d6d0*/  MUFU.EX2 R66, R66 ;  /* 0x0000004200427308 */ /* 0x000fe20000000800 */
[----:B------:R-:W-:-:S02]  /*d6e0*/  FMNMX.FTZ R33, R26, R31, !PT ;  /* 0x0000001f1a217209 */ /* 0x000fc40007810000 */
[----:B------:R-:W-:Y:S02]  /*d6f0*/  FSEL R194, R39, -INF , !P4 ;  /* 0xff80000027c27808 */ /* 0x000fe40006000000 */
[----:B------:R-:W-:Y:S02]  /*d700*/  ISETP.GT.AND P4, PT, R51, 0x48, P2 ;  /* 0x000000483300780c */ /* 0x000fe40001784270 */
[C---:B------:R-:W-:Y:S01]  /*d710*/  ISETP.LT.OR P3, PT, R49.reuse, 0x42, P3 ;  /* 0x000000423100780c */ /* 0x040fe20001f61670 */
[----:B------:R1:W-:Y:S01]  /*d720*/  MUFU.EX2 R31, R8 ;  /* 0x00000008001f7308 */ /* 0x0003e20000000800 */
[----:B------:R-:W-:Y:S02]  /*d730*/  FMNMX.FTZ R33, R30, R33, !PT ;  /* 0x000000211e217209 */ /* 0x000fe40007810000 */
[----:B------:R-:W-:Y:S02]  /*d740*/  ISETP.LT.OR P4, PT, R49, 0x49, P4 ;  /* 0x000000493100780c */ /* 0x000fe40002781670 */
[----:B------:R-:W-:Y:S01]  /*d750*/  FSEL R174, R34, -INF , !P3 ;  /* 0xff80000022ae7808 */ /* 0x000fe20005800000 */
[--C-:B------:R-:W-:Y:S01]  /*d760*/  FFMA.FTZ R34, R166, R9, -R41.reuse ;  /* 0x00000009a6227223 */ /* 0x100fe20000010829 */
[----:B------:R-:W-:Y:S01]  /*d770*/  ISETP.GT.AND P3, PT, R51, 0x49, P2 ;  /* 0x000000493300780c */ /* 0x000fe20001764270 */
[----:B------:R-:W-:Y:S01]  /*d780*/  MUFU.EX2 R25, R25 ;  /* 0x0000001900197308 */ /* 0x000fe20000000800 */
[----:B------:R-:W-:Y:S01]  /*d790*/  FMNMX.FTZ R33, R196, R33, !PT ;  /* 0x00000021c4217209 */ /* 0x000fe20007810000 */
[----:B-1----:R-:W-:Y:S01]  /*d7a0*/  FFMA.FTZ R8, R156, R9, -R41 ;  /* 0x000000099c087223 */ /* 0x002fe20000010829 */
[----:B------:R-:W-:-:S02]  /*d7b0*/  FSEL R38, R38, -INF , !P4 ;  /* 0xff80000026267808 */ /* 0x000fc40006000000 */
[----:B------:R-:W-:Y:S02]  /*d7c0*/  ISETP.GT.AND P4, PT, R51, 0x50, P2 ;  /* 0x000000503300780c */ /* 0x000fe40001784270 */
[C---:B------:R-:W-:Y:S01]  /*d7d0*/  ISETP.LT.OR P3, PT, R49.reuse, 0x4a, P3 ;  /* 0x0000004a3100780c */ /* 0x040fe20001f61670 */
[----:B------:R-:W-:Y:S01]  /*d7e0*/  MUFU.EX2 R34, R34 ;  /* 0x0000002200227308 */ /* 0x000fe20000000800 */
[----:B------:R-:W-:Y:S02]  /*d7f0*/  FMNMX.FTZ R33, R194, R33, !PT ;  /* 0x00000021c2217209 */ /* 0x000fe40007810000 */
[----:B------:R-:W-:Y:S02]  /*d800*/  ISETP.LT.OR P4, PT, R49, 0x51, P4 ;  /* 0x000000513100780c */ /* 0x000fe40002781670 */
[----:B------:R-:W-:Y:S02]  /*d810*/  FSEL R166, R35, -INF , !P3 ;  /* 0xff80000023a67808 */ /* 0x000fe40005800000 */
[----:B------:R-:W-:Y:S01]  /*d820*/  ISETP.GT.AND P3, PT, R51, 0x51, P2 ;  /* 0x000000513300780c */ /* 0x000fe20001764270 */
[----:B------:R-:W-:Y:S01]  /*d830*/  MUFU.EX2 R62, R62 ;  /* 0x0000003e003e7308 */ /* 0x000fe20000000800 */
[----:B------:R-:W-:-:S02]  /*d840*/  FMNMX.FTZ R35, R174, R33, !PT ;  /* 0x00000021ae237209 */ /* 0x000fc40007810000 */
[----:B------:R-:W-:Y:S01]  /*d850*/  FSEL R158, R42, -INF , !P4 ;  /* 0xff8000002a9e7808 */ /* 0x000fe20006000000 */
[----:B------:R-:W-:Y:S01]  /*d860*/  FFMA.FTZ R42, R162, R9, -R41 ;  /* 0x00000009a22a7223 */ /* 0x000fe20000010829 */
[----:B------:R-:W-:Y:S02]  /*d870*/  ISETP.GT.AND P4, PT, R51, 0x58, P2 ;  /* 0x000000583300780c */ /* 0x000fe40001784270 */
[C---:B------:R-:W-:Y:S01]  /*d880*/  ISETP.LT.OR P3, PT, R49.reuse, 0x52, P3 ;  /* 0x000000523100780c */ /* 0x040fe20001f61670 */
[----:B------:R1:W-:Y:S01]  /*d890*/  MUFU.EX2 R33, R8 ;  /* 0x0000000800217308 */ /* 0x0003e20000000800 */
[----:B------:R-:W-:Y:S02]  /*d8a0*/  FMNMX.FTZ R35, R38, R35, !PT ;  /* 0x0000002326237209 */ /* 0x000fe40007810000 */
[----:B------:R-:W-:Y:S02]  /*d8b0*/  ISETP.LT.OR P4, PT, R49, 0x59, P4 ;  /* 0x000000593100780c */ /* 0x000fe40002781670 */
[----:B------:R-:W-:-:S02]  /*d8c0*/  FSEL R162, R37, -INF , !P3 ;  /* 0xff80000025a27808 */ /* 0x000fc40005800000 */
[----:B------:R-:W-:Y:S01]  /*d8d0*/  FMNMX.FTZ R35, R166, R35, !PT ;  /* 0x00000023a6237209 */ /* 0x000fe20007810000 */
[----:B------:R-:W-:Y:S01]  /*d8e0*/  MUFU.EX2 R42, R42 ;  /* 0x0000002a002a7308 */ /* 0x000fe20000000800 */
[----:B------:R-:W-:Y:S01]  /*d8f0*/  ISETP.GT.AND P3, PT, R51, 0x59, P2 ;  /* 0x000000593300780c */ /* 0x000fe20001764270 */
[----:B-1----:R-:W-:Y:S01]  /*d900*/  FFMA.FTZ R8, R152, R9, -R41 ;  /* 0x0000000998087223 */ /* 0x002fe20000010829 */
[----:B------:R-:W-:Y:S02]  /*d910*/  FSEL R198, R43, -INF , !P4 ;  /* 0xff8000002bc67808 */ /* 0x000fe40006000000 */
[----:B------:R-:W-:Y:S02]  /*d920*/  FMNMX.FTZ R35, R158, R35, !PT ;  /* 0x000000239e237209 */ /* 0x000fe40007810000 */
[----:B------:R-:W-:Y:S01]  /*d930*/  ISETP.GT.AND P4, PT, R51, 0x60, P2 ;  /* 0x000000603300780c */ /* 0x000fe20001784270 */
[----:B------:R-:W-:Y:S01]  /*d940*/  MUFU.EX2 R52, R52 ;  /* 0x0000003400347308 */ /* 0x000fe20000000800 */
[----:B------:R-:W-:-:S02]  /*d950*/  ISETP.LT.OR P3, PT, R49, 0x5a, P3 ;  /* 0x0000005a3100780c */ /* 0x000fc40001f61670 */
[----:B------:R-:W-:Y:S02]  /*d960*/  FMNMX.FTZ R37, R162, R35, !PT ;  /* 0x00000023a2257209 */ /* 0x000fe40007810000 */
[----:B------:R-:W-:Y:S02]  /*d970*/  ISETP.LT.OR P4, PT, R49, 0x61, P4 ;  /* 0x000000613100780c */ /* 0x000fe40002781670 */
[----:B------:R-:W-:Y:S01]  /*d980*/  FSEL R156, R36, -INF , !P3 ;  /* 0xff800000249c7808 */ /* 0x000fe20005800000 */
[----:B------:R-:W-:Y:S01]  /*d990*/  FFMA.FTZ R36, R154, R9, -R41 ;  /* 0x000000099a247223 */ /* 0x000fe20000010829 */
[----:B------:R-:W-:Y:S01]  /*d9a0*/  ISETP.GT.AND P3, PT, R51, 0x61, P2 ;  /* 0x000000613300780c */ /* 0x000fe20001764270 */
[----:B------:R-:W-:Y:S01]  /*d9b0*/  MUFU.EX2 R35, R8 ;  /* 0x0000000800237308 */ /* 0x000fe20000000800 */
[----:B------:R-:W-:Y:S02]  /*d9c0*/  FMNMX.FTZ R37, R198, R37, !PT ;  /* 0x00000025c6257209 */ /* 0x000fe40007810000 */
[----:B------:R-:W-:-:S02]  /*d9d0*/  FSEL R44, R44, -INF , !P4 ;  /* 0xff8000002c2c7808 */ /* 0x000fc40006000000 */
[----:B------:R-:W-:Y:S02]  /*d9e0*/  ISETP.GT.AND P4, PT, R51, 0x68, P2 ;  /* 0x000000683300780c */ /* 0x000fe40001784270 */
[C---:B------:R-:W-:Y:S01]  /*d9f0*/  ISETP.LT.OR P3, PT, R49.reuse, 0x62, P3 ;  /* 0x000000623100780c */ /* 0x040fe20001f61670 */
[----:B------:R-:W-:Y:S01]  /*da00*/  MUFU.EX2 R36, R36 ;  /* 0x0000002400247308 */ /* 0x000fe20000000800 */
[----:B------:R-:W-:Y:S02]  /*da10*/  FMNMX.FTZ R37, R156, R37, !PT ;  /* 0x000000259c257209 */ /* 0x000fe40007810000 */
[----:B------:R-:W-:Y:S02]  /*da20*/  ISETP.LT.OR P4, PT, R49, 0x69, P4 ;  /* 0x000000693100780c */ /* 0x000fe40002781670 */
[----:B------:R-:W-:Y:S01]  /*da30*/  FSEL R152, R45, -INF , !P3 ;  /* 0xff8000002d987808 */ /* 0x000fe20005800000 */
[----:B------:R-:W-:Y:S01]  /*da40*/  FFMA.FTZ R45, R82, R9, -R41 ;  /* 0x00000009522d7223 */ /* 0x000fe20000010829 */
[----:B------:R-:W-:-:S02]  /*da50*/  ISETP.GT.AND P3, PT, R51, 0x69, P2 ;  /* 0x000000693300780c */ /* 0x000fc40001764270 */
[----:B------:R-:W-:Y:S02]  /*da60*/  FMNMX.FTZ R37, R44, R37, !PT ;  /* 0x000000252c257209 */ /* 0x000fe40007810000 */
[----:B------:R-:W-:Y:S01]  /*da70*/  FSEL R154, R47, -INF , !P4 ;  /* 0xff8000002f9a7808 */ /* 0x000fe20006000000 */
[----:B------:R-:W-:Y:S01]  /*da80*/  FFMA.FTZ R47, R80, R9, -R41 ;  /* 0x00000009502f7223 */ /* 0x000fe20000010829 */
[----:B------:R-:W-:Y:S02]  /*da90*/  ISETP.GT.AND P4, PT, R51, 0x70, P2 ;  /* 0x000000703300780c */ /* 0x000fe40001784270 */
[C---:B------:R-:W-:Y:S02]  /*daa0*/  ISETP.LT.OR P3, PT, R49.reuse, 0x6a, P3 ;  /* 0x0000006a3100780c */ /* 0x040fe40001f61670 */
[----:B------:R-:W-:Y:S02]  /*dab0*/  FMNMX.FTZ R39, R152, R37, !PT ;  /* 0x0000002598277209 */ /* 0x000fe40007810000 */
[----:B------:R-:W-:Y:S01]  /*dac0*/  ISETP.LT.OR P4, PT, R49, 0x71, P4 ;  /* 0x000000713100780c */ /* 0x000fe20002781670 */
[----:B------:R1:W-:Y:S01]  /*dad0*/  MUFU.EX2 R37, R84 ;  /* 0x0000005400257308 */ /* 0x0003e20000000800 */
[----:B------:R-:W-:-:S02]  /*dae0*/  FSEL R46, R46, -INF , !P3 ;  /* 0xff8000002e2e7808 */ /* 0x000fc40005800000 */
[C---:B------:R-:W-:Y:S02]  /*daf0*/  ISETP.GT.AND P3, PT, R51.reuse, 0x71, P2 ;  /* 0x000000713300780c */ /* 0x040fe40001764270 */
[----:B------:R-:W-:Y:S02]  /*db00*/  FMNMX.FTZ R39, R154, R39, !PT ;  /* 0x000000279a277209 */ /* 0x000fe40007810000 */
[----:B------:R-:W-:Y:S02]  /*db10*/  FSEL R50, R50, -INF , !P4 ;  /* 0xff80000032327808 */ /* 0x000fe40006000000 */
[----:B------:R-:W-:Y:S02]  /*db20*/  ISETP.GT.AND P4, PT, R51, 0x78, P2 ;  /* 0x000000783300780c */ /* 0x000fe40001784270 */
[----:B------:R-:W-:Y:S02]  /*db30*/  ISETP.LT.OR P3, PT, R49, 0x72, P3 ;  /* 0x000000723100780c */ /* 0x000fe40001f61670 */
[----:B------:R-:W-:-:S02]  /*db40*/  FMNMX.FTZ R39, R46, R39, !PT ;  /* 0x000000272e277209 */ /* 0x000fc40007810000 */
[----:B------:R-:W-:Y:S01]  /*db50*/  ISETP.GT.AND P2, PT, R51, 0x79, P2 ;  /* 0x000000793300780c */ /* 0x000fe20001744270 */
[-CC-:B------:R-:W-:Y:S01]  /*db60*/  FFMA.FTZ R51, R58, R9.reuse, -R41.reuse ;  /* 0x000000093a337223 */ /* 0x180fe20000010829 */
[C---:B------:R-:W-:Y:S01]  /*db70*/  ISETP.LT.OR P4, PT, R49.reuse, 0x79, P4 ;  /* 0x000000793100780c */ /* 0x040fe20002781670 */
[----:B------:R-:W-:Y:S01]  /*db80*/  FFMA.FTZ R58, R60, R9, -R41 ;  /* 0x000000093c3a7223 */ /* 0x000fe20000010829 */
[----:B------:R-:W-:Y:S02]  /*db90*/  FSEL R82, R48, -INF , !P3 ;  /* 0xff80000030527808 */ /* 0x000fe40005800000 */
[----:B------:R-:W-:Y:S01]  /*dba0*/  FMNMX.FTZ R39, R50, R39, !PT ;  /* 0x0000002732277209 */ /* 0x000fe20007810000 */
[----:B------:R2:W-:Y:S01]  /*dbb0*/  MUFU.EX2 R48, R45 ;  /* 0x0000002d00307308 */ /* 0x0005e20000000800 */
[----:B------:R-:W-:Y:S02]  /*dbc0*/  ISETP.LT.OR P2, PT, R49, 0x7a, P2 ;  /* 0x0000007a3100780c */ /* 0x000fe40001741670 */
[----:B-1----:R-:W-:-:S02]  /*dbd0*/  FSEL R84, R53, -INF , !P4 ;  /* 0xff80000035547808 */ /* 0x002fc40006000000 */
[----:B------:R-:W-:Y:S02]  /*dbe0*/  FMNMX.FTZ R43, R82, R39, !PT ;  /* 0x00000027522b7209 */ /* 0x000fe40007810000 */
[----:B------:R-:W-:Y:S01]  /*dbf0*/  FSEL R80, R54, -INF , !P2 ;  /* 0xff80000036507808 */ /* 0x000fe20005000000 */
[----:B------:R1:W-:Y:S01]  /*dc00*/  MUFU.EX2 R39, R47 ;  /* 0x0000002f00277308 */ /* 0x0003e20000000800 */
[----:B------:R-:W-:Y:S01]  /*dc10*/  FMNMX.FTZ R43, R84, R43, !PT ;  /* 0x0000002b542b7209 */ /* 0x000fe20007810000 */
[-CC-:B--2---:R-:W-:Y:S01]  /*dc20*/  FFMA.FTZ R45, R72, R9.reuse, -R41.reuse ;  /* 0x00000009482d7223 */ /* 0x184fe20000010829 */
[----:B------:R-:W-:Y:S01]  /*dc30*/  FSEL R60, R7, RZ, P5 ;  /* 0x000000ff073c7208 */ /* 0x000fe20002800000 */
[--C-:B------:R-:W-:Y:S01]  /*dc40*/  FFMA.FTZ R54, R74, R9, -R41.reuse ;  /* 0x000000094a367223 */ /* 0x100fe20000010829 */
[----:B------:R-:W-:Y:S01]  /*dc50*/  FMNMX.FTZ R8, R80, R43, !PT ;  /* 0x0000002b50087209 */ /* 0x000fe20007810000 */
[-CC-:B------:R-:W-:Y:S01]  /*dc60*/  FFMA.FTZ R43, R70, R9.reuse, -R41.reuse ;  /* 0x00000009462b7223 */ /* 0x180fe20000010829 */
[-C--:B------:R-:W-:Y:S01]  /*dc70*/  FFMA.FTZ R70, R78, R9.reuse, -R41 ;  /* 0x000000094e467223 */ /* 0x080fe20000010829 */
[----:B------:R-:W-:Y:S01]  /*dc80*/  FADD.FTZ R60, -R60, R11 ;  /* 0x0000000b3c3c7221 */ /* 0x000fe20000010100 */
[-CC-:B------:R-:W-:Y:S01]  /*dc90*/  FFMA.FTZ R72, R76, R9.reuse, -R41.reuse ;  /* 0x000000094c487223 */ /* 0x180fe20000010829 */
[----:B------:R-:W2:Y:S01]  /*dca0*/  SHFL.BFLY PT, R49, R8, 0x2, 0x1f ;  /* 0x0c401f0008317f89 */ /* 0x000ea200000e0000 */
[-CC-:B-1----:R-:W-:Y:S01]  /*dcb0*/  FFMA.FTZ R47, R68, R9.reuse, -R41.reuse ;  /* 0x00000009442f7223 */ /* 0x182fe20000010829 */
[----:B------:R-:W-:Y:S01]  /*dcc0*/  FMUL.FTZ R56, R60, R9 ;  /* 0x000000093c387220 */ /* 0x000fe20000410000 */
[----:B------:R-:W-:Y:S08]  /*dcd0*/  MUFU.EX2 R54, R54 ;  /* 0x0000003600367308 */ /* 0x000ff00000000800 */
[----:B------:R-:W1:Y:S08]  /*dce0*/  MUFU.EX2 R56, R56 ;  /* 0x0000003800387308 */ /* 0x000e700000000800 */
[----:B------:R-:W-:Y:S01]  /*dcf0*/  MUFU.EX2 R43, R43 ;  /* 0x0000002b002b7308 */ /* 0x000fe20000000800 */
[----:B--2---:R-:W-:Y:S01]  /*dd00*/  FMNMX.FTZ R53, R8, R49, !PT ;  /* 0x0000003108357209 */ /* 0x004fe20007810000 */
[----:B------:R-:W-:-:S06]  /*dd10*/  FFMA.FTZ R49, R64, R9, -R41 ;  /* 0x0000000940317223 */ /* 0x000fcc0000010829 */
[----:B------:R-:W-:Y:S01]  /*dd20*/  MUFU.EX2 R70, R70 ;  /* 0x0000004600467308 */ /* 0x000fe20000000800 */
[-C--:B-1----:R-:W-:Y:S01]  /*dd30*/  FMUL.FTZ R88, R88, R56.reuse ;  /* 0x0000003858587220 */ /* 0x082fe20000410000 */
[----:B------:R-:W1:Y:S01]  /*dd40*/  SHFL.BFLY PT, R8, R53, 0x1, 0x1f ;  /* 0x0c201f0035087f89 */ /* 0x000e6200000e0000 */
[-C--:B------:R-:W-:Y:S01]  /*dd50*/  FMUL.FTZ R89, R89, R56.reuse ;  /* 0x0000003859597220 */ /* 0x080fe20000410000 */
[-C--:B------:R-:W-:Y:S01]  /*dd60*/  FMUL.FTZ R92, R92, R56.reuse ;  /* 0x000000385c5c7220 */ /* 0x080fe20000410000 */
[-C--:B------:R-:W-:Y:S01]  /*dd70*/  FMUL.FTZ R93, R93, R56.reuse ;  /* 0x000000385d5d7220 */ /* 0x080fe20000410000 */
[-C--:B------:R-:W-:Y:S01]  /*dd80*/  FMUL.FTZ R96, R96, R56.reuse ;  /* 0x0000003860607220 */ /* 0x080fe20000410000 */
[-C--:B------:R-:W-:Y:S01]  /*dd90*/  FMUL.FTZ R97, R97, R56.reuse ;  /* 0x0000003861617220 */ /* 0x080fe20000410000 */
[----:B------:R-:W-:Y:S01]  /*dda0*/  MUFU.EX2 R45, R45 ;  /* 0x0000002d002d7308 */ /* 0x000fe20000000800 */
[-C--:B------:R-:W-:Y:S01]  /*ddb0*/  FMUL.FTZ R100, R100, R56.reuse ;  /* 0x0000003864647220 */ /* 0x080fe20000410000 */
[-C--:B------:R-:W-:Y:S01]  /*ddc0*/  FMUL.FTZ R101, R101, R56.reuse ;  /* 0x0000003865657220 */ /* 0x080fe20000410000 */
        /* <DEDUP_REMOVED lines=14> */
[----:B------:R-:W-:Y:S01]  /*deb0*/  FMUL.FTZ R128, R128, R56 ;  /* 0x0000003880807220 */ /* 0x000fe20000410000 */
[----:B-1----:R-:W-:Y:S01]  /*dec0*/  FMNMX.FTZ R8, R53, R8, !PT ;  /* 0x0000000835087209 */ /* 0x002fe20007810000 */
[-C--:B------:R-:W-:Y:S01]  /*ded0*/  FMUL.FTZ R129, R129, R56.reuse ;  /* 0x0000003881817220 */ /* 0x080fe20000410000 */
[-C--:B------:R-:W-:Y:S01]  /*dee0*/  FMUL.FTZ R132, R132, R56.reuse ;  /* 0x0000003884847220 */ /* 0x080fe20000410000 */
[-C--:B------:R-:W-:Y:S01]  /*def0*/  FMUL.FTZ R133, R133, R56.reuse ;  /* 0x0000003885857220 */ /* 0x080fe20000410000 */
[C---:B------:R-:W-:Y:S01]  /*df00*/  FSETP.NEU.FTZ.AND P2, PT, R8.reuse, -INF , PT ;  /* 0xff8000000800780b */ /* 0x040fe20003f5d000 */
[-C--:B------:R-:W-:Y:S01]  /*df10*/  FMUL.FTZ R11, R8, R9.reuse ;  /* 0x00000009080b7220 */ /* 0x080fe20000410000 */
[----:B------:R1:W-:Y:S01]  /*df20*/  MUFU.EX2 R53, R55 ;  /* 0x0000003700357308 */ /* 0x0003e20000000800 */
[-C--:B------:R-:W-:Y:S01]  /*df30*/  FMUL.FTZ R136, R136, R56.reuse ;  /* 0x0000003888887220 */ /* 0x080fe20000410000 */
[-C--:B------:R-:W-:Y:S01]  /*df40*/  FMUL.FTZ R137, R137, R56.reuse ;  /* 0x0000003889897220 */ /* 0x080fe20000410000 */
[----:B------:R-:W-:Y:S01]  /*df50*/  FMUL.FTZ R140, R140, R56 ;  /* 0x000000388c8c7220 */ /* 0x000fe20000410000 */
[----:B------:R-:W-:Y:S01]  /*df60*/  FSEL R41, R11, RZ, P2 ;  /* 0x000000ff0b297208 */ /* 0x000fe20001000000 */
[----:B------:R-:W-:Y:S01]  /*df70*/  FFMA.FTZ R11, R56, R4, R13 ;  /* 0x00000004380b7223 */ /* 0x000fe2000001000d */
[-C--:B------:R-:W-:Y:S01]  /*df80*/  FMUL.FTZ R141, R141, R56.reuse ;  /* 0x000000388d8d7220 */ /* 0x080fe20000410000 */
[----:B------:R-:W-:Y:S01]  /*df90*/  FMUL.FTZ R144, R144, R56 ;  /* 0x0000003890907220 */ /* 0x000fe20000410000 */
[----:B------:R-:W-:Y:S01]  /*dfa0*/  MUFU.EX2 R49, R49 ;  /* 0x0000003100317308 */ /* 0x000fe20000000800 */
[----:B------:R-:W-:Y:S01]  /*dfb0*/  FADD.FTZ R11, R180, R11 ;  /* 0x0000000bb40b7221 */ /* 0x000fe20000010000 */
[----:B------:R-:W-:Y:S01]  /*dfc0*/  FFMA.FTZ R173, R32, R9, -R41 ;  /* 0x0000000920ad7223 */ /* 0x000fe20000010829 */
[----:B------:R-:W-:-:S02]  /*dfd0*/  IMAD.U32 R32, RZ, RZ, UR59 ;  /* 0x0000003bff207e24 */ /* 0x000fc4000f8e00ff */
[-C--:B------:R-:W-:Y:S01]  /*dfe0*/  FFMA.FTZ R60, R29, R9.reuse, -R41 ;  /* 0x000000091d3c7223 */ /* 0x080fe20000010829 */
[----:B------:R-:W-:Y:S01]  /*dff0*/  FADD.FTZ R4, R182, R11 ;  /* 0x0000000bb6047221 */ /* 0x000fe20000010000 */
[-CC-:B------:R-:W-:Y:S01]  /*e000*/  FFMA.FTZ R171, R30, R9.reuse, -R41.reuse ;  /* 0x000000091eab7223 */ /* 0x180fe20000010829 */
[-CC-:B------:R-:W-:Y:S01]  /*e010*/  FFMA.FTZ R181, R164, R9.reuse, -R41.reuse ;  /* 0x00000009a4b57223 */ /* 0x180fe20000010829 */
[----:B------:R-:W-:Y:S01]  /*e020*/  @!P1 LEA R32, R32, UR39, 0x3 ;  /* 0x0000002720209c11 */ /* 0x000fe2000f8e18ff */
[----:B------:R-:W-:Y:S01]  /*e030*/  FADD.FTZ R11, R15, R4 ;  /* 0x000000040f0b7221 */ /* 0x000fe20000010000 */
[----:B------:R-:W-:Y:S01]  /*e040*/  MUFU.EX2 R60, R60 ;  /* 0x0000003c003c7308 */ /* 0x000fe20000000800 */
[-CC-:B------:R-:W-:Y:S01]  /*e050*/  FFMA.FTZ R183, R40, R9.reuse, -R41.reuse ;  /* 0x0000000928b77223 */ /* 0x180fe20000010829 */
[-C--:B------:R-:W-:Y:S01]  /*e060*/  FFMA.FTZ R40, R160, R9.reuse, -R41 ;  /* 0x00000009a0287223 */ /* 0x080fe20000010829 */
[----:B------:R-:W-:Y:S01]  /*e070*/  FADD.FTZ R4, R176, R11 ;  /* 0x0000000bb0047221 */ /* 0x000fe20000010000 */
[-CC-:B------:R-:W-:Y:S01]  /*e080*/  FFMA.FTZ R177, R14, R9.reuse, -R41.reuse ;  /* 0x000000090eb17223 */ /* 0x180fe20000010829 */
[-CC-:B------:R-:W-:Y:S01]  /*e090*/  FFMA.FTZ R14, R20, R9.reuse, -R41.reuse ;  /* 0x00000009140e7223 */ /* 0x180fe20000010829 */
[-CC-:B------:R-:W-:Y:S01]  /*e0a0*/  FFMA.FTZ R179, R168, R9.reuse, -R41.reuse ;  /* 0x00000009a8b37223 */ /* 0x180fe20000010829 */
[----:B------:R-:W-:Y:S01]  /*e0b0*/  FADD.FTZ R11, R21, R4 ;  /* 0x00000004150b7221 */ /* 0x000fe20000010000 */
[----:B------:R-:W-:Y:S01]  /*e0c0*/  MUFU.EX2 R181, R181 ;  /* 0x000000b500b57308 */ /* 0x000fe20000000800 */
[-CC-:B------:R-:W-:Y:S01]  /*e0d0*/  FFMA.FTZ R20, R28, R9.reuse, -R41.reuse ;  /* 0x000000091c147223 */ /* 0x180fe20000010829 */
[-C--:B------:R-:W-:Y:S01]  /*e0e0*/  FFMA.FTZ R28, R170, R9.reuse, -R41 ;  /* 0x00000009aa1c7223 */ /* 0x080fe20000010829 */
[----:B------:R-:W-:Y:S01]  /*e0f0*/  FADD.FTZ R4, R178, R11 ;  /* 0x0000000bb2047221 */ /* 0x000fe20000010000 */
[-CC-:B------:R-:W-:Y:S01]  /*e100*/  FFMA.FTZ R175, R172, R9.reuse, -R41.reuse ;  /* 0x00000009acaf7223 */ /* 0x180fe20000010829 */
[--C-:B------:R-:W-:Y:S01]  /*e110*/  FFMA.FTZ R38, R38, R9, -R41.reuse ;  /* 0x0000000926267223 */ /* 0x100fe20000010829 */
[----:B------:R-:W-:Y:S01]  /*e120*/  F2FP.BF16.F32.PACK_AB R180, R180, R13 ;  /* 0x0000000db4b4723e */ /* 0x000fe200000010ff */
[----:B------:R-:W-:Y:S01]  /*e130*/  FADD.FTZ R4, R25, R4 ;  /* 0x0000000419047221 */ /* 0x000fe20000010000 */
[----:B------:R-:W-:Y:S01]  /*e140*/  MUFU.EX2 R183, R183 ;  /* 0x000000b700b77308 */ /* 0x000fe20000000800 */
[-CC-:B------:R-:W-:Y:S01]  /*e150*/  FFMA.FTZ R24, R24, R9.reuse, -R41.reuse ;  /* 0x0000000918187223 */ /* 0x180fe20000010829 */
[-CC-:B------:R-:W-:Y:S01]  /*e160*/  FFMA.FTZ R169, R192, R9.reuse, -R41.reuse ;  /* 0x00000009c0a97223 */ /* 0x180fe20000010829 */
[----:B------:R-:W-:Y:S01]  /*e170*/  FADD.FTZ R11, R27, R4 ;  /* 0x000000041b0b7221 */ /* 0x000fe20000010000 */
[--C-:B------:R-:W-:Y:S01]  /*e180*/  FFMA.FTZ R26, R26, R9, -R41.reuse ;  /* 0x000000091a1a7223 */ /* 0x100fe20000010829 */
[----:B------:R-:W-:Y:S01]  /*e190*/  F2FP.BF16.F32.PACK_AB R172, R34, R27 ;  /* 0x0000001b22ac723e */ /* 0x000fe200000010ff */
[-C--:B------:R-:W-:Y:S01]  /*e1a0*/  FFMA.FTZ R196, R196, R9.reuse, -R41 ;  /* 0x00000009c4c47223 */ /* 0x080fe20000010829 */
[----:B------:R-:W-:Y:S01]  /*e1b0*/  FADD.FTZ R4, R34, R11 ;  /* 0x0000000b22047221 */ /* 0x000fe20000010000 */
[----:B------:R-:W-:Y:S01]  /*e1c0*/  FSEL R11, R8, RZ, P2 ;  /* 0x000000ff080b7208 */ /* 0x000fe20001000000 */
[----:B------:R-:W-:Y:S01]  /*e1d0*/  MUFU.EX2 R40, R40 ;  /* 0x0000002800287308 */ /* 0x000fe20000000800 */
[-CC-:B------:R-:W-:Y:S01]  /*e1e0*/  FFMA.FTZ R165, R194, R9.reuse, -R41.reuse ;  /* 0x00000009c2a57223 */ /* 0x180fe20000010829 */
[----:B------:R-:W-:Y:S01]  /*e1f0*/  FADD.FTZ R29, R31, R4 ;  /* 0x000000041f1d7221 */ /* 0x000fe20000010000 */
[-CC-:B------:R-:W-:Y:S01]  /*e200*/  FFMA.FTZ R166, R166, R9.reuse, -R41.reuse ;  /* 0x00000009a6a67223 */ /* 0x180fe20000010829 */
[----:B------:R-:W-:Y:S01]  /*e210*/  FADD.FTZ R4, -R11, R12 ;  /* 0x0000000c0b047221 */ /* 0x000fe20000010100 */
[----:B------:R-:W-:Y:S01]  /*e220*/  FFMA.FTZ R158, R158, R9, -R41 ;  /* 0x000000099e9e7223 */ /* 0x000fe20000010829 */
[----:B------:R-:W-:Y:S01]  /*e230*/  FADD.FTZ R30, R42, R29 ;  /* 0x0000001d2a1e7221 */ /* 0x000fe20000010000 */
[----:B------:R-:W-:-:S02]  /*e240*/  @!P1 VIADD R29, R32, 0x28860 ;  /* 0x00028860201d9836 */ /* 0x000fc40000000000 */
[-C--:B------:R-:W-:Y:S01]  /*e250*/  FMUL.FTZ R4, R4, R9.reuse ;  /* 0x0000000904047220 */ /* 0x080fe20000410000 */
[----:B------:R-:W-:Y:S01]  /*e260*/  MUFU.EX2 R177, R177 ;  /* 0x000000b100b17308 */ /* 0x000fe20000000800 */
[----:B------:R-:W-:Y:S01]  /*e270*/  FADD.FTZ R11, R33, R30 ;  /* 0x0000001e210b7221 */ /* 0x000fe20000010000 */
[-C--:B------:R-:W-:Y:S01]  /*e280*/  FFMA.FTZ R162, R162, R9.reuse, -R41 ;  /* 0x00000009a2a27223 */ /* 0x080fe20000010829 */
[----:B------:R-:W-:Y:S01]  /*e290*/  @!P1 PRMT R29, RZ, 0x654, R29 ;  /* 0x00000654ff1d9816 */ /* 0x000fe2000000001d */
[-C--:B------:R-:W-:Y:S01]  /*e2a0*/  FFMA.FTZ R198, R198, R9.reuse, -R41 ;  /* 0x00000009c6c67223 */ /* 0x080fe20000010829 */
[----:B------:R-:W-:Y:S01]  /*e2b0*/  FADD.FTZ R30, R36, R11 ;  /* 0x0000000b241e7221 */ /* 0x000fe20000010000 */
[-CC-:B------:R-:W-:Y:S01]  /*e2c0*/  FFMA.FTZ R44, R44, R9.reuse, -R41.reuse ;  /* 0x000000092c2c7223 */ /* 0x180fe20000010829 */
[----:B------:R2:W-:Y:S01]  /*e2d0*/  @!P1 SYNCS.ARRIVE.TRANS64.RED.A1T0 RZ, [R29+URZ], RZ ;  /* 0x000000ff1dff99a7 */ /* 0x0005e2000810043f */
[----:B------:R-:W3:Y:S01]  /*e2e0*/  MUFU.EX2 R11, R4 ;  /* 0x00000004000b7308 */ /* 0x000ee20000000800 */
[-CC-:B------:R-:W-:Y:S01]  /*e2f0*/  FFMA.FTZ R46, R46, R9.reuse, -R41.reuse ;  /* 0x000000092e2e7223 */ /* 0x180fe20000010829 */
[-CC-:B------:R-:W-:Y:S01]  /*e300*/  FFMA.FTZ R50, R50, R9.reuse, -R41.reuse ;  /* 0x0000000932327223 */ /* 0x180fe20000010829 */
[-CC-:B------:R-:W-:Y:S01]  /*e310*/  FFMA.FTZ R82, R82, R9.reuse, -R41.reuse ;  /* 0x0000000952527223 */ /* 0x180fe20000010829 */
[-CC-:B------:R-:W-:Y:S01]  /*e320*/  FFMA.FTZ R84, R84, R9.reuse, -R41.reuse ;  /* 0x0000000954547223 */ /* 0x180fe20000010829 */
[----:B------:R-:W-:Y:S01]  /*e330*/  ISETP.GT.AND P2, PT, R6, UR40, PT ;  /* 0x0000002806007c0c */ /* 0x000fe2000bf44270 */
[----:B------:R-:W-:Y:S01]  /*e340*/  UMOV UR59, UR37 ;  /* 0x00000025003b7c82 */ /* 0x000fe20008000000 */
[----:B--2---:R-:W-:Y:S01]  /*e350*/  FADD.FTZ R29, R35, R30 ;  /* 0x0000001e231d7221 */ /* 0x004fe20000010000 */
[----:B------:R-:W2:Y:S01]  /*e360*/  MUFU.EX2 R14, R14 ;  /* 0x0000000e000e7308 */ /* 0x000ea20000000800 */
[-C--:B------:R-:W-:Y:S01]  /*e370*/  FFMA.FTZ R30, R174, R9.reuse, -R41 ;  /* 0x00000009ae1e7223 */ /* 0x080fe20000010829 */
[----:B------:R-:W-:Y:S01]  /*e380*/  F2FP.BF16.F32.PACK_AB R182, R15, R182 ;  /* 0x000000b60fb6723e */ /* 0x000fe200000010ff */
[----:B------:R-:W-:Y:S01]  /*e390*/  FADD.FTZ R32, R86, R29 ;  /* 0x0000001d56207221 */ /* 0x000fe20000010000 */
[-CC-:B------:R-:W-:Y:S01]  /*e3a0*/  FFMA.FTZ R29, R156, R9.reuse, -R41.reuse ;  /* 0x000000099c1d7223 */ /* 0x180fe20000010829 */
[----:B------:R-:W-:Y:S01]  /*e3b0*/  F2FP.BF16.F32.PACK_AB R176, R21, R176 ;  /* 0x000000b015b0723e */ /* 0x000fe200000010ff */
[----:B------:R-:W-:Y:S01]  /*e3c0*/  FMUL.FTZ R145, R145, R56 ;  /* 0x0000003891917220 */ /* 0x000fe20000410000 */
[----:B-1----:R-:W-:Y:S01]  /*e3d0*/  FADD.FTZ R55, R37, R32 ;  /* 0x0000002025377221 */ /* 0x002fe20000010000 */
[----:B------:R-:W1:Y:S01]  /*e3e0*/  MUFU.EX2 R179, R179 ;  /* 0x000000b300b37308 */ /* 0x000e620000000800 */
[----:B------:R-:W-:Y:S01]  /*e3f0*/  FFMA.FTZ R32, R152, R9, -R41 ;  /* 0x0000000998207223 */ /* 0x000fe20000010829 */
[----:B---3--:R-:W-:Y:S01]  /*e400*/  FMUL.FTZ R90, R90, R11 ;  /* 0x0000000b5a5a7220 */ /* 0x008fe20000410000 */
[----:B------:R-:W-:Y:S01]  /*e410*/  FADD.FTZ R4, R48, R55 ;  /* 0x0000003730047221 */ /* 0x000fe20000010000 */
[-CC-:B------:R-:W-:Y:S01]  /*e420*/  FFMA.FTZ R55, R154, R9.reuse, -R41.reuse ;  /* 0x000000099a377223 */ /* 0x180fe20000010829 */
[----:B------:R-:W-:Y:S01]  /*e430*/  FFMA.FTZ R41, R80, R9, -R41 ;  /* 0x0000000950297223 */ /* 0x000fe20000010829 */
[----:B------:R-:W-:Y:S01]  /*e440*/  FMUL.FTZ R91, R91, R11 ;  /* 0x0000000b5b5b7220 */ /* 0x000fe20000410000 */
[----:B------:R-:W-:Y:S01]  /*e450*/  FADD.FTZ R57, R39, R4 ;  /* 0x0000000427397221 */ /* 0x000fe20000010000 */
[----:B------:R-:W-:Y:S01]  /*e460*/  FFMA.FTZ R4, R11, R3, R60 ;  /* 0x000000030b047223 */ /* 0x000fe2000001003c */
[----:B------:R-:W3:Y:S01]  /*e470*/  MUFU.EX2 R20, R20 ;  /* 0x0000001400147308 */ /* 0x000ee20000000800 */
[-C--:B------:R-:W-:Y:S01]  /*e480*/  FMUL.FTZ R94, R94, R11.reuse ;  /* 0x0000000b5e5e7220 */ /* 0x080fe20000410000 */
[----:B------:R-:W-:Y:S01]  /*e490*/  FADD.FTZ R64, R54, R57 ;  /* 0x0000003936407221 */ /* 0x000fe20000010000 */
[----:B------:R-:W-:Y:S01]  /*e4a0*/  FADD.FTZ R4, R181, R4 ;  /* 0x00000004b5047221 */ /* 0x000fe20000010000 */
[-C--:B------:R-:W-:Y:S01]  /*e4b0*/  FMUL.FTZ R95, R95, R11.reuse ;  /* 0x0000000b5f5f7220 */ /* 0x080fe20000410000 */
[-C--:B------:R-:W-:Y:S01]  /*e4c0*/  FMUL.FTZ R98, R98, R11.reuse ;  /* 0x0000000b62627220 */ /* 0x080fe20000410000 */
[----:B------:R-:W-:Y:S01]  /*e4d0*/  FADD.FTZ R57, R43, R64 ;  /* 0x000000402b397221 */ /* 0x000fe20000010000 */
[----:B------:R-:W-:Y:S01]  /*e4e0*/  FADD.FTZ R3, R183, R4 ;  /* 0x00000004b7037221 */ /* 0x000fe20000010000 */
[----:B------:R-:W4:Y:S01]  /*e4f0*/  MUFU.EX2 R173, R173 ;  /* 0x000000ad00ad7308 */ /* 0x000f220000000800 */
[-C--:B------:R-:W-:Y:S01]  /*e500*/  FMUL.FTZ R99, R99, R11.reuse ;  /* 0x0000000b63637220 */ /* 0x080fe20000410000 */
[----:B------:R-:W-:Y:S01]  /*e510*/  FADD.FTZ R64, R70, R57 ;  /* 0x0000003946407221 */ /* 0x000fe20000010000 */
[----:B------:R-:W-:Y:S01]  /*e520*/  FADD.FTZ R4, R40, R3 ;  /* 0x0000000328047221 */ /* 0x000fe20000010000 */
[-C--:B------:R-:W-:Y:S01]  /*e530*/  FMUL.FTZ R102, R102, R11.reuse ;  /* 0x0000000b66667220 */ /* 0x080fe20000410000 */
[-C--:B------:R-:W-:Y:S01]  /*e540*/  FMUL.FTZ R103, R103, R11.reuse ;  /* 0x0000000b67677220 */ /* 0x080fe20000410000 */
[----:B------:R-:W-:Y:S01]  /*e550*/  FADD.FTZ R13, R45, R64 ;  /* 0x000000402d0d7221 */ /* 0x000fe20000010000 */
[----:B------:R-:W-:Y:S01]  /*e560*/  FADD.FTZ R3, R177, R4 ;  /* 0x00000004b1037221 */ /* 0x000fe20000010000 */
[----:B------:R-:W5:Y:S01]  /*e570*/  MUFU.EX2 R28, R28 ;  /* 0x0000001c001c7308 */ /* 0x000f620000000800 */
[-C--:B------:R-:W-:Y:S01]  /*e580*/  FMUL.FTZ R106, R106, R11.reuse ;  /* 0x0000000b6a6a7220 */ /* 0x080fe20000410000 */
[-C--:B------:R-:W-:Y:S01]  /*e590*/  FMUL.FTZ R107, R107, R11.reuse ;  /* 0x0000000b6b6b7220 */ /* 0x080fe20000410000 */
[----:B--2---:R-:W-:Y:S01]  /*e5a0*/  FADD.FTZ R4, R14, R3 ;  /* 0x000000030e047221 */ /* 0x004fe20000010000 */
[-C--:B------:R-:W-:Y:S01]  /*e5b0*/  FMUL.FTZ R110, R110, R11.reuse ;  /* 0x0000000b6e6e7220 */ /* 0x080fe20000410000 */
[-C--:B------:R-:W-:Y:S01]  /*e5c0*/  FMUL.FTZ R111, R111, R11.reuse ;  /* 0x0000000b6f6f7220 */ /* 0x080fe20000410000 */
[-C--:B------:R-:W-:Y:S01]  /*e5d0*/  FMUL.FTZ R114, R114, R11.reuse ;  /* 0x0000000b72727220 */ /* 0x080fe20000410000 */
[----:B-1----:R-:W-:Y:S01]  /*e5e0*/  FADD.FTZ R3, R179, R4 ;  /* 0x00000004b3037221 */ /* 0x002fe20000010000 */
[----:B------:R1:W-:Y:S01]  /*e5f0*/  MUFU.EX2 R68, R38 ;  /* 0x0000002600447308 */ /* 0x0003e20000000800 */
[-C--:B------:R-:W-:Y:S01]  /*e600*/  FMUL.FTZ R115, R115, R11.reuse ;  /* 0x0000000b73737220 */ /* 0x080fe20000410000 */
[-C--:B------:R-:W-:Y:S01]  /*e610*/  FMUL.FTZ R118, R118, R11.reuse ;  /* 0x0000000b76767220 */ /* 0x080fe20000410000 */
[----:B---3--:R-:W-:Y:S01]  /*e620*/  FADD.FTZ R4, R20, R3 ;  /* 0x0000000314047221 */ /* 0x008fe20000010000 */
[-C--:B------:R-:W-:Y:S01]  /*e630*/  FMUL.FTZ R119, R119, R11.reuse ;  /* 0x0000000b77777220 */ /* 0x080fe20000410000 */
[-C--:B------:R-:W-:Y:S01]  /*e640*/  FMUL.FTZ R122, R122, R11.reuse ;  /* 0x0000000b7a7a7220 */ /* 0x080fe20000410000 */
[-C--:B------:R-:W-:Y:S01]  /*e650*/  FMUL.FTZ R123, R123, R11.reuse ;  /* 0x0000000b7b7b7220 */ /* 0x080fe20000410000 */
[----:B----4-:R-:W-:Y:S01]  /*e660*/  FADD.FTZ R3, R173, R4 ;  /* 0x00000004ad037221 */ /* 0x010fe20000010000 */
[----:B------:R-:W2:Y:S01]  /*e670*/  MUFU.EX2 R175, R175 ;  /* 0x000000af00af7308 */ /* 0x000ea20000000800 */
[----:B-1----:R-:W-:Y:S01]  /*e680*/  FADD.FTZ R38, R72, R13 ;  /* 0x0000000d48267221 */ /* 0x002fe20000010000 */
[-C--:B------:R-:W-:Y:S01]  /*e690*/  FMUL.FTZ R126, R126, R11.reuse ;  /* 0x0000000b7e7e7220 */ /* 0x080fe20000410000 */
[----:B-----5:R-:W-:Y:S01]  /*e6a0*/  FADD.FTZ R4, R28, R3 ;  /* 0x000000031c047221 */ /* 0x020fe20000010000 */
[-C--:B------:R-:W-:Y:S01]  /*e6b0*/  FMUL.FTZ R127, R127, R11.reuse ;  /* 0x0000000b7f7f7220 */ /* 0x080fe20000410000 */
[----:B------:R-:W-:Y:S01]  /*e6c0*/  FADD.FTZ R13, R47, R38 ;  /* 0x000000262f0d7221 */ /* 0x000fe20000010000 */
[-C--:B------:R-:W-:Y:S01]  /*e6d0*/  FMUL.FTZ R130, R130, R11.reuse ;  /* 0x0000000b82827220 */ /* 0x080fe20000410000 */
[-C--:B------:R-:W-:Y:S01]  /*e6e0*/  FMUL.FTZ R131, R131, R11.reuse ;  /* 0x0000000b83837220 */ /* 0x080fe20000410000 */
[----:B------:R-:W1:Y:S01]  /*e6f0*/  MUFU.EX2 R51, R51 ;  /* 0x0000003300337308 */ /* 0x000e620000000800 */
[----:B------:R-:W-:Y:S01]  /*e700*/  FADD.FTZ R34, R66, R13 ;  /* 0x0000000d42227221 */ /* 0x000fe20000010000 */
[-C--:B------:R-:W-:Y:S01]  /*e710*/  FMUL.FTZ R134, R134, R11.reuse ;  /* 0x0000000b86867220 */ /* 0x080fe20000410000 */
[-C--:B------:R-:W-:Y:S01]  /*e720*/  FMUL.FTZ R135, R135, R11.reuse ;  /* 0x0000000b87877220 */ /* 0x080fe20000410000 */
[-C--:B------:R-:W-:Y:S01]  /*e730*/  FMUL.FTZ R138, R138, R11.reuse ;  /* 0x0000000b8a8a7220 */ /* 0x080fe20000410000 */
[----:B------:R-:W-:Y:S01]  /*e740*/  FADD.FTZ R13, R49, R34 ;  /* 0x00000022310d7221 */ /* 0x000fe20000010000 */
[-C--:B------:R-:W-:Y:S01]  /*e750*/  FMUL.FTZ R139, R139, R11.reuse ;  /* 0x0000000b8b8b7220 */ /* 0x080fe20000410000 */
[-C--:B------:R-:W-:Y:S01]  /*e760*/  FMUL.FTZ R142, R142, R11.reuse ;  /* 0x0000000b8e8e7220 */ /* 0x080fe20000410000 */
[----:B------:R-:W3:Y:S01]  /*e770*/  MUFU.EX2 R24, R24 ;  /* 0x0000001800187308 */ /* 0x000ee20000000800 */
[----:B------:R-:W-:Y:S01]  /*e780*/  FADD.FTZ R34, R62, R13 ;  /* 0x0000000d3e227221 */ /* 0x000fe20000010000 */
[----:B--2---:R-:W-:Y:S01]  /*e790*/  FADD.FTZ R3, R175, R4 ;  /* 0x00000004af037221 */ /* 0x004fe20000010000 */
[-C--:B------:R-:W-:Y:S01]  /*e7a0*/  FMUL.FTZ R143, R143, R11.reuse ;  /* 0x0000000b8f8f7220 */ /* 0x080fe20000410000 */
[-C--:B------:R-:W-:Y:S01]  /*e7b0*/  FMUL.FTZ R146, R146, R11.reuse ;  /* 0x0000000b92927220 */ /* 0x080fe20000410000 */
[-C--:B------:R-:W-:Y:S01]  /*e7c0*/  FMUL.FTZ R147, R147, R11.reuse ;  /* 0x0000000b93937220 */ /* 0x080fe20000410000 */
[-C--:B------:R-:W-:Y:S01]  /*e7d0*/  FMUL.FTZ R150, R150, R11.reuse ;  /* 0x0000000b96967220 */ /* 0x080fe20000410000 */
[----:B------:R-:W-:Y:S01]  /*e7e0*/  FMUL.FTZ R151, R151, R11 ;  /* 0x0000000b97977220 */ /* 0x000fe20000410000 */
[----:B------:R-:W2:Y:S01]  /*e7f0*/  MUFU.EX2 R58, R58 ;  /* 0x0000003a003a7308 */ /* 0x000ea20000000800 */
[----:B-1----:R-:W-:Y:S01]  /*e800*/  FADD.FTZ R13, R51, R34 ;  /* 0x00000022330d7221 */ /* 0x002fe20000010000 */
[----:B------:R-:W-:Y:S01]  /*e810*/  F2FP.BF16.F32.PACK_AB R178, R25, R178 ;  /* 0x000000b219b2723e */ /* 0x000fe200000010ff */
[-C--:B------:R-:W-:Y:S01]  /*e820*/  FMUL.FTZ R148, R148, R56.reuse ;  /* 0x0000003894947220 */ /* 0x080fe20000410000 */
[----:B------:R-:W-:Y:S01]  /*e830*/  F2FP.BF16.F32.PACK_AB R174, R42, R31 ;  /* 0x0000001f2aae723e */ /* 0x000fe200000010ff */
[----:B------:R-:W-:Y:S01]  /*e840*/  FMUL.FTZ R149, R149, R56 ;  /* 0x0000003895957220 */ /* 0x000fe20000410000 */
[----:B------:R-:W-:Y:S01]  /*e850*/  F2FP.BF16.F32.PACK_AB R168, R36, R33 ;  /* 0x0000002124a8723e */ /* 0x000fe200000010ff */
[----:B------:R-:W-:Y:S01]  /*e860*/  VIADD R6, R6, 0xffffffff ;  /* 0xffffffff06067836 */ /* 0x000fe20000000000 */
[----:B------:R-:W1:Y:S01]  /*e870*/  MUFU.EX2 R169, R169 ;  /* 0x000000a900a97308 */ /* 0x000e620000000800 */
[----:B---3--:R-:W-:Y:S01]  /*e880*/  FADD.FTZ R4, R24, R3 ;  /* 0x0000000318047221 */ /* 0x008fe20000010000 */
[----:B------:R-:W-:Y:S01]  /*e890*/  F2FP.BF16.F32.PACK_AB R170, R86, R35 ;  /* 0x0000002356aa723e */ /* 0x000fe200000010ff */
[----:B------:R-:W-:Y:S01]  /*e8a0*/  IMAD.MOV.U32 R11, RZ, RZ, R7 ;  /* 0x000000ffff0b7224 */ /* 0x000fe200078e0007 */
[----:B------:R-:W-:-:S02]  /*e8b0*/  F2FP.BF16.F32.PACK_AB R164, R48, R37 ;  /* 0x0000002530a4723e */ /* 0x000fc400000010ff */
[----:B------:R-:W-:Y:S02]  /*e8c0*/  F2FP.BF16.F32.PACK_AB R160, R70, R43 ;  /* 0x0000002b46a0723e */ /* 0x000fe400000010ff */
[----:B------:R-:W3:Y:S01]  /*e8d0*/  MUFU.EX2 R26, R26 ;  /* 0x0000001a001a7308 */ /* 0x000ee20000000800 */
[----:B--2---:R-:W-:Y:S01]  /*e8e0*/  FADD.FTZ R34, R58, R13 ;  /* 0x0000000d3a227221 */ /* 0x004fe20000010000 */
[----:B------:R-:W-:Y:S02]  /*e8f0*/  F2FP.BF16.F32.PACK_AB R156, R66, R47 ;  /* 0x0000002f429c723e */ /* 0x000fe400000010ff */
[----:B------:R-:W-:Y:S01]  /*e900*/  F2FP.BF16.F32.PACK_AB R152, R58, R51 ;  /* 0x000000333a98723e */ /* 0x000fe200000010ff */
[----:B------:R-:W-:Y:S01]  /*e910*/  FADD.FTZ R13, R53, R34 ;  /* 0x00000022350d7221 */ /* 0x000fe20000010000 */
[C---:B------:R-:W-:Y:S02]  /*e920*/  F2FP.BF16.F32.PACK_AB R154, R52.reuse, R53 ;  /* 0x00000035349a723e */ /* 0x040fe400000010ff */
[----:B------:R-:W2:Y:S01]  /*e930*/  MUFU.EX2 R171, R171 ;  /* 0x000000ab00ab7308 */ /* 0x000ea20000000800 */
[----:B-1----:R-:W-:Y:S01]  /*e940*/  FADD.FTZ R3, R169, R4 ;  /* 0x00000004a9037221 */ /* 0x002fe20000010000 */
[----:B------:R-:W-:Y:S01]  /*e950*/  FADD.FTZ R4, R52, R13 ;  /* 0x0000000d34047221 */ /* 0x000fe20000010000 */
[----:B------:R-:W-:-:S02]  /*e960*/  F2FP.BF16.F32.PACK_AB R181, R181, R60 ;  /* 0x0000003cb5b5723e */ /* 0x000fc400000010ff */
[----:B------:R-:W-:Y:S02]  /*e970*/  F2FP.BF16.F32.PACK_AB R183, R40, R183 ;  /* 0x000000b728b7723e */ /* 0x000fe400000010ff */
[----:B------:R-:W-:Y:S01]  /*e980*/  F2FP.BF16.F32.PACK_AB R177, R14, R177 ;  /* 0x000000b10eb1723e */ /* 0x000fe200000010ff */
[----:B------:R-:W1:Y:S01]  /*e990*/  MUFU.EX2 R12, R196 ;  /* 0x000000c4000c7308 */ /* 0x000e620000000800 */
[----:B---3--:R-:W-:Y:S01]  /*e9a0*/  FADD.FTZ R34, R26, R3 ;  /* 0x000000031a227221 */ /* 0x008fe20000010000 */
[----:B------:R-:W-:Y:S02]  /*e9b0*/  F2FP.BF16.F32.PACK_AB R179, R20, R179 ;  /* 0x000000b314b3723e */ /* 0x000fe400000010ff */
[----:B------:R-:W-:Y:S02]  /*e9c0*/  F2FP.BF16.F32.PACK_AB R173, R28, R173 ;  /* 0x000000ad1cad723e */ /* 0x000fe400000010ff */
[----:B------:R-:W-:Y:S02]  /*e9d0*/  F2FP.BF16.F32.PACK_AB R175, R24, R175 ;  /* 0x000000af18af723e */ /* 0x000fe400000010ff */
[----:B------:R-:W3:Y:S01]  /*e9e0*/  MUFU.EX2 R165, R165 ;  /* 0x000000a500a57308 */ /* 0x000ee20000000800 */
[----:B--2---:R-:W-:Y:S01]  /*e9f0*/  FADD.FTZ R3, R171, R34 ;  /* 0x00000022ab037221 */ /* 0x004fe20000010000 */
[----:B------:R-:W-:-:S06]  /*ea00*/  F2FP.BF16.F32.PACK_AB R169, R26, R169 ;  /* 0x000000a91aa9723e */ /* 0x000fcc00000010ff */
[----:B------:R-:W2:Y:S01]  /*ea10*/  MUFU.EX2 R30, R30 ;  /* 0x0000001e001e7308 */ /* 0x000ea20000000800 */
[C---:B-1----:R-:W-:Y:S01]  /*ea20*/  FADD.FTZ R34, R12.reuse, R3 ;  /* 0x000000030c227221 */ /* 0x042fe20000010000 */
[----:B------:R-:W-:Y:S01]  /*ea30*/  F2FP.BF16.F32.PACK_AB R171, R12, R171 ;  /* 0x000000ab0cab723e */ /* 0x000fe200000010ff */
[----:B------:R-:W-:-:S05]  /*ea40*/  IMAD.MOV.U32 R12, RZ, RZ, R8 ;  /* 0x000000ffff0c7224 */ /* 0x000fca00078e0008 */
[----:B------:R1:W4:Y:S01]  /*ea50*/  MUFU.EX2 R167, R166 ;  /* 0x000000a600a77308 */ /* 0x0003220000000800 */
[----:B---3--:R-:W-:-:S07]  /*ea60*/  FADD.FTZ R3, R165, R34 ;  /* 0x00000022a5037221 */ /* 0x008fce0000010000 */
[----:B------:R3:W5:Y:S01]  /*ea70*/  MUFU.EX2 R64, R158 ;  /* 0x0000009e00407308 */ /* 0x0007620000000800 */
[----:B--2---:R-:W-:Y:S01]  /*ea80*/  FADD.FTZ R3, R30, R3 ;  /* 0x000000031e037221 */ /* 0x004fe20000010000 */
[----:B-1----:R-:W-:Y:S02]  /*ea90*/  F2FP.BF16.F32.PACK_AB R166, R54, R39 ;  /* 0x0000002736a6723e */ /* 0x002fe400000010ff */
[----:B------:R-:W-:Y:S01]  /*eaa0*/  F2FP.BF16.F32.PACK_AB R165, R30, R165 ;  /* 0x000000a51ea5723e */ /* 0x000fe200000010ff */
[----:B------:R-:W-:-:S03]  /*eab0*/  FADD.FTZ R3, R68, R3 ;  /* 0x0000000344037221 */ /* 0x000fc60000010000 */
[----:B------:R1:W2:Y:S01]  /*eac0*/  MUFU.EX2 R161, R162 ;  /* 0x000000a200a17308 */ /* 0x0002a20000000800 */
[C---:B----4-:R-:W-:Y:S01]  /*ead0*/  FADD.FTZ R3, R167.reuse, R3 ;  /* 0x00000003a7037221 */ /* 0x050fe20000010000 */
[----:B---3--:R-:W-:Y:S02]  /*eae0*/  F2FP.BF16.F32.PACK_AB R158, R62, R49 ;  /* 0x000000313e9e723e */ /* 0x008fe400000010ff */
[----:B------:R-:W-:-:S04]  /*eaf0*/  F2FP.BF16.F32.PACK_AB R167, R167, R68 ;  /* 0x00000044a7a7723e */ /* 0x000fc800000010ff */
[----:B------:R-:W3:Y:S01]  /*eb00*/  MUFU.EX2 R198, R198 ;  /* 0x000000c600c67308 */ /* 0x000ee20000000800 */
[----:B-----5:R-:W-:Y:S01]  /*eb10*/  FADD.FTZ R3, R64, R3 ;  /* 0x0000000340037221 */ /* 0x020fe20000010000 */
[----:B-1----:R-:W-:-:S06]  /*eb20*/  F2FP.BF16.F32.PACK_AB R162, R72, R45 ;  /* 0x0000002d48a2723e */ /* 0x002fcc00000010ff */
        /* <DEDUP_REMOVED lines=22> */
[----:B------:R-:W-:-:S03]  /*ec90*/  F2FP.BF16.F32.PACK_AB R153, R82, R50 ;  /* 0x000000325299723e */ /* 0x000fc600000010ff */
[----:B--2---:R-:W-:-:S04]  /*eca0*/  FADD.FTZ R3, R84, R3 ;  /* 0x0000000354037221 */ /* 0x004fc80000010000 */
[C---:B---3--:R-:W-:Y:S01]  /*ecb0*/  FADD.FTZ R3, R41.reuse, R3 ;  /* 0x0000000329037221 */ /* 0x048fe20000010000 */
[----:B------:R-:W-:Y:S01]  /*ecc0*/  F2FP.BF16.F32.PACK_AB R155, R41, R84 ;  /* 0x00000054299b723e */ /* 0x000fe200000010ff */
[----:B------:R-:W-:Y:S06]  /*ecd0*/  @P2 BRA `(.L_x_6461) ;  /* 0xffffffc800142947 */ /* 0x000fec000383ffff */
.L_x_6444:
[----:B------:R-:W-:Y:S06]  /*ece0*/  BAR.ARV 0x8, 0x120 ;  /* 0x0204800000007b1d */ /* 0x000fec0000002000 */
[----:B------:R-:W-:Y:S05]  /*ecf0*/  @!P0 BRA `(.L_x_6462) ;  /* 0x0000000000048947 */ /* 0x000fea0003800000 */
[----:B------:R-:W-:Y:S01]  /*ed00*/  BPT.TRAP 0x1 ;  /* 0x000000040000795c */ /* 0x000fe20000300000 */
.L_x_6462:
[----:B------:R-:W-:Y:S01]  /*ed10*/  ULEA UR5, UR37, UR39, 0x3 ;  /* 0x0000002725057291 */ /* 0x000fe2000f8e183f */
[----:B------:R-:W-:-:S05]  /*ed20*/  IMAD.U32 R0, RZ, RZ, UR36 ;  /* 0x00000024ff007e24 */ /* 0x000fca000f8e00ff */
[----:B------:R-:W-:-:S04]  /*ed30*/  SHF.L.U32 R0, R0, 0x1f, RZ ;  /* 0x0000001f00007819 */ /* 0x000fc800000006ff */
[----:B------:R1:W2:Y:S01]  /*ed40*/  SYNCS.PHASECHK.TRANS64.TRYWAIT P2, [UR5+0x28850], R0 ;  /* 0x02885000ff0075a7 */ /* 0x0002a20008040145 */
[----:B------:R-:W-:Y:S05]  /*ed50*/  @!P0 BRA `(.L_x_6463) ;  /* 0x0000000000048947 */ /* 0x000fea0003800000 */
[----:B------:R-:W-:Y:S01]  /*ed60*/  BPT.TRAP 0x1 ;  /* 0x000000040000795c */ /* 0x000fe20000300000 */
.L_x_6463:
[----:B--2---:R-:W-:Y:S05]  /*ed70*/  @P2 BRA `(.L_x_6464) ;  /* 0x0000000000082947 */ /* 0x004fea0003800000 */
[----:B------:R-:W2:Y:S02]  /*ed80*/  SYNCS.PHASECHK.TRANS64.TRYWAIT P0, [UR5+0x28850], R0 ;  /* 0x02885000ff0075a7 */ /* 0x000ea40008000145 */
[----:B--2---:R-:W-:Y:S05]  /*ed90*/  @!P0 BRA `(.L_x_6465) ;  /* 0x00000050000c8947 */ /* 0x004fea0003800000 */
.L_x_6464:
[----:B------:R-:W-:Y:S01]  /*eda0*/  UIADD3 UR39, UR39, 0x400, URZ ;  /* 0x0000040027277890 */ /* 0x000fe2000fffe03f */
[----:B------:R-:W-:Y:S01]  /*edb0*/  WARPGROUP.ARRIVE ;  /* 0x00000000000079c5 */ /* 0x000fe20000000000 */
[----:B------:R-:W-:Y:S01]  /*edc0*/  UMOV UR7, 0x40000040 ;  /* 0x4000004000077882 */ /* 0x000fe20000000000 */
[----:B--2---:R-:W2:Y:S01]  /*edd0*/  SHFL.BFLY PT, R5, R4, 0x2, 0x1f ;  /* 0x0c401f0004057f89 */ /* 0x004ea200000e0000 */
[----:B------:R-:W-:Y:S01]  /*ede0*/  USHF.R.U32.HI UR39, URZ, 0x4, UR39 ;  /* 0x000000043f277899 */ /* 0x000fe20008011627 */
[----:B------:R-:W-:Y:S01]  /*edf0*/  IMAD.U32 R15, RZ, RZ, UR5 ;  /* 0x00000005ff0f7e24 */ /* 0x000fe2000f8e00ff */
[----:B------:R-:W-:Y:S01]  /*ee00*/  UIADD3 UR46, UR46, 0x1, URZ ;  /* 0x000000012e2e7890 */ /* 0x000fe2000fffe03f */
[----:B-1----:R-:W1:Y:S01]  /*ee10*/  SHFL.BFLY PT, R0, R3, 0x2, 0x1f ;  /* 0x0c401f0003007f89 */ /* 0x002e6200000e0000 */
[----:B------:R-:W-:-:S04]  /*ee20*/  ULOP3.LUT UR39, UR39, 0x3fff, URZ, 0xc0, !UPT ;  /* 0x00003fff27277892 */ /* 0x000fc8000f8ec03f */
[----:B------:R-:W-:-:S04]  /*ee30*/  ULOP3.LUT UR4, UR39, 0x4000000, URZ, 0xfc, !UPT ;  /* 0x0400000027047892 */ /* 0x000fc8000f8efc3f */
[----:B------:R-:W-:Y:S02]  /*ee40*/  ULEA UR4, UR37, UR4, 0xb ;  /* 0x0000000425047291 */ /* 0x000fe4000f8e583f */
[----:B------:R-:W-:-:S04]  /*ee50*/  UIADD3 UR37, UR37, 0x1, URZ ;  /* 0x0000000125257890 */ /* 0x000fc8000fffe03f */
[----:B------:R-:W-:Y:S01]  /*ee60*/  UISETP.NE.AND UP0, UPT, UR37, 0x2, UPT ;  /* 0x000000022500788c */ /* 0x000fe2000bf05270 */
[----:B------:R-:W-:Y:S02]  /*ee70*/  UMOV UR6, UR4 ;  /* 0x0000000400067c82 */ /* 0x000fe40008000000 */
[----:B------:R-:W-:Y:S01]  /*ee80*/  HGMMA.64x128x16.F32.BF16 R88, R180, gdesc[UR4].tnspB, R88, gsb0 ;  /* 0x41e00004b4587df0 */ /* 0x000fe20008001858 */
[----:B------:R-:W-:Y:S01]  /*ee90*/  UIADD3 UR6, UR4, 0x80, URZ ;  /* 0x0000008004067890 */ /* 0x000fe2000fffe03f */
[----:B--2---:R-:W-:Y:S01]  /*eea0*/  FADD.FTZ R5, R5, R4 ;  /* 0x0000000405057221 */ /* 0x004fe20000010000 */
[----:B------:R-:W-:Y:S01]  /*eeb0*/  UMOV UR7, 0x40000040 ;  /* 0x4000004000077882 */ /* 0x000fe20000000000 */
[----:B------:R-:W-:Y:S02]  /*eec0*/  IMAD.MOV.U32 R4, RZ, RZ, RZ ;  /* 0x000000ffff047224 */ /* 0x000fe400078e00ff */
[----:B-1----:R-:W-:Y:S01]  /*eed0*/  FADD.FTZ R2, R0, R3 ;  /* 0x0000000300027221 */ /* 0x002fe20000010000 */
[----:B------:R-:W-:Y:S01]  /*eee0*/  USEL UR37, UR37, URZ, UP0 ;  /* 0x0000003f25257287 */ /* 0x000fe20008000000 */
[----:B------:R-:W1:Y:S04]  /*eef0*/  SHFL.BFLY PT, R0, R5, 0x1, 0x1f ;  /* 0x0c201f0005007f89 */ /* 0x000e6800000e0000 */
[----:B------:R-:W2:Y:S01]  /*ef00*/  SHFL.BFLY PT, R11, R2, 0x1, 0x1f ;  /* 0x0c201f00020b7f89 */ /* 0x000ea200000e0000 */
[----:B-1----:R-:W-:Y:S01]  /*ef10*/  FADD.FTZ R13, R5, R0 ;  /* 0x00000000050d7221 */ /* 0x002fe20000010000 */
[----:B------:R-:W-:-:S02]  /*ef20*/  IMAD.MOV.U32 R0, RZ, RZ, -0x800000 ;  /* 0xff800000ff007424 */ /* 0x000fc400078e00ff */
[----:B--2---:R-:W-:Y:S02]  /*ef30*/  FADD.FTZ R14, R2, R11 ;  /* 0x0000000b020e7221 */ /* 0x004fe40000010000 */
[----:B------:R-:W-:Y:S01]  /*ef40*/  FSETP.NE.FTZ.AND P0, PT, R13, RZ, PT ;  /* 0x000000ff0d00720b */ /* 0x000fe20003f15000 */
[----:B------:R-:W-:Y:S02]  /*ef50*/  IMAD.MOV.U32 R11, RZ, RZ, RZ ;  /* 0x000000ffff0b7224 */ /* 0x000fe400078e00ff */
[----:B------:R-:W-:Y:S01]  /*ef60*/  IMAD.MOV.U32 R2, RZ, RZ, -0x800000 ;  /* 0xff800000ff027424 */ /* 0x000fe200078e00ff */
[----:B------:R-:W-:-:S09]  /*ef70*/  FSETP.NE.FTZ.AND P2, PT, R14, RZ, PT ;  /* 0x000000ff0e00720b */ /* 0x000fd20003f55000 */
[C---:B------:R-:W-:Y:S01]  /*ef80*/  @P0 FMUL.FTZ R6, R9.reuse, 0.69314718246459960938 ;  /* 0x3f31721809060820 */ /* 0x040fe20000410000 */
[----:B------:R-:W1:Y:S03]  /*ef90*/  @P0 MUFU.LG2 R10, R13 ;  /* 0x0000000d000a0308 */ /* 0x000e660000000c00 */
[----:B------:R-:W-:Y:S01]  /*efa0*/  @P2 FMUL.FTZ R20, R9, 0.69314718246459960938 ;  /* 0x3f31721809142820 */ /* 0x000fe20000410000 */
[----:B------:R-:W-:-:S04]  /*efb0*/  @!P1 VIADD R9, R15, 0x28860 ;  /* 0x000288600f099836 */ /* 0x000fc80000000000 */
[----:B------:R-:W2:Y:S01]  /*efc0*/  @P2 MUFU.LG2 R12, R14 ;  /* 0x0000000e000c2308 */ /* 0x000ea20000000c00 */
[----:B------:R-:W-:-:S07]  /*efd0*/  @!P1 PRMT R9, RZ, 0x654, R9 ;  /* 0x00000654ff099816 */ /* 0x000fce0000000009 */
[----:B------:R-:W3:Y:S01]  /*efe0*/  @P0 MUFU.RCP R4, R13 ;  /* 0x0000000d00040308 */ /* 0x000ee20000001000 */
[----:B-1----:R-:W-:-:S04]  /*eff0*/  @P0 FMUL.FTZ R3, R10, 0.69314718246459960938 ;  /* 0x3f3172180a030820 */ /* 0x002fc80000410000 */
[----:B------:R-:W-:Y:S01]  /*f000*/  @P0 FFMA.FTZ R2, R6, R7, R3 ;  /* 0x0000000706020223 */ /* 0x000fe20000010003 */
[----:B------:R-:W-:Y:S02]  /*f010*/  PLOP3.LUT P0, PT, PT, PT, PT, 0x8, 0x0 ;  /* 0x000000000000781c */ /* 0x000fe40003f0e170 */
[----:B------:R-:W1:Y:S01]  /*f020*/  @P2 MUFU.RCP R11, R14 ;  /* 0x0000000e000b2308 */ /* 0x000e620000001000 */
        /* <DEDUP_REMOVED lines=33> */
[----:B------:R-:W-:-:S04]  /*f240*/  USEL UR4, URZ, 0x1, UP0 ;  /* 0x000000013f047887 */ /* 0x000fc80008000000 */
[----:B------:R-:W-:Y:S01]  /*f250*/  ULOP3.LUT UR36, UR36, UR4, URZ, 0x3c, !UPT ;  /* 0x0000000424247292 */ /* 0x000fe2000f8e3c3f */
[----:B------:R-:W-:Y:S02]  /*f260*/  WARPGROUP.DEPBAR.LE gsb0, 0x0 ;  /* 0x00008000000079c5 */ /* 0x000fe40000010000 */
[----:B------:R-:W-:-:S06]  /*f270*/  WARPGROUP.ARRIVE ;  /* 0x00000000000079c5 */ /* 0x000fcc0000000000 */
[----:B------:R-:W-:Y:S03]  /*f280*/  HGMMA.64x128x16.F32.BF16 R88, R152, gdesc[UR4].tnspB, R88, gsb0 ;  /* 0x41e0000498587df0 */ /* 0x000fe60008001858 */
[----:B------:R-:W-:Y:S02]  /*f290*/  WARPGROUP.DEPBAR.LE gsb0, 0x0 ;  /* 0x00008000000079c5 */ /* 0x000fe40000010000 */
[----:B------:R2:W-:Y:S01]  /*f2a0*/  @!P1 SYNCS.ARRIVE.TRANS64.RED.A1T0 RZ, [R9+URZ], RZ ;  /* 0x000000ff09ff99a7 */ /* 0x0005e2000810043f */
[-C--:B---3--:R-:W-:Y:S01]  /*f2b0*/  FMUL.FTZ R8, R88, R4.reuse ;  /* 0x0000000458087220 */ /* 0x088fe20000410000 */
        /* <DEDUP_REMOVED lines=63> */
.L_x_6395:
        /* <DEDUP_REMOVED lines=11> */
[----:B------:R-:W-:Y:S01]  /*f760*/  BAR.SYNC.DEFER_BLOCKING 0x1, 0x100 ;  /* 0x0044000000007b1d */ /* 0x000fe20000010000 */
[----:B------:R-:W-:Y:S01]  /*f770*/  LOP3.LUT R26, R27, 0x380, RZ, 0xc0, !PT ;  /* 0x000003801b1a7812 */ /* 0x000fe200078ec0ff */
[----:B------:R-:W-:Y:S01]  /*f780*/  VIADD R4, R31, 0x8 ;  /* 0x000000081f047836 */ /* 0x000fe20000000000 */
[C---:B------:R-:W-:Y:S01]  /*f790*/  IADD3 R15, P4, R18.reuse, 0x4000, RZ ;  /* 0x00004000120f7810 */ /* 0x040fe20007f9e0ff */
[----:B------:R-:W-:Y:S01]  /*f7a0*/  USHF.R.S32.HI UR5, URZ, 0x1f, UR43 ;  /* 0x0000001f3f057899 */ /* 0x000fe2000801142b */
[----:B------:R-:W-:-:S03]  /*f7b0*/  LOP3.LUT R5, R18, 0x380, RZ, 0xc0, !PT ;  /* 0x0000038012057812 */ /* 0x000fc600078ec0ff */
[----:B------:R-:W1:Y:S01]  /*f7c0*/  LDC.64 R32, c[0x0][0xb78] ;  /* 0x0002de00ff207b82 */ /* 0x000e620000000a00 */
[----:B------:R-:W-:Y:S01]  /*f7d0*/  SHF.R.U64 R26, R26, 0x3, RZ ;  /* 0x000000031a1a7819 */ /* 0x000fe200000012ff */
[----:B------:R-:W-:Y:S01]  /*f7e0*/  ULDC UR10, c[0x0][0xa88] ;  /* 0x0002a200000a7ab9 */ /* 0x000fe20000000800 */
[----:B------:R-:W-:Y:S01]  /*f7f0*/  LOP3.LUT R24, R25, 0x380, RZ, 0xc0, !PT ;  /* 0x0000038019187812 */ /* 0x000fe200078ec0ff */
[----:B------:R-:W-:Y:S01]  /*f800*/  ULDC.64 UR8, c[0x0][0xb70] ;  /* 0x0002dc0000087ab9 */ /* 0x000fe20000000a00 */
[----:B------:R-:W-:Y:S01]  /*f810*/  LOP3.LUT P0, RZ, R186, 0x3, RZ, 0xc0, !PT ;  /* 0x00000003baff7812 */ /* 0x000fe2000780c0ff */
[----:B------:R-:W-:Y:S01]  /*f820*/  UIMAD UR5, UR5, UR8, URZ ;  /* 0x00000008050572a4 */ /* 0x000fe2000f8e023f */
[----:B------:R-:W-:Y:S01]  /*f830*/  LOP3.LUT R14, R15, 0x380, RZ, 0xc0, !PT ;  /* 0x000003800f0e7812 */ /* 0x000fe200078ec0ff */
[----:B------:R-:W-:Y:S01]  /*f840*/  UIMAD.WIDE.U32 UR6, UR43, UR8, URZ ;  /* 0x000000082b0672a5 */ /* 0x000fe2000f8e003f */
[----:B------:R-:W-:Y:S01]  /*f850*/  SHF.R.U64 R5, R5, 0x3, RZ ;  /* 0x0000000305057819 */ /* 0x000fe200000012ff */
[----:B------:R-:W-:Y:S01]  /*f860*/  UIMAD UR5, UR43, UR9, UR5 ;  /* 0x000000092b0572a4 */ /* 0x000fe2000f8e0205 */
[----:B------:R-:W-:Y:S01]  /*f870*/  LOP3.LUT R26, R26, R27, RZ, 0x3c, !PT ;  /* 0x0000001b1a1a7212 */ /* 0x000fe200078e3cff */
[----:B------:R-:W-:Y:S01]  /*f880*/  IMAD.X R27, RZ, RZ, R19, P2 ;  /* 0x000000ffff1b7224 */ /* 0x000fe200010e0613 */
[----:B------:R-:W-:Y:S01]  /*f890*/  SHF.R.U64 R24, R24, 0x3, RZ ;  /* 0x0000000318187819 */ /* 0x000fe200000012ff */
[----:B------:R-:W-:Y:S01]  /*f8a0*/  USHF.R.S32.HI UR8, URZ, 0x1f, UR44 ;  /* 0x0000001f3f087899 */ /* 0x000fe2000801142c */
[----:B------:R-:W-:Y:S01]  /*f8b0*/  IADD3 R11, P2, R18, 0x4040, RZ ;  /* 0x00004040120b7810 */ /* 0x000fe20007f5e0ff */
[----:B------:R-:W-:Y:S01]  /*f8c0*/  UIADD3 UR5, UR7, UR5, URZ ;  /* 0x0000000507057290 */ /* 0x000fe2000fffe03f */
[----:B------:R-:W-:-:S02]  /*f8d0*/  ISETP.GE.OR P1, PT, R4, UR10, P0 ;  /* 0x0000000a04007c0c */ /* 0x000fc40008726670 */
[----:B------:R-:W-:Y:S02]  /*f8e0*/  SHF.R.U64 R14, R14, 0x3, RZ ;  /* 0x000000030e0e7819 */ /* 0x000fe400000012ff */
[----:B------:R-:W-:Y:S02]  /*f8f0*/  IADD3 R21, P5, R18, 0x60, RZ ;  /* 0x0000006012157810 */ /* 0x000fe40007fbe0ff */
[----:B------:R-:W-:Y:S01]  /*f900*/  LOP3.LUT R4, R5, R18, RZ, 0x3c, !PT ;  /* 0x0000001205047212 */ /* 0x000fe200078e3cff */
[--C-:B------:R-:W-:Y:S01]  /*f910*/  IMAD.MOV.U32 R5, RZ, RZ, R19.reuse ;  /* 0x000000ffff057224 */ /* 0x100fe200078e0013 */
[----:B------:R-:W-:Y:S01]  /*f920*/  LOP3.LUT R24, R24, R25, RZ, 0x3c, !PT ;  /* 0x0000001918187212 */ /* 0x000fe200078e3cff */
[----:B------:R-:W-:Y:S01]  /*f930*/  IMAD.X R25, RZ, RZ, R19, P6 ;  /* 0x000000ffff197224 */ /* 0x000fe200030e0613 */
[----:B------:R-:W-:Y:S02]  /*f940*/  LOP3.LUT R10, R11, 0x380, RZ, 0xc0, !PT ;  /* 0x000003800b0a7812 */ /* 0x000fe400078ec0ff */
[----:B------:R-:W-:-:S02]  /*f950*/  LOP3.LUT R14, R14, R15, RZ, 0x3c, !PT ;  /* 0x0000000f0e0e7212 */ /* 0x000fc400078e3cff */
[----:B------:R-:W-:Y:S02]  /*f960*/  LOP3.LUT R20, R21, 0x380, RZ, 0xc0, !PT ;  /* 0x0000038015147812 */ /* 0x000fe400078ec0ff */
[C---:B------:R-:W-:Y:S02]  /*f970*/  IADD3 R13, P3, R18.reuse, 0x4020, RZ ;  /* 0x00004020120d7810 */ /* 0x040fe40007f7e0ff */
[----:B------:R-:W-:Y:S02]  /*f980*/  IADD3 R15, P6, R18, 0x4060, RZ ;  /* 0x00004060120f7810 */ /* 0x000fe40007fde0ff */
[----:B------:R-:W-:Y:S02]  /*f990*/  MOV R9, R4 ;  /* 0x0000000400097202 */ /* 0x000fe40000000f00 */
[----:B------:R-:W-:Y:S02]  /*f9a0*/  SHF.R.U64 R10, R10, 0x3, RZ ;  /* 0x000000030a0a7819 */ /* 0x000fe400000012ff */
[----:B------:R-:W-:-:S02]  /*f9b0*/  F2FP.BF16.F32.PACK_AB R4, R89, R8 ;  /* 0x000000085904723e */ /* 0x000fc400000010ff */
[----:B------:R-:W-:Y:S02]  /*f9c0*/  SHF.R.U64 R20, R20, 0x3, RZ ;  /* 0x0000000314147819 */ /* 0x000fe400000012ff */
[----:B------:R-:W-:Y:S02]  /*f9d0*/  LOP3.LUT R12, R13, 0x380, RZ, 0xc0, !PT ;  /* 0x000003800d0c7812 */ /* 0x000fe400078ec0ff */
[----:B------:R-:W-:Y:S02]  /*f9e0*/  LOP3.LUT R8, R15, 0x380, RZ, 0xc0, !PT ;  /* 0x000003800f087812 */ /* 0x000fe400078ec0ff */
[----:B------:R-:W-:Y:S02]  /*f9f0*/  F2FP.BF16.F32.PACK_AB R5, R91, R90 ;  /* 0x0000005a5b05723e */ /* 0x000fe400000010ff */
[----:B------:R-:W-:Y:S02]  /*fa00*/  F2FP.BF16.F32.PACK_AB R6, R6, R3 ;  /* 0x000000030606723e */ /* 0x000fe400000010ff */
[----:B------:R-:W-:-:S02]  /*fa10*/  F2FP.BF16.F32.PACK_AB R7, R7, R94 ;  /* 0x0000005e0707723e */ /* 0x000fc400000010ff */
[----:B------:R-:W-:Y:S01]  /*fa20*/  LOP3.LUT R10, R10, R11, RZ, 0x3c, !PT ;  /* 0x0000000b0a0a7212 */ /* 0x000fe200078e3cff */
[--C-:B------:R-:W-:Y:S01]  /*fa30*/  IMAD.X R11, RZ, RZ, R19.reuse, P2 ;  /* 0x000000ffff0b7224 */ /* 0x100fe200010e0613 */
[----:B------:R-:W-:Y:S01]  /*fa40*/  LOP3.LUT R20, R20, R21, RZ, 0x3c, !PT ;  /* 0x0000001514147212 */ /* 0x000fe200078e3cff */
[--C-:B------:R-:W-:Y:S01]  /*fa50*/  IMAD.X R21, RZ, RZ, R19.reuse, P5 ;  /* 0x000000ffff157224 */ /* 0x100fe200028e0613 */
[----:B------:R-:W-:Y:S01]  /*fa60*/  SHF.R.U64 R12, R12, 0x3, RZ ;  /* 0x000000030c0c7819 */ /* 0x000fe200000012ff */
[----:B------:R2:W-:Y:S01]  /*fa70*/  STSM.16.M88.4 [R9], R4 ;  /* 0x0000000409007844 */ /* 0x0005e20000000200 */
[----:B------:R-:W-:Y:S02]  /*fa80*/  SHF.R.U64 R8, R8, 0x3, RZ ;  /* 0x0000000308087819 */ /* 0x000fe400000012ff */
[----:B------:R-:W-:Y:S02]  /*fa90*/  MOV R28, R24 ;  /* 0x00000018001c7202 */ /* 0x000fe40000000f00 */
[----:B------:R-:W-:Y:S01]  /*faa0*/  LOP3.LUT R12, R12, R13, RZ, 0x3c, !PT ;  /* 0x0000000d0c0c7212 */ /* 0x000fe200078e3cff */
[--C-:B------:R-:W-:Y:S01]  /*fab0*/  IMAD.X R13, RZ, RZ, R19.reuse, P3 ;  /* 0x000000ffff0d7224 */ /* 0x100fe200018e0613 */
[----:B------:R-:W-:Y:S01]  /*fac0*/  LOP3.LUT R8, R8, R15, RZ, 0x3c, !PT ;  /* 0x0000000f08087212 */ /* 0x000fe200078e3cff */
[----:B------:R-:W-:Y:S01]  /*fad0*/  IMAD.X R15, RZ, RZ, R19, P4 ;  /* 0x000000ffff0f7224 */ /* 0x000fe200020e0613 */
[----:B------:R-:W-:Y:S01]  /*fae0*/  MOV R24, R10 ;  /* 0x0000000a00187202 */ /* 0x000fe20000000f00 */
[----:B-1----:R-:W-:Y:S01]  /*faf0*/  IMAD R10, R32, UR8, RZ ;  /* 0x00000008200a7c24 */ /* 0x002fe2000f8e02ff */
[----:B------:R-:W-:-:S02]  /*fb00*/  MOV R29, R26 ;  /* 0x0000001a001d7202 */ /* 0x000fc40000000f00 */
[----:B------:R-:W-:Y:S01]  /*fb10*/  MOV R27, R20 ;  /* 0x00000014001b7202 */ /* 0x000fe20000000f00 */
[----:B------:R-:W-:Y:S01]  /*fb20*/  IMAD.U32 R21, RZ, RZ, UR7 ;  /* 0x00000007ff157e24 */ /* 0x000fe2000f8e00ff */
[----:B------:R-:W-:Y:S01]  /*fb30*/  MOV R26, R14 ;  /* 0x0000000e001a7202 */ /* 0x000fe20000000f00 */
[----:B--2---:R-:W-:Y:S01]  /*fb40*/  IMAD.X R9, RZ, RZ, R19, P6 ;  /* 0x000000ffff097224 */ /* 0x004fe200030e0613 */
[----:B------:R-:W-:Y:S01]  /*fb50*/  F2FP.BF16.F32.PACK_AB R4, R97, R96 ;  /* 0x000000606104723e */ /* 0x000fe200000010ff */
[----:B------:R-:W-:Y:S01]  /*fb60*/  IMAD.U32 R20, RZ, RZ, UR6 ;  /* 0x00000006ff147e24 */ /* 0x000fe2000f8e00ff */
[----:B------:R-:W-:Y:S01]  /*fb70*/  F2FP.BF16.F32.PACK_AB R5, R99, R98 ;  /* 0x000000626305723e */ /* 0x000fe200000010ff */
[----:B------:R-:W-:Y:S01]  /*fb80*/  IMAD.U32 R21, RZ, RZ, UR5 ;  /* 0x00000005ff157e24 */ /* 0x000fe2000f8e00ff */
[----:B------:R-:W-:Y:S01]  /*fb90*/  F2FP.BF16.F32.PACK_AB R6, R101, R100 ;  /* 0x000000646506723e */ /* 0x000fe200000010ff */
[----:B------:R-:W-:Y:S01]  /*fba0*/  IMAD R30, R33, UR44, R10 ;  /* 0x0000002c211e7c24 */ /* 0x000fe2000f8e020a */
[----:B------:R-:W-:Y:S01]  /*fbb0*/  F2FP.BF16.F32.PACK_AB R7, R103, R102 ;  /* 0x000000666707723e */ /* 0x000fe200000010ff */
[----:B------:R-:W-:Y:S01]  /*fbc0*/  IMAD.WIDE.U32 R20, R32, UR44, R20 ;  /* 0x0000002c20147c25 */ /* 0x000fe2000f8e0014 */
[----:B------:R-:W-:Y:S01]  /*fbd0*/  MOV R3, R8 ;  /* 0x0000000800037202 */ /* 0x000fe20000000f00 */
[----:B------:R-:W-:Y:S01]  /*fbe0*/  ULDC.64 UR6, c[0x0][0xb40] ;  /* 0x0002d00000067ab9 */ /* 0x000fe20000000a00 */
[----:B------:R-:W-:Y:S01]  /*fbf0*/  MOV R25, R12 ;  /* 0x0000000c00197202 */ /* 0x000fe20000000f00 */
[----:B------:R1:W-:Y:S01]  /*fc00*/  STSM.16.M88.4 [R29], R4 ;  /* 0x000000041d007844 */ /* 0x0003e20000000200 */
        /* <DEDUP_REMOVED lines=68> */
.L_x_6469:
[----:B------:R-:W-:Y:S05]  /*10050*/  BSYNC B0 ;  /* 0x0000000000007941 */ /* 0x000fea0003800000 */
.L_x_6468:
[----:B------:R-:W-:Y:S05]  /*10060*/  BRA `(.L_x_6467) ;  /* 0x00000008001c7947 */ /* 0x000fea0003800000 */
.L_x_6466:
        /* <DEDUP_REMOVED lines=10> */
[----:B------:R-:W-:Y:S01]  /*10110*/  IMAD.U32 R2, RZ, RZ, UR42 ;  /* 0x0000002aff027e24 */ /* 0x000fe2000f8e00ff */
[----:B------:R-:W-:-:S04]  /*10120*/  ULDC UR5, c[0x0][0xa88] ;  /* 0x0002a20000057ab9 */ /* 0x000fc80000000800 */
        /* <DEDUP_REMOVED lines=19> */
.L_x_6471:
[----:B------:R-:W-:Y:S05]  /*10260*/  BSYNC B0 ;  /* 0x0000000000007941 */ /* 0x000fea0003800000 */
.L_x_6470:
[----:B------:R-:W-:Y:S01]  /*10270*/  ULDC UR5, c[0x0][0xa88] ;  /* 0x0002a20000057ab9 */ /* 0x000fe20000000800 */
[C---:B--2---:R-:W-:Y:S01]  /*10280*/  IMAD R0, R6.reuse, UR6, RZ ;  /* 0x0000000606007c24 */ /* 0x044fe2000f8e02ff */
[----:B------:R-:W-:Y:S01]  /*10290*/  UIADD3 UR42, -UR42, UR5, URZ ;  /* 0x000000052a2a7290 */ /* 0x000fe2000fffe13f */
[----:B----4-:R-:W-:Y:S01]  /*102a0*/  IMAD.WIDE.U32 R2, R6, UR43, R22 ;  /* 0x0000002b06027c25 */ /* 0x010fe2000f8e0016 */
[----:B------:R-:W-:Y:S01]  /*102b0*/  ULOP3.LUT UR48, URZ, UR48, URZ, 0x33, !UPT ;  /* 0x000000303f307292 */ /* 0x000fe2000f8e333f */
[----:B------:R-:W-:Y:S01]  /*102c0*/  SHF.R.S32.HI R185, RZ, 0x1f, R184 ;  /* 0x0000001fffb97819 */ /* 0x000fe200000114b8 */
[----:B------:R-:W-:Y:S01]  /*102d0*/  BSSY B0, `(.L_x_6472) ;  /* 0x0000021000007945 */ /* 0x000fe20003800000 */
[----:B------:R-:W-:Y:S01]  /*102e0*/  IMAD R5, R7, UR43, R0 ;  /* 0x0000002b07057c24 */ /* 0x000fe2000f8e0200 */
[C---:B------:R-:W-:Y:S01]  /*102f0*/  ISETP.GE.AND P2, PT, R184.reuse, UR42, PT ;  /* 0x0000002ab8007c0c */ /* 0x040fe2000bf46270 */
[C---:B------:R-:W-:Y:S02]  /*10300*/  VIADD R0, R184.reuse, 0x40 ;  /* 0x00000040b8007836 */ /* 0x040fe40000000000 */
[----:B------:R-:W-:-:S02]  /*10310*/  VIADD R4, R184, 0x20 ;  /* 0x00000020b8047836 */ /* 0x000fc40000000000 */
        /* <DEDUP_REMOVED lines=15> */
[----:B------:R-:W-:Y:S01]  /*10410*/  IMAD R9, R5, UR6, RZ ;  /* 0x0000000605097c24 */ /* 0x000fe2000f8e02ff */
[----:B------:R-:W-:Y:S01]  /*10420*/  ISETP.GE.AND P2, PT, R22, UR5, PT ;  /* 0x0000000516007c0c */ /* 0x000fe2000bf46270 */
[----:B------:R-:W-:Y:S01]  /*10430*/  IMAD.MOV.U32 R2, RZ, RZ, R6 ;  /* 0x000000ffff027224 */ /* 0x000fe200078e0006 */
[----:B------:R-:W-:Y:S01]  /*10440*/  ISETP.GE.AND P3, PT, R0, UR5, PT ;  /* 0x0000000500007c0c */ /* 0x000fe2000bf66270 */
[----:B------:R-:W-:Y:S02]  /*10450*/  IMAD.MOV.U32 R3, RZ, RZ, R11 ;  /* 0x000000ffff037224 */ /* 0x000fe400078e000b */
[C---:B------:R-:W-:Y:S02]  /*10460*/  IMAD R9, R4.reuse, UR7, R9 ;  /* 0x0000000704097c24 */ /* 0x040fe4000f8e0209 */
[----:B------:R-:W-:Y:S01]  /*10470*/  IMAD.WIDE.U32 R2, R4, UR6, R2 ;  /* 0x0000000604027c25 */ /* 0x000fe2000f8e0002 */
[----:B------:R-:W-:-:S03]  /*10480*/  ULDC.64 UR6, c[0x0][0xa80] ;  /* 0x0002a00000067ab9 */ /* 0x000fc60000000a00 */
[----:B------:R-:W-:Y:S01]  /*10490*/  IMAD.IADD R3, R3, 0x1, R9 ;  /* 0x0000000103037824 */ /* 0x000fe200078e0209 */
[----:B------:R-:W-:-:S04]  /*104a0*/  LEA R8, P5, R2, UR6, 0x1 ;  /* 0x0000000602087c11 */ /* 0x000fc8000f8a08ff */
[----:B------:R-:W-:-:S05]  /*104b0*/  LEA.HI.X R9, R2, UR7, R3, 0x1, P5 ;  /* 0x0000000702097c11 */ /* 0x000fca000a8f0c03 */
[----:B------:R1:W-:Y:S04]  /*104c0*/  @!P2 STG.E.128 desc[UR50][R8.64], RZ ;  /* 0x000000ff0800a986 */ /* 0x0003e8000c101d32 */
[----:B------:R1:W-:Y:S02]  /*104d0*/  @!P3 STG.E.128 desc[UR50][R8.64+0x80], RZ ;  /* 0x000080ff0800b986 */ /* 0x0003e4000c101d32 */
.L_x_6473:
[----:B------:R-:W-:Y:S05]  /*104e0*/  BSYNC B0 ;  /* 0x0000000000007941 */ /* 0x000fea0003800000 */
.L_x_6472:
[----:B------:R-:W-:Y:S04]  /*104f0*/  BSSY B0, `(.L_x_6474) ;  /* 0x0000014000007945 */ /* 0x000fe80003800000 */
[----:B------:R-:W-:Y:S05]  /*10500*/  @P4 BRA `(.L_x_6475) ;  /* 0x0000000000484947 */ /* 0x000fea0003800000 */
[----:B-1----:R-:W-:Y:S01]  /*10510*/  IADD3 R9, P2, R4, 0x20, RZ ;  /* 0x0000002004097810 */ /* 0x002fe20007f5e0ff */
[----:B------:R-:W-:Y:S01]  /*10520*/  ULDC.64 UR6, c[0x0][0xad8] ;  /* 0x0002b60000067ab9 */ /* 0x000fe20000000a00 */
[----:B------:R-:W-:Y:S01]  /*10530*/  IMAD.MOV.U32 R2, RZ, RZ, R6 ;  /* 0x000000ffff027224 */ /* 0x000fe200078e0006 */
[----:B------:R-:W-:Y:S01]  /*10540*/  ULDC UR5, c[0x0][0xa8c] ;  /* 0x0002a30000057ab9 */ /* 0x000fe20000000800 */
[----:B------:R-:W-:Y:S01]  /*10550*/  IMAD.MOV.U32 R3, RZ, RZ, R11 ;  /* 0x000000ffff037224 */ /* 0x000fe200078e000b */
[C---:B------:R-:W-:Y:S01]  /*10560*/  ISETP.GE.AND P3, PT, R22.reuse, UR5, PT ;  /* 0x0000000516007c0c */ /* 0x040fe2000bf66270 */
[----:B------:R-:W-:Y:S02]  /*10570*/  IMAD.X R0, RZ, RZ, R5, P2 ;  /* 0x000000ffff007224 */ /* 0x000fe400010e0605 */
[----:B------:R-:W-:Y:S02]  /*10580*/  VIADD R8, R22, 0x40 ;  /* 0x0000004016087836 */ /* 0x000fe40000000000 */
        /* <DEDUP_REMOVED lines=9> */
[----:B------:R2:W-:Y:S02]  /*10620*/  @!P4 STG.E.128 desc[UR50][R8.64+0x80], RZ ;  /* 0x000080ff0800c986 */ /* 0x0005e4000c101d32 */
.L_x_6475:
[----:B------:R-:W-:Y:S05]  /*10630*/  BSYNC B0 ;  /* 0x0000000000007941 */ /* 0x000fea0003800000 */
.L_x_6474:
[----:B------:R-:W-:Y:S04]  /*10640*/  BSSY B0, `(.L_x_6476) ;  /* 0x0000014000007945 */ /* 0x000fe80003800000 */
[----:B------:R-:W-:Y:S05]  /*10650*/  @P0 BRA `(.L_x_6477) ;  /* 0x0000000000480947 */ /* 0x000fea0003800000 */
[----:B-12---:R-:W-:Y:S01]  /*10660*/  IADD3 R9, P0, R4, 0x40, RZ ;  /* 0x0000004004097810 */ /* 0x006fe20007f1e0ff */
        /* <DEDUP_REMOVED lines=17> */
.L_x_6477:
[----:B------:R-:W-:Y:S05]  /*10780*/  BSYNC B0 ;  /* 0x0000000000007941 */ /* 0x000fea0003800000 */
.L_x_6476:
[----:B------:R-:W-:Y:S04]  /*10790*/  BSSY B0, `(.L_x_6467) ;  /* 0x0000014000007945 */ /* 0x000fe80003800000 */
[----:B------:R-:W-:Y:S05]  /*107a0*/  @P1 BRA `(.L_x_6478) ;  /* 0x0000000000481947 */ /* 0x000fea0003800000 */
[----:B------:R-:W-:Y:S01]  /*107b0*/  IADD3 R7, P0, R4, 0x60, RZ ;  /* 0x0000006004077810 */ /* 0x000fe20007f1e0ff */
        /* <DEDUP_REMOVED lines=17> */
.L_x_6478:
[----:B------:R-:W-:Y:S05]  /*108d0*/  BSYNC B0 ;  /* 0x0000000000007941 */ /* 0x000fea0003800000 */
.L_x_6467:
[----:B------:R-:W5:Y:S02]  /*108e0*/  LDC R0, c[0x0][0xda8] ;  /* 0x00036a00ff007b82 */ /* 0x000f640000000800 */
[----:B-----5:R-:W-:-:S13]  /*108f0*/  ISETP.LE.AND P0, PT, R0, UR4, PT ;  /* 0x0000000400007c0c */ /* 0x020fda000bf03270 */
[----:B------:R-:W-:Y:S05]  /*10900*/  @!P0 BRA `(.L_x_6479) ;  /* 0xffffff04002c8947 */ /* 0x000fea000383ffff */
[----:B------:R-:W-:Y:S05]  /*10910*/  EXIT ;  /* 0x000000000000794d */ /* 0x000fea0003800000 */
.L_x_6385:
[----:B------:R-:W-:-:S08]  /*10920*/  NOP ;  /* 0x0000000000007918 */ /* 0x000fd00000000000 */
[----:B------:R-:W1:-:S00]  /*10930*/  USETMAXREG.DEALLOC.CTAPOOL 0x18 ;  /* 0x00000018000079c8 */ /* 0x000e4000080e0500 */
        /* <DEDUP_REMOVED lines=17> */
.L_x_6534:
        /* <DEDUP_REMOVED lines=21> */
.L_x_6481:
[----:B------:R-:W-:Y:S01]  /*10ba0*/  ULDC UR9, c[0x0][0xdc4] ;  /* 0x0003710000097ab9 */ /* 0x000fe20000000800 */
[----:B------:R-:W-:Y:S01]  /*10bb0*/  UMOV UR7, UR8 ;  /* 0x0000000800077c82 */ /* 0x000fe20008000000 */
[----:B------:R-:W-:-:S11]  /*10bc0*/  UISETP.NE.AND UP0, UPT, UR9, 0x1, UPT ;  /* 0x000000010900788c */ /* 0x000fd6000bf05270 */
[----:B------:R-:W-:Y:S02]  /*10bd0*/  @UP0 ULDC.64 UR10, c[0x0][0xdc8] ;  /* 0x00037200000a0ab9 */ /* 0x000fe40000000a00 */
[----:B------:R-:W-:-:S04]  /*10be0*/  UIMAD.WIDE.U32 UR4, UR8, UR10, URZ ;  /* 0x0000000a080472a5 */ /* 0x000fc8000f8e003f */
[----:B------:R-:W-:-:S04]  /*10bf0*/  @UP0 USHF.R.U32.HI UR7, URZ, UR11, UR5 ;  /* 0x0000000b3f070299 */ /* 0x000fc80008011605 */
[----:B------:R-:W-:-:S12]  /*10c00*/  UIMAD UR4, UR7, UR9, URZ ;  /* 0x00000009070472a4 */ /* 0x000fd8000f8e023f */
.L_x_6482:
        /* <DEDUP_REMOVED lines=40> */
.L_x_6484:
[----:B------:R-:W-:-:S11]  /*10e90*/  UISETP.NE.AND UP0, UPT, UR5, 0x1, UPT ;  /* 0x000000010500788c */ /* 0x000fd6000bf05270 */
[----:B------:R-:W-:Y:S02]  /*10ea0*/  @UP0 ULDC.64 UR14, c[0x0][0x9e8] ;  /* 0x00027a00000e0ab9 */ /* 0x000fe40000000a00 */
[----:B------:R-:W-:-:S04]  /*10eb0*/  UIMAD.WIDE.U32 UR6, UR8, UR14, URZ ;  /* 0x0000000e080672a5 */ /* 0x000fc8000f8e003f */
[----:B------:R-:W-:-:S12]  /*10ec0*/  @UP0 USHF.R.U32.HI UR8, URZ, UR15, UR7 ;  /* 0x0000000f3f080299 */ /* 0x000fd80008011607 */
.L_x_6485:
[----:B------:R-:W-:-:S04]  /*10ed0*/  UIMAD UR8, UR8, UR5, UR5 ;  /* 0x00000005080872a4 */ /* 0x000fc8000f8e0205 */
[----:B------:R-:W-:-:S04]  /*10ee0*/  UISETP.LT.AND UP0, UPT, UR4, UR8, UPT ;  /* 0x000000080400728c */ /* 0x000fc8000bf01270 */
[----:B------:R-:W-:-:S12]  /*10ef0*/  USEL UR4, UR4, UR8, UP0 ;  /* 0x0000000804047287 */ /* 0x000fd80008000000 */
.L_x_6483:
        /* <DEDUP_REMOVED lines=25> */
.L_x_6487:
[----:B------:R-:W-:-:S11]  /*11090*/  UISETP.NE.AND UP0, UPT, UR5, 0x1, UPT ;  /* 0x000000010500788c */ /* 0x000fd6000bf05270 */
[----:B------:R-:W-:Y:S02]  /*110a0*/  @UP0 ULDC.64 UR10, c[0x0][0x9e8] ;  /* 0x00027a00000a0ab9 */ /* 0x000fe40000000a00 */
[----:B------:R-:W-:-:S04]  /*110b0*/  UIMAD.WIDE.U32 UR6, UR4, UR10, URZ ;  /* 0x0000000a040672a5 */ /* 0x000fc8000f8e003f */
[----:B------:R-:W-:-:S12]  /*110c0*/  @UP0 USHF.R.U32.HI UR4, URZ, UR11, UR7 ;  /* 0x0000000b3f040299 */ /* 0x000fd80008011607 */
.L_x_6488:
[----:B------:R-:W-:-:S04]  /*110d0*/  UIMAD UR4, UR4, UR5, URZ ;  /* 0x00000005040472a4 */ /* 0x000fc8000f8e023f */
[----:B------:R-:W-:-:S04]  /*110e0*/  UISETP.LT.AND UP0, UPT, UR8, UR4, UPT ;  /* 0x000000040800728c */ /* 0x000fc8000bf01270 */
[----:B------:R-:W-:-:S12]  /*110f0*/  USEL UR8, UR8, UR4, !UP0 ;  /* 0x0000000408087287 */ /* 0x000fd8000c000000 */
.L_x_6486:
        /* <DEDUP_REMOVED lines=27> */
.L_x_6490:
        /* <DEDUP_REMOVED lines=23> */
.L_x_6492:
        /* <DEDUP_REMOVED lines=20> */
.L_x_6494:
        /* <DEDUP_REMOVED lines=15> */
.L_x_6493:
        /* <DEDUP_REMOVED lines=20> */
[----:B------:R-:W-:-:S07]  /*11790*/  UMOV UR6, 0xffffffff ;  /* 0xffffffff00067882 */ /* 0x000fce0000000000 */
        /* <DEDUP_REMOVED lines=10> */
[----:B-1----:R-:W-:-:S03]  /*11840*/  ISETP.NE.U32.AND P0, PT, R2, RZ, PT ;  /* 0x000000ff0200720c */ /* 0x002fc60003f05070 */
[----:B------:R-:W-:Y:S01]  /*11850*/  VIADD R5, R5, 0xffffffff ;  /* 0xffffffff05057836 */ /* 0x000fe20000000000 */
[----:B------:R-:W-:-:S04]  /*11860*/  ISETP.NE.AND.EX P0, PT, R3, RZ, PT, P0 ;  /* 0x000000ff0300720c */ /* 0x000fc80003f05300 */
[----:B----4-:R-:W-:Y:S01]  /*11870*/  SEL R6, R0, RZ, !P0 ;  /* 0x000000ff00067207 */ /* 0x010fe20004000000 */
[----:B--2---:R-:W-:Y:S08]  /*11880*/  BRA.DIV UR6, `(.L_x_6495) ;  /* 0x0000002606687947 */ /* 0x004ff0000b800000 */
.L_x_6546:
[----:B------:R-:W-:Y:S01]  /*11890*/  UMOV UR4, 0xffffffff ;  /* 0xffffffff00047882 */ /* 0x000fe20000000000 */
[----:B------:R-:W-:Y:S02]  /*118a0*/  SHF.R.S32.HI R18, RZ, 0x1f, R0 ;  /* 0x0000001fff127819 */ /* 0x000fe40000011400 */
[----:B------:R-:W-:Y:S05]  /*118b0*/  BRA.DIV UR4, `(.L_x_6496) ;  /* 0x0000002604887947 */ /* 0x000fea000b800000 */
[----:B------:R-:W-:-:S13]  /*118c0*/  ELECT P6, URZ, PT ;  /* 0x00000000003f782f */ /* 0x000fda00038c0000 */
.L_x_6549:
        /* <DEDUP_REMOVED lines=21> */
.L_x_6498:
[----:B------:R-:W2:Y:S01]  /*11a20*/  S2R R7, SR_TID.X ;  /* 0x0000000000077919 */ /* 0x000ea20000002100 */
[----:B-1----:R-:W-:Y:S02]  /*11a30*/  LEA R8, R16, UR39, 0x3 ;  /* 0x0000002710087c11 */ /* 0x002fe4000f8e18ff */
[----:B--2---:R-:W-:Y:S02]  /*11a40*/  LOP3.LUT R9, R7, 0x7f, RZ, 0xc0, !PT ;  /* 0x0000007f07097812 */ /* 0x004fe400078ec0ff */
[----:B------:R-:W-:Y:S02]  /*11a50*/  SHF.L.U32 R7, R17, 0x1f, RZ ;  /* 0x0000001f11077819 */ /* 0x000fe400000006ff */
[----:B------:R-:W-:Y:S02]  /*11a60*/  ISETP.NE.AND P3, PT, R9, RZ, PT ;  /* 0x000000ff0900720c */ /* 0x000fe40003f65270 */
[----:B------:R-:W1:Y:S02]  /*11a70*/  SYNCS.PHASECHK.TRANS64.TRYWAIT P2, [R8+URZ+0x28840], R7 ;  /* 0x02884007080075a7 */ /* 0x000e64000804017f */
[----:B-1----:R-:W-:Y:S09]  /*11a80*/  @!P2 BRA `(.L_x_6499) ;  /* 0x000000240034a947 */ /* 0x002ff20003800000 */
.L_x_6550:
        /* <DEDUP_REMOVED lines=8> */
.L_x_6500:
        /* <DEDUP_REMOVED lines=9> */
[----:B------:R-:W-:-:S04]  /*11ba0*/  UMOV UR15, 0x40 ;  /* 0x00000040000f7882 */ /* 0x000fc80000000000 */
[----:B------:R-:W-:Y:S02]  /*11bb0*/  ULEA UR6, UR6, UR39, 0xf ;  /* 0x0000002706067291 */ /* 0x000fe4000f8e783f */
[----:B------:R-:W-:Y:S02]  /*11bc0*/  UIADD3 UR9, UR9, 0x28830, URZ ;  /* 0x0002883009097890 */ /* 0x000fe4000fffe03f */
[----:B------:R-:W-:Y:S02]  /*11bd0*/  USHF.L.U32 UR11, UR11, 0x7, URZ ;  /* 0x000000070b0b7899 */ /* 0x000fe4000800063f */
        /* <DEDUP_REMOVED lines=8> */
.L_x_6497:
        /* <DEDUP_REMOVED lines=12> */
[----:B------:R-:W-:Y:S01]  /*11d20*/  UIADD3 UR16, UR39, 0x14400, URZ ;  /* 0x0001440027107890 */ /* 0x000fe2000fffe03f */
[----:B------:R-:W-:Y:S01]  /*11d30*/  UMOV UR11, UR41 ;  /* 0x00000029000b7c82 */ /* 0x000fe20008000000 */
[----:B------:R-:W-:Y:S01]  /*11d40*/  UMOV UR12, UR42 ;  /* 0x0000002a000c7c82 */ /* 0x000fe20008000000 */
[----:B------:R-:W-:Y:S01]  /*11d50*/  UMOV UR13, UR43 ;  /* 0x0000002b000d7c82 */ /* 0x000fe20008000000 */
[----:B------:R1:W-:Y:S01]  /*11d60*/  @P2 SYNCS.ARRIVE.TRANS64 RZ, [UR39+0x28800], R7 ;  /* 0x02880007ffff29a7 */ /* 0x0003e20008000027 */
[----:B------:R-:W-:Y:S01]  /*11d70*/  UMOV UR14, 0x0 ;  /* 0x00000000000e7882 */ /* 0x000fe20000000000 */
[----:B------:R-:W-:Y:S01]  /*11d80*/  UMOV UR15, 0x12f00000 ;  /* 0x12f00000000f7882 */ /* 0x000fe20000000000 */
[----:B------:R-:W-:Y:S01]  /*11d90*/  UMOV UR10, URZ ;  /* 0x0000003f000a7c82 */ /* 0x000fe20008000000 */
[----:B------:R-:W-:Y:S01]  /*11da0*/  UMOV UR19, UR41 ;  /* 0x0000002900137c82 */ /* 0x000fe20008000000 */
[----:B------:R-:W-:Y:S01]  /*11db0*/  UMOV UR20, UR42 ;  /* 0x0000002a00147c82 */ /* 0x000fe20008000000 */
[----:B------:R-:W-:Y:S01]  /*11dc0*/  UMOV UR21, UR43 ;  /* 0x0000002b00157c82 */ /* 0x000fe20008000000 */
[----:B------:R-:W-:Y:S01]  /*11dd0*/  UMOV UR18, 0x40 ;  /* 0x0000004000127882 */ /* 0x000fe20000000000 */
[----:B-1----:R-:W-:Y:S01]  /*11de0*/  IMAD.U32 R7, RZ, RZ, UR4 ;  /* 0x00000004ff077e24 */ /* 0x002fe2000f8e00ff */
[----:B------:R-:W-:Y:S01]  /*11df0*/  UMOV UR17, UR9 ;  /* 0x0000000900117c82 */ /* 0x000fe20008000000 */
[----:B------:R1:W-:Y:S03]  /*11e00*/  UTMALDG.4D [UR8], [UR6], desc[UR14] ;  /* 0x00000e08060075b4 */ /* 0x0003e60008019000 */
[----:B------:R-:W-:Y:S01]  /*11e10*/  SHF.L.U32 R7, R7, 0x1f, RZ ;  /* 0x0000001f07077819 */ /* 0x000fe200000006ff */
[----:B------:R1:W-:Y:S03]  /*11e20*/  UTMALDG.4D [UR16], [UR6], desc[UR14] ;  /* 0x00000e10060075b4 */ /* 0x0003e60008019000 */
[----:B------:R-:W2:Y:S02]  /*11e30*/  SYNCS.PHASECHK.TRANS64.TRYWAIT P2, [UR39+0x28820], R7 ;  /* 0x02882007ff0075a7 */ /* 0x000ea40008040167 */
[----:B-12---:R-:W-:Y:S05]  /*11e40*/  @!P2 BRA `(.L_x_6501) ;  /* 0x000000200058a947 */ /* 0x006fea0003800000 */
.L_x_6551:
        /* <DEDUP_REMOVED lines=23> */
[----:B------:R-:W-:Y:S02]  /*11fc0*/  ULDC.64 UR4, c[0x0][0x408] ;  /* 0x0001020000047ab9 */ /* 0x000fe40000000a00 */
        /* <DEDUP_REMOVED lines=9> */
[----:B------:R-:W-:-:S03]  /*12060*/  SHF.R.S32.HI R9, RZ, 0x1f, R8 ;  /* 0x0000001fff097819 */ /* 0x000fc60000011408 */
[----:B------:R-:W-:-:S04]  /*12070*/  IMAD.WIDE.U32 R8, R0, UR4, R8 ;  /* 0x0000000400087c25 */ /* 0x000fc8000f8e0008 */
[----:B------:R-:W-:Y:S01]  /*12080*/  IMAD.IADD R13, R13, 0x1, R9 ;  /* 0x000000010d0d7824 */ /* 0x000fe200078e0209 */
[----:B------:R-:W-:-:S04]  /*12090*/  LEA R2, P2, R8, R2, 0x2 ;  /* 0x0000000208027211 */ /* 0x000fc800078410ff */
[----:B------:R-:W-:-:S05]  /*120a0*/  LEA.HI.X R3, R8, R3, R13, 0x2, P2 ;  /* 0x0000000308037211 */ /* 0x000fca00010f140d */
[----:B------:R1:W5:Y:S04]  /*120b0*/  LDG.E R8, desc[UR50][R2.64] ;  /* 0x0000003202087981 */ /* 0x000368000c1e1900 */
.L_x_6506:
[----:B-1----:R-:W1:Y:S01]  /*120c0*/  S2R R2, SR_TID.X ;  /* 0x0000000000027919 */ /* 0x002e620000002100 */
[----:B------:R-:W-:Y:S02]  /*120d0*/  LEA R3, R10, UR39, 0x3 ;  /* 0x000000270a037c11 */ /* 0x000fe4000f8e18ff */
[----:B-1----:R-:W-:Y:S02]  /*120e0*/  LOP3.LUT R9, R2, 0x7f, RZ, 0xc0, !PT ;  /* 0x0000007f02097812 */ /* 0x002fe400078ec0ff */
[----:B------:R-:W-:Y:S02]  /*120f0*/  SHF.L.U32 R2, R12, 0x1f, RZ ;  /* 0x0000001f0c027819 */ /* 0x000fe400000006ff */
[----:B------:R-:W-:Y:S02]  /*12100*/  ISETP.NE.AND P2, PT, R9, RZ, PT ;  /* 0x000000ff0900720c */ /* 0x000fe40003f45270 */
[----:B------:R-:W1:Y:S02]  /*12110*/  SYNCS.PHASECHK.TRANS64.TRYWAIT P3, [R3+URZ+0x28840], R2 ;  /* 0x02884002030075a7 */ /* 0x000e64000806017f */
[----:B-1----:R-:W-:Y:S09]  /*12120*/  @!P3 BRA `(.L_x_6507) ;  /* 0x0000001c00b8b947 */ /* 0x002ff20003800000 */
.L_x_6552:
        /* <DEDUP_REMOVED lines=8> */
.L_x_6508:
        /* <DEDUP_REMOVED lines=12> */
[----:B-1----:R-:W-:Y:S01]  /*12270*/  SHF.L.U32 R3, R17, 0x1f, RZ ;  /* 0x0000001f11037819 */ /* 0x002fe200000006ff */
[----:B------:R-:W-:Y:S01]  /*12280*/  ULEA UR8, UR8, UR39, 0xf ;  /* 0x0000002708087291 */ /* 0x000fe2000f8e783f */
[----:B------:R-:W-:Y:S01]  /*12290*/  LEA R2, R16, UR17, 0x3 ;  /* 0x0000001110027c11 */ /* 0x000fe2000f8e18ff */
[----:B------:R-:W-:-:S02]  /*122a0*/  UIADD3 UR9, UR9, 0x28830, URZ ;  /* 0x0002883009097890 */ /* 0x000fc4000fffe03f */
[----:B------:R-:W-:Y:S02]  /*122b0*/  USHF.L.U32 UR11, UR11, 0x7, URZ ;  /* 0x000000070b0b7899 */ /* 0x000fe4000800063f */
        /* <DEDUP_REMOVED lines=9> */
.L_x_6553:
        /* <DEDUP_REMOVED lines=9> */
.L_x_6510:
        /* <DEDUP_REMOVED lines=12> */
[----:B------:R-:W-:Y:S02]  /*124a0*/  ULEA UR14, UR9, UR39, 0xf ;  /* 0x00000027090e7291 */ /* 0x000fe4000f8e783f */
[----:B------:R-:W-:Y:S02]  /*124b0*/  ULEA UR9, UR9, UR39, 0x3 ;  /* 0x0000002709097291 */ /* 0x000fe4000f8e183f */
[----:B------:R-:W-:Y:S02]  /*124c0*/  USHF.L.U32 UR11, UR11, 0x7, URZ ;  /* 0x000000070b0b7899 */ /* 0x000fe4000800063f */
        /* <DEDUP_REMOVED lines=8> */
.L_x_6505:
[----:B------:R-:W-:Y:S05]  /*12550*/  BSYNC B0 ;  /* 0x0000000000007941 */ /* 0x000fea0003800000 */
.L_x_6504:
[----:B------:R-:W-:Y:S01]  /*12560*/  UIADD3 UR4, UR45, -0x3, URZ ;  /* 0xfffffffd2d047890 */ /* 0x000fe2000fffe03f */
[----:B------:R-:W-:Y:S02]  /*12570*/  IMAD.MOV.U32 R16, RZ, RZ, R10 ;  /* 0x000000ffff107224 */ /* 0x000fe400078e000a */
[----:B------:R-:W-:-:S03]  /*12580*/  IMAD.MOV.U32 R17, RZ, RZ, R12 ;  /* 0x000000ffff117224 */ /* 0x000fc600078e000c */
[----:B------:R-:W-:-:S07]  /*12590*/  IMAD.U32 R7, RZ, RZ, UR4 ;  /* 0x00000004ff077e24 */ /* 0x000fce000f8e00ff */
.L_x_6503:
[----:B------:R-:W-:Y:S01]  /*125a0*/  ULOP3.LUT UR4, URZ, UR45, URZ, 0x33, !UPT ;  /* 0x0000002d3f047292 */ /* 0x000fe2000f8e333f */
[----:B------:R-:W-:Y:S01]  /*125b0*/  VIADD R11, R11, 0xfffffffe ;  /* 0xfffffffe0b0b7836 */ /* 0x000fe20000000000 */
[----:B------:R-:W-:Y:S04]  /*125c0*/  BSSY B0, `(.L_x_6502) ;  /* 0x00000cf000007945 */ /* 0x000fe80003800000 */
[----:B------:R-:W-:-:S13]  /*125d0*/  ISETP.NE.AND P2, PT, R11, UR4, PT ;  /* 0x000000040b007c0c */ /* 0x000fda000bf45270 */
[----:B------:R-:W-:Y:S05]  /*125e0*/  @!P2 BRA `(.L_x_6511) ;  /* 0x0000000c0030a947 */ /* 0x000fea0003800000 */
[----:B------:R-:W-:-:S07]  /*125f0*/  IMAD.MOV.U32 R8, RZ, RZ, R6 ;  /* 0x000000ffff087224 */ /* 0x000fce00078e0006 */
.L_x_6526:
        /* <DEDUP_REMOVED lines=27> */
.L_x_6514:
[----:B------:R-:W1:Y:S01]  /*127b0*/  S2R R2, SR_TID.X ;  /* 0x0000000000027919 */ /* 0x000e620000002100 */
[----:B------:R-:W-:Y:S02]  /*127c0*/  LEA R3, R10, UR39, 0x3 ;  /* 0x000000270a037c11 */ /* 0x000fe4000f8e18ff */
[----:B-1----:R-:W-:Y:S02]  /*127d0*/  LOP3.LUT R9, R2, 0x7f, RZ, 0xc0, !PT ;  /* 0x0000007f02097812 */ /* 0x002fe400078ec0ff */
[----:B------:R-:W-:Y:S02]  /*127e0*/  SHF.L.U32 R2, R11, 0x1f, RZ ;  /* 0x0000001f0b027819 */ /* 0x000fe400000006ff */
[----:B------:R-:W-:Y:S02]  /*127f0*/  ISETP.NE.AND P2, PT, R9, RZ, PT ;  /* 0x000000ff0900720c */ /* 0x000fe40003f45270 */
[----:B------:R-:W1:Y:S02]  /*12800*/  SYNCS.PHASECHK.TRANS64.TRYWAIT P3, [R3+URZ+0x28840], R2 ;  /* 0x02884002030075a7 */ /* 0x000e64000806017f */
[----:B-1----:R-:W-:Y:S09]  /*12810*/  @!P3 BRA `(.L_x_6515) ;  /* 0x000000180024b947 */ /* 0x002ff20003800000 */
.L_x_6554:
        /* <DEDUP_REMOVED lines=8> */
.L_x_6516:
        /* <DEDUP_REMOVED lines=12> */
[----:B------:R-:W-:Y:S01]  /*12960*/  SHF.L.U32 R17, R17, 0x1f, RZ ;  /* 0x0000001f11117819 */ /* 0x000fe200000006ff */
[----:B------:R-:W-:Y:S01]  /*12970*/  ULEA UR8, UR8, UR39, 0xf ;  /* 0x0000002708087291 */ /* 0x000fe2000f8e783f */
[----:B-1----:R-:W-:Y:S01]  /*12980*/  LEA R2, R16, UR17, 0x3 ;  /* 0x0000001110027c11 */ /* 0x002fe2000f8e18ff */
        /* <DEDUP_REMOVED lines=11> */
.L_x_6555:
        /* <DEDUP_REMOVED lines=8> */
.L_x_6518:
        /* <DEDUP_REMOVED lines=11> */
[----:B------:R-:W-:Y:S01]  /*12b70*/  IMAD.MOV.U32 R6, RZ, RZ, R8 ;  /* 0x000000ffff067224 */ /* 0x000fe200078e0008 */
[----:B------:R-:W-:Y:S02]  /*12b80*/  ULEA UR6, UR6, UR39, 0xf ;  /* 0x0000002706067291 */ /* 0x000fe4000f8e783f */
[----:B------:R-:W-:Y:S02]  /*12b90*/  USHF.L.U32 UR11, UR11, 0x7, URZ ;  /* 0x000000070b0b7899 */ /* 0x000fe4000800063f */
[----:B------:R-:W-:Y:S02]  /*12ba0*/  UIADD3 UR9, UR9, 0x50, URZ ;  /* 0x0000005009097890 */ /* 0x000fe4000fffe03f */
        /* <DEDUP_REMOVED lines=8> */
.L_x_6513:
[----:B------:R-:W-:Y:S05]  /*12c30*/  BSYNC B1 ;  /* 0x0000000000017941 */ /* 0x000fea0003800000 */
.L_x_6512:
        /* <DEDUP_REMOVED lines=27> */
.L_x_6521:
[----:B------:R-:W-:Y:S02]  /*12df0*/  LEA R2, R16, UR39, 0x3 ;  /* 0x0000002710027c11 */ /* 0x000fe4000f8e18ff */
[----:B------:R-:W-:-:S04]  /*12e00*/  SHF.L.U32 R3, R17, 0x1f, RZ ;  /* 0x0000001f11037819 */ /* 0x000fc800000006ff */
[----:B------:R-:W2:Y:S02]  /*12e10*/  SYNCS.PHASECHK.TRANS64.TRYWAIT P2, [R2+URZ+0x28840], R3 ;  /* 0x02884003020075a7 */ /* 0x000ea4000804017f */
[----:B--2---:R-:W-:Y:S05]  /*12e20*/  @!P2 BRA `(.L_x_6522) ;  /* 0x0000001000c8a947 */ /* 0x004fea0003800000 */
.L_x_6556:
        /* <DEDUP_REMOVED lines=11> */
.L_x_6523:
        /* <DEDUP_REMOVED lines=12> */
[----:B--2---:R-:W-:Y:S01]  /*12fa0*/  LEA R2, R10, UR17, 0x3 ;  /* 0x000000110a027c11 */ /* 0x004fe2000f8e18ff */
[----:B------:R-:W-:-:S02]  /*12fb0*/  ULEA UR8, UR9, UR39, 0xf ;  /* 0x0000002709087291 */ /* 0x000fc4000f8e783f */
[----:B------:R-:W-:Y:S02]  /*12fc0*/  ULEA UR9, UR9, UR17, 0x3 ;  /* 0x0000001109097291 */ /* 0x000fe4000f8e183f */
[----:B------:R-:W-:Y:S02]  /*12fd0*/  USHF.L.U32 UR11, UR11, 0x7, URZ ;  /* 0x000000070b0b7899 */ /* 0x000fe4000800063f */
[----:B------:R-:W-:Y:S02]  /*12fe0*/  UIADD3 UR14, UR8, 0x18400, URZ ;  /* 0x00018400080e7890 */ /* 0x000fe4000fffe03f */
[----:B------:R-:W-:Y:S02]  /*12ff0*/  UIADD3 UR9, UR9, 0x30, URZ ;  /* 0x0000003009097890 */ /* 0x000fe4000fffe03f */
[----:B------:R-:W-:-:S03]  /*13000*/  UIADD3 UR15, UR8, 0x1c400, URZ ;  /* 0x0001c400080f7890 */ /* 0x000fc6000fffe03f */
[----:B------:R-:W-:-:S04]  /*13010*/  UMOV UR8, UR14 ;  /* 0x0000000e00087c82 */ /* 0x000fc80008000000 */
[----:B------:R1:W-:Y:S02]  /*13020*/  UTMALDG.4D [UR8], [UR4], desc[UR6] ;  /* 0x00000608040075b4 */ /* 0x0003e40008019000 */
[----:B-1----:R-:W-:Y:S01]  /*13030*/  UMOV UR8, UR15 ;  /* 0x0000000f00087c82 */ /* 0x002fe20008000000 */
[----:B------:R-:W-:Y:S02]  /*13040*/  UMOV UR10, UR16 ;  /* 0x00000010000a7c82 */ /* 0x000fe40008000000 */
[----:B------:R1:W-:Y:S01]  /*13050*/  UTMALDG.4D [UR8], [UR4], desc[UR6] ;  /* 0x00000608040075b4 */ /* 0x0003e20008019000 */
[----:B------:R-:W2:Y:S02]  /*13060*/  SYNCS.PHASECHK.TRANS64.TRYWAIT P2, [R2+URZ+0x60], R11 ;  /* 0x0000600b020075a7 */ /* 0x000ea4000804017f */
[----:B-12---:R-:W-:Y:S05]  /*13070*/  @!P2 BRA `(.L_x_6524) ;  /* 0x000000100048a947 */ /* 0x006fea0003800000 */
.L_x_6557:
        /* <DEDUP_REMOVED lines=8> */
.L_x_6525:
        /* <DEDUP_REMOVED lines=23> */
.L_x_6520:
[----:B------:R-:W-:Y:S05]  /*13270*/  BSYNC B1 ;  /* 0x0000000000017941 */ /* 0x000fea0003800000 */
.L_x_6519:
[----:B------:R-:W-:Y:S01]  /*13280*/  ISETP.GT.AND P2, PT, R12, UR44, PT ;  /* 0x0000002c0c007c0c */ /* 0x000fe2000bf44270 */
[----:B------:R-:W-:-:S12]  /*13290*/  VIADD R7, R7, 0xfffffffe ;  /* 0xfffffffe07077836 */ /* 0x000fd80000000000 */
[----:B------:R-:W-:Y:S05]  /*132a0*/  @P2 BRA `(.L_x_6526) ;  /* 0xfffffff000d42947 */ /* 0x000fea000383ffff */
.L_x_6511:
[----:B------:R-:W-:Y:S05]  /*132b0*/  BSYNC B0 ;  /* 0x0000000000007941 */ /* 0x000fea0003800000 */
.L_x_6502:
        /* <DEDUP_REMOVED lines=14> */
.L_x_6528:
[----:B------:R-:W-:Y:S05]  /*133a0*/  BSYNC B0 ;  /* 0x0000000000007941 */ /* 0x000fea0003800000 */
.L_x_6527:
        /* <DEDUP_REMOVED lines=9> */
.L_x_6558:
        /* <DEDUP_REMOVED lines=8> */
.L_x_6532:
        /* <DEDUP_REMOVED lines=9> */
[----:B------:R-:W-:-:S04]  /*13550*/  UMOV UR15, 0x40 ;  /* 0x00000040000f7882 */ /* 0x000fc80000000000 */
        /* <DEDUP_REMOVED lines=11> */
.L_x_6530:
[----:B------:R-:W-:Y:S05]  /*13610*/  BSYNC B0 ;  /* 0x0000000000007941 */ /* 0x000fea0003800000 */
.L_x_6529:
[----:B------:R-:W-:Y:S02]  /*13620*/  VIADD R16, R16, 0x1 ;  /* 0x0000000110107836 */ /* 0x000fe40000000000 */
[----:B------:R-:W-:-:S03]  /*13630*/  IMAD.MOV.U32 R13, RZ, RZ, R19 ;  /* 0x000000ffff0d7224 */ /* 0x000fc600078e0013 */
[----:B------:R-:W-:-:S04]  /*13640*/  ISETP.NE.AND P0, PT, R16, 0x2, PT ;  /* 0x000000021000780c */ /* 0x000fc80003f05270 */
[----:B-1----:R-:W-:Y:S02]  /*13650*/  SEL R0, RZ, 0x1, P0 ;  /* 0x00000001ff007807 */ /* 0x002fe40000000000 */
[----:B------:R-:W-:Y:S02]  /*13660*/  SEL R16, R16, RZ, P0 ;  /* 0x000000ff10107207 */ /* 0x000fe40000000000 */
[----:B------:R-:W-:-:S07]  /*13670*/  LOP3.LUT R17, R17, R0, RZ, 0x3c, !PT ;  /* 0x0000000011117212 */ /* 0x000fce00078e3cff */
.L_x_6491:
[----:B------:R-:W-:Y:S05]  /*13680*/  BSYNC B6 ;  /* 0x0000000000067941 */ /* 0x000fea0003800000 */
.L_x_6489:
[----:B------:R-:W-:-:S03]  /*13690*/  UMOV UR4, 0xffffffff ;  /* 0xffffffff00047882 */ /* 0x000fc60000000000 */
[----:B------:R-:W-:Y:S05]  /*136a0*/  BRA.DIV UR4, `(.L_x_6533) ;  /* 0x0000000a04e47947 */ /* 0x000fea000b800000 */
[----:B------:R1:W2:Y:S02]  /*136b0*/  SHFL.IDX PT, R14, R13, RZ, 0x1f ;  /* 0x00001fff0d0e7589 */ /* 0x0002a400000e0000 */
.L_x_6561:
        /* <DEDUP_REMOVED lines=14> */
.L_x_6480:
        /* <DEDUP_REMOVED lines=11> */
.L_x_6562:
        /* <DEDUP_REMOVED lines=9> */
[----:B------:R-:W-:-:S06]  /*138e0*/  ULOP3.LUT UR4, UR38, 0x2, URZ, 0xfc, !UPT ;  /* 0x0000000226047892 */ /* 0x000fcc000f8efc3f */
[----:B------:R-:W-:-:S05]  /*138f0*/  IMAD.U32 R0, RZ, RZ, UR4 ;  /* 0x00000004ff007e24 */ /* 0x000fca000f8e00ff */
[----:B------:R-:W-:-:S13]  /*13900*/  ISETP.NE.AND P2, PT, R0, 0x3, PT ;  /* 0x000000030000780c */ /* 0x000fda0003f45270 */
[----:B------:R-:W-:Y:S05]  /*13910*/  @!P2 BRA `(.L_x_6538) ;  /* 0x000000000004a947 */ /* 0x000fea0003800000 */
[----:B------:R-:W-:Y:S01]  /*13920*/  BPT.TRAP 0x1 ;  /* 0x000000040000795c */ /* 0x000fe20000300000 */
.L_x_6538:
        /* <DEDUP_REMOVED lines=12> */
.L_x_6563:
[----:B------:R-:W3:Y:S02]  /*139f0*/  SYNCS.PHASECHK.TRANS64.TRYWAIT P0, [R3+URZ], R0 ;  /* 0x00000000030075a7 */ /* 0x000ee4000800017f */
[----:B---3--:R-:W-:Y:S05]  /*13a00*/  @!P0 BRA `(.L_x_6540) ;  /* 0x0000000800588947 */ /* 0x008fea0003800000 */
.L_x_6564:
[----:B------:R-:W-:Y:S05]  /*13a10*/  @!P2 BRA `(.L_x_6541) ;  /* 0x000000000004a947 */ /* 0x000fea0003800000 */
[----:B------:R-:W-:Y:S01]  /*13a20*/  BPT.TRAP 0x1 ;  /* 0x000000040000795c */ /* 0x000fe20000300000 */
.L_x_6541:
[----:B---3--:R-:W-:-:S04]  /*13a30*/  VIADD R3, R7, 0x28860 ;  /* 0x0002886007037836 */ /* 0x008fc80000000000 */
[----:B--2---:R-:W-:-:S04]  /*13a40*/  IMAD R5, R16, 0x8, R3 ;  /* 0x0000000810057824 */ /* 0x004fc800078e0203 */
[----:B------:R-:W2:Y:S02]  /*13a50*/  SYNCS.PHASECHK.TRANS64.TRYWAIT P0, [R5+URZ], R4 ;  /* 0x00000004050075a7 */ /* 0x000ea4000800017f */
[----:B--2---:R-:W-:Y:S05]  /*13a60*/  @!P0 BRA `(.L_x_6542) ;  /* 0x0000000800548947 */ /* 0x004fea0003800000 */
.L_x_6565:
[----:B------:R-:W-:-:S07]  /*13a70*/  IMAD R3, R2, 0x8, R3 ;  /* 0x0000000802037824 */ /* 0x000fce00078e0203 */
.L_x_6543:
[----:B---3--:R3:W4:Y:S02]  /*13a80*/  SYNCS.PHASECHK.TRANS64.TRYWAIT P0, [R3+URZ], R0 ;  /* 0x00000000030075a7 */ /* 0x008724000800017f */
[----:B----4-:R-:W-:Y:S05]  /*13a90*/  @!P0 NANOSLEEP.SYNCS 0x989680 ;  /* 0x009896800000895d */ /* 0x010fea0003900000 */
[----:B------:R-:W4:Y:S02]  /*13aa0*/  @!P0 SYNCS.PHASECHK.TRANS64 P0, [R3+URZ], R0 ;  /* 0x00000000030085a7 */ /* 0x000f24000800007f */
[----:B----4-:R-:W-:Y:S05]  /*13ab0*/  @!P0 BRA `(.L_x_6543) ;  /* 0xfffffffc00f08947 */ /* 0x010fea000383ffff */
.L_x_6537:
[----:B------:R-:W-:Y:S05]  /*13ac0*/  BSYNC B0 ;  /* 0x0000000000007941 */ /* 0x000fea0003800000 */
.L_x_6536:
[----:B------:R-:W-:Y:S05]  /*13ad0*/  EXIT ;  /* 0x000000000000794d */ /* 0x000fea0003800000 */
.L_x_6397:
[----:B-1----:R-:W-:-:S04]  /*13ae0*/  IMAD.U32 R3, RZ, RZ, UR39 ;  /* 0x00000027ff037e24 */ /* 0x002fc8000f8e00ff */
[----:B------:R1:W2:Y:S03]  /*13af0*/  SYNCS.PHASECHK.TRANS64.TRYWAIT P1, [R3+URZ+0x28800], R0 ;  /* 0x02880000030075a7 */ /* 0x0002a6000802017f */
[----:B--2---:R-:W-:Y:S05]  /*13b00*/  @!P1 NANOSLEEP.SYNCS 0x989680 ;  /* 0x009896800000995d */ /* 0x004fea0003900000 */
[----:B------:R-:W2:Y:S02]  /*13b10*/  @!P1 SYNCS.PHASECHK.TRANS64 P1, [R3+URZ+0x28800], R0 ;  /* 0x02880000030095a7 */ /* 0x000ea4000802007f */
[----:B--2---:R-:W-:Y:S05]  /*13b20*/  @!P1 BRA `(.L_x_6397) ;  /* 0xfffffffc00ec9947 */ /* 0x004fea000383ffff */
[----:B------:R-:W-:Y:S05]  /*13b30*/  BRA `(.L_x_6544) ;  /* 0xfffffedc00887947 */ /* 0x000fea000383ffff */
.L_x_6401:
[----:B--2---:R2:W3:Y:S02]  /*13b40*/  SYNCS.PHASECHK.TRANS64.TRYWAIT P2, [R89+URZ+0x28830], R0 ;  /* 0x02883000590075a7 */ /* 0x0044e4000804017f */
[----:B---3--:R-:W-:Y:S05]  /*13b50*/  @!P2 NANOSLEEP.SYNCS 0x989680 ;  /* 0x009896800000a95d */ /* 0x008fea0003900000 */
[----:B------:R-:W3:Y:S02]  /*13b60*/  @!P2 SYNCS.PHASECHK.TRANS64 P2, [R89+URZ+0x28830], R0 ;  /* 0x028830005900a5a7 */ /* 0x000ee4000804007f */
[----:B---3--:R-:W-:Y:S05]  /*13b70*/  @!P2 BRA `(.L_x_6401) ;  /* 0xfffffffc00f0a947 */ /* 0x008fea000383ffff */
[----:B------:R-:W-:Y:S05]  /*13b80*/  BRA `(.L_x_6400) ;  /* 0xfffffedc00ac7947 */ /* 0x000fea000383ffff */
.L_x_6417:
[----:B--2---:R-:W-:-:S04]  /*13b90*/  IMAD.U32 R12, RZ, RZ, UR6 ;  /* 0x00000006ff0c7e24 */ /* 0x004fc8000f8e00ff */
[----:B------:R2:W3:Y:S03]  /*13ba0*/  SYNCS.PHASECHK.TRANS64.TRYWAIT P3, [R12+URZ+0x28830], R9 ;  /* 0x028830090c0075a7 */ /* 0x0004e6000806017f */
[----:B---3--:R-:W-:Y:S05]  /*13bb0*/  @!P3 NANOSLEEP.SYNCS 0x989680 ;  /* 0x009896800000b95d */ /* 0x008fea0003900000 */
[----:B------:R-:W3:Y:S02]  /*13bc0*/  @!P3 SYNCS.PHASECHK.TRANS64 P3, [R12+URZ+0x28830], R9 ;  /* 0x028830090c00b5a7 */ /* 0x000ee4000806007f */
[----:B---3--:R-:W-:Y:S05]  /*13bd0*/  @!P3 BRA `(.L_x_6417) ;  /* 0xfffffffc00ecb947 */ /* 0x008fea000383ffff */
[----:B------:R-:W-:Y:S05]  /*13be0*/  BRA `(.L_x_6414) ;  /* 0xffffff1400fc7947 */ /* 0x000fea000383ffff */
.L_x_6421:
[----:B--2---:R-:W-:-:S04]  /*13bf0*/  IMAD.U32 R12, RZ, RZ, UR6 ;  /* 0x00000006ff0c7e24 */ /* 0x004fc8000f8e00ff */
[----:B------:R2:W3:Y:S03]  /*13c00*/  SYNCS.PHASECHK.TRANS64.TRYWAIT P3, [R12+URZ+0x28850], R9 ;  /* 0x028850090c0075a7 */ /* 0x0004e6000806017f */
[----:B---3--:R-:W-:Y:S05]  /*13c10*/  @!P3 NANOSLEEP.SYNCS 0x989680 ;  /* 0x009896800000b95d */ /* 0x008fea0003900000 */
[----:B------:R-:W3:Y:S02]  /*13c20*/  @!P3 SYNCS.PHASECHK.TRANS64 P3, [R12+URZ+0x28850], R9 ;  /* 0x028850090c00b5a7 */ /* 0x000ee4000806007f */
[----:B---3--:R-:W-:Y:S05]  /*13c30*/  @!P3 BRA `(.L_x_6421) ;  /* 0xfffffffc00ecb947 */ /* 0x008fea000383ffff */
[----:B------:R-:W-:Y:S05]  /*13c40*/  BRA `(.L_x_6418) ;  /* 0xffffff1800bc7947 */ /* 0x000fea000383ffff */
.L_x_6438:
[----:B--2---:R-:W-:-:S04]  /*13c50*/  IMAD.U32 R8, RZ, RZ, UR6 ;  /* 0x00000006ff087e24 */ /* 0x004fc8000f8e00ff */
[----:B------:R2:W3:Y:S03]  /*13c60*/  SYNCS.PHASECHK.TRANS64.TRYWAIT P2, [R8+URZ+0x28830], R7 ;  /* 0x02883007080075a7 */ /* 0x0004e6000804017f */
[----:B---3--:R-:W-:Y:S05]  /*13c70*/  @!P2 NANOSLEEP.SYNCS 0x989680 ;  /* 0x009896800000a95d */ /* 0x008fea0003900000 */
[----:B------:R-:W3:Y:S02]  /*13c80*/  @!P2 SYNCS.PHASECHK.TRANS64 P2, [R8+URZ+0x28830], R7 ;  /* 0x028830070800a5a7 */ /* 0x000ee4000804007f */
[----:B---3--:R-:W-:Y:S05]  /*13c90*/  @!P2 BRA `(.L_x_6438) ;  /* 0xfffffffc00eca947 */ /* 0x008fea000383ffff */
[----:B------:R-:W-:Y:S05]  /*13ca0*/  BRA `(.L_x_6435) ;  /* 0xffffff5000587947 */ /* 0x000fea000383ffff */
.L_x_6442:
[----:B--2---:R-:W-:-:S04]  /*13cb0*/  IMAD.U32 R8, RZ, RZ, UR6 ;  /* 0x00000006ff087e24 */ /* 0x004fc8000f8e00ff */
[----:B------:R2:W3:Y:S03]  /*13cc0*/  SYNCS.PHASECHK.TRANS64.TRYWAIT P2, [R8+URZ+0x28850], R7 ;  /* 0x02885007080075a7 */ /* 0x0004e6000804017f */
[----:B---3--:R-:W-:Y:S05]  /*13cd0*/  @!P2 NANOSLEEP.SYNCS 0x989680 ;  /* 0x009896800000a95d */ /* 0x008fea0003900000 */
[----:B------:R-:W3:Y:S02]  /*13ce0*/  @!P2 SYNCS.PHASECHK.TRANS64 P2, [R8+URZ+0x28850], R7 ;  /* 0x028850070800a5a7 */ /* 0x000ee4000804007f */
[----:B---3--:R-:W-:Y:S05]  /*13cf0*/  @!P2 BRA `(.L_x_6442) ;  /* 0xfffffffc00eca947 */ /* 0x008fea000383ffff */
[----:B------:R-:W-:Y:S05]  /*13d00*/  BRA `(.L_x_6439) ;  /* 0xffffff5400187947 */ /* 0x000fea000383ffff */
.L_x_6448:
[----:B--2---:R-:W-:-:S04]  /*13d10*/  IMAD.U32 R8, RZ, RZ, UR6 ;  /* 0x00000006ff087e24 */ /* 0x004fc8000f8e00ff */
[----:B------:R2:W3:Y:S03]  /*13d20*/  SYNCS.PHASECHK.TRANS64.TRYWAIT P2, [R8+URZ+0x28830], R7 ;  /* 0x02883007080075a7 */ /* 0x0004e6000804017f */
[----:B---3--:R-:W-:Y:S05]  /*13d30*/  @!P2 NANOSLEEP.SYNCS 0x989680 ;  /* 0x009896800000a95d */ /* 0x008fea0003900000 */
[----:B------:R-:W3:Y:S02]  /*13d40*/  @!P2 SYNCS.PHASECHK.TRANS64 P2, [R8+URZ+0x28830], R7 ;  /* 0x028830070800a5a7 */ /* 0x000ee4000804007f */
[----:B---3--:R-:W-:Y:S05]  /*13d50*/  @!P2 BRA `(.L_x_6448) ;  /* 0xfffffffc00eca947 */ /* 0x008fea000383ffff */
[----:B------:R-:W-:Y:S05]  /*13d60*/  BRA `(.L_x_6445) ;  /* 0xffffff7800387947 */ /* 0x000fea000383ffff */
.L_x_6452:
[----:B--2---:R-:W-:-:S04]  /*13d70*/  IMAD.U32 R8, RZ, RZ, UR6 ;  /* 0x00000006ff087e24 */ /* 0x004fc8000f8e00ff */
[----:B------:R2:W3:Y:S03]  /*13d80*/  SYNCS.PHASECHK.TRANS64.TRYWAIT P2, [R8+URZ+0x28850], R7 ;  /* 0x02885007080075a7 */ /* 0x0004e6000804017f */
[----:B---3--:R-:W-:Y:S05]  /*13d90*/  @!P2 NANOSLEEP.SYNCS 0x989680 ;  /* 0x009896800000a95d */ /* 0x008fea0003900000 */
[----:B------:R-:W3:Y:S02]  /*13da0*/  @!P2 SYNCS.PHASECHK.TRANS64 P2, [R8+URZ+0x28850], R7 ;  /* 0x028850070800a5a7 */ /* 0x000ee4000804007f */
[----:B---3--:R-:W-:Y:S05]  /*13db0*/  @!P2 BRA `(.L_x_6452) ;  /* 0xfffffffc00eca947 */ /* 0x008fea000383ffff */
[----:B------:R-:W-:Y:S05]  /*13dc0*/  BRA `(.L_x_6449) ;  /* 0xffffff7800f87947 */ /* 0x000fea000383ffff */
.L_x_6465:
[----:B--2---:R-:W-:-:S04]  /*13dd0*/  IMAD.U32 R5, RZ, RZ, UR5 ;  /* 0x00000005ff057e24 */ /* 0x004fc8000f8e00ff */
[----:B------:R2:W3:Y:S03]  /*13de0*/  SYNCS.PHASECHK.TRANS64.TRYWAIT P0, [R5+URZ+0x28850], R0 ;  /* 0x02885000050075a7 */ /* 0x0004e6000800017f */
[----:B---3--:R-:W-:Y:S05]  /*13df0*/  @!P0 NANOSLEEP.SYNCS 0x989680 ;  /* 0x009896800000895d */ /* 0x008fea0003900000 */
[----:B------:R-:W3:Y:S02]  /*13e00*/  @!P0 SYNCS.PHASECHK.TRANS64 P0, [R5+URZ+0x28850], R0 ;  /* 0x02885000050085a7 */ /* 0x000ee4000800007f */
[----:B---3--:R-:W-:Y:S05]  /*13e10*/  @!P0 BRA `(.L_x_6465) ;  /* 0xfffffffc00ec8947 */ /* 0x008fea000383ffff */
[----:B------:R-:W-:Y:S05]  /*13e20*/  BRA `(.L_x_6464) ;  /* 0xffffffac00dc7947 */ /* 0x000fea000383ffff */
.L_x_6495:
        /* <DEDUP_REMOVED lines=10> */
.L_x_6545:
[----:B------:R-:W-:Y:S05]  /*13ed0*/  BRA `(.L_x_6546) ;  /* 0xffffffd8006c7947 */ /* 0x000fea000383ffff */
.L_x_6496:
[----:B------:R-:W-:Y:S01]  /*13ee0*/  BSSY B0, `(.L_x_6547) ;  /* 0x0000006000007945 */ /* 0x000fe20003800000 */
[----:B------:R-:W-:-:S07]  /*13ef0*/  IMAD.MOV.U32 R15, RZ, RZ, -0x1 ;  /* 0xffffffffff0f7424 */ /* 0x000fce00078e00ff */
[----:B------:R-:W-:Y:S05]  /*13f00*/  WARPSYNC.COLLECTIVE R15, `(.L_x_6548) ;  /* 0x000000000f0c7348 */ /* 0x000fea0003c00000 */
[----:B------:R-:W-:Y:S02]  /*13f10*/  ELECT P6, UR62, PT ;  /* 0x00000000003e782f */ /* 0x000fe400038c0000 */
[----:B------:R-:W-:Y:S01]  /*13f20*/  MOV R14, UR62 ;  /* 0x0000003e000e7c02 */ /* 0x000fe20008000f00 */
[----:B------:R-:W-:Y:S10]  /*13f30*/  ENDCOLLECTIVE ;  /* 0x000000000000791b */ /* 0x000ff40003800000 */
.L_x_6548:
[----:B------:R-:W-:Y:S05]  /*13f40*/  BSYNC B0 ;  /* 0x0000000000007941 */ /* 0x000fea0003800000 */
.L_x_6547:
[----:B------:R-:W-:Y:S05]  /*13f50*/  BRA `(.L_x_6549) ;  /* 0xffffffd8005c7947 */ /* 0x000fea000383ffff */
.L_x_6499:
[----:B-1----:R1:W2:Y:S02]  /*13f60*/  SYNCS.PHASECHK.TRANS64.TRYWAIT P2, [R8+URZ+0x28840], R7 ;  /* 0x02884007080075a7 */ /* 0x0022a4000804017f */
[----:B--2---:R-:W-:Y:S05]  /*13f70*/  @!P2 NANOSLEEP.SYNCS 0x989680 ;  /* 0x009896800000a95d */ /* 0x004fea0003900000 */
[----:B------:R-:W2:Y:S02]  /*13f80*/  @!P2 SYNCS.PHASECHK.TRANS64 P2, [R8+URZ+0x28840], R7 ;  /* 0x028840070800a5a7 */ /* 0x000ea4000804007f */
[----:B--2---:R-:W-:Y:S05]  /*13f90*/  @!P2 BRA `(.L_x_6499) ;  /* 0xfffffffc00f0a947 */ /* 0x004fea000383ffff */
[----:B------:R-:W-:Y:S05]  /*13fa0*/  BRA `(.L_x_6550) ;  /* 0xffffffd800b87947 */ /* 0x000fea000383ffff */
.L_x_6501:
[----:B-1----:R-:W-:-:S04]  /*13fb0*/  IMAD.U32 R8, RZ, RZ, UR39 ;  /* 0x00000027ff087e24 */ /* 0x002fc8000f8e00ff */
[----:B------:R1:W2:Y:S03]  /*13fc0*/  SYNCS.PHASECHK.TRANS64.TRYWAIT P2, [R8+URZ+0x28820], R7 ;  /* 0x02882007080075a7 */ /* 0x0002a6000804017f */
[----:B--2---:R-:W-:Y:S05]  /*13fd0*/  @!P2 NANOSLEEP.SYNCS 0x989680 ;  /* 0x009896800000a95d */ /* 0x004fea0003900000 */
[----:B------:R-:W2:Y:S02]  /*13fe0*/  @!P2 SYNCS.PHASECHK.TRANS64 P2, [R8+URZ+0x28820], R7 ;  /* 0x028820070800a5a7 */ /* 0x000ea4000804007f */
[----:B--2---:R-:W-:Y:S05]  /*13ff0*/  @!P2 BRA `(.L_x_6501) ;  /* 0xfffffffc00eca947 */ /* 0x004fea000383ffff */
[----:B------:R-:W-:Y:S05]  /*14000*/  BRA `(.L_x_6551) ;  /* 0xffffffdc00907947 */ /* 0x000fea000383ffff */
.L_x_6507:
[----:B-1----:R1:W2:Y:S02]  /*14010*/  SYNCS.PHASECHK.TRANS64.TRYWAIT P3, [R3+URZ+0x28840], R2 ;  /* 0x02884002030075a7 */ /* 0x0022a4000806017f */
[----:B--2---:R-:W-:Y:S05]  /*14020*/  @!P3 NANOSLEEP.SYNCS 0x989680 ;  /* 0x009896800000b95d */ /* 0x004fea0003900000 */
[----:B------:R-:W2:Y:S02]  /*14030*/  @!P3 SYNCS.PHASECHK.TRANS64 P3, [R3+URZ+0x28840], R2 ;  /* 0x028840020300b5a7 */ /* 0x000ea4000806007f */
[----:B--2---:R-:W-:Y:S05]  /*14040*/  @!P3 BRA `(.L_x_6507) ;  /* 0xfffffffc00f0b947 */ /* 0x004fea000383ffff */
[----:B------:R-:W-:Y:S05]  /*14050*/  BRA `(.L_x_6552) ;  /* 0xffffffe000347947 */ /* 0x000fea000383ffff */
.L_x_6509:
[----:B-1----:R1:W2:Y:S02]  /*14060*/  SYNCS.PHASECHK.TRANS64.TRYWAIT P3, [R2+URZ+0x60], R3 ;  /* 0x00006003020075a7 */ /* 0x0022a4000806017f */
[----:B--2---:R-:W-:Y:S05]  /*14070*/  @!P3 NANOSLEEP.SYNCS 0x989680 ;  /* 0x009896800000b95d */ /* 0x004fea0003900000 */
[----:B------:R-:W2:Y:S02]  /*14080*/  @!P3 SYNCS.PHASECHK.TRANS64 P3, [R2+URZ+0x60], R3 ;  /* 0x000060030200b5a7 */ /* 0x000ea4000806007f */
[----:B--2---:R-:W-:Y:S05]  /*14090*/  @!P3 BRA `(.L_x_6509) ;  /* 0xfffffffc00f0b947 */ /* 0x004fea000383ffff */
[----:B------:R-:W-:Y:S05]  /*140a0*/  BRA `(.L_x_6553) ;  /* 0xffffffe000a87947 */ /* 0x000fea000383ffff */
.L_x_6515:
[----:B-1----:R1:W2:Y:S02]  /*140b0*/  SYNCS.PHASECHK.TRANS64.TRYWAIT P3, [R3+URZ+0x28840], R2 ;  /* 0x02884002030075a7 */ /* 0x0022a4000806017f */
[----:B--2---:R-:W-:Y:S05]  /*140c0*/  @!P3 NANOSLEEP.SYNCS 0x989680 ;  /* 0x009896800000b95d */ /* 0x004fea0003900000 */
[----:B------:R-:W2:Y:S02]  /*140d0*/  @!P3 SYNCS.PHASECHK.TRANS64 P3, [R3+URZ+0x28840], R2 ;  /* 0x028840020300b5a7 */ /* 0x000ea4000806007f */
[----:B--2---:R-:W-:Y:S05]  /*140e0*/  @!P3 BRA `(.L_x_6515) ;  /* 0xfffffffc00f0b947 */ /* 0x004fea000383ffff */
[----:B------:R-:W-:Y:S05]  /*140f0*/  BRA `(.L_x_6554) ;  /* 0xffffffe400c87947 */ /* 0x000fea000383ffff */
.L_x_6517:
[----:B-1----:R1:W2:Y:S02]  /*14100*/  SYNCS.PHASECHK.TRANS64.TRYWAIT P3, [R2+URZ+0x60], R17 ;  /* 0x00006011020075a7 */ /* 0x0022a4000806017f */
[----:B--2---:R-:W-:Y:S05]  /*14110*/  @!P3 NANOSLEEP.SYNCS 0x989680 ;  /* 0x009896800000b95d */ /* 0x004fea0003900000 */
[----:B------:R-:W2:Y:S02]  /*14120*/  @!P3 SYNCS.PHASECHK.TRANS64 P3, [R2+URZ+0x60], R17 ;  /* 0x000060110200b5a7 */ /* 0x000ea4000806007f */
[----:B--2---:R-:W-:Y:S05]  /*14130*/  @!P3 BRA `(.L_x_6517) ;  /* 0xfffffffc00f0b947 */ /* 0x004fea000383ffff */
[----:B------:R-:W-:Y:S05]  /*14140*/  BRA `(.L_x_6555) ;  /* 0xffffffe8003c7947 */ /* 0x000fea000383ffff */
.L_x_6522:
[----:B--2---:R2:W3:Y:S02]  /*14150*/  SYNCS.PHASECHK.TRANS64.TRYWAIT P2, [R2+URZ+0x28840], R3 ;  /* 0x02884003020075a7 */ /* 0x0044e4000804017f */
[----:B---3--:R-:W-:Y:S05]  /*14160*/  @!P2 NANOSLEEP.SYNCS 0x989680 ;  /* 0x009896800000a95d */ /* 0x008fea0003900000 */
[----:B------:R-:W3:Y:S02]  /*14170*/  @!P2 SYNCS.PHASECHK.TRANS64 P2, [R2+URZ+0x28840], R3 ;  /* 0x028840030200a5a7 */ /* 0x000ee4000804007f */
[----:B---3--:R-:W-:Y:S05]  /*14180*/  @!P2 BRA `(.L_x_6522) ;  /* 0xfffffffc00f0a947 */ /* 0x008fea000383ffff */
[----:B------:R-:W-:Y:S05]  /*14190*/  BRA `(.L_x_6556) ;  /* 0xffffffec00247947 */ /* 0x000fea000383ffff */
.L_x_6524:
[----:B-1----:R1:W2:Y:S02]  /*141a0*/  SYNCS.PHASECHK.TRANS64.TRYWAIT P2, [R2+URZ+0x60], R11 ;  /* 0x0000600b020075a7 */ /* 0x0022a4000804017f */
[----:B--2---:R-:W-:Y:S05]  /*141b0*/  @!P2 NANOSLEEP.SYNCS 0x989680 ;  /* 0x009896800000a95d */ /* 0x004fea0003900000 */
[----:B------:R-:W2:Y:S02]  /*141c0*/  @!P2 SYNCS.PHASECHK.TRANS64 P2, [R2+URZ+0x60], R11 ;  /* 0x0000600b0200a5a7 */ /* 0x000ea4000804007f */
[----:B--2---:R-:W-:Y:S05]  /*141d0*/  @!P2 BRA `(.L_x_6524) ;  /* 0xfffffffc00f0a947 */ /* 0x004fea000383ffff */
[----:B------:R-:W-:Y:S05]  /*141e0*/  BRA `(.L_x_6557) ;  /* 0xffffffec00a47947 */ /* 0x000fea000383ffff */
.L_x_6531:
[----:B-1----:R1:W2:Y:S02]  /*141f0*/  SYNCS.PHASECHK.TRANS64.TRYWAIT P0, [R3+URZ+0x28860], R0 ;  /* 0x02886000030075a7 */ /* 0x0022a4000800017f */
[----:B--2---:R-:W-:Y:S05]  /*14200*/  @!P0 NANOSLEEP.SYNCS 0x989680 ;  /* 0x009896800000895d */ /* 0x004fea0003900000 */
[----:B------:R-:W2:Y:S02]  /*14210*/  @!P0 SYNCS.PHASECHK.TRANS64 P0, [R3+URZ+0x28860], R0 ;  /* 0x02886000030085a7 */ /* 0x000ea4000800007f */
[----:B--2---:R-:W-:Y:S05]  /*14220*/  @!P0 BRA `(.L_x_6531) ;  /* 0xfffffffc00f08947 */ /* 0x004fea000383ffff */
[----:B------:R-:W-:Y:S05]  /*14230*/  BRA `(.L_x_6558) ;  /* 0xfffffff000807947 */ /* 0x000fea000383ffff */
.L_x_6533:
[----:B------:R-:W-:Y:S01]  /*14240*/  BSSY B0, `(.L_x_6559) ;  /* 0x0000007000007945 */ /* 0x000fe20003800000 */
[----:B------:R-:W-:Y:S02]  /*14250*/  IMAD.MOV.U32 R12, RZ, RZ, RZ ;  /* 0x000000ffff0c7224 */ /* 0x000fe400078e00ff */
[----:B------:R-:W-:Y:S02]  /*14260*/  IMAD.MOV.U32 R11, RZ, RZ, 0x1f ;  /* 0x0000001fff0b7424 */ /* 0x000fe400078e00ff */
[----:B------:R-:W-:-:S07]  /*14270*/  IMAD.MOV.U32 R15, RZ, RZ, -0x1 ;  /* 0xffffffffff0f7424 */ /* 0x000fce00078e00ff */
[----:B------:R-:W-:Y:S05]  /*14280*/  WARPSYNC.COLLECTIVE R15, `(.L_x_6560) ;  /* 0x000000000f087348 */ /* 0x000fea0003c00000 */
[----:B------:R1:W2:Y:S02]  /*14290*/  SHFL.IDX P6, R14, R13, R12, R11 ;  /* 0x0000000c0d0e7389 */ /* 0x0002a400000c000b */
[----:B-12---:R-:W-:Y:S01]  /*142a0*/  ENDCOLLECTIVE ;  /* 0x000000000000791b */ /* 0x006fe20003800000 */
.L_x_6560:
[----:B------:R-:W-:Y:S05]  /*142b0*/  BSYNC B0 ;  /* 0x0000000000007941 */ /* 0x000fea0003800000 */
.L_x_6559:
[----:B------:R-:W-:Y:S05]  /*142c0*/  BRA `(.L_x_6561) ;  /* 0xfffffff000fc7947 */ /* 0x000fea000383ffff */
.L_x_6535:
[----:B--2---:R2:W3:Y:S02]  /*142d0*/  SYNCS.PHASECHK.TRANS64.TRYWAIT P0, [R7+URZ+0x28820], R0 ;  /* 0x02882000070075a7 */ /* 0x0044e4000800017f */
[----:B---3--:R-:W-:Y:S05]  /*142e0*/  @!P0 NANOSLEEP.SYNCS 0x989680 ;  /* 0x009896800000895d */ /* 0x008fea0003900000 */
[----:B------:R-:W3:Y:S02]  /*142f0*/  @!P0 SYNCS.PHASECHK.TRANS64 P0, [R7+URZ+0x28820], R0 ;  /* 0x02882000070085a7 */ /* 0x000ee4000800007f */
[----:B---3--:R-:W-:Y:S05]  /*14300*/  @!P0 BRA `(.L_x_6535) ;  /* 0xfffffffc00f08947 */ /* 0x008fea000383ffff */
[----:B------:R-:W-:Y:S05]  /*14310*/  BRA `(.L_x_6562) ;  /* 0xfffffff4004c7947 */ /* 0x000fea000383ffff */
.L_x_6539:
[----:B--2---:R2:W3:Y:S02]  /*14320*/  SYNCS.PHASECHK.TRANS64.TRYWAIT P0, [R5+URZ], R4 ;  /* 0x00000004050075a7 */ /* 0x0044e4000800017f */
[----:B---3--:R-:W-:Y:S05]  /*14330*/  @!P0 NANOSLEEP.SYNCS 0x989680 ;  /* 0x009896800000895d */ /* 0x008fea0003900000 */
[----:B------:R-:W3:Y:S02]  /*14340*/  @!P0 SYNCS.PHASECHK.TRANS64 P0, [R5+URZ], R4 ;  /* 0x00000004050085a7 */ /* 0x000ee4000800007f */
[----:B---3--:R-:W-:Y:S05]  /*14350*/  @!P0 BRA `(.L_x_6539) ;  /* 0xfffffffc00f08947 */ /* 0x008fea000383ffff */
[----:B------:R-:W-:Y:S05]  /*14360*/  BRA `(.L_x_6563) ;  /* 0xfffffff400a07947 */ /* 0x000fea000383ffff */
.L_x_6540:
[----:B---3--:R3:W4:Y:S02]  /*14370*/  SYNCS.PHASECHK.TRANS64.TRYWAIT P0, [R3+URZ], R0 ;  /* 0x00000000030075a7 */ /* 0x008724000800017f */
[----:B----4-:R-:W-:Y:S05]  /*14380*/  @!P0 NANOSLEEP.SYNCS 0x989680 ;  /* 0x009896800000895d */ /* 0x010fea0003900000 */
[----:B------:R-:W4:Y:S02]  /*14390*/  @!P0 SYNCS.PHASECHK.TRANS64 P0, [R3+URZ], R0 ;  /* 0x00000000030085a7 */ /* 0x000f24000800007f */
[----:B----4-:R-:W-:Y:S05]  /*143a0*/  @!P0 BRA `(.L_x_6540) ;  /* 0xfffffffc00f08947 */ /* 0x010fea000383ffff */
[----:B------:R-:W-:Y:S05]  /*143b0*/  BRA `(.L_x_6564) ;  /* 0xfffffff400947947 */ /* 0x000fea000383ffff */
.L_x_6542:
[----:B--2---:R2:W3:Y:S02]  /*143c0*/  SYNCS.PHASECHK.TRANS64.TRYWAIT P0, [R5+URZ], R4 ;  /* 0x00000004050075a7 */ /* 0x0044e4000800017f */
[----:B---3--:R-:W-:Y:S05]  /*143d0*/  @!P0 NANOSLEEP.SYNCS 0x989680 ;  /* 0x009896800000895d */ /* 0x008fea0003900000 */
[----:B------:R-:W3:Y:S02]  /*143e0*/  @!P0 SYNCS.PHASECHK.TRANS64 P0, [R5+URZ], R4 ;  /* 0x00000004050085a7 */ /* 0x000ee4000800007f */
[----:B---3--:R-:W-:Y:S05]  /*143f0*/  @!P0 BRA `(.L_x_6542) ;  /* 0xfffffffc00f08947 */ /* 0x008fea000383ffff */
[----:B------:R-:W-:Y:S05]  /*14400*/  BRA `(.L_x_6565) ;  /* 0xfffffff400987947 */ /* 0x000fea000383ffff */
.L_x_6566:
        /* <DEDUP_REMOVED lines=15> */
.L_x_12767:


//--------------------- .text._ZN7cutlass13device_kernelIN5flash11enable_sm90INS1_16FlashAttnFwdSm90INS1_25CollectiveMainloopFwdSm90ILi2EN4cute5tupleIJNS5_1CILi1EEES8_S8_EEENS6_IJNS7_ILi128EEESA_SA_EEELi128ENS_10bfloat16_tEfNS_4arch4Sm90ELb0ELb1ELb1ELb1ELb0ELb0ELb0ELb1ELb1ELb0ELb0ELb0EEENS1_21CollectiveEpilogueFwdISB_S9_SC_SE_Li256ELb1ELb0ELb0ELb0EEENS1_36VarlenDynamicPersistentTileSchedulerILi128ELi128ELi256ELi32ELb0ELb0ELb1ELb1ELb0ELb1EEEEEEEEEvNT_6ParamsE --------------------------
	.section	.text._ZN7cutlass13device_kernelIN5flash11enable_sm90INS1_16FlashAttnFwdSm90INS1_25CollectiveMainloopFwdSm90ILi2EN4cute5tupleIJNS5_1CILi1EEES8_S8_EEENS6_IJNS7_ILi128EEESA_SA_EEELi128ENS_10bfloat16_tEfNS_4arch4Sm90ELb0ELb1ELb1ELb1ELb0ELb0ELb0ELb1ELb1ELb0ELb0ELb0EEENS1_21CollectiveEpilogueFwdISB_S9_SC_SE_Li256ELb1ELb0ELb0ELb0EEENS1_36VarlenDynamicPersistentTileSchedulerILi128ELi128ELi256ELi32ELb0ELb0ELb1ELb1ELb0ELb1EEEEEEEEEvNT_6ParamsE,"ax",@progbits
	.align	128
.text._ZN7cutlass13device_kernelIN5flash11enable_sm90INS1_16FlashAttnFwdSm90INS1_25CollectiveMainloopFwdSm90ILi2EN4cute5tupleIJNS5_1CILi1EEES8_S8_EEENS6_IJNS7_ILi128EEESA_SA_EEELi128ENS_10bfloat16_tEfNS_4arch4Sm90ELb0ELb1ELb1ELb1ELb0ELb0ELb0ELb1ELb1ELb0ELb0ELb0EEENS1_21CollectiveEpilogueFwdISB_S9_SC_SE_Li256ELb1ELb0ELb0ELb0EEENS1_36VarlenDynamicPersistentTileSchedulerILi128ELi128ELi256ELi32ELb0ELb0ELb1ELb1ELb0ELb1EEEEEEEEEvNT_6ParamsE:
        .type           _ZN7cutlass13device_kernelIN5flash11enable_sm90INS1_16FlashAttnFwdSm90INS1_25CollectiveMainloopFwdSm90ILi2EN4cute5tupleIJNS5_1CILi1EEES8_S8_EEENS6_IJNS7_ILi128EEESA_SA_EEELi128ENS_10bfloat16_tEfNS_4arch4Sm90ELb0ELb1ELb1ELb1ELb0ELb0ELb0ELb1ELb1ELb0ELb0ELb0EEENS1_21CollectiveEpilogueFwdISB_S9_SC_SE_Li256ELb1ELb0ELb0ELb0EEENS1_36VarlenDynamicPersistentTileSchedulerILi128ELi128ELi256ELi32ELb0ELb0ELb1ELb1ELb0ELb1EEEEEEEEEvNT_6ParamsE,@function
        .size           _ZN7cutlass13device_kernelIN5flash11enable_sm90INS1_16FlashAttnFwdSm90INS1_25CollectiveMainloopFwdSm90ILi2EN4cute5tupleIJNS5_1CILi1EEES8_S8_EEENS6_IJNS7_ILi128EEESA_SA_EEELi128ENS_10bfloat16_tEfNS_4arch4Sm90ELb0ELb1ELb1ELb1ELb0ELb0ELb0ELb1ELb1ELb0ELb0ELb0EEENS1_21CollectiveEpilogueFwdISB_S9_SC_SE_Li256ELb1ELb0ELb0ELb0EEENS1_36VarlenDynamicPersistentTileSchedulerILi128ELi128ELi256ELi32ELb0ELb0ELb1ELb1ELb0ELb1EEEEEEEEEvNT_6ParamsE,(.L_x_12768 - _ZN7cutlass13device_kernelIN5flash11enable_sm90INS1_16FlashAttnFwdSm90INS1_25CollectiveMainloopFwdSm90ILi2EN4cute5tupleIJNS5_1CILi1EEES8_S8_EEENS6_IJNS7_ILi128EEESA_SA_EEELi128ENS_10bfloat16_tEfNS_4arch4Sm90ELb0ELb1ELb1ELb1ELb0ELb0ELb0ELb1ELb1ELb0ELb0ELb0EEENS1_21CollectiveEpilogueFwdISB_S9_SC_SE_Li256ELb1ELb0ELb0ELb0EEENS1_36VarlenDynamicPersistentTileSchedulerILi128ELi128ELi256ELi32ELb0ELb0ELb1ELb1ELb0ELb1EEEEEEEEEvNT_6ParamsE)
        .other          _ZN7cutlass13device_kernelIN5flash11enable_sm90INS1_16FlashAttnFwdSm90INS1_25CollectiveMainloopFwdSm90ILi2EN4cute5tupleIJNS5_1CILi1EEES8_S8_EEENS6_IJNS7_ILi128EEESA_SA_EEELi128ENS_10bfloat16_tEfNS_4arch4Sm90ELb0ELb1ELb1ELb1ELb0ELb0ELb0ELb1ELb1ELb0ELb0ELb0EEENS1_21CollectiveEpilogueFwdISB_S9_SC_SE_Li256ELb1ELb0ELb0ELb0EEENS1_36VarlenDynamicPersistentTileSchedulerILi128ELi128ELi256ELi32ELb0ELb0ELb1ELb1ELb0ELb1EEEEEEEEEvNT_6ParamsE,@"STO_CUDA_ENTRY STV_DEFAULT"
_ZN7cutlass13device_kernelIN5flash11enable_sm90INS1_16FlashAttnFwdSm90INS1_25CollectiveMainloopFwdSm90ILi2EN4cute5tupleIJNS5_1CILi1EEES8_S8_EEENS6_IJNS7_ILi128EEESA_SA_EEELi128ENS_10bfloat16_tEfNS_4arch4Sm90ELb0ELb1ELb1ELb1ELb0ELb0ELb0ELb1ELb1ELb0ELb0ELb0EEENS1_21CollectiveEpilogueFwdISB_S9_SC_SE_Li256ELb1ELb0ELb0ELb0EEENS1_36VarlenDynamicPersistentTileSchedulerILi128ELi128ELi256ELi32ELb0ELb0ELb1ELb1ELb0ELb1EEEEEEEEEvNT_6ParamsE:
        /* <DEDUP_REMOVED lines=21> */
.L_x_6568:
[----:B------:R-:W-:Y:S05]  /*0150*/  BSYNC B0 ;  /* 0x0000000000007941 */ /* 0x000fea0003800000 */
.L_x_6567:
        /* <DEDUP_REMOVED lines=41> */
.L_x_6569:
        /* <DEDUP_REMOVED lines=22> */
.L_x_6570:
        /* <DEDUP_REMOVED lines=18> */
.L_x_6571:
        /* <DEDUP_REMOVED lines=22> */
.L_x_6572:
        /* <DEDUP_REMOVED lines=22> */
.L_x_6573:
[----:B------:R-:W-:Y:S01]  /*0930*/  PLOP3.LUT P0, PT, PT, PT, UP0, 0x80, 0x0 ;  /* 0x000000000000781c */ /* 0x000fe20003f0f008 */
[----:B------:R-:W-:Y:S01]  /*0940*/  UMOV UR36, 0x1 ;  /* 0x0000000100247882 */ /* 0x000fe20000000000 */
[----:B------:R-:W-:Y:S01]  /*0950*/  NOP ;  /* 0x0000000000007918 */ /* 0x000fe20000000000 */
[----:B------:R-:W-:Y:S01]  /*0960*/  USEL UR36, UR36, 0x2, !UP0 ;  /* 0x0000000224247887 */ /* 0x000fe2000c000000 */
[----:B------:R-:W-:Y:S01]  /*0970*/  ULDC.64 UR48, c[0x0][0x208] ;  /* 0x0000820000307ab9 */ /* 0x000fe20000000a00 */
[----:B012-4-:R-:W-:Y:S08]  /*0980*/  BAR.SYNC.DEFER_BLOCKING 0x0 ;  /* 0x0000000000007b1d */ /* 0x017ff00000010000 */
[----:B------:R-:W-:Y:S05]  /*0990*/  @!P0 BRA `(.L_x_6574) ;  /* 0x0000010c00ac8947 */ /* 0x000fea0003800000 */
.L_x_6575:
[----:B------:R-:W-:-:S08]  /*09a0*/  NOP ;  /* 0x0000000000007918 */ /* 0x000fd00000000000 */
[----:B------:R-:W0:Y:S02]  /*09b0*/  USETMAXREG.TRY_ALLOC.CTAPOOL UP0, 0xf0 ;  /* 0x000000f0000079c8 */ /* 0x000e240008000600 */
[----:B0-----:R-:W-:-:S13]  /*09c0*/  PLOP3.LUT P0, PT, PT, PT, UP0, 0x80, 0x0 ;  /* 0x000000000000781c */ /* 0x001fda0003f0f008 */
[----:B------:R-:W-:Y:S05]  /*09d0*/  @!P0 BRA `(.L_x_6575) ;  /* 0xfffffffc00f08947 */ /* 0x000fea000383ffff */
[----:B------:R-:W0:Y:S01]  /*09e0*/  S2R R2, SR_TID.X ;  /* 0x0000000000027919 */ /* 0x000e220000002100 */
        /* <DEDUP_REMOVED lines=13> */
[----:B------:R-:W-:Y:S01]  /*0ac0*/  VIADD R193, R2, 0xffffff80 ;  /* 0xffffff8002c17836 */ /* 0x000fe20000000000 */
[----:B------:R-:W-:Y:S01]  /*0ad0*/  R2UR UR6, R186 ;  /* 0x00000000ba0672ca */ /* 0x000fe200000e0000 */
[----:B------:R-:W-:Y:S01]  /*0ae0*/  ULOP3.LUT UR45, UR36, 0x1, URZ, 0xfc, !UPT ;  /* 0x00000001242d7892 */ /* 0x000fe2000f8efc3f */
[----:B------:R-:W-:Y:S01]  /*0af0*/  R2UR UR5, R187 ;  /* 0x00000000bb0572ca */ /* 0x000fe200000e0000 */
[----:B------:R-:W-:Y:S01]  /*0b00*/  UMOV UR44, URZ ;  /* 0x0000003f002c7c82 */ /* 0x000fe20008000000 */
[----:B------:R-:W-:Y:S01]  /*0b10*/  SHF.R.S32.HI R0, RZ, 0x1f, R193 ;  /* 0x0000001fff007819 */ /* 0x000fe200000114c1 */
[----:B------:R-:W-:Y:S01]  /*0b20*/  UMOV UR43, URZ ;  /* 0x0000003f002b7c82 */ /* 0x000fe20008000000 */
[----:B------:R-:W-:Y:S02]  /*0b30*/  UMOV UR42, URZ ;  /* 0x0000003f002a7c82 */ /* 0x000fe40008000000 */
[CC--:B------:R-:W-:Y:S02]  /*0b40*/  LEA.HI R2, R0.reuse, R193.reuse, RZ, 0x7 ;  /* 0x000000c100027211 */ /* 0x0c0fe400078f38ff */
[----:B------:R-:W-:-:S02]  /*0b50*/  LEA.HI R3, R0, R193, RZ, 0x4 ;  /* 0x000000c100037211 */ /* 0x000fc400078f20ff */
        /* <DEDUP_REMOVED lines=19> */
[----:B------:R-:W-:Y:S01]  /*0c90*/  SHF.R.S32.HI R6, RZ, 0x4, R3 ;  /* 0x00000004ff067819 */ /* 0x000fe20000011403 */
[----:B------:R-:W-:Y:S01]  /*0ca0*/  IMAD.SHL.U32 R5, R4, 0x20, RZ ;  /* 0x0000002004057824 */ /* 0x000fe200078e00ff */
[C---:B------:R-:W-:Y:S01]  /*0cb0*/  LOP3.LUT R4, R3.reuse, 0x3fffff0, RZ, 0xc0, !PT ;  /* 0x03fffff003047812 */ /* 0x040fe200078ec0ff */
[----:B------:R-:W-:Y:S01]  /*0cc0*/  IMAD R9, R8, 0x10, R9 ;  /* 0x0000001008097824 */ /* 0x000fe200078e0209 */
[----:B------:R-:W-:-:S02]  /*0cd0*/  LEA.HI R3, R3, R6, RZ, 0x1 ;  /* 0x0000000603037211 */ /* 0x000fc400078f08ff */
[----:B------:R-:W-:Y:S01]  /*0ce0*/  LOP3.LUT R5, R5, 0xfffffc00, RZ, 0xc0, !PT ;  /* 0xfffffc0005057812 */ /* 0x000fe200078ec0ff */
[----:B------:R-:W-:Y:S01]  /*0cf0*/  IMAD.IADD R4, R193, 0x1, -R4 ;  /* 0x00000001c1047824 */ /* 0x000fe200078e0a04 */
[----:B------:R-:W-:Y:S01]  /*0d00*/  LOP3.LUT R3, R3, 0x1ffffffe, RZ, 0xc0, !PT ;  /* 0x1ffffffe03037812 */ /* 0x000fe200078ec0ff */
[----:B------:R-:W-:Y:S01]  /*0d10*/  IMAD R190, R190, 0x40, R9 ;  /* 0x00000040bebe7824 */ /* 0x000fe200078e0209 */
[----:B------:R-:W-:Y:S01]  /*0d20*/  LOP3.LUT R2, R0, 0x1ffffff8, RZ, 0xc0, !PT ;  /* 0x1ffffff800027812 */ /* 0x000fe200078ec0ff */
[----:B------:R-:W-:Y:S01]  /*0d30*/  IMAD R4, R4, 0x40, R5 ;  /* 0x0000004004047824 */ /* 0x000fe200078e0205 */
[----:B------:R-:W-:Y:S01]  /*0d40*/  SHF.R.S32.HI R22, RZ, 0x3, R0 ;  /* 0x00000003ff167819 */ /* 0x000fe20000011400 */
[----:B------:R-:W-:Y:S02]  /*0d50*/  IMAD.IADD R3, R6, 0x1, -R3 ;  /* 0x0000000106037824 */ /* 0x000fe400078e0a03 */
[----:B------:R-:W-:Y:S02]  /*0d60*/  IMAD.IADD R2, R193, 0x1, -R2 ;  /* 0x00000001c1027824 */ /* 0x000fe400078e0a02 */
[----:B------:R-:W-:-:S02]  /*0d70*/  IMAD R192, R3, 0x8, R4 ;  /* 0x0000000803c07824 */ /* 0x000fc400078e0204 */
[----:B------:R-:W-:-:S07]  /*0d80*/  IMAD.SHL.U32 R19, R2, 0x8, RZ ;  /* 0x0000000802137824 */ /* 0x000fce00078e00ff */
.L_x_6675:
[----:B------:R-:W-:Y:S01]  /*0d90*/  ULDC.64 UR8, c[0x0][0xa28] ;  /* 0x00028a0000087ab9 */ /* 0x000fe20000000a00 */
[----:B0-----:R-:W0:Y:S01]  /*0da0*/  LDC R18, c[0x0][0x288] ;  /* 0x0000a200ff127b82 */ /* 0x001e220000000800 */
[----:B------:R-:W-:Y:S01]  /*0db0*/  UISETP.NE.U32.AND UP0, UPT, UR8, URZ, UPT ;  /* 0x0000003f0800728c */ /* 0x000fe2000bf05070 */
[----:B----45:R-:W-:-:S03]  /*0dc0*/  IMAD.MOV.U32 R6, RZ, RZ, RZ ;  /* 0x000000ffff067224 */ /* 0x030fc600078e00ff */
[----:B------:R-:W-:-:S03]  /*0dd0*/  UISETP.NE.AND.EX UP0, UPT, UR9, URZ, UPT, UP0 ;  /* 0x0000003f0900728c */ /* 0x000fc6000bf05300 */
[----:B------:R-:W-:Y:S01]  /*0de0*/  ULDC.64 UR8, c[0x0][0xa18] ;  /* 0x0002860000087ab9 */ /* 0x000fe20000000a00 */
[----:B-12---:R-:W1:Y:S01]  /*0df0*/  LDC.64 R8, c[0x0][0x3f8] ;  /* 0x0000fe00ff087b82 */ /* 0x006e620000000a00 */
        /* <DEDUP_REMOVED lines=8> */
[----:B------:R-:W-:Y:S01]  /*0e80*/  IMAD.U32 R2, RZ, RZ, UR8 ;  /* 0x00000008ff027e24 */ /* 0x000fe2000f8e00ff */
[----:B---3--:R-:W3:Y:S01]  /*0e90*/  LDC R17, c[0x0][0x2e0] ;  /* 0x0000b800ff117b82 */ /* 0x008ee20000000800 */
[----:B------:R-:W-:Y:S01]  /*0ea0*/  IMAD.U32 R3, RZ, RZ, UR9 ;  /* 0x00000009ff037e24 */ /* 0x000fe2000f8e00ff */
[----:B------:R-:W-:-:S04]  /*0eb0*/  @UP1 UIMAD.WIDE UR8, UR5, 0x4, UR10 ;  /* 0x00000004050818a5 */ /* 0x000fc8000f8e020a */
[----:B------:R4:W5:Y:S02]  /*0ec0*/  @P0 LDG.E R6, desc[UR48][R2.64] ;  /* 0x0000003002060981 */ /* 0x000964000c1e1900 */
[----:B------:R-:W-:Y:S02]  /*0ed0*/  IMAD.U32 R4, RZ, RZ, UR8 ;  /* 0x00000008ff047e24 */ /* 0x000fe4000f8e00ff */
[----:B------:R-:W-:Y:S01]  /*0ee0*/  IMAD.U32 R5, RZ, RZ, UR9 ;  /* 0x00000009ff057e24 */ /* 0x000fe2000f8e00ff */
[----:B------:R-:W-:-:S04]  /*0ef0*/  ULDC.64 UR8, c[0x0][0xa20] ;  /* 0x0002880000087ab9 */ /* 0x000fc80000000a00 */
[----:B0-----:R4:W5:Y:S01]  /*0f00*/  @P2 LDG.E R18, desc[UR48][R4.64] ;  /* 0x0000003004122981 */ /* 0x001962000c1e1900 */
[----:B-1----:R-:W-:Y:S01]  /*0f10*/  ISETP.NE.U32.AND P0, PT, R8, RZ, PT ;  /* 0x000000ff0800720c */ /* 0x002fe20003f05070 */
[----:B------:R-:W-:Y:S01]  /*0f20*/  UMOV UR37, UR6 ;  /* 0x0000000600257c82 */ /* 0x000fe20008000000 */
[----:B------:R-:W-:Y:S02]  /*0f30*/  ISETP.NE.U32.AND P1, PT, RZ, UR8, PT ;  /* 0x00000008ff007c0c */ /* 0x000fe4000bf25070 */
[----:B------:R-:W-:Y:S02]  /*0f40*/  ISETP.NE.AND.EX P0, PT, R9, RZ, PT, P0 ;  /* 0x000000ff0900720c */ /* 0x000fe40003f05300 */
[----:B------:R-:W-:Y:S02]  /*0f50*/  ISETP.NE.AND.EX P1, PT, RZ, UR9, PT, P1 ;  /* 0x00000009ff007c0c */ /* 0x000fe4000bf25310 */
[----:B--2---:R-:W-:Y:S01]  /*0f60*/  SEL R0, R0, 0x1, P0 ;  /* 0x0000000100007807 */ /* 0x004fe20000000000 */
[----:B----4-:R-:W-:Y:S10]  /*0f70*/  @P2 BRA `(.L_x_6576) ;  /* 0x00000000002c2947 */ /* 0x010ff40003800000 */
[----:B------:R-:W-:Y:S02]  /*0f80*/  ULDC.64 UR6, c[0x0][0xa00] ;  /* 0x0002800000067ab9 */ /* 0x000fe40000000a00 */
[----:B------:R-:W-:-:S04]  /*0f90*/  ISETP.NE.U32.AND P0, PT, RZ, UR6, PT ;  /* 0x00000006ff007c0c */ /* 0x000fc8000bf05070 */
[----:B------:R-:W-:-:S13]  /*0fa0*/  ISETP.NE.AND.EX P0, PT, RZ, UR7, PT, P0 ;  /* 0x00000007ff007c0c */ /* 0x000fda000bf05300 */
[----:B------:R-:W-:Y:S05]  /*0fb0*/  @!P0 BRA `(.L_x_6576) ;  /* 0x00000000001c8947 */ /* 0x000fea0003800000 */
[----:B------:R-:W-:Y:S02]  /*0fc0*/  ULDC.64 UR6, c[0x0][0xa00] ;  /* 0x0002800000067ab9 */ /* 0x000fe40000000a00 */
[----:B------:R-:W-:-:S06]  /*0fd0*/  UIMAD.WIDE UR6, UR5, 0x4, UR6 ;  /* 0x00000004050678a5 */ /* 0x000fcc000f8e0206 */
[----:B------:R-:W-:Y:S02]  /*0fe0*/  IMAD.U32 R2, RZ, RZ, UR6 ;  /* 0x00000006ff027e24 */ /* 0x000fe4000f8e00ff */
[----:B------:R-:W-:-:S05]  /*0ff0*/  IMAD.U32 R3, RZ, RZ, UR7 ;  /* 0x00000007ff037e24 */ /* 0x000fca000f8e00ff */
[----:B-----5:R-:W2:Y:S04]  /*1000*/  LDG.E R18, desc[UR48][R2.64] ;  /* 0x0000003002127981 */ /* 0x020ea8000c1e1900 */
[----:B------:R-:W2:Y:S02]  /*1010*/  LDG.E R5, desc[UR48][R2.64+0x4] ;  /* 0x0000043002057981 */ /* 0x000ea4000c1e1900 */
[----:B--2---:R-:W-:-:S07]  /*1020*/  IMAD.IADD R18, R5, 0x1, -R18 ;  /* 0x0000000105127824 */ /* 0x004fce00078e0a12 */
.L_x_6576:
[----:B------:R-:W-:Y:S01]  /*1030*/  UMOV UR38, UR5 ;  /* 0x0000000500267c82 */ /* 0x000fe20008000000 */
[----:B---3--:R-:W-:Y:S02]  /*1040*/  IMAD R17, R0, R17, RZ ;  /* 0x0000001100117224 */ /* 0x008fe400078e02ff */
[----:B------:R-:W-:Y:S01]  /*1050*/  IMAD.MOV.U32 R188, RZ, RZ, R185 ;  /* 0x000000ffffbc7224 */ /* 0x000fe200078e00b9 */
[----:B------:R-:W-:Y:S06]  /*1060*/  @!P1 BRA `(.L_x_6577) ;  /* 0x0000000000189947 */ /* 0x000fec0003800000 */
[----:B------:R-:W-:Y:S02]  /*1070*/  ULDC.64 UR6, c[0x0][0xa20] ;  /* 0x0002880000067ab9 */ /* 0x000fe40000000a00 */
[----:B------:R-:W-:-:S06]  /*1080*/  UIMAD.WIDE UR4, UR5, 0x4, UR6 ;  /* 0x00000004050478a5 */ /* 0x000fcc000f8e0206 */
[----:B------:R-:W-:Y:S02]  /*1090*/  IMAD.U32 R2, RZ, RZ, UR4 ;  /* 0x00000004ff027e24 */ /* 0x000fe4000f8e00ff */
[----:B------:R-:W-:-:S05]  /*10a0*/  IMAD.U32 R3, RZ, RZ, UR5 ;  /* 0x00000005ff037e24 */ /* 0x000fca000f8e00ff */
[----:B------:R0:W5:Y:S01]  /*10b0*/  LDG.E R17, desc[UR48][R2.64] ;  /* 0x0000003002117981 */ /* 0x000162000c1e1900 */
[----:B------:R-:W-:Y:S05]  /*10c0*/  BRA `(.L_x_6578) ;  /* 0x00000000002c7947 */ /* 0x000fea0003800000 */
.L_x_6577:
        /* <DEDUP_REMOVED lines=8> */
[----:B------:R-:W2:Y:S04]  /*1150*/  LDG.E R17, desc[UR48][R2.64] ;  /* 0x0000003002117981 */ /* 0x000ea8000c1e1900 */
[----:B------:R-:W2:Y:S02]  /*1160*/  LDG.E R0, desc[UR48][R2.64+0x4] ;  /* 0x0000043002007981 */ /* 0x000ea4000c1e1900 */
[----:B--2---:R-:W-:-:S07]  /*1170*/  IMAD.IADD R17, R0, 0x1, -R17 ;  /* 0x0000000100117824 */ /* 0x004fce00078e0a11 */
.L_x_6578:
        /* <DEDUP_REMOVED lines=17> */
.L_x_6580:
[----:B------:R-:W-:-:S13]  /*1290*/  ISETP.NE.AND P0, PT, R9, 0x1, PT ;  /* 0x000000010900780c */ /* 0x000fda0003f05270 */
[----:B------:R-:W0:Y:S02]  /*12a0*/  @P0 LDC.64 R4, c[0x0][0x9e8] ;  /* 0x00027a00ff040b82 */ /* 0x000e240000000a00 */
[----:B0-----:R-:W-:-:S05]  /*12b0*/  @P0 IMAD.HI.U32 R4, R2, R4, RZ ;  /* 0x0000000402040227 */ /* 0x001fca00078e00ff */
[----:B------:R-:W-:-:S07]  /*12c0*/  @P0 SHF.R.U32.HI R2, RZ, R5, R4 ;  /* 0x00000005ff020219 */ /* 0x000fce0000011604 */
.L_x_6581:
[----:B------:R-:W-:-:S05]  /*12d0*/  IMAD R3, R2, R9, R9 ;  /* 0x0000000902037224 */ /* 0x000fca00078e0209 */
[----:B------:R-:W-:-:S07]  /*12e0*/  VIMNMX R0, R0, R3, PT ;  /* 0x0000000300007248 */ /* 0x000fce0003fe0100 */
.L_x_6579:
        /* <DEDUP_REMOVED lines=24> */
.L_x_6583:
[----:B------:R-:W-:-:S13]  /*1470*/  ISETP.NE.AND P0, PT, R9, 0x1, PT ;  /* 0x000000010900780c */ /* 0x000fda0003f05270 */
[----:B------:R-:W0:Y:S02]  /*1480*/  @P0 LDC.64 R2, c[0x0][0x9e8] ;  /* 0x00027a00ff020b82 */ /* 0x000e240000000a00 */
[----:B0-----:R-:W-:-:S05]  /*1490*/  @P0 IMAD.HI.U32 R0, R4, R2, RZ ;  /* 0x0000000204000227 */ /* 0x001fca00078e00ff */
[----:B------:R-:W-:-:S07]  /*14a0*/  @P0 SHF.R.U32.HI R4, RZ, R3, R0 ;  /* 0x00000003ff040219 */ /* 0x000fce0000011600 */
.L_x_6584:
[----:B------:R-:W-:-:S05]  /*14b0*/  IMAD R4, R4, R9, RZ ;  /* 0x0000000904047224 */ /* 0x000fca00078e02ff */
[----:B------:R-:W-:-:S13]  /*14c0*/  R2UR UR5, R4 ;  /* 0x00000000040572ca */ /* 0x000fda00000e0000 */
[----:B------:R-:W-:-:S04]  /*14d0*/  UISETP.LT.AND UP0, UPT, UR4, UR5, UPT ;  /* 0x000000050400728c */ /* 0x000fc8000bf01270 */
[----:B------:R-:W-:-:S12]  /*14e0*/  USEL UR4, UR4, UR5, !UP0 ;  /* 0x0000000504047287 */ /* 0x000fd8000c000000 */
.L_x_6582:
[----:B------:R-:W-:Y:S01]  /*14f0*/  USHF.R.S32.HI UR5, URZ, 0x1f, UR4 ;  /* 0x0000001f3f057899 */ /* 0x000fe20008011404 */
[----:B------:R-:W-:Y:S01]  /*1500*/  PLOP3.LUT P0, PT, PT, PT, PT, 0x80, 0x0 ;  /* 0x000000000000781c */ /* 0x000fe20003f0f070 */
[----:B------:R-:W-:Y:S01]  /*1510*/  IMAD.MOV.U32 R0, RZ, RZ, RZ ;  /* 0x000000ffff007224 */ /* 0x000fe200078e00ff */
[----:B------:R-:W-:Y:S01]  /*1520*/  CS2R R150, SRZ ;  /* 0x0000000000967805 */ /* 0x000fe2000001ff00 */
[----:B------:R-:W-:Y:S01]  /*1530*/  ULEA.HI UR5, UR5, UR4, URZ, 0x7 ;  /* 0x0000000405057291 */ /* 0x000fe2000f8f383f */
[----:B------:R-:W-:Y:S01]  /*1540*/  IMAD.MOV.U32 R2, RZ, RZ, RZ ;  /* 0x000000ffff027224 */ /* 0x000fe200078e00ff */
        /* <DEDUP_REMOVED lines=69> */
.L_x_6586:
[----:B------:R-:W-:Y:S01]  /*19a0*/  ULEA.HI UR4, UR44, UR44, URZ, 0x1 ;  /* 0x0000002c2c047291 */ /* 0x000fe2000f8f083f */
[----:B------:R-:W-:-:S03]  /*19b0*/  IMAD.U32 R2, RZ, RZ, UR45 ;  /* 0x0000002dff027e24 */ /* 0x000fc6000f8e00ff */
[----:B------:R-:W-:Y:S02]  /*19c0*/  ULOP3.LUT UR4, UR4, 0xfffffffe, URZ, 0xc0, !UPT ;  /* 0xfffffffe04047892 */ /* 0x000fe4000f8ec03f */
[----:B------:R-:W-:Y:S02]  /*19d0*/  ISETP.NE.AND P0, PT, R2, 0x3, PT ;  /* 0x000000030200780c */ /* 0x000fe40003f05270 */
[----:B------:R-:W-:-:S06]  /*19e0*/  UIADD3 UR4, UR44, -UR4, URZ ;  /* 0x800000042c047290 */ /* 0x000fcc000fffe03f */
[----:B------:R-:W-:-:S05]  /*19f0*/  IMAD.U32 R0, RZ, RZ, UR4 ;  /* 0x00000004ff007e24 */ /* 0x000fca000f8e00ff */
[----:B------:R-:W-:-:S04]  /*1a00*/  SHF.L.U32 R0, R0, 0x1f, RZ ;  /* 0x0000001f00007819 */ /* 0x000fc800000006ff */
[----:B------:R-:W0:Y:S02]  /*1a10*/  SYNCS.PHASECHK.TRANS64.TRYWAIT P1, [UR41+0x28800], R0 ;  /* 0x02880000ff0075a7 */ /* 0x000e240008020169 */
[----:B0-----:R-:W-:Y:S05]  /*1a20*/  @!P1 BRA `(.L_x_6587) ;  /* 0x0000014c00e89947 */ /* 0x001fea0003800000 */
.L_x_6770:
[----:B------:R-:W-:Y:S05]  /*1a30*/  @!P0 BRA `(.L_x_6588) ;  /* 0x0000000000048947 */ /* 0x000fea0003800000 */
[----:B------:R-:W-:Y:S01]  /*1a40*/  BPT.TRAP 0x1 ;  /* 0x000000040000795c */ /* 0x000fe20000300000 */
.L_x_6588:
[----:B------:R-:W-:Y:S02]  /*1a50*/  IMAD.U32 R7, RZ, RZ, UR42 ;  /* 0x0000002aff077e24 */ /* 0x000fe4000f8e00ff */
[----:B0-----:R-:W-:-:S03]  /*1a60*/  IMAD.U32 R0, RZ, RZ, UR43 ;  /* 0x0000002bff007e24 */ /* 0x001fc6000f8e00ff */
[----:B------:R-:W-:Y:S02]  /*1a70*/  LEA R7, R7, UR41, 0x3 ;  /* 0x0000002907077c11 */ /* 0x000fe4000f8e18ff */
[----:B------:R-:W-:-:S04]  /*1a80*/  SHF.L.U32 R0, R0, 0x1f, RZ ;  /* 0x0000001f00007819 */ /* 0x000fc800000006ff */
[----:B------:R0:W1:Y:S01]  /*1a90*/  SYNCS.PHASECHK.TRANS64.TRYWAIT P2, [R7+URZ+0x28830], R0 ;  /* 0x02883000070075a7 */ /* 0x000062000804017f */
[----:B------:R-:W-:Y:S05]  /*1aa0*/  @!P0 BRA `(.L_x_6589) ;  /* 0x0000000000048947 */ /* 0x000fea0003800000 */
[----:B------:R-:W-:Y:S01]  /*1ab0*/  BPT.TRAP 0x1 ;  /* 0x000000040000795c */ /* 0x000fe20000300000 */
.L_x_6589:
[----:B------:R-:W2:Y:S02]  /*1ac0*/  S2R R2, SR_TID.X ;  /* 0x0000000000027919 */ /* 0x000ea40000002100 */
[----:B--2---:R-:W-:Y:S01]  /*1ad0*/  LOP3.LUT P1, RZ, R2, 0x7f, RZ, 0xc0, !PT ;  /* 0x0000007f02ff7812 */ /* 0x004fe2000782c0ff */
[----:B-1----:R-:W-:-:S12]  /*1ae0*/  @P2 BRA `(.L_x_6590) ;  /* 0x0000000000082947 */ /* 0x002fd80003800000 */
[----:B------:R-:W1:Y:S02]  /*1af0*/  SYNCS.PHASECHK.TRANS64.TRYWAIT P2, [R7+URZ+0x28830], R0 ;  /* 0x02883000070075a7 */ /* 0x000e64000804017f */
[----:B-1----:R-:W-:Y:S05]  /*1b00*/  @!P2 BRA `(.L_x_6591) ;  /* 0x0000014c00c8a947 */ /* 0x002fea0003800000 */
.L_x_6590:
[----:B------:R-:W-:Y:S05]  /*1b10*/  WARPSYNC.ALL ;  /* 0x0000000000007948 */ /* 0x000fea0003800000 */
[----:B------:R-:W-:Y:S01]  /*1b20*/  UIADD3 UR4, UR41, 0x18400, URZ ;  /* 0x0001840029047890 */ /* 0x000fe2000fffe03f */
[----:B------:R-:W-:Y:S01]  /*1b30*/  WARPGROUP.ARRIVE ;  /* 0x00000000000079c5 */ /* 0x000fe20000000000 */
[----:B------:R-:W-:Y:S01]  /*1b40*/  ULOP3.LUT UR32, UR47, 0x10000, URZ, 0xfc, !UPT ;  /* 0x000100002f207892 */ /* 0x000fe2000f8efc3f */
[----:B------:R-:W-:Y:S01]  /*1b50*/  IMAD.MOV.U32 R5, RZ, RZ, -0x80 ;  /* 0xffffff80ff057424 */ /* 0x000fe200078e00ff */
[----:B------:R-:W-:Y:S01]  /*1b60*/  USHF.R.U32.HI UR4, URZ, 0x4, UR4 ;  /* 0x000000043f047899 */ /* 0x000fe20008011604 */
[----:B01----:R-:W-:Y:S01]  /*1b70*/  @!P1 VIADD R0, R7, 0x28840 ;  /* 0x0002884007009836 */ /* 0x003fe20000000000 */
[----:B------:R-:W-:Y:S01]  /*1b80*/  UMOV UR33, 0x40000040 ;  /* 0x4000004000217882 */ /* 0x000fe20000000000 */
[----:B------:R-:W-:Y:S01]  /*1b90*/  UMOV UR35, 0x40000040 ;  /* 0x4000004000237882 */ /* 0x000fe20000000000 */
[----:B------:R-:W-:Y:S01]  /*1ba0*/  ULOP3.LUT UR4, UR4, 0x3fff, URZ, 0xc0, !UPT ;  /* 0x00003fff04047892 */ /* 0x000fe2000f8ec03f */
[----:B------:R-:W-:Y:S01]  /*1bb0*/  IMAD R112, R88, R5, 0x80 ;  /* 0x0000008058707424 */ /* 0x000fe200078e0205 */
[----:B------:R-:W-:Y:S01]  /*1bc0*/  UMOV UR5, 0x40000040 ;  /* 0x4000004000057882 */ /* 0x000fe20000000000 */
[----:B------:R-:W-:Y:S01]  /*1bd0*/  UMOV UR7, 0x40000040 ;  /* 0x4000004000077882 */ /* 0x000fe20000000000 */
[----:B------:R-:W-:Y:S01]  /*1be0*/  ULOP3.LUT UR46, UR4, 0x10000, URZ, 0xfc, !UPT ;  /* 0x00010000042e7892 */ /* 0x000fe2000f8efc3f */
[----:B------:R-:W-:Y:S01]  /*1bf0*/  IMAD.IADD R5, R17, 0x1, R112 ;  /* 0x0000000111057824 */ /* 0x000fe200078e0270 */
[----:B------:R-:W-:Y:S01]  /*1c00*/  UIADD3 UR4, UR32, 0x2, URZ ;  /* 0x0000000220047890 */ /* 0x000fe2000fffe03f */
[----:B------:R-:W-:Y:S01]  /*1c10*/  @!P1 PRMT R0, RZ, 0x654, R0 ;  /* 0x00000654ff009816 */ /* 0x000fe20000000000 */
[----:B------:R-:W-:-:S02]  /*1c20*/  ULEA UR34, UR42, UR46, 0xb ;  /* 0x0000002e2a227291 */ /* 0x000fc4000f8e583f */
[----:B------:R-:W-:Y:S01]  /*1c30*/  UIADD3 UR8, UR32, 0x4, URZ ;  /* 0x0000000420087890 */ /* 0x000fe2000fffe03f */
[----:B------:R-:W-:Y:S01]  /*1c40*/  IADD3 R7, -R18, 0x1, R5 ;  /* 0x0000000112077810 */ /* 0x000fe20007ffe105 */
[----:B------:R-:W-:Y:S02]  /*1c50*/  UIADD3 UR6, UR34, 0x2, URZ ;  /* 0x0000000222067890 */ /* 0x000fe4000fffe03f */
[----:B------:R-:W-:Y:S01]  /*1c60*/  UIADD3 UR10, UR34, 0x4, URZ ;  /* 0x00000004220a7890 */ /* 0x000fe2000fffe03f */
[----:B------:R-:W-:Y:S02]  /*1c70*/  UMOV UR9, 0x40000040 ;  /* 0x4000004000097882 */ /* 0x000fe40000000000 */
[----:B------:R-:W-:Y:S01]  /*1c80*/  HGMMA.64x128x16.F32.BF16 R24, gdesc[UR32], RZ, !UPT, gsb0 ;  /* 0x01e00000201879f0 */ /* 0x000fe2000c0018ff */
[----:B------:R-:W-:Y:S01]  /*1c90*/  UMOV UR11, 0x40000040 ;  /* 0x40000040000b7882 */ /* 0x000fe20000000000 */
        /* <DEDUP_REMOVED lines=25> */
[----:B------:R-:W-:Y:S01]  /*1e30*/  UISETP.GE.AND UP0, UPT, UR7, 0x1, UPT ;  /* 0x000000010700788c */ /* 0x000fe2000bf06270 */
[----:B------:R-:W-:-:S05]  /*1e40*/  VIADD R114, R7, UR6 ;  /* 0x0000000607727c36 */ /* 0x000fca0008000000 */
[----:B------:R-:W-:Y:S01]  /*1e50*/  PLOP3.LUT P2, PT, PT, PT, UP0, 0x40, 0x0 ;  /* 0x000000000000781c */ /* 0x000fe20003f4e808 */
        /* <DEDUP_REMOVED lines=51> */
[----:B------:R0:W3:Y:S01]  /*2190*/  MUFU.TANH R11, R32 ;  /* 0x00000020000b7308 */ /* 0x0000e20000002400 */
        /* <DEDUP_REMOVED lines=22> */
[----:B----4-:R-:W-:Y:S01]  /*2300*/  FMUL.FTZ R33, R82, UR10 ;  /* 0x0000000a52217c20 */ /* 0x010fe20008410000 */
        /* <DEDUP_REMOVED lines=10> */
[----:B------:R-:W-:Y:S01]  /*23b0*/  FMUL.FTZ R77, R77, UR10 ;  /* 0x0000000a4d4d7c20 */ /* 0x000fe20008410000 */
[----:B------:R-:W-:Y:S01]  /*23c0*/  FMUL.FTZ R78, R78, UR10 ;  /* 0x0000000a4e4e7c20 */ /* 0x000fe20008410000 */
[----:B------:R-:W-:Y:S01]  /*23d0*/  FMUL.FTZ R80, R80, UR10 ;  /* 0x0000000a50507c20 */ /* 0x000fe20008410000 */
[----:B------:R-:W-:Y:S01]  /*23e0*/  FMUL.FTZ R84, R84, UR10 ;  /* 0x0000000a54547c20 */ /* 0x000fe20008410000 */
[----:B------:R4:W-:Y:S02]  /*23f0*/  @!P1 SYNCS.ARRIVE.TRANS64.RED.A1T0 RZ, [R0+URZ], RZ ;  /* 0x000000ff00ff99a7 */ /* 0x0009e4000810043f */
[----:B------:R5:W1:Y:S01]  /*2400*/  MUFU.TANH R106, R44 ;  /* 0x0000002c006a7308 */ /* 0x000a620000002400 */
[----:B0-----:R-:W-:Y:S01]  /*2410*/  FMUL.FTZ R40, R51, UR10 ;  /* 0x0000000a33287c20 */ /* 0x001fe20008410000 */
[----:B------:R-:W-:Y:S01]  /*2420*/  LEA R51, R88, 0xffffff80, 0x7 ;  /* 0xffffff8058337811 */ /* 0x000fe200078e38ff */
[----:B----4-:R-:W-:-:S05]  /*2430*/  IMAD R0, R185, 0x80, R190 ;  /* 0x00000080b9007824 */ /* 0x010fca00078e02be */
[----:B------:R0:W4:Y:S01]  /*2440*/  MUFU.TANH R102, R48 ;  /* 0x0000003000667308 */ /* 0x0001220000002400 */
[----:B-----5:R-:W-:Y:S01]  /*2450*/  FMUL.FTZ R44, R55, UR10 ;  /* 0x0000000a372c7c20 */ /* 0x020fe20008410000 */
[----:B------:R-:W-:-:S05]  /*2460*/  IMAD R55, R16, -0x2, R5 ;  /* 0xfffffffe10377824 */ /* 0x000fca00078e0205 */
[----:B------:R-:W-:Y:S01]  /*2470*/  VIADDMNMX R5, R0, R114, R55, PT ;  /* 0x0000007200057246 */ /* 0x000fe20003800137 */
[----:B------:R1:W1:Y:S01]  /*2480*/  MUFU.TANH R43, R70 ;  /* 0x00000046002b7308 */ /* 0x0002620000002400 */
[----:B0-----:R-:W-:Y:S01]  /*2490*/  FMUL.FTZ R48, R59, UR10 ;  /* 0x0000000a3b307c20 */ /* 0x001fe20008410000 */
[----:B------:R-:W-:-:S04]  /*24a0*/  VIADD R59, R7, UR47 ;  /* 0x0000002f073b7c36 */ /* 0x000fc80008000000 */
        /* <DEDUP_REMOVED lines=43> */
[----:B------:R0:W0:Y:S08]  /*2760*/  MUFU.TANH R27, R76 ;  /* 0x0000004c001b7308 */ /* 0x0000300000002400 */
[----:B------:R0:W0:Y:S08]  /*2770*/  MUFU.TANH R70, R77 ;  /* 0x0000004d00467308 */ /* 0x0000300000002400 */
[----:B------:R0:W0:Y:S08]  /*2780*/  MUFU.TANH R62, R78 ;  /* 0x0000004e003e7308 */ /* 0x0000300000002400 */
[----:B------:R-:W0:Y:S08]  /*2790*/  MUFU.TANH R29, R29 ;  /* 0x0000001d001d7308 */ /* 0x000e300000002400 */
[----:B------:R0:W0:Y:S08]  /*27a0*/  MUFU.TANH R39, R80 ;  /* 0x0000005000277308 */ /* 0x0000300000002400 */
[----:B------:R-:W0:Y:S08]  /*27b0*/  MUFU.TANH R81, R81 ;  /* 0x0000005100517308 */ /* 0x000e300000002400 */
[----:B------:R-:W0:Y:S08]  /*27c0*/  MUFU.TANH R33, R33 ;  /* 0x0000002100217308 */ /* 0x000e300000002400 */
[----:B------:R-:W0:Y:S08]  /*27d0*/  MUFU.TANH R31, R31 ;  /* 0x0000001f001f7308 */ /* 0x000e300000002400 */
[----:B------:R0:W0:Y:S08]  /*27e0*/  MUFU.TANH R47, R84 ;  /* 0x00000054002f7308 */ /* 0x0000300000002400 */
[----:B------:R-:W0:Y:S08]  /*27f0*/  MUFU.TANH R85, R85 ;  /* 0x0000005500557308 */ /* 0x000e300000002400 */
[----:B------:R-:W0:Y:S08]  /*2800*/  MUFU.TANH R35, R35 ;  /* 0x0000002300237308 */ /* 0x000e300000002400 */
[----:B------:R-:W0:Y:S01]  /*2810*/  MUFU.TANH R37, R37 ;  /* 0x0000002500257308 */ /* 0x000e220000002400 */
[----:B-1234-:R-:W-:Y:S05]  /*2820*/  @P2 BRA `(.L_x_6592) ;  /* 0x0000000000582947 */ /* 0x01efea0003800000 */
        /* <DEDUP_REMOVED lines=12> */
.L_x_6594:
[----:B------:R-:W-:-:S06]  /*28f0*/  UISETP.NE.AND UP1, UPT, UR7, 0x1, UPT ;  /* 0x000000010700788c */ /* 0x000fcc000bf25270 */
[----:B------:R-:W-:-:S05]  /*2900*/  PLOP3.LUT P2, PT, PT, PT, UP1, 0x80, 0x0 ;  /* 0x000000000000781c */ /* 0x000fca0003f4f018 */
[----:B------:R-:W-:-:S08]  /*2910*/  @UP1 ULDC.64 UR10, c[0x0][0x9e8] ;  /* 0x00027a00000a1ab9 */ /* 0x000fd00000000a00 */
[----:B------:R-:W-:-:S05]  /*2920*/  @P2 IMAD.HI.U32 R9, R4, UR10, RZ ;  /* 0x0000000a04092c27 */ /* 0x000fca000f8e00ff */
[----:B------:R-:W-:-:S07]  /*2930*/  @P2 SHF.R.U32.HI R4, RZ, UR11, R9 ;  /* 0x0000000bff042c19 */ /* 0x000fce0008011609 */
.L_x_6595:
[----:B------:R-:W-:Y:S05]  /*2940*/  BSYNC B0 ;  /* 0x0000000000007941 */ /* 0x000fea0003800000 */
.L_x_6593:
[----:B------:R-:W-:-:S04]  /*2950*/  IMAD R9, R4, UR7, -R51 ;  /* 0x0000000704097c24 */ /* 0x000fc8000f8e0a33 */
[----:B------:R-:W-:-:S05]  /*2960*/  IMAD R4, R16, -0x2, R9 ;  /* 0xfffffffe10047824 */ /* 0x000fca00078e0209 */
[----:B------:R-:W-:Y:S02]  /*2970*/  VIMNMX R7, R7, R4, !PT ;  /* 0x0000000407077248 */ /* 0x000fe40007fe0100 */
[----:B------:R-:W-:-:S07]  /*2980*/  VIADDMNMX R5, R4, UR7, R5, PT ;  /* 0x0000000704057c46 */ /* 0x000fce000b800105 */
.L_x_6592:
[C---:B------:R-:W-:Y:S02]  /*2990*/  ISETP.GE.AND P2, PT, R112.reuse, 0x2, PT ;  /* 0x000000027000780c */ /* 0x040fe40003f46270 */
[C---:B------:R-:W-:Y:S02]  /*29a0*/  ISETP.GE.AND P5, PT, R112.reuse, 0xa, PT ;  /* 0x0000000a7000780c */ /* 0x040fe40003fa6270 */
[----:B------:R-:W-:Y:S02]  /*29b0*/  ISETP.GT.AND P3, PT, R7, 0x1, !P2 ;  /* 0x000000010700780c */ /* 0x000fe40005764270 */
[----:B------:R-:W-:Y:S02]  /*29c0*/  ISETP.GE.AND P4, PT, R112, 0x9, PT ;  /* 0x000000097000780c */ /* 0x000fe40003f86270 */
[----:B------:R-:W-:Y:S02]  /*29d0*/  ISETP.LT.OR P3, PT, R5, 0x2, P3 ;  /* 0x000000020500780c */ /* 0x000fe40001f61670 */
[----:B0-----:R-:W-:-:S02]  /*29e0*/  P2R R63, PR, RZ, 0x10 ;  /* 0x00000010ff3f7803 */ /* 0x001fc40000000000 */
[----:B------:R-:W-:Y:S02]  /*29f0*/  FSEL R116, R25, -INF , !P3 ;  /* 0xff80000019747808 */ /* 0x000fe40005800000 */
[----:B------:R-:W-:Y:S02]  /*2a00*/  ISETP.GT.AND P3, PT, R7, 0x9, !P5 ;  /* 0x000000090700780c */ /* 0x000fe40006f64270 */
[----:B------:R-:W-:Y:S02]  /*2a10*/  P2R R25, PR, RZ, 0x20 ;  /* 0x00000020ff197803 */ /* 0x000fe40000000000 */
[----:B------:R-:W-:Y:S02]  /*2a20*/  ISETP.LT.OR P3, PT, R5, 0xa, P3 ;  /* 0x0000000a0500780c */ /* 0x000fe40001f61670 */
[----:B------:R-:W-:Y:S02]  /*2a30*/  ISETP.GT.AND P4, PT, R7, 0x8, !P4 ;  /* 0x000000080700780c */ /* 0x000fe40006784270 */
        /* <DEDUP_REMOVED lines=124> */
[----:B------:R-:W-:Y:S02]  /*3200*/  IADD3 R27, R59, 0x8, R0 ;  /* 0x000000083b1b7810 */ /* 0x000fe40007ffe000 */
[----:B------:R-:W-:-:S04]  /*3210*/  ISETP.GT.AND P4, PT, R7, 0x70, !P3 ;  /* 0x000000700700780c */ /* 0x000fc80005f84270 */
[----:B------:R-:W-:-:S04]  /*3220*/  ISETP.LT.OR P4, PT, R5, 0x71, P4 ;  /* 0x000000710500780c */ /* 0x000fc80002781670 */
[----:B------:R-:W-:Y:S01]  /*3230*/  FSEL R68, R39, -INF , !P4 ;  /* 0xff80000027447808 */ /* 0x000fe20006000000 */
[----:B------:R-:W-:Y:S01]  /*3240*/  VIADD R39, R0, 0x8 ;  /* 0x0000000800277836 */ /* 0x000fe20000000000 */
[----:B------:R-:W-:-:S04]  /*3250*/  ISETP.GE.AND P4, PT, R112, 0x72, PT ;  /* 0x000000727000780c */ /* 0x000fc80003f86270 */
[----:B------:R-:W-:Y:S02]  /*3260*/  ISETP.GT.AND P5, PT, R7, 0x71, !P4 ;  /* 0x000000710700780c */ /* 0x000fe400067a4270 */
[----:B------:R-:W-:Y:S02]  /*3270*/  VIADDMNMX R39, R39, R114, R55, PT ;  /* 0x0000007227277246 */ /* 0x000fe40003800137 */
        /* <DEDUP_REMOVED lines=32> */
.L_x_6598:
[----:B------:R-:W-:-:S06]  /*3480*/  UISETP.NE.AND UP1, UPT, UR7, 0x1, UPT ;  /* 0x000000010700788c */ /* 0x000fcc000bf25270 */
[----:B------:R-:W-:-:S05]  /*3490*/  PLOP3.LUT P6, PT, PT, PT, UP1, 0x80, 0x0 ;  /* 0x000000000000781c */ /* 0x000fca0003fcf018 */
[----:B------:R-:W-:-:S08]  /*34a0*/  @UP1 ULDC.64 UR10, c[0x0][0x9e8] ;  /* 0x00027a00000a1ab9 */ /* 0x000fd00000000a00 */
[----:B------:R-:W-:Y:S01]  /*34b0*/  @P6 IMAD.HI.U32 R5, R3, UR10, RZ ;  /* 0x0000000a03056c27 */ /* 0x000fe2000f8e00ff */
[----:B------:R-:W-:-:S13]  /*34c0*/  PLOP3.LUT P6, PT, PT, PT, UP1, 0x80, 0x0 ;  /* 0x000000000000781c */ /* 0x000fda0003fcf018 */
[----:B------:R-:W-:-:S07]  /*34d0*/  @P6 SHF.R.U32.HI R3, RZ, UR11, R5 ;  /* 0x0000000bff036c19 */ /* 0x000fce0008011605 */
.L_x_6599:
[----:B------:R-:W-:Y:S05]  /*34e0*/  BSYNC B0 ;  /* 0x0000000000007941 */ /* 0x000fea0003800000 */
.L_x_6597:
[----:B------:R-:W-:-:S04]  /*34f0*/  IMAD R3, R3, UR7, -R51 ;  /* 0x0000000703037c24 */ /* 0x000fc8000f8e0a33 */
[----:B------:R-:W-:-:S05]  /*3500*/  IMAD R52, R16, -0x2, R3 ;  /* 0xfffffffe10347824 */ /* 0x000fca00078e0203 */
[----:B------:R-:W-:Y:S02]  /*3510*/  VIMNMX R27, R27, R52, !PT ;  /* 0x000000341b1b7248 */ /* 0x000fe40007fe0100 */
[----:B------:R-:W-:-:S07]  /*3520*/  VIADDMNMX R39, R52, UR7, R39, PT ;  /* 0x0000000734277c46 */ /* 0x000fce000b800127 */
.L_x_6596:
[----:B------:R-:W-:Y:S01]  /*3530*/  ISETP.GT.AND P2, PT, R27, 0x1, !P2 ;  /* 0x000000011b00780c */ /* 0x000fe20005744270 */
[----:B------:R-:W-:Y:S01]  /*3540*/  ULDC UR10, c[0x0][0x988] ;  /* 0x00026200000a7ab9 */ /* 0x000fe20000000800 */
[----:B------:R-:W-:Y:S01]  /*3550*/  ISETP.NE.AND P6, PT, R77, RZ, PT ;  /* 0x000000ff4d00720c */ /* 0x000fe20003fc5270 */
[----:B------:R-:W-:Y:S01]  /*3560*/  IMAD.U32 R7, RZ, RZ, UR10 ;  /* 0x0000000aff077e24 */ /* 0x000fe2000f8e00ff */
        /* <DEDUP_REMOVED lines=76> */
[----:B------:R-:W-:Y:S01]  /*3a30*/  ISETP.GT.AND P3, PT, R27, 0x70, !P3 ;  /* 0x000000701b00780c */ /* 0x000fe20005f64270 */
[----:B------:R-:W0:Y:S01]  /*3a40*/  SHFL.BFLY PT, R112, R3, 0x2, 0x1f ;  /* 0x0c401f0003707f89 */ /* 0x000e2200000e0000 */
[----:B------:R-:W-:Y:S02]  /*3a50*/  FSEL R38, R38, -INF , !P2 ;  /* 0xff80000026267808 */ /* 0x000fe40005000000 */
[----:B------:R-:W-:Y:S02]  /*3a60*/  ISETP.NE.AND P2, PT, R87, RZ, PT ;  /* 0x000000ff5700720c */ /* 0x000fe40003f45270 */
[C---:B------:R-:W-:Y:S02]  /*3a70*/  ISETP.GT.AND P4, PT, R27.reuse, 0x71, !P4 ;  /* 0x000000711b00780c */ /* 0x040fe40006784270 */
[----:B------:R-:W-:Y:S02]  /*3a80*/  ISETP.GT.AND P2, PT, R27, 0x31, !P2 ;  /* 0x000000311b00780c */ /* 0x000fe40005744270 */
[----:B------:R-:W-:-:S02]  /*3a90*/  ISETP.LT.OR P3, PT, R39, 0x71, P3 ;  /* 0x000000712700780c */ /* 0x000fc40001f61670 */
[----:B------:R-:W-:Y:S02]  /*3aa0*/  ISETP.LT.OR P2, PT, R39, 0x32, P2 ;  /* 0x000000322700780c */ /* 0x000fe40001741670 */
[----:B------:R-:W-:Y:S02]  /*3ab0*/  ISETP.GT.AND P5, PT, R27, 0x78, !P5 ;  /* 0x000000781b00780c */ /* 0x000fe40006fa4270 */
[----:B------:R-:W-:Y:S02]  /*3ac0*/  FSEL R40, R40, -INF , !P2 ;  /* 0xff80000028287808 */ /* 0x000fe40005000000 */
[----:B------:R-:W-:Y:S02]  /*3ad0*/  ISETP.NE.AND P2, PT, R49, RZ, PT ;  /* 0x000000ff3100720c */ /* 0x000fe40003f45270 */
[----:B------:R-:W-:Y:S02]  /*3ae0*/  ISETP.LT.OR P4, PT, R39, 0x72, P4 ;  /* 0x000000722700780c */ /* 0x000fe40002781670 */
[----:B------:R-:W-:-:S02]  /*3af0*/  ISETP.GT.AND P2, PT, R27, 0x38, !P2 ;  /* 0x000000381b00780c */ /* 0x000fc40005744270 */
[C---:B------:R-:W-:Y:S02]  /*3b00*/  ISETP.LT.OR P5, PT, R39.reuse, 0x79, P5 ;  /* 0x000000792700780c */ /* 0x040fe40002fa1670 */
[----:B------:R-:W-:Y:S02]  /*3b10*/  ISETP.LT.OR P2, PT, R39, 0x39, P2 ;  /* 0x000000392700780c */ /* 0x000fe40001741670 */
[----:B0-----:R-:W-:Y:S02]  /*3b20*/  FMNMX.FTZ R112, R3, R112, !PT ;  /* 0x0000007003707209 */ /* 0x001fe40007810000 */
[----:B------:R-:W-:Y:S02]  /*3b30*/  FSEL R42, R42, -INF , !P2 ;  /* 0xff8000002a2a7808 */ /* 0x000fe40005000000 */
[----:B------:R-:W-:Y:S01]  /*3b40*/  ISETP.GT.AND P2, PT, R27, 0x39, !P6 ;  /* 0x000000391b00780c */ /* 0x000fe20007744270 */
[----:B------:R-:W0:Y:S01]  /*3b50*/  SHFL.BFLY PT, R5, R112, 0x1, 0x1f ;  /* 0x0c201f0070057f89 */ /* 0x000e2200000e0000 */
[----:B------:R-:W-:-:S02]  /*3b60*/  ISETP.NE.AND P6, PT, R73, RZ, PT ;  /* 0x000000ff4900720c */ /* 0x000fc40003fc5270 */
[----:B------:R-:W-:-:S04]  /*3b70*/  ISETP.LT.OR P2, PT, R39, 0x3a, P2 ;  /* 0x0000003a2700780c */ /* 0x000fc80001741670 */
[----:B------:R-:W-:Y:S02]  /*3b80*/  FSEL R44, R44, -INF , !P2 ;  /* 0xff8000002c2c7808 */ /* 0x000fe40005000000 */
[----:B------:R-:W-:-:S04]  /*3b90*/  ISETP.NE.AND P2, PT, R53, RZ, PT ;  /* 0x000000ff3500720c */ /* 0x000fc80003f45270 */
[----:B------:R-:W-:-:S04]  /*3ba0*/  ISETP.GT.AND P2, PT, R27, 0x40, !P2 ;  /* 0x000000401b00780c */ /* 0x000fc80005744270 */
[----:B------:R-:W-:-:S04]  /*3bb0*/  ISETP.LT.OR P2, PT, R39, 0x41, P2 ;  /* 0x000000412700780c */ /* 0x000fc80001741670 */
[----:B------:R-:W-:Y:S02]  /*3bc0*/  FSEL R46, R46, -INF , !P2 ;  /* 0xff8000002e2e7808 */ /* 0x000fe40005000000 */
[----:B------:R-:W-:Y:S02]  /*3bd0*/  ISETP.NE.AND P2, PT, R56, RZ, PT ;  /* 0x000000ff3800720c */ /* 0x000fe40003f45270 */
[----:B0-----:R-:W-:Y:S02]  /*3be0*/  FMNMX.FTZ R5, R112, R5, !PT ;  /* 0x0000000570057209 */ /* 0x001fe40007810000 */
        /* <DEDUP_REMOVED lines=36> */
[----:B------:R-:W-:Y:S01]  /*3e30*/  ISETP.NE.AND P6, PT, R9, RZ, PT ;  /* 0x000000ff0900720c */ /* 0x000fe20003fc5270 */
[----:B------:R-:W-:Y:S01]  /*3e40*/  FMUL.FTZ R9, R5, R7 ;  /* 0x0000000705097220 */ /* 0x000fe20000410000 */
        /* <DEDUP_REMOVED lines=9> */
[-CC-:B------:R-:W-:Y:S01]  /*3ee0*/  FFMA.FTZ R45, R96, R7.reuse, -R43.reuse ;  /* 0x00000007602d7223 */ /* 0x180fe2000001082b */
        /* <DEDUP_REMOVED lines=10> */
[--C-:B------:R-:W-:Y:S01]  /*3f90*/  FFMA.FTZ R182, R182, R7, -R43.reuse ;  /* 0x00000007b6b67223 */ /* 0x100fe2000001082b */
[----:B------:R-:W-:Y:S01]  /*3fa0*/  ISETP.LT.OR P2, PT, R39, 0x6a, P2 ;  /* 0x0000006a2700780c */ /* 0x000fe20001741670 */
[----:B------:R-:W-:Y:S01]  /*3fb0*/  MUFU.EX2 R180, R180 ;  /* 0x000000b400b47308 */ /* 0x000fe20000000800 */
[----:B------:R-:W-:Y:S01]  /*3fc0*/  FMNMX.FTZ R11, R14, R11, !PT ;  /* 0x0000000b0e0b7209 */ /* 0x000fe20007810000 */
[-CC-:B------:R-:W-:Y:S01]  /*3fd0*/  FFMA.FTZ R9, R118, R7.reuse, -R43.reuse ;  /* 0x0000000776097223 */ /* 0x180fe2000001082b */
[----:B------:R-:W-:Y:S01]  /*3fe0*/  FSEL R96, R29, -INF , !P2 ;  /* 0xff8000001d607808 */ /* 0x000fe20005000000 */
[--C-:B------:R-:W-:Y:S01]  /*3ff0*/  FFMA.FTZ R29, R92, R7, -R43.reuse ;  /* 0x000000075c1d7223 */ /* 0x100fe2000001082b */
[----:B------:R-:W-:Y:S01]  /*4000*/  FMNMX.FTZ R13, R20, R11, !PT ;  /* 0x0000000b140d7209 */ /* 0x000fe20007810000 */
[--C-:B------:R-:W-:Y:S01]  /*4010*/  FFMA.FTZ R176, R176, R7, -R43.reuse ;  /* 0x00000007b0b07223 */ /* 0x100fe2000001082b */
[----:B------:R-:W-:Y:S01]  /*4020*/  FSEL R94, R33, -INF , !P3 ;  /* 0xff800000215e7808 */ /* 0x000fe20005800000 */
[----:B------:R0:W-:Y:S01]  /*4030*/  MUFU.EX2 R11, R21 ;  /* 0x00000015000b7308 */ /* 0x0001e20000000800 */
[----:B------:R-:W-:Y:S01]  /*4040*/  FMNMX.FTZ R13, R24, R13, !PT ;  /* 0x0000000d180d7209 */ /* 0x000fe20007810000 */
[-CC-:B------:R-:W-:Y:S01]  /*4050*/  FFMA.FTZ R33, R86, R7.reuse, -R43.reuse ;  /* 0x0000000756217223 */ /* 0x180fe2000001082b */
[----:B------:R-:W-:Y:S01]  /*4060*/  ISETP.GT.AND P6, PT, R27, 0x79, !P6 ;  /* 0x000000791b00780c */ /* 0x000fe200077c4270 */
[--C-:B------:R-:W-:Y:S01]  /*4070*/  FFMA.FTZ R178, R178, R7, -R43.reuse ;  /* 0x00000007b2b27223 */ /* 0x100fe2000001082b */
[----:B------:R-:W-:Y:S01]  /*4080*/  FMNMX.FTZ R13, R26, R13, !PT ;  /* 0x0000000d1a0d7209 */ /* 0x000fe20007810000 */
[--C-:B------:R-:W-:Y:S01]  /*4090*/  FFMA.FTZ R8, R8, R7, -R43.reuse ;  /* 0x0000000708087223 */ /* 0x100fe2000001082b */
[----:B------:R-:W-:Y:S01]  /*40a0*/  FSEL R98, R31, -INF , !P4 ;  /* 0xff8000001f627808 */ /* 0x000fe20006000000 */
[----:B------:R-:W1:Y:S01]  /*40b0*/  MUFU.EX2 R3, R3 ;  /* 0x0000000300037308 */ /* 0x000e620000000800 */
[----:B------:R-:W-:Y:S01]  /*40c0*/  FMNMX.FTZ R13, R28, R13, !PT ;  /* 0x0000000d1c0d7209 */ /* 0x000fe20007810000 */
[-CC-:B------:R-:W-:Y:S01]  /*40d0*/  FFMA.FTZ R172, R110, R7.reuse, -R43.reuse ;  /* 0x000000076eac7223 */ /* 0x180fe2000001082b */
[----:B------:R-:W-:Y:S01]  /*40e0*/  ISETP.LT.OR P6, PT, R39, 0x7a, P6 ;  /* 0x0000007a2700780c */ /* 0x000fe200037c1670 */
[--C-:B------:R-:W-:Y:S01]  /*40f0*/  FFMA.FTZ R108, R108, R7, -R43.reuse ;  /* 0x000000076c6c7223 */ /* 0x100fe2000001082b */
[----:B------:R-:W-:Y:S01]  /*4100*/  FMNMX.FTZ R15, R30, R13, !PT ;  /* 0x0000000d1e0f7209 */ /* 0x000fe20007810000 */
[--C-:B------:R-:W-:Y:S01]  /*4110*/  FFMA.FTZ R174, R106, R7, -R43.reuse ;  /* 0x000000076aae7223 */ /* 0x100fe2000001082b */
[----:B------:R-:W-:Y:S01]  /*4120*/  FSEL R92, R35, -INF , !P5 ;  /* 0xff800000235c7808 */ /* 0x000fe20006800000 */
        /* <DEDUP_REMOVED lines=13> */
[----:B0-----:R-:W-:Y:S01]  /*4200*/  FMNMX.FTZ R21, R38, R15, !PT ;  /* 0x0000000f26157209 */ /* 0x001fe20007810000 */
[-CC-:B------:R-:W-:Y:S01]  /*4210*/  FFMA.FTZ R74, R74, R7.reuse, -R43.reuse ;  /* 0x000000074a4a7223 */ /* 0x180fe2000001082b */
[--C-:B------:R-:W-:Y:S01]  /*4220*/  FFMA.FTZ R72, R72, R7, -R43.reuse ;  /* 0x0000000748487223 */ /* 0x100fe2000001082b */
[----:B------:R-:W-:Y:S01]  /*4230*/  MUFU.EX2 R182, R182 ;  /* 0x000000b600b67308 */ /* 0x000fe20000000800 */
[----:B------:R-:W-:Y:S01]  /*4240*/  FMNMX.FTZ R21, R40, R21, !PT ;  /* 0x0000001528157209 */ /* 0x000fe20007810000 */
[-CC-:B------:R-:W-:Y:S01]  /*4250*/  FFMA.FTZ R70, R70, R7.reuse, -R43.reuse ;  /* 0x0000000746467223 */ /* 0x180fe2000001082b */
[-CC-:B------:R-:W-:Y:S01]  /*4260*/  FFMA.FTZ R68, R68, R7.reuse, -R43.reuse ;  /* 0x0000000744447223 */ /* 0x180fe2000001082b */
[----:B------:R-:W-:Y:S01]  /*4270*/  FFMA.FTZ R4, R4, R7, -R43 ;  /* 0x0000000704047223 */ /* 0x000fe2000001082b */
[----:B------:R-:W-:Y:S01]  /*4280*/  FMNMX.FTZ R21, R42, R21, !PT ;  /* 0x000000152a157209 */ /* 0x000fe20007810000 */
[----:B-1----:R-:W-:Y:S01]  /*4290*/  FADD.FTZ R47, R180, R3 ;  /* 0x00000003b42f7221 */ /* 0x002fe20000010000 */
[----:B------:R-:W-:Y:S01]  /*42a0*/  F2FP.BF16.F32.PACK_AB R180, R3, R180 ;  /* 0x000000b403b4723e */ /* 0x000fe200000010ff */
[----:B------:R0:W-:Y:S01]  /*42b0*/  MUFU.EX2 R27, R45 ;  /* 0x0000002d001b7308 */ /* 0x0001e20000000800 */
[----:B------:R-:W-:-:S04]  /*42c0*/  FMNMX.FTZ R21, R44, R21, !PT ;  /* 0x000000152c157209 */ /* 0x000fc80007810000 */
[----:B--2---:R-:W-:-:S03]  /*42d0*/  FMNMX.FTZ R25, R46, R21, !PT ;  /* 0x000000152e197209 */ /* 0x004fc60007810000 */
[----:B------:R-:W-:Y:S01]  /*42e0*/  MUFU.EX2 R9, R9 ;  /* 0x0000000900097308 */ /* 0x000fe20000000800 */
[----:B------:R-:W-:Y:S01]  /*42f0*/  FMNMX.FTZ R25, R48, R25, !PT ;  /* 0x0000001930197209 */ /* 0x000fe20007810000 */
[----:B0-----:R-:W-:-:S03]  /*4300*/  FFMA.FTZ R45, R6, R7, -R43 ;  /* 0x00000007062d7223 */ /* 0x001fc6000001082b */
[----:B------:R-:W-:-:S03]  /*4310*/  FMNMX.FTZ R25, R50, R25, !PT ;  /* 0x0000001932197209 */ /* 0x000fc60007810000 */
[----:B------:R-:W-:Y:S01]  /*4320*/  MUFU.EX2 R176, R176 ;  /* 0x000000b000b07308 */ /* 0x000fe20000000800 */
[----:B------:R-:W-:-:S04]  /*4330*/  FMNMX.FTZ R25, R58, R25, !PT ;  /* 0x000000193a197209 */ /* 0x000fc80007810000 */
[----:B------:R-:W-:-:S03]  /*4340*/  FMNMX.FTZ R41, R66, R25, !PT ;  /* 0x0000001942297209 */ /* 0x000fc60007810000 */
[----:B------:R0:W-:Y:S01]  /*4350*/  MUFU.EX2 R25, R100 ;  /* 0x0000006400197308 */ /* 0x0001e20000000800 */
[----:B------:R-:W-:-:S04]  /*4360*/  FMNMX.FTZ R41, R60, R41, !PT ;  /* 0x000000293c297209 */ /* 0x000fc80007810000 */
[----:B------:R-:W-:-:S03]  /*4370*/  FMNMX.FTZ R41, R56, R41, !PT ;  /* 0x0000002938297209 */ /* 0x000fc60007810000 */
[----:B------:R-:W-:Y:S01]  /*4380*/  MUFU.EX2 R178, R178 ;  /* 0x000000b200b27308 */ /* 0x000fe20000000800 */
[----:B------:R-:W-:Y:S02]  /*4390*/  FMNMX.FTZ R41, R64, R41, !PT ;  /* 0x0000002940297209 */ /* 0x000fe40007810000 */
[----:B0-----:R-:W-:Y:S02]  /*43a0*/  FSEL R100, R37, -INF , !P6 ;  /* 0xff80000025647808 */ /* 0x001fe40007000000 */
        /* <DEDUP_REMOVED lines=19> */
[----:B------:R-:W1:Y:S08]  /*44e0*/  MUFU.EX2 R33, R33 ;  /* 0x0000002100217308 */ /* 0x000e700000000800 */
[----:B------:R-:W-:Y:S08]  /*44f0*/  MUFU.EX2 R84, R84 ;  /* 0x0000005400547308 */ /* 0x000ff00000000800 */
[----:B------:R-:W-:Y:S01]  /*4500*/  MUFU.EX2 R35, R82 ;  /* 0x0000005200237308 */ /* 0x000fe20000000800 */
[----:B-1----:R-:W-:-:S02]  /*4510*/  F2FP.BF16.F32.PACK_AB R166, R33, R90 ;  /* 0x0000005a21a6723e */ /* 0x002fc400000010ff */
[----:B0-----:R-:W-:-:S04]  /*4520*/  FMNMX.FTZ R6, R86, R29, !PT ;  /* 0x0000001d56067209 */ /* 0x001fc80007810000 */
[C---:B------:R-:W-:Y:S01]  /*4530*/  FSETP.NEU.FTZ.AND P2, PT, R6.reuse, -INF , PT ;  /* 0xff8000000600780b */ /* 0x040fe20003f5d000 */
[-C--:B------:R-:W-:Y:S01]  /*4540*/  FMUL.FTZ R29, R6, R7.reuse ;  /* 0x00000007061d7220 */ /* 0x080fe20000410000 */
[----:B------:R-:W-:Y:S04]  /*4550*/  MUFU.EX2 R80, R80 ;  /* 0x0000005000507308 */ /* 0x000fe80000000800 */
[----:B------:R-:W-:Y:S02]  /*4560*/  FSEL R43, R29, RZ, P2 ;  /* 0x000000ff1d2b7208 */ /* 0x000fe40001000000 */
[----:B------:R-:W-:Y:S02]  /*4570*/  PLOP3.LUT P2, PT, PT, PT, UP0, 0x40, 0x0 ;  /* 0x000000000000781c */ /* 0x000fe40003f4e808 */
        /* <DEDUP_REMOVED lines=8> */
[----:B------:R-:W-:Y:S01]  /*4600*/  MUFU.EX2 R2, R2 ;  /* 0x0000000200027308 */ /* 0x000fe20000000800 */
        /* <DEDUP_REMOVED lines=21> */
[-C--:B------:R-:W-:Y:S01]  /*4760*/  FFMA.FTZ R66, R66, R7.reuse, -R43 ;  /* 0x0000000742427223 */ /* 0x080fe2000001082b */
[----:B------:R-:W-:Y:S01]  /*4770*/  F2FP.BF16.F32.PACK_AB R182, R9, R182 ;  /* 0x000000b609b6723e */ /* 0x000fe200000010ff */
[----:B------:R-:W2:Y:S01]  /*4780*/  MUFU.EX2 R183, R14 ;  /* 0x0000000e00b77308 */ /* 0x000ea20000000800 */
[----:B------:R-:W-:Y:S01]  /*4790*/  FADD.FTZ R8, R172, R47 ;  /* 0x0000002fac087221 */ /* 0x000fe20000010000 */
[----:B0-----:R-:W-:Y:S01]  /*47a0*/  FADD.FTZ R47, R2, R181 ;  /* 0x000000b5022f7221 */ /* 0x001fe20000010000 */
[-CC-:B------:R-:W-:Y:S01]  /*47b0*/  FFMA.FTZ R60, R60, R7.reuse, -R43.reuse ;  /* 0x000000073c3c7223 */ /* 0x180fe2000001082b */
[-CC-:B------:R-:W-:Y:S01]  /*47c0*/  FFMA.FTZ R56, R56, R7.reuse, -R43.reuse ;  /* 0x0000000738387223 */ /* 0x180fe2000001082b */
[----:B------:R-:W-:Y:S01]  /*47d0*/  FADD.FTZ R49, R15, R8 ;  /* 0x000000080f317221 */ /* 0x000fe20000010000 */
[-CC-:B------:R-:W-:Y:S01]  /*47e0*/  FFMA.FTZ R64, R64, R7.reuse, -R43.reuse ;  /* 0x0000000740407223 */ /* 0x180fe2000001082b */
[-C--:B------:R-:W-:Y:S01]  /*47f0*/  FFMA.FTZ R54, R54, R7.reuse, -R43 ;  /* 0x0000000736367223 */ /* 0x080fe2000001082b */
[----:B------:R-:W0:Y:S01]  /*4800*/  MUFU.EX2 R20, R20 ;  /* 0x0000001400147308 */ /* 0x000e220000000800 */
[----:B-1----:R-:W-:Y:S01]  /*4810*/  FADD.FTZ R8, R12, R47 ;  /* 0x0000002f0c087221 */ /* 0x002fe20000010000 */
[----:B------:R-:W-:Y:S01]  /*4820*/  FADD.FTZ R10, R174, R49 ;  /* 0x00000031ae0a7221 */ /* 0x000fe20000010000 */
[-CC-:B------:R-:W-:Y:S01]  /*4830*/  FFMA.FTZ R52, R52, R7.reuse, -R43.reuse ;  /* 0x0000000734347223 */ /* 0x180fe2000001082b */
[-CC-:B------:R-:W-:Y:S01]  /*4840*/  FFMA.FTZ R62, R62, R7.reuse, -R43.reuse ;  /* 0x000000073e3e7223 */ /* 0x180fe2000001082b */
[-CC-:B------:R-:W-:Y:S01]  /*4850*/  FFMA.FTZ R96, R96, R7.reuse, -R43.reuse ;  /* 0x0000000760607223 */ /* 0x180fe2000001082b */
[----:B------:R-:W-:Y:S01]  /*4860*/  FADD.FTZ R49, R21, R10 ;  /* 0x0000000a15317221 */ /* 0x000fe20000010000 */
[-C--:B------:R-:W-:Y:S01]  /*4870*/  FFMA.FTZ R94, R94, R7.reuse, -R43 ;  /* 0x000000075e5e7223 */ /* 0x080fe2000001082b */
[----:B------:R-:W1:Y:S01]  /*4880*/  MUFU.EX2 R177, R24 ;  /* 0x0000001800b17308 */ /* 0x000e620000000800 */
[----:B--2---:R-:W-:Y:S01]  /*4890*/  FADD.FTZ R47, R183, R8 ;  /* 0x00000008b72f7221 */ /* 0x004fe20000010000 */
[----:B------:R-:W-:Y:S01]  /*48a0*/  FADD.FTZ R10, R168, R49 ;  /* 0x00000031a80a7221 */ /* 0x000fe20000010000 */
[-CC-:B------:R-:W-:Y:S01]  /*48b0*/  FFMA.FTZ R98, R98, R7.reuse, -R43.reuse ;  /* 0x0000000762627223 */ /* 0x180fe2000001082b */
[----:B------:R-:W-:Y:S01]  /*48c0*/  F2FP.BF16.F32.PACK_AB R181, R181, R2 ;  /* 0x00000002b5b5723e */ /* 0x000fe200000010ff */
[-C--:B------:R-:W-:Y:S01]  /*48d0*/  FFMA.FTZ R92, R92, R7.reuse, -R43 ;  /* 0x000000075c5c7223 */ /* 0x080fe2000001082b */
[----:B------:R-:W-:Y:S01]  /*48e0*/  FADD.FTZ R49, R25, R10 ;  /* 0x0000000a19317221 */ /* 0x000fe20000010000 */
[----:B------:R-:W-:Y:S01]  /*48f0*/  F2FP.BF16.F32.PACK_AB R176, R11, R176 ;  /* 0x000000b00bb0723e */ /* 0x000fe200000010ff */
[----:B------:R-:W2:Y:S01]  /*4900*/  MUFU.EX2 R26, R26 ;  /* 0x0000001a001a7308 */ /* 0x000ea20000000800 */
[----:B0-----:R-:W-:Y:S01]  /*4910*/  FADD.FTZ R8, R20, R47 ;  /* 0x0000002f14087221 */ /* 0x001fe20000010000 */
[----:B------:R-:W-:Y:S01]  /*4920*/  FADD.FTZ R10, R170, R49 ;  /* 0x00000031aa0a7221 */ /* 0x000fe20000010000 */
[----:B------:R-:W-:Y:S01]  /*4930*/  FFMA.FTZ R43, R100, R7, -R43 ;  /* 0x00000007642b7223 */ /* 0x000fe2000001082b */
[----:B------:R-:W-:-:S02]  /*4940*/  F2FP.BF16.F32.PACK_AB R178, R13, R178 ;  /* 0x000000b20db2723e */ /* 0x000fc400000010ff */
[----:B------:R-:W-:Y:S01]  /*4950*/  FADD.FTZ R49, R27, R10 ;  /* 0x0000000a1b317221 */ /* 0x000fe20000010000 */
[----:B------:R-:W-:Y:S01]  /*4960*/  F2FP.BF16.F32.PACK_AB R172, R15, R172 ;  /* 0x000000ac0fac723e */ /* 0x000fe200000010ff */
[----:B------:R-:W0:Y:S01]  /*4970*/  MUFU.EX2 R179, R28 ;  /* 0x0000001c00b37308 */ /* 0x000e220000000800 */
[----:B-1----:R-:W-:Y:S01]  /*4980*/  FADD.FTZ R47, R177, R8 ;  /* 0x00000008b12f7221 */ /* 0x002fe20000010000 */
[----:B------:R-:W-:Y:S01]  /*4990*/  FADD.FTZ R10, R164, R49 ;  /* 0x00000031a40a7221 */ /* 0x000fe20000010000 */
[----:B------:R-:W-:Y:S02]  /*49a0*/  F2FP.BF16.F32.PACK_AB R174, R21, R174 ;  /* 0x000000ae15ae723e */ /* 0x000fe400000010ff */
[----:B------:R-:W-:Y:S01]  /*49b0*/  F2FP.BF16.F32.PACK_AB R168, R25, R168 ;  /* 0x000000a819a8723e */ /* 0x000fe200000010ff */
[----:B------:R-:W-:Y:S01]  /*49c0*/  FADD.FTZ R49, R31, R10 ;  /* 0x0000000a1f317221 */ /* 0x000fe20000010000 */
[----:B------:R-:W-:Y:S01]  /*49d0*/  F2FP.BF16.F32.PACK_AB R170, R27, R170 ;  /* 0x000000aa1baa723e */ /* 0x000fe200000010ff */
[----:B------:R-:W1:Y:S01]  /*49e0*/  MUFU.EX2 R30, R30 ;  /* 0x0000001e001e7308 */ /* 0x000e620000000800 */
[----:B--2---:R-:W-:Y:S01]  /*49f0*/  FADD.FTZ R8, R26, R47 ;  /* 0x0000002f1a087221 */ /* 0x004fe20000010000 */
[----:B------:R-:W-:Y:S01]  /*4a00*/  FADD.FTZ R10, R90, R49 ;  /* 0x000000315a0a7221 */ /* 0x000fe20000010000 */
[----:B------:R-:W-:-:S02]  /*4a10*/  F2FP.BF16.F32.PACK_AB R164, R31, R164 ;  /* 0x000000a41fa4723e */ /* 0x000fc400000010ff */
[----:B------:R-:W-:Y:S01]  /*4a20*/  F2FP.BF16.F32.PACK_AB R160, R35, R84 ;  /* 0x0000005423a0723e */ /* 0x000fe200000010ff */
[----:B------:R-:W-:Y:S01]  /*4a30*/  FADD.FTZ R49, R33, R10 ;  /* 0x0000000a21317221 */ /* 0x000fe20000010000 */
[----:B------:R-:W-:Y:S01]  /*4a40*/  F2FP.BF16.F32.PACK_AB R183, R183, R12 ;  /* 0x0000000cb7b7723e */ /* 0x000fe200000010ff */
[----:B------:R-:W2:Y:S01]  /*4a50*/  MUFU.EX2 R173, R32 ;  /* 0x0000002000ad7308 */ /* 0x000ea20000000800 */
[----:B0-----:R-:W-:Y:S01]  /*4a60*/  FADD.FTZ R47, R179, R8 ;  /* 0x00000008b32f7221 */ /* 0x001fe20000010000 */
[----:B------:R-:W-:Y:S01]  /*4a70*/  FADD.FTZ R10, R84, R49 ;  /* 0x00000031540a7221 */ /* 0x000fe20000010000 */
[----:B------:R-:W-:Y:S02]  /*4a80*/  F2FP.BF16.F32.PACK_AB R177, R177, R20 ;  /* 0x00000014b1b1723e */ /* 0x000fe400000010ff */
[----:B------:R-:W-:Y:S01]  /*4a90*/  F2FP.BF16.F32.PACK_AB R179, R179, R26 ;  /* 0x0000001ab3b3723e */ /* 0x000fe200000010ff */
[----:B------:R-:W-:Y:S02]  /*4aa0*/  FADD.FTZ R49, R35, R10 ;  /* 0x0000000a23317221 */ /* 0x000fe40000010000 */
[----:B------:R-:W0:Y:S01]  /*4ab0*/  MUFU.EX2 R34, R34 ;  /* 0x0000002200227308 */ /* 0x000e220000000800 */
[----:B-1----:R-:W-:Y:S01]  /*4ac0*/  FADD.FTZ R8, R30, R47 ;  /* 0x0000002f1e087221 */ /* 0x002fe20000010000 */
[----:B------:R-:W-:-:S06]  /*4ad0*/  FADD.FTZ R10, R80, R49 ;  /* 0x00000031500a7221 */ /* 0x000fcc0000010000 */
        /* <DEDUP_REMOVED lines=40> */
[----:B------:R-:W-:-:S06]  /*4d60*/  F2FP.BF16.F32.PACK_AB R158, R41, R72 ;  /* 0x00000048299e723e */ /* 0x000fcc00000010ff */
        /* <DEDUP_REMOVED lines=13> */
[----:B--2---:R-:W-:Y:S01]  /*4e40*/  FADD.FTZ R10, R4, R9 ;  /* 0x00000009040a7221 */ /* 0x004fe20000010000 */
[C---:B------:R-:W-:Y:S01]  /*4e50*/  F2FP.BF16.F32.PACK_AB R154, R29.reuse, R4 ;  /* 0x000000041d9a723e */ /* 0x040fe200000010ff */
[----:B------:R-:W-:Y:S02]  /*4e60*/  VIADD R4, R88, 0xfffffffe ;  /* 0xfffffffe58047836 */ /* 0x000fe40000000000 */
[----:B------:R-:W-:-:S03]  /*4e70*/  FADD.FTZ R3, R29, R10 ;  /* 0x0000000a1d037221 */ /* 0x000fc60000010000 */
[----:B------:R-:W2:Y:S01]  /*4e80*/  MUFU.EX2 R157, R52 ;  /* 0x00000034009d7308 */ /* 0x000ea20000000800 */
[C---:B0-----:R-:W-:Y:S01]  /*4e90*/  FADD.FTZ R9, R163.reuse, R8 ;  /* 0x00000008a3097221 */ /* 0x041fe20000010000 */
[----:B------:R-:W-:-:S06]  /*4ea0*/  F2FP.BF16.F32.PACK_AB R163, R163, R56 ;  /* 0x00000038a3a3723e */ /* 0x000fcc00000010ff */
[----:B------:R-:W0:Y:S01]  /*4eb0*/  MUFU.EX2 R62, R62 ;  /* 0x0000003e003e7308 */ /* 0x000e220000000800 */
[----:B-1----:R-:W-:Y:S01]  /*4ec0*/  FADD.FTZ R2, R54, R9 ;  /* 0x0000000936027221 */ /* 0x002fe20000010000 */
[----:B------:R-:W-:-:S04]  /*4ed0*/  IMAD.IADD R9, R17, 0x1, -R18 ;  /* 0x0000000111097824 */ /* 0x000fc800078e0a12 */
[----:B------:R-:W-:Y:S02]  /*4ee0*/  IMAD R8, R185, 0x80, R9 ;  /* 0x00000080b9087824 */ /* 0x000fe400078e0209 */
[----:B------:R-:W1:Y:S01]  /*4ef0*/  MUFU.EX2 R159, R96 ;  /* 0x00000060009f7308 */ /* 0x000e620000000800 */
[C---:B--2---:R-:W-:Y:S01]  /*4f00*/  FADD.FTZ R11, R157.reuse, R2 ;  /* 0x000000029d0b7221 */ /* 0x044fe20000010000 */
[----:B------:R-:W-:Y:S02]  /*4f10*/  F2FP.BF16.F32.PACK_AB R157, R157, R54 ;  /* 0x000000369d9d723e */ /* 0x000fe400000010ff */
[----:B------:R-:W-:-:S04]  /*4f20*/  R2UR UR10, R8 ;  /* 0x00000000080a72ca */ /* 0x000fc800000e0000 */
[----:B------:R-:W2:Y:S01]  /*4f30*/  MUFU.EX2 R94, R94 ;  /* 0x0000005e005e7308 */ /* 0x000ea20000000800 */
[----:B0-----:R-:W-:-:S07]  /*4f40*/  FADD.FTZ R2, R62, R11 ;  /* 0x0000000b3e027221 */ /* 0x001fce0000010000 */
[----:B------:R-:W0:Y:S01]  /*4f50*/  MUFU.EX2 R153, R98 ;  /* 0x0000006200997308 */ /* 0x000e220000000800 */
[C---:B-1----:R-:W-:Y:S01]  /*4f60*/  FADD.FTZ R11, R159.reuse, R2 ;  /* 0x000000029f0b7221 */ /* 0x042fe20000010000 */
[----:B------:R-:W-:Y:S01]  /*4f70*/  UIADD3 UR6, UR10, UR6, URZ ;  /* 0x000000060a067290 */ /* 0x000fe2000fffe03f */
[----:B------:R-:W-:-:S05]  /*4f80*/  F2FP.BF16.F32.PACK_AB R159, R159, R62 ;  /* 0x0000003e9f9f723e */ /* 0x000fca00000010ff */
[----:B------:R-:W1:Y:S01]  /*4f90*/  MUFU.EX2 R92, R92 ;  /* 0x0000005c005c7308 */ /* 0x000e620000000800 */
[----:B--2---:R-:W-:-:S07]  /*4fa0*/  FADD.FTZ R2, R94, R11 ;  /* 0x0000000b5e027221 */ /* 0x004fce0000010000 */
[----:B------:R-:W2:Y:S01]  /*4fb0*/  MUFU.EX2 R43, R43 ;  /* 0x0000002b002b7308 */ /* 0x000ea20000000800 */
[C---:B0-----:R-:W-:Y:S01]  /*4fc0*/  FADD.FTZ R11, R153.reuse, R2 ;  /* 0x00000002990b7221 */ /* 0x041fe20000010000 */
[----:B------:R-:W-:-:S03]  /*4fd0*/  F2FP.BF16.F32.PACK_AB R153, R153, R94 ;  /* 0x0000005e9999723e */ /* 0x000fc600000010ff */
[----:B-1----:R-:W-:-:S04]  /*4fe0*/  FADD.FTZ R2, R92, R11 ;  /* 0x0000000b5c027221 */ /* 0x002fc80000010000 */
        /* <DEDUP_REMOVED lines=14> */
.L_x_6601:
[----:B------:R-:W-:-:S11]  /*50d0*/  UISETP.NE.AND UP1, UPT, UR7, 0x1, UPT ;  /* 0x000000010700788c */ /* 0x000fd6000bf25270 */
[----:B------:R-:W-:Y:S02]  /*50e0*/  @UP1 ULDC.64 UR18, c[0x0][0x9e8] ;  /* 0x00027a0000121ab9 */ /* 0x000fe40000000a00 */
[----:B------:R-:W-:-:S04]  /*50f0*/  UIMAD.WIDE.U32 UR10, UR14, UR18, URZ ;  /* 0x000000120e0a72a5 */ /* 0x000fc8000f8e003f */
[----:B------:R-:W-:-:S12]  /*5100*/  @UP1 USHF.R.U32.HI UR14, URZ, UR19, UR11 ;  /* 0x000000133f0e1299 */ /* 0x000fd8000801160b */
.L_x_6602:
[----:B------:R-:W-:-:S04]  /*5110*/  UIMAD UR7, UR14, UR7, UR7 ;  /* 0x000000070e0772a4 */ /* 0x000fc8000f8e0207 */
[----:B------:R-:W-:-:S04]  /*5120*/  UISETP.LT.AND UP1, UPT, UR6, UR7, UPT ;  /* 0x000000070600728c */ /* 0x000fc8000bf21270 */
[----:B------:R-:W-:-:S12]  /*5130*/  USEL UR6, UR6, UR7, UP1 ;  /* 0x0000000706067287 */ /* 0x000fd80008800000 */
.L_x_6600:
[----:B------:R-:W-:Y:S01]  /*5140*/  USHF.R.S32.HI UR7, URZ, 0x1f, UR6 ;  /* 0x0000001f3f077899 */ /* 0x000fe20008011406 */
[----:B------:R-:W-:Y:S02]  /*5150*/  CS2R R150, SRZ ;  /* 0x0000000000967805 */ /* 0x000fe4000001ff00 */
[----:B------:R-:W-:Y:S02]  /*5160*/  CS2R R148, SRZ ;  /* 0x0000000000947805 */ /* 0x000fe4000001ff00 */
        /* <DEDUP_REMOVED lines=38> */
[----:B------:R-:W-:Y:S01]  /*53d0*/  IMAD.MOV.U32 R151, RZ, RZ, RZ ;  /* 0x000000ffff977224 */ /* 0x000fe200078e00ff */
[----:B------:R-:W-:Y:S01]  /*53e0*/  ULDC UR52, c[0x0][0x9d8] ;  /* 0x0002760000347ab9 */ /* 0x000fe20000000800 */
[----:B------:R-:W-:Y:S01]  /*53f0*/  VIADD R13, R15, 0x8 ;  /* 0x000000080f0d7836 */ /* 0x000fe20000000000 */
[----:B------:R-:W-:-:S04]  /*5400*/  ULDC UR51, c[0x0][0x9e0] ;  /* 0x0002780000337ab9 */ /* 0x000fc80000000800 */
[----:B------:R-:W-:-:S07]  /*5410*/  LOP3.LUT R11, RZ, R13, RZ, 0x33, !PT ;  /* 0x0000000dff0b7212 */ /* 0x000fce00078e33ff */
.L_x_6620:
        /* <DEDUP_REMOVED lines=9> */
.L_x_6605:
[----:B------:R-:W-:Y:S01]  /*54b0*/  ULEA UR6, UR54, UR41, 0x3 ;  /* 0x0000002936067291 */ /* 0x000fe2000f8e183f */
[----:B------:R-:W-:-:S05]  /*54c0*/  IMAD.U32 R7, RZ, RZ, UR53 ;  /* 0x00000035ff077e24 */ /* 0x000fca000f8e00ff */
[----:B------:R-:W-:-:S04]  /*54d0*/  SHF.L.U32 R7, R7, 0x1f, RZ ;  /* 0x0000001f07077819 */ /* 0x000fc800000006ff */
[----:B------:R0:W1:Y:S01]  /*54e0*/  SYNCS.PHASECHK.TRANS64.TRYWAIT P2, [UR6+0x28830], R7 ;  /* 0x02883007ff0075a7 */ /* 0x0000620008040146 */
[----:B------:R-:W-:Y:S05]  /*54f0*/  @!P0 BRA `(.L_x_6606) ;  /* 0x0000000000048947 */ /* 0x000fea0003800000 */
[----:B------:R-:W-:Y:S01]  /*5500*/  BPT.TRAP 0x1 ;  /* 0x000000040000795c */ /* 0x000fe20000300000 */
.L_x_6606:
[----:B-1----:R-:W-:Y:S05]  /*5510*/  @P2 BRA `(.L_x_6604) ;  /* 0x0000000000082947 */ /* 0x002fea0003800000 */
[----:B------:R-:W1:Y:S02]  /*5520*/  SYNCS.PHASECHK.TRANS64.TRYWAIT P2, [UR6+0x28830], R7 ;  /* 0x02883007ff0075a7 */ /* 0x000e640008040146 */
[----:B-1----:R-:W-:Y:S05]  /*5530*/  @!P2 BRA `(.L_x_6607) ;  /* 0x000001140050a947 */ /* 0x002fea0003800000 */
.L_x_6604:
[----:B-1----:R-:W1:Y:S01]  /*5540*/  S2R R8, SR_TID.X ;  /* 0x0000000000087919 */ /* 0x002e620000002100 */
[----:B------:R-:W-:Y:S01]  /*5550*/  ULEA UR34, UR54, UR46, 0xb ;  /* 0x0000002e36227291 */ /* 0x000fe2000f8e583f */
[----:B------:R-:W-:Y:S01]  /*5560*/  UMOV UR35, 0x40000040 ;  /* 0x4000004000237882 */ /* 0x000fe20000000000 */
[----:B------:R-:W-:Y:S02]  /*5570*/  UMOV UR7, 0x40000040 ;  /* 0x4000004000077882 */ /* 0x000fe40000000000 */
[----:B------:R-:W-:Y:S02]  /*5580*/  UIADD3 UR6, UR34, 0x2, URZ ;  /* 0x0000000222067890 */ /* 0x000fe4000fffe03f */
        /* <DEDUP_REMOVED lines=12> */
[----:B-1----:R-:W-:-:S05]  /*5650*/  SHF.R.U32.HI R8, RZ, 0x7, R8 ;  /* 0x00000007ff087819 */ /* 0x002fca0000011608 */
[----:B0-----:R-:W-:-:S05]  /*5660*/  VIADD R7, R8, 0x8 ;  /* 0x0000000808077836 */ /* 0x001fca0000000000 */
[----:B------:R0:W-:Y:S06]  /*5670*/  BAR.SYNC.DEFER_BLOCKING R7, 0x100 ;  /* 0x000400070000751d */ /* 0x0001ec0000010000 */
        /* <DEDUP_REMOVED lines=24> */
[----:B0-----:R-:W-:Y:S05]  /*5800*/  @P3 BRA `(.L_x_6608) ;  /* 0x00000000002c3947 */ /* 0x001fea0003800000 */
[----:B------:R-:W-:Y:S05]  /*5810*/  @!P0 BRA `(.L_x_6609) ;  /* 0x0000000000048947 */ /* 0x000fea0003800000 */
[----:B------:R-:W-:Y:S01]  /*5820*/  BPT.TRAP 0x1 ;  /* 0x000000040000795c */ /* 0x000fe20000300000 */
.L_x_6609:
[----:B------:R-:W-:Y:S01]  /*5830*/  ULEA UR6, UR42, UR41, 0x3 ;  /* 0x000000292a067291 */ /* 0x000fe2000f8e183f */
[----:B------:R-:W-:-:S05]  /*5840*/  IMAD.U32 R7, RZ, RZ, UR43 ;  /* 0x0000002bff077e24 */ /* 0x000fca000f8e00ff */
[----:B------:R-:W-:-:S04]  /*5850*/  SHF.L.U32 R7, R7, 0x1f, RZ ;  /* 0x0000001f07077819 */ /* 0x000fc800000006ff */
[----:B------:R0:W1:Y:S01]  /*5860*/  SYNCS.PHASECHK.TRANS64.TRYWAIT P2, [UR6+0x28850], R7 ;  /* 0x02885007ff0075a7 */ /* 0x0000620008040146 */
[----:B------:R-:W-:Y:S05]  /*5870*/  @!P0 BRA `(.L_x_6610) ;  /* 0x0000000000048947 */ /* 0x000fea0003800000 */
[----:B------:R-:W-:Y:S01]  /*5880*/  BPT.TRAP 0x1 ;  /* 0x000000040000795c */ /* 0x000fe20000300000 */
.L_x_6610:
[----:B-1----:R-:W-:Y:S05]  /*5890*/  @P2 BRA `(.L_x_6608) ;  /* 0x0000000000082947 */ /* 0x002fea0003800000 */
[----:B------:R-:W1:Y:S02]  /*58a0*/  SYNCS.PHASECHK.TRANS64.TRYWAIT P2, [UR6+0x28850], R7 ;  /* 0x02885007ff0075a7 */ /* 0x000e640008040146 */
[----:B-1----:R-:W-:Y:S05]  /*58b0*/  @!P2 BRA `(.L_x_6611) ;  /* 0x000001100088a947 */ /* 0x002fea0003800000 */
.L_x_6608:
[----:B------:R-:W-:Y:S01]  /*58c0*/  UIADD3 UR6, UR41, 0x400, URZ ;  /* 0x0000040029067890 */ /* 0x000fe2000fffe03f */
[----:B------:R-:W-:Y:S01]  /*58d0*/  WARPGROUP.ARRIVE ;  /* 0x00000000000079c5 */ /* 0x000fe20000000000 */
[----:B------:R-:W-:-:S05]  /*58e0*/  UMOV UR7, 0x40000040 ;  /* 0x4000004000077882 */ /* 0x000fca0000000000 */
[----:B------:R-:W2:Y:S01]  /*58f0*/  S2R R184, SR_TID.X ;  /* 0x0000000000b87919 */ /* 0x000ea20000002100 */
[----:B------:R-:W-:Y:S01]  /*5900*/  USHF.R.U32.HI UR6, URZ, 0x4, UR6 ;  /* 0x000000043f067899 */ /* 0x000fe20008011606 */
[----:B------:R-:W-:Y:S01]  /*5910*/  FMUL.FTZ R20, R34, UR52 ;  /* 0x0000003422147c20 */ /* 0x000fe20008410000 */
[----:B------:R-:W-:Y:S01]  /*5920*/  FMUL.FTZ R34, R36, UR52 ;  /* 0x0000003424227c20 */ /* 0x000fe20008410000 */
[----:B------:R-:W-:Y:S01]  /*5930*/  FMUL.FTZ R36, R58, UR52 ;  /* 0x000000343a247c20 */ /* 0x000fe20008410000 */
[----:B------:R-:W-:Y:S01]  /*5940*/  ULOP3.LUT UR6, UR6, 0x3fff, URZ, 0xc0, !UPT ;  /* 0x00003fff06067892 */ /* 0x000fe2000f8ec03f */
[----:B------:R-:W-:Y:S01]  /*5950*/  FMUL.FTZ R14, R31, UR52 ;  /* 0x000000341f0e7c20 */ /* 0x000fe20008410000 */
[----:B01----:R-:W-:Y:S01]  /*5960*/  FMUL.FTZ R7, R24, UR52 ;  /* 0x0000003418077c20 */ /* 0x003fe20008410000 */
[----:B------:R-:W-:Y:S01]  /*5970*/  FMUL.FTZ R31, R54, UR52 ;  /* 0x00000034361f7c20 */ /* 0x000fe20008410000 */
[----:B------:R-:W-:Y:S01]  /*5980*/  ULOP3.LUT UR6, UR6, 0x4000000, URZ, 0xfc, !UPT ;  /* 0x0400000006067892 */ /* 0x000fe2000f8efc3f */
[----:B------:R-:W-:Y:S01]  /*5990*/  FMUL.FTZ R8, R26, UR52 ;  /* 0x000000341a087c20 */ /* 0x000fe20008410000 */
[----:B------:R-:W-:Y:S01]  /*59a0*/  FMUL.FTZ R10, R27, UR52 ;  /* 0x000000341b0a7c20 */ /* 0x000fe20008410000 */
        /* <DEDUP_REMOVED lines=20> */
[----:B--2---:R-:W-:Y:S01]  /*5af0*/  SHF.R.U32.HI R184, RZ, 0x7, R184 ;  /* 0x00000007ffb87819 */ /* 0x004fe200000116b8 */
        /* <DEDUP_REMOVED lines=12> */
[----:B------:R-:W-:Y:S01]  /*5bc0*/  PLOP3.LUT P2, PT, PT, PT, UP0, 0x40, 0x0 ;  /* 0x000000000000781c */ /* 0x000fe20003f4e808 */
[----:B------:R-:W0:Y:S08]  /*5bd0*/  MUFU.TANH R7, R7 ;  /* 0x0000000700077308 */ /* 0x000e300000002400 */
[----:B------:R-:W1:Y:S08]  /*5be0*/  MUFU.TANH R8, R8 ;  /* 0x0000000800087308 */ /* 0x000e700000002400 */
        /* <DEDUP_REMOVED lines=16> */
[----:B------:R-:W-:Y:S01]  /*5cf0*/  HGMMA.64x128x16.F32.BF16 R88, R176, gdesc[UR4].tnspB, R88, gsb0 ;  /* 0x41e00004b0587df0 */ /* 0x000fe20008001858 */
        /* <DEDUP_REMOVED lines=32> */
[----:B------:R-:W-:-:S02]  /*5f00*/  FMUL.FTZ R170, R49, UR52 ;  /* 0x0000003431aa7c20 */ /* 0x000fc40008410000 */
[----:B------:R-:W-:Y:S01]  /*5f10*/  HGMMA.64x128x16.F32.BF16 R88, R164, gdesc[UR4].tnspB, R88, gsb0 ;  /* 0x41e00004a4587df0 */ /* 0x000fe20008001858 */
[----:B------:R-:W-:Y:S01]  /*5f20*/  UIADD3 UR6, UR10, 0x280, URZ ;  /* 0x000002800a067890 */ /* 0x000fe2000fffe03f */
[----:B------:R-:W-:Y:S01]  /*5f30*/  FMUL.FTZ R57, R61, UR52 ;  /* 0x000000343d397c20 */ /* 0x000fe20008410000 */
[----:B------:R-:W-:Y:S01]  /*5f40*/  UMOV UR7, 0x40000040 ;  /* 0x4000004000077882 */ /* 0x000fe20000000000 */
        /* <DEDUP_REMOVED lines=16> */
[----:B------:R-:W-:Y:S02]  /*6050*/  IMAD.U32 R51, RZ, RZ, UR54 ;  /* 0x00000036ff337e24 */ /* 0x000fe4000f8e00ff */
[----:B------:R-:W-:Y:S01]  /*6060*/  FMUL.FTZ R164, R25, UR52 ;  /* 0x0000003419a47c20 */ /* 0x000fe20008410000 */
[----:B------:R-:W-:Y:S01]  /*6070*/  FMUL.FTZ R165, R28, UR52 ;  /* 0x000000341ca57c20 */ /* 0x000fe20008410000 */
[----:B------:R-:W-:Y:S01]  /*6080*/  HGMMA.64x128x16.F32.BF16 R88, R160, gdesc[UR4].tnspB, R88, gsb0 ;  /* 0x41e00004a0587df0 */ /* 0x000fe20008001858 */
[----:B------:R-:W-:Y:S01]  /*6090*/  UIADD3 UR6, UR10, 0x300, URZ ;  /* 0x000003000a067890 */ /* 0x000fe2000fffe03f */
[----:B------:R-:W-:Y:S01]  /*60a0*/  @!P1 LEA R51, R51, UR41, 0x3 ;  /* 0x0000002933339c11 */ /* 0x000fe2000f8e18ff */
[----:B------:R-:W-:Y:S01]  /*60b0*/  UMOV UR7, 0x40000040 ;  /* 0x4000004000077882 */ /* 0x000fe20000000000 */
[----:B------:R-:W-:Y:S01]  /*60c0*/  FMUL.FTZ R167, R32, UR52 ;  /* 0x0000003420a77c20 */ /* 0x000fe20008410000 */
[----:B------:R-:W-:Y:S01]  /*60d0*/  FMUL.FTZ R25, R38, UR52 ;  /* 0x0000003426197c20 */ /* 0x000fe20008410000 */
[----:B------:R-:W-:Y:S01]  /*60e0*/  FMUL.FTZ R28, R42, UR52 ;  /* 0x000000342a1c7c20 */ /* 0x000fe20008410000 */
[----:B------:R-:W-:-:S02]  /*60f0*/  @!P1 VIADD R51, R51, 0x28840 ;  /* 0x0002884033339836 */ /* 0x000fc40000000000 */
[----:B------:R-:W-:Y:S01]  /*6100*/  FMUL.FTZ R32, R46, UR52 ;  /* 0x000000342e207c20 */ /* 0x000fe20008410000 */
[----:B------:R-:W-:Y:S01]  /*6110*/  FMUL.FTZ R38, R63, UR52 ;  /* 0x000000343f267c20 */ /* 0x000fe20008410000 */
[----:B------:R-:W-:Y:S01]  /*6120*/  FMUL.FTZ R63, R69, UR52 ;  /* 0x00000034453f7c20 */ /* 0x000fe20008410000 */
[----:B------:R-:W-:Y:S01]  /*6130*/  FMUL.FTZ R42, R71, UR52 ;  /* 0x00000034472a7c20 */ /* 0x000fe20008410000 */
[----:B------:R-:W-:Y:S01]  /*6140*/  @!P1 PRMT R51, RZ, 0x654, R51 ;  /* 0x00000654ff339816 */ /* 0x000fe20000000033 */
        /* <DEDUP_REMOVED lines=14> */
[----:B------:R0:W0:Y:S01]  /*6230*/  MUFU.TANH R79, R84 ;  /* 0x00000054004f7308 */ /* 0x0000220000002400 */
        /* <DEDUP_REMOVED lines=22> */
[----:B------:R0:W0:Y:S01]  /*63a0*/  MUFU.TANH R75, R80 ;  /* 0x00000050004b7308 */ /* 0x0000220000002400 */
[----:B------:R-:W-:-:S02]  /*63b0*/  WARPGROUP.DEPBAR.LE gsb0, 0x0 ;  /* 0x00008000000079c5 */ /* 0x000fc40000010000 */
[----:B------:R-:W-:Y:S01]  /*63c0*/  WARPGROUP.ARRIVE ;  /* 0x00000000000079c5 */ /* 0x000fe20000000000 */
[----:B------:R-:W-:-:S05]  /*63d0*/  IMAD.SHL.U32 R158, R4, 0x80, RZ ;  /* 0x00000080049e7824 */ /* 0x000fca00078e00ff */
[----:B------:R-:W-:Y:S01]  /*63e0*/  HGMMA.64x128x16.F32.BF16 R88, R152, gdesc[UR4].tnspB, R88, gsb0 ;  /* 0x41e0000498587df0 */ /* 0x000fe20008001858 */
[----:B------:R-:W-:-:S05]  /*63f0*/  IADD3 R59, R17, 0x1, -R158 ;  /* 0x00000001113b7810 */ /* 0x000fca0007ffe89e */
[----:B------:R-:W-:-:S04]  /*6400*/  IMAD.IADD R59, R59, 0x1, -R18 ;  /* 0x000000013b3b7824 */ /* 0x000fc800078e0a12 */
[----:B------:R-:W-:-:S04]  /*6410*/  IMAD R59, R16, -0x2, R59 ;  /* 0xfffffffe103b7824 */ /* 0x000fc800078e023b */
[----:B------:R-:W-:-:S04]  /*6420*/  VIADD R83, R59, UR51 ;  /* 0x000000333b537c36 */ /* 0x000fc80008000000 */
[----:B------:R-:W-:Y:S01]  /*6430*/  IMAD.IADD R65, R0, 0x1, R83 ;  /* 0x0000000100417824 */ /* 0x000fe200078e0253 */
[----:B------:R-:W-:Y:S02]  /*6440*/  WARPGROUP.DEPBAR.LE gsb0, 0x0 ;  /* 0x00008000000079c5 */ /* 0x000fe40000010000 */
[----:B------:R0:W-:Y:S06]  /*6450*/  BAR.ARV R58, 0x100 ;  /* 0x0004003a0000751d */ /* 0x0001ec0000002000 */
[----:B------:R5:W-:Y:S02]  /*6460*/  @!P1 SYNCS.ARRIVE.TRANS64.RED.A1T0 RZ, [R51+URZ], RZ ;  /* 0x000000ff33ff99a7 */ /* 0x000be4000810043f */
[----:B-----5:R-:W-:Y:S01]  /*6470*/  FMUL.FTZ R51, R87, UR52 ;  /* 0x0000003457337c20 */ /* 0x020fe20008410000 */
[----:B------:R-:W-:-:S04]  /*6480*/  VIADD R87, R59, UR47 ;  /* 0x0000002f3b577c36 */ /* 0x000fc80008000000 */
[----:B------:R-:W-:Y:S01]  /*6490*/  IMAD.IADD R67, R0, 0x1, R87 ;  /* 0x0000000100437824 */ /* 0x000fe200078e0257 */
        /* <DEDUP_REMOVED lines=14> */
.L_x_6614:
[----:B------:R-:W-:-:S05]  /*6580*/  IMAD.U32 R153, RZ, RZ, UR50 ;  /* 0x00000032ff997e24 */ /* 0x000fca000f8e00ff */
[----:B------:R-:W-:-:S13]  /*6590*/  ISETP.NE.AND P2, PT, R153, 0x1, PT ;  /* 0x000000019900780c */ /* 0x000fda0003f45270 */
[----:B0-----:R-:W0:Y:S02]  /*65a0*/  @P2 LDC.64 R58, c[0x0][0x9e8] ;  /* 0x00027a00ff3a2b82 */ /* 0x001e240000000a00 */
[----:B0-----:R-:W-:-:S04]  /*65b0*/  @P2 IMAD.HI.U32 R64, R15, R58, RZ ;  /* 0x0000003a0f402227 */ /* 0x001fc800078e00ff */
[----:B------:R-:W-:Y:S01]  /*65c0*/  IMAD.MOV.U32 R58, RZ, RZ, R15 ;  /* 0x000000ffff3a7224 */ /* 0x000fe200078e000f */
[----:B------:R-:W-:-:S07]  /*65d0*/  @P2 SHF.R.U32.HI R58, RZ, R59, R64 ;  /* 0x0000003bff3a2219 */ /* 0x000fce0000011640 */
.L_x_6615:
[----:B------:R-:W-:Y:S05]  /*65e0*/  BSYNC B0 ;  /* 0x0000000000007941 */ /* 0x000fea0003800000 */
.L_x_6613:
[----:B------:R-:W-:-:S04]  /*65f0*/  IMAD R59, R58, R153, -R158 ;  /* 0x000000993a3b7224 */ /* 0x000fc800078e0a9e */
[----:B------:R-:W-:-:S05]  /*6600*/  IMAD R58, R16, -0x2, R59 ;  /* 0xfffffffe103a7824 */ /* 0x000fca00078e023b */
[----:B------:R-:W-:Y:S02]  /*6610*/  VIADDMNMX R65, R58, R153, R65, PT ;  /* 0x000000993a417246 */ /* 0x000fe40003800141 */
[----:B------:R-:W-:-:S07]  /*6620*/  VIMNMX R67, R67, R58, !PT ;  /* 0x0000003a43437248 */ /* 0x000fce0007fe0100 */
.L_x_6612:
[----:B------:R-:W-:-:S04]  /*6630*/  ISETP.GT.AND P2, PT, R4, -0x1, PT ;  /* 0xffffffff0400780c */ /* 0x000fc80003f44270 */
[C---:B------:R-:W-:Y:S02]  /*6640*/  ISETP.GT.AND P5, PT, R67.reuse, RZ, P2 ;  /* 0x000000ff4300720c */ /* 0x040fe400017a4270 */
[----:B------:R-:W-:Y:S02]  /*6650*/  ISETP.GT.AND P4, PT, R67, 0x1, P2 ;  /* 0x000000014300780c */ /* 0x000fe40001784270 */
[----:B------:R-:W-:Y:S02]  /*6660*/  ISETP.LT.OR P5, PT, R65, 0x1, P5 ;  /* 0x000000014100780c */ /* 0x000fe40002fa1670 */
[----:B------:R-:W-:Y:S02]  /*6670*/  ISETP.GT.AND P6, PT, R67, 0x8, P2 ;  /* 0x000000084300780c */ /* 0x000fe400017c4270 */
[----:B0-----:R-:W-:Y:S02]  /*6680*/  FSEL R156, R7, -INF , !P5 ;  /* 0xff800000079c7808 */ /* 0x001fe40006800000 */
[----:B------:R-:W-:-:S02]  /*6690*/  ISETP.GT.AND P5, PT, R67, 0x10, P2 ;  /* 0x000000104300780c */ /* 0x000fc400017a4270 */
[----:B------:R-:W-:Y:S02]  /*66a0*/  ISETP.GT.AND P3, PT, R67, 0x9, P2 ;  /* 0x000000094300780c */ /* 0x000fe40001764270 */
[C---:B------:R-:W-:Y:S02]  /*66b0*/  ISETP.LT.OR P5, PT, R65.reuse, 0x11, P5 ;  /* 0x000000114100780c */ /* 0x040fe40002fa1670 */
[----:B------:R-:W-:Y:S02]  /*66c0*/  ISETP.LT.OR P4, PT, R65, 0x2, P4 ;  /* 0x000000024100780c */ /* 0x000fe40002781670 */
[----:B------:R-:W-:Y:S02]  /*66d0*/  FSEL R176, R167, -INF , !P5 ;  /* 0xff800000a7b07808 */ /* 0x000fe40006800000 */
[----:B------:R-:W-:Y:S02]  /*66e0*/  ISETP.GT.AND P5, PT, R67, 0x20, P2 ;  /* 0x000000204300780c */ /* 0x000fe400017a4270 */
[----:B------:R-:W-:-:S02]  /*66f0*/  ISETP.LT.OR P6, PT, R65, 0x9, P6 ;  /* 0x000000094100780c */ /* 0x000fc400037c1670 */
[C---:B------:R-:W-:Y:S02]  /*6700*/  ISETP.LT.OR P3, PT, R65.reuse, 0xa, P3 ;  /* 0x0000000a4100780c */ /* 0x040fe40001f61670 */
[----:B------:R-:W-:Y:S02]  /*6710*/  ISETP.LT.OR P5, PT, R65, 0x21, P5 ;  /* 0x000000214100780c */ /* 0x000fe40002fa1670 */
[----:B------:R-:W-:Y:S02]  /*6720*/  FSEL R182, R164, -INF , !P4 ;  /* 0xff800000a4b67808 */ /* 0x000fe40006000000 */
[----:B------:R-:W-:Y:S02]  /*6730*/  ISETP.GT.AND P4, PT, R67, 0x11, P2 ;  /* 0x000000114300780c */ /* 0x000fe40001784270 */
[----:B------:R-:W-:Y:S02]  /*6740*/  FSEL R164, R165, -INF , !P6 ;  /* 0xff800000a5a47808 */ /* 0x000fe40007000000 */
[----:B------:R-:W-:-:S02]  /*6750*/  FSEL R178, R166, -INF , !P3 ;  /* 0xff800000a6b27808 */ /* 0x000fc40005800000 */
        /* <DEDUP_REMOVED lines=76> */
[--C-:B------:R-:W-:Y:S02]  /*6c20*/  IADD3 R53, R83, 0x8, R0.reuse ;  /* 0x0000000853357810 */ /* 0x100fe40007ffe000 */
[----:B------:R-:W-:-:S02]  /*6c30*/  IADD3 R55, R87, 0x8, R0 ;  /* 0x0000000857377810 */ /* 0x000fc40007ffe000 */
[----:B------:R-:W-:Y:S02]  /*6c40*/  FSEL R56, R81, -INF , !P4 ;  /* 0xff80000051387808 */ /* 0x000fe40006000000 */
[----:B------:R-:W-:Y:S02]  /*6c50*/  FSEL R54, R79, -INF , !P6 ;  /* 0xff8000004f367808 */ /* 0x000fe40007000000 */
[----:B------:R-:W-:Y:S01]  /*6c60*/  FSEL R52, R85, -INF , !P3 ;  /* 0xff80000055347808 */ /* 0x000fe20005800000 */
[----:B------:R-:W-:Y:S06]  /*6c70*/  @P5 BRA `(.L_x_6616) ;  /* 0x0000000000585947 */ /* 0x000fec0003800000 */
[----:B------:R-:W-:Y:S01]  /*6c80*/  ISETP.GT.AND P3, PT, R13, -0x1, PT ;  /* 0xffffffff0d00780c */ /* 0x000fe20003f64270 */
[----:B------:R-:W-:-:S12]  /*6c90*/  BSSY B0, `(.L_x_6617) ;  /* 0x0000010000007945 */ /* 0x000fd80003800000 */
[----:B------:R-:W-:Y:S05]  /*6ca0*/  @P3 BRA `(.L_x_6618) ;  /* 0x0000000000203947 */ /* 0x000fea0003800000 */
[----:B------:R-:W-:Y:S02]  /*6cb0*/  IMAD.U32 R57, RZ, RZ, UR50 ;  /* 0x00000032ff397e24 */ /* 0x000fe4000f8e00ff */
[----:B------:R-:W-:-:S03]  /*6cc0*/  IMAD.MOV.U32 R7, RZ, RZ, R11 ;  /* 0x000000ffff077224 */ /* 0x000fc600078e000b */
[----:B------:R-:W-:-:S13]  /*6cd0*/  ISETP.NE.AND P3, PT, R57, 0x1, PT ;  /* 0x000000013900780c */ /* 0x000fda0003f65270 */
[----:B------:R-:W0:Y:S02]  /*6ce0*/  @P3 LDC.64 R34, c[0x0][0x9e8] ;  /* 0x00027a00ff223b82 */ /* 0x000e240000000a00 */
[----:B0-----:R-:W-:-:S05]  /*6cf0*/  @P3 IMAD.HI.U32 R34, R11, R34, RZ ;  /* 0x000000220b223227 */ /* 0x001fca00078e00ff */
[----:B------:R-:W-:-:S04]  /*6d00*/  @P3 SHF.R.U32.HI R7, RZ, R35, R34 ;  /* 0x00000023ff073219 */ /* 0x000fc80000011622 */
[----:B------:R-:W-:Y:S01]  /*6d10*/  LOP3.LUT R7, RZ, R7, RZ, 0x33, !PT ;  /* 0x00000007ff077212 */ /* 0x000fe200078e33ff */
[----:B------:R-:W-:Y:S06]  /*6d20*/  BRA `(.L_x_6619) ;  /* 0x0000000000187947 */ /* 0x000fec0003800000 */
.L_x_6618:
[----:B------:R-:W-:Y:S02]  /*6d30*/  IMAD.U32 R57, RZ, RZ, UR50 ;  /* 0x00000032ff397e24 */ /* 0x000fe4000f8e00ff */
[----:B------:R-:W-:-:S03]  /*6d40*/  IMAD.MOV.U32 R7, RZ, RZ, R13 ;  /* 0x000000ffff077224 */ /* 0x000fc600078e000d */
[----:B------:R-:W-:-:S13]  /*6d50*/  ISETP.NE.AND P3, PT, R57, 0x1, PT ;  /* 0x000000013900780c */ /* 0x000fda0003f65270 */
[----:B------:R-:W0:Y:S02]  /*6d60*/  @P3 LDC.64 R34, c[0x0][0x9e8] ;  /* 0x00027a00ff223b82 */ /* 0x000e240000000a00 */
[----:B0-----:R-:W-:-:S05]  /*6d70*/  @P3 IMAD.HI.U32 R34, R13, R34, RZ ;  /* 0x000000220d223227 */ /* 0x001fca00078e00ff */
[----:B------:R-:W-:-:S07]  /*6d80*/  @P3 SHF.R.U32.HI R7, RZ, R35, R34 ;  /* 0x00000023ff073219 */ /* 0x000fce0000011622 */
.L_x_6619:
[----:B------:R-:W-:Y:S05]  /*6d90*/  BSYNC B0 ;  /* 0x0000000000007941 */ /* 0x000fea0003800000 */
.L_x_6617:
[----:B------:R-:W-:-:S04]  /*6da0*/  IMAD R7, R7, R57, -R158 ;  /* 0x0000003907077224 */ /* 0x000fc800078e0a9e */
[----:B------:R-:W-:-:S05]  /*6db0*/  IMAD R34, R16, -0x2, R7 ;  /* 0xfffffffe10227824 */ /* 0x000fca00078e0207 */
[----:B------:R-:W-:Y:S02]  /*6dc0*/  VIADDMNMX R53, R34, R57, R53, PT ;  /* 0x0000003922357246 */ /* 0x000fe40003800135 */
[----:B------:R-:W-:-:S07]  /*6dd0*/  VIMNMX R55, R55, R34, !PT ;  /* 0x0000002237377248 */ /* 0x000fce0007fe0100 */
.L_x_6616:
        /* <DEDUP_REMOVED lines=10> */
[C---:B------:R-:W-:Y:S02]  /*6e80*/  ISETP.GT.AND P6, PT, R55.reuse, 0x8, P2 ;  /* 0x000000083700780c */ /* 0x040fe400017c4270 */
        /* <DEDUP_REMOVED lines=25> */
[----:B------:R-:W-:-:S02]  /*7020*/  ISETP.GT.AND P4, PT, R55, RZ, P2 ;  /* 0x000000ff3700720c */ /* 0x000fc40001784270 */
[----:B------:R-:W-:Y:S02]  /*7030*/  FMNMX.FTZ R7, R78, R7, !PT ;  /* 0x000000074e077209 */ /* 0x000fe40007810000 */
[----:B------:R-:W-:Y:S02]  /*7040*/  ISETP.LT.OR P4, PT, R53, 0x1, P4 ;  /* 0x000000013500780c */ /* 0x000fe40002781670 */
        /* <DEDUP_REMOVED lines=25> */
[----:B------:R-:W0:Y:S01]  /*71e0*/  LDC R7, c[0x0][0x988] ;  /* 0x00026200ff077b82 */ /* 0x000e220000000800 */
[----:B------:R-:W-:Y:S02]  /*71f0*/  ISETP.GT.AND P5, PT, R55, 0x39, P2 ;  /* 0x000000393700780c */ /* 0x000fe400017a4270 */
[----:B------:R-:W1:Y:S02]  /*7200*/  SHFL.BFLY PT, R34, R35, 0x2, 0x1f ;  /* 0x0c401f0023227f89 */ /* 0x000e6400000e0000 */
[----:B------:R-:W-:-:S04]  /*7210*/  ISETP.LT.OR P5, PT, R53, 0x3a, P5 ;  /* 0x0000003a3500780c */ /* 0x000fc80002fa1670 */
[----:B------:R-:W-:Y:S02]  /*7220*/  FSEL R184, R33, -INF , !P5 ;  /* 0xff80000021b87808 */ /* 0x000fe40006800000 */
[----:B------:R-:W-:-:S04]  /*7230*/  ISETP.GT.AND P5, PT, R55, 0x48, P2 ;  /* 0x000000483700780c */ /* 0x000fc800017a4270 */
[----:B------:R-:W-:Y:S02]  /*7240*/  ISETP.LT.OR P5, PT, R53, 0x49, P5 ;  /* 0x000000493500780c */ /* 0x000fe40002fa1670 */
[----:B-1----:R-:W-:-:S05]  /*7250*/  FMNMX.FTZ R57, R35, R34, !PT ;  /* 0x0000002223397209 */ /* 0x002fca0007810000 */
[----:B------:R-:W1:Y:S02]  /*7260*/  SHFL.BFLY PT, R34, R57, 0x1, 0x1f ;  /* 0x0c201f0039227f89 */ /* 0x000e6400000e0000 */
[----:B-1----:R-:W-:Y:S02]  /*7270*/  FMNMX.FTZ R34, R57, R34, !PT ;  /* 0x0000002239227209 */ /* 0x002fe40007810000 */
[----:B------:R-:W-:Y:S02]  /*7280*/  FSEL R57, R8, -INF , !P4 ;  /* 0xff80000008397808 */ /* 0x000fe40006000000 */
[C---:B------:R-:W-:Y:S01]  /*7290*/  FSETP.NEU.FTZ.AND P6, PT, R34.reuse, -INF , PT ;  /* 0xff8000002200780b */ /* 0x040fe20003fdd000 */
[----:B0-----:R-:W-:-:S05]  /*72a0*/  FMUL.FTZ R35, R34, R7 ;  /* 0x0000000722237220 */ /* 0x001fca0000410000 */
[----:B------:R-:W-:-:S05]  /*72b0*/  FSEL R35, R35, RZ, P6 ;  /* 0x000000ff23237208 */ /* 0x000fca0003000000 */
[-CC-:B------:R-:W-:Y:S01]  /*72c0*/  FFMA.FTZ R180, R156, R7.reuse, -R35.reuse ;  /* 0x000000079cb47223 */ /* 0x180fe20000010823 */
[----:B------:R-:W-:Y:S01]  /*72d0*/  FSEL R156, R25, -INF , !P3 ;  /* 0xff800000199c7808 */ /* 0x000fe20005800000 */
[-CC-:B------:R-:W-:Y:S01]  /*72e0*/  FFMA.FTZ R21, R182, R7.reuse, -R35.reuse ;  /* 0x00000007b6157223 */ /* 0x180fe20000010823 */
[----:B------:R-:W-:Y:S01]  /*72f0*/  ISETP.GT.AND P3, PT, R55, 0x21, P2 ;  /* 0x000000213700780c */ /* 0x000fe20001764270 */
[-CC-:B------:R-:W-:Y:S01]  /*7300*/  FFMA.FTZ R182, R164, R7.reuse, -R35.reuse ;  /* 0x00000007a4b67223 */ /* 0x180fe20000010823 */
[-CC-:B------:R-:W-:Y:S01]  /*7310*/  FFMA.FTZ R61, R174, R7.reuse, -R35.reuse ;  /* 0x00000007ae3d7223 */ /* 0x180fe20000010823 */
[-CC-:B------:R-:W-:Y:S01]  /*7320*/  FFMA.FTZ R25, R178, R7.reuse, -R35.reuse ;  /* 0x00000007b2197223 */ /* 0x180fe20000010823 */
[----:B------:R-:W-:Y:S01]  /*7330*/  ISETP.LT.OR P3, PT, R53, 0x22, P3 ;  /* 0x000000223500780c */ /* 0x000fe20001f61670 */
[-CC-:B------:R-:W-:Y:S01]  /*7340*/  FFMA.FTZ R178, R172, R7.reuse, -R35.reuse ;  /* 0x00000007acb27223 */ /* 0x180fe20000010823 */
[-CC-:B------:R-:W-:Y:S01]  /*7350*/  FFMA.FTZ R172, R166, R7.reuse, -R35.reuse ;  /* 0x00000007a6ac7223 */ /* 0x180fe20000010823 */
[-CC-:B------:R-:W-:Y:S01]  /*7360*/  FFMA.FTZ R33, R162, R7.reuse, -R35.reuse ;  /* 0x00000007a2217223 */ /* 0x180fe20000010823 */
        /* <DEDUP_REMOVED lines=11> */
[-CC-:B------:R-:W-:Y:S01]  /*7420*/  FFMA.FTZ R56, R56, R7.reuse, -R35.reuse ;  /* 0x0000000738387223 */ /* 0x180fe20000010823 */
[----:B------:R-:W-:Y:S01]  /*7430*/  ISETP.GT.AND P3, PT, R55, 0x31, P2 ;  /* 0x000000313700780c */ /* 0x000fe20001764270 */
[----:B------:R-:W-:Y:S01]  /*7440*/  FFMA.FTZ R52, R52, R7, -R35 ;  /* 0x0000000734347223 */ /* 0x000fe20000010823 */
[----:B------:R-:W-:-:S02]  /*7450*/  FMNMX.FTZ R59, R14, R27, !PT ;  /* 0x0000001b0e3b7209 */ /* 0x000fc40007810000 */
[----:B------:R-:W-:Y:S01]  /*7460*/  FSEL R26, R26, -INF , !P4 ;  /* 0xff8000001a1a7808 */ /* 0x000fe20006000000 */
[----:B------:R-:W-:Y:S01]  /*7470*/  MUFU.EX2 R182, R182 ;  /* 0x000000b600b67308 */ /* 0x000fe20000000800 */
[----:B------:R-:W-:Y:S02]  /*7480*/  FMNMX.FTZ R59, R20, R59, !PT ;  /* 0x0000003b143b7209 */ /* 0x000fe40007810000 */
[----:B------:R-:W-:Y:S02]  /*7490*/  ISETP.GT.AND P4, PT, R55, 0x38, P2 ;  /* 0x000000383700780c */ /* 0x000fe40001784270 */
[----:B------:R-:W-:Y:S02]  /*74a0*/  FMNMX.FTZ R59, R158, R59, !PT ;  /* 0x0000003b9e3b7209 */ /* 0x000fe40007810000 */
[----:B------:R-:W-:Y:S01]  /*74b0*/  ISETP.LT.OR P3, PT, R53, 0x32, P3 ;  /* 0x000000323500780c */ /* 0x000fe20001f61670 */
[----:B------:R-:W-:Y:S01]  /*74c0*/  MUFU.EX2 R25, R25 ;  /* 0x0000001900197308 */ /* 0x000fe20000000800 */
[----:B------:R-:W-:-:S02]  /*74d0*/  FMNMX.FTZ R59, R156, R59, !PT ;  /* 0x0000003b9c3b7209 */ /* 0x000fc40007810000 */
[----:B------:R-:W-:Y:S01]  /*74e0*/  FSEL R8, R29, -INF , !P3 ;  /* 0xff8000001d087808 */ /* 0x000fe20005800000 */
[----:B------:R-:W-:Y:S01]  /*74f0*/  FFMA.FTZ R29, R168, R7, -R35 ;  /* 0x00000007a81d7223 */ /* 0x000fe20000010823 */
[----:B------:R-:W-:Y:S02]  /*7500*/  FMNMX.FTZ R59, R24, R59, !PT ;  /* 0x0000003b183b7209 */ /* 0x000fe40007810000 */
[----:B------:R-:W-:Y:S01]  /*7510*/  ISETP.LT.OR P4, PT, R53, 0x39, P4 ;  /* 0x000000393500780c */ /* 0x000fe20002781670 */
[----:B------:R-:W-:Y:S01]  /*7520*/  MUFU.EX2 R176, R176 ;  /* 0x000000b000b07308 */ /* 0x000fe20000000800 */
[----:B------:R-:W-:Y:S02]  /*7530*/  FMNMX.FTZ R59, R28, R59, !PT ;  /* 0x0000003b1c3b7209 */ /* 0x000fe40007810000 */
[----:B------:R-:W-:Y:S02]  /*7540*/  ISETP.GT.AND P3, PT, R55, 0x40, P2 ;  /* 0x000000403700780c */ /* 0x000fe40001764270 */
[----:B------:R-:W-:-:S02]  /*7550*/  FMNMX.FTZ R59, R164, R59, !PT ;  /* 0x0000003ba43b7209 */ /* 0x000fc40007810000 */
[----:B------:R-:W-:Y:S01]  /*7560*/  FSEL R174, R31, -INF , !P4 ;  /* 0xff8000001fae7808 */ /* 0x000fe20006000000 */
[----:B------:R-:W-:Y:S01]  /*7570*/  FFMA.FTZ R31, R160, R7, -R35 ;  /* 0x00000007a01f7223 */ /* 0x000fe20000010823 */
[----:B------:R-:W-:Y:S01]  /*7580*/  FMNMX.FTZ R59, R32, R59, !PT ;  /* 0x0000003b203b7209 */ /* 0x000fe20007810000 */
[----:B------:R-:W-:Y:S01]  /*7590*/  MUFU.EX2 R27, R61 ;  /* 0x0000003d001b7308 */ /* 0x000fe20000000800 */
[----:B------:R-:W-:Y:S02]  /*75a0*/  ISETP.GT.AND P4, PT, R55, 0x41, P2 ;  /* 0x000000413700780c */ /* 0x000fe40001784270 */
[----:B------:R-:W-:Y:S02]  /*75b0*/  FMNMX.FTZ R59, R26, R59, !PT ;  /* 0x0000003b1a3b7209 */ /* 0x000fe40007810000 */
[C---:B------:R-:W-:Y:S02]  /*75c0*/  ISETP.LT.OR P3, PT, R53.reuse, 0x41, P3 ;  /* 0x000000413500780c */ /* 0x040fe40001f61670 */
[----:B------:R-:W-:Y:S01]  /*75d0*/  FMNMX.FTZ R59, R30, R59, !PT ;  /* 0x0000003b1e3b7209 */ /* 0x000fe20007810000 */
[----:B------:R-:W-:Y:S01]  /*75e0*/  MUFU.EX2 R178, R178 ;  /* 0x000000b200b27308 */ /* 0x000fe20000000800 */
[----:B------:R-:W-:-:S02]  /*75f0*/  ISETP.LT.OR P4, PT, R53, 0x42, P4 ;  /* 0x000000423500780c */ /* 0x000fc40002781670 */
[----:B------:R-:W-:Y:S02]  /*7600*/  FMNMX.FTZ R59, R8, R59, !PT ;  /* 0x0000003b083b7209 */ /* 0x000fe40007810000 */
[----:B------:R-:W-:Y:S02]  /*7610*/  FSEL R36, R36, -INF , !P3 ;  /* 0xff80000024247808 */ /* 0x000fe40005800000 */
[----:B------:R-:W-:Y:S01]  /*7620*/  FMNMX.FTZ R59, R174, R59, !PT ;  /* 0x0000003bae3b7209 */ /* 0x000fe20007810000 */
[----:B------:R-:W-:Y:S01]  /*7630*/  MUFU.EX2 R29, R29 ;  /* 0x0000001d001d7308 */ /* 0x000fe20000000800 */
[----:B------:R-:W-:Y:S02]  /*7640*/  ISETP.GT.AND P3, PT, R55, 0x49, P2 ;  /* 0x000000493700780c */ /* 0x000fe40001764270 */
[----:B------:R-:W-:Y:S02]  /*7650*/  FMNMX.FTZ R59, R184, R59, !PT ;  /* 0x0000003bb83b7209 */ /* 0x000fe40007810000 */
[----:B------:R-:W-:Y:S01]  /*7660*/  FSEL R166, R37, -INF , !P4 ;  /* 0xff80000025a67808 */ /* 0x000fe20006000000 */
[----:B------:R-:W-:Y:S01]  /*7670*/  FFMA.FTZ R37, R152, R7, -R35 ;  /* 0x0000000798257223 */ /* 0x000fe20000010823 */
[----:B------:R-:W-:Y:S01]  /*7680*/  FMNMX.FTZ R59, R36, R59, !PT ;  /* 0x0000003b243b7209 */ /* 0x000fe20007810000 */
[----:B------:R-:W-:Y:S01]  /*7690*/  MUFU.EX2 R172, R172 ;  /* 0x000000ac00ac7308 */ /* 0x000fe20000000800 */
[----:B------:R-:W-:-:S02]  /*76a0*/  ISETP.GT.AND P4, PT, R55, 0x50, P2 ;  /* 0x000000503700780c */ /* 0x000fc40001784270 */
[----:B------:R-:W-:Y:S02]  /*76b0*/  ISETP.LT.OR P3, PT, R53, 0x4a, P3 ;  /* 0x0000004a3500780c */ /* 0x000fe40001f61670 */
[----:B------:R-:W-:Y:S01]  /*76c0*/  FSEL R160, R39, -INF , !P5 ;  /* 0xff80000027a07808 */ /* 0x000fe20006800000 */
[--C-:B------:R-:W-:Y:S01]  /*76d0*/  FFMA.FTZ R39, R84, R7, -R35.reuse ;  /* 0x0000000754277223 */ /* 0x100fe20000010823 */
[----:B------:R-:W-:Y:S01]  /*76e0*/  FMNMX.FTZ R59, R166, R59, !PT ;  /* 0x0000003ba63b7209 */ /* 0x000fe20007810000 */
[----:B------:R-:W-:Y:S01]  /*76f0*/  MUFU.EX2 R31, R31 ;  /* 0x0000001f001f7308 */ /* 0x000fe20000000800 */
[----:B------:R-:W-:Y:S02]  /*7700*/  ISETP.GT.AND P5, PT, R55, 0x51, P2 ;  /* 0x000000513700780c */ /* 0x000fe400017a4270 */
[----:B------:R-:W-:Y:S01]  /*7710*/  FSEL R168, R38, -INF , !P3 ;  /* 0xff80000026a87808 */ /* 0x000fe20005800000 */
[----:B------:R-:W-:Y:S01]  /*7720*/  FFMA.FTZ R38, R154, R7, -R35 ;  /* 0x000000079a267223 */ /* 0x000fe20000010823 */
[----:B------:R-:W-:-:S02]  /*7730*/  ISETP.LT.OR P4, PT, R53, 0x51, P4 ;  /* 0x000000513500780c */ /* 0x000fc40002781670 */
[----:B------:R-:W-:Y:S01]  /*7740*/  FMNMX.FTZ R59, R160, R59, !PT ;  /* 0x0000003ba03b7209 */ /* 0x000fe20007810000 */
[----:B------:R-:W-:Y:S01]  /*7750*/  MUFU.EX2 R33, R33 ;  /* 0x0000002100217308 */ /* 0x000fe20000000800 */
[----:B------:R-:W-:Y:S02]  /*7760*/  ISETP.GT.AND P3, PT, R55, 0x58, P2 ;  /* 0x000000583700780c */ /* 0x000fe40001764270 */
[----:B------:R-:W-:Y:S02]  /*7770*/  ISETP.LT.OR P5, PT, R53, 0x52, P5 ;  /* 0x000000523500780c */ /* 0x000fe40002fa1670 */
[----:B------:R-:W-:Y:S02]  /*7780*/  FSEL R40, R40, -INF , !P4 ;  /* 0xff80000028287808 */ /* 0x000fe40006000000 */
[----:B------:R-:W-:Y:S01]  /*7790*/  FMNMX.FTZ R59, R168, R59, !PT ;  /* 0x0000003ba83b7209 */ /* 0x000fe20007810000 */
[----:B------:R-:W-:Y:S01]  /*77a0*/  MUFU.EX2 R38, R38 ;  /* 0x0000002600267308 */ /* 0x000fe20000000800 */
[----:B------:R-:W-:-:S02]  /*77b0*/  ISETP.GT.AND P4, PT, R55, 0x59, P2 ;  /* 0x000000593700780c */ /* 0x000fc40001784270 */
[----:B------:R-:W-:Y:S01]  /*77c0*/  FSEL R154, R41, -INF , !P5 ;  /* 0xff800000299a7808 */ /* 0x000fe20006800000 */
[--C-:B------:R-:W-:Y:S01]  /*77d0*/  FFMA.FTZ R41, R82, R7, -R35.reuse ;  /* 0x0000000752297223 */ /* 0x100fe20000010823 */
[----:B------:R-:W-:Y:S02]  /*77e0*/  ISETP.LT.OR P3, PT, R53, 0x59, P3 ;  /* 0x000000593500780c */ /* 0x000fe40001f61670 */
[----:B------:R-:W-:Y:S01]  /*77f0*/  FMNMX.FTZ R59, R40, R59, !PT ;  /* 0x0000003b283b7209 */ /* 0x000fe20007810000 */
[----:B------:R-:W-:Y:S01]  /*7800*/  MUFU.EX2 R37, R37 ;  /* 0x0000002500257308 */ /* 0x000fe20000000800 */
[----:B------:R-:W-:Y:S02]  /*7810*/  ISETP.GT.AND P5, PT, R55, 0x60, P2 ;  /* 0x000000603700780c */ /* 0x000fe400017a4270 */
[----:B------:R-:W-:Y:S02]  /*7820*/  ISETP.LT.OR P4, PT, R53, 0x5a, P4 ;  /* 0x0000005a3500780c */ /* 0x000fe40002781670 */
[----:B------:R-:W-:Y:S01]  /*7830*/  FSEL R152, R43, -INF , !P3 ;  /* 0xff8000002b987808 */ /* 0x000fe20005800000 */
[----:B------:R-:W-:Y:S01]  /*7840*/  FFMA.FTZ R43, R78, R7, -R35 ;  /* 0x000000074e2b7223 */ /* 0x000fe20000010823 */
[----:B------:R-:W-:Y:S01]  /*7850*/  FMNMX.FTZ R59, R154, R59, !PT ;  /* 0x0000003b9a3b7209 */ /* 0x000fe20007810000 */
[----:B------:R-:W-:Y:S01]  /*7860*/  MUFU.EX2 R39, R39 ;  /* 0x0000002700277308 */ /* 0x000fe20000000800 */
[----:B------:R-:W-:-:S02]  /*7870*/  ISETP.GT.AND P3, PT, R55, 0x61, P2 ;  /* 0x000000613700780c */ /* 0x000fc40001764270 */
[----:B------:R-:W-:Y:S01]  /*7880*/  FSEL R162, R42, -INF , !P4 ;  /* 0xff8000002aa27808 */ /* 0x000fe20006000000 */
[-CC-:B------:R-:W-:Y:S01]  /*7890*/  FFMA.FTZ R42, R170, R7.reuse, -R35.reuse ;  /* 0x00000007aa2a7223 */ /* 0x180fe20000010823 */
[----:B------:R-:W-:Y:S01]  /*78a0*/  ISETP.LT.OR P5, PT, R53, 0x61, P5 ;  /* 0x000000613500780c */ /* 0x000fe20002fa1670 */
[----:B------:R-:W-:Y:S01]  /*78b0*/  FFMA.FTZ R170, R86, R7, -R35 ;  /* 0x0000000756aa7223 */ /* 0x000fe20000010823 */
[----:B------:R-:W-:Y:S01]  /*78c0*/  FMNMX.FTZ R59, R152, R59, !PT ;  /* 0x0000003b983b7209 */ /* 0x000fe20007810000 */
[----:B------:R-:W-:Y:S01]  /*78d0*/  MUFU.EX2 R41, R41 ;  /* 0x0000002900297308 */ /* 0x000fe20000000800 */
[----:B------:R-:W-:Y:S02]  /*78e0*/  ISETP.GT.AND P4, PT, R55, 0x68, P2 ;  /* 0x000000683700780c */ /* 0x000fe40001784270 */
[----:B------:R-:W-:Y:S02]  /*78f0*/  ISETP.LT.OR P3, PT, R53, 0x62, P3 ;  /* 0x000000623500780c */ /* 0x000fe40001f61670 */
[----:B------:R-:W-:-:S02]  /*7900*/  FSEL R44, R44, -INF , !P5 ;  /* 0xff8000002c2c7808 */ /* 0x000fc40006800000 */
[----:B------:R-:W-:Y:S01]  /*7910*/  FMNMX.FTZ R59, R162, R59, !PT ;  /* 0x0000003ba23b7209 */ /* 0x000fe20007810000 */
[----:B------:R-:W-:Y:S01]  /*7920*/  MUFU.EX2 R42, R42 ;  /* 0x0000002a002a7308 */ /* 0x000fe20000000800 */
[----:B------:R-:W-:Y:S02]  /*7930*/  ISETP.GT.AND P5, PT, R55, 0x69, P2 ;  /* 0x000000693700780c */ /* 0x000fe400017a4270 */
[----:B------:R-:W-:Y:S01]  /*7940*/  FSEL R86, R45, -INF , !P3 ;  /* 0xff8000002d567808 */ /* 0x000fe20005800000 */
[-CC-:B------:R-:W-:Y:S01]  /*7950*/  FFMA.FTZ R45, R68, R7.reuse, -R35.reuse ;  /* 0x00000007442d7223 */ /* 0x180fe20000010823 */
[----:B------:R-:W-:Y:S01]  /*7960*/  ISETP.LT.OR P4, PT, R53, 0x69, P4 ;  /* 0x000000693500780c */ /* 0x000fe20002781670 */
[----:B------:R-:W-:Y:S01]  /*7970*/  FFMA.FTZ R68, R76, R7, -R35 ;  /* 0x000000074c447223 */ /* 0x000fe20000010823 */
[----:B------:R-:W-:Y:S01]  /*7980*/  FMNMX.FTZ R59, R44, R59, !PT ;  /* 0x0000003b2c3b7209 */ /* 0x000fe20007810000 */
[----:B------:R-:W-:Y:S01]  /*7990*/  MUFU.EX2 R170, R170 ;  /* 0x000000aa00aa7308 */ /* 0x000fe20000000800 */
[----:B------:R-:W-:-:S02]  /*79a0*/  ISETP.GT.AND P3, PT, R55, 0x70, P2 ;  /* 0x000000703700780c */ /* 0x000fc40001764270 */
[----:B------:R-:W-:Y:S02]  /*79b0*/  ISETP.LT.OR P5, PT, R53, 0x6a, P5 ;  /* 0x0000006a3500780c */ /* 0x000fe40002fa1670 */
[----:B------:R-:W-:Y:S01]  /*79c0*/  FSEL R84, R49, -INF , !P4 ;  /* 0xff80000031547808 */ /* 0x000fe20006000000 */
[----:B------:R-:W-:Y:S01]  /*79d0*/  FFMA.FTZ R49, R66, R7, -R35 ;  /* 0x0000000742317223 */ /* 0x000fe20000010823 */
[----:B------:R-:W-:Y:S01]  /*79e0*/  FMNMX.FTZ R59, R86, R59, !PT ;  /* 0x0000003b563b7209 */ /* 0x000fe20007810000 */
[----:B------:R-:W-:Y:S01]  /*79f0*/  MUFU.EX2 R43, R43 ;  /* 0x0000002b002b7308 */ /* 0x000fe20000000800 */
[----:B------:R-:W-:Y:S02]  /*7a00*/  ISETP.GT.AND P4, PT, R55, 0x71, P2 ;  /* 0x000000713700780c */ /* 0x000fe40001784270 */
[----:B------:R-:W-:Y:S02]  /*7a10*/  FSEL R46, R46, -INF , !P5 ;  /* 0xff8000002e2e7808 */ /* 0x000fe40006800000 */
[----:B------:R-:W-:-:S02]  /*7a20*/  ISETP.LT.OR P3, PT, R53, 0x71, P3 ;  /* 0x000000713500780c */ /* 0x000fc40001f61670 */
        /* <DEDUP_REMOVED lines=13> */
[-CC-:B------:R-:W-:Y:S01]  /*7b00*/  FFMA.FTZ R70, R74, R7.reuse, -R35.reuse ;  /* 0x000000074a467223 */ /* 0x180fe20000010823 */
[----:B------:R-:W-:Y:S01]  /*7b10*/  ISETP.LT.OR P2, PT, R53, 0x7a, P2 ;  /* 0x0000007a3500780c */ /* 0x000fe20001741670 */
[-CC-:B------:R-:W-:Y:S01]  /*7b20*/  FFMA.FTZ R53, R62, R7.reuse, -R35.reuse ;  /* 0x000000073e357223 */ /* 0x180fe20000010823 */
[----:B------:R-:W-:Y:S01]  /*7b30*/  FSEL R186, R50, -INF , !P5 ;  /* 0xff80000032ba7808 */ /* 0x000fe20006800000 */
[--C-:B------:R-:W-:Y:S01]  /*7b40*/  FFMA.FTZ R50, R72, R7, -R35.reuse ;  /* 0x0000000748327223 */ /* 0x100fe20000010823 */
[----:B------:R-:W-:Y:S01]  /*7b50*/  FMNMX.FTZ R59, R80, R59, !PT ;  /* 0x0000003b503b7209 */ /* 0x000fe20007810000 */
[----:B------:R-:W-:Y:S01]  /*7b60*/  MUFU.EX2 R48, R48 ;  /* 0x0000003000307308 */ /* 0x000fe20000000800 */
[----:B------:R-:W-:Y:S01]  /*7b70*/  FSEL R78, R51, -INF , !P2 ;  /* 0xff800000334e7808 */ /* 0x000fe20005000000 */
[----:B------:R-:W-:Y:S01]  /*7b80*/  FFMA.FTZ R51, R60, R7, -R35 ;  /* 0x000000073c337223 */ /* 0x000fe20000010823 */
[----:B------:R-:W-:-:S02]  /*7b90*/  FMNMX.FTZ R59, R186, R59, !PT ;  /* 0x0000003bba3b7209 */ /* 0x000fc40007810000 */
[----:B------:R-:W-:Y:S02]  /*7ba0*/  FSEL R60, R34, RZ, P6 ;  /* 0x000000ff223c7208 */ /* 0x000fe40003000000 */
[----:B------:R-:W-:Y:S01]  /*7bb0*/  FMNMX.FTZ R59, R78, R59, !PT ;  /* 0x0000003b4e3b7209 */ /* 0x000fe20007810000 */
[----:B------:R-:W-:Y:S02]  /*7bc0*/  MUFU.EX2 R50, R50 ;  /* 0x0000003200327308 */ /* 0x000fe40000000800 */
[----:B------:R-:W-:Y:S02]  /*7bd0*/  FADD.FTZ R60, -R60, R5 ;  /* 0x000000053c3c7221 */ /* 0x000fe40000010100 */
[----:B------:R-:W0:Y:S02]  /*7be0*/  SHFL.BFLY PT, R72, R59, 0x2, 0x1f ;  /* 0x0c401f003b487f89 */ /* 0x000e2400000e0000 */
[-C--:B------:R-:W-:Y:S02]  /*7bf0*/  FMUL.FTZ R5, R60, R7.reuse ;  /* 0x000000073c057220 */ /* 0x080fe40000410000 */
[----:B------:R-:W-:Y:S08]  /*7c00*/  MUFU.EX2 R47, R47 ;  /* 0x0000002f002f7308 */ /* 0x000ff00000000800 */
[----:B------:R-:W1:Y:S08]  /*7c10*/  MUFU.EX2 R5, R5 ;  /* 0x0000000500057308 */ /* 0x000e700000000800 */
[----:B------:R-:W-:Y:S01]  /*7c20*/  MUFU.EX2 R70, R70 ;  /* 0x0000004600467308 */ /* 0x000fe20000000800 */
[----:B0-----:R-:W-:Y:S01]  /*7c30*/  FMNMX.FTZ R72, R59, R72, !PT ;  /* 0x000000483b487209 */ /* 0x001fe20007810000 */
[----:B------:R-:W-:-:S06]  /*7c40*/  FFMA.FTZ R59, R54, R7, -R35 ;  /* 0x00000007363b7223 */ /* 0x000fcc0000010823 */
[----:B------:R-:W-:Y:S01]  /*7c50*/  MUFU.EX2 R49, R49 ;  /* 0x0000003100317308 */ /* 0x000fe20000000800 */
[----:B------:R-:W0:Y:S01]  /*7c60*/  SHFL.BFLY PT, R55, R72, 0x1, 0x1f ;  /* 0x0c201f0048377f89 */ /* 0x000e2200000e0000 */
[-C--:B-1----:R-:W-:Y:S01]  /*7c70*/  FMUL.FTZ R88, R88, R5.reuse ;  /* 0x0000000558587220 */ /* 0x082fe20000410000 */
        /* <DEDUP_REMOVED lines=20> */
[----:B------:R-:W-:Y:S01]  /*7dc0*/  FMUL.FTZ R125, R125, R5 ;  /* 0x000000057d7d7220 */ /* 0x000fe20000410000 */
[----:B------:R-:W-:Y:S01]  /*7dd0*/  MUFU.EX2 R58, R58 ;  /* 0x0000003a003a7308 */ /* 0x000fe20000000800 */
[----:B0-----:R-:W-:Y:S01]  /*7de0*/  FMNMX.FTZ R54, R72, R55, !PT ;  /* 0x0000003748367209 */ /* 0x001fe20007810000 */
[-C--:B------:R-:W-:Y:S01]  /*7df0*/  FMUL.FTZ R128, R128, R5.reuse ;  /* 0x0000000580807220 */ /* 0x080fe20000410000 */
[-C--:B------:R-:W-:Y:S01]  /*7e00*/  FMUL.FTZ R129, R129, R5.reuse ;  /* 0x0000000581817220 */ /* 0x080fe20000410000 */
[----:B------:R-:W-:Y:S01]  /*7e10*/  FMUL.FTZ R132, R132, R5 ;  /* 0x0000000584847220 */ /* 0x000fe20000410000 */
[C---:B------:R-:W-:Y:S01]  /*7e20*/  FSETP.NEU.FTZ.AND P2, PT, R54.reuse, -INF , PT ;  /* 0xff8000003600780b */ /* 0x040fe20003f5d000 */
[----:B------:R-:W-:Y:S01]  /*7e30*/  FMUL.FTZ R35, R54, R7 ;  /* 0x0000000736237220 */ /* 0x000fe20000410000 */
[-C--:B------:R-:W-:Y:S01]  /*7e40*/  FMUL.FTZ R133, R133, R5.reuse ;  /* 0x0000000585857220 */ /* 0x080fe20000410000 */
[----:B------:R-:W-:Y:S01]  /*7e50*/  MUFU.EX2 R53, R53 ;  /* 0x0000003500357308 */ /* 0x000fe20000000800 */
[-C--:B------:R-:W-:Y:S01]  /*7e60*/  FMUL.FTZ R136, R136, R5.reuse ;  /* 0x0000000588887220 */ /* 0x080fe20000410000 */
[-C--:B------:R-:W-:Y:S01]  /*7e70*/  FMUL.FTZ R137, R137, R5.reuse ;  /* 0x0000000589897220 */ /* 0x080fe20000410000 */
[----:B------:R-:W-:Y:S01]  /*7e80*/  FSEL R35, R35, RZ, P2 ;  /* 0x000000ff23237208 */ /* 0x000fe20001000000 */
[-C--:B------:R-:W-:Y:S01]  /*7e90*/  FMUL.FTZ R140, R140, R5.reuse ;  /* 0x000000058c8c7220 */ /* 0x080fe20000410000 */
[-C--:B------:R-:W-:Y:S01]  /*7ea0*/  FMUL.FTZ R141, R141, R5.reuse ;  /* 0x000000058d8d7220 */ /* 0x080fe20000410000 */
[-C--:B------:R-:W-:Y:S01]  /*7eb0*/  FMUL.FTZ R144, R144, R5.reuse ;  /* 0x0000000590907220 */ /* 0x080fe20000410000 */
[----:B------:R-:W-:Y:S01]  /*7ec0*/  FMUL.FTZ R145, R145, R5 ;  /* 0x0000000591917220 */ /* 0x000fe20000410000 */
[--C-:B------:R-:W-:Y:S01]  /*7ed0*/  FFMA.FTZ R173, R28, R7, -R35.reuse ;  /* 0x000000071cad7223 */ /* 0x100fe20000010823 */
[----:B------:R-:W-:Y:S01]  /*7ee0*/  FFMA.FTZ R28, R5, R3, R180 ;  /* 0x00000003051c7223 */ /* 0x000fe200000100b4 */
[----:B------:R-:W-:Y:S01]  /*7ef0*/  FFMA.FTZ R175, R32, R7, -R35 ;  /* 0x0000000720af7223 */ /* 0x000fe20000010823 */
[----:B------:R-:W-:-:S02]  /*7f00*/  IMAD.U32 R32, RZ, RZ, UR42 ;  /* 0x0000002aff207e24 */ /* 0x000fc4000f8e00ff */
[-CC-:B------:R-:W-:Y:S01]  /*7f10*/  FFMA.FTZ R181, R57, R7.reuse, -R35.reuse ;  /* 0x0000000739b57223 */ /* 0x180fe20000010823 */
[----:B------:R-:W-:Y:S01]  /*7f20*/  FADD.FTZ R3, R21, R28 ;  /* 0x0000001c15037221 */ /* 0x000fe20000010000 */
[-CC-:B------:R-:W-:Y:S01]  /*7f30*/  FFMA.FTZ R169, R30, R7.reuse, -R35.reuse ;  /* 0x000000071ea97223 */ /* 0x180fe20000010823 */
[-C--:B------:R-:W-:Y:S01]  /*7f40*/  FFMA.FTZ R10, R10, R7.reuse, -R35 ;  /* 0x000000070a0a7223 */ /* 0x080fe20000010823 */
[----:B------:R-:W-:Y:S01]  /*7f50*/  @!P1 LEA R32, R32, UR41, 0x3 ;  /* 0x0000002920209c11 */ /* 0x000fe2000f8e18ff */
[----:B------:R-:W-:Y:S01]  /*7f60*/  FADD.FTZ R28, R182, R3 ;  /* 0x00000003b61c7221 */ /* 0x000fe20000010000 */
[----:B------:R-:W-:Y:S01]  /*7f70*/  MUFU.EX2 R181, R181 ;  /* 0x000000b500b57308 */ /* 0x000fe20000000800 */
[-CC-:B------:R-:W-:Y:S01]  /*7f80*/  FFMA.FTZ R183, R12, R7.reuse, -R35.reuse ;  /* 0x000000070cb77223 */ /* 0x180fe20000010823 */
[----:B------:R-:W-:Y:S01]  /*7f90*/  FFMA.FTZ R12, R14, R7, -R35 ;  /* 0x000000070e0c7223 */ /* 0x000fe20000010823 */
[----:B------:R-:W-:Y:S01]  /*7fa0*/  FADD.FTZ R3, R25, R28 ;  /* 0x0000001c19037221 */ /* 0x000fe20000010000 */
[----:B------:R-:W-:-:S02]  /*7fb0*/  @!P1 VIADD R32, R32, 0x28860 ;  /* 0x0002886020209836 */ /* 0x000fc40000000000 */
[-CC-:B------:R-:W-:Y:S01]  /*7fc0*/  FFMA.FTZ R177, R20, R7.reuse, -R35.reuse ;  /* 0x0000000714b17223 */ /* 0x180fe20000010823 */
[-C--:B------:R-:W-:Y:S01]  /*7fd0*/  FFMA.FTZ R14, R158, R7.reuse, -R35 ;  /* 0x000000079e0e7223 */ /* 0x080fe20000010823 */
[----:B------:R-:W-:Y:S01]  /*7fe0*/  FADD.FTZ R28, R176, R3 ;  /* 0x00000003b01c7221 */ /* 0x000fe20000010000 */
[----:B------:R-:W-:Y:S01]  /*7ff0*/  MUFU.EX2 R10, R10 ;  /* 0x0000000a000a7308 */ /* 0x000fe20000000800 */
[----:B------:R-:W-:Y:S01]  /*8000*/  @!P1 PRMT R32, RZ, 0x654, R32 ;  /* 0x00000654ff209816 */ /* 0x000fe20000000020 */
[-CC-:B------:R-:W-:Y:S01]  /*8010*/  FFMA.FTZ R165, R36, R7.reuse, -R35.reuse ;  /* 0x0000000724a57223 */ /* 0x180fe20000010823 */
[----:B------:R-:W-:Y:S01]  /*8020*/  FADD.FTZ R3, R27, R28 ;  /* 0x0000001c1b037221 */ /* 0x000fe20000010000 */
[-CC-:B------:R-:W-:Y:S01]  /*8030*/  FFMA.FTZ R179, R156, R7.reuse, -R35.reuse ;  /* 0x000000079cb37223 */ /* 0x180fe20000010823 */
[----:B------:R0:W-:Y:S01]  /*8040*/  @!P1 SYNCS.ARRIVE.TRANS64.RED.A1T0 RZ, [R32+URZ], RZ ;  /* 0x000000ff20ff99a7 */ /* 0x0001e2000810043f */
[-C--:B------:R-:W-:Y:S01]  /*8050*/  FFMA.FTZ R20, R24, R7.reuse, -R35 ;  /* 0x0000000718147223 */ /* 0x080fe20000010823 */
[----:B------:R-:W-:Y:S01]  /*8060*/  FADD.FTZ R28, R178, R3 ;  /* 0x00000003b21c7221 */ /* 0x000fe20000010000 */
[----:B------:R-:W-:Y:S01]  /*8070*/  MUFU.EX2 R183, R183 ;  /* 0x000000b700b77308 */ /* 0x000fe20000000800 */
[-CC-:B------:R-:W-:Y:S01]  /*8080*/  FFMA.FTZ R24, R164, R7.reuse, -R35.reuse ;  /* 0x00000007a4187223 */ /* 0x180fe20000010823 */
[----:B------:R-:W-:Y:S01]  /*8090*/  F2FP.BF16.F32.PACK_AB R180, R21, R180 ;  /* 0x000000b415b4723e */ /* 0x000fe200000010ff */
[----:B------:R-:W-:Y:S01]  /*80a0*/  FADD.FTZ R3, R29, R28 ;  /* 0x0000001c1d037221 */ /* 0x000fe20000010000 */
[-CC-:B------:R-:W-:Y:S01]  /*80b0*/  FFMA.FTZ R26, R26, R7.reuse, -R35.reuse ;  /* 0x000000071a1a7223 */ /* 0x180fe20000010823 */
[-CC-:B------:R-:W-:Y:S01]  /*80c0*/  FFMA.FTZ R8, R8, R7.reuse, -R35.reuse ;  /* 0x0000000708087223 */ /* 0x180fe20000010823 */
        /* <DEDUP_REMOVED lines=8> */
[-CC-:B------:R-:W-:Y:S01]  /*8150*/  FFMA.FTZ R40, R40, R7.reuse, -R35.reuse ;  /* 0x0000000728287223 */ /* 0x180fe20000010823 */
[----:B------:R-:W-:Y:S01]  /*8160*/  FADD.FTZ R57, R33, R28 ;  /* 0x0000001c21397221 */ /* 0x000fe20000010000 */
[-C--:B------:R-:W-:Y:S01]  /*8170*/  FFMA.FTZ R28, R184, R7.reuse, -R35 ;  /* 0x00000007b81c7223 */ /* 0x080fe20000010823 */
[-C--:B------:R-:W-:Y:S01]  /*8180*/  FMUL.FTZ R6, R6, R7.reuse ;  /* 0x0000000706067220 */ /* 0x080fe20000410000 */
[----:B------:R-:W-:Y:S01]  /*8190*/  MUFU.EX2 R177, R177 ;  /* 0x000000b100b17308 */ /* 0x000fe20000000800 */
[----:B------:R-:W-:Y:S01]  /*81a0*/  FADD.FTZ R30, R38, R57 ;  /* 0x00000039261e7221 */ /* 0x000fe20000010000 */
[-CC-:B------:R-:W-:Y:S01]  /*81b0*/  FFMA.FTZ R154, R154, R7.reuse, -R35.reuse ;  /* 0x000000079a9a7223 */ /* 0x180fe20000010823 */
[----:B------:R-:W-:Y:S01]  /*81c0*/  F2FP.BF16.F32.PACK_AB R182, R25, R182 ;  /* 0x000000b619b6723e */ /* 0x000fe200000010ff */
        /* <DEDUP_REMOVED lines=8> */
[-C--:B------:R-:W-:Y:S01]  /*8250*/  FFMA.FTZ R46, R46, R7.reuse, -R35 ;  /* 0x000000072e2e7223 */ /* 0x080fe20000010823 */
[----:B0-----:R-:W-:Y:S01]  /*8260*/  FADD.FTZ R32, R170, R3 ;  /* 0x00000003aa207221 */ /* 0x001fe20000010000 */
[-CC-:B------:R-:W-:Y:S01]  /*8270*/  FFMA.FTZ R82, R82, R7.reuse, -R35.reuse ;  /* 0x0000000752527223 */ /* 0x180fe20000010823 */
[-CC-:B------:R-:W-:Y:S01]  /*8280*/  FFMA.FTZ R80, R80, R7.reuse, -R35.reuse ;  /* 0x0000000750507223 */ /* 0x180fe20000010823 */
[----:B------:R-:W0:Y:S01]  /*8290*/  MUFU.EX2 R14, R14 ;  /* 0x0000000e000e7308 */ /* 0x000e220000000800 */
[----:B------:R-:W-:Y:S01]  /*82a0*/  FADD.FTZ R32, R39, R32 ;  /* 0x0000002027207221 */ /* 0x000fe20000010000 */
[-CC-:B------:R-:W-:Y:S01]  /*82b0*/  FFMA.FTZ R186, R186, R7.reuse, -R35.reuse ;  /* 0x00000007baba7223 */ /* 0x180fe20000010823 */
[----:B------:R-:W-:Y:S01]  /*82c0*/  ISETP.GT.AND P2, PT, R4, UR55, PT ;  /* 0x0000003704007c0c */ /* 0x000fe2000bf44270 */
[----:B------:R-:W-:Y:S01]  /*82d0*/  UMOV UR42, UR54 ;  /* 0x00000036002a7c82 */ /* 0x000fe20008000000 */
[----:B------:R-:W-:Y:S01]  /*82e0*/  FADD.FTZ R3, R41, R32 ;  /* 0x0000002029037221 */ /* 0x000fe20000010000 */
[-CC-:B------:R-:W-:Y:S01]  /*82f0*/  FFMA.FTZ R32, R162, R7.reuse, -R35.reuse ;  /* 0x00000007a2207223 */ /* 0x180fe20000010823 */
[----:B------:R-:W-:Y:S01]  /*8300*/  FFMA.FTZ R35, R78, R7, -R35 ;  /* 0x000000074e237223 */ /* 0x000fe20000010823 */
[----:B------:R-:W2:Y:S01]  /*8310*/  MUFU.EX2 R179, R179 ;  /* 0x000000b300b37308 */ /* 0x000ea20000000800 */
[----:B------:R-:W-:Y:S01]  /*8320*/  FADD.FTZ R36, R48, R3 ;  /* 0x0000000330247221 */ /* 0x000fe20000010000 */
[----:B-1----:R-:W-:Y:S01]  /*8330*/  FFMA.FTZ R3, R6, R2, R181 ;  /* 0x0000000206037223 */ /* 0x002fe200000100b5 */
[-C--:B------:R-:W-:Y:S01]  /*8340*/  FMUL.FTZ R148, R148, R5.reuse ;  /* 0x0000000594947220 */ /* 0x080fe20000410000 */
[----:B------:R-:W-:Y:S01]  /*8350*/  FMUL.FTZ R149, R149, R5 ;  /* 0x0000000595957220 */ /* 0x000fe20000410000 */
        /* <DEDUP_REMOVED lines=11> */
[----:B------:R-:W3:Y:S01]  /*8410*/  MUFU.EX2 R173, R173 ;  /* 0x000000ad00ad7308 */ /* 0x000ee20000000800 */
[----:B------:R-:W-:Y:S01]  /*8420*/  FADD.FTZ R36, R68, R57 ;  /* 0x0000003944247221 */ /* 0x000fe20000010000 */
[----:B------:R-:W-:Y:S01]  /*8430*/  FADD.FTZ R3, R177, R2 ;  /* 0x00000002b1037221 */ /* 0x000fe20000010000 */
[-C--:B------:R-:W-:Y:S01]  /*8440*/  FMUL.FTZ R98, R98, R6.reuse ;  /* 0x0000000662627220 */ /* 0x080fe20000410000 */
[-C--:B------:R-:W-:Y:S01]  /*8450*/  FMUL.FTZ R99, R99, R6.reuse ;  /* 0x0000000663637220 */ /* 0x080fe20000410000 */
[----:B------:R-:W-:Y:S01]  /*8460*/  FADD.FTZ R21, R47, R36 ;  /* 0x000000242f157221 */ /* 0x000fe20000010000 */
[----:B0-----:R-:W-:Y:S01]  /*8470*/  FADD.FTZ R2, R14, R3 ;  /* 0x000000030e027221 */ /* 0x001fe20000010000 */
[-C--:B------:R-:W-:Y:S01]  /*8480*/  FMUL.FTZ R102, R102, R6.reuse ;  /* 0x0000000666667220 */ /* 0x080fe20000410000 */
[----:B------:R-:W0:Y:S01]  /*8490*/  MUFU.EX2 R24, R24 ;  /* 0x0000001800187308 */ /* 0x000e220000000800 */
[----:B------:R-:W-:Y:S01]  /*84a0*/  FADD.FTZ R36, R70, R21 ;  /* 0x0000001546247221 */ /* 0x000fe20000010000 */
[----:B--2---:R-:W-:Y:S01]  /*84b0*/  FADD.FTZ R3, R179, R2 ;  /* 0x00000002b3037221 */ /* 0x004fe20000010000 */
[-C--:B------:R-:W-:Y:S01]  /*84c0*/  FMUL.FTZ R103, R103, R6.reuse ;  /* 0x0000000667677220 */ /* 0x080fe20000410000 */
[-C--:B------:R-:W-:Y:S01]  /*84d0*/  FMUL.FTZ R106, R106, R6.reuse ;  /* 0x000000066a6a7220 */ /* 0x080fe20000410000 */
[----:B------:R-:W-:Y:S01]  /*84e0*/  FADD.FTZ R21, R49, R36 ;  /* 0x0000002431157221 */ /* 0x000fe20000010000 */
[----:B-1----:R-:W-:Y:S01]  /*84f0*/  FADD.FTZ R2, R20, R3 ;  /* 0x0000000314027221 */ /* 0x002fe20000010000 */
[-C--:B------:R-:W-:Y:S01]  /*8500*/  FMUL.FTZ R107, R107, R6.reuse ;  /* 0x000000066b6b7220 */ /* 0x080fe20000410000 */
[----:B------:R-:W1:Y:S01]  /*8510*/  MUFU.EX2 R175, R175 ;  /* 0x000000af00af7308 */ /* 0x000e620000000800 */
[----:B------:R-:W-:Y:S01]  /*8520*/  FADD.FTZ R36, R64, R21 ;  /* 0x0000001540247221 */ /* 0x000fe20000010000 */
[----:B---3--:R-:W-:Y:S01]  /*8530*/  FADD.FTZ R3, R173, R2 ;  /* 0x00000002ad037221 */ /* 0x008fe20000010000 */
[-C--:B------:R-:W-:Y:S01]  /*8540*/  FMUL.FTZ R110, R110, R6.reuse ;  /* 0x000000066e6e7220 */ /* 0x080fe20000410000 */
[-C--:B------:R-:W-:Y:S01]  /*8550*/  FMUL.FTZ R111, R111, R6.reuse ;  /* 0x000000066f6f7220 */ /* 0x080fe20000410000 */
[----:B------:R-:W-:Y:S01]  /*8560*/  FADD.FTZ R21, R51, R36 ;  /* 0x0000002433157221 */ /* 0x000fe20000010000 */
[-C--:B------:R-:W-:Y:S01]  /*8570*/  FMUL.FTZ R114, R114, R6.reuse ;  /* 0x0000000672727220 */ /* 0x080fe20000410000 */
[-C--:B------:R-:W-:Y:S01]  /*8580*/  FMUL.FTZ R115, R115, R6.reuse ;  /* 0x0000000673737220 */ /* 0x080fe20000410000 */
[----:B------:R-:W2:Y:S01]  /*8590*/  MUFU.EX2 R26, R26 ;  /* 0x0000001a001a7308 */ /* 0x000ea20000000800 */
[----:B0-----:R-:W-:Y:S01]  /*85a0*/  FADD.FTZ R2, R24, R3 ;  /* 0x0000000318027221 */ /* 0x001fe20000010000 */
[----:B------:R-:W-:Y:S01]  /*85b0*/  FADD.FTZ R36, R58, R21 ;  /* 0x000000153a247221 */ /* 0x000fe20000010000 */
[-C--:B------:R-:W-:Y:S01]  /*85c0*/  FMUL.FTZ R118, R118, R6.reuse ;  /* 0x0000000676767220 */ /* 0x080fe20000410000 */
[-C--:B------:R-:W-:Y:S01]  /*85d0*/  FMUL.FTZ R119, R119, R6.reuse ;  /* 0x0000000677777220 */ /* 0x080fe20000410000 */
[-C--:B------:R-:W-:Y:S01]  /*85e0*/  FMUL.FTZ R122, R122, R6.reuse ;  /* 0x000000067a7a7220 */ /* 0x080fe20000410000 */
[----:B------:R-:W-:Y:S01]  /*85f0*/  FADD.FTZ R21, R53, R36 ;  /* 0x0000002435157221 */ /* 0x000fe20000010000 */
[-C--:B------:R-:W-:Y:S01]  /*8600*/  FMUL.FTZ R123, R123, R6.reuse ;  /* 0x000000067b7b7220 */ /* 0x080fe20000410000 */
[----:B------:R-:W0:Y:S01]  /*8610*/  MUFU.EX2 R56, R56 ;  /* 0x0000003800387308 */ /* 0x000e220000000800 */
        /* <DEDUP_REMOVED lines=16> */
[----:B0-----:R-:W-:Y:S01]  /*8720*/  FADD.FTZ R36, R56, R21 ;  /* 0x0000001538247221 */ /* 0x001fe20000010000 */
[-C--:B------:R-:W-:Y:S01]  /*8730*/  FMUL.FTZ R150, R150, R6.reuse ;  /* 0x0000000696967220 */ /* 0x080fe20000410000 */
[----:B------:R-:W-:Y:S01]  /*8740*/  FMUL.FTZ R151, R151, R6 ;  /* 0x0000000697977220 */ /* 0x000fe20000410000 */
[----:B------:R-:W-:Y:S01]  /*8750*/  F2FP.BF16.F32.PACK_AB R176, R27, R176 ;  /* 0x000000b01bb0723e */ /* 0x000fe200000010ff */
[----:B------:R-:W-:Y:S01]  /*8760*/  VIADD R4, R4, 0xffffffff ;  /* 0xffffffff04047836 */ /* 0x000fe20000000000 */
[----:B------:R-:W-:Y:S01]  /*8770*/  F2FP.BF16.F32.PACK_AB R178, R29, R178 ;  /* 0x000000b21db2723e */ /* 0x000fe200000010ff */
[----:B------:R-:W-:Y:S01]  /*8780*/  IMAD.MOV.U32 R5, RZ, RZ, R34 ;  /* 0x000000ffff057224 */ /* 0x000fe200078e0022 */
[----:B------:R-:W0:Y:S01]  /*8790*/  MUFU.EX2 R171, R171 ;  /* 0x000000ab00ab7308 */ /* 0x000e220000000800 */
[----:B-1----:R-:W-:Y:S01]  /*87a0*/  FADD.FTZ R21, R169, R2 ;  /* 0x00000002a9157221 */ /* 0x002fe20000010000 */
[----:B------:R-:W-:Y:S01]  /*87b0*/  F2FP.BF16.F32.PACK_AB R172, R31, R172 ;  /* 0x000000ac1fac723e */ /* 0x000fe200000010ff */
[----:B------:R-:W-:Y:S01]  /*87c0*/  IMAD.MOV.U32 R6, RZ, RZ, R54 ;  /* 0x000000ffff067224 */ /* 0x000fe200078e0036 */
[----:B------:R-:W-:-:S02]  /*87d0*/  F2FP.BF16.F32.PACK_AB R174, R38, R33 ;  /* 0x0000002126ae723e */ /* 0x000fc400000010ff */
[----:B------:R-:W-:Y:S02]  /*87e0*/  F2FP.BF16.F32.PACK_AB R170, R39, R170 ;  /* 0x000000aa27aa723e */ /* 0x000fe400000010ff */
[----:B------:R-:W1:Y:S01]  /*87f0*/  MUFU.EX2 R28, R28 ;  /* 0x0000001c001c7308 */ /* 0x000e620000000800 */
[----:B--2---:R-:W-:Y:S01]  /*8800*/  FADD.FTZ R2, R8, R21 ;  /* 0x0000001508027221 */ /* 0x004fe20000010000 */
[----:B------:R-:W-:Y:S02]  /*8810*/  F2FP.BF16.F32.PACK_AB R164, R48, R41 ;  /* 0x0000002930a4723e */ /* 0x000fe400000010ff */
[----:B------:R-:W-:Y:S02]  /*8820*/  F2FP.BF16.F32.PACK_AB R166, R50, R43 ;  /* 0x0000002b32a6723e */ /* 0x000fe400000010ff */
[----:B------:R-:W-:Y:S02]  /*8830*/  F2FP.BF16.F32.PACK_AB R160, R68, R45 ;  /* 0x0000002d44a0723e */ /* 0x000fe400000010ff */
[----:B------:R-:W2:Y:S01]  /*8840*/  MUFU.EX2 R165, R165 ;  /* 0x000000a500a57308 */ /* 0x000ea20000000800 */
[----:B0-----:R-:W-:Y:S01]  /*8850*/  FADD.FTZ R21, R171, R2 ;  /* 0x00000002ab157221 */ /* 0x001fe20000010000 */
[----:B------:R-:W-:-:S02]  /*8860*/  F2FP.BF16.F32.PACK_AB R162, R70, R47 ;  /* 0x0000002f46a2723e */ /* 0x000fc400000010ff */
[----:B------:R-:W-:Y:S02]  /*8870*/  F2FP.BF16.F32.PACK_AB R156, R64, R49 ;  /* 0x00000031409c723e */ /* 0x000fe400000010ff */
[----:B------:R-:W-:Y:S02]  /*8880*/  F2FP.BF16.F32.PACK_AB R158, R58, R51 ;  /* 0x000000333a9e723e */ /* 0x000fe400000010ff */
[----:B------:R-:W0:Y:S01]  /*8890*/  MUFU.EX2 R30, R30 ;  /* 0x0000001e001e7308 */ /* 0x000e220000000800 */
[----:B-1----:R-:W-:Y:S01]  /*88a0*/  FADD.FTZ R2, R28, R21 ;  /* 0x000000151c027221 */ /* 0x002fe20000010000 */
[----:B------:R-:W-:Y:S02]  /*88b0*/  F2FP.BF16.F32.PACK_AB R181, R10, R181 ;  /* 0x000000b50ab5723e */ /* 0x000fe400000010ff */
[----:B------:R-:W-:Y:S02]  /*88c0*/  F2FP.BF16.F32.PACK_AB R183, R12, R183 ;  /* 0x000000b70cb7723e */ /* 0x000fe400000010ff */
[----:B------:R-:W-:-:S02]  /*88d0*/  F2FP.BF16.F32.PACK_AB R177, R14, R177 ;  /* 0x000000b10eb1723e */ /* 0x000fc400000010ff */
[----:B------:R-:W1:Y:S01]  /*88e0*/  MUFU.EX2 R167, R167 ;  /* 0x000000a700a77308 */ /* 0x000e620000000800 */
[----:B--2---:R-:W-:Y:S01]  /*88f0*/  FADD.FTZ R21, R165, R2 ;  /* 0x00000002a5157221 */ /* 0x004fe20000010000 */
[----:B------:R-:W-:Y:S02]  /*8900*/  F2FP.BF16.F32.PACK_AB R179, R20, R179 ;  /* 0x000000b314b3723e */ /* 0x000fe400000010ff */
[----:B------:R-:W-:Y:S02]  /*8910*/  F2FP.BF16.F32.PACK_AB R173, R24, R173 ;  /* 0x000000ad18ad723e */ /* 0x000fe400000010ff */
[----:B------:R-:W-:Y:S02]  /*8920*/  F2FP.BF16.F32.PACK_AB R175, R26, R175 ;  /* 0x000000af1aaf723e */ /* 0x000fe400000010ff */
[----:B------:R2:W3:Y:S01]  /*8930*/  MUFU.EX2 R57, R168 ;  /* 0x000000a800397308 */ /* 0x0004e20000000800 */
[----:B0-----:R-:W-:Y:S01]  /*8940*/  FADD.FTZ R2, R30, R21 ;  /* 0x000000151e027221 */ /* 0x001fe20000010000 */
[----:B------:R-:W-:-:S02]  /*8950*/  F2FP.BF16.F32.PACK_AB R169, R8, R169 ;  /* 0x000000a908a9723e */ /* 0x000fc400000010ff */
[----:B------:R-:W-:Y:S02]  /*8960*/  F2FP.BF16.F32.PACK_AB R171, R28, R171 ;  /* 0x000000ab1cab723e */ /* 0x000fe400000010ff */
[----:B------:R-:W-:Y:S02]  /*8970*/  F2FP.BF16.F32.PACK_AB R165, R30, R165 ;  /* 0x000000a51ea5723e */ /* 0x000fe400000010ff */
[----:B------:R-:W0:Y:S01]  /*8980*/  MUFU.EX2 R161, R40 ;  /* 0x0000002800a17308 */ /* 0x000e220000000800 */
[----:B-1----:R-:W-:Y:S01]  /*8990*/  FADD.FTZ R2, R167, R2 ;  /* 0x00000002a7027221 */ /* 0x002fe20000010000 */
[----:B--2---:R-:W-:-:S06]  /*89a0*/  F2FP.BF16.F32.PACK_AB R168, R42, R37 ;  /* 0x000000252aa8723e */ /* 0x004fcc00000010ff */
[----:B------:R-:W1:Y:S01]  /*89b0*/  MUFU.EX2 R25, R154 ;  /* 0x0000009a00197308 */ /* 0x000e620000000800 */
[C---:B---3--:R-:W-:Y:S01]  /*89c0*/  FADD.FTZ R2, R57.reuse, R2 ;  /* 0x0000000239027221 */ /* 0x048fe20000010000 */
[----:B------:R-:W-:-:S06]  /*89d0*/  F2FP.BF16.F32.PACK_AB R167, R57, R167 ;  /* 0x000000a739a7723e */ /* 0x000fcc00000010ff */
[----:B------:R2:W3:Y:S01]  /*89e0*/  MUFU.EX2 R163, R152 ;  /* 0x0000009800a37308 */ /* 0x0004e20000000800 */
[----:B0-----:R-:W-:-:S07]  /*89f0*/  FADD.FTZ R2, R161, R2 ;  /* 0x00000002a1027221 */ /* 0x001fce0000010000 */
[----:B------:R-:W0:Y:S01]  /*8a00*/  MUFU.EX2 R32, R32 ;  /* 0x0000002000207308 */ /* 0x000e220000000800 */
[C---:B-1----:R-:W-:Y:S01]  /*8a10*/  FADD.FTZ R2, R25.reuse, R2 ;  /* 0x0000000219027221 */ /* 0x042fe20000010000 */
[----:B--2---:R-:W-:Y:S02]  /*8a20*/  F2FP.BF16.F32.PACK_AB R152, R56, R53 ;  /* 0x000000353898723e */ /* 0x004fe400000010ff */
[----:B------:R-:W-:-:S04]  /*8a30*/  F2FP.BF16.F32.PACK_AB R161, R25, R161 ;  /* 0x000000a119a1723e */ /* 0x000fc800000010ff */
[----:B------:R-:W1:Y:S01]  /*8a40*/  MUFU.EX2 R157, R44 ;  /* 0x0000002c009d7308 */ /* 0x000e620000000800 */
[----:B---3--:R-:W-:-:S07]  /*8a50*/  FADD.FTZ R2, R163, R2 ;  /* 0x00000002a3027221 */ /* 0x008fce0000010000 */
        /* <DEDUP_REMOVED lines=21> */
[----:B--2---:R-:W-:Y:S01]  /*8bb0*/  FADD.FTZ R2, R155, R2 ;  /* 0x000000029b027221 */ /* 0x004fe20000010000 */
[C---:B0-----:R-:W-:Y:S01]  /*8bc0*/  FADD.FTZ R3, R52.reuse, R3 ;  /* 0x0000000334037221 */ /* 0x041fe20000010000 */
[----:B------:R-:W-:Y:S02]  /*8bd0*/  F2FP.BF16.F32.PACK_AB R154, R52, R55 ;  /* 0x00000037349a723e */ /* 0x000fe400000010ff */
[C---:B-1----:R-:W-:Y:S01]  /*8be0*/  FADD.FTZ R2, R35.reuse, R2 ;  /* 0x0000000223027221 */ /* 0x042fe20000010000 */
[----:B------:R-:W-:Y:S01]  /*8bf0*/  F2FP.BF16.F32.PACK_AB R155, R35, R155 ;  /* 0x0000009b239b723e */ /* 0x000fe200000010ff */
[----:B------:R-:W-:Y:S06]  /*8c00*/  @P2 BRA `(.L_x_6620) ;  /* 0xffffffc800042947 */ /* 0x000fec000383ffff */
[----:B------:R-:W-:Y:S01]  /*8c10*/  IMAD.MOV.U32 R6, RZ, RZ, R54 ;  /* 0x000000ffff067224 */ /* 0x000fe200078e0036 */
[----:B------:R-:W-:Y:S01]  /*8c20*/  UMOV UR42, UR54 ;  /* 0x00000036002a7c82 */ /* 0x000fe20008000000 */
[----:B------:R-:W-:Y:S01]  /*8c30*/  IMAD.MOV.U32 R5, RZ, RZ, R34 ;  /* 0x000000ffff057224 */ /* 0x000fe200078e0022 */
[----:B------:R-:W-:-:S06]  /*8c40*/  UMOV UR43, UR53 ;  /* 0x00000035002b7c82 */ /* 0x000fcc0008000000 */
.L_x_6603:
        /* <DEDUP_REMOVED lines=19> */
.L_x_6622:
[----:B------:R-:W-:-:S11]  /*8d80*/  UISETP.NE.AND UP0, UPT, UR14, 0x1, UPT ;  /* 0x000000010e00788c */ /* 0x000fd6000bf05270 */
[----:B------:R-:W-:Y:S02]  /*8d90*/  @UP0 ULDC.64 UR18, c[0x0][0x9e8] ;  /* 0x00027a0000120ab9 */ /* 0x000fe40000000a00 */
[----:B------:R-:W-:-:S04]  /*8da0*/  UIMAD.WIDE.U32 UR6, UR10, UR18, URZ ;  /* 0x000000120a0672a5 */ /* 0x000fc8000f8e003f */
[----:B------:R-:W-:-:S12]  /*8db0*/  @UP0 USHF.R.U32.HI UR10, URZ, UR19, UR7 ;  /* 0x000000133f0a0299 */ /* 0x000fd80008011607 */
.L_x_6623:
[----:B------:R-:W-:-:S04]  /*8dc0*/  UIMAD UR10, UR10, UR14, URZ ;  /* 0x0000000e0a0a72a4 */ /* 0x000fc8000f8e023f */
[----:B------:R-:W-:-:S04]  /*8dd0*/  UISETP.LT.AND UP0, UPT, UR11, UR10, UPT ;  /* 0x0000000a0b00728c */ /* 0x000fc8000bf01270 */
[----:B------:R-:W-:-:S12]  /*8de0*/  USEL UR11, UR11, UR10, !UP0 ;  /* 0x0000000a0b0b7287 */ /* 0x000fd8000c000000 */
.L_x_6621:
        /* <DEDUP_REMOVED lines=13> */
.L_x_6633:
        /* <DEDUP_REMOVED lines=9> */
.L_x_6626:
[----:B------:R-:W-:Y:S01]  /*8f50*/  ULEA UR6, UR42, UR41, 0x3 ;  /* 0x000000292a067291 */ /* 0x000fe2000f8e183f */
[----:B------:R-:W-:-:S05]  /*8f60*/  IMAD.U32 R5, RZ, RZ, UR43 ;  /* 0x0000002bff057e24 */ /* 0x000fca000f8e00ff */
[----:B------:R-:W-:-:S04]  /*8f70*/  SHF.L.U32 R5, R5, 0x1f, RZ ;  /* 0x0000001f05057819 */ /* 0x000fc800000006ff */
[----:B------:R0:W1:Y:S01]  /*8f80*/  SYNCS.PHASECHK.TRANS64.TRYWAIT P2, [UR6+0x28830], R5 ;  /* 0x02883005ff0075a7 */ /* 0x0000620008040146 */
[----:B------:R-:W-:Y:S05]  /*8f90*/  @!P0 BRA `(.L_x_6627) ;  /* 0x0000000000048947 */ /* 0x000fea0003800000 */
[----:B------:R-:W-:Y:S01]  /*8fa0*/  BPT.TRAP 0x1 ;  /* 0x000000040000795c */ /* 0x000fe20000300000 */
.L_x_6627:
[----:B-1----:R-:W-:Y:S05]  /*8fb0*/  @P2 BRA `(.L_x_6625) ;  /* 0x0000000000082947 */ /* 0x002fea0003800000 */
[----:B------:R-:W1:Y:S02]  /*8fc0*/  SYNCS.PHASECHK.TRANS64.TRYWAIT P2, [UR6+0x28830], R5 ;  /* 0x02883005ff0075a7 */ /* 0x000e640008040146 */
[----:B-1----:R-:W-:Y:S05]  /*8fd0*/  @!P2 BRA `(.L_x_6628) ;  /* 0x000000d800d8a947 */ /* 0x002fea0003800000 */
.L_x_6625:
        /* <DEDUP_REMOVED lines=47> */
.L_x_6630:
[----:B------:R-:W-:Y:S01]  /*92d0*/  ULEA UR6, UR52, UR41, 0x3 ;  /* 0x0000002934067291 */ /* 0x000fe2000f8e183f */
[----:B------:R-:W-:-:S05]  /*92e0*/  IMAD.U32 R5, RZ, RZ, UR53 ;  /* 0x00000035ff057e24 */ /* 0x000fca000f8e00ff */
[----:B------:R-:W-:-:S04]  /*92f0*/  SHF.L.U32 R5, R5, 0x1f, RZ ;  /* 0x0000001f05057819 */ /* 0x000fc800000006ff */
[----:B------:R0:W1:Y:S01]  /*9300*/  SYNCS.PHASECHK.TRANS64.TRYWAIT P2, [UR6+0x28850], R5 ;  /* 0x02885005ff0075a7 */ /* 0x0000620008040146 */
[----:B------:R-:W-:Y:S05]  /*9310*/  @!P0 BRA `(.L_x_6631) ;  /* 0x0000000000048947 */ /* 0x000fea0003800000 */
[----:B------:R-:W-:Y:S01]  /*9320*/  BPT.TRAP 0x1 ;  /* 0x000000040000795c */ /* 0x000fe20000300000 */
.L_x_6631:
[----:B-1----:R-:W-:Y:S05]  /*9330*/  @P2 BRA `(.L_x_6629) ;  /* 0x0000000000082947 */ /* 0x002fea0003800000 */
[----:B------:R-:W1:Y:S02]  /*9340*/  SYNCS.PHASECHK.TRANS64.TRYWAIT P2, [UR6+0x28850], R5 ;  /* 0x02885005ff0075a7 */ /* 0x000e640008040146 */
[----:B-1----:R-:W-:Y:S05]  /*9350*/  @!P2 BRA `(.L_x_6632) ;  /* 0x000000d80010a947 */ /* 0x002fea0003800000 */
.L_x_6629:
[----:B------:R-:W-:Y:S01]  /*9360*/  UIADD3 UR6, UR41, 0x400, URZ ;  /* 0x0000040029067890 */ /* 0x000fe2000fffe03f */
[----:B------:R-:W-:Y:S01]  /*9370*/  WARPGROUP.ARRIVE ;  /* 0x00000000000079c5 */ /* 0x000fe20000000000 */
[----:B------:R-:W-:Y:S01]  /*9380*/  UMOV UR7, 0x40000040 ;  /* 0x4000004000077882 */ /* 0x000fe20000000000 */
[----:B-1----:R-:W-:Y:S01]  /*9390*/  FMUL.FTZ R6, R24, UR50 ;  /* 0x0000003218067c20 */ /* 0x002fe20008410000 */
[----:B------:R-:W-:Y:S01]  /*93a0*/  USHF.R.U32.HI UR6, URZ, 0x4, UR6 ;  /* 0x000000043f067899 */ /* 0x000fe20008011606 */
[----:B------:R-:W-:Y:S01]  /*93b0*/  FMUL.FTZ R10, R25, UR50 ;  /* 0x00000032190a7c20 */ /* 0x000fe20008410000 */
[----:B------:R-:W-:Y:S01]  /*93c0*/  FMUL.FTZ R20, R28, UR50 ;  /* 0x000000321c147c20 */ /* 0x000fe20008410000 */
[----:B------:R-:W-:Y:S01]  /*93d0*/  FMUL.FTZ R12, R26, UR50 ;  /* 0x000000321a0c7c20 */ /* 0x000fe20008410000 */
[----:B------:R-:W-:Y:S01]  /*93e0*/  ULOP3.LUT UR6, UR6, 0x3fff, URZ, 0xc0, !UPT ;  /* 0x00003fff06067892 */ /* 0x000fe2000f8ec03f */
[----:B------:R-:W0:Y:S01]  /*93f0*/  MUFU.TANH R6, R6 ;  /* 0x0000000600067308 */ /* 0x000e220000002400 */
[----:B------:R-:W-:Y:S01]  /*9400*/  FMUL.FTZ R26, R29, UR50 ;  /* 0x000000321d1a7c20 */ /* 0x000fe20008410000 */
[----:B------:R-:W-:Y:S01]  /*9410*/  FMUL.FTZ R24, R30, UR50 ;  /* 0x000000321e187c20 */ /* 0x000fe20008410000 */
[----:B------:R-:W-:Y:S01]  /*9420*/  ULOP3.LUT UR6, UR6, 0x4000000, URZ, 0xfc, !UPT ;  /* 0x0400000006067892 */ /* 0x000fe2000f8efc3f */
[----:B------:R-:W-:Y:S01]  /*9430*/  FMUL.FTZ R30, R32, UR50 ;  /* 0x00000032201e7c20 */ /* 0x000fe20008410000 */
[----:B------:R-:W-:Y:S01]  /*9440*/  FMUL.FTZ R184, R37, UR50 ;  /* 0x0000003225b87c20 */ /* 0x000fe20008410000 */
[----:B------:R-:W-:Y:S01]  /*9450*/  FMUL.FTZ R186, R40, UR50 ;  /* 0x0000003228ba7c20 */ /* 0x000fe20008410000 */
[----:B------:R-:W-:Y:S01]  /*9460*/  ULEA UR10, UR52, UR6, 0xb ;  /* 0x00000006340a7291 */ /* 0x000fe2000f8e583f */
        /* <DEDUP_REMOVED lines=17> */
[----:B-1----:R-:W-:Y:S01]  /*9580*/  FMNMX.FTZ R5, R10, R5, !PT ;  /* 0x000000050a057209 */ /* 0x002fe20007810000 */
        /* <DEDUP_REMOVED lines=17> */
[----:B0-----:R-:W-:Y:S01]  /*96a0*/  FMNMX.FTZ R5, R26, R5, !PT ;  /* 0x000000051a057209 */ /* 0x001fe20007810000 */
        /* <DEDUP_REMOVED lines=19> */
[----:B------:R-:W0:Y:S01]  /*97e0*/  LDC R7, c[0x0][0x988] ;  /* 0x00026200ff077b82 */ /* 0x000e220000000800 */
[----:B------:R-:W-:Y:S01]  /*97f0*/  FMUL.FTZ R86, R86, UR50 ;  /* 0x0000003256567c20 */ /* 0x000fe20008410000 */
[----:B------:R-:W1:Y:S01]  /*9800*/  S2R R185, SR_TID.X ;  /* 0x0000000000b97919 */ /* 0x000e620000002100 */
[----:B------:R-:W-:Y:S01]  /*9810*/  MUFU.TANH R196, R196 ;  /* 0x000000c400c47308 */ /* 0x000fe20000002400 */
[C---:B------:R-:W-:Y:S01]  /*9820*/  ISETP.GT.AND P2, PT, R4.reuse, UR51, PT ;  /* 0x0000003304007c0c */ /* 0x040fe2000bf44270 */
[----:B------:R-:W-:Y:S01]  /*9830*/  UMOV UR53, UR43 ;  /* 0x0000002b00357c82 */ /* 0x000fe20008000000 */
[----:B------:R-:W-:-:S05]  /*9840*/  VIADD R4, R4, 0xffffffff ;  /* 0xffffffff04047836 */ /* 0x000fca0000000000 */
[----:B------:R-:W-:Y:S08]  /*9850*/  MUFU.TANH R198, R198 ;  /* 0x000000c600c67308 */ /* 0x000ff00000002400 */
[----:B------:R-:W-:Y:S08]  /*9860*/  MUFU.TANH R200, R200 ;  /* 0x000000c800c87308 */ /* 0x000ff00000002400 */
[----:B------:R-:W-:Y:S01]  /*9870*/  MUFU.TANH R202, R202 ;  /* 0x000000ca00ca7308 */ /* 0x000fe20000002400 */
[----:B-1----:R-:W-:-:S07]  /*9880*/  SHF.R.U32.HI R185, RZ, 0x7, R185 ;  /* 0x00000007ffb97819 */ /* 0x002fce00000116b9 */
[----:B------:R-:W-:Y:S08]  /*9890*/  MUFU.TANH R204, R204 ;  /* 0x000000cc00cc7308 */ /* 0x000ff00000002400 */
[----:B------:R-:W-:Y:S08]  /*98a0*/  MUFU.TANH R206, R206 ;  /* 0x000000ce00ce7308 */ /* 0x000ff00000002400 */
[----:B------:R-:W1:Y:S08]  /*98b0*/  MUFU.TANH R12, R12 ;  /* 0x0000000c000c7308 */ /* 0x000e700000002400 */
[----:B------:R-:W-:Y:S08]  /*98c0*/  MUFU.TANH R208, R208 ;  /* 0x000000d000d07308 */ /* 0x000ff00000002400 */
[----:B------:R-:W2:Y:S01]  /*98d0*/  MUFU.TANH R14, R14 ;  /* 0x0000000e000e7308 */ /* 0x000ea20000002400 */
[----:B-1----:R-:W-:-:S07]  /*98e0*/  FMNMX.FTZ R15, R12, R9, !PT ;  /* 0x000000090c0f7209 */ /* 0x002fce0007810000 */
[----:B------:R-:W-:Y:S08]  /*98f0*/  MUFU.TANH R210, R210 ;  /* 0x000000d200d27308 */ /* 0x000ff00000002400 */
[----:B------:R-:W1:Y:S01]  /*9900*/  MUFU.TANH R24, R24 ;  /* 0x0000001800187308 */ /* 0x000e620000002400 */
[----:B--2---:R-:W-:-:S07]  /*9910*/  FMNMX.FTZ R21, R14, R15, !PT ;  /* 0x0000000f0e157209 */ /* 0x004fce0007810000 */
[----:B------:R-:W2:Y:S01]  /*9920*/  MUFU.TANH R28, R28 ;  /* 0x0000001c001c7308 */ /* 0x000ea20000002400 */
[----:B------:R-:W-:Y:S02]  /*9930*/  WARPGROUP.DEPBAR.LE gsb0, 0x0 ;  /* 0x00008000000079c5 */ /* 0x000fe40000010000 */
[----:B------:R-:W-:Y:S01]  /*9940*/  WARPGROUP.ARRIVE ;  /* 0x00000000000079c5 */ /* 0x000fe20000000000 */
[----:B------:R-:W-:Y:S01]  /*9950*/  FMUL.FTZ R180, R33, UR50 ;  /* 0x0000003221b47c20 */ /* 0x000fe20008410000 */
[----:B------:R-:W-:-:S03]  /*9960*/  FMUL.FTZ R182, R36, UR50 ;  /* 0x0000003224b67c20 */ /* 0x000fc60008410000 */
[----:B------:R-:W3:Y:S01]  /*9970*/  MUFU.TANH R32, R32 ;  /* 0x0000002000207308 */ /* 0x000ee20000002400 */
[----:B------:R-:W-:Y:S01]  /*9980*/  FMUL.FTZ R36, R38, UR50 ;  /* 0x0000003226247c20 */ /* 0x000fe20008410000 */
[----:B------:R-:W-:Y:S01]  /*9990*/  FMUL.FTZ R38, R39, UR50 ;  /* 0x0000003227267c20 */ /* 0x000fe20008410000 */
[----:B------:R-:W-:Y:S01]  /*99a0*/  HGMMA.64x128x16.F32.BF16 R88, R176, gdesc[UR4].tnspB, R88, gsb0 ;  /* 0x41e00004b0587df0 */ /* 0x000fe20008001858 */
[----:B------:R-:W-:Y:S01]  /*99b0*/  UIADD3 UR6, UR10, 0x100, URZ ;  /* 0x000001000a067890 */ /* 0x000fe2000fffe03f */
[----:B-1----:R-:W-:Y:S01]  /*99c0*/  FMNMX.FTZ R21, R24, R21, !PT ;  /* 0x0000001518157209 */ /* 0x002fe20007810000 */
[----:B------:R-:W-:Y:S02]  /*99d0*/  UMOV UR7, 0x40000040 ;  /* 0x4000004000077882 */ /* 0x000fe40000000000 */
[----:B------:R-:W1:Y:S01]  /*99e0*/  MUFU.TANH R180, R180 ;  /* 0x000000b400b47308 */ /* 0x000e620000002400 */
[----:B--2---:R-:W-:-:S07]  /*99f0*/  FMNMX.FTZ R21, R28, R21, !PT ;  /* 0x000000151c157209 */ /* 0x004fce0007810000 */
[----:B------:R-:W2:Y:S01]  /*9a00*/  MUFU.TANH R182, R182 ;  /* 0x000000b600b67308 */ /* 0x000ea20000002400 */
[----:B---3--:R-:W-:-:S07]  /*9a10*/  FMNMX.FTZ R21, R32, R21, !PT ;  /* 0x0000001520157209 */ /* 0x008fce0007810000 */
[----:B------:R-:W-:Y:S01]  /*9a20*/  MUFU.TANH R212, R212 ;  /* 0x000000d400d47308 */ /* 0x000fe20000002400 */
[----:B-1----:R-:W-:-:S07]  /*9a30*/  FMNMX.FTZ R5, R180, R5, !PT ;  /* 0x00000005b4057209 */ /* 0x002fce0007810000 */
[----:B------:R-:W1:Y:S01]  /*9a40*/  MUFU.TANH R34, R34 ;  /* 0x0000002200227308 */ /* 0x000e620000002400 */
[----:B--2---:R-:W-:-:S04]  /*9a50*/  FMNMX.FTZ R5, R182, R5, !PT ;  /* 0x00000005b6057209 */ /* 0x004fc80007810000 */
[----:B------:R-:W-:-:S03]  /*9a60*/  FMNMX.FTZ R5, R184, R5, !PT ;  /* 0x00000005b8057209 */ /* 0x000fc60007810000 */
[----:B------:R-:W-:Y:S01]  /*9a70*/  MUFU.TANH R214, R214 ;  /* 0x000000d600d67308 */ /* 0x000fe20000002400 */
[----:B------:R-:W-:-:S04]  /*9a80*/  FMNMX.FTZ R5, R186, R5, !PT ;  /* 0x00000005ba057209 */ /* 0x000fc80007810000 */
[----:B------:R-:W-:-:S03]  /*9a90*/  FMNMX.FTZ R5, R194, R5, !PT ;  /* 0x00000005c2057209 */ /* 0x000fc60007810000 */
[----:B------:R-:W2:Y:S01]  /*9aa0*/  MUFU.TANH R36, R36 ;  /* 0x0000002400247308 */ /* 0x000ea20000002400 */
[----:B------:R-:W-:Y:S02]  /*9ab0*/  FMNMX.FTZ R5, R196, R5, !PT ;  /* 0x00000005c4057209 */ /* 0x000fe40007810000 */
[----:B-1----:R-:W-:-:S05]  /*9ac0*/  FMNMX.FTZ R25, R34, R21, !PT ;  /* 0x0000001522197209 */ /* 0x002fca0007810000 */
[----:B------:R-:W-:Y:S08]  /*9ad0*/  MUFU.TANH R216, R216 ;  /* 0x000000d800d87308 */ /* 0x000ff00000002400 */
[----:B------:R-:W1:Y:S01]  /*9ae0*/  MUFU.TANH R38, R38 ;  /* 0x0000002600267308 */ /* 0x000e620000002400 */
[----:B--2---:R-:W-:-:S07]  /*9af0*/  FMNMX.FTZ R25, R36, R25, !PT ;  /* 0x0000001924197209 */ /* 0x004fce0007810000 */
        /* <DEDUP_REMOVED lines=23> */
[----:B-1----:R-:W-:Y:S01]  /*9c70*/  FMNMX.FTZ R27, R46, R27, !PT ;  /* 0x0000001b2e1b7209 */ /* 0x002fe20007810000 */
[----:B------:R-:W-:-:S04]  /*9c80*/  UMOV UR7, 0x40000040 ;  /* 0x4000004000077882 */ /* 0x000fc80000000000 */
[----:B------:R-:W1:Y:S08]  /*9c90*/  MUFU.TANH R176, R176 ;  /* 0x000000b000b07308 */ /* 0x000e700000002400 */
[----:B------:R-:W2:Y:S08]  /*9ca0*/  MUFU.TANH R178, R178 ;  /* 0x000000b200b27308 */ /* 0x000eb00000002400 */
[----:B------:R-:W3:Y:S01]  /*9cb0*/  MUFU.TANH R48, R48 ;  /* 0x0000003000307308 */ /* 0x000ee20000002400 */
[----:B-1----:R-:W-:-:S07]  /*9cc0*/  FMNMX.FTZ R5, R176, R5, !PT ;  /* 0x00000005b0057209 */ /* 0x002fce0007810000 */
[----:B------:R-:W1:Y:S01]  /*9cd0*/  MUFU.TANH R50, R50 ;  /* 0x0000003200327308 */ /* 0x000e620000002400 */
[----:B--2---:R-:W-:-:S04]  /*9ce0*/  FMNMX.FTZ R5, R178, R5, !PT ;  /* 0x00000005b2057209 */ /* 0x004fc80007810000 */
[----:B------:R-:W-:-:S03]  /*9cf0*/  FMNMX.FTZ R5, R198, R5, !PT ;  /* 0x00000005c6057209 */ /* 0x000fc60007810000 */
[----:B------:R-:W2:Y:S01]  /*9d00*/  MUFU.TANH R52, R52 ;  /* 0x0000003400347308 */ /* 0x000ea20000002400 */
[----:B------:R-:W-:Y:S02]  /*9d10*/  FMNMX.FTZ R5, R200, R5, !PT ;  /* 0x00000005c8057209 */ /* 0x000fe40007810000 */
[----:B---3--:R-:W-:Y:S02]  /*9d20*/  FMNMX.FTZ R27, R48, R27, !PT ;  /* 0x0000001b301b7209 */ /* 0x008fe40007810000 */
[----:B------:R-:W-:-:S03]  /*9d30*/  FMNMX.FTZ R5, R202, R5, !PT ;  /* 0x00000005ca057209 */ /* 0x000fc60007810000 */
[----:B------:R-:W3:Y:S01]  /*9d40*/  MUFU.TANH R54, R54 ;  /* 0x0000003600367308 */ /* 0x000ee20000002400 */
[----:B------:R-:W-:Y:S02]  /*9d50*/  FMNMX.FTZ R5, R204, R5, !PT ;  /* 0x00000005cc057209 */ /* 0x000fe40007810000 */
[----:B-1----:R-:W-:Y:S02]  /*9d60*/  FMNMX.FTZ R29, R50, R27, !PT ;  /* 0x0000001b321d7209 */ /* 0x002fe40007810000 */
[----:B------:R-:W-:-:S03]  /*9d70*/  FMNMX.FTZ R5, R206, R5, !PT ;  /* 0x00000005ce057209 */ /* 0x000fc60007810000 */
[----:B------:R-:W1:Y:S01]  /*9d80*/  MUFU.TANH R56, R56 ;  /* 0x0000003800387308 */ /* 0x000e620000002400 */
[----:B------:R-:W-:Y:S02]  /*9d90*/  FMNMX.FTZ R5, R208, R5, !PT ;  /* 0x00000005d0057209 */ /* 0x000fe40007810000 */
[----:B--2---:R-:W-:Y:S02]  /*9da0*/  FMNMX.FTZ R29, R52, R29, !PT ;  /* 0x0000001d341d7209 */ /* 0x004fe40007810000 */
[----:B------:R-:W-:-:S03]  /*9db0*/  FMNMX.FTZ R5, R210, R5, !PT ;  /* 0x00000005d2057209 */ /* 0x000fc60007810000 */
[----:B------:R-:W2:Y:S01]  /*9dc0*/  MUFU.TANH R58, R58 ;  /* 0x0000003a003a7308 */ /* 0x000ea20000002400 */
[----:B---3--:R-:W-:-:S07]  /*9dd0*/  FMNMX.FTZ R29, R54, R29, !PT ;  /* 0x0000001d361d7209 */ /* 0x008fce0007810000 */
[----:B------:R-:W3:Y:S01]  /*9de0*/  MUFU.TANH R60, R60 ;  /* 0x0000003c003c7308 */ /* 0x000ee20000002400 */
[----:B-1----:R-:W-:-:S07]  /*9df0*/  FMNMX.FTZ R29, R56, R29, !PT ;  /* 0x0000001d381d7209 */ /* 0x002fce0007810000 */
[----:B------:R-:W1:Y:S01]  /*9e00*/  MUFU.TANH R62, R62 ;  /* 0x0000003e003e7308 */ /* 0x000e620000002400 */
[----:B--2---:R-:W-:-:S07]  /*9e10*/  FMNMX.FTZ R33, R58, R29, !PT ;  /* 0x0000001d3a217209 */ /* 0x004fce0007810000 */
[----:B------:R-:W-:Y:S01]  /*9e20*/  MUFU.TANH R68, R68 ;  /* 0x0000004400447308 */ /* 0x000fe20000002400 */
[----:B---3--:R-:W-:-:S07]  /*9e30*/  FMNMX.FTZ R33, R60, R33, !PT ;  /* 0x000000213c217209 */ /* 0x008fce0007810000 */
        /* <DEDUP_REMOVED lines=15> */
[----:B------:R-:W1:Y:S01]  /*9f30*/  MUFU.TANH R172, R172 ;  /* 0x000000ac00ac7308 */ /* 0x000e620000002400 */
[----:B------:R-:W-:-:S07]  /*9f40*/  UMOV UR7, 0x40000040 ;  /* 0x4000004000077882 */ /* 0x000fce0000000000 */
[----:B------:R-:W2:Y:S08]  /*9f50*/  MUFU.TANH R174, R174 ;  /* 0x000000ae00ae7308 */ /* 0x000eb00000002400 */
[----:B------:R-:W3:Y:S01]  /*9f60*/  MUFU.TANH R64, R64 ;  /* 0x0000004000407308 */ /* 0x000ee20000002400 */
[----:B-1----:R-:W-:-:S07]  /*9f70*/  FMNMX.FTZ R5, R172, R5, !PT ;  /* 0x00000005ac057209 */ /* 0x002fce0007810000 */
[----:B------:R-:W1:Y:S01]  /*9f80*/  MUFU.TANH R66, R66 ;  /* 0x0000004200427308 */ /* 0x000e620000002400 */
[----:B--2---:R-:W-:-:S04]  /*9f90*/  FMNMX.FTZ R5, R174, R5, !PT ;  /* 0x00000005ae057209 */ /* 0x004fc80007810000 */
[----:B------:R-:W-:-:S04]  /*9fa0*/  FMNMX.FTZ R5, R212, R5, !PT ;  /* 0x00000005d4057209 */ /* 0x000fc80007810000 */
[----:B------:R-:W-:Y:S02]  /*9fb0*/  FMNMX.FTZ R5, R214, R5, !PT ;  /* 0x00000005d6057209 */ /* 0x000fe40007810000 */
[----:B---3--:R-:W-:Y:S02]  /*9fc0*/  FMNMX.FTZ R33, R64, R33, !PT ;  /* 0x0000002140217209 */ /* 0x008fe40007810000 */
[----:B------:R-:W-:-:S04]  /*9fd0*/  FMNMX.FTZ R5, R216, R5, !PT ;  /* 0x00000005d8057209 */ /* 0x000fc80007810000 */
[----:B------:R-:W-:Y:S02]  /*9fe0*/  FMNMX.FTZ R5, R218, R5, !PT ;  /* 0x00000005da057209 */ /* 0x000fe40007810000 */
[----:B-1----:R-:W-:Y:S02]  /*9ff0*/  FMNMX.FTZ R35, R66, R33, !PT ;  /* 0x0000002142237209 */ /* 0x002fe40007810000 */
        /* <DEDUP_REMOVED lines=10> */
[----:B------:R-:W-:-:S05]  /*a0a0*/  FMNMX.FTZ R5, R224, R5, !PT ;  /* 0x00000005e0057209 */ /* 0x000fca0007810000 */
[----:B------:R-:W1:Y:S02]  /*a0b0*/  SHFL.BFLY PT, R84, R5, 0x2, 0x1f ;  /* 0x0c401f0005547f89 */ /* 0x000e6400000e0000 */
[----:B-1----:R-:W-:Y:S01]  /*a0c0*/  FMNMX.FTZ R11, R5, R84, !PT ;  /* 0x00000054050b7209 */ /* 0x002fe20007810000 */
[----:B------:R-:W-:-:S04]  /*a0d0*/  FMUL.FTZ R84, R79, UR50 ;  /* 0x000000324f547c20 */ /* 0x000fc80008410000 */
[----:B------:R-:W1:Y:S02]  /*a0e0*/  SHFL.BFLY PT, R228, R11, 0x1, 0x1f ;  /* 0x0c201f000be47f89 */ /* 0x000e6400000e0000 */
[----:B------:R-:W2:Y:S02]  /*a0f0*/  MUFU.TANH R84, R84 ;  /* 0x0000005400547308 */ /* 0x000ea40000002400 */
[----:B--2---:R-:W-:-:S04]  /*a100*/  FMNMX.FTZ R37, R84, R37, !PT ;  /* 0x0000002554257209 */ /* 0x004fc80007810000 */
[----:B------:R-:W-:Y:S02]  /*a110*/  FMNMX.FTZ R37, R82, R37, !PT ;  /* 0x0000002552257209 */ /* 0x000fe40007810000 */
[----:B-1----:R-:W-:-:S05]  /*a120*/  FMNMX.FTZ R5, R11, R228, !PT ;  /* 0x000000e40b057209 */ /* 0x002fca0007810000 */
[C---:B0-----:R-:W-:Y:S01]  /*a130*/  FMUL.FTZ R31, R5.reuse, R7 ;  /* 0x00000007051f7220 */ /* 0x041fe20000410000 */
[----:B------:R-:W-:-:S03]  /*a140*/  FADD.FTZ R8, -R5, R8 ;  /* 0x0000000805087221 */ /* 0x000fc60000010100 */
[-CC-:B------:R-:W-:Y:S01]  /*a150*/  FFMA.FTZ R11, R6, R7.reuse, -R31.reuse ;  /* 0x00000007060b7223 */ /* 0x180fe2000001081f */
[-CC-:B------:R-:W-:Y:S01]  /*a160*/  FFMA.FTZ R30, R30, R7.reuse, -R31.reuse ;  /* 0x000000071e1e7223 */ /* 0x180fe2000001081f */
[-CC-:B------:R-:W-:Y:S01]  /*a170*/  FFMA.FTZ R184, R184, R7.reuse, -R31.reuse ;  /* 0x00000007b8b87223 */ /* 0x180fe2000001081f */
[-CC-:B------:R-:W-:Y:S01]  /*a180*/  FFMA.FTZ R186, R186, R7.reuse, -R31.reuse ;  /* 0x00000007baba7223 */ /* 0x180fe2000001081f */
[-CC-:B------:R-:W-:Y:S01]  /*a190*/  FFMA.FTZ R196, R196, R7.reuse, -R31.reuse ;  /* 0x00000007c4c47223 */ /* 0x180fe2000001081f */
[-CC-:B------:R-:W-:Y:S01]  /*a1a0*/  FFMA.FTZ R200, R200, R7.reuse, -R31.reuse ;  /* 0x00000007c8c87223 */ /* 0x180fe2000001081f */
[----:B------:R-:W-:Y:S01]  /*a1b0*/  MUFU.EX2 R15, R30 ;  /* 0x0000001e000f7308 */ /* 0x000fe20000000800 */
[----:B------:R-:W-:Y:S02]  /*a1c0*/  WARPGROUP.DEPBAR.LE gsb0, 0x0 ;  /* 0x00008000000079c5 */ /* 0x000fe40000010000 */
[----:B------:R-:W-:Y:S01]  /*a1d0*/  WARPGROUP.ARRIVE ;  /* 0x00000000000079c5 */ /* 0x000fe20000000000 */
[----:B------:R-:W-:Y:S01]  /*a1e0*/  FMUL.FTZ R168, R83, UR50 ;  /* 0x0000003253a87c20 */ /* 0x000fe20008410000 */
[----:B------:R-:W-:Y:S01]  /*a1f0*/  FMUL.FTZ R170, R87, UR50 ;  /* 0x0000003257aa7c20 */ /* 0x000fe20008410000 */
[-CC-:B------:R-:W-:Y:S01]  /*a200*/  FFMA.FTZ R13, R20, R7.reuse, -R31.reuse ;  /* 0x00000007140d7223 */ /* 0x180fe2000001081f */
[-CC-:B------:R-:W-:Y:S01]  /*a210*/  FFMA.FTZ R20, R26, R7.reuse, -R31.reuse ;  /* 0x000000071a147223 */ /* 0x180fe2000001081f */
[----:B------:R0:W-:Y:S01]  /*a220*/  MUFU.EX2 R30, R184 ;  /* 0x000000b8001e7308 */ /* 0x0001e20000000800 */
[----:B------:R-:W-:Y:S01]  /*a230*/  HGMMA.64x128x16.F32.BF16 R88, R164, gdesc[UR4].tnspB, R88, gsb0 ;  /* 0x41e00004a4587df0 */ /* 0x000fe20008001858 */
[----:B------:R-:W-:Y:S01]  /*a240*/  UIADD3 UR6, UR10, 0x280, URZ ;  /* 0x000002800a067890 */ /* 0x000fe2000fffe03f */
[-CC-:B------:R-:W-:Y:S01]  /*a250*/  FFMA.FTZ R47, R80, R7.reuse, -R31.reuse ;  /* 0x00000007502f7223 */ /* 0x180fe2000001081f */
[----:B------:R-:W-:Y:S01]  /*a260*/  UMOV UR7, 0x40000040 ;  /* 0x4000004000077882 */ /* 0x000fe20000000000 */
[-CC-:B------:R-:W-:Y:S01]  /*a270*/  FFMA.FTZ R10, R10, R7.reuse, -R31.reuse ;  /* 0x000000070a0a7223 */ /* 0x180fe2000001081f */
[-CC-:B------:R-:W-:Y:S01]  /*a280*/  FFMA.FTZ R26, R180, R7.reuse, -R31.reuse ;  /* 0x00000007b41a7223 */ /* 0x180fe2000001081f */
[-CC-:B------:R-:W-:Y:S01]  /*a290*/  FFMA.FTZ R182, R182, R7.reuse, -R31.reuse ;  /* 0x00000007b6b67223 */ /* 0x180fe2000001081f */
[----:B------:R-:W1:Y:S01]  /*a2a0*/  MUFU.TANH R168, R168 ;  /* 0x000000a800a87308 */ /* 0x000e620000002400 */
[-CC-:B0-----:R-:W-:Y:S01]  /*a2b0*/  FFMA.FTZ R184, R198, R7.reuse, -R31.reuse ;  /* 0x00000007c6b87223 */ /* 0x181fe2000001081f */
[-CC-:B------:R-:W-:Y:S01]  /*a2c0*/  FFMA.FTZ R178, R178, R7.reuse, -R31.reuse ;  /* 0x00000007b2b27223 */ /* 0x180fe2000001081f */
[-CC-:B------:R-:W-:Y:S01]  /*a2d0*/  FFMA.FTZ R204, R204, R7.reuse, -R31.reuse ;  /* 0x00000007cccc7223 */ /* 0x180fe2000001081f */
[-CC-:B------:R-:W-:Y:S01]  /*a2e0*/  FFMA.FTZ R208, R208, R7.reuse, -R31.reuse ;  /* 0x00000007d0d07223 */ /* 0x180fe2000001081f */
[-CC-:B------:R-:W-:Y:S01]  /*a2f0*/  FFMA.FTZ R41, R212, R7.reuse, -R31.reuse ;  /* 0x00000007d4297223 */ /* 0x180fe2000001081f */
[-CC-:B------:R-:W-:Y:S01]  /*a300*/  FFMA.FTZ R43, R216, R7.reuse, -R31.reuse ;  /* 0x00000007d82b7223 */ /* 0x180fe2000001081f */
[-CC-:B------:R-:W-:Y:S01]  /*a310*/  FFMA.FTZ R198, R218, R7.reuse, -R31.reuse ;  /* 0x00000007dac67223 */ /* 0x180fe2000001081f */
[----:B------:R-:W0:Y:S01]  /*a320*/  MUFU.TANH R170, R170 ;  /* 0x000000aa00aa7308 */ /* 0x000e220000002400 */
[-CC-:B------:R-:W-:Y:S01]  /*a330*/  FFMA.FTZ R80, R222, R7.reuse, -R31.reuse ;  /* 0x00000007de507223 */ /* 0x180fe2000001081f */
[-C--:B------:R-:W-:Y:S01]  /*a340*/  FFMA.FTZ R226, R226, R7.reuse, -R31 ;  /* 0x00000007e2e27223 */ /* 0x080fe2000001081f */
[----:B------:R-:W-:-:S05]  /*a350*/  FMUL.FTZ R8, R8, R7 ;  /* 0x0000000708087220 */ /* 0x000fca0000410000 */
[----:B------:R2:W-:Y:S01]  /*a360*/  MUFU.EX2 R25, R186 ;  /* 0x000000ba00197308 */ /* 0x0005e20000000800 */
[----:B-1----:R-:W-:-:S04]  /*a370*/  FMNMX.FTZ R39, R168, R37, !PT ;  /* 0x00000025a8277209 */ /* 0x002fc80007810000 */
[----:B------:R-:W-:-:S03]  /*a380*/  FMNMX.FTZ R39, R86, R39, !PT ;  /* 0x0000002756277209 */ /* 0x000fc60007810000 */
[----:B------:R1:W-:Y:S01]  /*a390*/  MUFU.EX2 R27, R196 ;  /* 0x000000c4001b7308 */ /* 0x0003e20000000800 */
[----:B0-----:R-:W-:Y:S01]  /*a3a0*/  FMNMX.FTZ R6, R170, R39, !PT ;  /* 0x00000027aa067209 */ /* 0x001fe20007810000 */
[-CC-:B--2---:R-:W-:Y:S01]  /*a3b0*/  FFMA.FTZ R186, R210, R7.reuse, -R31.reuse ;  /* 0x00000007d2ba7223 */ /* 0x184fe2000001081f */
[----:B------:R-:W-:-:S03]  /*a3c0*/  FFMA.FTZ R39, R172, R7, -R31 ;  /* 0x00000007ac277223 */ /* 0x000fc6000001081f */
[----:B------:R-:W0:Y:S02]  /*a3d0*/  SHFL.BFLY PT, R45, R6, 0x2, 0x1f ;  /* 0x0c401f00062d7f89 */ /* 0x000e2400000e0000 */
[----:B------:R2:W-:Y:S01]  /*a3e0*/  MUFU.EX2 R33, R200 ;  /* 0x000000c800217308 */ /* 0x0005e20000000800 */
[----:B-1----:R-:W-:-:S07]  /*a3f0*/  FFMA.FTZ R196, R214, R7, -R31 ;  /* 0x00000007d6c47223 */ /* 0x002fce000001081f */
[----:B------:R-:W-:Y:S01]  /*a400*/  MUFU.EX2 R8, R8 ;  /* 0x0000000800087308 */ /* 0x000fe20000000800 */
[----:B--2---:R-:W-:-:S07]  /*a410*/  FFMA.FTZ R200, R224, R7, -R31 ;  /* 0x00000007e0c87223 */ /* 0x004fce000001081f */
[----:B------:R-:W1:Y:S01]  /*a420*/  MUFU.EX2 R11, R11 ;  /* 0x0000000b000b7308 */ /* 0x000e620000000800 */
[----:B0-----:R-:W-:Y:S01]  /*a430*/  FMNMX.FTZ R49, R6, R45, !PT ;  /* 0x0000002d06317209 */ /* 0x001fe20007810000 */
[-CC-:B------:R-:W-:Y:S01]  /*a440*/  FFMA.FTZ R45, R76, R7.reuse, -R31.reuse ;  /* 0x000000074c2d7223 */ /* 0x180fe2000001081f */
[----:B------:R-:W-:-:S05]  /*a450*/  FFMA.FTZ R76, R220, R7, -R31 ;  /* 0x00000007dc4c7223 */ /* 0x000fca000001081f */
[----:B------:R-:W0:Y:S01]  /*a460*/  MUFU.EX2 R10, R10 ;  /* 0x0000000a000a7308 */ /* 0x000e220000000800 */
[----:B------:R-:W2:Y:S07]  /*a470*/  SHFL.BFLY PT, R6, R49, 0x1, 0x1f ;  /* 0x0c201f0031067f89 */ /* 0x000eae00000e0000 */
[----:B------:R-:W-:Y:S01]  /*a480*/  MUFU.EX2 R13, R13 ;  /* 0x0000000d000d7308 */ /* 0x000fe20000000800 */
[----:B-1----:R-:W-:-:S07]  /*a490*/  FFMA.FTZ R3, R8, R3, R11 ;  /* 0x0000000308037223 */ /* 0x002fce000001000b */
[----:B------:R-:W1:Y:S01]  /*a4a0*/  MUFU.EX2 R20, R20 ;  /* 0x0000001400147308 */ /* 0x000e620000000800 */
[----:B0-----:R-:W-:-:S07]  /*a4b0*/  F2FP.BF16.F32.PACK_AB R180, R10, R11 ;  /* 0x0000000b0ab4723e */ /* 0x001fce00000010ff */
[----:B------:R-:W-:Y:S01]  /*a4c0*/  MUFU.EX2 R26, R26 ;  /* 0x0000001a001a7308 */ /* 0x000fe20000000800 */
[----:B--2---:R-:W-:-:S07]  /*a4d0*/  FMNMX.FTZ R6, R49, R6, !PT ;  /* 0x0000000631067209 */ /* 0x004fce0007810000 */
[----:B------:R1:W0:Y:S08]  /*a4e0*/  MUFU.EX2 R21, R182 ;  /* 0x000000b600157308 */ /* 0x0002300000000800 */
[----:B------:R0:W-:Y:S01]  /*a4f0*/  MUFU.EX2 R29, R178 ;  /* 0x000000b2001d7308 */ /* 0x0001e20000000800 */
[----:B-1----:R-:W-:-:S07]  /*a500*/  F2FP.BF16.F32.PACK_AB R182, R20, R13 ;  /* 0x0000000d14b6723e */ /* 0x002fce00000010ff */
[----:B------:R-:W-:Y:S01]  /*a510*/  MUFU.EX2 R184, R184 ;  /* 0x000000b800b87308 */ /* 0x000fe20000000800 */
[----:B0-----:R-:W-:-:S07]  /*a520*/  F2FP.BF16.F32.PACK_AB R178, R30, R21 ;  /* 0x000000151eb2723e */ /* 0x001fce00000010ff */
[----:B------:R-:W-:Y:S08]  /*a530*/  MUFU.EX2 R35, R204 ;  /* 0x000000cc00237308 */ /* 0x000ff00000000800 */
[----:B------:R-:W-:Y:S08]  /*a540*/  MUFU.EX2 R37, R208 ;  /* 0x000000d000257308 */ /* 0x000ff00000000800 */
[----:B------:R-:W-:Y:S01]  /*a550*/  MUFU.EX2 R186, R186 ;  /* 0x000000ba00ba7308 */ /* 0x000fe20000000800 */
[----:B------:R-:W-:-:S02]  /*a560*/  WARPGROUP.DEPBAR.LE gsb0, 0x0 ;  /* 0x00008000000079c5 */ /* 0x000fc40000010000 */
[----:B------:R-:W-:Y:S01]  /*a570*/  WARPGROUP.ARRIVE ;  /* 0x00000000000079c5 */ /* 0x000fe20000000000 */
[-CC-:B------:R-:W-:Y:S01]  /*a580*/  FFMA.FTZ R164, R194, R7.reuse, -R31.reuse ;  /* 0x00000007c2a47223 */ /* 0x180fe2000001081f */
[-CC-:B------:R-:W-:Y:S01]  /*a590*/  FFMA.FTZ R166, R176, R7.reuse, -R31.reuse ;  /* 0x00000007b0a67223 */ /* 0x180fe2000001081f */
[----:B------:R-:W-:Y:S02]  /*a5a0*/  FFMA.FTZ R194, R174, R7, -R31 ;  /* 0x00000007aec27223 */ /* 0x000fe4000001081f */
[----:B------:R-:W-:Y:S01]  /*a5b0*/  MUFU.EX2 R39, R39 ;  /* 0x0000002700277308 */ /* 0x000fe20000000800 */
[----:B------:R-:W-:Y:S01]  /*a5c0*/  F2FP.BF16.F32.PACK_AB R176, R26, R15 ;  /* 0x0000000f1ab0723e */ /* 0x000fe200000010ff */
[----:B------:R-:W-:Y:S01]  /*a5d0*/  HGMMA.64x128x16.F32.BF16 R88, R160, gdesc[UR4].tnspB, R88, gsb0 ;  /* 0x41e00004a0587df0 */ /* 0x000fe20008001858 */
[----:B------:R-:W-:Y:S01]  /*a5e0*/  UIADD3 UR6, UR10, 0x300, URZ ;  /* 0x000003000a067890 */ /* 0x000fe2000fffe03f */
[----:B------:R-:W-:-:S04]  /*a5f0*/  UMOV UR7, 0x40000040 ;  /* 0x4000004000077882 */ /* 0x000fc80000000000 */
[----:B------:R-:W0:Y:S08]  /*a600*/  MUFU.EX2 R164, R164 ;  /* 0x000000a400a47308 */ /* 0x000e300000000800 */
[----:B------:R-:W1:Y:S08]  /*a610*/  MUFU.EX2 R166, R166 ;  /* 0x000000a600a67308 */ /* 0x000e700000000800 */
[----:B------:R-:W-:Y:S01]  /*a620*/  MUFU.EX2 R194, R194 ;  /* 0x000000c200c27308 */ /* 0x000fe20000000800 */
[----:B0-----:R-:W-:-:S07]  /*a630*/  F2FP.BF16.F32.PACK_AB R172, R164, R25 ;  /* 0x00000019a4ac723e */ /* 0x001fce00000010ff */
[----:B------:R-:W-:Y:S01]  /*a640*/  MUFU.EX2 R41, R41 ;  /* 0x0000002900297308 */ /* 0x000fe20000000800 */
[----:B-1----:R-:W-:-:S07]  /*a650*/  F2FP.BF16.F32.PACK_AB R174, R166, R27 ;  /* 0x0000001ba6ae723e */ /* 0x002fce00000010ff */
[----:B------:R-:W-:Y:S08]  /*a660*/  MUFU.EX2 R196, R196 ;  /* 0x000000c400c47308 */ /* 0x000ff00000000800 */
[----:B------:R-:W-:Y:S08]  /*a670*/  MUFU.EX2 R43, R43 ;  /* 0x0000002b002b7308 */ /* 0x000ff00000000800 */
[----:B------:R-:W-:Y:S08]  /*a680*/  MUFU.EX2 R198, R198 ;  /* 0x000000c600c67308 */ /* 0x000ff00000000800 */
[----:B------:R-:W-:Y:S08]  /*a690*/  MUFU.EX2 R45, R45 ;  /* 0x0000002d002d7308 */ /* 0x000ff00000000800 */
[----:B------:R-:W0:Y:S08]  /*a6a0*/  MUFU.EX2 R76, R76 ;  /* 0x0000004c004c7308 */ /* 0x000e300000000800 */
[----:B------:R-:W-:Y:S08]  /*a6b0*/  MUFU.EX2 R47, R47 ;  /* 0x0000002f002f7308 */ /* 0x000ff00000000800 */
[----:B------:R-:W-:Y:S08]  /*a6c0*/  MUFU.EX2 R80, R80 ;  /* 0x0000005000507308 */ /* 0x000ff00000000800 */
[----:B------:R-:W-:Y:S08]  /*a6d0*/  MUFU.EX2 R49, R226 ;  /* 0x000000e200317308 */ /* 0x000ff00000000800 */
[----:B------:R-:W-:Y:S01]  /*a6e0*/  MUFU.EX2 R200, R200 ;  /* 0x000000c800c87308 */ /* 0x000fe20000000800 */
[----:B------:R-:W-:-:S02]  /*a6f0*/  WARPGROUP.DEPBAR.LE gsb0, 0x0 ;  /* 0x00008000000079c5 */ /* 0x000fc40000010000 */
[----:B------:R-:W-:Y:S01]  /*a700*/  WARPGROUP.ARRIVE ;  /* 0x00000000000079c5 */ /* 0x000fe20000000000 */
[-CC-:B------:R-:W-:Y:S01]  /*a710*/  FFMA.FTZ R160, R202, R7.reuse, -R31.reuse ;  /* 0x00000007caa07223 */ /* 0x180fe2000001081f */
[-C--:B------:R-:W-:Y:S01]  /*a720*/  FFMA.FTZ R162, R206, R7.reuse, -R31 ;  /* 0x00000007cea27223 */ /* 0x080fe2000001081f */
[----:B------:R-:W-:-:S03]  /*a730*/  FMUL.FTZ R31, R6, R7 ;  /* 0x00000007061f7220 */ /* 0x000fc60000410000 */
[----:B------:R-:W-:Y:S01]  /*a740*/  HGMMA.64x128x16.F32.BF16 R88, R156, gdesc[UR4].tnspB, R88, gsb0 ;  /* 0x41e000049c587df0 */ /* 0x000fe20008001858 */
[----:B------:R-:W-:Y:S01]  /*a750*/  UIADD3 UR6, UR10, 0x380, URZ ;  /* 0x000003800a067890 */ /* 0x000fe2000fffe03f */
[-CC-:B------:R-:W-:Y:S01]  /*a760*/  FFMA.FTZ R12, R12, R7.reuse, -R31.reuse ;  /* 0x000000070c0c7223 */ /* 0x180fe2000001081f */
[----:B------:R-:W-:Y:S01]  /*a770*/  UMOV UR7, 0x40000040 ;  /* 0x4000004000077882 */ /* 0x000fe20000000000 */
[-CC-:B------:R-:W-:Y:S01]  /*a780*/  FFMA.FTZ R181, R14, R7.reuse, -R31.reuse ;  /* 0x000000070eb57223 */ /* 0x180fe2000001081f */
[-CC-:B------:R-:W-:Y:S01]  /*a790*/  FFMA.FTZ R179, R36, R7.reuse, -R31.reuse ;  /* 0x0000000724b37223 */ /* 0x180fe2000001081f */
[-CC-:B------:R-:W-:Y:S01]  /*a7a0*/  FFMA.FTZ R36, R38, R7.reuse, -R31.reuse ;  /* 0x0000000726247223 */ /* 0x180fe2000001081f */
[----:B------:R-:W-:Y:S01]  /*a7b0*/  IMAD.U32 R38, RZ, RZ, UR42 ;  /* 0x0000002aff267e24 */ /* 0x000fe2000f8e00ff */
[----:B------:R-:W-:Y:S01]  /*a7c0*/  MUFU.EX2 R12, R12 ;  /* 0x0000000c000c7308 */ /* 0x000fe20000000800 */
[-CC-:B------:R-:W-:Y:S01]  /*a7d0*/  FFMA.FTZ R183, R24, R7.reuse, -R31.reuse ;  /* 0x0000000718b77223 */ /* 0x180fe2000001081f */
[-CC-:B------:R-:W-:Y:S01]  /*a7e0*/  FFMA.FTZ R177, R32, R7.reuse, -R31.reuse ;  /* 0x0000000720b17223 */ /* 0x180fe2000001081f */
[-CC-:B------:R-:W-:Y:S01]  /*a7f0*/  FFMA.FTZ R32, R42, R7.reuse, -R31.reuse ;  /* 0x000000072a207223 */ /* 0x180fe2000001081f */
[----:B------:R-:W-:Y:S01]  /*a800*/  @!P1 LEA R38, R38, UR41, 0x3 ;  /* 0x0000002926269c11 */ /* 0x000fe2000f8e18ff */
[-CC-:B------:R-:W-:Y:S01]  /*a810*/  FFMA.FTZ R34, R34, R7.reuse, -R31.reuse ;  /* 0x0000000722227223 */ /* 0x180fe2000001081f */
[----:B------:R-:W-:Y:S01]  /*a820*/  IADD3 R42, -R185, 0xb, RZ ;  /* 0x0000000bb92a7810 */ /* 0x000fe20007ffe1ff */
[----:B------:R-:W-:Y:S01]  /*a830*/  FFMA.FTZ R173, R40, R7, -R31 ;  /* 0x0000000728ad7223 */ /* 0x000fe2000001081f */
[----:B------:R-:W-:Y:S01]  /*a840*/  MUFU.EX2 R181, R181 ;  /* 0x000000b500b57308 */ /* 0x000fe20000000800 */
[----:B------:R-:W-:-:S02]  /*a850*/  @!P1 VIADD R38, R38, 0x28840 ;  /* 0x0002884026269836 */ /* 0x000fc40000000000 */
[-CC-:B------:R-:W-:Y:S01]  /*a860*/  FFMA.FTZ R175, R44, R7.reuse, -R31.reuse ;  /* 0x000000072caf7223 */ /* 0x180fe2000001081f */
[-CC-:B------:R-:W-:Y:S01]  /*a870*/  FFMA.FTZ R24, R46, R7.reuse, -R31.reuse ;  /* 0x000000072e187223 */ /* 0x180fe2000001081f */
[----:B------:R-:W-:Y:S02]  /*a880*/  IMAD.U32 R44, RZ, RZ, UR52 ;  /* 0x00000034ff2c7e24 */ /* 0x000fe4000f8e00ff */
[-CC-:B------:R-:W-:Y:S01]  /*a890*/  FFMA.FTZ R169, R48, R7.reuse, -R31.reuse ;  /* 0x0000000730a97223 */ /* 0x180fe2000001081f */
[----:B------:R-:W-:Y:S01]  /*a8a0*/  @!P1 PRMT R40, RZ, 0x654, R38 ;  /* 0x00000654ff289816 */ /* 0x000fe20000000026 */
[-CC-:B------:R-:W-:Y:S01]  /*a8b0*/  FFMA.FTZ R171, R52, R7.reuse, -R31.reuse ;  /* 0x0000000734ab7223 */ /* 0x180fe2000001081f */
[----:B------:R-:W-:Y:S01]  /*a8c0*/  MUFU.EX2 R183, R183 ;  /* 0x000000b700b77308 */ /* 0x000fe20000000800 */
[----:B------:R-:W-:Y:S01]  /*a8d0*/  @!P1 LEA R44, R44, UR41, 0x3 ;  /* 0x000000292c2c9c11 */ /* 0x000fe2000f8e18ff */
        /* <DEDUP_REMOVED lines=17> */
[----:B------:R-:W-:-:S05]  /*a9f0*/  UMOV UR52, UR42 ;  /* 0x0000002a00347c82 */ /* 0x000fca0008000000 */
        /* <DEDUP_REMOVED lines=14> */
[----:B------:R-:W-:-:S04]  /*aae0*/  FADD.FTZ R156, -R6, R9 ;  /* 0x00000009069c7221 */ /* 0x000fc80000010100 */
[----:B------:R-:W-:Y:S01]  /*aaf0*/  MUFU.EX2 R38, R38 ;  /* 0x0000002600267308 */ /* 0x000fe20000000800 */
[----:B0-----:R-:W-:Y:S01]  /*ab00*/  F2FP.BF16.F32.PACK_AB R158, R76, R45 ;  /* 0x0000002d4c9e723e */ /* 0x001fe200000010ff */
[-C--:B------:R-:W-:Y:S01]  /*ab10*/  FMUL.FTZ R9, R156, R7.reuse ;  /* 0x000000079c097220 */ /* 0x080fe20000410000 */
[----:B------:R-:W-:Y:S01]  /*ab20*/  HGMMA.64x128x16.F32.BF16 R88, R152, gdesc[UR4].tnspB, R88, gsb0 ;  /* 0x41e0000498587df0 */ /* 0x000fe20008001858 */
[-CC-:B------:R-:W-:Y:S01]  /*ab30*/  FFMA.FTZ R156, R28, R7.reuse, -R31.reuse ;  /* 0x000000071c9c7223 */ /* 0x180fe2000001081f */
[----:B------:R-:W-:-:S03]  /*ab40*/  FFMA.FTZ R28, R50, R7, -R31 ;  /* 0x00000007321c7223 */ /* 0x000fc6000001081f */
[----:B------:R-:W-:Y:S08]  /*ab50*/  MUFU.EX2 R167, R167 ;  /* 0x000000a700a77308 */ /* 0x000ff00000000800 */
[----:B------:R-:W0:Y:S08]  /*ab60*/  MUFU.EX2 R9, R9 ;  /* 0x0000000900097308 */ /* 0x000e300000000800 */
[----:B------:R-:W1:Y:S08]  /*ab70*/  MUFU.EX2 R156, R156 ;  /* 0x0000009c009c7308 */ /* 0x000e700000000800 */
[----:B------:R-:W2:Y:S01]  /*ab80*/  MUFU.EX2 R28, R28 ;  /* 0x0000001c001c7308 */ /* 0x000ea20000000800 */
[----:B0-----:R-:W-:-:S04]  /*ab90*/  FFMA.FTZ R2, R9, R2, R12 ;  /* 0x0000000209027223 */ /* 0x001fc8000001000c */
[C---:B------:R-:W-:Y:S01]  /*aba0*/  FADD.FTZ R2, R181.reuse, R2 ;  /* 0x00000002b5027221 */ /* 0x040fe20000010000 */
[----:B------:R-:W-:Y:S02]  /*abb0*/  F2FP.BF16.F32.PACK_AB R181, R181, R12 ;  /* 0x0000000cb5b5723e */ /* 0x000fe400000010ff */
[----:B------:R-:W0:Y:S01]  /*abc0*/  MUFU.EX2 R62, R62 ;  /* 0x0000003e003e7308 */ /* 0x000e220000000800 */
[----:B------:R-:W-:Y:S01]  /*abd0*/  FADD.FTZ R51, R183, R2 ;  /* 0x00000002b7337221 */ /* 0x000fe20000010000 */
[----:B-1----:R-:W-:-:S06]  /*abe0*/  F2FP.BF16.F32.PACK_AB R183, R156, R183 ;  /* 0x000000b79cb7723e */ /* 0x002fcc00000010ff */
[----:B------:R-:W1:Y:S08]  /*abf0*/  MUFU.EX2 R161, R64 ;  /* 0x0000004000a17308 */ /* 0x000e700000000800 */
[----:B------:R-:W3:Y:S08]  /*ac00*/  MUFU.EX2 R66, R66 ;  /* 0x0000004200427308 */ /* 0x000ef00000000800 */
[----:B------:R-:W4:Y:S08]  /*ac10*/  MUFU.EX2 R163, R68 ;  /* 0x0000004400a37308 */ /* 0x000f300000000800 */
        /* <DEDUP_REMOVED lines=9> */
[----:B--2---:R-:W-:Y:S02]  /*acb0*/  @!P1 VIADD R42, R44, 0x28860 ;  /* 0x000288602c2a9836 */ /* 0x004fe40000000000 */
[-C--:B------:R-:W-:Y:S01]  /*acc0*/  FMUL.FTZ R88, R88, R8.reuse ;  /* 0x0000000858587220 */ /* 0x080fe20000410000 */
[-C--:B------:R-:W-:Y:S01]  /*acd0*/  FMUL.FTZ R89, R89, R8.reuse ;  /* 0x0000000859597220 */ /* 0x080fe20000410000 */
[-C--:B------:R-:W-:Y:S01]  /*ace0*/  FMUL.FTZ R92, R92, R8.reuse ;  /* 0x000000085c5c7220 */ /* 0x080fe20000410000 */
[-C--:B------:R-:W-:Y:S01]  /*acf0*/  FMUL.FTZ R93, R93, R8.reuse ;  /* 0x000000085d5d7220 */ /* 0x080fe20000410000 */
[----:B------:R-:W-:Y:S01]  /*ad00*/  @!P1 PRMT R42, RZ, 0x654, R42 ;  /* 0x00000654ff2a9816 */ /* 0x000fe2000000002a */
[----:B0-----:R-:W-:Y:S01]  /*ad10*/  FADD.FTZ R40, R10, R3 ;  /* 0x000000030a287221 */ /* 0x001fe20000010000 */
[----:B------:R-:W-:Y:S01]  /*ad20*/  MUFU.EX2 R155, R86 ;  /* 0x00000056009b7308 */ /* 0x000fe20000000800 */
[-C--:B------:R-:W-:Y:S01]  /*ad30*/  FMUL.FTZ R96, R96, R8.reuse ;  /* 0x0000000860607220 */ /* 0x080fe20000410000 */
[----:B------:R0:W-:Y:S01]  /*ad40*/  @!P1 SYNCS.ARRIVE.TRANS64.RED.A1T0 RZ, [R42+URZ], RZ ;  /* 0x000000ff2aff99a7 */ /* 0x0001e2000810043f */
        /* <DEDUP_REMOVED lines=30> */
[----:B------:R-:W-:Y:S01]  /*af30*/  F2FP.BF16.F32.PACK_AB R164, R162, R35 ;  /* 0x00000023a2a4723e */ /* 0x000fe200000010ff */
[-C--:B------:R-:W-:Y:S01]  /*af40*/  FMUL.FTZ R125, R125, R8.reuse ;  /* 0x000000087d7d7220 */ /* 0x080fe20000410000 */
[----:B------:R-:W-:Y:S01]  /*af50*/  FADD.FTZ R3, R27, R2 ;  /* 0x000000021b037221 */ /* 0x000fe20000010000 */
[----:B0-----:R-:W-:Y:S01]  /*af60*/  FADD.FTZ R42, R24, R51 ;  /* 0x00000033182a7221 */ /* 0x001fe20000010000 */
[-CC-:B------:R-:W-:Y:S01]  /*af70*/  FFMA.FTZ R2, R168, R7.reuse, -R31.reuse ;  /* 0x00000007a8027223 */ /* 0x180fe2000001081f */
[----:B------:R-:W-:Y:S01]  /*af80*/  FFMA.FTZ R31, R170, R7, -R31 ;  /* 0x00000007aa1f7223 */ /* 0x000fe2000001081f */
[----:B------:R-:W-:Y:S01]  /*af90*/  FADD.FTZ R40, R166, R3 ;  /* 0x00000003a6287221 */ /* 0x000fe20000010000 */
[----:B------:R-:W-:Y:S01]  /*afa0*/  FADD.FTZ R11, R169, R42 ;  /* 0x0000002aa90b7221 */ /* 0x000fe20000010000 */
[----:B------:R-:W-:Y:S01]  /*afb0*/  F2FP.BF16.F32.PACK_AB R170, R160, R33 ;  /* 0x00000021a0aa723e */ /* 0x000fe200000010ff */
[-C--:B------:R-:W-:Y:S01]  /*afc0*/  FMUL.FTZ R128, R128, R8.reuse ;  /* 0x0000000880807220 */ /* 0x080fe20000410000 */
[----:B------:R-:W-:Y:S01]  /*afd0*/  FADD.FTZ R3, R29, R40 ;  /* 0x000000281d037221 */ /* 0x000fe20000010000 */
[----:B------:R-:W-:Y:S01]  /*afe0*/  FADD.FTZ R20, R28, R11 ;  /* 0x0000000b1c147221 */ /* 0x000fe20000010000 */
[----:B------:R-:W-:Y:S01]  /*aff0*/  MUFU.EX2 R31, R31 ;  /* 0x0000001f001f7308 */ /* 0x000fe20000000800 */
        /* <DEDUP_REMOVED lines=16> */
[----:B------:R0:W2:Y:S01]  /*b100*/  MUFU.EX2 R11, R2 ;  /* 0x00000002000b7308 */ /* 0x0000a20000000800 */
[----:B------:R-:W-:Y:S01]  /*b110*/  FADD.FTZ R10, R162, R3 ;  /* 0x00000003a20a7221 */ /* 0x000fe20000010000 */
[----:B------:R-:W-:Y:S01]  /*b120*/  FADD.FTZ R12, R167, R12 ;  /* 0x0000000ca70c7221 */ /* 0x000fe20000010000 */
[-C--:B------:R-:W-:Y:S01]  /*b130*/  FMUL.FTZ R145, R145, R8.reuse ;  /* 0x0000000891917220 */ /* 0x080fe20000410000 */
[-C--:B------:R-:W-:Y:S01]  /*b140*/  FMUL.FTZ R148, R148, R8.reuse ;  /* 0x0000000894947220 */ /* 0x080fe20000410000 */
[----:B------:R-:W-:Y:S01]  /*b150*/  FADD.FTZ R3, R37, R10 ;  /* 0x0000000a25037221 */ /* 0x000fe20000010000 */
[----:B------:R-:W-:Y:S01]  /*b160*/  FADD.FTZ R12, R62, R12 ;  /* 0x0000000c3e0c7221 */ /* 0x000fe20000010000 */
[----:B------:R-:W-:Y:S01]  /*b170*/  FMUL.FTZ R149, R149, R8 ;  /* 0x0000000895957220 */ /* 0x000fe20000410000 */
[-C--:B------:R-:W-:Y:S01]  /*b180*/  FMUL.FTZ R90, R90, R9.reuse ;  /* 0x000000095a5a7220 */ /* 0x080fe20000410000 */
[----:B------:R-:W-:Y:S01]  /*b190*/  FADD.FTZ R10, R186, R3 ;  /* 0x00000003ba0a7221 */ /* 0x000fe20000010000 */
[----:B-1----:R-:W-:Y:S01]  /*b1a0*/  FADD.FTZ R12, R161, R12 ;  /* 0x0000000ca10c7221 */ /* 0x002fe20000010000 */
[-C--:B------:R-:W-:Y:S01]  /*b1b0*/  FMUL.FTZ R91, R91, R9.reuse ;  /* 0x000000095b5b7220 */ /* 0x080fe20000410000 */
[-C--:B------:R-:W-:Y:S01]  /*b1c0*/  FMUL.FTZ R94, R94, R9.reuse ;  /* 0x000000095e5e7220 */ /* 0x080fe20000410000 */
[----:B------:R-:W-:Y:S01]  /*b1d0*/  FADD.FTZ R3, R39, R10 ;  /* 0x0000000a27037221 */ /* 0x000fe20000010000 */
[----:B---3--:R-:W-:Y:S01]  /*b1e0*/  FADD.FTZ R12, R66, R12 ;  /* 0x0000000c420c7221 */ /* 0x008fe20000010000 */
[-C--:B------:R-:W-:Y:S01]  /*b1f0*/  FMUL.FTZ R95, R95, R9.reuse ;  /* 0x000000095f5f7220 */ /* 0x080fe20000410000 */
[-C--:B------:R-:W-:Y:S01]  /*b200*/  FMUL.FTZ R98, R98, R9.reuse ;  /* 0x0000000962627220 */ /* 0x080fe20000410000 */
[----:B------:R-:W-:Y:S01]  /*b210*/  FADD.FTZ R10, R194, R3 ;  /* 0x00000003c20a7221 */ /* 0x000fe20000010000 */
[----:B----4-:R-:W-:Y:S01]  /*b220*/  FADD.FTZ R12, R163, R12 ;  /* 0x0000000ca30c7221 */ /* 0x010fe20000010000 */
[-C--:B------:R-:W-:Y:S01]  /*b230*/  FMUL.FTZ R99, R99, R9.reuse ;  /* 0x0000000963637220 */ /* 0x080fe20000410000 */
[-C--:B------:R-:W-:Y:S01]  /*b240*/  FMUL.FTZ R102, R102, R9.reuse ;  /* 0x0000000966667220 */ /* 0x080fe20000410000 */
[----:B------:R-:W-:Y:S01]  /*b250*/  FADD.FTZ R3, R41, R10 ;  /* 0x0000000a29037221 */ /* 0x000fe20000010000 */
[----:B-----5:R-:W-:Y:S01]  /*b260*/  FADD.FTZ R12, R70, R12 ;  /* 0x0000000c460c7221 */ /* 0x020fe20000010000 */
        /* <DEDUP_REMOVED lines=18> */
[----:B0-----:R-:W-:Y:S01]  /*b390*/  FADD.FTZ R2, R76, R3 ;  /* 0x000000034c027221 */ /* 0x001fe20000010000 */
[----:B------:R-:W-:Y:S01]  /*b3a0*/  FADD.FTZ R12, R153, R12 ;  /* 0x0000000c990c7221 */ /* 0x000fe20000010000 */
[-C--:B------:R-:W-:Y:S01]  /*b3b0*/  FMUL.FTZ R123, R123, R9.reuse ;  /* 0x000000097b7b7220 */ /* 0x080fe20000410000 */
[-C--:B------:R-:W-:Y:S01]  /*b3c0*/  FMUL.FTZ R126, R126, R9.reuse ;  /* 0x000000097e7e7220 */ /* 0x080fe20000410000 */
[----:B------:R-:W-:Y:S01]  /*b3d0*/  FADD.FTZ R3, R47, R2 ;  /* 0x000000022f037221 */ /* 0x000fe20000010000 */
[----:B--2---:R-:W-:Y:S01]  /*b3e0*/  FADD.FTZ R12, R11, R12 ;  /* 0x0000000c0b0c7221 */ /* 0x004fe20000010000 */
[-C--:B------:R-:W-:Y:S01]  /*b3f0*/  FMUL.FTZ R127, R127, R9.reuse ;  /* 0x000000097f7f7220 */ /* 0x080fe20000410000 */
[-C--:B------:R-:W-:Y:S01]  /*b400*/  FMUL.FTZ R130, R130, R9.reuse ;  /* 0x0000000982827220 */ /* 0x080fe20000410000 */
[----:B------:R-:W-:Y:S01]  /*b410*/  FADD.FTZ R2, R80, R3 ;  /* 0x0000000350027221 */ /* 0x000fe20000010000 */
[----:B------:R-:W-:Y:S01]  /*b420*/  FADD.FTZ R12, R155, R12 ;  /* 0x0000000c9b0c7221 */ /* 0x000fe20000010000 */
[-C--:B------:R-:W-:Y:S01]  /*b430*/  FMUL.FTZ R131, R131, R9.reuse ;  /* 0x0000000983837220 */ /* 0x080fe20000410000 */
[-C--:B------:R-:W-:Y:S01]  /*b440*/  FMUL.FTZ R134, R134, R9.reuse ;  /* 0x0000000986867220 */ /* 0x080fe20000410000 */
[----:B------:R-:W-:Y:S01]  /*b450*/  FADD.FTZ R3, R49, R2 ;  /* 0x0000000231037221 */ /* 0x000fe20000010000 */
        /* <DEDUP_REMOVED lines=10> */
[----:B------:R-:W-:Y:S01]  /*b500*/  FADD.FTZ R3, R200, R3 ;  /* 0x00000003c8037221 */ /* 0x000fe20000010000 */
[----:B------:R-:W-:Y:S01]  /*b510*/  F2FP.BF16.F32.PACK_AB R179, R36, R179 ;  /* 0x000000b324b3723e */ /* 0x000fe200000010ff */
[----:B------:R-:W-:Y:S01]  /*b520*/  FADD.FTZ R2, R31, R12 ;  /* 0x0000000c1f027221 */ /* 0x000fe20000010000 */
        /* <DEDUP_REMOVED lines=20> */
[----:B------:R-:W-:Y:S01]  /*b670*/  F2FP.BF16.F32.PACK_AB R155, R31, R155 ;  /* 0x0000009b1f9b723e */ /* 0x000fe200000010ff */
[----:B------:R-:W-:Y:S06]  /*b680*/  @P2 BRA `(.L_x_6633) ;  /* 0xffffffd8000c2947 */ /* 0x000fec000383ffff */
.L_x_6624:
        /* <DEDUP_REMOVED lines=13> */
.L_x_6651:
        /* <DEDUP_REMOVED lines=9> */
.L_x_6636:
[----:B------:R-:W-:Y:S01]  /*b7f0*/  ULEA UR6, UR42, UR41, 0x3 ;  /* 0x000000292a067291 */ /* 0x000fe2000f8e183f */
[----:B------:R-:W-:-:S05]  /*b800*/  IMAD.U32 R5, RZ, RZ, UR43 ;  /* 0x0000002bff057e24 */ /* 0x000fca000f8e00ff */
[----:B------:R-:W-:-:S04]  /*b810*/  SHF.L.U32 R5, R5, 0x1f, RZ ;  /* 0x0000001f05057819 */ /* 0x000fc800000006ff */
[----:B------:R0:W1:Y:S01]  /*b820*/  SYNCS.PHASECHK.TRANS64.TRYWAIT P2, [UR6+0x28830], R5 ;  /* 0x02883005ff0075a7 */ /* 0x0000620008040146 */
[----:B------:R-:W-:Y:S05]  /*b830*/  @!P0 BRA `(.L_x_6637) ;  /* 0x0000000000048947 */ /* 0x000fea0003800000 */
[----:B------:R-:W-:Y:S01]  /*b840*/  BPT.TRAP 0x1 ;  /* 0x000000040000795c */ /* 0x000fe20000300000 */
.L_x_6637:
[----:B-1----:R-:W-:Y:S05]  /*b850*/  @P2 BRA `(.L_x_6635) ;  /* 0x0000000000082947 */ /* 0x002fea0003800000 */
[----:B------:R-:W1:Y:S02]  /*b860*/  SYNCS.PHASECHK.TRANS64.TRYWAIT P2, [UR6+0x28830], R5 ;  /* 0x02883005ff0075a7 */ /* 0x000e640008040146 */
[----:B-1----:R-:W-:Y:S05]  /*b870*/  @!P2 BRA `(.L_x_6638) ;  /* 0x000000b000e0a947 */ /* 0x002fea0003800000 */
.L_x_6635:
        /* <DEDUP_REMOVED lines=47> */
.L_x_6640:
[----:B------:R-:W-:Y:S01]  /*bb70*/  ULEA UR6, UR53, UR41, 0x3 ;  /* 0x0000002935067291 */ /* 0x000fe2000f8e183f */
[----:B------:R-:W-:-:S05]  /*bb80*/  IMAD.U32 R5, RZ, RZ, UR54 ;  /* 0x00000036ff057e24 */ /* 0x000fca000f8e00ff */
[----:B------:R-:W-:-:S04]  /*bb90*/  SHF.L.U32 R5, R5, 0x1f, RZ ;  /* 0x0000001f05057819 */ /* 0x000fc800000006ff */
[----:B------:R0:W1:Y:S01]  /*bba0*/  SYNCS.PHASECHK.TRANS64.TRYWAIT P2, [UR6+0x28850], R5 ;  /* 0x02885005ff0075a7 */ /* 0x0000620008040146 */
[----:B------:R-:W-:Y:S05]  /*bbb0*/  @!P0 BRA `(.L_x_6641) ;  /* 0x0000000000048947 */ /* 0x000fea0003800000 */
[----:B------:R-:W-:Y:S01]  /*bbc0*/  BPT.TRAP 0x1 ;  /* 0x000000040000795c */ /* 0x000fe20000300000 */
.L_x_6641:
[----:B-1----:R-:W-:Y:S05]  /*bbd0*/  @P2 BRA `(.L_x_6639) ;  /* 0x0000000000082947 */ /* 0x002fea0003800000 */
[----:B------:R-:W1:Y:S02]  /*bbe0*/  SYNCS.PHASECHK.TRANS64.TRYWAIT P2, [UR6+0x28850], R5 ;  /* 0x02885005ff0075a7 */ /* 0x000e640008040146 */
[----:B-1----:R-:W-:Y:S05]  /*bbf0*/  @!P2 BRA `(.L_x_6642) ;  /* 0x000000b00018a947 */ /* 0x002fea0003800000 */
.L_x_6639:
        /* <DEDUP_REMOVED lines=18> */
[----:B01----:R-:W-:Y:S01]  /*bd20*/  FMUL.FTZ R5, R24, UR52 ;  /* 0x0000003418057c20 */ /* 0x003fe20008410000 */
        /* <DEDUP_REMOVED lines=92> */
[----:B------:R-:W-:Y:S01]  /*c2f0*/  WARPGROUP.ARRIVE ;  /* 0x00000000000079c5 */ /* 0x000fe20000000000 */
[----:B------:R-:W-:Y:S01]  /*c300*/  FMUL.FTZ R168, R48, UR52 ;  /* 0x0000003430a87c20 */ /* 0x000fe20008410000 */
[----:B------:R-:W-:-:S05]  /*c310*/  FMUL.FTZ R48, R83, UR52 ;  /* 0x0000003453307c20 */ /* 0x000fca0008410000 */
[----:B------:R-:W-:Y:S01]  /*c320*/  HGMMA.64x128x16.F32.BF16 R88, R164, gdesc[UR4].tnspB, R88, gsb0 ;  /* 0x41e00004a4587df0 */ /* 0x000fe20008001858 */
        /* <DEDUP_REMOVED lines=16> */
[----:B------:R-:W-:Y:S01]  /*c430*/  IADD3 R58, -R184, 0xb, RZ ;  /* 0x0000000bb83a7810 */ /* 0x000fe20007ffe1ff */
[----:B------:R-:W-:Y:S01]  /*c440*/  FMUL.FTZ R166, R44, UR52 ;  /* 0x000000342ca67c20 */ /* 0x000fe20008410000 */
[----:B------:R-:W-:-:S02]  /*c450*/  @!P1 VIADD R54, R54, 0x28840 ;  /* 0x0002884036369836 */ /* 0x000fc40000000000 */
[----:B------:R-:W-:Y:S01]  /*c460*/  FMUL.FTZ R167, R45, UR52 ;  /* 0x000000342da77c20 */ /* 0x000fe20008410000 */
[----:B------:R-:W-:Y:S01]  /*c470*/  FMUL.FTZ R44, R75, UR52 ;  /* 0x000000344b2c7c20 */ /* 0x000fe20008410000 */
[----:B------:R-:W-:Y:S01]  /*c480*/  FMUL.FTZ R45, R79, UR52 ;  /* 0x000000344f2d7c20 */ /* 0x000fe20008410000 */
[----:B------:R-:W0:Y:S01]  /*c490*/  MUFU.TANH R164, R164 ;  /* 0x000000a400a47308 */ /* 0x000e220000002400 */
[----:B------:R-:W-:-:S07]  /*c4a0*/  @!P1 PRMT R54, RZ, 0x654, R54 ;  /* 0x00000654ff369816 */ /* 0x000fce0000000036 */
        /* <DEDUP_REMOVED lines=64> */
.L_x_6645:
[----:B------:R-:W-:-:S05]  /*c8b0*/  IMAD.U32 R153, RZ, RZ, UR50 ;  /* 0x00000032ff997e24 */ /* 0x000fca000f8e00ff */
[----:B------:R-:W-:-:S13]  /*c8c0*/  ISETP.NE.AND P2, PT, R153, 0x1, PT ;  /* 0x000000019900780c */ /* 0x000fda0003f45270 */
[----:B0-----:R-:W0:Y:S02]  /*c8d0*/  @P2 LDC.64 R58, c[0x0][0x9e8] ;  /* 0x00027a00ff3a2b82 */ /* 0x001e240000000a00 */
[----:B0-----:R-:W-:-:S04]  /*c8e0*/  @P2 IMAD.HI.U32 R66, R11, R58, RZ ;  /* 0x0000003a0b422227 */ /* 0x001fc800078e00ff */
[----:B------:R-:W-:Y:S01]  /*c8f0*/  IMAD.MOV.U32 R58, RZ, RZ, R11 ;  /* 0x000000ffff3a7224 */ /* 0x000fe200078e000b */
[----:B------:R-:W-:-:S07]  /*c900*/  @P2 SHF.R.U32.HI R58, RZ, R59, R66 ;  /* 0x0000003bff3a2219 */ /* 0x000fce0000011642 */
.L_x_6646:
[----:B------:R-:W-:Y:S05]  /*c910*/  BSYNC B0 ;  /* 0x0000000000007941 */ /* 0x000fea0003800000 */
.L_x_6644:
[----:B------:R-:W-:-:S04]  /*c920*/  IMAD R59, R58, R153, -R158 ;  /* 0x000000993a3b7224 */ /* 0x000fc800078e0a9e */
[----:B------:R-:W-:-:S05]  /*c930*/  IMAD R58, R16, -0x2, R59 ;  /* 0xfffffffe103a7824 */ /* 0x000fca00078e023b */
[----:B------:R-:W-:Y:S02]  /*c940*/  VIADDMNMX R65, R58, R153, R65, PT ;  /* 0x000000993a417246 */ /* 0x000fe40003800141 */
[----:B------:R-:W-:-:S07]  /*c950*/  VIMNMX R67, R67, R58, !PT ;  /* 0x0000003a43437248 */ /* 0x000fce0007fe0100 */
.L_x_6643:
[----:B------:R-:W-:-:S04]  /*c960*/  ISETP.GT.AND P2, PT, R4, -0x1, PT ;  /* 0xffffffff0400780c */ /* 0x000fc80003f44270 */
[C---:B------:R-:W-:Y:S02]  /*c970*/  ISETP.GT.AND P4, PT, R67.reuse, RZ, P2 ;  /* 0x000000ff4300720c */ /* 0x040fe40001784270 */
[----:B------:R-:W-:Y:S02]  /*c980*/  ISETP.GT.AND P5, PT, R67, 0x1, P2 ;  /* 0x000000014300780c */ /* 0x000fe400017a4270 */
[C---:B------:R-:W-:Y:S02]  /*c990*/  ISETP.LT.OR P4, PT, R65.reuse, 0x1, P4 ;  /* 0x000000014100780c */ /* 0x040fe40002781670 */
[----:B------:R-:W-:Y:S02]  /*c9a0*/  ISETP.LT.OR P5, PT, R65, 0x2, P5 ;  /* 0x000000024100780c */ /* 0x000fe40002fa1670 */
[----:B0-----:R-:W-:Y:S02]  /*c9b0*/  FSEL R180, R5, -INF , !P4 ;  /* 0xff80000005b47808 */ /* 0x001fe40006000000 */
        /* <DEDUP_REMOVED lines=105> */
.L_x_6649:
[----:B------:R-:W-:Y:S02]  /*d050*/  IMAD.U32 R7, RZ, RZ, UR50 ;  /* 0x00000032ff077e24 */ /* 0x000fe4000f8e00ff */
[----:B------:R-:W-:-:S03]  /*d060*/  IMAD.MOV.U32 R5, RZ, RZ, R13 ;  /* 0x000000ffff057224 */ /* 0x000fc600078e000d */
[----:B------:R-:W-:-:S13]  /*d070*/  ISETP.NE.AND P3, PT, R7, 0x1, PT ;  /* 0x000000010700780c */ /* 0x000fda0003f65270 */
[----:B------:R-:W0:Y:S02]  /*d080*/  @P3 LDC.64 R30, c[0x0][0x9e8] ;  /* 0x00027a00ff1e3b82 */ /* 0x000e240000000a00 */
[----:B0-----:R-:W-:-:S05]  /*d090*/  @P3 IMAD.HI.U32 R30, R13, R30, RZ ;  /* 0x0000001e0d1e3227 */ /* 0x001fca00078e00ff */
[----:B------:R-:W-:-:S07]  /*d0a0*/  @P3 SHF.R.U32.HI R5, RZ, R31, R30 ;  /* 0x0000001fff053219 */ /* 0x000fce000001161e */
.L_x_6650:
[----:B------:R-:W-:Y:S05]  /*d0b0*/  BSYNC B0 ;  /* 0x0000000000007941 */ /* 0x000fea0003800000 */
.L_x_6648:
[----:B------:R-:W-:-:S04]  /*d0c0*/  IMAD R5, R5, R7, -R158 ;  /* 0x0000000705057224 */ /* 0x000fc800078e0a9e */
[----:B------:R-:W-:-:S05]  /*d0d0*/  IMAD R30, R16, -0x2, R5 ;  /* 0xfffffffe101e7824 */ /* 0x000fca00078e0205 */
[----:B------:R-:W-:Y:S02]  /*d0e0*/  VIADDMNMX R49, R30, R7, R49, PT ;  /* 0x000000071e317246 */ /* 0x000fe40003800131 */
[----:B------:R-:W-:-:S07]  /*d0f0*/  VIMNMX R51, R51, R30, !PT ;  /* 0x0000001e33337248 */ /* 0x000fce0007fe0100 */
.L_x_6647:
[----:B------:R-:W-:Y:S01]  /*d100*/  FMNMX.FTZ R5, R180, R8, !PT ;  /* 0x00000008b4057209 */ /* 0x000fe20007810000 */
[----:B------:R-:W0:Y:S01]  /*d110*/  LDC R7, c[0x0][0x988] ;  /* 0x00026200ff077b82 */ /* 0x000e220000000800 */
        /* <DEDUP_REMOVED lines=67> */
[----:B------:R-:W-:Y:S01]  /*d550*/  ISETP.GT.AND P4, PT, R51, RZ, P2 ;  /* 0x000000ff3300720c */ /* 0x000fe20001784270 */
[----:B0-----:R-:W-:Y:S01]  /*d560*/  FMUL.FTZ R31, R5, R7 ;  /* 0x00000007051f7220 */ /* 0x001fe20000410000 */
[----:B------:R-:W-:Y:S02]  /*d570*/  FSEL R158, R12, -INF , !P5 ;  /* 0xff8000000c9e7808 */ /* 0x000fe40006800000 */
[----:B------:R-:W-:-:S02]  /*d580*/  ISETP.LT.OR P4, PT, R49, 0x1, P4 ;  /* 0x000000013100780c */ /* 0x000fc40002781670 */
[----:B------:R-:W-:Y:S02]  /*d590*/  ISETP.GT.AND P5, PT, R51, 0x10, P2 ;  /* 0x000000103300780c */ /* 0x000fe400017a4270 */
[----:B------:R-:W-:Y:S02]  /*d5a0*/  FSEL R33, R6, -INF , !P4 ;  /* 0xff80000006217808 */ /* 0x000fe40006000000 */
[----:B------:R-:W-:Y:S02]  /*d5b0*/  ISETP.LT.OR P5, PT, R49, 0x11, P5 ;  /* 0x000000113100780c */ /* 0x000fe40002fa1670 */
[----:B------:R-:W-:Y:S02]  /*d5c0*/  FMNMX.FTZ R27, R33, R10, !PT ;  /* 0x0000000a211b7209 */ /* 0x000fe40007810000 */
[----:B------:R-:W-:Y:S02]  /*d5d0*/  ISETP.GT.AND P4, PT, R51, 0x30, P2 ;  /* 0x000000303300780c */ /* 0x000fe40001784270 */
[----:B------:R-:W-:-:S02]  /*d5e0*/  FMNMX.FTZ R27, R158, R27, !PT ;  /* 0x0000001b9e1b7209 */ /* 0x000fc40007810000 */
[----:B------:R-:W-:Y:S02]  /*d5f0*/  FSEL R12, R21, -INF , !P5 ;  /* 0xff800000150c7808 */ /* 0x000fe40006800000 */
[----:B------:R-:W-:Y:S02]  /*d600*/  FMNMX.FTZ R27, R30, R27, !PT ;  /* 0x0000001b1e1b7209 */ /* 0x000fe40007810000 */
[----:B------:R-:W-:Y:S02]  /*d610*/  ISETP.LT.OR P4, PT, R49, 0x31, P4 ;  /* 0x000000313100780c */ /* 0x000fe40002781670 */
[----:B------:R-:W-:Y:S02]  /*d620*/  FMNMX.FTZ R27, R14, R27, !PT ;  /* 0x0000001b0e1b7209 */ /* 0x000fe40007810000 */
[----:B------:R-:W-:Y:S02]  /*d630*/  FSETP.NEU.FTZ.AND P5, PT, R5, -INF , PT ;  /* 0xff8000000500780b */ /* 0x000fe40003fbd000 */
[----:B------:R-:W-:-:S02]  /*d640*/  FMNMX.FTZ R27, R12, R27, !PT ;  /* 0x0000001b0c1b7209 */ /* 0x000fc40007810000 */
[----:B------:R-:W-:Y:S02]  /*d650*/  FSEL R32, R32, -INF , !P4 ;  /* 0xff80000020207808 */ /* 0x000fe40006000000 */
[----:B------:R-:W-:Y:S02]  /*d660*/  ISETP.GT.AND P4, PT, R51, 0x38, P2 ;  /* 0x000000383300780c */ /* 0x000fe40001784270 */
[----:B------:R-:W-:Y:S02]  /*d670*/  FMNMX.FTZ R27, R20, R27, !PT ;  /* 0x0000001b141b7209 */ /* 0x000fe40007810000 */
[----:B------:R-:W-:Y:S02]  /*d680*/  FSEL R31, R31, RZ, P5 ;  /* 0x000000ff1f1f7208 */ /* 0x000fe40002800000 */
[----:B------:R-:W-:Y:S02]  /*d690*/  ISETP.LT.OR P4, PT, R49, 0x39, P4 ;  /* 0x000000393100780c */ /* 0x000fe40002781670 */
        /* <DEDUP_REMOVED lines=9> */
[----:B------:R0:W-:Y:S01]  /*d730*/  MUFU.EX2 R25, R6 ;  /* 0x0000000600197308 */ /* 0x0001e20000000800 */
[----:B------:R-:W-:Y:S01]  /*d740*/  ISETP.GT.AND P3, PT, R51, 0x39, P2 ;  /* 0x000000393300780c */ /* 0x000fe20001764270 */
[--C-:B------:R-:W-:Y:S01]  /*d750*/  FFMA.FTZ R84, R84, R7, -R31.reuse ;  /* 0x0000000754547223 */ /* 0x100fe2000001081f */
[----:B------:R-:W-:Y:S01]  /*d760*/  FMNMX.FTZ R29, R26, R29, !PT ;  /* 0x0000001d1a1d7209 */ /* 0x000fe20007810000 */
[-CC-:B------:R-:W-:Y:S01]  /*d770*/  FFMA.FTZ R59, R56, R7.reuse, -R31.reuse ;  /* 0x00000007383b7223 */ /* 0x180fe2000001081f */
[----:B------:R-:W-:Y:S01]  /*d780*/  ISETP.LT.OR P3, PT, R49, 0x3a, P3 ;  /* 0x0000003a3100780c */ /* 0x000fe20001f61670 */
[--C-:B------:R-:W-:Y:S01]  /*d790*/  FFMA.FTZ R180, R180, R7, -R31.reuse ;  /* 0x00000007b4b47223 */ /* 0x100fe2000001081f */
[----:B------:R-:W-:Y:S01]  /*d7a0*/  FMNMX.FTZ R29, R34, R29, !PT ;  /* 0x0000001d221d7209 */ /* 0x000fe20007810000 */
[-CC-:B------:R-:W-:Y:S01]  /*d7b0*/  FFMA.FTZ R182, R182, R7.reuse, -R31.reuse ;  /* 0x00000007b6b67223 */ /* 0x180fe2000001081f */
[----:B------:R-:W-:Y:S01]  /*d7c0*/  FSEL R186, R35, -INF , !P3 ;  /* 0xff80000023ba7808 */ /* 0x000fe20005800000 */
[-CC-:B0-----:R-:W-:Y:S01]  /*d7d0*/  FFMA.FTZ R6, R172, R7.reuse, -R31.reuse ;  /* 0x00000007ac067223 */ /* 0x181fe2000001081f */
[C---:B------:R-:W-:Y:S01]  /*d7e0*/  ISETP.GT.AND P3, PT, R51.reuse, 0x41, P2 ;  /* 0x000000413300780c */ /* 0x040fe20001764270 */
[--C-:B------:R-:W-:Y:S01]  /*d7f0*/  FFMA.FTZ R172, R170, R7, -R31.reuse ;  /* 0x00000007aaac7223 */ /* 0x100fe2000001081f */
[----:B------:R-:W-:Y:S01]  /*d800*/  FMNMX.FTZ R35, R24, R29, !PT ;  /* 0x0000001d18237209 */ /* 0x000fe20007810000 */
[----:B------:R0:W-:Y:S01]  /*d810*/  MUFU.EX2 R27, R6 ;  /* 0x00000006001b7308 */ /* 0x0001e20000000800 */
[----:B------:R-:W-:Y:S01]  /*d820*/  ISETP.GT.AND P4, PT, R51, 0x40, P2 ;  /* 0x000000403300780c */ /* 0x000fe20001784270 */
[-CC-:B------:R-:W-:Y:S01]  /*d830*/  FFMA.FTZ R176, R176, R7.reuse, -R31.reuse ;  /* 0x00000007b0b07223 */ /* 0x180fe2000001081f */
[C---:B------:R-:W-:Y:S01]  /*d840*/  ISETP.LT.OR P3, PT, R49.reuse, 0x42, P3 ;  /* 0x000000423100780c */ /* 0x040fe20001f61670 */
[--C-:B------:R-:W-:Y:S01]  /*d850*/  FFMA.FTZ R178, R178, R7, -R31.reuse ;  /* 0x00000007b2b27223 */ /* 0x100fe2000001081f */
[----:B------:R-:W-:Y:S01]  /*d860*/  FMNMX.FTZ R35, R32, R35, !PT ;  /* 0x0000002320237209 */ /* 0x000fe20007810000 */
[-CC-:B------:R-:W-:Y:S01]  /*d870*/  FFMA.FTZ R168, R168, R7.reuse, -R31.reuse ;  /* 0x00000007a8a87223 */ /* 0x180fe2000001081f */
[----:B------:R-:W-:Y:S01]  /*d880*/  ISETP.LT.OR P4, PT, R49, 0x41, P4 ;  /* 0x000000413100780c */ /* 0x000fe20002781670 */
[-CC-:B------:R-:W-:Y:S01]  /*d890*/  FFMA.FTZ R66, R66, R7.reuse, -R31.reuse ;  /* 0x0000000742427223 */ /* 0x180fe2000001081f */
[----:B------:R-:W-:Y:S01]  /*d8a0*/  FSEL R170, R37, -INF , !P3 ;  /* 0xff80000025aa7808 */ /* 0x000fe20005800000 */
[--C-:B0-----:R-:W-:Y:S01]  /*d8b0*/  FFMA.FTZ R6, R160, R7, -R31.reuse ;  /* 0x00000007a0067223 */ /* 0x101fe2000001081f */
[----:B------:R-:W-:Y:S01]  /*d8c0*/  FMNMX.FTZ R37, R174, R35, !PT ;  /* 0x00000023ae257209 */ /* 0x000fe20007810000 */
[----:B------:R-:W-:Y:S01]  /*d8d0*/  FFMA.FTZ R62, R62, R7, -R31 ;  /* 0x000000073e3e7223 */ /* 0x000fe2000001081f */
[----:B------:R-:W-:Y:S01]  /*d8e0*/  FSEL R38, R38, -INF , !P4 ;  /* 0xff80000026267808 */ /* 0x000fe20006000000 */
[----:B------:R-:W-:Y:S01]  /*d8f0*/  MUFU.EX2 R35, R166 ;  /* 0x000000a600237308 */ /* 0x000fe20000000800 */
[----:B------:R-:W-:-:S02]  /*d900*/  ISETP.GT.AND P4, PT, R51, 0x48, P2 ;  /* 0x000000483300780c */ /* 0x000fc40001784270 */
[----:B------:R-:W-:Y:S02]  /*d910*/  FMNMX.FTZ R37, R184, R37, !PT ;  /* 0x00000025b8257209 */ /* 0x000fe40007810000 */
[----:B------:R-:W-:Y:S02]  /*d920*/  ISETP.GT.AND P3, PT, R51, 0x49, P2 ;  /* 0x000000493300780c */ /* 0x000fe40001764270 */
[C---:B------:R-:W-:Y:S01]  /*d930*/  ISETP.LT.OR P4, PT, R49.reuse, 0x49, P4 ;  /* 0x000000493100780c */ /* 0x040fe20002781670 */
[----:B------:R0:W-:Y:S01]  /*d940*/  MUFU.EX2 R29, R6 ;  /* 0x00000006001d7308 */ /* 0x0001e20000000800 */
[----:B------:R-:W-:Y:S02]  /*d950*/  FMNMX.FTZ R37, R186, R37, !PT ;  /* 0x00000025ba257209 */ /* 0x000fe40007810000 */
[----:B------:R-:W-:Y:S02]  /*d960*/  ISETP.LT.OR P3, PT, R49, 0x4a, P3 ;  /* 0x0000004a3100780c */ /* 0x000fe40001f61670 */
[----:B------:R-:W-:-:S02]  /*d970*/  FSEL R194, R39, -INF , !P4 ;  /* 0xff80000027c27808 */ /* 0x000fc40006000000 */
[C---:B------:R-:W-:Y:S01]  /*d980*/  ISETP.GT.AND P4, PT, R51.reuse, 0x50, P2 ;  /* 0x000000503300780c */ /* 0x040fe20001784270 */
[----:B------:R-:W-:Y:S01]  /*d990*/  MUFU.EX2 R180, R180 ;  /* 0x000000b400b47308 */ /* 0x000fe20000000800 */
[----:B------:R-:W-:Y:S01]  /*d9a0*/  FMNMX.FTZ R37, R38, R37, !PT ;  /* 0x0000002526257209 */ /* 0x000fe20007810000 */
[-CC-:B0-----:R-:W-:Y:S01]  /*d9b0*/  FFMA.FTZ R6, R154, R7.reuse, -R31.reuse ;  /* 0x000000079a067223 */ /* 0x181fe2000001081f */
[----:B------:R-:W-:Y:S01]  /*d9c0*/  FSEL R160, R36, -INF , !P3 ;  /* 0xff80000024a07808 */ /* 0x000fe20005800000 */
[----:B------:R-:W-:Y:S01]  /*d9d0*/  FFMA.FTZ R36, R156, R7, -R31 ;  /* 0x000000079c247223 */ /* 0x000fe2000001081f */
[----:B------:R-:W-:Y:S02]  /*d9e0*/  ISETP.GT.AND P3, PT, R51, 0x51, P2 ;  /* 0x000000513300780c */ /* 0x000fe40001764270 */
[----:B------:R-:W-:Y:S01]  /*d9f0*/  ISETP.LT.OR P4, PT, R49, 0x51, P4 ;  /* 0x000000513100780c */ /* 0x000fe20002781670 */
[----:B------:R-:W-:Y:S01]  /*da00*/  MUFU.EX2 R15, R15 ;  /* 0x0000000f000f7308 */ /* 0x000fe20000000800 */
[----:B------:R-:W-:-:S02]  /*da10*/  FMNMX.FTZ R37, R170, R37, !PT ;  /* 0x00000025aa257209 */ /* 0x000fc40007810000 */
[----:B------:R-:W-:Y:S02]  /*da20*/  ISETP.LT.OR P3, PT, R49, 0x52, P3 ;  /* 0x000000523100780c */ /* 0x000fe40001f61670 */
[----:B------:R-:W-:Y:S02]  /*da30*/  FSEL R42, R42, -INF , !P4 ;  /* 0xff8000002a2a7808 */ /* 0x000fe40006000000 */
[C---:B------:R-:W-:Y:S01]  /*da40*/  ISETP.GT.AND P4, PT, R51.reuse, 0x58, P2 ;  /* 0x000000583300780c */ /* 0x040fe20001784270 */
[----:B------:R-:W-:Y:S01]  /*da50*/  MUFU.EX2 R182, R182 ;  /* 0x000000b600b67308 */ /* 0x000fe20000000800 */
[----:B------:R-:W-:Y:S02]  /*da60*/  FMNMX.FTZ R37, R194, R37, !PT ;  /* 0x00000025c2257209 */ /* 0x000fe40007810000 */
[----:B------:R-:W-:Y:S02]  /*da70*/  FSEL R40, R40, -INF , !P3 ;  /* 0xff80000028287808 */ /* 0x000fe40005800000 */
[----:B------:R-:W-:-:S02]  /*da80*/  ISETP.GT.AND P3, PT, R51, 0x59, P2 ;  /* 0x000000593300780c */ /* 0x000fc40001764270 */
[C---:B------:R-:W-:Y:S01]  /*da90*/  ISETP.LT.OR P4, PT, R49.reuse, 0x59, P4 ;  /* 0x000000593100780c */ /* 0x040fe20002781670 */
[----:B------:R-:W-:Y:S01]  /*daa0*/  MUFU.EX2 R21, R21 ;  /* 0x0000001500157308 */ /* 0x000fe20000000800 */
[----:B------:R-:W-:Y:S02]  /*dab0*/  FMNMX.FTZ R39, R160, R37, !PT ;  /* 0x00000025a0277209 */ /* 0x000fe40007810000 */
[----:B------:R-:W-:Y:S02]  /*dac0*/  ISETP.LT.OR P3, PT, R49, 0x5a, P3 ;  /* 0x0000005a3100780c */ /* 0x000fe40001f61670 */
[----:B------:R-:W-:Y:S01]  /*dad0*/  FSEL R156, R43, -INF , !P4 ;  /* 0xff8000002b9c7808 */ /* 0x000fe20006000000 */
[----:B------:R-:W-:Y:S01]  /*dae0*/  FFMA.FTZ R43, R152, R7, -R31 ;  /* 0x00000007982b7223 */ /* 0x000fe2000001081f */
[----:B------:R-:W-:Y:S01]  /*daf0*/  FMNMX.FTZ R39, R42, R39, !PT ;  /* 0x000000272a277209 */ /* 0x000fe20007810000 */
[----:B------:R-:W-:Y:S01]  /*db00*/  MUFU.EX2 R37, R6 ;  /* 0x0000000600257308 */ /* 0x000fe20000000800 */
[----:B------:R-:W-:-:S02]  /*db10*/  ISETP.GT.AND P4, PT, R51, 0x60, P2 ;  /* 0x000000603300780c */ /* 0x000fc40001784270 */
[----:B------:R-:W-:Y:S02]  /*db20*/  FSEL R166, R41, -INF , !P3 ;  /* 0xff80000029a67808 */ /* 0x000fe40005800000 */
[----:B------:R-:W-:Y:S02]  /*db30*/  FMNMX.FTZ R41, R40, R39, !PT ;  /* 0x0000002728297209 */ /* 0x000fe40007810000 */
[----:B------:R-:W-:Y:S01]  /*db40*/  ISETP.LT.OR P4, PT, R49, 0x61, P4 ;  /* 0x000000613100780c */ /* 0x000fe20002781670 */
[----:B------:R0:W-:Y:S01]  /*db50*/  MUFU.EX2 R39, R43 ;  /* 0x0000002b00277308 */ /* 0x0001e20000000800 */
[----:B------:R-:W-:Y:S02]  /*db60*/  ISETP.GT.AND P3, PT, R51, 0x61, P2 ;  /* 0x000000613300780c */ /* 0x000fe40001764270 */
[----:B------:R-:W-:Y:S02]  /*db70*/  FMNMX.FTZ R41, R156, R41, !PT ;  /* 0x000000299c297209 */ /* 0x000fe40007810000 */
[----:B------:R-:W-:-:S02]  /*db80*/  FSEL R46, R46, -INF , !P4 ;  /* 0xff8000002e2e7808 */ /* 0x000fc40006000000 */
[----:B------:R-:W-:Y:S01]  /*db90*/  ISETP.GT.AND P4, PT, R51, 0x68, P2 ;  /* 0x000000683300780c */ /* 0x000fe20001784270 */
[----:B------:R-:W-:Y:S01]  /*dba0*/  MUFU.EX2 R176, R176 ;  /* 0x000000b000b07308 */ /* 0x000fe20000000800 */
[C---:B------:R-:W-:Y:S02]  /*dbb0*/  ISETP.LT.OR P3, PT, R49.reuse, 0x62, P3 ;  /* 0x000000623100780c */ /* 0x040fe40001f61670 */
[----:B------:R-:W-:Y:S02]  /*dbc0*/  FMNMX.FTZ R41, R166, R41, !PT ;  /* 0x00000029a6297209 */ /* 0x000fe40007810000 */
[----:B------:R-:W-:Y:S02]  /*dbd0*/  ISETP.LT.OR P4, PT, R49, 0x69, P4 ;  /* 0x000000693100780c */ /* 0x000fe40002781670 */
[----:B------:R-:W-:Y:S01]  /*dbe0*/  FSEL R152, R44, -INF , !P3 ;  /* 0xff8000002c987808 */ /* 0x000fe20005800000 */
[----:B------:R-:W-:Y:S01]  /*dbf0*/  FFMA.FTZ R44, R86, R7, -R31 ;  /* 0x00000007562c7223 */ /* 0x000fe2000001081f */
[----:B------:R-:W-:Y:S01]  /*dc00*/  ISETP.GT.AND P3, PT, R51, 0x69, P2 ;  /* 0x000000693300780c */ /* 0x000fe20001764270 */
[----:B------:R-:W-:Y:S01]  /*dc10*/  MUFU.EX2 R178, R178 ;  /* 0x000000b200b27308 */ /* 0x000fe20000000800 */
[----:B------:R-:W-:-:S02]  /*dc20*/  FMNMX.FTZ R41, R46, R41, !PT ;  /* 0x000000292e297209 */ /* 0x000fc40007810000 */
[----:B------:R-:W-:Y:S01]  /*dc30*/  FSEL R154, R47, -INF , !P4 ;  /* 0xff8000002f9a7808 */ /* 0x000fe20006000000 */
[----:B------:R-:W-:Y:S01]  /*dc40*/  FFMA.FTZ R47, R82, R7, -R31 ;  /* 0x00000007522f7223 */ /* 0x000fe2000001081f */
[----:B------:R-:W-:Y:S02]  /*dc50*/  ISETP.GT.AND P4, PT, R51, 0x70, P2 ;  /* 0x000000703300780c */ /* 0x000fe40001784270 */
[C---:B------:R-:W-:Y:S01]  /*dc60*/  ISETP.LT.OR P3, PT, R49.reuse, 0x6a, P3 ;  /* 0x0000006a3100780c */ /* 0x040fe20001f61670 */
[----:B------:R-:W-:Y:S01]  /*dc70*/  MUFU.EX2 R172, R172 ;  /* 0x000000ac00ac7308 */ /* 0x000fe20000000800 */
[----:B0-----:R-:W-:Y:S02]  /*dc80*/  FMNMX.FTZ R43, R152, R41, !PT ;  /* 0x00000029982b7209 */ /* 0x001fe40007810000 */
[----:B------:R-:W-:Y:S02]  /*dc90*/  ISETP.LT.OR P4, PT, R49, 0x71, P4 ;  /* 0x000000713100780c */ /* 0x000fe40002781670 */
[----:B------:R-:W-:-:S02]  /*dca0*/  FSEL R86, R45, -INF , !P3 ;  /* 0xff8000002d567808 */ /* 0x000fc40005800000 */
[C---:B------:R-:W-:Y:S01]  /*dcb0*/  ISETP.GT.AND P3, PT, R51.reuse, 0x71, P2 ;  /* 0x000000713300780c */ /* 0x040fe20001764270 */
[----:B------:R0:W-:Y:S01]  /*dcc0*/  MUFU.EX2 R41, R84 ;  /* 0x0000005400297308 */ /* 0x0001e20000000800 */
[----:B------:R-:W-:Y:S02]  /*dcd0*/  FMNMX.FTZ R43, R154, R43, !PT ;  /* 0x0000002b9a2b7209 */ /* 0x000fe40007810000 */
[----:B------:R-:W-:Y:S02]  /*dce0*/  FSEL R50, R50, -INF , !P4 ;  /* 0xff80000032327808 */ /* 0x000fe40006000000 */
[----:B------:R-:W-:Y:S02]  /*dcf0*/  ISETP.GT.AND P4, PT, R51, 0x78, P2 ;  /* 0x000000783300780c */ /* 0x000fe40001784270 */
[----:B------:R-:W-:Y:S01]  /*dd00*/  ISETP.LT.OR P3, PT, R49, 0x72, P3 ;  /* 0x000000723100780c */ /* 0x000fe20001f61670 */
[----:B------:R-:W-:Y:S01]  /*dd10*/  MUFU.EX2 R36, R36 ;  /* 0x0000002400247308 */ /* 0x000fe20000000800 */
[----:B------:R-:W-:-:S02]  /*dd20*/  FMNMX.FTZ R43, R86, R43, !PT ;  /* 0x0000002b562b7209 */ /* 0x000fc40007810000 */
[----:B------:R-:W-:Y:S02]  /*dd30*/  ISETP.GT.AND P2, PT, R51, 0x79, P2 ;  /* 0x000000793300780c */ /* 0x000fe40001744270 */
[C---:B------:R-:W-:Y:S02]  /*dd40*/  ISETP.LT.OR P4, PT, R49.reuse, 0x79, P4 ;  /* 0x000000793100780c */ /* 0x040fe40002781670 */
[----:B------:R-:W-:Y:S01]  /*dd50*/  FSEL R82, R48, -INF , !P3 ;  /* 0xff80000030527808 */ /* 0x000fe20005800000 */
[----:B------:R-:W-:Y:S01]  /*dd60*/  MUFU.EX2 R168, R168 ;  /* 0x000000a800a87308 */ /* 0x000fe20000000800 */
[----:B------:R-:W-:Y:S02]  /*dd70*/  FMNMX.FTZ R43, R50, R43, !PT ;  /* 0x0000002b322b7209 */ /* 0x000fe40007810000 */
[----:B------:R-:W-:Y:S01]  /*dd80*/  ISETP.LT.OR P2, PT, R49, 0x7a, P2 ;  /* 0x0000007a3100780c */ /* 0x000fe20001741670 */
[-CC-:B------:R-:W-:Y:S01]  /*dd90*/  FFMA.FTZ R49, R80, R7.reuse, -R31.reuse ;  /* 0x0000000750317223 */ /* 0x180fe2000001081f */
[----:B0-----:R-:W-:Y:S01]  /*dda0*/  FSEL R84, R53, -INF , !P4 ;  /* 0xff80000035547808 */ /* 0x001fe20006000000 */
[--C-:B------:R-:W-:Y:S01]  /*ddb0*/  FFMA.FTZ R53, R58, R7, -R31.reuse ;  /* 0x000000073a357223 */ /* 0x100fe2000001081f */
[----:B------:R-:W-:Y:S01]  /*ddc0*/  FMNMX.FTZ R45, R82, R43, !PT ;  /* 0x0000002b522d7209 */ /* 0x000fe20007810000 */
[----:B------:R0:W-:Y:S01]  /*ddd0*/  MUFU.EX2 R48, R47 ;  /* 0x0000002f00307308 */ /* 0x0001e20000000800 */
[----:B------:R-:W-:Y:S01]  /*dde0*/  FSEL R80, R54, -INF , !P2 ;  /* 0xff80000036507808 */ /* 0x000fe20005000000 */
[--C-:B------:R-:W-:Y:S01]  /*ddf0*/  FFMA.FTZ R54, R74, R7, -R31.reuse ;  /* 0x000000074a367223 */ /* 0x100fe2000001081f */
[----:B------:R-:W-:Y:S01]  /*de00*/  FMNMX.FTZ R45, R84, R45, !PT ;  /* 0x0000002d542d7209 */ /* 0x000fe20007810000 */
[----:B------:R-:W-:Y:S01]  /*de10*/  FFMA.FTZ R58, R60, R7, -R31 ;  /* 0x000000073c3a7223 */ /* 0x000fe2000001081f */
[----:B------:R-:W-:-:S02]  /*de20*/  FSEL R57, R5, RZ, P5 ;  /* 0x000000ff05397208 */ /* 0x000fc40002800000 */
[----:B------:R-:W-:Y:S01]  /*de30*/  FMNMX.FTZ R6, R80, R45, !PT ;  /* 0x0000002d50067209 */ /* 0x000fe20007810000 */
[----:B------:R1:W-:Y:S01]  /*de40*/  MUFU.EX2 R43, R49 ;  /* 0x00000031002b7308 */ /* 0x0003e20000000800 */
[-CC-:B------:R-:W-:Y:S01]  /*de50*/  FFMA.FTZ R45, R70, R7.reuse, -R31.reuse ;  /* 0x00000007462d7223 */ /* 0x180fe2000001081f */
[----:B------:R-:W-:Y:S01]  /*de60*/  FADD.FTZ R56, -R57, R8 ;  /* 0x0000000839387221 */ /* 0x000fe20000010100 */
[-CC-:B0-----:R-:W-:Y:S01]  /*de70*/  FFMA.FTZ R47, R72, R7.reuse, -R31.reuse ;  /* 0x00000007482f7223 */ /* 0x181fe2000001081f */
[----:B------:R-:W0:Y:S01]  /*de80*/  SHFL.BFLY PT, R51, R6, 0x2, 0x1f ;  /* 0x0c401f0006337f89 */ /* 0x000e2200000e0000 */
[-CC-:B------:R-:W-:Y:S01]  /*de90*/  FFMA.FTZ R70, R78, R7.reuse, -R31.reuse ;  /* 0x000000074e467223 */ /* 0x180fe2000001081f */
[-CC-:B------:R-:W-:Y:S01]  /*dea0*/  FFMA.FTZ R72, R76, R7.reuse, -R31.reuse ;  /* 0x000000074c487223 */ /* 0x180fe2000001081f */
[-CC-:B------:R-:W-:Y:S01]  /*deb0*/  FFMA.FTZ R8, R52, R7.reuse, -R31.reuse ;  /* 0x0000000734087223 */ /* 0x180fe2000001081f */
[----:B------:R-:W-:Y:S01]  /*dec0*/  MUFU.EX2 R44, R44 ;  /* 0x0000002c002c7308 */ /* 0x000fe20000000800 */
[----:B-1----:R-:W-:-:S07]  /*ded0*/  FFMA.FTZ R49, R68, R7, -R31 ;  /* 0x0000000744317223 */ /* 0x002fce000001081f */
[----:B------:R-:W-:Y:S08]  /*dee0*/  MUFU.EX2 R54, R54 ;  /* 0x0000003600367308 */ /* 0x000ff00000000800 */
[----:B------:R-:W-:Y:S01]  /*def0*/  MUFU.EX2 R45, R45 ;  /* 0x0000002d002d7308 */ /* 0x000fe20000000800 */
[----:B0-----:R-:W-:Y:S01]  /*df00*/  FMNMX.FTZ R55, R6, R51, !PT ;  /* 0x0000003306377209 */ /* 0x001fe20007810000 */
[-C--:B------:R-:W-:Y:S01]  /*df10*/  FFMA.FTZ R51, R64, R7.reuse, -R31 ;  /* 0x0000000740337223 */ /* 0x080fe2000001081f */
[----:B------:R-:W-:-:S05]  /*df20*/  FMUL.FTZ R31, R56, R7 ;  /* 0x00000007381f7220 */ /* 0x000fca0000410000 */
[----:B------:R-:W-:Y:S01]  /*df30*/  MUFU.EX2 R70, R70 ;  /* 0x0000004600467308 */ /* 0x000fe20000000800 */
[----:B------:R-:W0:Y:S07]  /*df40*/  SHFL.BFLY PT, R6, R55, 0x1, 0x1f ;  /* 0x0c201f0037067f89 */ /* 0x000e2e00000e0000 */
[----:B------:R-:W1:Y:S08]  /*df50*/  MUFU.EX2 R31, R31 ;  /* 0x0000001f001f7308 */ /* 0x000e700000000800 */
[----:B------:R-:W-:Y:S08]  /*df60*/  MUFU.EX2 R47, R47 ;  /* 0x0000002f002f7308 */ /* 0x000ff00000000800 */
[----:B------:R-:W-:Y:S01]  /*df70*/  MUFU.EX2 R72, R72 ;  /* 0x0000004800487308 */ /* 0x000fe20000000800 */
[----:B0-----:R-:W-:Y:S01]  /*df80*/  FMNMX.FTZ R6, R55, R6, !PT ;  /* 0x0000000637067209 */ /* 0x001fe20007810000 */
[-C--:B-1----:R-:W-:Y:S01]  /*df90*/  FMUL.FTZ R88, R88, R31.reuse ;  /* 0x0000001f58587220 */ /* 0x082fe20000410000 */
[-C--:B------:R-:W-:Y:S01]  /*dfa0*/  FMUL.FTZ R89, R89, R31.reuse ;  /* 0x0000001f59597220 */ /* 0x080fe20000410000 */
[----:B------:R-:W-:Y:S01]  /*dfb0*/  FMUL.FTZ R92, R92, R31 ;  /* 0x0000001f5c5c7220 */ /* 0x000fe20000410000 */
[C---:B------:R-:W-:Y:S01]  /*dfc0*/  FSETP.NEU.FTZ.AND P2, PT, R6.reuse, -INF , PT ;  /* 0xff8000000600780b */ /* 0x040fe20003f5d000 */
[----:B------:R-:W-:Y:S01]  /*dfd0*/  FMUL.FTZ R52, R6, R7 ;  /* 0x0000000706347220 */ /* 0x000fe20000410000 */
[-C--:B------:R-:W-:Y:S01]  /*dfe0*/  FMUL.FTZ R93, R93, R31.reuse ;  /* 0x0000001f5d5d7220 */ /* 0x080fe20000410000 */
[----:B------:R0:W-:Y:S01]  /*dff0*/  MUFU.EX2 R55, R59 ;  /* 0x0000003b00377308 */ /* 0x0001e20000000800 */
        /* <DEDUP_REMOVED lines=9> */
[-CC-:B------:R-:W-:Y:S01]  /*e090*/  FFMA.FTZ R183, R30, R7.reuse, -R57.reuse ;  /* 0x000000071eb77223 */ /* 0x180fe20000010839 */
[-CC-:B------:R-:W-:Y:S01]  /*e0a0*/  FFMA.FTZ R181, R33, R7.reuse, -R57.reuse ;  /* 0x0000000721b57223 */ /* 0x180fe20000010839 */
[----:B------:R-:W-:Y:S01]  /*e0b0*/  FFMA.FTZ R175, R34, R7, -R57 ;  /* 0x0000000722af7223 */ /* 0x000fe20000010839 */
[----:B------:R-:W-:Y:S01]  /*e0c0*/  FADD.FTZ R3, R15, R28 ;  /* 0x0000001c0f037221 */ /* 0x000fe20000010000 */
[----:B------:R-:W-:-:S02]  /*e0d0*/  IMAD.U32 R34, RZ, RZ, UR53 ;  /* 0x00000035ff227e24 */ /* 0x000fc4000f8e00ff */
[-CC-:B------:R-:W-:Y:S01]  /*e0e0*/  FFMA.FTZ R169, R32, R7.reuse, -R57.reuse ;  /* 0x0000000720a97223 */ /* 0x180fe20000010839 */
[-C--:B------:R-:W-:Y:S01]  /*e0f0*/  FFMA.FTZ R52, R158, R7.reuse, -R57 ;  /* 0x000000079e347223 */ /* 0x080fe20000010839 */
[----:B------:R-:W-:Y:S01]  /*e100*/  FADD.FTZ R28, R182, R3 ;  /* 0x00000003b61c7221 */ /* 0x000fe20000010000 */
[----:B------:R-:W-:Y:S01]  /*e110*/  MUFU.EX2 R181, R181 ;  /* 0x000000b500b57308 */ /* 0x000fe20000000800 */
[----:B------:R-:W-:Y:S01]  /*e120*/  @!P1 LEA R34, R34, UR41, 0x3 ;  /* 0x0000002922229c11 */ /* 0x000fe2000f8e18ff */
[-CC-:B------:R-:W-:Y:S01]  /*e130*/  FFMA.FTZ R14, R14, R7.reuse, -R57.reuse ;  /* 0x000000070e0e7223 */ /* 0x180fe20000010839 */
[----:B------:R-:W-:Y:S01]  /*e140*/  FADD.FTZ R3, R21, R28 ;  /* 0x0000001c15037221 */ /* 0x000fe20000010000 */
[-CC-:B------:R-:W-:Y:S01]  /*e150*/  FFMA.FTZ R177, R12, R7.reuse, -R57.reuse ;  /* 0x000000070cb17223 */ /* 0x180fe20000010839 */
[-C--:B------:R-:W-:Y:S01]  /*e160*/  FFMA.FTZ R12, R20, R7.reuse, -R57 ;  /* 0x00000007140c7223 */ /* 0x080fe20000010839 */
[----:B------:R-:W-:Y:S02]  /*e170*/  @!P1 VIADD R34, R34, 0x28860 ;  /* 0x0002886022229836 */ /* 0x000fe40000000000 */
[----:B------:R-:W-:Y:S01]  /*e180*/  FADD.FTZ R28, R176, R3 ;  /* 0x00000003b01c7221 */ /* 0x000fe20000010000 */
[----:B------:R-:W-:Y:S01]  /*e190*/  MUFU.EX2 R52, R52 ;  /* 0x0000003400347308 */ /* 0x000fe20000000800 */
[-CC-:B------:R-:W-:Y:S01]  /*e1a0*/  FFMA.FTZ R20, R162, R7.reuse, -R57.reuse ;  /* 0x00000007a2147223 */ /* 0x180fe20000010839 */
[-CC-:B------:R-:W-:Y:S01]  /*e1b0*/  FFMA.FTZ R173, R164, R7.reuse, -R57.reuse ;  /* 0x00000007a4ad7223 */ /* 0x180fe20000010839 */
[----:B------:R-:W-:Y:S01]  /*e1c0*/  FADD.FTZ R3, R25, R28 ;  /* 0x0000001c19037221 */ /* 0x000fe20000010000 */
[----:B------:R-:W-:Y:S01]  /*e1d0*/  @!P1 PRMT R34, RZ, 0x654, R34 ;  /* 0x00000654ff229816 */ /* 0x000fe20000000022 */
[-C--:B------:R-:W-:Y:S01]  /*e1e0*/  FFMA.FTZ R26, R26, R7.reuse, -R57 ;  /* 0x000000071a1a7223 */ /* 0x080fe20000010839 */
[----:B------:R-:W-:Y:S01]  /*e1f0*/  F2FP.BF16.F32.PACK_AB R180, R15, R180 ;  /* 0x000000b40fb4723e */ /* 0x000fe200000010ff */
[----:B------:R-:W-:Y:S01]  /*e200*/  FADD.FTZ R30, R178, R3 ;  /* 0x00000003b21e7221 */ /* 0x000fe20000010000 */
[----:B------:R1:W-:Y:S01]  /*e210*/  @!P1 SYNCS.ARRIVE.TRANS64.RED.A1T0 RZ, [R34+URZ], RZ ;  /* 0x000000ff22ff99a7 */ /* 0x0003e2000810043f */
[----:B------:R-:W-:Y:S01]  /*e220*/  MUFU.EX2 R183, R183 ;  /* 0x000000b700b77308 */ /* 0x000fe20000000800 */
[-CC-:B------:R-:W-:Y:S01]  /*e230*/  FFMA.FTZ R24, R24, R7.reuse, -R57.reuse ;  /* 0x0000000718187223 */ /* 0x180fe20000010839 */
        /* <DEDUP_REMOVED lines=22> */
[-CC-:B------:R-:W-:Y:S01]  /*e3a0*/  FFMA.FTZ R86, R86, R7.reuse, -R57.reuse ;  /* 0x0000000756567223 */ /* 0x180fe20000010839 */
[----:B------:R-:W2:Y:S01]  /*e3b0*/  MUFU.EX2 R10, R10 ;  /* 0x0000000a000a7308 */ /* 0x000ea20000000800 */
[----:B------:R-:W-:Y:S01]  /*e3c0*/  FADD.FTZ R32, R37, R32 ;  /* 0x0000002025207221 */ /* 0x000fe20000010000 */
[-CC-:B------:R-:W-:Y:S01]  /*e3d0*/  FFMA.FTZ R50, R50, R7.reuse, -R57.reuse ;  /* 0x0000000732327223 */ /* 0x180fe20000010839 */
[-CC-:B------:R-:W-:Y:S01]  /*e3e0*/  FFMA.FTZ R82, R82, R7.reuse, -R57.reuse ;  /* 0x0000000752527223 */ /* 0x180fe20000010839 */
[----:B------:R-:W-:Y:S01]  /*e3f0*/  F2FP.BF16.F32.PACK_AB R182, R21, R182 ;  /* 0x000000b615b6723e */ /* 0x000fe200000010ff */
[----:B------:R-:W-:Y:S01]  /*e400*/  FADD.FTZ R3, R39, R32 ;  /* 0x0000002027037221 */ /* 0x000fe20000010000 */
[----:B------:R-:W-:Y:S01]  /*e410*/  FFMA.FTZ R32, R170, R7, -R57 ;  /* 0x00000007aa207223 */ /* 0x000fe20000010839 */
[C---:B------:R-:W-:Y:S01]  /*e420*/  F2FP.BF16.F32.PACK_AB R170, R44.reuse, R39 ;  /* 0x000000272caa723e */ /* 0x040fe200000010ff */
[----:B------:R-:W3:Y:S01]  /*e430*/  MUFU.EX2 R12, R12 ;  /* 0x0000000c000c7308 */ /* 0x000ee20000000800 */
[----:B-1----:R-:W-:Y:S01]  /*e440*/  FADD.FTZ R34, R44, R3 ;  /* 0x000000032c227221 */ /* 0x002fe20000010000 */
[-CC-:B------:R-:W-:Y:S01]  /*e450*/  FFMA.FTZ R3, R156, R7.reuse, -R57.reuse ;  /* 0x000000079c037223 */ /* 0x180fe20000010839 */
[--C-:B------:R-:W-:Y:S01]  /*e460*/  FFMA.FTZ R84, R84, R7, -R57.reuse ;  /* 0x0000000754547223 */ /* 0x100fe20000010839 */
[----:B------:R-:W-:Y:S01]  /*e470*/  F2FP.BF16.F32.PACK_AB R174, R36, R35 ;  /* 0x0000002324ae723e */ /* 0x000fe200000010ff */
[----:B0-----:R-:W-:Y:S01]  /*e480*/  FADD.FTZ R59, R41, R34 ;  /* 0x00000022293b7221 */ /* 0x001fe20000010000 */
[-CC-:B------:R-:W-:Y:S01]  /*e490*/  FFMA.FTZ R34, R152, R7.reuse, -R57.reuse ;  /* 0x0000000798227223 */ /* 0x180fe20000010839 */
[----:B------:R-:W-:Y:S01]  /*e4a0*/  FFMA.FTZ R57, R80, R7, -R57 ;  /* 0x0000000750397223 */ /* 0x000fe20000010839 */
[----:B------:R-:W0:Y:S01]  /*e4b0*/  MUFU.EX2 R179, R179 ;  /* 0x000000b300b37308 */ /* 0x000e220000000800 */
[----:B------:R-:W-:Y:S01]  /*e4c0*/  FADD.FTZ R56, R48, R59 ;  /* 0x0000003b30387221 */ /* 0x000fe20000010000 */
[----:B--2---:R-:W-:Y:S01]  /*e4d0*/  FFMA.FTZ R59, R10, R2, R181 ;  /* 0x000000020a3b7223 */ /* 0x004fe200000100b5 */
[----:B------:R-:W-:Y:S01]  /*e4e0*/  ISETP.GT.AND P2, PT, R4, UR39, PT ;  /* 0x0000002704007c0c */ /* 0x000fe2000bf44270 */
[----:B------:R-:W-:Y:S01]  /*e4f0*/  UMOV UR53, UR42 ;  /* 0x0000002a00357c82 */ /* 0x000fe20008000000 */
        /* <DEDUP_REMOVED lines=11> */
[----:B------:R-:W2:Y:S01]  /*e5b0*/  MUFU.EX2 R173, R173 ;  /* 0x000000ad00ad7308 */ /* 0x000ea20000000800 */
[----:B------:R-:W-:Y:S01]  /*e5c0*/  FADD.FTZ R56, R70, R61 ;  /* 0x0000003d46387221 */ /* 0x000fe20000010000 */
[----:B------:R-:W-:Y:S01]  /*e5d0*/  FADD.FTZ R15, R177, R2 ;  /* 0x00000002b10f7221 */ /* 0x000fe20000010000 */
[-C--:B------:R-:W-:Y:S01]  /*e5e0*/  FMUL.FTZ R98, R98, R10.reuse ;  /* 0x0000000a62627220 */ /* 0x080fe20000410000 */
[-C--:B------:R-:W-:Y:S01]  /*e5f0*/  FMUL.FTZ R99, R99, R10.reuse ;  /* 0x0000000a63637220 */ /* 0x080fe20000410000 */
[----:B------:R-:W-:Y:S01]  /*e600*/  FADD.FTZ R59, R47, R56 ;  /* 0x000000382f3b7221 */ /* 0x000fe20000010000 */
[----:B---3--:R-:W-:Y:S01]  /*e610*/  FADD.FTZ R2, R12, R15 ;  /* 0x0000000f0c027221 */ /* 0x008fe20000010000 */
[-C--:B------:R-:W-:Y:S01]  /*e620*/  FMUL.FTZ R102, R102, R10.reuse ;  /* 0x0000000a66667220 */ /* 0x080fe20000410000 */
[----:B------:R-:W3:Y:S01]  /*e630*/  MUFU.EX2 R26, R26 ;  /* 0x0000001a001a7308 */ /* 0x000ee20000000800 */
[----:B------:R-:W-:Y:S01]  /*e640*/  FADD.FTZ R56, R72, R59 ;  /* 0x0000003b48387221 */ /* 0x000fe20000010000 */
[----:B0-----:R-:W-:Y:S01]  /*e650*/  FADD.FTZ R15, R179, R2 ;  /* 0x00000002b30f7221 */ /* 0x001fe20000010000 */
[-C--:B------:R-:W-:Y:S01]  /*e660*/  FMUL.FTZ R103, R103, R10.reuse ;  /* 0x0000000a67677220 */ /* 0x080fe20000410000 */
[-C--:B------:R-:W-:Y:S01]  /*e670*/  FMUL.FTZ R106, R106, R10.reuse ;  /* 0x0000000a6a6a7220 */ /* 0x080fe20000410000 */
[-C--:B------:R-:W-:Y:S01]  /*e680*/  FMUL.FTZ R107, R107, R10.reuse ;  /* 0x0000000a6b6b7220 */ /* 0x080fe20000410000 */
[----:B-1----:R-:W-:Y:S01]  /*e690*/  FADD.FTZ R2, R20, R15 ;  /* 0x0000000f14027221 */ /* 0x002fe20000010000 */
[-C--:B------:R-:W-:Y:S01]  /*e6a0*/  FMUL.FTZ R110, R110, R10.reuse ;  /* 0x0000000a6e6e7220 */ /* 0x080fe20000410000 */
[----:B------:R-:W0:Y:S01]  /*e6b0*/  MUFU.EX2 R175, R175 ;  /* 0x000000af00af7308 */ /* 0x000e220000000800 */
[-C--:B------:R-:W-:Y:S01]  /*e6c0*/  FMUL.FTZ R111, R111, R10.reuse ;  /* 0x0000000a6f6f7220 */ /* 0x080fe20000410000 */
[----:B--2---:R-:W-:Y:S01]  /*e6d0*/  FADD.FTZ R15, R173, R2 ;  /* 0x00000002ad0f7221 */ /* 0x004fe20000010000 */
        /* <DEDUP_REMOVED lines=16> */
[-C--:B------:R-:W-:Y:S01]  /*e7e0*/  FMUL.FTZ R138, R138, R10.reuse ;  /* 0x0000000a8a8a7220 */ /* 0x080fe20000410000 */
[-C--:B------:R-:W-:Y:S01]  /*e7f0*/  FMUL.FTZ R139, R139, R10.reuse ;  /* 0x0000000a8b8b7220 */ /* 0x080fe20000410000 */
[-C--:B------:R-:W-:Y:S01]  /*e800*/  FMUL.FTZ R142, R142, R10.reuse ;  /* 0x0000000a8e8e7220 */ /* 0x080fe20000410000 */
[-C--:B------:R-:W-:Y:S01]  /*e810*/  FMUL.FTZ R143, R143, R10.reuse ;  /* 0x0000000a8f8f7220 */ /* 0x080fe20000410000 */
[-C--:B------:R-:W-:Y:S01]  /*e820*/  FMUL.FTZ R146, R146, R10.reuse ;  /* 0x0000000a92927220 */ /* 0x080fe20000410000 */
[----:B------:R-:W0:Y:S01]  /*e830*/  MUFU.EX2 R28, R28 ;  /* 0x0000001c001c7308 */ /* 0x000e220000000800 */
[----:B-1----:R-:W-:Y:S01]  /*e840*/  FADD.FTZ R2, R24, R15 ;  /* 0x0000000f18027221 */ /* 0x002fe20000010000 */
[-C--:B------:R-:W-:Y:S01]  /*e850*/  FMUL.FTZ R147, R147, R10.reuse ;  /* 0x0000000a93937220 */ /* 0x080fe20000410000 */
[-C--:B------:R-:W-:Y:S01]  /*e860*/  FMUL.FTZ R150, R150, R10.reuse ;  /* 0x0000000a96967220 */ /* 0x080fe20000410000 */
[----:B------:R-:W-:Y:S01]  /*e870*/  FMUL.FTZ R151, R151, R10 ;  /* 0x0000000a97977220 */ /* 0x000fe20000410000 */
[----:B------:R-:W-:Y:S01]  /*e880*/  F2FP.BF16.F32.PACK_AB R176, R25, R176 ;  /* 0x000000b019b0723e */ /* 0x000fe200000010ff */
[-C--:B------:R-:W-:Y:S01]  /*e890*/  FMUL.FTZ R108, R108, R31.reuse ;  /* 0x0000001f6c6c7220 */ /* 0x080fe20000410000 */
[----:B------:R-:W-:Y:S01]  /*e8a0*/  F2FP.BF16.F32.PACK_AB R178, R27, R178 ;  /* 0x000000b21bb2723e */ /* 0x000fe200000010ff */
[----:B------:R-:W1:Y:S01]  /*e8b0*/  MUFU.EX2 R171, R171 ;  /* 0x000000ab00ab7308 */ /* 0x000e620000000800 */
[----:B--2---:R-:W-:Y:S01]  /*e8c0*/  FADD.FTZ R15, R169, R2 ;  /* 0x00000002a90f7221 */ /* 0x004fe20000010000 */
[----:B------:R-:W-:Y:S01]  /*e8d0*/  F2FP.BF16.F32.PACK_AB R172, R29, R172 ;  /* 0x000000ac1dac723e */ /* 0x000fe200000010ff */
[-C--:B------:R-:W-:Y:S01]  /*e8e0*/  FMUL.FTZ R109, R109, R31.reuse ;  /* 0x0000001f6d6d7220 */ /* 0x080fe20000410000 */
[----:B------:R-:W-:Y:S01]  /*e8f0*/  F2FP.BF16.F32.PACK_AB R168, R37, R168 ;  /* 0x000000a825a8723e */ /* 0x000fe200000010ff */
[----:B------:R-:W-:Y:S01]  /*e900*/  FMUL.FTZ R112, R112, R31 ;  /* 0x0000001f70707220 */ /* 0x000fe20000410000 */
[----:B------:R-:W-:Y:S01]  /*e910*/  F2FP.BF16.F32.PACK_AB R164, R48, R41 ;  /* 0x0000002930a4723e */ /* 0x000fe200000010ff */
[----:B------:R-:W-:Y:S01]  /*e920*/  FMUL.FTZ R113, R113, R31 ;  /* 0x0000001f71717220 */ /* 0x000fe20000410000 */
[----:B------:R-:W2:Y:S01]  /*e930*/  MUFU.EX2 R30, R30 ;  /* 0x0000001e001e7308 */ /* 0x000ea20000000800 */
[----:B0-----:R-:W-:Y:S01]  /*e940*/  FADD.FTZ R2, R28, R15 ;  /* 0x0000000f1c027221 */ /* 0x001fe20000010000 */
[----:B------:R-:W-:Y:S01]  /*e950*/  F2FP.BF16.F32.PACK_AB R166, R54, R43 ;  /* 0x0000002b36a6723e */ /* 0x000fe200000010ff */
[----:B------:R-:W-:Y:S01]  /*e960*/  FMUL.FTZ R116, R116, R31 ;  /* 0x0000001f74747220 */ /* 0x000fe20000410000 */
[----:B------:R-:W-:Y:S01]  /*e970*/  F2FP.BF16.F32.PACK_AB R162, R72, R47 ;  /* 0x0000002f48a2723e */ /* 0x000fe200000010ff */
[-C--:B------:R-:W-:Y:S01]  /*e980*/  FMUL.FTZ R117, R117, R31.reuse ;  /* 0x0000001f75757220 */ /* 0x080fe20000410000 */
[-C--:B------:R-:W-:Y:S01]  /*e990*/  FMUL.FTZ R120, R120, R31.reuse ;  /* 0x0000001f78787220 */ /* 0x080fe20000410000 */
        /* <DEDUP_REMOVED lines=25> */
[----:B------:R0:W3:Y:S01]  /*eb30*/  MUFU.EX2 R167, R160 ;  /* 0x000000a000a77308 */ /* 0x0000e20000000800 */
[----:B-1----:R-:W-:Y:S01]  /*eb40*/  FADD.FTZ R15, R32, R15 ;  /* 0x0000000f200f7221 */ /* 0x002fe20000010000 */
[----:B------:R-:W-:-:S02]  /*eb50*/  F2FP.BF16.F32.PACK_AB R177, R12, R177 ;  /* 0x000000b10cb1723e */ /* 0x000fc400000010ff */
[----:B------:R-:W-:Y:S02]  /*eb60*/  F2FP.BF16.F32.PACK_AB R179, R20, R179 ;  /* 0x000000b314b3723e */ /* 0x000fe400000010ff */
[----:B------:R-:W-:Y:S02]  /*eb70*/  F2FP.BF16.F32.PACK_AB R173, R26, R173 ;  /* 0x000000ad1aad723e */ /* 0x000fe400000010ff */
[----:B------:R-:W1:Y:S01]  /*eb80*/  MUFU.EX2 R42, R42 ;  /* 0x0000002a002a7308 */ /* 0x000e620000000800 */
[----:B--2---:R-:W-:Y:S01]  /*eb90*/  FADD.FTZ R15, R194, R15 ;  /* 0x0000000fc20f7221 */ /* 0x004fe20000010000 */
[----:B0-----:R-:W-:Y:S02]  /*eba0*/  F2FP.BF16.F32.PACK_AB R160, R70, R45 ;  /* 0x0000002d46a0723e */ /* 0x001fe400000010ff */
[----:B------:R-:W-:Y:S02]  /*ebb0*/  F2FP.BF16.F32.PACK_AB R175, R24, R175 ;  /* 0x000000af18af723e */ /* 0x000fe400000010ff */
[----:B------:R-:W-:-:S02]  /*ebc0*/  F2FP.BF16.F32.PACK_AB R169, R28, R169 ;  /* 0x000000a91ca9723e */ /* 0x000fc400000010ff */
[----:B------:R-:W0:Y:S01]  /*ebd0*/  MUFU.EX2 R40, R40 ;  /* 0x0000002800287308 */ /* 0x000e220000000800 */
[C---:B---3--:R-:W-:Y:S01]  /*ebe0*/  FADD.FTZ R15, R167.reuse, R15 ;  /* 0x0000000fa70f7221 */ /* 0x048fe20000010000 */
[----:B------:R-:W-:Y:S02]  /*ebf0*/  F2FP.BF16.F32.PACK_AB R171, R30, R171 ;  /* 0x000000ab1eab723e */ /* 0x000fe400000010ff */
[----:B------:R-:W-:Y:S02]  /*ec00*/  F2FP.BF16.F32.PACK_AB R165, R32, R165 ;  /* 0x000000a520a5723e */ /* 0x000fe400000010ff */
[----:B------:R-:W-:Y:S02]  /*ec10*/  F2FP.BF16.F32.PACK_AB R167, R167, R194 ;  /* 0x000000c2a7a7723e */ /* 0x000fe400000010ff */
        /* <DEDUP_REMOVED lines=19> */
[----:B------:R-:W-:-:S06]  /*ed50*/  F2FP.BF16.F32.PACK_AB R157, R34, R46 ;  /* 0x0000002e229d723e */ /* 0x000fcc00000010ff */
[----:B------:R-:W0:Y:S01]  /*ed60*/  MUFU.EX2 R62, R62 ;  /* 0x0000003e003e7308 */ /* 0x000e220000000800 */
[----:B--2---:R-:W-:-:S07]  /*ed70*/  FADD.FTZ R21, R51, R36 ;  /* 0x0000002433157221 */ /* 0x004fce0000010000 */
[----:B------:R-:W2:Y:S01]  /*ed80*/  MUFU.EX2 R86, R86 ;  /* 0x0000005600567308 */ /* 0x000ea20000000800 */
[----:B-1----:R-:W-:-:S07]  /*ed90*/  FADD.FTZ R15, R38, R15 ;  /* 0x0000000f260f7221 */ /* 0x002fce0000010000 */
[----:B------:R-:W1:Y:S01]  /*eda0*/  MUFU.EX2 R53, R53 ;  /* 0x0000003500357308 */ /* 0x000e620000000800 */
[C---:B0-----:R-:W-:Y:S01]  /*edb0*/  FADD.FTZ R36, R62.reuse, R21 ;  /* 0x000000153e247221 */ /* 0x041fe20000010000 */
[----:B------:R-:W-:-:S06]  /*edc0*/  F2FP.BF16.F32.PACK_AB R158, R62, R51 ;  /* 0x000000333e9e723e */ /* 0x000fcc00000010ff */
[----:B------:R-:W0:Y:S01]  /*edd0*/  MUFU.EX2 R50, R50 ;  /* 0x0000003200327308 */ /* 0x000e220000000800 */
[C---:B--2---:R-:W-:Y:S01]  /*ede0*/  FADD.FTZ R15, R86.reuse, R15 ;  /* 0x0000000f560f7221 */ /* 0x044fe20000010000 */
[----:B------:R-:W-:-:S06]  /*edf0*/  F2FP.BF16.F32.PACK_AB R159, R86, R38 ;  /* 0x00000026569f723e */ /* 0x000fcc00000010ff */
[----:B------:R-:W2:Y:S01]  /*ee00*/  MUFU.EX2 R58, R58 ;  /* 0x0000003a003a7308 */ /* 0x000ea20000000800 */
[----:B-1----:R-:W-:-:S07]  /*ee10*/  FADD.FTZ R21, R53, R36 ;  /* 0x0000002435157221 */ /* 0x002fce0000010000 */
[----:B------:R-:W1:Y:S01]  /*ee20*/  MUFU.EX2 R82, R82 ;  /* 0x0000005200527308 */ /* 0x000e620000000800 */
[----:B0-----:R-:W-:-:S07]  /*ee30*/  FADD.FTZ R15, R50, R15 ;  /* 0x0000000f320f7221 */ /* 0x001fce0000010000 */
[----:B------:R-:W0:Y:S01]  /*ee40*/  MUFU.EX2 R84, R84 ;  /* 0x0000005400547308 */ /* 0x000e220000000800 */
[C---:B--2---:R-:W-:Y:S01]  /*ee50*/  FADD.FTZ R36, R58.reuse, R21 ;  /* 0x000000153a247221 */ /* 0x044fe20000010000 */
[----:B------:R-:W-:-:S03]  /*ee60*/  F2FP.BF16.F32.PACK_AB R152, R58, R53 ;  /* 0x000000353a98723e */ /* 0x000fc600000010ff */
[----:B------:R-:W-:-:S03]  /*ee70*/  FADD.FTZ R21, R55, R36 ;  /* 0x0000002437157221 */ /* 0x000fc60000010000 */
[----:B------:R-:W2:Y:S01]  /*ee80*/  MUFU.EX2 R8, R8 ;  /* 0x0000000800087308 */ /* 0x000ea20000000800 */
[C---:B-1----:R-:W-:Y:S01]  /*ee90*/  FADD.FTZ R15, R82.reuse, R15 ;  /* 0x0000000f520f7221 */ /* 0x042fe20000010000 */
[----:B------:R-:W-:-:S06]  /*eea0*/  F2FP.BF16.F32.PACK_AB R153, R82, R50 ;  /* 0x000000325299723e */ /* 0x000fcc00000010ff */
[----:B------:R-:W1:Y:S01]  /*eeb0*/  MUFU.EX2 R57, R57 ;  /* 0x0000003900397308 */ /* 0x000e620000000800 */
[----:B0-----:R-:W-:Y:S01]  /*eec0*/  FADD.FTZ R15, R84, R15 ;  /* 0x0000000f540f7221 */ /* 0x001fe20000010000 */
[C---:B--2---:R-:W-:Y:S01]  /*eed0*/  FADD.FTZ R3, R8.reuse, R21 ;  /* 0x0000001508037221 */ /* 0x044fe20000010000 */
[----:B------:R-:W-:Y:S01]  /*eee0*/  F2FP.BF16.F32.PACK_AB R154, R8, R55 ;  /* 0x00000037089a723e */ /* 0x000fe200000010ff */
[----:B------:R-:W-:Y:S02]  /*eef0*/  IMAD.MOV.U32 R8, RZ, RZ, R5 ;  /* 0x000000ffff087224 */ /* 0x000fe400078e0005 */
[C---:B-1----:R-:W-:Y:S01]  /*ef00*/  FADD.FTZ R2, R57.reuse, R15 ;  /* 0x0000000f39027221 */ /* 0x042fe20000010000 */
[----:B------:R-:W-:Y:S01]  /*ef10*/  F2FP.BF16.F32.PACK_AB R155, R57, R84 ;  /* 0x00000054399b723e */ /* 0x000fe200000010ff */
[----:B------:R-:W-:Y:S06]  /*ef20*/  @P2 BRA `(.L_x_6651) ;  /* 0xffffffc8000c2947 */ /* 0x000fec000383ffff */
.L_x_6634:
[----:B------:R-:W-:Y:S06]  /*ef30*/  BAR.ARV 0x8, 0x120 ;  /* 0x0204800000007b1d */ /* 0x000fec0000002000 */
[----:B------:R-:W-:Y:S05]  /*ef40*/  @!P0 BRA `(.L_x_6652) ;  /* 0x0000000000048947 */ /* 0x000fea0003800000 */
[----:B------:R-:W-:Y:S01]  /*ef50*/  BPT.TRAP 0x1 ;  /* 0x000000040000795c */ /* 0x000fe20000300000 */
.L_x_6652:
[----:B------:R-:W-:Y:S01]  /*ef60*/  ULEA UR5, UR42, UR41, 0x3 ;  /* 0x000000292a057291 */ /* 0x000fe2000f8e183f */
[----:B------:R-:W-:-:S05]  /*ef70*/  IMAD.U32 R0, RZ, RZ, UR43 ;  /* 0x0000002bff007e24 */ /* 0x000fca000f8e00ff */
[----:B------:R-:W-:-:S04]  /*ef80*/  SHF.L.U32 R0, R0, 0x1f, RZ ;  /* 0x0000001f00007819 */ /* 0x000fc800000006ff */
[----:B------:R0:W1:Y:S01]  /*ef90*/  SYNCS.PHASECHK.TRANS64.TRYWAIT P2, [UR5+0x28850], R0 ;  /* 0x02885000ff0075a7 */ /* 0x0000620008040145 */
[----:B------:R-:W-:Y:S05]  /*efa0*/  @!P0 BRA `(.L_x_6653) ;  /* 0x0000000000048947 */ /* 0x000fea0003800000 */
[----:B------:R-:W-:Y:S01]  /*efb0*/  BPT.TRAP 0x1 ;  /* 0x000000040000795c */ /* 0x000fe20000300000 */
.L_x_6653:
[----:B-1----:R-:W-:Y:S05]  /*efc0*/  @P2 BRA `(.L_x_6654) ;  /* 0x0000000000082947 */ /* 0x002fea0003800000 */
[----:B------:R-:W1:Y:S02]  /*efd0*/  SYNCS.PHASECHK.TRANS64.TRYWAIT P0, [UR5+0x28850], R0 ;  /* 0x02885000ff0075a7 */ /* 0x000e640008000145 */
[----:B-1----:R-:W-:Y:S05]  /*efe0*/  @!P0 BRA `(.L_x_6655) ;  /* 0x0000007c00348947 */ /* 0x002fea0003800000 */
.L_x_6654:
[----:B------:R-:W-:Y:S01]  /*eff0*/  UIADD3 UR41, UR41, 0x400, URZ ;  /* 0x0000040029297890 */ /* 0x000fe2000fffe03f */
[----:B------:R-:W-:Y:S01]  /*f000*/  WARPGROUP.ARRIVE ;  /* 0x00000000000079c5 */ /* 0x000fe20000000000 */
[----:B------:R-:W-:Y:S01]  /*f010*/  UMOV UR7, 0x40000040 ;  /* 0x4000004000077882 */ /* 0x000fe20000000000 */
[----:B01----:R-:W0:Y:S01]  /*f020*/  SHFL.BFLY PT, R0, R3, 0x2, 0x1f ;  /* 0x0c401f0003007f89 */ /* 0x003e2200000e0000 */
[----:B------:R-:W-:Y:S01]  /*f030*/  USHF.R.U32.HI UR41, URZ, 0x4, UR41 ;  /* 0x000000043f297899 */ /* 0x000fe20008011629 */
[----:B------:R-:W-:Y:S01]  /*f040*/  IMAD.U32 R15, RZ, RZ, UR5 ;  /* 0x00000005ff0f7e24 */ /* 0x000fe2000f8e00ff */
[----:B------:R-:W-:Y:S01]  /*f050*/  UIADD3 UR44, UR44, 0x1, URZ ;  /* 0x000000012c2c7890 */ /* 0x000fe2000fffe03f */
[----:B------:R-:W1:Y:S01]  /*f060*/  SHFL.BFLY PT, R9, R2, 0x2, 0x1f ;  /* 0x0c401f0002097f89 */ /* 0x000e6200000e0000 */
        /* <DEDUP_REMOVED lines=8> */
[----:B0-----:R-:W-:Y:S01]  /*f0f0*/  FADD.FTZ R0, R0, R3 ;  /* 0x0000000300007221 */ /* 0x001fe20000010000 */
[----:B------:R-:W-:Y:S01]  /*f100*/  UMOV UR7, 0x40000040 ;  /* 0x4000004000077882 */ /* 0x000fe20000000000 */
[----:B------:R-:W-:Y:S02]  /*f110*/  IMAD.MOV.U32 R3, RZ, RZ, RZ ;  /* 0x000000ffff037224 */ /* 0x000fe400078e00ff */
[----:B-1----:R-:W-:Y:S01]  /*f120*/  FADD.FTZ R4, R9, R2 ;  /* 0x0000000209047221 */ /* 0x002fe20000010000 */
[----:B------:R-:W-:Y:S01]  /*f130*/  IMAD.MOV.U32 R2, RZ, RZ, -0x800000 ;  /* 0xff800000ff027424 */ /* 0x000fe200078e00ff */
[----:B------:R-:W0:Y:S01]  /*f140*/  SHFL.BFLY PT, R9, R0, 0x1, 0x1f ;  /* 0x0c201f0000097f89 */ /* 0x000e2200000e0000 */
[----:B------:R-:W-:-:S03]  /*f150*/  USEL UR42, UR42, URZ, UP0 ;  /* 0x0000003f2a2a7287 */ /* 0x000fc60008000000 */
[----:B------:R-:W1:Y:S01]  /*f160*/  SHFL.BFLY PT, R11, R4, 0x1, 0x1f ;  /* 0x0c201f00040b7f89 */ /* 0x000e6200000e0000 */
[----:B0-----:R-:W-:Y:S01]  /*f170*/  FADD.FTZ R12, R0, R9 ;  /* 0x00000009000c7221 */ /* 0x001fe20000010000 */
[----:B------:R-:W-:Y:S02]  /*f180*/  IMAD.MOV.U32 R9, RZ, RZ, RZ ;  /* 0x000000ffff097224 */ /* 0x000fe400078e00ff */
[----:B------:R-:W-:Y:S02]  /*f190*/  IMAD.MOV.U32 R0, RZ, RZ, -0x800000 ;  /* 0xff800000ff007424 */ /* 0x000fe400078e00ff */
[----:B-1----:R-:W-:Y:S01]  /*f1a0*/  FADD.FTZ R13, R4, R11 ;  /* 0x0000000b040d7221 */ /* 0x002fe20000010000 */
[----:B------:R-:W-:-:S04]  /*f1b0*/  FSETP.NE.FTZ.AND P0, PT, R12, RZ, PT ;  /* 0x000000ff0c00720b */ /* 0x000fc80003f15000 */
        /* <DEDUP_REMOVED lines=8> */
[----:B------:R-:W-:Y:S01]  /*f240*/  @P0 FFMA.FTZ R2, R4, R5, R7 ;  /* 0x0000000504020223 */ /* 0x000fe20000010007 */
[----:B------:R-:W-:Y:S02]  /*f250*/  PLOP3.LUT P0, PT, PT, PT, PT, 0x8, 0x0 ;  /* 0x000000000000781c */ /* 0x000fe40003f0e170 */
[----:B------:R-:W-:Y:S01]  /*f260*/  @!P1 PRMT R4, RZ, 0x654, R8 ;  /* 0x00000654ff049816 */ /* 0x000fe20000000008 */
[----:B------:R-:W0:Y:S01]  /*f270*/  @P2 MUFU.RCP R9, R13 ;  /* 0x0000000d00092308 */ /* 0x000e220000001000 */
[----:B-1----:R-:W-:-:S04]  /*f280*/  @P2 FMUL.FTZ R11, R10, 0.69314718246459960938 ;  /* 0x3f3172180a0b2820 */ /* 0x002fc80000410000 */
        /* <DEDUP_REMOVED lines=103> */
.L_x_6585:
        /* <DEDUP_REMOVED lines=15> */
[----:B------:R-:W-:Y:S02]  /*f9f0*/  F2FP.BF16.F32.PACK_AB R120, R121, R120 ;  /* 0x000000787978723e */ /* 0x000fe400000010ff */
[----:B------:R-:W-:Y:S01]  /*fa00*/  F2FP.BF16.F32.PACK_AB R121, R123, R122 ;  /* 0x0000007a7b79723e */ /* 0x000fe200000010ff */
[----:B------:R-:W-:Y:S01]  /*fa10*/  UISETP.NE.AND.EX UP0, UPT, UR9, URZ, UPT, UP0 ;  /* 0x0000003f0900728c */ /* 0x000fe2000bf05300 */
[----:B------:R-:W-:Y:S02]  /*fa20*/  F2FP.BF16.F32.PACK_AB R128, R129, R128 ;  /* 0x000000808180723e */ /* 0x000fe400000010ff */
[----:B------:R-:W-:Y:S01]  /*fa30*/  F2FP.BF16.F32.PACK_AB R122, R125, R124 ;  /* 0x0000007c7d7a723e */ /* 0x000fe200000010ff */
[----:B------:R-:W-:Y:S01]  /*fa40*/  ULDC.64 UR8, c[0x0][0xbd8] ;  /* 0x0002f60000087ab9 */ /* 0x000fe20000000a00 */
[----:B------:R-:W-:Y:S01]  /*fa50*/  F2FP.BF16.F32.PACK_AB R123, R127, R126 ;  /* 0x0000007e7f7b723e */ /* 0x000fe200000010ff */
[----:B------:R-:W-:Y:S01]  /*fa60*/  UIMAD.WIDE UR8, UR38, 0x4, UR8 ;  /* 0x00000004260878a5 */ /* 0x000fe2000f8e0208 */
        /* <DEDUP_REMOVED lines=9> */
[----:B------:R-:W-:Y:S02]  /*fb00*/  MOV R20, R3 ;  /* 0x0000000300147202 */ /* 0x000fe40000000f00 */
[----:B0-----:R-:W-:Y:S02]  /*fb10*/  MOV R21, R4 ;  /* 0x0000000400157202 */ /* 0x001fe40000000f00 */
[----:B------:R-:W-:Y:S02]  /*fb20*/  F2FP.BF16.F32.PACK_AB R146, R149, R148 ;  /* 0x000000949592723e */ /* 0x000fe400000010ff */
[----:B------:R-:W-:Y:S01]  /*fb30*/  F2FP.BF16.F32.PACK_AB R147, R151, R150 ;  /* 0x000000969793723e */ /* 0x000fe200000010ff */
[----:B------:R-:W-:-:S03]  /*fb40*/  IMAD.WIDE R4, R192, 0x2, R20 ;  /* 0x00000002c0047825 */ /* 0x000fc600078e0214 */
[C---:B------:R-:W-:Y:S02]  /*fb50*/  LOP3.LUT R9, R4.reuse, 0x380, RZ, 0xc0, !PT ;  /* 0x0000038004097812 */ /* 0x040fe400078ec0ff */
[C---:B------:R-:W-:Y:S02]  /*fb60*/  IADD3 R17, P6, R4.reuse, 0x20, RZ ;  /* 0x0000002004117810 */ /* 0x040fe40007fde0ff */
[C---:B------:R-:W-:Y:S02]  /*fb70*/  IADD3 R33, P5, R4.reuse, 0x40, RZ ;  /* 0x0000004004217810 */ /* 0x040fe40007fbe0ff */
[----:B------:R-:W-:Y:S01]  /*fb80*/  SHF.R.U64 R9, R9, 0x3, RZ ;  /* 0x0000000309097819 */ /* 0x000fe200000012ff */
[--C-:B------:R-:W-:Y:S01]  /*fb90*/  IMAD.X R29, RZ, RZ, R5.reuse, P6 ;  /* 0x000000ffff1d7224 */ /* 0x100fe200030e0605 */
[----:B------:R-:W-:Y:S01]  /*fba0*/  IADD3 R37, P3, R4, 0x4000, RZ ;  /* 0x0000400004257810 */ /* 0x000fe20007f7e0ff */
[----:B------:R-:W-:Y:S01]  /*fbb0*/  IMAD.X R27, RZ, RZ, R5, P5 ;  /* 0x000000ffff1b7224 */ /* 0x000fe200028e0605 */
[----:B------:R-:W-:-:S02]  /*fbc0*/  LOP3.LUT R10, R17, 0x380, RZ, 0xc0, !PT ;  /* 0x00000380110a7812 */ /* 0x000fc400078ec0ff */
[C---:B------:R-:W-:Y:S01]  /*fbd0*/  IADD3 R35, P4, R4.reuse, 0x60, RZ ;  /* 0x0000006004237810 */ /* 0x040fe20007f9e0ff */
[--C-:B------:R-:W-:Y:S01]  /*fbe0*/  IMAD.X R13, RZ, RZ, R5.reuse, P3 ;  /* 0x000000ffff0d7224 */ /* 0x100fe200018e0605 */
[C---:B------:R-:W-:Y:S02]  /*fbf0*/  IADD3 R39, P2, R4.reuse, 0x4020, RZ ;  /* 0x0000402004277810 */ /* 0x040fe40007f5e0ff */
[C---:B------:R-:W-:Y:S01]  /*fc00*/  IADD3 R24, P1, R4.reuse, 0x4040, RZ ;  /* 0x0000404004187810 */ /* 0x040fe20007f3e0ff */
[--C-:B------:R-:W-:Y:S01]  /*fc10*/  IMAD.X R15, RZ, RZ, R5.reuse, P4 ;  /* 0x000000ffff0f7224 */ /* 0x100fe200020e0605 */
[----:B------:R-:W-:Y:S01]  /*fc20*/  BAR.SYNC.DEFER_BLOCKING 0x1, 0x100 ;  /* 0x0044000000007b1d */ /* 0x000fe20000010000 */
        /* <DEDUP_REMOVED lines=8> */
[----:B------:R-:W-:Y:S02]  /*fcb0*/  SHF.R.U64 R12, R12, 0x3, RZ ;  /* 0x000000030c0c7819 */ /* 0x000fe400000012ff */
[----:B------:R-:W-:Y:S02]  /*fcc0*/  MOV R30, R4 ;  /* 0x00000004001e7202 */ /* 0x000fe40000000f00 */
[----:B------:R-:W-:Y:S02]  /*fcd0*/  SHF.R.U64 R18, R18, 0x3, RZ ;  /* 0x0000000312127819 */ /* 0x000fe400000012ff */
[----:B------:R-:W-:Y:S02]  /*fce0*/  F2FP.BF16.F32.PACK_AB R4, R89, R8 ;  /* 0x000000085904723e */ /* 0x000fe400000010ff */
[----:B------:R-:W-:-:S02]  /*fcf0*/  LOP3.LUT R28, R10, R17, RZ, 0x3c, !PT ;  /* 0x000000110a1c7212 */ /* 0x000fc400078e3cff */
[----:B------:R-:W-:Y:S02]  /*fd00*/  LOP3.LUT R8, R39, 0x380, RZ, 0xc0, !PT ;  /* 0x0000038027087812 */ /* 0x000fe400078ec0ff */
[----:B------:R-:W-:Y:S02]  /*fd10*/  LOP3.LUT R17, R24, 0x380, RZ, 0xc0, !PT ;  /* 0x0000038018117812 */ /* 0x000fe400078ec0ff */
[----:B------:R-:W-:Y:S02]  /*fd20*/  LOP3.LUT R26, R12, R33, RZ, 0x3c, !PT ;  /* 0x000000210c1a7212 */ /* 0x000fe400078e3cff */
[----:B------:R-:W-:Y:S02]  /*fd30*/  LOP3.LUT R14, R35, 0x380, RZ, 0xc0, !PT ;  /* 0x00000380230e7812 */ /* 0x000fe400078ec0ff */
[----:B------:R-:W-:Y:S02]  /*fd40*/  LOP3.LUT R12, R18, R37, RZ, 0x3c, !PT ;  /* 0x00000025120c7212 */ /* 0x000fe400078e3cff */
[----:B------:R-:W-:-:S02]  /*fd50*/  LOP3.LUT R18, R41, 0x380, RZ, 0xc0, !PT ;  /* 0x0000038029127812 */ /* 0x000fc400078ec0ff */
[----:B------:R-:W-:Y:S02]  /*fd60*/  SHF.R.U64 R8, R8, 0x3, RZ ;  /* 0x0000000308087819 */ /* 0x000fe400000012ff */
[----:B------:R-:W-:Y:S02]  /*fd70*/  SHF.R.U64 R17, R17, 0x3, RZ ;  /* 0x0000000311117819 */ /* 0x000fe400000012ff */
[----:B------:R-:W-:Y:S02]  /*fd80*/  SHF.R.U64 R14, R14, 0x3, RZ ;  /* 0x000000030e0e7819 */ /* 0x000fe400000012ff */
[----:B------:R-:W-:Y:S02]  /*fd90*/  SHF.R.U64 R18, R18, 0x3, RZ ;  /* 0x0000000312127819 */ /* 0x000fe400000012ff */
[----:B------:R-:W-:Y:S02]  /*fda0*/  LOP3.LUT R10, R8, R39, RZ, 0x3c, !PT ;  /* 0x00000027080a7212 */ /* 0x000fe400078e3cff */
[----:B------:R-:W-:-:S02]  /*fdb0*/  F2FP.BF16.F32.PACK_AB R5, R91, R90 ;  /* 0x0000005a5b05723e */ /* 0x000fc400000010ff */
[----:B------:R-:W-:Y:S02]  /*fdc0*/  LOP3.LUT R8, R17, R24, RZ, 0x3c, !PT ;  /* 0x0000001811087212 */ /* 0x000fe400078e3cff */
[----:B------:R-:W-:Y:S01]  /*fdd0*/  LOP3.LUT R14, R14, R35, RZ, 0x3c, !PT ;  /* 0x000000230e0e7212 */ /* 0x000fe200078e3cff */
[----:B------:R0:W-:Y:S01]  /*fde0*/  STSM.16.M88.4 [R30], R4 ;  /* 0x000000041e007844 */ /* 0x0001e20000000200 */
[----:B------:R-:W-:Y:S02]  /*fdf0*/  MOV R29, R28 ;  /* 0x0000001c001d7202 */ /* 0x000fe40000000f00 */
[----:B------:R-:W-:Y:S02]  /*fe00*/  LOP3.LUT R24, R18, R41, RZ, 0x3c, !PT ;  /* 0x0000002912187212 */ /* 0x000fe400078e3cff */
[----:B------:R-:W-:Y:S02]  /*fe10*/  MOV R28, R26 ;  /* 0x0000001a001c7202 */ /* 0x000fe40000000f00 */
[----:B------:R-:W-:-:S02]  /*fe20*/  MOV R26, R10 ;  /* 0x0000000a001a7202 */ /* 0x000fc40000000f00 */
[----:B------:R-:W-:Y:S02]  /*fe30*/  MOV R18, R8 ;  /* 0x0000000800127202 */ /* 0x000fe40000000f00 */
[----:B------:R-:W-:Y:S02]  /*fe40*/  F2FP.BF16.F32.PACK_AB R8, R97, R96 ;  /* 0x000000606108723e */ /* 0x000fe400000010ff */
[----:B------:R-:W-:Y:S02]  /*fe50*/  F2FP.BF16.F32.PACK_AB R9, R99, R98 ;  /* 0x000000626309723e */ /* 0x000fe400000010ff */
[----:B------:R-:W-:Y:S02]  /*fe60*/  F2FP.BF16.F32.PACK_AB R10, R101, R100 ;  /* 0x00000064650a723e */ /* 0x000fe400000010ff */
[----:B------:R-:W-:Y:S02]  /*fe70*/  F2FP.BF16.F32.PACK_AB R11, R103, R102 ;  /* 0x00000066670b723e */ /* 0x000fe400000010ff */
[----:B------:R-:W-:-:S02]  /*fe80*/  MOV R17, R14 ;  /* 0x0000000e00117202 */ /* 0x000fc40000000f00 */
[----:B------:R-:W-:Y:S01]  /*fe90*/  MOV R27, R12 ;  /* 0x0000000c001b7202 */ /* 0x000fe20000000f00 */
[----:B------:R-:W-:Y:S01]  /*fea0*/  STSM.16.M88.4 [R29], R8 ;  /* 0x000000081d007844 */ /* 0x000fe20000000200 */
[----:B0-----:R-:W-:Y:S02]  /*feb0*/  F2FP.BF16.F32.PACK_AB R4, R105, R104 ;  /* 0x000000686904723e */ /* 0x001fe400000010ff */
[----:B------:R-:W-:Y:S02]  /*fec0*/  F2FP.BF16.F32.PACK_AB R5, R107, R106 ;  /* 0x0000006a6b05723e */ /* 0x000fe400000010ff */
[----:B------:R-:W-:Y:S02]  /*fed0*/  F2FP.BF16.F32.PACK_AB R6, R109, R108 ;  /* 0x0000006c6d06723e */ /* 0x000fe400000010ff */
[----:B------:R-:W-:Y:S02]  /*fee0*/  F2FP.BF16.F32.PACK_AB R7, R111, R110 ;  /* 0x0000006e6f07723e */ /* 0x000fe400000010ff */
[----:B------:R-:W-:-:S02]  /*fef0*/  F2FP.BF16.F32.PACK_AB R12, R113, R112 ;  /* 0x00000070710c723e */ /* 0x000fc400000010ff */
[----:B------:R-:W-:Y:S01]  /*ff00*/  F2FP.BF16.F32.PACK_AB R13, R115, R114 ;  /* 0x00000072730d723e */ /* 0x000fe200000010ff */
[----:B------:R0:W-:Y:S01]  /*ff10*/  STSM.16.M88.4 [R28], R4 ;  /* 0x000000041c007844 */ /* 0x0001e20000000200 */
[----:B------:R-:W-:Y:S02]  /*ff20*/  F2FP.BF16.F32.PACK_AB R14, R117, R116 ;  /* 0x00000074750e723e */ /* 0x000fe400000010ff */
[----:B------:R-:W-:Y:S02]  /*ff30*/  F2FP.BF16.F32.PACK_AB R15, R119, R118 ;  /* 0x00000076770f723e */ /* 0x000fe400000010ff */
[----:B------:R-:W-:Y:S02]  /*ff40*/  MOV R24, R24 ;  /* 0x0000001800187202 */ /* 0x000fe40000000f00 */
[----:B------:R-:W-:Y:S01]  /*ff50*/  PLOP3.LUT P0, PT, PT, PT, UP0, 0x80, 0x0 ;  /* 0x000000000000781c */ /* 0x000fe20003f0f008 */
[----:B------:R1:W-:Y:S04]  /*ff60*/  STSM.16.M88.4 [R17], R12 ;  /* 0x0000000c11007844 */ /* 0x0003e80000000200 */
[----:B------:R2:W-:Y:S04]  /*ff70*/  STSM.16.M88.4 [R27], R120 ;  /* 0x000000781b007844 */ /* 0x0005e80000000200 */
[----:B------:R2:W-:Y:S01]  /*ff80*/  STSM.16.M88.4 [R26], R128 ;  /* 0x000000801a007844 */ /* 0x0005e20000000200 */
[----:B0-----:R-:W-:-:S02]  /*ff90*/  IMAD.U32 R4, RZ, RZ, UR8 ;  /* 0x00000008ff047e24 */ /* 0x001fc4000f8e00ff */
[----:B------:R-:W-:Y:S01]  /*ffa0*/  IMAD.U32 R5, RZ, RZ, UR9 ;  /* 0x00000009ff057e24 */ /* 0x000fe2000f8e00ff */
[----:B------:R2:W-:Y:S01]  /*ffb0*/  STSM.16.M88.4 [R18], R136 ;  /* 0x0000008812007844 */ /* 0x0005e20000000200 */
[----:B------:R-:W-:-:S03]  /*ffc0*/  ULDC.64 UR8, c[0x0][0xbe0] ;  /* 0x0002f80000087ab9 */ /* 0x000fc60000000a00 */
[----:B------:R2:W-:Y:S01]  /*ffd0*/  STSM.16.M88.4 [R24], R144 ;  /* 0x0000009018007844 */ /* 0x0005e20000000200 */
[----:B------:R-:W-:Y:S06]  /*ffe0*/  BAR.SYNC.DEFER_BLOCKING 0x1, 0x100 ;  /* 0x0044000000007b1d */ /* 0x000fec0000010000 */
[----:B------:R-:W3:Y:S01]  /*fff0*/  @P0 LDG.E R6, desc[UR48][R4.64] ;  /* 0x0000003004060981 */ /* 0x000ee2000c1e1900 */
[----:B------:R-:W-:Y:S01]  /*10000*/  UISETP.NE.U32.AND UP1, UPT, UR8, URZ, UPT ;  /* 0x0000003f0800728c */ /* 0x000fe2000bf25070 */
[----:B-1----:R-:W0:Y:S01]  /*10010*/  LDC R17, c[0x0][0xa88] ;  /* 0x0002a200ff117b82 */ /* 0x002e220000000800 */
[----:B------:R-:W-:Y:S01]  /*10020*/  IMAD R7, R22, 0x40, R19 ;  /* 0x0000004016077824 */ /* 0x000fe200078e0213 */
[----:B------:R-:W-:Y:S01]  /*10030*/  UMOV UR4, URZ ;  /* 0x0000003f00047c82 */ /* 0x000fe20008000000 */
[----:B------:R-:W-:-:S02]  /*10040*/  UISETP.NE.AND.EX UP1, UPT, UR9, URZ, UPT, UP1 ;  /* 0x0000003f0900728c */ /* 0x000fc4000bf25310 */
[----:B------:R-:W-:-:S04]  /*10050*/  IMAD.WIDE R20, R7, 0x2, R20 ;  /* 0x0000000207147825 */ /* 0x000fc800078e0214 */
[----:B------:R-:W-:Y:S02]  /*10060*/  PLOP3.LUT P2, PT, PT, PT, UP1, 0x80, 0x0 ;  /* 0x000000000000781c */ /* 0x000fe40003f4f018 */
[----:B------:R-:W-:-:S03]  /*10070*/  IADD3 R29, P1, R20, 0x1000, RZ ;  /* 0x00001000141d7810 */ /* 0x000fc60007f3e0ff */
[----:B------:R-:W-:Y:S02]  /*10080*/  @UP1 ULDC.64 UR8, c[0x0][0xbe0] ;  /* 0x0002f80000081ab9 */ /* 0x000fe40000000a00 */
[----:B------:R-:W-:-:S06]  /*10090*/  @UP1 UIMAD.WIDE UR8, UR38, 0x4, UR8 ;  /* 0x00000004260818a5 */ /* 0x000fcc000f8e0208 */
[----:B------:R-:W-:Y:S01]  /*100a0*/  IMAD.U32 R7, RZ, RZ, UR9 ;  /* 0x00000009ff077e24 */ /* 0x000fe2000f8e00ff */
[----:B---3--:R-:W-:Y:S01]  /*100b0*/  @P0 R2UR UR4, R6 ;  /* 0x00000000060402ca */ /* 0x008fe200000e0000 */
[----:B------:R-:W-:-:S05]  /*100c0*/  IMAD.U32 R6, RZ, RZ, UR8 ;  /* 0x00000008ff067e24 */ /* 0x000fca000f8e00ff */
[----:B0-----:R2:W5:Y:S01]  /*100d0*/  @P2 LDG.E R17, desc[UR48][R6.64] ;  /* 0x0000003006112981 */ /* 0x001562000c1e1900 */
[----:B------:R-:W-:Y:S08]  /*100e0*/  @P2 BRA `(.L_x_6658) ;  /* 0x0000000000102947 */ /* 0x000ff00003800000 */
[----:B------:R-:W-:Y:S05]  /*100f0*/  @!P0 BRA `(.L_x_6658) ;  /* 0x00000000000c8947 */ /* 0x000fea0003800000 */
[----:B--2---:R-:W2:Y:S04]  /*10100*/  LDG.E R6, desc[UR48][R4.64] ;  /* 0x0000003004067981 */ /* 0x004ea8000c1e1900 */
[----:B-----5:R-:W2:Y:S02]  /*10110*/  LDG.E R17, desc[UR48][R4.64+0x4] ;  /* 0x0000043004117981 */ /* 0x020ea4000c1e1900 */
[----:B--2---:R-:W-:-:S07]  /*10120*/  IMAD.IADD R17, R17, 0x1, -R6 ;  /* 0x0000000111117824 */ /* 0x004fce00078e0a06 */
.L_x_6658:
[----:B------:R-:W-:Y:S01]  /*10130*/  USHF.R.S32.HI UR14, URZ, 0x1f, UR37 ;  /* 0x0000001f3f0e7899 */ /* 0x000fe20008011425 */
[----:B------:R-:W-:Y:S01]  /*10140*/  IMAD R8, R188, 0x80, R190 ;  /* 0x00000080bc087824 */ /* 0x000fe200078e02be */
[----:B------:R-:W-:Y:S01]  /*10150*/  ULDC.64 UR12, c[0x0][0xb70] ;  /* 0x0002dc00000c7ab9 */ /* 0x000fe20000000a00 */
[----:B------:R-:W-:Y:S01]  /*10160*/  USHF.R.S32.HI UR11, URZ, 0x1f, UR4 ;  /* 0x0000001f3f0b7899 */ /* 0x000fe20008011404 */
[C---:B------:R-:W-:Y:S01]  /*10170*/  IADD3 R13, P2, R20.reuse, 0x2000, RZ ;  /* 0x00002000140d7810 */ /* 0x040fe20007f5e0ff */
[----:B------:R-:W-:Y:S01]  /*10180*/  UIMAD UR7, UR14, UR12, URZ ;  /* 0x0000000c0e0772a4 */ /* 0x000fe2000f8e023f */
[----:B------:R-:W-:Y:S01]  /*10190*/  SHF.R.S32.HI R5, RZ, 0x1f, R8 ;  /* 0x0000001fff057819 */ /* 0x000fe20000011408 */
[----:B------:R-:W-:Y:S01]  /*101a0*/  UMOV UR10, UR4 ;  /* 0x00000004000a7c82 */ /* 0x000fe20008000000 */
[----:B------:R-:W-:Y:S01]  /*101b0*/  USEL UR15, UR38, URZ, !UP0 ;  /* 0x0000003f260f7287 */ /* 0x000fe2000c000000 */
[----:B--2---:R-:W-:Y:S01]  /*101c0*/  IADD3 R7, P6, R20, 0x3000, RZ ;  /* 0x0000300014077810 */ /* 0x004fe20007fde0ff */
[----:B------:R-:W-:Y:S01]  /*101d0*/  UIMAD.WIDE.U32 UR8, UR37, UR12, UR10 ;  /* 0x0000000c250872a5 */ /* 0x000fe2000f8e000a */
[----:B------:R-:W-:Y:S01]  /*101e0*/  LOP3.LUT R28, R29, 0x380, RZ, 0xc0, !PT ;  /* 0x000003801d1c7812 */ /* 0x000fe200078ec0ff */
[----:B------:R-:W-:Y:S01]  /*101f0*/  UIMAD UR10, UR37, UR13, UR7 ;  /* 0x0000000d250a72a4 */ /* 0x000fe2000f8e0207 */
[----:B------:R-:W-:Y:S01]  /*10200*/  LOP3.LUT R12, R13, 0x380, RZ, 0xc0, !PT ;  /* 0x000003800d0c7812 */ /* 0x000fe200078ec0ff */
[----:B------:R-:W-:Y:S01]  /*10210*/  USHF.R.S32.HI UR7, URZ, 0x1f, UR38 ;  /* 0x0000001f3f077899 */ /* 0x000fe20008011426 */
[----:B------:R-:W-:Y:S01]  /*10220*/  LOP3.LUT R4, R7, 0x380, RZ, 0xc0, !PT ;  /* 0x0000038007047812 */ /* 0x000fe200078ec0ff */
[----:B------:R-:W-:Y:S01]  /*10230*/  ULDC.64 UR12, c[0x0][0xb78] ;  /* 0x0002de00000c7ab9 */ /* 0x000fe20000000a00 */
[----:B------:R-:W-:Y:S01]  /*10240*/  UIADD3 UR9, UR9, UR10, URZ ;  /* 0x0000000a09097290 */ /* 0x000fe2000fffe03f */
[----:B------:R-:W-:Y:S01]  /*10250*/  SHF.R.U64 R28, R28, 0x3, RZ ;  /* 0x000000031c1c7819 */ /* 0x000fe200000012ff */
[----:B------:R-:W-:Y:S01]  /*10260*/  USEL UR16, UR7, URZ, !UP0 ;  /* 0x0000003f07107287 */ /* 0x000fe2000c000000 */
[----:B------:R-:W-:Y:S01]  /*10270*/  SHF.R.U64 R12, R12, 0x3, RZ ;  /* 0x000000030c0c7819 */ /* 0x000fe200000012ff */
[----:B------:R-:W-:Y:S01]  /*10280*/  UIMAD.WIDE.U32 UR8, UR15, UR12, UR8 ;  /* 0x0000000c0f0872a5 */ /* 0x000fe2000f8e0008 */
[----:B------:R-:W-:Y:S01]  /*10290*/  SHF.R.U64 R4, R4, 0x3, RZ ;  /* 0x0000000304047819 */ /* 0x000fe200000012ff */
[----:B------:R-:W-:Y:S01]  /*102a0*/  UIMAD UR7, UR16, UR12, URZ ;  /* 0x0000000c100772a4 */ /* 0x000fe2000f8e023f */
[----:B------:R-:W-:Y:S01]  /*102b0*/  LOP3.LUT R28, R28, R29, RZ, 0x3c, !PT ;  /* 0x0000001d1c1c7212 */ /* 0x000fe200078e3cff */
[--C-:B------:R-:W-:Y:S01]  /*102c0*/  IMAD.X R29, RZ, RZ, R21.reuse, P1 ;  /* 0x000000ffff1d7224 */ /* 0x100fe200008e0615 */
[----:B------:R-:W-:Y:S01]  /*102d0*/  LOP3.LUT R12, R12, R13, RZ, 0x3c, !PT ;  /* 0x0000000d0c0c7212 */ /* 0x000fe200078e3cff */
[----:B------:R-:W-:Y:S01]  /*102e0*/  UIMAD UR7, UR15, UR13, UR7 ;  /* 0x0000000d0f0772a4 */ /* 0x000fe2000f8e0207 */
[----:B------:R-:W-:Y:S01]  /*102f0*/  IADD3 R6, P0, R8, UR8, RZ ;  /* 0x0000000808067c10 */ /* 0x000fe2000ff1e0ff */
[----:B------:R-:W-:Y:S01]  /*10300*/  IMAD.X R13, RZ, RZ, R21, P2 ;  /* 0x000000ffff0d7224 */ /* 0x000fe200010e0615 */
[----:B------:R-:W-:-:S02]  /*10310*/  IADD3 R37, P5, R20, 0x4000, RZ ;  /* 0x0000400014257810 */ /* 0x000fc40007fbe0ff */
[----:B------:R-:W-:Y:S01]  /*10320*/  LOP3.LUT R4, R4, R7, RZ, 0x3c, !PT ;  /* 0x0000000704047212 */ /* 0x000fe200078e3cff */
[----:B------:R-:W-:Y:S01]  /*10330*/  IMAD.U32 R10, RZ, RZ, UR7 ;  /* 0x00000007ff0a7e24 */ /* 0x000fe2000f8e00ff */
[C---:B------:R-:W-:Y:S02]  /*10340*/  IADD3 R41, P4, R20.reuse, 0x5000, RZ ;  /* 0x0000500014297810 */ /* 0x040fe40007f9e0ff */
[C---:B------:R-:W-:Y:S02]  /*10350*/  IADD3 R25, P3, R20.reuse, 0x6000, RZ ;  /* 0x0000600014197810 */ /* 0x040fe40007f7e0ff */
[----:B------:R-:W-:Y:S01]  /*10360*/  IADD3.X R5, R5, UR9, R10, P0, !PT ;  /* 0x0000000905057c10 */ /* 0x000fe200087fe40a */
[----:B------:R-:W-:Y:S01]  /*10370*/  ULDC.64 UR8, c[0x0][0xb40] ;  /* 0x0002d00000087ab9 */ /* 0x000fe20000000a00 */
[----:B------:R-:W-:Y:S02]  /*10380*/  IADD3 R7, P2, R20, 0x7000, RZ ;  /* 0x0000700014077810 */ /* 0x000fe40007f5e0ff */
[----:B------:R-:W-:-:S02]  /*10390*/  LEA R46, P0, R6, UR8, 0x2 ;  /* 0x00000008062e7c11 */ /* 0x000fc4000f8010ff */
[----:B------:R-:W-:Y:S02]  /*103a0*/  LOP3.LUT R9, R20, 0x380, RZ, 0xc0, !PT ;  /* 0x0000038014097812 */ /* 0x000fe400078ec0ff */
[----:B------:R-:W-:Y:S01]  /*103b0*/  LEA.HI.X R47, R6, UR9, R5, 0x2, P0 ;  /* 0x00000009062f7c11 */ /* 0x000fe200080f1405 */
[C---:B------:R-:W-:Y:S01]  /*103c0*/  VIADD R6, R8.reuse, 0x8 ;  /* 0x0000000808067836 */ /* 0x040fe20000000000 */
[----:B------:R-:W-:Y:S01]  /*103d0*/  LOP3.LUT P0, RZ, R189, 0x3, RZ, 0xc0, !PT ;  /* 0x00000003bdff7812 */ /* 0x000fe2000780c0ff */
[----:B------:R-:W-:Y:S01]  /*103e0*/  IMAD.X R5, RZ, RZ, R21, P6 ;  /* 0x000000ffff057224 */ /* 0x000fe200030e0615 */
[----:B------:R-:W-:Y:S01]  /*103f0*/  LOP3.LUT R36, R37, 0x380, RZ, 0xc0, !PT ;  /* 0x0000038025247812 */ /* 0x000fe200078ec0ff */
[----:B------:R-:W-:Y:S01]  /*10400*/  ULDC.64 UR8, c[0x0][0xaa0] ;  /* 0x0002a80000087ab9 */ /* 0x000fe20000000a00 */
[-C--:B-----5:R-:W-:Y:S02]  /*10410*/  ISETP.GE.OR P1, PT, R8, R17.reuse, P0 ;  /* 0x000000110800720c */ /* 0x0a0fe40000726670 */
[----:B------:R-:W-:-:S02]  /*10420*/  ISETP.GE.OR P0, PT, R6, R17, P0 ;  /* 0x000000110600720c */ /* 0x000fc40000706670 */
[----:B------:R-:W-:Y:S02]  /*10430*/  LOP3.LUT R40, R41, 0x380, RZ, 0xc0, !PT ;  /* 0x0000038029287812 */ /* 0x000fe400078ec0ff */
[----:B------:R-:W-:Y:S02]  /*10440*/  LOP3.LUT R24, R25, 0x380, RZ, 0xc0, !PT ;  /* 0x0000038019187812 */ /* 0x000fe400078ec0ff */
[----:B------:R-:W-:Y:S02]  /*10450*/  LOP3.LUT R6, R7, 0x380, RZ, 0xc0, !PT ;  /* 0x0000038007067812 */ /* 0x000fe400078ec0ff */
[----:B------:R-:W-:Y:S02]  /*10460*/  SHF.R.U64 R9, R9, 0x3, RZ ;  /* 0x0000000309097819 */ /* 0x000fe400000012ff */
[----:B------:R-:W-:Y:S01]  /*10470*/  SHF.R.U64 R36, R36, 0x3, RZ ;  /* 0x0000000324247819 */ /* 0x000fe200000012ff */
[----:B------:R-:W-:Y:S01]  /*10480*/  @!P1 STG.E desc[UR48][R46.64], R2 ;  /* 0x000000022e009986 */ /* 0x000fe2000c101930 */
[----:B------:R-:W-:-:S02]  /*10490*/  SHF.R.U64 R40, R40, 0x3, RZ ;  /* 0x0000000328287819 */ /* 0x000fc400000012ff */
[----:B------:R-:W-:Y:S01]  /*104a0*/  SHF.R.U64 R24, R24, 0x3, RZ ;  /* 0x0000000318187819 */ /* 0x000fe200000012ff */
[----:B------:R0:W-:Y:S01]  /*104b0*/  @!P0 STG.E desc[UR48][R46.64+0x20], R0 ;  /* 0x000020002e008986 */ /* 0x0001e2000c101930 */
        /* <DEDUP_REMOVED lines=10> */
[----:B------:R-:W-:Y:S01]  /*10560*/  UIMAD UR7, UR11, UR8, URZ ;  /* 0x000000080b0772a4 */ /* 0x000fe2000f8e023f */
[----:B------:R1:W5:Y:S01]  /*10570*/  LD.E.128 R32, desc[UR48][R20.64] ;  /* 0x0000003014207980 */ /* 0x000362000c101d00 */
[--C-:B------:R-:W-:Y:S01]  /*10580*/  SHF.R.S32.HI R45, RZ, 0x1f, R19.reuse ;  /* 0x0000001fff2d7819 */ /* 0x100fe20000011413 */
[----:B------:R-:W-:Y:S01]  /*10590*/  IMAD.MOV.U32 R44, RZ, RZ, R19 ;  /* 0x000000ffff2c7224 */ /* 0x000fe200078e0013 */
[----:B------:R-:W-:Y:S01]  /*105a0*/  UIMAD UR7, UR4, UR9, UR7 ;  /* 0x00000009040772a4 */ /* 0x000fe2000f8e0207 */
[----:B------:R-:W5:Y:S04]  /*105b0*/  LD.E.128 R28, desc[UR48][R28.64] ;  /* 0x000000301c1c7980 */ /* 0x000f68000c101d00 */
[----:B------:R-:W5:Y:S01]  /*105c0*/  LD.E.128 R12, desc[UR48][R12.64] ;  /* 0x000000300c0c7980 */ /* 0x000f62000c101d00 */
[----:B-1----:R-:W-:Y:S01]  /*105d0*/  IMAD.U32 R21, RZ, RZ, UR8 ;  /* 0x00000008ff157e24 */ /* 0x002fe2000f8e00ff */
[----:B------:R-:W-:-:S02]  /*105e0*/  ULDC.64 UR8, c[0x0][0xae0] ;  /* 0x0002b80000087ab9 */ /* 0x000fc40000000a00 */
[----:B------:R-:W5:Y:S01]  /*105f0*/  LD.E.128 R4, desc[UR48][R4.64] ;  /* 0x0000003004047980 */ /* 0x000f62000c101d00 */
[----:B------:R-:W-:-:S03]  /*10600*/  IMAD.WIDE.U32 R20, R21, UR4, R44 ;  /* 0x0000000415147c25 */ /* 0x000fc6000f8e002c */
[----:B------:R-:W5:Y:S04]  /*10610*/  LD.E.128 R36, desc[UR48][R36.64] ;  /* 0x0000003024247980 */ /* 0x000f68000c101d00 */
[----:B------:R-:W5:Y:S04]  /*10620*/  LD.E.128 R40, desc[UR48][R40.64] ;  /* 0x0000003028287980 */ /* 0x000f68000c101d00 */
[----:B------:R-:W5:Y:S04]  /*10630*/  LD.E.128 R24, desc[UR48][R24.64] ;  /* 0x0000003018187980 */ /* 0x000f68000c101d00 */
[----:B------:R-:W5:Y:S01]  /*10640*/  LD.E.128 R8, desc[UR48][R8.64] ;  /* 0x0000003008087980 */ /* 0x000f62000c101d00 */
[----:B------:R-:W-:Y:S01]  /*10650*/  UIMAD UR4, UR14, UR8, URZ ;  /* 0x000000080e0472a4 */ /* 0x000fe2000f8e023f */
[----:B------:R-:W-:Y:S01]  /*10660*/  VIADD R21, R21, UR7 ;  /* 0x0000000715157c36 */ /* 0x000fe20008000000 */
[----:B------:R-:W-:Y:S01]  /*10670*/  BSSY B1, `(.L_x_6659) ;  /* 0x000002f000017945 */ /* 0x000fe20003800000 */
[----:B------:R-:W-:Y:S01]  /*10680*/  @!PT LDS RZ, [RZ] ;  /* 0x00000000fffff984 */ /* 0x000fe20000000800 */
[----:B------:R-:W-:Y:S01]  /*10690*/  @!PT LDS RZ, [RZ] ;  /* 0x00000000fffff984 */ /* 0x000fe20000000800 */
[----:B------:R-:W-:Y:S01]  /*106a0*/  @!PT LDS RZ, [RZ] ;  /* 0x00000000fffff984 */ /* 0x000fe20000000800 */
[----:B------:R-:W-:Y:S01]  /*106b0*/  @!PT LDS RZ, [RZ] ;  /* 0x00000000fffff984 */ /* 0x000fe20000000800 */
[----:B------:R1:W-:Y:S06]  /*106c0*/  MEMBAR.ALL.CTA ;  /* 0x0000000000007992 */ /* 0x0003ec0000008000 */
[----:B-1----:R-:W1:Y:S01]  /*106d0*/  FENCE.VIEW.ASYNC.S ;  /* 0x00000000000073c6 */ /* 0x002e620000000000 */
[----:B------:R-:W-:Y:S01]  /*106e0*/  IMAD.U32 R23, RZ, RZ, UR8 ;  /* 0x00000008ff177e24 */ /* 0x000fe2000f8e00ff */
[----:B------:R-:W-:Y:S01]  /*106f0*/  UIMAD UR4, UR37, UR9, UR4 ;  /* 0x00000009250472a4 */ /* 0x000fe2000f8e0204 */
[----:B------:R-:W-:-:S02]  /*10700*/  IMAD R17, R188, -0x80, R17 ;  /* 0xffffff80bc117824 */ /* 0x000fc400078e0211 */
[----:B------:R-:W-:Y:S01]  /*10710*/  IMAD.WIDE.U32 R20, R23, UR37, R20 ;  /* 0x0000002517147c25 */ /* 0x000fe2000f8e0014 */
[----:B------:R-:W-:Y:S01]  /*10720*/  ULDC.64 UR8, c[0x0][0xae8] ;  /* 0x0002ba0000087ab9 */ /* 0x000fe20000000a00 */
[----:B------:R-:W-:Y:S02]  /*10730*/  SHF.R.S32.HI R23, RZ, 0x1f, R22 ;  /* 0x0000001fff177819 */ /* 0x000fe40000011416 */
[CC--:B------:R-:W-:Y:S01]  /*10740*/  ISETP.GE.AND P2, PT, R22.reuse, R17.reuse, PT ;  /* 0x000000111600720c */ /* 0x0c0fe20003f46270 */
[----:B------:R-:W-:Y:S01]  /*10750*/  VIADD R21, R21, UR4 ;  /* 0x0000000415157c36 */ /* 0x000fe20008000000 */
[----:B------:R-:W-:Y:S01]  /*10760*/  UIMAD UR4, UR16, UR8, URZ ;  /* 0x00000008100472a4 */ /* 0x000fe2000f8e023f */
[----:B------:R-:W-:Y:S02]  /*10770*/  VIADD R3, R3, 0x28820 ;  /* 0x0002882003037836 */ /* 0x000fe40000000000 */
[C---:B0-----:R-:W-:Y:S01]  /*10780*/  VIADD R0, R22.reuse, 0x20 ;  /* 0x0000002016007836 */ /* 0x041fe20000000000 */
[----:B------:R-:W-:Y:S01]  /*10790*/  UIMAD UR4, UR15, UR9, UR4 ;  /* 0x000000090f0472a4 */ /* 0x000fe2000f8e0204 */
[----:B------:R-:W-:Y:S01]  /*107a0*/  IMAD.U32 R45, RZ, RZ, UR8 ;  /* 0x00000008ff2d7e24 */ /* 0x000fe2000f8e00ff */
[----:B------:R-:W-:Y:S01]  /*107b0*/  PRMT R3, RZ, 0x654, R3 ;  /* 0x00000654ff037816 */ /* 0x000fe20000000003 */
[----:B------:R-:W-:Y:S01]  /*107c0*/  VIADD R2, R22, 0x60 ;  /* 0x0000006016027836 */ /* 0x000fe20000000000 */
[----:B------:R-:W-:Y:S01]  /*107d0*/  ISETP.GE.AND P4, PT, R0, R17, PT ;  /* 0x000000110000720c */ /* 0x000fe20003f86270 */
[----:B------:R-:W-:-:S03]  /*107e0*/  IMAD.WIDE.U32 R44, R45, UR15, R20 ;  /* 0x0000000f2d2c7c25 */ /* 0x000fc6000f8e0014 */
[-C--:B------:R-:W-:Y:S01]  /*107f0*/  ISETP.GE.AND P1, PT, R2, R17.reuse, PT ;  /* 0x000000110200720c */ /* 0x080fe20003f26270 */
[----:B------:R-:W-:Y:S01]  /*10800*/  VIADD R0, R22, 0x40 ;  /* 0x0000004016007836 */ /* 0x000fe20000000000 */
[----:B-1----:R0:W-:Y:S01]  /*10810*/  SYNCS.ARRIVE.TRANS64.RED.A1T0 RZ, [R3+URZ], RZ ;  /* 0x000000ff03ff79a7 */ /* 0x0021e2000810043f */
[----:B------:R-:W-:Y:S02]  /*10820*/  VIADD R49, R45, UR4 ;  /* 0x000000042d317c36 */ /* 0x000fe40008000000 */
[----:B------:R-:W-:Y:S01]  /*10830*/  IMAD.WIDE R20, R188, 0x80, R22 ;  /* 0x00000080bc147825 */ /* 0x000fe200078e0216 */
[----:B------:R-:W-:Y:S01]  /*10840*/  ISETP.GE.AND P0, PT, R0, R17, PT ;  /* 0x000000110000720c */ /* 0x000fe20003f06270 */
[----:B------:R-:W-:-:S12]  /*10850*/  @P2 BRA `(.L_x_6660) ;  /* 0x0000000000402947 */ /* 0x000fd80003800000 */
[----:B------:R-:W-:Y:S01]  /*10860*/  ULDC.64 UR8, c[0x0][0xad8] ;  /* 0x0002b60000087ab9 */ /* 0x000fe20000000a00 */
[----:B------:R-:W-:Y:S01]  /*10870*/  VIADD R0, R19, 0x40 ;  /* 0x0000004013007836 */ /* 0x000fe20000000000 */
[----:B------:R-:W-:Y:S01]  /*10880*/  ULDC UR4, c[0x0][0xa8c] ;  /* 0x0002a30000047ab9 */ /* 0x000fe20000000800 */
[----:B------:R-:W-:Y:S01]  /*10890*/  IMAD R17, R21, UR8, RZ ;  /* 0x0000000815117c24 */ /* 0x000fe2000f8e02ff */
[----:B------:R-:W-:Y:S01]  /*108a0*/  ISETP.GE.AND P2, PT, R19, UR4, PT ;  /* 0x0000000413007c0c */ /* 0x000fe2000bf46270 */
[----:B------:R-:W-:Y:S01]  /*108b0*/  IMAD.MOV.U32 R2, RZ, RZ, R44 ;  /* 0x000000ffff027224 */ /* 0x000fe200078e002c */
[----:B------:R-:W-:Y:S01]  /*108c0*/  ISETP.GE.AND P3, PT, R0, UR4, PT ;  /* 0x0000000400007c0c */ /* 0x000fe2000bf66270 */
[----:B0-----:R-:W-:Y:S02]  /*108d0*/  IMAD.MOV.U32 R3, RZ, RZ, R49 ;  /* 0x000000ffff037224 */ /* 0x001fe400078e0031 */
[C---:B------:R-:W-:Y:S02]  /*108e0*/  IMAD R17, R20.reuse, UR9, R17 ;  /* 0x0000000914117c24 */ /* 0x040fe4000f8e0211 */
[----:B------:R-:W-:Y:S01]  /*108f0*/  IMAD.WIDE.U32 R2, R20, UR8, R2 ;  /* 0x0000000814027c25 */ /* 0x000fe2000f8e0002 */
[----:B------:R-:W-:-:S03]  /*10900*/  ULDC.64 UR8, c[0x0][0xa80] ;  /* 0x0002a00000087ab9 */ /* 0x000fc60000000a00 */
[----:B------:R-:W-:Y:S01]  /*10910*/  IMAD.IADD R3, R3, 0x1, R17 ;  /* 0x0000000103037824 */ /* 0x000fe200078e0211 */
[----:B------:R-:W-:-:S04]  /*10920*/  LEA R46, P5, R2, UR8, 0x1 ;  /* 0x00000008022e7c11 */ /* 0x000fc8000f8a08ff */
[----:B------:R-:W-:-:S05]  /*10930*/  LEA.HI.X R47, R2, UR9, R3, 0x1, P5 ;  /* 0x00000009022f7c11 */ /* 0x000fca000a8f0c03 */
[----:B-----5:R1:W-:Y:S04]  /*10940*/  @!P2 STG.E.128 desc[UR48][R46.64], R32 ;  /* 0x000000202e00a986 */ /* 0x0203e8000c101d30 */
[----:B------:R1:W-:Y:S02]  /*10950*/  @!P3 STG.E.128 desc[UR48][R46.64+0x80], R36 ;  /* 0x000080242e00b986 */ /* 0x0003e4000c101d30 */
.L_x_6660:
[----:B------:R-:W-:Y:S05]  /*10960*/  BSYNC B1 ;  /* 0x0000000000017941 */ /* 0x000fea0003800000 */
.L_x_6659:
[----:B------:R-:W-:Y:S04]  /*10970*/  BSSY B1, `(.L_x_6661) ;  /* 0x0000014000017945 */ /* 0x000fe80003800000 */
[----:B------:R-:W-:Y:S05]  /*10980*/  @P4 BRA `(.L_x_6662) ;  /* 0x0000000000484947 */ /* 0x000fea0003800000 */
[----:B------:R-:W-:Y:S01]  /*10990*/  IADD3 R17, P2, R20, 0x20, RZ ;  /* 0x0000002014117810 */ /* 0x000fe20007f5e0ff */
[----:B------:R-:W-:Y:S01]  /*109a0*/  ULDC.64 UR8, c[0x0][0xad8] ;  /* 0x0002b60000087ab9 */ /* 0x000fe20000000a00 */
[----:B------:R-:W-:Y:S01]  /*109b0*/  IMAD.MOV.U32 R2, RZ, RZ, R44 ;  /* 0x000000ffff027224 */ /* 0x000fe200078e002c */
[----:B------:R-:W-:Y:S01]  /*109c0*/  ULDC UR4, c[0x0][0xa8c] ;  /* 0x0002a30000047ab9 */ /* 0x000fe20000000800 */
[----:B0-----:R-:W-:Y:S01]  /*109d0*/  IMAD.MOV.U32 R3, RZ, RZ, R49 ;  /* 0x000000ffff037224 */ /* 0x001fe200078e0031 */
        /* <DEDUP_REMOVED lines=8> */
[----:B-1---5:R-:W-:Y:S01]  /*10a60*/  LEA R32, P2, R2, UR8, 0x1 ;  /* 0x0000000802207c11 */ /* 0x022fe2000f8408ff */
[----:B------:R-:W-:-:S05]  /*10a70*/  IMAD.IADD R3, R3, 0x1, R17 ;  /* 0x0000000103037824 */ /* 0x000fca00078e0211 */
[----:B------:R-:W-:-:S05]  /*10a80*/  LEA.HI.X R33, R2, UR9, R3, 0x1, P2 ;  /* 0x0000000902217c11 */ /* 0x000fca00090f0c03 */
[----:B------:R2:W-:Y:S04]  /*10a90*/  @!P3 STG.E.128 desc[UR48][R32.64], R28 ;  /* 0x0000001c2000b986 */ /* 0x0005e8000c101d30 */
[----:B------:R2:W-:Y:S02]  /*10aa0*/  @!P4 STG.E.128 desc[UR48][R32.64+0x80], R40 ;  /* 0x000080282000c986 */ /* 0x0005e4000c101d30 */
.L_x_6662:
[----:B------:R-:W-:Y:S05]  /*10ab0*/  BSYNC B1 ;  /* 0x0000000000017941 */ /* 0x000fea0003800000 */
.L_x_6661:
        /* <DEDUP_REMOVED lines=15> */
[----:B--2--5:R-:W-:Y:S01]  /*10bb0*/  LEA R28, P0, R2, UR8, 0x1 ;  /* 0x00000008021c7c11 */ /* 0x024fe2000f8008ff */
[----:B------:R-:W-:-:S05]  /*10bc0*/  IMAD.IADD R3, R3, 0x1, R17 ;  /* 0x0000000103037824 */ /* 0x000fca00078e0211 */
[----:B------:R-:W-:-:S05]  /*10bd0*/  LEA.HI.X R29, R2, UR9, R3, 0x1, P0 ;  /* 0x00000009021d7c11 */ /* 0x000fca00080f0c03 */
[----:B------:R3:W-:Y:S04]  /*10be0*/  @!P2 STG.E.128 desc[UR48][R28.64], R12 ;  /* 0x0000000c1c00a986 */ /* 0x0007e8000c101d30 */
[----:B------:R3:W-:Y:S02]  /*10bf0*/  @!P3 STG.E.128 desc[UR48][R28.64+0x80], R24 ;  /* 0x000080181c00b986 */ /* 0x0007e4000c101d30 */
.L_x_6664:
[----:B------:R-:W-:Y:S05]  /*10c00*/  BSYNC B1 ;  /* 0x0000000000017941 */ /* 0x000fea0003800000 */
.L_x_6663:
[----:B------:R-:W-:Y:S05]  /*10c10*/  @P1 BRA `(.L_x_6665) ;  /* 0x0000000800f41947 */ /* 0x000fea0003800000 */
[----:B---3-5:R-:W-:Y:S01]  /*10c20*/  IADD3 R13, P0, R20, 0x60, RZ ;  /* 0x00000060140d7810 */ /* 0x028fe20007f1e0ff */
[----:B------:R-:W-:Y:S01]  /*10c30*/  ULDC.64 UR8, c[0x0][0xad8] ;  /* 0x0002b60000087ab9 */ /* 0x000fe20000000a00 */
[----:B------:R-:W-:Y:S01]  /*10c40*/  IMAD.MOV.U32 R2, RZ, RZ, R44 ;  /* 0x000000ffff027224 */ /* 0x000fe200078e002c */
[----:B------:R-:W-:Y:S01]  /*10c50*/  ULDC UR4, c[0x0][0xa8c] ;  /* 0x0002a30000047ab9 */ /* 0x000fe20000000800 */
[----:B0-----:R-:W-:Y:S01]  /*10c60*/  IMAD.MOV.U32 R3, RZ, RZ, R49 ;  /* 0x000000ffff037224 */ /* 0x001fe200078e0031 */
[----:B------:R-:W-:Y:S01]  /*10c70*/  ISETP.GE.AND P1, PT, R19, UR4, PT ;  /* 0x0000000413007c0c */ /* 0x000fe2000bf26270 */
[----:B------:R-:W-:Y:S02]  /*10c80*/  IMAD.X R20, RZ, RZ, R21, P0 ;  /* 0x000000ffff147224 */ /* 0x000fe400000e0615 */
[----:B------:R-:W-:-:S04]  /*10c90*/  IMAD.WIDE.U32 R2, R13, UR8, R2 ;  /* 0x000000080d027c25 */ /* 0x000fc8000f8e0002 */
[----:B------:R-:W-:Y:S02]  /*10ca0*/  IMAD R20, R20, UR8, RZ ;  /* 0x0000000814147c24 */ /* 0x000fe4000f8e02ff */
[----:B------:R-:W-:Y:S02]  /*10cb0*/  VIADD R0, R19, 0x40 ;  /* 0x0000004013007836 */ /* 0x000fe40000000000 */
        /* <DEDUP_REMOVED lines=8> */
[----:B------:R0:W-:Y:S01]  /*10d40*/  STG.E.128 desc[UR48][R12.64+0x80], R8 ;  /* 0x000080080c007986 */ /* 0x0001e2000c101d30 */
[----:B------:R-:W-:Y:S05]  /*10d50*/  BRA `(.L_x_6665) ;  /* 0x0000000800a47947 */ /* 0x000fea0003800000 */
.L_x_6657:
[----:B------:R-:W-:Y:S01]  /*10d60*/  ULDC.64 UR8, c[0x0][0xbd8] ;  /* 0x0002f60000087ab9 */ /* 0x000fe20000000a00 */
[----:B------:R-:W-:Y:S01]  /*10d70*/  IMAD.MOV.U32 R9, RZ, RZ, RZ ;  /* 0x000000ffff097224 */ /* 0x000fe200078e00ff */
[----:B------:R-:W-:-:S04]  /*10d80*/  UISETP.NE.U32.AND UP0, UPT, UR8, URZ, UPT ;  /* 0x0000003f0800728c */ /* 0x000fc8000bf05070 */
[----:B------:R-:W-:-:S03]  /*10d90*/  UISETP.NE.AND.EX UP0, UPT, UR9, URZ, UPT, UP0 ;  /* 0x0000003f0900728c */ /* 0x000fc6000bf05300 */
[----:B------:R-:W-:Y:S02]  /*10da0*/  ULDC.64 UR8, c[0x0][0xbd8] ;  /* 0x0002f60000087ab9 */ /* 0x000fe40000000a00 */
        /* <DEDUP_REMOVED lines=13> */
[----:B------:R-:W-:-:S05]  /*10e80*/  IMAD.U32 R5, RZ, RZ, UR9 ;  /* 0x00000009ff057e24 */ /* 0x000fca000f8e00ff */
[----:B0-----:R1:W5:Y:S01]  /*10e90*/  @P2 LDG.E R7, desc[UR48][R4.64] ;  /* 0x0000003004072981 */ /* 0x001362000c1e1900 */
[----:B------:R-:W-:Y:S01]  /*10ea0*/  USHF.R.S32.HI UR8, URZ, 0x1f, UR37 ;  /* 0x0000001f3f087899 */ /* 0x000fe20008011425 */
[----:B------:R-:W-:Y:S01]  /*10eb0*/  ISETP.GT.AND P0, PT, R193, 0x7f, PT ;  /* 0x0000007fc100780c */ /* 0x000fe20003f04270 */
[----:B------:R-:W-:-:S12]  /*10ec0*/  @P2 BRA `(.L_x_6666) ;  /* 0x0000000000102947 */ /* 0x000fd80003800000 */
[----:B------:R-:W-:Y:S05]  /*10ed0*/  @!P1 BRA `(.L_x_6666) ;  /* 0x00000000000c9947 */ /* 0x000fea0003800000 */
[----:B------:R-:W2:Y:S04]  /*10ee0*/  LDG.E R0, desc[UR48][R2.64] ;  /* 0x0000003002007981 */ /* 0x000ea8000c1e1900 */
[----:B-----5:R-:W2:Y:S02]  /*10ef0*/  LDG.E R7, desc[UR48][R2.64+0x4] ;  /* 0x0000043002077981 */ /* 0x020ea4000c1e1900 */
[----:B--2---:R-:W-:-:S07]  /*10f00*/  IMAD.IADD R7, R7, 0x1, -R0 ;  /* 0x0000000107077824 */ /* 0x004fce00078e0a00 */
.L_x_6666:
[----:B------:R-:W-:Y:S01]  /*10f10*/  USHF.R.S32.HI UR4, URZ, 0x1f, UR38 ;  /* 0x0000001f3f047899 */ /* 0x000fe20008011426 */
[----:B------:R-:W-:Y:S01]  /*10f20*/  BSSY B1, `(.L_x_6667) ;  /* 0x000001e000017945 */ /* 0x000fe20003800000 */
[----:B------:R-:W-:Y:S01]  /*10f30*/  USEL UR10, UR38, URZ, !UP0 ;  /* 0x0000003f260a7287 */ /* 0x000fe2000c000000 */
[----:B------:R-:W-:Y:S01]  /*10f40*/  SHF.R.S32.HI R8, RZ, 0x1f, R19 ;  /* 0x0000001fff087819 */ /* 0x000fe20000011413 */
[----:B------:R-:W-:Y:S01]  /*10f50*/  USEL UR9, UR4, URZ, !UP0 ;  /* 0x0000003f04097287 */ /* 0x000fe2000c000000 */
[----:B-----5:R-:W-:Y:S01]  /*10f60*/  SHF.R.S32.HI R6, RZ, 0x1f, R9 ;  /* 0x0000001fff067819 */ /* 0x020fe20000011409 */
[----:B------:R-:W-:Y:S10]  /*10f70*/  @P0 BRA `(.L_x_6668) ;  /* 0x0000000000600947 */ /* 0x000ff40003800000 */
[----:B------:R-:W0:Y:S02]  /*10f80*/  S2R R0, SR_TID.X ;  /* 0x0000000000007919 */ /* 0x000e240000002100 */
[----:B0-----:R-:W-:-:S04]  /*10f90*/  IMAD R0, R188, 0x80, R0 ;  /* 0x00000080bc007824 */ /* 0x001fc800078e0200 */
[----:B------:R-:W-:-:S05]  /*10fa0*/  VIADD R0, R0, 0xffffff80 ;  /* 0xffffff8000007836 */ /* 0x000fca0000000000 */
[----:B------:R-:W-:-:S13]  /*10fb0*/  ISETP.GE.AND P0, PT, R0, R7, PT ;  /* 0x000000070000720c */ /* 0x000fda0003f06270 */
[----:B------:R-:W-:Y:S05]  /*10fc0*/  @P0 BRA `(.L_x_6668) ;  /* 0x00000000004c0947 */ /* 0x000fea0003800000 */
[C---:B-1----:R-:W-:Y:S01]  /*10fd0*/  IADD3 R2, P0, R0.reuse, R9, RZ ;  /* 0x0000000900027210 */ /* 0x042fe20007f1e0ff */
[----:B------:R-:W-:Y:S02]  /*10fe0*/  ULDC.64 UR12, c[0x0][0xb70] ;  /* 0x0002dc00000c7ab9 */ /* 0x000fe40000000a00 */
[----:B------:R-:W-:Y:S01]  /*10ff0*/  UIMAD UR4, UR8, UR12, URZ ;  /* 0x0000000c080472a4 */ /* 0x000fe2000f8e023f */
[----:B------:R-:W-:Y:S01]  /*11000*/  LEA.HI.X.SX32 R3, R0, R6, 0x1, P0 ;  /* 0x0000000600037211 */ /* 0x000fe200000f0eff */
[----:B------:R-:W-:Y:S02]  /*11010*/  IMAD.U32 R5, RZ, RZ, UR12 ;  /* 0x0000000cff057e24 */ /* 0x000fe4000f8e00ff */
[----:B------:R-:W-:Y:S02]  /*11020*/  UIMAD UR4, UR37, UR13, UR4 ;  /* 0x0000000d250472a4 */ /* 0x000fe4000f8e0204 */
[----:B------:R-:W-:Y:S01]  /*11030*/  IMAD.WIDE.U32 R2, R5, UR37, R2 ;  /* 0x0000002505027c25 */ /* 0x000fe2000f8e0002 */
[----:B------:R-:W-:-:S02]  /*11040*/  ULDC.64 UR12, c[0x0][0xb78] ;  /* 0x0002de00000c7ab9 */ /* 0x000fc40000000a00 */
        /* <DEDUP_REMOVED lines=11> */
.L_x_6668:
[----:B------:R-:W-:Y:S05]  /*11100*/  BSYNC B1 ;  /* 0x0000000000017941 */ /* 0x000fea0003800000 */
.L_x_6667:
        /* <DEDUP_REMOVED lines=33> */
[----:B------:R-:W-:Y:S01]  /*11320*/  VIADD R0, R19, 0x40 ;  /* 0x0000004013007836 */ /* 0x000fe20000000000 */
        /* <DEDUP_REMOVED lines=14> */
.L_x_6670:
[----:B------:R-:W-:Y:S05]  /*11410*/  BSYNC B1 ;  /* 0x0000000000017941 */ /* 0x000fea0003800000 */
.L_x_6669:
[----:B------:R-:W-:Y:S04]  /*11420*/  BSSY B1, `(.L_x_6671) ;  /* 0x0000014000017945 */ /* 0x000fe80003800000 */
[----:B------:R-:W-:Y:S05]  /*11430*/  @P3 BRA `(.L_x_6672) ;  /* 0x0000000000483947 */ /* 0x000fea0003800000 */
[----:B0-----:R-:W-:Y:S01]  /*11440*/  IADD3 R9, P2, R6, 0x20, RZ ;  /* 0x0000002006097810 */ /* 0x001fe20007f5e0ff */
        /* <DEDUP_REMOVED lines=17> */
.L_x_6672:
[----:B------:R-:W-:Y:S05]  /*11560*/  BSYNC B1 ;  /* 0x0000000000017941 */ /* 0x000fea0003800000 */
.L_x_6671:
[----:B------:R-:W-:Y:S04]  /*11570*/  BSSY B1, `(.L_x_6673) ;  /* 0x0000014000017945 */ /* 0x000fe80003800000 */
[----:B------:R-:W-:Y:S05]  /*11580*/  @P1 BRA `(.L_x_6674) ;  /* 0x0000000000481947 */ /* 0x000fea0003800000 */
[----:B01----:R-:W-:Y:S01]  /*11590*/  IADD3 R9, P1, R6, 0x40, RZ ;  /* 0x0000004006097810 */ /* 0x003fe20007f3e0ff */
        /* <DEDUP_REMOVED lines=17> */
.L_x_6674:
[----:B------:R-:W-:Y:S05]  /*116b0*/  BSYNC B1 ;  /* 0x0000000000017941 */ /* 0x000fea0003800000 */
.L_x_6673:
        /* <DEDUP_REMOVED lines=19> */
.L_x_6665:
[----:B------:R-:W-:Y:S05]  /*117f0*/  BSYNC B0 ;  /* 0x0000000000007941 */ /* 0x000fea0003800000 */
.L_x_6656:
[----:B------:R-:W-:Y:S02]  /*11800*/  ULDC UR4, c[0x0][0xc14] ;  /* 0x0003050000047ab9 */ /* 0x000fe40000000800 */
[----:B------:R-:W-:-:S06]  /*11810*/  UISETP.GE.AND UP0, UPT, UR5, UR4, UPT ;  /* 0x000000040500728c */ /* 0x000fcc000bf06270 */
[----:B------:R-:W-:-:S13]  /*11820*/  PLOP3.LUT P0, PT, PT, PT, UP0, 0x80, 0x0 ;  /* 0x000000000000781c */ /* 0x000fda0003f0f008 */
[----:B------:R-:W-:Y:S05]  /*11830*/  @!P0 BRA `(.L_x_6675) ;  /* 0xfffffef400548947 */ /* 0x000fea000383ffff */
[----:B------:R-:W-:Y:S05]  /*11840*/  EXIT ;  /* 0x000000000000794d */ /* 0x000fea0003800000 */
.L_x_6574:
[----:B------:R-:W-:-:S08]  /*11850*/  NOP ;  /* 0x0000000000007918 */ /* 0x000fd00000000000 */
[----:B------:R-:W0:-:S00]  /*11860*/  USETMAXREG.DEALLOC.CTAPOOL 0x18 ;  /* 0x00000018000079c8 */ /* 0x000e0000080e0500 */
        /* <DEDUP_REMOVED lines=35> */
[----:B0-----:R-:W-:Y:S01]  /*11aa0*/  SEL R3, R6, RZ, P0 ;  /* 0x000000ff06037207 */ /* 0x001fe20000000000 */
[----:B------:R-:W-:Y:S01]  /*11ab0*/  IMAD.MOV.U32 R6, RZ, RZ, RZ ;  /* 0x000000ffff067224 */ /* 0x000fe200078e00ff */
[----:B------:R-:W-:-:S03]  /*11ac0*/  ISETP.GE.U32.AND P0, PT, R7, 0x8, PT ;  /* 0x000000080700780c */ /* 0x000fc60003f06070 */
[----:B------:R-:W-:-:S05]  /*11ad0*/  IMAD.IADD R3, R4, 0x1, R3 ;  /* 0x0000000104037824 */ /* 0x000fca00078e0203 */
        /* <DEDUP_REMOVED lines=20> */
.L_x_6680:
        /* <DEDUP_REMOVED lines=15> */
.L_x_6679:
[----:B------:R-:W-:Y:S05]  /*11d10*/  BSYNC B0 ;  /* 0x0000000000007941 */ /* 0x000fea0003800000 */
.L_x_6678:
        /* <DEDUP_REMOVED lines=25> */
.L_x_6676:
        /* <DEDUP_REMOVED lines=20> */
.L_x_6681:
        /* <DEDUP_REMOVED lines=25> */
[----:B------:R-:W-:-:S04]  /*12180*/  VIADDMNMX R10, R3, UR4, R10, PT ;  /* 0x00000004030a7c46 */ /* 0x000fc8000b80010a */
[-C--:B------:R-:W-:Y:S02]  /*12190*/  IABS R7, R10.reuse ;  /* 0x0000000a00077213 */ /* 0x080fe40000000000 */
[----:B------:R-:W-:Y:S02]  /*121a0*/  IABS R6, R10 ;  /* 0x0000000a00067213 */ /* 0x000fe40000000000 */
[----:B------:R-:W1:Y:S03]  /*121b0*/  I2F.RP R8, R7 ;  /* 0x0000000700087306 */ /* 0x000e660000209400 */
[----:B------:R-:W-:-:S05]  /*121c0*/  IMAD.MOV R6, RZ, RZ, -R6 ;  /* 0x000000ffff067224 */ /* 0x000fca00078e0a06 */
[----:B-1----:R-:W1:Y:S02]  /*121d0*/  MUFU.RCP R8, R8 ;  /* 0x0000000800087308 */ /* 0x002e640000001000 */
[----:B-1----:R-:W-:-:S06]  /*121e0*/  VIADD R3, R8, 0xffffffe ;  /* 0x0ffffffe08037836 */ /* 0x002fcc0000000000 */
[----:B------:R-:W1:Y:S02]  /*121f0*/  F2I.FTZ.U32.TRUNC.NTZ R3, R3 ;  /* 0x0000000300037305 */ /* 0x000e64000021f000 */
[----:B-1----:R-:W-:-:S04]  /*12200*/  IMAD.MOV R2, RZ, RZ, -R3 ;  /* 0x000000ffff027224 */ /* 0x002fc800078e0a03 */
[----:B------:R-:W-:Y:S02]  /*12210*/  IMAD R9, R2, R7, RZ ;  /* 0x0000000702097224 */ /* 0x000fe400078e02ff */
[----:B------:R-:W-:-:S04]  /*12220*/  IMAD.MOV.U32 R2, RZ, RZ, RZ ;  /* 0x000000ffff027224 */ /* 0x000fc800078e00ff */
[----:B------:R-:W-:Y:S01]  /*12230*/  IMAD.HI.U32 R2, R3, R9, R2 ;  /* 0x0000000903027227 */ /* 0x000fe200078e0002 */
[----:B------:R-:W-:Y:S02]  /*12240*/  IABS R9, R5 ;  /* 0x0000000500097213 */ /* 0x000fe40000000000 */
[C---:B------:R-:W-:Y:S01]  /*12250*/  LOP3.LUT R3, R5.reuse, R10, RZ, 0x3c, !PT ;  /* 0x0000000a05037212 */ /* 0x040fe200078e3cff */
[----:B------:R-:W-:Y:S02]  /*12260*/  IMAD.IADD R5, R5, 0x1, R4 ;  /* 0x0000000105057824 */ /* 0x000fe400078e0204 */
        /* <DEDUP_REMOVED lines=16> */
.L_x_6677:
[----:B------:R-:W-:Y:S02]  /*12370*/  IMAD.MOV.U32 R17, RZ, RZ, RZ ;  /* 0x000000ffff117224 */ /* 0x000fe400078e00ff */
[----:B------:R-:W-:Y:S02]  /*12380*/  IMAD.U32 R16, RZ, RZ, UR6 ;  /* 0x00000006ff107e24 */ /* 0x000fe4000f8e00ff */
[----:B------:R-:W-:-:S07]  /*12390*/  IMAD.MOV.U32 R18, RZ, RZ, RZ ;  /* 0x000000ffff127224 */ /* 0x000fce00078e00ff */
.L_x_6682:
        /* <DEDUP_REMOVED lines=20> */
.L_x_6757:
[----:B------:R-:W-:Y:S05]  /*124e0*/  YIELD ;  /* 0x0000000000007946 */ /* 0x000fea0003800000 */
[----:B------:R-:W-:Y:S01]  /*124f0*/  ULDC.64 UR4, c[0x0][0xa28] ;  /* 0x00028a0000047ab9 */ /* 0x000fe20000000a00 */
[----:B------:R-:W-:Y:S01]  /*12500*/  IMAD.MOV.U32 R4, RZ, RZ, RZ ;  /* 0x000000ffff047224 */ /* 0x000fe200078e00ff */
[----:B------:R-:W-:Y:S01]  /*12510*/  ISETP.NE.U32.AND P0, PT, RZ, UR4, PT ;  /* 0x00000004ff007c0c */ /* 0x000fe2000bf05070 */
[----:B-1----:R-:W-:Y:S01]  /*12520*/  IMAD.MOV.U32 R0, RZ, RZ, RZ ;  /* 0x000000ffff007224 */ /* 0x002fe200078e00ff */
[----:B------:R-:W-:Y:S02]  /*12530*/  ULDC.64 UR6, c[0x0][0xa08] ;  /* 0x0002820000067ab9 */ /* 0x000fe40000000a00 */
[----:B------:R-:W-:Y:S01]  /*12540*/  ISETP.NE.AND.EX P0, PT, RZ, UR5, PT, P0 ;  /* 0x00000005ff007c0c */ /* 0x000fe2000bf05300 */
[----:B------:R-:W-:-:S12]  /*12550*/  ULDC.64 UR4, c[0x0][0xa00] ;  /* 0x0002800000047ab9 */ /* 0x000fd80000000a00 */
        /* <DEDUP_REMOVED lines=16> */
[----:B------:R-:W-:-:S05]  /*12660*/  ULDC.64 UR4, c[0x0][0x3f8] ;  /* 0x0000fe0000047ab9 */ /* 0x000fca0000000a00 */
[----:B------:R1:W5:Y:S01]  /*12670*/  @P1 LDG.E R0, desc[UR48][R6.64] ;  /* 0x0000003006001981 */ /* 0x000362000c1e1900 */
[----:B------:R-:W-:Y:S01]  /*12680*/  UISETP.NE.U32.AND UP0, UPT, UR4, URZ, UPT ;  /* 0x0000003f0400728c */ /* 0x000fe2000bf05070 */
[----:B------:R-:W-:Y:S02]  /*12690*/  ISETP.NE.U32.AND P0, PT, RZ, UR6, PT ;  /* 0x00000006ff007c0c */ /* 0x000fe4000bf05070 */
[----:B------:R-:W-:Y:S01]  /*126a0*/  ULDC UR4, c[0x0][0x404] ;  /* 0x0001010000047ab9 */ /* 0x000fe20000000800 */
[----:B------:R-:W-:Y:S01]  /*126b0*/  UISETP.NE.AND.EX UP0, UPT, UR5, URZ, UPT, UP0 ;  /* 0x0000003f0500728c */ /* 0x000fe2000bf05300 */
[----:B------:R-:W-:Y:S02]  /*126c0*/  ISETP.NE.AND.EX P0, PT, RZ, UR7, PT, P0 ;  /* 0x00000007ff007c0c */ /* 0x000fe4000bf05300 */
[----:B------:R-:W-:Y:S01]  /*126d0*/  ULDC UR5, c[0x0][0x2e0] ;  /* 0x0000b80000057ab9 */ /* 0x000fe20000000800 */
[----:B------:R-:W-:-:S04]  /*126e0*/  USEL UR4, UR4, 0x1, UP0 ;  /* 0x0000000104047887 */ /* 0x000fc80008000000 */
[----:B------:R-:W-:-:S06]  /*126f0*/  UIMAD UR4, UR4, UR5, URZ ;  /* 0x00000005040472a4 */ /* 0x000fcc000f8e023f */
[----:B------:R-:W-:Y:S01]  /*12700*/  IMAD.U32 R5, RZ, RZ, UR4 ;  /* 0x00000004ff057e24 */ /* 0x000fe2000f8e00ff */
[----:B-1----:R-:W-:Y:S06]  /*12710*/  @P1 BRA `(.L_x_6684) ;  /* 0x0000000000101947 */ /* 0x002fec0003800000 */
[----:B------:R-:W-:Y:S05]  /*12720*/  @!P2 BRA `(.L_x_6684) ;  /* 0x00000000000ca947 */ /* 0x000fea0003800000 */
[----:B------:R-:W2:Y:S04]  /*12730*/  LDG.E R7, desc[UR48][R2.64] ;  /* 0x0000003002077981 */ /* 0x000ea8000c1e1900 */
[----:B-----5:R-:W2:Y:S02]  /*12740*/  LDG.E R0, desc[UR48][R2.64+0x4] ;  /* 0x0000043002007981 */ /* 0x020ea4000c1e1900 */
[----:B--2---:R-:W-:-:S07]  /*12750*/  IMAD.IADD R0, R0, 0x1, -R7 ;  /* 0x0000000100007824 */ /* 0x004fce00078e0a07 */
.L_x_6684:
[----:B------:R-:W1:Y:S01]  /*12760*/  LDC.64 R2, c[0x0][0xa08] ;  /* 0x00028200ff027b82 */ /* 0x000e620000000a00 */
[----:B------:R-:W-:Y:S01]  /*12770*/  IMAD.MOV.U32 R7, RZ, RZ, RZ ;  /* 0x000000ffff077224 */ /* 0x000fe200078e00ff */
[----:B------:R-:W-:Y:S01]  /*12780*/  ULDC.64 UR4, c[0x0][0xa20] ;  /* 0x0002880000047ab9 */ /* 0x000fe20000000a00 */
[----:B-1----:R-:W-:-:S05]  /*12790*/  IMAD.WIDE R2, R19, 0x4, R2 ;  /* 0x0000000413027825 */ /* 0x002fca00078e0202 */
[----:B------:R-:W2:Y:S01]  /*127a0*/  @P0 LDG.E R7, desc[UR48][R2.64] ;  /* 0x0000003002070981 */ /* 0x000ea2000c1e1900 */
[----:B------:R-:W-:-:S04]  /*127b0*/  ISETP.NE.U32.AND P1, PT, RZ, UR4, PT ;  /* 0x00000004ff007c0c */ /* 0x000fc8000bf25070 */
[----:B------:R-:W-:Y:S01]  /*127c0*/  ISETP.NE.AND.EX P1, PT, RZ, UR5, PT, P1 ;  /* 0x00000005ff007c0c */ /* 0x000fe2000bf25310 */
[----:B--2--5:R-:W-:-:S05]  /*127d0*/  IMAD.IADD R6, R7, 0x1, R4 ;  /* 0x0000000107067824 */ /* 0x024fca00078e0204 */
[----:B------:R1:W-:Y:S07]  /*127e0*/  STL [R1+0x4], R6 ;  /* 0x0000040601007387 */ /* 0x0003ee0000100800 */
[----:B------:R-:W-:Y:S05]  /*127f0*/  @!P1 BRA `(.L_x_6685) ;  /* 0x0000000000109947 */ /* 0x000fea0003800000 */
[----:B------:R-:W2:Y:S02]  /*12800*/  LDC.64 R2, c[0x0][0xa20] ;  /* 0x00028800ff027b82 */ /* 0x000ea40000000a00 */
[----:B--2---:R-:W-:-:S05]  /*12810*/  IMAD.WIDE R2, R19, 0x4, R2 ;  /* 0x0000000413027825 */ /* 0x004fca00078e0202 */
[----:B------:R2:W5:Y:S01]  /*12820*/  LDG.E R5, desc[UR48][R2.64] ;  /* 0x0000003002057981 */ /* 0x000562000c1e1900 */
[----:B------:R-:W-:Y:S05]  /*12830*/  BRA `(.L_x_6686) ;  /* 0x0000000000107947 */ /* 0x000fea0003800000 */
.L_x_6685:
[----:B------:R-:W-:Y:S05]  /*12840*/  @!P0 BRA `(.L_x_6686) ;  /* 0x00000000000c8947 */ /* 0x000fea0003800000 */
[----:B-1----:R-:W2:Y:S04]  /*12850*/  LDG.E R6, desc[UR48][R2.64] ;  /* 0x0000003002067981 */ /* 0x002ea8000c1e1900 */
[----:B------:R-:W2:Y:S02]  /*12860*/  LDG.E R5, desc[UR48][R2.64+0x4] ;  /* 0x0000043002057981 */ /* 0x000ea4000c1e1900 */
[----:B--2---:R-:W-:-:S07]  /*12870*/  IMAD.IADD R5, R5, 0x1, -R6 ;  /* 0x0000000105057824 */ /* 0x004fce00078e0a06 */
.L_x_6686:
        /* <DEDUP_REMOVED lines=18> */
.L_x_6689:
[----:B------:R-:W-:-:S13]  /*129a0*/  ISETP.NE.AND P1, PT, R3, 0x1, PT ;  /* 0x000000010300780c */ /* 0x000fda0003f25270 */
[----:B------:R-:W1:Y:S02]  /*129b0*/  @P1 LDC.64 R4, c[0x0][0x9e8] ;  /* 0x00027a00ff041b82 */ /* 0x000e640000000a00 */
[----:B-1----:R-:W-:-:S05]  /*129c0*/  @P1 IMAD.HI.U32 R4, R6, R4, RZ ;  /* 0x0000000406041227 */ /* 0x002fca00078e00ff */
[----:B------:R-:W-:-:S07]  /*129d0*/  @P1 SHF.R.U32.HI R6, RZ, R5, R4 ;  /* 0x00000005ff061219 */ /* 0x000fce0000011604 */
.L_x_6690:
[----:B------:R-:W-:Y:S05]  /*129e0*/  BSYNC B0 ;  /* 0x0000000000007941 */ /* 0x000fea0003800000 */
.L_x_6688:
[----:B------:R-:W-:-:S05]  /*129f0*/  IMAD R5, R6, R3, R3 ;  /* 0x0000000306057224 */ /* 0x000fca00078e0203 */
[----:B------:R-:W-:-:S07]  /*12a00*/  VIMNMX R2, R2, R5, PT ;  /* 0x0000000502027248 */ /* 0x000fce0003fe0100 */
.L_x_6687:
[----:B------:R-:W-:Y:S01]  /*12a10*/  VIADD R2, R2, 0x7f ;  /* 0x0000007f02027836 */ /* 0x000fe20000000000 */
[----:B------:R-:W-:Y:S01]  /*12a20*/  ULDC UR4, c[0x0][0x9dc] ;  /* 0x0002770000047ab9 */ /* 0x000fe20000000800 */
[----:B------:R-:W-:-:S03]  /*12a30*/  IMAD R0, R17, 0x80, -R0 ;  /* 0x0000008011007824 */ /* 0x000fc600078e0a00 */
[----:B------:R-:W-:-:S04]  /*12a40*/  SHF.R.S32.HI R5, RZ, 0x1f, R2 ;  /* 0x0000001fff057819 */ /* 0x000fc80000011402 */
[----:B------:R-:W-:Y:S01]  /*12a50*/  LEA.HI R4, R5, R2, RZ, 0x7 ;  /* 0x0000000205047211 */ /* 0x000fe200078f38ff */
[C---:B------:R-:W-:Y:S02]  /*12a60*/  VIADD R2, R7.reuse, 0x7f ;  /* 0x0000007f07027836 */ /* 0x040fe40000000000 */
[----:B------:R-:W-:Y:S01]  /*12a70*/  IMAD.IADD R7, R7, 0x1, R0 ;  /* 0x0000000107077824 */ /* 0x000fe200078e0200 */
[----:B------:R-:W-:Y:S02]  /*12a80*/  SHF.R.S32.HI R4, RZ, 0x7, R4 ;  /* 0x00000007ff047819 */ /* 0x000fe40000011404 */
[----:B------:R-:W-:Y:S01]  /*12a90*/  SHF.R.S32.HI R5, RZ, 0x1f, R2 ;  /* 0x0000001fff057819 */ /* 0x000fe20000011402 */
[----:B------:R-:W-:-:S03]  /*12aa0*/  VIADD R0, R7, -UR4 ;  /* 0x8000000407007c36 */ /* 0x000fc60008000000 */
[----:B------:R-:W-:-:S04]  /*12ab0*/  LEA.HI R5, R5, R2, RZ, 0x7 ;  /* 0x0000000205057211 */ /* 0x000fc800078f38ff */
[----:B------:R-:W-:-:S04]  /*12ac0*/  SHF.R.S32.HI R5, RZ, 0x7, R5 ;  /* 0x00000007ff057819 */ /* 0x000fc80000011405 */
        /* <DEDUP_REMOVED lines=13> */
.L_x_6693:
[----:B------:R-:W-:-:S13]  /*12ba0*/  ISETP.NE.AND P0, PT, R3, 0x1, PT ;  /* 0x000000010300780c */ /* 0x000fda0003f05270 */
[----:B------:R-:W2:Y:S02]  /*12bb0*/  @P0 LDC.64 R4, c[0x0][0x9e8] ;  /* 0x00027a00ff040b82 */ /* 0x000ea40000000a00 */
[----:B--2---:R-:W-:-:S05]  /*12bc0*/  @P0 IMAD.HI.U32 R4, R7, R4, RZ ;  /* 0x0000000407040227 */ /* 0x004fca00078e00ff */
[----:B------:R-:W-:-:S07]  /*12bd0*/  @P0 SHF.R.U32.HI R7, RZ, R5, R4 ;  /* 0x00000005ff070219 */ /* 0x000fce0000011604 */
.L_x_6694:
[----:B------:R-:W-:Y:S05]  /*12be0*/  BSYNC B0 ;  /* 0x0000000000007941 */ /* 0x000fea0003800000 */
.L_x_6692:
[----:B------:R-:W-:-:S05]  /*12bf0*/  IMAD R3, R7, R3, RZ ;  /* 0x0000000307037224 */ /* 0x000fca00078e02ff */
[----:B------:R-:W-:-:S07]  /*12c00*/  VIMNMX R0, R0, R3, !PT ;  /* 0x0000000300007248 */ /* 0x000fce0007fe0100 */
.L_x_6691:
        /* <DEDUP_REMOVED lines=15> */
[----:B------:R-:W2:Y:S08]  /*12d00*/  FLO.U32 R0, UR4 ;  /* 0x0000000400007d00 */ /* 0x000eb000080e0000 */
        /* <DEDUP_REMOVED lines=9> */
.L_x_6696:
        /* <DEDUP_REMOVED lines=17> */
[----:B------:R-:W-:Y:S02]  /*12eb0*/  IMAD.U32 R11, RZ, RZ, UR5 ;  /* 0x00000005ff0b7e24 */ /* 0x000fe4000f8e00ff */
[----:B------:R-:W-:Y:S02]  /*12ec0*/  IMAD.MOV.U32 R8, RZ, RZ, 0x70 ;  /* 0x00000070ff087424 */ /* 0x000fe400078e00ff */
[----:B------:R-:W-:Y:S02]  /*12ed0*/  IMAD.MOV.U32 R12, RZ, RZ, 0x1 ;  /* 0x00000001ff0c7424 */ /* 0x000fe400078e00ff */
[----:B0-----:R-:W-:-:S07]  /*12ee0*/  IMAD.MOV.U32 R13, RZ, RZ, RZ ;  /* 0x000000ffff0d7224 */ /* 0x001fce00078e00ff */
[----:B------:R-:W-:-:S07]  /*12ef0*/  LEPC R20, `(.L_x_6698) ;  /* 0x000000001014794e */ /* 0x000fce0000000000 */
[----:B--2---:R-:W-:Y:S05]  /*12f00*/  CALL.ABS.NOINC R2 ;  /* 0x0000000002007343 */ /* 0x004fea0003c00000 */
.L_x_6698:
        /* <DEDUP_REMOVED lines=14> */
[----:B------:R-:W-:Y:S02]  /*12ff0*/  IMAD.U32 R11, RZ, RZ, UR5 ;  /* 0x00000005ff0b7e24 */ /* 0x000fe4000f8e00ff */
[----:B------:R-:W-:Y:S02]  /*13000*/  IMAD.MOV.U32 R8, RZ, RZ, 0x70 ;  /* 0x00000070ff087424 */ /* 0x000fe400078e00ff */
[----:B------:R-:W-:Y:S02]  /*13010*/  IMAD.MOV.U32 R12, RZ, RZ, 0x1 ;  /* 0x00000001ff0c7424 */ /* 0x000fe400078e00ff */
[----:B0-2---:R-:W-:-:S07]  /*13020*/  IMAD.MOV.U32 R13, RZ, RZ, RZ ;  /* 0x000000ffff0d7224 */ /* 0x005fce00078e00ff */
[----:B------:R-:W-:-:S07]  /*13030*/  LEPC R20, `(.L_x_6700) ;  /* 0x000000001014794e */ /* 0x000fce0000000000 */
[----:B---3--:R-:W-:Y:S05]  /*13040*/  CALL.ABS.NOINC R2 ;  /* 0x0000000002007343 */ /* 0x008fea0003c00000 */
.L_x_6700:
        /* <DEDUP_REMOVED lines=16> */
.L_x_6699:
[----:B-1----:R-:W2:Y:S01]  /*13150*/  LDL.LU R6, [R1+0x1c] ;  /* 0x00001c0001067983 */ /* 0x002ea20000300800 */
[----:B------:R-:W1:Y:S01]  /*13160*/  LDC R0, c[0x0][0x428] ;  /* 0x00010a00ff007b82 */ /* 0x000e620000000800 */
[----:B------:R-:W-:Y:S01]  /*13170*/  IMAD.MOV.U32 R4, RZ, RZ, R18 ;  /* 0x000000ffff047224 */ /* 0x000fe200078e0012 */
[----:B------:R-:W-:Y:S01]  /*13180*/  ULDC.64 UR4, c[0x0][0x9f8] ;  /* 0x00027e0000047ab9 */ /* 0x000fe20000000a00 */
[----:B------:R-:W3:Y:S01]  /*13190*/  S2R R7, SR_TID.X ;  /* 0x0000000000077919 */ /* 0x000ee20000002100 */
        /* <DEDUP_REMOVED lines=23> */
.L_x_6701:
        /* <DEDUP_REMOVED lines=16> */
.L_x_6702:
        /* <DEDUP_REMOVED lines=18> */
.L_x_6773:
[----:B------:R-:W-:Y:S01]  /*13530*/  UMOV UR4, 0xffffffff ;  /* 0xffffffff00047882 */ /* 0x000fe20000000000 */
[----:B------:R-:W-:Y:S02]  /*13540*/  SHF.R.S32.HI R17, RZ, 0x1f, R0 ;  /* 0x0000001fff117819 */ /* 0x000fe40000011400 */
[----:B------:R-:W-:Y:S05]  /*13550*/  BRA.DIV UR4, `(.L_x_6704) ;  /* 0x0000003a04247947 */ /* 0x000fea000b800000 */
[----:B------:R-:W-:-:S13]  /*13560*/  ELECT P6, URZ, PT ;  /* 0x00000000003f782f */ /* 0x000fda00038c0000 */
.L_x_6776:
[----:B------:R-:W-:Y:S05]  /*13570*/  @!P6 BRA `(.L_x_6705) ;  /* 0x000000040010e947 */ /* 0x000fea0003800000 */
[----:B------:R-:W-:-:S04]  /*13580*/  ISETP.NE.U32.AND P0, PT, R2, RZ, PT ;  /* 0x000000ff0200720c */ /* 0x000fc80003f05070 */
[----:B------:R-:W-:-:S13]  /*13590*/  ISETP.NE.AND.EX P0, PT, R3, RZ, PT, P0 ;  /* 0x000000ff0300720c */ /* 0x000fda0003f05300 */
[----:B------:R-:W-:Y:S05]  /*135a0*/  @!P0 BRA `(.L_x_6706) ;  /* 0x0000000000488947 */ /* 0x000fea0003800000 */
[----:B------:R-:W1:Y:S01]  /*135b0*/  LDC R12, c[0x0][0x41c] ;  /* 0x00010700ff0c7b82 */ /* 0x000e620000000800 */
[----:B------:R-:W-:Y:S01]  /*135c0*/  IMAD.MOV.U32 R6, RZ, RZ, R5 ;  /* 0x000000ffff067224 */ /* 0x000fe200078e0005 */
        /* <DEDUP_REMOVED lines=16> */
.L_x_6706:
        /* <DEDUP_REMOVED lines=9> */
.L_x_6777:
        /* <DEDUP_REMOVED lines=11> */
.L_x_6708:
        /* <DEDUP_REMOVED lines=20> */
[----:B------:R-:W-:-:S03]  /*13950*/  UIADD3 UR14, UR6, 0x1c400, URZ ;  /* 0x0001c400060e7890 */ /* 0x000fc6000fffe03f */
[----:B------:R-:W-:-:S04]  /*13960*/  UMOV UR6, 0x0 ;  /* 0x0000000000067882 */ /* 0x000fc80000000000 */
[----:B------:R0:W-:Y:S02]  /*13970*/  UTMALDG.4D [UR8], [UR4], desc[UR6] ;  /* 0x00000608040075b4 */ /* 0x0001e40008019000 */
[----:B0-----:R-:W-:Y:S01]  /*13980*/  UMOV UR8, UR14 ;  /* 0x0000000e00087c82 */ /* 0x001fe20008000000 */
[----:B------:R-:W-:Y:S02]  /*13990*/  UMOV UR10, UR15 ;  /* 0x0000000f000a7c82 */ /* 0x000fe40008000000 */
[----:B------:R1:W-:Y:S02]  /*139a0*/  UTMALDG.4D [UR8], [UR4], desc[UR6] ;  /* 0x00000608040075b4 */ /* 0x0003e40008019000 */
[----:B-1----:R-:W-:Y:S01]  /*139b0*/  NOP ;  /* 0x0000000000007918 */ /* 0x002fe20000000000 */
.L_x_6705:
        /* <DEDUP_REMOVED lines=37> */
[----:B------:R-:W2:Y:S02]  /*13c10*/  SYNCS.PHASECHK.TRANS64.TRYWAIT P0, [R10+URZ+0x28820], R7 ;  /* 0x028820070a0075a7 */ /* 0x000ea4000800017f */
[----:B-12---:R-:W-:Y:S05]  /*13c20*/  @!P0 BRA `(.L_x_6710) ;  /* 0x0000003000a48947 */ /* 0x006fea0003800000 */
.L_x_6778:
[----:B------:R-:W-:Y:S05]  /*13c30*/  BSYNC B0 ;  /* 0x0000000000007941 */ /* 0x000fea0003800000 */
.L_x_6709:
        /* <DEDUP_REMOVED lines=44> */
.L_x_6717:
[----:B0-----:R-:W0:Y:S01]  /*13f00*/  S2R R3, SR_CgaCtaId ;  /* 0x0000000000037919 */ /* 0x001e220000008800 */
[----:B------:R-:W-:-:S04]  /*13f10*/  MOV R2, 0x400 ;  /* 0x0000040000027802 */ /* 0x000fc80000000f00 */
[----:B0-----:R-:W-:Y:S02]  /*13f20*/  LEA R2, R3, R2, 0x18 ;  /* 0x0000000203027211 */ /* 0x001fe400078ec0ff */
[----:B------:R-:W-:-:S03]  /*13f30*/  SHF.L.U32 R3, R14, 0x1f, RZ ;  /* 0x0000001f0e037819 */ /* 0x000fc600000006ff */
[----:B------:R-:W-:-:S04]  /*13f40*/  IMAD R2, R12, 0x8, R2 ;  /* 0x000000080c027824 */ /* 0x000fc800078e0202 */
[----:B------:R-:W0:Y:S02]  /*13f50*/  SYNCS.PHASECHK.TRANS64.TRYWAIT P0, [R2+URZ+0x28840], R3 ;  /* 0x02884003020075a7 */ /* 0x000e24000800017f */
[----:B0-----:R-:W-:Y:S05]  /*13f60*/  @!P0 BRA `(.L_x_6718) ;  /* 0x0000002c00f48947 */ /* 0x001fea0003800000 */
.L_x_6779:
        /* <DEDUP_REMOVED lines=11> */
.L_x_6719:
        /* <DEDUP_REMOVED lines=21> */
[----:B------:R-:W-:Y:S02]  /*14170*/  ULEA UR11, UR11, UR9, 0x7 ;  /* 0x000000090b0b7291 */ /* 0x000fe4000f8e383f */
        /* <DEDUP_REMOVED lines=11> */
.L_x_6780:
        /* <DEDUP_REMOVED lines=13> */
.L_x_6721:
        /* <DEDUP_REMOVED lines=22> */
[----:B------:R-:W-:Y:S02]  /*14460*/  ULEA UR11, UR11, UR5, 0x7 ;  /* 0x000000050b0b7291 */ /* 0x000fe4000f8e383f */
[----:B------:R-:W-:Y:S02]  /*14470*/  UIADD3.X UR5, URZ, UR39, URZ, UP0, !UPT ;  /* 0x000000273f057290 */ /* 0x000fe400087fe43f */
[----:B------:R-:W-:Y:S02]  /*14480*/  UIADD3 UR8, UR14, 0x400, URZ ;  /* 0x000004000e087890 */ /* 0x000fe4000fffe03f */
[----:B------:R-:W-:-:S07]  /*14490*/  UIADD3 UR14, UR14, 0x4400, URZ ;  /* 0x000044000e0e7890 */ /* 0x000fce000fffe03f */
[----:B------:R0:W-:Y:S02]  /*144a0*/  UTMALDG.4D [UR8], [UR4], desc[UR6] ;  /* 0x00000608040075b4 */ /* 0x0001e40008019000 */
[----:B0-----:R-:W-:Y:S01]  /*144b0*/  UMOV UR8, UR14 ;  /* 0x0000000e00087c82 */ /* 0x001fe20008000000 */
[----:B------:R-:W-:Y:S02]  /*144c0*/  UMOV UR10, UR15 ;  /* 0x0000000f000a7c82 */ /* 0x000fe40008000000 */
[----:B------:R0:W-:Y:S02]  /*144d0*/  UTMALDG.4D [UR8], [UR4], desc[UR6] ;  /* 0x00000608040075b4 */ /* 0x0001e40008019000 */
[----:B0-----:R-:W-:Y:S01]  /*144e0*/  NOP ;  /* 0x0000000000007918 */ /* 0x001fe20000000000 */
.L_x_6716:
[----:B------:R-:W-:Y:S05]  /*144f0*/  BSYNC B2 ;  /* 0x0000000000027941 */ /* 0x000fea0003800000 */
.L_x_6715:
[----:B------:R-:W2:Y:S04]  /*14500*/  LDL R2, [R1+0x14] ;  /* 0x0000140001027983 */ /* 0x000ea80000100800 */
[----:B------:R0:W-:Y:S04]  /*14510*/  STL [R1], R12 ;  /* 0x0000000c01007387 */ /* 0x0001e80000100800 */
[----:B------:R0:W-:Y:S02]  /*14520*/  STL [R1+0x8], R14 ;  /* 0x0000080e01007387 */ /* 0x0001e40000100800 */
[----:B0-2---:R-:W-:-:S07]  /*14530*/  VIADD R7, R2, 0xfffffffd ;  /* 0xfffffffd02077836 */ /* 0x005fce0000000000 */
.L_x_6714:
[----:B------:R-:W-:Y:S05]  /*14540*/  BSYNC B1 ;  /* 0x0000000000017941 */ /* 0x000fea0003800000 */
.L_x_6713:
[----:B------:R-:W2:Y:S01]  /*14550*/  LDL.LU R2, [R1+0x14] ;  /* 0x0000140001027983 */ /* 0x000ea20000300800 */
[----:B------:R-:W-:Y:S01]  /*14560*/  VIADD R13, R13, 0xfffffffe ;  /* 0xfffffffe0d0d7836 */ /* 0x000fe20000000000 */
[----:B--2---:R-:W-:-:S04]  /*14570*/  LOP3.LUT R2, RZ, R2, RZ, 0x33, !PT ;  /* 0x00000002ff027212 */ /* 0x004fc800078e33ff */
[----:B------:R-:W-:-:S13]  /*14580*/  ISETP.NE.AND P0, PT, R13, R2, PT ;  /* 0x000000020d00720c */ /* 0x000fda0003f05270 */
[----:B------:R-:W-:Y:S05]  /*14590*/  @!P0 BRA `(.L_x_6712) ;  /* 0x0000000c00d88947 */ /* 0x000fea0003800000 */
[----:B------:R-:W-:-:S07]  /*145a0*/  IMAD.MOV.U32 R10, RZ, RZ, R6 ;  /* 0x000000ffff0a7224 */ /* 0x000fce00078e0006 */
.L_x_6736:
        /* <DEDUP_REMOVED lines=32> */
.L_x_6724:
[----:B------:R-:W1:Y:S01]  /*147b0*/  S2R R3, SR_CgaCtaId ;  /* 0x0000000000037919 */ /* 0x000e620000008800 */
[----:B------:R-:W-:-:S04]  /*147c0*/  MOV R2, 0x400 ;  /* 0x0000040000027802 */ /* 0x000fc80000000f00 */
[----:B-1----:R-:W-:Y:S02]  /*147d0*/  LEA R2, R3, R2, 0x18 ;  /* 0x0000000203027211 */ /* 0x002fe400078ec0ff */
[----:B------:R-:W-:-:S03]  /*147e0*/  SHF.L.U32 R3, R9, 0x1f, RZ ;  /* 0x0000001f09037819 */ /* 0x000fc600000006ff */
[----:B------:R-:W-:-:S04]  /*147f0*/  IMAD R2, R8, 0x8, R2 ;  /* 0x0000000808027824 */ /* 0x000fc800078e0202 */
[----:B------:R-:W1:Y:S02]  /*14800*/  SYNCS.PHASECHK.TRANS64.TRYWAIT P0, [R2+URZ+0x28840], R3 ;  /* 0x02884003020075a7 */ /* 0x000e64000800017f */
[----:B-1----:R-:W-:Y:S05]  /*14810*/  @!P0 BRA `(.L_x_6725) ;  /* 0x0000002400f08947 */ /* 0x002fea0003800000 */
.L_x_6781:
        /* <DEDUP_REMOVED lines=11> */
.L_x_6726:
        /* <DEDUP_REMOVED lines=33> */
.L_x_6782:
        /* <DEDUP_REMOVED lines=8> */
.L_x_6728:
        /* <DEDUP_REMOVED lines=29> */
.L_x_6723:
[----:B------:R-:W-:Y:S05]  /*14d30*/  BSYNC B1 ;  /* 0x0000000000017941 */ /* 0x000fea0003800000 */
.L_x_6722:
        /* <DEDUP_REMOVED lines=32> */
.L_x_6731:
[----:B------:R-:W2:Y:S01]  /*14f40*/  S2R R3, SR_CgaCtaId ;  /* 0x0000000000037919 */ /* 0x000ea20000008800 */
[----:B------:R-:W-:-:S04]  /*14f50*/  MOV R2, 0x400 ;  /* 0x0000040000027802 */ /* 0x000fc80000000f00 */
[----:B--2---:R-:W-:Y:S02]  /*14f60*/  LEA R2, R3, R2, 0x18 ;  /* 0x0000000203027211 */ /* 0x004fe400078ec0ff */
[----:B------:R-:W-:-:S03]  /*14f70*/  SHF.L.U32 R3, R14, 0x1f, RZ ;  /* 0x0000001f0e037819 */ /* 0x000fc600000006ff */
[----:B------:R-:W-:-:S04]  /*14f80*/  IMAD R2, R15, 0x8, R2 ;  /* 0x000000080f027824 */ /* 0x000fc800078e0202 */
[----:B------:R-:W2:Y:S02]  /*14f90*/  SYNCS.PHASECHK.TRANS64.TRYWAIT P0, [R2+URZ+0x28840], R3 ;  /* 0x02884003020075a7 */ /* 0x000ea4000800017f */
[----:B--2---:R-:W-:Y:S05]  /*14fa0*/  @!P0 BRA `(.L_x_6732) ;  /* 0x0000002000348947 */ /* 0x004fea0003800000 */
.L_x_6783:
        /* <DEDUP_REMOVED lines=11> */
.L_x_6733:
        /* <DEDUP_REMOVED lines=33> */
.L_x_6784:
        /* <DEDUP_REMOVED lines=8> */
.L_x_6735:
        /* <DEDUP_REMOVED lines=18> */
[----:B------:R-:W-:Y:S02]  /*15410*/  IMAD.MOV.U32 R5, RZ, RZ, R12 ;  /* 0x000000ffff057224 */ /* 0x000fe400078e000c */
[----:B------:R-:W-:Y:S01]  /*15420*/  IMAD.MOV.U32 R6, RZ, RZ, R10 ;  /* 0x000000ffff067224 */ /* 0x000fe200078e000a */
[----:B--2---:R-:W-:-:S13]  /*15430*/  R2UR UR5, R3 ;  /* 0x00000000030572ca */ /* 0x004fda00000e0000 */
[----:B------:R-:W-:Y:S02]  /*15440*/  ULEA UR11, UR11, UR5, 0x7 ;  /* 0x000000050b0b7291 */ /* 0x000fe4000f8e383f */
[----:B------:R-:W-:-:S09]  /*15450*/  UIADD3.X UR5, URZ, UR39, URZ, UP0, !UPT ;  /* 0x000000273f057290 */ /* 0x000fd200087fe43f */
[----:B------:R0:W-:Y:S02]  /*15460*/  UTMALDG.4D [UR8], [UR4], desc[UR6] ;  /* 0x00000608040075b4 */ /* 0x0001e40008019000 */
[----:B0-----:R-:W-:Y:S01]  /*15470*/  UMOV UR8, UR14 ;  /* 0x0000000e00087c82 */ /* 0x001fe20008000000 */
[----:B------:R-:W-:Y:S02]  /*15480*/  UMOV UR10, UR15 ;  /* 0x0000000f000a7c82 */ /* 0x000fe40008000000 */
[----:B------:R1:W-:Y:S02]  /*15490*/  UTMALDG.4D [UR8], [UR4], desc[UR6] ;  /* 0x00000608040075b4 */ /* 0x0003e40008019000 */
[----:B-1----:R-:W-:Y:S01]  /*154a0*/  NOP ;  /* 0x0000000000007918 */ /* 0x002fe20000000000 */
.L_x_6730:
[----:B------:R-:W-:Y:S05]  /*154b0*/  BSYNC B1 ;  /* 0x0000000000017941 */ /* 0x000fea0003800000 */
.L_x_6729:
[----:B------:R-:W2:Y:S01]  /*154c0*/  LDL R2, [R1+0x10] ;  /* 0x0000100001027983 */ /* 0x000ea20000100800 */
[----:B------:R-:W-:Y:S01]  /*154d0*/  VIADD R7, R7, 0xfffffffe ;  /* 0xfffffffe07077836 */ /* 0x000fe20000000000 */
[----:B--2---:R-:W-:-:S13]  /*154e0*/  ISETP.GT.AND P0, PT, R13, R2, PT ;  /* 0x000000020d00720c */ /* 0x004fda0003f04270 */
[----:B------:R-:W-:Y:S05]  /*154f0*/  @P0 BRA `(.L_x_6736) ;  /* 0xfffffff0002c0947 */ /* 0x000fea000383ffff */
.L_x_6712:
[----:B------:R-:W-:Y:S05]  /*15500*/  BSYNC B0 ;  /* 0x0000000000007941 */ /* 0x000fea0003800000 */
.L_x_6711:
        /* <DEDUP_REMOVED lines=17> */
.L_x_6738:
[----:B------:R-:W-:Y:S05]  /*15620*/  BSYNC B0 ;  /* 0x0000000000007941 */ /* 0x000fea0003800000 */
.L_x_6737:
        /* <DEDUP_REMOVED lines=11> */
.L_x_6785:
        /* <DEDUP_REMOVED lines=11> */
.L_x_6742:
        /* <DEDUP_REMOVED lines=20> */
[----:B------:R-:W-:-:S03]  /*158d0*/  UIADD3 UR14, UR6, 0x4400, URZ ;  /* 0x00004400060e7890 */ /* 0x000fc6000fffe03f */
[----:B------:R-:W-:-:S04]  /*158e0*/  UMOV UR6, 0x0 ;  /* 0x0000000000067882 */ /* 0x000fc80000000000 */
[----:B------:R1:W-:Y:S02]  /*158f0*/  UTMALDG.4D [UR8], [UR4], desc[UR6] ;  /* 0x00000608040075b4 */ /* 0x0003e40008019000 */
[----:B-1----:R-:W-:Y:S01]  /*15900*/  UMOV UR8, UR14 ;  /* 0x0000000e00087c82 */ /* 0x002fe20008000000 */
[----:B------:R-:W-:Y:S02]  /*15910*/  UMOV UR10, UR15 ;  /* 0x0000000f000a7c82 */ /* 0x000fe40008000000 */
[----:B------:R1:W-:Y:S02]  /*15920*/  UTMALDG.4D [UR8], [UR4], desc[UR6] ;  /* 0x00000608040075b4 */ /* 0x0003e40008019000 */
[----:B-1----:R-:W-:Y:S01]  /*15930*/  NOP ;  /* 0x0000000000007918 */ /* 0x002fe20000000000 */
.L_x_6740:
[----:B------:R-:W-:Y:S05]  /*15940*/  BSYNC B0 ;  /* 0x0000000000007941 */ /* 0x000fea0003800000 */
.L_x_6739:
        /* <DEDUP_REMOVED lines=9> */
.L_x_6697:
[----:B------:R-:W-:Y:S05]  /*159e0*/  BSYNC B6 ;  /* 0x0000000000067941 */ /* 0x000fea0003800000 */
.L_x_6695:
[----:B------:R-:W-:-:S03]  /*159f0*/  UMOV UR4, 0xffffffff ;  /* 0xffffffff00047882 */ /* 0x000fc60000000000 */
[----:B------:R-:W-:Y:S05]  /*15a00*/  BRA.DIV UR4, `(.L_x_6743) ;  /* 0x0000001604d87947 */ /* 0x000fea000b800000 */
[----:B------:R2:W3:Y:S04]  /*15a10*/  SHFL.IDX PT, R4, R16, RZ, 0x1f ;  /* 0x00001fff10047589 */ /* 0x0004e800000e0000 */
[----:B------:R2:W4:Y:S02]  /*15a20*/  SHFL.IDX PT, R7, R16, 0x1, 0x1f ;  /* 0x00201f0010077f89 */ /* 0x00052400000e0000 */
.L_x_6789:
        /* <DEDUP_REMOVED lines=10> */
[----:B------:R-:W1:Y:S02]  /*15ad0*/  LDC.64 R2, c[0x0][0xc58] ;  /* 0x00031600ff027b82 */ /* 0x000e640000000a00 */
[----:B-1----:R-:W-:-:S05]  /*15ae0*/  IMAD.WIDE R2, R5, 0x4, R2 ;  /* 0x0000000405027825 */ /* 0x002fca00078e0202 */
[----:B------:R1:W5:Y:S02]  /*15af0*/  LDG.E R17, desc[UR48][R2.64] ;  /* 0x0000003002117981 */ /* 0x000364000c1e1900 */
.L_x_6745:
[----:B------:R-:W-:Y:S05]  /*15b00*/  BSYNC B0 ;  /* 0x0000000000007941 */ /* 0x000fea0003800000 */
.L_x_6744:
        /* <DEDUP_REMOVED lines=23> */
.L_x_6797:
[----:B------:R-:W-:Y:S02]  /*15c80*/  ULDC UR4, c[0x0][0xc10] ;  /* 0x0003040000047ab9 */ /* 0x000fe40000000800 */
[----:B------:R-:W-:-:S04]  /*15c90*/  IMAD.U32 R5, RZ, RZ, UR4 ;  /* 0x00000004ff057e24 */ /* 0x000fc8000f8e00ff */
[----:B-1----:R-:W-:-:S04]  /*15ca0*/  IMAD R14, R14, R5, RZ ;  /* 0x000000050e0e7224 */ /* 0x002fc800078e02ff */
[----:B----4-:R-:W-:-:S05]  /*15cb0*/  IMAD.IADD R7, R7, 0x1, R14 ;  /* 0x0000000107077824 */ /* 0x010fca00078e020e */
[----:B---3--:R-:W-:-:S13]  /*15cc0*/  ISETP.GT.AND P0, PT, R7, R4, PT ;  /* 0x000000040700720c */ /* 0x008fda0003f04270 */
[----:B------:R-:W-:Y:S05]  /*15cd0*/  @P0 BRA `(.L_x_6747) ;  /* 0x0000000000b40947 */ /* 0x000fea0003800000 */
[----:B------:R-:W1:Y:S02]  /*15ce0*/  LDC R0, c[0x0][0xc14] ;  /* 0x00030500ff007b82 */ /* 0x000e640000000800 */
.L_x_6752:
        /* <DEDUP_REMOVED lines=14> */
.L_x_6750:
[----:B------:R-:W-:Y:S05]  /*15dd0*/  BSYNC B0 ;  /* 0x0000000000007941 */ /* 0x000fea0003800000 */
.L_x_6749:
        /* <DEDUP_REMOVED lines=23> */
.L_x_6805:
[----:B------:R-:W-:Y:S02]  /*15f50*/  ULDC UR4, c[0x0][0xc10] ;  /* 0x0003040000047ab9 */ /* 0x000fe40000000800 */
[----:B------:R-:W-:-:S04]  /*15f60*/  IMAD.U32 R5, RZ, RZ, UR4 ;  /* 0x00000004ff057e24 */ /* 0x000fc8000f8e00ff */
[----:B-1----:R-:W-:-:S04]  /*15f70*/  IMAD R14, R14, R5, RZ ;  /* 0x000000050e0e7224 */ /* 0x002fc800078e02ff */
[----:B------:R-:W-:-:S05]  /*15f80*/  IMAD.IADD R7, R14, 0x1, R7 ;  /* 0x000000010e077824 */ /* 0x000fca00078e0207 */
[----:B------:R-:W-:-:S13]  /*15f90*/  ISETP.GT.AND P0, PT, R7, R4, PT ;  /* 0x000000040700720c */ /* 0x000fda0003f04270 */
[----:B------:R-:W-:Y:S05]  /*15fa0*/  @!P0 BRA `(.L_x_6752) ;  /* 0xfffffffc00508947 */ /* 0x000fea000383ffff */
.L_x_6747:
[----:B--2---:R-:W-:Y:S01]  /*15fb0*/  IMAD.IADD R16, R7, 0x1, -R14 ;  /* 0x0000000107107824 */ /* 0x004fe200078e0a0e */
[----:B------:R-:W-:-:S03]  /*15fc0*/  UMOV UR4, 0xffffffff ;  /* 0xffffffff00047882 */ /* 0x000fc60000000000 */
[----:B------:R-:W-:-:S05]  /*15fd0*/  IMAD R3, R2, R5, R16 ;  /* 0x0000000502037224 */ /* 0x000fca00078e0210 */
[----:B------:R-:W-:Y:S01]  /*15fe0*/  ISETP.GT.AND P6, PT, R3, R4, PT ;  /* 0x000000040300720c */ /* 0x000fe20003fc4270 */
[----:B------:R-:W-:-:S12]  /*15ff0*/  BRA.DIV UR4, `(.L_x_6753) ;  /* 0x0000001a04487947 */ /* 0x000fd8000b800000 */
[----:B------:R-:W-:-:S04]  /*16000*/  VOTE.ANY R3, PT, !P6 ;  /* 0x0000000000037806 */ /* 0x000fc800070e0100 */
[----:B------:R-:W1:Y:S02]  /*16010*/  POPC R6, R3 ;  /* 0x0000000300067309 */ /* 0x000e640000000000 */
[----:B-1----:R1:W2:Y:S02]  /*16020*/  SHFL.IDX PT, R17, R17, R6, 0x1f ;  /* 0x00001f0611117589 */ /* 0x0022a400000e0000 */
.L_x_6809:
[----:B------:R-:W-:Y:S01]  /*16030*/  ISETP.NE.AND P0, PT, R3, RZ, PT ;  /* 0x000000ff0300720c */ /* 0x000fe20003f05270 */
[----:B------:R-:W-:-:S12]  /*16040*/  IMAD.MOV.U32 R7, RZ, RZ, RZ ;  /* 0x000000ffff077224 */ /* 0x000fd800078e00ff */
[----:B------:R-:W-:Y:S05]  /*16050*/  @!P0 BRA `(.L_x_6754) ;  /* 0x0000000000108947 */ /* 0x000fea0003800000 */
[----:B------:R-:W-:Y:S01]  /*16060*/  UMOV UR4, 0xffffffff ;  /* 0xffffffff00047882 */ /* 0x000fe20000000000 */
[----:B------:R-:W-:Y:S02]  /*16070*/  VIADD R12, R6, 0xffffffff ;  /* 0xffffffff060c7836 */ /* 0x000fe40000000000 */
[----:B------:R-:W-:Y:S05]  /*16080*/  BRA.DIV UR4, `(.L_x_6755) ;  /* 0x0000001a046c7947 */ /* 0x000fea000b800000 */
[----:B------:R3:W4:Y:S02]  /*16090*/  SHFL.IDX PT, R7, R2, R12, 0x1f ;  /* 0x00001f0c02077589 */ /* 0x00072400000e0000 */
.L_x_6754:
[----:B0--3--:R-:W0:Y:S01]  /*160a0*/  LDC.64 R2, c[0x0][0xc68] ;  /* 0x00031a00ff027b82 */ /* 0x009e220000000a00 */
[----:B------:R-:W-:-:S04]  /*160b0*/  IMAD.IADD R19, R6, 0x1, R19 ;  /* 0x0000000106137824 */ /* 0x000fc800078e0213 */
        /* <DEDUP_REMOVED lines=65> */
.L_x_6748:
[----:B------:R-:W-:Y:S01]  /*164d0*/  UMOV UR4, URZ ;  /* 0x0000003f00047c82 */ /* 0x000fe20008000000 */
[----:B------:R-:W-:Y:S01]  /*164e0*/  UMOV UR5, URZ ;  /* 0x0000003f00057c82 */ /* 0x000fe20008000000 */
[----:B------:R-:W-:Y:S01]  /*164f0*/  ULDC UR6, c[0x0][0xc14] ;  /* 0x0003050000067ab9 */ /* 0x000fe20000000800 */
[----:B--2---:R-:W-:Y:S02]  /*16500*/  IMAD.MOV.U32 R16, RZ, RZ, R4 ;  /* 0x000000ffff107224 */ /* 0x004fe400078e0004 */
[----:B------:R-:W-:Y:S02]  /*16510*/  IMAD.U32 R17, RZ, RZ, UR4 ;  /* 0x00000004ff117e24 */ /* 0x000fe4000f8e00ff */
[----:B------:R-:W-:Y:S02]  /*16520*/  IMAD.U32 R18, RZ, RZ, UR5 ;  /* 0x00000005ff127e24 */ /* 0x000fe4000f8e00ff */
[----:B------:R-:W-:-:S07]  /*16530*/  IMAD.U32 R19, RZ, RZ, UR6 ;  /* 0x00000006ff137e24 */ /* 0x000fce000f8e00ff */
.L_x_6756:
        /* <DEDUP_REMOVED lines=12> */
.L_x_6683:
        /* <DEDUP_REMOVED lines=12> */
.L_x_6812:
[----:B------:R-:W-:Y:S05]  /*166c0*/  BSYNC B0 ;  /* 0x0000000000007941 */ /* 0x000fea0003800000 */
.L_x_6758:
[----:B------:R-:W-:-:S03]  /*166d0*/  UMOV UR4, 0xffffffff ;  /* 0xffffffff00047882 */ /* 0x000fc60000000000 */
[----:B------:R-:W-:Y:S05]  /*166e0*/  BRA.DIV UR4, `(.L_x_6760) ;  /* 0x0000001604107947 */ /* 0x000fea000b800000 */
[----:B------:R-:W2:Y:S02]  /*166f0*/  S2R R2, SR_TID.X ;  /* 0x0000000000027919 */ /* 0x000ea40000002100 */
[----:B--2---:R-:W-:-:S04]  /*16700*/  SHF.R.U32.HI R2, RZ, 0x5, R2 ;  /* 0x00000005ff027819 */ /* 0x004fc80000011602 */
[----:B------:R-:W-:-:S05]  /*16710*/  LOP3.LUT R2, R2, 0x3, RZ, 0xc0, !PT ;  /* 0x0000000302027812 */ /* 0x000fca00078ec0ff */
[----:B------:R2:W3:Y:S02]  /*16720*/  SHFL.IDX PT, R14, R2, RZ, 0x1f ;  /* 0x00001fff020e7589 */ /* 0x0004e400000e0000 */
.L_x_6815:
[----:B---3--:R-:W-:Y:S01]  /*16730*/  ISETP.NE.AND P0, PT, R14, RZ, PT ;  /* 0x000000ff0e00720c */ /* 0x008fe20003f05270 */
[----:B------:R-:W-:-:S12]  /*16740*/  BSSY B0, `(.L_x_6761) ;  /* 0x0000027000007945 */ /* 0x000fd80003800000 */
[----:B------:R-:W-:Y:S05]  /*16750*/  @P0 BRA `(.L_x_6762) ;  /* 0x0000000000940947 */ /* 0x000fea0003800000 */
[----:B------:R-:W-:-:S03]  /*16760*/  UMOV UR4, 0xffffffff ;  /* 0xffffffff00047882 */ /* 0x000fc60000000000 */
[----:B------:R-:W-:Y:S05]  /*16770*/  BRA.DIV UR4, `(.L_x_6763) ;  /* 0x0000001604207947 */ /* 0x000fea000b800000 */
[----:B------:R-:W-:-:S13]  /*16780*/  ELECT P6, URZ, PT ;  /* 0x00000000003f782f */ /* 0x000fda00038c0000 */
.L_x_6818:
[----:B------:R-:W-:Y:S05]  /*16790*/  @!P6 BRA `(.L_x_6762) ;  /* 0x000000000084e947 */ /* 0x000fea0003800000 */
[----:B------:R-:W-:-:S06]  /*167a0*/  ULOP3.LUT UR4, UR36, 0x2, URZ, 0xfc, !UPT ;  /* 0x0000000224047892 */ /* 0x000fcc000f8efc3f */
[----:B--2---:R-:W-:-:S05]  /*167b0*/  IMAD.U32 R2, RZ, RZ, UR4 ;  /* 0x00000004ff027e24 */ /* 0x004fca000f8e00ff */
[----:B------:R-:W-:-:S13]  /*167c0*/  ISETP.NE.AND P2, PT, R2, 0x3, PT ;  /* 0x000000030200780c */ /* 0x000fda0003f45270 */
[----:B------:R-:W-:Y:S05]  /*167d0*/  @!P2 BRA `(.L_x_6764) ;  /* 0x000000000004a947 */ /* 0x000fea0003800000 */
[----:B------:R-:W-:Y:S01]  /*167e0*/  BPT.TRAP 0x1 ;  /* 0x000000040000795c */ /* 0x000fe20000300000 */
.L_x_6764:
        /* <DEDUP_REMOVED lines=14> */
.L_x_6819:
[----:B------:R-:W2:Y:S02]  /*168d0*/  SYNCS.PHASECHK.TRANS64.TRYWAIT P0, [R7+URZ], R2 ;  /* 0x00000002070075a7 */ /* 0x000ea4000800017f */
[----:B--2---:R-:W-:Y:S05]  /*168e0*/  @!P0 BRA `(.L_x_6766) ;  /* 0x0000001000f88947 */ /* 0x004fea0003800000 */
.L_x_6820:
[----:B------:R-:W-:Y:S05]  /*168f0*/  @!P2 BRA `(.L_x_6767) ;  /* 0x000000000004a947 */ /* 0x000fea0003800000 */
[----:B------:R-:W-:Y:S01]  /*16900*/  BPT.TRAP 0x1 ;  /* 0x000000040000795c */ /* 0x000fe20000300000 */
.L_x_6767:
[----:B------:R-:W3:Y:S01]  /*16910*/  LDL.LU R4, [R1] ;  /* 0x0000000001047983 */ /* 0x000ee20000300800 */
[----:B------:R-:W-:-:S04]  /*16920*/  VIADD R0, R0, 0x28860 ;  /* 0x0002886000007836 */ /* 0x000fc80000000000 */
[----:B---3--:R-:W-:-:S04]  /*16930*/  IMAD R4, R4, 0x8, R0 ;  /* 0x0000000804047824 */ /* 0x008fc800078e0200 */
[----:B------:R-:W3:Y:S02]  /*16940*/  SYNCS.PHASECHK.TRANS64.TRYWAIT P0, [R4+URZ], R5 ;  /* 0x00000005040075a7 */ /* 0x000ee4000800017f */
[----:B---3--:R-:W-:Y:S05]  /*16950*/  @!P0 BRA `(.L_x_6768) ;  /* 0x0000001000f08947 */ /* 0x008fea0003800000 */
.L_x_6821:
[----:B------:R-:W-:-:S07]  /*16960*/  IMAD R3, R3, 0x8, R0 ;  /* 0x0000000803037824 */ /* 0x000fce00078e0200 */
.L_x_6769:
[----:B----4-:R4:W0:Y:S02]  /*16970*/  SYNCS.PHASECHK.TRANS64.TRYWAIT P0, [R3+URZ], R2 ;  /* 0x00000002030075a7 */ /* 0x010824000800017f */
[----:B0-----:R-:W-:Y:S05]  /*16980*/  @!P0 NANOSLEEP.SYNCS 0x989680 ;  /* 0x009896800000895d */ /* 0x001fea0003900000 */
[----:B------:R-:W0:Y:S02]  /*16990*/  @!P0 SYNCS.PHASECHK.TRANS64 P0, [R3+URZ], R2 ;  /* 0x00000002030085a7 */ /* 0x000e24000800007f */
[----:B0-----:R-:W-:Y:S05]  /*169a0*/  @!P0 BRA `(.L_x_6769) ;  /* 0xfffffffc00f08947 */ /* 0x001fea000383ffff */
.L_x_6762:
[----:B------:R-:W-:Y:S05]  /*169b0*/  BSYNC B0 ;  /* 0x0000000000007941 */ /* 0x000fea0003800000 */
.L_x_6761:
[----:B------:R-:W-:Y:S05]  /*169c0*/  EXIT ;  /* 0x000000000000794d */ /* 0x000fea0003800000 */
.L_x_6587:
[----:B0-----:R-:W-:-:S04]  /*169d0*/  IMAD.U32 R3, RZ, RZ, UR41 ;  /* 0x00000029ff037e24 */ /* 0x001fc8000f8e00ff */
[----:B------:R0:W1:Y:S03]  /*169e0*/  SYNCS.PHASECHK.TRANS64.TRYWAIT P1, [R3+URZ+0x28800], R0 ;  /* 0x02880000030075a7 */ /* 0x000066000802017f */
[----:B-1----:R-:W-:Y:S05]  /*169f0*/  @!P1 NANOSLEEP.SYNCS 0x989680 ;  /* 0x009896800000995d */ /* 0x002fea0003900000 */
[----:B------:R-:W1:Y:S02]  /*16a00*/  @!P1 SYNCS.PHASECHK.TRANS64 P1, [R3+URZ+0x28800], R0 ;  /* 0x02880000030095a7 */ /* 0x000e64000802007f */
[----:B-1----:R-:W-:Y:S05]  /*16a10*/  @!P1 BRA `(.L_x_6587) ;  /* 0xfffffffc00ec9947 */ /* 0x002fea000383ffff */
[----:B------:R-:W-:Y:S05]  /*16a20*/  BRA `(.L_x_6770) ;  /* 0xfffffeb000007947 */ /* 0x000fea000383ffff */
.L_x_6591:
[----:B-1----:R1:W2:Y:S02]  /*16a30*/  SYNCS.PHASECHK.TRANS64.TRYWAIT P2, [R7+URZ+0x28830], R0 ;  /* 0x02883000070075a7 */ /* 0x0022a4000804017f */
[----:B--2---:R-:W-:Y:S05]  /*16a40*/  @!P2 NANOSLEEP.SYNCS 0x989680 ;  /* 0x009896800000a95d */ /* 0x004fea0003900000 */
[----:B------:R-:W2:Y:S02]  /*16a50*/  @!P2 SYNCS.PHASECHK.TRANS64 P2, [R7+URZ+0x28830], R0 ;  /* 0x028830000700a5a7 */ /* 0x000ea4000804007f */
[----:B--2---:R-:W-:Y:S05]  /*16a60*/  @!P2 BRA `(.L_x_6591) ;  /* 0xfffffffc00f0a947 */ /* 0x004fea000383ffff */
[----:B------:R-:W-:Y:S05]  /*16a70*/  BRA `(.L_x_6590) ;  /* 0xfffffeb000247947 */ /* 0x000fea000383ffff */
.L_x_6607:
[----:B-1----:R-:W-:-:S04]  /*16a80*/  IMAD.U32 R8, RZ, RZ, UR6 ;  /* 0x00000006ff087e24 */ /* 0x002fc8000f8e00ff */
[----:B------:R1:W2:Y:S03]  /*16a90*/  SYNCS.PHASECHK.TRANS64.TRYWAIT P2, [R8+URZ+0x28830], R7 ;  /* 0x02883007080075a7 */ /* 0x0002a6000804017f */
[----:B--2---:R-:W-:Y:S05]  /*16aa0*/  @!P2 NANOSLEEP.SYNCS 0x989680 ;  /* 0x009896800000a95d */ /* 0x004fea0003900000 */
[----:B------:R-:W2:Y:S02]  /*16ab0*/  @!P2 SYNCS.PHASECHK.TRANS64 P2, [R8+URZ+0x28830], R7 ;  /* 0x028830070800a5a7 */ /* 0x000ea4000804007f */
[----:B--2---:R-:W-:Y:S05]  /*16ac0*/  @!P2 BRA `(.L_x_6607) ;  /* 0xfffffffc00eca947 */ /* 0x004fea000383ffff */
[----:B------:R-:W-:Y:S05]  /*16ad0*/  BRA `(.L_x_6604) ;  /* 0xfffffee800987947 */ /* 0x000fea000383ffff */
.L_x_6611:
[----:B-1----:R-:W-:-:S04]  /*16ae0*/  IMAD.U32 R8, RZ, RZ, UR6 ;  /* 0x00000006ff087e24 */ /* 0x002fc8000f8e00ff */
[----:B------:R1:W2:Y:S03]  /*16af0*/  SYNCS.PHASECHK.TRANS64.TRYWAIT P2, [R8+URZ+0x28850], R7 ;  /* 0x02885007080075a7 */ /* 0x0002a6000804017f */
[----:B--2---:R-:W-:Y:S05]  /*16b00*/  @!P2 NANOSLEEP.SYNCS 0x989680 ;  /* 0x009896800000a95d */ /* 0x004fea0003900000 */
[----:B------:R-:W2:Y:S02]  /*16b10*/  @!P2 SYNCS.PHASECHK.TRANS64 P2, [R8+URZ+0x28850], R7 ;  /* 0x028850070800a5a7 */ /* 0x000ea4000804007f */
[----:B--2---:R-:W-:Y:S05]  /*16b20*/  @!P2 BRA `(.L_x_6611) ;  /* 0xfffffffc00eca947 */ /* 0x004fea000383ffff */
[----:B------:R-:W-:Y:S05]  /*16b30*/  BRA `(.L_x_6608) ;  /* 0xfffffeec00607947 */ /* 0x000fea000383ffff */
.L_x_6628:
[----:B-1----:R-:W-:-:S04]  /*16b40*/  IMAD.U32 R6, RZ, RZ, UR6 ;  /* 0x00000006ff067e24 */ /* 0x002fc8000f8e00ff */
[----:B------:R1:W2:Y:S03]  /*16b50*/  SYNCS.PHASECHK.TRANS64.TRYWAIT P2, [R6+URZ+0x28830], R5 ;  /* 0x02883005060075a7 */ /* 0x0002a6000804017f */
[----:B--2---:R-:W-:Y:S05]  /*16b60*/  @!P2 NANOSLEEP.SYNCS 0x989680 ;  /* 0x009896800000a95d */ /* 0x004fea0003900000 */
[----:B------:R-:W2:Y:S02]  /*16b70*/  @!P2 SYNCS.PHASECHK.TRANS64 P2, [R6+URZ+0x28830], R5 ;  /* 0x028830050600a5a7 */ /* 0x000ea4000804007f */
[----:B--2---:R-:W-:Y:S05]  /*16b80*/  @!P2 BRA `(.L_x_6628) ;  /* 0xfffffffc00eca947 */ /* 0x004fea000383ffff */
[----:B------:R-:W-:Y:S05]  /*16b90*/  BRA `(.L_x_6625) ;  /* 0xffffff2400107947 */ /* 0x000fea000383ffff */
.L_x_6632:
[----:B-1----:R-:W-:-:S04]  /*16ba0*/  IMAD.U32 R6, RZ, RZ, UR6 ;  /* 0x00000006ff067e24 */ /* 0x002fc8000f8e00ff */
[----:B------:R1:W2:Y:S03]  /*16bb0*/  SYNCS.PHASECHK.TRANS64.TRYWAIT P2, [R6+URZ+0x28850], R5 ;  /* 0x02885005060075a7 */ /* 0x0002a6000804017f */
[----:B--2---:R-:W-:Y:S05]  /*16bc0*/  @!P2 NANOSLEEP.SYNCS 0x989680 ;  /* 0x009896800000a95d */ /* 0x004fea0003900000 */
[----:B------:R-:W2:Y:S02]  /*16bd0*/  @!P2 SYNCS.PHASECHK.TRANS64 P2, [R6+URZ+0x28850], R5 ;  /* 0x028850050600a5a7 */ /* 0x000ea4000804007f */
[----:B--2---:R-:W-:Y:S05]  /*16be0*/  @!P2 BRA `(.L_x_6632) ;  /* 0xfffffffc00eca947 */ /* 0x004fea000383ffff */
[----:B------:R-:W-:Y:S05]  /*16bf0*/  BRA `(.L_x_6629) ;  /* 0xffffff2400d87947 */ /* 0x000fea000383ffff */
.L_x_6638:
[----:B-1----:R-:W-:-:S04]  /*16c00*/  IMAD.U32 R6, RZ, RZ, UR6 ;  /* 0x00000006ff067e24 */ /* 0x002fc8000f8e00ff */
[----:B------:R1:W2:Y:S03]  /*16c10*/  SYNCS.PHASECHK.TRANS64.TRYWAIT P2, [R6+URZ+0x28830], R5 ;  /* 0x02883005060075a7 */ /* 0x0002a6000804017f */
[----:B--2---:R-:W-:Y:S05]  /*16c20*/  @!P2 NANOSLEEP.SYNCS 0x989680 ;  /* 0x009896800000a95d */ /* 0x004fea0003900000 */
[----:B------:R-:W2:Y:S02]  /*16c30*/  @!P2 SYNCS.PHASECHK.TRANS64 P2, [R6+URZ+0x28830], R5 ;  /* 0x028830050600a5a7 */ /* 0x000ea4000804007f */
[----:B--2---:R-:W-:Y:S05]  /*16c40*/  @!P2 BRA `(.L_x_6638) ;  /* 0xfffffffc00eca947 */ /* 0x004fea000383ffff */
[----:B------:R-:W-:Y:S05]  /*16c50*/  BRA `(.L_x_6635) ;  /* 0xffffff4c00087947 */ /* 0x000fea000383ffff */
.L_x_6642:
[----:B-1----:R-:W-:-:S04]  /*16c60*/  IMAD.U32 R6, RZ, RZ, UR6 ;  /* 0x00000006ff067e24 */ /* 0x002fc8000f8e00ff */
[----:B------:R1:W2:Y:S03]  /*16c70*/  SYNCS.PHASECHK.TRANS64.TRYWAIT P2, [R6+URZ+0x28850], R5 ;  /* 0x02885005060075a7 */ /* 0x0002a6000804017f */
[----:B--2---:R-:W-:Y:S05]  /*16c80*/  @!P2 NANOSLEEP.SYNCS 0x989680 ;  /* 0x009896800000a95d */ /* 0x004fea0003900000 */
[----:B------:R-:W2:Y:S02]  /*16c90*/  @!P2 SYNCS.PHASECHK.TRANS64 P2, [R6+URZ+0x28850], R5 ;  /* 0x028850050600a5a7 */ /* 0x000ea4000804007f */
[----:B--2---:R-:W-:Y:S05]  /*16ca0*/  @!P2 BRA `(.L_x_6642) ;  /* 0xfffffffc00eca947 */ /* 0x004fea000383ffff */
[----:B------:R-:W-:Y:S05]  /*16cb0*/  BRA `(.L_x_6639) ;  /* 0xffffff4c00d07947 */ /* 0x000fea000383ffff */
.L_x_6655:
[----:B-1----:R-:W-:-:S04]  /*16cc0*/  IMAD.U32 R9, RZ, RZ, UR5 ;  /* 0x00000005ff097e24 */ /* 0x002fc8000f8e00ff */
[----:B------:R1:W2:Y:S03]  /*16cd0*/  SYNCS.PHASECHK.TRANS64.TRYWAIT P0, [R9+URZ+0x28850], R0 ;  /* 0x02885000090075a7 */ /* 0x0002a6000800017f */
[----:B--2---:R-:W-:Y:S05]  /*16ce0*/  @!P0 NANOSLEEP.SYNCS 0x989680 ;  /* 0x009896800000895d */ /* 0x004fea0003900000 */
[----:B------:R-:W2:Y:S02]  /*16cf0*/  @!P0 SYNCS.PHASECHK.TRANS64 P0, [R9+URZ+0x28850], R0 ;  /* 0x02885000090085a7 */ /* 0x000ea4000800007f */
[----:B--2---:R-:W-:Y:S05]  /*16d00*/  @!P0 BRA `(.L_x_6655) ;  /* 0xfffffffc00ec8947 */ /* 0x004fea000383ffff */
[----:B------:R-:W-:Y:S05]  /*16d10*/  BRA `(.L_x_6654) ;  /* 0xffffff8000b47947 */ /* 0x000fea000383ffff */
.L_x_6703:
        /* <DEDUP_REMOVED lines=11> */
.L_x_6772:
[----:B------:R-:W-:Y:S05]  /*16dd0*/  BSYNC B0 ;  /* 0x0000000000007941 */ /* 0x000fea0003800000 */
.L_x_6771:
[----:B------:R-:W-:Y:S05]  /*16de0*/  BRA `(.L_x_6773) ;  /* 0xffffffc400d07947 */ /* 0x000fea000383ffff */
.L_x_6704:
[----:B------:R-:W-:Y:S01]  /*16df0*/  BSSY B0, `(.L_x_6774) ;  /* 0x0000006000007945 */ /* 0x000fe20003800000 */
[----:B------:R-:W-:-:S07]  /*16e00*/  IMAD.MOV.U32 R15, RZ, RZ, -0x1 ;  /* 0xffffffffff0f7424 */ /* 0x000fce00078e00ff */
[----:B0-----:R-:W-:Y:S05]  /*16e10*/  WARPSYNC.COLLECTIVE R15, `(.L_x_6775) ;  /* 0x000000000f0c7348 */ /* 0x001fea0003c00000 */
[----:B------:R-:W-:Y:S02]  /*16e20*/  ELECT P6, UR62, PT ;  /* 0x00000000003e782f */ /* 0x000fe400038c0000 */
[----:B------:R-:W-:Y:S01]  /*16e30*/  MOV R14, UR62 ;  /* 0x0000003e000e7c02 */ /* 0x000fe20008000f00 */
[----:B0-----:R-:W-:Y:S10]  /*16e40*/  ENDCOLLECTIVE ;  /* 0x000000000000791b */ /* 0x001ff40003800000 */
.L_x_6775:
[----:B------:R-:W-:Y:S05]  /*16e50*/  BSYNC B0 ;  /* 0x0000000000007941 */ /* 0x000fea0003800000 */
.L_x_6774:
[----:B------:R-:W-:Y:S05]  /*16e60*/  BRA `(.L_x_6776) ;  /* 0xffffffc400c07947 */ /* 0x000fea000383ffff */
.L_x_6707:
[----:B-1----:R1:W2:Y:S02]  /*16e70*/  SYNCS.PHASECHK.TRANS64.TRYWAIT P0, [R9+URZ+0x28840], R10 ;  /* 0x0288400a090075a7 */ /* 0x0022a4000800017f */
[----:B--2---:R-:W-:Y:S05]  /*16e80*/  @!P0 NANOSLEEP.SYNCS 0x989680 ;  /* 0x009896800000895d */ /* 0x004fea0003900000 */
[----:B------:R-:W2:Y:S02]  /*16e90*/  @!P0 SYNCS.PHASECHK.TRANS64 P0, [R9+URZ+0x28840], R10 ;  /* 0x0288400a090085a7 */ /* 0x000ea4000800007f */
[----:B--2---:R-:W-:Y:S05]  /*16ea0*/  @!P0 BRA `(.L_x_6707) ;  /* 0xfffffffc00f08947 */ /* 0x004fea000383ffff */
[----:B------:R-:W-:Y:S05]  /*16eb0*/  BRA `(.L_x_6777) ;  /* 0xffffffc800287947 */ /* 0x000fea000383ffff */
.L_x_6710:
        /* <DEDUP_REMOVED lines=8> */
.L_x_6718:
[----:B0-----:R0:W1:Y:S02]  /*16f40*/  SYNCS.PHASECHK.TRANS64.TRYWAIT P0, [R2+URZ+0x28840], R3 ;  /* 0x02884003020075a7 */ /* 0x001064000800017f */
[----:B-1----:R-:W-:Y:S05]  /*16f50*/  @!P0 NANOSLEEP.SYNCS 0x989680 ;  /* 0x009896800000895d */ /* 0x002fea0003900000 */
[----:B------:R-:W1:Y:S02]  /*16f60*/  @!P0 SYNCS.PHASECHK.TRANS64 P0, [R2+URZ+0x28840], R3 ;  /* 0x02884003020085a7 */ /* 0x000e64000800007f */
[----:B-1----:R-:W-:Y:S05]  /*16f70*/  @!P0 BRA `(.L_x_6718) ;  /* 0xfffffffc00f08947 */ /* 0x002fea000383ffff */
[----:B------:R-:W-:Y:S05]  /*16f80*/  BRA `(.L_x_6779) ;  /* 0xffffffcc00f87947 */ /* 0x000fea000383ffff */
.L_x_6720:
[----:B0-----:R0:W1:Y:S02]  /*16f90*/  SYNCS.PHASECHK.TRANS64.TRYWAIT P0, [R3+URZ+0x60], R2 ;  /* 0x00006002030075a7 */ /* 0x001064000800017f */
[----:B-1----:R-:W-:Y:S05]  /*16fa0*/  @!P0 NANOSLEEP.SYNCS 0x989680 ;  /* 0x009896800000895d */ /* 0x002fea0003900000 */
[----:B------:R-:W1:Y:S02]  /*16fb0*/  @!P0 SYNCS.PHASECHK.TRANS64 P0, [R3+URZ+0x60], R2 ;  /* 0x00006002030085a7 */ /* 0x000e64000800007f */
[----:B-1----:R-:W-:Y:S05]  /*16fc0*/  @!P0 BRA `(.L_x_6720) ;  /* 0xfffffffc00f08947 */ /* 0x002fea000383ffff */
[----:B------:R-:W-:Y:S05]  /*16fd0*/  BRA `(.L_x_6780) ;  /* 0xffffffd000947947 */ /* 0x000fea000383ffff */
.L_x_6725:
[----:B-1----:R1:W2:Y:S02]  /*16fe0*/  SYNCS.PHASECHK.TRANS64.TRYWAIT P0, [R2+URZ+0x28840], R3 ;  /* 0x02884003020075a7 */ /* 0x0022a4000800017f */
[----:B--2---:R-:W-:Y:S05]  /*16ff0*/  @!P0 NANOSLEEP.SYNCS 0x989680 ;  /* 0x009896800000895d */ /* 0x004fea0003900000 */
[----:B------:R-:W2:Y:S02]  /*17000*/  @!P0 SYNCS.PHASECHK.TRANS64 P0, [R2+URZ+0x28840], R3 ;  /* 0x02884003020085a7 */ /* 0x000ea4000800007f */
[----:B--2---:R-:W-:Y:S05]  /*17010*/  @!P0 BRA `(.L_x_6725) ;  /* 0xfffffffc00f08947 */ /* 0x004fea000383ffff */
[----:B------:R-:W-:Y:S05]  /*17020*/  BRA `(.L_x_6781) ;  /* 0xffffffd400fc7947 */ /* 0x000fea000383ffff */
.L_x_6727:
[----:B0-----:R0:W1:Y:S02]  /*17030*/  SYNCS.PHASECHK.TRANS64.TRYWAIT P1, [R2+URZ+0x60], R3 ;  /* 0x00006003020075a7 */ /* 0x001064000802017f */
[----:B-1----:R-:W-:Y:S05]  /*17040*/  @!P1 NANOSLEEP.SYNCS 0x989680 ;  /* 0x009896800000995d */ /* 0x002fea0003900000 */
[----:B------:R-:W1:Y:S02]  /*17050*/  @!P1 SYNCS.PHASECHK.TRANS64 P1, [R2+URZ+0x60], R3 ;  /* 0x00006003020095a7 */ /* 0x000e64000802007f */
[----:B-1----:R-:W-:Y:S05]  /*17060*/  @!P1 BRA `(.L_x_6727) ;  /* 0xfffffffc00f09947 */ /* 0x002fea000383ffff */
[----:B------:R-:W-:Y:S05]  /*17070*/  BRA `(.L_x_6782) ;  /* 0xffffffd800987947 */ /* 0x000fea000383ffff */
.L_x_6732:
[----:B--2---:R2:W3:Y:S02]  /*17080*/  SYNCS.PHASECHK.TRANS64.TRYWAIT P0, [R2+URZ+0x28840], R3 ;  /* 0x02884003020075a7 */ /* 0x0044e4000800017f */
[----:B---3--:R-:W-:Y:S05]  /*17090*/  @!P0 NANOSLEEP.SYNCS 0x989680 ;  /* 0x009896800000895d */ /* 0x008fea0003900000 */
[----:B------:R-:W3:Y:S02]  /*170a0*/  @!P0 SYNCS.PHASECHK.TRANS64 P0, [R2+URZ+0x28840], R3 ;  /* 0x02884003020085a7 */ /* 0x000ee4000800007f */
[----:B---3--:R-:W-:Y:S05]  /*170b0*/  @!P0 BRA `(.L_x_6732) ;  /* 0xfffffffc00f08947 */ /* 0x008fea000383ffff */
[----:B------:R-:W-:Y:S05]  /*170c0*/  BRA `(.L_x_6783) ;  /* 0xffffffdc00b87947 */ /* 0x000fea000383ffff */
.L_x_6734:
[----:B0-----:R0:W1:Y:S02]  /*170d0*/  SYNCS.PHASECHK.TRANS64.TRYWAIT P1, [R2+URZ+0x60], R9 ;  /* 0x00006009020075a7 */ /* 0x001064000802017f */
[----:B-1----:R-:W-:Y:S05]  /*170e0*/  @!P1 NANOSLEEP.SYNCS 0x989680 ;  /* 0x009896800000995d */ /* 0x002fea0003900000 */
[----:B------:R-:W1:Y:S02]  /*170f0*/  @!P1 SYNCS.PHASECHK.TRANS64 P1, [R2+URZ+0x60], R9 ;  /* 0x00006009020095a7 */ /* 0x000e64000802007f */
[----:B-1----:R-:W-:Y:S05]  /*17100*/  @!P1 BRA `(.L_x_6734) ;  /* 0xfffffffc00f09947 */ /* 0x002fea000383ffff */
[----:B------:R-:W-:Y:S05]  /*17110*/  BRA `(.L_x_6784) ;  /* 0xffffffe000547947 */ /* 0x000fea000383ffff */
.L_x_6741:
[----:B-1----:R1:W2:Y:S02]  /*17120*/  SYNCS.PHASECHK.TRANS64.TRYWAIT P0, [R3+URZ+0x28860], R0 ;  /* 0x02886000030075a7 */ /* 0x0022a4000800017f */
[----:B--2---:R-:W-:Y:S05]  /*17130*/  @!P0 NANOSLEEP.SYNCS 0x989680 ;  /* 0x009896800000895d */ /* 0x004fea0003900000 */
[----:B------:R-:W2:Y:S02]  /*17140*/  @!P0 SYNCS.PHASECHK.TRANS64 P0, [R3+URZ+0x28860], R0 ;  /* 0x02886000030085a7 */ /* 0x000ea4000800007f */
[----:B--2---:R-:W-:Y:S05]  /*17150*/  @!P0 BRA `(.L_x_6741) ;  /* 0xfffffffc00f08947 */ /* 0x004fea000383ffff */
[----:B------:R-:W-:Y:S05]  /*17160*/  BRA `(.L_x_6785) ;  /* 0xffffffe4005c7947 */ /* 0x000fea000383ffff */
.L_x_6743:
        /* <DEDUP_REMOVED lines=8> */
.L_x_6787:
[----:B------:R-:W-:Y:S05]  /*171f0*/  BSYNC B0 ;  /* 0x0000000000007941 */ /* 0x000fea0003800000 */
.L_x_6786:
        /* <DEDUP_REMOVED lines=8> */
.L_x_6788:
[----:B------:R-:W-:Y:S01]  /*17280*/  IMAD.MOV.U32 R7, RZ, RZ, R14 ;  /* 0x000000ffff077224 */ /* 0x000fe200078e000e */
[----:B------:R-:W-:Y:S06]  /*17290*/  BRA `(.L_x_6789) ;  /* 0xffffffe400e47947 */ /* 0x000fec000383ffff */
.L_x_6746:
        /* <DEDUP_REMOVED lines=8> */
.L_x_6791:
[----:B------:R-:W-:Y:S05]  /*17320*/  BSYNC B0 ;  /* 0x0000000000007941 */ /* 0x000fea0003800000 */
.L_x_6790:
        /* <DEDUP_REMOVED lines=10> */
.L_x_6792:
        /* <DEDUP_REMOVED lines=8> */
.L_x_6793:
        /* <DEDUP_REMOVED lines=8> */
.L_x_6794:
        /* <DEDUP_REMOVED lines=8> */
.L_x_6795:
        /* <DEDUP_REMOVED lines=8> */
.L_x_6796:
[----:B------:R-:W-:Y:S05]  /*175d0*/  BRA `(.L_x_6797) ;  /* 0xffffffe400a87947 */ /* 0x000fea000383ffff */
.L_x_6751:
[----:B------:R-:W-:Y:S01]  /*175e0*/  BSSY B0, `(.L_x_6798) ;  /* 0x0000008000007945 */ /* 0x000fe20003800000 */
[----:B-----5:R-:W-:Y:S02]  /*175f0*/  IMAD.MOV.U32 R13, RZ, RZ, R17 ;  /* 0x000000ffff0d7224 */ /* 0x020fe400078e0011 */
[----:B------:R-:W-:Y:S02]  /*17600*/  IMAD.MOV.U32 R12, RZ, RZ, 0x1 ;  /* 0x00000001ff0c7424 */ /* 0x000fe400078e00ff */
[----:B------:R-:W-:Y:S02]  /*17610*/  IMAD.MOV.U32 R11, RZ, RZ, RZ ;  /* 0x000000ffff0b7224 */ /* 0x000fe400078e00ff */
[----:B------:R-:W-:-:S07]  /*17620*/  IMAD.MOV.U32 R15, RZ, RZ, -0x1 ;  /* 0xffffffffff0f7424 */ /* 0x000fce00078e00ff */
[----:B0-2---:R-:W-:Y:S05]  /*17630*/  WARPSYNC.COLLECTIVE R15, `(.L_x_6799) ;  /* 0x000000000f087348 */ /* 0x005fea0003c00000 */
[----:B------:R1:W3:Y:S02]  /*17640*/  SHFL.UP P6, R14, R13, R12, R11 ;  /* 0x0400000c0d0e7389 */ /* 0x0002e400000c000b */
[----:B0123--:R-:W-:Y:S01]  /*17650*/  ENDCOLLECTIVE ;  /* 0x000000000000791b */ /* 0x00ffe20003800000 */
.L_x_6799:
[----:B------:R-:W-:Y:S05]  /*17660*/  BSYNC B0 ;  /* 0x0000000000007941 */ /* 0x000fea0003800000 */
.L_x_6798:
        /* <DEDUP_REMOVED lines=10> */
.L_x_6800:
        /* <DEDUP_REMOVED lines=8> */
.L_x_6801:
        /* <DEDUP_REMOVED lines=8> */
.L_x_6802:
        /* <DEDUP_REMOVED lines=8> */
.L_x_6803:
        /* <DEDUP_REMOVED lines=8> */
.L_x_6804:
[----:B------:R-:W-:Y:S05]  /*17910*/  BRA `(.L_x_6805) ;  /* 0xffffffe4008c7947 */ /* 0x000fea000383ffff */
.L_x_6753:
[----:B------:R-:W-:Y:S01]  /*17920*/  BSSY B0, `(.L_x_6806) ;  /* 0x0000006000007945 */ /* 0x000fe20003800000 */
[----:B------:R-:W-:Y:S01]  /*17930*/  PLOP3.LUT P6, PT, P6, PT, PT, 0x8, 0x0 ;  /* 0x000000000000781c */ /* 0x000fe200037ce170 */
[----:B------:R-:W-:-:S12]  /*17940*/  IMAD.MOV.U32 R15, RZ, RZ, -0x1 ;  /* 0xffffffffff0f7424 */ /* 0x000fd800078e00ff */
[----:B0-----:R-:W-:Y:S05]  /*17950*/  WARPSYNC.COLLECTIVE R15, `(.L_x_6807) ;  /* 0x000000000f087348 */ /* 0x001fea0003c00000 */
[----:B------:R-:W-:Y:S01]  /*17960*/  VOTE.ANY R14, PT, P6 ;  /* 0x00000000000e7806 */ /* 0x000fe200030e0100 */
[----:B0-----:R-:W-:Y:S06]  /*17970*/  ENDCOLLECTIVE ;  /* 0x000000000000791b */ /* 0x001fec0003800000 */
.L_x_6807:
[----:B------:R-:W-:Y:S05]  /*17980*/  BSYNC B0 ;  /* 0x0000000000007941 */ /* 0x000fea0003800000 */
.L_x_6806:
        /* <DEDUP_REMOVED lines=9> */
.L_x_6808:
[----:B------:R-:W-:Y:S01]  /*17a20*/  IMAD.MOV.U32 R17, RZ, RZ, R14 ;  /* 0x000000ffff117224 */ /* 0x000fe200078e000e */
[----:B------:R-:W-:Y:S06]  /*17a30*/  BRA `(.L_x_6809) ;  /* 0xffffffe4007c7947 */ /* 0x000fec000383ffff */
.L_x_6755:
[----:B------:R-:W-:Y:S01]  /*17a40*/  BSSY B0, `(.L_x_6810) ;  /* 0x0000007000007945 */ /* 0x000fe20003800000 */
[----:B------:R-:W-:Y:S02]  /*17a50*/  IMAD.MOV.U32 R13, RZ, RZ, R2 ;  /* 0x000000ffff0d7224 */ /* 0x000fe400078e0002 */
[----:B------:R-:W-:Y:S02]  /*17a60*/  IMAD.MOV.U32 R11, RZ, RZ, 0x1f ;  /* 0x0000001fff0b7424 */ /* 0x000fe400078e00ff */
[----:B------:R-:W-:-:S07]  /*17a70*/  IMAD.MOV.U32 R15, RZ, RZ, -0x1 ;  /* 0xffffffffff0f7424 */ /* 0x000fce00078e00ff */
[----:B012---:R-:W-:Y:S05]  /*17a80*/  WARPSYNC.COLLECTIVE R15, `(.L_x_6811) ;  /* 0x000000000f087348 */ /* 0x007fea0003c00000 */
[----:B------:R3:W4:Y:S02]  /*17a90*/  SHFL.IDX P6, R14, R13, R12, R11 ;  /* 0x0000000c0d0e7389 */ /* 0x00072400000c000b */
[----:B01234-:R-:W-:Y:S01]  /*17aa0*/  ENDCOLLECTIVE ;  /* 0x000000000000791b */ /* 0x01ffe20003800000 */
.L_x_6811:
[----:B------:R-:W-:Y:S05]  /*17ab0*/  BSYNC B0 ;  /* 0x0000000000007941 */ /* 0x000fea0003800000 */
.L_x_6810:
[----:B------:R-:W-:Y:S01]  /*17ac0*/  IMAD.MOV.U32 R7, RZ, RZ, R14 ;  /* 0x000000ffff077224 */ /* 0x000fe200078e000e */
[----:B------:R-:W-:Y:S06]  /*17ad0*/  BRA `(.L_x_6754) ;  /* 0xffffffe400707947 */ /* 0x000fec000383ffff */
.L_x_6759:
[----:B-1----:R1:W2:Y:S02]  /*17ae0*/  SYNCS.PHASECHK.TRANS64.TRYWAIT P0, [R0+URZ+0x28820], R3 ;  /* 0x02882003000075a7 */ /* 0x0022a4000800017f */
[----:B--2---:R-:W-:Y:S05]  /*17af0*/  @!P0 NANOSLEEP.SYNCS 0x989680 ;  /* 0x009896800000895d */ /* 0x004fea0003900000 */
[----:B------:R-:W2:Y:S02]  /*17b00*/  @!P0 SYNCS.PHASECHK.TRANS64 P0, [R0+URZ+0x28820], R3 ;  /* 0x02882003000085a7 */ /* 0x000ea4000800007f */
[----:B--2---:R-:W-:Y:S05]  /*17b10*/  @!P0 BRA `(.L_x_6759) ;  /* 0xfffffffc00f08947 */ /* 0x004fea000383ffff */
[----:B------:R-:W-:Y:S05]  /*17b20*/  BRA `(.L_x_6812) ;  /* 0xffffffe800e47947 */ /* 0x000fea000383ffff */
.L_x_6760:
        /* <DEDUP_REMOVED lines=11> */
.L_x_6814:
[----:B------:R-:W-:Y:S05]  /*17be0*/  BSYNC B0 ;  /* 0x0000000000007941 */ /* 0x000fea0003800000 */
.L_x_6813:
[----:B------:R-:W-:Y:S05]  /*17bf0*/  BRA `(.L_x_6815) ;  /* 0xffffffe800cc7947 */ /* 0x000fea000383ffff */
.L_x_6763:
[----:B------:R-:W-:Y:S01]  /*17c00*/  BSSY B1, `(.L_x_6816) ;  /* 0x0000006000017945 */ /* 0x000fe20003800000 */
[----:B------:R-:W-:-:S07]  /*17c10*/  IMAD.MOV.U32 R15, RZ, RZ, -0x1 ;  /* 0xffffffffff0f7424 */ /* 0x000fce00078e00ff */
[----:B012---:R-:W-:Y:S05]  /*17c20*/  WARPSYNC.COLLECTIVE R15, `(.L_x_6817) ;  /* 0x000000000f0c7348 */ /* 0x007fea0003c00000 */
[----:B------:R-:W-:Y:S02]  /*17c30*/  ELECT P6, UR62, PT ;  /* 0x00000000003e782f */ /* 0x000fe400038c0000 */
[----:B------:R-:W-:Y:S01]  /*17c40*/  MOV R14, UR62 ;  /* 0x0000003e000e7c02 */ /* 0x000fe20008000f00 */
[----:B012---:R-:W-:Y:S10]  /*17c50*/  ENDCOLLECTIVE ;  /* 0x000000000000791b */ /* 0x007ff40003800000 */
.L_x_6817:
[----:B------:R-:W-:Y:S05]  /*17c60*/  BSYNC B1 ;  /* 0x0000000000017941 */ /* 0x000fea0003800000 */
.L_x_6816:
[----:B------:R-:W-:Y:S05]  /*17c70*/  BRA `(.L_x_6818) ;  /* 0xffffffe800c47947 */ /* 0x000fea000383ffff */
.L_x_6765:
[----:B-1----:R1:W2:Y:S02]  /*17c80*/  SYNCS.PHASECHK.TRANS64.TRYWAIT P0, [R6+URZ], R5 ;  /* 0x00000005060075a7 */ /* 0x0022a4000800017f */
[----:B--2---:R-:W-:Y:S05]  /*17c90*/  @!P0 NANOSLEEP.SYNCS 0x989680 ;  /* 0x009896800000895d */ /* 0x004fea0003900000 */
[----:B------:R-:W2:Y:S02]  /*17ca0*/  @!P0 SYNCS.PHASECHK.TRANS64 P0, [R6+URZ], R5 ;  /* 0x00000005060085a7 */ /* 0x000ea4000800007f */
[----:B--2---:R-:W-:Y:S05]  /*17cb0*/  @!P0 BRA `(.L_x_6765) ;  /* 0xfffffffc00f08947 */ /* 0x004fea000383ffff */
[----:B------:R-:W-:Y:S05]  /*17cc0*/  BRA `(.L_x_6819) ;  /* 0xffffffec00007947 */ /* 0x000fea000383ffff */
.L_x_6766:
[----:B--2---:R2:W3:Y:S02]  /*17cd0*/  SYNCS.PHASECHK.TRANS64.TRYWAIT P0, [R7+URZ], R2 ;  /* 0x00000002070075a7 */ /* 0x0044e4000800017f */
[----:B---3--:R-:W-:Y:S05]  /*17ce0*/  @!P0 NANOSLEEP.SYNCS 0x989680 ;  /* 0x009896800000895d */ /* 0x008fea0003900000 */
[----:B------:R-:W3:Y:S02]  /*17cf0*/  @!P0 SYNCS.PHASECHK.TRANS64 P0, [R7+URZ], R2 ;  /* 0x00000002070085a7 */ /* 0x000ee4000800007f */
[----:B---3--:R-:W-:Y:S05]  /*17d00*/  @!P0 BRA `(.L_x_6766) ;  /* 0xfffffffc00f08947 */ /* 0x008fea000383ffff */
[----:B------:R-:W-:Y:S05]  /*17d10*/  BRA `(.L_x_6820) ;  /* 0xffffffe800f47947 */ /* 0x000fea000383ffff */
.L_x_6768:
[----:B---3--:R3:W4:Y:S02]  /*17d20*/  SYNCS.PHASECHK.TRANS64.TRYWAIT P0, [R4+URZ], R5 ;  /* 0x00000005040075a7 */ /* 0x008724000800017f */
[----:B----4-:R-:W-:Y:S05]  /*17d30*/  @!P0 NANOSLEEP.SYNCS 0x989680 ;  /* 0x009896800000895d */ /* 0x010fea0003900000 */
[----:B------:R-:W4:Y:S02]  /*17d40*/  @!P0 SYNCS.PHASECHK.TRANS64 P0, [R4+URZ], R5 ;  /* 0x00000005040085a7 */ /* 0x000f24000800007f */
[----:B----4-:R-:W-:Y:S05]  /*17d50*/  @!P0 BRA `(.L_x_6768) ;  /* 0xfffffffc00f08947 */ /* 0x010fea000383ffff */
[----:B------:R-:W-:Y:S05]  /*17d60*/  BRA `(.L_x_6821) ;  /* 0xffffffe800fc7947 */ /* 0x000fea000383ffff */
.L_x_6822:
        /* <DEDUP_REMOVED lines=9> */
.L_x_12768:


//--------------------- .text._ZN7cutlass13device_kernelIN5flash11enable_sm90INS1_16FlashAttnFwdSm90INS1_25CollectiveMainloopFwdSm90ILi2EN4cute5tupleIJNS5_1CILi1EEES8_S8_EEENS6_IJNS7_ILi128EEESA_SA_EEELi128ENS_10bfloat16_tEfNS_4arch4Sm90ELb0ELb1ELb1ELb1ELb0ELb1ELb0ELb1ELb1ELb0ELb0ELb0EEENS1_21CollectiveEpilogueFwdISB_S9_SC_SE_Li256ELb1ELb0ELb0ELb0EEENS1_36VarlenDynamicPersistentTileSchedulerILi128ELi128ELi256ELi32ELb0ELb0ELb1ELb1ELb0ELb1EEEEEEEEEvNT_6ParamsE --------------------------
	.section	.text._ZN7cutlass13device_kernelIN5flash11enable_sm90INS1_16FlashAttnFwdSm90INS1_25CollectiveMainloopFwdSm90ILi2EN4cute5tupleIJNS5_1CILi1EEES8_S8_EEENS6_IJNS7_ILi128EEESA_SA_EEELi128ENS_10bfloat16_tEfNS_4arch4Sm90ELb0ELb1ELb1ELb1ELb0ELb1ELb0ELb1ELb1ELb0ELb0ELb0EEENS1_21CollectiveEpilogueFwdISB_S9_SC_SE_Li256ELb1ELb0ELb0ELb0EEENS1_36VarlenDynamicPersistentTileSchedulerILi128ELi128ELi256ELi32ELb0ELb0ELb1ELb1ELb0ELb1EEEEEEEEEvNT_6ParamsE,"ax",@progbits
	.align	128
.text._ZN7cutlass13device_kernelIN5flash11enable_sm90INS1_16FlashAttnFwdSm90INS1_25CollectiveMainloopFwdSm90ILi2EN4cute5tupleIJNS5_1CILi1EEES8_S8_EEENS6_IJNS7_ILi128EEESA_SA_EEELi128ENS_10bfloat16_tEfNS_4arch4Sm90ELb0ELb1ELb1ELb1ELb0ELb1ELb0ELb1ELb1ELb0ELb0ELb0EEENS1_21CollectiveEpilogueFwdISB_S9_SC_SE_Li256ELb1ELb0ELb0ELb0EEENS1_36VarlenDynamicPersistentTileSchedulerILi128ELi128ELi256ELi32ELb0ELb0ELb1ELb1ELb0ELb1EEEEEEEEEvNT_6ParamsE:
        .type           _ZN7cutlass13device_kernelIN5flash11enable_sm90INS1_16FlashAttnFwdSm90INS1_25CollectiveMainloopFwdSm90ILi2EN4cute5tupleIJNS5_1CILi1EEES8_S8_EEENS6_IJNS7_ILi128EEESA_SA_EEELi128ENS_10bfloat16_tEfNS_4arch4Sm90ELb0ELb1ELb1ELb1ELb0ELb1ELb0ELb1ELb1ELb0ELb0ELb0EEENS1_21CollectiveEpilogueFwdISB_S9_SC_SE_Li256ELb1ELb0ELb0ELb0EEENS1_36VarlenDynamicPersistentTileSchedulerILi128ELi128ELi256ELi32ELb0ELb0ELb1ELb1ELb0ELb1EEEEEEEEEvNT_6ParamsE,@function
        .size           _ZN7cutlass13device_kernelIN5flash11enable_sm90INS1_16FlashAttnFwdSm90INS1_25CollectiveMainloopFwdSm90ILi2EN4cute5tupleIJNS5_1CILi1EEES8_S8_EEENS6_IJNS7_ILi128EEESA_SA_EEELi128ENS_10bfloat16_tEfNS_4arch4Sm90ELb0ELb1ELb1ELb1ELb0ELb1ELb0ELb1ELb1ELb0ELb0ELb0EEENS1_21CollectiveEpilogueFwdISB_S9_SC_SE_Li256ELb1ELb0ELb0ELb0EEENS1_36VarlenDynamicPersistentTileSchedulerILi128ELi128ELi256ELi32ELb0ELb0ELb1ELb1ELb0ELb1EEEEEEEEEvNT_6ParamsE,(.L_x_12769 - _ZN7cutlass13device_kernelIN5flash11enable_sm90INS1_16FlashAttnFwdSm90INS1_25CollectiveMainloopFwdSm90ILi2EN4cute5tupleIJNS5_1CILi1EEES8_S8_EEENS6_IJNS7_ILi128EEESA_SA_EEELi128ENS_10bfloat16_tEfNS_4arch4Sm90ELb0ELb1ELb1ELb1ELb0ELb1ELb0ELb1ELb1ELb0ELb0ELb0EEENS1_21CollectiveEpilogueFwdISB_S9_SC_SE_Li256ELb1ELb0ELb0ELb0EEENS1_36VarlenDynamicPersistentTileSchedulerILi128ELi128ELi256ELi32ELb0ELb0ELb1ELb1ELb0ELb1EEEEEEEEEvNT_6ParamsE)
        .other          _ZN7cutlass13device_kernelIN5flash11enable_sm90INS1_16FlashAttnFwdSm90INS1_25CollectiveMainloopFwdSm90ILi2EN4cute5tupleIJNS5_1CILi1EEES8_S8_EEENS6_IJNS7_ILi128EEESA_SA_EEELi128ENS_10bfloat16_tEfNS_4arch4Sm90ELb0ELb1ELb1ELb1ELb0ELb1ELb0ELb1ELb1ELb0ELb0ELb0EEENS1_21CollectiveEpilogueFwdISB_S9_SC_SE_Li256ELb1ELb0ELb0ELb0EEENS1_36VarlenDynamicPersistentTileSchedulerILi128ELi128ELi256ELi32ELb0ELb0ELb1ELb1ELb0ELb1EEEEEEEEEvNT_6ParamsE,@"STO_CUDA_ENTRY STV_DEFAULT"
_ZN7cutlass13device_kernelIN5flash11enable_sm90INS1_16FlashAttnFwdSm90INS1_25CollectiveMainloopFwdSm90ILi2EN4cute5tupleIJNS5_1CILi1EEES8_S8_EEENS6_IJNS7_ILi128EEESA_SA_EEELi128ENS_10bfloat16_tEfNS_4arch4Sm90ELb0ELb1ELb1ELb1ELb0ELb1ELb0ELb1ELb1ELb0ELb0ELb0EEENS1_21CollectiveEpilogueFwdISB_S9_SC_SE_Li256ELb1ELb0ELb0ELb0EEENS1_36VarlenDynamicPersistentTileSchedulerILi128ELi128ELi256ELi32ELb0ELb0ELb1ELb1ELb0ELb1EEEEEEEEEvNT_6ParamsE:
        /* <DEDUP_REMOVED lines=27> */
.L_x_6824:
[----:B------:R-:W-:Y:S05]  /*01b0*/  BSYNC B0 ;  /* 0x0000000000007941 */ /* 0x000fea0003800000 */
.L_x_6823:
        /* <DEDUP_REMOVED lines=41> */
.L_x_6825:
        /* <DEDUP_REMOVED lines=22> */
.L_x_6826:
        /* <DEDUP_REMOVED lines=18> */
.L_x_6827:
        /* <DEDUP_REMOVED lines=22> */
.L_x_6828:
        /* <DEDUP_REMOVED lines=22> */
.L_x_6829:
[----:B------:R-:W-:Y:S01]  /*0990*/  PLOP3.LUT P0, PT, PT, PT, UP0, 0x80, 0x0 ;  /* 0x000000000000781c */ /* 0x000fe20003f0f008 */
[----:B------:R-:W-:Y:S01]  /*09a0*/  UMOV UR36, 0x1 ;  /* 0x0000000100247882 */ /* 0x000fe20000000000 */
[----:B------:R-:W-:Y:S01]  /*09b0*/  NOP ;  /* 0x0000000000007918 */ /* 0x000fe20000000000 */
[----:B------:R-:W-:Y:S01]  /*09c0*/  USEL UR36, UR36, 0x2, !UP0 ;  /* 0x0000000224247887 */ /* 0x000fe2000c000000 */
[----:B------:R-:W-:Y:S01]  /*09d0*/  BSSY B7, `(.L_x_6830) ;  /* 0x000249d000077945 */ /* 0x000fe20003800000 */
[----:B------:R-:W-:Y:S01]  /*09e0*/  ULDC.64 UR56, c[0x0][0x208] ;  /* 0x0000820000387ab9 */ /* 0x000fe20000000a00 */
[----:B012-4-:R-:W-:Y:S07]  /*09f0*/  BAR.SYNC.DEFER_BLOCKING 0x0 ;  /* 0x0000000000007b1d */ /* 0x017fee0000010000 */
[----:B------:R-:W-:Y:S05]  /*0a00*/  @!P0 BRA `(.L_x_6831) ;  /* 0x000001e400488947 */ /* 0x000fea0003800000 */
.L_x_6832:
[----:B------:R-:W-:-:S08]  /*0a10*/  NOP ;  /* 0x0000000000007918 */ /* 0x000fd00000000000 */
[----:B------:R-:W0:Y:S02]  /*0a20*/  USETMAXREG.TRY_ALLOC.CTAPOOL UP0, 0xf0 ;  /* 0x000000f0000079c8 */ /* 0x000e240008000600 */
[----:B0-----:R-:W-:-:S13]  /*0a30*/  PLOP3.LUT P0, PT, PT, PT, UP0, 0x80, 0x0 ;  /* 0x000000000000781c */ /* 0x001fda0003f0f008 */
[----:B------:R-:W-:Y:S05]  /*0a40*/  @!P0 BRA `(.L_x_6832) ;  /* 0xfffffffc00f08947 */ /* 0x000fea000383ffff */
[----:B------:R-:W-:Y:S01]  /*0a50*/  SHF.R.U32.HI R0, RZ, 0x7, R3 ;  /* 0x00000007ff007819 */ /* 0x000fe20000011603 */
[----:B------:R-:W0:Y:S08]  /*0a60*/  S2UR UR5, SR_CgaCtaId ;  /* 0x00000000000579c3 */ /* 0x000e300000008800 */
[----:B------:R-:W-:Y:S06]  /*0a70*/  BAR.ARV 0x8, 0x120 ;  /* 0x0204800000007b1d */ /* 0x000fec0000002000 */
[----:B------:R-:W-:Y:S01]  /*0a80*/  ISETP.NE.AND P0, PT, R0, 0x1, PT ;  /* 0x000000010000780c */ /* 0x000fe20003f05270 */
[----:B------:R-:W-:-:S12]  /*0a90*/  UMOV UR4, 0x400 ;  /* 0x0000040000047882 */ /* 0x000fd80000000000 */
[----:B------:R-:W-:Y:S06]  /*0aa0*/  @!P0 BAR.ARV 0x9, 0x100 ;  /* 0x0244000000008b1d */ /* 0x000fec0000002000 */
[----:B0-----:R-:W-:Y:S02]  /*0ab0*/  ULEA UR4, UR5, UR4, 0x18 ;  /* 0x0000000405047291 */ /* 0x001fe4000f8ec03f */
[----:B------:R-:W-:Y:S04]  /*0ac0*/  BAR.SYNC.DEFER_BLOCKING 0x5, 0x120 ;  /* 0x0144800000007b1d */ /* 0x000fe80000010000 */
[----:B------:R-:W-:-:S02]  /*0ad0*/  IMAD.U32 R2, RZ, RZ, UR4 ;  /* 0x00000004ff027e24 */ /* 0x000fc4000f8e00ff */
[----:B------:R-:W-:-:S03]  /*0ae0*/  ULDC UR4, c[0x0][0xc14] ;  /* 0x0003050000047ab9 */ /* 0x000fc60000000800 */
[----:B------:R-:W0:Y:S01]  /*0af0*/  LDS.128 R196, [R2+0x288d0] ;  /* 0x0288d00002c47984 */ /* 0x000e220000000c00 */
[----:B------:R-:W-:Y:S06]  /*0b00*/  BAR.ARV 0x4, 0x120 ;  /* 0x0104800000007b1d */ /* 0x000fec0000002000 */
[----:B0-----:R-:W-:-:S13]  /*0b10*/  ISETP.GE.AND P0, PT, R199, UR4, PT ;  /* 0x00000004c7007c0c */ /* 0x001fda000bf06270 */
[----:B------:R-:W-:Y:S05]  /*0b20*/  @P0 BRA `(.L_x_6833) ;  /* 0x00000248001c0947 */ /* 0x000fea0003800000 */
[----:B------:R-:W-:Y:S01]  /*0b30*/  VIADD R229, R3, 0xffffff80 ;  /* 0xffffff8003e57836 */ /* 0x000fe20000000000 */
[----:B------:R-:W-:Y:S01]  /*0b40*/  R2UR UR38, R2 ;  /* 0x00000000022672ca */ /* 0x000fe200000e0000 */
[----:B------:R-:W-:Y:S01]  /*0b50*/  IMAD.MOV.U32 R221, RZ, RZ, RZ ;  /* 0x000000ffffdd7224 */ /* 0x000fe200078e00ff */
[----:B------:R-:W-:Y:S01]  /*0b60*/  CS2R R184, SRZ ;  /* 0x0000000000b87805 */ /* 0x000fe2000001ff00 */
[----:B------:R-:W-:Y:S01]  /*0b70*/  IMAD.MOV.U32 R194, RZ, RZ, RZ ;  /* 0x000000ffffc27224 */ /* 0x000fe200078e00ff */
[----:B------:R-:W-:Y:S01]  /*0b80*/  SHF.R.S32.HI R0, RZ, 0x1f, R229 ;  /* 0x0000001fff007819 */ /* 0x000fe200000114e5 */
[----:B------:R-:W-:Y:S01]  /*0b90*/  IMAD.MOV.U32 R186, RZ, RZ, RZ ;  /* 0x000000ffffba7224 */ /* 0x000fe200078e00ff */
[----:B------:R-:W-:Y:S02]  /*0ba0*/  ULOP3.LUT UR39, UR36, 0x1, URZ, 0xfc, !UPT ;  /* 0x0000000124277892 */ /* 0x000fe4000f8efc3f */
[CC--:B------:R-:W-:Y:S02]  /*0bb0*/  LEA.HI R4, R0.reuse, R229.reuse, RZ, 0x7 ;  /* 0x000000e500047211 */ /* 0x0c0fe400078f38ff */
[----:B------:R-:W-:-:S02]  /*0bc0*/  LEA.HI R5, R0, R229, RZ, 0x5 ;  /* 0x000000e500057211 */ /* 0x000fc400078f28ff */
[C---:B------:R-:W-:Y:S01]  /*0bd0*/  LOP3.LUT R6, R4.reuse, 0xffffff80, RZ, 0xc0, !PT ;  /* 0xffffff8004067812 */ /* 0x040fe200078ec0ff */
[----:B------:R-:W-:Y:S01]  /*0be0*/  UIADD3 UR38, UR38, 0x10400, URZ ;  /* 0x0001040026267890 */ /* 0x000fe2000fffe03f */
[----:B------:R-:W-:Y:S01]  /*0bf0*/  SHF.R.S32.HI R227, RZ, 0x7, R4 ;  /* 0x00000007ffe37819 */ /* 0x000fe20000011404 */
[----:B------:R-:W-:Y:S02]  /*0c00*/  IMAD.SHL.U32 R5, R5, 0x20, RZ ;  /* 0x0000002005057824 */ /* 0x000fe400078e00ff */
[----:B------:R-:W-:Y:S01]  /*0c10*/  IMAD.IADD R223, R229, 0x1, -R6 ;  /* 0x00000001e5df7824 */ /* 0x000fe200078e0a06 */
[----:B------:R-:W-:Y:S02]  /*0c20*/  LEA.HI R4, R4, R227, RZ, 0x1 ;  /* 0x000000e304047211 */ /* 0x000fe400078f08ff */
[----:B------:R-:W-:Y:S02]  /*0c30*/  LOP3.LUT R5, R5, 0xfffffc00, RZ, 0xc0, !PT ;  /* 0xfffffc0005057812 */ /* 0x000fe400078ec0ff */
[----:B------:R-:W-:-:S02]  /*0c40*/  SHF.R.S32.HI R10, RZ, 0x1f, R223 ;  /* 0x0000001fff0a7819 */ /* 0x000fc400000114df */
[----:B------:R-:W-:Y:S02]  /*0c50*/  LOP3.LUT R4, R4, 0x3fffffe, RZ, 0xc0, !PT ;  /* 0x03fffffe04047812 */ /* 0x000fe400078ec0ff */
[CC--:B------:R-:W-:Y:S02]  /*0c60*/  LEA.HI R7, R10.reuse, R223.reuse, RZ, 0x2 ;  /* 0x000000df0a077211 */ /* 0x0c0fe400078f10ff */
[----:B------:R-:W-:Y:S01]  /*0c70*/  LEA.HI R10, R10, R223, RZ, 0x5 ;  /* 0x000000df0a0a7211 */ /* 0x000fe200078f28ff */
[----:B------:R-:W-:Y:S01]  /*0c80*/  IMAD.IADD R4, R227, 0x1, -R4 ;  /* 0x00000001e3047824 */ /* 0x000fe200078e0a04 */
[--C-:B------:R-:W-:Y:S02]  /*0c90*/  SHF.R.S32.HI R6, RZ, 0x2, R7.reuse ;  /* 0x00000002ff067819 */ /* 0x100fe40000011407 */
[----:B------:R-:W-:Y:S02]  /*0ca0*/  SHF.R.S32.HI R3, RZ, 0x1f, R7 ;  /* 0x0000001fff037819 */ /* 0x000fe40000011407 */
[----:B------:R-:W-:-:S02]  /*0cb0*/  SHF.R.S32.HI R10, RZ, 0x5, R10 ;  /* 0x00000005ff0a7819 */ /* 0x000fc4000001140a */
[----:B------:R-:W-:Y:S02]  /*0cc0*/  LEA.HI R8, R3, R6, RZ, 0x3 ;  /* 0x0000000603087211 */ /* 0x000fe400078f18ff */
[----:B------:R-:W-:Y:S02]  /*0cd0*/  LEA.HI R3, R0, R229, RZ, 0x4 ;  /* 0x000000e500037211 */ /* 0x000fe400078f20ff */
[----:B------:R-:W-:Y:S02]  /*0ce0*/  LOP3.LUT R9, R8, 0xfffffff8, RZ, 0xc0, !PT ;  /* 0xfffffff808097812 */ /* 0x000fe400078ec0ff */
[----:B------:R-:W-:-:S03]  /*0cf0*/  SHF.R.S32.HI R8, RZ, 0x4, R3 ;  /* 0x00000004ff087819 */ /* 0x000fc60000011403 */
[----:B------:R-:W-:Y:S01]  /*0d00*/  IMAD.IADD R9, R6, 0x1, -R9 ;  /* 0x0000000106097824 */ /* 0x000fe200078e0a09 */
[C---:B------:R-:W-:Y:S02]  /*0d10*/  LOP3.LUT R6, R3.reuse, 0x3fffff0, RZ, 0xc0, !PT ;  /* 0x03fffff003067812 */ /* 0x040fe400078ec0ff */
[----:B------:R-:W-:Y:S01]  /*0d20*/  LEA.HI R3, R3, R8, RZ, 0x1 ;  /* 0x0000000803037211 */ /* 0x000fe200078f08ff */
[----:B------:R-:W-:Y:S02]  /*0d30*/  IMAD R9, R10, 0x10, R9 ;  /* 0x000000100a097824 */ /* 0x000fe400078e0209 */
[----:B------:R-:W-:Y:S01]  /*0d40*/  IMAD.IADD R6, R229, 0x1, -R6 ;  /* 0x00000001e5067824 */ /* 0x000fe200078e0a06 */
[----:B------:R-:W-:Y:S01]  /*0d50*/  LOP3.LUT R3, R3, 0x1ffffffe, RZ, 0xc0, !PT ;  /* 0x1ffffffe03037812 */ /* 0x000fe200078ec0ff */
[----:B------:R-:W-:Y:S02]  /*0d60*/  IMAD R204, R4, 0x40, R9 ;  /* 0x0000004004cc7824 */ /* 0x000fe400078e0209 */
[----:B------:R-:W-:-:S02]  /*0d70*/  IMAD R6, R6, 0x40, R5 ;  /* 0x0000004006067824 */ /* 0x000fc400078e0205 */
[----:B------:R-:W-:-:S04]  /*0d80*/  IMAD.IADD R3, R8, 0x1, -R3 ;  /* 0x0000000108037824 */ /* 0x000fc800078e0a03 */
[----:B------:R-:W-:Y:S01]  /*0d90*/  IMAD R228, R3, 0x8, R6 ;  /* 0x0000000803e47824 */ /* 0x000fe200078e0206 */
[CC--:B------:R-:W-:Y:S02]  /*0da0*/  LEA.HI R3, R0.reuse, R229.reuse, RZ, 0x6 ;  /* 0x000000e500037211 */ /* 0x0c0fe400078f30ff */
[----:B------:R-:W-:-:S03]  /*0db0*/  LEA.HI R0, R0, R229, RZ, 0x3 ;  /* 0x000000e500007211 */ /* 0x000fc600078f18ff */
[----:B------:R-:W-:Y:S01]  /*0dc0*/  IMAD.SHL.U32 R3, R3, 0x8, RZ ;  /* 0x0000000803037824 */ /* 0x000fe200078e00ff */
[----:B------:R-:W-:Y:S02]  /*0dd0*/  SHF.R.S32.HI R18, RZ, 0x3, R0 ;  /* 0x00000003ff127819 */ /* 0x000fe40000011400 */
[----:B------:R-:W-:Y:S02]  /*0de0*/  LOP3.LUT R4, R0, 0xfffffff8, RZ, 0xc0, !PT ;  /* 0xfffffff800047812 */ /* 0x000fe400078ec0ff */
[----:B------:R-:W-:Y:S01]  /*0df0*/  LOP3.LUT R212, R3, 0xfffffe00, RZ, 0xc0, !PT ;  /* 0xfffffe0003d47812 */ /* 0x000fe200078ec0ff */
[C---:B------:R-:W-:Y:S01]  /*0e00*/  VIADD R189, R18.reuse, 0x20 ;  /* 0x0000002012bd7836 */ /* 0x040fe20000000000 */
[----:B------:R-:W-:Y:S01]  /*0e10*/  SHF.R.S32.HI R19, RZ, 0x1f, R18 ;  /* 0x0000001fff137819 */ /* 0x000fe20000011412 */
[C---:B------:R-:W-:Y:S02]  /*0e20*/  VIADD R188, R18.reuse, 0x40 ;  /* 0x0000004012bc7836 */ /* 0x040fe40000000000 */
[C---:B------:R-:W-:Y:S01]  /*0e30*/  VIADD R190, R18.reuse, 0x60 ;  /* 0x0000006012be7836 */ /* 0x040fe20000000000 */
[----:B------:R-:W-:Y:S01]  /*0e40*/  SHF.R.S32.HI R0, RZ, 0x1f, R189 ;  /* 0x0000001fff007819 */ /* 0x000fe200000114bd */
[----:B------:R-:W-:Y:S01]  /*0e50*/  IMAD.IADD R219, R229, 0x1, -R4 ;  /* 0x00000001e5db7824 */ /* 0x000fe200078e0a04 */
[----:B------:R-:W-:Y:S01]  /*0e60*/  SHF.R.S32.HI R5, RZ, 0x1f, R188 ;  /* 0x0000001fff057819 */ /* 0x000fe200000114bc */
[----:B------:R-:W-:Y:S01]  /*0e70*/  IMAD.SHL.U32 R203, R18, 0x40, RZ ;  /* 0x0000004012cb7824 */ /* 0x000fe200078e00ff */
[----:B------:R-:W-:Y:S01]  /*0e80*/  SHF.R.S32.HI R9, RZ, 0x1f, R190 ;  /* 0x0000001fff097819 */ /* 0x000fe200000114be */
[----:B------:R-:W-:Y:S01]  /*0e90*/  IMAD.SHL.U32 R202, R189, 0x40, RZ ;  /* 0x00000040bdca7824 */ /* 0x000fe200078e00ff */
[----:B------:R-:W-:Y:S01]  /*0ea0*/  LEA.HI R0, R0, R189, RZ, 0x3 ;  /* 0x000000bd00007211 */ /* 0x000fe200078f18ff */
[----:B------:R-:W-:Y:S01]  /*0eb0*/  IMAD.SHL.U32 R201, R188, 0x40, RZ ;  /* 0x00000040bcc97824 */ /* 0x000fe200078e00ff */
[----:B------:R-:W-:Y:S01]  /*0ec0*/  LEA.HI R5, R5, R188, RZ, 0x3 ;  /* 0x000000bc05057211 */ /* 0x000fe200078f18ff */
[----:B------:R-:W-:Y:S01]  /*0ed0*/  IMAD.SHL.U32 R200, R190, 0x40, RZ ;  /* 0x00000040bec87824 */ /* 0x000fe200078e00ff */
[----:B------:R-:W-:Y:S01]  /*0ee0*/  LEA.HI R9, R9, R190, RZ, 0x3 ;  /* 0x000000be09097211 */ /* 0x000fe200078f18ff */
[----:B------:R-:W-:Y:S01]  /*0ef0*/  IMAD.SHL.U32 R16, R219, 0x8, RZ ;  /* 0x00000008db107824 */ /* 0x000fe200078e00ff */
[----:B------:R-:W-:Y:S01]  /*0f00*/  LOP3.LUT R3, R203, 0x1c0, RZ, 0xc0, !PT ;  /* 0x000001c0cb037812 */ /* 0x000fe200078ec0ff */
[----:B------:R-:W-:Y:S01]  /*0f10*/  IMAD.SHL.U32 R0, R0, 0x40, RZ ;  /* 0x0000004000007824 */ /* 0x000fe200078e00ff */
[----:B------:R-:W-:Y:S01]  /*0f20*/  LOP3.LUT R202, R202, 0x1c0, RZ, 0xc0, !PT ;  /* 0x000001c0caca7812 */ /* 0x000fe200078ec0ff */
[----:B------:R-:W-:Y:S01]  /*0f30*/  IMAD.SHL.U32 R5, R5, 0x40, RZ ;  /* 0x0000004005057824 */ /* 0x000fe200078e00ff */
[----:B------:R-:W-:Y:S01]  /*0f40*/  LOP3.LUT R201, R201, 0x1c0, RZ, 0xc0, !PT ;  /* 0x000001c0c9c97812 */ /* 0x000fe200078ec0ff */
[----:B------:R-:W-:Y:S01]  /*0f50*/  IMAD.SHL.U32 R9, R9, 0x40, RZ ;  /* 0x0000004009097824 */ /* 0x000fe200078e00ff */
[----:B------:R-:W-:Y:S01]  /*0f60*/  LOP3.LUT R200, R200, 0x1c0, RZ, 0xc0, !PT ;  /* 0x000001c0c8c87812 */ /* 0x000fe200078ec0ff */
[----:B------:R-:W-:Y:S01]  /*0f70*/  IMAD.SHL.U32 R22, R219, 0x4, RZ ;  /* 0x00000004db167824 */ /* 0x000fe200078e00ff */
[----:B------:R-:W-:Y:S01]  /*0f80*/  SHF.R.U32.HI R211, RZ, 0x3, R3 ;  /* 0x00000003ffd37819 */ /* 0x000fe20000011603 */
[----:B------:R-:W-:Y:S01]  /*0f90*/  VIADD R195, R16, 0x40 ;  /* 0x0000004010c37836 */ /* 0x000fe20000000000 */
[----:B------:R-:W-:Y:S01]  /*0fa0*/  LOP3.LUT R214, R3, 0x38, R16, 0xf8, !PT ;  /* 0x0000003803d67812 */ /* 0x000fe200078ef810 */
[----:B------:R-:W-:Y:S01]  /*0fb0*/  VIADD R187, R22, 0x20 ;  /* 0x0000002016bb7836 */ /* 0x000fe20000000000 */
[----:B------:R-:W-:-:S02]  /*0fc0*/  LOP3.LUT R4, R7, 0x7ffffffc, RZ, 0xc0, !PT ;  /* 0x7ffffffc07047812 */ /* 0x000fc400078ec0ff */
[----:B------:R-:W-:Y:S02]  /*0fd0*/  SHF.R.U32.HI R209, RZ, 0x3, R202 ;  /* 0x00000003ffd17819 */ /* 0x000fe400000116ca */
[----:B------:R-:W-:Y:S01]  /*0fe0*/  LOP3.LUT R3, R202, 0x38, R16, 0xf8, !PT ;  /* 0x00000038ca037812 */ /* 0x000fe200078ef810 */
[----:B------:R-:W-:Y:S01]  /*0ff0*/  IMAD.IADD R191, R223, 0x1, -R4 ;  /* 0x00000001dfbf7824 */ /* 0x000fe200078e0a04 */
[----:B------:R-:W-:Y:S02]  /*1000*/  SHF.R.U32.HI R207, RZ, 0x3, R201 ;  /* 0x00000003ffcf7819 */ /* 0x000fe400000116c9 */
[----:B------:R-:W-:Y:S02]  /*1010*/  LOP3.LUT R6, R201, 0x38, R16, 0xf8, !PT ;  /* 0x00000038c9067812 */ /* 0x000fe400078ef810 */
[----:B------:R-:W-:Y:S02]  /*1020*/  SHF.R.U32.HI R205, RZ, 0x3, R200 ;  /* 0x00000003ffcd7819 */ /* 0x000fe400000116c8 */
[----:B------:R-:W-:-:S02]  /*1030*/  LOP3.LUT R7, R200, 0x38, R16, 0xf8, !PT ;  /* 0x00000038c8077812 */ /* 0x000fc400078ef810 */
[----:B------:R-:W-:Y:S02]  /*1040*/  LOP3.LUT R210, R0, 0xfffffe00, RZ, 0xc0, !PT ;  /* 0xfffffe0000d27812 */ /* 0x000fe400078ec0ff */
[----:B------:R-:W-:Y:S02]  /*1050*/  LOP3.LUT R208, R5, 0xfffffe00, RZ, 0xc0, !PT ;  /* 0xfffffe0005d07812 */ /* 0x000fe400078ec0ff */
[----:B------:R-:W-:Y:S02]  /*1060*/  LOP3.LUT R206, R9, 0xfffffe00, RZ, 0xc0, !PT ;  /* 0xfffffe0009ce7812 */ /* 0x000fe400078ec0ff */
[----:B------:R-:W-:Y:S02]  /*1070*/  LOP3.LUT R214, R212, R214, R211, 0xf6, !PT ;  /* 0x000000d6d4d67212 */ /* 0x000fe400078ef6d3 */
[----:B------:R-:W-:Y:S02]  /*1080*/  LOP3.LUT R3, R210, R3, R209, 0xf6, !PT ;  /* 0x00000003d2037212 */ /* 0x000fe400078ef6d1 */
[----:B------:R-:W-:-:S02]  /*1090*/  LOP3.LUT R6, R208, R6, R207, 0xf6, !PT ;  /* 0x00000006d0067212 */ /* 0x000fc400078ef6cf */
[----:B------:R-:W-:Y:S02]  /*10a0*/  LOP3.LUT R7, R206, R7, R205, 0xf6, !PT ;  /* 0x00000007ce077212 */ /* 0x000fe400078ef6cd */
[----:B------:R-:W-:Y:S02]  /*10b0*/  SHF.R.S32.HI R217, RZ, 0x1f, R189 ;  /* 0x0000001fffd97819 */ /* 0x000fe400000114bd */
[----:B------:R-:W-:Y:S02]  /*10c0*/  SHF.R.S32.HI R216, RZ, 0x1f, R188 ;  /* 0x0000001fffd87819 */ /* 0x000fe400000114bc */
[----:B------:R-:W-:Y:S02]  /*10d0*/  SHF.R.S32.HI R215, RZ, 0x1f, R190 ;  /* 0x0000001fffd77819 */ /* 0x000fe400000114be */
[----:B------:R-:W-:Y:S02]  /*10e0*/  SHF.R.S32.HI R17, RZ, 0x1f, R16 ;  /* 0x0000001fff117819 */ /* 0x000fe40000011410 */
[----:B------:R-:W-:-:S02]  /*10f0*/  LEA R213, R214, UR38, 0x1 ;  /* 0x00000026d6d57c11 */ /* 0x000fc4000f8e08ff */
[----:B------:R-:W-:Y:S02]  /*1100*/  LEA R226, R3, UR38, 0x1 ;  /* 0x0000002603e27c11 */ /* 0x000fe4000f8e08ff */
[----:B------:R-:W-:Y:S02]  /*1110*/  LEA R225, R6, UR38, 0x1 ;  /* 0x0000002606e17c11 */ /* 0x000fe4000f8e08ff */
[----:B------:R-:W-:-:S07]  /*1120*/  LEA R224, R7, UR38, 0x1 ;  /* 0x0000002607e07c11 */ /* 0x000fce000f8e08ff */
.L_x_7113:
[----:B------:R-:W-:Y:S05]  /*1130*/  YIELD ;  /* 0x0000000000007946 */ /* 0x000fea0003800000 */
[----:B------:R-:W-:Y:S01]  /*1140*/  ULDC.64 UR4, c[0x0][0xa28] ;  /* 0x00028a0000047ab9 */ /* 0x000fe20000000a00 */
[----:B0-2345:R-:W0:Y:S01]  /*1150*/  LDC.64 R6, c[0x0][0xa08] ;  /* 0x00028200ff067b82 */ /* 0x03de220000000a00 */
[----:B------:R-:W-:Y:S01]  /*1160*/  ISETP.NE.U32.AND P1, PT, RZ, UR4, PT ;  /* 0x00000004ff007c0c */ /* 0x000fe2000bf25070 */
[----:B------:R-:W-:Y:S02]  /*1170*/  IMAD.MOV.U32 R0, RZ, RZ, RZ ;  /* 0x000000ffff007224 */ /* 0x000fe400078e00ff */
[----:B------:R-:W-:Y:S01]  /*1180*/  IMAD.MOV.U32 R28, RZ, RZ, RZ ;  /* 0x000000ffff1c7224 */ /* 0x000fe200078e00ff */
[----:B------:R-:W-:Y:S01]  /*1190*/  ISETP.NE.AND.EX P1, PT, RZ, UR5, PT, P1 ;  /* 0x00000005ff007c0c */ /* 0x000fe2000bf25310 */
[----:B------:R-:W-:-:S02]  /*11a0*/  ULDC.64 UR4, c[0x0][0xa18] ;  /* 0x0002860000047ab9 */ /* 0x000fc40000000a00 */
[----:B------:R-:W-:-:S04]  /*11b0*/  ISETP.NE.U32.AND P2, PT, RZ, UR4, PT ;  /* 0x00000004ff007c0c */ /* 0x000fc8000bf45070 */
[----:B------:R-:W-:Y:S01]  /*11c0*/  ISETP.NE.AND.EX P2, PT, RZ, UR5, PT, P2 ;  /* 0x00000005ff007c0c */ /* 0x000fe2000bf45320 */
[----:B------:R-:W-:Y:S02]  /*11d0*/  ULDC.64 UR4, c[0x0][0xa08] ;  /* 0x0002820000047ab9 */ /* 0x000fe40000000a00 */
[----:B------:R-:W-:-:S03]  /*11e0*/  ISETP.NE.U32.AND P0, PT, RZ, UR4, PT ;  /* 0x00000004ff007c0c */ /* 0x000fc6000bf05070 */
[----:B------:R-:W1:Y:S01]  /*11f0*/  @P1 LDC.64 R4, c[0x0][0xa28] ;  /* 0x00028a00ff041b82 */ /* 0x000e620000000a00 */
[----:B------:R-:W-:Y:S01]  /*1200*/  ISETP.NE.AND.EX P0, PT, RZ, UR5, PT, P0 ;  /* 0x00000005ff007c0c */ /* 0x000fe2000bf05300 */
[----:B0-----:R-:W-:-:S06]  /*1210*/  IMAD.WIDE R10, R199, 0x4, R6 ;  /* 0x00000004c70a7825 */ /* 0x001fcc00078e0206 */
[----:B------:R-:W0:Y:S01]  /*1220*/  @P2 LDC.64 R8, c[0x0][0xa18] ;  /* 0x00028600ff082b82 */ /* 0x000e220000000a00 */
[----:B------:R-:W-:Y:S02]  /*1230*/  ULDC UR4, c[0x0][0x288] ;  /* 0x0000a20000047ab9 */ /* 0x000fe40000000800 */
[----:B------:R-:W-:Y:S01]  /*1240*/  IMAD.U32 R193, RZ, RZ, UR4 ;  /* 0x00000004ffc17e24 */ /* 0x000fe2000f8e00ff */
[----:B------:R-:W-:Y:S02]  /*1250*/  ULDC.64 UR4, c[0x0][0x3f8] ;  /* 0x0000fe0000047ab9 */ /* 0x000fe40000000a00 */
[----:B------:R2:W5:Y:S01]  /*1260*/  @P0 LDG.E R28, desc[UR56][R10.64] ;  /* 0x000000380a1c0981 */ /* 0x000562000c1e1900 */
[----:B-1----:R-:W-:-:S05]  /*1270*/  @P1 IMAD.WIDE R4, R199, 0x4, R4 ;  /* 0x00000004c7041825 */ /* 0x002fca00078e0204 */
[----:B------:R2:W5:Y:S01]  /*1280*/  @P1 LDG.E R0, desc[UR56][R4.64] ;  /* 0x0000003804001981 */ /* 0x000562000c1e1900 */
[----:B0-----:R-:W-:-:S05]  /*1290*/  @P2 IMAD.WIDE R6, R199, 0x4, R8 ;  /* 0x00000004c7062825 */ /* 0x001fca00078e0208 */
[----:B------:R2:W5:Y:S01]  /*12a0*/  @P2 LDG.E R193, desc[UR56][R6.64] ;  /* 0x0000003806c12981 */ /* 0x000562000c1e1900 */
[----:B------:R-:W-:-:S03]  /*12b0*/  UISETP.NE.U32.AND UP0, UPT, UR4, URZ, UPT ;  /* 0x0000003f0400728c */ /* 0x000fc6000bf05070 */
[----:B------:R-:W-:Y:S01]  /*12c0*/  ULDC UR4, c[0x0][0x404] ;  /* 0x0001010000047ab9 */ /* 0x000fe20000000800 */
[----:B------:R-:W-:-:S03]  /*12d0*/  UISETP.NE.AND.EX UP0, UPT, UR5, URZ, UPT, UP0 ;  /* 0x0000003f0500728c */ /* 0x000fc6000bf05300 */
[----:B------:R-:W-:Y:S01]  /*12e0*/  ULDC UR5, c[0x0][0x2e0] ;  /* 0x0000b80000057ab9 */ /* 0x000fe20000000800 */
[----:B------:R-:W-:-:S04]  /*12f0*/  USEL UR4, UR4, 0x1, UP0 ;  /* 0x0000000104047887 */ /* 0x000fc80008000000 */
[----:B------:R-:W-:-:S03]  /*1300*/  UIMAD UR4, UR4, UR5, URZ ;  /* 0x00000005040472a4 */ /* 0x000fc6000f8e023f */
[----:B------:R-:W-:Y:S02]  /*1310*/  ULDC UR5, c[0x0][0x338] ;  /* 0x0000ce0000057ab9 */ /* 0x000fe40000000800 */
[----:B------:R-:W-:Y:S02]  /*1320*/  IMAD.U32 R24, RZ, RZ, UR5 ;  /* 0x00000005ff187e24 */ /* 0x000fe4000f8e00ff */
[----:B------:R-:W-:Y:S01]  /*1330*/  IMAD.U32 R27, RZ, RZ, UR4 ;  /* 0x00000004ff1b7e24 */ /* 0x000fe2000f8e00ff */
[----:B--2---:R-:W-:Y:S06]  /*1340*/  @P2 BRA `(.L_x_6834) ;  /* 0x0000000000242947 */ /* 0x004fec0003800000 */
        /* <DEDUP_REMOVED lines=9> */
.L_x_6834:
[----:B------:R-:W-:Y:S01]  /*13e0*/  ULDC.64 UR4, c[0x0][0xa20] ;  /* 0x0002880000047ab9 */ /* 0x000fe20000000a00 */
[----:B------:R-:W-:Y:S01]  /*13f0*/  IMAD.MOV.U32 R222, RZ, RZ, R197 ;  /* 0x000000ffffde7224 */ /* 0x000fe200078e00c5 */
[----:B------:R-:W-:Y:S01]  /*1400*/  ISETP.NE.U32.AND P1, PT, RZ, UR4, PT ;  /* 0x00000004ff007c0c */ /* 0x000fe2000bf25070 */
[----:B------:R-:W-:Y:S02]  /*1410*/  IMAD.MOV.U32 R218, RZ, RZ, R198 ;  /* 0x000000ffffda7224 */ /* 0x000fe400078e00c6 */
[----:B------:R-:W-:Y:S01]  /*1420*/  IMAD.MOV.U32 R220, RZ, RZ, R199 ;  /* 0x000000ffffdc7224 */ /* 0x000fe200078e00c7 */
[----:B------:R-:W-:-:S13]  /*1430*/  ISETP.NE.AND.EX P1, PT, RZ, UR5, PT, P1 ;  /* 0x00000005ff007c0c */ /* 0x000fda000bf25310 */
[----:B------:R-:W-:Y:S05]  /*1440*/  @!P1 BRA `(.L_x_6835) ;  /* 0x0000000000109947 */ /* 0x000fea0003800000 */
[----:B------:R-:W0:Y:S02]  /*1450*/  LDC.64 R4, c[0x0][0xa20] ;  /* 0x00028800ff047b82 */ /* 0x000e240000000a00 */
[----:B0-----:R-:W-:-:S05]  /*1460*/  IMAD.WIDE R4, R199, 0x4, R4 ;  /* 0x00000004c7047825 */ /* 0x001fca00078e0204 */
[----:B------:R0:W5:Y:S01]  /*1470*/  LDG.E R27, desc[UR56][R4.64] ;  /* 0x00000038041b7981 */ /* 0x000162000c1e1900 */
[----:B------:R-:W-:Y:S05]  /*1480*/  BRA `(.L_x_6836) ;  /* 0x0000000000107947 */ /* 0x000fea0003800000 */
.L_x_6835:
[----:B------:R-:W-:Y:S05]  /*1490*/  @!P0 BRA `(.L_x_6836) ;  /* 0x00000000000c8947 */ /* 0x000fea0003800000 */
[----:B------:R-:W2:Y:S04]  /*14a0*/  LDG.E R4, desc[UR56][R10.64] ;  /* 0x000000380a047981 */ /* 0x000ea8000c1e1900 */
[----:B------:R-:W2:Y:S02]  /*14b0*/  LDG.E R27, desc[UR56][R10.64+0x4] ;  /* 0x000004380a1b7981 */ /* 0x000ea4000c1e1900 */
[----:B--2---:R-:W-:-:S07]  /*14c0*/  IMAD.IADD R27, R27, 0x1, -R4 ;  /* 0x000000011b1b7824 */ /* 0x004fce00078e0a04 */
.L_x_6836:
[----:B------:R-:W-:Y:S01]  /*14d0*/  ULDC.64 UR4, c[0x0][0xa10] ;  /* 0x0002840000047ab9 */ /* 0x000fe20000000a00 */
[----:B------:R-:W1:Y:S01]  /*14e0*/  LDC.64 R10, c[0x0][0x9e0] ;  /* 0x00027800ff0a7b82 */ /* 0x000e620000000a00 */
[----:B------:R-:W-:-:S04]  /*14f0*/  ISETP.NE.U32.AND P0, PT, RZ, UR4, PT ;  /* 0x00000004ff007c0c */ /* 0x000fc8000bf05070 */
        /* <DEDUP_REMOVED lines=35> */
.L_x_6839:
[----:B------:R-:W-:-:S13]  /*1730*/  ISETP.NE.AND P0, PT, R11, 0x1, PT ;  /* 0x000000010b00780c */ /* 0x000fda0003f05270 */
[----:B------:R-:W0:Y:S02]  /*1740*/  @P0 LDC.64 R4, c[0x0][0x9e8] ;  /* 0x00027a00ff040b82 */ /* 0x000e240000000a00 */
[----:B0-----:R-:W-:-:S05]  /*1750*/  @P0 IMAD.HI.U32 R4, R3, R4, RZ ;  /* 0x0000000403040227 */ /* 0x001fca00078e00ff */
[----:B------:R-:W-:-:S07]  /*1760*/  @P0 SHF.R.U32.HI R3, RZ, R5, R4 ;  /* 0x00000005ff030219 */ /* 0x000fce0000011604 */
.L_x_6840:
[----:B------:R-:W-:Y:S05]  /*1770*/  BSYNC B0 ;  /* 0x0000000000007941 */ /* 0x000fea0003800000 */
.L_x_6838:
[----:B------:R-:W-:-:S05]  /*1780*/  IMAD R3, R3, R11, R11 ;  /* 0x0000000b03037224 */ /* 0x000fca00078e020b */
[----:B------:R-:W-:-:S07]  /*1790*/  VIMNMX R0, R0, R3, PT ;  /* 0x0000000300007248 */ /* 0x000fce0003fe0100 */
.L_x_6837:
        /* <DEDUP_REMOVED lines=15> */
.L_x_6843:
[----:B------:R-:W-:Y:S01]  /*1890*/  ISETP.NE.AND P0, PT, R11, 0x1, PT ;  /* 0x000000010b00780c */ /* 0x000fe20003f05270 */
[----:B------:R-:W-:-:S12]  /*18a0*/  IMAD.MOV.U32 R4, RZ, RZ, R118 ;  /* 0x000000ffff047224 */ /* 0x000fd800078e0076 */
[----:B------:R-:W0:Y:S02]  /*18b0*/  @P0 LDC.64 R6, c[0x0][0x9e8] ;  /* 0x00027a00ff060b82 */ /* 0x000e240000000a00 */
[----:B0-----:R-:W-:-:S05]  /*18c0*/  @P0 IMAD.HI.U32 R6, R118, R6, RZ ;  /* 0x0000000676060227 */ /* 0x001fca00078e00ff */
[----:B------:R-:W-:-:S07]  /*18d0*/  @P0 SHF.R.U32.HI R4, RZ, R7, R6 ;  /* 0x00000007ff040219 */ /* 0x000fce0000011606 */
.L_x_6844:
[----:B------:R-:W-:Y:S05]  /*18e0*/  BSYNC B0 ;  /* 0x0000000000007941 */ /* 0x000fea0003800000 */
.L_x_6842:
[----:B------:R-:W-:-:S05]  /*18f0*/  IMAD R4, R4, R11, RZ ;  /* 0x0000000b04047224 */ /* 0x000fca00078e02ff */
[----:B------:R-:W-:-:S07]  /*1900*/  VIMNMX R3, R3, R4, !PT ;  /* 0x0000000403037248 */ /* 0x000fce0007fe0100 */
.L_x_6841:
        /* <DEDUP_REMOVED lines=43> */
.L_x_6847:
[----:B------:R-:W-:Y:S05]  /*1bc0*/  BSYNC B6 ;  /* 0x0000000000067941 */ /* 0x000fea0003800000 */
.L_x_6846:
        /* <DEDUP_REMOVED lines=20> */
.L_x_6849:
[----:B------:R-:W-:Y:S05]  /*1d10*/  BSYNC B6 ;  /* 0x0000000000067941 */ /* 0x000fea0003800000 */
.L_x_6848:
[----:B------:R-:W-:Y:S01]  /*1d20*/  ULDC.64 UR4, c[0x0][0x9f8] ;  /* 0x00027e0000047ab9 */ /* 0x000fe20000000a00 */
[----:B------:R-:W0:Y:S01]  /*1d30*/  LDC R0, c[0x0][0x428] ;  /* 0x00010a00ff007b82 */ /* 0x000e220000000800 */
[----:B------:R-:W-:-:S07]  /*1d40*/  ISETP.NE.U32.AND P0, PT, RZ, UR4, PT ;  /* 0x00000004ff007c0c */ /* 0x000fce000bf05070 */
[----:B------:R-:W1:Y:S01]  /*1d50*/  LDC.64 R38, c[0x0][0x2f0] ;  /* 0x0000bc00ff267b82 */ /* 0x000e620000000a00 */
[----:B------:R-:W-:Y:S01]  /*1d60*/  ISETP.NE.AND.EX P0, PT, RZ, UR5, PT, P0 ;  /* 0x00000005ff007c0c */ /* 0x000fe2000bf05300 */
[----:B------:R-:W2:Y:S01]  /*1d70*/  S2R R30, SR_TID.X ;  /* 0x00000000001e7919 */ /* 0x000ea20000002100 */
[----:B------:R-:W-:Y:S01]  /*1d80*/  IMAD.IADD R43, R28, 0x1, R27 ;  /* 0x000000011c2b7824 */ /* 0x000fe200078e021b */
[----:B------:R-:W-:Y:S01]  /*1d90*/  ULDC.64 UR6, c[0x0][0xa08] ;  /* 0x0002820000067ab9 */ /* 0x000fe20000000a00 */
[----:B------:R-:W-:-:S03]  /*1da0*/  ULDC.64 UR4, c[0x0][0x2f8] ;  /* 0x0000be0000047ab9 */ /* 0x000fc60000000a00 */
[----:B------:R-:W3:Y:S08]  /*1db0*/  LDC.64 R32, c[0x0][0x3d8] ;  /* 0x0000f600ff207b82 */ /* 0x000ef00000000a00 */
[----:B------:R-:W4:Y:S08]  /*1dc0*/  @P0 LDC.64 R4, c[0x0][0x9f8] ;  /* 0x00027e00ff040b82 */ /* 0x000f300000000a00 */
[----:B------:R-:W1:Y:S01]  /*1dd0*/  LDC R27, c[0x0][0x3d4] ;  /* 0x0000f500ff1b7b82 */ /* 0x000e620000000800 */
[----:B----4-:R-:W-:-:S05]  /*1de0*/  @P0 IMAD.WIDE R4, R199, 0x4, R4 ;  /* 0x00000004c7040825 */ /* 0x010fca00078e0204 */
[----:B------:R4:W4:Y:S01]  /*1df0*/  @P0 LDG.E R199, desc[UR56][R4.64] ;  /* 0x0000003804c70981 */ /* 0x000922000c1e1900 */
[----:B0-----:R-:W-:Y:S01]  /*1e00*/  ISETP.NE.AND P0, PT, R0, 0x1, PT ;  /* 0x000000010000780c */ /* 0x001fe20003f05270 */
[----:B---3--:R-:W-:Y:S01]  /*1e10*/  IMAD.WIDE.U32 R10, R18, R32, R16 ;  /* 0x00000020120a7225 */ /* 0x008fe200078e0010 */
[----:B------:R-:W-:Y:S02]  /*1e20*/  SHF.R.S32.HI R35, RZ, 0x1f, R43 ;  /* 0x0000001fff237819 */ /* 0x000fe4000001142b */
[----:B--2---:R-:W-:Y:S01]  /*1e30*/  SHF.R.U32.HI R30, RZ, 0x7, R30 ;  /* 0x00000007ff1e7819 */ /* 0x004fe2000001161e */
[----:B-1----:R-:W-:Y:S01]  /*1e40*/  IMAD.SHL.U32 R90, R38, 0x20, RZ ;  /* 0x00000020265a7824 */ /* 0x002fe200078e00ff */
[----:B------:R-:W-:Y:S01]  /*1e50*/  ISETP.GE.AND P1, PT, R16, R27, PT ;  /* 0x0000001b1000720c */ /* 0x000fe20003f26270 */
[-C--:B------:R-:W-:Y:S01]  /*1e60*/  IMAD R6, R35, R38.reuse, RZ ;  /* 0x0000002623067224 */ /* 0x080fe200078e02ff */
[----:B------:R-:W-:Y:S01]  /*1e70*/  ISETP.NE.AND P6, PT, R30, 0x1, PT ;  /* 0x000000011e00780c */ /* 0x000fe20003fc5270 */
[----:B----4-:R-:W-:Y:S01]  /*1e80*/  IMAD.WIDE.U32 R4, R43, R38, RZ ;  /* 0x000000262b047225 */ /* 0x010fe200078e00ff */
[----:B------:R-:W-:-:S02]  /*1e90*/  SHF.R.S32.HI R23, RZ, 0x1f, R22 ;  /* 0x0000001fff177819 */ /* 0x000fc40000011416 */
[----:B------:R-:W-:Y:S01]  /*1ea0*/  SHF.L.U64.HI R91, R38, 0x5, R39 ;  /* 0x00000005265b7819 */ /* 0x000fe20000010227 */
[----:B------:R-:W0:Y:S01]  /*1eb0*/  @P0 LDC R3, c[0x0][0x42c] ;  /* 0x00010b00ff030b82 */ /* 0x000e220000000800 */
[-C--:B------:R-:W-:Y:S01]  /*1ec0*/  IMAD.WIDE.U32 R40, R18, R38.reuse, R16 ;  /* 0x0000002612287225 */ /* 0x080fe200078e0010 */
[C-C-:B------:R-:W-:Y:S02]  /*1ed0*/  SHF.L.U64.HI R15, R32.reuse, 0x5, R33.reuse ;  /* 0x00000005200f7819 */ /* 0x140fe40000010221 */
[----:B------:R-:W-:Y:S01]  /*1ee0*/  SHF.L.U64.HI R110, R32, 0x7, R33 ;  /* 0x00000007206e7819 */ /* 0x000fe20000010221 */
[----:B------:R-:W-:Y:S01]  /*1ef0*/  IMAD.WIDE.U32 R88, R18, R38, R90 ;  /* 0x0000002612587225 */ /* 0x000fe200078e005a */
[----:B------:R-:W-:Y:S02]  /*1f00*/  SHF.L.U64.HI R105, R38, 0x6, R39 ;  /* 0x0000000626697819 */ /* 0x000fe40000010227 */
[----:B------:R-:W1:Y:S01]  /*1f10*/  @P0 LDC R7, c[0x0][0x430] ;  /* 0x00010c00ff070b82 */ /* 0x000e620000000800 */
[----:B------:R-:W-:-:S02]  /*1f20*/  VIADD R125, R30, 0x8 ;  /* 0x000000081e7d7836 */ /* 0x000fc40000000000 */
[----:B------:R-:W-:Y:S02]  /*1f30*/  IMAD.SHL.U32 R116, R27, 0x2, RZ ;  /* 0x000000021b747824 */ /* 0x000fe400078e00ff */
[----:B------:R-:W-:Y:S02]  /*1f40*/  IMAD.SHL.U32 R128, R38, 0x80, RZ ;  /* 0x0000008026807824 */ /* 0x000fe400078e00ff */
[----:B0-----:R-:W-:-:S04]  /*1f50*/  @P0 IMAD.HI.U32 R0, R198, R3, RZ ;  /* 0x00000003c6000227 */ /* 0x001fc800078e00ff */
[----:B------:R-:W-:Y:S01]  /*1f60*/  IMAD R3, R43, R39, R6 ;  /* 0x000000272b037224 */ /* 0x000fe200078e0206 */
[----:B-1----:R-:W-:-:S03]  /*1f70*/  @P0 SHF.R.U32.HI R198, RZ, R7, R0 ;  /* 0x00000007ffc60219 */ /* 0x002fc60000011600 */
[----:B------:R-:W-:Y:S01]  /*1f80*/  IMAD.IADD R5, R5, 0x1, R3 ;  /* 0x0000000105057824 */ /* 0x000fe200078e0203 */
[----:B------:R-:W-:Y:S01]  /*1f90*/  ISETP.NE.U32.AND P0, PT, RZ, UR6, PT ;  /* 0x00000006ff007c0c */ /* 0x000fe2000bf05070 */
[----:B------:R-:W0:Y:S01]  /*1fa0*/  LDC.64 R6, c[0x0][0x3e8] ;  /* 0x0000fa00ff067b82 */ /* 0x000e220000000a00 */
[----:B------:R-:W-:Y:S01]  /*1fb0*/  SHF.R.S32.HI R8, RZ, 0x1f, R198 ;  /* 0x0000001fff087819 */ /* 0x000fe200000114c6 */
[----:B------:R-:W-:Y:S01]  /*1fc0*/  IMAD.WIDE.U32 R4, R198, UR4, R4 ;  /* 0x00000004c6047c25 */ /* 0x000fe2000f8e0004 */
[----:B------:R-:W-:-:S03]  /*1fd0*/  ISETP.NE.AND.EX P0, PT, RZ, UR7, PT, P0 ;  /* 0x00000007ff007c0c */ /* 0x000fc6000bf05300 */
[----:B------:R-:W-:-:S04]  /*1fe0*/  IMAD R3, R8, UR4, RZ ;  /* 0x0000000408037c24 */ /* 0x000fc8000f8e02ff */
[----:B------:R-:W-:Y:S01]  /*1ff0*/  IMAD R3, R198, UR5, R3 ;  /* 0x00000005c6037c24 */ /* 0x000fe2000f8e0203 */
[----:B------:R-:W-:-:S03]  /*2000*/  ULDC.64 UR4, c[0x0][0x300] ;  /* 0x0000c00000047ab9 */ /* 0x000fc60000000a00 */
[----:B------:R-:W-:Y:S02]  /*2010*/  IMAD.IADD R5, R5, 0x1, R3 ;  /* 0x0000000105057824 */ /* 0x000fe400078e0203 */
[----:B0-----:R-:W-:Y:S01]  /*2020*/  IMAD R12, R19, R6, RZ ;  /* 0x00000006130c7224 */ /* 0x001fe200078e02ff */
[----:B------:R-:W-:-:S03]  /*2030*/  SHF.L.U64.HI R109, R6, 0x7, R7 ;  /* 0x00000007066d7819 */ /* 0x000fc60000010207 */
[----:B------:R-:W-:Y:S01]  /*2040*/  IMAD R85, R18, R7, R12 ;  /* 0x0000000712557224 */ /* 0x000fe200078e020c */
[----:B------:R-:W-:Y:S02]  /*2050*/  SHF.R.S32.HI R0, RZ, 0x1f, R199 ;  /* 0x0000001fff007819 */ /* 0x000fe400000114c7 */
[----:B------:R-:W-:Y:S02]  /*2060*/  SEL R97, R199, RZ, !P0 ;  /* 0x000000ffc7617207 */ /* 0x000fe40004000000 */
[----:B------:R-:W-:Y:S02]  /*2070*/  SEL R9, R0, RZ, !P0 ;  /* 0x000000ff00097207 */ /* 0x000fe40004000000 */
[----:B------:R-:W-:Y:S01]  /*2080*/  IADD3 R42, P0, R18, R43, RZ ;  /* 0x0000002b122a7210 */ /* 0x000fe20007f1e0ff */
[----:B------:R-:W-:-:S04]  /*2090*/  IMAD.WIDE.U32 R98, R97, UR4, R4 ;  /* 0x0000000461627c25 */ /* 0x000fc8000f8e0004 */
[----:B------:R-:W-:Y:S02]  /*20a0*/  IMAD R0, R9, UR4, RZ ;  /* 0x0000000409007c24 */ /* 0x000fe4000f8e02ff */
[----:B------:R-:W-:Y:S02]  /*20b0*/  IMAD.X R43, R19, 0x1, R35, P0 ;  /* 0x00000001132b7824 */ /* 0x000fe400000e0623 */
[----:B------:R-:W-:Y:S01]  /*20c0*/  IMAD R31, R97, UR5, R0 ;  /* 0x00000005611f7c24 */ /* 0x000fe2000f8e0200 */
[----:B------:R-:W-:Y:S05]  /*20d0*/  @!P6 WARPSYNC.ALL ;  /* 0x000000000000e948 */ /* 0x000fea0003800000 */
[----:B------:R-:W-:Y:S01]  /*20e0*/  ULDC.64 UR4, c[0x0][0x320] ;  /* 0x0000c80000047ab9 */ /* 0x000fe20000000a00 */
[----:B------:R-:W-:-:S02]  /*20f0*/  IMAD R0, R19, R32, RZ ;  /* 0x0000002013007224 */ /* 0x000fc400078e02ff */
[----:B------:R-:W-:Y:S02]  /*2100*/  IMAD R3, R8, UR4, RZ ;  /* 0x0000000408037c24 */ /* 0x000fe4000f8e02ff */
[----:B------:R-:W-:-:S04]  /*2110*/  IMAD.WIDE.U32 R4, R198, UR4, R16 ;  /* 0x00000004c6047c25 */ /* 0x000fc8000f8e0010 */
[----:B------:R-:W-:Y:S01]  /*2120*/  IMAD R3, R198, UR5, R3 ;  /* 0x00000005c6037c24 */ /* 0x000fe2000f8e0203 */
[----:B------:R-:W-:Y:S01]  /*2130*/  ULDC.64 UR4, c[0x0][0x328] ;  /* 0x0000ca0000047ab9 */ /* 0x000fe20000000a00 */
[C---:B------:R-:W-:Y:S01]  /*2140*/  IMAD R13, R18.reuse, R33, R0 ;  /* 0x00000021120d7224 */ /* 0x040fe200078e0200 */
[----:B------:R-:W-:Y:S01]  /*2150*/  P2R R0, PR, RZ, 0x2 ;  /* 0x00000002ff007803 */ /* 0x000fe20000000000 */
[----:B------:R-:W-:Y:S02]  /*2160*/  IMAD.IADD R5, R5, 0x1, R3 ;  /* 0x0000000105057824 */ /* 0x000fe400078e0203 */
[----:B------:R-:W-:Y:S02]  /*2170*/  IMAD R3, R9, UR4, RZ ;  /* 0x0000000409037c24 */ /* 0x000fe4000f8e02ff */
[----:B------:R-:W-:-:S04]  /*2180*/  IMAD.WIDE.U32 R8, R18, R6, R22 ;  /* 0x0000000612087225 */ /* 0x000fc800078e0016 */
[----:B------:R-:W-:Y:S01]  /*2190*/  IMAD R47, R97, UR5, R3 ;  /* 0x00000005612f7c24 */ /* 0x000fe2000f8e0203 */
[----:B------:R-:W-:Y:S01]  /*21a0*/  SEL R3, R27, RZ, P1 ;  /* 0x000000ff1b037207 */ /* 0x000fe20000800000 */
[----:B------:R-:W-:Y:S01]  /*21b0*/  IMAD.WIDE.U32 R96, R97, UR4, R4 ;  /* 0x0000000461607c25 */ /* 0x000fe2000f8e0004 */
[----:B------:R-:W-:Y:S02]  /*21c0*/  ULDC UR4, c[0x0][0x2e4] ;  /* 0x0000b90000047ab9 */ /* 0x000fe40000000800 */
[C---:B------:R-:W-:Y:S01]  /*21d0*/  ISETP.GE.AND P2, PT, R16.reuse, UR4, PT ;  /* 0x0000000410007c0c */ /* 0x040fe2000bf46270 */
[----:B------:R-:W-:Y:S02]  /*21e0*/  IMAD.IADD R3, R16, 0x1, R3 ;  /* 0x0000000110037824 */ /* 0x000fe400078e0203 */
[----:B------:R-:W-:Y:S02]  /*21f0*/  IMAD.MOV.U32 R86, RZ, RZ, R8 ;  /* 0x000000ffff567224 */ /* 0x000fe400078e0008 */
[----:B------:R-:W-:Y:S01]  /*2200*/  IMAD.WIDE.U32 R4, R18, R32, R22 ;  /* 0x0000002012047225 */ /* 0x000fe200078e0016 */
[----:B------:R-:W-:-:S03]  /*2210*/  SHF.R.S32.HI R14, RZ, 0x1f, R3 ;  /* 0x0000001fff0e7819 */ /* 0x000fc60000011403 */
[----:B------:R-:W-:Y:S01]  /*2220*/  IMAD.IADD R5, R5, 0x1, R13 ;  /* 0x0000000105057824 */ /* 0x000fe200078e020d */
[CC--:B------:R-:W-:Y:S01]  /*2230*/  LEA.HI R8, R14.reuse, R3.reuse, RZ, 0x6 ;  /* 0x000000030e087211 */ /* 0x0c0fe200078f30ff */
[----:B------:R-:W-:Y:S01]  /*2240*/  IMAD.IADD R11, R13, 0x1, R11 ;  /* 0x000000010d0b7824 */ /* 0x000fe200078e020b */
[----:B------:R-:W-:Y:S01]  /*2250*/  LEA.HI R37, R14, R3, RZ, 0x3 ;  /* 0x000000030e257211 */ /* 0x000fe200078f18ff */
[----:B------:R-:W-:-:S03]  /*2260*/  IMAD.WIDE.U32 R12, R18, R6, R16 ;  /* 0x00000006120c7225 */ /* 0x000fc600078e0010 */
[--C-:B------:R-:W-:Y:S01]  /*2270*/  LOP3.LUT R14, R201, 0x38, R37.reuse, 0xf8, !PT ;  /* 0x00000038c90e7812 */ /* 0x100fe200078ef825 */
[----:B------:R-:W-:Y:S01]  /*2280*/  IMAD.SHL.U32 R3, R8, 0x80, RZ ;  /* 0x0000008008037824 */ /* 0x000fe200078e00ff */
[----:B------:R-:W-:Y:S01]  /*2290*/  LOP3.LUT R8, R37, 0x38, RZ, 0xc0, !PT ;  /* 0x0000003825087812 */ /* 0x000fe200078ec0ff */
[----:B------:R-:W-:Y:S01]  /*22a0*/  IMAD.MOV.U32 R84, RZ, RZ, R12 ;  /* 0x000000ffff547224 */ /* 0x000fe200078e000c */
[----:B------:R-:W-:Y:S01]  /*22b0*/  LOP3.LUT R12, R202, 0x38, R37, 0xf8, !PT ;  /* 0x00000038ca0c7812 */ /* 0x000fe200078ef825 */
[----:B------:R-:W-:Y:S01]  /*22c0*/  IMAD.IADD R87, R9, 0x1, R85 ;  /* 0x0000000109577824 */ /* 0x000fe200078e0255 */
[----:B------:R-:W-:Y:S01]  /*22d0*/  LOP3.LUT R20, R200, 0x38, R37, 0xf8, !PT ;  /* 0x00000038c8147812 */ /* 0x000fe200078ef825 */
[-C--:B-----5:R-:W-:Y:S01]  /*22e0*/  IMAD.WIDE.U32 R94, R117, R32.reuse, R4 ;  /* 0x00000020755e7225 */ /* 0x0a0fe200078e0004 */
[----:B------:R-:W-:Y:S02]  /*22f0*/  LOP3.LUT R8, R8, 0x1c0, R203, 0xf8, !PT ;  /* 0x000001c008087812 */ /* 0x000fe400078ef8cb */
[----:B------:R-:W-:Y:S01]  /*2300*/  LOP3.LUT R3, R3, 0xffffe000, RZ, 0xc0, !PT ;  /* 0xffffe00003037812 */ /* 0x000fe200078ec0ff */
[----:B------:R-:W-:Y:S01]  /*2310*/  IMAD.IADD R30, R99, 0x1, R31 ;  /* 0x00000001631e7824 */ /* 0x000fe200078e021f */
[----:B------:R-:W-:Y:S01]  /*2320*/  LOP3.LUT R12, R12, R209, RZ, 0x3c, !PT ;  /* 0x000000d10c0c7212 */ /* 0x000fe200078e3cff */
[----:B------:R-:W-:Y:S01]  /*2330*/  IMAD.IADD R85, R85, 0x1, R13 ;  /* 0x0000000155557824 */ /* 0x000fe200078e020d */
[----:B------:R-:W-:Y:S01]  /*2340*/  LOP3.LUT R14, R14, R207, RZ, 0x3c, !PT ;  /* 0x000000cf0e0e7212 */ /* 0x000fe200078e3cff */
[----:B------:R-:W-:Y:S01]  /*2350*/  IMAD.WIDE.U32 R92, R117, R32, R10 ;  /* 0x00000020755c7225 */ /* 0x000fe200078e000a */
[----:B------:R-:W-:-:S02]  /*2360*/  LOP3.LUT R20, R20, R205, RZ, 0x3c, !PT ;  /* 0x000000cd14147212 */ /* 0x000fc400078e3cff */
[----:B------:R-:W-:Y:S01]  /*2370*/  LOP3.LUT R8, R8, R211, RZ, 0x3c, !PT ;  /* 0x000000d308087212 */ /* 0x000fe200078e3cff */
[C---:B------:R-:W-:Y:S01]  /*2380*/  IMAD.SHL.U32 R13, R32.reuse, 0x20, RZ ;  /* 0x00000020200d7824 */ /* 0x040fe200078e00ff */
[----:B------:R-:W-:Y:S01]  /*2390*/  SHF.R.S32.HI R9, RZ, 0x1f, R117 ;  /* 0x0000001fff097819 */ /* 0x000fe20000011475 */
[----:B------:R-:W-:Y:S01]  /*23a0*/  IMAD.SHL.U32 R11, R32, 0x80, RZ ;  /* 0x00000080200b7824 */ /* 0x000fe200078e00ff */
[-C--:B------:R-:W-:Y:S01]  /*23b0*/  IADD3 R114, R12, R3.reuse, R210 ;  /* 0x000000030c727210 */ /* 0x080fe20007ffe0d2 */
[----:B------:R-:W-:Y:S01]  /*23c0*/  IMAD.SHL.U32 R12, R32, 0x40, RZ ;  /* 0x00000040200c7824 */ /* 0x000fe200078e00ff */
[-C--:B------:R-:W-:Y:S01]  /*23d0*/  IADD3 R113, R14, R3.reuse, R208 ;  /* 0x000000030e717210 */ /* 0x080fe20007ffe0d0 */
[C---:B------:R-:W-:Y:S01]  /*23e0*/  IMAD R4, R9.reuse, R6, RZ ;  /* 0x0000000609047224 */ /* 0x040fe200078e02ff */
[-C--:B------:R-:W-:Y:S01]  /*23f0*/  IADD3 R111, R20, R3.reuse, R206 ;  /* 0x00000003146f7210 */ /* 0x080fe20007ffe0ce */
[----:B------:R-:W-:Y:S01]  /*2400*/  IMAD R28, R9, R32, RZ ;  /* 0x00000020091c7224 */ /* 0x000fe200078e02ff */
[----:B------:R-:W-:Y:S01]  /*2410*/  IADD3 R115, R8, R3, R212 ;  /* 0x0000000308737210 */ /* 0x000fe20007ffe0d4 */
[----:B------:R-:W-:Y:S01]  /*2420*/  IMAD R3, R19, R38, RZ ;  /* 0x0000002613037224 */ /* 0x000fe200078e02ff */
[----:B------:R-:W-:Y:S01]  /*2430*/  IADD3 R31, P0, R98, R40, RZ ;  /* 0x00000028621f7210 */ /* 0x000fe20007f1e0ff */
[C---:B------:R-:W-:Y:S01]  /*2440*/  IMAD R45, R117.reuse, R7, R4 ;  /* 0x00000007752d7224 */ /* 0x040fe200078e0204 */
[----:B------:R-:W-:Y:S01]  /*2450*/  IADD3 R4, P1, R90, R88, RZ ;  /* 0x000000585a047210 */ /* 0x000fe20007f3e0ff */
[----:B------:R-:W-:Y:S01]  /*2460*/  IMAD R21, R18, R39, R3 ;  /* 0x0000002712157224 */ /* 0x000fe200078e0203 */
[----:B------:R-:W-:Y:S01]  /*2470*/  SHF.L.U64.HI R14, R32, 0x6, R33 ;  /* 0x00000006200e7819 */ /* 0x000fe20000010221 */
[----:B------:R-:W-:Y:S01]  /*2480*/  IMAD R29, R117, R33, R28 ;  /* 0x00000021751d7224 */ /* 0x000fe200078e021c */
[----:B------:R-:W-:Y:S01]  /*2490*/  IADD3 R33, P3, R98, 0x40, RZ ;  /* 0x0000004062217810 */ /* 0x000fe20007f7e0ff */
[----:B------:R-:W-:Y:S01]  /*24a0*/  IMAD.IADD R5, R21, 0x1, R89 ;  /* 0x0000000115057824 */ /* 0x000fe200078e0259 */
[----:B------:R-:W-:Y:S01]  /*24b0*/  LOP3.LUT R32, R37, 0xfffffff8, RZ, 0xc0, !PT ;  /* 0xfffffff825207812 */ /* 0x000fe200078ec0ff */
[----:B------:R-:W-:Y:S01]  /*24c0*/  IMAD.IADD R21, R41, 0x1, R21 ;  /* 0x0000000129157824 */ /* 0x000fe200078e0215 */
[----:B------:R-:W-:Y:S01]  /*24d0*/  SHF.L.U64.HI R10, R6, 0x5, R7 ;  /* 0x00000005060a7819 */ /* 0x000fe20000010207 */
[----:B------:R-:W-:Y:S01]  /*24e0*/  IMAD.X R20, R5, 0x1, R91, P1 ;  /* 0x0000000105147824 */ /* 0x000fe200008e065b */
[----:B------:R-:W-:Y:S01]  /*24f0*/  IADD3 R107, P1, R4, R90, RZ ;  /* 0x0000005a046b7210 */ /* 0x000fe20007f3e0ff */
[----:B------:R-:W-:Y:S01]  /*2500*/  IMAD.X R34, R21, 0x1, R30, P0 ;  /* 0x0000000115227824 */ /* 0x000fe200000e061e */
[----:B------:R-:W-:Y:S01]  /*2510*/  IADD3 R35, P0, R31, 0x40, RZ ;  /* 0x000000401f237810 */ /* 0x000fe20007f1e0ff */
[----:B------:R-:W-:Y:S01]  /*2520*/  IMAD.WIDE.U32 R86, R117, R6, R86 ;  /* 0x0000000675567225 */ /* 0x000fe200078e0056 */
[----:B------:R-:W-:-:S02]  /*2530*/  SHF.L.U64.HI R9, R6, 0x6, R7 ;  /* 0x0000000606097819 */ /* 0x000fc40000010207 */
[----:B------:R-:W-:Y:S01]  /*2540*/  SHF.L.U64.HI R3, R38, 0x7, R39 ;  /* 0x0000000726037819 */ /* 0x000fe20000010227 */
[----:B------:R-:W-:Y:S01]  /*2550*/  IMAD.WIDE.U32 R84, R117, R6, R84 ;  /* 0x0000000675547225 */ /* 0x000fe200078e0054 */
[----:B------:R-:W-:Y:S02]  /*2560*/  SHF.R.S32.HI R37, RZ, 0x3, R37 ;  /* 0x00000003ff257819 */ /* 0x000fe40000011425 */
[----:B------:R-:W-:Y:S01]  /*2570*/  SHF.R.S32.HI R39, RZ, 0x1f, R32 ;  /* 0x0000001fff277819 */ /* 0x000fe20000011420 */
[C---:B------:R-:W-:Y:S02]  /*2580*/  IMAD.SHL.U32 R8, R6.reuse, 0x20, RZ ;  /* 0x0000002006087824 */ /* 0x040fe400078e00ff */
[----:B------:R-:W-:Y:S02]  /*2590*/  IMAD.SHL.U32 R7, R6, 0x40, RZ ;  /* 0x0000004006077824 */ /* 0x000fe400078e00ff */
[----:B------:R-:W-:Y:S01]  /*25a0*/  IMAD.X R106, R20, 0x1, R91, P1 ;  /* 0x00000001146a7824 */ /* 0x000fe200008e065b */
[----:B------:R-:W-:Y:S01]  /*25b0*/  ISETP.GE.AND P1, PT, R195, UR4, PT ;  /* 0x00000004c3007c0c */ /* 0x000fe2000bf26270 */
[----:B------:R-:W-:-:S02]  /*25c0*/  IMAD.IADD R27, R95, 0x1, R29 ;  /* 0x000000015f1b7824 */ /* 0x000fc400078e021d */
[----:B------:R-:W-:Y:S02]  /*25d0*/  IMAD.IADD R28, R29, 0x1, R93 ;  /* 0x000000011d1c7824 */ /* 0x000fe400078e025d */
[----:B------:R-:W-:Y:S02]  /*25e0*/  IMAD.SHL.U32 R6, R6, 0x80, RZ ;  /* 0x0000008006067824 */ /* 0x000fe400078e00ff */
[----:B------:R-:W-:Y:S02]  /*25f0*/  IMAD.IADD R29, R87, 0x1, R45 ;  /* 0x00000001571d7824 */ /* 0x000fe400078e022d */
[----:B------:R-:W-:Y:S02]  /*2600*/  IMAD.IADD R36, R45, 0x1, R85 ;  /* 0x000000012d247824 */ /* 0x000fe400078e0255 */
[----:B------:R-:W-:Y:S02]  /*2610*/  IMAD.X R100, RZ, RZ, R30, P3 ;  /* 0x000000ffff647224 */ /* 0x000fe400018e061e */
[----:B------:R-:W-:-:S02]  /*2620*/  IMAD.X R101, RZ, RZ, R34, P0 ;  /* 0x000000ffff657224 */ /* 0x000fc400000e0622 */
[----:B------:R-:W-:Y:S01]  /*2630*/  IMAD.IADD R102, R97, 0x1, R47 ;  /* 0x0000000161667824 */ /* 0x000fe200078e022f */
[----:B------:R-:W-:Y:S06]  /*2640*/  @!P6 BAR.SYNC.DEFER_BLOCKING 0x9, 0x100 ;  /* 0x024400000000eb1d */ /* 0x000fec0000010000 */
.L_x_6935:
[----:B0-----:R-:W0:Y:S01]  /*2650*/  LDC R123, c[0x0][0x3d4] ;  /* 0x0000f500ff7b7b82 */ /* 0x001e220000000800 */
[----:B------:R-:W-:Y:S01]  /*2660*/  VIADD R26, R26, 0xffffffff ;  /* 0xffffffff1a1a7836 */ /* 0x000fe20000000000 */
[----:B------:R-:W-:Y:S05]  /*2670*/  YIELD ;  /* 0x0000000000007946 */ /* 0x000fea0003800000 */
[----:B------:R-:W-:Y:S01]  /*2680*/  IMAD R45, R185, 0x4000, R214 ;  /* 0x00004000b92d7824 */ /* 0x000fe200078e02d6 */
[----:B------:R-:W-:Y:S01]  /*2690*/  ISETP.GT.AND P3, PT, R26, R25, PT ;  /* 0x000000191a00720c */ /* 0x000fe20003f64270 */
[----:B------:R-:W-:Y:S02]  /*26a0*/  BSSY B0, `(.L_x_6850) ;  /* 0x00005e7000007945 */ /* 0x000fe40003800000 */
[----:B------:R-:W-:Y:S01]  /*26b0*/  IMAD R108, R45, 0x2, R2 ;  /* 0x000000022d6c7824 */ /* 0x000fe200078e0202 */
[----:B------:R-:W-:-:S02]  /*26c0*/  P2R R104, PR, RZ, 0x8 ;  /* 0x00000008ff687803 */ /* 0x000fc40000000000 */
[----:B0-----:R-:W-:-:S13]  /*26d0*/  ISETP.GE.AND P0, PT, R123, 0x1, PT ;  /* 0x000000017b00780c */ /* 0x001fda0003f06270 */
[----:B------:R-:W-:Y:S05]  /*26e0*/  @!P0 BRA `(.L_x_6851) ;  /* 0x0000005800088947 */ /* 0x000fea0003800000 */
[----:B------:R-:W-:Y:S01]  /*26f0*/  ULDC.U8 UR4, c[0x0][0x3f0] ;  /* 0x0000fc0000047ab9 */ /* 0x000fe20000000000 */
[----:B------:R-:W-:Y:S01]  /*2700*/  SHF.R.S32.HI R45, RZ, 0x1f, R26 ;  /* 0x0000001fff2d7819 */ /* 0x000fe2000001141a */
[-C--:B------:R-:W-:Y:S01]  /*2710*/  IMAD R44, R3, R26.reuse, RZ ;  /* 0x0000001a032c7224 */ /* 0x080fe200078e02ff */
[----:B------:R-:W-:Y:S01]  /*2720*/  ISETP.NE.AND P0, PT, RZ, UR4, PT ;  /* 0x00000004ff007c0c */ /* 0x000fe2000bf05270 */
[-C--:B------:R-:W-:Y:S02]  /*2730*/  IMAD R46, R110, R26.reuse, RZ ;  /* 0x0000001a6e2e7224 */ /* 0x080fe400078e02ff */
[----:B------:R-:W-:Y:S02]  /*2740*/  IMAD R48, R109, R26, RZ ;  /* 0x0000001a6d307224 */ /* 0x000fe400078e02ff */
[----:B------:R-:W-:Y:S02]  /*2750*/  IMAD R112, R26, -0x80, R24 ;  /* 0xffffff801a707824 */ /* 0x000fe400078e0218 */
[----:B------:R-:W-:-:S02]  /*2760*/  IMAD R47, R45, R128, R44 ;  /* 0x000000802d2f7224 */ /* 0x000fc400078e022c */
[C---:B------:R-:W-:Y:S01]  /*2770*/  IMAD R49, R45.reuse, R11, R46 ;  /* 0x0000000b2d317224 */ /* 0x040fe200078e022e */
[----:B------:R-:W-:Y:S01]  /*2780*/  VIMNMX R112, R112, 0x80, PT ;  /* 0x0000008070707848 */ /* 0x000fe20003fe0100 */
[----:B------:R-:W-:Y:S02]  /*2790*/  IMAD R103, R45, R6, R48 ;  /* 0x000000062d677224 */ /* 0x000fe400078e0230 */
        /* <DEDUP_REMOVED lines=35> */
.L_x_6854:
[----:B------:R-:W-:Y:S05]  /*29d0*/  BSYNC B1 ;  /* 0x0000000000017941 */ /* 0x000fea0003800000 */
.L_x_6853:
[----:B------:R-:W-:Y:S01]  /*29e0*/  ISETP.GE.AND P4, PT, R189, R112, PT ;  /* 0x00000070bd00720c */ /* 0x000fe20003f86270 */
[----:B0----5:R-:W-:Y:S01]  /*29f0*/  IMAD.MOV.U32 R44, RZ, RZ, R72 ;  /* 0x000000ffff2c7224 */ /* 0x021fe200078e0048 */
        /* <DEDUP_REMOVED lines=24> */
[----:B------:R-:W-:Y:S02]  /*2b80*/  IADD3.X R46, R27, R124, R15, P0, P5 ;  /* 0x0000007c1b2e7210 */ /* 0x000fe400007ea40f */
        /* <DEDUP_REMOVED lines=15> */
.L_x_6856:
[----:B------:R-:W-:Y:S05]  /*2c80*/  BSYNC B1 ;  /* 0x0000000000017941 */ /* 0x000fea0003800000 */
.L_x_6855:
        /* <DEDUP_REMOVED lines=26> */
[----:B------:R-:W-:Y:S01]  /*2e30*/  P2R R148, PR, RZ, 0x1 ;  /* 0x00000001ff947803 */ /* 0x000fe20000000000 */
        /* <DEDUP_REMOVED lines=21> */
.L_x_6858:
[----:B------:R-:W-:Y:S05]  /*2f90*/  BSYNC B1 ;  /* 0x0000000000017941 */ /* 0x000fea0003800000 */
.L_x_6857:
        /* <DEDUP_REMOVED lines=31> */
.L_x_6860:
[----:B------:R-:W-:Y:S05]  /*3190*/  BSYNC B1 ;  /* 0x0000000000017941 */ /* 0x000fea0003800000 */
.L_x_6859:
[----:B01---5:R-:W-:Y:S01]  /*31a0*/  IMAD.MOV.U32 R44, RZ, RZ, R56 ;  /* 0x000000ffff2c7224 */ /* 0x023fe200078e0038 */
[----:B------:R-:W-:Y:S01]  /*31b0*/  UISETP.NE.AND UP0, UPT, UR39, 0x3, UPT ;  /* 0x000000032700788c */ /* 0x000fe2000bf05270 */
        /* <DEDUP_REMOVED lines=34> */
.L_x_6861:
[----:B------:R-:W-:Y:S01]  /*33e0*/  IMAD R103, R185, 0x8, R2 ;  /* 0x00000008b9677824 */ /* 0x000fe200078e0202 */
[----:B------:R-:W-:Y:S01]  /*33f0*/  SHF.L.U32 R124, R194, 0x1f, RZ ;  /* 0x0000001fc27c7819 */ /* 0x000fe200000006ff */
[----:B------:R-:W-:Y:S03]  /*3400*/  BSSY B1, `(.L_x_6862) ;  /* 0x0000003000017945 */ /* 0x000fe60003800000 */
[----:B------:R-:W0:Y:S02]  /*3410*/  SYNCS.PHASECHK.TRANS64.TRYWAIT P6, [R103+URZ+0x28890], R124 ;  /* 0x0288907c670075a7 */ /* 0x000e2400080c017f */
[----:B0-----:R-:W-:Y:S05]  /*3420*/  @!P6 BRA `(.L_x_6863) ;  /* 0x0000021c00e4e947 */ /* 0x001fea0003800000 */
.L_x_7237:
[----:B------:R-:W-:Y:S05]  /*3430*/  BSYNC B1 ;  /* 0x0000000000017941 */ /* 0x000fea0003800000 */
.L_x_6862:
        /* <DEDUP_REMOVED lines=15> */
[----:B------:R-:W-:Y:S01]  /*3530*/  SHF.R.U32.HI R163, RZ, 0x10, R81 ;  /* 0x00000010ffa37819 */ /* 0x000fe20000011651 */
[----:B------:R-:W-:Y:S01]  /*3540*/  IMAD.U32 R81, R47, 0x10000, RZ ;  /* 0x000100002f517824 */ /* 0x000fe200078e00ff */
        /* <DEDUP_REMOVED lines=16> */
[C---:B------:R-:W-:Y:S01]  /*3650*/  IMAD.U32 R45, R44.reuse, 0x10000, RZ ;  /* 0x000100002c2d7824 */ /* 0x040fe200078e00ff */
[----:B------:R-:W-:Y:S01]  /*3660*/  LOP3.LUT R44, R44, 0xffff0000, RZ, 0xc0, !PT ;  /* 0xffff00002c2c7812 */ /* 0x000fe200078ec0ff */
[----:B------:R-:W-:Y:S01]  /*3670*/  FMUL.FTZ R169, R80, R165 ;  /* 0x000000a550a97220 */ /* 0x000fe20000410000 */
[----:B------:R-:W-:Y:S01]  /*3680*/  FFMA.FTZ R162, R46, R162, R47 ;  /* 0x000000a22ea27223 */ /* 0x000fe2000001002f */
[----:B------:R-:W-:Y:S01]  /*3690*/  LOP3.LUT R163, R163, 0xffff0000, RZ, 0xc0, !PT ;  /* 0xffff0000a3a37812 */ /* 0x000fe200078ec0ff */
[----:B------:R-:W-:Y:S01]  /*36a0*/  FMUL.FTZ R47, R80, R157 ;  /* 0x0000009d502f7220 */ /* 0x000fe20000410000 */
[----:B------:R-:W-:Y:S01]  /*36b0*/  LOP3.LUT R160, R160, 0xffff0000, RZ, 0xc0, !PT ;  /* 0xffff0000a0a07812 */ /* 0x000fe200078ec0ff */
[----:B------:R-:W-:Y:S02]  /*36c0*/  IMAD.U32 R161, R161, 0x10000, RZ ;  /* 0x00010000a1a17824 */ /* 0x000fe400078e00ff */
[----:B------:R-:W-:Y:S01]  /*36d0*/  FFMA.FTZ R167, R46, R83, -R167 ;  /* 0x000000532ea77223 */ /* 0x000fe200000108a7 */
[----:B------:R-:W-:Y:S01]  /*36e0*/  FFMA.FTZ R169, R76, R157, -R169 ;  /* 0x0000009d4ca97223 */ /* 0x000fe200000108a9 */
[----:B------:R-:W-:Y:S01]  /*36f0*/  FMUL.FTZ R46, R44, R159 ;  /* 0x0000009f2c2e7220 */ /* 0x000fe20000410000 */
[----:B------:R-:W-:Y:S01]  /*3700*/  FFMA.FTZ R76, R76, R165, R47 ;  /* 0x000000a54c4c7223 */ /* 0x000fe2000001002f */
        /* <DEDUP_REMOVED lines=13> */
.L_x_6869:
[----:B------:R-:W-:Y:S05]  /*37e0*/  BSYNC B3 ;  /* 0x0000000000037941 */ /* 0x000fea0003800000 */
.L_x_6868:
[----:B------:R-:W-:Y:S02]  /*37f0*/  ULDC.64 UR4, c[0x0][0x2d8] ;  /* 0x0000b60000047ab9 */ /* 0x000fe40000000a00 */
[----:B------:R-:W-:-:S04]  /*3800*/  LEA R76, P3, R77, UR4, 0x1 ;  /* 0x000000044d4c7c11 */ /* 0x000fc8000f8608ff */
[----:B------:R-:W-:-:S05]  /*3810*/  LEA.HI.X R77, R77, UR5, R158, 0x1, P3 ;  /* 0x000000054d4d7c11 */ /* 0x000fca00098f0c9e */
[----:B--2---:R1:W-:Y:S04]  /*3820*/  STG.E.128 desc[UR56][R76.64], R44 ;  /* 0x0000002c4c007986 */ /* 0x0043e8000c101d38 */
.L_x_6867:
[----:B------:R-:W-:Y:S05]  /*3830*/  BSYNC B2 ;  /* 0x0000000000027941 */ /* 0x000fea0003800000 */
.L_x_6866:
[----:B------:R-:W-:Y:S05]  /*3840*/  @P1 BRA `(.L_x_6865) ;  /* 0x0000000000e41947 */ /* 0x000fea0003800000 */
[----:B-1----:R1:W2:Y:S01]  /*3850*/  LDS.128 R44, [R108+0x1c400] ;  /* 0x01c400006c2c7984 */ /* 0x0022a20000000c00 */
        /* <DEDUP_REMOVED lines=51> */
.L_x_6871:
[----:B------:R-:W-:Y:S05]  /*3b90*/  BSYNC B2 ;  /* 0x0000000000027941 */ /* 0x000fea0003800000 */
.L_x_6870:
[----:B------:R-:W-:Y:S02]  /*3ba0*/  ULDC.64 UR4, c[0x0][0x2d8] ;  /* 0x0000b60000047ab9 */ /* 0x000fe40000000a00 */
[----:B------:R-:W-:-:S04]  /*3bb0*/  LEA R72, P3, R156, UR4, 0x1 ;  /* 0x000000049c487c11 */ /* 0x000fc8000f8608ff */
[----:B------:R-:W-:-:S05]  /*3bc0*/  LEA.HI.X R73, R156, UR5, R155, 0x1, P3 ;  /* 0x000000059c497c11 */ /* 0x000fca00098f0c9b */
[----:B--2---:R2:W-:Y:S04]  /*3bd0*/  STG.E.128 desc[UR56][R72.64], R44 ;  /* 0x0000002c48007986 */ /* 0x0045e8000c101d38 */
.L_x_6865:
[----:B------:R-:W-:Y:S05]  /*3be0*/  BSYNC B1 ;  /* 0x0000000000017941 */ /* 0x000fea0003800000 */
.L_x_6864:
[----:B------:R-:W-:Y:S04]  /*3bf0*/  BSSY B1, `(.L_x_6872) ;  /* 0x000007a000017945 */ /* 0x000fe80003800000 */
[----:B------:R-:W-:Y:S05]  /*3c00*/  @P4 BRA `(.L_x_6873) ;  /* 0x0000000400e04947 */ /* 0x000fea0003800000 */
[----:B------:R-:W-:Y:S01]  /*3c10*/  IADD3 R80, P3, P4, R88, R120, R16 ;  /* 0x0000007858507210 */ /* 0x000fe20007c7e010 */
[----:B------:R-:W-:Y:S03]  /*3c20*/  BSSY B2, `(.L_x_6874) ;  /* 0x000003c000027945 */ /* 0x000fe60003800000 */
[----:B------:R-:W-:Y:S01]  /*3c30*/  IADD3.X R143, R5, R122, R17, P3, P4 ;  /* 0x0000007a058f7210 */ /* 0x000fe20001fe8411 */
[----:B------:R-:W-:Y:S08]  /*3c40*/  @P2 BRA `(.L_x_6875) ;  /* 0x0000000000e42947 */ /* 0x000ff00003800000 */
[----:B-12---:R1:W2:Y:S01]  /*3c50*/  LDS.128 R44, [R108+0x19400] ;  /* 0x019400006c2c7984 */ /* 0x0062a20000000c00 */
        /* <DEDUP_REMOVED lines=51> */
.L_x_6877:
[----:B------:R-:W-:Y:S05]  /*3f90*/  BSYNC B3 ;  /* 0x0000000000037941 */ /* 0x000fea0003800000 */
.L_x_6876:
[----:B------:R-:W-:Y:S02]  /*3fa0*/  ULDC.64 UR4, c[0x0][0x2d8] ;  /* 0x0000b60000047ab9 */ /* 0x000fe40000000a00 */
[----:B------:R-:W-:-:S04]  /*3fb0*/  LEA R68, P3, R76, UR4, 0x1 ;  /* 0x000000044c447c11 */ /* 0x000fc8000f8608ff */
[----:B------:R-:W-:-:S05]  /*3fc0*/  LEA.HI.X R69, R76, UR5, R83, 0x1, P3 ;  /* 0x000000054c457c11 */ /* 0x000fca00098f0c53 */
[----:B--2---:R3:W-:Y:S04]  /*3fd0*/  STG.E.128 desc[UR56][R68.64], R44 ;  /* 0x0000002c44007986 */ /* 0x0047e8000c101d38 */
.L_x_6875:
[----:B------:R-:W-:Y:S05]  /*3fe0*/  BSYNC B2 ;  /* 0x0000000000027941 */ /* 0x000fea0003800000 */
.L_x_6874:
[----:B------:R-:W-:Y:S05]  /*3ff0*/  @P1 BRA `(.L_x_6873) ;  /* 0x0000000000e41947 */ /* 0x000fea0003800000 */
        /* <DEDUP_REMOVED lines=52> */
.L_x_6879:
[----:B------:R-:W-:Y:S05]  /*4340*/  BSYNC B2 ;  /* 0x0000000000027941 */ /* 0x000fea0003800000 */
.L_x_6878:
[----:B------:R-:W-:Y:S02]  /*4350*/  ULDC.64 UR4, c[0x0][0x2d8] ;  /* 0x0000b60000047ab9 */ /* 0x000fe40000000a00 */
[----:B------:R-:W-:-:S04]  /*4360*/  LEA R64, P3, R72, UR4, 0x1 ;  /* 0x0000000448407c11 */ /* 0x000fc8000f8608ff */
[----:B------:R-:W-:-:S05]  /*4370*/  LEA.HI.X R65, R72, UR5, R77, 0x1, P3 ;  /* 0x0000000548417c11 */ /* 0x000fca00098f0c4d */
[----:B--2---:R4:W-:Y:S04]  /*4380*/  STG.E.128 desc[UR56][R64.64], R44 ;  /* 0x0000002c40007986 */ /* 0x0049e8000c101d38 */
.L_x_6873:
[----:B------:R-:W-:Y:S05]  /*4390*/  BSYNC B1 ;  /* 0x0000000000017941 */ /* 0x000fea0003800000 */
.L_x_6872:
[----:B------:R-:W-:Y:S01]  /*43a0*/  ISETP.NE.AND P3, PT, R148, RZ, PT ;  /* 0x000000ff9400720c */ /* 0x000fe20003f65270 */
[----:B------:R-:W-:-:S12]  /*43b0*/  BSSY B1, `(.L_x_6880) ;  /* 0x000007a000017945 */ /* 0x000fd80003800000 */
[----:B------:R-:W-:Y:S05]  /*43c0*/  @P3 BRA `(.L_x_6881) ;  /* 0x0000000400e03947 */ /* 0x000fea0003800000 */
[----:B------:R-:W-:Y:S01]  /*43d0*/  IADD3 R70, P3, P4, R4, R120, R16 ;  /* 0x0000007804467210 */ /* 0x000fe20007c7e010 */
[----:B------:R-:W-:Y:S03]  /*43e0*/  BSSY B2, `(.L_x_6882) ;  /* 0x000003c000027945 */ /* 0x000fe60003800000 */
[----:B------:R-:W-:Y:S01]  /*43f0*/  IADD3.X R75, R20, R122, R17, P3, P4 ;  /* 0x0000007a144b7210 */ /* 0x000fe20001fe8411 */
[----:B------:R-:W-:Y:S08]  /*4400*/  @P2 BRA `(.L_x_6883) ;  /* 0x0000000000e42947 */ /* 0x000ff00003800000 */
[----:B-1234-:R1:W2:Y:S01]  /*4410*/  LDS.128 R44, [R108+0x1a400] ;  /* 0x01a400006c2c7984 */ /* 0x01e2a20000000c00 */
        /* <DEDUP_REMOVED lines=51> */
.L_x_6885:
[----:B------:R-:W-:Y:S05]  /*4750*/  BSYNC B3 ;  /* 0x0000000000037941 */ /* 0x000fea0003800000 */
.L_x_6884:
[----:B------:R-:W-:Y:S02]  /*4760*/  ULDC.64 UR4, c[0x0][0x2d8] ;  /* 0x0000b60000047ab9 */ /* 0x000fe40000000a00 */
[----:B------:R-:W-:-:S04]  /*4770*/  LEA R60, P3, R68, UR4, 0x1 ;  /* 0x00000004443c7c11 */ /* 0x000fc8000f8608ff */
[----:B------:R-:W-:-:S05]  /*4780*/  LEA.HI.X R61, R68, UR5, R73, 0x1, P3 ;  /* 0x00000005443d7c11 */ /* 0x000fca00098f0c49 */
[----:B--2---:R1:W-:Y:S04]  /*4790*/  STG.E.128 desc[UR56][R60.64], R44 ;  /* 0x0000002c3c007986 */ /* 0x0043e8000c101d38 */
.L_x_6883:
[----:B------:R-:W-:Y:S05]  /*47a0*/  BSYNC B2 ;  /* 0x0000000000027941 */ /* 0x000fea0003800000 */
.L_x_6882:
[----:B------:R-:W-:Y:S05]  /*47b0*/  @P1 BRA `(.L_x_6881) ;  /* 0x0000000000e41947 */ /* 0x000fea0003800000 */
        /* <DEDUP_REMOVED lines=52> */
.L_x_6887:
[----:B------:R-:W-:Y:S05]  /*4b00*/  BSYNC B2 ;  /* 0x0000000000027941 */ /* 0x000fea0003800000 */
.L_x_6886:
[----:B------:R-:W-:Y:S02]  /*4b10*/  ULDC.64 UR4, c[0x0][0x2d8] ;  /* 0x0000b60000047ab9 */ /* 0x000fe40000000a00 */
[----:B------:R-:W-:-:S04]  /*4b20*/  LEA R56, P3, R64, UR4, 0x1 ;  /* 0x0000000440387c11 */ /* 0x000fc8000f8608ff */
[----:B------:R-:W-:-:S05]  /*4b30*/  LEA.HI.X R57, R64, UR5, R69, 0x1, P3 ;  /* 0x0000000540397c11 */ /* 0x000fca00098f0c45 */
[----:B--2---:R1:W-:Y:S04]  /*4b40*/  STG.E.128 desc[UR56][R56.64], R44 ;  /* 0x0000002c38007986 */ /* 0x0043e8000c101d38 */
.L_x_6881:
[----:B------:R-:W-:Y:S05]  /*4b50*/  BSYNC B1 ;  /* 0x0000000000017941 */ /* 0x000fea0003800000 */
.L_x_6880:
[----:B------:R-:W-:Y:S05]  /*4b60*/  @P5 BRA `(.L_x_6888) ;  /* 0x0000003800685947 */ /* 0x000fea0003800000 */
[----:B------:R-:W-:Y:S01]  /*4b70*/  IADD3 R120, P3, P4, R107, R120, R16 ;  /* 0x000000786b787210 */ /* 0x000fe20007c7e010 */
[----:B------:R-:W-:Y:S03]  /*4b80*/  BSSY B1, `(.L_x_6889) ;  /* 0x000003c000017945 */ /* 0x000fe60003800000 */
[----:B-1----:R-:W-:Y:S01]  /*4b90*/  IADD3.X R57, R106, R122, R17, P3, P4 ;  /* 0x0000007a6a397210 */ /* 0x002fe20001fe8411 */
[----:B------:R-:W-:Y:S08]  /*4ba0*/  @P2 BRA `(.L_x_6890) ;  /* 0x0000000000e42947 */ /* 0x000ff00003800000 */
[----:B--234-:R1:W2:Y:S01]  /*4bb0*/  LDS.128 R44, [R108+0x1b400] ;  /* 0x01b400006c2c7984 */ /* 0x01c2a20000000c00 */
[----:B------:R-:W-:Y:S01]  /*4bc0*/  ISETP.GE.AND P4, PT, R22, R123, PT ;  /* 0x0000007b1600720c */ /* 0x000fe20003f86270 */
[----:B------:R-:W-:Y:S01]  /*4bd0*/  BSSY B2, `(.L_x_6891) ;  /* 0x0000031000027945 */ /* 0x000fe20003800000 */
[----:B------:R-:W-:-:S11]  /*4be0*/  IADD3 R63, P3, R120, R98, RZ ;  /* 0x00000062783f7210 */ /* 0x000fd60007f7e0ff */
        /* <DEDUP_REMOVED lines=20> */
[----:B------:R-:W-:Y:S01]  /*4d30*/  FMUL.FTZ R61, R47, R59 ;  /* 0x0000003b2f3d7220 */ /* 0x000fe20000410000 */
[----:B------:R-:W-:-:S02]  /*4d40*/  IMAD.U32 R46, R45, 0x10000, RZ ;  /* 0x000100002d2e7824 */ /* 0x000fc400078e00ff */
[----:B------:R-:W-:Y:S01]  /*4d50*/  FMUL.FTZ R62, R47, R56 ;  /* 0x000000382f3e7220 */ /* 0x000fe20000410000 */
[----:B------:R-:W-:Y:S01]  /*4d60*/  LOP3.LUT R141, R141, 0xffff0000, RZ, 0xc0, !PT ;  /* 0xffff00008d8d7812 */ /* 0x000fe200078ec0ff */
[C---:B------:R-:W-:Y:S01]  /*4d70*/  FMUL.FTZ R47, R53.reuse, R60 ;  /* 0x0000003c352f7220 */ /* 0x040fe20000410000 */
[-C--:B------:R-:W-:Y:S01]  /*4d80*/  FMUL.FTZ R53, R53, R58.reuse ;  /* 0x0000003a35357220 */ /* 0x080fe20000410000 */
[----:B------:R-:W-:Y:S01]  /*4d90*/  LOP3.LUT R139, R139, 0xffff0000, RZ, 0xc0, !PT ;  /* 0xffff00008b8b7812 */ /* 0x000fe200078ec0ff */
[C---:B------:R-:W-:Y:S01]  /*4da0*/  IMAD.U32 R45, R44.reuse, 0x10000, RZ ;  /* 0x000100002c2d7824 */ /* 0x040fe200078e00ff */
[----:B------:R-:W-:Y:S01]  /*4db0*/  LOP3.LUT R44, R44, 0xffff0000, RZ, 0xc0, !PT ;  /* 0xffff00002c2c7812 */ /* 0x000fe200078ec0ff */
[----:B------:R-:W-:Y:S01]  /*4dc0*/  FFMA.FTZ R62, R46, R59, R62 ;  /* 0x0000003b2e3e7223 */ /* 0x000fe2000001003e */
[C---:B------:R-:W-:Y:S01]  /*4dd0*/  FFMA.FTZ R58, R52.reuse, R58, -R47 ;  /* 0x0000003a343a7223 */ /* 0x040fe2000001082f */
[----:B------:R-:W-:Y:S01]  /*4de0*/  FFMA.FTZ R53, R52, R60, R53 ;  /* 0x0000003c34357223 */ /* 0x000fe20000010035 */
[C---:B------:R-:W-:Y:S01]  /*4df0*/  FMUL.FTZ R59, R55.reuse, R141 ;  /* 0x0000008d373b7220 */ /* 0x040fe20000410000 */
[-C--:B------:R-:W-:Y:S01]  /*4e00*/  FMUL.FTZ R52, R55, R139.reuse ;  /* 0x0000008b37347220 */ /* 0x080fe20000410000 */
[----:B------:R-:W-:Y:S01]  /*4e10*/  FFMA.FTZ R61, R46, R56, -R61 ;  /* 0x000000382e3d7223 */ /* 0x000fe2000001083d */
        /* <DEDUP_REMOVED lines=12> */
.L_x_6892:
[----:B------:R-:W-:Y:S05]  /*4ee0*/  BSYNC B2 ;  /* 0x0000000000027941 */ /* 0x000fea0003800000 */
.L_x_6891:
[----:B------:R-:W-:Y:S01]  /*4ef0*/  ULDC.64 UR4, c[0x0][0x2d8] ;  /* 0x0000b60000047ab9 */ /* 0x000fe20000000a00 */
[----:B------:R-:W-:Y:S01]  /*4f00*/  IMAD.X R54, R57, 0x1, R30, P3 ;  /* 0x0000000139367824 */ /* 0x000fe200018e061e */
[----:B------:R-:W-:-:S04]  /*4f10*/  LEA R52, P3, R63, UR4, 0x1 ;  /* 0x000000043f347c11 */ /* 0x000fc8000f8608ff */
[----:B------:R-:W-:-:S05]  /*4f20*/  LEA.HI.X R53, R63, UR5, R54, 0x1, P3 ;  /* 0x000000053f357c11 */ /* 0x000fca00098f0c36 */
[----:B--2---:R1:W-:Y:S04]  /*4f30*/  STG.E.128 desc[UR56][R52.64], R44 ;  /* 0x0000002c34007986 */ /* 0x0043e8000c101d38 */
.L_x_6890:
[----:B------:R-:W-:Y:S05]  /*4f40*/  BSYNC B1 ;  /* 0x0000000000017941 */ /* 0x000fea0003800000 */
.L_x_6889:
[----:B------:R-:W-:Y:S05]  /*4f50*/  @P1 BRA `(.L_x_6888) ;  /* 0x00000034006c1947 */ /* 0x000fea0003800000 */
        /* <DEDUP_REMOVED lines=51> */
.L_x_6894:
[----:B------:R-:W-:Y:S05]  /*5290*/  BSYNC B1 ;  /* 0x0000000000017941 */ /* 0x000fea0003800000 */
.L_x_6893:
[----:B------:R-:W-:Y:S01]  /*52a0*/  ULDC.64 UR4, c[0x0][0x2d8] ;  /* 0x0000b60000047ab9 */ /* 0x000fe20000000a00 */
[----:B------:R-:W-:Y:S01]  /*52b0*/  IMAD.X R57, R57, 0x1, R100, P3 ;  /* 0x0000000139397824 */ /* 0x000fe200018e0664 */
[----:B------:R-:W-:-:S04]  /*52c0*/  LEA R48, P3, R56, UR4, 0x1 ;  /* 0x0000000438307c11 */ /* 0x000fc8000f8608ff */
[----:B------:R-:W-:-:S05]  /*52d0*/  LEA.HI.X R49, R56, UR5, R57, 0x1, P3 ;  /* 0x0000000538317c11 */ /* 0x000fca00098f0c39 */
[----:B--2---:R1:W-:Y:S01]  /*52e0*/  STG.E.128 desc[UR56][R48.64], R44 ;  /* 0x0000002c30007986 */ /* 0x0043e2000c101d38 */
[----:B------:R-:W-:Y:S05]  /*52f0*/  BRA `(.L_x_6888) ;  /* 0x0000003000847947 */ /* 0x000fea0003800000 */
.L_x_6852:
[----:B------:R-:W-:Y:S02]  /*5300*/  ISETP.GE.AND P3, PT, R189, R112, PT ;  /* 0x00000070bd00720c */ /* 0x000fe40003f66270 */
[----:B------:R-:W-:Y:S02]  /*5310*/  CS2R R50, SRZ ;  /* 0x0000000000327805 */ /* 0x000fe4000001ff00 */
[----:B------:R-:W-:-:S13]  /*5320*/  ISETP.GE.OR P3, PT, R16, R123, P3 ;  /* 0x0000007b1000720c */ /* 0x000fda0001f66670 */
[----:B------:R-:W-:Y:S01]  /*5330*/  @!P3 IADD3 R46, P0, P4, R92, R78, R13 ;  /* 0x0000004e5c2eb210 */ /* 0x000fe20007c1e00d */
        /* <DEDUP_REMOVED lines=15> */
[----:B------:R-:W4:Y:S01]  /*5430*/  @!P4 LDC.64 R52, c[0x0][0x3c8] ;  /* 0x0000f200ff34cb82 */ /* 0x000f220000000a00 */
[----:B------:R-:W-:-:S05]  /*5440*/  @!P4 IADD3 R48, P5, R92, R78, RZ ;  /* 0x0000004e5c30c210 */ /* 0x000fca0007fbe0ff */
[----:B------:R-:W-:Y:S02]  /*5450*/  @!P4 IMAD.X R49, R124, 0x1, R28, P5 ;  /* 0x000000017c31c824 */ /* 0x000fe400028e061c */
[----:B------:R-:W0:Y:S01]  /*5460*/  @!P4 LDC.64 R54, c[0x0][0x3e0] ;  /* 0x0000f800ff36cb82 */ /* 0x000e220000000a00 */
[----:B----4-:R-:W-:-:S04]  /*5470*/  @!P4 LEA R52, P5, R48, R52, 0x1 ;  /* 0x000000343034c211 */ /* 0x010fc800078a08ff */
[----:B------:R-:W-:Y:S02]  /*5480*/  @!P4 LEA.HI.X R53, R48, R53, R49, 0x1, P5 ;  /* 0x000000353035c211 */ /* 0x000fe400028f0c31 */
[----:B------:R-:W-:-:S05]  /*5490*/  @!P4 IADD3 R48, P5, R84, R76, RZ ;  /* 0x0000004c5430c210 */ /* 0x000fca0007fbe0ff */
[----:B------:R-:W-:Y:S01]  /*54a0*/  @!P4 IMAD.X R49, R103, 0x1, R36, P5 ;  /* 0x000000016731c824 */ /* 0x000fe200028e0624 */
[----:B0-----:R-:W-:-:S04]  /*54b0*/  @!P4 LEA R54, P5, R48, R54, 0x1 ;  /* 0x000000363036c211 */ /* 0x001fc800078a08ff */
[----:B------:R-:W-:Y:S02]  /*54c0*/  @!P4 LEA.HI.X R55, R48, R55, R49, 0x1, P5 ;  /* 0x000000373037c211 */ /* 0x000fe400028f0c31 */
[----:B------:R-:W-:Y:S02]  /*54d0*/  CS2R R48, SRZ ;  /* 0x0000000000307805 */ /* 0x000fe4000001ff00 */
[----:B------:R-:W-:-:S04]  /*54e0*/  @!P3 LEA R60, P5, R46, R60, 0x1 ;  /* 0x0000003c2e3cb211 */ /* 0x000fc800078a08ff */
[----:B------:R-:W-:Y:S02]  /*54f0*/  @!P3 LEA.HI.X R61, R46, R61, R47, 0x1, P5 ;  /* 0x0000003d2e3db211 */ /* 0x000fe400028f0c2f */
[----:B------:R-:W-:Y:S02]  /*5500*/  CS2R R46, SRZ ;  /* 0x00000000002e7805 */ /* 0x000fe4000001ff00 */
[C---:B-1----:R-:W-:Y:S01]  /*5510*/  @!P3 LEA R62, P5, R44.reuse, R62, 0x1 ;  /* 0x0000003e2c3eb211 */ /* 0x042fe200078a08ff */
[----:B------:R0:W5:Y:S03]  /*5520*/  @!P4 LDG.E.128 R48, desc[UR56][R54.64] ;  /* 0x000000383630c981 */ /* 0x000166000c1e1d00 */
[----:B------:R-:W-:Y:S02]  /*5530*/  @!P3 LEA.HI.X R63, R44, R63, R45, 0x1, P5 ;  /* 0x0000003f2c3fb211 */ /* 0x000fe400028f0c2d */
[----:B------:R-:W-:-:S02]  /*5540*/  CS2R R44, SRZ ;  /* 0x00000000002c7805 */ /* 0x000fc4000001ff00 */
[----:B------:R-:W-:Y:S02]  /*5550*/  CS2R R58, SRZ ;  /* 0x00000000003a7805 */ /* 0x000fe4000001ff00 */
[----:B------:R-:W-:Y:S02]  /*5560*/  CS2R R56, SRZ ;  /* 0x0000000000387805 */ /* 0x000fe4000001ff00 */
[----:B------:R1:W5:Y:S01]  /*5570*/  @!P4 LDG.E.128 R44, desc[UR56][R52.64] ;  /* 0x00000038342cc981 */ /* 0x000362000c1e1d00 */
[----:B0-----:R-:W-:-:S03]  /*5580*/  CS2R R54, SRZ ;  /* 0x0000000000367805 */ /* 0x001fc6000001ff00 */
[----:B------:R0:W5:Y:S01]  /*5590*/  @!P3 LDG.E.128 R56, desc[UR56][R62.64] ;  /* 0x000000383e38b981 */ /* 0x000162000c1e1d00 */
[----:B-1----:R-:W-:-:S06]  /*55a0*/  CS2R R52, SRZ ;  /* 0x0000000000347805 */ /* 0x002fcc000001ff00 */
[----:B------:R1:W5:Y:S01]  /*55b0*/  @!P3 LDG.E.128 R52, desc[UR56][R60.64] ;  /* 0x000000383c34b981 */ /* 0x000362000c1e1d00 */
[----:B--2---:R-:W-:-:S04]  /*55c0*/  @!P0 LEA R68, P3, R66, R68, 0x1 ;  /* 0x0000004442448211 */ /* 0x004fc800078608ff */
[----:B------:R-:W-:Y:S02]  /*55d0*/  @!P0 LEA.HI.X R69, R66, R69, R67, 0x1, P3 ;  /* 0x0000004542458211 */ /* 0x000fe400018f0c43 */
[C---:B---3--:R-:W-:Y:S02]  /*55e0*/  @!P0 LEA R70, P3, R64.reuse, R70, 0x1 ;  /* 0x0000004640468211 */ /* 0x048fe400078608ff */
[----:B0-----:R-:W-:Y:S02]  /*55f0*/  CS2R R62, SRZ ;  /* 0x00000000003e7805 */ /* 0x001fe4000001ff00 */
[----:B------:R-:W-:Y:S02]  /*5600*/  CS2R R66, SRZ ;  /* 0x0000000000427805 */ /* 0x000fe4000001ff00 */
[----:B-1----:R-:W-:Y:S02]  /*5610*/  CS2R R60, SRZ ;  /* 0x00000000003c7805 */ /* 0x002fe4000001ff00 */
[----:B------:R-:W-:-:S02]  /*5620*/  @!P0 LEA.HI.X R71, R64, R71, R65, 0x1, P3 ;  /* 0x0000004740478211 */ /* 0x000fc400018f0c41 */
[----:B------:R-:W-:Y:S02]  /*5630*/  CS2R R64, SRZ ;  /* 0x0000000000407805 */ /* 0x000fe4000001ff00 */
[----:B------:R0:W5:Y:S04]  /*5640*/  @!P0 LDG.E.128 R60, desc[UR56][R68.64] ;  /* 0x00000038443c8981 */ /* 0x000168000c1e1d00 */
[----:B------:R1:W5:Y:S01]  /*5650*/  @!P0 LDG.E.128 R64, desc[UR56][R70.64] ;  /* 0x0000003846408981 */ /* 0x000362000c1e1d00 */
[----:B------:R-:W-:-:S04]  /*5660*/  ISETP.GE.AND P0, PT, R190, R112, PT ;  /* 0x00000070be00720c */ /* 0x000fc80003f06270 */
[CC--:B------:R-:W-:Y:S01]  /*5670*/  ISETP.GE.OR P0, PT, R16.reuse, R123.reuse, P0 ;  /* 0x0000007b1000720c */ /* 0x0c0fe20000706670 */
[----:B------:R-:W-:Y:S01]  /*5680*/  BSSY B1, `(.L_x_6895) ;  /* 0x000001c000017945 */ /* 0x000fe20003800000 */
[----:B------:R-:W-:Y:S02]  /*5690*/  ISETP.GE.AND P3, PT, R16, R123, PT ;  /* 0x0000007b1000720c */ /* 0x000fe40003f66270 */
[----:B0-----:R-:W-:Y:S02]  /*56a0*/  CS2R R68, SRZ ;  /* 0x0000000000447805 */ /* 0x001fe4000001ff00 */
[----:B------:R-:W-:Y:S02]  /*56b0*/  CS2R R74, SRZ ;  /* 0x00000000004a7805 */ /* 0x000fe4000001ff00 */
[----:B-1----:R-:W-:Y:S02]  /*56c0*/  CS2R R70, SRZ ;  /* 0x0000000000467805 */ /* 0x002fe4000001ff00 */
[----:B------:R-:W-:-:S03]  /*56d0*/  CS2R R72, SRZ ;  /* 0x0000000000487805 */ /* 0x000fc6000001ff00 */
[----:B------:R-:W-:Y:S05]  /*56e0*/  @P0 BRA `(.L_x_6896) ;  /* 0x0000000000540947 */ /* 0x000fea0003800000 */
[----:B------:R-:W0:Y:S01]  /*56f0*/  LDC.64 R68, c[0x0][0x3d8] ;  /* 0x0000f600ff447b82 */ /* 0x000e220000000a00 */
[----:B------:R-:W-:Y:S01]  /*5700*/  IMAD.MOV.U32 R72, RZ, RZ, R78 ;  /* 0x000000ffff487224 */ /* 0x000fe200078e004e */
[----:B------:R-:W-:Y:S01]  /*5710*/  ULDC.64 UR4, c[0x0][0x3c8] ;  /* 0x0000f20000047ab9 */ /* 0x000fe20000000a00 */
[----:B------:R-:W-:Y:S01]  /*5720*/  IMAD.MOV.U32 R73, RZ, RZ, R124 ;  /* 0x000000ffff497224 */ /* 0x000fe200078e007c */
[----:B------:R-:W-:Y:S01]  /*5730*/  ULDC.64 UR6, c[0x0][0x3e0] ;  /* 0x0000f80000067ab9 */ /* 0x000fe20000000a00 */
[----:B------:R-:W-:-:S03]  /*5740*/  IMAD.MOV.U32 R77, RZ, RZ, R103 ;  /* 0x000000ffff4d7224 */ /* 0x000fc600078e0067 */
        /* <DEDUP_REMOVED lines=15> */
.L_x_6896:
[----:B------:R-:W-:Y:S05]  /*5840*/  BSYNC B1 ;  /* 0x0000000000017941 */ /* 0x000fea0003800000 */
.L_x_6895:
[----:B-----5:R-:W-:Y:S01]  /*5850*/  IMAD.MOV.U32 R76, RZ, RZ, R70 ;  /* 0x000000ffff4c7224 */ /* 0x020fe200078e0046 */
        /* <DEDUP_REMOVED lines=67> */
.L_x_6897:
[----:B------:R-:W-:Y:S01]  /*5c90*/  IMAD R103, R185, 0x8, R2 ;  /* 0x00000008b9677824 */ /* 0x000fe200078e0202 */
[----:B------:R-:W-:Y:S01]  /*5ca0*/  SHF.L.U32 R124, R194, 0x1f, RZ ;  /* 0x0000001fc27c7819 */ /* 0x000fe200000006ff */
[----:B------:R-:W0:Y:S01]  /*5cb0*/  LDC R131, c[0x0][0x2e4] ;  /* 0x0000b900ff837b82 */ /* 0x000e220000000800 */
[----:B------:R-:W-:Y:S01]  /*5cc0*/  IMAD.MOV.U32 R121, RZ, RZ, R122 ;  /* 0x000000ffff797224 */ /* 0x000fe200078e007a */
[----:B------:R-:W-:Y:S01]  /*5cd0*/  BSSY B1, `(.L_x_6898) ;  /* 0x0000005000017945 */ /* 0x000fe20003800000 */
[----:B------:R-:W1:Y:S05]  /*5ce0*/  SYNCS.PHASECHK.TRANS64.TRYWAIT P4, [R103+URZ+0x28890], R124 ;  /* 0x0288907c670075a7 */ /* 0x000e6a000808017f */
[----:B------:R-:W2:Y:S01]  /*5cf0*/  LDC.64 R122, c[0x0][0x2f0] ;  /* 0x0000bc00ff7a7b82 */ /* 0x000ea20000000a00 */
[----:B0-----:R-:W-:Y:S01]  /*5d00*/  IMAD.IADD R133, R131, 0x1, -R116 ;  /* 0x0000000183857824 */ /* 0x001fe200078e0a74 */
[----:B-1----:R-:W-:Y:S06]  /*5d10*/  @!P4 BRA `(.L_x_6899) ;  /* 0x000001f400bcc947 */ /* 0x002fec0003800000 */
.L_x_7238:
[----:B------:R-:W-:Y:S05]  /*5d20*/  BSYNC B1 ;  /* 0x0000000000017941 */ /* 0x000fea0003800000 */
.L_x_6898:
[----:B------:R-:W-:Y:S01]  /*5d30*/  ISETP.GE.OR P4, PT, R18, R112, P2 ;  /* 0x000000701200720c */ /* 0x000fe20001786670 */
[----:B------:R-:W-:-:S12]  /*5d40*/  BSSY B1, `(.L_x_6900) ;  /* 0x0000087000017945 */ /* 0x000fd80003800000 */
[----:B------:R-:W-:Y:S05]  /*5d50*/  @P4 BRA `(.L_x_6901) ;  /* 0x0000000800144947 */ /* 0x000fea0003800000 */
[-C--:B--2---:R-:W-:Y:S01]  /*5d60*/  IMAD R76, R19, R122.reuse, RZ ;  /* 0x0000007a134c7224 */ /* 0x084fe200078e02ff */
[----:B------:R-:W-:Y:S01]  /*5d70*/  ISETP.NE.AND P6, PT, R0, RZ, PT ;  /* 0x000000ff0000720c */ /* 0x000fe20003fc5270 */
[C---:B------:R-:W-:Y:S01]  /*5d80*/  IMAD.WIDE.U32 R126, R18.reuse, R122, R120 ;  /* 0x0000007a127e7225 */ /* 0x040fe200078e0078 */
[----:B------:R-:W-:Y:S03]  /*5d90*/  BSSY B2, `(.L_x_6902) ;  /* 0x0000076000027945 */ /* 0x000fe60003800000 */
[----:B------:R-:W-:Y:S01]  /*5da0*/  IMAD R159, R18, R123, R76 ;  /* 0x0000007b129f7224 */ /* 0x000fe200078e024c */
[----:B------:R-:W-:Y:S02]  /*5db0*/  SEL R76, R116, R133, !P6 ;  /* 0x00000085744c7207 */ /* 0x000fe40007000000 */
[----:B------:R-:W-:Y:S01]  /*5dc0*/  IADD3 R156, P4, P5, R98, R126, R32 ;  /* 0x0000007e629c7210 */ /* 0x000fe20007d9e020 */
        /* <DEDUP_REMOVED lines=8> */
[----:B------:R-:W-:-:S03]  /*5e50*/  LOP3.LUT R76, R161, 0x38, RZ, 0xc0, !PT ;  /* 0x00000038a14c7812 */ /* 0x000fc600078ec0ff */
[----:B------:R-:W-:Y:S01]  /*5e60*/  IMAD.SHL.U32 R77, R77, 0x400, RZ ;  /* 0x000004004d4d7824 */ /* 0x000fe200078e00ff */
[----:B------:R-:W-:-:S04]  /*5e70*/  LOP3.LUT R76, R76, 0x1c0, R203, 0xf8, !PT ;  /* 0x000001c04c4c7812 */ /* 0x000fc800078ef8cb */
[----:B------:R-:W-:Y:S02]  /*5e80*/  LOP3.LUT R77, R77, 0x7fffe000, RZ, 0xc0, !PT ;  /* 0x7fffe0004d4d7812 */ /* 0x000fe400078ec0ff */
[----:B------:R-:W-:-:S04]  /*5e90*/  LOP3.LUT R76, R76, R211, RZ, 0x3c, !PT ;  /* 0x000000d34c4c7212 */ /* 0x000fc800078e3cff */
[----:B------:R-:W-:Y:S01]  /*5ea0*/  IADD3 R76, R76, R77, R212 ;  /* 0x0000004d4c4c7210 */ /* 0x000fe20007ffe0d4 */
[----:B------:R-:W-:-:S04]  /*5eb0*/  IMAD R77, R185, 0x4000, R115 ;  /* 0x00004000b94d7824 */ /* 0x000fc800078e0273 */
[----:B------:R-:W-:Y:S02]  /*5ec0*/  IMAD R79, R185, 0x4000, R76 ;  /* 0x00004000b94f7824 */ /* 0x000fe400078e024c */
[--C-:B------:R-:W-:Y:S02]  /*5ed0*/  IMAD R77, R77, 0x2, R2.reuse ;  /* 0x000000024d4d7824 */ /* 0x100fe400078e0202 */
[----:B------:R-:W-:-:S04]  /*5ee0*/  IMAD R80, R79, 0x2, R2 ;  /* 0x000000024f507824 */ /* 0x000fc800078e0202 */
[----:B------:R-:W1:Y:S04]  /*5ef0*/  LDS.128 R76, [R77+0x18400] ;  /* 0x018400004d4c7984 */ /* 0x000e680000000c00 */
[----:B------:R-:W2:Y:S01]  /*5f00*/  LDS.128 R80, [R80+0x18400] ;  /* 0x0184000050507984 */ /* 0x000ea20000000c00 */
[----:B------:R-:W-:Y:S05]  /*5f10*/  @P3 BRA `(.L_x_6903) ;  /* 0x0000000400743947 */ /* 0x000fea0003800000 */
[----:B------:R-:W-:Y:S01]  /*5f20*/  SHF.R.U32.HI R173, RZ, 0x10, R49 ;  /* 0x00000010ffad7819 */ /* 0x000fe20000011631 */
[----:B--2---:R-:W-:Y:S01]  /*5f30*/  IMAD.U32 R167, R83, 0x10000, RZ ;  /* 0x0001000053a77824 */ /* 0x004fe200078e00ff */
[----:B------:R-:W-:Y:S01]  /*5f40*/  SHF.R.U32.HI R177, RZ, 0x10, R45 ;  /* 0x00000010ffb17819 */ /* 0x000fe2000001162d */
[----:B------:R-:W-:Y:S01]  /*5f50*/  IMAD.U32 R172, R81, 0x10000, RZ ;  /* 0x0001000051ac7824 */ /* 0x000fe200078e00ff */
[----:B------:R-:W-:Y:S01]  /*5f60*/  PRMT R164, R164, 0x5410, R173 ;  /* 0x00005410a4a47816 */ /* 0x000fe200000000ad */
[----:B-1----:R-:W-:Y:S01]  /*5f70*/  IMAD.U32 R166, R77, 0x10000, RZ ;  /* 0x000100004da67824 */ /* 0x002fe200078e00ff */
[----:B------:R-:W-:Y:S02]  /*5f80*/  SHF.R.U64 R170, R48, 0x10, R49 ;  /* 0x0000001030aa7819 */ /* 0x000fe40000001231 */
[----:B------:R-:W-:Y:S02]  /*5f90*/  SHF.R.U32.HI R171, RZ, 0x10, R51 ;  /* 0x00000010ffab7819 */ /* 0x000fe40000011633 */
[----:B------:R-:W-:-:S02]  /*5fa0*/  PRMT R168, R168, 0x5410, R177 ;  /* 0x00005410a8a87816 */ /* 0x000fc400000000b1 */
[----:B------:R-:W-:Y:S01]  /*5fb0*/  SHF.R.U64 R169, R50, 0x10, R51 ;  /* 0x0000001032a97819 */ /* 0x000fe20000001233 */
[----:B------:R-:W-:Y:S01]  /*5fc0*/  IMAD.U32 R51, R79, 0x10000, RZ ;  /* 0x000100004f337824 */ /* 0x000fe200078e00ff */
[----:B------:R-:W-:Y:S01]  /*5fd0*/  LOP3.LUT R49, R83, 0xffff0000, RZ, 0xc0, !PT ;  /* 0xffff000053317812 */ /* 0x000fe200078ec0ff */
[----:B------:R-:W-:Y:S01]  /*5fe0*/  IMAD.U32 R83, R164, 0x10000, RZ ;  /* 0x00010000a4537824 */ /* 0x000fe200078e00ff */
[----:B------:R-:W-:Y:S02]  /*5ff0*/  SHF.R.U32.HI R175, RZ, 0x10, R47 ;  /* 0x00000010ffaf7819 */ /* 0x000fe4000001162f */
[----:B------:R-:W-:Y:S01]  /*6000*/  LOP3.LUT R48, R79, 0xffff0000, RZ, 0xc0, !PT ;  /* 0xffff00004f307812 */ /* 0x000fe200078ec0ff */
[----:B------:R-:W-:Y:S01]  /*6010*/  IMAD.U32 R79, R168, 0x10000, RZ ;  /* 0x00010000a84f7824 */ /* 0x000fe200078e00ff */
[----:B------:R-:W-:Y:S01]  /*6020*/  PRMT R171, R158, 0x5410, R171 ;  /* 0x000054109eab7816 */ /* 0x000fe200000000ab */
[----:B------:R-:W-:Y:S01]  /*6030*/  FMUL.FTZ R173, R172, R83 ;  /* 0x00000053acad7220 */ /* 0x000fe20000410000 */
[----:B------:R-:W-:-:S02]  /*6040*/  PRMT R160, R160, 0x5410, R169 ;  /* 0x00005410a0a07816 */ /* 0x000fc400000000a9 */
[----:B------:R-:W-:Y:S02]  /*6050*/  LOP3.LUT R81, R81, 0xffff0000, RZ, 0xc0, !PT ;  /* 0xffff000051517812 */ /* 0x000fe400078ec0ff */
[----:B------:R-:W-:Y:S02]  /*6060*/  LOP3.LUT R169, R164, 0xffff0000, RZ, 0xc0, !PT ;  /* 0xffff0000a4a97812 */ /* 0x000fe400078ec0ff */
[----:B------:R-:W-:Y:S01]  /*6070*/  PRMT R162, R162, 0x5410, R175 ;  /* 0x00005410a2a27816 */ /* 0x000fe200000000af */
[-C--:B------:R-:W-:Y:S01]  /*6080*/  FMUL.FTZ R175, R172, R79.reuse ;  /* 0x0000004facaf7220 */ /* 0x080fe20000410000 */
[----:B------:R-:W-:Y:S01]  /*6090*/  LOP3.LUT R158, R168, 0xffff0000, RZ, 0xc0, !PT ;  /* 0xffff0000a89e7812 */ /* 0x000fe200078ec0ff */
[----:B------:R-:W-:Y:S01]  /*60a0*/  IMAD.U32 R168, R171, 0x10000, RZ ;  /* 0x00010000aba87824 */ /* 0x000fe200078e00ff */
[----:B------:R-:W-:Y:S01]  /*60b0*/  SHF.R.U64 R179, R44, 0x10, R45 ;  /* 0x000000102cb37819 */ /* 0x000fe2000000122d */
[----:B------:R-:W-:Y:S01]  /*60c0*/  FFMA.FTZ R79, R166, R79, -R173 ;  /* 0x0000004fa64f7223 */ /* 0x000fe200000108ad */
[----:B------:R-:W-:Y:S01]  /*60d0*/  LOP3.LUT R50, R77, 0xffff0000, RZ, 0xc0, !PT ;  /* 0xffff00004d327812 */ /* 0x000fe200078ec0ff */
[----:B------:R-:W-:Y:S01]  /*60e0*/  FMUL.FTZ R173, R81, R169 ;  /* 0x000000a951ad7220 */ /* 0x000fe20000410000 */
[----:B------:R-:W-:Y:S01]  /*60f0*/  PRMT R163, R163, 0x5410, R170 ;  /* 0x00005410a3a37816 */ /* 0x000fe200000000aa */
[----:B------:R-:W-:-:S02]  /*6100*/  IMAD.U32 R164, R162, 0x10000, RZ ;  /* 0x00010000a2a47824 */ /* 0x000fc400078e00ff */
[----:B------:R-:W-:Y:S01]  /*6110*/  FMUL.FTZ R81, R81, R158 ;  /* 0x0000009e51517220 */ /* 0x000fe20000410000 */
[----:B------:R-:W-:Y:S01]  /*6120*/  FMUL.FTZ R170, R167, R168 ;  /* 0x000000a8a7aa7220 */ /* 0x000fe20000410000 */
[----:B------:R-:W-:Y:S01]  /*6130*/  PRMT R77, R130, 0x5432, R179 ;  /* 0x00005432824d7816 */ /* 0x000fe200000000b3 */
[C---:B------:R-:W-:Y:S01]  /*6140*/  FFMA.FTZ R158, R50.reuse, R158, -R173 ;  /* 0x0000009e329e7223 */ /* 0x040fe200000108ad */
[----:B------:R-:W-:Y:S01]  /*6150*/  LOP3.LUT R171, R171, 0xffff0000, RZ, 0xc0, !PT ;  /* 0xffff0000abab7812 */ /* 0x000fe200078ec0ff */
[-C--:B------:R-:W-:Y:S01]  /*6160*/  FMUL.FTZ R167, R167, R164.reuse ;  /* 0x000000a4a7a77220 */ /* 0x080fe20000410000 */
[----:B------:R-:W-:Y:S01]  /*6170*/  FFMA.FTZ R81, R50, R169, R81 ;  /* 0x000000a932517223 */ /* 0x000fe20000010051 */
[----:B------:R-:W-:Y:S01]  /*6180*/  LOP3.LUT R162, R162, 0xffff0000, RZ, 0xc0, !PT ;  /* 0xffff0000a2a27812 */ /* 0x000fe200078ec0ff */
[----:B------:R-:W-:Y:S01]  /*6190*/  FFMA.FTZ R50, R51, R164, -R170 ;  /* 0x000000a433327223 */ /* 0x000fe200000108aa */
[----:B------:R-:W-:Y:S02]  /*61a0*/  IMAD.U32 R45, R80, 0x10000, RZ ;  /* 0x00010000502d7824 */ /* 0x000fe400078e00ff */
[----:B------:R-:W-:Y:S01]  /*61b0*/  FFMA.FTZ R166, R166, R83, R175 ;  /* 0x00000053a6a67223 */ /* 0x000fe200000100af */
[----:B------:R-:W-:Y:S01]  /*61c0*/  IMAD.U32 R164, R163, 0x10000, RZ ;  /* 0x00010000a3a47824 */ /* 0x000fe200078e00ff */
[----:B------:R-:W-:Y:S01]  /*61d0*/  SHF.R.U64 R174, R46, 0x10, R47 ;  /* 0x000000102eae7819 */ /* 0x000fe2000000122f */
[----:B------:R-:W-:-:S02]  /*61e0*/  IMAD.U32 R83, R77, 0x10000, RZ ;  /* 0x000100004d537824 */ /* 0x000fc400078e00ff */
[----:B------:R-:W-:Y:S01]  /*61f0*/  FFMA.FTZ R51, R51, R168, R167 ;  /* 0x000000a833337223 */ /* 0x000fe200000100a7 */
[C---:B------:R-:W-:Y:S01]  /*6200*/  FMUL.FTZ R167, R49.reuse, R171 ;  /* 0x000000ab31a77220 */ /* 0x040fe20000410000 */
[----:B------:R-:W-:Y:S01]  /*6210*/  FMUL.FTZ R169, R49, R162 ;  /* 0x000000a231a97220 */ /* 0x000fe20000410000 */
[----:B------:R-:W-:Y:S01]  /*6220*/  LOP3.LUT R80, R80, 0xffff0000, RZ, 0xc0, !PT ;  /* 0xffff000050507812 */ /* 0x000fe200078ec0ff */
[----:B------:R-:W-:Y:S01]  /*6230*/  FMUL.FTZ R49, R45, R164 ;  /* 0x000000a42d317220 */ /* 0x000fe20000410000 */
[----:B------:R-:W-:Y:S01]  /*6240*/  LOP3.LUT R163, R163, 0xffff0000, RZ, 0xc0, !PT ;  /* 0xffff0000a3a37812 */ /* 0x000fe200078ec0ff */
[----:B------:R-:W-:Y:S01]  /*6250*/  IMAD.U32 R44, R76, 0x10000, RZ ;  /* 0x000100004c2c7824 */ /* 0x000fe200078e00ff */
[----:B------:R-:W-:Y:S01]  /*6260*/  LOP3.LUT R77, R77, 0xffff0000, RZ, 0xc0, !PT ;  /* 0xffff00004d4d7812 */ /* 0x000fe200078ec0ff */
[----:B------:R-:W-:Y:S01]  /*6270*/  FMUL.FTZ R45, R45, R83 ;  /* 0x000000532d2d7220 */ /* 0x000fe20000410000 */
[----:B------:R-:W-:Y:S01]  /*6280*/  PRMT R165, R165, 0x5410, R174 ;  /* 0x00005410a5a57816 */ /* 0x000fe200000000ae */
[----:B------:R-:W-:Y:S01]  /*6290*/  FFMA.FTZ R173, R48, R162, -R167 ;  /* 0x000000a230ad7223 */ /* 0x000fe200000108a7 */
[----:B------:R-:W-:Y:S01]  /*62a0*/  LOP3.LUT R76, R76, 0xffff0000, RZ, 0xc0, !PT ;  /* 0xffff00004c4c7812 */ /* 0x000fe200078ec0ff */
[----:B------:R-:W-:Y:S01]  /*62b0*/  FFMA.FTZ R162, R48, R171, R169 ;  /* 0x000000ab30a27223 */ /* 0x000fe200000100a9 */
[----:B------:R-:W-:-:S02]  /*62c0*/  IMAD.U32 R47, R82, 0x10000, RZ ;  /* 0x00010000522f7824 */ /* 0x000fc400078e00ff */
[----:B------:R-:W-:Y:S01]  /*62d0*/  FMUL.FTZ R167, R80, R163 ;  /* 0x000000a350a77220 */ /* 0x000fe20000410000 */
[C---:B------:R-:W-:Y:S01]  /*62e0*/  FFMA.FTZ R83, R44.reuse, R83, -R49 ;  /* 0x000000532c537223 */ /* 0x040fe20000010831 */
[----:B------:R-:W-:Y:S01]  /*62f0*/  FFMA.FTZ R164, R44, R164, R45 ;  /* 0x000000a42ca47223 */ /* 0x000fe2000001002d */
[-C--:B------:R-:W-:Y:S01]  /*6300*/  FMUL.FTZ R169, R80, R77.reuse ;  /* 0x0000004d50a97220 */ /* 0x080fe20000410000 */
[----:B------:R-:W-:Y:S01]  /*6310*/  LOP3.LUT R82, R82, 0xffff0000, RZ, 0xc0, !PT ;  /* 0xffff000052527812 */ /* 0x000fe200078ec0ff */
[C---:B------:R-:W-:Y:S01]  /*6320*/  IMAD.U32 R45, R160.reuse, 0x10000, RZ ;  /* 0x00010000a02d7824 */ /* 0x040fe200078e00ff */
[----:B------:R-:W-:Y:S01]  /*6330*/  LOP3.LUT R49, R160, 0xffff0000, RZ, 0xc0, !PT ;  /* 0xffff0000a0317812 */ /* 0x000fe200078ec0ff */
[C---:B------:R-:W-:Y:S02]  /*6340*/  IMAD.U32 R44, R165.reuse, 0x10000, RZ ;  /* 0x00010000a52c7824 */ /* 0x040fe400078e00ff */
[----:B------:R-:W-:Y:S01]  /*6350*/  FFMA.FTZ R48, R76, R77, -R167 ;  /* 0x0000004d4c307223 */ /* 0x000fe200000108a7 */
[----:B------:R-:W-:Y:S01]  /*6360*/  IMAD.U32 R46, R78, 0x10000, RZ ;  /* 0x000100004e2e7824 */ /* 0x000fe200078e00ff */
[----:B------:R-:W-:Y:S01]  /*6370*/  LOP3.LUT R165, R165, 0xffff0000, RZ, 0xc0, !PT ;  /* 0xffff0000a5a57812 */ /* 0x000fe200078ec0ff */
        /* <DEDUP_REMOVED lines=23> */
.L_x_6903:
[----:B------:R-:W-:Y:S05]  /*64f0*/  BSYNC B2 ;  /* 0x0000000000027941 */ /* 0x000fea0003800000 */
.L_x_6902:
[----:B------:R-:W-:Y:S01]  /*6500*/  ISETP.GE.AND P4, PT, R161, R131, PT ;  /* 0x00000083a100720c */ /* 0x000fe20003f86270 */
[----:B------:R-:W-:-:S12]  /*6510*/  ULDC.64 UR4, c[0x0][0x2d8] ;  /* 0x0000b60000047ab9 */ /* 0x000fd80000000a00 */
        /* <DEDUP_REMOVED lines=9> */
.L_x_6901:
[----:B------:R-:W-:Y:S05]  /*65b0*/  BSYNC B1 ;  /* 0x0000000000017941 */ /* 0x000fea0003800000 */
.L_x_6900:
[----:B------:R-:W-:Y:S01]  /*65c0*/  ISETP.GE.OR P4, PT, R189, R112, P2 ;  /* 0x00000070bd00720c */ /* 0x000fe20001786670 */
[----:B------:R-:W-:-:S12]  /*65d0*/  BSSY B1, `(.L_x_6904) ;  /* 0x0000087000017945 */ /* 0x000fd80003800000 */
[----:B------:R-:W-:Y:S05]  /*65e0*/  @P4 BRA `(.L_x_6905) ;  /* 0x0000000800144947 */ /* 0x000fea0003800000 */
[-C--:B-12---:R-:W-:Y:S01]  /*65f0*/  IMAD R44, R217, R122.reuse, RZ ;  /* 0x0000007ad92c7224 */ /* 0x086fe200078e02ff */
        /* <DEDUP_REMOVED lines=14> */
[----:B------:R-:W-:-:S03]  /*66e0*/  LOP3.LUT R44, R202, 0x38, R83, 0xf8, !PT ;  /* 0x00000038ca2c7812 */ /* 0x000fc600078ef853 */
[----:B------:R-:W-:Y:S01]  /*66f0*/  IMAD.SHL.U32 R46, R45, 0x400, RZ ;  /* 0x000004002d2e7824 */ /* 0x000fe200078e00ff */
[----:B------:R-:W-:-:S04]  /*6700*/  LOP3.LUT R45, R44, R209, RZ, 0x3c, !PT ;  /* 0x000000d12c2d7212 */ /* 0x000fc800078e3cff */
[----:B------:R-:W-:-:S04]  /*6710*/  LOP3.LUT R44, R46, 0x7fffe000, RZ, 0xc0, !PT ;  /* 0x7fffe0002e2c7812 */ /* 0x000fc800078ec0ff */
        /* <DEDUP_REMOVED lines=10> */
[----:B------:R-:W-:Y:S02]  /*67c0*/  SHF.R.U32.HI R126, RZ, 0x10, R57 ;  /* 0x00000010ff7e7819 */ /* 0x000fe40000011639 */
[----:B------:R-:W-:Y:S02]  /*67d0*/  PRMT R151, R151, 0x5410, R160 ;  /* 0x0000541097977816 */ /* 0x000fe400000000a0 */
[----:B------:R-:W-:Y:S02]  /*67e0*/  PRMT R155, R155, 0x5410, R126 ;  /* 0x000054109b9b7816 */ /* 0x000fe4000000007e */
[--C-:B------:R-:W-:Y:S01]  /*67f0*/  SHF.R.U64 R127, R58, 0x10, R59.reuse ;  /* 0x000000103a7f7819 */ /* 0x100fe2000000123b */
[----:B------:R-:W-:Y:S01]  /*6800*/  IMAD.U32 R58, R49, 0x10000, RZ ;  /* 0x00010000313a7824 */ /* 0x000fe200078e00ff */
[----:B------:R-:W-:-:S02]  /*6810*/  SHF.R.U32.HI R156, RZ, 0x10, R59 ;  /* 0x00000010ff9c7819 */ /* 0x000fc4000001163b */
[----:B------:R-:W-:Y:S01]  /*6820*/  LOP3.LUT R59, R49, 0xffff0000, RZ, 0xc0, !PT ;  /* 0xffff0000313b7812 */ /* 0x000fe200078ec0ff */
[----:B------:R-:W-:Y:S01]  /*6830*/  IMAD.U32 R49, R151, 0x10000, RZ ;  /* 0x0001000097317824 */ /* 0x000fe200078e00ff */
[----:B------:R-:W-:Y:S01]  /*6840*/  LOP3.LUT R82, R51, 0xffff0000, RZ, 0xc0, !PT ;  /* 0xffff000033527812 */ /* 0x000fe200078ec0ff */
[----:B------:R-:W-:Y:S01]  /*6850*/  IMAD.U32 R51, R155, 0x10000, RZ ;  /* 0x000100009b337824 */ /* 0x000fe200078e00ff */
[--C-:B------:R-:W-:Y:S02]  /*6860*/  SHF.R.U32.HI R158, RZ, 0x10, R55.reuse ;  /* 0x00000010ff9e7819 */ /* 0x100fe40000011637 */
[----:B------:R-:W-:Y:S01]  /*6870*/  SHF.R.U64 R159, R54, 0x10, R55 ;  /* 0x00000010369f7819 */ /* 0x000fe20000001237 */
[----:B-1----:R-:W-:Y:S01]  /*6880*/  IMAD.U32 R55, R45, 0x10000, RZ ;  /* 0x000100002d377824 */ /* 0x002fe200078e00ff */
[----:B------:R-:W-:Y:S01]  /*6890*/  PRMT R153, R153, 0x5410, R156 ;  /* 0x0000541099997816 */ /* 0x000fe2000000009c */
[C---:B------:R-:W-:Y:S01]  /*68a0*/  FMUL.FTZ R126, R58.reuse, R51 ;  /* 0x000000333a7e7220 */ /* 0x040fe20000410000 */
[----:B------:R-:W-:Y:S01]  /*68b0*/  LOP3.LUT R155, R155, 0xffff0000, RZ, 0xc0, !PT ;  /* 0xffff00009b9b7812 */ /* 0x000fe200078ec0ff */
[-C--:B------:R-:W-:Y:S01]  /*68c0*/  FMUL.FTZ R156, R58, R49.reuse ;  /* 0x000000313a9c7220 */ /* 0x080fe20000410000 */
[----:B------:R-:W-:Y:S01]  /*68d0*/  PRMT R149, R149, 0x5410, R158 ;  /* 0x0000541095957816 */ /* 0x000fe2000000009e */
[C---:B------:R-:W-:Y:S01]  /*68e0*/  FFMA.FTZ R49, R55.reuse, R49, -R126 ;  /* 0x0000003137317223 */ /* 0x040fe2000001087e */
[----:B------:R-:W-:Y:S01]  /*68f0*/  SHF.R.U64 R157, R56, 0x10, R57 ;  /* 0x00000010389d7819 */ /* 0x000fe20000001239 */
[----:B------:R-:W-:Y:S01]  /*6900*/  FFMA.FTZ R51, R55, R51, R156 ;  /* 0x0000003337337223 */ /* 0x000fe2000001009c */
[----:B------:R-:W-:Y:S01]  /*6910*/  LOP3.LUT R56, R45, 0xffff0000, RZ, 0xc0, !PT ;  /* 0xffff00002d387812 */ /* 0x000fe200078ec0ff */
[----:B------:R-:W-:Y:S01]  /*6920*/  IMAD.U32 R58, R153, 0x10000, RZ ;  /* 0x00010000993a7824 */ /* 0x000fe200078e00ff */
[----:B------:R-:W-:Y:S01]  /*6930*/  PRMT R152, R152, 0x5410, R127 ;  /* 0x0000541098987816 */ /* 0x000fe2000000007f */
[----:B------:R-:W-:Y:S01]  /*6940*/  FMUL.FTZ R127, R59, R155 ;  /* 0x0000009b3b7f7220 */ /* 0x000fe20000410000 */
[----:B------:R-:W-:Y:S01]  /*6950*/  LOP3.LUT R151, R151, 0xffff0000, RZ, 0xc0, !PT ;  /* 0xffff000097977812 */ /* 0x000fe200078ec0ff */
[----:B------:R-:W-:Y:S01]  /*6960*/  IMAD.U32 R55, R149, 0x10000, RZ ;  /* 0x0001000095377824 */ /* 0x000fe200078e00ff */
[----:B------:R-:W-:Y:S01]  /*6970*/  SHF.R.U64 R161, R52, 0x10, R53 ;  /* 0x0000001034a17819 */ /* 0x000fe20000001235 */
[----:B------:R-:W-:-:S02]  /*6980*/  IMAD.U32 R57, R47, 0x10000, RZ ;  /* 0x000100002f397824 */ /* 0x000fc400078e00ff */
[-C--:B------:R-:W-:Y:S01]  /*6990*/  FMUL.FTZ R156, R80, R58.reuse ;  /* 0x0000003a509c7220 */ /* 0x080fe20000410000 */
[----:B------:R-:W-:Y:S01]  /*69a0*/  FFMA.FTZ R126, R56, R151, -R127 ;  /* 0x00000097387e7223 */ /* 0x000fe2000001087f */
[----:B------:R-:W-:Y:S01]  /*69b0*/  LOP3.LUT R153, R153, 0xffff0000, RZ, 0xc0, !PT ;  /* 0xffff000099997812 */ /* 0x000fe200078ec0ff */
[----:B------:R-:W-:Y:S01]  /*69c0*/  FMUL.FTZ R127, R80, R55 ;  /* 0x00000037507f7220 */ /* 0x000fe20000410000 */
[----:B------:R-:W-:Y:S01]  /*69d0*/  PRMT R154, R154, 0x5410, R157 ;  /* 0x000054109a9a7816 */ /* 0x000fe2000000009d */
[----:B------:R-:W-:Y:S01]  /*69e0*/  FMUL.FTZ R59, R59, R151 ;  /* 0x000000973b3b7220 */ /* 0x000fe20000410000 */
[----:B------:R-:W-:Y:S01]  /*69f0*/  LOP3.LUT R54, R47, 0xffff0000, RZ, 0xc0, !PT ;  /* 0xffff00002f367812 */ /* 0x000fe200078ec0ff */
[C---:B------:R-:W-:Y:S01]  /*6a00*/  FFMA.FTZ R156, R57.reuse, R55, -R156 ;  /* 0x00000037399c7223 */ /* 0x040fe2000001089c */
[----:B------:R-:W-:Y:S01]  /*6a10*/  PRMT R150, R150, 0x5410, R161 ;  /* 0x0000541096967816 */ /* 0x000fe200000000a1 */
[----:B------:R-:W-:Y:S01]  /*6a20*/  FFMA.FTZ R58, R57, R58, R127 ;  /* 0x0000003a393a7223 */ /* 0x000fe2000001007f */
[----:B------:R-:W-:Y:S01]  /*6a30*/  LOP3.LUT R149, R149, 0xffff0000, RZ, 0xc0, !PT ;  /* 0xffff000095957812 */ /* 0x000fe200078ec0ff */
[----:B------:R-:W-:Y:S01]  /*6a40*/  FFMA.FTZ R80, R56, R155, R59 ;  /* 0x0000009b38507223 */ /* 0x000fe2000001003b */
[----:B------:R-:W-:Y:S01]  /*6a50*/  FMUL.FTZ R57, R82, R153 ;  /* 0x0000009952397220 */ /* 0x000fe20000410000 */
[C---:B------:R-:W-:Y:S01]  /*6a60*/  IMAD.U32 R53, R48.reuse, 0x10000, RZ ;  /* 0x0001000030357824 */ /* 0x040fe200078e00ff */
[----:B------:R-:W-:Y:S01]  /*6a70*/  LOP3.LUT R48, R48, 0xffff0000, RZ, 0xc0, !PT ;  /* 0xffff000030307812 */ /* 0x000fe200078ec0ff */
[----:B------:R-:W-:-:S02]  /*6a80*/  IMAD.U32 R56, R154, 0x10000, RZ ;  /* 0x000100009a387824 */ /* 0x000fc400078e00ff */
[----:B------:R-:W-:Y:S01]  /*6a90*/  FFMA.FTZ R151, R54, R149, -R57 ;  /* 0x0000009536977223 */ /* 0x000fe20000010839 */
[----:B------:R-:W-:Y:S01]  /*6aa0*/  IMAD.U32 R55, R150, 0x10000, RZ ;  /* 0x0001000096377824 */ /* 0x000fe200078e00ff */
[----:B------:R-:W-:Y:S01]  /*6ab0*/  LOP3.LUT R59, R154, 0xffff0000, RZ, 0xc0, !PT ;  /* 0xffff00009a3b7812 */ /* 0x000fe200078ec0ff */
[----:B------:R-:W-:Y:S01]  /*6ac0*/  IMAD.U32 R52, R44, 0x10000, RZ ;  /* 0x000100002c347824 */ /* 0x000fe200078e00ff */
[----:B------:R-:W-:Y:S01]  /*6ad0*/  LOP3.LUT R57, R150, 0xffff0000, RZ, 0xc0, !PT ;  /* 0xffff000096397812 */ /* 0x000fe200078ec0ff */
[C---:B------:R-:W-:Y:S01]  /*6ae0*/  FMUL.FTZ R127, R53.reuse, R56 ;  /* 0x00000038357f7220 */ /* 0x040fe20000410000 */
[----:B------:R-:W-:Y:S01]  /*6af0*/  PRMT R148, R148, 0x5410, R159 ;  /* 0x0000541094947816 */ /* 0x000fe2000000009f */
[----:B------:R-:W-:Y:S01]  /*6b00*/  FMUL.FTZ R53, R53, R55 ;  /* 0x0000003735357220 */ /* 0x000fe20000410000 */
[----:B------:R-:W-:Y:S01]  /*6b10*/  FMUL.FTZ R155, R82, R149 ;  /* 0x00000095529b7220 */ /* 0x000fe20000410000 */
[----:B------:R-:W-:Y:S01]  /*6b20*/  FFMA.FTZ R127, R52, R55, -R127 ;  /* 0x00000037347f7223 */ /* 0x000fe2000001087f */
[----:B------:R-:W-:Y:S01]  /*6b30*/  LOP3.LUT R44, R44, 0xffff0000, RZ, 0xc0, !PT ;  /* 0xffff00002c2c7812 */ /* 0x000fe200078ec0ff */
[C---:B------:R-:W-:Y:S01]  /*6b40*/  IMAD.U32 R45, R46.reuse, 0x10000, RZ ;  /* 0x000100002e2d7824 */ /* 0x040fe200078e00ff */
[----:B------:R-:W-:Y:S01]  /*6b50*/  LOP3.LUT R47, R46, 0xffff0000, RZ, 0xc0, !PT ;  /* 0xffff00002e2f7812 */ /* 0x000fe200078ec0ff */
[C---:B------:R-:W-:Y:S01]  /*6b60*/  FMUL.FTZ R149, R48.reuse, R59 ;  /* 0x0000003b30957220 */ /* 0x040fe20000410000 */
[----:B------:R-:W-:Y:S01]  /*6b70*/  FMUL.FTZ R55, R48, R57 ;  /* 0x0000003930377220 */ /* 0x000fe20000410000 */
[C---:B------:R-:W-:Y:S01]  /*6b80*/  IMAD.U32 R46, R50.reuse, 0x10000, RZ ;  /* 0x00010000322e7824 */ /* 0x040fe200078e00ff */
[----:B------:R-:W-:Y:S01]  /*6b90*/  LOP3.LUT R50, R50, 0xffff0000, RZ, 0xc0, !PT ;  /* 0xffff000032327812 */ /* 0x000fe200078ec0ff */
[----:B------:R-:W-:-:S02]  /*6ba0*/  IMAD.U32 R48, R148, 0x10000, RZ ;  /* 0x0001000094307824 */ /* 0x000fc400078e00ff */
[----:B------:R-:W-:Y:S01]  /*6bb0*/  FFMA.FTZ R53, R52, R56, R53 ;  /* 0x0000003834357223 */ /* 0x000fe20000010035 */
[----:B------:R-:W-:Y:S01]  /*6bc0*/  LOP3.LUT R148, R148, 0xffff0000, RZ, 0xc0, !PT ;  /* 0xffff000094947812 */ /* 0x000fe200078ec0ff */
[----:B------:R-:W-:Y:S02]  /*6bd0*/  IMAD.U32 R52, R152, 0x10000, RZ ;  /* 0x0001000098347824 */ /* 0x000fe400078e00ff */
[----:B------:R-:W-:Y:S01]  /*6be0*/  FFMA.FTZ R155, R54, R153, R155 ;  /* 0x00000099369b7223 */ /* 0x000fe2000001009b */
[----:B------:R-:W-:Y:S01]  /*6bf0*/  LOP3.LUT R152, R152, 0xffff0000, RZ, 0xc0, !PT ;  /* 0xffff000098987812 */ /* 0x000fe200078ec0ff */
[C---:B------:R-:W-:Y:S01]  /*6c00*/  FFMA.FTZ R54, R44.reuse, R57, -R149 ;  /* 0x000000392c367223 */ /* 0x040fe20000010895 */
[----:B------:R-:W-:Y:S01]  /*6c10*/  FFMA.FTZ R44, R44, R59, R55 ;  /* 0x0000003b2c2c7223 */ /* 0x000fe20000010037 */
[----:B------:R-:W-:Y:S01]  /*6c20*/  FMUL.FTZ R55, R46, R48 ;  /* 0x000000302e377220 */ /* 0x000fe20000410000 */
[----:B------:R-:W-:Y:S01]  /*6c30*/  FMUL.FTZ R57, R50, R148 ;  /* 0x0000009432397220 */ /* 0x000fe20000410000 */
[----:B------:R-:W-:Y:S01]  /*6c40*/  FMUL.FTZ R56, R46, R52 ;  /* 0x000000342e387220 */ /* 0x000fe20000410000 */
[----:B------:R-:W-:Y:S01]  /*6c50*/  FMUL.FTZ R46, R50, R152 ;  /* 0x00000098322e7220 */ /* 0x000fe20000410000 */
[----:B------:R-:W-:Y:S01]  /*6c60*/  FFMA.FTZ R55, R45, R52, R55 ;  /* 0x000000342d377223 */ /* 0x000fe20000010037 */
[----:B------:R-:W-:Y:S01]  /*6c70*/  FFMA.FTZ R152, R47, R152, R57 ;  /* 0x000000982f987223 */ /* 0x000fe20000010039 */
[----:B------:R-:W-:Y:S01]  /*6c80*/  FFMA.FTZ R56, R45, R48, -R56 ;  /* 0x000000302d387223 */ /* 0x000fe20000010838 */
[----:B------:R-:W-:Y:S01]  /*6c90*/  FFMA.FTZ R45, R47, R148, -R46 ;  /* 0x000000942f2d7223 */ /* 0x000fe2000001082e */
        /* <DEDUP_REMOVED lines=14> */
.L_x_6907:
[----:B------:R-:W-:Y:S05]  /*6d80*/  BSYNC B2 ;  /* 0x0000000000027941 */ /* 0x000fea0003800000 */
.L_x_6906:
        /* <DEDUP_REMOVED lines=11> */
.L_x_6905:
[----:B------:R-:W-:Y:S05]  /*6e40*/  BSYNC B1 ;  /* 0x0000000000017941 */ /* 0x000fea0003800000 */
.L_x_6904:
[----:B------:R-:W-:Y:S01]  /*6e50*/  ISETP.GE.OR P4, PT, R188, R112, P2 ;  /* 0x00000070bc00720c */ /* 0x000fe20001786670 */
[----:B------:R-:W-:-:S12]  /*6e60*/  BSSY B1, `(.L_x_6908) ;  /* 0x0000083000017945 */ /* 0x000fd80003800000 */
[----:B------:R-:W-:Y:S05]  /*6e70*/  @P4 BRA `(.L_x_6909) ;  /* 0x0000000800044947 */ /* 0x000fea0003800000 */
[-C--:B-123--:R-:W-:Y:S01]  /*6e80*/  IMAD R44, R216, R122.reuse, RZ ;  /* 0x0000007ad82c7224 */ /* 0x08efe200078e02ff */
        /* <DEDUP_REMOVED lines=27> */
[----:B-1----:R-:W-:Y:S01]  /*7040*/  IMAD.U32 R59, R45, 0x10000, RZ ;  /* 0x000100002d3b7824 */ /* 0x002fe200078e00ff */
[----:B------:R-:W-:Y:S01]  /*7050*/  SHF.R.U32.HI R76, RZ, 0x10, R65 ;  /* 0x00000010ff4c7819 */ /* 0x000fe20000011641 */
[----:B------:R-:W-:Y:S01]  /*7060*/  IMAD.U32 R58, R44, 0x10000, RZ ;  /* 0x000100002c3a7824 */ /* 0x000fe200078e00ff */
[----:B------:R-:W-:Y:S02]  /*7070*/  PRMT R143, R143, 0x5410, R82 ;  /* 0x000054108f8f7816 */ /* 0x000fe40000000052 */
[----:B------:R-:W-:Y:S02]  /*7080*/  PRMT R147, R147, 0x5410, R76 ;  /* 0x0000541093937816 */ /* 0x000fe4000000004c */
[--C-:B------:R-:W-:Y:S02]  /*7090*/  SHF.R.U64 R81, R62, 0x10, R63.reuse ;  /* 0x000000103e517819 */ /* 0x100fe4000000123f */
[----:B------:R-:W-:Y:S01]  /*70a0*/  SHF.R.U32.HI R78, RZ, 0x10, R63 ;  /* 0x00000010ff4e7819 */ /* 0x000fe2000001163f */
[----:B--2---:R-:W-:Y:S01]  /*70b0*/  IMAD.U32 R63, R49, 0x10000, RZ ;  /* 0x00010000313f7824 */ /* 0x004fe200078e00ff */
[--C-:B------:R-:W-:Y:S01]  /*70c0*/  SHF.R.U64 R77, R66, 0x10, R67.reuse ;  /* 0x00000010424d7819 */ /* 0x100fe20000001243 */
[----:B------:R-:W-:Y:S01]  /*70d0*/  IMAD.U32 R76, R147, 0x10000, RZ ;  /* 0x00010000934c7824 */ /* 0x000fe200078e00ff */
[----:B------:R-:W-:Y:S01]  /*70e0*/  SHF.R.U32.HI R80, RZ, 0x10, R67 ;  /* 0x00000010ff507819 */ /* 0x000fe20000011643 */
[----:B------:R-:W-:Y:S01]  /*70f0*/  IMAD.U32 R66, R143, 0x10000, RZ ;  /* 0x000100008f427824 */ /* 0x000fe200078e00ff */
[----:B------:R-:W-:Y:S01]  /*7100*/  PRMT R141, R141, 0x5410, R78 ;  /* 0x000054108d8d7816 */ /* 0x000fe2000000004e */
[----:B------:R-:W-:Y:S01]  /*7110*/  FMUL.FTZ R78, R63, R76 ;  /* 0x0000004c3f4e7220 */ /* 0x000fe20000410000 */
[----:B------:R-:W-:Y:S01]  /*7120*/  PRMT R145, R145, 0x5410, R80 ;  /* 0x0000541091917816 */ /* 0x000fe20000000050 */
[-C--:B------:R-:W-:Y:S01]  /*7130*/  FMUL.FTZ R80, R63, R66.reuse ;  /* 0x000000423f507220 */ /* 0x080fe20000410000 */
[----:B------:R-:W-:Y:S01]  /*7140*/  SHF.R.U64 R79, R64, 0x10, R65 ;  /* 0x00000010404f7819 */ /* 0x000fe20000001241 */
[----:B------:R-:W-:Y:S01]  /*7150*/  FFMA.FTZ R78, R59, R66, -R78 ;  /* 0x000000423b4e7223 */ /* 0x000fe2000001084e */
[----:B------:R-:W-:Y:S01]  /*7160*/  LOP3.LUT R64, R49, 0xffff0000, RZ, 0xc0, !PT ;  /* 0xffff000031407812 */ /* 0x000fe200078ec0ff */
[----:B------:R-:W-:Y:S01]  /*7170*/  FFMA.FTZ R80, R59, R76, R80 ;  /* 0x0000004c3b507223 */ /* 0x000fe20000010050 */
[----:B------:R-:W-:Y:S01]  /*7180*/  LOP3.LUT R147, R147, 0xffff0000, RZ, 0xc0, !PT ;  /* 0xffff000093937812 */ /* 0x000fe200078ec0ff */
[----:B------:R-:W-:Y:S01]  /*7190*/  IMAD.U32 R65, R51, 0x10000, RZ ;  /* 0x0001000033417824 */ /* 0x000fe200078e00ff */
[----:B------:R-:W-:Y:S01]  /*71a0*/  LOP3.LUT R143, R143, 0xffff0000, RZ, 0xc0, !PT ;  /* 0xffff00008f8f7812 */ /* 0x000fe200078ec0ff */
[----:B------:R-:W-:Y:S01]  /*71b0*/  IMAD.U32 R59, R141, 0x10000, RZ ;  /* 0x000100008d3b7824 */ /* 0x000fe200078e00ff */
[----:B------:R-:W-:Y:S01]  /*71c0*/  SHF.R.U64 R83, R60, 0x10, R61 ;  /* 0x000000103c537819 */ /* 0x000fe2000000123d */
[----:B------:R-:W-:Y:S01]  /*71d0*/  IMAD.U32 R63, R145, 0x10000, RZ ;  /* 0x00010000913f7824 */ /* 0x000fe200078e00ff */
[----:B------:R-:W-:Y:S01]  /*71e0*/  LOP3.LUT R60, R45, 0xffff0000, RZ, 0xc0, !PT ;  /* 0xffff00002d3c7812 */ /* 0x000fe200078ec0ff */
[----:B------:R-:W-:Y:S01]  /*71f0*/  IMAD.U32 R61, R48, 0x10000, RZ ;  /* 0x00010000303d7824 */ /* 0x000fe200078e00ff */
[----:B------:R-:W-:Y:S01]  /*7200*/  PRMT R144, R144, 0x5410, R77 ;  /* 0x0000541090907816 */ /* 0x000fe2000000004d */
[----:B------:R-:W-:Y:S01]  /*7210*/  FMUL.FTZ R67, R64, R147 ;  /* 0x0000009340437220 */ /* 0x000fe20000410000 */
[----:B------:R-:W-:Y:S01]  /*7220*/  LOP3.LUT R62, R48, 0xffff0000, RZ, 0xc0, !PT ;  /* 0xffff0000303e7812 */ /* 0x000fe200078ec0ff */
[----:B------:R-:W-:Y:S01]  /*7230*/  FMUL.FTZ R77, R64, R143 ;  /* 0x0000008f404d7220 */ /* 0x000fe20000410000 */
[----:B------:R-:W-:Y:S01]  /*7240*/  IMAD.U32 R48, R47, 0x10000, RZ ;  /* 0x000100002f307824 */ /* 0x000fe200078e00ff */
[----:B------:R-:W-:Y:S01]  /*7250*/  LOP3.LUT R51, R51, 0xffff0000, RZ, 0xc0, !PT ;  /* 0xffff000033337812 */ /* 0x000fe200078ec0ff */
[C---:B------:R-:W-:Y:S01]  /*7260*/  FMUL.FTZ R66, R65.reuse, R59 ;  /* 0x0000003b41427220 */ /* 0x040fe20000410000 */
[----:B------:R-:W-:Y:S01]  /*7270*/  PRMT R146, R146, 0x5410, R79 ;  /* 0x0000541092927816 */ /* 0x000fe2000000004f */
[----:B------:R-:W-:Y:S01]  /*7280*/  FMUL.FTZ R79, R65, R63 ;  /* 0x0000003f414f7220 */ /* 0x000fe20000410000 */
[----:B------:R-:W-:Y:S01]  /*7290*/  LOP3.LUT R64, R145, 0xffff0000, RZ, 0xc0, !PT ;  /* 0xffff000091407812 */ /* 0x000fe200078ec0ff */
[----:B------:R-:W-:Y:S01]  /*72a0*/  FFMA.FTZ R67, R60, R143, -R67 ;  /* 0x0000008f3c437223 */ /* 0x000fe20000010843 */
[----:B------:R-:W-:Y:S01]  /*72b0*/  PRMT R142, R142, 0x5410, R83 ;  /* 0x000054108e8e7816 */ /* 0x000fe20000000053 */
[----:B------:R-:W-:Y:S01]  /*72c0*/  FFMA.FTZ R77, R60, R147, R77 ;  /* 0x000000933c4d7223 */ /* 0x000fe2000001004d */
[----:B------:R-:W-:Y:S01]  /*72d0*/  LOP3.LUT R49, R47, 0xffff0000, RZ, 0xc0, !PT ;  /* 0xffff00002f317812 */ /* 0x000fe200078ec0ff */
[C---:B------:R-:W-:Y:S01]  /*72e0*/  FFMA.FTZ R65, R48.reuse, R63, R66 ;  /* 0x0000003f30417223 */ /* 0x040fe20000010042 */
[----:B------:R-:W-:Y:S01]  /*72f0*/  LOP3.LUT R60, R141, 0xffff0000, RZ, 0xc0, !PT ;  /* 0xffff00008d3c7812 */ /* 0x000fe200078ec0ff */
[----:B------:R-:W-:Y:S01]  /*7300*/  FFMA.FTZ R79, R48, R59, -R79 ;  /* 0x0000003b304f7223 */ /* 0x000fe2000001084f */
[----:B------:R-:W-:Y:S01]  /*7310*/  FMUL.FTZ R66, R51, R64 ;  /* 0x0000004033427220 */ /* 0x000fe20000410000 */
[----:B------:R-:W-:Y:S01]  /*7320*/  IMAD.U32 R48, R142, 0x10000, RZ ;  /* 0x000100008e307824 */ /* 0x000fe200078e00ff */
[----:B------:R-:W-:Y:S01]  /*7330*/  PRMT R140, R140, 0x5410, R81 ;  /* 0x000054108c8c7816 */ /* 0x000fe20000000051 */
[----:B------:R-:W-:-:S02]  /*7340*/  IMAD.U32 R59, R146, 0x10000, RZ ;  /* 0x00010000923b7824 */ /* 0x000fc400078e00ff */
[-C--:B------:R-:W-:Y:S01]  /*7350*/  FMUL.FTZ R82, R51, R60.reuse ;  /* 0x0000003c33527220 */ /* 0x080fe20000410000 */
[----:B------:R-:W-:Y:S01]  /*7360*/  FFMA.FTZ R76, R49, R60, -R66 ;  /* 0x0000003c314c7223 */ /* 0x000fe20000010842 */
[CC--:B------:R-:W-:Y:S01]  /*7370*/  FMUL.FTZ R66, R61.reuse, R48.reuse ;  /* 0x000000303d427220 */ /* 0x0c0fe20000410000 */
[-C--:B------:R-:W-:Y:S01]  /*7380*/  FMUL.FTZ R51, R61, R59.reuse ;  /* 0x0000003b3d337220 */ /* 0x080fe20000410000 */
[----:B------:R-:W-:Y:S01]  /*7390*/  LOP3.LUT R146, R146, 0xffff0000, RZ, 0xc0, !PT ;  /* 0xffff000092927812 */ /* 0x000fe200078ec0ff */
[----:B------:R-:W-:Y:S02]  /*73a0*/  IMAD.U32 R47, R50, 0x10000, RZ ;  /* 0x00010000322f7824 */ /* 0x000fe400078e00ff */
[C---:B------:R-:W-:Y:S01]  /*73b0*/  FFMA.FTZ R66, R58.reuse, R59, R66 ;  /* 0x0000003b3a427223 */ /* 0x040fe20000010042 */
[----:B------:R-:W-:Y:S01]  /*73c0*/  FFMA.FTZ R60, R58, R48, -R51 ;  /* 0x000000303a3c7223 */ /* 0x000fe20000010833 */
        /* <DEDUP_REMOVED lines=8> */
[----:B------:R-:W-:Y:S01]  /*7450*/  LOP3.LUT R49, R140, 0xffff0000, RZ, 0xc0, !PT ;  /* 0xffff00008c317812 */ /* 0x000fe200078ec0ff */
[C---:B------:R-:W-:Y:S01]  /*7460*/  IMAD.U32 R44, R46.reuse, 0x10000, RZ ;  /* 0x000100002e2c7824 */ /* 0x040fe200078e00ff */
[----:B------:R-:W-:Y:S01]  /*7470*/  LOP3.LUT R46, R46, 0xffff0000, RZ, 0xc0, !PT ;  /* 0xffff00002e2e7812 */ /* 0x000fe200078ec0ff */
[C---:B------:R-:W-:Y:S01]  /*7480*/  FMUL.FTZ R63, R47.reuse, R51 ;  /* 0x000000332f3f7220 */ /* 0x040fe20000410000 */
[----:B------:R-:W-:Y:S01]  /*7490*/  FMUL.FTZ R58, R47, R48 ;  /* 0x000000302f3a7220 */ /* 0x000fe20000410000 */
[-C--:B------:R-:W-:Y:S01]  /*74a0*/  FMUL.FTZ R62, R62, R142.reuse ;  /* 0x0000008e3e3e7220 */ /* 0x080fe20000410000 */
[C---:B------:R-:W-:Y:S01]  /*74b0*/  FFMA.FTZ R61, R45.reuse, R142, -R64 ;  /* 0x0000008e2d3d7223 */ /* 0x040fe20000010840 */
        /* <DEDUP_REMOVED lines=17> */
.L_x_6911:
[----:B------:R-:W-:Y:S05]  /*75d0*/  BSYNC B2 ;  /* 0x0000000000027941 */ /* 0x000fea0003800000 */
.L_x_6910:
        /* <DEDUP_REMOVED lines=11> */
.L_x_6909:
[----:B------:R-:W-:Y:S05]  /*7690*/  BSYNC B1 ;  /* 0x0000000000017941 */ /* 0x000fea0003800000 */
.L_x_6908:
[C---:B------:R-:W-:Y:S01]  /*76a0*/  ISETP.GE.OR P4, PT, R190.reuse, R112, P2 ;  /* 0x00000070be00720c */ /* 0x040fe20001786670 */
[-C--:B-1234-:R-:W-:Y:S02]  /*76b0*/  IMAD R44, R215, R122.reuse, RZ ;  /* 0x0000007ad72c7224 */ /* 0x09efe400078e02ff */
[----:B------:R-:W-:-:S04]  /*76c0*/  IMAD.WIDE.U32 R120, R190, R122, R120 ;  /* 0x0000007abe787225 */ /* 0x000fc800078e0078 */
[----:B------:R-:W-:-:S06]  /*76d0*/  IMAD R57, R190, R123, R44 ;  /* 0x0000007bbe397224 */ /* 0x000fcc00078e022c */
[----:B------:R-:W-:Y:S05]  /*76e0*/  @P4 BRA `(.L_x_6888) ;  /* 0x0000000c00884947 */ /* 0x000fea0003800000 */
[----:B------:R-:W1:Y:S01]  /*76f0*/  LDC.64 R52, c[0x0][0x2d8] ;  /* 0x0000b600ff347b82 */ /* 0x000e620000000a00 */
[----:B------:R-:W-:Y:S01]  /*7700*/  IMAD.IADD R57, R121, 0x1, R57 ;  /* 0x0000000179397824 */ /* 0x000fe200078e0239 */
[----:B------:R-:W-:Y:S01]  /*7710*/  IADD3 R44, P4, P5, R98, R120, R32 ;  /* 0x00000078622c7210 */ /* 0x000fe20007d9e020 */
[----:B------:R-:W-:Y:S01]  /*7720*/  BSSY B1, `(.L_x_6912) ;  /* 0x0000074000017945 */ /* 0x000fe20003800000 */
[----:B------:R-:W-:Y:S02]  /*7730*/  ISETP.NE.AND P6, PT, R0, RZ, PT ;  /* 0x000000ff0000720c */ /* 0x000fe40003fc5270 */
[----:B------:R-:W-:Y:S02]  /*7740*/  IADD3.X R45, R30, R57, R39, P4, P5 ;  /* 0x000000391e2d7210 */ /* 0x000fe400027ea427 */
[----:B------:R-:W-:Y:S02]  /*7750*/  SEL R133, R116, R133, !P6 ;  /* 0x0000008574857207 */ /* 0x000fe40007000000 */
[----:B-1----:R-:W-:-:S04]  /*7760*/  LEA R54, P4, R44, R52, 0x1 ;  /* 0x000000342c367211 */ /* 0x002fc800078808ff */
[----:B------:R-:W-:Y:S02]  /*7770*/  LEA.HI.X R55, R44, R53, R45, 0x1, P4 ;  /* 0x000000352c377211 */ /* 0x000fe400020f0c2d */
[----:B------:R-:W-:-:S04]  /*7780*/  SHF.R.S32.HI R44, RZ, 0x1f, R133 ;  /* 0x0000001fff2c7819 */ /* 0x000fc80000011485 */
[----:B------:R-:W-:-:S04]  /*7790*/  LEA.HI R44, R44, R133, RZ, 0x4 ;  /* 0x000000852c2c7211 */ /* 0x000fc800078f20ff */
        /* <DEDUP_REMOVED lines=30> */
[----:B------:R-:W-:Y:S02]  /*7980*/  SHF.R.U32.HI R75, RZ, 0x10, R75 ;  /* 0x00000010ff4b7819 */ /* 0x000fe4000001164b */
[----:B------:R-:W-:Y:S01]  /*7990*/  PRMT R132, R132, 0x5410, R67 ;  /* 0x0000541084847816 */ /* 0x000fe20000000043 */
[----:B------:R-:W-:Y:S01]  /*79a0*/  IMAD.U32 R67, R136, 0x10000, RZ ;  /* 0x0001000088437824 */ /* 0x000fe200078e00ff */
[----:B------:R-:W-:Y:S01]  /*79b0*/  PRMT R138, R138, 0x5410, R71 ;  /* 0x000054108a8a7816 */ /* 0x000fe20000000047 */
[----:B------:R-:W-:Y:S01]  /*79c0*/  FMUL.FTZ R71, R62, R69 ;  /* 0x000000453e477220 */ /* 0x000fe20000410000 */
[----:B------:R-:W-:Y:S01]  /*79d0*/  PRMT R134, R134, 0x5410, R75 ;  /* 0x0000541086867816 */ /* 0x000fe2000000004b */
[-C--:B------:R-:W-:Y:S01]  /*79e0*/  FMUL.FTZ R73, R62, R67.reuse ;  /* 0x000000433e497220 */ /* 0x080fe20000410000 */
[----:B------:R-:W-:Y:S01]  /*79f0*/  LOP3.LUT R63, R49, 0xffff0000, RZ, 0xc0, !PT ;  /* 0xffff0000313f7812 */ /* 0x000fe200078ec0ff */
[----:B------:R-:W-:Y:S01]  /*7a00*/  FFMA.FTZ R62, R56, R67, -R71 ;  /* 0x00000043383e7223 */ /* 0x000fe20000010847 */
[----:B------:R-:W-:Y:S01]  /*7a10*/  LOP3.LUT R130, R130, 0xffff0000, RZ, 0xc0, !PT ;  /* 0xffff000082827812 */ /* 0x000fe200078ec0ff */
[----:B------:R-:W-:Y:S01]  /*7a20*/  IMAD.U32 R71, R134, 0x10000, RZ ;  /* 0x0001000086477824 */ /* 0x000fe200078e00ff */
[----:B------:R-:W-:Y:S01]  /*7a30*/  LOP3.LUT R136, R136, 0xffff0000, RZ, 0xc0, !PT ;  /* 0xffff000088887812 */ /* 0x000fe200078ec0ff */
[----:B------:R-:W-:-:S02]  /*7a40*/  IMAD.U32 R67, R138, 0x10000, RZ ;  /* 0x000100008a437824 */ /* 0x000fc400078e00ff */
[----:B------:R-:W-:Y:S01]  /*7a50*/  FFMA.FTZ R73, R56, R69, R73 ;  /* 0x0000004538497223 */ /* 0x000fe20000010049 */
[----:B------:R-:W-:Y:S01]  /*7a60*/  LOP3.LUT R58, R45, 0xffff0000, RZ, 0xc0, !PT ;  /* 0xffff00002d3a7812 */ /* 0x000fe200078ec0ff */
[----:B------:R-:W-:Y:S01]  /*7a70*/  FMUL.FTZ R75, R63, R130 ;  /* 0x000000823f4b7220 */ /* 0x000fe20000410000 */
[----:B------:R-:W-:Y:S01]  /*7a80*/  LOP3.LUT R61, R48, 0xffff0000, RZ, 0xc0, !PT ;  /* 0xffff0000303d7812 */ /* 0x000fe200078ec0ff */
[C---:B------:R-:W-:Y:S01]  /*7a90*/  FMUL.FTZ R69, R64.reuse, R71 ;  /* 0x0000004740457220 */ /* 0x040fe20000410000 */
[----:B------:R-:W-:Y:S01]  /*7aa0*/  IMAD.U32 R48, R47, 0x10000, RZ ;  /* 0x000100002f307824 */ /* 0x000fe200078e00ff */
[----:B------:R-:W-:Y:S01]  /*7ab0*/  LOP3.LUT R65, R51, 0xffff0000, RZ, 0xc0, !PT ;  /* 0xffff000033417812 */ /* 0x000fe200078ec0ff */
        /* <DEDUP_REMOVED lines=8> */
[C---:B------:R-:W-:Y:S01]  /*7b40*/  FFMA.FTZ R69, R48.reuse, R67, -R69 ;  /* 0x0000004330457223 */ /* 0x040fe20000010845 */
[----:B------:R-:W-:Y:S01]  /*7b50*/  FFMA.FTZ R64, R48, R71, R64 ;  /* 0x0000004730407223 */ /* 0x000fe20000010040 */
[----:B------:R-:W-:Y:S01]  /*7b60*/  FMUL.FTZ R58, R65, R134 ;  /* 0x00000086413a7220 */ /* 0x000fe20000410000 */
[----:B------:R-:W-:Y:S01]  /*7b70*/  IMAD.U32 R48, R137, 0x10000, RZ ;  /* 0x0001000089307824 */ /* 0x000fe200078e00ff */
[----:B------:R-:W-:Y:S01]  /*7b80*/  PRMT R135, R135, 0x5410, R66 ;  /* 0x0000541087877816 */ /* 0x000fe20000000042 */
[----:B------:R-:W-:-:S02]  /*7b90*/  IMAD.U32 R56, R132, 0x10000, RZ ;  /* 0x0001000084387824 */ /* 0x000fc400078e00ff */
[-C--:B------:R-:W-:Y:S01]  /*7ba0*/  FMUL.FTZ R66, R65, R138.reuse ;  /* 0x0000008a41427220 */ /* 0x080fe20000410000 */
[----:B------:R-:W-:Y:S02]  /*7bb0*/  IMAD.U32 R45, R44, 0x10000, RZ ;  /* 0x000100002c2d7824 */ /* 0x000fe400078e00ff */
[----:B------:R-:W-:Y:S01]  /*7bc0*/  FFMA.FTZ R138, R49, R138, -R58 ;  /* 0x0000008a318a7223 */ /* 0x000fe2000001083a */
[C---:B------:R-:W-:Y:S01]  /*7bd0*/  FMUL.FTZ R63, R60.reuse, R48 ;  /* 0x000000303c3f7220 */ /* 0x040fe20000410000 */
[----:B------:R-:W-:Y:S01]  /*7be0*/  PRMT R139, R139, 0x5410, R68 ;  /* 0x000054108b8b7816 */ /* 0x000fe20000000044 */
[-C--:B------:R-:W-:Y:S01]  /*7bf0*/  FMUL.FTZ R58, R60, R56.reuse ;  /* 0x000000383c3a7220 */ /* 0x080fe20000410000 */
[----:B------:R-:W-:Y:S01]  /*7c00*/  LOP3.LUT R132, R132, 0xffff0000, RZ, 0xc0, !PT ;  /* 0xffff000084847812 */ /* 0x000fe200078ec0ff */
[C---:B------:R-:W-:Y:S01]  /*7c10*/  FFMA.FTZ R63, R45.reuse, R56, R63 ;  /* 0x000000382d3f7223 */ /* 0x040fe2000001003f */
[----:B------:R-:W-:Y:S02]  /*7c20*/  IMAD.U32 R51, R50, 0x10000, RZ ;  /* 0x0001000032337824 */ /* 0x000fe400078e00ff */
[----:B------:R-:W-:Y:S01]  /*7c30*/  FFMA.FTZ R58, R45, R48, -R58 ;  /* 0x000000302d3a7223 */ /* 0x000fe2000001083a */
        /* <DEDUP_REMOVED lines=8> */
[C---:B------:R-:W-:Y:S01]  /*7cc0*/  IMAD.U32 R47, R46.reuse, 0x10000, RZ ;  /* 0x000100002e2f7824 */ /* 0x040fe200078e00ff */
[----:B------:R-:W-:Y:S01]  /*7cd0*/  LOP3.LUT R139, R139, 0xffff0000, RZ, 0xc0, !PT ;  /* 0xffff00008b8b7812 */ /* 0x000fe200078ec0ff */
[-C--:B------:R-:W-:Y:S01]  /*7ce0*/  FMUL.FTZ R61, R61, R137.reuse ;  /* 0x000000893d3d7220 */ /* 0x080fe20000410000 */
[----:B------:R-:W-:Y:S01]  /*7cf0*/  LOP3.LUT R46, R46, 0xffff0000, RZ, 0xc0, !PT ;  /* 0xffff00002e2e7812 */ /* 0x000fe200078ec0ff */
[----:B------:R-:W-:Y:S01]  /*7d00*/  FFMA.FTZ R49, R44, R137, -R49 ;  /* 0x000000892c317223 */ /* 0x000fe20000010831 */
[C---:B------:R-:W-:Y:S01]  /*7d10*/  FMUL.FTZ R60, R51.reuse, R56 ;  /* 0x00000038333c7220 */ /* 0x040fe20000410000 */
[C---:B------:R-:W-:Y:S01]  /*7d20*/  FMUL.FTZ R45, R50.reuse, R135 ;  /* 0x00000087322d7220 */ /* 0x040fe20000410000 */
[----:B------:R-:W-:Y:S01]  /*7d30*/  FMUL.FTZ R51, R51, R48 ;  /* 0x0000003033337220 */ /* 0x000fe20000410000 */
[-C--:B------:R-:W-:Y:S01]  /*7d40*/  FMUL.FTZ R50, R50, R139.reuse ;  /* 0x0000008b32327220 */ /* 0x080fe20000410000 */
        /* <DEDUP_REMOVED lines=17> */
.L_x_6913:
[----:B------:R-:W-:Y:S05]  /*7e60*/  BSYNC B1 ;  /* 0x0000000000017941 */ /* 0x000fea0003800000 */
.L_x_6912:
[----:B-1----:R1:W-:Y:S01]  /*7e70*/  STG.E.128 desc[UR56][R54.64], R44 ;  /* 0x0000002c36007986 */ /* 0x0023e2000c101d38 */
[----:B------:R-:W-:-:S13]  /*7e80*/  ISETP.GE.AND P3, PT, R59, R131, PT ;  /* 0x000000833b00720c */ /* 0x000fda0003f66270 */
[----:B------:R-:W-:Y:S05]  /*7e90*/  @P3 BRA `(.L_x_6888) ;  /* 0x00000004009c3947 */ /* 0x000fea0003800000 */
[--C-:B-1----:R-:W-:Y:S02]  /*7ea0*/  SHF.R.S32.HI R44, RZ, 0x1f, R59.reuse ;  /* 0x0000001fff2c7819 */ /* 0x102fe4000001143b */
[----:B------:R-:W-:-:S04]  /*7eb0*/  IADD3 R59, P3, P4, R98, R120, R59 ;  /* 0x00000078623b7210 */ /* 0x000fc80007c7e03b */
[----:B------:R-:W-:Y:S02]  /*7ec0*/  IADD3.X R44, R30, R57, R44, P3, P4 ;  /* 0x000000391e2c7210 */ /* 0x000fe40001fe842c */
[----:B------:R-:W-:-:S04]  /*7ed0*/  LEA R52, P3, R59, R52, 0x1 ;  /* 0x000000343b347211 */ /* 0x000fc800078608ff */
[----:B------:R-:W-:-:S05]  /*7ee0*/  LEA.HI.X R53, R59, R53, R44, 0x1, P3 ;  /* 0x000000353b357211 */ /* 0x000fca00018f0c2c */
[----:B--2---:R1:W-:Y:S01]  /*7ef0*/  STG.E.128 desc[UR56][R52.64], R48 ;  /* 0x0000003034007986 */ /* 0x0043e2000c101d38 */
[----:B------:R-:W-:Y:S05]  /*7f00*/  BRA `(.L_x_6888) ;  /* 0x0000000400807947 */ /* 0x000fea0003800000 */
.L_x_6851:
[----:B------:R-:W-:-:S06]  /*7f10*/  UISETP.NE.AND UP0, UPT, UR39, 0x3, UPT ;  /* 0x000000032700788c */ /* 0x000fcc000bf05270 */
[----:B------:R-:W-:-:S13]  /*7f20*/  PLOP3.LUT P0, PT, PT, PT, UP0, 0x80, 0x0 ;  /* 0x000000000000781c */ /* 0x000fda0003f0f008 */
[----:B------:R-:W-:Y:S05]  /*7f30*/  @!P0 BRA `(.L_x_6914) ;  /* 0x0000000000048947 */ /* 0x000fea0003800000 */
[----:B------:R-:W-:Y:S01]  /*7f40*/  BPT.TRAP 0x1 ;  /* 0x000000040000795c */ /* 0x000fe20000300000 */
.L_x_6914:
[----:B------:R-:W-:Y:S01]  /*7f50*/  IMAD R103, R185, 0x8, R2 ;  /* 0x00000008b9677824 */ /* 0x000fe200078e0202 */
[----:B------:R-:W-:Y:S01]  /*7f60*/  SHF.L.U32 R124, R194, 0x1f, RZ ;  /* 0x0000001fc27c7819 */ /* 0x000fe200000006ff */
[----:B------:R-:W-:Y:S01]  /*7f70*/  IMAD R112, R26, -0x80, R24 ;  /* 0xffffff801a707824 */ /* 0x000fe200078e0218 */
[----:B------:R-:W-:Y:S01]  /*7f80*/  BSSY B1, `(.L_x_6915) ;  /* 0x0000006000017945 */ /* 0x000fe20003800000 */
[----:B------:R-:W-:Y:S01]  /*7f90*/  SHF.R.S32.HI R45, RZ, 0x1f, R26 ;  /* 0x0000001fff2d7819 */ /* 0x000fe2000001141a */
[----:B------:R-:W0:Y:S01]  /*7fa0*/  SYNCS.PHASECHK.TRANS64.TRYWAIT P3, [R103+URZ+0x28890], R124 ;  /* 0x0288907c670075a7 */ /* 0x000e22000806017f */
[----:B------:R-:W-:Y:S01]  /*7fb0*/  IMAD R44, R3, R26, RZ ;  /* 0x0000001a032c7224 */ /* 0x000fe200078e02ff */
[----:B------:R-:W-:Y:S01]  /*7fc0*/  VIMNMX R112, R112, 0x80, PT ;  /* 0x0000008070707848 */ /* 0x000fe20003fe0100 */
[----:B0-----:R-:W-:Y:S06]  /*7fd0*/  @!P3 BRA `(.L_x_6916) ;  /* 0x000001d40020b947 */ /* 0x001fec0003800000 */
.L_x_7239:
[----:B------:R-:W-:Y:S05]  /*7fe0*/  BSYNC B1 ;  /* 0x0000000000017941 */ /* 0x000fea0003800000 */
.L_x_6915:
[----:B------:R-:W-:Y:S01]  /*7ff0*/  ISETP.GE.AND P3, PT, R18, R112, PT ;  /* 0x000000701200720c */ /* 0x000fe20003f66270 */
[----:B------:R-:W-:Y:S01]  /*8000*/  IMAD R45, R45, R128, R44 ;  /* 0x000000802d2d7224 */ /* 0x000fe200078e022c */
[----:B------:R-:W-:Y:S01]  /*8010*/  BSSY B1, `(.L_x_6917) ;  /* 0x0000012000017945 */ /* 0x000fe20003800000 */
[----:B------:R-:W-:-:S04]  /*8020*/  IMAD.WIDE.U32 R52, R128, R26, RZ ;  /* 0x0000001a80347225 */ /* 0x000fc800078e00ff */
[----:B------:R-:W-:-:S06]  /*8030*/  IMAD.IADD R61, R45, 0x1, R53 ;  /* 0x000000012d3d7824 */ /* 0x000fcc00078e0235 */
[----:B------:R-:W-:Y:S05]  /*8040*/  @P3 BRA `(.L_x_6918) ;  /* 0x0000000000383947 */ /* 0x000fea0003800000 */
[----:B------:R-:W1:Y:S01]  /*8050*/  @!P2 LDC.64 R54, c[0x0][0x2d8] ;  /* 0x0000b600ff36ab82 */ /* 0x000e620000000a00 */
[----:B------:R-:W2:Y:S01]  /*8060*/  @!P2 LDS.128 R44, [R108+0x18400] ;  /* 0x018400006c2ca984 */ /* 0x000ea20000000c00 */
[----:B------:R-:W-:-:S03]  /*8070*/  @!P2 IADD3 R58, P3, R31, R52, RZ ;  /* 0x000000341f3aa210 */ /* 0x000fc60007f7e0ff */
[----:B------:R-:W3:Y:S02]  /*8080*/  @!P1 LDS.128 R48, [R108+0x1c400] ;  /* 0x01c400006c309984 */ /* 0x000ee40000000c00 */
[----:B------:R-:W-:Y:S01]  /*8090*/  @!P2 IMAD.X R59, R61, 0x1, R34, P3 ;  /* 0x000000013d3ba824 */ /* 0x000fe200018e0622 */
[----:B------:R-:W4:Y:S01]  /*80a0*/  @!P1 LDC.64 R56, c[0x0][0x2d8] ;  /* 0x0000b600ff389b82 */ /* 0x000f220000000a00 */
[----:B-1----:R-:W-:-:S04]  /*80b0*/  @!P2 LEA R54, P3, R58, R54, 0x1 ;  /* 0x000000363a36a211 */ /* 0x002fc800078608ff */
[----:B------:R-:W-:Y:S02]  /*80c0*/  @!P2 LEA.HI.X R55, R58, R55, R59, 0x1, P3 ;  /* 0x000000373a37a211 */ /* 0x000fe400018f0c3b */
[----:B------:R-:W-:-:S05]  /*80d0*/  @!P1 IADD3 R58, P3, R35, R52, RZ ;  /* 0x00000034233a9210 */ /* 0x000fca0007f7e0ff */
[----:B------:R-:W-:Y:S01]  /*80e0*/  @!P1 IMAD.X R59, R61, 0x1, R101, P3 ;  /* 0x000000013d3b9824 */ /* 0x000fe200018e0665 */
[----:B----4-:R-:W-:-:S04]  /*80f0*/  @!P1 LEA R56, P3, R58, R56, 0x1 ;  /* 0x000000383a389211 */ /* 0x010fc800078608ff */
[----:B------:R-:W-:Y:S01]  /*8100*/  @!P1 LEA.HI.X R57, R58, R57, R59, 0x1, P3 ;  /* 0x000000393a399211 */ /* 0x000fe200018f0c3b */
[----:B--2---:R1:W-:Y:S04]  /*8110*/  @!P2 STG.E.128 desc[UR56][R54.64], R44 ;  /* 0x0000002c3600a986 */ /* 0x0043e8000c101d38 */
[----:B---3--:R1:W-:Y:S04]  /*8120*/  @!P1 STG.E.128 desc[UR56][R56.64], R48 ;  /* 0x0000003038009986 */ /* 0x0083e8000c101d38 */
.L_x_6918:
[----:B------:R-:W-:Y:S05]  /*8130*/  BSYNC B1 ;  /* 0x0000000000017941 */ /* 0x000fea0003800000 */
.L_x_6917:
[----:B------:R-:W-:Y:S01]  /*8140*/  ISETP.GE.AND P3, PT, R189, R112, PT ;  /* 0x00000070bd00720c */ /* 0x000fe20003f66270 */
[----:B------:R-:W-:-:S12]  /*8150*/  BSSY B1, `(.L_x_6919) ;  /* 0x0000012000017945 */ /* 0x000fd80003800000 */
[----:B------:R-:W-:Y:S05]  /*8160*/  @P3 BRA `(.L_x_6920) ;  /* 0x0000000000403947 */ /* 0x000fea0003800000 */
[----:B-1----:R-:W1:Y:S01]  /*8170*/  @!P2 LDC.64 R54, c[0x0][0x2d8] ;  /* 0x0000b600ff36ab82 */ /* 0x002e620000000a00 */
[----:B------:R-:W2:Y:S01]  /*8180*/  @!P2 LDS.128 R44, [R108+0x19400] ;  /* 0x019400006c2ca984 */ /* 0x000ea20000000c00 */
[----:B------:R-:W-:-:S03]  /*8190*/  IADD3 R60, P3, R90, R52, RZ ;  /* 0x000000345a3c7210 */ /* 0x000fc60007f7e0ff */
[----:B------:R-:W3:Y:S02]  /*81a0*/  @!P1 LDS.128 R48, [R108+0x1d400] ;  /* 0x01d400006c309984 */ /* 0x000ee40000000c00 */
[----:B------:R-:W-:Y:S01]  /*81b0*/  IMAD.X R62, R61, 0x1, R91, P3 ;  /* 0x000000013d3e7824 */ /* 0x000fe200018e065b */
[----:B------:R-:W4:Y:S01]  /*81c0*/  @!P1 LDC.64 R56, c[0x0][0x2d8] ;  /* 0x0000b600ff389b82 */ /* 0x000f220000000a00 */
[----:B------:R-:W-:-:S05]  /*81d0*/  @!P2 IADD3 R58, P3, R60, R31, RZ ;  /* 0x0000001f3c3aa210 */ /* 0x000fca0007f7e0ff */
[----:B------:R-:W-:Y:S01]  /*81e0*/  @!P2 IMAD.X R59, R62, 0x1, R34, P3 ;  /* 0x000000013e3ba824 */ /* 0x000fe200018e0622 */
        /* <DEDUP_REMOVED lines=8> */
.L_x_6920:
[----:B------:R-:W-:Y:S05]  /*8270*/  BSYNC B1 ;  /* 0x0000000000017941 */ /* 0x000fea0003800000 */
.L_x_6919:
[----:B------:R-:W-:Y:S01]  /*8280*/  ISETP.GE.AND P3, PT, R188, R112, PT ;  /* 0x00000070bc00720c */ /* 0x000fe20003f66270 */
[----:B------:R-:W-:-:S12]  /*8290*/  BSSY B1, `(.L_x_6921) ;  /* 0x0000012000017945 */ /* 0x000fd80003800000 */
[----:B------:R-:W-:Y:S05]  /*82a0*/  @P3 BRA `(.L_x_6922) ;  /* 0x0000000000403947 */ /* 0x000fea0003800000 */
[----:B-12---:R-:W1:Y:S01]  /*82b0*/  @!P2 LDC.64 R54, c[0x0][0x2d8] ;  /* 0x0000b600ff36ab82 */ /* 0x006e620000000a00 */
[----:B------:R-:W2:Y:S01]  /*82c0*/  @!P2 LDS.128 R44, [R108+0x1a400] ;  /* 0x01a400006c2ca984 */ /* 0x000ea20000000c00 */
[----:B------:R-:W-:-:S03]  /*82d0*/  LEA R60, P3, R38, R52, 0x6 ;  /* 0x00000034263c7211 */ /* 0x000fc600078630ff */
        /* <DEDUP_REMOVED lines=13> */
.L_x_6922:
[----:B------:R-:W-:Y:S05]  /*83b0*/  BSYNC B1 ;  /* 0x0000000000017941 */ /* 0x000fea0003800000 */
.L_x_6921:
[----:B------:R-:W-:-:S13]  /*83c0*/  ISETP.GE.AND P3, PT, R190, R112, PT ;  /* 0x00000070be00720c */ /* 0x000fda0003f66270 */
[----:B------:R-:W-:Y:S05]  /*83d0*/  @P3 BRA `(.L_x_6888) ;  /* 0x00000000004c3947 */ /* 0x000fea0003800000 */
[----:B------:R-:W3:Y:S01]  /*83e0*/  LDC.64 R58, c[0x0][0x2f0] ;  /* 0x0000bc00ff3a7b82 */ /* 0x000ee20000000a00 */
[----:B-12-4-:R-:W1:Y:S01]  /*83f0*/  @!P2 LDS.128 R44, [R108+0x1b400] ;  /* 0x01b400006c2ca984 */ /* 0x016e620000000c00 */
[----:B------:R-:W-:-:S03]  /*8400*/  IMAD.MOV.U32 R53, RZ, RZ, R61 ;  /* 0x000000ffff357224 */ /* 0x000fc600078e003d */
[----:B------:R-:W2:Y:S03]  /*8410*/  @!P1 LDS.128 R48, [R108+0x1f400] ;  /* 0x01f400006c309984 */ /* 0x000ea60000000c00 */
[----:B------:R-:W4:Y:S08]  /*8420*/  @!P2 LDC.64 R54, c[0x0][0x2d8] ;  /* 0x0000b600ff36ab82 */ /* 0x000f300000000a00 */
[----:B------:R-:W5:Y:S01]  /*8430*/  @!P1 LDC.64 R56, c[0x0][0x2d8] ;  /* 0x0000b600ff389b82 */ /* 0x000f620000000a00 */
[----:B---3--:R-:W-:-:S04]  /*8440*/  IMAD.WIDE.U32 R52, R58, 0x60, R52 ;  /* 0x000000603a347825 */ /* 0x008fc800078e0034 */
[----:B------:R-:W-:-:S04]  /*8450*/  IMAD R59, R59, 0x60, RZ ;  /* 0x000000603b3b7824 */ /* 0x000fc800078e02ff */
[----:B------:R-:W-:Y:S01]  /*8460*/  IMAD.IADD R59, R53, 0x1, R59 ;  /* 0x00000001353b7824 */ /* 0x000fe200078e023b */
[----:B------:R-:W-:-:S05]  /*8470*/  @!P2 IADD3 R53, P3, R31, R52, RZ ;  /* 0x000000341f35a210 */ /* 0x000fca0007f7e0ff */
[----:B------:R-:W-:Y:S01]  /*8480*/  @!P2 IMAD.X R58, R59, 0x1, R34, P3 ;  /* 0x000000013b3aa824 */ /* 0x000fe200018e0622 */
[----:B----4-:R-:W-:-:S04]  /*8490*/  @!P2 LEA R54, P3, R53, R54, 0x1 ;  /* 0x000000363536a211 */ /* 0x010fc800078608ff */
[----:B------:R-:W-:Y:S02]  /*84a0*/  @!P2 LEA.HI.X R55, R53, R55, R58, 0x1, P3 ;  /* 0x000000373537a211 */ /* 0x000fe400018f0c3a */
[----:B------:R-:W-:-:S03]  /*84b0*/  @!P1 IADD3 R52, P3, R35, R52, RZ ;  /* 0x0000003423349210 */ /* 0x000fc60007f7e0ff */
[----:B-1----:R1:W-:Y:S02]  /*84c0*/  @!P2 STG.E.128 desc[UR56][R54.64], R44 ;  /* 0x0000002c3600a986 */ /* 0x0023e4000c101d38 */
[----:B------:R-:W-:Y:S01]  /*84d0*/  @!P1 IMAD.X R53, R59, 0x1, R101, P3 ;  /* 0x000000013b359824 */ /* 0x000fe200018e0665 */
[----:B-----5:R-:W-:-:S04]  /*84e0*/  @!P1 LEA R56, P3, R52, R56, 0x1 ;  /* 0x0000003834389211 */ /* 0x020fc800078608ff */
[----:B------:R-:W-:-:S05]  /*84f0*/  @!P1 LEA.HI.X R57, R52, R57, R53, 0x1, P3 ;  /* 0x0000003934399211 */ /* 0x000fca00018f0c35 */
[----:B--2---:R1:W-:Y:S04]  /*8500*/  @!P1 STG.E.128 desc[UR56][R56.64], R48 ;  /* 0x0000003038009986 */ /* 0x0043e8000c101d38 */
.L_x_6888:
[----:B------:R-:W-:Y:S05]  /*8510*/  BSYNC B0 ;  /* 0x0000000000007941 */ /* 0x000fea0003800000 */
.L_x_6850:
        /* <DEDUP_REMOVED lines=17> */
.L_x_6924:
[----:B------:R-:W-:Y:S05]  /*8630*/  BSYNC B0 ;  /* 0x0000000000007941 */ /* 0x000fea0003800000 */
.L_x_6923:
[----:B------:R-:W2:Y:S01]  /*8640*/  SYNCS.PHASECHK.TRANS64.TRYWAIT P0, [R103+URZ+0x288b0], R124 ;  /* 0x0288b07c670075a7 */ /* 0x000ea2000800017f */
[----:B------:R-:W-:Y:S01]  /*8650*/  ULDC UR37, c[0x0][0x2e4] ;  /* 0x0000b90000257ab9 */ /* 0x000fe20000000800 */
[----:B------:R-:W-:Y:S01]  /*8660*/  ULDC.64 UR40, c[0x0][0x318] ;  /* 0x0000c60000287ab9 */ /* 0x000fe20000000a00 */
[----:B------:R-:W-:Y:S01]  /*8670*/  ULDC.64 UR42, c[0x0][0x308] ;  /* 0x0000c200002a7ab9 */ /* 0x000fe20000000a00 */
[----:B------:R-:W-:Y:S04]  /*8680*/  BSSY B0, `(.L_x_6925) ;  /* 0x0000002000007945 */ /* 0x000fe80003800000 */
[----:B--2---:R-:W-:Y:S05]  /*8690*/  @!P0 BRA `(.L_x_6926) ;  /* 0x000001cc00848947 */ /* 0x004fea0003800000 */
.L_x_7240:
[----:B------:R-:W-:Y:S05]  /*86a0*/  BSYNC B0 ;  /* 0x0000000000007941 */ /* 0x000fea0003800000 */
.L_x_6925:
[----:B------:R-:W-:Y:S01]  /*86b0*/  ISETP.GE.AND P0, PT, R18, R112, PT ;  /* 0x000000701200720c */ /* 0x000fe20003f06270 */
[----:B------:R-:W-:Y:S01]  /*86c0*/  BSSY B0, `(.L_x_6927) ;  /* 0x0000011000007945 */ /* 0x000fe20003800000 */
[----:B------:R-:W-:-:S11]  /*86d0*/  IMAD.WIDE R48, R26, 0x80, R42 ;  /* 0x000000801a307825 */ /* 0x000fd600078e022a */
[----:B------:R-:W-:Y:S05]  /*86e0*/  @P0 BRA `(.L_x_6928) ;  /* 0x0000000000380947 */ /* 0x000fea0003800000 */
[----:B------:R-:W-:Y:S02]  /*86f0*/  IMAD R47, R49, UR40, RZ ;  /* 0x00000028312f7c24 */ /* 0x000fe4000f8e02ff */
[----:B-1----:R-:W-:Y:S02]  /*8700*/  IMAD.MOV.U32 R44, RZ, RZ, R96 ;  /* 0x000000ffff2c7224 */ /* 0x002fe400078e0060 */
[----:B------:R-:W-:Y:S02]  /*8710*/  IMAD.MOV.U32 R45, RZ, RZ, R102 ;  /* 0x000000ffff2d7224 */ /* 0x000fe400078e0066 */
[C---:B------:R-:W-:Y:S02]  /*8720*/  IMAD R47, R48.reuse, UR41, R47 ;  /* 0x00000029302f7c24 */ /* 0x040fe4000f8e022f */
[----:B------:R-:W-:-:S04]  /*8730*/  IMAD.WIDE.U32 R44, R48, UR40, R44 ;  /* 0x00000028302c7c25 */ /* 0x000fc8000f8e002c */
[----:B------:R-:W-:Y:S01]  /*8740*/  IMAD.IADD R45, R45, 0x1, R47 ;  /* 0x000000012d2d7824 */ /* 0x000fe200078e022f */
[----:B------:R-:W-:-:S04]  /*8750*/  LEA R50, P0, R44, UR42, 0x1 ;  /* 0x0000002a2c327c11 */ /* 0x000fc8000f8008ff */
[----:B------:R-:W-:Y:S02]  /*8760*/  LEA.HI.X R51, R44, UR43, R45, 0x1, P0 ;  /* 0x0000002b2c337c11 */ /* 0x000fe400080f0c2d */
[----:B------:R-:W-:-:S13]  /*8770*/  ISETP.GE.AND P0, PT, R16, UR37, PT ;  /* 0x0000002510007c0c */ /* 0x000fda000bf06270 */
[----:B------:R-:W1:Y:S04]  /*8780*/  @!P0 LDS.128 R44, [R108+0x400] ;  /* 0x000400006c2c8984 */ /* 0x000e680000000c00 */
[----:B-1----:R-:W-:Y:S01]  /*8790*/  @!P0 STG.E.128 desc[UR56][R50.64], R44 ;  /* 0x0000002c32008986 */ /* 0x002fe2000c101d38 */
[----:B------:R-:W-:-:S13]  /*87a0*/  ISETP.GE.AND P0, PT, R195, UR37, PT ;  /* 0x00000025c3007c0c */ /* 0x000fda000bf06270 */
[----:B------:R-:W1:Y:S04]  /*87b0*/  @!P0 LDS.128 R44, [R108+0x4400] ;  /* 0x004400006c2c8984 */ /* 0x000e680000000c00 */
[----:B-1----:R3:W-:Y:S02]  /*87c0*/  @!P0 STG.E.128 desc[UR56][R50.64+0x80], R44 ;  /* 0x0000802c32008986 */ /* 0x0027e4000c101d38 */
.L_x_6928:
[----:B------:R-:W-:Y:S05]  /*87d0*/  BSYNC B0 ;  /* 0x0000000000007941 */ /* 0x000fea0003800000 */
.L_x_6927:
[----:B------:R-:W-:Y:S01]  /*87e0*/  ISETP.GE.AND P0, PT, R189, R112, PT ;  /* 0x00000070bd00720c */ /* 0x000fe20003f06270 */
[----:B------:R-:W-:-:S12]  /*87f0*/  BSSY B0, `(.L_x_6929) ;  /* 0x0000012000007945 */ /* 0x000fd80003800000 */
[----:B------:R-:W-:Y:S05]  /*8800*/  @P0 BRA `(.L_x_6930) ;  /* 0x0000000000400947 */ /* 0x000fea0003800000 */
[----:B---3--:R-:W-:Y:S01]  /*8810*/  IADD3 R47, P0, R48, 0x20, RZ ;  /* 0x00000020302f7810 */ /* 0x008fe20007f1e0ff */
[----:B------:R-:W-:-:S04]  /*8820*/  IMAD.MOV.U32 R45, RZ, RZ, R102 ;  /* 0x000000ffff2d7224 */ /* 0x000fc800078e0066 */
[----:B-1----:R-:W-:-:S04]  /*8830*/  IMAD.X R44, RZ, RZ, R49, P0 ;  /* 0x000000ffff2c7224 */ /* 0x002fc800000e0631 */
[----:B------:R-:W-:Y:S02]  /*8840*/  IMAD R46, R44, UR40, RZ ;  /* 0x000000282c2e7c24 */ /* 0x000fe4000f8e02ff */
[----:B------:R-:W-:-:S04]  /*8850*/  IMAD.MOV.U32 R44, RZ, RZ, R96 ;  /* 0x000000ffff2c7224 */ /* 0x000fc800078e0060 */
[----:B------:R-:W-:-:S04]  /*8860*/  IMAD.WIDE.U32 R44, R47, UR40, R44 ;  /* 0x000000282f2c7c25 */ /* 0x000fc8000f8e002c */
[----:B------:R-:W-:Y:S01]  /*8870*/  IMAD R47, R47, UR41, R46 ;  /* 0x000000292f2f7c24 */ /* 0x000fe2000f8e022e */
[----:B------:R-:W-:-:S03]  /*8880*/  LEA R50, P0, R44, UR42, 0x1 ;  /* 0x0000002a2c327c11 */ /* 0x000fc6000f8008ff */
[----:B------:R-:W-:-:S05]  /*8890*/  IMAD.IADD R45, R45, 0x1, R47 ;  /* 0x000000012d2d7824 */ /* 0x000fca00078e022f */
[----:B------:R-:W-:Y:S02]  /*88a0*/  LEA.HI.X R51, R44, UR43, R45, 0x1, P0 ;  /* 0x0000002b2c337c11 */ /* 0x000fe400080f0c2d */
[----:B------:R-:W-:-:S13]  /*88b0*/  ISETP.GE.AND P0, PT, R16, UR37, PT ;  /* 0x0000002510007c0c */ /* 0x000fda000bf06270 */
[----:B------:R-:W1:Y:S04]  /*88c0*/  @!P0 LDS.128 R44, [R108+0x1400] ;  /* 0x001400006c2c8984 */ /* 0x000e680000000c00 */
[----:B-1----:R-:W-:Y:S01]  /*88d0*/  @!P0 STG.E.128 desc[UR56][R50.64], R44 ;  /* 0x0000002c32008986 */ /* 0x002fe2000c101d38 */
[----:B------:R-:W-:-:S13]  /*88e0*/  ISETP.GE.AND P0, PT, R195, UR37, PT ;  /* 0x00000025c3007c0c */ /* 0x000fda000bf06270 */
[----:B------:R-:W1:Y:S04]  /*88f0*/  @!P0 LDS.128 R44, [R108+0x5400] ;  /* 0x005400006c2c8984 */ /* 0x000e680000000c00 */
[----:B-1----:R4:W-:Y:S02]  /*8900*/  @!P0 STG.E.128 desc[UR56][R50.64+0x80], R44 ;  /* 0x0000802c32008986 */ /* 0x0029e4000c101d38 */
.L_x_6930:
[----:B------:R-:W-:Y:S05]  /*8910*/  BSYNC B0 ;  /* 0x0000000000007941 */ /* 0x000fea0003800000 */
.L_x_6929:
[----:B------:R-:W-:Y:S01]  /*8920*/  ISETP.GE.AND P0, PT, R188, R112, PT ;  /* 0x00000070bc00720c */ /* 0x000fe20003f06270 */
[----:B------:R-:W-:-:S12]  /*8930*/  BSSY B0, `(.L_x_6931) ;  /* 0x0000012000007945 */ /* 0x000fd80003800000 */
[----:B------:R-:W-:Y:S05]  /*8940*/  @P0 BRA `(.L_x_6932) ;  /* 0x0000000000400947 */ /* 0x000fea0003800000 */
[----:B---34-:R-:W-:Y:S01]  /*8950*/  IADD3 R47, P0, R48, 0x40, RZ ;  /* 0x00000040302f7810 */ /* 0x018fe20007f1e0ff */
        /* <DEDUP_REMOVED lines=15> */
.L_x_6932:
[----:B------:R-:W-:Y:S05]  /*8a50*/  BSYNC B0 ;  /* 0x0000000000007941 */ /* 0x000fea0003800000 */
.L_x_6931:
[----:B------:R-:W-:Y:S01]  /*8a60*/  ISETP.GE.AND P0, PT, R190, R112, PT ;  /* 0x00000070be00720c */ /* 0x000fe20003f06270 */
[----:B------:R-:W-:-:S12]  /*8a70*/  BSSY B0, `(.L_x_6933) ;  /* 0x0000012000007945 */ /* 0x000fd80003800000 */
[----:B------:R-:W-:Y:S05]  /*8a80*/  @P0 BRA `(.L_x_6934) ;  /* 0x0000000000400947 */ /* 0x000fea0003800000 */
[----:B-1-34-:R-:W-:Y:S01]  /*8a90*/  IADD3 R47, P0, R48, 0x60, RZ ;  /* 0x00000060302f7810 */ /* 0x01afe20007f1e0ff */
[----:B------:R-:W-:Y:S02]  /*8aa0*/  IMAD.MOV.U32 R44, RZ, RZ, R96 ;  /* 0x000000ffff2c7224 */ /* 0x000fe400078e0060 */
        /* <DEDUP_REMOVED lines=14> */
.L_x_6934:
[----:B------:R-:W-:Y:S05]  /*8b90*/  BSYNC B0 ;  /* 0x0000000000007941 */ /* 0x000fea0003800000 */
.L_x_6933:
[----:B------:R-:W-:Y:S01]  /*8ba0*/  @!PT LDS RZ, [RZ] ;  /* 0x00000000fffff984 */ /* 0x000fe20000000800 */
[----:B------:R-:W-:Y:S01]  /*8bb0*/  @!PT LDS RZ, [RZ] ;  /* 0x00000000fffff984 */ /* 0x000fe20000000800 */
[----:B------:R-:W-:Y:S01]  /*8bc0*/  @!PT LDS RZ, [RZ] ;  /* 0x00000000fffff984 */ /* 0x000fe20000000800 */
[----:B------:R-:W-:Y:S01]  /*8bd0*/  @!PT LDS RZ, [RZ] ;  /* 0x00000000fffff984 */ /* 0x000fe20000000800 */
[----:B------:R5:W-:Y:S06]  /*8be0*/  MEMBAR.ALL.CTA ;  /* 0x0000000000007992 */ /* 0x000bec0000008000 */
[----:B-----5:R-:W5:Y:S02]  /*8bf0*/  FENCE.VIEW.ASYNC.S ;  /* 0x00000000000073c6 */ /* 0x020f640000000000 */
[----:B-----5:R1:W-:Y:S01]  /*8c00*/  BAR.SYNC.DEFER_BLOCKING R125, 0x80 ;  /* 0x0002007d0000751d */ /* 0x0203e20000010000 */
[----:B------:R-:W-:Y:S01]  /*8c10*/  ISETP.NE.AND P4, PT, R104, RZ, PT ;  /* 0x000000ff6800720c */ /* 0x000fe20003f85270 */
[----:B------:R-:W-:-:S02]  /*8c20*/  VIADD R185, R185, 0x1 ;  /* 0x00000001b9b97836 */ /* 0x000fc40000000000 */
[----:B0-2---:R-:W-:-:S03]  /*8c30*/  @!P3 VIADD R103, R103, 0x288c0 ;  /* 0x000288c06767b836 */ /* 0x005fc60000000000 */
[C---:B------:R-:W-:Y:S02]  /*8c40*/  ISETP.NE.AND P0, PT, R185.reuse, 0x2, PT ;  /* 0x00000002b900780c */ /* 0x040fe40003f05270 */
[----:B------:R-:W-:Y:S02]  /*8c50*/  @!P3 PRMT R103, RZ, 0x654, R103 ;  /* 0x00000654ff67b816 */ /* 0x000fe40000000067 */
[----:B-1-34-:R-:W-:Y:S02]  /*8c60*/  SEL R45, RZ, 0x1, P0 ;  /* 0x00000001ff2d7807 */ /* 0x01afe40000000000 */
[----:B------:R-:W-:Y:S02]  /*8c70*/  SEL R185, R185, RZ, P0 ;  /* 0x000000ffb9b97207 */ /* 0x000fe40000000000 */
[----:B------:R-:W-:Y:S01]  /*8c80*/  LOP3.LUT R194, R194, R45, RZ, 0x3c, !PT ;  /* 0x0000002dc2c27212 */ /* 0x000fe200078e3cff */
[----:B------:R0:W-:Y:S01]  /*8c90*/  @!P3 SYNCS.ARRIVE.TRANS64.RED.A1T0 RZ, [R103+URZ], RZ ;  /* 0x000000ff67ffb9a7 */ /* 0x0001e2000810043f */
[----:B------:R-:W-:Y:S05]  /*8ca0*/  @P4 BRA `(.L_x_6935) ;  /* 0xffffff9800684947 */ /* 0x000fea000383ffff */
[----:B------:R-:W1:Y:S01]  /*8cb0*/  S2R R44, SR_TID.X ;  /* 0x00000000002c7919 */ /* 0x000e620000002100 */
[----:B------:R-:W-:Y:S02]  /*8cc0*/  PLOP3.LUT P0, PT, PT, PT, PT, 0x8, 0x0 ;  /* 0x000000000000781c */ /* 0x000fe40003f0e170 */
[----:B-1----:R-:W-:-:S04]  /*8cd0*/  SHF.R.U32.HI R44, RZ, 0x7, R44 ;  /* 0x00000007ff2c7819 */ /* 0x002fc8000001162c */
[----:B------:R-:W-:-:S13]  /*8ce0*/  ISETP.NE.AND P4, PT, R44, 0x1, PT ;  /* 0x000000012c00780c */ /* 0x000fda0003f85270 */
[----:B------:R-:W-:Y:S06]  /*8cf0*/  @!P4 BAR.ARV 0x9, 0x100 ;  /* 0x024400000000cb1d */ /* 0x000fec0000002000 */
.L_x_6845:
[----:B------:R-:W1:Y:S02]  /*8d00*/  LDC.64 R6, c[0x0][0x9e0] ;  /* 0x00027800ff067b82 */ /* 0x000e640000000a00 */
[----:B-1----:R-:W-:Y:S01]  /*8d10*/  ISETP.GE.AND P1, PT, R7, 0x1, PT ;  /* 0x000000010700780c */ /* 0x002fe20003f26270 */
[----:B------:R-:W-:-:S12]  /*8d20*/  @P0 BRA `(.L_x_6936) ;  /* 0x00000000000c0947 */ /* 0x000fd80003800000 */
[----:B------:R-:W1:Y:S01]  /*8d30*/  FENCE.VIEW.ASYNC.G ;  /* 0x00000000000073c6 */ /* 0x000e620000000100 */
[----:B------:R-:W-:Y:S05]  /*8d40*/  WARPSYNC.ALL ;  /* 0x0000000000007948 */ /* 0x000fea0003800000 */
[----:B-1----:R-:W-:Y:S06]  /*8d50*/  BAR.ARV 0xc, 0x120 ;  /* 0x0304800000007b1d */ /* 0x002fec0000002000 */
.L_x_6936:
        /* <DEDUP_REMOVED lines=13> */
.L_x_6939:
[----:B------:R-:W-:-:S13]  /*8e30*/  ISETP.NE.AND P0, PT, R7, 0x1, PT ;  /* 0x000000010700780c */ /* 0x000fda0003f05270 */
[----:B------:R-:W1:Y:S02]  /*8e40*/  @P0 LDC.64 R4, c[0x0][0x9e8] ;  /* 0x00027a00ff040b82 */ /* 0x000e640000000a00 */
[----:B-1----:R-:W-:-:S05]  /*8e50*/  @P0 IMAD.HI.U32 R4, R3, R4, RZ ;  /* 0x0000000403040227 */ /* 0x002fca00078e00ff */
[----:B------:R-:W-:-:S07]  /*8e60*/  @P0 SHF.R.U32.HI R3, RZ, R5, R4 ;  /* 0x00000005ff030219 */ /* 0x000fce0000011604 */
.L_x_6940:
[----:B------:R-:W-:Y:S05]  /*8e70*/  BSYNC B0 ;  /* 0x0000000000007941 */ /* 0x000fea0003800000 */
.L_x_6938:
[----:B------:R-:W-:-:S05]  /*8e80*/  IMAD R3, R3, R7, R7 ;  /* 0x0000000703037224 */ /* 0x000fca00078e0207 */
[----:B------:R-:W-:-:S07]  /*8e90*/  VIMNMX R0, R0, R3, PT ;  /* 0x0000000300007248 */ /* 0x000fce0003fe0100 */
.L_x_6937:
[----:B------:R-:W-:Y:S01]  /*8ea0*/  VIADD R0, R0, 0x7f ;  /* 0x0000007f00007836 */ /* 0x000fe20000000000 */
[----:B------:R-:W-:-:S04]  /*8eb0*/  ULDC UR4, c[0x0][0x9dc] ;  /* 0x0002770000047ab9 */ /* 0x000fc80000000800 */
[----:B------:R-:W-:-:S04]  /*8ec0*/  SHF.R.S32.HI R3, RZ, 0x1f, R0 ;  /* 0x0000001fff037819 */ /* 0x000fc80000011400 */
[----:B------:R-:W-:-:S04]  /*8ed0*/  LEA.HI R3, R3, R0, RZ, 0x7 ;  /* 0x0000000003037211 */ /* 0x000fc800078f38ff */
[----:B------:R-:W-:Y:S01]  /*8ee0*/  SHF.R.S32.HI R0, RZ, 0x7, R3 ;  /* 0x00000007ff007819 */ /* 0x000fe20000011403 */
[----:B------:R-:W-:-:S03]  /*8ef0*/  VIADD R3, R118, -UR4 ;  /* 0x8000000476037c36 */ /* 0x000fc60008000000 */
[----:B------:R-:W-:Y:S01]  /*8f00*/  VIMNMX R129, R129, R0, PT ;  /* 0x0000000081817248 */ /* 0x000fe20003fe0100 */
        /* <DEDUP_REMOVED lines=11> */
.L_x_6943:
[----:B------:R-:W-:-:S13]  /*8fc0*/  ISETP.NE.AND P0, PT, R7, 0x1, PT ;  /* 0x000000010700780c */ /* 0x000fda0003f05270 */
[----:B------:R-:W1:Y:S02]  /*8fd0*/  @P0 LDC.64 R4, c[0x0][0x9e8] ;  /* 0x00027a00ff040b82 */ /* 0x000e640000000a00 */
[----:B-1----:R-:W-:-:S05]  /*8fe0*/  @P0 IMAD.HI.U32 R4, R118, R4, RZ ;  /* 0x0000000476040227 */ /* 0x002fca00078e00ff */
[----:B------:R-:W-:-:S07]  /*8ff0*/  @P0 SHF.R.U32.HI R118, RZ, R5, R4 ;  /* 0x00000005ff760219 */ /* 0x000fce0000011604 */
.L_x_6944:
[----:B------:R-:W-:Y:S05]  /*9000*/  BSYNC B0 ;  /* 0x0000000000007941 */ /* 0x000fea0003800000 */
.L_x_6942:
[----:B------:R-:W-:-:S05]  /*9010*/  IMAD R118, R118, R7, RZ ;  /* 0x0000000776767224 */ /* 0x000fca00078e02ff */
[----:B------:R-:W-:-:S07]  /*9020*/  VIMNMX R3, R3, R118, !PT ;  /* 0x0000007603037248 */ /* 0x000fce0007fe0100 */
.L_x_6941:
[----:B------:R-:W-:Y:S01]  /*9030*/  SHF.R.S32.HI R4, RZ, 0x1f, R3 ;  /* 0x0000001fff047819 */ /* 0x000fe20000011403 */
[----:B------:R-:W-:Y:S01]  /*9040*/  IMAD.MOV.U32 R0, RZ, RZ, RZ ;  /* 0x000000ffff007224 */ /* 0x000fe200078e00ff */
[----:B------:R-:W-:Y:S02]  /*9050*/  PLOP3.LUT P0, PT, PT, PT, PT, 0x80, 0x0 ;  /* 0x000000000000781c */ /* 0x000fe40003f0f070 */
[----:B------:R-:W-:Y:S02]  /*9060*/  CS2R R150, SRZ ;  /* 0x0000000000967805 */ /* 0x000fe4000001ff00 */
[----:B------:R-:W-:Y:S01]  /*9070*/  LEA.HI R4, R4, R3, RZ, 0x7 ;  /* 0x0000000304047211 */ /* 0x000fe200078f38ff */
[----:B------:R-:W-:Y:S01]  /*9080*/  IMAD.MOV.U32 R3, RZ, RZ, RZ ;  /* 0x000000ffff037224 */ /* 0x000fe200078e00ff */
[----:B------:R-:W-:Y:S02]  /*9090*/  CS2R R148, SRZ ;  /* 0x0000000000947805 */ /* 0x000fe4000001ff00 */
[----:B------:R-:W-:-:S02]  /*90a0*/  CS2R R146, SRZ ;  /* 0x0000000000927805 */ /* 0x000fc4000001ff00 */
[----:B------:R-:W-:Y:S02]  /*90b0*/  SHF.R.S32.HI R4, RZ, 0x7, R4 ;  /* 0x00000007ff047819 */ /* 0x000fe40000011404 */
[----:B------:R-:W-:Y:S02]  /*90c0*/  CS2R R144, SRZ ;  /* 0x0000000000907805 */ /* 0x000fe4000001ff00 */
[----:B------:R-:W-:Y:S01]  /*90d0*/  CS2R R34, SRZ ;  /* 0x0000000000227805 */ /* 0x000fe2000001ff00 */
[----:B------:R-:W-:Y:S01]  /*90e0*/  IMAD.MOV.U32 R142, RZ, RZ, RZ ;  /* 0x000000ffff8e7224 */ /* 0x000fe200078e00ff */
[----:B------:R-:W-:Y:S01]  /*90f0*/  VIMNMX R198, RZ, R4, !PT ;  /* 0x00000004ffc67248 */ /* 0x000fe20007fe0100 */
[----:B------:R-:W-:Y:S01]  /*9100*/  IMAD.MOV.U32 R141, RZ, RZ, RZ ;  /* 0x000000ffff8d7224 */ /* 0x000fe200078e00ff */
[----:B------:R-:W-:Y:S01]  /*9110*/  CS2R R138, SRZ ;  /* 0x00000000008a7805 */ /* 0x000fe2000001ff00 */
[----:B------:R-:W-:Y:S01]  /*9120*/  IMAD.MOV.U32 R137, RZ, RZ, RZ ;  /* 0x000000ffff897224 */ /* 0x000fe200078e00ff */
[----:B------:R-:W-:-:S02]  /*9130*/  ISETP.GT.AND P1, PT, R129, R198, PT ;  /* 0x000000c68100720c */ /* 0x000fc40003f24270 */
[----:B------:R-:W-:Y:S02]  /*9140*/  CS2R R32, SRZ ;  /* 0x0000000000207805 */ /* 0x000fe4000001ff00 */
[----:B------:R-:W-:Y:S01]  /*9150*/  CS2R R134, SRZ ;  /* 0x0000000000867805 */ /* 0x000fe2000001ff00 */
[----:B------:R-:W-:Y:S01]  /*9160*/  IMAD.MOV.U32 R133, RZ, RZ, RZ ;  /* 0x000000ffff857224 */ /* 0x000fe200078e00ff */
[----:B------:R-:W-:Y:S02]  /*9170*/  CS2R R30, SRZ ;  /* 0x00000000001e7805 */ /* 0x000fe4000001ff00 */
[----:B------:R-:W-:Y:S01]  /*9180*/  CS2R R130, SRZ ;  /* 0x0000000000827805 */ /* 0x000fe2000001ff00 */
[----:B------:R-:W-:Y:S01]  /*9190*/  IMAD.MOV.U32 R128, RZ, RZ, RZ ;  /* 0x000000ffff807224 */ /* 0x000fe200078e00ff */
        /* <DEDUP_REMOVED lines=12> */
[----:B0-----:R-:W-:Y:S02]  /*9260*/  CS2R R102, SRZ ;  /* 0x0000000000667805 */ /* 0x001fe4000001ff00 */
[----:B------:R-:W-:Y:S02]  /*9270*/  CS2R R100, SRZ ;  /* 0x0000000000647805 */ /* 0x000fe4000001ff00 */
[----:B------:R-:W-:-:S02]  /*9280*/  CS2R R98, SRZ ;  /* 0x0000000000627805 */ /* 0x000fc4000001ff00 */
[----:B------:R-:W-:Y:S02]  /*9290*/  CS2R R96, SRZ ;  /* 0x0000000000607805 */ /* 0x000fe4000001ff00 */
[----:B------:R-:W-:Y:S01]  /*92a0*/  CS2R R6, SRZ ;  /* 0x0000000000067805 */ /* 0x000fe2000001ff00 */
[----:B------:R-:W-:Y:S01]  /*92b0*/  IMAD.MOV.U32 R94, RZ, RZ, RZ ;  /* 0x000000ffff5e7224 */ /* 0x000fe200078e00ff */
[----:B------:R-:W-:Y:S01]  /*92c0*/  CS2R R90, SRZ ;  /* 0x00000000005a7805 */ /* 0x000fe2000001ff00 */
[----:B------:R-:W-:Y:S01]  /*92d0*/  IMAD.MOV.U32 R37, RZ, RZ, RZ ;  /* 0x000000ffff257224 */ /* 0x000fe200078e00ff */
[----:B------:R-:W-:Y:S01]  /*92e0*/  CS2R R88, SRZ ;  /* 0x0000000000587805 */ /* 0x000fe2000001ff00 */
[----:B------:R-:W-:Y:S06]  /*92f0*/  @!P1 BRA `(.L_x_6945) ;  /* 0x0000013c00c89947 */ /* 0x000fec0003800000 */
[----:B------:R-:W-:-:S03]  /*9300*/  UMOV UR4, 0xffffffff ;  /* 0xffffffff00047882 */ /* 0x000fc60000000000 */
[----:B------:R-:W-:Y:S05]  /*9310*/  BRA.DIV UR4, `(.L_x_6946) ;  /* 0x000001c204787947 */ /* 0x000fea000b800000 */
[----:B------:R0:W1:Y:S02]  /*9320*/  SHFL.IDX PT, R196, R227, RZ, 0x1f ;  /* 0x00001fffe3c47589 */ /* 0x00006400000e0000 */
.L_x_7243:
[----:B-1----:R-:W-:-:S04]  /*9330*/  LEA.HI R0, R196, R196, RZ, 0x1 ;  /* 0x000000c4c4007211 */ /* 0x002fc800078f08ff */
[----:B------:R-:W-:Y:S01]  /*9340*/  LOP3.LUT R3, R0, 0x1e, RZ, 0xc0, !PT ;  /* 0x0000001e00037812 */ /* 0x000fe200078ec0ff */
[----:B------:R-:W-:-:S04]  /*9350*/  IMAD.U32 R0, RZ, RZ, UR38 ;  /* 0x00000026ff007e24 */ /* 0x000fc8000f8e00ff */
[----:B------:R-:W-:Y:S01]  /*9360*/  IMAD.IADD R3, R196, 0x1, -R3 ;  /* 0x00000001c4037824 */ /* 0x000fe200078e0a03 */
[----:B------:R-:W-:-:S04]  /*9370*/  LOP3.LUT P0, RZ, R0, 0x3ff, RZ, 0xc0, !PT ;  /* 0x000003ff00ff7812 */ /* 0x000fc8000780c0ff */
[----:B------:R-:W-:Y:S02]  /*9380*/  LEA R3, R3, UR38, 0xd ;  /* 0x0000002603037c11 */ /* 0x000fe4000f8e68ff */
[----:B------:R-:W-:Y:S02]  /*9390*/  P2R R24, PR, RZ, 0x1 ;  /* 0x00000001ff187803 */ /* 0x000fe40000000000 */
[----:B------:R-:W-:-:S04]  /*93a0*/  SHF.R.U32.HI R3, RZ, 0x4, R3 ;  /* 0x00000004ff037819 */ /* 0x000fc80000011603 */
[----:B------:R-:W-:Y:S01]  /*93b0*/  LOP3.LUT R52, R3, 0x3fff, RZ, 0xc0, !PT ;  /* 0x00003fff03347812 */ /* 0x000fe200078ec0ff */
[----:B------:R-:W-:Y:S06]  /*93c0*/  @!P0 BRA `(.L_x_6947) ;  /* 0x0000000000408947 */ /* 0x000fec0003800000 */
        /* <DEDUP_REMOVED lines=15> */
[----:B0-2--5:R-:W-:Y:S05]  /*94c0*/  CALL.ABS.NOINC R14 ;  /* 0x000000000e007343 */ /* 0x025fea0003c00000 */
.L_x_6947:
[----:B------:R-:W-:Y:S02]  /*94d0*/  ULDC UR4, c[0x0][0x3d4] ;  /* 0x0000f50000047ab9 */ /* 0x000fe40000000800 */
[----:B------:R-:W-:-:S13]  /*94e0*/  ISETP.LT.AND P0, PT, RZ, UR4, PT ;  /* 0x00000004ff007c0c */ /* 0x000fda000bf01270 */
[----:B------:R-:W-:Y:S05]  /*94f0*/  @P0 BRA `(.L_x_6948) ;  /* 0x00000000003c0947 */ /* 0x000fea0003800000 */
[----:B------:R-:W-:-:S04]  /*9500*/  LEA.HI R0, R221, R221, RZ, 0x1 ;  /* 0x000000dddd007211 */ /* 0x000fc800078f08ff */
        /* <DEDUP_REMOVED lines=8> */
.L_x_6951:
[----:B--2---:R2:W3:Y:S02]  /*9590*/  SYNCS.PHASECHK.TRANS64.TRYWAIT P0, [R2+URZ+0x28800], R3 ;  /* 0x02880003020075a7 */ /* 0x0044e4000800017f */
[----:B---3--:R-:W-:Y:S05]  /*95a0*/  @!P0 NANOSLEEP.SYNCS 0x989680 ;  /* 0x009896800000895d */ /* 0x008fea0003900000 */
[----:B------:R-:W3:Y:S02]  /*95b0*/  @!P0 SYNCS.PHASECHK.TRANS64 P0, [R2+URZ+0x28800], R3 ;  /* 0x02880003020085a7 */ /* 0x000ee4000800007f */
[----:B---3--:R-:W-:Y:S05]  /*95c0*/  @!P0 BRA `(.L_x_6951) ;  /* 0xfffffffc00f08947 */ /* 0x008fea000383ffff */
.L_x_6950:
[----:B------:R-:W-:Y:S05]  /*95d0*/  BSYNC B0 ;  /* 0x0000000000007941 */ /* 0x000fea0003800000 */
.L_x_6949:
[----:B------:R-:W-:Y:S05]  /*95e0*/  BRA `(.L_x_6952) ;  /* 0x0000005400787947 */ /* 0x000fea0003800000 */
.L_x_6948:
[----:B------:R-:W1:Y:S01]  /*95f0*/  LDC.64 R12, c[0x0][0x3d8] ;  /* 0x0000f600ff0c7b82 */ /* 0x000e620000000a00 */
[----:B-----5:R-:W-:Y:S01]  /*9600*/  SHF.R.S32.HI R3, RZ, 0x1f, R117 ;  /* 0x0000001fff037819 */ /* 0x020fe20000011475 */
[----:B------:R-:W-:Y:S01]  /*9610*/  IMAD.MOV.U32 R6, RZ, RZ, R16 ;  /* 0x000000ffff067224 */ /* 0x000fe200078e0010 */
[----:B------:R-:W-:Y:S01]  /*9620*/  ISETP.NE.AND P4, PT, R24, RZ, PT ;  /* 0x000000ff1800720c */ /* 0x000fe20003f85270 */
[----:B------:R-:W-:Y:S01]  /*9630*/  IMAD.MOV.U32 R7, RZ, RZ, R17 ;  /* 0x000000ffff077224 */ /* 0x000fe200078e0011 */
[--C-:B------:R-:W-:Y:S01]  /*9640*/  SHF.R.S32.HI R5, RZ, 0x1f, R22.reuse ;  /* 0x0000001fff057819 */ /* 0x100fe20000011416 */
[----:B------:R-:W-:Y:S02]  /*9650*/  IMAD.MOV.U32 R4, RZ, RZ, R22 ;  /* 0x000000ffff047224 */ /* 0x000fe400078e0016 */
[----:B------:R-:W2:Y:S01]  /*9660*/  LDC.64 R14, c[0x0][0x3e8] ;  /* 0x0000fa00ff0e7b82 */ /* 0x000ea20000000a00 */
[-C--:B-1----:R-:W-:Y:S01]  /*9670*/  IMAD R0, R3, R12.reuse, RZ ;  /* 0x0000000c03007224 */ /* 0x082fe200078e02ff */
[----:B------:R-:W-:Y:S01]  /*9680*/  SHF.L.U64.HI R30, R12, 0x5, R13 ;  /* 0x000000050c1e7819 */ /* 0x000fe2000001020d */
[----:B------:R-:W-:-:S04]  /*9690*/  IMAD.WIDE.U32 R8, R18, R12, R6 ;  /* 0x0000000c12087225 */ /* 0x000fc800078e0006 */
[----:B------:R-:W-:Y:S02]  /*96a0*/  IMAD R21, R19, R12, RZ ;  /* 0x0000000c13157224 */ /* 0x000fe400078e02ff */
[-C--:B--2---:R-:W-:Y:S01]  /*96b0*/  IMAD R20, R3, R14.reuse, RZ ;  /* 0x0000000e03147224 */ /* 0x084fe200078e02ff */
[----:B------:R-:W-:Y:S01]  /*96c0*/  SHF.L.U64.HI R28, R14, 0x5, R15 ;  /* 0x000000050e1c7819 */ /* 0x000fe2000001020f */
[----:B------:R-:W-:-:S04]  /*96d0*/  IMAD.WIDE.U32 R10, R18, R14, R6 ;  /* 0x0000000e120a7225 */ /* 0x000fc800078e0006 */
[----:B------:R-:W-:-:S04]  /*96e0*/  IMAD.WIDE.U32 R6, R18, R12, R4 ;  /* 0x0000000c12067225 */ /* 0x000fc800078e0004 */
[----:B------:R-:W-:-:S04]  /*96f0*/  IMAD.WIDE.U32 R54, R117, R12, RZ ;  /* 0x0000000c75367225 */ /* 0x000fc800078e00ff */
[----:B------:R-:W-:Y:S01]  /*9700*/  IMAD R3, R19, R14, RZ ;  /* 0x0000000e13037224 */ /* 0x000fe200078e02ff */
[-C--:B------:R-:W-:Y:S01]  /*9710*/  IADD3 R27, P2, R8, R54.reuse, RZ ;  /* 0x00000036081b7210 */ /* 0x080fe20007f5e0ff */
[C---:B------:R-:W-:Y:S01]  /*9720*/  IMAD R59, R117.reuse, R13, R0 ;  /* 0x0000000d753b7224 */ /* 0x040fe200078e0200 */
[----:B------:R-:W-:Y:S01]  /*9730*/  IADD3 R63, P0, R6, R54, RZ ;  /* 0x00000036063f7210 */ /* 0x000fe20007f1e0ff */
[C---:B------:R-:W-:Y:S02]  /*9740*/  IMAD R53, R117.reuse, R15, R20 ;  /* 0x0000000f75357224 */ /* 0x040fe400078e0214 */
[----:B------:R-:W-:-:S04]  /*9750*/  IMAD.WIDE.U32 R56, R117, R14, RZ ;  /* 0x0000000e75387225 */ /* 0x000fc800078e00ff */
[----:B------:R-:W-:Y:S01]  /*9760*/  IMAD.WIDE.U32 R4, R18, R14, R4 ;  /* 0x0000000e12047225 */ /* 0x000fe200078e0004 */
[----:B------:R-:W-:-:S03]  /*9770*/  IADD3 R33, P3, R10, R56, RZ ;  /* 0x000000380a217210 */ /* 0x000fc60007f7e0ff */
[----:B------:R-:W-:Y:S01]  /*9780*/  IMAD R21, R18, R13, R21 ;  /* 0x0000000d12157224 */ /* 0x000fe200078e0215 */
[----:B------:R-:W-:Y:S01]  /*9790*/  IADD3 R61, P1, R4, R56, RZ ;  /* 0x00000038043d7210 */ /* 0x000fe20007f3e0ff */
[----:B------:R-:W-:Y:S02]  /*97a0*/  IMAD R3, R18, R15, R3 ;  /* 0x0000000f12037224 */ /* 0x000fe400078e0203 */
[----:B------:R-:W-:Y:S02]  /*97b0*/  IMAD.IADD R59, R59, 0x1, R55 ;  /* 0x000000013b3b7824 */ /* 0x000fe400078e0237 */
[----:B------:R-:W-:Y:S02]  /*97c0*/  IMAD.IADD R53, R53, 0x1, R57 ;  /* 0x0000000135357824 */ /* 0x000fe400078e0239 */
[----:B------:R-:W-:Y:S01]  /*97d0*/  IMAD.SHL.U32 R29, R12, 0x20, RZ ;  /* 0x000000200c1d7824 */ /* 0x000fe200078e00ff */
[C---:B------:R-:W-:Y:S01]  /*97e0*/  IADD3.X R65, R59.reuse, R7, R21, P0, !PT ;  /* 0x000000073b417210 */ /* 0x040fe200007fe415 */
[----:B------:R-:W-:Y:S01]  /*97f0*/  IMAD.SHL.U32 R24, R14, 0x20, RZ ;  /* 0x000000200e187824 */ /* 0x000fe200078e00ff */
[----:B------:R-:W-:-:S02]  /*9800*/  IADD3.X R31, R59, R21, R9, P2, !PT ;  /* 0x000000153b1f7210 */ /* 0x000fc400017fe409 */
[C---:B------:R-:W-:Y:S02]  /*9810*/  IADD3.X R77, R53.reuse, R5, R3, P1, !PT ;  /* 0x00000005354d7210 */ /* 0x040fe40000ffe403 */
[----:B------:R-:W-:Y:S01]  /*9820*/  IADD3.X R35, R53, R3, R11, P3, !PT ;  /* 0x0000000335237210 */ /* 0x000fe20001ffe40b */
        /* <DEDUP_REMOVED lines=16> */
[----:B0-2---:R-:W-:Y:S05]  /*9930*/  CALL.ABS.NOINC R14 ;  /* 0x000000000e007343 */ /* 0x005fea0003c00000 */
.L_x_6953:
[----:B------:R-:W1:Y:S01]  /*9940*/  LDC.64 R12, c[0x0][0x3d8] ;  /* 0x0000f600ff0c7b82 */ /* 0x000e620000000a00 */
[----:B------:R-:W-:Y:S01]  /*9950*/  SHF.R.S32.HI R3, RZ, 0x1f, R197 ;  /* 0x0000001fff037819 */ /* 0x000fe200000114c5 */
[----:B------:R-:W-:Y:S01]  /*9960*/  ULDC.U8 UR4, c[0x0][0x3f0] ;  /* 0x0000fc0000047ab9 */ /* 0x000fe20000000000 */
[----:B------:R-:W-:Y:S01]  /*9970*/  BSSY B0, `(.L_x_6954) ;  /* 0x000051d000007945 */ /* 0x000fe20003800000 */
[----:B------:R-:W-:-:S04]  /*9980*/  ISETP.NE.AND P0, PT, RZ, UR4, PT ;  /* 0x00000004ff007c0c */ /* 0x000fc8000bf05270 */
[----:B------:R-:W2:Y:S01]  /*9990*/  LDC.64 R10, c[0x0][0x3e8] ;  /* 0x0000fa00ff0a7b82 */ /* 0x000ea20000000a00 */
[-C--:B-1----:R-:W-:Y:S02]  /*99a0*/  IMAD R0, R3, R12.reuse, RZ ;  /* 0x0000000c03007224 */ /* 0x082fe400078e02ff */
[----:B------:R-:W-:-:S04]  /*99b0*/  IMAD.WIDE.U32 R4, R197, R12, RZ ;  /* 0x0000000cc5047225 */ /* 0x000fc800078e00ff */
[-C--:B--2---:R-:W-:Y:S02]  /*99c0*/  IMAD R6, R3, R10.reuse, RZ ;  /* 0x0000000a03067224 */ /* 0x084fe400078e02ff */
[C---:B------:R-:W-:Y:S02]  /*99d0*/  IMAD R3, R197.reuse, R13, R0 ;  /* 0x0000000dc5037224 */ /* 0x040fe400078e0200 */
[----:B------:R-:W-:-:S04]  /*99e0*/  IMAD.WIDE.U32 R8, R197, R10, RZ ;  /* 0x0000000ac5087225 */ /* 0x000fc800078e00ff */
[----:B------:R-:W-:Y:S02]  /*99f0*/  IMAD R7, R197, R11, R6 ;  /* 0x0000000bc5077224 */ /* 0x000fe400078e0206 */
        /* <DEDUP_REMOVED lines=9> */
[----:B------:R-:W1:Y:S01]  /*9a90*/  LDC R0, c[0x0][0x428] ;  /* 0x00010a00ff007b82 */ /* 0x000e620000000800 */
[-C--:B------:R-:W-:Y:S01]  /*9aa0*/  ISETP.GE.AND P0, PT, R18, R73.reuse, PT ;  /* 0x000000491200720c */ /* 0x080fe20003f06270 */
[----:B------:R-:W-:Y:S01]  /*9ab0*/  BSSY B1, `(.L_x_6956) ;  /* 0x0000023000017945 */ /* 0x000fe20003800000 */
[----:B------:R-:W-:Y:S02]  /*9ac0*/  ISETP.GE.AND P1, PT, R189, R73, PT ;  /* 0x00000049bd00720c */ /* 0x000fe40003f26270 */
        /* <DEDUP_REMOVED lines=8> */
[----:B-1----:R-:W-:-:S13]  /*9b50*/  ISETP.NE.AND P4, PT, R0, 0x1, PT ;  /* 0x000000010000780c */ /* 0x002fda0003f85270 */
[----:B------:R-:W1:Y:S08]  /*9b60*/  @P4 LDC R20, c[0x0][0x42c] ;  /* 0x00010b00ff144b82 */ /* 0x000e700000000800 */
[----:B------:R-:W2:Y:S01]  /*9b70*/  @P4 LDC R21, c[0x0][0x430] ;  /* 0x00010c00ff154b82 */ /* 0x000ea20000000800 */
[----:B------:R-:W-:Y:S05]  /*9b80*/  @P0 BRA `(.L_x_6957) ;  /* 0x0000000000540947 */ /* 0x000fea0003800000 */
[----:B------:R-:W-:Y:S01]  /*9b90*/  IADD3 R3, P2, R6, R63, RZ ;  /* 0x0000003f06037210 */ /* 0x000fe20007f5e0ff */
[----:B------:R-:W-:Y:S01]  /*9ba0*/  ULDC.64 UR4, c[0x0][0x3c8] ;  /* 0x0000f20000047ab9 */ /* 0x000fe20000000a00 */
[----:B------:R-:W-:Y:S01]  /*9bb0*/  ULDC.64 UR6, c[0x0][0x3e0] ;  /* 0x0000f80000067ab9 */ /* 0x000fe20000000a00 */
[----:B------:R-:W-:Y:S02]  /*9bc0*/  CS2R R48, SRZ ;  /* 0x0000000000307805 */ /* 0x000fe4000001ff00 */
[----:B------:R-:W-:Y:S01]  /*9bd0*/  LEA R8, P3, R3, UR4, 0x1 ;  /* 0x0000000403087c11 */ /* 0x000fe2000f8608ff */
[----:B------:R-:W-:Y:S01]  /*9be0*/  IMAD.X R14, R7, 0x1, R65, P2 ;  /* 0x00000001070e7824 */ /* 0x000fe200010e0641 */
[----:B------:R-:W-:Y:S01]  /*9bf0*/  ULDC UR4, c[0x0][0x3d4] ;  /* 0x0000f50000047ab9 */ /* 0x000fe20000000800 */
[----:B------:R-:W-:Y:S02]  /*9c00*/  IADD3 R0, P2, R4, R61, RZ ;  /* 0x0000003d04007210 */ /* 0x000fe40007f5e0ff */
[----:B------:R-:W-:-:S02]  /*9c10*/  CS2R R46, SRZ ;  /* 0x00000000002e7805 */ /* 0x000fc4000001ff00 */
[----:B------:R-:W-:Y:S02]  /*9c20*/  ISETP.GE.AND P5, PT, R22, UR4, PT ;  /* 0x0000000416007c0c */ /* 0x000fe4000bfa6270 */
[----:B------:R-:W-:Y:S02]  /*9c30*/  CS2R R50, SRZ ;  /* 0x0000000000327805 */ /* 0x000fe4000001ff00 */
[----:B------:R-:W-:Y:S01]  /*9c40*/  LEA.HI.X R9, R3, UR5, R14, 0x1, P3 ;  /* 0x0000000503097c11 */ /* 0x000fe200098f0c0e */
[----:B------:R-:W-:Y:S01]  /*9c50*/  IMAD.X R3, R5, 0x1, R77, P2 ;  /* 0x0000000105037824 */ /* 0x000fe200010e064d */
[----:B------:R-:W-:Y:S02]  /*9c60*/  ISETP.GE.AND P3, PT, R187, UR4, PT ;  /* 0x00000004bb007c0c */ /* 0x000fe4000bf66270 */
[----:B------:R-:W-:Y:S02]  /*9c70*/  CS2R R44, SRZ ;  /* 0x00000000002c7805 */ /* 0x000fe4000001ff00 */
[----:B------:R-:W-:-:S04]  /*9c80*/  LEA R14, P2, R0, UR6, 0x1 ;  /* 0x00000006000e7c11 */ /* 0x000fc8000f8408ff */
[----:B------:R-:W-:Y:S01]  /*9c90*/  LEA.HI.X R15, R0, UR7, R3, 0x1, P2 ;  /* 0x00000007000f7c11 */ /* 0x000fe200090f0c03 */
[----:B------:R3:W5:Y:S04]  /*9ca0*/  @!P5 LDG.E.64 R48, desc[UR56][R8.64] ;  /* 0x000000380830d981 */ /* 0x000768000c1e1b00 */
[----:B------:R3:W5:Y:S04]  /*9cb0*/  @!P3 LDG.E.64 R46, desc[UR56][R8.64+0x40] ;  /* 0x00004038082eb981 */ /* 0x000768000c1e1b00 */
[----:B------:R3:W5:Y:S04]  /*9cc0*/  @!P5 LDG.E.64 R50, desc[UR56][R14.64] ;  /* 0x000000380e32d981 */ /* 0x000768000c1e1b00 */
[----:B------:R3:W5:Y:S02]  /*9cd0*/  @!P3 LDG.E.64 R44, desc[UR56][R14.64+0x40] ;  /* 0x000040380e2cb981 */ /* 0x000764000c1e1b00 */
.L_x_6957:
[----:B------:R-:W-:Y:S05]  /*9ce0*/  BSYNC B1 ;  /* 0x0000000000017941 */ /* 0x000fea0003800000 */
.L_x_6956:
[----:B------:R-:W-:Y:S04]  /*9cf0*/  BSSY B1, `(.L_x_6958) ;  /* 0x0000017000017945 */ /* 0x000fe80003800000 */
[----:B------:R-:W-:Y:S05]  /*9d00*/  @P1 BRA `(.L_x_6959) ;  /* 0x0000000000541947 */ /* 0x000fea0003800000 */
[----:B---3--:R-:W-:Y:S01]  /*9d10*/  IADD3 R9, P2, P3, R63, R29, R6 ;  /* 0x0000001d3f097210 */ /* 0x008fe20007b5e006 */
[----:B------:R-:W-:Y:S01]  /*9d20*/  ULDC.64 UR6, c[0x0][0x3c8] ;  /* 0x0000f20000067ab9 */ /* 0x000fe20000000a00 */
[----:B------:R-:W-:Y:S01]  /*9d30*/  ULDC UR4, c[0x0][0x3d4] ;  /* 0x0000f50000047ab9 */ /* 0x000fe20000000800 */
[----:B------:R-:W-:Y:S01]  /*9d40*/  ULDC.64 UR8, c[0x0][0x3e0] ;  /* 0x0000f80000087ab9 */ /* 0x000fe20000000a00 */
[----:B------:R-:W-:Y:S02]  /*9d50*/  IADD3.X R14, R65, R30, R7, P2, P3 ;  /* 0x0000001e410e7210 */ /* 0x000fe400017e6407 */
[----:B------:R-:W-:Y:S02]  /*9d60*/  CS2R R40, SRZ ;  /* 0x0000000000287805 */ /* 0x000fe4000001ff00 */
[----:B------:R-:W-:Y:S02]  /*9d70*/  IADD3 R0, P3, P5, R61, R24, R4 ;  /* 0x000000183d007210 */ /* 0x000fe40007d7e004 */
[----:B------:R-:W-:-:S02]  /*9d80*/  CS2R R38, SRZ ;  /* 0x0000000000267805 */ /* 0x000fc4000001ff00 */
[----:B------:R-:W-:Y:S02]  /*9d90*/  LEA R8, P2, R9, UR6, 0x1 ;  /* 0x0000000609087c11 */ /* 0x000fe4000f8408ff */
[----:B------:R-:W-:Y:S02]  /*9da0*/  CS2R R42, SRZ ;  /* 0x00000000002a7805 */ /* 0x000fe4000001ff00 */
[----:B------:R-:W-:Y:S02]  /*9db0*/  IADD3.X R3, R77, R28, R5, P3, P5 ;  /* 0x0000001c4d037210 */ /* 0x000fe40001fea405 */
[----:B------:R-:W-:Y:S02]  /*9dc0*/  CS2R R36, SRZ ;  /* 0x0000000000247805 */ /* 0x000fe4000001ff00 */
[----:B------:R-:W-:Y:S02]  /*9dd0*/  ISETP.GE.AND P5, PT, R22, UR4, PT ;  /* 0x0000000416007c0c */ /* 0x000fe4000bfa6270 */
[----:B------:R-:W-:-:S02]  /*9de0*/  ISETP.GE.AND P3, PT, R187, UR4, PT ;  /* 0x00000004bb007c0c */ /* 0x000fc4000bf66270 */
[----:B------:R-:W-:Y:S02]  /*9df0*/  LEA.HI.X R9, R9, UR7, R14, 0x1, P2 ;  /* 0x0000000709097c11 */ /* 0x000fe400090f0c0e */
[----:B------:R-:W-:-:S04]  /*9e00*/  LEA R14, P2, R0, UR8, 0x1 ;  /* 0x00000008000e7c11 */ /* 0x000fc8000f8408ff */
[----:B------:R-:W-:-:S03]  /*9e10*/  LEA.HI.X R15, R0, UR9, R3, 0x1, P2 ;  /* 0x00000009000f7c11 */ /* 0x000fc600090f0c03 */
[----:B------:R4:W5:Y:S04]  /*9e20*/  @!P5 LDG.E.64 R40, desc[UR56][R8.64] ;  /* 0x000000380828d981 */ /* 0x000968000c1e1b00 */
[----:B------:R4:W5:Y:S04]  /*9e30*/  @!P3 LDG.E.64 R38, desc[UR56][R8.64+0x40] ;  /* 0x000040380826b981 */ /* 0x000968000c1e1b00 */
[----:B------:R4:W5:Y:S04]  /*9e40*/  @!P5 LDG.E.64 R42, desc[UR56][R14.64] ;  /* 0x000000380e2ad981 */ /* 0x000968000c1e1b00 */
[----:B------:R4:W5:Y:S02]  /*9e50*/  @!P3 LDG.E.64 R36, desc[UR56][R14.64+0x40] ;  /* 0x000040380e24b981 */ /* 0x000964000c1e1b00 */
.L_x_6959:
[----:B------:R-:W-:Y:S05]  /*9e60*/  BSYNC B1 ;  /* 0x0000000000017941 */ /* 0x000fea0003800000 */
.L_x_6958:
[----:B-----5:R-:W-:Y:S01]  /*9e70*/  IMAD.MOV.U32 R3, RZ, RZ, R50 ;  /* 0x000000ffff037224 */ /* 0x020fe200078e0032 */
[-C--:B------:R-:W-:Y:S01]  /*9e80*/  ISETP.GE.AND P2, PT, R188, R73.reuse, PT ;  /* 0x00000049bc00720c */ /* 0x080fe20003f46270 */
[----:B------:R-:W-:Y:S01]  /*9e90*/  IMAD R0, R197, 0x80, R18 ;  /* 0x00000080c5007824 */ /* 0x000fe200078e0212 */
[----:B------:R-:W-:Y:S01]  /*9ea0*/  BSSY B1, `(.L_x_6960) ;  /* 0x0000048000017945 */ /* 0x000fe20003800000 */
[----:B---34-:R-:W-:Y:S01]  /*9eb0*/  IMAD.MOV.U32 R9, RZ, RZ, R53 ;  /* 0x000000ffff097224 */ /* 0x018fe200078e0035 */
[----:B------:R-:W-:Y:S01]  /*9ec0*/  PRMT R53, R53, 0x5410, R3 ;  /* 0x0000541035357816 */ /* 0x000fe20000000003 */
[----:B------:R-:W-:Y:S01]  /*9ed0*/  IMAD.MOV.U32 R14, RZ, RZ, R51 ;  /* 0x000000ffff0e7224 */ /* 0x000fe200078e0033 */
[----:B------:R-:W-:Y:S01]  /*9ee0*/  ISETP.GE.AND P3, PT, R190, R73, PT ;  /* 0x00000049be00720c */ /* 0x000fe20003f66270 */
[----:B------:R-:W-:Y:S01]  /*9ef0*/  IMAD R3, R219, 0x20, R0 ;  /* 0x00000020db037824 */ /* 0x000fe200078e0200 */
[----:B------:R-:W-:Y:S01]  /*9f00*/  CS2R R26, SRZ ;  /* 0x00000000001a7805 */ /* 0x000fe2000001ff00 */
[----:B------:R-:W-:Y:S01]  /*9f10*/  IMAD.MOV.U32 R0, RZ, RZ, R44 ;  /* 0x000000ffff007224 */ /* 0x000fe200078e002c */
[----:B------:R-:W-:Y:S01]  /*9f20*/  PRMT R78, R14, 0x7610, R78 ;  /* 0x000076100e4e7816 */ /* 0x000fe2000000004e */
[----:B------:R-:W-:Y:S01]  /*9f30*/  IMAD.MOV.U32 R15, RZ, RZ, R45 ;  /* 0x000000ffff0f7224 */ /* 0x000fe200078e002d */
[----:B------:R-:W-:Y:S01]  /*9f40*/  CS2R R34, SRZ ;  /* 0x0000000000227805 */ /* 0x000fe2000001ff00 */
[----:B------:R-:W-:Y:S01]  /*9f50*/  IMAD.MOV.U32 R14, RZ, RZ, R48 ;  /* 0x000000ffff0e7224 */ /* 0x000fe200078e0030 */
[----:B------:R-:W-:Y:S01]  /*9f60*/  PRMT R68, R0, 0x7610, R68 ;  /* 0x0000761000447816 */ /* 0x000fe20000000044 */
[----:B-1----:R-:W-:Y:S01]  /*9f70*/  @P4 IMAD.HI.U32 R0, R3, R20, RZ ;  /* 0x0000001403004227 */ /* 0x002fe200078e00ff */
[----:B------:R-:W-:-:S02]  /*9f80*/  PRMT R67, R15, 0x7610, R67 ;  /* 0x000076100f437816 */ /* 0x000fc40000000043 */
[----:B------:R-:W-:Y:S02]  /*9f90*/  CS2R R30, SRZ ;  /* 0x00000000001e7805 */ /* 0x000fe4000001ff00 */
[----:B------:R-:W-:Y:S01]  /*9fa0*/  PRMT R79, R14, 0x7610, R79 ;  /* 0x000076100e4f7816 */ /* 0x000fe2000000004f */
[----:B------:R-:W-:Y:S01]  /*9fb0*/  IMAD.MOV.U32 R20, RZ, RZ, R47 ;  /* 0x000000ffff147224 */ /* 0x000fe200078e002f */
[----:B--2---:R-:W-:Y:S01]  /*9fc0*/  @P4 SHF.R.U32.HI R3, RZ, R21, R0 ;  /* 0x00000015ff034219 */ /* 0x004fe20000011600 */
[----:B------:R-:W-:Y:S01]  /*9fd0*/  IMAD.MOV.U32 R15, RZ, RZ, R46 ;  /* 0x000000ffff0f7224 */ /* 0x000fe200078e002e */
[----:B------:R-:W-:Y:S01]  /*9fe0*/  CS2R R32, SRZ ;  /* 0x0000000000207805 */ /* 0x000fe2000001ff00 */
        /* <DEDUP_REMOVED lines=10> */
[--C-:B------:R-:W-:Y:S01]  /*a090*/  IMAD.MOV.U32 R8, RZ, RZ, R56.reuse ;  /* 0x000000ffff087224 */ /* 0x100fe200078e0038 */
[----:B------:R-:W-:Y:S01]  /*a0a0*/  PRMT R56, R0, 0x7610, R56 ;  /* 0x0000761000387816 */ /* 0x000fe20000000038 */
[----:B------:R-:W-:Y:S01]  /*a0b0*/  IMAD.MOV.U32 R21, RZ, RZ, R37 ;  /* 0x000000ffff157224 */ /* 0x000fe200078e0025 */
[----:B------:R-:W-:Y:S01]  /*a0c0*/  PRMT R55, R14, 0x7610, R55 ;  /* 0x000076100e377816 */ /* 0x000fe20000000037 */
[C---:B------:R-:W-:Y:S01]  /*a0d0*/  IMAD R20, R15.reuse, R10, RZ ;  /* 0x0000000a0f147224 */ /* 0x040fe200078e02ff */
[----:B------:R-:W-:Y:S01]  /*a0e0*/  CS2R R24, SRZ ;  /* 0x0000000000187805 */ /* 0x000fe2000001ff00 */
[-C--:B------:R-:W-:Y:S01]  /*a0f0*/  IMAD R0, R15, R12.reuse, RZ ;  /* 0x0000000c0f007224 */ /* 0x080fe200078e02ff */
[----:B------:R-:W-:Y:S01]  /*a100*/  PRMT R54, R21, 0x7610, R54 ;  /* 0x0000761015367816 */ /* 0x000fe20000000036 */
[----:B------:R-:W-:Y:S01]  /*a110*/  IMAD.WIDE.U32 R14, R3, R12, R58 ;  /* 0x0000000c030e7225 */ /* 0x000fe200078e003a */
[----:B------:R-:W-:-:S03]  /*a120*/  CS2R R28, SRZ ;  /* 0x00000000001c7805 */ /* 0x000fc6000001ff00 */
[----:B------:R-:W-:Y:S01]  /*a130*/  IMAD.WIDE.U32 R58, R3, R10, R8 ;  /* 0x0000000a033a7225 */ /* 0x000fe200078e0008 */
[----:B------:R-:W-:-:S03]  /*a140*/  CS2R R8, SRZ ;  /* 0x0000000000087805 */ /* 0x000fc6000001ff00 */
[C---:B------:R-:W-:Y:S01]  /*a150*/  IMAD R71, R3.reuse, R11, R20 ;  /* 0x0000000b03477224 */ /* 0x040fe200078e0214 */
[----:B------:R-:W-:Y:S01]  /*a160*/  CS2R R20, SRZ ;  /* 0x0000000000147805 */ /* 0x000fe2000001ff00 */
[----:B------:R-:W-:Y:S01]  /*a170*/  IMAD R57, R3, R13, R0 ;  /* 0x0000000d03397224 */ /* 0x000fe200078e0200 */
[----:B------:R-:W-:Y:S06]  /*a180*/  @P2 BRA `(.L_x_6961) ;  /* 0x0000000000642947 */ /* 0x000fec0003800000 */
[----:B------:R-:W-:Y:S01]  /*a190*/  LEA R28, P4, R12, R6, 0x6 ;  /* 0x000000060c1c7211 */ /* 0x000fe200078830ff */
[----:B------:R-:W-:Y:S01]  /*a1a0*/  ULDC.64 UR4, c[0x0][0x3c8] ;  /* 0x0000f20000047ab9 */ /* 0x000fe20000000a00 */
[----:B------:R-:W-:Y:S01]  /*a1b0*/  ULDC.64 UR6, c[0x0][0x3e0] ;  /* 0x0000f80000067ab9 */ /* 0x000fe20000000a00 */
[----:B------:R-:W-:Y:S02]  /*a1c0*/  CS2R R32, SRZ ;  /* 0x0000000000207805 */ /* 0x000fe4000001ff00 */
[----:B------:R-:W-:Y:S02]  /*a1d0*/  IADD3 R28, P5, R28, R63, RZ ;  /* 0x0000003f1c1c7210 */ /* 0x000fe40007fbe0ff */
[----:B------:R-:W-:Y:S02]  /*a1e0*/  CS2R R34, SRZ ;  /* 0x0000000000227805 */ /* 0x000fe4000001ff00 */
[----:B------:R-:W-:Y:S02]  /*a1f0*/  LEA.HI.X R30, R12, R7, R13, 0x6, P4 ;  /* 0x000000070c1e7211 */ /* 0x000fe400020f340d */
[----:B------:R-:W-:-:S03]  /*a200*/  LEA R0, P4, R10, R4, 0x6 ;  /* 0x000000040a007211 */ /* 0x000fc600078830ff */
[----:B------:R-:W-:Y:S01]  /*a210*/  IMAD.X R29, R30, 0x1, R65, P5 ;  /* 0x000000011e1d7824 */ /* 0x000fe200028e0641 */
[----:B------:R-:W-:Y:S02]  /*a220*/  IADD3 R0, P5, R0, R61, RZ ;  /* 0x0000003d00007210 */ /* 0x000fe40007fbe0ff */
[----:B------:R-:W-:Y:S02]  /*a230*/  CS2R R30, SRZ ;  /* 0x00000000001e7805 */ /* 0x000fe4000001ff00 */
[----:B------:R-:W-:Y:S02]  /*a240*/  LEA.HI.X R3, R10, R5, R11, 0x6, P4 ;  /* 0x000000050a037211 */ /* 0x000fe400020f340b */
[----:B------:R-:W-:Y:S01]  /*a250*/  LEA R72, P4, R28, UR4, 0x1 ;  /* 0x000000041c487c11 */ /* 0x000fe2000f8808ff */
[----:B------:R-:W-:Y:S02]  /*a260*/  ULDC UR4, c[0x0][0x3d4] ;  /* 0x0000f50000047ab9 */ /* 0x000fe40000000800 */
[----:B------:R-:W-:Y:S01]  /*a270*/  IMAD.X R3, R3, 0x1, R77, P5 ;  /* 0x0000000103037824 */ /* 0x000fe200028e064d */
[----:B------:R-:W-:-:S02]  /*a280*/  LEA R74, P5, R0, UR6, 0x1 ;  /* 0x00000006004a7c11 */ /* 0x000fc4000f8a08ff */
[----:B------:R-:W-:Y:S02]  /*a290*/  LEA.HI.X R73, R28, UR5, R29, 0x1, P4 ;  /* 0x000000051c497c11 */ /* 0x000fe4000a0f0c1d */
[----:B------:R-:W-:Y:S02]  /*a2a0*/  CS2R R28, SRZ ;  /* 0x00000000001c7805 */ /* 0x000fe4000001ff00 */
[----:B------:R-:W-:Y:S02]  /*a2b0*/  LEA.HI.X R75, R0, UR7, R3, 0x1, P5 ;  /* 0x00000007004b7c11 */ /* 0x000fe4000a8f0c03 */
[----:B------:R-:W-:Y:S02]  /*a2c0*/  ISETP.GE.AND P4, PT, R22, UR4, PT ;  /* 0x0000000416007c0c */ /* 0x000fe4000bf86270 */
[----:B------:R-:W-:-:S11]  /*a2d0*/  ISETP.GE.AND P5, PT, R187, UR4, PT ;  /* 0x00000004bb007c0c */ /* 0x000fd6000bfa6270 */
[----:B------:R1:W5:Y:S04]  /*a2e0*/  @!P4 LDG.E.64 R32, desc[UR56][R72.64] ;  /* 0x000000384820c981 */ /* 0x000368000c1e1b00 */
[----:B------:R1:W5:Y:S04]  /*a2f0*/  @!P5 LDG.E.64 R28, desc[UR56][R72.64+0x40] ;  /* 0x00004038481cd981 */ /* 0x000368000c1e1b00 */
[----:B------:R1:W5:Y:S04]  /*a300*/  @!P4 LDG.E.64 R34, desc[UR56][R74.64] ;  /* 0x000000384a22c981 */ /* 0x000368000c1e1b00 */
[----:B------:R1:W5:Y:S02]  /*a310*/  @!P5 LDG.E.64 R30, desc[UR56][R74.64+0x40] ;  /* 0x000040384a1ed981 */ /* 0x000364000c1e1b00 */
.L_x_6961:
[----:B------:R-:W-:Y:S05]  /*a320*/  BSYNC B1 ;  /* 0x0000000000017941 */ /* 0x000fea0003800000 */
.L_x_6960:
        /* <DEDUP_REMOVED lines=14> */
[----:B------:R-:W-:Y:S02]  /*a410*/  IADD3.X R0, R77, R0, R5, P5, !PT ;  /* 0x000000004d007210 */ /* 0x000fe40002ffe405 */
[----:B------:R-:W-:Y:S01]  /*a420*/  LEA R4, P4, R63, UR4, 0x1 ;  /* 0x000000043f047c11 */ /* 0x000fe2000f8808ff */
[----:B------:R-:W-:Y:S01]  /*a430*/  ULDC UR4, c[0x0][0x3d4] ;  /* 0x0000f50000047ab9 */ /* 0x000fe20000000800 */
[----:B------:R-:W-:Y:S02]  /*a440*/  LEA R6, P5, R61, UR6, 0x1 ;  /* 0x000000063d067c11 */ /* 0x000fe4000f8a08ff */
[----:B------:R-:W-:Y:S02]  /*a450*/  LEA.HI.X R5, R63, UR5, R8, 0x1, P4 ;  /* 0x000000053f057c11 */ /* 0x000fe4000a0f0c08 */
[----:B------:R-:W-:-:S02]  /*a460*/  CS2R R8, SRZ ;  /* 0x0000000000087805 */ /* 0x000fc4000001ff00 */
[----:B------:R-:W-:Y:S02]  /*a470*/  LEA.HI.X R7, R61, UR7, R0, 0x1, P5 ;  /* 0x000000073d077c11 */ /* 0x000fe4000a8f0c00 */
[----:B------:R-:W-:Y:S02]  /*a480*/  ISETP.GE.AND P4, PT, R22, UR4, PT ;  /* 0x0000000416007c0c */ /* 0x000fe4000bf86270 */
[----:B------:R-:W-:-:S11]  /*a490*/  ISETP.GE.AND P5, PT, R187, UR4, PT ;  /* 0x00000004bb007c0c */ /* 0x000fd6000bfa6270 */
[----:B------:R2:W5:Y:S04]  /*a4a0*/  @!P4 LDG.E.64 R24, desc[UR56][R4.64] ;  /* 0x000000380418c981 */ /* 0x000568000c1e1b00 */
[----:B------:R2:W5:Y:S04]  /*a4b0*/  @!P5 LDG.E.64 R8, desc[UR56][R4.64+0x40] ;  /* 0x000040380408d981 */ /* 0x000568000c1e1b00 */
[----:B------:R2:W5:Y:S04]  /*a4c0*/  @!P4 LDG.E.64 R26, desc[UR56][R6.64] ;  /* 0x00000038061ac981 */ /* 0x000568000c1e1b00 */
[----:B------:R2:W5:Y:S02]  /*a4d0*/  @!P5 LDG.E.64 R20, desc[UR56][R6.64+0x40] ;  /* 0x000040380614d981 */ /* 0x000564000c1e1b00 */
.L_x_6963:
[----:B------:R-:W-:Y:S05]  /*a4e0*/  BSYNC B1 ;  /* 0x0000000000017941 */ /* 0x000fea0003800000 */
.L_x_6962:
[----:B------:R-:W-:Y:S01]  /*a4f0*/  ULDC.64 UR4, c[0x0][0x3c8] ;  /* 0x0000f20000047ab9 */ /* 0x000fe20000000a00 */
[----:B------:R-:W-:Y:S01]  /*a500*/  ULDC.64 UR6, c[0x0][0x3e0] ;  /* 0x0000f80000067ab9 */ /* 0x000fe20000000a00 */
[----:B--2---:R-:W-:Y:S01]  /*a510*/  IMAD.IADD R5, R15, 0x1, R57 ;  /* 0x000000010f057824 */ /* 0x004fe200078e0239 */
[----:B------:R-:W-:Y:S01]  /*a520*/  LEA R4, P4, R14, UR4, 0x1 ;  /* 0x000000040e047c11 */ /* 0x000fe2000f8808ff */
[----:B------:R-:W-:Y:S01]  /*a530*/  IMAD.IADD R3, R59, 0x1, R71 ;  /* 0x000000013b037824 */ /* 0x000fe200078e0247 */
[----:B------:R-:W-:Y:S01]  /*a540*/  LEA R0, P5, R58, UR6, 0x1 ;  /* 0x000000063a007c11 */ /* 0x000fe2000f8a08ff */
[----:B------:R-:W-:Y:S01]  /*a550*/  IMAD.MOV.U32 R6, RZ, RZ, R40 ;  /* 0x000000ffff067224 */ /* 0x000fe200078e0028 */
[----:B------:R-:W-:Y:S01]  /*a560*/  UMOV UR4, 0xffffffff ;  /* 0xffffffff00047882 */ /* 0x000fe20000000000 */
[----:B------:R-:W-:Y:S01]  /*a570*/  IMAD.MOV.U32 R7, RZ, RZ, R41 ;  /* 0x000000ffff077224 */ /* 0x000fe200078e0029 */
[----:B------:R-:W-:Y:S02]  /*a580*/  LEA.HI.X R5, R14, UR5, R5, 0x1, P4 ;  /* 0x000000050e057c11 */ /* 0x000fe4000a0f0c05 */
[----:B------:R-:W-:-:S02]  /*a590*/  LEA.HI.X R3, R58, UR7, R3, 0x1, P5 ;  /* 0x000000073a037c11 */ /* 0x000fc4000a8f0c03 */
[----:B------:R-:W-:Y:S02]  /*a5a0*/  PRMT R71, R6, 0x7610, R71 ;  /* 0x0000761006477816 */ /* 0x000fe40000000047 */
[----:B-1----:R-:W-:Y:S02]  /*a5b0*/  PRMT R72, R7, 0x7610, R72 ;  /* 0x0000761007487816 */ /* 0x002fe40000000048 */
[----:B------:R-:W-:Y:S01]  /*a5c0*/  LEA.HI R6, R221, R221, RZ, 0x1 ;  /* 0x000000dddd067211 */ /* 0x000fe200078f08ff */
[----:B------:R-:W-:Y:S06]  /*a5d0*/  BRA.DIV UR4, `(.L_x_6964) ;  /* 0x000001ae04f47947 */ /* 0x000fec000b800000 */
.L_x_7246:
[----:B------:R-:W-:-:S03]  /*a5e0*/  UMOV UR4, 0xffffffff ;  /* 0xffffffff00047882 */ /* 0x000fc60000000000 */
[----:B------:R-:W-:Y:S05]  /*a5f0*/  BRA.DIV UR4, `(.L_x_6965) ;  /* 0x000001b204147947 */ /* 0x000fea000b800000 */
.L_x_7249:
[----:B------:R-:W-:-:S03]  /*a600*/  UMOV UR4, 0xffffffff ;  /* 0xffffffff00047882 */ /* 0x000fc60000000000 */
[----:B------:R-:W-:Y:S05]  /*a610*/  BRA.DIV UR4, `(.L_x_6966) ;  /* 0x000001b204347947 */ /* 0x000fea000b800000 */
.L_x_7252:
[----:B------:R-:W-:-:S03]  /*a620*/  UMOV UR4, 0xffffffff ;  /* 0xffffffff00047882 */ /* 0x000fc60000000000 */
[----:B------:R-:W-:Y:S05]  /*a630*/  BRA.DIV UR4, `(.L_x_6967) ;  /* 0x000001b204547947 */ /* 0x000fea000b800000 */
.L_x_7255:
[----:B------:R-:W-:-:S03]  /*a640*/  UMOV UR4, 0xffffffff ;  /* 0xffffffff00047882 */ /* 0x000fc60000000000 */
[----:B------:R-:W-:Y:S05]  /*a650*/  BRA.DIV UR4, `(.L_x_6968) ;  /* 0x000001b204747947 */ /* 0x000fea000b800000 */
.L_x_7258:
[----:B------:R-:W-:-:S03]  /*a660*/  UMOV UR4, 0xffffffff ;  /* 0xffffffff00047882 */ /* 0x000fc60000000000 */
[----:B------:R-:W-:Y:S05]  /*a670*/  BRA.DIV UR4, `(.L_x_6969) ;  /* 0x000001b204947947 */ /* 0x000fea000b800000 */
.L_x_7261:
[----:B------:R-:W-:-:S03]  /*a680*/  UMOV UR4, 0xffffffff ;  /* 0xffffffff00047882 */ /* 0x000fc60000000000 */
[----:B------:R-:W-:Y:S05]  /*a690*/  BRA.DIV UR4, `(.L_x_6970) ;  /* 0x000001b204b47947 */ /* 0x000fea000b800000 */
.L_x_7264:
[----:B------:R-:W-:-:S03]  /*a6a0*/  UMOV UR4, 0xffffffff ;  /* 0xffffffff00047882 */ /* 0x000fc60000000000 */
[----:B------:R-:W-:Y:S05]  /*a6b0*/  BRA.DIV UR4, `(.L_x_6971) ;  /* 0x000001b204d47947 */ /* 0x000fea000b800000 */
.L_x_7267:
[----:B------:R-:W-:-:S03]  /*a6c0*/  UMOV UR4, 0xffffffff ;  /* 0xffffffff00047882 */ /* 0x000fc60000000000 */
[----:B------:R-:W-:Y:S05]  /*a6d0*/  BRA.DIV UR4, `(.L_x_6972) ;  /* 0x000001b204f47947 */ /* 0x000fea000b800000 */
.L_x_7270:
[----:B------:R-:W-:-:S03]  /*a6e0*/  UMOV UR4, 0xffffffff ;  /* 0xffffffff00047882 */ /* 0x000fc60000000000 */
[----:B------:R-:W-:Y:S05]  /*a6f0*/  BRA.DIV UR4, `(.L_x_6973) ;  /* 0x000001b604147947 */ /* 0x000fea000b800000 */
.L_x_7273:
[----:B------:R-:W-:-:S03]  /*a700*/  UMOV UR4, 0xffffffff ;  /* 0xffffffff00047882 */ /* 0x000fc60000000000 */
[----:B------:R-:W-:Y:S05]  /*a710*/  BRA.DIV UR4, `(.L_x_6974) ;  /* 0x000001b604347947 */ /* 0x000fea000b800000 */
.L_x_7276:
[----:B------:R-:W-:-:S03]  /*a720*/  UMOV UR4, 0xffffffff ;  /* 0xffffffff00047882 */ /* 0x000fc60000000000 */
[----:B------:R-:W-:Y:S05]  /*a730*/  BRA.DIV UR4, `(.L_x_6975) ;  /* 0x000001b604547947 */ /* 0x000fea000b800000 */
.L_x_7279:
[----:B------:R-:W-:-:S03]  /*a740*/  UMOV UR4, 0xffffffff ;  /* 0xffffffff00047882 */ /* 0x000fc60000000000 */
[----:B------:R-:W-:Y:S05]  /*a750*/  BRA.DIV UR4, `(.L_x_6976) ;  /* 0x000001b604747947 */ /* 0x000fea000b800000 */
.L_x_7282:
[----:B------:R-:W-:Y:S01]  /*a760*/  UMOV UR4, 0xffffffff ;  /* 0xffffffff00047882 */ /* 0x000fe20000000000 */
[----:B------:R-:W-:Y:S02]  /*a770*/  LOP3.LUT R6, R6, 0xfffffffe, RZ, 0xc0, !PT ;  /* 0xfffffffe06067812 */ /* 0x000fe400078ec0ff */
[----:B------:R-:W-:Y:S05]  /*a780*/  BRA.DIV UR4, `(.L_x_6977) ;  /* 0x000001b604907947 */ /* 0x000fea000b800000 */
.L_x_7285:
[----:B------:R-:W-:Y:S01]  /*a790*/  UMOV UR4, 0xffffffff ;  /* 0xffffffff00047882 */ /* 0x000fe20000000000 */
[----:B------:R-:W-:Y:S02]  /*a7a0*/  IMAD.IADD R5, R221, 0x1, -R6 ;  /* 0x00000001dd057824 */ /* 0x000fe400078e0a06 */
[----:B------:R-:W-:Y:S05]  /*a7b0*/  BRA.DIV UR4, `(.L_x_6978) ;  /* 0x000001b604ac7947 */ /* 0x000fea000b800000 */
.L_x_7288:
[----:B------:R-:W-:Y:S01]  /*a7c0*/  UMOV UR4, 0xffffffff ;  /* 0xffffffff00047882 */ /* 0x000fe20000000000 */
[----:B------:R-:W-:Y:S02]  /*a7d0*/  SHF.L.U32 R5, R5, 0x1f, RZ ;  /* 0x0000001f05057819 */ /* 0x000fe400000006ff */
[----:B------:R-:W-:Y:S05]  /*a7e0*/  BRA.DIV UR4, `(.L_x_6979) ;  /* 0x000001b604c87947 */ /* 0x000fea000b800000 */
.L_x_7291:
[----:B------:R-:W1:Y:S01]  /*a7f0*/  SYNCS.PHASECHK.TRANS64.TRYWAIT P4, [R2+URZ+0x28800], R5 ;  /* 0x02880005020075a7 */ /* 0x000e62000808017f */
[----:B-----5:R-:W-:Y:S01]  /*a800*/  IMAD.MOV.U32 R4, RZ, RZ, R34 ;  /* 0x000000ffff047224 */ /* 0x020fe200078e0022 */
        /* <DEDUP_REMOVED lines=32> */
[----:B-1----:R-:W-:Y:S06]  /*aa10*/  @!P4 BRA `(.L_x_6981) ;  /* 0x000001b40064c947 */ /* 0x002fec0003800000 */
.L_x_7292:
[----:B------:R-:W-:Y:S05]  /*aa20*/  BSYNC B1 ;  /* 0x0000000000017941 */ /* 0x000fea0003800000 */
.L_x_6980:
[----:B------:R-:W-:Y:S01]  /*aa30*/  BSSY B1, `(.L_x_6982) ;  /* 0x0000067000017945 */ /* 0x000fe20003800000 */
[----:B------:R-:W-:Y:S02]  /*aa40*/  PRMT R10, R4, 0x7610, R10 ;  /* 0x00007610040a7816 */ /* 0x000fe4000000000a */
[----:B------:R-:W-:Y:S01]  /*aa50*/  PRMT R11, R6, 0x7610, R11 ;  /* 0x00007610060b7816 */ /* 0x000fe2000000000b */
[----:B------:R-:W-:Y:S06]  /*aa60*/  @P0 BRA `(.L_x_6983) ;  /* 0x00000004008c0947 */ /* 0x000fec0003800000 */
[----:B------:R-:W2:Y:S01]  /*aa70*/  LDC R4, c[0x0][0x3d4] ;  /* 0x0000f500ff047b82 */ /* 0x000ea20000000800 */
[----:B------:R-:W-:Y:S01]  /*aa80*/  BSSY B2, `(.L_x_6984) ;  /* 0x0000032000027945 */ /* 0x000fe20003800000 */
[-C--:B--2---:R-:W-:Y:S02]  /*aa90*/  ISETP.GE.AND P0, PT, R22, R4.reuse, PT ;  /* 0x000000041600720c */ /* 0x084fe40003f06270 */
[----:B------:R-:W-:-:S11]  /*aaa0*/  ISETP.GE.AND P4, PT, R187, R4, PT ;  /* 0x00000004bb00720c */ /* 0x000fd60003f86270 */
[----:B------:R-:W-:Y:S05]  /*aab0*/  @P0 BRA `(.L_x_6985) ;  /* 0x0000000000b80947 */ /* 0x000fea0003800000 */
[----:B-1----:R-:W1:Y:S01]  /*aac0*/  LDS.128 R4, [R213] ;  /* 0x00000000d5047984 */ /* 0x002e620000000c00 */
[----:B------:R-:W-:Y:S02]  /*aad0*/  SHF.R.U32.HI R77, RZ, 0x10, R51 ;  /* 0x00000010ff4d7819 */ /* 0x000fe40000011633 */
[----:B------:R-:W-:Y:S02]  /*aae0*/  SHF.R.U32.HI R74, RZ, 0x10, R49 ;  /* 0x00000010ff4a7819 */ /* 0x000fe40000011631 */
[----:B------:R-:W-:Y:S02]  /*aaf0*/  PRMT R77, R78, 0x5410, R77 ;  /* 0x000054104e4d7816 */ /* 0x000fe4000000004d */
[----:B------:R-:W-:Y:S02]  /*ab00*/  PRMT R74, R54, 0x5432, R74 ;  /* 0x00005432364a7816 */ /* 0x000fe4000000004a */
[----:B------:R-:W-:Y:S01]  /*ab10*/  SHF.R.U64 R73, R48, 0x10, R49 ;  /* 0x0000001030497819 */ /* 0x000fe20000001231 */
[----:B------:R-:W-:Y:S01]  /*ab20*/  IMAD.U32 R78, R77, 0x10000, RZ ;  /* 0x000100004d4e7824 */ /* 0x000fe200078e00ff */
[----:B------:R-:W-:Y:S01]  /*ab30*/  SHF.R.U64 R76, R50, 0x10, R51 ;  /* 0x00000010324c7819 */ /* 0x000fe20000001233 */
[----:B------:R-:W-:Y:S01]  /*ab40*/  IMAD.U32 R75, R74, 0x10000, RZ ;  /* 0x000100004a4b7824 */ /* 0x000fe200078e00ff */
[----:B------:R-:W-:-:S02]  /*ab50*/  PRMT R73, R79, 0x5410, R73 ;  /* 0x000054104f497816 */ /* 0x000fc40000000049 */
[----:B------:R-:W-:Y:S02]  /*ab60*/  LOP3.LUT R77, R77, 0xffff0000, RZ, 0xc0, !PT ;  /* 0xffff00004d4d7812 */ /* 0x000fe400078ec0ff */
[----:B------:R-:W-:Y:S02]  /*ab70*/  LOP3.LUT R74, R74, 0xffff0000, RZ, 0xc0, !PT ;  /* 0xffff00004a4a7812 */ /* 0x000fe400078ec0ff */
[----:B------:R-:W-:Y:S02]  /*ab80*/  PRMT R76, R53, 0x5432, R76 ;  /* 0x00005432354c7816 */ /* 0x000fe4000000004c */
[C---:B-1----:R-:W-:Y:S01]  /*ab90*/  LOP3.LUT R49, R6.reuse, 0xffff0000, RZ, 0xc0, !PT ;  /* 0xffff000006317812 */ /* 0x042fe200078ec0ff */
        /* <DEDUP_REMOVED lines=8> */
[----:B------:R-:W-:Y:S01]  /*ac20*/  FMUL.FTZ R75, R51, R74 ;  /* 0x0000004a334b7220 */ /* 0x000fe20000410000 */
[----:B------:R-:W-:Y:S02]  /*ac30*/  IMAD.U32 R7, R5, 0x10000, RZ ;  /* 0x0001000005077824 */ /* 0x000fe400078e00ff */
        /* <DEDUP_REMOVED lines=22> */
.L_x_6985:
[----:B------:R-:W-:Y:S05]  /*ada0*/  BSYNC B2 ;  /* 0x0000000000027941 */ /* 0x000fea0003800000 */
.L_x_6984:
[----:B------:R-:W-:Y:S05]  /*adb0*/  @P4 BRA `(.L_x_6983) ;  /* 0x0000000000b84947 */ /* 0x000fea0003800000 */
[----:B-12---:R-:W1:Y:S01]  /*adc0*/  LDS.128 R4, [R213+0x4000] ;  /* 0x00400000d5047984 */ /* 0x006e620000000c00 */
        /* <DEDUP_REMOVED lines=12> */
[C---:B-1----:R-:W-:Y:S01]  /*ae90*/  LOP3.LUT R45, R6.reuse, 0xffff0000, RZ, 0xc0, !PT ;  /* 0xffff0000062d7812 */ /* 0x042fe200078ec0ff */
        /* <DEDUP_REMOVED lines=32> */
.L_x_6983:
[----:B------:R-:W-:Y:S05]  /*b0a0*/  BSYNC B1 ;  /* 0x0000000000017941 */ /* 0x000fea0003800000 */
.L_x_6982:
[----:B------:R-:W-:Y:S04]  /*b0b0*/  BSSY B1, `(.L_x_6986) ;  /* 0x0000065000017945 */ /* 0x000fe80003800000 */
[----:B------:R-:W-:Y:S05]  /*b0c0*/  @P1 BRA `(.L_x_6987) ;  /* 0x00000004008c1947 */ /* 0x000fea0003800000 */
[----:B--23--:R-:W2:Y:S01]  /*b0d0*/  LDC R4, c[0x0][0x3d4] ;  /* 0x0000f500ff047b82 */ /* 0x00cea20000000800 */
[----:B------:R-:W-:Y:S01]  /*b0e0*/  BSSY B2, `(.L_x_6988) ;  /* 0x0000032000027945 */ /* 0x000fe20003800000 */
[-C--:B--2---:R-:W-:Y:S02]  /*b0f0*/  ISETP.GE.AND P0, PT, R22, R4.reuse, PT ;  /* 0x000000041600720c */ /* 0x084fe40003f06270 */
[----:B------:R-:W-:-:S11]  /*b100*/  ISETP.GE.AND P1, PT, R187, R4, PT ;  /* 0x00000004bb00720c */ /* 0x000fd60003f26270 */
[----:B------:R-:W-:Y:S05]  /*b110*/  @P0 BRA `(.L_x_6989) ;  /* 0x0000000000b80947 */ /* 0x000fea0003800000 */
[----:B-1----:R-:W1:Y:S01]  /*b120*/  LDS.128 R4, [R213+0x1000] ;  /* 0x00100000d5047984 */ /* 0x002e620000000c00 */
        /* <DEDUP_REMOVED lines=45> */
.L_x_6989:
[----:B------:R-:W-:Y:S05]  /*b400*/  BSYNC B2 ;  /* 0x0000000000027941 */ /* 0x000fea0003800000 */
.L_x_6988:
[----:B------:R-:W-:Y:S05]  /*b410*/  @P1 BRA `(.L_x_6987) ;  /* 0x0000000000b81947 */ /* 0x000fea0003800000 */
[----:B-12---:R-:W1:Y:S01]  /*b420*/  LDS.128 R4, [R213+0x5000] ;  /* 0x00500000d5047984 */ /* 0x006e620000000c00 */
        /* <DEDUP_REMOVED lines=45> */
.L_x_6987:
[----:B------:R-:W-:Y:S05]  /*b700*/  BSYNC B1 ;  /* 0x0000000000017941 */ /* 0x000fea0003800000 */
.L_x_6986:
[----:B------:R-:W-:Y:S04]  /*b710*/  BSSY B1, `(.L_x_6990) ;  /* 0x0000065000017945 */ /* 0x000fe80003800000 */
[----:B------:R-:W-:Y:S05]  /*b720*/  @P2 BRA `(.L_x_6991) ;  /* 0x00000004008c2947 */ /* 0x000fea0003800000 */
[----:B--234-:R-:W2:Y:S01]  /*b730*/  LDC R4, c[0x0][0x3d4] ;  /* 0x0000f500ff047b82 */ /* 0x01cea20000000800 */
[----:B------:R-:W-:Y:S01]  /*b740*/  BSSY B2, `(.L_x_6992) ;  /* 0x0000032000027945 */ /* 0x000fe20003800000 */
[-C--:B--2---:R-:W-:Y:S02]  /*b750*/  ISETP.GE.AND P0, PT, R22, R4.reuse, PT ;  /* 0x000000041600720c */ /* 0x084fe40003f06270 */
[----:B------:R-:W-:-:S11]  /*b760*/  ISETP.GE.AND P1, PT, R187, R4, PT ;  /* 0x00000004bb00720c */ /* 0x000fd60003f26270 */
[----:B------:R-:W-:Y:S05]  /*b770*/  @P0 BRA `(.L_x_6993) ;  /* 0x0000000000b80947 */ /* 0x000fea0003800000 */
[----:B-1----:R-:W1:Y:S01]  /*b780*/  LDS.128 R4, [R213+0x2000] ;  /* 0x00200000d5047984 */ /* 0x002e620000000c00 */
        /* <DEDUP_REMOVED lines=45> */
.L_x_6993:
[----:B------:R-:W-:Y:S05]  /*ba60*/  BSYNC B2 ;  /* 0x0000000000027941 */ /* 0x000fea0003800000 */
.L_x_6992:
        /* <DEDUP_REMOVED lines=47> */
.L_x_6991:
[----:B------:R-:W-:Y:S05]  /*bd60*/  BSYNC B1 ;  /* 0x0000000000017941 */ /* 0x000fea0003800000 */
.L_x_6990:
[----:B------:R-:W-:Y:S05]  /*bd70*/  @P3 BRA `(.L_x_6994) ;  /* 0x0000002c00703947 */ /* 0x000fea0003800000 */
[----:B-1234-:R-:W1:Y:S01]  /*bd80*/  LDC R4, c[0x0][0x3d4] ;  /* 0x0000f500ff047b82 */ /* 0x01ee620000000800 */
[----:B------:R-:W-:Y:S01]  /*bd90*/  BSSY B1, `(.L_x_6995) ;  /* 0x0000032000017945 */ /* 0x000fe20003800000 */
[-C--:B-1----:R-:W-:Y:S02]  /*bda0*/  ISETP.GE.AND P0, PT, R22, R4.reuse, PT ;  /* 0x000000041600720c */ /* 0x082fe40003f06270 */
[----:B------:R-:W-:-:S11]  /*bdb0*/  ISETP.GE.AND P1, PT, R187, R4, PT ;  /* 0x00000004bb00720c */ /* 0x000fd60003f26270 */
[----:B------:R-:W-:Y:S05]  /*bdc0*/  @P0 BRA `(.L_x_6996) ;  /* 0x0000000000b80947 */ /* 0x000fea0003800000 */
[----:B------:R-:W1:Y:S01]  /*bdd0*/  LDS.128 R4, [R213+0x3000] ;  /* 0x00300000d5047984 */ /* 0x000e620000000c00 */
[----:B------:R-:W-:Y:S02]  /*bde0*/  SHF.R.U32.HI R28, RZ, 0x10, R27 ;  /* 0x00000010ff1c7819 */ /* 0x000fe4000001161b */
[--C-:B------:R-:W-:Y:S02]  /*bdf0*/  SHF.R.U32.HI R30, RZ, 0x10, R25.reuse ;  /* 0x00000010ff1e7819 */ /* 0x100fe40000011619 */
[----:B------:R-:W-:Y:S02]  /*be00*/  SHF.R.U64 R31, R24, 0x10, R25 ;  /* 0x00000010181f7819 */ /* 0x000fe40000001219 */
[----:B------:R-:W-:Y:S02]  /*be10*/  SHF.R.U64 R29, R26, 0x10, R27 ;  /* 0x000000101a1d7819 */ /* 0x000fe4000000121b */
        /* <DEDUP_REMOVED lines=8> */
[C---:B-1----:R-:W-:Y:S01]  /*bea0*/  LOP3.LUT R13, R6.reuse, 0xffff0000, RZ, 0xc0, !PT ;  /* 0xffff0000060d7812 */ /* 0x042fe200078ec0ff */
[----:B------:R-:W-:Y:S01]  /*beb0*/  IMAD.U32 R12, R6, 0x10000, RZ ;  /* 0x00010000060c7824 */ /* 0x000fe200078e00ff */
[C---:B------:R-:W-:Y:S01]  /*bec0*/  LOP3.LUT R15, R7.reuse, 0xffff0000, RZ, 0xc0, !PT ;  /* 0xffff0000070f7812 */ /* 0x040fe200078ec0ff */
[----:B------:R-:W-:-:S02]  /*bed0*/  IMAD.U32 R14, R7, 0x10000, RZ ;  /* 0x00010000070e7824 */ /* 0x000fc400078e00ff */
[CC--:B------:R-:W-:Y:S01]  /*bee0*/  FMUL.FTZ R31, R13.reuse, R29.reuse ;  /* 0x0000001d0d1f7220 */ /* 0x0c0fe20000410000 */
[----:B------:R-:W-:Y:S01]  /*bef0*/  FMUL.FTZ R30, R13, R26 ;  /* 0x0000001a0d1e7220 */ /* 0x000fe20000410000 */
[----:B------:R-:W-:Y:S01]  /*bf00*/  FMUL.FTZ R13, R15, R28 ;  /* 0x0000001c0f0d7220 */ /* 0x000fe20000410000 */
[----:B------:R-:W-:Y:S02]  /*bf10*/  IMAD.U32 R6, R4, 0x10000, RZ ;  /* 0x0001000004067824 */ /* 0x000fe400078e00ff */
        /* <DEDUP_REMOVED lines=25> */
.L_x_6996:
[----:B------:R-:W-:Y:S05]  /*c0b0*/  BSYNC B1 ;  /* 0x0000000000017941 */ /* 0x000fea0003800000 */
.L_x_6995:
[----:B------:R-:W-:Y:S05]  /*c0c0*/  @P1 BRA `(.L_x_6994) ;  /* 0x00000028009c1947 */ /* 0x000fea0003800000 */
[----:B-1----:R-:W1:Y:S01]  /*c0d0*/  LDS.128 R4, [R213+0x7000] ;  /* 0x00700000d5047984 */ /* 0x002e620000000c00 */
        /* <DEDUP_REMOVED lines=9> */
[----:B------:R-:W-:-:S02]  /*c170*/  LOP3.LUT R20, R12, 0xffff0000, RZ, 0xc0, !PT ;  /* 0xffff00000c147812 */ /* 0x000fc400078ec0ff */
[----:B------:R-:W-:Y:S02]  /*c180*/  PRMT R14, R0, 0x5410, R9 ;  /* 0x00005410000e7816 */ /* 0x000fe40000000009 */
[----:B------:R-:W-:Y:S01]  /*c190*/  LOP3.LUT R12, R11, 0xffff0000, RZ, 0xc0, !PT ;  /* 0xffff00000b0c7812 */ /* 0x000fe200078ec0ff */
[C---:B-1----:R-:W-:Y:S01]  /*c1a0*/  IMAD.U32 R8, R6.reuse, 0x10000, RZ ;  /* 0x0001000006087824 */ /* 0x042fe200078e00ff */
        /* <DEDUP_REMOVED lines=33> */
.L_x_6955:
[----:B------:R-:W1:Y:S01]  /*c3c0*/  LDC R21, c[0x0][0x3d4] ;  /* 0x0000f500ff157b82 */ /* 0x000e620000000800 */
[-C--:B------:R-:W-:Y:S01]  /*c3d0*/  ISETP.GE.AND P0, PT, R189, R73.reuse, PT ;  /* 0x00000049bd00720c */ /* 0x080fe20003f06270 */
[----:B------:R-:W-:Y:S01]  /*c3e0*/  ULDC.64 UR4, c[0x0][0x3c8] ;  /* 0x0000f20000047ab9 */ /* 0x000fe20000000a00 */
[-C--:B------:R-:W-:Y:S01]  /*c3f0*/  ISETP.GE.AND P1, PT, R188, R73.reuse, PT ;  /* 0x00000049bc00720c */ /* 0x080fe20003f26270 */
[----:B------:R-:W-:Y:S01]  /*c400*/  ULDC.64 UR6, c[0x0][0x3e0] ;  /* 0x0000f80000067ab9 */ /* 0x000fe20000000a00 */
[-C--:B------:R-:W-:Y:S02]  /*c410*/  ISETP.GE.AND P2, PT, R190, R73.reuse, PT ;  /* 0x00000049be00720c */ /* 0x080fe40003f46270 */
[----:B------:R-:W-:Y:S02]  /*c420*/  ISETP.GE.AND P3, PT, R18, R73, PT ;  /* 0x000000491200720c */ /* 0x000fe40003f66270 */
[CC--:B-1----:R-:W-:Y:S02]  /*c430*/  ISETP.GE.OR P0, PT, R16.reuse, R21.reuse, P0 ;  /* 0x000000151000720c */ /* 0x0c2fe40000706670 */
[----:B------:R-:W-:-:S02]  /*c440*/  ISETP.GE.OR P1, PT, R16, R21, P1 ;  /* 0x000000151000720c */ /* 0x000fc40000f26670 */
[CC--:B------:R-:W-:Y:S02]  /*c450*/  ISETP.GE.OR P2, PT, R16.reuse, R21.reuse, P2 ;  /* 0x000000151000720c */ /* 0x0c0fe40001746670 */
[----:B------:R-:W-:-:S07]  /*c460*/  ISETP.GE.OR P3, PT, R16, R21, P3 ;  /* 0x000000151000720c */ /* 0x000fce0001f66670 */
[--C-:B------:R-:W-:Y:S01]  /*c470*/  @!P0 IADD3 R29, P4, P5, R27, R29, R6.reuse ;  /* 0x0000001d1b1d8210 */ /* 0x100fe20007d9e006 */
[----:B------:R-:W1:Y:S03]  /*c480*/  @!P0 LDC.64 R62, c[0x0][0x3e0] ;  /* 0x0000f800ff3e8b82 */ /* 0x000e660000000a00 */
[--C-:B------:R-:W-:Y:S01]  /*c490*/  @!P0 IADD3.X R30, R31, R30, R7.reuse, P4, P5 ;  /* 0x0000001e1f1e8210 */ /* 0x100fe200027ea407 */
[C---:B------:R-:W-:Y:S01]  /*c4a0*/  @!P2 IMAD.WIDE.U32 R8, R12.reuse, 0x60, R6 ;  /* 0x000000600c08a825 */ /* 0x040fe200078e0006 */
[----:B------:R-:W-:-:S03]  /*c4b0*/  @!P1 LEA R0, P4, R12, R6, 0x6 ;  /* 0x000000060c009211 */ /* 0x000fc600078830ff */
[----:B------:R-:W2:Y:S01]  /*c4c0*/  @!P1 LDC.64 R66, c[0x0][0x3e0] ;  /* 0x0000f800ff429b82 */ /* 0x000ea20000000a00 */
[----:B------:R-:W-:Y:S01]  /*c4d0*/  @!P1 IADD3 R25, P5, R0, R27, RZ ;  /* 0x0000001b00199210 */ /* 0x000fe20007fbe0ff */
[----:B------:R-:W-:Y:S01]  /*c4e0*/  @!P2 IMAD R0, R13, 0x60, RZ ;  /* 0x000000600d00a824 */ /* 0x000fe200078e02ff */
[----:B------:R-:W-:Y:S02]  /*c4f0*/  @!P1 LEA.HI.X R26, R12, R7, R13, 0x6, P4 ;  /* 0x000000070c1a9211 */ /* 0x000fe400020f340d */
[----:B------:R-:W-:-:S03]  /*c500*/  @!P3 IADD3 R3, P4, R6, R27, RZ ;  /* 0x0000001b0603b210 */ /* 0x000fc60007f9e0ff */
[--C-:B------:R-:W-:Y:S01]  /*c510*/  @!P1 IMAD.X R26, R26, 0x1, R31.reuse, P5 ;  /* 0x000000011a1a9824 */ /* 0x100fe200028e061f */
[----:B------:R-:W-:Y:S01]  /*c520*/  @!P2 IADD3 R6, P5, R27, R8, RZ ;  /* 0x000000081b06a210 */ /* 0x000fe20007fbe0ff */
[----:B------:R-:W-:Y:S01]  /*c530*/  @!P3 IMAD.X R14, R7, 0x1, R31, P4 ;  /* 0x00000001070eb824 */ /* 0x000fe200020e061f */
[----:B------:R-:W3:Y:S02]  /*c540*/  @!P2 LDC.64 R70, c[0x0][0x3e0] ;  /* 0x0000f800ff46ab82 */ /* 0x000ee40000000a00 */
[----:B------:R-:W-:Y:S01]  /*c550*/  @!P2 IADD3.X R7, R31, R0, R9, P5, !PT ;  /* 0x000000001f07a210 */ /* 0x000fe20002ffe409 */
[----:B------:R-:W-:Y:S01]  /*c560*/  @!P2 IMAD R31, R11, 0x60, RZ ;  /* 0x000000600b1fa824 */ /* 0x000fe200078e02ff */
[----:B------:R-:W-:-:S04]  /*c570*/  @!P0 IADD3 R27, P4, P5, R33, R24, R4 ;  /* 0x00000018211b8210 */ /* 0x000fc80007d9e004 */
[----:B------:R-:W-:Y:S01]  /*c580*/  @!P0 IADD3.X R28, R35, R28, R5, P4, P5 ;  /* 0x0000001c231c8210 */ /* 0x000fe200027ea405 */
[----:B------:R-:W4:Y:S01]  /*c590*/  @!P0 LDC.64 R60, c[0x0][0x3c8] ;  /* 0x0000f200ff3c8b82 */ /* 0x000f220000000a00 */
[----:B------:R-:W-:Y:S02]  /*c5a0*/  @!P3 IADD3 R15, P4, R4, R33, RZ ;  /* 0x00000021040fb210 */ /* 0x000fe40007f9e0ff */
[----:B------:R-:W-:-:S03]  /*c5b0*/  @!P1 LEA R20, P5, R10, R4, 0x6 ;  /* 0x000000040a149211 */ /* 0x000fc600078a30ff */
[----:B------:R-:W-:Y:S01]  /*c5c0*/  @!P3 IMAD.X R32, R5, 0x1, R35, P4 ;  /* 0x000000010520b824 */ /* 0x000fe200020e0623 */
[C---:B------:R-:W-:Y:S01]  /*c5d0*/  @!P3 LEA R8, P4, R3.reuse, UR4, 0x1 ;  /* 0x000000040308bc11 */ /* 0x040fe2000f8808ff */
[----:B------:R-:W0:Y:S01]  /*c5e0*/  @!P1 LDC.64 R64, c[0x0][0x3c8] ;  /* 0x0000f200ff409b82 */ /* 0x000e220000000a00 */
[C---:B------:R-:W-:Y:S01]  /*c5f0*/  @!P1 LEA.HI.X R24, R10.reuse, R5, R11, 0x6, P5 ;  /* 0x000000050a189211 */ /* 0x040fe200028f340b */
[----:B------:R-:W-:Y:S01]  /*c600*/  @!P2 IMAD.WIDE.U32 R4, R10, 0x60, R4 ;  /* 0x000000600a04a825 */ /* 0x000fe200078e0004 */
[----:B------:R-:W-:Y:S02]  /*c610*/  @!P3 LEA.HI.X R9, R3, UR5, R14, 0x1, P4 ;  /* 0x000000050309bc11 */ /* 0x000fe4000a0f0c0e */
[C---:B------:R-:W-:Y:S02]  /*c620*/  @!P3 LEA R14, P4, R15.reuse, UR6, 0x1 ;  /* 0x000000060f0ebc11 */ /* 0x040fe4000f8808ff */
[----:B------:R-:W-:Y:S01]  /*c630*/  @!P1 IADD3 R20, P5, R20, R33, RZ ;  /* 0x0000002114149210 */ /* 0x000fe20007fbe0ff */
[----:B------:R-:W0:Y:S01]  /*c640*/  @!P2 LDC.64 R68, c[0x0][0x3c8] ;  /* 0x0000f200ff44ab82 */ /* 0x000e220000000a00 */
[----:B------:R-:W-:-:S02]  /*c650*/  @!P3 LEA.HI.X R15, R15, UR7, R32, 0x1, P4 ;  /* 0x000000070f0fbc11 */ /* 0x000fc4000a0f0c20 */
[----:B-1----:R-:W-:Y:S01]  /*c660*/  @!P0 LEA R62, P4, R27, R62, 0x1 ;  /* 0x0000003e1b3e8211 */ /* 0x002fe200078808ff */
[----:B------:R-:W-:Y:S01]  /*c670*/  @!P1 IMAD.X R24, R24, 0x1, R35, P5 ;  /* 0x0000000118189824 */ /* 0x000fe200028e0623 */
[----:B------:R-:W-:Y:S02]  /*c680*/  @!P2 IADD3 R0, P5, R33, R4, RZ ;  /* 0x000000042100a210 */ /* 0x000fe40007fbe0ff */
[----:B------:R-:W-:Y:S02]  /*c690*/  @!P0 LEA.HI.X R63, R27, R63, R28, 0x1, P4 ;  /* 0x0000003f1b3f8211 */ /* 0x000fe400020f0c1c */
[C---:B--2---:R-:W-:Y:S02]  /*c6a0*/  @!P1 LEA R66, P4, R20.reuse, R66, 0x1 ;  /* 0x0000004214429211 */ /* 0x044fe400078808ff */
[----:B------:R-:W-:Y:S02]  /*c6b0*/  @!P2 IADD3.X R3, R35, R31, R5, P5, !PT ;  /* 0x0000001f2303a210 */ /* 0x000fe40002ffe405 */
[----:B------:R-:W-:-:S02]  /*c6c0*/  @!P1 LEA.HI.X R67, R20, R67, R24, 0x1, P4 ;  /* 0x0000004314439211 */ /* 0x000fc400020f0c18 */
[----:B------:R-:W-:Y:S02]  /*c6d0*/  CS2R R32, SRZ ;  /* 0x0000000000207805 */ /* 0x000fe4000001ff00 */
[C---:B---3--:R-:W-:Y:S02]  /*c6e0*/  @!P2 LEA R70, P4, R0.reuse, R70, 0x1 ;  /* 0x000000460046a211 */ /* 0x048fe400078808ff */
[----:B------:R-:W-:Y:S02]  /*c6f0*/  CS2R R34, SRZ ;  /* 0x0000000000227805 */ /* 0x000fe4000001ff00 */
[----:B----4-:R-:W-:Y:S02]  /*c700*/  @!P0 LEA R60, P5, R29, R60, 0x1 ;  /* 0x0000003c1d3c8211 */ /* 0x010fe400078a08ff */
[----:B------:R-:W-:Y:S02]  /*c710*/  CS2R R4, SRZ ;  /* 0x0000000000047805 */ /* 0x000fe4000001ff00 */
[----:B------:R-:W-:-:S02]  /*c720*/  @!P2 LEA.HI.X R71, R0, R71, R3, 0x1, P4 ;  /* 0x000000470047a211 */ /* 0x000fc400020f0c03 */
[----:B------:R-:W1:Y:S01]  /*c730*/  LDC R0, c[0x0][0x428] ;  /* 0x00010a00ff007b82 */ /* 0x000e620000000800 */
[----:B------:R-:W-:Y:S02]  /*c740*/  @!P0 LEA.HI.X R61, R29, R61, R30, 0x1, P5 ;  /* 0x0000003d1d3d8211 */ /* 0x000fe400028f0c1e */
[----:B------:R-:W-:Y:S02]  /*c750*/  CS2R R28, SRZ ;  /* 0x00000000001c7805 */ /* 0x000fe4000001ff00 */
[----:B------:R-:W-:Y:S02]  /*c760*/  CS2R R30, SRZ ;  /* 0x00000000001e7805 */ /* 0x000fe4000001ff00 */
[C---:B0-----:R-:W-:Y:S01]  /*c770*/  @!P1 LEA R64, P5, R25.reuse, R64, 0x1 ;  /* 0x0000004019409211 */ /* 0x041fe200078a08ff */
[----:B------:R-:W5:Y:S03]  /*c780*/  @!P0 LDG.E.128 R32, desc[UR56][R62.64] ;  /* 0x000000383e208981 */ /* 0x000f66000c1e1d00 */
[----:B------:R-:W-:Y:S01]  /*c790*/  @!P1 LEA.HI.X R65, R25, R65, R26, 0x1, P5 ;  /* 0x0000004119419211 */ /* 0x000fe200028f0c1a */
[----:B------:R-:W5:Y:S01]  /*c7a0*/  @!P0 LDG.E.128 R28, desc[UR56][R60.64] ;  /* 0x000000383c1c8981 */ /* 0x000f62000c1e1d00 */
[----:B------:R-:W-:-:S02]  /*c7b0*/  @!P2 LEA R68, P5, R6, R68, 0x1 ;  /* 0x000000440644a211 */ /* 0x000fc400078a08ff */
[----:B------:R-:W-:Y:S02]  /*c7c0*/  CS2R R24, SRZ ;  /* 0x0000000000187805 */ /* 0x000fe4000001ff00 */
[----:B------:R-:W-:Y:S02]  /*c7d0*/  CS2R R26, SRZ ;  /* 0x00000000001a7805 */ /* 0x000fe4000001ff00 */
[----:B------:R-:W-:Y:S02]  /*c7e0*/  @!P2 LEA.HI.X R69, R6, R69, R7, 0x1, P5 ;  /* 0x000000450645a211 */ /* 0x000fe400028f0c07 */
[----:B------:R-:W-:Y:S01]  /*c7f0*/  CS2R R6, SRZ ;  /* 0x0000000000067805 */ /* 0x000fe2000001ff00 */
[----:B------:R-:W-:Y:S01]  /*c800*/  IMAD.MOV.U32 R58, RZ, RZ, R54 ;  /* 0x000000ffff3a7224 */ /* 0x000fe200078e0036 */
[----:B------:R-:W5:Y:S04]  /*c810*/  @!P3 LDG.E.128 R24, desc[UR56][R14.64] ;  /* 0x000000380e18b981 */ /* 0x000f68000c1e1d00 */
[----:B------:R0:W5:Y:S01]  /*c820*/  @!P3 LDG.E.128 R4, desc[UR56][R8.64] ;  /* 0x000000380804b981 */ /* 0x000162000c1e1d00 */
[----:B-1----:R-:W-:-:S13]  /*c830*/  ISETP.NE.AND P0, PT, R0, 0x1, PT ;  /* 0x000000010000780c */ /* 0x002fda0003f05270 */
[----:B0-----:R-:W0:Y:S08]  /*c840*/  @P0 LDC R8, c[0x0][0x42c] ;  /* 0x00010b00ff080b82 */ /* 0x001e300000000800 */
[----:B------:R-:W1:Y:S01]  /*c850*/  @P0 LDC R9, c[0x0][0x430] ;  /* 0x00010c00ff090b82 */ /* 0x000e620000000800 */
[----:B------:R-:W-:-:S04]  /*c860*/  IMAD R0, R197, 0x80, R18 ;  /* 0x00000080c5007824 */ /* 0x000fc800078e0212 */
[----:B------:R-:W-:-:S04]  /*c870*/  IMAD R3, R219, 0x20, R0 ;  /* 0x00000020db037824 */ /* 0x000fc800078e0200 */
[----:B0-----:R-:W-:-:S05]  /*c880*/  @P0 IMAD.HI.U32 R0, R3, R8, RZ ;  /* 0x0000000803000227 */ /* 0x001fca00078e00ff */
[----:B-1----:R-:W-:-:S04]  /*c890*/  @P0 SHF.R.U32.HI R3, RZ, R9, R0 ;  /* 0x00000009ff030219 */ /* 0x002fc80000011600 */
[----:B------:R-:W-:Y:S01]  /*c8a0*/  SHF.R.S32.HI R9, RZ, 0x1f, R3 ;  /* 0x0000001fff097819 */ /* 0x000fe20000011403 */
[----:B------:R-:W-:-:S04]  /*c8b0*/  IMAD.MOV.U32 R57, RZ, RZ, R53 ;  /* 0x000000ffff397224 */ /* 0x000fc800078e0035 */
[C---:B------:R-:W-:Y:S02]  /*c8c0*/  IMAD R0, R9.reuse, R12, RZ ;  /* 0x0000000c09007224 */ /* 0x040fe400078e02ff */
[----:B------:R-:W-:Y:S02]  /*c8d0*/  IMAD R8, R9, R10, RZ ;  /* 0x0000000a09087224 */ /* 0x000fe400078e02ff */
[----:B------:R-:W-:-:S04]  /*c8e0*/  IMAD.WIDE.U32 R14, R3, R12, R58 ;  /* 0x0000000c030e7225 */ /* 0x000fc800078e003a */
[C---:B------:R-:W-:Y:S02]  /*c8f0*/  IMAD R9, R3.reuse, R13, R0 ;  /* 0x0000000d03097224 */ /* 0x040fe400078e0200 */
[----:B------:R-:W-:-:S04]  /*c900*/  IMAD.WIDE.U32 R12, R3, R10, R56 ;  /* 0x0000000a030c7225 */ /* 0x000fc800078e0038 */
[----:B------:R-:W-:Y:S01]  /*c910*/  IMAD R3, R3, R11, R8 ;  /* 0x0000000b03037224 */ /* 0x000fe200078e0208 */
[----:B------:R-:W-:Y:S01]  /*c920*/  LEA R8, P4, R14, UR4, 0x1 ;  /* 0x000000040e087c11 */ /* 0x000fe2000f8808ff */
[----:B------:R-:W-:Y:S01]  /*c930*/  IMAD.IADD R9, R15, 0x1, R9 ;  /* 0x000000010f097824 */ /* 0x000fe200078e0209 */
        /* <DEDUP_REMOVED lines=8> */
[----:B------:R-:W-:Y:S01]  /*c9c0*/  LEA.HI.X R9, R14, UR5, R9, 0x1, P4 ;  /* 0x000000050e097c11 */ /* 0x000fe2000a0f0c09 */
[----:B------:R-:W-:Y:S01]  /*c9d0*/  IMAD.IADD R3, R13, 0x1, R3 ;  /* 0x000000010d037824 */ /* 0x000fe200078e0203 */
[----:B------:R-:W-:Y:S01]  /*c9e0*/  LEA R0, P4, R12, UR6, 0x1 ;  /* 0x000000060c007c11 */ /* 0x000fe2000f8808ff */
[----:B------:R-:W-:Y:S01]  /*c9f0*/  UMOV UR4, 0xffffffff ;  /* 0xffffffff00047882 */ /* 0x000fe20000000000 */
[----:B------:R-:W-:Y:S01]  /*ca00*/  ISETP.GE.AND P0, PT, R16, R21, PT ;  /* 0x000000151000720c */ /* 0x000fe20003f06270 */
[----:B------:R0:W5:Y:S01]  /*ca10*/  @!P1 LDG.E.128 R36, desc[UR56][R64.64] ;  /* 0x0000003840249981 */ /* 0x000162000c1e1d00 */
[----:B------:R-:W-:-:S02]  /*ca20*/  LEA.HI.X R3, R12, UR7, R3, 0x1, P4 ;  /* 0x000000070c037c11 */ /* 0x000fc4000a0f0c03 */
[-C--:B------:R-:W-:Y:S01]  /*ca30*/  ISETP.GE.OR P3, PT, R188, R73.reuse, P0 ;  /* 0x00000049bc00720c */ /* 0x080fe20000766670 */
[----:B------:R0:W5:Y:S01]  /*ca40*/  @!P1 LDG.E.128 R40, desc[UR56][R66.64] ;  /* 0x0000003842289981 */ /* 0x000162000c1e1d00 */
[----:B------:R-:W-:-:S03]  /*ca50*/  ISETP.GE.OR P1, PT, R18, R73, P0 ;  /* 0x000000491200720c */ /* 0x000fc60000726670 */
[----:B------:R0:W5:Y:S04]  /*ca60*/  @!P2 LDG.E.128 R44, desc[UR56][R68.64] ;  /* 0x00000038442ca981 */ /* 0x000168000c1e1d00 */
[----:B------:R0:W5:Y:S01]  /*ca70*/  @!P2 LDG.E.128 R48, desc[UR56][R70.64] ;  /* 0x000000384630a981 */ /* 0x000162000c1e1d00 */
[-C--:B------:R-:W-:Y:S02]  /*ca80*/  ISETP.GE.OR P2, PT, R189, R73.reuse, P0 ;  /* 0x00000049bd00720c */ /* 0x080fe40000746670 */
[----:B------:R-:W-:Y:S01]  /*ca90*/  ISETP.GE.OR P0, PT, R190, R73, P0 ;  /* 0x00000049be00720c */ /* 0x000fe20000706670 */
[----:B------:R-:W-:-:S12]  /*caa0*/  BRA.DIV UR4, `(.L_x_6997) ;  /* 0x0000019604547947 */ /* 0x000fd8000b800000 */
.L_x_7295:
[----:B------:R-:W-:-:S03]  /*cab0*/  UMOV UR4, 0xffffffff ;  /* 0xffffffff00047882 */ /* 0x000fc60000000000 */
[----:B------:R-:W-:Y:S05]  /*cac0*/  BRA.DIV UR4, `(.L_x_6998) ;  /* 0x0000019604747947 */ /* 0x000fea000b800000 */
.L_x_7298:
[----:B------:R-:W-:-:S03]  /*cad0*/  UMOV UR4, 0xffffffff ;  /* 0xffffffff00047882 */ /* 0x000fc60000000000 */
[----:B------:R-:W-:Y:S05]  /*cae0*/  BRA.DIV UR4, `(.L_x_6999) ;  /* 0x0000019604947947 */ /* 0x000fea000b800000 */
.L_x_7301:
[----:B------:R-:W-:-:S03]  /*caf0*/  UMOV UR4, 0xffffffff ;  /* 0xffffffff00047882 */ /* 0x000fc60000000000 */
[----:B------:R-:W-:Y:S05]  /*cb00*/  BRA.DIV UR4, `(.L_x_7000) ;  /* 0x0000019604b47947 */ /* 0x000fea000b800000 */
.L_x_7304:
[----:B------:R-:W-:-:S03]  /*cb10*/  UMOV UR4, 0xffffffff ;  /* 0xffffffff00047882 */ /* 0x000fc60000000000 */
[----:B------:R-:W-:Y:S05]  /*cb20*/  BRA.DIV UR4, `(.L_x_7001) ;  /* 0x0000019604d47947 */ /* 0x000fea000b800000 */
.L_x_7307:
[----:B------:R-:W-:-:S03]  /*cb30*/  UMOV UR4, 0xffffffff ;  /* 0xffffffff00047882 */ /* 0x000fc60000000000 */
[----:B------:R-:W-:Y:S05]  /*cb40*/  BRA.DIV UR4, `(.L_x_7002) ;  /* 0x0000019604f47947 */ /* 0x000fea000b800000 */
.L_x_7310:
[----:B------:R-:W-:-:S03]  /*cb50*/  UMOV UR4, 0xffffffff ;  /* 0xffffffff00047882 */ /* 0x000fc60000000000 */
[----:B------:R-:W-:Y:S05]  /*cb60*/  BRA.DIV UR4, `(.L_x_7003) ;  /* 0x0000019a04147947 */ /* 0x000fea000b800000 */
.L_x_7313:
[----:B------:R-:W-:-:S03]  /*cb70*/  UMOV UR4, 0xffffffff ;  /* 0xffffffff00047882 */ /* 0x000fc60000000000 */
[----:B------:R-:W-:Y:S05]  /*cb80*/  BRA.DIV UR4, `(.L_x_7004) ;  /* 0x0000019a04347947 */ /* 0x000fea000b800000 */
.L_x_7316:
[----:B------:R-:W-:-:S03]  /*cb90*/  UMOV UR4, 0xffffffff ;  /* 0xffffffff00047882 */ /* 0x000fc60000000000 */
[----:B------:R-:W-:Y:S05]  /*cba0*/  BRA.DIV UR4, `(.L_x_7005) ;  /* 0x0000019a04547947 */ /* 0x000fea000b800000 */
.L_x_7319:
[----:B------:R-:W-:-:S03]  /*cbb0*/  UMOV UR4, 0xffffffff ;  /* 0xffffffff00047882 */ /* 0x000fc60000000000 */
[----:B------:R-:W-:Y:S05]  /*cbc0*/  BRA.DIV UR4, `(.L_x_7006) ;  /* 0x0000019a04747947 */ /* 0x000fea000b800000 */
.L_x_7322:
[----:B------:R-:W-:-:S03]  /*cbd0*/  UMOV UR4, 0xffffffff ;  /* 0xffffffff00047882 */ /* 0x000fc60000000000 */
[----:B------:R-:W-:Y:S05]  /*cbe0*/  BRA.DIV UR4, `(.L_x_7007) ;  /* 0x0000019a04947947 */ /* 0x000fea000b800000 */
.L_x_7325:
[----:B------:R-:W-:-:S03]  /*cbf0*/  UMOV UR4, 0xffffffff ;  /* 0xffffffff00047882 */ /* 0x000fc60000000000 */
[----:B------:R-:W-:Y:S05]  /*cc00*/  BRA.DIV UR4, `(.L_x_7008) ;  /* 0x0000019a04b47947 */ /* 0x000fea000b800000 */
.L_x_7328:
[----:B------:R-:W-:-:S03]  /*cc10*/  UMOV UR4, 0xffffffff ;  /* 0xffffffff00047882 */ /* 0x000fc60000000000 */
[----:B------:R-:W-:Y:S05]  /*cc20*/  BRA.DIV UR4, `(.L_x_7009) ;  /* 0x0000019a04d47947 */ /* 0x000fea000b800000 */
.L_x_7331:
[----:B------:R-:W-:-:S03]  /*cc30*/  UMOV UR4, 0xffffffff ;  /* 0xffffffff00047882 */ /* 0x000fc60000000000 */
[----:B------:R-:W-:Y:S05]  /*cc40*/  BRA.DIV UR4, `(.L_x_7010) ;  /* 0x0000019a04f47947 */ /* 0x000fea000b800000 */
.L_x_7334:
[----:B------:R-:W-:-:S03]  /*cc50*/  UMOV UR4, 0xffffffff ;  /* 0xffffffff00047882 */ /* 0x000fc60000000000 */
[----:B------:R-:W-:Y:S05]  /*cc60*/  BRA.DIV UR4, `(.L_x_7011) ;  /* 0x0000019e04147947 */ /* 0x000fea000b800000 */
.L_x_7337:
[----:B------:R-:W-:-:S03]  /*cc70*/  UMOV UR4, 0xffffffff ;  /* 0xffffffff00047882 */ /* 0x000fc60000000000 */
[----:B------:R-:W-:Y:S05]  /*cc80*/  BRA.DIV UR4, `(.L_x_7012) ;  /* 0x0000019e04347947 */ /* 0x000fea000b800000 */
.L_x_7340:
        /* <DEDUP_REMOVED lines=12> */
[----:B------:R-:W-:Y:S01]  /*cd50*/  LEA.HI R0, R221, R221, RZ, 0x1 ;  /* 0x000000dddd007211 */ /* 0x000fe200078f08ff */
[----:B------:R-:W-:Y:S01]  /*cd60*/  IMAD.MOV.U32 R10, RZ, RZ, R31 ;  /* 0x000000ffff0a7224 */ /* 0x000fe200078e001f */
[----:B------:R-:W-:Y:S01]  /*cd70*/  PRMT R76, R9, 0x7610, R76 ;  /* 0x00007610094c7816 */ /* 0x000fe2000000004c */
[----:B------:R-:W-:Y:S01]  /*cd80*/  IMAD.MOV.U32 R9, RZ, RZ, R30 ;  /* 0x000000ffff097224 */ /* 0x000fe200078e001e */
[----:B------:R-:W-:-:S02]  /*cd90*/  LOP3.LUT R0, R0, 0xfffffffe, RZ, 0xc0, !PT ;  /* 0xfffffffe00007812 */ /* 0x000fc400078ec0ff */
[----:B------:R-:W-:Y:S01]  /*cda0*/  PRMT R55, R55, 0x5410, R8 ;  /* 0x0000541037377816 */ /* 0x000fe20000000008 */
[----:B------:R-:W-:Y:S01]  /*cdb0*/  IMAD.MOV.U32 R8, RZ, RZ, R26 ;  /* 0x000000ffff087224 */ /* 0x000fe200078e001a */
[----:B0-----:R-:W-:Y:S01]  /*cdc0*/  PRMT R70, R9, 0x7610, R70 ;  /* 0x0000761009467816 */ /* 0x001fe20000000046 */
[----:B------:R-:W-:Y:S01]  /*cdd0*/  IMAD.IADD R0, R221, 0x1, -R0 ;  /* 0x00000001dd007824 */ /* 0x000fe200078e0a00 */
        /* <DEDUP_REMOVED lines=8> */
[----:B------:R-:W0:Y:S01]  /*ce60*/  SYNCS.PHASECHK.TRANS64.TRYWAIT P4, [R2+URZ+0x28800], R9 ;  /* 0x02880009020075a7 */ /* 0x000e22000808017f */
        /* <DEDUP_REMOVED lines=38> */
[----:B0-----:R-:W-:Y:S06]  /*d0d0*/  @!P4 BRA `(.L_x_7014) ;  /* 0x000001980048c947 */ /* 0x001fec0003800000 */
.L_x_7341:
[----:B------:R-:W-:Y:S05]  /*d0e0*/  BSYNC B1 ;  /* 0x0000000000017941 */ /* 0x000fea0003800000 */
.L_x_7013:
[----:B------:R-:W-:Y:S04]  /*d0f0*/  BSSY B1, `(.L_x_7015) ;  /* 0x0000069000017945 */ /* 0x000fe80003800000 */
        /* <DEDUP_REMOVED lines=11> */
[----:B------:R-:W-:Y:S02]  /*d1b0*/  SHF.R.U32.HI R82, RZ, 0x10, R25 ;  /* 0x00000010ff527819 */ /* 0x000fe40000011619 */
[----:B------:R-:W-:Y:S02]  /*d1c0*/  LOP3.LUT R10, R10, R211, RZ, 0x3c, !PT ;  /* 0x000000d30a0a7212 */ /* 0x000fe400078e3cff */
[----:B------:R-:W-:Y:S02]  /*d1d0*/  LOP3.LUT R11, R11, 0x7fffe000, RZ, 0xc0, !PT ;  /* 0x7fffe0000b0b7812 */ /* 0x000fe400078ec0ff */
[----:B------:R-:W-:-:S02]  /*d1e0*/  PRMT R80, R20, 0x5432, R80 ;  /* 0x0000543214507816 */ /* 0x000fc40000000050 */
[----:B------:R-:W-:Y:S02]  /*d1f0*/  IADD3 R13, R10, R11, R212 ;  /* 0x0000000b0a0d7210 */ /* 0x000fe40007ffe0d4 */
[----:B------:R-:W0:Y:S01]  /*d200*/  LDS.128 R8, [R213] ;  /* 0x00000000d5087984 */ /* 0x000e220000000c00 */
[--C-:B------:R-:W-:Y:S02]  /*d210*/  SHF.R.U64 R78, R6, 0x10, R7.reuse ;  /* 0x00000010064e7819 */ /* 0x100fe40000001207 */
[----:B------:R-:W-:Y:S01]  /*d220*/  IMAD R74, R13, 0x2, R2 ;  /* 0x000000020d4a7824 */ /* 0x000fe200078e0202 */
[----:B------:R-:W-:Y:S02]  /*d230*/  SHF.R.U32.HI R79, RZ, 0x10, R7 ;  /* 0x00000010ff4f7819 */ /* 0x000fe40000011607 */
[----:B------:R-:W-:Y:S02]  /*d240*/  SHF.R.U32.HI R85, RZ, 0x10, R27 ;  /* 0x00000010ff557819 */ /* 0x000fe4000001161b */
[----:B------:R-:W1:Y:S01]  /*d250*/  LDS.128 R12, [R74+0x10400] ;  /* 0x010400004a0c7984 */ /* 0x000e620000000c00 */
[----:B------:R-:W-:Y:S01]  /*d260*/  PRMT R75, R81, 0x5410, R75 ;  /* 0x00005410514b7816 */ /* 0x000fe2000000004b */
[----:B------:R-:W-:Y:S01]  /*d270*/  IMAD.U32 R81, R80, 0x10000, RZ ;  /* 0x0001000050517824 */ /* 0x000fe200078e00ff */
[----:B------:R-:W-:-:S02]  /*d280*/  PRMT R82, R53, 0x5432, R82 ;  /* 0x0000543235527816 */ /* 0x000fc40000000052 */
[----:B------:R-:W-:Y:S01]  /*d290*/  PRMT R85, R76, 0x5410, R85 ;  /* 0x000054104c557816 */ /* 0x000fe20000000055 */
[----:B------:R-:W-:Y:S01]  /*d2a0*/  IMAD.U32 R76, R75, 0x10000, RZ ;  /* 0x000100004b4c7824 */ /* 0x000fe200078e00ff */
[----:B------:R-:W-:Y:S01]  /*d2b0*/  PRMT R77, R83, 0x5410, R77 ;  /* 0x00005410534d7816 */ /* 0x000fe2000000004d */
[----:B------:R-:W-:Y:S01]  /*d2c0*/  IMAD.U32 R83, R82, 0x10000, RZ ;  /* 0x0001000052537824 */ /* 0x000fe200078e00ff */
[----:B------:R-:W-:Y:S02]  /*d2d0*/  PRMT R79, R86, 0x5410, R79 ;  /* 0x00005410564f7816 */ /* 0x000fe4000000004f */
[----:B------:R-:W-:Y:S02]  /*d2e0*/  SHF.R.U64 R84, R26, 0x10, R27 ;  /* 0x000000101a547819 */ /* 0x000fe4000000121b */
[----:B------:R-:W-:Y:S02]  /*d2f0*/  LOP3.LUT R80, R80, 0xffff0000, RZ, 0xc0, !PT ;  /* 0xffff000050507812 */ /* 0x000fe400078ec0ff */
[----:B------:R-:W-:-:S02]  /*d300*/  LOP3.LUT R75, R75, 0xffff0000, RZ, 0xc0, !PT ;  /* 0xffff00004b4b7812 */ /* 0x000fc400078ec0ff */
[----:B------:R-:W-:Y:S02]  /*d310*/  PRMT R84, R54, 0x5432, R84 ;  /* 0x0000543236547816 */ /* 0x000fe40000000054 */
[----:B------:R-:W-:Y:S02]  /*d320*/  PRMT R78, R55, 0x5432, R78 ;  /* 0x00005432374e7816 */ /* 0x000fe4000000004e */
        /* <DEDUP_REMOVED lines=30> */
[----:B------:R-:W-:Y:S01]  /*d510*/  FFMA.FTZ R81, R24, R76, R81 ;  /* 0x0000004c18517223 */ /* 0x000fe20000010051 */
[-C--:B------:R-:W-:Y:S01]  /*d520*/  FMUL.FTZ R24, R12, R75.reuse ;  /* 0x0000004b0c187220 */ /* 0x080fe20000410000 */
[----:B------:R-:W-:Y:S01]  /*d530*/  LOP3.LUT R77, R77, 0xffff0000, RZ, 0xc0, !PT ;  /* 0xffff00004d4d7812 */ /* 0x000fe200078ec0ff */
[----:B------:R-:W-:Y:S02]  /*d540*/  IMAD.U32 R6, R84, 0x10000, RZ ;  /* 0x0001000054067824 */ /* 0x000fe400078e00ff */
[C---:B------:R-:W-:Y:S01]  /*d550*/  FFMA.FTZ R12, R5.reuse, R75, -R4 ;  /* 0x0000004b050c7223 */ /* 0x040fe20000010804 */
[----:B------:R-:W-:Y:S02]  /*d560*/  IMAD.U32 R4, R78, 0x10000, RZ ;  /* 0x000100004e047824 */ /* 0x000fe400078e00ff */
[----:B------:R-:W-:Y:S01]  /*d570*/  FFMA.FTZ R24, R5, R80, R24 ;  /* 0x0000005005187223 */ /* 0x000fe20000010018 */
[----:B------:R-:W-:Y:S01]  /*d580*/  LOP3.LUT R14, R14, 0xffff0000, RZ, 0xc0, !PT ;  /* 0xffff00000e0e7812 */ /* 0x000fe200078ec0ff */
[C---:B------:R-:W-:Y:S01]  /*d590*/  FMUL.FTZ R11, R13.reuse, R82 ;  /* 0x000000520d0b7220 */ /* 0x040fe20000410000 */
[----:B------:R-:W-:Y:S01]  /*d5a0*/  FMUL.FTZ R80, R26, R6 ;  /* 0x000000061a507220 */ /* 0x000fe20000410000 */
[----:B------:R-:W-:Y:S01]  /*d5b0*/  LOP3.LUT R84, R84, 0xffff0000, RZ, 0xc0, !PT ;  /* 0xffff000054547812 */ /* 0x000fe200078ec0ff */
[----:B------:R-:W-:Y:S01]  /*d5c0*/  FMUL.FTZ R13, R13, R77 ;  /* 0x0000004d0d0d7220 */ /* 0x000fe20000410000 */
[----:B------:R-:W-:Y:S01]  /*d5d0*/  LOP3.LUT R15, R15, 0xffff0000, RZ, 0xc0, !PT ;  /* 0xffff00000f0f7812 */ /* 0x000fe200078ec0ff */
        /* <DEDUP_REMOVED lines=10> */
[----:B------:R-:W-:Y:S01]  /*d680*/  FMUL.FTZ R6, R15, R79 ;  /* 0x0000004f0f067220 */ /* 0x000fe20000410000 */
[----:B------:R-:W-:Y:S01]  /*d690*/  FFMA.FTZ R76, R8, R77, -R11 ;  /* 0x0000004d084c7223 */ /* 0x000fe2000001080b */
        /* <DEDUP_REMOVED lines=14> */
.L_x_7016:
[----:B------:R-:W-:Y:S05]  /*d780*/  BSYNC B1 ;  /* 0x0000000000017941 */ /* 0x000fea0003800000 */
.L_x_7015:
[----:B------:R-:W-:Y:S04]  /*d790*/  BSSY B1, `(.L_x_7017) ;  /* 0x0000068000017945 */ /* 0x000fe80003800000 */
[----:B------:R-:W-:Y:S05]  /*d7a0*/  @P2 BRA `(.L_x_7018) ;  /* 0x0000000400982947 */ /* 0x000fea0003800000 */
[----:B-1----:R-:W-:Y:S02]  /*d7b0*/  LEA.HI R4, R21, R219, RZ, 0x1d ;  /* 0x000000db15047211 */ /* 0x002fe400078fe8ff */
        /* <DEDUP_REMOVED lines=9> */
[--C-:B------:R-:W-:Y:S02]  /*d850*/  SHF.R.U64 R13, R30, 0x10, R31.reuse ;  /* 0x000000101e0d7819 */ /* 0x100fe4000000121f */
[----:B------:R-:W-:Y:S02]  /*d860*/  LOP3.LUT R7, R7, 0x7fffe000, RZ, 0xc0, !PT ;  /* 0x7fffe00007077812 */ /* 0x000fe400078ec0ff */
[----:B------:R-:W-:Y:S02]  /*d870*/  SHF.R.U32.HI R30, RZ, 0x10, R31 ;  /* 0x00000010ff1e7819 */ /* 0x000fe4000001161f */
[----:B0-----:R-:W-:-:S02]  /*d880*/  IADD3 R9, R5, R7, R210 ;  /* 0x0000000705097210 */ /* 0x001fc40007ffe0d2 */
[----:B------:R-:W0:Y:S01]  /*d890*/  LDS.128 R4, [R226] ;  /* 0x00000000e2047984 */ /* 0x000e220000000c00 */
[----:B------:R-:W-:Y:S02]  /*d8a0*/  PRMT R73, R73, 0x5410, R26 ;  /* 0x0000541049497816 */ /* 0x000fe4000000001a */
[----:B------:R-:W-:Y:S01]  /*d8b0*/  IMAD R12, R9, 0x2, R2 ;  /* 0x00000002090c7824 */ /* 0x000fe200078e0202 */
[----:B------:R-:W-:Y:S02]  /*d8c0*/  PRMT R69, R69, 0x5410, R24 ;  /* 0x0000541045457816 */ /* 0x000fe40000000018 */
[----:B------:R-:W-:Y:S02]  /*d8d0*/  SHF.R.U32.HI R29, RZ, 0x10, R29 ;  /* 0x00000010ff1d7819 */ /* 0x000fe4000001161d */
[----:B------:R-:W1:Y:S01]  /*d8e0*/  LDS.128 R8, [R12+0x10400] ;  /* 0x010400000c087984 */ /* 0x000e620000000c00 */
[----:B------:R-:W-:Y:S01]  /*d8f0*/  SHF.R.U64 R14, R34, 0x10, R35 ;  /* 0x00000010220e7819 */ /* 0x000fe20000001223 */
[----:B------:R-:W-:Y:S01]  /*d900*/  IMAD.U32 R32, R69, 0x10000, RZ ;  /* 0x0001000045207824 */ /* 0x000fe200078e00ff */
[----:B------:R-:W-:-:S02]  /*d910*/  PRMT R68, R68, 0x5410, R33 ;  /* 0x0000541044447816 */ /* 0x000fc40000000021 */
[----:B------:R-:W-:Y:S02]  /*d920*/  SHF.R.U32.HI R35, RZ, 0x10, R35 ;  /* 0x00000010ff237819 */ /* 0x000fe40000011623 */
[----:B------:R-:W-:Y:S01]  /*d930*/  PRMT R71, R71, 0x5410, R30 ;  /* 0x0000541047477816 */ /* 0x000fe2000000001e */
[----:B------:R-:W-:Y:S01]  /*d940*/  IMAD.U32 R30, R73, 0x10000, RZ ;  /* 0x00010000491e7824 */ /* 0x000fe200078e00ff */
[----:B------:R-:W-:Y:S01]  /*d950*/  PRMT R72, R72, 0x5410, R29 ;  /* 0x0000541048487816 */ /* 0x000fe2000000001d */
[----:B------:R-:W-:Y:S01]  /*d960*/  IMAD.U32 R29, R68, 0x10000, RZ ;  /* 0x00010000441d7824 */ /* 0x000fe200078e00ff */
[----:B------:R-:W-:Y:S02]  /*d970*/  PRMT R66, R66, 0x5410, R35 ;  /* 0x0000541042427816 */ /* 0x000fe40000000023 */
[----:B------:R-:W-:Y:S02]  /*d980*/  PRMT R70, R70, 0x5410, R13 ;  /* 0x0000541046467816 */ /* 0x000fe4000000000d */
[----:B------:R-:W-:Y:S01]  /*d990*/  PRMT R67, R67, 0x5410, R14 ;  /* 0x0000541043437816 */ /* 0x000fe2000000000e */
[----:B------:R-:W-:Y:S01]  /*d9a0*/  IMAD.U32 R31, R66, 0x10000, RZ ;  /* 0x00010000421f7824 */ /* 0x000fe200078e00ff */
[----:B------:R-:W-:-:S02]  /*d9b0*/  LOP3.LUT R69, R69, 0xffff0000, RZ, 0xc0, !PT ;  /* 0xffff000045457812 */ /* 0x000fc400078ec0ff */
        /* <DEDUP_REMOVED lines=36> */
[C---:B------:R-:W-:Y:S01]  /*dc00*/  FMUL.FTZ R24, R9.reuse, R68 ;  /* 0x0000004409187220 */ /* 0x040fe20000410000 */
[----:B------:R-:W-:Y:S01]  /*dc10*/  FFMA.FTZ R25, R4, R69, R25 ;  /* 0x0000004504197223 */ /* 0x000fe20000010019 */
[----:B------:R-:W-:Y:S02]  /*dc20*/  IMAD.U32 R8, R70, 0x10000, RZ ;  /* 0x0001000046087824 */ /* 0x000fe400078e00ff */
[----:B------:R-:W-:Y:S01]  /*dc30*/  FMUL.FTZ R9, R9, R72 ;  /* 0x0000004809097220 */ /* 0x000fe20000410000 */
[----:B------:R-:W-:Y:S01]  /*dc40*/  FMUL.FTZ R4, R27, R14 ;  /* 0x0000000e1b047220 */ /* 0x000fe20000410000 */
[----:B------:R-:W-:Y:S01]  /*dc50*/  LOP3.LUT R10, R10, 0xffff0000, RZ, 0xc0, !PT ;  /* 0xffff00000a0a7812 */ /* 0x000fe200078ec0ff */
[----:B------:R-:W-:Y:S01]  /*dc60*/  FFMA.FTZ R24, R5, R72, -R24 ;  /* 0x0000004805187223 */ /* 0x000fe20000010818 */
[----:B------:R-:W-:Y:S01]  /*dc70*/  LOP3.LUT R11, R11, 0xffff0000, RZ, 0xc0, !PT ;  /* 0xffff00000b0b7812 */ /* 0x000fe200078ec0ff */
[----:B------:R-:W-:Y:S01]  /*dc80*/  FFMA.FTZ R68, R5, R68, R9 ;  /* 0x0000004405447223 */ /* 0x000fe20000010009 */
[-C--:B------:R-:W-:Y:S01]  /*dc90*/  FFMA.FTZ R26, R15, R8.reuse, -R4 ;  /* 0x000000080f1a7223 */ /* 0x080fe20000010804 */
[----:B------:R-:W-:Y:S01]  /*dca0*/  LOP3.LUT R67, R67, 0xffff0000, RZ, 0xc0, !PT ;  /* 0xffff000043437812 */ /* 0x000fe200078ec0ff */
[----:B------:R-:W-:Y:S01]  /*dcb0*/  FMUL.FTZ R28, R27, R8 ;  /* 0x000000081b1c7220 */ /* 0x000fe20000410000 */
[----:B------:R-:W-:Y:S01]  /*dcc0*/  LOP3.LUT R5, R70, 0xffff0000, RZ, 0xc0, !PT ;  /* 0xffff000046057812 */ /* 0x000fe200078ec0ff */
[----:B------:R-:W-:Y:S01]  /*dcd0*/  FMUL.FTZ R8, R11, R66 ;  /* 0x000000420b087220 */ /* 0x000fe20000410000 */
[----:B------:R-:W-:Y:S01]  /*dce0*/  LOP3.LUT R4, R71, 0xffff0000, RZ, 0xc0, !PT ;  /* 0xffff000047047812 */ /* 0x000fe200078ec0ff */
[----:B------:R-:W-:Y:S01]  /*dcf0*/  FFMA.FTZ R28, R15, R14, R28 ;  /* 0x0000000e0f1c7223 */ /* 0x000fe2000001001c */
[C---:B------:R-:W-:Y:S01]  /*dd00*/  FMUL.FTZ R9, R10.reuse, R67 ;  /* 0x000000430a097220 */ /* 0x040fe20000410000 */
        /* <DEDUP_REMOVED lines=16> */
.L_x_7018:
[----:B------:R-:W-:Y:S05]  /*de10*/  BSYNC B1 ;  /* 0x0000000000017941 */ /* 0x000fea0003800000 */
.L_x_7017:
[----:B------:R-:W-:Y:S04]  /*de20*/  BSSY B1, `(.L_x_7019) ;  /* 0x0000068000017945 */ /* 0x000fe80003800000 */
[----:B------:R-:W-:Y:S05]  /*de30*/  @P3 BRA `(.L_x_7020) ;  /* 0x0000000400983947 */ /* 0x000fea0003800000 */
[----:B-12---:R-:W-:Y:S02]  /*de40*/  LEA.HI R4, R21, R219, RZ, 0x1d ;  /* 0x000000db15047211 */ /* 0x006fe400078fe8ff */
        /* <DEDUP_REMOVED lines=15> */
[----:B------:R-:W-:Y:S01]  /*df40*/  SHF.R.U64 R13, R42, 0x10, R43 ;  /* 0x000000102a0d7819 */ /* 0x000fe2000000122b */
[----:B------:R-:W-:Y:S01]  /*df50*/  IMAD.U32 R32, R62, 0x10000, RZ ;  /* 0x000100003e207824 */ /* 0x000fe200078e00ff */
[----:B------:R-:W-:Y:S01]  /*df60*/  SHF.R.U32.HI R40, RZ, 0x10, R41 ;  /* 0x00000010ff287819 */ /* 0x000fe20000011629 */
[----:B------:R-:W-:Y:S01]  /*df70*/  IMAD R12, R9, 0x2, R2 ;  /* 0x00000002090c7824 */ /* 0x000fe200078e0202 */
[----:B------:R-:W-:Y:S02]  /*df80*/  SHF.R.U32.HI R42, RZ, 0x10, R43 ;  /* 0x00000010ff2a7819 */ /* 0x000fe4000001162b */
[----:B------:R-:W-:Y:S02]  /*df90*/  SHF.R.U32.HI R36, RZ, 0x10, R37 ;  /* 0x00000010ff247819 */ /* 0x000fe40000011625 */
[----:B------:R-:W1:Y:S01]  /*dfa0*/  LDS.128 R8, [R12+0x10400] ;  /* 0x010400000c087984 */ /* 0x000e620000000c00 */
[----:B------:R-:W-:-:S02]  /*dfb0*/  PRMT R60, R60, 0x5410, R25 ;  /* 0x000054103c3c7816 */ /* 0x000fc40000000019 */
[----:B------:R-:W-:Y:S02]  /*dfc0*/  SHF.R.U32.HI R38, RZ, 0x10, R39 ;  /* 0x00000010ff267819 */ /* 0x000fe40000011627 */
        /* <DEDUP_REMOVED lines=77> */
.L_x_7020:
[----:B------:R-:W-:Y:S05]  /*e4a0*/  BSYNC B1 ;  /* 0x0000000000017941 */ /* 0x000fea0003800000 */
.L_x_7019:
[----:B--23--:R-:W-:Y:S02]  /*e4b0*/  PRMT R12, R12, 0x5410, R0 ;  /* 0x000054100c0c7816 */ /* 0x00cfe40000000000 */
[----:B------:R-:W-:Y:S01]  /*e4c0*/  PRMT R14, R14, 0x5410, R3 ;  /* 0x000054100e0e7816 */ /* 0x000fe20000000003 */
[----:B------:R-:W-:Y:S06]  /*e4d0*/  @P0 BRA `(.L_x_6994) ;  /* 0x0000000400980947 */ /* 0x000fec0003800000 */
[----:B------:R-:W-:Y:S01]  /*e4e0*/  LEA.HI R21, R21, R219, RZ, 0x1d ;  /* 0x000000db15157211 */ /* 0x000fe200078fe8ff */
[----:B-1----:R-:W1:Y:S01]  /*e4f0*/  LDS.128 R4, [R224] ;  /* 0x00000000e0047984 */ /* 0x002e620000000c00 */
        /* <DEDUP_REMOVED lines=13> */
[----:B------:R-:W-:-:S02]  /*e5d0*/  IADD3 R3, R3, R21, R206 ;  /* 0x0000001503037210 */ /* 0x000fc40007ffe0ce */
[----:B------:R-:W-:Y:S01]  /*e5e0*/  SHF.R.U32.HI R44, RZ, 0x10, R45 ;  /* 0x00000010ff2c7819 */ /* 0x000fe2000001162d */
[----:B------:R-:W-:Y:S01]  /*e5f0*/  IMAD.U32 R27, R56, 0x10000, RZ ;  /* 0x00010000381b7824 */ /* 0x000fe200078e00ff */
[----:B------:R-:W-:Y:S01]  /*e600*/  SHF.R.U32.HI R48, RZ, 0x10, R49 ;  /* 0x00000010ff307819 */ /* 0x000fe20000011631 */
[----:B------:R-:W-:Y:S01]  /*e610*/  IMAD R3, R3, 0x2, R2 ;  /* 0x0000000203037824 */ /* 0x000fe200078e0202 */
[----:B------:R-:W-:Y:S02]  /*e620*/  PRMT R54, R54, 0x5410, R15 ;  /* 0x0000541036367816 */ /* 0x000fe4000000000f */
[----:B------:R-:W-:Y:S02]  /*e630*/  SHF.R.U32.HI R30, RZ, 0x10, R51 ;  /* 0x00000010ff1e7819 */ /* 0x000fe40000011633 */
[----:B0-----:R-:W0:Y:S01]  /*e640*/  LDS.128 R8, [R3+0x10400] ;  /* 0x0104000003087984 */ /* 0x001e220000000c00 */
[----:B------:R-:W-:Y:S02]  /*e650*/  PRMT R53, R53, 0x5410, R44 ;  /* 0x0000541035357816 */ /* 0x000fe4000000002c */
[----:B------:R-:W-:-:S02]  /*e660*/  PRMT R57, R57, 0x5410, R48 ;  /* 0x0000541039397816 */ /* 0x000fc40000000030 */
[----:B------:R-:W-:Y:S02]  /*e670*/  SHF.R.U32.HI R46, RZ, 0x10, R47 ;  /* 0x00000010ff2e7819 */ /* 0x000fe4000001162f */
[----:B------:R-:W-:Y:S01]  /*e680*/  SHF.R.U64 R28, R50, 0x10, R51 ;  /* 0x00000010321c7819 */ /* 0x000fe20000001233 */
[----:B------:R-:W-:Y:S01]  /*e690*/  IMAD.U32 R29, R57, 0x10000, RZ ;  /* 0x00010000391d7824 */ /* 0x000fe200078e00ff */
[----:B------:R-:W-:Y:S01]  /*e6a0*/  PRMT R30, R14, 0x5432, R30 ;  /* 0x000054320e1e7816 */ /* 0x000fe2000000001e */
[----:B-1----:R-:W-:Y:S01]  /*e6b0*/  IMAD.U32 R0, R4, 0x10000, RZ ;  /* 0x0001000004007824 */ /* 0x002fe200078e00ff */
[----:B------:R-:W-:Y:S01]  /*e6c0*/  PRMT R55, R55, 0x5410, R46 ;  /* 0x0000541037377816 */ /* 0x000fe2000000002e */
[----:B------:R-:W-:Y:S01]  /*e6d0*/  IMAD.U32 R14, R7, 0x10000, RZ ;  /* 0x00010000070e7824 */ /* 0x000fe200078e00ff */
[----:B------:R-:W-:Y:S01]  /*e6e0*/  PRMT R28, R12, 0x5432, R28 ;  /* 0x000054320c1c7816 */ /* 0x000fe2000000001c */
[----:B------:R-:W-:Y:S01]  /*e6f0*/  IMAD.U32 R12, R5, 0x10000, RZ ;  /* 0x00010000050c7824 */ /* 0x000fe200078e00ff */
[----:B------:R-:W-:Y:S01]  /*e700*/  LOP3.LUT R25, R25, 0xffff0000, RZ, 0xc0, !PT ;  /* 0xffff000019197812 */ /* 0x000fe200078ec0ff */
        /* <DEDUP_REMOVED lines=19> */
[----:B------:R-:W-:Y:S01]  /*e840*/  FFMA.FTZ R35, R12, R15, -R35 ;  /* 0x0000000f0c237223 */ /* 0x000fe20000010823 */
        /* <DEDUP_REMOVED lines=8> */
[----:B------:R-:W-:Y:S01]  /*e8d0*/  FMUL.FTZ R24, R9, R12 ;  /* 0x0000000c09187220 */ /* 0x000fe20000410000 */
[C---:B------:R-:W-:Y:S01]  /*e8e0*/  FMUL.FTZ R29, R8.reuse, R25 ;  /* 0x00000019081d7220 */ /* 0x040fe20000410000 */
[----:B------:R-:W-:Y:S01]  /*e8f0*/  FMUL.FTZ R27, R8, R15 ;  /* 0x0000000f081b7220 */ /* 0x000fe20000410000 */
[----:B------:R-:W-:-:S02]  /*e900*/  IMAD.U32 R21, R10, 0x10000, RZ ;  /* 0x000100000a157824 */ /* 0x000fc400078e00ff */
[----:B------:R-:W-:Y:S01]  /*e910*/  FMUL.FTZ R9, R9, R0 ;  /* 0x0000000009097220 */ /* 0x000fe20000410000 */
[----:B------:R-:W-:Y:S02]  /*e920*/  IMAD.U32 R14, R28, 0x10000, RZ ;  /* 0x000100001c0e7824 */ /* 0x000fe400078e00ff */
[----:B------:R-:W-:Y:S01]  /*e930*/  FFMA.FTZ R27, R4, R25, -R27 ;  /* 0x00000019041b7223 */ /* 0x000fe2000001081b */
[----:B------:R-:W-:Y:S02]  /*e940*/  IMAD.U32 R8, R54, 0x10000, RZ ;  /* 0x0001000036087824 */ /* 0x000fe400078e00ff */
[----:B------:R-:W-:Y:S01]  /*e950*/  FFMA.FTZ R20, R4, R15, R29 ;  /* 0x0000000f04147223 */ /* 0x000fe2000001001d */
[----:B------:R-:W-:Y:S01]  /*e960*/  FFMA.FTZ R12, R5, R12, R9 ;  /* 0x0000000c050c7223 */ /* 0x000fe20000010009 */
[----:B------:R-:W-:Y:S01]  /*e970*/  LOP3.LUT R10, R10, 0xffff0000, RZ, 0xc0, !PT ;  /* 0xffff00000a0a7812 */ /* 0x000fe200078ec0ff */
[----:B------:R-:W-:Y:S01]  /*e980*/  FMUL.FTZ R4, R21, R14 ;  /* 0x0000000e15047220 */ /* 0x000fe20000410000 */
        /* <DEDUP_REMOVED lines=27> */
.L_x_6994:
[----:B------:R-:W-:Y:S05]  /*eb40*/  BSYNC B0 ;  /* 0x0000000000007941 */ /* 0x000fea0003800000 */
.L_x_6954:
        /* <DEDUP_REMOVED lines=8> */
.L_x_6952:
[----:B------:R-:W-:-:S05]  /*ebd0*/  IMAD.U32 R0, RZ, RZ, UR39 ;  /* 0x00000027ff007e24 */ /* 0x000fca000f8e00ff */
[----:B------:R-:W-:-:S13]  /*ebe0*/  ISETP.NE.AND P0, PT, R0, 0x3, PT ;  /* 0x000000030000780c */ /* 0x000fda0003f05270 */
[----:B------:R-:W-:Y:S05]  /*ebf0*/  @!P0 BRA `(.L_x_7021) ;  /* 0x0000000000048947 */ /* 0x000fea0003800000 */
[----:B------:R-:W-:Y:S01]  /*ec00*/  BPT.TRAP 0x1 ;  /* 0x000000040000795c */ /* 0x000fe20000300000 */
.L_x_7021:
[----:B-12---:R-:W-:Y:S01]  /*ec10*/  IMAD R8, R184, 0x8, R2 ;  /* 0x00000008b8087824 */ /* 0x006fe200078e0202 */
[----:B------:R-:W-:-:S04]  /*ec20*/  SHF.L.U32 R3, R186, 0x1f, RZ ;  /* 0x0000001fba037819 */ /* 0x000fc800000006ff */
[----:B------:R1:W2:Y:S01]  /*ec30*/  SYNCS.PHASECHK.TRANS64.TRYWAIT P2, [R8+URZ+0x28830], R3 ;  /* 0x02883003080075a7 */ /* 0x0002a2000804017f */
[----:B------:R-:W-:Y:S05]  /*ec40*/  @!P0 BRA `(.L_x_7022) ;  /* 0x0000000000048947 */ /* 0x000fea0003800000 */
[----:B------:R-:W-:Y:S01]  /*ec50*/  BPT.TRAP 0x1 ;  /* 0x000000040000795c */ /* 0x000fe20000300000 */
.L_x_7022:
[----:B------:R-:W0:Y:S02]  /*ec60*/  S2R R0, SR_TID.X ;  /* 0x0000000000007919 */ /* 0x000e240000002100 */
[----:B0-----:R-:W-:-:S04]  /*ec70*/  LOP3.LUT R0, R0, 0x7f, RZ, 0xc0, !PT ;  /* 0x0000007f00007812 */ /* 0x001fc800078ec0ff */
[----:B------:R-:W-:Y:S01]  /*ec80*/  ISETP.NE.AND P1, PT, R0, RZ, PT ;  /* 0x000000ff0000720c */ /* 0x000fe20003f25270 */
[----:B--2---:R-:W-:-:S12]  /*ec90*/  @P2 BRA `(.L_x_7023) ;  /* 0x0000000000082947 */ /* 0x004fd80003800000 */
[----:B------:R-:W0:Y:S02]  /*eca0*/  SYNCS.PHASECHK.TRANS64.TRYWAIT P2, [R8+URZ+0x28830], R3 ;  /* 0x02883003080075a7 */ /* 0x000e24000804017f */
[----:B0-----:R-:W-:Y:S05]  /*ecb0*/  @!P2 BRA `(.L_x_7024) ;  /* 0x0000017c0064a947 */ /* 0x001fea0003800000 */
.L_x_7023:
[----:B------:R-:W-:Y:S05]  /*ecc0*/  WARPSYNC.ALL ;  /* 0x0000000000007948 */ /* 0x000fea0003800000 */
[----:B------:R-:W-:Y:S01]  /*ecd0*/  VIADD R0, R2, 0x18400 ;  /* 0x0001840002007836 */ /* 0x000fe20000000000 */
[----:B------:R-:W-:Y:S01]  /*ece0*/  R2UR UR32, R52 ;  /* 0x00000000342072ca */ /* 0x000fe200000e0000 */
[----:B---34-:R-:W-:Y:S01]  /*ecf0*/  IMAD.MOV.U32 R7, RZ, RZ, 0x40000040 ;  /* 0x40000040ff077424 */ /* 0x018fe200078e00ff */
[----:B------:R-:W-:Y:S01]  /*ed00*/  WARPGROUP.ARRIVE ;  /* 0x00000000000079c5 */ /* 0x000fe20000000000 */
[----:B------:R-:W-:Y:S01]  /*ed10*/  UMOV UR33, 0x40000040 ;  /* 0x4000004000217882 */ /* 0x000fe20000000000 */
[----:B------:R-:W-:Y:S01]  /*ed20*/  SHF.R.U32.HI R0, RZ, 0x4, R0 ;  /* 0x00000004ff007819 */ /* 0x000fe20000011600 */
[----:B------:R-:W-:Y:S01]  /*ed30*/  IMAD.MOV.U32 R11, RZ, RZ, 0x40000040 ;  /* 0x40000040ff0b7424 */ /* 0x000fe200078e00ff */
[----:B------:R-:W-:Y:S01]  /*ed40*/  R2UR UR35, R7 ;  /* 0x00000000072372ca */ /* 0x000fe200000e0000 */
[----:B------:R-:W-:Y:S01]  /*ed50*/  UMOV UR5, 0x40000040 ;  /* 0x4000004000057882 */ /* 0x000fe20000000000 */
[----:B------:R-:W-:Y:S01]  /*ed60*/  LOP3.LUT R0, R0, 0x3fff, RZ, 0xc0, !PT ;  /* 0x00003fff00007812 */ /* 0x000fe200078ec0ff */
[----:B------:R-:W-:Y:S01]  /*ed70*/  UMOV UR9, 0x40000040 ;  /* 0x4000004000097882 */ /* 0x000fe20000000000 */
[----:B------:R-:W-:Y:S01]  /*ed80*/  R2UR UR7, R11 ;  /* 0x000000000b0772ca */ /* 0x000fe200000e0000 */
[----:B------:R-:W-:Y:S01]  /*ed90*/  IMAD.MOV.U32 R11, RZ, RZ, 0x40000040 ;  /* 0x40000040ff0b7424 */ /* 0x000fe200078e00ff */
[----:B------:R-:W-:Y:S01]  /*eda0*/  LOP3.LUT R5, R0, 0x10000, RZ, 0xfc, !PT ;  /* 0x0001000000057812 */ /* 0x000fe200078efcff */
[----:B------:R-:W-:Y:S01]  /*edb0*/  ULOP3.LUT UR32, UR32, 0x10000, URZ, 0xfc, !UPT ;  /* 0x0001000020207892 */ /* 0x000fe2000f8efc3f */
[----:B------:R-:W-:Y:S01]  /*edc0*/  IMAD.MOV.U32 R7, RZ, RZ, 0x40000040 ;  /* 0x40000040ff077424 */ /* 0x000fe200078e00ff */
[----:B------:R-:W-:Y:S01]  /*edd0*/  UMOV UR13, 0x40000040 ;  /* 0x40000040000d7882 */ /* 0x000fe20000000000 */
[----:B------:R-:W-:Y:S01]  /*ede0*/  R2UR UR11, R11 ;  /* 0x000000000b0b72ca */ /* 0x000fe200000e0000 */
[----:B------:R-:W-:Y:S01]  /*edf0*/  IMAD R6, R184, 0x800, R5 ;  /* 0x00000800b8067824 */ /* 0x000fe200078e0205 */
[----:B------:R-:W-:Y:S01]  /*ee00*/  UIADD3 UR4, UR32, 0x2, URZ ;  /* 0x0000000220047890 */ /* 0x000fe2000fffe03f */
[----:B------:R-:W-:Y:S01]  /*ee10*/  IMAD.MOV.U32 R11, RZ, RZ, 0x40000040 ;  /* 0x40000040ff0b7424 */ /* 0x000fe200078e00ff */
[----:B------:R-:W-:Y:S01]  /*ee20*/  UIADD3 UR8, UR32, 0x4, URZ ;  /* 0x0000000420087890 */ /* 0x000fe2000fffe03f */
[C---:B------:R-:W-:Y:S01]  /*ee30*/  VIADD R10, R6.reuse, 0x2 ;  /* 0x00000002060a7836 */ /* 0x040fe20000000000 */
[----:B------:R-:W-:Y:S01]  /*ee40*/  R2UR UR34, R6 ;  /* 0x00000000062272ca */ /* 0x000fe200000e0000 */
[----:B------:R-:W-:Y:S01]  /*ee50*/  UIADD3 UR12, UR32, 0x6, URZ ;  /* 0x00000006200c7890 */ /* 0x000fe2000fffe03f */
[----:B------:R-:W-:Y:S01]  /*ee60*/  R2UR UR15, R11 ;  /* 0x000000000b0f72ca */ /* 0x000fe200000e0000 */
[----:B------:R-:W-:Y:S01]  /*ee70*/  IMAD.MOV.U32 R11, RZ, RZ, 0x40000040 ;  /* 0x40000040ff0b7424 */ /* 0x000fe200078e00ff */
[----:B------:R-:W-:Y:S01]  /*ee80*/  R2UR UR6, R10 ;  /* 0x000000000a0672ca */ /* 0x000fe200000e0000 */
[----:B------:R-:W-:Y:S01]  /*ee90*/  VIADD R10, R6, 0x4 ;  /* 0x00000004060a7836 */ /* 0x000fe20000000000 */
[----:B------:R-:W-:Y:S01]  /*eea0*/  UIADD3 UR16, UR32, 0x400, URZ ;  /* 0x0000040020107890 */ /* 0x000fe2000fffe03f */
[----:B------:R-:W-:Y:S01]  /*eeb0*/  R2UR UR31, R7 ;  /* 0x00000000071f72ca */ /* 0x000fe200000e0000 */
[----:B------:R-:W-:Y:S01]  /*eec0*/  UMOV UR17, 0x40000040 ;  /* 0x4000004000117882 */ /* 0x000fe20000000000 */
[----:B------:R-:W-:Y:S01]  /*eed0*/  R2UR UR19, R11 ;  /* 0x000000000b1372ca */ /* 0x000fe200000e0000 */
[----:B------:R-:W-:Y:S01]  /*eee0*/  IMAD.MOV.U32 R11, RZ, RZ, 0x40000040 ;  /* 0x40000040ff0b7424 */ /* 0x000fe200078e00ff */
[----:B------:R-:W-:Y:S01]  /*eef0*/  R2UR UR10, R10 ;  /* 0x000000000a0a72ca */ /* 0x000fe200000e0000 */
[----:B------:R-:W-:Y:S01]  /*ef00*/  VIADD R10, R6, 0x6 ;  /* 0x00000006060a7836 */ /* 0x000fe20000000000 */
[----:B------:R-:W-:Y:S01]  /*ef10*/  HGMMA.64x128x16.F32.BF16 R24, gdesc[UR32], RZ, !UPT, gsb0 ;  /* 0x01e00000201879f0 */ /* 0x000fe2000c0018ff */
[----:B------:R-:W-:Y:S01]  /*ef20*/  UIADD3 UR20, UR32, 0x402, URZ ;  /* 0x0000040220147890 */ /* 0x000fe2000fffe03f */
[----:B------:R-:W-:Y:S01]  /*ef30*/  R2UR UR23, R11 ;  /* 0x000000000b1772ca */ /* 0x000fe200000e0000 */
[----:B------:R-:W-:Y:S01]  /*ef40*/  UMOV UR21, 0x40000040 ;  /* 0x4000004000157882 */ /* 0x000fe20000000000 */
[----:B------:R-:W-:Y:S01]  /*ef50*/  R2UR UR14, R10 ;  /* 0x000000000a0e72ca */ /* 0x000fe200000e0000 */
[----:B------:R-:W-:Y:S01]  /*ef60*/  VIADD R10, R6, 0x400 ;  /* 0x00000400060a7836 */ /* 0x000fe20000000000 */
[----:B------:R-:W-:Y:S01]  /*ef70*/  UIADD3 UR24, UR32, 0x404, URZ ;  /* 0x0000040420187890 */ /* 0x000fe2000fffe03f */
[----:B------:R-:W-:Y:S01]  /*ef80*/  IMAD.MOV.U32 R11, RZ, RZ, 0x40000040 ;  /* 0x40000040ff0b7424 */ /* 0x000fe200078e00ff */
[----:B------:R-:W-:Y:S01]  /*ef90*/  UMOV UR25, 0x40000040 ;  /* 0x4000004000197882 */ /* 0x000fe20000000000 */
[----:B------:R-:W-:Y:S01]  /*efa0*/  UIADD3 UR28, UR32, 0x406, URZ ;  /* 0x00000406201c7890 */ /* 0x000fe2000fffe03f */
[----:B------:R-:W-:Y:S01]  /*efb0*/  R2UR UR18, R10 ;  /* 0x000000000a1272ca */ /* 0x000fe200000e0000 */
[----:B------:R-:W-:Y:S01]  /*efc0*/  VIADD R10, R6, 0x402 ;  /* 0x00000402060a7836 */ /* 0x000fe20000000000 */
[----:B------:R-:W-:Y:S01]  /*efd0*/  R2UR UR27, R11 ;  /* 0x000000000b1b72ca */ /* 0x000fe200000e0000 */
[----:B------:R-:W-:Y:S01]  /*efe0*/  UMOV UR29, 0x40000040 ;  /* 0x40000040001d7882 */ /* 0x000fe20000000000 */
[----:B------:R-:W-:Y:S01]  /*eff0*/  ULDC.64 UR54, c[0x0][0x9d8] ;  /* 0x0002760000367ab9 */ /* 0x000fe20000000a00 */
[----:B------:R-:W-:Y:S01]  /*f000*/  IMAD.MOV.U32 R12, RZ, RZ, -0x80 ;  /* 0xffffff80ff0c7424 */ /* 0x000fe200078e00ff */
[----:B------:R-:W-:Y:S01]  /*f010*/  R2UR UR22, R10 ;  /* 0x000000000a1672ca */ /* 0x000fe200000e0000 */
[C---:B------:R-:W-:Y:S01]  /*f020*/  VIADD R10, R6.reuse, 0x404 ;  /* 0x00000404060a7836 */ /* 0x040fe20000000000 */
[----:B------:R-:W-:Y:S01]  /*f030*/  ULOP3.LUT UR55, URZ, UR55, URZ, 0x33, !UPT ;  /* 0x000000373f377292 */ /* 0x000fe2000f8e333f */
[----:B------:R-:W-:-:S02]  /*f040*/  VIADD R6, R6, 0x406 ;  /* 0x0000040606067836 */ /* 0x000fc40000000000 */
[----:B01----:R-:W-:Y:S01]  /*f050*/  @!P1 VIADD R8, R8, 0x28840 ;  /* 0x0002884008089836 */ /* 0x003fe20000000000 */
[----:B------:R-:W-:Y:S02]  /*f060*/  R2UR UR26, R10 ;  /* 0x000000000a1a72ca */ /* 0x000fe400000e0000 */
[----:B------:R-:W-:Y:S02]  /*f070*/  R2UR UR30, R6 ;  /* 0x00000000061e72ca */ /* 0x000fe400000e0000 */
[----:B------:R-:W0:Y:S01]  /*f080*/  LDC.64 R6, c[0x0][0x9e0] ;  /* 0x00027800ff067b82 */ /* 0x000e220000000a00 */
[----:B------:R-:W-:Y:S02]  /*f090*/  @!P1 PRMT R8, RZ, 0x654, R8 ;  /* 0x00000654ff089816 */ /* 0x000fe40000000008 */
[----:B0-----:R-:W-:Y:S01]  /*f0a0*/  ISETP.GE.AND P2, PT, R7, 0x1, PT ;  /* 0x000000010700780c */ /* 0x001fe20003f46270 */
        /* <DEDUP_REMOVED lines=28> */
[----:B------:R-:W-:-:S02]  /*f270*/  IMAD R79, R129, R12, 0x80 ;  /* 0x00000080814f7424 */ /* 0x000fc400078e020c */
        /* <DEDUP_REMOVED lines=26> */
[----:B------:R-:W-:-:S02]  /*f420*/  IMAD.IADD R42, R192, 0x1, R79 ;  /* 0x00000001c02a7824 */ /* 0x000fc400078e024f */
        /* <DEDUP_REMOVED lines=34> */
[----:B------:R0:W-:Y:S01]  /*f650*/  @!P1 SYNCS.ARRIVE.TRANS64.RED.A1T0 RZ, [R8+URZ], RZ ;  /* 0x000000ff08ff99a7 */ /* 0x0001e2000810043f */
[----:B------:R-:W2:Y:S01]  /*f660*/  MUFU.TANH R4, R4 ;  /* 0x0000000400047308 */ /* 0x000ea20000002400 */
[----:B------:R-:W-:Y:S01]  /*f670*/  IMAD R12, R197, 0x80, R204 ;  /* 0x00000080c50c7824 */ /* 0x000fe200078e02cc */
[----:B------:R-:W-:Y:S01]  /*f680*/  LEA R82, R129, 0xffffff80, 0x7 ;  /* 0xffffff8081527811 */ /* 0x000fe200078e38ff */
[--C-:B------:R-:W-:Y:S01]  /*f690*/  IMAD R83, R191, -0x2, R42.reuse ;  /* 0xfffffffebf537824 */ /* 0x100fe200078e022a */
[----:B0-----:R-:W-:-:S04]  /*f6a0*/  IADD3 R8, -R193, 0x1, R42 ;  /* 0x00000001c1087810 */ /* 0x001fc80007ffe12a */
[----:B------:R-:W0:Y:S01]  /*f6b0*/  MUFU.TANH R9, R9 ;  /* 0x0000000900097308 */ /* 0x000e220000002400 */
[----:B------:R-:W-:-:S07]  /*f6c0*/  IMAD R43, R191, -0x2, R8 ;  /* 0xfffffffebf2b7824 */ /* 0x000fce00078e0208 */
[----:B------:R-:W4:Y:S01]  /*f6d0*/  MUFU.TANH R0, R0 ;  /* 0x0000000000007308 */ /* 0x000f220000002400 */
[C---:B------:R-:W-:Y:S02]  /*f6e0*/  IMAD.IADD R86, R43.reuse, 0x1, R6 ;  /* 0x000000012b567824 */ /* 0x040fe400078e0206 */
[----:B------:R-:W-:-:S03]  /*f6f0*/  VIADD R87, R43, UR55 ;  /* 0x000000372b577c36 */ /* 0x000fc60008000000 */
[----:B------:R-:W-:Y:S01]  /*f700*/  VIADDMNMX R8, R12, R86, R83, PT ;  /* 0x000000560c087246 */ /* 0x000fe20003800153 */
[----:B------:R-:W-:Y:S01]  /*f710*/  IMAD.IADD R58, R87, 0x1, R12 ;  /* 0x00000001573a7824 */ /* 0x000fe200078e020c */
        /* <DEDUP_REMOVED lines=39> */
[----:B------:R0:W0:Y:S08]  /*f990*/  MUFU.TANH R95, R68 ;  /* 0x00000044005f7308 */ /* 0x0000300000002400 */
        /* <DEDUP_REMOVED lines=31> */
.L_x_7027:
[----:B------:R-:W-:-:S13]  /*fb90*/  ISETP.NE.AND P3, PT, R7, 0x1, PT ;  /* 0x000000010700780c */ /* 0x000fda0003f65270 */
[----:B------:R-:W1:Y:S02]  /*fba0*/  @P3 LDC.64 R42, c[0x0][0x9e8] ;  /* 0x00027a00ff2a3b82 */ /* 0x000e640000000a00 */
[----:B-1----:R-:W-:-:S05]  /*fbb0*/  @P3 IMAD.HI.U32 R42, R50, R42, RZ ;  /* 0x0000002a322a3227 */ /* 0x002fca00078e00ff */
[----:B------:R-:W-:-:S07]  /*fbc0*/  @P3 SHF.R.U32.HI R50, RZ, R43, R42 ;  /* 0x0000002bff323219 */ /* 0x000fce000001162a */
.L_x_7028:
[----:B------:R-:W-:Y:S05]  /*fbd0*/  BSYNC B0 ;  /* 0x0000000000007941 */ /* 0x000fea0003800000 */
.L_x_7026:
[----:B------:R-:W-:-:S04]  /*fbe0*/  IMAD R50, R50, R7, -R82 ;  /* 0x0000000732327224 */ /* 0x000fc800078e0a52 */
[----:B------:R-:W-:-:S05]  /*fbf0*/  IMAD R43, R191, -0x2, R50 ;  /* 0xfffffffebf2b7824 */ /* 0x000fca00078e0232 */
[----:B------:R-:W-:Y:S02]  /*fc00*/  VIMNMX R58, R58, R43, !PT ;  /* 0x0000002b3a3a7248 */ /* 0x000fe40007fe0100 */
[----:B------:R-:W-:-:S07]  /*fc10*/  VIADDMNMX R8, R43, R7, R8, PT ;  /* 0x000000072b087246 */ /* 0x000fce0003800108 */
.L_x_7025:
[C---:B------:R-:W-:Y:S02]  /*fc20*/  ISETP.GE.AND P3, PT, R79.reuse, 0x2, PT ;  /* 0x000000024f00780c */ /* 0x040fe40003f66270 */
[----:B------:R-:W-:Y:S02]  /*fc30*/  ISETP.GE.AND P5, PT, R79, 0x9, PT ;  /* 0x000000094f00780c */ /* 0x000fe40003fa6270 */
[----:B------:R-:W-:Y:S02]  /*fc40*/  ISETP.GT.AND P4, PT, R58, 0x1, !P3 ;  /* 0x000000013a00780c */ /* 0x000fe40005f84270 */
[----:B------:R-:W-:Y:S02]  /*fc50*/  P2R R100, PR, RZ, 0x20 ;  /* 0x00000020ff647803 */ /* 0x000fe40000000000 */
[----:B------:R-:W-:-:S04]  /*fc60*/  ISETP.LT.OR P4, PT, R8, 0x2, P4 ;  /* 0x000000020800780c */ /* 0x000fc80002781670 */
[----:B0-----:R-:W-:Y:S02]  /*fc70*/  FSEL R73, R9, -INF , !P4 ;  /* 0xff80000009497808 */ /* 0x001fe40006000000 */
[----:B------:R-:W-:Y:S02]  /*fc80*/  ISETP.GT.AND P4, PT, R58, 0x8, !P5 ;  /* 0x000000083a00780c */ /* 0x000fe40006f84270 */
[----:B------:R-:W-:Y:S02]  /*fc90*/  ISETP.GE.AND P5, PT, R79, 0xa, PT ;  /* 0x0000000a4f00780c */ /* 0x000fe40003fa6270 */
[----:B------:R-:W-:Y:S02]  /*fca0*/  ISETP.LT.OR P4, PT, R8, 0x9, P4 ;  /* 0x000000090800780c */ /* 0x000fe40002781670 */
[----:B------:R-:W-:Y:S02]  /*fcb0*/  P2R R101, PR, RZ, 0x20 ;  /* 0x00000020ff657803 */ /* 0x000fe40000000000 */
[----:B------:R-:W-:-:S02]  /*fcc0*/  FSEL R88, R88, -INF , !P4 ;  /* 0xff80000058587808 */ /* 0x000fc40006000000 */
[----:B------:R-:W-:Y:S02]  /*fcd0*/  ISETP.GT.AND P4, PT, R58, 0x9, !P5 ;  /* 0x000000093a00780c */ /* 0x000fe40006f84270 */
[----:B------:R-:W-:Y:S02]  /*fce0*/  ISETP.GE.AND P5, PT, R79, 0x11, PT ;  /* 0x000000114f00780c */ /* 0x000fe40003fa6270 */
[----:B------:R-:W-:Y:S02]  /*fcf0*/  ISETP.LT.OR P4, PT, R8, 0xa, P4 ;  /* 0x0000000a0800780c */ /* 0x000fe40002781670 */
[----:B------:R-:W-:Y:S02]  /*fd00*/  P2R R102, PR, RZ, 0x20 ;  /* 0x00000020ff667803 */ /* 0x000fe40000000000 */
[----:B------:R-:W-:Y:S02]  /*fd10*/  FSEL R75, R29, -INF , !P4 ;  /* 0xff8000001d4b7808 */ /* 0x000fe40006000000 */
[----:B------:R-:W-:-:S02]  /*fd20*/  ISETP.GT.AND P4, PT, R58, 0x10, !P5 ;  /* 0x000000103a00780c */ /* 0x000fc40006f84270 */
[C---:B------:R-:W-:Y:S02]  /*fd30*/  ISETP.GE.AND P5, PT, R79.reuse, 0x12, PT ;  /* 0x000000124f00780c */ /* 0x040fe40003fa6270 */
[----:B------:R-:W-:Y:S02]  /*fd40*/  ISETP.LT.OR P4, PT, R8, 0x11, P4 ;  /* 0x000000110800780c */ /* 0x000fe40002781670 */
[----:B------:R-:W-:Y:S02]  /*fd50*/  P2R R103, PR, RZ, 0x20 ;  /* 0x00000020ff677803 */ /* 0x000fe40000000000 */
[----:B------:R-:W-:Y:S02]  /*fd60*/  FSEL R76, R32, -INF , !P4 ;  /* 0xff800000204c7808 */ /* 0x000fe40006000000 */
[----:B------:R-:W-:Y:S02]  /*fd70*/  ISETP.GT.AND P4, PT, R58, 0x11, !P5 ;  /* 0x000000113a00780c */ /* 0x000fe40006f84270 */
[----:B------:R-:W-:-:S02]  /*fd80*/  ISETP.GE.AND P5, PT, R79, 0x19, PT ;  /* 0x000000194f00780c */ /* 0x000fc40003fa6270 */
[----:B------:R-:W-:Y:S02]  /*fd90*/  ISETP.LT.OR P4, PT, R8, 0x12, P4 ;  /* 0x000000120800780c */ /* 0x000fe40002781670 */
[----:B------:R-:W-:Y:S02]  /*fda0*/  P2R R104, PR, RZ, 0x20 ;  /* 0x00000020ff687803 */ /* 0x000fe40000000000 */
[----:B------:R-:W-:Y:S02]  /*fdb0*/  FSEL R74, R33, -INF , !P4 ;  /* 0xff800000214a7808 */ /* 0x000fe40006000000 */
[----:B------:R-:W-:Y:S02]  /*fdc0*/  ISETP.GT.AND P4, PT, R58, 0x18, !P5 ;  /* 0x000000183a00780c */ /* 0x000fe40006f84270 */
[----:B------:R-:W-:Y:S02]  /*fdd0*/  ISETP.GE.AND P5, PT, R79, 0x1a, PT ;  /* 0x0000001a4f00780c */ /* 0x000fe40003fa6270 */
[----:B------:R-:W-:-:S02]  /*fde0*/  ISETP.LT.OR P4, PT, R8, 0x19, P4 ;  /* 0x000000190800780c */ /* 0x000fc40002781670 */
[----:B------:R-:W-:Y:S02]  /*fdf0*/  P2R R105, PR, RZ, 0x20 ;  /* 0x00000020ff697803 */ /* 0x000fe40000000000 */
[----:B------:R-:W-:Y:S02]  /*fe00*/  FSEL R89, R89, -INF , !P4 ;  /* 0xff80000059597808 */ /* 0x000fe40006000000 */
[----:B------:R-:W-:Y:S02]  /*fe10*/  ISETP.GT.AND P4, PT, R58, 0x19, !P5 ;  /* 0x000000193a00780c */ /* 0x000fe40006f84270 */
[----:B------:R-:W-:Y:S02]  /*fe20*/  ISETP.GE.AND P5, PT, R79, 0x21, PT ;  /* 0x000000214f00780c */ /* 0x000fe40003fa6270 */
[----:B------:R-:W-:-:S04]  /*fe30*/  ISETP.LT.OR P4, PT, R8, 0x1a, P4 ;  /* 0x0000001a0800780c */ /* 0x000fc80002781670 */
        /* <DEDUP_REMOVED lines=104> */
[----:B------:R-:W-:Y:S02]  /*104c0*/  IADD3 R64, R87, 0x8, R12 ;  /* 0x0000000857407810 */ /* 0x000fe40007ffe00c */
        /* <DEDUP_REMOVED lines=16> */
[----:B------:R-:W-:Y:S01]  /*105d0*/  ISETP.GT.AND P6, PT, R58, 0x79, !P6 ;  /* 0x000000793a00780c */ /* 0x000fe200077c4270 */
[----:B------:R-:W-:-:S03]  /*105e0*/  VIADD R58, R12, 0x8 ;  /* 0x000000080c3a7836 */ /* 0x000fc60000000000 */
[----:B------:R-:W-:Y:S02]  /*105f0*/  ISETP.LT.OR P6, PT, R8, 0x7a, P6 ;  /* 0x0000007a0800780c */ /* 0x000fe400037c1670 */
[----:B------:R-:W-:Y:S02]  /*10600*/  VIADDMNMX R58, R58, R86, R83, PT ;  /* 0x000000563a3a7246 */ /* 0x000fe40003800153 */
[----:B------:R-:W-:Y:S01]  /*10610*/  FSEL R4, R85, -INF , !P6 ;  /* 0xff80000055047808 */ /* 0x000fe20007000000 */
[----:B------:R-:W-:Y:S08]  /*10620*/  @!P2 BRA `(.L_x_7029) ;  /* 0x000000000054a947 */ /* 0x000ff00003800000 */
        /* <DEDUP_REMOVED lines=12> */
.L_x_7031:
[----:B------:R-:W-:-:S13]  /*106f0*/  ISETP.NE.AND P6, PT, R7, 0x1, PT ;  /* 0x000000010700780c */ /* 0x000fda0003fc5270 */
[----:B------:R-:W0:Y:S02]  /*10700*/  @P6 LDC.64 R8, c[0x0][0x9e8] ;  /* 0x00027a00ff086b82 */ /* 0x000e240000000a00 */
[----:B0-----:R-:W-:-:S05]  /*10710*/  @P6 IMAD.HI.U32 R8, R77, R8, RZ ;  /* 0x000000084d086227 */ /* 0x001fca00078e00ff */
[----:B------:R-:W-:-:S07]  /*10720*/  @P6 SHF.R.U32.HI R77, RZ, R9, R8 ;  /* 0x00000009ff4d6219 */ /* 0x000fce0000011608 */
.L_x_7032:
[----:B------:R-:W-:Y:S05]  /*10730*/  BSYNC B0 ;  /* 0x0000000000007941 */ /* 0x000fea0003800000 */
.L_x_7030:
[----:B------:R-:W-:-:S04]  /*10740*/  IMAD R8, R77, R7, -R82 ;  /* 0x000000074d087224 */ /* 0x000fc800078e0a52 */
[----:B------:R-:W-:-:S05]  /*10750*/  IMAD R9, R191, -0x2, R8 ;  /* 0xfffffffebf097824 */ /* 0x000fca00078e0208 */
[----:B------:R-:W-:Y:S02]  /*10760*/  VIMNMX R64, R64, R9, !PT ;  /* 0x0000000940407248 */ /* 0x000fe40007fe0100 */
[----:B------:R-:W-:-:S07]  /*10770*/  VIADDMNMX R58, R9, R7, R58, PT ;  /* 0x00000007093a7246 */ /* 0x000fce000380013a */
.L_x_7029:
[----:B------:R-:W-:Y:S01]  /*10780*/  ISETP.GT.AND P3, PT, R64, 0x1, !P3 ;  /* 0x000000014000780c */ /* 0x000fe20005f64270 */
[----:B------:R-:W-:Y:S01]  /*10790*/  ULDC UR44, c[0x0][0x988] ;  /* 0x00026200002c7ab9 */ /* 0x000fe20000000800 */
[----:B------:R-:W-:Y:S02]  /*107a0*/  ISETP.NE.AND P6, PT, R104, RZ, PT ;  /* 0x000000ff6800720c */ /* 0x000fe40003fc5270 */
[----:B------:R-:W-:Y:S02]  /*107b0*/  ISETP.LT.OR P3, PT, R58, 0x2, P3 ;  /* 0x000000023a00780c */ /* 0x000fe40001f61670 */
[----:B------:R-:W-:Y:S02]  /*107c0*/  ISETP.GT.AND P4, PT, R64, 0x71, !P4 ;  /* 0x000000714000780c */ /* 0x000fe40006784270 */
[----:B------:R-:W-:Y:S02]  /*107d0*/  FSEL R9, R3, -INF , !P3 ;  /* 0xff80000003097808 */ /* 0x000fe40005800000 */
[----:B------:R-:W-:-:S02]  /*107e0*/  ISETP.NE.AND P3, PT, R100, RZ, PT ;  /* 0x000000ff6400720c */ /* 0x000fc40003f65270 */
[C---:B------:R-:W-:Y:S02]  /*107f0*/  ISETP.GT.AND P5, PT, R64.reuse, 0x78, !P5 ;  /* 0x000000784000780c */ /* 0x040fe40006fa4270 */
[----:B------:R-:W-:Y:S02]  /*10800*/  ISETP.GT.AND P3, PT, R64, 0x8, !P3 ;  /* 0x000000084000780c */ /* 0x000fe40005f64270 */
[C---:B------:R-:W-:Y:S02]  /*10810*/  ISETP.LT.OR P4, PT, R58.reuse, 0x72, P4 ;  /* 0x000000723a00780c */ /* 0x040fe40002781670 */
[C---:B------:R-:W-:Y:S02]  /*10820*/  ISETP.LT.OR P3, PT, R58.reuse, 0x9, P3 ;  /* 0x000000093a00780c */ /* 0x040fe40001f61670 */
[----:B------:R-:W-:Y:S02]  /*10830*/  ISETP.LT.OR P5, PT, R58, 0x79, P5 ;  /* 0x000000793a00780c */ /* 0x000fe40002fa1670 */
[----:B------:R-:W-:-:S02]  /*10840*/  FSEL R3, R10, -INF , !P3 ;  /* 0xff8000000a037808 */ /* 0x000fc40005800000 */
[----:B------:R-:W-:Y:S02]  /*10850*/  ISETP.NE.AND P3, PT, R101, RZ, PT ;  /* 0x000000ff6500720c */ /* 0x000fe40003f65270 */
[----:B------:R-:W-:Y:S02]  /*10860*/  FSEL R38, R38, -INF , !P4 ;  /* 0xff80000026267808 */ /* 0x000fe40006000000 */
[----:B------:R-:W-:-:S04]  /*10870*/  ISETP.GT.AND P3, PT, R64, 0x9, !P3 ;  /* 0x000000094000780c */ /* 0x000fc80005f64270 */
[----:B------:R-:W-:-:S04]  /*10880*/  ISETP.LT.OR P3, PT, R58, 0xa, P3 ;  /* 0x0000000a3a00780c */ /* 0x000fc80001f61670 */
        /* <DEDUP_REMOVED lines=77> */
[----:B------:R-:W0:Y:S03]  /*10d60*/  SHFL.BFLY PT, R11, R10, 0x2, 0x1f ;  /* 0x0c401f000a0b7f89 */ /* 0x000e2600000e0000 */
[----:B------:R-:W-:-:S04]  /*10d70*/  ISETP.GT.AND P3, PT, R64, 0x39, !P3 ;  /* 0x000000394000780c */ /* 0x000fc80005f64270 */
[----:B------:R-:W-:-:S04]  /*10d80*/  ISETP.LT.OR P3, PT, R58, 0x3a, P3 ;  /* 0x0000003a3a00780c */ /* 0x000fc80001f61670 */
[----:B------:R-:W-:Y:S02]  /*10d90*/  FSEL R31, R31, -INF , !P3 ;  /* 0xff8000001f1f7808 */ /* 0x000fe40005800000 */
[----:B------:R-:W-:-:S04]  /*10da0*/  ISETP.NE.AND P3, PT, R112, RZ, PT ;  /* 0x000000ff7000720c */ /* 0x000fc80003f65270 */
[----:B------:R-:W-:-:S04]  /*10db0*/  ISETP.GT.AND P3, PT, R64, 0x40, !P3 ;  /* 0x000000404000780c */ /* 0x000fc80005f64270 */
[----:B------:R-:W-:Y:S02]  /*10dc0*/  ISETP.LT.OR P3, PT, R58, 0x41, P3 ;  /* 0x000000413a00780c */ /* 0x000fe40001f61670 */
[----:B0-----:R-:W-:Y:S02]  /*10dd0*/  FMNMX.FTZ R77, R10, R11, !PT ;  /* 0x0000000b0a4d7209 */ /* 0x001fe40007810000 */
        /* <DEDUP_REMOVED lines=47> */
[----:B------:R-:W0:Y:S01]  /*110d0*/  SHFL.BFLY PT, R80, R77, 0x1, 0x1f ;  /* 0x0c201f004d507f89 */ /* 0x000e2200000e0000 */
[----:B------:R-:W-:-:S04]  /*110e0*/  ISETP.LT.OR P3, PT, R58, 0x71, P3 ;  /* 0x000000713a00780c */ /* 0x000fc80001f61670 */
[----:B------:R-:W-:Y:S02]  /*110f0*/  FSEL R63, R63, -INF , !P3 ;  /* 0xff8000003f3f7808 */ /* 0x000fe40005800000 */
[----:B0-----:R-:W-:-:S04]  /*11100*/  FMNMX.FTZ R11, R77, R80, !PT ;  /* 0x000000504d0b7209 */ /* 0x001fc80007810000 */
[C---:B------:R-:W-:Y:S01]  /*11110*/  FSETP.NEU.FTZ.AND P3, PT, R11.reuse, -INF , PT ;  /* 0xff8000000b00780b */ /* 0x040fe20003f7d000 */
[----:B------:R-:W-:-:S05]  /*11120*/  FMUL.FTZ R79, R11, UR44 ;  /* 0x0000002c0b4f7c20 */ /* 0x000fca0008410000 */
[----:B------:R-:W-:Y:S02]  /*11130*/  FSEL R82, R79, RZ, P3 ;  /* 0x000000ff4f527208 */ /* 0x000fe40001800000 */
[----:B------:R-:W-:Y:S02]  /*11140*/  ISETP.GT.AND P3, PT, R64, RZ, !P6 ;  /* 0x000000ff4000720c */ /* 0x000fe40007764270 */
[----:B------:R-:W-:Y:S01]  /*11150*/  ISETP.NE.AND P6, PT, R81, RZ, PT ;  /* 0x000000ff5100720c */ /* 0x000fe20003fc5270 */
[--C-:B------:R-:W-:Y:S01]  /*11160*/  FFMA.FTZ R172, R71, UR44, -R82.reuse ;  /* 0x0000002c47ac7c23 */ /* 0x100fe20008010852 */
[----:B------:R-:W-:Y:S01]  /*11170*/  ISETP.LT.OR P3, PT, R58, 0x1, P3 ;  /* 0x000000013a00780c */ /* 0x000fe20001f61670 */
[--C-:B------:R-:W-:Y:S01]  /*11180*/  FFMA.FTZ R174, R69, UR44, -R82.reuse ;  /* 0x0000002c45ae7c23 */ /* 0x100fe20008010852 */
[--C-:B------:R-:W-:Y:S01]  /*11190*/  FFMA.FTZ R170, R65, UR44, -R82.reuse ;  /* 0x0000002c41aa7c23 */ /* 0x100fe20008010852 */
[--C-:B------:R-:W-:Y:S01]  /*111a0*/  FFMA.FTZ R164, R52, UR44, -R82.reuse ;  /* 0x0000002c34a47c23 */ /* 0x100fe20008010852 */
[----:B------:R-:W-:Y:S01]  /*111b0*/  FSEL R80, R0, -INF , !P3 ;  /* 0xff80000000507808 */ /* 0x000fe20005800000 */
[--C-:B------:R-:W-:Y:S01]  /*111c0*/  FFMA.FTZ R52, R51, UR44, -R82.reuse ;  /* 0x0000002c33347c23 */ /* 0x100fe20008010852 */
        /* <DEDUP_REMOVED lines=12> */
[--C-:B------:R-:W-:Y:S01]  /*11290*/  FFMA.FTZ R152, R33, UR44, -R82.reuse ;  /* 0x0000002c21987c23 */ /* 0x100fe20008010852 */
[--C-:B------:R-:W-:Y:S01]  /*112a0*/  FFMA.FTZ R33, R32, UR44, -R82.reuse ;  /* 0x0000002c20217c23 */ /* 0x100fe20008010852 */
[----:B------:R-:W-:Y:S01]  /*112b0*/  FMNMX.FTZ R79, R13, R0, !PT ;  /* 0x000000000d4f7209 */ /* 0x000fe20007810000 */
[--C-:B------:R-:W-:Y:S01]  /*112c0*/  FFMA.FTZ R176, R76, UR44, -R82.reuse ;  /* 0x0000002c4cb07c23 */ /* 0x100fe20008010852 */
[--C-:B------:R-:W-:Y:S01]  /*112d0*/  FFMA.FTZ R77, R74, UR44, -R82.reuse ;  /* 0x0000002c4a4d7c23 */ /* 0x100fe20008010852 */
[----:B------:R-:W0:Y:S01]  /*112e0*/  MUFU.EX2 R73, R73 ;  /* 0x0000004900497308 */ /* 0x000e220000000800 */
[----:B------:R-:W-:Y:S01]  /*112f0*/  FMNMX.FTZ R0, R14, R79, !PT ;  /* 0x0000004f0e007209 */ /* 0x000fe20007810000 */
        /* <DEDUP_REMOVED lines=14> */
[----:B------:R-:W2:Y:S01]  /*113e0*/  MUFU.EX2 R75, R75 ;  /* 0x0000004b004b7308 */ /* 0x000ea20000000800 */
        /* <DEDUP_REMOVED lines=8> */
[----:B------:R-:W-:Y:S01]  /*11470*/  FMNMX.FTZ R0, R26, R71, !PT ;  /* 0x000000471a007209 */ /* 0x000fe20007810000 */
[--C-:B------:R-:W-:Y:S01]  /*11480*/  FFMA.FTZ R71, R70, UR44, -R82.reuse ;  /* 0x0000002c46477c23 */ /* 0x100fe20008010852 */
[--C-:B------:R-:W-:Y:S01]  /*11490*/  FFMA.FTZ R43, R43, UR44, -R82.reuse ;  /* 0x0000002c2b2b7c23 */ /* 0x100fe20008010852 */
[----:B------:R-:W-:Y:S01]  /*114a0*/  FFMA.FTZ R41, R41, UR44, -R82 ;  /* 0x0000002c29297c23 */ /* 0x000fe20008010852 */
[----:B------:R-:W-:-:S03]  /*114b0*/  FMNMX.FTZ R81, R27, R0, !PT ;  /* 0x000000001b517209 */ /* 0x000fc60007810000 */
[----:B------:R-:W4:Y:S01]  /*114c0*/  MUFU.EX2 R77, R77 ;  /* 0x0000004d004d7308 */ /* 0x000f220000000800 */
[----:B------:R-:W-:-:S04]  /*114d0*/  FMNMX.FTZ R81, R28, R81, !PT ;  /* 0x000000511c517209 */ /* 0x000fc80007810000 */
        /* <DEDUP_REMOVED lines=16> */
[----:B------:R-:W-:Y:S01]  /*115e0*/  MUFU.EX2 R69, R68 ;  /* 0x0000004400457308 */ /* 0x000fe20000000800 */
[----:B------:R-:W-:-:S04]  /*115f0*/  FMNMX.FTZ R0, R60, R65, !PT ;  /* 0x000000413c007209 */ /* 0x000fc80007810000 */
[----:B------:R-:W-:-:S03]  /*11600*/  FMNMX.FTZ R65, R61, R0, !PT ;  /* 0x000000003d417209 */ /* 0x000fc60007810000 */
[----:B------:R-:W-:Y:S01]  /*11610*/  MUFU.EX2 R168, R168 ;  /* 0x000000a800a87308 */ /* 0x000fe20000000800 */
[----:B------:R-:W-:-:S04]  /*11620*/  FMNMX.FTZ R0, R62, R65, !PT ;  /* 0x000000413e007209 */ /* 0x000fc80007810000 */
[----:B------:R-:W-:Y:S02]  /*11630*/  FMNMX.FTZ R51, R63, R0, !PT ;  /* 0x000000003f337209 */ /* 0x000fe40007810000 */
[----:B------:R-:W-:Y:S01]  /*11640*/  FSEL R0, R39, -INF , !P5 ;  /* 0xff80000027007808 */ /* 0x000fe20006800000 */
        /* <DEDUP_REMOVED lines=15> */
[----:B0-----:R-:W-:-:S04]  /*11740*/  FMNMX.FTZ R10, R44, R51, !PT ;  /* 0x000000332c0a7209 */ /* 0x001fc80007810000 */
[C---:B------:R-:W-:Y:S01]  /*11750*/  FSETP.NEU.FTZ.AND P3, PT, R10.reuse, -INF , PT ;  /* 0xff8000000a00780b */ /* 0x040fe20003f7d000 */
[----:B------:R-:W-:Y:S02]  /*11760*/  FMUL.FTZ R32, R10, UR44 ;  /* 0x0000002c0a207c20 */ /* 0x000fe40008410000 */
[----:B------:R-:W-:Y:S03]  /*11770*/  MUFU.EX2 R162, R162 ;  /* 0x000000a200a27308 */ /* 0x000fe60000000800 */
[----:B------:R-:W-:-:S05]  /*11780*/  FSEL R51, R32, RZ, P3 ;  /* 0x000000ff20337208 */ /* 0x000fca0001800000 */
[----:B------:R-:W-:Y:S01]  /*11790*/  MUFU.EX2 R45, R45 ;  /* 0x0000002d002d7308 */ /* 0x000fe20000000800 */
[----:B------:R-:W-:Y:S01]  /*117a0*/  FFMA.FTZ R183, R3, UR44, -R51 ;  /* 0x0000002c03b77c23 */ /* 0x000fe20008010833 */
[----:B------:R-:W-:Y:S01]  /*117b0*/  FADD.FTZ R3, R180, R73 ;  /* 0x00000049b4037221 */ /* 0x000fe20000010000 */
[--C-:B------:R-:W-:Y:S01]  /*117c0*/  FFMA.FTZ R181, R80, UR44, -R51.reuse ;  /* 0x0000002c50b57c23 */ /* 0x100fe20008010833 */
[--C-:B------:R-:W-:Y:S01]  /*117d0*/  FFMA.FTZ R32, R9, UR44, -R51.reuse ;  /* 0x0000002c09207c23 */ /* 0x100fe20008010833 */
[----:B------:R-:W-:Y:S01]  /*117e0*/  FFMA.FTZ R8, R8, UR44, -R51 ;  /* 0x0000002c08087c23 */ /* 0x000fe20008010833 */
[----:B-1----:R-:W-:Y:S01]  /*117f0*/  FADD.FTZ R4, R182, R3 ;  /* 0x00000003b6047221 */ /* 0x002fe20000010000 */
[--C-:B------:R-:W-:Y:S01]  /*11800*/  FFMA.FTZ R177, R13, UR44, -R51.reuse ;  /* 0x0000002c0db17c23 */ /* 0x100fe20008010833 */
[----:B------:R-:W-:Y:S01]  /*11810*/  MUFU.EX2 R183, R183 ;  /* 0x000000b700b77308 */ /* 0x000fe20000000800 */
[--C-:B------:R-:W-:Y:S01]  /*11820*/  FFMA.FTZ R14, R14, UR44, -R51.reuse ;  /* 0x0000002c0e0e7c23 */ /* 0x100fe20008010833 */
[----:B--2---:R-:W-:Y:S01]  /*11830*/  FADD.FTZ R3, R75, R4 ;  /* 0x000000044b037221 */ /* 0x004fe20000010000 */
[--C-:B------:R-:W-:Y:S01]  /*11840*/  FFMA.FTZ R179, R15, UR44, -R51.reuse ;  /* 0x0000002c0fb37c23 */ /* 0x100fe20008010833 */
[--C-:B------:R-:W-:Y:S01]  /*11850*/  FFMA.FTZ R20, R20, UR44, -R51.reuse ;  /* 0x0000002c14147c23 */ /* 0x100fe20008010833 */
[----:B------:R-:W-:Y:S01]  /*11860*/  FFMA.FTZ R173, R21, UR44, -R51 ;  /* 0x0000002c15ad7c23 */ /* 0x000fe20008010833 */
[----:B---3--:R-:W-:Y:S01]  /*11870*/  FADD.FTZ R4, R176, R3 ;  /* 0x00000003b0047221 */ /* 0x008fe20000010000 */
[--C-:B------:R-:W-:Y:S01]  /*11880*/  FFMA.FTZ R24, R24, UR44, -R51.reuse ;  /* 0x0000002c18187c23 */ /* 0x100fe20008010833 */
[----:B------:R-:W-:Y:S01]  /*11890*/  MUFU.EX2 R181, R181 ;  /* 0x000000b500b57308 */ /* 0x000fe20000000800 */
[--C-:B------:R-:W-:Y:S01]  /*118a0*/  FFMA.FTZ R175, R25, UR44, -R51.reuse ;  /* 0x0000002c19af7c23 */ /* 0x100fe20008010833 */
[----:B----4-:R-:W-:Y:S01]  /*118b0*/  FADD.FTZ R3, R77, R4 ;  /* 0x000000044d037221 */ /* 0x010fe20000010000 */
[--C-:B------:R-:W-:Y:S01]  /*118c0*/  FFMA.FTZ R26, R26, UR44, -R51.reuse ;  /* 0x0000002c1a1a7c23 */ /* 0x100fe20008010833 */
[--C-:B------:R-:W-:Y:S01]  /*118d0*/  FFMA.FTZ R169, R27, UR44, -R51.reuse ;  /* 0x0000002c1ba97c23 */ /* 0x100fe20008010833 */
[----:B------:R-:W-:Y:S01]  /*118e0*/  FFMA.FTZ R28, R28, UR44, -R51 ;  /* 0x0000002c1c1c7c23 */ /* 0x000fe20008010833 */
[----:B------:R-:W-:Y:S01]  /*118f0*/  FADD.FTZ R4, R178, R3 ;  /* 0x00000003b2047221 */ /* 0x000fe20000010000 */
[--C-:B------:R-:W-:Y:S01]  /*11900*/  FFMA.FTZ R171, R30, UR44, -R51.reuse ;  /* 0x0000002c1eab7c23 */ /* 0x100fe20008010833 */
[----:B------:R-:W0:Y:S01]  /*11910*/  MUFU.EX2 R32, R32 ;  /* 0x0000002000207308 */ /* 0x000e220000000800 */
[--C-:B------:R-:W-:Y:S01]  /*11920*/  FFMA.FTZ R30, R31, UR44, -R51.reuse ;  /* 0x0000002c1f1e7c23 */ /* 0x100fe20008010833 */
[----:B------:R-:W-:Y:S01]  /*11930*/  FADD.FTZ R3, R79, R4 ;  /* 0x000000044f037221 */ /* 0x000fe20000010000 */
[--C-:B------:R-:W-:Y:S01]  /*11940*/  FFMA.FTZ R34, R34, UR44, -R51.reuse ;  /* 0x0000002c22227c23 */ /* 0x100fe20008010833 */
[--C-:B------:R-:W-:Y:S01]  /*11950*/  FFMA.FTZ R35, R35, UR44, -R51.reuse ;  /* 0x0000002c23237c23 */ /* 0x100fe20008010833 */
[----:B------:R-:W-:Y:S01]  /*11960*/  FFMA.FTZ R36, R36, UR44, -R51 ;  /* 0x0000002c24247c23 */ /* 0x000fe20008010833 */
[----:B------:R-:W-:Y:S01]  /*11970*/  FADD.FTZ R42, R172, R3 ;  /* 0x00000003ac2a7221 */ /* 0x000fe20000010000 */
[--C-:B------:R-:W-:Y:S01]  /*11980*/  FFMA.FTZ R37, R37, UR44, -R51.reuse ;  /* 0x0000002c25257c23 */ /* 0x100fe20008010833 */
[----:B------:R-:W1:Y:S01]  /*11990*/  MUFU.EX2 R8, R8 ;  /* 0x0000000800087308 */ /* 0x000e620000000800 */
        /* <DEDUP_REMOVED lines=8> */
[----:B0-----:R-:W-:Y:S01]  /*11a20*/  FADD.FTZ R4, R181, R32 ;  /* 0x00000020b5047221 */ /* 0x001fe20000010000 */
[----:B------:R-:W-:Y:S01]  /*11a30*/  FADD.FTZ R9, R69, R42 ;  /* 0x0000002a45097221 */ /* 0x000fe20000010000 */
[--C-:B------:R-:W-:Y:S01]  /*11a40*/  FFMA.FTZ R60, R60, UR44, -R51.reuse ;  /* 0x0000002c3c3c7c23 */ /* 0x100fe20008010833 */
[----:B------:R-:W-:Y:S01]  /*11a50*/  FFMA.FTZ R61, R61, UR44, -R51 ;  /* 0x0000002c3d3d7c23 */ /* 0x000fe20008010833 */
[----:B------:R-:W-:Y:S01]  /*11a60*/  FADD.FTZ R3, R183, R4 ;  /* 0x00000004b7037221 */ /* 0x000fe20000010000 */
[----:B------:R-:W-:Y:S01]  /*11a70*/  FADD.FTZ R42, R168, R9 ;  /* 0x00000009a82a7221 */ /* 0x000fe20000010000 */
[----:B------:R-:W-:Y:S01]  /*11a80*/  FFMA.FTZ R62, R62, UR44, -R51 ;  /* 0x0000002c3e3e7c23 */ /* 0x000fe20008010833 */
[----:B------:R-:W0:Y:S01]  /*11a90*/  MUFU.EX2 R14, R14 ;  /* 0x0000000e000e7308 */ /* 0x000e220000000800 */
[----:B-1----:R-:W-:Y:S01]  /*11aa0*/  FADD.FTZ R4, R8, R3 ;  /* 0x0000000308047221 */ /* 0x002fe20000010000 */
[----:B------:R-:W-:Y:S01]  /*11ab0*/  FADD.FTZ R9, R67, R42 ;  /* 0x0000002a43097221 */ /* 0x000fe20000010000 */
[--C-:B------:R-:W-:Y:S01]  /*11ac0*/  FFMA.FTZ R63, R63, UR44, -R51.reuse ;  /* 0x0000002c3f3f7c23 */ /* 0x100fe20008010833 */
[--C-:B------:R-:W-:Y:S01]  /*11ad0*/  FFMA.FTZ R38, R38, UR44, -R51.reuse ;  /* 0x0000002c26267c23 */ /* 0x100fe20008010833 */
[----:B------:R-:W-:Y:S01]  /*11ae0*/  FFMA.FTZ R0, R0, UR44, -R51 ;  /* 0x0000002c00007c23 */ /* 0x000fe20008010833 */
[----:B------:R-:W-:Y:S01]  /*11af0*/  FADD.FTZ R42, R170, R9 ;  /* 0x00000009aa2a7221 */ /* 0x000fe20000010000 */
[----:B------:R-:W-:Y:S01]  /*11b00*/  FFMA.FTZ R40, R40, UR44, -R51 ;  /* 0x0000002c28287c23 */ /* 0x000fe20008010833 */
[----:B------:R-:W1:Y:S01]  /*11b10*/  MUFU.EX2 R179, R179 ;  /* 0x000000b300b37308 */ /* 0x000e620000000800 */
[----:B--2---:R-:W-:Y:S01]  /*11b20*/  FADD.FTZ R3, R177, R4 ;  /* 0x00000004b1037221 */ /* 0x004fe20000010000 */
[----:B------:R-:W-:Y:S01]  /*11b30*/  FADD.FTZ R9, R59, R42 ;  /* 0x0000002a3b097221 */ /* 0x000fe20000010000 */
[----:B------:R-:W-:Y:S01]  /*11b40*/  F2FP.BF16.F32.PACK_AB R183, R8, R183 ;  /* 0x000000b708b7723e */ /* 0x000fe200000010ff */
[----:B------:R-:W-:Y:S01]  /*11b50*/  IMAD.IADD R13, R192, 0x1, -R193 ;  /* 0x00000001c00d7824 */ /* 0x000fe200078e0ac1 */
[----:B------:R-:W-:Y:S01]  /*11b60*/  F2FP.BF16.F32.PACK_AB R180, R73, R180 ;  /* 0x000000b449b4723e */ /* 0x000fe200000010ff */
[----:B------:R-:W-:Y:S01]  /*11b70*/  FADD.FTZ R42, R164, R9 ;  /* 0x00000009a42a7221 */ /* 0x000fe20000010000 */
[----:B------:R-:W-:Y:S01]  /*11b80*/  F2FP.BF16.F32.PACK_AB R182, R75, R182 ;  /* 0x000000b64bb6723e */ /* 0x000fe200000010ff */
[----:B------:R-:W2:Y:S01]  /*11b90*/  MUFU.EX2 R20, R20 ;  /* 0x0000001400147308 */ /* 0x000ea20000000800 */
[----:B0-----:R-:W-:Y:S01]  /*11ba0*/  FADD.FTZ R4, R14, R3 ;  /* 0x000000030e047221 */ /* 0x001fe20000010000 */
[----:B------:R-:W-:Y:S01]  /*11bb0*/  FADD.FTZ R9, R39, R42 ;  /* 0x0000002a27097221 */ /* 0x000fe20000010000 */
[----:B------:R-:W-:-:S02]  /*11bc0*/  F2FP.BF16.F32.PACK_AB R176, R77, R176 ;  /* 0x000000b04db0723e */ /* 0x000fc400000010ff */
[----:B------:R-:W-:Y:S01]  /*11bd0*/  F2FP.BF16.F32.PACK_AB R178, R79, R178 ;  /* 0x000000b24fb2723e */ /* 0x000fe200000010ff */
        /* <DEDUP_REMOVED lines=18> */
[C---:B------:R-:W-:Y:S01]  /*11d00*/  FADD.FTZ R9, R45.reuse, R42 ;  /* 0x0000002a2d097221 */ /* 0x040fe20000010000 */
[----:B------:R-:W-:Y:S02]  /*11d10*/  F2FP.BF16.F32.PACK_AB R162, R45, R162 ;  /* 0x000000a22da2723e */ /* 0x000fe400000010ff */
[----:B------:R-:W-:Y:S02]  /*11d20*/  F2FP.BF16.F32.PACK_AB R181, R32, R181 ;  /* 0x000000b520b5723e */ /* 0x000fe400000010ff */
[----:B------:R-:W-:Y:S01]  /*11d30*/  F2FP.BF16.F32.PACK_AB R177, R14, R177 ;  /* 0x000000b10eb1723e */ /* 0x000fe200000010ff */
[----:B------:R-:W0:Y:S01]  /*11d40*/  MUFU.EX2 R26, R26 ;  /* 0x0000001a001a7308 */ /* 0x000e220000000800 */
[----:B-1----:R-:W-:Y:S01]  /*11d50*/  FADD.FTZ R4, R24, R3 ;  /* 0x0000000318047221 */ /* 0x002fe20000010000 */
[----:B------:R-:W-:-:S02]  /*11d60*/  F2FP.BF16.F32.PACK_AB R179, R20, R179 ;  /* 0x000000b314b3723e */ /* 0x000fc400000010ff */
[----:B------:R-:W-:-:S04]  /*11d70*/  F2FP.BF16.F32.PACK_AB R173, R24, R173 ;  /* 0x000000ad18ad723e */ /* 0x000fc800000010ff */
        /* <DEDUP_REMOVED lines=51> */
[----:B-1----:R-:W-:Y:S01]  /*120b0*/  FADD.FTZ R42, R154, R9 ;  /* 0x000000099a2a7221 */ /* 0x002fe20000010000 */
[----:B------:R-:W-:-:S04]  /*120c0*/  IMAD R9, R197, 0x80, R13 ;  /* 0x00000080c5097824 */ /* 0x000fc800078e020d */
[----:B------:R-:W-:Y:S02]  /*120d0*/  IMAD.IADD R6, R9, 0x1, R6 ;  /* 0x0000000109067824 */ /* 0x000fe400078e0206 */
        /* <DEDUP_REMOVED lines=13> */
[----:B------:R2:W0:Y:S01]  /*121b0*/  MUFU.EX2 R155, R0 ;  /* 0x00000000009b7308 */ /* 0x0004220000000800 */
[----:B-1----:R-:W-:-:S07]  /*121c0*/  FADD.FTZ R3, R63, R8 ;  /* 0x000000083f037221 */ /* 0x002fce0000010000 */
[----:B------:R-:W1:Y:S01]  /*121d0*/  MUFU.EX2 R40, R40 ;  /* 0x0000002800287308 */ /* 0x000e620000000800 */
[C---:B--2---:R-:W-:Y:S01]  /*121e0*/  FADD.FTZ R0, R38.reuse, R3 ;  /* 0x0000000326007221 */ /* 0x044fe20000010000 */
[----:B------:R-:W-:-:S03]  /*121f0*/  F2FP.BF16.F32.PACK_AB R153, R38, R63 ;  /* 0x0000003f2699723e */ /* 0x000fc600000010ff */
[----:B0-----:R-:W-:-:S04]  /*12200*/  FADD.FTZ R3, R155, R0 ;  /* 0x000000009b037221 */ /* 0x001fc80000010000 */
[C---:B-1----:R-:W-:Y:S01]  /*12210*/  FADD.FTZ R0, R40.reuse, R3 ;  /* 0x0000000328007221 */ /* 0x042fe20000010000 */
[----:B------:R-:W-:Y:S01]  /*12220*/  F2FP.BF16.F32.PACK_AB R155, R40, R155 ;  /* 0x0000009b289b723e */ /* 0x000fe200000010ff */
[----:B------:R-:W-:Y:S01]  /*12230*/  VIADD R3, R129, 0xfffffffe ;  /* 0xfffffffe81037836 */ /* 0x000fe20000000000 */
        /* <DEDUP_REMOVED lines=12> */
.L_x_7035:
[----:B------:R-:W-:-:S13]  /*12300*/  ISETP.NE.AND P3, PT, R7, 0x1, PT ;  /* 0x000000010700780c */ /* 0x000fda0003f65270 */
[----:B------:R-:W0:Y:S02]  /*12310*/  @P3 LDC.64 R14, c[0x0][0x9e8] ;  /* 0x00027a00ff0e3b82 */ /* 0x000e240000000a00 */
[----:B0-----:R-:W-:-:S05]  /*12320*/  @P3 IMAD.HI.U32 R14, R8, R14, RZ ;  /* 0x0000000e080e3227 */ /* 0x001fca00078e00ff */
[----:B------:R-:W-:-:S07]  /*12330*/  @P3 SHF.R.U32.HI R8, RZ, R15, R14 ;  /* 0x0000000fff083219 */ /* 0x000fce000001160e */
.L_x_7036:
[----:B------:R-:W-:Y:S05]  /*12340*/  BSYNC B0 ;  /* 0x0000000000007941 */ /* 0x000fea0003800000 */
.L_x_7034:
[----:B------:R-:W-:-:S05]  /*12350*/  IMAD R7, R8, R7, R7 ;  /* 0x0000000708077224 */ /* 0x000fca00078e0207 */
[----:B------:R-:W-:-:S07]  /*12360*/  VIMNMX R6, R6, R7, PT ;  /* 0x0000000706067248 */ /* 0x000fce0003fe0100 */
.L_x_7033:
[----:B------:R-:W-:Y:S01]  /*12370*/  SHF.R.S32.HI R7, RZ, 0x1f, R6 ;  /* 0x0000001fff077819 */ /* 0x000fe20000011406 */
[----:B------:R-:W-:Y:S01]  /*12380*/  ULDC UR49, c[0x0][0x9e4] ;  /* 0x0002790000317ab9 */ /* 0x000fe20000000800 */
[----:B------:R-:W-:Y:S01]  /*12390*/  ULDC UR46, c[0x0][0x9e4] ;  /* 0x00027900002e7ab9 */ /* 0x000fe20000000800 */
[----:B------:R-:W-:Y:S01]  /*123a0*/  ULDC UR45, c[0x0][0x988] ;  /* 0x00026200002d7ab9 */ /* 0x000fe20000000800 */
[----:B------:R-:W-:Y:S01]  /*123b0*/  LEA.HI R7, R7, R6, RZ, 0x7 ;  /* 0x0000000607077211 */ /* 0x000fe200078f38ff */
[----:B------:R-:W-:Y:S01]  /*123c0*/  ULDC UR48, c[0x0][0x988] ;  /* 0x0002620000307ab9 */ /* 0x000fe20000000800 */
[----:B------:R-:W-:Y:S01]  /*123d0*/  ULDC UR47, c[0x0][0x988] ;  /* 0x00026200002f7ab9 */ /* 0x000fe20000000800 */
[----:B------:R-:W-:Y:S01]  /*123e0*/  ULDC UR54, c[0x0][0x9d8] ;  /* 0x0002760000367ab9 */ /* 0x000fe20000000800 */
[----:B------:R-:W-:Y:S01]  /*123f0*/  SHF.R.S32.HI R7, RZ, 0x7, R7 ;  /* 0x00000007ff077819 */ /* 0x000fe20000011407 */
[----:B------:R-:W-:Y:S01]  /*12400*/  ULDC UR52, c[0x0][0x9d8] ;  /* 0x0002760000347ab9 */ /* 0x000fe20000000800 */
[----:B------:R-:W-:Y:S01]  /*12410*/  ULDC UR51, c[0x0][0x9d8] ;  /* 0x0002760000337ab9 */ /* 0x000fe20000000800 */
[----:B------:R-:W-:Y:S01]  /*12420*/  ULDC UR53, c[0x0][0x9e0] ;  /* 0x0002780000357ab9 */ /* 0x000fe20000000800 */
[----:B------:R-:W-:Y:S01]  /*12430*/  VIMNMX R14, R198, R7, !PT ;  /* 0x00000007c60e7248 */ /* 0x000fe20007fe0100 */
[----:B------:R-:W-:Y:S01]  /*12440*/  ULDC UR50, c[0x0][0x9e0] ;  /* 0x0002780000327ab9 */ /* 0x000fe20000000800 */
[----:B------:R-:W-:-:S02]  /*12450*/  CS2R R150, SRZ ;  /* 0x0000000000967805 */ /* 0x000fc4000001ff00 */
[----:B------:R-:W-:Y:S02]  /*12460*/  CS2R R148, SRZ ;  /* 0x0000000000947805 */ /* 0x000fe4000001ff00 */
        /* <DEDUP_REMOVED lines=16> */
[----:B-----5:R-:W-:-:S02]  /*12570*/  CS2R R116, SRZ ;  /* 0x0000000000747805 */ /* 0x020fc4000001ff00 */
        /* <DEDUP_REMOVED lines=15> */
[----:B------:R-:W-:Y:S02]  /*12670*/  IMAD.IADD R15, R12, 0x1, R13 ;  /* 0x000000010c0f7824 */ /* 0x000fe400078e020d */
[----:B------:R-:W-:Y:S02]  /*12680*/  IMAD.MOV.U32 R151, RZ, RZ, RZ ;  /* 0x000000ffff977224 */ /* 0x000fe400078e00ff */
[----:B------:R-:W-:-:S07]  /*12690*/  VIADD R20, R15, 0x8 ;  /* 0x000000080f147836 */ /* 0x000fce0000000000 */
.L_x_7055:
[----:B------:R-:W-:Y:S01]  /*126a0*/  ISETP.NE.AND P3, PT, R196, RZ, PT ;  /* 0x000000ffc400720c */ /* 0x000fe20003f65270 */
[----:B------:R-:W-:Y:S01]  /*126b0*/  VIADD R21, R184, 0x1 ;  /* 0x00000001b8157836 */ /* 0x000fe20000000000 */
[----:B------:R-:W-:Y:S05]  /*126c0*/  YIELD ;  /* 0x0000000000007946 */ /* 0x000fea0003800000 */
[----:B------:R-:W-:-:S04]  /*126d0*/  ISETP.NE.AND P4, PT, R21, 0x2, PT ;  /* 0x000000021500780c */ /* 0x000fc80003f85270 */
[----:B------:R-:W-:Y:S02]  /*126e0*/  SEL R199, RZ, 0x1, P4 ;  /* 0x00000001ffc77807 */ /* 0x000fe40002000000 */
[----:B------:R-:W-:Y:S02]  /*126f0*/  SEL R21, R21, RZ, P4 ;  /* 0x000000ff15157207 */ /* 0x000fe40002000000 */
[----:B------:R-:W-:Y:S01]  /*12700*/  LOP3.LUT R199, R186, R199, RZ, 0x3c, !PT ;  /* 0x000000c7bac77212 */ /* 0x000fe200078e3cff */
[----:B------:R-:W-:Y:S06]  /*12710*/  @P3 BRA `(.L_x_7038) ;  /* 0x0000000000303947 */ /* 0x000fec0003800000 */
[----:B------:R-:W-:Y:S05]  /*12720*/  @!P0 BRA `(.L_x_7039) ;  /* 0x0000000000048947 */ /* 0x000fea0003800000 */
[----:B------:R-:W-:Y:S01]  /*12730*/  BPT.TRAP 0x1 ;  /* 0x000000040000795c */ /* 0x000fe20000300000 */
.L_x_7039:
[----:B------:R-:W-:Y:S01]  /*12740*/  IMAD R7, R21, 0x8, R2 ;  /* 0x0000000815077824 */ /* 0x000fe200078e0202 */
[----:B------:R-:W-:-:S04]  /*12750*/  SHF.L.U32 R6, R199, 0x1f, RZ ;  /* 0x0000001fc7067819 */ /* 0x000fc800000006ff */
[----:B------:R0:W1:Y:S01]  /*12760*/  SYNCS.PHASECHK.TRANS64.TRYWAIT P4, [R7+URZ+0x28830], R6 ;  /* 0x02883006070075a7 */ /* 0x000062000808017f */
[----:B------:R-:W-:Y:S05]  /*12770*/  @!P0 BRA `(.L_x_7040) ;  /* 0x0000000000048947 */ /* 0x000fea0003800000 */
[----:B------:R-:W-:Y:S01]  /*12780*/  BPT.TRAP 0x1 ;  /* 0x000000040000795c */ /* 0x000fe20000300000 */
.L_x_7040:
[----:B------:R-:W-:Y:S04]  /*12790*/  BSSY B0, `(.L_x_7038) ;  /* 0x0000004000007945 */ /* 0x000fe80003800000 */
[----:B-1----:R-:W-:Y:S05]  /*127a0*/  @P4 BRA `(.L_x_7041) ;  /* 0x0000000000084947 */ /* 0x002fea0003800000 */
[----:B------:R-:W1:Y:S02]  /*127b0*/  SYNCS.PHASECHK.TRANS64.TRYWAIT P4, [R7+URZ+0x28830], R6 ;  /* 0x02883006070075a7 */ /* 0x000e64000808017f */
[----:B-1----:R-:W-:Y:S05]  /*127c0*/  @!P4 BRA `(.L_x_7042) ;  /* 0x0000014000b4c947 */ /* 0x002fea0003800000 */
.L_x_7041:
[----:B------:R-:W-:Y:S05]  /*127d0*/  BSYNC B0 ;  /* 0x0000000000007941 */ /* 0x000fea0003800000 */
.L_x_7038:
[----:B------:R-:W2:Y:S01]  /*127e0*/  S2R R8, SR_TID.X ;  /* 0x0000000000087919 */ /* 0x000ea20000002100 */
[----:B01----:R-:W-:Y:S01]  /*127f0*/  IMAD.MOV.U32 R7, RZ, RZ, 0x40000040 ;  /* 0x40000040ff077424 */ /* 0x003fe200078e00ff */
[----:B------:R-:W-:Y:S05]  /*12800*/  WARPSYNC.ALL ;  /* 0x0000000000007948 */ /* 0x000fea0003800000 */
[----:B------:R-:W-:Y:S01]  /*12810*/  R2UR UR35, R7 ;  /* 0x00000000072372ca */ /* 0x000fe200000e0000 */
[----:B------:R-:W-:Y:S02]  /*12820*/  IMAD R6, R21, 0x800, R5 ;  /* 0x0000080015067824 */ /* 0x000fe400078e0205 */
[----:B------:R-:W-:-:S03]  /*12830*/  IMAD.MOV.U32 R9, RZ, RZ, 0x40000040 ;  /* 0x40000040ff097424 */ /* 0x000fc600078e00ff */
[----:B------:R-:W-:Y:S02]  /*12840*/  R2UR UR34, R6 ;  /* 0x00000000062272ca */ /* 0x000fe400000e0000 */
[----:B------:R-:W-:Y:S01]  /*12850*/  R2UR UR7, R9 ;  /* 0x00000000090772ca */ /* 0x000fe200000e0000 */
[----:B------:R-:W-:-:S05]  /*12860*/  IMAD.MOV.U32 R9, RZ, RZ, 0x40000040 ;  /* 0x40000040ff097424 */ /* 0x000fca00078e00ff */
[----:B------:R-:W-:Y:S01]  /*12870*/  R2UR UR11, R9 ;  /* 0x00000000090b72ca */ /* 0x000fe200000e0000 */
[----:B------:R-:W-:-:S05]  /*12880*/  IMAD.MOV.U32 R9, RZ, RZ, 0x40000040 ;  /* 0x40000040ff097424 */ /* 0x000fca00078e00ff */
[----:B------:R-:W-:Y:S01]  /*12890*/  R2UR UR15, R9 ;  /* 0x00000000090f72ca */ /* 0x000fe200000e0000 */
[----:B------:R-:W-:Y:S01]  /*128a0*/  IMAD.MOV.U32 R9, RZ, RZ, 0x40000040 ;  /* 0x40000040ff097424 */ /* 0x000fe200078e00ff */
[----:B--2---:R-:W-:-:S04]  /*128b0*/  SHF.R.U32.HI R8, RZ, 0x7, R8 ;  /* 0x00000007ff087819 */ /* 0x004fc80000011608 */
[----:B------:R-:W-:Y:S01]  /*128c0*/  R2UR UR19, R9 ;  /* 0x00000000091372ca */ /* 0x000fe200000e0000 */
[----:B------:R-:W-:Y:S02]  /*128d0*/  IMAD.MOV.U32 R9, RZ, RZ, 0x40000040 ;  /* 0x40000040ff097424 */ /* 0x000fe400078e00ff */
[----:B------:R-:W-:Y:S02]  /*128e0*/  VIADD R7, R8, 0x8 ;  /* 0x0000000808077836 */ /* 0x000fe40000000000 */
[----:B------:R-:W-:Y:S01]  /*128f0*/  VIADD R8, R6, 0x2 ;  /* 0x0000000206087836 */ /* 0x000fe20000000000 */
[----:B------:R-:W-:Y:S01]  /*12900*/  R2UR UR23, R9 ;  /* 0x00000000091772ca */ /* 0x000fe200000e0000 */
[----:B------:R-:W-:Y:S01]  /*12910*/  IMAD.MOV.U32 R9, RZ, RZ, 0x40000040 ;  /* 0x40000040ff097424 */ /* 0x000fe200078e00ff */
[----:B------:R0:W-:Y:S02]  /*12920*/  BAR.SYNC.DEFER_BLOCKING R7, 0x100 ;  /* 0x000400070000751d */ /* 0x0001e40000010000 */
[----:B------:R-:W-:Y:S01]  /*12930*/  R2UR UR6, R8 ;  /* 0x00000000080672ca */ /* 0x000fe200000e0000 */
[----:B------:R-:W-:Y:S01]  /*12940*/  VIADD R8, R6, 0x4 ;  /* 0x0000000406087836 */ /* 0x000fe20000000000 */
[----:B------:R-:W-:-:S04]  /*12950*/  R2UR UR27, R9 ;  /* 0x00000000091b72ca */ /* 0x000fc800000e0000 */
[----:B------:R-:W-:Y:S01]  /*12960*/  R2UR UR10, R8 ;  /* 0x00000000080a72ca */ /* 0x000fe200000e0000 */
[----:B------:R-:W-:Y:S02]  /*12970*/  VIADD R8, R6, 0x6 ;  /* 0x0000000606087836 */ /* 0x000fe40000000000 */
[----:B0-----:R-:W-:-:S03]  /*12980*/  IMAD.MOV.U32 R7, RZ, RZ, 0x40000040 ;  /* 0x40000040ff077424 */ /* 0x001fc600078e00ff */
[----:B------:R-:W-:Y:S01]  /*12990*/  R2UR UR14, R8 ;  /* 0x00000000080e72ca */ /* 0x000fe200000e0000 */
[----:B------:R-:W-:Y:S01]  /*129a0*/  VIADD R8, R6, 0x400 ;  /* 0x0000040006087836 */ /* 0x000fe20000000000 */
[----:B------:R-:W-:-:S04]  /*129b0*/  R2UR UR31, R7 ;  /* 0x00000000071f72ca */ /* 0x000fc800000e0000 */
[----:B------:R-:W-:Y:S01]  /*129c0*/  R2UR UR18, R8 ;  /* 0x00000000081272ca */ /* 0x000fe200000e0000 */
[----:B------:R-:W-:Y:S01]  /*129d0*/  VIADD R8, R6, 0x402 ;  /* 0x0000040206087836 */ /* 0x000fe20000000000 */
[----:B------:R-:W-:-:S04]  /*129e0*/  WARPGROUP.ARRIVE ;  /* 0x00000000000079c5 */ /* 0x000fc80000000000 */
[----:B------:R-:W-:Y:S01]  /*129f0*/  R2UR UR22, R8 ;  /* 0x00000000081672ca */ /* 0x000fe200000e0000 */
[C---:B------:R-:W-:Y:S02]  /*12a00*/  VIADD R8, R6.reuse, 0x404 ;  /* 0x0000040406087836 */ /* 0x040fe40000000000 */
[----:B------:R-:W-:Y:S01]  /*12a10*/  VIADD R6, R6, 0x406 ;  /* 0x0000040606067836 */ /* 0x000fe20000000000 */
[----:B------:R-:W-:Y:S02]  /*12a20*/  HGMMA.64x128x16.F32.BF16 R24, gdesc[UR32], RZ, !UPT, gsb0 ;  /* 0x01e00000201879f0 */ /* 0x000fe4000c0018ff */
[----:B------:R-:W-:Y:S02]  /*12a30*/  R2UR UR26, R8 ;  /* 0x00000000081a72ca */ /* 0x000fe400000e0000 */
[----:B------:R-:W-:Y:S01]  /*12a40*/  R2UR UR30, R6 ;  /* 0x00000000061e72ca */ /* 0x000fe200000e0000 */
        /* <DEDUP_REMOVED lines=22> */
[----:B------:R-:W-:Y:S05]  /*12bb0*/  @P3 BRA `(.L_x_7043) ;  /* 0x0000000000283947 */ /* 0x000fea0003800000 */
[----:B------:R-:W-:Y:S05]  /*12bc0*/  @!P0 BRA `(.L_x_7044) ;  /* 0x0000000000048947 */ /* 0x000fea0003800000 */
[----:B------:R-:W-:Y:S01]  /*12bd0*/  BPT.TRAP 0x1 ;  /* 0x000000040000795c */ /* 0x000fe20000300000 */
.L_x_7044:
[----:B------:R-:W-:Y:S01]  /*12be0*/  SHF.L.U32 R6, R186, 0x1f, RZ ;  /* 0x0000001fba067819 */ /* 0x000fe200000006ff */
[----:B------:R-:W-:-:S04]  /*12bf0*/  IMAD R7, R184, 0x8, R2 ;  /* 0x00000008b8077824 */ /* 0x000fc800078e0202 */
[----:B------:R0:W1:Y:S01]  /*12c00*/  SYNCS.PHASECHK.TRANS64.TRYWAIT P3, [R7+URZ+0x28850], R6 ;  /* 0x02885006070075a7 */ /* 0x000062000806017f */
[----:B------:R-:W-:Y:S05]  /*12c10*/  @!P0 BRA `(.L_x_7045) ;  /* 0x0000000000048947 */ /* 0x000fea0003800000 */
[----:B------:R-:W-:Y:S01]  /*12c20*/  BPT.TRAP 0x1 ;  /* 0x000000040000795c */ /* 0x000fe20000300000 */
.L_x_7045:
[----:B-1----:R-:W-:Y:S05]  /*12c30*/  @P3 BRA `(.L_x_7043) ;  /* 0x0000000000083947 */ /* 0x002fea0003800000 */
[----:B------:R-:W1:Y:S02]  /*12c40*/  SYNCS.PHASECHK.TRANS64.TRYWAIT P3, [R7+URZ+0x28850], R6 ;  /* 0x02885006070075a7 */ /* 0x000e64000806017f */
[----:B-1----:R-:W-:Y:S05]  /*12c50*/  @!P3 BRA `(.L_x_7046) ;  /* 0x0000013c00a4b947 */ /* 0x002fea0003800000 */
.L_x_7043:
[----:B01----:R-:W-:Y:S01]  /*12c60*/  VIADD R6, R2, 0x400 ;  /* 0x0000040002067836 */ /* 0x003fe20000000000 */
[----:B------:R-:W-:Y:S05]  /*12c70*/  WARPSYNC.ALL ;  /* 0x0000000000007948 */ /* 0x000fea0003800000 */
[----:B------:R-:W-:Y:S01]  /*12c80*/  SHF.R.U32.HI R6, RZ, 0x4, R6 ;  /* 0x00000004ff067819 */ /* 0x000fe20000011606 */
[----:B------:R-:W-:Y:S01]  /*12c90*/  WARPGROUP.ARRIVE ;  /* 0x00000000000079c5 */ /* 0x000fe20000000000 */
[----:B------:R-:W-:-:S05]  /*12ca0*/  IMAD.MOV.U32 R9, RZ, RZ, 0x40000040 ;  /* 0x40000040ff097424 */ /* 0x000fca00078e00ff */
[----:B------:R-:W0:Y:S01]  /*12cb0*/  S2R R186, SR_TID.X ;  /* 0x0000000000ba7919 */ /* 0x000e220000002100 */
[----:B------:R-:W-:Y:S01]  /*12cc0*/  LOP3.LUT R6, R6, 0x3fff, RZ, 0xc0, !PT ;  /* 0x00003fff06067812 */ /* 0x000fe200078ec0ff */
[----:B------:R-:W-:Y:S01]  /*12cd0*/  FMUL.FTZ R28, R28, UR54 ;  /* 0x000000361c1c7c20 */ /* 0x000fe20008410000 */
        /* <DEDUP_REMOVED lines=14> */
[----:B------:R-:W-:Y:S01]  /*12dc0*/  R2UR UR7, R7 ;  /* 0x00000000070772ca */ /* 0x000fe200000e0000 */
[----:B------:R-:W-:Y:S02]  /*12dd0*/  IMAD.MOV.U32 R7, RZ, RZ, 0x40000040 ;  /* 0x40000040ff077424 */ /* 0x000fe400078e00ff */
[----:B------:R-:W-:Y:S01]  /*12de0*/  FMUL.FTZ R77, R77, UR54 ;  /* 0x000000364d4d7c20 */ /* 0x000fe20008410000 */
[----:B------:R-:W-:Y:S01]  /*12df0*/  FMUL.FTZ R81, R81, UR54 ;  /* 0x0000003651517c20 */ /* 0x000fe20008410000 */
[----:B------:R-:W1:Y:S08]  /*12e00*/  MUFU.TANH R28, R28 ;  /* 0x0000001c001c7308 */ /* 0x000e700000002400 */
[----:B------:R-:W2:Y:S01]  /*12e10*/  MUFU.TANH R29, R29 ;  /* 0x0000001d001d7308 */ /* 0x000ea20000002400 */
[----:B------:R-:W-:Y:S01]  /*12e20*/  HGMMA.64x128x16.F32.BF16 R88, R180, gdesc[UR4].tnspB, R88, gsb0 ;  /* 0x41e00004b4587df0 */ /* 0x000fe20008001858 */
[----:B------:R-:W-:Y:S01]  /*12e30*/  R2UR UR6, R8 ;  /* 0x00000000080672ca */ /* 0x000fe200000e0000 */
[----:B------:R-:W-:Y:S01]  /*12e40*/  VIADD R8, R6, 0x100 ;  /* 0x0000010006087836 */ /* 0x000fe20000000000 */
[----:B------:R-:W-:Y:S01]  /*12e50*/  R2UR UR7, R9 ;  /* 0x00000000090772ca */ /* 0x000fe200000e0000 */
[----:B------:R-:W-:Y:S01]  /*12e60*/  IMAD.MOV.U32 R9, RZ, RZ, 0x40000040 ;  /* 0x40000040ff097424 */ /* 0x000fe200078e00ff */
[----:B0-----:R-:W-:-:S02]  /*12e70*/  SHF.R.U32.HI R186, RZ, 0x7, R186 ;  /* 0x00000007ffba7819 */ /* 0x001fc400000116ba */
[----:B------:R-:W0:Y:S08]  /*12e80*/  MUFU.TANH R32, R32 ;  /* 0x0000002000207308 */ /* 0x000e300000002400 */
        /* <DEDUP_REMOVED lines=106> */
[----:B------:R-:W-:Y:S02]  /*13530*/  R2UR UR6, R6 ;  /* 0x00000000060672ca */ /* 0x000fe400000e0000 */
[----:B------:R-:W-:Y:S01]  /*13540*/  R2UR UR7, R7 ;  /* 0x00000000070772ca */ /* 0x000fe200000e0000 */
[----:B------:R-:W-:Y:S01]  /*13550*/  @!P1 IMAD R7, R21, 0x8, R2 ;  /* 0x0000000815079824 */ /* 0x000fe200078e0202 */
[----:B------:R-:W-:Y:S02]  /*13560*/  IADD3 R6, -R186, 0xb, RZ ;  /* 0x0000000bba067810 */ /* 0x000fe40007ffe1ff */
[----:B------:R-:W0:Y:S01]  /*13570*/  MUFU.TANH R42, R42 ;  /* 0x0000002a002a7308 */ /* 0x000e220000002400 */
[----:B------:R-:W-:-:S05]  /*13580*/  @!P1 VIADD R7, R7, 0x28840 ;  /* 0x0002884007079836 */ /* 0x000fca0000000000 */
[----:B------:R-:W-:Y:S02]  /*13590*/  @!P1 PRMT R7, RZ, 0x654, R7 ;  /* 0x00000654ff079816 */ /* 0x000fe40000000007 */
        /* <DEDUP_REMOVED lines=22> */
[----:B------:R-:W0:Y:S01]  /*13700*/  MUFU.TANH R64, R64 ;  /* 0x0000004000407308 */ /* 0x000e220000002400 */
[----:B------:R-:W-:Y:S07]  /*13710*/  HGMMA.64x128x16.F32.BF16 R88, R152, gdesc[UR4].tnspB, R88, gsb0 ;  /* 0x41e0000498587df0 */ /* 0x000fee0008001858 */
        /* <DEDUP_REMOVED lines=18> */
[----:B------:R-:W-:Y:S02]  /*13840*/  IMAD.SHL.U32 R153, R3, 0x80, RZ ;  /* 0x0000008003997824 */ /* 0x000fe400078e00ff */
[----:B------:R-:W-:Y:S01]  /*13850*/  FMUL.FTZ R152, R76, UR54 ;  /* 0x000000364c987c20 */ /* 0x000fe20008410000 */
[----:B------:R-:W-:Y:S02]  /*13860*/  FMUL.FTZ R154, R84, UR54 ;  /* 0x00000036549a7c20 */ /* 0x000fe40008410000 */
[----:B------:R-:W0:Y:S01]  /*13870*/  MUFU.TANH R75, R75 ;  /* 0x0000004b004b7308 */ /* 0x000e220000002400 */
[----:B------:R0:W-:Y:S06]  /*13880*/  BAR.ARV R6, 0x100 ;  /* 0x000400060000751d */ /* 0x0001ec0000002000 */
[----:B------:R-:W-:Y:S01]  /*13890*/  IADD3 R76, R192, 0x1, -R153 ;  /* 0x00000001c04c7810 */ /* 0x000fe20007ffe899 */
[----:B------:R-:W0:Y:S01]  /*138a0*/  MUFU.TANH R152, R152 ;  /* 0x0000009800987308 */ /* 0x000e220000002400 */
[----:B------:R0:W-:Y:S03]  /*138b0*/  @!P1 SYNCS.ARRIVE.TRANS64.RED.A1T0 RZ, [R7+URZ], RZ ;  /* 0x000000ff07ff99a7 */ /* 0x0001e6000810043f */
[----:B------:R-:W-:-:S04]  /*138c0*/  IMAD.IADD R76, R76, 0x1, -R193 ;  /* 0x000000014c4c7824 */ /* 0x000fc800078e0ac1 */
[----:B------:R-:W0:Y:S01]  /*138d0*/  MUFU.TANH R154, R154 ;  /* 0x0000009a009a7308 */ /* 0x000e220000002400 */
[----:B------:R-:W-:-:S04]  /*138e0*/  IMAD R76, R191, -0x2, R76 ;  /* 0xfffffffebf4c7824 */ /* 0x000fc800078e024c */
[C---:B------:R-:W-:Y:S02]  /*138f0*/  VIADD R85, R76.reuse, UR53 ;  /* 0x000000354c557c36 */ /* 0x040fe40008000000 */
[----:B------:R-:W-:Y:S02]  /*13900*/  VIADD R87, R76, UR55 ;  /* 0x000000374c577c36 */ /* 0x000fe40008000000 */
[C---:B------:R-:W-:Y:S02]  /*13910*/  IMAD.IADD R84, R12.reuse, 0x1, R85 ;  /* 0x000000010c547824 */ /* 0x040fe400078e0255 */
[----:B------:R-:W-:Y:S01]  /*13920*/  IMAD.IADD R86, R12, 0x1, R87 ;  /* 0x000000010c567824 */ /* 0x000fe200078e0257 */
[----:B-1234-:R-:W-:Y:S06]  /*13930*/  @!P2 BRA `(.L_x_7047) ;  /* 0x00000000005ca947 */ /* 0x01efec0003800000 */
        /* <DEDUP_REMOVED lines=12> */
.L_x_7049:
[----:B------:R-:W-:-:S05]  /*13a00*/  IMAD.U32 R78, RZ, RZ, UR49 ;  /* 0x00000031ff4e7e24 */ /* 0x000fca000f8e00ff */
[----:B------:R-:W-:-:S13]  /*13a10*/  ISETP.NE.AND P3, PT, R78, 0x1, PT ;  /* 0x000000014e00780c */ /* 0x000fda0003f65270 */
[----:B0-----:R-:W0:Y:S02]  /*13a20*/  @P3 LDC.64 R6, c[0x0][0x9e8] ;  /* 0x00027a00ff063b82 */ /* 0x001e240000000a00 */
[----:B0-----:R-:W-:-:S04]  /*13a30*/  @P3 IMAD.HI.U32 R76, R83, R6, RZ ;  /* 0x00000006534c3227 */ /* 0x001fc800078e00ff */
[----:B------:R-:W-:Y:S01]  /*13a40*/  IMAD.MOV.U32 R6, RZ, RZ, R83 ;  /* 0x000000ffff067224 */ /* 0x000fe200078e0053 */
[----:B------:R-:W-:-:S07]  /*13a50*/  @P3 SHF.R.U32.HI R6, RZ, R7, R76 ;  /* 0x00000007ff063219 */ /* 0x000fce000001164c */
.L_x_7050:
[----:B------:R-:W-:Y:S05]  /*13a60*/  BSYNC B0 ;  /* 0x0000000000007941 */ /* 0x000fea0003800000 */
.L_x_7048:
[----:B------:R-:W-:-:S04]  /*13a70*/  IMAD R6, R6, R78, -R153 ;  /* 0x0000004e06067224 */ /* 0x000fc800078e0a99 */
[----:B------:R-:W-:-:S05]  /*13a80*/  IMAD R7, R191, -0x2, R6 ;  /* 0xfffffffebf077824 */ /* 0x000fca00078e0206 */
[----:B------:R-:W-:Y:S02]  /*13a90*/  VIADDMNMX R84, R7, R78, R84, PT ;  /* 0x0000004e07547246 */ /* 0x000fe40003800154 */
[----:B------:R-:W-:-:S07]  /*13aa0*/  VIMNMX R86, R86, R7, !PT ;  /* 0x0000000756567248 */ /* 0x000fce0007fe0100 */
.L_x_7047:
[----:B------:R-:W-:Y:S02]  /*13ab0*/  ISETP.GT.AND P3, PT, R3, -0x1, PT ;  /* 0xffffffff0300780c */ /* 0x000fe40003f64270 */
[----:B------:R-:W-:Y:S02]  /*13ac0*/  IADD3 R85, R85, 0x8, R12 ;  /* 0x0000000855557810 */ /* 0x000fe40007ffe00c */
[C---:B------:R-:W-:Y:S02]  /*13ad0*/  ISETP.GT.AND P5, PT, R86.reuse, RZ, P3 ;  /* 0x000000ff5600720c */ /* 0x040fe40001fa4270 */
[----:B------:R-:W-:Y:S02]  /*13ae0*/  ISETP.GT.AND P4, PT, R86, 0x1, P3 ;  /* 0x000000015600780c */ /* 0x000fe40001f84270 */
[C---:B------:R-:W-:Y:S02]  /*13af0*/  ISETP.LT.OR P5, PT, R84.reuse, 0x1, P5 ;  /* 0x000000015400780c */ /* 0x040fe40002fa1670 */
[----:B------:R-:W-:-:S02]  /*13b00*/  ISETP.LT.OR P4, PT, R84, 0x2, P4 ;  /* 0x000000025400780c */ /* 0x000fc40002781670 */
[----:B0-----:R-:W-:Y:S02]  /*13b10*/  FSEL R164, R164, -INF , !P5 ;  /* 0xff800000a4a47808 */ /* 0x001fe40006800000 */
[----:B------:R-:W-:Y:S02]  /*13b20*/  FSEL R165, R165, -INF , !P4 ;  /* 0xff800000a5a57808 */ /* 0x000fe40006000000 */
[C---:B------:R-:W-:Y:S02]  /*13b30*/  ISETP.GT.AND P5, PT, R86.reuse, 0x8, P3 ;  /* 0x000000085600780c */ /* 0x040fe40001fa4270 */
[----:B------:R-:W-:Y:S02]  /*13b40*/  ISETP.GT.AND P4, PT, R86, 0x9, P3 ;  /* 0x000000095600780c */ /* 0x000fe40001f84270 */
[C---:B------:R-:W-:Y:S02]  /*13b50*/  ISETP.LT.OR P5, PT, R84.reuse, 0x9, P5 ;  /* 0x000000095400780c */ /* 0x040fe40002fa1670 */
[----:B------:R-:W-:-:S02]  /*13b60*/  ISETP.LT.OR P4, PT, R84, 0xa, P4 ;  /* 0x0000000a5400780c */ /* 0x000fc40002781670 */
[----:B------:R-:W-:Y:S02]  /*13b70*/  FSEL R28, R28, -INF , !P5 ;  /* 0xff8000001c1c7808 */ /* 0x000fe40006800000 */
        /* <DEDUP_REMOVED lines=83> */
[----:B------:R-:W-:Y:S02]  /*140b0*/  IADD3 R84, R87, 0x8, R12 ;  /* 0x0000000857547810 */ /* 0x000fe40007ffe00c */
[----:B------:R-:W-:Y:S02]  /*140c0*/  FSEL R77, R154, -INF , !P5 ;  /* 0xff8000009a4d7808 */ /* 0x000fe40006800000 */
[----:B------:R-:W-:Y:S01]  /*140d0*/  FSEL R80, R80, -INF , !P4 ;  /* 0xff80000050507808 */ /* 0x000fe20006000000 */
[----:B------:R-:W-:Y:S06]  /*140e0*/  @!P2 BRA `(.L_x_7051) ;  /* 0x00000000005ca947 */ /* 0x000fec0003800000 */
        /* <DEDUP_REMOVED lines=12> */
.L_x_7053:
[----:B------:R-:W-:-:S05]  /*141b0*/  IMAD.U32 R152, RZ, RZ, UR49 ;  /* 0x00000031ff987e24 */ /* 0x000fca000f8e00ff */
[----:B------:R-:W-:-:S13]  /*141c0*/  ISETP.NE.AND P4, PT, R152, 0x1, PT ;  /* 0x000000019800780c */ /* 0x000fda0003f85270 */
[----:B------:R-:W0:Y:S02]  /*141d0*/  @P4 LDC.64 R6, c[0x0][0x9e8] ;  /* 0x00027a00ff064b82 */ /* 0x000e240000000a00 */
[----:B0-----:R-:W-:-:S04]  /*141e0*/  @P4 IMAD.HI.U32 R86, R20, R6, RZ ;  /* 0x0000000614564227 */ /* 0x001fc800078e00ff */
[----:B------:R-:W-:Y:S01]  /*141f0*/  IMAD.MOV.U32 R6, RZ, RZ, R20 ;  /* 0x000000ffff067224 */ /* 0x000fe200078e0014 */
[----:B------:R-:W-:-:S07]  /*14200*/  @P4 SHF.R.U32.HI R6, RZ, R7, R86 ;  /* 0x00000007ff064219 */ /* 0x000fce0000011656 */
.L_x_7054:
[----:B------:R-:W-:Y:S05]  /*14210*/  BSYNC B0 ;  /* 0x0000000000007941 */ /* 0x000fea0003800000 */
.L_x_7052:
[----:B------:R-:W-:-:S04]  /*14220*/  IMAD R6, R6, R152, -R153 ;  /* 0x0000009806067224 */ /* 0x000fc800078e0a99 */
[----:B------:R-:W-:-:S05]  /*14230*/  IMAD R6, R191, -0x2, R6 ;  /* 0xfffffffebf067824 */ /* 0x000fca00078e0206 */
[----:B------:R-:W-:Y:S02]  /*14240*/  VIADDMNMX R85, R6, R152, R85, PT ;  /* 0x0000009806557246 */ /* 0x000fe40003800155 */
[----:B------:R-:W-:-:S07]  /*14250*/  VIMNMX R84, R84, R6, !PT ;  /* 0x0000000654547248 */ /* 0x000fce0007fe0100 */
.L_x_7051:
[----:B------:R-:W-:Y:S01]  /*14260*/  ISETP.GT.AND P5, PT, R84, 0x8, P3 ;  /* 0x000000085400780c */ /* 0x000fe20001fa4270 */
[----:B------:R-:W-:Y:S01]  /*14270*/  UMOV UR44, UR48 ;  /* 0x00000030002c7c82 */ /* 0x000fe20008000000 */
[----:B------:R-:W-:Y:S01]  /*14280*/  FMNMX.FTZ R6, R164, R11, !PT ;  /* 0x0000000ba4067209 */ /* 0x000fe20007810000 */
[----:B------:R-:W-:Y:S01]  /*14290*/  IMAD.MOV.U32 R186, RZ, RZ, R199 ;  /* 0x000000ffffba7224 */ /* 0x000fe200078e00c7 */
[----:B------:R-:W-:Y:S02]  /*142a0*/  ISETP.LT.OR P5, PT, R85, 0x9, P5 ;  /* 0x000000095500780c */ /* 0x000fe40002fa1670 */
[----:B------:R-:W-:Y:S02]  /*142b0*/  FMNMX.FTZ R7, R165, R6, !PT ;  /* 0x00000006a5077209 */ /* 0x000fe40007810000 */
[----:B------:R-:W-:Y:S02]  /*142c0*/  FSEL R26, R26, -INF , !P5 ;  /* 0xff8000001a1a7808 */ /* 0x000fe40006800000 */
[----:B------:R-:W-:-:S02]  /*142d0*/  ISETP.GT.AND P5, PT, R84, 0x10, P3 ;  /* 0x000000105400780c */ /* 0x000fc40001fa4270 */
[----:B------:R-:W-:Y:S02]  /*142e0*/  FMNMX.FTZ R6, R28, R7, !PT ;  /* 0x000000071c067209 */ /* 0x000fe40007810000 */
[----:B------:R-:W-:Y:S02]  /*142f0*/  ISETP.LT.OR P5, PT, R85, 0x11, P5 ;  /* 0x000000115500780c */ /* 0x000fe40002fa1670 */
[----:B------:R-:W-:Y:S02]  /*14300*/  FMNMX.FTZ R7, R29, R6, !PT ;  /* 0x000000061d077209 */ /* 0x000fe40007810000 */
[----:B------:R-:W-:Y:S02]  /*14310*/  FSEL R30, R30, -INF , !P5 ;  /* 0xff8000001e1e7808 */ /* 0x000fe40006800000 */
[----:B------:R-:W-:Y:S02]  /*14320*/  ISETP.GT.AND P5, PT, R84, 0x18, P3 ;  /* 0x000000185400780c */ /* 0x000fe40001fa4270 */
[----:B------:R-:W-:-:S02]  /*14330*/  FMNMX.FTZ R6, R32, R7, !PT ;  /* 0x0000000720067209 */ /* 0x000fc40007810000 */
[----:B------:R-:W-:Y:S02]  /*14340*/  ISETP.LT.OR P5, PT, R85, 0x19, P5 ;  /* 0x000000195500780c */ /* 0x000fe40002fa1670 */
[----:B------:R-:W-:Y:S02]  /*14350*/  FMNMX.FTZ R7, R33, R6, !PT ;  /* 0x0000000621077209 */ /* 0x000fe40007810000 */
[----:B------:R-:W-:Y:S02]  /*14360*/  FSEL R36, R36, -INF , !P5 ;  /* 0xff80000024247808 */ /* 0x000fe40006800000 */
[----:B------:R-:W-:Y:S02]  /*14370*/  ISETP.GT.AND P5, PT, R84, 0x20, P3 ;  /* 0x000000205400780c */ /* 0x000fe40001fa4270 */
[----:B------:R-:W-:Y:S02]  /*14380*/  FMNMX.FTZ R6, R34, R7, !PT ;  /* 0x0000000722067209 */ /* 0x000fe40007810000 */
[----:B------:R-:W-:-:S02]  /*14390*/  ISETP.LT.OR P5, PT, R85, 0x21, P5 ;  /* 0x000000215500780c */ /* 0x000fc40002fa1670 */
[----:B------:R-:W-:Y:S02]  /*143a0*/  FMNMX.FTZ R7, R35, R6, !PT ;  /* 0x0000000623077209 */ /* 0x000fe40007810000 */
[----:B------:R-:W-:Y:S02]  /*143b0*/  FSEL R38, R38, -INF , !P5 ;  /* 0xff80000026267808 */ /* 0x000fe40006800000 */
[----:B------:R-:W-:Y:S02]  /*143c0*/  ISETP.GT.AND P5, PT, R84, 0x28, P3 ;  /* 0x000000285400780c */ /* 0x000fe40001fa4270 */
[----:B------:R-:W-:Y:S02]  /*143d0*/  FMNMX.FTZ R6, R40, R7, !PT ;  /* 0x0000000728067209 */ /* 0x000fe40007810000 */
[----:B------:R-:W-:Y:S02]  /*143e0*/  ISETP.LT.OR P5, PT, R85, 0x29, P5 ;  /* 0x000000295500780c */ /* 0x000fe40002fa1670 */
[----:B------:R-:W-:-:S02]  /*143f0*/  FMNMX.FTZ R7, R41, R6, !PT ;  /* 0x0000000629077209 */ /* 0x000fc40007810000 */
[----:B------:R-:W-:Y:S02]  /*14400*/  FSEL R42, R42, -INF , !P5 ;  /* 0xff8000002a2a7808 */ /* 0x000fe40006800000 */
[----:B------:R-:W-:Y:S02]  /*14410*/  ISETP.GT.AND P5, PT, R84, 0x30, P3 ;  /* 0x000000305400780c */ /* 0x000fe40001fa4270 */
[----:B------:R-:W-:Y:S02]  /*14420*/  FMNMX.FTZ R6, R44, R7, !PT ;  /* 0x000000072c067209 */ /* 0x000fe40007810000 */
[----:B------:R-:W-:Y:S02]  /*14430*/  ISETP.LT.OR P5, PT, R85, 0x31, P5 ;  /* 0x000000315500780c */ /* 0x000fe40002fa1670 */
[----:B------:R-:W-:Y:S02]  /*14440*/  FMNMX.FTZ R7, R45, R6, !PT ;  /* 0x000000062d077209 */ /* 0x000fe40007810000 */
[----:B------:R-:W-:-:S02]  /*14450*/  FSEL R46, R46, -INF , !P5 ;  /* 0xff8000002e2e7808 */ /* 0x000fc40006800000 */
[----:B------:R-:W-:Y:S02]  /*14460*/  ISETP.GT.AND P5, PT, R84, 0x38, P3 ;  /* 0x000000385400780c */ /* 0x000fe40001fa4270 */
[----:B------:R-:W-:Y:S02]  /*14470*/  FMNMX.FTZ R6, R48, R7, !PT ;  /* 0x0000000730067209 */ /* 0x000fe40007810000 */
        /* <DEDUP_REMOVED lines=14> */
[----:B------:R-:W-:Y:S02]  /*14560*/  ISETP.GT.AND P5, PT, R84, 0x48, P3 ;  /* 0x000000485400780c */ /* 0x000fe40001fa4270 */
[----:B------:R-:W-:-:S02]  /*14570*/  FMNMX.FTZ R7, R60, R7, !PT ;  /* 0x000000073c077209 */ /* 0x000fc40007810000 */
[C---:B------:R-:W-:Y:S02]  /*14580*/  ISETP.LT.OR P5, PT, R85.reuse, 0x49, P5 ;  /* 0x000000495500780c */ /* 0x040fe40002fa1670 */
[----:B------:R-:W-:Y:S02]  /*14590*/  ISETP.GT.AND P4, PT, R84, 0x1, P3 ;  /* 0x000000015400780c */ /* 0x000fe40001f84270 */
[----:B------:R-:W-:Y:S02]  /*145a0*/  FMNMX.FTZ R7, R62, R7, !PT ;  /* 0x000000073e077209 */ /* 0x000fe40007810000 */
[----:B------:R-:W-:Y:S02]  /*145b0*/  FSEL R56, R56, -INF , !P5 ;  /* 0xff80000038387808 */ /* 0x000fe40006800000 */
[----:B------:R-:W-:Y:S02]  /*145c0*/  ISETP.GT.AND P5, PT, R84, RZ, P3 ;  /* 0x000000ff5400720c */ /* 0x000fe40001fa4270 */
[----:B------:R-:W-:-:S02]  /*145d0*/  ISETP.LT.OR P4, PT, R85, 0x2, P4 ;  /* 0x000000025500780c */ /* 0x000fc40002781670 */
[----:B------:R-:W-:Y:S02]  /*145e0*/  FMNMX.FTZ R7, R64, R7, !PT ;  /* 0x0000000740077209 */ /* 0x000fe40007810000 */
[----:B------:R-:W-:Y:S02]  /*145f0*/  ISETP.LT.OR P5, PT, R85, 0x1, P5 ;  /* 0x000000015500780c */ /* 0x000fe40002fa1670 */
[----:B------:R-:W-:Y:S02]  /*14600*/  FSEL R25, R25, -INF , !P4 ;  /* 0xff80000019197808 */ /* 0x000fe40006000000 */
[----:B------:R-:W-:Y:S02]  /*14610*/  FMNMX.FTZ R6, R66, R7, !PT ;  /* 0x0000000742067209 */ /* 0x000fe40007810000 */
[----:B------:R-:W-:Y:S02]  /*14620*/  ISETP.GT.AND P4, PT, R84, 0x9, P3 ;  /* 0x000000095400780c */ /* 0x000fe40001f84270 */
[----:B------:R-:W-:-:S02]  /*14630*/  FSEL R153, R24, -INF , !P5 ;  /* 0xff80000018997808 */ /* 0x000fc40006800000 */
[----:B------:R-:W-:Y:S02]  /*14640*/  FMNMX.FTZ R7, R67, R6, !PT ;  /* 0x0000000643077209 */ /* 0x000fe40007810000 */
[----:B------:R-:W-:Y:S02]  /*14650*/  ISETP.LT.OR P4, PT, R85, 0xa, P4 ;  /* 0x0000000a5500780c */ /* 0x000fe40002781670 */
[----:B------:R-:W-:Y:S02]  /*14660*/  FMNMX.FTZ R24, R153, R10, !PT ;  /* 0x0000000a99187209 */ /* 0x000fe40007810000 */
[----:B------:R-:W-:Y:S02]  /*14670*/  FMNMX.FTZ R6, R76, R7, !PT ;  /* 0x000000074c067209 */ /* 0x000fe40007810000 */
[----:B------:R-:W-:Y:S02]  /*14680*/  FSEL R27, R27, -INF , !P4 ;  /* 0xff8000001b1b7808 */ /* 0x000fe40006000000 */
[----:B------:R-:W-:-:S02]  /*14690*/  ISETP.GT.AND P4, PT, R84, 0x11, P3 ;  /* 0x000000115400780c */ /* 0x000fc40001f84270 */
[----:B------:R-:W-:Y:S02]  /*146a0*/  FMNMX.FTZ R155, R25, R24, !PT ;  /* 0x00000018199b7209 */ /* 0x000fe40007810000 */
[----:B------:R-:W-:Y:S02]  /*146b0*/  FMNMX.FTZ R7, R83, R6, !PT ;  /* 0x0000000653077209 */ /* 0x000fe40007810000 */
[----:B------:R-:W-:Y:S02]  /*146c0*/  ISETP.LT.OR P4, PT, R85, 0x12, P4 ;  /* 0x000000125500780c */ /* 0x000fe40002781670 */
[----:B------:R-:W-:Y:S02]  /*146d0*/  FMNMX.FTZ R24, R26, R155, !PT ;  /* 0x0000009b1a187209 */ /* 0x000fe40007810000 */
[----:B------:R-:W-:Y:S02]  /*146e0*/  ISETP.GT.AND P5, PT, R84, 0x49, P3 ;  /* 0x000000495400780c */ /* 0x000fe40001fa4270 */
[----:B------:R-:W-:-:S02]  /*146f0*/  FMNMX.FTZ R7, R82, R7, !PT ;  /* 0x0000000752077209 */ /* 0x000fc40007810000 */
[----:B------:R-:W-:Y:S02]  /*14700*/  FSEL R31, R31, -INF , !P4 ;  /* 0xff8000001f1f7808 */ /* 0x000fe40006000000 */
[----:B------:R-:W-:Y:S02]  /*14710*/  ISETP.GT.AND P4, PT, R84, 0x19, P3 ;  /* 0x000000195400780c */ /* 0x000fe40001f84270 */
[----:B------:R-:W-:Y:S02]  /*14720*/  FMNMX.FTZ R155, R27, R24, !PT ;  /* 0x000000181b9b7209 */ /* 0x000fe40007810000 */
[C---:B------:R-:W-:Y:S02]  /*14730*/  ISETP.LT.OR P5, PT, R85.reuse, 0x4a, P5 ;  /* 0x0000004a5500780c */ /* 0x040fe40002fa1670 */
[----:B------:R-:W-:Y:S02]  /*14740*/  FMNMX.FTZ R6, R78, R7, !PT ;  /* 0x000000074e067209 */ /* 0x000fe40007810000 */
[----:B------:R-:W-:-:S02]  /*14750*/  ISETP.LT.OR P4, PT, R85, 0x1a, P4 ;  /* 0x0000001a5500780c */ /* 0x000fc40002781670 */
[----:B------:R-:W-:Y:S02]  /*14760*/  FMNMX.FTZ R24, R30, R155, !PT ;  /* 0x0000009b1e187209 */ /* 0x000fe40007810000 */
[----:B------:R-:W-:Y:S02]  /*14770*/  FSEL R57, R57, -INF , !P5 ;  /* 0xff80000039397808 */ /* 0x000fe40006800000 */
[----:B------:R-:W-:Y:S02]  /*14780*/  FMNMX.FTZ R6, R79, R6, !PT ;  /* 0x000000064f067209 */ /* 0x000fe40007810000 */
[----:B------:R-:W-:Y:S02]  /*14790*/  ISETP.GT.AND P5, PT, R84, 0x50, P3 ;  /* 0x000000505400780c */ /* 0x000fe40001fa4270 */
[----:B------:R-:W-:Y:S02]  /*147a0*/  FSEL R37, R37, -INF , !P4 ;  /* 0xff80000025257808 */ /* 0x000fe40006000000 */
[----:B------:R-:W-:-:S02]  /*147b0*/  FMNMX.FTZ R155, R31, R24, !PT ;  /* 0x000000181f9b7209 */ /* 0x000fc40007810000 */
[----:B------:R-:W-:Y:S02]  /*147c0*/  ISETP.GT.AND P4, PT, R84, 0x21, P3 ;  /* 0x000000215400780c */ /* 0x000fe40001f84270 */
[----:B------:R-:W-:Y:S02]  /*147d0*/  FMNMX.FTZ R6, R81, R6, !PT ;  /* 0x0000000651067209 */ /* 0x000fe40007810000 */
[C---:B------:R-:W-:Y:S02]  /*147e0*/  ISETP.LT.OR P5, PT, R85.reuse, 0x51, P5 ;  /* 0x000000515500780c */ /* 0x040fe40002fa1670 */
[----:B------:R-:W-:Y:S02]  /*147f0*/  FMNMX.FTZ R24, R36, R155, !PT ;  /* 0x0000009b24187209 */ /* 0x000fe40007810000 */
[----:B------:R-:W-:Y:S02]  /*14800*/  ISETP.LT.OR P4, PT, R85, 0x22, P4 ;  /* 0x000000225500780c */ /* 0x000fe40002781670 */
[----:B------:R-:W-:-:S02]  /*14810*/  FMNMX.FTZ R7, R77, R6, !PT ;  /* 0x000000064d077209 */ /* 0x000fc40007810000 */
[----:B------:R-:W-:Y:S02]  /*14820*/  FSEL R59, R59, -INF , !P5 ;  /* 0xff8000003b3b7808 */ /* 0x000fe40006800000 */
[----:B------:R-:W-:Y:S02]  /*14830*/  ISETP.GT.AND P5, PT, R84, 0x51, P3 ;  /* 0x000000515400780c */ /* 0x000fe40001fa4270 */
[----:B------:R-:W-:Y:S02]  /*14840*/  FMNMX.FTZ R155, R37, R24, !PT ;  /* 0x00000018259b7209 */ /* 0x000fe40007810000 */
[----:B------:R-:W-:Y:S02]  /*14850*/  FSEL R39, R39, -INF , !P4 ;  /* 0xff80000027277808 */ /* 0x000fe40006000000 */
[----:B------:R-:W-:Y:S02]  /*14860*/  FMNMX.FTZ R7, R80, R7, !PT ;  /* 0x0000000750077209 */ /* 0x000fe40007810000 */
[----:B------:R-:W-:-:S02]  /*14870*/  ISETP.GT.AND P4, PT, R84, 0x29, P3 ;  /* 0x000000295400780c */ /* 0x000fc40001f84270 */
[C---:B------:R-:W-:Y:S01]  /*14880*/  ISETP.LT.OR P5, PT, R85.reuse, 0x52, P5 ;  /* 0x000000525500780c */ /* 0x040fe20002fa1670 */
[----:B------:R-:W0:Y:S01]  /*14890*/  SHFL.BFLY PT, R6, R7, 0x2, 0x1f ;  /* 0x0c401f0007067f89 */ /* 0x000e2200000e0000 */
[----:B------:R-:W-:Y:S02]  /*148a0*/  FMNMX.FTZ R24, R38, R155, !PT ;  /* 0x0000009b26187209 */ /* 0x000fe40007810000 */
[----:B------:R-:W-:Y:S02]  /*148b0*/  ISETP.LT.OR P4, PT, R85, 0x2a, P4 ;  /* 0x0000002a5500780c */ /* 0x000fe40002781670 */
[----:B------:R-:W-:Y:S02]  /*148c0*/  FSEL R61, R61, -INF , !P5 ;  /* 0xff8000003d3d7808 */ /* 0x000fe40006800000 */
[----:B------:R-:W-:Y:S02]  /*148d0*/  ISETP.GT.AND P5, PT, R84, 0x58, P3 ;  /* 0x000000585400780c */ /* 0x000fe40001fa4270 */
[----:B------:R-:W-:-:S02]  /*148e0*/  FMNMX.FTZ R155, R39, R24, !PT ;  /* 0x00000018279b7209 */ /* 0x000fc40007810000 */
[----:B------:R-:W-:Y:S02]  /*148f0*/  FSEL R43, R43, -INF , !P4 ;  /* 0xff8000002b2b7808 */ /* 0x000fe40006000000 */
[----:B------:R-:W-:Y:S02]  /*14900*/  ISETP.GT.AND P4, PT, R84, 0x31, P3 ;  /* 0x000000315400780c */ /* 0x000fe40001f84270 */
[C---:B------:R-:W-:Y:S02]  /*14910*/  ISETP.LT.OR P5, PT, R85.reuse, 0x59, P5 ;  /* 0x000000595500780c */ /* 0x040fe40002fa1670 */
[----:B------:R-:W-:Y:S02]  /*14920*/  FMNMX.FTZ R24, R42, R155, !PT ;  /* 0x0000009b2a187209 */ /* 0x000fe40007810000 */
[----:B------:R-:W-:Y:S02]  /*14930*/  ISETP.LT.OR P4, PT, R85, 0x32, P4 ;  /* 0x000000325500780c */ /* 0x000fe40002781670 */
[----:B------:R-:W-:-:S02]  /*14940*/  FSEL R63, R63, -INF , !P5 ;  /* 0xff8000003f3f7808 */ /* 0x000fc40006800000 */
[----:B------:R-:W-:Y:S02]  /*14950*/  FMNMX.FTZ R155, R43, R24, !PT ;  /* 0x000000182b9b7209 */ /* 0x000fe40007810000 */
[C---:B------:R-:W-:Y:S02]  /*14960*/  ISETP.GT.AND P5, PT, R84.reuse, 0x59, P3 ;  /* 0x000000595400780c */ /* 0x040fe40001fa4270 */
[----:B------:R-:W-:Y:S02]  /*14970*/  FSEL R47, R47, -INF , !P4 ;  /* 0xff8000002f2f7808 */ /* 0x000fe40006000000 */
[----:B------:R-:W-:Y:S02]  /*14980*/  ISETP.GT.AND P4, PT, R84, 0x39, P3 ;  /* 0x000000395400780c */ /* 0x000fe40001f84270 */
[----:B------:R-:W-:Y:S02]  /*14990*/  FMNMX.FTZ R24, R46, R155, !PT ;  /* 0x0000009b2e187209 */ /* 0x000fe40007810000 */
[----:B------:R-:W-:-:S02]  /*149a0*/  ISETP.LT.OR P5, PT, R85, 0x5a, P5 ;  /* 0x0000005a5500780c */ /* 0x000fc40002fa1670 */
[----:B------:R-:W-:Y:S02]  /*149b0*/  ISETP.LT.OR P4, PT, R85, 0x3a, P4 ;  /* 0x0000003a5500780c */ /* 0x000fe40002781670 */
[----:B------:R-:W-:Y:S02]  /*149c0*/  FMNMX.FTZ R155, R47, R24, !PT ;  /* 0x000000182f9b7209 */ /* 0x000fe40007810000 */
[----:B------:R-:W-:Y:S02]  /*149d0*/  FSEL R65, R65, -INF , !P5 ;  /* 0xff80000041417808 */ /* 0x000fe40006800000 */
[----:B------:R-:W-:Y:S02]  /*149e0*/  ISETP.GT.AND P5, PT, R84, 0x60, P3 ;  /* 0x000000605400780c */ /* 0x000fe40001fa4270 */
[----:B------:R-:W-:Y:S02]  /*149f0*/  FSEL R9, R9, -INF , !P4 ;  /* 0xff80000009097808 */ /* 0x000fe40006000000 */
[----:B------:R-:W-:-:S02]  /*14a00*/  FMNMX.FTZ R24, R8, R155, !PT ;  /* 0x0000009b08187209 */ /* 0x000fc40007810000 */
[----:B------:R-:W-:Y:S02]  /*14a10*/  ISETP.LT.OR P5, PT, R85, 0x61, P5 ;  /* 0x000000615500780c */ /* 0x000fe40002fa1670 */
[----:B0-----:R-:W-:Y:S02]  /*14a20*/  FMNMX.FTZ R6, R7, R6, !PT ;  /* 0x0000000607067209 */ /* 0x001fe40007810000 */
[----:B------:R-:W-:Y:S02]  /*14a30*/  FMNMX.FTZ R155, R9, R24, !PT ;  /* 0x00000018099b7209 */ /* 0x000fe40007810000 */
[----:B------:R-:W-:Y:S01]  /*14a40*/  FSEL R68, R68, -INF , !P5 ;  /* 0xff80000044447808 */ /* 0x000fe20006800000 */
[----:B------:R-:W0:Y:S01]  /*14a50*/  SHFL.BFLY PT, R7, R6, 0x1, 0x1f ;  /* 0x0c201f0006077f89 */ /* 0x000e2200000e0000 */
        /* <DEDUP_REMOVED lines=14> */
[----:B0-----:R-:W-:Y:S02]  /*14b40*/  FMNMX.FTZ R6, R6, R7, !PT ;  /* 0x0000000706067209 */ /* 0x001fe40007810000 */
[----:B------:R-:W-:Y:S02]  /*14b50*/  FMNMX.FTZ R24, R63, R24, !PT ;  /* 0x000000183f187209 */ /* 0x000fe40007810000 */
[----:B------:R-:W-:Y:S01]  /*14b60*/  FSEL R71, R71, -INF , !P5 ;  /* 0xff80000047477808 */ /* 0x000fe20006800000 */
[----:B------:R-:W-:Y:S01]  /*14b70*/  FMUL.FTZ R7, R6, UR44 ;  /* 0x0000002c06077c20 */ /* 0x000fe20008410000 */
[----:B------:R-:W-:Y:S02]  /*14b80*/  ISETP.GT.AND P5, PT, R84, 0x70, P3 ;  /* 0x000000705400780c */ /* 0x000fe40001fa4270 */
[----:B------:R-:W-:Y:S02]  /*14b90*/  FMNMX.FTZ R155, R65, R24, !PT ;  /* 0x00000018419b7209 */ /* 0x000fe40007810000 */
[----:B------:R-:W-:-:S02]  /*14ba0*/  FSETP.NEU.FTZ.AND P4, PT, R6, -INF , PT ;  /* 0xff8000000600780b */ /* 0x000fc40003f9d000 */
[----:B------:R-:W-:Y:S02]  /*14bb0*/  ISETP.LT.OR P5, PT, R85, 0x71, P5 ;  /* 0x000000715500780c */ /* 0x000fe40002fa1670 */
[----:B------:R-:W-:Y:S02]  /*14bc0*/  FMNMX.FTZ R24, R68, R155, !PT ;  /* 0x0000009b44187209 */ /* 0x000fe40007810000 */
[----:B------:R-:W-:Y:S02]  /*14bd0*/  FSEL R7, R7, RZ, P4 ;  /* 0x000000ff07077208 */ /* 0x000fe40002000000 */
[----:B------:R-:W-:Y:S02]  /*14be0*/  FSEL R72, R72, -INF , !P5 ;  /* 0xff80000048487808 */ /* 0x000fe40006800000 */
        /* <DEDUP_REMOVED lines=10> */
[C---:B------:R-:W-:Y:S01]  /*14c90*/  ISETP.GT.AND P5, PT, R84.reuse, 0x78, P3 ;  /* 0x000000785400780c */ /* 0x040fe20001fa4270 */
[--C-:B------:R-:W-:Y:S01]  /*14ca0*/  FFMA.FTZ R180, R165, UR44, -R7.reuse ;  /* 0x0000002ca5b47c23 */ /* 0x100fe20008010807 */
[----:B------:R-:W-:Y:S01]  /*14cb0*/  FMNMX.FTZ R73, R71, R28, !PT ;  /* 0x0000001c47497209 */ /* 0x000fe20007810000 */
        /* <DEDUP_REMOVED lines=23> */
[--C-:B------:R-:W-:Y:S01]  /*14e30*/  FFMA.FTZ R55, R55, UR44, -R7.reuse ;  /* 0x0000002c37377c23 */ /* 0x100fe20008010807 */
[----:B------:R-:W0:Y:S01]  /*14e40*/  SHFL.BFLY PT, R28, R85, 0x2, 0x1f ;  /* 0x0c401f00551c7f89 */ /* 0x000e2200000e0000 */
[--C-:B------:R-:W-:Y:S01]  /*14e50*/  FFMA.FTZ R166, R58, UR44, -R7.reuse ;  /* 0x0000002c3aa67c23 */ /* 0x100fe20008010807 */
        /* <DEDUP_REMOVED lines=11> */
[----:B------:R-:W-:Y:S08]  /*14f10*/  MUFU.EX2 R87, R87 ;  /* 0x0000005700577308 */ /* 0x000ff00000000800 */
[----:B------:R-:W-:Y:S01]  /*14f20*/  MUFU.EX2 R180, R180 ;  /* 0x000000b400b47308 */ /* 0x000fe20000000800 */
[----:B0-----:R-:W-:Y:S01]  /*14f30*/  FMNMX.FTZ R28, R85, R28, !PT ;  /* 0x0000001c551c7209 */ /* 0x001fe20007810000 */
[----:B------:R-:W-:-:S04]  /*14f40*/  FFMA.FTZ R85, R78, UR44, -R7 ;  /* 0x0000002c4e557c23 */ /* 0x000fc80008010807 */
        /* <DEDUP_REMOVED lines=8> */
[----:B------:R-:W-:-:S06]  /*14fd0*/  FMUL.FTZ R44, R7, UR44 ;  /* 0x0000002c072c7c20 */ /* 0x000fcc0008410000 */
[----:B------:R-:W0:Y:S01]  /*14fe0*/  MUFU.EX2 R28, R28 ;  /* 0x0000001c001c7308 */ /* 0x000e220000000800 */
[----:B------:R-:W-:-:S05]  /*14ff0*/  FSEL R44, R44, RZ, P3 ;  /* 0x000000ff2c2c7208 */ /* 0x000fca0001800000 */
[--C-:B------:R-:W-:Y:S01]  /*15000*/  FFMA.FTZ R32, R25, UR44, -R44.reuse ;  /* 0x0000002c19207c23 */ /* 0x100fe2000801082c */
[----:B------:R-:W-:Y:S01]  /*15010*/  FFMA.FTZ R171, R8, UR44, -R44 ;  /* 0x0000002c08ab7c23 */ /* 0x000fe2000801082c */
[----:B------:R-:W1:Y:S01]  /*15020*/  MUFU.EX2 R178, R178 ;  /* 0x000000b200b27308 */ /* 0x000e620000000800 */
[----:B------:R-:W-:Y:S02]  /*15030*/  @!P1 IMAD R8, R184, 0x8, R2 ;  /* 0x00000008b8089824 */ /* 0x000fe400078e0202 */
[--C-:B------:R-:W-:Y:S01]  /*15040*/  FFMA.FTZ R183, R26, UR44, -R44.reuse ;  /* 0x0000002c1ab77c23 */ /* 0x100fe2000801082c */
[--C-:B------:R-:W-:Y:S01]  /*15050*/  FFMA.FTZ R26, R27, UR44, -R44.reuse ;  /* 0x0000002c1b1a7c23 */ /* 0x100fe2000801082c */
[--C-:B------:R-:W-:Y:S01]  /*15060*/  FFMA.FTZ R181, R153, UR44, -R44.reuse ;  /* 0x0000002c99b57c23 */ /* 0x100fe2000801082c */
[----:B------:R-:W-:Y:S02]  /*15070*/  @!P1 VIADD R8, R8, 0x28860 ;  /* 0x0002886008089836 */ /* 0x000fe40000000000 */
[--C-:B------:R-:W-:Y:S01]  /*15080*/  FFMA.FTZ R9, R9, UR44, -R44.reuse ;  /* 0x0000002c09097c23 */ /* 0x100fe2000801082c */
[--C-:B------:R-:W-:Y:S01]  /*15090*/  FFMA.FTZ R177, R30, UR44, -R44.reuse ;  /* 0x0000002c1eb17c23 */ /* 0x100fe2000801082c */
[----:B------:R-:W2:Y:S01]  /*150a0*/  MUFU.EX2 R35, R35 ;  /* 0x0000002300237308 */ /* 0x000ea20000000800 */
[----:B0-----:R-:W-:Y:S01]  /*150b0*/  FFMA.FTZ R25, R28, R4, R87 ;  /* 0x000000041c197223 */ /* 0x001fe20000010057 */
[--C-:B------:R-:W-:Y:S01]  /*150c0*/  FFMA.FTZ R30, R31, UR44, -R44.reuse ;  /* 0x0000002c1f1e7c23 */ /* 0x100fe2000801082c */
[--C-:B------:R-:W-:Y:S01]  /*150d0*/  FFMA.FTZ R179, R36, UR44, -R44.reuse ;  /* 0x0000002c24b37c23 */ /* 0x100fe2000801082c */
[--C-:B------:R-:W-:Y:S01]  /*150e0*/  FFMA.FTZ R36, R37, UR44, -R44.reuse ;  /* 0x0000002c25247c23 */ /* 0x100fe2000801082c */
[----:B------:R-:W-:Y:S01]  /*150f0*/  FADD.FTZ R25, R180, R25 ;  /* 0x00000019b4197221 */ /* 0x000fe20000010000 */
[--C-:B------:R-:W-:Y:S01]  /*15100*/  FFMA.FTZ R173, R38, UR44, -R44.reuse ;  /* 0x0000002c26ad7c23 */ /* 0x100fe2000801082c */
[--C-:B------:R-:W-:Y:S01]  /*15110*/  FFMA.FTZ R38, R39, UR44, -R44.reuse ;  /* 0x0000002c27267c23 */ /* 0x100fe2000801082c */
[----:B------:R-:W0:Y:S01]  /*15120*/  MUFU.EX2 R172, R172 ;  /* 0x000000ac00ac7308 */ /* 0x000e220000000800 */
        /* <DEDUP_REMOVED lines=13> */
[--C-:B------:R-:W-:Y:S01]  /*15200*/  FFMA.FTZ R161, R59, UR44, -R44.reuse ;  /* 0x0000002c3ba17c23 */ /* 0x100fe2000801082c */
[--C-:B------:R-:W-:Y:S01]  /*15210*/  FFMA.FTZ R61, R61, UR44, -R44.reuse ;  /* 0x0000002c3d3d7c23 */ /* 0x100fe2000801082c */
[----:B------:R-:W4:Y:S01]  /*15220*/  MUFU.EX2 R174, R174 ;  /* 0x000000ae00ae7308 */ /* 0x000f220000000800 */
[----:B-1----:R-:W-:Y:S01]  /*15230*/  FADD.FTZ R4, R178, R25 ;  /* 0x00000019b2047221 */ /* 0x002fe20000010000 */
[--C-:B------:R-:W-:Y:S01]  /*15240*/  FFMA.FTZ R63, R63, UR44, -R44.reuse ;  /* 0x0000002c3f3f7c23 */ /* 0x100fe2000801082c */
[--C-:B------:R-:W-:Y:S01]  /*15250*/  FFMA.FTZ R65, R65, UR44, -R44.reuse ;  /* 0x0000002c41417c23 */ /* 0x100fe2000801082c */
[----:B------:R-:W-:Y:S01]  /*15260*/  FFMA.FTZ R68, R68, UR44, -R44 ;  /* 0x0000002c44447c23 */ /* 0x000fe2000801082c */
[----:B--2---:R-:W-:Y:S01]  /*15270*/  FADD.FTZ R25, R35, R4 ;  /* 0x0000000423197221 */ /* 0x004fe20000010000 */
[--C-:B------:R-:W-:Y:S01]  /*15280*/  FFMA.FTZ R69, R69, UR44, -R44.reuse ;  /* 0x0000002c45457c23 */ /* 0x100fe2000801082c */
[--C-:B------:R-:W-:Y:S01]  /*15290*/  FFMA.FTZ R70, R70, UR44, -R44.reuse ;  /* 0x0000002c46467c23 */ /* 0x100fe2000801082c */
[----:B------:R-:W1:Y:S01]  /*152a0*/  MUFU.EX2 R45, R45 ;  /* 0x0000002d002d7308 */ /* 0x000e620000000800 */
[----:B0-----:R-:W-:Y:S01]  /*152b0*/  FADD.FTZ R4, R172, R25 ;  /* 0x00000019ac047221 */ /* 0x001fe20000010000 */
[--C-:B------:R-:W-:Y:S01]  /*152c0*/  FFMA.FTZ R71, R71, UR44, -R44.reuse ;  /* 0x0000002c47477c23 */ /* 0x100fe2000801082c */
[--C-:B------:R-:W-:Y:S01]  /*152d0*/  FFMA.FTZ R72, R72, UR44, -R44.reuse ;  /* 0x0000002c48487c23 */ /* 0x100fe2000801082c */
[----:B------:R-:W-:Y:S01]  /*152e0*/  FFMA.FTZ R24, R24, UR44, -R44 ;  /* 0x0000002c18187c23 */ /* 0x000fe2000801082c */
[----:B---3--:R-:W-:Y:S01]  /*152f0*/  FADD.FTZ R25, R41, R4 ;  /* 0x0000000429197221 */ /* 0x008fe20000010000 */
[--C-:B------:R-:W-:Y:S01]  /*15300*/  FFMA.FTZ R74, R74, UR44, -R44.reuse ;  /* 0x0000002c4a4a7c23 */ /* 0x100fe2000801082c */
[----:B------:R-:W-:Y:S01]  /*15310*/  FFMA.FTZ R34, R34, UR44, -R44 ;  /* 0x0000002c22227c23 */ /* 0x000fe2000801082c */
[----:B------:R-:W0:Y:S01]  /*15320*/  MUFU.EX2 R168, R168 ;  /* 0x000000a800a87308 */ /* 0x000e220000000800 */
[----:B----4-:R-:W-:Y:S01]  /*15330*/  FADD.FTZ R4, R174, R25 ;  /* 0x00000019ae047221 */ /* 0x010fe20000010000 */
[----:B------:R-:W-:Y:S01]  /*15340*/  FSEL R25, R7, RZ, P3 ;  /* 0x000000ff07197208 */ /* 0x000fe20001800000 */
[----:B------:R-:W-:Y:S01]  /*15350*/  FMUL.FTZ R88, R88, R28 ;  /* 0x0000001c58587220 */ /* 0x000fe20000410000 */
[----:B------:R-:W-:Y:S01]  /*15360*/  ISETP.GT.AND P3, PT, R3, R14, PT ;  /* 0x0000000e0300720c */ /* 0x000fe20003f64270 */
[----:B------:R-:W-:Y:S01]  /*15370*/  FMUL.FTZ R89, R89, R28 ;  /* 0x0000001c59597220 */ /* 0x000fe20000410000 */
[----:B------:R-:W-:Y:S01]  /*15380*/  F2FP.BF16.F32.PACK_AB R180, R180, R87 ;  /* 0x00000057b4b4723e */ /* 0x000fe200000010ff */
[----:B------:R-:W-:Y:S01]  /*15390*/  FADD.FTZ R25, -R25, R10 ;  /* 0x0000000a19197221 */ /* 0x000fe20000010100 */
[----:B------:R-:W2:Y:S01]  /*153a0*/  MUFU.EX2 R49, R49 ;  /* 0x0000003100317308 */ /* 0x000ea20000000800 */
[----:B-1----:R-:W-:Y:S01]  /*153b0*/  FADD.FTZ R27, R45, R4 ;  /* 0x000000042d1b7221 */ /* 0x002fe20000010000 */
[----:B------:R-:W-:Y:S01]  /*153c0*/  F2FP.BF16.F32.PACK_AB R182, R29, R182 ;  /* 0x000000b61db6723e */ /* 0x000fe200000010ff */
[----:B------:R-:W-:Y:S01]  /*153d0*/  FMUL.FTZ R92, R92, R28 ;  /* 0x0000001c5c5c7220 */ /* 0x000fe20000410000 */
[----:B------:R-:W-:Y:S01]  /*153e0*/  F2FP.BF16.F32.PACK_AB R176, R33, R176 ;  /* 0x000000b021b0723e */ /* 0x000fe200000010ff */
[----:B------:R-:W-:Y:S01]  /*153f0*/  FMUL.FTZ R93, R93, R28 ;  /* 0x0000001c5d5d7220 */ /* 0x000fe20000410000 */
[----:B------:R-:W-:Y:S01]  /*15400*/  F2FP.BF16.F32.PACK_AB R178, R35, R178 ;  /* 0x000000b223b2723e */ /* 0x000fe200000010ff */
[----:B------:R-:W-:Y:S01]  /*15410*/  FMUL.FTZ R96, R96, R28 ;  /* 0x0000001c60607220 */ /* 0x000fe20000410000 */
[----:B------:R-:W1:Y:S01]  /*15420*/  MUFU.EX2 R170, R170 ;  /* 0x000000aa00aa7308 */ /* 0x000e620000000800 */
[----:B0-----:R-:W-:Y:S01]  /*15430*/  FADD.FTZ R4, R168, R27 ;  /* 0x0000001ba8047221 */ /* 0x001fe20000010000 */
[----:B------:R-:W-:Y:S01]  /*15440*/  @!P1 PRMT R27, RZ, 0x654, R8 ;  /* 0x00000654ff1b9816 */ /* 0x000fe20000000008 */
[----:B------:R-:W-:Y:S01]  /*15450*/  FMUL.FTZ R8, R25, UR44 ;  /* 0x0000002c19087c20 */ /* 0x000fe20008410000 */
[----:B------:R-:W-:Y:S01]  /*15460*/  F2FP.BF16.F32.PACK_AB R172, R41, R172 ;  /* 0x000000ac29ac723e */ /* 0x000fe200000010ff */
[----:B------:R-:W-:Y:S01]  /*15470*/  FMUL.FTZ R97, R97, R28 ;  /* 0x0000001c61617220 */ /* 0x000fe20000410000 */
[----:B------:R0:W-:Y:S01]  /*15480*/  @!P1 SYNCS.ARRIVE.TRANS64.RED.A1T0 RZ, [R27+URZ], RZ ;  /* 0x000000ff1bff99a7 */ /* 0x0001e2000810043f */
[----:B------:R-:W-:Y:S01]  /*15490*/  F2FP.BF16.F32.PACK_AB R174, R45, R174 ;  /* 0x000000ae2dae723e */ /* 0x000fe200000010ff */
[----:B------:R-:W3:Y:S01]  /*154a0*/  MUFU.EX2 R51, R51 ;  /* 0x0000003300337308 */ /* 0x000ee20000000800 */
[C---:B--2---:R-:W-:Y:S01]  /*154b0*/  FADD.FTZ R25, R49.reuse, R4 ;  /* 0x0000000431197221 */ /* 0x044fe20000010000 */
[----:B------:R-:W-:Y:S01]  /*154c0*/  F2FP.BF16.F32.PACK_AB R168, R49, R168 ;  /* 0x000000a831a8723e */ /* 0x000fe200000010ff */
[-C--:B------:R-:W-:Y:S01]  /*154d0*/  FMUL.FTZ R100, R100, R28.reuse ;  /* 0x0000001c64647220 */ /* 0x080fe20000410000 */
[-C--:B------:R-:W-:Y:S01]  /*154e0*/  FMUL.FTZ R101, R101, R28.reuse ;  /* 0x0000001c65657220 */ /* 0x080fe20000410000 */
[-C--:B------:R-:W-:Y:S01]  /*154f0*/  FMUL.FTZ R104, R104, R28.reuse ;  /* 0x0000001c68687220 */ /* 0x080fe20000410000 */
[-C--:B------:R-:W-:Y:S01]  /*15500*/  FMUL.FTZ R105, R105, R28.reuse ;  /* 0x0000001c69697220 */ /* 0x080fe20000410000 */
[-C--:B------:R-:W-:Y:S01]  /*15510*/  FMUL.FTZ R108, R108, R28.reuse ;  /* 0x0000001c6c6c7220 */ /* 0x080fe20000410000 */
[----:B------:R-:W-:Y:S01]  /*15520*/  MUFU.EX2 R164, R164 ;  /* 0x000000a400a47308 */ /* 0x000fe20000000800 */
[----:B-1----:R-:W-:Y:S01]  /*15530*/  FADD.FTZ R4, R170, R25 ;  /* 0x00000019aa047221 */ /* 0x002fe20000010000 */
[-C--:B------:R-:W-:Y:S01]  /*15540*/  FMUL.FTZ R109, R109, R28.reuse ;  /* 0x0000001c6d6d7220 */ /* 0x080fe20000410000 */
[-C--:B------:R-:W-:Y:S01]  /*15550*/  FMUL.FTZ R112, R112, R28.reuse ;  /* 0x0000001c70707220 */ /* 0x080fe20000410000 */
[-C--:B------:R-:W-:Y:S01]  /*15560*/  FMUL.FTZ R113, R113, R28.reuse ;  /* 0x0000001c71717220 */ /* 0x080fe20000410000 */
[-C--:B------:R-:W-:Y:S01]  /*15570*/  FMUL.FTZ R116, R116, R28.reuse ;  /* 0x0000001c74747220 */ /* 0x080fe20000410000 */
[-C--:B------:R-:W-:Y:S01]  /*15580*/  FMUL.FTZ R117, R117, R28.reuse ;  /* 0x0000001c75757220 */ /* 0x080fe20000410000 */
[----:B------:R-:W-:Y:S01]  /*15590*/  FMUL.FTZ R120, R120, R28 ;  /* 0x0000001c78787220 */ /* 0x000fe20000410000 */
[----:B------:R-:W-:Y:S01]  /*155a0*/  MUFU.EX2 R55, R55 ;  /* 0x0000003700377308 */ /* 0x000fe20000000800 */
[----:B---3--:R-:W-:Y:S01]  /*155b0*/  F2FP.BF16.F32.PACK_AB R170, R51, R170 ;  /* 0x000000aa33aa723e */ /* 0x008fe200000010ff */
        /* <DEDUP_REMOVED lines=16> */
[----:B------:R-:W-:Y:S01]  /*156c0*/  FMUL.FTZ R149, R149, R28 ;  /* 0x0000001c95957220 */ /* 0x000fe20000410000 */
[----:B------:R-:W-:-:S02]  /*156d0*/  VIADD R3, R3, 0xffffffff ;  /* 0xffffffff03037836 */ /* 0x000fc40000000000 */
[----:B------:R-:W-:-:S03]  /*156e0*/  IMAD.MOV.U32 R184, RZ, RZ, R21 ;  /* 0x000000ffffb87224 */ /* 0x000fc600078e0015 */
[----:B------:R-:W1:Y:S08]  /*156f0*/  MUFU.EX2 R8, R8 ;  /* 0x0000000800087308 */ /* 0x000e700000000800 */
[----:B------:R-:W2:Y:S08]  /*15700*/  MUFU.EX2 R73, R60 ;  /* 0x0000003c00497308 */ /* 0x000eb00000000800 */
[----:B------:R3:W-:Y:S01]  /*15710*/  MUFU.EX2 R10, R9 ;  /* 0x00000009000a7308 */ /* 0x0007e20000000800 */
[-C--:B-1----:R-:W-:Y:S01]  /*15720*/  FMUL.FTZ R90, R90, R8.reuse ;  /* 0x000000085a5a7220 */ /* 0x082fe20000410000 */
        /* <DEDUP_REMOVED lines=10> */
[----:B------:R-:W-:Y:S01]  /*157d0*/  FMUL.FTZ R107, R107, R8 ;  /* 0x000000086b6b7220 */ /* 0x000fe20000410000 */
[----:B------:R-:W-:Y:S01]  /*157e0*/  FADD.FTZ R4, R164, R9 ;  /* 0x00000009a4047221 */ /* 0x000fe20000010000 */
[C---:B------:R-:W-:Y:S01]  /*157f0*/  F2FP.BF16.F32.PACK_AB R164, R55.reuse, R164 ;  /* 0x000000a437a4723e */ /* 0x040fe200000010ff */
[-C--:B------:R-:W-:Y:S01]  /*15800*/  FMUL.FTZ R110, R110, R8.reuse ;  /* 0x000000086e6e7220 */ /* 0x080fe20000410000 */
[----:B------:R-:W3:Y:S01]  /*15810*/  MUFU.EX2 R160, R160 ;  /* 0x000000a000a07308 */ /* 0x000ee20000000800 */
[----:B------:R-:W-:Y:S01]  /*15820*/  FADD.FTZ R9, R55, R4 ;  /* 0x0000000437097221 */ /* 0x000fe20000010000 */
[-C--:B------:R-:W-:Y:S01]  /*15830*/  FMUL.FTZ R111, R111, R8.reuse ;  /* 0x000000086f6f7220 */ /* 0x080fe20000410000 */
[-C--:B------:R-:W-:Y:S01]  /*15840*/  FMUL.FTZ R114, R114, R8.reuse ;  /* 0x0000000872727220 */ /* 0x080fe20000410000 */
[----:B------:R-:W-:Y:S01]  /*15850*/  FMUL.FTZ R115, R115, R8 ;  /* 0x0000000873737220 */ /* 0x000fe20000410000 */
[----:B------:R-:W-:Y:S01]  /*15860*/  FADD.FTZ R4, R166, R9 ;  /* 0x00000009a6047221 */ /* 0x000fe20000010000 */
[----:B------:R-:W-:Y:S01]  /*15870*/  FFMA.FTZ R9, R8, R0, R181 ;  /* 0x0000000008097223 */ /* 0x000fe200000100b5 */
[C---:B--2---:R-:W-:Y:S01]  /*15880*/  F2FP.BF16.F32.PACK_AB R166, R73.reuse, R166 ;  /* 0x000000a649a6723e */ /* 0x044fe200000010ff */
[----:B------:R-:W2:Y:S01]  /*15890*/  MUFU.EX2 R183, R183 ;  /* 0x000000b700b77308 */ /* 0x000ea20000000800 */
[----:B------:R-:W-:Y:S01]  /*158a0*/  FADD.FTZ R25, R73, R4 ;  /* 0x0000000449197221 */ /* 0x000fe20000010000 */
[C---:B-1----:R-:W-:Y:S01]  /*158b0*/  FADD.FTZ R0, R32.reuse, R9 ;  /* 0x0000000920007221 */ /* 0x042fe20000010000 */
[----:B------:R-:W-:Y:S01]  /*158c0*/  F2FP.BF16.F32.PACK_AB R181, R32, R181 ;  /* 0x000000b520b5723e */ /* 0x000fe200000010ff */
        /* <DEDUP_REMOVED lines=19> */
[----:B------:R-:W-:Y:S01]  /*15a00*/  FMUL.FTZ R147, R147, R8 ;  /* 0x0000000893937220 */ /* 0x000fe20000410000 */
[----:B------:R-:W2:Y:S01]  /*15a10*/  MUFU.EX2 R162, R162 ;  /* 0x000000a200a27308 */ /* 0x000ea20000000800 */
[C---:B-1----:R-:W-:Y:S01]  /*15a20*/  FADD.FTZ R25, R75.reuse, R4 ;  /* 0x000000044b197221 */ /* 0x042fe20000010000 */
[----:B------:R-:W-:Y:S01]  /*15a30*/  F2FP.BF16.F32.PACK_AB R160, R75, R160 ;  /* 0x000000a04ba0723e */ /* 0x000fe200000010ff */
[-C--:B------:R-:W-:Y:S01]  /*15a40*/  FMUL.FTZ R150, R150, R8.reuse ;  /* 0x0000000896967220 */ /* 0x080fe20000410000 */
[----:B------:R-:W-:-:S04]  /*15a50*/  FMUL.FTZ R151, R151, R8 ;  /* 0x0000000897977220 */ /* 0x000fc80000410000 */
        /* <DEDUP_REMOVED lines=49> */
[----:B------:R-:W-:Y:S01]  /*15d70*/  F2FP.BF16.F32.PACK_AB R154, R11, R154 ;  /* 0x0000009a0b9a723e */ /* 0x000fe200000010ff */
[----:B------:R-:W-:-:S05]  /*15d80*/  IMAD.MOV.U32 R11, RZ, RZ, R6 ;  /* 0x000000ffff0b7224 */ /* 0x000fca00078e0006 */
[----:B------:R-:W2:Y:S01]  /*15d90*/  MUFU.EX2 R165, R165 ;  /* 0x000000a500a57308 */ /* 0x000ea20000000800 */
[C---:B-1----:R-:W-:Y:S01]  /*15da0*/  FADD.FTZ R48, R42.reuse, R9 ;  /* 0x000000092a307221 */ /* 0x042fe20000010000 */
[----:B------:R-:W-:-:S06]  /*15db0*/  F2FP.BF16.F32.PACK_AB R169, R42, R169 ;  /* 0x000000a92aa9723e */ /* 0x000fcc00000010ff */
[----:B------:R-:W1:Y:S01]  /*15dc0*/  MUFU.EX2 R46, R46 ;  /* 0x0000002e002e7308 */ /* 0x000e620000000800 */
[----:B---3--:R-:W-:Y:S01]  /*15dd0*/  FADD.FTZ R9, R171, R48 ;  /* 0x00000030ab097221 */ /* 0x008fe20000010000 */
[----:B------:R-:W-:-:S03]  /*15de0*/  F2FP.BF16.F32.PACK_AB R171, R10, R171 ;  /* 0x000000ab0aab723e */ /* 0x000fc600000010ff */
[----:B------:R-:W-:Y:S01]  /*15df0*/  FADD.FTZ R48, R10, R9 ;  /* 0x000000090a307221 */ /* 0x000fe20000010000 */
[----:B------:R-:W-:Y:S02]  /*15e00*/  IMAD.MOV.U32 R10, RZ, RZ, R7 ;  /* 0x000000ffff0a7224 */ /* 0x000fe400078e0007 */
[----:B------:R-:W3:Y:S01]  /*15e10*/  MUFU.EX2 R167, R167 ;  /* 0x000000a700a77308 */ /* 0x000ee20000000800 */
[----:B--2---:R-:W-:-:S07]  /*15e20*/  FADD.FTZ R9, R165, R48 ;  /* 0x00000030a5097221 */ /* 0x004fce0000010000 */
        /* <DEDUP_REMOVED lines=36> */
[----:B0-----:R-:W-:Y:S06]  /*16070*/  @P3 BRA `(.L_x_7055) ;  /* 0xffffffc400883947 */ /* 0x001fec000383ffff */
[----:B------:R-:W-:Y:S02]  /*16080*/  IMAD.MOV.U32 R10, RZ, RZ, R7 ;  /* 0x000000ffff0a7224 */ /* 0x000fe400078e0007 */
[----:B------:R-:W-:Y:S02]  /*16090*/  IMAD.MOV.U32 R11, RZ, RZ, R6 ;  /* 0x000000ffff0b7224 */ /* 0x000fe400078e0006 */
[----:B------:R-:W-:Y:S02]  /*160a0*/  IMAD.MOV.U32 R184, RZ, RZ, R21 ;  /* 0x000000ffffb87224 */ /* 0x000fe400078e0015 */
[----:B------:R-:W-:-:S07]  /*160b0*/  IMAD.MOV.U32 R186, RZ, RZ, R199 ;  /* 0x000000ffffba7224 */ /* 0x000fce00078e00c7 */
.L_x_7037:
[----:B------:R-:W0:Y:S01]  /*160c0*/  LDC R13, c[0x0][0x9e4] ;  /* 0x00027900ff0d7b82 */ /* 0x000e220000000800 */
[----:B------:R-:W-:Y:S01]  /*160d0*/  IADD3 R6, R192, 0x80, -R193 ;  /* 0x00000080c0067810 */ /* 0x000fe20007ffe8c1 */
[----:B------:R-:W-:-:S04]  /*160e0*/  ULDC UR6, c[0x0][0x9dc] ;  /* 0x0002770000067ab9 */ /* 0x000fc80000000800 */
[----:B------:R-:W-:-:S04]  /*160f0*/  IMAD R6, R197, 0x80, R6 ;  /* 0x00000080c5067824 */ /* 0x000fc800078e0206 */
[----:B------:R-:W-:Y:S01]  /*16100*/  VIADD R7, R6, -UR6 ;  /* 0x8000000606077c36 */ /* 0x000fe20008000000 */
[----:B0-----:R-:W-:-:S13]  /*16110*/  ISETP.GE.AND P5, PT, R13, 0x1, PT ;  /* 0x000000010d00780c */ /* 0x001fda0003fa6270 */
        /* <DEDUP_REMOVED lines=11> */
.L_x_7058:
[----:B------:R-:W-:-:S13]  /*161d0*/  ISETP.NE.AND P2, PT, R13, 0x1, PT ;  /* 0x000000010d00780c */ /* 0x000fda0003f45270 */
[----:B------:R-:W0:Y:S02]  /*161e0*/  @P2 LDC.64 R8, c[0x0][0x9e8] ;  /* 0x00027a00ff082b82 */ /* 0x000e240000000a00 */
[----:B0-----:R-:W-:-:S05]  /*161f0*/  @P2 IMAD.HI.U32 R8, R6, R8, RZ ;  /* 0x0000000806082227 */ /* 0x001fca00078e00ff */
[----:B------:R-:W-:-:S07]  /*16200*/  @P2 SHF.R.U32.HI R6, RZ, R9, R8 ;  /* 0x00000009ff062219 */ /* 0x000fce0000011608 */
.L_x_7059:
[----:B------:R-:W-:Y:S05]  /*16210*/  BSYNC B0 ;  /* 0x0000000000007941 */ /* 0x000fea0003800000 */
.L_x_7057:
[----:B------:R-:W-:-:S05]  /*16220*/  IMAD R6, R6, R13, RZ ;  /* 0x0000000d06067224 */ /* 0x000fca00078e02ff */
[----:B------:R-:W-:-:S07]  /*16230*/  VIMNMX R7, R7, R6, !PT ;  /* 0x0000000607077248 */ /* 0x000fce0007fe0100 */
.L_x_7056:
[----:B------:R-:W-:-:S05]  /*16240*/  VIADD R7, R7, 0x7f ;  /* 0x0000007f07077836 */ /* 0x000fca0000000000 */
[----:B------:R-:W-:-:S04]  /*16250*/  SHF.R.S32.HI R6, RZ, 0x1f, R7 ;  /* 0x0000001fff067819 */ /* 0x000fc80000011407 */
[----:B------:R-:W-:-:S04]  /*16260*/  LEA.HI R6, R6, R7, RZ, 0x7 ;  /* 0x0000000706067211 */ /* 0x000fc800078f38ff */
[----:B------:R-:W-:-:S04]  /*16270*/  SHF.R.S32.HI R7, RZ, 0x7, R6 ;  /* 0x00000007ff077819 */ /* 0x000fc80000011406 */
[----:B------:R-:W-:-:S04]  /*16280*/  VIMNMX R14, R198, R7, !PT ;  /* 0x00000007c60e7248 */ /* 0x000fc80007fe0100 */
[----:B------:R-:W-:-:S13]  /*16290*/  ISETP.GE.AND P2, PT, R3, R14, PT ;  /* 0x0000000e0300720c */ /* 0x000fda0003f46270 */
[----:B------:R-:W-:Y:S05]  /*162a0*/  @!P2 BRA `(.L_x_7060) ;  /* 0x000000280084a947 */ /* 0x000fea0003800000 */
[----:B------:R-:W-:Y:S02]  /*162b0*/  IMAD.MOV.U32 R13, RZ, RZ, R10 ;  /* 0x000000ffff0d7224 */ /* 0x000fe400078e000a */
[----:B------:R-:W-:Y:S02]  /*162c0*/  IMAD.MOV.U32 R12, RZ, RZ, R11 ;  /* 0x000000ffff0c7224 */ /* 0x000fe400078e000b */
[----:B------:R-:W-:Y:S02]  /*162d0*/  IMAD.MOV.U32 R20, RZ, RZ, R186 ;  /* 0x000000ffff147224 */ /* 0x000fe400078e00ba */
[----:B------:R-:W-:-:S07]  /*162e0*/  IMAD.MOV.U32 R15, RZ, RZ, R184 ;  /* 0x000000ffff0f7224 */ /* 0x000fce00078e00b8 */
.L_x_7070:
        /* <DEDUP_REMOVED lines=10> */
.L_x_7062:
[----:B------:R-:W-:Y:S01]  /*16390*/  IMAD R6, R184, 0x8, R2 ;  /* 0x00000008b8067824 */ /* 0x000fe200078e0202 */
[----:B------:R-:W-:-:S04]  /*163a0*/  SHF.L.U32 R7, R186, 0x1f, RZ ;  /* 0x0000001fba077819 */ /* 0x000fc800000006ff */
[----:B------:R0:W1:Y:S01]  /*163b0*/  SYNCS.PHASECHK.TRANS64.TRYWAIT P3, [R6+URZ+0x28830], R7 ;  /* 0x02883007060075a7 */ /* 0x000062000806017f */
[----:B------:R-:W-:Y:S05]  /*163c0*/  @!P0 BRA `(.L_x_7063) ;  /* 0x0000000000048947 */ /* 0x000fea0003800000 */
[----:B------:R-:W-:Y:S01]  /*163d0*/  BPT.TRAP 0x1 ;  /* 0x000000040000795c */ /* 0x000fe20000300000 */
.L_x_7063:
[----:B------:R-:W-:Y:S04]  /*163e0*/  BSSY B0, `(.L_x_7061) ;  /* 0x0000004000007945 */ /* 0x000fe80003800000 */
[----:B-1----:R-:W-:Y:S05]  /*163f0*/  @P3 BRA `(.L_x_7064) ;  /* 0x0000000000083947 */ /* 0x002fea0003800000 */
[----:B------:R-:W1:Y:S02]  /*16400*/  SYNCS.PHASECHK.TRANS64.TRYWAIT P3, [R6+URZ+0x28830], R7 ;  /* 0x02883007060075a7 */ /* 0x000e64000806017f */
[----:B-1----:R-:W-:Y:S05]  /*16410*/  @!P3 BRA `(.L_x_7065) ;  /* 0x0000010400c8b947 */ /* 0x002fea0003800000 */
.L_x_7064:
[----:B------:R-:W-:Y:S05]  /*16420*/  BSYNC B0 ;  /* 0x0000000000007941 */ /* 0x000fea0003800000 */
.L_x_7061:
        /* <DEDUP_REMOVED lines=64> */
.L_x_7067:
[----:B------:R-:W-:Y:S01]  /*16830*/  SHF.L.U32 R6, R20, 0x1f, RZ ;  /* 0x0000001f14067819 */ /* 0x000fe200000006ff */
[----:B------:R-:W-:-:S04]  /*16840*/  IMAD R7, R15, 0x8, R2 ;  /* 0x000000080f077824 */ /* 0x000fc800078e0202 */
[----:B------:R0:W1:Y:S01]  /*16850*/  SYNCS.PHASECHK.TRANS64.TRYWAIT P2, [R7+URZ+0x28850], R6 ;  /* 0x02885006070075a7 */ /* 0x000062000804017f */
[----:B------:R-:W-:Y:S05]  /*16860*/  @!P0 BRA `(.L_x_7068) ;  /* 0x0000000000048947 */ /* 0x000fea0003800000 */
[----:B------:R-:W-:Y:S01]  /*16870*/  BPT.TRAP 0x1 ;  /* 0x000000040000795c */ /* 0x000fe20000300000 */
.L_x_7068:
[----:B-1----:R-:W-:Y:S05]  /*16880*/  @P2 BRA `(.L_x_7066) ;  /* 0x0000000000082947 */ /* 0x002fea0003800000 */
[----:B------:R-:W1:Y:S02]  /*16890*/  SYNCS.PHASECHK.TRANS64.TRYWAIT P2, [R7+URZ+0x28850], R6 ;  /* 0x02885006070075a7 */ /* 0x000e64000804017f */
[----:B-1----:R-:W-:Y:S05]  /*168a0*/  @!P2 BRA `(.L_x_7069) ;  /* 0x0000010000b8a947 */ /* 0x002fea0003800000 */
.L_x_7066:
[----:B01----:R-:W-:Y:S01]  /*168b0*/  VIADD R6, R2, 0x400 ;  /* 0x0000040002067836 */ /* 0x003fe20000000000 */
[----:B------:R-:W-:Y:S05]  /*168c0*/  WARPSYNC.ALL ;  /* 0x0000000000007948 */ /* 0x000fea0003800000 */
[----:B------:R-:W-:-:S04]  /*168d0*/  SHF.R.U32.HI R6, RZ, 0x4, R6 ;  /* 0x00000004ff067819 */ /* 0x000fc80000011606 */
[----:B------:R-:W-:-:S04]  /*168e0*/  LOP3.LUT R6, R6, 0x3fff, RZ, 0xc0, !PT ;  /* 0x00003fff06067812 */ /* 0x000fc800078ec0ff */
[----:B------:R-:W-:-:S05]  /*168f0*/  LOP3.LUT R6, R6, 0x4000000, RZ, 0xfc, !PT ;  /* 0x0400000006067812 */ /* 0x000fca00078efcff */
[----:B------:R-:W-:Y:S01]  /*16900*/  IMAD R6, R15, 0x800, R6 ;  /* 0x000008000f067824 */ /* 0x000fe200078e0206 */
[----:B------:R-:W-:Y:S01]  /*16910*/  WARPGROUP.ARRIVE ;  /* 0x00000000000079c5 */ /* 0x000fe20000000000 */
[----:B------:R-:W-:Y:S02]  /*16920*/  IMAD.MOV.U32 R7, RZ, RZ, 0x40000040 ;  /* 0x40000040ff077424 */ /* 0x000fe400078e00ff */
[----:B------:R-:W-:Y:S01]  /*16930*/  FMUL.FTZ R21, R24, UR52 ;  /* 0x0000003418157c20 */ /* 0x000fe20008410000 */
[C---:B------:R-:W-:Y:S01]  /*16940*/  VIADD R8, R6.reuse, 0x80 ;  /* 0x0000008006087836 */ /* 0x040fe20000000000 */
[----:B------:R-:W-:Y:S01]  /*16950*/  R2UR UR6, R6 ;  /* 0x00000000060672ca */ /* 0x000fe200000e0000 */
[----:B------:R-:W-:Y:S01]  /*16960*/  IMAD.MOV.U32 R9, RZ, RZ, 0x40000040 ;  /* 0x40000040ff097424 */ /* 0x000fe200078e00ff */
[----:B------:R-:W-:Y:S01]  /*16970*/  R2UR UR7, R7 ;  /* 0x00000000070772ca */ /* 0x000fe200000e0000 */
        /* <DEDUP_REMOVED lines=12> */
[----:B------:R-:W-:Y:S01]  /*16a40*/  HGMMA.64x128x16.F32.BF16 R88, R180, gdesc[UR4].tnspB, R88, gsb0 ;  /* 0x41e00004b4587df0 */ /* 0x000fe20008001858 */
[----:B------:R-:W-:Y:S01]  /*16a50*/  R2UR UR6, R8 ;  /* 0x00000000080672ca */ /* 0x000fe200000e0000 */
[----:B------:R-:W-:Y:S01]  /*16a60*/  FMUL.FTZ R47, R49, UR52 ;  /* 0x00000034312f7c20 */ /* 0x000fe20008410000 */
[----:B------:R-:W-:Y:S01]  /*16a70*/  R2UR UR7, R9 ;  /* 0x00000000090772ca */ /* 0x000fe200000e0000 */
[----:B------:R-:W-:Y:S01]  /*16a80*/  FMUL.FTZ R30, R33, UR52 ;  /* 0x00000034211e7c20 */ /* 0x000fe20008410000 */
[----:B------:R-:W2:Y:S01]  /*16a90*/  MUFU.TANH R10, R10 ;  /* 0x0000000a000a7308 */ /* 0x000ea20000002400 */
[----:B------:R-:W-:Y:S01]  /*16aa0*/  FMUL.FTZ R49, R55, UR52 ;  /* 0x0000003437317c20 */ /* 0x000fe20008410000 */
[----:B------:R-:W-:Y:S01]  /*16ab0*/  FMUL.FTZ R55, R57, UR52 ;  /* 0x0000003439377c20 */ /* 0x000fe20008410000 */
[----:B------:R-:W-:Y:S01]  /*16ac0*/  FMUL.FTZ R57, R60, UR52 ;  /* 0x000000343c397c20 */ /* 0x000fe20008410000 */
[----:B0-----:R-:W-:Y:S01]  /*16ad0*/  FMNMX.FTZ R60, R21, R12, !PT ;  /* 0x0000000c153c7209 */ /* 0x001fe20007810000 */
[----:B------:R-:W-:-:S02]  /*16ae0*/  VIADD R8, R6, 0x100 ;  /* 0x0000010006087836 */ /* 0x000fc40000000000 */
[----:B------:R-:W-:Y:S01]  /*16af0*/  FMUL.FTZ R32, R36, UR52 ;  /* 0x0000003424207c20 */ /* 0x000fe20008410000 */
[----:B------:R-:W-:Y:S01]  /*16b00*/  IMAD.MOV.U32 R9, RZ, RZ, 0x40000040 ;  /* 0x40000040ff097424 */ /* 0x000fe200078e00ff */
        /* <DEDUP_REMOVED lines=46> */
[----:B------:R-:W-:Y:S01]  /*16df0*/  UMOV UR44, UR47 ;  /* 0x0000002f002c7c82 */ /* 0x000fe20008000000 */
        /* <DEDUP_REMOVED lines=16> */
[----:B------:R-:W3:Y:S01]  /*16f00*/  S2R R199, SR_TID.X ;  /* 0x0000000000c77919 */ /* 0x000ee20000002100 */
[----:B------:R-:W4:Y:S01]  /*16f10*/  MUFU.TANH R42, R42 ;  /* 0x0000002a002a7308 */ /* 0x000f220000002400 */
[C---:B------:R-:W-:Y:S01]  /*16f20*/  ISETP.GT.AND P2, PT, R3.reuse, R14, PT ;  /* 0x0000000e0300720c */ /* 0x040fe20003f44270 */
[----:B------:R-:W-:-:S06]  /*16f30*/  VIADD R3, R3, 0xffffffff ;  /* 0xffffffff03037836 */ /* 0x000fcc0000000000 */
[----:B------:R-:W5:Y:S08]  /*16f40*/  MUFU.TANH R46, R46 ;  /* 0x0000002e002e7308 */ /* 0x000f700000002400 */
[----:B------:R-:W5:Y:S08]  /*16f50*/  MUFU.TANH R47, R47 ;  /* 0x0000002f002f7308 */ /* 0x000f700000002400 */
[----:B------:R-:W5:Y:S01]  /*16f60*/  MUFU.TANH R50, R50 ;  /* 0x0000003200327308 */ /* 0x000f620000002400 */
[----:B---3--:R-:W-:-:S07]  /*16f70*/  SHF.R.U32.HI R199, RZ, 0x7, R199 ;  /* 0x00000007ffc77819 */ /* 0x008fce00000116c7 */
[----:B------:R-:W3:Y:S08]  /*16f80*/  MUFU.TANH R51, R51 ;  /* 0x0000003300337308 */ /* 0x000ef00000002400 */
[----:B------:R-:W3:Y:S08]  /*16f90*/  MUFU.TANH R54, R54 ;  /* 0x0000003600367308 */ /* 0x000ef00000002400 */
[----:B------:R-:W3:Y:S08]  /*16fa0*/  MUFU.TANH R55, R55 ;  /* 0x0000003700377308 */ /* 0x000ef00000002400 */
[----:B------:R-:W3:Y:S08]  /*16fb0*/  MUFU.TANH R57, R57 ;  /* 0x0000003900397308 */ /* 0x000ef00000002400 */
[----:B------:R-:W3:Y:S01]  /*16fc0*/  MUFU.TANH R58, R58 ;  /* 0x0000003a003a7308 */ /* 0x000ee20000002400 */
[----:B------:R-:W-:-:S02]  /*16fd0*/  WARPGROUP.DEPBAR.LE gsb0, 0x0 ;  /* 0x00008000000079c5 */ /* 0x000fc40000010000 */
[----:B------:R-:W-:-:S05]  /*16fe0*/  WARPGROUP.ARRIVE ;  /* 0x00000000000079c5 */ /* 0x000fca0000000000 */
[----:B------:R-:W3:Y:S01]  /*16ff0*/  MUFU.TANH R59, R59 ;  /* 0x0000003b003b7308 */ /* 0x000ee20000002400 */
[----:B------:R-:W-:Y:S01]  /*17000*/  HGMMA.64x128x16.F32.BF16 R88, R176, gdesc[UR4].tnspB, R88, gsb0 ;  /* 0x41e00004b0587df0 */ /* 0x000fe20008001858 */
[----:B------:R-:W-:Y:S02]  /*17010*/  R2UR UR6, R8 ;  /* 0x00000000080672ca */ /* 0x000fe400000e0000 */
[----:B------:R-:W-:Y:S02]  /*17020*/  R2UR UR7, R9 ;  /* 0x00000000090772ca */ /* 0x000fe400000e0000 */
[----:B--2---:R-:W-:Y:S02]  /*17030*/  FMNMX.FTZ R8, R38, R11, !PT ;  /* 0x0000000b26087209 */ /* 0x004fe40007810000 */
[----:B------:R-:W2:Y:S02]  /*17040*/  MUFU.TANH R60, R60 ;  /* 0x0000003c003c7308 */ /* 0x000ea40000002400 */
[----:B0-----:R-:W-:-:S04]  /*17050*/  FMNMX.FTZ R8, R39, R8, !PT ;  /* 0x0000000827087209 */ /* 0x001fc80007810000 */
[----:B-1----:R-:W-:Y:S02]  /*17060*/  FMNMX.FTZ R9, R41, R8, !PT ;  /* 0x0000000829097209 */ /* 0x002fe40007810000 */
[----:B------:R-:W0:Y:S02]  /*17070*/  MUFU.TANH R61, R61 ;  /* 0x0000003d003d7308 */ /* 0x000e240000002400 */
[----:B----4-:R-:W-:-:S04]  /*17080*/  FMNMX.FTZ R9, R42, R9, !PT ;  /* 0x000000092a097209 */ /* 0x010fc80007810000 */
[----:B-----5:R-:W-:Y:S02]  /*17090*/  FMNMX.FTZ R8, R46, R9, !PT ;  /* 0x000000092e087209 */ /* 0x020fe40007810000 */
[----:B------:R-:W1:Y:S02]  /*170a0*/  MUFU.TANH R62, R62 ;  /* 0x0000003e003e7308 */ /* 0x000e640000002400 */
[----:B------:R-:W-:-:S04]  /*170b0*/  FMNMX.FTZ R9, R47, R8, !PT ;  /* 0x000000082f097209 */ /* 0x000fc80007810000 */
[----:B------:R-:W-:Y:S02]  /*170c0*/  FMNMX.FTZ R8, R50, R9, !PT ;  /* 0x0000000932087209 */ /* 0x000fe40007810000 */
[----:B------:R-:W4:Y:S02]  /*170d0*/  MUFU.TANH R64, R64 ;  /* 0x0000004000407308 */ /* 0x000f240000002400 */
[----:B---3--:R-:W-:-:S04]  /*170e0*/  FMNMX.FTZ R9, R51, R8, !PT ;  /* 0x0000000833097209 */ /* 0x008fc80007810000 */
[----:B------:R-:W-:Y:S02]  /*170f0*/  FMNMX.FTZ R8, R54, R9, !PT ;  /* 0x0000000936087209 */ /* 0x000fe40007810000 */
[----:B------:R-:W3:Y:S02]  /*17100*/  MUFU.TANH R65, R65 ;  /* 0x0000004100417308 */ /* 0x000ee40000002400 */
[----:B------:R-:W-:-:S04]  /*17110*/  FMNMX.FTZ R8, R55, R8, !PT ;  /* 0x0000000837087209 */ /* 0x000fc80007810000 */
[----:B------:R-:W-:Y:S02]  /*17120*/  FMNMX.FTZ R9, R57, R8, !PT ;  /* 0x0000000839097209 */ /* 0x000fe40007810000 */
[----:B------:R-:W5:Y:S02]  /*17130*/  MUFU.TANH R68, R68 ;  /* 0x0000004400447308 */ /* 0x000f640000002400 */
[----:B------:R-:W-:-:S04]  /*17140*/  FMNMX.FTZ R8, R58, R9, !PT ;  /* 0x000000093a087209 */ /* 0x000fc80007810000 */
[----:B------:R-:W-:Y:S02]  /*17150*/  FMNMX.FTZ R9, R59, R8, !PT ;  /* 0x000000083b097209 */ /* 0x000fe40007810000 */
[----:B------:R-:W5:Y:S02]  /*17160*/  MUFU.TANH R72, R72 ;  /* 0x0000004800487308 */ /* 0x000f640000002400 */
[----:B--2---:R-:W-:-:S04]  /*17170*/  FMNMX.FTZ R8, R60, R9, !PT ;  /* 0x000000093c087209 */ /* 0x004fc80007810000 */
[----:B0-----:R-:W-:Y:S02]  /*17180*/  FMNMX.FTZ R9, R61, R8, !PT ;  /* 0x000000083d097209 */ /* 0x001fe40007810000 */
[----:B------:R-:W0:Y:S02]  /*17190*/  MUFU.TANH R76, R76 ;  /* 0x0000004c004c7308 */ /* 0x000e240000002400 */
[----:B-1----:R-:W-:-:S04]  /*171a0*/  FMNMX.FTZ R9, R62, R9, !PT ;  /* 0x000000093e097209 */ /* 0x002fc80007810000 */
[----:B----4-:R-:W-:Y:S02]  /*171b0*/  FMNMX.FTZ R8, R64, R9, !PT ;  /* 0x0000000940087209 */ /* 0x010fe40007810000 */
[----:B------:R-:W1:Y:S02]  /*171c0*/  MUFU.TANH R69, R69 ;  /* 0x0000004500457308 */ /* 0x000e640000002400 */
[----:B---3--:R-:W-:Y:S01]  /*171d0*/  FMNMX.FTZ R9, R65, R8, !PT ;  /* 0x0000000841097209 */ /* 0x008fe20007810000 */
[----:B------:R-:W-:-:S03]  /*171e0*/  VIADD R8, R6, 0x180 ;  /* 0x0000018006087836 */ /* 0x000fc60000000000 */
[----:B-----5:R-:W-:Y:S01]  /*171f0*/  FMNMX.FTZ R11, R68, R9, !PT ;  /* 0x00000009440b7209 */ /* 0x020fe20007810000 */
[----:B------:R-:W-:Y:S01]  /*17200*/  IMAD.MOV.U32 R9, RZ, RZ, 0x40000040 ;  /* 0x40000040ff097424 */ /* 0x000fe200078e00ff */
[----:B------:R-:W2:Y:S02]  /*17210*/  MUFU.TANH R77, R77 ;  /* 0x0000004d004d7308 */ /* 0x000ea40000002400 */
[----:B------:R-:W-:-:S06]  /*17220*/  FMNMX.FTZ R11, R72, R11, !PT ;  /* 0x0000000b480b7209 */ /* 0x000fcc0007810000 */
[----:B------:R-:W3:Y:S08]  /*17230*/  MUFU.TANH R73, R73 ;  /* 0x0000004900497308 */ /* 0x000ef00000002400 */
[----:B------:R-:W4:Y:S08]  /*17240*/  MUFU.TANH R20, R20 ;  /* 0x0000001400147308 */ /* 0x000f300000002400 */
[----:B------:R-:W5:Y:S08]  /*17250*/  MUFU.TANH R24, R24 ;  /* 0x0000001800187308 */ /* 0x000f700000002400 */
[----:B------:R-:W5:Y:S08]  /*17260*/  MUFU.TANH R25, R25 ;  /* 0x0000001900197308 */ /* 0x000f700000002400 */
[----:B------:R-:W5:Y:S08]  /*17270*/  MUFU.TANH R27, R27 ;  /* 0x0000001b001b7308 */ /* 0x000f700000002400 */
[----:B------:R-:W5:Y:S08]  /*17280*/  MUFU.TANH R29, R29 ;  /* 0x0000001d001d7308 */ /* 0x000f700000002400 */
[----:B------:R-:W5:Y:S01]  /*17290*/  MUFU.TANH R31, R31 ;  /* 0x0000001f001f7308 */ /* 0x000f620000002400 */
[----:B------:R-:W-:-:S02]  /*172a0*/  WARPGROUP.DEPBAR.LE gsb0, 0x0 ;  /* 0x00008000000079c5 */ /* 0x000fc40000010000 */
[----:B------:R-:W-:-:S05]  /*172b0*/  WARPGROUP.ARRIVE ;  /* 0x00000000000079c5 */ /* 0x000fca0000000000 */
[----:B------:R-:W5:Y:S01]  /*172c0*/  MUFU.TANH R33, R33 ;  /* 0x0000002100217308 */ /* 0x000f620000002400 */
[----:B------:R-:W-:Y:S01]  /*172d0*/  HGMMA.64x128x16.F32.BF16 R88, R172, gdesc[UR4].tnspB, R88, gsb0 ;  /* 0x41e00004ac587df0 */ /* 0x000fe20008001858 */
[----:B------:R-:W-:Y:S02]  /*172e0*/  R2UR UR6, R8 ;  /* 0x00000000080672ca */ /* 0x000fe400000e0000 */
[----:B------:R-:W-:-:S04]  /*172f0*/  R2UR UR7, R9 ;  /* 0x00000000090772ca */ /* 0x000fc800000e0000 */
[----:B------:R-:W5:Y:S01]  /*17300*/  MUFU.TANH R35, R35 ;  /* 0x0000002300237308 */ /* 0x000f620000002400 */
[----:B0-----:R-:W-:-:S04]  /*17310*/  FMNMX.FTZ R8, R76, R11, !PT ;  /* 0x0000000b4c087209 */ /* 0x001fc80007810000 */
[----:B-1----:R-:W-:-:S03]  /*17320*/  FMNMX.FTZ R8, R69, R8, !PT ;  /* 0x0000000845087209 */ /* 0x002fc60007810000 */
[----:B------:R-:W0:Y:S01]  /*17330*/  MUFU.TANH R36, R36 ;  /* 0x0000002400247308 */ /* 0x000e220000002400 */
[----:B--2---:R-:W-:-:S04]  /*17340*/  FMNMX.FTZ R8, R77, R8, !PT ;  /* 0x000000084d087209 */ /* 0x004fc80007810000 */
[----:B---3--:R-:W-:-:S03]  /*17350*/  FMNMX.FTZ R8, R73, R8, !PT ;  /* 0x0000000849087209 */ /* 0x008fc60007810000 */
[----:B------:R-:W1:Y:S02]  /*17360*/  MUFU.TANH R37, R37 ;  /* 0x0000002500257308 */ /* 0x000e640000002400 */
[----:B------:R-:W2:Y:S06]  /*17370*/  SHFL.BFLY PT, R9, R8, 0x2, 0x1f ;  /* 0x0c401f0008097f89 */ /* 0x000eac00000e0000 */
[----:B------:R-:W3:Y:S08]  /*17380*/  MUFU.TANH R40, R40 ;  /* 0x0000002800287308 */ /* 0x000ef00000002400 */
[----:B------:R-:W3:Y:S08]  /*17390*/  MUFU.TANH R43, R43 ;  /* 0x0000002b002b7308 */ /* 0x000ef00000002400 */
[----:B------:R-:W3:Y:S01]  /*173a0*/  MUFU.TANH R44, R44 ;  /* 0x0000002c002c7308 */ /* 0x000ee20000002400 */
[----:B--2---:R-:W-:-:S05]  /*173b0*/  FMNMX.FTZ R9, R8, R9, !PT ;  /* 0x0000000908097209 */ /* 0x004fca0007810000 */
[----:B------:R-:W2:Y:S02]  /*173c0*/  SHFL.BFLY PT, R8, R9, 0x1, 0x1f ;  /* 0x0c201f0009087f89 */ /* 0x000ea400000e0000 */
[----:B------:R-:W3:Y:S08]  /*173d0*/  MUFU.TANH R45, R45 ;  /* 0x0000002d002d7308 */ /* 0x000ef00000002400 */
[----:B------:R-:W3:Y:S08]  /*173e0*/  MUFU.TANH R48, R48 ;  /* 0x0000003000307308 */ /* 0x000ef00000002400 */
[----:B------:R-:W3:Y:S01]  /*173f0*/  MUFU.TANH R49, R49 ;  /* 0x0000003100317308 */ /* 0x000ee20000002400 */
[----:B--2---:R-:W-:Y:S01]  /*17400*/  FMNMX.FTZ R11, R9, R8, !PT ;  /* 0x00000008090b7209 */ /* 0x004fe20007810000 */
[----:B------:R-:W-:-:S06]  /*17410*/  IMAD.MOV.U32 R9, RZ, RZ, 0x40000040 ;  /* 0x40000040ff097424 */ /* 0x000fcc00078e00ff */
[----:B------:R-:W2:Y:S01]  /*17420*/  MUFU.TANH R52, R52 ;  /* 0x0000003400347308 */ /* 0x000ea20000002400 */
[C---:B------:R-:W-:Y:S01]  /*17430*/  FADD.FTZ R8, -R11.reuse, R12 ;  /* 0x0000000c0b087221 */ /* 0x040fe20000010100 */
[----:B------:R-:W-:-:S03]  /*17440*/  FMUL.FTZ R85, R11, UR44 ;  /* 0x0000002c0b557c20 */ /* 0x000fc60008410000 */
[----:B------:R-:W-:Y:S01]  /*17450*/  FMUL.FTZ R67, R8, UR44 ;  /* 0x0000002c08437c20 */ /* 0x000fe20008410000 */
[----:B------:R-:W-:Y:S02]  /*17460*/  VIADD R8, R6, 0x200 ;  /* 0x0000020006087836 */ /* 0x000fe40000000000 */
[--C-:B------:R-:W-:Y:S01]  /*17470*/  FFMA.FTZ R180, R21, UR44, -R85.reuse ;  /* 0x0000002c15b47c23 */ /* 0x100fe20008010855 */
[--C-:B------:R-:W-:Y:S01]  /*17480*/  FFMA.FTZ R21, R7, UR44, -R85.reuse ;  /* 0x0000002c07157c23 */ /* 0x100fe20008010855 */
[----:B----4-:R-:W-:Y:S01]  /*17490*/  FMNMX.FTZ R7, R20, R13, !PT ;  /* 0x0000000d14077209 */ /* 0x010fe20007810000 */
[----:B------:R-:W4:Y:S01]  /*174a0*/  MUFU.TANH R53, R53 ;  /* 0x0000003500357308 */ /* 0x000f220000002400 */
[--C-:B------:R-:W-:Y:S01]  /*174b0*/  FFMA.FTZ R182, R10, UR44, -R85.reuse ;  /* 0x0000002c0ab67c23 */ /* 0x100fe20008010855 */
[--C-:B------:R-:W-:Y:S01]  /*174c0*/  FFMA.FTZ R87, R26, UR44, -R85.reuse ;  /* 0x0000002c1a577c23 */ /* 0x100fe20008010855 */
[--C-:B------:R-:W-:Y:S01]  /*174d0*/  FFMA.FTZ R176, R28, UR44, -R85.reuse ;  /* 0x0000002c1cb07c23 */ /* 0x100fe20008010855 */
[--C-:B------:R-:W-:Y:S01]  /*174e0*/  FFMA.FTZ R178, R32, UR44, -R85.reuse ;  /* 0x0000002c20b27c23 */ /* 0x100fe20008010855 */
[--C-:B------:R-:W-:Y:S01]  /*174f0*/  FFMA.FTZ R12, R64, UR44, -R85.reuse ;  /* 0x0000002c400c7c23 */ /* 0x100fe20008010855 */
[--C-:B------:R-:W-:Y:S01]  /*17500*/  FFMA.FTZ R26, R68, UR44, -R85.reuse ;  /* 0x0000002c441a7c23 */ /* 0x100fe20008010855 */
[--C-:B------:R-:W-:Y:S01]  /*17510*/  FFMA.FTZ R28, R76, UR44, -R85.reuse ;  /* 0x0000002c4c1c7c23 */ /* 0x100fe20008010855 */
[----:B------:R-:W4:Y:S01]  /*17520*/  MUFU.TANH R56, R56 ;  /* 0x0000003800387308 */ /* 0x000f220000002400 */
[----:B------:R-:W-:-:S07]  /*17530*/  FFMA.FTZ R69, R69, UR44, -R85 ;  /* 0x0000002c45457c23 */ /* 0x000fce0008010855 */
[----:B------:R-:W4:Y:S08]  /*17540*/  MUFU.TANH R63, R63 ;  /* 0x0000003f003f7308 */ /* 0x000f300000002400 */
[----:B------:R-:W4:Y:S08]  /*17550*/  MUFU.TANH R66, R66 ;  /* 0x0000004200427308 */ /* 0x000f300000002400 */
[----:B------:R-:W4:Y:S08]  /*17560*/  MUFU.TANH R80, R80 ;  /* 0x0000005000507308 */ /* 0x000f300000002400 */
[----:B------:R-:W-:Y:S08]  /*17570*/  MUFU.TANH R70, R70 ;  /* 0x0000004600467308 */ /* 0x000ff00000002400 */
[----:B------:R-:W-:Y:S01]  /*17580*/  MUFU.TANH R71, R71 ;  /* 0x0000004700477308 */ /* 0x000fe20000002400 */
[----:B------:R-:W-:-:S02]  /*17590*/  WARPGROUP.DEPBAR.LE gsb0, 0x0 ;  /* 0x00008000000079c5 */ /* 0x000fc40000010000 */
[----:B------:R-:W-:-:S05]  /*175a0*/  WARPGROUP.ARRIVE ;  /* 0x00000000000079c5 */ /* 0x000fca0000000000 */
[----:B------:R-:W-:Y:S01]  /*175b0*/  MUFU.TANH R74, R74 ;  /* 0x0000004a004a7308 */ /* 0x000fe20000002400 */
[--C-:B------:R-:W-:Y:S01]  /*175c0*/  FFMA.FTZ R172, R38, UR44, -R85.reuse ;  /* 0x0000002c26ac7c23 */ /* 0x100fe20008010855 */
[--C-:B------:R-:W-:Y:S01]  /*175d0*/  FFMA.FTZ R174, R41, UR44, -R85.reuse ;  /* 0x0000002c29ae7c23 */ /* 0x100fe20008010855 */
[--C-:B------:R-:W-:Y:S01]  /*175e0*/  FFMA.FTZ R41, R47, UR44, -R85.reuse ;  /* 0x0000002c2f297c23 */ /* 0x100fe20008010855 */
[--C-:B------:R-:W-:Y:S01]  /*175f0*/  FFMA.FTZ R47, R51, UR44, -R85.reuse ;  /* 0x0000002c332f7c23 */ /* 0x100fe20008010855 */
[----:B------:R-:W-:Y:S01]  /*17600*/  HGMMA.64x128x16.F32.BF16 R88, R168, gdesc[UR4].tnspB, R88, gsb0 ;  /* 0x41e00004a8587df0 */ /* 0x000fe20008001858 */
[----:B------:R-:W-:Y:S01]  /*17610*/  R2UR UR6, R8 ;  /* 0x00000000080672ca */ /* 0x000fe200000e0000 */
[--C-:B------:R-:W-:Y:S01]  /*17620*/  FFMA.FTZ R51, R55, UR44, -R85.reuse ;  /* 0x0000002c37337c23 */ /* 0x100fe20008010855 */
[----:B------:R-:W-:Y:S01]  /*17630*/  R2UR UR7, R9 ;  /* 0x00000000090772ca */ /* 0x000fe200000e0000 */
[----:B------:R-:W-:Y:S01]  /*17640*/  IMAD.MOV.U32 R9, RZ, RZ, 0x40000040 ;  /* 0x40000040ff097424 */ /* 0x000fe200078e00ff */
[----:B-----5:R-:W-:Y:S01]  /*17650*/  FMNMX.FTZ R8, R24, R7, !PT ;  /* 0x0000000718087209 */ /* 0x020fe20007810000 */
[----:B------:R-:W-:Y:S01]  /*17660*/  MUFU.TANH R75, R75 ;  /* 0x0000004b004b7308 */ /* 0x000fe20000002400 */
[----:B------:R-:W-:-:S02]  /*17670*/  FFMA.FTZ R55, R58, UR44, -R85 ;  /* 0x0000002c3a377c23 */ /* 0x000fc40008010855 */
[----:B------:R-:W-:-:S04]  /*17680*/  FMNMX.FTZ R8, R25, R8, !PT ;  /* 0x0000000819087209 */ /* 0x000fc80007810000 */
[----:B------:R-:W-:Y:S01]  /*17690*/  FMNMX.FTZ R8, R27, R8, !PT ;  /* 0x000000081b087209 */ /* 0x000fe20007810000 */
[----:B------:R-:W-:Y:S03]  /*176a0*/  MUFU.TANH R78, R78 ;  /* 0x0000004e004e7308 */ /* 0x000fe60000002400 */
[----:B------:R-:W-:-:S04]  /*176b0*/  FMNMX.FTZ R8, R29, R8, !PT ;  /* 0x000000081d087209 */ /* 0x000fc80007810000 */
[----:B------:R-:W-:Y:S01]  /*176c0*/  FMNMX.FTZ R8, R31, R8, !PT ;  /* 0x000000081f087209 */ /* 0x000fe20007810000 */
[----:B------:R-:W-:Y:S03]  /*176d0*/  MUFU.TANH R79, R79 ;  /* 0x0000004f004f7308 */ /* 0x000fe60000002400 */
[----:B------:R-:W-:-:S04]  /*176e0*/  FMNMX.FTZ R8, R33, R8, !PT ;  /* 0x0000000821087209 */ /* 0x000fc80007810000 */
[----:B------:R-:W-:Y:S01]  /*176f0*/  FMNMX.FTZ R7, R35, R8, !PT ;  /* 0x0000000823077209 */ /* 0x000fe20007810000 */
[----:B------:R-:W-:Y:S03]  /*17700*/  MUFU.TANH R81, R81 ;  /* 0x0000005100517308 */ /* 0x000fe60000002400 */
[----:B0-----:R-:W-:-:S04]  /*17710*/  FMNMX.FTZ R8, R36, R7, !PT ;  /* 0x0000000724087209 */ /* 0x001fc80007810000 */
[----:B-1----:R-:W-:Y:S01]  /*17720*/  FMNMX.FTZ R7, R37, R8, !PT ;  /* 0x0000000825077209 */ /* 0x002fe20007810000 */
[----:B------:R-:W-:Y:S03]  /*17730*/  MUFU.TANH R82, R82 ;  /* 0x0000005200527308 */ /* 0x000fe60000002400 */
[----:B---3--:R-:W-:-:S04]  /*17740*/  FMNMX.FTZ R8, R40, R7, !PT ;  /* 0x0000000728087209 */ /* 0x008fc80007810000 */
[----:B------:R-:W-:Y:S01]  /*17750*/  FMNMX.FTZ R7, R43, R8, !PT ;  /* 0x000000082b077209 */ /* 0x000fe20007810000 */
[----:B------:R-:W-:Y:S03]  /*17760*/  MUFU.TANH R83, R83 ;  /* 0x0000005300537308 */ /* 0x000fe60000002400 */
[----:B------:R-:W-:-:S04]  /*17770*/  FMNMX.FTZ R8, R44, R7, !PT ;  /* 0x000000072c087209 */ /* 0x000fc80007810000 */
[----:B------:R-:W-:Y:S01]  /*17780*/  FMNMX.FTZ R7, R45, R8, !PT ;  /* 0x000000082d077209 */ /* 0x000fe20007810000 */
[----:B------:R-:W-:Y:S03]  /*17790*/  MUFU.TANH R84, R84 ;  /* 0x0000005400547308 */ /* 0x000fe60000002400 */
[----:B------:R-:W-:-:S04]  /*177a0*/  FMNMX.FTZ R8, R48, R7, !PT ;  /* 0x0000000730087209 */ /* 0x000fc80007810000 */
[----:B------:R-:W-:Y:S01]  /*177b0*/  FMNMX.FTZ R7, R49, R8, !PT ;  /* 0x0000000831077209 */ /* 0x000fe20007810000 */
[----:B------:R-:W-:Y:S03]  /*177c0*/  MUFU.EX2 R67, R67 ;  /* 0x0000004300437308 */ /* 0x000fe60000000800 */
[----:B--2---:R-:W-:-:S04]  /*177d0*/  FMNMX.FTZ R8, R52, R7, !PT ;  /* 0x0000000734087209 */ /* 0x004fc80007810000 */
[----:B----4-:R-:W-:Y:S01]  /*177e0*/  FMNMX.FTZ R7, R53, R8, !PT ;  /* 0x0000000835077209 */ /* 0x010fe20007810000 */
[----:B------:R-:W-:Y:S01]  /*177f0*/  VIADD R8, R6, 0x280 ;  /* 0x0000028006087836 */ /* 0x000fe20000000000 */
[----:B------:R-:W0:Y:S02]  /*17800*/  MUFU.EX2 R180, R180 ;  /* 0x000000b400b47308 */ /* 0x000e240000000800 */
[----:B------:R-:W-:-:S04]  /*17810*/  FMNMX.FTZ R10, R56, R7, !PT ;  /* 0x00000007380a7209 */ /* 0x000fc80007810000 */
[----:B------:R-:W-:Y:S02]  /*17820*/  FMNMX.FTZ R7, R63, R10, !PT ;  /* 0x0000000a3f077209 */ /* 0x000fe40007810000 */
[----:B------:R-:W1:Y:S02]  /*17830*/  MUFU.EX2 R21, R21 ;  /* 0x0000001500157308 */ /* 0x000e640000000800 */
[----:B------:R-:W-:-:S04]  /*17840*/  FMNMX.FTZ R7, R66, R7, !PT ;  /* 0x0000000742077209 */ /* 0x000fc80007810000 */
[----:B------:R-:W-:Y:S02]  /*17850*/  FMNMX.FTZ R7, R80, R7, !PT ;  /* 0x0000000750077209 */ /* 0x000fe40007810000 */
[----:B------:R-:W2:Y:S01]  /*17860*/  MUFU.EX2 R182, R182 ;  /* 0x000000b600b67308 */ /* 0x000ea20000000800 */
[----:B0-----:R-:W-:-:S07]  /*17870*/  FFMA.FTZ R4, R67, R4, R180 ;  /* 0x0000000443047223 */ /* 0x001fce00000100b4 */
[----:B------:R-:W-:Y:S01]  /*17880*/  MUFU.EX2 R87, R87 ;  /* 0x0000005700577308 */ /* 0x000fe20000000800 */
[----:B-1----:R-:W-:-:S07]  /*17890*/  F2FP.BF16.F32.PACK_AB R180, R21, R180 ;  /* 0x000000b415b4723e */ /* 0x002fce00000010ff */
        /* <DEDUP_REMOVED lines=11> */
[----:B------:R-:W-:Y:S01]  /*17950*/  MUFU.EX2 R47, R47 ;  /* 0x0000002f002f7308 */ /* 0x000fe20000000800 */
[----:B------:R-:W-:Y:S01]  /*17960*/  HGMMA.64x128x16.F32.BF16 R88, R164, gdesc[UR4].tnspB, R88, gsb0 ;  /* 0x41e00004a4587df0 */ /* 0x000fe20008001858 */
[----:B------:R-:W-:Y:S02]  /*17970*/  R2UR UR6, R8 ;  /* 0x00000000080672ca */ /* 0x000fe400000e0000 */
[----:B------:R-:W-:Y:S01]  /*17980*/  R2UR UR7, R9 ;  /* 0x00000000090772ca */ /* 0x000fe200000e0000 */
[----:B------:R-:W-:Y:S01]  /*17990*/  IMAD.MOV.U32 R9, RZ, RZ, 0x40000040 ;  /* 0x40000040ff097424 */ /* 0x000fe200078e00ff */
        /* <DEDUP_REMOVED lines=20> */
[----:B------:R-:W-:-:S06]  /*17ae0*/  VIADD R8, R6, 0x300 ;  /* 0x0000030006087836 */ /* 0x000fcc0000000000 */
[----:B------:R-:W-:Y:S01]  /*17af0*/  MUFU.EX2 R28, R28 ;  /* 0x0000001c001c7308 */ /* 0x000fe20000000800 */
[----:B------:R-:W-:Y:S01]  /*17b00*/  VIADD R6, R6, 0x380 ;  /* 0x0000038006067836 */ /* 0x000fe20000000000 */
[----:B------:R-:W0:Y:S06]  /*17b10*/  SHFL.BFLY PT, R7, R10, 0x1, 0x1f ;  /* 0x0c201f000a077f89 */ /* 0x000e2c00000e0000 */
[----:B------:R-:W-:Y:S01]  /*17b20*/  MUFU.EX2 R69, R69 ;  /* 0x0000004500457308 */ /* 0x000fe20000000800 */
[----:B0-----:R-:W-:-:S05]  /*17b30*/  FMNMX.FTZ R10, R10, R7, !PT ;  /* 0x000000070a0a7209 */ /* 0x001fca0007810000 */
[----:B------:R-:W-:-:S04]  /*17b40*/  FADD.FTZ R7, -R10, R13 ;  /* 0x0000000d0a077221 */ /* 0x000fc80000010100 */
[----:B------:R-:W-:-:S04]  /*17b50*/  FMUL.FTZ R7, R7, UR44 ;  /* 0x0000002c07077c20 */ /* 0x000fc80008410000 */
[----:B------:R0:W-:Y:S02]  /*17b60*/  MUFU.EX2 R13, R7 ;  /* 0x00000007000d7308 */ /* 0x0001e40000000800 */
[----:B0-----:R-:W-:Y:S01]  /*17b70*/  IMAD.MOV.U32 R7, RZ, RZ, 0x40000040 ;  /* 0x40000040ff077424 */ /* 0x001fe200078e00ff */
[----:B------:R-:W-:Y:S02]  /*17b80*/  WARPGROUP.DEPBAR.LE gsb0, 0x0 ;  /* 0x00008000000079c5 */ /* 0x000fe40000010000 */
[----:B------:R-:W-:Y:S01]  /*17b90*/  WARPGROUP.ARRIVE ;  /* 0x00000000000079c5 */ /* 0x000fe20000000000 */
[--C-:B------:R-:W-:Y:S01]  /*17ba0*/  FFMA.FTZ R165, R30, UR44, -R85.reuse ;  /* 0x0000002c1ea57c23 */ /* 0x100fe20008010855 */
[----:B------:R-:W-:Y:S01]  /*17bb0*/  FMUL.FTZ R30, R10, UR44 ;  /* 0x0000002c0a1e7c20 */ /* 0x000fe20008410000 */
[--C-:B------:R-:W-:Y:S01]  /*17bc0*/  FFMA.FTZ R167, R34, UR44, -R85.reuse ;  /* 0x0000002c22a77c23 */ /* 0x100fe20008010855 */
[--C-:B------:R-:W-:Y:S01]  /*17bd0*/  FFMA.FTZ R164, R54, UR44, -R85.reuse ;  /* 0x0000002c36a47c23 */ /* 0x100fe20008010855 */
[----:B------:R-:W-:Y:S01]  /*17be0*/  FFMA.FTZ R166, R57, UR44, -R85 ;  /* 0x0000002c39a67c23 */ /* 0x000fe20008010855 */
[----:B------:R-:W-:Y:S01]  /*17bf0*/  HGMMA.64x128x16.F32.BF16 R88, R160, gdesc[UR4].tnspB, R88, gsb0 ;  /* 0x41e00004a0587df0 */ /* 0x000fe20008001858 */
[----:B------:R-:W-:Y:S01]  /*17c00*/  R2UR UR6, R8 ;  /* 0x00000000080672ca */ /* 0x000fe200000e0000 */
[--C-:B------:R-:W-:Y:S01]  /*17c10*/  FFMA.FTZ R20, R20, UR44, -R30.reuse ;  /* 0x0000002c14147c23 */ /* 0x100fe2000801081e */
[----:B------:R-:W-:Y:S01]  /*17c20*/  R2UR UR7, R9 ;  /* 0x00000000090772ca */ /* 0x000fe200000e0000 */
[--C-:B------:R-:W-:Y:S01]  /*17c30*/  FFMA.FTZ R181, R24, UR44, -R30.reuse ;  /* 0x0000002c18b57c23 */ /* 0x100fe2000801081e */
[--C-:B------:R-:W-:Y:S01]  /*17c40*/  FFMA.FTZ R183, R25, UR44, -R30.reuse ;  /* 0x0000002c19b77c23 */ /* 0x100fe2000801081e */
[--C-:B------:R-:W-:Y:S01]  /*17c50*/  FFMA.FTZ R24, R27, UR44, -R30.reuse ;  /* 0x0000002c1b187c23 */ /* 0x100fe2000801081e */
[----:B------:R-:W-:Y:S01]  /*17c60*/  FFMA.FTZ R177, R29, UR44, -R30 ;  /* 0x0000002c1db17c23 */ /* 0x000fe2000801081e */
[----:B------:R-:W0:Y:S01]  /*17c70*/  MUFU.EX2 R20, R20 ;  /* 0x0000001400147308 */ /* 0x000e220000000800 */
[----:B------:R-:W-:-:S02]  /*17c80*/  @!P1 IMAD R27, R184, 0x8, R2 ;  /* 0x00000008b81b9824 */ /* 0x000fc400078e0202 */
[--C-:B------:R-:W-:Y:S01]  /*17c90*/  FFMA.FTZ R32, R31, UR44, -R30.reuse ;  /* 0x0000002c1f207c23 */ /* 0x100fe2000801081e */
[--C-:B------:R-:W-:Y:S01]  /*17ca0*/  FFMA.FTZ R25, R44, UR44, -R30.reuse ;  /* 0x0000002c2c197c23 */ /* 0x100fe2000801081e */
[----:B------:R-:W-:Y:S01]  /*17cb0*/  FFMA.FTZ R179, R33, UR44, -R30 ;  /* 0x0000002c21b37c23 */ /* 0x000fe2000801081e */
[----:B------:R-:W-:Y:S01]  /*17cc0*/  @!P1 VIADD R27, R27, 0x28840 ;  /* 0x000288401b1b9836 */ /* 0x000fe20000000000 */
[----:B------:R-:W-:Y:S01]  /*17cd0*/  IADD3 R31, -R199, 0xb, RZ ;  /* 0x0000000bc71f7810 */ /* 0x000fe20007ffe1ff */
[----:B------:R-:W-:Y:S01]  /*17ce0*/  @!P1 IMAD R29, R15, 0x8, R2 ;  /* 0x000000080f1d9824 */ /* 0x000fe200078e0202 */
[----:B------:R-:W1:Y:S01]  /*17cf0*/  MUFU.EX2 R181, R181 ;  /* 0x000000b500b57308 */ /* 0x000e620000000800 */
[----:B------:R-:W-:Y:S01]  /*17d00*/  FADD.FTZ R15, R21, R4 ;  /* 0x00000004150f7221 */ /* 0x000fe20000010000 */
[----:B------:R-:W-:Y:S01]  /*17d10*/  @!P1 PRMT R27, RZ, 0x654, R27 ;  /* 0x00000654ff1b9816 */ /* 0x000fe2000000001b */
[----:B------:R-:W-:Y:S01]  /*17d20*/  FFMA.FTZ R34, R35, UR44, -R30 ;  /* 0x0000002c23227c23 */ /* 0x000fe2000801081e */
[----:B------:R-:W-:-:S02]  /*17d30*/  @!P1 VIADD R29, R29, 0x28860 ;  /* 0x000288601d1d9836 */ /* 0x000fc40000000000 */
[----:B--2---:R-:W-:Y:S01]  /*17d40*/  FADD.FTZ R4, R182, R15 ;  /* 0x0000000fb6047221 */ /* 0x004fe20000010000 */
[--C-:B------:R-:W-:Y:S01]  /*17d50*/  FFMA.FTZ R173, R36, UR44, -R30.reuse ;  /* 0x0000002c24ad7c23 */ /* 0x100fe2000801081e */
[----:B------:R-:W-:Y:S01]  /*17d60*/  FFMA.FTZ R36, R37, UR44, -R30 ;  /* 0x0000002c25247c23 */ /* 0x000fe2000801081e */
[----:B------:R-:W-:Y:S01]  /*17d70*/  MUFU.EX2 R183, R183 ;  /* 0x000000b700b77308 */ /* 0x000fe20000000800 */
[----:B0-----:R-:W-:Y:S01]  /*17d80*/  FFMA.FTZ R44, R13, R0, R20 ;  /* 0x000000000d2c7223 */ /* 0x001fe20000010014 */
[--C-:B------:R-:W-:Y:S01]  /*17d90*/  FFMA.FTZ R175, R40, UR44, -R30.reuse ;  /* 0x0000002c28af7c23 */ /* 0x100fe2000801081e */
[--C-:B------:R-:W-:Y:S01]  /*17da0*/  FFMA.FTZ R38, R43, UR44, -R30.reuse ;  /* 0x0000002c2b267c23 */ /* 0x100fe2000801081e */
[--C-:B------:R-:W-:Y:S01]  /*17db0*/  FFMA.FTZ R171, R48, UR44, -R30.reuse ;  /* 0x0000002c30ab7c23 */ /* 0x100fe2000801081e */
[--C-:B------:R-:W-:Y:S01]  /*17dc0*/  FFMA.FTZ R40, R45, UR44, -R30.reuse ;  /* 0x0000002c2d287c23 */ /* 0x100fe2000801081e */
[--C-:B------:R-:W-:Y:S01]  /*17dd0*/  FFMA.FTZ R42, R53, UR44, -R30.reuse ;  /* 0x0000002c352a7c23 */ /* 0x100fe2000801081e */
[----:B------:R-:W-:Y:S01]  /*17de0*/  FFMA.FTZ R56, R56, UR44, -R30 ;  /* 0x0000002c38387c23 */ /* 0x000fe2000801081e */
[----:B------:R-:W-:Y:S01]  /*17df0*/  MUFU.EX2 R24, R24 ;  /* 0x0000001800187308 */ /* 0x000fe20000000800 */
[----:B-1----:R-:W-:Y:S01]  /*17e00*/  FADD.FTZ R44, R181, R44 ;  /* 0x0000002cb52c7221 */ /* 0x002fe20000010000 */
[--C-:B------:R-:W-:Y:S01]  /*17e10*/  FFMA.FTZ R15, R63, UR44, -R30.reuse ;  /* 0x0000002c3f0f7c23 */ /* 0x100fe2000801081e */
[----:B------:R-:W-:Y:S01]  /*17e20*/  F2FP.BF16.F32.PACK_AB R181, R181, R20 ;  /* 0x00000014b5b5723e */ /* 0x000fe200000010ff */
        /* <DEDUP_REMOVED lines=9> */
[----:B------:R-:W-:Y:S01]  /*17ec0*/  FFMA.FTZ R9, R73, UR44, -R85 ;  /* 0x0000002c49097c23 */ /* 0x000fe20008010855 */
[----:B------:R-:W-:-:S02]  /*17ed0*/  F2FP.BF16.F32.PACK_AB R182, R87, R182 ;  /* 0x000000b657b6723e */ /* 0x000fc400000010ff */
        /* <DEDUP_REMOVED lines=13> */
[----:B------:R-:W-:-:S05]  /*17fb0*/  WARPGROUP.ARRIVE ;  /* 0x00000000000079c5 */ /* 0x000fca0000000000 */
[----:B------:R-:W-:Y:S01]  /*17fc0*/  MUFU.EX2 R164, R164 ;  /* 0x000000a400a47308 */ /* 0x000fe20000000800 */
        /* <DEDUP_REMOVED lines=8> */
[----:B------:R-:W-:Y:S01]  /*18050*/  FFMA.FTZ R7, R52, UR44, -R30 ;  /* 0x0000002c34077c23 */ /* 0x000fe2000801081e */
[----:B------:R-:W-:Y:S01]  /*18060*/  MUFU.EX2 R42, R42 ;  /* 0x0000002a002a7308 */ /* 0x000fe20000000800 */
[--C-:B------:R-:W-:Y:S01]  /*18070*/  FFMA.FTZ R61, R62, UR44, -R85.reuse ;  /* 0x0000002c3e3d7c23 */ /* 0x100fe20008010855 */
[--C-:B------:R-:W-:Y:S01]  /*18080*/  FFMA.FTZ R59, R65, UR44, -R85.reuse ;  /* 0x0000002c413b7c23 */ /* 0x100fe20008010855 */
[----:B------:R-:W-:-:S05]  /*18090*/  FFMA.FTZ R65, R72, UR44, -R85 ;  /* 0x0000002c48417c23 */ /* 0x000fca0008010855 */
        /* <DEDUP_REMOVED lines=13> */
[----:B------:R-:W1:Y:S08]  /*18170*/  MUFU.EX2 R65, R65 ;  /* 0x0000004100417308 */ /* 0x000e700000000800 */
[----:B------:R-:W2:Y:S08]  /*18180*/  MUFU.EX2 R79, R79 ;  /* 0x0000004f004f7308 */ /* 0x000eb00000000800 */
[----:B------:R-:W-:Y:S08]  /*18190*/  MUFU.EX2 R82, R82 ;  /* 0x0000005200527308 */ /* 0x000ff00000000800 */
[----:B------:R-:W-:Y:S01]  /*181a0*/  MUFU.EX2 R8, R8 ;  /* 0x0000000800087308 */ /* 0x000fe20000000800 */
[----:B------:R-:W-:-:S02]  /*181b0*/  WARPGROUP.DEPBAR.LE gsb0, 0x0 ;  /* 0x00008000000079c5 */ /* 0x000fc40000010000 */
[----:B------:R-:W-:Y:S01]  /*181c0*/  WARPGROUP.ARRIVE ;  /* 0x00000000000079c5 */ /* 0x000fe20000000000 */
[----:B------:R-:W-:Y:S01]  /*181d0*/  FFMA.FTZ R157, R74, UR44, -R30 ;  /* 0x0000002c4a9d7c23 */ /* 0x000fe2000801081e */
[----:B0-----:R-:W-:Y:S02]  /*181e0*/  F2FP.BF16.F32.PACK_AB R156, R59, R12 ;  /* 0x0000000c3b9c723e */ /* 0x001fe400000010ff */
[----:B-1----:R-:W-:Y:S01]  /*181f0*/  F2FP.BF16.F32.PACK_AB R158, R65, R26 ;  /* 0x0000001a419e723e */ /* 0x002fe200000010ff */
[----:B------:R-:W-:Y:S01]  /*18200*/  MUFU.EX2 R9, R9 ;  /* 0x0000000900097308 */ /* 0x000fe20000000800 */
[----:B------:R-:W-:Y:S01]  /*18210*/  HGMMA.64x128x16.F32.BF16 R88, R152, gdesc[UR4].tnspB, R88, gsb0 ;  /* 0x41e0000498587df0 */ /* 0x000fe20008001858 */
[----:B--2---:R-:W-:-:S06]  /*18220*/  F2FP.BF16.F32.PACK_AB R159, R79, R78 ;  /* 0x0000004e4f9f723e */ /* 0x004fcc00000010ff */
[----:B------:R-:W-:Y:S01]  /*18230*/  MUFU.EX2 R157, R157 ;  /* 0x0000009d009d7308 */ /* 0x000fe20000000800 */
[----:B------:R-:W-:Y:S02]  /*18240*/  WARPGROUP.DEPBAR.LE gsb0, 0x0 ;  /* 0x00008000000079c5 */ /* 0x000fe40000010000 */
[----:B------:R0:W-:Y:S06]  /*18250*/  BAR.ARV R31, 0x100 ;  /* 0x0004001f0000751d */ /* 0x0001ec0000002000 */
[----:B------:R1:W-:Y:S01]  /*18260*/  @!P1 SYNCS.ARRIVE.TRANS64.RED.A1T0 RZ, [R27+URZ], RZ ;  /* 0x000000ff1bff99a7 */ /* 0x0003e2000810043f */
[-C--:B------:R-:W-:Y:S01]  /*18270*/  FMUL.FTZ R90, R90, R13.reuse ;  /* 0x0000000d5a5a7220 */ /* 0x080fe20000410000 */
[----:B0-----:R-:W-:Y:S01]  /*18280*/  @!P1 PRMT R31, RZ, 0x654, R29 ;  /* 0x00000654ff1f9816 */ /* 0x001fe2000000001d */
[----:B------:R-:W-:Y:S01]  /*18290*/  FADD.FTZ R29, R87, R4 ;  /* 0x00000004571d7221 */ /* 0x000fe20000010000 */
[-C--:B------:R-:W-:Y:S01]  /*182a0*/  FMUL.FTZ R91, R91, R13.reuse ;  /* 0x0000000d5b5b7220 */ /* 0x080fe20000410000 */
[-C--:B------:R-:W-:Y:S01]  /*182b0*/  FMUL.FTZ R94, R94, R13.reuse ;  /* 0x0000000d5e5e7220 */ /* 0x080fe20000410000 */
[-C--:B------:R-:W-:Y:S01]  /*182c0*/  FMUL.FTZ R95, R95, R13.reuse ;  /* 0x0000000d5f5f7220 */ /* 0x080fe20000410000 */
[----:B------:R-:W-:Y:S01]  /*182d0*/  FMUL.FTZ R98, R98, R13 ;  /* 0x0000000d62627220 */ /* 0x000fe20000410000 */
[----:B-1----:R-:W-:Y:S01]  /*182e0*/  FADD.FTZ R27, R183, R44 ;  /* 0x0000002cb71b7221 */ /* 0x002fe20000010000 */
[----:B------:R-:W-:Y:S01]  /*182f0*/  FADD.FTZ R44, R176, R29 ;  /* 0x0000001db02c7221 */ /* 0x000fe20000010000 */
[C---:B------:R-:W-:Y:S01]  /*18300*/  F2FP.BF16.F32.PACK_AB R183, R24.reuse, R183 ;  /* 0x000000b718b7723e */ /* 0x040fe200000010ff */
[----:B------:R0:W-:Y:S01]  /*18310*/  @!P1 SYNCS.ARRIVE.TRANS64.RED.A1T0 RZ, [R31+URZ], RZ ;  /* 0x000000ff1fff99a7 */ /* 0x0001e2000810043f */
[----:B------:R-:W-:Y:S01]  /*18320*/  FADD.FTZ R4, R24, R27 ;  /* 0x0000001b18047221 */ /* 0x000fe20000010000 */
[----:B------:R-:W-:Y:S01]  /*18330*/  FADD.FTZ R29, R165, R44 ;  /* 0x0000002ca51d7221 */ /* 0x000fe20000010000 */
[----:B------:R-:W-:Y:S01]  /*18340*/  FFMA.FTZ R44, R71, UR44, -R30 ;  /* 0x0000002c472c7c23 */ /* 0x000fe2000801081e */
[----:B------:R-:W-:Y:S01]  /*18350*/  F2FP.BF16.F32.PACK_AB R176, R165, R176 ;  /* 0x000000b0a5b0723e */ /* 0x000fe200000010ff */
[----:B------:R-:W-:Y:S01]  /*18360*/  FADD.FTZ R27, R177, R4 ;  /* 0x00000004b11b7221 */ /* 0x000fe20000010000 */
[----:B------:R-:W-:Y:S01]  /*18370*/  FADD.FTZ R48, R178, R29 ;  /* 0x0000001db2307221 */ /* 0x000fe20000010000 */
[----:B------:R-:W-:Y:S01]  /*18380*/  FFMA.FTZ R4, R80, UR44, -R30 ;  /* 0x0000002c50047c23 */ /* 0x000fe2000801081e */
[C---:B------:R-:W-:Y:S01]  /*18390*/  F2FP.BF16.F32.PACK_AB R177, R32.reuse, R177 ;  /* 0x000000b120b1723e */ /* 0x040fe200000010ff */
[----:B------:R-:W-:Y:S01]  /*183a0*/  FADD.FTZ R46, R32, R27 ;  /* 0x0000001b202e7221 */ /* 0x000fe20000010000 */
[----:B------:R-:W-:Y:S01]  /*183b0*/  FADD.FTZ R29, R167, R48 ;  /* 0x00000030a71d7221 */ /* 0x000fe20000010000 */
[----:B------:R-:W-:Y:S01]  /*183c0*/  MUFU.EX2 R44, R44 ;  /* 0x0000002c002c7308 */ /* 0x000fe20000000800 */
[----:B------:R-:W-:Y:S01]  /*183d0*/  F2FP.BF16.F32.PACK_AB R165, R42, R7 ;  /* 0x000000072aa5723e */ /* 0x000fe200000010ff */
[----:B------:R-:W-:Y:S01]  /*183e0*/  FADD.FTZ R27, R179, R46 ;  /* 0x0000002eb31b7221 */ /* 0x000fe20000010000 */
[----:B------:R-:W-:Y:S01]  /*183f0*/  FADD.FTZ R48, R172, R29 ;  /* 0x0000001dac307221 */ /* 0x000fe20000010000 */
[C---:B------:R-:W-:Y:S01]  /*18400*/  F2FP.BF16.F32.PACK_AB R172, R169.reuse, R172 ;  /* 0x000000aca9ac723e */ /* 0x040fe200000010ff */
[----:B------:R-:W-:Y:S01]  /*18410*/  FFMA.FTZ R30, R84, UR44, -R30 ;  /* 0x0000002c541e7c23 */ /* 0x000fe2000801081e */
[----:B------:R-:W-:Y:S01]  /*18420*/  FADD.FTZ R46, R34, R27 ;  /* 0x0000001b222e7221 */ /* 0x000fe20000010000 */
[----:B------:R-:W-:Y:S01]  /*18430*/  FADD.FTZ R29, R169, R48 ;  /* 0x00000030a91d7221 */ /* 0x000fe20000010000 */
[----:B------:R-:W1:Y:S01]  /*18440*/  MUFU.EX2 R4, R4 ;  /* 0x0000000400047308 */ /* 0x000e620000000800 */
[----:B------:R-:W-:Y:S01]  /*18450*/  F2FP.BF16.F32.PACK_AB R169, R40, R25 ;  /* 0x0000001928a9723e */ /* 0x000fe200000010ff */
[----:B------:R-:W-:Y:S01]  /*18460*/  FADD.FTZ R27, R173, R46 ;  /* 0x0000002ead1b7221 */ /* 0x000fe20000010000 */
[----:B------:R-:W-:Y:S01]  /*18470*/  FADD.FTZ R48, R174, R29 ;  /* 0x0000001dae307221 */ /* 0x000fe20000010000 */
[----:B------:R-:W-:Y:S01]  /*18480*/  F2FP.BF16.F32.PACK_AB R179, R34, R179 ;  /* 0x000000b322b3723e */ /* 0x000fe200000010ff */
[-C--:B------:R-:W-:Y:S01]  /*18490*/  FMUL.FTZ R99, R99, R13.reuse ;  /* 0x0000000d63637220 */ /* 0x080fe20000410000 */
[----:B------:R-:W-:Y:S01]  /*184a0*/  FADD.FTZ R46, R36, R27 ;  /* 0x0000001b242e7221 */ /* 0x000fe20000010000 */
[----:B------:R-:W-:Y:S01]  /*184b0*/  FADD.FTZ R29, R39, R48 ;  /* 0x00000030271d7221 */ /* 0x000fe20000010000 */
[----:B------:R-:W-:Y:S01]  /*184c0*/  MUFU.EX2 R34, R81 ;  /* 0x0000005100227308 */ /* 0x000fe20000000800 */
        /* <DEDUP_REMOVED lines=15> */
[----:B------:R-:W-:Y:S01]  /*185c0*/  FMUL.FTZ R110, R110, R13 ;  /* 0x0000000d6e6e7220 */ /* 0x000fe20000410000 */
[----:B------:R-:W2:Y:S01]  /*185d0*/  MUFU.EX2 R20, R75 ;  /* 0x0000004b00147308 */ /* 0x000ea20000000800 */
[----:B------:R-:W-:Y:S01]  /*185e0*/  FADD.FTZ R21, R171, R46 ;  /* 0x0000002eab157221 */ /* 0x000fe20000010000 */
[----:B------:R-:W-:Y:S01]  /*185f0*/  FADD.FTZ R32, R164, R27 ;  /* 0x0000001ba4207221 */ /* 0x000fe20000010000 */
[C---:B------:R-:W-:Y:S01]  /*18600*/  F2FP.BF16.F32.PACK_AB R171, R6.reuse, R171 ;  /* 0x000000ab06ab723e */ /* 0x040fe200000010ff */
        /* <DEDUP_REMOVED lines=22> */
[----:B------:R-:W-:Y:S01]  /*18770*/  FADD.FTZ R25, R57, R24 ;  /* 0x0000001839197221 */ /* 0x000fe20000010000 */
[C---:B-1----:R-:W-:Y:S01]  /*18780*/  F2FP.BF16.F32.PACK_AB R161, R4.reuse, R161 ;  /* 0x000000a104a1723e */ /* 0x042fe200000010ff */
        /* <DEDUP_REMOVED lines=15> */
[----:B------:R-:W1:Y:S01]  /*18880*/  MUFU.EX2 R6, R83 ;  /* 0x0000005300067308 */ /* 0x000e620000000800 */
[C---:B--2---:R-:W-:Y:S01]  /*18890*/  F2FP.BF16.F32.PACK_AB R157, R20.reuse, R157 ;  /* 0x0000009d149d723e */ /* 0x044fe200000010ff */
        /* <DEDUP_REMOVED lines=19> */
[-C--:B------:R-:W-:Y:S01]  /*189d0*/  FMUL.FTZ R93, R93, R67.reuse ;  /* 0x000000435d5d7220 */ /* 0x080fe20000410000 */
[----:B-1----:R-:W-:Y:S01]  /*189e0*/  FADD.FTZ R7, R6, R7 ;  /* 0x0000000706077221 */ /* 0x002fe20000010000 */
        /* <DEDUP_REMOVED lines=42> */
[----:B------:R-:W-:Y:S02]  /*18c90*/  IMAD.MOV.U32 R13, RZ, RZ, R10 ;  /* 0x000000ffff0d7224 */ /* 0x000fe400078e000a */
[----:B------:R-:W-:Y:S01]  /*18ca0*/  IMAD.MOV.U32 R12, RZ, RZ, R11 ;  /* 0x000000ffff0c7224 */ /* 0x000fe200078e000b */
[----:B0-----:R-:W-:Y:S06]  /*18cb0*/  @P2 BRA `(.L_x_7070) ;  /* 0xffffffd4008c2947 */ /* 0x001fec000383ffff */
.L_x_7060:
[----:B------:R-:W-:-:S13]  /*18cc0*/  ISETP.GE.AND P2, PT, R3, R198, PT ;  /* 0x000000c60300720c */ /* 0x000fda0003f46270 */
[----:B------:R-:W-:Y:S05]  /*18cd0*/  @!P2 BRA `(.L_x_7071) ;  /* 0x00000038009ca947 */ /* 0x000fea0003800000 */
[----:B------:R-:W-:Y:S02]  /*18ce0*/  IMAD R15, R197, 0x80, R204 ;  /* 0x00000080c50f7824 */ /* 0x000fe400078e02cc */
[----:B------:R-:W-:Y:S02]  /*18cf0*/  IMAD.MOV.U32 R12, RZ, RZ, R10 ;  /* 0x000000ffff0c7224 */ /* 0x000fe400078e000a */
[----:B------:R-:W-:Y:S02]  /*18d00*/  VIADD R15, R15, 0x8 ;  /* 0x000000080f0f7836 */ /* 0x000fe40000000000 */
[----:B------:R-:W-:Y:S02]  /*18d10*/  IMAD.MOV.U32 R13, RZ, RZ, R11 ;  /* 0x000000ffff0d7224 */ /* 0x000fe400078e000b */
[----:B------:R-:W-:Y:S01]  /*18d20*/  IMAD.MOV.U32 R20, RZ, RZ, R186 ;  /* 0x000000ffff147224 */ /* 0x000fe200078e00ba */
[----:B------:R-:W-:Y:S01]  /*18d30*/  IADD3 R15, R15, R192, -R193 ;  /* 0x000000c00f0f7210 */ /* 0x000fe20007ffe8c1 */
[----:B------:R-:W-:-:S07]  /*18d40*/  IMAD.MOV.U32 R14, RZ, RZ, R184 ;  /* 0x000000ffff0e7224 */ /* 0x000fce00078e00b8 */
.L_x_7089:
        /* <DEDUP_REMOVED lines=10> */
.L_x_7073:
[----:B------:R-:W-:Y:S01]  /*18df0*/  IMAD R6, R184, 0x8, R2 ;  /* 0x00000008b8067824 */ /* 0x000fe200078e0202 */
[----:B------:R-:W-:-:S04]  /*18e00*/  SHF.L.U32 R7, R186, 0x1f, RZ ;  /* 0x0000001fba077819 */ /* 0x000fc800000006ff */
[----:B------:R0:W1:Y:S01]  /*18e10*/  SYNCS.PHASECHK.TRANS64.TRYWAIT P3, [R6+URZ+0x28830], R7 ;  /* 0x02883007060075a7 */ /* 0x000062000806017f */
[----:B------:R-:W-:Y:S05]  /*18e20*/  @!P0 BRA `(.L_x_7074) ;  /* 0x0000000000048947 */ /* 0x000fea0003800000 */
[----:B------:R-:W-:Y:S01]  /*18e30*/  BPT.TRAP 0x1 ;  /* 0x000000040000795c */ /* 0x000fe20000300000 */
.L_x_7074:
[----:B------:R-:W-:Y:S04]  /*18e40*/  BSSY B0, `(.L_x_7072) ;  /* 0x0000004000007945 */ /* 0x000fe80003800000 */
[----:B-1----:R-:W-:Y:S05]  /*18e50*/  @P3 BRA `(.L_x_7075) ;  /* 0x0000000000083947 */ /* 0x002fea0003800000 */
[----:B------:R-:W1:Y:S02]  /*18e60*/  SYNCS.PHASECHK.TRANS64.TRYWAIT P3, [R6+URZ+0x28830], R7 ;  /* 0x02883007060075a7 */ /* 0x000e64000806017f */
[----:B-1----:R-:W-:Y:S05]  /*18e70*/  @!P3 BRA `(.L_x_7076) ;  /* 0x000000dc0058b947 */ /* 0x002fea0003800000 */
.L_x_7075:
[----:B------:R-:W-:Y:S05]  /*18e80*/  BSYNC B0 ;  /* 0x0000000000007941 */ /* 0x000fea0003800000 */
.L_x_7072:
        /* <DEDUP_REMOVED lines=64> */
.L_x_7078:
[----:B------:R-:W-:Y:S01]  /*19290*/  SHF.L.U32 R6, R20, 0x1f, RZ ;  /* 0x0000001f14067819 */ /* 0x000fe200000006ff */
[----:B------:R-:W-:-:S04]  /*192a0*/  IMAD R7, R14, 0x8, R2 ;  /* 0x000000080e077824 */ /* 0x000fc800078e0202 */
[----:B------:R0:W1:Y:S01]  /*192b0*/  SYNCS.PHASECHK.TRANS64.TRYWAIT P2, [R7+URZ+0x28850], R6 ;  /* 0x02885006070075a7 */ /* 0x000062000804017f */
[----:B------:R-:W-:Y:S05]  /*192c0*/  @!P0 BRA `(.L_x_7079) ;  /* 0x0000000000048947 */ /* 0x000fea0003800000 */
[----:B------:R-:W-:Y:S01]  /*192d0*/  BPT.TRAP 0x1 ;  /* 0x000000040000795c */ /* 0x000fe20000300000 */
.L_x_7079:
[----:B-1----:R-:W-:Y:S05]  /*192e0*/  @P2 BRA `(.L_x_7077) ;  /* 0x0000000000082947 */ /* 0x002fea0003800000 */
[----:B------:R-:W1:Y:S02]  /*192f0*/  SYNCS.PHASECHK.TRANS64.TRYWAIT P2, [R7+URZ+0x28850], R6 ;  /* 0x02885006070075a7 */ /* 0x000e64000804017f */
[----:B-1----:R-:W-:Y:S05]  /*19300*/  @!P2 BRA `(.L_x_7080) ;  /* 0x000000d80048a947 */ /* 0x002fea0003800000 */
.L_x_7077:
        /* <DEDUP_REMOVED lines=39> */
[----:B------:R-:W-:-:S02]  /*19580*/  IMAD.MOV.U32 R9, RZ, RZ, 0x40000040 ;  /* 0x40000040ff097424 */ /* 0x000fc400078e00ff */
        /* <DEDUP_REMOVED lines=26> */
[----:B0-----:R-:W-:Y:S01]  /*19730*/  SHF.R.U32.HI R199, RZ, 0x7, R199 ;  /* 0x00000007ffc77819 */ /* 0x001fe200000116c7 */
[----:B------:R-:W0:Y:S01]  /*19740*/  MUFU.TANH R20, R20 ;  /* 0x0000001400147308 */ /* 0x000e220000002400 */
[----:B------:R-:W-:-:S07]  /*19750*/  IMAD R82, R197, 0x80, R204 ;  /* 0x00000080c5527824 */ /* 0x000fce00078e02cc */
        /* <DEDUP_REMOVED lines=17> */
[----:B------:R-:W-:Y:S01]  /*19870*/  R2UR UR6, R8 ;  /* 0x00000000080672ca */ /* 0x000fe200000e0000 */
[----:B------:R-:W-:Y:S01]  /*19880*/  VIADD R8, R6, 0x180 ;  /* 0x0000018006087836 */ /* 0x000fe20000000000 */
[----:B------:R-:W-:Y:S01]  /*19890*/  R2UR UR7, R9 ;  /* 0x00000000090772ca */ /* 0x000fe200000e0000 */
[----:B------:R-:W-:-:S03]  /*198a0*/  IMAD.MOV.U32 R9, RZ, RZ, 0x40000040 ;  /* 0x40000040ff097424 */ /* 0x000fc600078e00ff */
        /* <DEDUP_REMOVED lines=81> */
[----:B------:R-:W-:Y:S02]  /*19dc0*/  R2UR UR6, R6 ;  /* 0x00000000060672ca */ /* 0x000fe400000e0000 */
[----:B------:R-:W-:Y:S01]  /*19dd0*/  R2UR UR7, R7 ;  /* 0x00000000070772ca */ /* 0x000fe200000e0000 */
[----:B------:R-:W-:Y:S01]  /*19de0*/  @!P1 IMAD R7, R184, 0x8, R2 ;  /* 0x00000008b8079824 */ /* 0x000fe200078e0202 */
[----:B------:R-:W-:-:S03]  /*19df0*/  IADD3 R6, R192, 0x1, -R81 ;  /* 0x00000001c0067810 */ /* 0x000fc60007ffe851 */
[----:B------:R-:W-:Y:S01]  /*19e00*/  @!P1 VIADD R77, R7, 0x28840 ;  /* 0x00028840074d9836 */ /* 0x000fe20000000000 */
[----:B------:R-:W-:Y:S01]  /*19e10*/  IADD3 R7, -R199, 0xb, RZ ;  /* 0x0000000bc7077810 */ /* 0x000fe20007ffe1ff */
[----:B------:R-:W-:-:S03]  /*19e20*/  IMAD.IADD R6, R6, 0x1, -R193 ;  /* 0x0000000106067824 */ /* 0x000fc600078e0ac1 */
[----:B------:R-:W-:Y:S01]  /*19e30*/  @!P1 PRMT R77, RZ, 0x654, R77 ;  /* 0x00000654ff4d9816 */ /* 0x000fe2000000004d */
[----:B------:R-:W-:-:S04]  /*19e40*/  IMAD R6, R191, -0x2, R6 ;  /* 0xfffffffebf067824 */ /* 0x000fc800078e0206 */
[----:B------:R-:W-:-:S04]  /*19e50*/  VIADD R83, R6, UR55 ;  /* 0x0000003706537c36 */ /* 0x000fc80008000000 */
[----:B------:R-:W-:Y:S01]  /*19e60*/  IMAD.IADD R84, R82, 0x1, R83 ;  /* 0x0000000152547824 */ /* 0x000fe200078e0253 */
        /* <DEDUP_REMOVED lines=8> */
[----:B------:R-:W-:Y:S01]  /*19ef0*/  FMUL.FTZ R65, R79, UR51 ;  /* 0x000000334f417c20 */ /* 0x000fe20008410000 */
[----:B------:R-:W-:Y:S01]  /*19f00*/  FMUL.FTZ R68, R86, UR51 ;  /* 0x0000003356447c20 */ /* 0x000fe20008410000 */
[----:B------:R-:W-:Y:S01]  /*19f10*/  FMUL.FTZ R69, R87, UR51 ;  /* 0x0000003357457c20 */ /* 0x000fe20008410000 */
[----:B------:R-:W0:Y:S01]  /*19f20*/  MUFU.TANH R157, R157 ;  /* 0x0000009d009d7308 */ /* 0x000e220000002400 */
[----:B------:R-:W-:-:S04]  /*19f30*/  VIADD R79, R6, UR50 ;  /* 0x00000032064f7c36 */ /* 0x000fc80008000000 */
[----:B------:R-:W-:-:S03]  /*19f40*/  IMAD.IADD R78, R82, 0x1, R79 ;  /* 0x00000001524e7824 */ /* 0x000fc600078e024f */
        /* <DEDUP_REMOVED lines=8> */
[----:B------:R0:W-:Y:S06]  /*19fd0*/  BAR.ARV R7, 0x100 ;  /* 0x000400070000751d */ /* 0x0001ec0000002000 */
[----:B------:R0:W-:Y:S01]  /*19fe0*/  @!P1 SYNCS.ARRIVE.TRANS64.RED.A1T0 RZ, [R77+URZ], RZ ;  /* 0x000000ff4dff99a7 */ /* 0x0001e2000810043f */
[----:B-1234-:R-:W-:Y:S05]  /*19ff0*/  @!P5 BRA `(.L_x_7081) ;  /* 0x00000000005cd947 */ /* 0x01efea0003800000 */
[----:B0-----:R-:W-:Y:S01]  /*1a000*/  IADD3 R77, R82, R192, -R193 ;  /* 0x000000c0524d7210 */ /* 0x001fe20007ffe8c1 */
[----:B------:R-:W-:Y:S03]  /*1a010*/  BSSY B0, `(.L_x_7082) ;  /* 0x0000011000007945 */ /* 0x000fe60003800000 */
[----:B------:R-:W-:-:S13]  /*1a020*/  ISETP.GT.AND P2, PT, R77, -0x1, PT ;  /* 0xffffffff4d00780c */ /* 0x000fda0003f44270 */
[----:B------:R-:W-:Y:S05]  /*1a030*/  @P2 BRA `(.L_x_7083) ;  /* 0x0000000000202947 */ /* 0x000fea0003800000 */
[----:B------:R-:W-:Y:S01]  /*1a040*/  IMAD.U32 R86, RZ, RZ, UR46 ;  /* 0x0000002eff567e24 */ /* 0x000fe2000f8e00ff */
[----:B------:R-:W-:-:S04]  /*1a050*/  LOP3.LUT R77, RZ, R77, RZ, 0x33, !PT ;  /* 0x0000004dff4d7212 */ /* 0x000fc800078e33ff */
[----:B------:R-:W-:-:S13]  /*1a060*/  ISETP.NE.AND P2, PT, R86, 0x1, PT ;  /* 0x000000015600780c */ /* 0x000fda0003f45270 */
[----:B------:R-:W0:Y:S02]  /*1a070*/  @P2 LDC.64 R6, c[0x0][0x9e8] ;  /* 0x00027a00ff062b82 */ /* 0x000e240000000a00 */
[----:B0-----:R-:W-:-:S05]  /*1a080*/  @P2 IMAD.HI.U32 R6, R77, R6, RZ ;  /* 0x000000064d062227 */ /* 0x001fca00078e00ff */
[----:B------:R-:W-:-:S04]  /*1a090*/  @P2 SHF.R.U32.HI R77, RZ, R7, R6 ;  /* 0x00000007ff4d2219 */ /* 0x000fc80000011606 */
[----:B------:R-:W-:Y:S01]  /*1a0a0*/  LOP3.LUT R77, RZ, R77, RZ, 0x33, !PT ;  /* 0x0000004dff4d7212 */ /* 0x000fe200078e33ff */
[----:B------:R-:W-:Y:S06]  /*1a0b0*/  BRA `(.L_x_7084) ;  /* 0x0000000000187947 */ /* 0x000fec0003800000 */
.L_x_7083:
[----:B------:R-:W-:Y:S01]  /*1a0c0*/  IMAD.U32 R86, RZ, RZ, UR46 ;  /* 0x0000002eff567e24 */ /* 0x000fe2000f8e00ff */
[----:B------:R-:W-:-:S04]  /*1a0d0*/  IADD3 R77, R82, R192, -R193 ;  /* 0x000000c0524d7210 */ /* 0x000fc80007ffe8c1 */
[----:B------:R-:W-:-:S13]  /*1a0e0*/  ISETP.NE.AND P2, PT, R86, 0x1, PT ;  /* 0x000000015600780c */ /* 0x000fda0003f45270 */
[----:B------:R-:W0:Y:S02]  /*1a0f0*/  @P2 LDC.64 R6, c[0x0][0x9e8] ;  /* 0x00027a00ff062b82 */ /* 0x000e240000000a00 */
[----:B0-----:R-:W-:-:S05]  /*1a100*/  @P2 IMAD.HI.U32 R6, R77, R6, RZ ;  /* 0x000000064d062227 */ /* 0x001fca00078e00ff */
[----:B------:R-:W-:-:S07]  /*1a110*/  @P2 SHF.R.U32.HI R77, RZ, R7, R6 ;  /* 0x00000007ff4d2219 */ /* 0x000fce0000011606 */
.L_x_7084:
[----:B------:R-:W-:Y:S05]  /*1a120*/  BSYNC B0 ;  /* 0x0000000000007941 */ /* 0x000fea0003800000 */
.L_x_7082:
[----:B------:R-:W-:-:S04]  /*1a130*/  IMAD R6, R77, R86, -R81 ;  /* 0x000000564d067224 */ /* 0x000fc800078e0a51 */
[----:B------:R-:W-:-:S05]  /*1a140*/  IMAD R7, R191, -0x2, R6 ;  /* 0xfffffffebf077824 */ /* 0x000fca00078e0206 */
[----:B------:R-:W-:Y:S02]  /*1a150*/  VIADDMNMX R78, R7, R86, R78, PT ;  /* 0x00000056074e7246 */ /* 0x000fe4000380014e */
[----:B------:R-:W-:-:S07]  /*1a160*/  VIMNMX R84, R84, R7, !PT ;  /* 0x0000000754547248 */ /* 0x000fce0007fe0100 */
.L_x_7081:
[----:B------:R-:W-:Y:S02]  /*1a170*/  ISETP.GT.AND P2, PT, R3, -0x1, PT ;  /* 0xffffffff0300780c */ /* 0x000fe40003f44270 */
[----:B------:R-:W-:Y:S02]  /*1a180*/  IADD3 R79, R79, 0x8, R82 ;  /* 0x000000084f4f7810 */ /* 0x000fe40007ffe052 */
[C---:B------:R-:W-:Y:S02]  /*1a190*/  ISETP.GT.AND P4, PT, R84.reuse, RZ, P2 ;  /* 0x000000ff5400720c */ /* 0x040fe40001784270 */
[----:B------:R-:W-:Y:S02]  /*1a1a0*/  ISETP.GT.AND P3, PT, R84, 0x1, P2 ;  /* 0x000000015400780c */ /* 0x000fe40001764270 */
[C---:B------:R-:W-:Y:S02]  /*1a1b0*/  ISETP.LT.OR P4, PT, R78.reuse, 0x1, P4 ;  /* 0x000000014e00780c */ /* 0x040fe40002781670 */
[----:B------:R-:W-:-:S02]  /*1a1c0*/  ISETP.LT.OR P3, PT, R78, 0x2, P3 ;  /* 0x000000024e00780c */ /* 0x000fc40001f61670 */
[----:B0-----:R-:W-:Y:S02]  /*1a1d0*/  FSEL R20, R20, -INF , !P4 ;  /* 0xff80000014147808 */ /* 0x001fe40006000000 */
[C---:B------:R-:W-:Y:S02]  /*1a1e0*/  ISETP.GT.AND P4, PT, R84.reuse, 0x8, P2 ;  /* 0x000000085400780c */ /* 0x040fe40001784270 */
[----:B------:R-:W-:Y:S02]  /*1a1f0*/  FSEL R21, R21, -INF , !P3 ;  /* 0xff80000015157808 */ /* 0x000fe40005800000 */
[----:B------:R-:W-:Y:S02]  /*1a200*/  ISETP.GT.AND P3, PT, R84, 0x9, P2 ;  /* 0x000000095400780c */ /* 0x000fe40001764270 */
[C---:B------:R-:W-:Y:S02]  /*1a210*/  ISETP.LT.OR P4, PT, R78.reuse, 0x9, P4 ;  /* 0x000000094e00780c */ /* 0x040fe40002781670 */
[----:B------:R-:W-:-:S02]  /*1a220*/  ISETP.LT.OR P3, PT, R78, 0xa, P3 ;  /* 0x0000000a4e00780c */ /* 0x000fc40001f61670 */
[----:B------:R-:W-:Y:S02]  /*1a230*/  FSEL R26, R26, -INF , !P4 ;  /* 0xff8000001a1a7808 */ /* 0x000fe40006000000 */
        /* <DEDUP_REMOVED lines=12> */
[----:B------:R-:W-:Y:S02]  /*1a300*/  ISETP.GT.AND P4, PT, R84, 0x20, P2 ;  /* 0x000000205400780c */ /* 0x000fe40001784270 */
        /* <DEDUP_REMOVED lines=71> */
[----:B------:R-:W-:Y:S02]  /*1a780*/  IADD3 R78, R83, 0x8, R82 ;  /* 0x00000008534e7810 */ /* 0x000fe40007ffe052 */
        /* <DEDUP_REMOVED lines=15> */
.L_x_7087:
[----:B------:R-:W-:-:S05]  /*1a880*/  IMAD.U32 R84, RZ, RZ, UR46 ;  /* 0x0000002eff547e24 */ /* 0x000fca000f8e00ff */
[----:B------:R-:W-:-:S13]  /*1a890*/  ISETP.NE.AND P3, PT, R84, 0x1, PT ;  /* 0x000000015400780c */ /* 0x000fda0003f65270 */
[----:B------:R-:W0:Y:S02]  /*1a8a0*/  @P3 LDC.64 R6, c[0x0][0x9e8] ;  /* 0x00027a00ff063b82 */ /* 0x000e240000000a00 */
[----:B0-----:R-:W-:-:S04]  /*1a8b0*/  @P3 IMAD.HI.U32 R80, R15, R6, RZ ;  /* 0x000000060f503227 */ /* 0x001fc800078e00ff */
[----:B------:R-:W-:Y:S01]  /*1a8c0*/  IMAD.MOV.U32 R6, RZ, RZ, R15 ;  /* 0x000000ffff067224 */ /* 0x000fe200078e000f */
[----:B------:R-:W-:-:S07]  /*1a8d0*/  @P3 SHF.R.U32.HI R6, RZ, R7, R80 ;  /* 0x00000007ff063219 */ /* 0x000fce0000011650 */
.L_x_7088:
[----:B------:R-:W-:Y:S05]  /*1a8e0*/  BSYNC B0 ;  /* 0x0000000000007941 */ /* 0x000fea0003800000 */
.L_x_7086:
[----:B------:R-:W-:-:S04]  /*1a8f0*/  IMAD R6, R6, R84, -R81 ;  /* 0x0000005406067224 */ /* 0x000fc800078e0a51 */
[----:B------:R-:W-:-:S05]  /*1a900*/  IMAD R6, R191, -0x2, R6 ;  /* 0xfffffffebf067824 */ /* 0x000fca00078e0206 */
[----:B------:R-:W-:Y:S02]  /*1a910*/  VIADDMNMX R79, R6, R84, R79, PT ;  /* 0x00000054064f7246 */ /* 0x000fe4000380014f */
[----:B------:R-:W-:-:S07]  /*1a920*/  VIMNMX R78, R78, R6, !PT ;  /* 0x000000064e4e7248 */ /* 0x000fce0007fe0100 */
.L_x_7085:
        /* <DEDUP_REMOVED lines=65> */
[C---:B------:R-:W-:Y:S01]  /*1ad40*/  ISETP.LT.OR P4, PT, R79.reuse, 0x49, P4 ;  /* 0x000000494f00780c */ /* 0x040fe20002781670 */
[----:B------:R-:W0:Y:S01]  /*1ad50*/  SHFL.BFLY PT, R80, R7, 0x2, 0x1f ;  /* 0x0c401f0007507f89 */ /* 0x000e2200000e0000 */
[----:B------:R-:W-:-:S02]  /*1ad60*/  ISETP.LT.OR P3, PT, R79, 0xa, P3 ;  /* 0x0000000a4f00780c */ /* 0x000fc40001f61670 */
[----:B------:R-:W-:Y:S02]  /*1ad70*/  FSEL R53, R53, -INF , !P4 ;  /* 0xff80000035357808 */ /* 0x000fe40006000000 */
[----:B------:R-:W-:Y:S02]  /*1ad80*/  FSEL R25, R25, -INF , !P3 ;  /* 0xff80000019197808 */ /* 0x000fe40005800000 */
[C---:B------:R-:W-:Y:S02]  /*1ad90*/  ISETP.GT.AND P3, PT, R78.reuse, 0x11, P2 ;  /* 0x000000114e00780c */ /* 0x040fe40001764270 */
[----:B------:R-:W-:Y:S02]  /*1ada0*/  ISETP.GT.AND P4, PT, R78, RZ, P2 ;  /* 0x000000ff4e00720c */ /* 0x000fe40001784270 */
[C---:B------:R-:W-:Y:S02]  /*1adb0*/  ISETP.LT.OR P3, PT, R79.reuse, 0x12, P3 ;  /* 0x000000124f00780c */ /* 0x040fe40001f61670 */
[----:B------:R-:W-:-:S02]  /*1adc0*/  ISETP.LT.OR P4, PT, R79, 0x1, P4 ;  /* 0x000000014f00780c */ /* 0x000fc40002781670 */
[----:B------:R-:W-:Y:S02]  /*1add0*/  FSEL R29, R29, -INF , !P3 ;  /* 0xff8000001d1d7808 */ /* 0x000fe40005800000 */
[----:B------:R-:W-:Y:S02]  /*1ade0*/  ISETP.GT.AND P3, PT, R78, 0x19, P2 ;  /* 0x000000194e00780c */ /* 0x000fe40001764270 */
[----:B------:R-:W-:Y:S02]  /*1adf0*/  FSEL R83, R10, -INF , !P4 ;  /* 0xff8000000a537808 */ /* 0x000fe40006000000 */
[----:B------:R-:W-:Y:S02]  /*1ae00*/  ISETP.LT.OR P3, PT, R79, 0x1a, P3 ;  /* 0x0000001a4f00780c */ /* 0x000fe40001f61670 */
[----:B------:R-:W-:Y:S02]  /*1ae10*/  ISETP.GT.AND P4, PT, R78, 0x49, P2 ;  /* 0x000000494e00780c */ /* 0x000fe40001784270 */
[----:B------:R-:W-:-:S02]  /*1ae20*/  FSEL R35, R35, -INF , !P3 ;  /* 0xff80000023237808 */ /* 0x000fc40005800000 */
[C---:B------:R-:W-:Y:S02]  /*1ae30*/  ISETP.GT.AND P3, PT, R78.reuse, 0x21, P2 ;  /* 0x000000214e00780c */ /* 0x040fe40001764270 */
[----:B0-----:R-:W-:Y:S02]  /*1ae40*/  FMNMX.FTZ R80, R7, R80, !PT ;  /* 0x0000005007507209 */ /* 0x001fe40007810000 */
[C---:B------:R-:W-:Y:S02]  /*1ae50*/  ISETP.LT.OR P3, PT, R79.reuse, 0x22, P3 ;  /* 0x000000224f00780c */ /* 0x040fe40001f61670 */
[----:B------:R-:W-:Y:S01]  /*1ae60*/  ISETP.LT.OR P4, PT, R79, 0x4a, P4 ;  /* 0x0000004a4f00780c */ /* 0x000fe20002781670 */
[----:B------:R-:W0:Y:S01]  /*1ae70*/  SHFL.BFLY PT, R11, R80, 0x1, 0x1f ;  /* 0x0c201f00500b7f89 */ /* 0x000e2200000e0000 */
[----:B------:R-:W-:Y:S02]  /*1ae80*/  FSEL R37, R37, -INF , !P3 ;  /* 0xff80000025257808 */ /* 0x000fe40005800000 */
[----:B------:R-:W-:-:S02]  /*1ae90*/  ISETP.GT.AND P3, PT, R78, 0x29, P2 ;  /* 0x000000294e00780c */ /* 0x000fc40001764270 */
[----:B------:R-:W-:Y:S02]  /*1aea0*/  FSEL R55, R55, -INF , !P4 ;  /* 0xff80000037377808 */ /* 0x000fe40006000000 */
[----:B------:R-:W-:Y:S02]  /*1aeb0*/  ISETP.LT.OR P3, PT, R79, 0x2a, P3 ;  /* 0x0000002a4f00780c */ /* 0x000fe40001f61670 */
[C---:B------:R-:W-:Y:S02]  /*1aec0*/  ISETP.GT.AND P4, PT, R78.reuse, 0x50, P2 ;  /* 0x000000504e00780c */ /* 0x040fe40001784270 */
[----:B------:R-:W-:Y:S02]  /*1aed0*/  FSEL R41, R41, -INF , !P3 ;  /* 0xff80000029297808 */ /* 0x000fe40005800000 */
[----:B------:R-:W-:Y:S02]  /*1aee0*/  ISETP.GT.AND P3, PT, R78, 0x31, P2 ;  /* 0x000000314e00780c */ /* 0x000fe40001764270 */
[----:B------:R-:W-:-:S02]  /*1aef0*/  ISETP.LT.OR P4, PT, R79, 0x51, P4 ;  /* 0x000000514f00780c */ /* 0x000fc40002781670 */
[----:B------:R-:W-:Y:S02]  /*1af00*/  ISETP.LT.OR P3, PT, R79, 0x32, P3 ;  /* 0x000000324f00780c */ /* 0x000fe40001f61670 */
[----:B------:R-:W-:Y:S02]  /*1af10*/  FSEL R57, R57, -INF , !P4 ;  /* 0xff80000039397808 */ /* 0x000fe40006000000 */
[----:B------:R-:W-:Y:S02]  /*1af20*/  FSEL R45, R45, -INF , !P3 ;  /* 0xff8000002d2d7808 */ /* 0x000fe40005800000 */
[----:B------:R-:W-:Y:S02]  /*1af30*/  ISETP.GT.AND P3, PT, R78, 0x39, P2 ;  /* 0x000000394e00780c */ /* 0x000fe40001764270 */
[----:B0-----:R-:W-:Y:S02]  /*1af40*/  FMNMX.FTZ R11, R80, R11, !PT ;  /* 0x0000000b500b7209 */ /* 0x001fe40007810000 */
[----:B------:R-:W-:-:S02]  /*1af50*/  ISETP.LT.OR P3, PT, R79, 0x3a, P3 ;  /* 0x0000003a4f00780c */ /* 0x000fc40001f61670 */
[----:B------:R-:W-:Y:S01]  /*1af60*/  ISETP.GT.AND P4, PT, R78, 0x51, P2 ;  /* 0x000000514e00780c */ /* 0x000fe20001784270 */
[C---:B------:R-:W-:Y:S01]  /*1af70*/  FMUL.FTZ R7, R11.reuse, UR44 ;  /* 0x0000002c0b077c20 */ /* 0x040fe20008410000 */
[----:B------:R-:W-:Y:S02]  /*1af80*/  FSEL R8, R8, -INF , !P3 ;  /* 0xff80000008087808 */ /* 0x000fe40005800000 */
[----:B------:R-:W-:Y:S02]  /*1af90*/  FSETP.NEU.FTZ.AND P3, PT, R11, -INF , PT ;  /* 0xff8000000b00780b */ /* 0x000fe40003f7d000 */
[----:B------:R-:W-:Y:S02]  /*1afa0*/  ISETP.LT.OR P4, PT, R79, 0x52, P4 ;  /* 0x000000524f00780c */ /* 0x000fe40002781670 */
[----:B------:R-:W-:Y:S02]  /*1afb0*/  FSEL R7, R7, RZ, P3 ;  /* 0x000000ff07077208 */ /* 0x000fe40001800000 */
[----:B------:R-:W-:-:S02]  /*1afc0*/  FSEL R59, R59, -INF , !P4 ;  /* 0xff8000003b3b7808 */ /* 0x000fc40006000000 */
[----:B------:R-:W-:Y:S01]  /*1afd0*/  ISETP.GT.AND P4, PT, R78, 0x58, P2 ;  /* 0x000000584e00780c */ /* 0x000fe20001784270 */
        /* <DEDUP_REMOVED lines=8> */
[----:B------:R-:W-:Y:S01]  /*1b060*/  ISETP.LT.OR P4, PT, R79, 0x59, P4 ;  /* 0x000000594f00780c */ /* 0x000fe20002781670 */
[----:B------:R0:W-:Y:S01]  /*1b070*/  MUFU.EX2 R27, R20 ;  /* 0x00000014001b7308 */ /* 0x0001e20000000800 */
[----:B------:R-:W-:Y:S01]  /*1b080*/  FMNMX.FTZ R10, R24, R31, !PT ;  /* 0x0000001f180a7209 */ /* 0x000fe20007810000 */
[--C-:B------:R-:W-:Y:S01]  /*1b090*/  FFMA.FTZ R176, R30, UR44, -R7.reuse ;  /* 0x0000002c1eb07c23 */ /* 0x100fe20008010807 */
[----:B------:R-:W-:Y:S01]  /*1b0a0*/  FSEL R60, R60, -INF , !P4 ;  /* 0xff8000003c3c7808 */ /* 0x000fe20006000000 */
[--C-:B------:R-:W-:Y:S01]  /*1b0b0*/  FFMA.FTZ R172, R38, UR44, -R7.reuse ;  /* 0x0000002c26ac7c23 */ /* 0x100fe20008010807 */
[----:B------:R-:W-:Y:S01]  /*1b0c0*/  FMNMX.FTZ R31, R25, R10, !PT ;  /* 0x0000000a191f7209 */ /* 0x000fe20007810000 */
[--C-:B------:R-:W-:Y:S01]  /*1b0d0*/  FFMA.FTZ R182, R26, UR44, -R7.reuse ;  /* 0x0000002c1ab67c23 */ /* 0x100fe20008010807 */
[----:B------:R-:W-:Y:S01]  /*1b0e0*/  ISETP.GT.AND P4, PT, R78, 0x59, P2 ;  /* 0x000000594e00780c */ /* 0x000fe20001784270 */
[----:B------:R-:W-:Y:S01]  /*1b0f0*/  MUFU.EX2 R81, R81 ;  /* 0x0000005100517308 */ /* 0x000fe20000000800 */
        /* <DEDUP_REMOVED lines=10> */
[----:B------:R-:W-:Y:S01]  /*1b1a0*/  ISETP.GT.AND P4, PT, R78, 0x60, P2 ;  /* 0x000000604e00780c */ /* 0x000fe20001784270 */
[--C-:B------:R-:W-:Y:S01]  /*1b1b0*/  FFMA.FTZ R170, R49, UR44, -R7.reuse ;  /* 0x0000002c31aa7c23 */ /* 0x100fe20008010807 */
[----:B------:R-:W-:Y:S01]  /*1b1c0*/  FMNMX.FTZ R33, R35, R10, !PT ;  /* 0x0000000a23217209 */ /* 0x000fe20007810000 */
[--C-:B------:R-:W-:Y:S01]  /*1b1d0*/  FFMA.FTZ R49, R50, UR44, -R7.reuse ;  /* 0x0000002c32317c23 */ /* 0x100fe20008010807 */
[----:B------:R-:W-:Y:S01]  /*1b1e0*/  ISETP.LT.OR P4, PT, R79, 0x61, P4 ;  /* 0x000000614f00780c */ /* 0x000fe20002781670 */
[----:B------:R-:W-:Y:S01]  /*1b1f0*/  MUFU.EX2 R182, R182 ;  /* 0x000000b600b67308 */ /* 0x000fe20000000800 */
        /* <DEDUP_REMOVED lines=25> */
[----:B------:R-:W-:Y:S01]  /*1b390*/  FFMA.FTZ R154, R71, UR44, -R7 ;  /* 0x0000002c479a7c23 */ /* 0x000fe20008010807 */
[----:B------:R-:W-:-:S02]  /*1b3a0*/  FSEL R64, R64, -INF , !P4 ;  /* 0xff80000040407808 */ /* 0x000fc40006000000 */
[----:B------:R-:W-:Y:S02]  /*1b3b0*/  FMNMX.FTZ R10, R8, R43, !PT ;  /* 0x0000002b080a7209 */ /* 0x000fe40007810000 */
[----:B------:R-:W-:Y:S01]  /*1b3c0*/  ISETP.GT.AND P4, PT, R78, 0x69, P2 ;  /* 0x000000694e00780c */ /* 0x000fe20001784270 */
[----:B------:R-:W-:Y:S01]  /*1b3d0*/  MUFU.EX2 R31, R31 ;  /* 0x0000001f001f7308 */ /* 0x000fe20000000800 */
[----:B------:R-:W-:Y:S02]  /*1b3e0*/  FMNMX.FTZ R43, R51, R10, !PT ;  /* 0x0000000a332b7209 */ /* 0x000fe40007810000 */
[----:B------:R-:W-:Y:S02]  /*1b3f0*/  ISETP.LT.OR P4, PT, R79, 0x6a, P4 ;  /* 0x0000006a4f00780c */ /* 0x000fe40002781670 */
[----:B------:R-:W-:Y:S02]  /*1b400*/  FMNMX.FTZ R10, R52, R43, !PT ;  /* 0x0000002b340a7209 */ /* 0x000fe40007810000 */
[----:B0-----:R-:W-:Y:S01]  /*1b410*/  FSEL R20, R65, -INF , !P4 ;  /* 0xff80000041147808 */ /* 0x001fe20006000000 */
[----:B------:R-:W-:Y:S01]  /*1b420*/  MUFU.EX2 R172, R172 ;  /* 0x000000ac00ac7308 */ /* 0x000fe20000000800 */
[----:B------:R-:W-:-:S02]  /*1b430*/  FMNMX.FTZ R10, R53, R10, !PT ;  /* 0x0000000a350a7209 */ /* 0x000fc40007810000 */
[----:B------:R-:W-:Y:S02]  /*1b440*/  ISETP.GT.AND P4, PT, R78, 0x70, P2 ;  /* 0x000000704e00780c */ /* 0x000fe40001784270 */
[----:B------:R-:W-:Y:S02]  /*1b450*/  FMNMX.FTZ R10, R55, R10, !PT ;  /* 0x0000000a370a7209 */ /* 0x000fe40007810000 */
[----:B------:R-:W-:Y:S01]  /*1b460*/  ISETP.LT.OR P4, PT, R79, 0x71, P4 ;  /* 0x000000714f00780c */ /* 0x000fe20002781670 */
[----:B------:R-:W-:Y:S01]  /*1b470*/  MUFU.EX2 R33, R33 ;  /* 0x0000002100217308 */ /* 0x000fe20000000800 */
[----:B------:R-:W-:Y:S02]  /*1b480*/  FMNMX.FTZ R10, R57, R10, !PT ;  /* 0x0000000a390a7209 */ /* 0x000fe40007810000 */
[----:B------:R-:W-:Y:S02]  /*1b490*/  FSEL R66, R66, -INF , !P4 ;  /* 0xff80000042427808 */ /* 0x000fe40006000000 */
[----:B------:R-:W-:-:S02]  /*1b4a0*/  FMNMX.FTZ R85, R59, R10, !PT ;  /* 0x0000000a3b557209 */ /* 0x000fc40007810000 */
[----:B------:R-:W-:Y:S01]  /*1b4b0*/  ISETP.GT.AND P4, PT, R78, 0x71, P2 ;  /* 0x000000714e00780c */ /* 0x000fe20001784270 */
[----:B------:R-:W-:Y:S01]  /*1b4c0*/  MUFU.EX2 R174, R174 ;  /* 0x000000ae00ae7308 */ /* 0x000fe20000000800 */
[----:B------:R-:W-:Y:S02]  /*1b4d0*/  FMNMX.FTZ R10, R60, R85, !PT ;  /* 0x000000553c0a7209 */ /* 0x000fe40007810000 */
[----:B------:R-:W-:Y:S02]  /*1b4e0*/  ISETP.LT.OR P4, PT, R79, 0x72, P4 ;  /* 0x000000724f00780c */ /* 0x000fe40002781670 */
[----:B------:R-:W-:Y:S02]  /*1b4f0*/  FMNMX.FTZ R9, R61, R10, !PT ;  /* 0x0000000a3d097209 */ /* 0x000fe40007810000 */
[----:B------:R-:W-:Y:S01]  /*1b500*/  FSEL R30, R67, -INF , !P4 ;  /* 0xff800000431e7808 */ /* 0x000fe20006000000 */
[----:B------:R-:W-:Y:S01]  /*1b510*/  MUFU.EX2 R39, R39 ;  /* 0x0000002700277308 */ /* 0x000fe20000000800 */
[----:B------:R-:W-:Y:S01]  /*1b520*/  FMNMX.FTZ R10, R62, R9, !PT ;  /* 0x000000093e0a7209 */ /* 0x000fe20007810000 */
[----:B------:R-:W-:Y:S01]  /*1b530*/  FFMA.FTZ R9, R54, UR44, -R7 ;  /* 0x0000002c36097c23 */ /* 0x000fe20008010807 */
[----:B------:R-:W-:-:S02]  /*1b540*/  ISETP.GT.AND P4, PT, R78, 0x78, P2 ;  /* 0x000000784e00780c */ /* 0x000fc40001784270 */
[----:B------:R-:W-:Y:S02]  /*1b550*/  FMNMX.FTZ R65, R63, R10, !PT ;  /* 0x0000000a3f417209 */ /* 0x000fe40007810000 */
[----:B------:R-:W-:Y:S01]  /*1b560*/  ISETP.GT.AND P2, PT, R78, 0x79, P2 ;  /* 0x000000794e00780c */ /* 0x000fe20001744270 */
[----:B------:R-:W-:Y:S01]  /*1b570*/  MUFU.EX2 R168, R168 ;  /* 0x000000a800a87308 */ /* 0x000fe20000000800 */
[----:B------:R-:W-:Y:S02]  /*1b580*/  FMNMX.FTZ R65, R64, R65, !PT ;  /* 0x0000004140417209 */ /* 0x000fe40007810000 */
[C---:B------:R-:W-:Y:S02]  /*1b590*/  ISETP.LT.OR P4, PT, R79.reuse, 0x79, P4 ;  /* 0x000000794f00780c */ /* 0x040fe40002781670 */
[----:B------:R-:W-:Y:S02]  /*1b5a0*/  FMNMX.FTZ R65, R20, R65, !PT ;  /* 0x0000004114417209 */ /* 0x000fe40007810000 */
[----:B------:R-:W-:Y:S01]  /*1b5b0*/  ISETP.LT.OR P2, PT, R79, 0x7a, P2 ;  /* 0x0000007a4f00780c */ /* 0x000fe20001741670 */
[----:B------:R-:W-:Y:S01]  /*1b5c0*/  MUFU.EX2 R43, R48 ;  /* 0x00000030002b7308 */ /* 0x000fe20000000800 */
[----:B------:R-:W-:-:S02]  /*1b5d0*/  FMNMX.FTZ R65, R66, R65, !PT ;  /* 0x0000004142417209 */ /* 0x000fc40007810000 */
[----:B------:R-:W-:Y:S02]  /*1b5e0*/  FSEL R68, R68, -INF , !P4 ;  /* 0xff80000044447808 */ /* 0x000fe40006000000 */
[----:B------:R-:W-:Y:S02]  /*1b5f0*/  FMNMX.FTZ R67, R30, R65, !PT ;  /* 0x000000411e437209 */ /* 0x000fe40007810000 */
[----:B------:R-:W-:Y:S01]  /*1b600*/  FSEL R38, R69, -INF , !P2 ;  /* 0xff80000045267808 */ /* 0x000fe20005000000 */
[----:B------:R-:W-:Y:S01]  /*1b610*/  MUFU.EX2 R170, R170 ;  /* 0x000000aa00aa7308 */ /* 0x000fe20000000800 */
        /* <DEDUP_REMOVED lines=8> */
[----:B------:R-:W-:Y:S01]  /*1b6a0*/  MUFU.EX2 R49, R49 ;  /* 0x0000003100317308 */ /* 0x000fe20000000800 */
[----:B------:R-:W0:Y:S07]  /*1b6b0*/  SHFL.BFLY PT, R79, R10, 0x2, 0x1f ;  /* 0x0c401f000a4f7f89 */ /* 0x000e2e00000e0000 */
[----:B------:R-:W-:Y:S08]  /*1b6c0*/  MUFU.EX2 R164, R164 ;  /* 0x000000a400a47308 */ /* 0x000ff00000000800 */
[----:B------:R-:W-:Y:S08]  /*1b6d0*/  MUFU.EX2 R9, R9 ;  /* 0x0000000900097308 */ /* 0x000ff00000000800 */
[----:B------:R-:W-:Y:S01]  /*1b6e0*/  MUFU.EX2 R166, R166 ;  /* 0x000000a600a67308 */ /* 0x000fe20000000800 */
[----:B0-----:R-:W-:Y:S01]  /*1b6f0*/  FMNMX.FTZ R26, R10, R79, !PT ;  /* 0x0000004f0a1a7209 */ /* 0x001fe20007810000 */
[--C-:B------:R-:W-:Y:S01]  /*1b700*/  FFMA.FTZ R79, R72, UR44, -R7.reuse ;  /* 0x0000002c484f7c23 */ /* 0x100fe20008010807 */
[----:B------:R-:W-:-:S03]  /*1b710*/  FFMA.FTZ R7, R74, UR44, -R7 ;  /* 0x0000002c4a077c23 */ /* 0x000fc60008010807 */
        /* <DEDUP_REMOVED lines=12> */
[--C-:B------:R-:W-:Y:S01]  /*1b7e0*/  FFMA.FTZ R24, R25, UR44, -R13.reuse ;  /* 0x0000002c19187c23 */ /* 0x100fe2000801080d */
[--C-:B------:R-:W-:Y:S01]  /*1b7f0*/  FFMA.FTZ R34, R6, UR44, -R13.reuse ;  /* 0x0000002c06227c23 */ /* 0x100fe2000801080d */
[----:B------:R-:W-:Y:S02]  /*1b800*/  @!P1 IMAD R6, R14, 0x8, R2 ;  /* 0x000000080e069824 */ /* 0x000fe400078e0202 */
[--C-:B------:R-:W-:Y:S01]  /*1b810*/  FFMA.FTZ R177, R28, UR44, -R13.reuse ;  /* 0x0000002c1cb17c23 */ /* 0x100fe2000801080d */
[--C-:B------:R-:W-:Y:S01]  /*1b820*/  FFMA.FTZ R28, R29, UR44, -R13.reuse ;  /* 0x0000002c1d1c7c23 */ /* 0x100fe2000801080d */
[--C-:B------:R-:W-:Y:S01]  /*1b830*/  FFMA.FTZ R181, R83, UR44, -R13.reuse ;  /* 0x0000002c53b57c23 */ /* 0x100fe2000801080d */
[----:B------:R-:W-:Y:S01]  /*1b840*/  @!P1 VIADD R6, R6, 0x28860 ;  /* 0x0002886006069836 */ /* 0x000fe20000000000 */
[----:B------:R-:W-:Y:S01]  /*1b850*/  MUFU.EX2 R34, R34 ;  /* 0x0000002200227308 */ /* 0x000fe20000000800 */
[--C-:B------:R-:W-:Y:S01]  /*1b860*/  FFMA.FTZ R179, R32, UR44, -R13.reuse ;  /* 0x0000002c20b37c23 */ /* 0x100fe2000801080d */
[----:B------:R-:W-:Y:S01]  /*1b870*/  FFMA.FTZ R32, R35, UR44, -R13 ;  /* 0x0000002c23207c23 */ /* 0x000fe2000801080d */
[----:B0-----:R-:W-:Y:S01]  /*1b880*/  FFMA.FTZ R25, R26, R4, R81 ;  /* 0x000000041a197223 */ /* 0x001fe20000010051 */
[--C-:B------:R-:W-:Y:S01]  /*1b890*/  FFMA.FTZ R173, R36, UR44, -R13.reuse ;  /* 0x0000002c24ad7c23 */ /* 0x100fe2000801080d */
[--C-:B------:R-:W-:Y:S01]  /*1b8a0*/  FFMA.FTZ R175, R40, UR44, -R13.reuse ;  /* 0x0000002c28af7c23 */ /* 0x100fe2000801080d */
[----:B------:R-:W-:Y:S01]  /*1b8b0*/  FFMA.FTZ R36, R37, UR44, -R13 ;  /* 0x0000002c25247c23 */ /* 0x000fe2000801080d */
[----:B------:R-:W-:Y:S01]  /*1b8c0*/  FADD.FTZ R25, R180, R25 ;  /* 0x00000019b4197221 */ /* 0x000fe20000010000 */
        /* <DEDUP_REMOVED lines=29> */
[----:B------:R-:W-:Y:S01]  /*1baa0*/  FFMA.FTZ R68, R68, UR44, -R13 ;  /* 0x0000002c44447c23 */ /* 0x000fe2000801080d */
[----:B------:R-:W-:Y:S01]  /*1bab0*/  F2FP.BF16.F32.PACK_AB R182, R21, R182 ;  /* 0x000000b615b6723e */ /* 0x000fe200000010ff */
[----:B------:R-:W-:Y:S01]  /*1bac0*/  FADD.FTZ R25, R33, R4 ;  /* 0x0000000421197221 */ /* 0x000fe20000010000 */
[----:B------:R-:W-:Y:S01]  /*1bad0*/  MUFU.EX2 R69, R69 ;  /* 0x0000004500457308 */ /* 0x000fe20000000800 */
[----:B------:R-:W-:Y:S01]  /*1bae0*/  F2FP.BF16.F32.PACK_AB R180, R180, R81 ;  /* 0x00000051b4b4723e */ /* 0x000fe200000010ff */
[-C--:B------:R-:W-:Y:S01]  /*1baf0*/  FMUL.FTZ R88, R88, R26.reuse ;  /* 0x0000001a58587220 */ /* 0x080fe20000410000 */
[----:B------:R-:W-:Y:S01]  /*1bb00*/  FADD.FTZ R4, R174, R25 ;  /* 0x00000019ae047221 */ /* 0x000fe20000010000 */
[----:B------:R-:W-:Y:S01]  /*1bb10*/  FSEL R25, R10, RZ, P2 ;  /* 0x000000ff0a197208 */ /* 0x000fe20001000000 */
[----:B------:R-:W-:Y:S01]  /*1bb20*/  FMUL.FTZ R89, R89, R26 ;  /* 0x0000001a59597220 */ /* 0x000fe20000410000 */
[----:B------:R-:W-:Y:S01]  /*1bb30*/  ISETP.GT.AND P2, PT, R3, R198, PT ;  /* 0x000000c60300720c */ /* 0x000fe20003f44270 */
[----:B------:R-:W-:Y:S01]  /*1bb40*/  FADD.FTZ R29, R39, R4 ;  /* 0x00000004271d7221 */ /* 0x000fe20000010000 */
[----:B------:R-:W-:Y:S01]  /*1bb50*/  MUFU.EX2 R28, R28 ;  /* 0x0000001c001c7308 */ /* 0x000fe20000000800 */
[----:B------:R-:W-:Y:S01]  /*1bb60*/  FADD.FTZ R25, -R25, R12 ;  /* 0x0000000c19197221 */ /* 0x000fe20000010100 */
[----:B------:R-:W-:Y:S01]  /*1bb70*/  @!P1 PRMT R12, RZ, 0x654, R6 ;  /* 0x00000654ff0c9816 */ /* 0x000fe20000000006 */
[----:B------:R-:W-:Y:S01]  /*1bb80*/  FADD.FTZ R4, R168, R29 ;  /* 0x0000001da8047221 */ /* 0x000fe20000010000 */
[----:B------:R-:W-:Y:S01]  /*1bb90*/  F2FP.BF16.F32.PACK_AB R176, R27, R176 ;  /* 0x000000b01bb0723e */ /* 0x000fe200000010ff */
[----:B------:R-:W-:Y:S01]  /*1bba0*/  FMUL.FTZ R6, R25, UR44 ;  /* 0x0000002c19067c20 */ /* 0x000fe20008410000 */
[----:B------:R0:W-:Y:S01]  /*1bbb0*/  @!P1 SYNCS.ARRIVE.TRANS64.RED.A1T0 RZ, [R12+URZ], RZ ;  /* 0x000000ff0cff99a7 */ /* 0x0001e2000810043f */
[----:B------:R-:W-:Y:S01]  /*1bbc0*/  FADD.FTZ R25, R43, R4 ;  /* 0x000000042b197221 */ /* 0x000fe20000010000 */
[----:B------:R-:W-:Y:S01]  /*1bbd0*/  MUFU.EX2 R156, R156 ;  /* 0x0000009c009c7308 */ /* 0x000fe20000000800 */
[----:B------:R-:W-:Y:S01]  /*1bbe0*/  F2FP.BF16.F32.PACK_AB R178, R31, R178 ;  /* 0x000000b21fb2723e */ /* 0x000fe200000010ff */
[----:B------:R-:W-:Y:S01]  /*1bbf0*/  FMUL.FTZ R92, R92, R26 ;  /* 0x0000001a5c5c7220 */ /* 0x000fe20000410000 */
[----:B------:R-:W-:Y:S01]  /*1bc00*/  FADD.FTZ R4, R170, R25 ;  /* 0x00000019aa047221 */ /* 0x000fe20000010000 */
[----:B------:R-:W-:Y:S01]  /*1bc10*/  F2FP.BF16.F32.PACK_AB R172, R33, R172 ;  /* 0x000000ac21ac723e */ /* 0x000fe200000010ff */
[----:B------:R-:W-:Y:S01]  /*1bc20*/  FMUL.FTZ R93, R93, R26 ;  /* 0x0000001a5d5d7220 */ /* 0x000fe20000410000 */
[--C-:B0-----:R-:W-:Y:S01]  /*1bc30*/  FFMA.FTZ R12, R52, UR44, -R13.reuse ;  /* 0x0000002c340c7c23 */ /* 0x101fe2000801080d */
[----:B------:R-:W-:Y:S01]  /*1bc40*/  FADD.FTZ R25, R49, R4 ;  /* 0x0000000431197221 */ /* 0x000fe20000010000 */
[----:B------:R-:W0:Y:S01]  /*1bc50*/  MUFU.EX2 R6, R6 ;  /* 0x0000000600067308 */ /* 0x000e220000000800 */
[----:B------:R-:W-:Y:S01]  /*1bc60*/  FFMA.FTZ R13, R38, UR44, -R13 ;  /* 0x0000002c260d7c23 */ /* 0x000fe2000801080d */
[----:B------:R-:W-:Y:S01]  /*1bc70*/  F2FP.BF16.F32.PACK_AB R174, R39, R174 ;  /* 0x000000ae27ae723e */ /* 0x000fe200000010ff */
[----:B------:R-:W-:Y:S01]  /*1bc80*/  FADD.FTZ R4, R164, R25 ;  /* 0x00000019a4047221 */ /* 0x000fe20000010000 */
[----:B------:R-:W-:Y:S01]  /*1bc90*/  F2FP.BF16.F32.PACK_AB R164, R9, R164 ;  /* 0x000000a409a4723e */ /* 0x000fe200000010ff */
[----:B------:R-:W-:Y:S01]  /*1bca0*/  FMUL.FTZ R96, R96, R26 ;  /* 0x0000001a60607220 */ /* 0x000fe20000410000 */
[----:B------:R-:W-:Y:S01]  /*1bcb0*/  F2FP.BF16.F32.PACK_AB R168, R43, R168 ;  /* 0x000000a82ba8723e */ /* 0x000fe200000010ff */
[----:B------:R-:W-:Y:S01]  /*1bcc0*/  FADD.FTZ R25, R9, R4 ;  /* 0x0000000409197221 */ /* 0x000fe20000010000 */
[----:B------:R-:W-:Y:S01]  /*1bcd0*/  MUFU.EX2 R179, R179 ;  /* 0x000000b300b37308 */ /* 0x000fe20000000800 */
[----:B------:R-:W-:Y:S01]  /*1bce0*/  F2FP.BF16.F32.PACK_AB R170, R49, R170 ;  /* 0x000000aa31aa723e */ /* 0x000fe200000010ff */
[----:B------:R-:W-:Y:S01]  /*1bcf0*/  FMUL.FTZ R97, R97, R26 ;  /* 0x0000001a61617220 */ /* 0x000fe20000410000 */
[----:B------:R-:W-:Y:S01]  /*1bd00*/  FADD.FTZ R4, R166, R25 ;  /* 0x00000019a6047221 */ /* 0x000fe20000010000 */
[----:B------:R-:W-:Y:S01]  /*1bd10*/  F2FP.BF16.F32.PACK_AB R166, R65, R166 ;  /* 0x000000a641a6723e */ /* 0x000fe200000010ff */
[-C--:B------:R-:W-:Y:S01]  /*1bd20*/  FMUL.FTZ R100, R100, R26.reuse ;  /* 0x0000001a64647220 */ /* 0x080fe20000410000 */
[----:B------:R-:W-:Y:S01]  /*1bd30*/  FMUL.FTZ R101, R101, R26 ;  /* 0x0000001a65657220 */ /* 0x000fe20000410000 */
[----:B------:R-:W-:Y:S01]  /*1bd40*/  FADD.FTZ R29, R65, R4 ;  /* 0x00000004411d7221 */ /* 0x000fe20000010000 */
[----:B------:R-:W1:Y:S01]  /*1bd50*/  MUFU.EX2 R77, R77 ;  /* 0x0000004d004d7308 */ /* 0x000e620000000800 */
[----:B0-----:R-:W-:Y:S01]  /*1bd60*/  FFMA.FTZ R25, R6, R0, R181 ;  /* 0x0000000006197223 */ /* 0x001fe200000100b5 */
[----:B------:R-:W-:Y:S01]  /*1bd70*/  FMUL.FTZ R104, R104, R26 ;  /* 0x0000001a68687220 */ /* 0x000fe20000410000 */
[----:B------:R-:W-:Y:S01]  /*1bd80*/  FADD.FTZ R4, R160, R29 ;  /* 0x0000001da0047221 */ /* 0x000fe20000010000 */
[----:B------:R-:W-:Y:S01]  /*1bd90*/  F2FP.BF16.F32.PACK_AB R160, R67, R160 ;  /* 0x000000a043a0723e */ /* 0x000fe200000010ff */
[----:B------:R-:W-:Y:S01]  /*1bda0*/  FADD.FTZ R0, R34, R25 ;  /* 0x0000001922007221 */ /* 0x000fe20000010000 */
[-C--:B------:R-:W-:Y:S01]  /*1bdb0*/  FMUL.FTZ R105, R105, R26.reuse ;  /* 0x0000001a69697220 */ /* 0x080fe20000410000 */
[----:B------:R-:W-:Y:S01]  /*1bdc0*/  FADD.FTZ R29, R67, R4 ;  /* 0x00000004431d7221 */ /* 0x000fe20000010000 */
[----:B------:R-:W0:Y:S01]  /*1bdd0*/  MUFU.EX2 R32, R32 ;  /* 0x0000002000207308 */ /* 0x000e220000000800 */
[----:B------:R-:W-:Y:S01]  /*1bde0*/  FADD.FTZ R25, R183, R0 ;  /* 0x00000000b7197221 */ /* 0x000fe20000010000 */
[----:B------:R-:W-:Y:S01]  /*1bdf0*/  FMUL.FTZ R108, R108, R26 ;  /* 0x0000001a6c6c7220 */ /* 0x000fe20000410000 */
[----:B------:R-:W-:Y:S01]  /*1be00*/  FADD.FTZ R38, R162, R29 ;  /* 0x0000001da2267221 */ /* 0x000fe20000010000 */
[----:B------:R-:W-:Y:S01]  /*1be10*/  F2FP.BF16.F32.PACK_AB R162, R69, R162 ;  /* 0x000000a245a2723e */ /* 0x000fe200000010ff */
[----:B------:R-:W-:Y:S01]  /*1be20*/  FADD.FTZ R4, R24, R25 ;  /* 0x0000001918047221 */ /* 0x000fe20000010000 */
[-C--:B------:R-:W-:Y:S01]  /*1be30*/  FMUL.FTZ R109, R109, R26.reuse ;  /* 0x0000001a6d6d7220 */ /* 0x080fe20000410000 */
[----:B------:R-:W-:Y:S01]  /*1be40*/  FADD.FTZ R25, R69, R38 ;  /* 0x0000002645197221 */ /* 0x000fe20000010000 */
[----:B------:R-:W2:Y:S01]  /*1be50*/  MUFU.EX2 R158, R158 ;  /* 0x0000009e009e7308 */ /* 0x000ea20000000800 */
[----:B------:R-:W-:Y:S01]  /*1be60*/  FADD.FTZ R21, R177, R4 ;  /* 0x00000004b1157221 */ /* 0x000fe20000010000 */
[----:B------:R-:W-:Y:S01]  /*1be70*/  FMUL.FTZ R112, R112, R26 ;  /* 0x0000001a70707220 */ /* 0x000fe20000410000 */
[----:B------:R-:W-:Y:S01]  /*1be80*/  FADD.FTZ R38, R156, R25 ;  /* 0x000000199c267221 */ /* 0x000fe20000010000 */
[----:B-1----:R-:W-:Y:S01]  /*1be90*/  F2FP.BF16.F32.PACK_AB R156, R77, R156 ;  /* 0x0000009c4d9c723e */ /* 0x002fe200000010ff */
[----:B------:R-:W-:Y:S01]  /*1bea0*/  FADD.FTZ R4, R28, R21 ;  /* 0x000000151c047221 */ /* 0x000fe20000010000 */
[-C--:B------:R-:W-:Y:S01]  /*1beb0*/  FMUL.FTZ R113, R113, R26.reuse ;  /* 0x0000001a71717220 */ /* 0x080fe20000410000 */
[----:B------:R-:W-:Y:S01]  /*1bec0*/  FADD.FTZ R25, R77, R38 ;  /* 0x000000264d197221 */ /* 0x000fe20000010000 */
[----:B------:R-:W1:Y:S01]  /*1bed0*/  MUFU.EX2 R173, R173 ;  /* 0x000000ad00ad7308 */ /* 0x000e620000000800 */
[----:B------:R-:W-:Y:S01]  /*1bee0*/  FADD.FTZ R21, R179, R4 ;  /* 0x00000004b3157221 */ /* 0x000fe20000010000 */
[-C--:B------:R-:W-:Y:S01]  /*1bef0*/  FMUL.FTZ R116, R116, R26.reuse ;  /* 0x0000001a74747220 */ /* 0x080fe20000410000 */
[-C--:B------:R-:W-:Y:S01]  /*1bf00*/  FMUL.FTZ R117, R117, R26.reuse ;  /* 0x0000001a75757220 */ /* 0x080fe20000410000 */
[-C--:B------:R-:W-:Y:S01]  /*1bf10*/  FMUL.FTZ R120, R120, R26.reuse ;  /* 0x0000001a78787220 */ /* 0x080fe20000410000 */
[----:B0-----:R-:W-:Y:S01]  /*1bf20*/  FADD.FTZ R4, R32, R21 ;  /* 0x0000001520047221 */ /* 0x001fe20000010000 */
[-C--:B------:R-:W-:Y:S01]  /*1bf30*/  FMUL.FTZ R121, R121, R26.reuse ;  /* 0x0000001a79797220 */ /* 0x080fe20000410000 */
[-C--:B------:R-:W-:Y:S01]  /*1bf40*/  FMUL.FTZ R124, R124, R26.reuse ;  /* 0x0000001a7c7c7220 */ /* 0x080fe20000410000 */
[----:B------:R-:W0:Y:S01]  /*1bf50*/  MUFU.EX2 R79, R79 ;  /* 0x0000004f004f7308 */ /* 0x000e220000000800 */
        /* <DEDUP_REMOVED lines=14> */
[----:B------:R-:W-:Y:S01]  /*1c040*/  FMUL.FTZ R148, R148, R26 ;  /* 0x0000001a94947220 */ /* 0x000fe20000410000 */
[----:B------:R-:W1:Y:S01]  /*1c050*/  MUFU.EX2 R152, R152 ;  /* 0x0000009800987308 */ /* 0x000e620000000800 */
[C---:B0-----:R-:W-:Y:S01]  /*1c060*/  FADD.FTZ R21, R79.reuse, R38 ;  /* 0x000000264f157221 */ /* 0x041fe20000010000 */
[----:B------:R-:W-:Y:S01]  /*1c070*/  F2FP.BF16.F32.PACK_AB R158, R79, R158 ;  /* 0x0000009e4f9e723e */ /* 0x000fe200000010ff */
[----:B------:R-:W-:Y:S01]  /*1c080*/  FMUL.FTZ R149, R149, R26 ;  /* 0x0000001a95957220 */ /* 0x000fe20000410000 */
[----:B------:R-:W-:Y:S01]  /*1c090*/  F2FP.BF16.F32.PACK_AB R181, R34, R181 ;  /* 0x000000b522b5723e */ /* 0x000fe200000010ff */
[----:B------:R-:W-:Y:S01]  /*1c0a0*/  VIADD R3, R3, 0xffffffff ;  /* 0xffffffff03037836 */ /* 0x000fe20000000000 */
[----:B------:R-:W-:Y:S01]  /*1c0b0*/  F2FP.BF16.F32.PACK_AB R183, R24, R183 ;  /* 0x000000b718b7723e */ /* 0x000fe200000010ff */
[-C--:B------:R-:W-:Y:S01]  /*1c0c0*/  FMUL.FTZ R90, R90, R6.reuse ;  /* 0x000000065a5a7220 */ /* 0x080fe20000410000 */
[----:B------:R-:W0:Y:S01]  /*1c0d0*/  MUFU.EX2 R175, R175 ;  /* 0x000000af00af7308 */ /* 0x000e220000000800 */
[----:B--2---:R-:W-:Y:S01]  /*1c0e0*/  FADD.FTZ R4, R36, R9 ;  /* 0x0000000924047221 */ /* 0x004fe20000010000 */
[----:B------:R-:W-:Y:S01]  /*1c0f0*/  F2FP.BF16.F32.PACK_AB R177, R28, R177 ;  /* 0x000000b11cb1723e */ /* 0x000fe200000010ff */
[-C--:B------:R-:W-:Y:S01]  /*1c100*/  FMUL.FTZ R91, R91, R6.reuse ;  /* 0x000000065b5b7220 */ /* 0x080fe20000410000 */
[----:B------:R-:W-:Y:S01]  /*1c110*/  F2FP.BF16.F32.PACK_AB R179, R32, R179 ;  /* 0x000000b320b3723e */ /* 0x000fe200000010ff */
[-C--:B------:R-:W-:Y:S01]  /*1c120*/  FMUL.FTZ R94, R94, R6.reuse ;  /* 0x000000065e5e7220 */ /* 0x080fe20000410000 */
[----:B------:R-:W-:Y:S01]  /*1c130*/  F2FP.BF16.F32.PACK_AB R173, R36, R173 ;  /* 0x000000ad24ad723e */ /* 0x000fe200000010ff */
        /* <DEDUP_REMOVED lines=10> */
[----:B0-----:R-:W-:Y:S01]  /*1c1e0*/  FADD.FTZ R9, R175, R4 ;  /* 0x00000004af097221 */ /* 0x001fe20000010000 */
[-C--:B------:R-:W-:Y:S01]  /*1c1f0*/  FMUL.FTZ R110, R110, R6.reuse ;  /* 0x000000066e6e7220 */ /* 0x080fe20000410000 */
[-C--:B------:R-:W-:Y:S01]  /*1c200*/  FMUL.FTZ R111, R111, R6.reuse ;  /* 0x000000066f6f7220 */ /* 0x080fe20000410000 */
[-C--:B------:R-:W-:Y:S01]  /*1c210*/  FMUL.FTZ R114, R114, R6.reuse ;  /* 0x0000000672727220 */ /* 0x080fe20000410000 */
[-C--:B------:R-:W-:Y:S01]  /*1c220*/  FMUL.FTZ R115, R115, R6.reuse ;  /* 0x0000000673737220 */ /* 0x080fe20000410000 */
[-C--:B------:R-:W-:Y:S01]  /*1c230*/  FMUL.FTZ R118, R118, R6.reuse ;  /* 0x0000000676767220 */ /* 0x080fe20000410000 */
[----:B------:R-:W-:Y:S01]  /*1c240*/  FMUL.FTZ R119, R119, R6 ;  /* 0x0000000677777220 */ /* 0x000fe20000410000 */
[----:B------:R-:W0:Y:S01]  /*1c250*/  MUFU.EX2 R154, R154 ;  /* 0x0000009a009a7308 */ /* 0x000e220000000800 */
[C---:B--2---:R-:W-:Y:S01]  /*1c260*/  FADD.FTZ R21, R73.reuse, R38 ;  /* 0x0000002649157221 */ /* 0x044fe20000010000 */
[----:B------:R-:W-:Y:S01]  /*1c270*/  F2FP.BF16.F32.PACK_AB R152, R73, R152 ;  /* 0x000000984998723e */ /* 0x000fe200000010ff */
[-C--:B------:R-:W-:Y:S01]  /*1c280*/  FMUL.FTZ R122, R122, R6.reuse ;  /* 0x000000067a7a7220 */ /* 0x080fe20000410000 */
[-C--:B------:R-:W-:Y:S01]  /*1c290*/  FMUL.FTZ R123, R123, R6.reuse ;  /* 0x000000067b7b7220 */ /* 0x080fe20000410000 */
[-C--:B------:R-:W-:Y:S01]  /*1c2a0*/  FMUL.FTZ R126, R126, R6.reuse ;  /* 0x000000067e7e7220 */ /* 0x080fe20000410000 */
[-C--:B------:R-:W-:Y:S01]  /*1c2b0*/  FMUL.FTZ R127, R127, R6.reuse ;  /* 0x000000067f7f7220 */ /* 0x080fe20000410000 */
[-C--:B------:R-:W-:Y:S01]  /*1c2c0*/  FMUL.FTZ R130, R130, R6.reuse ;  /* 0x0000000682827220 */ /* 0x080fe20000410000 */
[----:B------:R-:W2:Y:S01]  /*1c2d0*/  MUFU.EX2 R169, R169 ;  /* 0x000000a900a97308 */ /* 0x000ea20000000800 */
[C---:B-1----:R-:W-:Y:S01]  /*1c2e0*/  FADD.FTZ R4, R40.reuse, R9 ;  /* 0x0000000928047221 */ /* 0x042fe20000010000 */
[----:B------:R-:W-:Y:S01]  /*1c2f0*/  F2FP.BF16.F32.PACK_AB R175, R40, R175 ;  /* 0x000000af28af723e */ /* 0x000fe200000010ff */
        /* <DEDUP_REMOVED lines=67> */
[----:B------:R-:W-:Y:S01]  /*1c730*/  IMAD.MOV.U32 R13, RZ, RZ, R11 ;  /* 0x000000ffff0d7224 */ /* 0x000fe200078e000b */
[----:B------:R-:W-:Y:S06]  /*1c740*/  @P2 BRA `(.L_x_7089) ;  /* 0xffffffc400802947 */ /* 0x000fec000383ffff */
.L_x_7071:
[----:B------:R-:W-:Y:S05]  /*1c750*/  WARPSYNC.ALL ;  /* 0x0000000000007948 */ /* 0x000fea0003800000 */
[----:B------:R-:W-:Y:S06]  /*1c760*/  BAR.ARV 0x8, 0x120 ;  /* 0x0204800000007b1d */ /* 0x000fec0000002000 */
[----:B------:R-:W-:Y:S05]  /*1c770*/  @!P0 BRA `(.L_x_7090) ;  /* 0x0000000000048947 */ /* 0x000fea0003800000 */
[----:B------:R-:W-:Y:S01]  /*1c780*/  BPT.TRAP 0x1 ;  /* 0x000000040000795c */ /* 0x000fe20000300000 */
.L_x_7090:
[----:B------:R-:W-:Y:S01]  /*1c790*/  IMAD R8, R184, 0x8, R2 ;  /* 0x00000008b8087824 */ /* 0x000fe200078e0202 */
[----:B------:R-:W-:-:S04]  /*1c7a0*/  SHF.L.U32 R3, R186, 0x1f, RZ ;  /* 0x0000001fba037819 */ /* 0x000fc800000006ff */
[----:B------:R0:W1:Y:S01]  /*1c7b0*/  SYNCS.PHASECHK.TRANS64.TRYWAIT P2, [R8+URZ+0x28850], R3 ;  /* 0x02885003080075a7 */ /* 0x000062000804017f */
[----:B------:R-:W-:Y:S05]  /*1c7c0*/  @!P0 BRA `(.L_x_7091) ;  /* 0x0000000000048947 */ /* 0x000fea0003800000 */
[----:B------:R-:W-:Y:S01]  /*1c7d0*/  BPT.TRAP 0x1 ;  /* 0x000000040000795c */ /* 0x000fe20000300000 */
.L_x_7091:
[----:B------:R-:W-:-:S05]  /*1c7e0*/  VIADD R2, R2, 0x400 ;  /* 0x0000040002027836 */ /* 0x000fca0000000000 */
[----:B------:R-:W-:-:S04]  /*1c7f0*/  SHF.R.U32.HI R2, RZ, 0x4, R2 ;  /* 0x00000004ff027819 */ /* 0x000fc80000011602 */
[----:B------:R-:W-:-:S04]  /*1c800*/  LOP3.LUT R2, R2, 0x3fff, RZ, 0xc0, !PT ;  /* 0x00003fff02027812 */ /* 0x000fc800078ec0ff */
[----:B------:R-:W-:Y:S01]  /*1c810*/  LOP3.LUT R5, R2, 0x4000000, RZ, 0xfc, !PT ;  /* 0x0400000002057812 */ /* 0x000fe200078efcff */
[----:B-1----:R-:W-:Y:S06]  /*1c820*/  @P2 BRA `(.L_x_7092) ;  /* 0x0000000000082947 */ /* 0x002fec0003800000 */
[----:B------:R-:W1:Y:S02]  /*1c830*/  SYNCS.PHASECHK.TRANS64.TRYWAIT P0, [R8+URZ+0x28850], R3 ;  /* 0x02885003080075a7 */ /* 0x000e64000800017f */
[----:B-1----:R-:W-:Y:S05]  /*1c840*/  @!P0 BRA `(.L_x_7093) ;  /* 0x000000a4000c8947 */ /* 0x002fea0003800000 */
.L_x_7092:
[----:B------:R-:W-:Y:S01]  /*1c850*/  IMAD R2, R184, 0x800, R5 ;  /* 0x00000800b8027824 */ /* 0x000fe200078e0205 */
[----:B------:R-:W-:Y:S05]  /*1c860*/  WARPSYNC.ALL ;  /* 0x0000000000007948 */ /* 0x000fea0003800000 */
[----:B01----:R-:W-:Y:S01]  /*1c870*/  IMAD.MOV.U32 R3, RZ, RZ, 0x40000040 ;  /* 0x40000040ff037424 */ /* 0x003fe200078e00ff */
[C---:B------:R-:W-:Y:S01]  /*1c880*/  R2UR UR6, R2.reuse ;  /* 0x00000000020672ca */ /* 0x040fe200000e0000 */
[----:B------:R-:W-:Y:S01]  /*1c890*/  WARPGROUP.ARRIVE ;  /* 0x00000000000079c5 */ /* 0x000fe20000000000 */
[----:B------:R-:W-:Y:S01]  /*1c8a0*/  VIADD R6, R2, 0x80 ;  /* 0x0000008002067836 */ /* 0x000fe20000000000 */
[----:B------:R-:W0:Y:S01]  /*1c8b0*/  SHFL.BFLY PT, R5, R0, 0x2, 0x1f ;  /* 0x0c401f0000057f89 */ /* 0x000e2200000e0000 */
[----:B------:R-:W-:Y:S01]  /*1c8c0*/  R2UR UR7, R3 ;  /* 0x00000000030772ca */ /* 0x000fe200000e0000 */
[----:B------:R-:W-:-:S02]  /*1c8d0*/  IMAD.MOV.U32 R7, RZ, RZ, 0x40000040 ;  /* 0x40000040ff077424 */ /* 0x000fc400078e00ff */
[----:B------:R-:W-:Y:S02]  /*1c8e0*/  IMAD.MOV.U32 R3, RZ, RZ, 0x40000040 ;  /* 0x40000040ff037424 */ /* 0x000fe400078e00ff */
[----:B------:R-:W-:Y:S02]  /*1c8f0*/  @!P1 VIADD R9, R8, 0x28860 ;  /* 0x0002886008099836 */ /* 0x000fe40000000000 */
[----:B------:R-:W-:Y:S02]  /*1c900*/  IMAD.MOV.U32 R8, RZ, RZ, RZ ;  /* 0x000000ffff087224 */ /* 0x000fe400078e00ff */
[----:B------:R-:W-:Y:S01]  /*1c910*/  VIADD R184, R184, 0x1 ;  /* 0x00000001b8b87836 */ /* 0x000fe20000000000 */
[----:B------:R-:W-:Y:S01]  /*1c920*/  @!P1 PRMT R9, RZ, 0x654, R9 ;  /* 0x00000654ff099816 */ /* 0x000fe20000000009 */
[----:B------:R-:W-:Y:S02]  /*1c930*/  IMAD.U32 R14, RZ, RZ, UR44 ;  /* 0x0000002cff0e7e24 */ /* 0x000fe4000f8e00ff */
[----:B------:R-:W-:Y:S01]  /*1c940*/  HGMMA.64x128x16.F32.BF16 R88, R180, gdesc[UR4].tnspB, R88, gsb0 ;  /* 0x41e00004b4587df0 */ /* 0x000fe20008001858 */
[----:B------:R-:W-:Y:S01]  /*1c950*/  R2UR UR6, R6 ;  /* 0x00000000060672ca */ /* 0x000fe200000e0000 */
[----:B------:R-:W-:Y:S01]  /*1c960*/  VIADD R6, R2, 0x100 ;  /* 0x0000010002067836 */ /* 0x000fe20000000000 */
[----:B------:R-:W-:Y:S01]  /*1c970*/  R2UR UR7, R7 ;  /* 0x00000000070772ca */ /* 0x000fe200000e0000 */
[----:B------:R-:W-:Y:S01]  /*1c980*/  IMAD.MOV.U32 R7, RZ, RZ, 0x40000040 ;  /* 0x40000040ff077424 */ /* 0x000fe200078e00ff */
[----:B------:R-:W-:Y:S01]  /*1c990*/  ISETP.NE.AND P2, PT, R184, 0x2, PT ;  /* 0x00000002b800780c */ /* 0x000fe20003f45270 */
[----:B------:R-:W-:-:S03]  /*1c9a0*/  VIADD R221, R221, 0x1 ;  /* 0x00000001dddd7836 */ /* 0x000fc60000000000 */
[----:B------:R-:W-:Y:S01]  /*1c9b0*/  SEL R184, R184, RZ, P2 ;  /* 0x000000ffb8b87207 */ /* 0x000fe20001000000 */
[----:B0-----:R-:W-:Y:S01]  /*1c9c0*/  FADD.FTZ R5, R5, R0 ;  /* 0x0000000005057221 */ /* 0x001fe20000010000 */
[----:B------:R-:W-:Y:S01]  /*1c9d0*/  IMAD.MOV.U32 R0, RZ, RZ, -0x800000 ;  /* 0xff800000ff007424 */ /* 0x000fe200078e00ff */
        /* <DEDUP_REMOVED lines=34> */
[----:B------:R-:W0:Y:S02]  /*1cc00*/  SHFL.BFLY PT, R6, R5, 0x1, 0x1f ;  /* 0x0c201f0005067f89 */ /* 0x000e2400000e0000 */
[----:B0-----:R-:W-:-:S05]  /*1cc10*/  FADD.FTZ R13, R5, R6 ;  /* 0x00000006050d7221 */ /* 0x001fca0000010000 */
[----:B------:R-:W-:-:S13]  /*1cc20*/  FSETP.NE.FTZ.AND P3, PT, R13, RZ, PT ;  /* 0x000000ff0d00720b */ /* 0x000fda0003f75000 */
[----:B------:R-:W0:Y:S01]  /*1cc30*/  @P3 MUFU.LG2 R7, R13 ;  /* 0x0000000d00073308 */ /* 0x000e220000000c00 */
[----:B------:R-:W-:-:S07]  /*1cc40*/  @P3 FMUL.FTZ R14, R14, 0.69314718246459960938 ;  /* 0x3f3172180e0e3820 */ /* 0x000fce0000410000 */
[----:B------:R-:W-:Y:S01]  /*1cc50*/  @P3 MUFU.RCP R8, R13 ;  /* 0x0000000d00083308 */ /* 0x000fe20000001000 */
[----:B0-----:R-:W-:-:S04]  /*1cc60*/  @P3 FMUL.FTZ R7, R7, 0.69314718246459960938 ;  /* 0x3f31721807073820 */ /* 0x001fc80000410000 */
[----:B------:R-:W-:Y:S01]  /*1cc70*/  @P3 FFMA.FTZ R0, R14, R10, R7 ;  /* 0x0000000a0e003223 */ /* 0x000fe20000010007 */
[----:B------:R-:W-:Y:S02]  /*1cc80*/  WARPGROUP.DEPBAR.LE gsb0, 0x0 ;  /* 0x00008000000079c5 */ /* 0x000fe40000010000 */
[----:B------:R-:W-:-:S06]  /*1cc90*/  WARPGROUP.ARRIVE ;  /* 0x00000000000079c5 */ /* 0x000fcc0000000000 */
[----:B------:R-:W-:Y:S01]  /*1cca0*/  HGMMA.64x128x16.F32.BF16 R88, R156, gdesc[UR4].tnspB, R88, gsb0 ;  /* 0x41e000049c587df0 */ /* 0x000fe20008001858 */
[----:B------:R-:W-:Y:S02]  /*1ccb0*/  R2UR UR6, R2 ;  /* 0x00000000020672ca */ /* 0x000fe400000e0000 */
[----:B------:R-:W-:Y:S02]  /*1ccc0*/  R2UR UR7, R3 ;  /* 0x00000000030772ca */ /* 0x000fe400000e0000 */
[----:B------:R-:W0:Y:S02]  /*1ccd0*/  SHFL.BFLY PT, R3, R4, 0x2, 0x1f ;  /* 0x0c401f0004037f89 */ /* 0x000e2400000e0000 */
[----:B0-----:R-:W-:Y:S01]  /*1cce0*/  FADD.FTZ R3, R3, R4 ;  /* 0x0000000403037221 */ /* 0x001fe20000010000 */
[----:B------:R-:W-:-:S04]  /*1ccf0*/  IMAD.U32 R4, RZ, RZ, UR44 ;  /* 0x0000002cff047e24 */ /* 0x000fc8000f8e00ff */
[----:B------:R-:W0:Y:S02]  /*1cd00*/  SHFL.BFLY PT, R2, R3, 0x1, 0x1f ;  /* 0x0c201f0003027f89 */ /* 0x000e2400000e0000 */
[----:B0-----:R-:W-:Y:S01]  /*1cd10*/  FADD.FTZ R12, R3, R2 ;  /* 0x00000002030c7221 */ /* 0x001fe20000010000 */
[----:B------:R-:W-:Y:S01]  /*1cd20*/  IMAD.MOV.U32 R2, RZ, RZ, RZ ;  /* 0x000000ffff027224 */ /* 0x000fe200078e00ff */
[----:B------:R-:W-:-:S03]  /*1cd30*/  SEL R3, RZ, 0x1, P2 ;  /* 0x00000001ff037807 */ /* 0x000fc60001000000 */
[----:B------:R-:W-:Y:S02]  /*1cd40*/  FSETP.NE.FTZ.AND P0, PT, R12, RZ, PT ;  /* 0x000000ff0c00720b */ /* 0x000fe40003f15000 */
[----:B------:R-:W-:Y:S01]  /*1cd50*/  LOP3.LUT R186, R186, R3, RZ, 0x3c, !PT ;  /* 0x00000003baba7212 */ /* 0x000fe200078e3cff */
[----:B------:R-:W-:-:S10]  /*1cd60*/  IMAD.MOV.U32 R3, RZ, RZ, -0x800000 ;  /* 0xff800000ff037424 */ /* 0x000fd400078e00ff */
[----:B------:R-:W0:Y:S01]  /*1cd70*/  @P0 MUFU.LG2 R6, R12 ;  /* 0x0000000c00060308 */ /* 0x000e220000000c00 */
[----:B------:R-:W-:-:S07]  /*1cd80*/  @P0 FMUL.FTZ R4, R4, 0.69314718246459960938 ;  /* 0x3f31721804040820 */ /* 0x000fce0000410000 */
[----:B------:R-:W1:Y:S01]  /*1cd90*/  @P0 MUFU.RCP R2, R12 ;  /* 0x0000000c00020308 */ /* 0x000e620000001000 */
[----:B0-----:R-:W-:-:S04]  /*1cda0*/  @P0 FMUL.FTZ R5, R6, 0.69314718246459960938 ;  /* 0x3f31721806050820 */ /* 0x001fc80000410000 */
[----:B------:R-:W-:Y:S01]  /*1cdb0*/  @P0 FFMA.FTZ R3, R4, R11, R5 ;  /* 0x0000000b04030223 */ /* 0x000fe20000010005 */
[----:B------:R-:W-:Y:S01]  /*1cdc0*/  PLOP3.LUT P0, PT, PT, PT, PT, 0x8, 0x0 ;  /* 0x000000000000781c */ /* 0x000fe20003f0e170 */
[----:B------:R-:W-:Y:S02]  /*1cdd0*/  WARPGROUP.DEPBAR.LE gsb0, 0x0 ;  /* 0x00008000000079c5 */ /* 0x000fe40000010000 */
[----:B------:R-:W-:-:S06]  /*1cde0*/  WARPGROUP.ARRIVE ;  /* 0x00000000000079c5 */ /* 0x000fcc0000000000 */
[----:B------:R-:W-:Y:S03]  /*1cdf0*/  HGMMA.64x128x16.F32.BF16 R88, R152, gdesc[UR4].tnspB, R88, gsb0 ;  /* 0x41e0000498587df0 */ /* 0x000fe60008001858 */
        /* <DEDUP_REMOVED lines=66> */
.L_x_6945:
[----:B------:R-:W-:Y:S05]  /*1d220*/  WARPSYNC.ALL ;  /* 0x0000000000007948 */ /* 0x000fea0003800000 */
        /* <DEDUP_REMOVED lines=9> */
[----:B------:R-:W2:Y:S01]  /*1d2c0*/  S2R R5, SR_SWINHI ;  /* 0x0000000000057919 */ /* 0x000ea20000002f00 */
[----:B------:R-:W-:Y:S05]  /*1d2d0*/  WARPSYNC.ALL ;  /* 0x0000000000007948 */ /* 0x000fea0003800000 */
[----:B------:R-:W-:Y:S01]  /*1d2e0*/  BAR.SYNC.DEFER_BLOCKING 0x1, 0x100 ;  /* 0x0044000000007b1d */ /* 0x000fe20000010000 */
[----:B------:R-:W-:Y:S02]  /*1d2f0*/  F2FP.BF16.F32.PACK_AB R6, R6, R37 ;  /* 0x000000250606723e */ /* 0x000fe400000010ff */
[----:B------:R-:W-:Y:S02]  /*1d300*/  F2FP.BF16.F32.PACK_AB R7, R7, R94 ;  /* 0x0000005e0707723e */ /* 0x000fe400000010ff */
[----:B------:R-:W-:Y:S01]  /*1d310*/  F2FP.BF16.F32.PACK_AB R30, R133, R30 ;  /* 0x0000001e851e723e */ /* 0x000fe200000010ff */
[----:B------:R-:W-:Y:S01]  /*1d320*/  ULDC.64 UR4, c[0x0][0xbd8] ;  /* 0x0002f60000047ab9 */ /* 0x000fe20000000a00 */
[----:B------:R-:W-:-:S02]  /*1d330*/  F2FP.BF16.F32.PACK_AB R32, R137, R32 ;  /* 0x000000208920723e */ /* 0x000fc400000010ff */
[----:B------:R-:W-:Y:S02]  /*1d340*/  F2FP.BF16.F32.PACK_AB R34, R141, R34 ;  /* 0x000000228d22723e */ /* 0x000fe400000010ff */
[----:B------:R-:W-:Y:S02]  /*1d350*/  F2FP.BF16.F32.PACK_AB R35, R35, R142 ;  /* 0x0000008e2323723e */ /* 0x000fe400000010ff */
[----:B------:R-:W-:Y:S02]  /*1d360*/  MOV R20, R2 ;  /* 0x0000000200147202 */ /* 0x000fe40000000f00 */
[----:B--2---:R-:W-:-:S03]  /*1d370*/  MOV R21, R5 ;  /* 0x0000000500157202 */ /* 0x004fc60000000f00 */
[----:B------:R-:W-:-:S03]  /*1d380*/  IMAD.WIDE R4, R228, 0x2, R20 ;  /* 0x00000002e4047825 */ /* 0x000fc600078e0214 */
[C---:B------:R-:W-:Y:S02]  /*1d390*/  IADD3 R45, P2, R4.reuse, 0x4000, RZ ;  /* 0x00004000042d7810 */ /* 0x040fe40007f5e0ff */
[C---:B------:R-:W-:Y:S02]  /*1d3a0*/  IADD3 R39, P5, R4.reuse, 0x20, RZ ;  /* 0x0000002004277810 */ /* 0x040fe40007fbe0ff */
[C---:B------:R-:W-:Y:S01]  /*1d3b0*/  LOP3.LUT R29, R4.reuse, 0x380, RZ, 0xc0, !PT ;  /* 0x00000380041d7812 */ /* 0x040fe200078ec0ff */
[--C-:B------:R-:W-:Y:S01]  /*1d3c0*/  IMAD.X R15, RZ, RZ, R5.reuse, P2 ;  /* 0x000000ffff0f7224 */ /* 0x100fe200010e0605 */
[C---:B------:R-:W-:Y:S01]  /*1d3d0*/  IADD3 R41, P0, R4.reuse, 0x40, RZ ;  /* 0x0000004004297810 */ /* 0x040fe20007f1e0ff */
[--C-:B------:R-:W-:Y:S01]  /*1d3e0*/  IMAD.X R9, RZ, RZ, R5.reuse, P5 ;  /* 0x000000ffff097224 */ /* 0x100fe200028e0605 */
[----:B------:R-:W-:Y:S02]  /*1d3f0*/  ISETP.NE.U32.AND P2, PT, RZ, UR4, PT ;  /* 0x00000004ff007c0c */ /* 0x000fe4000bf45070 */
[----:B------:R-:W-:Y:S01]  /*1d400*/  IADD3 R43, P1, R4, 0x60, RZ ;  /* 0x00000060042b7810 */ /* 0x000fe20007f3e0ff */
[----:B------:R-:W-:Y:S01]  /*1d410*/  IMAD.X R11, RZ, RZ, R5, P0 ;  /* 0x000000ffff0b7224 */ /* 0x000fe200000e0605 */
[----:B------:R-:W-:-:S02]  /*1d420*/  SHF.R.U64 R29, R29, 0x3, RZ ;  /* 0x000000031d1d7819 */ /* 0x000fc400000012ff */
[C---:B------:R-:W-:Y:S01]  /*1d430*/  IADD3 R47, P3, R4.reuse, 0x4020, RZ ;  /* 0x00004020042f7810 */ /* 0x040fe20007f7e0ff */
[--C-:B------:R-:W-:Y:S01]  /*1d440*/  IMAD.X R13, RZ, RZ, R5.reuse, P1 ;  /* 0x000000ffff0d7224 */ /* 0x100fe200008e0605 */
[C---:B------:R-:W-:Y:S02]  /*1d450*/  IADD3 R49, P4, R4.reuse, 0x4040, RZ ;  /* 0x0000404004317810 */ /* 0x040fe40007f9e0ff */
[----:B------:R-:W-:Y:S01]  /*1d460*/  IADD3 R51, P5, R4, 0x4060, RZ ;  /* 0x0000406004337810 */ /* 0x000fe20007fbe0ff */
[--C-:B------:R-:W-:Y:S01]  /*1d470*/  IMAD.X R25, RZ, RZ, R5.reuse, P3 ;  /* 0x000000ffff197224 */ /* 0x100fe200018e0605 */
[----:B------:R-:W-:Y:S01]  /*1d480*/  LOP3.LUT R8, R39, 0x380, RZ, 0xc0, !PT ;  /* 0x0000038027087812 */ /* 0x000fe200078ec0ff */
[----:B------:R-:W-:Y:S01]  /*1d490*/  IMAD.X R27, RZ, RZ, R5, P4 ;  /* 0x000000ffff1b7224 */ /* 0x000fe200020e0605 */
[----:B------:R-:W-:Y:S02]  /*1d4a0*/  LOP3.LUT R10, R41, 0x380, RZ, 0xc0, !PT ;  /* 0x00000380290a7812 */ /* 0x000fe400078ec0ff */
[----:B------:R-:W-:Y:S01]  /*1d4b0*/  ISETP.NE.AND.EX P2, PT, RZ, UR5, PT, P2 ;  /* 0x00000005ff007c0c */ /* 0x000fe2000bf45320 */
[----:B------:R-:W-:Y:S01]  /*1d4c0*/  ULDC.64 UR4, c[0x0][0xbe0] ;  /* 0x0002f80000047ab9 */ /* 0x000fe20000000a00 */
[----:B------:R-:W-:-:S02]  /*1d4d0*/  LOP3.LUT R12, R43, 0x380, RZ, 0xc0, !PT ;  /* 0x000003802b0c7812 */ /* 0x000fc400078ec0ff */
[----:B------:R-:W-:Y:S01]  /*1d4e0*/  LOP3.LUT R4, R29, R4, RZ, 0x3c, !PT ;  /* 0x000000041d047212 */ /* 0x000fe200078e3cff */
[----:B------:R-:W-:Y:S01]  /*1d4f0*/  IMAD.X R29, RZ, RZ, R5, P5 ;  /* 0x000000ffff1d7224 */ /* 0x000fe200028e0605 */
[----:B------:R-:W-:Y:S02]  /*1d500*/  LOP3.LUT R14, R45, 0x380, RZ, 0xc0, !PT ;  /* 0x000003802d0e7812 */ /* 0x000fe400078ec0ff */
[----:B------:R-:W-:Y:S02]  /*1d510*/  SHF.R.U64 R8, R8, 0x3, RZ ;  /* 0x0000000308087819 */ /* 0x000fe400000012ff */
[----:B------:R-:W-:Y:S02]  /*1d520*/  SHF.R.U64 R10, R10, 0x3, RZ ;  /* 0x000000030a0a7819 */ /* 0x000fe400000012ff */
[----:B------:R-:W-:Y:S02]  /*1d530*/  LOP3.LUT R24, R47, 0x380, RZ, 0xc0, !PT ;  /* 0x000003802f187812 */ /* 0x000fe400078ec0ff */
[----:B------:R-:W-:-:S02]  /*1d540*/  LOP3.LUT R26, R49, 0x380, RZ, 0xc0, !PT ;  /* 0x00000380311a7812 */ /* 0x000fc400078ec0ff */
[----:B------:R-:W-:Y:S02]  /*1d550*/  LOP3.LUT R28, R51, 0x380, RZ, 0xc0, !PT ;  /* 0x00000380331c7812 */ /* 0x000fe400078ec0ff */
[----:B------:R-:W-:Y:S02]  /*1d560*/  ISETP.NE.U32.AND P0, PT, RZ, UR4, PT ;  /* 0x00000004ff007c0c */ /* 0x000fe4000bf05070 */
[----:B------:R-:W-:Y:S02]  /*1d570*/  SHF.R.U64 R12, R12, 0x3, RZ ;  /* 0x000000030c0c7819 */ /* 0x000fe400000012ff */
[----:B------:R-:W-:Y:S02]  /*1d580*/  SHF.R.U64 R14, R14, 0x3, RZ ;  /* 0x000000030e0e7819 */ /* 0x000fe400000012ff */
[----:B------:R-:W-:Y:S02]  /*1d590*/  MOV R36, R4 ;  /* 0x0000000400247202 */ /* 0x000fe40000000f00 */
[----:B------:R-:W-:-:S02]  /*1d5a0*/  LOP3.LUT R8, R8, R39, RZ, 0x3c, !PT ;  /* 0x0000002708087212 */ /* 0x000fc400078e3cff */
[----:B------:R-:W-:Y:S02]  /*1d5b0*/  LOP3.LUT R10, R10, R41, RZ, 0x3c, !PT ;  /* 0x000000290a0a7212 */ /* 0x000fe400078e3cff */
[----:B------:R-:W-:Y:S02]  /*1d5c0*/  SHF.R.U64 R24, R24, 0x3, RZ ;  /* 0x0000000318187819 */ /* 0x000fe400000012ff */
[----:B------:R-:W-:Y:S02]  /*1d5d0*/  SHF.R.U64 R26, R26, 0x3, RZ ;  /* 0x000000031a1a7819 */ /* 0x000fe400000012ff */
[----:B------:R-:W-:Y:S02]  /*1d5e0*/  SHF.R.U64 R28, R28, 0x3, RZ ;  /* 0x000000031c1c7819 */ /* 0x000fe400000012ff */
[----:B------:R-:W-:Y:S02]  /*1d5f0*/  F2FP.BF16.F32.PACK_AB R4, R89, R88 ;  /* 0x000000585904723e */ /* 0x000fe400000010ff */
[----:B------:R-:W-:-:S02]  /*1d600*/  F2FP.BF16.F32.PACK_AB R5, R91, R90 ;  /* 0x0000005a5b05723e */ /* 0x000fc400000010ff */
[----:B------:R-:W-:Y:S02]  /*1d610*/  ISETP.NE.AND.EX P0, PT, RZ, UR5, PT, P0 ;  /* 0x00000005ff007c0c */ /* 0x000fe4000bf05300 */
[----:B------:R-:W-:Y:S01]  /*1d620*/  LOP3.LUT R12, R12, R43, RZ, 0x3c, !PT ;  /* 0x0000002b0c0c7212 */ /* 0x000fe200078e3cff */
[----:B------:R2:W-:Y:S01]  /*1d630*/  STSM.16.M88.4 [R36], R4 ;  /* 0x0000000424007844 */ /* 0x0005e20000000200 */
[----:B------:R-:W-:Y:S02]  /*1d640*/  LOP3.LUT R14, R14, R45, RZ, 0x3c, !PT ;  /* 0x0000002d0e0e7212 */ /* 0x000fe400078e3cff */
[----:B------:R-:W-:Y:S02]  /*1d650*/  LOP3.LUT R24, R24, R47, RZ, 0x3c, !PT ;  /* 0x0000002f18187212 */ /* 0x000fe400078e3cff */
[----:B------:R-:W-:Y:S02]  /*1d660*/  LOP3.LUT R26, R26, R49, RZ, 0x3c, !PT ;  /* 0x000000311a1a7212 */ /* 0x000fe400078e3cff */
[----:B------:R-:W-:-:S02]  /*1d670*/  LOP3.LUT R28, R28, R51, RZ, 0x3c, !PT ;  /* 0x000000331c1c7212 */ /* 0x000fc400078e3cff */
[----:B------:R-:W-:Y:S02]  /*1d680*/  MOV R44, R8 ;  /* 0x00000008002c7202 */ /* 0x000fe40000000f00 */
[----:B------:R-:W-:Y:S02]  /*1d690*/  MOV R43, R10 ;  /* 0x0000000a002b7202 */ /* 0x000fe40000000f00 */
[----:B------:R-:W-:Y:S02]  /*1d6a0*/  F2FP.BF16.F32.PACK_AB R8, R97, R96 ;  /* 0x000000606108723e */ /* 0x000fe400000010ff */
[----:B------:R-:W-:Y:S01]  /*1d6b0*/  F2FP.BF16.F32.PACK_AB R9, R99, R98 ;  /* 0x000000626309723e */ /* 0x000fe200000010ff */
[----:B--2---:R-:W2:Y:S01]  /*1d6c0*/  LDC.64 R36, c[0x0][0xbd8] ;  /* 0x0002f600ff247b82 */ /* 0x004ea20000000a00 */
[----:B------:R-:W-:Y:S02]  /*1d6d0*/  F2FP.BF16.F32.PACK_AB R10, R101, R100 ;  /* 0x00000064650a723e */ /* 0x000fe400000010ff */
[----:B------:R-:W-:-:S02]  /*1d6e0*/  F2FP.BF16.F32.PACK_AB R11, R103, R102 ;  /* 0x00000066670b723e */ /* 0x000fc400000010ff */
[----:B------:R-:W-:Y:S02]  /*1d6f0*/  F2FP.BF16.F32.PACK_AB R4, R105, R104 ;  /* 0x000000686904723e */ /* 0x000fe400000010ff */
        /* <DEDUP_REMOVED lines=8> */
[----:B------:R-:W-:Y:S02]  /*1d780*/  MOV R39, R26 ;  /* 0x0000001a00277202 */ /* 0x000fe40000000f00 */
[----:B------:R-:W-:Y:S02]  /*1d790*/  MOV R38, R28 ;  /* 0x0000001c00267202 */ /* 0x000fe40000000f00 */
[----:B------:R-:W-:Y:S01]  /*1d7a0*/  F2FP.BF16.F32.PACK_AB R12, R113, R112 ;  /* 0x00000070710c723e */ /* 0x000fe200000010ff */
[----:B---3--:R-:W3:Y:S01]  /*1d7b0*/  @P0 LDC.64 R8, c[0x0][0xbe0] ;  /* 0x0002f800ff080b82 */ /* 0x008ee20000000a00 */
[----:B------:R-:W-:Y:S01]  /*1d7c0*/  F2FP.BF16.F32.PACK_AB R13, R115, R114 ;  /* 0x00000072730d723e */ /* 0x000fe200000010ff */
[----:B------:R-:W-:Y:S01]  /*1d7d0*/  ULDC UR4, c[0x0][0xa88] ;  /* 0x0002a20000047ab9 */ /* 0x000fe20000000800 */
[----:B------:R-:W-:Y:S01]  /*1d7e0*/  F2FP.BF16.F32.PACK_AB R14, R33, R116 ;  /* 0x00000074210e723e */ /* 0x000fe200000010ff */
[----:B------:R-:W-:Y:S01]  /*1d7f0*/  IMAD.MOV.U32 R44, RZ, RZ, RZ ;  /* 0x000000ffff2c7224 */ /* 0x000fe200078e00ff */
[----:B------:R-:W-:Y:S01]  /*1d800*/  F2FP.BF16.F32.PACK_AB R15, R119, R118 ;  /* 0x00000076770f723e */ /* 0x000fe200000010ff */
[----:B--2---:R-:W-:Y:S01]  /*1d810*/  IMAD.WIDE R36, R220, 0x4, R36 ;  /* 0x00000004dc247825 */ /* 0x004fe200078e0224 */
[----:B------:R-:W-:-:S02]  /*1d820*/  F2FP.BF16.F32.PACK_AB R24, R121, R120 ;  /* 0x000000787918723e */ /* 0x000fc400000010ff */
[----:B------:R-:W-:Y:S01]  /*1d830*/  F2FP.BF16.F32.PACK_AB R25, R123, R122 ;  /* 0x0000007a7b19723e */ /* 0x000fe200000010ff */
[----:B------:R2:W-:Y:S01]  /*1d840*/  STSM.16.M88.4 [R42], R12 ;  /* 0x0000000c2a007844 */ /* 0x0005e20000000200 */
[----:B------:R-:W-:Y:S02]  /*1d850*/  F2FP.BF16.F32.PACK_AB R26, R125, R124 ;  /* 0x0000007c7d1a723e */ /* 0x000fe400000010ff */
[----:B------:R-:W-:Y:S02]  /*1d860*/  F2FP.BF16.F32.PACK_AB R27, R127, R126 ;  /* 0x0000007e7f1b723e */ /* 0x000fe400000010ff */
[----:B------:R-:W-:Y:S02]  /*1d870*/  F2FP.BF16.F32.PACK_AB R28, R31, R128 ;  /* 0x000000801f1c723e */ /* 0x000fe400000010ff */
[----:B------:R-:W-:Y:S01]  /*1d880*/  F2FP.BF16.F32.PACK_AB R29, R131, R130 ;  /* 0x00000082831d723e */ /* 0x000fe200000010ff */
[----:B------:R2:W-:Y:S01]  /*1d890*/  STSM.16.M88.4 [R41], R24 ;  /* 0x0000001829007844 */ /* 0x0005e20000000200 */
[----:B------:R-:W-:-:S02]  /*1d8a0*/  F2FP.BF16.F32.PACK_AB R31, R135, R134 ;  /* 0x00000086871f723e */ /* 0x000fc400000010ff */
[----:B------:R-:W-:Y:S02]  /*1d8b0*/  F2FP.BF16.F32.PACK_AB R33, R139, R138 ;  /* 0x0000008a8b21723e */ /* 0x000fe400000010ff */
[----:B----4-:R-:W-:Y:S01]  /*1d8c0*/  F2FP.BF16.F32.PACK_AB R4, R145, R144 ;  /* 0x000000909104723e */ /* 0x010fe200000010ff */
[----:B------:R2:W-:Y:S01]  /*1d8d0*/  STSM.16.M88.4 [R40], R28 ;  /* 0x0000001c28007844 */ /* 0x0005e20000000200 */
[----:B------:R-:W-:Y:S02]  /*1d8e0*/  F2FP.BF16.F32.PACK_AB R5, R147, R146 ;  /* 0x000000929305723e */ /* 0x000fe400000010ff */
[----:B------:R-:W-:Y:S01]  /*1d8f0*/  F2FP.BF16.F32.PACK_AB R6, R149, R148 ;  /* 0x000000949506723e */ /* 0x000fe200000010ff */
[----:B------:R2:W-:Y:S01]  /*1d900*/  STSM.16.M88.4 [R39], R32 ;  /* 0x0000002027007844 */ /* 0x0005e20000000200 */
[----:B------:R-:W-:-:S05]  /*1d910*/  F2FP.BF16.F32.PACK_AB R7, R151, R150 ;  /* 0x000000969707723e */ /* 0x000fca00000010ff */
[----:B------:R2:W-:Y:S01]  /*1d920*/  STSM.16.M88.4 [R38], R4 ;  /* 0x0000000426007844 */ /* 0x0005e20000000200 */
[----:B------:R-:W-:Y:S01]  /*1d930*/  BAR.SYNC.DEFER_BLOCKING 0x1, 0x100 ;  /* 0x0044000000007b1d */ /* 0x000fe20000010000 */
[----:B------:R-:W-:Y:S02]  /*1d940*/  IMAD.U32 R49, RZ, RZ, UR4 ;  /* 0x00000004ff317e24 */ /* 0x000fe4000f8e00ff */
[----:B---3--:R-:W-:-:S03]  /*1d950*/  @P0 IMAD.WIDE R8, R220, 0x4, R8 ;  /* 0x00000004dc080825 */ /* 0x008fc600078e0208 */
[----:B------:R2:W5:Y:S01]  /*1d960*/  @P2 LDG.E R44, desc[UR56][R36.64] ;  /* 0x00000038242c2981 */ /* 0x000562000c1e1900 */
[----:B------:R-:W-:-:S03]  /*1d970*/  IMAD.IADD R11, R16, 0x1, R203 ;  /* 0x00000001100b7824 */ /* 0x000fc600078e02cb */
[----:B------:R2:W5:Y:S01]  /*1d980*/  @P0 LDG.E R49, desc[UR56][R8.64] ;  /* 0x0000003808310981 */ /* 0x000562000c1e1900 */
[----:B------:R-:W-:Y:S01]  /*1d990*/  IMAD.WIDE R20, R11, 0x2, R20 ;  /* 0x000000020b147825 */ /* 0x000fe200078e0214 */
[----:B------:R-:W-:Y:S06]  /*1d9a0*/  @P0 BRA `(.L_x_7096) ;  /* 0x0000000000100947 */ /* 0x000fec0003800000 */
[----:B------:R-:W-:Y:S05]  /*1d9b0*/  @!P2 BRA `(.L_x_7096) ;  /* 0x00000000000ca947 */ /* 0x000fea0003800000 */
[----:B--2---:R-:W2:Y:S04]  /*1d9c0*/  LDG.E R4, desc[UR56][R36.64] ;  /* 0x0000003824047981 */ /* 0x004ea8000c1e1900 */
[----:B-----5:R-:W2:Y:S02]  /*1d9d0*/  LDG.E R49, desc[UR56][R36.64+0x4] ;  /* 0x0000043824317981 */ /* 0x020ea4000c1e1900 */
[----:B--2---:R-:W-:-:S07]  /*1d9e0*/  IMAD.IADD R49, R49, 0x1, -R4 ;  /* 0x0000000131317824 */ /* 0x004fce00078e0a04 */
.L_x_7096:
[----:B------:R-:W-:Y:S01]  /*1d9f0*/  SHF.R.S32.HI R48, RZ, 0x1f, R218 ;  /* 0x0000001fff307819 */ /* 0x000fe200000114da */
[----:B------:R-:W-:Y:S01]  /*1da00*/  ULDC.64 UR4, c[0x0][0xb70] ;  /* 0x0002dc0000047ab9 */ /* 0x000fe20000000a00 */
[----:B-----5:R-:W-:Y:S01]  /*1da10*/  SHF.R.S32.HI R45, RZ, 0x1f, R44 ;  /* 0x0000001fff2d7819 */ /* 0x020fe2000001142c */
[----:B------:R-:W-:Y:S01]  /*1da20*/  IMAD R10, R222, 0x80, R204 ;  /* 0x00000080de0a7824 */ /* 0x000fe200078e02cc */
[----:B--2---:R-:W-:Y:S01]  /*1da30*/  SHF.R.S32.HI R6, RZ, 0x1f, R220 ;  /* 0x0000001fff067819 */ /* 0x004fe200000114dc */
[----:B------:R-:W-:Y:S01]  /*1da40*/  IMAD R7, R48, UR4, RZ ;  /* 0x0000000430077c24 */ /* 0x000fe2000f8e02ff */
[----:B------:R-:W-:Y:S01]  /*1da50*/  SEL R51, R220, RZ, !P2 ;  /* 0x000000ffdc337207 */ /* 0x000fe20005000000 */
[----:B------:R-:W-:Y:S01]  /*1da60*/  IMAD.WIDE.U32 R4, R218, UR4, R44 ;  /* 0x00000004da047c25 */ /* 0x000fe2000f8e002c */
[----:B------:R-:W-:Y:S02]  /*1da70*/  SEL R50, R6, RZ, !P2 ;  /* 0x000000ff06327207 */ /* 0x000fe40005000000 */
[----:B------:R-:W-:Y:S01]  /*1da80*/  IADD3 R9, P0, R20, 0x1000, RZ ;  /* 0x0000100014097810 */ /* 0x000fe20007f1e0ff */
[----:B------:R-:W-:Y:S01]  /*1da90*/  IMAD R7, R218, UR5, R7 ;  /* 0x00000005da077c24 */ /* 0x000fe2000f8e0207 */
[----:B------:R-:W-:Y:S01]  /*1daa0*/  ULDC.64 UR4, c[0x0][0xb78] ;  /* 0x0002de0000047ab9 */ /* 0x000fe20000000a00 */
[----:B------:R-:W-:Y:S01]  /*1dab0*/  IADD3 R25, P2, R20, 0x3000, RZ ;  /* 0x0000300014197810 */ /* 0x000fe20007f5e0ff */
[----:B------:R-:W-:Y:S01]  /*1dac0*/  IMAD R6, R50, UR4, RZ ;  /* 0x0000000432067c24 */ /* 0x000fe2000f8e02ff */
[----:B------:R-:W-:Y:S01]  /*1dad0*/  LOP3.LUT R8, R9, 0x380, RZ, 0xc0, !PT ;  /* 0x0000038009087812 */ /* 0x000fe200078ec0ff */
[----:B------:R-:W-:Y:S01]  /*1dae0*/  IMAD.IADD R5, R5, 0x1, R7 ;  /* 0x0000000105057824 */ /* 0x000fe200078e0207 */
[----:B------:R-:W-:Y:S01]  /*1daf0*/  IADD3 R13, P1, R20, 0x2000, RZ ;  /* 0x00002000140d7810 */ /* 0x000fe20007f3e0ff */
[C---:B------:R-:W-:Y:S01]  /*1db00*/  IMAD R6, R51.reuse, UR5, R6 ;  /* 0x0000000533067c24 */ /* 0x040fe2000f8e0206 */
[----:B------:R-:W-:Y:S01]  /*1db10*/  SHF.R.S32.HI R7, RZ, 0x1f, R10 ;  /* 0x0000001fff077819 */ /* 0x000fe2000001140a */
[----:B------:R-:W-:Y:S01]  /*1db20*/  IMAD.WIDE.U32 R4, R51, UR4, R4 ;  /* 0x0000000433047c25 */ /* 0x000fe2000f8e0004 */
[----:B------:R-:W-:Y:S01]  /*1db30*/  LOP3.LUT R24, R25, 0x380, RZ, 0xc0, !PT ;  /* 0x0000038019187812 */ /* 0x000fe200078ec0ff */
[----:B------:R-:W-:Y:S01]  /*1db40*/  ULDC.64 UR4, c[0x0][0xb40] ;  /* 0x0002d00000047ab9 */ /* 0x000fe20000000a00 */
[----:B------:R-:W-:-:S02]  /*1db50*/  SHF.R.U64 R8, R8, 0x3, RZ ;  /* 0x0000000308087819 */ /* 0x000fc400000012ff */
[----:B------:R-:W-:Y:S02]  /*1db60*/  IADD3 R4, P3, R10, R4, RZ ;  /* 0x000000040a047210 */ /* 0x000fe40007f7e0ff */
[----:B------:R-:W-:Y:S02]  /*1db70*/  LOP3.LUT R12, R13, 0x380, RZ, 0xc0, !PT ;  /* 0x000003800d0c7812 */ /* 0x000fe400078ec0ff */
[----:B------:R-:W-:Y:S02]  /*1db80*/  IADD3.X R7, R7, R5, R6, P3, !PT ;  /* 0x0000000507077210 */ /* 0x000fe40001ffe406 */
[----:B------:R-:W-:Y:S02]  /*1db90*/  LEA R46, P3, R4, UR4, 0x2 ;  /* 0x00000004042e7c11 */ /* 0x000fe4000f8610ff */
[----:B------:R-:W-:Y:S02]  /*1dba0*/  SHF.R.U64 R24, R24, 0x3, RZ ;  /* 0x0000000318187819 */ /* 0x000fe400000012ff */
[----:B------:R-:W-:Y:S01]  /*1dbb0*/  LOP3.LUT R8, R8, R9, RZ, 0x3c, !PT ;  /* 0x0000000908087212 */ /* 0x000fe200078e3cff */
[----:B------:R-:W-:Y:S01]  /*1dbc0*/  IMAD.X R9, RZ, RZ, R21, P0 ;  /* 0x000000ffff097224 */ /* 0x000fe200000e0615 */
[----:B------:R-:W-:-:S02]  /*1dbd0*/  SHF.R.U64 R12, R12, 0x3, RZ ;  /* 0x000000030c0c7819 */ /* 0x000fc400000012ff */
[----:B------:R-:W-:Y:S01]  /*1dbe0*/  LEA.HI.X R47, R4, UR5, R7, 0x2, P3 ;  /* 0x00000005042f7c11 */ /* 0x000fe200098f1407 */
[----:B------:R-:W-:Y:S01]  /*1dbf0*/  VIADD R4, R10, 0x8 ;  /* 0x000000080a047836 */ /* 0x000fe20000000000 */
[----:B------:R-:W-:Y:S01]  /*1dc00*/  LOP3.LUT R24, R24, R25, RZ, 0x3c, !PT ;  /* 0x0000001918187212 */ /* 0x000fe200078e3cff */
[----:B------:R-:W-:Y:S01]  /*1dc10*/  IMAD.X R25, RZ, RZ, R21, P2 ;  /* 0x000000ffff197224 */ /* 0x000fe200010e0615 */
[----:B------:R-:W-:Y:S01]  /*1dc20*/  LOP3.LUT P0, RZ, R223, 0x3, RZ, 0xc0, !PT ;  /* 0x00000003dfff7812 */ /* 0x000fe2000780c0ff */
[----:B------:R-:W-:Y:S01]  /*1dc30*/  ULDC.64 UR4, c[0x0][0xaa0] ;  /* 0x0002a80000047ab9 */ /* 0x000fe20000000a00 */
[C---:B------:R-:W-:Y:S02]  /*1dc40*/  IADD3 R29, P5, R20.reuse, 0x4000, RZ ;  /* 0x00004000141d7810 */ /* 0x040fe40007fbe0ff */
[C---:B------:R-:W-:Y:S02]  /*1dc50*/  IADD3 R33, P4, R20.reuse, 0x5000, RZ ;  /* 0x0000500014217810 */ /* 0x040fe40007f9e0ff */
[----:B------:R-:W-:-:S02]  /*1dc60*/  IADD3 R37, P3, R20, 0x6000, RZ ;  /* 0x0000600014257810 */ /* 0x000fc40007f7e0ff */
[----:B------:R-:W-:Y:S01]  /*1dc70*/  LOP3.LUT R12, R12, R13, RZ, 0x3c, !PT ;  /* 0x0000000d0c0c7212 */ /* 0x000fe200078e3cff */
[--C-:B------:R-:W-:Y:S01]  /*1dc80*/  IMAD.X R13, RZ, RZ, R21.reuse, P1 ;  /* 0x000000ffff0d7224 */ /* 0x100fe200008e0615 */
[----:B------:R-:W-:Y:S02]  /*1dc90*/  IADD3 R5, P2, R20, 0x7000, RZ ;  /* 0x0000700014057810 */ /* 0x000fe40007f5e0ff */
[----:B------:R-:W-:Y:S02]  /*1dca0*/  ISETP.GE.OR P1, PT, R10, R49, P0 ;  /* 0x000000310a00720c */ /* 0x000fe40000726670 */
[----:B------:R-:W-:Y:S01]  /*1dcb0*/  LOP3.LUT R28, R29, 0x380, RZ, 0xc0, !PT ;  /* 0x000003801d1c7812 */ /* 0x000fe200078ec0ff */
[----:B------:R-:W-:Y:S01]  /*1dcc0*/  IMAD.X R41, RZ, RZ, R21, P2 ;  /* 0x000000ffff297224 */ /* 0x000fe200010e0615 */
[----:B------:R-:W-:Y:S02]  /*1dcd0*/  LOP3.LUT R32, R33, 0x380, RZ, 0xc0, !PT ;  /* 0x0000038021207812 */ /* 0x000fe400078ec0ff */
[----:B------:R-:W-:-:S02]  /*1dce0*/  LOP3.LUT R36, R37, 0x380, RZ, 0xc0, !PT ;  /* 0x0000038025247812 */ /* 0x000fc400078ec0ff */
[----:B------:R-:W-:Y:S02]  /*1dcf0*/  ISETP.GE.OR P0, PT, R4, R49, P0 ;  /* 0x000000310400720c */ /* 0x000fe40000706670 */
[----:B------:R-:W-:Y:S02]  /*1dd00*/  LOP3.LUT R4, R5, 0x380, RZ, 0xc0, !PT ;  /* 0x0000038005047812 */ /* 0x000fe400078ec0ff */
[----:B------:R-:W-:Y:S01]  /*1dd10*/  LOP3.LUT R7, R20, 0x380, RZ, 0xc0, !PT ;  /* 0x0000038014077812 */ /* 0x000fe200078ec0ff */
[----:B------:R2:W-:Y:S01]  /*1dd20*/  @!P1 STG.E desc[UR56][R46.64], R3 ;  /* 0x000000032e009986 */ /* 0x0005e2000c101938 */
[----:B------:R-:W-:Y:S02]  /*1dd30*/  SHF.R.U64 R28, R28, 0x3, RZ ;  /* 0x000000031c1c7819 */ /* 0x000fe400000012ff */
[----:B------:R-:W-:Y:S02]  /*1dd40*/  SHF.R.U64 R32, R32, 0x3, RZ ;  /* 0x0000000320207819 */ /* 0x000fe400000012ff */
        /* <DEDUP_REMOVED lines=12> */
[----:B------:R-:W-:-:S03]  /*1de10*/  LOP3.LUT R20, R7, R20, RZ, 0x3c, !PT ;  /* 0x0000001407147212 */ /* 0x000fc600078e3cff */
[----:B------:R-:W5:Y:S01]  /*1de20*/  LD.E.128 R12, desc[UR56][R12.64] ;  /* 0x000000380c0c7980 */ /* 0x000f62000c101d00 */
[----:B--2---:R-:W-:-:S03]  /*1de30*/  IMAD R3, R45, UR4, RZ ;  /* 0x000000042d037c24 */ /* 0x004fc6000f8e02ff */
[----:B------:R2:W5:Y:S04]  /*1de40*/  LD.E.128 R4, desc[UR56][R20.64] ;  /* 0x0000003814047980 */ /* 0x000568000c101d00 */
[----:B------:R-:W5:Y:S04]  /*1de50*/  LD.E.128 R24, desc[UR56][R24.64] ;  /* 0x0000003818187980 */ /* 0x000f68000c101d00 */
[----:B------:R-:W5:Y:S04]  /*1de60*/  LD.E.128 R28, desc[UR56][R28.64] ;  /* 0x000000381c1c7980 */ /* 0x000f68000c101d00 */
[----:B------:R-:W5:Y:S01]  /*1de70*/  LD.E.128 R32, desc[UR56][R32.64] ;  /* 0x0000003820207980 */ /* 0x000f62000c101d00 */
[----:B--2---:R-:W-:-:S03]  /*1de80*/  IMAD.MOV.U32 R20, RZ, RZ, R16 ;  /* 0x000000ffff147224 */ /* 0x004fc600078e0010 */
[----:B------:R-:W5:Y:S01]  /*1de90*/  LD.E.128 R36, desc[UR56][R36.64] ;  /* 0x0000003824247980 */ /* 0x000f62000c101d00 */
[----:B------:R-:W-:-:S03]  /*1dea0*/  IMAD.MOV.U32 R21, RZ, RZ, R17 ;  /* 0x000000ffff157224 */ /* 0x000fc600078e0011 */
[----:B------:R-:W5:Y:S01]  /*1deb0*/  LD.E.128 R40, desc[UR56][R40.64] ;  /* 0x0000003828287980 */ /* 0x000f62000c101d00 */
        /* <DEDUP_REMOVED lines=9> */
[----:B------:R-:W-:Y:S02]  /*1df50*/  IMAD R49, R222, -0x80, R49 ;  /* 0xffffff80de317824 */ /* 0x000fe400078e0231 */
[----:B------:R-:W-:Y:S02]  /*1df60*/  IMAD.IADD R21, R21, 0x1, R3 ;  /* 0x0000000115157824 */ /* 0x000fe400078e0203 */
[----:B------:R-:W-:Y:S01]  /*1df70*/  IMAD R3, R48, UR4, RZ ;  /* 0x0000000430037c24 */ /* 0x000fe2000f8e02ff */
[----:B------:R-:W-:Y:S01]  /*1df80*/  ISETP.GE.AND P3, PT, R18, R49, PT ;  /* 0x000000311200720c */ /* 0x000fe20003f66270 */
[----:B------:R-:W-:-:S04]  /*1df90*/  IMAD.WIDE.U32 R20, R218, UR4, R20 ;  /* 0x00000004da147c25 */ /* 0x000fc8000f8e0014 */
[----:B------:R-:W-:Y:S01]  /*1dfa0*/  IMAD R3, R218, UR5, R3 ;  /* 0x00000005da037c24 */ /* 0x000fe2000f8e0203 */
[----:B------:R-:W-:Y:S01]  /*1dfb0*/  ULDC.64 UR4, c[0x0][0xae8] ;  /* 0x0002ba0000047ab9 */ /* 0x000fe20000000a00 */
[----:B---3--:R-:W-:Y:S02]  /*1dfc0*/  VIADD R0, R2, 0x28820 ;  /* 0x0002882002007836 */ /* 0x008fe40000000000 */
[----:B------:R-:W-:Y:S02]  /*1dfd0*/  IMAD R44, R50, UR4, RZ ;  /* 0x00000004322c7c24 */ /* 0x000fe4000f8e02ff */
[----:B------:R-:W-:Y:S01]  /*1dfe0*/  IMAD.IADD R21, R21, 0x1, R3 ;  /* 0x0000000115157824 */ /* 0x000fe200078e0203 */
[----:B------:R-:W-:Y:S01]  /*1dff0*/  PRMT R0, RZ, 0x654, R0 ;  /* 0x00000654ff007816 */ /* 0x000fe20000000000 */
[C---:B------:R-:W-:Y:S01]  /*1e000*/  IMAD R3, R51.reuse, UR5, R44 ;  /* 0x0000000533037c24 */ /* 0x040fe2000f8e022c */
[----:B------:R-:W-:Y:S01]  /*1e010*/  BSSY B1, `(.L_x_7097) ;  /* 0x0000018000017945 */ /* 0x000fe20003800000 */
[----:B------:R-:W-:Y:S01]  /*1e020*/  IMAD.WIDE.U32 R46, R51, UR4, R20 ;  /* 0x00000004332e7c25 */ /* 0x000fe2000f8e0014 */
[----:B--2---:R2:W-:Y:S01]  /*1e030*/  SYNCS.ARRIVE.TRANS64.RED.A1T0 RZ, [R0+URZ], RZ ;  /* 0x000000ff00ff79a7 */ /* 0x0045e2000810043f */
[----:B------:R-:W-:-:S02]  /*1e040*/  ISETP.GE.AND P0, PT, R189, R49, PT ;  /* 0x00000031bd00720c */ /* 0x000fc40003f06270 */
[-C--:B------:R-:W-:Y:S01]  /*1e050*/  ISETP.GE.AND P1, PT, R188, R49.reuse, PT ;  /* 0x00000031bc00720c */ /* 0x080fe20003f26270 */
[----:B------:R-:W-:Y:S01]  /*1e060*/  IMAD.WIDE R44, R222, 0x80, R18 ;  /* 0x00000080de2c7825 */ /* 0x000fe200078e0212 */
[----:B------:R-:W-:-:S03]  /*1e070*/  ISETP.GE.AND P2, PT, R190, R49, PT ;  /* 0x00000031be00720c */ /* 0x000fc60003f46270 */
[----:B------:R-:W-:Y:S01]  /*1e080*/  IMAD.IADD R51, R47, 0x1, R3 ;  /* 0x000000012f337824 */ /* 0x000fe200078e0203 */
[----:B--2---:R-:W-:Y:S09]  /*1e090*/  @P3 BRA `(.L_x_7098) ;  /* 0x00000000003c3947 */ /* 0x004ff20003800000 */
[----:B------:R-:W-:Y:S01]  /*1e0a0*/  ULDC.64 UR6, c[0x0][0xad8] ;  /* 0x0002b60000067ab9 */ /* 0x000fe20000000a00 */
[----:B------:R-:W-:Y:S01]  /*1e0b0*/  IMAD.MOV.U32 R20, RZ, RZ, R46 ;  /* 0x000000ffff147224 */ /* 0x000fe200078e002e */
[----:B------:R-:W-:Y:S01]  /*1e0c0*/  ULDC UR4, c[0x0][0xa8c] ;  /* 0x0002a30000047ab9 */ /* 0x000fe20000000800 */
[----:B------:R-:W-:Y:S01]  /*1e0d0*/  IMAD R3, R45, UR6, RZ ;  /* 0x000000062d037c24 */ /* 0x000fe2000f8e02ff */
[----:B------:R-:W-:Y:S01]  /*1e0e0*/  ISETP.GE.AND P3, PT, R16, UR4, PT ;  /* 0x0000000410007c0c */ /* 0x000fe2000bf66270 */
[----:B------:R-:W-:Y:S01]  /*1e0f0*/  IMAD.MOV.U32 R21, RZ, RZ, R51 ;  /* 0x000000ffff157224 */ /* 0x000fe200078e0033 */
[----:B------:R-:W-:Y:S01]  /*1e100*/  ISETP.GE.AND P4, PT, R195, UR4, PT ;  /* 0x00000004c3007c0c */ /* 0x000fe2000bf86270 */
        /* <DEDUP_REMOVED lines=8> */
.L_x_7098:
[----:B------:R-:W-:Y:S05]  /*1e190*/  BSYNC B1 ;  /* 0x0000000000017941 */ /* 0x000fea0003800000 */
.L_x_7097:
[----:B------:R-:W-:Y:S04]  /*1e1a0*/  BSSY B1, `(.L_x_7099) ;  /* 0x0000013000017945 */ /* 0x000fe80003800000 */
[----:B------:R-:W-:Y:S05]  /*1e1b0*/  @P0 BRA `(.L_x_7100) ;  /* 0x0000000000440947 */ /* 0x000fea0003800000 */
[----:B------:R-:W-:Y:S01]  /*1e1c0*/  IADD3 R3, P0, R44, 0x20, RZ ;  /* 0x000000202c037810 */ /* 0x000fe20007f1e0ff */
[----:B------:R-:W-:Y:S01]  /*1e1d0*/  ULDC.64 UR6, c[0x0][0xad8] ;  /* 0x0002b60000067ab9 */ /* 0x000fe20000000a00 */
[----:B--2--5:R-:W-:Y:S01]  /*1e1e0*/  IMAD.MOV.U32 R4, RZ, RZ, R46 ;  /* 0x000000ffff047224 */ /* 0x024fe200078e002e */
[----:B------:R-:W-:Y:S01]  /*1e1f0*/  ULDC UR4, c[0x0][0xa8c] ;  /* 0x0002a30000047ab9 */ /* 0x000fe20000000800 */
[----:B------:R-:W-:Y:S01]  /*1e200*/  IMAD.MOV.U32 R5, RZ, RZ, R51 ;  /* 0x000000ffff057224 */ /* 0x000fe200078e0033 */
[----:B------:R-:W-:Y:S01]  /*1e210*/  ISETP.GE.AND P3, PT, R16, UR4, PT ;  /* 0x0000000410007c0c */ /* 0x000fe2000bf66270 */
[----:B------:R-:W-:Y:S01]  /*1e220*/  IMAD.X R0, RZ, RZ, R45, P0 ;  /* 0x000000ffff007224 */ /* 0x000fe200000e062d */
[----:B------:R-:W-:Y:S01]  /*1e230*/  ISETP.GE.AND P4, PT, R195, UR4, PT ;  /* 0x00000004c3007c0c */ /* 0x000fe2000bf86270 */
[----:B------:R-:W-:-:S04]  /*1e240*/  IMAD.WIDE.U32 R4, R3, UR6, R4 ;  /* 0x0000000603047c25 */ /* 0x000fc8000f8e0004 */
        /* <DEDUP_REMOVED lines=8> */
.L_x_7100:
[----:B------:R-:W-:Y:S05]  /*1e2d0*/  BSYNC B1 ;  /* 0x0000000000017941 */ /* 0x000fea0003800000 */
.L_x_7099:
        /* <DEDUP_REMOVED lines=14> */
[----:B---3--:R-:W-:Y:S01]  /*1e3c0*/  LEA R6, P0, R4, UR6, 0x1 ;  /* 0x0000000604067c11 */ /* 0x008fe2000f8008ff */
[----:B------:R-:W-:-:S05]  /*1e3d0*/  IMAD.IADD R3, R5, 0x1, R3 ;  /* 0x0000000105037824 */ /* 0x000fca00078e0203 */
[----:B------:R-:W-:-:S05]  /*1e3e0*/  LEA.HI.X R7, R4, UR7, R3, 0x1, P0 ;  /* 0x0000000704077c11 */ /* 0x000fca00080f0c03 */
[----:B------:R4:W-:Y:S04]  /*1e3f0*/  @!P1 STG.E.128 desc[UR56][R6.64], R12 ;  /* 0x0000000c06009986 */ /* 0x0009e8000c101d38 */
[----:B------:R4:W-:Y:S02]  /*1e400*/  @!P3 STG.E.128 desc[UR56][R6.64+0x80], R36 ;  /* 0x000080240600b986 */ /* 0x0009e4000c101d38 */
.L_x_7102:
[----:B------:R-:W-:Y:S05]  /*1e410*/  BSYNC B1 ;  /* 0x0000000000017941 */ /* 0x000fea0003800000 */
.L_x_7101:
[----:B------:R-:W-:Y:S05]  /*1e420*/  @P2 BRA `(.L_x_7103) ;  /* 0x0000000800ac2947 */ /* 0x000fea0003800000 */
[----:B------:R-:W-:Y:S01]  /*1e430*/  IADD3 R3, P0, R44, 0x60, RZ ;  /* 0x000000602c037810 */ /* 0x000fe20007f1e0ff */
[----:B------:R-:W-:Y:S01]  /*1e440*/  ULDC.64 UR6, c[0x0][0xad8] ;  /* 0x0002b60000067ab9 */ /* 0x000fe20000000a00 */
[----:B--2--5:R-:W-:Y:S01]  /*1e450*/  IMAD.MOV.U32 R4, RZ, RZ, R46 ;  /* 0x000000ffff047224 */ /* 0x024fe200078e002e */
[----:B------:R-:W-:Y:S01]  /*1e460*/  ULDC UR4, c[0x0][0xa8c] ;  /* 0x0002a30000047ab9 */ /* 0x000fe20000000800 */
[----:B------:R-:W-:Y:S01]  /*1e470*/  IMAD.MOV.U32 R5, RZ, RZ, R51 ;  /* 0x000000ffff057224 */ /* 0x000fe200078e0033 */
[----:B------:R-:W-:Y:S01]  /*1e480*/  ISETP.GE.AND P1, PT, R16, UR4, PT ;  /* 0x0000000410007c0c */ /* 0x000fe2000bf26270 */
[----:B------:R-:W-:Y:S02]  /*1e490*/  IMAD.X R44, RZ, RZ, R45, P0 ;  /* 0x000000ffff2c7224 */ /* 0x000fe400000e062d */
[----:B------:R-:W-:-:S04]  /*1e4a0*/  IMAD.WIDE.U32 R4, R3, UR6, R4 ;  /* 0x0000000603047c25 */ /* 0x000fc8000f8e0004 */
[----:B------:R-:W-:-:S04]  /*1e4b0*/  IMAD R44, R44, UR6, RZ ;  /* 0x000000062c2c7c24 */ /* 0x000fc8000f8e02ff */
[----:B------:R-:W-:Y:S01]  /*1e4c0*/  IMAD R3, R3, UR7, R44 ;  /* 0x0000000703037c24 */ /* 0x000fe2000f8e022c */
[----:B------:R-:W-:Y:S02]  /*1e4d0*/  ULDC.64 UR6, c[0x0][0xa80] ;  /* 0x0002a00000067ab9 */ /* 0x000fe40000000a00 */
[----:B---34-:R-:W-:Y:S01]  /*1e4e0*/  LEA R6, P0, R4, UR6, 0x1 ;  /* 0x0000000604067c11 */ /* 0x018fe2000f8008ff */
[----:B------:R-:W-:-:S05]  /*1e4f0*/  IMAD.IADD R3, R5, 0x1, R3 ;  /* 0x0000000105037824 */ /* 0x000fca00078e0203 */
[----:B------:R-:W-:Y:S02]  /*1e500*/  LEA.HI.X R7, R4, UR7, R3, 0x1, P0 ;  /* 0x0000000704077c11 */ /* 0x000fe400080f0c03 */
[----:B------:R-:W-:-:S03]  /*1e510*/  ISETP.GE.AND P0, PT, R195, UR4, PT ;  /* 0x00000004c3007c0c */ /* 0x000fc6000bf06270 */
[----:B------:R2:W-:Y:S10]  /*1e520*/  @!P1 STG.E.128 desc[UR56][R6.64], R24 ;  /* 0x0000001806009986 */ /* 0x0005f4000c101d38 */
[----:B------:R-:W-:Y:S05]  /*1e530*/  @P0 BRA `(.L_x_7103) ;  /* 0x0000000800680947 */ /* 0x000fea0003800000 */
[----:B------:R3:W-:Y:S01]  /*1e540*/  STG.E.128 desc[UR56][R6.64+0x80], R40 ;  /* 0x0000802806007986 */ /* 0x0007e2000c101d38 */
[----:B------:R-:W-:Y:S05]  /*1e550*/  BRA `(.L_x_7103) ;  /* 0x0000000800607947 */ /* 0x000fea0003800000 */
.L_x_7095:
[----:B------:R-:W-:Y:S01]  /*1e560*/  ULDC.64 UR4, c[0x0][0xbd8] ;  /* 0x0002f60000047ab9 */ /* 0x000fe20000000a00 */
[----:B------:R-:W2:Y:S01]  /*1e570*/  LDC.64 R4, c[0x0][0xbd8] ;  /* 0x0002f600ff047b82 */ /* 0x000ea20000000a00 */
[----:B------:R-:W-:Y:S01]  /*1e580*/  ISETP.NE.U32.AND P0, PT, RZ, UR4, PT ;  /* 0x00000004ff007c0c */ /* 0x000fe2000bf05070 */
[----:B------:R-:W-:-:S03]  /*1e590*/  IMAD.MOV.U32 R9, RZ, RZ, RZ ;  /* 0x000000ffff097224 */ /* 0x000fc600078e00ff */
[----:B------:R-:W-:Y:S01]  /*1e5a0*/  ISETP.NE.AND.EX P0, PT, RZ, UR5, PT, P0 ;  /* 0x00000005ff007c0c */ /* 0x000fe2000bf05300 */
[----:B------:R-:W-:Y:S02]  /*1e5b0*/  ULDC.64 UR4, c[0x0][0xbe0] ;  /* 0x0002f80000047ab9 */ /* 0x000fe40000000a00 */
[----:B------:R-:W-:-:S04]  /*1e5c0*/  ISETP.NE.U32.AND P1, PT, RZ, UR4, PT ;  /* 0x00000004ff007c0c */ /* 0x000fc8000bf25070 */
[----:B------:R-:W-:Y:S01]  /*1e5d0*/  ISETP.NE.AND.EX P1, PT, RZ, UR5, PT, P1 ;  /* 0x00000005ff007c0c */ /* 0x000fe2000bf25310 */
[----:B--2---:R-:W-:-:S12]  /*1e5e0*/  IMAD.WIDE R4, R220, 0x4, R4 ;  /* 0x00000004dc047825 */ /* 0x004fd800078e0204 */
[----:B------:R-:W2:Y:S01]  /*1e5f0*/  @P1 LDC.64 R6, c[0x0][0xbe0] ;  /* 0x0002f800ff061b82 */ /* 0x000ea20000000a00 */
[----:B------:R-:W-:Y:S02]  /*1e600*/  ULDC UR4, c[0x0][0xa88] ;  /* 0x0002a20000047ab9 */ /* 0x000fe40000000800 */
[----:B------:R-:W-:Y:S01]  /*1e610*/  IMAD.U32 R3, RZ, RZ, UR4 ;  /* 0x00000004ff037e24 */ /* 0x000fe2000f8e00ff */
[----:B------:R3:W5:Y:S01]  /*1e620*/  @P0 LDG.E R9, desc[UR56][R4.64] ;  /* 0x0000003804090981 */ /* 0x000762000c1e1900 */
[----:B--2---:R-:W-:-:S05]  /*1e630*/  @P1 IMAD.WIDE R6, R220, 0x4, R6 ;  /* 0x00000004dc061825 */ /* 0x004fca00078e0206 */
[----:B------:R3:W5:Y:S01]  /*1e640*/  @P1 LDG.E R3, desc[UR56][R6.64] ;  /* 0x0000003806031981 */ /* 0x000762000c1e1900 */
[----:B------:R-:W-:Y:S02]  /*1e650*/  ISETP.GT.AND P2, PT, R229, 0x7f, PT ;  /* 0x0000007fe500780c */ /* 0x000fe40003f44270 */
[----:B------:R-:W-:Y:S01]  /*1e660*/  SHF.R.S32.HI R8, RZ, 0x1f, R220 ;  /* 0x0000001fff087819 */ /* 0x000fe200000114dc */
[----:B------:R-:W-:Y:S10]  /*1e670*/  @P1 BRA `(.L_x_7104) ;  /* 0x0000000000101947 */ /* 0x000ff40003800000 */
[----:B------:R-:W-:Y:S05]  /*1e680*/  @!P0 BRA `(.L_x_7104) ;  /* 0x00000000000c8947 */ /* 0x000fea0003800000 */
[----:B------:R-:W2:Y:S04]  /*1e690*/  LDG.E R0, desc[UR56][R4.64] ;  /* 0x0000003804007981 */ /* 0x000ea8000c1e1900 */
[----:B-----5:R-:W2:Y:S02]  /*1e6a0*/  LDG.E R3, desc[UR56][R4.64+0x4] ;  /* 0x0000043804037981 */ /* 0x020ea4000c1e1900 */
[----:B--2---:R-:W-:-:S07]  /*1e6b0*/  IMAD.IADD R3, R3, 0x1, -R0 ;  /* 0x0000000103037824 */ /* 0x004fce00078e0a00 */
.L_x_7104:
[----:B------:R-:W-:Y:S01]  /*1e6c0*/  BSSY B1, `(.L_x_7105) ;  /* 0x000001c000017945 */ /* 0x000fe20003800000 */
[----:B------:R-:W-:Y:S02]  /*1e6d0*/  SEL R12, R8, RZ, !P0 ;  /* 0x000000ff080c7207 */ /* 0x000fe40004000000 */
[----:B------:R-:W-:Y:S02]  /*1e6e0*/  SHF.R.S32.HI R10, RZ, 0x1f, R218 ;  /* 0x0000001fff0a7819 */ /* 0x000fe400000114da */
[----:B------:R-:W-:Y:S02]  /*1e6f0*/  SEL R11, R220, RZ, !P0 ;  /* 0x000000ffdc0b7207 */ /* 0x000fe40004000000 */
[----:B-----5:R-:W-:Y:S01]  /*1e700*/  SHF.R.S32.HI R8, RZ, 0x1f, R9 ;  /* 0x0000001fff087819 */ /* 0x020fe20000011409 */
[----:B------:R-:W-:Y:S06]  /*1e710*/  @P2 BRA `(.L_x_7106) ;  /* 0x0000000000582947 */ /* 0x000fec0003800000 */
[----:B---3--:R-:W2:Y:S02]  /*1e720*/  S2R R5, SR_TID.X ;  /* 0x0000000000057919 */ /* 0x008ea40000002100 */
        /* <DEDUP_REMOVED lines=21> */
.L_x_7106:
[----:B------:R-:W-:Y:S05]  /*1e880*/  BSYNC B1 ;  /* 0x0000000000017941 */ /* 0x000fea0003800000 */
.L_x_7105:
[----:B------:R-:W-:Y:S01]  /*1e890*/  ULDC.64 UR4, c[0x0][0xaa0] ;  /* 0x0002a80000047ab9 */ /* 0x000fe20000000a00 */
[----:B---3--:R-:W-:Y:S01]  /*1e8a0*/  IMAD.MOV.U32 R4, RZ, RZ, R16 ;  /* 0x000000ffff047224 */ /* 0x008fe200078e0010 */
[----:B------:R-:W-:Y:S01]  /*1e8b0*/  BSSY B1, `(.L_x_7107) ;  /* 0x0000028000017945 */ /* 0x000fe20003800000 */
[----:B--2---:R-:W-:Y:S02]  /*1e8c0*/  IMAD.MOV.U32 R5, RZ, RZ, R17 ;  /* 0x000000ffff057224 */ /* 0x004fe400078e0011 */
        /* <DEDUP_REMOVED lines=38> */
.L_x_7108:
[----:B------:R-:W-:Y:S05]  /*1eb30*/  BSYNC B1 ;  /* 0x0000000000017941 */ /* 0x000fea0003800000 */
.L_x_7107:
        /* <DEDUP_REMOVED lines=14> */
[----:B--2---:R-:W-:Y:S01]  /*1ec20*/  LEA R12, P2, R4, UR6, 0x1 ;  /* 0x00000006040c7c11 */ /* 0x004fe2000f8408ff */
[----:B------:R-:W-:-:S05]  /*1ec30*/  IMAD.IADD R3, R5, 0x1, R3 ;  /* 0x0000000105037824 */ /* 0x000fca00078e0203 */
[----:B------:R-:W-:-:S05]  /*1ec40*/  LEA.HI.X R13, R4, UR7, R3, 0x1, P2 ;  /* 0x00000007040d7c11 */ /* 0x000fca00090f0c03 */
[----:B------:R3:W-:Y:S04]  /*1ec50*/  @!P3 STG.E.128 desc[UR56][R12.64], RZ ;  /* 0x000000ff0c00b986 */ /* 0x0007e8000c101d38 */
[----:B------:R3:W-:Y:S02]  /*1ec60*/  @!P4 STG.E.128 desc[UR56][R12.64+0x80], RZ ;  /* 0x000080ff0c00c986 */ /* 0x0007e4000c101d38 */
.L_x_7110:
[----:B------:R-:W-:Y:S05]  /*1ec70*/  BSYNC B1 ;  /* 0x0000000000017941 */ /* 0x000fea0003800000 */
.L_x_7109:
        /* <DEDUP_REMOVED lines=14> */
[----:B--23--:R-:W-:Y:S01]  /*1ed60*/  LEA R12, P0, R4, UR6, 0x1 ;  /* 0x00000006040c7c11 */ /* 0x00cfe2000f8008ff */
[----:B------:R-:W-:-:S05]  /*1ed70*/  IMAD.IADD R3, R5, 0x1, R3 ;  /* 0x0000000105037824 */ /* 0x000fca00078e0203 */
[----:B------:R-:W-:-:S05]  /*1ed80*/  LEA.HI.X R13, R4, UR7, R3, 0x1, P0 ;  /* 0x00000007040d7c11 */ /* 0x000fca00080f0c03 */
[----:B------:R4:W-:Y:S04]  /*1ed90*/  @!P2 STG.E.128 desc[UR56][R12.64], RZ ;  /* 0x000000ff0c00a986 */ /* 0x0009e8000c101d38 */
[----:B------:R4:W-:Y:S02]  /*1eda0*/  @!P3 STG.E.128 desc[UR56][R12.64+0x80], RZ ;  /* 0x000080ff0c00b986 */ /* 0x0009e4000c101d38 */
.L_x_7112:
[----:B------:R-:W-:Y:S05]  /*1edb0*/  BSYNC B1 ;  /* 0x0000000000017941 */ /* 0x000fea0003800000 */
.L_x_7111:
        /* <DEDUP_REMOVED lines=18> */
.L_x_7103:
[----:B------:R-:W-:Y:S05]  /*1eee0*/  BSYNC B0 ;  /* 0x0000000000007941 */ /* 0x000fea0003800000 */
.L_x_7094:
[----:B------:R-:W-:Y:S02]  /*1eef0*/  ULDC UR4, c[0x0][0xc14] ;  /* 0x0003050000047ab9 */ /* 0x000fe40000000800 */
[----:B-1----:R-:W-:-:S13]  /*1ef00*/  ISETP.GE.AND P0, PT, R199, UR4, PT ;  /* 0x00000004c7007c0c */ /* 0x002fda000bf06270 */
[----:B------:R-:W-:Y:S05]  /*1ef10*/  @!P0 BRA `(.L_x_7113) ;  /* 0xfffffe2000848947 */ /* 0x000fea000383ffff */
[----:B------:R-:W-:Y:S05]  /*1ef20*/  BRA `(.L_x_6833) ;  /* 0x00000064001c7947 */ /* 0x000fea0003800000 */
.L_x_6831:
        /* <DEDUP_REMOVED lines=61> */
.L_x_7118:
        /* <DEDUP_REMOVED lines=16> */
.L_x_7117:
[----:B------:R-:W-:Y:S05]  /*1f400*/  BSYNC B0 ;  /* 0x0000000000007941 */ /* 0x000fea0003800000 */
.L_x_7116:
        /* <DEDUP_REMOVED lines=25> */
.L_x_7114:
        /* <DEDUP_REMOVED lines=20> */
.L_x_7119:
[----:B-12---:R-:W-:Y:S02]  /*1f6e0*/  IMAD.MOV R0, RZ, RZ, -R3 ;  /* 0x000000ffff007224 */ /* 0x006fe400078e0a03 */
[----:B---3--:R-:W-:Y:S02]  /*1f6f0*/  IMAD R16, R16, UR4, R5 ;  /* 0x0000000410107c24 */ /* 0x008fe4000f8e0205 */
[----:B------:R-:W-:Y:S01]  /*1f700*/  IMAD R5, R0, R9, RZ ;  /* 0x0000000900057224 */ /* 0x000fe200078e02ff */
[----:B------:R-:W-:Y:S01]  /*1f710*/  IABS R0, R6 ;  /* 0x0000000600007213 */ /* 0x000fe20000000000 */
[----:B------:R-:W-:-:S04]  /*1f720*/  IMAD.MOV.U32 R2, RZ, RZ, RZ ;  /* 0x000000ffff027224 */ /* 0x000fc800078e00ff */
[----:B------:R-:W-:Y:S01]  /*1f730*/  IMAD.HI.U32 R2, R3, R5, R2 ;  /* 0x0000000503027227 */ /* 0x000fe200078e0002 */
[----:B------:R-:W-:-:S03]  /*1f740*/  IADD3 R5, -R16, UR6, RZ ;  /* 0x0000000610057c10 */ /* 0x000fc6000fffe1ff */
[----:B------:R-:W-:Y:S01]  /*1f750*/  IMAD.MOV R0, RZ, RZ, -R0 ;  /* 0x000000ffff007224 */ /* 0x000fe200078e0a00 */
        /* <DEDUP_REMOVED lines=48> */
.L_x_7115:
[----:B------:R-:W-:Y:S02]  /*1fa60*/  IMAD.MOV.U32 R17, RZ, RZ, RZ ;  /* 0x000000ffff117224 */ /* 0x000fe400078e00ff */
[----:B------:R-:W-:Y:S02]  /*1fa70*/  IMAD.U32 R16, RZ, RZ, UR6 ;  /* 0x00000006ff107e24 */ /* 0x000fe4000f8e00ff */
[----:B------:R-:W-:-:S07]  /*1fa80*/  IMAD.MOV.U32 R18, RZ, RZ, RZ ;  /* 0x000000ffff127224 */ /* 0x000fce00078e00ff */
.L_x_7120:
        /* <DEDUP_REMOVED lines=18> */
[----:B------:R-:W2:Y:S01]  /*1fbb0*/  S2R R4, SR_TID.X ;  /* 0x0000000000047919 */ /* 0x000ea20000002100 */
[----:B------:R-:W-:Y:S01]  /*1fbc0*/  ISETP.NE.AND P1, PT, R5, RZ, PT ;  /* 0x000000ff0500720c */ /* 0x000fe20003f25270 */
[----:B-1----:R-:W-:Y:S01]  /*1fbd0*/  IMAD.MOV.U32 R0, RZ, RZ, 0x1 ;  /* 0x00000001ff007424 */ /* 0x002fe200078e00ff */
        /* <DEDUP_REMOVED lines=10> */
[----:B--2---:R-:W-:-:S04]  /*1fc80*/  LOP3.LUT R4, R4, 0x7f, RZ, 0xc0, !PT ;  /* 0x0000007f04047812 */ /* 0x004fc800078ec0ff */
[C---:B------:R-:W-:Y:S02]  /*1fc90*/  ISETP.NE.AND P2, PT, R4.reuse, RZ, PT ;  /* 0x000000ff0400720c */ /* 0x040fe40003f45270 */
[----:B------:R-:W-:-:S11]  /*1fca0*/  ISETP.NE.OR P0, PT, R4, RZ, !P1 ;  /* 0x000000ff0400720c */ /* 0x000fd60004f05670 */
[----:B------:R-:W-:-:S04]  /*1fcb0*/  @P2 LOP3.LUT R2, R2, 0x2, RZ, 0xfc, !PT ;  /* 0x0000000202022812 */ /* 0x000fc800078efcff */
[----:B------:R-:W-:-:S05]  /*1fcc0*/  @P0 LOP3.LUT R2, R2, 0x40, RZ, 0xfc, !PT ;  /* 0x0000004002020812 */ /* 0x000fca00078efcff */
[----:B------:R1:W-:Y:S02]  /*1fcd0*/  STL [R1+0x14], R2 ;  /* 0x0000140201007387 */ /* 0x0003e40000100800 */
.L_x_7226:
[----:B------:R-:W-:Y:S05]  /*1fce0*/  YIELD ;  /* 0x0000000000007946 */ /* 0x000fea0003800000 */
[----:B------:R-:W-:Y:S01]  /*1fcf0*/  ULDC.64 UR4, c[0x0][0xa28] ;  /* 0x00028a0000047ab9 */ /* 0x000fe20000000a00 */
[----:B------:R-:W-:Y:S01]  /*1fd00*/  IMAD.MOV.U32 R8, RZ, RZ, RZ ;  /* 0x000000ffff087224 */ /* 0x000fe200078e00ff */
[----:B------:R-:W-:Y:S01]  /*1fd10*/  ISETP.NE.U32.AND P0, PT, RZ, UR4, PT ;  /* 0x00000004ff007c0c */ /* 0x000fe2000bf05070 */
[----:B-1----:R-:W-:Y:S01]  /*1fd20*/  IMAD.MOV.U32 R0, RZ, RZ, RZ ;  /* 0x000000ffff007224 */ /* 0x002fe200078e00ff */
[----:B------:R-:W-:Y:S01]  /*1fd30*/  ULDC.64 UR8, c[0x0][0xa08] ;  /* 0x0002820000087ab9 */ /* 0x000fe20000000a00 */
[----:B------:R-:W-:Y:S01]  /*1fd40*/  ULDC.64 UR10, c[0x0][0xa10] ;  /* 0x00028400000a7ab9 */ /* 0x000fe20000000a00 */
[----:B------:R-:W-:Y:S01]  /*1fd50*/  ISETP.NE.AND.EX P0, PT, RZ, UR5, PT, P0 ;  /* 0x00000005ff007c0c */ /* 0x000fe2000bf05300 */
[----:B------:R-:W-:-:S12]  /*1fd60*/  ULDC.64 UR4, c[0x0][0xa00] ;  /* 0x0002800000047ab9 */ /* 0x000fd80000000a00 */
[----:B--2---:R-:W1:Y:S02]  /*1fd70*/  @P0 LDC.64 R2, c[0x0][0xa28] ;  /* 0x00028a00ff020b82 */ /* 0x004e640000000a00 */
[----:B-1----:R-:W-:-:S05]  /*1fd80*/  @P0 IMAD.WIDE R2, R19, 0x4, R2 ;  /* 0x0000000413020825 */ /* 0x002fca00078e0202 */
[----:B------:R1:W5:Y:S01]  /*1fd90*/  @P0 LDG.E R8, desc[UR56][R2.64] ;  /* 0x0000003802080981 */ /* 0x000362000c1e1900 */
[----:B------:R-:W-:-:S04]  /*1fda0*/  ISETP.NE.U32.AND P0, PT, RZ, UR4, PT ;  /* 0x00000004ff007c0c */ /* 0x000fc8000bf05070 */
        /* <DEDUP_REMOVED lines=9> */
[----:B------:R-:W-:Y:S01]  /*1fe40*/  ISETP.NE.U32.AND P2, PT, RZ, UR8, PT ;  /* 0x00000008ff007c0c */ /* 0x000fe2000bf45070 */
[----:B------:R-:W-:-:S03]  /*1fe50*/  ULDC UR6, c[0x0][0x338] ;  /* 0x0000ce0000067ab9 */ /* 0x000fc60000000800 */
[----:B------:R-:W-:Y:S02]  /*1fe60*/  ISETP.NE.AND.EX P3, PT, RZ, UR9, PT, P2 ;  /* 0x00000009ff007c0c */ /* 0x000fe4000bf65320 */
[----:B------:R-:W-:Y:S01]  /*1fe70*/  ISETP.NE.U32.AND P2, PT, RZ, UR10, PT ;  /* 0x0000000aff007c0c */ /* 0x000fe2000bf45070 */
[----:B------:R-:W-:-:S03]  /*1fe80*/  IMAD.U32 R10, RZ, RZ, UR6 ;  /* 0x00000006ff0a7e24 */ /* 0x000fc6000f8e00ff */
        /* <DEDUP_REMOVED lines=12> */
[----:B-1----:R-:W-:Y:S01]  /*1ff50*/  IMAD.U32 R5, RZ, RZ, UR4 ;  /* 0x00000004ff057e24 */ /* 0x002fe2000f8e00ff */
[----:B------:R-:W-:Y:S06]  /*1ff60*/  @P1 BRA `(.L_x_7122) ;  /* 0x0000000000101947 */ /* 0x000fec0003800000 */
[----:B------:R-:W-:Y:S05]  /*1ff70*/  @!P0 BRA `(.L_x_7122) ;  /* 0x00000000000c8947 */ /* 0x000fea0003800000 */
[----:B------:R-:W2:Y:S04]  /*1ff80*/  LDG.E R7, desc[UR56][R2.64] ;  /* 0x0000003802077981 */ /* 0x000ea8000c1e1900 */
[----:B-----5:R-:W2:Y:S02]  /*1ff90*/  LDG.E R0, desc[UR56][R2.64+0x4] ;  /* 0x0000043802007981 */ /* 0x020ea4000c1e1900 */
[----:B--2---:R-:W-:-:S07]  /*1ffa0*/  IMAD.IADD R0, R0, 0x1, -R7 ;  /* 0x0000000100007824 */ /* 0x004fce00078e0a07 */
.L_x_7122:
        /* <DEDUP_REMOVED lines=9> */
[----:B------:R-:W-:-:S04]  /*20040*/  ISETP.NE.U32.AND P0, PT, RZ, UR4, PT ;  /* 0x00000004ff007c0c */ /* 0x000fc8000bf05070 */
[----:B------:R-:W-:Y:S01]  /*20050*/  ISETP.NE.AND.EX P0, PT, RZ, UR5, PT, P0 ;  /* 0x00000005ff007c0c */ /* 0x000fe2000bf05300 */
[----:B---3-5:R-:W-:-:S05]  /*20060*/  IMAD.IADD R9, R9, 0x1, R8 ;  /* 0x0000000109097824 */ /* 0x028fca00078e0208 */
[----:B------:R1:W-:Y:S07]  /*20070*/  STL [R1+0x4], R9 ;  /* 0x0000040901007387 */ /* 0x0003ee0000100800 */
[----:B------:R-:W-:Y:S05]  /*20080*/  @!P0 BRA `(.L_x_7123) ;  /* 0x0000000000108947 */ /* 0x000fea0003800000 */
[----:B------:R-:W2:Y:S02]  /*20090*/  LDC.64 R6, c[0x0][0xa20] ;  /* 0x00028800ff067b82 */ /* 0x000ea40000000a00 */
[----:B--2---:R-:W-:-:S05]  /*200a0*/  IMAD.WIDE R6, R19, 0x4, R6 ;  /* 0x0000000413067825 */ /* 0x004fca00078e0206 */
[----:B------:R2:W5:Y:S01]  /*200b0*/  LDG.E R5, desc[UR56][R6.64] ;  /* 0x0000003806057981 */ /* 0x000562000c1e1900 */
[----:B------:R-:W-:Y:S05]  /*200c0*/  BRA `(.L_x_7124) ;  /* 0x0000000000107947 */ /* 0x000fea0003800000 */
.L_x_7123:
[----:B------:R-:W-:Y:S05]  /*200d0*/  @!P3 BRA `(.L_x_7124) ;  /* 0x00000000000cb947 */ /* 0x000fea0003800000 */
[----:B------:R-:W2:Y:S04]  /*200e0*/  LDG.E R5, desc[UR56][R6.64] ;  /* 0x0000003806057981 */ /* 0x000ea8000c1e1900 */
[----:B------:R-:W2:Y:S02]  /*200f0*/  LDG.E R6, desc[UR56][R6.64+0x4] ;  /* 0x0000043806067981 */ /* 0x000ea4000c1e1900 */
[----:B--2---:R-:W-:-:S07]  /*20100*/  IMAD.IADD R5, R6, 0x1, -R5 ;  /* 0x0000000106057824 */ /* 0x004fce00078e0a05 */
.L_x_7124:
        /* <DEDUP_REMOVED lines=26> */
.L_x_7127:
[----:B------:R-:W-:-:S13]  /*202b0*/  ISETP.NE.AND P0, PT, R3, 0x1, PT ;  /* 0x000000010300780c */ /* 0x000fda0003f05270 */
[----:B------:R-:W1:Y:S02]  /*202c0*/  @P0 LDC.64 R6, c[0x0][0x9e8] ;  /* 0x00027a00ff060b82 */ /* 0x000e640000000a00 */
[----:B-1----:R-:W-:-:S05]  /*202d0*/  @P0 IMAD.HI.U32 R6, R9, R6, RZ ;  /* 0x0000000609060227 */ /* 0x002fca00078e00ff */
[----:B------:R-:W-:-:S07]  /*202e0*/  @P0 SHF.R.U32.HI R9, RZ, R7, R6 ;  /* 0x00000007ff090219 */ /* 0x000fce0000011606 */
.L_x_7128:
[----:B------:R-:W-:Y:S05]  /*202f0*/  BSYNC B0 ;  /* 0x0000000000007941 */ /* 0x000fea0003800000 */
.L_x_7126:
[----:B------:R-:W-:-:S05]  /*20300*/  IMAD R9, R9, R3, R3 ;  /* 0x0000000309097224 */ /* 0x000fca00078e0203 */
[----:B------:R-:W-:-:S07]  /*20310*/  VIMNMX R2, R2, R9, PT ;  /* 0x0000000902027248 */ /* 0x000fce0003fe0100 */
.L_x_7125:
        /* <DEDUP_REMOVED lines=15> */
.L_x_7131:
[----:B------:R-:W-:Y:S01]  /*20410*/  ISETP.NE.AND P0, PT, R3, 0x1, PT ;  /* 0x000000010300780c */ /* 0x000fe20003f05270 */
[----:B------:R-:W-:-:S12]  /*20420*/  IMAD.MOV.U32 R9, RZ, RZ, R0 ;  /* 0x000000ffff097224 */ /* 0x000fd800078e0000 */
[----:B------:R-:W1:Y:S02]  /*20430*/  @P0 LDC.64 R6, c[0x0][0x9e8] ;  /* 0x00027a00ff060b82 */ /* 0x000e640000000a00 */
[----:B-1----:R-:W-:-:S05]  /*20440*/  @P0 IMAD.HI.U32 R6, R0, R6, RZ ;  /* 0x0000000600060227 */ /* 0x002fca00078e00ff */
[----:B------:R-:W-:-:S07]  /*20450*/  @P0 SHF.R.U32.HI R9, RZ, R7, R6 ;  /* 0x00000007ff090219 */ /* 0x000fce0000011606 */
.L_x_7132:
[----:B------:R-:W-:Y:S05]  /*20460*/  BSYNC B0 ;  /* 0x0000000000007941 */ /* 0x000fea0003800000 */
.L_x_7130:
[----:B------:R-:W-:-:S05]  /*20470*/  IMAD R3, R9, R3, RZ ;  /* 0x0000000309037224 */ /* 0x000fca00078e02ff */
[----:B------:R-:W-:-:S07]  /*20480*/  VIMNMX R5, R5, R3, !PT ;  /* 0x0000000305057248 */ /* 0x000fce0007fe0100 */
.L_x_7129:
        /* <DEDUP_REMOVED lines=34> */
.L_x_7344:
[----:B------:R-:W-:-:S03]  /*206b0*/  UMOV UR4, 0xffffffff ;  /* 0xffffffff00047882 */ /* 0x000fc60000000000 */
[----:B------:R-:W-:Y:S05]  /*206c0*/  BRA.DIV UR4, `(.L_x_7136) ;  /* 0x0000006604b47947 */ /* 0x000fea000b800000 */
[----:B------:R-:W-:-:S13]  /*206d0*/  ELECT P6, URZ, PT ;  /* 0x00000000003f782f */ /* 0x000fda00038c0000 */
.L_x_7347:
        /* <DEDUP_REMOVED lines=12> */
.L_x_7348:
[----:B------:R-:W-:Y:S05]  /*207a0*/  BSYNC B1 ;  /* 0x0000000000017941 */ /* 0x000fea0003800000 */
.L_x_7137:
        /* <DEDUP_REMOVED lines=8> */
.L_x_7349:
        /* <DEDUP_REMOVED lines=11> */
.L_x_7142:
        /* <DEDUP_REMOVED lines=8> */
[----:B------:R-:W-:-:S06]  /*20960*/  UMOV UR15, 0x40 ;  /* 0x00000040000f7882 */ /* 0x000fcc0000000000 */
[----:B------:R-:W-:Y:S01]  /*20970*/  UIADD3 UR9, UR9, 0x28890, URZ ;  /* 0x0002889009097890 */ /* 0x000fe2000fffe03f */
[----:B--2---:R-:W-:-:S05]  /*20980*/  IMAD R8, R8, 0x8000, R11 ;  /* 0x0000800008087824 */ /* 0x004fca00078e020b */
[----:B------:R-:W-:Y:S01]  /*20990*/  R2UR UR6, R8 ;  /* 0x00000000080672ca */ /* 0x000fe200000e0000 */
[----:B------:R-:W-:-:S04]  /*209a0*/  IMAD R8, R6, 0x80, R4 ;  /* 0x0000008006087824 */ /* 0x000fc800078e0204 */
[----:B------:R-:W-:-:S05]  /*209b0*/  VIADD R8, R8, 0xffffff80 ;  /* 0xffffff8008087836 */ /* 0x000fca0000000000 */
[----:B------:R-:W-:-:S03]  /*209c0*/  R2UR UR11, R8 ;  /* 0x00000000080b72ca */ /* 0x000fc600000e0000 */
[----:B------:R-:W-:Y:S02]  /*209d0*/  UIADD3 UR8, UR6, 0x18400, URZ ;  /* 0x0001840006087890 */ /* 0x000fe4000fffe03f */
[----:B------:R-:W-:-:S03]  /*209e0*/  UIADD3 UR14, UR6, 0x1c400, URZ ;  /* 0x0001c400060e7890 */ /* 0x000fc6000fffe03f */
[----:B------:R-:W-:-:S05]  /*209f0*/  UMOV UR6, 0x0 ;  /* 0x0000000000067882 */ /* 0x000fca0000000000 */
[----:B------:R1:W-:Y:S02]  /*20a00*/  UTMALDG.4D [UR8], [UR4], desc[UR6] ;  /* 0x00000608040075b4 */ /* 0x0003e40008019000 */
[----:B-1----:R-:W-:Y:S01]  /*20a10*/  UMOV UR8, UR14 ;  /* 0x0000000e00087c82 */ /* 0x002fe20008000000 */
[----:B------:R-:W-:Y:S02]  /*20a20*/  UMOV UR10, UR15 ;  /* 0x0000000f000a7c82 */ /* 0x000fe40008000000 */
[----:B------:R1:W-:Y:S01]  /*20a30*/  UTMALDG.4D [UR8], [UR4], desc[UR6] ;  /* 0x00000608040075b4 */ /* 0x0003e20008019000 */
[----:B------:R-:W2:Y:S02]  /*20a40*/  SYNCS.PHASECHK.TRANS64.TRYWAIT P0, [R7+URZ+0x288c0], R9 ;  /* 0x0288c009070075a7 */ /* 0x000ea4000800017f */
[----:B-12---:R-:W-:Y:S05]  /*20a50*/  @!P0 BRA `(.L_x_7143) ;  /* 0x0000006400188947 */ /* 0x006fea0003800000 */
.L_x_7350:
        /* <DEDUP_REMOVED lines=10> */
.L_x_7144:
        /* <DEDUP_REMOVED lines=11> */
[----:B------:R-:W-:-:S04]  /*20bb0*/  UIADD3 UR9, UR9, 0x288b0, URZ ;  /* 0x000288b009097890 */ /* 0x000fc8000fffe03f */
        /* <DEDUP_REMOVED lines=8> */
.L_x_7140:
[----:B------:R-:W-:Y:S05]  /*20c40*/  BSYNC B1 ;  /* 0x0000000000017941 */ /* 0x000fea0003800000 */
.L_x_7139:
        /* <DEDUP_REMOVED lines=13> */
.L_x_7151:
        /* <DEDUP_REMOVED lines=9> */
.L_x_7351:
        /* <DEDUP_REMOVED lines=11> */
.L_x_7148:
[----:B-1----:R-:W2:Y:S01]  /*20e60*/  LDL R9, [R1+0xc] ;  /* 0x00000c0001097983 */ /* 0x002ea20000100800 */
[----:B------:R-:W-:Y:S01]  /*20e70*/  R2UR UR9, R7 ;  /* 0x00000000070972ca */ /* 0x000fe200000e0000 */
[----:B------:R-:W-:Y:S01]  /*20e80*/  IMAD R10, R6, 0x80, R4 ;  /* 0x00000080060a7824 */ /* 0x000fe200078e0204 */
        /* <DEDUP_REMOVED lines=8> */
[----:B------:R-:W-:-:S03]  /*20f10*/  UMOV UR15, 0x40 ;  /* 0x00000040000f7882 */ /* 0x000fc60000000000 */
        /* <DEDUP_REMOVED lines=11> */
.L_x_7352:
        /* <DEDUP_REMOVED lines=8> */
.L_x_7150:
        /* <DEDUP_REMOVED lines=19> */
.L_x_7146:
[----:B------:R-:W-:Y:S05]  /*21180*/  BSYNC B1 ;  /* 0x0000000000017941 */ /* 0x000fea0003800000 */
.L_x_7145:
        /* <DEDUP_REMOVED lines=12> */
.L_x_7134:
[----:B------:R-:W-:Y:S05]  /*21250*/  BSYNC B0 ;  /* 0x0000000000007941 */ /* 0x000fea0003800000 */
.L_x_7133:
        /* <DEDUP_REMOVED lines=17> */
.L_x_7154:
[----:B------:R-:W-:-:S13]  /*21370*/  ISETP.NE.AND P0, PT, R3, 0x1, PT ;  /* 0x000000010300780c */ /* 0x000fda0003f05270 */
[----:B------:R-:W3:Y:S02]  /*21380*/  @P0 LDC.64 R4, c[0x0][0x9e8] ;  /* 0x00027a00ff040b82 */ /* 0x000ee40000000a00 */
[----:B---3--:R-:W-:-:S05]  /*21390*/  @P0 IMAD.HI.U32 R4, R6, R4, RZ ;  /* 0x0000000406040227 */ /* 0x008fca00078e00ff */
[----:B------:R-:W-:-:S07]  /*213a0*/  @P0 SHF.R.U32.HI R6, RZ, R5, R4 ;  /* 0x00000005ff060219 */ /* 0x000fce0000011604 */
.L_x_7155:
[----:B------:R-:W-:Y:S05]  /*213b0*/  BSYNC B0 ;  /* 0x0000000000007941 */ /* 0x000fea0003800000 */
.L_x_7153:
[----:B------:R-:W-:-:S05]  /*213c0*/  IMAD R5, R6, R3, R3 ;  /* 0x0000000306057224 */ /* 0x000fca00078e0203 */
[----:B------:R-:W-:-:S07]  /*213d0*/  VIMNMX R2, R2, R5, PT ;  /* 0x0000000502027248 */ /* 0x000fce0003fe0100 */
.L_x_7152:
        /* <DEDUP_REMOVED lines=13> */
[----:B-12---:R-:W-:-:S11]  /*214b0*/  LOP3.LUT R7, RZ, R0, RZ, 0x33, !PT ;  /* 0x00000000ff077212 */ /* 0x006fd600078e33ff */
[----:B------:R-:W1:Y:S02]  /*214c0*/  @P0 LDC.64 R4, c[0x0][0x9e8] ;  /* 0x00027a00ff040b82 */ /* 0x000e640000000a00 */
[----:B-1----:R-:W-:-:S05]  /*214d0*/  @P0 IMAD.HI.U32 R4, R7, R4, RZ ;  /* 0x0000000407040227 */ /* 0x002fca00078e00ff */
[----:B------:R-:W-:-:S04]  /*214e0*/  @P0 SHF.R.U32.HI R7, RZ, R5, R4 ;  /* 0x00000005ff070219 */ /* 0x000fc80000011604 */
[----:B------:R-:W-:Y:S01]  /*214f0*/  LOP3.LUT R0, RZ, R7, RZ, 0x33, !PT ;  /* 0x00000007ff007212 */ /* 0x000fe200078e33ff */
[----:B------:R-:W-:Y:S06]  /*21500*/  BRA `(.L_x_7159) ;  /* 0x0000000000107947 */ /* 0x000fec0003800000 */
.L_x_7158:
[----:B------:R-:W-:-:S13]  /*21510*/  ISETP.NE.AND P0, PT, R3, 0x1, PT ;  /* 0x000000010300780c */ /* 0x000fda0003f05270 */
[----:B------:R-:W4:Y:S02]  /*21520*/  @P0 LDC.64 R4, c[0x0][0x9e8] ;  /* 0x00027a00ff040b82 */ /* 0x000f240000000a00 */
[----:B----4-:R-:W-:-:S05]  /*21530*/  @P0 IMAD.HI.U32 R4, R0, R4, RZ ;  /* 0x0000000400040227 */ /* 0x010fca00078e00ff */
[----:B------:R-:W-:-:S07]  /*21540*/  @P0 SHF.R.U32.HI R0, RZ, R5, R4 ;  /* 0x00000005ff000219 */ /* 0x000fce0000011604 */
.L_x_7159:
[----:B------:R-:W-:Y:S05]  /*21550*/  BSYNC B0 ;  /* 0x0000000000007941 */ /* 0x000fea0003800000 */
.L_x_7157:
[----:B------:R-:W-:-:S05]  /*21560*/  IMAD R3, R0, R3, RZ ;  /* 0x0000000300037224 */ /* 0x000fca00078e02ff */
[----:B------:R-:W-:-:S07]  /*21570*/  VIMNMX R2, R2, R3, !PT ;  /* 0x0000000302027248 */ /* 0x000fce0007fe0100 */
.L_x_7156:
        /* <DEDUP_REMOVED lines=25> */
.L_x_7161:
        /* <DEDUP_REMOVED lines=23> */
.L_x_7163:
        /* <DEDUP_REMOVED lines=20> */
.L_x_7165:
        /* <DEDUP_REMOVED lines=16> */
.L_x_7164:
[----:B------:R-:W4:Y:S01]  /*21ac0*/  LDL.LU R4, [R1+0x28] ;  /* 0x0000280001047983 */ /* 0x000f220000300800 */
[----:B------:R-:W0:Y:S01]  /*21ad0*/  LDC R0, c[0x0][0x428] ;  /* 0x00010a00ff007b82 */ /* 0x000e220000000800 */
[----:B------:R-:W-:Y:S01]  /*21ae0*/  ULDC.64 UR4, c[0x0][0x9f8] ;  /* 0x00027e0000047ab9 */ /* 0x000fe20000000a00 */
[----:B------:R-:W-:Y:S01]  /*21af0*/  IMAD.MOV.U32 R5, RZ, RZ, R19 ;  /* 0x000000ffff057224 */ /* 0x000fe200078e0013 */
        /* <DEDUP_REMOVED lines=24> */
.L_x_7166:
        /* <DEDUP_REMOVED lines=16> */
.L_x_7167:
        /* <DEDUP_REMOVED lines=18> */
.L_x_7355:
[----:B------:R-:W-:Y:S01]  /*21ea0*/  UMOV UR4, 0xffffffff ;  /* 0xffffffff00047882 */ /* 0x000fe20000000000 */
[----:B------:R-:W-:Y:S02]  /*21eb0*/  SHF.R.S32.HI R17, RZ, 0x1f, R5 ;  /* 0x0000001fff117819 */ /* 0x000fe40000011405 */
[----:B------:R-:W-:Y:S05]  /*21ec0*/  BRA.DIV UR4, `(.L_x_7169) ;  /* 0x00000052046c7947 */ /* 0x000fea000b800000 */
[----:B------:R-:W-:-:S13]  /*21ed0*/  ELECT P6, URZ, PT ;  /* 0x00000000003f782f */ /* 0x000fda00038c0000 */
.L_x_7358:
        /* <DEDUP_REMOVED lines=21> */
.L_x_7171:
        /* <DEDUP_REMOVED lines=9> */
.L_x_7359:
        /* <DEDUP_REMOVED lines=11> */
.L_x_7173:
        /* <DEDUP_REMOVED lines=27> */
.L_x_7170:
        /* <DEDUP_REMOVED lines=39> */
.L_x_7360:
[----:B------:R-:W-:Y:S05]  /*22590*/  BSYNC B0 ;  /* 0x0000000000007941 */ /* 0x000fea0003800000 */
.L_x_7174:
        /* <DEDUP_REMOVED lines=44> */
.L_x_7182:
[----:B0-----:R-:W0:Y:S01]  /*22860*/  S2R R8, SR_CgaCtaId ;  /* 0x0000000000087919 */ /* 0x001e220000008800 */
[----:B------:R-:W-:-:S04]  /*22870*/  MOV R3, 0x400 ;  /* 0x0000040000037802 */ /* 0x000fc80000000f00 */
[----:B0-----:R-:W-:Y:S02]  /*22880*/  LEA R3, R8, R3, 0x18 ;  /* 0x0000000308037211 */ /* 0x001fe400078ec0ff */
[----:B------:R-:W-:-:S03]  /*22890*/  SHF.L.U32 R8, R14, 0x1f, RZ ;  /* 0x0000001f0e087819 */ /* 0x000fc600000006ff */
[----:B------:R-:W-:-:S04]  /*228a0*/  IMAD R3, R12, 0x8, R3 ;  /* 0x000000080c037824 */ /* 0x000fc800078e0203 */
[----:B------:R-:W0:Y:S02]  /*228b0*/  SYNCS.PHASECHK.TRANS64.TRYWAIT P0, [R3+URZ+0x28840], R8 ;  /* 0x02884008030075a7 */ /* 0x000e24000800017f */
[----:B0-----:R-:W-:Y:S05]  /*228c0*/  @!P0 BRA `(.L_x_7183) ;  /* 0x0000004800408947 */ /* 0x001fea0003800000 */
.L_x_7361:
        /* <DEDUP_REMOVED lines=11> */
.L_x_7184:
        /* <DEDUP_REMOVED lines=32> */
.L_x_7362:
        /* <DEDUP_REMOVED lines=10> */
.L_x_7186:
[----:B------:R-:W2:Y:S02]  /*22c20*/  LDL R8, [R1+0x14] ;  /* 0x0000140001087983 */ /* 0x000ea40000100800 */
[----:B--2---:R-:W-:-:S13]  /*22c30*/  LOP3.LUT P0, RZ, R8, 0x40, RZ, 0xc0, !PT ;  /* 0x0000004008ff7812 */ /* 0x004fda000780c0ff */
[----:B------:R-:W-:Y:S05]  /*22c40*/  @P0 BRA `(.L_x_7187) ;  /* 0x0000000000040947 */ /* 0x000fea0003800000 */
[----:B------:R-:W-:Y:S01]  /*22c50*/  BPT.TRAP 0x1 ;  /* 0x000000040000795c */ /* 0x000fe20000300000 */
.L_x_7187:
        /* <DEDUP_REMOVED lines=22> */
[----:B------:R-:W-:-:S07]  /*22dc0*/  UIADD3 UR14, UR14, 0x4400, URZ ;  /* 0x000044000e0e7890 */ /* 0x000fce000fffe03f */
[----:B------:R0:W-:Y:S01]  /*22dd0*/  UTMALDG.4D [UR8], [UR4], desc[UR6] ;  /* 0x00000608040075b4 */ /* 0x0001e20008019000 */
[----:B------:R-:W-:Y:S01]  /*22de0*/  IMAD.MOV.U32 R4, RZ, RZ, R7 ;  /* 0x000000ffff047224 */ /* 0x000fe200078e0007 */
[----:B0-----:R-:W-:Y:S01]  /*22df0*/  UMOV UR8, UR14 ;  /* 0x0000000e00087c82 */ /* 0x001fe20008000000 */
[----:B------:R-:W-:Y:S02]  /*22e00*/  UMOV UR10, UR15 ;  /* 0x0000000f000a7c82 */ /* 0x000fe40008000000 */
[----:B------:R0:W-:Y:S02]  /*22e10*/  UTMALDG.4D [UR8], [UR4], desc[UR6] ;  /* 0x00000608040075b4 */ /* 0x0001e40008019000 */
[----:B0-----:R-:W-:Y:S01]  /*22e20*/  NOP ;  /* 0x0000000000007918 */ /* 0x001fe20000000000 */
.L_x_7181:
[----:B------:R-:W-:Y:S05]  /*22e30*/  BSYNC B2 ;  /* 0x0000000000027941 */ /* 0x000fea0003800000 */
.L_x_7180:
[----:B------:R-:W2:Y:S04]  /*22e40*/  LDL R2, [R1+0x20] ;  /* 0x0000200001027983 */ /* 0x000ea80000100800 */
[----:B------:R0:W-:Y:S04]  /*22e50*/  STL [R1+0x8], R14 ;  /* 0x0000080e01007387 */ /* 0x0001e80000100800 */
[----:B------:R0:W-:Y:S02]  /*22e60*/  STL [R1], R12 ;  /* 0x0000000c01007387 */ /* 0x0001e40000100800 */
[----:B0-2---:R-:W-:-:S07]  /*22e70*/  VIADD R7, R2, 0xfffffffd ;  /* 0xfffffffd02077836 */ /* 0x005fce0000000000 */
.L_x_7179:
[----:B------:R-:W-:Y:S05]  /*22e80*/  BSYNC B1 ;  /* 0x0000000000017941 */ /* 0x000fea0003800000 */
.L_x_7178:
[----:B------:R-:W2:Y:S01]  /*22e90*/  LDL.LU R2, [R1+0x20] ;  /* 0x0000200001027983 */ /* 0x000ea20000300800 */
[----:B------:R-:W-:Y:S01]  /*22ea0*/  VIADD R13, R13, 0xfffffffe ;  /* 0xfffffffe0d0d7836 */ /* 0x000fe20000000000 */
[----:B--2---:R-:W-:-:S04]  /*22eb0*/  LOP3.LUT R2, RZ, R2, RZ, 0x33, !PT ;  /* 0x00000002ff027212 */ /* 0x004fc800078e33ff */
[----:B------:R-:W-:-:S13]  /*22ec0*/  ISETP.NE.AND P0, PT, R13, R2, PT ;  /* 0x000000020d00720c */ /* 0x000fda0003f05270 */
[----:B------:R-:W-:Y:S05]  /*22ed0*/  @!P0 BRA `(.L_x_7177) ;  /* 0x0000000c00fc8947 */ /* 0x000fea0003800000 */
[----:B------:R-:W-:-:S07]  /*22ee0*/  IMAD.MOV.U32 R13, RZ, RZ, R6 ;  /* 0x000000ffff0d7224 */ /* 0x000fce00078e0006 */
.L_x_7204:
        /* <DEDUP_REMOVED lines=32> */
.L_x_7190:
[----:B------:R-:W1:Y:S01]  /*230f0*/  S2R R3, SR_CgaCtaId ;  /* 0x0000000000037919 */ /* 0x000e620000008800 */
[----:B------:R-:W-:-:S04]  /*23100*/  MOV R2, 0x400 ;  /* 0x0000040000027802 */ /* 0x000fc80000000f00 */
[----:B-1----:R-:W-:Y:S02]  /*23110*/  LEA R2, R3, R2, 0x18 ;  /* 0x0000000203027211 */ /* 0x002fe400078ec0ff */
[----:B------:R-:W-:-:S03]  /*23120*/  SHF.L.U32 R3, R9, 0x1f, RZ ;  /* 0x0000001f09037819 */ /* 0x000fc600000006ff */
[----:B------:R-:W-:-:S04]  /*23130*/  IMAD R2, R8, 0x8, R2 ;  /* 0x0000000808027824 */ /* 0x000fc800078e0202 */
[----:B------:R-:W1:Y:S02]  /*23140*/  SYNCS.PHASECHK.TRANS64.TRYWAIT P0, [R2+URZ+0x28840], R3 ;  /* 0x02884003020075a7 */ /* 0x000e64000800017f */
[----:B-1----:R-:W-:Y:S05]  /*23150*/  @!P0 BRA `(.L_x_7191) ;  /* 0x0000004000448947 */ /* 0x002fea0003800000 */
.L_x_7363:
        /* <DEDUP_REMOVED lines=11> */
.L_x_7192:
        /* <DEDUP_REMOVED lines=32> */
.L_x_7364:
        /* <DEDUP_REMOVED lines=10> */
.L_x_7194:
[----:B------:R-:W2:Y:S02]  /*234b0*/  LDL R3, [R1+0x14] ;  /* 0x0000140001037983 */ /* 0x000ea40000100800 */
[----:B--2---:R-:W-:-:S13]  /*234c0*/  LOP3.LUT P0, RZ, R3, 0x40, RZ, 0xc0, !PT ;  /* 0x0000004003ff7812 */ /* 0x004fda000780c0ff */
[----:B------:R-:W-:Y:S05]  /*234d0*/  @P0 BRA `(.L_x_7195) ;  /* 0x0000000000040947 */ /* 0x000fea0003800000 */
[----:B------:R-:W-:Y:S01]  /*234e0*/  BPT.TRAP 0x1 ;  /* 0x000000040000795c */ /* 0x000fe20000300000 */
.L_x_7195:
        /* <DEDUP_REMOVED lines=29> */
.L_x_7189:
[----:B------:R-:W-:Y:S05]  /*236c0*/  BSYNC B1 ;  /* 0x0000000000017941 */ /* 0x000fea0003800000 */
.L_x_7188:
        /* <DEDUP_REMOVED lines=32> */
.L_x_7198:
[----:B------:R-:W2:Y:S01]  /*238d0*/  S2R R3, SR_CgaCtaId ;  /* 0x0000000000037919 */ /* 0x000ea20000008800 */
[----:B------:R-:W-:-:S04]  /*238e0*/  MOV R2, 0x400 ;  /* 0x0000040000027802 */ /* 0x000fc80000000f00 */
[----:B--2---:R-:W-:Y:S02]  /*238f0*/  LEA R2, R3, R2, 0x18 ;  /* 0x0000000203027211 */ /* 0x004fe400078ec0ff */
[----:B------:R-:W-:-:S03]  /*23900*/  SHF.L.U32 R3, R14, 0x1f, RZ ;  /* 0x0000001f0e037819 */ /* 0x000fc600000006ff */
[----:B------:R-:W-:-:S04]  /*23910*/  IMAD R2, R15, 0x8, R2 ;  /* 0x000000080f027824 */ /* 0x000fc800078e0202 */
[----:B------:R-:W2:Y:S02]  /*23920*/  SYNCS.PHASECHK.TRANS64.TRYWAIT P0, [R2+URZ+0x28840], R3 ;  /* 0x02884003020075a7 */ /* 0x000ea4000800017f */
[----:B--2---:R-:W-:Y:S05]  /*23930*/  @!P0 BRA `(.L_x_7199) ;  /* 0x0000003800748947 */ /* 0x004fea0003800000 */
.L_x_7365:
        /* <DEDUP_REMOVED lines=11> */
.L_x_7200:
        /* <DEDUP_REMOVED lines=31> */
.L_x_7366:
        /* <DEDUP_REMOVED lines=10> */
.L_x_7202:
[----:B------:R-:W2:Y:S02]  /*23c80*/  LDL R3, [R1+0x14] ;  /* 0x0000140001037983 */ /* 0x000ea40000100800 */
[----:B--2---:R-:W-:-:S13]  /*23c90*/  LOP3.LUT P0, RZ, R3, 0x40, RZ, 0xc0, !PT ;  /* 0x0000004003ff7812 */ /* 0x004fda000780c0ff */
[----:B------:R-:W-:Y:S05]  /*23ca0*/  @P0 BRA `(.L_x_7203) ;  /* 0x0000000000040947 */ /* 0x000fea0003800000 */
[----:B------:R-:W-:Y:S01]  /*23cb0*/  BPT.TRAP 0x1 ;  /* 0x000000040000795c */ /* 0x000fe20000300000 */
.L_x_7203:
        /* <DEDUP_REMOVED lines=28> */
.L_x_7197:
[----:B------:R-:W-:Y:S05]  /*23e80*/  BSYNC B1 ;  /* 0x0000000000017941 */ /* 0x000fea0003800000 */
.L_x_7196:
[----:B------:R-:W2:Y:S01]  /*23e90*/  LDL R2, [R1+0x18] ;  /* 0x0000180001027983 */ /* 0x000ea20000100800 */
[----:B------:R-:W-:Y:S01]  /*23ea0*/  VIADD R7, R7, 0xfffffffe ;  /* 0xfffffffe07077836 */ /* 0x000fe20000000000 */
[----:B--2---:R-:W-:-:S13]  /*23eb0*/  ISETP.GT.AND P0, PT, R11, R2, PT ;  /* 0x000000020b00720c */ /* 0x004fda0003f04270 */
[----:B------:R-:W-:Y:S05]  /*23ec0*/  @P0 BRA `(.L_x_7204) ;  /* 0xfffffff000080947 */ /* 0x000fea000383ffff */
.L_x_7177:
[----:B------:R-:W-:Y:S05]  /*23ed0*/  BSYNC B0 ;  /* 0x0000000000007941 */ /* 0x000fea0003800000 */
.L_x_7176:
        /* <DEDUP_REMOVED lines=17> */
.L_x_7206:
[----:B------:R-:W-:Y:S05]  /*23ff0*/  BSYNC B0 ;  /* 0x0000000000007941 */ /* 0x000fea0003800000 */
.L_x_7205:
        /* <DEDUP_REMOVED lines=11> */
.L_x_7367:
        /* <DEDUP_REMOVED lines=10> */
.L_x_7210:
[----:B------:R-:W2:Y:S02]  /*24150*/  LDL R2, [R1+0x14] ;  /* 0x0000140001027983 */ /* 0x000ea40000100800 */
[----:B--2---:R-:W-:-:S13]  /*24160*/  LOP3.LUT P0, RZ, R2, 0x40, RZ, 0xc0, !PT ;  /* 0x0000004002ff7812 */ /* 0x004fda000780c0ff */
[----:B------:R-:W-:Y:S05]  /*24170*/  @P0 BRA `(.L_x_7211) ;  /* 0x0000000000040947 */ /* 0x000fea0003800000 */
[----:B------:R-:W-:Y:S01]  /*24180*/  BPT.TRAP 0x1 ;  /* 0x000000040000795c */ /* 0x000fe20000300000 */
.L_x_7211:
        /* <DEDUP_REMOVED lines=27> */
.L_x_7208:
[----:B------:R-:W-:Y:S05]  /*24340*/  BSYNC B0 ;  /* 0x0000000000007941 */ /* 0x000fea0003800000 */
.L_x_7207:
        /* <DEDUP_REMOVED lines=9> */
.L_x_7162:
[----:B------:R-:W-:Y:S05]  /*243e0*/  BSYNC B6 ;  /* 0x0000000000067941 */ /* 0x000fea0003800000 */
.L_x_7160:
[----:B------:R-:W-:-:S03]  /*243f0*/  UMOV UR4, 0xffffffff ;  /* 0xffffffff00047882 */ /* 0x000fc60000000000 */
[----:B------:R-:W-:Y:S05]  /*24400*/  BRA.DIV UR4, `(.L_x_7212) ;  /* 0x0000002e04fc7947 */ /* 0x000fea000b800000 */
[----:B------:R4:W0:Y:S04]  /*24410*/  SHFL.IDX PT, R4, R16, RZ, 0x1f ;  /* 0x00001fff10047589 */ /* 0x00082800000e0000 */
[----:B------:R-:W0:Y:S02]  /*24420*/  SHFL.IDX PT, R16, R16, 0x1, 0x1f ;  /* 0x00201f0010107f89 */ /* 0x000e2400000e0000 */
.L_x_7371:
[----:B-12---:R-:W1:Y:S01]  /*24430*/  S2R R7, SR_TID.X ;  /* 0x0000000000077919 */ /* 0x006e620000002100 */
[----:B------:R-:W-:Y:S01]  /*24440*/  ULDC UR4, c[0x0][0xc14] ;  /* 0x0003050000047ab9 */ /* 0x000fe20000000800 */
[----:B------:R-:W-:Y:S01]  /*24450*/  BSSY B0, `(.L_x_7213) ;  /* 0x000000b000007945 */ /* 0x000fe20003800000 */
[----:B------:R-:W-:Y:S02]  /*24460*/  IMAD.U32 R0, RZ, RZ, UR4 ;  /* 0x00000004ff007e24 */ /* 0x000fe4000f8e00ff */
[----:B------:R-:W-:Y:S01]  /*24470*/  IMAD.MOV.U32 R17, RZ, RZ, RZ ;  /* 0x000000ffff117224 */ /* 0x000fe200078e00ff */
[----:B-1----:R-:W-:-:S04]  /*24480*/  LOP3.LUT R7, R7, 0x1f, RZ, 0xc0, !PT ;  /* 0x0000001f07077812 */ /* 0x002fc800078ec0ff */
[C---:B------:R-:W-:Y:S01]  /*24490*/  ISETP.NE.AND P0, PT, R7.reuse, 0x1f, PT ;  /* 0x0000001f0700780c */ /* 0x040fe20003f05270 */
[----:B------:R-:W-:-:S05]  /*244a0*/  IMAD.IADD R5, R7, 0x1, R19 ;  /* 0x0000000107057824 */ /* 0x000fca00078e0213 */
[----:B------:R-:W-:-:S13]  /*244b0*/  ISETP.GE.OR P0, PT, R5, R0, !P0 ;  /* 0x000000000500720c */ /* 0x000fda0004706670 */
[----:B------:R-:W-:Y:S05]  /*244c0*/  @P0 BRA `(.L_x_7214) ;  /* 0x00000000000c0947 */ /* 0x000fea0003800000 */
[----:B------:R-:W1:Y:S02]  /*244d0*/  LDC.64 R2, c[0x0][0xc58] ;  /* 0x00031600ff027b82 */ /* 0x000e640000000a00 */
[----:B-1----:R-:W-:-:S05]  /*244e0*/  IMAD.WIDE R2, R5, 0x4, R2 ;  /* 0x0000000405027825 */ /* 0x002fca00078e0202 */
[----:B------:R1:W5:Y:S02]  /*244f0*/  LDG.E R17, desc[UR56][R2.64] ;  /* 0x0000003802117981 */ /* 0x000364000c1e1900 */
.L_x_7214:
[----:B------:R-:W-:Y:S05]  /*24500*/  BSYNC B0 ;  /* 0x0000000000007941 */ /* 0x000fea0003800000 */
.L_x_7213:
        /* <DEDUP_REMOVED lines=23> */
.L_x_7379:
[----:B------:R-:W-:Y:S02]  /*24680*/  ULDC UR4, c[0x0][0xc10] ;  /* 0x0003040000047ab9 */ /* 0x000fe40000000800 */
[----:B------:R-:W-:-:S04]  /*24690*/  IMAD.U32 R5, RZ, RZ, UR4 ;  /* 0x00000004ff057e24 */ /* 0x000fc8000f8e00ff */
[----:B-1----:R-:W-:-:S04]  /*246a0*/  IMAD R3, R14, R5, RZ ;  /* 0x000000050e037224 */ /* 0x002fc800078e02ff */
[----:B----4-:R-:W-:-:S05]  /*246b0*/  IMAD.IADD R16, R16, 0x1, R3 ;  /* 0x0000000110107824 */ /* 0x010fca00078e0203 */
[----:B------:R-:W-:-:S13]  /*246c0*/  ISETP.GT.AND P0, PT, R16, R4, PT ;  /* 0x000000041000720c */ /* 0x000fda0003f04270 */
[----:B------:R-:W-:Y:S05]  /*246d0*/  @P0 BRA `(.L_x_7216) ;  /* 0x0000000000b40947 */ /* 0x000fea0003800000 */
[----:B------:R-:W1:Y:S02]  /*246e0*/  LDC R0, c[0x0][0xc14] ;  /* 0x00030500ff007b82 */ /* 0x000e640000000800 */
.L_x_7221:
        /* <DEDUP_REMOVED lines=14> */
.L_x_7219:
[----:B------:R-:W-:Y:S05]  /*247d0*/  BSYNC B0 ;  /* 0x0000000000007941 */ /* 0x000fea0003800000 */
.L_x_7218:
        /* <DEDUP_REMOVED lines=23> */
.L_x_7387:
[----:B------:R-:W-:Y:S02]  /*24950*/  ULDC UR4, c[0x0][0xc10] ;  /* 0x0003040000047ab9 */ /* 0x000fe40000000800 */
[----:B------:R-:W-:-:S04]  /*24960*/  IMAD.U32 R5, RZ, RZ, UR4 ;  /* 0x00000004ff057e24 */ /* 0x000fc8000f8e00ff */
[----:B-1----:R-:W-:-:S04]  /*24970*/  IMAD R3, R14, R5, RZ ;  /* 0x000000050e037224 */ /* 0x002fc800078e02ff */
[----:B------:R-:W-:-:S05]  /*24980*/  IMAD.IADD R16, R3, 0x1, R16 ;  /* 0x0000000103107824 */ /* 0x000fca00078e0210 */
[----:B------:R-:W-:-:S13]  /*24990*/  ISETP.GT.AND P0, PT, R16, R4, PT ;  /* 0x000000041000720c */ /* 0x000fda0003f04270 */
[----:B------:R-:W-:Y:S05]  /*249a0*/  @!P0 BRA `(.L_x_7221) ;  /* 0xfffffffc00508947 */ /* 0x000fea000383ffff */
.L_x_7216:
        /* <DEDUP_REMOVED lines=8> */
.L_x_7391:
[----:B------:R-:W-:Y:S01]  /*24a30*/  ISETP.NE.AND P0, PT, R3, RZ, PT ;  /* 0x000000ff0300720c */ /* 0x000fe20003f05270 */
[----:B------:R-:W-:-:S12]  /*24a40*/  IMAD.MOV.U32 R7, RZ, RZ, RZ ;  /* 0x000000ffff077224 */ /* 0x000fd800078e00ff */
[----:B------:R-:W-:Y:S05]  /*24a50*/  @!P0 BRA `(.L_x_7223) ;  /* 0x0000000000108947 */ /* 0x000fea0003800000 */
[----:B------:R-:W-:Y:S01]  /*24a60*/  UMOV UR4, 0xffffffff ;  /* 0xffffffff00047882 */ /* 0x000fe20000000000 */
[----:B------:R-:W-:Y:S02]  /*24a70*/  VIADD R12, R6, 0xffffffff ;  /* 0xffffffff060c7836 */ /* 0x000fe40000000000 */
[----:B------:R-:W-:Y:S05]  /*24a80*/  BRA.DIV UR4, `(.L_x_7224) ;  /* 0x0000003204907947 */ /* 0x000fea000b800000 */
[----:B------:R3:W4:Y:S02]  /*24a90*/  SHFL.IDX PT, R7, R2, R12, 0x1f ;  /* 0x00001f0c02077589 */ /* 0x00072400000e0000 */
.L_x_7223:
[----:B0--3--:R-:W0:Y:S01]  /*24aa0*/  LDC.64 R2, c[0x0][0xc68] ;  /* 0x00031a00ff027b82 */ /* 0x009e220000000a00 */
[----:B------:R-:W-:-:S04]  /*24ab0*/  IMAD.IADD R19, R6, 0x1, R19 ;  /* 0x0000000106137824 */ /* 0x000fc800078e0213 */
[----:B0-----:R-:W-:-:S05]  /*24ac0*/  IMAD.WIDE R2, R19, 0x4, R2 ;  /* 0x0000000413027825 */ /* 0x001fca00078e0202 */
[----:B------:R-:W1:Y:S01]  /*24ad0*/  LDG.E R9, desc[UR56][R2.64] ;  /* 0x0000003802097981 */ /* 0x000e62000c1e1900 */
[----:B----4-:R-:W-:-:S04]  /*24ae0*/  IMAD R16, R7, R5, R16 ;  /* 0x0000000507107224 */ /* 0x010fc800078e0210 */
[----:B------:R-:W-:Y:S02]  /*24af0*/  IMAD.IADD R7, R4, 0x1, -R16 ;  /* 0x0000000104077824 */ /* 0x000fe400078e0a10 */
        /* <DEDUP_REMOVED lines=44> */
[----:B------:R-:W-:Y:S01]  /*24dc0*/  IMAD R8, R2, R8, R3 ;  /* 0x0000000802087224 */ /* 0x000fe200078e0203 */
[----:B------:R-:W-:-:S04]  /*24dd0*/  LOP3.LUT R3, R6, R9, RZ, 0x3c, !PT ;  /* 0x0000000906037212 */ /* 0x000fc800078e3cff */
[----:B------:R-:W-:-:S13]  /*24de0*/  ISETP.GT.U32.AND P0, PT, R5, R8, PT ;  /* 0x000000080500720c */ /* 0x000fda0003f04070 */
[----:B------:R-:W-:Y:S02]  /*24df0*/  @!P0 IMAD.IADD R8, R8, 0x1, -R5 ;  /* 0x0000000108088824 */ /* 0x000fe400078e0a05 */
[----:B------:R-:W-:-:S03]  /*24e00*/  @!P0 VIADD R2, R2, 0x1 ;  /* 0x0000000102028836 */ /* 0x000fc60000000000 */
[----:B------:R-:W-:-:S13]  /*24e10*/  ISETP.GE.U32.AND P0, PT, R8, R5, PT ;  /* 0x000000050800720c */ /* 0x000fda0003f06070 */
[----:B------:R-:W-:Y:S01]  /*24e20*/  @P0 VIADD R2, R2, 0x1 ;  /* 0x0000000102020836 */ /* 0x000fe20000000000 */
[----:B------:R-:W-:Y:S01]  /*24e30*/  ISETP.GE.AND P0, PT, R3, RZ, PT ;  /* 0x000000ff0300720c */ /* 0x000fe20003f06270 */
[----:B------:R-:W-:-:S12]  /*24e40*/  IMAD.IADD R3, R6, 0x1, R4 ;  /* 0x0000000106037824 */ /* 0x000fd800078e0204 */
        /* <DEDUP_REMOVED lines=8> */
.L_x_7217:
[----:B------:R-:W-:Y:S01]  /*24ed0*/  UMOV UR4, URZ ;  /* 0x0000003f00047c82 */ /* 0x000fe20008000000 */
[----:B------:R-:W-:Y:S01]  /*24ee0*/  UMOV UR5, URZ ;  /* 0x0000003f00057c82 */ /* 0x000fe20008000000 */
[----:B------:R-:W-:Y:S01]  /*24ef0*/  ULDC UR6, c[0x0][0xc14] ;  /* 0x0003050000067ab9 */ /* 0x000fe20000000800 */
[----:B------:R-:W-:Y:S02]  /*24f00*/  IMAD.MOV.U32 R16, RZ, RZ, R4 ;  /* 0x000000ffff107224 */ /* 0x000fe400078e0004 */
[----:B------:R-:W-:Y:S02]  /*24f10*/  IMAD.U32 R17, RZ, RZ, UR4 ;  /* 0x00000004ff117e24 */ /* 0x000fe4000f8e00ff */
[----:B------:R-:W-:Y:S02]  /*24f20*/  IMAD.U32 R18, RZ, RZ, UR5 ;  /* 0x00000005ff127e24 */ /* 0x000fe4000f8e00ff */
[----:B------:R-:W-:-:S07]  /*24f30*/  IMAD.U32 R19, RZ, RZ, UR6 ;  /* 0x00000006ff137e24 */ /* 0x000fce000f8e00ff */
.L_x_7225:
        /* <DEDUP_REMOVED lines=12> */
.L_x_7121:
        /* <DEDUP_REMOVED lines=12> */
.L_x_7394:
[----:B------:R-:W-:Y:S05]  /*250c0*/  BSYNC B0 ;  /* 0x0000000000007941 */ /* 0x000fea0003800000 */
.L_x_7227:
[----:B------:R-:W-:-:S03]  /*250d0*/  UMOV UR4, 0xffffffff ;  /* 0xffffffff00047882 */ /* 0x000fc60000000000 */
[----:B------:R-:W-:Y:S05]  /*250e0*/  BRA.DIV UR4, `(.L_x_7229) ;  /* 0x0000002e04347947 */ /* 0x000fea000b800000 */
[----:B------:R-:W2:Y:S02]  /*250f0*/  S2R R2, SR_TID.X ;  /* 0x0000000000027919 */ /* 0x000ea40000002100 */
[----:B--2---:R-:W-:-:S04]  /*25100*/  SHF.R.U32.HI R2, RZ, 0x5, R2 ;  /* 0x00000005ff027819 */ /* 0x004fc80000011602 */
[----:B------:R-:W-:-:S05]  /*25110*/  LOP3.LUT R2, R2, 0x3, RZ, 0xc0, !PT ;  /* 0x0000000302027812 */ /* 0x000fca00078ec0ff */
[----:B------:R2:W3:Y:S02]  /*25120*/  SHFL.IDX PT, R14, R2, RZ, 0x1f ;  /* 0x00001fff020e7589 */ /* 0x0004e400000e0000 */
.L_x_7397:
[----:B---3--:R-:W-:-:S13]  /*25130*/  ISETP.NE.AND P0, PT, R14, RZ, PT ;  /* 0x000000ff0e00720c */ /* 0x008fda0003f05270 */
[----:B------:R-:W-:Y:S05]  /*25140*/  @P0 BRA `(.L_x_6833) ;  /* 0x0000000000940947 */ /* 0x000fea0003800000 */
[----:B------:R-:W-:-:S03]  /*25150*/  UMOV UR4, 0xffffffff ;  /* 0xffffffff00047882 */ /* 0x000fc60000000000 */
[----:B------:R-:W-:Y:S05]  /*25160*/  BRA.DIV UR4, `(.L_x_7230) ;  /* 0x0000002e04487947 */ /* 0x000fea000b800000 */
[----:B------:R-:W-:-:S13]  /*25170*/  ELECT P6, URZ, PT ;  /* 0x00000000003f782f */ /* 0x000fda00038c0000 */
.L_x_7400:
[----:B------:R-:W-:Y:S05]  /*25180*/  @!P6 BRA `(.L_x_6833) ;  /* 0x000000000084e947 */ /* 0x000fea0003800000 */
[----:B------:R-:W-:-:S06]  /*25190*/  ULOP3.LUT UR4, UR36, 0x2, URZ, 0xfc, !UPT ;  /* 0x0000000224047892 */ /* 0x000fcc000f8efc3f */
[----:B--2---:R-:W-:-:S05]  /*251a0*/  IMAD.U32 R2, RZ, RZ, UR4 ;  /* 0x00000004ff027e24 */ /* 0x004fca000f8e00ff */
[----:B------:R-:W-:-:S13]  /*251b0*/  ISETP.NE.AND P2, PT, R2, 0x3, PT ;  /* 0x000000030200780c */ /* 0x000fda0003f45270 */
[----:B------:R-:W-:Y:S05]  /*251c0*/  @!P2 BRA `(.L_x_7231) ;  /* 0x000000000004a947 */ /* 0x000fea0003800000 */
[----:B------:R-:W-:Y:S01]  /*251d0*/  BPT.TRAP 0x1 ;  /* 0x000000040000795c */ /* 0x000fe20000300000 */
.L_x_7231:
        /* <DEDUP_REMOVED lines=14> */
.L_x_7401:
[----:B------:R-:W2:Y:S02]  /*252c0*/  SYNCS.PHASECHK.TRANS64.TRYWAIT P0, [R7+URZ], R2 ;  /* 0x00000002070075a7 */ /* 0x000ea4000800017f */
[----:B--2---:R-:W-:Y:S05]  /*252d0*/  @!P0 BRA `(.L_x_7233) ;  /* 0x0000002c00208947 */ /* 0x004fea0003800000 */
.L_x_7402:
[----:B------:R-:W-:Y:S05]  /*252e0*/  @!P2 BRA `(.L_x_7234) ;  /* 0x000000000004a947 */ /* 0x000fea0003800000 */
[----:B------:R-:W-:Y:S01]  /*252f0*/  BPT.TRAP 0x1 ;  /* 0x000000040000795c */ /* 0x000fe20000300000 */
.L_x_7234:
[----:B------:R-:W3:Y:S01]  /*25300*/  LDL.LU R4, [R1] ;  /* 0x0000000001047983 */ /* 0x000ee20000300800 */
[----:B------:R-:W-:-:S04]  /*25310*/  VIADD R0, R0, 0x28860 ;  /* 0x0002886000007836 */ /* 0x000fc80000000000 */
[----:B---3--:R-:W-:-:S04]  /*25320*/  IMAD R4, R4, 0x8, R0 ;  /* 0x0000000804047824 */ /* 0x008fc800078e0200 */
[----:B------:R-:W3:Y:S02]  /*25330*/  SYNCS.PHASECHK.TRANS64.TRYWAIT P0, [R4+URZ], R5 ;  /* 0x00000005040075a7 */ /* 0x000ee4000800017f */
[----:B---3--:R-:W-:Y:S05]  /*25340*/  @!P0 BRA `(.L_x_7235) ;  /* 0x0000002c00188947 */ /* 0x008fea0003800000 */
.L_x_7403:
[----:B------:R-:W-:-:S07]  /*25350*/  IMAD R3, R3, 0x8, R0 ;  /* 0x0000000803037824 */ /* 0x000fce00078e0200 */
.L_x_7236:
[----:B----4-:R4:W0:Y:S02]  /*25360*/  SYNCS.PHASECHK.TRANS64.TRYWAIT P0, [R3+URZ], R2 ;  /* 0x00000002030075a7 */ /* 0x010824000800017f */
[----:B0-----:R-:W-:Y:S05]  /*25370*/  @!P0 NANOSLEEP.SYNCS 0x989680 ;  /* 0x009896800000895d */ /* 0x001fea0003900000 */
[----:B------:R-:W0:Y:S02]  /*25380*/  @!P0 SYNCS.PHASECHK.TRANS64 P0, [R3+URZ], R2 ;  /* 0x00000002030085a7 */ /* 0x000e24000800007f */
[----:B0-----:R-:W-:Y:S05]  /*25390*/  @!P0 BRA `(.L_x_7236) ;  /* 0xfffffffc00f08947 */ /* 0x001fea000383ffff */
.L_x_6833:
[----:B------:R-:W-:Y:S05]  /*253a0*/  BSYNC B7 ;  /* 0x0000000000077941 */ /* 0x000fea0003800000 */
.L_x_6830:
[----:B------:R-:W-:Y:S05]  /*253b0*/  EXIT ;  /* 0x000000000000794d */ /* 0x000fea0003800000 */
.L_x_6863:
[----:B0-----:R0:W1:Y:S02]  /*253c0*/  SYNCS.PHASECHK.TRANS64.TRYWAIT P6, [R103+URZ+0x28890], R124 ;  /* 0x0288907c670075a7 */ /* 0x00106400080c017f */
[----:B-1----:R-:W-:Y:S05]  /*253d0*/  @!P6 NANOSLEEP.SYNCS 0x989680 ;  /* 0x009896800000e95d */ /* 0x002fea0003900000 */
[----:B------:R-:W1:Y:S02]  /*253e0*/  @!P6 SYNCS.PHASECHK.TRANS64 P6, [R103+URZ+0x28890], R124 ;  /* 0x0288907c6700e5a7 */ /* 0x000e6400080c007f */
[----:B-1----:R-:W-:Y:S05]  /*253f0*/  @!P6 BRA `(.L_x_6863) ;  /* 0xfffffffc00f0e947 */ /* 0x002fea000383ffff */
[----:B------:R-:W-:Y:S05]  /*25400*/  BRA `(.L_x_7237) ;  /* 0xfffffde000087947 */ /* 0x000fea000383ffff */
.L_x_6899:
[----:B0-----:R0:W1:Y:S02]  /*25410*/  SYNCS.PHASECHK.TRANS64.TRYWAIT P4, [R103+URZ+0x28890], R124 ;  /* 0x0288907c670075a7 */ /* 0x001064000808017f */
[----:B-1----:R-:W-:Y:S05]  /*25420*/  @!P4 NANOSLEEP.SYNCS 0x989680 ;  /* 0x009896800000c95d */ /* 0x002fea0003900000 */
[----:B------:R-:W1:Y:S02]  /*25430*/  @!P4 SYNCS.PHASECHK.TRANS64 P4, [R103+URZ+0x28890], R124 ;  /* 0x0288907c6700c5a7 */ /* 0x000e64000808007f */
[----:B-1----:R-:W-:Y:S05]  /*25440*/  @!P4 BRA `(.L_x_6899) ;  /* 0xfffffffc00f0c947 */ /* 0x002fea000383ffff */
[----:B------:R-:W-:Y:S05]  /*25450*/  BRA `(.L_x_7238) ;  /* 0xfffffe0800307947 */ /* 0x000fea000383ffff */
.L_x_6916:
[----:B0-----:R0:W1:Y:S02]  /*25460*/  SYNCS.PHASECHK.TRANS64.TRYWAIT P3, [R103+URZ+0x28890], R124 ;  /* 0x0288907c670075a7 */ /* 0x001064000806017f */
[----:B-1----:R-:W-:Y:S05]  /*25470*/  @!P3 NANOSLEEP.SYNCS 0x989680 ;  /* 0x009896800000b95d */ /* 0x002fea0003900000 */
[----:B------:R-:W1:Y:S02]  /*25480*/  @!P3 SYNCS.PHASECHK.TRANS64 P3, [R103+URZ+0x28890], R124 ;  /* 0x0288907c6700b5a7 */ /* 0x000e64000806007f */
[----:B-1----:R-:W-:Y:S05]  /*25490*/  @!P3 BRA `(.L_x_6916) ;  /* 0xfffffffc00f0b947 */ /* 0x002fea000383ffff */
[----:B------:R-:W-:Y:S05]  /*254a0*/  BRA `(.L_x_7239) ;  /* 0xfffffe2800cc7947 */ /* 0x000fea000383ffff */
.L_x_6926:
[----:B--2---:R2:W3:Y:S02]  /*254b0*/  SYNCS.PHASECHK.TRANS64.TRYWAIT P0, [R103+URZ+0x288b0], R124 ;  /* 0x0288b07c670075a7 */ /* 0x0044e4000800017f */
[----:B---3--:R-:W-:Y:S05]  /*254c0*/  @!P0 NANOSLEEP.SYNCS 0x989680 ;  /* 0x009896800000895d */ /* 0x008fea0003900000 */
[----:B------:R-:W3:Y:S02]  /*254d0*/  @!P0 SYNCS.PHASECHK.TRANS64 P0, [R103+URZ+0x288b0], R124 ;  /* 0x0288b07c670085a7 */ /* 0x000ee4000800007f */
[----:B---3--:R-:W-:Y:S05]  /*254e0*/  @!P0 BRA `(.L_x_6926) ;  /* 0xfffffffc00f08947 */ /* 0x008fea000383ffff */
[----:B------:R-:W-:Y:S05]  /*254f0*/  BRA `(.L_x_7240) ;  /* 0xfffffe3000687947 */ /* 0x000fea000383ffff */
.L_x_6946:
        /* <DEDUP_REMOVED lines=8> */
.L_x_7242:
[----:B------:R-:W-:Y:S05]  /*25580*/  BSYNC B0 ;  /* 0x0000000000007941 */ /* 0x000fea0003800000 */
.L_x_7241:
[----:B------:R-:W-:Y:S01]  /*25590*/  IMAD.MOV.U32 R196, RZ, RZ, R14 ;  /* 0x000000ffffc47224 */ /* 0x000fe200078e000e */
[----:B------:R-:W-:Y:S06]  /*255a0*/  BRA `(.L_x_7243) ;  /* 0xfffffe3c00607947 */ /* 0x000fec000383ffff */
.L_x_6964:
[----:B------:R-:W-:Y:S01]  /*255b0*/  BSSY B1, `(.L_x_7244) ;  /* 0x0000008000017945 */ /* 0x000fe20003800000 */
[----:B------:R-:W-:Y:S02]  /*255c0*/  IMAD.MOV.U32 R13, RZ, RZ, R5 ;  /* 0x000000ffff0d7224 */ /* 0x000fe400078e0005 */
[----:B------:R-:W-:Y:S02]  /*255d0*/  IMAD.MOV.U32 R12, RZ, RZ, RZ ;  /* 0x000000ffff0c7224 */ /* 0x000fe400078e00ff */
[----:B------:R-:W-:Y:S02]  /*255e0*/  IMAD.MOV.U32 R11, RZ, RZ, 0x181f ;  /* 0x0000181fff0b7424 */ /* 0x000fe400078e00ff */
[----:B------:R-:W-:-:S07]  /*255f0*/  IMAD.MOV.U32 R15, RZ, RZ, -0x1 ;  /* 0xffffffffff0f7424 */ /* 0x000fce00078e00ff */
[----:B0----5:R-:W-:Y:S05]  /*25600*/  WARPSYNC.COLLECTIVE R15, `(.L_x_7245) ;  /* 0x000000000f087348 */ /* 0x021fea0003c00000 */
[----:B------:R1:W2:Y:S02]  /*25610*/  SHFL.IDX P6, R14, R13, R12, R11 ;  /* 0x0000000c0d0e7389 */ /* 0x0002a400000c000b */
[----:B012--5:R-:W-:Y:S01]  /*25620*/  ENDCOLLECTIVE ;  /* 0x000000000000791b */ /* 0x027fe20003800000 */
.L_x_7245:
[----:B------:R-:W-:Y:S05]  /*25630*/  BSYNC B1 ;  /* 0x0000000000017941 */ /* 0x000fea0003800000 */
.L_x_7244:
[----:B------:R-:W-:Y:S05]  /*25640*/  BRA `(.L_x_7246) ;  /* 0xfffffe4c00e47947 */ /* 0x000fea000383ffff */
.L_x_6965:
        /* <DEDUP_REMOVED lines=8> */
.L_x_7248:
[----:B------:R-:W-:Y:S05]  /*256d0*/  BSYNC B1 ;  /* 0x0000000000017941 */ /* 0x000fea0003800000 */
.L_x_7247:
[----:B------:R-:W-:Y:S05]  /*256e0*/  BRA `(.L_x_7249) ;  /* 0xfffffe4c00c47947 */ /* 0x000fea000383ffff */
.L_x_6966:
        /* <DEDUP_REMOVED lines=8> */
.L_x_7251:
[----:B------:R-:W-:Y:S05]  /*25770*/  BSYNC B1 ;  /* 0x0000000000017941 */ /* 0x000fea0003800000 */
.L_x_7250:
[----:B------:R-:W-:Y:S05]  /*25780*/  BRA `(.L_x_7252) ;  /* 0xfffffe4c00a47947 */ /* 0x000fea000383ffff */
.L_x_6967:
        /* <DEDUP_REMOVED lines=8> */
.L_x_7254:
[----:B------:R-:W-:Y:S05]  /*25810*/  BSYNC B1 ;  /* 0x0000000000017941 */ /* 0x000fea0003800000 */
.L_x_7253:
[----:B------:R-:W-:Y:S05]  /*25820*/  BRA `(.L_x_7255) ;  /* 0xfffffe4c00847947 */ /* 0x000fea000383ffff */
.L_x_6968:
[----:B------:R-:W-:Y:S01]  /*25830*/  BSSY B1, `(.L_x_7256) ;  /* 0x0000008000017945 */ /* 0x000fe20003800000 */
[----:B------:R-:W-:Y:S02]  /*25840*/  IMAD.MOV.U32 R13, RZ, RZ, R5 ;  /* 0x000000ffff0d7224 */ /* 0x000fe400078e0005 */
[----:B------:R-:W-:Y:S02]  /*25850*/  IMAD.MOV.U32 R12, RZ, RZ, 0x1 ;  /* 0x00000001ff0c7424 */ /* 0x000fe400078e00ff */
[----:B------:R-:W-:Y:S02]  /*25860*/  IMAD.MOV.U32 R11, RZ, RZ, 0x181f ;  /* 0x0000181fff0b7424 */ /* 0x000fe400078e00ff */
[----:B------:R-:W-:-:S07]  /*25870*/  IMAD.MOV.U32 R15, RZ, RZ, -0x1 ;  /* 0xffffffffff0f7424 */ /* 0x000fce00078e00ff */
[----:B0----5:R-:W-:Y:S05]  /*25880*/  WARPSYNC.COLLECTIVE R15, `(.L_x_7257) ;  /* 0x000000000f087348 */ /* 0x021fea0003c00000 */
[----:B------:R1:W2:Y:S02]  /*25890*/  SHFL.IDX P6, R14, R13, R12, R11 ;  /* 0x0000000c0d0e7389 */ /* 0x0002a400000c000b */
[----:B012--5:R-:W-:Y:S01]  /*258a0*/  ENDCOLLECTIVE ;  /* 0x000000000000791b */ /* 0x027fe20003800000 */
.L_x_7257:
[----:B------:R-:W-:Y:S05]  /*258b0*/  BSYNC B1 ;  /* 0x0000000000017941 */ /* 0x000fea0003800000 */
.L_x_7256:
[----:B------:R-:W-:Y:S05]  /*258c0*/  BRA `(.L_x_7258) ;  /* 0xfffffe4c00647947 */ /* 0x000fea000383ffff */
.L_x_6969:
        /* <DEDUP_REMOVED lines=8> */
.L_x_7260:
[----:B------:R-:W-:Y:S05]  /*25950*/  BSYNC B1 ;  /* 0x0000000000017941 */ /* 0x000fea0003800000 */
.L_x_7259:
[----:B------:R-:W-:Y:S05]  /*25960*/  BRA `(.L_x_7261) ;  /* 0xfffffe4c00447947 */ /* 0x000fea000383ffff */
.L_x_6970:
        /* <DEDUP_REMOVED lines=8> */
.L_x_7263:
[----:B------:R-:W-:Y:S05]  /*259f0*/  BSYNC B1 ;  /* 0x0000000000017941 */ /* 0x000fea0003800000 */
.L_x_7262:
[----:B------:R-:W-:Y:S05]  /*25a00*/  BRA `(.L_x_7264) ;  /* 0xfffffe4c00247947 */ /* 0x000fea000383ffff */
.L_x_6971:
        /* <DEDUP_REMOVED lines=8> */
.L_x_7266:
[----:B------:R-:W-:Y:S05]  /*25a90*/  BSYNC B1 ;  /* 0x0000000000017941 */ /* 0x000fea0003800000 */
.L_x_7265:
[----:B------:R-:W-:Y:S05]  /*25aa0*/  BRA `(.L_x_7267) ;  /* 0xfffffe4c00047947 */ /* 0x000fea000383ffff */
.L_x_6972:
        /* <DEDUP_REMOVED lines=8> */
.L_x_7269:
[----:B------:R-:W-:Y:S05]  /*25b30*/  BSYNC B1 ;  /* 0x0000000000017941 */ /* 0x000fea0003800000 */
.L_x_7268:
[----:B------:R-:W-:Y:S05]  /*25b40*/  BRA `(.L_x_7270) ;  /* 0xfffffe4800e47947 */ /* 0x000fea000383ffff */
.L_x_6973:
        /* <DEDUP_REMOVED lines=8> */
.L_x_7272:
[----:B------:R-:W-:Y:S05]  /*25bd0*/  BSYNC B1 ;  /* 0x0000000000017941 */ /* 0x000fea0003800000 */
.L_x_7271:
[----:B------:R-:W-:Y:S05]  /*25be0*/  BRA `(.L_x_7273) ;  /* 0xfffffe4800c47947 */ /* 0x000fea000383ffff */
.L_x_6974:
        /* <DEDUP_REMOVED lines=8> */
.L_x_7275:
[----:B------:R-:W-:Y:S05]  /*25c70*/  BSYNC B1 ;  /* 0x0000000000017941 */ /* 0x000fea0003800000 */
.L_x_7274:
[----:B------:R-:W-:Y:S05]  /*25c80*/  BRA `(.L_x_7276) ;  /* 0xfffffe4800a47947 */ /* 0x000fea000383ffff */
.L_x_6975:
        /* <DEDUP_REMOVED lines=8> */
.L_x_7278:
[----:B------:R-:W-:Y:S05]  /*25d10*/  BSYNC B1 ;  /* 0x0000000000017941 */ /* 0x000fea0003800000 */
.L_x_7277:
[----:B------:R-:W-:Y:S05]  /*25d20*/  BRA `(.L_x_7279) ;  /* 0xfffffe4800847947 */ /* 0x000fea000383ffff */
.L_x_6976:
        /* <DEDUP_REMOVED lines=8> */
.L_x_7281:
[----:B------:R-:W-:Y:S05]  /*25db0*/  BSYNC B1 ;  /* 0x0000000000017941 */ /* 0x000fea0003800000 */
.L_x_7280:
[----:B------:R-:W-:Y:S05]  /*25dc0*/  BRA `(.L_x_7282) ;  /* 0xfffffe4800647947 */ /* 0x000fea000383ffff */
.L_x_6977:
        /* <DEDUP_REMOVED lines=8> */
.L_x_7284:
[----:B------:R-:W-:Y:S05]  /*25e50*/  BSYNC B1 ;  /* 0x0000000000017941 */ /* 0x000fea0003800000 */
.L_x_7283:
[----:B------:R-:W-:Y:S05]  /*25e60*/  BRA `(.L_x_7285) ;  /* 0xfffffe4800487947 */ /* 0x000fea000383ffff */
.L_x_6978:
        /* <DEDUP_REMOVED lines=8> */
.L_x_7287:
[----:B------:R-:W-:Y:S05]  /*25ef0*/  BSYNC B1 ;  /* 0x0000000000017941 */ /* 0x000fea0003800000 */
.L_x_7286:
[----:B------:R-:W-:Y:S05]  /*25f00*/  BRA `(.L_x_7288) ;  /* 0xfffffe48002c7947 */ /* 0x000fea000383ffff */
.L_x_6979:
        /* <DEDUP_REMOVED lines=8> */
.L_x_7290:
[----:B------:R-:W-:Y:S05]  /*25f90*/  BSYNC B1 ;  /* 0x0000000000017941 */ /* 0x000fea0003800000 */
.L_x_7289:
[----:B------:R-:W-:Y:S05]  /*25fa0*/  BRA `(.L_x_7291) ;  /* 0xfffffe4800107947 */ /* 0x000fea000383ffff */
.L_x_6981:
[----:B-1----:R1:W2:Y:S02]  /*25fb0*/  SYNCS.PHASECHK.TRANS64.TRYWAIT P4, [R2+URZ+0x28800], R5 ;  /* 0x02880005020075a7 */ /* 0x0022a4000808017f */
[----:B--2---:R-:W-:Y:S05]  /*25fc0*/  @!P4 NANOSLEEP.SYNCS 0x989680 ;  /* 0x009896800000c95d */ /* 0x004fea0003900000 */
[----:B------:R-:W2:Y:S02]  /*25fd0*/  @!P4 SYNCS.PHASECHK.TRANS64 P4, [R2+URZ+0x28800], R5 ;  /* 0x028800050200c5a7 */ /* 0x000ea4000808007f */
[----:B--2---:R-:W-:Y:S05]  /*25fe0*/  @!P4 BRA `(.L_x_6981) ;  /* 0xfffffffc00f0c947 */ /* 0x004fea000383ffff */
[----:B------:R-:W-:Y:S05]  /*25ff0*/  BRA `(.L_x_7292) ;  /* 0xfffffe4800887947 */ /* 0x000fea000383ffff */
.L_x_6997:
        /* <DEDUP_REMOVED lines=8> */
.L_x_7294:
[----:B------:R-:W-:Y:S05]  /*26080*/  BSYNC B1 ;  /* 0x0000000000017941 */ /* 0x000fea0003800000 */
.L_x_7293:
[----:B------:R-:W-:Y:S05]  /*26090*/  BRA `(.L_x_7295) ;  /* 0xfffffe6800847947 */ /* 0x000fea000383ffff */
.L_x_6998:
        /* <DEDUP_REMOVED lines=8> */
.L_x_7297:
[----:B------:R-:W-:Y:S05]  /*26120*/  BSYNC B1 ;  /* 0x0000000000017941 */ /* 0x000fea0003800000 */
.L_x_7296:
[----:B------:R-:W-:Y:S05]  /*26130*/  BRA `(.L_x_7298) ;  /* 0xfffffe6800647947 */ /* 0x000fea000383ffff */
.L_x_6999:
        /* <DEDUP_REMOVED lines=8> */
.L_x_7300:
[----:B------:R-:W-:Y:S05]  /*261c0*/  BSYNC B1 ;  /* 0x0000000000017941 */ /* 0x000fea0003800000 */
.L_x_7299:
[----:B------:R-:W-:Y:S05]  /*261d0*/  BRA `(.L_x_7301) ;  /* 0xfffffe6800447947 */ /* 0x000fea000383ffff */
.L_x_7000:
        /* <DEDUP_REMOVED lines=8> */
.L_x_7303:
[----:B------:R-:W-:Y:S05]  /*26260*/  BSYNC B1 ;  /* 0x0000000000017941 */ /* 0x000fea0003800000 */
.L_x_7302:
[----:B------:R-:W-:Y:S05]  /*26270*/  BRA `(.L_x_7304) ;  /* 0xfffffe6800247947 */ /* 0x000fea000383ffff */
.L_x_7001:
        /* <DEDUP_REMOVED lines=8> */
.L_x_7306:
[----:B------:R-:W-:Y:S05]  /*26300*/  BSYNC B1 ;  /* 0x0000000000017941 */ /* 0x000fea0003800000 */
.L_x_7305:
[----:B------:R-:W-:Y:S05]  /*26310*/  BRA `(.L_x_7307) ;  /* 0xfffffe6800047947 */ /* 0x000fea000383ffff */
.L_x_7002:
        /* <DEDUP_REMOVED lines=8> */
.L_x_7309:
[----:B------:R-:W-:Y:S05]  /*263a0*/  BSYNC B1 ;  /* 0x0000000000017941 */ /* 0x000fea0003800000 */
.L_x_7308:
[----:B------:R-:W-:Y:S05]  /*263b0*/  BRA `(.L_x_7310) ;  /* 0xfffffe6400e47947 */ /* 0x000fea000383ffff */
.L_x_7003:
        /* <DEDUP_REMOVED lines=8> */
.L_x_7312:
[----:B------:R-:W-:Y:S05]  /*26440*/  BSYNC B1 ;  /* 0x0000000000017941 */ /* 0x000fea0003800000 */
.L_x_7311:
[----:B------:R-:W-:Y:S05]  /*26450*/  BRA `(.L_x_7313) ;  /* 0xfffffe6400c47947 */ /* 0x000fea000383ffff */
.L_x_7004:
        /* <DEDUP_REMOVED lines=8> */
.L_x_7315:
[----:B------:R-:W-:Y:S05]  /*264e0*/  BSYNC B1 ;  /* 0x0000000000017941 */ /* 0x000fea0003800000 */
.L_x_7314:
[----:B------:R-:W-:Y:S05]  /*264f0*/  BRA `(.L_x_7316) ;  /* 0xfffffe6400a47947 */ /* 0x000fea000383ffff */
.L_x_7005:
        /* <DEDUP_REMOVED lines=8> */
.L_x_7318:
[----:B------:R-:W-:Y:S05]  /*26580*/  BSYNC B1 ;  /* 0x0000000000017941 */ /* 0x000fea0003800000 */
.L_x_7317:
[----:B------:R-:W-:Y:S05]  /*26590*/  BRA `(.L_x_7319) ;  /* 0xfffffe6400847947 */ /* 0x000fea000383ffff */
.L_x_7006:
        /* <DEDUP_REMOVED lines=8> */
.L_x_7321:
[----:B------:R-:W-:Y:S05]  /*26620*/  BSYNC B1 ;  /* 0x0000000000017941 */ /* 0x000fea0003800000 */
.L_x_7320:
[----:B------:R-:W-:Y:S05]  /*26630*/  BRA `(.L_x_7322) ;  /* 0xfffffe6400647947 */ /* 0x000fea000383ffff */
.L_x_7007:
        /* <DEDUP_REMOVED lines=8> */
.L_x_7324:
[----:B------:R-:W-:Y:S05]  /*266c0*/  BSYNC B1 ;  /* 0x0000000000017941 */ /* 0x000fea0003800000 */
.L_x_7323:
[----:B------:R-:W-:Y:S05]  /*266d0*/  BRA `(.L_x_7325) ;  /* 0xfffffe6400447947 */ /* 0x000fea000383ffff */
.L_x_7008:
        /* <DEDUP_REMOVED lines=8> */
.L_x_7327:
[----:B------:R-:W-:Y:S05]  /*26760*/  BSYNC B1 ;  /* 0x0000000000017941 */ /* 0x000fea0003800000 */
.L_x_7326:
[----:B------:R-:W-:Y:S05]  /*26770*/  BRA `(.L_x_7328) ;  /* 0xfffffe6400247947 */ /* 0x000fea000383ffff */
.L_x_7009:
        /* <DEDUP_REMOVED lines=8> */
.L_x_7330:
[----:B------:R-:W-:Y:S05]  /*26800*/  BSYNC B1 ;  /* 0x0000000000017941 */ /* 0x000fea0003800000 */
.L_x_7329:
[----:B------:R-:W-:Y:S05]  /*26810*/  BRA `(.L_x_7331) ;  /* 0xfffffe6400047947 */ /* 0x000fea000383ffff */
.L_x_7010:
        /* <DEDUP_REMOVED lines=8> */
.L_x_7333:
[----:B------:R-:W-:Y:S05]  /*268a0*/  BSYNC B1 ;  /* 0x0000000000017941 */ /* 0x000fea0003800000 */
.L_x_7332:
[----:B------:R-:W-:Y:S05]  /*268b0*/  BRA `(.L_x_7334) ;  /* 0xfffffe6000e47947 */ /* 0x000fea000383ffff */
.L_x_7011:
        /* <DEDUP_REMOVED lines=8> */
.L_x_7336:
[----:B------:R-:W-:Y:S05]  /*26940*/  BSYNC B1 ;  /* 0x0000000000017941 */ /* 0x000fea0003800000 */
.L_x_7335:
[----:B------:R-:W-:Y:S05]  /*26950*/  BRA `(.L_x_7337) ;  /* 0xfffffe6000c47947 */ /* 0x000fea000383ffff */
.L_x_7012:
        /* <DEDUP_REMOVED lines=8> */
.L_x_7339:
[----:B------:R-:W-:Y:S05]  /*269e0*/  BSYNC B1 ;  /* 0x0000000000017941 */ /* 0x000fea0003800000 */
.L_x_7338:
[----:B------:R-:W-:Y:S05]  /*269f0*/  BRA `(.L_x_7340) ;  /* 0xfffffe6000a47947 */ /* 0x000fea000383ffff */
.L_x_7014:
[----:B0-----:R0:W1:Y:S02]  /*26a00*/  SYNCS.PHASECHK.TRANS64.TRYWAIT P4, [R2+URZ+0x28800], R9 ;  /* 0x02880009020075a7 */ /* 0x001064000808017f */
[----:B-1----:R-:W-:Y:S05]  /*26a10*/  @!P4 NANOSLEEP.SYNCS 0x989680 ;  /* 0x009896800000c95d */ /* 0x002fea0003900000 */
[----:B------:R-:W1:Y:S02]  /*26a20*/  @!P4 SYNCS.PHASECHK.TRANS64 P4, [R2+URZ+0x28800], R9 ;  /* 0x028800090200c5a7 */ /* 0x000e64000808007f */
[----:B-1----:R-:W-:Y:S05]  /*26a30*/  @!P4 BRA `(.L_x_7014) ;  /* 0xfffffffc00f0c947 */ /* 0x002fea000383ffff */
[----:B------:R-:W-:Y:S05]  /*26a40*/  BRA `(.L_x_7341) ;  /* 0xfffffe6400a47947 */ /* 0x000fea000383ffff */
.L_x_7024:
[----:B0-----:R0:W2:Y:S02]  /*26a50*/  SYNCS.PHASECHK.TRANS64.TRYWAIT P2, [R8+URZ+0x28830], R3 ;  /* 0x02883003080075a7 */ /* 0x0010a4000804017f */
[----:B--2---:R-:W-:Y:S05]  /*26a60*/  @!P2 NANOSLEEP.SYNCS 0x989680 ;  /* 0x009896800000a95d */ /* 0x004fea0003900000 */
[----:B------:R-:W2:Y:S02]  /*26a70*/  @!P2 SYNCS.PHASECHK.TRANS64 P2, [R8+URZ+0x28830], R3 ;  /* 0x028830030800a5a7 */ /* 0x000ea4000804007f */
[----:B--2---:R-:W-:Y:S05]  /*26a80*/  @!P2 BRA `(.L_x_7024) ;  /* 0xfffffffc00f0a947 */ /* 0x004fea000383ffff */
[----:B------:R-:W-:Y:S05]  /*26a90*/  BRA `(.L_x_7023) ;  /* 0xfffffe8000887947 */ /* 0x000fea000383ffff */
.L_x_7042:
[----:B-1----:R1:W2:Y:S02]  /*26aa0*/  SYNCS.PHASECHK.TRANS64.TRYWAIT P4, [R7+URZ+0x28830], R6 ;  /* 0x02883006070075a7 */ /* 0x0022a4000808017f */
[----:B--2---:R-:W-:Y:S05]  /*26ab0*/  @!P4 NANOSLEEP.SYNCS 0x989680 ;  /* 0x009896800000c95d */ /* 0x004fea0003900000 */
[----:B------:R-:W2:Y:S02]  /*26ac0*/  @!P4 SYNCS.PHASECHK.TRANS64 P4, [R7+URZ+0x28830], R6 ;  /* 0x028830060700c5a7 */ /* 0x000ea4000808007f */
[----:B--2---:R-:W-:Y:S05]  /*26ad0*/  @!P4 BRA `(.L_x_7042) ;  /* 0xfffffffc00f0c947 */ /* 0x004fea000383ffff */
[----:B------:R-:W-:Y:S05]  /*26ae0*/  BRA `(.L_x_7041) ;  /* 0xfffffebc00387947 */ /* 0x000fea000383ffff */
.L_x_7046:
[----:B-1----:R1:W2:Y:S02]  /*26af0*/  SYNCS.PHASECHK.TRANS64.TRYWAIT P3, [R7+URZ+0x28850], R6 ;  /* 0x02885006070075a7 */ /* 0x0022a4000806017f */
[----:B--2---:R-:W-:Y:S05]  /*26b00*/  @!P3 NANOSLEEP.SYNCS 0x989680 ;  /* 0x009896800000b95d */ /* 0x004fea0003900000 */
[----:B------:R-:W2:Y:S02]  /*26b10*/  @!P3 SYNCS.PHASECHK.TRANS64 P3, [R7+URZ+0x28850], R6 ;  /* 0x028850060700b5a7 */ /* 0x000ea4000806007f */
[----:B--2---:R-:W-:Y:S05]  /*26b20*/  @!P3 BRA `(.L_x_7046) ;  /* 0xfffffffc00f0b947 */ /* 0x004fea000383ffff */
[----:B------:R-:W-:Y:S05]  /*26b30*/  BRA `(.L_x_7043) ;  /* 0xfffffec000487947 */ /* 0x000fea000383ffff */
.L_x_7065:
[----:B-1----:R1:W2:Y:S02]  /*26b40*/  SYNCS.PHASECHK.TRANS64.TRYWAIT P3, [R6+URZ+0x28830], R7 ;  /* 0x02883007060075a7 */ /* 0x0022a4000806017f */
[----:B--2---:R-:W-:Y:S05]  /*26b50*/  @!P3 NANOSLEEP.SYNCS 0x989680 ;  /* 0x009896800000b95d */ /* 0x004fea0003900000 */
[----:B------:R-:W2:Y:S02]  /*26b60*/  @!P3 SYNCS.PHASECHK.TRANS64 P3, [R6+URZ+0x28830], R7 ;  /* 0x028830070600b5a7 */ /* 0x000ea4000806007f */
[----:B--2---:R-:W-:Y:S05]  /*26b70*/  @!P3 BRA `(.L_x_7065) ;  /* 0xfffffffc00f0b947 */ /* 0x004fea000383ffff */
[----:B------:R-:W-:Y:S05]  /*26b80*/  BRA `(.L_x_7064) ;  /* 0xfffffef800247947 */ /* 0x000fea000383ffff */
.L_x_7069:
[----:B-1----:R1:W2:Y:S02]  /*26b90*/  SYNCS.PHASECHK.TRANS64.TRYWAIT P2, [R7+URZ+0x28850], R6 ;  /* 0x02885006070075a7 */ /* 0x0022a4000804017f */
[----:B--2---:R-:W-:Y:S05]  /*26ba0*/  @!P2 NANOSLEEP.SYNCS 0x989680 ;  /* 0x009896800000a95d */ /* 0x004fea0003900000 */
[----:B------:R-:W2:Y:S02]  /*26bb0*/  @!P2 SYNCS.PHASECHK.TRANS64 P2, [R7+URZ+0x28850], R6 ;  /* 0x028850060700a5a7 */ /* 0x000ea4000804007f */
[----:B--2---:R-:W-:Y:S05]  /*26bc0*/  @!P2 BRA `(.L_x_7069) ;  /* 0xfffffffc00f0a947 */ /* 0x004fea000383ffff */
[----:B------:R-:W-:Y:S05]  /*26bd0*/  BRA `(.L_x_7066) ;  /* 0xfffffefc00347947 */ /* 0x000fea000383ffff */
.L_x_7076:
[----:B-1----:R1:W2:Y:S02]  /*26be0*/  SYNCS.PHASECHK.TRANS64.TRYWAIT P3, [R6+URZ+0x28830], R7 ;  /* 0x02883007060075a7 */ /* 0x0022a4000806017f */
[----:B--2---:R-:W-:Y:S05]  /*26bf0*/  @!P3 NANOSLEEP.SYNCS 0x989680 ;  /* 0x009896800000b95d */ /* 0x004fea0003900000 */
[----:B------:R-:W2:Y:S02]  /*26c00*/  @!P3 SYNCS.PHASECHK.TRANS64 P3, [R6+URZ+0x28830], R7 ;  /* 0x028830070600b5a7 */ /* 0x000ea4000806007f */
[----:B--2---:R-:W-:Y:S05]  /*26c10*/  @!P3 BRA `(.L_x_7076) ;  /* 0xfffffffc00f0b947 */ /* 0x004fea000383ffff */
[----:B------:R-:W-:Y:S05]  /*26c20*/  BRA `(.L_x_7075) ;  /* 0xffffff2000947947 */ /* 0x000fea000383ffff */
.L_x_7080:
[----:B-1----:R1:W2:Y:S02]  /*26c30*/  SYNCS.PHASECHK.TRANS64.TRYWAIT P2, [R7+URZ+0x28850], R6 ;  /* 0x02885006070075a7 */ /* 0x0022a4000804017f */
[----:B--2---:R-:W-:Y:S05]  /*26c40*/  @!P2 NANOSLEEP.SYNCS 0x989680 ;  /* 0x009896800000a95d */ /* 0x004fea0003900000 */
[----:B------:R-:W2:Y:S02]  /*26c50*/  @!P2 SYNCS.PHASECHK.TRANS64 P2, [R7+URZ+0x28850], R6 ;  /* 0x028850060700a5a7 */ /* 0x000ea4000804007f */
[----:B--2---:R-:W-:Y:S05]  /*26c60*/  @!P2 BRA `(.L_x_7080) ;  /* 0xfffffffc00f0a947 */ /* 0x004fea000383ffff */
[----:B------:R-:W-:Y:S05]  /*26c70*/  BRA `(.L_x_7077) ;  /* 0xffffff2400a47947 */ /* 0x000fea000383ffff */
.L_x_7093:
[----:B-1----:R1:W2:Y:S02]  /*26c80*/  SYNCS.PHASECHK.TRANS64.TRYWAIT P0, [R8+URZ+0x28850], R3 ;  /* 0x02885003080075a7 */ /* 0x0022a4000800017f */
[----:B--2---:R-:W-:Y:S05]  /*26c90*/  @!P0 NANOSLEEP.SYNCS 0x989680 ;  /* 0x009896800000895d */ /* 0x004fea0003900000 */
[----:B------:R-:W2:Y:S02]  /*26ca0*/  @!P0 SYNCS.PHASECHK.TRANS64 P0, [R8+URZ+0x28850], R3 ;  /* 0x02885003080085a7 */ /* 0x000ea4000800007f */
[----:B--2---:R-:W-:Y:S05]  /*26cb0*/  @!P0 BRA `(.L_x_7093) ;  /* 0xfffffffc00f08947 */ /* 0x004fea000383ffff */
[----:B------:R-:W-:Y:S05]  /*26cc0*/  BRA `(.L_x_7092) ;  /* 0xffffff5800e07947 */ /* 0x000fea000383ffff */
.L_x_7135:
        /* <DEDUP_REMOVED lines=11> */
.L_x_7343:
[----:B------:R-:W-:Y:S05]  /*26d80*/  BSYNC B1 ;  /* 0x0000000000017941 */ /* 0x000fea0003800000 */
.L_x_7342:
[----:B------:R-:W-:Y:S05]  /*26d90*/  BRA `(.L_x_7344) ;  /* 0xffffff9800447947 */ /* 0x000fea000383ffff */
.L_x_7136:
[----:B------:R-:W-:Y:S01]  /*26da0*/  BSSY B1, `(.L_x_7345) ;  /* 0x0000006000017945 */ /* 0x000fe20003800000 */
[----:B------:R-:W-:-:S07]  /*26db0*/  IMAD.MOV.U32 R15, RZ, RZ, -0x1 ;  /* 0xffffffffff0f7424 */ /* 0x000fce00078e00ff */
[----:B0-----:R-:W-:Y:S05]  /*26dc0*/  WARPSYNC.COLLECTIVE R15, `(.L_x_7346) ;  /* 0x000000000f0c7348 */ /* 0x001fea0003c00000 */
[----:B------:R-:W-:Y:S02]  /*26dd0*/  ELECT P6, UR62, PT ;  /* 0x00000000003e782f */ /* 0x000fe400038c0000 */
[----:B------:R-:W-:Y:S01]  /*26de0*/  MOV R14, UR62 ;  /* 0x0000003e000e7c02 */ /* 0x000fe20008000f00 */
[----:B0-----:R-:W-:Y:S10]  /*26df0*/  ENDCOLLECTIVE ;  /* 0x000000000000791b */ /* 0x001ff40003800000 */
.L_x_7346:
[----:B------:R-:W-:Y:S05]  /*26e00*/  BSYNC B1 ;  /* 0x0000000000017941 */ /* 0x000fea0003800000 */
.L_x_7345:
[----:B------:R-:W-:Y:S05]  /*26e10*/  BRA `(.L_x_7347) ;  /* 0xffffff9800307947 */ /* 0x000fea000383ffff */
.L_x_7138:
[----:B0-----:R0:W1:Y:S02]  /*26e20*/  SYNCS.PHASECHK.TRANS64.TRYWAIT P0, [R11+URZ+0x28820], R7 ;  /* 0x028820070b0075a7 */ /* 0x001064000800017f */
[----:B-1----:R-:W-:Y:S05]  /*26e30*/  @!P0 NANOSLEEP.SYNCS 0x989680 ;  /* 0x009896800000895d */ /* 0x002fea0003900000 */
[----:B------:R-:W1:Y:S02]  /*26e40*/  @!P0 SYNCS.PHASECHK.TRANS64 P0, [R11+URZ+0x28820], R7 ;  /* 0x028820070b0085a7 */ /* 0x000e64000800007f */
[----:B-1----:R-:W-:Y:S05]  /*26e50*/  @!P0 BRA `(.L_x_7138) ;  /* 0xfffffffc00f08947 */ /* 0x002fea000383ffff */
[----:B------:R-:W-:Y:S05]  /*26e60*/  BRA `(.L_x_7348) ;  /* 0xffffff98004c7947 */ /* 0x000fea000383ffff */
.L_x_7141:
[----:B0-----:R0:W1:Y:S02]  /*26e70*/  SYNCS.PHASECHK.TRANS64.TRYWAIT P0, [R7+URZ+0x288a0], R9 ;  /* 0x0288a009070075a7 */ /* 0x001064000800017f */
[----:B-1----:R-:W-:Y:S05]  /*26e80*/  @!P0 NANOSLEEP.SYNCS 0x989680 ;  /* 0x009896800000895d */ /* 0x002fea0003900000 */
[----:B------:R-:W1:Y:S02]  /*26e90*/  @!P0 SYNCS.PHASECHK.TRANS64 P0, [R7+URZ+0x288a0], R9 ;  /* 0x0288a009070085a7 */ /* 0x000e64000800007f */
[----:B-1----:R-:W-:Y:S05]  /*26ea0*/  @!P0 BRA `(.L_x_7141) ;  /* 0xfffffffc00f08947 */ /* 0x002fea000383ffff */
[----:B------:R-:W-:Y:S05]  /*26eb0*/  BRA `(.L_x_7349) ;  /* 0xffffff98005c7947 */ /* 0x000fea000383ffff */
.L_x_7143:
[----:B-1----:R1:W2:Y:S02]  /*26ec0*/  SYNCS.PHASECHK.TRANS64.TRYWAIT P0, [R7+URZ+0x288c0], R9 ;  /* 0x0288c009070075a7 */ /* 0x0022a4000800017f */
[----:B--2---:R-:W-:Y:S05]  /*26ed0*/  @!P0 NANOSLEEP.SYNCS 0x989680 ;  /* 0x009896800000895d */ /* 0x004fea0003900000 */
[----:B------:R-:W2:Y:S02]  /*26ee0*/  @!P0 SYNCS.PHASECHK.TRANS64 P0, [R7+URZ+0x288c0], R9 ;  /* 0x0288c009070085a7 */ /* 0x000ea4000800007f */
[----:B--2---:R-:W-:Y:S05]  /*26ef0*/  @!P0 BRA `(.L_x_7143) ;  /* 0xfffffffc00f08947 */ /* 0x004fea000383ffff */
[----:B------:R-:W-:Y:S05]  /*26f00*/  BRA `(.L_x_7350) ;  /* 0xffffff9800d47947 */ /* 0x000fea000383ffff */
.L_x_7147:
[----:B0-----:R0:W1:Y:S02]  /*26f10*/  SYNCS.PHASECHK.TRANS64.TRYWAIT P0, [R7+URZ+0x288a0], R8 ;  /* 0x0288a008070075a7 */ /* 0x001064000800017f */
[----:B-1----:R-:W-:Y:S05]  /*26f20*/  @!P0 NANOSLEEP.SYNCS 0x989680 ;  /* 0x009896800000895d */ /* 0x002fea0003900000 */
[----:B------:R-:W1:Y:S02]  /*26f30*/  @!P0 SYNCS.PHASECHK.TRANS64 P0, [R7+URZ+0x288a0], R8 ;  /* 0x0288a008070085a7 */ /* 0x000e64000800007f */
[----:B-1----:R-:W-:Y:S05]  /*26f40*/  @!P0 BRA `(.L_x_7147) ;  /* 0xfffffffc00f08947 */ /* 0x002fea000383ffff */
[----:B------:R-:W-:Y:S05]  /*26f50*/  BRA `(.L_x_7351) ;  /* 0xffffff9c00947947 */ /* 0x000fea000383ffff */
.L_x_7149:
[----:B-1----:R1:W2:Y:S02]  /*26f60*/  SYNCS.PHASECHK.TRANS64.TRYWAIT P1, [R7+URZ+0x288c0], R8 ;  /* 0x0288c008070075a7 */ /* 0x0022a4000802017f */
[----:B--2---:R-:W-:Y:S05]  /*26f70*/  @!P1 NANOSLEEP.SYNCS 0x989680 ;  /* 0x009896800000995d */ /* 0x004fea0003900000 */
[----:B------:R-:W2:Y:S02]  /*26f80*/  @!P1 SYNCS.PHASECHK.TRANS64 P1, [R7+URZ+0x288c0], R8 ;  /* 0x0288c008070095a7 */ /* 0x000ea4000802007f */
[----:B--2---:R-:W-:Y:S05]  /*26f90*/  @!P1 BRA `(.L_x_7149) ;  /* 0xfffffffc00f09947 */ /* 0x004fea000383ffff */
[----:B------:R-:W-:Y:S05]  /*26fa0*/  BRA `(.L_x_7352) ;  /* 0xffffffa000087947 */ /* 0x000fea000383ffff */
.L_x_7168:
        /* <DEDUP_REMOVED lines=11> */
.L_x_7354:
[----:B------:R-:W-:Y:S05]  /*27060*/  BSYNC B0 ;  /* 0x0000000000007941 */ /* 0x000fea0003800000 */
.L_x_7353:
[----:B------:R-:W-:Y:S05]  /*27070*/  BRA `(.L_x_7355) ;  /* 0xffffffac00887947 */ /* 0x000fea000383ffff */
.L_x_7169:
[----:B------:R-:W-:Y:S01]  /*27080*/  BSSY B0, `(.L_x_7356) ;  /* 0x0000006000007945 */ /* 0x000fe20003800000 */
[----:B------:R-:W-:-:S07]  /*27090*/  IMAD.MOV.U32 R15, RZ, RZ, -0x1 ;  /* 0xffffffffff0f7424 */ /* 0x000fce00078e00ff */
[----:B------:R-:W-:Y:S05]  /*270a0*/  WARPSYNC.COLLECTIVE R15, `(.L_x_7357) ;  /* 0x000000000f0c7348 */ /* 0x000fea0003c00000 */
[----:B------:R-:W-:Y:S02]  /*270b0*/  ELECT P6, UR62, PT ;  /* 0x00000000003e782f */ /* 0x000fe400038c0000 */
[----:B------:R-:W-:Y:S01]  /*270c0*/  MOV R14, UR62 ;  /* 0x0000003e000e7c02 */ /* 0x000fe20008000f00 */
[----:B------:R-:W-:Y:S10]  /*270d0*/  ENDCOLLECTIVE ;  /* 0x000000000000791b */ /* 0x000ff40003800000 */
.L_x_7357:
[----:B------:R-:W-:Y:S05]  /*270e0*/  BSYNC B0 ;  /* 0x0000000000007941 */ /* 0x000fea0003800000 */
.L_x_7356:
[----:B------:R-:W-:Y:S05]  /*270f0*/  BRA `(.L_x_7358) ;  /* 0xffffffac00787947 */ /* 0x000fea000383ffff */
.L_x_7172:
[----:B0-----:R0:W1:Y:S02]  /*27100*/  SYNCS.PHASECHK.TRANS64.TRYWAIT P0, [R7+URZ+0x28840], R10 ;  /* 0x0288400a070075a7 */ /* 0x001064000800017f */
[----:B-1----:R-:W-:Y:S05]  /*27110*/  @!P0 NANOSLEEP.SYNCS 0x989680 ;  /* 0x009896800000895d */ /* 0x002fea0003900000 */
[----:B------:R-:W1:Y:S02]  /*27120*/  @!P0 SYNCS.PHASECHK.TRANS64 P0, [R7+URZ+0x28840], R10 ;  /* 0x0288400a070085a7 */ /* 0x000e64000800007f */
[----:B-1----:R-:W-:Y:S05]  /*27130*/  @!P0 BRA `(.L_x_7172) ;  /* 0xfffffffc00f08947 */ /* 0x002fea000383ffff */
[----:B------:R-:W-:Y:S05]  /*27140*/  BRA `(.L_x_7359) ;  /* 0xffffffac00dc7947 */ /* 0x000fea000383ffff */
.L_x_7175:
        /* <DEDUP_REMOVED lines=8> */
.L_x_7183:
[----:B0-----:R0:W1:Y:S02]  /*271d0*/  SYNCS.PHASECHK.TRANS64.TRYWAIT P0, [R3+URZ+0x28840], R8 ;  /* 0x02884008030075a7 */ /* 0x001064000800017f */
[----:B-1----:R-:W-:Y:S05]  /*271e0*/  @!P0 NANOSLEEP.SYNCS 0x989680 ;  /* 0x009896800000895d */ /* 0x002fea0003900000 */
[----:B------:R-:W1:Y:S02]  /*271f0*/  @!P0 SYNCS.PHASECHK.TRANS64 P0, [R3+URZ+0x28840], R8 ;  /* 0x02884008030085a7 */ /* 0x000e64000800007f */
[----:B-1----:R-:W-:Y:S05]  /*27200*/  @!P0 BRA `(.L_x_7183) ;  /* 0xfffffffc00f08947 */ /* 0x002fea000383ffff */
[----:B------:R-:W-:Y:S05]  /*27210*/  BRA `(.L_x_7361) ;  /* 0xffffffb400ac7947 */ /* 0x000fea000383ffff */
.L_x_7185:
[----:B0-----:R0:W1:Y:S02]  /*27220*/  SYNCS.PHASECHK.TRANS64.TRYWAIT P0, [R3+URZ+0x28860], R8 ;  /* 0x02886008030075a7 */ /* 0x001064000800017f */
[----:B-1----:R-:W-:Y:S05]  /*27230*/  @!P0 NANOSLEEP.SYNCS 0x989680 ;  /* 0x009896800000895d */ /* 0x002fea0003900000 */
[----:B------:R-:W1:Y:S02]  /*27240*/  @!P0 SYNCS.PHASECHK.TRANS64 P0, [R3+URZ+0x28860], R8 ;  /* 0x02886008030085a7 */ /* 0x000e64000800007f */
[----:B-1----:R-:W-:Y:S05]  /*27250*/  @!P0 BRA `(.L_x_7185) ;  /* 0xfffffffc00f08947 */ /* 0x002fea000383ffff */
[----:B------:R-:W-:Y:S05]  /*27260*/  BRA `(.L_x_7362) ;  /* 0xffffffb800447947 */ /* 0x000fea000383ffff */
.L_x_7191:
[----:B-1----:R1:W2:Y:S02]  /*27270*/  SYNCS.PHASECHK.TRANS64.TRYWAIT P0, [R2+URZ+0x28840], R3 ;  /* 0x02884003020075a7 */ /* 0x0022a4000800017f */
[----:B--2---:R-:W-:Y:S05]  /*27280*/  @!P0 NANOSLEEP.SYNCS 0x989680 ;  /* 0x009896800000895d */ /* 0x004fea0003900000 */
[----:B------:R-:W2:Y:S02]  /*27290*/  @!P0 SYNCS.PHASECHK.TRANS64 P0, [R2+URZ+0x28840], R3 ;  /* 0x02884003020085a7 */ /* 0x000ea4000800007f */
[----:B--2---:R-:W-:Y:S05]  /*272a0*/  @!P0 BRA `(.L_x_7191) ;  /* 0xfffffffc00f08947 */ /* 0x004fea000383ffff */
[----:B------:R-:W-:Y:S05]  /*272b0*/  BRA `(.L_x_7363) ;  /* 0xffffffbc00a87947 */ /* 0x000fea000383ffff */
.L_x_7193:
[----:B0-----:R0:W1:Y:S02]  /*272c0*/  SYNCS.PHASECHK.TRANS64.TRYWAIT P0, [R2+URZ+0x28860], R3 ;  /* 0x02886003020075a7 */ /* 0x001064000800017f */
[----:B-1----:R-:W-:Y:S05]  /*272d0*/  @!P0 NANOSLEEP.SYNCS 0x989680 ;  /* 0x009896800000895d */ /* 0x002fea0003900000 */
[----:B------:R-:W1:Y:S02]  /*272e0*/  @!P0 SYNCS.PHASECHK.TRANS64 P0, [R2+URZ+0x28860], R3 ;  /* 0x02886003020085a7 */ /* 0x000e64000800007f */
[----:B-1----:R-:W-:Y:S05]  /*272f0*/  @!P0 BRA `(.L_x_7193) ;  /* 0xfffffffc00f08947 */ /* 0x002fea000383ffff */
[----:B------:R-:W-:Y:S05]  /*27300*/  BRA `(.L_x_7364) ;  /* 0xffffffc000407947 */ /* 0x000fea000383ffff */
.L_x_7199:
[----:B--2---:R2:W3:Y:S02]  /*27310*/  SYNCS.PHASECHK.TRANS64.TRYWAIT P0, [R2+URZ+0x28840], R3 ;  /* 0x02884003020075a7 */ /* 0x0044e4000800017f */
[----:B---3--:R-:W-:Y:S05]  /*27320*/  @!P0 NANOSLEEP.SYNCS 0x989680 ;  /* 0x009896800000895d */ /* 0x008fea0003900000 */
[----:B------:R-:W3:Y:S02]  /*27330*/  @!P0 SYNCS.PHASECHK.TRANS64 P0, [R2+URZ+0x28840], R3 ;  /* 0x02884003020085a7 */ /* 0x000ee4000800007f */
[----:B---3--:R-:W-:Y:S05]  /*27340*/  @!P0 BRA `(.L_x_7199) ;  /* 0xfffffffc00f08947 */ /* 0x008fea000383ffff */
[----:B------:R-:W-:Y:S05]  /*27350*/  BRA `(.L_x_7365) ;  /* 0xffffffc400787947 */ /* 0x000fea000383ffff */
.L_x_7201:
[----:B0-----:R0:W1:Y:S02]  /*27360*/  SYNCS.PHASECHK.TRANS64.TRYWAIT P0, [R2+URZ+0x28860], R9 ;  /* 0x02886009020075a7 */ /* 0x001064000800017f */
[----:B-1----:R-:W-:Y:S05]  /*27370*/  @!P0 NANOSLEEP.SYNCS 0x989680 ;  /* 0x009896800000895d */ /* 0x002fea0003900000 */
[----:B------:R-:W1:Y:S02]  /*27380*/  @!P0 SYNCS.PHASECHK.TRANS64 P0, [R2+URZ+0x28860], R9 ;  /* 0x02886009020085a7 */ /* 0x000e64000800007f */
[----:B-1----:R-:W-:Y:S05]  /*27390*/  @!P0 BRA `(.L_x_7201) ;  /* 0xfffffffc00f08947 */ /* 0x002fea000383ffff */
[----:B------:R-:W-:Y:S05]  /*273a0*/  BRA `(.L_x_7366) ;  /* 0xffffffc8000c7947 */ /* 0x000fea000383ffff */
.L_x_7209:
[----:B-1----:R1:W2:Y:S02]  /*273b0*/  SYNCS.PHASECHK.TRANS64.TRYWAIT P0, [R3+URZ+0x28860], R2 ;  /* 0x02886002030075a7 */ /* 0x0022a4000800017f */
[----:B--2---:R-:W-:Y:S05]  /*273c0*/  @!P0 NANOSLEEP.SYNCS 0x989680 ;  /* 0x009896800000895d */ /* 0x004fea0003900000 */
[----:B------:R-:W2:Y:S02]  /*273d0*/  @!P0 SYNCS.PHASECHK.TRANS64 P0, [R3+URZ+0x28860], R2 ;  /* 0x02886002030085a7 */ /* 0x000ea4000800007f */
[----:B--2---:R-:W-:Y:S05]  /*273e0*/  @!P0 BRA `(.L_x_7209) ;  /* 0xfffffffc00f08947 */ /* 0x004fea000383ffff */
[----:B------:R-:W-:Y:S05]  /*273f0*/  BRA `(.L_x_7367) ;  /* 0xffffffcc002c7947 */ /* 0x000fea000383ffff */
.L_x_7212:
[----:B------:R-:W-:Y:S01]  /*27400*/  BSSY B0, `(.L_x_7368) ;  /* 0x0000008000007945 */ /* 0x000fe20003800000 */
[----:B------:R-:W-:Y:S02]  /*27410*/  IMAD.MOV.U32 R13, RZ, RZ, R16 ;  /* 0x000000ffff0d7224 */ /* 0x000fe400078e0010 */
[----:B------:R-:W-:Y:S02]  /*27420*/  IMAD.MOV.U32 R12, RZ, RZ, RZ ;  /* 0x000000ffff0c7224 */ /* 0x000fe400078e00ff */
[----:B0-----:R-:W-:Y:S02]  /*27430*/  IMAD.MOV.U32 R11, RZ, RZ, 0x1f ;  /* 0x0000001fff0b7424 */ /* 0x001fe400078e00ff */
[----:B------:R-:W-:-:S07]  /*27440*/  IMAD.MOV.U32 R15, RZ, RZ, -0x1 ;  /* 0xffffffffff0f7424 */ /* 0x000fce00078e00ff */
[----:B-123--:R-:W-:Y:S05]  /*27450*/  WARPSYNC.COLLECTIVE R15, `(.L_x_7369) ;  /* 0x000000000f087348 */ /* 0x00efea0003c00000 */
[----:B------:R0:W4:Y:S02]  /*27460*/  SHFL.IDX P6, R14, R13, R12, R11 ;  /* 0x0000000c0d0e7389 */ /* 0x00012400000c000b */
[----:B01234-:R-:W-:Y:S01]  /*27470*/  ENDCOLLECTIVE ;  /* 0x000000000000791b */ /* 0x01ffe20003800000 */
.L_x_7369:
[----:B------:R-:W-:Y:S05]  /*27480*/  BSYNC B0 ;  /* 0x0000000000007941 */ /* 0x000fea0003800000 */
.L_x_7368:
        /* <DEDUP_REMOVED lines=8> */
.L_x_7370:
[----:B------:R-:W-:Y:S01]  /*27510*/  IMAD.MOV.U32 R16, RZ, RZ, R14 ;  /* 0x000000ffff107224 */ /* 0x000fe200078e000e */
[----:B------:R-:W-:Y:S06]  /*27520*/  BRA `(.L_x_7371) ;  /* 0xffffffcc00c07947 */ /* 0x000fec000383ffff */
.L_x_7215:
[----:B------:R-:W-:Y:S01]  /*27530*/  BSSY B0, `(.L_x_7372) ;  /* 0x0000008000007945 */ /* 0x000fe20003800000 */
[----:B-----5:R-:W-:Y:S02]  /*27540*/  IMAD.MOV.U32 R13, RZ, RZ, R17 ;  /* 0x000000ffff0d7224 */ /* 0x020fe400078e0011 */
[----:B------:R-:W-:Y:S02]  /*27550*/  IMAD.MOV.U32 R12, RZ, RZ, 0x1 ;  /* 0x00000001ff0c7424 */ /* 0x000fe400078e00ff */
[----:B0-----:R-:W-:Y:S02]  /*27560*/  IMAD.MOV.U32 R11, RZ, RZ, RZ ;  /* 0x000000ffff0b7224 */ /* 0x001fe400078e00ff */
[----:B------:R-:W-:-:S07]  /*27570*/  IMAD.MOV.U32 R15, RZ, RZ, -0x1 ;  /* 0xffffffffff0f7424 */ /* 0x000fce00078e00ff */
[----:B-1-34-:R-:W-:Y:S05]  /*27580*/  WARPSYNC.COLLECTIVE R15, `(.L_x_7373) ;  /* 0x000000000f087348 */ /* 0x01afea0003c00000 */
[----:B------:R0:W2:Y:S02]  /*27590*/  SHFL.UP P6, R14, R13, R12, R11 ;  /* 0x0400000c0d0e7389 */ /* 0x0000a400000c000b */
[----:B01234-:R-:W-:Y:S01]  /*275a0*/  ENDCOLLECTIVE ;  /* 0x000000000000791b */ /* 0x01ffe20003800000 */
.L_x_7373:
[----:B------:R-:W-:Y:S05]  /*275b0*/  BSYNC B0 ;  /* 0x0000000000007941 */ /* 0x000fea0003800000 */
.L_x_7372:
        /* <DEDUP_REMOVED lines=10> */
.L_x_7374:
        /* <DEDUP_REMOVED lines=8> */
.L_x_7375:
        /* <DEDUP_REMOVED lines=8> */
.L_x_7376:
        /* <DEDUP_REMOVED lines=8> */
.L_x_7377:
        /* <DEDUP_REMOVED lines=8> */
.L_x_7378:
[----:B------:R-:W-:Y:S05]  /*27860*/  BRA `(.L_x_7379) ;  /* 0xffffffcc00847947 */ /* 0x000fea000383ffff */
.L_x_7220:
        /* <DEDUP_REMOVED lines=8> */
.L_x_7381:
[----:B------:R-:W-:Y:S05]  /*278f0*/  BSYNC B0 ;  /* 0x0000000000007941 */ /* 0x000fea0003800000 */
.L_x_7380:
        /* <DEDUP_REMOVED lines=10> */
.L_x_7382:
        /* <DEDUP_REMOVED lines=8> */
.L_x_7383:
        /* <DEDUP_REMOVED lines=8> */
.L_x_7384:
        /* <DEDUP_REMOVED lines=8> */
.L_x_7385:
        /* <DEDUP_REMOVED lines=8> */
.L_x_7386:
[----:B------:R-:W-:Y:S05]  /*27ba0*/  BRA `(.L_x_7387) ;  /* 0xffffffcc00687947 */ /* 0x000fea000383ffff */
.L_x_7222:
[----:B------:R-:W-:Y:S01]  /*27bb0*/  BSSY B0, `(.L_x_7388) ;  /* 0x0000006000007945 */ /* 0x000fe20003800000 */
[----:B------:R-:W-:Y:S01]  /*27bc0*/  PLOP3.LUT P6, PT, P6, PT, PT, 0x8, 0x0 ;  /* 0x000000000000781c */ /* 0x000fe200037ce170 */
[----:B------:R-:W-:-:S12]  /*27bd0*/  IMAD.MOV.U32 R15, RZ, RZ, -0x1 ;  /* 0xffffffffff0f7424 */ /* 0x000fd800078e00ff */
[----:B0-----:R-:W-:Y:S05]  /*27be0*/  WARPSYNC.COLLECTIVE R15, `(.L_x_7389) ;  /* 0x000000000f087348 */ /* 0x001fea0003c00000 */
[----:B------:R-:W-:Y:S01]  /*27bf0*/  VOTE.ANY R14, PT, P6 ;  /* 0x00000000000e7806 */ /* 0x000fe200030e0100 */
[----:B0-----:R-:W-:Y:S06]  /*27c00*/  ENDCOLLECTIVE ;  /* 0x000000000000791b */ /* 0x001fec0003800000 */
.L_x_7389:
[----:B------:R-:W-:Y:S05]  /*27c10*/  BSYNC B0 ;  /* 0x0000000000007941 */ /* 0x000fea0003800000 */
.L_x_7388:
        /* <DEDUP_REMOVED lines=9> */
.L_x_7390:
[----:B------:R-:W-:Y:S01]  /*27cb0*/  IMAD.MOV.U32 R17, RZ, RZ, R14 ;  /* 0x000000ffff117224 */ /* 0x000fe200078e000e */
[----:B------:R-:W-:Y:S06]  /*27cc0*/  BRA `(.L_x_7391) ;  /* 0xffffffcc00587947 */ /* 0x000fec000383ffff */
.L_x_7224:
[----:B------:R-:W-:Y:S01]  /*27cd0*/  BSSY B0, `(.L_x_7392) ;  /* 0x0000007000007945 */ /* 0x000fe20003800000 */
[----:B------:R-:W-:Y:S02]  /*27ce0*/  IMAD.MOV.U32 R13, RZ, RZ, R2 ;  /* 0x000000ffff0d7224 */ /* 0x000fe400078e0002 */
[----:B------:R-:W-:Y:S02]  /*27cf0*/  IMAD.MOV.U32 R11, RZ, RZ, 0x1f ;  /* 0x0000001fff0b7424 */ /* 0x000fe400078e00ff */
[----:B------:R-:W-:-:S07]  /*27d00*/  IMAD.MOV.U32 R15, RZ, RZ, -0x1 ;  /* 0xffffffffff0f7424 */ /* 0x000fce00078e00ff */
[----:B012---:R-:W-:Y:S05]  /*27d10*/  WARPSYNC.COLLECTIVE R15, `(.L_x_7393) ;  /* 0x000000000f087348 */ /* 0x007fea0003c00000 */
[----:B------:R3:W4:Y:S02]  /*27d20*/  SHFL.IDX P6, R14, R13, R12, R11 ;  /* 0x0000000c0d0e7389 */ /* 0x00072400000c000b */
[----:B01234-:R-:W-:Y:S01]  /*27d30*/  ENDCOLLECTIVE ;  /* 0x000000000000791b */ /* 0x01ffe20003800000 */
.L_x_7393:
[----:B------:R-:W-:Y:S05]  /*27d40*/  BSYNC B0 ;  /* 0x0000000000007941 */ /* 0x000fea0003800000 */
.L_x_7392:
[----:B------:R-:W-:Y:S01]  /*27d50*/  IMAD.MOV.U32 R7, RZ, RZ, R14 ;  /* 0x000000ffff077224 */ /* 0x000fe200078e000e */
[----:B------:R-:W-:Y:S06]  /*27d60*/  BRA `(.L_x_7223) ;  /* 0xffffffcc004c7947 */ /* 0x000fec000383ffff */
.L_x_7228:
[----:B-1----:R1:W2:Y:S02]  /*27d70*/  SYNCS.PHASECHK.TRANS64.TRYWAIT P0, [R0+URZ+0x28820], R3 ;  /* 0x02882003000075a7 */ /* 0x0022a4000800017f */
[----:B--2---:R-:W-:Y:S05]  /*27d80*/  @!P0 NANOSLEEP.SYNCS 0x989680 ;  /* 0x009896800000895d */ /* 0x004fea0003900000 */
[----:B------:R-:W2:Y:S02]  /*27d90*/  @!P0 SYNCS.PHASECHK.TRANS64 P0, [R0+URZ+0x28820], R3 ;  /* 0x02882003000085a7 */ /* 0x000ea4000800007f */
[----:B--2---:R-:W-:Y:S05]  /*27da0*/  @!P0 BRA `(.L_x_7228) ;  /* 0xfffffffc00f08947 */ /* 0x004fea000383ffff */
[----:B------:R-:W-:Y:S05]  /*27db0*/  BRA `(.L_x_7394) ;  /* 0xffffffd000c07947 */ /* 0x000fea000383ffff */
.L_x_7229:
        /* <DEDUP_REMOVED lines=11> */
.L_x_7396:
[----:B------:R-:W-:Y:S05]  /*27e70*/  BSYNC B0 ;  /* 0x0000000000007941 */ /* 0x000fea0003800000 */
.L_x_7395:
[----:B------:R-:W-:Y:S05]  /*27e80*/  BRA `(.L_x_7397) ;  /* 0xffffffd000a87947 */ /* 0x000fea000383ffff */
.L_x_7230:
[----:B------:R-:W-:Y:S01]  /*27e90*/  BSSY B0, `(.L_x_7398) ;  /* 0x0000006000007945 */ /* 0x000fe20003800000 */
[----:B------:R-:W-:-:S07]  /*27ea0*/  IMAD.MOV.U32 R15, RZ, RZ, -0x1 ;  /* 0xffffffffff0f7424 */ /* 0x000fce00078e00ff */
[----:B012---:R-:W-:Y:S05]  /*27eb0*/  WARPSYNC.COLLECTIVE R15, `(.L_x_7399) ;  /* 0x000000000f0c7348 */ /* 0x007fea0003c00000 */
[----:B------:R-:W-:Y:S02]  /*27ec0*/  ELECT P6, UR62, PT ;  /* 0x00000000003e782f */ /* 0x000fe400038c0000 */
[----:B------:R-:W-:Y:S01]  /*27ed0*/  MOV R14, UR62 ;  /* 0x0000003e000e7c02 */ /* 0x000fe20008000f00 */
[----:B012---:R-:W-:Y:S10]  /*27ee0*/  ENDCOLLECTIVE ;  /* 0x000000000000791b */ /* 0x007ff40003800000 */
.L_x_7399:
[----:B------:R-:W-:Y:S05]  /*27ef0*/  BSYNC B0 ;  /* 0x0000000000007941 */ /* 0x000fea0003800000 */
.L_x_7398:
[----:B------:R-:W-:Y:S05]  /*27f00*/  BRA `(.L_x_7400) ;  /* 0xffffffd0009c7947 */ /* 0x000fea000383ffff */
.L_x_7232:
[----:B-1----:R1:W2:Y:S02]  /*27f10*/  SYNCS.PHASECHK.TRANS64.TRYWAIT P0, [R6+URZ], R5 ;  /* 0x00000005060075a7 */ /* 0x0022a4000800017f */
[----:B--2---:R-:W-:Y:S05]  /*27f20*/  @!P0 NANOSLEEP.SYNCS 0x989680 ;  /* 0x009896800000895d */ /* 0x004fea0003900000 */
[----:B------:R-:W2:Y:S02]  /*27f30*/  @!P0 SYNCS.PHASECHK.TRANS64 P0, [R6+URZ], R5 ;  /* 0x00000005060085a7 */ /* 0x000ea4000800007f */
[----:B--2---:R-:W-:Y:S05]  /*27f40*/  @!P0 BRA `(.L_x_7232) ;  /* 0xfffffffc00f08947 */ /* 0x004fea000383ffff */
[----:B------:R-:W-:Y:S05]  /*27f50*/  BRA `(.L_x_7401) ;  /* 0xffffffd000d87947 */ /* 0x000fea000383ffff */
.L_x_7233:
[----:B--2---:R2:W3:Y:S02]  /*27f60*/  SYNCS.PHASECHK.TRANS64.TRYWAIT P0, [R7+URZ], R2 ;  /* 0x00000002070075a7 */ /* 0x0044e4000800017f */
[----:B---3--:R-:W-:Y:S05]  /*27f70*/  @!P0 NANOSLEEP.SYNCS 0x989680 ;  /* 0x009896800000895d */ /* 0x008fea0003900000 */
[----:B------:R-:W3:Y:S02]  /*27f80*/  @!P0 SYNCS.PHASECHK.TRANS64 P0, [R7+URZ], R2 ;  /* 0x00000002070085a7 */ /* 0x000ee4000800007f */
[----:B---3--:R-:W-:Y:S05]  /*27f90*/  @!P0 BRA `(.L_x_7233) ;  /* 0xfffffffc00f08947 */ /* 0x008fea000383ffff */
[----:B------:R-:W-:Y:S05]  /*27fa0*/  BRA `(.L_x_7402) ;  /* 0xffffffd000cc7947 */ /* 0x000fea000383ffff */
.L_x_7235:
[----:B---3--:R3:W4:Y:S02]  /*27fb0*/  SYNCS.PHASECHK.TRANS64.TRYWAIT P0, [R4+URZ], R5 ;  /* 0x00000005040075a7 */ /* 0x008724000800017f */
[----:B----4-:R-:W-:Y:S05]  /*27fc0*/  @!P0 NANOSLEEP.SYNCS 0x989680 ;  /* 0x009896800000895d */ /* 0x010fea0003900000 */
[----:B------:R-:W4:Y:S02]  /*27fd0*/  @!P0 SYNCS.PHASECHK.TRANS64 P0, [R4+URZ], R5 ;  /* 0x00000005040085a7 */ /* 0x000f24000800007f */
[----:B----4-:R-:W-:Y:S05]  /*27fe0*/  @!P0 BRA `(.L_x_7235) ;  /* 0xfffffffc00f08947 */ /* 0x010fea000383ffff */
[----:B------:R-:W-:Y:S05]  /*27ff0*/  BRA `(.L_x_7403) ;  /* 0xffffffd000d47947 */ /* 0x000fea000383ffff */
.L_x_7404:
        /* <DEDUP_REMOVED lines=16> */
.L_x_12769:


//--------------------- .text._ZN7cutlass13device_kernelIN5flash11enable_sm90INS1_16FlashAttnFwdSm90INS1_25CollectiveMainloopFwdSm90ILi2EN4cute5tupleIJNS5_1CILi1EEES8_S8_EEENS6_IJNS7_ILi128EEESA_SA_EEELi128ENS_10bfloat16_tEfNS_4arch4Sm90ELb1ELb0ELb1ELb0ELb0ELb0ELb0ELb1ELb1ELb0ELb0ELb0EEENS1_21CollectiveEpilogueFwdISB_S9_SC_SE_Li256ELb0ELb0ELb0ELb0EEENS1_30DynamicPersistentTileSchedulerILi256ELi32ELb0ELb0ELb1EEEEEEEEEvNT_6ParamsE --------------------------
	.section	.text._ZN7cutlass13device_kernelIN5flash11enable_sm90INS1_16FlashAttnFwdSm90INS1_25CollectiveMainloopFwdSm90ILi2EN4cute5tupleIJNS5_1CILi1EEES8_S8_EEENS6_IJNS7_ILi128EEESA_SA_EEELi128ENS_10bfloat16_tEfNS_4arch4Sm90ELb1ELb0ELb1ELb0ELb0ELb0ELb0ELb1ELb1ELb0ELb0ELb0EEENS1_21CollectiveEpilogueFwdISB_S9_SC_SE_Li256ELb0ELb0ELb0ELb0EEENS1_30DynamicPersistentTileSchedulerILi256ELi32ELb0ELb0ELb1EEEEEEEEEvNT_6ParamsE,"ax",@progbits
	.align	128
.text._ZN7cutlass13device_kernelIN5flash11enable_sm90INS1_16FlashAttnFwdSm90INS1_25CollectiveMainloopFwdSm90ILi2EN4cute5tupleIJNS5_1CILi1EEES8_S8_EEENS6_IJNS7_ILi128EEESA_SA_EEELi128ENS_10bfloat16_tEfNS_4arch4Sm90ELb1ELb0ELb1ELb0ELb0ELb0ELb0ELb1ELb1ELb0ELb0ELb0EEENS1_21CollectiveEpilogueFwdISB_S9_SC_SE_Li256ELb0ELb0ELb0ELb0EEENS1_30DynamicPersistentTileSchedulerILi256ELi32ELb0ELb0ELb1EEEEEEEEEvNT_6ParamsE:
        .type           _ZN7cutlass13device_kernelIN5flash11enable_sm90INS1_16FlashAttnFwdSm90INS1_25CollectiveMainloopFwdSm90ILi2EN4cute5tupleIJNS5_1CILi1EEES8_S8_EEENS6_IJNS7_ILi128EEESA_SA_EEELi128ENS_10bfloat16_tEfNS_4arch4Sm90ELb1ELb0ELb1ELb0ELb0ELb0ELb0ELb1ELb1ELb0ELb0ELb0EEENS1_21CollectiveEpilogueFwdISB_S9_SC_SE_Li256ELb0ELb0ELb0ELb0EEENS1_30DynamicPersistentTileSchedulerILi256ELi32ELb0ELb0ELb1EEEEEEEEEvNT_6ParamsE,@function
        .size           _ZN7cutlass13device_kernelIN5flash11enable_sm90INS1_16FlashAttnFwdSm90INS1_25CollectiveMainloopFwdSm90ILi2EN4cute5tupleIJNS5_1CILi1EEES8_S8_EEENS6_IJNS7_ILi128EEESA_SA_EEELi128ENS_10bfloat16_tEfNS_4arch4Sm90ELb1ELb0ELb1ELb0ELb0ELb0ELb0ELb1ELb1ELb0ELb0ELb0EEENS1_21CollectiveEpilogueFwdISB_S9_SC_SE_Li256ELb0ELb0ELb0ELb0EEENS1_30DynamicPersistentTileSchedulerILi256ELi32ELb0ELb0ELb1EEEEEEEEEvNT_6ParamsE,(.L_x_12770 - _ZN7cutlass13device_kernelIN5flash11enable_sm90INS1_16FlashAttnFwdSm90INS1_25CollectiveMainloopFwdSm90ILi2EN4cute5tupleIJNS5_1CILi1EEES8_S8_EEENS6_IJNS7_ILi128EEESA_SA_EEELi128ENS_10bfloat16_tEfNS_4arch4Sm90ELb1ELb0ELb1ELb0ELb0ELb0ELb0ELb1ELb1ELb0ELb0ELb0EEENS1_21CollectiveEpilogueFwdISB_S9_SC_SE_Li256ELb0ELb0ELb0ELb0EEENS1_30DynamicPersistentTileSchedulerILi256ELi32ELb0ELb0ELb1EEEEEEEEEvNT_6ParamsE)
        .other          _ZN7cutlass13device_kernelIN5flash11enable_sm90INS1_16FlashAttnFwdSm90INS1_25CollectiveMainloopFwdSm90ILi2EN4cute5tupleIJNS5_1CILi1EEES8_S8_EEENS6_IJNS7_ILi128EEESA_SA_EEELi128ENS_10bfloat16_tEfNS_4arch4Sm90ELb1ELb0ELb1ELb0ELb0ELb0ELb0ELb1ELb1ELb0ELb0ELb0EEENS1_21CollectiveEpilogueFwdISB_S9_SC_SE_Li256ELb0ELb0ELb0ELb0EEENS1_30DynamicPersistentTileSchedulerILi256ELi32ELb0ELb0ELb1EEEEEEEEEvNT_6ParamsE,@"STO_CUDA_ENTRY STV_DEFAULT"
_ZN7cutlass13device_kernelIN5flash11enable_sm90INS1_16FlashAttnFwdSm90INS1_25CollectiveMainloopFwdSm90ILi2EN4cute5tupleIJNS5_1CILi1EEES8_S8_EEENS6_IJNS7_ILi128EEESA_SA_EEELi128ENS_10bfloat16_tEfNS_4arch4Sm90ELb1ELb0ELb1ELb0ELb0ELb0ELb0ELb1ELb1ELb0ELb0ELb0EEENS1_21CollectiveEpilogueFwdISB_S9_SC_SE_Li256ELb0ELb0ELb0ELb0EEENS1_30DynamicPersistentTileSchedulerILi256ELi32ELb0ELb0ELb1EEEEEEEEEvNT_6ParamsE:
        /* <DEDUP_REMOVED lines=23> */
.L_x_7406:
[----:B------:R-:W-:Y:S05]  /*0170*/  BSYNC B0 ;  /* 0x0000000000007941 */ /* 0x000fea0003800000 */
.L_x_7405:
        /* <DEDUP_REMOVED lines=37> */
.L_x_7407:
        /* <DEDUP_REMOVED lines=22> */
.L_x_7408:
        /* <DEDUP_REMOVED lines=18> */
.L_x_7409:
        /* <DEDUP_REMOVED lines=22> */
.L_x_7410:
        /* <DEDUP_REMOVED lines=22> */
.L_x_7411:
[----:B------:R-:W-:Y:S01]  /*0910*/  PLOP3.LUT P0, PT, PT, PT, UP0, 0x80, 0x0 ;  /* 0x000000000000781c */ /* 0x000fe20003f0f008 */
[----:B------:R-:W-:Y:S01]  /*0920*/  UMOV UR59, 0x1 ;  /* 0x00000001003b7882 */ /* 0x000fe20000000000 */
[----:B------:R-:W-:Y:S01]  /*0930*/  NOP ;  /* 0x0000000000007918 */ /* 0x000fe20000000000 */
[----:B------:R-:W-:Y:S01]  /*0940*/  USEL UR59, UR59, 0x2, !UP0 ;  /* 0x000000023b3b7887 */ /* 0x000fe2000c000000 */
[----:B------:R-:W-:Y:S01]  /*0950*/  ULDC.64 UR52, c[0x0][0x208] ;  /* 0x0000820000347ab9 */ /* 0x000fe20000000a00 */
[----:B-123--:R-:W-:Y:S08]  /*0960*/  BAR.SYNC.DEFER_BLOCKING 0x0 ;  /* 0x0000000000007b1d */ /* 0x00eff00000010000 */
[----:B------:R-:W-:Y:S05]  /*0970*/  @!P0 BRA `(.L_x_7412) ;  /* 0x000000b000788947 */ /* 0x000fea0003800000 */
.L_x_7413:
        /* <DEDUP_REMOVED lines=42> */
[----:B------:R-:W-:Y:S01]  /*0c20*/  UMOV UR4, UR38 ;  /* 0x0000002600047c82 */ /* 0x000fe20008000000 */
[----:B--2---:R-:W-:Y:S01]  /*0c30*/  UMOV UR5, UR6 ;  /* 0x0000000600057c82 */ /* 0x004fe20008000000 */
[----:B------:R-:W-:Y:S01]  /*0c40*/  LEA R8, R188, R3, 0x4 ;  /* 0x00000003bc087211 */ /* 0x000fe200078e20ff */
[----:B------:R-:W-:Y:S01]  /*0c50*/  IMAD.U32 R16, RZ, RZ, UR4 ;  /* 0x00000004ff107e24 */ /* 0x000fe2000f8e00ff */
[----:B------:R-:W-:Y:S01]  /*0c60*/  LEA.HI R2, R2, R187, RZ, 0x1 ;  /* 0x000000bb02027211 */ /* 0x000fe200078f08ff */
[----:B------:R-:W-:Y:S01]  /*0c70*/  IMAD.U32 R17, RZ, RZ, UR5 ;  /* 0x00000005ff117e24 */ /* 0x000fe2000f8e00ff */
[----:B------:R-:W-:Y:S01]  /*0c80*/  LEA.HI R9, R9, R4, RZ, 0x3 ;  /* 0x0000000409097211 */ /* 0x000fe200078f18ff */
[----:B------:R-:W-:Y:S01]  /*0c90*/  IMAD R3, R8, 0x8, R5 ;  /* 0x0000000808037824 */ /* 0x000fe200078e0205 */
[----:B------:R-:W-:Y:S01]  /*0ca0*/  LOP3.LUT R2, R2, 0x3fffffe, RZ, 0xc0, !PT ;  /* 0x03fffffe02027812 */ /* 0x000fe200078ec0ff */
[----:B------:R-:W-:Y:S01]  /*0cb0*/  UMOV UR4, UR7 ;  /* 0x0000000700047c82 */ /* 0x000fe20008000000 */
[----:B------:R-:W-:-:S02]  /*0cc0*/  LEA.HI R0, R0, R189, RZ, 0x3 ;  /* 0x000000bd00007211 */ /* 0x000fc400078f18ff */
[----:B------:R-:W-:Y:S01]  /*0cd0*/  LOP3.LUT R9, R9, 0xfffffff8, RZ, 0xc0, !PT ;  /* 0xfffffff809097812 */ /* 0x000fe200078ec0ff */
[----:B------:R-:W-:Y:S01]  /*0ce0*/  IMAD.IADD R22, R187, 0x1, -R2 ;  /* 0x00000001bb167824 */ /* 0x000fe200078e0a02 */
[----:B------:R-:W-:Y:S02]  /*0cf0*/  LEA.HI R7, R7, R186, RZ, 0x5 ;  /* 0x000000ba07077211 */ /* 0x000fe400078f28ff */
[----:B------:R-:W-:Y:S01]  /*0d00*/  SHF.L.U32 R3, R3, 0x3, RZ ;  /* 0x0000000303037819 */ /* 0x000fe200000006ff */
[----:B------:R-:W-:Y:S01]  /*0d10*/  IMAD.IADD R4, R4, 0x1, -R9 ;  /* 0x0000000104047824 */ /* 0x000fe200078e0a09 */
[----:B------:R-:W-:Y:S02]  /*0d20*/  LOP3.LUT R2, R0, 0x1ffffff8, RZ, 0xc0, !PT ;  /* 0x1ffffff800027812 */ /* 0x000fe400078ec0ff */
[----:B------:R-:W-:Y:S01]  /*0d30*/  SHF.R.S32.HI R7, RZ, 0x5, R7 ;  /* 0x00000005ff077819 */ /* 0x000fe20000011407 */
[----:B------:R-:W-:Y:S01]  /*0d40*/  IMAD.WIDE R16, R3, 0x2, R16 ;  /* 0x0000000203107825 */ /* 0x000fe200078e0210 */
[----:B------:R-:W-:-:S02]  /*0d50*/  LOP3.LUT R3, R6, 0x7ffffffc, RZ, 0xc0, !PT ;  /* 0x7ffffffc06037812 */ /* 0x000fc400078ec0ff */
[----:B------:R-:W-:Y:S01]  /*0d60*/  SHF.R.S32.HI R184, RZ, 0x3, R0 ;  /* 0x00000003ffb87819 */ /* 0x000fe20000011400 */
[----:B------:R-:W-:Y:S02]  /*0d70*/  IMAD.IADD R2, R189, 0x1, -R2 ;  /* 0x00000001bd027824 */ /* 0x000fe400078e0a02 */
[----:B------:R-:W-:-:S03]  /*0d80*/  IMAD R7, R7, 0x10, R4 ;  /* 0x0000001007077824 */ /* 0x000fc600078e0204 */
[----:B------:R-:W-:Y:S01]  /*0d90*/  SHF.L.U32 R18, R2, 0x3, RZ ;  /* 0x0000000302127819 */ /* 0x000fe200000006ff */
[----:B------:R-:W-:Y:S02]  /*0da0*/  IMAD R22, R22, 0x40, R7 ;  /* 0x0000004016167824 */ /* 0x000fe400078e0207 */
[----:B------:R-:W-:-:S07]  /*0db0*/  IMAD.IADD R2, R186, 0x1, -R3 ;  /* 0x00000001ba027824 */ /* 0x000fce00078e0a03 */
.L_x_7460:
        /* <DEDUP_REMOVED lines=20> */
.L_x_7414:
[----:B------:R-:W-:Y:S01]  /*0f00*/  ULDC UR6, c[0x0][0xdc4] ;  /* 0x0003710000067ab9 */ /* 0x000fe20000000800 */
[----:B------:R-:W-:Y:S01]  /*0f10*/  UMOV UR47, UR7 ;  /* 0x00000007002f7c82 */ /* 0x000fe20008000000 */
[----:B------:R-:W-:-:S11]  /*0f20*/  UISETP.NE.AND UP0, UPT, UR6, 0x1, UPT ;  /* 0x000000010600788c */ /* 0x000fd6000bf05270 */
[----:B------:R-:W-:Y:S02]  /*0f30*/  @UP0 ULDC.64 UR10, c[0x0][0xdc8] ;  /* 0x00037200000a0ab9 */ /* 0x000fe40000000a00 */
[----:B------:R-:W-:-:S04]  /*0f40*/  UIMAD.WIDE.U32 UR4, UR7, UR10, URZ ;  /* 0x0000000a070472a5 */ /* 0x000fc8000f8e003f */
[----:B------:R-:W-:-:S04]  /*0f50*/  @UP0 USHF.R.U32.HI UR47, URZ, UR11, UR5 ;  /* 0x0000000b3f2f0299 */ /* 0x000fc80008011605 */
[----:B------:R-:W-:-:S12]  /*0f60*/  UIMAD UR4, UR47, UR6, URZ ;  /* 0x000000062f0472a4 */ /* 0x000fd8000f8e023f */
.L_x_7415:
[----:B------:R-:W-:Y:S01]  /*0f70*/  ULOP3.LUT UR5, URZ, UR47, URZ, 0x33, !UPT ;  /* 0x0000002f3f057292 */ /* 0x000fe2000f8e333f */
[----:B------:R-:W-:Y:S01]  /*0f80*/  PLOP3.LUT P0, PT, PT, PT, PT, 0x80, 0x0 ;  /* 0x000000000000781c */ /* 0x000fe20003f0f070 */
[----:B------:R-:W-:Y:S01]  /*0f90*/  ULDC.64 UR10, c[0x0][0x3f8] ;  /* 0x0000fe00000a7ab9 */ /* 0x000fe20000000a00 */
[----:B------:R-:W-:Y:S01]  /*0fa0*/  ULDC UR6, c[0x0][0xdac] ;  /* 0x00036b0000067ab9 */ /* 0x000fe20000000800 */
[----:B------:R-:W-:Y:S01]  /*0fb0*/  UISETP.NE.U32.AND UP0, UPT, UR10, URZ, UPT ;  /* 0x0000003f0a00728c */ /* 0x000fe2000bf05070 */
[----:B------:R-:W-:Y:S01]  /*0fc0*/  IMAD.MOV.U32 R0, RZ, RZ, RZ ;  /* 0x000000ffff007224 */ /* 0x000fe200078e00ff */
[----:B------:R-:W-:Y:S01]  /*0fd0*/  UIADD3 UR5, UR5, UR6, URZ ;  /* 0x0000000605057290 */ /* 0x000fe2000fffe03f */
[----:B------:R-:W-:Y:S01]  /*0fe0*/  IMAD.MOV.U32 R3, RZ, RZ, RZ ;  /* 0x000000ffff037224 */ /* 0x000fe200078e00ff */
[----:B------:R-:W-:Y:S01]  /*0ff0*/  UISETP.NE.AND.EX UP0, UPT, UR11, URZ, UPT, UP0 ;  /* 0x0000003f0b00728c */ /* 0x000fe2000bf05300 */
[----:B------:R-:W-:Y:S01]  /*1000*/  IMAD.MOV.U32 R151, RZ, RZ, RZ ;  /* 0x000000ffff977224 */ /* 0x000fe200078e00ff */
[----:B------:R-:W-:Y:S01]  /*1010*/  USHF.L.U32 UR42, UR5, 0x7, URZ ;  /* 0x00000007052a7899 */ /* 0x000fe2000800063f */
[----:B------:R-:W-:Y:S01]  /*1020*/  CS2R R28, SRZ ;  /* 0x00000000001c7805 */ /* 0x000fe2000001ff00 */
[----:B------:R-:W-:Y:S01]  /*1030*/  ULDC UR40, c[0x0][0x404] ;  /* 0x0001010000287ab9 */ /* 0x000fe20000000800 */
[----:B------:R-:W-:Y:S01]  /*1040*/  ULDC UR9, c[0x0][0x288] ;  /* 0x0000a20000097ab9 */ /* 0x000fe20000000800 */
[----:B------:R-:W-:Y:S01]  /*1050*/  UIADD3 UR4, UR7, -UR4, URZ ;  /* 0x8000000407047290 */ /* 0x000fe2000fffe03f */
[----:B------:R-:W-:Y:S01]  /*1060*/  CS2R R30, SRZ ;  /* 0x00000000001e7805 */ /* 0x000fe2000001ff00 */
[----:B------:R-:W-:Y:S01]  /*1070*/  USEL UR40, UR40, 0x1, UP0 ;  /* 0x0000000128287887 */ /* 0x000fe20008000000 */
[----:B------:R-:W-:Y:S01]  /*1080*/  CS2R R32, SRZ ;  /* 0x0000000000207805 */ /* 0x000fe2000001ff00 */
[----:B------:R-:W-:Y:S01]  /*1090*/  UIADD3 UR5, UR42, 0xff, -UR9 ;  /* 0x000000ff2a057890 */ /* 0x000fe2000fffe809 */
[----:B------:R-:W-:Y:S01]  /*10a0*/  CS2R R34, SRZ ;  /* 0x0000000000227805 */ /* 0x000fe2000001ff00 */
[----:B------:R-:W-:Y:S01]  /*10b0*/  ULDC UR10, c[0x0][0xdc4] ;  /* 0x00037100000a7ab9 */ /* 0x000fe20000000800 */
[----:B------:R-:W-:Y:S01]  /*10c0*/  ULDC UR7, c[0x0][0x2e0] ;  /* 0x0000b80000077ab9 */ /* 0x000fe20000000800 */
[----:B------:R-:W-:Y:S01]  /*10d0*/  UIMAD UR10, UR8, UR10, UR4 ;  /* 0x0000000a080a72a4 */ /* 0x000fe2000f8e0204 */
[----:B------:R-:W-:Y:S01]  /*10e0*/  CS2R R36, SRZ ;  /* 0x0000000000247805 */ /* 0x000fe2000001ff00 */
[----:B------:R-:W-:Y:S01]  /*10f0*/  UIMAD UR4, UR40, UR7, 0x7f ;  /* 0x0000007f280474a4 */ /* 0x000fe2000f8e0207 */
[----:B------:R-:W-:Y:S01]  /*1100*/  CS2R R38, SRZ ;  /* 0x0000000000267805 */ /* 0x000fe2000001ff00 */
[----:B------:R-:W-:Y:S01]  /*1110*/  UIMAD UR6, UR40, UR7, UR5 ;  /* 0x00000007280672a4 */ /* 0x000fe2000f8e0205 */
[----:B------:R-:W-:Y:S01]  /*1120*/  CS2R R40, SRZ ;  /* 0x0000000000287805 */ /* 0x000fe2000001ff00 */
[----:B------:R-:W-:Y:S01]  /*1130*/  USHF.R.S32.HI UR5, URZ, 0x1f, UR4 ;  /* 0x0000001f3f057899 */ /* 0x000fe20008011404 */
[----:B------:R-:W-:Y:S01]  /*1140*/  CS2R R42, SRZ ;  /* 0x00000000002a7805 */ /* 0x000fe2000001ff00 */
[----:B------:R-:W-:Y:S01]  /*1150*/  USHF.R.S32.HI UR7, URZ, 0x1f, UR6 ;  /* 0x0000001f3f077899 */ /* 0x000fe20008011406 */
[----:B------:R-:W-:Y:S01]  /*1160*/  CS2R R44, SRZ ;  /* 0x00000000002c7805 */ /* 0x000fe2000001ff00 */
[----:B------:R-:W-:Y:S01]  /*1170*/  ULEA.HI UR5, UR5, UR4, URZ, 0x7 ;  /* 0x0000000405057291 */ /* 0x000fe2000f8f383f */
[----:B------:R-:W-:Y:S01]  /*1180*/  CS2R R46, SRZ ;  /* 0x00000000002e7805 */ /* 0x000fe2000001ff00 */
[----:B------:R-:W-:Y:S01]  /*1190*/  ULEA.HI UR7, UR7, UR6, URZ, 0x7 ;  /* 0x0000000607077291 */ /* 0x000fe2000f8f383f */
[----:B------:R-:W-:Y:S01]  /*11a0*/  CS2R R48, SRZ ;  /* 0x0000000000307805 */ /* 0x000fe2000001ff00 */
[----:B------:R-:W-:Y:S01]  /*11b0*/  USHF.R.S32.HI UR41, URZ, 0x7, UR5 ;  /* 0x000000073f297899 */ /* 0x000fe20008011405 */
[----:B------:R-:W-:Y:S01]  /*11c0*/  CS2R R50, SRZ ;  /* 0x0000000000327805 */ /* 0x000fe2000001ff00 */
[----:B------:R-:W-:Y:S01]  /*11d0*/  USHF.R.S32.HI UR7, URZ, 0x7, UR7 ;  /* 0x000000073f077899 */ /* 0x000fe20008011407 */
[----:B------:R-:W-:Y:S01]  /*11e0*/  CS2R R52, SRZ ;  /* 0x0000000000347805 */ /* 0x000fe2000001ff00 */
[----:B------:R-:W-:Y:S01]  /*11f0*/  ULDC UR43, c[0x0][0xdb8] ;  /* 0x00036e00002b7ab9 */ /* 0x000fe20000000800 */
[----:B------:R-:W-:Y:S01]  /*1200*/  UMOV UR44, UR10 ;  /* 0x0000000a002c7c82 */ /* 0x000fe20008000000 */
[----:B------:R-:W-:Y:S01]  /*1210*/  UISETP.LT.AND UP0, UPT, UR41, UR7, UPT ;  /* 0x000000072900728c */ /* 0x000fe2000bf01270 */
[----:B------:R-:W-:Y:S01]  /*1220*/  CS2R R54, SRZ ;  /* 0x0000000000367805 */ /* 0x000fe2000001ff00 */
[----:B------:R-:W-:Y:S01]  /*1230*/  UISETP.NE.AND UP1, UPT, UR43, 0x1, UPT ;  /* 0x000000012b00788c */ /* 0x000fe2000bf25270 */
[----:B------:R-:W-:Y:S01]  /*1240*/  CS2R R56, SRZ ;  /* 0x0000000000387805 */ /* 0x000fe2000001ff00 */
[----:B------:R-:W-:Y:S01]  /*1250*/  USEL UR41, UR41, UR7, UP0 ;  /* 0x0000000729297287 */ /* 0x000fe20008000000 */
[----:B------:R-:W-:-:S02]  /*1260*/  CS2R R58, SRZ ;  /* 0x00000000003a7805 */ /* 0x000fc4000001ff00 */
[----:B------:R-:W-:Y:S02]  /*1270*/  CS2R R60, SRZ ;  /* 0x00000000003c7805 */ /* 0x000fe4000001ff00 */
[----:B------:R-:W-:Y:S01]  /*1280*/  CS2R R62, SRZ ;  /* 0x00000000003e7805 */ /* 0x000fe2000001ff00 */
[----:B------:R-:W-:Y:S01]  /*1290*/  UISETP.GE.AND UP0, UPT, UR41, 0x1, UPT ;  /* 0x000000012900788c */ /* 0x000fe2000bf06270 */
[----:B------:R-:W-:Y:S02]  /*12a0*/  CS2R R64, SRZ ;  /* 0x0000000000407805 */ /* 0x000fe4000001ff00 */
[----:B------:R-:W-:Y:S02]  /*12b0*/  CS2R R66, SRZ ;  /* 0x0000000000427805 */ /* 0x000fe4000001ff00 */
[----:B------:R-:W-:Y:S02]  /*12c0*/  CS2R R68, SRZ ;  /* 0x0000000000447805 */ /* 0x000fe4000001ff00 */
[----:B------:R-:W-:Y:S01]  /*12d0*/  CS2R R70, SRZ ;  /* 0x0000000000467805 */ /* 0x000fe2000001ff00 */
[----:B------:R-:W-:Y:S01]  /*12e0*/  @UP1 ULDC UR8, c[0x0][0xdbc] ;  /* 0x00036f0000081ab9 */ /* 0x000fe20000000800 */
[----:B------:R-:W-:Y:S01]  /*12f0*/  PLOP3.LUT P1, PT, PT, PT, UP0, 0x80, 0x0 ;  /* 0x000000000000781c */ /* 0x000fe20003f2f008 */
[----:B------:R-:W-:Y:S01]  /*1300*/  UIMAD.WIDE.U32 UR4, UR10, UR8, URZ ;  /* 0x000000080a0472a5 */ /* 0x000fe2000f8e003f */
[----:B------:R-:W-:Y:S01]  /*1310*/  CS2R R72, SRZ ;  /* 0x0000000000487805 */ /* 0x000fe2000001ff00 */
[----:B------:R-:W-:Y:S01]  /*1320*/  @UP1 ULDC UR6, c[0x0][0xdc0] ;  /* 0x0003700000061ab9 */ /* 0x000fe20000000800 */
[----:B------:R-:W-:Y:S01]  /*1330*/  CS2R R74, SRZ ;  /* 0x00000000004a7805 */ /* 0x000fe2000001ff00 */
[----:B------:R-:W-:Y:S01]  /*1340*/  @UP1 USHF.R.U32.HI UR44, URZ, UR6, UR5 ;  /* 0x000000063f2c1299 */ /* 0x000fe20008011605 */
[----:B------:R-:W-:-:S02]  /*1350*/  CS2R R76, SRZ ;  /* 0x00000000004c7805 */ /* 0x000fc4000001ff00 */
[----:B------:R-:W-:Y:S02]  /*1360*/  CS2R R8, SRZ ;  /* 0x0000000000087805 */ /* 0x000fe4000001ff00 */
[----:B------:R-:W-:Y:S01]  /*1370*/  CS2R R78, SRZ ;  /* 0x00000000004e7805 */ /* 0x000fe2000001ff00 */
[----:B------:R-:W-:Y:S01]  /*1380*/  UIADD3 UR4, -UR44, URZ, URZ ;  /* 0x0000003f2c047290 */ /* 0x000fe2000fffe13f */
[----:B------:R-:W-:Y:S01]  /*1390*/  MOV R80, RZ ;  /* 0x000000ff00507202 */ /* 0x000fe20000000f00 */
[----:B------:R-:W-:Y:S01]  /*13a0*/  IMAD.MOV.U32 R82, RZ, RZ, RZ ;  /* 0x000000ffff527224 */ /* 0x000fe200078e00ff */
[----:B------:R-:W-:Y:S01]  /*13b0*/  CS2R R6, SRZ ;  /* 0x0000000000067805 */ /* 0x000fe2000001ff00 */
[----:B------:R-:W-:Y:S01]  /*13c0*/  UIMAD UR43, UR43, UR4, UR10 ;  /* 0x000000042b2b72a4 */ /* 0x000fe2000f8e020a */
[----:B------:R-:W-:Y:S02]  /*13d0*/  CS2R R10, SRZ ;  /* 0x00000000000a7805 */ /* 0x000fe4000001ff00 */
[----:B------:R-:W-:Y:S01]  /*13e0*/  CS2R R12, SRZ ;  /* 0x00000000000c7805 */ /* 0x000fe2000001ff00 */
[----:B------:R-:W-:Y:S01]  /*13f0*/  IMAD.MOV.U32 R15, RZ, RZ, RZ ;  /* 0x000000ffff0f7224 */ /* 0x000fe200078e00ff */
[----:B------:R-:W-:Y:S07]  /*1400*/  @!P1 BRA `(.L_x_7416) ;  /* 0x0000009400389947 */ /* 0x000fee0003800000 */
        /* <DEDUP_REMOVED lines=28> */
.L_x_7417:
[----:B------:R-:W-:Y:S01]  /*15d0*/  ULEA.HI UR4, UR57, UR57, URZ, 0x1 ;  /* 0x0000003939047291 */ /* 0x000fe2000f8f083f */
[----:B------:R-:W-:-:S03]  /*15e0*/  MOV R3, UR58 ;  /* 0x0000003a00037c02 */ /* 0x000fc60008000f00 */
[----:B------:R-:W-:Y:S01]  /*15f0*/  ULOP3.LUT UR4, UR4, 0xfffffffe, URZ, 0xc0, !UPT ;  /* 0xfffffffe04047892 */ /* 0x000fe2000f8ec03f */
[----:B------:R-:W-:-:S03]  /*1600*/  ISETP.NE.AND P0, PT, R3, 0x3, PT ;  /* 0x000000030300780c */ /* 0x000fc60003f05270 */
[----:B------:R-:W-:-:S06]  /*1610*/  UIADD3 UR4, UR57, -UR4, URZ ;  /* 0x8000000439047290 */ /* 0x000fcc000fffe03f */
[----:B------:R-:W-:-:S05]  /*1620*/  IMAD.U32 R0, RZ, RZ, UR4 ;  /* 0x00000004ff007e24 */ /* 0x000fca000f8e00ff */
[----:B------:R-:W-:-:S04]  /*1630*/  SHF.L.U32 R0, R0, 0x1f, RZ ;  /* 0x0000001f00007819 */ /* 0x000fc800000006ff */
[----:B------:R-:W1:Y:S02]  /*1640*/  SYNCS.PHASECHK.TRANS64.TRYWAIT P1, [UR38+0x28800], R0 ;  /* 0x02880000ff0075a7 */ /* 0x000e640008020166 */
[----:B-1----:R-:W-:Y:S05]  /*1650*/  @!P1 BRA `(.L_x_7418) ;  /* 0x000000d000909947 */ /* 0x002fea0003800000 */
.L_x_7519:
[----:B------:R-:W-:Y:S05]  /*1660*/  @!P0 BRA `(.L_x_7419) ;  /* 0x0000000000048947 */ /* 0x000fea0003800000 */
[----:B------:R-:W-:Y:S01]  /*1670*/  BPT.TRAP 0x1 ;  /* 0x000000040000795c */ /* 0x000fe20000300000 */
.L_x_7419:
[----:B-1----:R-:W-:Y:S02]  /*1680*/  IMAD.U32 R0, RZ, RZ, UR37 ;  /* 0x00000025ff007e24 */ /* 0x002fe4000f8e00ff */
[----:B------:R-:W-:-:S03]  /*1690*/  IMAD.U32 R3, RZ, RZ, UR36 ;  /* 0x00000024ff037e24 */ /* 0x000fc6000f8e00ff */
[----:B------:R-:W-:Y:S02]  /*16a0*/  LEA R0, R0, UR38, 0x3 ;  /* 0x0000002600007c11 */ /* 0x000fe4000f8e18ff */
[----:B------:R-:W-:-:S04]  /*16b0*/  SHF.L.U32 R3, R3, 0x1f, RZ ;  /* 0x0000001f03037819 */ /* 0x000fc800000006ff */
[----:B------:R1:W2:Y:S01]  /*16c0*/  SYNCS.PHASECHK.TRANS64.TRYWAIT P2, [R0+URZ+0x28830], R3 ;  /* 0x02883003000075a7 */ /* 0x0002a2000804017f */
[----:B------:R-:W-:Y:S05]  /*16d0*/  @!P0 BRA `(.L_x_7420) ;  /* 0x0000000000048947 */ /* 0x000fea0003800000 */
[----:B------:R-:W-:Y:S01]  /*16e0*/  BPT.TRAP 0x1 ;  /* 0x000000040000795c */ /* 0x000fe20000300000 */
.L_x_7420:
[----:B------:R-:W3:Y:S01]  /*16f0*/  S2R R4, SR_TID.X ;  /* 0x0000000000047919 */ /* 0x000ee20000002100 */
[----:B------:R-:W-:Y:S01]  /*1700*/  IMAD.MOV.U32 R151, RZ, RZ, RZ ;  /* 0x000000ffff977224 */ /* 0x000fe200078e00ff */
[----:B---3--:R-:W-:Y:S01]  /*1710*/  LOP3.LUT P1, RZ, R4, 0x7f, RZ, 0xc0, !PT ;  /* 0x0000007f04ff7812 */ /* 0x008fe2000782c0ff */
[----:B--2---:R-:W-:-:S12]  /*1720*/  @P2 BRA `(.L_x_7421) ;  /* 0x0000000000082947 */ /* 0x004fd80003800000 */
[----:B------:R-:W2:Y:S02]  /*1730*/  SYNCS.PHASECHK.TRANS64.TRYWAIT P2, [R0+URZ+0x28830], R3 ;  /* 0x02883003000075a7 */ /* 0x000ea4000804017f */
[----:B--2---:R-:W-:Y:S05]  /*1740*/  @!P2 BRA `(.L_x_7422) ;  /* 0x000000d0006ca947 */ /* 0x004fea0003800000 */
.L_x_7421:
[----:B------:R-:W-:Y:S05]  /*1750*/  WARPSYNC.ALL ;  /* 0x0000000000007948 */ /* 0x000fea0003800000 */
[----:B------:R-:W-:Y:S01]  /*1760*/  UIADD3 UR4, UR38, 0x18400, URZ ;  /* 0x0001840026047890 */ /* 0x000fe2000fffe03f */
[----:B------:R-:W-:Y:S01]  /*1770*/  WARPGROUP.ARRIVE ;  /* 0x00000000000079c5 */ /* 0x000fe20000000000 */
[----:B------:R-:W-:Y:S01]  /*1780*/  ULOP3.LUT UR48, UR48, 0x10000, URZ, 0xfc, !UPT ;  /* 0x0001000030307892 */ /* 0x000fe2000f8efc3f */
[----:B-12---:R-:W-:Y:S01]  /*1790*/  @!P1 IADD3 R0, R0, 0x28840, RZ ;  /* 0x0002884000009810 */ /* 0x006fe20007ffe0ff */
[----:B------:R-:W-:Y:S01]  /*17a0*/  USHF.R.U32.HI UR4, URZ, 0x4, UR4 ;  /* 0x000000043f047899 */ /* 0x000fe20008011604 */
[--C-:B------:R-:W-:Y:S01]  /*17b0*/  IMAD.MOV.U32 R150, RZ, RZ, R151.reuse ;  /* 0x000000ffff967224 */ /* 0x100fe200078e0097 */
[----:B------:R-:W-:Y:S01]  /*17c0*/  UMOV UR49, 0x40000040 ;  /* 0x4000004000317882 */ /* 0x000fe20000000000 */
[----:B------:R-:W-:Y:S01]  /*17d0*/  UMOV UR51, 0x40000040 ;  /* 0x4000004000337882 */ /* 0x000fe20000000000 */
[----:B------:R-:W-:Y:S01]  /*17e0*/  ULOP3.LUT UR4, UR4, 0x3fff, URZ, 0xc0, !UPT ;  /* 0x00003fff04047892 */ /* 0x000fe2000f8ec03f */
[----:B------:R-:W-:Y:S01]  /*17f0*/  @!P1 PRMT R0, RZ, 0x654, R0 ;  /* 0x00000654ff009816 */ /* 0x000fe20000000000 */
[----:B------:R-:W-:Y:S01]  /*1800*/  UIADD3 UR8, UR48, 0x2, URZ ;  /* 0x0000000230087890 */ /* 0x000fe2000fffe03f */
[--C-:B------:R-:W-:Y:S01]  /*1810*/  IMAD.MOV.U32 R149, RZ, RZ, R151.reuse ;  /* 0x000000ffff957224 */ /* 0x100fe200078e0097 */
[----:B------:R-:W-:Y:S01]  /*1820*/  ULOP3.LUT UR39, UR4, 0x10000, URZ, 0xfc, !UPT ;  /* 0x0001000004277892 */ /* 0x000fe2000f8efc3f */
[--C-:B------:R-:W-:Y:S01]  /*1830*/  IMAD.MOV.U32 R148, RZ, RZ, R151.reuse ;  /* 0x000000ffff947224 */ /* 0x100fe200078e0097 */
[----:B------:R-:W-:Y:S01]  /*1840*/  UMOV UR9, 0x40000040 ;  /* 0x4000004000097882 */ /* 0x000fe20000000000 */
[----:B------:R-:W-:Y:S01]  /*1850*/  UMOV UR11, 0x40000040 ;  /* 0x40000040000b7882 */ /* 0x000fe20000000000 */
[----:B------:R-:W-:Y:S01]  /*1860*/  ULEA UR50, UR37, UR39, 0xb ;  /* 0x0000002725327291 */ /* 0x000fe2000f8e583f */
[-C--:B------:R-:W-:Y:S01]  /*1870*/  MOV R147, R151.reuse ;  /* 0x0000009700937202 */ /* 0x080fe20000000f00 */
[----:B------:R-:W-:Y:S01]  /*1880*/  UIADD3 UR12, UR48, 0x4, URZ ;  /* 0x00000004300c7890 */ /* 0x000fe2000fffe03f */
[--C-:B------:R-:W-:Y:S01]  /*1890*/  IMAD.MOV.U32 R146, RZ, RZ, R151.reuse ;  /* 0x000000ffff927224 */ /* 0x100fe200078e0097 */
[----:B------:R-:W-:Y:S01]  /*18a0*/  UIADD3 UR10, UR50, 0x2, URZ ;  /* 0x00000002320a7890 */ /* 0x000fe2000fffe03f */
[--C-:B------:R-:W-:Y:S01]  /*18b0*/  IMAD.MOV.U32 R145, RZ, RZ, R151.reuse ;  /* 0x000000ffff917224 */ /* 0x100fe200078e0097 */
[----:B------:R-:W-:Y:S01]  /*18c0*/  UIADD3 UR14, UR50, 0x4, URZ ;  /* 0x00000004320e7890 */ /* 0x000fe2000fffe03f */
[--C-:B------:R-:W-:Y:S01]  /*18d0*/  IMAD.MOV.U32 R144, RZ, RZ, R151.reuse ;  /* 0x000000ffff907224 */ /* 0x100fe200078e0097 */
[----:B------:R-:W-:Y:S01]  /*18e0*/  UMOV UR13, 0x40000040 ;  /* 0x40000040000d7882 */ /* 0x000fe20000000000 */
[----:B------:R-:W-:Y:S01]  /*18f0*/  HGMMA.64x128x16.F32.BF16 R24, gdesc[UR48], RZ, !UPT, gsb0 ;  /* 0x01e00000301879f0 */ /* 0x000fe2000c0018ff */
[----:B------:R-:W-:Y:S01]  /*1900*/  UMOV UR15, 0x40000040 ;  /* 0x40000040000f7882 */ /* 0x000fe20000000000 */
[----:B------:R-:W-:Y:S01]  /*1910*/  UIADD3 UR16, UR48, 0x6, URZ ;  /* 0x0000000630107890 */ /* 0x000fe2000fffe03f */
[-C--:B------:R-:W-:Y:S01]  /*1920*/  MOV R143, R151.reuse ;  /* 0x00000097008f7202 */ /* 0x080fe20000000f00 */
[----:B------:R-:W-:Y:S01]  /*1930*/  UIADD3 UR18, UR50, 0x6, URZ ;  /* 0x0000000632127890 */ /* 0x000fe2000fffe03f */
[--C-:B------:R-:W-:Y:S01]  /*1940*/  IMAD.MOV.U32 R142, RZ, RZ, R151.reuse ;  /* 0x000000ffff8e7224 */ /* 0x100fe200078e0097 */
[----:B------:R-:W-:Y:S01]  /*1950*/  UMOV UR17, 0x40000040 ;  /* 0x4000004000117882 */ /* 0x000fe20000000000 */
[----:B------:R-:W-:Y:S01]  /*1960*/  UMOV UR19, 0x40000040 ;  /* 0x4000004000137882 */ /* 0x000fe20000000000 */
[----:B------:R-:W-:Y:S01]  /*1970*/  UIADD3 UR20, UR48, 0x400, URZ ;  /* 0x0000040030147890 */ /* 0x000fe2000fffe03f */
[--C-:B------:R-:W-:Y:S01]  /*1980*/  IMAD.MOV.U32 R141, RZ, RZ, R151.reuse ;  /* 0x000000ffff8d7224 */ /* 0x100fe200078e0097 */
[----:B------:R-:W-:Y:S01]  /*1990*/  UIADD3 UR22, UR50, 0x400, URZ ;  /* 0x0000040032167890 */ /* 0x000fe2000fffe03f */
[--C-:B------:R-:W-:Y:S01]  /*19a0*/  IMAD.MOV.U32 R140, RZ, RZ, R151.reuse ;  /* 0x000000ffff8c7224 */ /* 0x100fe200078e0097 */
[----:B------:R-:W-:Y:S01]  /*19b0*/  UMOV UR21, 0x40000040 ;  /* 0x4000004000157882 */ /* 0x000fe20000000000 */
        /* <DEDUP_REMOVED lines=19> */
[----:B------:R-:W-:Y:S01]  /*1af0*/  UMOV UR4, 0xffffff80 ;  /* 0xffffff8000047882 */ /* 0x000fe20000000000 */
[----:B------:R-:W-:Y:S01]  /*1b00*/  ULDC UR5, c[0x0][0x2e0] ;  /* 0x0000b80000057ab9 */ /* 0x000fe20000000800 */
[----:B------:R-:W-:Y:S01]  /*1b10*/  UIMAD UR4, UR41, UR4, 0x80 ;  /* 0x00000080290474a4 */ /* 0x000fe2000f8e0204 */
[--C-:B------:R-:W-:Y:S01]  /*1b20*/  IMAD.MOV.U32 R133, RZ, RZ, R151.reuse ;  /* 0x000000ffff857224 */ /* 0x100fe200078e0097 */
[----:B------:R-:W-:Y:S01]  /*1b30*/  ULDC UR7, c[0x0][0x288] ;  /* 0x0000a20000077ab9 */ /* 0x000fe20000000800 */
[--C-:B------:R-:W-:Y:S01]  /*1b40*/  IMAD.MOV.U32 R132, RZ, RZ, R151.reuse ;  /* 0x000000ffff847224 */ /* 0x100fe200078e0097 */
[----:B------:R-:W-:Y:S01]  /*1b50*/  UIMAD UR4, UR40, UR5, UR4 ;  /* 0x00000005280472a4 */ /* 0x000fe2000f8e0204 */
[-C--:B------:R-:W-:Y:S01]  /*1b60*/  MOV R131, R151.reuse ;  /* 0x0000009700837202 */ /* 0x080fe20000000f00 */
[----:B------:R-:W-:Y:S01]  /*1b70*/  UIMAD UR40, UR40, UR5, -UR7 ;  /* 0x00000005282872a4 */ /* 0x000fe2000f8e0a07 */
[--C-:B------:R-:W-:Y:S01]  /*1b80*/  IMAD.MOV.U32 R130, RZ, RZ, R151.reuse ;  /* 0x000000ffff827224 */ /* 0x100fe200078e0097 */
[----:B------:R-:W-:Y:S01]  /*1b90*/  UIADD3 UR6, UR4, 0x1, -UR7 ;  /* 0x0000000104067890 */ /* 0x000fe2000fffe807 */
[--C-:B------:R-:W-:Y:S01]  /*1ba0*/  IMAD.MOV.U32 R129, RZ, RZ, R151.reuse ;  /* 0x000000ffff817224 */ /* 0x100fe200078e0097 */
[----:B------:R-:W-:Y:S01]  /*1bb0*/  UIADD3 UR40, UR42, UR40, URZ ;  /* 0x000000282a287290 */ /* 0x000fe2000fffe03f */
[----:B------:R-:W-:Y:S01]  /*1bc0*/  IMAD.U32 R9, RZ, RZ, UR4 ;  /* 0x00000004ff097e24 */ /* 0x000fe2000f8e00ff */
[----:B------:R-:W-:Y:S01]  /*1bd0*/  ULDC UR4, c[0x0][0x988] ;  /* 0x0002620000047ab9 */ /* 0x000fe20000000800 */
[--C-:B------:R-:W-:Y:S01]  /*1be0*/  IMAD.MOV.U32 R128, RZ, RZ, R151.reuse ;  /* 0x000000ffff807224 */ /* 0x100fe200078e0097 */
[----:B------:R-:W-:Y:S01]  /*1bf0*/  MOV R89, UR6 ;  /* 0x0000000600597c02 */ /* 0x000fe20008000f00 */
[----:B------:R-:W-:Y:S01]  /*1c00*/  UIADD3 UR6, UR41, -0x2, URZ ;  /* 0xfffffffe29067890 */ /* 0x000fe2000fffe03f */
[-C--:B------:R-:W-:Y:S01]  /*1c10*/  MOV R127, R151.reuse ;  /* 0x00000097007f7202 */ /* 0x080fe20000000f00 */
[----:B------:R-:W-:Y:S01]  /*1c20*/  IMAD.MOV.U32 R126, RZ, RZ, R151 ;  /* 0x000000ffff7e7224 */ /* 0x000fe200078e0097 */
[-C--:B------:R-:W-:Y:S01]  /*1c30*/  MOV R123, R151.reuse ;  /* 0x00000097007b7202 */ /* 0x080fe20000000f00 */
[----:B------:R-:W-:Y:S01]  /*1c40*/  IMAD R89, R2, -0x2, R89 ;  /* 0xfffffffe02597824 */ /* 0x000fe200078e0259 */
        /* <DEDUP_REMOVED lines=27> */
[----:B------:R-:W-:Y:S01]  /*1e00*/  HGMMA.64x128x16.F32.BF16 R24, gdesc[UR8], R24, gsb0 ;  /* 0x01e00000081879f0 */ /* 0x000fe20008001818 */
[----:B------:R-:W-:Y:S02]  /*1e10*/  ULDC UR10, c[0x0][0x9d8] ;  /* 0x00027600000a7ab9 */ /* 0x000fe40000000800 */
        /* <DEDUP_REMOVED lines=23> */
[----:B------:R-:W-:Y:S02]  /*1f90*/  VIADD R40, R22, UR42 ;  /* 0x0000002a16287c36 */ /* 0x000fe40008000000 */
[----:B------:R-:W-:Y:S01]  /*1fa0*/  FMUL.FTZ R10, R36, UR10 ;  /* 0x0000000a240a7c20 */ /* 0x000fe20008410000 */
[----:B------:R-:W1:Y:S01]  /*1fb0*/  MUFU.TANH R26, R26 ;  /* 0x0000001a001a7308 */ /* 0x000e620000002400 */
[----:B------:R-:W-:Y:S01]  /*1fc0*/  FMUL.FTZ R31, R31, UR10 ;  /* 0x0000000a1f1f7c20 */ /* 0x000fe20008410000 */
[----:B------:R-:W-:Y:S01]  /*1fd0*/  IMAD R36, R2, -0x2, R9 ;  /* 0xfffffffe02247824 */ /* 0x000fe200078e0209 */
[----:B------:R-:W-:Y:S01]  /*1fe0*/  IADD3 R9, R89, 0x8, R40 ;  /* 0x0000000859097810 */ /* 0x000fe20007ffe028 */
[----:B------:R-:W-:Y:S01]  /*1ff0*/  FMUL.FTZ R34, R34, UR10 ;  /* 0x0000000a22227c20 */ /* 0x000fe20008410000 */
[----:B------:R-:W-:Y:S01]  /*2000*/  FMUL.FTZ R35, R35, UR10 ;  /* 0x0000000a23237c20 */ /* 0x000fe20008410000 */
[----:B------:R-:W-:Y:S01]  /*2010*/  FMUL.FTZ R38, R38, UR10 ;  /* 0x0000000a26267c20 */ /* 0x000fe20008410000 */
[----:B------:R-:W-:Y:S01]  /*2020*/  VIMNMX R9, R36, R9, PT ;  /* 0x0000000924097248 */ /* 0x000fe20003fe0100 */
[----:B------:R-:W2:Y:S01]  /*2030*/  MUFU.TANH R27, R27 ;  /* 0x0000001b001b7308 */ /* 0x000ea20000002400 */
[----:B------:R-:W-:Y:S01]  /*2040*/  FMUL.FTZ R39, R39, UR10 ;  /* 0x0000000a27277c20 */ /* 0x000fe20008410000 */
[----:B------:R-:W-:Y:S01]  /*2050*/  FMUL.FTZ R42, R42, UR10 ;  /* 0x0000000a2a2a7c20 */ /* 0x000fe20008410000 */
[----:B------:R-:W-:Y:S01]  /*2060*/  ISETP.GT.AND P2, PT, R9, RZ, PT ;  /* 0x000000ff0900720c */ /* 0x000fe20003f44270 */
[----:B------:R-:W-:Y:S01]  /*2070*/  FMUL.FTZ R43, R43, UR10 ;  /* 0x0000000a2b2b7c20 */ /* 0x000fe20008410000 */
[C---:B------:R-:W-:Y:S01]  /*2080*/  ISETP.GT.AND P3, PT, R9.reuse, 0x1, PT ;  /* 0x000000010900780c */ /* 0x040fe20003f64270 */
[----:B------:R-:W-:Y:S01]  /*2090*/  FMUL.FTZ R46, R46, UR10 ;  /* 0x0000000a2e2e7c20 */ /* 0x000fe20008410000 */
[----:B------:R-:W-:Y:S01]  /*20a0*/  ISETP.GT.AND P4, PT, R9, 0x8, PT ;  /* 0x000000080900780c */ /* 0x000fe20003f84270 */
[----:B------:R-:W3:Y:S01]  /*20b0*/  MUFU.TANH R30, R30 ;  /* 0x0000001e001e7308 */ /* 0x000ee20000002400 */
        /* <DEDUP_REMOVED lines=8> */
[----:B--2---:R-:W-:Y:S01]  /*2140*/  FSEL R26, R27, -INF , P3 ;  /* 0xff8000001b1a7808 */ /* 0x004fe20001800000 */
[----:B------:R-:W-:Y:S01]  /*2150*/  FMUL.FTZ R20, R45, UR10 ;  /* 0x0000000a2d147c20 */ /* 0x000fe20008410000 */
[----:B------:R-:W-:Y:S01]  /*2160*/  ISETP.GT.AND P3, PT, R9, 0x10, PT ;  /* 0x000000100900780c */ /* 0x000fe20003f64270 */
[----:B------:R-:W-:Y:S01]  /*2170*/  FMUL.FTZ R54, R54, UR10 ;  /* 0x0000000a36367c20 */ /* 0x000fe20008410000 */
[----:B------:R-:W-:Y:S01]  /*2180*/  FMNMX.FTZ R4, R91, R26, !PT ;  /* 0x0000001a5b047209 */ /* 0x000fe20007810000 */
[----:B------:R-:W-:Y:S01]  /*2190*/  FMUL.FTZ R55, R55, UR10 ;  /* 0x0000000a37377c20 */ /* 0x000fe20008410000 */
[----:B------:R-:W-:Y:S01]  /*21a0*/  FMUL.FTZ R15, R41, UR10 ;  /* 0x0000000a290f7c20 */ /* 0x000fe20008410000 */
[----:B------:R-:W2:Y:S01]  /*21b0*/  MUFU.TANH R34, R34 ;  /* 0x0000002200227308 */ /* 0x000ea20000002400 */
        /* <DEDUP_REMOVED lines=8> */
[----:B-1----:R-:W-:Y:S01]  /*2240*/  FSEL R95, R31, -INF , P2 ;  /* 0xff8000001f5f7808 */ /* 0x002fe20001000000 */
[----:B------:R-:W-:Y:S01]  /*2250*/  FMUL.FTZ R66, R66, UR10 ;  /* 0x0000000a42427c20 */ /* 0x000fe20008410000 */
[----:B------:R-:W-:Y:S01]  /*2260*/  ISETP.GT.AND P2, PT, R9, 0x11, PT ;  /* 0x000000110900780c */ /* 0x000fe20003f44270 */
[----:B------:R-:W-:Y:S01]  /*2270*/  FMUL.FTZ R67, R67, UR10 ;  /* 0x0000000a43437c20 */ /* 0x000fe20008410000 */
[----:B------:R-:W-:Y:S01]  /*2280*/  FMNMX.FTZ R4, R95, R4, !PT ;  /* 0x000000045f047209 */ /* 0x000fe20007810000 */
        /* <DEDUP_REMOVED lines=13> */
[----:B------:R-:W-:Y:S01]  /*2360*/  ISETP.GT.AND P2, PT, R9, 0x19, PT ;  /* 0x000000190900780c */ /* 0x000fe20003f44270 */
        /* <DEDUP_REMOVED lines=19> */
[----:B------:R-:W-:Y:S01]  /*24a0*/  VIADDMNMX R36, R40, R89, R36, PT ;  /* 0x0000005928247246 */ /* 0x000fe20003800124 */
[----:B------:R-:W2:Y:S01]  /*24b0*/  MUFU.TANH R46, R46 ;  /* 0x0000002e002e7308 */ /* 0x000ea20000002400 */
[----:B---3--:R-:W-:Y:S01]  /*24c0*/  FSEL R105, R42, -INF , P3 ;  /* 0xff8000002a697808 */ /* 0x008fe20001800000 */
[----:B------:R-:W-:Y:S01]  /*24d0*/  FMUL.FTZ R14, R44, UR10 ;  /* 0x0000000a2c0e7c20 */ /* 0x000fe20008410000 */
[----:B------:R-:W-:Y:S01]  /*24e0*/  ISETP.GT.AND P3, PT, R9, 0x28, PT ;  /* 0x000000280900780c */ /* 0x000fe20003f64270 */
[----:B------:R-:W-:Y:S01]  /*24f0*/  FMUL.FTZ R21, R48, UR10 ;  /* 0x0000000a30157c20 */ /* 0x000fe20008410000 */
[----:B------:R-:W-:Y:S01]  /*2500*/  FMNMX.FTZ R4, R105, R4, !PT ;  /* 0x0000000469047209 */ /* 0x000fe20007810000 */
[----:B------:R-:W-:Y:S01]  /*2510*/  FMUL.FTZ R24, R52, UR10 ;  /* 0x0000000a34187c20 */ /* 0x000fe20008410000 */
[----:B------:R-:W-:Y:S01]  /*2520*/  ISETP.GT.AND P4, PT, R36, 0x8, PT ;  /* 0x000000082400780c */ /* 0x000fe20003f84270 */
        /* <DEDUP_REMOVED lines=30> */
[----:B------:R1:W-:Y:S02]  /*2710*/  @!P1 SYNCS.ARRIVE.TRANS64.RED.A1T0 RZ, [R0+URZ], RZ ;  /* 0x000000ff00ff99a7 */ /* 0x0003e4000810043f */
        /* <DEDUP_REMOVED lines=8> */
[----:B------:R-:W3:Y:S01]  /*27a0*/  MUFU.TANH R59, R59 ;  /* 0x0000003b003b7308 */ /* 0x000ee20000002400 */
[----:B----4-:R-:W-:Y:S02]  /*27b0*/  FSEL R39, R55, -INF , P2 ;  /* 0xff80000037277808 */ /* 0x010fe40001000000 */
[----:B------:R-:W-:Y:S02]  /*27c0*/  ISETP.GT.AND P2, PT, R9, 0x41, PT ;  /* 0x000000410900780c */ /* 0x000fe40003f44270 */
[----:B------:R-:W-:-:S03]  /*27d0*/  FMNMX.FTZ R4, R39, R4, !PT ;  /* 0x0000000427047209 */ /* 0x000fc60007810000 */
[----:B------:R-:W4:Y:S01]  /*27e0*/  MUFU.TANH R62, R62 ;  /* 0x0000003e003e7308 */ /* 0x000f220000002400 */
        /* <DEDUP_REMOVED lines=50> */
[----:B------:R-:W-:Y:S01]  /*2b10*/  FMNMX.FTZ R30, R63, R4, !PT ;  /* 0x000000043f1e7209 */ /* 0x000fe20007810000 */
[----:B------:R-:W-:Y:S02]  /*2b20*/  FMUL.FTZ R4, R61, UR10 ;  /* 0x0000000a3d047c20 */ /* 0x000fe40008410000 */
[----:B------:R-:W2:Y:S01]  /*2b30*/  MUFU.TANH R71, R87 ;  /* 0x0000005700477308 */ /* 0x000ea20000002400 */
[----:B---3--:R-:W-:Y:S02]  /*2b40*/  FSEL R67, R67, -INF , P2 ;  /* 0xff80000043437808 */ /* 0x008fe40001000000 */
[----:B------:R-:W-:-:S02]  /*2b50*/  ISETP.GT.AND P2, PT, R9, 0x79, PT ;  /* 0x000000790900780c */ /* 0x000fc40003f44270 */
[----:B------:R-:W-:-:S03]  /*2b60*/  FMNMX.FTZ R34, R67, R30, !PT ;  /* 0x0000001e43227209 */ /* 0x000fc60007810000 */
[----:B------:R-:W-:Y:S01]  /*2b70*/  MUFU.TANH R30, R4 ;  /* 0x00000004001e7308 */ /* 0x000fe20000002400 */
[----:B----4-:R-:W-:Y:S02]  /*2b80*/  FSEL R61, R86, -INF , P3 ;  /* 0xff800000563d7808 */ /* 0x010fe40001800000 */
[----:B------:R-:W-:Y:S02]  /*2b90*/  ISETP.GT.AND P3, PT, R36, 0x1, PT ;  /* 0x000000012400780c */ /* 0x000fe40003f64270 */
[----:B------:R-:W-:-:S03]  /*2ba0*/  FMNMX.FTZ R34, R61, R34, !PT ;  /* 0x000000223d227209 */ /* 0x000fc60007810000 */
[----:B------:R-:W-:Y:S01]  /*2bb0*/  MUFU.TANH R3, R3 ;  /* 0x0000000300037308 */ /* 0x000fe20000002400 */
[----:B--2---:R-:W-:-:S04]  /*2bc0*/  FSEL R71, R71, -INF , P2 ;  /* 0xff80000047477808 */ /* 0x004fc80001000000 */
[----:B------:R-:W-:-:S03]  /*2bd0*/  FMNMX.FTZ R34, R71, R34, !PT ;  /* 0x0000002247227209 */ /* 0x000fc60007810000 */
[----:B------:R-:W2:Y:S02]  /*2be0*/  MUFU.TANH R5, R5 ;  /* 0x0000000500057308 */ /* 0x000ea40000002400 */
[----:B------:R-:W3:Y:S06]  /*2bf0*/  SHFL.BFLY PT, R9, R34, 0x2, 0x1f ;  /* 0x0c401f0022097f89 */ /* 0x000eec00000e0000 */
[----:B------:R-:W4:Y:S08]  /*2c00*/  MUFU.TANH R6, R6 ;  /* 0x0000000600067308 */ /* 0x000f300000002400 */
[----:B------:R-:W-:Y:S01]  /*2c10*/  MUFU.TANH R7, R7 ;  /* 0x0000000700077308 */ /* 0x000fe20000002400 */
[----:B--2---:R-:W-:-:S02]  /*2c20*/  FSEL R5, R5, -INF , P3 ;  /* 0xff80000005057808 */ /* 0x004fc40001800000 */
[----:B------:R-:W-:-:S05]  /*2c30*/  ISETP.GT.AND P3, PT, R36, 0x10, PT ;  /* 0x000000102400780c */ /* 0x000fca0003f64270 */
[----:B------:R-:W2:Y:S01]  /*2c40*/  MUFU.TANH R8, R8 ;  /* 0x0000000800087308 */ /* 0x000ea20000002400 */
[----:B----4-:R-:W-:Y:S02]  /*2c50*/  FSEL R75, R6, -INF , P4 ;  /* 0xff800000064b7808 */ /* 0x010fe40002000000 */
[----:B---3--:R-:W-:-:S05]  /*2c60*/  FMNMX.FTZ R4, R34, R9, !PT ;  /* 0x0000000922047209 */ /* 0x008fca0007810000 */
[----:B------:R-:W3:Y:S01]  /*2c70*/  SHFL.BFLY PT, R9, R4, 0x1, 0x1f ;  /* 0x0c201f0004097f89 */ /* 0x000ee200000e0000 */
[----:B------:R-:W-:Y:S08]  /*2c80*/  MUFU.TANH R11, R11 ;  /* 0x0000000b000b7308 */ /* 0x000ff00000002400 */
[----:B------:R-:W4:Y:S01]  /*2c90*/  MUFU.TANH R10, R10 ;  /* 0x0000000a000a7308 */ /* 0x000f220000002400 */
[----:B--2---:R-:W-:-:S02]  /*2ca0*/  FSEL R83, R8, -INF , P3 ;  /* 0xff80000008537808 */ /* 0x004fc40001800000 */
[----:B------:R-:W-:-:S05]  /*2cb0*/  ISETP.GT.AND P3, PT, R36, 0x18, PT ;  /* 0x000000182400780c */ /* 0x000fca0003f64270 */
[----:B------:R-:W2:Y:S01]  /*2cc0*/  MUFU.TANH R12, R12 ;  /* 0x0000000c000c7308 */ /* 0x000ea20000002400 */
[----:B---3--:R-:W-:Y:S01]  /*2cd0*/  FMNMX.FTZ R9, R4, R9, !PT ;  /* 0x0000000904097209 */ /* 0x008fe20007810000 */
[----:B------:R-:W-:-:S06]  /*2ce0*/  IMAD.U32 R4, RZ, RZ, UR4 ;  /* 0x00000004ff047e24 */ /* 0x000fcc000f8e00ff */
[----:B------:R-:W3:Y:S01]  /*2cf0*/  MUFU.TANH R13, R13 ;  /* 0x0000000d000d7308 */ /* 0x000ee20000002400 */
[----:B----4-:R-:W-:Y:S01]  /*2d00*/  FSEL R87, R10, -INF , P3 ;  /* 0xff8000000a577808 */ /* 0x010fe20001800000 */
[----:B------:R-:W-:Y:S01]  /*2d10*/  USHF.R.S32.HI UR4, URZ, 0x1f, UR40 ;  /* 0x0000001f3f047899 */ /* 0x000fe20008011428 */
[C---:B------:R-:W-:Y:S01]  /*2d20*/  FMUL.FTZ R34, R9.reuse, R4 ;  /* 0x0000000409227220 */ /* 0x040fe20000410000 */
[----:B------:R-:W-:Y:S02]  /*2d30*/  FSETP.NEU.FTZ.AND P2, PT, R9, -INF , PT ;  /* 0xff8000000900780b */ /* 0x000fe40003f5d000 */
[----:B------:R-:W-:Y:S01]  /*2d40*/  ISETP.GT.AND P3, PT, R36, 0x20, PT ;  /* 0x000000202400780c */ /* 0x000fe20003f64270 */
[----:B------:R-:W-:Y:S01]  /*2d50*/  ULEA.HI UR4, UR4, UR40, URZ, 0x7 ;  /* 0x0000002804047291 */ /* 0x000fe2000f8f383f */
[----:B------:R-:W-:Y:S01]  /*2d60*/  FSEL R38, R34, RZ, P2 ;  /* 0x000000ff22267208 */ /* 0x000fe20001000000 */
[----:B------:R-:W4:Y:S01]  /*2d70*/  MUFU.TANH R15, R15 ;  /* 0x0000000f000f7308 */ /* 0x000f220000002400 */
[----:B------:R-:W-:Y:S01]  /*2d80*/  ISETP.GT.AND P2, PT, R36, RZ, PT ;  /* 0x000000ff2400720c */ /* 0x000fe20003f44270 */
[----:B------:R-:W-:-:S02]  /*2d90*/  USHF.R.S32.HI UR4, URZ, 0x7, UR4 ;  /* 0x000000073f047899 */ /* 0x000fc40008011404 */
[-CC-:B------:R-:W-:Y:S01]  /*2da0*/  FFMA.FTZ R181, R91, R4.reuse, -R38.reuse ;  /* 0x000000045bb57223 */ /* 0x180fe20000010826 */
[----:B------:R-:W-:Y:S01]  /*2db0*/  FSEL R3, R3, -INF , P2 ;  /* 0xff80000003037808 */ /* 0x000fe20001000000 */
[-CC-:B------:R-:W-:Y:S01]  /*2dc0*/  FFMA.FTZ R183, R93, R4.reuse, -R38.reuse ;  /* 0x000000045db77223 */ /* 0x180fe20000010826 */
[C---:B------:R-:W-:Y:S01]  /*2dd0*/  ISETP.GT.AND P2, PT, R36.reuse, 0x9, PT ;  /* 0x000000092400780c */ /* 0x040fe20003f44270 */
[----:B------:R-:W5:Y:S01]  /*2de0*/  MUFU.TANH R14, R14 ;  /* 0x0000000e000e7308 */ /* 0x000f620000002400 */
[----:B------:R-:W-:Y:S01]  /*2df0*/  FMNMX.FTZ R34, R3, R5, !PT ;  /* 0x0000000503227209 */ /* 0x000fe20007810000 */
[-CC-:B------:R-:W-:Y:S01]  /*2e00*/  FFMA.FTZ R6, R95, R4.reuse, -R38.reuse ;  /* 0x000000045f067223 */ /* 0x180fe20000010826 */
[----:B------:R-:W-:Y:S01]  /*2e10*/  FSEL R79, R7, -INF , P2 ;  /* 0xff800000074f7808 */ /* 0x000fe20001000000 */
[--C-:B------:R-:W-:Y:S01]  /*2e20*/  FFMA.FTZ R177, R97, R4, -R38.reuse ;  /* 0x0000000461b17223 */ /* 0x100fe20000010826 */
[----:B------:R-:W-:Y:S01]  /*2e30*/  FMNMX.FTZ R34, R75, R34, !PT ;  /* 0x000000224b227209 */ /* 0x000fe20007810000 */
[--C-:B------:R-:W-:Y:S01]  /*2e40*/  FFMA.FTZ R8, R99, R4, -R38.reuse ;  /* 0x0000000463087223 */ /* 0x100fe20000010826 */
[C---:B------:R-:W-:Y:S01]  /*2e50*/  ISETP.GT.AND P2, PT, R36.reuse, 0x11, PT ;  /* 0x000000112400780c */ /* 0x040fe20003f44270 */
[----:B------:R-:W1:Y:S01]  /*2e60*/  MUFU.TANH R20, R20 ;  /* 0x0000001400147308 */ /* 0x000e620000002400 */
[----:B------:R-:W-:Y:S01]  /*2e70*/  FMNMX.FTZ R34, R79, R34, !PT ;  /* 0x000000224f227209 */ /* 0x000fe20007810000 */
[-CC-:B------:R-:W-:Y:S01]  /*2e80*/  FFMA.FTZ R179, R101, R4.reuse, -R38.reuse ;  /* 0x0000000465b37223 */ /* 0x180fe20000010826 */
[----:B------:R-:W-:Y:S01]  /*2e90*/  FSEL R11, R11, -INF , P2 ;  /* 0xff8000000b0b7808 */ /* 0x000fe20001000000 */
[--C-:B------:R-:W-:Y:S01]  /*2ea0*/  FFMA.FTZ R10, R103, R4, -R38.reuse ;  /* 0x00000004670a7223 */ /* 0x100fe20000010826 */
[----:B------:R-:W-:Y:S01]  /*2eb0*/  FMNMX.FTZ R34, R83, R34, !PT ;  /* 0x0000002253227209 */ /* 0x000fe20007810000 */
[--C-:B------:R-:W-:Y:S01]  /*2ec0*/  FFMA.FTZ R173, R105, R4, -R38.reuse ;  /* 0x0000000469ad7223 */ /* 0x100fe20000010826 */
[----:B------:R-:W-:Y:S01]  /*2ed0*/  ISETP.GT.AND P2, PT, R36, 0x19, PT ;  /* 0x000000192400780c */ /* 0x000fe20003f44270 */
[----:B------:R-:W1:Y:S01]  /*2ee0*/  MUFU.TANH R21, R21 ;  /* 0x0000001500157308 */ /* 0x000e620000002400 */
[----:B------:R-:W-:Y:S01]  /*2ef0*/  FMNMX.FTZ R34, R11, R34, !PT ;  /* 0x000000220b227209 */ /* 0x000fe20007810000 */
[-CC-:B------:R-:W-:Y:S01]  /*2f00*/  FFMA.FTZ R169, R49, R4.reuse, -R38.reuse ;  /* 0x0000000431a97223 */ /* 0x180fe20000010826 */
[----:B--2---:R-:W-:Y:S01]  /*2f10*/  FSEL R89, R12, -INF , P2 ;  /* 0xff8000000c597808 */ /* 0x004fe20001000000 */
[--C-:B------:R-:W-:Y:S01]  /*2f20*/  FFMA.FTZ R171, R41, R4, -R38.reuse ;  /* 0x0000000429ab7223 */ /* 0x100fe20000010826 */
[----:B------:R-:W-:Y:S01]  /*2f30*/  FMNMX.FTZ R34, R87, R34, !PT ;  /* 0x0000002257227209 */ /* 0x000fe20007810000 */
[-CC-:B------:R-:W-:Y:S01]  /*2f40*/  FFMA.FTZ R153, R33, R4.reuse, -R38.reuse ;  /* 0x0000000421997223 */ /* 0x180fe20000010826 */
[----:B------:R-:W-:Y:S01]  /*2f50*/  ISETP.GT.AND P2, PT, R36, 0x21, PT ;  /* 0x000000212400780c */ /* 0x000fe20003f44270 */
[----:B------:R-:W2:Y:S01]  /*2f60*/  MUFU.TANH R25, R25 ;  /* 0x0000001900197308 */ /* 0x000ea20000002400 */
[----:B---3--:R-:W-:Y:S01]  /*2f70*/  FSEL R13, R13, -INF , P3 ;  /* 0xff8000000d0d7808 */ /* 0x008fe20001800000 */
[--C-:B------:R-:W-:Y:S01]  /*2f80*/  FFMA.FTZ R27, R27, R4, -R38.reuse ;  /* 0x000000041b1b7223 */ /* 0x100fe20000010826 */
[----:B------:R-:W-:Y:S01]  /*2f90*/  FMNMX.FTZ R34, R89, R34, !PT ;  /* 0x0000002259227209 */ /* 0x000fe20007810000 */
[-CC-:B------:R-:W-:Y:S01]  /*2fa0*/  FFMA.FTZ R26, R26, R4.reuse, -R38.reuse ;  /* 0x000000041a1a7223 */ /* 0x180fe20000010826 */
[C---:B------:R-:W-:Y:S01]  /*2fb0*/  ISETP.GT.AND P3, PT, R36.reuse, 0x28, PT ;  /* 0x000000282400780c */ /* 0x040fe20003f64270 */
[--C-:B------:R-:W-:Y:S01]  /*2fc0*/  FFMA.FTZ R12, R107, R4, -R38.reuse ;  /* 0x000000046b0c7223 */ /* 0x100fe20000010826 */
[----:B----4-:R-:W-:Y:S01]  /*2fd0*/  FSEL R15, R15, -INF , P2 ;  /* 0xff8000000f0f7808 */ /* 0x010fe20001000000 */
[----:B------:R-:W3:Y:S01]  /*2fe0*/  MUFU.TANH R24, R24 ;  /* 0x0000001800187308 */ /* 0x000ee20000002400 */
[----:B------:R-:W-:Y:S01]  /*2ff0*/  FMNMX.FTZ R34, R13, R34, !PT ;  /* 0x000000220d227209 */ /* 0x000fe20007810000 */
[-CC-:B------:R-:W-:Y:S01]  /*3000*/  FFMA.FTZ R175, R109, R4.reuse, -R38.reuse ;  /* 0x000000046daf7223 */ /* 0x180fe20000010826 */
[----:B------:R-:W-:Y:S01]  /*3010*/  ISETP.GT.AND P2, PT, R36, 0x29, PT ;  /* 0x000000292400780c */ /* 0x000fe20003f44270 */
[-CC-:B------:R-:W-:Y:S01]  /*3020*/  FFMA.FTZ R31, R31, R4.reuse, -R38.reuse ;  /* 0x000000041f1f7223 */ /* 0x180fe20000010826 */
[----:B-----5:R-:W-:Y:S01]  /*3030*/  FSEL R91, R14, -INF , P3 ;  /* 0xff8000000e5b7808 */ /* 0x020fe20001800000 */
[--C-:B------:R-:W-:Y:S01]  /*3040*/  FFMA.FTZ R14, R111, R4, -R38.reuse ;  /* 0x000000046f0e7223 */ /* 0x100fe20000010826 */
[----:B------:R-:W-:Y:S01]  /*3050*/  FMNMX.FTZ R34, R15, R34, !PT ;  /* 0x000000220f227209 */ /* 0x000fe20007810000 */
[----:B------:R-:W4:Y:S01]  /*3060*/  MUFU.TANH R28, R28 ;  /* 0x0000001c001c7308 */ /* 0x000f220000002400 */
[----:B------:R-:W-:Y:S01]  /*3070*/  ISETP.GT.AND P3, PT, R36, 0x30, PT ;  /* 0x000000302400780c */ /* 0x000fe20003f64270 */
[-CC-:B------:R-:W-:Y:S01]  /*3080*/  FFMA.FTZ R35, R35, R4.reuse, -R38.reuse ;  /* 0x0000000423237223 */ /* 0x180fe20000010826 */
[----:B-1----:R-:W-:Y:S01]  /*3090*/  FSEL R93, R20, -INF , P2 ;  /* 0xff800000145d7808 */ /* 0x002fe20001000000 */
[--C-:B------:R-:W-:Y:S01]  /*30a0*/  FFMA.FTZ R20, R45, R4, -R38.reuse ;  /* 0x000000042d147223 */ /* 0x100fe20000010826 */
[----:B------:R-:W-:Y:S01]  /*30b0*/  FMNMX.FTZ R34, R91, R34, !PT ;  /* 0x000000225b227209 */ /* 0x000fe20007810000 */
[-CC-:B------:R-:W-:Y:S01]  /*30c0*/  FFMA.FTZ R37, R37, R4.reuse, -R38.reuse ;  /* 0x0000000425257223 */ /* 0x180fe20000010826 */
[C---:B------:R-:W-:Y:S01]  /*30d0*/  ISETP.GT.AND P2, PT, R36.reuse, 0x31, PT ;  /* 0x000000312400780c */ /* 0x040fe20003f44270 */
[----:B------:R-:W1:Y:S01]  /*30e0*/  MUFU.TANH R29, R29 ;  /* 0x0000001d001d7308 */ /* 0x000e620000002400 */
[----:B------:R-:W-:Y:S01]  /*30f0*/  FSEL R21, R21, -INF , P3 ;  /* 0xff80000015157808 */ /* 0x000fe20001800000 */
[--C-:B------:R-:W-:Y:S01]  /*3100*/  FFMA.FTZ R43, R43, R4, -R38.reuse ;  /* 0x000000042b2b7223 */ /* 0x100fe20000010826 */
[----:B------:R-:W-:Y:S01]  /*3110*/  FMNMX.FTZ R34, R93, R34, !PT ;  /* 0x000000225d227209 */ /* 0x000fe20007810000 */
[-CC-:B------:R-:W-:Y:S01]  /*3120*/  FFMA.FTZ R47, R47, R4.reuse, -R38.reuse ;  /* 0x000000042f2f7223 */ /* 0x180fe20000010826 */
[C---:B------:R-:W-:Y:S01]  /*3130*/  ISETP.GT.AND P3, PT, R36.reuse, 0x38, PT ;  /* 0x000000382400780c */ /* 0x040fe20003f64270 */
[--C-:B------:R-:W-:Y:S01]  /*3140*/  FFMA.FTZ R51, R51, R4, -R38.reuse ;  /* 0x0000000433337223 */ /* 0x100fe20000010826 */
[----:B--2---:R-:W-:Y:S01]  /*3150*/  FSEL R25, R25, -INF , P2 ;  /* 0xff80000019197808 */ /* 0x004fe20001000000 */
[----:B------:R-:W2:Y:S01]  /*3160*/  MUFU.TANH R32, R32 ;  /* 0x0000002000207308 */ /* 0x000ea20000002400 */
[----:B------:R-:W-:Y:S01]  /*3170*/  FMNMX.FTZ R34, R21, R34, !PT ;  /* 0x0000002215227209 */ /* 0x000fe20007810000 */
[-CC-:B------:R-:W-:Y:S01]  /*3180*/  FFMA.FTZ R53, R53, R4.reuse, -R38.reuse ;  /* 0x0000000435357223 */ /* 0x180fe20000010826 */
[----:B------:R-:W-:Y:S01]  /*3190*/  ISETP.GT.AND P2, PT, R36, 0x39, PT ;  /* 0x000000392400780c */ /* 0x000fe20003f44270 */
[-CC-:B------:R-:W-:Y:S01]  /*31a0*/  FFMA.FTZ R55, R55, R4.reuse, -R38.reuse ;  /* 0x0000000437377223 */ /* 0x180fe20000010826 */
[----:B---3--:R-:W-:Y:S01]  /*31b0*/  FSEL R95, R24, -INF , P3 ;  /* 0xff800000185f7808 */ /* 0x008fe20001800000 */
[--C-:B------:R-:W-:Y:S01]  /*31c0*/  FFMA.FTZ R24, R39, R4, -R38.reuse ;  /* 0x0000000427187223 */ /* 0x100fe20000010826 */
[----:B------:R-:W-:Y:S01]  /*31d0*/  FMNMX.FTZ R34, R25, R34, !PT ;  /* 0x0000002219227209 */ /* 0x000fe20007810000 */
[----:B------:R-:W3:Y:S01]  /*31e0*/  MUFU.TANH R60, R60 ;  /* 0x0000003c003c7308 */ /* 0x000ee20000002400 */
[----:B------:R-:W-:Y:S01]  /*31f0*/  ISETP.GT.AND P3, PT, R36, 0x40, PT ;  /* 0x000000402400780c */ /* 0x000fe20003f64270 */
[-CC-:B------:R-:W-:Y:S01]  /*3200*/  FFMA.FTZ R57, R57, R4.reuse, -R38.reuse ;  /* 0x0000000439397223 */ /* 0x180fe20000010826 */
[----:B----4-:R-:W-:Y:S01]  /*3210*/  FSEL R97, R28, -INF , P2 ;  /* 0xff8000001c617808 */ /* 0x010fe20001000000 */
[--C-:B------:R-:W-:Y:S01]  /*3220*/  FFMA.FTZ R59, R59, R4, -R38.reuse ;  /* 0x000000043b3b7223 */ /* 0x100fe20000010826 */
[----:B------:R-:W-:Y:S01]  /*3230*/  FMNMX.FTZ R34, R95, R34, !PT ;  /* 0x000000225f227209 */ /* 0x000fe20007810000 */
[-CC-:B------:R-:W-:Y:S01]  /*3240*/  FFMA.FTZ R63, R63, R4.reuse, -R38.reuse ;  /* 0x000000043f3f7223 */ /* 0x180fe20000010826 */
[C---:B------:R-:W-:Y:S01]  /*3250*/  ISETP.GT.AND P2, PT, R36.reuse, 0x41, PT ;  /* 0x000000412400780c */ /* 0x040fe20003f44270 */
[----:B------:R-:W4:Y:S01]  /*3260*/  MUFU.TANH R64, R64 ;  /* 0x0000004000407308 */ /* 0x000f220000002400 */
[----:B-1----:R-:W-:Y:S01]  /*3270*/  FSEL R29, R29, -INF , P3 ;  /* 0xff8000001d1d7808 */ /* 0x002fe20001800000 */
[--C-:B------:R-:W-:Y:S01]  /*3280*/  FFMA.FTZ R67, R67, R4, -R38.reuse ;  /* 0x0000000443437223 */ /* 0x100fe20000010826 */
[----:B------:R-:W-:Y:S01]  /*3290*/  FMNMX.FTZ R34, R97, R34, !PT ;  /* 0x0000002261227209 */ /* 0x000fe20007810000 */
[--C-:B------:R-:W-:Y:S01]  /*32a0*/  FFMA.FTZ R61, R61, R4, -R38.reuse ;  /* 0x000000043d3d7223 */ /* 0x100fe20000010826 */
[----:B------:R-:W-:Y:S01]  /*32b0*/  ISETP.GT.AND P3, PT, R36, 0x48, PT ;  /* 0x000000482400780c */ /* 0x000fe20003f64270 */
[----:B------:R-:W-:Y:S01]  /*32c0*/  UISETP.LT.AND UP0, UPT, URZ, UR4, UPT ;  /* 0x000000043f00728c */ /* 0x000fe2000bf01270 */
[----:B--2---:R-:W-:Y:S01]  /*32d0*/  FSEL R99, R32, -INF , P2 ;  /* 0xff80000020637808 */ /* 0x004fe20001000000 */
[----:B------:R-:W1:Y:S01]  /*32e0*/  MUFU.TANH R65, R65 ;  /* 0x0000004100417308 */ /* 0x000e620000002400 */
[----:B------:R-:W-:Y:S01]  /*32f0*/  FMNMX.FTZ R34, R29, R34, !PT ;  /* 0x000000221d227209 */ /* 0x000fe20007810000 */
[----:B------:R-:W-:Y:S01]  /*3300*/  USEL UR45, URZ, UR4, !UP0 ;  /* 0x000000043f2d7287 */ /* 0x000fe2000c000000 */
[----:B------:R-:W-:Y:S01]  /*3310*/  ISETP.GT.AND P2, PT, R36, 0x49, PT ;  /* 0x000000492400780c */ /* 0x000fe20003f44270 */
[----:B------:R-:W-:Y:S01]  /*3320*/  FFMA.FTZ R38, R71, R4, -R38 ;  /* 0x0000000447267223 */ /* 0x000fe20000010826 */
[----:B---3--:R-:W-:Y:S01]  /*3330*/  FSEL R101, R60, -INF , P3 ;  /* 0xff8000003c657808 */ /* 0x008fe20001800000 */
[----:B------:R-:W-:Y:S01]  /*3340*/  UISETP.GE.AND UP0, UPT, UR6, UR45, UPT ;  /* 0x0000002d0600728c */ /* 0x000fe2000bf06270 */
[----:B------:R-:W-:Y:S01]  /*3350*/  FMNMX.FTZ R34, R99, R34, !PT ;  /* 0x0000002263227209 */ /* 0x000fe20007810000 */
[----:B------:R-:W2:Y:S01]  /*3360*/  MUFU.TANH R68, R68 ;  /* 0x0000004400447308 */ /* 0x000ea20000002400 */
[----:B------:R-:W-:Y:S01]  /*3370*/  ISETP.GT.AND P3, PT, R36, 0x50, PT ;  /* 0x000000502400780c */ /* 0x000fe20003f64270 */
[----:B------:R-:W-:Y:S01]  /*3380*/  IMAD.MOV.U32 R109, RZ, RZ, R151 ;  /* 0x000000ffff6d7224 */ /* 0x000fe200078e0097 */
[----:B------:R-:W-:-:S02]  /*3390*/  FSEL R103, R30, -INF , P2 ;  /* 0xff8000001e677808 */ /* 0x000fc40001000000 */
[----:B------:R-:W-:Y:S02]  /*33a0*/  FMNMX.FTZ R34, R101, R34, !PT ;  /* 0x0000002265227209 */ /* 0x000fe40007810000 */
[----:B------:R-:W-:Y:S01]  /*33b0*/  ISETP.GT.AND P2, PT, R36, 0x51, PT ;  /* 0x000000512400780c */ /* 0x000fe20003f44270 */
[----:B------:R-:W3:Y:S01]  /*33c0*/  MUFU.TANH R69, R69 ;  /* 0x0000004500457308 */ /* 0x000ee20000002400 */
[----:B----4-:R-:W-:Y:S02]  /*33d0*/  FSEL R105, R64, -INF , P3 ;  /* 0xff80000040697808 */ /* 0x010fe40001800000 */
[----:B------:R-:W-:Y:S02]  /*33e0*/  FMNMX.FTZ R34, R103, R34, !PT ;  /* 0x0000002267227209 */ /* 0x000fe40007810000 */
[----:B------:R-:W-:Y:S02]  /*33f0*/  ISETP.GT.AND P3, PT, R36, 0x58, PT ;  /* 0x000000582400780c */ /* 0x000fe40003f64270 */
[----:B-1----:R-:W-:Y:S01]  /*3400*/  FSEL R65, R65, -INF , P2 ;  /* 0xff80000041417808 */ /* 0x002fe20001000000 */
[----:B------:R-:W1:Y:S01]  /*3410*/  MUFU.TANH R72, R72 ;  /* 0x0000004800487308 */ /* 0x000e620000002400 */
[----:B------:R-:W-:-:S02]  /*3420*/  FMNMX.FTZ R34, R105, R34, !PT ;  /* 0x0000002269227209 */ /* 0x000fc40007810000 */
[----:B------:R-:W-:Y:S02]  /*3430*/  ISETP.GT.AND P2, PT, R36, 0x59, PT ;  /* 0x000000592400780c */ /* 0x000fe40003f44270 */
[----:B--2---:R-:W-:Y:S02]  /*3440*/  FSEL R49, R68, -INF , P3 ;  /* 0xff80000044317808 */ /* 0x004fe40001800000 */
[----:B------:R-:W-:Y:S01]  /*3450*/  FMNMX.FTZ R34, R65, R34, !PT ;  /* 0x0000002241227209 */ /* 0x000fe20007810000 */
[----:B------:R-:W2:Y:S01]  /*3460*/  MUFU.TANH R73, R73 ;  /* 0x0000004900497308 */ /* 0x000ea20000002400 */
[----:B------:R-:W-:Y:S02]  /*3470*/  ISETP.GT.AND P3, PT, R36, 0x60, PT ;  /* 0x000000602400780c */ /* 0x000fe40003f64270 */
[----:B---3--:R-:W-:Y:S02]  /*3480*/  FSEL R69, R69, -INF , P2 ;  /* 0xff80000045457808 */ /* 0x008fe40001000000 */
[----:B------:R-:W-:-:S02]  /*3490*/  FMNMX.FTZ R34, R49, R34, !PT ;  /* 0x0000002231227209 */ /* 0x000fc40007810000 */
[----:B------:R-:W-:Y:S01]  /*34a0*/  ISETP.GT.AND P2, PT, R36, 0x61, PT ;  /* 0x000000612400780c */ /* 0x000fe20003f44270 */
[----:B------:R-:W3:Y:S01]  /*34b0*/  MUFU.TANH R76, R76 ;  /* 0x0000004c004c7308 */ /* 0x000ee20000002400 */
[----:B-1----:R-:W-:Y:S02]  /*34c0*/  FSEL R45, R72, -INF , P3 ;  /* 0xff800000482d7808 */ /* 0x002fe40001800000 */
[----:B------:R-:W-:Y:S02]  /*34d0*/  FMNMX.FTZ R34, R69, R34, !PT ;  /* 0x0000002245227209 */ /* 0x000fe40007810000 */
[----:B------:R-:W-:Y:S02]  /*34e0*/  ISETP.GT.AND P3, PT, R36, 0x68, PT ;  /* 0x000000682400780c */ /* 0x000fe40003f64270 */
[----:B------:R-:W-:Y:S01]  /*34f0*/  FMNMX.FTZ R34, R45, R34, !PT ;  /* 0x000000222d227209 */ /* 0x000fe20007810000 */
[----:B------:R-:W1:Y:S01]  /*3500*/  MUFU.TANH R77, R77 ;  /* 0x0000004d004d7308 */ /* 0x000e620000002400 */
[----:B--2---:R-:W-:-:S02]  /*3510*/  FSEL R73, R73, -INF , P2 ;  /* 0xff80000049497808 */ /* 0x004fc40001000000 */
[----:B------:R-:W-:Y:S02]  /*3520*/  ISETP.GT.AND P2, PT, R36, 0x69, PT ;  /* 0x000000692400780c */ /* 0x000fe40003f44270 */
[----:B------:R-:W-:Y:S02]  /*3530*/  FMNMX.FTZ R34, R73, R34, !PT ;  /* 0x0000002249227209 */ /* 0x000fe40007810000 */
[----:B------:R-:W-:Y:S01]  /*3540*/  MOV R111, R151 ;  /* 0x00000097006f7202 */ /* 0x000fe20000000f00 */
[----:B------:R-:W2:Y:S01]  /*3550*/  MUFU.TANH R80, R80 ;  /* 0x0000005000507308 */ /* 0x000ea20000002400 */
[----:B---3--:R-:W-:Y:S02]  /*3560*/  FSEL R41, R76, -INF , P3 ;  /* 0xff8000004c297808 */ /* 0x008fe40001800000 */
[----:B------:R-:W-:Y:S02]  /*3570*/  ISETP.GT.AND P3, PT, R36, 0x70, PT ;  /* 0x000000702400780c */ /* 0x000fe40003f64270 */
[----:B------:R-:W-:-:S02]  /*3580*/  FMNMX.FTZ R34, R41, R34, !PT ;  /* 0x0000002229227209 */ /* 0x000fc40007810000 */
[----:B------:R-:W-:Y:S01]  /*3590*/  MOV R107, R151 ;  /* 0x00000097006b7202 */ /* 0x000fe20000000f00 */
[----:B------:R-:W3:Y:S01]  /*35a0*/  MUFU.TANH R81, R81 ;  /* 0x0000005100517308 */ /* 0x000ee20000002400 */
        /* <DEDUP_REMOVED lines=11> */
[----:B------:R-:W-:Y:S01]  /*3660*/  MUFU.EX2 R30, R27 ;  /* 0x0000001b001e7308 */ /* 0x000fe20000000800 */
[----:B-1----:R-:W-:-:S04]  /*3670*/  FSEL R33, R84, -INF , P3 ;  /* 0xff80000054217808 */ /* 0x002fc80001800000 */
[----:B------:R-:W-:-:S03]  /*3680*/  FMNMX.FTZ R34, R33, R34, !PT ;  /* 0x0000002221227209 */ /* 0x000fc60007810000 */
[----:B------:R-:W-:Y:S01]  /*3690*/  MUFU.EX2 R181, R181 ;  /* 0x000000b500b57308 */ /* 0x000fe20000000800 */
[----:B--2---:R-:W-:-:S04]  /*36a0*/  FSEL R85, R85, -INF , P2 ;  /* 0xff80000055557808 */ /* 0x004fc80001000000 */
[----:B------:R-:W-:-:S03]  /*36b0*/  FMNMX.FTZ R34, R85, R34, !PT ;  /* 0x0000002255227209 */ /* 0x000fc60007810000 */
[----:B------:R-:W1:Y:S02]  /*36c0*/  MUFU.EX2 R26, R26 ;  /* 0x0000001a001a7308 */ /* 0x000e640000000800 */
[----:B------:R-:W2:Y:S06]  /*36d0*/  SHFL.BFLY PT, R7, R34, 0x2, 0x1f ;  /* 0x0c401f0022077f89 */ /* 0x000eac00000e0000 */
[----:B------:R-:W3:Y:S08]  /*36e0*/  MUFU.EX2 R183, R183 ;  /* 0x000000b700b77308 */ /* 0x000ef00000000800 */
[----:B------:R-:W4:Y:S01]  /*36f0*/  MUFU.EX2 R6, R6 ;  /* 0x0000000600067308 */ /* 0x000f220000000800 */
[----:B-1----:R-:W-:Y:S01]  /*3700*/  FADD.FTZ R46, R181, R26 ;  /* 0x0000001ab52e7221 */ /* 0x002fe20000010000 */
[----:B------:R-:W-:-:S06]  /*3710*/  F2FP.BF16.F32.PACK_AB R181, R26, R181 ;  /* 0x000000b51ab5723e */ /* 0x000fcc00000010ff */
[----:B------:R-:W1:Y:S01]  /*3720*/  MUFU.EX2 R177, R177 ;  /* 0x000000b100b17308 */ /* 0x000e620000000800 */
[----:B--2---:R-:W-:-:S05]  /*3730*/  FMNMX.FTZ R27, R34, R7, !PT ;  /* 0x00000007221b7209 */ /* 0x004fca0007810000 */
[----:B------:R-:W2:Y:S02]  /*3740*/  SHFL.BFLY PT, R28, R27, 0x1, 0x1f ;  /* 0x0c201f001b1c7f89 */ /* 0x000ea400000e0000 */
[----:B------:R-:W5:Y:S08]  /*3750*/  MUFU.EX2 R8, R8 ;  /* 0x0000000800087308 */ /* 0x000f700000000800 */
[----:B------:R-:W5:Y:S08]  /*3760*/  MUFU.EX2 R179, R179 ;  /* 0x000000b300b37308 */ /* 0x000f700000000800 */
[----:B------:R-:W-:Y:S01]  /*3770*/  MUFU.EX2 R10, R10 ;  /* 0x0000000a000a7308 */ /* 0x000fe20000000800 */
[----:B--2---:R-:W-:-:S07]  /*3780*/  FMNMX.FTZ R7, R27, R28, !PT ;  /* 0x0000001c1b077209 */ /* 0x004fce0007810000 */
[----:B------:R-:W-:Y:S01]  /*3790*/  MUFU.EX2 R173, R173 ;  /* 0x000000ad00ad7308 */ /* 0x000fe20000000800 */
        /* <DEDUP_REMOVED lines=19> */
[----:B---3--:R-:W-:Y:S01]  /*38d0*/  FADD.FTZ R5, R183, R46 ;  /* 0x0000002eb7057221 */ /* 0x008fe20000010000 */
[-CC-:B------:R-:W-:Y:S01]  /*38e0*/  FFMA.FTZ R21, R21, R4.reuse, -R28.reuse ;  /* 0x0000000415157223 */ /* 0x180fe2000001081c */
[-CC-:B------:R-:W-:Y:S01]  /*38f0*/  FFMA.FTZ R25, R25, R4.reuse, -R28.reuse ;  /* 0x0000000419197223 */ /* 0x180fe2000001081c */
[-CC-:B------:R-:W-:Y:S01]  /*3900*/  FFMA.FTZ R95, R95, R4.reuse, -R28.reuse ;  /* 0x000000045f5f7223 */ /* 0x180fe2000001081c */
[----:B----4-:R-:W-:Y:S01]  /*3910*/  FADD.FTZ R46, R6, R5 ;  /* 0x00000005062e7221 */ /* 0x010fe20000010000 */
[-CC-:B------:R-:W-:Y:S01]  /*3920*/  FFMA.FTZ R97, R97, R4.reuse, -R28.reuse ;  /* 0x0000000461617223 */ /* 0x180fe2000001081c */
[-C--:B------:R-:W-:Y:S01]  /*3930*/  FFMA.FTZ R29, R29, R4.reuse, -R28 ;  /* 0x000000041d1d7223 */ /* 0x080fe2000001081c */
[----:B------:R-:W3:Y:S01]  /*3940*/  MUFU.EX2 R75, R75 ;  /* 0x0000004b004b7308 */ /* 0x000ee20000000800 */
[----:B-1----:R-:W-:Y:S01]  /*3950*/  FADD.FTZ R5, R177, R46 ;  /* 0x0000002eb1057221 */ /* 0x002fe20000010000 */
[-CC-:B------:R-:W-:Y:S01]  /*3960*/  FFMA.FTZ R99, R99, R4.reuse, -R28.reuse ;  /* 0x0000000463637223 */ /* 0x180fe2000001081c */
[-CC-:B------:R-:W-:Y:S01]  /*3970*/  FFMA.FTZ R101, R101, R4.reuse, -R28.reuse ;  /* 0x0000000465657223 */ /* 0x180fe2000001081c */
[-CC-:B------:R-:W-:Y:S01]  /*3980*/  FFMA.FTZ R103, R103, R4.reuse, -R28.reuse ;  /* 0x0000000467677223 */ /* 0x180fe2000001081c */
[----:B-----5:R-:W-:Y:S01]  /*3990*/  FADD.FTZ R46, R8, R5 ;  /* 0x00000005082e7221 */ /* 0x020fe20000010000 */
[-CC-:B------:R-:W-:Y:S01]  /*39a0*/  FFMA.FTZ R105, R105, R4.reuse, -R28.reuse ;  /* 0x0000000469697223 */ /* 0x180fe2000001081c */
[-C--:B------:R-:W-:Y:S01]  /*39b0*/  FFMA.FTZ R65, R65, R4.reuse, -R28 ;  /* 0x0000000441417223 */ /* 0x080fe2000001081c */
[----:B------:R-:W1:Y:S01]  /*39c0*/  MUFU.EX2 R182, R79 ;  /* 0x0000004f00b67308 */ /* 0x000e620000000800 */
[----:B------:R-:W-:Y:S01]  /*39d0*/  FADD.FTZ R5, R179, R46 ;  /* 0x0000002eb3057221 */ /* 0x000fe20000010000 */
[----:B--2---:R-:W-:Y:S01]  /*39e0*/  FADD.FTZ R46, R3, R180 ;  /* 0x000000b4032e7221 */ /* 0x004fe20000010000 */
[-CC-:B------:R-:W-:Y:S01]  /*39f0*/  FFMA.FTZ R49, R49, R4.reuse, -R28.reuse ;  /* 0x0000000431317223 */ /* 0x180fe2000001081c */
[----:B------:R-:W-:Y:S01]  /*3a00*/  F2FP.BF16.F32.PACK_AB R183, R6, R183 ;  /* 0x000000b706b7723e */ /* 0x000fe200000010ff */
[----:B------:R-:W-:Y:S01]  /*3a10*/  FADD.FTZ R48, R10, R5 ;  /* 0x000000050a307221 */ /* 0x000fe20000010000 */
        /* <DEDUP_REMOVED lines=12> */
[----:B------:R-:W-:Y:S01]  /*3ae0*/  FFMA.FTZ R28, R85, R4, -R28 ;  /* 0x00000004551c7223 */ /* 0x000fe2000001081c */
[----:B------:R-:W-:-:S02]  /*3af0*/  F2FP.BF16.F32.PACK_AB R180, R180, R3 ;  /* 0x00000003b4b4723e */ /* 0x000fc400000010ff */
[----:B------:R-:W-:Y:S02]  /*3b00*/  F2FP.BF16.F32.PACK_AB R177, R8, R177 ;  /* 0x000000b108b1723e */ /* 0x000fe400000010ff */
[----:B------:R-:W-:Y:S01]  /*3b10*/  F2FP.BF16.F32.PACK_AB R179, R10, R179 ;  /* 0x000000b30ab3723e */ /* 0x000fe200000010ff */
[----:B------:R1:W4:Y:S01]  /*3b20*/  MUFU.EX2 R176, R11 ;  /* 0x0000000b00b07308 */ /* 0x0003220000000800 */
[----:B--2---:R-:W-:Y:S01]  /*3b30*/  FADD.FTZ R5, R83, R46 ;  /* 0x0000002e53057221 */ /* 0x004fe20000010000 */
[----:B------:R-:W-:-:S06]  /*3b40*/  F2FP.BF16.F32.PACK_AB R182, R182, R75 ;  /* 0x0000004bb6b6723e */ /* 0x000fcc00000010ff */
[----:B------:R-:W2:Y:S01]  /*3b50*/  MUFU.EX2 R14, R14 ;  /* 0x0000000e000e7308 */ /* 0x000ea20000000800 */
[----:B-1----:R-:W-:Y:S01]  /*3b60*/  FADD.FTZ R11, R173, R48 ;  /* 0x00000030ad0b7221 */ /* 0x002fe20000010000 */
[----:B------:R-:W-:-:S03]  /*3b70*/  F2FP.BF16.F32.PACK_AB R173, R12, R173 ;  /* 0x000000ad0cad723e */ /* 0x000fc600000010ff */
[----:B------:R-:W-:-:S03]  /*3b80*/  FADD.FTZ R48, R12, R11 ;  /* 0x0000000b0c307221 */ /* 0x000fc60000010000 */
[----:B------:R-:W1:Y:S01]  /*3b90*/  MUFU.EX2 R87, R87 ;  /* 0x0000005700577308 */ /* 0x000e620000000800 */
[----:B---3--:R-:W-:Y:S01]  /*3ba0*/  FADD.FTZ R11, R175, R48 ;  /* 0x00000030af0b7221 */ /* 0x008fe20000010000 */
[C---:B----4-:R-:W-:Y:S01]  /*3bb0*/  FADD.FTZ R46, R176.reuse, R5 ;  /* 0x00000005b02e7221 */ /* 0x050fe20000010000 */
[----:B------:R-:W-:-:S05]  /*3bc0*/  F2FP.BF16.F32.PACK_AB R176, R176, R83 ;  /* 0x00000053b0b0723e */ /* 0x000fca00000010ff */
[----:B------:R-:W3:Y:S01]  /*3bd0*/  MUFU.EX2 R169, R169 ;  /* 0x000000a900a97308 */ /* 0x000ee20000000800 */
[C---:B--2---:R-:W-:Y:S01]  /*3be0*/  FADD.FTZ R48, R14.reuse, R11 ;  /* 0x0000000b0e307221 */ /* 0x044fe20000010000 */
[----:B------:R-:W-:-:S06]  /*3bf0*/  F2FP.BF16.F32.PACK_AB R175, R14, R175 ;  /* 0x000000af0eaf723e */ /* 0x000fcc00000010ff */
[----:B------:R2:W4:Y:S01]  /*3c00*/  MUFU.EX2 R178, R89 ;  /* 0x0000005900b27308 */ /* 0x0005220000000800 */
[----:B-1----:R-:W-:-:S07]  /*3c10*/  FADD.FTZ R5, R87, R46 ;  /* 0x0000002e57057221 */ /* 0x002fce0000010000 */
[----:B------:R-:W1:Y:S01]  /*3c20*/  MUFU.EX2 R20, R20 ;  /* 0x0000001400147308 */ /* 0x000e620000000800 */
[----:B---3--:R-:W-:Y:S01]  /*3c30*/  FADD.FTZ R11, R169, R48 ;  /* 0x00000030a90b7221 */ /* 0x008fe20000010000 */
[----:B--2---:R-:W-:-:S06]  /*3c40*/  IMAD.MOV.U32 R89, RZ, RZ, R151 ;  /* 0x000000ffff597224 */ /* 0x004fcc00078e0097 */
[----:B------:R-:W2:Y:S01]  /*3c50*/  MUFU.EX2 R13, R13 ;  /* 0x0000000d000d7308 */ /* 0x000ea20000000800 */
[C---:B----4-:R-:W-:Y:S01]  /*3c60*/  FADD.FTZ R46, R178.reuse, R5 ;  /* 0x00000005b22e7221 */ /* 0x050fe20000010000 */
        /* <DEDUP_REMOVED lines=14> */
[----:B------:R2:W4:Y:S01]  /*3d50*/  MUFU.EX2 R174, R93 ;  /* 0x0000005d00ae7308 */ /* 0x0005220000000800 */
[----:B---3--:R-:W-:-:S07]  /*3d60*/  FADD.FTZ R5, R91, R0 ;  /* 0x000000005b057221 */ /* 0x008fce0000010000 */
[----:B------:R-:W3:Y:S01]  /*3d70*/  MUFU.EX2 R21, R21 ;  /* 0x0000001500157308 */ /* 0x000ee20000000800 */
[----:B-1----:R-:W-:Y:S01]  /*3d80*/  FADD.FTZ R11, R153, R46 ;  /* 0x0000002e990b7221 */ /* 0x002fe20000010000 */
[C---:B------:R-:W-:Y:S01]  /*3d90*/  F2FP.BF16.F32.PACK_AB R153, R30.reuse, R153 ;  /* 0x000000991e99723e */ /* 0x040fe200000010ff */
[----:B--2---:R-:W-:Y:S02]  /*3da0*/  IMAD.MOV.U32 R93, RZ, RZ, R151 ;  /* 0x000000ffff5d7224 */ /* 0x004fe400078e0097 */
[----:B------:R-:W-:-:S03]  /*3db0*/  FADD.FTZ R46, R30, R11 ;  /* 0x0000000b1e2e7221 */ /* 0x000fc60000010000 */
[----:B------:R-:W1:Y:S01]  /*3dc0*/  MUFU.EX2 R31, R31 ;  /* 0x0000001f001f7308 */ /* 0x000e620000000800 */
[C---:B----4-:R-:W-:Y:S01]  /*3dd0*/  FADD.FTZ R0, R174.reuse, R5 ;  /* 0x00000005ae007221 */ /* 0x050fe20000010000 */
[----:B------:R-:W-:Y:S02]  /*3de0*/  F2FP.BF16.F32.PACK_AB R174, R174, R91 ;  /* 0x0000005baeae723e */ /* 0x000fe400000010ff */
[----:B------:R-:W-:-:S04]  /*3df0*/  MOV R91, R151 ;  /* 0x00000097005b7202 */ /* 0x000fc80000000f00 */
        /* <DEDUP_REMOVED lines=10> */
[----:B------:R3:W4:Y:S01]  /*3ea0*/  MUFU.EX2 R170, R97 ;  /* 0x0000006100aa7308 */ /* 0x0007220000000800 */
[----:B-1----:R-:W-:-:S07]  /*3eb0*/  FADD.FTZ R5, R95, R0 ;  /* 0x000000005f057221 */ /* 0x002fce0000010000 */
[----:B------:R-:W1:Y:S01]  /*3ec0*/  MUFU.EX2 R36, R43 ;  /* 0x0000002b00247308 */ /* 0x000e620000000800 */
[----:B--2---:R-:W-:Y:S01]  /*3ed0*/  FADD.FTZ R11, R37, R46 ;  /* 0x0000002e250b7221 */ /* 0x004fe20000010000 */
[----:B---3--:R-:W-:-:S06]  /*3ee0*/  IMAD.MOV.U32 R97, RZ, RZ, R151 ;  /* 0x000000ffff617224 */ /* 0x008fcc00078e0097 */
[----:B------:R-:W2:Y:S01]  /*3ef0*/  MUFU.EX2 R29, R29 ;  /* 0x0000001d001d7308 */ /* 0x000ea20000000800 */
[C---:B----4-:R-:W-:Y:S01]  /*3f00*/  FADD.FTZ R0, R170.reuse, R5 ;  /* 0x00000005aa007221 */ /* 0x050fe20000010000 */
[----:B------:R-:W-:Y:S02]  /*3f10*/  F2FP.BF16.F32.PACK_AB R170, R170, R95 ;  /* 0x0000005faaaa723e */ /* 0x000fe400000010ff */
[----:B------:R-:W-:-:S04]  /*3f20*/  MOV R95, R151 ;  /* 0x00000097005f7202 */ /* 0x000fc80000000f00 */
[----:B------:R-:W3:Y:S01]  /*3f30*/  MUFU.EX2 R47, R47 ;  /* 0x0000002f002f7308 */ /* 0x000ee20000000800 */
[C---:B-1----:R-:W-:Y:S01]  /*3f40*/  FADD.FTZ R46, R36.reuse, R11 ;  /* 0x0000000b242e7221 */ /* 0x042fe20000010000 */
[----:B------:R-:W-:-:S06]  /*3f50*/  F2FP.BF16.F32.PACK_AB R157, R36, R37 ;  /* 0x00000025249d723e */ /* 0x000fcc00000010ff */
[----:B------:R1:W4:Y:S01]  /*3f60*/  MUFU.EX2 R152, R99 ;  /* 0x0000006300987308 */ /* 0x0003220000000800 */
[----:B--2---:R-:W-:-:S07]  /*3f70*/  FADD.FTZ R5, R29, R0 ;  /* 0x000000001d057221 */ /* 0x004fce0000010000 */
[----:B------:R-:W2:Y:S01]  /*3f80*/  MUFU.EX2 R40, R51 ;  /* 0x0000003300287308 */ /* 0x000ea20000000800 */
[----:B---3--:R-:W-:Y:S01]  /*3f90*/  FADD.FTZ R11, R47, R46 ;  /* 0x0000002e2f0b7221 */ /* 0x008fe20000010000 */
[----:B-1----:R-:W-:-:S06]  /*3fa0*/  MOV R99, R151 ;  /* 0x0000009700637202 */ /* 0x002fcc0000000f00 */
[----:B------:R-:W1:Y:S01]  /*3fb0*/  MUFU.EX2 R101, R101 ;  /* 0x0000006500657308 */ /* 0x000e620000000800 */
[C---:B----4-:R-:W-:Y:S01]  /*3fc0*/  FADD.FTZ R0, R152.reuse, R5 ;  /* 0x0000000598007221 */ /* 0x050fe20000010000 */
[----:B------:R-:W-:-:S06]  /*3fd0*/  F2FP.BF16.F32.PACK_AB R152, R152, R29 ;  /* 0x0000001d9898723e */ /* 0x000fcc00000010ff */
[----:B------:R-:W3:Y:S01]  /*3fe0*/  MUFU.EX2 R53, R53 ;  /* 0x0000003500357308 */ /* 0x000ee20000000800 */
[C---:B--2---:R-:W-:Y:S01]  /*3ff0*/  FADD.FTZ R6, R40.reuse, R11 ;  /* 0x0000000b28067221 */ /* 0x044fe20000010000 */
[----:B------:R-:W-:-:S06]  /*4000*/  F2FP.BF16.F32.PACK_AB R159, R40, R47 ;  /* 0x0000002f289f723e */ /* 0x000fcc00000010ff */
[----:B------:R2:W4:Y:S01]  /*4010*/  MUFU.EX2 R154, R103 ;  /* 0x00000067009a7308 */ /* 0x0005220000000800 */
[----:B-1----:R-:W-:-:S07]  /*4020*/  FADD.FTZ R5, R101, R0 ;  /* 0x0000000065057221 */ /* 0x002fce0000010000 */
[----:B------:R-:W1:Y:S01]  /*4030*/  MUFU.EX2 R34, R55 ;  /* 0x0000003700227308 */ /* 0x000e620000000800 */
[----:B---3--:R-:W-:Y:S01]  /*4040*/  FADD.FTZ R11, R53, R6 ;  /* 0x00000006350b7221 */ /* 0x008fe20000010000 */
[----:B--2---:R-:W-:-:S06]  /*4050*/  MOV R103, R151 ;  /* 0x0000009700677202 */ /* 0x004fcc0000000f00 */
[----:B------:R-:W2:Y:S01]  /*4060*/  MUFU.EX2 R105, R105 ;  /* 0x0000006900697308 */ /* 0x000ea20000000800 */
[C---:B----4-:R-:W-:Y:S01]  /*4070*/  FADD.FTZ R0, R154.reuse, R5 ;  /* 0x000000059a007221 */ /* 0x050fe20000010000 */
        /* <DEDUP_REMOVED lines=44> */
[----:B--2---:R-:W-:Y:S01]  /*4340*/  FADD.FTZ R3, R33, R6 ;  /* 0x0000000621037221 */ /* 0x004fe20000010000 */
[C---:B---3--:R-:W-:Y:S01]  /*4350*/  FADD.FTZ R0, R38.reuse, R11 ;  /* 0x0000000b26007221 */ /* 0x048fe20000010000 */
[----:B------:R-:W-:Y:S02]  /*4360*/  F2FP.BF16.F32.PACK_AB R167, R38, R61 ;  /* 0x0000003d26a7723e */ /* 0x000fe400000010ff */
[C---:B-1----:R-:W-:Y:S01]  /*4370*/  FADD.FTZ R3, R28.reuse, R3 ;  /* 0x000000031c037221 */ /* 0x042fe20000010000 */
[----:B------:R-:W-:Y:S01]  /*4380*/  F2FP.BF16.F32.PACK_AB R166, R28, R33 ;  /* 0x000000211ca6723e */ /* 0x000fe200000010ff */
[----:B------:R-:W-:Y:S06]  /*4390*/  @!P2 BRA `(.L_x_7423) ;  /* 0x0000003000d8a947 */ /* 0x000fec0003800000 */
[----:B------:R-:W-:Y:S01]  /*43a0*/  MOV R6, R9 ;  /* 0x0000000900067202 */ /* 0x000fe20000000f00 */
[----:B------:R-:W-:Y:S01]  /*43b0*/  IMAD.MOV.U32 R5, RZ, RZ, R7 ;  /* 0x000000ffff057224 */ /* 0x000fe200078e0007 */
        /* <DEDUP_REMOVED lines=33> */
[----:B------:R-:W-:Y:S01]  /*45d0*/  UMOV UR5, UR37 ;  /* 0x0000002500057c82 */ /* 0x000fe20008000000 */
[----:B------:R-:W-:Y:S01]  /*45e0*/  ULDC UR55, c[0x0][0x2e0] ;  /* 0x0000b80000377ab9 */ /* 0x000fe20000000800 */
[----:B------:R-:W-:Y:S01]  /*45f0*/  ULDC UR54, c[0x0][0x288] ;  /* 0x0000a20000367ab9 */ /* 0x000fe20000000800 */
[----:B------:R-:W-:Y:S01]  /*4600*/  ULDC UR56, c[0x0][0x404] ;  /* 0x0001010000387ab9 */ /* 0x000fe20000000800 */
[----:B------:R-:W-:Y:S01]  /*4610*/  ULDC UR4, c[0x0][0x9d8] ;  /* 0x0002760000047ab9 */ /* 0x000fe20000000800 */
[----:B------:R-:W-:-:S05]  /*4620*/  ULDC.64 UR40, c[0x0][0x3f8] ;  /* 0x0000fe0000287ab9 */ /* 0x000fca0000000a00 */
.L_x_7432:
        /* <DEDUP_REMOVED lines=9> */
.L_x_7425:
[----:B------:R-:W-:Y:S01]  /*46c0*/  ULEA UR10, UR37, UR38, 0x3 ;  /* 0x00000026250a7291 */ /* 0x000fe2000f8e183f */
[----:B------:R-:W-:-:S05]  /*46d0*/  IMAD.U32 R4, RZ, RZ, UR36 ;  /* 0x00000024ff047e24 */ /* 0x000fca000f8e00ff */
[----:B------:R-:W-:-:S04]  /*46e0*/  SHF.L.U32 R4, R4, 0x1f, RZ ;  /* 0x0000001f04047819 */ /* 0x000fc800000006ff */
[----:B------:R1:W2:Y:S01]  /*46f0*/  SYNCS.PHASECHK.TRANS64.TRYWAIT P2, [UR10+0x28830], R4 ;  /* 0x02883004ff0075a7 */ /* 0x0002a2000804014a */
[----:B------:R-:W-:Y:S05]  /*4700*/  @!P0 BRA `(.L_x_7426) ;  /* 0x0000000000048947 */ /* 0x000fea0003800000 */
[----:B------:R-:W-:Y:S01]  /*4710*/  BPT.TRAP 0x1 ;  /* 0x000000040000795c */ /* 0x000fe20000300000 */
.L_x_7426:
[----:B--2---:R-:W-:Y:S05]  /*4720*/  @P2 BRA `(.L_x_7424) ;  /* 0x0000000000082947 */ /* 0x004fea0003800000 */
[----:B------:R-:W2:Y:S02]  /*4730*/  SYNCS.PHASECHK.TRANS64.TRYWAIT P2, [UR10+0x28830], R4 ;  /* 0x02883004ff0075a7 */ /* 0x000ea4000804014a */
[----:B--2---:R-:W-:Y:S05]  /*4740*/  @!P2 BRA `(.L_x_7427) ;  /* 0x000000a00080a947 */ /* 0x004fea0003800000 */
.L_x_7424:
[----:B-12---:R-:W-:Y:S01]  /*4750*/  VIADD R4, R23, 0x8 ;  /* 0x0000000817047836 */ /* 0x006fe20000000000 */
[----:B------:R-:W-:Y:S01]  /*4760*/  ULEA UR34, UR37, UR39, 0xb ;  /* 0x0000002725227291 */ /* 0x000fe2000f8e583f */
[----:B------:R-:W-:Y:S01]  /*4770*/  UMOV UR51, 0x40000040 ;  /* 0x4000004000337882 */ /* 0x000fe20000000000 */
[----:B------:R-:W-:Y:S02]  /*4780*/  UMOV UR11, 0x40000040 ;  /* 0x40000040000b7882 */ /* 0x000fe40000000000 */
[----:B------:R1:W-:Y:S01]  /*4790*/  BAR.SYNC.DEFER_BLOCKING R4, 0x100 ;  /* 0x000400040000751d */ /* 0x0003e20000010000 */
[----:B------:R-:W-:Y:S02]  /*47a0*/  UIADD3 UR10, UR34, 0x2, URZ ;  /* 0x00000002220a7890 */ /* 0x000fe4000fffe03f */
[----:B------:R-:W-:Y:S02]  /*47b0*/  UIADD3 UR14, UR34, 0x4, URZ ;  /* 0x00000004220e7890 */ /* 0x000fe4000fffe03f */
[----:B------:R-:W-:-:S02]  /*47c0*/  UIADD3 UR18, UR34, 0x6, URZ ;  /* 0x0000000622127890 */ /* 0x000fc4000fffe03f */
[----:B------:R-:W-:Y:S01]  /*47d0*/  UMOV UR50, UR34 ;  /* 0x0000002200327c82 */ /* 0x000fe20008000000 */
        /* <DEDUP_REMOVED lines=37> */
.L_x_7429:
[----:B------:R-:W-:Y:S01]  /*4a30*/  ULEA UR10, UR5, UR38, 0x3 ;  /* 0x00000026050a7291 */ /* 0x000fe2000f8e183f */
[----:B------:R-:W-:-:S04]  /*4a40*/  MOV R4, UR7 ;  /* 0x0000000700047c02 */ /* 0x000fc80008000f00 */
[----:B------:R-:W-:-:S04]  /*4a50*/  SHF.L.U32 R4, R4, 0x1f, RZ ;  /* 0x0000001f04047819 */ /* 0x000fc800000006ff */
[----:B------:R1:W2:Y:S01]  /*4a60*/  SYNCS.PHASECHK.TRANS64.TRYWAIT P2, [UR10+0x28850], R4 ;  /* 0x02885004ff0075a7 */ /* 0x0002a2000804014a */
[----:B------:R-:W-:Y:S05]  /*4a70*/  @!P0 BRA `(.L_x_7430) ;  /* 0x0000000000048947 */ /* 0x000fea0003800000 */
[----:B------:R-:W-:Y:S01]  /*4a80*/  BPT.TRAP 0x1 ;  /* 0x000000040000795c */ /* 0x000fe20000300000 */
.L_x_7430:
[----:B--2---:R-:W-:Y:S05]  /*4a90*/  @P2 BRA `(.L_x_7428) ;  /* 0x0000000000082947 */ /* 0x004fea0003800000 */
[----:B------:R-:W2:Y:S02]  /*4aa0*/  SYNCS.PHASECHK.TRANS64.TRYWAIT P2, [UR10+0x28850], R4 ;  /* 0x02885004ff0075a7 */ /* 0x000ea4000804014a */
[----:B--2---:R-:W-:Y:S05]  /*4ab0*/  @!P2 BRA `(.L_x_7431) ;  /* 0x0000009c00bca947 */ /* 0x004fea0003800000 */
.L_x_7428:
[----:B------:R-:W-:Y:S01]  /*4ac0*/  UIADD3 UR7, UR38, 0x400, URZ ;  /* 0x0000040026077890 */ /* 0x000fe2000fffe03f */
[----:B------:R-:W-:Y:S01]  /*4ad0*/  WARPGROUP.ARRIVE ;  /* 0x00000000000079c5 */ /* 0x000fe20000000000 */
[----:B------:R-:W-:Y:S01]  /*4ae0*/  UMOV UR11, 0x40000040 ;  /* 0x40000040000b7882 */ /* 0x000fe20000000000 */
[----:B------:R-:W-:Y:S01]  /*4af0*/  UISETP.NE.U32.AND UP0, UPT, UR40, URZ, UPT ;  /* 0x0000003f2800728c */ /* 0x000fe2000bf05070 */
[----:B------:R-:W-:Y:S01]  /*4b00*/  FMUL.FTZ R11, R31, UR4 ;  /* 0x000000041f0b7c20 */ /* 0x000fe20008410000 */
[----:B------:R-:W-:Y:S01]  /*4b10*/  USHF.R.U32.HI UR7, URZ, 0x4, UR7 ;  /* 0x000000043f077899 */ /* 0x000fe20008011607 */
[----:B-12---:R-:W-:Y:S01]  /*4b20*/  FMUL.FTZ R4, R24, UR4 ;  /* 0x0000000418047c20 */ /* 0x006fe20008410000 */
[----:B------:R-:W-:Y:S01]  /*4b30*/  UISETP.NE.AND.EX UP0, UPT, UR41, URZ, UPT, UP0 ;  /* 0x0000003f2900728c */ /* 0x000fe2000bf05300 */
[----:B------:R-:W-:Y:S01]  /*4b40*/  FMUL.FTZ R7, R25, UR4 ;  /* 0x0000000419077c20 */ /* 0x000fe20008410000 */
[----:B------:R-:W-:Y:S01]  /*4b50*/  ULOP3.LUT UR7, UR7, 0x3fff, URZ, 0xc0, !UPT ;  /* 0x00003fff07077892 */ /* 0x000fe2000f8ec03f */
[----:B------:R-:W-:Y:S01]  /*4b60*/  FMUL.FTZ R25, R28, UR4 ;  /* 0x000000041c197c20 */ /* 0x000fe20008410000 */
[----:B------:R-:W-:Y:S01]  /*4b70*/  FMUL.FTZ R40, R40, UR4 ;  /* 0x0000000428287c20 */ /* 0x000fe20008410000 */
[----:B------:R-:W1:Y:S01]  /*4b80*/  MUFU.TANH R4, R4 ;  /* 0x0000000400047308 */ /* 0x000e620000002400 */
[----:B------:R-:W-:Y:S01]  /*4b90*/  ULOP3.LUT UR7, UR7, 0x4000000, URZ, 0xfc, !UPT ;  /* 0x0400000007077892 */ /* 0x000fe2000f8efc3f */
[----:B------:R-:W-:Y:S01]  /*4ba0*/  FMUL.FTZ R8, R27, UR4 ;  /* 0x000000041b087c20 */ /* 0x000fe20008410000 */
[----:B------:R-:W-:Y:S01]  /*4bb0*/  FMUL.FTZ R27, R29, UR4 ;  /* 0x000000041d1b7c20 */ /* 0x000fe20008410000 */
[----:B------:R-:W-:Y:S01]  /*4bc0*/  FMUL.FTZ R191, R32, UR4 ;  /* 0x0000000420bf7c20 */ /* 0x000fe20008410000 */
[----:B------:R-:W-:Y:S01]  /*4bd0*/  ULEA UR7, UR5, UR7, 0xb ;  /* 0x0000000705077291 */ /* 0x000fe2000f8e583f */
[----:B------:R-:W-:Y:S01]  /*4be0*/  FMUL.FTZ R20, R42, UR4 ;  /* 0x000000042a147c20 */ /* 0x000fe20008410000 */
[----:B------:R-:W-:Y:S01]  /*4bf0*/  FMUL.FTZ R36, R36, UR4 ;  /* 0x0000000424247c20 */ /* 0x000fe20008410000 */
[----:B------:R-:W2:Y:S01]  /*4c00*/  MUFU.TANH R7, R7 ;  /* 0x0000000700077308 */ /* 0x000ea20000002400 */
        /* <DEDUP_REMOVED lines=9> */
[----:B------:R-:W-:Y:S01]  /*4ca0*/  FMUL.FTZ R44, R44, UR4 ;  /* 0x000000042c2c7c20 */ /* 0x000fe20008410000 */
[----:B------:R-:W-:Y:S01]  /*4cb0*/  FMUL.FTZ R48, R48, UR4 ;  /* 0x0000000430307c20 */ /* 0x000fe20008410000 */
[----:B------:R-:W-:Y:S01]  /*4cc0*/  FMUL.FTZ R49, R49, UR4 ;  /* 0x0000000431317c20 */ /* 0x000fe20008410000 */
[----:B------:R-:W-:Y:S01]  /*4cd0*/  FMUL.FTZ R52, R52, UR4 ;  /* 0x0000000434347c20 */ /* 0x000fe20008410000 */
[----:B------:R-:W-:Y:S01]  /*4ce0*/  FMUL.FTZ R53, R53, UR4 ;  /* 0x0000000435357c20 */ /* 0x000fe20008410000 */
[----:B------:R-:W-:Y:S01]  /*4cf0*/  FMUL.FTZ R56, R56, UR4 ;  /* 0x0000000438387c20 */ /* 0x000fe20008410000 */
        /* <DEDUP_REMOVED lines=34> */
[----:B------:R-:W-:-:S06]  /*4f20*/  FMUL.FTZ R70, R83, UR4 ;  /* 0x0000000453467c20 */ /* 0x000fcc0008410000 */
[----:B------:R-:W-:Y:S08]  /*4f30*/  MUFU.TANH R48, R48 ;  /* 0x0000003000307308 */ /* 0x000ff00000002400 */
[----:B------:R-:W-:Y:S08]  /*4f40*/  MUFU.TANH R49, R49 ;  /* 0x0000003100317308 */ /* 0x000ff00000002400 */
[----:B------:R-:W-:Y:S08]  /*4f50*/  MUFU.TANH R52, R52 ;  /* 0x0000003400347308 */ /* 0x000ff00000002400 */
[----:B------:R-:W-:Y:S08]  /*4f60*/  MUFU.TANH R53, R53 ;  /* 0x0000003500357308 */ /* 0x000ff00000002400 */
[----:B------:R-:W-:Y:S08]  /*4f70*/  MUFU.TANH R56, R56 ;  /* 0x0000003800387308 */ /* 0x000ff00000002400 */
[----:B------:R-:W-:Y:S08]  /*4f80*/  MUFU.TANH R57, R57 ;  /* 0x0000003900397308 */ /* 0x000ff00000002400 */
[----:B------:R1:W-:Y:S08]  /*4f90*/  MUFU.TANH R55, R60 ;  /* 0x0000003c00377308 */ /* 0x0003f00000002400 */
[----:B------:R2:W-:Y:S01]  /*4fa0*/  MUFU.TANH R51, R64 ;  /* 0x0000004000337308 */ /* 0x0005e20000002400 */
[----:B-1----:R-:W-:-:S07]  /*4fb0*/  FMUL.FTZ R60, R78, UR4 ;  /* 0x000000044e3c7c20 */ /* 0x002fce0008410000 */
[----:B------:R1:W-:Y:S01]  /*4fc0*/  MUFU.TANH R47, R68 ;  /* 0x00000044002f7308 */ /* 0x0003e20000002400 */
[----:B--2---:R-:W-:-:S07]  /*4fd0*/  FMUL.FTZ R64, R82, UR4 ;  /* 0x0000000452407c20 */ /* 0x004fce0008410000 */
[----:B------:R-:W-:Y:S01]  /*4fe0*/  MUFU.TANH R35, R80 ;  /* 0x0000005000237308 */ /* 0x000fe20000002400 */
[----:B-1----:R-:W-:-:S07]  /*4ff0*/  FMUL.FTZ R68, R86, UR4 ;  /* 0x0000000456447c20 */ /* 0x002fce0008410000 */
[----:B------:R-:W-:Y:S08]  /*5000*/  MUFU.TANH R39, R81 ;  /* 0x0000005100277308 */ /* 0x000ff00000002400 */
[----:B------:R-:W-:Y:S01]  /*5010*/  MUFU.TANH R9, R9 ;  /* 0x0000000900097308 */ /* 0x000fe20000002400 */
[----:B------:R-:W-:Y:S02]  /*5020*/  WARPGROUP.DEPBAR.LE gsb0, 0x0 ;  /* 0x00008000000079c5 */ /* 0x000fe40000010000 */
[----:B------:R-:W-:Y:S01]  /*5030*/  WARPGROUP.ARRIVE ;  /* 0x00000000000079c5 */ /* 0x000fe20000000000 */
[----:B------:R-:W-:-:S04]  /*5040*/  FMUL.FTZ R183, R33, UR4 ;  /* 0x0000000421b77c20 */ /* 0x000fc80008410000 */
[----:B------:R1:W-:Y:S01]  /*5050*/  MUFU.TANH R181, R36 ;  /* 0x0000002400b57308 */ /* 0x0003e20000002400 */
[----:B------:R-:W-:Y:S01]  /*5060*/  HGMMA.64x128x16.F32.BF16 R88, R176, gdesc[UR8].tnspB, R88, gsb0 ;  /* 0x41e00008b0587df0 */ /* 0x000fe20008001858 */
[----:B------:R-:W-:Y:S01]  /*5070*/  UIADD3 UR10, UR7, 0x100, URZ ;  /* 0x00000100070a7890 */ /* 0x000fe2000fffe03f */
[----:B------:R-:W-:-:S05]  /*5080*/  UMOV UR11, 0x40000040 ;  /* 0x40000040000b7882 */ /* 0x000fca0000000000 */
[----:B------:R-:W2:Y:S01]  /*5090*/  MUFU.TANH R183, R183 ;  /* 0x000000b700b77308 */ /* 0x000ea20000002400 */
[----:B-1----:R-:W-:Y:S01]  /*50a0*/  FMUL.FTZ R36, R58, UR4 ;  /* 0x000000043a247c20 */ /* 0x002fe20008410000 */
        /* <DEDUP_REMOVED lines=20> */
[----:B------:R-:W-:-:S04]  /*51f0*/  FMUL.FTZ R179, R37, UR4 ;  /* 0x0000000425b37c20 */ /* 0x000fc80008410000 */
[----:B------:R1:W-:Y:S01]  /*5200*/  MUFU.TANH R177, R40 ;  /* 0x0000002800b17308 */ /* 0x0003e20000002400 */
[----:B------:R-:W-:Y:S01]  /*5210*/  HGMMA.64x128x16.F32.BF16 R88, R172, gdesc[UR8].tnspB, R88, gsb0 ;  /* 0x41e00008ac587df0 */ /* 0x000fe20008001858 */
[----:B------:R-:W-:Y:S01]  /*5220*/  UMOV UR10, 0xffffff80 ;  /* 0xffffff80000a7882 */ /* 0x000fe20000000000 */
[----:B------:R-:W-:Y:S02]  /*5230*/  USEL UR11, UR56, 0x1, UP0 ;  /* 0x00000001380b7887 */ /* 0x000fe40008000000 */
[----:B------:R-:W-:-:S03]  /*5240*/  UIMAD UR10, UR6, UR10, 0x1 ;  /* 0x00000001060a74a4 */ /* 0x000fc6000f8e020a */
[----:B------:R-:W2:Y:S01]  /*5250*/  MUFU.TANH R179, R179 ;  /* 0x000000b300b37308 */ /* 0x000ea20000002400 */
[----:B------:R-:W-:Y:S02]  /*5260*/  UISETP.GT.AND UP0, UPT, UR6, UR45, UPT ;  /* 0x0000002d0600728c */ /* 0x000fe4000bf04270 */
[----:B------:R-:W-:Y:S02]  /*5270*/  UIADD3 UR10, UR42, UR10, URZ ;  /* 0x0000000a2a0a7290 */ /* 0x000fe4000fffe03f */
[----:B------:R-:W-:Y:S02]  /*5280*/  UIADD3 UR6, UR6, -0x1, URZ ;  /* 0xffffffff06067890 */ /* 0x000fe4000fffe03f */
[----:B------:R-:W-:Y:S01]  /*5290*/  UIMAD UR10, UR11, UR55, UR10 ;  /* 0x000000370b0a72a4 */ /* 0x000fe2000f8e020a */
[----:B------:R-:W-:Y:S02]  /*52a0*/  MUFU.TANH R37, R85 ;  /* 0x0000005500257308 */ /* 0x000fe40000002400 */
[----:B------:R-:W-:Y:S01]  /*52b0*/  UMOV UR11, 0x40000040 ;  /* 0x40000040000b7882 */ /* 0x000fe20000000000 */
[----:B------:R-:W-:-:S05]  /*52c0*/  UIADD3 UR10, UR10, -UR54, URZ ;  /* 0x800000360a0a7290 */ /* 0x000fca000fffe03f */
[----:B------:R-:W-:Y:S01]  /*52d0*/  MUFU.TANH R38, R38 ;  /* 0x0000002600267308 */ /* 0x000fe20000002400 */
[----:B------:R-:W-:Y:S01]  /*52e0*/  IMAD.U32 R31, RZ, RZ, UR10 ;  /* 0x0000000aff1f7e24 */ /* 0x000fe2000f8e00ff */
[----:B------:R-:W-:-:S03]  /*52f0*/  UIADD3 UR10, UR7, 0x180, URZ ;  /* 0x00000180070a7890 */ /* 0x000fc6000fffe03f */
[----:B------:R-:W-:-:S03]  /*5300*/  IMAD R31, R2, -0x2, R31 ;  /* 0xfffffffe021f7824 */ /* 0x000fc600078e021f */
[----:B------:R-:W-:Y:S01]  /*5310*/  MUFU.TANH R50, R50 ;  /* 0x0000003200327308 */ /* 0x000fe20000002400 */
[----:B-1----:R-:W-:-:S05]  /*5320*/  IMAD.IADD R40, R22, 0x1, R31 ;  /* 0x0000000116287824 */ /* 0x002fca00078e021f */
[C---:B------:R-:W-:Y:S02]  /*5330*/  ISETP.GT.AND P2, PT, R40.reuse, RZ, PT ;  /* 0x000000ff2800720c */ /* 0x040fe40003f44270 */
[----:B------:R-:W-:Y:S01]  /*5340*/  ISETP.GT.AND P3, PT, R40, 0x1, PT ;  /* 0x000000012800780c */ /* 0x000fe20003f64270 */
[----:B------:R-:W-:Y:S01]  /*5350*/  MUFU.TANH R31, R76 ;  /* 0x0000004c001f7308 */ /* 0x000fe20000002400 */
[----:B------:R-:W-:Y:S02]  /*5360*/  FSEL R42, R4, -INF , P2 ;  /* 0xff800000042a7808 */ /* 0x000fe40001000000 */
[----:B------:R-:W-:Y:S02]  /*5370*/  ISETP.GT.AND P2, PT, R40, 0x8, PT ;  /* 0x000000082800780c */ /* 0x000fe40003f44270 */
[----:B------:R-:W-:Y:S02]  /*5380*/  FSEL R43, R7, -INF , P3 ;  /* 0xff800000072b7808 */ /* 0x000fe40001800000 */
[----:B------:R-:W-:Y:S01]  /*5390*/  FMNMX.FTZ R4, R42, R5, !PT ;  /* 0x000000052a047209 */ /* 0x000fe20007810000 */
[----:B------:R-:W-:Y:S01]  /*53a0*/  MUFU.TANH R7, R65 ;  /* 0x0000004100077308 */ /* 0x000fe20000002400 */
[----:B------:R-:W-:-:S02]  /*53b0*/  ISETP.GT.AND P3, PT, R40, 0x9, PT ;  /* 0x000000092800780c */ /* 0x000fc40003f64270 */
[----:B---3--:R-:W-:Y:S01]  /*53c0*/  FSEL R45, R25, -INF , P2 ;  /* 0xff800000192d7808 */ /* 0x008fe20001000000 */
[----:B------:R-:W-:Y:S01]  /*53d0*/  FMUL.FTZ R25, R69, UR4 ;  /* 0x0000000445197c20 */ /* 0x000fe20008410000 */
[----:B------:R-:W-:Y:S02]  /*53e0*/  FMNMX.FTZ R46, R43, R4, !PT ;  /* 0x000000042b2e7209 */ /* 0x000fe40007810000 */
[C---:B------:R-:W-:Y:S01]  /*53f0*/  ISETP.GT.AND P2, PT, R40.reuse, 0x10, PT ;  /* 0x000000102800780c */ /* 0x040fe20003f44270 */
[----:B------:R-:W1:Y:S01]  /*5400*/  MUFU.TANH R4, R61 ;  /* 0x0000003d00047308 */ /* 0x000e620000002400 */
[----:B----4-:R-:W-:Y:S02]  /*5410*/  FSEL R193, R27, -INF , P3 ;  /* 0xff8000001bc17808 */ /* 0x010fe40001800000 */
[----:B------:R-:W-:Y:S02]  /*5420*/  FMNMX.FTZ R46, R45, R46, !PT ;  /* 0x0000002e2d2e7209 */ /* 0x000fe40007810000 */
[----:B------:R-:W-:-:S02]  /*5430*/  ISETP.GT.AND P3, PT, R40, 0x11, PT ;  /* 0x000000112800780c */ /* 0x000fc40003f64270 */
[----:B-----5:R-:W-:Y:S01]  /*5440*/  FSEL R191, R191, -INF , P2 ;  /* 0xff800000bfbf7808 */ /* 0x020fe20001000000 */
[----:B------:R-:W3:Y:S01]  /*5450*/  MUFU.TANH R25, R25 ;  /* 0x0000001900197308 */ /* 0x000ee20000002400 */
[----:B------:R-:W-:Y:S02]  /*5460*/  FMNMX.FTZ R46, R193, R46, !PT ;  /* 0x0000002ec12e7209 */ /* 0x000fe40007810000 */
[C---:B------:R-:W-:Y:S02]  /*5470*/  ISETP.GT.AND P2, PT, R40.reuse, 0x18, PT ;  /* 0x000000182800780c */ /* 0x040fe40003f44270 */
[----:B--2---:R-:W-:Y:S02]  /*5480*/  FSEL R183, R183, -INF , P3 ;  /* 0xff800000b7b77808 */ /* 0x004fe40001800000 */
[----:B------:R-:W-:Y:S01]  /*5490*/  FMNMX.FTZ R46, R191, R46, !PT ;  /* 0x0000002ebf2e7209 */ /* 0x000fe20007810000 */
[----:B------:R-:W-:Y:S01]  /*54a0*/  MUFU.TANH R27, R73 ;  /* 0x00000049001b7308 */ /* 0x000fe20000002400 */
[----:B------:R-:W-:-:S02]  /*54b0*/  ISETP.GT.AND P3, PT, R40, 0x19, PT ;  /* 0x000000192800780c */ /* 0x000fc40003f64270 */
[----:B------:R-:W-:Y:S02]  /*54c0*/  FSEL R181, R181, -INF , P2 ;  /* 0xff800000b5b57808 */ /* 0x000fe40001000000 */
[----:B------:R-:W-:Y:S02]  /*54d0*/  FMNMX.FTZ R46, R183, R46, !PT ;  /* 0x0000002eb72e7209 */ /* 0x000fe40007810000 */
[C---:B------:R-:W-:Y:S01]  /*54e0*/  ISETP.GT.AND P2, PT, R40.reuse, 0x20, PT ;  /* 0x000000202800780c */ /* 0x040fe20003f44270 */
[----:B------:R-:W-:Y:S01]  /*54f0*/  MUFU.TANH R54, R54 ;  /* 0x0000003600367308 */ /* 0x000fe20000002400 */
[----:B------:R-:W-:Y:S02]  /*5500*/  FSEL R179, R179, -INF , P3 ;  /* 0xff800000b3b37808 */ /* 0x000fe40001800000 */
[----:B------:R-:W-:Y:S02]  /*5510*/  FMNMX.FTZ R46, R181, R46, !PT ;  /* 0x0000002eb52e7209 */ /* 0x000fe40007810000 */
[----:B------:R-:W-:-:S02]  /*5520*/  ISETP.GT.AND P3, PT, R40, 0x21, PT ;  /* 0x000000212800780c */ /* 0x000fc40003f64270 */
[----:B------:R-:W-:Y:S01]  /*5530*/  FSEL R177, R177, -INF , P2 ;  /* 0xff800000b1b17808 */ /* 0x000fe20001000000 */
[----:B------:R-:W-:Y:S01]  /*5540*/  MUFU.TANH R58, R58 ;  /* 0x0000003a003a7308 */ /* 0x000fe20000002400 */
[----:B------:R-:W-:Y:S02]  /*5550*/  FMNMX.FTZ R46, R179, R46, !PT ;  /* 0x0000002eb32e7209 */ /* 0x000fe40007810000 */
[----:B------:R-:W-:Y:S02]  /*5560*/  ISETP.GT.AND P2, PT, R40, 0x28, PT ;  /* 0x000000282800780c */ /* 0x000fe40003f44270 */
[----:B------:R-:W-:-:S03]  /*5570*/  FMNMX.FTZ R46, R177, R46, !PT ;  /* 0x0000002eb12e7209 */ /* 0x000fc60007810000 */
[----:B------:R-:W-:Y:S08]  /*5580*/  MUFU.TANH R60, R60 ;  /* 0x0000003c003c7308 */ /* 0x000ff00000002400 */
[----:B------:R-:W-:Y:S08]  /*5590*/  MUFU.TANH R66, R66 ;  /* 0x0000004200427308 */ /* 0x000ff00000002400 */
[----:B------:R-:W-:Y:S08]  /*55a0*/  MUFU.TANH R64, R64 ;  /* 0x0000004000407308 */ /* 0x000ff00000002400 */
[----:B------:R-:W-:Y:S08]  /*55b0*/  MUFU.TANH R70, R70 ;  /* 0x0000004600467308 */ /* 0x000ff00000002400 */
[----:B------:R-:W-:Y:S01]  /*55c0*/  MUFU.TANH R68, R68 ;  /* 0x0000004400447308 */ /* 0x000fe20000002400 */
[----:B------:R-:W-:-:S02]  /*55d0*/  WARPGROUP.DEPBAR.LE gsb0, 0x0 ;  /* 0x00008000000079c5 */ /* 0x000fc40000010000 */
[----:B------:R-:W-:Y:S01]  /*55e0*/  WARPGROUP.ARRIVE ;  /* 0x00000000000079c5 */ /* 0x000fe20000000000 */
[----:B------:R-:W-:Y:S02]  /*55f0*/  FSEL R175, R41, -INF , P3 ;  /* 0xff80000029af7808 */ /* 0x000fe40001800000 */
[----:B------:R-:W-:Y:S02]  /*5600*/  ISETP.GT.AND P3, PT, R40, 0x29, PT ;  /* 0x000000292800780c */ /* 0x000fe40003f64270 */
[----:B------:R-:W-:Y:S01]  /*5610*/  MUFU.TANH R41, R84 ;  /* 0x0000005400297308 */ /* 0x000fe20000002400 */
[----:B------:R-:W-:Y:S01]  /*5620*/  FSEL R173, R44, -INF , P2 ;  /* 0xff8000002cad7808 */ /* 0x000fe20001000000 */
[----:B------:R-:W-:Y:S01]  /*5630*/  HGMMA.64x128x16.F32.BF16 R88, R168, gdesc[UR8].tnspB, R88, gsb0 ;  /* 0x41e00008a8587df0 */ /* 0x000fe20008001858 */
[----:B------:R-:W-:Y:S01]  /*5640*/  UIADD3 UR10, UR7, 0x200, URZ ;  /* 0x00000200070a7890 */ /* 0x000fe2000fffe03f */
[----:B------:R-:W-:Y:S01]  /*5650*/  FMNMX.FTZ R46, R175, R46, !PT ;  /* 0x0000002eaf2e7209 */ /* 0x000fe20007810000 */
[----:B------:R-:W-:Y:S01]  /*5660*/  UMOV UR11, 0x40000040 ;  /* 0x40000040000b7882 */ /* 0x000fe20000000000 */
[----:B------:R-:W-:-:S02]  /*5670*/  ISETP.GT.AND P2, PT, R40, 0x30, PT ;  /* 0x000000302800780c */ /* 0x000fc40003f44270 */
[----:B------:R-:W-:Y:S01]  /*5680*/  FMNMX.FTZ R46, R173, R46, !PT ;  /* 0x0000002ead2e7209 */ /* 0x000fe20007810000 */
[----:B------:R-:W-:Y:S02]  /*5690*/  WARPGROUP.DEPBAR.LE gsb0, 0x0 ;  /* 0x00008000000079c5 */ /* 0x000fe40000010000 */
[----:B------:R-:W-:Y:S01]  /*56a0*/  WARPGROUP.ARRIVE ;  /* 0x00000000000079c5 */ /* 0x000fe20000000000 */
[----:B------:R-:W-:Y:S02]  /*56b0*/  FSEL R171, R29, -INF , P3 ;  /* 0xff8000001dab7808 */ /* 0x000fe40001800000 */
[----:B------:R-:W-:Y:S01]  /*56c0*/  ISETP.GT.AND P3, PT, R40, 0x31, PT ;  /* 0x000000312800780c */ /* 0x000fe20003f64270 */
[----:B------:R2:W4:Y:S01]  /*56d0*/  MUFU.TANH R29, R72 ;  /* 0x00000048001d7308 */ /* 0x0005220000002400 */
[----:B------:R-:W-:Y:S01]  /*56e0*/  FSEL R169, R48, -INF , P2 ;  /* 0xff80000030a97808 */ /* 0x000fe20001000000 */
[----:B------:R-:W-:Y:S01]  /*56f0*/  HGMMA.64x128x16.F32.BF16 R88, R152, gdesc[UR8].tnspB, R88, gsb0 ;  /* 0x41e0000898587df0 */ /* 0x000fe20008001858 */
[----:B------:R-:W-:Y:S01]  /*5700*/  FMNMX.FTZ R46, R171, R46, !PT ;  /* 0x0000002eab2e7209 */ /* 0x000fe20007810000 */
[----:B------:R-:W-:Y:S01]  /*5710*/  UIADD3 UR10, UR7, 0x280, URZ ;  /* 0x00000280070a7890 */ /* 0x000fe2000fffe03f */
[C---:B------:R-:W-:Y:S01]  /*5720*/  ISETP.GT.AND P2, PT, R40.reuse, 0x38, PT ;  /* 0x000000382800780c */ /* 0x040fe20003f44270 */
[----:B------:R-:W-:Y:S01]  /*5730*/  UMOV UR11, 0x40000040 ;  /* 0x40000040000b7882 */ /* 0x000fe20000000000 */
[----:B------:R-:W-:Y:S01]  /*5740*/  FSEL R69, R49, -INF , P3 ;  /* 0xff80000031457808 */ /* 0x000fe20001800000 */
[----:B------:R-:W-:Y:S01]  /*5750*/  FMUL.FTZ R48, R63, UR4 ;  /* 0x000000043f307c20 */ /* 0x000fe20008410000 */
[----:B------:R-:W-:Y:S01]  /*5760*/  FMNMX.FTZ R46, R169, R46, !PT ;  /* 0x0000002ea92e7209 */ /* 0x000fe20007810000 */
[----:B--2---:R-:W-:Y:S01]  /*5770*/  FMUL.FTZ R72, R87, UR4 ;  /* 0x0000000457487c20 */ /* 0x004fe20008410000 */
[----:B------:R-:W-:-:S02]  /*5780*/  ISETP.GT.AND P3, PT, R40, 0x39, PT ;  /* 0x000000392800780c */ /* 0x000fc40003f64270 */
[----:B------:R-:W-:Y:S01]  /*5790*/  FSEL R65, R52, -INF , P2 ;  /* 0xff80000034417808 */ /* 0x000fe20001000000 */
[----:B------:R-:W-:Y:S01]  /*57a0*/  FMUL.FTZ R52, R67, UR4 ;  /* 0x0000000443347c20 */ /* 0x000fe20008410000 */
[----:B------:R-:W-:Y:S01]  /*57b0*/  FMNMX.FTZ R46, R69, R46, !PT ;  /* 0x0000002e452e7209 */ /* 0x000fe20007810000 */
[----:B------:R-:W-:Y:S01]  /*57c0*/  MUFU.TANH R48, R48 ;  /* 0x0000003000307308 */ /* 0x000fe20000002400 */
[C---:B------:R-:W-:Y:S02]  /*57d0*/  ISETP.GT.AND P2, PT, R40.reuse, 0x40, PT ;  /* 0x000000402800780c */ /* 0x040fe40003f44270 */
[----:B------:R-:W-:Y:S02]  /*57e0*/  FSEL R61, R53, -INF , P3 ;  /* 0xff800000353d7808 */ /* 0x000fe40001800000 */
[----:B------:R-:W-:Y:S02]  /*57f0*/  FMNMX.FTZ R46, R65, R46, !PT ;  /* 0x0000002e412e7209 */ /* 0x000fe40007810000 */
[----:B------:R-:W-:Y:S01]  /*5800*/  ISETP.GT.AND P3, PT, R40, 0x41, PT ;  /* 0x000000412800780c */ /* 0x000fe20003f64270 */
[----:B------:R-:W-:Y:S01]  /*5810*/  MUFU.TANH R52, R52 ;  /* 0x0000003400347308 */ /* 0x000fe20000002400 */
[----:B------:R-:W-:Y:S01]  /*5820*/  FSEL R59, R56, -INF , P2 ;  /* 0xff800000383b7808 */ /* 0x000fe20001000000 */
[----:B------:R-:W-:Y:S01]  /*5830*/  FMUL.FTZ R56, R74, UR4 ;  /* 0x000000044a387c20 */ /* 0x000fe20008410000 */
[----:B------:R-:W-:-:S02]  /*5840*/  FMNMX.FTZ R46, R61, R46, !PT ;  /* 0x0000002e3d2e7209 */ /* 0x000fc40007810000 */
[C---:B------:R-:W-:Y:S02]  /*5850*/  ISETP.GT.AND P2, PT, R40.reuse, 0x48, PT ;  /* 0x000000482800780c */ /* 0x040fe40003f44270 */
[----:B------:R-:W-:Y:S01]  /*5860*/  FSEL R57, R57, -INF , P3 ;  /* 0xff80000039397808 */ /* 0x000fe20001800000 */
[----:B------:R-:W-:Y:S01]  /*5870*/  MUFU.TANH R56, R56 ;  /* 0x0000003800387308 */ /* 0x000fe20000002400 */
[----:B------:R-:W-:Y:S02]  /*5880*/  FMNMX.FTZ R46, R59, R46, !PT ;  /* 0x0000002e3b2e7209 */ /* 0x000fe40007810000 */
[C---:B------:R-:W-:Y:S02]  /*5890*/  ISETP.GT.AND P3, PT, R40.reuse, 0x49, PT ;  /* 0x000000492800780c */ /* 0x040fe40003f64270 */
[----:B------:R-:W-:Y:S02]  /*58a0*/  FSEL R55, R55, -INF , P2 ;  /* 0xff80000037377808 */ /* 0x000fe40001000000 */
[----:B------:R-:W-:Y:S01]  /*58b0*/  FMNMX.FTZ R46, R57, R46, !PT ;  /* 0x0000002e392e7209 */ /* 0x000fe20007810000 */
[----:B------:R-:W-:Y:S01]  /*58c0*/  MUFU.TANH R72, R72 ;  /* 0x0000004800487308 */ /* 0x000fe20000002400 */
[----:B------:R-:W-:-:S02]  /*58d0*/  ISETP.GT.AND P2, PT, R40, 0x50, PT ;  /* 0x000000502800780c */ /* 0x000fc40003f44270 */
[----:B-1----:R-:W-:Y:S02]  /*58e0*/  FSEL R53, R4, -INF , P3 ;  /* 0xff80000004357808 */ /* 0x002fe40001800000 */
[----:B------:R-:W-:Y:S02]  /*58f0*/  FMNMX.FTZ R46, R55, R46, !PT ;  /* 0x0000002e372e7209 */ /* 0x000fe40007810000 */
[C---:B------:R-:W-:Y:S02]  /*5900*/  ISETP.GT.AND P3, PT, R40.reuse, 0x51, PT ;  /* 0x000000512800780c */ /* 0x040fe40003f64270 */
[----:B------:R-:W-:Y:S02]  /*5910*/  FSEL R51, R51, -INF , P2 ;  /* 0xff80000033337808 */ /* 0x000fe40001000000 */
[----:B------:R-:W-:Y:S02]  /*5920*/  FMNMX.FTZ R46, R53, R46, !PT ;  /* 0x0000002e352e7209 */ /* 0x000fe40007810000 */
[----:B------:R-:W-:-:S02]  /*5930*/  ISETP.GT.AND P2, PT, R40, 0x58, PT ;  /* 0x000000582800780c */ /* 0x000fc40003f44270 */
[----:B------:R-:W-:Y:S02]  /*5940*/  FSEL R49, R7, -INF , P3 ;  /* 0xff80000007317808 */ /* 0x000fe40001800000 */
[----:B------:R-:W-:Y:S02]  /*5950*/  FMNMX.FTZ R46, R51, R46, !PT ;  /* 0x0000002e332e7209 */ /* 0x000fe40007810000 */
[C---:B------:R-:W-:Y:S02]  /*5960*/  ISETP.GT.AND P3, PT, R40.reuse, 0x59, PT ;  /* 0x000000592800780c */ /* 0x040fe40003f64270 */
[----:B------:R-:W-:Y:S02]  /*5970*/  FSEL R47, R47, -INF , P2 ;  /* 0xff8000002f2f7808 */ /* 0x000fe40001000000 */
[----:B------:R-:W-:Y:S02]  /*5980*/  FMNMX.FTZ R46, R49, R46, !PT ;  /* 0x0000002e312e7209 */ /* 0x000fe40007810000 */
[----:B------:R-:W-:-:S02]  /*5990*/  ISETP.GT.AND P2, PT, R40, 0x60, PT ;  /* 0x000000602800780c */ /* 0x000fc40003f44270 */
[----:B---3--:R-:W-:Y:S02]  /*59a0*/  FSEL R25, R25, -INF , P3 ;  /* 0xff80000019197808 */ /* 0x008fe40001800000 */
[----:B------:R-:W-:Y:S02]  /*59b0*/  FMNMX.FTZ R46, R47, R46, !PT ;  /* 0x0000002e2f2e7209 */ /* 0x000fe40007810000 */
[C---:B------:R-:W-:Y:S02]  /*59c0*/  ISETP.GT.AND P3, PT, R40.reuse, 0x61, PT ;  /* 0x000000612800780c */ /* 0x040fe40003f64270 */
[----:B----4-:R-:W-:Y:S02]  /*59d0*/  FSEL R29, R29, -INF , P2 ;  /* 0xff8000001d1d7808 */ /* 0x010fe40001000000 */
        /* <DEDUP_REMOVED lines=8> */
[----:B------:R-:W-:Y:S02]  /*5a60*/  FSEL R33, R33, -INF , P3 ;  /* 0xff80000021217808 */ /* 0x000fe40001800000 */
[----:B------:R-:W-:Y:S01]  /*5a70*/  FMNMX.FTZ R4, R31, R46, !PT ;  /* 0x0000002e1f047209 */ /* 0x000fe20007810000 */
[----:B------:R-:W-:Y:S01]  /*5a80*/  FMUL.FTZ R46, R62, UR4 ;  /* 0x000000043e2e7c20 */ /* 0x000fe20008410000 */
[C---:B------:R-:W-:Y:S01]  /*5a90*/  ISETP.GT.AND P3, PT, R40.reuse, 0x71, PT ;  /* 0x000000712800780c */ /* 0x040fe20003f64270 */
[----:B------:R-:W-:Y:S01]  /*5aa0*/  FMUL.FTZ R62, R75, UR4 ;  /* 0x000000044b3e7c20 */ /* 0x000fe20008410000 */
[----:B------:R-:W-:Y:S02]  /*5ab0*/  FSEL R35, R35, -INF , P2 ;  /* 0xff80000023237808 */ /* 0x000fe40001000000 */
[----:B------:R-:W-:Y:S01]  /*5ac0*/  FMNMX.FTZ R4, R33, R4, !PT ;  /* 0x0000000421047209 */ /* 0x000fe20007810000 */
[----:B------:R-:W1:Y:S01]  /*5ad0*/  MUFU.TANH R46, R46 ;  /* 0x0000002e002e7308 */ /* 0x000e620000002400 */
[----:B------:R-:W-:-:S02]  /*5ae0*/  ISETP.GT.AND P2, PT, R40, 0x78, PT ;  /* 0x000000782800780c */ /* 0x000fc40003f44270 */
[----:B------:R-:W-:Y:S02]  /*5af0*/  FSEL R39, R39, -INF , P3 ;  /* 0xff80000027277808 */ /* 0x000fe40001800000 */
[----:B------:R-:W-:Y:S02]  /*5b00*/  FMNMX.FTZ R4, R35, R4, !PT ;  /* 0x0000000423047209 */ /* 0x000fe40007810000 */
[C---:B------:R-:W-:Y:S01]  /*5b10*/  ISETP.GT.AND P3, PT, R40.reuse, 0x79, PT ;  /* 0x000000792800780c */ /* 0x040fe20003f64270 */
[----:B------:R-:W-:Y:S01]  /*5b20*/  VIADD R40, R40, 0x8 ;  /* 0x0000000828287836 */ /* 0x000fe20000000000 */
[----:B------:R-:W-:Y:S01]  /*5b30*/  FSEL R41, R41, -INF , P2 ;  /* 0xff80000029297808 */ /* 0x000fe20001000000 */
[----:B------:R-:W2:Y:S01]  /*5b40*/  MUFU.TANH R62, R62 ;  /* 0x0000003e003e7308 */ /* 0x000ea20000002400 */
[----:B------:R-:W-:Y:S02]  /*5b50*/  FMNMX.FTZ R4, R39, R4, !PT ;  /* 0x0000000427047209 */ /* 0x000fe40007810000 */
[----:B------:R-:W-:-:S02]  /*5b60*/  FSEL R37, R37, -INF , P3 ;  /* 0xff80000025257808 */ /* 0x000fc40001800000 */
[----:B------:R-:W-:Y:S02]  /*5b70*/  FMNMX.FTZ R4, R41, R4, !PT ;  /* 0x0000000429047209 */ /* 0x000fe40007810000 */
[C---:B------:R-:W-:Y:S02]  /*5b80*/  ISETP.GT.AND P4, PT, R40.reuse, RZ, PT ;  /* 0x000000ff2800720c */ /* 0x040fe40003f84270 */
[----:B------:R-:W-:Y:S02]  /*5b90*/  FMNMX.FTZ R4, R37, R4, !PT ;  /* 0x0000000425047209 */ /* 0x000fe40007810000 */
[----:B------:R-:W-:Y:S02]  /*5ba0*/  ISETP.GT.AND P5, PT, R40, 0x1, PT ;  /* 0x000000012800780c */ /* 0x000fe40003fa4270 */
[----:B------:R-:W-:Y:S01]  /*5bb0*/  FSEL R63, R9, -INF , P4 ;  /* 0xff800000093f7808 */ /* 0x000fe20002000000 */
[----:B------:R-:W3:Y:S01]  /*5bc0*/  SHFL.BFLY PT, R7, R4, 0x2, 0x1f ;  /* 0x0c401f0004077f89 */ /* 0x000ee200000e0000 */
[----:B------:R-:W-:-:S02]  /*5bd0*/  FSEL R71, R8, -INF , P5 ;  /* 0xff80000008477808 */ /* 0x000fc40002800000 */
[C---:B------:R-:W-:Y:S02]  /*5be0*/  ISETP.GT.AND P3, PT, R40.reuse, 0x8, PT ;  /* 0x000000082800780c */ /* 0x040fe40003f64270 */
[----:B------:R-:W-:Y:S02]  /*5bf0*/  FMNMX.FTZ R8, R63, R6, !PT ;  /* 0x000000063f087209 */ /* 0x000fe40007810000 */
[----:B------:R-:W-:Y:S02]  /*5c00*/  ISETP.GT.AND P6, PT, R40, 0x9, PT ;  /* 0x000000092800780c */ /* 0x000fe40003fc4270 */
[----:B------:R-:W-:Y:S02]  /*5c10*/  FSEL R67, R10, -INF , P3 ;  /* 0xff8000000a437808 */ /* 0x000fe40001800000 */
[----:B------:R-:W-:Y:S02]  /*5c20*/  FMNMX.FTZ R8, R71, R8, !PT ;  /* 0x0000000847087209 */ /* 0x000fe40007810000 */
[----:B------:R-:W-:-:S02]  /*5c30*/  ISETP.GT.AND P4, PT, R40, 0x10, PT ;  /* 0x000000102800780c */ /* 0x000fc40003f84270 */
[----:B------:R-:W-:Y:S02]  /*5c40*/  FSEL R73, R11, -INF , P6 ;  /* 0xff8000000b497808 */ /* 0x000fe40003000000 */
[----:B------:R-:W-:Y:S02]  /*5c50*/  FMNMX.FTZ R8, R67, R8, !PT ;  /* 0x0000000843087209 */ /* 0x000fe40007810000 */
[----:B------:R-:W-:Y:S01]  /*5c60*/  ISETP.GT.AND P5, PT, R40, 0x11, PT ;  /* 0x000000112800780c */ /* 0x000fe20003fa4270 */
[----:B------:R-:W-:Y:S02]  /*5c70*/  WARPGROUP.DEPBAR.LE gsb0, 0x0 ;  /* 0x00008000000079c5 */ /* 0x000fe40000010000 */
[----:B------:R-:W-:Y:S01]  /*5c80*/  WARPGROUP.ARRIVE ;  /* 0x00000000000079c5 */ /* 0x000fe20000000000 */
[----:B------:R-:W-:Y:S02]  /*5c90*/  FSEL R75, R13, -INF , P4 ;  /* 0xff8000000d4b7808 */ /* 0x000fe40002000000 */
[----:B---3--:R-:W-:-:S02]  /*5ca0*/  FMNMX.FTZ R44, R4, R7, !PT ;  /* 0x00000007042c7209 */ /* 0x008fc40007810000 */
[----:B------:R-:W-:Y:S01]  /*5cb0*/  FMNMX.FTZ R8, R73, R8, !PT ;  /* 0x0000000849087209 */ /* 0x000fe20007810000 */
[----:B------:R-:W-:Y:S01]  /*5cc0*/  HGMMA.64x128x16.F32.BF16 R88, R156, gdesc[UR8].tnspB, R88, gsb0 ;  /* 0x41e000089c587df0 */ /* 0x000fe20008001858 */
[----:B------:R-:W-:Y:S01]  /*5cd0*/  UIADD3 UR10, UR7, 0x300, URZ ;  /* 0x00000300070a7890 */ /* 0x000fe2000fffe03f */
[----:B------:R-:W3:Y:S01]  /*5ce0*/  SHFL.BFLY PT, R7, R44, 0x1, 0x1f ;  /* 0x0c201f002c077f89 */ /* 0x000ee200000e0000 */
[----:B------:R-:W4:Y:S01]  /*5cf0*/  LDC R4, c[0x0][0x988] ;  /* 0x00026200ff047b82 */ /* 0x000f220000000800 */
[----:B------:R-:W-:Y:S01]  /*5d00*/  UMOV UR11, 0x40000040 ;  /* 0x40000040000b7882 */ /* 0x000fe20000000000 */
[----:B------:R-:W-:Y:S02]  /*5d10*/  ISETP.GT.AND P3, PT, R40, 0x18, PT ;  /* 0x000000182800780c */ /* 0x000fe40003f64270 */
[----:B------:R-:W-:Y:S02]  /*5d20*/  FSEL R77, R12, -INF , P5 ;  /* 0xff8000000c4d7808 */ /* 0x000fe40002800000 */
[----:B------:R-:W-:-:S02]  /*5d30*/  FMNMX.FTZ R8, R75, R8, !PT ;  /* 0x000000084b087209 */ /* 0x000fc40007810000 */
[----:B------:R-:W-:Y:S02]  /*5d40*/  ISETP.GT.AND P6, PT, R40, 0x19, PT ;  /* 0x000000192800780c */ /* 0x000fe40003fc4270 */
[----:B------:R-:W-:Y:S02]  /*5d50*/  FSEL R79, R14, -INF , P3 ;  /* 0xff8000000e4f7808 */ /* 0x000fe40001800000 */
[----:B------:R-:W-:Y:S02]  /*5d60*/  FMNMX.FTZ R8, R77, R8, !PT ;  /* 0x000000084d087209 */ /* 0x000fe40007810000 */
[----:B------:R-:W-:Y:S02]  /*5d70*/  ISETP.GT.AND P4, PT, R40, 0x20, PT ;  /* 0x000000202800780c */ /* 0x000fe40003f84270 */
[----:B------:R-:W-:Y:S02]  /*5d80*/  FSEL R81, R15, -INF , P6 ;  /* 0xff8000000f517808 */ /* 0x000fe40003000000 */
[----:B------:R-:W-:-:S02]  /*5d90*/  FMNMX.FTZ R8, R79, R8, !PT ;  /* 0x000000084f087209 */ /* 0x000fc40007810000 */
[----:B------:R-:W-:Y:S02]  /*5da0*/  ISETP.GT.AND P5, PT, R40, 0x21, PT ;  /* 0x000000212800780c */ /* 0x000fe40003fa4270 */
[----:B------:R-:W-:Y:S02]  /*5db0*/  FSEL R83, R20, -INF , P4 ;  /* 0xff80000014537808 */ /* 0x000fe40002000000 */
[----:B------:R-:W-:Y:S02]  /*5dc0*/  FMNMX.FTZ R8, R81, R8, !PT ;  /* 0x0000000851087209 */ /* 0x000fe40007810000 */
[----:B---3--:R-:W-:Y:S02]  /*5dd0*/  FMNMX.FTZ R7, R44, R7, !PT ;  /* 0x000000072c077209 */ /* 0x008fe40007810000 */
[----:B------:R-:W-:Y:S02]  /*5de0*/  ISETP.GT.AND P3, PT, R40, 0x28, PT ;  /* 0x000000282800780c */ /* 0x000fe40003f64270 */
[----:B------:R-:W-:Y:S01]  /*5df0*/  FSEL R85, R21, -INF , P5 ;  /* 0xff80000015557808 */ /* 0x000fe20002800000 */
[----:B----4-:R-:W-:Y:S01]  /*5e00*/  FMUL.FTZ R44, R7, R4 ;  /* 0x00000004072c7220 */ /* 0x010fe20000410000 */
[----:B------:R-:W-:-:S02]  /*5e10*/  FMNMX.FTZ R8, R83, R8, !PT ;  /* 0x0000000853087209 */ /* 0x000fc40007810000 */
[----:B------:R-:W-:Y:S02]  /*5e20*/  ISETP.GT.AND P6, PT, R40, 0x29, PT ;  /* 0x000000292800780c */ /* 0x000fe40003fc4270 */
[----:B------:R-:W-:Y:S02]  /*5e30*/  FSEL R87, R24, -INF , P3 ;  /* 0xff80000018577808 */ /* 0x000fe40001800000 */
[----:B------:R-:W-:Y:S02]  /*5e40*/  FMNMX.FTZ R8, R85, R8, !PT ;  /* 0x0000000855087209 */ /* 0x000fe40007810000 */
[----:B------:R-:W-:Y:S02]  /*5e50*/  FSETP.NEU.FTZ.AND P2, PT, R7, -INF , PT ;  /* 0xff8000000700780b */ /* 0x000fe40003f5d000 */
[----:B------:R-:W-:Y:S02]  /*5e60*/  ISETP.GT.AND P4, PT, R40, 0x30, PT ;  /* 0x000000302800780c */ /* 0x000fe40003f84270 */
[----:B------:R-:W-:-:S02]  /*5e70*/  FSEL R153, R26, -INF , P6 ;  /* 0xff8000001a997808 */ /* 0x000fc40003000000 */
[----:B------:R-:W-:Y:S02]  /*5e80*/  FMNMX.FTZ R8, R87, R8, !PT ;  /* 0x0000000857087209 */ /* 0x000fe40007810000 */
[----:B------:R-:W-:Y:S02]  /*5e90*/  FSEL R44, R44, RZ, P2 ;  /* 0x000000ff2c2c7208 */ /* 0x000fe40001000000 */
[----:B------:R-:W-:Y:S02]  /*5ea0*/  ISETP.GT.AND P5, PT, R40, 0x31, PT ;  /* 0x000000312800780c */ /* 0x000fe40003fa4270 */
[----:B------:R-:W-:Y:S01]  /*5eb0*/  FSEL R155, R28, -INF , P4 ;  /* 0xff8000001c9b7808 */ /* 0x000fe20002000000 */
[--C-:B------:R-:W-:Y:S01]  /*5ec0*/  FFMA.FTZ R15, R175, R4, -R44.reuse ;  /* 0x00000004af0f7223 */ /* 0x100fe2000001082c */
[----:B------:R-:W-:Y:S01]  /*5ed0*/  FMNMX.FTZ R8, R153, R8, !PT ;  /* 0x0000000899087209 */ /* 0x000fe20007810000 */
[-CC-:B------:R-:W-:Y:S01]  /*5ee0*/  FFMA.FTZ R172, R177, R4.reuse, -R44.reuse ;  /* 0x00000004b1ac7223 */ /* 0x180fe2000001082c */
[----:B------:R-:W-:Y:S01]  /*5ef0*/  ISETP.GT.AND P3, PT, R40, 0x38, PT ;  /* 0x000000382800780c */ /* 0x000fe20003f64270 */
[-CC-:B------:R-:W-:Y:S01]  /*5f00*/  FFMA.FTZ R174, R173, R4.reuse, -R44.reuse ;  /* 0x00000004adae7223 */ /* 0x180fe2000001082c */
        /* <DEDUP_REMOVED lines=30> */
[----:B-1----:R-:W-:Y:S01]  /*60f0*/  FSEL R181, R46, -INF , P4 ;  /* 0xff8000002eb57808 */ /* 0x002fe20002000000 */
        /* <DEDUP_REMOVED lines=22> */
[----:B------:R-:W-:Y:S01]  /*6260*/  FFMA.FTZ R37, R37, R4, -R44 ;  /* 0x0000000425257223 */ /* 0x000fe2000001082c */
[----:B------:R-:W-:Y:S01]  /*6270*/  FSEL R169, R54, -INF , P5 ;  /* 0xff80000036a97808 */ /* 0x000fe20002800000 */
[----:B------:R-:W-:Y:S01]  /*6280*/  IMAD.U32 R50, RZ, RZ, UR5 ;  /* 0x00000005ff327e24 */ /* 0x000fe2000f8e00ff */
[----:B------:R-:W-:Y:S01]  /*6290*/  FMNMX.FTZ R8, R183, R8, !PT ;  /* 0x00000008b7087209 */ /* 0x000fe20007810000 */
[----:B------:R-:W-:Y:S01]  /*62a0*/  UMOV UR5, UR37 ;  /* 0x0000002500057c82 */ /* 0x000fe20008000000 */
        /* <DEDUP_REMOVED lines=9> */
[----:B--2---:R-:W-:-:S02]  /*6340*/  FSEL R197, R62, -INF , P5 ;  /* 0xff8000003ec57808 */ /* 0x004fc40002800000 */
[----:B------:R-:W-:Y:S01]  /*6350*/  FMNMX.FTZ R8, R195, R8, !PT ;  /* 0x00000008c3087209 */ /* 0x000fe20007810000 */
[----:B------:R-:W-:Y:S01]  /*6360*/  MUFU.EX2 R178, R178 ;  /* 0x000000b200b27308 */ /* 0x000fe20000000800 */
[----:B------:R-:W-:Y:S02]  /*6370*/  ISETP.GT.AND P4, PT, R40, 0x69, PT ;  /* 0x000000692800780c */ /* 0x000fe40003f84270 */
[----:B------:R-:W-:Y:S02]  /*6380*/  FSEL R199, R60, -INF , P3 ;  /* 0xff8000003cc77808 */ /* 0x000fe40001800000 */
[----:B------:R-:W-:Y:S01]  /*6390*/  FMNMX.FTZ R8, R197, R8, !PT ;  /* 0x00000008c5087209 */ /* 0x000fe20007810000 */
[----:B------:R-:W-:Y:S02]  /*63a0*/  WARPGROUP.DEPBAR.LE gsb0, 0x0 ;  /* 0x00008000000079c5 */ /* 0x000fe40000010000 */
[----:B------:R-:W-:Y:S01]  /*63b0*/  WARPGROUP.ARRIVE ;  /* 0x00000000000079c5 */ /* 0x000fe20000000000 */
[----:B------:R-:W-:Y:S01]  /*63c0*/  ISETP.GT.AND P5, PT, R40, 0x70, PT ;  /* 0x000000702800780c */ /* 0x000fe20003fa4270 */
[----:B------:R-:W-:Y:S01]  /*63d0*/  MUFU.EX2 R13, R13 ;  /* 0x0000000d000d7308 */ /* 0x000fe20000000800 */
[----:B------:R-:W-:Y:S01]  /*63e0*/  FSEL R59, R66, -INF , P4 ;  /* 0xff800000423b7808 */ /* 0x000fe20002000000 */
[--C-:B------:R-:W-:Y:S01]  /*63f0*/  FFMA.FTZ R156, R51, R4, -R44.reuse ;  /* 0x00000004339c7223 */ /* 0x100fe2000001082c */
[----:B------:R-:W-:Y:S01]  /*6400*/  FMNMX.FTZ R8, R199, R8, !PT ;  /* 0x00000008c7087209 */ /* 0x000fe20007810000 */
[----:B------:R-:W-:Y:S01]  /*6410*/  HGMMA.64x128x16.F32.BF16 R88, R160, gdesc[UR8].tnspB, R88, gsb0 ;  /* 0x41e00008a0587df0 */ /* 0x000fe20008001858 */
[----:B------:R-:W-:Y:S01]  /*6420*/  ISETP.GT.AND P3, PT, R40, 0x71, PT ;  /* 0x000000712800780c */ /* 0x000fe20003f64270 */
[----:B------:R-:W-:Y:S01]  /*6430*/  UIADD3 UR10, UR7, 0x380, URZ ;  /* 0x00000380070a7890 */ /* 0x000fe2000fffe03f */
[----:B------:R-:W-:Y:S01]  /*6440*/  FSEL R201, R64, -INF , P5 ;  /* 0xff80000040c97808 */ /* 0x000fe20002800000 */
[----:B------:R-:W-:Y:S01]  /*6450*/  UMOV UR11, 0x40000040 ;  /* 0x40000040000b7882 */ /* 0x000fe20000000000 */
[----:B------:R-:W-:Y:S01]  /*6460*/  FMNMX.FTZ R8, R59, R8, !PT ;  /* 0x000000083b087209 */ /* 0x000fe20007810000 */
[----:B------:R-:W-:Y:S01]  /*6470*/  MUFU.EX2 R172, R172 ;  /* 0x000000ac00ac7308 */ /* 0x000fe20000000800 */
[----:B------:R-:W-:Y:S01]  /*6480*/  ISETP.GT.AND P4, PT, R40, 0x78, PT ;  /* 0x000000782800780c */ /* 0x000fe20003f84270 */
[----:B------:R-:W-:Y:S01]  /*6490*/  FFMA.FTZ R158, R47, R4, -R44 ;  /* 0x000000042f9e7223 */ /* 0x000fe2000001082c */
[----:B------:R-:W-:Y:S01]  /*64a0*/  FSEL R203, R70, -INF , P3 ;  /* 0xff80000046cb7808 */ /* 0x000fe20001800000 */
[----:B------:R-:W-:Y:S01]  /*64b0*/  UMOV UR7, UR36 ;  /* 0x0000002400077c82 */ /* 0x000fe20008000000 */
[----:B------:R-:W-:-:S02]  /*64c0*/  FMNMX.FTZ R8, R201, R8, !PT ;  /* 0x00000008c9087209 */ /* 0x000fc40007810000 */
[----:B------:R-:W-:Y:S01]  /*64d0*/  ISETP.GT.AND P5, PT, R40, 0x79, PT ;  /* 0x000000792800780c */ /* 0x000fe20003fa4270 */
[----:B------:R-:W-:Y:S01]  /*64e0*/  MUFU.EX2 R15, R15 ;  /* 0x0000000f000f7308 */ /* 0x000fe20000000800 */
[----:B------:R-:W-:Y:S02]  /*64f0*/  FSEL R205, R68, -INF , P4 ;  /* 0xff80000044cd7808 */ /* 0x000fe40002000000 */
[----:B------:R-:W-:Y:S02]  /*6500*/  FMNMX.FTZ R8, R203, R8, !PT ;  /* 0x00000008cb087209 */ /* 0x000fe40007810000 */
[----:B------:R-:W-:Y:S02]  /*6510*/  FSEL R55, R72, -INF , P5 ;  /* 0xff80000048377808 */ /* 0x000fe40002800000 */
[----:B------:R-:W-:Y:S01]  /*6520*/  FMNMX.FTZ R8, R205, R8, !PT ;  /* 0x00000008cd087209 */ /* 0x000fe20007810000 */
[----:B------:R-:W-:Y:S01]  /*6530*/  MUFU.EX2 R174, R174 ;  /* 0x000000ae00ae7308 */ /* 0x000fe20000000800 */
[----:B------:R-:W-:-:S02]  /*6540*/  FSEL R20, R7, RZ, P2 ;  /* 0x000000ff07147208 */ /* 0x000fc40001000000 */
[----:B------:R-:W-:Y:S01]  /*6550*/  FMNMX.FTZ R9, R55, R8, !PT ;  /* 0x0000000837097209 */ /* 0x000fe20007810000 */
[-CC-:B------:R-:W-:Y:S01]  /*6560*/  FFMA.FTZ R8, R29, R4.reuse, -R44.reuse ;  /* 0x000000041d087223 */ /* 0x180fe2000001082c */
[-C--:B------:R-:W-:Y:S01]  /*6570*/  FFMA.FTZ R29, R33, R4.reuse, -R44 ;  /* 0x00000004211d7223 */ /* 0x080fe2000001082c */
[----:B------:R-:W-:Y:S01]  /*6580*/  FADD.FTZ R33, -R20, R5 ;  /* 0x0000000514217221 */ /* 0x000fe20000010100 */
[----:B------:R-:W-:Y:S01]  /*6590*/  MOV R46, UR37 ;  /* 0x00000025002e7c02 */ /* 0x000fe20008000f00 */
[----:B------:R-:W1:Y:S01]  /*65a0*/  SHFL.BFLY PT, R10, R9, 0x2, 0x1f ;  /* 0x0c401f00090a7f89 */ /* 0x000e6200000e0000 */
[----:B------:R-:W-:Y:S01]  /*65b0*/  MUFU.EX2 R21, R21 ;  /* 0x0000001500157308 */ /* 0x000fe20000000800 */
[----:B------:R-:W-:Y:S01]  /*65c0*/  FMUL.FTZ R33, R33, R4 ;  /* 0x0000000421217220 */ /* 0x000fe20000410000 */
[----:B------:R-:W-:Y:S02]  /*65d0*/  @!P1 LEA R46, R46, UR38, 0x3 ;  /* 0x000000262e2e9c11 */ /* 0x000fe4000f8e18ff */
[----:B------:R-:W-:-:S03]  /*65e0*/  @!P1 LEA R50, R50, UR38, 0x3 ;  /* 0x0000002632329c11 */ /* 0x000fc6000f8e18ff */
[----:B------:R-:W-:Y:S01]  /*65f0*/  @!P1 VIADD R46, R46, 0x28840 ;  /* 0x000288402e2e9836 */ /* 0x000fe20000000000 */
[----:B------:R-:W2:Y:S01]  /*6600*/  MUFU.EX2 R33, R33 ;  /* 0x0000002100217308 */ /* 0x000ea20000000800 */
[----:B------:R-:W-:-:S03]  /*6610*/  @!P1 VIADD R50, R50, 0x28860 ;  /* 0x0002886032329836 */ /* 0x000fc60000000000 */
[----:B------:R-:W-:Y:S02]  /*6620*/  @!P1 PRMT R46, RZ, 0x654, R46 ;  /* 0x00000654ff2e9816 */ /* 0x000fe4000000002e */
[----:B------:R-:W-:Y:S02]  /*6630*/  @!P1 PRMT R50, RZ, 0x654, R50 ;  /* 0x00000654ff329816 */ /* 0x000fe40000000032 */
[----:B------:R-:W3:Y:S01]  /*6640*/  MUFU.EX2 R168, R168 ;  /* 0x000000a800a87308 */ /* 0x000ee20000000800 */
[----:B-1----:R-:W-:Y:S01]  /*6650*/  FMNMX.FTZ R14, R9, R10, !PT ;  /* 0x0000000a090e7209 */ /* 0x002fe20007810000 */
[-C--:B------:R-:W-:Y:S01]  /*6660*/  FFMA.FTZ R10, R31, R4.reuse, -R44 ;  /* 0x000000041f0a7223 */ /* 0x080fe2000001082c */
[----:B--2---:R-:W-:Y:S01]  /*6670*/  FFMA.FTZ R40, R33, R3, R180 ;  /* 0x0000000321287223 */ /* 0x004fe200000100b4 */
[----:B------:R-:W-:-:S04]  /*6680*/  FFMA.FTZ R31, R39, R4, -R44 ;  /* 0x00000004271f7223 */ /* 0x000fc8000001082c */
[----:B------:R1:W-:Y:S01]  /*6690*/  MUFU.EX2 R5, R37 ;  /* 0x0000002500057308 */ /* 0x0003e20000000800 */
[----:B------:R-:W2:Y:S01]  /*66a0*/  SHFL.BFLY PT, R9, R14, 0x1, 0x1f ;  /* 0x0c201f000e097f89 */ /* 0x000ea200000e0000 */
[C---:B------:R-:W-:Y:S01]  /*66b0*/  FADD.FTZ R3, R43.reuse, R40 ;  /* 0x000000282b037221 */ /* 0x040fe20000010000 */
[----:B------:R-:W-:-:S03]  /*66c0*/  F2FP.BF16.F32.PACK_AB R180, R43, R180 ;  /* 0x000000b42bb4723e */ /* 0x000fc600000010ff */
[----:B------:R-:W-:Y:S01]  /*66d0*/  FADD.FTZ R42, R182, R3 ;  /* 0x00000003b62a7221 */ /* 0x000fe20000010000 */
[C---:B------:R-:W-:Y:S01]  /*66e0*/  F2FP.BF16.F32.PACK_AB R182, R45.reuse, R182 ;  /* 0x000000b62db6723e */ /* 0x040fe200000010ff */
[----:B------:R-:W4:Y:S02]  /*66f0*/  MUFU.EX2 R69, R69 ;  /* 0x0000004500457308 */ /* 0x000f240000000800 */
[----:B------:R-:W-:-:S04]  /*6700*/  FADD.FTZ R3, R45, R42 ;  /* 0x0000002a2d037221 */ /* 0x000fc80000010000 */
[----:B------:R-:W-:Y:S01]  /*6710*/  FADD.FTZ R42, R176, R3 ;  /* 0x00000003b02a7221 */ /* 0x000fe20000010000 */
[C---:B------:R-:W-:Y:S01]  /*6720*/  F2FP.BF16.F32.PACK_AB R176, R11.reuse, R176 ;  /* 0x000000b00bb0723e */ /* 0x040fe200000010ff */
[----:B------:R-:W-:Y:S02]  /*6730*/  MUFU.EX2 R170, R170 ;  /* 0x000000aa00aa7308 */ /* 0x000fe40000000800 */
[----:B------:R-:W-:-:S04]  /*6740*/  FADD.FTZ R3, R11, R42 ;  /* 0x0000002a0b037221 */ /* 0x000fc80000010000 */
[----:B------:R-:W-:Y:S01]  /*6750*/  FADD.FTZ R44, R178, R3 ;  /* 0x00000003b22c7221 */ /* 0x000fe20000010000 */
[----:B------:R-:W-:Y:S01]  /*6760*/  F2FP.BF16.F32.PACK_AB R178, R13, R178 ;  /* 0x000000b20db2723e */ /* 0x000fe200000010ff */
[----:B------:R-:W-:Y:S01]  /*6770*/  MUFU.EX2 R61, R61 ;  /* 0x0000003d003d7308 */ /* 0x000fe20000000800 */
[----:B--2---:R-:W-:-:S04]  /*6780*/  FMNMX.FTZ R9, R14, R9, !PT ;  /* 0x000000090e097209 */ /* 0x004fc80007810000 */
[C---:B------:R-:W-:Y:S01]  /*6790*/  FSETP.NEU.FTZ.AND P2, PT, R9.reuse, -INF , PT ;  /* 0xff8000000900780b */ /* 0x040fe20003f5d000 */
[C---:B------:R-:W-:Y:S02]  /*67a0*/  FMUL.FTZ R32, R9.reuse, R4 ;  /* 0x0000000409207220 */ /* 0x040fe40000410000 */
[----:B------:R-:W-:Y:S01]  /*67b0*/  MUFU.EX2 R152, R152 ;  /* 0x0000009800987308 */ /* 0x000fe20000000800 */
[----:B------:R-:W-:Y:S02]  /*67c0*/  FSEL R3, R9, RZ, P2 ;  /* 0x000000ff09037208 */ /* 0x000fe40001000000 */
[----:B------:R-:W-:Y:S02]  /*67d0*/  FSEL R32, R32, RZ, P2 ;  /* 0x000000ff20207208 */ /* 0x000fe40001000000 */
[----:B------:R-:W-:-:S03]  /*67e0*/  PLOP3.LUT P2, PT, PT, PT, UP0, 0x80, 0x0 ;  /* 0x000000000000781c */ /* 0x000fc60003f4f008 */
[-C--:B------:R-:W-:Y:S01]  /*67f0*/  FFMA.FTZ R20, R71, R4.reuse, -R32 ;  /* 0x0000000447147223 */ /* 0x080fe20000010820 */
[----:B------:R-:W-:Y:S01]  /*6800*/  FADD.FTZ R71, R13, R44 ;  /* 0x0000002c0d477221 */ /* 0x000fe20000010000 */
[-CC-:B-1----:R-:W-:Y:S01]  /*6810*/  FFMA.FTZ R37, R73, R4.reuse, -R32.reuse ;  /* 0x0000000449257223 */ /* 0x182fe20000010820 */
[-CC-:B------:R-:W-:Y:S01]  /*6820*/  FFMA.FTZ R35, R63, R4.reuse, -R32.reuse ;  /* 0x000000043f237223 */ /* 0x180fe20000010820 */
[-C--:B------:R-:W-:Y:S01]  /*6830*/  FFMA.FTZ R24, R67, R4.reuse, -R32 ;  /* 0x0000000443187223 */ /* 0x080fe20000010820 */
[----:B------:R-:W-:Y:S01]  /*6840*/  FADD.FTZ R44, R172, R71 ;  /* 0x00000047ac2c7221 */ /* 0x000fe20000010000 */
[----:B------:R-:W-:Y:S01]  /*6850*/  FADD.FTZ R71, -R3, R6 ;  /* 0x0000000603477221 */ /* 0x000fe20000010100 */
[----:B------:R-:W-:Y:S01]  /*6860*/  IADD3 R3, -R23, 0xb, RZ ;  /* 0x0000000b17037810 */ /* 0x000fe20007ffe1ff */
[----:B------:R-:W-:Y:S01]  /*6870*/  MUFU.EX2 R20, R20 ;  /* 0x0000001400147308 */ /* 0x000fe20000000800 */
[----:B------:R-:W-:Y:S01]  /*6880*/  FADD.FTZ R73, R15, R44 ;  /* 0x0000002c0f497221 */ /* 0x000fe20000010000 */
[-C--:B------:R-:W-:Y:S01]  /*6890*/  FMUL.FTZ R6, R71, R4.reuse ;  /* 0x0000000447067220 */ /* 0x080fe20000410000 */
        /* <DEDUP_REMOVED lines=10> */
[----:B---3--:R-:W-:Y:S01]  /*6940*/  FADD.FTZ R48, R168, R71 ;  /* 0x00000047a8307221 */ /* 0x008fe20000010000 */
        /* <DEDUP_REMOVED lines=21> */
[----:B------:R-:W-:Y:S01]  /*6aa0*/  FFMA.FTZ R205, R205, R4, -R32 ;  /* 0x00000004cdcd7223 */ /* 0x000fe20000010820 */
[----:B------:R-:W-:-:S02]  /*6ab0*/  WARPGROUP.DEPBAR.LE gsb0, 0x0 ;  /* 0x00008000000079c5 */ /* 0x000fc40000010000 */
[----:B------:R-:W-:Y:S01]  /*6ac0*/  WARPGROUP.ARRIVE ;  /* 0x00000000000079c5 */ /* 0x000fe20000000000 */
[----:B------:R-:W-:Y:S01]  /*6ad0*/  F2FP.BF16.F32.PACK_AB R172, R15, R172 ;  /* 0x000000ac0fac723e */ /* 0x000fe200000010ff */
[----:B------:R-:W-:Y:S01]  /*6ae0*/  MUFU.EX2 R154, R154 ;  /* 0x0000009a009a7308 */ /* 0x000fe20000000800 */
[----:B------:R-:W-:Y:S02]  /*6af0*/  F2FP.BF16.F32.PACK_AB R174, R21, R174 ;  /* 0x000000ae15ae723e */ /* 0x000fe400000010ff */
[----:B----4-:R-:W-:Y:S01]  /*6b00*/  F2FP.BF16.F32.PACK_AB R168, R69, R168 ;  /* 0x000000a845a8723e */ /* 0x010fe200000010ff */
[----:B------:R-:W-:Y:S01]  /*6b10*/  HGMMA.64x128x16.F32.BF16 R88, R164, gdesc[UR8].tnspB, R88, gsb0 ;  /* 0x41e00008a4587df0 */ /* 0x000fe20008001858 */
[----:B-1----:R-:W-:-:S03]  /*6b20*/  F2FP.BF16.F32.PACK_AB R181, R20, R35 ;  /* 0x0000002314b5723e */ /* 0x002fc600000010ff */
[----:B------:R-:W1:Y:S08]  /*6b30*/  MUFU.EX2 R37, R37 ;  /* 0x0000002500257308 */ /* 0x000e700000000800 */
[----:B------:R-:W-:Y:S08]  /*6b40*/  MUFU.EX2 R53, R53 ;  /* 0x0000003500357308 */ /* 0x000ff00000000800 */
[----:B------:R-:W-:Y:S01]  /*6b50*/  MUFU.EX2 R26, R26 ;  /* 0x0000001a001a7308 */ /* 0x000fe20000000800 */
[----:B-1----:R-:W-:-:S07]  /*6b60*/  F2FP.BF16.F32.PACK_AB R183, R37, R24 ;  /* 0x0000001825b7723e */ /* 0x002fce00000010ff */
[----:B------:R-:W-:Y:S08]  /*6b70*/  MUFU.EX2 R156, R156 ;  /* 0x0000009c009c7308 */ /* 0x000ff00000000800 */
[----:B------:R-:W1:Y:S08]  /*6b80*/  MUFU.EX2 R39, R39 ;  /* 0x0000002700277308 */ /* 0x000e700000000800 */
[----:B------:R2:W-:Y:S08]  /*6b90*/  MUFU.EX2 R14, R41 ;  /* 0x00000029000e7308 */ /* 0x0005f00000000800 */
[----:B------:R-:W-:Y:S01]  /*6ba0*/  MUFU.EX2 R49, R49 ;  /* 0x0000003100317308 */ /* 0x000fe20000000800 */
[-CC-:B--2---:R-:W-:Y:S01]  /*6bb0*/  FFMA.FTZ R41, R81, R4.reuse, -R32.reuse ;  /* 0x0000000451297223 */ /* 0x184fe20000010820 */
[----:B------:R-:W-:Y:S01]  /*6bc0*/  FFMA.FTZ R32, R55, R4, -R32 ;  /* 0x0000000437207223 */ /* 0x000fe20000010820 */
[----:B-1----:R-:W-:-:S05]  /*6bd0*/  F2FP.BF16.F32.PACK_AB R177, R39, R26 ;  /* 0x0000001a27b1723e */ /* 0x002fca00000010ff */
[----:B------:R-:W-:Y:S08]  /*6be0*/  MUFU.EX2 R28, R28 ;  /* 0x0000001c001c7308 */ /* 0x000ff00000000800 */
[----:B------:R-:W-:Y:S08]  /*6bf0*/  MUFU.EX2 R158, R158 ;  /* 0x0000009e009e7308 */ /* 0x000ff00000000800 */
[----:B------:R-:W1:Y:S08]  /*6c00*/  MUFU.EX2 R41, R41 ;  /* 0x0000002900297308 */ /* 0x000e700000000800 */
[----:B------:R-:W-:Y:S08]  /*6c10*/  MUFU.EX2 R25, R25 ;  /* 0x0000001900197308 */ /* 0x000ff00000000800 */
[----:B------:R-:W-:Y:S01]  /*6c20*/  MUFU.EX2 R30, R30 ;  /* 0x0000001e001e7308 */ /* 0x000fe20000000800 */
[----:B-1----:R-:W-:-:S07]  /*6c30*/  F2FP.BF16.F32.PACK_AB R179, R41, R28 ;  /* 0x0000001c29b3723e */ /* 0x002fce00000010ff */
[----:B------:R-:W-:Y:S08]  /*6c40*/  MUFU.EX2 R8, R8 ;  /* 0x0000000800087308 */ /* 0x000ff00000000800 */
[----:B------:R-:W1:Y:S08]  /*6c50*/  MUFU.EX2 R47, R47 ;  /* 0x0000002f002f7308 */ /* 0x000e700000000800 */
[----:B------:R-:W2:Y:S08]  /*6c60*/  MUFU.EX2 R27, R27 ;  /* 0x0000001b001b7308 */ /* 0x000eb00000000800 */
[----:B------:R-:W-:Y:S01]  /*6c70*/  MUFU.EX2 R34, R34 ;  /* 0x0000002200227308 */ /* 0x000fe20000000800 */
[----:B-1----:R-:W-:-:S07]  /*6c80*/  F2FP.BF16.F32.PACK_AB R173, R47, R30 ;  /* 0x0000001e2fad723e */ /* 0x002fce00000010ff */
[----:B------:R-:W1:Y:S01]  /*6c90*/  MUFU.EX2 R10, R10 ;  /* 0x0000000a000a7308 */ /* 0x000e620000000800 */
[----:B--2---:R-:W-:-:S07]  /*6ca0*/  F2FP.BF16.F32.PACK_AB R160, R27, R8 ;  /* 0x000000081ba0723e */ /* 0x004fce00000010ff */
[----:B------:R-:W-:Y:S01]  /*6cb0*/  MUFU.EX2 R51, R51 ;  /* 0x0000003300337308 */ /* 0x000fe20000000800 */
[----:B------:R-:W-:Y:S02]  /*6cc0*/  WARPGROUP.DEPBAR.LE gsb0, 0x0 ;  /* 0x00008000000079c5 */ /* 0x000fe40000010000 */
[----:B------:R2:W-:Y:S06]  /*6cd0*/  BAR.ARV R3, 0x100 ;  /* 0x000400030000751d */ /* 0x0005ec0000002000 */
[----:B------:R3:W-:Y:S01]  /*6ce0*/  @!P1 SYNCS.ARRIVE.TRANS64.RED.A1T0 RZ, [R46+URZ], RZ ;  /* 0x000000ff2eff99a7 */ /* 0x0007e2000810043f */
[----:B------:R-:W4:Y:S01]  /*6cf0*/  MUFU.EX2 R29, R29 ;  /* 0x0000001d001d7308 */ /* 0x000f220000000800 */
[----:B--2---:R-:W-:Y:S01]  /*6d00*/  FADD.FTZ R3, R69, R48 ;  /* 0x0000003045037221 */ /* 0x004fe20000010000 */
[----:B------:R-:W-:Y:S01]  /*6d10*/  F2FP.BF16.F32.PACK_AB R166, R5, R14 ;  /* 0x0000000e05a6723e */ /* 0x000fe200000010ff */
[-C--:B------:R-:W-:Y:S01]  /*6d20*/  FMUL.FTZ R90, R90, R6.reuse ;  /* 0x000000065a5a7220 */ /* 0x080fe20000410000 */
[-C--:B------:R-:W-:Y:S01]  /*6d30*/  FMUL.FTZ R91, R91, R6.reuse ;  /* 0x000000065b5b7220 */ /* 0x080fe20000410000 */
[----:B------:R-:W-:Y:S01]  /*6d40*/  FADD.FTZ R48, R170, R3 ;  /* 0x00000003aa307221 */ /* 0x000fe20000010000 */
[-C--:B------:R-:W-:Y:S01]  /*6d50*/  FMUL.FTZ R94, R94, R6.reuse ;  /* 0x000000065e5e7220 */ /* 0x080fe20000410000 */
[----:B------:R2:W-:Y:S01]  /*6d60*/  @!P1 SYNCS.ARRIVE.TRANS64.RED.A1T0 RZ, [R50+URZ], RZ ;  /* 0x000000ff32ff99a7 */ /* 0x0005e2000810043f */
[----:B------:R-:W-:Y:S01]  /*6d70*/  MUFU.EX2 R36, R36 ;  /* 0x0000002400247308 */ /* 0x000fe20000000800 */
[----:B------:R-:W-:Y:S01]  /*6d80*/  FADD.FTZ R3, R61, R48 ;  /* 0x000000303d037221 */ /* 0x000fe20000010000 */
[-C--:B------:R-:W-:Y:S01]  /*6d90*/  FMUL.FTZ R95, R95, R6.reuse ;  /* 0x000000065f5f7220 */ /* 0x080fe20000410000 */
[-C--:B------:R-:W-:Y:S01]  /*6da0*/  FMUL.FTZ R98, R98, R6.reuse ;  /* 0x0000000662627220 */ /* 0x080fe20000410000 */
[----:B------:R-:W-:Y:S01]  /*6db0*/  FMUL.FTZ R99, R99, R6 ;  /* 0x0000000663637220 */ /* 0x000fe20000410000 */
[----:B---3--:R-:W-:Y:S01]  /*6dc0*/  FADD.FTZ R46, R152, R3 ;  /* 0x00000003982e7221 */ /* 0x008fe20000010000 */
[----:B------:R-:W-:Y:S01]  /*6dd0*/  FFMA.FTZ R3, R6, R0, R35 ;  /* 0x0000000006037223 */ /* 0x000fe20000010023 */
[-C--:B------:R-:W-:Y:S01]  /*6de0*/  FMUL.FTZ R102, R102, R6.reuse ;  /* 0x0000000666667220 */ /* 0x080fe20000410000 */
[----:B------:R-:W3:Y:S01]  /*6df0*/  MUFU.EX2 R12, R12 ;  /* 0x0000000c000c7308 */ /* 0x000ee20000000800 */
        /* <DEDUP_REMOVED lines=15> */
[----:B------:R-:W5:Y:S01]  /*6ef0*/  MUFU.EX2 R31, R31 ;  /* 0x0000001f001f7308 */ /* 0x000f620000000800 */
        /* <DEDUP_REMOVED lines=20> */
[----:B-1----:R-:W-:Y:S01]  /*7040*/  FADD.FTZ R46, R10, R11 ;  /* 0x0000000b0a2e7221 */ /* 0x002fe20000010000 */
[----:B------:R-:W-:Y:S01]  /*7050*/  FADD.FTZ R0, R34, R3 ;  /* 0x0000000322007221 */ /* 0x000fe20000010000 */
[-C--:B------:R-:W-:Y:S01]  /*7060*/  FMUL.FTZ R131, R131, R6.reuse ;  /* 0x0000000683837220 */ /* 0x080fe20000410000 */
[----:B------:R-:W1:Y:S01]  /*7070*/  MUFU.EX2 R153, R153 ;  /* 0x0000009900997308 */ /* 0x000e620000000800 */
[----:B----4-:R-:W-:Y:S01]  /*7080*/  FADD.FTZ R11, R29, R46 ;  /* 0x0000002e1d0b7221 */ /* 0x010fe20000010000 */
[----:B------:R-:W-:Y:S01]  /*7090*/  FADD.FTZ R3, R51, R0 ;  /* 0x0000000033037221 */ /* 0x000fe20000010000 */
[-C--:B------:R-:W-:Y:S01]  /*70a0*/  FMUL.FTZ R134, R134, R6.reuse ;  /* 0x0000000686867220 */ /* 0x080fe20000410000 */
[-C--:B------:R-:W-:Y:S01]  /*70b0*/  FMUL.FTZ R135, R135, R6.reuse ;  /* 0x0000000687877220 */ /* 0x080fe20000410000 */
[----:B---3--:R-:W-:Y:S01]  /*70c0*/  FADD.FTZ R46, R12, R11 ;  /* 0x0000000b0c2e7221 */ /* 0x008fe20000010000 */
[----:B------:R-:W-:Y:S01]  /*70d0*/  FADD.FTZ R0, R36, R3 ;  /* 0x0000000324007221 */ /* 0x000fe20000010000 */
[-C--:B------:R-:W-:Y:S01]  /*70e0*/  FMUL.FTZ R138, R138, R6.reuse ;  /* 0x000000068a8a7220 */ /* 0x080fe20000410000 */
[----:B------:R-:W3:Y:S01]  /*70f0*/  MUFU.EX2 R40, R40 ;  /* 0x0000002800287308 */ /* 0x000ee20000000800 */
[----:B-----5:R-:W-:Y:S01]  /*7100*/  FADD.FTZ R11, R31, R46 ;  /* 0x0000002e1f0b7221 */ /* 0x020fe20000010000 */
[----:B------:R-:W-:Y:S01]  /*7110*/  FADD.FTZ R3, R63, R0 ;  /* 0x000000003f037221 */ /* 0x000fe20000010000 */
[-C--:B------:R-:W-:Y:S01]  /*7120*/  FMUL.FTZ R139, R139, R6.reuse ;  /* 0x000000068b8b7220 */ /* 0x080fe20000410000 */
[-C--:B------:R-:W-:Y:S01]  /*7130*/  FMUL.FTZ R142, R142, R6.reuse ;  /* 0x000000068e8e7220 */ /* 0x080fe20000410000 */
[----:B------:R-:W-:Y:S01]  /*7140*/  FADD.FTZ R8, R14, R11 ;  /* 0x0000000b0e087221 */ /* 0x000fe20000010000 */
[----:B--2---:R-:W-:Y:S01]  /*7150*/  FADD.FTZ R0, R38, R3 ;  /* 0x0000000326007221 */ /* 0x004fe20000010000 */
[-C--:B------:R-:W-:Y:S01]  /*7160*/  FMUL.FTZ R143, R143, R6.reuse ;  /* 0x000000068f8f7220 */ /* 0x080fe20000410000 */
[----:B------:R-:W2:Y:S01]  /*7170*/  MUFU.EX2 R155, R155 ;  /* 0x0000009b009b7308 */ /* 0x000ea20000000800 */
[----:B------:R-:W-:Y:S01]  /*7180*/  FADD.FTZ R3, R5, R8 ;  /* 0x0000000805037221 */ /* 0x000fe20000010000 */
[----:B------:R-:W-:Y:S01]  /*7190*/  FADD.FTZ R0, R67, R0 ;  /* 0x0000000043007221 */ /* 0x000fe20000010000 */
[-C--:B------:R-:W-:Y:S01]  /*71a0*/  FMUL.FTZ R146, R146, R6.reuse ;  /* 0x0000000692927220 */ /* 0x080fe20000410000 */
[-C--:B------:R-:W-:Y:S01]  /*71b0*/  FMUL.FTZ R147, R147, R6.reuse ;  /* 0x0000000693937220 */ /* 0x080fe20000410000 */
[-C--:B------:R-:W-:Y:S01]  /*71c0*/  FMUL.FTZ R150, R150, R6.reuse ;  /* 0x0000000696967220 */ /* 0x080fe20000410000 */
[----:B-1----:R-:W-:Y:S01]  /*71d0*/  FADD.FTZ R5, R153, R0 ;  /* 0x0000000099057221 */ /* 0x002fe20000010000 */
[----:B------:R-:W-:Y:S01]  /*71e0*/  FMUL.FTZ R151, R151, R6 ;  /* 0x0000000697977220 */ /* 0x000fe20000410000 */
[----:B------:R-:W1:Y:S01]  /*71f0*/  MUFU.EX2 R42, R42 ;  /* 0x0000002a002a7308 */ /* 0x000e620000000800 */
[----:B------:R-:W-:Y:S01]  /*7200*/  F2FP.BF16.F32.PACK_AB R170, R61, R170 ;  /* 0x000000aa3daa723e */ /* 0x000fe200000010ff */
[----:B---3--:R-:W-:Y:S01]  /*7210*/  FADD.FTZ R0, R40, R5 ;  /* 0x0000000528007221 */ /* 0x008fe20000010000 */
[----:B------:R-:W-:Y:S01]  /*7220*/  F2FP.BF16.F32.PACK_AB R152, R57, R152 ;  /* 0x000000983998723e */ /* 0x000fe200000010ff */
[-C--:B------:R-:W-:Y:S01]  /*7230*/  FMUL.FTZ R88, R88, R33.reuse ;  /* 0x0000002158587220 */ /* 0x080fe20000410000 */
[----:B------:R-:W-:Y:S01]  /*7240*/  F2FP.BF16.F32.PACK_AB R154, R53, R154 ;  /* 0x0000009a359a723e */ /* 0x000fe200000010ff */
[-C--:B------:R-:W-:Y:S01]  /*7250*/  FMUL.FTZ R89, R89, R33.reuse ;  /* 0x0000002159597220 */ /* 0x080fe20000410000 */
[----:B------:R-:W-:Y:S01]  /*7260*/  F2FP.BF16.F32.PACK_AB R156, R49, R156 ;  /* 0x0000009c319c723e */ /* 0x000fe200000010ff */
[----:B------:R-:W3:Y:S01]  /*7270*/  MUFU.EX2 R157, R157 ;  /* 0x0000009d009d7308 */ /* 0x000ee20000000800 */
        /* <DEDUP_REMOVED lines=44> */
[----:B------:R-:W-:Y:S01]  /*7540*/  F2FP.BF16.F32.PACK_AB R175, R51, R34 ;  /* 0x0000002233af723e */ /* 0x000fe200000010ff */
[----:B------:R-:W-:Y:S01]  /*7550*/  IMAD.MOV.U32 R6, RZ, RZ, R9 ;  /* 0x000000ffff067224 */ /* 0x000fe200078e0009 */
[----:B------:R-:W-:Y:S01]  /*7560*/  F2FP.BF16.F32.PACK_AB R169, R63, R36 ;  /* 0x000000243fa9723e */ /* 0x000fe200000010ff */
[----:B------:R-:W3:Y:S01]  /*7570*/  MUFU.EX2 R163, R199 ;  /* 0x000000c700a37308 */ /* 0x000ee20000000800 */
[----:B--2---:R-:W-:Y:S01]  /*7580*/  FADD.FTZ R0, R161, R0 ;  /* 0x00000000a1007221 */ /* 0x004fe20000010000 */
[----:B------:R-:W-:-:S02]  /*7590*/  F2FP.BF16.F32.PACK_AB R171, R67, R38 ;  /* 0x0000002643ab723e */ /* 0x000fc400000010ff */
[----:B------:R-:W-:Y:S02]  /*75a0*/  F2FP.BF16.F32.PACK_AB R153, R40, R153 ;  /* 0x000000992899723e */ /* 0x000fe400000010ff */
[----:B------:R-:W-:Y:S02]  /*75b0*/  F2FP.BF16.F32.PACK_AB R155, R42, R155 ;  /* 0x0000009b2a9b723e */ /* 0x000fe400000010ff */
[----:B------:R-:W2:Y:S01]  /*75c0*/  MUFU.EX2 R59, R59 ;  /* 0x0000003b003b7308 */ /* 0x000ea20000000800 */
[----:B-1----:R-:W-:Y:S01]  /*75d0*/  FADD.FTZ R0, R197, R0 ;  /* 0x00000000c5007221 */ /* 0x002fe20000010000 */
[----:B------:R-:W-:Y:S02]  /*75e0*/  F2FP.BF16.F32.PACK_AB R157, R44, R157 ;  /* 0x0000009d2c9d723e */ /* 0x000fe400000010ff */
[----:B------:R-:W-:Y:S02]  /*75f0*/  F2FP.BF16.F32.PACK_AB R159, R65, R159 ;  /* 0x0000009f419f723e */ /* 0x000fe400000010ff */
[----:B------:R-:W-:-:S02]  /*7600*/  F2FP.BF16.F32.PACK_AB R161, R197, R161 ;  /* 0x000000a1c5a1723e */ /* 0x000fc400000010ff */
[----:B------:R-:W1:Y:S01]  /*7610*/  MUFU.EX2 R165, R201 ;  /* 0x000000c900a57308 */ /* 0x000e620000000800 */
[----:B---3--:R-:W-:Y:S01]  /*7620*/  FADD.FTZ R0, R163, R0 ;  /* 0x00000000a3007221 */ /* 0x008fe20000010000 */
[----:B------:R-:W-:-:S06]  /*7630*/  MOV R5, R7 ;  /* 0x0000000700057202 */ /* 0x000fcc0000000f00 */
[----:B------:R-:W3:Y:S01]  /*7640*/  MUFU.EX2 R203, R203 ;  /* 0x000000cb00cb7308 */ /* 0x000ee20000000800 */
[C---:B--2---:R-:W-:Y:S01]  /*7650*/  FADD.FTZ R0, R59.reuse, R0 ;  /* 0x000000003b007221 */ /* 0x044fe20000010000 */
[----:B------:R-:W-:-:S06]  /*7660*/  F2FP.BF16.F32.PACK_AB R163, R59, R163 ;  /* 0x000000a33ba3723e */ /* 0x000fcc00000010ff */
[----:B------:R-:W2:Y:S01]  /*7670*/  MUFU.EX2 R167, R205 ;  /* 0x000000cd00a77308 */ /* 0x000ea20000000800 */
[----:B-1----:R-:W-:-:S07]  /*7680*/  FADD.FTZ R0, R165, R0 ;  /* 0x00000000a5007221 */ /* 0x002fce0000010000 */
[----:B------:R-:W1:Y:S01]  /*7690*/  MUFU.EX2 R32, R32 ;  /* 0x0000002000207308 */ /* 0x000e620000000800 */
[C---:B---3--:R-:W-:Y:S01]  /*76a0*/  FADD.FTZ R0, R203.reuse, R0 ;  /* 0x00000000cb007221 */ /* 0x048fe20000010000 */
[----:B------:R-:W-:-:S03]  /*76b0*/  F2FP.BF16.F32.PACK_AB R165, R203, R165 ;  /* 0x000000a5cba5723e */ /* 0x000fc600000010ff */
[----:B--2---:R-:W-:-:S04]  /*76c0*/  FADD.FTZ R0, R167, R0 ;  /* 0x00000000a7007221 */ /* 0x004fc80000010000 */
[C---:B-1----:R-:W-:Y:S01]  /*76d0*/  FADD.FTZ R0, R32.reuse, R0 ;  /* 0x0000000020007221 */ /* 0x042fe20000010000 */
[----:B------:R-:W-:Y:S01]  /*76e0*/  F2FP.BF16.F32.PACK_AB R167, R32, R167 ;  /* 0x000000a720a7723e */ /* 0x000fe200000010ff */
[----:B------:R-:W-:Y:S06]  /*76f0*/  @P2 BRA `(.L_x_7432) ;  /* 0xffffffcc00cc2947 */ /* 0x000fec000383ffff */
.L_x_7423:
[----:B------:R-:W-:-:S13]  /*7700*/  ISETP.LE.AND P2, PT, RZ, UR6, PT ;  /* 0x00000006ff007c0c */ /* 0x000fda000bf43270 */
[----:B------:R-:W-:Y:S05]  /*7710*/  @!P2 BRA `(.L_x_7433) ;  /* 0x000000280000a947 */ /* 0x000fea0003800000 */
[----:B------:R-:W-:Y:S01]  /*7720*/  IMAD.MOV.U32 R6, RZ, RZ, R9 ;  /* 0x000000ffff067224 */ /* 0x000fe200078e0009 */
[----:B------:R-:W-:Y:S01]  /*7730*/  UMOV UR4, UR36 ;  /* 0x0000002400047c82 */ /* 0x000fe20008000000 */
[----:B------:R-:W-:Y:S01]  /*7740*/  IMAD.MOV.U32 R8, RZ, RZ, R7 ;  /* 0x000000ffff087224 */ /* 0x000fe200078e0007 */
[----:B------:R-:W-:Y:S01]  /*7750*/  UMOV UR5, UR37 ;  /* 0x0000002500057c82 */ /* 0x000fe20008000000 */
[----:B------:R-:W-:-:S05]  /*7760*/  ULDC UR7, c[0x0][0x9d8] ;  /* 0x0002760000077ab9 */ /* 0x000fca0000000800 */
.L_x_7442:
        /* <DEDUP_REMOVED lines=9> */
.L_x_7435:
[----:B------:R-:W-:Y:S01]  /*7800*/  ULEA UR10, UR37, UR38, 0x3 ;  /* 0x00000026250a7291 */ /* 0x000fe2000f8e183f */
[----:B------:R-:W-:-:S04]  /*7810*/  MOV R4, UR36 ;  /* 0x0000002400047c02 */ /* 0x000fc80008000f00 */
[----:B------:R-:W-:-:S04]  /*7820*/  SHF.L.U32 R4, R4, 0x1f, RZ ;  /* 0x0000001f04047819 */ /* 0x000fc800000006ff */
[----:B------:R1:W2:Y:S01]  /*7830*/  SYNCS.PHASECHK.TRANS64.TRYWAIT P2, [UR10+0x28830], R4 ;  /* 0x02883004ff0075a7 */ /* 0x0002a2000804014a */
[----:B------:R-:W-:Y:S05]  /*7840*/  @!P0 BRA `(.L_x_7436) ;  /* 0x0000000000048947 */ /* 0x000fea0003800000 */
[----:B------:R-:W-:Y:S01]  /*7850*/  BPT.TRAP 0x1 ;  /* 0x000000040000795c */ /* 0x000fe20000300000 */
.L_x_7436:
[----:B--2---:R-:W-:Y:S05]  /*7860*/  @P2 BRA `(.L_x_7434) ;  /* 0x0000000000082947 */ /* 0x004fea0003800000 */
[----:B------:R-:W2:Y:S02]  /*7870*/  SYNCS.PHASECHK.TRANS64.TRYWAIT P2, [UR10+0x28830], R4 ;  /* 0x02883004ff0075a7 */ /* 0x000ea4000804014a */
[----:B--2---:R-:W-:Y:S05]  /*7880*/  @!P2 BRA `(.L_x_7437) ;  /* 0x000000700060a947 */ /* 0x004fea0003800000 */
.L_x_7434:
        /* <DEDUP_REMOVED lines=46> */
.L_x_7439:
[----:B------:R-:W-:Y:S01]  /*7b70*/  ULEA UR10, UR5, UR38, 0x3 ;  /* 0x00000026050a7291 */ /* 0x000fe2000f8e183f */
[----:B------:R-:W-:-:S05]  /*7b80*/  IMAD.U32 R4, RZ, RZ, UR4 ;  /* 0x00000004ff047e24 */ /* 0x000fca000f8e00ff */
[----:B------:R-:W-:-:S04]  /*7b90*/  SHF.L.U32 R4, R4, 0x1f, RZ ;  /* 0x0000001f04047819 */ /* 0x000fc800000006ff */
[----:B------:R1:W2:Y:S01]  /*7ba0*/  SYNCS.PHASECHK.TRANS64.TRYWAIT P2, [UR10+0x28850], R4 ;  /* 0x02885004ff0075a7 */ /* 0x0002a2000804014a */
[----:B------:R-:W-:Y:S05]  /*7bb0*/  @!P0 BRA `(.L_x_7440) ;  /* 0x0000000000048947 */ /* 0x000fea0003800000 */
[----:B------:R-:W-:Y:S01]  /*7bc0*/  BPT.TRAP 0x1 ;  /* 0x000000040000795c */ /* 0x000fe20000300000 */
.L_x_7440:
[----:B--2---:R-:W-:Y:S05]  /*7bd0*/  @P2 BRA `(.L_x_7438) ;  /* 0x0000000000082947 */ /* 0x004fea0003800000 */
[----:B------:R-:W2:Y:S02]  /*7be0*/  SYNCS.PHASECHK.TRANS64.TRYWAIT P2, [UR10+0x28850], R4 ;  /* 0x02885004ff0075a7 */ /* 0x000ea4000804014a */
[----:B--2---:R-:W-:Y:S05]  /*7bf0*/  @!P2 BRA `(.L_x_7441) ;  /* 0x0000006c009ca947 */ /* 0x004fea0003800000 */
.L_x_7438:
        /* <DEDUP_REMOVED lines=77> */
[----:B------:R-:W-:-:S06]  /*80d0*/  ISETP.LT.AND P2, PT, RZ, UR6, PT ;  /* 0x00000006ff007c0c */ /* 0x000fcc000bf41270 */
[----:B------:R-:W-:Y:S08]  /*80e0*/  MUFU.TANH R201, R201 ;  /* 0x000000c900c97308 */ /* 0x000ff00000002400 */
[----:B------:R-:W-:Y:S08]  /*80f0*/  MUFU.TANH R203, R203 ;  /* 0x000000cb00cb7308 */ /* 0x000ff00000002400 */
        /* <DEDUP_REMOVED lines=11> */
[----:B-1----:R-:W-:Y:S01]  /*81b0*/  FMNMX.FTZ R12, R21, R12, !PT ;  /* 0x0000000c150c7209 */ /* 0x002fe20007810000 */
[----:B------:R-:W-:-:S02]  /*81c0*/  WARPGROUP.DEPBAR.LE gsb0, 0x0 ;  /* 0x00008000000079c5 */ /* 0x000fc40000010000 */
[----:B------:R-:W-:Y:S01]  /*81d0*/  WARPGROUP.ARRIVE ;  /* 0x00000000000079c5 */ /* 0x000fe20000000000 */
[----:B------:R-:W-:Y:S01]  /*81e0*/  FMUL.FTZ R181, R32, UR7 ;  /* 0x0000000720b57c20 */ /* 0x000fe20008410000 */
[----:B------:R-:W-:Y:S02]  /*81f0*/  FMUL.FTZ R183, R33, UR7 ;  /* 0x0000000721b77c20 */ /* 0x000fe40008410000 */
[----:B------:R-:W1:Y:S01]  /*8200*/  MUFU.TANH R29, R29 ;  /* 0x0000001d001d7308 */ /* 0x000e620000002400 */
[----:B------:R-:W-:Y:S01]  /*8210*/  FMUL.FTZ R33, R38, UR7 ;  /* 0x0000000726217c20 */ /* 0x000fe20008410000 */
[----:B------:R-:W-:Y:S01]  /*8220*/  HGMMA.64x128x16.F32.BF16 R88, R176, gdesc[UR8].tnspB, R88, gsb0 ;  /* 0x41e00008b0587df0 */ /* 0x000fe20008001858 */
[----:B------:R-:W-:Y:S01]  /*8230*/  UIADD3 UR10, UR4, 0x100, URZ ;  /* 0x00000100040a7890 */ /* 0x000fe2000fffe03f */
[----:B------:R-:W-:-:S04]  /*8240*/  UMOV UR11, 0x40000040 ;  /* 0x40000040000b7882 */ /* 0x000fc80000000000 */
[----:B------:R-:W3:Y:S01]  /*8250*/  MUFU.TANH R181, R181 ;  /* 0x000000b500b57308 */ /* 0x000ee20000002400 */
[----:B--2---:R-:W-:-:S07]  /*8260*/  FMNMX.FTZ R12, R27, R12, !PT ;  /* 0x0000000c1b0c7209 */ /* 0x004fce0007810000 */
[----:B------:R-:W2:Y:S01]  /*8270*/  MUFU.TANH R183, R183 ;  /* 0x000000b700b77308 */ /* 0x000ea20000002400 */
[----:B-1----:R-:W-:-:S07]  /*8280*/  FMNMX.FTZ R12, R29, R12, !PT ;  /* 0x0000000c1d0c7209 */ /* 0x002fce0007810000 */
[----:B------:R-:W1:Y:S01]  /*8290*/  MUFU.TANH R31, R31 ;  /* 0x0000001f001f7308 */ /* 0x000e620000002400 */
[----:B---3--:R-:W-:-:S07]  /*82a0*/  FMNMX.FTZ R4, R181, R4, !PT ;  /* 0x00000004b5047209 */ /* 0x008fce0007810000 */
[----:B------:R-:W-:Y:S01]  /*82b0*/  MUFU.TANH R215, R215 ;  /* 0x000000d700d77308 */ /* 0x000fe20000002400 */
[----:B--2---:R-:W-:-:S04]  /*82c0*/  FMNMX.FTZ R4, R183, R4, !PT ;  /* 0x00000004b7047209 */ /* 0x004fc80007810000 */
[----:B------:R-:W-:-:S03]  /*82d0*/  FMNMX.FTZ R4, R191, R4, !PT ;  /* 0x00000004bf047209 */ /* 0x000fc60007810000 */
[----:B------:R-:W2:Y:S01]  /*82e0*/  MUFU.TANH R33, R33 ;  /* 0x0000002100217308 */ /* 0x000ea20000002400 */
[----:B------:R-:W-:Y:S02]  /*82f0*/  FMNMX.FTZ R4, R193, R4, !PT ;  /* 0x00000004c1047209 */ /* 0x000fe40007810000 */
[----:B-1----:R-:W-:Y:S02]  /*8300*/  FMNMX.FTZ R12, R31, R12, !PT ;  /* 0x0000000c1f0c7209 */ /* 0x002fe40007810000 */
[----:B------:R-:W-:-:S03]  /*8310*/  FMNMX.FTZ R4, R195, R4, !PT ;  /* 0x00000004c3047209 */ /* 0x000fc60007810000 */
[----:B------:R-:W-:Y:S01]  /*8320*/  MUFU.TANH R69, R69 ;  /* 0x0000004500457308 */ /* 0x000fe20000002400 */
[----:B------:R-:W-:-:S04]  /*8330*/  FMNMX.FTZ R4, R197, R4, !PT ;  /* 0x00000004c5047209 */ /* 0x000fc80007810000 */
[----:B------:R-:W-:-:S03]  /*8340*/  FMNMX.FTZ R4, R199, R4, !PT ;  /* 0x00000004c7047209 */ /* 0x000fc60007810000 */
        /* <DEDUP_REMOVED lines=16> */
[----:B-1----:R-:W-:-:S07]  /*8450*/  FMNMX.FTZ R12, R43, R12, !PT ;  /* 0x0000000c2b0c7209 */ /* 0x002fce0007810000 */
[----:B------:R-:W-:Y:S01]  /*8460*/  MUFU.TANH R47, R47 ;  /* 0x0000002f002f7308 */ /* 0x000fe20000002400 */
[----:B------:R-:W-:Y:S02]  /*8470*/  WARPGROUP.DEPBAR.LE gsb0, 0x0 ;  /* 0x00008000000079c5 */ /* 0x000fe40000010000 */
[----:B------:R-:W-:Y:S01]  /*8480*/  WARPGROUP.ARRIVE ;  /* 0x00000000000079c5 */ /* 0x000fe20000000000 */
[----:B------:R-:W-:Y:S01]  /*8490*/  FMUL.FTZ R177, R45, UR7 ;  /* 0x000000072db17c20 */ /* 0x000fe20008410000 */
[----:B------:R-:W-:Y:S01]  /*84a0*/  FMUL.FTZ R179, R48, UR7 ;  /* 0x0000000730b37c20 */ /* 0x000fe20008410000 */
[----:B------:R-:W-:Y:S02]  /*84b0*/  FMUL.FTZ R45, R50, UR7 ;  /* 0x00000007322d7c20 */ /* 0x000fe40008410000 */
[----:B------:R-:W-:Y:S01]  /*84c0*/  MUFU.TANH R225, R225 ;  /* 0x000000e100e17308 */ /* 0x000fe20000002400 */
[----:B------:R-:W-:Y:S01]  /*84d0*/  HGMMA.64x128x16.F32.BF16 R88, R172, gdesc[UR8].tnspB, R88, gsb0 ;  /* 0x41e00008ac587df0 */ /* 0x000fe20008001858 */
[----:B------:R-:W-:Y:S01]  /*84e0*/  UIADD3 UR10, UR4, 0x180, URZ ;  /* 0x00000180040a7890 */ /* 0x000fe2000fffe03f */
[----:B------:R-:W-:-:S05]  /*84f0*/  UMOV UR11, 0x40000040 ;  /* 0x40000040000b7882 */ /* 0x000fca0000000000 */
[----:B------:R-:W1:Y:S08]  /*8500*/  MUFU.TANH R177, R177 ;  /* 0x000000b100b17308 */ /* 0x000e700000002400 */
[----:B------:R-:W2:Y:S08]  /*8510*/  MUFU.TANH R179, R179 ;  /* 0x000000b300b37308 */ /* 0x000eb00000002400 */
[----:B------:R-:W3:Y:S01]  /*8520*/  MUFU.TANH R45, R45 ;  /* 0x0000002d002d7308 */ /* 0x000ee20000002400 */
[----:B-1----:R-:W-:-:S07]  /*8530*/  FMNMX.FTZ R4, R177, R4, !PT ;  /* 0x00000004b1047209 */ /* 0x002fce0007810000 */
[----:B------:R-:W1:Y:S01]  /*8540*/  MUFU.TANH R49, R49 ;  /* 0x0000003100317308 */ /* 0x000e620000002400 */
[----:B--2---:R-:W-:-:S04]  /*8550*/  FMNMX.FTZ R4, R179, R4, !PT ;  /* 0x00000004b3047209 */ /* 0x004fc80007810000 */
[----:B------:R-:W-:-:S03]  /*8560*/  FMNMX.FTZ R4, R201, R4, !PT ;  /* 0x00000004c9047209 */ /* 0x000fc60007810000 */
[----:B------:R-:W-:Y:S01]  /*8570*/  MUFU.TANH R85, R85 ;  /* 0x0000005500557308 */ /* 0x000fe20000002400 */
[----:B------:R-:W-:Y:S02]  /*8580*/  FMNMX.FTZ R4, R203, R4, !PT ;  /* 0x00000004cb047209 */ /* 0x000fe40007810000 */
[----:B---3--:R-:W-:Y:S02]  /*8590*/  FMNMX.FTZ R12, R45, R12, !PT ;  /* 0x0000000c2d0c7209 */ /* 0x008fe40007810000 */
[----:B------:R-:W-:Y:S02]  /*85a0*/  FMNMX.FTZ R4, R205, R4, !PT ;  /* 0x00000004cd047209 */ /* 0x000fe40007810000 */
[----:B------:R-:W-:Y:S01]  /*85b0*/  FMNMX.FTZ R12, R47, R12, !PT ;  /* 0x0000000c2f0c7209 */ /* 0x000fe20007810000 */
[----:B------:R-:W2:Y:S01]  /*85c0*/  MUFU.TANH R51, R51 ;  /* 0x0000003300337308 */ /* 0x000ea20000002400 */
[----:B------:R-:W-:Y:S02]  /*85d0*/  FMNMX.FTZ R4, R207, R4, !PT ;  /* 0x00000004cf047209 */ /* 0x000fe40007810000 */
[----:B-1----:R-:W-:-:S02]  /*85e0*/  FMNMX.FTZ R12, R49, R12, !PT ;  /* 0x0000000c310c7209 */ /* 0x002fc40007810000 */
[----:B------:R-:W-:-:S03]  /*85f0*/  FMNMX.FTZ R4, R209, R4, !PT ;  /* 0x00000004d1047209 */ /* 0x000fc60007810000 */
[----:B------:R-:W1:Y:S01]  /*8600*/  MUFU.TANH R53, R53 ;  /* 0x0000003500357308 */ /* 0x000e620000002400 */
[----:B------:R-:W-:-:S04]  /*8610*/  FMNMX.FTZ R4, R211, R4, !PT ;  /* 0x00000004d3047209 */ /* 0x000fc80007810000 */
[----:B------:R-:W-:-:S03]  /*8620*/  FMNMX.FTZ R4, R213, R4, !PT ;  /* 0x00000004d5047209 */ /* 0x000fc60007810000 */
        /* <DEDUP_REMOVED lines=10> */
[----:B------:R-:W-:Y:S01]  /*86d0*/  MUFU.TANH R67, R67 ;  /* 0x0000004300437308 */ /* 0x000fe20000002400 */
[----:B---3--:R-:W-:-:S07]  /*86e0*/  FMNMX.FTZ R12, R61, R12, !PT ;  /* 0x0000000c3d0c7209 */ /* 0x008fce0007810000 */
[----:B------:R-:W-:Y:S01]  /*86f0*/  MUFU.TANH R71, R71 ;  /* 0x0000004700477308 */ /* 0x000fe20000002400 */
[----:B--2---:R-:W-:-:S07]  /*8700*/  FMNMX.FTZ R12, R63, R12, !PT ;  /* 0x0000000c3f0c7209 */ /* 0x004fce0007810000 */
        /* <DEDUP_REMOVED lines=16> */
[----:B------:R-:W-:Y:S01]  /*8810*/  MUFU.TANH R87, R87 ;  /* 0x0000005700577308 */ /* 0x000fe20000002400 */
        /* <DEDUP_REMOVED lines=16> */
[----:B------:R-:W-:-:S05]  /*8920*/  FMNMX.FTZ R4, R85, R4, !PT ;  /* 0x0000000455047209 */ /* 0x000fca0007810000 */
[----:B------:R-:W1:Y:S02]  /*8930*/  SHFL.BFLY PT, R7, R4, 0x2, 0x1f ;  /* 0x0c401f0004077f89 */ /* 0x000e6400000e0000 */
[----:B-1----:R-:W-:Y:S02]  /*8940*/  FMNMX.FTZ R7, R4, R7, !PT ;  /* 0x0000000704077209 */ /* 0x002fe40007810000 */
[----:B------:R-:W1:Y:S03]  /*8950*/  LDC R4, c[0x0][0x988] ;  /* 0x00026200ff047b82 */ /* 0x000e660000000800 */
[----:B------:R-:W2:Y:S02]  /*8960*/  SHFL.BFLY PT, R10, R7, 0x1, 0x1f ;  /* 0x0c201f00070a7f89 */ /* 0x000ea400000e0000 */
[----:B--2---:R-:W-:-:S05]  /*8970*/  FMNMX.FTZ R7, R7, R10, !PT ;  /* 0x0000000a07077209 */ /* 0x004fca0007810000 */
[C---:B-1----:R-:W-:Y:S01]  /*8980*/  FMUL.FTZ R10, R7.reuse, R4 ;  /* 0x00000004070a7220 */ /* 0x042fe20000410000 */
[----:B------:R-:W-:-:S03]  /*8990*/  FADD.FTZ R227, -R7, R8 ;  /* 0x0000000807e37221 */ /* 0x000fc60000010100 */
[-CC-:B------:R-:W-:Y:S01]  /*89a0*/  FFMA.FTZ R180, R9, R4.reuse, -R10.reuse ;  /* 0x0000000409b47223 */ /* 0x180fe2000001080a */
[-CC-:B------:R-:W-:Y:S01]  /*89b0*/  FFMA.FTZ R182, R15, R4.reuse, -R10.reuse ;  /* 0x000000040fb67223 */ /* 0x180fe2000001080a */
[-CC-:B------:R-:W-:Y:S01]  /*89c0*/  FFMA.FTZ R15, R25, R4.reuse, -R10.reuse ;  /* 0x00000004190f7223 */ /* 0x180fe2000001080a */
[-CC-:B------:R-:W-:Y:S01]  /*89d0*/  FFMA.FTZ R25, R183, R4.reuse, -R10.reuse ;  /* 0x00000004b7197223 */ /* 0x180fe2000001080a */
[----:B------:R-:W-:Y:S02]  /*89e0*/  WARPGROUP.DEPBAR.LE gsb0, 0x0 ;  /* 0x00008000000079c5 */ /* 0x000fe40000010000 */
[----:B------:R-:W-:Y:S01]  /*89f0*/  WARPGROUP.ARRIVE ;  /* 0x00000000000079c5 */ /* 0x000fe20000000000 */
[----:B------:R-:W-:Y:S01]  /*8a00*/  FMUL.FTZ R169, R82, UR7 ;  /* 0x0000000752a97c20 */ /* 0x000fe20008410000 */
[----:B------:R-:W-:Y:S01]  /*8a10*/  FMUL.FTZ R171, R86, UR7 ;  /* 0x0000000756ab7c20 */ /* 0x000fe20008410000 */
[-CC-:B------:R-:W-:Y:S01]  /*8a20*/  FFMA.FTZ R178, R191, R4.reuse, -R10.reuse ;  /* 0x00000004bfb27223 */ /* 0x180fe2000001080a */
[-CC-:B------:R-:W-:Y:S01]  /*8a30*/  FFMA.FTZ R172, R195, R4.reuse, -R10.reuse ;  /* 0x00000004c3ac7223 */ /* 0x180fe2000001080a */
[-CC-:B------:R-:W-:Y:S01]  /*8a40*/  FFMA.FTZ R174, R199, R4.reuse, -R10.reuse ;  /* 0x00000004c7ae7223 */ /* 0x180fe2000001080a */
[----:B------:R-:W-:Y:S01]  /*8a50*/  HGMMA.64x128x16.F32.BF16 R88, R152, gdesc[UR8].tnspB, R88, gsb0 ;  /* 0x41e0000898587df0 */ /* 0x000fe20008001858 */
[----:B------:R-:W-:Y:S01]  /*8a60*/  UIADD3 UR10, UR4, 0x280, URZ ;  /* 0x00000280040a7890 */ /* 0x000fe2000fffe03f */
[----:B------:R-:W1:Y:S01]  /*8a70*/  MUFU.TANH R169, R169 ;  /* 0x000000a900a97308 */ /* 0x000e620000002400 */
[----:B------:R-:W-:Y:S01]  /*8a80*/  UMOV UR11, 0x40000040 ;  /* 0x40000040000b7882 */ /* 0x000fe20000000000 */
[-C--:B------:R-:W-:Y:S01]  /*8a90*/  FMUL.FTZ R8, R227, R4.reuse ;  /* 0x00000004e3087220 */ /* 0x080fe20000410000 */
[-CC-:B------:R-:W-:Y:S01]  /*8aa0*/  FFMA.FTZ R5, R5, R4.reuse, -R10.reuse ;  /* 0x0000000405057223 */ /* 0x180fe2000001080a */
[-CC-:B------:R-:W-:Y:S01]  /*8ab0*/  FFMA.FTZ R176, R181, R4.reuse, -R10.reuse ;  /* 0x00000004b5b07223 */ /* 0x180fe2000001080a */
[-CC-:B------:R-:W-:Y:S01]  /*8ac0*/  FFMA.FTZ R191, R177, R4.reuse, -R10.reuse ;  /* 0x00000004b1bf7223 */ /* 0x180fe2000001080a */
        /* <DEDUP_REMOVED lines=11> */
[----:B-1----:R-:W-:Y:S01]  /*8b80*/  FMNMX.FTZ R12, R169, R12, !PT ;  /* 0x0000000ca90c7209 */ /* 0x002fe20007810000 */
[----:B------:R-:W-:Y:S03]  /*8b90*/  MUFU.EX2 R8, R8 ;  /* 0x0000000800087308 */ /* 0x000fe60000000800 */
[----:B------:R-:W-:-:S04]  /*8ba0*/  FMNMX.FTZ R12, R83, R12, !PT ;  /* 0x0000000c530c7209 */ /* 0x000fc80007810000 */
[----:B--2---:R-:W-:Y:S01]  /*8bb0*/  FMNMX.FTZ R12, R171, R12, !PT ;  /* 0x0000000cab0c7209 */ /* 0x004fe20007810000 */
[----:B------:R-:W1:Y:S03]  /*8bc0*/  MUFU.EX2 R5, R5 ;  /* 0x0000000500057308 */ /* 0x000e660000000800 */
[----:B------:R-:W-:Y:S01]  /*8bd0*/  FMNMX.FTZ R9, R87, R12, !PT ;  /* 0x0000000c57097209 */ /* 0x000fe20007810000 */
[----:B------:R-:W-:-:S04]  /*8be0*/  FFMA.FTZ R12, R217, R4, -R10 ;  /* 0x00000004d90c7223 */ /* 0x000fc8000001080a */
[----:B------:R-:W2:Y:S01]  /*8bf0*/  SHFL.BFLY PT, R14, R9, 0x2, 0x1f ;  /* 0x0c401f00090e7f89 */ /* 0x000ea200000e0000 */
[----:B------:R-:W3:Y:S08]  /*8c00*/  MUFU.EX2 R180, R180 ;  /* 0x000000b400b47308 */ /* 0x000ef00000000800 */
[----:B------:R-:W4:Y:S01]  /*8c10*/  MUFU.EX2 R182, R182 ;  /* 0x000000b600b67308 */ /* 0x000f220000000800 */
[----:B-1----:R-:W-:-:S07]  /*8c20*/  FFMA.FTZ R3, R8, R3, R5 ;  /* 0x0000000308037223 */ /* 0x002fce0000010005 */
[----:B------:R-:W1:Y:S01]  /*8c30*/  MUFU.EX2 R15, R15 ;  /* 0x0000000f000f7308 */ /* 0x000e620000000800 */
[C---:B---3--:R-:W-:Y:S01]  /*8c40*/  FADD.FTZ R3, R180.reuse, R3 ;  /* 0x00000003b4037221 */ /* 0x048fe20000010000 */
[----:B------:R-:W-:Y:S02]  /*8c50*/  F2FP.BF16.F32.PACK_AB R180, R180, R5 ;  /* 0x00000005b4b4723e */ /* 0x000fe400000010ff */
[----:B--2---:R-:W-:Y:S01]  /*8c60*/  FMNMX.FTZ R24, R9, R14, !PT ;  /* 0x0000000e09187209 */ /* 0x004fe20007810000 */
[----:B------:R-:W-:-:S03]  /*8c70*/  FFMA.FTZ R14, R219, R4, -R10 ;  /* 0x00000004db0e7223 */ /* 0x000fc6000001080a */
[----:B------:R-:W-:Y:S01]  /*8c80*/  MUFU.EX2 R176, R176 ;  /* 0x000000b000b07308 */ /* 0x000fe20000000800 */
[----:B----4-:R-:W-:Y:S01]  /*8c90*/  FADD.FTZ R44, R182, R3 ;  /* 0x00000003b62c7221 */ /* 0x010fe20000010000 */
[----:B------:R-:W2:Y:S06]  /*8ca0*/  SHFL.BFLY PT, R9, R24, 0x1, 0x1f ;  /* 0x0c201f0018097f89 */ /* 0x000eac00000e0000 */
[----:B------:R-:W-:Y:S01]  /*8cb0*/  MUFU.EX2 R25, R25 ;  /* 0x0000001900197308 */ /* 0x000fe20000000800 */
[----:B-1----:R-:W-:-:S07]  /*8cc0*/  F2FP.BF16.F32.PACK_AB R182, R15, R182 ;  /* 0x000000b60fb6723e */ /* 0x002fce00000010ff */
[----:B------:R-:W-:Y:S08]  /*8cd0*/  MUFU.EX2 R178, R178 ;  /* 0x000000b200b27308 */ /* 0x000ff00000000800 */
[----:B------:R-:W-:Y:S01]  /*8ce0*/  MUFU.EX2 R172, R172 ;  /* 0x000000ac00ac7308 */ /* 0x000fe20000000800 */
[----:B--2---:R-:W-:-:S05]  /*8cf0*/  FMNMX.FTZ R9, R24, R9, !PT ;  /* 0x0000000918097209 */ /* 0x004fca0007810000 */
[-C--:B------:R-:W-:Y:S02]  /*8d00*/  FMUL.FTZ R40, R9, R4.reuse ;  /* 0x0000000409287220 */ /* 0x080fe40000410000 */
[----:B------:R-:W-:Y:S02]  /*8d10*/  MUFU.EX2 R174, R174 ;  /* 0x000000ae00ae7308 */ /* 0x000fe40000000800 */
[-CC-:B------:R-:W-:Y:S01]  /*8d20*/  FFMA.FTZ R183, R21, R4.reuse, -R40.reuse ;  /* 0x0000000415b77223 */ /* 0x180fe20000010828 */
[----:B------:R-:W-:Y:S02]  /*8d30*/  IMAD.U32 R21, RZ, RZ, UR37 ;  /* 0x00000025ff157e24 */ /* 0x000fe4000f8e00ff */
[-CC-:B------:R-:W-:Y:S01]  /*8d40*/  FFMA.FTZ R181, R13, R4.reuse, -R40.reuse ;  /* 0x000000040db57223 */ /* 0x180fe20000010828 */
[-CC-:B------:R-:W-:Y:S01]  /*8d50*/  FFMA.FTZ R177, R29, R4.reuse, -R40.reuse ;  /* 0x000000041db17223 */ /* 0x180fe20000010828 */
[-CC-:B------:R-:W-:Y:S01]  /*8d60*/  FFMA.FTZ R32, R27, R4.reuse, -R40.reuse ;  /* 0x000000041b207223 */ /* 0x180fe20000010828 */
[----:B------:R-:W-:Y:S01]  /*8d70*/  IADD3 R27, -R23, 0xb, RZ ;  /* 0x0000000b171b7810 */ /* 0x000fe20007ffe1ff */
[----:B------:R-:W-:Y:S01]  /*8d80*/  MUFU.EX2 R183, R183 ;  /* 0x000000b700b77308 */ /* 0x000fe20000000800 */
[----:B------:R-:W-:Y:S01]  /*8d90*/  @!P1 LEA R21, R21, UR38, 0x3 ;  /* 0x0000002615159c11 */ /* 0x000fe2000f8e18ff */
[-CC-:B------:R-:W-:Y:S01]  /*8da0*/  FFMA.FTZ R34, R31, R4.reuse, -R40.reuse ;  /* 0x000000041f227223 */ /* 0x180fe20000010828 */
[-CC-:B------:R-:W-:Y:S01]  /*8db0*/  FFMA.FTZ R179, R33, R4.reuse, -R40.reuse ;  /* 0x0000000421b37223 */ /* 0x180fe20000010828 */
[-CC-:B------:R-:W-:Y:S01]  /*8dc0*/  FFMA.FTZ R38, R35, R4.reuse, -R40.reuse ;  /* 0x0000000423267223 */ /* 0x180fe20000010828 */
[----:B------:R-:W-:Y:S01]  /*8dd0*/  @!P1 IADD3 R29, R21, 0x28840, RZ ;  /* 0x00028840151d9810 */ /* 0x000fe20007ffe0ff */
        /* <DEDUP_REMOVED lines=20> */
[----:B------:R-:W-:-:S06]  /*8f20*/  FFMA.FTZ R83, R83, R4, -R40 ;  /* 0x0000000453537223 */ /* 0x000fcc0000010828 */
[----:B------:R-:W-:Y:S01]  /*8f30*/  MUFU.EX2 R34, R34 ;  /* 0x0000002200227308 */ /* 0x000fe20000000800 */
[----:B------:R-:W-:Y:S02]  /*8f40*/  WARPGROUP.DEPBAR.LE gsb0, 0x0 ;  /* 0x00008000000079c5 */ /* 0x000fe40000010000 */
[----:B------:R-:W-:Y:S01]  /*8f50*/  WARPGROUP.ARRIVE ;  /* 0x00000000000079c5 */ /* 0x000fe20000000000 */
[-CC-:B------:R-:W-:Y:S01]  /*8f60*/  FFMA.FTZ R153, R193, R4.reuse, -R10.reuse ;  /* 0x00000004c1997223 */ /* 0x180fe2000001080a */
[-CC-:B------:R-:W-:Y:S01]  /*8f70*/  FFMA.FTZ R155, R197, R4.reuse, -R10.reuse ;  /* 0x00000004c59b7223 */ /* 0x180fe2000001080a */
[-CC-:B------:R-:W-:Y:S01]  /*8f80*/  FFMA.FTZ R193, R201, R4.reuse, -R10.reuse ;  /* 0x00000004c9c17223 */ /* 0x180fe2000001080a */
[-CC-:B------:R-:W-:Y:S01]  /*8f90*/  FFMA.FTZ R152, R207, R4.reuse, -R10.reuse ;  /* 0x00000004cf987223 */ /* 0x180fe2000001080a */
[-CC-:B------:R-:W-:Y:S01]  /*8fa0*/  FFMA.FTZ R154, R211, R4.reuse, -R10.reuse ;  /* 0x00000004d39a7223 */ /* 0x180fe2000001080a */
[----:B------:R-:W-:Y:S01]  /*8fb0*/  HGMMA.64x128x16.F32.BF16 R88, R156, gdesc[UR8].tnspB, R88, gsb0 ;  /* 0x41e000089c587df0 */ /* 0x000fe20008001858 */
[----:B------:R-:W-:Y:S01]  /*8fc0*/  UIADD3 UR10, UR4, 0x300, URZ ;  /* 0x00000300040a7890 */ /* 0x000fe2000fffe03f */
[-C--:B------:R-:W-:Y:S01]  /*8fd0*/  FFMA.FTZ R197, R175, R4.reuse, -R10 ;  /* 0x00000004afc57223 */ /* 0x080fe2000001080a */
[----:B------:R-:W-:Y:S01]  /*8fe0*/  UMOV UR11, 0x40000040 ;  /* 0x40000040000b7882 */ /* 0x000fe20000000000 */
        /* <DEDUP_REMOVED lines=25> */
[-CC-:B------:R-:W-:Y:S01]  /*9180*/  FFMA.FTZ R10, R11, R4.reuse, -R40.reuse ;  /* 0x000000040b0a7223 */ /* 0x180fe20000010828 */
[----:B------:R-:W-:Y:S01]  /*9190*/  HGMMA.64x128x16.F32.BF16 R88, R160, gdesc[UR8].tnspB, R88, gsb0 ;  /* 0x41e00008a0587df0 */ /* 0x000fe20008001858 */
[----:B------:R-:W-:Y:S01]  /*91a0*/  UIADD3 UR10, UR4, 0x380, URZ ;  /* 0x00000380040a7890 */ /* 0x000fe2000fffe03f */
[-CC-:B------:R-:W-:Y:S01]  /*91b0*/  FFMA.FTZ R173, R37, R4.reuse, -R40.reuse ;  /* 0x0000000425ad7223 */ /* 0x180fe20000010828 */
[----:B------:R-:W-:Y:S01]  /*91c0*/  UMOV UR11, 0x40000040 ;  /* 0x40000040000b7882 */ /* 0x000fe20000000000 */
[----:B------:R-:W-:Y:S01]  /*91d0*/  FFMA.FTZ R11, R45, R4, -R40 ;  /* 0x000000042d0b7223 */ /* 0x000fe20000010828 */
[----:B------:R-:W-:Y:S01]  /*91e0*/  MUFU.EX2 R10, R10 ;  /* 0x0000000a000a7308 */ /* 0x000fe20000000800 */
[----:B------:R-:W-:-:S07]  /*91f0*/  UMOV UR4, UR36 ;  /* 0x0000002400047c82 */ /* 0x000fce0008000000 */
        /* <DEDUP_REMOVED lines=18> */
[----:B------:R-:W-:Y:S01]  /*9320*/  WARPGROUP.ARRIVE ;  /* 0x00000000000079c5 */ /* 0x000fe20000000000 */
[----:B------:R-:W-:Y:S01]  /*9330*/  FADD.FTZ R161, -R9, R6 ;  /* 0x0000000609a17221 */ /* 0x000fe20000010100 */
[----:B------:R-:W-:Y:S01]  /*9340*/  FFMA.FTZ R6, R49, R4, -R40 ;  /* 0x0000000431067223 */ /* 0x000fe20000010828 */
[----:B-1----:R-:W-:Y:S02]  /*9350*/  F2FP.BF16.F32.PACK_AB R160, R73, R12 ;  /* 0x0000000c49a0723e */ /* 0x002fe400000010ff */
[----:B------:R-:W-:Y:S01]  /*9360*/  FMUL.FTZ R161, R161, R4 ;  /* 0x00000004a1a17220 */ /* 0x000fe20000410000 */
[----:B------:R-:W-:Y:S01]  /*9370*/  HGMMA.64x128x16.F32.BF16 R88, R164, gdesc[UR8].tnspB, R88, gsb0 ;  /* 0x41e00008a4587df0 */ /* 0x000fe20008001858 */
[----:B------:R-:W1:Y:S08]  /*9380*/  MUFU.EX2 R77, R77 ;  /* 0x0000004d004d7308 */ /* 0x000e700000000800 */
[----:B------:R-:W2:Y:S08]  /*9390*/  MUFU.EX2 R201, R161 ;  /* 0x000000a100c97308 */ /* 0x000eb00000000800 */
[----:B------:R-:W-:Y:S01]  /*93a0*/  MUFU.EX2 R6, R6 ;  /* 0x0000000600067308 */ /* 0x000fe20000000800 */
[----:B-1----:R-:W-:-:S07]  /*93b0*/  F2FP.BF16.F32.PACK_AB R162, R77, R14 ;  /* 0x0000000e4da2723e */ /* 0x002fce00000010ff */
[----:B------:R-:W-:Y:S01]  /*93c0*/  MUFU.EX2 R79, R79 ;  /* 0x0000004f004f7308 */ /* 0x000fe20000000800 */
[----:B--2---:R-:W-:-:S04]  /*93d0*/  FFMA.FTZ R42, R201, R0, R10 ;  /* 0x00000000c92a7223 */ /* 0x004fc8000001000a */
[C---:B------:R-:W-:Y:S01]  /*93e0*/  FADD.FTZ R42, R181.reuse, R42 ;  /* 0x0000002ab52a7221 */ /* 0x040fe20000010000 */
[----:B------:R-:W-:Y:S02]  /*93f0*/  F2FP.BF16.F32.PACK_AB R181, R181, R10 ;  /* 0x0000000ab5b5723e */ /* 0x000fe400000010ff */
[----:B------:R-:W1:Y:S01]  /*9400*/  MUFU.EX2 R0, R57 ;  /* 0x0000003900007308 */ /* 0x000e620000000800 */
[----:B------:R-:W-:Y:S01]  /*9410*/  FADD.FTZ R3, R183, R42 ;  /* 0x0000002ab7037221 */ /* 0x000fe20000010000 */
[----:B------:R-:W-:-:S03]  /*9420*/  F2FP.BF16.F32.PACK_AB R183, R32, R183 ;  /* 0x000000b720b7723e */ /* 0x000fc600000010ff */
[----:B------:R-:W-:-:S03]  /*9430*/  FADD.FTZ R42, R32, R3 ;  /* 0x00000003202a7221 */ /* 0x000fc60000010000 */
[----:B------:R-:W-:Y:S01]  /*9440*/  MUFU.EX2 R20, R20 ;  /* 0x0000001400147308 */ /* 0x000fe20000000800 */
        /* <DEDUP_REMOVED lines=10> */
[----:B------:R-:W-:Y:S01]  /*94f0*/  FADD.FTZ R42, R30, R3 ;  /* 0x000000031e2a7221 */ /* 0x000fe20000010000 */
[----:B------:R-:W-:Y:S01]  /*9500*/  FFMA.FTZ R3, R169, R4, -R40 ;  /* 0x00000004a9037223 */ /* 0x000fe20000010828 */
[----:B------:R-:W-:Y:S01]  /*9510*/  F2FP.BF16.F32.PACK_AB R169, R28, R11 ;  /* 0x0000000b1ca9723e */ /* 0x000fe200000010ff */
[----:B------:R-:W-:Y:S08]  /*9520*/  MUFU.EX2 R24, R225 ;  /* 0x000000e100187308 */ /* 0x000ff00000000800 */
[----:B------:R-:W-:Y:S01]  /*9530*/  MUFU.EX2 R85, R85 ;  /* 0x0000005500557308 */ /* 0x000fe20000000800 */
[----:B------:R-:W-:-:S02]  /*9540*/  WARPGROUP.DEPBAR.LE gsb0, 0x0 ;  /* 0x00008000000079c5 */ /* 0x000fc40000010000 */
[----:B------:R2:W-:Y:S06]  /*9550*/  BAR.ARV R27, 0x100 ;  /* 0x0004001b0000751d */ /* 0x0005ec0000002000 */
        /* <DEDUP_REMOVED lines=8> */
[----:B---3--:R-:W-:Y:S01]  /*95e0*/  IMAD.U32 R29, RZ, RZ, UR5 ;  /* 0x00000005ff1d7e24 */ /* 0x008fe2000f8e00ff */
[----:B------:R-:W-:Y:S01]  /*95f0*/  UIADD3 UR5, UR6, -0x1, URZ ;  /* 0xffffffff06057890 */ /* 0x000fe2000fffe03f */
[-C--:B------:R-:W-:Y:S01]  /*9600*/  FMUL.FTZ R101, R101, R8.reuse ;  /* 0x0000000865657220 */ /* 0x080fe20000410000 */
[-C--:B------:R-:W-:Y:S01]  /*9610*/  FMUL.FTZ R104, R104, R8.reuse ;  /* 0x0000000868687220 */ /* 0x080fe20000410000 */
[-C--:B------:R-:W-:Y:S01]  /*9620*/  FMUL.FTZ R105, R105, R8.reuse ;  /* 0x0000000869697220 */ /* 0x080fe20000410000 */
[----:B------:R-:W-:Y:S01]  /*9630*/  @!P1 LEA R29, R29, UR38, 0x3 ;  /* 0x000000261d1d9c11 */ /* 0x000fe2000f8e18ff */
[-C--:B------:R-:W-:Y:S01]  /*9640*/  FMUL.FTZ R108, R108, R8.reuse ;  /* 0x000000086c6c7220 */ /* 0x080fe20000410000 */
[----:B------:R-:W-:Y:S01]  /*9650*/  FMUL.FTZ R109, R109, R8 ;  /* 0x000000086d6d7220 */ /* 0x000fe20000410000 */
[----:B------:R-:W-:Y:S01]  /*9660*/  UMOV UR6, UR5 ;  /* 0x0000000500067c82 */ /* 0x000fe20008000000 */
[----:B------:R-:W-:Y:S01]  /*9670*/  UMOV UR5, UR37 ;  /* 0x0000002500057c82 */ /* 0x000fe20008000000 */
[----:B--2---:R-:W-:-:S02]  /*9680*/  @!P1 VIADD R27, R29, 0x28860 ;  /* 0x000288601d1b9836 */ /* 0x004fc40000000000 */
[-C--:B------:R-:W-:Y:S01]  /*9690*/  FMUL.FTZ R112, R112, R8.reuse ;  /* 0x0000000870707220 */ /* 0x080fe20000410000 */
[-C--:B------:R-:W-:Y:S01]  /*96a0*/  FMUL.FTZ R113, R113, R8.reuse ;  /* 0x0000000871717220 */ /* 0x080fe20000410000 */
[-C--:B------:R-:W-:Y:S01]  /*96b0*/  FMUL.FTZ R116, R116, R8.reuse ;  /* 0x0000000874747220 */ /* 0x080fe20000410000 */
[-C--:B------:R-:W-:Y:S01]  /*96c0*/  FMUL.FTZ R117, R117, R8.reuse ;  /* 0x0000000875757220 */ /* 0x080fe20000410000 */
[----:B------:R-:W-:Y:S01]  /*96d0*/  @!P1 PRMT R29, RZ, 0x654, R27 ;  /* 0x00000654ff1d9816 */ /* 0x000fe2000000001b */
[----:B------:R-:W-:Y:S01]  /*96e0*/  FADD.FTZ R27, R15, R44 ;  /* 0x0000002c0f1b7221 */ /* 0x000fe20000010000 */
[-C--:B------:R-:W-:Y:S01]  /*96f0*/  FMUL.FTZ R120, R120, R8.reuse ;  /* 0x0000000878787220 */ /* 0x080fe20000410000 */
[-C--:B------:R-:W-:Y:S01]  /*9700*/  FMUL.FTZ R121, R121, R8.reuse ;  /* 0x0000000879797220 */ /* 0x080fe20000410000 */
[----:B------:R2:W-:Y:S01]  /*9710*/  @!P1 SYNCS.ARRIVE.TRANS64.RED.A1T0 RZ, [R29+URZ], RZ ;  /* 0x000000ff1dff99a7 */ /* 0x0005e2000810043f */
[----:B------:R-:W-:Y:S01]  /*9720*/  FADD.FTZ R44, R176, R27 ;  /* 0x0000001bb02c7221 */ /* 0x000fe20000010000 */
[-C--:B------:R-:W-:Y:S01]  /*9730*/  FMUL.FTZ R124, R124, R8.reuse ;  /* 0x000000087c7c7220 */ /* 0x080fe20000410000 */
[-C--:B------:R-:W-:Y:S01]  /*9740*/  FMUL.FTZ R125, R125, R8.reuse ;  /* 0x000000087d7d7220 */ /* 0x080fe20000410000 */
[-C--:B------:R-:W-:Y:S01]  /*9750*/  FMUL.FTZ R128, R128, R8.reuse ;  /* 0x0000000880807220 */ /* 0x080fe20000410000 */
[----:B------:R-:W-:Y:S01]  /*9760*/  FADD.FTZ R27, R25, R44 ;  /* 0x0000002c191b7221 */ /* 0x000fe20000010000 */
[-C--:B------:R-:W-:Y:S01]  /*9770*/  FMUL.FTZ R129, R129, R8.reuse ;  /* 0x0000000881817220 */ /* 0x080fe20000410000 */
[-C--:B------:R-:W-:Y:S01]  /*9780*/  FMUL.FTZ R132, R132, R8.reuse ;  /* 0x0000000884847220 */ /* 0x080fe20000410000 */
[----:B--2---:R-:W-:Y:S01]  /*9790*/  FADD.FTZ R29, R175, R42 ;  /* 0x0000002aaf1d7221 */ /* 0x004fe20000010000 */
[----:B------:R-:W-:Y:S01]  /*97a0*/  FADD.FTZ R44, R178, R27 ;  /* 0x0000001bb22c7221 */ /* 0x000fe20000010000 */
[C---:B------:R-:W-:Y:S01]  /*97b0*/  F2FP.BF16.F32.PACK_AB R175, R26.reuse, R175 ;  /* 0x000000af1aaf723e */ /* 0x040fe200000010ff */
[----:B------:R-:W-:Y:S01]  /*97c0*/  FMUL.FTZ R133, R133, R8 ;  /* 0x0000000885857220 */ /* 0x000fe20000410000 */
[----:B------:R-:W-:Y:S01]  /*97d0*/  FADD.FTZ R42, R26, R29 ;  /* 0x0000001d1a2a7221 */ /* 0x000fe20000010000 */
[C---:B------:R-:W-:Y:S01]  /*97e0*/  FADD.FTZ R27, R153.reuse, R44 ;  /* 0x0000002c991b7221 */ /* 0x040fe20000010000 */
[----:B------:R-:W-:Y:S01]  /*97f0*/  MUFU.EX2 R26, R3 ;  /* 0x00000003001a7308 */ /* 0x000fe20000000800 */
[----:B------:R-:W-:Y:S01]  /*9800*/  F2FP.BF16.F32.PACK_AB R178, R153, R178 ;  /* 0x000000b299b2723e */ /* 0x000fe200000010ff */
        /* <DEDUP_REMOVED lines=10> */
[----:B------:R-:W-:Y:S01]  /*98b0*/  FFMA.FTZ R27, R171, R4, -R40 ;  /* 0x00000004ab1b7223 */ /* 0x000fe20000010828 */
[C---:B------:R-:W-:Y:S01]  /*98c0*/  F2FP.BF16.F32.PACK_AB R171, R13.reuse, R6 ;  /* 0x000000060dab723e */ /* 0x040fe200000010ff */
[----:B------:R-:W-:Y:S01]  /*98d0*/  FADD.FTZ R10, R13, R10 ;  /* 0x0000000a0d0a7221 */ /* 0x000fe20000010000 */
[----:B------:R-:W-:Y:S01]  /*98e0*/  FADD.FTZ R31, R191, R44 ;  /* 0x0000002cbf1f7221 */ /* 0x000fe20000010000 */
[----:B------:R-:W-:Y:S01]  /*98f0*/  FFMA.FTZ R40, R87, R4, -R40 ;  /* 0x0000000457287223 */ /* 0x000fe20000010828 */
[-C--:B------:R-:W-:Y:S01]  /*9900*/  FMUL.FTZ R140, R140, R8.reuse ;  /* 0x000000088c8c7220 */ /* 0x080fe20000410000 */
[-C--:B------:R-:W-:Y:S01]  /*9910*/  FMUL.FTZ R141, R141, R8.reuse ;  /* 0x000000088d8d7220 */ /* 0x080fe20000410000 */
[----:B------:R-:W-:Y:S01]  /*9920*/  FADD.FTZ R44, R168, R31 ;  /* 0x0000001fa82c7221 */ /* 0x000fe20000010000 */
[-C--:B------:R-:W-:Y:S01]  /*9930*/  FMUL.FTZ R144, R144, R8.reuse ;  /* 0x0000000890907220 */ /* 0x080fe20000410000 */
[-C--:B------:R-:W-:Y:S01]  /*9940*/  FMUL.FTZ R145, R145, R8.reuse ;  /* 0x0000000891917220 */ /* 0x080fe20000410000 */
[----:B------:R-:W-:Y:S01]  /*9950*/  MUFU.EX2 R40, R40 ;  /* 0x0000002800287308 */ /* 0x000fe20000000800 */
[----:B------:R-:W-:Y:S01]  /*9960*/  FADD.FTZ R15, R193, R44 ;  /* 0x0000002cc10f7221 */ /* 0x000fe20000010000 */
[-C--:B------:R-:W-:Y:S01]  /*9970*/  FMUL.FTZ R148, R148, R8.reuse ;  /* 0x0000000894947220 */ /* 0x080fe20000410000 */
[----:B------:R-:W-:Y:S01]  /*9980*/  FMUL.FTZ R149, R149, R8 ;  /* 0x0000000895957220 */ /* 0x000fe20000410000 */
[----:B------:R-:W-:Y:S01]  /*9990*/  F2FP.BF16.F32.PACK_AB R176, R25, R176 ;  /* 0x000000b019b0723e */ /* 0x000fe200000010ff */
[----:B------:R-:W-:Y:S01]  /*99a0*/  FADD.FTZ R42, R170, R15 ;  /* 0x0000000faa2a7221 */ /* 0x000fe20000010000 */
[C---:B------:R-:W-:Y:S01]  /*99b0*/  F2FP.BF16.F32.PACK_AB R170, R157.reuse, R170 ;  /* 0x000000aa9daa723e */ /* 0x040fe200000010ff */
[-C--:B------:R-:W-:Y:S01]  /*99c0*/  FMUL.FTZ R90, R90, R201.reuse ;  /* 0x000000c95a5a7220 */ /* 0x080fe20000410000 */
[----:B------:R-:W1:Y:S01]  /*99d0*/  MUFU.EX2 R44, R71 ;  /* 0x00000047002c7308 */ /* 0x000e620000000800 */
[----:B------:R-:W-:Y:S01]  /*99e0*/  FADD.FTZ R5, R157, R42 ;  /* 0x0000002a9d057221 */ /* 0x000fe20000010000 */
[----:B------:R-:W-:Y:S01]  /*99f0*/  F2FP.BF16.F32.PACK_AB R174, R191, R174 ;  /* 0x000000aebfae723e */ /* 0x000fe200000010ff */
[-C--:B------:R-:W-:Y:S01]  /*9a00*/  FMUL.FTZ R91, R91, R201.reuse ;  /* 0x000000c95b5b7220 */ /* 0x080fe20000410000 */
[----:B------:R-:W-:Y:S01]  /*9a10*/  F2FP.BF16.F32.PACK_AB R168, R193, R168 ;  /* 0x000000a8c1a8723e */ /* 0x000fe200000010ff */
[----:B------:R-:W-:Y:S01]  /*9a20*/  FADD.FTZ R32, R152, R5 ;  /* 0x0000000598207221 */ /* 0x000fe20000010000 */
[----:B------:R-:W-:Y:S01]  /*9a30*/  FADD.FTZ R5, R21, R10 ;  /* 0x0000000a15057221 */ /* 0x000fe20000010000 */
[C---:B------:R-:W-:Y:S01]  /*9a40*/  F2FP.BF16.F32.PACK_AB R152, R159.reuse, R152 ;  /* 0x000000989f98723e */ /* 0x040fe200000010ff */
[----:B------:R-:W-:Y:S01]  /*9a50*/  FMUL.FTZ R94, R94, R201 ;  /* 0x000000c95e5e7220 */ /* 0x000fe20000410000 */
[----:B------:R-:W-:Y:S01]  /*9a60*/  FADD.FTZ R15, R159, R32 ;  /* 0x000000209f0f7221 */ /* 0x000fe20000010000 */
[C---:B------:R-:W-:Y:S01]  /*9a70*/  FADD.FTZ R5, R36.reuse, R5 ;  /* 0x0000000524057221 */ /* 0x040fe20000010000 */
[----:B------:R-:W2:Y:S01]  /*9a80*/  MUFU.EX2 R32, R81 ;  /* 0x0000005100207308 */ /* 0x000ea20000000800 */
[----:B------:R-:W-:Y:S01]  /*9a90*/  F2FP.BF16.F32.PACK_AB R153, R36, R21 ;  /* 0x000000152499723e */ /* 0x000fe200000010ff */
        /* <DEDUP_REMOVED lines=22> */
[----:B-1----:R-:W-:Y:S01]  /*9c00*/  F2FP.BF16.F32.PACK_AB R161, R75, R44 ;  /* 0x0000002c4ba1723e */ /* 0x002fe200000010ff */
[-C--:B------:R-:W-:Y:S01]  /*9c10*/  FMUL.FTZ R106, R106, R201.reuse ;  /* 0x000000c96a6a7220 */ /* 0x080fe20000410000 */
[----:B------:R-:W-:Y:S01]  /*9c20*/  FADD.FTZ R6, R12, R11 ;  /* 0x0000000b0c067221 */ /* 0x000fe20000010000 */
[----:B------:R-:W-:Y:S01]  /*9c30*/  FADD.FTZ R5, R44, R5 ;  /* 0x000000052c057221 */ /* 0x000fe20000010000 */
[----:B--2---:R-:W-:Y:S01]  /*9c40*/  F2FP.BF16.F32.PACK_AB R163, R79, R32 ;  /* 0x000000204fa3723e */ /* 0x004fe200000010ff */
[-C--:B------:R-:W-:Y:S01]  /*9c50*/  FMUL.FTZ R107, R107, R201.reuse ;  /* 0x000000c96b6b7220 */ /* 0x080fe20000410000 */
        /* <DEDUP_REMOVED lines=19> */
[----:B-1----:R-:W-:Y:S01]  /*9d90*/  F2FP.BF16.F32.PACK_AB R167, R40, R6 ;  /* 0x0000000628a7723e */ /* 0x002fe200000010ff */
        /* <DEDUP_REMOVED lines=21> */
[----:B------:R-:W-:Y:S01]  /*9ef0*/  IMAD.MOV.U32 R6, RZ, RZ, R9 ;  /* 0x000000ffff067224 */ /* 0x000fe200078e0009 */
[----:B------:R-:W-:Y:S01]  /*9f00*/  MOV R8, R7 ;  /* 0x0000000700087202 */ /* 0x000fe20000000f00 */
[----:B------:R-:W-:Y:S06]  /*9f10*/  @P2 BRA `(.L_x_7442) ;  /* 0xffffffd800142947 */ /* 0x000fec000383ffff */
.L_x_7433:
[----:B------:R-:W-:Y:S06]  /*9f20*/  BAR.ARV 0x8, 0x120 ;  /* 0x0204800000007b1d */ /* 0x000fec0000002000 */
[----:B------:R-:W-:Y:S05]  /*9f30*/  @!P0 BRA `(.L_x_7443) ;  /* 0x0000000000048947 */ /* 0x000fea0003800000 */
[----:B------:R-:W-:Y:S01]  /*9f40*/  BPT.TRAP 0x1 ;  /* 0x000000040000795c */ /* 0x000fe20000300000 */
.L_x_7443:
[----:B------:R-:W-:Y:S01]  /*9f50*/  ULEA UR5, UR37, UR38, 0x3 ;  /* 0x0000002625057291 */ /* 0x000fe2000f8e183f */
[----:B------:R-:W-:-:S05]  /*9f60*/  IMAD.U32 R5, RZ, RZ, UR36 ;  /* 0x00000024ff057e24 */ /* 0x000fca000f8e00ff */
[----:B------:R-:W-:-:S04]  /*9f70*/  SHF.L.U32 R5, R5, 0x1f, RZ ;  /* 0x0000001f05057819 */ /* 0x000fc800000006ff */
[----:B------:R1:W2:Y:S01]  /*9f80*/  SYNCS.PHASECHK.TRANS64.TRYWAIT P2, [UR5+0x28850], R5 ;  /* 0x02885005ff0075a7 */ /* 0x0002a20008040145 */
[----:B------:R-:W-:Y:S05]  /*9f90*/  @!P0 BRA `(.L_x_7444) ;  /* 0x0000000000048947 */ /* 0x000fea0003800000 */
[----:B------:R-:W-:Y:S01]  /*9fa0*/  BPT.TRAP 0x1 ;  /* 0x000000040000795c */ /* 0x000fe20000300000 */
.L_x_7444:
[----:B--2---:R-:W-:Y:S05]  /*9fb0*/  @P2 BRA `(.L_x_7445) ;  /* 0x0000000000082947 */ /* 0x004fea0003800000 */
[----:B------:R-:W2:Y:S02]  /*9fc0*/  SYNCS.PHASECHK.TRANS64.TRYWAIT P0, [UR5+0x28850], R5 ;  /* 0x02885005ff0075a7 */ /* 0x000ea40008000145 */
[----:B--2---:R-:W-:Y:S05]  /*9fd0*/  @!P0 BRA `(.L_x_7446) ;  /* 0x0000004800bc8947 */ /* 0x004fea0003800000 */
.L_x_7445:
[----:B------:R-:W-:Y:S01]  /*9fe0*/  UIADD3 UR38, UR38, 0x400, URZ ;  /* 0x0000040026267890 */ /* 0x000fe2000fffe03f */
[----:B------:R-:W-:Y:S01]  /*9ff0*/  WARPGROUP.ARRIVE ;  /* 0x00000000000079c5 */ /* 0x000fe20000000000 */
[----:B------:R-:W-:Y:S01]  /*a000*/  UMOV UR7, 0x40000040 ;  /* 0x4000004000077882 */ /* 0x000fe20000000000 */
[----:B--2---:R-:W2:Y:S01]  /*a010*/  SHFL.BFLY PT, R6, R3, 0x2, 0x1f ;  /* 0x0c401f0003067f89 */ /* 0x004ea200000e0000 */
[----:B------:R-:W-:Y:S01]  /*a020*/  USHF.R.U32.HI UR38, URZ, 0x4, UR38 ;  /* 0x000000043f267899 */ /* 0x000fe20008011626 */
[----:B------:R-:W-:Y:S01]  /*a030*/  IMAD.MOV.U32 R29, RZ, RZ, RZ ;  /* 0x000000ffff1d7224 */ /* 0x000fe200078e00ff */
[----:B------:R-:W-:Y:S01]  /*a040*/  UIADD3 UR57, UR57, 0x1, URZ ;  /* 0x0000000139397890 */ /* 0x000fe2000fffe03f */
[----:B-1----:R-:W1:Y:S01]  /*a050*/  SHFL.BFLY PT, R5, R0, 0x2, 0x1f ;  /* 0x0c401f0000057f89 */ /* 0x002e6200000e0000 */
[----:B------:R-:W-:Y:S01]  /*a060*/  ULOP3.LUT UR38, UR38, 0x3fff, URZ, 0xc0, !UPT ;  /* 0x00003fff26267892 */ /* 0x000fe2000f8ec03f */
[----:B------:R-:W-:-:S03]  /*a070*/  IMAD.MOV.U32 R14, RZ, RZ, RZ ;  /* 0x000000ffff0e7224 */ /* 0x000fc600078e00ff */
        /* <DEDUP_REMOVED lines=9> */
[----:B------:R-:W-:Y:S01]  /*a110*/  MOV R3, 0xff800000 ;  /* 0xff80000000037802 */ /* 0x000fe20000000f00 */
[----:B-1----:R-:W-:Y:S01]  /*a120*/  FADD.FTZ R8, R5, R0 ;  /* 0x0000000005087221 */ /* 0x002fe20000010000 */
[----:B------:R-:W-:Y:S01]  /*a130*/  IMAD.MOV.U32 R0, RZ, RZ, -0x800000 ;  /* 0xff800000ff007424 */ /* 0x000fe200078e00ff */
[----:B------:R-:W1:Y:S01]  /*a140*/  SHFL.BFLY PT, R5, R6, 0x1, 0x1f ;  /* 0x0c201f0006057f89 */ /* 0x000e6200000e0000 */
[----:B------:R-:W-:-:S03]  /*a150*/  USEL UR37, UR37, URZ, UP0 ;  /* 0x0000003f25257287 */ /* 0x000fc60008000000 */
[----:B------:R-:W2:Y:S01]  /*a160*/  SHFL.BFLY PT, R11, R8, 0x1, 0x1f ;  /* 0x0c201f00080b7f89 */ /* 0x000ea200000e0000 */
[----:B-1----:R-:W-:Y:S01]  /*a170*/  FADD.FTZ R12, R6, R5 ;  /* 0x00000005060c7221 */ /* 0x002fe20000010000 */
[----:B--2---:R-:W-:-:S04]  /*a180*/  FADD.FTZ R11, R8, R11 ;  /* 0x0000000b080b7221 */ /* 0x004fc80000010000 */
[----:B------:R-:W-:Y:S01]  /*a190*/  FSETP.NE.FTZ.AND P0, PT, R12, RZ, PT ;  /* 0x000000ff0c00720b */ /* 0x000fe20003f15000 */
[----:B------:R-:W-:Y:S01]  /*a1a0*/  IMAD.U32 R8, RZ, RZ, UR5 ;  /* 0x00000005ff087e24 */ /* 0x000fe2000f8e00ff */
[----:B------:R-:W-:-:S11]  /*a1b0*/  FSETP.NE.FTZ.AND P2, PT, R11, RZ, PT ;  /* 0x000000ff0b00720b */ /* 0x000fd60003f55000 */
[C---:B------:R-:W-:Y:S01]  /*a1c0*/  @P0 FMUL.FTZ R6, R4.reuse, 0.69314718246459960938 ;  /* 0x3f31721804060820 */ /* 0x040fe20000410000 */
[----:B------:R-:W1:Y:S01]  /*a1d0*/  @P0 MUFU.LG2 R5, R12 ;  /* 0x0000000c00050308 */ /* 0x000e620000000c00 */
[----:B------:R-:W-:Y:S01]  /*a1e0*/  @P2 FMUL.FTZ R13, R4, 0.69314718246459960938 ;  /* 0x3f317218040d2820 */ /* 0x000fe20000410000 */
[----:B------:R-:W-:-:S06]  /*a1f0*/  @!P1 VIADD R4, R8, 0x28860 ;  /* 0x0002886008049836 */ /* 0x000fcc0000000000 */
[----:B------:R-:W2:Y:S01]  /*a200*/  @P2 MUFU.LG2 R10, R11 ;  /* 0x0000000b000a2308 */ /* 0x000ea20000000c00 */
[----:B------:R-:W-:-:S07]  /*a210*/  @!P1 PRMT R4, RZ, 0x654, R4 ;  /* 0x00000654ff049816 */ /* 0x000fce0000000004 */
[----:B------:R-:W3:Y:S01]  /*a220*/  @P0 MUFU.RCP R29, R12 ;  /* 0x0000000c001d0308 */ /* 0x000ee20000001000 */
[----:B-1----:R-:W-:-:S04]  /*a230*/  @P0 FMUL.FTZ R5, R5, 0.69314718246459960938 ;  /* 0x3f31721805050820 */ /* 0x002fc80000410000 */
[----:B------:R-:W-:Y:S01]  /*a240*/  @P0 FFMA.FTZ R3, R6, R7, R5 ;  /* 0x0000000706030223 */ /* 0x000fe20000010005 */
[----:B------:R-:W-:Y:S02]  /*a250*/  PLOP3.LUT P0, PT, PT, PT, PT, 0x8, 0x0 ;  /* 0x000000000000781c */ /* 0x000fe40003f0e170 */
[----:B------:R1:W4:Y:S01]  /*a260*/  @P2 MUFU.RCP R14, R11 ;  /* 0x0000000b000e2308 */ /* 0x0003220000001000 */
        /* <DEDUP_REMOVED lines=72> */
[-C--:B----4-:R-:W-:Y:S01]  /*a6f0*/  FMUL.FTZ R13, R90, R14.reuse ;  /* 0x0000000e5a0d7220 */ /* 0x090fe20000410000 */
        /* <DEDUP_REMOVED lines=31> */
.L_x_7416:
        /* <DEDUP_REMOVED lines=8> */
[----:B------:R-:W-:Y:S01]  /*a970*/  IADD3 R87, R22, UR42, RZ ;  /* 0x0000002a16577c10 */ /* 0x000fe2000fffe0ff */
[----:B------:R-:W-:Y:S01]  /*a980*/  ULDC UR10, c[0x0][0xa88] ;  /* 0x0002a200000a7ab9 */ /* 0x000fe20000000800 */
[C---:B------:R-:W-:Y:S01]  /*a990*/  IADD3 R27, P2, R16.reuse, 0x20, RZ ;  /* 0x00000020101b7810 */ /* 0x040fe20007f5e0ff */
[----:B------:R-:W1:Y:S01]  /*a9a0*/  LDC.64 R88, c[0x0][0xb78] ;  /* 0x0002de00ff587b82 */ /* 0x000e620000000a00 */
[C---:B------:R-:W-:Y:S01]  /*a9b0*/  IADD3 R21, P5, R16.reuse, 0x60, RZ ;  /* 0x0000006010157810 */ /* 0x040fe20007fbe0ff */
[----:B------:R-:W-:Y:S01]  /*a9c0*/  VIADD R4, R87, 0x8 ;  /* 0x0000000857047836 */ /* 0x000fe20000000000 */
[C---:B------:R-:W-:Y:S01]  /*a9d0*/  LOP3.LUT R5, R16.reuse, 0x380, RZ, 0xc0, !PT ;  /* 0x0000038010057812 */ /* 0x040fe200078ec0ff */
[----:B------:R-:W-:Y:S01]  /*a9e0*/  USHF.R.S32.HI UR5, URZ, 0x1f, UR43 ;  /* 0x0000001f3f057899 */ /* 0x000fe2000801142b */
[----:B------:R-:W-:Y:S01]  /*a9f0*/  IADD3 R81, P4, R16, 0x4000, RZ ;  /* 0x0000400010517810 */ /* 0x000fe20007f9e0ff */
[----:B------:R-:W-:Y:S01]  /*aa00*/  ULDC.64 UR8, c[0x0][0xb70] ;  /* 0x0002dc0000087ab9 */ /* 0x000fe20000000a00 */
[----:B------:R-:W-:Y:S01]  /*aa10*/  LOP3.LUT R26, R27, 0x380, RZ, 0xc0, !PT ;  /* 0x000003801b1a7812 */ /* 0x000fe200078ec0ff */
[----:B------:R-:W-:Y:S01]  /*aa20*/  UIMAD UR5, UR5, UR8, URZ ;  /* 0x00000008050572a4 */ /* 0x000fe2000f8e023f */
[----:B------:R-:W-:Y:S01]  /*aa30*/  LOP3.LUT P0, RZ, R186, 0x3, RZ, 0xc0, !PT ;  /* 0x00000003baff7812 */ /* 0x000fe2000780c0ff */
[----:B------:R-:W-:Y:S01]  /*aa40*/  UIMAD.WIDE.U32 UR6, UR43, UR8, URZ ;  /* 0x000000082b0672a5 */ /* 0x000fe2000f8e003f */
[----:B------:R-:W-:Y:S01]  /*aa50*/  LOP3.LUT R20, R21, 0x380, RZ, 0xc0, !PT ;  /* 0x0000038015147812 */ /* 0x000fe200078ec0ff */
[----:B------:R-:W-:Y:S01]  /*aa60*/  UIMAD UR5, UR43, UR9, UR5 ;  /* 0x000000092b0572a4 */ /* 0x000fe2000f8e0205 */
[----:B------:R-:W-:Y:S01]  /*aa70*/  SHF.R.U64 R5, R5, 0x3, RZ ;  /* 0x0000000305057819 */ /* 0x000fe200000012ff */
[----:B------:R-:W-:Y:S01]  /*aa80*/  USHF.R.S32.HI UR8, URZ, 0x1f, UR44 ;  /* 0x0000001f3f087899 */ /* 0x000fe2000801142c */
[----:B------:R-:W-:Y:S01]  /*aa90*/  IADD3 R25, P6, R16, 0x40, RZ ;  /* 0x0000004010197810 */ /* 0x000fe20007fde0ff */
[----:B------:R-:W-:Y:S01]  /*aaa0*/  UIADD3 UR5, UR7, UR5, URZ ;  /* 0x0000000507057290 */ /* 0x000fe2000fffe03f */
[----:B------:R-:W-:-:S02]  /*aab0*/  LOP3.LUT R14, R81, 0x380, RZ, 0xc0, !PT ;  /* 0x00000380510e7812 */ /* 0x000fc400078ec0ff */
[----:B------:R-:W-:Y:S02]  /*aac0*/  SHF.R.U64 R26, R26, 0x3, RZ ;  /* 0x000000031a1a7819 */ /* 0x000fe400000012ff */
[----:B------:R-:W-:Y:S02]  /*aad0*/  ISETP.GE.OR P1, PT, R4, UR10, P0 ;  /* 0x0000000a04007c0c */ /* 0x000fe40008726670 */
[----:B------:R-:W-:Y:S02]  /*aae0*/  SHF.R.U64 R20, R20, 0x3, RZ ;  /* 0x0000000314147819 */ /* 0x000fe400000012ff */
[----:B------:R-:W-:Y:S01]  /*aaf0*/  LOP3.LUT R4, R5, R16, RZ, 0x3c, !PT ;  /* 0x0000001005047212 */ /* 0x000fe200078e3cff */
[----:B------:R-:W-:Y:S01]  /*ab00*/  IMAD.MOV.U32 R5, RZ, RZ, R17 ;  /* 0x000000ffff057224 */ /* 0x000fe200078e0011 */
[----:B------:R-:W-:Y:S02]  /*ab10*/  LOP3.LUT R24, R25, 0x380, RZ, 0xc0, !PT ;  /* 0x0000038019187812 */ /* 0x000fe400078ec0ff */
[----:B------:R-:W-:-:S02]  /*ab20*/  SHF.R.U64 R14, R14, 0x3, RZ ;  /* 0x000000030e0e7819 */ /* 0x000fc400000012ff */
[----:B------:R-:W-:Y:S01]  /*ab30*/  LOP3.LUT R26, R26, R27, RZ, 0x3c, !PT ;  /* 0x0000001b1a1a7212 */ /* 0x000fe200078e3cff */
[----:B------:R-:W-:Y:S01]  /*ab40*/  IMAD.X R27, RZ, RZ, R17, P2 ;  /* 0x000000ffff1b7224 */ /* 0x000fe200010e0611 */
[----:B------:R-:W-:Y:S02]  /*ab50*/  LOP3.LUT R20, R20, R21, RZ, 0x3c, !PT ;  /* 0x0000001514147212 */ /* 0x000fe400078e3cff */
[----:B------:R-:W-:Y:S02]  /*ab60*/  IADD3 R21, P2, R16, 0x4040, RZ ;  /* 0x0000404010157810 */ /* 0x000fe40007f5e0ff */
[----:B------:R-:W-:Y:S02]  /*ab70*/  SHF.R.U64 R24, R24, 0x3, RZ ;  /* 0x0000000318187819 */ /* 0x000fe400000012ff */
[----:B------:R-:W-:Y:S02]  /*ab80*/  LOP3.LUT R14, R14, R81, RZ, 0x3c, !PT ;  /* 0x000000510e0e7212 */ /* 0x000fe400078e3cff */
[----:B------:R-:W-:-:S02]  /*ab90*/  MOV R81, R4 ;  /* 0x0000000400517202 */ /* 0x000fc40000000f00 */
[----:B------:R-:W-:Y:S02]  /*aba0*/  F2FP.BF16.F32.PACK_AB R5, R10, R13 ;  /* 0x0000000d0a05723e */ /* 0x000fe400000010ff */
[----:B------:R-:W-:Y:S02]  /*abb0*/  LOP3.LUT R10, R21, 0x380, RZ, 0xc0, !PT ;  /* 0x00000380150a7812 */ /* 0x000fe400078ec0ff */
[----:B------:R-:W-:Y:S02]  /*abc0*/  LOP3.LUT R24, R24, R25, RZ, 0x3c, !PT ;  /* 0x0000001918187212 */ /* 0x000fe400078e3cff */
[----:B------:R-:W-:Y:S02]  /*abd0*/  IADD3.X R25, RZ, R17, RZ, P6, !PT ;  /* 0x00000011ff197210 */ /* 0x000fe400037fe4ff */
[----:B------:R-:W-:Y:S02]  /*abe0*/  IADD3 R84, P6, R16, 0x4060, RZ ;  /* 0x0000406010547810 */ /* 0x000fe40007fde0ff */
[----:B------:R-:W-:-:S02]  /*abf0*/  SHF.R.U64 R10, R10, 0x3, RZ ;  /* 0x000000030a0a7819 */ /* 0x000fc400000012ff */
[----:B------:R-:W-:Y:S02]  /*ac00*/  LOP3.LUT R13, R84, 0x380, RZ, 0xc0, !PT ;  /* 0x00000380540d7812 */ /* 0x000fe400078ec0ff */
[----:B------:R-:W-:Y:S01]  /*ac10*/  LOP3.LUT R10, R10, R21, RZ, 0x3c, !PT ;  /* 0x000000150a0a7212 */ /* 0x000fe200078e3cff */
[--C-:B------:R-:W-:Y:S01]  /*ac20*/  IMAD.X R21, RZ, RZ, R17.reuse, P5 ;  /* 0x000000ffff157224 */ /* 0x100fe200028e0611 */
[----:B------:R-:W-:Y:S02]  /*ac30*/  F2FP.BF16.F32.PACK_AB R4, R12, R15 ;  /* 0x0000000f0c04723e */ /* 0x000fe400000010ff */
[----:B------:R-:W-:Y:S02]  /*ac40*/  IADD3 R15, P3, R16, 0x4020, RZ ;  /* 0x00004020100f7810 */ /* 0x000fe40007f7e0ff */
[----:B------:R-:W-:Y:S02]  /*ac50*/  F2FP.BF16.F32.PACK_AB R6, R6, R11 ;  /* 0x0000000b0606723e */ /* 0x000fe400000010ff */
[----:B------:R-:W-:Y:S01]  /*ac60*/  SHF.R.U64 R11, R13, 0x3, RZ ;  /* 0x000000030d0b7819 */ /* 0x000fe200000012ff */
[----:B------:R-:W-:Y:S01]  /*ac70*/  IMAD.X R13, RZ, RZ, R17, P3 ;  /* 0x000000ffff0d7224 */ /* 0x000fe200018e0611 */
[----:B------:R-:W-:-:S02]  /*ac80*/  LOP3.LUT R12, R15, 0x380, RZ, 0xc0, !PT ;  /* 0x000003800f0c7812 */ /* 0x000fc400078ec0ff */
[----:B------:R-:W-:Y:S01]  /*ac90*/  F2FP.BF16.F32.PACK_AB R7, R7, R8 ;  /* 0x000000080707723e */ /* 0x000fe200000010ff */
[----:B------:R-:W-:Y:S01]  /*aca0*/  BAR.SYNC.DEFER_BLOCKING 0x1, 0x100 ;  /* 0x0044000000007b1d */ /* 0x000fe20000010000 */
[----:B------:R-:W-:Y:S01]  /*acb0*/  MOV R85, R20 ;  /* 0x0000001400557202 */ /* 0x000fe20000000f00 */
[----:B------:R-:W-:Y:S01]  /*acc0*/  IMAD.U32 R21, RZ, RZ, UR7 ;  /* 0x00000007ff157e24 */ /* 0x000fe2000f8e00ff */
[----:B------:R-:W-:Y:S01]  /*acd0*/  LOP3.LUT R8, R11, R84, RZ, 0x3c, !PT ;  /* 0x000000540b087212 */ /* 0x000fe200078e3cff */
[----:B------:R-:W-:Y:S01]  /*ace0*/  IMAD.U32 R20, RZ, RZ, UR6 ;  /* 0x00000006ff147e24 */ /* 0x000fe2000f8e00ff */
[----:B------:R-:W-:Y:S01]  /*acf0*/  IADD3.X R11, RZ, R17, RZ, P2, !PT ;  /* 0x00000011ff0b7210 */ /* 0x000fe200017fe4ff */
[----:B------:R-:W-:Y:S01]  /*ad00*/  ULDC.64 UR6, c[0x0][0xb40] ;  /* 0x0002d00000067ab9 */ /* 0x000fe20000000a00 */
[----:B------:R-:W-:Y:S02]  /*ad10*/  MOV R21, UR5 ;  /* 0x0000000500157c02 */ /* 0x000fe40008000f00 */
[----:B------:R-:W-:-:S02]  /*ad20*/  SHF.R.U64 R12, R12, 0x3, RZ ;  /* 0x000000030c0c7819 */ /* 0x000fc400000012ff */
[----:B------:R-:W-:Y:S01]  /*ad30*/  MOV R26, R26 ;  /* 0x0000001a001a7202 */ /* 0x000fe20000000f00 */
[----:B-1----:R-:W-:Y:S01]  /*ad40*/  IMAD.WIDE.U32 R20, R88, UR44, R20 ;  /* 0x0000002c58147c25 */ /* 0x002fe2000f8e0014 */
[----:B------:R-:W-:Y:S02]  /*ad50*/  LOP3.LUT R12, R12, R15, RZ, 0x3c, !PT ;  /* 0x0000000f0c0c7212 */ /* 0x000fe400078e3cff */
[----:B------:R-:W-:Y:S01]  /*ad60*/  MOV R86, R24 ;  /* 0x0000001800567202 */ /* 0x000fe20000000f00 */
[----:B------:R-:W-:Y:S01]  /*ad70*/  IMAD.X R15, RZ, RZ, R17, P4 ;  /* 0x000000ffff0f7224 */ /* 0x000fe200020e0611 */
[----:B------:R-:W-:Y:S02]  /*ad80*/  SHF.R.S32.HI R25, RZ, 0x1f, R87 ;  /* 0x0000001fff197819 */ /* 0x000fe40000011457 */
[----:B------:R-:W-:Y:S02]  /*ad90*/  IADD3 R20, P2, R87, R20, RZ ;  /* 0x0000001457147210 */ /* 0x000fe40007f5e0ff */
[----:B------:R-:W-:-:S02]  /*ada0*/  MOV R84, R14 ;  /* 0x0000000e00547202 */ /* 0x000fc40000000f00 */
[----:B------:R-:W-:Y:S01]  /*adb0*/  MOV R83, R12 ;  /* 0x0000000c00537202 */ /* 0x000fe20000000f00 */
[----:B------:R1:W-:Y:S01]  /*adc0*/  STSM.16.M88.4 [R81], R4 ;  /* 0x0000000451007844 */ /* 0x0003e20000000200 */
        /* <DEDUP_REMOVED lines=8> */
[----:B-1----:R-:W-:Y:S01]  /*ae50*/  MOV R81, R10 ;  /* 0x0000000a00517202 */ /* 0x002fe20000000f00 */
[----:B------:R-:W-:Y:S01]  /*ae60*/  IMAD R10, R88, UR8, RZ ;  /* 0x00000008580a7c24 */ /* 0x000fe2000f8e02ff */
[----:B------:R-:W-:Y:S01]  /*ae70*/  F2FP.BF16.F32.PACK_AB R6, R9, R78 ;  /* 0x0000004e0906723e */ /* 0x000fe200000010ff */
[----:B------:R-:W-:Y:S01]  /*ae80*/  IMAD.X R9, RZ, RZ, R17, P6 ;  /* 0x000000ffff097224 */ /* 0x000fe200030e0611 */
[----:B------:R-:W-:Y:S01]  /*ae90*/  F2FP.BF16.F32.PACK_AB R4, R79, R82 ;  /* 0x000000524f04723e */ /* 0x000fe200000010ff */
[----:B------:R-:W-:Y:S01]  /*aea0*/  IMAD R24, R89, UR44, R10 ;  /* 0x0000002c59187c24 */ /* 0x000fe2000f8e020a */
[----:B------:R-:W-:-:S02]  /*aeb0*/  F2FP.BF16.F32.PACK_AB R5, R77, R80 ;  /* 0x000000504d05723e */ /* 0x000fc400000010ff */
[----:B------:R-:W-:Y:S02]  /*aec0*/  F2FP.BF16.F32.PACK_AB R7, R75, R76 ;  /* 0x0000004c4b07723e */ /* 0x000fe400000010ff */
[----:B------:R-:W-:Y:S02]  /*aed0*/  MOV R75, R8 ;  /* 0x00000008004b7202 */ /* 0x000fe40000000f00 */
[----:B------:R-:W-:Y:S01]  /*aee0*/  F2FP.BF16.F32.PACK_AB R8, R73, R74 ;  /* 0x0000004a4908723e */ /* 0x000fe200000010ff */
[----:B------:R1:W-:Y:S01]  /*aef0*/  STSM.16.M88.4 [R26], R4 ;  /* 0x000000041a007844 */ /* 0x0003e20000000200 */
[----:B------:R-:W-:Y:S02]  /*af00*/  F2FP.BF16.F32.PACK_AB R9, R71, R72 ;  /* 0x000000484709723e */ /* 0x000fe400000010ff */
[----:B------:R-:W-:Y:S02]  /*af10*/  F2FP.BF16.F32.PACK_AB R10, R69, R70 ;  /* 0x00000046450a723e */ /* 0x000fe400000010ff */
[----:B------:R-:W-:-:S02]  /*af20*/  F2FP.BF16.F32.PACK_AB R11, R67, R68 ;  /* 0x00000044430b723e */ /* 0x000fc400000010ff */
[----:B------:R-:W-:Y:S02]  /*af30*/  IADD3.X R21, R25, R21, R24, P2, !PT ;  /* 0x0000001519157210 */ /* 0x000fe400017fe418 */
[----:B------:R-:W-:Y:S01]  /*af40*/  F2FP.BF16.F32.PACK_AB R24, R49, R50 ;  /* 0x000000323118723e */ /* 0x000fe200000010ff */
[----:B------:R-:W-:Y:S01]  /*af50*/  STSM.16.M88.4 [R86], R8 ;  /* 0x0000000856007844 */ /* 0x000fe20000000200 */
[----:B------:R-:W-:Y:S02]  /*af60*/  F2FP.BF16.F32.PACK_AB R25, R47, R48 ;  /* 0x000000302f19723e */ /* 0x000fe400000010ff */
[----:B------:R-:W-:Y:S01]  /*af70*/  F2FP.BF16.F32.PACK_AB R47, R35, R36 ;  /* 0x00000024232f723e */ /* 0x000fe200000010ff */
[----:B------:R-:W-:Y:S01]  /*af80*/  STSM.16.M88.4 [R85], R12 ;  /* 0x0000000c55007844 */ /* 0x000fe20000000200 */
[----:B------:R-:W-:Y:S02]  /*af90*/  F2FP.BF16.F32.PACK_AB R150, R29, R30 ;  /* 0x0000001e1d96723e */ /* 0x000fe400000010ff */
[----:B-1----:R-:W-:-:S02]  /*afa0*/  F2FP.BF16.F32.PACK_AB R4, R57, R58 ;  /* 0x0000003a3904723e */ /* 0x002fc400000010ff */
[----:B------:R-:W-:Y:S02]  /*afb0*/  F2FP.BF16.F32.PACK_AB R5, R55, R56 ;  /* 0x000000383705723e */ /* 0x000fe400000010ff */
[----:B------:R-:W-:Y:S02]  /*afc0*/  F2FP.BF16.F32.PACK_AB R6, R53, R54 ;  /* 0x000000363506723e */ /* 0x000fe400000010ff */
[----:B------:R-:W-:Y:S02]  /*afd0*/  F2FP.BF16.F32.PACK_AB R7, R51, R52 ;  /* 0x000000343307723e */ /* 0x000fe400000010ff */
[----:B------:R-:W-:Y:S02]  /*afe0*/  F2FP.BF16.F32.PACK_AB R26, R45, R46 ;  /* 0x0000002e2d1a723e */ /* 0x000fe400000010ff */
[----:B------:R-:W-:Y:S01]  /*aff0*/  F2FP.BF16.F32.PACK_AB R45, R39, R40 ;  /* 0x00000028272d723e */ /* 0x000fe200000010ff */
[----:B------:R1:W-:Y:S01]  /*b000*/  STSM.16.M88.4 [R84], R4 ;  /* 0x0000000454007844 */ /* 0x0003e20000000200 */
[----:B------:R-:W-:-:S02]  /*b010*/  F2FP.BF16.F32.PACK_AB R46, R37, R38 ;  /* 0x00000026252e723e */ /* 0x000fc400000010ff */
[----:B------:R-:W-:Y:S01]  /*b020*/  F2FP.BF16.F32.PACK_AB R151, R151, R28 ;  /* 0x0000001c9797723e */ /* 0x000fe200000010ff */
[----:B------:R-:W-:Y:S01]  /*b030*/  STSM.16.M88.4 [R83], R24 ;  /* 0x0000001853007844 */ /* 0x000fe20000000200 */
[----:B------:R-:W-:-:S03]  /*b040*/  ISETP.GE.OR P0, PT, R87, UR10, P0 ;  /* 0x0000000a57007c0c */ /* 0x000fc60008706670 */
        /* <DEDUP_REMOVED lines=36> */
.L_x_7450:
[----:B------:R-:W-:Y:S05]  /*b290*/  BSYNC B0 ;  /* 0x0000000000007941 */ /* 0x000fea0003800000 */
.L_x_7449:
[----:B------:R-:W-:Y:S05]  /*b2a0*/  BRA `(.L_x_7448) ;  /* 0x00000008001c7947 */ /* 0x000fea0003800000 */
.L_x_7447:
        /* <DEDUP_REMOVED lines=28> */
[----:B------:R-:W-:Y:S02]  /*b470*/  LEA.HI.X R7, R4, UR9, R3, 0x2, P0 ;  /* 0x0000000904077c11 */ /* 0x000fe400080f1403 */
[----:B------:R-:W-:-:S05]  /*b480*/  MOV R3, 0xff800000 ;  /* 0xff80000000037802 */ /* 0x000fca0000000f00 */
[----:B------:R4:W-:Y:S02]  /*b490*/  STG.E desc[UR52][R6.64], R3 ;  /* 0x0000000306007986 */ /* 0x0009e4000c101934 */
.L_x_7452:
[----:B------:R-:W-:Y:S05]  /*b4a0*/  BSYNC B0 ;  /* 0x0000000000007941 */ /* 0x000fea0003800000 */
.L_x_7451:
[----:B------:R-:W-:Y:S01]  /*b4b0*/  ULDC UR5, c[0x0][0xa88] ;  /* 0x0002a20000057ab9 */ /* 0x000fe20000000800 */
[C---:B--2---:R-:W-:Y:S01]  /*b4c0*/  IMAD R0, R8.reuse, UR6, RZ ;  /* 0x0000000608007c24 */ /* 0x044fe2000f8e02ff */
[----:B------:R-:W-:Y:S01]  /*b4d0*/  UIADD3 UR42, -UR42, UR5, URZ ;  /* 0x000000052a2a7290 */ /* 0x000fe2000fffe13f */
[----:B------:R-:W-:Y:S01]  /*b4e0*/  IMAD.WIDE.U32 R4, R8, UR43, R18 ;  /* 0x0000002b08047c25 */ /* 0x000fe2000f8e0012 */
[----:B------:R-:W-:Y:S01]  /*b4f0*/  ULOP3.LUT UR47, URZ, UR47, URZ, 0x33, !UPT ;  /* 0x0000002f3f2f7292 */ /* 0x000fe2000f8e333f */
[----:B------:R-:W-:Y:S01]  /*b500*/  SHF.R.S32.HI R185, RZ, 0x1f, R184 ;  /* 0x0000001fffb97819 */ /* 0x000fe200000114b8 */
[----:B------:R-:W-:Y:S01]  /*b510*/  BSSY B0, `(.L_x_7453) ;  /* 0x0000021000007945 */ /* 0x000fe20003800000 */
[----:B----4-:R-:W-:Y:S01]  /*b520*/  IMAD R3, R9, UR43, R0 ;  /* 0x0000002b09037c24 */ /* 0x010fe2000f8e0200 */
[C---:B------:R-:W-:Y:S01]  /*b530*/  ISETP.GE.AND P2, PT, R184.reuse, UR42, PT ;  /* 0x0000002ab8007c0c */ /* 0x040fe2000bf46270 */
[C---:B------:R-:W-:Y:S02]  /*b540*/  VIADD R0, R184.reuse, 0x40 ;  /* 0x00000040b8007836 */ /* 0x040fe40000000000 */
[----:B------:R-:W-:Y:S01]  /*b550*/  VIADD R6, R184, 0x20 ;  /* 0x00000020b8067836 */ /* 0x000fe20000000000 */
[----:B------:R-:W-:Y:S01]  /*b560*/  IADD3 R5, R5, R3, RZ ;  /* 0x0000000305057210 */ /* 0x000fe20007ffe0ff */
[----:B-1----:R-:W-:Y:S01]  /*b570*/  VIADD R7, R14, UR47 ;  /* 0x0000002f0e077c36 */ /* 0x002fe20008000000 */
[----:B------:R-:W-:Y:S01]  /*b580*/  ISETP.GE.AND P0, PT, R0, UR42, PT ;  /* 0x0000002a00007c0c */ /* 0x000fe2000bf06270 */
[----:B---3--:R-:W-:Y:S01]  /*b590*/  IMAD R0, R10, UR7, RZ ;  /* 0x000000070a007c24 */ /* 0x008fe2000f8e02ff */
[----:B------:R-:W-:Y:S01]  /*b5a0*/  ISETP.GE.AND P4, PT, R6, UR42, PT ;  /* 0x0000002a06007c0c */ /* 0x000fe2000bf86270 */
[----:B------:R-:W-:-:S02]  /*b5b0*/  VIADD R6, R184, 0x60 ;  /* 0x00000060b8067836 */ /* 0x000fc40000000000 */
[----:B------:R-:W-:Y:S02]  /*b5c0*/  IMAD R3, R11, UR44, R0 ;  /* 0x0000002c0b037c24 */ /* 0x000fe4000f8e0200 */
[----:B------:R-:W-:Y:S01]  /*b5d0*/  IMAD.WIDE.U32 R8, R10, UR44, R4 ;  /* 0x0000002c0a087c25 */ /* 0x000fe2000f8e0004 */
[----:B------:R-:W-:-:S03]  /*b5e0*/  ISETP.GE.AND P1, PT, R6, UR42, PT ;  /* 0x0000002a06007c0c */ /* 0x000fc6000bf26270 */
[----:B------:R-:W-:-:S04]  /*b5f0*/  IMAD.WIDE R6, R7, 0x80, R184 ;  /* 0x0000008007067825 */ /* 0x000fc800078e02b8 */
[----:B------:R-:W-:Y:S01]  /*b600*/  IMAD.IADD R11, R9, 0x1, R3 ;  /* 0x00000001090b7824 */ /* 0x000fe200078e0203 */
[----:B------:R-:W-:Y:S06]  /*b610*/  @P2 BRA `(.L_x_7454) ;  /* 0x0000000000402947 */ /* 0x000fec0003800000 */
[----:B------:R-:W-:Y:S01]  /*b620*/  ULDC.64 UR6, c[0x0][0xad8] ;  /* 0x0002b60000067ab9 */ /* 0x000fe20000000a00 */
[----:B------:R-:W-:Y:S01]  /*b630*/  MOV R4, R8 ;  /* 0x0000000800047202 */ /* 0x000fe20000000f00 */
[----:B------:R-:W-:Y:S01]  /*b640*/  IMAD R3, R7, UR6, RZ ;  /* 0x0000000607037c24 */ /* 0x000fe2000f8e02ff */
[----:B------:R-:W-:Y:S01]  /*b650*/  ULDC UR5, c[0x0][0xa8c] ;  /* 0x0002a30000057ab9 */ /* 0x000fe20000000800 */
[C---:B------:R-:W-:Y:S01]  /*b660*/  VIADD R0, R18.reuse, 0x40 ;  /* 0x0000004012007836 */ /* 0x040fe20000000000 */
[----:B------:R-:W-:Y:S01]  /*b670*/  ISETP.GE.AND P2, PT, R18, UR5, PT ;  /* 0x0000000512007c0c */ /* 0x000fe2000bf46270 */
[----:B------:R-:W-:Y:S02]  /*b680*/  IMAD.MOV.U32 R5, RZ, RZ, R11 ;  /* 0x000000ffff057224 */ /* 0x000fe400078e000b */
[----:B------:R-:W-:Y:S01]  /*b690*/  IMAD R3, R6, UR7, R3 ;  /* 0x0000000706037c24 */ /* 0x000fe2000f8e0203 */
[----:B------:R-:W-:Y:S01]  /*b6a0*/  ISETP.GE.AND P3, PT, R0, UR5, PT ;  /* 0x0000000500007c0c */ /* 0x000fe2000bf66270 */
[----:B------:R-:W-:Y:S01]  /*b6b0*/  IMAD.WIDE.U32 R4, R6, UR6, R4 ;  /* 0x0000000606047c25 */ /* 0x000fe2000f8e0004 */
[----:B------:R-:W-:-:S03]  /*b6c0*/  ULDC.64 UR6, c[0x0][0xa80] ;  /* 0x0002a00000067ab9 */ /* 0x000fc60000000a00 */
[----:B------:R-:W-:Y:S01]  /*b6d0*/  IMAD.IADD R3, R5, 0x1, R3 ;  /* 0x0000000105037824 */ /* 0x000fe200078e0203 */
[----:B------:R-:W-:-:S04]  /*b6e0*/  LEA R12, P5, R4, UR6, 0x1 ;  /* 0x00000006040c7c11 */ /* 0x000fc8000f8a08ff */
[----:B------:R-:W-:-:S05]  /*b6f0*/  LEA.HI.X R13, R4, UR7, R3, 0x1, P5 ;  /* 0x00000007040d7c11 */ /* 0x000fca000a8f0c03 */
[----:B------:R1:W-:Y:S04]  /*b700*/  @!P2 STG.E.128 desc[UR52][R12.64], RZ ;  /* 0x000000ff0c00a986 */ /* 0x0003e8000c101d34 */
[----:B------:R1:W-:Y:S02]  /*b710*/  @!P3 STG.E.128 desc[UR52][R12.64+0x80], RZ ;  /* 0x000080ff0c00b986 */ /* 0x0003e4000c101d34 */
.L_x_7454:
[----:B------:R-:W-:Y:S05]  /*b720*/  BSYNC B0 ;  /* 0x0000000000007941 */ /* 0x000fea0003800000 */
.L_x_7453:
[----:B------:R-:W-:Y:S04]  /*b730*/  BSSY B0, `(.L_x_7455) ;  /* 0x0000014000007945 */ /* 0x000fe80003800000 */
[----:B------:R-:W-:Y:S05]  /*b740*/  @P4 BRA `(.L_x_7456) ;  /* 0x0000000000484947 */ /* 0x000fea0003800000 */
[----:B------:R-:W-:Y:S01]  /*b750*/  IADD3 R3, P2, R6, 0x20, RZ ;  /* 0x0000002006037810 */ /* 0x000fe20007f5e0ff */
[----:B------:R-:W-:Y:S01]  /*b760*/  ULDC.64 UR6, c[0x0][0xad8] ;  /* 0x0002b60000067ab9 */ /* 0x000fe20000000a00 */
[----:B------:R-:W-:Y:S01]  /*b770*/  IMAD.MOV.U32 R4, RZ, RZ, R8 ;  /* 0x000000ffff047224 */ /* 0x000fe200078e0008 */
[C---:B------:R-:W-:Y:S01]  /*b780*/  IADD3 R10, R18.reuse, 0x40, RZ ;  /* 0x00000040120a7810 */ /* 0x040fe20007ffe0ff */
[----:B------:R-:W-:Y:S01]  /*b790*/  IMAD.MOV.U32 R5, RZ, RZ, R11 ;  /* 0x000000ffff057224 */ /* 0x000fe200078e000b */
[----:B------:R-:W-:Y:S01]  /*b7a0*/  ULDC UR5, c[0x0][0xa8c] ;  /* 0x0002a30000057ab9 */ /* 0x000fe20000000800 */
[----:B------:R-:W-:Y:S01]  /*b7b0*/  IMAD.X R0, RZ, RZ, R7, P2 ;  /* 0x000000ffff007224 */ /* 0x000fe200010e0607 */
[----:B------:R-:W-:Y:S01]  /*b7c0*/  ISETP.GE.AND P3, PT, R18, UR5, PT ;  /* 0x0000000512007c0c */ /* 0x000fe2000bf66270 */
[----:B------:R-:W-:Y:S01]  /*b7d0*/  IMAD.WIDE.U32 R4, R3, UR6, R4 ;  /* 0x0000000603047c25 */ /* 0x000fe2000f8e0004 */
[----:B------:R-:W-:-:S03]  /*b7e0*/  ISETP.GE.AND P4, PT, R10, UR5, PT ;  /* 0x000000050a007c0c */ /* 0x000fc6000bf86270 */
[----:B------:R-:W-:-:S04]  /*b7f0*/  IMAD R0, R0, UR6, RZ ;  /* 0x0000000600007c24 */ /* 0x000fc8000f8e02ff */
[----:B------:R-:W-:Y:S01]  /*b800*/  IMAD R3, R3, UR7, R0 ;  /* 0x0000000703037c24 */ /* 0x000fe2000f8e0200 */
[----:B------:R-:W-:Y:S02]  /*b810*/  ULDC.64 UR6, c[0x0][0xa80] ;  /* 0x0002a00000067ab9 */ /* 0x000fe40000000a00 */
[----:B-1----:R-:W-:Y:S01]  /*b820*/  LEA R12, P2, R4, UR6, 0x1 ;  /* 0x00000006040c7c11 */ /* 0x002fe2000f8408ff */
[----:B------:R-:W-:-:S05]  /*b830*/  IMAD.IADD R3, R5, 0x1, R3 ;  /* 0x0000000105037824 */ /* 0x000fca00078e0203 */
[----:B------:R-:W-:-:S05]  /*b840*/  LEA.HI.X R13, R4, UR7, R3, 0x1, P2 ;  /* 0x00000007040d7c11 */ /* 0x000fca00090f0c03 */
[----:B------:R2:W-:Y:S04]  /*b850*/  @!P3 STG.E.128 desc[UR52][R12.64], RZ ;  /* 0x000000ff0c00b986 */ /* 0x0005e8000c101d34 */
[----:B------:R2:W-:Y:S02]  /*b860*/  @!P4 STG.E.128 desc[UR52][R12.64+0x80], RZ ;  /* 0x000080ff0c00c986 */ /* 0x0005e4000c101d34 */
.L_x_7456:
[----:B------:R-:W-:Y:S05]  /*b870*/  BSYNC B0 ;  /* 0x0000000000007941 */ /* 0x000fea0003800000 */
.L_x_7455:
[----:B------:R-:W-:Y:S04]  /*b880*/  BSSY B0, `(.L_x_7457) ;  /* 0x0000014000007945 */ /* 0x000fe80003800000 */
[----:B------:R-:W-:Y:S05]  /*b890*/  @P0 BRA `(.L_x_7458) ;  /* 0x0000000000480947 */ /* 0x000fea0003800000 */
[----:B------:R-:W-:Y:S01]  /*b8a0*/  IADD3 R3, P0, R6, 0x40, RZ ;  /* 0x0000004006037810 */ /* 0x000fe20007f1e0ff */
[----:B------:R-:W-:Y:S01]  /*b8b0*/  ULDC.64 UR6, c[0x0][0xad8] ;  /* 0x0002b60000067ab9 */ /* 0x000fe20000000a00 */
[----:B------:R-:W-:Y:S01]  /*b8c0*/  IMAD.MOV.U32 R4, RZ, RZ, R8 ;  /* 0x000000ffff047224 */ /* 0x000fe200078e0008 */
[----:B------:R-:W-:Y:S01]  /*b8d0*/  ULDC UR5, c[0x0][0xa8c] ;  /* 0x0002a30000057ab9 */ /* 0x000fe20000000800 */
[----:B------:R-:W-:Y:S01]  /*b8e0*/  IADD3.X R0, RZ, R7, RZ, P0, !PT ;  /* 0x00000007ff007210 */ /* 0x000fe200007fe4ff */
[----:B------:R-:W-:Y:S01]  /*b8f0*/  IMAD.MOV.U32 R5, RZ, RZ, R11 ;  /* 0x000000ffff057224 */ /* 0x000fe200078e000b */
[C---:B------:R-:W-:Y:S01]  /*b900*/  ISETP.GE.AND P2, PT, R18.reuse, UR5, PT ;  /* 0x0000000512007c0c */ /* 0x040fe2000bf46270 */
[----:B------:R-:W-:Y:S02]  /*b910*/  VIADD R10, R18, 0x40 ;  /* 0x00000040120a7836 */ /* 0x000fe40000000000 */
[----:B------:R-:W-:Y:S02]  /*b920*/  IMAD R0, R0, UR6, RZ ;  /* 0x0000000600007c24 */ /* 0x000fe4000f8e02ff */
[----:B------:R-:W-:Y:S01]  /*b930*/  IMAD.WIDE.U32 R4, R3, UR6, R4 ;  /* 0x0000000603047c25 */ /* 0x000fe2000f8e0004 */
[----:B------:R-:W-:-:S03]  /*b940*/  ISETP.GE.AND P3, PT, R10, UR5, PT ;  /* 0x000000050a007c0c */ /* 0x000fc6000bf66270 */
[----:B------:R-:W-:Y:S01]  /*b950*/  IMAD R3, R3, UR7, R0 ;  /* 0x0000000703037c24 */ /* 0x000fe2000f8e0200 */
[----:B------:R-:W-:Y:S02]  /*b960*/  ULDC.64 UR6, c[0x0][0xa80] ;  /* 0x0002a00000067ab9 */ /* 0x000fe40000000a00 */
[----:B-12---:R-:W-:Y:S02]  /*b970*/  LEA R12, P0, R4, UR6, 0x1 ;  /* 0x00000006040c7c11 */ /* 0x006fe4000f8008ff */
[----:B------:R-:W-:-:S04]  /*b980*/  IADD3 R3, R5, R3, RZ ;  /* 0x0000000305037210 */ /* 0x000fc80007ffe0ff */
[----:B------:R-:W-:-:S05]  /*b990*/  LEA.HI.X R13, R4, UR7, R3, 0x1, P0 ;  /* 0x00000007040d7c11 */ /* 0x000fca00080f0c03 */
[----:B------:R3:W-:Y:S04]  /*b9a0*/  @!P2 STG.E.128 desc[UR52][R12.64], RZ ;  /* 0x000000ff0c00a986 */ /* 0x0007e8000c101d34 */
[----:B------:R3:W-:Y:S02]  /*b9b0*/  @!P3 STG.E.128 desc[UR52][R12.64+0x80], RZ ;  /* 0x000080ff0c00b986 */ /* 0x0007e4000c101d34 */
.L_x_7458:
[----:B------:R-:W-:Y:S05]  /*b9c0*/  BSYNC B0 ;  /* 0x0000000000007941 */ /* 0x000fea0003800000 */
.L_x_7457:
        /* <DEDUP_REMOVED lines=20> */
.L_x_7459:
[----:B------:R-:W-:Y:S05]  /*bb10*/  BSYNC B0 ;  /* 0x0000000000007941 */ /* 0x000fea0003800000 */
.L_x_7448:
[----:B------:R-:W5:Y:S02]  /*bb20*/  LDC R0, c[0x0][0xda8] ;  /* 0x00036a00ff007b82 */ /* 0x000f640000000800 */
[----:B-----5:R-:W-:-:S13]  /*bb30*/  ISETP.LE.AND P0, PT, R0, UR4, PT ;  /* 0x0000000400007c0c */ /* 0x020fda000bf03270 */
[----:B------:R-:W-:Y:S05]  /*bb40*/  @!P0 BRA `(.L_x_7460) ;  /* 0xffffff50009c8947 */ /* 0x000fea000383ffff */
[----:B------:R-:W-:Y:S05]  /*bb50*/  EXIT ;  /* 0x000000000000794d */ /* 0x000fea0003800000 */
.L_x_7412:
        /* <DEDUP_REMOVED lines=8> */
[----:B------:R-:W-:Y:S02]  /*bbe0*/  IMAD.MOV.U32 R17, RZ, RZ, 0x1 ;  /* 0x00000001ff117424 */ /* 0x000fe400078e00ff */
[----:B------:R-:W-:-:S04]  /*bbf0*/  IMAD.MOV.U32 R16, RZ, RZ, RZ ;  /* 0x000000ffff107224 */ /* 0x000fc800078e00ff */
[----:B------:R-:W1:Y:S02]  /*bc00*/  LDC R0, c[0x0][0xda8] ;  /* 0x00036a00ff007b82 */ /* 0x000e640000000800 */
[----:B-1----:R-:W-:-:S13]  /*bc10*/  ISETP.LE.AND P0, PT, R0, UR4, PT ;  /* 0x0000000400007c0c */ /* 0x002fda000bf03270 */
[----:B------:R-:W-:Y:S05]  /*bc20*/  @P0 BRA `(.L_x_7461) ;  /* 0x00000028004c0947 */ /* 0x000fea0003800000 */
[----:B------:R-:W1:Y:S01]  /*bc30*/  S2R R2, SR_TID.X ;  /* 0x0000000000027919 */ /* 0x000e620000002100 */
[----:B------:R-:W-:Y:S01]  /*bc40*/  MOV R18, UR4 ;  /* 0x0000000400127c02 */ /* 0x000fe20008000f00 */
[----:B------:R-:W-:Y:S01]  /*bc50*/  IMAD.MOV.U32 R16, RZ, RZ, RZ ;  /* 0x000000ffff107224 */ /* 0x000fe200078e00ff */
[----:B------:R-:W-:Y:S01]  /*bc60*/  ULDC UR48, c[0x0][0xc] ;  /* 0x0000030000307ab9 */ /* 0x000fe20000000800 */
[----:B------:R-:W-:Y:S01]  /*bc70*/  IMAD.MOV.U32 R17, RZ, RZ, 0x1 ;  /* 0x00000001ff117424 */ /* 0x000fe200078e00ff */
[----:B------:R-:W-:Y:S01]  /*bc80*/  ULDC.64 UR44, c[0x0][0x198] ;  /* 0x00006600002c7ab9 */ /* 0x000fe20000000a00 */
[----:B------:R-:W-:Y:S01]  /*bc90*/  UMOV UR47, URZ ;  /* 0x0000003f002f7c82 */ /* 0x000fe20008000000 */
[----:B-1----:R-:W-:-:S07]  /*bca0*/  LOP3.LUT R19, R2, 0x1f, RZ, 0xc0, !PT ;  /* 0x0000001f02137812 */ /* 0x002fce00078ec0ff */
.L_x_7509:
        /* <DEDUP_REMOVED lines=21> */
.L_x_7462:
[----:B------:R-:W-:Y:S01]  /*be00*/  ULDC UR9, c[0x0][0xdc4] ;  /* 0x0003710000097ab9 */ /* 0x000fe20000000800 */
[----:B------:R-:W-:Y:S01]  /*be10*/  UMOV UR7, UR8 ;  /* 0x0000000800077c82 */ /* 0x000fe20008000000 */
[----:B------:R-:W-:-:S11]  /*be20*/  UISETP.NE.AND UP0, UPT, UR9, 0x1, UPT ;  /* 0x000000010900788c */ /* 0x000fd6000bf05270 */
[----:B------:R-:W-:Y:S02]  /*be30*/  @UP0 ULDC.64 UR10, c[0x0][0xdc8] ;  /* 0x00037200000a0ab9 */ /* 0x000fe40000000a00 */
[----:B------:R-:W-:-:S04]  /*be40*/  UIMAD.WIDE.U32 UR4, UR8, UR10, URZ ;  /* 0x0000000a080472a5 */ /* 0x000fc8000f8e003f */
[----:B------:R-:W-:-:S04]  /*be50*/  @UP0 USHF.R.U32.HI UR7, URZ, UR11, UR5 ;  /* 0x0000000b3f070299 */ /* 0x000fc80008011605 */
[----:B------:R-:W-:-:S12]  /*be60*/  UIMAD UR4, UR7, UR9, URZ ;  /* 0x00000009070472a4 */ /* 0x000fd8000f8e023f */
.L_x_7463:
[----:B------:R-:W-:Y:S01]  /*be70*/  ULOP3.LUT UR5, URZ, UR7, URZ, 0x33, !UPT ;  /* 0x000000073f057292 */ /* 0x000fe2000f8e333f */
[----:B------:R-:W-:Y:S01]  /*be80*/  BSSY B6, `(.L_x_7464) ;  /* 0x000025e000067945 */ /* 0x000fe20003800000 */
[----:B------:R-:W-:Y:S01]  /*be90*/  ULDC.64 UR10, c[0x0][0x3f8] ;  /* 0x0000fe00000a7ab9 */ /* 0x000fe20000000a00 */
[----:B------:R-:W-:Y:S01]  /*bea0*/  ULDC UR7, c[0x0][0xdac] ;  /* 0x00036b0000077ab9 */ /* 0x000fe20000000800 */
[----:B------:R-:W-:Y:S02]  /*beb0*/  UISETP.NE.U32.AND UP0, UPT, UR10, URZ, UPT ;  /* 0x0000003f0a00728c */ /* 0x000fe4000bf05070 */
[----:B------:R-:W-:Y:S02]  /*bec0*/  UIADD3 UR5, UR5, UR7, URZ ;  /* 0x0000000705057290 */ /* 0x000fe4000fffe03f */
[----:B------:R-:W-:Y:S02]  /*bed0*/  UISETP.NE.AND.EX UP0, UPT, UR11, URZ, UPT, UP0 ;  /* 0x0000003f0b00728c */ /* 0x000fe4000bf05300 */
[----:B------:R-:W-:Y:S01]  /*bee0*/  USHF.L.U32 UR41, UR5, 0x7, URZ ;  /* 0x0000000705297899 */ /* 0x000fe2000800063f */
[----:B------:R-:W-:Y:S01]  /*bef0*/  ULDC UR7, c[0x0][0x404] ;  /* 0x0001010000077ab9 */ /* 0x000fe20000000800 */
[----:B------:R-:W-:Y:S01]  /*bf00*/  ULDC UR10, c[0x0][0x288] ;  /* 0x0000a200000a7ab9 */ /* 0x000fe20000000800 */
[----:B------:R-:W-:-:S02]  /*bf10*/  USEL UR7, UR7, 0x1, UP0 ;  /* 0x0000000107077887 */ /* 0x000fc40008000000 */
[----:B------:R-:W-:Y:S01]  /*bf20*/  UIADD3 UR5, UR41, 0xff, -UR10 ;  /* 0x000000ff29057890 */ /* 0x000fe2000fffe80a */
[----:B------:R-:W-:Y:S02]  /*bf30*/  ULDC UR9, c[0x0][0xdb8] ;  /* 0x00036e0000097ab9 */ /* 0x000fe40000000800 */
[----:B------:R-:W-:Y:S01]  /*bf40*/  ULDC UR10, c[0x0][0x2e0] ;  /* 0x0000b800000a7ab9 */ /* 0x000fe20000000800 */
[----:B------:R-:W-:Y:S02]  /*bf50*/  UISETP.NE.AND UP1, UPT, UR9, 0x1, UPT ;  /* 0x000000010900788c */ /* 0x000fe4000bf25270 */
[----:B------:R-:W-:Y:S02]  /*bf60*/  UIMAD UR11, UR7, UR10, 0x7f ;  /* 0x0000007f070b74a4 */ /* 0x000fe4000f8e020a */
[----:B------:R-:W-:Y:S02]  /*bf70*/  UIMAD UR5, UR7, UR10, UR5 ;  /* 0x0000000a070572a4 */ /* 0x000fe4000f8e0205 */
[----:B------:R-:W-:-:S02]  /*bf80*/  USHF.R.S32.HI UR10, URZ, 0x1f, UR11 ;  /* 0x0000001f3f0a7899 */ /* 0x000fc4000801140b */
[----:B------:R-:W-:Y:S02]  /*bf90*/  USHF.R.S32.HI UR7, URZ, 0x1f, UR5 ;  /* 0x0000001f3f077899 */ /* 0x000fe40008011405 */
[----:B------:R-:W-:Y:S02]  /*bfa0*/  ULEA.HI UR10, UR10, UR11, URZ, 0x7 ;  /* 0x0000000b0a0a7291 */ /* 0x000fe4000f8f383f */
[----:B------:R-:W-:Y:S02]  /*bfb0*/  ULEA.HI UR7, UR7, UR5, URZ, 0x7 ;  /* 0x0000000507077291 */ /* 0x000fe4000f8f383f */
[----:B------:R-:W-:Y:S02]  /*bfc0*/  USHF.R.S32.HI UR10, URZ, 0x7, UR10 ;  /* 0x000000073f0a7899 */ /* 0x000fe4000801140a */
[----:B------:R-:W-:Y:S02]  /*bfd0*/  USHF.R.S32.HI UR7, URZ, 0x7, UR7 ;  /* 0x000000073f077899 */ /* 0x000fe40008011407 */
[----:B------:R-:W-:-:S02]  /*bfe0*/  UIADD3 UR4, UR8, -UR4, URZ ;  /* 0x8000000408047290 */ /* 0x000fc4000fffe03f */
[----:B------:R-:W-:Y:S01]  /*bff0*/  UISETP.LT.AND UP0, UPT, UR10, UR7, UPT ;  /* 0x000000070a00728c */ /* 0x000fe2000bf01270 */
[----:B------:R-:W-:-:S03]  /*c000*/  ULDC UR8, c[0x0][0xdc4] ;  /* 0x0003710000087ab9 */ /* 0x000fc60000000800 */
[----:B------:R-:W-:Y:S02]  /*c010*/  USEL UR39, UR10, UR7, UP0 ;  /* 0x000000070a277287 */ /* 0x000fe40008000000 */
[----:B------:R-:W-:-:S03]  /*c020*/  UIMAD UR6, UR6, UR8, UR4 ;  /* 0x00000008060672a4 */ /* 0x000fc6000f8e0204 */
[----:B------:R-:W-:Y:S01]  /*c030*/  @UP1 ULDC UR4, c[0x0][0xdbc] ;  /* 0x00036f0000041ab9 */ /* 0x000fe20000000800 */
[----:B------:R-:W-:Y:S01]  /*c040*/  ISETP.LT.AND P0, PT, RZ, UR39, PT ;  /* 0x00000027ff007c0c */ /* 0x000fe2000bf01270 */
[----:B------:R-:W-:Y:S01]  /*c050*/  UIMAD.WIDE.U32 UR4, UR6, UR4, URZ ;  /* 0x00000004060472a5 */ /* 0x000fe2000f8e003f */
[----:B------:R-:W-:Y:S01]  /*c060*/  @UP1 ULDC UR8, c[0x0][0xdc0] ;  /* 0x0003700000081ab9 */ /* 0x000fe20000000800 */
[----:B------:R-:W-:Y:S02]  /*c070*/  UMOV UR43, UR6 ;  /* 0x00000006002b7c82 */ /* 0x000fe40008000000 */
        /* <DEDUP_REMOVED lines=20> */
.L_x_7465:
        /* <DEDUP_REMOVED lines=23> */
.L_x_7467:
        /* <DEDUP_REMOVED lines=20> */
.L_x_7469:
        /* <DEDUP_REMOVED lines=16> */
.L_x_7468:
[----:B------:R-:W-:Y:S01]  /*c570*/  ULDC.64 UR4, c[0x0][0x9f8] ;  /* 0x00027e0000047ab9 */ /* 0x000fe20000000a00 */
[----:B------:R-:W-:Y:S01]  /*c580*/  IMAD.U32 R5, RZ, RZ, UR43 ;  /* 0x0000002bff057e24 */ /* 0x000fe2000f8e00ff */
[----:B------:R-:W-:Y:S01]  /*c590*/  ISETP.NE.U32.AND P0, PT, RZ, UR4, PT ;  /* 0x00000004ff007c0c */ /* 0x000fe2000bf05070 */
[----:B------:R-:W1:Y:S01]  /*c5a0*/  LDC R4, c[0x0][0x428] ;  /* 0x00010a00ff047b82 */ /* 0x000e620000000800 */
[----:B------:R-:W-:Y:S02]  /*c5b0*/  MOV R0, UR43 ;  /* 0x0000002b00007c02 */ /* 0x000fe40008000f00 */
        /* <DEDUP_REMOVED lines=13> */
[----:B--2---:R-:W1:Y:S06]  /*c690*/  LDC.64 R2, c[0x0][0x3f8] ;  /* 0x0000fe00ff027b82 */ /* 0x004e6c0000000a00 */
[----:B------:R-:W-:-:S02]  /*c6a0*/  VOTEU.ALL UP1, P1 ;  /* 0x00000000003f7886 */ /* 0x000fc40000820000 */
[----:B------:R-:W2:Y:S03]  /*c6b0*/  @P0 LDC R5, c[0x0][0x42c] ;  /* 0x00010b00ff050b82 */ /* 0x000ea60000000800 */
[----:B------:R-:W-:-:S04]  /*c6c0*/  @!UP1 UIADD3 UR4, UP0, UR44, 0x270, URZ ;  /* 0x000002702c049890 */ /* 0x000fc8000ff1e03f */
[----:B------:R-:W-:Y:S01]  /*c6d0*/  @!UP1 UIADD3.X UR5, URZ, UR45, URZ, UP0, !UPT ;  /* 0x0000002d3f059290 */ /* 0x000fe200087fe43f */
[----:B------:R-:W4:Y:S08]  /*c6e0*/  @P0 LDC R6, c[0x0][0x430] ;  /* 0x00010c00ff060b82 */ /* 0x000f300000000800 */
[----:B------:R1:W-:Y:S01]  /*c6f0*/  @!UP1 UTMAPF.L2.4D [UR40], [UR4] ;  /* 0x00000028040095b8 */ /* 0x0003e20008018000 */
[----:B--2---:R-:W-:Y:S01]  /*c700*/  @P0 IMAD.HI.U32 R5, R5, UR42, RZ ;  /* 0x0000002a05050c27 */ /* 0x004fe2000f8e00ff */
[----:B------:R2:W-:Y:S04]  /*c710*/  @!UP1 UTMAPF.L2.4D [UR8], [UR4] ;  /* 0x00000008040095b8 */ /* 0x0005e80008018000 */
[----:B----4-:R-:W-:Y:S01]  /*c720*/  @P0 SHF.R.U32.HI R4, RZ, R6, R5 ;  /* 0x00000006ff040219 */ /* 0x010fe20000011605 */
[----:B------:R-:W-:Y:S01]  /*c730*/  IMAD.U32 R5, RZ, RZ, UR39 ;  /* 0x00000027ff057e24 */ /* 0x000fe2000f8e00ff */
[----:B-1----:R-:W-:-:S03]  /*c740*/  ISETP.NE.U32.AND P0, PT, R2, RZ, PT ;  /* 0x000000ff0200720c */ /* 0x002fc60003f05070 */
[----:B------:R-:W-:Y:S01]  /*c750*/  VIADD R5, R5, 0xffffffff ;  /* 0xffffffff05057836 */ /* 0x000fe20000000000 */
[----:B------:R-:W-:-:S04]  /*c760*/  ISETP.NE.AND.EX P0, PT, R3, RZ, PT, P0 ;  /* 0x000000ff0300720c */ /* 0x000fc80003f05300 */
[----:B---3--:R-:W-:Y:S01]  /*c770*/  SEL R6, R0, RZ, !P0 ;  /* 0x000000ff00067207 */ /* 0x008fe20004000000 */
[----:B--2---:R-:W-:Y:S08]  /*c780*/  BRA.DIV UR6, `(.L_x_7470) ;  /* 0x0000002206e87947 */ /* 0x004ff0000b800000 */
.L_x_7521:
[----:B------:R-:W-:Y:S01]  /*c790*/  UMOV UR4, 0xffffffff ;  /* 0xffffffff00047882 */ /* 0x000fe20000000000 */
[----:B------:R-:W-:Y:S02]  /*c7a0*/  SHF.R.S32.HI R12, RZ, 0x1f, R0 ;  /* 0x0000001fff0c7819 */ /* 0x000fe40000011400 */
[----:B------:R-:W-:Y:S05]  /*c7b0*/  BRA.DIV UR4, `(.L_x_7471) ;  /* 0x0000002604087947 */ /* 0x000fea000b800000 */
[----:B------:R-:W-:-:S13]  /*c7c0*/  ELECT P6, URZ, PT ;  /* 0x00000000003f782f */ /* 0x000fda00038c0000 */
.L_x_7524:
[----:B------:R-:W-:Y:S05]  /*c7d0*/  @!P6 BRA `(.L_x_7472) ;  /* 0x0000000000d8e947 */ /* 0x000fea0003800000 */
[----:B------:R-:W-:Y:S01]  /*c7e0*/  MOV R6, R0 ;  /* 0x0000000000067202 */ /* 0x000fe20000000f00 */
        /* <DEDUP_REMOVED lines=19> */
.L_x_7473:
[----:B------:R-:W2:Y:S01]  /*c920*/  S2R R7, SR_TID.X ;  /* 0x0000000000077919 */ /* 0x000ea20000002100 */
[----:B-1----:R-:W-:Y:S02]  /*c930*/  LEA R8, R16, UR38, 0x3 ;  /* 0x0000002610087c11 */ /* 0x002fe4000f8e18ff */
[----:B--2---:R-:W-:Y:S02]  /*c940*/  LOP3.LUT R9, R7, 0x7f, RZ, 0xc0, !PT ;  /* 0x0000007f07097812 */ /* 0x004fe400078ec0ff */
[----:B------:R-:W-:Y:S02]  /*c950*/  SHF.L.U32 R7, R17, 0x1f, RZ ;  /* 0x0000001f11077819 */ /* 0x000fe400000006ff */
[----:B------:R-:W-:Y:S02]  /*c960*/  ISETP.NE.AND P3, PT, R9, RZ, PT ;  /* 0x000000ff0900720c */ /* 0x000fe40003f65270 */
[----:B------:R-:W1:Y:S02]  /*c970*/  SYNCS.PHASECHK.TRANS64.TRYWAIT P2, [R8+URZ+0x28840], R7 ;  /* 0x02884007080075a7 */ /* 0x000e64000804017f */
[----:B-1----:R-:W-:Y:S09]  /*c980*/  @!P2 BRA `(.L_x_7474) ;  /* 0x0000002000b4a947 */ /* 0x002ff20003800000 */
.L_x_7525:
[----:B------:R-:W-:Y:S05]  /*c990*/  @P3 BRA `(.L_x_7475) ;  /* 0x0000000000143947 */ /* 0x000fea0003800000 */
[----:B------:R-:W-:Y:S01]  /*c9a0*/  ISETP.NE.AND P2, PT, R19, RZ, PT ;  /* 0x000000ff1300720c */ /* 0x000fe20003f45270 */
[----:B-1----:R-:W-:-:S04]  /*c9b0*/  IMAD.MOV.U32 R7, RZ, RZ, 0x8000 ;  /* 0x00008000ff077424 */ /* 0x002fc800078e00ff */
[----:B------:R2:W-:Y:S08]  /*c9c0*/  SYNCS.ARRIVE.TRANS64 RZ, [R8+URZ+0x28830], R7 ;  /* 0x0288300708ff79a7 */ /* 0x0005f0000800003f */
[----:B------:R-:W-:Y:S05]  /*c9d0*/  @!P2 BRA `(.L_x_7475) ;  /* 0x000000000004a947 */ /* 0x000fea0003800000 */
[----:B------:R-:W-:Y:S01]  /*c9e0*/  BPT.TRAP 0x1 ;  /* 0x000000040000795c */ /* 0x000fe20000300000 */
.L_x_7475:
        /* <DEDUP_REMOVED lines=17> */
[----:B---3--:R-:W-:Y:S01]  /*cb00*/  UMOV UR8, UR14 ;  /* 0x0000000e00087c82 */ /* 0x008fe20008000000 */
[----:B------:R-:W-:Y:S02]  /*cb10*/  UMOV UR10, UR15 ;  /* 0x0000000f000a7c82 */ /* 0x000fe40008000000 */
[----:B------:R3:W-:Y:S02]  /*cb20*/  UTMALDG.4D [UR8], [UR4], desc[UR6] ;  /* 0x00000608040075b4 */ /* 0x0007e40008019000 */
[----:B---3--:R-:W-:Y:S01]  /*cb30*/  NOP ;  /* 0x0000000000007918 */ /* 0x008fe20000000000 */
.L_x_7472:
        /* <DEDUP_REMOVED lines=9> */
[----:B-12---:R-:W-:Y:S01]  /*cbd0*/  @P2 IMAD.MOV.U32 R7, RZ, RZ, 0x8000 ;  /* 0x00008000ff072424 */ /* 0x006fe200078e00ff */
        /* <DEDUP_REMOVED lines=21> */
.L_x_7526:
        /* <DEDUP_REMOVED lines=17> */
[----:B------:R-:W-:Y:S02]  /*ce40*/  IMAD.MOV.U32 R8, RZ, RZ, R6 ;  /* 0x000000ffff087224 */ /* 0x000fe400078e0006 */
[----:B------:R-:W-:Y:S01]  /*ce50*/  IMAD.U32 R9, RZ, RZ, UR46 ;  /* 0x0000002eff097e24 */ /* 0x000fe2000f8e00ff */
[----:B------:R-:W-:Y:S06]  /*ce60*/  @!P0 BRA `(.L_x_7481) ;  /* 0x0000000000508947 */ /* 0x000fec0003800000 */
[----:B------:R-:W-:Y:S01]  /*ce70*/  ULDC UR7, c[0x0][0x41c] ;  /* 0x0001070000077ab9 */ /* 0x000fe20000000800 */
[----:B------:R-:W-:Y:S01]  /*ce80*/  UMOV UR6, UR46 ;  /* 0x0000002e00067c82 */ /* 0x000fe20008000000 */
[----:B------:R-:W-:-:S11]  /*ce90*/  UISETP.NE.AND UP0, UPT, UR7, 0x1, UPT ;  /* 0x000000010700788c */ /* 0x000fd6000bf05270 */
        /* <DEDUP_REMOVED lines=9> */
[----:B------:R-:W-:-:S04]  /*cf30*/  IMAD.WIDE.U32 R8, R0, UR8, R8 ;  /* 0x0000000800087c25 */ /* 0x000fc8000f8e0008 */
[----:B------:R-:W-:Y:S01]  /*cf40*/  IMAD.IADD R9, R11, 0x1, R9 ;  /* 0x000000010b097824 */ /* 0x000fe200078e0209 */
[----:B------:R-:W-:-:S04]  /*cf50*/  LEA R2, P2, R8, R2, 0x2 ;  /* 0x0000000208027211 */ /* 0x000fc800078410ff */
[----:B------:R-:W-:-:S05]  /*cf60*/  LEA.HI.X R3, R8, R3, R9, 0x2, P2 ;  /* 0x0000000308037211 */ /* 0x000fca00010f1409 */
[----:B------:R1:W5:Y:S01]  /*cf70*/  LDG.E R8, desc[UR52][R2.64] ;  /* 0x0000003402087981 */ /* 0x000362000c1e1900 */
[----:B------:R-:W-:-:S04]  /*cf80*/  UIADD3 UR4, -UR6, URZ, URZ ;  /* 0x0000003f06047290 */ /* 0x000fc8000fffe13f */
[----:B------:R-:W-:-:S06]  /*cf90*/  UIMAD UR4, UR7, UR4, UR46 ;  /* 0x00000004070472a4 */ /* 0x000fcc000f8e022e */
[----:B-1----:R-:W-:-:S07]  /*cfa0*/  IMAD.U32 R9, RZ, RZ, UR4 ;  /* 0x00000004ff097e24 */ /* 0x002fce000f8e00ff */
.L_x_7481:
[----:B------:R-:W1:Y:S01]  /*cfb0*/  S2R R2, SR_TID.X ;  /* 0x0000000000027919 */ /* 0x000e620000002100 */
[----:B------:R-:W-:Y:S02]  /*cfc0*/  LEA R3, R10, UR38, 0x3 ;  /* 0x000000260a037c11 */ /* 0x000fe4000f8e18ff */
[----:B-1----:R-:W-:Y:S02]  /*cfd0*/  LOP3.LUT R11, R2, 0x7f, RZ, 0xc0, !PT ;  /* 0x0000007f020b7812 */ /* 0x002fe400078ec0ff */
[----:B------:R-:W-:Y:S02]  /*cfe0*/  SHF.L.U32 R2, R7, 0x1f, RZ ;  /* 0x0000001f07027819 */ /* 0x000fe400000006ff */
[----:B------:R-:W-:Y:S02]  /*cff0*/  ISETP.NE.AND P2, PT, R11, RZ, PT ;  /* 0x000000ff0b00720c */ /* 0x000fe40003f45270 */
[----:B------:R-:W1:Y:S02]  /*d000*/  SYNCS.PHASECHK.TRANS64.TRYWAIT P3, [R3+URZ+0x28840], R2 ;  /* 0x02884002030075a7 */ /* 0x000e64000806017f */
[----:B-1----:R-:W-:Y:S09]  /*d010*/  @!P3 BRA `(.L_x_7482) ;  /* 0x0000001c003cb947 */ /* 0x002ff20003800000 */
.L_x_7527:
[----:B------:R-:W-:Y:S05]  /*d020*/  @P2 BRA `(.L_x_7483) ;  /* 0x0000000000142947 */ /* 0x000fea0003800000 */
[----:B------:R-:W-:Y:S02]  /*d030*/  ISETP.NE.AND P3, PT, R19, RZ, PT ;  /* 0x000000ff1300720c */ /* 0x000fe40003f65270 */
[----:B-1----:R-:W-:-:S04]  /*d040*/  MOV R2, 0x8000 ;  /* 0x0000800000027802 */ /* 0x002fc80000000f00 */
[----:B------:R2:W-:Y:S07]  /*d050*/  SYNCS.ARRIVE.TRANS64 RZ, [R3+URZ+0x28830], R2 ;  /* 0x0288300203ff79a7 */ /* 0x0005ee000800003f */
[----:B------:R-:W-:Y:S05]  /*d060*/  @!P3 BRA `(.L_x_7483) ;  /* 0x000000000004b947 */ /* 0x000fea0003800000 */
[----:B------:R-:W-:Y:S01]  /*d070*/  BPT.TRAP 0x1 ;  /* 0x000000040000795c */ /* 0x000fe20000300000 */
.L_x_7483:
        /* <DEDUP_REMOVED lines=12> */
[----:B-12---:R-:W-:Y:S01]  /*d140*/  SHF.L.U32 R3, R17, 0x1f, RZ ;  /* 0x0000001f11037819 */ /* 0x006fe200000006ff */
        /* <DEDUP_REMOVED lines=13> */
.L_x_7528:
[----:B------:R-:W-:Y:S05]  /*d220*/  @P2 BRA `(.L_x_7485) ;  /* 0x0000000000182947 */ /* 0x000fea0003800000 */
[----:B------:R-:W-:Y:S01]  /*d230*/  ISETP.NE.AND P2, PT, R19, RZ, PT ;  /* 0x000000ff1300720c */ /* 0x000fe20003f45270 */
[----:B-1----:R-:W-:Y:S01]  /*d240*/  IMAD.MOV.U32 R3, RZ, RZ, 0x8000 ;  /* 0x00008000ff037424 */ /* 0x002fe200078e00ff */
[----:B------:R-:W-:-:S04]  /*d250*/  LEA R2, R16, UR38, 0x3 ;  /* 0x0000002610027c11 */ /* 0x000fc8000f8e18ff */
[----:B------:R2:W-:Y:S07]  /*d260*/  SYNCS.ARRIVE.TRANS64 RZ, [R2+URZ+0x28850], R3 ;  /* 0x0288500302ff79a7 */ /* 0x0005ee000800003f */
[----:B------:R-:W-:Y:S05]  /*d270*/  @!P2 BRA `(.L_x_7485) ;  /* 0x000000000004a947 */ /* 0x000fea0003800000 */
[----:B------:R-:W-:Y:S01]  /*d280*/  BPT.TRAP 0x1 ;  /* 0x000000040000795c */ /* 0x000fe20000300000 */
.L_x_7485:
        /* <DEDUP_REMOVED lines=19> */
[----:B---3--:R-:W-:Y:S01]  /*d3c0*/  UMOV UR8, UR14 ;  /* 0x0000000e00087c82 */ /* 0x008fe20008000000 */
[----:B------:R-:W-:Y:S02]  /*d3d0*/  UMOV UR10, UR15 ;  /* 0x0000000f000a7c82 */ /* 0x000fe40008000000 */
[----:B------:R3:W-:Y:S02]  /*d3e0*/  UTMALDG.4D [UR8], [UR4], desc[UR6] ;  /* 0x00000608040075b4 */ /* 0x0007e40008019000 */
[----:B---3--:R-:W-:Y:S01]  /*d3f0*/  NOP ;  /* 0x0000000000007918 */ /* 0x008fe20000000000 */
.L_x_7480:
[----:B------:R-:W-:Y:S05]  /*d400*/  BSYNC B0 ;  /* 0x0000000000007941 */ /* 0x000fea0003800000 */
.L_x_7479:
[----:B------:R-:W-:Y:S01]  /*d410*/  UIADD3 UR4, UR39, -0x3, URZ ;  /* 0xfffffffd27047890 */ /* 0x000fe2000fffe03f */
[----:B------:R-:W-:Y:S01]  /*d420*/  IMAD.MOV.U32 R17, RZ, RZ, R7 ;  /* 0x000000ffff117224 */ /* 0x000fe200078e0007 */
[----:B------:R-:W-:-:S04]  /*d430*/  MOV R16, R10 ;  /* 0x0000000a00107202 */ /* 0x000fc80000000f00 */
[----:B------:R-:W-:-:S07]  /*d440*/  IMAD.U32 R7, RZ, RZ, UR4 ;  /* 0x00000004ff077e24 */ /* 0x000fce000f8e00ff */
.L_x_7478:
[----:B------:R-:W-:Y:S01]  /*d450*/  ISETP.NE.AND P2, PT, RZ, UR46, PT ;  /* 0x0000002eff007c0c */ /* 0x000fe2000bf45270 */
[----:B------:R-:W-:-:S12]  /*d460*/  BSSY B0, `(.L_x_7477) ;  /* 0x00000c5000007945 */ /* 0x000fd80003800000 */
[----:B------:R-:W-:Y:S05]  /*d470*/  @!P2 BRA `(.L_x_7486) ;  /* 0x0000000c000ca947 */ /* 0x000fea0003800000 */
[----:B------:R-:W-:-:S07]  /*d480*/  IMAD.MOV.U32 R8, RZ, RZ, R6 ;  /* 0x000000ffff087224 */ /* 0x000fce00078e0006 */
.L_x_7501:
        /* <DEDUP_REMOVED lines=27> */
.L_x_7489:
[----:B------:R-:W1:Y:S01]  /*d640*/  S2R R2, SR_TID.X ;  /* 0x0000000000027919 */ /* 0x000e620000002100 */
[----:B------:R-:W-:Y:S02]  /*d650*/  LEA R3, R10, UR38, 0x3 ;  /* 0x000000260a037c11 */ /* 0x000fe4000f8e18ff */
[----:B-1----:R-:W-:Y:S02]  /*d660*/  LOP3.LUT R9, R2, 0x7f, RZ, 0xc0, !PT ;  /* 0x0000007f02097812 */ /* 0x002fe400078ec0ff */
[----:B------:R-:W-:Y:S02]  /*d670*/  SHF.L.U32 R2, R11, 0x1f, RZ ;  /* 0x0000001f0b027819 */ /* 0x000fe400000006ff */
[----:B------:R-:W-:Y:S02]  /*d680*/  ISETP.NE.AND P2, PT, R9, RZ, PT ;  /* 0x000000ff0900720c */ /* 0x000fe40003f45270 */
[----:B------:R-:W1:Y:S02]  /*d690*/  SYNCS.PHASECHK.TRANS64.TRYWAIT P3, [R3+URZ+0x28840], R2 ;  /* 0x02884002030075a7 */ /* 0x000e64000806017f */
[----:B-1----:R-:W-:Y:S09]  /*d6a0*/  @!P3 BRA `(.L_x_7490) ;  /* 0x0000001400c0b947 */ /* 0x002ff20003800000 */
.L_x_7529:
[----:B------:R-:W-:Y:S05]  /*d6b0*/  @P2 BRA `(.L_x_7491) ;  /* 0x0000000000142947 */ /* 0x000fea0003800000 */
[----:B------:R-:W-:Y:S01]  /*d6c0*/  ISETP.NE.AND P3, PT, R19, RZ, PT ;  /* 0x000000ff1300720c */ /* 0x000fe20003f65270 */
[----:B-1----:R-:W-:-:S04]  /*d6d0*/  IMAD.MOV.U32 R2, RZ, RZ, 0x8000 ;  /* 0x00008000ff027424 */ /* 0x002fc800078e00ff */
[----:B------:R2:W-:Y:S08]  /*d6e0*/  SYNCS.ARRIVE.TRANS64 RZ, [R3+URZ+0x28830], R2 ;  /* 0x0288300203ff79a7 */ /* 0x0005f0000800003f */
[----:B------:R-:W-:Y:S05]  /*d6f0*/  @!P3 BRA `(.L_x_7491) ;  /* 0x000000000004b947 */ /* 0x000fea0003800000 */
[----:B------:R-:W-:Y:S01]  /*d700*/  BPT.TRAP 0x1 ;  /* 0x000000040000795c */ /* 0x000fe20000300000 */
.L_x_7491:
        /* <DEDUP_REMOVED lines=14> */
[----:B-12---:R-:W-:Y:S01]  /*d7f0*/  LEA R2, R16, UR17, 0x3 ;  /* 0x0000001110027c11 */ /* 0x006fe2000f8e18ff */
        /* <DEDUP_REMOVED lines=11> */
.L_x_7530:
[----:B------:R-:W-:Y:S05]  /*d8b0*/  @P2 BRA `(.L_x_7493) ;  /* 0x0000000000142947 */ /* 0x000fea0003800000 */
[----:B------:R-:W-:Y:S01]  /*d8c0*/  ISETP.NE.AND P2, PT, R19, RZ, PT ;  /* 0x000000ff1300720c */ /* 0x000fe20003f45270 */
[----:B------:R-:W-:-:S04]  /*d8d0*/  IMAD.MOV.U32 R3, RZ, RZ, 0x8000 ;  /* 0x00008000ff037424 */ /* 0x000fc800078e00ff */
[----:B------:R2:W-:Y:S08]  /*d8e0*/  SYNCS.ARRIVE.TRANS64 RZ, [R2+URZ+0x50], R3 ;  /* 0x0000500302ff79a7 */ /* 0x0005f0000800003f */
[----:B------:R-:W-:Y:S05]  /*d8f0*/  @!P2 BRA `(.L_x_7493) ;  /* 0x000000000004a947 */ /* 0x000fea0003800000 */
[----:B------:R-:W-:Y:S01]  /*d900*/  BPT.TRAP 0x1 ;  /* 0x000000040000795c */ /* 0x000fe20000300000 */
.L_x_7493:
        /* <DEDUP_REMOVED lines=10> */
[----:B------:R-:W-:Y:S01]  /*d9b0*/  IMAD.MOV.U32 R5, RZ, RZ, R13 ;  /* 0x000000ffff057224 */ /* 0x000fe200078e000d */
[----:B------:R-:W-:-:S02]  /*d9c0*/  MOV R6, R8 ;  /* 0x0000000800067202 */ /* 0x000fc40000000f00 */
[----:B------:R-:W-:Y:S02]  /*d9d0*/  ULEA UR6, UR6, UR38, 0xf ;  /* 0x0000002606067291 */ /* 0x000fe4000f8e783f */
[----:B------:R-:W-:Y:S02]  /*d9e0*/  USHF.L.U32 UR11, UR11, 0x7, URZ ;  /* 0x000000070b0b7899 */ /* 0x000fe4000800063f */
[----:B------:R-:W-:Y:S02]  /*d9f0*/  UIADD3 UR9, UR9, 0x50, URZ ;  /* 0x0000005009097890 */ /* 0x000fe4000fffe03f */
        /* <DEDUP_REMOVED lines=8> */
.L_x_7488:
[----:B------:R-:W-:Y:S05]  /*da80*/  BSYNC B1 ;  /* 0x0000000000017941 */ /* 0x000fea0003800000 */
.L_x_7487:
[----:B------:R-:W-:Y:S01]  /*da90*/  VIADD R16, R10, 0x1 ;  /* 0x000000010a107836 */ /* 0x000fe20000000000 */
[----:B------:R-:W-:Y:S04]  /*daa0*/  BSSY B1, `(.L_x_7494) ;  /* 0x000005d000017945 */ /* 0x000fe80003800000 */
[----:B------:R-:W-:-:S04]  /*dab0*/  ISETP.NE.AND P2, PT, R16, 0x2, PT ;  /* 0x000000021000780c */ /* 0x000fc80003f45270 */
[----:B-12---:R-:W-:Y:S02]  /*dac0*/  SEL R2, RZ, 0x1, P2 ;  /* 0x00000001ff027807 */ /* 0x006fe40001000000 */
[----:B------:R-:W-:Y:S02]  /*dad0*/  SEL R16, R16, RZ, P2 ;  /* 0x000000ff10107207 */ /* 0x000fe40001000000 */
[----:B------:R-:W-:Y:S01]  /*dae0*/  LOP3.LUT R17, R11, R2, RZ, 0x3c, !PT ;  /* 0x000000020b117212 */ /* 0x000fe200078e3cff */
[----:B------:R-:W-:Y:S06]  /*daf0*/  @!P6 BRA `(.L_x_7495) ;  /* 0x00000004005ce947 */ /* 0x000fec0003800000 */
[----:B------:R-:W-:Y:S01]  /*db00*/  VIADD R13, R7, 0xffffffff ;  /* 0xffffffff070d7836 */ /* 0x000fe20000000000 */
        /* <DEDUP_REMOVED lines=18> */
.L_x_7496:
[----:B------:R-:W1:Y:S01]  /*dc30*/  S2R R2, SR_TID.X ;  /* 0x0000000000027919 */ /* 0x000e620000002100 */
[----:B------:R-:W-:Y:S02]  /*dc40*/  SHF.L.U32 R3, R17, 0x1f, RZ ;  /* 0x0000001f11037819 */ /* 0x000fe400000006ff */
[----:B-1----:R-:W-:Y:S02]  /*dc50*/  LOP3.LUT R9, R2, 0x7f, RZ, 0xc0, !PT ;  /* 0x0000007f02097812 */ /* 0x002fe400078ec0ff */
[----:B------:R-:W-:Y:S02]  /*dc60*/  LEA R2, R16, UR38, 0x3 ;  /* 0x0000002610027c11 */ /* 0x000fe4000f8e18ff */
[----:B------:R-:W-:Y:S02]  /*dc70*/  ISETP.NE.AND P2, PT, R9, RZ, PT ;  /* 0x000000ff0900720c */ /* 0x000fe40003f45270 */
[----:B------:R-:W1:Y:S02]  /*dc80*/  SYNCS.PHASECHK.TRANS64.TRYWAIT P3, [R2+URZ+0x28840], R3 ;  /* 0x02884003020075a7 */ /* 0x000e64000806017f */
[----:B-1----:R-:W-:Y:S09]  /*dc90*/  @!P3 BRA `(.L_x_7497) ;  /* 0x00000010006cb947 */ /* 0x002ff20003800000 */
.L_x_7531:
[----:B------:R-:W-:Y:S05]  /*dca0*/  @P2 BRA `(.L_x_7498) ;  /* 0x0000000000142947 */ /* 0x000fea0003800000 */
[----:B------:R-:W-:Y:S01]  /*dcb0*/  ISETP.NE.AND P3, PT, R19, RZ, PT ;  /* 0x000000ff1300720c */ /* 0x000fe20003f65270 */
[----:B-1----:R-:W-:-:S04]  /*dcc0*/  IMAD.MOV.U32 R3, RZ, RZ, 0x8000 ;  /* 0x00008000ff037424 */ /* 0x002fc800078e00ff */
[----:B------:R2:W-:Y:S08]  /*dcd0*/  SYNCS.ARRIVE.TRANS64 RZ, [R2+URZ+0x28830], R3 ;  /* 0x0288300302ff79a7 */ /* 0x0005f0000800003f */
[----:B------:R-:W-:Y:S05]  /*dce0*/  @!P3 BRA `(.L_x_7498) ;  /* 0x000000000004b947 */ /* 0x000fea0003800000 */
[----:B------:R-:W-:Y:S01]  /*dcf0*/  BPT.TRAP 0x1 ;  /* 0x000000040000795c */ /* 0x000fe20000300000 */
.L_x_7498:
        /* <DEDUP_REMOVED lines=12> */
[----:B-12---:R-:W-:Y:S01]  /*ddc0*/  LEA R2, R10, UR17, 0x3 ;  /* 0x000000110a027c11 */ /* 0x006fe2000f8e18ff */
        /* <DEDUP_REMOVED lines=13> */
.L_x_7532:
[----:B------:R-:W-:Y:S05]  /*dea0*/  @P2 BRA `(.L_x_7500) ;  /* 0x0000000000142947 */ /* 0x000fea0003800000 */
[----:B------:R-:W-:Y:S01]  /*deb0*/  ISETP.NE.AND P2, PT, R19, RZ, PT ;  /* 0x000000ff1300720c */ /* 0x000fe20003f45270 */
[----:B------:R-:W-:-:S04]  /*dec0*/  IMAD.MOV.U32 R3, RZ, RZ, 0x8000 ;  /* 0x00008000ff037424 */ /* 0x000fc800078e00ff */
[----:B------:R2:W-:Y:S08]  /*ded0*/  SYNCS.ARRIVE.TRANS64 RZ, [R2+URZ+0x50], R3 ;  /* 0x0000500302ff79a7 */ /* 0x0005f0000800003f */
[----:B------:R-:W-:Y:S05]  /*dee0*/  @!P2 BRA `(.L_x_7500) ;  /* 0x000000000004a947 */ /* 0x000fea0003800000 */
[----:B------:R-:W-:Y:S01]  /*def0*/  BPT.TRAP 0x1 ;  /* 0x000000040000795c */ /* 0x000fe20000300000 */
.L_x_7500:
        /* <DEDUP_REMOVED lines=13> */
[----:B------:R-:W-:-:S02]  /*dfd0*/  ULEA UR14, UR14, UR38, 0xf ;  /* 0x000000260e0e7291 */ /* 0x000fc4000f8e783f */
        /* <DEDUP_REMOVED lines=9> */
.L_x_7495:
[----:B------:R-:W-:Y:S05]  /*e070*/  BSYNC B1 ;  /* 0x0000000000017941 */ /* 0x000fea0003800000 */
.L_x_7494:
[C---:B------:R-:W-:Y:S01]  /*e080*/  ISETP.GT.AND P2, PT, R7.reuse, 0x1, PT ;  /* 0x000000010700780c */ /* 0x040fe20003f44270 */
[----:B------:R-:W-:-:S12]  /*e090*/  VIADD R7, R7, 0xfffffffe ;  /* 0xfffffffe07077836 */ /* 0x000fd80000000000 */
[----:B------:R-:W-:Y:S05]  /*e0a0*/  @P2 BRA `(.L_x_7501) ;  /* 0xfffffff000f82947 */ /* 0x000fea000383ffff */
.L_x_7486:
[----:B------:R-:W-:Y:S05]  /*e0b0*/  BSYNC B0 ;  /* 0x0000000000007941 */ /* 0x000fea0003800000 */
.L_x_7477:
[----:B------:R-:W-:Y:S04]  /*e0c0*/  BSSY B0, `(.L_x_7502) ;  /* 0x000000e000007945 */ /* 0x000fe80003800000 */
[----:B------:R-:W-:Y:S05]  /*e0d0*/  @P1 BRA `(.L_x_7503) ;  /* 0x0000000000301947 */ /* 0x000fea0003800000 */
[----:B-1----:R-:W1:Y:S01]  /*e0e0*/  S2R R7, SR_LANEID ;  /* 0x0000000000077919 */ /* 0x002e620000000000 */
[----:B------:R-:W-:Y:S01]  /*e0f0*/  VOTEU.ANY UR4, UPT, PT ;  /* 0x0000000000047886 */ /* 0x000fe200038e0100 */
[----:B--2---:R-:W2:Y:S01]  /*e100*/  LDC.64 R2, c[0x0][0xdf0] ;  /* 0x00037c00ff027b82 */ /* 0x004ea20000000a00 */
        /* <DEDUP_REMOVED lines=9> */
.L_x_7503:
[----:B------:R-:W-:Y:S05]  /*e1a0*/  BSYNC B0 ;  /* 0x0000000000007941 */ /* 0x000fea0003800000 */
.L_x_7502:
        /* <DEDUP_REMOVED lines=9> */
.L_x_7533:
[----:B------:R-:W-:Y:S05]  /*e240*/  @P1 BRA `(.L_x_7507) ;  /* 0x0000000000141947 */ /* 0x000fea0003800000 */
[----:B------:R-:W-:Y:S01]  /*e250*/  ISETP.NE.AND P0, PT, R19, RZ, PT ;  /* 0x000000ff1300720c */ /* 0x000fe20003f05270 */
[----:B-1----:R-:W-:-:S04]  /*e260*/  IMAD.MOV.U32 R0, RZ, RZ, 0x8000 ;  /* 0x00008000ff007424 */ /* 0x002fc800078e00ff */
[----:B------:R2:W-:Y:S08]  /*e270*/  SYNCS.ARRIVE.TRANS64 RZ, [R3+URZ+0x28850], R0 ;  /* 0x0288500003ff79a7 */ /* 0x0005f0000800003f */
[----:B------:R-:W-:Y:S05]  /*e280*/  @!P0 BRA `(.L_x_7507) ;  /* 0x0000000000048947 */ /* 0x000fea0003800000 */
[----:B------:R-:W-:Y:S01]  /*e290*/  BPT.TRAP 0x1 ;  /* 0x000000040000795c */ /* 0x000fe20000300000 */
.L_x_7507:
        /* <DEDUP_REMOVED lines=21> */
.L_x_7505:
[----:B------:R-:W-:Y:S05]  /*e3f0*/  BSYNC B0 ;  /* 0x0000000000007941 */ /* 0x000fea0003800000 */
.L_x_7504:
[----:B------:R-:W-:Y:S01]  /*e400*/  IADD3 R16, R16, 0x1, RZ ;  /* 0x0000000110107810 */ /* 0x000fe20007ffe0ff */
[----:B------:R-:W-:-:S03]  /*e410*/  IMAD.MOV.U32 R13, RZ, RZ, R18 ;  /* 0x000000ffff0d7224 */ /* 0x000fc600078e0012 */
[----:B------:R-:W-:-:S04]  /*e420*/  ISETP.NE.AND P0, PT, R16, 0x2, PT ;  /* 0x000000021000780c */ /* 0x000fc80003f05270 */
[----:B-12---:R-:W-:Y:S02]  /*e430*/  SEL R0, RZ, 0x1, P0 ;  /* 0x00000001ff007807 */ /* 0x006fe40000000000 */
[----:B------:R-:W-:Y:S02]  /*e440*/  SEL R16, R16, RZ, P0 ;  /* 0x000000ff10107207 */ /* 0x000fe40000000000 */
[----:B------:R-:W-:-:S07]  /*e450*/  LOP3.LUT R17, R17, R0, RZ, 0x3c, !PT ;  /* 0x0000000011117212 */ /* 0x000fce00078e3cff */
.L_x_7466:
[----:B------:R-:W-:Y:S05]  /*e460*/  BSYNC B6 ;  /* 0x0000000000067941 */ /* 0x000fea0003800000 */
.L_x_7464:
[----:B------:R-:W-:-:S03]  /*e470*/  UMOV UR4, 0xffffffff ;  /* 0xffffffff00047882 */ /* 0x000fc60000000000 */
[----:B------:R-:W-:Y:S05]  /*e480*/  BRA.DIV UR4, `(.L_x_7508) ;  /* 0x0000000a04ac7947 */ /* 0x000fea000b800000 */
[----:B------:R1:W2:Y:S02]  /*e490*/  SHFL.IDX PT, R14, R13, RZ, 0x1f ;  /* 0x00001fff0d0e7589 */ /* 0x0002a400000e0000 */
.L_x_7536:
[----:B------:R-:W-:Y:S01]  /*e4a0*/  ISETP.NE.AND P0, PT, R19, RZ, PT ;  /* 0x000000ff1300720c */ /* 0x000fe20003f05270 */
[----:B------:R-:W-:Y:S05]  /*e4b0*/  WARPSYNC.ALL ;  /* 0x0000000000007948 */ /* 0x000fea0003800000 */
[----:B------:R-:W-:Y:S01]  /*e4c0*/  BAR.SYNC.DEFER_BLOCKING 0x4, 0x120 ;  /* 0x0104800000007b1d */ /* 0x000fe20000010000 */
[----:B--2---:R-:W-:-:S05]  /*e4d0*/  IMAD.MOV.U32 R18, RZ, RZ, R14 ;  /* 0x000000ffff127224 */ /* 0x004fca00078e000e */
        /* <DEDUP_REMOVED lines=8> */
.L_x_7461:
        /* <DEDUP_REMOVED lines=11> */
.L_x_7537:
        /* <DEDUP_REMOVED lines=10> */
[----:B------:R-:W-:-:S04]  /*e6b0*/  MOV R0, UR4 ;  /* 0x0000000400007c02 */ /* 0x000fc80008000f00 */
[----:B------:R-:W-:-:S13]  /*e6c0*/  ISETP.NE.AND P2, PT, R0, 0x3, PT ;  /* 0x000000030000780c */ /* 0x000fda0003f45270 */
[----:B------:R-:W-:Y:S05]  /*e6d0*/  @!P2 BRA `(.L_x_7513) ;  /* 0x000000000004a947 */ /* 0x000fea0003800000 */
[----:B------:R-:W-:Y:S01]  /*e6e0*/  BPT.TRAP 0x1 ;  /* 0x000000040000795c */ /* 0x000fe20000300000 */
.L_x_7513:
        /* <DEDUP_REMOVED lines=9> */
[----:B------:R-:W-:Y:S02]  /*e780*/  SHF.L.U32 R0, R17, 0x1f, RZ ;  /* 0x0000001f11007819 */ /* 0x000fe400000006ff */
[----:B------:R-:W-:Y:S01]  /*e790*/  LEA R3, R2, R3, 0x3 ;  /* 0x0000000302037211 */ /* 0x000fe200078e18ff */
[----:B--2---:R-:W-:Y:S06]  /*e7a0*/  @!P0 BRA `(.L_x_7514) ;  /* 0x00000008001c8947 */ /* 0x004fec0003800000 */
.L_x_7538:
[----:B------:R-:W3:Y:S02]  /*e7b0*/  SYNCS.PHASECHK.TRANS64.TRYWAIT P0, [R3+URZ], R0 ;  /* 0x00000000030075a7 */ /* 0x000ee4000800017f */
[----:B---3--:R-:W-:Y:S05]  /*e7c0*/  @!P0 BRA `(.L_x_7515) ;  /* 0x0000000800288947 */ /* 0x008fea0003800000 */
.L_x_7539:
[----:B------:R-:W-:Y:S05]  /*e7d0*/  @!P2 BRA `(.L_x_7516) ;  /* 0x000000000004a947 */ /* 0x000fea0003800000 */
[----:B------:R-:W-:Y:S01]  /*e7e0*/  BPT.TRAP 0x1 ;  /* 0x000000040000795c */ /* 0x000fe20000300000 */
.L_x_7516:
[----:B---3--:R-:W-:-:S04]  /*e7f0*/  VIADD R3, R7, 0x28860 ;  /* 0x0002886007037836 */ /* 0x008fc80000000000 */
[----:B--2---:R-:W-:-:S04]  /*e800*/  IMAD R5, R16, 0x8, R3 ;  /* 0x0000000810057824 */ /* 0x004fc800078e0203 */
[----:B------:R-:W2:Y:S02]  /*e810*/  SYNCS.PHASECHK.TRANS64.TRYWAIT P0, [R5+URZ], R4 ;  /* 0x00000004050075a7 */ /* 0x000ea4000800017f */
[----:B--2---:R-:W-:Y:S05]  /*e820*/  @!P0 BRA `(.L_x_7517) ;  /* 0x0000000800248947 */ /* 0x004fea0003800000 */
.L_x_7540:
[----:B------:R-:W-:-:S07]  /*e830*/  IMAD R3, R2, 0x8, R3 ;  /* 0x0000000802037824 */ /* 0x000fce00078e0203 */
.L_x_7518:
[----:B---3--:R3:W4:Y:S02]  /*e840*/  SYNCS.PHASECHK.TRANS64.TRYWAIT P0, [R3+URZ], R0 ;  /* 0x00000000030075a7 */ /* 0x008724000800017f */
[----:B----4-:R-:W-:Y:S05]  /*e850*/  @!P0 NANOSLEEP.SYNCS 0x989680 ;  /* 0x009896800000895d */ /* 0x010fea0003900000 */
[----:B------:R-:W4:Y:S02]  /*e860*/  @!P0 SYNCS.PHASECHK.TRANS64 P0, [R3+URZ], R0 ;  /* 0x00000000030085a7 */ /* 0x000f24000800007f */
[----:B----4-:R-:W-:Y:S05]  /*e870*/  @!P0 BRA `(.L_x_7518) ;  /* 0xfffffffc00f08947 */ /* 0x010fea000383ffff */
.L_x_7512:
[----:B------:R-:W-:Y:S05]  /*e880*/  BSYNC B0 ;  /* 0x0000000000007941 */ /* 0x000fea0003800000 */
.L_x_7511:
[----:B------:R-:W-:Y:S05]  /*e890*/  EXIT ;  /* 0x000000000000794d */ /* 0x000fea0003800000 */
.L_x_7418:
[----:B-1----:R-:W-:-:S04]  /*e8a0*/  MOV R3, UR38 ;  /* 0x0000002600037c02 */ /* 0x002fc80008000f00 */
[----:B------:R1:W2:Y:S03]  /*e8b0*/  SYNCS.PHASECHK.TRANS64.TRYWAIT P1, [R3+URZ+0x28800], R0 ;  /* 0x02880000030075a7 */ /* 0x0002a6000802017f */
[----:B--2---:R-:W-:Y:S05]  /*e8c0*/  @!P1 NANOSLEEP.SYNCS 0x989680 ;  /* 0x009896800000995d */ /* 0x004fea0003900000 */
[----:B------:R-:W2:Y:S02]  /*e8d0*/  @!P1 SYNCS.PHASECHK.TRANS64 P1, [R3+URZ+0x28800], R0 ;  /* 0x02880000030095a7 */ /* 0x000ea4000802007f */
[----:B--2---:R-:W-:Y:S05]  /*e8e0*/  @!P1 BRA `(.L_x_7418) ;  /* 0xfffffffc00ec9947 */ /* 0x004fea000383ffff */
[----:B------:R-:W-:Y:S05]  /*e8f0*/  BRA `(.L_x_7519) ;  /* 0xffffff2c00587947 */ /* 0x000fea000383ffff */
.L_x_7422:
[----:B--2---:R2:W3:Y:S02]  /*e900*/  SYNCS.PHASECHK.TRANS64.TRYWAIT P2, [R0+URZ+0x28830], R3 ;  /* 0x02883003000075a7 */ /* 0x0044e4000804017f */
[----:B---3--:R-:W-:Y:S05]  /*e910*/  @!P2 NANOSLEEP.SYNCS 0x989680 ;  /* 0x009896800000a95d */ /* 0x008fea0003900000 */
[----:B------:R-:W3:Y:S02]  /*e920*/  @!P2 SYNCS.PHASECHK.TRANS64 P2, [R0+URZ+0x28830], R3 ;  /* 0x028830030000a5a7 */ /* 0x000ee4000804007f */
[----:B---3--:R-:W-:Y:S05]  /*e930*/  @!P2 BRA `(.L_x_7422) ;  /* 0xfffffffc00f0a947 */ /* 0x008fea000383ffff */
[----:B------:R-:W-:Y:S05]  /*e940*/  BRA `(.L_x_7421) ;  /* 0xffffff2c00807947 */ /* 0x000fea000383ffff */
.L_x_7427:
[----:B--2---:R-:W-:-:S04]  /*e950*/  IMAD.U32 R7, RZ, RZ, UR10 ;  /* 0x0000000aff077e24 */ /* 0x004fc8000f8e00ff */
[----:B------:R2:W3:Y:S03]  /*e960*/  SYNCS.PHASECHK.TRANS64.TRYWAIT P2, [R7+URZ+0x28830], R4 ;  /* 0x02883004070075a7 */ /* 0x0004e6000804017f */
[----:B---3--:R-:W-:Y:S05]  /*e970*/  @!P2 NANOSLEEP.SYNCS 0x989680 ;  /* 0x009896800000a95d */ /* 0x008fea0003900000 */
[----:B------:R-:W3:Y:S02]  /*e980*/  @!P2 SYNCS.PHASECHK.TRANS64 P2, [R7+URZ+0x28830], R4 ;  /* 0x028830040700a5a7 */ /* 0x000ee4000804007f */
[----:B---3--:R-:W-:Y:S05]  /*e990*/  @!P2 BRA `(.L_x_7427) ;  /* 0xfffffffc00eca947 */ /* 0x008fea000383ffff */
[----:B------:R-:W-:Y:S05]  /*e9a0*/  BRA `(.L_x_7424) ;  /* 0xffffff5c00687947 */ /* 0x000fea000383ffff */
.L_x_7431:
[----:B--2---:R-:W-:-:S04]  /*e9b0*/  IMAD.U32 R7, RZ, RZ, UR10 ;  /* 0x0000000aff077e24 */ /* 0x004fc8000f8e00ff */
[----:B------:R2:W3:Y:S03]  /*e9c0*/  SYNCS.PHASECHK.TRANS64.TRYWAIT P2, [R7+URZ+0x28850], R4 ;  /* 0x02885004070075a7 */ /* 0x0004e6000804017f */
[----:B---3--:R-:W-:Y:S05]  /*e9d0*/  @!P2 NANOSLEEP.SYNCS 0x989680 ;  /* 0x009896800000a95d */ /* 0x008fea0003900000 */
[----:B------:R-:W3:Y:S02]  /*e9e0*/  @!P2 SYNCS.PHASECHK.TRANS64 P2, [R7+URZ+0x28850], R4 ;  /* 0x028850040700a5a7 */ /* 0x000ee4000804007f */
[----:B---3--:R-:W-:Y:S05]  /*e9f0*/  @!P2 BRA `(.L_x_7431) ;  /* 0xfffffffc00eca947 */ /* 0x008fea000383ffff */
[----:B------:R-:W-:Y:S05]  /*ea00*/  BRA `(.L_x_7428) ;  /* 0xffffff60002c7947 */ /* 0x000fea000383ffff */
.L_x_7437:
[----:B--2---:R-:W-:-:S04]  /*ea10*/  IMAD.U32 R5, RZ, RZ, UR10 ;  /* 0x0000000aff057e24 */ /* 0x004fc8000f8e00ff */
[----:B------:R2:W3:Y:S03]  /*ea20*/  SYNCS.PHASECHK.TRANS64.TRYWAIT P2, [R5+URZ+0x28830], R4 ;  /* 0x02883004050075a7 */ /* 0x0004e6000804017f */
[----:B---3--:R-:W-:Y:S05]  /*ea30*/  @!P2 NANOSLEEP.SYNCS 0x989680 ;  /* 0x009896800000a95d */ /* 0x008fea0003900000 */
[----:B------:R-:W3:Y:S02]  /*ea40*/  @!P2 SYNCS.PHASECHK.TRANS64 P2, [R5+URZ+0x28830], R4 ;  /* 0x028830040500a5a7 */ /* 0x000ee4000804007f */
[----:B---3--:R-:W-:Y:S05]  /*ea50*/  @!P2 BRA `(.L_x_7437) ;  /* 0xfffffffc00eca947 */ /* 0x008fea000383ffff */
[----:B------:R-:W-:Y:S05]  /*ea60*/  BRA `(.L_x_7434) ;  /* 0xffffff8c00887947 */ /* 0x000fea000383ffff */
.L_x_7441:
[----:B--2---:R-:W-:-:S04]  /*ea70*/  MOV R5, UR10 ;  /* 0x0000000a00057c02 */ /* 0x004fc80008000f00 */
[----:B------:R2:W3:Y:S03]  /*ea80*/  SYNCS.PHASECHK.TRANS64.TRYWAIT P2, [R5+URZ+0x28850], R4 ;  /* 0x02885004050075a7 */ /* 0x0004e6000804017f */
[----:B---3--:R-:W-:Y:S05]  /*ea90*/  @!P2 NANOSLEEP.SYNCS 0x989680 ;  /* 0x009896800000a95d */ /* 0x008fea0003900000 */
[----:B------:R-:W3:Y:S02]  /*eaa0*/  @!P2 SYNCS.PHASECHK.TRANS64 P2, [R5+URZ+0x28850], R4 ;  /* 0x028850040500a5a7 */ /* 0x000ee4000804007f */
[----:B---3--:R-:W-:Y:S05]  /*eab0*/  @!P2 BRA `(.L_x_7441) ;  /* 0xfffffffc00eca947 */ /* 0x008fea000383ffff */
[----:B------:R-:W-:Y:S05]  /*eac0*/  BRA `(.L_x_7438) ;  /* 0xffffff90004c7947 */ /* 0x000fea000383ffff */
.L_x_7446:
[----:B--2---:R-:W-:-:S04]  /*ead0*/  IMAD.U32 R6, RZ, RZ, UR5 ;  /* 0x00000005ff067e24 */ /* 0x004fc8000f8e00ff */
[----:B------:R2:W3:Y:S03]  /*eae0*/  SYNCS.PHASECHK.TRANS64.TRYWAIT P0, [R6+URZ+0x28850], R5 ;  /* 0x02885005060075a7 */ /* 0x0004e6000800017f */
[----:B---3--:R-:W-:Y:S05]  /*eaf0*/  @!P0 NANOSLEEP.SYNCS 0x989680 ;  /* 0x009896800000895d */ /* 0x008fea0003900000 */
[----:B------:R-:W3:Y:S02]  /*eb00*/  @!P0 SYNCS.PHASECHK.TRANS64 P0, [R6+URZ+0x28850], R5 ;  /* 0x02885005060085a7 */ /* 0x000ee4000800007f */
[----:B---3--:R-:W-:Y:S05]  /*eb10*/  @!P0 BRA `(.L_x_7446) ;  /* 0xfffffffc00ec8947 */ /* 0x008fea000383ffff */
[----:B------:R-:W-:Y:S05]  /*eb20*/  BRA `(.L_x_7445) ;  /* 0xffffffb4002c7947 */ /* 0x000fea000383ffff */
.L_x_7470:
[----:B------:R-:W1:Y:S01]  /*eb30*/  S2R R7, SR_TID.X ;  /* 0x0000000000077919 */ /* 0x000e620000002100 */
        /* <DEDUP_REMOVED lines=9> */
.L_x_7520:
[----:B------:R-:W-:Y:S05]  /*ebd0*/  BRA `(.L_x_7521) ;  /* 0xffffffd800ec7947 */ /* 0x000fea000383ffff */
.L_x_7471:
[----:B------:R-:W-:Y:S01]  /*ebe0*/  BSSY B0, `(.L_x_7522) ;  /* 0x0000006000007945 */ /* 0x000fe20003800000 */
[----:B------:R-:W-:-:S07]  /*ebf0*/  IMAD.MOV.U32 R15, RZ, RZ, -0x1 ;  /* 0xffffffffff0f7424 */ /* 0x000fce00078e00ff */
[----:B------:R-:W-:Y:S05]  /*ec00*/  WARPSYNC.COLLECTIVE R15, `(.L_x_7523) ;  /* 0x000000000f0c7348 */ /* 0x000fea0003c00000 */
[----:B------:R-:W-:Y:S02]  /*ec10*/  ELECT P6, UR62, PT ;  /* 0x00000000003e782f */ /* 0x000fe400038c0000 */
[----:B------:R-:W-:Y:S01]  /*ec20*/  MOV R14, UR62 ;  /* 0x0000003e000e7c02 */ /* 0x000fe20008000f00 */
[----:B------:R-:W-:Y:S10]  /*ec30*/  ENDCOLLECTIVE ;  /* 0x000000000000791b */ /* 0x000ff40003800000 */
.L_x_7523:
[----:B------:R-:W-:Y:S05]  /*ec40*/  BSYNC B0 ;  /* 0x0000000000007941 */ /* 0x000fea0003800000 */
.L_x_7522:
[----:B------:R-:W-:Y:S05]  /*ec50*/  BRA `(.L_x_7524) ;  /* 0xffffffd800dc7947 */ /* 0x000fea000383ffff */
.L_x_7474:
[----:B-1----:R1:W2:Y:S02]  /*ec60*/  SYNCS.PHASECHK.TRANS64.TRYWAIT P2, [R8+URZ+0x28840], R7 ;  /* 0x02884007080075a7 */ /* 0x0022a4000804017f */
[----:B--2---:R-:W-:Y:S05]  /*ec70*/  @!P2 NANOSLEEP.SYNCS 0x989680 ;  /* 0x009896800000a95d */ /* 0x004fea0003900000 */
[----:B------:R-:W2:Y:S02]  /*ec80*/  @!P2 SYNCS.PHASECHK.TRANS64 P2, [R8+URZ+0x28840], R7 ;  /* 0x028840070800a5a7 */ /* 0x000ea4000804007f */
[----:B--2---:R-:W-:Y:S05]  /*ec90*/  @!P2 BRA `(.L_x_7474) ;  /* 0xfffffffc00f0a947 */ /* 0x004fea000383ffff */
[----:B------:R-:W-:Y:S05]  /*eca0*/  BRA `(.L_x_7525) ;  /* 0xffffffdc00387947 */ /* 0x000fea000383ffff */
.L_x_7476:
[----:B-1----:R-:W-:-:S04]  /*ecb0*/  IMAD.U32 R8, RZ, RZ, UR38 ;  /* 0x00000026ff087e24 */ /* 0x002fc8000f8e00ff */
[----:B------:R1:W2:Y:S03]  /*ecc0*/  SYNCS.PHASECHK.TRANS64.TRYWAIT P2, [R8+URZ+0x28820], R7 ;  /* 0x02882007080075a7 */ /* 0x0002a6000804017f */
[----:B--2---:R-:W-:Y:S05]  /*ecd0*/  @!P2 NANOSLEEP.SYNCS 0x989680 ;  /* 0x009896800000a95d */ /* 0x004fea0003900000 */
[----:B------:R-:W2:Y:S02]  /*ece0*/  @!P2 SYNCS.PHASECHK.TRANS64 P2, [R8+URZ+0x28820], R7 ;  /* 0x028820070800a5a7 */ /* 0x000ea4000804007f */
[----:B--2---:R-:W-:Y:S05]  /*ecf0*/  @!P2 BRA `(.L_x_7476) ;  /* 0xfffffffc00eca947 */ /* 0x004fea000383ffff */
[----:B------:R-:W-:Y:S05]  /*ed00*/  BRA `(.L_x_7526) ;  /* 0xffffffe000087947 */ /* 0x000fea000383ffff */
.L_x_7482:
[----:B-1----:R1:W2:Y:S02]  /*ed10*/  SYNCS.PHASECHK.TRANS64.TRYWAIT P3, [R3+URZ+0x28840], R2 ;  /* 0x02884002030075a7 */ /* 0x0022a4000806017f */
[----:B--2---:R-:W-:Y:S05]  /*ed20*/  @!P3 NANOSLEEP.SYNCS 0x989680 ;  /* 0x009896800000b95d */ /* 0x004fea0003900000 */
[----:B------:R-:W2:Y:S02]  /*ed30*/  @!P3 SYNCS.PHASECHK.TRANS64 P3, [R3+URZ+0x28840], R2 ;  /* 0x028840020300b5a7 */ /* 0x000ea4000806007f */
[----:B--2---:R-:W-:Y:S05]  /*ed40*/  @!P3 BRA `(.L_x_7482) ;  /* 0xfffffffc00f0b947 */ /* 0x004fea000383ffff */
[----:B------:R-:W-:Y:S05]  /*ed50*/  BRA `(.L_x_7527) ;  /* 0xffffffe000b07947 */ /* 0x000fea000383ffff */
.L_x_7484:
[----:B-1----:R1:W2:Y:S02]  /*ed60*/  SYNCS.PHASECHK.TRANS64.TRYWAIT P3, [R2+URZ+0x60], R3 ;  /* 0x00006003020075a7 */ /* 0x0022a4000806017f */
[----:B--2---:R-:W-:Y:S05]  /*ed70*/  @!P3 NANOSLEEP.SYNCS 0x989680 ;  /* 0x009896800000b95d */ /* 0x004fea0003900000 */
[----:B------:R-:W2:Y:S02]  /*ed80*/  @!P3 SYNCS.PHASECHK.TRANS64 P3, [R2+URZ+0x60], R3 ;  /* 0x000060030200b5a7 */ /* 0x000ea4000806007f */
[----:B--2---:R-:W-:Y:S05]  /*ed90*/  @!P3 BRA `(.L_x_7484) ;  /* 0xfffffffc00f0b947 */ /* 0x004fea000383ffff */
[----:B------:R-:W-:Y:S05]  /*eda0*/  BRA `(.L_x_7528) ;  /* 0xffffffe4001c7947 */ /* 0x000fea000383ffff */
.L_x_7490:
[----:B-1----:R1:W2:Y:S02]  /*edb0*/  SYNCS.PHASECHK.TRANS64.TRYWAIT P3, [R3+URZ+0x28840], R2 ;  /* 0x02884002030075a7 */ /* 0x0022a4000806017f */
[----:B--2---:R-:W-:Y:S05]  /*edc0*/  @!P3 NANOSLEEP.SYNCS 0x989680 ;  /* 0x009896800000b95d */ /* 0x004fea0003900000 */
[----:B------:R-:W2:Y:S02]  /*edd0*/  @!P3 SYNCS.PHASECHK.TRANS64 P3, [R3+URZ+0x28840], R2 ;  /* 0x028840020300b5a7 */ /* 0x000ea4000806007f */
[----:B--2---:R-:W-:Y:S05]  /*ede0*/  @!P3 BRA `(.L_x_7490) ;  /* 0xfffffffc00f0b947 */ /* 0x004fea000383ffff */
[----:B------:R-:W-:Y:S05]  /*edf0*/  BRA `(.L_x_7529) ;  /* 0xffffffe8002c7947 */ /* 0x000fea000383ffff */
.L_x_7492:
[----:B-1----:R1:W2:Y:S02]  /*ee00*/  SYNCS.PHASECHK.TRANS64.TRYWAIT P3, [R2+URZ+0x60], R17 ;  /* 0x00006011020075a7 */ /* 0x0022a4000806017f */
[----:B--2---:R-:W-:Y:S05]  /*ee10*/  @!P3 NANOSLEEP.SYNCS 0x989680 ;  /* 0x009896800000b95d */ /* 0x004fea0003900000 */
[----:B------:R-:W2:Y:S02]  /*ee20*/  @!P3 SYNCS.PHASECHK.TRANS64 P3, [R2+URZ+0x60], R17 ;  /* 0x000060110200b5a7 */ /* 0x000ea4000806007f */
[----:B--2---:R-:W-:Y:S05]  /*ee30*/  @!P3 BRA `(.L_x_7492) ;  /* 0xfffffffc00f0b947 */ /* 0x004fea000383ffff */
[----:B------:R-:W-:Y:S05]  /*ee40*/  BRA `(.L_x_7530) ;  /* 0xffffffe800987947 */ /* 0x000fea000383ffff */
.L_x_7497:
[----:B-1----:R1:W2:Y:S02]  /*ee50*/  SYNCS.PHASECHK.TRANS64.TRYWAIT P3, [R2+URZ+0x28840], R3 ;  /* 0x02884003020075a7 */ /* 0x0022a4000806017f */
[----:B--2---:R-:W-:Y:S05]  /*ee60*/  @!P3 NANOSLEEP.SYNCS 0x989680 ;  /* 0x009896800000b95d */ /* 0x004fea0003900000 */
[----:B------:R-:W2:Y:S02]  /*ee70*/  @!P3 SYNCS.PHASECHK.TRANS64 P3, [R2+URZ+0x28840], R3 ;  /* 0x028840030200b5a7 */ /* 0x000ea4000806007f */
[----:B--2---:R-:W-:Y:S05]  /*ee80*/  @!P3 BRA `(.L_x_7497) ;  /* 0xfffffffc00f0b947 */ /* 0x004fea000383ffff */
[----:B------:R-:W-:Y:S05]  /*ee90*/  BRA `(.L_x_7531) ;  /* 0xffffffec00807947 */ /* 0x000fea000383ffff */
.L_x_7499:
[----:B-1----:R1:W2:Y:S02]  /*eea0*/  SYNCS.PHASECHK.TRANS64.TRYWAIT P3, [R2+URZ+0x60], R11 ;  /* 0x0000600b020075a7 */ /* 0x0022a4000806017f */
[----:B--2---:R-:W-:Y:S05]  /*eeb0*/  @!P3 NANOSLEEP.SYNCS 0x989680 ;  /* 0x009896800000b95d */ /* 0x004fea0003900000 */
[----:B------:R-:W2:Y:S02]  /*eec0*/  @!P3 SYNCS.PHASECHK.TRANS64 P3, [R2+URZ+0x60], R11 ;  /* 0x0000600b0200b5a7 */ /* 0x000ea4000806007f */
[----:B--2---:R-:W-:Y:S05]  /*eed0*/  @!P3 BRA `(.L_x_7499) ;  /* 0xfffffffc00f0b947 */ /* 0x004fea000383ffff */
[----:B------:R-:W-:Y:S05]  /*eee0*/  BRA `(.L_x_7532) ;  /* 0xffffffec00ec7947 */ /* 0x000fea000383ffff */
.L_x_7506:
[----:B-1----:R1:W2:Y:S02]  /*eef0*/  SYNCS.PHASECHK.TRANS64.TRYWAIT P0, [R3+URZ+0x28860], R0 ;  /* 0x02886000030075a7 */ /* 0x0022a4000800017f */
[----:B--2---:R-:W-:Y:S05]  /*ef00*/  @!P0 NANOSLEEP.SYNCS 0x989680 ;  /* 0x009896800000895d */ /* 0x004fea0003900000 */
[----:B------:R-:W2:Y:S02]  /*ef10*/  @!P0 SYNCS.PHASECHK.TRANS64 P0, [R3+URZ+0x28860], R0 ;  /* 0x02886000030085a7 */ /* 0x000ea4000800007f */
[----:B--2---:R-:W-:Y:S05]  /*ef20*/  @!P0 BRA `(.L_x_7506) ;  /* 0xfffffffc00f08947 */ /* 0x004fea000383ffff */
[----:B------:R-:W-:Y:S05]  /*ef30*/  BRA `(.L_x_7533) ;  /* 0xfffffff000c07947 */ /* 0x000fea000383ffff */
.L_x_7508:
[----:B------:R-:W-:Y:S01]  /*ef40*/  BSSY B0, `(.L_x_7534) ;  /* 0x0000007000007945 */ /* 0x000fe20003800000 */
[----:B------:R-:W-:Y:S01]  /*ef50*/  MOV R12, RZ ;  /* 0x000000ff000c7202 */ /* 0x000fe20000000f00 */
[----:B------:R-:W-:Y:S02]  /*ef60*/  IMAD.MOV.U32 R11, RZ, RZ, 0x1f ;  /* 0x0000001fff0b7424 */ /* 0x000fe400078e00ff */
[----:B------:R-:W-:-:S07]  /*ef70*/  IMAD.MOV.U32 R15, RZ, RZ, -0x1 ;  /* 0xffffffffff0f7424 */ /* 0x000fce00078e00ff */
[----:B------:R-:W-:Y:S05]  /*ef80*/  WARPSYNC.COLLECTIVE R15, `(.L_x_7535) ;  /* 0x000000000f087348 */ /* 0x000fea0003c00000 */
[----:B------:R1:W2:Y:S02]  /*ef90*/  SHFL.IDX P6, R14, R13, R12, R11 ;  /* 0x0000000c0d0e7389 */ /* 0x0002a400000c000b */
[----:B-12---:R-:W-:Y:S01]  /*efa0*/  ENDCOLLECTIVE ;  /* 0x000000000000791b */ /* 0x006fe20003800000 */
.L_x_7535:
[----:B------:R-:W-:Y:S05]  /*efb0*/  BSYNC B0 ;  /* 0x0000000000007941 */ /* 0x000fea0003800000 */
.L_x_7534:
[----:B------:R-:W-:Y:S05]  /*efc0*/  BRA `(.L_x_7536) ;  /* 0xfffffff400347947 */ /* 0x000fea000383ffff */
.L_x_7510:
[----:B--2---:R2:W3:Y:S02]  /*efd0*/  SYNCS.PHASECHK.TRANS64.TRYWAIT P0, [R7+URZ+0x28820], R0 ;  /* 0x02882000070075a7 */ /* 0x0044e4000800017f */
[----:B---3--:R-:W-:Y:S05]  /*efe0*/  @!P0 NANOSLEEP.SYNCS 0x989680 ;  /* 0x009896800000895d */ /* 0x008fea0003900000 */
[----:B------:R-:W3:Y:S02]  /*eff0*/  @!P0 SYNCS.PHASECHK.TRANS64 P0, [R7+URZ+0x28820], R0 ;  /* 0x02882000070085a7 */ /* 0x000ee4000800007f */
[----:B---3--:R-:W-:Y:S05]  /*f000*/  @!P0 BRA `(.L_x_7510) ;  /* 0xfffffffc00f08947 */ /* 0x008fea000383ffff */
[----:B------:R-:W-:Y:S05]  /*f010*/  BRA `(.L_x_7537) ;  /* 0xfffffff4007c7947 */ /* 0x000fea000383ffff */
.L_x_7514:
[----:B--2---:R2:W3:Y:S02]  /*f020*/  SYNCS.PHASECHK.TRANS64.TRYWAIT P0, [R5+URZ], R4 ;  /* 0x00000004050075a7 */ /* 0x0044e4000800017f */
[----:B---3--:R-:W-:Y:S05]  /*f030*/  @!P0 NANOSLEEP.SYNCS 0x989680 ;  /* 0x009896800000895d */ /* 0x008fea0003900000 */
[----:B------:R-:W3:Y:S02]  /*f040*/  @!P0 SYNCS.PHASECHK.TRANS64 P0, [R5+URZ], R4 ;  /* 0x00000004050085a7 */ /* 0x000ee4000800007f */
[----:B---3--:R-:W-:Y:S05]  /*f050*/  @!P0 BRA `(.L_x_7514) ;  /* 0xfffffffc00f08947 */ /* 0x008fea000383ffff */
[----:B------:R-:W-:Y:S05]  /*f060*/  BRA `(.L_x_7538) ;  /* 0xfffffff400d07947 */ /* 0x000fea000383ffff */
.L_x_7515:
[----:B---3--:R3:W4:Y:S02]  /*f070*/  SYNCS.PHASECHK.TRANS64.TRYWAIT P0, [R3+URZ], R0 ;  /* 0x00000000030075a7 */ /* 0x008724000800017f */
[----:B----4-:R-:W-:Y:S05]  /*f080*/  @!P0 NANOSLEEP.SYNCS 0x989680 ;  /* 0x009896800000895d */ /* 0x010fea0003900000 */
[----:B------:R-:W4:Y:S02]  /*f090*/  @!P0 SYNCS.PHASECHK.TRANS64 P0, [R3+URZ], R0 ;  /* 0x00000000030085a7 */ /* 0x000f24000800007f */
[----:B----4-:R-:W-:Y:S05]  /*f0a0*/  @!P0 BRA `(.L_x_7515) ;  /* 0xfffffffc00f08947 */ /* 0x010fea000383ffff */
[----:B------:R-:W-:Y:S05]  /*f0b0*/  BRA `(.L_x_7539) ;  /* 0xfffffff400c47947 */ /* 0x000fea000383ffff */
.L_x_7517:
[----:B--2---:R2:W3:Y:S02]  /*f0c0*/  SYNCS.PHASECHK.TRANS64.TRYWAIT P0, [R5+URZ], R4 ;  /* 0x00000004050075a7 */ /* 0x0044e4000800017f */
[----:B---3--:R-:W-:Y:S05]  /*f0d0*/  @!P0 NANOSLEEP.SYNCS 0x989680 ;  /* 0x009896800000895d */ /* 0x008fea0003900000 */
[----:B------:R-:W3:Y:S02]  /*f0e0*/  @!P0 SYNCS.PHASECHK.TRANS64 P0, [R5+URZ], R4 ;  /* 0x00000004050085a7 */ /* 0x000ee4000800007f */
[----:B---3--:R-:W-:Y:S05]  /*f0f0*/  @!P0 BRA `(.L_x_7517) ;  /* 0xfffffffc00f08947 */ /* 0x008fea000383ffff */
[----:B------:R-:W-:Y:S05]  /*f100*/  BRA `(.L_x_7540) ;  /* 0xfffffff400c87947 */ /* 0x000fea000383ffff */
.L_x_7541:
        /* <DEDUP_REMOVED lines=15> */
.L_x_12770:


//--------------------- .text._ZN7cutlass13device_kernelIN5flash11enable_sm90INS1_16FlashAttnFwdSm90INS1_25CollectiveMainloopFwdSm90ILi2EN4cute5tupleIJNS5_1CILi1EEES8_S8_EEENS6_IJNS7_ILi128EEESA_SA_EEELi128ENS_10bfloat16_tEfNS_4arch4Sm90ELb1ELb0ELb1ELb1ELb0ELb0ELb0ELb1ELb1ELb0ELb0ELb0EEENS1_21CollectiveEpilogueFwdISB_S9_SC_SE_Li256ELb1ELb0ELb0ELb0EEENS1_36VarlenDynamicPersistentTileSchedulerILi128ELi128ELi256ELi32ELb0ELb0ELb1ELb1ELb1ELb1EEEEEEEEEvNT_6ParamsE --------------------------
	.section	.text._ZN7cutlass13device_kernelIN5flash11enable_sm90INS1_16FlashAttnFwdSm90INS1_25CollectiveMainloopFwdSm90ILi2EN4cute5tupleIJNS5_1CILi1EEES8_S8_EEENS6_IJNS7_ILi128EEESA_SA_EEELi128ENS_10bfloat16_tEfNS_4arch4Sm90ELb1ELb0ELb1ELb1ELb0ELb0ELb0ELb1ELb1ELb0ELb0ELb0EEENS1_21CollectiveEpilogueFwdISB_S9_SC_SE_Li256ELb1ELb0ELb0ELb0EEENS1_36VarlenDynamicPersistentTileSchedulerILi128ELi128ELi256ELi32ELb0ELb0ELb1ELb1ELb1ELb1EEEEEEEEEvNT_6ParamsE,"ax",@progbits
	.align	128
.text._ZN7cutlass13device_kernelIN5flash11enable_sm90INS1_16FlashAttnFwdSm90INS1_25CollectiveMainloopFwdSm90ILi2EN4cute5tupleIJNS5_1CILi1EEES8_S8_EEENS6_IJNS7_ILi128EEESA_SA_EEELi128ENS_10bfloat16_tEfNS_4arch4Sm90ELb1ELb0ELb1ELb1ELb0ELb0ELb0ELb1ELb1ELb0ELb0ELb0EEENS1_21CollectiveEpilogueFwdISB_S9_SC_SE_Li256ELb1ELb0ELb0ELb0EEENS1_36VarlenDynamicPersistentTileSchedulerILi128ELi128ELi256ELi32ELb0ELb0ELb1ELb1ELb1ELb1EEEEEEEEEvNT_6ParamsE:
        .type           _ZN7cutlass13device_kernelIN5flash11enable_sm90INS1_16FlashAttnFwdSm90INS1_25CollectiveMainloopFwdSm90ILi2EN4cute5tupleIJNS5_1CILi1EEES8_S8_EEENS6_IJNS7_ILi128EEESA_SA_EEELi128ENS_10bfloat16_tEfNS_4arch4Sm90ELb1ELb0ELb1ELb1ELb0ELb0ELb0ELb1ELb1ELb0ELb0ELb0EEENS1_21CollectiveEpilogueFwdISB_S9_SC_SE_Li256ELb1ELb0ELb0ELb0EEENS1_36VarlenDynamicPersistentTileSchedulerILi128ELi128ELi256ELi32ELb0ELb0ELb1ELb1ELb1ELb1EEEEEEEEEvNT_6ParamsE,@function
        .size           _ZN7cutlass13device_kernelIN5flash11enable_sm90INS1_16FlashAttnFwdSm90INS1_25CollectiveMainloopFwdSm90ILi2EN4cute5tupleIJNS5_1CILi1EEES8_S8_EEENS6_IJNS7_ILi128EEESA_SA_EEELi128ENS_10bfloat16_tEfNS_4arch4Sm90ELb1ELb0ELb1ELb1ELb0ELb0ELb0ELb1ELb1ELb0ELb0ELb0EEENS1_21CollectiveEpilogueFwdISB_S9_SC_SE_Li256ELb1ELb0ELb0ELb0EEENS1_36VarlenDynamicPersistentTileSchedulerILi128ELi128ELi256ELi32ELb0ELb0ELb1ELb1ELb1ELb1EEEEEEEEEvNT_6ParamsE,(.L_x_12771 - _ZN7cutlass13device_kernelIN5flash11enable_sm90INS1_16FlashAttnFwdSm90INS1_25CollectiveMainloopFwdSm90ILi2EN4cute5tupleIJNS5_1CILi1EEES8_S8_EEENS6_IJNS7_ILi128EEESA_SA_EEELi128ENS_10bfloat16_tEfNS_4arch4Sm90ELb1ELb0ELb1ELb1ELb0ELb0ELb0ELb1ELb1ELb0ELb0ELb0EEENS1_21CollectiveEpilogueFwdISB_S9_SC_SE_Li256ELb1ELb0ELb0ELb0EEENS1_36VarlenDynamicPersistentTileSchedulerILi128ELi128ELi256ELi32ELb0ELb0ELb1ELb1ELb1ELb1EEEEEEEEEvNT_6ParamsE)
        .other          _ZN7cutlass13device_kernelIN5flash11enable_sm90INS1_16FlashAttnFwdSm90INS1_25CollectiveMainloopFwdSm90ILi2EN4cute5tupleIJNS5_1CILi1EEES8_S8_EEENS6_IJNS7_ILi128EEESA_SA_EEELi128ENS_10bfloat16_tEfNS_4arch4Sm90ELb1ELb0ELb1ELb1ELb0ELb0ELb0ELb1ELb1ELb0ELb0ELb0EEENS1_21CollectiveEpilogueFwdISB_S9_SC_SE_Li256ELb1ELb0ELb0ELb0EEENS1_36VarlenDynamicPersistentTileSchedulerILi128ELi128ELi256ELi32ELb0ELb0ELb1ELb1ELb1ELb1EEEEEEEEEvNT_6ParamsE,@"STO_CUDA_ENTRY STV_DEFAULT"
_ZN7cutlass13device_kernelIN5flash11enable_sm90INS1_16FlashAttnFwdSm90INS1_25CollectiveMainloopFwdSm90ILi2EN4cute5tupleIJNS5_1CILi1EEES8_S8_EEENS6_IJNS7_ILi128EEESA_SA_EEELi128ENS_10bfloat16_tEfNS_4arch4Sm90ELb1ELb0ELb1ELb1ELb0ELb0ELb0ELb1ELb1ELb0ELb0ELb0EEENS1_21CollectiveEpilogueFwdISB_S9_SC_SE_Li256ELb1ELb0ELb0ELb0EEENS1_36VarlenDynamicPersistentTileSchedulerILi128ELi128ELi256ELi32ELb0ELb0ELb1ELb1ELb1ELb1EEEEEEEEEvNT_6ParamsE:
        /* <DEDUP_REMOVED lines=21> */
.L_x_7543:
[----:B------:R-:W-:Y:S05]  /*0150*/  BSYNC B0 ;  /* 0x0000000000007941 */ /* 0x000fea0003800000 */
.L_x_7542:
        /* <DEDUP_REMOVED lines=41> */
.L_x_7544:
        /* <DEDUP_REMOVED lines=22> */
.L_x_7545:
        /* <DEDUP_REMOVED lines=18> */
.L_x_7546:
        /* <DEDUP_REMOVED lines=22> */
.L_x_7547:
        /* <DEDUP_REMOVED lines=22> */
.L_x_7548:
[----:B------:R-:W-:Y:S01]  /*0930*/  PLOP3.LUT P0, PT, PT, PT, UP0, 0x80, 0x0 ;  /* 0x000000000000781c */ /* 0x000fe20003f0f008 */
[----:B------:R-:W-:Y:S01]  /*0940*/  UMOV UR36, 0x1 ;  /* 0x0000000100247882 */ /* 0x000fe20000000000 */
[----:B------:R-:W-:Y:S01]  /*0950*/  NOP ;  /* 0x0000000000007918 */ /* 0x000fe20000000000 */
[----:B------:R-:W-:Y:S01]  /*0960*/  USEL UR36, UR36, 0x2, !UP0 ;  /* 0x0000000224247887 */ /* 0x000fe2000c000000 */
[----:B------:R-:W-:Y:S01]  /*0970*/  ULDC.64 UR48, c[0x0][0x208] ;  /* 0x0000820000307ab9 */ /* 0x000fe20000000a00 */
[----:B012-4-:R-:W-:Y:S08]  /*0980*/  BAR.SYNC.DEFER_BLOCKING 0x0 ;  /* 0x0000000000007b1d */ /* 0x017ff00000010000 */
[----:B------:R-:W-:Y:S05]  /*0990*/  @!P0 BRA `(.L_x_7549) ;  /* 0x000000c0000c8947 */ /* 0x000fea0003800000 */
.L_x_7550:
        /* <DEDUP_REMOVED lines=28> */
[C---:B------:R-:W-:Y:S02]  /*0b60*/  LOP3.LUT R23, R5.reuse, 0xffffff80, RZ, 0xc0, !PT ;  /* 0xffffff8005177812 */ /* 0x040fe400078ec0ff */
        /* <DEDUP_REMOVED lines=14> */
[----:B------:R-:W-:Y:S02]  /*0c50*/  LOP3.LUT R18, R6, 0x7ffffffc, RZ, 0xc0, !PT ;  /* 0x7ffffffc06127812 */ /* 0x000fe400078ec0ff */
[----:B------:R-:W-:Y:S02]  /*0c60*/  LOP3.LUT R8, R0, 0xfffffff8, RZ, 0xc0, !PT ;  /* 0xfffffff800087812 */ /* 0x000fe400078ec0ff */
[-C--:B------:R-:W-:Y:S01]  /*0c70*/  LEA.HI R0, R3, R186.reuse, RZ, 0x4 ;  /* 0x000000ba03007211 */ /* 0x080fe200078f20ff */
[----:B------:R-:W-:Y:S01]  /*0c80*/  IMAD.IADD R18, R23, 0x1, -R18 ;  /* 0x0000000117127824 */ /* 0x000fe200078e0a12 */
[----:B------:R-:W-:Y:S01]  /*0c90*/  LEA.HI R3, R3, R186, RZ, 0x3 ;  /* 0x000000ba03037211 */ /* 0x000fe200078f18ff */
[----:B------:R-:W-:Y:S01]  /*0ca0*/  IMAD.IADD R11, R7, 0x1, -R8 ;  /* 0x00000001070b7824 */ /* 0x000fe200078e0a08 */
[----:B------:R-:W-:-:S02]  /*0cb0*/  SHF.R.S32.HI R9, RZ, 0x4, R0 ;  /* 0x00000004ff097819 */ /* 0x000fc40000011400 */
[----:B------:R-:W-:Y:S01]  /*0cc0*/  LOP3.LUT R7, R0, 0x3fffff0, RZ, 0xc0, !PT ;  /* 0x03fffff000077812 */ /* 0x000fe200078ec0ff */
[----:B------:R-:W-:Y:S01]  /*0cd0*/  IMAD R4, R4, 0x10, R11 ;  /* 0x0000001004047824 */ /* 0x000fe200078e020b */
[----:B------:R-:W-:Y:S02]  /*0ce0*/  LEA.HI R0, R0, R9, RZ, 0x1 ;  /* 0x0000000900007211 */ /* 0x000fe400078f08ff */
[----:B------:R-:W-:Y:S01]  /*0cf0*/  LOP3.LUT R5, R3, 0x1ffffff8, RZ, 0xc0, !PT ;  /* 0x1ffffff803057812 */ /* 0x000fe200078ec0ff */
[----:B------:R-:W-:Y:S01]  /*0d00*/  IMAD.IADD R7, R186, 0x1, -R7 ;  /* 0x00000001ba077824 */ /* 0x000fe200078e0a07 */
[----:B------:R-:W-:Y:S01]  /*0d10*/  LOP3.LUT R0, R0, 0x1ffffffe, RZ, 0xc0, !PT ;  /* 0x1ffffffe00007812 */ /* 0x000fe200078ec0ff */
[----:B------:R-:W-:Y:S01]  /*0d20*/  IMAD R19, R19, 0x40, R4 ;  /* 0x0000004013137824 */ /* 0x000fe200078e0204 */
[----:B------:R-:W-:Y:S01]  /*0d30*/  SHF.R.S32.HI R16, RZ, 0x3, R3 ;  /* 0x00000003ff107819 */ /* 0x000fe20000011403 */
[----:B------:R-:W-:Y:S02]  /*0d40*/  IMAD R7, R7, 0x40, R2 ;  /* 0x0000004007077824 */ /* 0x000fe400078e0202 */
[----:B------:R-:W-:-:S02]  /*0d50*/  IMAD.IADD R0, R9, 0x1, -R0 ;  /* 0x0000000109007824 */ /* 0x000fc400078e0a00 */
[----:B------:R-:W-:-:S03]  /*0d60*/  IMAD.IADD R2, R186, 0x1, -R5 ;  /* 0x00000001ba027824 */ /* 0x000fc600078e0a05 */
[----:B------:R-:W-:Y:S01]  /*0d70*/  LEA R185, R0, R7, 0x3 ;  /* 0x0000000700b97211 */ /* 0x000fe200078e18ff */
[----:B------:R-:W-:-:S07]  /*0d80*/  IMAD.SHL.U32 R2, R2, 0x8, RZ ;  /* 0x0000000802027824 */ /* 0x000fce00078e00ff */
.L_x_7604:
[----:B0---45:R-:W0:Y:S01]  /*0d90*/  LDC.64 R4, c[0x0][0xc60] ;  /* 0x00031800ff047b82 */ /* 0x031e220000000a00 */
[----:B------:R-:W-:Y:S01]  /*0da0*/  ULDC.64 UR6, c[0x0][0xa28] ;  /* 0x00028a0000067ab9 */ /* 0x000fe20000000a00 */
[----:B------:R-:W-:Y:S01]  /*0db0*/  ULDC.64 UR8, c[0x0][0xa18] ;  /* 0x0002860000087ab9 */ /* 0x000fe20000000a00 */
[----:B------:R-:W-:Y:S01]  /*0dc0*/  ULDC UR4, c[0x0][0x404] ;  /* 0x0001010000047ab9 */ /* 0x000fe20000000800 */
        /* <DEDUP_REMOVED lines=10> */
[----:B------:R-:W-:-:S04]  /*0e70*/  @UP0 ULEA UR6, UP2, UR37, UR6, 0x2 ;  /* 0x0000000625060291 */ /* 0x000fc8000f84103f */
[----:B------:R-:W-:Y:S02]  /*0e80*/  @UP0 ULEA.HI.X UR7, UR37, UR7, UR38, 0x2, UP2 ;  /* 0x0000000725070291 */ /* 0x000fe400090f1426 */
[----:B------:R-:W-:Y:S01]  /*0e90*/  @UP1 ULEA UR8, UP0, UR37, UR8, 0x2 ;  /* 0x0000000825081291 */ /* 0x000fe2000f80103f */
[----:B------:R-:W-:-:S03]  /*0ea0*/  IMAD.U32 R4, RZ, RZ, UR6 ;  /* 0x00000006ff047e24 */ /* 0x000fc6000f8e00ff */
[----:B------:R-:W-:Y:S01]  /*0eb0*/  @UP1 ULEA.HI.X UR9, UR37, UR9, UR38, 0x2, UP0 ;  /* 0x0000000925091291 */ /* 0x000fe200080f1426 */
[----:B------:R-:W-:Y:S01]  /*0ec0*/  IMAD.U32 R5, RZ, RZ, UR7 ;  /* 0x00000007ff057e24 */ /* 0x000fe2000f8e00ff */
[----:B------:R-:W-:Y:S01]  /*0ed0*/  ULDC.64 UR6, c[0x0][0x3f8] ;  /* 0x0000fe0000067ab9 */ /* 0x000fe20000000a00 */
[----:B---3--:R-:W-:-:S03]  /*0ee0*/  IMAD.U32 R6, RZ, RZ, UR8 ;  /* 0x00000008ff067e24 */ /* 0x008fc6000f8e00ff */
[----:B------:R-:W-:Y:S01]  /*0ef0*/  IMAD.U32 R7, RZ, RZ, UR9 ;  /* 0x00000009ff077e24 */ /* 0x000fe2000f8e00ff */
[----:B------:R-:W2:Y:S01]  /*0f00*/  @P0 LDG.E R4, desc[UR48][R4.64] ;  /* 0x0000003004040981 */ /* 0x000ea2000c1e1900 */
[----:B------:R-:W-:Y:S01]  /*0f10*/  UISETP.NE.U32.AND UP0, UPT, UR6, URZ, UPT ;  /* 0x0000003f0600728c */ /* 0x000fe2000bf05070 */
[----:B------:R-:W-:Y:S02]  /*0f20*/  ULDC.64 UR8, c[0x0][0xa20] ;  /* 0x0002880000087ab9 */ /* 0x000fe40000000a00 */
[----:B------:R-:W3:Y:S01]  /*0f30*/  @P2 LDG.E R6, desc[UR48][R6.64] ;  /* 0x0000003006062981 */ /* 0x000ee2000c1e1900 */
[----:B------:R-:W-:Y:S01]  /*0f40*/  UISETP.NE.AND.EX UP0, UPT, UR7, URZ, UPT, UP0 ;  /* 0x0000003f0700728c */ /* 0x000fe2000bf05300 */
[----:B------:R-:W-:Y:S01]  /*0f50*/  ISETP.NE.U32.AND P1, PT, RZ, UR8, PT ;  /* 0x00000008ff007c0c */ /* 0x000fe2000bf25070 */
[----:B------:R-:W-:Y:S01]  /*0f60*/  ULDC UR6, c[0x0][0x2e0] ;  /* 0x0000b80000067ab9 */ /* 0x000fe20000000800 */
[----:B------:R-:W-:Y:S01]  /*0f70*/  UMOV UR47, URZ ;  /* 0x0000003f002f7c82 */ /* 0x000fe20008000000 */
[----:B------:R-:W-:Y:S01]  /*0f80*/  USEL UR4, UR4, 0x1, UP0 ;  /* 0x0000000104047887 */ /* 0x000fe20008000000 */
[----:B------:R-:W-:Y:S01]  /*0f90*/  ISETP.NE.AND.EX P1, PT, RZ, UR9, PT, P1 ;  /* 0x00000009ff007c0c */ /* 0x000fe2000bf25310 */
[----:B------:R-:W-:Y:S01]  /*0fa0*/  ULDC UR51, c[0x0][0x288] ;  /* 0x0000a20000337ab9 */ /* 0x000fe20000000800 */
[----:B------:R-:W-:Y:S01]  /*0fb0*/  UMOV UR39, UR5 ;  /* 0x0000000500277c82 */ /* 0x000fe20008000000 */
[----:B------:R-:W-:Y:S01]  /*0fc0*/  UIMAD UR6, UR4, UR6, URZ ;  /* 0x00000006040672a4 */ /* 0x000fe2000f8e023f */
[----:B--2---:R-:W-:-:S02]  /*0fd0*/  @P0 R2UR UR47, R4 ;  /* 0x00000000042f02ca */ /* 0x004fc400000e0000 */
[----:B---3--:R-:W-:Y:S01]  /*0fe0*/  @P2 R2UR UR51, R6 ;  /* 0x00000000063322ca */ /* 0x008fe200000e0000 */
[----:B-1----:R-:W-:-:S14]  /*0ff0*/  @P2 BRA `(.L_x_7551) ;  /* 0x0000000000342947 */ /* 0x002fdc0003800000 */
        /* <DEDUP_REMOVED lines=13> */
.L_x_7551:
[----:B------:R-:W-:Y:S01]  /*10d0*/  UMOV UR40, UR52 ;  /* 0x0000003400287c82 */ /* 0x000fe20008000000 */
[----:B------:R-:W-:Y:S05]  /*10e0*/  @!P1 BRA `(.L_x_7552) ;  /* 0x00000000001c9947 */ /* 0x000fea0003800000 */
[----:B------:R-:W-:-:S04]  /*10f0*/  ULEA UR4, UP0, UR37, UR8, 0x2 ;  /* 0x0000000825047291 */ /* 0x000fc8000f80103f */
[----:B------:R-:W-:Y:S02]  /*1100*/  ULEA.HI.X UR5, UR37, UR9, UR38, 0x2, UP0 ;  /* 0x0000000925057291 */ /* 0x000fe400080f1426 */
[----:B------:R-:W-:-:S04]  /*1110*/  MOV R4, UR4 ;  /* 0x0000000400047c02 */ /* 0x000fc80008000f00 */
[----:B------:R-:W-:-:S05]  /*1120*/  IMAD.U32 R5, RZ, RZ, UR5 ;  /* 0x00000005ff057e24 */ /* 0x000fca000f8e00ff */
[----:B------:R-:W2:Y:S02]  /*1130*/  LDG.E R4, desc[UR48][R4.64] ;  /* 0x0000003004047981 */ /* 0x000ea4000c1e1900 */
[----:B--2---:R-:W-:Y:S01]  /*1140*/  R2UR UR6, R4 ;  /* 0x00000000040672ca */ /* 0x004fe200000e0000 */
[----:B------:R-:W-:-:S14]  /*1150*/  BRA `(.L_x_7553) ;  /* 0x0000000000347947 */ /* 0x000fdc0003800000 */
.L_x_7552:
        /* <DEDUP_REMOVED lines=13> */
.L_x_7553:
[----:B------:R-:W-:Y:S01]  /*1230*/  UIADD3 UR47, -UR47, UR6, URZ ;  /* 0x000000062f2f7290 */ /* 0x000fe2000fffe13f */
[----:B------:R-:W-:Y:S01]  /*1240*/  PLOP3.LUT P0, PT, PT, PT, PT, 0x80, 0x0 ;  /* 0x000000000000781c */ /* 0x000fe20003f0f070 */
[----:B------:R-:W-:Y:S01]  /*1250*/  ULEA UR5, UR52, 0xff, 0x7 ;  /* 0x000000ff34057891 */ /* 0x000fe2000f8e383f */
[----:B------:R-:W-:Y:S01]  /*1260*/  IMAD.MOV.U32 R0, RZ, RZ, RZ ;  /* 0x000000ffff007224 */ /* 0x000fe200078e00ff */
[----:B------:R-:W-:Y:S01]  /*1270*/  UIADD3 UR4, UR47, 0x7f, URZ ;  /* 0x0000007f2f047890 */ /* 0x000fe2000fffe03f */
[----:B------:R-:W-:Y:S01]  /*1280*/  IMAD.MOV.U32 R3, RZ, RZ, RZ ;  /* 0x000000ffff037224 */ /* 0x000fe200078e00ff */
[----:B------:R-:W-:Y:S01]  /*1290*/  UIADD3 UR6, UR47, UR5, -UR51 ;  /* 0x000000052f067290 */ /* 0x000fe2000fffe833 */
[----:B------:R-:W-:Y:S01]  /*12a0*/  IMAD.MOV.U32 R151, RZ, RZ, RZ ;  /* 0x000000ffff977224 */ /* 0x000fe200078e00ff */
[----:B------:R-:W-:Y:S01]  /*12b0*/  USHF.R.S32.HI UR5, URZ, 0x1f, UR4 ;  /* 0x0000001f3f057899 */ /* 0x000fe20008011404 */
[----:B------:R-:W-:Y:S01]  /*12c0*/  CS2R R32, SRZ ;  /* 0x0000000000207805 */ /* 0x000fe2000001ff00 */
[----:B------:R-:W-:Y:S01]  /*12d0*/  USHF.R.S32.HI UR7, URZ, 0x1f, UR6 ;  /* 0x0000001f3f077899 */ /* 0x000fe20008011406 */
[----:B------:R-:W-:Y:S01]  /*12e0*/  IMAD.MOV.U32 R21, RZ, RZ, RZ ;  /* 0x000000ffff157224 */ /* 0x000fe200078e00ff */
[----:B------:R-:W-:Y:S01]  /*12f0*/  ULEA.HI UR5, UR5, UR4, URZ, 0x7 ;  /* 0x0000000405057291 */ /* 0x000fe2000f8f383f */
[----:B------:R-:W-:Y:S01]  /*1300*/  CS2R R34, SRZ ;  /* 0x0000000000227805 */ /* 0x000fe2000001ff00 */
[----:B------:R-:W-:Y:S01]  /*1310*/  ULEA.HI UR7, UR7, UR6, URZ, 0x7 ;  /* 0x0000000607077291 */ /* 0x000fe2000f8f383f */
[----:B------:R-:W-:Y:S01]  /*1320*/  CS2R R36, SRZ ;  /* 0x0000000000247805 */ /* 0x000fe2000001ff00 */
[----:B------:R-:W-:Y:S01]  /*1330*/  USHF.R.S32.HI UR5, URZ, 0x7, UR5 ;  /* 0x000000073f057899 */ /* 0x000fe20008011405 */
        /* <DEDUP_REMOVED lines=17> */
[----:B------:R-:W-:-:S02]  /*1450*/  CS2R R68, SRZ ;  /* 0x0000000000447805 */ /* 0x000fc4000001ff00 */
[----:B------:R-:W-:Y:S02]  /*1460*/  CS2R R70, SRZ ;  /* 0x0000000000467805 */ /* 0x000fe4000001ff00 */
[----:B------:R-:W-:Y:S02]  /*1470*/  PLOP3.LUT P1, PT, PT, PT, UP0, 0x80, 0x0 ;  /* 0x000000000000781c */ /* 0x000fe40003f2f008 */
        /* <DEDUP_REMOVED lines=12> */
[----:B------:R-:W-:Y:S01]  /*1540*/  MOV R153, RZ ;  /* 0x000000ff00997202 */ /* 0x000fe20000000f00 */
        /* <DEDUP_REMOVED lines=34> */
.L_x_7555:
[----:B------:R-:W-:Y:S01]  /*1770*/  ULEA.HI UR4, UR45, UR45, URZ, 0x1 ;  /* 0x0000002d2d047291 */ /* 0x000fe2000f8f083f */
[----:B------:R-:W-:-:S03]  /*1780*/  MOV R3, UR46 ;  /* 0x0000002e00037c02 */ /* 0x000fc60008000f00 */
[----:B------:R-:W-:Y:S01]  /*1790*/  ULOP3.LUT UR4, UR4, 0xfffffffe, URZ, 0xc0, !UPT ;  /* 0xfffffffe04047892 */ /* 0x000fe2000f8ec03f */
[----:B------:R-:W-:-:S03]  /*17a0*/  ISETP.NE.AND P0, PT, R3, 0x3, PT ;  /* 0x000000030300780c */ /* 0x000fc60003f05270 */
[----:B------:R-:W-:-:S06]  /*17b0*/  UIADD3 UR4, UR45, -UR4, URZ ;  /* 0x800000042d047290 */ /* 0x000fcc000fffe03f */
[----:B------:R-:W-:-:S05]  /*17c0*/  IMAD.U32 R0, RZ, RZ, UR4 ;  /* 0x00000004ff007e24 */ /* 0x000fca000f8e00ff */
[----:B------:R-:W-:-:S04]  /*17d0*/  SHF.L.U32 R0, R0, 0x1f, RZ ;  /* 0x0000001f00007819 */ /* 0x000fc800000006ff */
[----:B------:R-:W0:Y:S02]  /*17e0*/  SYNCS.PHASECHK.TRANS64.TRYWAIT P1, [UR41+0x28800], R0 ;  /* 0x02880000ff0075a7 */ /* 0x000e240008020169 */
[----:B0-----:R-:W-:Y:S05]  /*17f0*/  @!P1 BRA `(.L_x_7556) ;  /* 0x0000010000249947 */ /* 0x001fea0003800000 */
.L_x_7691:
[----:B------:R-:W-:Y:S05]  /*1800*/  @!P0 BRA `(.L_x_7557) ;  /* 0x0000000000048947 */ /* 0x000fea0003800000 */
[----:B------:R-:W-:Y:S01]  /*1810*/  BPT.TRAP 0x1 ;  /* 0x000000040000795c */ /* 0x000fe20000300000 */
.L_x_7557:
[----:B0-----:R-:W-:Y:S02]  /*1820*/  IMAD.U32 R0, RZ, RZ, UR43 ;  /* 0x0000002bff007e24 */ /* 0x001fe4000f8e00ff */
[----:B------:R-:W-:-:S03]  /*1830*/  IMAD.U32 R3, RZ, RZ, UR44 ;  /* 0x0000002cff037e24 */ /* 0x000fc6000f8e00ff */
[----:B------:R-:W-:Y:S02]  /*1840*/  LEA R0, R0, UR41, 0x3 ;  /* 0x0000002900007c11 */ /* 0x000fe4000f8e18ff */
[----:B------:R-:W-:-:S04]  /*1850*/  SHF.L.U32 R3, R3, 0x1f, RZ ;  /* 0x0000001f03037819 */ /* 0x000fc800000006ff */
[----:B------:R0:W1:Y:S01]  /*1860*/  SYNCS.PHASECHK.TRANS64.TRYWAIT P2, [R0+URZ+0x28830], R3 ;  /* 0x02883003000075a7 */ /* 0x000062000804017f */
[----:B------:R-:W-:Y:S05]  /*1870*/  @!P0 BRA `(.L_x_7558) ;  /* 0x0000000000048947 */ /* 0x000fea0003800000 */
[----:B------:R-:W-:Y:S01]  /*1880*/  BPT.TRAP 0x1 ;  /* 0x000000040000795c */ /* 0x000fe20000300000 */
.L_x_7558:
[----:B------:R-:W2:Y:S01]  /*1890*/  S2R R4, SR_TID.X ;  /* 0x0000000000047919 */ /* 0x000ea20000002100 */
[----:B------:R-:W-:Y:S01]  /*18a0*/  IMAD.MOV.U32 R151, RZ, RZ, RZ ;  /* 0x000000ffff977224 */ /* 0x000fe200078e00ff */
[----:B--2---:R-:W-:Y:S01]  /*18b0*/  LOP3.LUT P1, RZ, R4, 0x7f, RZ, 0xc0, !PT ;  /* 0x0000007f04ff7812 */ /* 0x004fe2000782c0ff */
[----:B-1----:R-:W-:-:S12]  /*18c0*/  @P2 BRA `(.L_x_7559) ;  /* 0x0000000000082947 */ /* 0x002fd80003800000 */
[----:B------:R-:W1:Y:S02]  /*18d0*/  SYNCS.PHASECHK.TRANS64.TRYWAIT P2, [R0+URZ+0x28830], R3 ;  /* 0x02883003000075a7 */ /* 0x000e64000804017f */
[----:B-1----:R-:W-:Y:S05]  /*18e0*/  @!P2 BRA `(.L_x_7560) ;  /* 0x000001000000a947 */ /* 0x002fea0003800000 */
.L_x_7559:
[----:B------:R-:W-:Y:S05]  /*18f0*/  WARPSYNC.ALL ;  /* 0x0000000000007948 */ /* 0x000fea0003800000 */
[----:B------:R-:W-:Y:S01]  /*1900*/  UIADD3 UR4, UR41, 0x18400, URZ ;  /* 0x0001840029047890 */ /* 0x000fe2000fffe03f */
[----:B------:R-:W-:Y:S01]  /*1910*/  WARPGROUP.ARRIVE ;  /* 0x00000000000079c5 */ /* 0x000fe20000000000 */
[----:B------:R-:W-:Y:S01]  /*1920*/  ULOP3.LUT UR32, UR53, 0x10000, URZ, 0xfc, !UPT ;  /* 0x0001000035207892 */ /* 0x000fe2000f8efc3f */
[----:B01----:R-:W-:Y:S01]  /*1930*/  @!P1 VIADD R0, R0, 0x28840 ;  /* 0x0002884000009836 */ /* 0x003fe20000000000 */
        /* <DEDUP_REMOVED lines=9> */
[-C--:B------:R-:W-:Y:S01]  /*19d0*/  MOV R149, R151.reuse ;  /* 0x0000009700957202 */ /* 0x080fe20000000f00 */
[----:B------:R-:W-:Y:S01]  /*19e0*/  UIADD3 UR4, UR32, 0x2, URZ ;  /* 0x0000000220047890 */ /* 0x000fe2000fffe03f */
[--C-:B------:R-:W-:Y:S01]  /*19f0*/  IMAD.MOV.U32 R148, RZ, RZ, R151.reuse ;  /* 0x000000ffff947224 */ /* 0x100fe200078e0097 */
[----:B------:R-:W-:Y:S01]  /*1a00*/  ULEA UR34, UR43, UR50, 0xb ;  /* 0x000000322b227291 */ /* 0x000fe2000f8e583f */
        /* <DEDUP_REMOVED lines=25> */
[-C--:B------:R-:W-:Y:S01]  /*1ba0*/  MOV R138, R151.reuse ;  /* 0x00000097008a7202 */ /* 0x080fe20000000f00 */
        /* <DEDUP_REMOVED lines=47> */
[----:B------:R-:W-:Y:S02]  /*1ea0*/  WARPGROUP.DEPBAR.LE gsb0, 0x0 ;  /* 0x00008000000079c5 */ /* 0x000fe40000010000 */
[----:B------:R-:W-:-:S06]  /*1eb0*/  WARPGROUP.ARRIVE ;  /* 0x00000000000079c5 */ /* 0x000fcc0000000000 */
[----:B------:R-:W-:Y:S01]  /*1ec0*/  HGMMA.64x128x16.F32.BF16 R24, gdesc[UR4], R24, gsb0 ;  /* 0x01e00000041879f0 */ /* 0x000fe20008001818 */
[----:B------:R-:W-:Y:S02]  /*1ed0*/  UMOV UR6, 0xffffff80 ;  /* 0xffffff8000067882 */ /* 0x000fe40000000000 */
[----:B------:R-:W-:Y:S02]  /*1ee0*/  UIMAD UR6, UR56, UR6, 0x80 ;  /* 0x00000080380674a4 */ /* 0x000fe4000f8e0206 */
[----:B------:R-:W-:Y:S02]  /*1ef0*/  UIADD3 UR56, UR56, -0x2, URZ ;  /* 0xfffffffe38387890 */ /* 0x000fe4000fffe03f */
[----:B------:R-:W-:-:S04]  /*1f00*/  UIADD3 UR6, UR47, UR6, URZ ;  /* 0x000000062f067290 */ /* 0x000fc8000fffe03f */
[----:B------:R-:W-:Y:S02]  /*1f10*/  UIADD3 UR7, -UR51, 0x1, UR6 ;  /* 0x0000000133077890 */ /* 0x000fe4000fffe106 */
[----:B------:R-:W-:Y:S01]  /*1f20*/  IMAD.U32 R9, RZ, RZ, UR6 ;  /* 0x00000006ff097e24 */ /* 0x000fe2000f8e00ff */
[----:B------:R-:W-:-:S03]  /*1f30*/  ULDC UR6, c[0x0][0x988] ;  /* 0x0002620000067ab9 */ /* 0x000fc60000000800 */
[----:B------:R-:W-:-:S04]  /*1f40*/  IMAD.U32 R89, RZ, RZ, UR7 ;  /* 0x00000007ff597e24 */ /* 0x000fc8000f8e00ff */
[----:B------:R-:W-:Y:S01]  /*1f50*/  IMAD R89, R18, -0x2, R89 ;  /* 0xfffffffe12597824 */ /* 0x000fe200078e0259 */
        /* <DEDUP_REMOVED lines=23> */
[----:B------:R-:W-:Y:S02]  /*20d0*/  IMAD.U32 R40, RZ, RZ, UR52 ;  /* 0x00000034ff287e24 */ /* 0x000fe4000f8e00ff */
[----:B------:R-:W-:Y:S01]  /*20e0*/  FMUL.FTZ R30, R30, UR10 ;  /* 0x0000000a1e1e7c20 */ /* 0x000fe20008410000 */
[----:B------:R-:W-:Y:S01]  /*20f0*/  FMUL.FTZ R10, R36, UR10 ;  /* 0x0000000a240a7c20 */ /* 0x000fe20008410000 */
[----:B------:R-:W0:Y:S01]  /*2100*/  MUFU.TANH R26, R26 ;  /* 0x0000001a001a7308 */ /* 0x000e220000002400 */
[----:B------:R-:W-:-:S02]  /*2110*/  IMAD R40, R40, 0x80, R19 ;  /* 0x0000008028287824 */ /* 0x000fc400078e0213 */
[----:B------:R-:W-:Y:S01]  /*2120*/  FMUL.FTZ R31, R31, UR10 ;  /* 0x0000000a1f1f7c20 */ /* 0x000fe20008410000 */
[----:B------:R-:W-:Y:S02]  /*2130*/  IMAD R36, R18, -0x2, R9 ;  /* 0xfffffffe12247824 */ /* 0x000fe400078e0209 */
[----:B------:R-:W-:Y:S01]  /*2140*/  FMUL.FTZ R34, R34, UR10 ;  /* 0x0000000a22227c20 */ /* 0x000fe20008410000 */
[----:B------:R-:W-:Y:S01]  /*2150*/  FMUL.FTZ R35, R35, UR10 ;  /* 0x0000000a23237c20 */ /* 0x000fe20008410000 */
[----:B------:R-:W-:Y:S01]  /*2160*/  IADD3 R9, R89, 0x8, R40 ;  /* 0x0000000859097810 */ /* 0x000fe20007ffe028 */
[----:B------:R-:W-:Y:S01]  /*2170*/  FMUL.FTZ R38, R38, UR10 ;  /* 0x0000000a26267c20 */ /* 0x000fe20008410000 */
[----:B------:R-:W1:Y:S01]  /*2180*/  MUFU.TANH R27, R27 ;  /* 0x0000001b001b7308 */ /* 0x000e620000002400 */
[----:B------:R-:W-:Y:S01]  /*2190*/  FMUL.FTZ R39, R39, UR10 ;  /* 0x0000000a27277c20 */ /* 0x000fe20008410000 */
[----:B------:R-:W-:Y:S01]  /*21a0*/  VIMNMX R9, R36, R9, PT ;  /* 0x0000000924097248 */ /* 0x000fe20003fe0100 */
[----:B------:R-:W-:Y:S01]  /*21b0*/  FMUL.FTZ R42, R42, UR10 ;  /* 0x0000000a2a2a7c20 */ /* 0x000fe20008410000 */
[----:B------:R-:W-:Y:S01]  /*21c0*/  FMUL.FTZ R43, R43, UR10 ;  /* 0x0000000a2b2b7c20 */ /* 0x000fe20008410000 */
[----:B------:R-:W-:Y:S01]  /*21d0*/  FMUL.FTZ R46, R46, UR10 ;  /* 0x0000000a2e2e7c20 */ /* 0x000fe20008410000 */
[----:B------:R-:W-:Y:S01]  /*21e0*/  ISETP.GT.AND P2, PT, R9, RZ, PT ;  /* 0x000000ff0900720c */ /* 0x000fe20003f44270 */
[----:B------:R-:W-:Y:S01]  /*21f0*/  FMUL.FTZ R47, R47, UR10 ;  /* 0x0000000a2f2f7c20 */ /* 0x000fe20008410000 */
[----:B------:R-:W2:Y:S01]  /*2200*/  MUFU.TANH R30, R30 ;  /* 0x0000001e001e7308 */ /* 0x000ea20000002400 */
[----:B------:R-:W-:Y:S01]  /*2210*/  ISETP.GT.AND P3, PT, R9, 0x1, PT ;  /* 0x000000010900780c */ /* 0x000fe20003f64270 */
[----:B------:R-:W-:Y:S01]  /*2220*/  FMUL.FTZ R50, R50, UR10 ;  /* 0x0000000a32327c20 */ /* 0x000fe20008410000 */
[----:B0-----:R-:W-:Y:S01]  /*2230*/  FSEL R91, R26, -INF , P2 ;  /* 0xff8000001a5b7808 */ /* 0x001fe20001000000 */
[----:B------:R-:W-:Y:S01]  /*2240*/  FMUL.FTZ R51, R51, UR10 ;  /* 0x0000000a33337c20 */ /* 0x000fe20008410000 */
[----:B------:R-:W-:Y:S01]  /*2250*/  ISETP.GT.AND P4, PT, R9, 0x8, PT ;  /* 0x000000080900780c */ /* 0x000fe20003f84270 */
[----:B------:R-:W-:Y:S01]  /*2260*/  FMUL.FTZ R20, R45, UR10 ;  /* 0x0000000a2d147c20 */ /* 0x000fe20008410000 */
[----:B------:R-:W-:Y:S01]  /*2270*/  ISETP.GT.AND P2, PT, R9, 0x9, PT ;  /* 0x000000090900780c */ /* 0x000fe20003f44270 */
[----:B------:R-:W0:Y:S01]  /*2280*/  MUFU.TANH R31, R31 ;  /* 0x0000001f001f7308 */ /* 0x000e220000002400 */
        /* <DEDUP_REMOVED lines=10> */
[----:B------:R-:W-:Y:S01]  /*2330*/  FMUL.FTZ R11, R33, UR10 ;  /* 0x0000000a210b7c20 */ /* 0x000fe20008410000 */
[----:B------:R-:W-:Y:S01]  /*2340*/  FMUL.FTZ R62, R62, UR10 ;  /* 0x0000000a3e3e7c20 */ /* 0x000fe20008410000 */
[----:B------:R-:W-:Y:S01]  /*2350*/  FMNMX.FTZ R4, R93, R4, !PT ;  /* 0x000000045d047209 */ /* 0x000fe20007810000 */
[----:B------:R-:W-:Y:S01]  /*2360*/  FMUL.FTZ R63, R63, UR10 ;  /* 0x0000000a3f3f7c20 */ /* 0x000fe20008410000 */
[----:B------:R-:W-:Y:S01]  /*2370*/  FMUL.FTZ R66, R66, UR10 ;  /* 0x0000000a42427c20 */ /* 0x000fe20008410000 */
[----:B------:R-:W2:Y:S01]  /*2380*/  MUFU.TANH R35, R35 ;  /* 0x0000002300237308 */ /* 0x000ea20000002400 */
[----:B0-----:R-:W-:Y:S01]  /*2390*/  FSEL R95, R31, -INF , P2 ;  /* 0xff8000001f5f7808 */ /* 0x001fe20001000000 */
[----:B------:R-:W-:Y:S01]  /*23a0*/  FMUL.FTZ R67, R67, UR10 ;  /* 0x0000000a43437c20 */ /* 0x000fe20008410000 */
[----:B------:R-:W-:Y:S01]  /*23b0*/  ISETP.GT.AND P2, PT, R9, 0x11, PT ;  /* 0x000000110900780c */ /* 0x000fe20003f44270 */
[----:B------:R-:W-:Y:S01]  /*23c0*/  FMUL.FTZ R12, R37, UR10 ;  /* 0x0000000a250c7c20 */ /* 0x000fe20008410000 */
[----:B------:R-:W-:Y:S01]  /*23d0*/  FMNMX.FTZ R4, R95, R4, !PT ;  /* 0x000000045f047209 */ /* 0x000fe20007810000 */
[----:B------:R-:W-:Y:S01]  /*23e0*/  FMUL.FTZ R70, R70, UR10 ;  /* 0x0000000a46467c20 */ /* 0x000fe20008410000 */
[----:B------:R-:W-:Y:S01]  /*23f0*/  FMUL.FTZ R71, R71, UR10 ;  /* 0x0000000a47477c20 */ /* 0x000fe20008410000 */
        /* <DEDUP_REMOVED lines=41> */
[----:B0-----:R-:W-:Y:S01]  /*2690*/  FSEL R107, R43, -INF , P2 ;  /* 0xff8000002b6b7808 */ /* 0x001fe20001000000 */
[----:B------:R-:W-:Y:S01]  /*26a0*/  FMUL.FTZ R29, R56, UR10 ;  /* 0x0000000a381d7c20 */ /* 0x000fe20008410000 */
[----:B------:R-:W-:Y:S01]  /*26b0*/  ISETP.GT.AND P2, PT, R9, 0x29, PT ;  /* 0x000000290900780c */ /* 0x000fe20003f44270 */
[----:B------:R-:W-:Y:S01]  /*26c0*/  FMUL.FTZ R60, R60, UR10 ;  /* 0x0000000a3c3c7c20 */ /* 0x000fe20008410000 */
[----:B------:R-:W-:Y:S01]  /*26d0*/  FMNMX.FTZ R4, R107, R4, !PT ;  /* 0x000000046b047209 */ /* 0x000fe20007810000 */
        /* <DEDUP_REMOVED lines=25> */
[----:B------:R0:W-:Y:S01]  /*2870*/  @!P1 SYNCS.ARRIVE.TRANS64.RED.A1T0 RZ, [R0+URZ], RZ ;  /* 0x000000ff00ff99a7 */ /* 0x0001e2000810043f */
[----:B------:R-:W3:Y:S01]  /*2880*/  MUFU.TANH R55, R55 ;  /* 0x0000003700377308 */ /* 0x000ee20000002400 */
[----:B-1----:R-:W-:-:S02]  /*2890*/  FSEL R45, R45, -INF , P2 ;  /* 0xff8000002d2d7808 */ /* 0x002fc40001000000 */
        /* <DEDUP_REMOVED lines=61> */
[----:B------:R-:W-:Y:S01]  /*2c70*/  FMNMX.FTZ R30, R59, R4, !PT ;  /* 0x000000043b1e7209 */ /* 0x000fe20007810000 */
[----:B------:R-:W-:Y:S02]  /*2c80*/  FMUL.FTZ R4, R61, UR10 ;  /* 0x0000000a3d047c20 */ /* 0x000fe40008410000 */
[----:B------:R-:W1:Y:S01]  /*2c90*/  MUFU.TANH R67, R87 ;  /* 0x0000005700437308 */ /* 0x000e620000002400 */
[----:B--2---:R-:W-:Y:S02]  /*2ca0*/  FSEL R63, R63, -INF , P2 ;  /* 0xff8000003f3f7808 */ /* 0x004fe40001000000 */
[----:B------:R-:W-:-:S02]  /*2cb0*/  ISETP.GT.AND P2, PT, R9, 0x79, PT ;  /* 0x000000790900780c */ /* 0x000fc40003f44270 */
[----:B------:R-:W-:-:S03]  /*2cc0*/  FMNMX.FTZ R34, R63, R30, !PT ;  /* 0x0000001e3f227209 */ /* 0x000fc60007810000 */
[----:B------:R-:W-:Y:S01]  /*2cd0*/  MUFU.TANH R30, R4 ;  /* 0x00000004001e7308 */ /* 0x000fe20000002400 */
[----:B---3--:R-:W-:Y:S02]  /*2ce0*/  FSEL R61, R86, -INF , P3 ;  /* 0xff800000563d7808 */ /* 0x008fe40001800000 */
[----:B------:R-:W-:Y:S02]  /*2cf0*/  ISETP.GT.AND P3, PT, R36, 0x1, PT ;  /* 0x000000012400780c */ /* 0x000fe40003f64270 */
[----:B------:R-:W-:-:S03]  /*2d00*/  FMNMX.FTZ R34, R61, R34, !PT ;  /* 0x000000223d227209 */ /* 0x000fc60007810000 */
[----:B------:R-:W-:Y:S01]  /*2d10*/  MUFU.TANH R3, R3 ;  /* 0x0000000300037308 */ /* 0x000fe20000002400 */
[----:B-1----:R-:W-:-:S04]  /*2d20*/  FSEL R67, R67, -INF , P2 ;  /* 0xff80000043437808 */ /* 0x002fc80001000000 */
[----:B------:R-:W-:-:S03]  /*2d30*/  FMNMX.FTZ R34, R67, R34, !PT ;  /* 0x0000002243227209 */ /* 0x000fc60007810000 */
[----:B------:R-:W1:Y:S02]  /*2d40*/  MUFU.TANH R5, R5 ;  /* 0x0000000500057308 */ /* 0x000e640000002400 */
[----:B------:R-:W2:Y:S06]  /*2d50*/  SHFL.BFLY PT, R9, R34, 0x2, 0x1f ;  /* 0x0c401f0022097f89 */ /* 0x000eac00000e0000 */
[----:B------:R-:W3:Y:S08]  /*2d60*/  MUFU.TANH R6, R6 ;  /* 0x0000000600067308 */ /* 0x000ef00000002400 */
[----:B------:R-:W-:Y:S01]  /*2d70*/  MUFU.TANH R7, R7 ;  /* 0x0000000700077308 */ /* 0x000fe20000002400 */
[----:B-1----:R-:W-:-:S02]  /*2d80*/  FSEL R5, R5, -INF , P3 ;  /* 0xff80000005057808 */ /* 0x002fc40001800000 */
[----:B------:R-:W-:-:S05]  /*2d90*/  ISETP.GT.AND P3, PT, R36, 0x10, PT ;  /* 0x000000102400780c */ /* 0x000fca0003f64270 */
[----:B------:R-:W1:Y:S01]  /*2da0*/  MUFU.TANH R8, R8 ;  /* 0x0000000800087308 */ /* 0x000e620000002400 */
[----:B---3--:R-:W-:Y:S02]  /*2db0*/  FSEL R71, R6, -INF , P4 ;  /* 0xff80000006477808 */ /* 0x008fe40002000000 */
[----:B--2---:R-:W-:-:S05]  /*2dc0*/  FMNMX.FTZ R4, R34, R9, !PT ;  /* 0x0000000922047209 */ /* 0x004fca0007810000 */
[----:B------:R-:W2:Y:S01]  /*2dd0*/  SHFL.BFLY PT, R9, R4, 0x1, 0x1f ;  /* 0x0c201f0004097f89 */ /* 0x000ea200000e0000 */
[----:B------:R-:W-:Y:S08]  /*2de0*/  MUFU.TANH R11, R11 ;  /* 0x0000000b000b7308 */ /* 0x000ff00000002400 */
[----:B------:R-:W3:Y:S01]  /*2df0*/  MUFU.TANH R10, R10 ;  /* 0x0000000a000a7308 */ /* 0x000ee20000002400 */
[----:B-1----:R-:W-:-:S02]  /*2e00*/  FSEL R79, R8, -INF , P3 ;  /* 0xff800000084f7808 */ /* 0x002fc40001800000 */
[----:B------:R-:W-:-:S05]  /*2e10*/  ISETP.GT.AND P3, PT, R36, 0x18, PT ;  /* 0x000000182400780c */ /* 0x000fca0003f64270 */
[----:B------:R-:W1:Y:S01]  /*2e20*/  MUFU.TANH R12, R12 ;  /* 0x0000000c000c7308 */ /* 0x000e620000002400 */
[----:B--2---:R-:W-:Y:S01]  /*2e30*/  FMNMX.FTZ R9, R4, R9, !PT ;  /* 0x0000000904097209 */ /* 0x004fe20007810000 */
[----:B------:R-:W-:-:S06]  /*2e40*/  IMAD.U32 R4, RZ, RZ, UR6 ;  /* 0x00000006ff047e24 */ /* 0x000fcc000f8e00ff */
[----:B------:R-:W2:Y:S01]  /*2e50*/  MUFU.TANH R13, R13 ;  /* 0x0000000d000d7308 */ /* 0x000ea20000002400 */
[----:B---3--:R-:W-:Y:S01]  /*2e60*/  FSEL R83, R10, -INF , P3 ;  /* 0xff8000000a537808 */ /* 0x008fe20001800000 */
[----:B------:R-:W-:Y:S01]  /*2e70*/  UIADD3 UR6, UR47, -UR51, URZ ;  /* 0x800000332f067290 */ /* 0x000fe2000fffe03f */
[C---:B------:R-:W-:Y:S01]  /*2e80*/  FMUL.FTZ R34, R9.reuse, R4 ;  /* 0x0000000409227220 */ /* 0x040fe20000410000 */
[----:B------:R-:W-:Y:S02]  /*2e90*/  FSETP.NEU.FTZ.AND P2, PT, R9, -INF , PT ;  /* 0xff8000000900780b */ /* 0x000fe40003f5d000 */
[----:B------:R-:W-:Y:S01]  /*2ea0*/  ISETP.GT.AND P3, PT, R36, 0x20, PT ;  /* 0x000000202400780c */ /* 0x000fe20003f64270 */
[----:B------:R-:W-:Y:S01]  /*2eb0*/  ULEA UR6, UR52, UR6, 0x7 ;  /* 0x0000000634067291 */ /* 0x000fe2000f8e383f */
[----:B------:R-:W-:Y:S01]  /*2ec0*/  FSEL R38, R34, RZ, P2 ;  /* 0x000000ff22267208 */ /* 0x000fe20001000000 */
[----:B------:R-:W3:Y:S01]  /*2ed0*/  MUFU.TANH R15, R15 ;  /* 0x0000000f000f7308 */ /* 0x000ee20000002400 */
[----:B------:R-:W-:Y:S01]  /*2ee0*/  ISETP.GT.AND P2, PT, R36, RZ, PT ;  /* 0x000000ff2400720c */ /* 0x000fe20003f44270 */
[----:B------:R-:W-:-:S02]  /*2ef0*/  USHF.R.S32.HI UR7, URZ, 0x1f, UR6 ;  /* 0x0000001f3f077899 */ /* 0x000fc40008011406 */
[-CC-:B------:R-:W-:Y:S01]  /*2f00*/  FFMA.FTZ R181, R91, R4.reuse, -R38.reuse ;  /* 0x000000045bb57223 */ /* 0x180fe20000010826 */
[----:B------:R-:W-:Y:S01]  /*2f10*/  FSEL R3, R3, -INF , P2 ;  /* 0xff80000003037808 */ /* 0x000fe20001000000 */
[-CC-:B------:R-:W-:Y:S01]  /*2f20*/  FFMA.FTZ R183, R93, R4.reuse, -R38.reuse ;  /* 0x000000045db77223 */ /* 0x180fe20000010826 */
[C---:B------:R-:W-:Y:S01]  /*2f30*/  ISETP.GT.AND P2, PT, R36.reuse, 0x9, PT ;  /* 0x000000092400780c */ /* 0x040fe20003f44270 */
[----:B------:R-:W4:Y:S01]  /*2f40*/  MUFU.TANH R14, R14 ;  /* 0x0000000e000e7308 */ /* 0x000f220000002400 */
[----:B------:R-:W-:Y:S01]  /*2f50*/  FMNMX.FTZ R34, R3, R5, !PT ;  /* 0x0000000503227209 */ /* 0x000fe20007810000 */
[-CC-:B------:R-:W-:Y:S01]  /*2f60*/  FFMA.FTZ R6, R95, R4.reuse, -R38.reuse ;  /* 0x000000045f067223 */ /* 0x180fe20000010826 */
[----:B------:R-:W-:Y:S01]  /*2f70*/  FSEL R75, R7, -INF , P2 ;  /* 0xff800000074b7808 */ /* 0x000fe20001000000 */
[--C-:B------:R-:W-:Y:S01]  /*2f80*/  FFMA.FTZ R177, R97, R4, -R38.reuse ;  /* 0x0000000461b17223 */ /* 0x100fe20000010826 */
[----:B------:R-:W-:Y:S01]  /*2f90*/  FMNMX.FTZ R34, R71, R34, !PT ;  /* 0x0000002247227209 */ /* 0x000fe20007810000 */
[--C-:B------:R-:W-:Y:S01]  /*2fa0*/  FFMA.FTZ R8, R99, R4, -R38.reuse ;  /* 0x0000000463087223 */ /* 0x100fe20000010826 */
        /* <DEDUP_REMOVED lines=8> */
[----:B------:R-:W-:Y:S01]  /*3030*/  ISETP.GT.AND P2, PT, R36, 0x19, PT ;  /* 0x000000192400780c */ /* 0x000fe20003f44270 */
[----:B------:R-:W0:Y:S01]  /*3040*/  MUFU.TANH R21, R21 ;  /* 0x0000001500157308 */ /* 0x000e220000002400 */
[----:B------:R-:W-:Y:S01]  /*3050*/  FMNMX.FTZ R34, R11, R34, !PT ;  /* 0x000000220b227209 */ /* 0x000fe20007810000 */
[-CC-:B------:R-:W-:Y:S01]  /*3060*/  FFMA.FTZ R171, R41, R4.reuse, -R38.reuse ;  /* 0x0000000429ab7223 */ /* 0x180fe20000010826 */
[----:B-1----:R-:W-:Y:S01]  /*3070*/  FSEL R87, R12, -INF , P2 ;  /* 0xff8000000c577808 */ /* 0x002fe20001000000 */
[--C-:B------:R-:W-:Y:S01]  /*3080*/  FFMA.FTZ R153, R33, R4, -R38.reuse ;  /* 0x0000000421997223 */ /* 0x100fe20000010826 */
[----:B------:R-:W-:Y:S01]  /*3090*/  FMNMX.FTZ R34, R83, R34, !PT ;  /* 0x0000002253227209 */ /* 0x000fe20007810000 */
[-CC-:B------:R-:W-:Y:S01]  /*30a0*/  FFMA.FTZ R27, R27, R4.reuse, -R38.reuse ;  /* 0x000000041b1b7223 */ /* 0x180fe20000010826 */
[----:B------:R-:W-:Y:S01]  /*30b0*/  ISETP.GT.AND P2, PT, R36, 0x21, PT ;  /* 0x000000212400780c */ /* 0x000fe20003f44270 */
[----:B------:R-:W1:Y:S01]  /*30c0*/  MUFU.TANH R25, R25 ;  /* 0x0000001900197308 */ /* 0x000e620000002400 */
[----:B--2---:R-:W-:Y:S01]  /*30d0*/  FSEL R13, R13, -INF , P3 ;  /* 0xff8000000d0d7808 */ /* 0x004fe20001800000 */
[--C-:B------:R-:W-:Y:S01]  /*30e0*/  FFMA.FTZ R26, R26, R4, -R38.reuse ;  /* 0x000000041a1a7223 */ /* 0x100fe20000010826 */
[----:B------:R-:W-:Y:S01]  /*30f0*/  FMNMX.FTZ R34, R87, R34, !PT ;  /* 0x0000002257227209 */ /* 0x000fe20007810000 */
[-CC-:B------:R-:W-:Y:S01]  /*3100*/  FFMA.FTZ R12, R107, R4.reuse, -R38.reuse ;  /* 0x000000046b0c7223 */ /* 0x180fe20000010826 */
[C---:B------:R-:W-:Y:S01]  /*3110*/  ISETP.GT.AND P3, PT, R36.reuse, 0x28, PT ;  /* 0x000000282400780c */ /* 0x040fe20003f64270 */
[--C-:B------:R-:W-:Y:S01]  /*3120*/  FFMA.FTZ R175, R109, R4, -R38.reuse ;  /* 0x000000046daf7223 */ /* 0x100fe20000010826 */
[----:B---3--:R-:W-:Y:S01]  /*3130*/  FSEL R15, R15, -INF , P2 ;  /* 0xff8000000f0f7808 */ /* 0x008fe20001000000 */
[----:B------:R-:W2:Y:S01]  /*3140*/  MUFU.TANH R24, R24 ;  /* 0x0000001800187308 */ /* 0x000ea20000002400 */
[----:B------:R-:W-:Y:S01]  /*3150*/  FMNMX.FTZ R34, R13, R34, !PT ;  /* 0x000000220d227209 */ /* 0x000fe20007810000 */
[-CC-:B------:R-:W-:Y:S01]  /*3160*/  FFMA.FTZ R169, R113, R4.reuse, -R38.reuse ;  /* 0x0000000471a97223 */ /* 0x180fe20000010826 */
[----:B------:R-:W-:Y:S01]  /*3170*/  ISETP.GT.AND P2, PT, R36, 0x29, PT ;  /* 0x000000292400780c */ /* 0x000fe20003f44270 */
[-CC-:B------:R-:W-:Y:S01]  /*3180*/  FFMA.FTZ R31, R31, R4.reuse, -R38.reuse ;  /* 0x000000041f1f7223 */ /* 0x180fe20000010826 */
[----:B----4-:R-:W-:Y:S01]  /*3190*/  FSEL R89, R14, -INF , P3 ;  /* 0xff8000000e597808 */ /* 0x010fe20001800000 */
[--C-:B------:R-:W-:Y:S01]  /*31a0*/  FFMA.FTZ R14, R111, R4, -R38.reuse ;  /* 0x000000046f0e7223 */ /* 0x100fe20000010826 */
[----:B------:R-:W-:Y:S01]  /*31b0*/  FMNMX.FTZ R34, R15, R34, !PT ;  /* 0x000000220f227209 */ /* 0x000fe20007810000 */
[----:B------:R-:W3:Y:S01]  /*31c0*/  MUFU.TANH R28, R28 ;  /* 0x0000001c001c7308 */ /* 0x000ee20000002400 */
[----:B------:R-:W-:Y:S01]  /*31d0*/  ISETP.GT.AND P3, PT, R36, 0x30, PT ;  /* 0x000000302400780c */ /* 0x000fe20003f64270 */
[-CC-:B------:R-:W-:Y:S01]  /*31e0*/  FFMA.FTZ R35, R35, R4.reuse, -R38.reuse ;  /* 0x0000000423237223 */ /* 0x180fe20000010826 */
[----:B-----5:R-:W-:Y:S01]  /*31f0*/  FSEL R91, R20, -INF , P2 ;  /* 0xff800000145b7808 */ /* 0x020fe20001000000 */
[--C-:B------:R-:W-:Y:S01]  /*3200*/  FFMA.FTZ R20, R45, R4, -R38.reuse ;  /* 0x000000042d147223 */ /* 0x100fe20000010826 */
[----:B------:R-:W-:Y:S01]  /*3210*/  FMNMX.FTZ R34, R89, R34, !PT ;  /* 0x0000002259227209 */ /* 0x000fe20007810000 */
[-CC-:B------:R-:W-:Y:S01]  /*3220*/  FFMA.FTZ R37, R37, R4.reuse, -R38.reuse ;  /* 0x0000000425257223 */ /* 0x180fe20000010826 */
[C---:B------:R-:W-:Y:S01]  /*3230*/  ISETP.GT.AND P2, PT, R36.reuse, 0x31, PT ;  /* 0x000000312400780c */ /* 0x040fe20003f44270 */
[----:B------:R-:W4:Y:S01]  /*3240*/  MUFU.TANH R29, R29 ;  /* 0x0000001d001d7308 */ /* 0x000f220000002400 */
[----:B0-----:R-:W-:Y:S01]  /*3250*/  FSEL R21, R21, -INF , P3 ;  /* 0xff80000015157808 */ /* 0x001fe20001800000 */
[--C-:B------:R-:W-:Y:S01]  /*3260*/  FFMA.FTZ R43, R43, R4, -R38.reuse ;  /* 0x000000042b2b7223 */ /* 0x100fe20000010826 */
[----:B------:R-:W-:Y:S01]  /*3270*/  FMNMX.FTZ R34, R91, R34, !PT ;  /* 0x000000225b227209 */ /* 0x000fe20007810000 */
[-CC-:B------:R-:W-:Y:S01]  /*3280*/  FFMA.FTZ R47, R47, R4.reuse, -R38.reuse ;  /* 0x000000042f2f7223 */ /* 0x180fe20000010826 */
[C---:B------:R-:W-:Y:S01]  /*3290*/  ISETP.GT.AND P3, PT, R36.reuse, 0x38, PT ;  /* 0x000000382400780c */ /* 0x040fe20003f64270 */
[--C-:B------:R-:W-:Y:S01]  /*32a0*/  FFMA.FTZ R49, R49, R4, -R38.reuse ;  /* 0x0000000431317223 */ /* 0x100fe20000010826 */
[----:B-1----:R-:W-:Y:S01]  /*32b0*/  FSEL R25, R25, -INF , P2 ;  /* 0xff80000019197808 */ /* 0x002fe20001000000 */
[----:B------:R-:W0:Y:S01]  /*32c0*/  MUFU.TANH R32, R32 ;  /* 0x0000002000207308 */ /* 0x000e220000002400 */
[----:B------:R-:W-:Y:S01]  /*32d0*/  FMNMX.FTZ R34, R21, R34, !PT ;  /* 0x0000002215227209 */ /* 0x000fe20007810000 */
[-CC-:B------:R-:W-:Y:S01]  /*32e0*/  FFMA.FTZ R51, R51, R4.reuse, -R38.reuse ;  /* 0x0000000433337223 */ /* 0x180fe20000010826 */
[----:B------:R-:W-:Y:S01]  /*32f0*/  ISETP.GT.AND P2, PT, R36, 0x39, PT ;  /* 0x000000392400780c */ /* 0x000fe20003f44270 */
[-CC-:B------:R-:W-:Y:S01]  /*3300*/  FFMA.FTZ R53, R53, R4.reuse, -R38.reuse ;  /* 0x0000000435357223 */ /* 0x180fe20000010826 */
[----:B--2---:R-:W-:Y:S01]  /*3310*/  FSEL R93, R24, -INF , P3 ;  /* 0xff800000185d7808 */ /* 0x004fe20001800000 */
[--C-:B------:R-:W-:Y:S01]  /*3320*/  FFMA.FTZ R24, R39, R4, -R38.reuse ;  /* 0x0000000427187223 */ /* 0x100fe20000010826 */
[----:B------:R-:W-:Y:S01]  /*3330*/  FMNMX.FTZ R34, R25, R34, !PT ;  /* 0x0000002219227209 */ /* 0x000fe20007810000 */
[----:B------:R-:W1:Y:S01]  /*3340*/  MUFU.TANH R60, R60 ;  /* 0x0000003c003c7308 */ /* 0x000e620000002400 */
[----:B------:R-:W-:Y:S01]  /*3350*/  ISETP.GT.AND P3, PT, R36, 0x40, PT ;  /* 0x000000402400780c */ /* 0x000fe20003f64270 */
[-CC-:B------:R-:W-:Y:S01]  /*3360*/  FFMA.FTZ R55, R55, R4.reuse, -R38.reuse ;  /* 0x0000000437377223 */ /* 0x180fe20000010826 */
[----:B---3--:R-:W-:Y:S01]  /*3370*/  FSEL R95, R28, -INF , P2 ;  /* 0xff8000001c5f7808 */ /* 0x008fe20001000000 */
[--C-:B------:R-:W-:Y:S01]  /*3380*/  FFMA.FTZ R57, R57, R4, -R38.reuse ;  /* 0x0000000439397223 */ /* 0x100fe20000010826 */
[----:B------:R-:W-:Y:S01]  /*3390*/  FMNMX.FTZ R34, R93, R34, !PT ;  /* 0x000000225d227209 */ /* 0x000fe20007810000 */
[-CC-:B------:R-:W-:Y:S01]  /*33a0*/  FFMA.FTZ R59, R59, R4.reuse, -R38.reuse ;  /* 0x000000043b3b7223 */ /* 0x180fe20000010826 */
[C---:B------:R-:W-:Y:S01]  /*33b0*/  ISETP.GT.AND P2, PT, R36.reuse, 0x41, PT ;  /* 0x000000412400780c */ /* 0x040fe20003f44270 */
[----:B------:R-:W2:Y:S01]  /*33c0*/  MUFU.TANH R64, R64 ;  /* 0x0000004000407308 */ /* 0x000ea20000002400 */
[----:B----4-:R-:W-:Y:S01]  /*33d0*/  FSEL R29, R29, -INF , P3 ;  /* 0xff8000001d1d7808 */ /* 0x010fe20001800000 */
[--C-:B------:R-:W-:Y:S01]  /*33e0*/  FFMA.FTZ R63, R63, R4, -R38.reuse ;  /* 0x000000043f3f7223 */ /* 0x100fe20000010826 */
[----:B------:R-:W-:Y:S01]  /*33f0*/  FMNMX.FTZ R34, R95, R34, !PT ;  /* 0x000000225f227209 */ /* 0x000fe20007810000 */
[--C-:B------:R-:W-:Y:S01]  /*3400*/  FFMA.FTZ R61, R61, R4, -R38.reuse ;  /* 0x000000043d3d7223 */ /* 0x100fe20000010826 */
[----:B------:R-:W-:Y:S01]  /*3410*/  ISETP.GT.AND P3, PT, R36, 0x48, PT ;  /* 0x000000482400780c */ /* 0x000fe20003f64270 */
[----:B------:R-:W-:Y:S01]  /*3420*/  ULEA.HI UR7, UR7, UR6, URZ, 0x7 ;  /* 0x0000000607077291 */ /* 0x000fe2000f8f383f */
[----:B0-----:R-:W-:Y:S01]  /*3430*/  FSEL R97, R32, -INF , P2 ;  /* 0xff80000020617808 */ /* 0x001fe20001000000 */
[----:B------:R-:W0:Y:S01]  /*3440*/  MUFU.TANH R65, R65 ;  /* 0x0000004100417308 */ /* 0x000e220000002400 */
[----:B------:R-:W-:Y:S01]  /*3450*/  FMNMX.FTZ R34, R29, R34, !PT ;  /* 0x000000221d227209 */ /* 0x000fe20007810000 */
[----:B------:R-:W-:Y:S01]  /*3460*/  USHF.R.S32.HI UR7, URZ, 0x7, UR7 ;  /* 0x000000073f077899 */ /* 0x000fe20008011407 */
[----:B------:R-:W-:Y:S01]  /*3470*/  ISETP.GT.AND P2, PT, R36, 0x49, PT ;  /* 0x000000492400780c */ /* 0x000fe20003f44270 */
[----:B------:R-:W-:Y:S01]  /*3480*/  FFMA.FTZ R38, R67, R4, -R38 ;  /* 0x0000000443267223 */ /* 0x000fe20000010826 */
[----:B-1----:R-:W-:Y:S01]  /*3490*/  FSEL R99, R60, -INF , P3 ;  /* 0xff8000003c637808 */ /* 0x002fe20001800000 */
[----:B------:R-:W-:Y:S01]  /*34a0*/  UISETP.LT.AND UP0, UPT, URZ, UR7, UPT ;  /* 0x000000073f00728c */ /* 0x000fe2000bf01270 */
[----:B------:R-:W-:Y:S01]  /*34b0*/  FMNMX.FTZ R34, R97, R34, !PT ;  /* 0x0000002261227209 */ /* 0x000fe20007810000 */
[----:B------:R-:W1:Y:S01]  /*34c0*/  MUFU.TANH R68, R68 ;  /* 0x0000004400447308 */ /* 0x000e620000002400 */
[----:B------:R-:W-:Y:S01]  /*34d0*/  ISETP.GT.AND P3, PT, R36, 0x50, PT ;  /* 0x000000502400780c */ /* 0x000fe20003f64270 */
[----:B------:R-:W-:Y:S01]  /*34e0*/  USEL UR54, URZ, UR7, !UP0 ;  /* 0x000000073f367287 */ /* 0x000fe2000c000000 */
[----:B------:R-:W-:Y:S01]  /*34f0*/  FSEL R101, R30, -INF , P2 ;  /* 0xff8000001e657808 */ /* 0x000fe20001000000 */
[--C-:B------:R-:W-:Y:S01]  /*3500*/  IMAD.MOV.U32 R113, RZ, RZ, R151.reuse ;  /* 0x000000ffff717224 */ /* 0x100fe200078e0097 */
[----:B------:R-:W-:Y:S01]  /*3510*/  FMNMX.FTZ R34, R99, R34, !PT ;  /* 0x0000002263227209 */ /* 0x000fe20007810000 */
[----:B------:R-:W-:Y:S01]  /*3520*/  UISETP.GE.AND UP0, UPT, UR56, UR54, UPT ;  /* 0x000000363800728c */ /* 0x000fe2000bf06270 */
[----:B------:R-:W-:Y:S01]  /*3530*/  ISETP.GT.AND P2, PT, R36, 0x51, PT ;  /* 0x000000512400780c */ /* 0x000fe20003f44270 */
[----:B------:R-:W3:Y:S01]  /*3540*/  MUFU.TANH R69, R69 ;  /* 0x0000004500457308 */ /* 0x000ee20000002400 */
[----:B--2---:R-:W-:Y:S01]  /*3550*/  FSEL R103, R64, -INF , P3 ;  /* 0xff80000040677808 */ /* 0x004fe20001800000 */
[--C-:B------:R-:W-:Y:S01]  /*3560*/  IMAD.MOV.U32 R111, RZ, RZ, R151.reuse ;  /* 0x000000ffff6f7224 */ /* 0x100fe200078e0097 */
[----:B------:R-:W-:Y:S01]  /*3570*/  FMNMX.FTZ R34, R101, R34, !PT ;  /* 0x0000002265227209 */ /* 0x000fe20007810000 */
[--C-:B------:R-:W-:Y:S01]  /*3580*/  IMAD.MOV.U32 R109, RZ, RZ, R151.reuse ;  /* 0x000000ffff6d7224 */ /* 0x100fe200078e0097 */
[----:B------:R-:W-:Y:S01]  /*3590*/  ISETP.GT.AND P3, PT, R36, 0x58, PT ;  /* 0x000000582400780c */ /* 0x000fe20003f64270 */
[----:B------:R-:W-:Y:S01]  /*35a0*/  IMAD.MOV.U32 R107, RZ, RZ, R151 ;  /* 0x000000ffff6b7224 */ /* 0x000fe200078e0097 */
[----:B0-----:R-:W-:Y:S01]  /*35b0*/  FSEL R65, R65, -INF , P2 ;  /* 0xff80000041417808 */ /* 0x001fe20001000000 */
[----:B------:R-:W0:Y:S01]  /*35c0*/  MUFU.TANH R72, R72 ;  /* 0x0000004800487308 */ /* 0x000e220000002400 */
[----:B------:R-:W-:-:S02]  /*35d0*/  FMNMX.FTZ R34, R103, R34, !PT ;  /* 0x0000002267227209 */ /* 0x000fc40007810000 */
[----:B------:R-:W-:Y:S02]  /*35e0*/  ISETP.GT.AND P2, PT, R36, 0x59, PT ;  /* 0x000000592400780c */ /* 0x000fe40003f44270 */
[----:B-1----:R-:W-:Y:S02]  /*35f0*/  FSEL R105, R68, -INF , P3 ;  /* 0xff80000044697808 */ /* 0x002fe40001800000 */
[----:B------:R-:W-:Y:S01]  /*3600*/  FMNMX.FTZ R34, R65, R34, !PT ;  /* 0x0000002241227209 */ /* 0x000fe20007810000 */
[----:B------:R-:W1:Y:S01]  /*3610*/  MUFU.TANH R73, R73 ;  /* 0x0000004900497308 */ /* 0x000e620000002400 */
[----:B------:R-:W-:Y:S02]  /*3620*/  ISETP.GT.AND P3, PT, R36, 0x60, PT ;  /* 0x000000602400780c */ /* 0x000fe40003f64270 */
[----:B---3--:R-:W-:Y:S02]  /*3630*/  FSEL R69, R69, -INF , P2 ;  /* 0xff80000045457808 */ /* 0x008fe40001000000 */
[----:B------:R-:W-:-:S02]  /*3640*/  FMNMX.FTZ R34, R105, R34, !PT ;  /* 0x0000002269227209 */ /* 0x000fc40007810000 */
[----:B------:R-:W-:Y:S01]  /*3650*/  ISETP.GT.AND P2, PT, R36, 0x61, PT ;  /* 0x000000612400780c */ /* 0x000fe20003f44270 */
[----:B------:R-:W2:Y:S01]  /*3660*/  MUFU.TANH R76, R76 ;  /* 0x0000004c004c7308 */ /* 0x000ea20000002400 */
[----:B0-----:R-:W-:Y:S02]  /*3670*/  FSEL R45, R72, -INF , P3 ;  /* 0xff800000482d7808 */ /* 0x001fe40001800000 */
[----:B------:R-:W-:Y:S02]  /*3680*/  FMNMX.FTZ R34, R69, R34, !PT ;  /* 0x0000002245227209 */ /* 0x000fe40007810000 */
[----:B------:R-:W-:Y:S02]  /*3690*/  ISETP.GT.AND P3, PT, R36, 0x68, PT ;  /* 0x000000682400780c */ /* 0x000fe40003f64270 */
[----:B------:R-:W-:Y:S01]  /*36a0*/  FMNMX.FTZ R34, R45, R34, !PT ;  /* 0x000000222d227209 */ /* 0x000fe20007810000 */
[----:B------:R-:W0:Y:S01]  /*36b0*/  MUFU.TANH R77, R77 ;  /* 0x0000004d004d7308 */ /* 0x000e220000002400 */
        /* <DEDUP_REMOVED lines=19> */
[----:B------:R-:W-:Y:S01]  /*37f0*/  MUFU.EX2 R30, R27 ;  /* 0x0000001b001e7308 */ /* 0x000fe20000000800 */
[----:B0-----:R-:W-:-:S04]  /*3800*/  FSEL R33, R84, -INF , P3 ;  /* 0xff80000054217808 */ /* 0x001fc80001800000 */
[----:B------:R-:W-:-:S03]  /*3810*/  FMNMX.FTZ R34, R33, R34, !PT ;  /* 0x0000002221227209 */ /* 0x000fc60007810000 */
[----:B------:R-:W-:Y:S01]  /*3820*/  MUFU.EX2 R181, R181 ;  /* 0x000000b500b57308 */ /* 0x000fe20000000800 */
[----:B-1----:R-:W-:-:S04]  /*3830*/  FSEL R85, R85, -INF , P2 ;  /* 0xff80000055557808 */ /* 0x002fc80001000000 */
[----:B------:R-:W-:-:S03]  /*3840*/  FMNMX.FTZ R34, R85, R34, !PT ;  /* 0x0000002255227209 */ /* 0x000fc60007810000 */
[----:B------:R-:W0:Y:S02]  /*3850*/  MUFU.EX2 R26, R26 ;  /* 0x0000001a001a7308 */ /* 0x000e240000000800 */
[----:B------:R-:W1:Y:S06]  /*3860*/  SHFL.BFLY PT, R7, R34, 0x2, 0x1f ;  /* 0x0c401f0022077f89 */ /* 0x000e6c00000e0000 */
[----:B------:R-:W2:Y:S08]  /*3870*/  MUFU.EX2 R183, R183 ;  /* 0x000000b700b77308 */ /* 0x000eb00000000800 */
[----:B------:R-:W3:Y:S01]  /*3880*/  MUFU.EX2 R6, R6 ;  /* 0x0000000600067308 */ /* 0x000ee20000000800 */
[----:B0-----:R-:W-:Y:S01]  /*3890*/  FADD.FTZ R46, R181, R26 ;  /* 0x0000001ab52e7221 */ /* 0x001fe20000010000 */
[----:B------:R-:W-:-:S06]  /*38a0*/  F2FP.BF16.F32.PACK_AB R181, R26, R181 ;  /* 0x000000b51ab5723e */ /* 0x000fcc00000010ff */
[----:B------:R-:W0:Y:S01]  /*38b0*/  MUFU.EX2 R177, R177 ;  /* 0x000000b100b17308 */ /* 0x000e220000000800 */
[----:B-1----:R-:W-:-:S05]  /*38c0*/  FMNMX.FTZ R27, R34, R7, !PT ;  /* 0x00000007221b7209 */ /* 0x002fca0007810000 */
[----:B------:R-:W1:Y:S02]  /*38d0*/  SHFL.BFLY PT, R28, R27, 0x1, 0x1f ;  /* 0x0c201f001b1c7f89 */ /* 0x000e6400000e0000 */
[----:B------:R-:W4:Y:S08]  /*38e0*/  MUFU.EX2 R8, R8 ;  /* 0x0000000800087308 */ /* 0x000f300000000800 */
[----:B------:R-:W5:Y:S08]  /*38f0*/  MUFU.EX2 R179, R179 ;  /* 0x000000b300b37308 */ /* 0x000f700000000800 */
[----:B------:R-:W-:Y:S01]  /*3900*/  MUFU.EX2 R10, R10 ;  /* 0x0000000a000a7308 */ /* 0x000fe20000000800 */
[----:B-1----:R-:W-:-:S07]  /*3910*/  FMNMX.FTZ R7, R27, R28, !PT ;  /* 0x0000001c1b077209 */ /* 0x002fce0007810000 */
        /* <DEDUP_REMOVED lines=21> */
[-CC-:B------:R-:W-:Y:S01]  /*3a70*/  FFMA.FTZ R21, R21, R4.reuse, -R28.reuse ;  /* 0x0000000415157223 */ /* 0x180fe2000001081c */
[-CC-:B------:R-:W-:Y:S01]  /*3a80*/  FFMA.FTZ R25, R25, R4.reuse, -R28.reuse ;  /* 0x0000000419197223 */ /* 0x180fe2000001081c */
[-CC-:B------:R-:W-:Y:S01]  /*3a90*/  FFMA.FTZ R93, R93, R4.reuse, -R28.reuse ;  /* 0x000000045d5d7223 */ /* 0x180fe2000001081c */
[----:B---3--:R-:W-:Y:S01]  /*3aa0*/  FADD.FTZ R46, R6, R5 ;  /* 0x00000005062e7221 */ /* 0x008fe20000010000 */
[-CC-:B------:R-:W-:Y:S01]  /*3ab0*/  FFMA.FTZ R95, R95, R4.reuse, -R28.reuse ;  /* 0x000000045f5f7223 */ /* 0x180fe2000001081c */
[-C--:B------:R-:W-:Y:S01]  /*3ac0*/  FFMA.FTZ R29, R29, R4.reuse, -R28 ;  /* 0x000000041d1d7223 */ /* 0x080fe2000001081c */
[----:B------:R-:W2:Y:S01]  /*3ad0*/  MUFU.EX2 R71, R71 ;  /* 0x0000004700477308 */ /* 0x000ea20000000800 */
[----:B0-----:R-:W-:Y:S01]  /*3ae0*/  FADD.FTZ R5, R177, R46 ;  /* 0x0000002eb1057221 */ /* 0x001fe20000010000 */
[-CC-:B------:R-:W-:Y:S01]  /*3af0*/  FFMA.FTZ R97, R97, R4.reuse, -R28.reuse ;  /* 0x0000000461617223 */ /* 0x180fe2000001081c */
[-CC-:B------:R-:W-:Y:S01]  /*3b00*/  FFMA.FTZ R99, R99, R4.reuse, -R28.reuse ;  /* 0x0000000463637223 */ /* 0x180fe2000001081c */
[-CC-:B------:R-:W-:Y:S01]  /*3b10*/  FFMA.FTZ R101, R101, R4.reuse, -R28.reuse ;  /* 0x0000000465657223 */ /* 0x180fe2000001081c */
[----:B----4-:R-:W-:Y:S01]  /*3b20*/  FADD.FTZ R46, R8, R5 ;  /* 0x00000005082e7221 */ /* 0x010fe20000010000 */
[-CC-:B------:R-:W-:Y:S01]  /*3b30*/  FFMA.FTZ R103, R103, R4.reuse, -R28.reuse ;  /* 0x0000000467677223 */ /* 0x180fe2000001081c */
[-C--:B------:R-:W-:Y:S01]  /*3b40*/  FFMA.FTZ R65, R65, R4.reuse, -R28 ;  /* 0x0000000441417223 */ /* 0x080fe2000001081c */
[----:B------:R-:W0:Y:S01]  /*3b50*/  MUFU.EX2 R182, R75 ;  /* 0x0000004b00b67308 */ /* 0x000e220000000800 */
[----:B-----5:R-:W-:Y:S01]  /*3b60*/  FADD.FTZ R5, R179, R46 ;  /* 0x0000002eb3057221 */ /* 0x020fe20000010000 */
[----:B-1----:R-:W-:Y:S01]  /*3b70*/  FADD.FTZ R46, R3, R180 ;  /* 0x000000b4032e7221 */ /* 0x002fe20000010000 */
[-CC-:B------:R-:W-:Y:S01]  /*3b80*/  FFMA.FTZ R105, R105, R4.reuse, -R28.reuse ;  /* 0x0000000469697223 */ /* 0x180fe2000001081c */
[----:B------:R-:W-:Y:S01]  /*3b90*/  F2FP.BF16.F32.PACK_AB R183, R6, R183 ;  /* 0x000000b706b7723e */ /* 0x000fe200000010ff */
[----:B------:R-:W-:Y:S01]  /*3ba0*/  FADD.FTZ R48, R10, R5 ;  /* 0x000000050a307221 */ /* 0x000fe20000010000 */
[-CC-:B------:R-:W-:Y:S01]  /*3bb0*/  FFMA.FTZ R69, R69, R4.reuse, -R28.reuse ;  /* 0x0000000445457223 */ /* 0x180fe2000001081c */
[-C--:B------:R-:W-:Y:S01]  /*3bc0*/  FFMA.FTZ R45, R45, R4.reuse, -R28 ;  /* 0x000000042d2d7223 */ /* 0x080fe2000001081c */
        /* <DEDUP_REMOVED lines=10> */
[----:B------:R-:W-:Y:S01]  /*3c70*/  FFMA.FTZ R28, R85, R4, -R28 ;  /* 0x00000004551c7223 */ /* 0x000fe2000001081c */
[----:B------:R-:W-:-:S02]  /*3c80*/  F2FP.BF16.F32.PACK_AB R180, R180, R3 ;  /* 0x00000003b4b4723e */ /* 0x000fc400000010ff */
[----:B------:R-:W-:Y:S02]  /*3c90*/  F2FP.BF16.F32.PACK_AB R177, R8, R177 ;  /* 0x000000b108b1723e */ /* 0x000fe400000010ff */
[----:B------:R-:W-:Y:S01]  /*3ca0*/  F2FP.BF16.F32.PACK_AB R179, R10, R179 ;  /* 0x000000b30ab3723e */ /* 0x000fe200000010ff */
[----:B------:R0:W3:Y:S01]  /*3cb0*/  MUFU.EX2 R176, R11 ;  /* 0x0000000b00b07308 */ /* 0x0000e20000000800 */
[----:B-1----:R-:W-:Y:S01]  /*3cc0*/  FADD.FTZ R5, R79, R46 ;  /* 0x0000002e4f057221 */ /* 0x002fe20000010000 */
[----:B------:R-:W-:-:S06]  /*3cd0*/  F2FP.BF16.F32.PACK_AB R182, R182, R71 ;  /* 0x00000047b6b6723e */ /* 0x000fcc00000010ff */
[----:B------:R-:W1:Y:S01]  /*3ce0*/  MUFU.EX2 R14, R14 ;  /* 0x0000000e000e7308 */ /* 0x000e620000000800 */
[----:B0-----:R-:W-:Y:S01]  /*3cf0*/  FADD.FTZ R11, R173, R48 ;  /* 0x00000030ad0b7221 */ /* 0x001fe20000010000 */
[----:B------:R-:W-:-:S03]  /*3d00*/  F2FP.BF16.F32.PACK_AB R173, R12, R173 ;  /* 0x000000ad0cad723e */ /* 0x000fc600000010ff */
[----:B------:R-:W-:-:S03]  /*3d10*/  FADD.FTZ R48, R12, R11 ;  /* 0x0000000b0c307221 */ /* 0x000fc60000010000 */
[----:B------:R-:W0:Y:S01]  /*3d20*/  MUFU.EX2 R83, R83 ;  /* 0x0000005300537308 */ /* 0x000e220000000800 */
[----:B--2---:R-:W-:Y:S01]  /*3d30*/  FADD.FTZ R11, R175, R48 ;  /* 0x00000030af0b7221 */ /* 0x004fe20000010000 */
[C---:B---3--:R-:W-:Y:S01]  /*3d40*/  FADD.FTZ R46, R176.reuse, R5 ;  /* 0x00000005b02e7221 */ /* 0x048fe20000010000 */
[----:B------:R-:W-:-:S05]  /*3d50*/  F2FP.BF16.F32.PACK_AB R176, R176, R79 ;  /* 0x0000004fb0b0723e */ /* 0x000fca00000010ff */
        /* <DEDUP_REMOVED lines=23> */
[----:B------:R2:W3:Y:S01]  /*3ed0*/  MUFU.EX2 R174, R91 ;  /* 0x0000005b00ae7308 */ /* 0x0004e20000000800 */
[----:B-1----:R-:W-:-:S07]  /*3ee0*/  FADD.FTZ R5, R89, R0 ;  /* 0x0000000059057221 */ /* 0x002fce0000010000 */
[----:B------:R-:W1:Y:S01]  /*3ef0*/  MUFU.EX2 R21, R21 ;  /* 0x0000001500157308 */ /* 0x000e620000000800 */
[----:B0-----:R-:W-:Y:S01]  /*3f00*/  FADD.FTZ R11, R153, R46 ;  /* 0x0000002e990b7221 */ /* 0x001fe20000010000 */
[C---:B------:R-:W-:Y:S01]  /*3f10*/  F2FP.BF16.F32.PACK_AB R153, R30.reuse, R153 ;  /* 0x000000991e99723e */ /* 0x040fe200000010ff */
[----:B--2---:R-:W-:Y:S02]  /*3f20*/  IMAD.MOV.U32 R91, RZ, RZ, R151 ;  /* 0x000000ffff5b7224 */ /* 0x004fe400078e0097 */
[----:B------:R-:W-:-:S03]  /*3f30*/  FADD.FTZ R46, R30, R11 ;  /* 0x0000000b1e2e7221 */ /* 0x000fc60000010000 */
[----:B------:R-:W0:Y:S01]  /*3f40*/  MUFU.EX2 R31, R31 ;  /* 0x0000001f001f7308 */ /* 0x000e220000000800 */
[C---:B---3--:R-:W-:Y:S01]  /*3f50*/  FADD.FTZ R0, R174.reuse, R5 ;  /* 0x00000005ae007221 */ /* 0x048fe20000010000 */
[----:B------:R-:W-:Y:S01]  /*3f60*/  F2FP.BF16.F32.PACK_AB R174, R174, R89 ;  /* 0x00000059aeae723e */ /* 0x000fe200000010ff */
[----:B------:R-:W-:-:S05]  /*3f70*/  IMAD.MOV.U32 R89, RZ, RZ, R151 ;  /* 0x000000ffff597224 */ /* 0x000fca00078e0097 */
        /* <DEDUP_REMOVED lines=9> */
[----:B------:R-:W-:-:S06]  /*4010*/  F2FP.BF16.F32.PACK_AB R155, R32, R31 ;  /* 0x0000001f209b723e */ /* 0x000fcc00000010ff */
[----:B------:R1:W3:Y:S01]  /*4020*/  MUFU.EX2 R170, R95 ;  /* 0x0000005f00aa7308 */ /* 0x0002e20000000800 */
[----:B0-----:R-:W-:-:S07]  /*4030*/  FADD.FTZ R5, R93, R0 ;  /* 0x000000005d057221 */ /* 0x001fce0000010000 */
[----:B------:R-:W0:Y:S01]  /*4040*/  MUFU.EX2 R36, R43 ;  /* 0x0000002b00247308 */ /* 0x000e220000000800 */
[----:B--2---:R-:W-:Y:S01]  /*4050*/  FADD.FTZ R11, R37, R46 ;  /* 0x0000002e250b7221 */ /* 0x004fe20000010000 */
[----:B-1----:R-:W-:-:S06]  /*4060*/  IMAD.MOV.U32 R95, RZ, RZ, R151 ;  /* 0x000000ffff5f7224 */ /* 0x002fcc00078e0097 */
[----:B------:R-:W1:Y:S01]  /*4070*/  MUFU.EX2 R29, R29 ;  /* 0x0000001d001d7308 */ /* 0x000e620000000800 */
[C---:B---3--:R-:W-:Y:S01]  /*4080*/  FADD.FTZ R0, R170.reuse, R5 ;  /* 0x00000005aa007221 */ /* 0x048fe20000010000 */
[----:B------:R-:W-:Y:S01]  /*4090*/  F2FP.BF16.F32.PACK_AB R170, R170, R93 ;  /* 0x0000005daaaa723e */ /* 0x000fe200000010ff */
[----:B------:R-:W-:-:S05]  /*40a0*/  IMAD.MOV.U32 R93, RZ, RZ, R151 ;  /* 0x000000ffff5d7224 */ /* 0x000fca00078e0097 */
[----:B------:R-:W2:Y:S01]  /*40b0*/  MUFU.EX2 R47, R47 ;  /* 0x0000002f002f7308 */ /* 0x000ea20000000800 */
[C---:B0-----:R-:W-:Y:S01]  /*40c0*/  FADD.FTZ R46, R36.reuse, R11 ;  /* 0x0000000b242e7221 */ /* 0x041fe20000010000 */
[----:B------:R-:W-:-:S06]  /*40d0*/  F2FP.BF16.F32.PACK_AB R157, R36, R37 ;  /* 0x00000025249d723e */ /* 0x000fcc00000010ff */
[----:B------:R0:W3:Y:S01]  /*40e0*/  MUFU.EX2 R152, R97 ;  /* 0x0000006100987308 */ /* 0x0000e20000000800 */
[----:B-1----:R-:W-:-:S07]  /*40f0*/  FADD.FTZ R5, R29, R0 ;  /* 0x000000001d057221 */ /* 0x002fce0000010000 */
[----:B------:R-:W1:Y:S01]  /*4100*/  MUFU.EX2 R40, R49 ;  /* 0x0000003100287308 */ /* 0x000e620000000800 */
[----:B--2---:R-:W-:Y:S01]  /*4110*/  FADD.FTZ R11, R47, R46 ;  /* 0x0000002e2f0b7221 */ /* 0x004fe20000010000 */
[----:B0-----:R-:W-:-:S06]  /*4120*/  IMAD.MOV.U32 R97, RZ, RZ, R151 ;  /* 0x000000ffff617224 */ /* 0x001fcc00078e0097 */
[----:B------:R-:W0:Y:S01]  /*4130*/  MUFU.EX2 R99, R99 ;  /* 0x0000006300637308 */ /* 0x000e220000000800 */
[C---:B---3--:R-:W-:Y:S01]  /*4140*/  FADD.FTZ R0, R152.reuse, R5 ;  /* 0x0000000598007221 */ /* 0x048fe20000010000 */
        /* <DEDUP_REMOVED lines=33> */
[----:B------:R-:W-:Y:S02]  /*4360*/  F2FP.BF16.F32.PACK_AB R158, R158, R105 ;  /* 0x000000699e9e723e */ /* 0x000fe400000010ff */
[----:B------:R-:W-:-:S04]  /*4370*/  MOV R105, R151 ;  /* 0x0000009700697202 */ /* 0x000fc80000000f00 */
        /* <DEDUP_REMOVED lines=21> */
[----:B-1----:R-:W-:Y:S01]  /*44d0*/  FADD.FTZ R3, R33, R6 ;  /* 0x0000000621037221 */ /* 0x002fe20000010000 */
[C---:B--2---:R-:W-:Y:S01]  /*44e0*/  FADD.FTZ R0, R38.reuse, R11 ;  /* 0x0000000b26007221 */ /* 0x044fe20000010000 */
[----:B------:R-:W-:Y:S02]  /*44f0*/  F2FP.BF16.F32.PACK_AB R167, R38, R61 ;  /* 0x0000003d26a7723e */ /* 0x000fe400000010ff */
[C---:B0-----:R-:W-:Y:S01]  /*4500*/  FADD.FTZ R3, R28.reuse, R3 ;  /* 0x000000031c037221 */ /* 0x041fe20000010000 */
[----:B------:R-:W-:Y:S01]  /*4510*/  F2FP.BF16.F32.PACK_AB R166, R28, R33 ;  /* 0x000000211ca6723e */ /* 0x000fe200000010ff */
[----:B------:R-:W-:Y:S06]  /*4520*/  @!P2 BRA `(.L_x_7561) ;  /* 0x0000003000b4a947 */ /* 0x000fec0003800000 */
[----:B------:R-:W-:Y:S01]  /*4530*/  IMAD.MOV.U32 R6, RZ, RZ, R9 ;  /* 0x000000ffff067224 */ /* 0x000fe200078e0009 */
[----:B------:R-:W-:Y:S01]  /*4540*/  CS2R R150, SRZ ;  /* 0x0000000000967805 */ /* 0x000fe2000001ff00 */
        /* <DEDUP_REMOVED lines=32> */
[----:B------:R-:W-:Y:S01]  /*4750*/  UMOV UR57, UR44 ;  /* 0x0000002c00397c82 */ /* 0x000fe20008000000 */
[----:B------:R-:W-:Y:S01]  /*4760*/  UMOV UR55, UR43 ;  /* 0x0000002b00377c82 */ /* 0x000fe20008000000 */
[----:B------:R-:W-:-:S05]  /*4770*/  ULDC UR53, c[0x0][0x9d8] ;  /* 0x0002760000357ab9 */ /* 0x000fca0000000800 */
.L_x_7570:
        /* <DEDUP_REMOVED lines=9> */
.L_x_7563:
[----:B------:R-:W-:Y:S01]  /*4810*/  ULEA UR6, UR43, UR41, 0x3 ;  /* 0x000000292b067291 */ /* 0x000fe2000f8e183f */
[----:B------:R-:W-:-:S05]  /*4820*/  IMAD.U32 R4, RZ, RZ, UR44 ;  /* 0x0000002cff047e24 */ /* 0x000fca000f8e00ff */
[----:B------:R-:W-:-:S04]  /*4830*/  SHF.L.U32 R4, R4, 0x1f, RZ ;  /* 0x0000001f04047819 */ /* 0x000fc800000006ff */
[----:B------:R0:W1:Y:S01]  /*4840*/  SYNCS.PHASECHK.TRANS64.TRYWAIT P2, [UR6+0x28830], R4 ;  /* 0x02883004ff0075a7 */ /* 0x0000620008040146 */
[----:B------:R-:W-:Y:S05]  /*4850*/  @!P0 BRA `(.L_x_7564) ;  /* 0x0000000000048947 */ /* 0x000fea0003800000 */
[----:B------:R-:W-:Y:S01]  /*4860*/  BPT.TRAP 0x1 ;  /* 0x000000040000795c */ /* 0x000fe20000300000 */
.L_x_7564:
[----:B-1----:R-:W-:Y:S05]  /*4870*/  @P2 BRA `(.L_x_7562) ;  /* 0x0000000000082947 */ /* 0x002fea0003800000 */
[----:B------:R-:W1:Y:S02]  /*4880*/  SYNCS.PHASECHK.TRANS64.TRYWAIT P2, [UR6+0x28830], R4 ;  /* 0x02883004ff0075a7 */ /* 0x000e640008040146 */
[----:B-1----:R-:W-:Y:S05]  /*4890*/  @!P2 BRA `(.L_x_7565) ;  /* 0x000000d00028a947 */ /* 0x002fea0003800000 */
.L_x_7562:
[----:B01----:R-:W-:Y:S01]  /*48a0*/  VIADD R4, R22, 0x8 ;  /* 0x0000000816047836 */ /* 0x003fe20000000000 */
        /* <DEDUP_REMOVED lines=44> */
.L_x_7567:
[----:B------:R-:W-:Y:S01]  /*4b70*/  ULEA UR6, UR55, UR41, 0x3 ;  /* 0x0000002937067291 */ /* 0x000fe2000f8e183f */
[----:B------:R-:W-:-:S04]  /*4b80*/  MOV R4, UR57 ;  /* 0x0000003900047c02 */ /* 0x000fc80008000f00 */
[----:B------:R-:W-:-:S04]  /*4b90*/  SHF.L.U32 R4, R4, 0x1f, RZ ;  /* 0x0000001f04047819 */ /* 0x000fc800000006ff */
[----:B------:R0:W1:Y:S01]  /*4ba0*/  SYNCS.PHASECHK.TRANS64.TRYWAIT P2, [UR6+0x28850], R4 ;  /* 0x02885004ff0075a7 */ /* 0x0000620008040146 */
[----:B------:R-:W-:Y:S05]  /*4bb0*/  @!P0 BRA `(.L_x_7568) ;  /* 0x0000000000048947 */ /* 0x000fea0003800000 */
[----:B------:R-:W-:Y:S01]  /*4bc0*/  BPT.TRAP 0x1 ;  /* 0x000000040000795c */ /* 0x000fe20000300000 */
.L_x_7568:
[----:B-1----:R-:W-:Y:S05]  /*4bd0*/  @P2 BRA `(.L_x_7566) ;  /* 0x0000000000082947 */ /* 0x002fea0003800000 */
[----:B------:R-:W1:Y:S02]  /*4be0*/  SYNCS.PHASECHK.TRANS64.TRYWAIT P2, [UR6+0x28850], R4 ;  /* 0x02885004ff0075a7 */ /* 0x000e640008040146 */
[----:B-1----:R-:W-:Y:S05]  /*4bf0*/  @!P2 BRA `(.L_x_7569) ;  /* 0x000000cc0068a947 */ /* 0x002fea0003800000 */
.L_x_7566:
[----:B------:R-:W-:Y:S01]  /*4c00*/  UIADD3 UR6, UR41, 0x400, URZ ;  /* 0x0000040029067890 */ /* 0x000fe2000fffe03f */
[----:B------:R-:W-:Y:S01]  /*4c10*/  WARPGROUP.ARRIVE ;  /* 0x00000000000079c5 */ /* 0x000fe20000000000 */
[----:B------:R-:W-:Y:S01]  /*4c20*/  UMOV UR7, 0x40000040 ;  /* 0x4000004000077882 */ /* 0x000fe20000000000 */
[----:B01----:R-:W-:Y:S01]  /*4c30*/  FMUL.FTZ R4, R24, UR53 ;  /* 0x0000003518047c20 */ /* 0x003fe20008410000 */
        /* <DEDUP_REMOVED lines=56> */
[----:B-----5:R-:W-:Y:S01]  /*4fc0*/  FMUL.FTZ R37, R59, UR53 ;  /* 0x000000353b257c20 */ /* 0x020fe20008410000 */
        /* <DEDUP_REMOVED lines=9> */
[----:B------:R-:W-:Y:S01]  /*5060*/  UISETP.GT.AND UP0, UPT, UR56, UR54, UPT ;  /* 0x000000363800728c */ /* 0x000fe2000bf04270 */
[----:B------:R-:W-:-:S04]  /*5070*/  UMOV UR57, UR44 ;  /* 0x0000002c00397c82 */ /* 0x000fc80008000000 */
        /* <DEDUP_REMOVED lines=14> */
[----:B------:R5:W4:Y:S01]  /*5160*/  MUFU.TANH R183, R33 ;  /* 0x0000002100b77308 */ /* 0x000b220000002400 */
[----:B------:R-:W-:Y:S01]  /*5170*/  HGMMA.64x128x16.F32.BF16 R88, R176, gdesc[UR4].tnspB, R88, gsb0 ;  /* 0x41e00004b0587df0 */ /* 0x000fe20008001858 */
[----:B------:R-:W-:Y:S01]  /*5180*/  UIADD3 UR6, UR10, 0x100, URZ ;  /* 0x000001000a067890 */ /* 0x000fe2000fffe03f */
[----:B------:R-:W-:-:S05]  /*5190*/  UMOV UR7, 0x40000040 ;  /* 0x4000004000077882 */ /* 0x000fca0000000000 */
[----:B------:R0:W4:Y:S01]  /*51a0*/  MUFU.TANH R181, R36 ;  /* 0x0000002400b57308 */ /* 0x0001220000002400 */
[----:B-----5:R-:W-:-:S07]  /*51b0*/  FMUL.FTZ R33, R51, UR53 ;  /* 0x0000003533217c20 */ /* 0x020fce0008410000 */
[----:B------:R-:W-:Y:S01]  /*51c0*/  MUFU.TANH R51, R69 ;  /* 0x0000004500337308 */ /* 0x000fe20000002400 */
[----:B0-----:R-:W-:Y:S01]  /*51d0*/  FMUL.FTZ R36, R58, UR53 ;  /* 0x000000353a247c20 */ /* 0x001fe20008410000 */
[----:B------:R-:W-:-:S06]  /*51e0*/  FMUL.FTZ R58, R82, UR53 ;  /* 0x00000035523a7c20 */ /* 0x000fcc0008410000 */
[----:B------:R-:W-:Y:S08]  /*51f0*/  MUFU.TANH R47, R72 ;  /* 0x00000048002f7308 */ /* 0x000ff00000002400 */
[----:B------:R-:W-:Y:S08]  /*5200*/  MUFU.TANH R43, R76 ;  /* 0x0000004c002b7308 */ /* 0x000ff00000002400 */
[----:B------:R-:W-:Y:S08]  /*5210*/  MUFU.TANH R39, R77 ;  /* 0x0000004d00277308 */ /* 0x000ff00000002400 */
[----:B------:R-:W-:Y:S08]  /*5220*/  MUFU.TANH R15, R81 ;  /* 0x00000051000f7308 */ /* 0x000ff00000002400 */
[----:B------:R-:W-:Y:S08]  /*5230*/  MUFU.TANH R21, R84 ;  /* 0x0000005400157308 */ /* 0x000ff00000002400 */
[----:B------:R-:W0:Y:S08]  /*5240*/  MUFU.TANH R9, R9 ;  /* 0x0000000900097308 */ /* 0x000e300000002400 */
[----:B------:R-:W-:Y:S08]  /*5250*/  MUFU.TANH R8, R8 ;  /* 0x0000000800087308 */ /* 0x000ff00000002400 */
[----:B------:R-:W-:Y:S08]  /*5260*/  MUFU.TANH R10, R10 ;  /* 0x0000000a000a7308 */ /* 0x000ff00000002400 */
[----:B------:R-:W-:Y:S08]  /*5270*/  MUFU.TANH R11, R11 ;  /* 0x0000000b000b7308 */ /* 0x000ff00000002400 */
[----:B------:R-:W5:Y:S08]  /*5280*/  MUFU.TANH R12, R12 ;  /* 0x0000000c000c7308 */ /* 0x000f700000002400 */
[----:B------:R-:W-:Y:S08]  /*5290*/  MUFU.TANH R14, R14 ;  /* 0x0000000e000e7308 */ /* 0x000ff00000002400 */
[----:B------:R-:W-:Y:S08]  /*52a0*/  MUFU.TANH R20, R20 ;  /* 0x0000001400147308 */ /* 0x000ff00000002400 */
[----:B------:R-:W-:Y:S08]  /*52b0*/  MUFU.TANH R24, R24 ;  /* 0x0000001800187308 */ /* 0x000ff00000002400 */
[----:B------:R-:W5:Y:S08]  /*52c0*/  MUFU.TANH R26, R26 ;  /* 0x0000001a001a7308 */ /* 0x000f700000002400 */
[----:B------:R-:W-:Y:S08]  /*52d0*/  MUFU.TANH R28, R28 ;  /* 0x0000001c001c7308 */ /* 0x000ff00000002400 */
[----:B------:R-:W-:Y:S01]  /*52e0*/  MUFU.TANH R30, R30 ;  /* 0x0000001e001e7308 */ /* 0x000fe20000002400 */
[----:B------:R-:W-:-:S02]  /*52f0*/  WARPGROUP.DEPBAR.LE gsb0, 0x0 ;  /* 0x00008000000079c5 */ /* 0x000fc40000010000 */
[----:B------:R-:W-:-:S05]  /*5300*/  WARPGROUP.ARRIVE ;  /* 0x00000000000079c5 */ /* 0x000fca0000000000 */
[----:B------:R-:W-:Y:S01]  /*5310*/  MUFU.TANH R31, R31 ;  /* 0x0000001f001f7308 */ /* 0x000fe20000002400 */
[----:B------:R-:W-:Y:S01]  /*5320*/  HGMMA.64x128x16.F32.BF16 R88, R172, gdesc[UR4].tnspB, R88, gsb0 ;  /* 0x41e00004ac587df0 */ /* 0x000fe20008001858 */
[----:B------:R-:W-:Y:S01]  /*5330*/  UMOV UR6, 0xffffff80 ;  /* 0xffffff8000067882 */ /* 0x000fe20000000000 */
[----:B------:R-:W-:Y:S01]  /*5340*/  UMOV UR7, 0x40000040 ;  /* 0x4000004000077882 */ /* 0x000fe20000000000 */
[----:B------:R-:W-:Y:S02]  /*5350*/  UIMAD UR6, UR56, UR6, 0x1 ;  /* 0x00000001380674a4 */ /* 0x000fe4000f8e0206 */
[----:B------:R-:W-:Y:S02]  /*5360*/  UIADD3 UR56, UR56, -0x1, URZ ;  /* 0xffffffff38387890 */ /* 0x000fe4000fffe03f */
[----:B------:R-:W-:Y:S01]  /*5370*/  MUFU.TANH R32, R32 ;  /* 0x0000002000207308 */ /* 0x000fe20000002400 */
[----:B------:R-:W-:-:S04]  /*5380*/  ULEA UR6, UR52, UR6, 0x7 ;  /* 0x0000000634067291 */ /* 0x000fc8000f8e383f */
[----:B------:R-:W-:-:S03]  /*5390*/  UIADD3 UR6, -UR51, UR6, UR47 ;  /* 0x0000000633067290 */ /* 0x000fc6000fffe12f */
[----:B------:R-:W-:Y:S03]  /*53a0*/  MUFU.TANH R33, R33 ;  /* 0x0000002100217308 */ /* 0x000fe60000002400 */
[----:B------:R-:W-:Y:S01]  /*53b0*/  IMAD.U32 R13, RZ, RZ, UR6 ;  /* 0x00000006ff0d7e24 */ /* 0x000fe2000f8e00ff */
[----:B------:R-:W-:-:S03]  /*53c0*/  UIADD3 UR6, UR10, 0x180, URZ ;  /* 0x000001800a067890 */ /* 0x000fc6000fffe03f */
[----:B------:R-:W-:Y:S01]  /*53d0*/  IMAD R38, R18, -0x2, R13 ;  /* 0xfffffffe12267824 */ /* 0x000fe200078e020d */
[----:B------:R-:W-:Y:S03]  /*53e0*/  MUFU.TANH R34, R34 ;  /* 0x0000002200227308 */ /* 0x000fe60000002400 */
[----:B------:R-:W-:-:S04]  /*53f0*/  IMAD.IADD R27, R19, 0x1, R38 ;  /* 0x00000001131b7824 */ /* 0x000fc800078e0226 */
[C---:B------:R-:W-:Y:S01]  /*5400*/  VIADD R68, R27.reuse, 0x8 ;  /* 0x000000081b447836 */ /* 0x040fe20000000000 */
[C---:B------:R-:W-:Y:S01]  /*5410*/  ISETP.GT.AND P2, PT, R27.reuse, RZ, PT ;  /* 0x000000ff1b00720c */ /* 0x040fe20003f44270 */
[----:B------:R5:W-:Y:S01]  /*5420*/  MUFU.TANH R13, R85 ;  /* 0x00000055000d7308 */ /* 0x000be20000002400 */
[C---:B------:R-:W-:Y:S02]  /*5430*/  ISETP.GT.AND P3, PT, R27.reuse, 0x1, PT ;  /* 0x000000011b00780c */ /* 0x040fe40003f64270 */
[----:B------:R-:W-:Y:S02]  /*5440*/  FSEL R25, R4, -INF , P2 ;  /* 0xff80000004197808 */ /* 0x000fe40001000000 */
[----:B------:R-:W-:Y:S02]  /*5450*/  ISETP.GT.AND P2, PT, R27, 0x8, PT ;  /* 0x000000081b00780c */ /* 0x000fe40003f44270 */
[----:B-1----:R-:W-:Y:S01]  /*5460*/  FSEL R189, R7, -INF , P3 ;  /* 0xff80000007bd7808 */ /* 0x002fe20001800000 */
[----:B------:R-:W-:Y:S01]  /*5470*/  FMUL.FTZ R7, R73, UR53 ;  /* 0x0000003549077c20 */ /* 0x000fe20008410000 */
[----:B------:R-:W-:Y:S01]  /*5480*/  FMNMX.FTZ R4, R25, R5, !PT ;  /* 0x0000000519047209 */ /* 0x000fe20007810000 */
[----:B------:R-:W-:Y:S01]  /*5490*/  MUFU.TANH R35, R35 ;  /* 0x0000002300237308 */ /* 0x000fe20000002400 */
[----:B------:R-:W-:-:S02]  /*54a0*/  ISETP.GT.AND P3, PT, R27, 0x9, PT ;  /* 0x000000091b00780c */ /* 0x000fc40003f64270 */
[----:B--2---:R-:W-:Y:S02]  /*54b0*/  FSEL R191, R191, -INF , P2 ;  /* 0xff800000bfbf7808 */ /* 0x004fe40001000000 */
[----:B------:R-:W-:Y:S02]  /*54c0*/  FMNMX.FTZ R38, R189, R4, !PT ;  /* 0x00000004bd267209 */ /* 0x000fe40007810000 */
[----:B------:R-:W-:Y:S01]  /*54d0*/  ISETP.GT.AND P2, PT, R27, 0x10, PT ;  /* 0x000000101b00780c */ /* 0x000fe20003f44270 */
[----:B------:R1:W2:Y:S01]  /*54e0*/  MUFU.TANH R4, R61 ;  /* 0x0000003d00047308 */ /* 0x0002a20000002400 */
[----:B---3--:R-:W-:Y:S02]  /*54f0*/  FSEL R193, R193, -INF , P3 ;  /* 0xff800000c1c17808 */ /* 0x008fe40001800000 */
[----:B------:R-:W-:Y:S02]  /*5500*/  FMNMX.FTZ R38, R191, R38, !PT ;  /* 0x00000026bf267209 */ /* 0x000fe40007810000 */
[----:B------:R-:W-:-:S02]  /*5510*/  ISETP.GT.AND P3, PT, R27, 0x11, PT ;  /* 0x000000111b00780c */ /* 0x000fc40003f64270 */
[----:B----4-:R-:W-:Y:S01]  /*5520*/  FSEL R187, R187, -INF , P2 ;  /* 0xff800000bbbb7808 */ /* 0x010fe20001000000 */
[----:B------:R-:W3:Y:S01]  /*5530*/  MUFU.TANH R7, R7 ;  /* 0x0000000700077308 */ /* 0x000ee20000002400 */
[----:B------:R-:W-:Y:S02]  /*5540*/  FMNMX.FTZ R38, R193, R38, !PT ;  /* 0x00000026c1267209 */ /* 0x000fe40007810000 */
[----:B------:R-:W-:Y:S02]  /*5550*/  ISETP.GT.AND P2, PT, R27, 0x18, PT ;  /* 0x000000181b00780c */ /* 0x000fe40003f44270 */
[----:B------:R-:W-:Y:S02]  /*5560*/  FSEL R183, R183, -INF , P3 ;  /* 0xff800000b7b77808 */ /* 0x000fe40001800000 */
[----:B------:R-:W-:Y:S01]  /*5570*/  FMNMX.FTZ R38, R187, R38, !PT ;  /* 0x00000026bb267209 */ /* 0x000fe20007810000 */
[----:B------:R-:W-:Y:S01]  /*5580*/  MUFU.TANH R36, R36 ;  /* 0x0000002400247308 */ /* 0x000fe20000002400 */
[----:B------:R-:W-:-:S02]  /*5590*/  ISETP.GT.AND P3, PT, R27, 0x19, PT ;  /* 0x000000191b00780c */ /* 0x000fc40003f64270 */
[----:B------:R-:W-:Y:S02]  /*55a0*/  FSEL R181, R181, -INF , P2 ;  /* 0xff800000b5b57808 */ /* 0x000fe40001000000 */
[----:B------:R-:W-:Y:S02]  /*55b0*/  FMNMX.FTZ R38, R183, R38, !PT ;  /* 0x00000026b7267209 */ /* 0x000fe40007810000 */
[----:B------:R-:W-:Y:S01]  /*55c0*/  ISETP.GT.AND P2, PT, R27, 0x20, PT ;  /* 0x000000201b00780c */ /* 0x000fe20003f44270 */
[----:B------:R-:W-:Y:S01]  /*55d0*/  MUFU.TANH R37, R37 ;  /* 0x0000002500257308 */ /* 0x000fe20000002400 */
[----:B------:R-:W-:Y:S02]  /*55e0*/  FSEL R29, R29, -INF , P3 ;  /* 0xff8000001d1d7808 */ /* 0x000fe40001800000 */
[----:B------:R-:W-:Y:S02]  /*55f0*/  FMNMX.FTZ R38, R181, R38, !PT ;  /* 0x00000026b5267209 */ /* 0x000fe40007810000 */
[----:B------:R-:W-:-:S02]  /*5600*/  ISETP.GT.AND P3, PT, R27, 0x21, PT ;  /* 0x000000211b00780c */ /* 0x000fc40003f64270 */
[----:B------:R-:W-:Y:S01]  /*5610*/  FSEL R179, R40, -INF , P2 ;  /* 0xff80000028b37808 */ /* 0x000fe20001000000 */
[----:B------:R-:W-:Y:S01]  /*5620*/  FMUL.FTZ R40, R62, UR53 ;  /* 0x000000353e287c20 */ /* 0x000fe20008410000 */
[----:B------:R-:W-:Y:S01]  /*5630*/  FMNMX.FTZ R38, R29, R38, !PT ;  /* 0x000000261d267209 */ /* 0x000fe20007810000 */
[----:B------:R-:W-:Y:S01]  /*5640*/  MUFU.TANH R42, R42 ;  /* 0x0000002a002a7308 */ /* 0x000fe20000002400 */
[----:B------:R-:W-:Y:S02]  /*5650*/  ISETP.GT.AND P2, PT, R27, 0x28, PT ;  /* 0x000000281b00780c */ /* 0x000fe40003f44270 */
[----:B------:R-:W-:Y:S02]  /*5660*/  FSEL R177, R41, -INF , P3 ;  /* 0xff80000029b17808 */ /* 0x000fe40001800000 */
[----:B------:R-:W-:Y:S02]  /*5670*/  FMNMX.FTZ R38, R179, R38, !PT ;  /* 0x00000026b3267209 */ /* 0x000fe40007810000 */
[----:B------:R-:W-:Y:S01]  /*5680*/  ISETP.GT.AND P3, PT, R27, 0x29, PT ;  /* 0x000000291b00780c */ /* 0x000fe20003f64270 */
[----:B------:R-:W4:Y:S01]  /*5690*/  MUFU.TANH R41, R80 ;  /* 0x0000005000297308 */ /* 0x000f220000002400 */
[----:B------:R-:W-:-:S02]  /*56a0*/  FMNMX.FTZ R38, R177, R38, !PT ;  /* 0x00000026b1267209 */ /* 0x000fc40007810000 */
[C---:B------:R-:W-:Y:S02]  /*56b0*/  ISETP.GT.AND P4, PT, R68.reuse, RZ, PT ;  /* 0x000000ff4400720c */ /* 0x040fe40003f84270 */
[C---:B------:R-:W-:Y:S02]  /*56c0*/  ISETP.GT.AND P5, PT, R68.reuse, 0x1, PT ;  /* 0x000000014400780c */ /* 0x040fe40003fa4270 */
[----:B0-----:R-:W-:Y:S01]  /*56d0*/  FSEL R63, R9, -INF , P4 ;  /* 0xff800000093f7808 */ /* 0x001fe20002000000 */
[----:B------:R-:W0:Y:S01]  /*56e0*/  MUFU.TANH R40, R40 ;  /* 0x0000002800287308 */ /* 0x000e220000002400 */
[C---:B------:R-:W-:Y:S02]  /*56f0*/  ISETP.GT.AND P6, PT, R68.reuse, 0x9, PT ;  /* 0x000000094400780c */ /* 0x040fe40003fc4270 */
[----:B------:R-:W-:-:S04]  /*5700*/  ISETP.GT.AND P4, PT, R68, 0x10, PT ;  /* 0x000000104400780c */ /* 0x000fc80003f84270 */
[----:B-----5:R-:W-:Y:S01]  /*5710*/  FSEL R77, R12, -INF , P4 ;  /* 0xff8000000c4d7808 */ /* 0x020fe20002000000 */
[----:B------:R-:W-:Y:S01]  /*5720*/  MUFU.TANH R46, R46 ;  /* 0x0000002e002e7308 */ /* 0x000fe20000002400 */
[----:B------:R-:W-:-:S04]  /*5730*/  ISETP.GT.AND P4, PT, R68, 0x20, PT ;  /* 0x000000204400780c */ /* 0x000fc80003f84270 */
[----:B------:R-:W-:Y:S02]  /*5740*/  FSEL R85, R26, -INF , P4 ;  /* 0xff8000001a557808 */ /* 0x000fe40002000000 */
[----:B------:R-:W-:Y:S01]  /*5750*/  ISETP.GT.AND P4, PT, R68, 0x30, PT ;  /* 0x000000304400780c */ /* 0x000fe20003f84270 */
[----:B------:R-:W-:Y:S08]  /*5760*/  MUFU.TANH R50, R50 ;  /* 0x0000003200327308 */ /* 0x000ff00000002400 */
[----:B------:R-:W-:Y:S08]  /*5770*/  MUFU.TANH R54, R54 ;  /* 0x0000003600367308 */ /* 0x000ff00000002400 */
[----:B------:R-:W-:Y:S01]  /*5780*/  MUFU.TANH R58, R58 ;  /* 0x0000003a003a7308 */ /* 0x000fe20000002400 */
[----:B------:R-:W-:-:S02]  /*5790*/  WARPGROUP.DEPBAR.LE gsb0, 0x0 ;  /* 0x00008000000079c5 */ /* 0x000fc40000010000 */
[----:B------:R-:W-:Y:S01]  /*57a0*/  WARPGROUP.ARRIVE ;  /* 0x00000000000079c5 */ /* 0x000fe20000000000 */
[----:B------:R-:W-:Y:S01]  /*57b0*/  FSEL R175, R44, -INF , P2 ;  /* 0xff8000002caf7808 */ /* 0x000fe20001000000 */
[----:B------:R-:W-:Y:S01]  /*57c0*/  FMUL.FTZ R44, R66, UR53 ;  /* 0x00000035422c7c20 */ /* 0x000fe20008410000 */
[----:B------:R-:W-:Y:S01]  /*57d0*/  ISETP.GT.AND P2, PT, R27, 0x30, PT ;  /* 0x000000301b00780c */ /* 0x000fe20003f44270 */
[----:B------:R-:W-:Y:S01]  /*57e0*/  FMUL.FTZ R66, R87, UR53 ;  /* 0x0000003557427c20 */ /* 0x000fe20008410000 */
[----:B------:R-:W-:Y:S01]  /*57f0*/  FSEL R173, R45, -INF , P3 ;  /* 0xff8000002dad7808 */ /* 0x000fe20001800000 */
[----:B------:R-:W-:Y:S01]  /*5800*/  HGMMA.64x128x16.F32.BF16 R88, R168, gdesc[UR4].tnspB, R88, gsb0 ;  /* 0x41e00004a8587df0 */ /* 0x000fe20008001858 */
[----:B------:R-:W-:Y:S01]  /*5810*/  UIADD3 UR6, UR10, 0x200, URZ ;  /* 0x000002000a067890 */ /* 0x000fe2000fffe03f */
[----:B------:R-:W-:Y:S01]  /*5820*/  FMNMX.FTZ R38, R175, R38, !PT ;  /* 0x00000026af267209 */ /* 0x000fe20007810000 */
[----:B------:R-:W-:Y:S01]  /*5830*/  UMOV UR7, 0x40000040 ;  /* 0x4000004000077882 */ /* 0x000fe20000000000 */
[----:B------:R-:W-:Y:S01]  /*5840*/  ISETP.GT.AND P3, PT, R27, 0x31, PT ;  /* 0x000000311b00780c */ /* 0x000fe20003f64270 */
[----:B------:R-:W5:Y:S01]  /*5850*/  MUFU.TANH R44, R44 ;  /* 0x0000002c002c7308 */ /* 0x000f620000002400 */
[----:B------:R-:W-:-:S07]  /*5860*/  FMNMX.FTZ R38, R173, R38, !PT ;  /* 0x00000026ad267209 */ /* 0x000fce0007810000 */
[----:B------:R-:W-:Y:S01]  /*5870*/  MUFU.TANH R66, R66 ;  /* 0x0000004200427308 */ /* 0x000fe20000002400 */
[----:B------:R-:W-:Y:S02]  /*5880*/  WARPGROUP.DEPBAR.LE gsb0, 0x0 ;  /* 0x00008000000079c5 */ /* 0x000fe40000010000 */
[----:B------:R-:W-:Y:S01]  /*5890*/  WARPGROUP.ARRIVE ;  /* 0x00000000000079c5 */ /* 0x000fe20000000000 */
[----:B------:R-:W-:Y:S01]  /*58a0*/  FSEL R171, R48, -INF , P2 ;  /* 0xff80000030ab7808 */ /* 0x000fe20001000000 */
[----:B------:R-:W-:Y:S01]  /*58b0*/  FMUL.FTZ R48, R67, UR53 ;  /* 0x0000003543307c20 */ /* 0x000fe20008410000 */
[----:B------:R-:W-:Y:S02]  /*58c0*/  ISETP.GT.AND P2, PT, R27, 0x38, PT ;  /* 0x000000381b00780c */ /* 0x000fe40003f44270 */
[----:B------:R-:W-:Y:S01]  /*58d0*/  FSEL R169, R49, -INF , P3 ;  /* 0xff80000031a97808 */ /* 0x000fe20001800000 */
[----:B------:R-:W-:Y:S01]  /*58e0*/  HGMMA.64x128x16.F32.BF16 R88, R152, gdesc[UR4].tnspB, R88, gsb0 ;  /* 0x41e0000498587df0 */ /* 0x000fe20008001858 */
[----:B------:R-:W-:Y:S01]  /*58f0*/  FMNMX.FTZ R38, R171, R38, !PT ;  /* 0x00000026ab267209 */ /* 0x000fe20007810000 */
[----:B------:R-:W-:Y:S01]  /*5900*/  UIADD3 UR6, UR10, 0x280, URZ ;  /* 0x000002800a067890 */ /* 0x000fe2000fffe03f */
[----:B------:R-:W-:Y:S01]  /*5910*/  ISETP.GT.AND P3, PT, R27, 0x39, PT ;  /* 0x000000391b00780c */ /* 0x000fe20003f64270 */
[----:B------:R-:W-:Y:S01]  /*5920*/  UMOV UR7, 0x40000040 ;  /* 0x4000004000077882 */ /* 0x000fe20000000000 */
[----:B------:R-:W-:Y:S01]  /*5930*/  FSEL R73, R52, -INF , P2 ;  /* 0xff80000034497808 */ /* 0x000fe20001000000 */
[----:B------:R-:W-:Y:S01]  /*5940*/  FMUL.FTZ R52, R71, UR53 ;  /* 0x0000003547347c20 */ /* 0x000fe20008410000 */
[----:B------:R-:W-:Y:S01]  /*5950*/  FMNMX.FTZ R38, R169, R38, !PT ;  /* 0x00000026a9267209 */ /* 0x000fe20007810000 */
[----:B------:R-:W5:Y:S01]  /*5960*/  MUFU.TANH R48, R48 ;  /* 0x0000003000307308 */ /* 0x000f620000002400 */
[----:B------:R-:W-:-:S02]  /*5970*/  ISETP.GT.AND P2, PT, R27, 0x40, PT ;  /* 0x000000401b00780c */ /* 0x000fc40003f44270 */
[----:B------:R-:W-:Y:S02]  /*5980*/  FSEL R69, R53, -INF , P3 ;  /* 0xff80000035457808 */ /* 0x000fe40001800000 */
[----:B------:R-:W-:Y:S02]  /*5990*/  FMNMX.FTZ R38, R73, R38, !PT ;  /* 0x0000002649267209 */ /* 0x000fe40007810000 */
[----:B------:R-:W-:Y:S01]  /*59a0*/  ISETP.GT.AND P3, PT, R27, 0x41, PT ;  /* 0x000000411b00780c */ /* 0x000fe20003f64270 */
[----:B------:R-:W5:Y:S01]  /*59b0*/  MUFU.TANH R52, R52 ;  /* 0x0000003400347308 */ /* 0x000f620000002400 */
[----:B------:R-:W-:Y:S01]  /*59c0*/  FSEL R65, R56, -INF , P2 ;  /* 0xff80000038417808 */ /* 0x000fe20001000000 */
[----:B------:R-:W-:Y:S01]  /*59d0*/  FMUL.FTZ R56, R75, UR53 ;  /* 0x000000354b387c20 */ /* 0x000fe20008410000 */
[----:B------:R-:W-:Y:S02]  /*59e0*/  FMNMX.FTZ R38, R69, R38, !PT ;  /* 0x0000002645267209 */ /* 0x000fe40007810000 */
[----:B------:R-:W-:-:S02]  /*59f0*/  ISETP.GT.AND P2, PT, R27, 0x48, PT ;  /* 0x000000481b00780c */ /* 0x000fc40003f44270 */
[----:B-1----:R-:W-:Y:S01]  /*5a00*/  FSEL R61, R57, -INF , P3 ;  /* 0xff800000393d7808 */ /* 0x002fe20001800000 */
[----:B------:R-:W1:Y:S01]  /*5a10*/  MUFU.TANH R56, R56 ;  /* 0x0000003800387308 */ /* 0x000e620000002400 */
[----:B------:R-:W-:Y:S02]  /*5a20*/  FMNMX.FTZ R38, R65, R38, !PT ;  /* 0x0000002641267209 */ /* 0x000fe40007810000 */
[----:B------:R-:W-:Y:S02]  /*5a30*/  ISETP.GT.AND P3, PT, R27, 0x49, PT ;  /* 0x000000491b00780c */ /* 0x000fe40003f64270 */
[----:B------:R-:W-:Y:S01]  /*5a40*/  FSEL R53, R60, -INF , P2 ;  /* 0xff8000003c357808 */ /* 0x000fe20001000000 */
[----:B------:R-:W-:Y:S01]  /*5a50*/  FMUL.FTZ R60, R79, UR53 ;  /* 0x000000354f3c7c20 */ /* 0x000fe20008410000 */
[----:B------:R-:W-:Y:S02]  /*5a60*/  FMNMX.FTZ R38, R61, R38, !PT ;  /* 0x000000263d267209 */ /* 0x000fe40007810000 */
[----:B------:R-:W-:-:S02]  /*5a70*/  ISETP.GT.AND P2, PT, R27, 0x50, PT ;  /* 0x000000501b00780c */ /* 0x000fc40003f44270 */
[----:B--2---:R-:W-:Y:S01]  /*5a80*/  FSEL R49, R4, -INF , P3 ;  /* 0xff80000004317808 */ /* 0x004fe20001800000 */
[----:B------:R-:W2:Y:S01]  /*5a90*/  MUFU.TANH R60, R60 ;  /* 0x0000003c003c7308 */ /* 0x000ea20000002400 */
[----:B------:R-:W-:Y:S01]  /*5aa0*/  FMNMX.FTZ R38, R53, R38, !PT ;  /* 0x0000002635267209 */ /* 0x000fe20007810000 */
[----:B------:R-:W0:Y:S01]  /*5ab0*/  LDC R4, c[0x0][0x988] ;  /* 0x00026200ff047b82 */ /* 0x000e220000000800 */
[----:B------:R-:W-:Y:S02]  /*5ac0*/  ISETP.GT.AND P3, PT, R27, 0x51, PT ;  /* 0x000000511b00780c */ /* 0x000fe40003f64270 */
[----:B------:R-:W-:Y:S01]  /*5ad0*/  FSEL R57, R64, -INF , P2 ;  /* 0xff80000040397808 */ /* 0x000fe20001000000 */
[----:B------:R-:W-:Y:S01]  /*5ae0*/  FMUL.FTZ R64, R83, UR53 ;  /* 0x0000003553407c20 */ /* 0x000fe20008410000 */
[----:B------:R-:W-:Y:S02]  /*5af0*/  FMNMX.FTZ R38, R49, R38, !PT ;  /* 0x0000002631267209 */ /* 0x000fe40007810000 */
[----:B------:R-:W-:-:S02]  /*5b00*/  ISETP.GT.AND P2, PT, R27, 0x58, PT ;  /* 0x000000581b00780c */ /* 0x000fc40003f44270 */
[----:B------:R-:W-:Y:S01]  /*5b10*/  FSEL R59, R59, -INF , P3 ;  /* 0xff8000003b3b7808 */ /* 0x000fe20001800000 */
[----:B------:R-:W2:Y:S01]  /*5b20*/  MUFU.TANH R64, R64 ;  /* 0x0000004000407308 */ /* 0x000ea20000002400 */
[----:B------:R-:W-:Y:S02]  /*5b30*/  FMNMX.FTZ R38, R57, R38, !PT ;  /* 0x0000002639267209 */ /* 0x000fe40007810000 */
[----:B------:R-:W-:Y:S02]  /*5b40*/  ISETP.GT.AND P3, PT, R27, 0x59, PT ;  /* 0x000000591b00780c */ /* 0x000fe40003f64270 */
[----:B------:R-:W-:Y:S02]  /*5b50*/  FSEL R55, R55, -INF , P2 ;  /* 0xff80000037377808 */ /* 0x000fe40001000000 */
[----:B------:R-:W-:Y:S02]  /*5b60*/  FMNMX.FTZ R38, R59, R38, !PT ;  /* 0x000000263b267209 */ /* 0x000fe40007810000 */
[----:B------:R-:W-:-:S02]  /*5b70*/  ISETP.GT.AND P2, PT, R27, 0x60, PT ;  /* 0x000000601b00780c */ /* 0x000fc40003f44270 */
[----:B------:R-:W-:Y:S02]  /*5b80*/  FSEL R51, R51, -INF , P3 ;  /* 0xff80000033337808 */ /* 0x000fe40001800000 */
[----:B------:R-:W-:Y:S02]  /*5b90*/  FMNMX.FTZ R38, R55, R38, !PT ;  /* 0x0000002637267209 */ /* 0x000fe40007810000 */
[----:B------:R-:W-:Y:S02]  /*5ba0*/  ISETP.GT.AND P3, PT, R27, 0x61, PT ;  /* 0x000000611b00780c */ /* 0x000fe40003f64270 */
[----:B------:R-:W-:Y:S02]  /*5bb0*/  FSEL R47, R47, -INF , P2 ;  /* 0xff8000002f2f7808 */ /* 0x000fe40001000000 */
[----:B------:R-:W-:Y:S02]  /*5bc0*/  FMNMX.FTZ R38, R51, R38, !PT ;  /* 0x0000002633267209 */ /* 0x000fe40007810000 */
[----:B------:R-:W-:-:S02]  /*5bd0*/  ISETP.GT.AND P2, PT, R27, 0x68, PT ;  /* 0x000000681b00780c */ /* 0x000fc40003f44270 */
[----:B---3--:R-:W-:Y:S02]  /*5be0*/  FSEL R45, R7, -INF , P3 ;  /* 0xff800000072d7808 */ /* 0x008fe40001800000 */
        /* <DEDUP_REMOVED lines=8> */
[----:B----4-:R-:W-:Y:S02]  /*5c70*/  FSEL R41, R41, -INF , P2 ;  /* 0xff80000029297808 */ /* 0x010fe40001000000 */
[----:B------:R-:W-:Y:S02]  /*5c80*/  FMNMX.FTZ R38, R39, R38, !PT ;  /* 0x0000002627267209 */ /* 0x000fe40007810000 */
[----:B------:R-:W-:-:S02]  /*5c90*/  ISETP.GT.AND P2, PT, R27, 0x78, PT ;  /* 0x000000781b00780c */ /* 0x000fc40003f44270 */
[----:B------:R-:W-:Y:S02]  /*5ca0*/  FSEL R15, R15, -INF , P3 ;  /* 0xff8000000f0f7808 */ /* 0x000fe40001800000 */
[----:B------:R-:W-:Y:S02]  /*5cb0*/  FMNMX.FTZ R38, R41, R38, !PT ;  /* 0x0000002629267209 */ /* 0x000fe40007810000 */
[----:B------:R-:W-:Y:S02]  /*5cc0*/  ISETP.GT.AND P3, PT, R27, 0x79, PT ;  /* 0x000000791b00780c */ /* 0x000fe40003f64270 */
[----:B------:R-:W-:Y:S02]  /*5cd0*/  FSEL R21, R21, -INF , P2 ;  /* 0xff80000015157808 */ /* 0x000fe40001000000 */
[----:B------:R-:W-:Y:S02]  /*5ce0*/  FMNMX.FTZ R38, R15, R38, !PT ;  /* 0x000000260f267209 */ /* 0x000fe40007810000 */
[----:B------:R-:W-:-:S02]  /*5cf0*/  FSEL R13, R13, -INF , P3 ;  /* 0xff8000000d0d7808 */ /* 0x000fc40001800000 */
[----:B------:R-:W-:Y:S02]  /*5d00*/  FMNMX.FTZ R38, R21, R38, !PT ;  /* 0x0000002615267209 */ /* 0x000fe40007810000 */
[----:B------:R-:W-:Y:S02]  /*5d10*/  FSEL R71, R8, -INF , P5 ;  /* 0xff80000008477808 */ /* 0x000fe40002800000 */
[----:B------:R-:W-:Y:S02]  /*5d20*/  FMNMX.FTZ R38, R13, R38, !PT ;  /* 0x000000260d267209 */ /* 0x000fe40007810000 */
[----:B------:R-:W-:Y:S02]  /*5d30*/  ISETP.GT.AND P3, PT, R68, 0x8, PT ;  /* 0x000000084400780c */ /* 0x000fe40003f64270 */
[----:B------:R-:W-:Y:S01]  /*5d40*/  FMNMX.FTZ R8, R63, R6, !PT ;  /* 0x000000063f087209 */ /* 0x000fe20007810000 */
[----:B------:R-:W3:Y:S01]  /*5d50*/  SHFL.BFLY PT, R7, R38, 0x2, 0x1f ;  /* 0x0c401f0026077f89 */ /* 0x000ee200000e0000 */
[----:B------:R-:W-:-:S02]  /*5d60*/  FSEL R67, R10, -INF , P3 ;  /* 0xff8000000a437808 */ /* 0x000fc40001800000 */
[----:B------:R-:W-:Y:S02]  /*5d70*/  FMNMX.FTZ R8, R71, R8, !PT ;  /* 0x0000000847087209 */ /* 0x000fe40007810000 */
[----:B------:R-:W-:Y:S02]  /*5d80*/  FSEL R75, R11, -INF , P6 ;  /* 0xff8000000b4b7808 */ /* 0x000fe40003000000 */
[----:B------:R-:W-:Y:S02]  /*5d90*/  FMNMX.FTZ R8, R67, R8, !PT ;  /* 0x0000000843087209 */ /* 0x000fe40007810000 */
[C---:B------:R-:W-:Y:S02]  /*5da0*/  ISETP.GT.AND P5, PT, R68.reuse, 0x11, PT ;  /* 0x000000114400780c */ /* 0x040fe40003fa4270 */
[----:B------:R-:W-:Y:S02]  /*5db0*/  FMNMX.FTZ R8, R75, R8, !PT ;  /* 0x000000084b087209 */ /* 0x000fe40007810000 */
[----:B------:R-:W-:-:S02]  /*5dc0*/  ISETP.GT.AND P3, PT, R68, 0x18, PT ;  /* 0x000000184400780c */ /* 0x000fc40003f64270 */
[----:B------:R-:W-:Y:S02]  /*5dd0*/  FSEL R79, R14, -INF , P5 ;  /* 0xff8000000e4f7808 */ /* 0x000fe40002800000 */
[----:B------:R-:W-:Y:S02]  /*5de0*/  FMNMX.FTZ R8, R77, R8, !PT ;  /* 0x000000084d087209 */ /* 0x000fe40007810000 */
[----:B------:R-:W-:Y:S02]  /*5df0*/  ISETP.GT.AND P6, PT, R68, 0x19, PT ;  /* 0x000000194400780c */ /* 0x000fe40003fc4270 */
[----:B------:R-:W-:Y:S02]  /*5e00*/  FSEL R81, R20, -INF , P3 ;  /* 0xff80000014517808 */ /* 0x000fe40001800000 */
[----:B------:R-:W-:Y:S02]  /*5e10*/  FMNMX.FTZ R8, R79, R8, !PT ;  /* 0x000000084f087209 */ /* 0x000fe40007810000 */
[----:B---3--:R-:W-:Y:S01]  /*5e20*/  FMNMX.FTZ R62, R38, R7, !PT ;  /* 0x00000007263e7209 */ /* 0x008fe20007810000 */
[----:B------:R-:W-:-:S02]  /*5e30*/  WARPGROUP.DEPBAR.LE gsb0, 0x0 ;  /* 0x00008000000079c5 */ /* 0x000fc40000010000 */
[----:B------:R-:W-:Y:S01]  /*5e40*/  WARPGROUP.ARRIVE ;  /* 0x00000000000079c5 */ /* 0x000fe20000000000 */
[----:B------:R-:W-:Y:S01]  /*5e50*/  FSEL R83, R24, -INF , P6 ;  /* 0xff80000018537808 */ /* 0x000fe20003000000 */
[----:B------:R-:W3:Y:S01]  /*5e60*/  SHFL.BFLY PT, R7, R62, 0x1, 0x1f ;  /* 0x0c201f003e077f89 */ /* 0x000ee200000e0000 */
[----:B------:R-:W-:Y:S02]  /*5e70*/  FMNMX.FTZ R8, R81, R8, !PT ;  /* 0x0000000851087209 */ /* 0x000fe40007810000 */
[C---:B------:R-:W-:Y:S01]  /*5e80*/  ISETP.GT.AND P5, PT, R68.reuse, 0x21, PT ;  /* 0x000000214400780c */ /* 0x040fe20003fa4270 */
[----:B------:R-:W-:Y:S01]  /*5e90*/  HGMMA.64x128x16.F32.BF16 R88, R156, gdesc[UR4].tnspB, R88, gsb0 ;  /* 0x41e000049c587df0 */ /* 0x000fe20008001858 */
[----:B------:R-:W-:Y:S01]  /*5ea0*/  UIADD3 UR6, UR10, 0x300, URZ ;  /* 0x000003000a067890 */ /* 0x000fe2000fffe03f */
[----:B------:R-:W-:Y:S01]  /*5eb0*/  FMNMX.FTZ R8, R83, R8, !PT ;  /* 0x0000000853087209 */ /* 0x000fe20007810000 */
[----:B------:R-:W-:Y:S01]  /*5ec0*/  UMOV UR7, 0x40000040 ;  /* 0x4000004000077882 */ /* 0x000fe20000000000 */
        /* <DEDUP_REMOVED lines=8> */
[----:B---3--:R-:W-:Y:S01]  /*5f50*/  FMNMX.FTZ R7, R62, R7, !PT ;  /* 0x000000073e077209 */ /* 0x008fe20007810000 */
[----:B------:R-:W-:Y:S01]  /*5f60*/  FMUL.FTZ R62, R86, UR53 ;  /* 0x00000035563e7c20 */ /* 0x000fe20008410000 */
[C---:B------:R-:W-:Y:S02]  /*5f70*/  ISETP.GT.AND P5, PT, R68.reuse, 0x31, PT ;  /* 0x000000314400780c */ /* 0x040fe40003fa4270 */
[C---:B------:R-:W-:Y:S01]  /*5f80*/  FSETP.NEU.FTZ.AND P2, PT, R7.reuse, -INF , PT ;  /* 0xff8000000700780b */ /* 0x040fe20003f5d000 */
[----:B0-----:R-:W-:Y:S01]  /*5f90*/  FMUL.FTZ R38, R7, R4 ;  /* 0x0000000407267220 */ /* 0x001fe20000410000 */
[----:B------:R-:W-:Y:S01]  /*5fa0*/  FMNMX.FTZ R8, R155, R8, !PT ;  /* 0x000000089b087209 */ /* 0x000fe20007810000 */
[----:B------:R-:W0:Y:S01]  /*5fb0*/  MUFU.TANH R62, R62 ;  /* 0x0000003e003e7308 */ /* 0x000e220000002400 */
[----:B------:R-:W-:-:S02]  /*5fc0*/  ISETP.GT.AND P3, PT, R68, 0x38, PT ;  /* 0x000000384400780c */ /* 0x000fc40003f64270 */
[----:B------:R-:W-:Y:S02]  /*5fd0*/  FSEL R38, R38, RZ, P2 ;  /* 0x000000ff26267208 */ /* 0x000fe40001000000 */
[----:B------:R-:W-:-:S03]  /*5fe0*/  FSEL R20, R7, RZ, P2 ;  /* 0x000000ff07147208 */ /* 0x000fc60001000000 */
[-CC-:B------:R-:W-:Y:S01]  /*5ff0*/  FFMA.FTZ R172, R179, R4.reuse, -R38.reuse ;  /* 0x00000004b3ac7223 */ /* 0x180fe20000010826 */
[----:B------:R-:W-:Y:S01]  /*6000*/  FSEL R179, R32, -INF , P4 ;  /* 0xff80000020b37808 */ /* 0x000fe20002000000 */
        /* <DEDUP_REMOVED lines=43> */
[----:B-----5:R-:W-:Y:S01]  /*62c0*/  FSEL R189, R44, -INF , P3 ;  /* 0xff8000002cbd7808 */ /* 0x020fe20001800000 */
[--C-:B------:R-:W-:Y:S01]  /*62d0*/  FFMA.FTZ R39, R39, R4, -R38.reuse ;  /* 0x0000000427277223 */ /* 0x100fe20000010826 */
[----:B------:R-:W-:Y:S01]  /*62e0*/  FMNMX.FTZ R8, R187, R8, !PT ;  /* 0x00000008bb087209 */ /* 0x000fe20007810000 */
[-CC-:B------:R-:W-:Y:S01]  /*62f0*/  FFMA.FTZ R12, R41, R4.reuse, -R38.reuse ;  /* 0x00000004290c7223 */ /* 0x180fe20000010826 */
[----:B------:R-:W-:Y:S01]  /*6300*/  ISETP.GT.AND P5, PT, R68, 0x58, PT ;  /* 0x000000584400780c */ /* 0x000fe20003fa4270 */
[-CC-:B------:R-:W-:Y:S01]  /*6310*/  FFMA.FTZ R15, R15, R4.reuse, -R38.reuse ;  /* 0x000000040f0f7223 */ /* 0x180fe20000010826 */
[----:B------:R-:W-:Y:S01]  /*6320*/  FSEL R169, R48, -INF , P4 ;  /* 0xff80000030a97808 */ /* 0x000fe20002000000 */
[----:B------:R-:W-:Y:S01]  /*6330*/  FFMA.FTZ R21, R21, R4, -R38 ;  /* 0x0000000415157223 */ /* 0x000fe20000010826 */
[----:B------:R-:W-:Y:S01]  /*6340*/  FMNMX.FTZ R8, R189, R8, !PT ;  /* 0x00000008bd087209 */ /* 0x000fe20007810000 */
[----:B------:R-:W-:Y:S01]  /*6350*/  MUFU.EX2 R180, R180 ;  /* 0x000000b400b47308 */ /* 0x000fe20000000800 */
[----:B------:R-:W-:-:S02]  /*6360*/  ISETP.GT.AND P3, PT, R68, 0x59, PT ;  /* 0x000000594400780c */ /* 0x000fc40003f64270 */
[----:B------:R-:W-:Y:S01]  /*6370*/  FSEL R171, R46, -INF , P5 ;  /* 0xff8000002eab7808 */ /* 0x000fe20002800000 */
[----:B------:R-:W-:Y:S01]  /*6380*/  IMAD.U32 R46, RZ, RZ, UR43 ;  /* 0x0000002bff2e7e24 */ /* 0x000fe2000f8e00ff */
        /* <DEDUP_REMOVED lines=9> */
[----:B------:R-:W-:Y:S01]  /*6420*/  IMAD.U32 R50, RZ, RZ, UR55 ;  /* 0x00000037ff327e24 */ /* 0x000fe2000f8e00ff */
[----:B------:R-:W-:Y:S01]  /*6430*/  ISETP.GT.AND P3, PT, R68, 0x68, PT ;  /* 0x000000684400780c */ /* 0x000fe20003f64270 */
[----:B------:R-:W-:Y:S01]  /*6440*/  UMOV UR55, UR43 ;  /* 0x0000002b00377c82 */ /* 0x000fe20008000000 */
[----:B-1----:R-:W-:Y:S02]  /*6450*/  FSEL R193, R56, -INF , P5 ;  /* 0xff80000038c17808 */ /* 0x002fe40002800000 */
[----:B------:R-:W-:Y:S01]  /*6460*/  FMNMX.FTZ R8, R191, R8, !PT ;  /* 0x00000008bf087209 */ /* 0x000fe20007810000 */
[----:B------:R-:W-:Y:S01]  /*6470*/  MUFU.EX2 R27, R27 ;  /* 0x0000001b001b7308 */ /* 0x000fe20000000800 */
[----:B------:R-:W-:-:S02]  /*6480*/  ISETP.GT.AND P4, PT, R68, 0x69, PT ;  /* 0x000000694400780c */ /* 0x000fc40003f84270 */
[----:B------:R-:W-:Y:S02]  /*6490*/  FSEL R195, R54, -INF , P3 ;  /* 0xff80000036c37808 */ /* 0x000fe40001800000 */
[----:B------:R-:W-:Y:S02]  /*64a0*/  FMNMX.FTZ R8, R193, R8, !PT ;  /* 0x00000008c1087209 */ /* 0x000fe40007810000 */
[----:B------:R-:W-:Y:S01]  /*64b0*/  ISETP.GT.AND P5, PT, R68, 0x70, PT ;  /* 0x000000704400780c */ /* 0x000fe20003fa4270 */
[----:B------:R-:W-:Y:S01]  /*64c0*/  MUFU.EX2 R176, R176 ;  /* 0x000000b000b07308 */ /* 0x000fe20000000800 */
[----:B--2---:R-:W-:Y:S02]  /*64d0*/  FSEL R65, R60, -INF , P4 ;  /* 0xff8000003c417808 */ /* 0x004fe40002000000 */
        /* <DEDUP_REMOVED lines=10> */
[----:B0-----:R-:W-:Y:S01]  /*6580*/  FSEL R201, R62, -INF , P4 ;  /* 0xff8000003ec97808 */ /* 0x001fe20002000000 */
[----:B------:R-:W-:Y:S02]  /*6590*/  WARPGROUP.DEPBAR.LE gsb0, 0x0 ;  /* 0x00008000000079c5 */ /* 0x000fe40000010000 */
[----:B------:R-:W-:Y:S01]  /*65a0*/  WARPGROUP.ARRIVE ;  /* 0x00000000000079c5 */ /* 0x000fe20000000000 */
[----:B------:R-:W-:Y:S01]  /*65b0*/  FMNMX.FTZ R8, R199, R8, !PT ;  /* 0x00000008c7087209 */ /* 0x000fe20007810000 */
[-CC-:B------:R-:W-:Y:S01]  /*65c0*/  FFMA.FTZ R156, R57, R4.reuse, -R38.reuse ;  /* 0x00000004399c7223 */ /* 0x180fe20000010826 */
[----:B------:R-:W-:Y:S01]  /*65d0*/  FSEL R157, R66, -INF , P5 ;  /* 0xff800000429d7808 */ /* 0x000fe20002800000 */
[--C-:B------:R-:W-:Y:S01]  /*65e0*/  FFMA.FTZ R158, R55, R4, -R38.reuse ;  /* 0x00000004379e7223 */ /* 0x100fe20000010826 */
[----:B------:R-:W-:Y:S01]  /*65f0*/  FMNMX.FTZ R8, R201, R8, !PT ;  /* 0x00000008c9087209 */ /* 0x000fe20007810000 */
[----:B------:R-:W-:Y:S01]  /*6600*/  HGMMA.64x128x16.F32.BF16 R88, R160, gdesc[UR4].tnspB, R88, gsb0 ;  /* 0x41e00004a0587df0 */ /* 0x000fe20008001858 */
[----:B------:R-:W-:Y:S01]  /*6610*/  UIADD3 UR6, UR10, 0x380, URZ ;  /* 0x000003800a067890 */ /* 0x000fe2000fffe03f */
[----:B------:R-:W-:Y:S01]  /*6620*/  MUFU.EX2 R29, R29 ;  /* 0x0000001d001d7308 */ /* 0x000fe20000000800 */
[----:B------:R-:W-:Y:S01]  /*6630*/  FMNMX.FTZ R9, R157, R8, !PT ;  /* 0x000000089d097209 */ /* 0x000fe20007810000 */
[----:B------:R-:W-:Y:S01]  /*6640*/  UMOV UR7, 0x40000040 ;  /* 0x4000004000077882 */ /* 0x000fe20000000000 */
[----:B------:R-:W-:Y:S01]  /*6650*/  FFMA.FTZ R8, R47, R4, -R38 ;  /* 0x000000042f087223 */ /* 0x000fe20000010826 */
[----:B------:R-:W-:-:S02]  /*6660*/  @!P1 LEA R46, R46, UR41, 0x3 ;  /* 0x000000292e2e9c11 */ /* 0x000fc4000f8e18ff */
[----:B------:R-:W0:Y:S01]  /*6670*/  SHFL.BFLY PT, R10, R9, 0x2, 0x1f ;  /* 0x0c401f00090a7f89 */ /* 0x000e2200000e0000 */
[----:B------:R-:W-:Y:S01]  /*6680*/  @!P1 LEA R50, R50, UR41, 0x3 ;  /* 0x0000002932329c11 */ /* 0x000fe2000f8e18ff */
[----:B------:R-:W-:Y:S01]  /*6690*/  MUFU.EX2 R172, R172 ;  /* 0x000000ac00ac7308 */ /* 0x000fe20000000800 */
[----:B------:R-:W-:-:S03]  /*66a0*/  @!P1 VIADD R46, R46, 0x28840 ;  /* 0x000288402e2e9836 */ /* 0x000fc60000000000 */
[----:B------:R-:W-:Y:S02]  /*66b0*/  @!P1 VIADD R50, R50, 0x28860 ;  /* 0x0002886032329836 */ /* 0x000fe40000000000 */
[----:B------:R-:W-:Y:S02]  /*66c0*/  @!P1 PRMT R46, RZ, 0x654, R46 ;  /* 0x00000654ff2e9816 */ /* 0x000fe4000000002e */
[----:B------:R-:W-:Y:S01]  /*66d0*/  MUFU.EX2 R31, R31 ;  /* 0x0000001f001f7308 */ /* 0x000fe20000000800 */
[----:B------:R-:W-:-:S07]  /*66e0*/  @!P1 PRMT R50, RZ, 0x654, R50 ;  /* 0x00000654ff329816 */ /* 0x000fce0000000032 */
[----:B------:R-:W-:Y:S01]  /*66f0*/  MUFU.EX2 R174, R174 ;  /* 0x000000ae00ae7308 */ /* 0x000fe20000000800 */
[----:B0-----:R-:W-:Y:S01]  /*6700*/  FMNMX.FTZ R14, R9, R10, !PT ;  /* 0x0000000a090e7209 */ /* 0x001fe20007810000 */
[-CC-:B------:R-:W-:Y:S01]  /*6710*/  FFMA.FTZ R10, R43, R4.reuse, -R38.reuse ;  /* 0x000000042b0a7223 */ /* 0x180fe20000010826 */
[----:B------:R-:W-:Y:S01]  /*6720*/  FFMA.FTZ R38, R13, R4, -R38 ;  /* 0x000000040d267223 */ /* 0x000fe20000010826 */
[----:B------:R-:W-:-:S04]  /*6730*/  FADD.FTZ R13, -R20, R5 ;  /* 0x00000005140d7221 */ /* 0x000fc80000010100 */
[----:B------:R-:W-:Y:S01]  /*6740*/  MUFU.EX2 R33, R33 ;  /* 0x0000002100217308 */ /* 0x000fe20000000800 */
[----:B------:R-:W0:Y:S01]  /*6750*/  SHFL.BFLY PT, R9, R14, 0x1, 0x1f ;  /* 0x0c201f000e097f89 */ /* 0x000e2200000e0000 */
[----:B------:R-:W-:-:S06]  /*6760*/  FMUL.FTZ R13, R13, R4 ;  /* 0x000000040d0d7220 */ /* 0x000fcc0000410000 */
[----:B------:R-:W-:Y:S08]  /*6770*/  MUFU.EX2 R168, R168 ;  /* 0x000000a800a87308 */ /* 0x000ff00000000800 */
[----:B------:R-:W1:Y:S08]  /*6780*/  MUFU.EX2 R13, R13 ;  /* 0x0000000d000d7308 */ /* 0x000e700000000800 */
[----:B------:R-:W2:Y:S01]  /*6790*/  MUFU.EX2 R35, R35 ;  /* 0x0000002300237308 */ /* 0x000ea20000000800 */
[----:B0-----:R-:W-:-:S04]  /*67a0*/  FMNMX.FTZ R9, R14, R9, !PT ;  /* 0x000000090e097209 */ /* 0x001fc80007810000 */
[C---:B------:R-:W-:Y:S01]  /*67b0*/  FSETP.NEU.FTZ.AND P2, PT, R9.reuse, -INF , PT ;  /* 0xff8000000900780b */ /* 0x040fe20003f5d000 */
[----:B------:R-:W-:Y:S02]  /*67c0*/  FMUL.FTZ R34, R9, R4 ;  /* 0x0000000409227220 */ /* 0x000fe40000410000 */
[----:B------:R-:W-:Y:S01]  /*67d0*/  MUFU.EX2 R170, R170 ;  /* 0x000000aa00aa7308 */ /* 0x000fe20000000800 */
[----:B-1----:R-:W-:Y:S01]  /*67e0*/  FFMA.FTZ R40, R13, R3, R180 ;  /* 0x000000030d287223 */ /* 0x002fe200000100b4 */
[C---:B------:R-:W-:Y:S02]  /*67f0*/  F2FP.BF16.F32.PACK_AB R180, R25.reuse, R180 ;  /* 0x000000b419b4723e */ /* 0x040fe400000010ff */
[----:B------:R-:W-:Y:S01]  /*6800*/  FSEL R34, R34, RZ, P2 ;  /* 0x000000ff22227208 */ /* 0x000fe20001000000 */
[----:B------:R-:W-:-:S03]  /*6810*/  FADD.FTZ R3, R25, R40 ;  /* 0x0000002819037221 */ /* 0x000fc60000010000 */
        /* <DEDUP_REMOVED lines=18> */
[----:B------:R-:W-:Y:S01]  /*6940*/  FSEL R3, R9, RZ, P2 ;  /* 0x000000ff09037208 */ /* 0x000fe20001000000 */
[-CC-:B------:R-:W-:Y:S01]  /*6950*/  FFMA.FTZ R55, R87, R4.reuse, -R34.reuse ;  /* 0x0000000457377223 */ /* 0x180fe20000010822 */
[-C--:B------:R-:W-:Y:S01]  /*6960*/  FFMA.FTZ R32, R153, R4.reuse, -R34 ;  /* 0x0000000499207223 */ /* 0x080fe20000010822 */
[----:B------:R-:W-:Y:S01]  /*6970*/  FADD.FTZ R37, R29, R44 ;  /* 0x0000002c1d257221 */ /* 0x000fe20000010000 */
[-C--:B------:R-:W-:Y:S01]  /*6980*/  FFMA.FTZ R57, R155, R4.reuse, -R34 ;  /* 0x000000049b397223 */ /* 0x080fe20000010822 */
[----:B------:R-:W-:Y:S01]  /*6990*/  FADD.FTZ R67, -R3, R6 ;  /* 0x0000000603437221 */ /* 0x000fe20000010100 */
[----:B------:R-:W-:Y:S01]  /*69a0*/  IADD3 R3, -R22, 0xb, RZ ;  /* 0x0000000b16037810 */ /* 0x000fe20007ffe1ff */
[----:B------:R-:W-:Y:S01]  /*69b0*/  FADD.FTZ R44, R172, R37 ;  /* 0x00000025ac2c7221 */ /* 0x000fe20000010000 */
[----:B------:R0:W-:Y:S01]  /*69c0*/  MUFU.EX2 R21, R63 ;  /* 0x0000003f00157308 */ /* 0x0001e20000000800 */
[-C--:B------:R-:W-:Y:S01]  /*69d0*/  FMUL.FTZ R6, R67, R4.reuse ;  /* 0x0000000443067220 */ /* 0x080fe20000410000 */
[-C--:B------:R-:W-:Y:S01]  /*69e0*/  FFMA.FTZ R36, R179, R4.reuse, -R34 ;  /* 0x00000004b3247223 */ /* 0x080fe20000010822 */
[----:B------:R-:W-:Y:S01]  /*69f0*/  FADD.FTZ R71, R31, R44 ;  /* 0x0000002c1f477221 */ /* 0x000fe20000010000 */
[--C-:B------:R-:W-:Y:S01]  /*6a00*/  FFMA.FTZ R59, R177, R4, -R34.reuse ;  /* 0x00000004b13b7223 */ /* 0x100fe20000010822 */
[----:B------:R-:W-:Y:S01]  /*6a10*/  F2FP.BF16.F32.PACK_AB R176, R11, R176 ;  /* 0x000000b00bb0723e */ /* 0x000fe200000010ff */
[-CC-:B------:R-:W-:Y:S01]  /*6a20*/  FFMA.FTZ R153, R183, R4.reuse, -R34.reuse ;  /* 0x00000004b7997223 */ /* 0x180fe20000010822 */
[----:B------:R-:W-:Y:S01]  /*6a30*/  FADD.FTZ R44, R174, R71 ;  /* 0x00000047ae2c7221 */ /* 0x000fe20000010000 */
[----:B------:R-:W-:Y:S01]  /*6a40*/  MUFU.EX2 R6, R6 ;  /* 0x0000000600067308 */ /* 0x000fe20000000800 */
[-CC-:B0-----:R-:W-:Y:S01]  /*6a50*/  FFMA.FTZ R63, R175, R4.reuse, -R34.reuse ;  /* 0x00000004af3f7223 */ /* 0x181fe20000010822 */
        /* <DEDUP_REMOVED lines=17> */
[----:B------:R-:W-:-:S02]  /*6b70*/  PLOP3.LUT P2, PT, PT, PT, UP0, 0x80, 0x0 ;  /* 0x000000000000781c */ /* 0x000fc40003f4f008 */
[----:B------:R-:W-:Y:S02]  /*6b80*/  F2FP.BF16.F32.PACK_AB R182, R27, R182 ;  /* 0x000000b61bb6723e */ /* 0x000fe400000010ff */
[----:B------:R-:W-:Y:S01]  /*6b90*/  F2FP.BF16.F32.PACK_AB R178, R29, R178 ;  /* 0x000000b21db2723e */ /* 0x000fe200000010ff */
[----:B------:R-:W-:Y:S01]  /*6ba0*/  MUFU.EX2 R24, R24 ;  /* 0x0000001800187308 */ /* 0x000fe20000000800 */
[----:B------:R-:W-:Y:S02]  /*6bb0*/  F2FP.BF16.F32.PACK_AB R172, R31, R172 ;  /* 0x000000ac1fac723e */ /* 0x000fe400000010ff */
[----:B------:R-:W-:Y:S02]  /*6bc0*/  F2FP.BF16.F32.PACK_AB R174, R33, R174 ;  /* 0x000000ae21ae723e */ /* 0x000fe400000010ff */
[----:B--2---:R-:W-:Y:S01]  /*6bd0*/  F2FP.BF16.F32.PACK_AB R168, R35, R168 ;  /* 0x000000a823a8723e */ /* 0x004fe200000010ff */
[----:B------:R-:W-:Y:S02]  /*6be0*/  WARPGROUP.DEPBAR.LE gsb0, 0x0 ;  /* 0x00008000000079c5 */ /* 0x000fe40000010000 */
[----:B------:R-:W-:Y:S01]  /*6bf0*/  WARPGROUP.ARRIVE ;  /* 0x00000000000079c5 */ /* 0x000fe20000000000 */
[----:B------:R-:W-:Y:S05]  /*6c00*/  MUFU.EX2 R154, R154 ;  /* 0x0000009a009a7308 */ /* 0x000fea0000000800 */
[----:B------:R-:W-:Y:S03]  /*6c10*/  HGMMA.64x128x16.F32.BF16 R88, R164, gdesc[UR4].tnspB, R88, gsb0 ;  /* 0x41e00004a4587df0 */ /* 0x000fe60008001858 */
[----:B------:R-:W0:Y:S08]  /*6c20*/  MUFU.EX2 R41, R41 ;  /* 0x0000002900297308 */ /* 0x000e300000000800 */
[----:B------:R-:W-:Y:S08]  /*6c30*/  MUFU.EX2 R49, R49 ;  /* 0x0000003100317308 */ /* 0x000ff00000000800 */
[----:B------:R-:W-:Y:S01]  /*6c40*/  MUFU.EX2 R26, R26 ;  /* 0x0000001a001a7308 */ /* 0x000fe20000000800 */
[----:B0-----:R-:W-:-:S07]  /*6c50*/  F2FP.BF16.F32.PACK_AB R183, R41, R24 ;  /* 0x0000001829b7723e */ /* 0x001fce00000010ff */
[----:B------:R-:W-:Y:S08]  /*6c60*/  MUFU.EX2 R156, R156 ;  /* 0x0000009c009c7308 */ /* 0x000ff00000000800 */
        /* <DEDUP_REMOVED lines=11> */
[----:B------:R-:W1:Y:S08]  /*6d20*/  MUFU.EX2 R45, R45 ;  /* 0x0000002d002d7308 */ /* 0x000e700000000800 */
[----:B------:R-:W-:Y:S01]  /*6d30*/  MUFU.EX2 R32, R32 ;  /* 0x0000002000207308 */ /* 0x000fe20000000800 */
[----:B0-----:R-:W-:-:S07]  /*6d40*/  F2FP.BF16.F32.PACK_AB R173, R55, R30 ;  /* 0x0000001e37ad723e */ /* 0x001fce00000010ff */
        /* <DEDUP_REMOVED lines=9> */
[-C--:B------:R-:W-:Y:S01]  /*6de0*/  FMUL.FTZ R90, R90, R6.reuse ;  /* 0x000000065a5a7220 */ /* 0x080fe20000410000 */
[-C--:B------:R-:W-:Y:S01]  /*6df0*/  FMUL.FTZ R91, R91, R6.reuse ;  /* 0x000000065b5b7220 */ /* 0x080fe20000410000 */
[-C--:B------:R-:W-:Y:S01]  /*6e00*/  FMUL.FTZ R94, R94, R6.reuse ;  /* 0x000000065e5e7220 */ /* 0x080fe20000410000 */
[----:B------:R-:W-:Y:S01]  /*6e10*/  FADD.FTZ R48, R170, R3 ;  /* 0x00000003aa307221 */ /* 0x000fe20000010000 */
[-C--:B------:R-:W-:Y:S01]  /*6e20*/  FMUL.FTZ R95, R95, R6.reuse ;  /* 0x000000065f5f7220 */ /* 0x080fe20000410000 */
[----:B------:R0:W-:Y:S01]  /*6e30*/  @!P1 SYNCS.ARRIVE.TRANS64.RED.A1T0 RZ, [R50+URZ], RZ ;  /* 0x000000ff32ff99a7 */ /* 0x0001e2000810043f */
[----:B------:R2:W3:Y:S01]  /*6e40*/  MUFU.EX2 R5, R38 ;  /* 0x0000002600057308 */ /* 0x0004e20000000800 */
[----:B------:R-:W-:Y:S01]  /*6e50*/  FADD.FTZ R3, R69, R48 ;  /* 0x0000003045037221 */ /* 0x000fe20000010000 */
[-C--:B------:R-:W-:Y:S01]  /*6e60*/  FMUL.FTZ R98, R98, R6.reuse ;  /* 0x0000000662627220 */ /* 0x080fe20000410000 */
[-C--:B------:R-:W-:Y:S01]  /*6e70*/  FMUL.FTZ R99, R99, R6.reuse ;  /* 0x0000000663637220 */ /* 0x080fe20000410000 */
[----:B------:R-:W-:Y:S01]  /*6e80*/  FMUL.FTZ R102, R102, R6 ;  /* 0x0000000666667220 */ /* 0x000fe20000410000 */
[----:B-1----:R-:W-:Y:S01]  /*6e90*/  FADD.FTZ R46, R152, R3 ;  /* 0x00000003982e7221 */ /* 0x002fe20000010000 */
[----:B------:R-:W-:Y:S01]  /*6ea0*/  FFMA.FTZ R3, R6, R0, R21 ;  /* 0x0000000006037223 */ /* 0x000fe20000010015 */
[----:B------:R-:W-:Y:S01]  /*6eb0*/  FMUL.FTZ R103, R103, R6 ;  /* 0x0000000667677220 */ /* 0x000fe20000410000 */
[----:B------:R-:W1:Y:S01]  /*6ec0*/  MUFU.EX2 R12, R12 ;  /* 0x0000000c000c7308 */ /* 0x000e620000000800 */
[----:B------:R-:W-:Y:S01]  /*6ed0*/  FADD.FTZ R67, R61, R46 ;  /* 0x0000002e3d437221 */ /* 0x000fe20000010000 */
[----:B------:R-:W-:Y:S01]  /*6ee0*/  FADD.FTZ R3, R20, R3 ;  /* 0x0000000314037221 */ /* 0x000fe20000010000 */
[-CC-:B--2---:R-:W-:Y:S01]  /*6ef0*/  FFMA.FTZ R38, R181, R4.reuse, -R34.reuse ;  /* 0x00000004b5267223 */ /* 0x184fe20000010822 */
[----:B------:R-:W-:Y:S01]  /*6f00*/  FFMA.FTZ R34, R157, R4, -R34 ;  /* 0x000000049d227223 */ /* 0x000fe20000010822 */
[----:B------:R-:W-:Y:S01]  /*6f10*/  FADD.FTZ R46, R154, R67 ;  /* 0x000000439a2e7221 */ /* 0x000fe20000010000 */
[----:B------:R-:W-:Y:S01]  /*6f20*/  FADD.FTZ R0, R24, R3 ;  /* 0x0000000318007221 */ /* 0x000fe20000010000 */
[----:B------:R-:W-:Y:S01]  /*6f30*/  FMUL.FTZ R106, R106, R6 ;  /* 0x000000066a6a7220 */ /* 0x000fe20000410000 */
[----:B------:R-:W-:Y:S01]  /*6f40*/  MUFU.EX2 R59, R59 ;  /* 0x0000003b003b7308 */ /* 0x000fe20000000800 */
[----:B------:R-:W-:Y:S01]  /*6f50*/  FADD.FTZ R67, R49, R46 ;  /* 0x0000002e31437221 */ /* 0x000fe20000010000 */
[----:B------:R-:W-:Y:S01]  /*6f60*/  FADD.FTZ R3, R41, R0 ;  /* 0x0000000029037221 */ /* 0x000fe20000010000 */
[----:B---3--:R-:W-:Y:S01]  /*6f70*/  F2FP.BF16.F32.PACK_AB R166, R5, R14 ;  /* 0x0000000e05a6723e */ /* 0x008fe200000010ff */
        /* <DEDUP_REMOVED lines=20> */
[----:B------:R-:W4:Y:S01]  /*70c0*/  MUFU.EX2 R63, R63 ;  /* 0x0000003f003f7308 */ /* 0x000f220000000800 */
        /* <DEDUP_REMOVED lines=16> */
[----:B--2---:R-:W-:Y:S01]  /*71d0*/  FADD.FTZ R11, R15, R46 ;  /* 0x0000002e0f0b7221 */ /* 0x004fe20000010000 */
[----:B------:R-:W-:Y:S01]  /*71e0*/  FADD.FTZ R3, R59, R0 ;  /* 0x000000003b037221 */ /* 0x000fe20000010000 */
[-C--:B------:R-:W-:Y:S01]  /*71f0*/  FMUL.FTZ R135, R135, R6.reuse ;  /* 0x0000000687877220 */ /* 0x080fe20000410000 */
[-C--:B------:R-:W-:Y:S01]  /*7200*/  FMUL.FTZ R138, R138, R6.reuse ;  /* 0x000000068a8a7220 */ /* 0x080fe20000410000 */
[----:B------:R-:W-:Y:S01]  /*7210*/  FADD.FTZ R8, R14, R11 ;  /* 0x0000000b0e087221 */ /* 0x000fe20000010000 */
[----:B---3--:R-:W-:Y:S01]  /*7220*/  FADD.FTZ R0, R38, R3 ;  /* 0x0000000326007221 */ /* 0x008fe20000010000 */
[-C--:B------:R-:W-:Y:S01]  /*7230*/  FMUL.FTZ R139, R139, R6.reuse ;  /* 0x000000068b8b7220 */ /* 0x080fe20000410000 */
[----:B------:R-:W2:Y:S01]  /*7240*/  MUFU.EX2 R155, R155 ;  /* 0x0000009b009b7308 */ /* 0x000ea20000000800 */
[----:B------:R-:W-:Y:S01]  /*7250*/  FADD.FTZ R3, R5, R8 ;  /* 0x0000000805037221 */ /* 0x000fe20000010000 */
[----:B----4-:R-:W-:Y:S01]  /*7260*/  FADD.FTZ R0, R63, R0 ;  /* 0x000000003f007221 */ /* 0x010fe20000010000 */
[-C--:B------:R-:W-:Y:S01]  /*7270*/  FMUL.FTZ R142, R142, R6.reuse ;  /* 0x000000068e8e7220 */ /* 0x080fe20000410000 */
[-C--:B------:R-:W-:Y:S01]  /*7280*/  FMUL.FTZ R143, R143, R6.reuse ;  /* 0x000000068f8f7220 */ /* 0x080fe20000410000 */
[-C--:B------:R-:W-:Y:S01]  /*7290*/  FMUL.FTZ R146, R146, R6.reuse ;  /* 0x0000000692927220 */ /* 0x080fe20000410000 */
[----:B-----5:R-:W-:Y:S01]  /*72a0*/  FADD.FTZ R5, R153, R0 ;  /* 0x0000000099057221 */ /* 0x020fe20000010000 */
[-C--:B------:R-:W-:Y:S01]  /*72b0*/  FMUL.FTZ R147, R147, R6.reuse ;  /* 0x0000000693937220 */ /* 0x080fe20000410000 */
[----:B------:R-:W3:Y:S01]  /*72c0*/  MUFU.EX2 R42, R42 ;  /* 0x0000002a002a7308 */ /* 0x000ee20000000800 */
[-C--:B------:R-:W-:Y:S01]  /*72d0*/  FMUL.FTZ R150, R150, R6.reuse ;  /* 0x0000000696967220 */ /* 0x080fe20000410000 */
[----:B-1----:R-:W-:Y:S01]  /*72e0*/  FADD.FTZ R0, R40, R5 ;  /* 0x0000000528007221 */ /* 0x002fe20000010000 */
[----:B------:R-:W-:Y:S01]  /*72f0*/  FMUL.FTZ R151, R151, R6 ;  /* 0x0000000697977220 */ /* 0x000fe20000410000 */
[----:B------:R-:W-:Y:S01]  /*7300*/  F2FP.BF16.F32.PACK_AB R170, R69, R170 ;  /* 0x000000aa45aa723e */ /* 0x000fe200000010ff */
[-C--:B------:R-:W-:Y:S01]  /*7310*/  FMUL.FTZ R88, R88, R13.reuse ;  /* 0x0000000d58587220 */ /* 0x080fe20000410000 */
[----:B------:R-:W-:Y:S01]  /*7320*/  F2FP.BF16.F32.PACK_AB R152, R61, R152 ;  /* 0x000000983d98723e */ /* 0x000fe200000010ff */
[-C--:B------:R-:W-:Y:S01]  /*7330*/  FMUL.FTZ R89, R89, R13.reuse ;  /* 0x0000000d59597220 */ /* 0x080fe20000410000 */
[----:B------:R-:W1:Y:S01]  /*7340*/  MUFU.EX2 R37, R37 ;  /* 0x0000002500257308 */ /* 0x000e620000000800 */
        /* <DEDUP_REMOVED lines=48> */
[----:B--2---:R-:W-:Y:S01]  /*7650*/  FADD.FTZ R0, R161, R0 ;  /* 0x00000000a1007221 */ /* 0x004fe20000010000 */
[----:B------:R-:W-:Y:S01]  /*7660*/  F2FP.BF16.F32.PACK_AB R175, R57, R32 ;  /* 0x0000002039af723e */ /* 0x000fe200000010ff */
[----:B------:R-:W-:Y:S01]  /*7670*/  IMAD.MOV.U32 R5, RZ, RZ, R7 ;  /* 0x000000ffff057224 */ /* 0x000fe200078e0007 */
[----:B------:R-:W-:Y:S01]  /*7680*/  F2FP.BF16.F32.PACK_AB R169, R59, R36 ;  /* 0x000000243ba9723e */ /* 0x000fe200000010ff */
[----:B------:R-:W-:Y:S01]  /*7690*/  IMAD.MOV.U32 R6, RZ, RZ, R9 ;  /* 0x000000ffff067224 */ /* 0x000fe200078e0009 */
[----:B------:R-:W-:-:S02]  /*76a0*/  F2FP.BF16.F32.PACK_AB R171, R63, R38 ;  /* 0x000000263fab723e */ /* 0x000fc400000010ff */
[----:B------:R-:W2:Y:S01]  /*76b0*/  MUFU.EX2 R65, R65 ;  /* 0x0000004100417308 */ /* 0x000ea20000000800 */
[----:B---3--:R-:W-:Y:S01]  /*76c0*/  FADD.FTZ R0, R193, R0 ;  /* 0x00000000c1007221 */ /* 0x008fe20000010000 */
[----:B------:R-:W-:Y:S02]  /*76d0*/  F2FP.BF16.F32.PACK_AB R153, R40, R153 ;  /* 0x000000992899723e */ /* 0x000fe400000010ff */
[----:B------:R-:W-:Y:S02]  /*76e0*/  F2FP.BF16.F32.PACK_AB R155, R42, R155 ;  /* 0x0000009b2a9b723e */ /* 0x000fe400000010ff */
[----:B------:R-:W-:Y:S02]  /*76f0*/  F2FP.BF16.F32.PACK_AB R157, R44, R37 ;  /* 0x000000252c9d723e */ /* 0x000fe400000010ff */
[----:B------:R-:W3:Y:S01]  /*7700*/  MUFU.EX2 R165, R197 ;  /* 0x000000c500a57308 */ /* 0x000ee20000000800 */
[----:B-1----:R-:W-:Y:S01]  /*7710*/  FADD.FTZ R0, R163, R0 ;  /* 0x00000000a3007221 */ /* 0x002fe20000010000 */
[----:B------:R-:W-:-:S02]  /*7720*/  F2FP.BF16.F32.PACK_AB R159, R73, R159 ;  /* 0x0000009f499f723e */ /* 0x000fc400000010ff */
[----:B------:R-:W-:-:S04]  /*7730*/  F2FP.BF16.F32.PACK_AB R161, R193, R161 ;  /* 0x000000a1c1a1723e */ /* 0x000fc800000010ff */
        /* <DEDUP_REMOVED lines=11> */
[----:B0-----:R-:W-:Y:S06]  /*77f0*/  @P2 BRA `(.L_x_7570) ;  /* 0xffffffcc00e02947 */ /* 0x001fec000383ffff */
.L_x_7561:
[----:B------:R-:W-:-:S13]  /*7800*/  ISETP.LE.AND P2, PT, RZ, UR56, PT ;  /* 0x00000038ff007c0c */ /* 0x000fda000bf43270 */
[----:B------:R-:W-:Y:S05]  /*7810*/  @!P2 BRA `(.L_x_7571) ;  /* 0x0000002400fca947 */ /* 0x000fea0003800000 */
[----:B------:R-:W-:Y:S01]  /*7820*/  IMAD.MOV.U32 R6, RZ, RZ, R9 ;  /* 0x000000ffff067224 */ /* 0x000fe200078e0009 */
[----:B------:R-:W-:Y:S01]  /*7830*/  MOV R8, R7 ;  /* 0x0000000700087202 */ /* 0x000fe20000000f00 */
[----:B------:R-:W-:Y:S01]  /*7840*/  UMOV UR52, UR44 ;  /* 0x0000002c00347c82 */ /* 0x000fe20008000000 */
[----:B------:R-:W-:Y:S01]  /*7850*/  UMOV UR51, UR43 ;  /* 0x0000002b00337c82 */ /* 0x000fe20008000000 */
[----:B------:R-:W-:-:S05]  /*7860*/  ULDC UR47, c[0x0][0x9d8] ;  /* 0x00027600002f7ab9 */ /* 0x000fca0000000800 */
.L_x_7580:
        /* <DEDUP_REMOVED lines=9> */
.L_x_7573:
[----:B------:R-:W-:Y:S01]  /*7900*/  ULEA UR6, UR43, UR41, 0x3 ;  /* 0x000000292b067291 */ /* 0x000fe2000f8e183f */
[----:B------:R-:W-:-:S05]  /*7910*/  IMAD.U32 R4, RZ, RZ, UR44 ;  /* 0x0000002cff047e24 */ /* 0x000fca000f8e00ff */
[----:B------:R-:W-:-:S04]  /*7920*/  SHF.L.U32 R4, R4, 0x1f, RZ ;  /* 0x0000001f04047819 */ /* 0x000fc800000006ff */
[----:B------:R0:W1:Y:S01]  /*7930*/  SYNCS.PHASECHK.TRANS64.TRYWAIT P2, [UR6+0x28830], R4 ;  /* 0x02883004ff0075a7 */ /* 0x0000620008040146 */
[----:B------:R-:W-:Y:S05]  /*7940*/  @!P0 BRA `(.L_x_7574) ;  /* 0x0000000000048947 */ /* 0x000fea0003800000 */
[----:B------:R-:W-:Y:S01]  /*7950*/  BPT.TRAP 0x1 ;  /* 0x000000040000795c */ /* 0x000fe20000300000 */
.L_x_7574:
[----:B-1----:R-:W-:Y:S05]  /*7960*/  @P2 BRA `(.L_x_7572) ;  /* 0x0000000000082947 */ /* 0x002fea0003800000 */
[----:B------:R-:W1:Y:S02]  /*7970*/  SYNCS.PHASECHK.TRANS64.TRYWAIT P2, [UR6+0x28830], R4 ;  /* 0x02883004ff0075a7 */ /* 0x000e640008040146 */
[----:B-1----:R-:W-:Y:S05]  /*7980*/  @!P2 BRA `(.L_x_7575) ;  /* 0x000000a0001ca947 */ /* 0x002fea0003800000 */
.L_x_7572:
        /* <DEDUP_REMOVED lines=45> */
.L_x_7577:
[----:B------:R-:W-:Y:S01]  /*7c60*/  ULEA UR6, UR51, UR41, 0x3 ;  /* 0x0000002933067291 */ /* 0x000fe2000f8e183f */
[----:B------:R-:W-:-:S05]  /*7c70*/  IMAD.U32 R4, RZ, RZ, UR52 ;  /* 0x00000034ff047e24 */ /* 0x000fca000f8e00ff */
[----:B------:R-:W-:-:S04]  /*7c80*/  SHF.L.U32 R4, R4, 0x1f, RZ ;  /* 0x0000001f04047819 */ /* 0x000fc800000006ff */
[----:B------:R0:W1:Y:S01]  /*7c90*/  SYNCS.PHASECHK.TRANS64.TRYWAIT P2, [UR6+0x28850], R4 ;  /* 0x02885004ff0075a7 */ /* 0x0000620008040146 */
[----:B------:R-:W-:Y:S05]  /*7ca0*/  @!P0 BRA `(.L_x_7578) ;  /* 0x0000000000048947 */ /* 0x000fea0003800000 */
[----:B------:R-:W-:Y:S01]  /*7cb0*/  BPT.TRAP 0x1 ;  /* 0x000000040000795c */ /* 0x000fe20000300000 */
.L_x_7578:
[----:B-1----:R-:W-:Y:S05]  /*7cc0*/  @P2 BRA `(.L_x_7576) ;  /* 0x0000000000082947 */ /* 0x002fea0003800000 */
[----:B------:R-:W1:Y:S02]  /*7cd0*/  SYNCS.PHASECHK.TRANS64.TRYWAIT P2, [UR6+0x28850], R4 ;  /* 0x02885004ff0075a7 */ /* 0x000e640008040146 */
[----:B-1----:R-:W-:Y:S05]  /*7ce0*/  @!P2 BRA `(.L_x_7579) ;  /* 0x0000009c005ca947 */ /* 0x002fea0003800000 */
.L_x_7576:
        /* <DEDUP_REMOVED lines=27> */
[----:B------:R-:W-:Y:S01]  /*7ea0*/  MUFU.TANH R187, R187 ;  /* 0x000000bb00bb7308 */ /* 0x000fe20000002400 */
[----:B------:R-:W-:Y:S01]  /*7eb0*/  UMOV UR7, 0x40000040 ;  /* 0x4000004000077882 */ /* 0x000fe20000000000 */
[----:B0-----:R-:W-:Y:S01]  /*7ec0*/  FMNMX.FTZ R4, R5, R8, !PT ;  /* 0x0000000805047209 */ /* 0x001fe20007810000 */
[----:B------:R-:W-:Y:S01]  /*7ed0*/  FMUL.FTZ R47, R55, UR47 ;  /* 0x0000002f372f7c20 */ /* 0x000fe20008410000 */
[----:B------:R-:W-:Y:S01]  /*7ee0*/  FMUL.FTZ R55, R56, UR47 ;  /* 0x0000002f38377c20 */ /* 0x000fe20008410000 */
[----:B------:R-:W-:Y:S01]  /*7ef0*/  FMUL.FTZ R11, R26, UR47 ;  /* 0x0000002f1a0b7c20 */ /* 0x000fe20008410000 */
[----:B------:R-:W-:Y:S01]  /*7f00*/  FMUL.FTZ R57, R57, UR47 ;  /* 0x0000002f39397c20 */ /* 0x000fe20008410000 */
[----:B-1----:R-:W-:Y:S01]  /*7f10*/  FMNMX.FTZ R4, R9, R4, !PT ;  /* 0x0000000409047209 */ /* 0x002fe20007810000 */
        /* <DEDUP_REMOVED lines=38> */
[----:B------:R-:W-:Y:S01]  /*8180*/  ISETP.LT.AND P2, PT, RZ, UR56, PT ;  /* 0x00000038ff007c0c */ /* 0x000fe2000bf41270 */
[----:B------:R-:W-:Y:S01]  /*8190*/  UMOV UR52, UR44 ;  /* 0x0000002c00347c82 */ /* 0x000fe20008000000 */
        /* <DEDUP_REMOVED lines=14> */
[----:B0-----:R-:W-:Y:S01]  /*8280*/  FMNMX.FTZ R12, R15, R12, !PT ;  /* 0x0000000c0f0c7209 */ /* 0x001fe20007810000 */
[----:B------:R-:W-:-:S02]  /*8290*/  WARPGROUP.DEPBAR.LE gsb0, 0x0 ;  /* 0x00008000000079c5 */ /* 0x000fc40000010000 */
[----:B------:R-:W-:Y:S01]  /*82a0*/  WARPGROUP.ARRIVE ;  /* 0x00000000000079c5 */ /* 0x000fe20000000000 */
[----:B------:R-:W-:Y:S01]  /*82b0*/  FMUL.FTZ R181, R28, UR47 ;  /* 0x0000002f1cb57c20 */ /* 0x000fe20008410000 */
[----:B------:R-:W-:Y:S02]  /*82c0*/  FMUL.FTZ R183, R29, UR47 ;  /* 0x0000002f1db77c20 */ /* 0x000fe40008410000 */
[----:B------:R-:W0:Y:S01]  /*82d0*/  MUFU.TANH R25, R25 ;  /* 0x0000001900197308 */ /* 0x000e220000002400 */
[----:B------:R-:W-:Y:S01]  /*82e0*/  FMUL.FTZ R29, R38, UR47 ;  /* 0x0000002f261d7c20 */ /* 0x000fe20008410000 */
[----:B------:R-:W-:Y:S01]  /*82f0*/  HGMMA.64x128x16.F32.BF16 R88, R176, gdesc[UR4].tnspB, R88, gsb0 ;  /* 0x41e00004b0587df0 */ /* 0x000fe20008001858 */
[----:B------:R-:W-:Y:S01]  /*8300*/  UIADD3 UR6, UR10, 0x100, URZ ;  /* 0x000001000a067890 */ /* 0x000fe2000fffe03f */
[----:B------:R-:W-:-:S04]  /*8310*/  UMOV UR7, 0x40000040 ;  /* 0x4000004000077882 */ /* 0x000fc80000000000 */
[----:B------:R-:W2:Y:S01]  /*8320*/  MUFU.TANH R181, R181 ;  /* 0x000000b500b57308 */ /* 0x000ea20000002400 */
[----:B-1----:R-:W-:-:S07]  /*8330*/  FMNMX.FTZ R12, R21, R12, !PT ;  /* 0x0000000c150c7209 */ /* 0x002fce0007810000 */
[----:B------:R-:W1:Y:S01]  /*8340*/  MUFU.TANH R183, R183 ;  /* 0x000000b700b77308 */ /* 0x000e620000002400 */
[----:B0-----:R-:W-:-:S07]  /*8350*/  FMNMX.FTZ R12, R25, R12, !PT ;  /* 0x0000000c190c7209 */ /* 0x001fce0007810000 */
[----:B------:R-:W0:Y:S01]  /*8360*/  MUFU.TANH R27, R27 ;  /* 0x0000001b001b7308 */ /* 0x000e220000002400 */
[----:B--2---:R-:W-:-:S07]  /*8370*/  FMNMX.FTZ R4, R181, R4, !PT ;  /* 0x00000004b5047209 */ /* 0x004fce0007810000 */
[----:B------:R-:W-:Y:S01]  /*8380*/  MUFU.TANH R209, R209 ;  /* 0x000000d100d17308 */ /* 0x000fe20000002400 */
[----:B-1----:R-:W-:-:S04]  /*8390*/  FMNMX.FTZ R4, R183, R4, !PT ;  /* 0x00000004b7047209 */ /* 0x002fc80007810000 */
[----:B------:R-:W-:-:S03]  /*83a0*/  FMNMX.FTZ R4, R187, R4, !PT ;  /* 0x00000004bb047209 */ /* 0x000fc60007810000 */
[----:B------:R-:W1:Y:S01]  /*83b0*/  MUFU.TANH R29, R29 ;  /* 0x0000001d001d7308 */ /* 0x000e620000002400 */
[----:B------:R-:W-:Y:S02]  /*83c0*/  FMNMX.FTZ R4, R189, R4, !PT ;  /* 0x00000004bd047209 */ /* 0x000fe40007810000 */
[----:B0-----:R-:W-:Y:S02]  /*83d0*/  FMNMX.FTZ R12, R27, R12, !PT ;  /* 0x0000000c1b0c7209 */ /* 0x001fe40007810000 */
[----:B------:R-:W-:-:S03]  /*83e0*/  FMNMX.FTZ R4, R191, R4, !PT ;  /* 0x00000004bf047209 */ /* 0x000fc60007810000 */
[----:B------:R-:W-:Y:S01]  /*83f0*/  MUFU.TANH R211, R211 ;  /* 0x000000d300d37308 */ /* 0x000fe20000002400 */
[----:B------:R-:W-:-:S04]  /*8400*/  FMNMX.FTZ R4, R193, R4, !PT ;  /* 0x00000004c1047209 */ /* 0x000fc80007810000 */
[----:B------:R-:W-:-:S03]  /*8410*/  FMNMX.FTZ R4, R195, R4, !PT ;  /* 0x00000004c3047209 */ /* 0x000fc60007810000 */
[----:B------:R-:W0:Y:S01]  /*8420*/  MUFU.TANH R31, R31 ;  /* 0x0000001f001f7308 */ /* 0x000e220000002400 */
[----:B------:R-:W-:Y:S02]  /*8430*/  FMNMX.FTZ R4, R197, R4, !PT ;  /* 0x00000004c5047209 */ /* 0x000fe40007810000 */
[----:B-1----:R-:W-:Y:S02]  /*8440*/  FMNMX.FTZ R12, R29, R12, !PT ;  /* 0x0000000c1d0c7209 */ /* 0x002fe40007810000 */
[----:B------:R-:W-:-:S03]  /*8450*/  FMNMX.FTZ R4, R199, R4, !PT ;  /* 0x00000004c7047209 */ /* 0x000fc60007810000 */
        /* <DEDUP_REMOVED lines=15> */
[----:B------:R-:W-:Y:S01]  /*8550*/  MUFU.TANH R219, R219 ;  /* 0x000000db00db7308 */ /* 0x000fe20000002400 */
[----:B------:R-:W-:Y:S02]  /*8560*/  WARPGROUP.DEPBAR.LE gsb0, 0x0 ;  /* 0x00008000000079c5 */ /* 0x000fe40000010000 */
[----:B------:R-:W-:Y:S01]  /*8570*/  WARPGROUP.ARRIVE ;  /* 0x00000000000079c5 */ /* 0x000fe20000000000 */
[----:B------:R-:W-:Y:S01]  /*8580*/  FMUL.FTZ R177, R45, UR47 ;  /* 0x0000002f2db17c20 */ /* 0x000fe20008410000 */
[----:B------:R-:W-:Y:S01]  /*8590*/  FMUL.FTZ R179, R48, UR47 ;  /* 0x0000002f30b37c20 */ /* 0x000fe20008410000 */
[----:B------:R-:W-:Y:S02]  /*85a0*/  FMUL.FTZ R45, R54, UR47 ;  /* 0x0000002f362d7c20 */ /* 0x000fe40008410000 */
[----:B------:R-:W0:Y:S01]  /*85b0*/  MUFU.TANH R43, R43 ;  /* 0x0000002b002b7308 */ /* 0x000e220000002400 */
[----:B------:R-:W-:Y:S01]  /*85c0*/  HGMMA.64x128x16.F32.BF16 R88, R172, gdesc[UR4].tnspB, R88, gsb0 ;  /* 0x41e00004ac587df0 */ /* 0x000fe20008001858 */
[----:B------:R-:W-:Y:S01]  /*85d0*/  UIADD3 UR6, UR10, 0x180, URZ ;  /* 0x000001800a067890 */ /* 0x000fe2000fffe03f */
[----:B-1----:R-:W-:Y:S01]  /*85e0*/  FMNMX.FTZ R12, R41, R12, !PT ;  /* 0x0000000c290c7209 */ /* 0x002fe20007810000 */
[----:B------:R-:W-:-:S04]  /*85f0*/  UMOV UR7, 0x40000040 ;  /* 0x4000004000077882 */ /* 0x000fc80000000000 */
[----:B------:R-:W1:Y:S08]  /*8600*/  MUFU.TANH R177, R177 ;  /* 0x000000b100b17308 */ /* 0x000e700000002400 */
[----:B------:R-:W2:Y:S01]  /*8610*/  MUFU.TANH R179, R179 ;  /* 0x000000b300b37308 */ /* 0x000ea20000002400 */
[----:B0-----:R-:W-:-:S07]  /*8620*/  FMNMX.FTZ R12, R43, R12, !PT ;  /* 0x0000000c2b0c7209 */ /* 0x001fce0007810000 */
[----:B------:R-:W-:Y:S01]  /*8630*/  MUFU.TANH R221, R221 ;  /* 0x000000dd00dd7308 */ /* 0x000fe20000002400 */
[----:B-1----:R-:W-:-:S07]  /*8640*/  FMNMX.FTZ R4, R177, R4, !PT ;  /* 0x00000004b1047209 */ /* 0x002fce0007810000 */
[----:B------:R-:W0:Y:S01]  /*8650*/  MUFU.TANH R45, R45 ;  /* 0x0000002d002d7308 */ /* 0x000e220000002400 */
[----:B--2---:R-:W-:-:S04]  /*8660*/  FMNMX.FTZ R4, R179, R4, !PT ;  /* 0x00000004b3047209 */ /* 0x004fc80007810000 */
[----:B------:R-:W-:-:S03]  /*8670*/  FMNMX.FTZ R4, R201, R4, !PT ;  /* 0x00000004c9047209 */ /* 0x000fc60007810000 */
[----:B------:R-:W-:Y:S01]  /*8680*/  MUFU.TANH R85, R85 ;  /* 0x0000005500557308 */ /* 0x000fe20000002400 */
[----:B------:R-:W-:-:S04]  /*8690*/  FMNMX.FTZ R4, R203, R4, !PT ;  /* 0x00000004cb047209 */ /* 0x000fc80007810000 */
[----:B------:R-:W-:-:S03]  /*86a0*/  FMNMX.FTZ R4, R205, R4, !PT ;  /* 0x00000004cd047209 */ /* 0x000fc60007810000 */
[----:B------:R-:W1:Y:S01]  /*86b0*/  MUFU.TANH R47, R47 ;  /* 0x0000002f002f7308 */ /* 0x000e620000002400 */
[----:B------:R-:W-:Y:S02]  /*86c0*/  FMNMX.FTZ R4, R55, R4, !PT ;  /* 0x0000000437047209 */ /* 0x000fe40007810000 */
[----:B0-----:R-:W-:Y:S02]  /*86d0*/  FMNMX.FTZ R12, R45, R12, !PT ;  /* 0x0000000c2d0c7209 */ /* 0x001fe40007810000 */
[----:B------:R-:W-:-:S03]  /*86e0*/  FMNMX.FTZ R4, R57, R4, !PT ;  /* 0x0000000439047209 */ /* 0x000fc60007810000 */
[----:B------:R-:W0:Y:S01]  /*86f0*/  MUFU.TANH R49, R49 ;  /* 0x0000003100317308 */ /* 0x000e220000002400 */
[----:B------:R-:W-:-:S04]  /*8700*/  FMNMX.FTZ R4, R207, R4, !PT ;  /* 0x00000004cf047209 */ /* 0x000fc80007810000 */
[----:B------:R-:W-:-:S03]  /*8710*/  FMNMX.FTZ R4, R61, R4, !PT ;  /* 0x000000043d047209 */ /* 0x000fc60007810000 */
        /* <DEDUP_REMOVED lines=8> */
[----:B------:R-:W-:Y:S01]  /*87a0*/  MUFU.TANH R69, R69 ;  /* 0x0000004500457308 */ /* 0x000fe20000002400 */
[----:B0-----:R-:W-:-:S07]  /*87b0*/  FMNMX.FTZ R12, R59, R12, !PT ;  /* 0x0000000c3b0c7209 */ /* 0x001fce0007810000 */
        /* <DEDUP_REMOVED lines=15> */
[----:B------:R-:W-:-:S05]  /*88b0*/  UMOV UR7, 0x40000040 ;  /* 0x4000004000077882 */ /* 0x000fca0000000000 */
[----:B------:R-:W0:Y:S08]  /*88c0*/  MUFU.TANH R173, R173 ;  /* 0x000000ad00ad7308 */ /* 0x000e300000002400 */
        /* <DEDUP_REMOVED lines=38> */
[-C--:B------:R-:W-:Y:S01]  /*8b30*/  FMUL.FTZ R8, R223, R4.reuse ;  /* 0x00000004df087220 */ /* 0x080fe20000410000 */
[----:B------:R-:W-:Y:S01]  /*8b40*/  HGMMA.64x128x16.F32.BF16 R88, R152, gdesc[UR4].tnspB, R88, gsb0 ;  /* 0x41e0000498587df0 */ /* 0x000fe20008001858 */
[----:B------:R-:W-:Y:S01]  /*8b50*/  UIADD3 UR6, UR10, 0x280, URZ ;  /* 0x000002800a067890 */ /* 0x000fe2000fffe03f */
[----:B------:R-:W0:Y:S01]  /*8b60*/  MUFU.TANH R169, R169 ;  /* 0x000000a900a97308 */ /* 0x000e220000002400 */
[----:B------:R-:W-:Y:S01]  /*8b70*/  UMOV UR7, 0x40000040 ;  /* 0x4000004000077882 */ /* 0x000fe20000000000 */
[-CC-:B------:R-:W-:Y:S01]  /*8b80*/  FFMA.FTZ R5, R5, R4.reuse, -R10.reuse ;  /* 0x0000000405057223 */ /* 0x180fe2000001080a */
[-CC-:B------:R-:W-:Y:S01]  /*8b90*/  FFMA.FTZ R182, R181, R4.reuse, -R10.reuse ;  /* 0x00000004b5b67223 */ /* 0x180fe2000001080a */
[-CC-:B------:R-:W-:Y:S01]  /*8ba0*/  FFMA.FTZ R174, R199, R4.reuse, -R10.reuse ;  /* 0x00000004c7ae7223 */ /* 0x180fe2000001080a */
[-CC-:B------:R-:W-:Y:S01]  /*8bb0*/  FFMA.FTZ R191, R177, R4.reuse, -R10.reuse ;  /* 0x00000004b1bf7223 */ /* 0x180fe2000001080a */
[-CC-:B------:R-:W-:Y:S01]  /*8bc0*/  FFMA.FTZ R168, R179, R4.reuse, -R10.reuse ;  /* 0x00000004b3a87223 */ /* 0x180fe2000001080a */
[-CC-:B------:R-:W-:Y:S01]  /*8bd0*/  FFMA.FTZ R193, R201, R4.reuse, -R10.reuse ;  /* 0x00000004c9c17223 */ /* 0x180fe2000001080a */
[----:B------:R-:W1:Y:S01]  /*8be0*/  MUFU.TANH R171, R171 ;  /* 0x000000ab00ab7308 */ /* 0x000e620000002400 */
        /* <DEDUP_REMOVED lines=8> */
[----:B0-----:R-:W-:-:S04]  /*8c70*/  FMNMX.FTZ R12, R169, R12, !PT ;  /* 0x0000000ca90c7209 */ /* 0x001fc80007810000 */
[----:B------:R-:W-:-:S03]  /*8c80*/  FMNMX.FTZ R12, R83, R12, !PT ;  /* 0x0000000c530c7209 */ /* 0x000fc60007810000 */
[----:B------:R-:W0:Y:S01]  /*8c90*/  MUFU.EX2 R5, R5 ;  /* 0x0000000500057308 */ /* 0x000e220000000800 */
[----:B-1----:R-:W-:-:S04]  /*8ca0*/  FMNMX.FTZ R12, R171, R12, !PT ;  /* 0x0000000cab0c7209 */ /* 0x002fc80007810000 */
[----:B------:R-:W-:Y:S01]  /*8cb0*/  FMNMX.FTZ R9, R87, R12, !PT ;  /* 0x0000000c57097209 */ /* 0x000fe20007810000 */
[----:B------:R-:W-:Y:S02]  /*8cc0*/  FFMA.FTZ R12, R213, R4, -R10 ;  /* 0x00000004d50c7223 */ /* 0x000fe4000001080a */
[----:B------:R-:W1:Y:S02]  /*8cd0*/  MUFU.EX2 R180, R180 ;  /* 0x000000b400b47308 */ /* 0x000e640000000800 */
[----:B------:R-:W2:Y:S06]  /*8ce0*/  SHFL.BFLY PT, R14, R9, 0x2, 0x1f ;  /* 0x0c401f00090e7f89 */ /* 0x000eac00000e0000 */
[----:B------:R-:W3:Y:S01]  /*8cf0*/  MUFU.EX2 R182, R182 ;  /* 0x000000b600b67308 */ /* 0x000ee20000000800 */
[----:B0-----:R-:W-:-:S07]  /*8d00*/  FFMA.FTZ R3, R8, R3, R5 ;  /* 0x0000000308037223 */ /* 0x001fce0000010005 */
[----:B------:R-:W-:Y:S01]  /*8d10*/  MUFU.EX2 R176, R176 ;  /* 0x000000b000b07308 */ /* 0x000fe20000000800 */
[C---:B-1----:R-:W-:Y:S01]  /*8d20*/  FADD.FTZ R3, R180.reuse, R3 ;  /* 0x00000003b4037221 */ /* 0x042fe20000010000 */
[----:B------:R-:W-:-:S06]  /*8d30*/  F2FP.BF16.F32.PACK_AB R180, R180, R5 ;  /* 0x00000005b4b4723e */ /* 0x000fcc00000010ff */
[----:B------:R-:W-:Y:S01]  /*8d40*/  MUFU.EX2 R178, R178 ;  /* 0x000000b200b27308 */ /* 0x000fe20000000800 */
[----:B---3--:R-:W-:Y:S01]  /*8d50*/  FADD.FTZ R44, R182, R3 ;  /* 0x00000003b62c7221 */ /* 0x008fe20000010000 */
[----:B--2---:R-:W-:Y:S01]  /*8d60*/  FMNMX.FTZ R24, R9, R14, !PT ;  /* 0x0000000e09187209 */ /* 0x004fe20007810000 */
[----:B------:R-:W-:-:S04]  /*8d70*/  FFMA.FTZ R14, R215, R4, -R10 ;  /* 0x00000004d70e7223 */ /* 0x000fc8000001080a */
[----:B------:R-:W0:Y:S01]  /*8d80*/  SHFL.BFLY PT, R9, R24, 0x1, 0x1f ;  /* 0x0c201f0018097f89 */ /* 0x000e2200000e0000 */
[----:B------:R-:W-:Y:S08]  /*8d90*/  MUFU.EX2 R187, R187 ;  /* 0x000000bb00bb7308 */ /* 0x000ff00000000800 */
[----:B------:R-:W-:Y:S08]  /*8da0*/  MUFU.EX2 R172, R172 ;  /* 0x000000ac00ac7308 */ /* 0x000ff00000000800 */
[----:B------:R-:W-:Y:S01]  /*8db0*/  MUFU.EX2 R174, R174 ;  /* 0x000000ae00ae7308 */ /* 0x000fe20000000800 */
[----:B0-----:R-:W-:-:S07]  /*8dc0*/  FMNMX.FTZ R9, R24, R9, !PT ;  /* 0x0000000918097209 */ /* 0x001fce0007810000 */
[----:B------:R-:W-:Y:S01]  /*8dd0*/  MUFU.EX2 R191, R191 ;  /* 0x000000bf00bf7308 */ /* 0x000fe20000000800 */
[----:B------:R-:W-:-:S04]  /*8de0*/  FMUL.FTZ R40, R9, R4 ;  /* 0x0000000409287220 */ /* 0x000fc80000410000 */
[-CC-:B------:R-:W-:Y:S01]  /*8df0*/  FFMA.FTZ R181, R13, R4.reuse, -R40.reuse ;  /* 0x000000040db57223 */ /* 0x180fe20000010828 */
[-CC-:B------:R-:W-:Y:S01]  /*8e00*/  FFMA.FTZ R177, R25, R4.reuse, -R40.reuse ;  /* 0x0000000419b17223 */ /* 0x180fe20000010828 */
[-CC-:B------:R-:W-:Y:S01]  /*8e10*/  FFMA.FTZ R36, R21, R4.reuse, -R40.reuse ;  /* 0x0000000415247223 */ /* 0x180fe20000010828 */
[----:B------:R-:W-:Y:S01]  /*8e20*/  IADD3 R21, -R22, 0xb, RZ ;  /* 0x0000000b16157810 */ /* 0x000fe20007ffe1ff */
        /* <DEDUP_REMOVED lines=21> */
[----:B------:R-:W-:-:S05]  /*8f80*/  FFMA.FTZ R83, R83, R4, -R40 ;  /* 0x0000000453537223 */ /* 0x000fca0000010828 */
[----:B------:R-:W-:Y:S08]  /*8f90*/  MUFU.EX2 R34, R34 ;  /* 0x0000002200227308 */ /* 0x000ff00000000800 */
[----:B------:R-:W-:Y:S01]  /*8fa0*/  MUFU.EX2 R179, R179 ;  /* 0x000000b300b37308 */ /* 0x000fe20000000800 */
[----:B------:R-:W-:Y:S02]  /*8fb0*/  WARPGROUP.DEPBAR.LE gsb0, 0x0 ;  /* 0x00008000000079c5 */ /* 0x000fe40000010000 */
[----:B------:R-:W-:Y:S01]  /*8fc0*/  WARPGROUP.ARRIVE ;  /* 0x00000000000079c5 */ /* 0x000fe20000000000 */
[-CC-:B------:R-:W-:Y:S01]  /*8fd0*/  FFMA.FTZ R153, R183, R4.reuse, -R10.reuse ;  /* 0x00000004b7997223 */ /* 0x180fe2000001080a */
[-CC-:B------:R-:W-:Y:S01]  /*8fe0*/  FFMA.FTZ R152, R55, R4.reuse, -R10.reuse ;  /* 0x0000000437987223 */ /* 0x180fe2000001080a */
[-C--:B------:R-:W-:Y:S01]  /*8ff0*/  FFMA.FTZ R55, R57, R4.reuse, -R10 ;  /* 0x0000000439377223 */ /* 0x080fe2000001080a */
[-C--:B------:R-:W-:Y:S01]  /*9000*/  FFMA.FTZ R183, R15, R4.reuse, -R40 ;  /* 0x000000040fb77223 */ /* 0x080fe20000010828 */
[-CC-:B------:R-:W-:Y:S01]  /*9010*/  FFMA.FTZ R155, R189, R4.reuse, -R10.reuse ;  /* 0x00000004bd9b7223 */ /* 0x180fe2000001080a */
[----:B------:R-:W-:Y:S01]  /*9020*/  HGMMA.64x128x16.F32.BF16 R88, R156, gdesc[UR4].tnspB, R88, gsb0 ;  /* 0x41e000049c587df0 */ /* 0x000fe20008001858 */
[----:B------:R-:W-:Y:S01]  /*9030*/  UIADD3 UR6, UR10, 0x300, URZ ;  /* 0x000003000a067890 */ /* 0x000fe2000fffe03f */
[----:B------:R-:W-:Y:S01]  /*9040*/  FFMA.FTZ R57, R61, R4, -R10 ;  /* 0x000000043d397223 */ /* 0x000fe2000001080a */
[----:B------:R-:W-:Y:S01]  /*9050*/  UMOV UR7, 0x40000040 ;  /* 0x4000004000077882 */ /* 0x000fe20000000000 */
[----:B------:R-:W-:-:S02]  /*9060*/  IMAD.U32 R15, RZ, RZ, UR43 ;  /* 0x0000002bff0f7e24 */ /* 0x000fc4000f8e00ff */
[-CC-:B------:R-:W-:Y:S01]  /*9070*/  FFMA.FTZ R189, R197, R4.reuse, -R10.reuse ;  /* 0x00000004c5bd7223 */ /* 0x180fe2000001080a */
[-CC-:B------:R-:W-:Y:S01]  /*9080*/  FFMA.FTZ R154, R207, R4.reuse, -R10.reuse ;  /* 0x00000004cf9a7223 */ /* 0x180fe2000001080a */
[-C--:B------:R-:W-:Y:S01]  /*9090*/  FFMA.FTZ R61, R175, R4.reuse, -R10 ;  /* 0x00000004af3d7223 */ /* 0x080fe2000001080a */
[----:B------:R-:W-:Y:S01]  /*90a0*/  MUFU.EX2 R183, R183 ;  /* 0x000000b700b77308 */ /* 0x000fe20000000800 */
[----:B------:R-:W-:Y:S01]  /*90b0*/  @!P1 LEA R15, R15, UR41, 0x3 ;  /* 0x000000290f0f9c11 */ /* 0x000fe2000f8e18ff */
[----:B------:R-:W-:-:S04]  /*90c0*/  FFMA.FTZ R175, R37, R4, -R40 ;  /* 0x0000000425af7223 */ /* 0x000fc80000010828 */
[----:B------:R-:W-:Y:S02]  /*90d0*/  @!P1 VIADD R25, R15, 0x28840 ;  /* 0x000288400f199836 */ /* 0x000fe40000000000 */
[----:B------:R-:W-:Y:S01]  /*90e0*/  FFMA.FTZ R15, R49, R4, -R40 ;  /* 0x00000004310f7223 */ /* 0x000fe20000010828 */
[----:B------:R-:W0:Y:S02]  /*90f0*/  MUFU.EX2 R153, R153 ;  /* 0x0000009900997308 */ /* 0x000e240000000800 */
[----:B------:R-:W-:-:S06]  /*9100*/  @!P1 PRMT R25, RZ, 0x654, R25 ;  /* 0x00000654ff199816 */ /* 0x000fcc0000000019 */
        /* <DEDUP_REMOVED lines=47> */
[----:B------:R-:W-:Y:S01]  /*9400*/  WARPGROUP.ARRIVE ;  /* 0x00000000000079c5 */ /* 0x000fe20000000000 */
[----:B------:R-:W-:Y:S01]  /*9410*/  FADD.FTZ R161, -R9, R6 ;  /* 0x0000000609a17221 */ /* 0x000fe20000010100 */
[----:B------:R-:W-:-:S03]  /*9420*/  FFMA.FTZ R6, R45, R4, -R40 ;  /* 0x000000042d067223 */ /* 0x000fc60000010828 */
[----:B------:R-:W-:Y:S01]  /*9430*/  FMUL.FTZ R161, R161, R4 ;  /* 0x00000004a1a17220 */ /* 0x000fe20000410000 */
[----:B------:R-:W-:Y:S01]  /*9440*/  HGMMA.64x128x16.F32.BF16 R88, R164, gdesc[UR4].tnspB, R88, gsb0 ;  /* 0x41e00004a4587df0 */ /* 0x000fe20008001858 */
[----:B------:R-:W-:Y:S01]  /*9450*/  MUFU.EX2 R14, R14 ;  /* 0x0000000e000e7308 */ /* 0x000fe20000000800 */
[----:B------:R-:W-:Y:S01]  /*9460*/  UIADD3 UR6, UR56, -0x1, URZ ;  /* 0xffffffff38067890 */ /* 0x000fe2000fffe03f */
[----:B0-----:R-:W-:-:S06]  /*9470*/  F2FP.BF16.F32.PACK_AB R160, R73, R12 ;  /* 0x0000000c49a0723e */ /* 0x001fcc00000010ff */
[----:B------:R-:W0:Y:S01]  /*9480*/  MUFU.EX2 R197, R161 ;  /* 0x000000a100c57308 */ /* 0x000e220000000800 */
[----:B------:R-:W-:-:S07]  /*9490*/  UMOV UR56, UR6 ;  /* 0x0000000600387c82 */ /* 0x000fce0008000000 */
[----:B------:R-:W-:Y:S08]  /*94a0*/  MUFU.EX2 R6, R6 ;  /* 0x0000000600067308 */ /* 0x000ff00000000800 */
[----:B------:R-:W1:Y:S01]  /*94b0*/  MUFU.EX2 R77, R77 ;  /* 0x0000004d004d7308 */ /* 0x000e620000000800 */
[----:B0-----:R-:W-:-:S04]  /*94c0*/  FFMA.FTZ R42, R197, R0, R10 ;  /* 0x00000000c52a7223 */ /* 0x001fc8000001000a */
[C---:B------:R-:W-:Y:S01]  /*94d0*/  FADD.FTZ R42, R181.reuse, R42 ;  /* 0x0000002ab52a7221 */ /* 0x040fe20000010000 */
[----:B------:R-:W-:Y:S02]  /*94e0*/  F2FP.BF16.F32.PACK_AB R181, R181, R10 ;  /* 0x0000000ab5b5723e */ /* 0x000fe400000010ff */
[----:B------:R-:W0:Y:S01]  /*94f0*/  MUFU.EX2 R0, R53 ;  /* 0x0000003500007308 */ /* 0x000e220000000800 */
[----:B------:R-:W-:Y:S01]  /*9500*/  FADD.FTZ R3, R183, R42 ;  /* 0x0000002ab7037221 */ /* 0x000fe20000010000 */
[----:B------:R-:W-:-:S03]  /*9510*/  F2FP.BF16.F32.PACK_AB R183, R36, R183 ;  /* 0x000000b724b7723e */ /* 0x000fc600000010ff */
[----:B------:R-:W-:-:S03]  /*9520*/  FADD.FTZ R42, R36, R3 ;  /* 0x00000003242a7221 */ /* 0x000fc60000010000 */
[----:B------:R-:W-:Y:S01]  /*9530*/  MUFU.EX2 R79, R79 ;  /* 0x0000004f004f7308 */ /* 0x000fe20000000800 */
[----:B------:R-:W-:Y:S01]  /*9540*/  FADD.FTZ R3, R177, R42 ;  /* 0x0000002ab1037221 */ /* 0x000fe20000010000 */
[C---:B------:R-:W-:Y:S02]  /*9550*/  F2FP.BF16.F32.PACK_AB R177, R34.reuse, R177 ;  /* 0x000000b122b1723e */ /* 0x040fe400000010ff */
[----:B-1----:R-:W-:Y:S01]  /*9560*/  F2FP.BF16.F32.PACK_AB R162, R77, R14 ;  /* 0x0000000e4da2723e */ /* 0x002fe200000010ff */
        /* <DEDUP_REMOVED lines=24> */
[----:B--2---:R-:W-:Y:S01]  /*96f0*/  IMAD.U32 R25, RZ, RZ, UR51 ;  /* 0x00000033ff197e24 */ /* 0x004fe2000f8e00ff */
[----:B------:R-:W-:Y:S01]  /*9700*/  UMOV UR51, UR43 ;  /* 0x0000002b00337c82 */ /* 0x000fe20008000000 */
[-C--:B------:R-:W-:Y:S01]  /*9710*/  FMUL.FTZ R101, R101, R8.reuse ;  /* 0x0000000865657220 */ /* 0x080fe20000410000 */
[-C--:B------:R-:W-:Y:S01]  /*9720*/  FMUL.FTZ R104, R104, R8.reuse ;  /* 0x0000000868687220 */ /* 0x080fe20000410000 */
[-C--:B------:R-:W-:Y:S01]  /*9730*/  FMUL.FTZ R105, R105, R8.reuse ;  /* 0x0000000869697220 */ /* 0x080fe20000410000 */
[----:B------:R-:W-:Y:S01]  /*9740*/  @!P1 LEA R25, R25, UR41, 0x3 ;  /* 0x0000002919199c11 */ /* 0x000fe2000f8e18ff */
[-C--:B------:R-:W-:Y:S01]  /*9750*/  FMUL.FTZ R108, R108, R8.reuse ;  /* 0x000000086c6c7220 */ /* 0x080fe20000410000 */
[-C--:B------:R-:W-:Y:S01]  /*9760*/  FMUL.FTZ R109, R109, R8.reuse ;  /* 0x000000086d6d7220 */ /* 0x080fe20000410000 */
[-C--:B------:R-:W-:Y:S01]  /*9770*/  FMUL.FTZ R112, R112, R8.reuse ;  /* 0x0000000870707220 */ /* 0x080fe20000410000 */
[----:B------:R-:W-:Y:S01]  /*9780*/  FMUL.FTZ R113, R113, R8 ;  /* 0x0000000871717220 */ /* 0x000fe20000410000 */
[----:B-1----:R-:W-:-:S02]  /*9790*/  @!P1 VIADD R21, R25, 0x28860 ;  /* 0x0002886019159836 */ /* 0x002fc40000000000 */
[-C--:B------:R-:W-:Y:S01]  /*97a0*/  FMUL.FTZ R116, R116, R8.reuse ;  /* 0x0000000874747220 */ /* 0x080fe20000410000 */
[-C--:B------:R-:W-:Y:S01]  /*97b0*/  FMUL.FTZ R117, R117, R8.reuse ;  /* 0x0000000875757220 */ /* 0x080fe20000410000 */
[-C--:B------:R-:W-:Y:S01]  /*97c0*/  FMUL.FTZ R120, R120, R8.reuse ;  /* 0x0000000878787220 */ /* 0x080fe20000410000 */
[-C--:B------:R-:W-:Y:S01]  /*97d0*/  FMUL.FTZ R121, R121, R8.reuse ;  /* 0x0000000879797220 */ /* 0x080fe20000410000 */
[----:B------:R-:W-:Y:S01]  /*97e0*/  @!P1 PRMT R25, RZ, 0x654, R21 ;  /* 0x00000654ff199816 */ /* 0x000fe20000000015 */
[----:B------:R-:W-:Y:S01]  /*97f0*/  FADD.FTZ R21, R153, R44 ;  /* 0x0000002c99157221 */ /* 0x000fe20000010000 */
[-C--:B------:R-:W-:Y:S01]  /*9800*/  FMUL.FTZ R124, R124, R8.reuse ;  /* 0x000000087c7c7220 */ /* 0x080fe20000410000 */
[----:B------:R-:W-:Y:S01]  /*9810*/  FMUL.FTZ R125, R125, R8 ;  /* 0x000000087d7d7220 */ /* 0x000fe20000410000 */
[----:B------:R1:W-:Y:S01]  /*9820*/  @!P1 SYNCS.ARRIVE.TRANS64.RED.A1T0 RZ, [R25+URZ], RZ ;  /* 0x000000ff19ff99a7 */ /* 0x0003e2000810043f */
[----:B------:R-:W-:Y:S01]  /*9830*/  FADD.FTZ R44, R176, R21 ;  /* 0x00000015b02c7221 */ /* 0x000fe20000010000 */
[----:B------:R-:W-:Y:S01]  /*9840*/  F2FP.BF16.F32.PACK_AB R176, R155, R176 ;  /* 0x000000b09bb0723e */ /* 0x000fe200000010ff */
[-C--:B------:R-:W-:Y:S01]  /*9850*/  FMUL.FTZ R128, R128, R8.reuse ;  /* 0x0000000880807220 */ /* 0x080fe20000410000 */
[----:B------:R-:W-:Y:S01]  /*9860*/  FMUL.FTZ R129, R129, R8 ;  /* 0x0000000881817220 */ /* 0x000fe20000410000 */
[----:B------:R-:W-:Y:S01]  /*9870*/  FADD.FTZ R21, R155, R44 ;  /* 0x0000002c9b157221 */ /* 0x000fe20000010000 */
[----:B0-----:R-:W-:Y:S01]  /*9880*/  F2FP.BF16.F32.PACK_AB R155, R59, R0 ;  /* 0x000000003b9b723e */ /* 0x001fe200000010ff */
[-C--:B------:R-:W-:Y:S01]  /*9890*/  FMUL.FTZ R132, R132, R8.reuse ;  /* 0x0000000884847220 */ /* 0x080fe20000410000 */
[----:B-1----:R-:W-:Y:S01]  /*98a0*/  FADD.FTZ R25, R175, R42 ;  /* 0x0000002aaf197221 */ /* 0x002fe20000010000 */
[----:B------:R-:W-:Y:S01]  /*98b0*/  FADD.FTZ R44, R178, R21 ;  /* 0x00000015b22c7221 */ /* 0x000fe20000010000 */
[C---:B------:R-:W-:Y:S01]  /*98c0*/  F2FP.BF16.F32.PACK_AB R175, R26.reuse, R175 ;  /* 0x000000af1aaf723e */ /* 0x040fe200000010ff */
        /* <DEDUP_REMOVED lines=23> */
[----:B------:R-:W-:Y:S01]  /*9a40*/  FMUL.FTZ R149, R149, R8 ;  /* 0x0000000895957220 */ /* 0x000fe20000410000 */
[----:B------:R-:W-:Y:S01]  /*9a50*/  F2FP.BF16.F32.PACK_AB R178, R187, R178 ;  /* 0x000000b2bbb2723e */ /* 0x000fe200000010ff */
[----:B------:R-:W-:Y:S01]  /*9a60*/  MUFU.EX2 R40, R40 ;  /* 0x0000002800287308 */ /* 0x000fe20000000800 */
[----:B------:R-:W-:Y:S01]  /*9a70*/  FADD.FTZ R25, R193, R44 ;  /* 0x0000002cc1197221 */ /* 0x000fe20000010000 */
[----:B------:R-:W-:Y:S01]  /*9a80*/  F2FP.BF16.F32.PACK_AB R172, R189, R172 ;  /* 0x000000acbdac723e */ /* 0x000fe200000010ff */
[-C--:B------:R-:W-:Y:S01]  /*9a90*/  FMUL.FTZ R90, R90, R197.reuse ;  /* 0x000000c55a5a7220 */ /* 0x080fe20000410000 */
[----:B------:R-:W-:Y:S01]  /*9aa0*/  F2FP.BF16.F32.PACK_AB R174, R191, R174 ;  /* 0x000000aebfae723e */ /* 0x000fe200000010ff */
[----:B------:R-:W-:Y:S01]  /*9ab0*/  FADD.FTZ R42, R170, R25 ;  /* 0x00000019aa2a7221 */ /* 0x000fe20000010000 */
[----:B------:R-:W-:Y:S01]  /*9ac0*/  F2FP.BF16.F32.PACK_AB R170, R157, R170 ;  /* 0x000000aa9daa723e */ /* 0x000fe200000010ff */
[-C--:B------:R-:W-:Y:S01]  /*9ad0*/  FMUL.FTZ R91, R91, R197.reuse ;  /* 0x000000c55b5b7220 */ /* 0x080fe20000410000 */
[----:B------:R-:W0:Y:S01]  /*9ae0*/  MUFU.EX2 R44, R71 ;  /* 0x00000047002c7308 */ /* 0x000e220000000800 */
[----:B------:R-:W-:Y:S01]  /*9af0*/  FADD.FTZ R5, R157, R42 ;  /* 0x0000002a9d057221 */ /* 0x000fe20000010000 */
[----:B------:R-:W-:Y:S01]  /*9b00*/  F2FP.BF16.F32.PACK_AB R168, R193, R168 ;  /* 0x000000a8c1a8723e */ /* 0x000fe200000010ff */
[----:B------:R-:W-:Y:S01]  /*9b10*/  FMUL.FTZ R94, R94, R197 ;  /* 0x000000c55e5e7220 */ /* 0x000fe20000410000 */
[----:B------:R-:W-:Y:S01]  /*9b20*/  F2FP.BF16.F32.PACK_AB R153, R32, R15 ;  /* 0x0000000f2099723e */ /* 0x000fe200000010ff */
[----:B------:R-:W-:Y:S01]  /*9b30*/  FADD.FTZ R34, R152, R5 ;  /* 0x0000000598227221 */ /* 0x000fe20000010000 */
[----:B------:R-:W-:Y:S01]  /*9b40*/  FADD.FTZ R5, R15, R10 ;  /* 0x0000000a0f057221 */ /* 0x000fe20000010000 */
[----:B------:R-:W-:Y:S01]  /*9b50*/  F2FP.BF16.F32.PACK_AB R152, R55, R152 ;  /* 0x000000983798723e */ /* 0x000fe200000010ff */
[-C--:B------:R-:W-:Y:S01]  /*9b60*/  FMUL.FTZ R95, R95, R197.reuse ;  /* 0x000000c55f5f7220 */ /* 0x080fe20000410000 */
[----:B------:R-:W-:Y:S01]  /*9b70*/  FADD.FTZ R25, R55, R34 ;  /* 0x0000002237197221 */ /* 0x000fe20000010000 */
[----:B------:R-:W-:Y:S01]  /*9b80*/  FADD.FTZ R5, R32, R5 ;  /* 0x0000000520057221 */ /* 0x000fe20000010000 */
[----:B------:R-:W1:Y:S01]  /*9b90*/  MUFU.EX2 R34, R81 ;  /* 0x0000005100227308 */ /* 0x000e620000000800 */
[----:B------:R-:W-:Y:S01]  /*9ba0*/  F2FP.BF16.F32.PACK_AB R157, R65, R46 ;  /* 0x0000002e419d723e */ /* 0x000fe200000010ff */
[----:B------:R-:W-:Y:S01]  /*9bb0*/  FADD.FTZ R10, R154, R25 ;  /* 0x000000199a0a7221 */ /* 0x000fe20000010000 */
[----:B------:R-:W-:Y:S01]  /*9bc0*/  FADD.FTZ R5, R0, R5 ;  /* 0x0000000500057221 */ /* 0x000fe20000010000 */
[C---:B------:R-:W-:Y:S01]  /*9bd0*/  F2FP.BF16.F32.PACK_AB R154, R57.reuse, R154 ;  /* 0x0000009a399a723e */ /* 0x040fe200000010ff */
[-C--:B------:R-:W-:Y:S01]  /*9be0*/  FMUL.FTZ R98, R98, R197.reuse ;  /* 0x000000c562627220 */ /* 0x080fe20000410000 */
[----:B------:R-:W-:Y:S01]  /*9bf0*/  FADD.FTZ R25, R57, R10 ;  /* 0x0000000a39197221 */ /* 0x000fe20000010000 */
[----:B------:R-:W-:Y:S01]  /*9c00*/  FADD.FTZ R5, R59, R5 ;  /* 0x000000053b057221 */ /* 0x000fe20000010000 */
[----:B0-----:R-:W-:Y:S01]  /*9c10*/  F2FP.BF16.F32.PACK_AB R161, R75, R44 ;  /* 0x0000002c4ba1723e */ /* 0x001fe200000010ff */
[-C--:B------:R-:W-:Y:S01]  /*9c20*/  FMUL.FTZ R99, R99, R197.reuse ;  /* 0x000000c563637220 */ /* 0x080fe20000410000 */
[----:B------:R-:W-:Y:S01]  /*9c30*/  FADD.FTZ R10, R156, R25 ;  /* 0x000000199c0a7221 */ /* 0x000fe20000010000 */
[----:B------:R-:W-:Y:S01]  /*9c40*/  FADD.FTZ R5, R46, R5 ;  /* 0x000000052e057221 */ /* 0x000fe20000010000 */
[C---:B------:R-:W-:Y:S01]  /*9c50*/  F2FP.BF16.F32.PACK_AB R156, R61.reuse, R156 ;  /* 0x0000009c3d9c723e */ /* 0x040fe200000010ff */
[-C--:B------:R-:W-:Y:S01]  /*9c60*/  FMUL.FTZ R102, R102, R197.reuse ;  /* 0x000000c566667220 */ /* 0x080fe20000410000 */
[----:B------:R-:W-:Y:S01]  /*9c70*/  FADD.FTZ R11, R61, R10 ;  /* 0x0000000a3d0b7221 */ /* 0x000fe20000010000 */
[----:B------:R-:W-:Y:S01]  /*9c80*/  FADD.FTZ R5, R65, R5 ;  /* 0x0000000541057221 */ /* 0x000fe20000010000 */
[----:B------:R-:W-:Y:S01]  /*9c90*/  F2FP.BF16.F32.PACK_AB R164, R195, R20 ;  /* 0x00000014c3a4723e */ /* 0x000fe200000010ff */
[-C--:B------:R-:W-:Y:S01]  /*9ca0*/  FMUL.FTZ R103, R103, R197.reuse ;  /* 0x000000c567677220 */ /* 0x080fe20000410000 */
[----:B------:R-:W-:Y:S01]  /*9cb0*/  FADD.FTZ R10, R158, R11 ;  /* 0x0000000b9e0a7221 */ /* 0x000fe20000010000 */
[----:B------:R-:W-:Y:S01]  /*9cc0*/  FADD.FTZ R5, R48, R5 ;  /* 0x0000000530057221 */ /* 0x000fe20000010000 */
[C---:B------:R-:W-:Y:S01]  /*9cd0*/  F2FP.BF16.F32.PACK_AB R158, R159.reuse, R158 ;  /* 0x0000009e9f9e723e */ /* 0x040fe200000010ff */
[-C--:B------:R-:W-:Y:S01]  /*9ce0*/  FMUL.FTZ R106, R106, R197.reuse ;  /* 0x000000c56a6a7220 */ /* 0x080fe20000410000 */
[----:B------:R-:W-:Y:S01]  /*9cf0*/  FADD.FTZ R11, R159, R10 ;  /* 0x0000000a9f0b7221 */ /* 0x000fe20000010000 */
[C---:B------:R-:W-:Y:S01]  /*9d00*/  FADD.FTZ R5, R69.reuse, R5 ;  /* 0x0000000545057221 */ /* 0x040fe20000010000 */
        /* <DEDUP_REMOVED lines=8> */
[----:B------:R-:W0:Y:S01]  /*9d90*/  MUFU.EX2 R6, R21 ;  /* 0x0000001500067308 */ /* 0x000e220000000800 */
[----:B------:R-:W-:Y:S01]  /*9da0*/  F2FP.BF16.F32.PACK_AB R165, R83, R26 ;  /* 0x0000001a53a5723e */ /* 0x000fe200000010ff */
        /* <DEDUP_REMOVED lines=15> */
[----:B0-----:R-:W-:Y:S01]  /*9ea0*/  F2FP.BF16.F32.PACK_AB R167, R40, R6 ;  /* 0x0000000628a7723e */ /* 0x001fe200000010ff */
        /* <DEDUP_REMOVED lines=22> */
.L_x_7571:
[----:B------:R-:W-:Y:S06]  /*a010*/  BAR.ARV 0x8, 0x120 ;  /* 0x0204800000007b1d */ /* 0x000fec0000002000 */
[----:B------:R-:W-:Y:S05]  /*a020*/  @!P0 BRA `(.L_x_7581) ;  /* 0x0000000000048947 */ /* 0x000fea0003800000 */
[----:B------:R-:W-:Y:S01]  /*a030*/  BPT.TRAP 0x1 ;  /* 0x000000040000795c */ /* 0x000fe20000300000 */
.L_x_7581:
[----:B------:R-:W-:Y:S01]  /*a040*/  ULEA UR5, UR43, UR41, 0x3 ;  /* 0x000000292b057291 */ /* 0x000fe2000f8e183f */
[----:B------:R-:W-:-:S05]  /*a050*/  IMAD.U32 R5, RZ, RZ, UR44 ;  /* 0x0000002cff057e24 */ /* 0x000fca000f8e00ff */
[----:B------:R-:W-:-:S04]  /*a060*/  SHF.L.U32 R5, R5, 0x1f, RZ ;  /* 0x0000001f05057819 */ /* 0x000fc800000006ff */
[----:B------:R0:W1:Y:S01]  /*a070*/  SYNCS.PHASECHK.TRANS64.TRYWAIT P2, [UR5+0x28850], R5 ;  /* 0x02885005ff0075a7 */ /* 0x0000620008040145 */
[----:B------:R-:W-:Y:S05]  /*a080*/  @!P0 BRA `(.L_x_7582) ;  /* 0x0000000000048947 */ /* 0x000fea0003800000 */
[----:B------:R-:W-:Y:S01]  /*a090*/  BPT.TRAP 0x1 ;  /* 0x000000040000795c */ /* 0x000fe20000300000 */
.L_x_7582:
[----:B-1----:R-:W-:Y:S05]  /*a0a0*/  @P2 BRA `(.L_x_7583) ;  /* 0x0000000000082947 */ /* 0x002fea0003800000 */
[----:B------:R-:W1:Y:S02]  /*a0b0*/  SYNCS.PHASECHK.TRANS64.TRYWAIT P0, [UR5+0x28850], R5 ;  /* 0x02885005ff0075a7 */ /* 0x000e640008000145 */
[----:B-1----:R-:W-:Y:S05]  /*a0c0*/  @!P0 BRA `(.L_x_7584) ;  /* 0x00000078007c8947 */ /* 0x002fea0003800000 */
.L_x_7583:
[----:B------:R-:W-:Y:S01]  /*a0d0*/  UIADD3 UR41, UR41, 0x400, URZ ;  /* 0x0000040029297890 */ /* 0x000fe2000fffe03f */
[----:B------:R-:W-:Y:S01]  /*a0e0*/  WARPGROUP.ARRIVE ;  /* 0x00000000000079c5 */ /* 0x000fe20000000000 */
[----:B------:R-:W-:Y:S01]  /*a0f0*/  UMOV UR7, 0x40000040 ;  /* 0x4000004000077882 */ /* 0x000fe20000000000 */
[----:B-1----:R-:W1:Y:S01]  /*a100*/  SHFL.BFLY PT, R6, R3, 0x2, 0x1f ;  /* 0x0c401f0003067f89 */ /* 0x002e6200000e0000 */
[----:B------:R-:W-:Y:S01]  /*a110*/  USHF.R.U32.HI UR41, URZ, 0x4, UR41 ;  /* 0x000000043f297899 */ /* 0x000fe20008011629 */
[----:B------:R-:W-:Y:S01]  /*a120*/  MOV R21, RZ ;  /* 0x000000ff00157202 */ /* 0x000fe20000000f00 */
[----:B------:R-:W-:Y:S01]  /*a130*/  IMAD.MOV.U32 R10, RZ, RZ, RZ ;  /* 0x000000ffff0a7224 */ /* 0x000fe200078e00ff */
[----:B0-----:R-:W0:Y:S01]  /*a140*/  SHFL.BFLY PT, R5, R0, 0x2, 0x1f ;  /* 0x0c401f0000057f89 */ /* 0x001e2200000e0000 */
[----:B------:R-:W-:Y:S02]  /*a150*/  ULOP3.LUT UR41, UR41, 0x3fff, URZ, 0xc0, !UPT ;  /* 0x00003fff29297892 */ /* 0x000fe4000f8ec03f */
[----:B------:R-:W-:-:S02]  /*a160*/  UIADD3 UR45, UR45, 0x1, URZ ;  /* 0x000000012d2d7890 */ /* 0x000fc4000fffe03f */
[----:B------:R-:W-:-:S04]  /*a170*/  ULOP3.LUT UR4, UR41, 0x4000000, URZ, 0xfc, !UPT ;  /* 0x0400000029047892 */ /* 0x000fc8000f8efc3f */
[----:B------:R-:W-:Y:S02]  /*a180*/  ULEA UR4, UR43, UR4, 0xb ;  /* 0x000000042b047291 */ /* 0x000fe4000f8e583f */
[----:B------:R-:W-:-:S04]  /*a190*/  UIADD3 UR43, UR43, 0x1, URZ ;  /* 0x000000012b2b7890 */ /* 0x000fc8000fffe03f */
[----:B------:R-:W-:Y:S01]  /*a1a0*/  UISETP.NE.AND UP0, UPT, UR43, 0x2, UPT ;  /* 0x000000022b00788c */ /* 0x000fe2000bf05270 */
[----:B------:R-:W-:Y:S02]  /*a1b0*/  UMOV UR6, UR4 ;  /* 0x0000000400067c82 */ /* 0x000fe40008000000 */
[----:B------:R-:W-:Y:S01]  /*a1c0*/  HGMMA.64x128x16.F32.BF16 R88, R180, gdesc[UR4].tnspB, R88, gsb0 ;  /* 0x41e00004b4587df0 */ /* 0x000fe20008001858 */
[----:B------:R-:W-:Y:S01]  /*a1d0*/  UIADD3 UR6, UR4, 0x80, URZ ;  /* 0x0000008004067890 */ /* 0x000fe2000fffe03f */
[----:B-1----:R-:W-:Y:S01]  /*a1e0*/  FADD.FTZ R6, R6, R3 ;  /* 0x0000000306067221 */ /* 0x002fe20000010000 */
[----:B------:R-:W-:Y:S01]  /*a1f0*/  UMOV UR7, 0x40000040 ;  /* 0x4000004000077882 */ /* 0x000fe20000000000 */
[----:B------:R-:W-:Y:S02]  /*a200*/  IMAD.MOV.U32 R3, RZ, RZ, -0x800000 ;  /* 0xff800000ff037424 */ /* 0x000fe400078e00ff */
[----:B0-----:R-:W-:Y:S01]  /*a210*/  FADD.FTZ R8, R5, R0 ;  /* 0x0000000005087221 */ /* 0x001fe20000010000 */
[----:B------:R-:W-:Y:S01]  /*a220*/  IMAD.MOV.U32 R0, RZ, RZ, -0x800000 ;  /* 0xff800000ff007424 */ /* 0x000fe200078e00ff */
[----:B------:R-:W0:Y:S01]  /*a230*/  SHFL.BFLY PT, R5, R6, 0x1, 0x1f ;  /* 0x0c201f0006057f89 */ /* 0x000e2200000e0000 */
[----:B------:R-:W-:-:S03]  /*a240*/  USEL UR43, UR43, URZ, UP0 ;  /* 0x0000003f2b2b7287 */ /* 0x000fc60008000000 */
[----:B------:R-:W1:Y:S01]  /*a250*/  SHFL.BFLY PT, R11, R8, 0x1, 0x1f ;  /* 0x0c201f00080b7f89 */ /* 0x000e6200000e0000 */
[----:B0-----:R-:W-:Y:S01]  /*a260*/  FADD.FTZ R12, R6, R5 ;  /* 0x00000005060c7221 */ /* 0x001fe20000010000 */
[----:B-1----:R-:W-:-:S04]  /*a270*/  FADD.FTZ R13, R8, R11 ;  /* 0x0000000b080d7221 */ /* 0x002fc80000010000 */
[----:B------:R-:W-:Y:S01]  /*a280*/  FSETP.NE.FTZ.AND P0, PT, R12, RZ, PT ;  /* 0x000000ff0c00720b */ /* 0x000fe20003f15000 */
[----:B------:R-:W-:Y:S01]  /*a290*/  IMAD.U32 R8, RZ, RZ, UR5 ;  /* 0x00000005ff087e24 */ /* 0x000fe2000f8e00ff */
[----:B------:R-:W-:-:S03]  /*a2a0*/  FSETP.NE.FTZ.AND P2, PT, R13, RZ, PT ;  /* 0x000000ff0d00720b */ /* 0x000fc60003f55000 */
[----:B------:R-:W-:-:S05]  /*a2b0*/  @!P1 VIADD R8, R8, 0x28860 ;  /* 0x0002886008089836 */ /* 0x000fca0000000000 */
[----:B------:R-:W-:-:S03]  /*a2c0*/  @!P1 PRMT R8, RZ, 0x654, R8 ;  /* 0x00000654ff089816 */ /* 0x000fc60000000008 */
[----:B------:R-:W0:Y:S01]  /*a2d0*/  @P0 MUFU.LG2 R5, R12 ;  /* 0x0000000c00050308 */ /* 0x000e220000000c00 */
[C---:B------:R-:W-:Y:S01]  /*a2e0*/  @P0 FMUL.FTZ R6, R4.reuse, 0.69314718246459960938 ;  /* 0x3f31721804060820 */ /* 0x040fe20000410000 */
[----:B------:R-:W-:-:S06]  /*a2f0*/  @P2 FMUL.FTZ R15, R4, 0.69314718246459960938 ;  /* 0x3f317218040f2820 */ /* 0x000fcc0000410000 */
        /* <DEDUP_REMOVED lines=78> */
[-C--:B0-----:R-:W-:Y:S01]  /*a7e0*/  FMUL.FTZ R93, R90, R10.reuse ;  /* 0x0000000a5a5d7220 */ /* 0x081fe20000410000 */
        /* <DEDUP_REMOVED lines=31> */
.L_x_7554:
        /* <DEDUP_REMOVED lines=19> */
[----:B------:R-:W-:Y:S01]  /*ab10*/  F2FP.BF16.F32.PACK_AB R150, R21, R34 ;  /* 0x000000221596723e */ /* 0x000fe200000010ff */
[----:B------:R-:W-:Y:S01]  /*ab20*/  UISETP.NE.U32.AND UP1, UPT, UR6, URZ, UPT ;  /* 0x0000003f0600728c */ /* 0x000fe2000bf25070 */
[----:B------:R-:W-:Y:S01]  /*ab30*/  F2FP.BF16.F32.PACK_AB R151, R151, R32 ;  /* 0x000000209797723e */ /* 0x000fe200000010ff */
[----:B------:R-:W-:-:S02]  /*ab40*/  USHF.L.U32 UR10, UR37, 0x2, URZ ;  /* 0x00000002250a7899 */ /* 0x000fc4000800063f */
[----:B------:R-:W-:Y:S02]  /*ab50*/  UISETP.NE.AND.EX UP1, UPT, UR7, URZ, UPT, UP1 ;  /* 0x0000003f0700728c */ /* 0x000fe4000bf25310 */
[----:B------:R-:W-:Y:S02]  /*ab60*/  USHF.L.U64.HI UR11, UR37, 0x2, UR38 ;  /* 0x00000002250b7899 */ /* 0x000fe40008010226 */
[----:B------:R-:W-:Y:S02]  /*ab70*/  UIADD3 UR4, UP2, UR10, UR6, URZ ;  /* 0x000000060a047290 */ /* 0x000fe4000ff5e03f */
[----:B------:R-:W-:Y:S02]  /*ab80*/  @UP0 UIADD3 UR6, UP3, UR10, UR8, URZ ;  /* 0x000000080a060290 */ /* 0x000fe4000ff7e03f */
[----:B------:R-:W-:Y:S02]  /*ab90*/  UIADD3.X UR8, UR11, UR7, URZ, UP2, !UPT ;  /* 0x000000070b087290 */ /* 0x000fe400097fe43f */
[----:B------:R-:W-:Y:S01]  /*aba0*/  @UP0 UIADD3.X UR7, UR11, UR9, URZ, UP3, !UPT ;  /* 0x000000090b070290 */ /* 0x000fe20009ffe43f */
[----:B------:R-:W-:-:S02]  /*abb0*/  MOV R24, R20 ;  /* 0x0000001400187202 */ /* 0x000fc40000000f00 */
[----:B0-----:R-:W-:-:S03]  /*abc0*/  MOV R25, R5 ;  /* 0x0000000500197202 */ /* 0x001fc60000000f00 */
[----:B------:R-:W-:-:S03]  /*abd0*/  IMAD.WIDE R4, R185, 0x2, R24 ;  /* 0x00000002b9047825 */ /* 0x000fc600078e0218 */
[C---:B------:R-:W-:Y:S02]  /*abe0*/  LOP3.LUT R9, R4.reuse, 0x380, RZ, 0xc0, !PT ;  /* 0x0000038004097812 */ /* 0x040fe400078ec0ff */
[C---:B------:R-:W-:Y:S02]  /*abf0*/  IADD3 R91, P5, R4.reuse, 0x40, RZ ;  /* 0x00000040045b7810 */ /* 0x040fe40007fbe0ff */
[C---:B------:R-:W-:Y:S02]  /*ac00*/  IADD3 R95, P4, R4.reuse, 0x60, RZ ;  /* 0x00000060045f7810 */ /* 0x040fe40007f9e0ff */
        /* <DEDUP_REMOVED lines=9> */
[----:B------:R-:W-:Y:S01]  /*aca0*/  BAR.SYNC.DEFER_BLOCKING 0x1, 0x100 ;  /* 0x0044000000007b1d */ /* 0x000fe20000010000 */
[----:B------:R-:W-:Y:S02]  /*acb0*/  IADD3 R103, P0, R4, 0x4060, RZ ;  /* 0x0000406004677810 */ /* 0x000fe40007f1e0ff */
[----:B------:R-:W-:Y:S02]  /*acc0*/  LOP3.LUT R26, R91, 0x380, RZ, 0xc0, !PT ;  /* 0x000003805b1a7812 */ /* 0x000fe400078ec0ff */
[----:B------:R-:W-:Y:S01]  /*acd0*/  LOP3.LUT R4, R9, R4, RZ, 0x3c, !PT ;  /* 0x0000000409047212 */ /* 0x000fe200078e3cff */
[--C-:B------:R-:W-:Y:S01]  /*ace0*/  IMAD.X R9, RZ, RZ, R5.reuse, P2 ;  /* 0x000000ffff097224 */ /* 0x100fe200010e0605 */
[----:B------:R-:W-:Y:S01]  /*acf0*/  LOP3.LUT R44, R95, 0x380, RZ, 0xc0, !PT ;  /* 0x000003805f2c7812 */ /* 0x000fe200078ec0ff */
[----:B------:R-:W-:Y:S01]  /*ad00*/  IMAD.X R13, RZ, RZ, R5, P0 ;  /* 0x000000ffff0d7224 */ /* 0x000fe200000e0605 */
[----:B------:R-:W-:-:S02]  /*ad10*/  SHF.R.U64 R26, R26, 0x3, RZ ;  /* 0x000000031a1a7819 */ /* 0x000fc400000012ff */
[-C--:B------:R-:W-:Y:S02]  /*ad20*/  IADD3.X R15, RZ, R5.reuse, RZ, P1, !PT ;  /* 0x00000005ff0f7210 */ /* 0x080fe40000ffe4ff */
[----:B------:R-:W-:Y:S02]  /*ad30*/  SHF.R.U64 R44, R44, 0x3, RZ ;  /* 0x000000032c2c7819 */ /* 0x000fe400000012ff */
[----:B------:R-:W-:Y:S02]  /*ad40*/  MOV R90, R4 ;  /* 0x00000004005a7202 */ /* 0x000fe40000000f00 */
[----:B------:R-:W-:Y:S02]  /*ad50*/  LOP3.LUT R10, R45, 0x380, RZ, 0xc0, !PT ;  /* 0x000003802d0a7812 */ /* 0x000fe400078ec0ff */
[----:B------:R-:W-:Y:S02]  /*ad60*/  F2FP.BF16.F32.PACK_AB R5, R12, R93 ;  /* 0x0000005d0c05723e */ /* 0x000fe400000010ff */
[----:B------:R-:W-:-:S02]  /*ad70*/  LOP3.LUT R46, R97, 0x380, RZ, 0xc0, !PT ;  /* 0x00000380612e7812 */ /* 0x000fc400078ec0ff */
[----:B------:R-:W-:Y:S02]  /*ad80*/  LOP3.LUT R12, R99, 0x380, RZ, 0xc0, !PT ;  /* 0x00000380630c7812 */ /* 0x000fe400078ec0ff */
[----:B------:R-:W-:Y:S02]  /*ad90*/  LOP3.LUT R28, R26, R91, RZ, 0x3c, !PT ;  /* 0x0000005b1a1c7212 */ /* 0x000fe400078e3cff */
[----:B------:R-:W-:Y:S02]  /*ada0*/  LOP3.LUT R26, R44, R95, RZ, 0x3c, !PT ;  /* 0x0000005f2c1a7212 */ /* 0x000fe400078e3cff */
[----:B------:R-:W-:Y:S02]  /*adb0*/  SHF.R.U64 R10, R10, 0x3, RZ ;  /* 0x000000030a0a7819 */ /* 0x000fe400000012ff */
[----:B------:R-:W-:Y:S02]  /*adc0*/  LOP3.LUT R44, R103, 0x380, RZ, 0xc0, !PT ;  /* 0x00000380672c7812 */ /* 0x000fe400078ec0ff */
[----:B------:R-:W-:-:S02]  /*add0*/  SHF.R.U64 R46, R46, 0x3, RZ ;  /* 0x000000032e2e7819 */ /* 0x000fc400000012ff */
[----:B------:R-:W-:Y:S02]  /*ade0*/  F2FP.BF16.F32.PACK_AB R4, R14, R153 ;  /* 0x000000990e04723e */ /* 0x000fe400000010ff */
[----:B------:R-:W-:Y:S02]  /*adf0*/  SHF.R.U64 R12, R12, 0x3, RZ ;  /* 0x000000030c0c7819 */ /* 0x000fe400000012ff */
[----:B------:R-:W-:Y:S01]  /*ae00*/  LOP3.LUT R14, R101, 0x380, RZ, 0xc0, !PT ;  /* 0x00000380650e7812 */ /* 0x000fe200078ec0ff */
[----:B------:R0:W-:Y:S01]  /*ae10*/  STSM.16.M88.4 [R90], R4 ;  /* 0x000000045a007844 */ /* 0x0001e20000000200 */
[----:B------:R-:W-:Y:S02]  /*ae20*/  LOP3.LUT R30, R10, R45, RZ, 0x3c, !PT ;  /* 0x0000002d0a1e7212 */ /* 0x000fe400078e3cff */
[----:B------:R-:W-:Y:S02]  /*ae30*/  SHF.R.U64 R44, R44, 0x3, RZ ;  /* 0x000000032c2c7819 */ /* 0x000fe400000012ff */
[----:B------:R-:W-:-:S02]  /*ae40*/  LOP3.LUT R10, R46, R97, RZ, 0x3c, !PT ;  /* 0x000000612e0a7212 */ /* 0x000fc400078e3cff */
[----:B------:R-:W-:Y:S02]  /*ae50*/  LOP3.LUT R8, R12, R99, RZ, 0x3c, !PT ;  /* 0x000000630c087212 */ /* 0x000fe400078e3cff */
[----:B------:R-:W-:Y:S02]  /*ae60*/  SHF.R.U64 R14, R14, 0x3, RZ ;  /* 0x000000030e0e7819 */ /* 0x000fe400000012ff */
[----:B------:R-:W-:Y:S02]  /*ae70*/  LOP3.LUT R12, R44, R103, RZ, 0x3c, !PT ;  /* 0x000000672c0c7212 */ /* 0x000fe400078e3cff */
[----:B------:R-:W-:Y:S02]  /*ae80*/  MOV R45, R10 ;  /* 0x0000000a002d7202 */ /* 0x000fe40000000f00 */
[----:B------:R-:W-:Y:S02]  /*ae90*/  MOV R44, R8 ;  /* 0x00000008002c7202 */ /* 0x000fe40000000f00 */
[----:B------:R-:W-:-:S02]  /*aea0*/  LOP3.LUT R14, R14, R101, RZ, 0x3c, !PT ;  /* 0x000000650e0e7212 */ /* 0x000fc400078e3cff */
[----:B------:R-:W-:Y:S02]  /*aeb0*/  MOV R30, R30 ;  /* 0x0000001e001e7202 */ /* 0x000fe40000000f00 */
[----:B------:R-:W-:Y:S02]  /*aec0*/  F2FP.BF16.F32.PACK_AB R8, R87, R92 ;  /* 0x0000005c5708723e */ /* 0x000fe400000010ff */
[----:B------:R-:W-:Y:S02]  /*aed0*/  F2FP.BF16.F32.PACK_AB R9, R85, R88 ;  /* 0x000000585509723e */ /* 0x000fe400000010ff */
[----:B------:R-:W-:Y:S02]  /*aee0*/  F2FP.BF16.F32.PACK_AB R10, R83, R86 ;  /* 0x00000056530a723e */ /* 0x000fe400000010ff */
[----:B------:R-:W-:Y:S02]  /*aef0*/  F2FP.BF16.F32.PACK_AB R11, R81, R84 ;  /* 0x00000054510b723e */ /* 0x000fe400000010ff */
[----:B------:R-:W-:-:S02]  /*af00*/  MOV R46, R26 ;  /* 0x0000001a002e7202 */ /* 0x000fc40000000f00 */
[----:B------:R-:W-:Y:S01]  /*af10*/  MOV R89, R28 ;  /* 0x0000001c00597202 */ /* 0x000fe20000000f00 */
[----:B------:R1:W-:Y:S01]  /*af20*/  STSM.16.M88.4 [R30], R8 ;  /* 0x000000081e007844 */ /* 0x0003e20000000200 */
[----:B------:R-:W-:Y:S02]  /*af30*/  MOV R27, R14 ;  /* 0x0000000e001b7202 */ /* 0x000fe40000000f00 */
[----:B------:R-:W-:Y:S02]  /*af40*/  MOV R26, R12 ;  /* 0x0000000c001a7202 */ /* 0x000fe40000000f00 */
[----:B0-----:R-:W-:Y:S02]  /*af50*/  F2FP.BF16.F32.PACK_AB R4, R79, R82 ;  /* 0x000000524f04723e */ /* 0x001fe400000010ff */
[----:B------:R-:W-:Y:S02]  /*af60*/  F2FP.BF16.F32.PACK_AB R5, R77, R80 ;  /* 0x000000504d05723e */ /* 0x000fe400000010ff */
[----:B------:R-:W-:-:S02]  /*af70*/  F2FP.BF16.F32.PACK_AB R6, R75, R78 ;  /* 0x0000004e4b06723e */ /* 0x000fc400000010ff */
[----:B------:R-:W-:Y:S02]  /*af80*/  F2FP.BF16.F32.PACK_AB R7, R73, R76 ;  /* 0x0000004c4907723e */ /* 0x000fe400000010ff */
[----:B------:R-:W-:Y:S02]  /*af90*/  F2FP.BF16.F32.PACK_AB R12, R71, R74 ;  /* 0x0000004a470c723e */ /* 0x000fe400000010ff */
[----:B------:R-:W-:Y:S01]  /*afa0*/  F2FP.BF16.F32.PACK_AB R13, R69, R72 ;  /* 0x00000048450d723e */ /* 0x000fe200000010ff */
[----:B------:R0:W-:Y:S01]  /*afb0*/  STSM.16.M88.4 [R89], R4 ;  /* 0x0000000459007844 */ /* 0x0001e20000000200 */
[----:B------:R-:W-:Y:S02]  /*afc0*/  F2FP.BF16.F32.PACK_AB R14, R67, R70 ;  /* 0x00000046430e723e */ /* 0x000fe400000010ff */
[----:B------:R-:W-:Y:S02]  /*afd0*/  F2FP.BF16.F32.PACK_AB R15, R65, R68 ;  /* 0x00000044410f723e */ /* 0x000fe400000010ff */
[----:B-1----:R-:W-:-:S02]  /*afe0*/  F2FP.BF16.F32.PACK_AB R8, R63, R66 ;  /* 0x000000423f08723e */ /* 0x002fc400000010ff */
[----:B------:R-:W-:Y:S01]  /*aff0*/  F2FP.BF16.F32.PACK_AB R9, R61, R64 ;  /* 0x000000403d09723e */ /* 0x000fe200000010ff */
[----:B------:R-:W-:Y:S01]  /*b000*/  STSM.16.M88.4 [R46], R12 ;  /* 0x0000000c2e007844 */ /* 0x000fe20000000200 */
[----:B------:R-:W-:Y:S02]  /*b010*/  F2FP.BF16.F32.PACK_AB R10, R59, R62 ;  /* 0x0000003e3b0a723e */ /* 0x000fe400000010ff */
[----:B------:R-:W-:Y:S02]  /*b020*/  F2FP.BF16.F32.PACK_AB R11, R57, R60 ;  /* 0x0000003c390b723e */ /* 0x000fe400000010ff */
[----:B------:R-:W-:Y:S02]  /*b030*/  F2FP.BF16.F32.PACK_AB R28, R55, R58 ;  /* 0x0000003a371c723e */ /* 0x000fe400000010ff */
[----:B------:R-:W-:Y:S01]  /*b040*/  F2FP.BF16.F32.PACK_AB R29, R53, R56 ;  /* 0x00000038351d723e */ /* 0x000fe200000010ff */
[----:B------:R1:W-:Y:S01]  /*b050*/  STSM.16.M88.4 [R45], R8 ;  /* 0x000000082d007844 */ /* 0x0003e20000000200 */
[----:B------:R-:W-:Y:S01]  /*b060*/  F2FP.BF16.F32.PACK_AB R30, R51, R54 ;  /* 0x00000036331e723e */ /* 0x000fe200000010ff */
[----:B0-----:R-:W-:Y:S01]  /*b070*/  IMAD.U32 R4, RZ, RZ, UR4 ;  /* 0x00000004ff047e24 */ /* 0x001fe2000f8e00ff */
[----:B------:R-:W-:Y:S01]  /*b080*/  F2FP.BF16.F32.PACK_AB R31, R49, R52 ;  /* 0x00000034311f723e */ /* 0x000fe200000010ff */
[----:B------:R-:W-:Y:S01]  /*b090*/  IMAD.U32 R5, RZ, RZ, UR8 ;  /* 0x00000008ff057e24 */ /* 0x000fe2000f8e00ff */
[----:B------:R-:W-:-:S02]  /*b0a0*/  F2FP.BF16.F32.PACK_AB R52, R43, R50 ;  /* 0x000000322b34723e */ /* 0x000fc400000010ff */
[----:B------:R-:W-:Y:S01]  /*b0b0*/  F2FP.BF16.F32.PACK_AB R53, R41, R48 ;  /* 0x000000302935723e */ /* 0x000fe200000010ff */
[----:B------:R0:W-:Y:S01]  /*b0c0*/  STSM.16.M88.4 [R44], R28 ;  /* 0x0000001c2c007844 */ /* 0x0001e20000000200 */
[----:B------:R-:W-:Y:S02]  /*b0d0*/  F2FP.BF16.F32.PACK_AB R54, R39, R42 ;  /* 0x0000002a2736723e */ /* 0x000fe400000010ff */
[----:B------:R-:W-:Y:S02]  /*b0e0*/  F2FP.BF16.F32.PACK_AB R55, R37, R40 ;  /* 0x000000282537723e */ /* 0x000fe400000010ff */
[----:B------:R-:W-:Y:S02]  /*b0f0*/  PLOP3.LUT P0, PT, PT, PT, UP1, 0x80, 0x0 ;  /* 0x000000000000781c */ /* 0x000fe40003f0f018 */
[----:B------:R-:W-:Y:S01]  /*b100*/  PLOP3.LUT P2, PT, PT, PT, UP0, 0x80, 0x0 ;  /* 0x000000000000781c */ /* 0x000fe20003f4f008 */
[----:B------:R0:W-:Y:S04]  /*b110*/  STSM.16.M88.4 [R27], R52 ;  /* 0x000000341b007844 */ /* 0x0001e80000000200 */
[----:B------:R0:W-:Y:S01]  /*b120*/  STSM.16.M88.4 [R26], R148 ;  /* 0x000000941a007844 */ /* 0x0001e20000000200 */
[----:B------:R-:W-:Y:S01]  /*b130*/  BAR.SYNC.DEFER_BLOCKING 0x1, 0x100 ;  /* 0x0044000000007b1d */ /* 0x000fe20000010000 */
[----:B------:R-:W-:-:S02]  /*b140*/  IMAD.U32 R6, RZ, RZ, UR6 ;  /* 0x00000006ff067e24 */ /* 0x000fc4000f8e00ff */
[----:B------:R-:W-:-:S03]  /*b150*/  IMAD.U32 R7, RZ, RZ, UR7 ;  /* 0x00000007ff077e24 */ /* 0x000fc6000f8e00ff */
[----:B-1----:R-:W2:Y:S04]  /*b160*/  @P0 LDG.E R8, desc[UR48][R4.64] ;  /* 0x0000003004080981 */ /* 0x002ea8000c1e1900 */
[----:B------:R-:W3:Y:S01]  /*b170*/  @P2 LDG.E R6, desc[UR48][R6.64] ;  /* 0x0000003006062981 */ /* 0x000ee2000c1e1900 */
[----:B------:R-:W-:Y:S01]  /*b180*/  IMAD R9, R16, 0x40, R2 ;  /* 0x0000004010097824 */ /* 0x000fe200078e0202 */
[----:B------:R-:W-:Y:S01]  /*b190*/  UMOV UR4, URZ ;  /* 0x0000003f00047c82 */ /* 0x000fe20008000000 */
[----:B------:R-:W-:Y:S02]  /*b1a0*/  ULDC UR10, c[0x0][0xa88] ;  /* 0x0002a200000a7ab9 */ /* 0x000fe40000000800 */
[----:B------:R-:W-:-:S03]  /*b1b0*/  IMAD.WIDE R24, R9, 0x2, R24 ;  /* 0x0000000209187825 */ /* 0x000fc600078e0218 */
[----:B------:R-:W-:Y:S02]  /*b1c0*/  IADD3 R9, P1, R24, 0x1000, RZ ;  /* 0x0000100018097810 */ /* 0x000fe40007f3e0ff */
[----:B--2---:R-:W-:Y:S02]  /*b1d0*/  @P0 R2UR UR4, R8 ;  /* 0x00000000080402ca */ /* 0x004fe400000e0000 */
[----:B---3--:R-:W-:Y:S01]  /*b1e0*/  @P2 R2UR UR10, R6 ;  /* 0x00000000060a22ca */ /* 0x008fe200000e0000 */
[----:B0-----:R-:W-:-:S14]  /*b1f0*/  @P2 BRA `(.L_x_7587) ;  /* 0x0000000000182947 */ /* 0x001fdc0003800000 */
[----:B------:R-:W-:Y:S05]  /*b200*/  @!P0 BRA `(.L_x_7587) ;  /* 0x0000000000148947 */ /* 0x000fea0003800000 */
[----:B------:R-:W2:Y:S04]  /*b210*/  LDG.E R7, desc[UR48][R4.64] ;  /* 0x0000003004077981 */ /* 0x000ea8000c1e1900 */
[----:B------:R-:W3:Y:S01]  /*b220*/  LDG.E R6, desc[UR48][R4.64+0x4] ;  /* 0x0000043004067981 */ /* 0x000ee2000c1e1900 */
[----:B--2---:R-:W-:Y:S02]  /*b230*/  R2UR UR6, R7 ;  /* 0x00000000070672ca */ /* 0x004fe400000e0000 */
[----:B---3--:R-:W-:-:S13]  /*b240*/  R2UR UR10, R6 ;  /* 0x00000000060a72ca */ /* 0x008fda00000e0000 */
[----:B------:R-:W-:-:S12]  /*b250*/  UIADD3 UR10, -UR6, UR10, URZ ;  /* 0x0000000a060a7290 */ /* 0x000fd8000fffe13f */
.L_x_7587:
[----:B------:R-:W-:Y:S01]  /*b260*/  USHF.R.S32.HI UR14, URZ, 0x1f, UR39 ;  /* 0x0000001f3f0e7899 */ /* 0x000fe20008011427 */
[----:B------:R-:W-:Y:S01]  /*b270*/  IMAD.U32 R8, RZ, RZ, UR40 ;  /* 0x00000028ff087e24 */ /* 0x000fe2000f8e00ff */
[----:B------:R-:W-:Y:S01]  /*b280*/  ULDC.64 UR12, c[0x0][0xb70] ;  /* 0x0002dc00000c7ab9 */ /* 0x000fe20000000a00 */
[----:B------:R-:W-:Y:S01]  /*b290*/  USHF.R.S32.HI UR9, URZ, 0x1f, UR4 ;  /* 0x0000001f3f097899 */ /* 0x000fe20008011404 */
[----:B------:R-:W-:Y:S01]  /*b2a0*/  IADD3 R13, P2, R24, 0x2000, RZ ;  /* 0x00002000180d7810 */ /* 0x000fe20007f5e0ff */
[----:B------:R-:W-:Y:S01]  /*b2b0*/  UIMAD UR11, UR14, UR12, URZ ;  /* 0x0000000c0e0b72a4 */ /* 0x000fe2000f8e023f */
[----:B------:R-:W-:Y:S01]  /*b2c0*/  IMAD R8, R8, 0x80, R19 ;  /* 0x0000008008087824 */ /* 0x000fe200078e0213 */
[----:B------:R-:W-:Y:S01]  /*b2d0*/  UMOV UR8, UR4 ;  /* 0x0000000400087c82 */ /* 0x000fe20008000000 */
[----:B------:R-:W-:Y:S01]  /*b2e0*/  USEL UR38, UR38, URZ, !UP1 ;  /* 0x0000003f26267287 */ /* 0x000fe2000c800000 */
[----:B------:R-:W-:Y:S01]  /*b2f0*/  IADD3 R7, P6, R24, 0x3000, RZ ;  /* 0x0000300018077810 */ /* 0x000fe20007fde0ff */
[----:B------:R-:W-:Y:S01]  /*b300*/  UIMAD.WIDE.U32 UR6, UR39, UR12, UR8 ;  /* 0x0000000c270672a5 */ /* 0x000fe2000f8e0008 */
[----:B------:R-:W-:Y:S01]  /*b310*/  SHF.R.S32.HI R5, RZ, 0x1f, R8 ;  /* 0x0000001fff057819 */ /* 0x000fe20000011408 */
[----:B------:R-:W-:Y:S01]  /*b320*/  UIMAD UR11, UR39, UR13, UR11 ;  /* 0x0000000d270b72a4 */ /* 0x000fe2000f8e020b */
[----:B------:R-:W-:Y:S01]  /*b330*/  LOP3.LUT R12, R13, 0x380, RZ, 0xc0, !PT ;  /* 0x000003800d0c7812 */ /* 0x000fe200078ec0ff */
[----:B------:R-:W-:Y:S01]  /*b340*/  USEL UR37, UR37, URZ, !UP1 ;  /* 0x0000003f25257287 */ /* 0x000fe2000c800000 */
[----:B------:R-:W-:Y:S01]  /*b350*/  LOP3.LUT R4, R7, 0x380, RZ, 0xc0, !PT ;  /* 0x0000038007047812 */ /* 0x000fe200078ec0ff */
[----:B------:R-:W-:Y:S01]  /*b360*/  ULDC.64 UR12, c[0x0][0xb78] ;  /* 0x0002de00000c7ab9 */ /* 0x000fe20000000a00 */
[----:B------:R-:W-:Y:S01]  /*b370*/  UIADD3 UR7, UR7, UR11, URZ ;  /* 0x0000000b07077290 */ /* 0x000fe2000fffe03f */
[----:B------:R-:W-:Y:S01]  /*b380*/  SHF.R.U64 R12, R12, 0x3, RZ ;  /* 0x000000030c0c7819 */ /* 0x000fe200000012ff */
[----:B------:R-:W-:Y:S01]  /*b390*/  UIMAD UR8, UR38, UR12, URZ ;  /* 0x0000000c260872a4 */ /* 0x000fe2000f8e023f */
[----:B------:R-:W-:Y:S01]  /*b3a0*/  SHF.R.U64 R4, R4, 0x3, RZ ;  /* 0x0000000304047819 */ /* 0x000fe200000012ff */
[----:B------:R-:W-:Y:S01]  /*b3b0*/  UIMAD.WIDE.U32 UR6, UR37, UR12, UR6 ;  /* 0x0000000c250672a5 */ /* 0x000fe2000f8e0006 */
[----:B------:R-:W-:Y:S01]  /*b3c0*/  LOP3.LUT R12, R12, R13, RZ, 0x3c, !PT ;  /* 0x0000000d0c0c7212 */ /* 0x000fe200078e3cff */
[----:B------:R-:W-:Y:S01]  /*b3d0*/  UIMAD UR8, UR37, UR13, UR8 ;  /* 0x0000000d250872a4 */ /* 0x000fe2000f8e0208 */
[----:B------:R-:W-:Y:S01]  /*b3e0*/  IADD3 R37, P5, R24, 0x4000, RZ ;  /* 0x0000400018257810 */ /* 0x000fe20007fbe0ff */
[--C-:B------:R-:W-:Y:S01]  /*b3f0*/  IMAD.X R13, RZ, RZ, R25.reuse, P2 ;  /* 0x000000ffff0d7224 */ /* 0x100fe200010e0619 */
[----:B------:R-:W-:Y:S01]  /*b400*/  LOP3.LUT R4, R4, R7, RZ, 0x3c, !PT ;  /* 0x0000000704047212 */ /* 0x000fe200078e3cff */
[----:B------:R-:W-:Y:S01]  /*b410*/  IMAD.X R29, RZ, RZ, R25, P1 ;  /* 0x000000ffff1d7224 */ /* 0x000fe200008e0619 */
[----:B------:R-:W-:Y:S01]  /*b420*/  IADD3 R6, P0, R8, UR6, RZ ;  /* 0x0000000608067c10 */ /* 0x000fe2000ff1e0ff */
[----:B------:R-:W-:Y:S01]  /*b430*/  IMAD.U32 R10, RZ, RZ, UR8 ;  /* 0x00000008ff0a7e24 */ /* 0x000fe2000f8e00ff */
[C---:B------:R-:W-:Y:S01]  /*b440*/  IADD3 R41, P4, R24.reuse, 0x5000, RZ ;  /* 0x0000500018297810 */ /* 0x040fe20007f9e0ff */
[----:B------:R-:W-:Y:S01]  /*b450*/  ULDC.64 UR12, c[0x0][0xaa0] ;  /* 0x0002a800000c7ab9 */ /* 0x000fe20000000a00 */
[----:B------:R-:W-:-:S02]  /*b460*/  IADD3 R27, P3, R24, 0x6000, RZ ;  /* 0x00006000181b7810 */ /* 0x000fc40007f7e0ff */
[----:B------:R-:W-:Y:S01]  /*b470*/  IADD3.X R5, R5, UR7, R10, P0, !PT ;  /* 0x0000000705057c10 */ /* 0x000fe200087fe40a */
[----:B------:R-:W-:Y:S01]  /*b480*/  ULDC.64 UR6, c[0x0][0xb40] ;  /* 0x0002d00000067ab9 */ /* 0x000fe20000000a00 */
[----:B------:R-:W-:Y:S02]  /*b490*/  IADD3 R7, P2, R24, 0x7000, RZ ;  /* 0x0000700018077810 */ /* 0x000fe40007f5e0ff */
[C---:B------:R-:W-:Y:S02]  /*b4a0*/  LEA R44, P0, R6.reuse, UR6, 0x2 ;  /* 0x00000006062c7c11 */ /* 0x040fe4000f8010ff */
[----:B------:R-:W-:Y:S02]  /*b4b0*/  LOP3.LUT R28, R9, 0x380, RZ, 0xc0, !PT ;  /* 0x00000380091c7812 */ /* 0x000fe400078ec0ff */
[----:B------:R-:W-:Y:S02]  /*b4c0*/  LEA.HI.X R45, R6, UR7, R5, 0x2, P0 ;  /* 0x00000007062d7c11 */ /* 0x000fe400080f1405 */
[----:B------:R-:W-:-:S02]  /*b4d0*/  LOP3.LUT P0, RZ, R23, 0x3, RZ, 0xc0, !PT ;  /* 0x0000000317ff7812 */ /* 0x000fc4000780c0ff */
[C---:B------:R-:W-:Y:S02]  /*b4e0*/  IADD3 R5, R8.reuse, 0x8, RZ ;  /* 0x0000000808057810 */ /* 0x040fe40007ffe0ff */
[----:B------:R-:W-:Y:S02]  /*b4f0*/  ISETP.GE.OR P1, PT, R8, UR10, P0 ;  /* 0x0000000a08007c0c */ /* 0x000fe40008726670 */
[----:B------:R-:W-:Y:S01]  /*b500*/  ISETP.GE.OR P0, PT, R5, UR10, P0 ;  /* 0x0000000a05007c0c */ /* 0x000fe20008706670 */
[----:B------:R-:W-:Y:S01]  /*b510*/  IMAD.X R5, RZ, RZ, R25, P6 ;  /* 0x000000ffff057224 */ /* 0x000fe200030e0619 */
[----:B------:R-:W-:Y:S02]  /*b520*/  LOP3.LUT R36, R37, 0x380, RZ, 0xc0, !PT ;  /* 0x0000038025247812 */ /* 0x000fe400078ec0ff */
[----:B------:R-:W-:Y:S02]  /*b530*/  LOP3.LUT R40, R41, 0x380, RZ, 0xc0, !PT ;  /* 0x0000038029287812 */ /* 0x000fe400078ec0ff */
[----:B------:R-:W-:-:S02]  /*b540*/  LOP3.LUT R26, R27, 0x380, RZ, 0xc0, !PT ;  /* 0x000003801b1a7812 */ /* 0x000fc400078ec0ff */
[----:B------:R-:W-:Y:S02]  /*b550*/  LOP3.LUT R33, R24, 0x380, RZ, 0xc0, !PT ;  /* 0x0000038018217812 */ /* 0x000fe400078ec0ff */
[----:B------:R-:W-:Y:S01]  /*b560*/  LOP3.LUT R6, R7, 0x380, RZ, 0xc0, !PT ;  /* 0x0000038007067812 */ /* 0x000fe200078ec0ff */
[----:B------:R-:W-:Y:S01]  /*b570*/  @!P1 STG.E desc[UR48][R44.64], R3 ;  /* 0x000000032c009986 */ /* 0x000fe2000c101930 */
[----:B------:R-:W-:Y:S02]  /*b580*/  SHF.R.U64 R28, R28, 0x3, RZ ;  /* 0x000000031c1c7819 */ /* 0x000fe400000012ff */
[----:B------:R-:W-:Y:S01]  /*b590*/  SHF.R.U64 R36, R36, 0x3, RZ ;  /* 0x0000000324247819 */ /* 0x000fe200000012ff */
[----:B------:R-:W-:Y:S01]  /*b5a0*/  UIMAD UR6, UR9, UR12, URZ ;  /* 0x0000000c090672a4 */ /* 0x000fe2000f8e023f */
[----:B------:R-:W-:Y:S01]  /*b5b0*/  SHF.R.U64 R40, R40, 0x3, RZ ;  /* 0x0000000328287819 */ /* 0x000fe200000012ff */
[----:B------:R0:W-:Y:S01]  /*b5c0*/  @!P0 STG.E desc[UR48][R44.64+0x20], R0 ;  /* 0x000020002c008986 */ /* 0x0001e2000c101930 */
[----:B------:R-:W-:Y:S01]  /*b5d0*/  SHF.R.U64 R26, R26, 0x3, RZ ;  /* 0x000000031a1a7819 */ /* 0x000fe200000012ff */
[----:B------:R-:W-:Y:S01]  /*b5e0*/  ULDC.64 UR8, c[0x0][0xae0] ;  /* 0x0002b80000087ab9 */ /* 0x000fe20000000a00 */
[----:B------:R-:W-:Y:S01]  /*b5f0*/  SHF.R.U64 R33, R33, 0x3, RZ ;  /* 0x0000000321217819 */ /* 0x000fe200000012ff */
[----:B------:R-:W5:Y:S01]  /*b600*/  LD.E.128 R12, desc[UR48][R12.64] ;  /* 0x000000300c0c7980 */ /* 0x000f62000c101d00 */
        /* <DEDUP_REMOVED lines=12> */
[----:B0-----:R-:W-:Y:S01]  /*b6d0*/  IMAD.U32 R45, RZ, RZ, UR12 ;  /* 0x0000000cff2d7e24 */ /* 0x001fe2000f8e00ff */
[----:B------:R-:W-:Y:S01]  /*b6e0*/  SHF.R.S32.HI R3, RZ, 0x1f, R2 ;  /* 0x0000001fff037819 */ /* 0x000fe20000011402 */
[----:B------:R-:W5:Y:S01]  /*b6f0*/  LD.E.128 R28, desc[UR48][R28.64] ;  /* 0x000000301c1c7980 */ /* 0x000f62000c101d00 */
[----:B------:R-:W-:-:S03]  /*b700*/  UIMAD UR6, UR4, UR13, UR6 ;  /* 0x0000000d040672a4 */ /* 0x000fc6000f8e0206 */
        /* <DEDUP_REMOVED lines=23> */
[----:B------:R-:W-:Y:S02]  /*b880*/  VIADD R20, R20, 0x28820 ;  /* 0x0002882014147836 */ /* 0x000fe40000000000 */
[C---:B------:R-:W-:Y:S02]  /*b890*/  VIADD R17, R16.reuse, 0x60 ;  /* 0x0000006010117836 */ /* 0x040fe40000000000 */
[----:B------:R-:W-:Y:S01]  /*b8a0*/  IMAD.U32 R49, RZ, RZ, UR6 ;  /* 0x00000006ff317e24 */ /* 0x000fe2000f8e00ff */
[----:B------:R-:W-:Y:S01]  /*b8b0*/  UIMAD UR4, UR37, UR7, UR4 ;  /* 0x00000007250472a4 */ /* 0x000fe2000f8e0204 */
[----:B------:R-:W-:Y:S01]  /*b8c0*/  VIADD R3, R16, 0x40 ;  /* 0x0000004010037836 */ /* 0x000fe20000000000 */
[----:B------:R-:W-:Y:S01]  /*b8d0*/  PRMT R20, RZ, 0x654, R20 ;  /* 0x00000654ff147816 */ /* 0x000fe20000000014 */
[----:B------:R-:W-:Y:S01]  /*b8e0*/  IMAD.WIDE.U32 R48, R49, UR37, R44 ;  /* 0x0000002531307c25 */ /* 0x000fe2000f8e002c */
[----:B------:R-:W-:-:S02]  /*b8f0*/  ISETP.GE.AND P1, PT, R17, UR10, PT ;  /* 0x0000000a11007c0c */ /* 0x000fc4000bf26270 */
[----:B------:R-:W-:Y:S01]  /*b900*/  ISETP.GE.AND P0, PT, R3, UR10, PT ;  /* 0x0000000a03007c0c */ /* 0x000fe2000bf06270 */
[----:B------:R-:W-:Y:S01]  /*b910*/  IMAD.U32 R3, RZ, RZ, UR40 ;  /* 0x00000028ff037e24 */ /* 0x000fe2000f8e00ff */
[--C-:B------:R-:W-:Y:S01]  /*b920*/  SHF.R.S32.HI R17, RZ, 0x1f, R16.reuse ;  /* 0x0000001fff117819 */ /* 0x100fe20000011410 */
[----:B0-----:R0:W-:Y:S01]  /*b930*/  SYNCS.ARRIVE.TRANS64.RED.A1T0 RZ, [R20+URZ], RZ ;  /* 0x000000ff14ff79a7 */ /* 0x0011e2000810043f */
[----:B------:R-:W-:Y:S01]  /*b940*/  IADD3 R0, R16, 0x20, RZ ;  /* 0x0000002010007810 */ /* 0x000fe20007ffe0ff */
[----:B------:R-:W-:Y:S01]  /*b950*/  VIADD R53, R49, UR4 ;  /* 0x0000000431357c36 */ /* 0x000fe20008000000 */
[----:B------:R-:W-:Y:S01]  /*b960*/  BSSY B1, `(.L_x_7588) ;  /* 0x0000014000017945 */ /* 0x000fe20003800000 */
[----:B------:R-:W-:Y:S01]  /*b970*/  IMAD.WIDE R44, R3, 0x80, R16 ;  /* 0x00000080032c7825 */ /* 0x000fe200078e0210 */
[----:B------:R-:W-:Y:S02]  /*b980*/  ISETP.GE.AND P4, PT, R0, UR10, PT ;  /* 0x0000000a00007c0c */ /* 0x000fe4000bf86270 */
[----:B------:R-:W-:Y:S11]  /*b990*/  @P2 BRA `(.L_x_7589) ;  /* 0x0000000000402947 */ /* 0x000ff60003800000 */
[----:B------:R-:W-:Y:S01]  /*b9a0*/  ULDC.64 UR6, c[0x0][0xad8] ;  /* 0x0002b60000067ab9 */ /* 0x000fe20000000a00 */
[C---:B------:R-:W-:Y:S01]  /*b9b0*/  VIADD R0, R2.reuse, 0x40 ;  /* 0x0000004002007836 */ /* 0x040fe20000000000 */
[----:B------:R-:W-:Y:S01]  /*b9c0*/  ULDC UR4, c[0x0][0xa8c] ;  /* 0x0002a30000047ab9 */ /* 0x000fe20000000800 */
[----:B------:R-:W-:Y:S01]  /*b9d0*/  IMAD R3, R45, UR6, RZ ;  /* 0x000000062d037c24 */ /* 0x000fe2000f8e02ff */
[----:B------:R-:W-:Y:S01]  /*b9e0*/  ISETP.GE.AND P2, PT, R2, UR4, PT ;  /* 0x0000000402007c0c */ /* 0x000fe2000bf46270 */
[----:B0-----:R-:W-:Y:S01]  /*b9f0*/  IMAD.MOV.U32 R20, RZ, RZ, R48 ;  /* 0x000000ffff147224 */ /* 0x001fe200078e0030 */
[----:B------:R-:W-:Y:S01]  /*ba00*/  ISETP.GE.AND P3, PT, R0, UR4, PT ;  /* 0x0000000400007c0c */ /* 0x000fe2000bf66270 */
[----:B------:R-:W-:Y:S02]  /*ba10*/  IMAD.MOV.U32 R21, RZ, RZ, R53 ;  /* 0x000000ffff157224 */ /* 0x000fe400078e0035 */
[C---:B------:R-:W-:Y:S02]  /*ba20*/  IMAD R3, R44.reuse, UR7, R3 ;  /* 0x000000072c037c24 */ /* 0x040fe4000f8e0203 */
[----:B------:R-:W-:Y:S01]  /*ba30*/  IMAD.WIDE.U32 R20, R44, UR6, R20 ;  /* 0x000000062c147c25 */ /* 0x000fe2000f8e0014 */
[----:B------:R-:W-:-:S02]  /*ba40*/  ULDC.64 UR6, c[0x0][0xa80] ;  /* 0x0002a00000067ab9 */ /* 0x000fc40000000a00 */
[----:B------:R-:W-:Y:S02]  /*ba50*/  LEA R50, P5, R20, UR6, 0x1 ;  /* 0x0000000614327c11 */ /* 0x000fe4000f8a08ff */
[----:B------:R-:W-:-:S04]  /*ba60*/  IADD3 R3, R21, R3, RZ ;  /* 0x0000000315037210 */ /* 0x000fc80007ffe0ff */
[----:B------:R-:W-:-:S05]  /*ba70*/  LEA.HI.X R51, R20, UR7, R3, 0x1, P5 ;  /* 0x0000000714337c11 */ /* 0x000fca000a8f0c03 */
[----:B-----5:R1:W-:Y:S04]  /*ba80*/  @!P2 STG.E.128 desc[UR48][R50.64], R32 ;  /* 0x000000203200a986 */ /* 0x0203e8000c101d30 */
[----:B------:R1:W-:Y:S02]  /*ba90*/  @!P3 STG.E.128 desc[UR48][R50.64+0x80], R36 ;  /* 0x000080243200b986 */ /* 0x0003e4000c101d30 */
.L_x_7589:
[----:B------:R-:W-:Y:S05]  /*baa0*/  BSYNC B1 ;  /* 0x0000000000017941 */ /* 0x000fea0003800000 */
.L_x_7588:
[----:B------:R-:W-:Y:S04]  /*bab0*/  BSSY B1, `(.L_x_7590) ;  /* 0x0000014000017945 */ /* 0x000fe80003800000 */
[----:B------:R-:W-:Y:S05]  /*bac0*/  @P4 BRA `(.L_x_7591) ;  /* 0x0000000000484947 */ /* 0x000fea0003800000 */
[----:B------:R-:W-:Y:S01]  /*bad0*/  IADD3 R3, P2, R44, 0x20, RZ ;  /* 0x000000202c037810 */ /* 0x000fe20007f5e0ff */
[----:B------:R-:W-:Y:S01]  /*bae0*/  ULDC.64 UR6, c[0x0][0xad8] ;  /* 0x0002b60000067ab9 */ /* 0x000fe20000000a00 */
[----:B0-----:R-:W-:Y:S01]  /*baf0*/  IMAD.MOV.U32 R20, RZ, RZ, R48 ;  /* 0x000000ffff147224 */ /* 0x001fe200078e0030 */
[----:B------:R-:W-:Y:S01]  /*bb00*/  ULDC UR4, c[0x0][0xa8c] ;  /* 0x0002a30000047ab9 */ /* 0x000fe20000000800 */
[----:B------:R-:W-:Y:S01]  /*bb10*/  IMAD.MOV.U32 R21, RZ, RZ, R53 ;  /* 0x000000ffff157224 */ /* 0x000fe200078e0035 */
[C---:B------:R-:W-:Y:S01]  /*bb20*/  ISETP.GE.AND P3, PT, R2.reuse, UR4, PT ;  /* 0x0000000402007c0c */ /* 0x040fe2000bf66270 */
[----:B------:R-:W-:Y:S02]  /*bb30*/  IMAD.X R0, RZ, RZ, R45, P2 ;  /* 0x000000ffff007224 */ /* 0x000fe400010e062d */
[----:B-1---5:R-:W-:Y:S02]  /*bb40*/  VIADD R32, R2, 0x40 ;  /* 0x0000004002207836 */ /* 0x022fe40000000000 */
        /* <DEDUP_REMOVED lines=9> */
[----:B------:R2:W-:Y:S02]  /*bbe0*/  @!P4 STG.E.128 desc[UR48][R32.64+0x80], R40 ;  /* 0x000080282000c986 */ /* 0x0005e4000c101d30 */
.L_x_7591:
[----:B------:R-:W-:Y:S05]  /*bbf0*/  BSYNC B1 ;  /* 0x0000000000017941 */ /* 0x000fea0003800000 */
.L_x_7590:
        /* <DEDUP_REMOVED lines=9> */
[----:B--2--5:R-:W-:Y:S02]  /*bc90*/  VIADD R28, R2, 0x40 ;  /* 0x00000040021c7836 */ /* 0x024fe40000000000 */
        /* <DEDUP_REMOVED lines=10> */
.L_x_7593:
[----:B------:R-:W-:Y:S05]  /*bd40*/  BSYNC B1 ;  /* 0x0000000000017941 */ /* 0x000fea0003800000 */
.L_x_7592:
[----:B------:R-:W-:Y:S05]  /*bd50*/  @P1 BRA `(.L_x_7594) ;  /* 0x0000000c00081947 */ /* 0x000fea0003800000 */
[----:B------:R-:W-:Y:S01]  /*bd60*/  IADD3 R3, P0, R44, 0x60, RZ ;  /* 0x000000602c037810 */ /* 0x000fe20007f1e0ff */
[----:B------:R-:W-:Y:S01]  /*bd70*/  ULDC.64 UR6, c[0x0][0xad8] ;  /* 0x0002b60000067ab9 */ /* 0x000fe20000000a00 */
[----:B---3-5:R-:W-:Y:S01]  /*bd80*/  IMAD.MOV.U32 R12, RZ, RZ, R48 ;  /* 0x000000ffff0c7224 */ /* 0x028fe200078e0030 */
[----:B------:R-:W-:Y:S01]  /*bd90*/  ULDC UR4, c[0x0][0xa8c] ;  /* 0x0002a30000047ab9 */ /* 0x000fe20000000800 */
[----:B------:R-:W-:Y:S01]  /*bda0*/  IADD3.X R44, RZ, R45, RZ, P0, !PT ;  /* 0x0000002dff2c7210 */ /* 0x000fe200007fe4ff */
[----:B------:R-:W-:Y:S01]  /*bdb0*/  IMAD.MOV.U32 R13, RZ, RZ, R53 ;  /* 0x000000ffff0d7224 */ /* 0x000fe200078e0035 */
[C---:B------:R-:W-:Y:S01]  /*bdc0*/  ISETP.GE.AND P1, PT, R2.reuse, UR4, PT ;  /* 0x0000000402007c0c */ /* 0x040fe2000bf26270 */
[----:B------:R-:W-:Y:S02]  /*bdd0*/  VIADD R0, R2, 0x40 ;  /* 0x0000004002007836 */ /* 0x000fe40000000000 */
[----:B------:R-:W-:Y:S02]  /*bde0*/  IMAD R44, R44, UR6, RZ ;  /* 0x000000062c2c7c24 */ /* 0x000fe4000f8e02ff */
[----:B------:R-:W-:-:S04]  /*bdf0*/  IMAD.WIDE.U32 R12, R3, UR6, R12 ;  /* 0x00000006030c7c25 */ /* 0x000fc8000f8e000c */
        /* <DEDUP_REMOVED lines=10> */
.L_x_7586:
[----:B------:R-:W-:Y:S01]  /*bea0*/  ULDC.64 UR6, c[0x0][0xbe0] ;  /* 0x0002f80000067ab9 */ /* 0x000fe20000000a00 */
[----:B------:R-:W-:Y:S02]  /*beb0*/  USHF.L.U32 UR4, UR37, 0x2, URZ ;  /* 0x0000000225047899 */ /* 0x000fe4000800063f */
[----:B------:R-:W-:Y:S01]  /*bec0*/  UISETP.NE.U32.AND UP0, UPT, UR6, URZ, UPT ;  /* 0x0000003f0600728c */ /* 0x000fe2000bf05070 */
[----:B------:R-:W-:Y:S01]  /*bed0*/  ULDC.64 UR8, c[0x0][0xbd8] ;  /* 0x0002f60000087ab9 */ /* 0x000fe20000000a00 */
[----:B------:R-:W-:Y:S02]  /*bee0*/  USHF.L.U64.HI UR10, UR37, 0x2, UR38 ;  /* 0x00000002250a7899 */ /* 0x000fe40008010226 */
[----:B------:R-:W-:Y:S02]  /*bef0*/  UISETP.NE.AND.EX UP1, UPT, UR7, URZ, UPT, UP0 ;  /* 0x0000003f0700728c */ /* 0x000fe4000bf25300 */
[----:B------:R-:W-:-:S04]  /*bf00*/  UISETP.NE.U32.AND UP0, UPT, UR8, URZ, UPT ;  /* 0x0000003f0800728c */ /* 0x000fc8000bf05070 */
[----:B------:R-:W-:Y:S01]  /*bf10*/  PLOP3.LUT P2, PT, PT, PT, UP1, 0x80, 0x0 ;  /* 0x000000000000781c */ /* 0x000fe20003f4f018 */
[----:B------:R-:W-:-:S04]  /*bf20*/  UISETP.NE.AND.EX UP0, UPT, UR9, URZ, UPT, UP0 ;  /* 0x0000003f0900728c */ /* 0x000fc8000bf05300 */
[----:B------:R-:W-:Y:S02]  /*bf30*/  @UP1 UIADD3 UR6, UP2, UR4, UR6, URZ ;  /* 0x0000000604061290 */ /* 0x000fe4000ff5e03f */
[----:B------:R-:W-:Y:S02]  /*bf40*/  PLOP3.LUT P1, PT, PT, PT, UP0, 0x80, 0x0 ;  /* 0x000000000000781c */ /* 0x000fe40003f2f008 */
[----:B------:R-:W-:Y:S02]  /*bf50*/  @UP1 UIADD3.X UR7, UR10, UR7, URZ, UP2, !UPT ;  /* 0x000000070a071290 */ /* 0x000fe400097fe43f */
[----:B------:R-:W-:Y:S01]  /*bf60*/  UIADD3 UR4, UP1, UR4, UR8, URZ ;  /* 0x0000000804047290 */ /* 0x000fe2000ff3e03f */
[----:B------:R-:W-:-:S03]  /*bf70*/  IMAD.U32 R6, RZ, RZ, UR6 ;  /* 0x00000006ff067e24 */ /* 0x000fc6000f8e00ff */
[----:B------:R-:W-:Y:S01]  /*bf80*/  IMAD.U32 R7, RZ, RZ, UR7 ;  /* 0x00000007ff077e24 */ /* 0x000fe2000f8e00ff */
[----:B------:R-:W-:Y:S01]  /*bf90*/  UIADD3.X UR6, UR10, UR9, URZ, UP1, !UPT ;  /* 0x000000090a067290 */ /* 0x000fe20008ffe43f */
[----:B------:R-:W-:-:S03]  /*bfa0*/  IMAD.MOV.U32 R9, RZ, RZ, RZ ;  /* 0x000000ffff097224 */ /* 0x000fc600078e00ff */
[----:B------:R-:W2:Y:S01]  /*bfb0*/  @P2 LDG.E R6, desc[UR48][R6.64] ;  /* 0x0000003006062981 */ /* 0x000ea2000c1e1900 */
[----:B------:R-:W-:Y:S02]  /*bfc0*/  IMAD.U32 R4, RZ, RZ, UR4 ;  /* 0x00000004ff047e24 */ /* 0x000fe4000f8e00ff */
[----:B------:R-:W-:-:S05]  /*bfd0*/  IMAD.U32 R5, RZ, RZ, UR6 ;  /* 0x00000006ff057e24 */ /* 0x000fca000f8e00ff */
[----:B------:R0:W5:Y:S01]  /*bfe0*/  @P1 LDG.E R9, desc[UR48][R4.64] ;  /* 0x0000003004091981 */ /* 0x000162000c1e1900 */
[----:B------:R-:W-:Y:S01]  /*bff0*/  ULDC UR4, c[0x0][0xa88] ;  /* 0x0002a20000047ab9 */ /* 0x000fe20000000800 */
[----:B------:R-:W-:Y:S02]  /*c000*/  ISETP.GT.AND P0, PT, R186, 0x7f, PT ;  /* 0x0000007fba00780c */ /* 0x000fe40003f04270 */
[----:B--2---:R-:W-:Y:S01]  /*c010*/  @P2 R2UR UR4, R6 ;  /* 0x00000000060422ca */ /* 0x004fe200000e0000 */
[----:B0-----:R-:W-:-:S14]  /*c020*/  @P2 BRA `(.L_x_7595) ;  /* 0x0000000000182947 */ /* 0x001fdc0003800000 */
[----:B------:R-:W-:Y:S05]  /*c030*/  @!P1 BRA `(.L_x_7595) ;  /* 0x0000000000149947 */ /* 0x000fea0003800000 */
[----:B------:R-:W2:Y:S04]  /*c040*/  LDG.E R3, desc[UR48][R4.64] ;  /* 0x0000003004037981 */ /* 0x000ea8000c1e1900 */
[----:B------:R-:W3:Y:S01]  /*c050*/  LDG.E R0, desc[UR48][R4.64+0x4] ;  /* 0x0000043004007981 */ /* 0x000ee2000c1e1900 */
[----:B--2---:R-:W-:Y:S02]  /*c060*/  R2UR UR6, R3 ;  /* 0x00000000030672ca */ /* 0x004fe400000e0000 */
[----:B---3--:R-:W-:-:S13]  /*c070*/  R2UR UR4, R0 ;  /* 0x00000000000472ca */ /* 0x008fda00000e0000 */
[----:B------:R-:W-:-:S12]  /*c080*/  UIADD3 UR4, -UR6, UR4, URZ ;  /* 0x0000000406047290 */ /* 0x000fd8000fffe13f */
.L_x_7595:
[----:B------:R-:W-:Y:S01]  /*c090*/  USHF.R.S32.HI UR8, URZ, 0x1f, UR39 ;  /* 0x0000001f3f087899 */ /* 0x000fe20008011427 */
[----:B------:R-:W-:Y:S01]  /*c0a0*/  BSSY B1, `(.L_x_7596) ;  /* 0x000001f000017945 */ /* 0x000fe20003800000 */
[----:B------:R-:W-:Y:S01]  /*c0b0*/  USEL UR37, UR37, URZ, !UP0 ;  /* 0x0000003f25257287 */ /* 0x000fe2000c000000 */
[----:B------:R-:W-:Y:S01]  /*c0c0*/  SHF.R.S32.HI R11, RZ, 0x1f, R2 ;  /* 0x0000001fff0b7819 */ /* 0x000fe20000011402 */
[----:B------:R-:W-:Y:S01]  /*c0d0*/  USEL UR38, UR38, URZ, !UP0 ;  /* 0x0000003f26267287 */ /* 0x000fe2000c000000 */
[----:B-----5:R-:W-:Y:S01]  /*c0e0*/  SHF.R.S32.HI R8, RZ, 0x1f, R9 ;  /* 0x0000001fff087819 */ /* 0x020fe20000011409 */
[----:B------:R-:W-:Y:S10]  /*c0f0*/  @P0 BRA `(.L_x_7597) ;  /* 0x0000000000640947 */ /* 0x000ff40003800000 */
[----:B------:R-:W0:Y:S01]  /*c100*/  S2R R3, SR_TID.X ;  /* 0x0000000000037919 */ /* 0x000e220000002100 */
[----:B------:R-:W-:-:S05]  /*c110*/  IMAD.U32 R0, RZ, RZ, UR40 ;  /* 0x00000028ff007e24 */ /* 0x000fca000f8e00ff */
[----:B0-----:R-:W-:-:S05]  /*c120*/  LEA R0, R0, R3, 0x7 ;  /* 0x0000000300007211 */ /* 0x001fca00078e38ff */
[----:B------:R-:W-:-:S05]  /*c130*/  VIADD R0, R0, 0xffffff80 ;  /* 0xffffff8000007836 */ /* 0x000fca0000000000 */
[----:B------:R-:W-:-:S13]  /*c140*/  ISETP.GE.AND P0, PT, R0, UR4, PT ;  /* 0x0000000400007c0c */ /* 0x000fda000bf06270 */
[----:B------:R-:W-:Y:S05]  /*c150*/  @P0 BRA `(.L_x_7597) ;  /* 0x00000000004c0947 */ /* 0x000fea0003800000 */
[C---:B------:R-:W-:Y:S01]  /*c160*/  IADD3 R4, P0, R0.reuse, R9, RZ ;  /* 0x0000000900047210 */ /* 0x040fe20007f1e0ff */
        /* <DEDUP_REMOVED lines=18> */
.L_x_7597:
[----:B------:R-:W-:Y:S05]  /*c290*/  BSYNC B1 ;  /* 0x0000000000017941 */ /* 0x000fea0003800000 */
.L_x_7596:
[----:B------:R-:W-:Y:S01]  /*c2a0*/  ULDC.64 UR6, c[0x0][0xaa0] ;  /* 0x0002a80000067ab9 */ /* 0x000fe20000000a00 */
[----:B0-----:R-:W-:Y:S01]  /*c2b0*/  IMAD.MOV.U32 R3, RZ, RZ, R11 ;  /* 0x000000ffff037224 */ /* 0x001fe200078e000b */
[----:B------:R-:W-:Y:S01]  /*c2c0*/  ULDC.64 UR10, c[0x0][0xae0] ;  /* 0x0002b800000a7ab9 */ /* 0x000fe20000000a00 */
[----:B------:R-:W-:Y:S01]  /*c2d0*/  IMAD R0, R8, UR6, RZ ;  /* 0x0000000608007c24 */ /* 0x000fe2000f8e02ff */
[----:B------:R-:W-:Y:S01]  /*c2e0*/  BSSY B1, `(.L_x_7598) ;  /* 0x000002c000017945 */ /* 0x000fe20003800000 */
[----:B------:R-:W-:Y:S01]  /*c2f0*/  IMAD.WIDE.U32 R4, R9, UR6, R2 ;  /* 0x0000000609047c25 */ /* 0x000fe2000f8e0002 */
[----:B------:R-:W-:-:S03]  /*c300*/  UIMAD UR6, UR8, UR10, URZ ;  /* 0x0000000a080672a4 */ /* 0x000fc6000f8e023f */
[----:B------:R-:W-:Y:S01]  /*c310*/  IMAD R9, R9, UR7, R0 ;  /* 0x0000000709097c24 */ /* 0x000fe2000f8e0200 */
[----:B------:R-:W-:Y:S01]  /*c320*/  UIMAD UR7, UR40, -0x80, UR4 ;  /* 0xffffff80280778a4 */ /* 0x000fe2000f8e0204 */
[----:B------:R-:W-:Y:S01]  /*c330*/  IMAD.U32 R3, RZ, RZ, UR10 ;  /* 0x0000000aff037e24 */ /* 0x000fe2000f8e00ff */
[----:B------:R-:W-:Y:S01]  /*c340*/  UIMAD UR6, UR39, UR11, UR6 ;  /* 0x0000000b270672a4 */ /* 0x000fe2000f8e0206 */
[----:B------:R-:W-:Y:S01]  /*c350*/  IMAD.IADD R5, R5, 0x1, R9 ;  /* 0x0000000105057824 */ /* 0x000fe200078e0209 */
[----:B------:R-:W-:Y:S01]  /*c360*/  ULDC.64 UR8, c[0x0][0xae8] ;  /* 0x0002ba0000087ab9 */ /* 0x000fe20000000a00 */
[C---:B------:R-:W-:Y:S01]  /*c370*/  VIADD R0, R16.reuse, 0x20 ;  /* 0x0000002010007836 */ /* 0x040fe20000000000 */
[----:B------:R-:W-:Y:S01]  /*c380*/  ISETP.GE.AND P2, PT, R16, UR7, PT ;  /* 0x0000000710007c0c */ /* 0x000fe2000bf46270 */
[----:B------:R-:W-:Y:S01]  /*c390*/  IMAD.WIDE.U32 R4, R3, UR39, R4 ;  /* 0x0000002703047c25 */ /* 0x000fe2000f8e0004 */
[----:B------:R-:W-:Y:S01]  /*c3a0*/  UIMAD UR4, UR38, UR8, URZ ;  /* 0x00000008260472a4 */ /* 0x000fe2000f8e023f */
[----:B------:R-:W-:-:S02]  /*c3b0*/  SHF.R.S32.HI R9, RZ, 0x1f, R16 ;  /* 0x0000001fff097819 */ /* 0x000fc40000011410 */
[----:B------:R-:W-:Y:S01]  /*c3c0*/  VIADD R5, R5, UR6 ;  /* 0x0000000605057c36 */ /* 0x000fe20008000000 */
[----:B------:R-:W-:Y:S01]  /*c3d0*/  UIMAD UR4, UR37, UR9, UR4 ;  /* 0x00000009250472a4 */ /* 0x000fe2000f8e0204 */
[----:B------:R-:W-:Y:S01]  /*c3e0*/  IMAD.U32 R7, RZ, RZ, UR8 ;  /* 0x00000008ff077e24 */ /* 0x000fe2000f8e00ff */
[----:B------:R-:W-:Y:S01]  /*c3f0*/  ISETP.GE.AND P3, PT, R0, UR7, PT ;  /* 0x0000000700007c0c */ /* 0x000fe2000bf66270 */
[C---:B------:R-:W-:Y:S01]  /*c400*/  VIADD R3, R16.reuse, 0x60 ;  /* 0x0000006010037836 */ /* 0x040fe20000000000 */
[----:B------:R-:W-:Y:S01]  /*c410*/  IADD3 R0, R16, 0x40, RZ ;  /* 0x0000004010007810 */ /* 0x000fe20007ffe0ff */
[----:B------:R-:W-:-:S03]  /*c420*/  IMAD.WIDE.U32 R6, R7, UR37, R4 ;  /* 0x0000002507067c25 */ /* 0x000fc6000f8e0004 */
[----:B------:R-:W-:Y:S01]  /*c430*/  ISETP.GE.AND P0, PT, R3, UR7, PT ;  /* 0x0000000703007c0c */ /* 0x000fe2000bf06270 */
[----:B------:R-:W-:Y:S01]  /*c440*/  IMAD.U32 R3, RZ, RZ, UR40 ;  /* 0x00000028ff037e24 */ /* 0x000fe2000f8e00ff */
[----:B------:R-:W-:Y:S01]  /*c450*/  ISETP.GE.AND P1, PT, R0, UR7, PT ;  /* 0x0000000700007c0c */ /* 0x000fe2000bf26270 */
[----:B------:R-:W-:Y:S02]  /*c460*/  IMAD.MOV.U32 R8, RZ, RZ, R16 ;  /* 0x000000ffff087224 */ /* 0x000fe400078e0010 */
[----:B------:R-:W-:Y:S02]  /*c470*/  VIADD R11, R7, UR4 ;  /* 0x00000004070b7c36 */ /* 0x000fe40008000000 */
[----:B------:R-:W-:Y:S01]  /*c480*/  IMAD.WIDE R8, R3, 0x80, R8 ;  /* 0x0000008003087825 */ /* 0x000fe200078e0208 */
[----:B------:R-:W-:Y:S07]  /*c490*/  @P2 BRA `(.L_x_7599) ;  /* 0x0000000000402947 */ /* 0x000fee0003800000 */
        /* <DEDUP_REMOVED lines=16> */
.L_x_7599:
[----:B------:R-:W-:Y:S05]  /*c5a0*/  BSYNC B1 ;  /* 0x0000000000017941 */ /* 0x000fea0003800000 */
.L_x_7598:
        /* <DEDUP_REMOVED lines=15> */
[----:B0-----:R-:W-:Y:S01]  /*c6a0*/  LEA R12, P2, R4, UR8, 0x1 ;  /* 0x00000008040c7c11 */ /* 0x001fe2000f8408ff */
[----:B------:R-:W-:-:S05]  /*c6b0*/  IMAD.IADD R3, R5, 0x1, R3 ;  /* 0x0000000105037824 */ /* 0x000fca00078e0203 */
[----:B------:R-:W-:-:S05]  /*c6c0*/  LEA.HI.X R13, R4, UR9, R3, 0x1, P2 ;  /* 0x00000009040d7c11 */ /* 0x000fca00090f0c03 */
[----:B------:R1:W-:Y:S04]  /*c6d0*/  @!P3 STG.E.128 desc[UR48][R12.64], RZ ;  /* 0x000000ff0c00b986 */ /* 0x0003e8000c101d30 */
[----:B------:R1:W-:Y:S02]  /*c6e0*/  @!P4 STG.E.128 desc[UR48][R12.64+0x80], RZ ;  /* 0x000080ff0c00c986 */ /* 0x0003e4000c101d30 */
.L_x_7601:
[----:B------:R-:W-:Y:S05]  /*c6f0*/  BSYNC B1 ;  /* 0x0000000000017941 */ /* 0x000fea0003800000 */
.L_x_7600:
        /* <DEDUP_REMOVED lines=15> */
[----:B01----:R-:W-:Y:S01]  /*c7f0*/  LEA R12, P1, R4, UR8, 0x1 ;  /* 0x00000008040c7c11 */ /* 0x003fe2000f8208ff */
[----:B------:R-:W-:-:S05]  /*c800*/  IMAD.IADD R3, R5, 0x1, R3 ;  /* 0x0000000105037824 */ /* 0x000fca00078e0203 */
[----:B------:R-:W-:-:S05]  /*c810*/  LEA.HI.X R13, R4, UR9, R3, 0x1, P1 ;  /* 0x00000009040d7c11 */ /* 0x000fca00088f0c03 */
[----:B------:R2:W-:Y:S04]  /*c820*/  @!P2 STG.E.128 desc[UR48][R12.64], RZ ;  /* 0x000000ff0c00a986 */ /* 0x0005e8000c101d30 */
[----:B------:R2:W-:Y:S02]  /*c830*/  @!P3 STG.E.128 desc[UR48][R12.64+0x80], RZ ;  /* 0x000080ff0c00b986 */ /* 0x0005e4000c101d30 */
.L_x_7603:
[----:B------:R-:W-:Y:S05]  /*c840*/  BSYNC B1 ;  /* 0x0000000000017941 */ /* 0x000fea0003800000 */
.L_x_7602:
[----:B------:R-:W-:Y:S05]  /*c850*/  @P0 BRA `(.L_x_7594) ;  /* 0x0000000000480947 */ /* 0x000fea0003800000 */
[----:B------:R-:W-:Y:S01]  /*c860*/  IADD3 R3, P0, R8, 0x60, RZ ;  /* 0x0000006008037810 */ /* 0x000fe20007f1e0ff */
[----:B------:R-:W-:Y:S01]  /*c870*/  ULDC.64 UR6, c[0x0][0xad8] ;  /* 0x0002b60000067ab9 */ /* 0x000fe20000000a00 */
[----:B------:R-:W-:Y:S01]  /*c880*/  MOV R4, R6 ;  /* 0x0000000600047202 */ /* 0x000fe20000000f00 */
[----:B------:R-:W-:Y:S01]  /*c890*/  IMAD.MOV.U32 R5, RZ, RZ, R11 ;  /* 0x000000ffff057224 */ /* 0x000fe200078e000b */
[----:B------:R-:W-:Y:S01]  /*c8a0*/  ULDC UR4, c[0x0][0xa8c] ;  /* 0x0002a30000047ab9 */ /* 0x000fe20000000800 */
[----:B------:R-:W-:Y:S01]  /*c8b0*/  IMAD.X R8, RZ, RZ, R9, P0 ;  /* 0x000000ffff087224 */ /* 0x000fe200000e0609 */
[C---:B------:R-:W-:Y:S01]  /*c8c0*/  ISETP.GE.AND P1, PT, R2.reuse, UR4, PT ;  /* 0x0000000402007c0c */ /* 0x040fe2000bf26270 */
[----:B------:R-:W-:Y:S02]  /*c8d0*/  VIADD R0, R2, 0x40 ;  /* 0x0000004002007836 */ /* 0x000fe40000000000 */
        /* <DEDUP_REMOVED lines=10> */
.L_x_7594:
[----:B------:R-:W-:Y:S05]  /*c980*/  BSYNC B0 ;  /* 0x0000000000007941 */ /* 0x000fea0003800000 */
.L_x_7585:
[----:B------:R-:W-:Y:S02]  /*c990*/  ULDC UR4, c[0x0][0xc14] ;  /* 0x0003050000047ab9 */ /* 0x000fe40000000800 */
[----:B------:R-:W-:-:S13]  /*c9a0*/  ISETP.GE.AND P0, PT, R47, UR4, PT ;  /* 0x000000042f007c0c */ /* 0x000fda000bf06270 */
[----:B------:R-:W-:Y:S05]  /*c9b0*/  @!P0 BRA `(.L_x_7604) ;  /* 0xffffff4000f48947 */ /* 0x000fea000383ffff */
[----:B------:R-:W-:Y:S05]  /*c9c0*/  EXIT ;  /* 0x000000000000794d */ /* 0x000fea0003800000 */
.L_x_7549:
        /* <DEDUP_REMOVED lines=39> */
[----:B------:R-:W-:Y:S01]  /*cc40*/  MOV R6, RZ ;  /* 0x000000ff00067202 */ /* 0x000fe20000000f00 */
        /* <DEDUP_REMOVED lines=21> */
.L_x_7609:
        /* <DEDUP_REMOVED lines=15> */
.L_x_7608:
[----:B------:R-:W-:Y:S05]  /*ce90*/  BSYNC B0 ;  /* 0x0000000000007941 */ /* 0x000fea0003800000 */
.L_x_7607:
        /* <DEDUP_REMOVED lines=25> */
.L_x_7605:
        /* <DEDUP_REMOVED lines=20> */
.L_x_7610:
        /* <DEDUP_REMOVED lines=13> */
[----:B------:R-:W-:Y:S01]  /*d240*/  @!P0 IADD3 R4, R4, -R11, RZ ;  /* 0x8000000b04048210 */ /* 0x000fe20007ffe0ff */
        /* <DEDUP_REMOVED lines=32> */
[----:B------:R-:W-:Y:S02]  /*d450*/  @P0 IADD3 R2, R2, 0x1, RZ ;  /* 0x0000000102020810 */ /* 0x000fe40007ffe0ff */
        /* <DEDUP_REMOVED lines=9> */
.L_x_7606:
[----:B------:R-:W-:Y:S02]  /*d4f0*/  IMAD.MOV.U32 R17, RZ, RZ, RZ ;  /* 0x000000ffff117224 */ /* 0x000fe400078e00ff */
[----:B------:R-:W-:Y:S02]  /*d500*/  IMAD.U32 R16, RZ, RZ, UR6 ;  /* 0x00000006ff107e24 */ /* 0x000fe4000f8e00ff */
[----:B------:R-:W-:-:S07]  /*d510*/  IMAD.MOV.U32 R18, RZ, RZ, RZ ;  /* 0x000000ffff127224 */ /* 0x000fce00078e00ff */
.L_x_7611:
        /* <DEDUP_REMOVED lines=20> */
.L_x_7678:
[----:B--2---:R-:W2:Y:S02]  /*d660*/  LDC.64 R2, c[0x0][0xc60] ;  /* 0x00031800ff027b82 */ /* 0x004ea40000000a00 */
[----:B--2---:R-:W-:-:S05]  /*d670*/  IMAD.WIDE R2, R19, 0x4, R2 ;  /* 0x0000000413027825 */ /* 0x004fca00078e0202 */
[----:B------:R-:W2:Y:S01]  /*d680*/  LDG.E R5, desc[UR48][R2.64] ;  /* 0x0000003002057981 */ /* 0x000ea2000c1e1900 */
[----:B------:R-:W-:Y:S05]  /*d690*/  YIELD ;  /* 0x0000000000007946 */ /* 0x000fea0003800000 */
[----:B------:R-:W-:Y:S01]  /*d6a0*/  ULDC.64 UR4, c[0x0][0xa28] ;  /* 0x00028a0000047ab9 */ /* 0x000fe20000000a00 */
[----:B-1----:R-:W-:Y:S01]  /*d6b0*/  IMAD.MOV.U32 R0, RZ, RZ, RZ ;  /* 0x000000ffff007224 */ /* 0x002fe200078e00ff */
[----:B------:R-:W-:Y:S01]  /*d6c0*/  ISETP.NE.U32.AND P0, PT, RZ, UR4, PT ;  /* 0x00000004ff007c0c */ /* 0x000fe2000bf05070 */
[----:B------:R-:W-:Y:S01]  /*d6d0*/  IMAD.MOV.U32 R6, RZ, RZ, RZ ;  /* 0x000000ffff067224 */ /* 0x000fe200078e00ff */
[----:B------:R-:W-:-:S02]  /*d6e0*/  ULDC.64 UR6, c[0x0][0xa08] ;  /* 0x0002820000067ab9 */ /* 0x000fc40000000a00 */
[----:B------:R-:W-:Y:S02]  /*d6f0*/  ISETP.NE.AND.EX P0, PT, RZ, UR5, PT, P0 ;  /* 0x00000005ff007c0c */ /* 0x000fe4000bf05300 */
[----:B--2---:R-:W-:Y:S01]  /*d700*/  SHF.R.S32.HI R4, RZ, 0x1f, R5 ;  /* 0x0000001fff047819 */ /* 0x004fe20000011405 */
[----:B------:R1:W-:Y:S10]  /*d710*/  STL [R1+0x10], R5 ;  /* 0x0000100501007387 */ /* 0x0003f40000100800 */
[----:B------:R-:W-:-:S04]  /*d720*/  @P0 LEA R2, P1, R5, UR4, 0x2 ;  /* 0x0000000405020c11 */ /* 0x000fc8000f8210ff */
[C-C-:B------:R-:W-:Y:S01]  /*d730*/  @P0 LEA.HI.X R3, R5.reuse, UR5, R4.reuse, 0x2, P1 ;  /* 0x0000000505030c11 */ /* 0x140fe200088f1404 */
[----:B------:R-:W-:Y:S02]  /*d740*/  ULDC.64 UR4, c[0x0][0xa18] ;  /* 0x0002860000047ab9 */ /* 0x000fe40000000a00 */
[----:B------:R-:W-:Y:S02]  /*d750*/  ISETP.NE.U32.AND P1, PT, RZ, UR4, PT ;  /* 0x00000004ff007c0c */ /* 0x000fe4000bf25070 */
[C---:B------:R-:W-:Y:S01]  /*d760*/  SHF.L.U32 R11, R5.reuse, 0x2, RZ ;  /* 0x00000002050b7819 */ /* 0x040fe200000006ff */
[----:B------:R2:W5:Y:S01]  /*d770*/  @P0 LDG.E R0, desc[UR48][R2.64] ;  /* 0x0000003002000981 */ /* 0x000562000c1e1900 */
[----:B------:R-:W-:Y:S02]  /*d780*/  ISETP.NE.AND.EX P1, PT, RZ, UR5, PT, P1 ;  /* 0x00000005ff007c0c */ /* 0x000fe4000bf25310 */
[----:B------:R-:W-:Y:S01]  /*d790*/  SHF.L.U64.HI R10, R5, 0x2, R4 ;  /* 0x00000002050a7819 */ /* 0x000fe20000010204 */
[----:B------:R-:W-:Y:S04]  /*d7a0*/  STL [R1+0x18], R11 ;  /* 0x0000180b01007387 */ /* 0x000fe80000100800 */
[----:B------:R-:W-:Y:S06]  /*d7b0*/  STL [R1+0x1c], R10 ;  /* 0x00001c0a01007387 */ /* 0x000fec0000100800 */
        /* <DEDUP_REMOVED lines=11> */
[----:B------:R-:W-:-:S03]  /*d870*/  ISETP.NE.U32.AND P0, PT, RZ, UR6, PT ;  /* 0x00000006ff007c0c */ /* 0x000fc6000bf05070 */
[----:B--2---:R1:W-:Y:S02]  /*d880*/  STL [R1+0x24], R6 ;  /* 0x0000240601007387 */ /* 0x0043e40000100800 */
[----:B-1----:R-:W-:Y:S01]  /*d890*/  IMAD.U32 R6, RZ, RZ, UR4 ;  /* 0x00000004ff067e24 */ /* 0x002fe2000f8e00ff */
[----:B------:R-:W-:-:S05]  /*d8a0*/  ULDC.64 UR4, c[0x0][0x3f8] ;  /* 0x0000fe0000047ab9 */ /* 0x000fca0000000a00 */
[----:B------:R1:W5:Y:S01]  /*d8b0*/  @P1 LDG.E R6, desc[UR48][R8.64] ;  /* 0x0000003008061981 */ /* 0x000362000c1e1900 */
[----:B------:R-:W-:Y:S01]  /*d8c0*/  UISETP.NE.U32.AND UP0, UPT, UR4, URZ, UPT ;  /* 0x0000003f0400728c */ /* 0x000fe2000bf05070 */
[----:B------:R-:W-:Y:S02]  /*d8d0*/  ISETP.NE.AND.EX P0, PT, RZ, UR7, PT, P0 ;  /* 0x00000007ff007c0c */ /* 0x000fe4000bf05300 */
[----:B------:R-:W-:Y:S01]  /*d8e0*/  ULDC UR4, c[0x0][0x404] ;  /* 0x0001010000047ab9 */ /* 0x000fe20000000800 */
[----:B------:R-:W-:-:S03]  /*d8f0*/  UISETP.NE.AND.EX UP0, UPT, UR5, URZ, UPT, UP0 ;  /* 0x0000003f0500728c */ /* 0x000fc6000bf05300 */
[----:B------:R-:W-:Y:S01]  /*d900*/  ULDC UR5, c[0x0][0x2e0] ;  /* 0x0000b80000057ab9 */ /* 0x000fe20000000800 */
[----:B------:R-:W-:-:S04]  /*d910*/  USEL UR4, UR4, 0x1, UP0 ;  /* 0x0000000104047887 */ /* 0x000fc80008000000 */
[----:B------:R-:W-:-:S06]  /*d920*/  UIMAD UR4, UR4, UR5, URZ ;  /* 0x00000005040472a4 */ /* 0x000fcc000f8e023f */
[----:B------:R-:W-:Y:S01]  /*d930*/  IMAD.U32 R7, RZ, RZ, UR4 ;  /* 0x00000004ff077e24 */ /* 0x000fe2000f8e00ff */
[----:B-1----:R-:W-:Y:S06]  /*d940*/  @P1 BRA `(.L_x_7613) ;  /* 0x0000000000101947 */ /* 0x002fec0003800000 */
[----:B------:R-:W-:Y:S05]  /*d950*/  @!P2 BRA `(.L_x_7613) ;  /* 0x00000000000ca947 */ /* 0x000fea0003800000 */
[----:B-----5:R-:W2:Y:S04]  /*d960*/  LDG.E R6, desc[UR48][R2.64] ;  /* 0x0000003002067981 */ /* 0x020ea8000c1e1900 */
[----:B------:R-:W2:Y:S02]  /*d970*/  LDG.E R9, desc[UR48][R2.64+0x4] ;  /* 0x0000043002097981 */ /* 0x000ea4000c1e1900 */
[----:B--2---:R-:W-:-:S07]  /*d980*/  IMAD.IADD R6, R9, 0x1, -R6 ;  /* 0x0000000109067824 */ /* 0x004fce00078e0a06 */
.L_x_7613:
[----:B------:R-:W-:Y:S01]  /*d990*/  IMAD.MOV.U32 R3, RZ, RZ, RZ ;  /* 0x000000ffff037224 */ /* 0x000fe200078e00ff */
[----:B------:R-:W-:-:S05]  /*d9a0*/  ULDC.64 UR4, c[0x0][0xa20] ;  /* 0x0002880000047ab9 */ /* 0x000fca0000000a00 */
[----:B------:R-:W2:Y:S01]  /*d9b0*/  @P0 LDG.E R3, desc[UR48][R4.64] ;  /* 0x0000003004030981 */ /* 0x000ea2000c1e1900 */
[----:B------:R-:W-:-:S04]  /*d9c0*/  ISETP.NE.U32.AND P1, PT, RZ, UR4, PT ;  /* 0x00000004ff007c0c */ /* 0x000fc8000bf25070 */
[----:B------:R-:W-:Y:S01]  /*d9d0*/  ISETP.NE.AND.EX P1, PT, RZ, UR5, PT, P1 ;  /* 0x00000005ff007c0c */ /* 0x000fe2000bf25310 */
[----:B--2--5:R-:W-:-:S05]  /*d9e0*/  IMAD.IADD R2, R3, 0x1, R0 ;  /* 0x0000000103027824 */ /* 0x024fca00078e0200 */
[----:B------:R1:W-:Y:S07]  /*d9f0*/  STL [R1+0x4], R2 ;  /* 0x0000040201007387 */ /* 0x0003ee0000100800 */
[----:B------:R-:W-:Y:S05]  /*da00*/  @!P1 BRA `(.L_x_7614) ;  /* 0x0000000000109947 */ /* 0x000fea0003800000 */
[----:B-1----:R-:W-:-:S04]  /*da10*/  IADD3 R2, P0, R11, UR4, RZ ;  /* 0x000000040b027c10 */ /* 0x002fc8000ff1e0ff */
[----:B------:R-:W-:-:S05]  /*da20*/  IADD3.X R3, R10, UR5, RZ, P0, !PT ;  /* 0x000000050a037c10 */ /* 0x000fca00087fe4ff */
[----:B------:R1:W5:Y:S01]  /*da30*/  LDG.E R7, desc[UR48][R2.64] ;  /* 0x0000003002077981 */ /* 0x000362000c1e1900 */
[----:B------:R-:W-:Y:S05]  /*da40*/  BRA `(.L_x_7615) ;  /* 0x0000000000107947 */ /* 0x000fea0003800000 */
.L_x_7614:
[----:B------:R-:W-:Y:S05]  /*da50*/  @!P0 BRA `(.L_x_7615) ;  /* 0x00000000000c8947 */ /* 0x000fea0003800000 */
[----:B-1----:R-:W2:Y:S04]  /*da60*/  LDG.E R2, desc[UR48][R4.64] ;  /* 0x0000003004027981 */ /* 0x002ea8000c1e1900 */
[----:B------:R-:W2:Y:S02]  /*da70*/  LDG.E R7, desc[UR48][R4.64+0x4] ;  /* 0x0000043004077981 */ /* 0x000ea4000c1e1900 */
[----:B--2---:R-:W-:-:S07]  /*da80*/  IMAD.IADD R7, R7, 0x1, -R2 ;  /* 0x0000000107077824 */ /* 0x004fce00078e0a02 */
.L_x_7615:
[----:B-----5:R-:W-:Y:S01]  /*da90*/  IMAD.IADD R7, R7, 0x1, -R0 ;  /* 0x0000000107077824 */ /* 0x020fe200078e0a00 */
[----:B------:R-:W-:Y:S01]  /*daa0*/  LEA R0, R17, 0xff, 0x7 ;  /* 0x000000ff11007811 */ /* 0x000fe200078e38ff */
[----:B------:R-:W-:Y:S03]  /*dab0*/  BSSY B6, `(.L_x_7616) ;  /* 0x00002df000067945 */ /* 0x000fe60003800000 */
[C---:B------:R-:W-:Y:S01]  /*dac0*/  IADD3 R6, R7.reuse, R0, -R6 ;  /* 0x0000000007067210 */ /* 0x040fe20007ffe806 */
[----:B------:R-:W-:-:S03]  /*dad0*/  VIADD R7, R7, 0x7f ;  /* 0x0000007f07077836 */ /* 0x000fc60000000000 */
[----:B-1----:R-:W-:Y:S02]  /*dae0*/  SHF.R.S32.HI R3, RZ, 0x1f, R6 ;  /* 0x0000001fff037819 */ /* 0x002fe40000011406 */
[----:B------:R-:W-:Y:S02]  /*daf0*/  SHF.R.S32.HI R0, RZ, 0x1f, R7 ;  /* 0x0000001fff007819 */ /* 0x000fe40000011407 */
[----:B------:R-:W-:Y:S02]  /*db00*/  LEA.HI R3, R3, R6, RZ, 0x7 ;  /* 0x0000000603037211 */ /* 0x000fe400078f38ff */
[----:B------:R-:W-:Y:S02]  /*db10*/  LEA.HI R0, R0, R7, RZ, 0x7 ;  /* 0x0000000700007211 */ /* 0x000fe400078f38ff */
[----:B------:R-:W-:Y:S02]  /*db20*/  SHF.R.S32.HI R3, RZ, 0x7, R3 ;  /* 0x00000007ff037819 */ /* 0x000fe40000011403 */
[----:B------:R-:W-:-:S04]  /*db30*/  SHF.R.S32.HI R0, RZ, 0x7, R0 ;  /* 0x00000007ff007819 */ /* 0x000fc80000011400 */
        /* <DEDUP_REMOVED lines=21> */
.L_x_7617:
        /* <DEDUP_REMOVED lines=23> */
.L_x_7619:
        /* <DEDUP_REMOVED lines=17> */
[----:B01----:R-:W-:-:S07]  /*df10*/  IMAD.MOV.U32 R13, RZ, RZ, RZ ;  /* 0x000000ffff0d7224 */ /* 0x003fce00078e00ff */
[----:B------:R-:W-:-:S07]  /*df20*/  LEPC R20, `(.L_x_7621) ;  /* 0x000000001014794e */ /* 0x000fce0000000000 */
[----:B--2---:R-:W-:Y:S05]  /*df30*/  CALL.ABS.NOINC R2 ;  /* 0x0000000002007343 */ /* 0x004fea0003c00000 */
.L_x_7621:
        /* <DEDUP_REMOVED lines=16> */
.L_x_7620:
        /* <DEDUP_REMOVED lines=18> */
[----:B----4-:R-:W-:-:S06]  /*e160*/  IMAD.MOV.U32 R4, RZ, RZ, R7 ;  /* 0x000000ffff047224 */ /* 0x010fcc00078e0007 */
        /* <DEDUP_REMOVED lines=12> */
.L_x_7622:
        /* <DEDUP_REMOVED lines=16> */
.L_x_7623:
        /* <DEDUP_REMOVED lines=15> */
[----:B-----5:R-:W-:Y:S02]  /*e420*/  SEL R6, R4, RZ, !P0 ;  /* 0x000000ff04067207 */ /* 0x020fe40004000000 */
[----:B--2---:R-:W-:Y:S01]  /*e430*/  IADD3 R5, R5, -0x1, RZ ;  /* 0xffffffff05057810 */ /* 0x004fe20007ffe0ff */
[----:B------:R-:W-:Y:S06]  /*e440*/  BRA.DIV UR4, `(.L_x_7624) ;  /* 0x0000003604b47947 */ /* 0x000fec000b800000 */
.L_x_7694:
[----:B------:R-:W-:Y:S01]  /*e450*/  UMOV UR4, 0xffffffff ;  /* 0xffffffff00047882 */ /* 0x000fe20000000000 */
[----:B0-----:R-:W-:Y:S02]  /*e460*/  SHF.R.S32.HI R13, RZ, 0x1f, R4 ;  /* 0x0000001fff0d7819 */ /* 0x001fe40000011404 */
[----:B------:R-:W-:Y:S05]  /*e470*/  BRA.DIV UR4, `(.L_x_7625) ;  /* 0x0000003604dc7947 */ /* 0x000fea000b800000 */
[----:B------:R-:W-:-:S13]  /*e480*/  ELECT P6, URZ, PT ;  /* 0x00000000003f782f */ /* 0x000fda00038c0000 */
.L_x_7697:
[----:B------:R-:W-:Y:S05]  /*e490*/  @!P6 BRA `(.L_x_7626) ;  /* 0x000000040010e947 */ /* 0x000fea0003800000 */
[----:B------:R-:W-:-:S04]  /*e4a0*/  ISETP.NE.U32.AND P0, PT, R2, RZ, PT ;  /* 0x000000ff0200720c */ /* 0x000fc80003f05070 */
        /* <DEDUP_REMOVED lines=8> */
[----:B------:R-:W-:-:S04]  /*e530*/  @P0 SHF.R.U32.HI R6, RZ, R9, R8 ;  /* 0x00000009ff060219 */ /* 0x000fc80000011608 */
[--C-:B------:R-:W-:Y:S01]  /*e540*/  SHF.R.S32.HI R9, RZ, 0x1f, R6.reuse ;  /* 0x0000001fff097819 */ /* 0x100fe20000011406 */
[----:B------:R-:W-:-:S04]  /*e550*/  IMAD.MOV R8, RZ, RZ, -R6 ;  /* 0x000000ffff087224 */ /* 0x000fc800078e0a06 */
        /* <DEDUP_REMOVED lines=9> */
.L_x_7627:
        /* <DEDUP_REMOVED lines=9> */
.L_x_7698:
        /* <DEDUP_REMOVED lines=11> */
.L_x_7629:
        /* <DEDUP_REMOVED lines=27> */
.L_x_7626:
        /* <DEDUP_REMOVED lines=34> */
[----:B------:R-:W-:-:S04]  /*eb00*/  LOP3.LUT R7, R7, 0xfffffffe, RZ, 0xc0, !PT ;  /* 0xfffffffe07077812 */ /* 0x000fc800078ec0ff */
[----:B------:R-:W-:-:S04]  /*eb10*/  IADD3 R7, R11, -R7, RZ ;  /* 0x800000070b077210 */ /* 0x000fc80007ffe0ff */
[----:B------:R-:W-:-:S04]  /*eb20*/  SHF.L.U32 R7, R7, 0x1f, RZ ;  /* 0x0000001f07077819 */ /* 0x000fc800000006ff */
[----:B------:R-:W1:Y:S02]  /*eb30*/  SYNCS.PHASECHK.TRANS64.TRYWAIT P0, [R9+URZ+0x28820], R7 ;  /* 0x02882007090075a7 */ /* 0x000e64000800017f */
[----:B01----:R-:W-:Y:S05]  /*eb40*/  @!P0 BRA `(.L_x_7631) ;  /* 0x00000030005c8947 */ /* 0x003fea0003800000 */
.L_x_7699:
[----:B------:R-:W-:Y:S05]  /*eb50*/  BSYNC B0 ;  /* 0x0000000000007941 */ /* 0x000fea0003800000 */
.L_x_7630:
        /* <DEDUP_REMOVED lines=42> */
.L_x_7638:
[----:B0-----:R-:W0:Y:S01]  /*ee00*/  S2R R3, SR_CgaCtaId ;  /* 0x0000000000037919 */ /* 0x001e220000008800 */
[----:B------:R-:W-:-:S04]  /*ee10*/  MOV R2, 0x400 ;  /* 0x0000040000027802 */ /* 0x000fc80000000f00 */
[----:B0-----:R-:W-:Y:S02]  /*ee20*/  LEA R2, R3, R2, 0x18 ;  /* 0x0000000203027211 */ /* 0x001fe400078ec0ff */
[----:B------:R-:W-:Y:S02]  /*ee30*/  SHF.L.U32 R3, R12, 0x1f, RZ ;  /* 0x0000001f0c037819 */ /* 0x000fe400000006ff */
[----:B------:R-:W-:-:S04]  /*ee40*/  LEA R2, R11, R2, 0x3 ;  /* 0x000000020b027211 */ /* 0x000fc800078e18ff */
[----:B------:R-:W0:Y:S02]  /*ee50*/  SYNCS.PHASECHK.TRANS64.TRYWAIT P0, [R2+URZ+0x28840], R3 ;  /* 0x02884003020075a7 */ /* 0x000e24000800017f */
[----:B0-----:R-:W-:Y:S05]  /*ee60*/  @!P0 BRA `(.L_x_7639) ;  /* 0x0000002c00b48947 */ /* 0x001fea0003800000 */
.L_x_7700:
        /* <DEDUP_REMOVED lines=11> */
.L_x_7640:
        /* <DEDUP_REMOVED lines=33> */
.L_x_7701:
        /* <DEDUP_REMOVED lines=13> */
.L_x_7642:
        /* <DEDUP_REMOVED lines=31> */
.L_x_7637:
[----:B------:R-:W-:Y:S05]  /*f3f0*/  BSYNC B2 ;  /* 0x0000000000027941 */ /* 0x000fea0003800000 */
.L_x_7636:
[----:B------:R-:W2:Y:S04]  /*f400*/  LDL.LU R2, [R1+0x14] ;  /* 0x0000140001027983 */ /* 0x000ea80000300800 */
[----:B------:R0:W-:Y:S04]  /*f410*/  STL [R1], R11 ;  /* 0x0000000b01007387 */ /* 0x0001e80000100800 */
[----:B------:R0:W-:Y:S02]  /*f420*/  STL [R1+0x8], R12 ;  /* 0x0000080c01007387 */ /* 0x0001e40000100800 */
[----:B0-2---:R-:W-:-:S07]  /*f430*/  VIADD R7, R2, 0xfffffffd ;  /* 0xfffffffd02077836 */ /* 0x005fce0000000000 */
.L_x_7635:
[----:B------:R-:W-:Y:S05]  /*f440*/  BSYNC B1 ;  /* 0x0000000000017941 */ /* 0x000fea0003800000 */
.L_x_7634:
[----:B------:R-:W-:-:S13]  /*f450*/  ISETP.NE.AND P0, PT, R10, RZ, PT ;  /* 0x000000ff0a00720c */ /* 0x000fda0003f05270 */
[----:B------:R-:W-:Y:S05]  /*f460*/  @!P0 BRA `(.L_x_7633) ;  /* 0x0000000c00d48947 */ /* 0x000fea0003800000 */
[----:B------:R-:W-:-:S07]  /*f470*/  IMAD.MOV.U32 R10, RZ, RZ, R6 ;  /* 0x000000ffff0a7224 */ /* 0x000fce00078e0006 */
.L_x_7657:
        /* <DEDUP_REMOVED lines=32> */
.L_x_7645:
[----:B------:R-:W1:Y:S01]  /*f680*/  S2R R3, SR_CgaCtaId ;  /* 0x0000000000037919 */ /* 0x000e620000008800 */
[----:B------:R-:W-:-:S04]  /*f690*/  MOV R2, 0x400 ;  /* 0x0000040000027802 */ /* 0x000fc80000000f00 */
[----:B-1----:R-:W-:Y:S02]  /*f6a0*/  LEA R2, R3, R2, 0x18 ;  /* 0x0000000203027211 */ /* 0x002fe400078ec0ff */
[----:B------:R-:W-:-:S03]  /*f6b0*/  SHF.L.U32 R3, R9, 0x1f, RZ ;  /* 0x0000001f09037819 */ /* 0x000fc600000006ff */
[----:B------:R-:W-:-:S04]  /*f6c0*/  IMAD R2, R8, 0x8, R2 ;  /* 0x0000000808027824 */ /* 0x000fc800078e0202 */
[----:B------:R-:W1:Y:S02]  /*f6d0*/  SYNCS.PHASECHK.TRANS64.TRYWAIT P0, [R2+URZ+0x28840], R3 ;  /* 0x02884003020075a7 */ /* 0x000e64000800017f */
[----:B-1----:R-:W-:Y:S05]  /*f6e0*/  @!P0 BRA `(.L_x_7646) ;  /* 0x0000002400bc8947 */ /* 0x002fea0003800000 */
.L_x_7702:
        /* <DEDUP_REMOVED lines=11> */
.L_x_7647:
        /* <DEDUP_REMOVED lines=33> */
.L_x_7703:
        /* <DEDUP_REMOVED lines=8> */
.L_x_7649:
        /* <DEDUP_REMOVED lines=29> */
.L_x_7644:
[----:B------:R-:W-:Y:S05]  /*fc00*/  BSYNC B1 ;  /* 0x0000000000017941 */ /* 0x000fea0003800000 */
.L_x_7643:
        /* <DEDUP_REMOVED lines=31> */
.L_x_7652:
[----:B------:R-:W2:Y:S01]  /*fe00*/  S2R R3, SR_CgaCtaId ;  /* 0x0000000000037919 */ /* 0x000ea20000008800 */
[----:B------:R-:W-:-:S04]  /*fe10*/  MOV R2, 0x400 ;  /* 0x0000040000027802 */ /* 0x000fc80000000f00 */
[----:B--2---:R-:W-:Y:S02]  /*fe20*/  LEA R2, R3, R2, 0x18 ;  /* 0x0000000203027211 */ /* 0x004fe400078ec0ff */
[----:B------:R-:W-:-:S03]  /*fe30*/  SHF.L.U32 R3, R14, 0x1f, RZ ;  /* 0x0000001f0e037819 */ /* 0x000fc600000006ff */
[----:B------:R-:W-:-:S04]  /*fe40*/  IMAD R2, R15, 0x8, R2 ;  /* 0x000000080f027824 */ /* 0x000fc800078e0202 */
[----:B------:R-:W2:Y:S02]  /*fe50*/  SYNCS.PHASECHK.TRANS64.TRYWAIT P0, [R2+URZ+0x28840], R3 ;  /* 0x02884003020075a7 */ /* 0x000ea4000800017f */
[----:B--2---:R-:W-:Y:S05]  /*fe60*/  @!P0 BRA `(.L_x_7653) ;  /* 0x0000002000048947 */ /* 0x004fea0003800000 */
.L_x_7704:
        /* <DEDUP_REMOVED lines=11> */
.L_x_7654:
        /* <DEDUP_REMOVED lines=33> */
.L_x_7705:
        /* <DEDUP_REMOVED lines=8> */
.L_x_7656:
        /* <DEDUP_REMOVED lines=8> */
[----:B0-----:R-:W-:-:S04]  /*10230*/  LEA R9, R11, R9, 0x18 ;  /* 0x000000090b097211 */ /* 0x001fc800078ec0ff */
[----:B------:R-:W-:-:S04]  /*10240*/  LEA R8, R8, R9, 0xf ;  /* 0x0000000908087211 */ /* 0x000fc800078e78ff */
        /* <DEDUP_REMOVED lines=18> */
.L_x_7651:
[----:B------:R-:W-:Y:S05]  /*10370*/  BSYNC B1 ;  /* 0x0000000000017941 */ /* 0x000fea0003800000 */
.L_x_7650:
[C---:B------:R-:W-:Y:S01]  /*10380*/  ISETP.GT.AND P0, PT, R7.reuse, 0x1, PT ;  /* 0x000000010700780c */ /* 0x040fe20003f04270 */
[----:B------:R-:W-:-:S04]  /*10390*/  VIADD R2, R7, 0xfffffffe ;  /* 0xfffffffe07027836 */ /* 0x000fc80000000000 */
[----:B------:R-:W-:-:S08]  /*103a0*/  IMAD.MOV.U32 R7, RZ, RZ, R2 ;  /* 0x000000ffff077224 */ /* 0x000fd000078e0002 */
[----:B------:R-:W-:Y:S05]  /*103b0*/  @P0 BRA `(.L_x_7657) ;  /* 0xfffffff000300947 */ /* 0x000fea000383ffff */
.L_x_7633:
[----:B------:R-:W-:Y:S05]  /*103c0*/  BSYNC B0 ;  /* 0x0000000000007941 */ /* 0x000fea0003800000 */
.L_x_7632:
        /* <DEDUP_REMOVED lines=17> */
.L_x_7659:
[----:B------:R-:W-:Y:S05]  /*104e0*/  BSYNC B0 ;  /* 0x0000000000007941 */ /* 0x000fea0003800000 */
.L_x_7658:
        /* <DEDUP_REMOVED lines=11> */
.L_x_7706:
        /* <DEDUP_REMOVED lines=11> */
.L_x_7663:
        /* <DEDUP_REMOVED lines=27> */
.L_x_7661:
[----:B------:R-:W-:Y:S05]  /*10800*/  BSYNC B0 ;  /* 0x0000000000007941 */ /* 0x000fea0003800000 */
.L_x_7660:
        /* <DEDUP_REMOVED lines=9> */
.L_x_7618:
[----:B------:R-:W-:Y:S05]  /*108a0*/  BSYNC B6 ;  /* 0x0000000000067941 */ /* 0x000fea0003800000 */
.L_x_7616:
[----:B------:R-:W-:-:S03]  /*108b0*/  UMOV UR4, 0xffffffff ;  /* 0xffffffff00047882 */ /* 0x000fc60000000000 */
[----:B------:R-:W-:Y:S05]  /*108c0*/  BRA.DIV UR4, `(.L_x_7664) ;  /* 0x0000001604a87947 */ /* 0x000fea000b800000 */
[----:B------:R2:W3:Y:S04]  /*108d0*/  SHFL.IDX PT, R4, R16, RZ, 0x1f ;  /* 0x00001fff10047589 */ /* 0x0004e800000e0000 */
[----:B------:R2:W4:Y:S02]  /*108e0*/  SHFL.IDX PT, R7, R16, 0x1, 0x1f ;  /* 0x00201f0010077f89 */ /* 0x00052400000e0000 */
.L_x_7710:
        /* <DEDUP_REMOVED lines=10> */
[----:B------:R-:W1:Y:S02]  /*10990*/  LDC.64 R2, c[0x0][0xc58] ;  /* 0x00031600ff027b82 */ /* 0x000e640000000a00 */
[----:B-1----:R-:W-:-:S05]  /*109a0*/  IMAD.WIDE R2, R5, 0x4, R2 ;  /* 0x0000000405027825 */ /* 0x002fca00078e0202 */
[----:B------:R1:W5:Y:S02]  /*109b0*/  LDG.E R17, desc[UR48][R2.64] ;  /* 0x0000003002117981 */ /* 0x000364000c1e1900 */
.L_x_7666:
[----:B------:R-:W-:Y:S05]  /*109c0*/  BSYNC B0 ;  /* 0x0000000000007941 */ /* 0x000fea0003800000 */
.L_x_7665:
        /* <DEDUP_REMOVED lines=23> */
.L_x_7718:
[----:B------:R-:W-:Y:S02]  /*10b40*/  ULDC UR4, c[0x0][0xc10] ;  /* 0x0003040000047ab9 */ /* 0x000fe40000000800 */
[----:B------:R-:W-:-:S04]  /*10b50*/  IMAD.U32 R5, RZ, RZ, UR4 ;  /* 0x00000004ff057e24 */ /* 0x000fc8000f8e00ff */
[----:B-1----:R-:W-:-:S04]  /*10b60*/  IMAD R14, R14, R5, RZ ;  /* 0x000000050e0e7224 */ /* 0x002fc800078e02ff */
[----:B----4-:R-:W-:-:S05]  /*10b70*/  IMAD.IADD R7, R7, 0x1, R14 ;  /* 0x0000000107077824 */ /* 0x010fca00078e020e */
[----:B---3--:R-:W-:-:S13]  /*10b80*/  ISETP.GT.AND P0, PT, R7, R4, PT ;  /* 0x000000040700720c */ /* 0x008fda0003f04270 */
[----:B------:R-:W-:Y:S05]  /*10b90*/  @P0 BRA `(.L_x_7668) ;  /* 0x0000000000b40947 */ /* 0x000fea0003800000 */
[----:B------:R-:W1:Y:S02]  /*10ba0*/  LDC R0, c[0x0][0xc14] ;  /* 0x00030500ff007b82 */ /* 0x000e640000000800 */
.L_x_7673:
        /* <DEDUP_REMOVED lines=11> */
[----:B------:R-:W0:Y:S02]  /*10c60*/  LDC.64 R2, c[0x0][0xc58] ;  /* 0x00031600ff027b82 */ /* 0x000e240000000a00 */
[----:B0-----:R-:W-:-:S05]  /*10c70*/  IMAD.WIDE R2, R5, 0x4, R2 ;  /* 0x0000000405027825 */ /* 0x001fca00078e0202 */
[----:B------:R0:W5:Y:S02]  /*10c80*/  LDG.E R17, desc[UR48][R2.64] ;  /* 0x0000003002117981 */ /* 0x000164000c1e1900 */
.L_x_7671:
[----:B------:R-:W-:Y:S05]  /*10c90*/  BSYNC B0 ;  /* 0x0000000000007941 */ /* 0x000fea0003800000 */
.L_x_7670:
        /* <DEDUP_REMOVED lines=23> */
.L_x_7726:
[----:B------:R-:W-:Y:S02]  /*10e10*/  ULDC UR4, c[0x0][0xc10] ;  /* 0x0003040000047ab9 */ /* 0x000fe40000000800 */
[----:B------:R-:W-:-:S04]  /*10e20*/  IMAD.U32 R5, RZ, RZ, UR4 ;  /* 0x00000004ff057e24 */ /* 0x000fc8000f8e00ff */
[----:B-1----:R-:W-:-:S04]  /*10e30*/  IMAD R14, R14, R5, RZ ;  /* 0x000000050e0e7224 */ /* 0x002fc800078e02ff */
[----:B------:R-:W-:-:S05]  /*10e40*/  IMAD.IADD R7, R14, 0x1, R7 ;  /* 0x000000010e077824 */ /* 0x000fca00078e0207 */
[----:B------:R-:W-:-:S13]  /*10e50*/  ISETP.GT.AND P0, PT, R7, R4, PT ;  /* 0x000000040700720c */ /* 0x000fda0003f04270 */
[----:B------:R-:W-:Y:S05]  /*10e60*/  @!P0 BRA `(.L_x_7673) ;  /* 0xfffffffc00508947 */ /* 0x000fea000383ffff */
.L_x_7668:
        /* <DEDUP_REMOVED lines=8> */
.L_x_7730:
[----:B------:R-:W-:Y:S02]  /*10ef0*/  ISETP.NE.AND P0, PT, R3, RZ, PT ;  /* 0x000000ff0300720c */ /* 0x000fe40003f05270 */
[----:B------:R-:W-:-:S11]  /*10f00*/  MOV R7, RZ ;  /* 0x000000ff00077202 */ /* 0x000fd60000000f00 */
[----:B------:R-:W-:Y:S05]  /*10f10*/  @!P0 BRA `(.L_x_7675) ;  /* 0x0000000000108947 */ /* 0x000fea0003800000 */
[----:B------:R-:W-:Y:S01]  /*10f20*/  UMOV UR4, 0xffffffff ;  /* 0xffffffff00047882 */ /* 0x000fe20000000000 */
[----:B------:R-:W-:Y:S02]  /*10f30*/  VIADD R12, R6, 0xffffffff ;  /* 0xffffffff060c7836 */ /* 0x000fe40000000000 */
[----:B------:R-:W-:Y:S05]  /*10f40*/  BRA.DIV UR4, `(.L_x_7676) ;  /* 0x0000001a043c7947 */ /* 0x000fea000b800000 */
[----:B------:R3:W4:Y:S02]  /*10f50*/  SHFL.IDX PT, R7, R2, R12, 0x1f ;  /* 0x00001f0c02077589 */ /* 0x00072400000e0000 */
.L_x_7675:
        /* <DEDUP_REMOVED lines=67> */
.L_x_7669:
[----:B------:R-:W-:Y:S01]  /*11390*/  UMOV UR4, URZ ;  /* 0x0000003f00047c82 */ /* 0x000fe20008000000 */
[----:B------:R-:W-:Y:S01]  /*113a0*/  UMOV UR5, URZ ;  /* 0x0000003f00057c82 */ /* 0x000fe20008000000 */
[----:B------:R-:W-:Y:S01]  /*113b0*/  ULDC UR6, c[0x0][0xc14] ;  /* 0x0003050000067ab9 */ /* 0x000fe20000000800 */
[----:B--2---:R-:W-:Y:S02]  /*113c0*/  IMAD.MOV.U32 R16, RZ, RZ, R4 ;  /* 0x000000ffff107224 */ /* 0x004fe400078e0004 */
[----:B------:R-:W-:Y:S02]  /*113d0*/  IMAD.U32 R17, RZ, RZ, UR4 ;  /* 0x00000004ff117e24 */ /* 0x000fe4000f8e00ff */
[----:B------:R-:W-:Y:S02]  /*113e0*/  IMAD.U32 R18, RZ, RZ, UR5 ;  /* 0x00000005ff127e24 */ /* 0x000fe4000f8e00ff */
[----:B------:R-:W-:-:S07]  /*113f0*/  IMAD.U32 R19, RZ, RZ, UR6 ;  /* 0x00000006ff137e24 */ /* 0x000fce000f8e00ff */
.L_x_7677:
        /* <DEDUP_REMOVED lines=12> */
.L_x_7612:
        /* <DEDUP_REMOVED lines=12> */
.L_x_7733:
[----:B------:R-:W-:Y:S05]  /*11580*/  BSYNC B0 ;  /* 0x0000000000007941 */ /* 0x000fea0003800000 */
.L_x_7679:
[----:B------:R-:W-:-:S03]  /*11590*/  UMOV UR4, 0xffffffff ;  /* 0xffffffff00047882 */ /* 0x000fc60000000000 */
[----:B------:R-:W-:Y:S05]  /*115a0*/  BRA.DIV UR4, `(.L_x_7681) ;  /* 0x0000001204e07947 */ /* 0x000fea000b800000 */
[----:B------:R-:W2:Y:S02]  /*115b0*/  S2R R2, SR_TID.X ;  /* 0x0000000000027919 */ /* 0x000ea40000002100 */
[----:B--2---:R-:W-:-:S04]  /*115c0*/  SHF.R.U32.HI R2, RZ, 0x5, R2 ;  /* 0x00000005ff027819 */ /* 0x004fc80000011602 */
[----:B------:R-:W-:-:S05]  /*115d0*/  LOP3.LUT R2, R2, 0x3, RZ, 0xc0, !PT ;  /* 0x0000000302027812 */ /* 0x000fca00078ec0ff */
[----:B------:R2:W3:Y:S02]  /*115e0*/  SHFL.IDX PT, R14, R2, RZ, 0x1f ;  /* 0x00001fff020e7589 */ /* 0x0004e400000e0000 */
.L_x_7736:
[----:B---3--:R-:W-:Y:S01]  /*115f0*/  ISETP.NE.AND P0, PT, R14, RZ, PT ;  /* 0x000000ff0e00720c */ /* 0x008fe20003f05270 */
[----:B------:R-:W-:-:S12]  /*11600*/  BSSY B0, `(.L_x_7682) ;  /* 0x0000027000007945 */ /* 0x000fd80003800000 */
[----:B------:R-:W-:Y:S05]  /*11610*/  @P0 BRA `(.L_x_7683) ;  /* 0x0000000000940947 */ /* 0x000fea0003800000 */
[----:B------:R-:W-:-:S03]  /*11620*/  UMOV UR4, 0xffffffff ;  /* 0xffffffff00047882 */ /* 0x000fc60000000000 */
[----:B------:R-:W-:Y:S05]  /*11630*/  BRA.DIV UR4, `(.L_x_7684) ;  /* 0x0000001204f07947 */ /* 0x000fea000b800000 */
[----:B------:R-:W-:-:S13]  /*11640*/  ELECT P6, URZ, PT ;  /* 0x00000000003f782f */ /* 0x000fda00038c0000 */
.L_x_7739:
[----:B------:R-:W-:Y:S05]  /*11650*/  @!P6 BRA `(.L_x_7683) ;  /* 0x000000000084e947 */ /* 0x000fea0003800000 */
[----:B------:R-:W-:-:S06]  /*11660*/  ULOP3.LUT UR4, UR36, 0x2, URZ, 0xfc, !UPT ;  /* 0x0000000224047892 */ /* 0x000fcc000f8efc3f */
[----:B--2---:R-:W-:-:S05]  /*11670*/  IMAD.U32 R2, RZ, RZ, UR4 ;  /* 0x00000004ff027e24 */ /* 0x004fca000f8e00ff */
[----:B------:R-:W-:-:S13]  /*11680*/  ISETP.NE.AND P2, PT, R2, 0x3, PT ;  /* 0x000000030200780c */ /* 0x000fda0003f45270 */
[----:B------:R-:W-:Y:S05]  /*11690*/  @!P2 BRA `(.L_x_7685) ;  /* 0x000000000004a947 */ /* 0x000fea0003800000 */
[----:B------:R-:W-:Y:S01]  /*116a0*/  BPT.TRAP 0x1 ;  /* 0x000000040000795c */ /* 0x000fe20000300000 */
.L_x_7685:
        /* <DEDUP_REMOVED lines=14> */
.L_x_7740:
[----:B------:R-:W2:Y:S02]  /*11790*/  SYNCS.PHASECHK.TRANS64.TRYWAIT P0, [R7+URZ], R2 ;  /* 0x00000002070075a7 */ /* 0x000ea4000800017f */
[----:B--2---:R-:W-:Y:S05]  /*117a0*/  @!P0 BRA `(.L_x_7687) ;  /* 0x0000001000c88947 */ /* 0x004fea0003800000 */
.L_x_7741:
[----:B------:R-:W-:Y:S05]  /*117b0*/  @!P2 BRA `(.L_x_7688) ;  /* 0x000000000004a947 */ /* 0x000fea0003800000 */
[----:B------:R-:W-:Y:S01]  /*117c0*/  BPT.TRAP 0x1 ;  /* 0x000000040000795c */ /* 0x000fe20000300000 */
.L_x_7688:
[----:B------:R-:W3:Y:S01]  /*117d0*/  LDL.LU R4, [R1] ;  /* 0x0000000001047983 */ /* 0x000ee20000300800 */
[----:B------:R-:W-:-:S04]  /*117e0*/  VIADD R0, R0, 0x28860 ;  /* 0x0002886000007836 */ /* 0x000fc80000000000 */
[----:B---3--:R-:W-:-:S04]  /*117f0*/  IMAD R4, R4, 0x8, R0 ;  /* 0x0000000804047824 */ /* 0x008fc800078e0200 */
[----:B------:R-:W3:Y:S02]  /*11800*/  SYNCS.PHASECHK.TRANS64.TRYWAIT P0, [R4+URZ], R5 ;  /* 0x00000005040075a7 */ /* 0x000ee4000800017f */
[----:B---3--:R-:W-:Y:S05]  /*11810*/  @!P0 BRA `(.L_x_7689) ;  /* 0x0000001000c08947 */ /* 0x008fea0003800000 */
.L_x_7742:
[----:B------:R-:W-:-:S07]  /*11820*/  IMAD R3, R3, 0x8, R0 ;  /* 0x0000000803037824 */ /* 0x000fce00078e0200 */
.L_x_7690:
[----:B----4-:R4:W0:Y:S02]  /*11830*/  SYNCS.PHASECHK.TRANS64.TRYWAIT P0, [R3+URZ], R2 ;  /* 0x00000002030075a7 */ /* 0x010824000800017f */
[----:B0-----:R-:W-:Y:S05]  /*11840*/  @!P0 NANOSLEEP.SYNCS 0x989680 ;  /* 0x009896800000895d */ /* 0x001fea0003900000 */
[----:B------:R-:W0:Y:S02]  /*11850*/  @!P0 SYNCS.PHASECHK.TRANS64 P0, [R3+URZ], R2 ;  /* 0x00000002030085a7 */ /* 0x000e24000800007f */
[----:B0-----:R-:W-:Y:S05]  /*11860*/  @!P0 BRA `(.L_x_7690) ;  /* 0xfffffffc00f08947 */ /* 0x001fea000383ffff */
.L_x_7683:
[----:B------:R-:W-:Y:S05]  /*11870*/  BSYNC B0 ;  /* 0x0000000000007941 */ /* 0x000fea0003800000 */
.L_x_7682:
[----:B------:R-:W-:Y:S05]  /*11880*/  EXIT ;  /* 0x000000000000794d */ /* 0x000fea0003800000 */
.L_x_7556:
[----:B0-----:R-:W-:-:S04]  /*11890*/  MOV R3, UR41 ;  /* 0x0000002900037c02 */ /* 0x001fc80008000f00 */
[----:B------:R0:W1:Y:S03]  /*118a0*/  SYNCS.PHASECHK.TRANS64.TRYWAIT P1, [R3+URZ+0x28800], R0 ;  /* 0x02880000030075a7 */ /* 0x000066000802017f */
[----:B-1----:R-:W-:Y:S05]  /*118b0*/  @!P1 NANOSLEEP.SYNCS 0x989680 ;  /* 0x009896800000995d */ /* 0x002fea0003900000 */
[----:B------:R-:W1:Y:S02]  /*118c0*/  @!P1 SYNCS.PHASECHK.TRANS64 P1, [R3+URZ+0x28800], R0 ;  /* 0x02880000030095a7 */ /* 0x000e64000802007f */
[----:B-1----:R-:W-:Y:S05]  /*118d0*/  @!P1 BRA `(.L_x_7556) ;  /* 0xfffffffc00ec9947 */ /* 0x002fea000383ffff */
[----:B------:R-:W-:Y:S05]  /*118e0*/  BRA `(.L_x_7691) ;  /* 0xfffffefc00c47947 */ /* 0x000fea000383ffff */
.L_x_7560:
[----:B-1----:R1:W2:Y:S02]  /*118f0*/  SYNCS.PHASECHK.TRANS64.TRYWAIT P2, [R0+URZ+0x28830], R3 ;  /* 0x02883003000075a7 */ /* 0x0022a4000804017f */
[----:B--2---:R-:W-:Y:S05]  /*11900*/  @!P2 NANOSLEEP.SYNCS 0x989680 ;  /* 0x009896800000a95d */ /* 0x004fea0003900000 */
[----:B------:R-:W2:Y:S02]  /*11910*/  @!P2 SYNCS.PHASECHK.TRANS64 P2, [R0+URZ+0x28830], R3 ;  /* 0x028830030000a5a7 */ /* 0x000ea4000804007f */
[----:B--2---:R-:W-:Y:S05]  /*11920*/  @!P2 BRA `(.L_x_7560) ;  /* 0xfffffffc00f0a947 */ /* 0x004fea000383ffff */
[----:B------:R-:W-:Y:S05]  /*11930*/  BRA `(.L_x_7559) ;  /* 0xfffffefc00ec7947 */ /* 0x000fea000383ffff */
.L_x_7565:
[----:B-1----:R-:W-:-:S04]  /*11940*/  IMAD.U32 R7, RZ, RZ, UR6 ;  /* 0x00000006ff077e24 */ /* 0x002fc8000f8e00ff */
[----:B------:R1:W2:Y:S03]  /*11950*/  SYNCS.PHASECHK.TRANS64.TRYWAIT P2, [R7+URZ+0x28830], R4 ;  /* 0x02883004070075a7 */ /* 0x0002a6000804017f */
[----:B--2---:R-:W-:Y:S05]  /*11960*/  @!P2 NANOSLEEP.SYNCS 0x989680 ;  /* 0x009896800000a95d */ /* 0x004fea0003900000 */
[----:B------:R-:W2:Y:S02]  /*11970*/  @!P2 SYNCS.PHASECHK.TRANS64 P2, [R7+URZ+0x28830], R4 ;  /* 0x028830040700a5a7 */ /* 0x000ea4000804007f */
[----:B--2---:R-:W-:Y:S05]  /*11980*/  @!P2 BRA `(.L_x_7565) ;  /* 0xfffffffc00eca947 */ /* 0x004fea000383ffff */
[----:B------:R-:W-:Y:S05]  /*11990*/  BRA `(.L_x_7562) ;  /* 0xffffff2c00c07947 */ /* 0x000fea000383ffff */
.L_x_7569:
[----:B-1----:R-:W-:-:S04]  /*119a0*/  IMAD.U32 R7, RZ, RZ, UR6 ;  /* 0x00000006ff077e24 */ /* 0x002fc8000f8e00ff */
[----:B------:R1:W2:Y:S03]  /*119b0*/  SYNCS.PHASECHK.TRANS64.TRYWAIT P2, [R7+URZ+0x28850], R4 ;  /* 0x02885004070075a7 */ /* 0x0002a6000804017f */
[----:B--2---:R-:W-:Y:S05]  /*119c0*/  @!P2 NANOSLEEP.SYNCS 0x989680 ;  /* 0x009896800000a95d */ /* 0x004fea0003900000 */
[----:B------:R-:W2:Y:S02]  /*119d0*/  @!P2 SYNCS.PHASECHK.TRANS64 P2, [R7+URZ+0x28850], R4 ;  /* 0x028850040700a5a7 */ /* 0x000ea4000804007f */
[----:B--2---:R-:W-:Y:S05]  /*119e0*/  @!P2 BRA `(.L_x_7569) ;  /* 0xfffffffc00eca947 */ /* 0x004fea000383ffff */
[----:B------:R-:W-:Y:S05]  /*119f0*/  BRA `(.L_x_7566) ;  /* 0xffffff3000807947 */ /* 0x000fea000383ffff */
.L_x_7575:
[----:B-1----:R-:W-:-:S04]  /*11a00*/  IMAD.U32 R5, RZ, RZ, UR6 ;  /* 0x00000006ff057e24 */ /* 0x002fc8000f8e00ff */
[----:B------:R1:W2:Y:S03]  /*11a10*/  SYNCS.PHASECHK.TRANS64.TRYWAIT P2, [R5+URZ+0x28830], R4 ;  /* 0x02883004050075a7 */ /* 0x0002a6000804017f */
[----:B--2---:R-:W-:Y:S05]  /*11a20*/  @!P2 NANOSLEEP.SYNCS 0x989680 ;  /* 0x009896800000a95d */ /* 0x004fea0003900000 */
[----:B------:R-:W2:Y:S02]  /*11a30*/  @!P2 SYNCS.PHASECHK.TRANS64 P2, [R5+URZ+0x28830], R4 ;  /* 0x028830040500a5a7 */ /* 0x000ea4000804007f */
[----:B--2---:R-:W-:Y:S05]  /*11a40*/  @!P2 BRA `(.L_x_7575) ;  /* 0xfffffffc00eca947 */ /* 0x004fea000383ffff */
[----:B------:R-:W-:Y:S05]  /*11a50*/  BRA `(.L_x_7572) ;  /* 0xffffff5c00cc7947 */ /* 0x000fea000383ffff */
.L_x_7579:
[----:B-1----:R-:W-:-:S04]  /*11a60*/  IMAD.U32 R5, RZ, RZ, UR6 ;  /* 0x00000006ff057e24 */ /* 0x002fc8000f8e00ff */
[----:B------:R1:W2:Y:S03]  /*11a70*/  SYNCS.PHASECHK.TRANS64.TRYWAIT P2, [R5+URZ+0x28850], R4 ;  /* 0x02885004050075a7 */ /* 0x0002a6000804017f */
[----:B--2---:R-:W-:Y:S05]  /*11a80*/  @!P2 NANOSLEEP.SYNCS 0x989680 ;  /* 0x009896800000a95d */ /* 0x004fea0003900000 */
[----:B------:R-:W2:Y:S02]  /*11a90*/  @!P2 SYNCS.PHASECHK.TRANS64 P2, [R5+URZ+0x28850], R4 ;  /* 0x028850040500a5a7 */ /* 0x000ea4000804007f */
[----:B--2---:R-:W-:Y:S05]  /*11aa0*/  @!P2 BRA `(.L_x_7579) ;  /* 0xfffffffc00eca947 */ /* 0x004fea000383ffff */
[----:B------:R-:W-:Y:S05]  /*11ab0*/  BRA `(.L_x_7576) ;  /* 0xffffff60008c7947 */ /* 0x000fea000383ffff */
.L_x_7584:
[----:B-1----:R-:W-:-:S04]  /*11ac0*/  IMAD.U32 R6, RZ, RZ, UR5 ;  /* 0x00000005ff067e24 */ /* 0x002fc8000f8e00ff */
[----:B------:R1:W2:Y:S03]  /*11ad0*/  SYNCS.PHASECHK.TRANS64.TRYWAIT P0, [R6+URZ+0x28850], R5 ;  /* 0x02885005060075a7 */ /* 0x0002a6000800017f */
[----:B--2---:R-:W-:Y:S05]  /*11ae0*/  @!P0 NANOSLEEP.SYNCS 0x989680 ;  /* 0x009896800000895d */ /* 0x004fea0003900000 */
[----:B------:R-:W2:Y:S02]  /*11af0*/  @!P0 SYNCS.PHASECHK.TRANS64 P0, [R6+URZ+0x28850], R5 ;  /* 0x02885005060085a7 */ /* 0x000ea4000800007f */
[----:B--2---:R-:W-:Y:S05]  /*11b00*/  @!P0 BRA `(.L_x_7584) ;  /* 0xfffffffc00ec8947 */ /* 0x004fea000383ffff */
[----:B------:R-:W-:Y:S05]  /*11b10*/  BRA `(.L_x_7583) ;  /* 0xffffff84006c7947 */ /* 0x000fea000383ffff */
.L_x_7624:
        /* <DEDUP_REMOVED lines=11> */
.L_x_7693:
[----:B------:R-:W-:Y:S05]  /*11bd0*/  BSYNC B0 ;  /* 0x0000000000007941 */ /* 0x000fea0003800000 */
.L_x_7692:
[----:B------:R-:W-:Y:S05]  /*11be0*/  BRA `(.L_x_7694) ;  /* 0xffffffc800187947 */ /* 0x000fea000383ffff */
.L_x_7625:
[----:B------:R-:W-:Y:S01]  /*11bf0*/  BSSY B0, `(.L_x_7695) ;  /* 0x0000006000007945 */ /* 0x000fe20003800000 */
[----:B------:R-:W-:-:S07]  /*11c00*/  MOV R15, 0xffffffff ;  /* 0xffffffff000f7802 */ /* 0x000fce0000000f00 */
[----:B------:R-:W-:Y:S05]  /*11c10*/  WARPSYNC.COLLECTIVE R15, `(.L_x_7696) ;  /* 0x000000000f0c7348 */ /* 0x000fea0003c00000 */
[----:B------:R-:W-:Y:S02]  /*11c20*/  ELECT P6, UR62, PT ;  /* 0x00000000003e782f */ /* 0x000fe400038c0000 */
[----:B------:R-:W-:Y:S01]  /*11c30*/  MOV R14, UR62 ;  /* 0x0000003e000e7c02 */ /* 0x000fe20008000f00 */
[----:B------:R-:W-:Y:S10]  /*11c40*/  ENDCOLLECTIVE ;  /* 0x000000000000791b */ /* 0x000ff40003800000 */
.L_x_7696:
[----:B------:R-:W-:Y:S05]  /*11c50*/  BSYNC B0 ;  /* 0x0000000000007941 */ /* 0x000fea0003800000 */
.L_x_7695:
[----:B------:R-:W-:Y:S05]  /*11c60*/  BRA `(.L_x_7697) ;  /* 0xffffffc800087947 */ /* 0x000fea000383ffff */
.L_x_7628:
[----:B0-----:R0:W1:Y:S02]  /*11c70*/  SYNCS.PHASECHK.TRANS64.TRYWAIT P0, [R8+URZ+0x28840], R9 ;  /* 0x02884009080075a7 */ /* 0x001064000800017f */
[----:B-1----:R-:W-:Y:S05]  /*11c80*/  @!P0 NANOSLEEP.SYNCS 0x989680 ;  /* 0x009896800000895d */ /* 0x002fea0003900000 */
[----:B------:R-:W1:Y:S02]  /*11c90*/  @!P0 SYNCS.PHASECHK.TRANS64 P0, [R8+URZ+0x28840], R9 ;  /* 0x02884009080085a7 */ /* 0x000e64000800007f */
[----:B-1----:R-:W-:Y:S05]  /*11ca0*/  @!P0 BRA `(.L_x_7628) ;  /* 0xfffffffc00f08947 */ /* 0x002fea000383ffff */
[----:B------:R-:W-:Y:S05]  /*11cb0*/  BRA `(.L_x_7698) ;  /* 0xffffffc800707947 */ /* 0x000fea000383ffff */
.L_x_7631:
        /* <DEDUP_REMOVED lines=8> */
.L_x_7639:
[----:B0-----:R0:W1:Y:S02]  /*11d40*/  SYNCS.PHASECHK.TRANS64.TRYWAIT P0, [R2+URZ+0x28840], R3 ;  /* 0x02884003020075a7 */ /* 0x001064000800017f */
[----:B-1----:R-:W-:Y:S05]  /*11d50*/  @!P0 NANOSLEEP.SYNCS 0x989680 ;  /* 0x009896800000895d */ /* 0x002fea0003900000 */
[----:B------:R-:W1:Y:S02]  /*11d60*/  @!P0 SYNCS.PHASECHK.TRANS64 P0, [R2+URZ+0x28840], R3 ;  /* 0x02884003020085a7 */ /* 0x000e64000800007f */
[----:B-1----:R-:W-:Y:S05]  /*11d70*/  @!P0 BRA `(.L_x_7639) ;  /* 0xfffffffc00f08947 */ /* 0x002fea000383ffff */
[----:B------:R-:W-:Y:S05]  /*11d80*/  BRA `(.L_x_7700) ;  /* 0xffffffd000387947 */ /* 0x000fea000383ffff */
.L_x_7641:
[----:B0-----:R0:W1:Y:S02]  /*11d90*/  SYNCS.PHASECHK.TRANS64.TRYWAIT P0, [R2+URZ+0x60], R3 ;  /* 0x00006003020075a7 */ /* 0x001064000800017f */
[----:B-1----:R-:W-:Y:S05]  /*11da0*/  @!P0 NANOSLEEP.SYNCS 0x989680 ;  /* 0x009896800000895d */ /* 0x002fea0003900000 */
[----:B------:R-:W1:Y:S02]  /*11db0*/  @!P0 SYNCS.PHASECHK.TRANS64 P0, [R2+URZ+0x60], R3 ;  /* 0x00006003020085a7 */ /* 0x000e64000800007f */
[----:B-1----:R-:W-:Y:S05]  /*11dc0*/  @!P0 BRA `(.L_x_7641) ;  /* 0xfffffffc00f08947 */ /* 0x002fea000383ffff */
[----:B------:R-:W-:Y:S05]  /*11dd0*/  BRA `(.L_x_7701) ;  /* 0xffffffd000d47947 */ /* 0x000fea000383ffff */
.L_x_7646:
[----:B-1----:R1:W2:Y:S02]  /*11de0*/  SYNCS.PHASECHK.TRANS64.TRYWAIT P0, [R2+URZ+0x28840], R3 ;  /* 0x02884003020075a7 */ /* 0x0022a4000800017f */
[----:B--2---:R-:W-:Y:S05]  /*11df0*/  @!P0 NANOSLEEP.SYNCS 0x989680 ;  /* 0x009896800000895d */ /* 0x004fea0003900000 */
[----:B------:R-:W2:Y:S02]  /*11e00*/  @!P0 SYNCS.PHASECHK.TRANS64 P0, [R2+URZ+0x28840], R3 ;  /* 0x02884003020085a7 */ /* 0x000ea4000800007f */
[----:B--2---:R-:W-:Y:S05]  /*11e10*/  @!P0 BRA `(.L_x_7646) ;  /* 0xfffffffc00f08947 */ /* 0x004fea000383ffff */
[----:B------:R-:W-:Y:S05]  /*11e20*/  BRA `(.L_x_7702) ;  /* 0xffffffd800307947 */ /* 0x000fea000383ffff */
.L_x_7648:
[----:B0-----:R0:W1:Y:S02]  /*11e30*/  SYNCS.PHASECHK.TRANS64.TRYWAIT P1, [R2+URZ+0x60], R3 ;  /* 0x00006003020075a7 */ /* 0x001064000802017f */
[----:B-1----:R-:W-:Y:S05]  /*11e40*/  @!P1 NANOSLEEP.SYNCS 0x989680 ;  /* 0x009896800000995d */ /* 0x002fea0003900000 */
[----:B------:R-:W1:Y:S02]  /*11e50*/  @!P1 SYNCS.PHASECHK.TRANS64 P1, [R2+URZ+0x60], R3 ;  /* 0x00006003020095a7 */ /* 0x000e64000802007f */
[----:B-1----:R-:W-:Y:S05]  /*11e60*/  @!P1 BRA `(.L_x_7648) ;  /* 0xfffffffc00f09947 */ /* 0x002fea000383ffff */
[----:B------:R-:W-:Y:S05]  /*11e70*/  BRA `(.L_x_7703) ;  /* 0xffffffd800cc7947 */ /* 0x000fea000383ffff */
.L_x_7653:
[----:B--2---:R2:W3:Y:S02]  /*11e80*/  SYNCS.PHASECHK.TRANS64.TRYWAIT P0, [R2+URZ+0x28840], R3 ;  /* 0x02884003020075a7 */ /* 0x0044e4000800017f */
[----:B---3--:R-:W-:Y:S05]  /*11e90*/  @!P0 NANOSLEEP.SYNCS 0x989680 ;  /* 0x009896800000895d */ /* 0x008fea0003900000 */
[----:B------:R-:W3:Y:S02]  /*11ea0*/  @!P0 SYNCS.PHASECHK.TRANS64 P0, [R2+URZ+0x28840], R3 ;  /* 0x02884003020085a7 */ /* 0x000ee4000800007f */
[----:B---3--:R-:W-:Y:S05]  /*11eb0*/  @!P0 BRA `(.L_x_7653) ;  /* 0xfffffffc00f08947 */ /* 0x008fea000383ffff */
[----:B------:R-:W-:Y:S05]  /*11ec0*/  BRA `(.L_x_7704) ;  /* 0xffffffdc00e87947 */ /* 0x000fea000383ffff */
.L_x_7655:
[----:B0-----:R0:W1:Y:S02]  /*11ed0*/  SYNCS.PHASECHK.TRANS64.TRYWAIT P1, [R2+URZ+0x60], R9 ;  /* 0x00006009020075a7 */ /* 0x001064000802017f */
[----:B-1----:R-:W-:Y:S05]  /*11ee0*/  @!P1 NANOSLEEP.SYNCS 0x989680 ;  /* 0x009896800000995d */ /* 0x002fea0003900000 */
[----:B------:R-:W1:Y:S02]  /*11ef0*/  @!P1 SYNCS.PHASECHK.TRANS64 P1, [R2+URZ+0x60], R9 ;  /* 0x00006009020095a7 */ /* 0x000e64000802007f */
[----:B-1----:R-:W-:Y:S05]  /*11f00*/  @!P1 BRA `(.L_x_7655) ;  /* 0xfffffffc00f09947 */ /* 0x002fea000383ffff */
[----:B------:R-:W-:Y:S05]  /*11f10*/  BRA `(.L_x_7705) ;  /* 0xffffffe000847947 */ /* 0x000fea000383ffff */
.L_x_7662:
[----:B-1----:R1:W2:Y:S02]  /*11f20*/  SYNCS.PHASECHK.TRANS64.TRYWAIT P0, [R3+URZ+0x28860], R2 ;  /* 0x02886002030075a7 */ /* 0x0022a4000800017f */
[----:B--2---:R-:W-:Y:S05]  /*11f30*/  @!P0 NANOSLEEP.SYNCS 0x989680 ;  /* 0x009896800000895d */ /* 0x004fea0003900000 */
[----:B------:R-:W2:Y:S02]  /*11f40*/  @!P0 SYNCS.PHASECHK.TRANS64 P0, [R3+URZ+0x28860], R2 ;  /* 0x02886002030085a7 */ /* 0x000ea4000800007f */
[----:B--2---:R-:W-:Y:S05]  /*11f50*/  @!P0 BRA `(.L_x_7662) ;  /* 0xfffffffc00f08947 */ /* 0x004fea000383ffff */
[----:B------:R-:W-:Y:S05]  /*11f60*/  BRA `(.L_x_7706) ;  /* 0xffffffe4008c7947 */ /* 0x000fea000383ffff */
.L_x_7664:
        /* <DEDUP_REMOVED lines=8> */
.L_x_7708:
[----:B------:R-:W-:Y:S05]  /*11ff0*/  BSYNC B0 ;  /* 0x0000000000007941 */ /* 0x000fea0003800000 */
.L_x_7707:
        /* <DEDUP_REMOVED lines=8> */
.L_x_7709:
[----:B------:R-:W-:Y:S01]  /*12080*/  MOV R7, R14 ;  /* 0x0000000e00077202 */ /* 0x000fe20000000f00 */
[----:B------:R-:W-:Y:S06]  /*12090*/  BRA `(.L_x_7710) ;  /* 0xffffffe800147947 */ /* 0x000fec000383ffff */
.L_x_7667:
        /* <DEDUP_REMOVED lines=8> */
.L_x_7712:
[----:B------:R-:W-:Y:S05]  /*12120*/  BSYNC B0 ;  /* 0x0000000000007941 */ /* 0x000fea0003800000 */
.L_x_7711:
        /* <DEDUP_REMOVED lines=10> */
.L_x_7713:
        /* <DEDUP_REMOVED lines=8> */
.L_x_7714:
        /* <DEDUP_REMOVED lines=8> */
.L_x_7715:
        /* <DEDUP_REMOVED lines=8> */
.L_x_7716:
        /* <DEDUP_REMOVED lines=8> */
.L_x_7717:
[----:B------:R-:W-:Y:S05]  /*123d0*/  BRA `(.L_x_7718) ;  /* 0xffffffe400d87947 */ /* 0x000fea000383ffff */
.L_x_7672:
        /* <DEDUP_REMOVED lines=8> */
.L_x_7720:
[----:B------:R-:W-:Y:S05]  /*12460*/  BSYNC B0 ;  /* 0x0000000000007941 */ /* 0x000fea0003800000 */
.L_x_7719:
        /* <DEDUP_REMOVED lines=10> */
.L_x_7721:
        /* <DEDUP_REMOVED lines=8> */
.L_x_7722:
        /* <DEDUP_REMOVED lines=8> */
.L_x_7723:
        /* <DEDUP_REMOVED lines=8> */
.L_x_7724:
        /* <DEDUP_REMOVED lines=8> */
.L_x_7725:
[----:B------:R-:W-:Y:S05]  /*12710*/  BRA `(.L_x_7726) ;  /* 0xffffffe400bc7947 */ /* 0x000fea000383ffff */
.L_x_7674:
[----:B------:R-:W-:Y:S01]  /*12720*/  BSSY B0, `(.L_x_7727) ;  /* 0x0000006000007945 */ /* 0x000fe20003800000 */
[----:B------:R-:W-:Y:S01]  /*12730*/  PLOP3.LUT P6, PT, P6, PT, PT, 0x8, 0x0 ;  /* 0x000000000000781c */ /* 0x000fe200037ce170 */
[----:B------:R-:W-:-:S12]  /*12740*/  IMAD.MOV.U32 R15, RZ, RZ, -0x1 ;  /* 0xffffffffff0f7424 */ /* 0x000fd800078e00ff */
[----:B0-----:R-:W-:Y:S05]  /*12750*/  WARPSYNC.COLLECTIVE R15, `(.L_x_7728) ;  /* 0x000000000f087348 */ /* 0x001fea0003c00000 */
[----:B------:R-:W-:Y:S01]  /*12760*/  VOTE.ANY R14, PT, P6 ;  /* 0x00000000000e7806 */ /* 0x000fe200030e0100 */
[----:B0-----:R-:W-:Y:S06]  /*12770*/  ENDCOLLECTIVE ;  /* 0x000000000000791b */ /* 0x001fec0003800000 */
.L_x_7728:
[----:B------:R-:W-:Y:S05]  /*12780*/  BSYNC B0 ;  /* 0x0000000000007941 */ /* 0x000fea0003800000 */
.L_x_7727:
        /* <DEDUP_REMOVED lines=9> */
.L_x_7729:
[----:B------:R-:W-:Y:S01]  /*12820*/  IMAD.MOV.U32 R17, RZ, RZ, R14 ;  /* 0x000000ffff117224 */ /* 0x000fe200078e000e */
[----:B------:R-:W-:Y:S06]  /*12830*/  BRA `(.L_x_7730) ;  /* 0xffffffe400ac7947 */ /* 0x000fec000383ffff */
.L_x_7676:
[----:B------:R-:W-:Y:S01]  /*12840*/  BSSY B0, `(.L_x_7731) ;  /* 0x0000007000007945 */ /* 0x000fe20003800000 */
[----:B------:R-:W-:Y:S01]  /*12850*/  MOV R13, R2 ;  /* 0x00000002000d7202 */ /* 0x000fe20000000f00 */
[----:B------:R-:W-:Y:S02]  /*12860*/  IMAD.MOV.U32 R11, RZ, RZ, 0x1f ;  /* 0x0000001fff0b7424 */ /* 0x000fe400078e00ff */
[----:B------:R-:W-:-:S07]  /*12870*/  IMAD.MOV.U32 R15, RZ, RZ, -0x1 ;  /* 0xffffffffff0f7424 */ /* 0x000fce00078e00ff */
[----:B012---:R-:W-:Y:S05]  /*12880*/  WARPSYNC.COLLECTIVE R15, `(.L_x_7732) ;  /* 0x000000000f087348 */ /* 0x007fea0003c00000 */
[----:B------:R3:W4:Y:S02]  /*12890*/  SHFL.IDX P6, R14, R13, R12, R11 ;  /* 0x0000000c0d0e7389 */ /* 0x00072400000c000b */
[----:B01234-:R-:W-:Y:S01]  /*128a0*/  ENDCOLLECTIVE ;  /* 0x000000000000791b */ /* 0x01ffe20003800000 */
.L_x_7732:
[----:B------:R-:W-:Y:S05]  /*128b0*/  BSYNC B0 ;  /* 0x0000000000007941 */ /* 0x000fea0003800000 */
.L_x_7731:
[----:B------:R-:W-:Y:S01]  /*128c0*/  IMAD.MOV.U32 R7, RZ, RZ, R14 ;  /* 0x000000ffff077224 */ /* 0x000fe200078e000e */
[----:B------:R-:W-:Y:S06]  /*128d0*/  BRA `(.L_x_7675) ;  /* 0xffffffe400a07947 */ /* 0x000fec000383ffff */
.L_x_7680:
[----:B-1----:R1:W2:Y:S02]  /*128e0*/  SYNCS.PHASECHK.TRANS64.TRYWAIT P0, [R0+URZ+0x28820], R3 ;  /* 0x02882003000075a7 */ /* 0x0022a4000800017f */
[----:B--2---:R-:W-:Y:S05]  /*128f0*/  @!P0 NANOSLEEP.SYNCS 0x989680 ;  /* 0x009896800000895d */ /* 0x004fea0003900000 */
[----:B------:R-:W2:Y:S02]  /*12900*/  @!P0 SYNCS.PHASECHK.TRANS64 P0, [R0+URZ+0x28820], R3 ;  /* 0x02882003000085a7 */ /* 0x000ea4000800007f */
[----:B--2---:R-:W-:Y:S05]  /*12910*/  @!P0 BRA `(.L_x_7680) ;  /* 0xfffffffc00f08947 */ /* 0x004fea000383ffff */
[----:B------:R-:W-:Y:S05]  /*12920*/  BRA `(.L_x_7733) ;  /* 0xffffffec00147947 */ /* 0x000fea000383ffff */
.L_x_7681:
        /* <DEDUP_REMOVED lines=11> */
.L_x_7735:
[----:B------:R-:W-:Y:S05]  /*129e0*/  BSYNC B0 ;  /* 0x0000000000007941 */ /* 0x000fea0003800000 */
.L_x_7734:
[----:B------:R-:W-:Y:S05]  /*129f0*/  BRA `(.L_x_7736) ;  /* 0xffffffe800fc7947 */ /* 0x000fea000383ffff */
.L_x_7684:
[----:B------:R-:W-:Y:S01]  /*12a00*/  BSSY B1, `(.L_x_7737) ;  /* 0x0000006000017945 */ /* 0x000fe20003800000 */
[----:B------:R-:W-:-:S07]  /*12a10*/  IMAD.MOV.U32 R15, RZ, RZ, -0x1 ;  /* 0xffffffffff0f7424 */ /* 0x000fce00078e00ff */
[----:B012---:R-:W-:Y:S05]  /*12a20*/  WARPSYNC.COLLECTIVE R15, `(.L_x_7738) ;  /* 0x000000000f0c7348 */ /* 0x007fea0003c00000 */
[----:B------:R-:W-:Y:S02]  /*12a30*/  ELECT P6, UR62, PT ;  /* 0x00000000003e782f */ /* 0x000fe400038c0000 */
[----:B------:R-:W-:Y:S01]  /*12a40*/  MOV R14, UR62 ;  /* 0x0000003e000e7c02 */ /* 0x000fe20008000f00 */
[----:B012---:R-:W-:Y:S10]  /*12a50*/  ENDCOLLECTIVE ;  /* 0x000000000000791b */ /* 0x007ff40003800000 */
.L_x_7738:
[----:B------:R-:W-:Y:S05]  /*12a60*/  BSYNC B1 ;  /* 0x0000000000017941 */ /* 0x000fea0003800000 */
.L_x_7737:
[----:B------:R-:W-:Y:S05]  /*12a70*/  BRA `(.L_x_7739) ;  /* 0xffffffe800f47947 */ /* 0x000fea000383ffff */
.L_x_7686:
[----:B-1----:R1:W2:Y:S02]  /*12a80*/  SYNCS.PHASECHK.TRANS64.TRYWAIT P0, [R6+URZ], R5 ;  /* 0x00000005060075a7 */ /* 0x0022a4000800017f */
[----:B--2---:R-:W-:Y:S05]  /*12a90*/  @!P0 NANOSLEEP.SYNCS 0x989680 ;  /* 0x009896800000895d */ /* 0x004fea0003900000 */
[----:B------:R-:W2:Y:S02]  /*12aa0*/  @!P0 SYNCS.PHASECHK.TRANS64 P0, [R6+URZ], R5 ;  /* 0x00000005060085a7 */ /* 0x000ea4000800007f */
[----:B--2---:R-:W-:Y:S05]  /*12ab0*/  @!P0 BRA `(.L_x_7686) ;  /* 0xfffffffc00f08947 */ /* 0x004fea000383ffff */
[----:B------:R-:W-:Y:S05]  /*12ac0*/  BRA `(.L_x_7740) ;  /* 0xffffffec00307947 */ /* 0x000fea000383ffff */
.L_x_7687:
[----:B--2---:R2:W3:Y:S02]  /*12ad0*/  SYNCS.PHASECHK.TRANS64.TRYWAIT P0, [R7+URZ], R2 ;  /* 0x00000002070075a7 */ /* 0x0044e4000800017f */
[----:B---3--:R-:W-:Y:S05]  /*12ae0*/  @!P0 NANOSLEEP.SYNCS 0x989680 ;  /* 0x009896800000895d */ /* 0x008fea0003900000 */
[----:B------:R-:W3:Y:S02]  /*12af0*/  @!P0 SYNCS.PHASECHK.TRANS64 P0, [R7+URZ], R2 ;  /* 0x00000002070085a7 */ /* 0x000ee4000800007f */
[----:B---3--:R-:W-:Y:S05]  /*12b00*/  @!P0 BRA `(.L_x_7687) ;  /* 0xfffffffc00f08947 */ /* 0x008fea000383ffff */
[----:B------:R-:W-:Y:S05]  /*12b10*/  BRA `(.L_x_7741) ;  /* 0xffffffec00247947 */ /* 0x000fea000383ffff */
.L_x_7689:
[----:B---3--:R3:W4:Y:S02]  /*12b20*/  SYNCS.PHASECHK.TRANS64.TRYWAIT P0, [R4+URZ], R5 ;  /* 0x00000005040075a7 */ /* 0x008724000800017f */
[----:B----4-:R-:W-:Y:S05]  /*12b30*/  @!P0 NANOSLEEP.SYNCS 0x989680 ;  /* 0x009896800000895d */ /* 0x010fea0003900000 */
[----:B------:R-:W4:Y:S02]  /*12b40*/  @!P0 SYNCS.PHASECHK.TRANS64 P0, [R4+URZ], R5 ;  /* 0x00000005040085a7 */ /* 0x000f24000800007f */
[----:B----4-:R-:W-:Y:S05]  /*12b50*/  @!P0 BRA `(.L_x_7689) ;  /* 0xfffffffc00f08947 */ /* 0x010fea000383ffff */
[----:B------:R-:W-:Y:S05]  /*12b60*/  BRA `(.L_x_7742) ;  /* 0xffffffec002c7947 */ /* 0x000fea000383ffff */
.L_x_7743:
        /* <DEDUP_REMOVED lines=9> */
.L_x_12771:


//--------------------- .text._ZN7cutlass13device_kernelIN5flash11enable_sm90INS1_16FlashAttnFwdSm90INS1_25CollectiveMainloopFwdSm90ILi2EN4cute5tupleIJNS5_1CILi1EEES8_S8_EEENS6_IJNS7_ILi128EEESA_SA_EEELi128ENS_10bfloat16_tEfNS_4arch4Sm90ELb1ELb0ELb1ELb1ELb0ELb1ELb0ELb1ELb1ELb0ELb0ELb0EEENS1_21CollectiveEpilogueFwdISB_S9_SC_SE_Li256ELb1ELb0ELb0ELb0EEENS1_36VarlenDynamicPersistentTileSchedulerILi128ELi128ELi256ELi32ELb0ELb0ELb1ELb1ELb1ELb1EEEEEEEEEvNT_6ParamsE --------------------------
	.section	.text._ZN7cutlass13device_kernelIN5flash11enable_sm90INS1_16FlashAttnFwdSm90INS1_25CollectiveMainloopFwdSm90ILi2EN4cute5tupleIJNS5_1CILi1EEES8_S8_EEENS6_IJNS7_ILi128EEESA_SA_EEELi128ENS_10bfloat16_tEfNS_4arch4Sm90ELb1ELb0ELb1ELb1ELb0ELb1ELb0ELb1ELb1ELb0ELb0ELb0EEENS1_21CollectiveEpilogueFwdISB_S9_SC_SE_Li256ELb1ELb0ELb0ELb0EEENS1_36VarlenDynamicPersistentTileSchedulerILi128ELi128ELi256ELi32ELb0ELb0ELb1ELb1ELb1ELb1EEEEEEEEEvNT_6ParamsE,"ax",@progbits
	.align	128
.text._ZN7cutlass13device_kernelIN5flash11enable_sm90INS1_16FlashAttnFwdSm90INS1_25CollectiveMainloopFwdSm90ILi2EN4cute5tupleIJNS5_1CILi1EEES8_S8_EEENS6_IJNS7_ILi128EEESA_SA_EEELi128ENS_10bfloat16_tEfNS_4arch4Sm90ELb1ELb0ELb1ELb1ELb0ELb1ELb0ELb1ELb1ELb0ELb0ELb0EEENS1_21CollectiveEpilogueFwdISB_S9_SC_SE_Li256ELb1ELb0ELb0ELb0EEENS1_36VarlenDynamicPersistentTileSchedulerILi128ELi128ELi256ELi32ELb0ELb0ELb1ELb1ELb1ELb1EEEEEEEEEvNT_6ParamsE:
        .type           _ZN7cutlass13device_kernelIN5flash11enable_sm90INS1_16FlashAttnFwdSm90INS1_25CollectiveMainloopFwdSm90ILi2EN4cute5tupleIJNS5_1CILi1EEES8_S8_EEENS6_IJNS7_ILi128EEESA_SA_EEELi128ENS_10bfloat16_tEfNS_4arch4Sm90ELb1ELb0ELb1ELb1ELb0ELb1ELb0ELb1ELb1ELb0ELb0ELb0EEENS1_21CollectiveEpilogueFwdISB_S9_SC_SE_Li256ELb1ELb0ELb0ELb0EEENS1_36VarlenDynamicPersistentTileSchedulerILi128ELi128ELi256ELi32ELb0ELb0ELb1ELb1ELb1ELb1EEEEEEEEEvNT_6ParamsE,@function
        .size           _ZN7cutlass13device_kernelIN5flash11enable_sm90INS1_16FlashAttnFwdSm90INS1_25CollectiveMainloopFwdSm90ILi2EN4cute5tupleIJNS5_1CILi1EEES8_S8_EEENS6_IJNS7_ILi128EEESA_SA_EEELi128ENS_10bfloat16_tEfNS_4arch4Sm90ELb1ELb0ELb1ELb1ELb0ELb1ELb0ELb1ELb1ELb0ELb0ELb0EEENS1_21CollectiveEpilogueFwdISB_S9_SC_SE_Li256ELb1ELb0ELb0ELb0EEENS1_36VarlenDynamicPersistentTileSchedulerILi128ELi128ELi256ELi32ELb0ELb0ELb1ELb1ELb1ELb1EEEEEEEEEvNT_6ParamsE,(.L_x_12772 - _ZN7cutlass13device_kernelIN5flash11enable_sm90INS1_16FlashAttnFwdSm90INS1_25CollectiveMainloopFwdSm90ILi2EN4cute5tupleIJNS5_1CILi1EEES8_S8_EEENS6_IJNS7_ILi128EEESA_SA_EEELi128ENS_10bfloat16_tEfNS_4arch4Sm90ELb1ELb0ELb1ELb1ELb0ELb1ELb0ELb1ELb1ELb0ELb0ELb0EEENS1_21CollectiveEpilogueFwdISB_S9_SC_SE_Li256ELb1ELb0ELb0ELb0EEENS1_36VarlenDynamicPersistentTileSchedulerILi128ELi128ELi256ELi32ELb0ELb0ELb1ELb1ELb1ELb1EEEEEEEEEvNT_6ParamsE)
        .other          _ZN7cutlass13device_kernelIN5flash11enable_sm90INS1_16FlashAttnFwdSm90INS1_25CollectiveMainloopFwdSm90ILi2EN4cute5tupleIJNS5_1CILi1EEES8_S8_EEENS6_IJNS7_ILi128EEESA_SA_EEELi128ENS_10bfloat16_tEfNS_4arch4Sm90ELb1ELb0ELb1ELb1ELb0ELb1ELb0ELb1ELb1ELb0ELb0ELb0EEENS1_21CollectiveEpilogueFwdISB_S9_SC_SE_Li256ELb1ELb0ELb0ELb0EEENS1_36VarlenDynamicPersistentTileSchedulerILi128ELi128ELi256ELi32ELb0ELb0ELb1ELb1ELb1ELb1EEEEEEEEEvNT_6ParamsE,@"STO_CUDA_ENTRY STV_DEFAULT"
_ZN7cutlass13device_kernelIN5flash11enable_sm90INS1_16FlashAttnFwdSm90INS1_25CollectiveMainloopFwdSm90ILi2EN4cute5tupleIJNS5_1CILi1EEES8_S8_EEENS6_IJNS7_ILi128EEESA_SA_EEELi128ENS_10bfloat16_tEfNS_4arch4Sm90ELb1ELb0ELb1ELb1ELb0ELb1ELb0ELb1ELb1ELb0ELb0ELb0EEENS1_21CollectiveEpilogueFwdISB_S9_SC_SE_Li256ELb1ELb0ELb0ELb0EEENS1_36VarlenDynamicPersistentTileSchedulerILi128ELi128ELi256ELi32ELb0ELb0ELb1ELb1ELb1ELb1EEEEEEEEEvNT_6ParamsE:
        /* <DEDUP_REMOVED lines=26> */
.L_x_7745:
[----:B------:R-:W-:Y:S05]  /*01a0*/  BSYNC B0 ;  /* 0x0000000000007941 */ /* 0x000fea0003800000 */
.L_x_7744:
        /* <DEDUP_REMOVED lines=40> */
.L_x_7746:
        /* <DEDUP_REMOVED lines=22> */
.L_x_7747:
        /* <DEDUP_REMOVED lines=18> */
.L_x_7748:
        /* <DEDUP_REMOVED lines=22> */
.L_x_7749:
        /* <DEDUP_REMOVED lines=22> */
.L_x_7750:
[----:B--2---:R-:W-:Y:S01]  /*0970*/  ISETP.NE.AND P0, PT, R2, RZ, PT ;  /* 0x000000ff0200720c */ /* 0x004fe20003f05270 */
[----:B------:R-:W-:Y:S01]  /*0980*/  IMAD.MOV.U32 R2, RZ, RZ, 0x1 ;  /* 0x00000001ff027424 */ /* 0x000fe200078e00ff */
[----:B------:R-:W-:Y:S01]  /*0990*/  NOP ;  /* 0x0000000000007918 */ /* 0x000fe20000000000 */
[----:B------:R-:W-:Y:S01]  /*09a0*/  ULDC.64 UR38, c[0x0][0x208] ;  /* 0x0000820000267ab9 */ /* 0x000fe20000000a00 */
[----:B------:R-:W-:Y:S02]  /*09b0*/  BSSY B7, `(.L_x_7751) ;  /* 0x0001ef5000077945 */ /* 0x000fe40003800000 */
[----:B------:R-:W-:-:S05]  /*09c0*/  SEL R2, R2, 0x2, !P0 ;  /* 0x0000000202027807 */ /* 0x000fca0004000000 */
[----:B------:R2:W-:Y:S01]  /*09d0*/  STL [R1+0x30], R2 ;  /* 0x0000300201007387 */ /* 0x0005e20000100800 */
[----:B01-34-:R-:W-:Y:S06]  /*09e0*/  BAR.SYNC.DEFER_BLOCKING 0x0 ;  /* 0x0000000000007b1d */ /* 0x01bfec0000010000 */
[----:B------:R-:W-:Y:S05]  /*09f0*/  @!P0 BRA `(.L_x_7752) ;  /* 0x0000019000148947 */ /* 0x000fea0003800000 */
.L_x_7753:
        /* <DEDUP_REMOVED lines=12> */
[----:B--2---:R-:W-:-:S02]  /*0ac0*/  IMAD.U32 R2, RZ, RZ, UR4 ;  /* 0x00000004ff027e24 */ /* 0x004fc4000f8e00ff */
[----:B------:R-:W-:-:S03]  /*0ad0*/  ULDC UR4, c[0x0][0xc14] ;  /* 0x0003050000047ab9 */ /* 0x000fc60000000800 */
[----:B------:R-:W0:Y:S01]  /*0ae0*/  LDS.128 R192, [R2+0x288d0] ;  /* 0x0288d00002c07984 */ /* 0x000e220000000c00 */
[----:B------:R-:W-:Y:S06]  /*0af0*/  BAR.ARV 0x4, 0x120 ;  /* 0x0104800000007b1d */ /* 0x000fec0000002000 */
[----:B0-----:R-:W-:-:S13]  /*0b00*/  ISETP.GE.AND P0, PT, R195, UR4, PT ;  /* 0x00000004c3007c0c */ /* 0x001fda000bf06270 */
[----:B------:R-:W-:Y:S05]  /*0b10*/  @P0 BRA `(.L_x_7754) ;  /* 0x000001ec00780947 */ /* 0x000fea0003800000 */
[----:B------:R-:W2:Y:S01]  /*0b20*/  LDL.LU R11, [R1+0x30] ;  /* 0x00003000010b7983 */ /* 0x000ea20000300800 */
[----:B------:R-:W-:Y:S01]  /*0b30*/  VIADD R233, R3, 0xffffff80 ;  /* 0xffffff8003e97836 */ /* 0x000fe20000000000 */
[----:B------:R-:W-:Y:S01]  /*0b40*/  CS2R R184, SRZ ;  /* 0x0000000000b87805 */ /* 0x000fe2000001ff00 */
[----:B------:R-:W-:Y:S01]  /*0b50*/  VIADD R226, R2, 0x10400 ;  /* 0x0001040002e27836 */ /* 0x000fe20000000000 */
[----:B------:R-:W-:Y:S01]  /*0b60*/  CS2R R190, SRZ ;  /* 0x0000000000be7805 */ /* 0x000fe2000001ff00 */
[----:B------:R-:W-:Y:S01]  /*0b70*/  IMAD.MOV.U32 R223, RZ, RZ, RZ ;  /* 0x000000ffffdf7224 */ /* 0x000fe200078e00ff */
[----:B------:R-:W-:-:S04]  /*0b80*/  SHF.R.S32.HI R0, RZ, 0x1f, R233 ;  /* 0x0000001fff007819 */ /* 0x000fc800000114e9 */
[CC--:B------:R-:W-:Y:S02]  /*0b90*/  LEA.HI R4, R0.reuse, R233.reuse, RZ, 0x7 ;  /* 0x000000e900047211 */ /* 0x0c0fe400078f38ff */
[----:B------:R-:W-:Y:S02]  /*0ba0*/  LEA.HI R5, R0, R233, RZ, 0x5 ;  /* 0x000000e900057211 */ /* 0x000fe400078f28ff */
[C---:B------:R-:W-:Y:S02]  /*0bb0*/  LOP3.LUT R6, R4.reuse, 0xffffff80, RZ, 0xc0, !PT ;  /* 0xffffff8004067812 */ /* 0x040fe400078ec0ff */
[----:B------:R-:W-:Y:S01]  /*0bc0*/  SHF.R.S32.HI R231, RZ, 0x7, R4 ;  /* 0x00000007ffe77819 */ /* 0x000fe20000011404 */
[----:B------:R-:W-:Y:S02]  /*0bd0*/  IMAD.SHL.U32 R5, R5, 0x20, RZ ;  /* 0x0000002005057824 */ /* 0x000fe400078e00ff */
[----:B------:R-:W-:Y:S01]  /*0be0*/  IMAD.IADD R227, R233, 0x1, -R6 ;  /* 0x00000001e9e37824 */ /* 0x000fe200078e0a06 */
[----:B------:R-:W-:-:S02]  /*0bf0*/  LEA.HI R4, R4, R231, RZ, 0x1 ;  /* 0x000000e704047211 */ /* 0x000fc400078f08ff */
[----:B------:R-:W-:Y:S02]  /*0c00*/  LOP3.LUT R5, R5, 0xfffffc00, RZ, 0xc0, !PT ;  /* 0xfffffc0005057812 */ /* 0x000fe400078ec0ff */
[----:B------:R-:W-:Y:S02]  /*0c10*/  SHF.R.S32.HI R10, RZ, 0x1f, R227 ;  /* 0x0000001fff0a7819 */ /* 0x000fe400000114e3 */
[----:B------:R-:W-:Y:S02]  /*0c20*/  LOP3.LUT R4, R4, 0x3fffffe, RZ, 0xc0, !PT ;  /* 0x03fffffe04047812 */ /* 0x000fe400078ec0ff */
[CC--:B------:R-:W-:Y:S02]  /*0c30*/  LEA.HI R7, R10.reuse, R227.reuse, RZ, 0x2 ;  /* 0x000000e30a077211 */ /* 0x0c0fe400078f10ff */
[----:B------:R-:W-:Y:S01]  /*0c40*/  LEA.HI R10, R10, R227, RZ, 0x5 ;  /* 0x000000e30a0a7211 */ /* 0x000fe200078f28ff */
[----:B------:R-:W-:Y:S01]  /*0c50*/  IMAD.IADD R4, R231, 0x1, -R4 ;  /* 0x00000001e7047824 */ /* 0x000fe200078e0a04 */
[----:B------:R-:W-:-:S02]  /*0c60*/  SHF.R.S32.HI R6, RZ, 0x2, R7 ;  /* 0x00000002ff067819 */ /* 0x000fc40000011407 */
[----:B------:R-:W-:Y:S02]  /*0c70*/  SHF.R.S32.HI R3, RZ, 0x1f, R7 ;  /* 0x0000001fff037819 */ /* 0x000fe40000011407 */
[----:B------:R-:W-:Y:S02]  /*0c80*/  SHF.R.S32.HI R10, RZ, 0x5, R10 ;  /* 0x00000005ff0a7819 */ /* 0x000fe4000001140a */
[----:B------:R-:W-:Y:S02]  /*0c90*/  LEA.HI R8, R3, R6, RZ, 0x3 ;  /* 0x0000000603087211 */ /* 0x000fe400078f18ff */
[----:B------:R-:W-:Y:S02]  /*0ca0*/  LEA.HI R3, R0, R233, RZ, 0x4 ;  /* 0x000000e900037211 */ /* 0x000fe400078f20ff */
[----:B------:R-:W-:Y:S02]  /*0cb0*/  LOP3.LUT R9, R8, 0xfffffff8, RZ, 0xc0, !PT ;  /* 0xfffffff808097812 */ /* 0x000fe400078ec0ff */
[----:B------:R-:W-:-:S02]  /*0cc0*/  SHF.R.S32.HI R8, RZ, 0x4, R3 ;  /* 0x00000004ff087819 */ /* 0x000fc40000011403 */
[----:B------:R-:W-:Y:S01]  /*0cd0*/  LOP3.LUT R212, R7, 0x7ffffffc, RZ, 0xc0, !PT ;  /* 0x7ffffffc07d47812 */ /* 0x000fe200078ec0ff */
        /* <DEDUP_REMOVED lines=8> */
[----:B------:R-:W-:Y:S02]  /*0d60*/  IMAD.IADD R3, R8, 0x1, -R3 ;  /* 0x0000000108037824 */ /* 0x000fe400078e0a03 */
[----:B------:R-:W-:Y:S02]  /*0d70*/  IMAD.IADD R212, R227, 0x1, -R212 ;  /* 0x00000001e3d47824 */ /* 0x000fe400078e0ad4 */
        /* <DEDUP_REMOVED lines=35> */
[----:B------:R-:W-:-:S02]  /*0fb0*/  SHF.R.U32.HI R207, RZ, 0x3, R201 ;  /* 0x00000003ffcf7819 */ /* 0x000fc400000116c9 */
[----:B------:R-:W-:Y:S02]  /*0fc0*/  LOP3.LUT R3, R201, 0x38, R16, 0xf8, !PT ;  /* 0x00000038c9037812 */ /* 0x000fe400078ef810 */
[----:B------:R-:W-:Y:S02]  /*0fd0*/  SHF.R.U32.HI R205, RZ, 0x3, R200 ;  /* 0x00000003ffcd7819 */ /* 0x000fe400000116c8 */
[--C-:B------:R-:W-:Y:S02]  /*0fe0*/  LOP3.LUT R6, R200, 0x38, R16.reuse, 0xf8, !PT ;  /* 0x00000038c8067812 */ /* 0x100fe400078ef810 */
[----:B------:R-:W-:Y:S02]  /*0ff0*/  SHF.R.U32.HI R203, RZ, 0x3, R199 ;  /* 0x00000003ffcb7819 */ /* 0x000fe400000116c7 */
[----:B------:R-:W-:Y:S02]  /*1000*/  LOP3.LUT R7, R199, 0x38, R16, 0xf8, !PT ;  /* 0x00000038c7077812 */ /* 0x000fe400078ef810 */
[----:B------:R-:W-:-:S02]  /*1010*/  LOP3.LUT R208, R5, 0xfffffe00, RZ, 0xc0, !PT ;  /* 0xfffffe0005d07812 */ /* 0x000fc400078ec0ff */
[----:B------:R-:W-:Y:S02]  /*1020*/  LOP3.LUT R206, R0, 0xfffffe00, RZ, 0xc0, !PT ;  /* 0xfffffe0000ce7812 */ /* 0x000fe400078ec0ff */
[----:B------:R-:W-:Y:S02]  /*1030*/  LOP3.LUT R204, R4, 0xfffffe00, RZ, 0xc0, !PT ;  /* 0xfffffe0004cc7812 */ /* 0x000fe400078ec0ff */
[----:B------:R-:W-:Y:S02]  /*1040*/  LOP3.LUT R214, R210, R214, R209, 0xf6, !PT ;  /* 0x000000d6d2d67212 */ /* 0x000fe400078ef6d1 */
[----:B------:R-:W-:Y:S02]  /*1050*/  LOP3.LUT R3, R208, R3, R207, 0xf6, !PT ;  /* 0x00000003d0037212 */ /* 0x000fe400078ef6cf */
[----:B------:R-:W-:Y:S01]  /*1060*/  LOP3.LUT R229, R206, R6, R205, 0xf6, !PT ;  /* 0x00000006cee57212 */ /* 0x000fe200078ef6cd */
[--C-:B------:R-:W-:Y:S01]  /*1070*/  IMAD R211, R214, 0x2, R226.reuse ;  /* 0x00000002d6d37824 */ /* 0x100fe200078e02e2 */
[----:B------:R-:W-:Y:S01]  /*1080*/  LOP3.LUT R7, R204, R7, R203, 0xf6, !PT ;  /* 0x00000007cc077212 */ /* 0x000fe200078ef6cb */
[----:B------:R-:W-:Y:S01]  /*1090*/  IMAD R230, R3, 0x2, R226 ;  /* 0x0000000203e67824 */ /* 0x000fe200078e02e2 */
[----:B------:R-:W-:Y:S01]  /*10a0*/  SHF.R.S32.HI R217, RZ, 0x1f, R188 ;  /* 0x0000001fffd97819 */ /* 0x000fe200000114bc */
[--C-:B------:R-:W-:Y:S01]  /*10b0*/  IMAD R229, R229, 0x2, R226.reuse ;  /* 0x00000002e5e57824 */ /* 0x100fe200078e02e2 */
[----:B------:R-:W-:Y:S01]  /*10c0*/  SHF.R.S32.HI R216, RZ, 0x1f, R187 ;  /* 0x0000001fffd87819 */ /* 0x000fe200000114bb */
[----:B------:R-:W-:Y:S01]  /*10d0*/  IMAD R228, R7, 0x2, R226 ;  /* 0x0000000207e47824 */ /* 0x000fe200078e02e2 */
[----:B------:R-:W-:-:S02]  /*10e0*/  SHF.R.S32.HI R215, RZ, 0x1f, R189 ;  /* 0x0000001fffd77819 */ /* 0x000fc400000114bd */
[----:B------:R-:W-:Y:S02]  /*10f0*/  SHF.R.S32.HI R17, RZ, 0x1f, R16 ;  /* 0x0000001fff117819 */ /* 0x000fe40000011410 */
[----:B--2---:R-:W-:-:S07]  /*1100*/  LOP3.LUT R197, R11, 0x1, RZ, 0xfc, !PT ;  /* 0x000000010bc57812 */ /* 0x004fce00078efcff */
.L_x_7975:
[----:B0----5:R-:W0:Y:S02]  /*1110*/  LDC.64 R4, c[0x0][0xc60] ;  /* 0x00031800ff047b82 */ /* 0x021e240000000a00 */
[----:B0-----:R-:W-:-:S05]  /*1120*/  IMAD.WIDE R4, R195, 0x4, R4 ;  /* 0x00000004c3047825 */ /* 0x001fca00078e0204 */
[----:B------:R-:W2:Y:S01]  /*1130*/  LDG.E R222, desc[UR38][R4.64] ;  /* 0x0000002604de7981 */ /* 0x000ea2000c1e1900 */
[----:B------:R-:W-:Y:S05]  /*1140*/  YIELD ;  /* 0x0000000000007946 */ /* 0x000fea0003800000 */
[----:B------:R-:W-:Y:S01]  /*1150*/  ULDC.64 UR4, c[0x0][0xa28] ;  /* 0x00028a0000047ab9 */ /* 0x000fe20000000a00 */
[----:B------:R-:W-:Y:S01]  /*1160*/  ULDC.64 UR8, c[0x0][0xa18] ;  /* 0x0002860000087ab9 */ /* 0x000fe20000000a00 */
[----:B------:R-:W-:Y:S01]  /*1170*/  ISETP.NE.U32.AND P1, PT, RZ, UR4, PT ;  /* 0x00000004ff007c0c */ /* 0x000fe2000bf25070 */
[----:B------:R-:W-:Y:S01]  /*1180*/  ULDC.64 UR6, c[0x0][0xa08] ;  /* 0x0002820000067ab9 */ /* 0x000fe20000000a00 */
[----:B------:R-:W-:Y:S01]  /*1190*/  IMAD.MOV.U32 R3, RZ, RZ, RZ ;  /* 0x000000ffff037224 */ /* 0x000fe200078e00ff */
[----:B------:R-:W-:Y:S01]  /*11a0*/  ISETP.NE.U32.AND P0, PT, RZ, UR6, PT ;  /* 0x00000006ff007c0c */ /* 0x000fe2000bf05070 */
[----:B------:R-:W-:Y:S01]  /*11b0*/  IMAD.MOV.U32 R29, RZ, RZ, RZ ;  /* 0x000000ffff1d7224 */ /* 0x000fe200078e00ff */
[----:B------:R-:W-:-:S02]  /*11c0*/  ISETP.NE.AND.EX P1, PT, RZ, UR5, PT, P1 ;  /* 0x00000005ff007c0c */ /* 0x000fc4000bf25310 */
[----:B------:R-:W-:Y:S02]  /*11d0*/  ISETP.NE.AND.EX P0, PT, RZ, UR7, PT, P0 ;  /* 0x00000007ff007c0c */ /* 0x000fe4000bf05300 */
[----:B--2---:R-:W-:Y:S01]  /*11e0*/  SHF.R.S32.HI R225, RZ, 0x1f, R222 ;  /* 0x0000001fffe17819 */ /* 0x004fe200000114de */
[----:B------:R-:W-:-:S08]  /*11f0*/  IMAD.SHL.U32 R220, R222, 0x4, RZ ;  /* 0x00000004dedc7824 */ /* 0x000fd000078e00ff */
[C---:B---34-:R-:W-:Y:S02]  /*1200*/  @P1 LEA R6, P2, R222.reuse, UR4, 0x2 ;  /* 0x00000004de061c11 */ /* 0x058fe4000f8410ff */
[C-C-:B------:R-:W-:Y:S02]  /*1210*/  SHF.L.U64.HI R221, R222.reuse, 0x2, R225.reuse ;  /* 0x00000002dedd7819 */ /* 0x140fe400000102e1 */
[----:B------:R-:W-:Y:S02]  /*1220*/  @P1 LEA.HI.X R7, R222, UR5, R225, 0x2, P2 ;  /* 0x00000005de071c11 */ /* 0x000fe400090f14e1 */
[----:B------:R-:W-:Y:S01]  /*1230*/  ISETP.NE.U32.AND P2, PT, RZ, UR8, PT ;  /* 0x00000008ff007c0c */ /* 0x000fe2000bf45070 */
[----:B------:R-:W-:Y:S01]  /*1240*/  ULDC UR4, c[0x0][0x288] ;  /* 0x0000a20000047ab9 */ /* 0x000fe20000000800 */
[----:B------:R-:W-:Y:S01]  /*1250*/  IADD3 R8, P3, R220, UR6, RZ ;  /* 0x00000006dc087c10 */ /* 0x000fe2000ff7e0ff */
[----:B------:R0:W5:Y:S01]  /*1260*/  @P1 LDG.E R3, desc[UR38][R6.64] ;  /* 0x0000002606031981 */ /* 0x000162000c1e1900 */
[----:B------:R-:W-:Y:S01]  /*1270*/  ISETP.NE.AND.EX P2, PT, RZ, UR9, PT, P2 ;  /* 0x00000009ff007c0c */ /* 0x000fe2000bf45320 */
[----:B------:R-:W-:Y:S01]  /*1280*/  IMAD.U32 R195, RZ, RZ, UR4 ;  /* 0x00000004ffc37e24 */ /* 0x000fe2000f8e00ff */
[----:B------:R-:W-:Y:S01]  /*1290*/  IADD3.X R9, R221, UR7, RZ, P3, !PT ;  /* 0x00000007dd097c10 */ /* 0x000fe20009ffe4ff */
[----:B------:R-:W-:-:S04]  /*12a0*/  ULDC.64 UR4, c[0x0][0x3f8] ;  /* 0x0000fe0000047ab9 */ /* 0x000fc80000000a00 */
[----:B------:R0:W5:Y:S06]  /*12b0*/  @P0 LDG.E R29, desc[UR38][R8.64] ;  /* 0x00000026081d0981 */ /* 0x00016c000c1e1900 */
[----:B------:R-:W-:-:S04]  /*12c0*/  @P2 IADD3 R4, P1, R220, UR8, RZ ;  /* 0x00000008dc042c10 */ /* 0x000fc8000ff3e0ff */
[----:B------:R-:W-:-:S05]  /*12d0*/  @P2 IADD3.X R5, R221, UR9, RZ, P1, !PT ;  /* 0x00000009dd052c10 */ /* 0x000fca0008ffe4ff */
        /* <DEDUP_REMOVED lines=9> */
[----:B------:R-:W-:Y:S02]  /*1370*/  IMAD.U32 R28, RZ, RZ, UR4 ;  /* 0x00000004ff1c7e24 */ /* 0x000fe4000f8e00ff */
[----:B------:R-:W-:Y:S01]  /*1380*/  IMAD.MOV.U32 R27, RZ, RZ, R222 ;  /* 0x000000ffff1b7224 */ /* 0x000fe200078e00de */
[----:B01----:R-:W-:Y:S06]  /*1390*/  @P2 BRA `(.L_x_7755) ;  /* 0x0000000000242947 */ /* 0x003fec0003800000 */
        /* <DEDUP_REMOVED lines=9> */
.L_x_7755:
[----:B------:R-:W-:Y:S01]  /*1430*/  ULDC.64 UR4, c[0x0][0xa20] ;  /* 0x0002880000047ab9 */ /* 0x000fe20000000a00 */
[----:B------:R-:W-:Y:S01]  /*1440*/  IMAD.MOV.U32 R224, RZ, RZ, R193 ;  /* 0x000000ffffe07224 */ /* 0x000fe200078e00c1 */
[----:B------:R-:W-:Y:S01]  /*1450*/  ISETP.NE.U32.AND P1, PT, RZ, UR4, PT ;  /* 0x00000004ff007c0c */ /* 0x000fe2000bf25070 */
[----:B------:R-:W-:-:S03]  /*1460*/  IMAD.MOV.U32 R218, RZ, RZ, R194 ;  /* 0x000000ffffda7224 */ /* 0x000fc600078e00c2 */
[----:B------:R-:W-:-:S13]  /*1470*/  ISETP.NE.AND.EX P1, PT, RZ, UR5, PT, P1 ;  /* 0x00000005ff007c0c */ /* 0x000fda000bf25310 */
[----:B------:R-:W-:Y:S05]  /*1480*/  @!P1 BRA `(.L_x_7756) ;  /* 0x0000000000109947 */ /* 0x000fea0003800000 */
[----:B------:R-:W-:-:S04]  /*1490*/  IADD3 R4, P0, R220, UR4, RZ ;  /* 0x00000004dc047c10 */ /* 0x000fc8000ff1e0ff */
[----:B------:R-:W-:-:S05]  /*14a0*/  IADD3.X R5, R221, UR5, RZ, P0, !PT ;  /* 0x00000005dd057c10 */ /* 0x000fca00087fe4ff */
[----:B------:R0:W5:Y:S01]  /*14b0*/  LDG.E R28, desc[UR38][R4.64] ;  /* 0x00000026041c7981 */ /* 0x000162000c1e1900 */
[----:B------:R-:W-:Y:S05]  /*14c0*/  BRA `(.L_x_7757) ;  /* 0x0000000000107947 */ /* 0x000fea0003800000 */
.L_x_7756:
[----:B------:R-:W-:Y:S05]  /*14d0*/  @!P0 BRA `(.L_x_7757) ;  /* 0x00000000000c8947 */ /* 0x000fea0003800000 */
[----:B------:R-:W2:Y:S04]  /*14e0*/  LDG.E R5, desc[UR38][R8.64] ;  /* 0x0000002608057981 */ /* 0x000ea8000c1e1900 */
[----:B------:R-:W2:Y:S02]  /*14f0*/  LDG.E R28, desc[UR38][R8.64+0x4] ;  /* 0x00000426081c7981 */ /* 0x000ea4000c1e1900 */
[----:B--2---:R-:W-:-:S07]  /*1500*/  IMAD.IADD R28, R28, 0x1, -R5 ;  /* 0x000000011c1c7824 */ /* 0x004fce00078e0a05 */
.L_x_7757:
[----:B------:R-:W-:Y:S02]  /*1510*/  ULDC.64 UR4, c[0x0][0xa10] ;  /* 0x0002840000047ab9 */ /* 0x000fe40000000a00 */
        /* <DEDUP_REMOVED lines=8> */
[----:B------:R-:W-:Y:S01]  /*15a0*/  LEA R3, R193, 0xff, 0x7 ;  /* 0x000000ffc1037811 */ /* 0x000fe200078e38ff */
[----:B------:R-:W-:Y:S01]  /*15b0*/  IMAD.MOV R25, RZ, RZ, -R8 ;  /* 0x000000ffff197224 */ /* 0x000fe200078e0a08 */
[----:B------:R-:W-:Y:S01]  /*15c0*/  ISETP.NE.U32.AND P1, PT, RZ, UR4, PT ;  /* 0x00000004ff007c0c */ /* 0x000fe2000bf25070 */
[----:B------:R-:W-:-:S03]  /*15d0*/  IMAD.MOV.U32 R117, RZ, RZ, R28 ;  /* 0x000000ffff757224 */ /* 0x000fc600078e001c */
[----:B------:R-:W-:Y:S02]  /*15e0*/  VIMNMX R25, RZ, R25, !PT ;  /* 0x00000019ff197248 */ /* 0x000fe40007fe0100 */
[----:B------:R-:W-:-:S13]  /*15f0*/  ISETP.NE.AND.EX P1, PT, RZ, UR5, PT, P1 ;  /* 0x00000005ff007c0c */ /* 0x000fda000bf25310 */
[----:B------:R-:W-:-:S04]  /*1600*/  @P1 IADD3 R6, P2, R220, UR4, RZ ;  /* 0x00000004dc061c10 */ /* 0x000fc8000ff5e0ff */
[----:B------:R-:W-:-:S05]  /*1610*/  @P1 IADD3.X R7, R221, UR5, RZ, P2, !PT ;  /* 0x00000005dd071c10 */ /* 0x000fca00097fe4ff */
[----:B------:R0:W5:Y:S01]  /*1620*/  @P1 LDG.E R117, desc[UR38][R6.64] ;  /* 0x0000002606751981 */ /* 0x000162000c1e1900 */
[----:B--2---:R-:W-:-:S04]  /*1630*/  @P0 IMAD.IADD R24, R9, 0x1, -R0 ;  /* 0x0000000109180824 */ /* 0x004fc800078e0a00 */
[----:B------:R-:W-:-:S04]  /*1640*/  IMAD.IADD R198, R8, 0x1, R24 ;  /* 0x0000000108c67824 */ /* 0x000fc800078e0218 */
[C---:B------:R-:W-:Y:S01]  /*1650*/  VIADD R0, R198.reuse, 0x7f ;  /* 0x0000007fc6007836 */ /* 0x040fe20000000000 */
[----:B------:R-:W-:-:S04]  /*1660*/  IADD3 R4, R198, R3, -R195 ;  /* 0x00000003c6047210 */ /* 0x000fc80007ffe8c3 */
[----:B------:R-:W-:Y:S02]  /*1670*/  SHF.R.S32.HI R3, RZ, 0x1f, R0 ;  /* 0x0000001fff037819 */ /* 0x000fe40000011400 */
[----:B------:R-:W-:Y:S02]  /*1680*/  SHF.R.S32.HI R5, RZ, 0x1f, R4 ;  /* 0x0000001fff057819 */ /* 0x000fe40000011404 */
[----:B------:R-:W-:Y:S02]  /*1690*/  LEA.HI R3, R3, R0, RZ, 0x7 ;  /* 0x0000000003037211 */ /* 0x000fe400078f38ff */
[----:B------:R-:W-:Y:S02]  /*16a0*/  LEA.HI R5, R5, R4, RZ, 0x7 ;  /* 0x0000000405057211 */ /* 0x000fe400078f38ff */
[----:B------:R-:W-:Y:S02]  /*16b0*/  SHF.R.S32.HI R3, RZ, 0x7, R3 ;  /* 0x00000007ff037819 */ /* 0x000fe40000011403 */
[----:B------:R-:W-:-:S04]  /*16c0*/  SHF.R.S32.HI R0, RZ, 0x7, R5 ;  /* 0x00000007ff007819 */ /* 0x000fc80000011405 */
[----:B------:R-:W-:-:S05]  /*16d0*/  VIMNMX R123, R3, R0, PT ;  /* 0x00000000037b7248 */ /* 0x000fca0003fe0100 */
[----:B------:R-:W-:-:S05]  /*16e0*/  IMAD R3, R123, 0x80, -R8 ;  /* 0x000000807b037824 */ /* 0x000fca00078e0a08 */
[----:B------:R-:W-:-:S04]  /*16f0*/  VIMNMX R0, R3, R24, PT ;  /* 0x0000001803007248 */ /* 0x000fc80003fe0100 */
[----:B------:R-:W-:Y:S02]  /*1700*/  ISETP.GT.AND P0, PT, R0, R25, PT ;  /* 0x000000190000720c */ /* 0x000fe40003f04270 */
[----:B------:R-:W-:-:S05]  /*1710*/  SHF.R.U32.HI R25, RZ, 0x7, R25 ;  /* 0x00000007ff197819 */ /* 0x000fca0000011619 */
[----:B------:R-:W-:-:S06]  /*1720*/  IMAD.MOV.U32 R26, RZ, RZ, R25 ;  /* 0x000000ffff1a7224 */ /* 0x000fcc00078e0019 */
[----:B------:R-:W-:-:S05]  /*1730*/  @P0 VIADD R0, R0, 0x7f ;  /* 0x0000007f00000836 */ /* 0x000fca0000000000 */
[----:B------:R-:W-:-:S04]  /*1740*/  @P0 SHF.R.S32.HI R3, RZ, 0x1f, R0 ;  /* 0x0000001fff030819 */ /* 0x000fc80000011400 */
[----:B------:R-:W-:-:S04]  /*1750*/  @P0 LEA.HI R3, R3, R0, RZ, 0x7 ;  /* 0x0000000003030211 */ /* 0x000fc800078f38ff */
[----:B------:R-:W-:Y:S02]  /*1760*/  @P0 SHF.R.S32.HI R26, RZ, 0x7, R3 ;  /* 0x00000007ff1a0819 */ /* 0x000fe40000011403 */
        /* <DEDUP_REMOVED lines=23> */
.L_x_7760:
[----:B------:R-:W-:Y:S05]  /*18e0*/  BSYNC B6 ;  /* 0x0000000000067941 */ /* 0x000fea0003800000 */
.L_x_7759:
        /* <DEDUP_REMOVED lines=20> */
.L_x_7762:
[----:B------:R-:W-:Y:S05]  /*1a30*/  BSYNC B6 ;  /* 0x0000000000067941 */ /* 0x000fea0003800000 */
.L_x_7761:
[----:B------:R-:W-:Y:S01]  /*1a40*/  ULDC.64 UR4, c[0x0][0x9f8] ;  /* 0x00027e0000047ab9 */ /* 0x000fe20000000a00 */
[----:B------:R-:W0:Y:S01]  /*1a50*/  LDC R0, c[0x0][0x428] ;  /* 0x00010a00ff007b82 */ /* 0x000e220000000800 */
[----:B------:R-:W-:-:S07]  /*1a60*/  ISETP.NE.U32.AND P0, PT, RZ, UR4, PT ;  /* 0x00000004ff007c0c */ /* 0x000fce000bf05070 */
[----:B------:R-:W1:Y:S01]  /*1a70*/  LDC.64 R40, c[0x0][0x2f0] ;  /* 0x0000bc00ff287b82 */ /* 0x000e620000000a00 */
[----:B------:R-:W-:Y:S01]  /*1a80*/  ISETP.NE.AND.EX P0, PT, RZ, UR5, PT, P0 ;  /* 0x00000005ff007c0c */ /* 0x000fe2000bf05300 */
[----:B------:R-:W2:Y:S01]  /*1a90*/  S2R R21, SR_TID.X ;  /* 0x0000000000157919 */ /* 0x000ea20000002100 */
[----:B------:R-:W-:Y:S01]  /*1aa0*/  IMAD.IADD R85, R29, 0x1, R28 ;  /* 0x000000011d557824 */ /* 0x000fe200078e021c */
[----:B------:R-:W-:-:S04]  /*1ab0*/  ULDC.64 UR6, c[0x0][0xa08] ;  /* 0x0002820000067ab9 */ /* 0x000fc80000000a00 */
[----:B------:R-:W3:Y:S06]  /*1ac0*/  LDC.64 R108, c[0x0][0x3d8] ;  /* 0x0000f600ff6c7b82 */ /* 0x000eec0000000a00 */
[----:B------:R-:W-:Y:S02]  /*1ad0*/  @P0 IADD3 R4, P1, R220, UR4, RZ ;  /* 0x00000004dc040c10 */ /* 0x000fe4000ff3e0ff */
[----:B------:R-:W4:Y:S02]  /*1ae0*/  LDC R29, c[0x0][0x3d4] ;  /* 0x0000f500ff1d7b82 */ /* 0x000f240000000800 */
[----:B------:R-:W-:Y:S01]  /*1af0*/  @P0 IADD3.X R5, R221, UR5, RZ, P1, !PT ;  /* 0x00000005dd050c10 */ /* 0x000fe20008ffe4ff */
[----:B------:R-:W-:-:S04]  /*1b00*/  ULDC.64 UR4, c[0x0][0x2f8] ;  /* 0x0000be0000047ab9 */ /* 0x000fc80000000a00 */
[----:B------:R2:W4:Y:S01]  /*1b10*/  @P0 LDG.E R27, desc[UR38][R4.64] ;  /* 0x00000026041b0981 */ /* 0x000522000c1e1900 */
[----:B0-----:R-:W-:Y:S01]  /*1b20*/  ISETP.NE.AND P0, PT, R0, 0x1, PT ;  /* 0x000000010000780c */ /* 0x001fe20003f05270 */
[----:B-1----:R-:W-:Y:S01]  /*1b30*/  IMAD.SHL.U32 R92, R40, 0x20, RZ ;  /* 0x00000020285c7824 */ /* 0x002fe200078e00ff */
[----:B------:R-:W-:Y:S01]  /*1b40*/  SHF.R.S32.HI R35, RZ, 0x1f, R85 ;  /* 0x0000001fff237819 */ /* 0x000fe20000011455 */
[-C--:B------:R-:W-:Y:S01]  /*1b50*/  IMAD.WIDE.U32 R42, R18, R40.reuse, R16 ;  /* 0x00000028122a7225 */ /* 0x080fe200078e0010 */
[----:B------:R-:W-:Y:S02]  /*1b60*/  SHF.R.S32.HI R23, RZ, 0x1f, R22 ;  /* 0x0000001fff177819 */ /* 0x000fe40000011416 */
[----:B------:R-:W-:Y:S01]  /*1b70*/  SHF.L.U64.HI R93, R40, 0x5, R41 ;  /* 0x00000005285d7819 */ /* 0x000fe20000010229 */
[-C--:B------:R-:W-:Y:S01]  /*1b80*/  IMAD R6, R35, R40.reuse, RZ ;  /* 0x0000002823067224 */ /* 0x080fe200078e02ff */
[----:B---3--:R-:W-:Y:S01]  /*1b90*/  SHF.L.U64.HI R15, R108, 0x5, R109 ;  /* 0x000000056c0f7819 */ /* 0x008fe2000001026d */
[----:B--2---:R-:W-:Y:S01]  /*1ba0*/  IMAD.WIDE.U32 R4, R85, R40, RZ ;  /* 0x0000002855047225 */ /* 0x004fe200078e00ff */
[----:B------:R-:W-:-:S03]  /*1bb0*/  SHF.R.U32.HI R21, RZ, 0x7, R21 ;  /* 0x00000007ff157819 */ /* 0x000fc60000011615 */
[----:B------:R-:W0:Y:S01]  /*1bc0*/  @P0 LDC R3, c[0x0][0x42c] ;  /* 0x00010b00ff030b82 */ /* 0x000e220000000800 */
[----:B------:R-:W-:Y:S01]  /*1bd0*/  ISETP.NE.AND P6, PT, R21, 0x1, PT ;  /* 0x000000011500780c */ /* 0x000fe20003fc5270 */
[----:B------:R-:W-:Y:S01]  /*1be0*/  IMAD.WIDE.U32 R10, R18, R108, R16 ;  /* 0x0000006c120a7225 */ /* 0x000fe200078e0010 */
[----:B----4-:R-:W-:-:S03]  /*1bf0*/  ISETP.GE.AND P2, PT, R16, R29, PT ;  /* 0x0000001d1000720c */ /* 0x010fc60003f46270 */
[----:B------:R-:W-:Y:S02]  /*1c00*/  IMAD.WIDE.U32 R90, R18, R40, R92 ;  /* 0x00000028125a7225 */ /* 0x000fe400078e005c */
[----:B------:R-:W1:Y:S02]  /*1c10*/  @P0 LDC R7, c[0x0][0x430] ;  /* 0x00010c00ff070b82 */ /* 0x000e640000000800 */
[----:B------:R-:W-:Y:S02]  /*1c20*/  IMAD.SHL.U32 R116, R29, 0x2, RZ ;  /* 0x000000021d747824 */ /* 0x000fe400078e00ff */
[----:B------:R-:W-:Y:S01]  /*1c30*/  VIADD R126, R21, 0x8 ;  /* 0x00000008157e7836 */ /* 0x000fe20000000000 */
[C---:B------:R-:W-:Y:S01]  /*1c40*/  SHF.L.U64.HI R21, R40.reuse, 0x6, R41 ;  /* 0x0000000628157819 */ /* 0x040fe20000010229 */
        /* <DEDUP_REMOVED lines=14> */
[----:B0-----:R-:W-:-:S04]  /*1d30*/  IMAD R12, R19, R6, RZ ;  /* 0x00000006130c7224 */ /* 0x001fc800078e02ff */
[----:B------:R-:W-:Y:S01]  /*1d40*/  IMAD R87, R18, R7, R12 ;  /* 0x0000000712577224 */ /* 0x000fe200078e020c */
[----:B------:R-:W-:Y:S02]  /*1d50*/  SHF.R.S32.HI R0, RZ, 0x1f, R27 ;  /* 0x0000001fff007819 */ /* 0x000fe4000001141b */
[----:B------:R-:W-:Y:S02]  /*1d60*/  SEL R99, R27, RZ, !P0 ;  /* 0x000000ff1b637207 */ /* 0x000fe40004000000 */
[----:B------:R-:W-:Y:S02]  /*1d70*/  SEL R9, R0, RZ, !P0 ;  /* 0x000000ff00097207 */ /* 0x000fe40004000000 */
[----:B------:R-:W-:Y:S01]  /*1d80*/  IADD3 R84, P0, R18, R85, RZ ;  /* 0x0000005512547210 */ /* 0x000fe20007f1e0ff */
[----:B------:R-:W-:-:S04]  /*1d90*/  IMAD.WIDE.U32 R100, R99, UR4, R4 ;  /* 0x0000000463647c25 */ /* 0x000fc8000f8e0004 */
[----:B------:R-:W-:Y:S02]  /*1da0*/  IMAD R0, R9, UR4, RZ ;  /* 0x0000000409007c24 */ /* 0x000fe4000f8e02ff */
[----:B------:R-:W-:Y:S01]  /*1db0*/  IMAD.X R85, R19, 0x1, R35, P0 ;  /* 0x0000000113557824 */ /* 0x000fe200000e0623 */
[----:B------:R-:W-:Y:S01]  /*1dc0*/  IADD3 R35, P3, R100, 0x40, RZ ;  /* 0x0000004064237810 */ /* 0x000fe20007f7e0ff */
        /* <DEDUP_REMOVED lines=15> */
[----:B------:R-:W-:Y:S02]  /*1ec0*/  IMAD.MOV.U32 R88, RZ, RZ, R8 ;  /* 0x000000ffff587224 */ /* 0x000fe400078e0008 */
[----:B------:R-:W-:Y:S01]  /*1ed0*/  IMAD.WIDE.U32 R98, R99, UR4, R4 ;  /* 0x0000000463627c25 */ /* 0x000fe2000f8e0004 */
[----:B------:R-:W-:Y:S01]  /*1ee0*/  ULDC UR4, c[0x0][0x2e4] ;  /* 0x0000b90000047ab9 */ /* 0x000fe20000000800 */
[----:B------:R-:W-:Y:S01]  /*1ef0*/  @!P6 BAR.SYNC.DEFER_BLOCKING 0x9, 0x100 ;  /* 0x024400000000eb1d */ /* 0x000fe20000010000 */
[C---:B------:R-:W-:Y:S01]  /*1f00*/  ISETP.GE.AND P2, PT, R16.reuse, UR4, PT ;  /* 0x0000000410007c0c */ /* 0x040fe2000bf46270 */
[----:B------:R-:W-:Y:S02]  /*1f10*/  IMAD.IADD R3, R16, 0x1, R3 ;  /* 0x0000000110037824 */ /* 0x000fe400078e0203 */
[----:B------:R-:W-:-:S03]  /*1f20*/  IMAD.WIDE.U32 R4, R18, R108, R22 ;  /* 0x0000006c12047225 */ /* 0x000fc600078e0016 */
[----:B------:R-:W-:Y:S01]  /*1f30*/  SHF.R.S32.HI R14, RZ, 0x1f, R3 ;  /* 0x0000001fff0e7819 */ /* 0x000fe20000011403 */
[----:B------:R-:W-:Y:S01]  /*1f40*/  IMAD.IADD R89, R9, 0x1, R87 ;  /* 0x0000000109597824 */ /* 0x000fe200078e0257 */
[----:B-----5:R-:W-:Y:S01]  /*1f50*/  SHF.R.S32.HI R9, RZ, 0x1f, R117 ;  /* 0x0000001fff097819 */ /* 0x020fe20000011475 */
[----:B------:R-:W-:Y:S01]  /*1f60*/  IMAD.IADD R5, R5, 0x1, R13 ;  /* 0x0000000105057824 */ /* 0x000fe200078e020d */
[CC--:B------:R-:W-:Y:S01]  /*1f70*/  LEA.HI R8, R14.reuse, R3.reuse, RZ, 0x6 ;  /* 0x000000030e087211 */ /* 0x0c0fe200078f30ff */
[----:B------:R-:W-:Y:S01]  /*1f80*/  IMAD.IADD R11, R13, 0x1, R11 ;  /* 0x000000010d0b7824 */ /* 0x000fe200078e020b */
[----:B------:R-:W-:Y:S01]  /*1f90*/  LEA.HI R44, R14, R3, RZ, 0x3 ;  /* 0x000000030e2c7211 */ /* 0x000fe200078f18ff */
[----:B------:R-:W-:-:S03]  /*1fa0*/  IMAD.WIDE.U32 R96, R117, R108, R4 ;  /* 0x0000006c75607225 */ /* 0x000fc600078e0004 */
[----:B------:R-:W-:Y:S01]  /*1fb0*/  LOP3.LUT R3, R44, 0x38, RZ, 0xc0, !PT ;  /* 0x000000382c037812 */ /* 0x000fe200078ec0ff */
[----:B------:R-:W-:Y:S01]  /*1fc0*/  IMAD.SHL.U32 R8, R8, 0x80, RZ ;  /* 0x0000008008087824 */ /* 0x000fe200078e00ff */
[----:B------:R-:W-:Y:S01]  /*1fd0*/  LOP3.LUT R20, R199, 0x38, R44, 0xf8, !PT ;  /* 0x00000038c7147812 */ /* 0x000fe200078ef82c */
[-C--:B------:R-:W-:Y:S01]  /*1fe0*/  IMAD.WIDE.U32 R12, R18, R6.reuse, R16 ;  /* 0x00000006120c7225 */ /* 0x080fe200078e0010 */
[----:B------:R-:W-:Y:S02]  /*1ff0*/  LOP3.LUT R14, R200, 0x38, R44, 0xf8, !PT ;  /* 0x00000038c80e7812 */ /* 0x000fe400078ef82c */
[----:B------:R-:W-:Y:S01]  /*2000*/  LOP3.LUT R115, R8, 0xffffe000, RZ, 0xc0, !PT ;  /* 0xffffe00008737812 */ /* 0x000fe200078ec0ff */
[----:B------:R-:W-:Y:S01]  /*2010*/  IMAD R4, R9, R6, RZ ;  /* 0x0000000609047224 */ /* 0x000fe200078e02ff */
[----:B------:R-:W-:Y:S01]  /*2020*/  LOP3.LUT R8, R3, 0x1c0, R202, 0xf8, !PT ;  /* 0x000001c003087812 */ /* 0x000fe200078ef8ca */
[----:B------:R-:W-:Y:S01]  /*2030*/  IMAD R3, R19, R40, RZ ;  /* 0x0000002813037224 */ /* 0x000fe200078e02ff */
[----:B------:R-:W-:Y:S01]  /*2040*/  LOP3.LUT R20, R20, R203, RZ, 0x3c, !PT ;  /* 0x000000cb14147212 */ /* 0x000fe200078e3cff */
[----:B------:R-:W-:Y:S01]  /*2050*/  IMAD.MOV.U32 R86, RZ, RZ, R12 ;  /* 0x000000ffff567224 */ /* 0x000fe200078e000c */
[----:B------:R-:W-:Y:S01]  /*2060*/  LOP3.LUT R12, R201, 0x38, R44, 0xf8, !PT ;  /* 0x00000038c90c7812 */ /* 0x000fe200078ef82c */
[----:B------:R-:W-:Y:S01]  /*2070*/  IMAD R27, R18, R41, R3 ;  /* 0x00000029121b7224 */ /* 0x000fe200078e0203 */
[----:B------:R-:W-:Y:S01]  /*2080*/  LOP3.LUT R14, R14, R205, RZ, 0x3c, !PT ;  /* 0x000000cd0e0e7212 */ /* 0x000fe200078e3cff */
[----:B------:R-:W-:Y:S01]  /*2090*/  IMAD R39, R117, R7, R4 ;  /* 0x0000000775277224 */ /* 0x000fe200078e0204 */
[----:B------:R-:W-:Y:S01]  /*20a0*/  IADD3 R4, P1, R92, R90, RZ ;  /* 0x0000005a5c047210 */ /* 0x000fe20007f3e0ff */
[----:B------:R-:W-:Y:S01]  /*20b0*/  IMAD.IADD R32, R101, 0x1, R33 ;  /* 0x0000000165207824 */ /* 0x000fe200078e0221 */
[----:B------:R-:W-:Y:S01]  /*20c0*/  IADD3 R33, P0, R100, R42, RZ ;  /* 0x0000002a64217210 */ /* 0x000fe20007f1e0ff */
[----:B------:R-:W-:Y:S01]  /*20d0*/  IMAD.IADD R5, R27, 0x1, R91 ;  /* 0x000000011b057824 */ /* 0x000fe200078e025b */
[----:B------:R-:W-:Y:S01]  /*20e0*/  LOP3.LUT R12, R12, R207, RZ, 0x3c, !PT ;  /* 0x000000cf0c0c7212 */ /* 0x000fe200078e3cff */
[----:B------:R-:W-:Y:S01]  /*20f0*/  IMAD R28, R9, R108, RZ ;  /* 0x0000006c091c7224 */ /* 0x000fe200078e02ff */
[----:B------:R-:W-:Y:S01]  /*2100*/  IADD3 R111, R20, R115, R204 ;  /* 0x00000073146f7210 */ /* 0x000fe20007ffe0cc */
[----:B------:R-:W-:Y:S01]  /*2110*/  IMAD.IADD R27, R43, 0x1, R27 ;  /* 0x000000012b1b7824 */ /* 0x000fe200078e021b */
[----:B------:R-:W-:Y:S01]  /*2120*/  LOP3.LUT R8, R8, R209, RZ, 0x3c, !PT ;  /* 0x000000d108087212 */ /* 0x000fe200078e3cff */
[----:B------:R-:W-:Y:S01]  /*2130*/  IMAD.IADD R87, R87, 0x1, R13 ;  /* 0x0000000157577824 */ /* 0x000fe200078e020d */
[----:B------:R-:W-:Y:S01]  /*2140*/  IADD3 R112, R14, R115, R206 ;  /* 0x000000730e707210 */ /* 0x000fe20007ffe0ce */
[----:B------:R-:W-:Y:S01]  /*2150*/  IMAD.X R20, R5, 0x1, R93, P1 ;  /* 0x0000000105147824 */ /* 0x000fe200008e065d */
[----:B------:R-:W-:Y:S01]  /*2160*/  IADD3 R107, P1, R4, R92, RZ ;  /* 0x0000005c046b7210 */ /* 0x000fe20007f3e0ff */
[C---:B------:R-:W-:Y:S01]  /*2170*/  IMAD R31, R117.reuse, R109, R28 ;  /* 0x0000006d751f7224 */ /* 0x040fe200078e021c */
[----:B------:R-:W-:Y:S01]  /*2180*/  IADD3 R113, R12, R115, R208 ;  /* 0x000000730c717210 */ /* 0x000fe20007ffe0d0 */
[----:B------:R-:W-:Y:S01]  /*2190*/  IMAD.WIDE.U32 R94, R117, R108, R10 ;  /* 0x0000006c755e7225 */ /* 0x000fe200078e000a */
[----:B------:R-:W-:-:S02]  /*21a0*/  SHF.L.U64.HI R14, R108, 0x6, R109 ;  /* 0x000000066c0e7819 */ /* 0x000fc4000001026d */
[----:B------:R-:W-:Y:S01]  /*21b0*/  LOP3.LUT R34, R44, 0xfffffff8, RZ, 0xc0, !PT ;  /* 0xfffffff82c227812 */ /* 0x000fe200078ec0ff */
[----:B------:R-:W-:Y:S01]  /*21c0*/  IMAD.X R36, R27, 0x1, R32, P0 ;  /* 0x000000011b247824 */ /* 0x000fe200000e0620 */
[----:B------:R-:W-:Y:S01]  /*21d0*/  IADD3 R37, P0, R33, 0x40, RZ ;  /* 0x0000004021257810 */ /* 0x000fe20007f1e0ff */
[CC--:B------:R-:W-:Y:S01]  /*21e0*/  IMAD.WIDE.U32 R88, R117.reuse, R6.reuse, R88 ;  /* 0x0000000675587225 */ /* 0x0c0fe200078e0058 */
[----:B------:R-:W-:Y:S02]  /*21f0*/  SHF.L.U64.HI R109, R108, 0x7, R109 ;  /* 0x000000076c6d7819 */ /* 0x000fe4000001026d */
[----:B------:R-:W-:Y:S01]  /*2200*/  IADD3 R115, R8, R115, R210 ;  /* 0x0000007308737210 */ /* 0x000fe20007ffe0d2 */
[----:B------:R-:W-:Y:S01]  /*2210*/  IMAD.WIDE.U32 R86, R117, R6, R86 ;  /* 0x0000000675567225 */ /* 0x000fe200078e0056 */
[C-C-:B------:R-:W-:Y:S02]  /*2220*/  SHF.L.U64.HI R10, R6.reuse, 0x5, R7.reuse ;  /* 0x00000005060a7819 */ /* 0x140fe40000010207 */
[----:B------:R-:W-:Y:S01]  /*2230*/  SHF.L.U64.HI R9, R6, 0x6, R7 ;  /* 0x0000000606097819 */ /* 0x000fe20000010207 */
[----:B------:R-:W-:Y:S01]  /*2240*/  IMAD.SHL.U32 R13, R108, 0x20, RZ ;  /* 0x000000206c0d7824 */ /* 0x000fe200078e00ff */
[----:B------:R-:W-:Y:S01]  /*2250*/  SHF.L.U64.HI R3, R40, 0x7, R41 ;  /* 0x0000000728037819 */ /* 0x000fe20000010229 */
[C---:B------:R-:W-:Y:S01]  /*2260*/  IMAD.SHL.U32 R12, R108.reuse, 0x40, RZ ;  /* 0x000000406c0c7824 */ /* 0x040fe200078e00ff */
[----:B------:R-:W-:Y:S01]  /*2270*/  SHF.R.S32.HI R41, RZ, 0x1f, R34 ;  /* 0x0000001fff297819 */ /* 0x000fe20000011422 */
[----:B------:R-:W-:Y:S01]  /*2280*/  IMAD.SHL.U32 R11, R108, 0x80, RZ ;  /* 0x000000806c0b7824 */ /* 0x000fe200078e00ff */
[----:B------:R-:W-:Y:S01]  /*2290*/  SHF.L.U64.HI R108, R6, 0x7, R7 ;  /* 0x00000007066c7819 */ /* 0x000fe20000010207 */
[----:B------:R-:W-:-:S02]  /*22a0*/  IMAD.IADD R29, R97, 0x1, R31 ;  /* 0x00000001611d7824 */ /* 0x000fc400078e021f */
[----:B------:R-:W-:Y:S02]  /*22b0*/  IMAD.IADD R30, R31, 0x1, R95 ;  /* 0x000000011f1e7824 */ /* 0x000fe400078e025f */
[C---:B------:R-:W-:Y:S02]  /*22c0*/  IMAD.SHL.U32 R8, R6.reuse, 0x20, RZ ;  /* 0x0000002006087824 */ /* 0x040fe400078e00ff */
[----:B------:R-:W-:Y:S02]  /*22d0*/  IMAD.SHL.U32 R7, R6, 0x40, RZ ;  /* 0x0000004006077824 */ /* 0x000fe400078e00ff */
[----:B------:R-:W-:Y:S01]  /*22e0*/  IMAD.X R28, R20, 0x1, R93, P1 ;  /* 0x00000001141c7824 */ /* 0x000fe200008e065d */
[----:B------:R-:W-:Y:S01]  /*22f0*/  ISETP.GE.AND P1, PT, R196, UR4, PT ;  /* 0x00000004c4007c0c */ /* 0x000fe2000bf26270 */
[----:B------:R-:W-:Y:S02]  /*2300*/  IMAD.IADD R31, R89, 0x1, R39 ;  /* 0x00000001591f7824 */ /* 0x000fe400078e0227 */
[----:B------:R-:W-:Y:S01]  /*2310*/  IMAD.IADD R38, R39, 0x1, R87 ;  /* 0x0000000127267824 */ /* 0x000fe200078e0257 */
[----:B------:R-:W-:Y:S01]  /*2320*/  SHF.R.S32.HI R39, RZ, 0x3, R44 ;  /* 0x00000003ff277819 */ /* 0x000fe2000001142c */
[----:B------:R-:W-:-:S02]  /*2330*/  IMAD.SHL.U32 R6, R6, 0x80, RZ ;  /* 0x0000008006067824 */ /* 0x000fc400078e00ff */
[----:B------:R-:W-:Y:S02]  /*2340*/  IMAD.X R102, RZ, RZ, R32, P3 ;  /* 0x000000ffff667224 */ /* 0x000fe400018e0620 */
[----:B------:R-:W-:Y:S02]  /*2350*/  IMAD.X R103, RZ, RZ, R36, P0 ;  /* 0x000000ffff677224 */ /* 0x000fe400000e0624 */
[----:B------:R-:W-:-:S07]  /*2360*/  IMAD.IADD R104, R99, 0x1, R45 ;  /* 0x0000000163687824 */ /* 0x000fce00078e022d */
.L_x_7848:
        /* <DEDUP_REMOVED lines=18> */
[----:B------:R-:W-:Y:S01]  /*2490*/  IMAD R47, R44, R11, R46 ;  /* 0x0000000b2c2f7224 */ /* 0x000fe200078e022e */
        /* <DEDUP_REMOVED lines=37> */
.L_x_7767:
[----:B------:R-:W-:Y:S05]  /*26f0*/  BSYNC B1 ;  /* 0x0000000000017941 */ /* 0x000fea0003800000 */
.L_x_7766:
        /* <DEDUP_REMOVED lines=42> */
.L_x_7769:
[----:B------:R-:W-:Y:S05]  /*29a0*/  BSYNC B1 ;  /* 0x0000000000017941 */ /* 0x000fea0003800000 */
.L_x_7768:
        /* <DEDUP_REMOVED lines=48> */
.L_x_7771:
[----:B------:R-:W-:Y:S05]  /*2cb0*/  BSYNC B1 ;  /* 0x0000000000017941 */ /* 0x000fea0003800000 */
.L_x_7770:
        /* <DEDUP_REMOVED lines=31> */
.L_x_7773:
[----:B------:R-:W-:Y:S05]  /*2eb0*/  BSYNC B1 ;  /* 0x0000000000017941 */ /* 0x000fea0003800000 */
.L_x_7772:
[----:B01---5:R-:W-:Y:S01]  /*2ec0*/  IMAD.MOV.U32 R44, RZ, RZ, R56 ;  /* 0x000000ffff2c7224 */ /* 0x023fe200078e0038 */
[----:B------:R-:W-:Y:S01]  /*2ed0*/  ISETP.NE.AND P0, PT, R197, 0x3, PT ;  /* 0x00000003c500780c */ /* 0x000fe20003f05270 */
        /* <DEDUP_REMOVED lines=30> */
[----:B------:R-:W-:Y:S01]  /*30c0*/  PRMT R139, R47, 0x7610, R139 ;  /* 0x000076102f8b7816 */ /* 0x000fe2000000008b */
[----:B------:R-:W-:Y:S06]  /*30d0*/  @!P0 BRA `(.L_x_7774) ;  /* 0x0000000000048947 */ /* 0x000fec0003800000 */
[----:B------:R-:W-:Y:S01]  /*30e0*/  BPT.TRAP 0x1 ;  /* 0x000000040000795c */ /* 0x000fe20000300000 */
.L_x_7774:
[----:B------:R-:W-:Y:S01]  /*30f0*/  IMAD R105, R184, 0x8, R2 ;  /* 0x00000008b8697824 */ /* 0x000fe200078e0202 */
[----:B------:R-:W-:Y:S01]  /*3100*/  SHF.L.U32 R122, R191, 0x1f, RZ ;  /* 0x0000001fbf7a7819 */ /* 0x000fe200000006ff */
[----:B------:R-:W-:Y:S03]  /*3110*/  BSSY B1, `(.L_x_7775) ;  /* 0x0000003000017945 */ /* 0x000fe60003800000 */
[----:B------:R-:W0:Y:S02]  /*3120*/  SYNCS.PHASECHK.TRANS64.TRYWAIT P6, [R105+URZ+0x28890], R122 ;  /* 0x0288907a690075a7 */ /* 0x000e2400080c017f */
[----:B0-----:R-:W-:Y:S05]  /*3130*/  @!P6 BRA `(.L_x_7776) ;  /* 0x000001c400f8e947 */ /* 0x001fea0003800000 */
.L_x_8083:
[----:B------:R-:W-:Y:S05]  /*3140*/  BSYNC B1 ;  /* 0x0000000000017941 */ /* 0x000fea0003800000 */
.L_x_7775:
        /* <DEDUP_REMOVED lines=14> */
[----:B------:R-:W-:Y:S02]  /*3230*/  SHF.R.U64 R160, R82, 0x10, R83 ;  /* 0x0000001052a07819 */ /* 0x000fe40000001253 */
        /* <DEDUP_REMOVED lines=15> */
[----:B------:R-:W-:-:S02]  /*3330*/  IMAD.U32 R47, R45, 0x10000, RZ ;  /* 0x000100002d2f7824 */ /* 0x000fc400078e00ff */
[C---:B------:R-:W-:Y:S01]  /*3340*/  FMUL.FTZ R164, R76.reuse, R160 ;  /* 0x000000a04ca47220 */ /* 0x040fe20000410000 */
[-C--:B------:R-:W-:Y:S01]  /*3350*/  FMUL.FTZ R163, R76, R83.reuse ;  /* 0x000000534ca37220 */ /* 0x080fe20000410000 */
[C---:B------:R-:W-:Y:S01]  /*3360*/  IMAD.U32 R45, R44.reuse, 0x10000, RZ ;  /* 0x000100002c2d7824 */ /* 0x040fe200078e00ff */
[----:B------:R-:W-:Y:S01]  /*3370*/  LOP3.LUT R44, R44, 0xffff0000, RZ, 0xc0, !PT ;  /* 0xffff00002c2c7812 */ /* 0x000fe200078ec0ff */
[----:B------:R-:W-:Y:S01]  /*3380*/  FMUL.FTZ R165, R81, R162 ;  /* 0x000000a251a57220 */ /* 0x000fe20000410000 */
        /* <DEDUP_REMOVED lines=21> */
.L_x_7782:
[----:B------:R-:W-:Y:S05]  /*34e0*/  BSYNC B3 ;  /* 0x0000000000037941 */ /* 0x000fea0003800000 */
.L_x_7781:
[----:B------:R-:W-:Y:S02]  /*34f0*/  ULDC.64 UR4, c[0x0][0x2d8] ;  /* 0x0000b60000047ab9 */ /* 0x000fe40000000a00 */
[----:B------:R-:W-:-:S04]  /*3500*/  LEA R76, P3, R77, UR4, 0x1 ;  /* 0x000000044d4c7c11 */ /* 0x000fc8000f8608ff */
[----:B------:R-:W-:-:S05]  /*3510*/  LEA.HI.X R77, R77, UR5, R156, 0x1, P3 ;  /* 0x000000054d4d7c11 */ /* 0x000fca00098f0c9c */
[----:B--2---:R1:W-:Y:S04]  /*3520*/  STG.E.128 desc[UR38][R76.64], R44 ;  /* 0x0000002c4c007986 */ /* 0x0043e8000c101d26 */
.L_x_7780:
[----:B------:R-:W-:Y:S05]  /*3530*/  BSYNC B2 ;  /* 0x0000000000027941 */ /* 0x000fea0003800000 */
.L_x_7779:
        /* <DEDUP_REMOVED lines=11> */
[----:B------:R-:W-:Y:S02]  /*35f0*/  PRMT R144, R144, 0x5410, R77 ;  /* 0x0000541090907816 */ /* 0x000fe4000000004d */
[----:B------:R-:W-:Y:S02]  /*3600*/  PRMT R141, R141, 0x5410, R76 ;  /* 0x000054108d8d7816 */ /* 0x000fe4000000004c */
[----:B------:R-:W-:Y:S01]  /*3610*/  SHF.R.U64 R83, R72, 0x10, R73 ;  /* 0x0000001048537819 */ /* 0x000fe20000001249 */
[C---:B------:R-:W-:Y:S01]  /*3620*/  IMAD.U32 R72, R46.reuse, 0x10000, RZ ;  /* 0x000100002e487824 */ /* 0x040fe200078e00ff */
        /* <DEDUP_REMOVED lines=15> */
[----:B------:R-:W-:Y:S01]  /*3720*/  FMUL.FTZ R83, R47, R80 ;  /* 0x000000502f537220 */ /* 0x000fe20000410000 */
[----:B------:R-:W-:Y:S01]  /*3730*/  LOP3.LUT R141, R141, 0xffff0000, RZ, 0xc0, !PT ;  /* 0xffff00008d8d7812 */ /* 0x000fe200078ec0ff */
[----:B------:R-:W-:Y:S01]  /*3740*/  FFMA.FTZ R72, R72, R81, R73 ;  /* 0x0000005148487223 */ /* 0x000fe20000010049 */
[----:B------:R-:W-:Y:S01]  /*3750*/  FMUL.FTZ R47, R47, R76 ;  /* 0x0000004c2f2f7220 */ /* 0x000fe20000410000 */
[----:B------:R-:W-:Y:S01]  /*3760*/  LOP3.LUT R44, R44, 0xffff0000, RZ, 0xc0, !PT ;  /* 0xffff00002c2c7812 */ /* 0x000fe200078ec0ff */
[----:B------:R-:W-:Y:S01]  /*3770*/  FMUL.FTZ R73, R75, R144 ;  /* 0x000000904b497220 */ /* 0x000fe20000410000 */
[----:B------:R-:W-:-:S02]  /*3780*/  IMAD.U32 R142, R142, 0x10000, RZ ;  /* 0x000100008e8e7824 */ /* 0x000fc400078e00ff */
[-C--:B------:R-:W-:Y:S01]  /*3790*/  FMUL.FTZ R75, R75, R141.reuse ;  /* 0x0000008d4b4b7220 */ /* 0x080fe20000410000 */
        /* <DEDUP_REMOVED lines=15> */
.L_x_7784:
[----:B------:R-:W-:Y:S05]  /*3890*/  BSYNC B2 ;  /* 0x0000000000027941 */ /* 0x000fea0003800000 */
.L_x_7783:
[----:B------:R-:W-:Y:S02]  /*38a0*/  ULDC.64 UR4, c[0x0][0x2d8] ;  /* 0x0000b60000047ab9 */ /* 0x000fe40000000a00 */
[----:B------:R-:W-:-:S04]  /*38b0*/  LEA R72, P3, R154, UR4, 0x1 ;  /* 0x000000049a487c11 */ /* 0x000fc8000f8608ff */
[----:B------:R-:W-:-:S05]  /*38c0*/  LEA.HI.X R73, R154, UR5, R153, 0x1, P3 ;  /* 0x000000059a497c11 */ /* 0x000fca00098f0c99 */
[----:B--2---:R2:W-:Y:S04]  /*38d0*/  STG.E.128 desc[UR38][R72.64], R44 ;  /* 0x0000002c48007986 */ /* 0x0045e8000c101d26 */
.L_x_7778:
[----:B------:R-:W-:Y:S05]  /*38e0*/  BSYNC B1 ;  /* 0x0000000000017941 */ /* 0x000fea0003800000 */
.L_x_7777:
        /* <DEDUP_REMOVED lines=58> */
.L_x_7790:
[----:B------:R-:W-:Y:S05]  /*3c90*/  BSYNC B3 ;  /* 0x0000000000037941 */ /* 0x000fea0003800000 */
.L_x_7789:
[----:B------:R-:W-:Y:S02]  /*3ca0*/  ULDC.64 UR4, c[0x0][0x2d8] ;  /* 0x0000b60000047ab9 */ /* 0x000fe40000000a00 */
[----:B------:R-:W-:-:S04]  /*3cb0*/  LEA R68, P3, R74, UR4, 0x1 ;  /* 0x000000044a447c11 */ /* 0x000fc8000f8608ff */
[----:B------:R-:W-:-:S05]  /*3cc0*/  LEA.HI.X R69, R74, UR5, R75, 0x1, P3 ;  /* 0x000000054a457c11 */ /* 0x000fca00098f0c4b */
[----:B--2---:R2:W-:Y:S04]  /*3cd0*/  STG.E.128 desc[UR38][R68.64], R44 ;  /* 0x0000002c44007986 */ /* 0x0045e8000c101d26 */
.L_x_7788:
[----:B------:R-:W-:Y:S05]  /*3ce0*/  BSYNC B2 ;  /* 0x0000000000027941 */ /* 0x000fea0003800000 */
.L_x_7787:
        /* <DEDUP_REMOVED lines=53> */
.L_x_7792:
[----:B------:R-:W-:Y:S05]  /*4040*/  BSYNC B2 ;  /* 0x0000000000027941 */ /* 0x000fea0003800000 */
.L_x_7791:
[----:B------:R-:W-:Y:S02]  /*4050*/  ULDC.64 UR4, c[0x0][0x2d8] ;  /* 0x0000b60000047ab9 */ /* 0x000fe40000000a00 */
[----:B------:R-:W-:-:S04]  /*4060*/  LEA R64, P3, R72, UR4, 0x1 ;  /* 0x0000000448407c11 */ /* 0x000fc8000f8608ff */
[----:B------:R-:W-:-:S05]  /*4070*/  LEA.HI.X R65, R72, UR5, R77, 0x1, P3 ;  /* 0x0000000548417c11 */ /* 0x000fca00098f0c4d */
[----:B--2---:R3:W-:Y:S04]  /*4080*/  STG.E.128 desc[UR38][R64.64], R44 ;  /* 0x0000002c40007986 */ /* 0x0047e8000c101d26 */
.L_x_7786:
[----:B------:R-:W-:Y:S05]  /*4090*/  BSYNC B1 ;  /* 0x0000000000017941 */ /* 0x000fea0003800000 */
.L_x_7785:
[----:B------:R-:W-:Y:S01]  /*40a0*/  ISETP.NE.AND P3, PT, R143, RZ, PT ;  /* 0x000000ff8f00720c */ /* 0x000fe20003f65270 */
[----:B------:R-:W-:-:S12]  /*40b0*/  BSSY B1, `(.L_x_7793) ;  /* 0x000007a000017945 */ /* 0x000fd80003800000 */
[----:B------:R-:W-:Y:S05]  /*40c0*/  @P3 BRA `(.L_x_7794) ;  /* 0x0000000400e03947 */ /* 0x000fea0003800000 */
[----:B------:R-:W-:Y:S01]  /*40d0*/  IADD3 R70, P3, P4, R4, R118, R16 ;  /* 0x0000007604467210 */ /* 0x000fe20007c7e010 */
        /* <DEDUP_REMOVED lines=55> */
.L_x_7798:
[----:B------:R-:W-:Y:S05]  /*4450*/  BSYNC B3 ;  /* 0x0000000000037941 */ /* 0x000fea0003800000 */
.L_x_7797:
[----:B------:R-:W-:Y:S02]  /*4460*/  ULDC.64 UR4, c[0x0][0x2d8] ;  /* 0x0000b60000047ab9 */ /* 0x000fe40000000a00 */
[----:B------:R-:W-:-:S04]  /*4470*/  LEA R60, P3, R68, UR4, 0x1 ;  /* 0x00000004443c7c11 */ /* 0x000fc8000f8608ff */
[----:B------:R-:W-:-:S05]  /*4480*/  LEA.HI.X R61, R68, UR5, R73, 0x1, P3 ;  /* 0x00000005443d7c11 */ /* 0x000fca00098f0c49 */
[----:B--2---:R4:W-:Y:S04]  /*4490*/  STG.E.128 desc[UR38][R60.64], R44 ;  /* 0x0000002c3c007986 */ /* 0x0049e8000c101d26 */
.L_x_7796:
[----:B------:R-:W-:Y:S05]  /*44a0*/  BSYNC B2 ;  /* 0x0000000000027941 */ /* 0x000fea0003800000 */
.L_x_7795:
        /* <DEDUP_REMOVED lines=53> */
.L_x_7800:
[----:B------:R-:W-:Y:S05]  /*4800*/  BSYNC B2 ;  /* 0x0000000000027941 */ /* 0x000fea0003800000 */
.L_x_7799:
[----:B------:R-:W-:Y:S02]  /*4810*/  ULDC.64 UR4, c[0x0][0x2d8] ;  /* 0x0000b60000047ab9 */ /* 0x000fe40000000a00 */
[----:B------:R-:W-:-:S04]  /*4820*/  LEA R56, P3, R64, UR4, 0x1 ;  /* 0x0000000440387c11 */ /* 0x000fc8000f8608ff */
[----:B------:R-:W-:-:S05]  /*4830*/  LEA.HI.X R57, R64, UR5, R69, 0x1, P3 ;  /* 0x0000000540397c11 */ /* 0x000fca00098f0c45 */
[----:B--2---:R1:W-:Y:S04]  /*4840*/  STG.E.128 desc[UR38][R56.64], R44 ;  /* 0x0000002c38007986 */ /* 0x0043e8000c101d26 */
.L_x_7794:
[----:B------:R-:W-:Y:S05]  /*4850*/  BSYNC B1 ;  /* 0x0000000000017941 */ /* 0x000fea0003800000 */
.L_x_7793:
        /* <DEDUP_REMOVED lines=56> */
.L_x_7805:
[----:B------:R-:W-:Y:S05]  /*4be0*/  BSYNC B2 ;  /* 0x0000000000027941 */ /* 0x000fea0003800000 */
.L_x_7804:
[----:B------:R-:W-:Y:S01]  /*4bf0*/  ULDC.64 UR4, c[0x0][0x2d8] ;  /* 0x0000b60000047ab9 */ /* 0x000fe20000000a00 */
[----:B------:R-:W-:Y:S01]  /*4c00*/  IMAD.X R54, R57, 0x1, R32, P3 ;  /* 0x0000000139367824 */ /* 0x000fe200018e0620 */
[----:B------:R-:W-:-:S04]  /*4c10*/  LEA R52, P3, R63, UR4, 0x1 ;  /* 0x000000043f347c11 */ /* 0x000fc8000f8608ff */
[----:B------:R-:W-:-:S05]  /*4c20*/  LEA.HI.X R53, R63, UR5, R54, 0x1, P3 ;  /* 0x000000053f357c11 */ /* 0x000fca00098f0c36 */
[----:B--2---:R1:W-:Y:S04]  /*4c30*/  STG.E.128 desc[UR38][R52.64], R44 ;  /* 0x0000002c34007986 */ /* 0x0043e8000c101d26 */
.L_x_7803:
[----:B------:R-:W-:Y:S05]  /*4c40*/  BSYNC B1 ;  /* 0x0000000000017941 */ /* 0x000fea0003800000 */
.L_x_7802:
        /* <DEDUP_REMOVED lines=52> */
.L_x_7807:
[----:B------:R-:W-:Y:S05]  /*4f90*/  BSYNC B1 ;  /* 0x0000000000017941 */ /* 0x000fea0003800000 */
.L_x_7806:
[----:B------:R-:W-:Y:S01]  /*4fa0*/  ULDC.64 UR4, c[0x0][0x2d8] ;  /* 0x0000b60000047ab9 */ /* 0x000fe20000000a00 */
[----:B------:R-:W-:Y:S01]  /*4fb0*/  IMAD.X R57, R57, 0x1, R102, P3 ;  /* 0x0000000139397824 */ /* 0x000fe200018e0666 */
[----:B------:R-:W-:-:S04]  /*4fc0*/  LEA R48, P3, R56, UR4, 0x1 ;  /* 0x0000000438307c11 */ /* 0x000fc8000f8608ff */
[----:B------:R-:W-:-:S05]  /*4fd0*/  LEA.HI.X R49, R56, UR5, R57, 0x1, P3 ;  /* 0x0000000538317c11 */ /* 0x000fca00098f0c39 */
[----:B--2---:R1:W-:Y:S01]  /*4fe0*/  STG.E.128 desc[UR38][R48.64], R44 ;  /* 0x0000002c30007986 */ /* 0x0043e2000c101d26 */
[----:B------:R-:W-:Y:S05]  /*4ff0*/  BRA `(.L_x_7801) ;  /* 0x00000030007c7947 */ /* 0x000fea0003800000 */
.L_x_7765:
        /* <DEDUP_REMOVED lines=84> */
.L_x_7809:
[----:B------:R-:W-:Y:S05]  /*5540*/  BSYNC B1 ;  /* 0x0000000000017941 */ /* 0x000fea0003800000 */
.L_x_7808:
[----:B-----5:R-:W-:Y:S01]  /*5550*/  IMAD.MOV.U32 R76, RZ, RZ, R70 ;  /* 0x000000ffff4c7224 */ /* 0x020fe200078e0046 */
        /* <DEDUP_REMOVED lines=66> */
.L_x_7810:
        /* <DEDUP_REMOVED lines=9> */
.L_x_8084:
[----:B------:R-:W-:Y:S05]  /*5a10*/  BSYNC B1 ;  /* 0x0000000000017941 */ /* 0x000fea0003800000 */
.L_x_7811:
        /* <DEDUP_REMOVED lines=34> */
[----:B------:R-:W-:Y:S02]  /*5c40*/  SHF.R.U64 R167, R46, 0x10, R47 ;  /* 0x000000102ea77819 */ /* 0x000fe4000000122f */
[----:B------:R-:W-:Y:S02]  /*5c50*/  PRMT R163, R163, 0x5410, R172 ;  /* 0x00005410a3a37816 */ /* 0x000fe400000000ac */
[----:B------:R-:W-:Y:S02]  /*5c60*/  PRMT R165, R165, 0x5410, R170 ;  /* 0x00005410a5a57816 */ /* 0x000fe400000000aa */
[----:B------:R-:W-:Y:S01]  /*5c70*/  SHF.R.U64 R166, R48, 0x10, R49 ;  /* 0x0000001030a67819 */ /* 0x000fe20000001231 */
[----:B------:R-:W-:Y:S01]  /*5c80*/  IMAD.U32 R49, R82, 0x10000, RZ ;  /* 0x0001000052317824 */ /* 0x000fe200078e00ff */
[--C-:B------:R-:W-:Y:S01]  /*5c90*/  SHF.R.U64 R169, R50, 0x10, R51.reuse ;  /* 0x0000001032a97819 */ /* 0x100fe20000001233 */
[----:B-1----:R-:W-:Y:S01]  /*5ca0*/  IMAD.U32 R48, R78, 0x10000, RZ ;  /* 0x000100004e307824 */ /* 0x002fe200078e00ff */
[----:B------:R-:W-:Y:S01]  /*5cb0*/  SHF.R.U32.HI R171, RZ, 0x10, R51 ;  /* 0x00000010ffab7819 */ /* 0x000fe20000011633 */
[----:B------:R-:W-:Y:S01]  /*5cc0*/  IMAD.U32 R51, R77, 0x10000, RZ ;  /* 0x000100004d337824 */ /* 0x000fe200078e00ff */
[----:B------:R-:W-:Y:S01]  /*5cd0*/  PRMT R164, R164, 0x5410, R167 ;  /* 0x00005410a4a47816 */ /* 0x000fe200000000a7 */
[----:B------:R-:W-:Y:S01]  /*5ce0*/  IMAD.U32 R167, R163, 0x10000, RZ ;  /* 0x00010000a3a77824 */ /* 0x000fe200078e00ff */
[----:B------:R-:W-:-:S02]  /*5cf0*/  SHF.R.U32.HI R173, RZ, 0x10, R47 ;  /* 0x00000010ffad7819 */ /* 0x000fc4000001162f */
[----:B------:R-:W-:Y:S01]  /*5d00*/  LOP3.LUT R46, R77, 0xffff0000, RZ, 0xc0, !PT ;  /* 0xffff00004d2e7812 */ /* 0x000fe200078ec0ff */
[C---:B------:R-:W-:Y:S01]  /*5d10*/  IMAD.U32 R77, R79.reuse, 0x10000, RZ ;  /* 0x000100004f4d7824 */ /* 0x040fe200078e00ff */
[----:B------:R-:W-:Y:S01]  /*5d20*/  LOP3.LUT R47, R79, 0xffff0000, RZ, 0xc0, !PT ;  /* 0xffff00004f2f7812 */ /* 0x000fe200078ec0ff */
[C---:B------:R-:W-:Y:S01]  /*5d30*/  IMAD.U32 R79, R83.reuse, 0x10000, RZ ;  /* 0x00010000534f7824 */ /* 0x040fe200078e00ff */
[----:B------:R-:W-:Y:S01]  /*5d40*/  LOP3.LUT R50, R83, 0xffff0000, RZ, 0xc0, !PT ;  /* 0xffff000053327812 */ /* 0x000fe200078ec0ff */
[----:B------:R-:W-:Y:S01]  /*5d50*/  IMAD.U32 R83, R165, 0x10000, RZ ;  /* 0x00010000a5537824 */ /* 0x000fe200078e00ff */
[----:B------:R-:W-:Y:S02]  /*5d60*/  LOP3.LUT R81, R81, 0xffff0000, RZ, 0xc0, !PT ;  /* 0xffff000051517812 */ /* 0x000fe400078ec0ff */
        /* <DEDUP_REMOVED lines=10> */
[----:B------:R-:W-:Y:S01]  /*5e10*/  SHF.R.U64 R156, R44, 0x10, R45 ;  /* 0x000000102c9c7819 */ /* 0x000fe2000000122d */
[----:B------:R-:W-:-:S02]  /*5e20*/  IMAD.U32 R166, R162, 0x10000, RZ ;  /* 0x00010000a2a67824 */ /* 0x000fc400078e00ff */
[----:B------:R-:W-:Y:S01]  /*5e30*/  FFMA.FTZ R51, R51, R167, R170 ;  /* 0x000000a733337223 */ /* 0x000fe200000100aa */
[-C--:B------:R-:W-:Y:S01]  /*5e40*/  FMUL.FTZ R81, R81, R158.reuse ;  /* 0x0000009e51517220 */ /* 0x080fe20000410000 */
[----:B------:R-:W-:Y:S01]  /*5e50*/  PRMT R156, R128, 0x5432, R156 ;  /* 0x00005432809c7816 */ /* 0x000fe2000000009c */
[C---:B------:R-:W-:Y:S01]  /*5e60*/  FFMA.FTZ R158, R46.reuse, R158, -R165 ;  /* 0x0000009e2e9e7223 */ /* 0x040fe200000108a5 */
[C---:B------:R-:W-:Y:S01]  /*5e70*/  FMUL.FTZ R170, R79.reuse, R168 ;  /* 0x000000a84faa7220 */ /* 0x040fe20000410000 */
[-C--:B------:R-:W-:Y:S01]  /*5e80*/  FMUL.FTZ R165, R79, R166.reuse ;  /* 0x000000a64fa57220 */ /* 0x080fe20000410000 */
[----:B------:R-:W-:Y:S01]  /*5e90*/  FFMA.FTZ R46, R46, R163, R81 ;  /* 0x000000a32e2e7223 */ /* 0x000fe20000010051 */
[----:B------:R-:W-:Y:S02]  /*5ea0*/  IMAD.U32 R45, R80, 0x10000, RZ ;  /* 0x00010000502d7824 */ /* 0x000fe400078e00ff */
[----:B------:R-:W-:Y:S01]  /*5eb0*/  FFMA.FTZ R79, R77, R166, -R170 ;  /* 0x000000a64d4f7223 */ /* 0x000fe200000108aa */
[----:B------:R-:W-:Y:S01]  /*5ec0*/  LOP3.LUT R171, R171, 0xffff0000, RZ, 0xc0, !PT ;  /* 0xffff0000abab7812 */ /* 0x000fe200078ec0ff */
[----:B------:R-:W-:Y:S01]  /*5ed0*/  FFMA.FTZ R77, R77, R168, R165 ;  /* 0x000000a84d4d7223 */ /* 0x000fe200000100a5 */
[----:B------:R-:W-:Y:S01]  /*5ee0*/  LOP3.LUT R162, R162, 0xffff0000, RZ, 0xc0, !PT ;  /* 0xffff0000a2a27812 */ /* 0x000fe200078ec0ff */
[----:B------:R-:W-:Y:S01]  /*5ef0*/  IMAD.U32 R81, R156, 0x10000, RZ ;  /* 0x000100009c517824 */ /* 0x000fe200078e00ff */
[----:B------:R-:W-:Y:S01]  /*5f00*/  LOP3.LUT R80, R80, 0xffff0000, RZ, 0xc0, !PT ;  /* 0xffff000050507812 */ /* 0x000fe200078ec0ff */
[C---:B------:R-:W-:Y:S01]  /*5f10*/  IMAD.U32 R163, R161.reuse, 0x10000, RZ ;  /* 0x00010000a1a37824 */ /* 0x040fe200078e00ff */
[----:B------:R-:W-:Y:S01]  /*5f20*/  LOP3.LUT R165, R161, 0xffff0000, RZ, 0xc0, !PT ;  /* 0xffff0000a1a57812 */ /* 0x000fe200078ec0ff */
[----:B------:R-:W-:Y:S01]  /*5f30*/  IMAD.U32 R44, R76, 0x10000, RZ ;  /* 0x000100004c2c7824 */ /* 0x000fe200078e00ff */
[----:B------:R-:W-:Y:S01]  /*5f40*/  LOP3.LUT R161, R156, 0xffff0000, RZ, 0xc0, !PT ;  /* 0xffff00009ca17812 */ /* 0x000fe200078ec0ff */
[C---:B------:R-:W-:Y:S01]  /*5f50*/  FMUL.FTZ R156, R45.reuse, R81 ;  /* 0x000000512d9c7220 */ /* 0x040fe20000410000 */
[----:B------:R-:W-:Y:S01]  /*5f60*/  LOP3.LUT R76, R76, 0xffff0000, RZ, 0xc0, !PT ;  /* 0xffff00004c4c7812 */ /* 0x000fe200078ec0ff */
[----:B------:R-:W-:Y:S01]  /*5f70*/  FMUL.FTZ R166, R50, R171 ;  /* 0x000000ab32a67220 */ /* 0x000fe20000410000 */
[----:B------:R-:W-:Y:S01]  /*5f80*/  PRMT R160, R160, 0x5410, R169 ;  /* 0x00005410a0a07816 */ /* 0x000fe200000000a9 */
[-C--:B------:R-:W-:Y:S01]  /*5f90*/  FMUL.FTZ R168, R50, R162.reuse ;  /* 0x000000a232a87220 */ /* 0x080fe20000410000 */
[----:B------:R-:W-:Y:S01]  /*5fa0*/  FMUL.FTZ R167, R45, R163 ;  /* 0x000000a32da77220 */ /* 0x000fe20000410000 */
[----:B------:R-:W-:Y:S01]  /*5fb0*/  FMUL.FTZ R45, R80, R165 ;  /* 0x000000a5502d7220 */ /* 0x000fe20000410000 */
[C---:B------:R-:W-:Y:S01]  /*5fc0*/  FFMA.FTZ R156, R44.reuse, R163, R156 ;  /* 0x000000a32c9c7223 */ /* 0x040fe2000001009c */
[C---:B------:R-:W-:Y:S01]  /*5fd0*/  FFMA.FTZ R50, R47.reuse, R162, -R166 ;  /* 0x000000a22f327223 */ /* 0x040fe200000108a6 */
[----:B------:R-:W-:Y:S01]  /*5fe0*/  FFMA.FTZ R168, R47, R171, R168 ;  /* 0x000000ab2fa87223 */ /* 0x000fe200000100a8 */
[----:B------:R-:W-:Y:S01]  /*5ff0*/  FFMA.FTZ R167, R44, R81, -R167 ;  /* 0x000000512ca77223 */ /* 0x000fe200000108a7 */
[-C--:B------:R-:W-:Y:S01]  /*6000*/  FMUL.FTZ R163, R80, R161.reuse ;  /* 0x000000a150a37220 */ /* 0x080fe20000410000 */
[----:B------:R-:W-:Y:S01]  /*6010*/  LOP3.LUT R82, R82, 0xffff0000, RZ, 0xc0, !PT ;  /* 0xffff000052527812 */ /* 0x000fe200078ec0ff */
[----:B------:R-:W-:Y:S01]  /*6020*/  FFMA.FTZ R80, R76, R161, -R45 ;  /* 0x000000a14c507223 */ /* 0x000fe2000001082d */
[C---:B------:R-:W-:Y:S01]  /*6030*/  IMAD.U32 R47, R160.reuse, 0x10000, RZ ;  /* 0x00010000a02f7824 */ /* 0x040fe200078e00ff */
[----:B------:R-:W-:Y:S01]  /*6040*/  LOP3.LUT R81, R160, 0xffff0000, RZ, 0xc0, !PT ;  /* 0xffff0000a0517812 */ /* 0x000fe200078ec0ff */
[C---:B------:R-:W-:Y:S01]  /*6050*/  IMAD.U32 R44, R164.reuse, 0x10000, RZ ;  /* 0x00010000a42c7824 */ /* 0x040fe200078e00ff */
[----:B------:R-:W-:Y:S01]  /*6060*/  LOP3.LUT R45, R164, 0xffff0000, RZ, 0xc0, !PT ;  /* 0xffff0000a42d7812 */ /* 0x000fe200078ec0ff */
[----:B------:R-:W-:Y:S01]  /*6070*/  FFMA.FTZ R163, R76, R165, R163 ;  /* 0x000000a54ca37223 */ /* 0x000fe200000100a3 */
[C---:B------:R-:W-:Y:S01]  /*6080*/  FMUL.FTZ R161, R49.reuse, R47 ;  /* 0x0000002f31a17220 */ /* 0x040fe20000410000 */
[-C--:B------:R-:W-:Y:S01]  /*6090*/  FMUL.FTZ R76, R49, R44.reuse ;  /* 0x0000002c314c7220 */ /* 0x080fe20000410000 */
[----:B------:R-:W-:Y:S01]  /*60a0*/  LOP3.LUT R78, R78, 0xffff0000, RZ, 0xc0, !PT ;  /* 0xffff00004e4e7812 */ /* 0x000fe200078ec0ff */
[C---:B------:R-:W-:Y:S01]  /*60b0*/  FMUL.FTZ R49, R82.reuse, R81 ;  /* 0x0000005152317220 */ /* 0x040fe20000410000 */
[----:B------:R-:W-:Y:S01]  /*60c0*/  FMUL.FTZ R82, R82, R45 ;  /* 0x0000002d52527220 */ /* 0x000fe20000410000 */
[C---:B------:R-:W-:Y:S01]  /*60d0*/  FFMA.FTZ R76, R48.reuse, R47, R76 ;  /* 0x0000002f304c7223 */ /* 0x040fe2000001004c */
[----:B------:R-:W-:Y:S01]  /*60e0*/  FFMA.FTZ R161, R48, R44, -R161 ;  /* 0x0000002c30a17223 */ /* 0x000fe200000108a1 */
        /* <DEDUP_REMOVED lines=15> */
.L_x_7816:
[----:B------:R-:W-:Y:S05]  /*61e0*/  BSYNC B2 ;  /* 0x0000000000027941 */ /* 0x000fea0003800000 */
.L_x_7815:
        /* <DEDUP_REMOVED lines=11> */
.L_x_7814:
[----:B------:R-:W-:Y:S05]  /*62a0*/  BSYNC B1 ;  /* 0x0000000000017941 */ /* 0x000fea0003800000 */
.L_x_7813:
        /* <DEDUP_REMOVED lines=35> */
[--C-:B------:R-:W-:Y:S02]  /*64e0*/  SHF.R.U64 R157, R54, 0x10, R55.reuse ;  /* 0x00000010369d7819 */ /* 0x100fe40000001237 */
[----:B------:R-:W-:-:S02]  /*64f0*/  SHF.R.U32.HI R156, RZ, 0x10, R55 ;  /* 0x00000010ff9c7819 */ /* 0x000fc40000011637 */
[--C-:B------:R-:W-:Y:S01]  /*6500*/  SHF.R.U64 R125, R58, 0x10, R59.reuse ;  /* 0x000000103a7d7819 */ /* 0x100fe2000000123b */
[----:B-1----:R-:W-:Y:S01]  /*6510*/  IMAD.U32 R58, R45, 0x10000, RZ ;  /* 0x000100002d3a7824 */ /* 0x002fe200078e00ff */
[----:B------:R-:W-:Y:S01]  /*6520*/  SHF.R.U32.HI R124, RZ, 0x10, R59 ;  /* 0x00000010ff7c7819 */ /* 0x000fe2000001163b */
[----:B------:R-:W-:Y:S01]  /*6530*/  IMAD.U32 R59, R49, 0x10000, RZ ;  /* 0x00010000313b7824 */ /* 0x000fe200078e00ff */
[----:B------:R-:W-:Y:S01]  /*6540*/  LOP3.LUT R55, R51, 0xffff0000, RZ, 0xc0, !PT ;  /* 0xffff000033377812 */ /* 0x000fe200078ec0ff */
[----:B------:R-:W-:Y:S01]  /*6550*/  IMAD.U32 R51, R155, 0x10000, RZ ;  /* 0x000100009b337824 */ /* 0x000fe200078e00ff */
[----:B------:R-:W-:Y:S01]  /*6560*/  LOP3.LUT R82, R49, 0xffff0000, RZ, 0xc0, !PT ;  /* 0xffff000031527812 */ /* 0x000fe200078ec0ff */
[----:B------:R-:W-:Y:S01]  /*6570*/  IMAD.U32 R49, R151, 0x10000, RZ ;  /* 0x0001000097317824 */ /* 0x000fe200078e00ff */
[----:B------:R-:W-:Y:S01]  /*6580*/  PRMT R152, R152, 0x5410, R125 ;  /* 0x0000541098987816 */ /* 0x000fe2000000007d */
[----:B------:R-:W-:Y:S01]  /*6590*/  FMUL.FTZ R125, R59, R51 ;  /* 0x000000333b7d7220 */ /* 0x000fe20000410000 */
[----:B------:R-:W-:Y:S01]  /*65a0*/  PRMT R153, R153, 0x5410, R124 ;  /* 0x0000541099997816 */ /* 0x000fe2000000007c */
[-C--:B------:R-:W-:Y:S01]  /*65b0*/  FMUL.FTZ R59, R59, R49.reuse ;  /* 0x000000313b3b7220 */ /* 0x080fe20000410000 */
[----:B------:R-:W-:Y:S01]  /*65c0*/  PRMT R149, R149, 0x5410, R156 ;  /* 0x0000541095957816 */ /* 0x000fe2000000009c */
[C---:B------:R-:W-:Y:S01]  /*65d0*/  FFMA.FTZ R49, R58.reuse, R49, -R125 ;  /* 0x000000313a317223 */ /* 0x040fe2000001087d */
[----:B------:R-:W-:Y:S01]  /*65e0*/  LOP3.LUT R151, R151, 0xffff0000, RZ, 0xc0, !PT ;  /* 0xffff000097977812 */ /* 0x000fe200078ec0ff */
[----:B------:R-:W-:Y:S01]  /*65f0*/  IMAD.U32 R124, R153, 0x10000, RZ ;  /* 0x00010000997c7824 */ /* 0x000fe200078e00ff */
[----:B------:R-:W-:Y:S01]  /*6600*/  LOP3.LUT R155, R155, 0xffff0000, RZ, 0xc0, !PT ;  /* 0xffff00009b9b7812 */ /* 0x000fe200078ec0ff */
[----:B------:R-:W-:Y:S01]  /*6610*/  FFMA.FTZ R51, R58, R51, R59 ;  /* 0x000000333a337223 */ /* 0x000fe2000001003b */
[----:B------:R-:W-:Y:S01]  /*6620*/  SHF.R.U64 R159, R52, 0x10, R53 ;  /* 0x00000010349f7819 */ /* 0x000fe20000001235 */
[----:B------:R-:W-:Y:S01]  /*6630*/  IMAD.U32 R58, R149, 0x10000, RZ ;  /* 0x00010000953a7824 */ /* 0x000fe200078e00ff */
[----:B------:R-:W-:Y:S01]  /*6640*/  SHF.R.U64 R147, R56, 0x10, R57 ;  /* 0x0000001038937819 */ /* 0x000fe20000001239 */
[C---:B------:R-:W-:Y:S01]  /*6650*/  FMUL.FTZ R59, R82.reuse, R151 ;  /* 0x00000097523b7220 */ /* 0x040fe20000410000 */
[----:B------:R-:W-:Y:S01]  /*6660*/  LOP3.LUT R56, R45, 0xffff0000, RZ, 0xc0, !PT ;  /* 0xffff00002d387812 */ /* 0x000fe200078ec0ff */
[-C--:B------:R-:W-:Y:S01]  /*6670*/  FMUL.FTZ R125, R82, R155.reuse ;  /* 0x0000009b527d7220 */ /* 0x080fe20000410000 */
[----:B------:R-:W-:Y:S01]  /*6680*/  LOP3.LUT R153, R153, 0xffff0000, RZ, 0xc0, !PT ;  /* 0xffff000099997812 */ /* 0x000fe200078ec0ff */
[----:B------:R-:W-:Y:S01]  /*6690*/  FMUL.FTZ R156, R83, R124 ;  /* 0x0000007c539c7220 */ /* 0x000fe20000410000 */
[----:B------:R-:W-:Y:S01]  /*66a0*/  PRMT R150, R150, 0x5410, R159 ;  /* 0x0000541096967816 */ /* 0x000fe2000000009f */
[----:B------:R-:W-:Y:S01]  /*66b0*/  IMAD.U32 R57, R47, 0x10000, RZ ;  /* 0x000100002f397824 */ /* 0x000fe200078e00ff */
[----:B------:R-:W-:Y:S01]  /*66c0*/  LOP3.LUT R149, R149, 0xffff0000, RZ, 0xc0, !PT ;  /* 0xffff000095957812 */ /* 0x000fe200078ec0ff */
[----:B------:R-:W-:Y:S01]  /*66d0*/  FMUL.FTZ R83, R83, R58 ;  /* 0x0000003a53537220 */ /* 0x000fe20000410000 */
[----:B------:R-:W-:Y:S01]  /*66e0*/  LOP3.LUT R54, R47, 0xffff0000, RZ, 0xc0, !PT ;  /* 0xffff00002f367812 */ /* 0x000fe200078ec0ff */
[----:B------:R-:W-:Y:S01]  /*66f0*/  FFMA.FTZ R146, R56, R155, R59 ;  /* 0x0000009b38927223 */ /* 0x000fe2000001003b */
[----:B------:R-:W-:Y:S01]  /*6700*/  PRMT R154, R154, 0x5410, R147 ;  /* 0x000054109a9a7816 */ /* 0x000fe20000000093 */
[----:B------:R-:W-:Y:S01]  /*6710*/  FFMA.FTZ R82, R56, R151, -R125 ;  /* 0x0000009738527223 */ /* 0x000fe2000001087d */
[----:B------:R-:W-:Y:S01]  /*6720*/  FMUL.FTZ R59, R55, R153 ;  /* 0x00000099373b7220 */ /* 0x000fe20000410000 */
[----:B------:R-:W-:-:S02]  /*6730*/  IMAD.U32 R53, R48, 0x10000, RZ ;  /* 0x0001000030357824 */ /* 0x000fc400078e00ff */
[C---:B------:R-:W-:Y:S01]  /*6740*/  FFMA.FTZ R156, R57.reuse, R58, -R156 ;  /* 0x0000003a399c7223 */ /* 0x040fe2000001089c */
[----:B------:R-:W-:Y:S02]  /*6750*/  IMAD.U32 R56, R150, 0x10000, RZ ;  /* 0x0001000096387824 */ /* 0x000fe400078e00ff */
[----:B------:R-:W-:Y:S01]  /*6760*/  FFMA.FTZ R124, R57, R124, R83 ;  /* 0x0000007c397c7223 */ /* 0x000fe20000010053 */
[-C--:B------:R-:W-:Y:S01]  /*6770*/  FMUL.FTZ R125, R55, R149.reuse ;  /* 0x00000095377d7220 */ /* 0x080fe20000410000 */
[----:B------:R-:W-:Y:S02]  /*6780*/  IMAD.U32 R57, R154, 0x10000, RZ ;  /* 0x000100009a397824 */ /* 0x000fe400078e00ff */
[----:B------:R-:W-:Y:S01]  /*6790*/  FFMA.FTZ R149, R54, R149, -R59 ;  /* 0x0000009536957223 */ /* 0x000fe2000001083b */
[----:B------:R-:W-:Y:S01]  /*67a0*/  IMAD.U32 R52, R44, 0x10000, RZ ;  /* 0x000100002c347824 */ /* 0x000fe200078e00ff */
[----:B------:R-:W-:Y:S01]  /*67b0*/  LOP3.LUT R48, R48, 0xffff0000, RZ, 0xc0, !PT ;  /* 0xffff000030307812 */ /* 0x000fe200078ec0ff */
[C---:B------:R-:W-:Y:S01]  /*67c0*/  FMUL.FTZ R58, R53.reuse, R56 ;  /* 0x00000038353a7220 */ /* 0x040fe20000410000 */
[----:B------:R-:W-:Y:S01]  /*67d0*/  LOP3.LUT R59, R154, 0xffff0000, RZ, 0xc0, !PT ;  /* 0xffff00009a3b7812 */ /* 0x000fe200078ec0ff */
[-C--:B------:R-:W-:Y:S01]  /*67e0*/  FMUL.FTZ R83, R53, R57.reuse ;  /* 0x0000003935537220 */ /* 0x080fe20000410000 */
[----:B------:R-:W-:Y:S01]  /*67f0*/  LOP3.LUT R55, R150, 0xffff0000, RZ, 0xc0, !PT ;  /* 0xffff000096377812 */ /* 0x000fe200078ec0ff */
[----:B------:R-:W-:Y:S01]  /*6800*/  FFMA.FTZ R58, R52, R57, R58 ;  /* 0x00000039343a7223 */ /* 0x000fe2000001003a */
[----:B------:R-:W-:Y:S01]  /*6810*/  PRMT R148, R148, 0x5410, R157 ;  /* 0x0000541094947816 */ /* 0x000fe2000000009d */
        /* <DEDUP_REMOVED lines=8> */
[----:B------:R-:W-:Y:S01]  /*68a0*/  FFMA.FTZ R83, R52, R56, -R83 ;  /* 0x0000003834537223 */ /* 0x000fe20000010853 */
[----:B------:R-:W-:Y:S01]  /*68b0*/  LOP3.LUT R148, R148, 0xffff0000, RZ, 0xc0, !PT ;  /* 0xffff000094947812 */ /* 0x000fe200078ec0ff */
[C---:B------:R-:W-:Y:S01]  /*68c0*/  IMAD.U32 R52, R152.reuse, 0x10000, RZ ;  /* 0x0001000098347824 */ /* 0x040fe200078e00ff */
[----:B------:R-:W-:Y:S01]  /*68d0*/  LOP3.LUT R152, R152, 0xffff0000, RZ, 0xc0, !PT ;  /* 0xffff000098987812 */ /* 0x000fe200078ec0ff */
[----:B------:R-:W-:Y:S01]  /*68e0*/  FFMA.FTZ R125, R54, R153, R125 ;  /* 0x00000099367d7223 */ /* 0x000fe2000001007d */
        /* <DEDUP_REMOVED lines=13> */
[----:B------:R-:W-:Y:S02]  /*69c0*/  F2FP.BF16.F32.PACK_AB R50, R57, R58 ;  /* 0x0000003a3932723e */ /* 0x000fe400000010ff */
[----:B------:R-:W-:Y:S02]  /*69d0*/  F2FP.BF16.F32.PACK_AB R124, R125, R124 ;  /* 0x0000007c7d7c723e */ /* 0x000fe400000010ff */
[----:B------:R-:W-:Y:S02]  /*69e0*/  F2FP.BF16.F32.PACK_AB R53, R152, R53 ;  /* 0x000000359835723e */ /* 0x000fe400000010ff */
[----:B------:R-:W-:Y:S01]  /*69f0*/  F2FP.BF16.F32.PACK_AB R46, R45, R44 ;  /* 0x0000002c2d2e723e */ /* 0x000fe200000010ff */
[----:B------:R-:W-:Y:S01]  /*6a00*/  IMAD.MOV.U32 R44, RZ, RZ, R48 ;  /* 0x000000ffff2c7224 */ /* 0x000fe200078e0030 */
[----:B------:R-:W-:Y:S01]  /*6a10*/  F2FP.BF16.F32.PACK_AB R47, R149, R156 ;  /* 0x0000009c952f723e */ /* 0x000fe200000010ff */
[----:B------:R-:W-:-:S02]  /*6a20*/  IMAD.MOV.U32 R45, RZ, RZ, R49 ;  /* 0x000000ffff2d7224 */ /* 0x000fc400078e0031 */
[----:B------:R-:W-:Y:S02]  /*6a30*/  IMAD.MOV.U32 R48, RZ, RZ, R50 ;  /* 0x000000ffff307224 */ /* 0x000fe400078e0032 */
[----:B------:R-:W-:Y:S02]  /*6a40*/  IMAD.MOV.U32 R49, RZ, RZ, R51 ;  /* 0x000000ffff317224 */ /* 0x000fe400078e0033 */
[----:B------:R-:W-:Y:S02]  /*6a50*/  IMAD.MOV.U32 R50, RZ, RZ, R53 ;  /* 0x000000ffff327224 */ /* 0x000fe400078e0035 */
[----:B------:R-:W-:-:S07]  /*6a60*/  IMAD.MOV.U32 R51, RZ, RZ, R124 ;  /* 0x000000ffff337224 */ /* 0x000fce00078e007c */
.L_x_7820:
[----:B------:R-:W-:Y:S05]  /*6a70*/  BSYNC B2 ;  /* 0x0000000000027941 */ /* 0x000fea0003800000 */
.L_x_7819:
        /* <DEDUP_REMOVED lines=11> */
.L_x_7818:
[----:B------:R-:W-:Y:S05]  /*6b30*/  BSYNC B1 ;  /* 0x0000000000017941 */ /* 0x000fea0003800000 */
.L_x_7817:
        /* <DEDUP_REMOVED lines=36> */
[--C-:B------:R-:W-:Y:S02]  /*6d80*/  SHF.R.U32.HI R76, RZ, 0x10, R67.reuse ;  /* 0x00000010ff4c7819 */ /* 0x100fe40000011643 */
[----:B------:R-:W-:Y:S01]  /*6d90*/  SHF.R.U64 R77, R66, 0x10, R67 ;  /* 0x00000010424d7819 */ /* 0x000fe20000001243 */
[----:B------:R-:W-:Y:S01]  /*6da0*/  IMAD.U32 R67, R145, 0x10000, RZ ;  /* 0x0001000091437824 */ /* 0x000fe200078e00ff */
[--C-:B------:R-:W-:Y:S01]  /*6db0*/  SHF.R.U64 R81, R62, 0x10, R63.reuse ;  /* 0x000000103e517819 */ /* 0x100fe2000000123f */
[----:B------:R-:W-:Y:S01]  /*6dc0*/  IMAD.U32 R66, R141, 0x10000, RZ ;  /* 0x000100008d427824 */ /* 0x000fe200078e00ff */
[----:B------:R-:W-:Y:S01]  /*6dd0*/  SHF.R.U32.HI R80, RZ, 0x10, R63 ;  /* 0x00000010ff507819 */ /* 0x000fe2000001163f */
[----:B--2---:R-:W-:Y:S01]  /*6de0*/  IMAD.U32 R63, R49, 0x10000, RZ ;  /* 0x00010000313f7824 */ /* 0x004fe200078e00ff */
[----:B------:R-:W-:Y:S01]  /*6df0*/  SHF.R.U64 R79, R64, 0x10, R65 ;  /* 0x00000010404f7819 */ /* 0x000fe20000001241 */
[----:B------:R-:W-:Y:S01]  /*6e00*/  IMAD.U32 R65, R51, 0x10000, RZ ;  /* 0x0001000033417824 */ /* 0x000fe200078e00ff */
[----:B------:R-:W-:-:S02]  /*6e10*/  LOP3.LUT R64, R49, 0xffff0000, RZ, 0xc0, !PT ;  /* 0xffff000031407812 */ /* 0x000fc400078ec0ff */
[----:B------:R-:W-:Y:S02]  /*6e20*/  LOP3.LUT R145, R145, 0xffff0000, RZ, 0xc0, !PT ;  /* 0xffff000091917812 */ /* 0x000fe400078ec0ff */
[----:B------:R-:W-:Y:S02]  /*6e30*/  PRMT R143, R143, 0x5410, R76 ;  /* 0x000054108f8f7816 */ /* 0x000fe4000000004c */
[----:B------:R-:W-:Y:S01]  /*6e40*/  SHF.R.U64 R83, R60, 0x10, R61 ;  /* 0x000000103c537819 */ /* 0x000fe2000000123d */
[----:B------:R-:W-:Y:S01]  /*6e50*/  IMAD.U32 R61, R48, 0x10000, RZ ;  /* 0x00010000303d7824 */ /* 0x000fe200078e00ff */
[----:B------:R-:W-:Y:S01]  /*6e60*/  PRMT R144, R144, 0x5410, R79 ;  /* 0x0000541090907816 */ /* 0x000fe2000000004f */
[CC--:B------:R-:W-:Y:S01]  /*6e70*/  FMUL.FTZ R79, R63.reuse, R66.reuse ;  /* 0x000000423f4f7220 */ /* 0x0c0fe20000410000 */
[----:B------:R-:W-:Y:S01]  /*6e80*/  PRMT R142, R142, 0x5410, R77 ;  /* 0x000054108e8e7816 */ /* 0x000fe2000000004d */
[----:B------:R-:W-:Y:S01]  /*6e90*/  FMUL.FTZ R77, R63, R67 ;  /* 0x000000433f4d7220 */ /* 0x000fe20000410000 */
[----:B------:R-:W-:Y:S01]  /*6ea0*/  LOP3.LUT R60, R45, 0xffff0000, RZ, 0xc0, !PT ;  /* 0xffff00002d3c7812 */ /* 0x000fe200078ec0ff */
[----:B------:R-:W-:Y:S01]  /*6eb0*/  IMAD.U32 R63, R143, 0x10000, RZ ;  /* 0x000100008f3f7824 */ /* 0x000fe200078e00ff */
[----:B------:R-:W-:Y:S01]  /*6ec0*/  PRMT R138, R138, 0x5410, R81 ;  /* 0x000054108a8a7816 */ /* 0x000fe20000000051 */
[----:B------:R-:W-:Y:S01]  /*6ed0*/  FMUL.FTZ R81, R64, R145 ;  /* 0x0000009140517220 */ /* 0x000fe20000410000 */
[----:B------:R-:W-:Y:S01]  /*6ee0*/  PRMT R139, R139, 0x5410, R80 ;  /* 0x000054108b8b7816 */ /* 0x000fe20000000050 */
[C---:B------:R-:W-:Y:S01]  /*6ef0*/  FFMA.FTZ R77, R58.reuse, R66, -R77 ;  /* 0x000000423a4d7223 */ /* 0x040fe2000001084d */
[----:B------:R-:W-:Y:S01]  /*6f00*/  LOP3.LUT R141, R141, 0xffff0000, RZ, 0xc0, !PT ;  /* 0xffff00008d8d7812 */ /* 0x000fe200078ec0ff */
[----:B------:R-:W-:Y:S01]  /*6f10*/  FFMA.FTZ R79, R58, R67, R79 ;  /* 0x000000433a4f7223 */ /* 0x000fe2000001004f */
[----:B------:R-:W-:Y:S01]  /*6f20*/  LOP3.LUT R62, R48, 0xffff0000, RZ, 0xc0, !PT ;  /* 0xffff0000303e7812 */ /* 0x000fe200078ec0ff */
[----:B------:R-:W-:Y:S01]  /*6f30*/  IMAD.U32 R58, R139, 0x10000, RZ ;  /* 0x000100008b3a7824 */ /* 0x000fe200078e00ff */
[----:B------:R-:W-:Y:S01]  /*6f40*/  PRMT R140, R140, 0x5410, R83 ;  /* 0x000054108c8c7816 */ /* 0x000fe20000000053 */
[----:B------:R-:W-:Y:S01]  /*6f50*/  FFMA.FTZ R66, R60, R141, -R81 ;  /* 0x0000008d3c427223 */ /* 0x000fe20000010851 */
[----:B------:R-:W-:-:S02]  /*6f60*/  IMAD.U32 R48, R47, 0x10000, RZ ;  /* 0x000100002f307824 */ /* 0x000fc400078e00ff */
[C---:B------:R-:W-:Y:S01]  /*6f70*/  FMUL.FTZ R81, R65.reuse, R63 ;  /* 0x0000003f41517220 */ /* 0x040fe20000410000 */
[----:B------:R-:W-:Y:S01]  /*6f80*/  FMUL.FTZ R67, R64, R141 ;  /* 0x0000008d40437220 */ /* 0x000fe20000410000 */
[-C--:B------:R-:W-:Y:S01]  /*6f90*/  FMUL.FTZ R78, R65, R58.reuse ;  /* 0x0000003a414e7220 */ /* 0x080fe20000410000 */
[----:B------:R-:W-:Y:S01]  /*6fa0*/  LOP3.LUT R51, R51, 0xffff0000, RZ, 0xc0, !PT ;  /* 0xffff000033337812 */ /* 0x000fe200078ec0ff */
[----:B------:R-:W-:Y:S01]  /*6fb0*/  FFMA.FTZ R81, R48, R58, -R81 ;  /* 0x0000003a30517223 */ /* 0x000fe20000010851 */
[----:B------:R-:W-:Y:S01]  /*6fc0*/  LOP3.LUT R64, R143, 0xffff0000, RZ, 0xc0, !PT ;  /* 0xffff00008f407812 */ /* 0x000fe200078ec0ff */
[----:B------:R-:W-:Y:S01]  /*6fd0*/  FFMA.FTZ R76, R60, R145, R67 ;  /* 0x000000913c4c7223 */ /* 0x000fe20000010043 */
[----:B------:R-:W-:Y:S01]  /*6fe0*/  LOP3.LUT R58, R139, 0xffff0000, RZ, 0xc0, !PT ;  /* 0xffff00008b3a7812 */ /* 0x000fe200078ec0ff */
[----:B------:R-:W-:Y:S01]  /*6ff0*/  FFMA.FTZ R78, R48, R63, R78 ;  /* 0x0000003f304e7223 */ /* 0x000fe2000001004e */
[----:B------:R-:W-:Y:S01]  /*7000*/  IMAD.U32 R60, R144, 0x10000, RZ ;  /* 0x00010000903c7824 */ /* 0x000fe200078e00ff */
[----:B------:R-:W-:Y:S01]  /*7010*/  LOP3.LUT R49, R47, 0xffff0000, RZ, 0xc0, !PT ;  /* 0xffff00002f317812 */ /* 0x000fe200078ec0ff */
[----:B------:R-:W-:-:S02]  /*7020*/  IMAD.U32 R48, R140, 0x10000, RZ ;  /* 0x000100008c307824 */ /* 0x000fc400078e00ff */
[C---:B------:R-:W-:Y:S01]  /*7030*/  FMUL.FTZ R80, R51.reuse, R64 ;  /* 0x0000004033507220 */ /* 0x040fe20000410000 */
[----:B------:R-:W-:Y:S01]  /*7040*/  FMUL.FTZ R82, R51, R58 ;  /* 0x0000003a33527220 */ /* 0x000fe20000410000 */
[C---:B------:R-:W-:Y:S01]  /*7050*/  FMUL.FTZ R51, R61.reuse, R60 ;  /* 0x0000003c3d337220 */ /* 0x040fe20000410000 */
[----:B------:R-:W-:Y:S01]  /*7060*/  FMUL.FTZ R61, R61, R48 ;  /* 0x000000303d3d7220 */ /* 0x000fe20000410000 */
[----:B------:R-:W-:Y:S01]  /*7070*/  LOP3.LUT R144, R144, 0xffff0000, RZ, 0xc0, !PT ;  /* 0xffff000090907812 */ /* 0x000fe200078ec0ff */
[C---:B------:R-:W-:Y:S01]  /*7080*/  FFMA.FTZ R80, R49.reuse, R58, -R80 ;  /* 0x0000003a31507223 */ /* 0x040fe20000010850 */
[----:B------:R-:W-:Y:S01]  /*7090*/  FFMA.FTZ R58, R56, R48, -R51 ;  /* 0x00000030383a7223 */ /* 0x000fe20000010833 */
[----:B------:R-:W-:Y:S02]  /*70a0*/  IMAD.U32 R47, R50, 0x10000, RZ ;  /* 0x00010000322f7824 */ /* 0x000fe400078e00ff */
[----:B------:R-:W-:Y:S01]  /*70b0*/  FFMA.FTZ R56, R56, R60, R61 ;  /* 0x0000003c38387223 */ /* 0x000fe2000001003d */
        /* <DEDUP_REMOVED lines=32> */
.L_x_7824:
[----:B------:R-:W-:Y:S05]  /*72c0*/  BSYNC B2 ;  /* 0x0000000000027941 */ /* 0x000fea0003800000 */
.L_x_7823:
        /* <DEDUP_REMOVED lines=11> */
.L_x_7822:
[----:B------:R-:W-:Y:S05]  /*7380*/  BSYNC B1 ;  /* 0x0000000000017941 */ /* 0x000fea0003800000 */
.L_x_7821:
[----:B------:R-:W-:Y:S01]  /*7390*/  ISETP.GE.OR P4, PT, R189, R114, P2 ;  /* 0x00000072bd00720c */ /* 0x000fe20001786670 */
        /* <DEDUP_REMOVED lines=41> */
[----:B------:R-:W-:Y:S02]  /*7630*/  SHF.R.U32.HI R71, RZ, 0x10, R71 ;  /* 0x00000010ff477819 */ /* 0x000fe40000011647 */
[----:B------:R-:W-:Y:S02]  /*7640*/  SHF.R.U64 R66, R74, 0x10, R75 ;  /* 0x000000104a427819 */ /* 0x000fe4000000124b */
[----:B------:R-:W-:Y:S01]  /*7650*/  PRMT R134, R134, 0x5410, R69 ;  /* 0x0000541086867816 */ /* 0x000fe20000000045 */
[----:B------:R-:W-:Y:S01]  /*7660*/  IMAD.U32 R69, R128, 0x10000, RZ ;  /* 0x0001000080457824 */ /* 0x000fe200078e00ff */
[----:B------:R-:W-:Y:S02]  /*7670*/  SHF.R.U32.HI R75, RZ, 0x10, R75 ;  /* 0x00000010ff4b7819 */ /* 0x000fe4000001164b */
[----:B------:R-:W-:Y:S01]  /*7680*/  PRMT R136, R136, 0x5410, R71 ;  /* 0x0000541088887816 */ /* 0x000fe20000000047 */
[----:B------:R-:W-:Y:S01]  /*7690*/  FMUL.FTZ R71, R62, R69 ;  /* 0x000000453e477220 */ /* 0x000fe20000410000 */
[----:B------:R-:W-:Y:S01]  /*76a0*/  PRMT R130, R130, 0x5410, R67 ;  /* 0x0000541082827816 */ /* 0x000fe20000000043 */
[----:B------:R-:W-:Y:S01]  /*76b0*/  IMAD.U32 R67, R134, 0x10000, RZ ;  /* 0x0001000086437824 */ /* 0x000fe200078e00ff */
[----:B------:R-:W-:-:S02]  /*76c0*/  PRMT R132, R132, 0x5410, R75 ;  /* 0x0000541084847816 */ /* 0x000fc4000000004b */
        /* <DEDUP_REMOVED lines=19> */
[----:B------:R-:W-:Y:S01]  /*7800*/  LOP3.LUT R136, R136, 0xffff0000, RZ, 0xc0, !PT ;  /* 0xffff000088887812 */ /* 0x000fe200078ec0ff */
[----:B------:R-:W-:Y:S01]  /*7810*/  FFMA.FTZ R63, R59, R134, -R62 ;  /* 0x000000863b3f7223 */ /* 0x000fe2000001083e */
[----:B------:R-:W-:Y:S01]  /*7820*/  LOP3.LUT R49, R47, 0xffff0000, RZ, 0xc0, !PT ;  /* 0xffff00002f317812 */ /* 0x000fe200078ec0ff */
[C---:B------:R-:W-:Y:S01]  /*7830*/  FFMA.FTZ R69, R48.reuse, R67, -R69 ;  /* 0x0000004330457223 */ /* 0x040fe20000010845 */
[----:B------:R-:W-:Y:S01]  /*7840*/  FFMA.FTZ R64, R48, R71, R64 ;  /* 0x0000004730407223 */ /* 0x000fe20000010040 */
        /* <DEDUP_REMOVED lines=9> */
[-C--:B------:R-:W-:Y:S01]  /*78e0*/  FMUL.FTZ R62, R60, R58.reuse ;  /* 0x0000003a3c3e7220 */ /* 0x080fe20000410000 */
[----:B------:R-:W-:Y:S01]  /*78f0*/  LOP3.LUT R130, R130, 0xffff0000, RZ, 0xc0, !PT ;  /* 0xffff000082827812 */ /* 0x000fe200078ec0ff */
[C---:B------:R-:W-:Y:S02]  /*7900*/  IMAD.U32 R51, R50.reuse, 0x10000, RZ ;  /* 0x0001000032337824 */ /* 0x040fe400078e00ff */
[C---:B------:R-:W-:Y:S01]  /*7910*/  FFMA.FTZ R59, R45.reuse, R58, R59 ;  /* 0x0000003a2d3b7223 */ /* 0x040fe2000001003b */
        /* <DEDUP_REMOVED lines=35> */
.L_x_7826:
[----:B------:R-:W-:Y:S05]  /*7b50*/  BSYNC B1 ;  /* 0x0000000000017941 */ /* 0x000fea0003800000 */
.L_x_7825:
        /* <DEDUP_REMOVED lines=10> */
.L_x_7764:
[----:B------:R-:W-:-:S13]  /*7c00*/  ISETP.NE.AND P0, PT, R197, 0x3, PT ;  /* 0x00000003c500780c */ /* 0x000fda0003f05270 */
[----:B------:R-:W-:Y:S05]  /*7c10*/  @!P0 BRA `(.L_x_7827) ;  /* 0x0000000000048947 */ /* 0x000fea0003800000 */
[----:B------:R-:W-:Y:S01]  /*7c20*/  BPT.TRAP 0x1 ;  /* 0x000000040000795c */ /* 0x000fe20000300000 */
.L_x_7827:
        /* <DEDUP_REMOVED lines=9> */
.L_x_8085:
[----:B------:R-:W-:Y:S05]  /*7cc0*/  BSYNC B1 ;  /* 0x0000000000017941 */ /* 0x000fea0003800000 */
.L_x_7828:
        /* <DEDUP_REMOVED lines=20> */
.L_x_7831:
[----:B------:R-:W-:Y:S05]  /*7e10*/  BSYNC B1 ;  /* 0x0000000000017941 */ /* 0x000fea0003800000 */
.L_x_7830:
        /* <DEDUP_REMOVED lines=19> */
.L_x_7833:
[----:B------:R-:W-:Y:S05]  /*7f50*/  BSYNC B1 ;  /* 0x0000000000017941 */ /* 0x000fea0003800000 */
.L_x_7832:
        /* <DEDUP_REMOVED lines=19> */
.L_x_7835:
[----:B------:R-:W-:Y:S05]  /*8090*/  BSYNC B1 ;  /* 0x0000000000017941 */ /* 0x000fea0003800000 */
.L_x_7834:
        /* <DEDUP_REMOVED lines=21> */
.L_x_7801:
[----:B------:R-:W-:Y:S05]  /*81f0*/  BSYNC B0 ;  /* 0x0000000000007941 */ /* 0x000fea0003800000 */
.L_x_7763:
        /* <DEDUP_REMOVED lines=17> */
.L_x_7837:
[----:B------:R-:W-:Y:S05]  /*8310*/  BSYNC B0 ;  /* 0x0000000000007941 */ /* 0x000fea0003800000 */
.L_x_7836:
[----:B------:R-:W2:Y:S01]  /*8320*/  SYNCS.PHASECHK.TRANS64.TRYWAIT P0, [R105+URZ+0x288b0], R122 ;  /* 0x0288b07a690075a7 */ /* 0x000ea2000800017f */
[----:B------:R-:W-:Y:S01]  /*8330*/  ULDC UR36, c[0x0][0x2e4] ;  /* 0x0000b90000247ab9 */ /* 0x000fe20000000800 */
[----:B------:R-:W-:Y:S01]  /*8340*/  ULDC.64 UR40, c[0x0][0x318] ;  /* 0x0000c60000287ab9 */ /* 0x000fe20000000a00 */
[----:B------:R-:W-:Y:S01]  /*8350*/  ULDC.64 UR42, c[0x0][0x308] ;  /* 0x0000c200002a7ab9 */ /* 0x000fe20000000a00 */
[----:B------:R-:W-:Y:S04]  /*8360*/  BSSY B0, `(.L_x_7838) ;  /* 0x0000002000007945 */ /* 0x000fe80003800000 */
[----:B--2---:R-:W-:Y:S05]  /*8370*/  @!P0 BRA `(.L_x_7839) ;  /* 0x0000017400a48947 */ /* 0x004fea0003800000 */
.L_x_8086:
[----:B------:R-:W-:Y:S05]  /*8380*/  BSYNC B0 ;  /* 0x0000000000007941 */ /* 0x000fea0003800000 */
.L_x_7838:
        /* <DEDUP_REMOVED lines=18> */
.L_x_7841:
[----:B------:R-:W-:Y:S05]  /*84b0*/  BSYNC B0 ;  /* 0x0000000000007941 */ /* 0x000fea0003800000 */
.L_x_7840:
        /* <DEDUP_REMOVED lines=19> */
.L_x_7843:
[----:B------:R-:W-:Y:S05]  /*85f0*/  BSYNC B0 ;  /* 0x0000000000007941 */ /* 0x000fea0003800000 */
.L_x_7842:
        /* <DEDUP_REMOVED lines=19> */
.L_x_7845:
[----:B------:R-:W-:Y:S05]  /*8730*/  BSYNC B0 ;  /* 0x0000000000007941 */ /* 0x000fea0003800000 */
.L_x_7844:
        /* <DEDUP_REMOVED lines=19> */
.L_x_7847:
[----:B------:R-:W-:Y:S05]  /*8870*/  BSYNC B0 ;  /* 0x0000000000007941 */ /* 0x000fea0003800000 */
.L_x_7846:
        /* <DEDUP_REMOVED lines=22> */
.L_x_7758:
[----:B------:R-:W-:Y:S01]  /*89e0*/  ISETP.GE.AND P2, PT, R123, 0x1, PT ;  /* 0x000000017b00780c */ /* 0x000fe20003f46270 */
[----:B------:R-:W-:Y:S01]  /*89f0*/  IMAD.MOV.U32 R0, RZ, RZ, RZ ;  /* 0x000000ffff007224 */ /* 0x000fe200078e00ff */
[----:B------:R-:W-:Y:S01]  /*8a00*/  PLOP3.LUT P1, PT, PT, PT, PT, 0x80, 0x0 ;  /* 0x000000000000781c */ /* 0x000fe20003f2f070 */
[----:B------:R-:W-:Y:S01]  /*8a10*/  IMAD.MOV.U32 R3, RZ, RZ, RZ ;  /* 0x000000ffff037224 */ /* 0x000fe200078e00ff */
        /* <DEDUP_REMOVED lines=30> */
[----:B------:R-:W-:Y:S02]  /*8c00*/  IMAD.MOV.U32 R59, RZ, RZ, RZ ;  /* 0x000000ffff3b7224 */ /* 0x000fe400078e00ff */
[----:B------:R-:W-:Y:S02]  /*8c10*/  IMAD.MOV.U32 R10, RZ, RZ, RZ ;  /* 0x000000ffff0a7224 */ /* 0x000fe400078e00ff */
[----:B------:R-:W-:Y:S01]  /*8c20*/  IMAD.MOV.U32 R90, RZ, RZ, RZ ;  /* 0x000000ffff5a7224 */ /* 0x000fe200078e00ff */
[----:B------:R-:W-:Y:S06]  /*8c30*/  @P0 BRA `(.L_x_7849) ;  /* 0x00000000000c0947 */ /* 0x000fec0003800000 */
[----:B------:R-:W1:Y:S01]  /*8c40*/  FENCE.VIEW.ASYNC.G ;  /* 0x00000000000073c6 */ /* 0x000e620000000100 */
[----:B------:R-:W-:Y:S05]  /*8c50*/  WARPSYNC.ALL ;  /* 0x0000000000007948 */ /* 0x000fea0003800000 */
[----:B-1----:R-:W-:Y:S06]  /*8c60*/  BAR.ARV 0xc, 0x120 ;  /* 0x0304800000007b1d */ /* 0x002fec0000002000 */
.L_x_7849:
[----:B------:R-:W-:Y:S02]  /*8c70*/  IMAD.MOV.U32 R58, RZ, RZ, RZ ;  /* 0x000000ffff3a7224 */ /* 0x000fe400078e00ff */
[----:B------:R-:W-:Y:S01]  /*8c80*/  IMAD.MOV.U32 R11, RZ, RZ, RZ ;  /* 0x000000ffff0b7224 */ /* 0x000fe200078e00ff */
[----:B------:R-:W-:Y:S06]  /*8c90*/  @!P2 BRA `(.L_x_7850) ;  /* 0x000000f0002ca947 */ /* 0x000fec0003800000 */
[----:B------:R-:W-:-:S03]  /*8ca0*/  UMOV UR4, 0xffffffff ;  /* 0xffffffff00047882 */ /* 0x000fc60000000000 */
[----:B------:R-:W-:Y:S05]  /*8cb0*/  BRA.DIV UR4, `(.L_x_7851) ;  /* 0x0000016e04687947 */ /* 0x000fea000b800000 */
[----:B------:R1:W2:Y:S02]  /*8cc0*/  SHFL.IDX PT, R192, R231, RZ, 0x1f ;  /* 0x00001fffe7c07589 */ /* 0x0002a400000e0000 */
.L_x_8089:
[----:B--2---:R-:W-:Y:S02]  /*8cd0*/  LEA.HI R0, R192, R192, RZ, 0x1 ;  /* 0x000000c0c0007211 */ /* 0x004fe400078f08ff */
[----:B------:R-:W-:Y:S02]  /*8ce0*/  LOP3.LUT P0, RZ, R226, 0x3ff, RZ, 0xc0, !PT ;  /* 0x000003ffe2ff7812 */ /* 0x000fe4000780c0ff */
[----:B------:R-:W-:Y:S02]  /*8cf0*/  LOP3.LUT R3, R0, 0x1e, RZ, 0xc0, !PT ;  /* 0x0000001e00037812 */ /* 0x000fe400078ec0ff */
[----:B------:R-:W-:-:S03]  /*8d00*/  P2R R24, PR, RZ, 0x1 ;  /* 0x00000001ff187803 */ /* 0x000fc60000000000 */
[----:B------:R-:W-:-:S04]  /*8d10*/  IMAD.IADD R3, R192, 0x1, -R3 ;  /* 0x00000001c0037824 */ /* 0x000fc800078e0a03 */
[----:B------:R-:W-:-:S05]  /*8d20*/  IMAD R3, R3, 0x2000, R226 ;  /* 0x0000200003037824 */ /* 0x000fca00078e02e2 */
[----:B------:R-:W-:-:S04]  /*8d30*/  SHF.R.U32.HI R3, RZ, 0x4, R3 ;  /* 0x00000004ff037819 */ /* 0x000fc80000011603 */
[----:B------:R-:W-:Y:S01]  /*8d40*/  LOP3.LUT R52, R3, 0x3fff, RZ, 0xc0, !PT ;  /* 0x00003fff03347812 */ /* 0x000fe200078ec0ff */
[----:B------:R-:W-:Y:S06]  /*8d50*/  @!P0 BRA `(.L_x_7852) ;  /* 0x0000000000408947 */ /* 0x000fec0003800000 */
[----:B------:R-:W-:Y:S01]  /*8d60*/  MOV R0, 0x0 ;  /* 0x0000000000007802 */ /* 0x000fe20000000f00 */
[----:B------:R-:W-:Y:S01]  /*8d70*/  ULDC.64 UR4, c[0x4][0x1b8] ;  /* 0x01006e0000047ab9 */ /* 0x000fe20000000a00 */
[----:B------:R-:W-:Y:S01]  /*8d80*/  ULDC.64 UR6, c[0x4][0x1c0] ;  /* 0x0100700000067ab9 */ /* 0x000fe20000000a00 */
[----:B------:R-:W-:Y:S01]  /*8d90*/  IMAD.U32 R4, RZ, RZ, UR4 ;  /* 0x00000004ff047e24 */ /* 0x000fe2000f8e00ff */
[----:B------:R2:W3:Y:S01]  /*8da0*/  LDC.64 R14, c[0x4][R0] ;  /* 0x01000000000e7b82 */ /* 0x0004e20000000a00 */
        /* <DEDUP_REMOVED lines=8> */
[----:B--2---:R-:W-:-:S07]  /*8e30*/  IMAD.MOV.U32 R13, RZ, RZ, RZ ;  /* 0x000000ffff0d7224 */ /* 0x004fce00078e00ff */
[----:B------:R-:W-:-:S07]  /*8e40*/  LEPC R20, `(.L_x_7852) ;  /* 0x000000001014794e */ /* 0x000fce0000000000 */
[----:B01-3-5:R-:W-:Y:S05]  /*8e50*/  CALL.ABS.NOINC R14 ;  /* 0x000000000e007343 */ /* 0x02bfea0003c00000 */
.L_x_7852:
[----:B------:R-:W-:Y:S02]  /*8e60*/  ULDC UR4, c[0x0][0x3d4] ;  /* 0x0000f50000047ab9 */ /* 0x000fe40000000800 */
[----:B------:R-:W-:-:S13]  /*8e70*/  ISETP.LT.AND P0, PT, RZ, UR4, PT ;  /* 0x00000004ff007c0c */ /* 0x000fda000bf01270 */
[----:B------:R-:W-:Y:S05]  /*8e80*/  @P0 BRA `(.L_x_7853) ;  /* 0x00000000003c0947 */ /* 0x000fea0003800000 */
[----:B------:R-:W-:-:S04]  /*8e90*/  LEA.HI R0, R223, R223, RZ, 0x1 ;  /* 0x000000dfdf007211 */ /* 0x000fc800078f08ff */
[----:B------:R-:W-:-:S05]  /*8ea0*/  LOP3.LUT R0, R0, 0xfffffffe, RZ, 0xc0, !PT ;  /* 0xfffffffe00007812 */ /* 0x000fca00078ec0ff */
[----:B------:R-:W-:-:S05]  /*8eb0*/  IMAD.IADD R0, R223, 0x1, -R0 ;  /* 0x00000001df007824 */ /* 0x000fca00078e0a00 */
[----:B------:R-:W-:-:S04]  /*8ec0*/  SHF.L.U32 R3, R0, 0x1f, RZ ;  /* 0x0000001f00037819 */ /* 0x000fc800000006ff */
[----:B------:R2:W3:Y:S03]  /*8ed0*/  SYNCS.PHASECHK.TRANS64.TRYWAIT P0, [R2+URZ+0x28800], R3 ;  /* 0x02880003020075a7 */ /* 0x0004e6000800017f */
[----:B---3--:R-:W-:Y:S05]  /*8ee0*/  @!P0 NANOSLEEP.SYNCS 0x989680 ;  /* 0x009896800000895d */ /* 0x008fea0003900000 */
[----:B------:R-:W3:Y:S01]  /*8ef0*/  @!P0 SYNCS.PHASECHK.TRANS64 P0, [R2+URZ+0x28800], R3 ;  /* 0x02880003020085a7 */ /* 0x000ee2000800007f */
[----:B------:R-:W-:Y:S04]  /*8f00*/  BSSY B0, `(.L_x_7854) ;  /* 0x0000006000007945 */ /* 0x000fe80003800000 */
[----:B---3--:R-:W-:Y:S05]  /*8f10*/  @P0 BRA `(.L_x_7855) ;  /* 0x0000000000100947 */ /* 0x008fea0003800000 */
.L_x_7856:
[----:B---3--:R3:W4:Y:S02]  /*8f20*/  SYNCS.PHASECHK.TRANS64.TRYWAIT P0, [R2+URZ+0x28800], R3 ;  /* 0x02880003020075a7 */ /* 0x008724000800017f */
[----:B----4-:R-:W-:Y:S05]  /*8f30*/  @!P0 NANOSLEEP.SYNCS 0x989680 ;  /* 0x009896800000895d */ /* 0x010fea0003900000 */
[----:B------:R-:W4:Y:S02]  /*8f40*/  @!P0 SYNCS.PHASECHK.TRANS64 P0, [R2+URZ+0x28800], R3 ;  /* 0x02880003020085a7 */ /* 0x000f24000800007f */
[----:B----4-:R-:W-:Y:S05]  /*8f50*/  @!P0 BRA `(.L_x_7856) ;  /* 0xfffffffc00f08947 */ /* 0x010fea000383ffff */
.L_x_7855:
[----:B------:R-:W-:Y:S05]  /*8f60*/  BSYNC B0 ;  /* 0x0000000000007941 */ /* 0x000fea0003800000 */
.L_x_7854:
[----:B------:R-:W-:Y:S05]  /*8f70*/  BRA `(.L_x_7857) ;  /* 0x0000005400787947 */ /* 0x000fea0003800000 */
.L_x_7853:
[----:B------:R-:W2:Y:S01]  /*8f80*/  LDC.64 R12, c[0x0][0x3d8] ;  /* 0x0000f600ff0c7b82 */ /* 0x000ea20000000a00 */
[----:B-----5:R-:W-:Y:S01]  /*8f90*/  SHF.R.S32.HI R3, RZ, 0x1f, R117 ;  /* 0x0000001fff037819 */ /* 0x020fe20000011475 */
[----:B------:R-:W-:Y:S01]  /*8fa0*/  IMAD.MOV.U32 R6, RZ, RZ, R16 ;  /* 0x000000ffff067224 */ /* 0x000fe200078e0010 */
[----:B------:R-:W-:Y:S01]  /*8fb0*/  ISETP.NE.AND P4, PT, R24, RZ, PT ;  /* 0x000000ff1800720c */ /* 0x000fe20003f85270 */
[----:B------:R-:W-:Y:S01]  /*8fc0*/  IMAD.MOV.U32 R7, RZ, RZ, R17 ;  /* 0x000000ffff077224 */ /* 0x000fe200078e0011 */
[--C-:B------:R-:W-:Y:S01]  /*8fd0*/  SHF.R.S32.HI R5, RZ, 0x1f, R22.reuse ;  /* 0x0000001fff057819 */ /* 0x100fe20000011416 */
[----:B------:R-:W-:Y:S02]  /*8fe0*/  IMAD.MOV.U32 R4, RZ, RZ, R22 ;  /* 0x000000ffff047224 */ /* 0x000fe400078e0016 */
[----:B------:R-:W3:Y:S01]  /*8ff0*/  LDC.64 R14, c[0x0][0x3e8] ;  /* 0x0000fa00ff0e7b82 */ /* 0x000ee20000000a00 */
[-C--:B--2---:R-:W-:Y:S01]  /*9000*/  IMAD R0, R3, R12.reuse, RZ ;  /* 0x0000000c03007224 */ /* 0x084fe200078e02ff */
[----:B------:R-:W-:Y:S01]  /*9010*/  SHF.L.U64.HI R30, R12, 0x5, R13 ;  /* 0x000000050c1e7819 */ /* 0x000fe2000001020d */
[----:B------:R-:W-:-:S04]  /*9020*/  IMAD.WIDE.U32 R8, R18, R12, R6 ;  /* 0x0000000c12087225 */ /* 0x000fc800078e0006 */
[----:B------:R-:W-:Y:S02]  /*9030*/  IMAD R21, R19, R12, RZ ;  /* 0x0000000c13157224 */ /* 0x000fe400078e02ff */
[-C--:B---3--:R-:W-:Y:S01]  /*9040*/  IMAD R20, R3, R14.reuse, RZ ;  /* 0x0000000e03147224 */ /* 0x088fe200078e02ff */
        /* <DEDUP_REMOVED lines=39> */
[----:B01-3--:R-:W-:Y:S05]  /*92c0*/  CALL.ABS.NOINC R14 ;  /* 0x000000000e007343 */ /* 0x00bfea0003c00000 */
.L_x_7858:
[----:B------:R-:W2:Y:S01]  /*92d0*/  LDC.64 R12, c[0x0][0x3d8] ;  /* 0x0000f600ff0c7b82 */ /* 0x000ea20000000a00 */
[----:B------:R-:W-:Y:S01]  /*92e0*/  SHF.R.S32.HI R3, RZ, 0x1f, R193 ;  /* 0x0000001fff037819 */ /* 0x000fe200000114c1 */
[----:B------:R-:W-:Y:S01]  /*92f0*/  ULDC.U8 UR4, c[0x0][0x3f0] ;  /* 0x0000fc0000047ab9 */ /* 0x000fe20000000000 */
[----:B------:R-:W-:Y:S01]  /*9300*/  BSSY B0, `(.L_x_7859) ;  /* 0x000051d000007945 */ /* 0x000fe20003800000 */
[----:B------:R-:W-:-:S04]  /*9310*/  ISETP.NE.AND P0, PT, RZ, UR4, PT ;  /* 0x00000004ff007c0c */ /* 0x000fc8000bf05270 */
[----:B------:R-:W3:Y:S01]  /*9320*/  LDC.64 R10, c[0x0][0x3e8] ;  /* 0x0000fa00ff0a7b82 */ /* 0x000ee20000000a00 */
[-C--:B--2---:R-:W-:Y:S02]  /*9330*/  IMAD R0, R3, R12.reuse, RZ ;  /* 0x0000000c03007224 */ /* 0x084fe400078e02ff */
[----:B------:R-:W-:-:S04]  /*9340*/  IMAD.WIDE.U32 R4, R193, R12, RZ ;  /* 0x0000000cc1047225 */ /* 0x000fc800078e00ff */
[-C--:B---3--:R-:W-:Y:S02]  /*9350*/  IMAD R6, R3, R10.reuse, RZ ;  /* 0x0000000a03067224 */ /* 0x088fe400078e02ff */
        /* <DEDUP_REMOVED lines=12> */
[----:B------:R-:W2:Y:S01]  /*9420*/  LDC R0, c[0x0][0x428] ;  /* 0x00010a00ff007b82 */ /* 0x000ea20000000800 */
        /* <DEDUP_REMOVED lines=11> */
[----:B--2---:R-:W-:-:S13]  /*94e0*/  ISETP.NE.AND P4, PT, R0, 0x1, PT ;  /* 0x000000010000780c */ /* 0x004fda0003f85270 */
[----:B------:R-:W2:Y:S08]  /*94f0*/  @P4 LDC R20, c[0x0][0x42c] ;  /* 0x00010b00ff144b82 */ /* 0x000eb00000000800 */
[----:B------:R-:W3:Y:S01]  /*9500*/  @P4 LDC R21, c[0x0][0x430] ;  /* 0x00010c00ff154b82 */ /* 0x000ee20000000800 */
        /* <DEDUP_REMOVED lines=22> */
.L_x_7862:
[----:B------:R-:W-:Y:S05]  /*9670*/  BSYNC B1 ;  /* 0x0000000000017941 */ /* 0x000fea0003800000 */
.L_x_7861:
[----:B------:R-:W-:Y:S04]  /*9680*/  BSSY B1, `(.L_x_7863) ;  /* 0x0000017000017945 */ /* 0x000fe80003800000 */
[----:B------:R-:W-:Y:S05]  /*9690*/  @P1 BRA `(.L_x_7864) ;  /* 0x0000000000541947 */ /* 0x000fea0003800000 */
[----:B----4-:R-:W-:Y:S01]  /*96a0*/  IADD3 R9, P2, P3, R63, R29, R6 ;  /* 0x0000001d3f097210 */ /* 0x010fe20007b5e006 */
        /* <DEDUP_REMOVED lines=20> */
.L_x_7864:
[----:B------:R-:W-:Y:S05]  /*97f0*/  BSYNC B1 ;  /* 0x0000000000017941 */ /* 0x000fea0003800000 */
.L_x_7863:
[----:B-----5:R-:W-:Y:S01]  /*9800*/  IMAD.MOV.U32 R3, RZ, RZ, R48 ;  /* 0x000000ffff037224 */ /* 0x020fe200078e0030 */
[-C--:B------:R-:W-:Y:S01]  /*9810*/  ISETP.GE.AND P2, PT, R187, R72.reuse, PT ;  /* 0x00000048bb00720c */ /* 0x080fe20003f46270 */
[----:B------:R-:W-:Y:S01]  /*9820*/  IMAD R0, R193, 0x80, R18 ;  /* 0x00000080c1007824 */ /* 0x000fe200078e0212 */
[----:B------:R-:W-:Y:S01]  /*9830*/  BSSY B1, `(.L_x_7865) ;  /* 0x0000048000017945 */ /* 0x000fe20003800000 */
[----:B----4-:R-:W-:Y:S01]  /*9840*/  IMAD.MOV.U32 R8, RZ, RZ, R49 ;  /* 0x000000ffff087224 */ /* 0x010fe200078e0031 */
[----:B------:R-:W-:Y:S01]  /*9850*/  ISETP.GE.AND P3, PT, R189, R72, PT ;  /* 0x00000048bd00720c */ /* 0x000fe20003f66270 */
[----:B------:R-:W-:Y:S01]  /*9860*/  IMAD.MOV.U32 R15, RZ, RZ, R53 ;  /* 0x000000ffff0f7224 */ /* 0x000fe200078e0035 */
[----:B------:R-:W-:Y:S01]  /*9870*/  PRMT R53, R53, 0x5410, R3 ;  /* 0x0000541035357816 */ /* 0x000fe20000000003 */
[----:B------:R-:W-:Y:S01]  /*9880*/  IMAD R3, R219, 0x20, R0 ;  /* 0x00000020db037824 */ /* 0x000fe200078e0200 */
[----:B------:R-:W-:Y:S01]  /*9890*/  PRMT R78, R8, 0x7610, R78 ;  /* 0x00007610084e7816 */ /* 0x000fe2000000004e */
[----:B------:R-:W-:Y:S01]  /*98a0*/  IMAD.MOV.U32 R0, RZ, RZ, R44 ;  /* 0x000000ffff007224 */ /* 0x000fe200078e002c */
[----:B------:R-:W-:Y:S01]  /*98b0*/  CS2R R26, SRZ ;  /* 0x00000000001a7805 */ /* 0x000fe2000001ff00 */
[----:B------:R-:W-:Y:S01]  /*98c0*/  IMAD.MOV.U32 R8, RZ, RZ, R50 ;  /* 0x000000ffff087224 */ /* 0x000fe200078e0032 */
[----:B------:R-:W-:Y:S01]  /*98d0*/  CS2R R34, SRZ ;  /* 0x0000000000227805 */ /* 0x000fe2000001ff00 */
[----:B------:R-:W-:Y:S01]  /*98e0*/  IMAD.MOV.U32 R9, RZ, RZ, R45 ;  /* 0x000000ffff097224 */ /* 0x000fe200078e002d */
[----:B------:R-:W-:Y:S01]  /*98f0*/  PRMT R68, R0, 0x7610, R68 ;  /* 0x0000761000447816 */ /* 0x000fe20000000044 */
[----:B--2---:R-:W-:Y:S01]  /*9900*/  @P4 IMAD.HI.U32 R0, R3, R20, RZ ;  /* 0x0000001403004227 */ /* 0x004fe200078e00ff */
[----:B------:R-:W-:-:S02]  /*9910*/  PRMT R79, R8, 0x7610, R79 ;  /* 0x00007610084f7816 */ /* 0x000fc4000000004f */
[----:B------:R-:W-:Y:S02]  /*9920*/  CS2R R30, SRZ ;  /* 0x00000000001e7805 */ /* 0x000fe4000001ff00 */
[----:B------:R-:W-:Y:S01]  /*9930*/  PRMT R67, R9, 0x7610, R67 ;  /* 0x0000761009437816 */ /* 0x000fe20000000043 */
[----:B------:R-:W-:Y:S01]  /*9940*/  IMAD.MOV.U32 R8, RZ, RZ, R51 ;  /* 0x000000ffff087224 */ /* 0x000fe200078e0033 */
[----:B---3--:R-:W-:Y:S01]  /*9950*/  @P4 SHF.R.U32.HI R3, RZ, R21, R0 ;  /* 0x00000015ff034219 */ /* 0x008fe20000011600 */
        /* <DEDUP_REMOVED lines=10> */
[--C-:B------:R-:W-:Y:S01]  /*9a00*/  IMAD.MOV.U32 R14, RZ, RZ, R56.reuse ;  /* 0x000000ffff0e7224 */ /* 0x100fe200078e0038 */
[----:B------:R-:W-:Y:S01]  /*9a10*/  PRMT R56, R8, 0x7610, R56 ;  /* 0x0000761008387816 */ /* 0x000fe20000000038 */
[----:B------:R-:W-:Y:S01]  /*9a20*/  IMAD.MOV.U32 R20, RZ, RZ, R38 ;  /* 0x000000ffff147224 */ /* 0x000fe200078e0026 */
[----:B------:R-:W-:Y:S01]  /*9a30*/  PRMT R55, R0, 0x7610, R55 ;  /* 0x0000761000377816 */ /* 0x000fe20000000037 */
[----:B------:R-:W-:Y:S01]  /*9a40*/  IMAD.MOV.U32 R21, RZ, RZ, R39 ;  /* 0x000000ffff157224 */ /* 0x000fe200078e0027 */
[----:B------:R-:W-:Y:S01]  /*9a50*/  CS2R R24, SRZ ;  /* 0x0000000000187805 */ /* 0x000fe2000001ff00 */
[C---:B------:R-:W-:Y:S01]  /*9a60*/  IMAD R8, R9.reuse, R10, RZ ;  /* 0x0000000a09087224 */ /* 0x040fe200078e02ff */
[----:B------:R-:W-:Y:S01]  /*9a70*/  PRMT R53, R20, 0x7610, R53 ;  /* 0x0000761014357816 */ /* 0x000fe20000000035 */
[-C--:B------:R-:W-:Y:S01]  /*9a80*/  IMAD R0, R9, R12.reuse, RZ ;  /* 0x0000000c09007224 */ /* 0x080fe200078e02ff */
[----:B------:R-:W-:Y:S01]  /*9a90*/  PRMT R54, R21, 0x7610, R54 ;  /* 0x0000761015367816 */ /* 0x000fe20000000036 */
[C---:B------:R-:W-:Y:S01]  /*9aa0*/  IMAD R77, R3.reuse, R11, R8 ;  /* 0x0000000b034d7224 */ /* 0x040fe200078e0208 */
[----:B------:R-:W-:Y:S01]  /*9ab0*/  CS2R R20, SRZ ;  /* 0x0000000000147805 */ /* 0x000fe2000001ff00 */
[----:B------:R-:W-:Y:S01]  /*9ac0*/  IMAD.WIDE.U32 R58, R3, R12, R58 ;  /* 0x0000000c033a7225 */ /* 0x000fe200078e003a */
[----:B------:R-:W-:-:S02]  /*9ad0*/  CS2R R8, SRZ ;  /* 0x0000000000087805 */ /* 0x000fc4000001ff00 */
[----:B------:R-:W-:Y:S01]  /*9ae0*/  CS2R R28, SRZ ;  /* 0x00000000001c7805 */ /* 0x000fe2000001ff00 */
[----:B------:R-:W-:-:S04]  /*9af0*/  IMAD.WIDE.U32 R14, R3, R10, R14 ;  /* 0x0000000a030e7225 */ /* 0x000fc800078e000e */
        /* <DEDUP_REMOVED lines=12> */
[----:B------:R-:W-:Y:S02]  /*9bc0*/  LEA.HI.X R30, R10, R5, R11, 0x6, P4 ;  /* 0x000000050a1e7211 */ /* 0x000fe400020f340b */
[----:B------:R-:W-:Y:S01]  /*9bd0*/  LEA R72, P4, R28, UR4, 0x1 ;  /* 0x000000041c487c11 */ /* 0x000fe2000f8808ff */
[----:B------:R-:W-:Y:S02]  /*9be0*/  ULDC UR4, c[0x0][0x3d4] ;  /* 0x0000f50000047ab9 */ /* 0x000fe40000000800 */
[----:B------:R-:W-:Y:S01]  /*9bf0*/  IMAD.X R3, R30, 0x1, R69, P5 ;  /* 0x000000011e037824 */ /* 0x000fe200028e0645 */
[----:B------:R-:W-:Y:S02]  /*9c00*/  LEA R74, P5, R0, UR6, 0x1 ;  /* 0x00000006004a7c11 */ /* 0x000fe4000f8a08ff */
[----:B------:R-:W-:-:S02]  /*9c10*/  CS2R R30, SRZ ;  /* 0x00000000001e7805 */ /* 0x000fc4000001ff00 */
        /* <DEDUP_REMOVED lines=9> */
.L_x_7866:
[----:B------:R-:W-:Y:S05]  /*9cb0*/  BSYNC B1 ;  /* 0x0000000000017941 */ /* 0x000fea0003800000 */
.L_x_7865:
        /* <DEDUP_REMOVED lines=27> */
.L_x_7868:
[----:B------:R-:W-:Y:S05]  /*9e70*/  BSYNC B1 ;  /* 0x0000000000017941 */ /* 0x000fea0003800000 */
.L_x_7867:
[----:B------:R-:W-:Y:S01]  /*9e80*/  ULDC.64 UR4, c[0x0][0x3c8] ;  /* 0x0000f20000047ab9 */ /* 0x000fe20000000a00 */
[----:B------:R-:W-:Y:S01]  /*9e90*/  ULDC.64 UR6, c[0x0][0x3e0] ;  /* 0x0000f80000067ab9 */ /* 0x000fe20000000a00 */
[----:B---3--:R-:W-:Y:S01]  /*9ea0*/  IMAD.IADD R5, R59, 0x1, R57 ;  /* 0x000000013b057824 */ /* 0x008fe200078e0239 */
        /* <DEDUP_REMOVED lines=9> */
[----:B--2---:R-:W-:Y:S02]  /*9f40*/  PRMT R72, R7, 0x7610, R72 ;  /* 0x0000761007487816 */ /* 0x004fe40000000048 */
[----:B------:R-:W-:Y:S01]  /*9f50*/  LEA.HI R6, R223, R223, RZ, 0x1 ;  /* 0x000000dfdf067211 */ /* 0x000fe200078f08ff */
[----:B------:R-:W-:Y:S06]  /*9f60*/  BRA.DIV UR4, `(.L_x_7869) ;  /* 0x0000015a04e87947 */ /* 0x000fec000b800000 */
.L_x_8092:
[----:B------:R-:W-:-:S03]  /*9f70*/  UMOV UR4, 0xffffffff ;  /* 0xffffffff00047882 */ /* 0x000fc60000000000 */
[----:B------:R-:W-:Y:S05]  /*9f80*/  BRA.DIV UR4, `(.L_x_7870) ;  /* 0x0000015e04087947 */ /* 0x000fea000b800000 */
.L_x_8095:
[----:B------:R-:W-:-:S03]  /*9f90*/  UMOV UR4, 0xffffffff ;  /* 0xffffffff00047882 */ /* 0x000fc60000000000 */
[----:B------:R-:W-:Y:S05]  /*9fa0*/  BRA.DIV UR4, `(.L_x_7871) ;  /* 0x0000015e04287947 */ /* 0x000fea000b800000 */
.L_x_8098:
[----:B------:R-:W-:-:S03]  /*9fb0*/  UMOV UR4, 0xffffffff ;  /* 0xffffffff00047882 */ /* 0x000fc60000000000 */
[----:B------:R-:W-:Y:S05]  /*9fc0*/  BRA.DIV UR4, `(.L_x_7872) ;  /* 0x0000015e04487947 */ /* 0x000fea000b800000 */
.L_x_8101:
[----:B------:R-:W-:-:S03]  /*9fd0*/  UMOV UR4, 0xffffffff ;  /* 0xffffffff00047882 */ /* 0x000fc60000000000 */
[----:B------:R-:W-:Y:S05]  /*9fe0*/  BRA.DIV UR4, `(.L_x_7873) ;  /* 0x0000015e04687947 */ /* 0x000fea000b800000 */
.L_x_8104:
[----:B------:R-:W-:-:S03]  /*9ff0*/  UMOV UR4, 0xffffffff ;  /* 0xffffffff00047882 */ /* 0x000fc60000000000 */
[----:B------:R-:W-:Y:S05]  /*a000*/  BRA.DIV UR4, `(.L_x_7874) ;  /* 0x0000015e04887947 */ /* 0x000fea000b800000 */
.L_x_8107:
[----:B------:R-:W-:-:S03]  /*a010*/  UMOV UR4, 0xffffffff ;  /* 0xffffffff00047882 */ /* 0x000fc60000000000 */
[----:B------:R-:W-:Y:S05]  /*a020*/  BRA.DIV UR4, `(.L_x_7875) ;  /* 0x0000015e04a87947 */ /* 0x000fea000b800000 */
.L_x_8110:
[----:B------:R-:W-:-:S03]  /*a030*/  UMOV UR4, 0xffffffff ;  /* 0xffffffff00047882 */ /* 0x000fc60000000000 */
[----:B------:R-:W-:Y:S05]  /*a040*/  BRA.DIV UR4, `(.L_x_7876) ;  /* 0x0000015e04c87947 */ /* 0x000fea000b800000 */
.L_x_8113:
[----:B------:R-:W-:-:S03]  /*a050*/  UMOV UR4, 0xffffffff ;  /* 0xffffffff00047882 */ /* 0x000fc60000000000 */
[----:B------:R-:W-:Y:S05]  /*a060*/  BRA.DIV UR4, `(.L_x_7877) ;  /* 0x0000015e04e87947 */ /* 0x000fea000b800000 */
.L_x_8116:
[----:B------:R-:W-:-:S03]  /*a070*/  UMOV UR4, 0xffffffff ;  /* 0xffffffff00047882 */ /* 0x000fc60000000000 */
[----:B------:R-:W-:Y:S05]  /*a080*/  BRA.DIV UR4, `(.L_x_7878) ;  /* 0x0000016204087947 */ /* 0x000fea000b800000 */
.L_x_8119:
[----:B------:R-:W-:-:S03]  /*a090*/  UMOV UR4, 0xffffffff ;  /* 0xffffffff00047882 */ /* 0x000fc60000000000 */
[----:B------:R-:W-:Y:S05]  /*a0a0*/  BRA.DIV UR4, `(.L_x_7879) ;  /* 0x0000016204287947 */ /* 0x000fea000b800000 */
.L_x_8122:
[----:B------:R-:W-:-:S03]  /*a0b0*/  UMOV UR4, 0xffffffff ;  /* 0xffffffff00047882 */ /* 0x000fc60000000000 */
[----:B------:R-:W-:Y:S05]  /*a0c0*/  BRA.DIV UR4, `(.L_x_7880) ;  /* 0x0000016204487947 */ /* 0x000fea000b800000 */
.L_x_8125:
[----:B------:R-:W-:-:S03]  /*a0d0*/  UMOV UR4, 0xffffffff ;  /* 0xffffffff00047882 */ /* 0x000fc60000000000 */
[----:B------:R-:W-:Y:S05]  /*a0e0*/  BRA.DIV UR4, `(.L_x_7881) ;  /* 0x0000016204687947 */ /* 0x000fea000b800000 */
.L_x_8128:
[----:B------:R-:W-:Y:S01]  /*a0f0*/  UMOV UR4, 0xffffffff ;  /* 0xffffffff00047882 */ /* 0x000fe20000000000 */
[----:B------:R-:W-:Y:S02]  /*a100*/  LOP3.LUT R6, R6, 0xfffffffe, RZ, 0xc0, !PT ;  /* 0xfffffffe06067812 */ /* 0x000fe400078ec0ff */
[----:B------:R-:W-:Y:S05]  /*a110*/  BRA.DIV UR4, `(.L_x_7882) ;  /* 0x0000016204847947 */ /* 0x000fea000b800000 */
.L_x_8131:
[----:B------:R-:W-:Y:S01]  /*a120*/  UMOV UR4, 0xffffffff ;  /* 0xffffffff00047882 */ /* 0x000fe20000000000 */
[----:B------:R-:W-:Y:S02]  /*a130*/  IMAD.IADD R5, R223, 0x1, -R6 ;  /* 0x00000001df057824 */ /* 0x000fe400078e0a06 */
[----:B------:R-:W-:Y:S05]  /*a140*/  BRA.DIV UR4, `(.L_x_7883) ;  /* 0x0000016204a07947 */ /* 0x000fea000b800000 */
.L_x_8134:
[----:B------:R-:W-:Y:S01]  /*a150*/  UMOV UR4, 0xffffffff ;  /* 0xffffffff00047882 */ /* 0x000fe20000000000 */
[----:B------:R-:W-:Y:S02]  /*a160*/  SHF.L.U32 R5, R5, 0x1f, RZ ;  /* 0x0000001f05057819 */ /* 0x000fe400000006ff */
[----:B------:R-:W-:Y:S05]  /*a170*/  BRA.DIV UR4, `(.L_x_7884) ;  /* 0x0000016204bc7947 */ /* 0x000fea000b800000 */
.L_x_8137:
[----:B------:R-:W2:Y:S01]  /*a180*/  SYNCS.PHASECHK.TRANS64.TRYWAIT P4, [R2+URZ+0x28800], R5 ;  /* 0x02880005020075a7 */ /* 0x000ea2000808017f */
        /* <DEDUP_REMOVED lines=33> */
[----:B--2---:R-:W-:Y:S06]  /*a3a0*/  @!P4 BRA `(.L_x_7886) ;  /* 0x000001600058c947 */ /* 0x004fec0003800000 */
.L_x_8138:
[----:B------:R-:W-:Y:S05]  /*a3b0*/  BSYNC B1 ;  /* 0x0000000000017941 */ /* 0x000fea0003800000 */
.L_x_7885:
[----:B------:R-:W-:Y:S01]  /*a3c0*/  BSSY B1, `(.L_x_7887) ;  /* 0x0000067000017945 */ /* 0x000fe20003800000 */
[----:B------:R-:W-:Y:S02]  /*a3d0*/  PRMT R10, R4, 0x7610, R10 ;  /* 0x00007610040a7816 */ /* 0x000fe4000000000a */
[----:B------:R-:W-:Y:S01]  /*a3e0*/  PRMT R11, R6, 0x7610, R11 ;  /* 0x00007610060b7816 */ /* 0x000fe2000000000b */
[----:B------:R-:W-:Y:S06]  /*a3f0*/  @P0 BRA `(.L_x_7888) ;  /* 0x00000004008c0947 */ /* 0x000fec0003800000 */
[----:B--2---:R-:W2:Y:S01]  /*a400*/  LDC R5, c[0x0][0x3d4] ;  /* 0x0000f500ff057b82 */ /* 0x004ea20000000800 */
[----:B------:R-:W-:Y:S01]  /*a410*/  BSSY B2, `(.L_x_7889) ;  /* 0x0000032000027945 */ /* 0x000fe20003800000 */
[-C--:B--2---:R-:W-:Y:S02]  /*a420*/  ISETP.GE.AND P0, PT, R22, R5.reuse, PT ;  /* 0x000000051600720c */ /* 0x084fe40003f06270 */
[----:B------:R-:W-:-:S11]  /*a430*/  ISETP.GE.AND P4, PT, R186, R5, PT ;  /* 0x00000005ba00720c */ /* 0x000fd60003f86270 */
[----:B------:R-:W-:Y:S05]  /*a440*/  @P0 BRA `(.L_x_7890) ;  /* 0x0000000000b80947 */ /* 0x000fea0003800000 */
[----:B------:R-:W2:Y:S01]  /*a450*/  LDS.128 R4, [R211] ;  /* 0x00000000d3047984 */ /* 0x000ea20000000c00 */
[----:B------:R-:W-:Y:S02]  /*a460*/  SHF.R.U32.HI R77, RZ, 0x10, R49 ;  /* 0x00000010ff4d7819 */ /* 0x000fe40000011631 */
[----:B------:R-:W-:Y:S02]  /*a470*/  SHF.R.U32.HI R74, RZ, 0x10, R51 ;  /* 0x00000010ff4a7819 */ /* 0x000fe40000011633 */
[----:B------:R-:W-:Y:S02]  /*a480*/  PRMT R77, R78, 0x5410, R77 ;  /* 0x000054104e4d7816 */ /* 0x000fe4000000004d */
[----:B------:R-:W-:Y:S02]  /*a490*/  PRMT R74, R54, 0x5432, R74 ;  /* 0x00005432364a7816 */ /* 0x000fe4000000004a */
[----:B------:R-:W-:Y:S01]  /*a4a0*/  SHF.R.U64 R76, R48, 0x10, R49 ;  /* 0x00000010304c7819 */ /* 0x000fe20000001231 */
[C---:B------:R-:W-:Y:S01]  /*a4b0*/  IMAD.U32 R78, R77.reuse, 0x10000, RZ ;  /* 0x000100004d4e7824 */ /* 0x040fe200078e00ff */
[----:B------:R-:W-:Y:S01]  /*a4c0*/  SHF.R.U64 R73, R50, 0x10, R51 ;  /* 0x0000001032497819 */ /* 0x000fe20000001233 */
[----:B------:R-:W-:Y:S01]  /*a4d0*/  IMAD.U32 R75, R74, 0x10000, RZ ;  /* 0x000100004a4b7824 */ /* 0x000fe200078e00ff */
[----:B------:R-:W-:-:S02]  /*a4e0*/  LOP3.LUT R77, R77, 0xffff0000, RZ, 0xc0, !PT ;  /* 0xffff00004d4d7812 */ /* 0x000fc400078ec0ff */
[----:B------:R-:W-:Y:S02]  /*a4f0*/  PRMT R73, R79, 0x5410, R73 ;  /* 0x000054104f497816 */ /* 0x000fe40000000049 */
[----:B------:R-:W-:Y:S02]  /*a500*/  LOP3.LUT R74, R74, 0xffff0000, RZ, 0xc0, !PT ;  /* 0xffff00004a4a7812 */ /* 0x000fe400078ec0ff */
[----:B------:R-:W-:Y:S02]  /*a510*/  PRMT R76, R53, 0x5432, R76 ;  /* 0x00005432354c7816 */ /* 0x000fe4000000004c */
[C---:B--2---:R-:W-:Y:S01]  /*a520*/  LOP3.LUT R49, R6.reuse, 0xffff0000, RZ, 0xc0, !PT ;  /* 0xffff000006317812 */ /* 0x044fe200078ec0ff */
        /* <DEDUP_REMOVED lines=32> */
.L_x_7890:
[----:B------:R-:W-:Y:S05]  /*a730*/  BSYNC B2 ;  /* 0x0000000000027941 */ /* 0x000fea0003800000 */
.L_x_7889:
[----:B------:R-:W-:Y:S05]  /*a740*/  @P4 BRA `(.L_x_7888) ;  /* 0x0000000000b84947 */ /* 0x000fea0003800000 */
[----:B--2---:R-:W2:Y:S01]  /*a750*/  LDS.128 R4, [R211+0x4000] ;  /* 0x00400000d3047984 */ /* 0x004ea20000000c00 */
        /* <DEDUP_REMOVED lines=12> */
[C---:B--2---:R-:W-:Y:S01]  /*a820*/  LOP3.LUT R45, R6.reuse, 0xffff0000, RZ, 0xc0, !PT ;  /* 0xffff0000062d7812 */ /* 0x044fe200078ec0ff */
        /* <DEDUP_REMOVED lines=32> */
.L_x_7888:
[----:B------:R-:W-:Y:S05]  /*aa30*/  BSYNC B1 ;  /* 0x0000000000017941 */ /* 0x000fea0003800000 */
.L_x_7887:
[----:B------:R-:W-:Y:S04]  /*aa40*/  BSSY B1, `(.L_x_7891) ;  /* 0x0000065000017945 */ /* 0x000fe80003800000 */
[----:B------:R-:W-:Y:S05]  /*aa50*/  @P1 BRA `(.L_x_7892) ;  /* 0x00000004008c1947 */ /* 0x000fea0003800000 */
[----:B--23--:R-:W2:Y:S01]  /*aa60*/  LDC R5, c[0x0][0x3d4] ;  /* 0x0000f500ff057b82 */ /* 0x00cea20000000800 */
[----:B------:R-:W-:Y:S01]  /*aa70*/  BSSY B2, `(.L_x_7893) ;  /* 0x0000032000027945 */ /* 0x000fe20003800000 */
[-C--:B--2---:R-:W-:Y:S02]  /*aa80*/  ISETP.GE.AND P0, PT, R22, R5.reuse, PT ;  /* 0x000000051600720c */ /* 0x084fe40003f06270 */
[----:B------:R-:W-:-:S11]  /*aa90*/  ISETP.GE.AND P1, PT, R186, R5, PT ;  /* 0x00000005ba00720c */ /* 0x000fd60003f26270 */
[----:B------:R-:W-:Y:S05]  /*aaa0*/  @P0 BRA `(.L_x_7894) ;  /* 0x0000000000b80947 */ /* 0x000fea0003800000 */
[----:B------:R-:W2:Y:S01]  /*aab0*/  LDS.128 R4, [R211+0x1000] ;  /* 0x00100000d3047984 */ /* 0x000ea20000000c00 */
        /* <DEDUP_REMOVED lines=12> */
[C---:B--2---:R-:W-:Y:S01]  /*ab80*/  LOP3.LUT R41, R6.reuse, 0xffff0000, RZ, 0xc0, !PT ;  /* 0xffff000006297812 */ /* 0x044fe200078ec0ff */
        /* <DEDUP_REMOVED lines=32> */
.L_x_7894:
[----:B------:R-:W-:Y:S05]  /*ad90*/  BSYNC B2 ;  /* 0x0000000000027941 */ /* 0x000fea0003800000 */
.L_x_7893:
[----:B------:R-:W-:Y:S05]  /*ada0*/  @P1 BRA `(.L_x_7892) ;  /* 0x0000000000b81947 */ /* 0x000fea0003800000 */
[----:B--2---:R-:W2:Y:S01]  /*adb0*/  LDS.128 R4, [R211+0x5000] ;  /* 0x00500000d3047984 */ /* 0x004ea20000000c00 */
        /* <DEDUP_REMOVED lines=45> */
.L_x_7892:
[----:B------:R-:W-:Y:S05]  /*b090*/  BSYNC B1 ;  /* 0x0000000000017941 */ /* 0x000fea0003800000 */
.L_x_7891:
[----:B------:R-:W-:Y:S04]  /*b0a0*/  BSSY B1, `(.L_x_7895) ;  /* 0x0000065000017945 */ /* 0x000fe80003800000 */
[----:B------:R-:W-:Y:S05]  /*b0b0*/  @P2 BRA `(.L_x_7896) ;  /* 0x00000004008c2947 */ /* 0x000fea0003800000 */
[----:B--234-:R-:W2:Y:S01]  /*b0c0*/  LDC R5, c[0x0][0x3d4] ;  /* 0x0000f500ff057b82 */ /* 0x01cea20000000800 */
        /* <DEDUP_REMOVED lines=50> */
.L_x_7898:
[----:B------:R-:W-:Y:S05]  /*b3f0*/  BSYNC B2 ;  /* 0x0000000000027941 */ /* 0x000fea0003800000 */
.L_x_7897:
        /* <DEDUP_REMOVED lines=47> */
.L_x_7896:
[----:B------:R-:W-:Y:S05]  /*b6f0*/  BSYNC B1 ;  /* 0x0000000000017941 */ /* 0x000fea0003800000 */
.L_x_7895:
[----:B------:R-:W-:Y:S05]  /*b700*/  @P3 BRA `(.L_x_7899) ;  /* 0x0000002c00703947 */ /* 0x000fea0003800000 */
[----:B--234-:R-:W2:Y:S01]  /*b710*/  LDC R5, c[0x0][0x3d4] ;  /* 0x0000f500ff057b82 */ /* 0x01cea20000000800 */
[----:B------:R-:W-:Y:S01]  /*b720*/  BSSY B1, `(.L_x_7900) ;  /* 0x0000032000017945 */ /* 0x000fe20003800000 */
[-C--:B--2---:R-:W-:Y:S02]  /*b730*/  ISETP.GE.AND P0, PT, R22, R5.reuse, PT ;  /* 0x000000051600720c */ /* 0x084fe40003f06270 */
[----:B------:R-:W-:-:S11]  /*b740*/  ISETP.GE.AND P1, PT, R186, R5, PT ;  /* 0x00000005ba00720c */ /* 0x000fd60003f26270 */
[----:B------:R-:W-:Y:S05]  /*b750*/  @P0 BRA `(.L_x_7901) ;  /* 0x0000000000b80947 */ /* 0x000fea0003800000 */
[----:B------:R-:W2:Y:S01]  /*b760*/  LDS.128 R4, [R211+0x3000] ;  /* 0x00300000d3047984 */ /* 0x000ea20000000c00 */
        /* <DEDUP_REMOVED lines=12> */
[C---:B--2---:R-:W-:Y:S01]  /*b830*/  LOP3.LUT R13, R6.reuse, 0xffff0000, RZ, 0xc0, !PT ;  /* 0xffff0000060d7812 */ /* 0x044fe200078ec0ff */
        /* <DEDUP_REMOVED lines=32> */
.L_x_7901:
[----:B------:R-:W-:Y:S05]  /*ba40*/  BSYNC B1 ;  /* 0x0000000000017941 */ /* 0x000fea0003800000 */
.L_x_7900:
[----:B------:R-:W-:Y:S05]  /*ba50*/  @P1 BRA `(.L_x_7899) ;  /* 0x00000028009c1947 */ /* 0x000fea0003800000 */
[----:B--2---:R-:W2:Y:S01]  /*ba60*/  LDS.128 R4, [R211+0x7000] ;  /* 0x00700000d3047984 */ /* 0x004ea20000000c00 */
        /* <DEDUP_REMOVED lines=46> */
.L_x_7860:
[----:B------:R-:W2:Y:S01]  /*bd50*/  LDC R21, c[0x0][0x3d4] ;  /* 0x0000f500ff157b82 */ /* 0x000ea20000000800 */
[-C--:B------:R-:W-:Y:S01]  /*bd60*/  ISETP.GE.AND P0, PT, R188, R72.reuse, PT ;  /* 0x00000048bc00720c */ /* 0x080fe20003f06270 */
[----:B------:R-:W-:Y:S01]  /*bd70*/  ULDC.64 UR4, c[0x0][0x3c8] ;  /* 0x0000f20000047ab9 */ /* 0x000fe20000000a00 */
[-C--:B------:R-:W-:Y:S01]  /*bd80*/  ISETP.GE.AND P1, PT, R187, R72.reuse, PT ;  /* 0x00000048bb00720c */ /* 0x080fe20003f26270 */
[----:B------:R-:W-:Y:S01]  /*bd90*/  ULDC.64 UR6, c[0x0][0x3e0] ;  /* 0x0000f80000067ab9 */ /* 0x000fe20000000a00 */
[-C--:B------:R-:W-:Y:S02]  /*bda0*/  ISETP.GE.AND P2, PT, R189, R72.reuse, PT ;  /* 0x00000048bd00720c */ /* 0x080fe40003f46270 */
[----:B------:R-:W-:Y:S02]  /*bdb0*/  ISETP.GE.AND P3, PT, R18, R72, PT ;  /* 0x000000481200720c */ /* 0x000fe40003f66270 */
[CC--:B--2---:R-:W-:Y:S02]  /*bdc0*/  ISETP.GE.OR P0, PT, R16.reuse, R21.reuse, P0 ;  /* 0x000000151000720c */ /* 0x0c4fe40000706670 */
[----:B------:R-:W-:-:S02]  /*bdd0*/  ISETP.GE.OR P1, PT, R16, R21, P1 ;  /* 0x000000151000720c */ /* 0x000fc40000f26670 */
[CC--:B------:R-:W-:Y:S02]  /*bde0*/  ISETP.GE.OR P2, PT, R16.reuse, R21.reuse, P2 ;  /* 0x000000151000720c */ /* 0x0c0fe40001746670 */
[----:B------:R-:W-:-:S07]  /*bdf0*/  ISETP.GE.OR P3, PT, R16, R21, P3 ;  /* 0x000000151000720c */ /* 0x000fce0001f66670 */
[--C-:B------:R-:W-:Y:S01]  /*be00*/  @!P0 IADD3 R29, P4, P5, R27, R29, R6.reuse ;  /* 0x0000001d1b1d8210 */ /* 0x100fe20007d9e006 */
[----:B------:R-:W2:Y:S03]  /*be10*/  @!P0 LDC.64 R62, c[0x0][0x3e0] ;  /* 0x0000f800ff3e8b82 */ /* 0x000ea60000000a00 */
[--C-:B------:R-:W-:Y:S01]  /*be20*/  @!P0 IADD3.X R30, R31, R30, R7.reuse, P4, P5 ;  /* 0x0000001e1f1e8210 */ /* 0x100fe200027ea407 */
[C---:B------:R-:W-:Y:S01]  /*be30*/  @!P2 IMAD.WIDE.U32 R8, R12.reuse, 0x60, R6 ;  /* 0x000000600c08a825 */ /* 0x040fe200078e0006 */
[----:B------:R-:W-:-:S03]  /*be40*/  @!P1 LEA R0, P4, R12, R6, 0x6 ;  /* 0x000000060c009211 */ /* 0x000fc600078830ff */
[----:B------:R-:W3:Y:S01]  /*be50*/  @!P1 LDC.64 R66, c[0x0][0x3e0] ;  /* 0x0000f800ff429b82 */ /* 0x000ee20000000a00 */
[----:B------:R-:W-:Y:S01]  /*be60*/  @!P1 IADD3 R25, P5, R0, R27, RZ ;  /* 0x0000001b00199210 */ /* 0x000fe20007fbe0ff */
[----:B------:R-:W-:Y:S01]  /*be70*/  @!P2 IMAD R0, R13, 0x60, RZ ;  /* 0x000000600d00a824 */ /* 0x000fe200078e02ff */
[----:B------:R-:W-:Y:S02]  /*be80*/  @!P1 LEA.HI.X R26, R12, R7, R13, 0x6, P4 ;  /* 0x000000070c1a9211 */ /* 0x000fe400020f340d */
[----:B------:R-:W-:-:S03]  /*be90*/  @!P3 IADD3 R3, P4, R6, R27, RZ ;  /* 0x0000001b0603b210 */ /* 0x000fc60007f9e0ff */
[--C-:B------:R-:W-:Y:S01]  /*bea0*/  @!P1 IMAD.X R26, R26, 0x1, R31.reuse, P5 ;  /* 0x000000011a1a9824 */ /* 0x100fe200028e061f */
[----:B------:R-:W-:Y:S01]  /*beb0*/  @!P2 IADD3 R6, P5, R27, R8, RZ ;  /* 0x000000081b06a210 */ /* 0x000fe20007fbe0ff */
[----:B------:R-:W-:Y:S01]  /*bec0*/  @!P3 IMAD.X R14, R7, 0x1, R31, P4 ;  /* 0x00000001070eb824 */ /* 0x000fe200020e061f */
[----:B------:R-:W4:Y:S02]  /*bed0*/  @!P2 LDC.64 R70, c[0x0][0x3e0] ;  /* 0x0000f800ff46ab82 */ /* 0x000f240000000a00 */
[----:B------:R-:W-:Y:S01]  /*bee0*/  @!P2 IADD3.X R7, R31, R0, R9, P5, !PT ;  /* 0x000000001f07a210 */ /* 0x000fe20002ffe409 */
[----:B------:R-:W-:Y:S01]  /*bef0*/  @!P2 IMAD R31, R11, 0x60, RZ ;  /* 0x000000600b1fa824 */ /* 0x000fe200078e02ff */
[----:B------:R-:W-:-:S04]  /*bf00*/  @!P0 IADD3 R27, P4, P5, R33, R24, R4 ;  /* 0x00000018211b8210 */ /* 0x000fc80007d9e004 */
[----:B------:R-:W-:Y:S01]  /*bf10*/  @!P0 IADD3.X R28, R35, R28, R5, P4, P5 ;  /* 0x0000001c231c8210 */ /* 0x000fe200027ea405 */
[----:B------:R-:W0:Y:S01]  /*bf20*/  @!P0 LDC.64 R60, c[0x0][0x3c8] ;  /* 0x0000f200ff3c8b82 */ /* 0x000e220000000a00 */
[----:B------:R-:W-:Y:S02]  /*bf30*/  @!P3 IADD3 R15, P4, R4, R33, RZ ;  /* 0x00000021040fb210 */ /* 0x000fe40007f9e0ff */
[----:B------:R-:W-:-:S03]  /*bf40*/  @!P1 LEA R20, P5, R10, R4, 0x6 ;  /* 0x000000040a149211 */ /* 0x000fc600078a30ff */
[----:B------:R-:W-:Y:S01]  /*bf50*/  @!P3 IMAD.X R32, R5, 0x1, R35, P4 ;  /* 0x000000010520b824 */ /* 0x000fe200020e0623 */
[C---:B------:R-:W-:Y:S01]  /*bf60*/  @!P3 LEA R8, P4, R3.reuse, UR4, 0x1 ;  /* 0x000000040308bc11 */ /* 0x040fe2000f8808ff */
[----:B------:R-:W1:Y:S01]  /*bf70*/  @!P1 LDC.64 R64, c[0x0][0x3c8] ;  /* 0x0000f200ff409b82 */ /* 0x000e620000000a00 */
[C---:B------:R-:W-:Y:S01]  /*bf80*/  @!P1 LEA.HI.X R24, R10.reuse, R5, R11, 0x6, P5 ;  /* 0x000000050a189211 */ /* 0x040fe200028f340b */
[----:B------:R-:W-:Y:S01]  /*bf90*/  @!P2 IMAD.WIDE.U32 R4, R10, 0x60, R4 ;  /* 0x000000600a04a825 */ /* 0x000fe200078e0004 */
[----:B------:R-:W-:Y:S02]  /*bfa0*/  @!P3 LEA.HI.X R9, R3, UR5, R14, 0x1, P4 ;  /* 0x000000050309bc11 */ /* 0x000fe4000a0f0c0e */
[C---:B------:R-:W-:Y:S02]  /*bfb0*/  @!P3 LEA R14, P4, R15.reuse, UR6, 0x1 ;  /* 0x000000060f0ebc11 */ /* 0x040fe4000f8808ff */
[----:B------:R-:W-:Y:S01]  /*bfc0*/  @!P1 IADD3 R20, P5, R20, R33, RZ ;  /* 0x0000002114149210 */ /* 0x000fe20007fbe0ff */
[----:B------:R-:W1:Y:S01]  /*bfd0*/  @!P2 LDC.64 R68, c[0x0][0x3c8] ;  /* 0x0000f200ff44ab82 */ /* 0x000e620000000a00 */
[----:B------:R-:W-:-:S02]  /*bfe0*/  @!P3 LEA.HI.X R15, R15, UR7, R32, 0x1, P4 ;  /* 0x000000070f0fbc11 */ /* 0x000fc4000a0f0c20 */
[----:B--2---:R-:W-:Y:S01]  /*bff0*/  @!P0 LEA R62, P4, R27, R62, 0x1 ;  /* 0x0000003e1b3e8211 */ /* 0x004fe200078808ff */
[----:B------:R-:W-:Y:S01]  /*c000*/  @!P1 IMAD.X R24, R24, 0x1, R35, P5 ;  /* 0x0000000118189824 */ /* 0x000fe200028e0623 */
[----:B------:R-:W-:Y:S02]  /*c010*/  @!P2 IADD3 R0, P5, R33, R4, RZ ;  /* 0x000000042100a210 */ /* 0x000fe40007fbe0ff */
[----:B------:R-:W-:Y:S02]  /*c020*/  @!P0 LEA.HI.X R63, R27, R63, R28, 0x1, P4 ;  /* 0x0000003f1b3f8211 */ /* 0x000fe400020f0c1c */
[C---:B---3--:R-:W-:Y:S02]  /*c030*/  @!P1 LEA R66, P4, R20.reuse, R66, 0x1 ;  /* 0x0000004214429211 */ /* 0x048fe400078808ff */
[----:B------:R-:W-:Y:S02]  /*c040*/  @!P2 IADD3.X R3, R35, R31, R5, P5, !PT ;  /* 0x0000001f2303a210 */ /* 0x000fe40002ffe405 */
[----:B------:R-:W-:-:S02]  /*c050*/  @!P1 LEA.HI.X R67, R20, R67, R24, 0x1, P4 ;  /* 0x0000004314439211 */ /* 0x000fc400020f0c18 */
[----:B------:R-:W-:Y:S02]  /*c060*/  CS2R R32, SRZ ;  /* 0x0000000000207805 */ /* 0x000fe4000001ff00 */
[C---:B----4-:R-:W-:Y:S02]  /*c070*/  @!P2 LEA R70, P4, R0.reuse, R70, 0x1 ;  /* 0x000000460046a211 */ /* 0x050fe400078808ff */
[----:B------:R-:W-:Y:S02]  /*c080*/  CS2R R34, SRZ ;  /* 0x0000000000227805 */ /* 0x000fe4000001ff00 */
[----:B0-----:R-:W-:Y:S02]  /*c090*/  @!P0 LEA R60, P5, R29, R60, 0x1 ;  /* 0x0000003c1d3c8211 */ /* 0x001fe400078a08ff */
[----:B------:R-:W-:Y:S02]  /*c0a0*/  CS2R R4, SRZ ;  /* 0x0000000000047805 */ /* 0x000fe4000001ff00 */
[----:B------:R-:W-:-:S02]  /*c0b0*/  @!P2 LEA.HI.X R71, R0, R71, R3, 0x1, P4 ;  /* 0x000000470047a211 */ /* 0x000fc400020f0c03 */
[----:B------:R-:W0:Y:S01]  /*c0c0*/  LDC R0, c[0x0][0x428] ;  /* 0x00010a00ff007b82 */ /* 0x000e220000000800 */
[----:B------:R-:W-:Y:S02]  /*c0d0*/  @!P0 LEA.HI.X R61, R29, R61, R30, 0x1, P5 ;  /* 0x0000003d1d3d8211 */ /* 0x000fe400028f0c1e */
[----:B------:R-:W-:Y:S02]  /*c0e0*/  CS2R R28, SRZ ;  /* 0x00000000001c7805 */ /* 0x000fe4000001ff00 */
[----:B------:R-:W-:Y:S02]  /*c0f0*/  CS2R R30, SRZ ;  /* 0x00000000001e7805 */ /* 0x000fe4000001ff00 */
[C---:B-1----:R-:W-:Y:S01]  /*c100*/  @!P1 LEA R64, P5, R25.reuse, R64, 0x1 ;  /* 0x0000004019409211 */ /* 0x042fe200078a08ff */
        /* <DEDUP_REMOVED lines=11> */
[----:B0-----:R-:W-:-:S13]  /*c1c0*/  ISETP.NE.AND P0, PT, R0, 0x1, PT ;  /* 0x000000010000780c */ /* 0x001fda0003f05270 */
[----:B-1----:R-:W0:Y:S08]  /*c1d0*/  @P0 LDC R8, c[0x0][0x42c] ;  /* 0x00010b00ff080b82 */ /* 0x002e300000000800 */
        /* <DEDUP_REMOVED lines=38> */
.L_x_8141:
[----:B------:R-:W-:-:S03]  /*c440*/  UMOV UR4, 0xffffffff ;  /* 0xffffffff00047882 */ /* 0x000fc60000000000 */
[----:B------:R-:W-:Y:S05]  /*c450*/  BRA.DIV UR4, `(.L_x_7903) ;  /* 0x0000014204687947 */ /* 0x000fea000b800000 */
.L_x_8144:
[----:B------:R-:W-:-:S03]  /*c460*/  UMOV UR4, 0xffffffff ;  /* 0xffffffff00047882 */ /* 0x000fc60000000000 */
[----:B------:R-:W-:Y:S05]  /*c470*/  BRA.DIV UR4, `(.L_x_7904) ;  /* 0x0000014204887947 */ /* 0x000fea000b800000 */
.L_x_8147:
[----:B------:R-:W-:-:S03]  /*c480*/  UMOV UR4, 0xffffffff ;  /* 0xffffffff00047882 */ /* 0x000fc60000000000 */
[----:B------:R-:W-:Y:S05]  /*c490*/  BRA.DIV UR4, `(.L_x_7905) ;  /* 0x0000014204a87947 */ /* 0x000fea000b800000 */
.L_x_8150:
[----:B------:R-:W-:-:S03]  /*c4a0*/  UMOV UR4, 0xffffffff ;  /* 0xffffffff00047882 */ /* 0x000fc60000000000 */
[----:B------:R-:W-:Y:S05]  /*c4b0*/  BRA.DIV UR4, `(.L_x_7906) ;  /* 0x0000014204c87947 */ /* 0x000fea000b800000 */
.L_x_8153:
[----:B------:R-:W-:-:S03]  /*c4c0*/  UMOV UR4, 0xffffffff ;  /* 0xffffffff00047882 */ /* 0x000fc60000000000 */
[----:B------:R-:W-:Y:S05]  /*c4d0*/  BRA.DIV UR4, `(.L_x_7907) ;  /* 0x0000014204e87947 */ /* 0x000fea000b800000 */
.L_x_8156:
[----:B------:R-:W-:-:S03]  /*c4e0*/  UMOV UR4, 0xffffffff ;  /* 0xffffffff00047882 */ /* 0x000fc60000000000 */
[----:B------:R-:W-:Y:S05]  /*c4f0*/  BRA.DIV UR4, `(.L_x_7908) ;  /* 0x0000014604087947 */ /* 0x000fea000b800000 */
.L_x_8159:
[----:B------:R-:W-:-:S03]  /*c500*/  UMOV UR4, 0xffffffff ;  /* 0xffffffff00047882 */ /* 0x000fc60000000000 */
[----:B------:R-:W-:Y:S05]  /*c510*/  BRA.DIV UR4, `(.L_x_7909) ;  /* 0x0000014604287947 */ /* 0x000fea000b800000 */
.L_x_8162:
[----:B------:R-:W-:-:S03]  /*c520*/  UMOV UR4, 0xffffffff ;  /* 0xffffffff00047882 */ /* 0x000fc60000000000 */
[----:B------:R-:W-:Y:S05]  /*c530*/  BRA.DIV UR4, `(.L_x_7910) ;  /* 0x0000014604487947 */ /* 0x000fea000b800000 */
.L_x_8165:
[----:B------:R-:W-:-:S03]  /*c540*/  UMOV UR4, 0xffffffff ;  /* 0xffffffff00047882 */ /* 0x000fc60000000000 */
[----:B------:R-:W-:Y:S05]  /*c550*/  BRA.DIV UR4, `(.L_x_7911) ;  /* 0x0000014604687947 */ /* 0x000fea000b800000 */
.L_x_8168:
[----:B------:R-:W-:-:S03]  /*c560*/  UMOV UR4, 0xffffffff ;  /* 0xffffffff00047882 */ /* 0x000fc60000000000 */
[----:B------:R-:W-:Y:S05]  /*c570*/  BRA.DIV UR4, `(.L_x_7912) ;  /* 0x0000014604887947 */ /* 0x000fea000b800000 */
.L_x_8171:
[----:B------:R-:W-:-:S03]  /*c580*/  UMOV UR4, 0xffffffff ;  /* 0xffffffff00047882 */ /* 0x000fc60000000000 */
[----:B------:R-:W-:Y:S05]  /*c590*/  BRA.DIV UR4, `(.L_x_7913) ;  /* 0x0000014604a87947 */ /* 0x000fea000b800000 */
.L_x_8174:
[----:B------:R-:W-:-:S03]  /*c5a0*/  UMOV UR4, 0xffffffff ;  /* 0xffffffff00047882 */ /* 0x000fc60000000000 */
[----:B------:R-:W-:Y:S05]  /*c5b0*/  BRA.DIV UR4, `(.L_x_7914) ;  /* 0x0000014604c87947 */ /* 0x000fea000b800000 */
.L_x_8177:
[----:B------:R-:W-:-:S03]  /*c5c0*/  UMOV UR4, 0xffffffff ;  /* 0xffffffff00047882 */ /* 0x000fc60000000000 */
[----:B------:R-:W-:Y:S05]  /*c5d0*/  BRA.DIV UR4, `(.L_x_7915) ;  /* 0x0000014604e87947 */ /* 0x000fea000b800000 */
.L_x_8180:
[----:B------:R-:W-:-:S03]  /*c5e0*/  UMOV UR4, 0xffffffff ;  /* 0xffffffff00047882 */ /* 0x000fc60000000000 */
[----:B------:R-:W-:Y:S05]  /*c5f0*/  BRA.DIV UR4, `(.L_x_7916) ;  /* 0x0000014a04087947 */ /* 0x000fea000b800000 */
.L_x_8183:
[----:B------:R-:W-:-:S03]  /*c600*/  UMOV UR4, 0xffffffff ;  /* 0xffffffff00047882 */ /* 0x000fc60000000000 */
[----:B------:R-:W-:Y:S05]  /*c610*/  BRA.DIV UR4, `(.L_x_7917) ;  /* 0x0000014a04287947 */ /* 0x000fea000b800000 */
.L_x_8186:
        /* <DEDUP_REMOVED lines=69> */
.L_x_8187:
[----:B------:R-:W-:Y:S05]  /*ca70*/  BSYNC B1 ;  /* 0x0000000000017941 */ /* 0x000fea0003800000 */
.L_x_7918:
        /* <DEDUP_REMOVED lines=105> */
.L_x_7921:
[----:B------:R-:W-:Y:S05]  /*d110*/  BSYNC B1 ;  /* 0x0000000000017941 */ /* 0x000fea0003800000 */
.L_x_7920:
        /* <DEDUP_REMOVED lines=104> */
.L_x_7923:
[----:B------:R-:W-:Y:S05]  /*d7a0*/  BSYNC B1 ;  /* 0x0000000000017941 */ /* 0x000fea0003800000 */
.L_x_7922:
        /* <DEDUP_REMOVED lines=104> */
.L_x_7925:
[----:B------:R-:W-:Y:S05]  /*de30*/  BSYNC B1 ;  /* 0x0000000000017941 */ /* 0x000fea0003800000 */
.L_x_7924:
[----:B--23--:R-:W-:Y:S02]  /*de40*/  PRMT R12, R12, 0x5410, R0 ;  /* 0x000054100c0c7816 */ /* 0x00cfe40000000000 */
[----:B------:R-:W-:Y:S01]  /*de50*/  PRMT R14, R14, 0x5410, R3 ;  /* 0x000054100e0e7816 */ /* 0x000fe20000000003 */
[----:B------:R-:W-:Y:S06]  /*de60*/  @P0 BRA `(.L_x_7899) ;  /* 0x0000000400980947 */ /* 0x000fec0003800000 */
[----:B------:R-:W-:Y:S02]  /*de70*/  LEA.HI R21, R21, R219, RZ, 0x1d ;  /* 0x000000db15157211 */ /* 0x000fe400078fe8ff */
[----:B------:R-:W-:Y:S02]  /*de80*/  SHF.R.U64 R25, R44, 0x10, R45 ;  /* 0x000000102c197819 */ /* 0x000fe4000000122d */
[----:B-1----:R-:W-:Y:S01]  /*de90*/  SHF.R.S32.HI R4, RZ, 0x1f, R21 ;  /* 0x0000001fff047819 */ /* 0x002fe20000011415 */
        /* <DEDUP_REMOVED lines=12> */
[----:B------:R-:W1:Y:S01]  /*df60*/  LDS.128 R4, [R228] ;  /* 0x00000000e4047984 */ /* 0x000e620000000c00 */
[----:B------:R-:W-:Y:S01]  /*df70*/  SHF.R.U32.HI R44, RZ, 0x10, R45 ;  /* 0x00000010ff2c7819 */ /* 0x000fe2000001162d */
[----:B------:R-:W-:Y:S01]  /*df80*/  IMAD.U32 R27, R56, 0x10000, RZ ;  /* 0x00010000381b7824 */ /* 0x000fe200078e00ff */
[----:B------:R-:W-:Y:S01]  /*df90*/  SHF.R.U32.HI R48, RZ, 0x10, R49 ;  /* 0x00000010ff307819 */ /* 0x000fe20000011631 */
[----:B------:R-:W-:Y:S01]  /*dfa0*/  IMAD R3, R3, 0x2, R2 ;  /* 0x0000000203037824 */ /* 0x000fe200078e0202 */
[----:B------:R-:W-:Y:S02]  /*dfb0*/  PRMT R54, R54, 0x5410, R15 ;  /* 0x0000541036367816 */ /* 0x000fe4000000000f */
[----:B------:R-:W-:Y:S02]  /*dfc0*/  SHF.R.U32.HI R30, RZ, 0x10, R51 ;  /* 0x00000010ff1e7819 */ /* 0x000fe40000011633 */
[----:B0-----:R-:W0:Y:S01]  /*dfd0*/  LDS.128 R8, [R3+0x10400] ;  /* 0x0104000003087984 */ /* 0x001e220000000c00 */
[----:B------:R-:W-:-:S02]  /*dfe0*/  PRMT R53, R53, 0x5410, R44 ;  /* 0x0000541035357816 */ /* 0x000fc4000000002c */
[----:B------:R-:W-:Y:S02]  /*dff0*/  PRMT R57, R57, 0x5410, R48 ;  /* 0x0000541039397816 */ /* 0x000fe40000000030 */
[----:B------:R-:W-:Y:S02]  /*e000*/  SHF.R.U32.HI R46, RZ, 0x10, R47 ;  /* 0x00000010ff2e7819 */ /* 0x000fe4000001162f */
[----:B------:R-:W-:Y:S01]  /*e010*/  SHF.R.U64 R28, R50, 0x10, R51 ;  /* 0x00000010321c7819 */ /* 0x000fe20000001233 */
[----:B------:R-:W-:Y:S01]  /*e020*/  IMAD.U32 R29, R57, 0x10000, RZ ;  /* 0x00010000391d7824 */ /* 0x000fe200078e00ff */
[----:B------:R-:W-:Y:S02]  /*e030*/  PRMT R30, R14, 0x5432, R30 ;  /* 0x000054320e1e7816 */ /* 0x000fe4000000001e */
[----:B------:R-:W-:Y:S02]  /*e040*/  PRMT R55, R55, 0x5410, R46 ;  /* 0x0000541037377816 */ /* 0x000fe4000000002e */
[----:B------:R-:W-:-:S02]  /*e050*/  PRMT R28, R12, 0x5432, R28 ;  /* 0x000054320c1c7816 */ /* 0x000fc4000000001c */
[----:B------:R-:W-:Y:S01]  /*e060*/  LOP3.LUT R25, R25, 0xffff0000, RZ, 0xc0, !PT ;  /* 0xffff000019197812 */ /* 0x000fe200078ec0ff */
[C---:B-1----:R-:W-:Y:S01]  /*e070*/  IMAD.U32 R0, R4.reuse, 0x10000, RZ ;  /* 0x0001000004007824 */ /* 0x042fe200078e00ff */
[----:B------:R-:W-:Y:S01]  /*e080*/  LOP3.LUT R4, R4, 0xffff0000, RZ, 0xc0, !PT ;  /* 0xffff000004047812 */ /* 0x000fe200078ec0ff */
[C---:B------:R-:W-:Y:S01]  /*e090*/  IMAD.U32 R12, R5.reuse, 0x10000, RZ ;  /* 0x00010000050c7824 */ /* 0x040fe200078e00ff */
[----:B------:R-:W-:Y:S01]  /*e0a0*/  LOP3.LUT R5, R5, 0xffff0000, RZ, 0xc0, !PT ;  /* 0xffff000005057812 */ /* 0x000fe200078ec0ff */
        /* <DEDUP_REMOVED lines=66> */
.L_x_7899:
[----:B------:R-:W-:Y:S05]  /*e4d0*/  BSYNC B0 ;  /* 0x0000000000007941 */ /* 0x000fea0003800000 */
.L_x_7859:
        /* <DEDUP_REMOVED lines=8> */
.L_x_7857:
[----:B------:R-:W-:-:S13]  /*e560*/  ISETP.NE.AND P0, PT, R197, 0x3, PT ;  /* 0x00000003c500780c */ /* 0x000fda0003f05270 */
[----:B------:R-:W-:Y:S05]  /*e570*/  @!P0 BRA `(.L_x_7926) ;  /* 0x0000000000048947 */ /* 0x000fea0003800000 */
[----:B------:R-:W-:Y:S01]  /*e580*/  BPT.TRAP 0x1 ;  /* 0x000000040000795c */ /* 0x000fe20000300000 */
.L_x_7926:
[----:B------:R-:W-:Y:S01]  /*e590*/  IMAD R0, R185, 0x8, R2 ;  /* 0x00000008b9007824 */ /* 0x000fe200078e0202 */
[----:B0-23--:R-:W-:-:S04]  /*e5a0*/  SHF.L.U32 R3, R190, 0x1f, RZ ;  /* 0x0000001fbe037819 */ /* 0x00dfc800000006ff */
[----:B------:R0:W2:Y:S01]  /*e5b0*/  SYNCS.PHASECHK.TRANS64.TRYWAIT P2, [R0+URZ+0x28830], R3 ;  /* 0x02883003000075a7 */ /* 0x0000a2000804017f */
[----:B------:R-:W-:Y:S05]  /*e5c0*/  @!P0 BRA `(.L_x_7927) ;  /* 0x0000000000048947 */ /* 0x000fea0003800000 */
[----:B------:R-:W-:Y:S01]  /*e5d0*/  BPT.TRAP 0x1 ;  /* 0x000000040000795c */ /* 0x000fe20000300000 */
.L_x_7927:
[----:B-1--4-:R-:W1:Y:S01]  /*e5e0*/  S2R R4, SR_TID.X ;  /* 0x0000000000047919 */ /* 0x012e620000002100 */
[----:B------:R-:W-:Y:S01]  /*e5f0*/  IMAD.MOV.U32 R151, RZ, RZ, RZ ;  /* 0x000000ffff977224 */ /* 0x000fe200078e00ff */
[----:B-1----:R-:W-:-:S04]  /*e600*/  LOP3.LUT R4, R4, 0x7f, RZ, 0xc0, !PT ;  /* 0x0000007f04047812 */ /* 0x002fc800078ec0ff */
[----:B------:R-:W-:Y:S01]  /*e610*/  ISETP.NE.AND P1, PT, R4, RZ, PT ;  /* 0x000000ff0400720c */ /* 0x000fe20003f25270 */
[----:B--2---:R-:W-:-:S12]  /*e620*/  @P2 BRA `(.L_x_7928) ;  /* 0x0000000000082947 */ /* 0x004fd80003800000 */
[----:B------:R-:W1:Y:S02]  /*e630*/  SYNCS.PHASECHK.TRANS64.TRYWAIT P2, [R0+URZ+0x28830], R3 ;  /* 0x02883003000075a7 */ /* 0x000e64000804017f */
[----:B-1----:R-:W-:Y:S05]  /*e640*/  @!P2 BRA `(.L_x_7929) ;  /* 0x000001280058a947 */ /* 0x002fea0003800000 */
.L_x_7928:
[----:B------:R-:W-:Y:S05]  /*e650*/  WARPSYNC.ALL ;  /* 0x0000000000007948 */ /* 0x000fea0003800000 */
[----:B01----:R-:W-:Y:S01]  /*e660*/  VIADD R3, R2, 0x18400 ;  /* 0x0001840002037836 */ /* 0x003fe20000000000 */
[----:B------:R-:W-:Y:S01]  /*e670*/  R2UR UR44, R52 ;  /* 0x00000000342c72ca */ /* 0x000fe200000e0000 */
[----:B------:R-:W-:Y:S01]  /*e680*/  IMAD.MOV.U32 R7, RZ, RZ, 0x40000040 ;  /* 0x40000040ff077424 */ /* 0x000fe200078e00ff */
        /* <DEDUP_REMOVED lines=47> */
[----:B------:R-:W-:Y:S01]  /*e980*/  ULDC UR4, c[0x0][0x9d8] ;  /* 0x0002760000047ab9 */ /* 0x000fe20000000800 */
[----:B------:R-:W-:Y:S01]  /*e990*/  IMAD R89, R193, 0x80, R213 ;  /* 0x00000080c1597824 */ /* 0x000fe200078e02d5 */
[----:B------:R-:W-:Y:S01]  /*e9a0*/  R2UR UR26, R8 ;  /* 0x00000000081a72ca */ /* 0x000fe200000e0000 */
[C---:B------:R-:W-:Y:S01]  /*e9b0*/  VIADD R8, R6.reuse, 0x404 ;  /* 0x0000040406087836 */ /* 0x040fe20000000000 */
[----:B------:R-:W-:Y:S01]  /*e9c0*/  ULDC UR5, c[0x0][0x988] ;  /* 0x0002620000057ab9 */ /* 0x000fe20000000800 */
[----:B------:R-:W-:Y:S01]  /*e9d0*/  VIADD R6, R6, 0x406 ;  /* 0x0000040606067836 */ /* 0x000fe20000000000 */
[----:B------:R-:W-:Y:S01]  /*e9e0*/  ULDC UR6, c[0x0][0x9d8] ;  /* 0x0002760000067ab9 */ /* 0x000fe20000000800 */
[----:B------:R-:W-:Y:S01]  /*e9f0*/  @!P1 VIADD R0, R0, 0x28840 ;  /* 0x0002884000009836 */ /* 0x000fe20000000000 */
[----:B------:R-:W-:Y:S01]  /*ea00*/  R2UR UR30, R8 ;  /* 0x00000000081e72ca */ /* 0x000fe200000e0000 */
[----:B------:R-:W-:Y:S01]  /*ea10*/  ULDC UR7, c[0x0][0x9d8] ;  /* 0x0002760000077ab9 */ /* 0x000fe20000000800 */
[----:B------:R-:W-:Y:S01]  /*ea20*/  R2UR UR34, R6 ;  /* 0x00000000062272ca */ /* 0x000fe200000e0000 */
[--C-:B------:R-:W-:Y:S01]  /*ea30*/  IMAD.MOV.U32 R150, RZ, RZ, R151.reuse ;  /* 0x000000ffff967224 */ /* 0x100fe200078e0097 */
[----:B------:R-:W-:Y:S01]  /*ea40*/  @!P1 PRMT R0, RZ, 0x654, R0 ;  /* 0x00000654ff009816 */ /* 0x000fe20000000000 */
        /* <DEDUP_REMOVED lines=31> */
[--C-:B-----5:R-:W-:Y:S02]  /*ec40*/  IMAD.MOV.U32 R117, RZ, RZ, R151.reuse ;  /* 0x000000ffff757224 */ /* 0x120fe400078e0097 */
        /* <DEDUP_REMOVED lines=55> */
[----:B0-----:R-:W-:-:S02]  /*efc0*/  IMAD.MOV.U32 R26, RZ, RZ, -0x80 ;  /* 0xffffff80ff1a7424 */ /* 0x001fc400078e00ff */
[----:B------:R-:W-:Y:S01]  /*efd0*/  FMUL.FTZ R14, R44, UR4 ;  /* 0x000000042c0e7c20 */ /* 0x000fe20008410000 */
[----:B------:R-:W-:Y:S01]  /*efe0*/  FMUL.FTZ R42, R42, UR4 ;  /* 0x000000042a2a7c20 */ /* 0x000fe20008410000 */
[----:B------:R-:W-:Y:S01]  /*eff0*/  FMUL.FTZ R43, R43, UR4 ;  /* 0x000000042b2b7c20 */ /* 0x000fe20008410000 */
[----:B------:R-:W-:Y:S02]  /*f000*/  IMAD R7, R123, R26, 0x80 ;  /* 0x000000807b077424 */ /* 0x000fe400078e021a */
[----:B------:R-:W-:Y:S01]  /*f010*/  FMUL.FTZ R46, R46, UR4 ;  /* 0x000000042e2e7c20 */ /* 0x000fe20008410000 */
[----:B------:R-:W-:Y:S01]  /*f020*/  FMUL.FTZ R47, R47, UR4 ;  /* 0x000000042f2f7c20 */ /* 0x000fe20008410000 */
[----:B------:R-:W0:Y:S01]  /*f030*/  MUFU.TANH R27, R27 ;  /* 0x0000001b001b7308 */ /* 0x000e220000002400 */
[----:B--2---:R-:W-:Y:S02]  /*f040*/  IMAD.IADD R30, R198, 0x1, R7 ;  /* 0x00000001c61e7824 */ /* 0x004fe400078e0207 */
[----:B------:R-:W-:Y:S01]  /*f050*/  FMUL.FTZ R50, R50, UR4 ;  /* 0x0000000432327c20 */ /* 0x000fe20008410000 */
[----:B------:R-:W-:Y:S01]  /*f060*/  FMUL.FTZ R5, R25, UR4 ;  /* 0x0000000419057c20 */ /* 0x000fe20008410000 */
[----:B------:R-:W-:Y:S01]  /*f070*/  FMUL.FTZ R6, R28, UR4 ;  /* 0x000000041c067c20 */ /* 0x000fe20008410000 */
[----:B------:R-:W-:Y:S01]  /*f080*/  FMUL.FTZ R25, R49, UR4 ;  /* 0x0000000431197c20 */ /* 0x000fe20008410000 */
[--C-:B------:R-:W-:Y:S01]  /*f090*/  IADD3 R33, -R195, 0x1, R30.reuse ;  /* 0x00000001c3217810 */ /* 0x100fe20007ffe11e */
[C---:B------:R-:W-:Y:S01]  /*f0a0*/  IMAD R30, R212.reuse, -0x2, R30 ;  /* 0xfffffffed41e7824 */ /* 0x040fe200078e021e */
[----:B------:R-:W2:Y:S01]  /*f0b0*/  MUFU.TANH R31, R31 ;  /* 0x0000001f001f7308 */ /* 0x000ea20000002400 */
[----:B------:R-:W-:Y:S01]  /*f0c0*/  FMUL.FTZ R28, R53, UR4 ;  /* 0x00000004351c7c20 */ /* 0x000fe20008410000 */
[----:B------:R-:W-:Y:S01]  /*f0d0*/  FMUL.FTZ R51, R51, UR4 ;  /* 0x0000000433337c20 */ /* 0x000fe20008410000 */
[----:B------:R-:W-:-:S02]  /*f0e0*/  IMAD R26, R212, -0x2, R33 ;  /* 0xfffffffed41a7824 */ /* 0x000fc400078e0221 */
[----:B------:R-:W-:Y:S01]  /*f0f0*/  FMUL.FTZ R55, R55, UR4 ;  /* 0x0000000437377c20 */ /* 0x000fe20008410000 */
[----:B------:R-:W-:Y:S01]  /*f100*/  FMUL.FTZ R20, R45, UR4 ;  /* 0x000000042d147c20 */ /* 0x000fe20008410000 */
[----:B------:R-:W-:Y:S01]  /*f110*/  FMUL.FTZ R54, R54, UR4 ;  /* 0x0000000436367c20 */ /* 0x000fe20008410000 */
[----:B------:R-:W-:Y:S01]  /*f120*/  FMUL.FTZ R9, R32, UR4 ;  /* 0x0000000420097c20 */ /* 0x000fe20008410000 */
[----:B------:R-:W-:Y:S01]  /*f130*/  IADD3 R37, R26, 0x8, R89 ;  /* 0x000000081a257810 */ /* 0x000fe20007ffe059 */
[----:B------:R0:W3:Y:S01]  /*f140*/  MUFU.TANH R95, R34 ;  /* 0x00000022005f7308 */ /* 0x0000e20000002400 */
[----:B------:R-:W-:Y:S01]  /*f150*/  FMUL.FTZ R15, R41, UR4 ;  /* 0x00000004290f7c20 */ /* 0x000fe20008410000 */
[----:B------:R-:W-:Y:S01]  /*f160*/  FMUL.FTZ R32, R57, UR4 ;  /* 0x0000000439207c20 */ /* 0x000fe20008410000 */
[----:B------:R-:W-:Y:S01]  /*f170*/  VIMNMX R40, R30, R37, PT ;  /* 0x000000251e287248 */ /* 0x000fe20003fe0100 */
[----:B------:R-:W-:Y:S01]  /*f180*/  FMUL.FTZ R59, R59, UR4 ;  /* 0x000000043b3b7c20 */ /* 0x000fe20008410000 */
[----:B------:R-:W-:Y:S01]  /*f190*/  FMUL.FTZ R10, R36, UR4 ;  /* 0x00000004240a7c20 */ /* 0x000fe20008410000 */
[----:B------:R-:W-:Y:S01]  /*f1a0*/  FMUL.FTZ R58, R58, UR4 ;  /* 0x000000043a3a7c20 */ /* 0x000fe20008410000 */
[C---:B------:R-:W-:Y:S01]  /*f1b0*/  ISETP.GT.AND P2, PT, R40.reuse, RZ, PT ;  /* 0x000000ff2800720c */ /* 0x040fe20003f44270 */
[----:B------:R-:W4:Y:S01]  /*f1c0*/  MUFU.TANH R35, R35 ;  /* 0x0000002300237308 */ /* 0x000f220000002400 */
[----:B------:R-:W-:Y:S01]  /*f1d0*/  ISETP.GT.AND P3, PT, R40, 0x1, PT ;  /* 0x000000012800780c */ /* 0x000fe20003f64270 */
[----:B------:R-:W-:Y:S01]  /*f1e0*/  FMUL.FTZ R62, R62, UR4 ;  /* 0x000000043e3e7c20 */ /* 0x000fe20008410000 */
[----:B------:R-:W-:Y:S01]  /*f1f0*/  ISETP.GT.AND P4, PT, R40, 0x8, PT ;  /* 0x000000082800780c */ /* 0x000fe20003f84270 */
[----:B------:R-:W-:Y:S01]  /*f200*/  FMUL.FTZ R63, R63, UR4 ;  /* 0x000000043f3f7c20 */ /* 0x000fe20008410000 */
[----:B-1----:R-:W-:Y:S01]  /*f210*/  FSEL R101, R101, -INF , P2 ;  /* 0xff80000065657808 */ /* 0x002fe20001000000 */
[----:B------:R-:W-:Y:S01]  /*f220*/  FMUL.FTZ R66, R66, UR4 ;  /* 0x0000000442427c20 */ /* 0x000fe20008410000 */
[----:B0-----:R-:W-:Y:S01]  /*f230*/  FSEL R34, R27, -INF , P3 ;  /* 0xff8000001b227808 */ /* 0x001fe20001800000 */
[----:B------:R-:W0:Y:S01]  /*f240*/  MUFU.TANH R38, R38 ;  /* 0x0000002600267308 */ /* 0x000e220000002400 */
[----:B------:R-:W-:Y:S01]  /*f250*/  ISETP.GT.AND P2, PT, R40, 0x9, PT ;  /* 0x000000092800780c */ /* 0x000fe20003f44270 */
[----:B------:R-:W-:Y:S01]  /*f260*/  FMUL.FTZ R27, R67, UR4 ;  /* 0x00000004431b7c20 */ /* 0x000fe20008410000 */
[----:B------:R-:W-:Y:S01]  /*f270*/  FSEL R103, R103, -INF , P4 ;  /* 0xff80000067677808 */ /* 0x000fe20002000000 */
        /* <DEDUP_REMOVED lines=14> */
[----:B------:R-:W-:Y:S01]  /*f360*/  FMUL.FTZ R79, R79, UR4 ;  /* 0x000000044f4f7c20 */ /* 0x000fe20008410000 */
[----:B------:R-:W-:Y:S01]  /*f370*/  ISETP.GT.AND P3, PT, R40, 0x18, PT ;  /* 0x000000182800780c */ /* 0x000fe20003f64270 */
[----:B------:R-:W-:Y:S01]  /*f380*/  FMUL.FTZ R82, R82, UR4 ;  /* 0x0000000452527c20 */ /* 0x000fe20008410000 */
[----:B----4-:R-:W-:Y:S01]  /*f390*/  FSEL R93, R35, -INF , P2 ;  /* 0xff800000235d7808 */ /* 0x010fe20001000000 */
[----:B------:R-:W-:Y:S01]  /*f3a0*/  FMUL.FTZ R83, R83, UR4 ;  /* 0x0000000453537c20 */ /* 0x000fe20008410000 */
[----:B------:R-:W-:Y:S01]  /*f3b0*/  FMNMX.FTZ R44, R95, R44, !PT ;  /* 0x0000002c5f2c7209 */ /* 0x000fe20007810000 */
[----:B------:R-:W-:Y:S01]  /*f3c0*/  MUFU.TANH R43, R43 ;  /* 0x0000002b002b7308 */ /* 0x000fe20000002400 */
[----:B------:R-:W-:Y:S01]  /*f3d0*/  ISETP.GT.AND P2, PT, R40, 0x19, PT ;  /* 0x000000192800780c */ /* 0x000fe20003f44270 */
[----:B------:R-:W-:Y:S01]  /*f3e0*/  FMUL.FTZ R86, R86, UR4 ;  /* 0x0000000456567c20 */ /* 0x000fe20008410000 */
[----:B0-----:R-:W-:Y:S01]  /*f3f0*/  FSEL R91, R38, -INF , P3 ;  /* 0xff800000265b7808 */ /* 0x001fe20001800000 */
[----:B------:R-:W-:Y:S01]  /*f400*/  FMUL.FTZ R3, R24, UR4 ;  /* 0x0000000418037c20 */ /* 0x000fe20008410000 */
[----:B------:R-:W-:Y:S01]  /*f410*/  FMNMX.FTZ R44, R93, R44, !PT ;  /* 0x0000002c5d2c7209 */ /* 0x000fe20007810000 */
[----:B------:R-:W-:Y:S01]  /*f420*/  FMUL.FTZ R8, R29, UR4 ;  /* 0x000000041d087c20 */ /* 0x000fe20008410000 */
[C---:B------:R-:W-:Y:S01]  /*f430*/  ISETP.GT.AND P3, PT, R40.reuse, 0x20, PT ;  /* 0x000000202800780c */ /* 0x040fe20003f64270 */
[----:B------:R-:W0:Y:S01]  /*f440*/  MUFU.TANH R46, R46 ;  /* 0x0000002e002e7308 */ /* 0x000e220000002400 */
[----:B-1----:R-:W-:Y:S01]  /*f450*/  FSEL R67, R39, -INF , P2 ;  /* 0xff80000027437808 */ /* 0x002fe20001000000 */
[----:B------:R-:W-:Y:S01]  /*f460*/  FMUL.FTZ R65, R65, UR4 ;  /* 0x0000000441417c20 */ /* 0x000fe20008410000 */
[----:B------:R-:W-:Y:S01]  /*f470*/  FMNMX.FTZ R44, R91, R44, !PT ;  /* 0x0000002c5b2c7209 */ /* 0x000fe20007810000 */
[----:B------:R-:W-:Y:S01]  /*f480*/  FMUL.FTZ R69, R69, UR4 ;  /* 0x0000000445457c20 */ /* 0x000fe20008410000 */
[----:B------:R-:W-:Y:S01]  /*f490*/  ISETP.GT.AND P2, PT, R40, 0x21, PT ;  /* 0x000000212800780c */ /* 0x000fe20003f44270 */
[----:B------:R-:W-:Y:S01]  /*f4a0*/  FMUL.FTZ R73, R73, UR4 ;  /* 0x0000000449497c20 */ /* 0x000fe20008410000 */
[----:B--2---:R-:W-:Y:S01]  /*f4b0*/  FSEL R53, R42, -INF , P3 ;  /* 0xff8000002a357808 */ /* 0x004fe20001800000 */
[----:B------:R-:W-:Y:S01]  /*f4c0*/  MUFU.TANH R47, R47 ;  /* 0x0000002f002f7308 */ /* 0x000fe20000002400 */
[----:B------:R-:W-:Y:S01]  /*f4d0*/  FMNMX.FTZ R44, R67, R44, !PT ;  /* 0x0000002c432c7209 */ /* 0x000fe20007810000 */
[----:B------:R-:W-:Y:S01]  /*f4e0*/  IMAD.U32 R42, RZ, RZ, UR5 ;  /* 0x00000005ff2a7e24 */ /* 0x000fe2000f8e00ff */
[----:B------:R-:W-:Y:S01]  /*f4f0*/  ISETP.GT.AND P3, PT, R40, 0x28, PT ;  /* 0x000000282800780c */ /* 0x000fe20003f64270 */
[----:B------:R-:W-:Y:S01]  /*f500*/  FMUL.FTZ R21, R48, UR4 ;  /* 0x0000000430157c20 */ /* 0x000fe20008410000 */
[----:B------:R-:W-:Y:S01]  /*f510*/  FMNMX.FTZ R44, R53, R44, !PT ;  /* 0x0000002c352c7209 */ /* 0x000fe20007810000 */
[----:B------:R-:W-:Y:S01]  /*f520*/  FMUL.FTZ R24, R52, UR4 ;  /* 0x0000000434187c20 */ /* 0x000fe20008410000 */
[----:B------:R-:W-:Y:S01]  /*f530*/  FMUL.FTZ R77, R77, UR4 ;  /* 0x000000044d4d7c20 */ /* 0x000fe20008410000 */
[----:B------:R-:W1:Y:S01]  /*f540*/  MUFU.TANH R49, R50 ;  /* 0x0000003200317308 */ /* 0x000e620000002400 */
[----:B0-----:R-:W-:Y:S01]  /*f550*/  FSEL R57, R46, -INF , P3 ;  /* 0xff8000002e397808 */ /* 0x001fe20001800000 */
[----:B------:R-:W-:Y:S01]  /*f560*/  FMUL.FTZ R29, R56, UR4 ;  /* 0x00000004381d7c20 */ /* 0x000fe20008410000 */
[----:B------:R-:W-:Y:S01]  /*f570*/  ISETP.GT.AND P3, PT, R40, 0x30, PT ;  /* 0x000000302800780c */ /* 0x000fe20003f64270 */
        /* <DEDUP_REMOVED lines=10> */
[----:B------:R2:W-:Y:S01]  /*f620*/  @!P1 SYNCS.ARRIVE.TRANS64.RED.A1T0 RZ, [R0+URZ], RZ ;  /* 0x000000ff00ff99a7 */ /* 0x0005e2000810043f */
[----:B------:R-:W-:Y:S01]  /*f630*/  ULDC UR5, c[0x0][0x988] ;  /* 0x0002620000057ab9 */ /* 0x000fe20000000800 */
[----:B------:R3:W-:Y:S01]  /*f640*/  MUFU.TANH R7, R55 ;  /* 0x0000003700077308 */ /* 0x0007e20000002400 */
[----:B-1----:R-:W-:-:S02]  /*f650*/  FSEL R49, R49, -INF , P3 ;  /* 0xff80000031317808 */ /* 0x002fc40001800000 */
[----:B------:R-:W-:-:S05]  /*f660*/  ISETP.GT.AND P3, PT, R40, 0x38, PT ;  /* 0x000000382800780c */ /* 0x000fca0003f64270 */
[----:B------:R-:W1:Y:S01]  /*f670*/  MUFU.TANH R41, R54 ;  /* 0x0000003600297308 */ /* 0x000e620000002400 */
[----:B---3--:R-:W-:Y:S02]  /*f680*/  FSEL R55, R43, -INF , P2 ;  /* 0xff8000002b377808 */ /* 0x008fe40001000000 */
[----:B------:R-:W-:Y:S02]  /*f690*/  ISETP.GT.AND P2, PT, R40, 0x29, PT ;  /* 0x000000292800780c */ /* 0x000fe40003f44270 */
[----:B------:R-:W-:-:S03]  /*f6a0*/  FMNMX.FTZ R44, R55, R44, !PT ;  /* 0x0000002c372c7209 */ /* 0x000fc60007810000 */
[----:B------:R3:W-:Y:S01]  /*f6b0*/  MUFU.TANH R36, R59 ;  /* 0x0000003b00247308 */ /* 0x0007e20000002400 */
[----:B------:R-:W-:-:S07]  /*f6c0*/  FMNMX.FTZ R44, R57, R44, !PT ;  /* 0x0000002c392c7209 */ /* 0x000fce0007810000 */
[----:B------:R-:W4:Y:S01]  /*f6d0*/  MUFU.TANH R33, R58 ;  /* 0x0000003a00217308 */ /* 0x000f220000002400 */
[----:B---3--:R-:W-:Y:S02]  /*f6e0*/  FSEL R59, R47, -INF , P2 ;  /* 0xff8000002f3b7808 */ /* 0x008fe40001000000 */
[C---:B------:R-:W-:Y:S02]  /*f6f0*/  ISETP.GT.AND P2, PT, R40.reuse, 0x31, PT ;  /* 0x000000312800780c */ /* 0x040fe40003f44270 */
[----:B------:R-:W-:Y:S02]  /*f700*/  FMNMX.FTZ R44, R59, R44, !PT ;  /* 0x0000002c3b2c7209 */ /* 0x000fe40007810000 */
[----:B0-----:R-:W-:Y:S01]  /*f710*/  FSEL R45, R45, -INF , P2 ;  /* 0xff8000002d2d7808 */ /* 0x001fe20001000000 */
[----:B------:R-:W0:Y:S01]  /*f720*/  MUFU.TANH R62, R62 ;  /* 0x0000003e003e7308 */ /* 0x000e220000002400 */
[----:B------:R-:W-:Y:S02]  /*f730*/  FMNMX.FTZ R44, R49, R44, !PT ;  /* 0x0000002c312c7209 */ /* 0x000fe40007810000 */
[----:B------:R-:W-:-:S02]  /*f740*/  ISETP.GT.AND P2, PT, R40, 0x39, PT ;  /* 0x000000392800780c */ /* 0x000fc40003f44270 */
[----:B-1----:R-:W-:Y:S02]  /*f750*/  FSEL R41, R41, -INF , P3 ;  /* 0xff80000029297808 */ /* 0x002fe40001800000 */
[----:B------:R-:W-:Y:S01]  /*f760*/  FMNMX.FTZ R44, R45, R44, !PT ;  /* 0x0000002c2d2c7209 */ /* 0x000fe20007810000 */
[----:B------:R-:W1:Y:S01]  /*f770*/  MUFU.TANH R63, R63 ;  /* 0x0000003f003f7308 */ /* 0x000e620000002400 */
[C---:B------:R-:W-:Y:S02]  /*f780*/  ISETP.GT.AND P3, PT, R40.reuse, 0x40, PT ;  /* 0x000000402800780c */ /* 0x040fe40003f64270 */
[----:B------:R-:W-:Y:S02]  /*f790*/  FSEL R39, R7, -INF , P2 ;  /* 0xff80000007277808 */ /* 0x000fe40001000000 */
[----:B------:R-:W-:Y:S02]  /*f7a0*/  FMNMX.FTZ R44, R41, R44, !PT ;  /* 0x0000002c292c7209 */ /* 0x000fe40007810000 */
[----:B------:R-:W-:Y:S01]  /*f7b0*/  ISETP.GT.AND P2, PT, R40, 0x41, PT ;  /* 0x000000412800780c */ /* 0x000fe20003f44270 */
[----:B------:R-:W3:Y:S01]  /*f7c0*/  MUFU.TANH R37, R66 ;  /* 0x0000004200257308 */ /* 0x000ee20000002400 */
[----:B----4-:R-:W-:-:S02]  /*f7d0*/  FSEL R33, R33, -INF , P3 ;  /* 0xff80000021217808 */ /* 0x010fc40001800000 */
[----:B------:R-:W-:Y:S02]  /*f7e0*/  FMNMX.FTZ R44, R39, R44, !PT ;  /* 0x0000002c272c7209 */ /* 0x000fe40007810000 */
[----:B------:R-:W-:Y:S02]  /*f7f0*/  ISETP.GT.AND P3, PT, R40, 0x48, PT ;  /* 0x000000482800780c */ /* 0x000fe40003f64270 */
[----:B------:R-:W-:Y:S01]  /*f800*/  FMNMX.FTZ R44, R33, R44, !PT ;  /* 0x0000002c212c7209 */ /* 0x000fe20007810000 */
[----:B------:R4:W2:Y:S01]  /*f810*/  MUFU.TANH R38, R27 ;  /* 0x0000001b00267308 */ /* 0x0008a20000002400 */
[----:B0-----:R-:W-:Y:S02]  /*f820*/  FSEL R31, R62, -INF , P3 ;  /* 0xff8000003e1f7808 */ /* 0x001fe40001800000 */
[----:B------:R-:W-:-:S05]  /*f830*/  ISETP.GT.AND P3, PT, R40, 0x50, PT ;  /* 0x000000502800780c */ /* 0x000fca0003f64270 */
[----:B------:R-:W0:Y:S01]  /*f840*/  MUFU.TANH R70, R70 ;  /* 0x0000004600467308 */ /* 0x000e220000002400 */
[----:B----4-:R-:W-:Y:S01]  /*f850*/  FSEL R27, R36, -INF , P2 ;  /* 0xff800000241b7808 */ /* 0x010fe20001000000 */
[----:B------:R-:W-:Y:S01]  /*f860*/  FMUL.FTZ R36, R87, UR4 ;  /* 0x0000000457247c20 */ /* 0x000fe20008410000 */
[C---:B------:R-:W-:Y:S02]  /*f870*/  ISETP.GT.AND P2, PT, R40.reuse, 0x49, PT ;  /* 0x000000492800780c */ /* 0x040fe40003f44270 */
[----:B------:R-:W-:Y:S02]  /*f880*/  FMNMX.FTZ R44, R27, R44, !PT ;  /* 0x0000002c1b2c7209 */ /* 0x000fe40007810000 */
[----:B-1----:R-:W-:Y:S01]  /*f890*/  FSEL R35, R63, -INF , P2 ;  /* 0xff8000003f237808 */ /* 0x002fe20001000000 */
[----:B------:R-:W1:Y:S01]  /*f8a0*/  MUFU.TANH R51, R71 ;  /* 0x0000004700337308 */ /* 0x000e620000002400 */
[----:B------:R-:W-:Y:S02]  /*f8b0*/  FMNMX.FTZ R44, R31, R44, !PT ;  /* 0x0000002c1f2c7209 */ /* 0x000fe40007810000 */
[----:B------:R-:W-:-:S02]  /*f8c0*/  ISETP.GT.AND P2, PT, R40, 0x51, PT ;  /* 0x000000512800780c */ /* 0x000fc40003f44270 */
[----:B---3--:R-:W-:Y:S02]  /*f8d0*/  FSEL R37, R37, -INF , P3 ;  /* 0xff80000025257808 */ /* 0x008fe40001800000 */
[----:B------:R-:W-:Y:S01]  /*f8e0*/  FMNMX.FTZ R44, R35, R44, !PT ;  /* 0x0000002c232c7209 */ /* 0x000fe20007810000 */
[----:B------:R-:W3:Y:S01]  /*f8f0*/  MUFU.TANH R74, R74 ;  /* 0x0000004a004a7308 */ /* 0x000ee20000002400 */
[----:B------:R-:W-:Y:S02]  /*f900*/  ISETP.GT.AND P3, PT, R40, 0x58, PT ;  /* 0x000000582800780c */ /* 0x000fe40003f64270 */
[----:B--2---:R-:W-:Y:S02]  /*f910*/  FSEL R43, R38, -INF , P2 ;  /* 0xff800000262b7808 */ /* 0x004fe40001000000 */
[----:B------:R-:W-:Y:S02]  /*f920*/  FMNMX.FTZ R44, R37, R44, !PT ;  /* 0x0000002c252c7209 */ /* 0x000fe40007810000 */
[----:B------:R-:W-:Y:S01]  /*f930*/  ISETP.GT.AND P2, PT, R40, 0x59, PT ;  /* 0x000000592800780c */ /* 0x000fe20003f44270 */
[----:B------:R-:W2:Y:S01]  /*f940*/  MUFU.TANH R71, R75 ;  /* 0x0000004b00477308 */ /* 0x000ea20000002400 */
[----:B0-----:R-:W-:-:S02]  /*f950*/  FSEL R47, R70, -INF , P3 ;  /* 0xff800000462f7808 */ /* 0x001fc40001800000 */
[----:B------:R-:W-:Y:S02]  /*f960*/  FMNMX.FTZ R44, R43, R44, !PT ;  /* 0x0000002c2b2c7209 */ /* 0x000fe40007810000 */
[C---:B------:R-:W-:Y:S02]  /*f970*/  ISETP.GT.AND P3, PT, R40.reuse, 0x60, PT ;  /* 0x000000602800780c */ /* 0x040fe40003f64270 */
[----:B-1----:R-:W-:Y:S01]  /*f980*/  FSEL R51, R51, -INF , P2 ;  /* 0xff80000033337808 */ /* 0x002fe20001000000 */
[----:B------:R-:W0:Y:S01]  /*f990*/  MUFU.TANH R78, R78 ;  /* 0x0000004e004e7308 */ /* 0x000e220000002400 */
[----:B------:R-:W-:Y:S02]  /*f9a0*/  FMNMX.FTZ R44, R47, R44, !PT ;  /* 0x0000002c2f2c7209 */ /* 0x000fe40007810000 */
[----:B------:R-:W-:Y:S02]  /*f9b0*/  ISETP.GT.AND P2, PT, R40, 0x61, PT ;  /* 0x000000612800780c */ /* 0x000fe40003f44270 */
[----:B---3--:R-:W-:-:S02]  /*f9c0*/  FSEL R63, R74, -INF , P3 ;  /* 0xff8000004a3f7808 */ /* 0x008fc40001800000 */
[----:B------:R-:W-:Y:S01]  /*f9d0*/  FMNMX.FTZ R44, R51, R44, !PT ;  /* 0x0000002c332c7209 */ /* 0x000fe20007810000 */
[----:B------:R-:W1:Y:S01]  /*f9e0*/  MUFU.TANH R79, R79 ;  /* 0x0000004f004f7308 */ /* 0x000e620000002400 */
[C---:B------:R-:W-:Y:S02]  /*f9f0*/  ISETP.GT.AND P3, PT, R40.reuse, 0x68, PT ;  /* 0x000000682800780c */ /* 0x040fe40003f64270 */
[----:B--2---:R-:W-:Y:S02]  /*fa00*/  FSEL R71, R71, -INF , P2 ;  /* 0xff80000047477808 */ /* 0x004fe40001000000 */
[----:B------:R-:W-:Y:S02]  /*fa10*/  FMNMX.FTZ R44, R63, R44, !PT ;  /* 0x0000002c3f2c7209 */ /* 0x000fe40007810000 */
[----:B------:R-:W-:Y:S01]  /*fa20*/  ISETP.GT.AND P2, PT, R40, 0x69, PT ;  /* 0x000000692800780c */ /* 0x000fe20003f44270 */
[----:B------:R-:W2:Y:S01]  /*fa30*/  MUFU.TANH R82, R82 ;  /* 0x0000005200527308 */ /* 0x000ea20000002400 */
[----:B0-----:R-:W-:-:S02]  /*fa40*/  FSEL R75, R78, -INF , P3 ;  /* 0xff8000004e4b7808 */ /* 0x001fc40001800000 */
[----:B------:R-:W-:Y:S02]  /*fa50*/  FMNMX.FTZ R44, R71, R44, !PT ;  /* 0x0000002c472c7209 */ /* 0x000fe40007810000 */
[C---:B------:R-:W-:Y:S02]  /*fa60*/  ISETP.GT.AND P3, PT, R40.reuse, 0x70, PT ;  /* 0x000000702800780c */ /* 0x040fe40003f64270 */
[----:B------:R-:W-:Y:S01]  /*fa70*/  FMNMX.FTZ R44, R75, R44, !PT ;  /* 0x0000002c4b2c7209 */ /* 0x000fe20007810000 */
[----:B------:R2:W0:Y:S01]  /*fa80*/  MUFU.TANH R7, R83 ;  /* 0x0000005300077308 */ /* 0x0004220000002400 */
        /* <DEDUP_REMOVED lines=8> */
[----:B0-----:R-:W-:Y:S01]  /*fb10*/  FSEL R87, R7, -INF , P2 ;  /* 0xff80000007577808 */ /* 0x001fe20001000000 */
[----:B------:R-:W-:Y:S01]  /*fb20*/  FMUL.FTZ R7, R61, UR4 ;  /* 0x000000043d077c20 */ /* 0x000fe20008410000 */
[----:B------:R-:W-:Y:S01]  /*fb30*/  ISETP.GT.AND P2, PT, R40, 0x79, PT ;  /* 0x000000792800780c */ /* 0x000fe20003f44270 */
[----:B------:R-:W-:Y:S01]  /*fb40*/  ULDC UR4, c[0x0][0x988] ;  /* 0x0002620000047ab9 */ /* 0x000fe20000000800 */
[----:B------:R-:W-:-:S03]  /*fb50*/  FMNMX.FTZ R44, R87, R44, !PT ;  /* 0x0000002c572c7209 */ /* 0x000fc60007810000 */
[----:B------:R0:W-:Y:S01]  /*fb60*/  MUFU.TANH R38, R7 ;  /* 0x0000000700267308 */ /* 0x0001e20000002400 */
[----:B-1----:R-:W-:-:S04]  /*fb70*/  FSEL R61, R86, -INF , P3 ;  /* 0xff800000563d7808 */ /* 0x002fc80001800000 */
[----:B------:R-:W-:-:S03]  /*fb80*/  FMNMX.FTZ R44, R61, R44, !PT ;  /* 0x0000002c3d2c7209 */ /* 0x000fc60007810000 */
[----:B------:R-:W1:Y:S01]  /*fb90*/  MUFU.TANH R3, R3 ;  /* 0x0000000300037308 */ /* 0x000e620000002400 */
[----:B--2---:R-:W-:-:S04]  /*fba0*/  FSEL R97, R36, -INF , P2 ;  /* 0xff80000024617808 */ /* 0x004fc80001000000 */
[----:B------:R-:W-:-:S03]  /*fbb0*/  FMNMX.FTZ R36, R97, R44, !PT ;  /* 0x0000002c61247209 */ /* 0x000fc60007810000 */
[----:B------:R-:W2:Y:S02]  /*fbc0*/  MUFU.TANH R5, R5 ;  /* 0x0000000500057308 */ /* 0x000ea40000002400 */
[----:B------:R-:W3:Y:S06]  /*fbd0*/  SHFL.BFLY PT, R105, R36, 0x2, 0x1f ;  /* 0x0c401f0024697f89 */ /* 0x000eec00000e0000 */
[----:B------:R-:W4:Y:S08]  /*fbe0*/  MUFU.TANH R6, R6 ;  /* 0x0000000600067308 */ /* 0x000f300000002400 */
[----:B------:R-:W4:Y:S08]  /*fbf0*/  MUFU.TANH R8, R8 ;  /* 0x0000000800087308 */ /* 0x000f300000002400 */
[----:B------:R-:W4:Y:S01]  /*fc00*/  MUFU.TANH R9, R9 ;  /* 0x0000000900097308 */ /* 0x000f220000002400 */
[----:B---3--:R-:W-:-:S05]  /*fc10*/  FMNMX.FTZ R105, R36, R105, !PT ;  /* 0x0000006924697209 */ /* 0x008fca0007810000 */
[----:B------:R-:W0:Y:S02]  /*fc20*/  SHFL.BFLY PT, R36, R105, 0x1, 0x1f ;  /* 0x0c201f0069247f89 */ /* 0x000e2400000e0000 */
[----:B------:R-:W3:Y:S08]  /*fc30*/  MUFU.TANH R11, R11 ;  /* 0x0000000b000b7308 */ /* 0x000ef00000002400 */
[----:B------:R1:W-:Y:S08]  /*fc40*/  MUFU.TANH R40, R65 ;  /* 0x0000004100287308 */ /* 0x0003f00000002400 */
[----:B------:R-:W3:Y:S01]  /*fc50*/  MUFU.TANH R10, R10 ;  /* 0x0000000a000a7308 */ /* 0x000ee20000002400 */
[----:B0-----:R-:W-:-:S07]  /*fc60*/  FMNMX.FTZ R7, R105, R36, !PT ;  /* 0x0000002469077209 */ /* 0x001fce0007810000 */
[----:B------:R-:W-:Y:S01]  /*fc70*/  MUFU.TANH R12, R12 ;  /* 0x0000000c000c7308 */ /* 0x000fe20000002400 */
[----:B------:R-:W-:Y:S01]  /*fc80*/  IMAD.MOV.U32 R105, RZ, RZ, R151 ;  /* 0x000000ffff697224 */ /* 0x000fe200078e0097 */
[C---:B------:R-:W-:Y:S01]  /*fc90*/  FSETP.NEU.FTZ.AND P2, PT, R7.reuse, -INF , PT ;  /* 0xff8000000700780b */ /* 0x040fe20003f5d000 */
[----:B------:R-:W-:-:S05]  /*fca0*/  FMUL.FTZ R36, R7, R42 ;  /* 0x0000002a07247220 */ /* 0x000fca0000410000 */
[----:B------:R-:W0:Y:S01]  /*fcb0*/  MUFU.TANH R13, R13 ;  /* 0x0000000d000d7308 */ /* 0x000e220000002400 */
[----:B------:R-:W-:-:S05]  /*fcc0*/  FSEL R36, R36, RZ, P2 ;  /* 0x000000ff24247208 */ /* 0x000fca0001000000 */
[----:B------:R-:W-:Y:S01]  /*fcd0*/  FFMA.FTZ R54, R34, R42, -R36 ;  /* 0x0000002a22367223 */ /* 0x000fe20000010824 */
[----:B------:R-:W-:Y:S01]  /*fce0*/  VIADDMNMX R34, R89, R26, R30, PT ;  /* 0x0000001a59227246 */ /* 0x000fe2000380011e */
[----:B------:R-:W0:Y:S01]  /*fcf0*/  MUFU.TANH R15, R15 ;  /* 0x0000000f000f7308 */ /* 0x000e220000002400 */
[-CC-:B------:R-:W-:Y:S01]  /*fd00*/  FFMA.FTZ R173, R53, R42.reuse, -R36.reuse ;  /* 0x0000002a35ad7223 */ /* 0x180fe20000010824 */
[-CC-:B------:R-:W-:Y:S01]  /*fd10*/  FFMA.FTZ R175, R57, R42.reuse, -R36.reuse ;  /* 0x0000002a39af7223 */ /* 0x180fe20000010824 */
[C---:B------:R-:W-:Y:S01]  /*fd20*/  ISETP.GT.AND P2, PT, R34.reuse, RZ, PT ;  /* 0x000000ff2200720c */ /* 0x040fe20003f44270 */
[-CC-:B------:R-:W-:Y:S01]  /*fd30*/  FFMA.FTZ R169, R49, R42.reuse, -R36.reuse ;  /* 0x0000002a31a97223 */ /* 0x180fe20000010824 */
[C---:B------:R-:W-:Y:S01]  /*fd40*/  ISETP.GT.AND P3, PT, R34.reuse, 0x1, PT ;  /* 0x000000012200780c */ /* 0x040fe20003f64270 */
[-CC-:B------:R-:W-:Y:S01]  /*fd50*/  FFMA.FTZ R179, R91, R42.reuse, -R36.reuse ;  /* 0x0000002a5bb37223 */ /* 0x180fe20000010824 */
[C---:B------:R-:W-:Y:S01]  /*fd60*/  ISETP.GT.AND P4, PT, R34.reuse, 0x8, PT ;  /* 0x000000082200780c */ /* 0x040fe20003f84270 */
[----:B------:R3:W-:Y:S01]  /*fd70*/  MUFU.EX2 R26, R54 ;  /* 0x00000036001a7308 */ /* 0x0007e20000000800 */
[----:B-1----:R-:W-:Y:S01]  /*fd80*/  FSEL R65, R3, -INF , P2 ;  /* 0xff80000003417808 */ /* 0x002fe20001000000 */
[-CC-:B------:R-:W-:Y:S01]  /*fd90*/  FFMA.FTZ R171, R41, R42.reuse, -R36.reuse ;  /* 0x0000002a29ab7223 */ /* 0x180fe20000010824 */
[----:B--2---:R-:W-:Y:S01]  /*fda0*/  FSEL R30, R5, -INF , P3 ;  /* 0xff800000051e7808 */ /* 0x004fe20001800000 */
[-CC-:B------:R-:W-:Y:S01]  /*fdb0*/  FFMA.FTZ R177, R95, R42.reuse, -R36.reuse ;  /* 0x0000002a5fb17223 */ /* 0x180fe20000010824 */
[----:B------:R-:W-:Y:S01]  /*fdc0*/  ISETP.GT.AND P2, PT, R34, 0x9, PT ;  /* 0x000000092200780c */ /* 0x000fe20003f44270 */
[--C-:B------:R-:W-:Y:S01]  /*fdd0*/  FFMA.FTZ R153, R33, R42, -R36.reuse ;  /* 0x0000002a21997223 */ /* 0x100fe20000010824 */
[----:B----4-:R-:W-:Y:S01]  /*fde0*/  FSEL R3, R6, -INF , P4 ;  /* 0xff80000006037808 */ /* 0x010fe20002000000 */
[----:B------:R-:W-:Y:S01]  /*fdf0*/  MUFU.TANH R14, R14 ;  /* 0x0000000e000e7308 */ /* 0x000fe20000002400 */
[----:B---3--:R-:W-:Y:S01]  /*fe00*/  FMNMX.FTZ R54, R65, R30, !PT ;  /* 0x0000001e41367209 */ /* 0x008fe20007810000 */
[-CC-:B------:R-:W-:Y:S01]  /*fe10*/  FFMA.FTZ R6, R99, R42.reuse, -R36.reuse ;  /* 0x0000002a63067223 */ /* 0x180fe20000010824 */
[----:B------:R-:W-:Y:S01]  /*fe20*/  ISETP.GT.AND P3, PT, R34, 0x10, PT ;  /* 0x000000102200780c */ /* 0x000fe20003f64270 */
[-CC-:B------:R-:W-:Y:S01]  /*fe30*/  FFMA.FTZ R155, R31, R42.reuse, -R36.reuse ;  /* 0x0000002a1f9b7223 */ /* 0x180fe20000010824 */
[----:B------:R-:W-:Y:S01]  /*fe40*/  FSEL R5, R8, -INF , P2 ;  /* 0xff80000008057808 */ /* 0x000fe20001000000 */
[--C-:B------:R-:W-:Y:S01]  /*fe50*/  FFMA.FTZ R8, R93, R42, -R36.reuse ;  /* 0x0000002a5d087223 */ /* 0x100fe20000010824 */
[----:B------:R-:W-:Y:S01]  /*fe60*/  FMNMX.FTZ R54, R3, R54, !PT ;  /* 0x0000003603367209 */ /* 0x000fe20007810000 */
[----:B------:R1:W-:Y:S01]  /*fe70*/  MUFU.TANH R44, R69 ;  /* 0x00000045002c7308 */ /* 0x0003e20000002400 */
[C---:B------:R-:W-:Y:S01]  /*fe80*/  ISETP.GT.AND P2, PT, R34.reuse, 0x11, PT ;  /* 0x000000112200780c */ /* 0x040fe20003f44270 */
[-CC-:B------:R-:W-:Y:S01]  /*fe90*/  FFMA.FTZ R181, R101, R42.reuse, -R36.reuse ;  /* 0x0000002a65b57223 */ /* 0x180fe20000010824 */
[----:B------:R-:W-:Y:S01]  /*fea0*/  FSEL R9, R9, -INF , P3 ;  /* 0xff80000009097808 */ /* 0x000fe20001800000 */
[--C-:B------:R-:W-:Y:S01]  /*feb0*/  FFMA.FTZ R183, R103, R42, -R36.reuse ;  /* 0x0000002a67b77223 */ /* 0x100fe20000010824 */
[----:B------:R-:W-:Y:S01]  /*fec0*/  FMNMX.FTZ R54, R5, R54, !PT ;  /* 0x0000003605367209 */ /* 0x000fe20007810000 */
[-CC-:B------:R-:W-:Y:S01]  /*fed0*/  FFMA.FTZ R157, R37, R42.reuse, -R36.reuse ;  /* 0x0000002a259d7223 */ /* 0x180fe20000010824 */
[C---:B------:R-:W-:Y:S01]  /*fee0*/  ISETP.GT.AND P3, PT, R34.reuse, 0x18, PT ;  /* 0x000000182200780c */ /* 0x040fe20003f64270 */
[----:B------:R-:W2:Y:S01]  /*fef0*/  MUFU.TANH R20, R20 ;  /* 0x0000001400147308 */ /* 0x000ea20000002400 */
[----:B------:R-:W-:Y:S01]  /*ff00*/  FSEL R11, R11, -INF , P2 ;  /* 0xff8000000b0b7808 */ /* 0x000fe20001000000 */
[--C-:B------:R-:W-:Y:S01]  /*ff10*/  FFMA.FTZ R159, R47, R42, -R36.reuse ;  /* 0x0000002a2f9f7223 */ /* 0x100fe20000010824 */
[----:B------:R-:W-:Y:S01]  /*ff20*/  FMNMX.FTZ R54, R9, R54, !PT ;  /* 0x0000003609367209 */ /* 0x000fe20007810000 */
[-CC-:B------:R-:W-:Y:S01]  /*ff30*/  FFMA.FTZ R161, R63, R42.reuse, -R36.reuse ;  /* 0x0000002a3fa17223 */ /* 0x180fe20000010824 */
[----:B------:R-:W-:Y:S01]  /*ff40*/  ISETP.GT.AND P2, PT, R34, 0x19, PT ;  /* 0x000000192200780c */ /* 0x000fe20003f44270 */
[--C-:B------:R-:W-:Y:S01]  /*ff50*/  FFMA.FTZ R163, R75, R42, -R36.reuse ;  /* 0x0000002a4ba37223 */ /* 0x100fe20000010824 */
[----:B-1----:R-:W-:Y:S01]  /*ff60*/  FSEL R69, R10, -INF , P3 ;  /* 0xff8000000a457808 */ /* 0x002fe20001800000 */
[----:B------:R1:W-:Y:S01]  /*ff70*/  MUFU.TANH R46, R73 ;  /* 0x00000049002e7308 */ /* 0x0003e20000002400 */
[----:B------:R-:W-:Y:S01]  /*ff80*/  FMNMX.FTZ R54, R11, R54, !PT ;  /* 0x000000360b367209 */ /* 0x000fe20007810000 */
[-CC-:B------:R-:W-:Y:S01]  /*ff90*/  FFMA.FTZ R10, R67, R42.reuse, -R36.reuse ;  /* 0x0000002a430a7223 */ /* 0x180fe20000010824 */
[----:B------:R-:W-:Y:S01]  /*ffa0*/  ISETP.GT.AND P3, PT, R34, 0x20, PT ;  /* 0x000000202200780c */ /* 0x000fe20003f64270 */
[--C-:B------:R-:W-:Y:S01]  /*ffb0*/  FFMA.FTZ R165, R83, R42, -R36.reuse ;  /* 0x0000002a53a57223 */ /* 0x100fe20000010824 */
[----:B------:R-:W-:Y:S01]  /*ffc0*/  FMNMX.FTZ R54, R69, R54, !PT ;  /* 0x0000003645367209 */ /* 0x000fe20007810000 */
[-CC-:B------:R-:W-:Y:S01]  /*ffd0*/  FFMA.FTZ R87, R87, R42.reuse, -R36.reuse ;  /* 0x0000002a57577223 */ /* 0x180fe20000010824 */
[----:B0-----:R-:W-:Y:S01]  /*ffe0*/  FSEL R13, R13, -INF , P3 ;  /* 0xff8000000d0d7808 */ /* 0x001fe20001800000 */
[----:B------:R-:W-:Y:S01]  /*fff0*/  MUFU.TANH R21, R21 ;  /* 0x0000001500157308 */ /* 0x000fe20000002400 */
[----:B-1----:R-:W-:Y:S01]  /*10000*/  FSEL R73, R12, -INF , P2 ;  /* 0xff8000000c497808 */ /* 0x002fe20001000000 */
[-CC-:B------:R-:W-:Y:S01]  /*10010*/  FFMA.FTZ R12, R55, R42.reuse, -R36.reuse ;  /* 0x0000002a370c7223 */ /* 0x180fe20000010824 */
[C---:B------:R-:W-:Y:S01]  /*10020*/  ISETP.GT.AND P2, PT, R34.reuse, 0x21, PT ;  /* 0x000000212200780c */ /* 0x040fe20003f44270 */
[----:B------:R-:W-:Y:S01]  /*10030*/  FFMA.FTZ R167, R61, R42, -R36 ;  /* 0x0000002a3da77223 */ /* 0x000fe20000010824 */
[----:B------:R-:W-:Y:S01]  /*10040*/  FMNMX.FTZ R54, R73, R54, !PT ;  /* 0x0000003649367209 */ /* 0x000fe20007810000 */
[--C-:B------:R-:W-:Y:S01]  /*10050*/  IMAD.MOV.U32 R103, RZ, RZ, R151.reuse ;  /* 0x000000ffff677224 */ /* 0x100fe200078e0097 */
[----:B------:R-:W-:Y:S01]  /*10060*/  ISETP.GT.AND P3, PT, R34, 0x28, PT ;  /* 0x000000282200780c */ /* 0x000fe20003f64270 */
[----:B------:R-:W0:Y:S01]  /*10070*/  MUFU.TANH R25, R25 ;  /* 0x0000001900197308 */ /* 0x000e220000002400 */
[----:B------:R-:W-:Y:S01]  /*10080*/  FSEL R15, R15, -INF , P2 ;  /* 0xff8000000f0f7808 */ /* 0x000fe20001000000 */
[----:B------:R-:W-:Y:S01]  /*10090*/  IMAD.MOV.U32 R101, RZ, RZ, R151 ;  /* 0x000000ffff657224 */ /* 0x000fe200078e0097 */
[----:B------:R-:W-:-:S02]  /*100a0*/  FMNMX.FTZ R54, R13, R54, !PT ;  /* 0x000000360d367209 */ /* 0x000fc40007810000 */
[----:B------:R-:W-:Y:S02]  /*100b0*/  ISETP.GT.AND P2, PT, R34, 0x29, PT ;  /* 0x000000292200780c */ /* 0x000fe40003f44270 */
[----:B------:R-:W-:Y:S01]  /*100c0*/  FMNMX.FTZ R54, R15, R54, !PT ;  /* 0x000000360f367209 */ /* 0x000fe20007810000 */
[----:B------:R-:W1:Y:S01]  /*100d0*/  MUFU.TANH R24, R24 ;  /* 0x0000001800187308 */ /* 0x000e620000002400 */
[----:B--2---:R-:W-:Y:S01]  /*100e0*/  FSEL R67, R20, -INF , P2 ;  /* 0xff80000014437808 */ /* 0x004fe20001000000 */
[----:B------:R-:W-:Y:S01]  /*100f0*/  FFMA.FTZ R20, R45, R42, -R36 ;  /* 0x0000002a2d147223 */ /* 0x000fe20000010824 */
[----:B------:R-:W-:-:S05]  /*10100*/  ISETP.GT.AND P2, PT, R34, 0x31, PT ;  /* 0x000000312200780c */ /* 0x000fca0003f44270 */
[----:B------:R2:W-:Y:S01]  /*10110*/  MUFU.TANH R48, R77 ;  /* 0x0000004d00307308 */ /* 0x0005e20000002400 */
[----:B0-----:R-:W-:Y:S02]  /*10120*/  FSEL R25, R25, -INF , P2 ;  /* 0xff80000019197808 */ /* 0x001fe40001000000 */
[----:B------:R-:W-:-:S05]  /*10130*/  ISETP.GT.AND P2, PT, R34, 0x39, PT ;  /* 0x000000392200780c */ /* 0x000fca0003f44270 */
[----:B------:R-:W0:Y:S01]  /*10140*/  MUFU.TANH R28, R28 ;  /* 0x0000001c001c7308 */ /* 0x000e220000002400 */
[----:B--2---:R-:W-:Y:S01]  /*10150*/  FSEL R77, R14, -INF , P3 ;  /* 0xff8000000e4d7808 */ /* 0x004fe20001800000 */
[----:B------:R-:W-:Y:S01]  /*10160*/  FFMA.FTZ R14, R59, R42, -R36 ;  /* 0x0000002a3b0e7223 */ /* 0x000fe20000010824 */
[C---:B------:R-:W-:Y:S02]  /*10170*/  ISETP.GT.AND P3, PT, R34.reuse, 0x30, PT ;  /* 0x000000302200780c */ /* 0x040fe40003f64270 */
[----:B------:R-:W-:Y:S02]  /*10180*/  FMNMX.FTZ R54, R77, R54, !PT ;  /* 0x000000364d367209 */ /* 0x000fe40007810000 */
[----:B------:R-:W-:Y:S01]  /*10190*/  FSEL R21, R21, -INF , P3 ;  /* 0xff80000015157808 */ /* 0x000fe20001800000 */
[----:B------:R-:W2:Y:S01]  /*101a0*/  MUFU.TANH R29, R29 ;  /* 0x0000001d001d7308 */ /* 0x000ea20000002400 */
[----:B------:R-:W-:Y:S02]  /*101b0*/  FMNMX.FTZ R54, R67, R54, !PT ;  /* 0x0000003643367209 */ /* 0x000fe40007810000 */
[----:B------:R-:W-:-:S02]  /*101c0*/  ISETP.GT.AND P3, PT, R34, 0x38, PT ;  /* 0x000000382200780c */ /* 0x000fc40003f64270 */
[----:B------:R-:W-:Y:S02]  /*101d0*/  FMNMX.FTZ R54, R21, R54, !PT ;  /* 0x0000003615367209 */ /* 0x000fe40007810000 */
[----:B-1----:R-:W-:Y:S01]  /*101e0*/  FSEL R53, R24, -INF , P3 ;  /* 0xff80000018357808 */ /* 0x002fe20001800000 */
[----:B------:R-:W1:Y:S01]  /*101f0*/  MUFU.TANH R32, R32 ;  /* 0x0000002000207308 */ /* 0x000e620000002400 */
[----:B------:R-:W-:Y:S01]  /*10200*/  FMNMX.FTZ R54, R25, R54, !PT ;  /* 0x0000003619367209 */ /* 0x000fe20007810000 */
[-CC-:B------:R-:W-:Y:S01]  /*10210*/  FFMA.FTZ R24, R39, R42.reuse, -R36.reuse ;  /* 0x0000002a27187223 */ /* 0x180fe20000010824 */
[----:B------:R-:W-:Y:S02]  /*10220*/  ISETP.GT.AND P3, PT, R34, 0x40, PT ;  /* 0x000000402200780c */ /* 0x000fe40003f64270 */
[----:B0-----:R-:W-:Y:S01]  /*10230*/  FSEL R55, R28, -INF , P2 ;  /* 0xff8000001c377808 */ /* 0x001fe20001000000 */
[----:B------:R-:W-:Y:S01]  /*10240*/  FFMA.FTZ R28, R27, R42, -R36 ;  /* 0x0000002a1b1c7223 */ /* 0x000fe20000010824 */
[----:B------:R-:W-:Y:S01]  /*10250*/  FMNMX.FTZ R54, R53, R54, !PT ;  /* 0x0000003635367209 */ /* 0x000fe20007810000 */
[----:B------:R-:W0:Y:S01]  /*10260*/  MUFU.TANH R60, R60 ;  /* 0x0000003c003c7308 */ /* 0x000e220000002400 */
[----:B------:R-:W-:-:S02]  /*10270*/  ISETP.GT.AND P2, PT, R34, 0x41, PT ;  /* 0x000000412200780c */ /* 0x000fc40003f44270 */
[----:B--2---:R-:W-:Y:S02]  /*10280*/  FSEL R29, R29, -INF , P3 ;  /* 0xff8000001d1d7808 */ /* 0x004fe40001800000 */
[----:B------:R-:W-:Y:S02]  /*10290*/  FMNMX.FTZ R54, R55, R54, !PT ;  /* 0x0000003637367209 */ /* 0x000fe40007810000 */
[----:B------:R-:W-:Y:S01]  /*102a0*/  ISETP.GT.AND P3, PT, R34, 0x48, PT ;  /* 0x000000482200780c */ /* 0x000fe20003f64270 */
[----:B------:R-:W2:Y:S01]  /*102b0*/  MUFU.TANH R64, R64 ;  /* 0x0000004000407308 */ /* 0x000ea20000002400 */
[----:B-1----:R-:W-:Y:S01]  /*102c0*/  FSEL R57, R32, -INF , P2 ;  /* 0xff80000020397808 */ /* 0x002fe20001000000 */
[----:B------:R-:W-:Y:S01]  /*102d0*/  FFMA.FTZ R32, R35, R42, -R36 ;  /* 0x0000002a23207223 */ /* 0x000fe20000010824 */
[----:B------:R-:W-:Y:S02]  /*102e0*/  FMNMX.FTZ R54, R29, R54, !PT ;  /* 0x000000361d367209 */ /* 0x000fe40007810000 */
[----:B------:R-:W-:-:S02]  /*102f0*/  ISETP.GT.AND P2, PT, R34, 0x49, PT ;  /* 0x000000492200780c */ /* 0x000fc40003f44270 */
[----:B------:R-:W-:Y:S01]  /*10300*/  FMNMX.FTZ R54, R57, R54, !PT ;  /* 0x0000003639367209 */ /* 0x000fe20007810000 */
[----:B------:R-:W1:Y:S01]  /*10310*/  MUFU.TANH R68, R68 ;  /* 0x0000004400447308 */ /* 0x000e620000002400 */
[----:B------:R-:W-:Y:S01]  /*10320*/  FSEL R59, R38, -INF , P2 ;  /* 0xff800000263b7808 */ /* 0x000fe20001000000 */
[----:B------:R-:W-:Y:S01]  /*10330*/  FFMA.FTZ R38, R51, R42, -R36 ;  /* 0x0000002a33267223 */ /* 0x000fe20000010824 */
[----:B------:R-:W-:-:S04]  /*10340*/  ISETP.GT.AND P2, PT, R34, 0x51, PT ;  /* 0x000000512200780c */ /* 0x000fc80003f44270 */
[----:B------:R-:W-:Y:S01]  /*10350*/  FSEL R89, R40, -INF , P2 ;  /* 0xff80000028597808 */ /* 0x000fe20001000000 */
[----:B------:R0:W-:Y:S01]  /*10360*/  MUFU.TANH R50, R81 ;  /* 0x0000005100327308 */ /* 0x0001e20000002400 */
[----:B------:R-:W-:Y:S01]  /*10370*/  ISETP.GT.AND P2, PT, R34, 0x59, PT ;  /* 0x000000592200780c */ /* 0x000fe20003f44270 */
[----:B------:R-:W-:-:S03]  /*10380*/  FFMA.FTZ R40, R71, R42, -R36 ;  /* 0x0000002a47287223 */ /* 0x000fc60000010824 */
[----:B------:R-:W-:Y:S01]  /*10390*/  FSEL R45, R44, -INF , P2 ;  /* 0xff8000002c2d7808 */ /* 0x000fe20001000000 */
[----:B------:R-:W-:Y:S01]  /*103a0*/  FFMA.FTZ R44, R79, R42, -R36 ;  /* 0x0000002a4f2c7223 */ /* 0x000fe20000010824 */
[----:B------:R-:W-:Y:S01]  /*103b0*/  ISETP.GT.AND P2, PT, R34, 0x61, PT ;  /* 0x000000612200780c */ /* 0x000fe20003f44270 */
[----:B------:R-:W3:Y:S01]  /*103c0*/  MUFU.TANH R72, R72 ;  /* 0x0000004800487308 */ /* 0x000ee20000002400 */
[----:B0-----:R-:W-:Y:S02]  /*103d0*/  FSEL R81, R60, -INF , P3 ;  /* 0xff8000003c517808 */ /* 0x001fe40001800000 */
[----:B------:R-:W-:Y:S02]  /*103e0*/  ISETP.GT.AND P3, PT, R34, 0x50, PT ;  /* 0x000000502200780c */ /* 0x000fe40003f64270 */
[----:B------:R-:W-:Y:S02]  /*103f0*/  FMNMX.FTZ R54, R81, R54, !PT ;  /* 0x0000003651367209 */ /* 0x000fe40007810000 */
[----:B------:R-:W-:Y:S01]  /*10400*/  FSEL R41, R46, -INF , P2 ;  /* 0xff8000002e297808 */ /* 0x000fe20001000000 */
[----:B------:R2:W-:Y:S01]  /*10410*/  MUFU.TANH R52, R85 ;  /* 0x0000005500347308 */ /* 0x0005e20000002400 */
[----:B------:R-:W-:-:S02]  /*10420*/  FMNMX.FTZ R54, R59, R54, !PT ;  /* 0x000000363b367209 */ /* 0x000fc40007810000 */
[----:B------:R-:W-:-:S04]  /*10430*/  ISETP.GT.AND P2, PT, R34, 0x69, PT ;  /* 0x000000692200780c */ /* 0x000fc80003f44270 */
[----:B------:R-:W-:Y:S01]  /*10440*/  FSEL R39, R48, -INF , P2 ;  /* 0xff80000030277808 */ /* 0x000fe20001000000 */
[----:B------:R-:W0:Y:S01]  /*10450*/  MUFU.TANH R76, R76 ;  /* 0x0000004c004c7308 */ /* 0x000e220000002400 */
[----:B--2---:R-:W-:Y:S02]  /*10460*/  FSEL R85, R64, -INF , P3 ;  /* 0xff80000040557808 */ /* 0x004fe40001800000 */
[----:B------:R-:W-:Y:S02]  /*10470*/  ISETP.GT.AND P3, PT, R34, 0x58, PT ;  /* 0x000000582200780c */ /* 0x000fe40003f64270 */
[----:B------:R-:W-:Y:S02]  /*10480*/  FMNMX.FTZ R54, R85, R54, !PT ;  /* 0x0000003655367209 */ /* 0x000fe40007810000 */
[----:B-1----:R-:W-:Y:S01]  /*10490*/  FSEL R49, R68, -INF , P3 ;  /* 0xff80000044317808 */ /* 0x002fe20001800000 */
[----:B------:R-:W1:Y:S01]  /*104a0*/  MUFU.TANH R80, R80 ;  /* 0x0000005000507308 */ /* 0x000e620000002400 */
[----:B------:R-:W-:-:S02]  /*104b0*/  FMNMX.FTZ R54, R89, R54, !PT ;  /* 0x0000003659367209 */ /* 0x000fc40007810000 */
[----:B------:R-:W-:Y:S02]  /*104c0*/  ISETP.GT.AND P3, PT, R34, 0x60, PT ;  /* 0x000000602200780c */ /* 0x000fe40003f64270 */
[----:B------:R-:W-:Y:S02]  /*104d0*/  FMNMX.FTZ R54, R49, R54, !PT ;  /* 0x0000003631367209 */ /* 0x000fe40007810000 */
[----:B---3--:R-:W-:Y:S01]  /*104e0*/  FSEL R91, R72, -INF , P3 ;  /* 0xff800000485b7808 */ /* 0x008fe20001800000 */
[----:B------:R-:W2:Y:S01]  /*104f0*/  MUFU.TANH R84, R84 ;  /* 0x0000005400547308 */ /* 0x000ea20000002400 */
[----:B------:R-:W-:Y:S02]  /*10500*/  FMNMX.FTZ R54, R45, R54, !PT ;  /* 0x000000362d367209 */ /* 0x000fe40007810000 */
[----:B------:R-:W-:Y:S02]  /*10510*/  ISETP.GT.AND P3, PT, R34, 0x68, PT ;  /* 0x000000682200780c */ /* 0x000fe40003f64270 */
[----:B------:R-:W-:-:S02]  /*10520*/  FMNMX.FTZ R54, R91, R54, !PT ;  /* 0x000000365b367209 */ /* 0x000fc40007810000 */
[----:B0-----:R-:W-:Y:S01]  /*10530*/  FSEL R93, R76, -INF , P3 ;  /* 0xff8000004c5d7808 */ /* 0x001fe20001800000 */
[----:B------:R-:W0:Y:S01]  /*10540*/  MUFU.EX2 R181, R181 ;  /* 0x000000b500b57308 */ /* 0x000e220000000800 */
[----:B------:R-:W-:Y:S02]  /*10550*/  FMNMX.FTZ R54, R41, R54, !PT ;  /* 0x0000003629367209 */ /* 0x000fe40007810000 */
[C---:B------:R-:W-:Y:S02]  /*10560*/  ISETP.GT.AND P3, PT, R34.reuse, 0x70, PT ;  /* 0x000000702200780c */ /* 0x040fe40003f64270 */
[----:B------:R-:W-:Y:S02]  /*10570*/  FMNMX.FTZ R54, R93, R54, !PT ;  /* 0x000000365d367209 */ /* 0x000fe40007810000 */
[----:B------:R-:W-:Y:S01]  /*10580*/  ISETP.GT.AND P2, PT, R34, 0x71, PT ;  /* 0x000000712200780c */ /* 0x000fe20003f44270 */
[----:B------:R-:W3:Y:S01]  /*10590*/  MUFU.EX2 R183, R183 ;  /* 0x000000b700b77308 */ /* 0x000ee20000000800 */
[----:B-1----:R-:W-:-:S02]  /*105a0*/  FSEL R95, R80, -INF , P3 ;  /* 0xff800000505f7808 */ /* 0x002fc40001800000 */
[----:B------:R-:W-:Y:S02]  /*105b0*/  FMNMX.FTZ R54, R39, R54, !PT ;  /* 0x0000003627367209 */ /* 0x000fe40007810000 */
[----:B------:R-:W-:Y:S02]  /*105c0*/  ISETP.GT.AND P3, PT, R34, 0x78, PT ;  /* 0x000000782200780c */ /* 0x000fe40003f64270 */
[----:B------:R-:W-:Y:S01]  /*105d0*/  FSEL R33, R50, -INF , P2 ;  /* 0xff80000032217808 */ /* 0x000fe20001000000 */
[----:B------:R-:W1:Y:S01]  /*105e0*/  MUFU.EX2 R6, R6 ;  /* 0x0000000600067308 */ /* 0x000e620000000800 */
[----:B------:R-:W-:Y:S02]  /*105f0*/  FMNMX.FTZ R54, R95, R54, !PT ;  /* 0x000000365f367209 */ /* 0x000fe40007810000 */
[----:B------:R-:W-:Y:S01]  /*10600*/  ISETP.GT.AND P2, PT, R34, 0x79, PT ;  /* 0x000000792200780c */ /* 0x000fe20003f44270 */
[-CC-:B------:R-:W-:Y:S01]  /*10610*/  FFMA.FTZ R34, R43, R42.reuse, -R36.reuse ;  /* 0x0000002a2b227223 */ /* 0x180fe20000010824 */
[----:B--2---:R-:W-:Y:S01]  /*10620*/  FSEL R99, R84, -INF , P3 ;  /* 0xff80000054637808 */ /* 0x004fe20001800000 */
[----:B------:R-:W-:Y:S01]  /*10630*/  FFMA.FTZ R36, R97, R42, -R36 ;  /* 0x0000002a61247223 */ /* 0x000fe20000010824 */
[----:B------:R-:W-:Y:S01]  /*10640*/  FMNMX.FTZ R54, R33, R54, !PT ;  /* 0x0000003621367209 */ /* 0x000fe20007810000 */
[----:B------:R-:W2:Y:S01]  /*10650*/  MUFU.EX2 R177, R177 ;  /* 0x000000b100b17308 */ /* 0x000ea20000000800 */
[----:B------:R-:W-:Y:S01]  /*10660*/  FSEL R27, R52, -INF , P2 ;  /* 0xff800000341b7808 */ /* 0x000fe20001000000 */
[----:B------:R-:W-:Y:S01]  /*10670*/  IMAD.IADD R52, R198, 0x1, -R195 ;  /* 0x00000001c6347824 */ /* 0x000fe200078e0ac3 */
[----:B------:R-:W-:Y:S01]  /*10680*/  FMNMX.FTZ R54, R99, R54, !PT ;  /* 0x0000003663367209 */ /* 0x000fe20007810000 */
[----:B------:R-:W-:-:S02]  /*10690*/  IMAD.MOV.U32 R97, RZ, RZ, R151 ;  /* 0x000000ffff617224 */ /* 0x000fc400078e0097 */
[----:B------:R-:W-:Y:S01]  /*106a0*/  IMAD R52, R193, 0x80, R52 ;  /* 0x00000080c1347824 */ /* 0x000fe200078e0234 */
[----:B------:R-:W-:Y:S01]  /*106b0*/  FMNMX.FTZ R54, R27, R54, !PT ;  /* 0x000000361b367209 */ /* 0x000fe20007810000 */
[----:B------:R-:W4:Y:S03]  /*106c0*/  MUFU.EX2 R8, R8 ;  /* 0x0000000800087308 */ /* 0x000f260000000800 */
[----:B------:R-:W-:Y:S01]  /*106d0*/  SHF.R.S32.HI R43, RZ, 0x1f, R52 ;  /* 0x0000001fff2b7819 */ /* 0x000fe20000011434 */
[----:B------:R-:W0:Y:S04]  /*106e0*/  SHFL.BFLY PT, R31, R54, 0x2, 0x1f ;  /* 0x0c401f00361f7f89 */ /* 0x000e2800000e0000 */
[----:B------:R-:W4:Y:S08]  /*106f0*/  MUFU.EX2 R179, R179 ;  /* 0x000000b300b37308 */ /* 0x000f300000000800 */
[----:B------:R-:W4:Y:S08]  /*10700*/  MUFU.EX2 R10, R10 ;  /* 0x0000000a000a7308 */ /* 0x000f300000000800 */
        /* <DEDUP_REMOVED lines=11> */
[----:B------:R-:W-:-:S05]  /*107c0*/  FSEL R48, R31, RZ, P2 ;  /* 0x000000ff1f307208 */ /* 0x000fca0001000000 */
[-CC-:B------:R-:W-:Y:S01]  /*107d0*/  FFMA.FTZ R180, R65, R42.reuse, -R48.reuse ;  /* 0x0000002a41b47223 */ /* 0x180fe20000010830 */
[-C--:B------:R-:W-:Y:S01]  /*107e0*/  FFMA.FTZ R31, R30, R42.reuse, -R48 ;  /* 0x0000002a1e1f7223 */ /* 0x080fe20000010830 */
[----:B------:R-:W-:Y:S01]  /*107f0*/  FADD.FTZ R30, R181, R26 ;  /* 0x0000001ab51e7221 */ /* 0x000fe20000010000 */
[-CC-:B------:R-:W-:Y:S01]  /*10800*/  FFMA.FTZ R182, R3, R42.reuse, -R48.reuse ;  /* 0x0000002a03b67223 */ /* 0x180fe20000010830 */
[-CC-:B------:R-:W-:Y:S01]  /*10810*/  FFMA.FTZ R3, R5, R42.reuse, -R48.reuse ;  /* 0x0000002a05037223 */ /* 0x180fe20000010830 */
[-C--:B------:R-:W-:Y:S01]  /*10820*/  FFMA.FTZ R176, R9, R42.reuse, -R48 ;  /* 0x0000002a09b07223 */ /* 0x080fe20000010830 */
[----:B------:R-:W-:Y:S01]  /*10830*/  MUFU.EX2 R180, R180 ;  /* 0x000000b400b47308 */ /* 0x000fe20000000800 */
[----:B---3--:R-:W-:Y:S01]  /*10840*/  FADD.FTZ R5, R183, R30 ;  /* 0x0000001eb7057221 */ /* 0x008fe20000010000 */
[-CC-:B------:R-:W-:Y:S01]  /*10850*/  FFMA.FTZ R9, R11, R42.reuse, -R48.reuse ;  /* 0x0000002a0b097223 */ /* 0x180fe20000010830 */
[-CC-:B------:R-:W-:Y:S01]  /*10860*/  FFMA.FTZ R178, R69, R42.reuse, -R48.reuse ;  /* 0x0000002a45b27223 */ /* 0x180fe20000010830 */
[-CC-:B------:R-:W-:Y:S01]  /*10870*/  FFMA.FTZ R11, R73, R42.reuse, -R48.reuse ;  /* 0x0000002a490b7223 */ /* 0x180fe20000010830 */
[----:B-1----:R-:W-:Y:S01]  /*10880*/  FADD.FTZ R30, R6, R5 ;  /* 0x00000005061e7221 */ /* 0x002fe20000010000 */
[-CC-:B------:R-:W-:Y:S01]  /*10890*/  FFMA.FTZ R172, R13, R42.reuse, -R48.reuse ;  /* 0x0000002a0dac7223 */ /* 0x180fe20000010830 */
[-C--:B------:R-:W-:Y:S01]  /*108a0*/  FFMA.FTZ R13, R15, R42.reuse, -R48 ;  /* 0x0000002a0f0d7223 */ /* 0x080fe20000010830 */
[----:B------:R-:W0:Y:S01]  /*108b0*/  MUFU.EX2 R31, R31 ;  /* 0x0000001f001f7308 */ /* 0x000e220000000800 */
[----:B--2---:R-:W-:Y:S01]  /*108c0*/  FADD.FTZ R5, R177, R30 ;  /* 0x0000001eb1057221 */ /* 0x004fe20000010000 */
        /* <DEDUP_REMOVED lines=21> */
[----:B------:R-:W-:Y:S01]  /*10a20*/  F2FP.BF16.F32.PACK_AB R183, R6, R183 ;  /* 0x000000b706b7723e */ /* 0x000fe200000010ff */
        /* <DEDUP_REMOVED lines=12> */
[----:B------:R-:W-:Y:S01]  /*10af0*/  FFMA.FTZ R27, R27, R42, -R48 ;  /* 0x0000002a1b1b7223 */ /* 0x000fe20000010830 */
[----:B------:R-:W-:-:S02]  /*10b00*/  F2FP.BF16.F32.PACK_AB R180, R31, R180 ;  /* 0x000000b41fb4723e */ /* 0x000fc400000010ff */
[----:B------:R-:W-:Y:S01]  /*10b10*/  F2FP.BF16.F32.PACK_AB R173, R12, R173 ;  /* 0x000000ad0cad723e */ /* 0x000fe200000010ff */
[----:B------:R-:W2:Y:S01]  /*10b20*/  MUFU.EX2 R178, R178 ;  /* 0x000000b200b27308 */ /* 0x000ea20000000800 */
[----:B0-----:R-:W-:Y:S01]  /*10b30*/  FADD.FTZ R30, R176, R5 ;  /* 0x00000005b01e7221 */ /* 0x001fe20000010000 */
[----:B------:R-:W-:Y:S01]  /*10b40*/  FADD.FTZ R5, R175, R50 ;  /* 0x00000032af057221 */ /* 0x000fe20000010000 */
[----:B------:R-:W-:Y:S01]  /*10b50*/  VIADD R12, R123, 0xfffffffe ;  /* 0xfffffffe7b0c7836 */ /* 0x000fe20000000000 */
[----:B------:R-:W-:Y:S01]  /*10b60*/  F2FP.BF16.F32.PACK_AB R182, R3, R182 ;  /* 0x000000b603b6723e */ /* 0x000fe200000010ff */
[----:B------:R-:W-:Y:S02]  /*10b70*/  IMAD.MOV.U32 R123, RZ, RZ, R151 ;  /* 0x000000ffff7b7224 */ /* 0x000fe400078e0097 */
[----:B------:R-:W-:Y:S01]  /*10b80*/  FADD.FTZ R50, R14, R5 ;  /* 0x000000050e327221 */ /* 0x000fe20000010000 */
[----:B------:R-:W-:Y:S01]  /*10b90*/  LEA.HI R5, R43, R52, RZ, 0x7 ;  /* 0x000000342b057211 */ /* 0x000fe200078f38ff */
[----:B------:R-:W0:Y:S01]  /*10ba0*/  MUFU.EX2 R11, R11 ;  /* 0x0000000b000b7308 */ /* 0x000e220000000800 */
[----:B-1----:R-:W-:Y:S01]  /*10bb0*/  FADD.FTZ R37, R9, R30 ;  /* 0x0000001e09257221 */ /* 0x002fe20000010000 */
[----:B------:R-:W-:Y:S01]  /*10bc0*/  FADD.FTZ R43, R169, R50 ;  /* 0x00000032a92b7221 */ /* 0x000fe20000010000 */
[----:B------:R-:W-:-:S02]  /*10bd0*/  SHF.R.S32.HI R5, RZ, 0x7, R5 ;  /* 0x00000007ff057819 */ /* 0x000fc40000011405 */
[----:B------:R-:W-:Y:S01]  /*10be0*/  F2FP.BF16.F32.PACK_AB R181, R26, R181 ;  /* 0x000000b51ab5723e */ /* 0x000fe200000010ff */
[----:B------:R-:W-:Y:S01]  /*10bf0*/  FADD.FTZ R50, R20, R43 ;  /* 0x0000002b14327221 */ /* 0x000fe20000010000 */
[----:B------:R-:W-:Y:S01]  /*10c00*/  VIMNMX R5, RZ, R5, !PT ;  /* 0x00000005ff057248 */ /* 0x000fe20007fe0100 */
[----:B------:R-:W1:Y:S01]  /*10c10*/  MUFU.EX2 R172, R172 ;  /* 0x000000ac00ac7308 */ /* 0x000e620000000800 */
[----:B--2---:R-:W-:Y:S01]  /*10c20*/  FADD.FTZ R30, R178, R37 ;  /* 0x00000025b21e7221 */ /* 0x004fe20000010000 */
[----:B------:R-:W-:Y:S02]  /*10c30*/  F2FP.BF16.F32.PACK_AB R177, R8, R177 ;  /* 0x000000b108b1723e */ /* 0x000fe400000010ff */
[----:B------:R-:W-:Y:S02]  /*10c40*/  ISETP.GE.AND P2, PT, R12, R5, PT ;  /* 0x000000050c00720c */ /* 0x000fe40003f46270 */
        /* <DEDUP_REMOVED lines=64> */
[----:B------:R-:W-:Y:S01]  /*11050*/  MUFU.EX2 R163, R163 ;  /* 0x000000a300a37308 */ /* 0x000fe20000000800 */
[C---:B0-----:R-:W-:Y:S01]  /*11060*/  FADD.FTZ R6, R40.reuse, R37 ;  /* 0x0000002528067221 */ /* 0x041fe20000010000 */
[----:B------:R-:W-:-:S06]  /*11070*/  F2FP.BF16.F32.PACK_AB R161, R40, R161 ;  /* 0x000000a128a1723e */ /* 0x000fcc00000010ff */
[----:B------:R0:W2:Y:S01]  /*11080*/  MUFU.EX2 R156, R89 ;  /* 0x00000059009c7308 */ /* 0x0000a20000000800 */
[----:B-1----:R-:W-:-:S07]  /*11090*/  FADD.FTZ R37, R85, R0 ;  /* 0x0000000055257221 */ /* 0x002fce0000010000 */
[----:B------:R-:W-:Y:S01]  /*110a0*/  MUFU.EX2 R44, R44 ;  /* 0x0000002c002c7308 */ /* 0x000fe20000000800 */
[----:B0-----:R-:W-:-:S07]  /*110b0*/  IMAD.MOV.U32 R89, RZ, RZ, R151 ;  /* 0x000000ffff597224 */ /* 0x001fce00078e0097 */
[----:B------:R-:W0:Y:S01]  /*110c0*/  MUFU.EX2 R49, R49 ;  /* 0x0000003100317308 */ /* 0x000e220000000800 */
[C---:B--2---:R-:W-:Y:S01]  /*110d0*/  FADD.FTZ R0, R156.reuse, R37 ;  /* 0x000000259c007221 */ /* 0x044fe20000010000 */
[----:B------:R-:W-:-:S06]  /*110e0*/  F2FP.BF16.F32.PACK_AB R156, R156, R85 ;  /* 0x000000559c9c723e */ /* 0x000fcc00000010ff */
[----:B------:R-:W-:Y:S08]  /*110f0*/  MUFU.EX2 R165, R165 ;  /* 0x000000a500a57308 */ /* 0x000ff00000000800 */
[----:B------:R-:W1:Y:S01]  /*11100*/  MUFU.EX2 R158, R45 ;  /* 0x0000002d009e7308 */ /* 0x000e620000000800 */
[----:B0-----:R-:W-:-:S07]  /*11110*/  FADD.FTZ R37, R49, R0 ;  /* 0x0000000031257221 */ /* 0x001fce0000010000 */
[----:B------:R-:W-:Y:S08]  /*11120*/  MUFU.EX2 R46, R87 ;  /* 0x00000057002e7308 */ /* 0x000ff00000000800 */
[----:B------:R-:W0:Y:S01]  /*11130*/  MUFU.EX2 R91, R91 ;  /* 0x0000005b005b7308 */ /* 0x000e220000000800 */
[C---:B-1----:R-:W-:Y:S01]  /*11140*/  FADD.FTZ R0, R158.reuse, R37 ;  /* 0x000000259e007221 */ /* 0x042fe20000010000 */
[----:B------:R-:W-:-:S06]  /*11150*/  F2FP.BF16.F32.PACK_AB R158, R158, R49 ;  /* 0x000000319e9e723e */ /* 0x000fcc00000010ff */
[----:B------:R-:W1:Y:S08]  /*11160*/  MUFU.EX2 R167, R167 ;  /* 0x000000a700a77308 */ /* 0x000e700000000800 */
[----:B------:R2:W3:Y:S01]  /*11170*/  MUFU.EX2 R160, R41 ;  /* 0x0000002900a07308 */ /* 0x0004e20000000800 */
[----:B0-----:R-:W-:-:S07]  /*11180*/  FADD.FTZ R37, R91, R0 ;  /* 0x000000005b257221 */ /* 0x001fce0000010000 */
[----:B------:R-:W0:Y:S01]  /*11190*/  MUFU.EX2 R93, R93 ;  /* 0x0000005d005d7308 */ /* 0x000e220000000800 */
[----:B--2---:R-:W-:Y:S01]  /*111a0*/  FADD.FTZ R41, R163, R6 ;  /* 0x00000006a3297221 */ /* 0x004fe20000010000 */
[----:B------:R-:W-:-:S03]  /*111b0*/  F2FP.BF16.F32.PACK_AB R163, R44, R163 ;  /* 0x000000a32ca3723e */ /* 0x000fc600000010ff */
[----:B------:R-:W-:-:S03]  /*111c0*/  FADD.FTZ R6, R44, R41 ;  /* 0x000000292c067221 */ /* 0x000fc60000010000 */
[----:B------:R2:W4:Y:S08]  /*111d0*/  MUFU.EX2 R162, R39 ;  /* 0x0000002700a27308 */ /* 0x0005300000000800 */
[----:B------:R-:W4:Y:S01]  /*111e0*/  MUFU.EX2 R95, R95 ;  /* 0x0000005f005f7308 */ /* 0x000f220000000800 */
[----:B--2---:R-:W-:Y:S01]  /*111f0*/  FADD.FTZ R39, R165, R6 ;  /* 0x00000006a5277221 */ /* 0x004fe20000010000 */
[----:B------:R-:W-:-:S03]  /*11200*/  F2FP.BF16.F32.PACK_AB R165, R46, R165 ;  /* 0x000000a52ea5723e */ /* 0x000fc600000010ff */
[----:B------:R-:W-:-:S03]  /*11210*/  FADD.FTZ R6, R46, R39 ;  /* 0x000000272e067221 */ /* 0x000fc60000010000 */
[----:B------:R-:W2:Y:S01]  /*11220*/  MUFU.EX2 R164, R33 ;  /* 0x0000002100a47308 */ /* 0x000ea20000000800 */
[----:B-1----:R-:W-:Y:S01]  /*11230*/  FADD.FTZ R39, R167, R6 ;  /* 0x00000006a7277221 */ /* 0x002fe20000010000 */
[C---:B---3--:R-:W-:Y:S01]  /*11240*/  FADD.FTZ R6, R160.reuse, R37 ;  /* 0x00000025a0067221 */ /* 0x048fe20000010000 */
[----:B------:R-:W-:Y:S01]  /*11250*/  F2FP.BF16.F32.PACK_AB R160, R160, R91 ;  /* 0x0000005ba0a0723e */ /* 0x000fe200000010ff */
[----:B------:R-:W-:Y:S02]  /*11260*/  IMAD.MOV.U32 R91, RZ, RZ, R151 ;  /* 0x000000ffff5b7224 */ /* 0x000fe400078e0097 */
[----:B0-----:R-:W-:Y:S02]  /*11270*/  FADD.FTZ R31, R93, R6 ;  /* 0x000000065d1f7221 */ /* 0x001fe40000010000 */
[----:B------:R-:W0:Y:S02]  /*11280*/  MUFU.EX2 R99, R99 ;  /* 0x0000006300637308 */ /* 0x000e240000000800 */
[C---:B----4-:R-:W-:Y:S01]  /*11290*/  FADD.FTZ R6, R162.reuse, R31 ;  /* 0x0000001fa2067221 */ /* 0x050fe20000010000 */
[----:B------:R-:W-:Y:S01]  /*112a0*/  F2FP.BF16.F32.PACK_AB R162, R162, R93 ;  /* 0x0000005da2a2723e */ /* 0x000fe200000010ff */
[----:B------:R-:W-:-:S02]  /*112b0*/  IMAD.MOV.U32 R93, RZ, RZ, R151 ;  /* 0x000000ffff5d7224 */ /* 0x000fc400078e0097 */
[----:B------:R-:W-:Y:S02]  /*112c0*/  FADD.FTZ R3, R95, R6 ;  /* 0x000000065f037221 */ /* 0x000fe40000010000 */
[----:B------:R-:W1:Y:S02]  /*112d0*/  MUFU.EX2 R166, R27 ;  /* 0x0000001b00a67308 */ /* 0x000e640000000800 */
[C---:B--2---:R-:W-:Y:S01]  /*112e0*/  FADD.FTZ R6, R164.reuse, R3 ;  /* 0x00000003a4067221 */ /* 0x044fe20000010000 */
[----:B------:R-:W-:Y:S01]  /*112f0*/  F2FP.BF16.F32.PACK_AB R164, R164, R95 ;  /* 0x0000005fa4a4723e */ /* 0x000fe200000010ff */
[----:B------:R-:W-:-:S04]  /*11300*/  IMAD.MOV.U32 R95, RZ, RZ, R151 ;  /* 0x000000ffff5f7224 */ /* 0x000fc800078e0097 */
[----:B------:R-:W2:Y:S01]  /*11310*/  MUFU.EX2 R36, R36 ;  /* 0x0000002400247308 */ /* 0x000ea20000000800 */
[----:B0-----:R-:W-:-:S04]  /*11320*/  FADD.FTZ R3, R99, R6 ;  /* 0x0000000663037221 */ /* 0x001fc80000010000 */
[C---:B-1----:R-:W-:Y:S01]  /*11330*/  FADD.FTZ R3, R166.reuse, R3 ;  /* 0x00000003a6037221 */ /* 0x042fe20000010000 */
[----:B------:R-:W-:Y:S01]  /*11340*/  F2FP.BF16.F32.PACK_AB R166, R166, R99 ;  /* 0x00000063a6a6723e */ /* 0x000fe200000010ff */
[----:B------:R-:W-:Y:S02]  /*11350*/  IMAD.MOV.U32 R99, RZ, RZ, R151 ;  /* 0x000000ffff637224 */ /* 0x000fe400078e0097 */
[C---:B--2---:R-:W-:Y:S01]  /*11360*/  FADD.FTZ R0, R36.reuse, R39 ;  /* 0x0000002724007221 */ /* 0x044fe20000010000 */
[----:B------:R-:W-:Y:S01]  /*11370*/  F2FP.BF16.F32.PACK_AB R167, R36, R167 ;  /* 0x000000a724a7723e */ /* 0x000fe200000010ff */
[----:B------:R-:W-:Y:S06]  /*11380*/  @!P2 BRA `(.L_x_7930) ;  /* 0x000000340038a947 */ /* 0x000fec0003800000 */
[----:B------:R-:W-:Y:S01]  /*11390*/  IMAD.MOV.U32 R10, RZ, RZ, R7 ;  /* 0x000000ffff0a7224 */ /* 0x000fe200078e0007 */
[----:B------:R-:W-:Y:S01]  /*113a0*/  CS2R R150, SRZ ;  /* 0x0000000000967805 */ /* 0x000fe2000001ff00 */
[----:B------:R-:W-:Y:S01]  /*113b0*/  IMAD.MOV.U32 R11, RZ, RZ, R35 ;  /* 0x000000ffff0b7224 */ /* 0x000fe200078e0023 */
[----:B------:R-:W-:Y:S01]  /*113c0*/  CS2R R148, SRZ ;  /* 0x0000000000947805 */ /* 0x000fe2000001ff00 */
        /* <DEDUP_REMOVED lines=31> */
[----:B------:R-:W-:-:S07]  /*115c0*/  CS2R R88, SRZ ;  /* 0x0000000000587805 */ /* 0x000fce000001ff00 */
.L_x_7940:
        /* <DEDUP_REMOVED lines=10> */
.L_x_7932:
[----:B------:R-:W-:Y:S01]  /*11670*/  IMAD R6, R185, 0x8, R2 ;  /* 0x00000008b9067824 */ /* 0x000fe200078e0202 */
[----:B------:R-:W-:-:S04]  /*11680*/  SHF.L.U32 R7, R190, 0x1f, RZ ;  /* 0x0000001fbe077819 */ /* 0x000fc800000006ff */
[----:B------:R0:W1:Y:S01]  /*11690*/  SYNCS.PHASECHK.TRANS64.TRYWAIT P3, [R6+URZ+0x28830], R7 ;  /* 0x02883007060075a7 */ /* 0x000062000806017f */
[----:B------:R-:W-:Y:S05]  /*116a0*/  @!P0 BRA `(.L_x_7933) ;  /* 0x0000000000048947 */ /* 0x000fea0003800000 */
[----:B------:R-:W-:Y:S01]  /*116b0*/  BPT.TRAP 0x1 ;  /* 0x000000040000795c */ /* 0x000fe20000300000 */
.L_x_7933:
[----:B------:R-:W-:Y:S04]  /*116c0*/  BSSY B0, `(.L_x_7931) ;  /* 0x0000004000007945 */ /* 0x000fe80003800000 */
[----:B-1----:R-:W-:Y:S05]  /*116d0*/  @P3 BRA `(.L_x_7934) ;  /* 0x0000000000083947 */ /* 0x002fea0003800000 */
[----:B------:R-:W1:Y:S02]  /*116e0*/  SYNCS.PHASECHK.TRANS64.TRYWAIT P3, [R6+URZ+0x28830], R7 ;  /* 0x02883007060075a7 */ /* 0x000e64000806017f */
[----:B-1----:R-:W-:Y:S05]  /*116f0*/  @!P3 BRA `(.L_x_7935) ;  /* 0x000000f80040b947 */ /* 0x002fea0003800000 */
.L_x_7934:
[----:B------:R-:W-:Y:S05]  /*11700*/  BSYNC B0 ;  /* 0x0000000000007941 */ /* 0x000fea0003800000 */
.L_x_7931:
        /* <DEDUP_REMOVED lines=64> */
.L_x_7937:
[----:B------:R-:W-:Y:S01]  /*11b10*/  SHF.L.U32 R6, R14, 0x1f, RZ ;  /* 0x0000001f0e067819 */ /* 0x000fe200000006ff */
[----:B------:R-:W-:-:S04]  /*11b20*/  IMAD R7, R13, 0x8, R2 ;  /* 0x000000080d077824 */ /* 0x000fc800078e0202 */
[----:B------:R0:W1:Y:S01]  /*11b30*/  SYNCS.PHASECHK.TRANS64.TRYWAIT P2, [R7+URZ+0x28850], R6 ;  /* 0x02885006070075a7 */ /* 0x000062000804017f */
[----:B------:R-:W-:Y:S05]  /*11b40*/  @!P0 BRA `(.L_x_7938) ;  /* 0x0000000000048947 */ /* 0x000fea0003800000 */
[----:B------:R-:W-:Y:S01]  /*11b50*/  BPT.TRAP 0x1 ;  /* 0x000000040000795c */ /* 0x000fe20000300000 */
.L_x_7938:
[----:B-1----:R-:W-:Y:S05]  /*11b60*/  @P2 BRA `(.L_x_7936) ;  /* 0x0000000000082947 */ /* 0x002fea0003800000 */
[----:B------:R-:W1:Y:S02]  /*11b70*/  SYNCS.PHASECHK.TRANS64.TRYWAIT P2, [R7+URZ+0x28850], R6 ;  /* 0x02885006070075a7 */ /* 0x000e64000804017f */
[----:B-1----:R-:W-:Y:S05]  /*11b80*/  @!P2 BRA `(.L_x_7939) ;  /* 0x000000f40030a947 */ /* 0x002fea0003800000 */
.L_x_7936:
[----:B01----:R-:W-:Y:S01]  /*11b90*/  VIADD R6, R2, 0x400 ;  /* 0x0000040002067836 */ /* 0x003fe20000000000 */
[----:B------:R-:W-:Y:S05]  /*11ba0*/  WARPSYNC.ALL ;  /* 0x0000000000007948 */ /* 0x000fea0003800000 */
[----:B------:R-:W-:Y:S01]  /*11bb0*/  SHF.R.U32.HI R6, RZ, 0x4, R6 ;  /* 0x00000004ff067819 */ /* 0x000fe20000011606 */
[----:B------:R-:W-:Y:S01]  /*11bc0*/  IMAD.MOV.U32 R7, RZ, RZ, 0x40000040 ;  /* 0x40000040ff077424 */ /* 0x000fe200078e00ff */
[----:B------:R-:W-:Y:S01]  /*11bd0*/  WARPGROUP.ARRIVE ;  /* 0x00000000000079c5 */ /* 0x000fe20000000000 */
[----:B------:R-:W-:Y:S01]  /*11be0*/  IMAD.MOV.U32 R9, RZ, RZ, 0x40000040 ;  /* 0x40000040ff097424 */ /* 0x000fe200078e00ff */
[----:B------:R-:W-:Y:S01]  /*11bf0*/  LOP3.LUT R6, R6, 0x3fff, RZ, 0xc0, !PT ;  /* 0x00003fff06067812 */ /* 0x000fe200078ec0ff */
[----:B------:R-:W-:Y:S01]  /*11c00*/  FMUL.FTZ R20, R27, UR7 ;  /* 0x000000071b147c20 */ /* 0x000fe20008410000 */
        /* <DEDUP_REMOVED lines=9> */
[----:B------:R-:W-:Y:S01]  /*11ca0*/  FMUL.FTZ R14, R25, UR7 ;  /* 0x00000007190e7c20 */ /* 0x000fe20008410000 */
[----:B------:R-:W-:Y:S01]  /*11cb0*/  FMUL.FTZ R21, R28, UR7 ;  /* 0x000000071c157c20 */ /* 0x000fe20008410000 */
[C---:B------:R-:W-:Y:S01]  /*11cc0*/  VIADD R8, R6.reuse, 0x80 ;  /* 0x0000008006087836 */ /* 0x040fe20000000000 */
[----:B------:R-:W-:Y:S01]  /*11cd0*/  R2UR UR10, R6 ;  /* 0x00000000060a72ca */ /* 0x000fe200000e0000 */
        /* <DEDUP_REMOVED lines=12> */
[----:B------:R-:W-:Y:S01]  /*11da0*/  HGMMA.64x128x16.F32.BF16 R88, R180, gdesc[UR8].tnspB, R88, gsb0 ;  /* 0x41e00008b4587df0 */ /* 0x000fe20008001858 */
[----:B------:R-:W-:Y:S01]  /*11db0*/  R2UR UR10, R8 ;  /* 0x00000000080a72ca */ /* 0x000fe200000e0000 */
[----:B------:R-:W-:Y:S01]  /*11dc0*/  VIADD R8, R6, 0x100 ;  /* 0x0000010006087836 */ /* 0x000fe20000000000 */
[----:B------:R-:W-:Y:S01]  /*11dd0*/  R2UR UR11, R9 ;  /* 0x00000000090b72ca */ /* 0x000fe200000e0000 */
[----:B------:R-:W-:-:S02]  /*11de0*/  IMAD.MOV.U32 R9, RZ, RZ, 0x40000040 ;  /* 0x40000040ff097424 */ /* 0x000fc400078e00ff */
        /* <DEDUP_REMOVED lines=24> */
[----:B------:R-:W5:Y:S01]  /*11f70*/  S2R R194, SR_TID.X ;  /* 0x0000000000c27919 */ /* 0x000f620000002100 */
[----:B------:R-:W4:Y:S01]  /*11f80*/  MUFU.TANH R30, R30 ;  /* 0x0000001e001e7308 */ /* 0x000f220000002400 */
[----:B------:R-:W-:-:S04]  /*11f90*/  @!P1 IMAD R13, R13, 0x8, R2 ;  /* 0x000000080d0d9824 */ /* 0x000fc800078e0202 */
[----:B------:R-:W-:-:S03]  /*11fa0*/  @!P1 VIADD R13, R13, 0x28860 ;  /* 0x000288600d0d9836 */ /* 0x000fc60000000000 */
[----:B------:R-:W4:Y:S02]  /*11fb0*/  MUFU.TANH R31, R31 ;  /* 0x0000001f001f7308 */ /* 0x000f240000002400 */
[----:B------:R-:W-:-:S06]  /*11fc0*/  @!P1 PRMT R13, RZ, 0x654, R13 ;  /* 0x00000654ff0d9816 */ /* 0x000fcc000000000d */
[----:B------:R-:W4:Y:S08]  /*11fd0*/  MUFU.TANH R33, R33 ;  /* 0x0000002100217308 */ /* 0x000f300000002400 */
[----:B------:R-:W-:Y:S01]  /*11fe0*/  MUFU.TANH R35, R35 ;  /* 0x0000002300237308 */ /* 0x000fe20000002400 */
[----:B-----5:R-:W-:-:S07]  /*11ff0*/  SHF.R.U32.HI R194, RZ, 0x7, R194 ;  /* 0x00000007ffc27819 */ /* 0x020fce00000116c2 */
[----:B------:R-:W5:Y:S08]  /*12000*/  MUFU.TANH R37, R37 ;  /* 0x0000002500257308 */ /* 0x000f700000002400 */
[----:B------:R-:W-:Y:S08]  /*12010*/  MUFU.TANH R41, R41 ;  /* 0x0000002900297308 */ /* 0x000ff00000002400 */
[----:B------:R-:W5:Y:S08]  /*12020*/  MUFU.TANH R42, R42 ;  /* 0x0000002a002a7308 */ /* 0x000f700000002400 */
[----:B------:R-:W-:Y:S08]  /*12030*/  MUFU.TANH R45, R45 ;  /* 0x0000002d002d7308 */ /* 0x000ff00000002400 */
[----:B------:R-:W5:Y:S08]  /*12040*/  MUFU.TANH R46, R46 ;  /* 0x0000002e002e7308 */ /* 0x000f700000002400 */
[----:B------:R-:W-:Y:S08]  /*12050*/  MUFU.TANH R49, R49 ;  /* 0x0000003100317308 */ /* 0x000ff00000002400 */
[----:B------:R-:W5:Y:S08]  /*12060*/  MUFU.TANH R50, R50 ;  /* 0x0000003200327308 */ /* 0x000f700000002400 */
[----:B------:R-:W-:Y:S08]  /*12070*/  MUFU.TANH R52, R52 ;  /* 0x0000003400347308 */ /* 0x000ff00000002400 */
[----:B------:R-:W5:Y:S08]  /*12080*/  MUFU.TANH R55, R55 ;  /* 0x0000003700377308 */ /* 0x000f700000002400 */
[----:B------:R-:W-:Y:S01]  /*12090*/  MUFU.TANH R80, R80 ;  /* 0x0000005000507308 */ /* 0x000fe20000002400 */
[----:B------:R-:W-:-:S02]  /*120a0*/  WARPGROUP.DEPBAR.LE gsb0, 0x0 ;  /* 0x00008000000079c5 */ /* 0x000fc40000010000 */
[----:B------:R-:W-:Y:S01]  /*120b0*/  WARPGROUP.ARRIVE ;  /* 0x00000000000079c5 */ /* 0x000fe20000000000 */
[----:B------:R-:W-:Y:S01]  /*120c0*/  FMUL.FTZ R183, R77, UR7 ;  /* 0x000000074db77c20 */ /* 0x000fe20008410000 */
[----:B------:R-:W-:-:S03]  /*120d0*/  FMUL.FTZ R181, R72, UR7 ;  /* 0x0000000748b57c20 */ /* 0x000fc60008410000 */
[----:B------:R-:W-:Y:S01]  /*120e0*/  MUFU.TANH R15, R15 ;  /* 0x0000000f000f7308 */ /* 0x000fe20000002400 */
[----:B------:R-:W-:Y:S01]  /*120f0*/  FMUL.FTZ R72, R87, UR7 ;  /* 0x0000000757487c20 */ /* 0x000fe20008410000 */
[----:B------:R-:W-:Y:S01]  /*12100*/  HGMMA.64x128x16.F32.BF16 R88, R176, gdesc[UR8].tnspB, R88, gsb0 ;  /* 0x41e00008b0587df0 */ /* 0x000fe20008001858 */
[----:B------:R-:W-:Y:S02]  /*12110*/  R2UR UR10, R8 ;  /* 0x00000000080a72ca */ /* 0x000fe400000e0000 */
[----:B------:R-:W-:Y:S01]  /*12120*/  R2UR UR11, R9 ;  /* 0x00000000090b72ca */ /* 0x000fe200000e0000 */
[----:B------:R-:W-:Y:S02]  /*12130*/  IMAD.MOV.U32 R9, RZ, RZ, -0x80 ;  /* 0xffffff80ff097424 */ /* 0x000fe400078e00ff */
[----:B------:R-:W-:Y:S02]  /*12140*/  MUFU.TANH R181, R181 ;  /* 0x000000b500b57308 */ /* 0x000fe40000002400 */
[----:B------:R-:W-:-:S04]  /*12150*/  IMAD R8, R12, R9, 0x1 ;  /* 0x000000010c087424 */ /* 0x000fc800078e0209 */
[----:B------:R-:W-:Y:S02]  /*12160*/  IMAD R9, R193, 0x80, R8 ;  /* 0x00000080c1097824 */ /* 0x000fe400078e0208 */
[----:B------:R-:W-:Y:S01]  /*12170*/  MUFU.TANH R183, R183 ;  /* 0x000000b700b77308 */ /* 0x000fe20000002400 */
[----:B------:R-:W-:Y:S02]  /*12180*/  VIADD R8, R6, 0x180 ;  /* 0x0000018006087836 */ /* 0x000fe40000000000 */
[----:B------:R-:W-:Y:S01]  /*12190*/  IADD3 R53, -R195, R9, R198 ;  /* 0x00000009c3357210 */ /* 0x000fe20007ffe1c6 */
[----:B------:R-:W-:-:S04]  /*121a0*/  IMAD.MOV.U32 R9, RZ, RZ, 0x40000040 ;  /* 0x40000040ff097424 */ /* 0x000fc800078e00ff */
[----:B------:R-:W-:Y:S01]  /*121b0*/  MUFU.TANH R20, R20 ;  /* 0x0000001400147308 */ /* 0x000fe20000002400 */
[----:B------:R-:W-:-:S04]  /*121c0*/  IMAD R56, R212, -0x2, R53 ;  /* 0xfffffffed4387824 */ /* 0x000fc800078e0235 */
[----:B------:R-:W-:Y:S02]  /*121d0*/  IMAD.IADD R53, R213, 0x1, R56 ;  /* 0x00000001d5357824 */ /* 0x000fe400078e0238 */
[----:B------:R-:W-:Y:S01]  /*121e0*/  FMUL.FTZ R56, R70, UR7 ;  /* 0x0000000746387c20 */ /* 0x000fe20008410000 */
[----:B------:R-:W-:Y:S01]  /*121f0*/  FMUL.FTZ R70, R83, UR7 ;  /* 0x0000000753467c20 */ /* 0x000fe20008410000 */
[----:B------:R-:W-:Y:S01]  /*12200*/  MUFU.TANH R24, R24 ;  /* 0x0000001800187308 */ /* 0x000fe20000002400 */
[C---:B------:R-:W-:Y:S02]  /*12210*/  ISETP.GT.AND P2, PT, R53.reuse, RZ, PT ;  /* 0x000000ff3500720c */ /* 0x040fe40003f44270 */
[----:B------:R-:W-:Y:S02]  /*12220*/  ISETP.GT.AND P3, PT, R53, 0x1, PT ;  /* 0x000000013500780c */ /* 0x000fe40003f64270 */
[----:B0-----:R-:W-:Y:S02]  /*12230*/  FSEL R7, R7, -INF , P2 ;  /* 0xff80000007077808 */ /* 0x001fe40001000000 */
[----:B-1----:R-:W-:Y:S01]  /*12240*/  FSEL R57, R14, -INF , P3 ;  /* 0xff8000000e397808 */ /* 0x002fe20001800000 */
[----:B------:R-:W-:Y:S01]  /*12250*/  MUFU.TANH R26, R26 ;  /* 0x0000001a001a7308 */ /* 0x000fe20000002400 */
[----:B------:R-:W-:-:S02]  /*12260*/  ISETP.GT.AND P2, PT, R53, 0x8, PT ;  /* 0x000000083500780c */ /* 0x000fc40003f44270 */
[----:B------:R-:W-:Y:S02]  /*12270*/  FMNMX.FTZ R14, R7, R11, !PT ;  /* 0x0000000b070e7209 */ /* 0x000fe40007810000 */
[----:B------:R-:W-:Y:S02]  /*12280*/  ISETP.GT.AND P3, PT, R53, 0x9, PT ;  /* 0x000000093500780c */ /* 0x000fe40003f64270 */
[----:B--2---:R-:W-:Y:S01]  /*12290*/  FSEL R21, R21, -INF , P2 ;  /* 0xff80000015157808 */ /* 0x004fe20001000000 */
[----:B------:R-:W-:Y:S01]  /*122a0*/  MUFU.TANH R28, R28 ;  /* 0x0000001c001c7308 */ /* 0x000fe20000002400 */
[----:B------:R-:W-:Y:S02]  /*122b0*/  FMNMX.FTZ R14, R57, R14, !PT ;  /* 0x0000000e390e7209 */ /* 0x000fe40007810000 */
[----:B------:R-:W-:Y:S02]  /*122c0*/  ISETP.GT.AND P2, PT, R53, 0x10, PT ;  /* 0x000000103500780c */ /* 0x000fe40003f44270 */
[----:B---3--:R-:W-:-:S02]  /*122d0*/  FSEL R25, R25, -INF , P3 ;  /* 0xff80000019197808 */ /* 0x008fc40001800000 */
[----:B------:R-:W-:Y:S01]  /*122e0*/  FMNMX.FTZ R14, R21, R14, !PT ;  /* 0x0000000e150e7209 */ /* 0x000fe20007810000 */
[----:B------:R-:W-:Y:S01]  /*122f0*/  MUFU.TANH R29, R29 ;  /* 0x0000001d001d7308 */ /* 0x000fe20000002400 */
[----:B------:R-:W-:Y:S02]  /*12300*/  ISETP.GT.AND P3, PT, R53, 0x11, PT ;  /* 0x000000113500780c */ /* 0x000fe40003f64270 */
[----:B----4-:R-:W-:Y:S02]  /*12310*/  FSEL R27, R27, -INF , P2 ;  /* 0xff8000001b1b7808 */ /* 0x010fe40001000000 */
[----:B------:R-:W-:Y:S02]  /*12320*/  FMNMX.FTZ R14, R25, R14, !PT ;  /* 0x0000000e190e7209 */ /* 0x000fe40007810000 */
[----:B------:R-:W-:Y:S01]  /*12330*/  ISETP.GT.AND P2, PT, R53, 0x18, PT ;  /* 0x000000183500780c */ /* 0x000fe20003f44270 */
[----:B------:R-:W-:Y:S01]  /*12340*/  MUFU.TANH R32, R32 ;  /* 0x0000002000207308 */ /* 0x000fe20000002400 */
[----:B------:R-:W-:-:S02]  /*12350*/  FSEL R59, R30, -INF , P3 ;  /* 0xff8000001e3b7808 */ /* 0x000fc40001800000 */
[----:B------:R-:W-:Y:S02]  /*12360*/  FMNMX.FTZ R14, R27, R14, !PT ;  /* 0x0000000e1b0e7209 */ /* 0x000fe40007810000 */
[----:B------:R-:W-:Y:S02]  /*12370*/  ISETP.GT.AND P3, PT, R53, 0x19, PT ;  /* 0x000000193500780c */ /* 0x000fe40003f64270 */
[----:B------:R-:W-:Y:S01]  /*12380*/  FSEL R31, R31, -INF , P2 ;  /* 0xff8000001f1f7808 */ /* 0x000fe20001000000 */
[----:B------:R-:W-:Y:S01]  /*12390*/  MUFU.TANH R34, R34 ;  /* 0x0000002200227308 */ /* 0x000fe20000002400 */
[----:B------:R-:W-:Y:S02]  /*123a0*/  FMNMX.FTZ R14, R59, R14, !PT ;  /* 0x0000000e3b0e7209 */ /* 0x000fe40007810000 */
[----:B------:R-:W-:Y:S02]  /*123b0*/  ISETP.GT.AND P2, PT, R53, 0x20, PT ;  /* 0x000000203500780c */ /* 0x000fe40003f44270 */
[----:B------:R-:W-:-:S02]  /*123c0*/  FSEL R33, R33, -INF , P3 ;  /* 0xff80000021217808 */ /* 0x000fc40001800000 */
[----:B------:R-:W-:Y:S01]  /*123d0*/  FMNMX.FTZ R14, R31, R14, !PT ;  /* 0x0000000e1f0e7209 */ /* 0x000fe20007810000 */
[----:B------:R-:W-:Y:S01]  /*123e0*/  MUFU.TANH R36, R36 ;  /* 0x0000002400247308 */ /* 0x000fe20000002400 */
[----:B------:R-:W-:Y:S02]  /*123f0*/  ISETP.GT.AND P3, PT, R53, 0x21, PT ;  /* 0x000000213500780c */ /* 0x000fe40003f64270 */
[----:B------:R-:W-:Y:S02]  /*12400*/  FMNMX.FTZ R14, R33, R14, !PT ;  /* 0x0000000e210e7209 */ /* 0x000fe40007810000 */
[----:B-----5:R-:W-:Y:S02]  /*12410*/  FSEL R37, R37, -INF , P3 ;  /* 0xff80000025257808 */ /* 0x020fe40001800000 */
[----:B------:R-:W-:Y:S01]  /*12420*/  ISETP.GT.AND P3, PT, R53, 0x29, PT ;  /* 0x000000293500780c */ /* 0x000fe20003f64270 */
        /* <DEDUP_REMOVED lines=13> */
[----:B------:R-:W-:Y:S01]  /*12500*/  R2UR UR10, R8 ;  /* 0x00000000080a72ca */ /* 0x000fe200000e0000 */
[----:B------:R-:W-:Y:S01]  /*12510*/  VIADD R8, R6, 0x200 ;  /* 0x0000020006087836 */ /* 0x000fe20000000000 */
[----:B------:R-:W-:Y:S01]  /*12520*/  R2UR UR11, R9 ;  /* 0x00000000090b72ca */ /* 0x000fe200000e0000 */
[----:B------:R-:W-:-:S03]  /*12530*/  IMAD.MOV.U32 R9, RZ, RZ, 0x40000040 ;  /* 0x40000040ff097424 */ /* 0x000fc600078e00ff */
[----:B------:R-:W-:Y:S01]  /*12540*/  MUFU.TANH R177, R177 ;  /* 0x000000b100b17308 */ /* 0x000fe20000002400 */
[----:B------:R-:W-:Y:S01]  /*12550*/  R2UR UR14, R8 ;  /* 0x00000000080e72ca */ /* 0x000fe200000e0000 */
[----:B------:R-:W-:Y:S01]  /*12560*/  FMUL.FTZ R8, R60, UR7 ;  /* 0x000000073c087c20 */ /* 0x000fe20008410000 */
[----:B------:R-:W-:Y:S01]  /*12570*/  R2UR UR15, R9 ;  /* 0x00000000090f72ca */ /* 0x000fe200000e0000 */
[----:B------:R-:W-:Y:S01]  /*12580*/  FMUL.FTZ R9, R68, UR7 ;  /* 0x0000000744097c20 */ /* 0x000fe20008410000 */
[----:B------:R-:W-:-:S03]  /*12590*/  FMUL.FTZ R60, R74, UR7 ;  /* 0x000000074a3c7c20 */ /* 0x000fc60008410000 */
[----:B------:R-:W-:Y:S08]  /*125a0*/  MUFU.TANH R179, R179 ;  /* 0x000000b300b37308 */ /* 0x000ff00000002400 */
[----:B------:R-:W0:Y:S08]  /*125b0*/  MUFU.TANH R8, R8 ;  /* 0x0000000800087308 */ /* 0x000e300000002400 */
        /* <DEDUP_REMOVED lines=11> */
[----:B------:R-:W-:Y:S01]  /*12670*/  FSEL R65, R42, -INF , P3 ;  /* 0xff8000002a417808 */ /* 0x000fe20001800000 */
[----:B------:R-:W-:Y:S01]  /*12680*/  FMUL.FTZ R173, R64, UR7 ;  /* 0x0000000740ad7c20 */ /* 0x000fe20008410000 */
[----:B------:R-:W-:Y:S01]  /*12690*/  ISETP.GT.AND P3, PT, R53, 0x31, PT ;  /* 0x000000313500780c */ /* 0x000fe20003f64270 */
[----:B------:R-:W-:Y:S01]  /*126a0*/  FMUL.FTZ R64, R78, UR7 ;  /* 0x000000074e407c20 */ /* 0x000fe20008410000 */
[----:B------:R-:W-:Y:S01]  /*126b0*/  HGMMA.64x128x16.F32.BF16 R88, R168, gdesc[UR8].tnspB, R88, gsb0 ;  /* 0x41e00008a8587df0 */ /* 0x000fe20008001858 */
[----:B------:R-:W-:Y:S01]  /*126c0*/  MUFU.TANH R175, R175 ;  /* 0x000000af00af7308 */ /* 0x000fe20000002400 */
[----:B------:R-:W-:Y:S01]  /*126d0*/  FSEL R69, R46, -INF , P3 ;  /* 0xff8000002e457808 */ /* 0x000fe20001800000 */
[----:B------:R-:W-:Y:S01]  /*126e0*/  FMUL.FTZ R46, R63, UR7 ;  /* 0x000000073f2e7c20 */ /* 0x000fe20008410000 */
[----:B------:R-:W-:-:S04]  /*126f0*/  ISETP.GT.AND P3, PT, R53, 0x39, PT ;  /* 0x000000393500780c */ /* 0x000fc80003f64270 */
[----:B------:R-:W-:Y:S01]  /*12700*/  FSEL R73, R50, -INF , P3 ;  /* 0xff80000032497808 */ /* 0x000fe20001800000 */
[----:B------:R-:W-:Y:S01]  /*12710*/  MUFU.TANH R173, R173 ;  /* 0x000000ad00ad7308 */ /* 0x000fe20000002400 */
[----:B------:R-:W-:Y:S01]  /*12720*/  ISETP.GT.AND P3, PT, R53, 0x41, PT ;  /* 0x000000413500780c */ /* 0x000fe20003f64270 */
[----:B------:R-:W-:Y:S01]  /*12730*/  FMUL.FTZ R50, R66, UR7 ;  /* 0x0000000742327c20 */ /* 0x000fe20008410000 */
[----:B------:R-:W-:Y:S02]  /*12740*/  FMUL.FTZ R66, R79, UR7 ;  /* 0x000000074f427c20 */ /* 0x000fe40008410000 */
[----:B------:R-:W-:Y:S02]  /*12750*/  FSEL R55, R55, -INF , P3 ;  /* 0xff80000037377808 */ /* 0x000fe40001800000 */
[----:B------:R-:W-:Y:S01]  /*12760*/  ISETP.GT.AND P3, PT, R53, 0x49, PT ;  /* 0x000000493500780c */ /* 0x000fe20003f64270 */
[----:B------:R-:W-:Y:S08]  /*12770*/  MUFU.TANH R46, R46 ;  /* 0x0000002e002e7308 */ /* 0x000ff00000002400 */
[----:B------:R-:W-:Y:S08]  /*12780*/  MUFU.TANH R50, R50 ;  /* 0x0000003200327308 */ /* 0x000ff00000002400 */
[----:B------:R-:W-:Y:S08]  /*12790*/  MUFU.TANH R64, R64 ;  /* 0x0000004000407308 */ /* 0x000ff00000002400 */
[----:B------:R-:W-:Y:S01]  /*127a0*/  MUFU.TANH R66, R66 ;  /* 0x0000004200427308 */ /* 0x000fe20000002400 */
[----:B------:R-:W-:-:S02]  /*127b0*/  WARPGROUP.DEPBAR.LE gsb0, 0x0 ;  /* 0x00008000000079c5 */ /* 0x000fc40000010000 */
[----:B------:R-:W-:Y:S01]  /*127c0*/  FMUL.FTZ R171, R61, UR7 ;  /* 0x000000073dab7c20 */ /* 0x000fe20008410000 */
[----:B------:R-:W-:Y:S01]  /*127d0*/  FSEL R61, R35, -INF , P2 ;  /* 0xff800000233d7808 */ /* 0x000fe20001000000 */
[----:B------:R-:W-:Y:S01]  /*127e0*/  WARPGROUP.ARRIVE ;  /* 0x00000000000079c5 */ /* 0x000fe20000000000 */
[----:B------:R-:W-:Y:S02]  /*127f0*/  ISETP.GT.AND P2, PT, R53, 0x28, PT ;  /* 0x000000283500780c */ /* 0x000fe40003f44270 */
[----:B------:R-:W-:Y:S01]  /*12800*/  FMNMX.FTZ R14, R61, R14, !PT ;  /* 0x0000000e3d0e7209 */ /* 0x000fe20007810000 */
[----:B------:R-:W1:Y:S01]  /*12810*/  MUFU.TANH R171, R171 ;  /* 0x000000ab00ab7308 */ /* 0x000e620000002400 */
[----:B------:R-:W-:Y:S01]  /*12820*/  FSEL R41, R41, -INF , P2 ;  /* 0xff80000029297808 */ /* 0x000fe20001000000 */
[----:B------:R-:W-:Y:S01]  /*12830*/  HGMMA.64x128x16.F32.BF16 R88, R152, gdesc[UR12].tnspB, R88, gsb0 ;  /* 0x41e0000c98587df0 */ /* 0x000fe20008001858 */
[----:B------:R-:W-:Y:S02]  /*12840*/  FMNMX.FTZ R14, R37, R14, !PT ;  /* 0x0000000e250e7209 */ /* 0x000fe40007810000 */
[----:B------:R-:W-:-:S02]  /*12850*/  ISETP.GT.AND P2, PT, R53, 0x30, PT ;  /* 0x000000303500780c */ /* 0x000fc40003f44270 */
[----:B------:R-:W-:Y:S02]  /*12860*/  FMNMX.FTZ R14, R41, R14, !PT ;  /* 0x0000000e290e7209 */ /* 0x000fe40007810000 */
[----:B------:R-:W-:Y:S02]  /*12870*/  FSEL R45, R45, -INF , P2 ;  /* 0xff8000002d2d7808 */ /* 0x000fe40001000000 */
[----:B------:R-:W-:Y:S02]  /*12880*/  FMNMX.FTZ R14, R65, R14, !PT ;  /* 0x0000000e410e7209 */ /* 0x000fe40007810000 */
[----:B------:R-:W-:Y:S02]  /*12890*/  ISETP.GT.AND P2, PT, R53, 0x38, PT ;  /* 0x000000383500780c */ /* 0x000fe40003f44270 */
[----:B------:R-:W-:Y:S02]  /*128a0*/  FMNMX.FTZ R14, R45, R14, !PT ;  /* 0x0000000e2d0e7209 */ /* 0x000fe40007810000 */
[----:B------:R-:W-:-:S02]  /*128b0*/  FSEL R49, R49, -INF , P2 ;  /* 0xff80000031317808 */ /* 0x000fc40001000000 */
[----:B------:R-:W-:Y:S02]  /*128c0*/  FMNMX.FTZ R14, R69, R14, !PT ;  /* 0x0000000e450e7209 */ /* 0x000fe40007810000 */
[----:B------:R-:W-:Y:S02]  /*128d0*/  ISETP.GT.AND P2, PT, R53, 0x40, PT ;  /* 0x000000403500780c */ /* 0x000fe40003f44270 */
[----:B------:R-:W-:Y:S01]  /*128e0*/  FMNMX.FTZ R30, R49, R14, !PT ;  /* 0x0000000e311e7209 */ /* 0x000fe20007810000 */
[----:B------:R-:W-:Y:S01]  /*128f0*/  FMUL.FTZ R14, R76, UR7 ;  /* 0x000000074c0e7c20 */ /* 0x000fe20008410000 */
[----:B------:R-:W-:Y:S01]  /*12900*/  FSEL R169, R52, -INF , P2 ;  /* 0xff80000034a97808 */ /* 0x000fe20001000000 */
[----:B------:R-:W-:Y:S01]  /*12910*/  FMUL.FTZ R52, R67, UR7 ;  /* 0x0000000743347c20 */ /* 0x000fe20008410000 */
[----:B------:R-:W-:Y:S01]  /*12920*/  FMNMX.FTZ R30, R73, R30, !PT ;  /* 0x0000001e491e7209 */ /* 0x000fe20007810000 */
[----:B------:R-:W-:Y:S01]  /*12930*/  FMUL.FTZ R67, R82, UR7 ;  /* 0x0000000752437c20 */ /* 0x000fe20008410000 */
[----:B------:R-:W-:Y:S01]  /*12940*/  ISETP.GT.AND P2, PT, R53, 0x48, PT ;  /* 0x000000483500780c */ /* 0x000fe20003f44270 */
[----:B------:R-:W2:Y:S01]  /*12950*/  MUFU.TANH R14, R14 ;  /* 0x0000000e000e7308 */ /* 0x000ea20000002400 */
[----:B------:R-:W-:-:S02]  /*12960*/  FMNMX.FTZ R30, R169, R30, !PT ;  /* 0x0000001ea91e7209 */ /* 0x000fc40007810000 */
[----:B0-----:R-:W-:Y:S01]  /*12970*/  FSEL R77, R8, -INF , P2 ;  /* 0xff800000084d7808 */ /* 0x001fe20001000000 */
[----:B------:R-:W-:Y:S01]  /*12980*/  FMUL.FTZ R8, R81, UR7 ;  /* 0x0000000751087c20 */ /* 0x000fe20008410000 */
[----:B------:R-:W-:Y:S02]  /*12990*/  FMNMX.FTZ R30, R55, R30, !PT ;  /* 0x0000001e371e7209 */ /* 0x000fe40007810000 */
[----:B------:R-:W-:Y:S01]  /*129a0*/  ISETP.GT.AND P2, PT, R53, 0x50, PT ;  /* 0x000000503500780c */ /* 0x000fe20003f44270 */
[----:B------:R-:W-:Y:S01]  /*129b0*/  MUFU.TANH R52, R52 ;  /* 0x0000003400347308 */ /* 0x000fe20000002400 */
[----:B-1----:R-:W-:Y:S02]  /*129c0*/  FSEL R171, R171, -INF , P3 ;  /* 0xff800000abab7808 */ /* 0x002fe40001800000 */
[----:B------:R-:W-:Y:S02]  /*129d0*/  FMNMX.FTZ R30, R77, R30, !PT ;  /* 0x0000001e4d1e7209 */ /* 0x000fe40007810000 */
[----:B------:R-:W-:-:S02]  /*129e0*/  ISETP.GT.AND P3, PT, R53, 0x51, PT ;  /* 0x000000513500780c */ /* 0x000fc40003f64270 */
[----:B------:R-:W-:Y:S01]  /*129f0*/  FSEL R173, R173, -INF , P2 ;  /* 0xff800000adad7808 */ /* 0x000fe20001000000 */
[----:B------:R-:W0:Y:S01]  /*12a00*/  MUFU.TANH R8, R8 ;  /* 0x0000000800087308 */ /* 0x000e220000002400 */
[----:B------:R-:W-:Y:S02]  /*12a10*/  FMNMX.FTZ R30, R171, R30, !PT ;  /* 0x0000001eab1e7209 */ /* 0x000fe40007810000 */
[----:B------:R-:W-:Y:S02]  /*12a20*/  ISETP.GT.AND P2, PT, R53, 0x58, PT ;  /* 0x000000583500780c */ /* 0x000fe40003f44270 */
[----:B------:R-:W-:Y:S02]  /*12a30*/  FSEL R175, R175, -INF , P3 ;  /* 0xff800000afaf7808 */ /* 0x000fe40001800000 */
[----:B------:R-:W-:Y:S01]  /*12a40*/  FMNMX.FTZ R30, R173, R30, !PT ;  /* 0x0000001ead1e7209 */ /* 0x000fe20007810000 */
[----:B------:R-:W-:Y:S01]  /*12a50*/  MUFU.TANH R67, R67 ;  /* 0x0000004300437308 */ /* 0x000fe20000002400 */
[----:B------:R-:W-:-:S02]  /*12a60*/  ISETP.GT.AND P3, PT, R53, 0x59, PT ;  /* 0x000000593500780c */ /* 0x000fc40003f64270 */
[----:B------:R-:W-:Y:S01]  /*12a70*/  FSEL R81, R9, -INF , P2 ;  /* 0xff80000009517808 */ /* 0x000fe20001000000 */
[----:B------:R-:W-:Y:S01]  /*12a80*/  FMUL.FTZ R9, R85, UR7 ;  /* 0x0000000755097c20 */ /* 0x000fe20008410000 */
[----:B------:R-:W-:Y:S02]  /*12a90*/  FMNMX.FTZ R30, R175, R30, !PT ;  /* 0x0000001eaf1e7209 */ /* 0x000fe40007810000 */
[----:B------:R-:W-:Y:S02]  /*12aa0*/  ISETP.GT.AND P2, PT, R53, 0x60, PT ;  /* 0x000000603500780c */ /* 0x000fe40003f44270 */
[----:B------:R-:W-:Y:S01]  /*12ab0*/  FSEL R177, R177, -INF , P3 ;  /* 0xff800000b1b17808 */ /* 0x000fe20001800000 */
[----:B------:R-:W-:Y:S01]  /*12ac0*/  MUFU.TANH R9, R9 ;  /* 0x0000000900097308 */ /* 0x000fe20000002400 */
[----:B------:R-:W-:Y:S02]  /*12ad0*/  FMNMX.FTZ R30, R81, R30, !PT ;  /* 0x0000001e511e7209 */ /* 0x000fe40007810000 */
[----:B------:R-:W-:-:S02]  /*12ae0*/  ISETP.GT.AND P3, PT, R53, 0x61, PT ;  /* 0x000000613500780c */ /* 0x000fc40003f64270 */
[----:B------:R-:W-:Y:S02]  /*12af0*/  FSEL R181, R181, -INF , P2 ;  /* 0xff800000b5b57808 */ /* 0x000fe40001000000 */
[----:B------:R-:W-:Y:S02]  /*12b00*/  FMNMX.FTZ R42, R177, R30, !PT ;  /* 0x0000001eb12a7209 */ /* 0x000fe40007810000 */
[----:B------:R-:W-:Y:S01]  /*12b10*/  ISETP.GT.AND P2, PT, R53, 0x68, PT ;  /* 0x000000683500780c */ /* 0x000fe20003f44270 */
[----:B------:R-:W1:Y:S01]  /*12b20*/  MUFU.TANH R30, R84 ;  /* 0x00000054001e7308 */ /* 0x000e620000002400 */
[----:B------:R-:W-:Y:S02]  /*12b30*/  FSEL R179, R179, -INF , P3 ;  /* 0xff800000b3b37808 */ /* 0x000fe40001800000 */
[----:B------:R-:W-:Y:S02]  /*12b40*/  FMNMX.FTZ R42, R181, R42, !PT ;  /* 0x0000002ab52a7209 */ /* 0x000fe40007810000 */
[----:B------:R-:W-:-:S02]  /*12b50*/  ISETP.GT.AND P3, PT, R53, 0x69, PT ;  /* 0x000000693500780c */ /* 0x000fc40003f64270 */
[----:B--2---:R-:W-:Y:S01]  /*12b60*/  FSEL R85, R14, -INF , P2 ;  /* 0xff8000000e557808 */ /* 0x004fe20001000000 */
[----:B------:R-:W-:Y:S01]  /*12b70*/  FMUL.FTZ R14, R62, UR7 ;  /* 0x000000073e0e7c20 */ /* 0x000fe20008410000 */
[----:B------:R-:W-:Y:S01]  /*12b80*/  FMNMX.FTZ R42, R179, R42, !PT ;  /* 0x0000002ab32a7209 */ /* 0x000fe20007810000 */
[----:B------:R-:W-:Y:S01]  /*12b90*/  FMUL.FTZ R62, R75, UR7 ;  /* 0x000000074b3e7c20 */ /* 0x000fe20008410000 */
[----:B------:R-:W-:Y:S02]  /*12ba0*/  ISETP.GT.AND P2, PT, R53, 0x70, PT ;  /* 0x000000703500780c */ /* 0x000fe40003f44270 */
[----:B------:R-:W-:Y:S01]  /*12bb0*/  FSEL R183, R183, -INF , P3 ;  /* 0xff800000b7b77808 */ /* 0x000fe20001800000 */
[----:B------:R-:W2:Y:S01]  /*12bc0*/  MUFU.TANH R14, R14 ;  /* 0x0000000e000e7308 */ /* 0x000ea20000002400 */
[----:B------:R-:W-:Y:S02]  /*12bd0*/  FMNMX.FTZ R42, R85, R42, !PT ;  /* 0x0000002a552a7209 */ /* 0x000fe40007810000 */
[----:B------:R-:W-:-:S02]  /*12be0*/  ISETP.GT.AND P3, PT, R53, 0x71, PT ;  /* 0x000000713500780c */ /* 0x000fc40003f64270 */
[----:B------:R-:W-:Y:S02]  /*12bf0*/  FSEL R235, R80, -INF , P2 ;  /* 0xff80000050eb7808 */ /* 0x000fe40001000000 */
[----:B------:R-:W-:Y:S01]  /*12c00*/  FMNMX.FTZ R42, R183, R42, !PT ;  /* 0x0000002ab72a7209 */ /* 0x000fe20007810000 */
[----:B------:R-:W3:Y:S01]  /*12c10*/  MUFU.TANH R62, R62 ;  /* 0x0000003e003e7308 */ /* 0x000ee20000002400 */
[----:B------:R-:W-:Y:S02]  /*12c20*/  ISETP.GT.AND P2, PT, R53, 0x78, PT ;  /* 0x000000783500780c */ /* 0x000fe40003f44270 */
[----:B0-----:R-:W-:Y:S02]  /*12c30*/  FSEL R237, R8, -INF , P3 ;  /* 0xff80000008ed7808 */ /* 0x001fe40001800000 */
[----:B------:R-:W-:Y:S02]  /*12c40*/  FMNMX.FTZ R42, R235, R42, !PT ;  /* 0x0000002aeb2a7209 */ /* 0x000fe40007810000 */
[C---:B------:R-:W-:Y:S01]  /*12c50*/  ISETP.GT.AND P3, PT, R53.reuse, 0x79, PT ;  /* 0x000000793500780c */ /* 0x040fe20003f64270 */
[----:B------:R-:W-:Y:S01]  /*12c60*/  VIADD R53, R53, 0x8 ;  /* 0x0000000835357836 */ /* 0x000fe20000000000 */
[----:B-1----:R-:W-:-:S02]  /*12c70*/  FSEL R30, R30, -INF , P2 ;  /* 0xff8000001e1e7808 */ /* 0x002fc40001000000 */
[----:B------:R-:W-:Y:S01]  /*12c80*/  FMNMX.FTZ R35, R237, R42, !PT ;  /* 0x0000002aed237209 */ /* 0x000fe20007810000 */
[----:B------:R-:W-:Y:S01]  /*12c90*/  IMAD.U32 R42, RZ, RZ, UR5 ;  /* 0x00000005ff2a7e24 */ /* 0x000fe2000f8e00ff */
[----:B------:R-:W-:Y:S02]  /*12ca0*/  FSEL R63, R9, -INF , P3 ;  /* 0xff800000093f7808 */ /* 0x000fe40001800000 */
[----:B------:R-:W-:Y:S02]  /*12cb0*/  FMNMX.FTZ R8, R30, R35, !PT ;  /* 0x000000231e087209 */ /* 0x000fe40007810000 */
[----:B------:R-:W-:Y:S02]  /*12cc0*/  ISETP.GT.AND P3, PT, R53, RZ, PT ;  /* 0x000000ff3500720c */ /* 0x000fe40003f64270 */
[----:B------:R-:W-:Y:S02]  /*12cd0*/  FMNMX.FTZ R8, R63, R8, !PT ;  /* 0x000000083f087209 */ /* 0x000fe40007810000 */
[----:B------:R-:W-:-:S03]  /*12ce0*/  ISETP.GT.AND P4, PT, R53, 0x1, PT ;  /* 0x000000013500780c */ /* 0x000fc60003f84270 */
[----:B------:R-:W0:Y:S02]  /*12cf0*/  SHFL.BFLY PT, R9, R8, 0x2, 0x1f ;  /* 0x0c401f0008097f89 */ /* 0x000e2400000e0000 */
[----:B0-----:R-:W-:Y:S01]  /*12d00*/  FMNMX.FTZ R9, R8, R9, !PT ;  /* 0x0000000908097209 */ /* 0x001fe20007810000 */
[----:B------:R-:W-:Y:S02]  /*12d10*/  WARPGROUP.DEPBAR.LE gsb0, 0x0 ;  /* 0x00008000000079c5 */ /* 0x000fe40000010000 */
[----:B------:R-:W-:Y:S02]  /*12d20*/  WARPGROUP.ARRIVE ;  /* 0x00000000000079c5 */ /* 0x000fe40000000000 */
[----:B------:R-:W0:Y:S02]  /*12d30*/  SHFL.BFLY PT, R8, R9, 0x1, 0x1f ;  /* 0x0c201f0009087f89 */ /* 0x000e2400000e0000 */
[----:B0-----:R-:W-:Y:S01]  /*12d40*/  FMNMX.FTZ R35, R9, R8, !PT ;  /* 0x0000000809237209 */ /* 0x001fe20007810000 */
[----:B------:R-:W-:-:S02]  /*12d50*/  VIADD R8, R6, 0x280 ;  /* 0x0000028006087836 */ /* 0x000fc40000000000 */
[----:B------:R-:W-:Y:S01]  /*12d60*/  IMAD.MOV.U32 R9, RZ, RZ, 0x40000040 ;  /* 0x40000040ff097424 */ /* 0x000fe200078e00ff */
[C---:B------:R-:W-:Y:S01]  /*12d70*/  FSETP.NEU.FTZ.AND P2, PT, R35.reuse, -INF , PT ;  /* 0xff8000002300780b */ /* 0x040fe20003f5d000 */
[----:B------:R-:W-:Y:S01]  /*12d80*/  FMUL.FTZ R68, R35, R42 ;  /* 0x0000002a23447220 */ /* 0x000fe20000410000 */
[----:B------:R-:W-:Y:S02]  /*12d90*/  R2UR UR10, R8 ;  /* 0x00000000080a72ca */ /* 0x000fe400000e0000 */
[----:B------:R-:W-:Y:S01]  /*12da0*/  R2UR UR11, R9 ;  /* 0x00000000090b72ca */ /* 0x000fe200000e0000 */
[----:B------:R-:W-:Y:S01]  /*12db0*/  IMAD.MOV.U32 R9, RZ, RZ, 0x40000040 ;  /* 0x40000040ff097424 */ /* 0x000fe200078e00ff */
[----:B------:R-:W-:-:S05]  /*12dc0*/  FSEL R68, R68, RZ, P2 ;  /* 0x000000ff44447208 */ /* 0x000fca0001000000 */
[-CC-:B------:R-:W-:Y:S01]  /*12dd0*/  FFMA.FTZ R182, R21, R42.reuse, -R68.reuse ;  /* 0x0000002a15b67223 */ /* 0x180fe20000010844 */
[----:B------:R-:W-:Y:S01]  /*12de0*/  FSEL R21, R15, -INF , P3 ;  /* 0xff8000000f157808 */ /* 0x000fe20001800000 */
[-CC-:B------:R-:W-:Y:S01]  /*12df0*/  FFMA.FTZ R180, R7, R42.reuse, -R68.reuse ;  /* 0x0000002a07b47223 */ /* 0x180fe20000010844 */
[-CC-:B------:R-:W-:Y:S01]  /*12e00*/  FFMA.FTZ R7, R25, R42.reuse, -R68.reuse ;  /* 0x0000002a19077223 */ /* 0x180fe20000010844 */
[----:B------:R-:W-:Y:S01]  /*12e10*/  ISETP.GT.AND P3, PT, R53, 0x8, PT ;  /* 0x000000083500780c */ /* 0x000fe20003f64270 */
[-CC-:B------:R-:W-:Y:S01]  /*12e20*/  FFMA.FTZ R176, R27, R42.reuse, -R68.reuse ;  /* 0x0000002a1bb07223 */ /* 0x180fe20000010844 */
[----:B------:R-:W-:Y:S01]  /*12e30*/  HGMMA.64x128x16.F32.BF16 R88, R156, gdesc[UR8].tnspB, R88, gsb0 ;  /* 0x41e000089c587df0 */ /* 0x000fe20008001858 */
        /* <DEDUP_REMOVED lines=15> */
[----:B------:R0:W-:Y:S01]  /*12f30*/  MUFU.EX2 R15, R7 ;  /* 0x00000007000f7308 */ /* 0x0001e20000000800 */
        /* <DEDUP_REMOVED lines=35> */
[----:B------:R-:W-:Y:S01]  /*13170*/  FFMA.FTZ R63, R63, R42, -R68 ;  /* 0x0000002a3f3f7223 */ /* 0x000fe20000010844 */
        /* <DEDUP_REMOVED lines=13> */
[----:B------:R-:W-:Y:S02]  /*13250*/  FMNMX.FTZ R8, R43, R8, !PT ;  /* 0x000000082b087209 */ /* 0x000fe40007810000 */
[----:B------:R-:W-:Y:S02]  /*13260*/  FSEL R47, R47, -INF , P3 ;  /* 0xff8000002f2f7808 */ /* 0x000fe40001800000 */
[----:B------:R-:W-:Y:S01]  /*13270*/  ISETP.GT.AND P3, PT, R53, 0x40, PT ;  /* 0x000000403500780c */ /* 0x000fe20003f64270 */
[----:B------:R-:W-:Y:S01]  /*13280*/  MUFU.EX2 R31, R31 ;  /* 0x0000001f001f7308 */ /* 0x000fe20000000800 */
[----:B------:R-:W-:-:S02]  /*13290*/  R2UR UR11, R9 ;  /* 0x00000000090b72ca */ /* 0x000fc400000e0000 */
[----:B------:R-:W-:Y:S02]  /*132a0*/  FSEL R51, R51, -INF , P3 ;  /* 0xff80000033337808 */ /* 0x000fe40001800000 */
[----:B------:R-:W-:-:S03]  /*132b0*/  ISETP.GT.AND P3, PT, R53, 0x48, PT ;  /* 0x000000483500780c */ /* 0x000fc60003f64270 */
        /* <DEDUP_REMOVED lines=8> */
[----:B------:R-:W-:Y:S01]  /*13340*/  FSEL R157, R44, -INF , P4 ;  /* 0xff8000002c9d7808 */ /* 0x000fe20002000000 */
[----:B------:R-:W-:Y:S01]  /*13350*/  WARPGROUP.ARRIVE ;  /* 0x00000000000079c5 */ /* 0x000fe20000000000 */
[----:B------:R-:W-:Y:S01]  /*13360*/  ISETP.GT.AND P4, PT, R53, 0x39, PT ;  /* 0x000000393500780c */ /* 0x000fe20003f84270 */
[--C-:B------:R-:W-:Y:S01]  /*13370*/  FFMA.FTZ R158, R81, R42, -R68.reuse ;  /* 0x0000002a519e7223 */ /* 0x100fe20000010844 */
[----:B------:R-:W-:Y:S01]  /*13380*/  FMNMX.FTZ R8, R157, R8, !PT ;  /* 0x000000089d087209 */ /* 0x000fe20007810000 */
[-CC-:B------:R-:W-:Y:S01]  /*13390*/  FFMA.FTZ R81, R183, R42.reuse, -R68.reuse ;  /* 0x0000002ab7517223 */ /* 0x180fe20000010844 */
[----:B------:R-:W-:Y:S01]  /*133a0*/  FSEL R41, R48, -INF , P4 ;  /* 0xff80000030297808 */ /* 0x000fe20002000000 */
[----:B------:R-:W-:Y:S01]  /*133b0*/  FFMA.FTZ R156, R173, R42, -R68 ;  /* 0x0000002aad9c7223 */ /* 0x000fe20000010844 */
        /* <DEDUP_REMOVED lines=8> */
[----:B--2---:R-:W-:Y:S02]  /*13440*/  FSEL R159, R14, -INF , P3 ;  /* 0xff8000000e9f7808 */ /* 0x004fe40001800000 */
[----:B------:R-:W-:-:S02]  /*13450*/  FMNMX.FTZ R8, R65, R8, !PT ;  /* 0x0000000841087209 */ /* 0x000fc40007810000 */
[----:B------:R-:W-:Y:S01]  /*13460*/  ISETP.GT.AND P3, PT, R53, 0x50, PT ;  /* 0x000000503500780c */ /* 0x000fe20003f64270 */
[----:B------:R-:W-:Y:S01]  /*13470*/  MUFU.EX2 R55, R55 ;  /* 0x0000003700377308 */ /* 0x000fe20000000800 */
[----:B------:R-:W-:Y:S02]  /*13480*/  FSEL R46, R46, -INF , P4 ;  /* 0xff8000002e2e7808 */ /* 0x000fe40002000000 */
[----:B0-----:R-:W-:Y:S02]  /*13490*/  FMNMX.FTZ R7, R159, R8, !PT ;  /* 0x000000089f077209 */ /* 0x001fe40007810000 */
[----:B------:R-:W-:Y:S02]  /*134a0*/  ISETP.GT.AND P4, PT, R53, 0x51, PT ;  /* 0x000000513500780c */ /* 0x000fe40003f84270 */
[----:B------:R-:W-:Y:S01]  /*134b0*/  FSEL R50, R50, -INF , P3 ;  /* 0xff80000032327808 */ /* 0x000fe20001800000 */
[----:B------:R-:W-:Y:S01]  /*134c0*/  MUFU.EX2 R154, R154 ;  /* 0x0000009a009a7308 */ /* 0x000fe20000000800 */
[----:B------:R-:W-:-:S02]  /*134d0*/  FMNMX.FTZ R7, R46, R7, !PT ;  /* 0x000000072e077209 */ /* 0x000fc40007810000 */
[C---:B------:R-:W-:Y:S02]  /*134e0*/  ISETP.GT.AND P3, PT, R53.reuse, 0x58, PT ;  /* 0x000000583500780c */ /* 0x040fe40003f64270 */
[----:B------:R-:W-:Y:S02]  /*134f0*/  FSEL R69, R52, -INF , P4 ;  /* 0xff80000034457808 */ /* 0x000fe40002000000 */
[----:B------:R-:W-:Y:S01]  /*13500*/  FMNMX.FTZ R8, R50, R7, !PT ;  /* 0x0000000732087209 */ /* 0x000fe20007810000 */
[----:B------:R-:W-:Y:S01]  /*13510*/  MUFU.EX2 R156, R156 ;  /* 0x0000009c009c7308 */ /* 0x000fe20000000800 */
[----:B------:R-:W-:Y:S02]  /*13520*/  ISETP.GT.AND P4, PT, R53, 0x59, PT ;  /* 0x000000593500780c */ /* 0x000fe40003f84270 */
[----:B------:R-:W-:Y:S02]  /*13530*/  FSEL R56, R56, -INF , P3 ;  /* 0xff80000038387808 */ /* 0x000fe40001800000 */
[----:B------:R-:W-:-:S02]  /*13540*/  FMNMX.FTZ R7, R69, R8, !PT ;  /* 0x0000000845077209 */ /* 0x000fc40007810000 */
[C---:B------:R-:W-:Y:S01]  /*13550*/  ISETP.GT.AND P3, PT, R53.reuse, 0x60, PT ;  /* 0x000000603500780c */ /* 0x040fe20003f64270 */
[----:B------:R-:W-:Y:S01]  /*13560*/  MUFU.EX2 R158, R158 ;  /* 0x0000009e009e7308 */ /* 0x000fe20000000800 */
[----:B------:R-:W-:Y:S02]  /*13570*/  FSEL R58, R58, -INF , P4 ;  /* 0xff8000003a3a7808 */ /* 0x000fe40002000000 */
[----:B------:R-:W-:Y:S02]  /*13580*/  FMNMX.FTZ R7, R56, R7, !PT ;  /* 0x0000000738077209 */ /* 0x000fe40007810000 */
[----:B------:R-:W-:Y:S02]  /*13590*/  ISETP.GT.AND P4, PT, R53, 0x61, PT ;  /* 0x000000613500780c */ /* 0x000fe40003f84270 */
[----:B------:R-:W-:Y:S01]  /*135a0*/  FSEL R60, R60, -INF , P3 ;  /* 0xff8000003c3c7808 */ /* 0x000fe20001800000 */
[----:B------:R-:W-:Y:S01]  /*135b0*/  MUFU.EX2 R20, R20 ;  /* 0x0000001400147308 */ /* 0x000fe20000000800 */
[----:B------:R-:W-:-:S02]  /*135c0*/  FMNMX.FTZ R7, R58, R7, !PT ;  /* 0x000000073a077209 */ /* 0x000fc40007810000 */
[C---:B------:R-:W-:Y:S02]  /*135d0*/  ISETP.GT.AND P3, PT, R53.reuse, 0x68, PT ;  /* 0x000000683500780c */ /* 0x040fe40003f64270 */
[----:B---3--:R-:W-:Y:S02]  /*135e0*/  FSEL R73, R62, -INF , P4 ;  /* 0xff8000003e497808 */ /* 0x008fe40002000000 */
        /* <DEDUP_REMOVED lines=11> */
[----:B------:R-:W-:Y:S01]  /*136a0*/  FFMA.FTZ R67, R175, R42, -R68 ;  /* 0x0000002aaf437223 */ /* 0x000fe20000010844 */
[----:B------:R-:W-:Y:S01]  /*136b0*/  FMNMX.FTZ R7, R169, R8, !PT ;  /* 0x00000008a9077209 */ /* 0x000fe20007810000 */
[----:B------:R-:W-:Y:S01]  /*136c0*/  MUFU.EX2 R81, R81 ;  /* 0x0000005100517308 */ /* 0x000fe20000000800 */
[----:B------:R-:W-:-:S02]  /*136d0*/  ISETP.GT.AND P3, PT, R53, 0x78, PT ;  /* 0x000000783500780c */ /* 0x000fc40003f64270 */
[----:B------:R-:W-:Y:S02]  /*136e0*/  FSEL R70, R70, -INF , P4 ;  /* 0xff80000046467808 */ /* 0x000fe40002000000 */
[----:B------:R-:W-:Y:S02]  /*136f0*/  FMNMX.FTZ R7, R14, R7, !PT ;  /* 0x000000070e077209 */ /* 0x000fe40007810000 */
[----:B------:R-:W-:Y:S01]  /*13700*/  ISETP.GT.AND P4, PT, R53, 0x79, PT ;  /* 0x000000793500780c */ /* 0x000fe20003f84270 */
[-CC-:B------:R-:W-:Y:S01]  /*13710*/  FFMA.FTZ R53, R171, R42.reuse, -R68.reuse ;  /* 0x0000002aab357223 */ /* 0x180fe20000010844 */
[----:B------:R-:W-:Y:S01]  /*13720*/  FSEL R26, R71, -INF , P3 ;  /* 0xff800000471a7808 */ /* 0x000fe20001800000 */
[----:B------:R-:W-:Y:S01]  /*13730*/  FFMA.FTZ R71, R177, R42, -R68 ;  /* 0x0000002ab1477223 */ /* 0x000fe20000010844 */
[----:B------:R-:W-:Y:S01]  /*13740*/  FMNMX.FTZ R7, R70, R7, !PT ;  /* 0x0000000746077209 */ /* 0x000fe20007810000 */
[----:B------:R-:W-:Y:S01]  /*13750*/  MUFU.EX2 R67, R67 ;  /* 0x0000004300437308 */ /* 0x000fe20000000800 */
[----:B------:R-:W-:-:S02]  /*13760*/  FSEL R72, R72, -INF , P4 ;  /* 0xff80000048487808 */ /* 0x000fc40002000000 */
[----:B------:R-:W-:-:S04]  /*13770*/  FMNMX.FTZ R7, R26, R7, !PT ;  /* 0x000000071a077209 */ /* 0x000fc80007810000 */
[----:B------:R-:W-:Y:S01]  /*13780*/  FMNMX.FTZ R7, R72, R7, !PT ;  /* 0x0000000748077209 */ /* 0x000fe20007810000 */
[----:B------:R-:W-:Y:S04]  /*13790*/  MUFU.EX2 R53, R53 ;  /* 0x0000003500357308 */ /* 0x000fe80000000800 */
[----:B------:R-:W0:Y:S04]  /*137a0*/  SHFL.BFLY PT, R8, R7, 0x2, 0x1f ;  /* 0x0c401f0007087f89 */ /* 0x000e2800000e0000 */
[----:B------:R-:W-:Y:S08]  /*137b0*/  MUFU.EX2 R71, R71 ;  /* 0x0000004700477308 */ /* 0x000ff00000000800 */
[----:B------:R-:W-:Y:S08]  /*137c0*/  MUFU.EX2 R28, R28 ;  /* 0x0000001c001c7308 */ /* 0x000ff00000000800 */
[----:B------:R-:W-:Y:S01]  /*137d0*/  MUFU.EX2 R85, R85 ;  /* 0x0000005500557308 */ /* 0x000fe20000000800 */
[----:B0-----:R-:W-:Y:S01]  /*137e0*/  FMNMX.FTZ R32, R7, R8, !PT ;  /* 0x0000000807207209 */ /* 0x001fe20007810000 */
[----:B------:R-:W-:-:S06]  /*137f0*/  VIADD R8, R6, 0x300 ;  /* 0x0000030006087836 */ /* 0x000fcc0000000000 */
[----:B------:R-:W-:Y:S01]  /*13800*/  MUFU.EX2 R30, R30 ;  /* 0x0000001e001e7308 */ /* 0x000fe20000000800 */
[----:B------:R-:W0:Y:S01]  /*13810*/  SHFL.BFLY PT, R7, R32, 0x1, 0x1f ;  /* 0x0c201f0020077f89 */ /* 0x000e2200000e0000 */
[----:B------:R-:W-:Y:S01]  /*13820*/  R2UR UR10, R8 ;  /* 0x00000000080a72ca */ /* 0x000fe200000e0000 */
[----:B------:R-:W-:-:S05]  /*13830*/  VIADD R8, R6, 0x380 ;  /* 0x0000038006087836 */ /* 0x000fca0000000000 */
[----:B------:R-:W-:Y:S07]  /*13840*/  MUFU.EX2 R63, R63 ;  /* 0x0000003f003f7308 */ /* 0x000fee0000000800 */
[----:B------:R-:W-:Y:S01]  /*13850*/  HGMMA.64x128x16.F32.BF16 R88, R160, gdesc[UR8].tnspB, R88, gsb0 ;  /* 0x41e00008a0587df0 */ /* 0x000fe20008001858 */
[----:B------:R-:W-:Y:S02]  /*13860*/  R2UR UR10, R8 ;  /* 0x00000000080a72ca */ /* 0x000fe400000e0000 */
[----:B0-----:R-:W-:-:S02]  /*13870*/  FMNMX.FTZ R7, R32, R7, !PT ;  /* 0x0000000720077209 */ /* 0x001fc40007810000 */
[----:B------:R-:W-:Y:S02]  /*13880*/  FSEL R32, R35, RZ, P2 ;  /* 0x000000ff23207208 */ /* 0x000fe40001000000 */
[C---:B------:R-:W-:Y:S01]  /*13890*/  FSETP.NEU.FTZ.AND P2, PT, R7.reuse, -INF , PT ;  /* 0xff8000000700780b */ /* 0x040fe20003f5d000 */
[----:B------:R-:W-:Y:S02]  /*138a0*/  FMUL.FTZ R52, R7, R42 ;  /* 0x0000002a07347220 */ /* 0x000fe40000410000 */
[----:B------:R-:W-:-:S03]  /*138b0*/  FADD.FTZ R9, -R32, R11 ;  /* 0x0000000b20097221 */ /* 0x000fc60000010100 */
[----:B------:R-:W-:Y:S01]  /*138c0*/  FSEL R52, R52, RZ, P2 ;  /* 0x000000ff34347208 */ /* 0x000fe20001000000 */
[----:B------:R-:W-:-:S04]  /*138d0*/  FMUL.FTZ R9, R9, R42 ;  /* 0x0000002a09097220 */ /* 0x000fc80000410000 */
        /* <DEDUP_REMOVED lines=9> */
[----:B0-----:R-:W-:Y:S01]  /*13970*/  FSEL R9, R7, RZ, P2 ;  /* 0x000000ff07097208 */ /* 0x001fe20001000000 */
[----:B------:R-:W-:Y:S01]  /*13980*/  FFMA.FTZ R38, R87, R42, -R52 ;  /* 0x0000002a57267223 */ /* 0x000fe20000010834 */
[----:B------:R-:W-:-:S02]  /*13990*/  @!P1 IMAD R29, R185, 0x8, R2 ;  /* 0x00000008b91d9824 */ /* 0x000fc400078e0202 */
[-CC-:B------:R-:W-:Y:S01]  /*139a0*/  FFMA.FTZ R173, R153, R42.reuse, -R52.reuse ;  /* 0x0000002a99ad7223 */ /* 0x180fe20000010834 */
[-C--:B------:R-:W-:Y:S01]  /*139b0*/  FFMA.FTZ R40, R155, R42.reuse, -R52 ;  /* 0x0000002a9b287223 */ /* 0x080fe20000010834 */
[----:B------:R-:W-:Y:S01]  /*139c0*/  FADD.FTZ R9, -R9, R10 ;  /* 0x0000000a09097221 */ /* 0x000fe20000010100 */
[-C--:B------:R-:W-:Y:S01]  /*139d0*/  FFMA.FTZ R175, R39, R42.reuse, -R52 ;  /* 0x0000002a27af7223 */ /* 0x080fe20000010834 */
[----:B------:R-:W-:Y:S01]  /*139e0*/  MUFU.EX2 R32, R32 ;  /* 0x0000002000207308 */ /* 0x000fe20000000800 */
[----:B-1----:R-:W-:Y:S01]  /*139f0*/  FFMA.FTZ R54, R11, R3, R180 ;  /* 0x000000030b367223 */ /* 0x002fe200000100b4 */
[-C--:B------:R-:W-:Y:S01]  /*13a00*/  FMUL.FTZ R10, R9, R42.reuse ;  /* 0x0000002a090a7220 */ /* 0x080fe20000410000 */
[----:B------:R-:W-:Y:S02]  /*13a10*/  IMAD.MOV.U32 R9, RZ, RZ, 0x40000040 ;  /* 0x40000040ff097424 */ /* 0x000fe400078e00ff */
[-C--:B------:R-:W-:Y:S01]  /*13a20*/  FFMA.FTZ R48, R157, R42.reuse, -R52 ;  /* 0x0000002a9d307223 */ /* 0x080fe20000010834 */
[----:B------:R-:W-:Y:S01]  /*13a30*/  FADD.FTZ R3, R57, R54 ;  /* 0x0000003639037221 */ /* 0x000fe20000010000 */
[-CC-:B------:R-:W-:Y:S01]  /*13a40*/  FFMA.FTZ R157, R50, R42.reuse, -R52.reuse ;  /* 0x0000002a329d7223 */ /* 0x180fe20000010834 */
[-CC-:B------:R-:W-:Y:S01]  /*13a50*/  FFMA.FTZ R44, R61, R42.reuse, -R52.reuse ;  /* 0x0000002a3d2c7223 */ /* 0x180fe20000010834 */
[----:B------:R-:W-:Y:S01]  /*13a60*/  R2UR UR11, R9 ;  /* 0x00000000090b72ca */ /* 0x000fe200000e0000 */
[----:B------:R0:W1:Y:S01]  /*13a70*/  MUFU.EX2 R6, R10 ;  /* 0x0000000a00067308 */ /* 0x0000620000000800 */
        /* <DEDUP_REMOVED lines=9> */
[----:B------:R-:W-:Y:S01]  /*13b10*/  IADD3 R3, -R194, 0xb, RZ ;  /* 0x0000000bc2037810 */ /* 0x000fe20007ffe1ff */
[-CC-:B------:R-:W-:Y:S01]  /*13b20*/  FFMA.FTZ R159, R56, R42.reuse, -R52.reuse ;  /* 0x0000002a389f7223 */ /* 0x180fe20000010834 */
[-C--:B0-----:R-:W-:Y:S01]  /*13b30*/  FFMA.FTZ R10, R65, R42.reuse, -R52 ;  /* 0x0000002a410a7223 */ /* 0x081fe20000010834 */
[----:B------:R-:W-:Y:S01]  /*13b40*/  FADD.FTZ R25, R27, R54 ;  /* 0x000000361b197221 */ /* 0x000fe20000010000 */
[-CC-:B------:R-:W-:Y:S01]  /*13b50*/  FFMA.FTZ R73, R73, R42.reuse, -R52.reuse ;  /* 0x0000002a49497223 */ /* 0x180fe20000010834 */
[--C-:B------:R-:W-:Y:S01]  /*13b60*/  FFMA.FTZ R169, R169, R42, -R52.reuse ;  /* 0x0000002aa9a97223 */ /* 0x100fe20000010834 */
[----:B------:R-:W0:Y:S01]  /*13b70*/  MUFU.EX2 R34, R34 ;  /* 0x0000002200227308 */ /* 0x000e220000000800 */
[----:B-1----:R-:W-:Y:S01]  /*13b80*/  FFMA.FTZ R9, R6, R0, R181 ;  /* 0x0000000006097223 */ /* 0x002fe200000100b5 */
[----:B------:R-:W-:Y:S01]  /*13b90*/  FADD.FTZ R0, R178, R25 ;  /* 0x00000019b2007221 */ /* 0x000fe20000010000 */
[----:B------:R-:W-:Y:S01]  /*13ba0*/  F2FP.BF16.F32.PACK_AB R182, R15, R182 ;  /* 0x000000b60fb6723e */ /* 0x000fe200000010ff */
[-C--:B------:R-:W-:Y:S01]  /*13bb0*/  FFMA.FTZ R70, R70, R42.reuse, -R52 ;  /* 0x0000002a46467223 */ /* 0x080fe20000010834 */
[----:B------:R-:W-:Y:S01]  /*13bc0*/  FADD.FTZ R54, R32, R9 ;  /* 0x0000000920367221 */ /* 0x000fe20000010000 */
[----:B------:R-:W-:Y:S01]  /*13bd0*/  FADD.FTZ R9, R31, R0 ;  /* 0x000000001f097221 */ /* 0x000fe20000010000 */
[----:B------:R-:W-:Y:S01]  /*13be0*/  FFMA.FTZ R0, R46, R42, -R52 ;  /* 0x0000002a2e007223 */ /* 0x000fe20000010834 */
[----:B------:R-:W-:Y:S01]  /*13bf0*/  MUFU.EX2 R177, R177 ;  /* 0x000000b100b17308 */ /* 0x000fe20000000800 */
[----:B--2---:R-:W-:Y:S01]  /*13c00*/  FADD.FTZ R25, R183, R54 ;  /* 0x00000036b7197221 */ /* 0x004fe20000010000 */
[----:B------:R-:W-:Y:S01]  /*13c10*/  FADD.FTZ R54, R172, R9 ;  /* 0x00000009ac367221 */ /* 0x000fe20000010000 */
[----:B------:R-:W-:-:S02]  /*13c20*/  @!P1 VIADD R9, R29, 0x28840 ;  /* 0x000288401d099836 */ /* 0x000fc40000000000 */
[----:B------:R-:W-:Y:S01]  /*13c30*/  FFMA.FTZ R26, R26, R42, -R52 ;  /* 0x0000002a1a1a7223 */ /* 0x000fe20000010834 */
[C---:B------:R-:W-:Y:S01]  /*13c40*/  ISETP.GT.AND P2, PT, R12.reuse, R5, PT ;  /* 0x000000050c00720c */ /* 0x040fe20003f44270 */
[----:B------:R-:W-:Y:S01]  /*13c50*/  VIADD R12, R12, 0xffffffff ;  /* 0xffffffff0c0c7836 */ /* 0x000fe20000000000 */
[----:B------:R-:W-:Y:S01]  /*13c60*/  F2FP.BF16.F32.PACK_AB R180, R57, R180 ;  /* 0x000000b439b4723e */ /* 0x000fe200000010ff */
[----:B------:R-:W-:Y:S01]  /*13c70*/  MUFU.EX2 R36, R36 ;  /* 0x0000002400247308 */ /* 0x000fe20000000800 */
[----:B0-----:R-:W-:Y:S01]  /*13c80*/  FADD.FTZ R46, R34, R25 ;  /* 0x00000019222e7221 */ /* 0x001fe20000010000 */
[----:B------:R-:W-:Y:S01]  /*13c90*/  FADD.FTZ R25, R33, R54 ;  /* 0x0000003621197221 */ /* 0x000fe20000010000 */
[----:B------:R-:W-:Y:S02]  /*13ca0*/  @!P1 PRMT R9, RZ, 0x654, R9 ;  /* 0x00000654ff099816 */ /* 0x000fe40000000009 */
[----:B------:R-:W-:Y:S02]  /*13cb0*/  F2FP.BF16.F32.PACK_AB R176, R27, R176 ;  /* 0x000000b01bb0723e */ /* 0x000fe400000010ff */
[----:B------:R-:W-:Y:S01]  /*13cc0*/  F2FP.BF16.F32.PACK_AB R178, R31, R178 ;  /* 0x000000b21fb2723e */ /* 0x000fe200000010ff */
[----:B------:R-:W-:Y:S01]  /*13cd0*/  MUFU.EX2 R179, R179 ;  /* 0x000000b300b37308 */ /* 0x000fe20000000800 */
[----:B------:R-:W-:-:S02]  /*13ce0*/  F2FP.BF16.F32.PACK_AB R172, R33, R172 ;  /* 0x000000ac21ac723e */ /* 0x000fc400000010ff */
[----:B------:R-:W-:Y:S02]  /*13cf0*/  F2FP.BF16.F32.PACK_AB R181, R32, R181 ;  /* 0x000000b520b5723e */ /* 0x000fe400000010ff */
[----:B------:R-:W-:-:S03]  /*13d00*/  F2FP.BF16.F32.PACK_AB R183, R34, R183 ;  /* 0x000000b722b7723e */ /* 0x000fc600000010ff */
        /* <DEDUP_REMOVED lines=8> */
[----:B------:R-:W-:-:S04]  /*13d90*/  FFMA.FTZ R161, R60, R42, -R52 ;  /* 0x0000002a3ca17223 */ /* 0x000fc80000010834 */
[----:B------:R-:W0:Y:S01]  /*13da0*/  MUFU.EX2 R48, R48 ;  /* 0x0000003000307308 */ /* 0x000e220000000800 */
[----:B------:R-:W-:Y:S01]  /*13db0*/  FFMA.FTZ R163, R64, R42, -R52 ;  /* 0x0000002a40a37223 */ /* 0x000fe20000010834 */
[----:B------:R-:W-:Y:S01]  /*13dc0*/  F2FP.BF16.F32.PACK_AB R160, R77, R20 ;  /* 0x000000144da0723e */ /* 0x000fe200000010ff */
[----:B------:R-:W-:Y:S01]  /*13dd0*/  HGMMA.64x128x16.F32.BF16 R88, R164, gdesc[UR8].tnspB, R88, gsb0 ;  /* 0x41e00008a4587df0 */ /* 0x000fe20008001858 */
[----:B------:R-:W-:-:S04]  /*13de0*/  F2FP.BF16.F32.PACK_AB R162, R81, R24 ;  /* 0x0000001851a2723e */ /* 0x000fc800000010ff */
[----:B------:R-:W1:Y:S08]  /*13df0*/  MUFU.EX2 R171, R171 ;  /* 0x000000ab00ab7308 */ /* 0x000e700000000800 */
[----:B------:R-:W2:Y:S08]  /*13e00*/  MUFU.EX2 R8, R8 ;  /* 0x0000000800087308 */ /* 0x000eb00000000800 */
[----:B------:R-:W3:Y:S08]  /*13e10*/  MUFU.EX2 R153, R153 ;  /* 0x0000009900997308 */ /* 0x000ef00000000800 */
[----:B------:R-:W4:Y:S08]  /*13e20*/  MUFU.EX2 R10, R10 ;  /* 0x0000000a000a7308 */ /* 0x000f300000000800 */
[----:B------:R-:W5:Y:S08]  /*13e30*/  MUFU.EX2 R155, R155 ;  /* 0x0000009b009b7308 */ /* 0x000f700000000800 */
[----:B------:R-:W5:Y:S08]  /*13e40*/  MUFU.EX2 R0, R0 ;  /* 0x0000000000007308 */ /* 0x000f700000000800 */
[----:B------:R-:W5:Y:S08]  /*13e50*/  MUFU.EX2 R157, R157 ;  /* 0x0000009d009d7308 */ /* 0x000f700000000800 */
[----:B------:R-:W-:Y:S08]  /*13e60*/  MUFU.EX2 R159, R159 ;  /* 0x0000009f009f7308 */ /* 0x000ff00000000800 */
[----:B------:R-:W-:Y:S08]  /*13e70*/  MUFU.EX2 R161, R161 ;  /* 0x000000a100a17308 */ /* 0x000ff00000000800 */
[----:B------:R-:W-:Y:S08]  /*13e80*/  MUFU.EX2 R163, R163 ;  /* 0x000000a300a37308 */ /* 0x000ff00000000800 */
[----:B------:R0:W-:Y:S08]  /*13e90*/  MUFU.EX2 R15, R169 ;  /* 0x000000a9000f7308 */ /* 0x0001f00000000800 */
[----:B------:R-:W-:Y:S01]  /*13ea0*/  MUFU.EX2 R70, R70 ;  /* 0x0000004600467308 */ /* 0x000fe20000000800 */
[----:B0-----:R-:W-:Y:S01]  /*13eb0*/  F2FP.BF16.F32.PACK_AB R169, R48, R21 ;  /* 0x0000001530a9723e */ /* 0x001fe200000010ff */
[----:B------:R-:W-:-:S02]  /*13ec0*/  WARPGROUP.DEPBAR.LE gsb0, 0x0 ;  /* 0x00008000000079c5 */ /* 0x000fc40000010000 */
[----:B------:R0:W-:Y:S06]  /*13ed0*/  BAR.ARV R3, 0x100 ;  /* 0x000400030000751d */ /* 0x0001ec0000002000 */
[----:B------:R1:W-:Y:S01]  /*13ee0*/  @!P1 SYNCS.ARRIVE.TRANS64.RED.A1T0 RZ, [R9+URZ], RZ ;  /* 0x000000ff09ff99a7 */ /* 0x0003e2000810043f */
[----:B------:R-:W-:Y:S01]  /*13ef0*/  MUFU.EX2 R167, R26 ;  /* 0x0000001a00a77308 */ /* 0x000fe20000000800 */
[----:B0-----:R-:W-:Y:S01]  /*13f00*/  FADD.FTZ R3, R177, R46 ;  /* 0x0000002eb1037221 */ /* 0x001fe20000010000 */
[----:B------:R-:W-:Y:S01]  /*13f10*/  FADD.FTZ R46, R174, R25 ;  /* 0x00000019ae2e7221 */ /* 0x000fe20000010000 */
[-C--:B------:R-:W-:Y:S01]  /*13f20*/  FMUL.FTZ R88, R88, R11.reuse ;  /* 0x0000000b58587220 */ /* 0x080fe20000410000 */
[-C--:B------:R-:W-:Y:S01]  /*13f30*/  FMUL.FTZ R89, R89, R11.reuse ;  /* 0x0000000b59597220 */ /* 0x080fe20000410000 */
[----:B------:R-:W-:Y:S01]  /*13f40*/  FADD.FTZ R50, R36, R3 ;  /* 0x0000000324327221 */ /* 0x000fe20000010000 */
[-C--:B------:R-:W-:Y:S01]  /*13f50*/  FMUL.FTZ R92, R92, R11.reuse ;  /* 0x0000000b5c5c7220 */ /* 0x080fe20000410000 */
[----:B-1----:R-:W-:Y:S01]  /*13f60*/  FADD.FTZ R9, R37, R46 ;  /* 0x0000002e25097221 */ /* 0x002fe20000010000 */
[----:B------:R0:W-:Y:S01]  /*13f70*/  @!P1 SYNCS.ARRIVE.TRANS64.RED.A1T0 RZ, [R13+URZ], RZ ;  /* 0x000000ff0dff99a7 */ /* 0x0001e2000810043f */
[----:B------:R-:W-:Y:S01]  /*13f80*/  FADD.FTZ R3, R179, R50 ;  /* 0x00000032b3037221 */ /* 0x000fe20000010000 */
[-C--:B------:R-:W-:Y:S01]  /*13f90*/  FFMA.FTZ R46, R69, R42.reuse, -R52 ;  /* 0x0000002a452e7223 */ /* 0x080fe20000010834 */
        /* <DEDUP_REMOVED lines=9> */
[-C--:B------:R-:W-:Y:S01]  /*14030*/  FMUL.FTZ R100, R100, R11.reuse ;  /* 0x0000000b64647220 */ /* 0x080fe20000410000 */
[----:B------:R-:W-:Y:S01]  /*14040*/  FADD.FTZ R54, R40, R3 ;  /* 0x0000000328367221 */ /* 0x000fe20000010000 */
[-C--:B------:R-:W-:Y:S01]  /*14050*/  FMUL.FTZ R101, R101, R11.reuse ;  /* 0x0000000b65657220 */ /* 0x080fe20000410000 */
        /* <DEDUP_REMOVED lines=13> */
[-CC-:B------:R-:W-:Y:S01]  /*14130*/  FFMA.FTZ R3, R14, R42.reuse, -R52.reuse ;  /* 0x0000002a0e037223 */ /* 0x180fe20000010834 */
[----:B------:R-:W-:Y:S01]  /*14140*/  FADD.FTZ R14, R48, R9 ;  /* 0x00000009300e7221 */ /* 0x000fe20000010000 */
[----:B------:R-:W-:Y:S01]  /*14150*/  FFMA.FTZ R52, R72, R42, -R52 ;  /* 0x0000002a48347223 */ /* 0x000fe20000010834 */
[----:B0-----:R-:W-:Y:S01]  /*14160*/  FADD.FTZ R13, R53, R54 ;  /* 0x00000036350d7221 */ /* 0x001fe20000010000 */
[----:B------:R0:W-:Y:S01]  /*14170*/  MUFU.EX2 R165, R3 ;  /* 0x0000000300a57308 */ /* 0x0001e20000000800 */
[----:B------:R-:W-:Y:S01]  /*14180*/  FADD.FTZ R9, R171, R14 ;  /* 0x0000000eab097221 */ /* 0x000fe20000010000 */
[-C--:B------:R-:W-:Y:S01]  /*14190*/  FMUL.FTZ R112, R112, R11.reuse ;  /* 0x0000000b70707220 */ /* 0x080fe20000410000 */
[----:B------:R-:W-:Y:S01]  /*141a0*/  FADD.FTZ R56, R156, R13 ;  /* 0x0000000d9c387221 */ /* 0x000fe20000010000 */
[-C--:B------:R-:W-:Y:S01]  /*141b0*/  FMUL.FTZ R113, R113, R11.reuse ;  /* 0x0000000b71717220 */ /* 0x080fe20000410000 */
[----:B--2---:R-:W-:Y:S01]  /*141c0*/  FADD.FTZ R54, R8, R9 ;  /* 0x0000000908367221 */ /* 0x004fe20000010000 */
[----:B------:R-:W-:Y:S01]  /*141d0*/  FMUL.FTZ R116, R116, R11 ;  /* 0x0000000b74747220 */ /* 0x000fe20000410000 */
[----:B------:R-:W-:Y:S01]  /*141e0*/  FADD.FTZ R13, R67, R56 ;  /* 0x00000038430d7221 */ /* 0x000fe20000010000 */
[----:B------:R-:W2:Y:S01]  /*141f0*/  MUFU.EX2 R14, R73 ;  /* 0x00000049000e7308 */ /* 0x000ea20000000800 */
[----:B---3--:R-:W-:Y:S01]  /*14200*/  FADD.FTZ R9, R153, R54 ;  /* 0x0000003699097221 */ /* 0x008fe20000010000 */
[----:B----4-:R-:W-:Y:S01]  /*14210*/  F2FP.BF16.F32.PACK_AB R153, R10, R153 ;  /* 0x000000990a99723e */ /* 0x010fe200000010ff */
[----:B------:R-:W-:Y:S01]  /*14220*/  FADD.FTZ R56, R158, R13 ;  /* 0x0000000d9e387221 */ /* 0x000fe20000010000 */
[-C--:B------:R-:W-:Y:S01]  /*14230*/  FMUL.FTZ R117, R117, R11.reuse ;  /* 0x0000000b75757220 */ /* 0x080fe20000410000 */
[----:B------:R-:W-:Y:S01]  /*14240*/  FADD.FTZ R54, R10, R9 ;  /* 0x000000090a367221 */ /* 0x000fe20000010000 */
[----:B------:R-:W-:Y:S01]  /*14250*/  FMUL.FTZ R120, R120, R11 ;  /* 0x0000000b78787220 */ /* 0x000fe20000410000 */
[----:B------:R-:W-:Y:S01]  /*14260*/  FADD.FTZ R13, R71, R56 ;  /* 0x00000038470d7221 */ /* 0x000fe20000010000 */
[----:B------:R-:W3:Y:S01]  /*14270*/  MUFU.EX2 R52, R52 ;  /* 0x0000003400347308 */ /* 0x000ee20000000800 */
[----:B-----5:R-:W-:Y:S01]  /*14280*/  FADD.FTZ R9, R155, R54 ;  /* 0x000000369b097221 */ /* 0x020fe20000010000 */
[----:B------:R-:W-:Y:S01]  /*14290*/  F2FP.BF16.F32.PACK_AB R155, R0, R155 ;  /* 0x0000009b009b723e */ /* 0x000fe200000010ff */
        /* <DEDUP_REMOVED lines=10> */
[----:B-1----:R-:W-:Y:S01]  /*14340*/  FADD.FTZ R54, R46, R9 ;  /* 0x000000092e367221 */ /* 0x002fe20000010000 */
        /* <DEDUP_REMOVED lines=10> */
[----:B------:R-:W-:Y:S01]  /*143f0*/  FMUL.FTZ R141, R141, R11 ;  /* 0x0000000b8d8d7220 */ /* 0x000fe20000410000 */
[----:B0-----:R-:W-:Y:S01]  /*14400*/  FADD.FTZ R3, R161, R54 ;  /* 0x00000036a1037221 */ /* 0x001fe20000010000 */
[----:B--2---:R-:W-:Y:S01]  /*14410*/  F2FP.BF16.F32.PACK_AB R161, R14, R161 ;  /* 0x000000a10ea1723e */ /* 0x004fe200000010ff */
[----:B------:R-:W-:Y:S01]  /*14420*/  FADD.FTZ R24, R30, R9 ;  /* 0x000000091e187221 */ /* 0x000fe20000010000 */
[-C--:B------:R-:W-:Y:S01]  /*14430*/  FMUL.FTZ R144, R144, R11.reuse ;  /* 0x0000000b90907220 */ /* 0x080fe20000410000 */
[----:B------:R-:W-:Y:S01]  /*14440*/  FADD.FTZ R20, R14, R3 ;  /* 0x000000030e147221 */ /* 0x000fe20000010000 */
[-C--:B------:R-:W-:Y:S01]  /*14450*/  FMUL.FTZ R145, R145, R11.reuse ;  /* 0x0000000b91917220 */ /* 0x080fe20000410000 */
        /* <DEDUP_REMOVED lines=8> */
[----:B------:R-:W-:Y:S01]  /*144e0*/  FMUL.FTZ R90, R90, R6 ;  /* 0x000000065a5a7220 */ /* 0x000fe20000410000 */
        /* <DEDUP_REMOVED lines=11> */
[-C--:B------:R-:W-:Y:S01]  /*145a0*/  FMUL.FTZ R95, R95, R6.reuse ;  /* 0x000000065f5f7220 */ /* 0x080fe20000410000 */
[----:B------:R-:W-:Y:S01]  /*145b0*/  F2FP.BF16.F32.PACK_AB R177, R36, R177 ;  /* 0x000000b124b1723e */ /* 0x000fe200000010ff */
[----:B---3--:R-:W-:Y:S01]  /*145c0*/  FADD.FTZ R0, R52, R20 ;  /* 0x0000001434007221 */ /* 0x008fe20000010000 */
        /* <DEDUP_REMOVED lines=41> */
[----:B------:R-:W-:Y:S06]  /*14860*/  @P2 BRA `(.L_x_7940) ;  /* 0xffffffcc00582947 */ /* 0x000fec000383ffff */
.L_x_7930:
[----:B------:R-:W-:-:S13]  /*14870*/  ISETP.GE.AND P2, PT, R12, RZ, PT ;  /* 0x000000ff0c00720c */ /* 0x000fda0003f46270 */
[----:B------:R-:W-:Y:S05]  /*14880*/  @!P2 BRA `(.L_x_7941) ;  /* 0x000000280084a947 */ /* 0x000fea0003800000 */
[----:B------:R-:W-:Y:S02]  /*14890*/  IMAD.MOV.U32 R5, RZ, RZ, R7 ;  /* 0x000000ffff057224 */ /* 0x000fe400078e0007 */
[----:B------:R-:W-:Y:S02]  /*148a0*/  IMAD.MOV.U32 R10, RZ, RZ, R35 ;  /* 0x000000ffff0a7224 */ /* 0x000fe400078e0023 */
[----:B------:R-:W-:Y:S02]  /*148b0*/  IMAD.MOV.U32 R13, RZ, RZ, R190 ;  /* 0x000000ffff0d7224 */ /* 0x000fe400078e00be */
[----:B------:R-:W-:-:S07]  /*148c0*/  IMAD.MOV.U32 R11, RZ, RZ, R185 ;  /* 0x000000ffff0b7224 */ /* 0x000fce00078e00b9 */
.L_x_7951:
        /* <DEDUP_REMOVED lines=10> */
.L_x_7943:
[----:B------:R-:W-:Y:S01]  /*14970*/  IMAD R6, R185, 0x8, R2 ;  /* 0x00000008b9067824 */ /* 0x000fe200078e0202 */
[----:B------:R-:W-:-:S04]  /*14980*/  SHF.L.U32 R7, R190, 0x1f, RZ ;  /* 0x0000001fbe077819 */ /* 0x000fc800000006ff */
[----:B------:R0:W1:Y:S01]  /*14990*/  SYNCS.PHASECHK.TRANS64.TRYWAIT P3, [R6+URZ+0x28830], R7 ;  /* 0x02883007060075a7 */ /* 0x000062000806017f */
[----:B------:R-:W-:Y:S05]  /*149a0*/  @!P0 BRA `(.L_x_7944) ;  /* 0x0000000000048947 */ /* 0x000fea0003800000 */
[----:B------:R-:W-:Y:S01]  /*149b0*/  BPT.TRAP 0x1 ;  /* 0x000000040000795c */ /* 0x000fe20000300000 */
.L_x_7944:
[----:B------:R-:W-:Y:S04]  /*149c0*/  BSSY B0, `(.L_x_7942) ;  /* 0x0000004000007945 */ /* 0x000fe80003800000 */
[----:B-1----:R-:W-:Y:S05]  /*149d0*/  @P3 BRA `(.L_x_7945) ;  /* 0x0000000000083947 */ /* 0x002fea0003800000 */
[----:B------:R-:W1:Y:S02]  /*149e0*/  SYNCS.PHASECHK.TRANS64.TRYWAIT P3, [R6+URZ+0x28830], R7 ;  /* 0x02883007060075a7 */ /* 0x000e64000806017f */
[----:B-1----:R-:W-:Y:S05]  /*149f0*/  @!P3 BRA `(.L_x_7946) ;  /* 0x000000c400a8b947 */ /* 0x002fea0003800000 */
.L_x_7945:
[----:B------:R-:W-:Y:S05]  /*14a00*/  BSYNC B0 ;  /* 0x0000000000007941 */ /* 0x000fea0003800000 */
.L_x_7942:
        /* <DEDUP_REMOVED lines=64> */
.L_x_7948:
[----:B------:R-:W-:Y:S01]  /*14e10*/  SHF.L.U32 R6, R13, 0x1f, RZ ;  /* 0x0000001f0d067819 */ /* 0x000fe200000006ff */
[----:B------:R-:W-:-:S04]  /*14e20*/  IMAD R7, R11, 0x8, R2 ;  /* 0x000000080b077824 */ /* 0x000fc800078e0202 */
[----:B------:R0:W1:Y:S01]  /*14e30*/  SYNCS.PHASECHK.TRANS64.TRYWAIT P2, [R7+URZ+0x28850], R6 ;  /* 0x02885006070075a7 */ /* 0x000062000804017f */
[----:B------:R-:W-:Y:S05]  /*14e40*/  @!P0 BRA `(.L_x_7949) ;  /* 0x0000000000048947 */ /* 0x000fea0003800000 */
[----:B------:R-:W-:Y:S01]  /*14e50*/  BPT.TRAP 0x1 ;  /* 0x000000040000795c */ /* 0x000fe20000300000 */
.L_x_7949:
[----:B-1----:R-:W-:Y:S05]  /*14e60*/  @P2 BRA `(.L_x_7947) ;  /* 0x0000000000082947 */ /* 0x002fea0003800000 */
[----:B------:R-:W1:Y:S02]  /*14e70*/  SYNCS.PHASECHK.TRANS64.TRYWAIT P2, [R7+URZ+0x28850], R6 ;  /* 0x02885006070075a7 */ /* 0x000e64000804017f */
[----:B-1----:R-:W-:Y:S05]  /*14e80*/  @!P2 BRA `(.L_x_7950) ;  /* 0x000000c00098a947 */ /* 0x002fea0003800000 */
.L_x_7947:
        /* <DEDUP_REMOVED lines=13> */
[----:B------:R-:W0:Y:S01]  /*14f60*/  MUFU.TANH R13, R13 ;  /* 0x0000000d000d7308 */ /* 0x000e220000002400 */
[----:B------:R-:W-:Y:S01]  /*14f70*/  FMUL.FTZ R31, R37, UR6 ;  /* 0x00000006251f7c20 */ /* 0x000fe20008410000 */
[----:B------:R-:W-:-:S02]  /*14f80*/  IMAD R6, R11, 0x800, R6 ;  /* 0x000008000b067824 */ /* 0x000fc400078e0206 */
[----:B------:R-:W-:Y:S01]  /*14f90*/  FMUL.FTZ R37, R40, UR6 ;  /* 0x0000000628257c20 */ /* 0x000fe20008410000 */
[----:B------:R-:W-:Y:S01]  /*14fa0*/  FMUL.FTZ R21, R29, UR6 ;  /* 0x000000061d157c20 */ /* 0x000fe20008410000 */
[----:B------:R-:W-:Y:S01]  /*14fb0*/  FMUL.FTZ R14, R26, UR6 ;  /* 0x000000061a0e7c20 */ /* 0x000fe20008410000 */
[C---:B------:R-:W-:Y:S01]  /*14fc0*/  VIADD R8, R6.reuse, 0x80 ;  /* 0x0000008006087836 */ /* 0x040fe20000000000 */
[----:B------:R-:W-:Y:S01]  /*14fd0*/  R2UR UR10, R6 ;  /* 0x00000000060a72ca */ /* 0x000fe200000e0000 */
        /* <DEDUP_REMOVED lines=12> */
[----:B------:R-:W-:Y:S01]  /*150a0*/  HGMMA.64x128x16.F32.BF16 R88, R180, gdesc[UR8].tnspB, R88, gsb0 ;  /* 0x41e00008b4587df0 */ /* 0x000fe20008001858 */
[----:B------:R-:W-:Y:S01]  /*150b0*/  R2UR UR10, R8 ;  /* 0x00000000080a72ca */ /* 0x000fe200000e0000 */
[----:B------:R-:W-:Y:S01]  /*150c0*/  FMUL.FTZ R28, R34, UR6 ;  /* 0x00000006221c7c20 */ /* 0x000fe20008410000 */
[----:B------:R-:W-:Y:S01]  /*150d0*/  R2UR UR11, R9 ;  /* 0x00000000090b72ca */ /* 0x000fe200000e0000 */
[----:B------:R-:W3:Y:S01]  /*150e0*/  MUFU.TANH R21, R21 ;  /* 0x0000001500157308 */ /* 0x000ee20000002400 */
[----:B0-----:R-:W-:Y:S01]  /*150f0*/  FMNMX.FTZ R8, R13, R10, !PT ;  /* 0x0000000a0d087209 */ /* 0x001fe20007810000 */
[----:B------:R-:W-:Y:S01]  /*15100*/  FMUL.FTZ R34, R60, UR6 ;  /* 0x000000063c227c20 */ /* 0x000fe20008410000 */
[----:B------:R-:W-:Y:S01]  /*15110*/  FMUL.FTZ R36, R61, UR6 ;  /* 0x000000063d247c20 */ /* 0x000fe20008410000 */
[----:B------:R-:W-:Y:S01]  /*15120*/  FMUL.FTZ R32, R38, UR6 ;  /* 0x0000000626207c20 */ /* 0x000fe20008410000 */
[----:B-1----:R-:W-:Y:S01]  /*15130*/  FMNMX.FTZ R9, R7, R8, !PT ;  /* 0x0000000807097209 */ /* 0x002fe20007810000 */
[----:B------:R-:W-:-:S02]  /*15140*/  VIADD R8, R6, 0x100 ;  /* 0x0000010006087836 */ /* 0x000fc40000000000 */
[----:B------:R-:W-:Y:S01]  /*15150*/  FMUL.FTZ R38, R64, UR6 ;  /* 0x0000000640267c20 */ /* 0x000fe20008410000 */
[----:B------:R-:W0:Y:S01]  /*15160*/  MUFU.TANH R26, R26 ;  /* 0x0000001a001a7308 */ /* 0x000e220000002400 */
[----:B--2---:R-:W-:Y:S01]  /*15170*/  FMNMX.FTZ R40, R20, R9, !PT ;  /* 0x0000000914287209 */ /* 0x004fe20007810000 */
[----:B------:R-:W-:Y:S02]  /*15180*/  IMAD.MOV.U32 R9, RZ, RZ, 0x40000040 ;  /* 0x40000040ff097424 */ /* 0x000fe400078e00ff */
[----:B------:R-:W-:Y:S01]  /*15190*/  FMUL.FTZ R65, R65, UR6 ;  /* 0x0000000641417c20 */ /* 0x000fe20008410000 */
[----:B------:R-:W-:Y:S01]  /*151a0*/  FMUL.FTZ R69, R69, UR6 ;  /* 0x0000000645457c20 */ /* 0x000fe20008410000 */
[----:B------:R-:W-:Y:S01]  /*151b0*/  FMUL.FTZ R73, R73, UR6 ;  /* 0x0000000649497c20 */ /* 0x000fe20008410000 */
[----:B------:R-:W-:Y:S01]  /*151c0*/  FMUL.FTZ R29, R35, UR6 ;  /* 0x00000006231d7c20 */ /* 0x000fe20008410000 */
[----:B------:R-:W-:Y:S01]  /*151d0*/  FMUL.FTZ R33, R39, UR6 ;  /* 0x0000000627217c20 */ /* 0x000fe20008410000 */
[----:B------:R-:W1:Y:S01]  /*151e0*/  MUFU.TANH R27, R27 ;  /* 0x0000001b001b7308 */ /* 0x000e620000002400 */
[----:B------:R-:W-:Y:S01]  /*151f0*/  FMUL.FTZ R39, R42, UR6 ;  /* 0x000000062a277c20 */ /* 0x000fe20008410000 */
[----:B------:R-:W-:-:S02]  /*15200*/  IMAD.U32 R42, RZ, RZ, UR4 ;  /* 0x00000004ff2a7e24 */ /* 0x000fc4000f8e00ff */
        /* <DEDUP_REMOVED lines=19> */
[----:B------:R-:W5:Y:S01]  /*15340*/  S2R R194, SR_TID.X ;  /* 0x0000000000c27919 */ /* 0x000f620000002100 */
[C---:B------:R-:W-:Y:S01]  /*15350*/  ISETP.GT.AND P2, PT, R12.reuse, RZ, PT ;  /* 0x000000ff0c00720c */ /* 0x040fe20003f44270 */
[----:B------:R-:W4:Y:S01]  /*15360*/  MUFU.TANH R37, R37 ;  /* 0x0000002500257308 */ /* 0x000f220000002400 */
[----:B------:R-:W-:-:S07]  /*15370*/  VIADD R12, R12, 0xffffffff ;  /* 0xffffffff0c0c7836 */ /* 0x000fce0000000000 */
[----:B------:R-:W4:Y:S08]  /*15380*/  MUFU.TANH R41, R41 ;  /* 0x0000002900297308 */ /* 0x000f300000002400 */
[----:B------:R-:W-:Y:S08]  /*15390*/  MUFU.TANH R193, R193 ;  /* 0x000000c100c17308 */ /* 0x000ff00000002400 */
[----:B------:R-:W-:Y:S01]  /*153a0*/  MUFU.TANH R195, R195 ;  /* 0x000000c300c37308 */ /* 0x000fe20000002400 */
[----:B-----5:R-:W-:-:S07]  /*153b0*/  SHF.R.U32.HI R194, RZ, 0x7, R194 ;  /* 0x00000007ffc27819 */ /* 0x020fce00000116c2 */
        /* <DEDUP_REMOVED lines=17> */
[----:B------:R-:W-:Y:S01]  /*154d0*/  R2UR UR10, R8 ;  /* 0x00000000080a72ca */ /* 0x000fe200000e0000 */
[----:B------:R-:W5:Y:S01]  /*154e0*/  MUFU.TANH R181, R181 ;  /* 0x000000b500b57308 */ /* 0x000f620000002400 */
[----:B------:R-:W-:Y:S01]  /*154f0*/  R2UR UR11, R9 ;  /* 0x00000000090b72ca */ /* 0x000fe200000e0000 */
[----:B------:R-:W-:Y:S01]  /*15500*/  FMUL.FTZ R77, R81, UR6 ;  /* 0x00000006514d7c20 */ /* 0x000fe20008410000 */
[----:B---3--:R-:W-:Y:S01]  /*15510*/  FMNMX.FTZ R9, R21, R40, !PT ;  /* 0x0000002815097209 */ /* 0x008fe20007810000 */
[----:B------:R-:W-:Y:S01]  /*15520*/  FMUL.FTZ R40, R76, UR6 ;  /* 0x000000064c287c20 */ /* 0x000fe20008410000 */
[----:B------:R-:W-:Y:S01]  /*15530*/  FMUL.FTZ R81, R85, UR6 ;  /* 0x0000000655517c20 */ /* 0x000fe20008410000 */
[----:B------:R-:W-:Y:S01]  /*15540*/  FMUL.FTZ R85, R66, UR6 ;  /* 0x0000000642557c20 */ /* 0x000fe20008410000 */
[----:B0-----:R-:W-:Y:S01]  /*15550*/  FMNMX.FTZ R8, R26, R9, !PT ;  /* 0x000000091a087209 */ /* 0x001fe20007810000 */
[----:B------:R-:W0:Y:S03]  /*15560*/  MUFU.TANH R183, R183 ;  /* 0x000000b700b77308 */ /* 0x000e260000002400 */
[----:B-1----:R-:W-:-:S04]  /*15570*/  FMNMX.FTZ R9, R27, R8, !PT ;  /* 0x000000081b097209 */ /* 0x002fc80007810000 */
[----:B--2---:R-:W-:Y:S01]  /*15580*/  FMNMX.FTZ R8, R30, R9, !PT ;  /* 0x000000091e087209 */ /* 0x004fe20007810000 */
[----:B------:R-:W-:Y:S03]  /*15590*/  MUFU.TANH R40, R40 ;  /* 0x0000002800287308 */ /* 0x000fe60000002400 */
[----:B----4-:R-:W-:-:S04]  /*155a0*/  FMNMX.FTZ R8, R31, R8, !PT ;  /* 0x000000081f087209 */ /* 0x010fc80007810000 */
[----:B------:R-:W-:Y:S01]  /*155b0*/  FMNMX.FTZ R8, R37, R8, !PT ;  /* 0x0000000825087209 */ /* 0x000fe20007810000 */
[----:B------:R-:W-:Y:S03]  /*155c0*/  MUFU.TANH R44, R44 ;  /* 0x0000002c002c7308 */ /* 0x000fe60000002400 */
[----:B------:R-:W-:-:S04]  /*155d0*/  FMNMX.FTZ R8, R41, R8, !PT ;  /* 0x0000000829087209 */ /* 0x000fc80007810000 */
[----:B-----5:R-:W-:Y:S01]  /*155e0*/  FMNMX.FTZ R8, R181, R8, !PT ;  /* 0x00000008b5087209 */ /* 0x020fe20007810000 */
[----:B------:R-:W-:Y:S03]  /*155f0*/  MUFU.TANH R46, R46 ;  /* 0x0000002e002e7308 */ /* 0x000fe60000002400 */
[----:B0-----:R-:W-:-:S05]  /*15600*/  FMNMX.FTZ R8, R183, R8, !PT ;  /* 0x00000008b7087209 */ /* 0x001fca0007810000 */
        /* <DEDUP_REMOVED lines=21> */
[----:B------:R-:W-:-:S06]  /*15760*/  FMUL.FTZ R50, R78, UR6 ;  /* 0x000000064e327c20 */ /* 0x000fcc0008410000 */
[----:B------:R-:W0:Y:S08]  /*15770*/  MUFU.TANH R177, R177 ;  /* 0x000000b100b17308 */ /* 0x000e300000002400 */
[----:B------:R-:W1:Y:S08]  /*15780*/  MUFU.TANH R179, R179 ;  /* 0x000000b300b37308 */ /* 0x000e700000002400 */
[----:B------:R-:W-:Y:S01]  /*15790*/  MUFU.TANH R48, R48 ;  /* 0x0000003000307308 */ /* 0x000fe20000002400 */
[----:B0-----:R-:W-:-:S07]  /*157a0*/  FMNMX.FTZ R8, R177, R8, !PT ;  /* 0x00000008b1087209 */ /* 0x001fce0007810000 */
        /* <DEDUP_REMOVED lines=13> */
[----:B------:R-:W-:-:S07]  /*15880*/  FMNMX.FTZ R8, R65, R8, !PT ;  /* 0x0000000841087209 */ /* 0x000fce0007810000 */
        /* <DEDUP_REMOVED lines=10> */
[----:B------:R-:W-:Y:S01]  /*15930*/  FMUL.FTZ R173, R68, UR6 ;  /* 0x0000000644ad7c20 */ /* 0x000fe20008410000 */
[----:B------:R-:W-:Y:S01]  /*15940*/  FMUL.FTZ R175, R72, UR6 ;  /* 0x0000000648af7c20 */ /* 0x000fe20008410000 */
[----:B------:R-:W-:-:S03]  /*15950*/  WARPGROUP.ARRIVE ;  /* 0x00000000000079c5 */ /* 0x000fc60000000000 */
[----:B------:R-:W-:Y:S08]  /*15960*/  MUFU.TANH R83, R83 ;  /* 0x0000005300537308 */ /* 0x000ff00000002400 */
[----:B------:R-:W0:Y:S08]  /*15970*/  MUFU.TANH R173, R173 ;  /* 0x000000ad00ad7308 */ /* 0x000e300000002400 */
[----:B------:R-:W1:Y:S08]  /*15980*/  MUFU.TANH R175, R175 ;  /* 0x000000af00af7308 */ /* 0x000e700000002400 */
[----:B------:R-:W-:Y:S01]  /*15990*/  MUFU.TANH R54, R54 ;  /* 0x0000003600367308 */ /* 0x000fe20000002400 */
[----:B0-----:R-:W-:-:S04]  /*159a0*/  FMNMX.FTZ R8, R173, R8, !PT ;  /* 0x00000008ad087209 */ /* 0x001fc80007810000 */
[----:B------:R-:W-:-:S03]  /*159b0*/  FMNMX.FTZ R8, R69, R8, !PT ;  /* 0x0000000845087209 */ /* 0x000fc60007810000 */
[----:B------:R-:W-:Y:S01]  /*159c0*/  MUFU.TANH R87, R87 ;  /* 0x0000005700577308 */ /* 0x000fe20000002400 */
[----:B-1----:R-:W-:-:S04]  /*159d0*/  FMNMX.FTZ R8, R175, R8, !PT ;  /* 0x00000008af087209 */ /* 0x002fc80007810000 */
[----:B------:R-:W-:Y:S01]  /*159e0*/  FMNMX.FTZ R9, R73, R8, !PT ;  /* 0x0000000849097209 */ /* 0x000fe20007810000 */
[----:B------:R-:W-:-:S03]  /*159f0*/  VIADD R8, R6, 0x180 ;  /* 0x0000018006087836 */ /* 0x000fc60000000000 */
[----:B------:R-:W-:Y:S01]  /*15a00*/  FMNMX.FTZ R35, R40, R9, !PT ;  /* 0x0000000928237209 */ /* 0x000fe20007810000 */
[----:B------:R-:W-:Y:S01]  /*15a10*/  IMAD.MOV.U32 R9, RZ, RZ, 0x40000040 ;  /* 0x40000040ff097424 */ /* 0x000fe200078e00ff */
[----:B------:R-:W-:Y:S02]  /*15a20*/  R2UR UR10, R8 ;  /* 0x00000000080a72ca */ /* 0x000fe400000e0000 */
[----:B------:R-:W-:Y:S02]  /*15a30*/  FMNMX.FTZ R35, R44, R35, !PT ;  /* 0x000000232c237209 */ /* 0x000fe40007810000 */
[----:B------:R-:W-:Y:S02]  /*15a40*/  R2UR UR11, R9 ;  /* 0x00000000090b72ca */ /* 0x000fe400000e0000 */
[----:B------:R-:W-:-:S04]  /*15a50*/  FMNMX.FTZ R8, R46, R35, !PT ;  /* 0x000000232e087209 */ /* 0x000fc80007810000 */
[----:B------:R-:W-:-:S04]  /*15a60*/  FMNMX.FTZ R9, R77, R8, !PT ;  /* 0x000000084d097209 */ /* 0x000fc80007810000 */
[----:B------:R-:W-:-:S03]  /*15a70*/  FMNMX.FTZ R8, R48, R9, !PT ;  /* 0x0000000930087209 */ /* 0x000fc60007810000 */
[----:B------:R-:W-:Y:S01]  /*15a80*/  HGMMA.64x128x16.F32.BF16 R88, R168, gdesc[UR8].tnspB, R88, gsb0 ;  /* 0x41e00008a8587df0 */ /* 0x000fe20008001858 */
[----:B------:R-:W-:-:S05]  /*15a90*/  FMNMX.FTZ R8, R81, R8, !PT ;  /* 0x0000000851087209 */ /* 0x000fca0007810000 */
[----:B------:R-:W0:Y:S02]  /*15aa0*/  SHFL.BFLY PT, R9, R8, 0x2, 0x1f ;  /* 0x0c401f0008097f89 */ /* 0x000e2400000e0000 */
[----:B0-----:R-:W-:-:S05]  /*15ab0*/  FMNMX.FTZ R9, R8, R9, !PT ;  /* 0x0000000908097209 */ /* 0x001fca0007810000 */
[----:B------:R-:W0:Y:S02]  /*15ac0*/  SHFL.BFLY PT, R8, R9, 0x1, 0x1f ;  /* 0x0c201f0009087f89 */ /* 0x000e2400000e0000 */
[----:B0-----:R-:W-:Y:S01]  /*15ad0*/  FMNMX.FTZ R35, R9, R8, !PT ;  /* 0x0000000809237209 */ /* 0x001fe20007810000 */
[----:B------:R-:W-:-:S04]  /*15ae0*/  VIADD R8, R6, 0x200 ;  /* 0x0000020006087836 */ /* 0x000fc80000000000 */
[C---:B------:R-:W-:Y:S01]  /*15af0*/  FADD.FTZ R9, -R35.reuse, R10 ;  /* 0x0000000a23097221 */ /* 0x040fe20000010100 */
[----:B------:R-:W-:Y:S01]  /*15b00*/  R2UR UR10, R8 ;  /* 0x00000000080a72ca */ /* 0x000fe200000e0000 */
[-C--:B------:R-:W-:Y:S01]  /*15b10*/  FMUL.FTZ R56, R35, R42.reuse ;  /* 0x0000002a23387220 */ /* 0x080fe20000410000 */
[----:B------:R-:W-:Y:S01]  /*15b20*/  FMNMX.FTZ R8, R14, R5, !PT ;  /* 0x000000050e087209 */ /* 0x000fe20007810000 */
[-C--:B------:R-:W-:Y:S01]  /*15b30*/  FMUL.FTZ R10, R9, R42.reuse ;  /* 0x0000002a090a7220 */ /* 0x080fe20000410000 */
[----:B------:R-:W-:Y:S02]  /*15b40*/  IMAD.MOV.U32 R9, RZ, RZ, 0x40000040 ;  /* 0x40000040ff097424 */ /* 0x000fe400078e00ff */
[--C-:B------:R-:W-:Y:S01]  /*15b50*/  FFMA.FTZ R180, R7, R42, -R56.reuse ;  /* 0x0000002a07b47223 */ /* 0x100fe20000010838 */
[----:B------:R-:W-:Y:S01]  /*15b60*/  FMNMX.FTZ R7, R15, R8, !PT ;  /* 0x000000080f077209 */ /* 0x000fe20007810000 */
[-CC-:B------:R-:W-:Y:S01]  /*15b70*/  FFMA.FTZ R182, R20, R42.reuse, -R56.reuse ;  /* 0x0000002a14b67223 */ /* 0x180fe20000010838 */
[-CC-:B------:R-:W-:Y:S01]  /*15b80*/  FFMA.FTZ R176, R26, R42.reuse, -R56.reuse ;  /* 0x0000002a1ab07223 */ /* 0x180fe20000010838 */
[----:B------:R-:W-:Y:S01]  /*15b90*/  R2UR UR11, R9 ;  /* 0x00000000090b72ca */ /* 0x000fe200000e0000 */
[----:B------:R-:W-:Y:S01]  /*15ba0*/  IMAD.MOV.U32 R9, RZ, RZ, 0x40000040 ;  /* 0x40000040ff097424 */ /* 0x000fe200078e00ff */
        /* <DEDUP_REMOVED lines=23> */
[----:B------:R-:W-:Y:S01]  /*15d20*/  MUFU.EX2 R182, R182 ;  /* 0x000000b600b67308 */ /* 0x000fe20000000800 */
[----:B0-----:R-:W-:Y:S01]  /*15d30*/  FFMA.FTZ R3, R10, R3, R13 ;  /* 0x000000030a037223 */ /* 0x001fe2000001000d */
[----:B------:R-:W-:-:S04]  /*15d40*/  FMNMX.FTZ R8, R49, R8, !PT ;  /* 0x0000000831087209 */ /* 0x000fc80007810000 */
[----:B------:R-:W-:Y:S02]  /*15d50*/  FMNMX.FTZ R8, R51, R8, !PT ;  /* 0x0000000833087209 */ /* 0x000fe40007810000 */
[----:B------:R-:W-:Y:S01]  /*15d60*/  MUFU.EX2 R21, R21 ;  /* 0x0000001500157308 */ /* 0x000fe20000000800 */
[C---:B-1----:R-:W-:Y:S01]  /*15d70*/  FADD.FTZ R3, R180.reuse, R3 ;  /* 0x00000003b4037221 */ /* 0x042fe20000010000 */
[----:B------:R-:W-:Y:S02]  /*15d80*/  FMNMX.FTZ R8, R53, R8, !PT ;  /* 0x0000000835087209 */ /* 0x000fe40007810000 */
[----:B------:R-:W-:Y:S02]  /*15d90*/  F2FP.BF16.F32.PACK_AB R180, R180, R13 ;  /* 0x0000000db4b4723e */ /* 0x000fe400000010ff */
[----:B------:R-:W-:Y:S02]  /*15da0*/  FMNMX.FTZ R8, R55, R8, !PT ;  /* 0x0000000837087209 */ /* 0x000fe40007810000 */
[----:B------:R-:W-:Y:S02]  /*15db0*/  MUFU.EX2 R176, R176 ;  /* 0x000000b000b07308 */ /* 0x000fe40000000800 */
[----:B------:R-:W-:-:S04]  /*15dc0*/  FMNMX.FTZ R8, R57, R8, !PT ;  /* 0x0000000839087209 */ /* 0x000fc80007810000 */
[----:B------:R-:W-:Y:S01]  /*15dd0*/  FMNMX.FTZ R20, R59, R8, !PT ;  /* 0x000000083b147209 */ /* 0x000fe20007810000 */
[----:B------:R-:W-:Y:S01]  /*15de0*/  VIADD R8, R6, 0x280 ;  /* 0x0000028006087836 */ /* 0x000fe20000000000 */
[----:B------:R-:W-:Y:S02]  /*15df0*/  MUFU.EX2 R178, R178 ;  /* 0x000000b200b27308 */ /* 0x000fe40000000800 */
[----:B------:R-:W-:Y:S01]  /*15e00*/  FMNMX.FTZ R20, R61, R20, !PT ;  /* 0x000000143d147209 */ /* 0x000fe20007810000 */
[----:B------:R-:W-:Y:S02]  /*15e10*/  WARPGROUP.DEPBAR.LE gsb0, 0x0 ;  /* 0x00008000000079c5 */ /* 0x000fe40000010000 */
[----:B------:R-:W-:Y:S01]  /*15e20*/  WARPGROUP.ARRIVE ;  /* 0x00000000000079c5 */ /* 0x000fe20000000000 */
[----:B------:R-:W-:Y:S01]  /*15e30*/  FMUL.FTZ R169, R70, UR6 ;  /* 0x0000000646a97c20 */ /* 0x000fe20008410000 */
[----:B------:R-:W-:Y:S01]  /*15e40*/  FMUL.FTZ R171, R74, UR6 ;  /* 0x000000064aab7c20 */ /* 0x000fe20008410000 */
[----:B------:R-:W-:Y:S01]  /*15e50*/  FMNMX.FTZ R20, R63, R20, !PT ;  /* 0x000000143f147209 */ /* 0x000fe20007810000 */
[-CC-:B------:R-:W-:Y:S01]  /*15e60*/  FFMA.FTZ R170, R193, R42.reuse, -R56.reuse ;  /* 0x0000002ac1aa7223 */ /* 0x180fe20000010838 */
[--C-:B------:R-:W-:Y:S01]  /*15e70*/  FFMA.FTZ R168, R177, R42, -R56.reuse ;  /* 0x0000002ab1a87223 */ /* 0x100fe20000010838 */
[----:B------:R-:W-:Y:S01]  /*15e80*/  HGMMA.64x128x16.F32.BF16 R88, R152, gdesc[UR8].tnspB, R88, gsb0 ;  /* 0x41e0000898587df0 */ /* 0x000fe20008001858 */
[----:B------:R-:W-:Y:S01]  /*15e90*/  R2UR UR10, R8 ;  /* 0x00000000080a72ca */ /* 0x000fe200000e0000 */
[----:B------:R-:W0:Y:S01]  /*15ea0*/  MUFU.TANH R169, R169 ;  /* 0x000000a900a97308 */ /* 0x000e220000002400 */
[----:B------:R-:W-:Y:S01]  /*15eb0*/  R2UR UR11, R9 ;  /* 0x00000000090b72ca */ /* 0x000fe200000e0000 */
[----:B------:R-:W-:Y:S01]  /*15ec0*/  IMAD.MOV.U32 R9, RZ, RZ, 0x40000040 ;  /* 0x40000040ff097424 */ /* 0x000fe200078e00ff */
[----:B------:R-:W-:Y:S01]  /*15ed0*/  FMNMX.FTZ R20, R85, R20, !PT ;  /* 0x0000001455147209 */ /* 0x000fe20007810000 */
[----:B------:R-:W-:-:S03]  /*15ee0*/  FFMA.FTZ R193, R237, R42, -R56 ;  /* 0x0000002aedc17223 */ /* 0x000fc60000010838 */
[----:B------:R-:W-:Y:S01]  /*15ef0*/  FMNMX.FTZ R20, R67, R20, !PT ;  /* 0x0000001443147209 */ /* 0x000fe20007810000 */
[----:B------:R-:W1:Y:S08]  /*15f00*/  MUFU.TANH R171, R171 ;  /* 0x000000ab00ab7308 */ /* 0x000e700000002400 */
[----:B------:R-:W-:Y:S01]  /*15f10*/  MUFU.EX2 R172, R172 ;  /* 0x000000ac00ac7308 */ /* 0x000fe20000000800 */
[----:B0-----:R-:W-:-:S04]  /*15f20*/  FMNMX.FTZ R20, R169, R20, !PT ;  /* 0x00000014a9147209 */ /* 0x001fc80007810000 */
[----:B------:R-:W-:-:S03]  /*15f30*/  FMNMX.FTZ R20, R71, R20, !PT ;  /* 0x0000001447147209 */ /* 0x000fc60007810000 */
[----:B------:R-:W-:Y:S01]  /*15f40*/  MUFU.EX2 R174, R174 ;  /* 0x000000ae00ae7308 */ /* 0x000fe20000000800 */
[----:B-1----:R-:W-:-:S04]  /*15f50*/  FMNMX.FTZ R20, R171, R20, !PT ;  /* 0x00000014ab147209 */ /* 0x002fc80007810000 */
[----:B------:R-:W-:Y:S01]  /*15f60*/  FMNMX.FTZ R7, R75, R20, !PT ;  /* 0x000000144b077209 */ /* 0x000fe20007810000 */
[----:B------:R-:W-:Y:S02]  /*15f70*/  FFMA.FTZ R20, R175, R42, -R56 ;  /* 0x0000002aaf147223 */ /* 0x000fe40000010838 */
        /* <DEDUP_REMOVED lines=9> */
[----:B------:R-:W-:Y:S02]  /*16010*/  MUFU.EX2 R193, R193 ;  /* 0x000000c100c17308 */ /* 0x000fe40000000800 */
[----:B------:R-:W0:Y:S06]  /*16020*/  SHFL.BFLY PT, R7, R8, 0x2, 0x1f ;  /* 0x0c401f0008077f89 */ /* 0x000e2c00000e0000 */
[----:B------:R-:W-:Y:S08]  /*16030*/  MUFU.EX2 R65, R65 ;  /* 0x0000004100417308 */ /* 0x000ff00000000800 */
[----:B------:R-:W-:Y:S08]  /*16040*/  MUFU.EX2 R20, R20 ;  /* 0x0000001400147308 */ /* 0x000ff00000000800 */
[----:B------:R-:W-:Y:S01]  /*16050*/  MUFU.EX2 R26, R26 ;  /* 0x0000001a001a7308 */ /* 0x000fe20000000800 */
[----:B0-----:R-:W-:Y:S01]  /*16060*/  FMNMX.FTZ R7, R8, R7, !PT ;  /* 0x0000000708077209 */ /* 0x001fe20007810000 */
[----:B------:R-:W-:-:S06]  /*16070*/  VIADD R8, R6, 0x300 ;  /* 0x0000030006087836 */ /* 0x000fcc0000000000 */
        /* <DEDUP_REMOVED lines=10> */
[----:B------:R-:W-:Y:S01]  /*16120*/  R2UR UR10, R8 ;  /* 0x00000000080a72ca */ /* 0x000fe200000e0000 */
[-CC-:B------:R-:W-:Y:S01]  /*16130*/  FFMA.FTZ R155, R195, R42.reuse, -R56.reuse ;  /* 0x0000002ac39b7223 */ /* 0x180fe20000010838 */
[----:B------:R-:W-:Y:S01]  /*16140*/  R2UR UR11, R9 ;  /* 0x00000000090b72ca */ /* 0x000fe200000e0000 */
[-CC-:B------:R-:W-:Y:S01]  /*16150*/  FFMA.FTZ R152, R235, R42.reuse, -R56.reuse ;  /* 0x0000002aeb987223 */ /* 0x180fe20000010838 */
[----:B------:R-:W-:Y:S01]  /*16160*/  FFMA.FTZ R34, R48, R42, -R56 ;  /* 0x0000002a30227223 */ /* 0x000fe20000010838 */
[----:B------:R-:W-:Y:S01]  /*16170*/  VIADD R8, R6, 0x380 ;  /* 0x0000038006087836 */ /* 0x000fe20000000000 */
        /* <DEDUP_REMOVED lines=14> */
[----:B------:R-:W0:Y:S01]  /*16260*/  SHFL.BFLY PT, R36, R7, 0x1, 0x1f ;  /* 0x0c201f0007247f89 */ /* 0x000e2200000e0000 */
[-CC-:B------:R-:W-:Y:S01]  /*16270*/  FFMA.FTZ R69, R73, R42.reuse, -R56.reuse ;  /* 0x0000002a49457223 */ /* 0x180fe20000010838 */
[-CC-:B------:R-:W-:Y:S01]  /*16280*/  FFMA.FTZ R156, R38, R42.reuse, -R56.reuse ;  /* 0x0000002a269c7223 */ /* 0x180fe20000010838 */
[----:B------:R-:W-:Y:S01]  /*16290*/  HGMMA.64x128x16.F32.BF16 R88, R160, gdesc[UR8].tnspB, R88, gsb0 ;  /* 0x41e00008a0587df0 */ /* 0x000fe20008001858 */
[-CC-:B------:R-:W-:Y:S01]  /*162a0*/  FFMA.FTZ R158, R173, R42.reuse, -R56.reuse ;  /* 0x0000002aad9e7223 */ /* 0x180fe20000010838 */
[-CC-:B------:R-:W-:Y:S01]  /*162b0*/  FFMA.FTZ R73, R44, R42.reuse, -R56.reuse ;  /* 0x0000002a2c497223 */ /* 0x180fe20000010838 */
[----:B------:R-:W-:Y:S01]  /*162c0*/  FFMA.FTZ R56, R81, R42, -R56 ;  /* 0x0000002a51387223 */ /* 0x000fe20000010838 */
[----:B------:R-:W-:Y:S01]  /*162d0*/  R2UR UR10, R8 ;  /* 0x00000000080a72ca */ /* 0x000fe200000e0000 */
[----:B------:R-:W-:Y:S08]  /*162e0*/  MUFU.EX2 R157, R157 ;  /* 0x0000009d009d7308 */ /* 0x000ff00000000800 */
[----:B------:R-:W-:Y:S01]  /*162f0*/  MUFU.EX2 R156, R156 ;  /* 0x0000009c009c7308 */ /* 0x000fe20000000800 */
[----:B0-----:R-:W-:-:S07]  /*16300*/  FMNMX.FTZ R7, R7, R36, !PT ;  /* 0x0000002407077209 */ /* 0x001fce0007810000 */
[----:B------:R-:W-:Y:S01]  /*16310*/  MUFU.EX2 R158, R158 ;  /* 0x0000009e009e7308 */ /* 0x000fe20000000800 */
[C---:B------:R-:W-:Y:S01]  /*16320*/  FADD.FTZ R9, -R7.reuse, R5 ;  /* 0x0000000507097221 */ /* 0x040fe20000010100 */
[----:B------:R-:W-:-:S03]  /*16330*/  FMUL.FTZ R36, R7, R42 ;  /* 0x0000002a07247220 */ /* 0x000fc60000410000 */
[-C--:B------:R-:W-:Y:S01]  /*16340*/  FMUL.FTZ R9, R9, R42.reuse ;  /* 0x0000002a09097220 */ /* 0x080fe20000410000 */
[-CC-:B------:R-:W-:Y:S01]  /*16350*/  FFMA.FTZ R14, R14, R42.reuse, -R36.reuse ;  /* 0x0000002a0e0e7223 */ /* 0x180fe20000010824 */
[-CC-:B------:R-:W-:Y:S01]  /*16360*/  FFMA.FTZ R181, R15, R42.reuse, -R36.reuse ;  /* 0x0000002a0fb57223 */ /* 0x180fe20000010824 */
[-CC-:B------:R-:W-:Y:S01]  /*16370*/  FFMA.FTZ R183, R24, R42.reuse, -R36.reuse ;  /* 0x0000002a18b77223 */ /* 0x180fe20000010824 */
[----:B------:R0:W-:Y:S01]  /*16380*/  MUFU.EX2 R81, R9 ;  /* 0x0000000900517308 */ /* 0x0001e20000000800 */
[-C--:B------:R-:W-:Y:S01]  /*16390*/  FFMA.FTZ R24, R25, R42.reuse, -R36 ;  /* 0x0000002a19187223 */ /* 0x080fe20000010824 */
[----:B------:R-:W-:Y:S02]  /*163a0*/  @!P1 IMAD R25, R185, 0x8, R2 ;  /* 0x00000008b9199824 */ /* 0x000fe400078e0202 */
[-CC-:B------:R-:W-:Y:S01]  /*163b0*/  FFMA.FTZ R177, R28, R42.reuse, -R36.reuse ;  /* 0x0000002a1cb17223 */ /* 0x180fe20000010824 */
[-CC-:B------:R-:W-:Y:S01]  /*163c0*/  FFMA.FTZ R28, R29, R42.reuse, -R36.reuse ;  /* 0x0000002a1d1c7223 */ /* 0x180fe20000010824 */
[----:B------:R-:W-:Y:S01]  /*163d0*/  FFMA.FTZ R179, R32, R42, -R36 ;  /* 0x0000002a20b37223 */ /* 0x000fe20000010824 */
[----:B------:R-:W-:-:S02]  /*163e0*/  @!P1 VIADD R29, R25, 0x28840 ;  /* 0x00028840191d9836 */ /* 0x000fc40000000000 */
[-CC-:B------:R-:W-:Y:S01]  /*163f0*/  FFMA.FTZ R32, R33, R42.reuse, -R36.reuse ;  /* 0x0000002a21207223 */ /* 0x180fe20000010824 */
[----:B------:R-:W1:Y:S01]  /*16400*/  MUFU.EX2 R14, R14 ;  /* 0x0000000e000e7308 */ /* 0x000e620000000800 */
[----:B0-----:R-:W-:Y:S01]  /*16410*/  IMAD.MOV.U32 R9, RZ, RZ, 0x40000040 ;  /* 0x40000040ff097424 */ /* 0x001fe200078e00ff */
[----:B------:R-:W-:Y:S01]  /*16420*/  IADD3 R33, -R194, 0xb, RZ ;  /* 0x0000000bc2217810 */ /* 0x000fe20007ffe1ff */
[-CC-:B------:R-:W-:Y:S01]  /*16430*/  FFMA.FTZ R173, R39, R42.reuse, -R36.reuse ;  /* 0x0000002a27ad7223 */ /* 0x180fe20000010824 */
[----:B------:R-:W-:Y:S01]  /*16440*/  @!P1 PRMT R29, RZ, 0x654, R29 ;  /* 0x00000654ff1d9816 */ /* 0x000fe2000000001d */
[-CC-:B------:R-:W-:Y:S01]  /*16450*/  FFMA.FTZ R38, R43, R42.reuse, -R36.reuse ;  /* 0x0000002a2b267223 */ /* 0x180fe20000010824 */
[----:B------:R-:W-:Y:S01]  /*16460*/  R2UR UR11, R9 ;  /* 0x00000000090b72ca */ /* 0x000fe200000e0000 */
        /* <DEDUP_REMOVED lines=10> */
[----:B-1----:R-:W-:Y:S01]  /*16510*/  FFMA.FTZ R46, R81, R0, R14 ;  /* 0x00000000512e7223 */ /* 0x002fe2000001000e */
[-CC-:B------:R-:W-:Y:S01]  /*16520*/  FFMA.FTZ R61, R61, R42.reuse, -R36.reuse ;  /* 0x0000002a3d3d7223 */ /* 0x180fe20000010824 */
[-CC-:B------:R-:W-:Y:S01]  /*16530*/  FFMA.FTZ R3, R63, R42.reuse, -R36.reuse ;  /* 0x0000002a3f037223 */ /* 0x180fe20000010824 */
[-CC-:B------:R-:W-:Y:S01]  /*16540*/  FFMA.FTZ R75, R75, R42.reuse, -R36.reuse ;  /* 0x0000002a4b4b7223 */ /* 0x180fe20000010824 */
[-CC-:B------:R-:W-:Y:S01]  /*16550*/  FFMA.FTZ R50, R50, R42.reuse, -R36.reuse ;  /* 0x0000002a32327223 */ /* 0x180fe20000010824 */
[-CC-:B------:R-:W-:Y:S01]  /*16560*/  FFMA.FTZ R79, R79, R42.reuse, -R36.reuse ;  /* 0x0000002a4f4f7223 */ /* 0x180fe20000010824 */
[----:B------:R-:W-:Y:S01]  /*16570*/  FFMA.FTZ R52, R52, R42, -R36 ;  /* 0x0000002a34347223 */ /* 0x000fe20000010824 */
[----:B------:R-:W-:Y:S01]  /*16580*/  MUFU.EX2 R24, R24 ;  /* 0x0000001800187308 */ /* 0x000fe20000000800 */
[C---:B0-----:R-:W-:Y:S01]  /*16590*/  FADD.FTZ R46, R181.reuse, R46 ;  /* 0x0000002eb52e7221 */ /* 0x041fe20000010000 */
[----:B------:R-:W-:Y:S01]  /*165a0*/  F2FP.BF16.F32.PACK_AB R181, R181, R14 ;  /* 0x0000000eb5b5723e */ /* 0x000fe200000010ff */
[-CC-:B------:R-:W-:Y:S01]  /*165b0*/  FFMA.FTZ R83, R83, R42.reuse, -R36.reuse ;  /* 0x0000002a53537223 */ /* 0x180fe20000010824 */
[----:B------:R-:W-:-:S04]  /*165c0*/  FFMA.FTZ R54, R54, R42, -R36 ;  /* 0x0000002a36367223 */ /* 0x000fc80000010824 */
        /* <DEDUP_REMOVED lines=12> */
[----:B------:R-:W-:Y:S01]  /*16690*/  MUFU.EX2 R15, R15 ;  /* 0x0000000f000f7308 */ /* 0x000fe20000000800 */
[----:B------:R-:W-:Y:S07]  /*166a0*/  HGMMA.64x128x16.F32.BF16 R88, R164, gdesc[UR8].tnspB, R88, gsb0 ;  /* 0x41e00008a4587df0 */ /* 0x000fee0008001858 */
[----:B------:R-:W-:Y:S08]  /*166b0*/  MUFU.EX2 R44, R44 ;  /* 0x0000002c002c7308 */ /* 0x000ff00000000800 */
        /* <DEDUP_REMOVED lines=13> */
[----:B------:R-:W0:Y:S08]  /*16790*/  MUFU.EX2 R79, R79 ;  /* 0x0000004f004f7308 */ /* 0x000e300000000800 */
[----:B------:R-:W-:Y:S01]  /*167a0*/  MUFU.EX2 R52, R52 ;  /* 0x0000003400347308 */ /* 0x000fe20000000800 */
[----:B-1----:R-:W-:-:S07]  /*167b0*/  F2FP.BF16.F32.PACK_AB R162, R73, R26 ;  /* 0x0000001a49a2723e */ /* 0x002fce00000010ff */
[----:B------:R-:W-:Y:S01]  /*167c0*/  MUFU.EX2 R83, R83 ;  /* 0x0000005300537308 */ /* 0x000fe20000000800 */
[----:B0-----:R-:W-:-:S07]  /*167d0*/  F2FP.BF16.F32.PACK_AB R163, R79, R50 ;  /* 0x000000324fa3723e */ /* 0x001fce00000010ff */
[----:B------:R-:W-:Y:S01]  /*167e0*/  MUFU.EX2 R54, R54 ;  /* 0x0000003600367308 */ /* 0x000fe20000000800 */
[----:B------:R-:W-:Y:S02]  /*167f0*/  WARPGROUP.DEPBAR.LE gsb0, 0x0 ;  /* 0x00008000000079c5 */ /* 0x000fe40000010000 */
[----:B------:R0:W-:Y:S06]  /*16800*/  BAR.ARV R33, 0x100 ;  /* 0x000400210000751d */ /* 0x0001ec0000002000 */
[----:B------:R1:W-:Y:S01]  /*16810*/  @!P1 SYNCS.ARRIVE.TRANS64.RED.A1T0 RZ, [R29+URZ], RZ ;  /* 0x000000ff1dff99a7 */ /* 0x0003e2000810043f */
[----:B------:R-:W-:Y:S01]  /*16820*/  F2FP.BF16.F32.PACK_AB R166, R5, R34 ;  /* 0x0000002205a6723e */ /* 0x000fe200000010ff */
[-C--:B------:R-:W-:Y:S01]  /*16830*/  FMUL.FTZ R88, R88, R10.reuse ;  /* 0x0000000a58587220 */ /* 0x080fe20000410000 */
[-C--:B------:R-:W-:Y:S01]  /*16840*/  FMUL.FTZ R89, R89, R10.reuse ;  /* 0x0000000a59597220 */ /* 0x080fe20000410000 */
[-C--:B------:R-:W-:Y:S01]  /*16850*/  FMUL.FTZ R92, R92, R10.reuse ;  /* 0x0000000a5c5c7220 */ /* 0x080fe20000410000 */
[-C--:B------:R-:W-:Y:S01]  /*16860*/  FMUL.FTZ R93, R93, R10.reuse ;  /* 0x0000000a5d5d7220 */ /* 0x080fe20000410000 */
[-C--:B------:R-:W-:Y:S01]  /*16870*/  FMUL.FTZ R96, R96, R10.reuse ;  /* 0x0000000a60607220 */ /* 0x080fe20000410000 */
[----:B------:R-:W-:Y:S01]  /*16880*/  FMUL.FTZ R97, R97, R10 ;  /* 0x0000000a61617220 */ /* 0x000fe20000410000 */
[----:B-1----:R-:W-:-:S02]  /*16890*/  @!P1 IMAD R29, R11, 0x8, R2 ;  /* 0x000000080b1d9824 */ /* 0x002fc400078e0202 */
[----:B------:R-:W-:Y:S01]  /*168a0*/  FADD.FTZ R11, R183, R46 ;  /* 0x0000002eb70b7221 */ /* 0x000fe20000010000 */
[----:B------:R-:W-:Y:S01]  /*168b0*/  F2FP.BF16.F32.PACK_AB R183, R24, R183 ;  /* 0x000000b718b7723e */ /* 0x000fe200000010ff */
[----:B------:R-:W-:Y:S01]  /*168c0*/  FMUL.FTZ R100, R100, R10 ;  /* 0x0000000a64647220 */ /* 0x000fe20000410000 */
[----:B------:R-:W-:Y:S02]  /*168d0*/  @!P1 VIADD R29, R29, 0x28860 ;  /* 0x000288601d1d9836 */ /* 0x000fe40000000000 */
[----:B------:R-:W-:Y:S01]  /*168e0*/  FADD.FTZ R46, R24, R11 ;  /* 0x0000000b182e7221 */ /* 0x000fe20000010000 */
[----:B------:R-:W-:Y:S01]  /*168f0*/  FFMA.FTZ R11, R85, R42, -R36 ;  /* 0x0000002a550b7223 */ /* 0x000fe20000010824 */
[-C--:B------:R-:W-:Y:S01]  /*16900*/  FMUL.FTZ R101, R101, R10.reuse ;  /* 0x0000000a65657220 */ /* 0x080fe20000410000 */
[-C--:B------:R-:W-:Y:S01]  /*16910*/  FMUL.FTZ R104, R104, R10.reuse ;  /* 0x0000000a68687220 */ /* 0x080fe20000410000 */
[----:B0-----:R-:W-:Y:S01]  /*16920*/  @!P1 PRMT R33, RZ, 0x654, R29 ;  /* 0x00000654ff219816 */ /* 0x001fe2000000001d */
[----:B------:R-:W-:Y:S01]  /*16930*/  FADD.FTZ R29, R21, R48 ;  /* 0x00000030151d7221 */ /* 0x000fe20000010000 */
[----:B------:R-:W-:Y:S01]  /*16940*/  FMUL.FTZ R105, R105, R10 ;  /* 0x0000000a69697220 */ /* 0x000fe20000410000 */
[----:B------:R-:W-:Y:S01]  /*16950*/  MUFU.EX2 R11, R11 ;  /* 0x0000000b000b7308 */ /* 0x000fe20000000800 */
[----:B------:R0:W-:Y:S01]  /*16960*/  @!P1 SYNCS.ARRIVE.TRANS64.RED.A1T0 RZ, [R33+URZ], RZ ;  /* 0x000000ff21ff99a7 */ /* 0x0001e2000810043f */
[----:B------:R-:W-:Y:S01]  /*16970*/  FADD.FTZ R48, R176, R29 ;  /* 0x0000001db0307221 */ /* 0x000fe20000010000 */
[----:B------:R-:W-:Y:S01]  /*16980*/  FADD.FTZ R29, R177, R46 ;  /* 0x0000002eb11d7221 */ /* 0x000fe20000010000 */
[--C-:B------:R-:W-:Y:S01]  /*16990*/  FFMA.FTZ R46, R67, R42, -R36.reuse ;  /* 0x0000002a432e7223 */ /* 0x100fe20000010824 */
[----:B------:R-:W-:Y:S01]  /*169a0*/  F2FP.BF16.F32.PACK_AB R177, R28, R177 ;  /* 0x000000b11cb1723e */ /* 0x000fe200000010ff */
[----:B------:R-:W-:Y:S01]  /*169b0*/  FMUL.FTZ R108, R108, R10 ;  /* 0x0000000a6c6c7220 */ /* 0x000fe20000410000 */
[----:B------:R-:W-:Y:S01]  /*169c0*/  FADD.FTZ R56, R28, R29 ;  /* 0x0000001d1c387221 */ /* 0x000fe20000010000 */
[-C--:B------:R-:W-:Y:S01]  /*169d0*/  FFMA.FTZ R29, R169, R42.reuse, -R36 ;  /* 0x0000002aa91d7223 */ /* 0x080fe20000010824 */
[----:B0-----:R-:W-:Y:S01]  /*169e0*/  FADD.FTZ R33, R153, R48 ;  /* 0x0000003099217221 */ /* 0x001fe20000010000 */
[----:B------:R-:W0:Y:S01]  /*169f0*/  MUFU.EX2 R46, R46 ;  /* 0x0000002e002e7308 */ /* 0x000e220000000800 */
[----:B------:R-:W-:Y:S01]  /*16a00*/  FFMA.FTZ R48, R71, R42, -R36 ;  /* 0x0000002a47307223 */ /* 0x000fe20000010824 */
[----:B------:R-:W-:Y:S01]  /*16a10*/  F2FP.BF16.F32.PACK_AB R169, R44, R15 ;  /* 0x0000000f2ca9723e */ /* 0x000fe200000010ff */
[----:B------:R-:W-:Y:S01]  /*16a20*/  FADD.FTZ R58, R178, R33 ;  /* 0x00000021b23a7221 */ /* 0x000fe20000010000 */
[----:B------:R-:W-:Y:S01]  /*16a30*/  FADD.FTZ R33, R179, R56 ;  /* 0x00000038b3217221 */ /* 0x000fe20000010000 */
[----:B------:R-:W-:Y:S01]  /*16a40*/  F2FP.BF16.F32.PACK_AB R176, R153, R176 ;  /* 0x000000b099b0723e */ /* 0x000fe200000010ff */
[----:B------:R-:W-:Y:S01]  /*16a50*/  FFMA.FTZ R36, R87, R42, -R36 ;  /* 0x0000002a57247223 */ /* 0x000fe20000010824 */
[----:B------:R-:W-:Y:S01]  /*16a60*/  FADD.FTZ R39, R27, R58 ;  /* 0x0000003a1b277221 */ /* 0x000fe20000010000 */
[----:B------:R-:W-:Y:S01]  /*16a70*/  FADD.FTZ R56, R32, R33 ;  /* 0x0000002120387221 */ /* 0x000fe20000010000 */
[----:B------:R-:W1:Y:S01]  /*16a80*/  MUFU.EX2 R29, R29 ;  /* 0x0000001d001d7308 */ /* 0x000e620000000800 */
[----:B------:R-:W-:Y:S01]  /*16a90*/  F2FP.BF16.F32.PACK_AB R153, R25, R8 ;  /* 0x000000081999723e */ /* 0x000fe200000010ff */
        /* <DEDUP_REMOVED lines=26> */
[----:B------:R-:W-:Y:S01]  /*16c40*/  F2FP.BF16.F32.PACK_AB R170, R155, R170 ;  /* 0x000000aa9baa723e */ /* 0x000fe200000010ff */
[----:B------:R-:W-:Y:S01]  /*16c50*/  FMUL.FTZ R129, R129, R10 ;  /* 0x0000000a81817220 */ /* 0x000fe20000410000 */
[----:B------:R-:W-:Y:S01]  /*16c60*/  FADD.FTZ R13, R155, R14 ;  /* 0x0000000e9b0d7221 */ /* 0x000fe20000010000 */
[----:B------:R-:W-:Y:S01]  /*16c70*/  FADD.FTZ R21, R9, R24 ;  /* 0x0000001809157221 */ /* 0x000fe20000010000 */
[----:B------:R-:W3:Y:S01]  /*16c80*/  MUFU.EX2 R14, R75 ;  /* 0x0000004b000e7308 */ /* 0x000ee20000000800 */
[----:B------:R-:W-:Y:S01]  /*16c90*/  F2FP.BF16.F32.PACK_AB R155, R3, R0 ;  /* 0x00000000039b723e */ /* 0x000fe200000010ff */
        /* <DEDUP_REMOVED lines=25> */
[----:B-1----:R-:W-:Y:S01]  /*16e30*/  FADD.FTZ R9, R29, R24 ;  /* 0x000000181d097221 */ /* 0x002fe20000010000 */
[C---:B------:R-:W-:Y:S01]  /*16e40*/  F2FP.BF16.F32.PACK_AB R158, R159.reuse, R158 ;  /* 0x0000009e9f9e723e */ /* 0x040fe200000010ff */
[-C--:B------:R-:W-:Y:S01]  /*16e50*/  FMUL.FTZ R90, R90, R81.reuse ;  /* 0x000000515a5a7220 */ /* 0x080fe20000410000 */
[----:B------:R-:W-:Y:S01]  /*16e60*/  FADD.FTZ R13, R159, R28 ;  /* 0x0000001c9f0d7221 */ /* 0x000fe20000010000 */
[----:B--2---:R-:W-:Y:S01]  /*16e70*/  FADD.FTZ R6, R48, R9 ;  /* 0x0000000930067221 */ /* 0x004fe20000010000 */
[----:B------:R-:W-:Y:S01]  /*16e80*/  F2FP.BF16.F32.PACK_AB R178, R27, R178 ;  /* 0x000000b21bb2723e */ /* 0x000fe200000010ff */
[----:B------:R-:W-:Y:S01]  /*16e90*/  FMUL.FTZ R91, R91, R81 ;  /* 0x000000515b5b7220 */ /* 0x000fe20000410000 */
[----:B------:R-:W-:Y:S01]  /*16ea0*/  FADD.FTZ R8, R20, R13 ;  /* 0x0000000d14087221 */ /* 0x000fe20000010000 */
[----:B------:R-:W-:Y:S01]  /*16eb0*/  FADD.FTZ R9, R161, R6 ;  /* 0x00000006a1097221 */ /* 0x000fe20000010000 */
[----:B------:R-:W-:Y:S01]  /*16ec0*/  F2FP.BF16.F32.PACK_AB R179, R32, R179 ;  /* 0x000000b320b3723e */ /* 0x000fe200000010ff */
[-C--:B------:R-:W-:Y:S01]  /*16ed0*/  FMUL.FTZ R94, R94, R81.reuse ;  /* 0x000000515e5e7220 */ /* 0x080fe20000410000 */
[----:B------:R-:W-:Y:S01]  /*16ee0*/  FADD.FTZ R3, R69, R8 ;  /* 0x0000000845037221 */ /* 0x000fe20000010000 */
[----:B---3--:R-:W-:Y:S01]  /*16ef0*/  FADD.FTZ R9, R14, R9 ;  /* 0x000000090e097221 */ /* 0x008fe20000010000 */
        /* <DEDUP_REMOVED lines=58> */
.L_x_7941:
[----:B------:R-:W-:Y:S05]  /*172a0*/  WARPSYNC.ALL ;  /* 0x0000000000007948 */ /* 0x000fea0003800000 */
[----:B------:R-:W-:Y:S06]  /*172b0*/  BAR.ARV 0x8, 0x120 ;  /* 0x0204800000007b1d */ /* 0x000fec0000002000 */
[----:B------:R-:W-:Y:S05]  /*172c0*/  @!P0 BRA `(.L_x_7952) ;  /* 0x0000000000048947 */ /* 0x000fea0003800000 */
[----:B------:R-:W-:Y:S01]  /*172d0*/  BPT.TRAP 0x1 ;  /* 0x000000040000795c */ /* 0x000fe20000300000 */
.L_x_7952:
[----:B------:R-:W-:Y:S01]  /*172e0*/  IMAD R11, R185, 0x8, R2 ;  /* 0x00000008b90b7824 */ /* 0x000fe200078e0202 */
[----:B------:R-:W-:-:S04]  /*172f0*/  SHF.L.U32 R4, R190, 0x1f, RZ ;  /* 0x0000001fbe047819 */ /* 0x000fc800000006ff */
[----:B------:R0:W1:Y:S01]  /*17300*/  SYNCS.PHASECHK.TRANS64.TRYWAIT P2, [R11+URZ+0x28850], R4 ;  /* 0x028850040b0075a7 */ /* 0x000062000804017f */
[----:B------:R-:W-:Y:S05]  /*17310*/  @!P0 BRA `(.L_x_7953) ;  /* 0x0000000000048947 */ /* 0x000fea0003800000 */
[----:B------:R-:W-:Y:S01]  /*17320*/  BPT.TRAP 0x1 ;  /* 0x000000040000795c */ /* 0x000fe20000300000 */
.L_x_7953:
[----:B------:R-:W-:-:S05]  /*17330*/  VIADD R2, R2, 0x400 ;  /* 0x0000040002027836 */ /* 0x000fca0000000000 */
[----:B------:R-:W-:-:S04]  /*17340*/  SHF.R.U32.HI R2, RZ, 0x4, R2 ;  /* 0x00000004ff027819 */ /* 0x000fc80000011602 */
[----:B------:R-:W-:-:S04]  /*17350*/  LOP3.LUT R2, R2, 0x3fff, RZ, 0xc0, !PT ;  /* 0x00003fff02027812 */ /* 0x000fc800078ec0ff */
[----:B------:R-:W-:Y:S01]  /*17360*/  LOP3.LUT R2, R2, 0x4000000, RZ, 0xfc, !PT ;  /* 0x0400000002027812 */ /* 0x000fe200078efcff */
[----:B-1----:R-:W-:Y:S06]  /*17370*/  @P2 BRA `(.L_x_7954) ;  /* 0x0000000000082947 */ /* 0x002fec0003800000 */
[----:B------:R-:W1:Y:S02]  /*17380*/  SYNCS.PHASECHK.TRANS64.TRYWAIT P0, [R11+URZ+0x28850], R4 ;  /* 0x028850040b0075a7 */ /* 0x000e64000800017f */
[----:B-1----:R-:W-:Y:S05]  /*17390*/  @!P0 BRA `(.L_x_7955) ;  /* 0x0000009c00688947 */ /* 0x002fea0003800000 */
.L_x_7954:
[----:B01----:R-:W-:Y:S01]  /*173a0*/  IMAD R4, R185, 0x800, R2 ;  /* 0x00000800b9047824 */ /* 0x003fe200078e0202 */
[----:B------:R-:W-:Y:S05]  /*173b0*/  WARPSYNC.ALL ;  /* 0x0000000000007948 */ /* 0x000fea0003800000 */
[----:B------:R-:W-:Y:S01]  /*173c0*/  IMAD.MOV.U32 R5, RZ, RZ, 0x40000040 ;  /* 0x40000040ff057424 */ /* 0x000fe200078e00ff */
[C---:B------:R-:W-:Y:S01]  /*173d0*/  R2UR UR6, R4.reuse ;  /* 0x00000000040672ca */ /* 0x040fe200000e0000 */
[----:B------:R-:W-:Y:S01]  /*173e0*/  WARPGROUP.ARRIVE ;  /* 0x00000000000079c5 */ /* 0x000fe20000000000 */
[----:B------:R-:W-:Y:S01]  /*173f0*/  VIADD R8, R4, 0x80 ;  /* 0x0000008004087836 */ /* 0x000fe20000000000 */
[----:B------:R-:W0:Y:S01]  /*17400*/  SHFL.BFLY PT, R2, R3, 0x2, 0x1f ;  /* 0x0c401f0003027f89 */ /* 0x000e2200000e0000 */
[----:B------:R-:W-:Y:S01]  /*17410*/  R2UR UR7, R5 ;  /* 0x00000000050772ca */ /* 0x000fe200000e0000 */
[----:B------:R-:W-:-:S02]  /*17420*/  IMAD.MOV.U32 R9, RZ, RZ, 0x40000040 ;  /* 0x40000040ff097424 */ /* 0x000fc400078e00ff */
[----:B------:R-:W-:Y:S02]  /*17430*/  IMAD.MOV.U32 R5, RZ, RZ, 0x40000040 ;  /* 0x40000040ff057424 */ /* 0x000fe400078e00ff */
[----:B------:R-:W-:Y:S02]  /*17440*/  IMAD.MOV.U32 R37, RZ, RZ, RZ ;  /* 0x000000ffff257224 */ /* 0x000fe400078e00ff */
[----:B------:R-:W-:Y:S02]  /*17450*/  VIADD R185, R185, 0x1 ;  /* 0x00000001b9b97836 */ /* 0x000fe40000000000 */
[----:B------:R-:W-:-:S03]  /*17460*/  VIADD R223, R223, 0x1 ;  /* 0x00000001dfdf7836 */ /* 0x000fc60000000000 */
[----:B------:R-:W-:Y:S01]  /*17470*/  ISETP.NE.AND P0, PT, R185, 0x2, PT ;  /* 0x00000002b900780c */ /* 0x000fe20003f05270 */
[----:B------:R-:W-:Y:S01]  /*17480*/  HGMMA.64x128x16.F32.BF16 R88, R180, gdesc[UR4].tnspB, R88, gsb0 ;  /* 0x41e00004b4587df0 */ /* 0x000fe20008001858 */
[----:B------:R-:W-:Y:S01]  /*17490*/  R2UR UR6, R8 ;  /* 0x00000000080672ca */ /* 0x000fe200000e0000 */
[----:B------:R-:W-:Y:S01]  /*174a0*/  VIADD R8, R4, 0x100 ;  /* 0x0000010004087836 */ /* 0x000fe20000000000 */
[----:B------:R-:W-:Y:S01]  /*174b0*/  R2UR UR7, R9 ;  /* 0x00000000090772ca */ /* 0x000fe200000e0000 */
[----:B------:R-:W-:Y:S01]  /*174c0*/  IMAD.MOV.U32 R9, RZ, RZ, 0x40000040 ;  /* 0x40000040ff097424 */ /* 0x000fe200078e00ff */
[----:B------:R-:W-:Y:S01]  /*174d0*/  SEL R185, R185, RZ, P0 ;  /* 0x000000ffb9b97207 */ /* 0x000fe20000000000 */
[----:B0-----:R-:W-:Y:S01]  /*174e0*/  FADD.FTZ R2, R2, R3 ;  /* 0x0000000302027221 */ /* 0x001fe20000010000 */
[----:B------:R-:W-:-:S04]  /*174f0*/  SEL R3, RZ, 0x1, P0 ;  /* 0x00000001ff037807 */ /* 0x000fc80000000000 */
[----:B------:R-:W-:Y:S01]  /*17500*/  LOP3.LUT R190, R190, R3, RZ, 0x3c, !PT ;  /* 0x00000003bebe7212 */ /* 0x000fe200078e3cff */
        /* <DEDUP_REMOVED lines=34> */
[----:B------:R-:W-:Y:S01]  /*17730*/  @!P1 VIADD R8, R11, 0x28860 ;  /* 0x000288600b089836 */ /* 0x000fe20000000000 */
[----:B------:R-:W-:-:S04]  /*17740*/  R2UR UR7, R9 ;  /* 0x00000000090772ca */ /* 0x000fc800000e0000 */
[----:B------:R-:W-:Y:S01]  /*17750*/  @!P1 PRMT R8, RZ, 0x654, R8 ;  /* 0x00000654ff089816 */ /* 0x000fe20000000008 */
[----:B------:R-:W-:Y:S02]  /*17760*/  WARPGROUP.DEPBAR.LE gsb0, 0x0 ;  /* 0x00008000000079c5 */ /* 0x000fe40000010000 */
[----:B------:R-:W-:-:S06]  /*17770*/  WARPGROUP.ARRIVE ;  /* 0x00000000000079c5 */ /* 0x000fcc0000000000 */
[----:B------:R-:W-:Y:S01]  /*17780*/  HGMMA.64x128x16.F32.BF16 R88, R160, gdesc[UR4].tnspB, R88, gsb0 ;  /* 0x41e00004a0587df0 */ /* 0x000fe20008001858 */
[----:B------:R-:W-:Y:S02]  /*17790*/  R2UR UR6, R4 ;  /* 0x00000000040672ca */ /* 0x000fe400000e0000 */
[----:B------:R-:W-:Y:S02]  /*177a0*/  R2UR UR7, R5 ;  /* 0x00000000050772ca */ /* 0x000fe400000e0000 */
[----:B------:R-:W0:Y:S02]  /*177b0*/  SHFL.BFLY PT, R5, R0, 0x2, 0x1f ;  /* 0x0c401f0000057f89 */ /* 0x000e2400000e0000 */
[----:B0-----:R-:W-:Y:S01]  /*177c0*/  FADD.FTZ R4, R5, R0 ;  /* 0x0000000005047221 */ /* 0x001fe20000010000 */
[----:B------:R-:W-:Y:S01]  /*177d0*/  IMAD.MOV.U32 R0, RZ, RZ, -0x800000 ;  /* 0xff800000ff007424 */ /* 0x000fe200078e00ff */
[----:B------:R-:W0:Y:S04]  /*177e0*/  SHFL.BFLY PT, R5, R2, 0x1, 0x1f ;  /* 0x0c201f0002057f89 */ /* 0x000e2800000e0000 */
[----:B------:R-:W1:Y:S01]  /*177f0*/  SHFL.BFLY PT, R9, R4, 0x1, 0x1f ;  /* 0x0c201f0004097f89 */ /* 0x000e6200000e0000 */
[----:B0-----:R-:W-:Y:S01]  /*17800*/  FADD.FTZ R10, R2, R5 ;  /* 0x00000005020a7221 */ /* 0x001fe20000010000 */
[----:B-1----:R-:W-:-:S04]  /*17810*/  FADD.FTZ R9, R4, R9 ;  /* 0x0000000904097221 */ /* 0x002fc80000010000 */
[----:B------:R-:W-:Y:S01]  /*17820*/  FSETP.NE.FTZ.AND P2, PT, R10, RZ, PT ;  /* 0x000000ff0a00720b */ /* 0x000fe20003f55000 */
[----:B------:R-:W-:Y:S01]  /*17830*/  IMAD.MOV.U32 R4, RZ, RZ, RZ ;  /* 0x000000ffff047224 */ /* 0x000fe200078e00ff */
[----:B------:R-:W-:-:S11]  /*17840*/  FSETP.NE.FTZ.AND P3, PT, R9, RZ, PT ;  /* 0x000000ff0900720b */ /* 0x000fd60003f75000 */
[----:B------:R-:W0:Y:S01]  /*17850*/  @P2 MUFU.LG2 R5, R10 ;  /* 0x0000000a00052308 */ /* 0x000e220000000c00 */
[C---:B------:R-:W-:Y:S01]  /*17860*/  @P2 FMUL.FTZ R2, R42.reuse, 0.69314718246459960938 ;  /* 0x3f3172182a022820 */ /* 0x040fe20000410000 */
[----:B------:R-:W-:-:S06]  /*17870*/  @P3 FMUL.FTZ R11, R42, 0.69314718246459960938 ;  /* 0x3f3172182a0b3820 */ /* 0x000fcc0000410000 */
[----:B------:R-:W1:Y:S08]  /*17880*/  @P3 MUFU.LG2 R6, R9 ;  /* 0x0000000900063308 */ /* 0x000e700000000c00 */
[----:B------:R-:W2:Y:S01]  /*17890*/  @P2 MUFU.RCP R37, R10 ;  /* 0x0000000a00252308 */ /* 0x000ea20000001000 */
[----:B0-----:R-:W-:-:S04]  /*178a0*/  @P2 FMUL.FTZ R5, R5, 0.69314718246459960938 ;  /* 0x3f31721805052820 */ /* 0x001fc80000410000 */
[----:B------:R-:W-:-:S03]  /*178b0*/  @P2 FFMA.FTZ R3, R2, R35, R5 ;  /* 0x0000002302032223 */ /* 0x000fc60000010005 */
[----:B------:R-:W0:Y:S01]  /*178c0*/  @P3 MUFU.RCP R4, R9 ;  /* 0x0000000900043308 */ /* 0x000e220000001000 */
[----:B-1----:R-:W-:-:S04]  /*178d0*/  @P3 FMUL.FTZ R6, R6, 0.69314718246459960938 ;  /* 0x3f31721806063820 */ /* 0x002fc80000410000 */
[----:B------:R-:W-:Y:S01]  /*178e0*/  @P3 FFMA.FTZ R0, R11, R7, R6 ;  /* 0x000000070b003223 */ /* 0x000fe20000010006 */
        /* <DEDUP_REMOVED lines=37> */
[----:B------:R-:W-:Y:S01]  /*17b40*/  PLOP3.LUT P1, PT, PT, PT, PT, 0x8, 0x0 ;  /* 0x000000000000781c */ /* 0x000fe20003f2e170 */
        /* <DEDUP_REMOVED lines=32> */
.L_x_7850:
[----:B------:R-:W-:Y:S05]  /*17d50*/  WARPSYNC.ALL ;  /* 0x0000000000007948 */ /* 0x000fea0003800000 */
[----:B------:R-:W1:Y:S08]  /*17d60*/  S2UR UR5, SR_CgaCtaId ;  /* 0x00000000000579c3 */ /* 0x000e700000008800 */
[----:B------:R-:W-:Y:S06]  /*17d70*/  BAR.SYNC.DEFER_BLOCKING 0x5, 0x120 ;  /* 0x0144800000007b1d */ /* 0x000fec0000010000 */
[----:B------:R-:W-:Y:S01]  /*17d80*/  UMOV UR4, 0x400 ;  /* 0x0000040000047882 */ /* 0x000fe20000000000 */
[----:B------:R-:W-:Y:S01]  /*17d90*/  BSSY B0, `(.L_x_7956) ;  /* 0x00001c7000007945 */ /* 0x000fe20003800000 */
[----:B-1----:R-:W-:-:S06]  /*17da0*/  ULEA UR4, UR5, UR4, 0x18 ;  /* 0x0000000405047291 */ /* 0x002fcc000f8ec03f */
[----:B------:R-:W-:-:S05]  /*17db0*/  IMAD.U32 R2, RZ, RZ, UR4 ;  /* 0x00000004ff027e24 */ /* 0x000fca000f8e00ff */
[----:B------:R1:W2:Y:S01]  /*17dc0*/  LDS.128 R192, [R2+0x288d0] ;  /* 0x0288d00002c07984 */ /* 0x0002a20000000c00 */
[----:B------:R-:W-:Y:S06]  /*17dd0*/  BAR.ARV 0x4, 0x120 ;  /* 0x0104800000007b1d */ /* 0x000fec0000002000 */
[----:B------:R-:W-:Y:S05]  /*17de0*/  @P1 BRA `(.L_x_7957) ;  /* 0x0000001000a81947 */ /* 0x000fea0003800000 */
[----:B------:R-:W3:Y:S01]  /*17df0*/  S2R R5, SR_SWINHI ;  /* 0x0000000000057919 */ /* 0x000ee20000002f00 */
        /* <DEDUP_REMOVED lines=10> */
[----:B---3--:R-:W-:-:S03]  /*17ea0*/  MOV R21, R5 ;  /* 0x0000000500157202 */ /* 0x008fc60000000f00 */
[----:B------:R-:W-:-:S03]  /*17eb0*/  IMAD.WIDE R8, R232, 0x2, R20 ;  /* 0x00000002e8087825 */ /* 0x000fc600078e0214 */
[C---:B------:R-:W-:Y:S02]  /*17ec0*/  IADD3 R91, P5, R8.reuse, 0x20, RZ ;  /* 0x00000020085b7810 */ /* 0x040fe40007fbe0ff */
[C---:B------:R-:W-:Y:S02]  /*17ed0*/  LOP3.LUT R29, R8.reuse, 0x380, RZ, 0xc0, !PT ;  /* 0x00000380081d7812 */ /* 0x040fe400078ec0ff */
[----:B------:R-:W-:Y:S01]  /*17ee0*/  IADD3 R93, P0, R8, 0x40, RZ ;  /* 0x00000040085d7810 */ /* 0x000fe20007f1e0ff */
[--C-:B------:R-:W-:Y:S01]  /*17ef0*/  IMAD.X R5, RZ, RZ, R9.reuse, P5 ;  /* 0x000000ffff057224 */ /* 0x100fe200028e0609 */
[----:B------:R-:W-:Y:S02]  /*17f00*/  LOP3.LUT R4, R91, 0x380, RZ, 0xc0, !PT ;  /* 0x000003805b047812 */ /* 0x000fe400078ec0ff */
[----:B------:R-:W-:Y:S01]  /*17f10*/  SHF.R.U64 R29, R29, 0x3, RZ ;  /* 0x000000031d1d7819 */ /* 0x000fe200000012ff */
[----:B------:R-:W-:Y:S01]  /*17f20*/  IMAD.X R7, RZ, RZ, R9, P0 ;  /* 0x000000ffff077224 */ /* 0x000fe200000e0609 */
[----:B------:R-:W-:-:S02]  /*17f30*/  LOP3.LUT R6, R93, 0x380, RZ, 0xc0, !PT ;  /* 0x000003805d067812 */ /* 0x000fc400078ec0ff */
[C---:B------:R-:W-:Y:S02]  /*17f40*/  IADD3 R95, P1, R8.reuse, 0x60, RZ ;  /* 0x00000060085f7810 */ /* 0x040fe40007f3e0ff */
[C---:B------:R-:W-:Y:S02]  /*17f50*/  IADD3 R97, P2, R8.reuse, 0x4000, RZ ;  /* 0x0000400008617810 */ /* 0x040fe40007f5e0ff */
        /* <DEDUP_REMOVED lines=10> */
[----:B------:R-:W-:-:S02]  /*18000*/  SHF.R.U64 R6, R6, 0x3, RZ ;  /* 0x0000000306067819 */ /* 0x000fc400000012ff */
[----:B------:R-:W-:Y:S02]  /*18010*/  LOP3.LUT R4, R4, R91, RZ, 0x3c, !PT ;  /* 0x0000005b04047212 */ /* 0x000fe400078e3cff */
[----:B------:R-:W-:Y:S02]  /*18020*/  LOP3.LUT R26, R101, 0x380, RZ, 0xc0, !PT ;  /* 0x00000380651a7812 */ /* 0x000fe400078ec0ff */
[----:B------:R-:W-:Y:S02]  /*18030*/  LOP3.LUT R12, R95, 0x380, RZ, 0xc0, !PT ;  /* 0x000003805f0c7812 */ /* 0x000fe400078ec0ff */
[----:B------:R-:W-:Y:S02]  /*18040*/  LOP3.LUT R14, R97, 0x380, RZ, 0xc0, !PT ;  /* 0x00000380610e7812 */ /* 0x000fe400078ec0ff */
[----:B------:R-:W-:Y:S02]  /*18050*/  MOV R91, R8 ;  /* 0x00000008005b7202 */ /* 0x000fe40000000f00 */
[----:B------:R-:W-:-:S02]  /*18060*/  LOP3.LUT R24, R99, 0x380, RZ, 0xc0, !PT ;  /* 0x0000038063187812 */ /* 0x000fc400078ec0ff */
[----:B------:R-:W-:Y:S02]  /*18070*/  LOP3.LUT R28, R103, 0x380, RZ, 0xc0, !PT ;  /* 0x00000380671c7812 */ /* 0x000fe400078ec0ff */
[----:B------:R-:W-:Y:S02]  /*18080*/  F2FP.BF16.F32.PACK_AB R8, R58, R11 ;  /* 0x0000000b3a08723e */ /* 0x000fe400000010ff */
[----:B------:R-:W-:Y:S02]  /*18090*/  LOP3.LUT R6, R6, R93, RZ, 0x3c, !PT ;  /* 0x0000005d06067212 */ /* 0x000fe400078e3cff */
[----:B------:R-:W-:Y:S02]  /*180a0*/  F2FP.BF16.F32.PACK_AB R9, R89, R90 ;  /* 0x0000005a5909723e */ /* 0x000fe400000010ff */
[----:B------:R-:W-:Y:S02]  /*180b0*/  F2FP.BF16.F32.PACK_AB R11, R87, R88 ;  /* 0x00000058570b723e */ /* 0x000fe400000010ff */
[----:B------:R-:W-:-:S02]  /*180c0*/  SHF.R.U64 R26, R26, 0x3, RZ ;  /* 0x000000031a1a7819 */ /* 0x000fc400000012ff */
[----:B------:R-:W-:Y:S01]  /*180d0*/  SHF.R.U64 R12, R12, 0x3, RZ ;  /* 0x000000030c0c7819 */ /* 0x000fe200000012ff */
[----:B------:R3:W-:Y:S01]  /*180e0*/  STSM.16.M88.4 [R91], R8 ;  /* 0x000000085b007844 */ /* 0x0007e20000000200 */
[----:B------:R-:W-:Y:S02]  /*180f0*/  SHF.R.U64 R14, R14, 0x3, RZ ;  /* 0x000000030e0e7819 */ /* 0x000fe400000012ff */
[----:B------:R-:W-:Y:S02]  /*18100*/  SHF.R.U64 R24, R24, 0x3, RZ ;  /* 0x0000000318187819 */ /* 0x000fe400000012ff */
[----:B------:R-:W-:Y:S02]  /*18110*/  SHF.R.U64 R28, R28, 0x3, RZ ;  /* 0x000000031c1c7819 */ /* 0x000fe400000012ff */
[----:B------:R-:W-:Y:S02]  /*18120*/  MOV R90, R4 ;  /* 0x00000004005a7202 */ /* 0x000fe40000000f00 */
[----:B------:R-:W-:-:S02]  /*18130*/  MOV R89, R6 ;  /* 0x0000000600597202 */ /* 0x000fc40000000f00 */
[----:B------:R-:W-:Y:S02]  /*18140*/  LOP3.LUT R26, R26, R101, RZ, 0x3c, !PT ;  /* 0x000000651a1a7212 */ /* 0x000fe400078e3cff */
[----:B------:R-:W-:Y:S01]  /*18150*/  F2FP.BF16.F32.PACK_AB R4, R50, R49 ;  /* 0x000000313204723e */ /* 0x000fe200000010ff */
[----:B------:R-:W-:Y:S01]  /*18160*/  IMAD.MOV.U32 R49, RZ, RZ, RZ ;  /* 0x000000ffff317224 */ /* 0x000fe200078e00ff */
[----:B------:R-:W-:Y:S02]  /*18170*/  F2FP.BF16.F32.PACK_AB R5, R85, R86 ;  /* 0x000000565505723e */ /* 0x000fe400000010ff */
[----:B------:R-:W-:Y:S02]  /*18180*/  F2FP.BF16.F32.PACK_AB R6, R57, R48 ;  /* 0x000000303906723e */ /* 0x000fe400000010ff */
[----:B------:R-:W-:Y:S02]  /*18190*/  F2FP.BF16.F32.PACK_AB R7, R83, R84 ;  /* 0x000000545307723e */ /* 0x000fe400000010ff */
[----:B------:R-:W-:-:S02]  /*181a0*/  LOP3.LUT R12, R12, R95, RZ, 0x3c, !PT ;  /* 0x0000005f0c0c7212 */ /* 0x000fc400078e3cff */
[----:B------:R-:W-:Y:S01]  /*181b0*/  LOP3.LUT R14, R14, R97, RZ, 0x3c, !PT ;  /* 0x000000610e0e7212 */ /* 0x000fe200078e3cff */
[----:B------:R-:W-:Y:S01]  /*181c0*/  STSM.16.M88.4 [R90], R4 ;  /* 0x000000045a007844 */ /* 0x000fe20000000200 */
[----:B---3--:R-:W-:Y:S02]  /*181d0*/  F2FP.BF16.F32.PACK_AB R8, R56, R47 ;  /* 0x0000002f3808723e */ /* 0x008fe400000010ff */
[----:B------:R-:W-:Y:S02]  /*181e0*/  F2FP.BF16.F32.PACK_AB R9, R81, R82 ;  /* 0x000000525109723e */ /* 0x000fe400000010ff */
[----:B------:R-:W-:Y:S02]  /*181f0*/  F2FP.BF16.F32.PACK_AB R10, R55, R46 ;  /* 0x0000002e370a723e */ /* 0x000fe400000010ff */
[----:B------:R-:W-:Y:S02]  /*18200*/  F2FP.BF16.F32.PACK_AB R11, R79, R80 ;  /* 0x000000504f0b723e */ /* 0x000fe400000010ff */
[----:B------:R-:W-:-:S02]  /*18210*/  LOP3.LUT R24, R24, R99, RZ, 0x3c, !PT ;  /* 0x0000006318187212 */ /* 0x000fc400078e3cff */
[----:B------:R-:W-:Y:S01]  /*18220*/  LOP3.LUT R28, R28, R103, RZ, 0x3c, !PT ;  /* 0x000000671c1c7212 */ /* 0x000fe200078e3cff */
[----:B------:R3:W-:Y:S01]  /*18230*/  STSM.16.M88.4 [R89], R8 ;  /* 0x0000000859007844 */ /* 0x0007e20000000200 */
[----:B------:R-:W-:Y:S02]  /*18240*/  MOV R58, R26 ;  /* 0x0000001a003a7202 */ /* 0x000fe40000000f00 */
[----:B------:R-:W-:Y:S02]  /*18250*/  MOV R88, R12 ;  /* 0x0000000c00587202 */ /* 0x000fe40000000f00 */
[----:B------:R-:W-:Y:S02]  /*18260*/  MOV R87, R14 ;  /* 0x0000000e00577202 */ /* 0x000fe40000000f00 */
[----:B------:R-:W-:Y:S02]  /*18270*/  F2FP.BF16.F32.PACK_AB R26, R51, R42 ;  /* 0x0000002a331a723e */ /* 0x000fe400000010ff */
[----:B------:R-:W-:-:S02]  /*18280*/  MOV R59, R24 ;  /* 0x00000018003b7202 */ /* 0x000fc40000000f00 */
[----:B------:R-:W-:Y:S02]  /*18290*/  F2FP.BF16.F32.PACK_AB R12, R54, R45 ;  /* 0x0000002d360c723e */ /* 0x000fe400000010ff */
[----:B------:R-:W-:Y:S02]  /*182a0*/  F2FP.BF16.F32.PACK_AB R13, R77, R78 ;  /* 0x0000004e4d0d723e */ /* 0x000fe400000010ff */
[----:B------:R-:W-:Y:S02]  /*182b0*/  F2FP.BF16.F32.PACK_AB R14, R53, R44 ;  /* 0x0000002c350e723e */ /* 0x000fe400000010ff */
[----:B------:R-:W-:Y:S02]  /*182c0*/  F2FP.BF16.F32.PACK_AB R15, R75, R76 ;  /* 0x0000004c4b0f723e */ /* 0x000fe400000010ff */
[----:B------:R-:W-:Y:S02]  /*182d0*/  MOV R42, R28 ;  /* 0x0000001c002a7202 */ /* 0x000fe40000000f00 */
[----:B------:R-:W-:Y:S01]  /*182e0*/  F2FP.BF16.F32.PACK_AB R24, R52, R43 ;  /* 0x0000002b3418723e */ /* 0x000fe200000010ff */
[----:B------:R-:W-:Y:S01]  /*182f0*/  STSM.16.M88.4 [R88], R12 ;  /* 0x0000000c58007844 */ /* 0x000fe20000000200 */
[----:B------:R-:W-:-:S02]  /*18300*/  F2FP.BF16.F32.PACK_AB R25, R73, R74 ;  /* 0x0000004a4919723e */ /* 0x000fc400000010ff */
[----:B------:R-:W-:Y:S02]  /*18310*/  F2FP.BF16.F32.PACK_AB R27, R71, R72 ;  /* 0x00000048471b723e */ /* 0x000fe400000010ff */
[----:B------:R-:W-:Y:S02]  /*18320*/  F2FP.BF16.F32.PACK_AB R28, R40, R31 ;  /* 0x0000001f281c723e */ /* 0x000fe400000010ff */
[----:B------:R-:W-:Y:S01]  /*18330*/  ISETP.NE.U32.AND P2, PT, RZ, UR4, PT ;  /* 0x00000004ff007c0c */ /* 0x000fe2000bf45070 */
[----:B------:R-:W-:Y:S01]  /*18340*/  STSM.16.M88.4 [R87], R24 ;  /* 0x0000001857007844 */ /* 0x000fe20000000200 */
[----:B---3--:R-:W-:Y:S02]  /*18350*/  IADD3 R8, P0, R220, UR4, RZ ;  /* 0x00000004dc087c10 */ /* 0x008fe4000ff1e0ff */
[----:B------:R-:W-:Y:S02]  /*18360*/  F2FP.BF16.F32.PACK_AB R29, R69, R70 ;  /* 0x00000046451d723e */ /* 0x000fe400000010ff */
[----:B------:R-:W-:-:S02]  /*18370*/  F2FP.BF16.F32.PACK_AB R31, R67, R68 ;  /* 0x00000044431f723e */ /* 0x000fc400000010ff */
[----:B------:R-:W-:Y:S02]  /*18380*/  F2FP.BF16.F32.PACK_AB R4, R39, R38 ;  /* 0x000000262704723e */ /* 0x000fe400000010ff */
[----:B------:R-:W-:Y:S01]  /*18390*/  F2FP.BF16.F32.PACK_AB R5, R61, R62 ;  /* 0x0000003e3d05723e */ /* 0x000fe200000010ff */
[----:B------:R-:W-:Y:S01]  /*183a0*/  STSM.16.M88.4 [R59], R28 ;  /* 0x0000001c3b007844 */ /* 0x000fe20000000200 */
[----:B------:R-:W-:Y:S02]  /*183b0*/  F2FP.BF16.F32.PACK_AB R6, R37, R36 ;  /* 0x000000242506723e */ /* 0x000fe400000010ff */
[----:B------:R-:W-:Y:S01]  /*183c0*/  F2FP.BF16.F32.PACK_AB R7, R151, R60 ;  /* 0x0000003c9707723e */ /* 0x000fe200000010ff */
[----:B------:R-:W-:Y:S01]  /*183d0*/  STSM.16.M88.4 [R58], R32 ;  /* 0x000000203a007844 */ /* 0x000fe20000000200 */
        /* <DEDUP_REMOVED lines=12> */
[----:B------:R-:W-:-:S03]  /*184a0*/  IMAD.IADD R11, R16, 0x1, R202 ;  /* 0x00000001100b7824 */ /* 0x000fc600078e02ca */
[----:B------:R4:W5:Y:S01]  /*184b0*/  @P0 LDG.E R47, desc[UR38][R220.64] ;  /* 0x00000026dc2f0981 */ /* 0x000962000c1e1900 */
[----:B---3--:R-:W-:Y:S01]  /*184c0*/  IMAD.WIDE R4, R11, 0x2, R20 ;  /* 0x000000020b047825 */ /* 0x008fe200078e0214 */
[----:B------:R-:W-:Y:S06]  /*184d0*/  @P0 BRA `(.L_x_7958) ;  /* 0x0000000000100947 */ /* 0x000fec0003800000 */
[----:B------:R-:W-:Y:S05]  /*184e0*/  @!P2 BRA `(.L_x_7958) ;  /* 0x00000000000ca947 */ /* 0x000fea0003800000 */
[----:B------:R-:W3:Y:S04]  /*184f0*/  LDG.E R6, desc[UR38][R8.64] ;  /* 0x0000002608067981 */ /* 0x000ee8000c1e1900 */
[----:B-----5:R-:W3:Y:S02]  /*18500*/  LDG.E R47, desc[UR38][R8.64+0x4] ;  /* 0x00000426082f7981 */ /* 0x020ee4000c1e1900 */
[----:B---3--:R-:W-:-:S07]  /*18510*/  IMAD.IADD R47, R47, 0x1, -R6 ;  /* 0x000000012f2f7824 */ /* 0x008fce00078e0a06 */
.L_x_7958:
[----:B------:R-:W-:Y:S01]  /*18520*/  SHF.R.S32.HI R48, RZ, 0x1f, R218 ;  /* 0x0000001fff307819 */ /* 0x000fe200000114da */
[----:B------:R-:W-:Y:S01]  /*18530*/  ULDC.64 UR4, c[0x0][0xb70] ;  /* 0x0002dc0000047ab9 */ /* 0x000fe20000000a00 */
[----:B----4-:R-:W-:Y:S01]  /*18540*/  IADD3 R9, P0, R4, 0x1000, RZ ;  /* 0x0000100004097810 */ /* 0x010fe20007f1e0ff */
[--C-:B-----5:R-:W-:Y:S01]  /*18550*/  IMAD.MOV.U32 R20, RZ, RZ, R49.reuse ;  /* 0x000000ffff147224 */ /* 0x120fe200078e0031 */
[----:B------:R-:W-:Y:S01]  /*18560*/  SHF.R.S32.HI R21, RZ, 0x1f, R49 ;  /* 0x0000001fff157819 */ /* 0x000fe20000011431 */
[----:B------:R-:W-:Y:S01]  /*18570*/  IMAD R11, R48, UR4, RZ ;  /* 0x00000004300b7c24 */ /* 0x000fe2000f8e02ff */
[----:B------:R-:W-:Y:S02]  /*18580*/  LOP3.LUT R8, R9, 0x380, RZ, 0xc0, !PT ;  /* 0x0000038009087812 */ /* 0x000fe400078ec0ff */
[----:B------:R-:W-:Y:S01]  /*18590*/  SEL R225, R225, RZ, !P2 ;  /* 0x000000ffe1e17207 */ /* 0x000fe20005000000 */
[----:B------:R-:W-:Y:S01]  /*185a0*/  IMAD.WIDE.U32 R6, R218, UR4, R20 ;  /* 0x00000004da067c25 */ /* 0x000fe2000f8e0014 */
[----:B------:R-:W-:-:S02]  /*185b0*/  SHF.R.U64 R8, R8, 0x3, RZ ;  /* 0x0000000308087819 */ /* 0x000fc400000012ff */
[----:B------:R-:W-:Y:S01]  /*185c0*/  SEL R51, R222, RZ, !P2 ;  /* 0x000000ffde337207 */ /* 0x000fe20005000000 */
[----:B------:R-:W-:Y:S01]  /*185d0*/  IMAD R11, R218, UR5, R11 ;  /* 0x00000005da0b7c24 */ /* 0x000fe2000f8e020b */
[----:B------:R-:W-:Y:S01]  /*185e0*/  ULDC.64 UR4, c[0x0][0xb78] ;  /* 0x0002de0000047ab9 */ /* 0x000fe20000000a00 */
[----:B------:R-:W-:Y:S01]  /*185f0*/  LOP3.LUT R8, R8, R9, RZ, 0x3c, !PT ;  /* 0x0000000908087212 */ /* 0x000fe200078e3cff */
[----:B------:R-:W-:Y:S01]  /*18600*/  IMAD R9, R225, UR4, RZ ;  /* 0x00000004e1097c24 */ /* 0x000fe2000f8e02ff */
[C---:B------:R-:W-:Y:S01]  /*18610*/  IADD3 R25, P2, R4.reuse, 0x3000, RZ ;  /* 0x0000300004197810 */ /* 0x040fe20007f5e0ff */
[----:B------:R-:W-:Y:S01]  /*18620*/  IMAD.IADD R7, R7, 0x1, R11 ;  /* 0x0000000107077824 */ /* 0x000fe200078e020b */
[----:B------:R-:W-:Y:S01]  /*18630*/  IADD3 R13, P1, R4, 0x2000, RZ ;  /* 0x00002000040d7810 */ /* 0x000fe20007f3e0ff */
[----:B------:R-:W-:Y:S01]  /*18640*/  IMAD R11, R224, 0x80, R213 ;  /* 0x00000080e00b7824 */ /* 0x000fe200078e02d5 */
[----:B------:R-:W-:Y:S01]  /*18650*/  LOP3.LUT R24, R25, 0x380, RZ, 0xc0, !PT ;  /* 0x0000038019187812 */ /* 0x000fe200078ec0ff */
[----:B------:R-:W-:Y:S01]  /*18660*/  IMAD.WIDE.U32 R6, R51, UR4, R6 ;  /* 0x0000000433067c25 */ /* 0x000fe2000f8e0006 */
[----:B------:R-:W-:-:S02]  /*18670*/  LOP3.LUT R12, R13, 0x380, RZ, 0xc0, !PT ;  /* 0x000003800d0c7812 */ /* 0x000fc400078ec0ff */
[----:B------:R-:W-:Y:S01]  /*18680*/  SHF.R.U64 R24, R24, 0x3, RZ ;  /* 0x0000000318187819 */ /* 0x000fe200000012ff */
[----:B------:R-:W-:Y:S01]  /*18690*/  IMAD R10, R51, UR5, R9 ;  /* 0x00000005330a7c24 */ /* 0x000fe2000f8e0209 */
[----:B------:R-:W-:Y:S01]  /*186a0*/  SHF.R.S32.HI R9, RZ, 0x1f, R11 ;  /* 0x0000001fff097819 */ /* 0x000fe2000001140b */
[----:B------:R-:W-:Y:S01]  /*186b0*/  ULDC.64 UR4, c[0x0][0xb40] ;  /* 0x0002d00000047ab9 */ /* 0x000fe20000000a00 */
[----:B------:R-:W-:Y:S02]  /*186c0*/  IADD3 R6, P4, R11, R6, RZ ;  /* 0x000000060b067210 */ /* 0x000fe40007f9e0ff */
[----:B------:R-:W-:Y:S02]  /*186d0*/  SHF.R.U64 R12, R12, 0x3, RZ ;  /* 0x000000030c0c7819 */ /* 0x000fe400000012ff */
[----:B------:R-:W-:Y:S02]  /*186e0*/  IADD3.X R9, R9, R7, R10, P4, !PT ;  /* 0x0000000709097210 */ /* 0x000fe400027fe40a */
[----:B------:R-:W-:-:S02]  /*186f0*/  LEA R44, P5, R6, UR4, 0x2 ;  /* 0x00000004062c7c11 */ /* 0x000fc4000f8a10ff */
[----:B------:R-:W-:Y:S01]  /*18700*/  LOP3.LUT R24, R24, R25, RZ, 0x3c, !PT ;  /* 0x0000001918187212 */ /* 0x000fe200078e3cff */
[----:B------:R-:W-:Y:S01]  /*18710*/  IMAD.X R25, RZ, RZ, R5, P2 ;  /* 0x000000ffff197224 */ /* 0x000fe200010e0605 */
[----:B------:R-:W-:Y:S01]  /*18720*/  LEA.HI.X R45, R6, UR5, R9, 0x2, P5 ;  /* 0x00000005062d7c11 */ /* 0x000fe2000a8f1409 */
[----:B------:R-:W-:Y:S01]  /*18730*/  IMAD.X R9, RZ, RZ, R5, P0 ;  /* 0x000000ffff097224 */ /* 0x000fe200000e0605 */
[----:B------:R-:W-:Y:S01]  /*18740*/  LOP3.LUT P0, RZ, R227, 0x3, RZ, 0xc0, !PT ;  /* 0x00000003e3ff7812 */ /* 0x000fe2000780c0ff */
[----:B------:R-:W-:Y:S01]  /*18750*/  VIADD R6, R11, 0x8 ;  /* 0x000000080b067836 */ /* 0x000fe20000000000 */
[C---:B------:R-:W-:Y:S01]  /*18760*/  IADD3 R29, P3, R4.reuse, 0x4000, RZ ;  /* 0x00004000041d7810 */ /* 0x040fe20007f7e0ff */
[----:B------:R-:W-:Y:S01]  /*18770*/  ULDC.64 UR4, c[0x0][0xaa0] ;  /* 0x0002a80000047ab9 */ /* 0x000fe20000000a00 */
        /* <DEDUP_REMOVED lines=45> */
[----:B------:R-:W-:-:S04]  /*18a50*/  IMAD.WIDE.U32 R20, R49, UR4, R20 ;  /* 0x0000000431147c25 */ /* 0x000fc8000f8e0014 */
[----:B------:R-:W-:Y:S01]  /*18a60*/  IMAD R49, R49, UR5, R46 ;  /* 0x0000000531317c24 */ /* 0x000fe2000f8e022e */
[----:B------:R-:W-:Y:S01]  /*18a70*/  ULDC.64 UR4, c[0x0][0xae0] ;  /* 0x0002b80000047ab9 */ /* 0x000fe20000000a00 */
[----:B------:R-:W-:Y:S02]  /*18a80*/  IMAD R47, R224, -0x80, R47 ;  /* 0xffffff80e02f7824 */ /* 0x000fe400078e022f */
[----:B------:R-:W-:Y:S02]  /*18a90*/  IMAD.IADD R21, R21, 0x1, R49 ;  /* 0x0000000115157824 */ /* 0x000fe400078e0231 */
[----:B---3--:R-:W-:Y:S01]  /*18aa0*/  IMAD R3, R48, UR4, RZ ;  /* 0x0000000430037c24 */ /* 0x008fe2000f8e02ff */
[----:B------:R-:W-:Y:S01]  /*18ab0*/  ISETP.GE.AND P3, PT, R18, R47, PT ;  /* 0x0000002f1200720c */ /* 0x000fe20003f66270 */
[----:B------:R-:W-:-:S04]  /*18ac0*/  IMAD.WIDE.U32 R20, R218, UR4, R20 ;  /* 0x00000004da147c25 */ /* 0x000fc8000f8e0014 */
[----:B------:R-:W-:Y:S01]  /*18ad0*/  IMAD R3, R218, UR5, R3 ;  /* 0x00000005da037c24 */ /* 0x000fe2000f8e0203 */
[----:B------:R-:W-:Y:S01]  /*18ae0*/  ULDC.64 UR4, c[0x0][0xae8] ;  /* 0x0002ba0000047ab9 */ /* 0x000fe20000000a00 */
[----:B----4-:R-:W-:Y:S02]  /*18af0*/  VIADD R0, R2, 0x28820 ;  /* 0x0002882002007836 */ /* 0x010fe40000000000 */
[----:B------:R-:W-:Y:S02]  /*18b00*/  IMAD R44, R225, UR4, RZ ;  /* 0x00000004e12c7c24 */ /* 0x000fe4000f8e02ff */
[----:B------:R-:W-:Y:S01]  /*18b10*/  IMAD.IADD R21, R21, 0x1, R3 ;  /* 0x0000000115157824 */ /* 0x000fe200078e0203 */
[----:B------:R-:W-:Y:S01]  /*18b20*/  PRMT R0, RZ, 0x654, R0 ;  /* 0x00000654ff007816 */ /* 0x000fe20000000000 */
[----:B------:R-:W-:Y:S01]  /*18b30*/  IMAD R3, R51, UR5, R44 ;  /* 0x0000000533037c24 */ /* 0x000fe2000f8e022c */
[-C--:B------:R-:W-:Y:S02]  /*18b40*/  ISETP.GE.AND P0, PT, R188, R47.reuse, PT ;  /* 0x0000002fbc00720c */ /* 0x080fe40003f06270 */
[-C--:B------:R-:W-:Y:S01]  /*18b50*/  ISETP.GE.AND P1, PT, R187, R47.reuse, PT ;  /* 0x0000002fbb00720c */ /* 0x080fe20003f26270 */
[----:B0-----:R0:W-:Y:S01]  /*18b60*/  SYNCS.ARRIVE.TRANS64.RED.A1T0 RZ, [R0+URZ], RZ ;  /* 0x000000ff00ff79a7 */ /* 0x0011e2000810043f */
[----:B------:R-:W-:Y:S01]  /*18b70*/  ISETP.GE.AND P2, PT, R189, R47, PT ;  /* 0x0000002fbd00720c */ /* 0x000fe20003f46270 */
[----:B------:R-:W-:Y:S01]  /*18b80*/  IMAD.WIDE.U32 R46, R51, UR4, R20 ;  /* 0x00000004332e7c25 */ /* 0x000fe2000f8e0014 */
[----:B------:R-:W-:Y:S03]  /*18b90*/  BSSY B1, `(.L_x_7959) ;  /* 0x0000013000017945 */ /* 0x000fe60003800000 */
[----:B------:R-:W-:-:S04]  /*18ba0*/  IMAD.WIDE R44, R224, 0x80, R18 ;  /* 0x00000080e02c7825 */ /* 0x000fc800078e0212 */
[----:B------:R-:W-:Y:S01]  /*18bb0*/  IMAD.IADD R51, R47, 0x1, R3 ;  /* 0x000000012f337824 */ /* 0x000fe200078e0203 */
[----:B0-----:R-:W-:Y:S06]  /*18bc0*/  @P3 BRA `(.L_x_7960) ;  /* 0x00000000003c3947 */ /* 0x001fec0003800000 */
        /* <DEDUP_REMOVED lines=15> */
.L_x_7960:
[----:B------:R-:W-:Y:S05]  /*18cc0*/  BSYNC B1 ;  /* 0x0000000000017941 */ /* 0x000fea0003800000 */
.L_x_7959:
[----:B------:R-:W-:Y:S04]  /*18cd0*/  BSSY B1, `(.L_x_7961) ;  /* 0x0000013000017945 */ /* 0x000fe80003800000 */
[----:B------:R-:W-:Y:S05]  /*18ce0*/  @P0 BRA `(.L_x_7962) ;  /* 0x0000000000440947 */ /* 0x000fea0003800000 */
[----:B------:R-:W-:Y:S01]  /*18cf0*/  IADD3 R3, P0, R44, 0x20, RZ ;  /* 0x000000202c037810 */ /* 0x000fe20007f1e0ff */
[----:B------:R-:W-:Y:S01]  /*18d00*/  ULDC.64 UR6, c[0x0][0xad8] ;  /* 0x0002b60000067ab9 */ /* 0x000fe20000000a00 */
[----:B0----5:R-:W-:Y:S01]  /*18d10*/  IMAD.MOV.U32 R4, RZ, RZ, R46 ;  /* 0x000000ffff047224 */ /* 0x021fe200078e002e */
        /* <DEDUP_REMOVED lines=14> */
.L_x_7962:
[----:B------:R-:W-:Y:S05]  /*18e00*/  BSYNC B1 ;  /* 0x0000000000017941 */ /* 0x000fea0003800000 */
.L_x_7961:
        /* <DEDUP_REMOVED lines=19> */
.L_x_7964:
[----:B------:R-:W-:Y:S05]  /*18f40*/  BSYNC B1 ;  /* 0x0000000000017941 */ /* 0x000fea0003800000 */
.L_x_7963:
[----:B------:R-:W-:Y:S05]  /*18f50*/  @P2 BRA `(.L_x_7965) ;  /* 0x0000000800a82947 */ /* 0x000fea0003800000 */
[----:B------:R-:W-:Y:S01]  /*18f60*/  IADD3 R3, P0, R44, 0x60, RZ ;  /* 0x000000602c037810 */ /* 0x000fe20007f1e0ff */
[----:B------:R-:W-:Y:S01]  /*18f70*/  ULDC.64 UR6, c[0x0][0xad8] ;  /* 0x0002b60000067ab9 */ /* 0x000fe20000000a00 */
[----:B0----5:R-:W-:Y:S01]  /*18f80*/  IMAD.MOV.U32 R4, RZ, RZ, R46 ;  /* 0x000000ffff047224 */ /* 0x021fe200078e002e */
        /* <DEDUP_REMOVED lines=16> */
.L_x_7957:
        /* <DEDUP_REMOVED lines=15> */
[----:B------:R-:W-:Y:S01]  /*19180*/  ISETP.GT.AND P2, PT, R233, 0x7f, PT ;  /* 0x0000007fe900780c */ /* 0x000fe20003f44270 */
[----:B------:R-:W-:-:S12]  /*19190*/  @P1 BRA `(.L_x_7966) ;  /* 0x0000000000101947 */ /* 0x000fd80003800000 */
[----:B------:R-:W-:Y:S05]  /*191a0*/  @!P0 BRA `(.L_x_7966) ;  /* 0x00000000000c8947 */ /* 0x000fea0003800000 */
[----:B------:R-:W4:Y:S04]  /*191b0*/  LDG.E R0, desc[UR38][R4.64] ;  /* 0x0000002604007981 */ /* 0x000f28000c1e1900 */
[----:B-----5:R-:W4:Y:S02]  /*191c0*/  LDG.E R3, desc[UR38][R4.64+0x4] ;  /* 0x0000042604037981 */ /* 0x020f24000c1e1900 */
[----:B----4-:R-:W-:-:S07]  /*191d0*/  IMAD.IADD R3, R3, 0x1, -R0 ;  /* 0x0000000103037824 */ /* 0x010fce00078e0a00 */
.L_x_7966:
[----:B------:R-:W-:Y:S01]  /*191e0*/  BSSY B1, `(.L_x_7967) ;  /* 0x000001c000017945 */ /* 0x000fe20003800000 */
[----:B------:R-:W-:Y:S02]  /*191f0*/  SHF.R.S32.HI R10, RZ, 0x1f, R218 ;  /* 0x0000001fff0a7819 */ /* 0x000fe400000114da */
[----:B------:R-:W-:Y:S02]  /*19200*/  SEL R11, R222, RZ, !P0 ;  /* 0x000000ffde0b7207 */ /* 0x000fe40004000000 */
[----:B------:R-:W-:Y:S02]  /*19210*/  SEL R225, R225, RZ, !P0 ;  /* 0x000000ffe1e17207 */ /* 0x000fe40004000000 */
[----:B-----5:R-:W-:Y:S01]  /*19220*/  SHF.R.S32.HI R8, RZ, 0x1f, R9 ;  /* 0x0000001fff087819 */ /* 0x020fe20000011409 */
[----:B------:R-:W-:Y:S06]  /*19230*/  @P2 BRA `(.L_x_7968) ;  /* 0x0000000000582947 */ /* 0x000fec0003800000 */
[----:B---3--:R-:W3:Y:S02]  /*19240*/  S2R R5, SR_TID.X ;  /* 0x0000000000057919 */ /* 0x008ee40000002100 */
[----:B---3--:R-:W-:-:S04]  /*19250*/  IMAD R0, R224, 0x80, R5 ;  /* 0x00000080e0007824 */ /* 0x008fc800078e0205 */
        /* <DEDUP_REMOVED lines=20> */
.L_x_7968:
[----:B------:R-:W-:Y:S05]  /*193a0*/  BSYNC B1 ;  /* 0x0000000000017941 */ /* 0x000fea0003800000 */
.L_x_7967:
[----:B------:R-:W-:Y:S01]  /*193b0*/  ULDC.64 UR4, c[0x0][0xaa0] ;  /* 0x0002a80000047ab9 */ /* 0x000fe20000000a00 */
[----:B---3--:R-:W-:Y:S01]  /*193c0*/  IMAD.MOV.U32 R4, RZ, RZ, R16 ;  /* 0x000000ffff047224 */ /* 0x008fe200078e0010 */
[----:B------:R-:W-:Y:S01]  /*193d0*/  BSSY B1, `(.L_x_7969) ;  /* 0x0000028000017945 */ /* 0x000fe20003800000 */
[----:B----4-:R-:W-:Y:S02]  /*193e0*/  IMAD.MOV.U32 R5, RZ, RZ, R17 ;  /* 0x000000ffff057224 */ /* 0x010fe400078e0011 */
        /* <DEDUP_REMOVED lines=8> */
[----:B------:R-:W-:Y:S01]  /*19470*/  IMAD R7, R218, UR5, R7 ;  /* 0x00000005da077c24 */ /* 0x000fe2000f8e0207 */
        /* <DEDUP_REMOVED lines=29> */
.L_x_7970:
[----:B------:R-:W-:Y:S05]  /*19650*/  BSYNC B1 ;  /* 0x0000000000017941 */ /* 0x000fea0003800000 */
.L_x_7969:
        /* <DEDUP_REMOVED lines=17> */
[----:B------:R4:W-:Y:S04]  /*19770*/  @!P3 STG.E.128 desc[UR38][R12.64], RZ ;  /* 0x000000ff0c00b986 */ /* 0x0009e8000c101d26 */
[----:B------:R4:W-:Y:S02]  /*19780*/  @!P4 STG.E.128 desc[UR38][R12.64+0x80], RZ ;  /* 0x000080ff0c00c986 */ /* 0x0009e4000c101d26 */
.L_x_7972:
[----:B------:R-:W-:Y:S05]  /*19790*/  BSYNC B1 ;  /* 0x0000000000017941 */ /* 0x000fea0003800000 */
.L_x_7971:
        /* <DEDUP_REMOVED lines=14> */
[----:B---34-:R-:W-:Y:S01]  /*19880*/  LEA R12, P0, R4, UR6, 0x1 ;  /* 0x00000006040c7c11 */ /* 0x018fe2000f8008ff */
[----:B------:R-:W-:-:S05]  /*19890*/  IMAD.IADD R3, R5, 0x1, R3 ;  /* 0x0000000105037824 */ /* 0x000fca00078e0203 */
[----:B------:R-:W-:-:S05]  /*198a0*/  LEA.HI.X R13, R4, UR7, R3, 0x1, P0 ;  /* 0x00000007040d7c11 */ /* 0x000fca00080f0c03 */
[----:B------:R3:W-:Y:S04]  /*198b0*/  @!P2 STG.E.128 desc[UR38][R12.64], RZ ;  /* 0x000000ff0c00a986 */ /* 0x0007e8000c101d26 */
[----:B------:R3:W-:Y:S02]  /*198c0*/  @!P3 STG.E.128 desc[UR38][R12.64+0x80], RZ ;  /* 0x000080ff0c00b986 */ /* 0x0007e4000c101d26 */
.L_x_7974:
[----:B------:R-:W-:Y:S05]  /*198d0*/  BSYNC B1 ;  /* 0x0000000000017941 */ /* 0x000fea0003800000 */
.L_x_7973:
        /* <DEDUP_REMOVED lines=18> */
.L_x_7965:
[----:B------:R-:W-:Y:S05]  /*19a00*/  BSYNC B0 ;  /* 0x0000000000007941 */ /* 0x000fea0003800000 */
.L_x_7956:
[----:B------:R-:W-:Y:S02]  /*19a10*/  ULDC UR4, c[0x0][0xc14] ;  /* 0x0003050000047ab9 */ /* 0x000fe40000000800 */
[----:B--2---:R-:W-:-:S13]  /*19a20*/  ISETP.GE.AND P0, PT, R195, UR4, PT ;  /* 0x00000004c3007c0c */ /* 0x004fda000bf06270 */
[----:B------:R-:W-:Y:S05]  /*19a30*/  @!P0 BRA `(.L_x_7975) ;  /* 0xfffffe7400b48947 */ /* 0x000fea000383ffff */
[----:B------:R-:W-:Y:S05]  /*19a40*/  BRA `(.L_x_7754) ;  /* 0x0000005c00ac7947 */ /* 0x000fea0003800000 */
.L_x_7752:
[----:B------:R-:W-:-:S08]  /*19a50*/  NOP ;  /* 0x0000000000007918 */ /* 0x000fd00000000000 */
[----:B--2---:R-:W0:-:S00]  /*19a60*/  USETMAXREG.DEALLOC.CTAPOOL 0x18 ;  /* 0x00000018000079c8 */ /* 0x004e0000080e0500 */
        /* <DEDUP_REMOVED lines=59> */
.L_x_7980:
        /* <DEDUP_REMOVED lines=16> */
.L_x_7979:
[----:B------:R-:W-:Y:S05]  /*19f20*/  BSYNC B0 ;  /* 0x0000000000007941 */ /* 0x000fea0003800000 */
.L_x_7978:
        /* <DEDUP_REMOVED lines=25> */
.L_x_7976:
        /* <DEDUP_REMOVED lines=20> */
.L_x_7981:
        /* <DEDUP_REMOVED lines=56> */
.L_x_7977:
[----:B------:R-:W-:Y:S02]  /*1a580*/  IMAD.MOV.U32 R17, RZ, RZ, RZ ;  /* 0x000000ffff117224 */ /* 0x000fe400078e00ff */
[----:B------:R-:W-:Y:S02]  /*1a590*/  IMAD.U32 R16, RZ, RZ, UR6 ;  /* 0x00000006ff107e24 */ /* 0x000fe4000f8e00ff */
[----:B------:R-:W-:-:S07]  /*1a5a0*/  IMAD.MOV.U32 R18, RZ, RZ, RZ ;  /* 0x000000ffff127224 */ /* 0x000fce00078e00ff */
.L_x_7982:
        /* <DEDUP_REMOVED lines=22> */
[----:B------:R-:W-:Y:S01]  /*1a710*/  ULDC.64 UR40, c[0x0][0x198] ;  /* 0x0000660000287ab9 */ /* 0x000fe20000000a00 */
[----:B------:R-:W-:Y:S02]  /*1a720*/  ULDC UR36, c[0x0][0xc] ;  /* 0x0000030000247ab9 */ /* 0x000fe40000000800 */
[----:B------:R-:W-:Y:S02]  /*1a730*/  LOP3.LUT R2, R2, 0xfffffffd, RZ, 0xc0, !PT ;  /* 0xfffffffd02027812 */ /* 0x000fe400078ec0ff */
[----:B--2---:R-:W-:Y:S02]  /*1a740*/  LOP3.LUT R3, R4, 0x2, RZ, 0xfc, !PT ;  /* 0x0000000204037812 */ /* 0x004fe400078efcff */
[----:B------:R-:W1:Y:S03]  /*1a750*/  S2R R4, SR_TID.X ;  /* 0x0000000000047919 */ /* 0x000e660000002100 */
[----:B------:R2:W-:Y:S04]  /*1a760*/  STL [R1+0x2c], R3 ;  /* 0x00002c0301007387 */ /* 0x0005e80000100800 */
[----:B------:R2:W-:Y:S04]  /*1a770*/  STL [R1+0xc], RZ ;  /* 0x00000cff01007387 */ /* 0x0005e80000100800 */
[----:B------:R2:W-:Y:S04]  /*1a780*/  STL [R1+0x10], R0 ;  /* 0x0000100001007387 */ /* 0x0005e80000100800 */
        /* <DEDUP_REMOVED lines=9> */
.L_x_8072:
[----:B--23--:R-:W1:Y:S02]  /*1a820*/  LDC.64 R2, c[0x0][0xc60] ;  /* 0x00031800ff027b82 */ /* 0x00ce640000000a00 */
        /* <DEDUP_REMOVED lines=56> */
.L_x_7984:
        /* <DEDUP_REMOVED lines=14> */
.L_x_7985:
[----:B------:R-:W-:Y:S05]  /*1ac90*/  @!P3 BRA `(.L_x_7986) ;  /* 0x00000000000cb947 */ /* 0x000fea0003800000 */
[----:B------:R-:W2:Y:S04]  /*1aca0*/  LDG.E R9, desc[UR38][R6.64] ;  /* 0x0000002606097981 */ /* 0x000ea8000c1e1900 */
[----:B------:R-:W2:Y:S02]  /*1acb0*/  LDG.E R6, desc[UR38][R6.64+0x4] ;  /* 0x0000042606067981 */ /* 0x000ea4000c1e1900 */
[----:B--2---:R-:W-:-:S07]  /*1acc0*/  IMAD.IADD R9, R6, 0x1, -R9 ;  /* 0x0000000106097824 */ /* 0x004fce00078e0a09 */
.L_x_7986:
[----:B01----:R-:W2:Y:S01]  /*1acd0*/  @P1 LDG.E R2, desc[UR38][R4.64] ;  /* 0x0000002604021981 */ /* 0x003ea2000c1e1900 */
        /* <DEDUP_REMOVED lines=8> */
[----:B------:R-:W-:-:S05]  /*1ad60*/  VIADD R2, R2, 0x7f ;  /* 0x0000007f02027836 */ /* 0x000fca0000000000 */
[----:B------:R-:W-:-:S04]  /*1ad70*/  SHF.R.S32.HI R3, RZ, 0x1f, R2 ;  /* 0x0000001fff037819 */ /* 0x000fc80000011402 */
[----:B------:R-:W-:Y:S02]  /*1ad80*/  LEA.HI R3, R3, R2, RZ, 0x7 ;  /* 0x0000000203037211 */ /* 0x000fe400078f38ff */
[----:B------:R-:W-:-:S04]  /*1ad90*/  SHF.R.S32.HI R2, RZ, 0x1f, R10 ;  /* 0x0000001fff027819 */ /* 0x000fc8000001140a */
[----:B------:R-:W-:Y:S02]  /*1ada0*/  LEA.HI R2, R2, R10, RZ, 0x7 ;  /* 0x0000000a02027211 */ /* 0x000fe400078f38ff */
[----:B------:R-:W-:Y:S02]  /*1adb0*/  SHF.R.S32.HI R3, RZ, 0x7, R3 ;  /* 0x00000007ff037819 */ /* 0x000fe40000011403 */
[----:B------:R-:W-:-:S04]  /*1adc0*/  SHF.R.S32.HI R2, RZ, 0x7, R2 ;  /* 0x00000007ff027819 */ /* 0x000fc80000011402 */
[----:B------:R-:W-:Y:S01]  /*1add0*/  VIMNMX R6, R3, R2, PT ;  /* 0x0000000203067248 */ /* 0x000fe20003fe0100 */
[----:B------:R-:W-:-:S04]  /*1ade0*/  IMAD.MOV R3, RZ, RZ, -R9 ;  /* 0x000000ffff037224 */ /* 0x000fc800078e0a09 */
[----:B------:R-:W-:Y:S01]  /*1adf0*/  IMAD R2, R6, 0x80, -R9 ;  /* 0x0000008006027824 */ /* 0x000fe200078e0a09 */
[----:B------:R-:W-:-:S04]  /*1ae00*/  VIMNMX R3, RZ, R3, !PT ;  /* 0x00000003ff037248 */ /* 0x000fc80007fe0100 */
[----:B------:R-:W-:-:S04]  /*1ae10*/  VIMNMX R0, R2, R0, PT ;  /* 0x0000000002007248 */ /* 0x000fc80003fe0100 */
[----:B------:R-:W-:Y:S01]  /*1ae20*/  ISETP.GT.AND P0, PT, R0, R3, PT ;  /* 0x000000030000720c */ /* 0x000fe20003f04270 */
[----:B------:R0:W-:-:S12]  /*1ae30*/  STL [R1+0x20], R6 ;  /* 0x0000200601007387 */ /* 0x0001d80000100800 */
[----:B------:R-:W-:Y:S01]  /*1ae40*/  @P0 VIADD R2, R0, 0x7f ;  /* 0x0000007f00020836 */ /* 0x000fe20000000000 */
[----:B------:R-:W-:-:S04]  /*1ae50*/  SHF.R.U32.HI R0, RZ, 0x7, R3 ;  /* 0x00000007ff007819 */ /* 0x000fc80000011603 */
[----:B------:R-:W-:Y:S01]  /*1ae60*/  @P0 SHF.R.S32.HI R3, RZ, 0x1f, R2 ;  /* 0x0000001fff030819 */ /* 0x000fe20000011402 */
[----:B------:R-:W-:-:S03]  /*1ae70*/  IMAD.MOV.U32 R4, RZ, RZ, R0 ;  /* 0x000000ffff047224 */ /* 0x000fc600078e0000 */
[----:B------:R-:W-:-:S04]  /*1ae80*/  @P0 LEA.HI R2, R3, R2, RZ, 0x7 ;  /* 0x0000000203020211 */ /* 0x000fc800078f38ff */
[----:B------:R-:W-:-:S04]  /*1ae90*/  @P0 SHF.R.S32.HI R4, RZ, 0x7, R2 ;  /* 0x00000007ff040819 */ /* 0x000fc80000011402 */
        /* <DEDUP_REMOVED lines=12> */
.L_x_8190:
[----:B------:R-:W-:-:S03]  /*1af60*/  UMOV UR4, 0xffffffff ;  /* 0xffffffff00047882 */ /* 0x000fc60000000000 */
[----:B------:R-:W-:Y:S05]  /*1af70*/  BRA.DIV UR4, `(.L_x_7990) ;  /* 0x0000006204b87947 */ /* 0x000fea000b800000 */
[----:B------:R-:W-:-:S13]  /*1af80*/  ELECT P6, URZ, PT ;  /* 0x00000000003f782f */ /* 0x000fda00038c0000 */
.L_x_8193:
        /* <DEDUP_REMOVED lines=12> */
.L_x_8194:
[----:B------:R-:W-:Y:S05]  /*1b050*/  BSYNC B1 ;  /* 0x0000000000017941 */ /* 0x000fea0003800000 */
.L_x_7991:
        /* <DEDUP_REMOVED lines=8> */
.L_x_8195:
        /* <DEDUP_REMOVED lines=11> */
.L_x_7996:
        /* <DEDUP_REMOVED lines=24> */
.L_x_8196:
        /* <DEDUP_REMOVED lines=10> */
.L_x_7998:
        /* <DEDUP_REMOVED lines=20> */
.L_x_7994:
[----:B------:R-:W-:Y:S05]  /*1b4f0*/  BSYNC B1 ;  /* 0x0000000000017941 */ /* 0x000fea0003800000 */
.L_x_7993:
[----:B0-----:R-:W2:Y:S04]  /*1b500*/  LDL.LU R5, [R1+0xc] ;  /* 0x00000c0001057983 */ /* 0x001ea80000300800 */
        /* <DEDUP_REMOVED lines=15> */
.L_x_8005:
        /* <DEDUP_REMOVED lines=9> */
.L_x_8197:
        /* <DEDUP_REMOVED lines=11> */
.L_x_8002:
        /* <DEDUP_REMOVED lines=22> */
.L_x_8198:
        /* <DEDUP_REMOVED lines=8> */
.L_x_8004:
        /* <DEDUP_REMOVED lines=19> */
.L_x_8000:
[----:B------:R-:W-:Y:S05]  /*1ba50*/  BSYNC B1 ;  /* 0x0000000000017941 */ /* 0x000fea0003800000 */
.L_x_7999:
        /* <DEDUP_REMOVED lines=13> */
.L_x_7988:
[----:B------:R-:W-:Y:S05]  /*1bb30*/  BSYNC B0 ;  /* 0x0000000000007941 */ /* 0x000fea0003800000 */
.L_x_7987:
        /* <DEDUP_REMOVED lines=23> */
.L_x_8007:
        /* <DEDUP_REMOVED lines=23> */
.L_x_8009:
        /* <DEDUP_REMOVED lines=20> */
.L_x_8011:
        /* <DEDUP_REMOVED lines=16> */
.L_x_8010:
[----:B------:R-:W2:Y:S01]  /*1c060*/  LDL.LU R2, [R1+0x24] ;  /* 0x0000240001027983 */ /* 0x000ea20000300800 */
[----:B------:R-:W-:-:S03]  /*1c070*/  ULDC.64 UR4, c[0x0][0x9f8] ;  /* 0x00027e0000047ab9 */ /* 0x000fc60000000a00 */
[----:B------:R-:W3:Y:S04]  /*1c080*/  LDL.LU R0, [R1+0x28] ;  /* 0x0000280001007983 */ /* 0x000ee80000300800 */
[----:B------:R-:W4:Y:S04]  /*1c090*/  LDL.LU R4, [R1+0x38] ;  /* 0x0000380001047983 */ /* 0x000f280000300800 */
[----:B------:R-:W4:Y:S01]  /*1c0a0*/  LDL.LU R6, [R1+0x1c] ;  /* 0x00001c0001067983 */ /* 0x000f220000300800 */
[----:B------:R-:W-:-:S04]  /*1c0b0*/  ISETP.NE.U32.AND P0, PT, RZ, UR4, PT ;  /* 0x00000004ff007c0c */ /* 0x000fc8000bf05070 */
[----:B------:R-:W-:Y:S01]  /*1c0c0*/  ISETP.NE.AND.EX P0, PT, RZ, UR5, PT, P0 ;  /* 0x00000005ff007c0c */ /* 0x000fe2000bf05300 */
[----:B0-----:R-:W0:Y:S01]  /*1c0d0*/  S2R R7, SR_TID.X ;  /* 0x0000000000077919 */ /* 0x001e220000002100 */
[----:B------:R-:W-:Y:S01]  /*1c0e0*/  IMAD.MOV.U32 R5, RZ, RZ, R18 ;  /* 0x000000ffff057224 */ /* 0x000fe200078e0012 */
        /* <DEDUP_REMOVED lines=17> */
[----:B0-----:R-:W-:-:S05]  /*1c200*/  @P0 IMAD.HI.U32 R2, R18, R2, RZ ;  /* 0x0000000212020227 */ /* 0x001fca00078e00ff */
[----:B-1----:R-:W-:Y:S02]  /*1c210*/  @P0 SHF.R.U32.HI R5, RZ, R4, R2 ;  /* 0x00000004ff050219 */ /* 0x002fe40000011602 */
[----:B------:R-:W-:-:S04]  /*1c220*/  ISETP.NE.U32.AND P0, PT, RZ, UR4, PT ;  /* 0x00000004ff007c0c */ /* 0x000fc8000bf05070 */
[----:B------:R-:W-:-:S04]  /*1c230*/  ISETP.NE.AND.EX P0, PT, RZ, UR5, PT, P0 ;  /* 0x00000005ff007c0c */ /* 0x000fc8000bf05300 */
[----:B------:R-:W-:-:S09]  /*1c240*/  SEL R2, R6, RZ, !P0 ;  /* 0x000000ff06027207 */ /* 0x000fd20004000000 */
.L_x_8012:
        /* <DEDUP_REMOVED lines=16> */
.L_x_8013:
        /* <DEDUP_REMOVED lines=18> */
.L_x_8201:
[----:B------:R-:W-:Y:S01]  /*1c470*/  UMOV UR4, 0xffffffff ;  /* 0xffffffff00047882 */ /* 0x000fe20000000000 */
[----:B------:R-:W-:Y:S02]  /*1c480*/  SHF.R.S32.HI R17, RZ, 0x1f, R0 ;  /* 0x0000001fff117819 */ /* 0x000fe40000011400 */
[----:B------:R-:W-:Y:S05]  /*1c490*/  BRA.DIV UR4, `(.L_x_8015) ;  /* 0x0000005204287947 */ /* 0x000fea000b800000 */
[----:B------:R-:W-:-:S13]  /*1c4a0*/  ELECT P6, URZ, PT ;  /* 0x00000000003f782f */ /* 0x000fda00038c0000 */
.L_x_8204:
        /* <DEDUP_REMOVED lines=21> */
.L_x_8017:
        /* <DEDUP_REMOVED lines=9> */
.L_x_8205:
        /* <DEDUP_REMOVED lines=11> */
.L_x_8019:
        /* <DEDUP_REMOVED lines=27> */
.L_x_8016:
        /* <DEDUP_REMOVED lines=39> */
.L_x_8206:
[----:B------:R-:W-:Y:S05]  /*1cb60*/  BSYNC B0 ;  /* 0x0000000000007941 */ /* 0x000fea0003800000 */
.L_x_8020:
        /* <DEDUP_REMOVED lines=34> */
[----:B------:R-:W-:-:S04]  /*1cd90*/  IMAD.MOV.U32 R10, RZ, RZ, R3 ;  /* 0x000000ffff0a7224 */ /* 0x000fc800078e0003 */
[----:B------:R-:W-:-:S04]  /*1cda0*/  IMAD.WIDE.U32 R10, R0, UR4, R10 ;  /* 0x00000004000a7c25 */ /* 0x000fc8000f8e000a */
[----:B------:R-:W-:Y:S01]  /*1cdb0*/  IMAD.IADD R7, R7, 0x1, R11 ;  /* 0x0000000107077824 */ /* 0x000fe200078e020b */
[----:B------:R-:W-:-:S04]  /*1cdc0*/  LEA R8, P0, R10, R8, 0x2 ;  /* 0x000000080a087211 */ /* 0x000fc800078010ff */
[----:B------:R-:W-:Y:S01]  /*1cdd0*/  LEA.HI.X R9, R10, R9, R7, 0x2, P0 ;  /* 0x000000090a097211 */ /* 0x000fe200000f1407 */
[----:B------:R-:W-:-:S04]  /*1cde0*/  IMAD.MOV R7, RZ, RZ, -R3 ;  /* 0x000000ffff077224 */ /* 0x000fc800078e0a03 */
[----:B------:R0:W5:Y:S01]  /*1cdf0*/  LDG.E R3, desc[UR38][R8.64] ;  /* 0x0000002608037981 */ /* 0x000162000c1e1900 */
[----:B------:R-:W-:-:S07]  /*1ce00*/  IMAD R7, R14, R7, R2 ;  /* 0x000000070e077224 */ /* 0x000fce00078e0202 */
.L_x_8028:
[----:B0-----:R-:W0:Y:S01]  /*1ce10*/  S2R R9, SR_CgaCtaId ;  /* 0x0000000000097919 */ /* 0x001e220000008800 */
[----:B------:R-:W-:-:S04]  /*1ce20*/  MOV R8, 0x400 ;  /* 0x0000040000087802 */ /* 0x000fc80000000f00 */
[----:B0-----:R-:W-:Y:S02]  /*1ce30*/  LEA R8, R9, R8, 0x18 ;  /* 0x0000000809087211 */ /* 0x001fe400078ec0ff */
[----:B------:R-:W-:-:S03]  /*1ce40*/  SHF.L.U32 R9, R13, 0x1f, RZ ;  /* 0x0000001f0d097819 */ /* 0x000fc600000006ff */
[----:B------:R-:W-:-:S04]  /*1ce50*/  IMAD R8, R12, 0x8, R8 ;  /* 0x000000080c087824 */ /* 0x000fc800078e0208 */
[----:B------:R-:W0:Y:S02]  /*1ce60*/  SYNCS.PHASECHK.TRANS64.TRYWAIT P0, [R8+URZ+0x28840], R9 ;  /* 0x02884009080075a7 */ /* 0x000e24000800017f */
[----:B0-----:R-:W-:Y:S05]  /*1ce70*/  @!P0 BRA `(.L_x_8029) ;  /* 0x0000004800048947 */ /* 0x001fea0003800000 */
.L_x_8207:
        /* <DEDUP_REMOVED lines=11> */
.L_x_8030:
        /* <DEDUP_REMOVED lines=32> */
.L_x_8208:
[----:B------:R-:W2:Y:S01]  /*1d130*/  LDL R10, [R1+0x2c] ;  /* 0x00002c00010a7983 */ /* 0x000ea20000100800 */
[----:B------:R-:W1:Y:S02]  /*1d140*/  S2R R11, SR_TID.X ;  /* 0x00000000000b7919 */ /* 0x000e640000002100 */
[----:B-1----:R-:W-:-:S04]  /*1d150*/  LOP3.LUT R11, R11, 0x7f, RZ, 0xc0, !PT ;  /* 0x0000007f0b0b7812 */ /* 0x002fc800078ec0ff */
[----:B------:R-:W-:-:S13]  /*1d160*/  ISETP.NE.AND P0, PT, R11, RZ, PT ;  /* 0x000000ff0b00720c */ /* 0x000fda0003f05270 */
[----:B0-----:R-:W-:-:S04]  /*1d170*/  @!P0 IMAD.MOV.U32 R9, RZ, RZ, 0x8000 ;  /* 0x00008000ff098424 */ /* 0x001fc800078e00ff */
[----:B------:R2:W-:Y:S02]  /*1d180*/  @!P0 SYNCS.ARRIVE.TRANS64 RZ, [R8+URZ+0x28850], R9 ;  /* 0x0288500908ff89a7 */ /* 0x0005e4000800003f */
[----:B--2---:R-:W-:-:S04]  /*1d190*/  PRMT R9, R10, 0x9910, RZ ;  /* 0x000099100a097816 */ /* 0x004fc800000000ff */
[----:B------:R-:W-:-:S13]  /*1d1a0*/  ISETP.NE.AND P0, PT, R9, 0x2, PT ;  /* 0x000000020900780c */ /* 0x000fda0003f05270 */
[----:B------:R-:W-:Y:S05]  /*1d1b0*/  @P0 BRA `(.L_x_8032) ;  /* 0x0000000000040947 */ /* 0x000fea0003800000 */
[----:B------:R-:W-:Y:S01]  /*1d1c0*/  BPT.TRAP 0x1 ;  /* 0x000000040000795c */ /* 0x000fe20000300000 */
.L_x_8032:
[----:B------:R-:W2:Y:S02]  /*1d1d0*/  LDL R9, [R1+0x14] ;  /* 0x0000140001097983 */ /* 0x000ea40000100800 */
[----:B--2---:R-:W-:-:S13]  /*1d1e0*/  LOP3.LUT P0, RZ, R9, 0x40, RZ, 0xc0, !PT ;  /* 0x0000004009ff7812 */ /* 0x004fda000780c0ff */
[----:B------:R-:W-:Y:S05]  /*1d1f0*/  @P0 BRA `(.L_x_8033) ;  /* 0x0000000000040947 */ /* 0x000fea0003800000 */
[----:B------:R-:W-:Y:S01]  /*1d200*/  BPT.TRAP 0x1 ;  /* 0x000000040000795c */ /* 0x000fe20000300000 */
.L_x_8033:
        /* <DEDUP_REMOVED lines=29> */
.L_x_8027:
[----:B------:R-:W-:Y:S05]  /*1d3e0*/  BSYNC B2 ;  /* 0x0000000000027941 */ /* 0x000fea0003800000 */
.L_x_8026:
[----:B------:R-:W2:Y:S04]  /*1d3f0*/  LDL.LU R3, [R1+0x20] ;  /* 0x0000200001037983 */ /* 0x000ea80000300800 */
[----:B------:R0:W-:Y:S04]  /*1d400*/  STL [R1], R12 ;  /* 0x0000000c01007387 */ /* 0x0001e80000100800 */
[----:B------:R0:W-:Y:S02]  /*1d410*/  STL [R1+0x8], R13 ;  /* 0x0000080d01007387 */ /* 0x0001e40000100800 */
[----:B0-2---:R-:W-:-:S07]  /*1d420*/  VIADD R7, R3, 0xfffffffd ;  /* 0xfffffffd03077836 */ /* 0x005fce0000000000 */
.L_x_8025:
[----:B------:R-:W-:Y:S05]  /*1d430*/  BSYNC B1 ;  /* 0x0000000000017941 */ /* 0x000fea0003800000 */
.L_x_8024:
[----:B------:R-:W-:-:S13]  /*1d440*/  ISETP.NE.AND P0, PT, R2, RZ, PT ;  /* 0x000000ff0200720c */ /* 0x000fda0003f05270 */
[----:B------:R-:W-:Y:S05]  /*1d450*/  @!P0 BRA `(.L_x_8023) ;  /* 0x0000000c00f48947 */ /* 0x000fea0003800000 */
[----:B------:R-:W-:-:S07]  /*1d460*/  IMAD.MOV.U32 R11, RZ, RZ, R6 ;  /* 0x000000ffff0b7224 */ /* 0x000fce00078e0006 */
.L_x_8050:
        /* <DEDUP_REMOVED lines=32> */
.L_x_8036:
[----:B------:R-:W1:Y:S01]  /*1d670*/  S2R R3, SR_CgaCtaId ;  /* 0x0000000000037919 */ /* 0x000e620000008800 */
[----:B------:R-:W-:-:S04]  /*1d680*/  MOV R2, 0x400 ;  /* 0x0000040000027802 */ /* 0x000fc80000000f00 */
[----:B-1----:R-:W-:Y:S02]  /*1d690*/  LEA R2, R3, R2, 0x18 ;  /* 0x0000000203027211 */ /* 0x002fe400078ec0ff */
[----:B------:R-:W-:-:S03]  /*1d6a0*/  SHF.L.U32 R3, R9, 0x1f, RZ ;  /* 0x0000001f09037819 */ /* 0x000fc600000006ff */
[----:B------:R-:W-:-:S04]  /*1d6b0*/  IMAD R2, R8, 0x8, R2 ;  /* 0x0000000808027824 */ /* 0x000fc800078e0202 */
[----:B------:R-:W1:Y:S02]  /*1d6c0*/  SYNCS.PHASECHK.TRANS64.TRYWAIT P0, [R2+URZ+0x28840], R3 ;  /* 0x02884003020075a7 */ /* 0x000e64000800017f */
[----:B-1----:R-:W-:Y:S05]  /*1d6d0*/  @!P0 BRA `(.L_x_8037) ;  /* 0x0000004000148947 */ /* 0x002fea0003800000 */
.L_x_8209:
        /* <DEDUP_REMOVED lines=11> */
.L_x_8038:
        /* <DEDUP_REMOVED lines=32> */
.L_x_8210:
        /* <DEDUP_REMOVED lines=10> */
.L_x_8040:
[----:B------:R-:W2:Y:S02]  /*1da30*/  LDL R3, [R1+0x14] ;  /* 0x0000140001037983 */ /* 0x000ea40000100800 */
[----:B--2---:R-:W-:-:S13]  /*1da40*/  LOP3.LUT P0, RZ, R3, 0x40, RZ, 0xc0, !PT ;  /* 0x0000004003ff7812 */ /* 0x004fda000780c0ff */
[----:B------:R-:W-:Y:S05]  /*1da50*/  @P0 BRA `(.L_x_8041) ;  /* 0x0000000000040947 */ /* 0x000fea0003800000 */
[----:B------:R-:W-:Y:S01]  /*1da60*/  BPT.TRAP 0x1 ;  /* 0x000000040000795c */ /* 0x000fe20000300000 */
.L_x_8041:
        /* <DEDUP_REMOVED lines=29> */
.L_x_8035:
[----:B------:R-:W-:Y:S05]  /*1dc40*/  BSYNC B1 ;  /* 0x0000000000017941 */ /* 0x000fea0003800000 */
.L_x_8034:
        /* <DEDUP_REMOVED lines=31> */
.L_x_8044:
[----:B------:R-:W2:Y:S01]  /*1de40*/  S2R R3, SR_CgaCtaId ;  /* 0x0000000000037919 */ /* 0x000ea20000008800 */
[----:B------:R-:W-:-:S04]  /*1de50*/  MOV R2, 0x400 ;  /* 0x0000040000027802 */ /* 0x000fc80000000f00 */
[----:B--2---:R-:W-:Y:S02]  /*1de60*/  LEA R2, R3, R2, 0x18 ;  /* 0x0000000203027211 */ /* 0x004fe400078ec0ff */
[----:B------:R-:W-:-:S03]  /*1de70*/  SHF.L.U32 R3, R14, 0x1f, RZ ;  /* 0x0000001f0e037819 */ /* 0x000fc600000006ff */
[----:B------:R-:W-:-:S04]  /*1de80*/  IMAD R2, R15, 0x8, R2 ;  /* 0x000000080f027824 */ /* 0x000fc800078e0202 */
[----:B------:R-:W2:Y:S02]  /*1de90*/  SYNCS.PHASECHK.TRANS64.TRYWAIT P0, [R2+URZ+0x28840], R3 ;  /* 0x02884003020075a7 */ /* 0x000ea4000800017f */
[----:B--2---:R-:W-:Y:S05]  /*1dea0*/  @!P0 BRA `(.L_x_8045) ;  /* 0x0000003800488947 */ /* 0x004fea0003800000 */
.L_x_8211:
        /* <DEDUP_REMOVED lines=11> */
.L_x_8046:
        /* <DEDUP_REMOVED lines=31> */
.L_x_8212:
[----:B------:R-:W2:Y:S01]  /*1e150*/  LDL R12, [R1+0x2c] ;  /* 0x00002c00010c7983 */ /* 0x000ea20000100800 */
[----:B------:R-:W1:Y:S02]  /*1e160*/  S2R R3, SR_TID.X ;  /* 0x0000000000037919 */ /* 0x000e640000002100 */
[----:B-1----:R-:W-:-:S04]  /*1e170*/  LOP3.LUT R3, R3, 0x7f, RZ, 0xc0, !PT ;  /* 0x0000007f03037812 */ /* 0x002fc800078ec0ff */
[----:B------:R-:W-:-:S13]  /*1e180*/  ISETP.NE.AND P0, PT, R3, RZ, PT ;  /* 0x000000ff0300720c */ /* 0x000fda0003f05270 */
[----:B------:R-:W-:-:S04]  /*1e190*/  @!P0 IMAD.MOV.U32 R3, RZ, RZ, 0x8000 ;  /* 0x00008000ff038424 */ /* 0x000fc800078e00ff */
[----:B------:R2:W-:Y:S02]  /*1e1a0*/  @!P0 SYNCS.ARRIVE.TRANS64 RZ, [R2+URZ+0x28850], R3 ;  /* 0x0288500302ff89a7 */ /* 0x0005e4000800003f */
[----:B--2---:R-:W-:-:S04]  /*1e1b0*/  PRMT R3, R12, 0x9910, RZ ;  /* 0x000099100c037816 */ /* 0x004fc800000000ff */
[----:B------:R-:W-:-:S13]  /*1e1c0*/  ISETP.NE.AND P0, PT, R3, 0x2, PT ;  /* 0x000000020300780c */ /* 0x000fda0003f05270 */
[----:B------:R-:W-:Y:S05]  /*1e1d0*/  @P0 BRA `(.L_x_8048) ;  /* 0x0000000000040947 */ /* 0x000fea0003800000 */
[----:B------:R-:W-:Y:S01]  /*1e1e0*/  BPT.TRAP 0x1 ;  /* 0x000000040000795c */ /* 0x000fe20000300000 */
.L_x_8048:
[----:B------:R-:W2:Y:S02]  /*1e1f0*/  LDL R3, [R1+0x14] ;  /* 0x0000140001037983 */ /* 0x000ea40000100800 */
[----:B--2---:R-:W-:-:S13]  /*1e200*/  LOP3.LUT P0, RZ, R3, 0x40, RZ, 0xc0, !PT ;  /* 0x0000004003ff7812 */ /* 0x004fda000780c0ff */
[----:B------:R-:W-:Y:S05]  /*1e210*/  @P0 BRA `(.L_x_8049) ;  /* 0x0000000000040947 */ /* 0x000fea0003800000 */
[----:B------:R-:W-:Y:S01]  /*1e220*/  BPT.TRAP 0x1 ;  /* 0x000000040000795c */ /* 0x000fe20000300000 */
.L_x_8049:
        /* <DEDUP_REMOVED lines=28> */
.L_x_8043:
[----:B------:R-:W-:Y:S05]  /*1e3f0*/  BSYNC B1 ;  /* 0x0000000000017941 */ /* 0x000fea0003800000 */
.L_x_8042:
[C---:B------:R-:W-:Y:S01]  /*1e400*/  ISETP.GT.AND P0, PT, R7.reuse, 0x1, PT ;  /* 0x000000010700780c */ /* 0x040fe20003f04270 */
[----:B------:R-:W-:-:S12]  /*1e410*/  VIADD R7, R7, 0xfffffffe ;  /* 0xfffffffe07077836 */ /* 0x000fd80000000000 */
[----:B------:R-:W-:Y:S05]  /*1e420*/  @P0 BRA `(.L_x_8050) ;  /* 0xfffffff000100947 */ /* 0x000fea000383ffff */
.L_x_8023:
[----:B------:R-:W-:Y:S05]  /*1e430*/  BSYNC B0 ;  /* 0x0000000000007941 */ /* 0x000fea0003800000 */
.L_x_8022:
[----:B------:R-:W1:Y:S01]  /*1e440*/  S2R R2, SR_TID.X ;  /* 0x0000000000027919 */ /* 0x000e620000002100 */
[----:B------:R-:W-:Y:S01]  /*1e450*/  BSSY B0, `(.L_x_8051) ;  /* 0x0000010000007945 */ /* 0x000fe20003800000 */
[----:B-1----:R-:W-:-:S04]  /*1e460*/  LOP3.LUT R2, R2, 0x1f, RZ, 0xc0, !PT ;  /* 0x0000001f02027812 */ /* 0x002fc800078ec0ff */
[----:B------:R-:W-:-:S13]  /*1e470*/  ISETP.NE.AND P0, PT, R2, RZ, PT ;  /* 0x000000ff0200720c */ /* 0x000fda0003f05270 */
[----:B------:R-:W-:Y:S05]  /*1e480*/  @P0 BRA `(.L_x_8052) ;  /* 0x0000000000300947 */ /* 0x000fea0003800000 */
[----:B------:R-:W1:Y:S01]  /*1e490*/  S2R R3, SR_LANEID ;  /* 0x0000000000037919 */ /* 0x000e620000000000 */
[----:B------:R-:W-:Y:S02]  /*1e4a0*/  VOTEU.ANY UR4, UPT, PT ;  /* 0x0000000000047886 */ /* 0x000fe400038e0100 */
[----:B------:R-:W1:Y:S08]  /*1e4b0*/  FLO.U32 R0, UR4 ;  /* 0x0000000400007d00 */ /* 0x000e7000080e0000 */
[----:B------:R-:W2:Y:S01]  /*1e4c0*/  POPC R7, UR4 ;  /* 0x0000000400077d09 */ /* 0x000ea20008000000 */
[----:B-1----:R-:W-:-:S02]  /*1e4d0*/  ISETP.EQ.U32.AND P0, PT, R0, R3, PT ;  /* 0x000000030000720c */ /* 0x002fc40003f02070 */
[----:B------:R-:W2:Y:S11]  /*1e4e0*/  LDC.64 R2, c[0x0][0xc38] ;  /* 0x00030e00ff027b82 */ /* 0x000eb60000000a00 */
[----:B--2---:R-:W2:Y:S01]  /*1e4f0*/  @P0 ATOMG.E.ADD.STRONG.GPU PT, R3, desc[UR38][R2.64], R7 ;  /* 0x00000007020309a8 */ /* 0x004ea200081ee1e6 */
[----:B------:R-:W1:Y:S02]  /*1e500*/  S2R R8, SR_LTMASK ;  /* 0x0000000000087919 */ /* 0x000e640000003900 */
[----:B-1----:R-:W-:-:S04]  /*1e510*/  LOP3.LUT R8, R8, UR4, RZ, 0xc0, !PT ;  /* 0x0000000408087c12 */ /* 0x002fc8000f8ec0ff */
[----:B------:R-:W1:Y:S01]  /*1e520*/  POPC R9, R8 ;  /* 0x0000000800097309 */ /* 0x000e620000000000 */
[----:B--2---:R-:W1:Y:S02]  /*1e530*/  SHFL.IDX PT, R0, R3, R0, 0x1f ;  /* 0x00001f0003007589 */ /* 0x004e6400000e0000 */
[----:B-1----:R-:W-:-:S07]  /*1e540*/  IADD3 R16, R0, UR36, R9 ;  /* 0x0000002400107c10 */ /* 0x002fce000fffe009 */
.L_x_8052:
[----:B------:R-:W-:Y:S05]  /*1e550*/  BSYNC B0 ;  /* 0x0000000000007941 */ /* 0x000fea0003800000 */
.L_x_8051:
        /* <DEDUP_REMOVED lines=11> */
.L_x_8213:
[----:B------:R-:W2:Y:S01]  /*1e610*/  LDL R2, [R1+0x2c] ;  /* 0x00002c0001027983 */ /* 0x000ea20000100800 */
[----:B------:R-:W3:Y:S02]  /*1e620*/  S2R R7, SR_TID.X ;  /* 0x0000000000077919 */ /* 0x000ee40000002100 */
[----:B---3--:R-:W-:-:S04]  /*1e630*/  LOP3.LUT R7, R7, 0x7f, RZ, 0xc0, !PT ;  /* 0x0000007f07077812 */ /* 0x008fc800078ec0ff */
[----:B------:R-:W-:-:S13]  /*1e640*/  ISETP.NE.AND P0, PT, R7, RZ, PT ;  /* 0x000000ff0700720c */ /* 0x000fda0003f05270 */
[----:B-1----:R-:W-:-:S04]  /*1e650*/  @!P0 IMAD.MOV.U32 R3, RZ, RZ, 0x8000 ;  /* 0x00008000ff038424 */ /* 0x002fc800078e00ff */
[----:B------:R1:W-:Y:S01]  /*1e660*/  @!P0 SYNCS.ARRIVE.TRANS64 RZ, [R0+URZ+0x28850], R3 ;  /* 0x0288500300ff89a7 */ /* 0x0003e2000800003f */
[----:B--2---:R-:W-:-:S04]  /*1e670*/  PRMT R2, R2, 0x9910, RZ ;  /* 0x0000991002027816 */ /* 0x004fc800000000ff */
[----:B------:R-:W-:-:S13]  /*1e680*/  ISETP.NE.AND P0, PT, R2, 0x2, PT ;  /* 0x000000020200780c */ /* 0x000fda0003f05270 */
[----:B-1----:R-:W-:Y:S05]  /*1e690*/  @P0 BRA `(.L_x_8056) ;  /* 0x0000000000040947 */ /* 0x002fea0003800000 */
[----:B------:R-:W-:Y:S01]  /*1e6a0*/  BPT.TRAP 0x1 ;  /* 0x000000040000795c */ /* 0x000fe20000300000 */
.L_x_8056:
[----:B------:R-:W2:Y:S02]  /*1e6b0*/  LDL R2, [R1+0x14] ;  /* 0x0000140001027983 */ /* 0x000ea40000100800 */
[----:B--2---:R-:W-:-:S13]  /*1e6c0*/  LOP3.LUT P0, RZ, R2, 0x40, RZ, 0xc0, !PT ;  /* 0x0000004002ff7812 */ /* 0x004fda000780c0ff */
[----:B------:R-:W-:Y:S05]  /*1e6d0*/  @P0 BRA `(.L_x_8057) ;  /* 0x0000000000040947 */ /* 0x000fea0003800000 */
[----:B------:R-:W-:Y:S01]  /*1e6e0*/  BPT.TRAP 0x1 ;  /* 0x000000040000795c */ /* 0x000fe20000300000 */
.L_x_8057:
        /* <DEDUP_REMOVED lines=27> */
.L_x_8054:
[----:B------:R-:W-:Y:S05]  /*1e8a0*/  BSYNC B0 ;  /* 0x0000000000007941 */ /* 0x000fea0003800000 */
.L_x_8053:
        /* <DEDUP_REMOVED lines=9> */
.L_x_8008:
[----:B------:R-:W-:Y:S05]  /*1e940*/  BSYNC B6 ;  /* 0x0000000000067941 */ /* 0x000fea0003800000 */
.L_x_8006:
[----:B------:R-:W-:-:S03]  /*1e950*/  UMOV UR4, 0xffffffff ;  /* 0xffffffff00047882 */ /* 0x000fc60000000000 */
[----:B------:R-:W-:Y:S05]  /*1e960*/  BRA.DIV UR4, `(.L_x_8058) ;  /* 0x0000002e04d47947 */ /* 0x000fea000b800000 */
[----:B------:R2:W3:Y:S04]  /*1e970*/  SHFL.IDX PT, R4, R16, RZ, 0x1f ;  /* 0x00001fff10047589 */ /* 0x0004e800000e0000 */
[----:B------:R2:W4:Y:S02]  /*1e980*/  SHFL.IDX PT, R6, R16, 0x1, 0x1f ;  /* 0x00201f0010067f89 */ /* 0x00052400000e0000 */
.L_x_8217:
[----:B------:R-:W5:Y:S01]  /*1e990*/  S2R R9, SR_TID.X ;  /* 0x0000000000097919 */ /* 0x000f620000002100 */
[----:B------:R-:W-:Y:S01]  /*1e9a0*/  ULDC UR4, c[0x0][0xc14] ;  /* 0x0003050000047ab9 */ /* 0x000fe20000000800 */
[----:B------:R-:W-:Y:S01]  /*1e9b0*/  BSSY B0, `(.L_x_8059) ;  /* 0x000000b000007945 */ /* 0x000fe20003800000 */
[----:B-1----:R-:W-:Y:S02]  /*1e9c0*/  IMAD.U32 R0, RZ, RZ, UR4 ;  /* 0x00000004ff007e24 */ /* 0x002fe4000f8e00ff */
[----:B------:R-:W-:Y:S01]  /*1e9d0*/  IMAD.MOV.U32 R3, RZ, RZ, RZ ;  /* 0x000000ffff037224 */ /* 0x000fe200078e00ff */
[----:B-----5:R-:W-:-:S04]  /*1e9e0*/  LOP3.LUT R9, R9, 0x1f, RZ, 0xc0, !PT ;  /* 0x0000001f09097812 */ /* 0x020fc800078ec0ff */
[C---:B------:R-:W-:Y:S01]  /*1e9f0*/  ISETP.NE.AND P0, PT, R9.reuse, 0x1f, PT ;  /* 0x0000001f0900780c */ /* 0x040fe20003f05270 */
[----:B------:R-:W-:-:S05]  /*1ea00*/  IMAD.IADD R5, R9, 0x1, R19 ;  /* 0x0000000109057824 */ /* 0x000fca00078e0213 */
[----:B------:R-:W-:-:S13]  /*1ea10*/  ISETP.GE.OR P0, PT, R5, R0, !P0 ;  /* 0x000000000500720c */ /* 0x000fda0004706670 */
[----:B------:R-:W-:Y:S05]  /*1ea20*/  @P0 BRA `(.L_x_8060) ;  /* 0x00000000000c0947 */ /* 0x000fea0003800000 */
[----:B------:R-:W1:Y:S02]  /*1ea30*/  LDC.64 R2, c[0x0][0xc58] ;  /* 0x00031600ff027b82 */ /* 0x000e640000000a00 */
[----:B-1----:R-:W-:-:S06]  /*1ea40*/  IMAD.WIDE R2, R5, 0x4, R2 ;  /* 0x0000000405027825 */ /* 0x002fcc00078e0202 */
[----:B------:R1:W5:Y:S02]  /*1ea50*/  LDG.E R3, desc[UR38][R2.64] ;  /* 0x0000002602037981 */ /* 0x000364000c1e1900 */
.L_x_8060:
[----:B------:R-:W-:Y:S05]  /*1ea60*/  BSYNC B0 ;  /* 0x0000000000007941 */ /* 0x000fea0003800000 */
.L_x_8059:
        /* <DEDUP_REMOVED lines=21> */
[----:B-1----:R-:W-:-:S05]  /*1ebc0*/  IMAD.IADD R2, R8, 0x1, R9 ;  /* 0x0000000108027824 */ /* 0x002fca00078e0209 */
[----:B------:R0:W1:Y:S02]  /*1ebd0*/  SHFL.IDX PT, R14, R2, 0x1f, 0x1f ;  /* 0x03e01f00020e7f89 */ /* 0x00006400000e0000 */
.L_x_8225:
[----:B------:R-:W-:Y:S02]  /*1ebe0*/  ULDC UR4, c[0x0][0xc10] ;  /* 0x0003040000047ab9 */ /* 0x000fe40000000800 */
[----:B------:R-:W-:-:S04]  /*1ebf0*/  IMAD.U32 R5, RZ, RZ, UR4 ;  /* 0x00000004ff057e24 */ /* 0x000fc8000f8e00ff */
[----:B-1----:R-:W-:-:S04]  /*1ec00*/  IMAD R9, R14, R5, RZ ;  /* 0x000000050e097224 */ /* 0x002fc800078e02ff */
[----:B----4-:R-:W-:-:S05]  /*1ec10*/  IMAD.IADD R6, R6, 0x1, R9 ;  /* 0x0000000106067824 */ /* 0x010fca00078e0209 */
[----:B---3--:R-:W-:-:S13]  /*1ec20*/  ISETP.GT.AND P0, PT, R6, R4, PT ;  /* 0x000000040600720c */ /* 0x008fda0003f04270 */
[----:B------:R-:W-:Y:S05]  /*1ec30*/  @P0 BRA `(.L_x_8062) ;  /* 0x0000000000b40947 */ /* 0x000fea0003800000 */
[----:B------:R-:W1:Y:S02]  /*1ec40*/  LDC R0, c[0x0][0xc14] ;  /* 0x00030500ff007b82 */ /* 0x000e640000000800 */
.L_x_8067:
        /* <DEDUP_REMOVED lines=14> */
.L_x_8065:
[----:B------:R-:W-:Y:S05]  /*1ed30*/  BSYNC B0 ;  /* 0x0000000000007941 */ /* 0x000fea0003800000 */
.L_x_8064:
[----:B------:R-:W-:-:S03]  /*1ed40*/  UMOV UR4, 0xffffffff ;  /* 0xffffffff00047882 */ /* 0x000fc60000000000 */
[----:B------:R-:W-:Y:S05]  /*1ed50*/  BRA.DIV UR4, `(.L_x_8066) ;  /* 0x0000002e04f47947 */ /* 0x000fea000b800000 */
[----:B-----5:R-:W0:Y:S01]  /*1ed60*/  SHFL.UP PT, R14, R3, 0x1, RZ ;  /* 0x04200000030e7989 */ /* 0x020e2200000e00ff */
[C---:B------:R-:W-:Y:S02]  /*1ed70*/  ISETP.NE.AND P0, PT, R7.reuse, RZ, PT ;  /* 0x000000ff0700720c */ /* 0x040fe40003f05270 */
[C---:B------:R-:W-:Y:S02]  /*1ed80*/  ISETP.GE.U32.AND P1, PT, R7.reuse, 0x2, PT ;  /* 0x000000020700780c */ /* 0x040fe40003f26070 */
        /* <DEDUP_REMOVED lines=18> */
.L_x_8233:
[----:B------:R-:W-:Y:S02]  /*1eeb0*/  ULDC UR4, c[0x0][0xc10] ;  /* 0x0003040000047ab9 */ /* 0x000fe40000000800 */
[----:B------:R-:W-:-:S04]  /*1eec0*/  IMAD.U32 R5, RZ, RZ, UR4 ;  /* 0x00000004ff057e24 */ /* 0x000fc8000f8e00ff */
[----:B-1----:R-:W-:-:S04]  /*1eed0*/  IMAD R9, R14, R5, RZ ;  /* 0x000000050e097224 */ /* 0x002fc800078e02ff */
[----:B------:R-:W-:-:S05]  /*1eee0*/  IMAD.IADD R6, R9, 0x1, R6 ;  /* 0x0000000109067824 */ /* 0x000fca00078e0206 */
[----:B------:R-:W-:-:S13]  /*1eef0*/  ISETP.GT.AND P0, PT, R6, R4, PT ;  /* 0x000000040600720c */ /* 0x000fda0003f04270 */
[----:B------:R-:W-:Y:S05]  /*1ef00*/  @!P0 BRA `(.L_x_8067) ;  /* 0xfffffffc00508947 */ /* 0x000fea000383ffff */
.L_x_8062:
[----:B------:R-:W-:Y:S01]  /*1ef10*/  IMAD.IADD R9, R6, 0x1, -R9 ;  /* 0x0000000106097824 */ /* 0x000fe200078e0a09 */
[----:B------:R-:W-:-:S03]  /*1ef20*/  UMOV UR4, 0xffffffff ;  /* 0xffffffff00047882 */ /* 0x000fc60000000000 */
[----:B------:R-:W-:-:S05]  /*1ef30*/  IMAD R7, R2, R5, R9 ;  /* 0x0000000502077224 */ /* 0x000fca00078e0209 */
[----:B------:R-:W-:Y:S01]  /*1ef40*/  ISETP.GT.AND P6, PT, R7, R4, PT ;  /* 0x000000040700720c */ /* 0x000fe20003fc4270 */
[----:B------:R-:W-:-:S12]  /*1ef50*/  BRA.DIV UR4, `(.L_x_8068) ;  /* 0x0000003204487947 */ /* 0x000fd8000b800000 */
[----:B------:R-:W-:-:S04]  /*1ef60*/  VOTE.ANY R6, PT, !P6 ;  /* 0x0000000000067806 */ /* 0x000fc800070e0100 */
[----:B------:R-:W1:Y:S02]  /*1ef70*/  POPC R7, R6 ;  /* 0x0000000600077309 */ /* 0x000e640000000000 */
[----:B-1----:R1:W3:Y:S02]  /*1ef80*/  SHFL.IDX PT, R17, R3, R7, 0x1f ;  /* 0x00001f0703117589 */ /* 0x0022e400000e0000 */
.L_x_8237:
[----:B------:R-:W-:Y:S01]  /*1ef90*/  ISETP.NE.AND P0, PT, R6, RZ, PT ;  /* 0x000000ff0600720c */ /* 0x000fe20003f05270 */
[----:B--2---:R-:W-:-:S12]  /*1efa0*/  IMAD.MOV.U32 R16, RZ, RZ, RZ ;  /* 0x000000ffff107224 */ /* 0x004fd800078e00ff */
[----:B------:R-:W-:Y:S05]  /*1efb0*/  @!P0 BRA `(.L_x_8069) ;  /* 0x0000000000108947 */ /* 0x000fea0003800000 */
[----:B------:R-:W-:Y:S01]  /*1efc0*/  UMOV UR4, 0xffffffff ;  /* 0xffffffff00047882 */ /* 0x000fe20000000000 */
[----:B------:R-:W-:Y:S02]  /*1efd0*/  VIADD R12, R7, 0xffffffff ;  /* 0xffffffff070c7836 */ /* 0x000fe40000000000 */
[----:B------:R-:W-:Y:S05]  /*1efe0*/  BRA.DIV UR4, `(.L_x_8070) ;  /* 0x00000032046c7947 */ /* 0x000fea000b800000 */
[----:B------:R2:W4:Y:S02]  /*1eff0*/  SHFL.IDX PT, R16, R2, R12, 0x1f ;  /* 0x00001f0c02107589 */ /* 0x00052400000e0000 */
.L_x_8069:
[----:B012---:R-:W0:Y:S01]  /*1f000*/  LDC.64 R2, c[0x0][0xc68] ;  /* 0x00031a00ff027b82 */ /* 0x007e220000000a00 */
[----:B------:R-:W-:-:S04]  /*1f010*/  IMAD.IADD R19, R7, 0x1, R19 ;  /* 0x0000000107137824 */ /* 0x000fc800078e0213 */
[----:B0-----:R-:W-:-:S05]  /*1f020*/  IMAD.WIDE R2, R19, 0x4, R2 ;  /* 0x0000000413027825 */ /* 0x001fca00078e0202 */
[----:B------:R-:W3:Y:S01]  /*1f030*/  LDG.E R7, desc[UR38][R2.64] ;  /* 0x0000002602077981 */ /* 0x000ee2000c1e1900 */
[----:B----4-:R-:W-:Y:S02]  /*1f040*/  IMAD R16, R16, R5, R9 ;  /* 0x0000000510107224 */ /* 0x010fe400078e0209 */
[----:B---3--:R-:W-:-:S05]  /*1f050*/  IMAD R6, R17, R7, RZ ;  /* 0x0000000711067224 */ /* 0x008fca00078e02ff */
        /* <DEDUP_REMOVED lines=61> */
.L_x_8063:
[----:B------:R-:W-:Y:S01]  /*1f430*/  UMOV UR4, URZ ;  /* 0x0000003f00047c82 */ /* 0x000fe20008000000 */
[----:B------:R-:W-:Y:S01]  /*1f440*/  UMOV UR5, URZ ;  /* 0x0000003f00057c82 */ /* 0x000fe20008000000 */
[----:B------:R-:W-:Y:S01]  /*1f450*/  ULDC UR6, c[0x0][0xc14] ;  /* 0x0003050000067ab9 */ /* 0x000fe20000000800 */
[----:B--2---:R-:W-:Y:S02]  /*1f460*/  IMAD.MOV.U32 R16, RZ, RZ, R4 ;  /* 0x000000ffff107224 */ /* 0x004fe400078e0004 */
[----:B------:R-:W-:Y:S02]  /*1f470*/  IMAD.U32 R17, RZ, RZ, UR4 ;  /* 0x00000004ff117e24 */ /* 0x000fe4000f8e00ff */
[----:B------:R-:W-:Y:S02]  /*1f480*/  IMAD.U32 R18, RZ, RZ, UR5 ;  /* 0x00000005ff127e24 */ /* 0x000fe4000f8e00ff */
[----:B------:R-:W-:-:S07]  /*1f490*/  IMAD.U32 R19, RZ, RZ, UR6 ;  /* 0x00000006ff137e24 */ /* 0x000fce000f8e00ff */
.L_x_8071:
        /* <DEDUP_REMOVED lines=12> */
.L_x_7983:
[----:B-1----:R-:W2:Y:S01]  /*1f560*/  LDL.LU R0, [R1+0x34] ;  /* 0x0000340001007983 */ /* 0x002ea20000300800 */
[----:B------:R-:W-:Y:S01]  /*1f570*/  BSSY B0, `(.L_x_8073) ;  /* 0x000000b000007945 */ /* 0x000fe20003800000 */
[----:B------:R-:W1:Y:S01]  /*1f580*/  S2R R5, SR_CgaCtaId ;  /* 0x0000000000057919 */ /* 0x000e620000008800 */
[----:B--2---:R-:W-:-:S05]  /*1f590*/  VIADD R0, R0, 0x1 ;  /* 0x0000000100007836 */ /* 0x004fca0000000000 */
[----:B---3--:R-:W-:-:S04]  /*1f5a0*/  LEA.HI R2, R0, R0, RZ, 0x1 ;  /* 0x0000000000027211 */ /* 0x008fc800078f08ff */
[----:B------:R-:W-:-:S05]  /*1f5b0*/  LOP3.LUT R3, R2, 0xfffffffe, RZ, 0xc0, !PT ;  /* 0xfffffffe02037812 */ /* 0x000fca00078ec0ff */
[----:B------:R-:W-:Y:S01]  /*1f5c0*/  IMAD.IADD R3, R0, 0x1, -R3 ;  /* 0x0000000100037824 */ /* 0x000fe200078e0a03 */
[----:B------:R-:W-:-:S04]  /*1f5d0*/  MOV R0, 0x400 ;  /* 0x0000040000007802 */ /* 0x000fc80000000f00 */
[----:B-1----:R-:W-:Y:S02]  /*1f5e0*/  LEA R0, R5, R0, 0x18 ;  /* 0x0000000005007211 */ /* 0x002fe400078ec0ff */
[----:B------:R-:W-:-:S04]  /*1f5f0*/  SHF.L.U32 R3, R3, 0x1f, RZ ;  /* 0x0000001f03037819 */ /* 0x000fc800000006ff */
[----:B------:R-:W1:Y:S02]  /*1f600*/  SYNCS.PHASECHK.TRANS64.TRYWAIT P0, [R0+URZ+0x28820], R3 ;  /* 0x02882003000075a7 */ /* 0x000e64000800017f */
[----:B-1----:R-:W-:Y:S05]  /*1f610*/  @!P0 BRA `(.L_x_8074) ;  /* 0x0000002c00088947 */ /* 0x002fea0003800000 */
.L_x_8240:
[----:B------:R-:W-:Y:S05]  /*1f620*/  BSYNC B0 ;  /* 0x0000000000007941 */ /* 0x000fea0003800000 */
.L_x_8073:
[----:B------:R-:W-:-:S03]  /*1f630*/  UMOV UR4, 0xffffffff ;  /* 0xffffffff00047882 */ /* 0x000fc60000000000 */
[----:B------:R-:W-:Y:S05]  /*1f640*/  BRA.DIV UR4, `(.L_x_8075) ;  /* 0x0000002e04107947 */ /* 0x000fea000b800000 */
[----:B------:R-:W2:Y:S02]  /*1f650*/  S2R R2, SR_TID.X ;  /* 0x0000000000027919 */ /* 0x000ea40000002100 */
[----:B--2---:R-:W-:-:S04]  /*1f660*/  SHF.R.U32.HI R2, RZ, 0x5, R2 ;  /* 0x00000005ff027819 */ /* 0x004fc80000011602 */
[----:B------:R-:W-:-:S05]  /*1f670*/  LOP3.LUT R2, R2, 0x3, RZ, 0xc0, !PT ;  /* 0x0000000302027812 */ /* 0x000fca00078ec0ff */
[----:B------:R2:W3:Y:S02]  /*1f680*/  SHFL.IDX PT, R14, R2, RZ, 0x1f ;  /* 0x00001fff020e7589 */ /* 0x0004e400000e0000 */
.L_x_8243:
[----:B---3--:R-:W-:-:S13]  /*1f690*/  ISETP.NE.AND P0, PT, R14, RZ, PT ;  /* 0x000000ff0e00720c */ /* 0x008fda0003f05270 */
[----:B------:R-:W-:Y:S05]  /*1f6a0*/  @P0 BRA `(.L_x_7754) ;  /* 0x0000000000940947 */ /* 0x000fea0003800000 */
[----:B------:R-:W-:-:S03]  /*1f6b0*/  UMOV UR4, 0xffffffff ;  /* 0xffffffff00047882 */ /* 0x000fc60000000000 */
[----:B------:R-:W-:Y:S05]  /*1f6c0*/  BRA.DIV UR4, `(.L_x_8076) ;  /* 0x0000002e04247947 */ /* 0x000fea000b800000 */
[----:B------:R-:W-:-:S13]  /*1f6d0*/  ELECT P6, URZ, PT ;  /* 0x00000000003f782f */ /* 0x000fda00038c0000 */
.L_x_8246:
[----:B------:R-:W-:Y:S05]  /*1f6e0*/  @!P6 BRA `(.L_x_7754) ;  /* 0x000000000084e947 */ /* 0x000fea0003800000 */
[----:B--2---:R-:W2:Y:S02]  /*1f6f0*/  LDL.LU R2, [R1+0x30] ;  /* 0x0000300001027983 */ /* 0x004ea40000300800 */
[----:B--2---:R-:W-:-:S04]  /*1f700*/  LOP3.LUT R2, R2, 0x2, RZ, 0xfc, !PT ;  /* 0x0000000202027812 */ /* 0x004fc800078efcff */
[----:B------:R-:W-:-:S13]  /*1f710*/  ISETP.NE.AND P2, PT, R2, 0x3, PT ;  /* 0x000000030200780c */ /* 0x000fda0003f45270 */
[----:B------:R-:W-:Y:S05]  /*1f720*/  @!P2 BRA `(.L_x_8077) ;  /* 0x000000000004a947 */ /* 0x000fea0003800000 */
[----:B------:R-:W-:Y:S01]  /*1f730*/  BPT.TRAP 0x1 ;  /* 0x000000040000795c */ /* 0x000fe20000300000 */
.L_x_8077:
        /* <DEDUP_REMOVED lines=14> */
.L_x_8247:
[----:B------:R-:W2:Y:S02]  /*1f820*/  SYNCS.PHASECHK.TRANS64.TRYWAIT P0, [R7+URZ], R2 ;  /* 0x00000002070075a7 */ /* 0x000ea4000800017f */
[----:B--2---:R-:W-:Y:S05]  /*1f830*/  @!P0 BRA `(.L_x_8079) ;  /* 0x0000002800fc8947 */ /* 0x004fea0003800000 */
.L_x_8248:
[----:B------:R-:W-:Y:S05]  /*1f840*/  @!P2 BRA `(.L_x_8080) ;  /* 0x000000000004a947 */ /* 0x000fea0003800000 */
[----:B------:R-:W-:Y:S01]  /*1f850*/  BPT.TRAP 0x1 ;  /* 0x000000040000795c */ /* 0x000fe20000300000 */
.L_x_8080:
[----:B------:R-:W3:Y:S01]  /*1f860*/  LDL.LU R4, [R1] ;  /* 0x0000000001047983 */ /* 0x000ee20000300800 */
[----:B------:R-:W-:-:S04]  /*1f870*/  VIADD R0, R0, 0x28860 ;  /* 0x0002886000007836 */ /* 0x000fc80000000000 */
[----:B---3--:R-:W-:-:S04]  /*1f880*/  IMAD R4, R4, 0x8, R0 ;  /* 0x0000000804047824 */ /* 0x008fc800078e0200 */
[----:B------:R-:W3:Y:S02]  /*1f890*/  SYNCS.PHASECHK.TRANS64.TRYWAIT P0, [R4+URZ], R5 ;  /* 0x00000005040075a7 */ /* 0x000ee4000800017f */
[----:B---3--:R-:W-:Y:S05]  /*1f8a0*/  @!P0 BRA `(.L_x_8081) ;  /* 0x0000002800f48947 */ /* 0x008fea0003800000 */
.L_x_8249:
[----:B------:R-:W-:-:S07]  /*1f8b0*/  IMAD R3, R3, 0x8, R0 ;  /* 0x0000000803037824 */ /* 0x000fce00078e0200 */
.L_x_8082:
[----:B----4-:R4:W0:Y:S02]  /*1f8c0*/  SYNCS.PHASECHK.TRANS64.TRYWAIT P0, [R3+URZ], R2 ;  /* 0x00000002030075a7 */ /* 0x010824000800017f */
[----:B0-----:R-:W-:Y:S05]  /*1f8d0*/  @!P0 NANOSLEEP.SYNCS 0x989680 ;  /* 0x009896800000895d */ /* 0x001fea0003900000 */
[----:B------:R-:W0:Y:S02]  /*1f8e0*/  @!P0 SYNCS.PHASECHK.TRANS64 P0, [R3+URZ], R2 ;  /* 0x00000002030085a7 */ /* 0x000e24000800007f */
[----:B0-----:R-:W-:Y:S05]  /*1f8f0*/  @!P0 BRA `(.L_x_8082) ;  /* 0xfffffffc00f08947 */ /* 0x001fea000383ffff */
.L_x_7754:
[----:B------:R-:W-:Y:S05]  /*1f900*/  BSYNC B7 ;  /* 0x0000000000077941 */ /* 0x000fea0003800000 */
.L_x_7751:
[----:B------:R-:W-:Y:S05]  /*1f910*/  EXIT ;  /* 0x000000000000794d */ /* 0x000fea0003800000 */
.L_x_7776:
[----:B0-----:R0:W1:Y:S02]  /*1f920*/  SYNCS.PHASECHK.TRANS64.TRYWAIT P6, [R105+URZ+0x28890], R122 ;  /* 0x0288907a690075a7 */ /* 0x00106400080c017f */
[----:B-1----:R-:W-:Y:S05]  /*1f930*/  @!P6 NANOSLEEP.SYNCS 0x989680 ;  /* 0x009896800000e95d */ /* 0x002fea0003900000 */
[----:B------:R-:W1:Y:S02]  /*1f940*/  @!P6 SYNCS.PHASECHK.TRANS64 P6, [R105+URZ+0x28890], R122 ;  /* 0x0288907a6900e5a7 */ /* 0x000e6400080c007f */
[----:B-1----:R-:W-:Y:S05]  /*1f950*/  @!P6 BRA `(.L_x_7776) ;  /* 0xfffffffc00f0e947 */ /* 0x002fea000383ffff */
[----:B------:R-:W-:Y:S05]  /*1f960*/  BRA `(.L_x_8083) ;  /* 0xfffffe3400f47947 */ /* 0x000fea000383ffff */
.L_x_7812:
[----:B0-----:R0:W1:Y:S02]  /*1f970*/  SYNCS.PHASECHK.TRANS64.TRYWAIT P4, [R105+URZ+0x28890], R122 ;  /* 0x0288907a690075a7 */ /* 0x001064000808017f */
[----:B-1----:R-:W-:Y:S05]  /*1f980*/  @!P4 NANOSLEEP.SYNCS 0x989680 ;  /* 0x009896800000c95d */ /* 0x002fea0003900000 */
[----:B------:R-:W1:Y:S02]  /*1f990*/  @!P4 SYNCS.PHASECHK.TRANS64 P4, [R105+URZ+0x28890], R122 ;  /* 0x0288907a6900c5a7 */ /* 0x000e64000808007f */
[----:B-1----:R-:W-:Y:S05]  /*1f9a0*/  @!P4 BRA `(.L_x_7812) ;  /* 0xfffffffc00f0c947 */ /* 0x002fea000383ffff */
[----:B------:R-:W-:Y:S05]  /*1f9b0*/  BRA `(.L_x_8084) ;  /* 0xfffffe6000147947 */ /* 0x000fea000383ffff */
.L_x_7829:
[----:B0-----:R0:W1:Y:S02]  /*1f9c0*/  SYNCS.PHASECHK.TRANS64.TRYWAIT P3, [R105+URZ+0x28890], R122 ;  /* 0x0288907a690075a7 */ /* 0x001064000806017f */
[----:B-1----:R-:W-:Y:S05]  /*1f9d0*/  @!P3 NANOSLEEP.SYNCS 0x989680 ;  /* 0x009896800000b95d */ /* 0x002fea0003900000 */
[----:B------:R-:W1:Y:S02]  /*1f9e0*/  @!P3 SYNCS.PHASECHK.TRANS64 P3, [R105+URZ+0x28890], R122 ;  /* 0x0288907a6900b5a7 */ /* 0x000e64000806007f */
[----:B-1----:R-:W-:Y:S05]  /*1f9f0*/  @!P3 BRA `(.L_x_7829) ;  /* 0xfffffffc00f0b947 */ /* 0x002fea000383ffff */
[----:B------:R-:W-:Y:S05]  /*1fa00*/  BRA `(.L_x_8085) ;  /* 0xfffffe8000ac7947 */ /* 0x000fea000383ffff */
.L_x_7839:
[----:B--2---:R2:W3:Y:S02]  /*1fa10*/  SYNCS.PHASECHK.TRANS64.TRYWAIT P0, [R105+URZ+0x288b0], R122 ;  /* 0x0288b07a690075a7 */ /* 0x0044e4000800017f */
[----:B---3--:R-:W-:Y:S05]  /*1fa20*/  @!P0 NANOSLEEP.SYNCS 0x989680 ;  /* 0x009896800000895d */ /* 0x008fea0003900000 */
[----:B------:R-:W3:Y:S02]  /*1fa30*/  @!P0 SYNCS.PHASECHK.TRANS64 P0, [R105+URZ+0x288b0], R122 ;  /* 0x0288b07a690085a7 */ /* 0x000ee4000800007f */
[----:B---3--:R-:W-:Y:S05]  /*1fa40*/  @!P0 BRA `(.L_x_7839) ;  /* 0xfffffffc00f08947 */ /* 0x008fea000383ffff */
[----:B------:R-:W-:Y:S05]  /*1fa50*/  BRA `(.L_x_8086) ;  /* 0xfffffe8800487947 */ /* 0x000fea000383ffff */
.L_x_7851:
        /* <DEDUP_REMOVED lines=8> */
.L_x_8088:
[----:B------:R-:W-:Y:S05]  /*1fae0*/  BSYNC B0 ;  /* 0x0000000000007941 */ /* 0x000fea0003800000 */
.L_x_8087:
[----:B------:R-:W-:Y:S01]  /*1faf0*/  IMAD.MOV.U32 R192, RZ, RZ, R14 ;  /* 0x000000ffffc07224 */ /* 0x000fe200078e000e */
[----:B------:R-:W-:Y:S06]  /*1fb00*/  BRA `(.L_x_8089) ;  /* 0xfffffe9000707947 */ /* 0x000fec000383ffff */
.L_x_7869:
[----:B------:R-:W-:Y:S01]  /*1fb10*/  BSSY B1, `(.L_x_8090) ;  /* 0x0000008000017945 */ /* 0x000fe20003800000 */
[----:B------:R-:W-:Y:S02]  /*1fb20*/  IMAD.MOV.U32 R13, RZ, RZ, R5 ;  /* 0x000000ffff0d7224 */ /* 0x000fe400078e0005 */
[----:B------:R-:W-:Y:S02]  /*1fb30*/  IMAD.MOV.U32 R12, RZ, RZ, RZ ;  /* 0x000000ffff0c7224 */ /* 0x000fe400078e00ff */
[----:B------:R-:W-:Y:S02]  /*1fb40*/  IMAD.MOV.U32 R11, RZ, RZ, 0x181f ;  /* 0x0000181fff0b7424 */ /* 0x000fe400078e00ff */
[----:B------:R-:W-:-:S07]  /*1fb50*/  IMAD.MOV.U32 R15, RZ, RZ, -0x1 ;  /* 0xffffffffff0f7424 */ /* 0x000fce00078e00ff */
[----:B01---5:R-:W-:Y:S05]  /*1fb60*/  WARPSYNC.COLLECTIVE R15, `(.L_x_8091) ;  /* 0x000000000f087348 */ /* 0x023fea0003c00000 */
[----:B------:R2:W3:Y:S02]  /*1fb70*/  SHFL.IDX P6, R14, R13, R12, R11 ;  /* 0x0000000c0d0e7389 */ /* 0x0004e400000c000b */
[----:B0123-5:R-:W-:Y:S01]  /*1fb80*/  ENDCOLLECTIVE ;  /* 0x000000000000791b */ /* 0x02ffe20003800000 */
.L_x_8091:
[----:B------:R-:W-:Y:S05]  /*1fb90*/  BSYNC B1 ;  /* 0x0000000000017941 */ /* 0x000fea0003800000 */
.L_x_8090:
[----:B------:R-:W-:Y:S05]  /*1fba0*/  BRA `(.L_x_8092) ;  /* 0xfffffea000f07947 */ /* 0x000fea000383ffff */
.L_x_7870:
        /* <DEDUP_REMOVED lines=8> */
.L_x_8094:
[----:B------:R-:W-:Y:S05]  /*1fc30*/  BSYNC B1 ;  /* 0x0000000000017941 */ /* 0x000fea0003800000 */
.L_x_8093:
[----:B------:R-:W-:Y:S05]  /*1fc40*/  BRA `(.L_x_8095) ;  /* 0xfffffea000d07947 */ /* 0x000fea000383ffff */
.L_x_7871:
        /* <DEDUP_REMOVED lines=8> */
.L_x_8097:
[----:B------:R-:W-:Y:S05]  /*1fcd0*/  BSYNC B1 ;  /* 0x0000000000017941 */ /* 0x000fea0003800000 */
.L_x_8096:
[----:B------:R-:W-:Y:S05]  /*1fce0*/  BRA `(.L_x_8098) ;  /* 0xfffffea000b07947 */ /* 0x000fea000383ffff */
.L_x_7872:
        /* <DEDUP_REMOVED lines=8> */
.L_x_8100:
[----:B------:R-:W-:Y:S05]  /*1fd70*/  BSYNC B1 ;  /* 0x0000000000017941 */ /* 0x000fea0003800000 */
.L_x_8099:
[----:B------:R-:W-:Y:S05]  /*1fd80*/  BRA `(.L_x_8101) ;  /* 0xfffffea000907947 */ /* 0x000fea000383ffff */
.L_x_7873:
[----:B------:R-:W-:Y:S01]  /*1fd90*/  BSSY B1, `(.L_x_8102) ;  /* 0x0000008000017945 */ /* 0x000fe20003800000 */
[----:B------:R-:W-:Y:S02]  /*1fda0*/  IMAD.MOV.U32 R13, RZ, RZ, R5 ;  /* 0x000000ffff0d7224 */ /* 0x000fe400078e0005 */
[----:B------:R-:W-:Y:S02]  /*1fdb0*/  IMAD.MOV.U32 R12, RZ, RZ, 0x1 ;  /* 0x00000001ff0c7424 */ /* 0x000fe400078e00ff */
[----:B------:R-:W-:Y:S02]  /*1fdc0*/  IMAD.MOV.U32 R11, RZ, RZ, 0x181f ;  /* 0x0000181fff0b7424 */ /* 0x000fe400078e00ff */
[----:B------:R-:W-:-:S07]  /*1fdd0*/  IMAD.MOV.U32 R15, RZ, RZ, -0x1 ;  /* 0xffffffffff0f7424 */ /* 0x000fce00078e00ff */
[----:B01---5:R-:W-:Y:S05]  /*1fde0*/  WARPSYNC.COLLECTIVE R15, `(.L_x_8103) ;  /* 0x000000000f087348 */ /* 0x023fea0003c00000 */
[----:B------:R2:W3:Y:S02]  /*1fdf0*/  SHFL.IDX P6, R14, R13, R12, R11 ;  /* 0x0000000c0d0e7389 */ /* 0x0004e400000c000b */
[----:B0123-5:R-:W-:Y:S01]  /*1fe00*/  ENDCOLLECTIVE ;  /* 0x000000000000791b */ /* 0x02ffe20003800000 */
.L_x_8103:
[----:B------:R-:W-:Y:S05]  /*1fe10*/  BSYNC B1 ;  /* 0x0000000000017941 */ /* 0x000fea0003800000 */
.L_x_8102:
[----:B------:R-:W-:Y:S05]  /*1fe20*/  BRA `(.L_x_8104) ;  /* 0xfffffea000707947 */ /* 0x000fea000383ffff */
.L_x_7874:
        /* <DEDUP_REMOVED lines=8> */
.L_x_8106:
[----:B------:R-:W-:Y:S05]  /*1feb0*/  BSYNC B1 ;  /* 0x0000000000017941 */ /* 0x000fea0003800000 */
.L_x_8105:
[----:B------:R-:W-:Y:S05]  /*1fec0*/  BRA `(.L_x_8107) ;  /* 0xfffffea000507947 */ /* 0x000fea000383ffff */
.L_x_7875:
        /* <DEDUP_REMOVED lines=8> */
.L_x_8109:
[----:B------:R-:W-:Y:S05]  /*1ff50*/  BSYNC B1 ;  /* 0x0000000000017941 */ /* 0x000fea0003800000 */
.L_x_8108:
[----:B------:R-:W-:Y:S05]  /*1ff60*/  BRA `(.L_x_8110) ;  /* 0xfffffea000307947 */ /* 0x000fea000383ffff */
.L_x_7876:
        /* <DEDUP_REMOVED lines=8> */
.L_x_8112:
[----:B------:R-:W-:Y:S05]  /*1fff0*/  BSYNC B1 ;  /* 0x0000000000017941 */ /* 0x000fea0003800000 */
.L_x_8111:
[----:B------:R-:W-:Y:S05]  /*20000*/  BRA `(.L_x_8113) ;  /* 0xfffffea000107947 */ /* 0x000fea000383ffff */
.L_x_7877:
        /* <DEDUP_REMOVED lines=8> */
.L_x_8115:
[----:B------:R-:W-:Y:S05]  /*20090*/  BSYNC B1 ;  /* 0x0000000000017941 */ /* 0x000fea0003800000 */
.L_x_8114:
[----:B------:R-:W-:Y:S05]  /*200a0*/  BRA `(.L_x_8116) ;  /* 0xfffffe9c00f07947 */ /* 0x000fea000383ffff */
.L_x_7878:
        /* <DEDUP_REMOVED lines=8> */
.L_x_8118:
[----:B------:R-:W-:Y:S05]  /*20130*/  BSYNC B1 ;  /* 0x0000000000017941 */ /* 0x000fea0003800000 */
.L_x_8117:
[----:B------:R-:W-:Y:S05]  /*20140*/  BRA `(.L_x_8119) ;  /* 0xfffffe9c00d07947 */ /* 0x000fea000383ffff */
.L_x_7879:
        /* <DEDUP_REMOVED lines=8> */
.L_x_8121:
[----:B------:R-:W-:Y:S05]  /*201d0*/  BSYNC B1 ;  /* 0x0000000000017941 */ /* 0x000fea0003800000 */
.L_x_8120:
[----:B------:R-:W-:Y:S05]  /*201e0*/  BRA `(.L_x_8122) ;  /* 0xfffffe9c00b07947 */ /* 0x000fea000383ffff */
.L_x_7880:
        /* <DEDUP_REMOVED lines=8> */
.L_x_8124:
[----:B------:R-:W-:Y:S05]  /*20270*/  BSYNC B1 ;  /* 0x0000000000017941 */ /* 0x000fea0003800000 */
.L_x_8123:
[----:B------:R-:W-:Y:S05]  /*20280*/  BRA `(.L_x_8125) ;  /* 0xfffffe9c00907947 */ /* 0x000fea000383ffff */
.L_x_7881:
        /* <DEDUP_REMOVED lines=8> */
.L_x_8127:
[----:B------:R-:W-:Y:S05]  /*20310*/  BSYNC B1 ;  /* 0x0000000000017941 */ /* 0x000fea0003800000 */
.L_x_8126:
[----:B------:R-:W-:Y:S05]  /*20320*/  BRA `(.L_x_8128) ;  /* 0xfffffe9c00707947 */ /* 0x000fea000383ffff */
.L_x_7882:
        /* <DEDUP_REMOVED lines=8> */
.L_x_8130:
[----:B------:R-:W-:Y:S05]  /*203b0*/  BSYNC B1 ;  /* 0x0000000000017941 */ /* 0x000fea0003800000 */
.L_x_8129:
[----:B------:R-:W-:Y:S05]  /*203c0*/  BRA `(.L_x_8131) ;  /* 0xfffffe9c00547947 */ /* 0x000fea000383ffff */
.L_x_7883:
        /* <DEDUP_REMOVED lines=8> */
.L_x_8133:
[----:B------:R-:W-:Y:S05]  /*20450*/  BSYNC B1 ;  /* 0x0000000000017941 */ /* 0x000fea0003800000 */
.L_x_8132:
[----:B------:R-:W-:Y:S05]  /*20460*/  BRA `(.L_x_8134) ;  /* 0xfffffe9c00387947 */ /* 0x000fea000383ffff */
.L_x_7884:
        /* <DEDUP_REMOVED lines=8> */
.L_x_8136:
[----:B------:R-:W-:Y:S05]  /*204f0*/  BSYNC B1 ;  /* 0x0000000000017941 */ /* 0x000fea0003800000 */
.L_x_8135:
[----:B------:R-:W-:Y:S05]  /*20500*/  BRA `(.L_x_8137) ;  /* 0xfffffe9c001c7947 */ /* 0x000fea000383ffff */
.L_x_7886:
[----:B--2---:R2:W3:Y:S02]  /*20510*/  SYNCS.PHASECHK.TRANS64.TRYWAIT P4, [R2+URZ+0x28800], R5 ;  /* 0x02880005020075a7 */ /* 0x0044e4000808017f */
[----:B---3--:R-:W-:Y:S05]  /*20520*/  @!P4 NANOSLEEP.SYNCS 0x989680 ;  /* 0x009896800000c95d */ /* 0x008fea0003900000 */
[----:B------:R-:W3:Y:S02]  /*20530*/  @!P4 SYNCS.PHASECHK.TRANS64 P4, [R2+URZ+0x28800], R5 ;  /* 0x028800050200c5a7 */ /* 0x000ee4000808007f */
[----:B---3--:R-:W-:Y:S05]  /*20540*/  @!P4 BRA `(.L_x_7886) ;  /* 0xfffffffc00f0c947 */ /* 0x008fea000383ffff */
[----:B------:R-:W-:Y:S05]  /*20550*/  BRA `(.L_x_8138) ;  /* 0xfffffe9c00947947 */ /* 0x000fea000383ffff */
.L_x_7902:
        /* <DEDUP_REMOVED lines=8> */
.L_x_8140:
[----:B------:R-:W-:Y:S05]  /*205e0*/  BSYNC B1 ;  /* 0x0000000000017941 */ /* 0x000fea0003800000 */
.L_x_8139:
[----:B------:R-:W-:Y:S05]  /*205f0*/  BRA `(.L_x_8141) ;  /* 0xfffffebc00907947 */ /* 0x000fea000383ffff */
.L_x_7903:
        /* <DEDUP_REMOVED lines=8> */
.L_x_8143:
[----:B------:R-:W-:Y:S05]  /*20680*/  BSYNC B1 ;  /* 0x0000000000017941 */ /* 0x000fea0003800000 */
.L_x_8142:
[----:B------:R-:W-:Y:S05]  /*20690*/  BRA `(.L_x_8144) ;  /* 0xfffffebc00707947 */ /* 0x000fea000383ffff */
.L_x_7904:
        /* <DEDUP_REMOVED lines=8> */
.L_x_8146:
[----:B------:R-:W-:Y:S05]  /*20720*/  BSYNC B1 ;  /* 0x0000000000017941 */ /* 0x000fea0003800000 */
.L_x_8145:
[----:B------:R-:W-:Y:S05]  /*20730*/  BRA `(.L_x_8147) ;  /* 0xfffffebc00507947 */ /* 0x000fea000383ffff */
.L_x_7905:
        /* <DEDUP_REMOVED lines=8> */
.L_x_8149:
[----:B------:R-:W-:Y:S05]  /*207c0*/  BSYNC B1 ;  /* 0x0000000000017941 */ /* 0x000fea0003800000 */
.L_x_8148:
[----:B------:R-:W-:Y:S05]  /*207d0*/  BRA `(.L_x_8150) ;  /* 0xfffffebc00307947 */ /* 0x000fea000383ffff */
.L_x_7906:
        /* <DEDUP_REMOVED lines=8> */
.L_x_8152:
[----:B------:R-:W-:Y:S05]  /*20860*/  BSYNC B1 ;  /* 0x0000000000017941 */ /* 0x000fea0003800000 */
.L_x_8151:
[----:B------:R-:W-:Y:S05]  /*20870*/  BRA `(.L_x_8153) ;  /* 0xfffffebc00107947 */ /* 0x000fea000383ffff */
.L_x_7907:
        /* <DEDUP_REMOVED lines=8> */
.L_x_8155:
[----:B------:R-:W-:Y:S05]  /*20900*/  BSYNC B1 ;  /* 0x0000000000017941 */ /* 0x000fea0003800000 */
.L_x_8154:
[----:B------:R-:W-:Y:S05]  /*20910*/  BRA `(.L_x_8156) ;  /* 0xfffffeb800f07947 */ /* 0x000fea000383ffff */
.L_x_7908:
        /* <DEDUP_REMOVED lines=8> */
.L_x_8158:
[----:B------:R-:W-:Y:S05]  /*209a0*/  BSYNC B1 ;  /* 0x0000000000017941 */ /* 0x000fea0003800000 */
.L_x_8157:
[----:B------:R-:W-:Y:S05]  /*209b0*/  BRA `(.L_x_8159) ;  /* 0xfffffeb800d07947 */ /* 0x000fea000383ffff */
.L_x_7909:
        /* <DEDUP_REMOVED lines=8> */
.L_x_8161:
[----:B------:R-:W-:Y:S05]  /*20a40*/  BSYNC B1 ;  /* 0x0000000000017941 */ /* 0x000fea0003800000 */
.L_x_8160:
[----:B------:R-:W-:Y:S05]  /*20a50*/  BRA `(.L_x_8162) ;  /* 0xfffffeb800b07947 */ /* 0x000fea000383ffff */
.L_x_7910:
        /* <DEDUP_REMOVED lines=8> */
.L_x_8164:
[----:B------:R-:W-:Y:S05]  /*20ae0*/  BSYNC B1 ;  /* 0x0000000000017941 */ /* 0x000fea0003800000 */
.L_x_8163:
[----:B------:R-:W-:Y:S05]  /*20af0*/  BRA `(.L_x_8165) ;  /* 0xfffffeb800907947 */ /* 0x000fea000383ffff */
.L_x_7911:
        /* <DEDUP_REMOVED lines=8> */
.L_x_8167:
[----:B------:R-:W-:Y:S05]  /*20b80*/  BSYNC B1 ;  /* 0x0000000000017941 */ /* 0x000fea0003800000 */
.L_x_8166:
[----:B------:R-:W-:Y:S05]  /*20b90*/  BRA `(.L_x_8168) ;  /* 0xfffffeb800707947 */ /* 0x000fea000383ffff */
.L_x_7912:
        /* <DEDUP_REMOVED lines=8> */
.L_x_8170:
[----:B------:R-:W-:Y:S05]  /*20c20*/  BSYNC B1 ;  /* 0x0000000000017941 */ /* 0x000fea0003800000 */
.L_x_8169:
[----:B------:R-:W-:Y:S05]  /*20c30*/  BRA `(.L_x_8171) ;  /* 0xfffffeb800507947 */ /* 0x000fea000383ffff */
.L_x_7913:
        /* <DEDUP_REMOVED lines=8> */
.L_x_8173:
[----:B------:R-:W-:Y:S05]  /*20cc0*/  BSYNC B1 ;  /* 0x0000000000017941 */ /* 0x000fea0003800000 */
.L_x_8172:
[----:B------:R-:W-:Y:S05]  /*20cd0*/  BRA `(.L_x_8174) ;  /* 0xfffffeb800307947 */ /* 0x000fea000383ffff */
.L_x_7914:
        /* <DEDUP_REMOVED lines=8> */
.L_x_8176:
[----:B------:R-:W-:Y:S05]  /*20d60*/  BSYNC B1 ;  /* 0x0000000000017941 */ /* 0x000fea0003800000 */
.L_x_8175:
[----:B------:R-:W-:Y:S05]  /*20d70*/  BRA `(.L_x_8177) ;  /* 0xfffffeb800107947 */ /* 0x000fea000383ffff */
.L_x_7915:
        /* <DEDUP_REMOVED lines=8> */
.L_x_8179:
[----:B------:R-:W-:Y:S05]  /*20e00*/  BSYNC B1 ;  /* 0x0000000000017941 */ /* 0x000fea0003800000 */
.L_x_8178:
[----:B------:R-:W-:Y:S05]  /*20e10*/  BRA `(.L_x_8180) ;  /* 0xfffffeb400f07947 */ /* 0x000fea000383ffff */
.L_x_7916:
        /* <DEDUP_REMOVED lines=8> */
.L_x_8182:
[----:B------:R-:W-:Y:S05]  /*20ea0*/  BSYNC B1 ;  /* 0x0000000000017941 */ /* 0x000fea0003800000 */
.L_x_8181:
[----:B------:R-:W-:Y:S05]  /*20eb0*/  BRA `(.L_x_8183) ;  /* 0xfffffeb400d07947 */ /* 0x000fea000383ffff */
.L_x_7917:
        /* <DEDUP_REMOVED lines=8> */
.L_x_8185:
[----:B------:R-:W-:Y:S05]  /*20f40*/  BSYNC B1 ;  /* 0x0000000000017941 */ /* 0x000fea0003800000 */
.L_x_8184:
[----:B------:R-:W-:Y:S05]  /*20f50*/  BRA `(.L_x_8186) ;  /* 0xfffffeb400b07947 */ /* 0x000fea000383ffff */
.L_x_7919:
[----:B0-----:R0:W1:Y:S02]  /*20f60*/  SYNCS.PHASECHK.TRANS64.TRYWAIT P4, [R2+URZ+0x28800], R9 ;  /* 0x02880009020075a7 */ /* 0x001064000808017f */
[----:B-1----:R-:W-:Y:S05]  /*20f70*/  @!P4 NANOSLEEP.SYNCS 0x989680 ;  /* 0x009896800000c95d */ /* 0x002fea0003900000 */
[----:B------:R-:W1:Y:S02]  /*20f80*/  @!P4 SYNCS.PHASECHK.TRANS64 P4, [R2+URZ+0x28800], R9 ;  /* 0x028800090200c5a7 */ /* 0x000e64000808007f */
[----:B-1----:R-:W-:Y:S05]  /*20f90*/  @!P4 BRA `(.L_x_7919) ;  /* 0xfffffffc00f0c947 */ /* 0x002fea000383ffff */
[----:B------:R-:W-:Y:S05]  /*20fa0*/  BRA `(.L_x_8187) ;  /* 0xfffffeb800b07947 */ /* 0x000fea000383ffff */
.L_x_7929:
[----:B-1----:R1:W2:Y:S02]  /*20fb0*/  SYNCS.PHASECHK.TRANS64.TRYWAIT P2, [R0+URZ+0x28830], R3 ;  /* 0x02883003000075a7 */ /* 0x0022a4000804017f */
[----:B--2---:R-:W-:Y:S05]  /*20fc0*/  @!P2 NANOSLEEP.SYNCS 0x989680 ;  /* 0x009896800000a95d */ /* 0x004fea0003900000 */
[----:B------:R-:W2:Y:S02]  /*20fd0*/  @!P2 SYNCS.PHASECHK.TRANS64 P2, [R0+URZ+0x28830], R3 ;  /* 0x028830030000a5a7 */ /* 0x000ea4000804007f */
[----:B--2---:R-:W-:Y:S05]  /*20fe0*/  @!P2 BRA `(.L_x_7929) ;  /* 0xfffffffc00f0a947 */ /* 0x004fea000383ffff */
[----:B------:R-:W-:Y:S05]  /*20ff0*/  BRA `(.L_x_7928) ;  /* 0xfffffed400947947 */ /* 0x000fea000383ffff */
.L_x_7935:
[----:B-1----:R1:W2:Y:S02]  /*21000*/  SYNCS.PHASECHK.TRANS64.TRYWAIT P3, [R6+URZ+0x28830], R7 ;  /* 0x02883007060075a7 */ /* 0x0022a4000806017f */
[----:B--2---:R-:W-:Y:S05]  /*21010*/  @!P3 NANOSLEEP.SYNCS 0x989680 ;  /* 0x009896800000b95d */ /* 0x004fea0003900000 */
[----:B------:R-:W2:Y:S02]  /*21020*/  @!P3 SYNCS.PHASECHK.TRANS64 P3, [R6+URZ+0x28830], R7 ;  /* 0x028830070600b5a7 */ /* 0x000ea4000806007f */
[----:B--2---:R-:W-:Y:S05]  /*21030*/  @!P3 BRA `(.L_x_7935) ;  /* 0xfffffffc00f0b947 */ /* 0x004fea000383ffff */
[----:B------:R-:W-:Y:S05]  /*21040*/  BRA `(.L_x_7934) ;  /* 0xffffff0400ac7947 */ /* 0x000fea000383ffff */
.L_x_7939:
[----:B-1----:R1:W2:Y:S02]  /*21050*/  SYNCS.PHASECHK.TRANS64.TRYWAIT P2, [R7+URZ+0x28850], R6 ;  /* 0x02885006070075a7 */ /* 0x0022a4000804017f */
[----:B--2---:R-:W-:Y:S05]  /*21060*/  @!P2 NANOSLEEP.SYNCS 0x989680 ;  /* 0x009896800000a95d */ /* 0x004fea0003900000 */
[----:B------:R-:W2:Y:S02]  /*21070*/  @!P2 SYNCS.PHASECHK.TRANS64 P2, [R7+URZ+0x28850], R6 ;  /* 0x028850060700a5a7 */ /* 0x000ea4000804007f */
[----:B--2---:R-:W-:Y:S05]  /*21080*/  @!P2 BRA `(.L_x_7939) ;  /* 0xfffffffc00f0a947 */ /* 0x004fea000383ffff */
[----:B------:R-:W-:Y:S05]  /*21090*/  BRA `(.L_x_7936) ;  /* 0xffffff0800bc7947 */ /* 0x000fea000383ffff */
.L_x_7946:
[----:B-1----:R1:W2:Y:S02]  /*210a0*/  SYNCS.PHASECHK.TRANS64.TRYWAIT P3, [R6+URZ+0x28830], R7 ;  /* 0x02883007060075a7 */ /* 0x0022a4000806017f */
[----:B--2---:R-:W-:Y:S05]  /*210b0*/  @!P3 NANOSLEEP.SYNCS 0x989680 ;  /* 0x009896800000b95d */ /* 0x004fea0003900000 */
[----:B------:R-:W2:Y:S02]  /*210c0*/  @!P3 SYNCS.PHASECHK.TRANS64 P3, [R6+URZ+0x28830], R7 ;  /* 0x028830070600b5a7 */ /* 0x000ea4000806007f */
[----:B--2---:R-:W-:Y:S05]  /*210d0*/  @!P3 BRA `(.L_x_7946) ;  /* 0xfffffffc00f0b947 */ /* 0x004fea000383ffff */
[----:B------:R-:W-:Y:S05]  /*210e0*/  BRA `(.L_x_7945) ;  /* 0xffffff3800447947 */ /* 0x000fea000383ffff */
.L_x_7950:
[----:B-1----:R1:W2:Y:S02]  /*210f0*/  SYNCS.PHASECHK.TRANS64.TRYWAIT P2, [R7+URZ+0x28850], R6 ;  /* 0x02885006070075a7 */ /* 0x0022a4000804017f */
[----:B--2---:R-:W-:Y:S05]  /*21100*/  @!P2 NANOSLEEP.SYNCS 0x989680 ;  /* 0x009896800000a95d */ /* 0x004fea0003900000 */
[----:B------:R-:W2:Y:S02]  /*21110*/  @!P2 SYNCS.PHASECHK.TRANS64 P2, [R7+URZ+0x28850], R6 ;  /* 0x028850060700a5a7 */ /* 0x000ea4000804007f */
[----:B--2---:R-:W-:Y:S05]  /*21120*/  @!P2 BRA `(.L_x_7950) ;  /* 0xfffffffc00f0a947 */ /* 0x004fea000383ffff */
[----:B------:R-:W-:Y:S05]  /*21130*/  BRA `(.L_x_7947) ;  /* 0xffffff3c00547947 */ /* 0x000fea000383ffff */
.L_x_7955:
[----:B-1----:R1:W2:Y:S02]  /*21140*/  SYNCS.PHASECHK.TRANS64.TRYWAIT P0, [R11+URZ+0x28850], R4 ;  /* 0x028850040b0075a7 */ /* 0x0022a4000800017f */
[----:B--2---:R-:W-:Y:S05]  /*21150*/  @!P0 NANOSLEEP.SYNCS 0x989680 ;  /* 0x009896800000895d */ /* 0x004fea0003900000 */
[----:B------:R-:W2:Y:S02]  /*21160*/  @!P0 SYNCS.PHASECHK.TRANS64 P0, [R11+URZ+0x28850], R4 ;  /* 0x028850040b0085a7 */ /* 0x000ea4000800007f */
[----:B--2---:R-:W-:Y:S05]  /*21170*/  @!P0 BRA `(.L_x_7955) ;  /* 0xfffffffc00f08947 */ /* 0x004fea000383ffff */
[----:B------:R-:W-:Y:S05]  /*21180*/  BRA `(.L_x_7954) ;  /* 0xffffff6000847947 */ /* 0x000fea000383ffff */
.L_x_7989:
        /* <DEDUP_REMOVED lines=11> */
.L_x_8189:
[----:B------:R-:W-:Y:S05]  /*21240*/  BSYNC B1 ;  /* 0x0000000000017941 */ /* 0x000fea0003800000 */
.L_x_8188:
[----:B------:R-:W-:Y:S05]  /*21250*/  BRA `(.L_x_8190) ;  /* 0xffffff9c00407947 */ /* 0x000fea000383ffff */
.L_x_7990:
[----:B------:R-:W-:Y:S01]  /*21260*/  BSSY B1, `(.L_x_8191) ;  /* 0x0000006000017945 */ /* 0x000fe20003800000 */
[----:B------:R-:W-:-:S07]  /*21270*/  IMAD.MOV.U32 R15, RZ, RZ, -0x1 ;  /* 0xffffffffff0f7424 */ /* 0x000fce00078e00ff */
[----:B------:R-:W-:Y:S05]  /*21280*/  WARPSYNC.COLLECTIVE R15, `(.L_x_8192) ;  /* 0x000000000f0c7348 */ /* 0x000fea0003c00000 */
[----:B------:R-:W-:Y:S02]  /*21290*/  ELECT P6, UR62, PT ;  /* 0x00000000003e782f */ /* 0x000fe400038c0000 */
[----:B------:R-:W-:Y:S01]  /*212a0*/  MOV R14, UR62 ;  /* 0x0000003e000e7c02 */ /* 0x000fe20008000f00 */
[----:B------:R-:W-:Y:S10]  /*212b0*/  ENDCOLLECTIVE ;  /* 0x000000000000791b */ /* 0x000ff40003800000 */
.L_x_8192:
[----:B------:R-:W-:Y:S05]  /*212c0*/  BSYNC B1 ;  /* 0x0000000000017941 */ /* 0x000fea0003800000 */
.L_x_8191:
[----:B------:R-:W-:Y:S05]  /*212d0*/  BRA `(.L_x_8193) ;  /* 0xffffff9c002c7947 */ /* 0x000fea000383ffff */
.L_x_7992:
[----:B0-----:R0:W1:Y:S02]  /*212e0*/  SYNCS.PHASECHK.TRANS64.TRYWAIT P0, [R9+URZ+0x28820], R5 ;  /* 0x02882005090075a7 */ /* 0x001064000800017f */
[----:B-1----:R-:W-:Y:S05]  /*212f0*/  @!P0 NANOSLEEP.SYNCS 0x989680 ;  /* 0x009896800000895d */ /* 0x002fea0003900000 */
[----:B------:R-:W1:Y:S02]  /*21300*/  @!P0 SYNCS.PHASECHK.TRANS64 P0, [R9+URZ+0x28820], R5 ;  /* 0x02882005090085a7 */ /* 0x000e64000800007f */
[----:B-1----:R-:W-:Y:S05]  /*21310*/  @!P0 BRA `(.L_x_7992) ;  /* 0xfffffffc00f08947 */ /* 0x002fea000383ffff */
[----:B------:R-:W-:Y:S05]  /*21320*/  BRA `(.L_x_8194) ;  /* 0xffffff9c00487947 */ /* 0x000fea000383ffff */
.L_x_7995:
[----:B0-----:R0:W1:Y:S02]  /*21330*/  SYNCS.PHASECHK.TRANS64.TRYWAIT P0, [R5+URZ+0x288a0], R7 ;  /* 0x0288a007050075a7 */ /* 0x001064000800017f */
[----:B-1----:R-:W-:Y:S05]  /*21340*/  @!P0 NANOSLEEP.SYNCS 0x989680 ;  /* 0x009896800000895d */ /* 0x002fea0003900000 */
[----:B------:R-:W1:Y:S02]  /*21350*/  @!P0 SYNCS.PHASECHK.TRANS64 P0, [R5+URZ+0x288a0], R7 ;  /* 0x0288a007050085a7 */ /* 0x000e64000800007f */
[----:B-1----:R-:W-:Y:S05]  /*21360*/  @!P0 BRA `(.L_x_7995) ;  /* 0xfffffffc00f08947 */ /* 0x002fea000383ffff */
[----:B------:R-:W-:Y:S05]  /*21370*/  BRA `(.L_x_8195) ;  /* 0xffffff9c00587947 */ /* 0x000fea000383ffff */
.L_x_7997:
[----:B-1----:R1:W2:Y:S02]  /*21380*/  SYNCS.PHASECHK.TRANS64.TRYWAIT P0, [R5+URZ+0x288c0], R7 ;  /* 0x0288c007050075a7 */ /* 0x0022a4000800017f */
[----:B--2---:R-:W-:Y:S05]  /*21390*/  @!P0 NANOSLEEP.SYNCS 0x989680 ;  /* 0x009896800000895d */ /* 0x004fea0003900000 */
[----:B------:R-:W2:Y:S02]  /*213a0*/  @!P0 SYNCS.PHASECHK.TRANS64 P0, [R5+URZ+0x288c0], R7 ;  /* 0x0288c007050085a7 */ /* 0x000ea4000800007f */
[----:B--2---:R-:W-:Y:S05]  /*213b0*/  @!P0 BRA `(.L_x_7997) ;  /* 0xfffffffc00f08947 */ /* 0x004fea000383ffff */
[----:B------:R-:W-:Y:S05]  /*213c0*/  BRA `(.L_x_8196) ;  /* 0xffffff9c00d07947 */ /* 0x000fea000383ffff */
.L_x_8001:
[----:B0-----:R0:W1:Y:S02]  /*213d0*/  SYNCS.PHASECHK.TRANS64.TRYWAIT P0, [R6+URZ+0x288a0], R7 ;  /* 0x0288a007060075a7 */ /* 0x001064000800017f */
[----:B-1----:R-:W-:Y:S05]  /*213e0*/  @!P0 NANOSLEEP.SYNCS 0x989680 ;  /* 0x009896800000895d */ /* 0x002fea0003900000 */
[----:B------:R-:W1:Y:S02]  /*213f0*/  @!P0 SYNCS.PHASECHK.TRANS64 P0, [R6+URZ+0x288a0], R7 ;  /* 0x0288a007060085a7 */ /* 0x000e64000800007f */
[----:B-1----:R-:W-:Y:S05]  /*21400*/  @!P0 BRA `(.L_x_8001) ;  /* 0xfffffffc00f08947 */ /* 0x002fea000383ffff */
[----:B------:R-:W-:Y:S05]  /*21410*/  BRA `(.L_x_8197) ;  /* 0xffffffa0009c7947 */ /* 0x000fea000383ffff */
.L_x_8003:
[----:B-1----:R1:W2:Y:S02]  /*21420*/  SYNCS.PHASECHK.TRANS64.TRYWAIT P1, [R6+URZ+0x288c0], R7 ;  /* 0x0288c007060075a7 */ /* 0x0022a4000802017f */
[----:B--2---:R-:W-:Y:S05]  /*21430*/  @!P1 NANOSLEEP.SYNCS 0x989680 ;  /* 0x009896800000995d */ /* 0x004fea0003900000 */
[----:B------:R-:W2:Y:S02]  /*21440*/  @!P1 SYNCS.PHASECHK.TRANS64 P1, [R6+URZ+0x288c0], R7 ;  /* 0x0288c007060095a7 */ /* 0x000ea4000802007f */
[----:B--2---:R-:W-:Y:S05]  /*21450*/  @!P1 BRA `(.L_x_8003) ;  /* 0xfffffffc00f09947 */ /* 0x004fea000383ffff */
[----:B------:R-:W-:Y:S05]  /*21460*/  BRA `(.L_x_8198) ;  /* 0xffffffa4000c7947 */ /* 0x000fea000383ffff */
.L_x_8014:
        /* <DEDUP_REMOVED lines=11> */
.L_x_8200:
[----:B------:R-:W-:Y:S05]  /*21520*/  BSYNC B0 ;  /* 0x0000000000007941 */ /* 0x000fea0003800000 */
.L_x_8199:
[----:B------:R-:W-:Y:S05]  /*21530*/  BRA `(.L_x_8201) ;  /* 0xffffffac00cc7947 */ /* 0x000fea000383ffff */
.L_x_8015:
[----:B------:R-:W-:Y:S01]  /*21540*/  BSSY B0, `(.L_x_8202) ;  /* 0x0000006000007945 */ /* 0x000fe20003800000 */
[----:B------:R-:W-:-:S07]  /*21550*/  IMAD.MOV.U32 R15, RZ, RZ, -0x1 ;  /* 0xffffffffff0f7424 */ /* 0x000fce00078e00ff */
[----:B------:R-:W-:Y:S05]  /*21560*/  WARPSYNC.COLLECTIVE R15, `(.L_x_8203) ;  /* 0x000000000f0c7348 */ /* 0x000fea0003c00000 */
[----:B------:R-:W-:Y:S02]  /*21570*/  ELECT P6, UR62, PT ;  /* 0x00000000003e782f */ /* 0x000fe400038c0000 */
[----:B------:R-:W-:Y:S01]  /*21580*/  MOV R14, UR62 ;  /* 0x0000003e000e7c02 */ /* 0x000fe20008000f00 */
[----:B------:R-:W-:Y:S10]  /*21590*/  ENDCOLLECTIVE ;  /* 0x000000000000791b */ /* 0x000ff40003800000 */
.L_x_8203:
[----:B------:R-:W-:Y:S05]  /*215a0*/  BSYNC B0 ;  /* 0x0000000000007941 */ /* 0x000fea0003800000 */
.L_x_8202:
[----:B------:R-:W-:Y:S05]  /*215b0*/  BRA `(.L_x_8204) ;  /* 0xffffffac00bc7947 */ /* 0x000fea000383ffff */
.L_x_8018:
[----:B0-----:R0:W1:Y:S02]  /*215c0*/  SYNCS.PHASECHK.TRANS64.TRYWAIT P0, [R7+URZ+0x28840], R10 ;  /* 0x0288400a070075a7 */ /* 0x001064000800017f */
[----:B-1----:R-:W-:Y:S05]  /*215d0*/  @!P0 NANOSLEEP.SYNCS 0x989680 ;  /* 0x009896800000895d */ /* 0x002fea0003900000 */
[----:B------:R-:W1:Y:S02]  /*215e0*/  @!P0 SYNCS.PHASECHK.TRANS64 P0, [R7+URZ+0x28840], R10 ;  /* 0x0288400a070085a7 */ /* 0x000e64000800007f */
[----:B-1----:R-:W-:Y:S05]  /*215f0*/  @!P0 BRA `(.L_x_8018) ;  /* 0xfffffffc00f08947 */ /* 0x002fea000383ffff */
[----:B------:R-:W-:Y:S05]  /*21600*/  BRA `(.L_x_8205) ;  /* 0xffffffb000207947 */ /* 0x000fea000383ffff */
.L_x_8021:
        /* <DEDUP_REMOVED lines=8> */
.L_x_8029:
[----:B0-----:R0:W1:Y:S02]  /*21690*/  SYNCS.PHASECHK.TRANS64.TRYWAIT P0, [R8+URZ+0x28840], R9 ;  /* 0x02884009080075a7 */ /* 0x001064000800017f */
[----:B-1----:R-:W-:Y:S05]  /*216a0*/  @!P0 NANOSLEEP.SYNCS 0x989680 ;  /* 0x009896800000895d */ /* 0x002fea0003900000 */
[----:B------:R-:W1:Y:S02]  /*216b0*/  @!P0 SYNCS.PHASECHK.TRANS64 P0, [R8+URZ+0x28840], R9 ;  /* 0x02884009080085a7 */ /* 0x000e64000800007f */
[----:B-1----:R-:W-:Y:S05]  /*216c0*/  @!P0 BRA `(.L_x_8029) ;  /* 0xfffffffc00f08947 */ /* 0x002fea000383ffff */
[----:B------:R-:W-:Y:S05]  /*216d0*/  BRA `(.L_x_8207) ;  /* 0xffffffb400e87947 */ /* 0x000fea000383ffff */
.L_x_8031:
[----:B0-----:R0:W1:Y:S02]  /*216e0*/  SYNCS.PHASECHK.TRANS64.TRYWAIT P0, [R8+URZ+0x28860], R9 ;  /* 0x02886009080075a7 */ /* 0x001064000800017f */
[----:B-1----:R-:W-:Y:S05]  /*216f0*/  @!P0 NANOSLEEP.SYNCS 0x989680 ;  /* 0x009896800000895d */ /* 0x002fea0003900000 */
[----:B------:R-:W1:Y:S02]  /*21700*/  @!P0 SYNCS.PHASECHK.TRANS64 P0, [R8+URZ+0x28860], R9 ;  /* 0x02886009080085a7 */ /* 0x000e64000800007f */
[----:B-1----:R-:W-:Y:S05]  /*21710*/  @!P0 BRA `(.L_x_8031) ;  /* 0xfffffffc00f08947 */ /* 0x002fea000383ffff */
[----:B------:R-:W-:Y:S05]  /*21720*/  BRA `(.L_x_8208) ;  /* 0xffffffb800807947 */ /* 0x000fea000383ffff */
.L_x_8037:
[----:B-1----:R1:W2:Y:S02]  /*21730*/  SYNCS.PHASECHK.TRANS64.TRYWAIT P0, [R2+URZ+0x28840], R3 ;  /* 0x02884003020075a7 */ /* 0x0022a4000800017f */
[----:B--2---:R-:W-:Y:S05]  /*21740*/  @!P0 NANOSLEEP.SYNCS 0x989680 ;  /* 0x009896800000895d */ /* 0x004fea0003900000 */
[----:B------:R-:W2:Y:S02]  /*21750*/  @!P0 SYNCS.PHASECHK.TRANS64 P0, [R2+URZ+0x28840], R3 ;  /* 0x02884003020085a7 */ /* 0x000ea4000800007f */
[----:B--2---:R-:W-:Y:S05]  /*21760*/  @!P0 BRA `(.L_x_8037) ;  /* 0xfffffffc00f08947 */ /* 0x004fea000383ffff */
[----:B------:R-:W-:Y:S05]  /*21770*/  BRA `(.L_x_8209) ;  /* 0xffffffbc00d87947 */ /* 0x000fea000383ffff */
.L_x_8039:
[----:B0-----:R0:W1:Y:S02]  /*21780*/  SYNCS.PHASECHK.TRANS64.TRYWAIT P0, [R2+URZ+0x28860], R3 ;  /* 0x02886003020075a7 */ /* 0x001064000800017f */
[----:B-1----:R-:W-:Y:S05]  /*21790*/  @!P0 NANOSLEEP.SYNCS 0x989680 ;  /* 0x009896800000895d */ /* 0x002fea0003900000 */
[----:B------:R-:W1:Y:S02]  /*217a0*/  @!P0 SYNCS.PHASECHK.TRANS64 P0, [R2+URZ+0x28860], R3 ;  /* 0x02886003020085a7 */ /* 0x000e64000800007f */
[----:B-1----:R-:W-:Y:S05]  /*217b0*/  @!P0 BRA `(.L_x_8039) ;  /* 0xfffffffc00f08947 */ /* 0x002fea000383ffff */
[----:B------:R-:W-:Y:S05]  /*217c0*/  BRA `(.L_x_8210) ;  /* 0xffffffc000707947 */ /* 0x000fea000383ffff */
.L_x_8045:
[----:B--2---:R2:W3:Y:S02]  /*217d0*/  SYNCS.PHASECHK.TRANS64.TRYWAIT P0, [R2+URZ+0x28840], R3 ;  /* 0x02884003020075a7 */ /* 0x0044e4000800017f */
[----:B---3--:R-:W-:Y:S05]  /*217e0*/  @!P0 NANOSLEEP.SYNCS 0x989680 ;  /* 0x009896800000895d */ /* 0x008fea0003900000 */
[----:B------:R-:W3:Y:S02]  /*217f0*/  @!P0 SYNCS.PHASECHK.TRANS64 P0, [R2+URZ+0x28840], R3 ;  /* 0x02884003020085a7 */ /* 0x000ee4000800007f */
[----:B---3--:R-:W-:Y:S05]  /*21800*/  @!P0 BRA `(.L_x_8045) ;  /* 0xfffffffc00f08947 */ /* 0x008fea000383ffff */
[----:B------:R-:W-:Y:S05]  /*21810*/  BRA `(.L_x_8211) ;  /* 0xffffffc400a47947 */ /* 0x000fea000383ffff */
.L_x_8047:
[----:B0-----:R0:W1:Y:S02]  /*21820*/  SYNCS.PHASECHK.TRANS64.TRYWAIT P0, [R2+URZ+0x28860], R9 ;  /* 0x02886009020075a7 */ /* 0x001064000800017f */
[----:B-1----:R-:W-:Y:S05]  /*21830*/  @!P0 NANOSLEEP.SYNCS 0x989680 ;  /* 0x009896800000895d */ /* 0x002fea0003900000 */
[----:B------:R-:W1:Y:S02]  /*21840*/  @!P0 SYNCS.PHASECHK.TRANS64 P0, [R2+URZ+0x28860], R9 ;  /* 0x02886009020085a7 */ /* 0x000e64000800007f */
[----:B-1----:R-:W-:Y:S05]  /*21850*/  @!P0 BRA `(.L_x_8047) ;  /* 0xfffffffc00f08947 */ /* 0x002fea000383ffff */
[----:B------:R-:W-:Y:S05]  /*21860*/  BRA `(.L_x_8212) ;  /* 0xffffffc800387947 */ /* 0x000fea000383ffff */
.L_x_8055:
[----:B-1----:R1:W2:Y:S02]  /*21870*/  SYNCS.PHASECHK.TRANS64.TRYWAIT P0, [R0+URZ+0x28860], R3 ;  /* 0x02886003000075a7 */ /* 0x0022a4000800017f */
[----:B--2---:R-:W-:Y:S05]  /*21880*/  @!P0 NANOSLEEP.SYNCS 0x989680 ;  /* 0x009896800000895d */ /* 0x004fea0003900000 */
[----:B------:R-:W2:Y:S02]  /*21890*/  @!P0 SYNCS.PHASECHK.TRANS64 P0, [R0+URZ+0x28860], R3 ;  /* 0x02886003000085a7 */ /* 0x000ea4000800007f */
[----:B--2---:R-:W-:Y:S05]  /*218a0*/  @!P0 BRA `(.L_x_8055) ;  /* 0xfffffffc00f08947 */ /* 0x004fea000383ffff */
[----:B------:R-:W-:Y:S05]  /*218b0*/  BRA `(.L_x_8213) ;  /* 0xffffffcc00547947 */ /* 0x000fea000383ffff */
.L_x_8058:
        /* <DEDUP_REMOVED lines=8> */
.L_x_8215:
[----:B------:R-:W-:Y:S05]  /*21940*/  BSYNC B0 ;  /* 0x0000000000007941 */ /* 0x000fea0003800000 */
.L_x_8214:
        /* <DEDUP_REMOVED lines=8> */
.L_x_8216:
[----:B------:R-:W-:Y:S01]  /*219d0*/  IMAD.MOV.U32 R6, RZ, RZ, R14 ;  /* 0x000000ffff067224 */ /* 0x000fe200078e000e */
[----:B------:R-:W-:Y:S06]  /*219e0*/  BRA `(.L_x_8217) ;  /* 0xffffffcc00e87947 */ /* 0x000fec000383ffff */
.L_x_8061:
[----:B------:R-:W-:Y:S01]  /*219f0*/  BSSY B0, `(.L_x_8218) ;  /* 0x0000008000007945 */ /* 0x000fe20003800000 */
[----:B-----5:R-:W-:Y:S02]  /*21a00*/  IMAD.MOV.U32 R13, RZ, RZ, R3 ;  /* 0x000000ffff0d7224 */ /* 0x020fe400078e0003 */
[----:B------:R-:W-:Y:S02]  /*21a10*/  IMAD.MOV.U32 R12, RZ, RZ, 0x1 ;  /* 0x00000001ff0c7424 */ /* 0x000fe400078e00ff */
[----:B------:R-:W-:Y:S02]  /*21a20*/  IMAD.MOV.U32 R11, RZ, RZ, RZ ;  /* 0x000000ffff0b7224 */ /* 0x000fe400078e00ff */
[----:B0-----:R-:W-:-:S07]  /*21a30*/  IMAD.MOV.U32 R15, RZ, RZ, -0x1 ;  /* 0xffffffffff0f7424 */ /* 0x001fce00078e00ff */
[----:B-1234-:R-:W-:Y:S05]  /*21a40*/  WARPSYNC.COLLECTIVE R15, `(.L_x_8219) ;  /* 0x000000000f087348 */ /* 0x01efea0003c00000 */
[----:B------:R0:W0:Y:S02]  /*21a50*/  SHFL.UP P6, R14, R13, R12, R11 ;  /* 0x0400000c0d0e7389 */ /* 0x00002400000c000b */
[----:B01234-:R-:W-:Y:S01]  /*21a60*/  ENDCOLLECTIVE ;  /* 0x000000000000791b */ /* 0x01ffe20003800000 */
.L_x_8219:
[----:B------:R-:W-:Y:S05]  /*21a70*/  BSYNC B0 ;  /* 0x0000000000007941 */ /* 0x000fea0003800000 */
.L_x_8218:
        /* <DEDUP_REMOVED lines=10> */
.L_x_8220:
        /* <DEDUP_REMOVED lines=8> */
.L_x_8221:
        /* <DEDUP_REMOVED lines=8> */
.L_x_8222:
        /* <DEDUP_REMOVED lines=8> */
.L_x_8223:
        /* <DEDUP_REMOVED lines=8> */
.L_x_8224:
[----:B------:R-:W-:Y:S05]  /*21d20*/  BRA `(.L_x_8225) ;  /* 0xffffffcc00ac7947 */ /* 0x000fea000383ffff */
.L_x_8066:
[----:B------:R-:W-:Y:S01]  /*21d30*/  BSSY B0, `(.L_x_8226) ;  /* 0x0000008000007945 */ /* 0x000fe20003800000 */
[----:B-----5:R-:W-:Y:S02]  /*21d40*/  IMAD.MOV.U32 R13, RZ, RZ, R3 ;  /* 0x000000ffff0d7224 */ /* 0x020fe400078e0003 */
[----:B------:R-:W-:Y:S02]  /*21d50*/  IMAD.MOV.U32 R12, RZ, RZ, 0x1 ;  /* 0x00000001ff0c7424 */ /* 0x000fe400078e00ff */
[----:B------:R-:W-:Y:S02]  /*21d60*/  IMAD.MOV.U32 R11, RZ, RZ, RZ ;  /* 0x000000ffff0b7224 */ /* 0x000fe400078e00ff */
[----:B------:R-:W-:-:S07]  /*21d70*/  IMAD.MOV.U32 R15, RZ, RZ, -0x1 ;  /* 0xffffffffff0f7424 */ /* 0x000fce00078e00ff */
[----:B012---:R-:W-:Y:S05]  /*21d80*/  WARPSYNC.COLLECTIVE R15, `(.L_x_8227) ;  /* 0x000000000f087348 */ /* 0x007fea0003c00000 */
[----:B------:R3:W4:Y:S02]  /*21d90*/  SHFL.UP P6, R14, R13, R12, R11 ;  /* 0x0400000c0d0e7389 */ /* 0x00072400000c000b */
[----:B01234-:R-:W-:Y:S01]  /*21da0*/  ENDCOLLECTIVE ;  /* 0x000000000000791b */ /* 0x01ffe20003800000 */
.L_x_8227:
[----:B------:R-:W-:Y:S05]  /*21db0*/  BSYNC B0 ;  /* 0x0000000000007941 */ /* 0x000fea0003800000 */
.L_x_8226:
[C---:B------:R-:W-:Y:S01]  /*21dc0*/  ISETP.NE.AND P0, PT, R7.reuse, RZ, PT ;  /* 0x000000ff0700720c */ /* 0x040fe20003f05270 */
        /* <DEDUP_REMOVED lines=10> */
.L_x_8228:
        /* <DEDUP_REMOVED lines=8> */
.L_x_8229:
        /* <DEDUP_REMOVED lines=8> */
.L_x_8230:
        /* <DEDUP_REMOVED lines=8> */
.L_x_8231:
        /* <DEDUP_REMOVED lines=8> */
.L_x_8232:
[----:B------:R-:W-:Y:S05]  /*22070*/  BRA `(.L_x_8233) ;  /* 0xffffffcc008c7947 */ /* 0x000fea000383ffff */
.L_x_8068:
[----:B------:R-:W-:Y:S01]  /*22080*/  BSSY B0, `(.L_x_8234) ;  /* 0x0000006000007945 */ /* 0x000fe20003800000 */
[----:B------:R-:W-:Y:S01]  /*22090*/  PLOP3.LUT P6, PT, P6, PT, PT, 0x8, 0x0 ;  /* 0x000000000000781c */ /* 0x000fe200037ce170 */
[----:B------:R-:W-:-:S12]  /*220a0*/  IMAD.MOV.U32 R15, RZ, RZ, -0x1 ;  /* 0xffffffffff0f7424 */ /* 0x000fd800078e00ff */
[----:B0-2---:R-:W-:Y:S05]  /*220b0*/  WARPSYNC.COLLECTIVE R15, `(.L_x_8235) ;  /* 0x000000000f087348 */ /* 0x005fea0003c00000 */
[----:B------:R-:W-:Y:S01]  /*220c0*/  VOTE.ANY R14, PT, P6 ;  /* 0x00000000000e7806 */ /* 0x000fe200030e0100 */
[----:B0-2---:R-:W-:Y:S06]  /*220d0*/  ENDCOLLECTIVE ;  /* 0x000000000000791b */ /* 0x005fec0003800000 */
.L_x_8235:
[----:B------:R-:W-:Y:S05]  /*220e0*/  BSYNC B0 ;  /* 0x0000000000007941 */ /* 0x000fea0003800000 */
.L_x_8234:
        /* <DEDUP_REMOVED lines=9> */
.L_x_8236:
[----:B------:R-:W-:Y:S01]  /*22180*/  IMAD.MOV.U32 R17, RZ, RZ, R14 ;  /* 0x000000ffff117224 */ /* 0x000fe200078e000e */
[----:B------:R-:W-:Y:S06]  /*22190*/  BRA `(.L_x_8237) ;  /* 0xffffffcc007c7947 */ /* 0x000fec000383ffff */
.L_x_8070:
[----:B------:R-:W-:Y:S01]  /*221a0*/  BSSY B0, `(.L_x_8238) ;  /* 0x0000007000007945 */ /* 0x000fe20003800000 */
[----:B------:R-:W-:Y:S02]  /*221b0*/  IMAD.MOV.U32 R13, RZ, RZ, R2 ;  /* 0x000000ffff0d7224 */ /* 0x000fe400078e0002 */
[----:B------:R-:W-:Y:S02]  /*221c0*/  IMAD.MOV.U32 R11, RZ, RZ, 0x1f ;  /* 0x0000001fff0b7424 */ /* 0x000fe400078e00ff */
[----:B------:R-:W-:-:S07]  /*221d0*/  IMAD.MOV.U32 R15, RZ, RZ, -0x1 ;  /* 0xffffffffff0f7424 */ /* 0x000fce00078e00ff */
[----:B01-3--:R-:W-:Y:S05]  /*221e0*/  WARPSYNC.COLLECTIVE R15, `(.L_x_8239) ;  /* 0x000000000f087348 */ /* 0x00bfea0003c00000 */
[----:B------:R2:W4:Y:S02]  /*221f0*/  SHFL.IDX P6, R14, R13, R12, R11 ;  /* 0x0000000c0d0e7389 */ /* 0x00052400000c000b */
[----:B01234-:R-:W-:Y:S01]  /*22200*/  ENDCOLLECTIVE ;  /* 0x000000000000791b */ /* 0x01ffe20003800000 */
.L_x_8239:
[----:B------:R-:W-:Y:S05]  /*22210*/  BSYNC B0 ;  /* 0x0000000000007941 */ /* 0x000fea0003800000 */
.L_x_8238:
[----:B------:R-:W-:Y:S01]  /*22220*/  IMAD.MOV.U32 R16, RZ, RZ, R14 ;  /* 0x000000ffff107224 */ /* 0x000fe200078e000e */
[----:B------:R-:W-:Y:S06]  /*22230*/  BRA `(.L_x_8069) ;  /* 0xffffffcc00707947 */ /* 0x000fec000383ffff */
.L_x_8074:
[----:B-1----:R1:W2:Y:S02]  /*22240*/  SYNCS.PHASECHK.TRANS64.TRYWAIT P0, [R0+URZ+0x28820], R3 ;  /* 0x02882003000075a7 */ /* 0x0022a4000800017f */
[----:B--2---:R-:W-:Y:S05]  /*22250*/  @!P0 NANOSLEEP.SYNCS 0x989680 ;  /* 0x009896800000895d */ /* 0x004fea0003900000 */
[----:B------:R-:W2:Y:S02]  /*22260*/  @!P0 SYNCS.PHASECHK.TRANS64 P0, [R0+URZ+0x28820], R3 ;  /* 0x02882003000085a7 */ /* 0x000ea4000800007f */
[----:B--2---:R-:W-:Y:S05]  /*22270*/  @!P0 BRA `(.L_x_8074) ;  /* 0xfffffffc00f08947 */ /* 0x004fea000383ffff */
[----:B------:R-:W-:Y:S05]  /*22280*/  BRA `(.L_x_8240) ;  /* 0xffffffd000e47947 */ /* 0x000fea000383ffff */
.L_x_8075:
        /* <DEDUP_REMOVED lines=11> */
.L_x_8242:
[----:B------:R-:W-:Y:S05]  /*22340*/  BSYNC B0 ;  /* 0x0000000000007941 */ /* 0x000fea0003800000 */
.L_x_8241:
[----:B------:R-:W-:Y:S05]  /*22350*/  BRA `(.L_x_8243) ;  /* 0xffffffd000cc7947 */ /* 0x000fea000383ffff */
.L_x_8076:
[----:B------:R-:W-:Y:S01]  /*22360*/  BSSY B0, `(.L_x_8244) ;  /* 0x0000006000007945 */ /* 0x000fe20003800000 */
[----:B------:R-:W-:-:S07]  /*22370*/  IMAD.MOV.U32 R15, RZ, RZ, -0x1 ;  /* 0xffffffffff0f7424 */ /* 0x000fce00078e00ff */
[----:B012---:R-:W-:Y:S05]  /*22380*/  WARPSYNC.COLLECTIVE R15, `(.L_x_8245) ;  /* 0x000000000f0c7348 */ /* 0x007fea0003c00000 */
[----:B------:R-:W-:Y:S02]  /*22390*/  ELECT P6, UR62, PT ;  /* 0x00000000003e782f */ /* 0x000fe400038c0000 */
[----:B------:R-:W-:Y:S01]  /*223a0*/  MOV R14, UR62 ;  /* 0x0000003e000e7c02 */ /* 0x000fe20008000f00 */
[----:B012---:R-:W-:Y:S10]  /*223b0*/  ENDCOLLECTIVE ;  /* 0x000000000000791b */ /* 0x007ff40003800000 */
.L_x_8245:
[----:B------:R-:W-:Y:S05]  /*223c0*/  BSYNC B0 ;  /* 0x0000000000007941 */ /* 0x000fea0003800000 */
.L_x_8244:
[----:B------:R-:W-:Y:S05]  /*223d0*/  BRA `(.L_x_8246) ;  /* 0xffffffd000c07947 */ /* 0x000fea000383ffff */
.L_x_8078:
[----:B-1----:R1:W2:Y:S02]  /*223e0*/  SYNCS.PHASECHK.TRANS64.TRYWAIT P0, [R6+URZ], R5 ;  /* 0x00000005060075a7 */ /* 0x0022a4000800017f */
[----:B--2---:R-:W-:Y:S05]  /*223f0*/  @!P0 NANOSLEEP.SYNCS 0x989680 ;  /* 0x009896800000895d */ /* 0x004fea0003900000 */
[----:B------:R-:W2:Y:S02]  /*22400*/  @!P0 SYNCS.PHASECHK.TRANS64 P0, [R6+URZ], R5 ;  /* 0x00000005060085a7 */ /* 0x000ea4000800007f */
[----:B--2---:R-:W-:Y:S05]  /*22410*/  @!P0 BRA `(.L_x_8078) ;  /* 0xfffffffc00f08947 */ /* 0x004fea000383ffff */
[----:B------:R-:W-:Y:S05]  /*22420*/  BRA `(.L_x_8247) ;  /* 0xffffffd000fc7947 */ /* 0x000fea000383ffff */
.L_x_8079:
[----:B--2---:R2:W3:Y:S02]  /*22430*/  SYNCS.PHASECHK.TRANS64.TRYWAIT P0, [R7+URZ], R2 ;  /* 0x00000002070075a7 */ /* 0x0044e4000800017f */
[----:B---3--:R-:W-:Y:S05]  /*22440*/  @!P0 NANOSLEEP.SYNCS 0x989680 ;  /* 0x009896800000895d */ /* 0x008fea0003900000 */
[----:B------:R-:W3:Y:S02]  /*22450*/  @!P0 SYNCS.PHASECHK.TRANS64 P0, [R7+URZ], R2 ;  /* 0x00000002070085a7 */ /* 0x000ee4000800007f */
[----:B---3--:R-:W-:Y:S05]  /*22460*/  @!P0 BRA `(.L_x_8079) ;  /* 0xfffffffc00f08947 */ /* 0x008fea000383ffff */
[----:B------:R-:W-:Y:S05]  /*22470*/  BRA `(.L_x_8248) ;  /* 0xffffffd000f07947 */ /* 0x000fea000383ffff */
.L_x_8081:
[----:B---3--:R3:W4:Y:S02]  /*22480*/  SYNCS.PHASECHK.TRANS64.TRYWAIT P0, [R4+URZ], R5 ;  /* 0x00000005040075a7 */ /* 0x008724000800017f */
[----:B----4-:R-:W-:Y:S05]  /*22490*/  @!P0 NANOSLEEP.SYNCS 0x989680 ;  /* 0x009896800000895d */ /* 0x010fea0003900000 */
[----:B------:R-:W4:Y:S02]  /*224a0*/  @!P0 SYNCS.PHASECHK.TRANS64 P0, [R4+URZ], R5 ;  /* 0x00000005040085a7 */ /* 0x000f24000800007f */
[----:B----4-:R-:W-:Y:S05]  /*224b0*/  @!P0 BRA `(.L_x_8081) ;  /* 0xfffffffc00f08947 */ /* 0x010fea000383ffff */
[----:B------:R-:W-:Y:S05]  /*224c0*/  BRA `(.L_x_8249) ;  /* 0xffffffd000f87947 */ /* 0x000fea000383ffff */
.L_x_8250:
        /* <DEDUP_REMOVED lines=11> */
.L_x_12772:


//--------------------- .text._ZN7cutlass13device_kernelIN5flash11enable_sm90INS1_16FlashAttnFwdSm90INS1_25CollectiveMainloopFwdSm90ILi2EN4cute5tupleIJNS5_1CILi1EEES8_S8_EEENS6_IJNS7_ILi192EEENS7_ILi144EEENS7_ILi96EEEEEELi96ENS_10bfloat16_tEfNS_4arch4Sm90ELb0ELb0ELb1ELb0ELb0ELb0ELb0ELb0ELb1ELb0ELb0ELb0EEENS1_21CollectiveEpilogueFwdINS6_IJSA_SC_SB_EEES9_SE_SG_Li384ELb0ELb0ELb0ELb0EEENS1_29StaticPersistentTileSchedulerILb0EEEEEEEEEvNT_6ParamsE --------------------------
	.section	.text._ZN7cutlass13device_kernelIN5flash11enable_sm90INS1_16FlashAttnFwdSm90INS1_25CollectiveMainloopFwdSm90ILi2EN4cute5tupleIJNS5_1CILi1EEES8_S8_EEENS6_IJNS7_ILi192EEENS7_ILi144EEENS7_ILi96EEEEEELi96ENS_10bfloat16_tEfNS_4arch4Sm90ELb0ELb0ELb1ELb0ELb0ELb0ELb0ELb0ELb1ELb0ELb0ELb0EEENS1_21CollectiveEpilogueFwdINS6_IJSA_SC_SB_EEES9_SE_SG_Li384ELb0ELb0ELb0ELb0EEENS1_29StaticPersistentTileSchedulerILb0EEEEEEEEEvNT_6ParamsE,"ax",@progbits
	.align	128
.text._ZN7cutlass13device_kernelIN5flash11enable_sm90INS1_16FlashAttnFwdSm90INS1_25CollectiveMainloopFwdSm90ILi2EN4cute5tupleIJNS5_1CILi1EEES8_S8_EEENS6_IJNS7_ILi192EEENS7_ILi144EEENS7_ILi96EEEEEELi96ENS_10bfloat16_tEfNS_4arch4Sm90ELb0ELb0ELb1ELb0ELb0ELb0ELb0ELb0ELb1ELb0ELb0ELb0EEENS1_21CollectiveEpilogueFwdINS6_IJSA_SC_SB_EEES9_SE_SG_Li384ELb0ELb0ELb0ELb0EEENS1_29StaticPersistentTileSchedulerILb0EEEEEEEEEvNT_6ParamsE:
        .type           _ZN7cutlass13device_kernelIN5flash11enable_sm90INS1_16FlashAttnFwdSm90INS1_25CollectiveMainloopFwdSm90ILi2EN4cute5tupleIJNS5_1CILi1EEES8_S8_EEENS6_IJNS7_ILi192EEENS7_ILi144EEENS7_ILi96EEEEEELi96ENS_10bfloat16_tEfNS_4arch4Sm90ELb0ELb0ELb1ELb0ELb0ELb0ELb0ELb0ELb1ELb0ELb0ELb0EEENS1_21CollectiveEpilogueFwdINS6_IJSA_SC_SB_EEES9_SE_SG_Li384ELb0ELb0ELb0ELb0EEENS1_29StaticPersistentTileSchedulerILb0EEEEEEEEEvNT_6ParamsE,@function
        .size           _ZN7cutlass13device_kernelIN5flash11enable_sm90INS1_16FlashAttnFwdSm90INS1_25CollectiveMainloopFwdSm90ILi2EN4cute5tupleIJNS5_1CILi1EEES8_S8_EEENS6_IJNS7_ILi192EEENS7_ILi144EEENS7_ILi96EEEEEELi96ENS_10bfloat16_tEfNS_4arch4Sm90ELb0ELb0ELb1ELb0ELb0ELb0ELb0ELb0ELb1ELb0ELb0ELb0EEENS1_21CollectiveEpilogueFwdINS6_IJSA_SC_SB_EEES9_SE_SG_Li384ELb0ELb0ELb0ELb0EEENS1_29StaticPersistentTileSchedulerILb0EEEEEEEEEvNT_6ParamsE,(.L_x_12773 - _ZN7cutlass13device_kernelIN5flash11enable_sm90INS1_16FlashAttnFwdSm90INS1_25CollectiveMainloopFwdSm90ILi2EN4cute5tupleIJNS5_1CILi1EEES8_S8_EEENS6_IJNS7_ILi192EEENS7_ILi144EEENS7_ILi96EEEEEELi96ENS_10bfloat16_tEfNS_4arch4Sm90ELb0ELb0ELb1ELb0ELb0ELb0ELb0ELb0ELb1ELb0ELb0ELb0EEENS1_21CollectiveEpilogueFwdINS6_IJSA_SC_SB_EEES9_SE_SG_Li384ELb0ELb0ELb0ELb0EEENS1_29StaticPersistentTileSchedulerILb0EEEEEEEEEvNT_6ParamsE)
        .other          _ZN7cutlass13device_kernelIN5flash11enable_sm90INS1_16FlashAttnFwdSm90INS1_25CollectiveMainloopFwdSm90ILi2EN4cute5tupleIJNS5_1CILi1EEES8_S8_EEENS6_IJNS7_ILi192EEENS7_ILi144EEENS7_ILi96EEEEEELi96ENS_10bfloat16_tEfNS_4arch4Sm90ELb0ELb0ELb1ELb0ELb0ELb0ELb0ELb0ELb1ELb0ELb0ELb0EEENS1_21CollectiveEpilogueFwdINS6_IJSA_SC_SB_EEES9_SE_SG_Li384ELb0ELb0ELb0ELb0EEENS1_29StaticPersistentTileSchedulerILb0EEEEEEEEEvNT_6ParamsE,@"STO_CUDA_ENTRY STV_DEFAULT"
_ZN7cutlass13device_kernelIN5flash11enable_sm90INS1_16FlashAttnFwdSm90INS1_25CollectiveMainloopFwdSm90ILi2EN4cute5tupleIJNS5_1CILi1EEES8_S8_EEENS6_IJNS7_ILi192EEENS7_ILi144EEENS7_ILi96EEEEEELi96ENS_10bfloat16_tEfNS_4arch4Sm90ELb0ELb0ELb1ELb0ELb0ELb0ELb0ELb0ELb1ELb0ELb0ELb0EEENS1_21CollectiveEpilogueFwdINS6_IJSA_SC_SB_EEES9_SE_SG_Li384ELb0ELb0ELb0ELb0EEENS1_29StaticPersistentTileSchedulerILb0EEEEEEEEEvNT_6ParamsE:
        /* <DEDUP_REMOVED lines=23> */
.L_x_8252:
[----:B------:R-:W-:Y:S05]  /*0170*/  BSYNC B0 ;  /* 0x0000000000007941 */ /* 0x000fea0003800000 */
.L_x_8251:
[----:B------:R-:W-:Y:S01]  /*0180*/  VOTEU.ANY UP0, P0 ;  /* 0x00000000003f7886 */ /* 0x000fe20000000100 */
[----:B------:R-:W1:Y:S01]  /*0190*/  SHFL.IDX PT, R2, R0, RZ, 0x1f ;  /* 0x00001fff00027589 */ /* 0x000e6200000e0000 */
[----:B------:R-:W-:Y:S01]  /*01a0*/  UMOV UR4, 0x1 ;  /* 0x0000000100047882 */ /* 0x000fe20000000000 */
[----:B------:R-:W-:Y:S01]  /*01b0*/  SHF.R.U32.HI R3, RZ, 0x7, R3 ;  /* 0x00000007ff037819 */ /* 0x000fe20000011603 */
[----:B------:R-:W-:Y:S01]  /*01c0*/  VOTEU.ANY UP1, P0 ;  /* 0x00000000003f7886 */ /* 0x000fe20000020100 */
[----:B------:R-:W2:Y:S01]  /*01d0*/  @UP0 S2UR UR7, SR_CgaCtaId ;  /* 0x00000000000709c3 */ /* 0x000ea20000008800 */
[----:B------:R-:W-:Y:S01]  /*01e0*/  @UP0 UMOV UR6, 0x400 ;  /* 0x0000040000060882 */ /* 0x000fe20000000000 */
[----:B------:R-:W-:-:S04]  /*01f0*/  @UP0 UIADD3 UR4, -UR4, 0x100000, URZ ;  /* 0x0010000004040890 */ /* 0x000fc8000fffe13f */
[----:B------:R-:W-:Y:S02]  /*0200*/  @UP0 USHF.L.U32 UR5, UR4, 0xb, URZ ;  /* 0x0000000b04050899 */ /* 0x000fe4000800063f */
[----:B------:R-:W-:Y:S01]  /*0210*/  @UP0 USHF.L.U32 UR4, UR4, 0x1, URZ ;  /* 0x0000000104040899 */ /* 0x000fe2000800063f */
[----:B-1----:R-:W-:Y:S02]  /*0220*/  ISETP.NE.AND P1, PT, R2, RZ, PT ;  /* 0x000000ff0200720c */ /* 0x002fe40003f25270 */
[----:B------:R1:W3:Y:S01]  /*0230*/  SHFL.IDX PT, R2, R3, RZ, 0x1f ;  /* 0x00001fff03027589 */ /* 0x0002e200000e0000 */
[----:B--2---:R-:W-:Y:S01]  /*0240*/  @UP0 ULEA UR6, UR7, UR6, 0x18 ;  /* 0x0000000607060291 */ /* 0x004fe2000f8ec03f */
[----:B------:R-:W-:Y:S02]  /*0250*/  VOTEU.ANY UP0, P0 ;  /* 0x00000000003f7886 */ /* 0x000fe40000000100 */
[----:B------:R-:W2:Y:S09]  /*0260*/  FENCE.VIEW.ASYNC.S ;  /* 0x00000000000073c6 */ /* 0x000eb20000000000 */
[----:B--2---:R1:W2:Y:S01]  /*0270*/  @UP0 SYNCS.EXCH.64 URZ, [UR6+0x31c00], UR4 ;  /* 0x031c0004063f05b2 */ /* 0x0042a20008000100 */
[----:B------:R1:W4:Y:S02]  /*0280*/  @UP1 SYNCS.EXCH.64 URZ, [UR6+0x31c20], UR4 ;  /* 0x031c2004063f15b2 */ /* 0x0003240008000100 */
[----:B-1----:R-:W-:Y:S05]  /*0290*/  @P1 BRA `(.L_x_8253) ;  /* 0x0000000000481947 */ /* 0x002fea0003800000 */
[----:B------:R-:W1:Y:S01]  /*02a0*/  S2UR UR5, SR_CgaCtaId ;  /* 0x00000000000579c3 */ /* 0x000e620000008800 */
        /* <DEDUP_REMOVED lines=17> */
.L_x_8253:
[----:B------:R-:W5:Y:S01]  /*03c0*/  SHFL.IDX PT, R3, R0, RZ, 0x1f ;  /* 0x00001fff00037589 */ /* 0x000f6200000e0000 */
[----:B------:R-:W-:Y:S01]  /*03d0*/  NOP ;  /* 0x0000000000007918 */ /* 0x000fe20000000000 */
[----:B-----5:R-:W-:-:S13]  /*03e0*/  ISETP.NE.AND P0, PT, R3, RZ, PT ;  /* 0x000000ff0300720c */ /* 0x020fda0003f05270 */
        /* <DEDUP_REMOVED lines=19> */
.L_x_8254:
[----:B------:R-:W5:Y:S01]  /*0520*/  SHFL.IDX PT, R3, R0, RZ, 0x1f ;  /* 0x00001fff00037589 */ /* 0x000f6200000e0000 */
[----:B------:R-:W-:Y:S01]  /*0530*/  NOP ;  /* 0x0000000000007918 */ /* 0x000fe20000000000 */
[----:B-----5:R-:W-:-:S13]  /*0540*/  ISETP.NE.AND P0, PT, R3, RZ, PT ;  /* 0x000000ff0300720c */ /* 0x020fda0003f05270 */
        /* <DEDUP_REMOVED lines=13> */
[----:B------:R1:W1:Y:S01]  /*0620*/  SYNCS.EXCH.64 URZ, [UR6+0x31c88], UR4 ;  /* 0x031c8804063f75b2 */ /* 0x0002620008000100 */
[----:B------:R-:W-:Y:S01]  /*0630*/  NOP ;  /* 0x0000000000007918 */ /* 0x000fe20000000000 */
.L_x_8255:
        /* <DEDUP_REMOVED lines=22> */
.L_x_8256:
        /* <DEDUP_REMOVED lines=22> */
.L_x_8257:
[----:B---3--:R-:W-:Y:S01]  /*0900*/  ISETP.NE.AND P0, PT, R2, RZ, PT ;  /* 0x000000ff0200720c */ /* 0x008fe20003f05270 */
[----:B------:R-:W-:Y:S01]  /*0910*/  IMAD.MOV.U32 R2, RZ, RZ, 0x1 ;  /* 0x00000001ff027424 */ /* 0x000fe200078e00ff */
[----:B------:R-:W-:-:S04]  /*0920*/  NOP ;  /* 0x0000000000007918 */ /* 0x000fc80000000000 */
[----:B------:R-:W-:-:S05]  /*0930*/  SEL R2, R2, 0x2, !P0 ;  /* 0x0000000202027807 */ /* 0x000fca0004000000 */
[----:B------:R3:W-:Y:S01]  /*0940*/  STL [R1], R2 ;  /* 0x0000000201007387 */ /* 0x0007e20000100800 */
[----:B-12-4-:R-:W-:Y:S06]  /*0950*/  BAR.SYNC.DEFER_BLOCKING 0x0 ;  /* 0x0000000000007b1d */ /* 0x016fec0000010000 */
[----:B------:R-:W-:Y:S05]  /*0960*/  @!P0 BRA `(.L_x_8258) ;  /* 0x0000009c00908947 */ /* 0x000fea0003800000 */
.L_x_8259:
[----:B------:R-:W-:-:S08]  /*0970*/  NOP ;  /* 0x0000000000007918 */ /* 0x000fd00000000000 */
[----:B------:R-:W1:Y:S02]  /*0980*/  USETMAXREG.TRY_ALLOC.CTAPOOL UP0, 0xa0 ;  /* 0x000000a0000079c8 */ /* 0x000e640008000600 */
[----:B-1----:R-:W-:-:S13]  /*0990*/  PLOP3.LUT P0, PT, PT, PT, UP0, 0x80, 0x0 ;  /* 0x000000000000781c */ /* 0x002fda0003f0f008 */
[----:B------:R-:W-:Y:S05]  /*09a0*/  @!P0 BRA `(.L_x_8259) ;  /* 0xfffffffc00f08947 */ /* 0x000fea000383ffff */
[----:B---3--:R-:W1:Y:S01]  /*09b0*/  S2R R2, SR_TID.X ;  /* 0x0000000000027919 */ /* 0x008e620000002100 */
        /* <DEDUP_REMOVED lines=8> */
[----:B------:R-:W2:Y:S01]  /*0a40*/  LDL.LU R12, [R1] ;  /* 0x00000000010c7983 */ /* 0x000ea20000300800 */
[----:B------:R-:W-:Y:S01]  /*0a50*/  VIADD R146, R2, 0xffffff80 ;  /* 0xffffff8002927836 */ /* 0x000fe20000000000 */
[----:B------:R-:W1:Y:S04]  /*0a60*/  S2UR UR4, SR_CgaCtaId ;  /* 0x00000000000479c3 */ /* 0x000e680000008800 */
[----:B------:R-:W-:-:S04]  /*0a70*/  SHF.R.S32.HI R3, RZ, 0x1f, R146 ;  /* 0x0000001fff037819 */ /* 0x000fc80000011492 */
[----:B------:R-:W-:-:S04]  /*0a80*/  LEA.HI R0, R3, R146, RZ, 0x4 ;  /* 0x0000009203007211 */ /* 0x000fc800078f20ff */
[----:B------:R-:W-:-:S04]  /*0a90*/  LOP3.LUT R5, R0, 0xfffffff0, RZ, 0xc0, !PT ;  /* 0xfffffff000057812 */ /* 0x000fc800078ec0ff */
[----:B------:R-:W-:Y:S02]  /*0aa0*/  IADD3 R5, R146, -R5, RZ ;  /* 0x8000000592057210 */ /* 0x000fe40007ffe0ff */
[CC--:B------:R-:W-:Y:S02]  /*0ab0*/  LEA.HI R149, R3.reuse, R146.reuse, RZ, 0x7 ;  /* 0x0000009203957211 */ /* 0x0c0fe400078f38ff */
[----:B------:R-:W-:Y:S02]  /*0ac0*/  SHF.R.S32.HI R2, RZ, 0x1f, R5 ;  /* 0x0000001fff027819 */ /* 0x000fe40000011405 */
[----:B------:R-:W-:Y:S02]  /*0ad0*/  LEA.HI R150, R3, R146, RZ, 0x5 ;  /* 0x0000009203967211 */ /* 0x000fe400078f28ff */
[----:B------:R-:W-:Y:S02]  /*0ae0*/  LEA.HI R4, R2, R5, RZ, 0x3 ;  /* 0x0000000502047211 */ /* 0x000fe400078f18ff */
[----:B------:R-:W-:-:S02]  /*0af0*/  LOP3.LUT R7, R149, 0xffffff80, RZ, 0xc0, !PT ;  /* 0xffffff8095077812 */ /* 0x000fc400078ec0ff */
[----:B------:R-:W-:Y:S01]  /*0b00*/  SHF.R.S32.HI R3, RZ, 0x4, R0 ;  /* 0x00000004ff037819 */ /* 0x000fe20000011400 */
[----:B------:R-:W-:Y:S01]  /*0b10*/  IMAD.SHL.U32 R6, R4, 0x10, RZ ;  /* 0x0000001004067824 */ /* 0x000fe200078e00ff */
[----:B------:R-:W-:Y:S01]  /*0b20*/  LEA.HI R2, R2, R5, RZ, 0x2 ;  /* 0x0000000502027211 */ /* 0x000fe200078f10ff */
[----:B------:R-:W-:Y:S01]  /*0b30*/  IMAD.IADD R146, R146, 0x1, -R7 ;  /* 0x0000000192927824 */ /* 0x000fe200078e0a07 */
[----:B------:R-:W-:Y:S02]  /*0b40*/  LEA.HI R0, R0, R3, RZ, 0x1 ;  /* 0x0000000300007211 */ /* 0x000fe400078f08ff */
[----:B------:R-:W-:Y:S02]  /*0b50*/  SHF.R.S32.HI R150, RZ, 0x5, R150 ;  /* 0x00000005ff967819 */ /* 0x000fe40000011496 */
[----:B------:R-:W-:Y:S02]  /*0b60*/  LOP3.LUT R0, R0, 0x1ffffffe, RZ, 0xc0, !PT ;  /* 0x1ffffffe00007812 */ /* 0x000fe400078ec0ff */
[----:B------:R-:W-:-:S02]  /*0b70*/  LOP3.LUT R4, R2, 0x7fffffc, RZ, 0xc0, !PT ;  /* 0x07fffffc02047812 */ /* 0x000fc400078ec0ff */
[----:B------:R-:W-:Y:S02]  /*0b80*/  LOP3.LUT R7, R6, 0x7fffff80, RZ, 0xc0, !PT ;  /* 0x7fffff8006077812 */ /* 0x000fe400078ec0ff */
[----:B------:R-:W-:Y:S01]  /*0b90*/  SHF.R.S32.HI R149, RZ, 0x7, R149 ;  /* 0x00000007ff957819 */ /* 0x000fe20000011495 */
[----:B------:R-:W3:Y:S01]  /*0ba0*/  S2UR UR6, SR_SWINHI ;  /* 0x00000000000679c3 */ /* 0x000ee20000002f00 */
[----:B------:R-:W-:Y:S01]  /*0bb0*/  SHF.R.S32.HI R9, RZ, 0x1f, R146 ;  /* 0x0000001fff097819 */ /* 0x000fe20000011492 */
[----:B------:R-:W-:Y:S01]  /*0bc0*/  IMAD.IADD R0, R3, 0x1, -R0 ;  /* 0x0000000103007824 */ /* 0x000fe200078e0a00 */
[----:B------:R-:W-:Y:S01]  /*0bd0*/  SHF.R.S32.HI R2, RZ, 0x2, R2 ;  /* 0x00000002ff027819 */ /* 0x000fe20000011402 */
[----:B------:R-:W-:Y:S01]  /*0be0*/  IMAD.IADD R4, R5, 0x1, -R4 ;  /* 0x0000000105047824 */ /* 0x000fe200078e0a04 */
[----:B------:R-:W-:Y:S01]  /*0bf0*/  LEA R7, R150, R7, 0x8 ;  /* 0x0000000796077211 */ /* 0x000fe200078e40ff */
[----:B------:R-:W-:Y:S01]  /*0c00*/  IMAD.HI R3, R149, 0x55555556, RZ ;  /* 0x5555555695037827 */ /* 0x000fe200078e02ff */
[----:B------:R-:W-:-:S03]  /*0c10*/  LEA.HI R8, R9, R146, RZ, 0x2 ;  /* 0x0000009209087211 */ /* 0x000fc600078f10ff */
[----:B------:R-:W-:Y:S01]  /*0c20*/  IMAD.SHL.U32 R2, R2, 0x40, RZ ;  /* 0x0000004002027824 */ /* 0x000fe200078e00ff */
[--C-:B------:R-:W-:Y:S01]  /*0c30*/  SHF.R.S32.HI R10, RZ, 0x2, R8.reuse ;  /* 0x00000002ff0a7819 */ /* 0x100fe20000011408 */
[----:B------:R-:W-:Y:S01]  /*0c40*/  IMAD R7, R4, 0x10, R7 ;  /* 0x0000001004077824 */ /* 0x000fe200078e0207 */
[----:B------:R-:W-:Y:S01]  /*0c50*/  SHF.R.S32.HI R11, RZ, 0x1f, R8 ;  /* 0x0000001fff0b7819 */ /* 0x000fe20000011408 */
[----:B------:R-:W-:Y:S01]  /*0c60*/  IMAD R6, R150, 0x10, R5 ;  /* 0x0000001096067824 */ /* 0x000fe200078e0205 */
[----:B------:R-:W-:Y:S01]  /*0c70*/  LEA.HI R4, R3, R3, RZ, 0x1 ;  /* 0x0000000303047211 */ /* 0x000fe200078f08ff */
[----:B------:R-:W-:Y:S01]  /*0c80*/  IMAD.SHL.U32 R3, R0, 0x8, RZ ;  /* 0x0000000800037824 */ /* 0x000fe200078e00ff */
[----:B------:R-:W-:Y:S02]  /*0c90*/  LEA.HI R11, R11, R10, RZ, 0x3 ;  /* 0x0000000a0b0b7211 */ /* 0x000fe400078f18ff */
[----:B------:R-:W-:Y:S02]  /*0ca0*/  LOP3.LUT R2, R2, 0x40, RZ, 0xc0, !PT ;  /* 0x0000004002027812 */ /* 0x000fe400078ec0ff */
[----:B------:R-:W-:Y:S01]  /*0cb0*/  LEA.HI R0, R9, R146, RZ, 0x5 ;  /* 0x0000009209007211 */ /* 0x000fe200078f28ff */
[----:B------:R-:W-:Y:S01]  /*0cc0*/  UMOV UR39, 0x400 ;  /* 0x0000040000277882 */ /* 0x000fe20000000000 */
[----:B------:R-:W-:-:S02]  /*0cd0*/  LEA R9, R6, R3, 0x5 ;  /* 0x0000000306097211 */ /* 0x000fc400078e28ff */
[----:B------:R-:W-:Y:S02]  /*0ce0*/  LOP3.LUT R11, R11, 0xfffffff8, RZ, 0xc0, !PT ;  /* 0xfffffff80b0b7812 */ /* 0x000fe400078ec0ff */
[----:B------:R-:W-:Y:S01]  /*0cf0*/  LOP3.LUT R3, R2, 0x8, R3, 0xf8, !PT ;  /* 0x0000000802037812 */ /* 0x000fe200078ef803 */
[----:B-1----:R-:W-:Y:S01]  /*0d00*/  ULEA UR39, UR4, UR39, 0x18 ;  /* 0x0000002704277291 */ /* 0x002fe2000f8ec03f */
[----:B------:R-:W-:Y:S01]  /*0d10*/  SHF.R.U32.HI R2, RZ, 0x3, R2 ;  /* 0x00000003ff027819 */ /* 0x000fe20000011602 */
[----:B------:R-:W-:Y:S01]  /*0d20*/  IMAD.IADD R11, R10, 0x1, -R11 ;  /* 0x000000010a0b7824 */ /* 0x000fe200078e0a0b */
[----:B------:R-:W-:Y:S02]  /*0d30*/  LOP3.LUT R5, R8, 0x7ffffffc, RZ, 0xc0, !PT ;  /* 0x7ffffffc08057812 */ /* 0x000fe400078ec0ff */
[----:B------:R-:W-:Y:S02]  /*0d40*/  LOP3.LUT R2, R3, R2, RZ, 0x3c, !PT ;  /* 0x0000000203027212 */ /* 0x000fe400078e3cff */
[----:B------:R-:W-:Y:S01]  /*0d50*/  SHF.R.S32.HI R0, RZ, 0x5, R0 ;  /* 0x00000005ff007819 */ /* 0x000fe20000011400 */
[----:B------:R-:W-:Y:S01]  /*0d60*/  UMOV UR4, UR39 ;  /* 0x0000002700047c82 */ /* 0x000fe20008000000 */
[----:B---3--:R-:W-:Y:S01]  /*0d70*/  UMOV UR5, UR6 ;  /* 0x0000000600057c82 */ /* 0x008fe20008000000 */
[----:B------:R-:W-:Y:S01]  /*0d80*/  MOV R152, 0xfffffffe ;  /* 0xfffffffe00987802 */ /* 0x000fe20000000f00 */
[----:B------:R-:W-:Y:S01]  /*0d90*/  IMAD.IADD R2, R2, 0x1, R7 ;  /* 0x0000000102027824 */ /* 0x000fe200078e0207 */
[----:B------:R-:W-:Y:S01]  /*0da0*/  LEA R11, R0, R11, 0x4 ;  /* 0x0000000b000b7211 */ /* 0x000fe200078e20ff */
[----:B------:R-:W-:-:S02]  /*0db0*/  IMAD.IADD R5, R146, 0x1, -R5 ;  /* 0x0000000192057824 */ /* 0x000fc400078e0a05 */
[----:B------:R-:W-:Y:S02]  /*0dc0*/  IMAD.U32 R16, RZ, RZ, UR4 ;  /* 0x00000004ff107e24 */ /* 0x000fe4000f8e00ff */
[----:B------:R-:W-:Y:S02]  /*0dd0*/  IMAD.U32 R17, RZ, RZ, UR5 ;  /* 0x00000005ff117e24 */ /* 0x000fe4000f8e00ff */
[----:B------:R-:W-:Y:S01]  /*0de0*/  IMAD R4, R4, -0x3, R149 ;  /* 0xfffffffd04047824 */ /* 0x000fe200078e0295 */
[----:B------:R-:W-:Y:S01]  /*0df0*/  MOV R145, RZ ;  /* 0x000000ff00917202 */ /* 0x000fe20000000f00 */
[----:B------:R-:W-:Y:S01]  /*0e00*/  IMAD R152, R5, R152, 0x90 ;  /* 0x0000009005987424 */ /* 0x000fe200078e0298 */
[----:B------:R-:W-:Y:S01]  /*0e10*/  LEA R2, R2, UR39, 0x1 ;  /* 0x0000002702027c11 */ /* 0x000fe2000f8e08ff */
[----:B------:R-:W-:Y:S01]  /*0e20*/  IMAD.WIDE R16, R9, 0x2, R16 ;  /* 0x0000000209107825 */ /* 0x000fe200078e0210 */
[----:B------:R-:W-:-:S03]  /*0e30*/  UMOV UR60, URZ ;  /* 0x0000003f003c7c82 */ /* 0x000fc60008000000 */
[----:B------:R-:W-:Y:S02]  /*0e40*/  IMAD R151, R4, 0x40, R11 ;  /* 0x0000004004977824 */ /* 0x000fe400078e020b */
[----:B------:R-:W-:Y:S01]  /*0e50*/  IMAD.U32 R144, RZ, RZ, UR7 ;  /* 0x00000007ff907e24 */ /* 0x000fe2000f8e00ff */
[----:B------:R-:W-:Y:S01]  /*0e60*/  UMOV UR38, URZ ;  /* 0x0000003f00267c82 */ /* 0x000fe20008000000 */
[----:B--2---:R-:W-:-:S07]  /*0e70*/  LOP3.LUT R19, R12, 0x1, RZ, 0xfc, !PT ;  /* 0x000000010c137812 */ /* 0x004fce00078efcff */
.L_x_8282:
[----:B------:R-:W1:Y:S01]  /*0e80*/  SHFL.IDX PT, R0, R149, RZ, 0x1f ;  /* 0x00001fff95007589 */ /* 0x000e6200000e0000 */
[----:B------:R-:W-:Y:S01]  /*0e90*/  ULDC UR4, c[0x0][0xda8] ;  /* 0x00036a0000047ab9 */ /* 0x000fe20000000800 */
[----:B------:R-:W-:Y:S01]  /*0ea0*/  R2UR UR11, R144 ;  /* 0x00000000900b72ca */ /* 0x000fe200000e0000 */
[----:B------:R-:W-:Y:S01]  /*0eb0*/  UISETP.NE.AND UP1, UPT, UR4, 0x1, UPT ;  /* 0x000000010400788c */ /* 0x000fe2000bf25270 */
[----:B--2---:R-:W2:Y:S01]  /*0ec0*/  LDC R23, c[0x0][0x2e0] ;  /* 0x0000b800ff177b82 */ /* 0x004ea20000000800 */
[----:B------:R-:W-:Y:S01]  /*0ed0*/  ULDC.64 UR6, c[0x0][0x3f8] ;  /* 0x0000fe0000067ab9 */ /* 0x000fe20000000a00 */
[----:B------:R-:W-:Y:S01]  /*0ee0*/  ULDC UR4, c[0x0][0xdb4] ;  /* 0x00036d0000047ab9 */ /* 0x000fe20000000800 */
[----:B------:R-:W-:Y:S02]  /*0ef0*/  UISETP.NE.U32.AND UP0, UPT, UR6, URZ, UPT ;  /* 0x0000003f0600728c */ /* 0x000fe4000bf05070 */
[----:B------:R-:W-:Y:S02]  /*0f00*/  UISETP.NE.AND UP2, UPT, UR4, 0x1, UPT ;  /* 0x000000010400788c */ /* 0x000fe4000bf45270 */
[----:B------:R-:W-:Y:S01]  /*0f10*/  UISETP.NE.AND.EX UP0, UPT, UR7, URZ, UPT, UP0 ;  /* 0x0000003f0700728c */ /* 0x000fe2000bf05300 */
[----:B------:R-:W-:-:S02]  /*0f20*/  ULDC UR8, c[0x0][0x404] ;  /* 0x0001010000087ab9 */ /* 0x000fc40000000800 */
[----:B------:R-:W-:Y:S01]  /*0f30*/  @UP1 ULDC UR4, c[0x0][0xdac] ;  /* 0x00036b0000041ab9 */ /* 0x000fe20000000800 */
[----:B------:R-:W-:Y:S01]  /*0f40*/  @UP1 ULDC UR10, c[0x0][0xdb0] ;  /* 0x00036c00000a1ab9 */ /* 0x000fe20000000800 */
[----:B------:R-:W-:Y:S02]  /*0f50*/  UIMAD.WIDE.U32 UR4, UR11, UR4, URZ ;  /* 0x000000040b0472a5 */ /* 0x000fe4000f8e003f */
[----:B------:R-:W-:Y:S01]  /*0f60*/  UMOV UR12, UR11 ;  /* 0x0000000b000c7c82 */ /* 0x000fe20008000000 */
[----:B------:R-:W-:Y:S02]  /*0f70*/  UIADD3 UR9, UR39, 0x24300, URZ ;  /* 0x0002430027097890 */ /* 0x000fe4000fffe03f */
[----:B------:R-:W-:Y:S02]  /*0f80*/  @UP1 USHF.R.U32.HI UR12, URZ, UR10, UR5 ;  /* 0x0000000a3f0c1299 */ /* 0x000fe40008011605 */
[----:B------:R-:W-:Y:S01]  /*0f90*/  USEL UR8, UR8, 0x1, UP0 ;  /* 0x0000000108087887 */ /* 0x000fe20008000000 */
[----:B-1----:R-:W-:Y:S01]  /*0fa0*/  R2UR UR61, R0 ;  /* 0x00000000003d72ca */ /* 0x002fe200000e0000 */
[----:B------:R-:W-:-:S02]  /*0fb0*/  ULOP3.LUT UP0, URZ, UR9, 0x9f, URZ, 0xc0, !UPT ;  /* 0x0000009f093f7892 */ /* 0x000fc4000f80c03f */
[----:B------:R-:W-:Y:S01]  /*0fc0*/  IMAD.U32 R148, RZ, RZ, UR12 ;  /* 0x0000000cff947e24 */ /* 0x000fe2000f8e00ff */
[----:B------:R-:W-:Y:S01]  /*0fd0*/  UMOV UR36, UR12 ;  /* 0x0000000c00247c82 */ /* 0x000fe20008000000 */
[----:B--2---:R-:W-:Y:S02]  /*0fe0*/  IMAD R23, R23, UR8, RZ ;  /* 0x0000000817177c24 */ /* 0x004fe4000f8e02ff */
[----:B------:R-:W-:Y:S02]  /*0ff0*/  PLOP3.LUT P0, PT, PT, PT, UP0, 0x80, 0x0 ;  /* 0x000000000000781c */ /* 0x000fe40003f0f008 */
[----:B------:R-:W-:-:S04]  /*1000*/  VIADD R0, R23, 0x8f ;  /* 0x0000008f17007836 */ /* 0x000fc80000000000 */
[----:B------:R-:W-:Y:S01]  /*1010*/  UIMAD.WIDE UR6, UR61, 0x55555556, URZ ;  /* 0x555555563d0678a5 */ /* 0x000fe2000f8e023f */
[----:B------:R-:W-:-:S03]  /*1020*/  IMAD.HI R0, R0, 0x38e38e39, RZ ;  /* 0x38e38e3900007827 */ /* 0x000fc600078e02ff */
[----:B------:R-:W-:Y:S02]  /*1030*/  ULEA.HI UR37, UR7, UR7, URZ, 0x1 ;  /* 0x0000000707257291 */ /* 0x000fe4000f8f083f */
[----:B------:R-:W-:Y:S01]  /*1040*/  SHF.R.U32.HI R3, RZ, 0x1f, R0 ;  /* 0x0000001fff037819 */ /* 0x000fe20000011600 */
[----:B------:R-:W-:Y:S01]  /*1050*/  @UP2 ULDC.64 UR6, c[0x0][0xdb8] ;  /* 0x00036e0000062ab9 */ /* 0x000fe20000000a00 */
[----:B------:R-:W-:Y:S02]  /*1060*/  UIMAD UR37, UR37, -0x3, UR61 ;  /* 0xfffffffd252578a4 */ /* 0x000fe4000f8e023d */
[----:B------:R-:W-:Y:S01]  /*1070*/  UIMAD.WIDE.U32 UR4, UR12, UR6, URZ ;  /* 0x000000060c0472a5 */ /* 0x000fe2000f8e003f */
[----:B------:R-:W-:Y:S01]  /*1080*/  LEA.HI.SX32 R22, R0, R3, 0x1b ;  /* 0x0000000300167211 */ /* 0x000fe200078fdaff */
[----:B------:R-:W-:Y:S02]  /*1090*/  ULEA UR6, UR37, UR9, 0xb ;  /* 0x0000000925067291 */ /* 0x000fe4000f8e583f */
[----:B------:R-:W-:-:S02]  /*10a0*/  @UP2 USHF.R.U32.HI UR36, URZ, UR7, UR5 ;  /* 0x000000073f242299 */ /* 0x000fc40008011605 */
[----:B------:R-:W-:-:S04]  /*10b0*/  USHF.R.U32.HI UR6, URZ, 0x4, UR6 ;  /* 0x000000043f067899 */ /* 0x000fc80008011606 */
[----:B------:R-:W-:-:S06]  /*10c0*/  ULOP3.LUT UR4, UR6, 0x3fff, URZ, 0xc0, !UPT ;  /* 0x00003fff06047892 */ /* 0x000fcc000f8ec03f */
[----:B---3--:R-:W-:Y:S01]  /*10d0*/  IMAD.U32 R18, RZ, RZ, UR4 ;  /* 0x00000004ff127e24 */ /* 0x008fe2000f8e00ff */
[----:B------:R-:W-:Y:S02]  /*10e0*/  UMOV UR4, UR11 ;  /* 0x0000000b00047c82 */ /* 0x000fe40008000000 */
[----:B------:R-:W-:Y:S01]  /*10f0*/  MOV R147, UR4 ;  /* 0x0000000400937c02 */ /* 0x000fe20008000f00 */
        /* <DEDUP_REMOVED lines=17> */
.L_x_8260:
[----:B------:R-:W-:Y:S02]  /*1210*/  LOP3.LUT R0, R145, 0x1, RZ, 0xc0, !PT ;  /* 0x0000000191007812 */ /* 0x000fe400078ec0ff */
[----:B------:R-:W-:Y:S02]  /*1220*/  ISETP.NE.AND P0, PT, R19, 0x3, PT ;  /* 0x000000031300780c */ /* 0x000fe40003f05270 */
[----:B------:R-:W-:-:S04]  /*1230*/  SHF.L.U32 R0, R0, 0x1f, RZ ;  /* 0x0000001f00007819 */ /* 0x000fc800000006ff */
[----:B------:R-:W1:Y:S02]  /*1240*/  SYNCS.PHASECHK.TRANS64.TRYWAIT P1, [UR39+0x31c00], R0 ;  /* 0x031c0000ff0075a7 */ /* 0x000e640008020167 */
[----:B-1----:R-:W-:Y:S05]  /*1250*/  @!P1 BRA `(.L_x_8261) ;  /* 0x000000c000c09947 */ /* 0x002fea0003800000 */
.L_x_8340:
[----:B------:R-:W-:Y:S05]  /*1260*/  @!P0 BRA `(.L_x_8262) ;  /* 0x0000000000048947 */ /* 0x000fea0003800000 */
[----:B------:R-:W-:Y:S01]  /*1270*/  BPT.TRAP 0x1 ;  /* 0x000000040000795c */ /* 0x000fe20000300000 */
.L_x_8262:
[----:B-1----:R-:W-:Y:S02]  /*1280*/  IMAD.U32 R0, RZ, RZ, UR38 ;  /* 0x00000026ff007e24 */ /* 0x002fe4000f8e00ff */
[----:B------:R-:W-:-:S03]  /*1290*/  IMAD.U32 R3, RZ, RZ, UR60 ;  /* 0x0000003cff037e24 */ /* 0x000fc6000f8e00ff */
[----:B------:R-:W-:Y:S02]  /*12a0*/  LEA R0, R0, UR39, 0x3 ;  /* 0x0000002700007c11 */ /* 0x000fe4000f8e18ff */
[----:B------:R-:W-:-:S04]  /*12b0*/  SHF.L.U32 R3, R3, 0x1f, RZ ;  /* 0x0000001f03037819 */ /* 0x000fc800000006ff */
[----:B------:R1:W2:Y:S01]  /*12c0*/  SYNCS.PHASECHK.TRANS64.TRYWAIT P2, [R0+URZ+0x31c30], R3 ;  /* 0x031c3003000075a7 */ /* 0x0002a2000804017f */
[----:B------:R-:W-:Y:S05]  /*12d0*/  @!P0 BRA `(.L_x_8263) ;  /* 0x0000000000048947 */ /* 0x000fea0003800000 */
[----:B------:R-:W-:Y:S01]  /*12e0*/  BPT.TRAP 0x1 ;  /* 0x000000040000795c */ /* 0x000fe20000300000 */
.L_x_8263:
[----:B------:R-:W3:Y:S01]  /*12f0*/  S2R R4, SR_TID.X ;  /* 0x0000000000047919 */ /* 0x000ee20000002100 */
[----:B------:R-:W-:Y:S02]  /*1300*/  MOV R71, RZ ;  /* 0x000000ff00477202 */ /* 0x000fe40000000f00 */
[----:B---3--:R-:W-:Y:S01]  /*1310*/  LOP3.LUT P1, RZ, R4, 0x7f, RZ, 0xc0, !PT ;  /* 0x0000007f04ff7812 */ /* 0x008fe2000782c0ff */
[----:B--2---:R-:W-:-:S12]  /*1320*/  @P2 BRA `(.L_x_8264) ;  /* 0x0000000000082947 */ /* 0x004fd80003800000 */
[----:B------:R-:W2:Y:S02]  /*1330*/  SYNCS.PHASECHK.TRANS64.TRYWAIT P2, [R0+URZ+0x31c30], R3 ;  /* 0x031c3003000075a7 */ /* 0x000ea4000804017f */
[----:B--2---:R-:W-:Y:S05]  /*1340*/  @!P2 BRA `(.L_x_8265) ;  /* 0x000000c0009ca947 */ /* 0x004fea0003800000 */
.L_x_8264:
[----:B------:R-:W-:Y:S05]  /*1350*/  WARPSYNC.ALL ;  /* 0x0000000000007948 */ /* 0x000fea0003800000 */
[----:B------:R-:W-:Y:S01]  /*1360*/  UIADD3 UR4, UR39, 0x16a00, URZ ;  /* 0x00016a0027047890 */ /* 0x000fe2000fffe03f */
[----:B------:R-:W-:Y:S01]  /*1370*/  WARPGROUP.ARRIVE ;  /* 0x00000000000079c5 */ /* 0x000fe20000000000 */
[----:B------:R-:W-:Y:S01]  /*1380*/  ULEA UR37, UR37, UR39, 0xc ;  /* 0x0000002725257291 */ /* 0x000fe2000f8e603f */
[----:B------:R-:W-:Y:S01]  /*1390*/  P2R R68, PR, RZ, 0x1 ;  /* 0x00000001ff447803 */ /* 0x000fe20000000000 */
[----:B------:R-:W-:Y:S01]  /*13a0*/  USHF.R.U32.HI UR4, URZ, 0x4, UR4 ;  /* 0x000000043f047899 */ /* 0x000fe20008011604 */
[----:B-12---:R-:W-:Y:S01]  /*13b0*/  @!P1 VIADD R0, R0, 0x31c40 ;  /* 0x00031c4000009836 */ /* 0x006fe20000000000 */
[----:B------:R-:W-:-:S02]  /*13c0*/  UIADD3 UR37, UR37, 0xda00, URZ ;  /* 0x0000da0025257890 */ /* 0x000fc4000fffe03f */
[----:B------:R-:W-:Y:S02]  /*13d0*/  ULOP3.LUT UR4, UR4, 0x3fff, URZ, 0xc0, !UPT ;  /* 0x00003fff04047892 */ /* 0x000fe4000f8ec03f */
[----:B------:R-:W-:Y:S02]  /*13e0*/  USHF.R.U32.HI UR5, URZ, 0x4, UR37 ;  /* 0x000000043f057899 */ /* 0x000fe40008011625 */
[----:B------:R-:W-:Y:S02]  /*13f0*/  ULOP3.LUT UR37, UR4, 0x10000, URZ, 0xfc, !UPT ;  /* 0x0001000004257892 */ /* 0x000fe4000f8efc3f */
[----:B------:R-:W-:Y:S02]  /*1400*/  ULOP3.LUT UR5, UR5, 0x3fff, URZ, 0xc0, !UPT ;  /* 0x00003fff05057892 */ /* 0x000fe4000f8ec03f */
[----:B------:R-:W-:Y:S02]  /*1410*/  UIMAD UR4, UR38, 0x6c0, UR37 ;  /* 0x000006c0260478a4 */ /* 0x000fe4000f8e0225 */
[----:B------:R-:W-:Y:S01]  /*1420*/  ULOP3.LUT UR5, UR5, 0x10000, URZ, 0xfc, !UPT ;  /* 0x0001000005057892 */ /* 0x000fe2000f8efc3f */
[----:B------:R-:W-:Y:S01]  /*1430*/  UMOV UR31, 0x80000020 ;  /* 0x80000020001f7882 */ /* 0x000fe20000000000 */
[----:B------:R-:W-:Y:S01]  /*1440*/  UMOV UR29, 0x80000020 ;  /* 0x80000020001d7882 */ /* 0x000fe20000000000 */
[----:B------:R-:W-:-:S02]  /*1450*/  UIADD3 UR10, UR4, 0x40, URZ ;  /* 0x00000040040a7890 */ /* 0x000fc4000fffe03f */
[----:B------:R-:W-:Y:S02]  /*1460*/  UMOV UR30, UR4 ;  /* 0x00000004001e7c82 */ /* 0x000fe40008000000 */
[----:B------:R-:W-:Y:S01]  /*1470*/  UMOV UR28, UR5 ;  /* 0x00000005001c7c82 */ /* 0x000fe20008000000 */
[----:B------:R-:W-:Y:S01]  /*1480*/  UMOV UR9, UR29 ;  /* 0x0000001d00097c82 */ /* 0x000fe20008000000 */
[----:B------:R-:W-:Y:S01]  /*1490*/  HGMMA.64x16x16.F32.BF16 R96, gdesc[UR28], RZ, !UPT, gsb0 ;  /* 0x002000001c6079f0 */ /* 0x000fe2000c0018ff */
[----:B------:R-:W-:Y:S01]  /*14a0*/  UMOV UR8, UR28 ;  /* 0x0000001c00087c82 */ /* 0x000fe20008000000 */
[----:B------:R-:W-:Y:S01]  /*14b0*/  UMOV UR11, 0x80000020 ;  /* 0x80000020000b7882 */ /* 0x000fe20000000000 */
[----:B------:R-:W-:Y:S02]  /*14c0*/  UIADD3 UR6, UR4, 0x80, URZ ;  /* 0x0000008004067890 */ /* 0x000fe4000fffe03f */
[----:B------:R-:W-:Y:S02]  /*14d0*/  UIADD3 UR7, UR4, 0xc0, URZ ;  /* 0x000000c004077890 */ /* 0x000fe4000fffe03f */
[----:B------:R-:W-:-:S02]  /*14e0*/  UIADD3 UR12, UR4, 0x100, URZ ;  /* 0x00000100040c7890 */ /* 0x000fc4000fffe03f */
[----:B------:R-:W-:Y:S02]  /*14f0*/  UIADD3 UR13, UR4, 0x140, URZ ;  /* 0x00000140040d7890 */ /* 0x000fe4000fffe03f */
[----:B------:R-:W-:Y:S01]  /*1500*/  UIADD3 UR14, UR5, 0x300, URZ ;  /* 0x00000300050e7890 */ /* 0x000fe2000fffe03f */
        /* <DEDUP_REMOVED lines=126> */
[----:B------:R-:W-:Y:S01]  /*1cf0*/  UMOV UR14, UR6 ;  /* 0x00000006000e7c82 */ /* 0x000fe20008000000 */
        /* <DEDUP_REMOVED lines=170> */
[----:B------:R-:W-:Y:S01]  /*27a0*/  UMOV UR27, 0x80000020 ;  /* 0x80000020001b7882 */ /* 0x000fe20000000000 */
[----:B------:R-:W-:Y:S01]  /*27b0*/  FMUL.FTZ R5, R99, UR10 ;  /* 0x0000000a63057c20 */ /* 0x000fe20008410000 */
[----:B------:R-:W-:Y:S01]  /*27c0*/  FMUL.FTZ R13, R102, UR10 ;  /* 0x0000000a660d7c20 */ /* 0x000fe20008410000 */
[----:B------:R-:W-:-:S04]  /*27d0*/  FMUL.FTZ R12, R103, UR10 ;  /* 0x0000000a670c7c20 */ /* 0x000fc80008410000 */
[----:B------:R-:W1:Y:S08]  /*27e0*/  MUFU.TANH R8, R8 ;  /* 0x0000000800087308 */ /* 0x000e700000002400 */
[----:B------:R-:W-:Y:S08]  /*27f0*/  MUFU.TANH R9, R9 ;  /* 0x0000000900097308 */ /* 0x000ff00000002400 */
        /* <DEDUP_REMOVED lines=18> */
[----:B------:R-:W-:Y:S08]  /*2920*/  MUFU.TANH R10, R10 ;  /* 0x0000000a000a7308 */ /* 0x000ff00000002400 */
[----:B------:R-:W-:Y:S08]  /*2930*/  MUFU.TANH R11, R11 ;  /* 0x0000000b000b7308 */ /* 0x000ff00000002400 */
[----:B------:R-:W-:Y:S08]  /*2940*/  MUFU.TANH R69, R69 ;  /* 0x0000004500457308 */ /* 0x000ff00000002400 */
[----:B------:R-:W4:Y:S08]  /*2950*/  MUFU.TANH R12, R12 ;  /* 0x0000000c000c7308 */ /* 0x000f300000002400 */
[----:B------:R-:W5:Y:S08]  /*2960*/  MUFU.TANH R15, R15 ;  /* 0x0000000f000f7308 */ /* 0x000f700000002400 */
        /* <DEDUP_REMOVED lines=54> */
[----:B------:R-:W5:Y:S01]  /*2cd0*/  MUFU.TANH R86, R86 ;  /* 0x0000005600567308 */ /* 0x000f620000002400 */
[----:B------:R-:W-:-:S07]  /*2ce0*/  FMUL.FTZ R62, R62, UR10 ;  /* 0x0000000a3e3e7c20 */ /* 0x000fce0008410000 */
        /* <DEDUP_REMOVED lines=8> */
[----:B------:R-:W-:Y:S02]  /*2d70*/  IMAD.IADD R49, R152, 0x1, R23 ;  /* 0x0000000198317824 */ /* 0x000fe400078e0217 */
[----:B------:R-:W-:Y:S01]  /*2d80*/  FMUL.FTZ R53, R53, UR10 ;  /* 0x0000000a35357c20 */ /* 0x000fe20008410000 */
[----:B------:R-:W-:Y:S01]  /*2d90*/  FMUL.FTZ R92, R50, UR10 ;  /* 0x0000000a325c7c20 */ /* 0x000fe20008410000 */
[----:B------:R-:W-:Y:S01]  /*2da0*/  FMUL.FTZ R50, R51, UR10 ;  /* 0x0000000a33327c20 */ /* 0x000fe20008410000 */
[----:B------:R-:W-:Y:S01]  /*2db0*/  HGMMA.64x16x16.F32.BF16 R40, gdesc[UR24], R40, gsb0 ;  /* 0x00200000182879f0 */ /* 0x000fe20008001828 */
[----:B------:R-:W-:Y:S01]  /*2dc0*/  UIADD3 UR26, UR4, 0x642, URZ ;  /* 0x00000642041a7890 */ /* 0x000fe2000fffe03f */
[----:B------:R-:W-:Y:S01]  /*2dd0*/  IMAD R6, R22, -0x90, R49 ;  /* 0xffffff7016067824 */ /* 0x000fe200078e0231 */
[----:B------:R-:W-:Y:S01]  /*2de0*/  UMOV UR27, 0x80000020 ;  /* 0x80000020001b7882 */ /* 0x000fe20000000000 */
[----:B------:R-:W-:Y:S01]  /*2df0*/  FMUL.FTZ R55, R55, UR10 ;  /* 0x0000000a37377c20 */ /* 0x000fe20008410000 */
[----:B------:R-:W-:Y:S01]  /*2e00*/  FMUL.FTZ R54, R54, UR10 ;  /* 0x0000000a36367c20 */ /* 0x000fe20008410000 */
[----:B------:R-:W-:Y:S01]  /*2e10*/  UMOV UR4, UR24 ;  /* 0x0000001800047c82 */ /* 0x000fe20008000000 */
[----:B------:R-:W-:Y:S01]  /*2e20*/  ISETP.GT.AND P2, PT, R6, RZ, PT ;  /* 0x000000ff0600720c */ /* 0x000fe20003f44270 */
[----:B------:R-:W-:Y:S01]  /*2e30*/  FMUL.FTZ R48, R48, UR10 ;  /* 0x0000000a30307c20 */ /* 0x000fe20008410000 */
[C---:B------:R-:W-:Y:S01]  /*2e40*/  ISETP.GT.AND P6, PT, R6.reuse, 0x1, PT ;  /* 0x000000010600780c */ /* 0x040fe20003fc4270 */
[----:B------:R-:W5:Y:S01]  /*2e50*/  MUFU.TANH R89, R89 ;  /* 0x0000005900597308 */ /* 0x000f620000002400 */
[----:B------:R-:W-:Y:S01]  /*2e60*/  ISETP.GT.AND P4, PT, R6, 0x9, PT ;  /* 0x000000090600780c */ /* 0x000fe20003f84270 */
[----:B------:R-:W-:Y:S01]  /*2e70*/  FMUL.FTZ R52, R52, UR10 ;  /* 0x0000000a34347c20 */ /* 0x000fe20008410000 */
[----:B------:R-:W-:-:S02]  /*2e80*/  ISETP.GT.AND P3, PT, R6, 0x10, PT ;  /* 0x000000100600780c */ /* 0x000fc40003f64270 */
[----:B------:R-:W-:Y:S02]  /*2e90*/  ISETP.GT.AND P5, PT, R6, 0x8, PT ;  /* 0x000000080600780c */ /* 0x000fe40003fa4270 */
[----:B-1----:R-:W-:Y:S01]  /*2ea0*/  FSEL R8, R8, -INF , P6 ;  /* 0xff80000008087808 */ /* 0x002fe20003000000 */
[----:B------:R-:W1:Y:S01]  /*2eb0*/  MUFU.TANH R58, R58 ;  /* 0x0000003a003a7308 */ /* 0x000e620000002400 */
[----:B--2---:R-:W-:Y:S02]  /*2ec0*/  FSEL R49, R7, -INF , P5 ;  /* 0xff80000007317808 */ /* 0x004fe40002800000 */
[----:B---3--:R-:W-:Y:S02]  /*2ed0*/  FSEL R3, R3, -INF , P2 ;  /* 0xff80000003037808 */ /* 0x008fe40001000000 */
[----:B----4-:R-:W-:-:S03]  /*2ee0*/  FSEL R7, R12, -INF , P4 ;  /* 0xff8000000c077808 */ /* 0x010fc60002000000 */
[----:B------:R-:W2:Y:S08]  /*2ef0*/  MUFU.TANH R48, R48 ;  /* 0x0000003000307308 */ /* 0x000eb00000002400 */
[----:B------:R-:W3:Y:S08]  /*2f00*/  MUFU.TANH R88, R88 ;  /* 0x0000005800587308 */ /* 0x000ef00000002400 */
[----:B------:R-:W4:Y:S08]  /*2f10*/  MUFU.TANH R91, R91 ;  /* 0x0000005b005b7308 */ /* 0x000f300000002400 */
[----:B------:R-:W4:Y:S01]  /*2f20*/  MUFU.TANH R62, R62 ;  /* 0x0000003e003e7308 */ /* 0x000f220000002400 */
[----:B------:R-:W-:-:S02]  /*2f30*/  WARPGROUP.DEPBAR.LE gsb0, 0x0 ;  /* 0x00008000000079c5 */ /* 0x000fc40000010000 */
[----:B------:R-:W-:Y:S01]  /*2f40*/  WARPGROUP.ARRIVE ;  /* 0x00000000000079c5 */ /* 0x000fe20000000000 */
[----:B------:R-:W-:Y:S01]  /*2f50*/  FMUL.FTZ R131, R45, UR10 ;  /* 0x0000000a2d837c20 */ /* 0x000fe20008410000 */
[----:B------:R-:W-:Y:S01]  /*2f60*/  FMUL.FTZ R51, R40, UR10 ;  /* 0x0000000a28337c20 */ /* 0x000fe20008410000 */
[----:B------:R-:W-:Y:S02]  /*2f70*/  FSEL R45, R4, -INF , P2 ;  /* 0xff800000042d7808 */ /* 0x000fe40001000000 */
[----:B------:R5:W-:Y:S01]  /*2f80*/  MUFU.TANH R40, R53 ;  /* 0x0000003500287308 */ /* 0x000be20000002400 */
[----:B------:R-:W-:Y:S01]  /*2f90*/  FMUL.FTZ R129, R44, UR10 ;  /* 0x0000000a2c817c20 */ /* 0x000fe20008410000 */
[----:B------:R-:W-:Y:S01]  /*2fa0*/  HGMMA.64x16x16.F32.BF16 R32, gdesc[UR24], R32, gsb0 ;  /* 0x00200000182079f0 */ /* 0x000fe20008001820 */
[----:B------:R-:W-:Y:S01]  /*2fb0*/  ISETP.GT.AND P2, PT, R6, 0x11, PT ;  /* 0x000000110600780c */ /* 0x000fe20003f44270 */
[----:B------:R-:W-:Y:S01]  /*2fc0*/  FMUL.FTZ R57, R42, UR10 ;  /* 0x0000000a2a397c20 */ /* 0x000fe20008410000 */
[----:B------:R-:W-:Y:S01]  /*2fd0*/  FSEL R4, R5, -INF , P6 ;  /* 0xff80000005047808 */ /* 0x000fe20003000000 */
[----:B------:R-:W-:Y:S01]  /*2fe0*/  FMUL.FTZ R41, R41, UR10 ;  /* 0x0000000a29297c20 */ /* 0x000fe20008410000 */
[----:B------:R-:W-:Y:S01]  /*2ff0*/  ISETP.GT.AND P6, PT, R6, 0x18, PT ;  /* 0x000000180600780c */ /* 0x000fe20003fc4270 */
[----:B------:R1:W-:Y:S01]  /*3000*/  MUFU.TANH R44, R55 ;  /* 0x00000037002c7308 */ /* 0x0003e20000002400 */
[----:B-----5:R-:W-:Y:S01]  /*3010*/  FSEL R53, R9, -INF , P4 ;  /* 0xff80000009357808 */ /* 0x020fe20002000000 */
[----:B------:R-:W-:Y:S01]  /*3020*/  FMUL.FTZ R61, R43, UR10 ;  /* 0x0000000a2b3d7c20 */ /* 0x000fe20008410000 */
[----:B------:R-:W-:Y:S01]  /*3030*/  FSEL R9, R20, -INF , P3 ;  /* 0xff80000014097808 */ /* 0x000fe20001800000 */
[----:B------:R-:W-:Y:S01]  /*3040*/  FMUL.FTZ R93, R47, UR10 ;  /* 0x0000000a2f5d7c20 */ /* 0x000fe20008410000 */
[----:B------:R-:W-:Y:S01]  /*3050*/  FMNMX.FTZ R20, R45, R8, !PT ;  /* 0x000000082d147209 */ /* 0x000fe20007810000 */
[----:B------:R-:W-:Y:S01]  /*3060*/  FMUL.FTZ R63, R46, UR10 ;  /* 0x0000000a2e3f7c20 */ /* 0x000fe20008410000 */
[----:B------:R-:W-:Y:S01]  /*3070*/  FSEL R59, R11, -INF , P2 ;  /* 0xff8000000b3b7808 */ /* 0x000fe20001000000 */
[----:B------:R5:W-:Y:S01]  /*3080*/  MUFU.TANH R42, R54 ;  /* 0x00000036002a7308 */ /* 0x000be20000002400 */
[----:B------:R-:W-:-:S02]  /*3090*/  FMNMX.FTZ R20, R49, R20, !PT ;  /* 0x0000001431147209 */ /* 0x000fc40007810000 */
[----:B-1----:R-:W-:Y:S02]  /*30a0*/  FSEL R55, R10, -INF , P3 ;  /* 0xff8000000a377808 */ /* 0x002fe40001800000 */
[----:B------:R-:W-:Y:S02]  /*30b0*/  FMNMX.FTZ R20, R53, R20, !PT ;  /* 0x0000001435147209 */ /* 0x000fe40007810000 */
[----:B------:R-:W-:Y:S01]  /*30c0*/  FSEL R5, R13, -INF , P5 ;  /* 0xff8000000d057808 */ /* 0x000fe20002800000 */
[----:B------:R1:W-:Y:S01]  /*30d0*/  MUFU.TANH R12, R41 ;  /* 0x00000029000c7308 */ /* 0x0003e20000002400 */
[----:B------:R-:W-:Y:S02]  /*30e0*/  FMNMX.FTZ R20, R55, R20, !PT ;  /* 0x0000001437147209 */ /* 0x000fe40007810000 */
[----:B------:R-:W-:Y:S02]  /*30f0*/  ISETP.GT.AND P5, PT, R6, 0x19, PT ;  /* 0x000000190600780c */ /* 0x000fe40003fa4270 */
[----:B------:R-:W-:-:S02]  /*3100*/  FSEL R69, R69, -INF , P6 ;  /* 0xff80000045457808 */ /* 0x000fc40003000000 */
[----:B-----5:R-:W-:Y:S01]  /*3110*/  FMNMX.FTZ R54, R59, R20, !PT ;  /* 0x000000143b367209 */ /* 0x020fe20007810000 */
[----:B------:R5:W-:Y:S01]  /*3120*/  MUFU.TANH R46, R51 ;  /* 0x00000033002e7308 */ /* 0x000be20000002400 */
[C---:B------:R-:W-:Y:S02]  /*3130*/  ISETP.GT.AND P4, PT, R6.reuse, 0x20, PT ;  /* 0x000000200600780c */ /* 0x040fe40003f84270 */
[----:B------:R-:W-:Y:S02]  /*3140*/  FSEL R73, R15, -INF , P5 ;  /* 0xff8000000f497808 */ /* 0x000fe40002800000 */
[----:B------:R-:W-:Y:S02]  /*3150*/  FMNMX.FTZ R54, R69, R54, !PT ;  /* 0x0000003645367209 */ /* 0x000fe40007810000 */
[----:B------:R-:W-:Y:S01]  /*3160*/  ISETP.GT.AND P3, PT, R6, 0x21, PT ;  /* 0x000000210600780c */ /* 0x000fe20003f64270 */
[----:B------:R2:W-:Y:S01]  /*3170*/  MUFU.TANH R10, R57 ;  /* 0x00000039000a7308 */ /* 0x0005e20000002400 */
[----:B------:R-:W-:-:S02]  /*3180*/  FSEL R77, R66, -INF , P4 ;  /* 0xff800000424d7808 */ /* 0x000fc40002000000 */
[----:B------:R-:W-:Y:S02]  /*3190*/  FMNMX.FTZ R54, R73, R54, !PT ;  /* 0x0000003649367209 */ /* 0x000fe40007810000 */
[----:B------:R-:W-:Y:S02]  /*31a0*/  FSEL R11, R14, -INF , P2 ;  /* 0xff8000000e0b7808 */ /* 0x000fe40001000000 */
[----:B------:R-:W-:Y:S01]  /*31b0*/  ISETP.GT.AND P2, PT, R6, 0x28, PT ;  /* 0x000000280600780c */ /* 0x000fe20003f44270 */
[----:B------:R3:W-:Y:S01]  /*31c0*/  MUFU.TANH R14, R61 ;  /* 0x0000003d000e7308 */ /* 0x0007e20000002400 */
[----:B------:R-:W-:Y:S02]  /*31d0*/  FSEL R79, R65, -INF , P3 ;  /* 0xff800000414f7808 */ /* 0x000fe40001800000 */
[----:B------:R-:W-:Y:S02]  /*31e0*/  FMNMX.FTZ R54, R77, R54, !PT ;  /* 0x000000364d367209 */ /* 0x000fe40007810000 */
[----:B------:R-:W-:Y:S01]  /*31f0*/  FSEL R13, R64, -INF , P6 ;  /* 0xff800000400d7808 */ /* 0x000fe20003000000 */
[----:B------:R-:W-:-:S02]  /*3200*/  WARPGROUP.DEPBAR.LE gsb0, 0x0 ;  /* 0x00008000000079c5 */ /* 0x000fc40000010000 */
[----:B------:R-:W-:Y:S01]  /*3210*/  ISETP.GT.AND P6, PT, R6, 0x29, PT ;  /* 0x000000290600780c */ /* 0x000fe20003fc4270 */
[----:B------:R-:W-:Y:S01]  /*3220*/  WARPGROUP.ARRIVE ;  /* 0x00000000000079c5 */ /* 0x000fe20000000000 */
[----:B------:R-:W-:Y:S01]  /*3230*/  FSEL R81, R81, -INF , P2 ;  /* 0xff80000051517808 */ /* 0x000fe20001000000 */
[----:B------:R-:W4:Y:S01]  /*3240*/  MUFU.TANH R52, R52 ;  /* 0x0000003400347308 */ /* 0x000f220000002400 */
[----:B------:R-:W-:Y:S01]  /*3250*/  FMNMX.FTZ R54, R79, R54, !PT ;  /* 0x000000364f367209 */ /* 0x000fe20007810000 */
[----:B------:R-:W-:Y:S01]  /*3260*/  FMUL.FTZ R32, R32, UR10 ;  /* 0x0000000a20207c20 */ /* 0x000fe20008410000 */
[----:B------:R-:W-:Y:S01]  /*3270*/  FSEL R15, R21, -INF , P5 ;  /* 0xff800000150f7808 */ /* 0x000fe20002800000 */
[----:B------:R-:W-:Y:S01]  /*3280*/  HGMMA.64x16x16.F32.BF16 R24, gdesc[UR4], R24, gsb0 ;  /* 0x00200000041879f0 */ /* 0x000fe20008001818 */
[----:B------:R-:W-:Y:S01]  /*3290*/  ISETP.GT.AND P5, PT, R6, 0x30, PT ;  /* 0x000000300600780c */ /* 0x000fe20003fa4270 */
[----:B------:R-:W-:Y:S01]  /*32a0*/  FMUL.FTZ R36, R36, UR10 ;  /* 0x0000000a24247c20 */ /* 0x000fe20008410000 */
[----:B------:R-:W-:Y:S01]  /*32b0*/  FSEL R99, R70, -INF , P6 ;  /* 0xff80000046637808 */ /* 0x000fe20003000000 */
[----:B------:R-:W4:Y:S01]  /*32c0*/  MUFU.TANH R90, R90 ;  /* 0x0000005a005a7308 */ /* 0x000f220000002400 */
[----:B------:R-:W-:Y:S01]  /*32d0*/  FMNMX.FTZ R64, R81, R54, !PT ;  /* 0x0000003651407209 */ /* 0x000fe20007810000 */
[----:B------:R-:W-:Y:S01]  /*32e0*/  FMUL.FTZ R54, R33, UR10 ;  /* 0x0000000a21367c20 */ /* 0x000fe20008410000 */
[----:B------:R-:W-:Y:S01]  /*32f0*/  FSEL R21, R80, -INF , P4 ;  /* 0xff80000050157808 */ /* 0x000fe20002000000 */
[----:B------:R-:W-:Y:S01]  /*3300*/  FMUL.FTZ R34, R34, UR10 ;  /* 0x0000000a22227c20 */ /* 0x000fe20008410000 */
[----:B------:R-:W-:Y:S01]  /*3310*/  ISETP.GT.AND P4, PT, R6, 0x31, PT ;  /* 0x000000310600780c */ /* 0x000fe20003f84270 */
[----:B------:R-:W-:Y:S01]  /*3320*/  FMUL.FTZ R38, R38, UR10 ;  /* 0x0000000a26267c20 */ /* 0x000fe20008410000 */
[----:B------:R-:W-:Y:S01]  /*3330*/  FSEL R101, R83, -INF , P5 ;  /* 0xff80000053657808 */ /* 0x000fe20002800000 */
[----:B------:R4:W-:Y:S01]  /*3340*/  MUFU.TANH R20, R63 ;  /* 0x0000003f00147308 */ /* 0x0009e20000002400 */
[----:B------:R-:W-:Y:S01]  /*3350*/  FMNMX.FTZ R64, R99, R64, !PT ;  /* 0x0000004063407209 */ /* 0x000fe20007810000 */
[----:B------:R-:W-:Y:S01]  /*3360*/  ULDC UR4, c[0x0][0x988] ;  /* 0x0002620000047ab9 */ /* 0x000fe20000000800 */
[----:B-1----:R-:W-:-:S02]  /*3370*/  FSEL R41, R67, -INF , P3 ;  /* 0xff80000043297808 */ /* 0x002fc40001800000 */
[----:B------:R-:W-:Y:S02]  /*3380*/  ISETP.GT.AND P3, PT, R6, 0x38, PT ;  /* 0x000000380600780c */ /* 0x000fe40003f64270 */
[----:B------:R-:W-:Y:S01]  /*3390*/  FSEL R103, R72, -INF , P4 ;  /* 0xff80000048677808 */ /* 0x000fe20002000000 */
[----:B------:R-:W1:Y:S01]  /*33a0*/  MUFU.TANH R92, R92 ;  /* 0x0000005c005c7308 */ /* 0x000e620000002400 */
[----:B------:R-:W-:Y:S02]  /*33b0*/  FMNMX.FTZ R64, R101, R64, !PT ;  /* 0x0000004065407209 */ /* 0x000fe40007810000 */
[----:B------:R-:W-:Y:S02]  /*33c0*/  FSEL R43, R84, -INF , P2 ;  /* 0xff800000542b7808 */ /* 0x000fe40001000000 */
[----:B------:R-:W-:Y:S02]  /*33d0*/  ISETP.GT.AND P2, PT, R6, 0x39, PT ;  /* 0x000000390600780c */ /* 0x000fe40003f44270 */
[----:B------:R-:W-:Y:S01]  /*33e0*/  FSEL R105, R76, -INF , P3 ;  /* 0xff8000004c697808 */ /* 0x000fe20001800000 */
[----:B------:R-:W1:Y:S01]  /*33f0*/  MUFU.TANH R50, R50 ;  /* 0x0000003200327308 */ /* 0x000e620000002400 */
[----:B------:R-:W-:-:S02]  /*3400*/  FMNMX.FTZ R64, R103, R64, !PT ;  /* 0x0000004067407209 */ /* 0x000fc40007810000 */
[----:B------:R-:W-:Y:S02]  /*3410*/  FSEL R47, R82, -INF , P6 ;  /* 0xff800000522f7808 */ /* 0x000fe40003000000 */
[----:B------:R-:W-:Y:S02]  /*3420*/  ISETP.GT.AND P6, PT, R6, 0x40, PT ;  /* 0x000000400600780c */ /* 0x000fe40003fc4270 */
[----:B------:R-:W-:Y:S01]  /*3430*/  FSEL R107, R74, -INF , P2 ;  /* 0xff8000004a6b7808 */ /* 0x000fe20001000000 */
[----:B------:R-:W1:Y:S01]  /*3440*/  MUFU.TANH R129, R129 ;  /* 0x0000008100817308 */ /* 0x000e620000002400 */
[----:B------:R-:W-:Y:S01]  /*3450*/  FMNMX.FTZ R64, R105, R64, !PT ;  /* 0x0000004069407209 */ /* 0x000fe20007810000 */
[----:B------:R-:W-:Y:S01]  /*3460*/  IMAD.U32 R74, RZ, RZ, UR4 ;  /* 0x00000004ff4a7e24 */ /* 0x000fe2000f8e00ff */
[----:B-----5:R-:W-:Y:S02]  /*3470*/  FSEL R51, R85, -INF , P5 ;  /* 0xff80000055337808 */ /* 0x020fe40002800000 */
[----:B------:R-:W-:-:S02]  /*3480*/  ISETP.GT.AND P5, PT, R6, 0x41, PT ;  /* 0x000000410600780c */ /* 0x000fc40003fa4270 */
[----:B------:R-:W-:Y:S01]  /*3490*/  FSEL R109, R86, -INF , P6 ;  /* 0xff800000566d7808 */ /* 0x000fe20003000000 */
[----:B------:R-:W5:Y:S01]  /*34a0*/  MUFU.TANH R131, R131 ;  /* 0x0000008300837308 */ /* 0x000f620000002400 */
[----:B------:R-:W-:Y:S02]  /*34b0*/  FMNMX.FTZ R64, R107, R64, !PT ;  /* 0x000000406b407209 */ /* 0x000fe40007810000 */
[----:B--2---:R-:W-:Y:S02]  /*34c0*/  FSEL R57, R75, -INF , P4 ;  /* 0xff8000004b397808 */ /* 0x004fe40002000000 */
[----:B------:R-:W-:Y:S02]  /*34d0*/  ISETP.GT.AND P4, PT, R6, 0x48, PT ;  /* 0x000000480600780c */ /* 0x000fe40003f84270 */
[----:B------:R-:W-:Y:S01]  /*34e0*/  FSEL R111, R56, -INF , P5 ;  /* 0xff800000386f7808 */ /* 0x000fe20002800000 */
[----:B------:R-:W-:Y:S01]  /*34f0*/  FMUL.FTZ R56, R35, UR10 ;  /* 0x0000000a23387c20 */ /* 0x000fe20008410000 */
[----:B------:R-:W-:Y:S01]  /*3500*/  FMNMX.FTZ R64, R109, R64, !PT ;  /* 0x000000406d407209 */ /* 0x000fe20007810000 */
[----:B------:R-:W2:Y:S01]  /*3510*/  MUFU.TANH R32, R32 ;  /* 0x0000002000207308 */ /* 0x000ea20000002400 */
[----:B---3--:R-:W-:Y:S01]  /*3520*/  FSEL R61, R87, -INF , P3 ;  /* 0xff800000573d7808 */ /* 0x008fe20001800000 */
[----:B------:R-:W-:-:S02]  /*3530*/  WARPGROUP.DEPBAR.LE gsb0, 0x0 ;  /* 0x00008000000079c5 */ /* 0x000fc40000010000 */
[----:B------:R-:W-:Y:S01]  /*3540*/  ISETP.GT.AND P3, PT, R6, 0x49, PT ;  /* 0x000000490600780c */ /* 0x000fe20003f64270 */
[----:B------:R-:W-:Y:S01]  /*3550*/  FMUL.FTZ R24, R24, UR10 ;  /* 0x0000000a18187c20 */ /* 0x000fe20008410000 */
[----:B------:R-:W-:Y:S01]  /*3560*/  FSEL R113, R60, -INF , P4 ;  /* 0xff8000003c717808 */ /* 0x000fe20002000000 */
[----:B------:R-:W-:Y:S01]  /*3570*/  FMUL.FTZ R28, R28, UR10 ;  /* 0x0000000a1c1c7c20 */ /* 0x000fe20008410000 */
[----:B------:R-:W-:Y:S01]  /*3580*/  FMNMX.FTZ R64, R111, R64, !PT ;  /* 0x000000406f407209 */ /* 0x000fe20007810000 */
[----:B------:R-:W3:Y:S01]  /*3590*/  MUFU.TANH R54, R54 ;  /* 0x0000003600367308 */ /* 0x000ee20000002400 */
[----:B----4-:R-:W-:Y:S01]  /*35a0*/  FSEL R63, R78, -INF , P2 ;  /* 0xff8000004e3f7808 */ /* 0x010fe20001000000 */
[----:B------:R-:W-:Y:S01]  /*35b0*/  FMUL.FTZ R29, R29, UR10 ;  /* 0x0000000a1d1d7c20 */ /* 0x000fe20008410000 */
[----:B------:R-:W-:Y:S02]  /*35c0*/  ISETP.GT.AND P2, PT, R6, 0x50, PT ;  /* 0x000000500600780c */ /* 0x000fe40003f44270 */
[----:B------:R-:W-:-:S02]  /*35d0*/  FSEL R115, R89, -INF , P3 ;  /* 0xff80000059737808 */ /* 0x000fc40001800000 */
        /* <DEDUP_REMOVED lines=24> */
[----:B-1----:R-:W-:-:S02]  /*3760*/  FSEL R83, R92, -INF , P2 ;  /* 0xff8000005c537808 */ /* 0x002fc40001000000 */
[----:B------:R-:W-:Y:S02]  /*3770*/  ISETP.GT.AND P2, PT, R6, 0x61, PT ;  /* 0x000000610600780c */ /* 0x000fe40003f44270 */
[----:B------:R-:W-:Y:S01]  /*3780*/  FSEL R125, R46, -INF , P3 ;  /* 0xff8000002e7d7808 */ /* 0x000fe20001800000 */
[----:B------:R-:W-:Y:S01]  /*3790*/  FMUL.FTZ R46, R39, UR10 ;  /* 0x0000000a272e7c20 */ /* 0x000fe20008410000 */
[----:B------:R-:W-:Y:S01]  /*37a0*/  FMNMX.FTZ R64, R123, R64, !PT ;  /* 0x000000407b407209 */ /* 0x000fe20007810000 */
[----:B------:R-:W1:Y:S01]  /*37b0*/  MUFU.TANH R56, R56 ;  /* 0x0000003800387308 */ /* 0x000e620000002400 */
        /* <DEDUP_REMOVED lines=10> */
[----:B------:R-:W-:Y:S01]  /*3860*/  MUFU.TANH R28, R28 ;  /* 0x0000001c001c7308 */ /* 0x000fe20000002400 */
[----:B------:R-:W-:Y:S01]  /*3870*/  FSEL R87, R44, -INF , P4 ;  /* 0xff8000002c577808 */ /* 0x000fe20002000000 */
[----:B------:R-:W-:Y:S01]  /*3880*/  FMUL.FTZ R44, R27, UR10 ;  /* 0x0000000a1b2c7c20 */ /* 0x000fe20008410000 */
[----:B------:R-:W-:-:S02]  /*3890*/  ISETP.GT.AND P4, PT, R6, 0x70, PT ;  /* 0x000000700600780c */ /* 0x000fc40003f84270 */
[----:B------:R-:W-:Y:S01]  /*38a0*/  FSEL R89, R10, -INF , P3 ;  /* 0xff8000000a597808 */ /* 0x000fe20001800000 */
[----:B------:R-:W-:Y:S01]  /*38b0*/  FMUL.FTZ R10, R25, UR10 ;  /* 0x0000000a190a7c20 */ /* 0x000fe20008410000 */
[----:B-----5:R-:W-:Y:S01]  /*38c0*/  FSEL R131, R131, -INF , P5 ;  /* 0xff80000083837808 */ /* 0x020fe20002800000 */
[----:B------:R-:W-:Y:S01]  /*38d0*/  MUFU.TANH R46, R46 ;  /* 0x0000002e002e7308 */ /* 0x000fe20000002400 */
[----:B------:R-:W-:Y:S02]  /*38e0*/  FMNMX.FTZ R64, R129, R64, !PT ;  /* 0x0000004081407209 */ /* 0x000fe40007810000 */
[----:B------:R-:W-:Y:S02]  /*38f0*/  ISETP.GT.AND P3, PT, R6, 0x71, PT ;  /* 0x000000710600780c */ /* 0x000fe40003f64270 */
[----:B--2---:R-:W-:Y:S02]  /*3900*/  FSEL R137, R32, -INF , P4 ;  /* 0xff80000020897808 */ /* 0x004fe40002000000 */
[----:B------:R-:W-:Y:S01]  /*3910*/  FMNMX.FTZ R64, R131, R64, !PT ;  /* 0x0000004083407209 */ /* 0x000fe20007810000 */
[----:B------:R-:W2:Y:S01]  /*3920*/  MUFU.TANH R10, R10 ;  /* 0x0000000a000a7308 */ /* 0x000ea20000002400 */
[----:B------:R-:W-:-:S02]  /*3930*/  FSEL R25, R14, -INF , P2 ;  /* 0xff8000000e197808 */ /* 0x000fc40001000000 */
[----:B------:R-:W-:Y:S02]  /*3940*/  ISETP.GT.AND P2, PT, R6, 0x78, PT ;  /* 0x000000780600780c */ /* 0x000fe40003f44270 */
[----:B---3--:R-:W-:Y:S02]  /*3950*/  FSEL R139, R54, -INF , P3 ;  /* 0xff800000368b7808 */ /* 0x008fe40001800000 */
[----:B------:R-:W-:Y:S01]  /*3960*/  FMNMX.FTZ R64, R137, R64, !PT ;  /* 0x0000004089407209 */ /* 0x000fe20007810000 */
[----:B------:R-:W-:Y:S01]  /*3970*/  MUFU.TANH R42, R42 ;  /* 0x0000002a002a7308 */ /* 0x000fe20000002400 */
[----:B------:R-:W-:Y:S02]  /*3980*/  FSEL R91, R20, -INF , P6 ;  /* 0xff800000145b7808 */ /* 0x000fe40003000000 */
[----:B------:R-:W-:Y:S02]  /*3990*/  ISETP.GT.AND P6, PT, R6, 0x79, PT ;  /* 0x000000790600780c */ /* 0x000fe40003fc4270 */
[----:B----4-:R-:W-:-:S02]  /*39a0*/  FSEL R141, R36, -INF , P2 ;  /* 0xff800000248d7808 */ /* 0x010fc40001000000 */
[----:B------:R-:W-:Y:S01]  /*39b0*/  FMNMX.FTZ R64, R139, R64, !PT ;  /* 0x000000408b407209 */ /* 0x000fe20007810000 */
[----:B------:R3:W4:Y:S01]  /*39c0*/  MUFU.TANH R36, R29 ;  /* 0x0000001d00247308 */ /* 0x0007220000002400 */
[----:B------:R-:W-:Y:S02]  /*39d0*/  FSEL R93, R93, -INF , P5 ;  /* 0xff8000005d5d7808 */ /* 0x000fe40002800000 */
[----:B------:R-:W-:Y:S02]  /*39e0*/  ISETP.GT.AND P5, PT, R6, 0x80, PT ;  /* 0x000000800600780c */ /* 0x000fe40003fa4270 */
[----:B------:R-:W-:Y:S02]  /*39f0*/  FSEL R143, R48, -INF , P6 ;  /* 0xff800000308f7808 */ /* 0x000fe40003000000 */
[----:B------:R-:W-:Y:S01]  /*3a00*/  FMNMX.FTZ R64, R141, R64, !PT ;  /* 0x000000408d407209 */ /* 0x000fe20007810000 */
[----:B------:R-:W5:Y:S01]  /*3a10*/  MUFU.TANH R44, R44 ;  /* 0x0000002c002c7308 */ /* 0x000f620000002400 */
[----:B------:R-:W-:-:S02]  /*3a20*/  FSEL R95, R34, -INF , P4 ;  /* 0xff800000225f7808 */ /* 0x000fc40002000000 */
[----:B------:R-:W-:Y:S02]  /*3a30*/  ISETP.GT.AND P4, PT, R6, 0x81, PT ;  /* 0x000000810600780c */ /* 0x000fe40003f84270 */
[----:B------:R-:W-:Y:S02]  /*3a40*/  FSEL R153, R24, -INF , P5 ;  /* 0xff80000018997808 */ /* 0x000fe40002800000 */
[----:B------:R-:W-:Y:S01]  /*3a50*/  FMNMX.FTZ R64, R143, R64, !PT ;  /* 0x000000408f407209 */ /* 0x000fe20007810000 */
[----:B------:R-:W-:Y:S01]  /*3a60*/  MUFU.TANH R40, R40 ;  /* 0x0000002800287308 */ /* 0x000fe20000002400 */
[----:B-1----:R-:W-:Y:S02]  /*3a70*/  FSEL R97, R56, -INF , P3 ;  /* 0xff80000038617808 */ /* 0x002fe40001800000 */
[----:B------:R-:W-:Y:S02]  /*3a80*/  ISETP.GT.AND P3, PT, R6, 0x88, PT ;  /* 0x000000880600780c */ /* 0x000fe40003f64270 */
[----:B--2---:R-:W-:-:S02]  /*3a90*/  FSEL R155, R10, -INF , P4 ;  /* 0xff8000000a9b7808 */ /* 0x004fc40002000000 */
[----:B------:R-:W-:Y:S02]  /*3aa0*/  FMNMX.FTZ R64, R153, R64, !PT ;  /* 0x0000004099407209 */ /* 0x000fe40007810000 */
[----:B---3--:R-:W-:Y:S01]  /*3ab0*/  FSEL R29, R38, -INF , P2 ;  /* 0xff800000261d7808 */ /* 0x008fe20001000000 */
[----:B------:R-:W-:Y:S01]  /*3ac0*/  FMUL.FTZ R38, R31, UR10 ;  /* 0x0000000a1f267c20 */ /* 0x000fe20008410000 */
[----:B------:R-:W-:Y:S02]  /*3ad0*/  ISETP.GT.AND P2, PT, R6, 0x89, PT ;  /* 0x000000890600780c */ /* 0x000fe40003f44270 */
[----:B------:R-:W-:Y:S02]  /*3ae0*/  FSEL R157, R28, -INF , P3 ;  /* 0xff8000001c9d7808 */ /* 0x000fe40001800000 */
[----:B------:R-:W-:Y:S01]  /*3af0*/  FMNMX.FTZ R64, R155, R64, !PT ;  /* 0x000000409b407209 */ /* 0x000fe20007810000 */
[----:B------:R-:W1:Y:S01]  /*3b00*/  MUFU.TANH R38, R38 ;  /* 0x0000002600267308 */ /* 0x000e620000002400 */
[----:B----4-:R-:W-:-:S02]  /*3b10*/  FSEL R36, R36, -INF , P2 ;  /* 0xff80000024247808 */ /* 0x010fc40001000000 */
[----:B------:R-:W-:-:S04]  /*3b20*/  FMNMX.FTZ R75, R157, R64, !PT ;  /* 0x000000409d4b7209 */ /* 0x000fc80007810000 */
[----:B------:R-:W-:-:S05]  /*3b30*/  FMNMX.FTZ R6, R36, R75, !PT ;  /* 0x0000004b24067209 */ /* 0x000fca0007810000 */
[----:B------:R-:W2:Y:S02]  /*3b40*/  SHFL.BFLY PT, R75, R6, 0x2, 0x1f ;  /* 0x0c401f00064b7f89 */ /* 0x000ea400000e0000 */
[----:B--2---:R-:W-:-:S05]  /*3b50*/  FMNMX.FTZ R10, R6, R75, !PT ;  /* 0x0000004b060a7209 */ /* 0x004fca0007810000 */
[----:B------:R-:W2:Y:S02]  /*3b60*/  SHFL.BFLY PT, R75, R10, 0x1, 0x1f ;  /* 0x0c201f000a4b7f89 */ /* 0x000ea400000e0000 */
[----:B--2---:R-:W-:Y:S02]  /*3b70*/  FMNMX.FTZ R75, R10, R75, !PT ;  /* 0x0000004b0a4b7209 */ /* 0x004fe40007810000 */
        /* <DEDUP_REMOVED lines=12> */
[----:B------:R-:W-:Y:S01]  /*3c40*/  FSEL R103, R46, -INF , P6 ;  /* 0xff8000002e677808 */ /* 0x000fe20003000000 */
[--C-:B------:R-:W-:Y:S01]  /*3c50*/  FFMA.FTZ R31, R107, R74, -R34.reuse ;  /* 0x0000004a6b1f7223 */ /* 0x100fe20000010822 */
[----:B------:R-:W-:Y:S01]  /*3c60*/  FMNMX.FTZ R12, R13, R12, !PT ;  /* 0x0000000c0d0c7209 */ /* 0x000fe20007810000 */
[-CC-:B------:R-:W-:Y:S01]  /*3c70*/  FFMA.FTZ R109, R109, R74.reuse, -R34.reuse ;  /* 0x0000004a6d6d7223 */ /* 0x180fe20000010822 */
[----:B-----5:R-:W-:Y:S01]  /*3c80*/  FSEL R107, R44, -INF , P4 ;  /* 0xff8000002c6b7808 */ /* 0x020fe20002000000 */
[--C-:B------:R-:W-:Y:S01]  /*3c90*/  FFMA.FTZ R32, R49, R74, -R34.reuse ;  /* 0x0000004a31207223 */ /* 0x100fe20000010822 */
[----:B------:R-:W-:Y:S01]  /*3ca0*/  FMNMX.FTZ R12, R15, R12, !PT ;  /* 0x0000000c0f0c7209 */ /* 0x000fe20007810000 */
[-CC-:B------:R-:W-:Y:S01]  /*3cb0*/  FFMA.FTZ R49, R111, R74.reuse, -R34.reuse ;  /* 0x0000004a6f317223 */ /* 0x180fe20000010822 */
[----:B-1----:R-:W-:Y:S01]  /*3cc0*/  FSEL R111, R38, -INF , P2 ;  /* 0xff800000266f7808 */ /* 0x002fe20001000000 */
        /* <DEDUP_REMOVED lines=11> */
[----:B------:R1:W-:Y:S01]  /*3d80*/  MUFU.EX2 R10, R69 ;  /* 0x00000045000a7308 */ /* 0x0003e20000000800 */
        /* <DEDUP_REMOVED lines=8> */
[--C-:B-1----:R-:W-:Y:S01]  /*3e10*/  FFMA.FTZ R69, R119, R74, -R34.reuse ;  /* 0x0000004a77457223 */ /* 0x102fe20000010822 */
        /* <DEDUP_REMOVED lines=12> */
[----:B------:R-:W-:-:S04]  /*3ee0*/  FMNMX.FTZ R14, R33, R14, !PT ;  /* 0x0000000e210e7209 */ /* 0x000fc80007810000 */
[----:B------:R-:W-:Y:S02]  /*3ef0*/  FMNMX.FTZ R14, R65, R14, !PT ;  /* 0x0000000e410e7209 */ /* 0x000fe40007810000 */
[----:B------:R-:W-:Y:S01]  /*3f00*/  MUFU.EX2 R6, R6 ;  /* 0x0000000600067308 */ /* 0x000fe20000000800 */
[----:B-1----:R-:W-:Y:S01]  /*3f10*/  FFMA.FTZ R101, R143, R74, -R34 ;  /* 0x0000004a8f657223 */ /* 0x002fe20000010822 */
[----:B------:R-:W-:-:S04]  /*3f20*/  FMNMX.FTZ R14, R67, R14, !PT ;  /* 0x0000000e430e7209 */ /* 0x000fc80007810000 */
[----:B------:R-:W-:Y:S02]  /*3f30*/  FMNMX.FTZ R24, R35, R14, !PT ;  /* 0x0000000e23187209 */ /* 0x000fe40007810000 */
[----:B------:R1:W-:Y:S02]  /*3f40*/  MUFU.EX2 R14, R105 ;  /* 0x00000069000e7308 */ /* 0x0003e40000000800 */
[----:B------:R-:W-:-:S04]  /*3f50*/  FMNMX.FTZ R24, R83, R24, !PT ;  /* 0x0000001853187209 */ /* 0x000fc80007810000 */
[----:B------:R-:W-:Y:S02]  /*3f60*/  FMNMX.FTZ R24, R85, R24, !PT ;  /* 0x0000001855187209 */ /* 0x000fe40007810000 */
[----:B------:R-:W2:Y:S01]  /*3f70*/  MUFU.EX2 R133, R133 ;  /* 0x0000008500857308 */ /* 0x000ea20000000800 */
[----:B-1----:R-:W-:Y:S02]  /*3f80*/  FSEL R105, R42, -INF , P5 ;  /* 0xff8000002a697808 */ /* 0x002fe40002800000 */
        /* <DEDUP_REMOVED lines=9> */
[----:B-1----:R-:W-:Y:S01]  /*4020*/  FSEL R109, R40, -INF , P3 ;  /* 0xff800000286d7808 */ /* 0x002fe20001800000 */
[----:B------:R-:W-:Y:S01]  /*4030*/  FFMA.FTZ R40, R125, R74, -R34 ;  /* 0x0000004a7d287223 */ /* 0x000fe20000010822 */
[----:B------:R-:W-:-:S04]  /*4040*/  FMNMX.FTZ R30, R95, R30, !PT ;  /* 0x0000001e5f1e7209 */ /* 0x000fc80007810000 */
[----:B------:R-:W-:Y:S01]  /*4050*/  FMNMX.FTZ R30, R97, R30, !PT ;  /* 0x0000001e611e7209 */ /* 0x000fe20007810000 */
[----:B------:R1:W-:Y:S03]  /*4060*/  MUFU.EX2 R26, R113 ;  /* 0x00000071001a7308 */ /* 0x0003e60000000800 */
[----:B------:R-:W-:-:S04]  /*4070*/  FMNMX.FTZ R30, R29, R30, !PT ;  /* 0x0000001e1d1e7209 */ /* 0x000fc80007810000 */
[----:B------:R-:W-:Y:S01]  /*4080*/  FMNMX.FTZ R42, R103, R30, !PT ;  /* 0x0000001e672a7209 */ /* 0x000fe20007810000 */
[----:B------:R-:W-:Y:S01]  /*4090*/  MUFU.EX2 R8, R8 ;  /* 0x0000000800087308 */ /* 0x000fe20000000800 */
[----:B-1----:R-:W-:Y:S02]  /*40a0*/  FFMA.FTZ R113, R155, R74, -R34 ;  /* 0x0000004a9b717223 */ /* 0x002fe40000010822 */
[----:B------:R-:W-:-:S04]  /*40b0*/  FMNMX.FTZ R42, R105, R42, !PT ;  /* 0x0000002a692a7209 */ /* 0x000fc80007810000 */
[----:B------:R-:W-:Y:S01]  /*40c0*/  FMNMX.FTZ R42, R107, R42, !PT ;  /* 0x0000002a6b2a7209 */ /* 0x000fe20007810000 */
[----:B------:R-:W-:Y:S03]  /*40d0*/  MUFU.EX2 R30, R117 ;  /* 0x00000075001e7308 */ /* 0x000fe60000000800 */
[----:B------:R-:W-:-:S04]  /*40e0*/  FMNMX.FTZ R42, R109, R42, !PT ;  /* 0x0000002a6d2a7209 */ /* 0x000fc80007810000 */
[----:B------:R-:W-:Y:S01]  /*40f0*/  FMNMX.FTZ R44, R111, R42, !PT ;  /* 0x0000002a6f2c7209 */ /* 0x000fe20007810000 */
[-CC-:B------:R-:W-:Y:S01]  /*4100*/  FFMA.FTZ R42, R129, R74.reuse, -R34.reuse ;  /* 0x0000004a812a7223 */ /* 0x180fe20000010822 */
[----:B------:R-:W-:Y:S03]  /*4110*/  MUFU.EX2 R55, R55 ;  /* 0x0000003700377308 */ /* 0x000fe60000000800 */
[----:B------:R-:W1:Y:S05]  /*4120*/  SHFL.BFLY PT, R73, R44, 0x2, 0x1f ;  /* 0x0c401f002c497f89 */ /* 0x000e6a00000e0000 */
[----:B------:R-:W-:Y:S08]  /*4130*/  MUFU.EX2 R39, R39 ;  /* 0x0000002700277308 */ /* 0x000ff00000000800 */
[----:B------:R-:W-:Y:S08]  /*4140*/  MUFU.EX2 R27, R27 ;  /* 0x0000001b001b7308 */ /* 0x000ff00000000800 */
[----:B------:R-:W-:Y:S01]  /*4150*/  MUFU.EX2 R28, R28 ;  /* 0x0000001c001c7308 */ /* 0x000fe20000000800 */
[----:B-1----:R-:W-:Y:S01]  /*4160*/  FMNMX.FTZ R50, R44, R73, !PT ;  /* 0x000000492c327209 */ /* 0x002fe20007810000 */
[----:B------:R-:W-:-:S04]  /*4170*/  FFMA.FTZ R44, R137, R74, -R34 ;  /* 0x0000004a892c7223 */ /* 0x000fc80000010822 */
[----:B------:R-:W1:Y:S02]  /*4180*/  SHFL.BFLY PT, R73, R50, 0x1, 0x1f ;  /* 0x0c201f0032497f89 */ /* 0x000e6400000e0000 */
[----:B------:R-:W-:Y:S08]  /*4190*/  MUFU.EX2 R20, R20 ;  /* 0x0000001400147308 */ /* 0x000ff00000000800 */
[----:B------:R-:W-:Y:S08]  /*41a0*/  MUFU.EX2 R53, R53 ;  /* 0x0000003500357308 */ /* 0x000ff00000000800 */
[----:B------:R-:W-:Y:S01]  /*41b0*/  MUFU.EX2 R45, R45 ;  /* 0x0000002d002d7308 */ /* 0x000fe20000000800 */
[----:B-1----:R-:W-:Y:S01]  /*41c0*/  FMNMX.FTZ R73, R50, R73, !PT ;  /* 0x0000004932497209 */ /* 0x002fe20007810000 */
[----:B------:R-:W-:-:S06]  /*41d0*/  FFMA.FTZ R50, R157, R74, -R34 ;  /* 0x0000004a9d327223 */ /* 0x000fcc0000010822 */
[----:B------:R-:W-:Y:S01]  /*41e0*/  MUFU.EX2 R31, R31 ;  /* 0x0000001f001f7308 */ /* 0x000fe20000000800 */
[C---:B------:R-:W-:Y:S01]  /*41f0*/  FSETP.NEU.FTZ.AND P2, PT, R73.reuse, -INF , PT ;  /* 0xff8000004900780b */ /* 0x040fe20003f5d000 */
[----:B------:R-:W-:-:S05]  /*4200*/  FMUL.FTZ R52, R73, R74 ;  /* 0x0000004a49347220 */ /* 0x000fca0000410000 */
[----:B------:R-:W-:Y:S01]  /*4210*/  FSEL R34, R52, RZ, P2 ;  /* 0x000000ff34227208 */ /* 0x000fe20001000000 */
[----:B------:R-:W-:Y:S01]  /*4220*/  MUFU.EX2 R49, R49 ;  /* 0x0000003100317308 */ /* 0x000fe20000000800 */
[----:B------:R-:W-:-:S03]  /*4230*/  ISETP.GE.AND P2, PT, R23, 0x91, PT ;  /* 0x000000911700780c */ /* 0x000fc60003f46270 */
        /* <DEDUP_REMOVED lines=12> */
[----:B------:R3:W4:Y:S01]  /*4300*/  MUFU.EX2 R117, R4 ;  /* 0x0000000400757308 */ /* 0x0007220000000800 */
[-CC-:B-1----:R-:W-:Y:S01]  /*4310*/  FFMA.FTZ R3, R21, R74.reuse, -R34.reuse ;  /* 0x0000004a15037223 */ /* 0x182fe20000010822 */
[-CC-:B------:R-:W-:Y:S01]  /*4320*/  FFMA.FTZ R56, R47, R74.reuse, -R34.reuse ;  /* 0x0000004a2f387223 */ /* 0x180fe20000010822 */
[-CC-:B------:R-:W-:Y:S01]  /*4330*/  FFMA.FTZ R15, R51, R74.reuse, -R34.reuse ;  /* 0x0000004a330f7223 */ /* 0x180fe20000010822 */
[-CC-:B------:R-:W-:Y:S01]  /*4340*/  FFMA.FTZ R58, R57, R74.reuse, -R34.reuse ;  /* 0x0000004a393a7223 */ /* 0x180fe20000010822 */
[-CC-:B------:R-:W-:Y:S01]  /*4350*/  FFMA.FTZ R41, R61, R74.reuse, -R34.reuse ;  /* 0x0000004a3d297223 */ /* 0x180fe20000010822 */
[-CC-:B------:R-:W-:Y:S01]  /*4360*/  FFMA.FTZ R60, R63, R74.reuse, -R34.reuse ;  /* 0x0000004a3f3c7223 */ /* 0x180fe20000010822 */
[-C--:B------:R-:W-:Y:S01]  /*4370*/  FFMA.FTZ R21, R33, R74.reuse, -R34 ;  /* 0x0000004a21157223 */ /* 0x080fe20000010822 */
[----:B------:R2:W1:Y:S01]  /*4380*/  MUFU.EX2 R68, R5 ;  /* 0x0000000500447308 */ /* 0x0004620000000800 */
[----:B---3--:R-:W-:Y:S01]  /*4390*/  @!P1 PRMT R4, RZ, 0x654, R0 ;  /* 0x00000654ff049816 */ /* 0x008fe20000000000 */
[-CC-:B------:R-:W-:Y:S01]  /*43a0*/  FFMA.FTZ R62, R65, R74.reuse, -R34.reuse ;  /* 0x0000004a413e7223 */ /* 0x180fe20000010822 */
[-CC-:B------:R-:W-:Y:S01]  /*43b0*/  FFMA.FTZ R33, R67, R74.reuse, -R34.reuse ;  /* 0x0000004a43217223 */ /* 0x180fe20000010822 */
[-CC-:B------:R-:W-:Y:S01]  /*43c0*/  FFMA.FTZ R83, R83, R74.reuse, -R34.reuse ;  /* 0x0000004a53537223 */ /* 0x180fe20000010822 */
[----:B------:R3:W-:Y:S01]  /*43d0*/  @!P1 SYNCS.ARRIVE.TRANS64.RED.A1T0 RZ, [R4+URZ], RZ ;  /* 0x000000ff04ff99a7 */ /* 0x0007e2000810043f */
[-CC-:B------:R-:W-:Y:S01]  /*43e0*/  FFMA.FTZ R23, R85, R74.reuse, -R34.reuse ;  /* 0x0000004a55177223 */ /* 0x180fe20000010822 */
[-CC-:B------:R-:W-:Y:S01]  /*43f0*/  FFMA.FTZ R89, R89, R74.reuse, -R34.reuse ;  /* 0x0000004a59597223 */ /* 0x180fe20000010822 */
[----:B------:R-:W5:Y:S01]  /*4400*/  MUFU.EX2 R7, R7 ;  /* 0x0000000700077308 */ /* 0x000f620000000800 */
[----:B--2---:R-:W-:Y:S01]  /*4410*/  FADD.FTZ R5, R6, R133 ;  /* 0x0000008506057221 */ /* 0x004fe20000010000 */
[----:B----4-:R-:W-:Y:S01]  /*4420*/  FADD.FTZ R35, R66, R117 ;  /* 0x0000007542237221 */ /* 0x010fe20000010000 */
[-CC-:B------:R-:W-:Y:S01]  /*4430*/  FFMA.FTZ R91, R91, R74.reuse, -R34.reuse ;  /* 0x0000004a5b5b7223 */ /* 0x180fe20000010822 */
[--C-:B------:R-:W-:Y:S01]  /*4440*/  FFMA.FTZ R93, R93, R74, -R34.reuse ;  /* 0x0000004a5d5d7223 */ /* 0x100fe20000010822 */
[----:B------:R-:W-:Y:S01]  /*4450*/  FADD.FTZ R70, R32, R5 ;  /* 0x0000000520467221 */ /* 0x000fe20000010000 */
[----:B------:R-:W-:Y:S01]  /*4460*/  F2FP.BF16.F32.PACK_AB R5, R117, R66 ;  /* 0x000000427505723e */ /* 0x000fe200000010ff */
[----:B------:R-:W-:Y:S01]  /*4470*/  FFMA.FTZ R66, R25, R74, -R34 ;  /* 0x0000004a19427223 */ /* 0x000fe20000010822 */
[----:B------:R-:W2:Y:S01]  /*4480*/  MUFU.EX2 R9, R9 ;  /* 0x0000000900097308 */ /* 0x000ea20000000800 */
[----:B-1----:R-:W-:Y:S01]  /*4490*/  FADD.FTZ R72, R68, R35 ;  /* 0x0000002344487221 */ /* 0x002fe20000010000 */
[----:B------:R-:W-:Y:S01]  /*44a0*/  FADD.FTZ R43, R135, R70 ;  /* 0x00000046872b7221 */ /* 0x000fe20000010000 */
[----:B---3--:R-:W-:Y:S01]  /*44b0*/  F2FP.BF16.F32.PACK_AB R4, R133, R6 ;  /* 0x000000068504723e */ /* 0x008fe200000010ff */
[--C-:B------:R-:W-:Y:S01]  /*44c0*/  FFMA.FTZ R35, R87, R74, -R34.reuse ;  /* 0x0000004a57237223 */ /* 0x100fe20000010822 */
[----:B------:R-:W-:Y:S01]  /*44d0*/  F2FP.BF16.F32.PACK_AB R6, R135, R32 ;  /* 0x000000208706723e */ /* 0x000fe200000010ff */
[-CC-:B------:R-:W-:Y:S01]  /*44e0*/  FFMA.FTZ R32, R37, R74.reuse, -R34.reuse ;  /* 0x0000004a25207223 */ /* 0x180fe20000010822 */
[----:B------:R-:W-:Y:S01]  /*44f0*/  FFMA.FTZ R95, R95, R74, -R34 ;  /* 0x0000004a5f5f7223 */ /* 0x000fe20000010822 */
[----:B------:R-:W1:Y:S01]  /*4500*/  MUFU.EX2 R36, R36 ;  /* 0x0000002400247308 */ /* 0x000e620000000800 */
[C---:B-----5:R-:W-:Y:S01]  /*4510*/  FADD.FTZ R72, R7.reuse, R72 ;  /* 0x0000004807487221 */ /* 0x060fe20000010000 */
[----:B------:R-:W-:Y:S01]  /*4520*/  F2FP.BF16.F32.PACK_AB R7, R7, R68 ;  /* 0x000000440707723e */ /* 0x000fe200000010ff */
[----:B------:R-:W-:Y:S01]  /*4530*/  FADD.FTZ R68, R8, R43 ;  /* 0x0000002b08447221 */ /* 0x000fe20000010000 */
[----:B------:R-:W-:Y:S01]  /*4540*/  F2FP.BF16.F32.PACK_AB R8, R55, R8 ;  /* 0x000000083708723e */ /* 0x000fe200000010ff */
[-CC-:B------:R-:W-:Y:S01]  /*4550*/  FFMA.FTZ R97, R97, R74.reuse, -R34.reuse ;  /* 0x0000004a61617223 */ /* 0x180fe20000010822 */
[----:B------:R-:W-:Y:S01]  /*4560*/  FFMA.FTZ R103, R103, R74, -R34 ;  /* 0x0000004a67677223 */ /* 0x000fe20000010822 */
[----:B------:R-:W-:Y:S01]  /*4570*/  FADD.FTZ R37, R55, R68 ;  /* 0x0000004437257221 */ /* 0x000fe20000010000 */
[----:B------:R-:W3:Y:S01]  /*4580*/  MUFU.EX2 R11, R11 ;  /* 0x0000000b000b7308 */ /* 0x000ee20000000800 */
[----:B--2---:R-:W-:Y:S01]  /*4590*/  FADD.FTZ R25, R9, R72 ;  /* 0x0000004809197221 */ /* 0x004fe20000010000 */
[----:B------:R2:W-:Y:S01]  /*45a0*/  STSM.16.M88.4 [R2+0x24300], R4 ;  /* 0x0243000402007844 */ /* 0x0005e20000000200 */
[----:B------:R-:W-:Y:S01]  /*45b0*/  FADD.FTZ R70, R10, R37 ;  /* 0x000000250a467221 */ /* 0x000fe20000010000 */
[----:B------:R-:W-:Y:S01]  /*45c0*/  F2FP.BF16.F32.PACK_AB R10, R39, R10 ;  /* 0x0000000a270a723e */ /* 0x000fe200000010ff */
[-CC-:B------:R-:W-:Y:S01]  /*45d0*/  FFMA.FTZ R105, R105, R74.reuse, -R34.reuse ;  /* 0x0000004a69697223 */ /* 0x180fe20000010822 */
[-C--:B------:R-:W-:Y:S01]  /*45e0*/  FFMA.FTZ R107, R107, R74.reuse, -R34 ;  /* 0x0000004a6b6b7223 */ /* 0x080fe20000010822 */
[----:B------:R-:W-:Y:S01]  /*45f0*/  FADD.FTZ R70, R39, R70 ;  /* 0x0000004627467221 */ /* 0x000fe20000010000 */
[----:B------:R-:W4:Y:S01]  /*4600*/  MUFU.EX2 R52, R52 ;  /* 0x0000003400347308 */ /* 0x000f220000000800 */
[C---:B-1----:R-:W-:Y:S01]  /*4610*/  FADD.FTZ R68, R36.reuse, R25 ;  /* 0x0000001924447221 */ /* 0x042fe20000010000 */
[-CC-:B------:R-:W-:Y:S01]  /*4620*/  FFMA.FTZ R25, R29, R74.reuse, -R34.reuse ;  /* 0x0000004a1d197223 */ /* 0x180fe20000010822 */
[----:B------:R-:W-:Y:S01]  /*4630*/  F2FP.BF16.F32.PACK_AB R9, R36, R9 ;  /* 0x000000092409723e */ /* 0x000fe200000010ff */
[-CC-:B------:R-:W-:Y:S01]  /*4640*/  FFMA.FTZ R109, R109, R74.reuse, -R34.reuse ;  /* 0x0000004a6d6d7223 */ /* 0x180fe20000010822 */
[----:B------:R-:W-:Y:S01]  /*4650*/  FFMA.FTZ R34, R111, R74, -R34 ;  /* 0x0000004a6f227223 */ /* 0x000fe20000010822 */
[----:B------:R-:W-:-:S02]  /*4660*/  IMAD.MOV.U32 R67, RZ, RZ, R71 ;  /* 0x000000ffff437224 */ /* 0x000fc400078e0047 */
[----:B------:R-:W1:Y:S01]  /*4670*/  MUFU.EX2 R3, R3 ;  /* 0x0000000300037308 */ /* 0x000e620000000800 */
[----:B---3--:R-:W-:Y:S01]  /*4680*/  FADD.FTZ R37, R11, R68 ;  /* 0x000000440b257221 */ /* 0x008fe20000010000 */
[----:B--2---:R-:W-:Y:S01]  /*4690*/  F2FP.BF16.F32.PACK_AB R4, R28, R27 ;  /* 0x0000001b1c04723e */ /* 0x004fe200000010ff */
[--C-:B------:R-:W-:Y:S02]  /*46a0*/  IMAD.MOV.U32 R65, RZ, RZ, R71.reuse ;  /* 0x000000ffff417224 */ /* 0x100fe400078e0047 */
[--C-:B------:R-:W-:Y:S02]  /*46b0*/  IMAD.MOV.U32 R63, RZ, RZ, R71.reuse ;  /* 0x000000ffff3f7224 */ /* 0x100fe400078e0047 */
[----:B------:R-:W-:Y:S01]  /*46c0*/  IMAD.MOV.U32 R61, RZ, RZ, R71 ;  /* 0x000000ffff3d7224 */ /* 0x000fe200078e0047 */
[----:B------:R-:W2:Y:S01]  /*46d0*/  MUFU.EX2 R54, R54 ;  /* 0x0000003600367308 */ /* 0x000ea20000000800 */
[C---:B----4-:R-:W-:Y:S01]  /*46e0*/  FADD.FTZ R68, R52.reuse, R37 ;  /* 0x0000002534447221 */ /* 0x050fe20000010000 */
[----:B------:R-:W-:Y:S01]  /*46f0*/  FADD.FTZ R37, R27, R70 ;  /* 0x000000461b257221 */ /* 0x000fe20000010000 */
[----:B------:R-:W-:Y:S01]  /*4700*/  F2FP.BF16.F32.PACK_AB R11, R52, R11 ;  /* 0x0000000b340b723e */ /* 0x000fe200000010ff */
[----:B------:R-:W-:-:S02]  /*4710*/  IMAD.MOV.U32 R57, RZ, RZ, R71 ;  /* 0x000000ffff397224 */ /* 0x000fc400078e0047 */
[----:B------:R-:W-:Y:S01]  /*4720*/  FADD.FTZ R37, R28, R37 ;  /* 0x000000251c257221 */ /* 0x000fe20000010000 */
[----:B------:R-:W-:Y:S01]  /*4730*/  IMAD.MOV.U32 R55, RZ, RZ, R71 ;  /* 0x000000ffff377224 */ /* 0x000fe200078e0047 */
[----:B------:R-:W3:Y:S01]  /*4740*/  MUFU.EX2 R13, R13 ;  /* 0x0000000d000d7308 */ /* 0x000ee20000000800 */
[----:B-1----:R-:W-:Y:S01]  /*4750*/  FADD.FTZ R43, R3, R68 ;  /* 0x00000044032b7221 */ /* 0x002fe20000010000 */
[----:B------:R-:W-:Y:S01]  /*4760*/  FADD.FTZ R70, R20, R37 ;  /* 0x0000002514467221 */ /* 0x000fe20000010000 */
[----:B------:R-:W-:Y:S01]  /*4770*/  STSM.16.M88.4 [R2+0x25b00], R8 ;  /* 0x025b000802007844 */ /* 0x000fe20000000200 */
[--C-:B------:R-:W-:Y:S02]  /*4780*/  IMAD.MOV.U32 R51, RZ, RZ, R71.reuse ;  /* 0x000000ffff337224 */ /* 0x100fe400078e0047 */
[----:B------:R-:W-:Y:S01]  /*4790*/  FADD.FTZ R47, R53, R70 ;  /* 0x00000046352f7221 */ /* 0x000fe20000010000 */
[----:B------:R-:W-:Y:S01]  /*47a0*/  IMAD.MOV.U32 R39, RZ, RZ, R71 ;  /* 0x000000ffff277224 */ /* 0x000fe200078e0047 */
[----:B------:R-:W1:Y:S01]  /*47b0*/  MUFU.EX2 R56, R56 ;  /* 0x0000003800387308 */ /* 0x000e620000000800 */
[----:B--2---:R-:W-:Y:S01]  /*47c0*/  FADD.FTZ R68, R54, R43 ;  /* 0x0000002b36447221 */ /* 0x004fe20000010000 */
[----:B------:R-:W-:Y:S01]  /*47d0*/  FADD.FTZ R70, R12, R47 ;  /* 0x0000002f0c467221 */ /* 0x000fe20000010000 */
[----:B------:R-:W-:-:S02]  /*47e0*/  F2FP.BF16.F32.PACK_AB R5, R54, R3 ;  /* 0x000000033605723e */ /* 0x000fc400000010ff */
[C---:B------:R-:W-:Y:S01]  /*47f0*/  F2FP.BF16.F32.PACK_AB R12, R45.reuse, R12 ;  /* 0x0000000c2d0c723e */ /* 0x040fe200000010ff */
[----:B------:R-:W-:Y:S01]  /*4800*/  FADD.FTZ R47, R45, R70 ;  /* 0x000000462d2f7221 */ /* 0x000fe20000010000 */
[----:B------:R-:W-:Y:S01]  /*4810*/  MOV R70, R71 ;  /* 0x0000004700467202 */ /* 0x000fe20000000f00 */
[----:B------:R-:W2:Y:S01]  /*4820*/  MUFU.EX2 R15, R15 ;  /* 0x0000000f000f7308 */ /* 0x000ea20000000800 */
[----:B---3--:R-:W-:Y:S01]  /*4830*/  FADD.FTZ R37, R13, R68 ;  /* 0x000000440d257221 */ /* 0x008fe20000010000 */
[----:B------:R-:W-:Y:S01]  /*4840*/  FADD.FTZ R6, R14, R47 ;  /* 0x0000002f0e067221 */ /* 0x000fe20000010000 */
[----:B------:R-:W-:-:S03]  /*4850*/  F2FP.BF16.F32.PACK_AB R14, R31, R14 ;  /* 0x0000000e1f0e723e */ /* 0x000fc600000010ff */
[----:B------:R-:W-:Y:S01]  /*4860*/  FADD.FTZ R27, R31, R6 ;  /* 0x000000061f1b7221 */ /* 0x000fe20000010000 */
[----:B------:R-:W-:Y:S01]  /*4870*/  F2FP.BF16.F32.PACK_AB R6, R53, R20 ;  /* 0x000000143506723e */ /* 0x000fe200000010ff */
[----:B------:R-:W3:Y:S01]  /*4880*/  MUFU.EX2 R58, R58 ;  /* 0x0000003a003a7308 */ /* 0x000ee20000000800 */
[----:B-1----:R-:W-:Y:S01]  /*4890*/  FADD.FTZ R68, R56, R37 ;  /* 0x0000002538447221 */ /* 0x002fe20000010000 */
[----:B------:R-:W-:Y:S01]  /*48a0*/  FADD.FTZ R52, R24, R27 ;  /* 0x0000001b18347221 */ /* 0x000fe20000010000 */
[----:B------:R-:W-:Y:S01]  /*48b0*/  F2FP.BF16.F32.PACK_AB R24, R49, R24 ;  /* 0x000000183118723e */ /* 0x000fe200000010ff */
[--C-:B------:R-:W-:Y:S02]  /*48c0*/  IMAD.MOV.U32 R53, RZ, RZ, R71.reuse ;  /* 0x000000ffff357224 */ /* 0x100fe400078e0047 */
[----:B------:R-:W-:Y:S02]  /*48d0*/  IMAD.MOV.U32 R31, RZ, RZ, R71 ;  /* 0x000000ffff1f7224 */ /* 0x000fe400078e0047 */
[----:B------:R-:W1:Y:S01]  /*48e0*/  MUFU.EX2 R41, R41 ;  /* 0x0000002900297308 */ /* 0x000e620000000800 */
[----:B--2---:R-:W-:-:S07]  /*48f0*/  FADD.FTZ R37, R15, R68 ;  /* 0x000000440f257221 */ /* 0x004fce0000010000 */
[----:B------:R-:W2:Y:S01]  /*4900*/  MUFU.EX2 R60, R60 ;  /* 0x0000003c003c7308 */ /* 0x000ea20000000800 */
[----:B---3--:R-:W-:Y:S01]  /*4910*/  FADD.FTZ R68, R58, R37 ;  /* 0x000000253a447221 */ /* 0x008fe20000010000 */
[----:B------:R-:W-:-:S06]  /*4920*/  IMAD.MOV.U32 R37, RZ, RZ, R71 ;  /* 0x000000ffff257224 */ /* 0x000fcc00078e0047 */
[----:B------:R-:W3:Y:S01]  /*4930*/  MUFU.EX2 R21, R21 ;  /* 0x0000001500157308 */ /* 0x000ee20000000800 */
[----:B-1----:R-:W-:Y:S01]  /*4940*/  FADD.FTZ R7, R41, R68 ;  /* 0x0000004429077221 */ /* 0x002fe20000010000 */
[----:B------:R-:W-:-:S06]  /*4950*/  IMAD.MOV.U32 R68, RZ, RZ, R71 ;  /* 0x000000ffff447224 */ /* 0x000fcc00078e0047 */
[----:B------:R-:W1:Y:S01]  /*4960*/  MUFU.EX2 R62, R62 ;  /* 0x0000003e003e7308 */ /* 0x000e620000000800 */
[----:B--2---:R-:W-:Y:S01]  /*4970*/  FADD.FTZ R28, R60, R7 ;  /* 0x000000073c1c7221 */ /* 0x004fe20000010000 */
[----:B------:R-:W-:Y:S01]  /*4980*/  F2FP.BF16.F32.PACK_AB R7, R56, R13 ;  /* 0x0000000d3807723e */ /* 0x000fe200000010ff */
[----:B------:R-:W-:Y:S01]  /*4990*/  FADD.FTZ R13, R49, R52 ;  /* 0x00000034310d7221 */ /* 0x000fe20000010000 */
[--C-:B------:R-:W-:Y:S02]  /*49a0*/  IMAD.MOV.U32 R56, RZ, RZ, R71.reuse ;  /* 0x000000ffff387224 */ /* 0x100fe400078e0047 */
[----:B------:R-:W-:Y:S02]  /*49b0*/  IMAD.MOV.U32 R49, RZ, RZ, R71 ;  /* 0x000000ffff317224 */ /* 0x000fe400078e0047 */
[----:B------:R-:W-:Y:S01]  /*49c0*/  FADD.FTZ R52, R26, R13 ;  /* 0x0000000d1a347221 */ /* 0x000fe20000010000 */
[----:B------:R-:W2:Y:S01]  /*49d0*/  MUFU.EX2 R33, R33 ;  /* 0x0000002100217308 */ /* 0x000ea20000000800 */
[----:B---3--:R-:W-:Y:S01]  /*49e0*/  FADD.FTZ R3, R21, R28 ;  /* 0x0000001c15037221 */ /* 0x008fe20000010000 */
[----:B------:R3:W-:Y:S01]  /*49f0*/  STSM.16.M88.4 [R2+0x27300], R4 ;  /* 0x0273000402007844 */ /* 0x0007e20000000200 */
[----:B------:R-:W-:-:S02]  /*4a00*/  F2FP.BF16.F32.PACK_AB R13, R58, R15 ;  /* 0x0000000f3a0d723e */ /* 0x000fc400000010ff */
[----:B------:R-:W-:Y:S01]  /*4a10*/  F2FP.BF16.F32.PACK_AB R15, R60, R41 ;  /* 0x000000293c0f723e */ /* 0x000fe200000010ff */
[----:B------:R-:W-:Y:S01]  /*4a20*/  IMAD.MOV.U32 R60, RZ, RZ, R71 ;  /* 0x000000ffff3c7224 */ /* 0x000fe200078e0047 */
[----:B------:R-:W-:Y:S01]  /*4a30*/  MOV R58, R71 ;  /* 0x00000047003a7202 */ /* 0x000fe20000000f00 */
[----:B------:R-:W4:Y:S01]  /*4a40*/  MUFU.EX2 R59, R59 ;  /* 0x0000003b003b7308 */ /* 0x000f220000000800 */
[----:B-1----:R-:W-:Y:S01]  /*4a50*/  FADD.FTZ R28, R62, R3 ;  /* 0x000000033e1c7221 */ /* 0x002fe20000010000 */
[----:B------:R-:W-:Y:S06]  /*4a60*/  STSM.16.M88.4 [R2+0x28b00], R12 ;  /* 0x028b000c02007844 */ /* 0x000fec0000000200 */
[----:B------:R-:W1:Y:S01]  /*4a70*/  MUFU.EX2 R64, R64 ;  /* 0x0000004000407308 */ /* 0x000e620000000800 */
[----:B--2---:R-:W-:-:S07]  /*4a80*/  FADD.FTZ R3, R33, R28 ;  /* 0x0000001c21037221 */ /* 0x004fce0000010000 */
[----:B------:R-:W2:Y:S01]  /*4a90*/  MUFU.EX2 R0, R83 ;  /* 0x0000005300007308 */ /* 0x000ea20000000800 */
[C---:B----4-:R-:W-:Y:S01]  /*4aa0*/  FADD.FTZ R27, R59.reuse, R52 ;  /* 0x000000343b1b7221 */ /* 0x050fe20000010000 */
[----:B------:R-:W-:Y:S01]  /*4ab0*/  F2FP.BF16.F32.PACK_AB R26, R59, R26 ;  /* 0x0000001a3b1a723e */ /* 0x000fe200000010ff */
[----:B------:R-:W-:Y:S02]  /*4ac0*/  IMAD.MOV.U32 R59, RZ, RZ, R71 ;  /* 0x000000ffff3b7224 */ /* 0x000fe400078e0047 */
[----:B------:R-:W-:-:S03]  /*4ad0*/  FADD.FTZ R28, R30, R27 ;  /* 0x0000001b1e1c7221 */ /* 0x000fc60000010000 */
[----:B------:R-:W4:Y:S01]  /*4ae0*/  MUFU.EX2 R69, R69 ;  /* 0x0000004500457308 */ /* 0x000f220000000800 */
[----:B-1----:R-:W-:-:S07]  /*4af0*/  FADD.FTZ R3, R64, R3 ;  /* 0x0000000340037221 */ /* 0x002fce0000010000 */
[----:B------:R-:W1:Y:S01]  /*4b00*/  MUFU.EX2 R23, R23 ;  /* 0x0000001700177308 */ /* 0x000e620000000800 */
[----:B--2---:R-:W-:-:S07]  /*4b10*/  FADD.FTZ R52, R0, R3 ;  /* 0x0000000300347221 */ /* 0x004fce0000010000 */
[----:B------:R-:W2:Y:S01]  /*4b20*/  MUFU.EX2 R38, R38 ;  /* 0x0000002600267308 */ /* 0x000ea20000000800 */
[C---:B----4-:R-:W-:Y:S01]  /*4b30*/  FADD.FTZ R3, R69.reuse, R28 ;  /* 0x0000001c45037221 */ /* 0x050fe20000010000 */
[----:B---3--:R-:W-:Y:S01]  /*4b40*/  F2FP.BF16.F32.PACK_AB R4, R69, R30 ;  /* 0x0000001e4504723e */ /* 0x008fe200000010ff */
[----:B------:R-:W-:Y:S01]  /*4b50*/  IMAD.MOV.U32 R69, RZ, RZ, R71 ;  /* 0x000000ffff457224 */ /* 0x000fe200078e0047 */
[----:B------:R-:W-:-:S04]  /*4b60*/  MOV R30, R71 ;  /* 0x00000047001e7202 */ /* 0x000fc80000000f00 */
[----:B------:R-:W3:Y:S01]  /*4b70*/  MUFU.EX2 R32, R32 ;  /* 0x0000002000207308 */ /* 0x000ee20000000800 */
[C---:B-1----:R-:W-:Y:S01]  /*4b80*/  FADD.FTZ R27, R23.reuse, R52 ;  /* 0x00000034171b7221 */ /* 0x042fe20000010000 */
[----:B------:R-:W-:-:S06]  /*4b90*/  F2FP.BF16.F32.PACK_AB R5, R23, R0 ;  /* 0x000000001705723e */ /* 0x000fcc00000010ff */
[----:B------:R-:W1:Y:S01]  /*4ba0*/  MUFU.EX2 R77, R77 ;  /* 0x0000004d004d7308 */ /* 0x000e620000000800 */
[----:B--2---:R-:W-:-:S07]  /*4bb0*/  FADD.FTZ R52, R38, R3 ;  /* 0x0000000326347221 */ /* 0x004fce0000010000 */
[----:B------:R-:W2:Y:S01]  /*4bc0*/  MUFU.EX2 R35, R35 ;  /* 0x0000002300237308 */ /* 0x000ea20000000800 */
[----:B---3--:R-:W-:Y:S01]  /*4bd0*/  FADD.FTZ R54, R32, R27 ;  /* 0x0000001b20367221 */ /* 0x008fe20000010000 */
[----:B------:R-:W-:Y:S01]  /*4be0*/  F2FP.BF16.F32.PACK_AB R27, R64, R33 ;  /* 0x00000021401b723e */ /* 0x000fe200000010ff */
[--C-:B------:R-:W-:Y:S02]  /*4bf0*/  IMAD.MOV.U32 R64, RZ, RZ, R71.reuse ;  /* 0x000000ffff407224 */ /* 0x100fe400078e0047 */
[----:B------:R-:W-:-:S03]  /*4c00*/  IMAD.MOV.U32 R33, RZ, RZ, R71 ;  /* 0x000000ffff217224 */ /* 0x000fc600078e0047 */
[----:B------:R-:W3:Y:S01]  /*4c10*/  MUFU.EX2 R40, R40 ;  /* 0x0000002800287308 */ /* 0x000ee20000000800 */
[----:B-1----:R-:W-:Y:S01]  /*4c20*/  FADD.FTZ R3, R77, R52 ;  /* 0x000000344d037221 */ /* 0x002fe20000010000 */
[----:B------:R-:W-:-:S06]  /*4c30*/  IMAD.MOV.U32 R52, RZ, RZ, R71 ;  /* 0x000000ffff347224 */ /* 0x000fcc00078e0047 */
[----:B------:R-:W1:Y:S01]  /*4c40*/  MUFU.EX2 R29, R89 ;  /* 0x00000059001d7308 */ /* 0x000e620000000800 */
[----:B--2---:R-:W-:-:S07]  /*4c50*/  FADD.FTZ R54, R35, R54 ;  /* 0x0000003623367221 */ /* 0x004fce0000010000 */
[----:B------:R-:W2:Y:S01]  /*4c60*/  MUFU.EX2 R66, R66 ;  /* 0x0000004200427308 */ /* 0x000ea20000000800 */
[----:B---3--:R-:W-:-:S07]  /*4c70*/  FADD.FTZ R6, R40, R3 ;  /* 0x0000000328067221 */ /* 0x008fce0000010000 */
        /* <DEDUP_REMOVED lines=11> */
[----:B-1----:R-:W-:Y:S01]  /*4d30*/  FADD.FTZ R7, R79, R6 ;  /* 0x000000064f077221 */ /* 0x002fe20000010000 */
[----:B------:R-:W-:Y:S02]  /*4d40*/  F2FP.BF16.F32.PACK_AB R6, R77, R38 ;  /* 0x000000264d06723e */ /* 0x000fe400000010ff */
[----:B------:R-:W-:Y:S02]  /*4d50*/  F2FP.BF16.F32.PACK_AB R40, R79, R40 ;  /* 0x000000284f28723e */ /* 0x000fe400000010ff */
[----:B------:R-:W-:Y:S02]  /*4d60*/  MOV R38, R71 ;  /* 0x0000004700267202 */ /* 0x000fe40000000f00 */
[----:B------:R-:W1:Y:S01]  /*4d70*/  MUFU.EX2 R95, R95 ;  /* 0x0000005f005f7308 */ /* 0x000e620000000800 */
[C---:B--2---:R-:W-:Y:S01]  /*4d80*/  FADD.FTZ R8, R36.reuse, R3 ;  /* 0x0000000324087221 */ /* 0x044fe20000010000 */
[----:B------:R-:W-:Y:S01]  /*4d90*/  F2FP.BF16.F32.PACK_AB R43, R36, R43 ;  /* 0x0000002b242b723e */ /* 0x000fe200000010ff */
[----:B------:R-:W-:-:S05]  /*4da0*/  IMAD.MOV.U32 R36, RZ, RZ, R71 ;  /* 0x000000ffff247224 */ /* 0x000fca00078e0047 */
[----:B------:R-:W2:Y:S01]  /*4db0*/  MUFU.EX2 R81, R81 ;  /* 0x0000005100517308 */ /* 0x000ea20000000800 */
[----:B---3--:R-:W-:Y:S01]  /*4dc0*/  FADD.FTZ R10, R42, R7 ;  /* 0x000000072a0a7221 */ /* 0x008fe20000010000 */
[----:B------:R-:W-:Y:S01]  /*4dd0*/  F2FP.BF16.F32.PACK_AB R7, R35, R32 ;  /* 0x000000202307723e */ /* 0x000fe200000010ff */
[--C-:B------:R-:W-:Y:S02]  /*4de0*/  IMAD.MOV.U32 R35, RZ, RZ, R71.reuse ;  /* 0x000000ffff237224 */ /* 0x100fe400078e0047 */
[----:B------:R-:W-:-:S03]  /*4df0*/  IMAD.MOV.U32 R32, RZ, RZ, R71 ;  /* 0x000000ffff207224 */ /* 0x000fc600078e0047 */
[----:B------:R-:W3:Y:S01]  /*4e00*/  MUFU.EX2 R20, R97 ;  /* 0x0000006100147308 */ /* 0x000ee20000000800 */
[----:B-1----:R-:W-:-:S07]  /*4e10*/  FADD.FTZ R3, R95, R8 ;  /* 0x000000085f037221 */ /* 0x002fce0000010000 */
[----:B------:R-:W1:Y:S01]  /*4e20*/  MUFU.EX2 R44, R44 ;  /* 0x0000002c002c7308 */ /* 0x000e620000000800 */
[C---:B--2---:R-:W-:Y:S01]  /*4e30*/  FADD.FTZ R9, R81.reuse, R10 ;  /* 0x0000000a51097221 */ /* 0x044fe20000010000 */
[----:B------:R-:W-:-:S06]  /*4e40*/  F2FP.BF16.F32.PACK_AB R42, R81, R42 ;  /* 0x0000002a512a723e */ /* 0x000fcc00000010ff */
[----:B------:R2:W4:Y:S01]  /*4e50*/  MUFU.EX2 R47, R25 ;  /* 0x00000019002f7308 */ /* 0x0005220000000800 */
[C---:B---3--:R-:W-:Y:S01]  /*4e60*/  FADD.FTZ R8, R20.reuse, R3 ;  /* 0x0000000314087221 */ /* 0x048fe20000010000 */
[----:B------:R-:W-:-:S06]  /*4e70*/  F2FP.BF16.F32.PACK_AB R45, R20, R95 ;  /* 0x0000005f142d723e */ /* 0x000fcc00000010ff */
[----:B------:R-:W3:Y:S01]  /*4e80*/  MUFU.EX2 R99, R99 ;  /* 0x0000006300637308 */ /* 0x000ee20000000800 */
[----:B--2---:R-:W-:Y:S01]  /*4e90*/  F2FP.BF16.F32.PACK_AB R25, R62, R21 ;  /* 0x000000153e19723e */ /* 0x004fe200000010ff */
[----:B-1----:R-:W-:Y:S01]  /*4ea0*/  FADD.FTZ R10, R44, R9 ;  /* 0x000000092c0a7221 */ /* 0x002fe20000010000 */
[----:B------:R-:W-:-:S03]  /*4eb0*/  MOV R62, R71 ;  /* 0x00000047003e7202 */ /* 0x000fc60000000f00 */
[----:B------:R1:W-:Y:S02]  /*4ec0*/  STSM.16.M88.4 [R2+0x2a300], R24 ;  /* 0x02a3001802007844 */ /* 0x0003e40000000200 */
[----:B------:R-:W2:Y:S01]  /*4ed0*/  MUFU.EX2 R28, R103 ;  /* 0x00000067001c7308 */ /* 0x000ea20000000800 */
[----:B----4-:R-:W-:Y:S01]  /*4ee0*/  FADD.FTZ R3, R47, R8 ;  /* 0x000000082f037221 */ /* 0x010fe20000010000 */
[----:B------:R4:W-:Y:S04]  /*4ef0*/  STSM.16.M88.4 [R2+0x2bb00], R4 ;  /* 0x02bb000402007844 */ /* 0x0009e80000000200 */
[----:B------:R5:W-:Y:S02]  /*4f00*/  STSM.16.M88.4 [R2+0x2d300], R40 ;  /* 0x02d3002802007844 */ /* 0x000be40000000200 */
[----:B------:R-:W5:Y:S01]  /*4f10*/  MUFU.EX2 R46, R46 ;  /* 0x0000002e002e7308 */ /* 0x000f620000000800 */
[C---:B---3--:R-:W-:Y:S01]  /*4f20*/  FADD.FTZ R9, R99.reuse, R10 ;  /* 0x0000000a63097221 */ /* 0x048fe20000010000 */
[----:B------:R-:W-:Y:S01]  /*4f30*/  F2FP.BF16.F32.PACK_AB R44, R99, R44 ;  /* 0x0000002c632c723e */ /* 0x000fe200000010ff */
[----:B-1----:R-:W-:Y:S01]  /*4f40*/  IMAD.MOV.U32 R27, RZ, RZ, R71 ;  /* 0x000000ffff1b7224 */ /* 0x002fe200078e0047 */
[----:B------:R-:W-:-:S04]  /*4f50*/  MOV R26, R71 ;  /* 0x00000047001a7202 */ /* 0x000fc80000000f00 */
[----:B------:R-:W1:Y:S01]  /*4f60*/  MUFU.EX2 R101, R101 ;  /* 0x0000006500657308 */ /* 0x000e620000000800 */
[C---:B--2---:R-:W-:Y:S01]  /*4f70*/  F2FP.BF16.F32.PACK_AB R47, R28.reuse, R47 ;  /* 0x0000002f1c2f723e */ /* 0x044fe200000010ff */
[----:B----4-:R-:W-:Y:S01]  /*4f80*/  FADD.FTZ R4, R28, R3 ;  /* 0x000000031c047221 */ /* 0x010fe20000010000 */
[--C-:B------:R-:W-:Y:S02]  /*4f90*/  IMAD.MOV.U32 R28, RZ, RZ, R71.reuse ;  /* 0x000000ffff1c7224 */ /* 0x100fe400078e0047 */
[--C-:B------:R-:W-:Y:S01]  /*4fa0*/  IMAD.MOV.U32 R25, RZ, RZ, R71.reuse ;  /* 0x000000ffff197224 */ /* 0x100fe200078e0047 */
[----:B-----5:R-:W-:Y:S01]  /*4fb0*/  MOV R42, R71 ;  /* 0x00000047002a7202 */ /* 0x020fe20000000f00 */
[----:B------:R-:W-:Y:S01]  /*4fc0*/  IMAD.MOV.U32 R43, RZ, RZ, R71 ;  /* 0x000000ffff2b7224 */ /* 0x000fe200078e0047 */
[----:B------:R-:W2:Y:S01]  /*4fd0*/  MUFU.EX2 R105, R105 ;  /* 0x0000006900697308 */ /* 0x000ea20000000800 */
[----:B------:R-:W-:Y:S01]  /*4fe0*/  FADD.FTZ R10, R46, R9 ;  /* 0x000000092e0a7221 */ /* 0x000fe20000010000 */
[----:B------:R-:W-:-:S02]  /*4ff0*/  IMAD.MOV.U32 R41, RZ, RZ, R71 ;  /* 0x000000ffff297224 */ /* 0x000fc400078e0047 */
[--C-:B------:R-:W-:Y:S02]  /*5000*/  IMAD.MOV.U32 R40, RZ, RZ, R71.reuse ;  /* 0x000000ffff287224 */ /* 0x100fe400078e0047 */
[----:B------:R-:W-:Y:S02]  /*5010*/  IMAD.MOV.U32 R24, RZ, RZ, R71 ;  /* 0x000000ffff187224 */ /* 0x000fe400078e0047 */
[----:B------:R-:W3:Y:S01]  /*5020*/  MUFU.EX2 R48, R48 ;  /* 0x0000003000307308 */ /* 0x000ee20000000800 */
[C---:B-1----:R-:W-:Y:S01]  /*5030*/  F2FP.BF16.F32.PACK_AB R46, R101.reuse, R46 ;  /* 0x0000002e652e723e */ /* 0x042fe200000010ff */
[----:B------:R-:W-:-:S04]  /*5040*/  FADD.FTZ R5, R101, R10 ;  /* 0x0000000a65057221 */ /* 0x000fc80000010000 */
[----:B------:R1:W-:Y:S02]  /*5050*/  STSM.16.M88.4 [R2+0x2eb00], R44 ;  /* 0x02eb002c02007844 */ /* 0x0003e40000000200 */
[----:B------:R-:W4:Y:S01]  /*5060*/  MUFU.EX2 R113, R113 ;  /* 0x0000007100717308 */ /* 0x000f220000000800 */
[----:B--2---:R-:W-:-:S07]  /*5070*/  FADD.FTZ R3, R105, R4 ;  /* 0x0000000469037221 */ /* 0x004fce0000010000 */
[----:B------:R-:W-:Y:S01]  /*5080*/  MUFU.EX2 R50, R50 ;  /* 0x0000003200327308 */ /* 0x000fe20000000800 */
[----:B---3--:R-:W-:Y:S01]  /*5090*/  FADD.FTZ R6, R48, R5 ;  /* 0x0000000530067221 */ /* 0x008fe20000010000 */
[----:B-1----:R-:W-:Y:S01]  /*50a0*/  IMAD.MOV.U32 R47, RZ, RZ, R71 ;  /* 0x000000ffff2f7224 */ /* 0x002fe200078e0047 */
[----:B------:R-:W-:-:S05]  /*50b0*/  MOV R46, R71 ;  /* 0x00000047002e7202 */ /* 0x000fca0000000f00 */
[----:B------:R-:W1:Y:S01]  /*50c0*/  MUFU.EX2 R115, R115 ;  /* 0x0000007300737308 */ /* 0x000e620000000800 */
[C---:B----4-:R-:W-:Y:S01]  /*50d0*/  F2FP.BF16.F32.PACK_AB R104, R113.reuse, R48 ;  /* 0x000000307168723e */ /* 0x050fe200000010ff */
[----:B------:R-:W-:Y:S01]  /*50e0*/  FADD.FTZ R5, R113, R6 ;  /* 0x0000000671057221 */ /* 0x000fe20000010000 */
[--C-:B------:R-:W-:Y:S02]  /*50f0*/  IMAD.MOV.U32 R48, RZ, RZ, R71.reuse ;  /* 0x000000ffff307224 */ /* 0x100fe400078e0047 */
[--C-:B------:R-:W-:Y:S02]  /*5100*/  IMAD.MOV.U32 R45, RZ, RZ, R71.reuse ;  /* 0x000000ffff2d7224 */ /* 0x100fe400078e0047 */
[----:B------:R-:W-:Y:S01]  /*5110*/  IMAD.MOV.U32 R44, RZ, RZ, R71 ;  /* 0x000000ffff2c7224 */ /* 0x000fe200078e0047 */
[----:B------:R-:W2:Y:S08]  /*5120*/  MUFU.EX2 R0, R107 ;  /* 0x0000006b00007308 */ /* 0x000eb00000000800 */
[----:B------:R-:W-:Y:S01]  /*5130*/  MUFU.EX2 R109, R109 ;  /* 0x0000006d006d7308 */ /* 0x000fe20000000800 */
[----:B-1----:R-:W-:-:S07]  /*5140*/  F2FP.BF16.F32.PACK_AB R106, R115, R50 ;  /* 0x00000032736a723e */ /* 0x002fce00000010ff */
[----:B------:R-:W1:Y:S01]  /*5150*/  MUFU.EX2 R34, R34 ;  /* 0x0000002200227308 */ /* 0x000e620000000800 */
[C---:B--2---:R-:W-:Y:S01]  /*5160*/  F2FP.BF16.F32.PACK_AB R105, R0.reuse, R105 ;  /* 0x000000690069723e */ /* 0x044fe200000010ff */
[----:B------:R-:W-:Y:S01]  /*5170*/  FADD.FTZ R4, R0, R3 ;  /* 0x0000000300047221 */ /* 0x000fe20000010000 */
[----:B------:R-:W-:Y:S01]  /*5180*/  FADD.FTZ R0, R50, R5 ;  /* 0x0000000532007221 */ /* 0x000fe20000010000 */
[----:B------:R-:W-:-:S03]  /*5190*/  MOV R50, R71 ;  /* 0x0000004700327202 */ /* 0x000fc60000000f00 */
[----:B------:R-:W-:Y:S01]  /*51a0*/  FADD.FTZ R0, R115, R0 ;  /* 0x0000000073007221 */ /* 0x000fe20000010000 */
[----:B-1----:R-:W-:Y:S01]  /*51b0*/  F2FP.BF16.F32.PACK_AB R107, R34, R109 ;  /* 0x0000006d226b723e */ /* 0x002fe200000010ff */
[----:B------:R-:W-:-:S04]  /*51c0*/  FADD.FTZ R109, R109, R4 ;  /* 0x000000046d6d7221 */ /* 0x000fc80000010000 */
[----:B------:R1:W-:Y:S01]  /*51d0*/  STSM.16.M88.4 [R2+0x30300], R104 ;  /* 0x0303006802007844 */ /* 0x0003e20000000200 */
[----:B------:R-:W-:Y:S01]  /*51e0*/  FADD.FTZ R4, R34, R109 ;  /* 0x0000006d22047221 */ /* 0x000fe20000010000 */
[----:B------:R-:W-:Y:S01]  /*51f0*/  MOV R34, R71 ;  /* 0x0000004700227202 */ /* 0x000fe20000000f00 */
[----:B------:R2:W-:Y:S06]  /*5200*/  MEMBAR.ALL.CTA ;  /* 0x0000000000007992 */ /* 0x0005ec0000008000 */
[----:B--2---:R-:W2:Y:S02]  /*5210*/  FENCE.VIEW.ASYNC.S ;  /* 0x00000000000073c6 */ /* 0x004ea40000000000 */
[----:B--2---:R-:W-:Y:S01]  /*5220*/  NOP ;  /* 0x0000000000007918 */ /* 0x004fe20000000000 */
[----:B------:R-:W-:Y:S05]  /*5230*/  @!P2 BRA `(.L_x_8266) ;  /* 0x00000040007ca947 */ /* 0x000fea0003800000 */
[----:B------:R-:W-:Y:S01]  /*5240*/  VIADD R3, R22, 0xfffffffe ;  /* 0xfffffffe16037836 */ /* 0x000fe20000000000 */
        /* <DEDUP_REMOVED lines=29> */
.L_x_8275:
[----:B------:R-:W-:Y:S01]  /*5420*/  UIADD3 UR38, UR6, 0x1, URZ ;  /* 0x0000000106267890 */ /* 0x000fe2000fffe03f */
[----:B------:R-:W-:-:S03]  /*5430*/  ISETP.NE.AND P3, PT, RZ, UR61, PT ;  /* 0x0000003dff007c0c */ /* 0x000fc6000bf65270 */
[----:B------:R-:W-:-:S04]  /*5440*/  UISETP.NE.AND UP0, UPT, UR38, 0x2, UPT ;  /* 0x000000022600788c */ /* 0x000fc8000bf05270 */
[----:B------:R-:W-:Y:S02]  /*5450*/  USEL UR60, URZ, 0x1, UP0 ;  /* 0x000000013f3c7887 */ /* 0x000fe40008000000 */
[----:B------:R-:W-:Y:S02]  /*5460*/  USEL UR38, UR38, URZ, UP0 ;  /* 0x0000003f26267287 */ /* 0x000fe40008000000 */
[----:B------:R-:W-:Y:S02]  /*5470*/  ULOP3.LUT UR60, UR7, UR60, URZ, 0x3c, !UPT ;  /* 0x0000003c073c7292 */ /* 0x000fe4000f8e3c3f */
[----:B--2---:R-:W-:Y:S10]  /*5480*/  @P3 BRA `(.L_x_8267) ;  /* 0x00000000002c3947 */ /* 0x004ff40003800000 */
[----:B------:R-:W-:Y:S05]  /*5490*/  @!P0 BRA `(.L_x_8268) ;  /* 0x0000000000048947 */ /* 0x000fea0003800000 */
[----:B------:R-:W-:Y:S01]  /*54a0*/  BPT.TRAP 0x1 ;  /* 0x000000040000795c */ /* 0x000fe20000300000 */
.L_x_8268:
[----:B------:R-:W-:Y:S01]  /*54b0*/  ULEA UR4, UR38, UR39, 0x3 ;  /* 0x0000002726047291 */ /* 0x000fe2000f8e183f */
[----:B------:R-:W-:-:S05]  /*54c0*/  IMAD.U32 R7, RZ, RZ, UR60 ;  /* 0x0000003cff077e24 */ /* 0x000fca000f8e00ff */
[----:B------:R-:W-:-:S04]  /*54d0*/  SHF.L.U32 R7, R7, 0x1f, RZ ;  /* 0x0000001f07077819 */ /* 0x000fc800000006ff */
[----:B------:R2:W3:Y:S01]  /*54e0*/  SYNCS.PHASECHK.TRANS64.TRYWAIT P2, [UR4+0x31c30], R7 ;  /* 0x031c3007ff0075a7 */ /* 0x0004e20008040144 */
[----:B------:R-:W-:Y:S05]  /*54f0*/  @!P0 BRA `(.L_x_8269) ;  /* 0x0000000000048947 */ /* 0x000fea0003800000 */
[----:B------:R-:W-:Y:S01]  /*5500*/  BPT.TRAP 0x1 ;  /* 0x000000040000795c */ /* 0x000fe20000300000 */
.L_x_8269:
[----:B---3--:R-:W-:Y:S05]  /*5510*/  @P2 BRA `(.L_x_8267) ;  /* 0x0000000000082947 */ /* 0x008fea0003800000 */
[----:B------:R-:W3:Y:S02]  /*5520*/  SYNCS.PHASECHK.TRANS64.TRYWAIT P2, [UR4+0x31c30], R7 ;  /* 0x031c3007ff0075a7 */ /* 0x000ee40008040144 */
[----:B---3--:R-:W-:Y:S05]  /*5530*/  @!P2 BRA `(.L_x_8270) ;  /* 0x000000800034a947 */ /* 0x008fea0003800000 */
.L_x_8267:
[----:B---3--:R-:W3:Y:S01]  /*5540*/  S2R R8, SR_TID.X ;  /* 0x0000000000087919 */ /* 0x008ee20000002100 */
[----:B------:R-:W-:Y:S01]  /*5550*/  UIMAD UR4, UR38, 0x6c0, UR37 ;  /* 0x000006c0260478a4 */ /* 0x000fe2000f8e0225 */
[----:B------:R-:W-:Y:S01]  /*5560*/  UMOV UR31, 0x80000020 ;  /* 0x80000020001f7882 */ /* 0x000fe20000000000 */
[----:B------:R-:W-:Y:S02]  /*5570*/  UMOV UR32, UR28 ;  /* 0x0000001c00207c82 */ /* 0x000fe40008000000 */
[----:B------:R-:W-:Y:S01]  /*5580*/  UIADD3 UR34, UR4, 0x40, URZ ;  /* 0x0000004004227890 */ /* 0x000fe2000fffe03f */
[----:B------:R-:W-:Y:S02]  /*5590*/  UMOV UR33, UR29 ;  /* 0x0000001d00217c82 */ /* 0x000fe40008000000 */
        /* <DEDUP_REMOVED lines=19> */
[----:B---3--:R-:W-:Y:S01]  /*56d0*/  SHF.R.U32.HI R8, RZ, 0x7, R8 ;  /* 0x00000007ff087819 */ /* 0x008fe20000011608 */
[----:B------:R-:W-:Y:S01]  /*56e0*/  UMOV UR56, UR28 ;  /* 0x0000001c00387c82 */ /* 0x000fe20008000000 */
[----:B------:R-:W-:Y:S01]  /*56f0*/  UMOV UR57, UR29 ;  /* 0x0000001d00397c82 */ /* 0x000fe20008000000 */
[----:B------:R-:W-:Y:S01]  /*5700*/  UMOV UR59, 0x80000020 ;  /* 0x80000020003b7882 */ /* 0x000fe20000000000 */
[----:B------:R-:W-:Y:S01]  /*5710*/  UIADD3 UR10, UR4, 0x200, URZ ;  /* 0x00000200040a7890 */ /* 0x000fe2000fffe03f */
[----:B--2---:R-:W-:Y:S01]  /*5720*/  VIADD R7, R8, 0x8 ;  /* 0x0000000808077836 */ /* 0x004fe20000000000 */
[----:B------:R-:W-:Y:S01]  /*5730*/  UMOV UR11, 0x80000020 ;  /* 0x80000020000b7882 */ /* 0x000fe20000000000 */
[----:B------:R-:W-:Y:S01]  /*5740*/  UIADD3 UR14, UR4, 0x202, URZ ;  /* 0x00000202040e7890 */ /* 0x000fe2000fffe03f */
[----:B------:R-:W-:-:S02]  /*5750*/  UMOV UR15, 0x80000020 ;  /* 0x80000020000f7882 */ /* 0x000fc40000000000 */
[----:B------:R2:W-:Y:S01]  /*5760*/  BAR.SYNC.DEFER_BLOCKING R7, 0x100 ;  /* 0x000400070000751d */ /* 0x0005e20000010000 */
[----:B------:R-:W-:Y:S02]  /*5770*/  UIADD3 UR18, UR4, 0x242, URZ ;  /* 0x0000024204127890 */ /* 0x000fe4000fffe03f */
[----:B------:R-:W-:Y:S02]  /*5780*/  UIADD3 UR22, UR4, 0x480, URZ ;  /* 0x0000048004167890 */ /* 0x000fe4000fffe03f */
[----:B------:R-:W-:Y:S01]  /*5790*/  UIADD3 UR26, UR4, 0x482, URZ ;  /* 0x00000482041a7890 */ /* 0x000fe2000fffe03f */
[----:B------:R-:W-:Y:S01]  /*57a0*/  UMOV UR19, 0x80000020 ;  /* 0x8000002000137882 */ /* 0x000fe20000000000 */
[----:B------:R-:W-:Y:S01]  /*57b0*/  UMOV UR23, 0x80000020 ;  /* 0x8000002000177882 */ /* 0x000fe20000000000 */
[----:B------:R-:W-:Y:S01]  /*57c0*/  UMOV UR27, 0x80000020 ;  /* 0x80000020001b7882 */ /* 0x000fe20000000000 */
        /* <DEDUP_REMOVED lines=26> */
[----:B-1----:R-:W-:-:S06]  /*5970*/  WARPGROUP.ARRIVE ;  /* 0x00000000000079c5 */ /* 0x002fcc0000000000 */
        /* <DEDUP_REMOVED lines=285> */
[----:B--2---:R-:W-:Y:S05]  /*6b50*/  @P3 BRA `(.L_x_8271) ;  /* 0x00000000002c3947 */ /* 0x004fea0003800000 */
[----:B------:R-:W-:Y:S05]  /*6b60*/  @!P0 BRA `(.L_x_8272) ;  /* 0x0000000000048947 */ /* 0x000fea0003800000 */
[----:B------:R-:W-:Y:S01]  /*6b70*/  BPT.TRAP 0x1 ;  /* 0x000000040000795c */ /* 0x000fe20000300000 */
.L_x_8272:
[----:B------:R-:W-:Y:S01]  /*6b80*/  ULEA UR4, UR6, UR39, 0x3 ;  /* 0x0000002706047291 */ /* 0x000fe2000f8e183f */
[----:B------:R-:W-:-:S04]  /*6b90*/  MOV R7, UR7 ;  /* 0x0000000700077c02 */ /* 0x000fc80008000f00 */
[----:B------:R-:W-:-:S04]  /*6ba0*/  SHF.L.U32 R7, R7, 0x1f, RZ ;  /* 0x0000001f07077819 */ /* 0x000fc800000006ff */
[----:B------:R1:W2:Y:S01]  /*6bb0*/  SYNCS.PHASECHK.TRANS64.TRYWAIT P2, [UR4+0x31c50], R7 ;  /* 0x031c5007ff0075a7 */ /* 0x0002a20008040144 */
[----:B------:R-:W-:Y:S05]  /*6bc0*/  @!P0 BRA `(.L_x_8273) ;  /* 0x0000000000048947 */ /* 0x000fea0003800000 */
[----:B------:R-:W-:Y:S01]  /*6bd0*/  BPT.TRAP 0x1 ;  /* 0x000000040000795c */ /* 0x000fe20000300000 */
.L_x_8273:
[----:B--2---:R-:W-:Y:S05]  /*6be0*/  @P2 BRA `(.L_x_8271) ;  /* 0x0000000000082947 */ /* 0x004fea0003800000 */
[----:B------:R-:W2:Y:S02]  /*6bf0*/  SYNCS.PHASECHK.TRANS64.TRYWAIT P2, [UR4+0x31c50], R7 ;  /* 0x031c5007ff0075a7 */ /* 0x000ea40008040144 */
[----:B--2---:R-:W-:Y:S05]  /*6c00*/  @!P2 BRA `(.L_x_8274) ;  /* 0x000000680098a947 */ /* 0x004fea0003800000 */
.L_x_8271:
[----:B------:R-:W-:Y:S01]  /*6c10*/  UIADD3 UR4, UR39, 0x200, URZ ;  /* 0x0000020027047890 */ /* 0x000fe2000fffe03f */
[----:B------:R-:W-:Y:S01]  /*6c20*/  R2UR UR10, R18 ;  /* 0x00000000120a72ca */ /* 0x000fe200000e0000 */
[----:B------:R-:W-:Y:S01]  /*6c30*/  WARPGROUP.ARRIVE ;  /* 0x00000000000079c5 */ /* 0x000fe20000000000 */
[----:B------:R-:W-:Y:S01]  /*6c40*/  UMOV UR33, 0xc0000010 ;  /* 0xc000001000217882 */ /* 0x000fe20000000000 */
[----:B------:R-:W-:Y:S01]  /*6c50*/  USHF.R.U32.HI UR4, URZ, 0x4, UR4 ;  /* 0x000000043f047899 */ /* 0x000fe20008011604 */
[----:B-12---:R-:W-:Y:S01]  /*6c60*/  FMUL.FTZ R7, R136, UR5 ;  /* 0x0000000588077c20 */ /* 0x006fe20008410000 */
[----:B------:R-:W-:Y:S01]  /*6c70*/  UMOV UR35, 0x80000020 ;  /* 0x8000002000237882 */ /* 0x000fe20000000000 */
[----:B------:R-:W-:Y:S01]  /*6c80*/  FMUL.FTZ R8, R137, UR5 ;  /* 0x0000000589087c20 */ /* 0x000fe20008410000 */
[----:B------:R-:W-:Y:S01]  /*6c90*/  ULOP3.LUT UR4, UR4, 0x3fff, URZ, 0xc0, !UPT ;  /* 0x00003fff04047892 */ /* 0x000fe2000f8ec03f */
[----:B------:R-:W-:Y:S01]  /*6ca0*/  FMUL.FTZ R11, R140, UR5 ;  /* 0x000000058c0b7c20 */ /* 0x000fe20008410000 */
[----:B------:R-:W-:Y:S01]  /*6cb0*/  FMUL.FTZ R12, R141, UR5 ;  /* 0x000000058d0c7c20 */ /* 0x000fe20008410000 */
[----:B------:R-:W1:Y:S01]  /*6cc0*/  MUFU.TANH R7, R7 ;  /* 0x0000000700077308 */ /* 0x000e620000002400 */
[----:B------:R-:W-:Y:S01]  /*6cd0*/  ULOP3.LUT UR7, UR4, 0x2400000, URZ, 0xfc, !UPT ;  /* 0x0240000004077892 */ /* 0x000fe2000f8efc3f */
[----:B------:R-:W-:Y:S01]  /*6ce0*/  FMUL.FTZ R15, R128, UR5 ;  /* 0x00000005800f7c20 */ /* 0x000fe20008410000 */
[----:B------:R-:W-:Y:S01]  /*6cf0*/  ULOP3.LUT UR4, UR10, 0x10000, URZ, 0xfc, !UPT ;  /* 0x000100000a047892 */ /* 0x000fe2000f8efc3f */
[----:B------:R-:W-:Y:S01]  /*6d00*/  FMUL.FTZ R20, R129, UR5 ;  /* 0x0000000581147c20 */ /* 0x000fe20008410000 */
[----:B------:R-:W-:Y:S01]  /*6d10*/  UIMAD UR7, UR6, 0x6c0, UR7 ;  /* 0x000006c0060778a4 */ /* 0x000fe2000f8e0207 */
[----:B------:R-:W-:Y:S01]  /*6d20*/  FMUL.FTZ R22, R131, UR5 ;  /* 0x0000000583167c20 */ /* 0x000fe20008410000 */
[----:B------:R-:W-:Y:S01]  /*6d30*/  FMUL.FTZ R23, R132, UR5 ;  /* 0x0000000584177c20 */ /* 0x000fe20008410000 */
[----:B------:R-:W2:Y:S01]  /*6d40*/  MUFU.TANH R8, R8 ;  /* 0x0000000800087308 */ /* 0x000ea20000002400 */
[----:B------:R-:W-:Y:S01]  /*6d50*/  FMUL.FTZ R128, R133, UR5 ;  /* 0x0000000585807c20 */ /* 0x000fe20008410000 */
[----:B------:R-:W-:Y:S01]  /*6d60*/  UMOV UR32, UR4 ;  /* 0x0000000400207c82 */ /* 0x000fe20008000000 */
[----:B------:R-:W-:Y:S01]  /*6d70*/  FMUL.FTZ R120, R120, UR5 ;  /* 0x0000000578787c20 */ /* 0x000fe20008410000 */
[----:B------:R-:W-:Y:S01]  /*6d80*/  UMOV UR34, UR7 ;  /* 0x0000000700227c82 */ /* 0x000fe20008000000 */
[----:B------:R-:W-:Y:S01]  /*6d90*/  FMUL.FTZ R121, R121, UR5 ;  /* 0x0000000579797c20 */ /* 0x000fe20008410000 */
[----:B------:R-:W-:Y:S01]  /*6da0*/  HGMMA.64x96x16.F32.BF16 R24, gdesc[UR32].tnspB, R24, gsb0 ;  /* 0x41600000201879f0 */ /* 0x000fe20008001818 */
[----:B------:R-:W-:Y:S01]  /*6db0*/  UIADD3 UR32, UR4, 0x180, URZ ;  /* 0x0000018004207890 */ /* 0x000fe2000fffe03f */
[----:B------:R-:W3:Y:S01]  /*6dc0*/  MUFU.TANH R11, R11 ;  /* 0x0000000b000b7308 */ /* 0x000ee20000002400 */
[----:B------:R-:W-:Y:S01]  /*6dd0*/  UIADD3 UR34, UR7, 0x40, URZ ;  /* 0x0000004007227890 */ /* 0x000fe2000fffe03f */
[----:B-1----:R-:W-:Y:S01]  /*6de0*/  FMNMX.FTZ R131, R7, R5, !PT ;  /* 0x0000000507837209 */ /* 0x002fe20007810000 */
[----:B------:R-:W-:Y:S01]  /*6df0*/  UMOV UR33, 0xc0000010 ;  /* 0xc000001000217882 */ /* 0x000fe20000000000 */
[----:B------:R-:W-:Y:S01]  /*6e00*/  UMOV UR35, 0x80000020 ;  /* 0x8000002000237882 */ /* 0x000fe20000000000 */
        /* <DEDUP_REMOVED lines=79> */
[----:B------:R-:W2:Y:S04]  /*7300*/  S2R R154, SR_TID.X ;  /* 0x00000000009a7919 */ /* 0x000ea80000002100 */
[----:B------:R-:W4:Y:S01]  /*7310*/  MUFU.TANH R113, R113 ;  /* 0x0000007100717308 */ /* 0x000f220000002400 */
[----:B---3--:R-:W-:-:S07]  /*7320*/  FMNMX.FTZ R131, R125, R132, !PT ;  /* 0x000000847d837209 */ /* 0x008fce0007810000 */
[----:B------:R-:W3:Y:S01]  /*7330*/  MUFU.TANH R116, R116 ;  /* 0x0000007400747308 */ /* 0x000ee20000002400 */
[----:B-1----:R-:W-:Y:S01]  /*7340*/  FMNMX.FTZ R132, R112, R131, !PT ;  /* 0x0000008370847209 */ /* 0x002fe20007810000 */
[----:B------:R-:W-:Y:S02]  /*7350*/  WARPGROUP.DEPBAR.LE gsb0, 0x0 ;  /* 0x00008000000079c5 */ /* 0x000fe40000010000 */
[----:B------:R-:W-:-:S04]  /*7360*/  WARPGROUP.ARRIVE ;  /* 0x00000000000079c5 */ /* 0x000fc80000000000 */
[----:B------:R-:W1:Y:S01]  /*7370*/  MUFU.TANH R117, R117 ;  /* 0x0000007500757308 */ /* 0x000e620000002400 */
[----:B----4-:R-:W-:Y:S01]  /*7380*/  FMNMX.FTZ R131, R113, R132, !PT ;  /* 0x0000008471837209 */ /* 0x010fe20007810000 */
[----:B------:R-:W-:Y:S01]  /*7390*/  HGMMA.64x96x16.F32.BF16 R24, gdesc[UR32].tnspB, R24, gsb0 ;  /* 0x41600000201879f0 */ /* 0x000fe20008001818 */
[----:B------:R-:W-:Y:S02]  /*73a0*/  UIADD3 UR32, UR4, 0x300, URZ ;  /* 0x0000030004207890 */ /* 0x000fe4000fffe03f */
[----:B------:R-:W-:-:S03]  /*73b0*/  UIADD3 UR34, UR7, 0x80, URZ ;  /* 0x0000008007227890 */ /* 0x000fc6000fffe03f */
[----:B------:R-:W4:Y:S01]  /*73c0*/  MUFU.TANH R104, R104 ;  /* 0x0000006800687308 */ /* 0x000f220000002400 */
[----:B------:R-:W-:Y:S01]  /*73d0*/  UMOV UR33, 0xc0000010 ;  /* 0xc000001000217882 */ /* 0x000fe20000000000 */
[----:B------:R-:W-:Y:S01]  /*73e0*/  UMOV UR35, 0x80000020 ;  /* 0x8000002000237882 */ /* 0x000fe20000000000 */
[----:B---3--:R-:W-:Y:S02]  /*73f0*/  FMNMX.FTZ R132, R116, R131, !PT ;  /* 0x0000008374847209 */ /* 0x008fe40007810000 */
[----:B--2---:R-:W-:Y:S02]  /*7400*/  SHF.R.U32.HI R153, RZ, 0x7, R154 ;  /* 0x00000007ff997819 */ /* 0x004fe4000001169a */
[----:B------:R-:W-:Y:S01]  /*7410*/  ISETP.GE.U32.AND P2, PT, R154, 0x180, PT ;  /* 0x000001809a00780c */ /* 0x000fe20003f46070 */
[----:B------:R-:W2:Y:S01]  /*7420*/  MUFU.TANH R105, R105 ;  /* 0x0000006900697308 */ /* 0x000ea20000002400 */
[----:B-1----:R-:W-:-:S07]  /*7430*/  FMNMX.FTZ R131, R117, R132, !PT ;  /* 0x0000008475837209 */ /* 0x002fce0007810000 */
[----:B------:R-:W1:Y:S01]  /*7440*/  MUFU.TANH R108, R108 ;  /* 0x0000006c006c7308 */ /* 0x000e620000002400 */
[----:B----4-:R-:W-:-:S07]  /*7450*/  FMNMX.FTZ R132, R104, R131, !PT ;  /* 0x0000008368847209 */ /* 0x010fce0007810000 */
        /* <DEDUP_REMOVED lines=19> */
[----:B--2---:R-:W-:Y:S01]  /*7590*/  FMNMX.FTZ R132, R92, R131, !PT ;  /* 0x000000835c847209 */ /* 0x004fe20007810000 */
[----:B------:R-:W-:Y:S02]  /*75a0*/  WARPGROUP.DEPBAR.LE gsb0, 0x0 ;  /* 0x00008000000079c5 */ /* 0x000fe40000010000 */
[----:B------:R-:W-:-:S04]  /*75b0*/  WARPGROUP.ARRIVE ;  /* 0x00000000000079c5 */ /* 0x000fc80000000000 */
[----:B------:R-:W2:Y:S01]  /*75c0*/  MUFU.TANH R81, R81 ;  /* 0x0000005100517308 */ /* 0x000ea20000002400 */
[----:B-1----:R-:W-:Y:S01]  /*75d0*/  FMNMX.FTZ R131, R93, R132, !PT ;  /* 0x000000845d837209 */ /* 0x002fe20007810000 */
[----:B------:R-:W-:Y:S01]  /*75e0*/  HGMMA.64x96x16.F32.BF16 R24, gdesc[UR32].tnspB, R24, gsb0 ;  /* 0x41600000201879f0 */ /* 0x000fe20008001818 */
[----:B------:R-:W-:Y:S02]  /*75f0*/  UIADD3 UR32, UR4, 0x480, URZ ;  /* 0x0000048004207890 */ /* 0x000fe4000fffe03f */
[----:B------:R-:W-:Y:S01]  /*7600*/  UIADD3 UR34, UR7, 0xc0, URZ ;  /* 0x000000c007227890 */ /* 0x000fe2000fffe03f */
[----:B------:R-:W-:Y:S01]  /*7610*/  UMOV UR33, 0xc0000010 ;  /* 0xc000001000217882 */ /* 0x000fe20000000000 */
[----:B------:R-:W-:Y:S01]  /*7620*/  UMOV UR35, 0x80000020 ;  /* 0x8000002000237882 */ /* 0x000fe20000000000 */
        /* <DEDUP_REMOVED lines=15> */
[----:B--2---:R-:W-:-:S05]  /*7720*/  FMNMX.FTZ R132, R77, R132, !PT ;  /* 0x000000844d847209 */ /* 0x004fca0007810000 */
[----:B------:R-:W2:Y:S02]  /*7730*/  SHFL.BFLY PT, R131, R132, 0x2, 0x1f ;  /* 0x0c401f0084837f89 */ /* 0x000ea400000e0000 */
[----:B------:R-:W4:Y:S01]  /*7740*/  MUFU.TANH R13, R13 ;  /* 0x0000000d000d7308 */ /* 0x000f220000002400 */
[----:B-1----:R-:W-:-:S07]  /*7750*/  FMNMX.FTZ R135, R9, R6, !PT ;  /* 0x0000000609877209 */ /* 0x002fce0007810000 */
[----:B------:R-:W1:Y:S01]  /*7760*/  MUFU.TANH R14, R14 ;  /* 0x0000000e000e7308 */ /* 0x000e620000002400 */
[----:B---3--:R-:W-:-:S07]  /*7770*/  FMNMX.FTZ R136, R10, R135, !PT ;  /* 0x000000870a887209 */ /* 0x008fce0007810000 */
[----:B------:R-:W3:Y:S01]  /*7780*/  MUFU.TANH R21, R21 ;  /* 0x0000001500157308 */ /* 0x000ee20000002400 */
[----:B--2---:R-:W-:Y:S01]  /*7790*/  FMNMX.FTZ R133, R132, R131, !PT ;  /* 0x0000008384857209 */ /* 0x004fe20007810000 */
[----:B------:R-:W-:Y:S01]  /*77a0*/  FMUL.FTZ R131, R74, UR5 ;  /* 0x000000054a837c20 */ /* 0x000fe20008410000 */
[----:B------:R-:W-:Y:S01]  /*77b0*/  FMUL.FTZ R132, R75, UR5 ;  /* 0x000000054b847c20 */ /* 0x000fe20008410000 */
[----:B------:R-:W2:Y:S04]  /*77c0*/  LDC R74, c[0x0][0x988] ;  /* 0x00026200ff4a7b82 */ /* 0x000ea80000000800 */
[----:B------:R-:W5:Y:S01]  /*77d0*/  MUFU.TANH R22, R22 ;  /* 0x0000001600167308 */ /* 0x000f620000002400 */
[----:B------:R-:W4:Y:S01]  /*77e0*/  SHFL.BFLY PT, R134, R133, 0x1, 0x1f ;  /* 0x0c201f0085867f89 */ /* 0x000f2200000e0000 */
[----:B------:R-:W-:-:S02]  /*77f0*/  WARPGROUP.DEPBAR.LE gsb0, 0x0 ;  /* 0x00008000000079c5 */ /* 0x000fc40000010000 */
[----:B------:R-:W-:-:S04]  /*7800*/  WARPGROUP.ARRIVE ;  /* 0x00000000000079c5 */ /* 0x000fc80000000000 */
[----:B------:R-:W5:Y:S02]  /*7810*/  MUFU.TANH R129, R129 ;  /* 0x0000008100817308 */ /* 0x000f640000002400 */
[----:B------:R-:W-:Y:S01]  /*7820*/  HGMMA.64x96x16.F32.BF16 R24, gdesc[UR32].tnspB, R24, gsb0 ;  /* 0x41600000201879f0 */ /* 0x000fe20008001818 */
[----:B------:R-:W-:Y:S02]  /*7830*/  UIADD3 UR32, UR4, 0x600, URZ ;  /* 0x0000060004207890 */ /* 0x000fe4000fffe03f */
[----:B------:R-:W-:-:S03]  /*7840*/  UIADD3 UR34, UR7, 0x100, URZ ;  /* 0x0000010007227890 */ /* 0x000fc6000fffe03f */
[----:B------:R-:W5:Y:S01]  /*7850*/  MUFU.TANH R130, R130 ;  /* 0x0000008200827308 */ /* 0x000f620000002400 */
[----:B------:R-:W-:Y:S01]  /*7860*/  UMOV UR33, 0xc0000010 ;  /* 0xc000001000217882 */ /* 0x000fe20000000000 */
[----:B------:R-:W-:Y:S01]  /*7870*/  UMOV UR35, 0x80000020 ;  /* 0x8000002000237882 */ /* 0x000fe20000000000 */
[----:B----4-:R-:W-:-:S05]  /*7880*/  FMNMX.FTZ R75, R133, R134, !PT ;  /* 0x00000086854b7209 */ /* 0x010fca0007810000 */
[----:B------:R-:W4:Y:S01]  /*7890*/  MUFU.TANH R122, R122 ;  /* 0x0000007a007a7308 */ /* 0x000f220000002400 */
[C---:B--2---:R-:W-:Y:S01]  /*78a0*/  FMUL.FTZ R133, R75.reuse, R74 ;  /* 0x0000004a4b857220 */ /* 0x044fe20000410000 */
[----:B------:R-:W-:-:S03]  /*78b0*/  FADD.FTZ R5, -R75, R5 ;  /* 0x000000054b057221 */ /* 0x000fc60000010100 */
[-CC-:B------:R-:W-:Y:S01]  /*78c0*/  FFMA.FTZ R134, R12, R74.reuse, -R133.reuse ;  /* 0x0000004a0c867223 */ /* 0x180fe20000010885 */
[-CC-:B------:R-:W-:Y:S01]  /*78d0*/  FFMA.FTZ R12, R15, R74.reuse, -R133.reuse ;  /* 0x0000004a0f0c7223 */ /* 0x180fe20000010885 */
[-CC-:B------:R-:W-:Y:S01]  /*78e0*/  FFMA.FTZ R15, R20, R74.reuse, -R133.reuse ;  /* 0x0000004a140f7223 */ /* 0x180fe20000010885 */
[--C-:B------:R-:W-:Y:S01]  /*78f0*/  FFMA.FTZ R20, R23, R74, -R133.reuse ;  /* 0x0000004a17147223 */ /* 0x100fe20000010885 */
[----:B------:R-:W-:Y:S01]  /*7900*/  FMNMX.FTZ R23, R13, R136, !PT ;  /* 0x000000880d177209 */ /* 0x000fe20007810000 */
[-CC-:B------:R-:W-:Y:S01]  /*7910*/  FFMA.FTZ R136, R128, R74.reuse, -R133.reuse ;  /* 0x0000004a80887223 */ /* 0x180fe20000010885 */
[----:B------:R-:W2:Y:S01]  /*7920*/  MUFU.TANH R123, R123 ;  /* 0x0000007b007b7308 */ /* 0x000ea20000002400 */
[-CC-:B------:R-:W-:Y:S01]  /*7930*/  FFMA.FTZ R7, R7, R74.reuse, -R133.reuse ;  /* 0x0000004a07077223 */ /* 0x180fe20000010885 */
[----:B-1----:R-:W-:Y:S01]  /*7940*/  FMNMX.FTZ R128, R14, R23, !PT ;  /* 0x000000170e807209 */ /* 0x002fe20007810000 */
[-CC-:B------:R-:W-:Y:S01]  /*7950*/  FFMA.FTZ R8, R8, R74.reuse, -R133.reuse ;  /* 0x0000004a08087223 */ /* 0x180fe20000010885 */
[-CC-:B------:R-:W-:Y:S01]  /*7960*/  FFMA.FTZ R11, R11, R74.reuse, -R133.reuse ;  /* 0x0000004a0b0b7223 */ /* 0x180fe20000010885 */
[--C-:B------:R-:W-:Y:S01]  /*7970*/  FFMA.FTZ R120, R120, R74, -R133.reuse ;  /* 0x0000004a78787223 */ /* 0x100fe20000010885 */
[----:B---3--:R-:W-:Y:S01]  /*7980*/  FMNMX.FTZ R135, R21, R128, !PT ;  /* 0x0000008015877209 */ /* 0x008fe20007810000 */
[-CC-:B------:R-:W-:Y:S01]  /*7990*/  FFMA.FTZ R121, R121, R74.reuse, -R133.reuse ;  /* 0x0000004a79797223 */ /* 0x180fe20000010885 */
[----:B------:R-:W1:Y:S01]  /*79a0*/  MUFU.TANH R126, R126 ;  /* 0x0000007e007e7308 */ /* 0x000e620000002400 */
[-CC-:B------:R-:W-:Y:S01]  /*79b0*/  FFMA.FTZ R124, R124, R74.reuse, -R133.reuse ;  /* 0x0000004a7c7c7223 */ /* 0x180fe20000010885 */
[----:B-----5:R-:W-:Y:S01]  /*79c0*/  FMNMX.FTZ R128, R22, R135, !PT ;  /* 0x0000008716807209 */ /* 0x020fe20007810000 */
[-CC-:B------:R-:W-:Y:S01]  /*79d0*/  FFMA.FTZ R125, R125, R74.reuse, -R133.reuse ;  /* 0x0000004a7d7d7223 */ /* 0x180fe20000010885 */
[-CC-:B------:R-:W-:Y:S01]  /*79e0*/  FFMA.FTZ R112, R112, R74.reuse, -R133.reuse ;  /* 0x0000004a70707223 */ /* 0x180fe20000010885 */
[--C-:B------:R-:W-:Y:S01]  /*79f0*/  FFMA.FTZ R113, R113, R74, -R133.reuse ;  /* 0x0000004a71717223 */ /* 0x100fe20000010885 */
[----:B------:R-:W-:Y:S01]  /*7a00*/  FMNMX.FTZ R135, R129, R128, !PT ;  /* 0x0000008081877209 */ /* 0x000fe20007810000 */
[-CC-:B------:R-:W-:Y:S01]  /*7a10*/  FFMA.FTZ R116, R116, R74.reuse, -R133.reuse ;  /* 0x0000004a74747223 */ /* 0x180fe20000010885 */
[----:B------:R-:W3:Y:S01]  /*7a20*/  MUFU.TANH R127, R127 ;  /* 0x0000007f007f7308 */ /* 0x000ee20000002400 */
[-CC-:B------:R-:W-:Y:S01]  /*7a30*/  FFMA.FTZ R117, R117, R74.reuse, -R133.reuse ;  /* 0x0000004a75757223 */ /* 0x180fe20000010885 */
[----:B------:R-:W-:Y:S01]  /*7a40*/  FMNMX.FTZ R135, R130, R135, !PT ;  /* 0x0000008782877209 */ /* 0x000fe20007810000 */
[-CC-:B------:R-:W-:Y:S01]  /*7a50*/  FFMA.FTZ R104, R104, R74.reuse, -R133.reuse ;  /* 0x0000004a68687223 */ /* 0x180fe20000010885 */
[-CC-:B------:R-:W-:Y:S01]  /*7a60*/  FFMA.FTZ R105, R105, R74.reuse, -R133.reuse ;  /* 0x0000004a69697223 */ /* 0x180fe20000010885 */
[-CC-:B------:R-:W-:Y:S01]  /*7a70*/  FFMA.FTZ R108, R108, R74.reuse, -R133.reuse ;  /* 0x0000004a6c6c7223 */ /* 0x180fe20000010885 */
[----:B----4-:R-:W-:Y:S01]  /*7a80*/  FMNMX.FTZ R128, R122, R135, !PT ;  /* 0x000000877a807209 */ /* 0x010fe20007810000 */
[-CC-:B------:R-:W-:Y:S01]  /*7a90*/  FFMA.FTZ R109, R109, R74.reuse, -R133.reuse ;  /* 0x0000004a6d6d7223 */ /* 0x180fe20000010885 */
[----:B------:R-:W4:Y:S01]  /*7aa0*/  MUFU.TANH R114, R114 ;  /* 0x0000007200727308 */ /* 0x000f220000002400 */
[--C-:B------:R-:W-:Y:S01]  /*7ab0*/  FFMA.FTZ R96, R96, R74, -R133.reuse ;  /* 0x0000004a60607223 */ /* 0x100fe20000010885 */
[----:B--2---:R-:W-:Y:S01]  /*7ac0*/  FMNMX.FTZ R135, R123, R128, !PT ;  /* 0x000000807b877209 */ /* 0x004fe20007810000 */
[-CC-:B------:R-:W-:Y:S01]  /*7ad0*/  FFMA.FTZ R97, R97, R74.reuse, -R133.reuse ;  /* 0x0000004a61617223 */ /* 0x180fe20000010885 */
[-CC-:B------:R-:W-:Y:S01]  /*7ae0*/  FFMA.FTZ R100, R100, R74.reuse, -R133.reuse ;  /* 0x0000004a64647223 */ /* 0x180fe20000010885 */
[-CC-:B------:R-:W-:Y:S01]  /*7af0*/  FFMA.FTZ R101, R101, R74.reuse, -R133.reuse ;  /* 0x0000004a65657223 */ /* 0x180fe20000010885 */
[----:B-1----:R-:W-:Y:S01]  /*7b00*/  FMNMX.FTZ R128, R126, R135, !PT ;  /* 0x000000877e807209 */ /* 0x002fe20007810000 */
[-CC-:B------:R-:W-:Y:S01]  /*7b10*/  FFMA.FTZ R88, R88, R74.reuse, -R133.reuse ;  /* 0x0000004a58587223 */ /* 0x180fe20000010885 */
[----:B------:R-:W1:Y:S01]  /*7b20*/  MUFU.TANH R115, R115 ;  /* 0x0000007300737308 */ /* 0x000e620000002400 */
[--C-:B------:R-:W-:Y:S01]  /*7b30*/  FFMA.FTZ R89, R89, R74, -R133.reuse ;  /* 0x0000004a59597223 */ /* 0x100fe20000010885 */
[----:B---3--:R-:W-:Y:S01]  /*7b40*/  FMNMX.FTZ R135, R127, R128, !PT ;  /* 0x000000807f877209 */ /* 0x008fe20007810000 */
[-CC-:B------:R-:W-:Y:S01]  /*7b50*/  FFMA.FTZ R92, R92, R74.reuse, -R133.reuse ;  /* 0x0000004a5c5c7223 */ /* 0x180fe20000010885 */
[-CC-:B------:R-:W-:Y:S01]  /*7b60*/  FFMA.FTZ R93, R93, R74.reuse, -R133.reuse ;  /* 0x0000004a5d5d7223 */ /* 0x180fe20000010885 */
[-CC-:B------:R-:W-:Y:S01]  /*7b70*/  FFMA.FTZ R80, R80, R74.reuse, -R133.reuse ;  /* 0x0000004a50507223 */ /* 0x180fe20000010885 */
[-CC-:B------:R-:W-:Y:S01]  /*7b80*/  FFMA.FTZ R81, R81, R74.reuse, -R133.reuse ;  /* 0x0000004a51517223 */ /* 0x180fe20000010885 */
[-CC-:B------:R-:W-:Y:S01]  /*7b90*/  FFMA.FTZ R84, R84, R74.reuse, -R133.reuse ;  /* 0x0000004a54547223 */ /* 0x180fe20000010885 */
[----:B------:R-:W2:Y:S01]  /*7ba0*/  MUFU.TANH R118, R118 ;  /* 0x0000007600767308 */ /* 0x000ea20000002400 */
[----:B----4-:R-:W-:Y:S01]  /*7bb0*/  FMNMX.FTZ R128, R114, R135, !PT ;  /* 0x0000008772807209 */ /* 0x010fe20007810000 */
[-CC-:B------:R-:W-:Y:S01]  /*7bc0*/  FFMA.FTZ R85, R85, R74.reuse, -R133.reuse ;  /* 0x0000004a55557223 */ /* 0x180fe20000010885 */
[-CC-:B------:R-:W-:Y:S01]  /*7bd0*/  FFMA.FTZ R72, R72, R74.reuse, -R133.reuse ;  /* 0x0000004a48487223 */ /* 0x180fe20000010885 */
[-C--:B------:R-:W-:Y:S01]  /*7be0*/  FFMA.FTZ R76, R76, R74.reuse, -R133 ;  /* 0x0000004a4c4c7223 */ /* 0x080fe20000010885 */
[----:B------:R-:W-:-:S03]  /*7bf0*/  FMUL.FTZ R5, R5, R74 ;  /* 0x0000004a05057220 */ /* 0x000fc60000410000 */
        /* <DEDUP_REMOVED lines=8> */
[----:B------:R-:W-:Y:S02]  /*7c80*/  WARPGROUP.DEPBAR.LE gsb0, 0x0 ;  /* 0x00008000000079c5 */ /* 0x000fe40000010000 */
[----:B------:R-:W-:-:S04]  /*7c90*/  WARPGROUP.ARRIVE ;  /* 0x00000000000079c5 */ /* 0x000fc80000000000 */
[----:B------:R-:W1:Y:S01]  /*7ca0*/  MUFU.TANH R111, R111 ;  /* 0x0000006f006f7308 */ /* 0x000e620000002400 */
[----:B--2---:R-:W-:Y:S01]  /*7cb0*/  FMNMX.FTZ R135, R107, R128, !PT ;  /* 0x000000806b877209 */ /* 0x004fe20007810000 */
[----:B------:R-:W-:Y:S01]  /*7cc0*/  HGMMA.64x96x16.F32.BF16 R24, gdesc[UR32].tnspB, R24, gsb0 ;  /* 0x41600000201879f0 */ /* 0x000fe20008001818 */
[----:B------:R-:W-:Y:S02]  /*7cd0*/  UIADD3 UR32, UR4, 0x780, URZ ;  /* 0x0000078004207890 */ /* 0x000fe4000fffe03f */
[----:B------:R-:W-:Y:S01]  /*7ce0*/  UIADD3 UR34, UR7, 0x140, URZ ;  /* 0x0000014007227890 */ /* 0x000fe2000fffe03f */
[----:B------:R-:W-:Y:S01]  /*7cf0*/  UMOV UR33, 0xc0000010 ;  /* 0xc000001000217882 */ /* 0x000fe20000000000 */
[----:B------:R-:W-:Y:S01]  /*7d00*/  UMOV UR35, 0x80000020 ;  /* 0x8000002000237882 */ /* 0x000fe20000000000 */
[----:B------:R-:W2:Y:S01]  /*7d10*/  MUFU.TANH R98, R98 ;  /* 0x0000006200627308 */ /* 0x000ea20000002400 */
[----:B---3--:R-:W-:-:S04]  /*7d20*/  FMNMX.FTZ R128, R110, R135, !PT ;  /* 0x000000876e807209 */ /* 0x008fc80007810000 */
[----:B-1----:R-:W-:-:S03]  /*7d30*/  FMNMX.FTZ R135, R111, R128, !PT ;  /* 0x000000806f877209 */ /* 0x002fc60007810000 */
[----:B------:R-:W1:Y:S08]  /*7d40*/  MUFU.TANH R99, R99 ;  /* 0x0000006300637308 */ /* 0x000e700000002400 */
        /* <DEDUP_REMOVED lines=26> */
[----:B---3--:R-:W-:Y:S01]  /*7ef0*/  FMNMX.FTZ R128, R87, R128, !PT ;  /* 0x0000008057807209 */ /* 0x008fe20007810000 */
[----:B------:R-:W-:Y:S02]  /*7f00*/  UIADD3 UR34, UR7, 0x180, URZ ;  /* 0x0000018007227890 */ /* 0x000fe4000fffe03f */
[----:B------:R-:W1:Y:S01]  /*7f10*/  MUFU.TANH R132, R132 ;  /* 0x0000008400847308 */ /* 0x000e620000002400 */
[----:B------:R-:W-:Y:S01]  /*7f20*/  UMOV UR33, 0xc0000010 ;  /* 0xc000001000217882 */ /* 0x000fe20000000000 */
[----:B------:R-:W-:-:S06]  /*7f30*/  UMOV UR35, 0x80000020 ;  /* 0x8000002000237882 */ /* 0x000fcc0000000000 */
[----:B------:R-:W3:Y:S01]  /*7f40*/  MUFU.TANH R78, R78 ;  /* 0x0000004e004e7308 */ /* 0x000ee20000002400 */
[----:B--2---:R-:W-:-:S07]  /*7f50*/  FMNMX.FTZ R135, R131, R128, !PT ;  /* 0x0000008083877209 */ /* 0x004fce0007810000 */
[----:B------:R-:W2:Y:S01]  /*7f60*/  MUFU.TANH R79, R79 ;  /* 0x0000004f004f7308 */ /* 0x000ea20000002400 */
[----:B-1----:R-:W-:-:S07]  /*7f70*/  FMNMX.FTZ R135, R132, R135, !PT ;  /* 0x0000008784877209 */ /* 0x002fce0007810000 */
[----:B------:R1:W-:Y:S01]  /*7f80*/  MUFU.EX2 R23, R136 ;  /* 0x0000008800177308 */ /* 0x0003e20000000800 */
[----:B---3--:R-:W-:-:S07]  /*7f90*/  FMNMX.FTZ R128, R78, R135, !PT ;  /* 0x000000874e807209 */ /* 0x008fce0007810000 */
[----:B------:R-:W-:Y:S01]  /*7fa0*/  MUFU.EX2 R5, R5 ;  /* 0x0000000500057308 */ /* 0x000fe20000000800 */
[----:B--2---:R-:W-:-:S05]  /*7fb0*/  FMNMX.FTZ R128, R79, R128, !PT ;  /* 0x000000804f807209 */ /* 0x004fca0007810000 */
[----:B------:R-:W2:Y:S02]  /*7fc0*/  SHFL.BFLY PT, R135, R128, 0x2, 0x1f ;  /* 0x0c401f0080877f89 */ /* 0x000ea400000e0000 */
[----:B------:R-:W-:Y:S08]  /*7fd0*/  MUFU.EX2 R7, R7 ;  /* 0x0000000700077308 */ /* 0x000ff00000000800 */
[----:B------:R-:W-:Y:S08]  /*7fe0*/  MUFU.EX2 R8, R8 ;  /* 0x0000000800087308 */ /* 0x000ff00000000800 */
[----:B------:R-:W-:Y:S01]  /*7ff0*/  MUFU.EX2 R11, R11 ;  /* 0x0000000b000b7308 */ /* 0x000fe20000000800 */
[----:B--2---:R-:W-:Y:S01]  /*8000*/  FMNMX.FTZ R135, R128, R135, !PT ;  /* 0x0000008780877209 */ /* 0x004fe20007810000 */
[----:B------:R-:W-:-:S06]  /*8010*/  FFMA.FTZ R128, R73, R74, -R133 ;  /* 0x0000004a49807223 */ /* 0x000fcc0000010885 */
[----:B------:R-:W-:Y:S01]  /*8020*/  MUFU.EX2 R134, R134 ;  /* 0x0000008600867308 */ /* 0x000fe20000000800 */
[----:B-1----:R-:W1:Y:S07]  /*8030*/  SHFL.BFLY PT, R136, R135, 0x1, 0x1f ;  /* 0x0c201f0087887f89 */ /* 0x002e6e00000e0000 */
[----:B------:R-:W-:Y:S08]  /*8040*/  MUFU.EX2 R12, R12 ;  /* 0x0000000c000c7308 */ /* 0x000ff00000000800 */
[----:B------:R-:W-:Y:S08]  /*8050*/  MUFU.EX2 R15, R15 ;  /* 0x0000000f000f7308 */ /* 0x000ff00000000800 */
[----:B------:R-:W-:Y:S01]  /*8060*/  MUFU.EX2 R20, R20 ;  /* 0x0000001400147308 */ /* 0x000fe20000000800 */
[----:B-1----:R-:W-:Y:S01]  /*8070*/  FMNMX.FTZ R73, R135, R136, !PT ;  /* 0x0000008887497209 */ /* 0x002fe20007810000 */
[----:B------:R-:W-:-:S04]  /*8080*/  FFMA.FTZ R136, R77, R74, -R133 ;  /* 0x0000004a4d887223 */ /* 0x000fc80000010885 */
[CC--:B------:R-:W-:Y:S01]  /*8090*/  FMUL.FTZ R133, R73.reuse, R74.reuse ;  /* 0x0000004a49857220 */ /* 0x0c0fe20000410000 */
[----:B------:R-:W-:Y:S01]  /*80a0*/  FADD.FTZ R77, -R73, R6 ;  /* 0x00000006494d7221 */ /* 0x000fe20000010100 */
[----:B------:R-:W-:Y:S02]  /*80b0*/  WARPGROUP.DEPBAR.LE gsb0, 0x0 ;  /* 0x00008000000079c5 */ /* 0x000fe40000010000 */
[----:B------:R-:W-:Y:S01]  /*80c0*/  WARPGROUP.ARRIVE ;  /* 0x00000000000079c5 */ /* 0x000fe20000000000 */
[-CC-:B------:R-:W-:Y:S01]  /*80d0*/  FFMA.FTZ R137, R22, R74.reuse, -R133.reuse ;  /* 0x0000004a16897223 */ /* 0x180fe20000010885 */
[-C--:B------:R-:W-:Y:S01]  /*80e0*/  FMUL.FTZ R77, R77, R74.reuse ;  /* 0x0000004a4d4d7220 */ /* 0x080fe20000410000 */
[-CC-:B------:R-:W-:Y:S01]  /*80f0*/  FFMA.FTZ R9, R9, R74.reuse, -R133.reuse ;  /* 0x0000004a09097223 */ /* 0x180fe20000010885 */
[-CC-:B------:R-:W-:Y:S01]  /*8100*/  FFMA.FTZ R22, R114, R74.reuse, -R133.reuse ;  /* 0x0000004a72167223 */ /* 0x180fe20000010885 */
[-CC-:B------:R-:W-:Y:S01]  /*8110*/  FFMA.FTZ R114, R115, R74.reuse, -R133.reuse ;  /* 0x0000004a73727223 */ /* 0x180fe20000010885 */
[----:B------:R-:W-:Y:S01]  /*8120*/  HGMMA.64x96x16.F32.BF16 R24, gdesc[UR32].tnspB, R24, gsb0 ;  /* 0x41600000201879f0 */ /* 0x000fe20008001818 */
[----:B------:R-:W-:Y:S01]  /*8130*/  UIADD3 UR32, UR4, 0xa80, URZ ;  /* 0x00000a8004207890 */ /* 0x000fe2000fffe03f */
[-CC-:B------:R-:W-:Y:S01]  /*8140*/  FFMA.FTZ R115, R118, R74.reuse, -R133.reuse ;  /* 0x0000004a76737223 */ /* 0x180fe20000010885 */
[----:B------:R-:W-:Y:S01]  /*8150*/  UIADD3 UR34, UR7, 0x1c0, URZ ;  /* 0x000001c007227890 */ /* 0x000fe2000fffe03f */
[-CC-:B------:R-:W-:Y:S01]  /*8160*/  FFMA.FTZ R135, R10, R74.reuse, -R133.reuse ;  /* 0x0000004a0a877223 */ /* 0x180fe20000010885 */
[----:B------:R-:W-:Y:S01]  /*8170*/  UMOV UR33, 0xc0000010 ;  /* 0xc000001000217882 */ /* 0x000fe20000000000 */
[----:B------:R-:W-:Y:S01]  /*8180*/  UMOV UR35, 0x80000020 ;  /* 0x8000002000237882 */ /* 0x000fe20000000000 */
[-CC-:B------:R-:W-:Y:S01]  /*8190*/  FFMA.FTZ R118, R119, R74.reuse, -R133.reuse ;  /* 0x0000004a77767223 */ /* 0x180fe20000010885 */
[----:B------:R-:W-:Y:S01]  /*81a0*/  FFMA.FTZ R10, R13, R74, -R133 ;  /* 0x0000004a0d0a7223 */ /* 0x000fe20000010885 */
[----:B------:R-:W-:-:S02]  /*81b0*/  IMAD.U32 R119, RZ, RZ, UR38 ;  /* 0x00000026ff777e24 */ /* 0x000fc4000f8e00ff */
[-CC-:B------:R-:W-:Y:S01]  /*81c0*/  FFMA.FTZ R13, R21, R74.reuse, -R133.reuse ;  /* 0x0000004a150d7223 */ /* 0x180fe20000010885 */
[----:B------:R-:W-:Y:S01]  /*81d0*/  MUFU.EX2 R77, R77 ;  /* 0x0000004d004d7308 */ /* 0x000fe20000000800 */
[-CC-:B------:R-:W-:Y:S01]  /*81e0*/  FFMA.FTZ R21, R106, R74.reuse, -R133.reuse ;  /* 0x0000004a6a157223 */ /* 0x180fe20000010885 */
[-CC-:B------:R-:W-:Y:S01]  /*81f0*/  FFMA.FTZ R106, R107, R74.reuse, -R133.reuse ;  /* 0x0000004a6b6a7223 */ /* 0x180fe20000010885 */
[-CC-:B------:R-:W-:Y:S01]  /*8200*/  FFMA.FTZ R107, R110, R74.reuse, -R133.reuse ;  /* 0x0000004a6e6b7223 */ /* 0x180fe20000010885 */
[----:B------:R-:W-:Y:S01]  /*8210*/  @!P1 LEA R110, R119, UR39, 0x3 ;  /* 0x00000027776e9c11 */ /* 0x000fe2000f8e18ff */
[-CC-:B------:R-:W-:Y:S01]  /*8220*/  FFMA.FTZ R14, R14, R74.reuse, -R133.reuse ;  /* 0x0000004a0e0e7223 */ /* 0x180fe20000010885 */
[-CC-:B------:R-:W-:Y:S01]  /*8230*/  FFMA.FTZ R119, R111, R74.reuse, -R133.reuse ;  /* 0x0000004a6f777223 */ /* 0x180fe20000010885 */
[-CC-:B------:R-:W-:Y:S01]  /*8240*/  FFMA.FTZ R129, R129, R74.reuse, -R133.reuse ;  /* 0x0000004a81817223 */ /* 0x180fe20000010885 */
[----:B------:R-:W1:Y:S01]  /*8250*/  MUFU.EX2 R9, R9 ;  /* 0x0000000900097308 */ /* 0x000e620000000800 */
[----:B------:R-:W-:Y:S01]  /*8260*/  @!P1 IADD3 R110, R110, 0x31c40, RZ ;  /* 0x00031c406e6e9810 */ /* 0x000fe20007ffe0ff */
[-CC-:B------:R-:W-:Y:S01]  /*8270*/  FFMA.FTZ R130, R130, R74.reuse, -R133.reuse ;  /* 0x0000004a82827223 */ /* 0x180fe20000010885 */
[-CC-:B------:R-:W-:Y:S01]  /*8280*/  FFMA.FTZ R98, R98, R74.reuse, -R133.reuse ;  /* 0x0000004a62627223 */ /* 0x180fe20000010885 */
[-CC-:B------:R-:W-:Y:S01]  /*8290*/  FFMA.FTZ R122, R122, R74.reuse, -R133.reuse ;  /* 0x0000004a7a7a7223 */ /* 0x180fe20000010885 */
[----:B------:R-:W-:Y:S01]  /*82a0*/  @!P1 PRMT R111, RZ, 0x654, R110 ;  /* 0x00000654ff6f9816 */ /* 0x000fe2000000006e */
[-CC-:B------:R-:W-:Y:S01]  /*82b0*/  FFMA.FTZ R138, R123, R74.reuse, -R133.reuse ;  /* 0x0000004a7b8a7223 */ /* 0x180fe20000010885 */
[-CC-:B------:R-:W-:Y:S01]  /*82c0*/  FFMA.FTZ R123, R126, R74.reuse, -R133.reuse ;  /* 0x0000004a7e7b7223 */ /* 0x180fe20000010885 */
[----:B------:R-:W-:Y:S01]  /*82d0*/  MUFU.EX2 R6, R136 ;  /* 0x0000008800067308 */ /* 0x000fe20000000800 */
[-CC-:B------:R-:W-:Y:S01]  /*82e0*/  FFMA.FTZ R126, R127, R74.reuse, -R133.reuse ;  /* 0x0000004a7f7e7223 */ /* 0x180fe20000010885 */
[----:B------:R-:W-:Y:S01]  /*82f0*/  FFMA.FTZ R103, R103, R74, -R133 ;  /* 0x0000004a67677223 */ /* 0x000fe20000010885 */
[----:B------:R-:W-:-:S02]  /*8300*/  IMAD.U32 R127, RZ, RZ, UR6 ;  /* 0x00000006ff7f7e24 */ /* 0x000fc4000f8e00ff */
[-CC-:B------:R-:W-:Y:S01]  /*8310*/  FFMA.FTZ R95, R95, R74.reuse, -R133.reuse ;  /* 0x0000004a5f5f7223 */ /* 0x180fe20000010885 */
[-CC-:B------:R-:W-:Y:S01]  /*8320*/  FFMA.FTZ R83, R83, R74.reuse, -R133.reuse ;  /* 0x0000004a53537223 */ /* 0x180fe20000010885 */
[-CC-:B------:R-:W-:Y:S01]  /*8330*/  FFMA.FTZ R86, R86, R74.reuse, -R133.reuse ;  /* 0x0000004a56567223 */ /* 0x180fe20000010885 */
[----:B------:R-:W-:Y:S01]  /*8340*/  FFMA.FTZ R87, R87, R74, -R133 ;  /* 0x0000004a57577223 */ /* 0x000fe20000010885 */
[----:B------:R2:W-:Y:S01]  /*8350*/  MUFU.EX2 R136, R10 ;  /* 0x0000000a00887308 */ /* 0x0005e20000000800 */
[----:B-1----:R-:W-:Y:S01]  /*8360*/  FFMA.FTZ R140, R77, R4, R9 ;  /* 0x000000044d8c7223 */ /* 0x002fe20000010009 */
[-CC-:B------:R-:W-:Y:S01]  /*8370*/  FFMA.FTZ R4, R99, R74.reuse, -R133.reuse ;  /* 0x0000004a63047223 */ /* 0x180fe20000010885 */
[----:B------:R-:W-:Y:S01]  /*8380*/  @!P1 LEA R127, R127, UR39, 0x3 ;  /* 0x000000277f7f9c11 */ /* 0x000fe2000f8e18ff */
[-CC-:B------:R-:W-:Y:S01]  /*8390*/  FFMA.FTZ R131, R131, R74.reuse, -R133.reuse ;  /* 0x0000004a83837223 */ /* 0x180fe20000010885 */
[-CC-:B------:R-:W-:Y:S01]  /*83a0*/  FFMA.FTZ R78, R78, R74.reuse, -R133.reuse ;  /* 0x0000004a4e4e7223 */ /* 0x180fe20000010885 */
[-CC-:B------:R-:W-:Y:S01]  /*83b0*/  FFMA.FTZ R79, R79, R74.reuse, -R133.reuse ;  /* 0x0000004a4f4f7223 */ /* 0x180fe20000010885 */
[----:B------:R-:W-:Y:S01]  /*83c0*/  FFMA.FTZ R132, R132, R74, -R133 ;  /* 0x0000004a84847223 */ /* 0x000fe20000010885 */
[----:B------:R-:W1:Y:S01]  /*83d0*/  MUFU.EX2 R135, R135 ;  /* 0x0000008700877308 */ /* 0x000e620000000800 */
[----:B--2---:R-:W-:Y:S01]  /*83e0*/  VIADD R10, R153, 0x9 ;  /* 0x00000009990a7836 */ /* 0x004fe20000000000 */
[----:B------:R-:W-:Y:S01]  /*83f0*/  UMOV UR6, UR38 ;  /* 0x0000002600067c82 */ /* 0x000fe20008000000 */
[----:B------:R-:W-:-:S03]  /*8400*/  @!P1 VIADD R127, R127, 0x31c60 ;  /* 0x00031c607f7f9836 */ /* 0x000fc60000000000 */
[----:B------:R-:W-:Y:S02]  /*8410*/  SEL R10, R10, 0x9, !P2 ;  /* 0x000000090a0a7807 */ /* 0x000fe40005000000 */
[----:B------:R-:W2:Y:S01]  /*8420*/  MUFU.EX2 R14, R14 ;  /* 0x0000000e000e7308 */ /* 0x000ea20000000800 */
[----:B------:R-:W-:Y:S02]  /*8430*/  @!P1 PRMT R127, RZ, 0x654, R127 ;  /* 0x00000654ff7f9816 */ /* 0x000fe4000000007f */
[C---:B------:R-:W-:Y:S01]  /*8440*/  ISETP.GT.AND P2, PT, R3.reuse, RZ, PT ;  /* 0x000000ff0300720c */ /* 0x040fe20003f44270 */
[----:B------:R-:W-:-:S04]  /*8450*/  VIADD R3, R3, 0xffffffff ;  /* 0xffffffff03037836 */ /* 0x000fc80000000000 */
[----:B------:R-:W3:Y:S01]  /*8460*/  MUFU.EX2 R13, R13 ;  /* 0x0000000d000d7308 */ /* 0x000ee20000000800 */
[C---:B-1----:R-:W-:Y:S01]  /*8470*/  FADD.FTZ R99, R135.reuse, R140 ;  /* 0x0000008c87637221 */ /* 0x042fe20000010000 */
[----:B------:R-:W-:-:S06]  /*8480*/  F2FP.BF16.F32.PACK_AB R9, R135, R9 ;  /* 0x000000098709723e */ /* 0x000fcc00000010ff */
[----:B------:R-:W1:Y:S08]  /*8490*/  MUFU.EX2 R137, R137 ;  /* 0x0000008900897308 */ /* 0x000e700000000800 */
[----:B------:R-:W4:Y:S08]  /*84a0*/  MUFU.EX2 R129, R129 ;  /* 0x0000008100817308 */ /* 0x000f300000000800 */
[----:B------:R-:W5:Y:S08]  /*84b0*/  MUFU.EX2 R130, R130 ;  /* 0x0000008200827308 */ /* 0x000f700000000800 */
[----:B------:R-:W5:Y:S08]  /*84c0*/  MUFU.EX2 R120, R120 ;  /* 0x0000007800787308 */ /* 0x000f700000000800 */
[----:B------:R-:W5:Y:S01]  /*84d0*/  MUFU.EX2 R122, R122 ;  /* 0x0000007a007a7308 */ /* 0x000f620000000800 */
[----:B------:R-:W-:-:S02]  /*84e0*/  WARPGROUP.DEPBAR.LE gsb0, 0x0 ;  /* 0x00008000000079c5 */ /* 0x000fc40000010000 */
[----:B------:R-:W-:-:S05]  /*84f0*/  WARPGROUP.ARRIVE ;  /* 0x00000000000079c5 */ /* 0x000fca0000000000 */
[----:B------:R-:W5:Y:S01]  /*8500*/  MUFU.EX2 R121, R121 ;  /* 0x0000007900797308 */ /* 0x000f620000000800 */
[----:B------:R-:W-:Y:S01]  /*8510*/  HGMMA.64x96x16.F32.BF16 R24, gdesc[UR32].tnspB, R24, gsb0 ;  /* 0x41600000201879f0 */ /* 0x000fe20008001818 */
[----:B------:R-:W-:Y:S02]  /*8520*/  UIADD3 UR32, UR4, 0xc00, URZ ;  /* 0x00000c0004207890 */ /* 0x000fe4000fffe03f */
[----:B------:R-:W-:Y:S01]  /*8530*/  UIADD3 UR34, UR7, 0x200, URZ ;  /* 0x0000020007227890 */ /* 0x000fe2000fffe03f */
[----:B------:R-:W-:Y:S01]  /*8540*/  UMOV UR33, 0xc0000010 ;  /* 0xc000001000217882 */ /* 0x000fe20000000000 */
[----:B------:R-:W-:Y:S02]  /*8550*/  UMOV UR35, 0x80000020 ;  /* 0x8000002000237882 */ /* 0x000fe40000000000 */
[----:B------:R-:W5:Y:S01]  /*8560*/  MUFU.EX2 R138, R138 ;  /* 0x0000008a008a7308 */ /* 0x000f620000000800 */
[----:B------:R-:W-:-:S07]  /*8570*/  UMOV UR7, UR60 ;  /* 0x0000003c00077c82 */ /* 0x000fce0008000000 */
[----:B------:R-:W5:Y:S08]  /*8580*/  MUFU.EX2 R124, R124 ;  /* 0x0000007c007c7308 */ /* 0x000f700000000800 */
[----:B------:R-:W5:Y:S08]  /*8590*/  MUFU.EX2 R123, R123 ;  /* 0x0000007b007b7308 */ /* 0x000f700000000800 */
[----:B------:R-:W5:Y:S08]  /*85a0*/  MUFU.EX2 R125, R125 ;  /* 0x0000007d007d7308 */ /* 0x000f700000000800 */
[----:B------:R-:W-:Y:S08]  /*85b0*/  MUFU.EX2 R110, R119 ;  /* 0x00000077006e7308 */ /* 0x000ff00000000800 */
        /* <DEDUP_REMOVED lines=8> */
[----:B------:R-:W-:-:S05]  /*8640*/  WARPGROUP.ARRIVE ;  /* 0x00000000000079c5 */ /* 0x000fca0000000000 */
[----:B------:R-:W5:Y:S01]  /*8650*/  MUFU.EX2 R117, R117 ;  /* 0x0000007500757308 */ /* 0x000f620000000800 */
[----:B------:R-:W-:Y:S07]  /*8660*/  HGMMA.64x96x16.F32.BF16 R24, gdesc[UR32].tnspB, R24, gsb0 ;  /* 0x41600000201879f0 */ /* 0x000fee0008001818 */
        /* <DEDUP_REMOVED lines=17> */
[----:B--2---:R-:W-:Y:S01]  /*8780*/  F2FP.BF16.F32.PACK_AB R10, R134, R11 ;  /* 0x0000000b860a723e */ /* 0x004fe200000010ff */
[-C--:B------:R-:W-:Y:S01]  /*8790*/  FMUL.FTZ R24, R24, R5.reuse ;  /* 0x0000000518187220 */ /* 0x080fe20000410000 */
[-C--:B------:R-:W-:Y:S01]  /*87a0*/  FMUL.FTZ R25, R25, R5.reuse ;  /* 0x0000000519197220 */ /* 0x080fe20000410000 */
[-C--:B------:R-:W-:Y:S01]  /*87b0*/  FMUL.FTZ R28, R28, R5.reuse ;  /* 0x000000051c1c7220 */ /* 0x080fe20000410000 */
[-C--:B------:R-:W-:Y:S01]  /*87c0*/  FMUL.FTZ R29, R29, R5.reuse ;  /* 0x000000051d1d7220 */ /* 0x080fe20000410000 */
[-C--:B------:R-:W-:Y:S01]  /*87d0*/  FMUL.FTZ R32, R32, R5.reuse ;  /* 0x0000000520207220 */ /* 0x080fe20000410000 */
[----:B---3--:R-:W-:Y:S01]  /*87e0*/  FFMA.FTZ R111, R5, R0, R7 ;  /* 0x00000000056f7223 */ /* 0x008fe20000010007 */
[----:B------:R2:W-:Y:S01]  /*87f0*/  @!P1 SYNCS.ARRIVE.TRANS64.RED.A1T0 RZ, [R127+URZ], RZ ;  /* 0x000000ff7fff99a7 */ /* 0x0005e2000810043f */
[----:B------:R3:W2:Y:S01]  /*8800*/  MUFU.EX2 R0, R98 ;  /* 0x0000006200007308 */ /* 0x0006a20000000800 */
[----:B------:R-:W-:Y:S01]  /*8810*/  FMUL.FTZ R33, R33, R5 ;  /* 0x0000000521217220 */ /* 0x000fe20000410000 */
[C---:B------:R-:W-:Y:S01]  /*8820*/  FADD.FTZ R142, R8.reuse, R111 ;  /* 0x0000006f088e7221 */ /* 0x040fe20000010000 */
[----:B------:R-:W-:Y:S01]  /*8830*/  F2FP.BF16.F32.PACK_AB R8, R8, R7 ;  /* 0x000000070808723e */ /* 0x000fe200000010ff */
[----:B------:R-:W-:Y:S01]  /*8840*/  FADD.FTZ R7, R136, R99 ;  /* 0x0000006388077221 */ /* 0x000fe20000010000 */
[----:B------:R-:W-:Y:S01]  /*8850*/  FFMA.FTZ R99, R102, R74, -R133 ;  /* 0x0000004a66637223 */ /* 0x000fe20000010885 */
[----:B------:R-:W-:Y:S01]  /*8860*/  FADD.FTZ R111, R11, R142 ;  /* 0x0000008e0b6f7221 */ /* 0x000fe20000010000 */
[C---:B------:R-:W-:Y:S01]  /*8870*/  F2FP.BF16.F32.PACK_AB R11, R14.reuse, R136 ;  /* 0x000000880e0b723e */ /* 0x040fe200000010ff */
[----:B------:R-:W-:Y:S01]  /*8880*/  MUFU.EX2 R89, R89 ;  /* 0x0000005900597308 */ /* 0x000fe20000000800 */
[----:B---3--:R-:W-:Y:S01]  /*8890*/  FADD.FTZ R98, R14, R7 ;  /* 0x000000070e627221 */ /* 0x008fe20000010000 */
[----:B------:R-:W-:Y:S01]  /*88a0*/  FADD.FTZ R111, R134, R111 ;  /* 0x0000006f866f7221 */ /* 0x000fe20000010000 */
[-CC-:B------:R-:W-:Y:S01]  /*88b0*/  FFMA.FTZ R7, R90, R74.reuse, -R133.reuse ;  /* 0x0000004a5a077223 */ /* 0x180fe20000010885 */
[-C--:B------:R-:W-:Y:S01]  /*88c0*/  FFMA.FTZ R14, R91, R74.reuse, -R133 ;  /* 0x0000004a5b0e7223 */ /* 0x080fe20000010885 */
[----:B------:R-:W-:Y:S01]  /*88d0*/  FADD.FTZ R98, R13, R98 ;  /* 0x000000620d627221 */ /* 0x000fe20000010000 */
[----:B------:R-:W-:Y:S01]  /*88e0*/  FADD.FTZ R90, R12, R111 ;  /* 0x0000006f0c5a7221 */ /* 0x000fe20000010000 */
[-CC-:B------:R-:W-:Y:S01]  /*88f0*/  FFMA.FTZ R91, R94, R74.reuse, -R133.reuse ;  /* 0x0000004a5e5b7223 */ /* 0x180fe20000010885 */
[----:B------:R-:W-:Y:S01]  /*8900*/  FFMA.FTZ R94, R82, R74, -R133 ;  /* 0x0000004a525e7223 */ /* 0x000fe20000010885 */
[----:B-1----:R-:W-:Y:S01]  /*8910*/  FADD.FTZ R98, R137, R98 ;  /* 0x0000006289627221 */ /* 0x002fe20000010000 */
[C---:B------:R-:W-:Y:S01]  /*8920*/  FADD.FTZ R111, R15.reuse, R90 ;  /* 0x0000005a0f6f7221 */ /* 0x040fe20000010000 */
[----:B------:R-:W-:Y:S01]  /*8930*/  F2FP.BF16.F32.PACK_AB R12, R15, R12 ;  /* 0x0000000c0f0c723e */ /* 0x000fe200000010ff */
[----:B------:R1:W-:Y:S01]  /*8940*/  MUFU.EX2 R90, R103 ;  /* 0x00000067005a7308 */ /* 0x0003e20000000800 */
[----:B------:R3:W-:Y:S01]  /*8950*/  STSM.16.M88.4 [R2+0x24300], R8 ;  /* 0x0243000802007844 */ /* 0x0007e20000000200 */
[----:B------:R-:W-:Y:S01]  /*8960*/  FADD.FTZ R102, R20, R111 ;  /* 0x0000006f14667221 */ /* 0x000fe20000010000 */
[----:B----4-:R-:W-:Y:S01]  /*8970*/  FADD.FTZ R111, R129, R98 ;  /* 0x00000062816f7221 */ /* 0x010fe20000010000 */
[----:B------:R-:W-:Y:S01]  /*8980*/  F2FP.BF16.F32.PACK_AB R13, R137, R13 ;  /* 0x0000000d890d723e */ /* 0x000fe200000010ff */
[-C--:B------:R-:W-:Y:S01]  /*8990*/  FMUL.FTZ R36, R36, R5.reuse ;  /* 0x0000000524247220 */ /* 0x080fe20000410000 */
[----:B------:R-:W-:Y:S01]  /*89a0*/  FADD.FTZ R119, R23, R102 ;  /* 0x0000006617777221 */ /* 0x000fe20000010000 */
[----:B-----5:R-:W-:Y:S01]  /*89b0*/  FADD.FTZ R111, R130, R111 ;  /* 0x0000006f826f7221 */ /* 0x020fe20000010000 */
[----:B------:R-:W4:Y:S01]  /*89c0*/  MUFU.EX2 R99, R99 ;  /* 0x0000006300637308 */ /* 0x000f220000000800 */
[-C--:B------:R-:W-:Y:S01]  /*89d0*/  FMUL.FTZ R37, R37, R5.reuse ;  /* 0x0000000525257220 */ /* 0x080fe20000410000 */
[----:B------:R-:W-:Y:S01]  /*89e0*/  FADD.FTZ R82, R120, R119 ;  /* 0x0000007778527221 */ /* 0x000fe20000010000 */
[----:B------:R-:W-:Y:S01]  /*89f0*/  FADD.FTZ R111, R122, R111 ;  /* 0x0000006f7a6f7221 */ /* 0x000fe20000010000 */
[C---:B------:R-:W-:Y:S01]  /*8a00*/  F2FP.BF16.F32.PACK_AB R120, R121.reuse, R120 ;  /* 0x000000787978723e */ /* 0x040fe200000010ff */
[-C--:B------:R-:W-:Y:S01]  /*8a10*/  FMUL.FTZ R40, R40, R5.reuse ;  /* 0x0000000528287220 */ /* 0x080fe20000410000 */
[----:B-1----:R-:W-:Y:S01]  /*8a20*/  FADD.FTZ R103, R121, R82 ;  /* 0x0000005279677221 */ /* 0x002fe20000010000 */
[C---:B------:R-:W-:Y:S01]  /*8a30*/  FADD.FTZ R98, R138.reuse, R111 ;  /* 0x0000006f8a627221 */ /* 0x040fe20000010000 */
[----:B------:R-:W1:Y:S01]  /*8a40*/  MUFU.EX2 R7, R7 ;  /* 0x0000000700077308 */ /* 0x000e620000000800 */
[----:B------:R-:W-:Y:S01]  /*8a50*/  F2FP.BF16.F32.PACK_AB R121, R138, R122 ;  /* 0x0000007a8a79723e */ /* 0x000fe200000010ff */
[----:B------:R-:W-:Y:S01]  /*8a60*/  FADD.FTZ R102, R124, R103 ;  /* 0x000000677c667221 */ /* 0x000fe20000010000 */
[----:B------:R-:W-:Y:S01]  /*8a70*/  FADD.FTZ R103, R123, R98 ;  /* 0x000000627b677221 */ /* 0x000fe20000010000 */
[----:B------:R-:W-:Y:S01]  /*8a80*/  F2FP.BF16.F32.PACK_AB R122, R125, R124 ;  /* 0x0000007c7d7a723e */ /* 0x000fe200000010ff */
[----:B------:R-:W-:Y:S01]  /*8a90*/  FMUL.FTZ R41, R41, R5 ;  /* 0x0000000529297220 */ /* 0x000fe20000410000 */
[----:B------:R-:W-:Y:S01]  /*8aa0*/  FADD.FTZ R111, R125, R102 ;  /* 0x000000667d6f7221 */ /* 0x000fe20000010000 */
[C---:B------:R-:W-:Y:S01]  /*8ab0*/  FADD.FTZ R103, R126.reuse, R103 ;  /* 0x000000677e677221 */ /* 0x040fe20000010000 */
[----:B------:R5:W1:Y:S01]  /*8ac0*/  MUFU.EX2 R82, R14 ;  /* 0x0000000e00527308 */ /* 0x000a620000000800 */
[----:B------:R-:W-:Y:S01]  /*8ad0*/  F2FP.BF16.F32.PACK_AB R123, R126, R123 ;  /* 0x0000007b7e7b723e */ /* 0x000fe200000010ff */
[----:B------:R-:W-:Y:S01]  /*8ae0*/  FADD.FTZ R98, R112, R111 ;  /* 0x0000006f70627221 */ /* 0x000fe20000010000 */
[----:B------:R-:W-:Y:S01]  /*8af0*/  FADD.FTZ R103, R22, R103 ;  /* 0x0000006716677221 */ /* 0x000fe20000010000 */
[C---:B------:R-:W-:Y:S01]  /*8b00*/  F2FP.BF16.F32.PACK_AB R112, R113.reuse, R112 ;  /* 0x000000707170723e */ /* 0x040fe200000010ff */
[----:B------:R-:W-:Y:S01]  /*8b10*/  FMUL.FTZ R44, R44, R5 ;  /* 0x000000052c2c7220 */ /* 0x000fe20000410000 */
[----:B------:R-:W-:Y:S01]  /*8b20*/  FADD.FTZ R15, R113, R98 ;  /* 0x00000062710f7221 */ /* 0x000fe20000010000 */
[----:B------:R-:W-:Y:S01]  /*8b30*/  FADD.FTZ R98, R114, R103 ;  /* 0x0000006772627221 */ /* 0x000fe20000010000 */
[----:B------:R-:W1:Y:S01]  /*8b40*/  MUFU.EX2 R92, R92 ;  /* 0x0000005c005c7308 */ /* 0x000e620000000800 */
[----:B-----5:R-:W-:Y:S01]  /*8b50*/  F2FP.BF16.F32.PACK_AB R14, R23, R20 ;  /* 0x00000014170e723e */ /* 0x020fe200000010ff */
[----:B---3--:R-:W-:Y:S01]  /*8b60*/  FADD.FTZ R8, R116, R15 ;  /* 0x0000000f74087221 */ /* 0x008fe20000010000 */
[----:B------:R-:W-:Y:S01]  /*8b70*/  FADD.FTZ R9, R115, R98 ;  /* 0x0000006273097221 */ /* 0x000fe20000010000 */
[----:B------:R-:W-:Y:S01]  /*8b80*/  F2FP.BF16.F32.PACK_AB R15, R130, R129 ;  /* 0x00000081820f723e */ /* 0x000fe200000010ff */
[-C--:B------:R-:W-:Y:S01]  /*8b90*/  FMUL.FTZ R45, R45, R5.reuse ;  /* 0x000000052d2d7220 */ /* 0x080fe20000410000 */
[----:B------:R-:W-:Y:S01]  /*8ba0*/  FADD.FTZ R11, R117, R8 ;  /* 0x00000008750b7221 */ /* 0x000fe20000010000 */
[----:B------:R-:W-:Y:S01]  /*8bb0*/  FADD.FTZ R8, R118, R9 ;  /* 0x0000000976087221 */ /* 0x000fe20000010000 */
[----:B------:R-:W3:Y:S01]  /*8bc0*/  MUFU.EX2 R91, R91 ;  /* 0x0000005b005b7308 */ /* 0x000ee20000000800 */
[----:B------:R5:W-:Y:S01]  /*8bd0*/  STSM.16.M88.4 [R2+0x25b00], R12 ;  /* 0x025b000c02007844 */ /* 0x000be20000000200 */
[----:B------:R-:W-:Y:S01]  /*8be0*/  FADD.FTZ R10, R104, R11 ;  /* 0x0000000b680a7221 */ /* 0x000fe20000010000 */
[----:B------:R-:W-:Y:S01]  /*8bf0*/  FADD.FTZ R9, R21, R8 ;  /* 0x0000000815097221 */ /* 0x000fe20000010000 */
[----:B------:R-:W-:Y:S01]  /*8c00*/  F2FP.BF16.F32.PACK_AB R113, R114, R22 ;  /* 0x000000167271723e */ /* 0x000fe200000010ff */
[----:B------:R1:W-:Y:S01]  /*8c10*/  STSM.16.M88.4 [R2+0x27300], R120 ;  /* 0x0273007802007844 */ /* 0x0003e20000000200 */
[C---:B------:R-:W-:Y:S01]  /*8c20*/  FADD.FTZ R11, R105.reuse, R10 ;  /* 0x0000000a690b7221 */ /* 0x040fe20000010000 */
        /* <DEDUP_REMOVED lines=12> */
[----:B--2---:R-:W-:Y:S01]  /*8cf0*/  FADD.FTZ R9, R0, R9 ;  /* 0x0000000900097221 */ /* 0x004fe20000010000 */
[----:B------:R-:W-:Y:S01]  /*8d00*/  F2FP.BF16.F32.PACK_AB R96, R97, R96 ;  /* 0x000000606160723e */ /* 0x000fe200000010ff */
[----:B------:R-:W-:Y:S01]  /*8d10*/  FMUL.FTZ R49, R49, R5 ;  /* 0x0000000531317220 */ /* 0x000fe20000410000 */
[----:B------:R-:W-:Y:S01]  /*8d20*/  FADD.FTZ R11, R97, R8 ;  /* 0x00000008610b7221 */ /* 0x000fe20000010000 */
[C---:B------:R-:W-:Y:S01]  /*8d30*/  FADD.FTZ R8, R4.reuse, R9 ;  /* 0x0000000904087221 */ /* 0x040fe20000010000 */
[----:B------:R-:W2:Y:S01]  /*8d40*/  MUFU.EX2 R80, R80 ;  /* 0x0000005000507308 */ /* 0x000ea20000000800 */
[----:B------:R-:W-:Y:S01]  /*8d50*/  F2FP.BF16.F32.PACK_AB R97, R4, R0 ;  /* 0x000000000461723e */ /* 0x000fe200000010ff */
[----:B------:R-:W-:Y:S01]  /*8d60*/  FADD.FTZ R10, R100, R11 ;  /* 0x0000000b640a7221 */ /* 0x000fe20000010000 */
[----:B----4-:R-:W-:Y:S01]  /*8d70*/  FADD.FTZ R9, R99, R8 ;  /* 0x0000000863097221 */ /* 0x010fe20000010000 */
[----:B------:R-:W-:Y:S01]  /*8d80*/  F2FP.BF16.F32.PACK_AB R105, R106, R21 ;  /* 0x000000156a69723e */ /* 0x000fe200000010ff */
[----:B------:R4:W-:Y:S01]  /*8d90*/  STSM.16.M88.4 [R2+0x28b00], R112 ;  /* 0x028b007002007844 */ /* 0x0009e20000000200 */
[----:B------:R-:W-:Y:S01]  /*8da0*/  FADD.FTZ R11, R101, R10 ;  /* 0x0000000a650b7221 */ /* 0x000fe20000010000 */
[----:B------:R-:W-:Y:S01]  /*8db0*/  FADD.FTZ R8, R90, R9 ;  /* 0x000000095a087221 */ /* 0x000fe20000010000 */
[----:B------:R-:W4:Y:S01]  /*8dc0*/  MUFU.EX2 R94, R94 ;  /* 0x0000005e005e7308 */ /* 0x000f220000000800 */
[----:B------:R-:W-:Y:S01]  /*8dd0*/  F2FP.BF16.F32.PACK_AB R106, R109, R108 ;  /* 0x0000006c6d6a723e */ /* 0x000fe200000010ff */
[----:B------:R-:W-:Y:S01]  /*8de0*/  FADD.FTZ R10, R88, R11 ;  /* 0x0000000b580a7221 */ /* 0x000fe20000010000 */
[----:B-1----:R-:W-:Y:S01]  /*8df0*/  FADD.FTZ R9, R7, R8 ;  /* 0x0000000807097221 */ /* 0x002fe20000010000 */
[C---:B------:R-:W-:Y:S01]  /*8e00*/  F2FP.BF16.F32.PACK_AB R88, R89.reuse, R88 ;  /* 0x000000585958723e */ /* 0x040fe200000010ff */
[----:B------:R-:W-:Y:S01]  /*8e10*/  FMUL.FTZ R52, R52, R5 ;  /* 0x0000000534347220 */ /* 0x000fe20000410000 */
[----:B------:R-:W-:Y:S01]  /*8e20*/  FADD.FTZ R11, R89, R10 ;  /* 0x0000000a590b7221 */ /* 0x000fe20000010000 */
[C---:B------:R-:W-:Y:S01]  /*8e30*/  FADD.FTZ R0, R82.reuse, R9 ;  /* 0x0000000952007221 */ /* 0x040fe20000010000 */
[----:B------:R-:W1:Y:S01]  /*8e40*/  MUFU.EX2 R81, R81 ;  /* 0x0000005100517308 */ /* 0x000e620000000800 */
[----:B------:R-:W-:Y:S01]  /*8e50*/  F2FP.BF16.F32.PACK_AB R89, R82, R7 ;  /* 0x000000075259723e */ /* 0x000fe200000010ff */
[----:B------:R-:W-:Y:S01]  /*8e60*/  FADD.FTZ R4, R92, R11 ;  /* 0x0000000b5c047221 */ /* 0x000fe20000010000 */
[----:B---3--:R-:W-:Y:S01]  /*8e70*/  FADD.FTZ R9, R91, R0 ;  /* 0x000000005b097221 */ /* 0x008fe20000010000 */
[----:B------:R-:W-:Y:S01]  /*8e80*/  F2FP.BF16.F32.PACK_AB R107, R110, R107 ;  /* 0x0000006b6e6b723e */ /* 0x000fe200000010ff */
[----:B------:R-:W-:Y:S01]  /*8e90*/  FMUL.FTZ R53, R53, R5 ;  /* 0x0000000535357220 */ /* 0x000fe20000410000 */
[----:B-----5:R-:W-:Y:S01]  /*8ea0*/  FADD.FTZ R11, R93, R4 ;  /* 0x000000045d0b7221 */ /* 0x020fe20000010000 */
[----:B------:R-:W-:Y:S01]  /*8eb0*/  FADD.FTZ R9, R20, R9 ;  /* 0x0000000914097221 */ /* 0x000fe20000010000 */
[----:B------:R-:W3:Y:S01]  /*8ec0*/  MUFU.EX2 R83, R83 ;  /* 0x0000005300537308 */ /* 0x000ee20000000800 */
[----:B------:R-:W-:Y:S01]  /*8ed0*/  F2FP.BF16.F32.PACK_AB R98, R101, R100 ;  /* 0x000000646562723e */ /* 0x000fe200000010ff */
[----:B--2---:R-:W-:Y:S01]  /*8ee0*/  FADD.FTZ R0, R80, R11 ;  /* 0x0000000b50007221 */ /* 0x004fe20000010000 */
[----:B----4-:R-:W-:Y:S01]  /*8ef0*/  FADD.FTZ R4, R94, R9 ;  /* 0x000000095e047221 */ /* 0x010fe20000010000 */
[----:B------:R-:W-:Y:S01]  /*8f00*/  F2FP.BF16.F32.PACK_AB R99, R90, R99 ;  /* 0x000000635a63723e */ /* 0x000fe200000010ff */
[----:B------:R2:W-:Y:S01]  /*8f10*/  STSM.16.M88.4 [R2+0x2a300], R104 ;  /* 0x02a3006802007844 */ /* 0x0005e20000000200 */
[----:B------:R-:W-:Y:S01]  /*8f20*/  F2FP.BF16.F32.PACK_AB R90, R93, R92 ;  /* 0x0000005c5d5a723e */ /* 0x000fe200000010ff */
[----:B------:R-:W-:Y:S01]  /*8f30*/  FMUL.FTZ R56, R56, R5 ;  /* 0x0000000538387220 */ /* 0x000fe20000410000 */
[----:B------:R-:W4:Y:S01]  /*8f40*/  MUFU.EX2 R84, R84 ;  /* 0x0000005400547308 */ /* 0x000f220000000800 */
[C---:B-1----:R-:W-:Y:S01]  /*8f50*/  FADD.FTZ R9, R81.reuse, R0 ;  /* 0x0000000051097221 */ /* 0x042fe20000010000 */
[----:B------:R-:W-:Y:S01]  /*8f60*/  F2FP.BF16.F32.PACK_AB R80, R81, R80 ;  /* 0x000000505150723e */ /* 0x000fe200000010ff */
[----:B------:R2:W-:Y:S01]  /*8f70*/  STSM.16.M88.4 [R2+0x2bb00], R96 ;  /* 0x02bb006002007844 */ /* 0x0005e20000000200 */
[----:B------:R-:W-:Y:S01]  /*8f80*/  F2FP.BF16.F32.PACK_AB R91, R20, R91 ;  /* 0x0000005b145b723e */ /* 0x000fe200000010ff */
[-C--:B------:R-:W-:Y:S01]  /*8f90*/  FMUL.FTZ R57, R57, R5.reuse ;  /* 0x0000000539397220 */ /* 0x080fe20000410000 */
[-C--:B------:R-:W-:Y:S01]  /*8fa0*/  FMUL.FTZ R60, R60, R5.reuse ;  /* 0x000000053c3c7220 */ /* 0x080fe20000410000 */
[-C--:B------:R-:W-:Y:S01]  /*8fb0*/  FMUL.FTZ R61, R61, R5.reuse ;  /* 0x000000053d3d7220 */ /* 0x080fe20000410000 */
[----:B------:R-:W1:Y:S01]  /*8fc0*/  MUFU.EX2 R86, R86 ;  /* 0x0000005600567308 */ /* 0x000e620000000800 */
[C---:B---3--:R-:W-:Y:S01]  /*8fd0*/  FADD.FTZ R7, R83.reuse, R4 ;  /* 0x0000000453077221 */ /* 0x048fe20000010000 */
[----:B------:R-:W-:Y:S01]  /*8fe0*/  F2FP.BF16.F32.PACK_AB R81, R83, R94 ;  /* 0x0000005e5351723e */ /* 0x000fe200000010ff */
[----:B------:R2:W-:Y:S01]  /*8ff0*/  STSM.16.M88.4 [R2+0x2d300], R88 ;  /* 0x02d3005802007844 */ /* 0x0005e20000000200 */
[-C--:B------:R-:W-:Y:S01]  /*9000*/  FMUL.FTZ R64, R64, R5.reuse ;  /* 0x0000000540407220 */ /* 0x080fe20000410000 */
[-C--:B------:R-:W-:Y:S01]  /*9010*/  FMUL.FTZ R65, R65, R5.reuse ;  /* 0x0000000541417220 */ /* 0x080fe20000410000 */
[-C--:B------:R-:W-:Y:S01]  /*9020*/  FMUL.FTZ R68, R68, R5.reuse ;  /* 0x0000000544447220 */ /* 0x080fe20000410000 */
[----:B------:R-:W-:Y:S01]  /*9030*/  FMUL.FTZ R69, R69, R5 ;  /* 0x0000000545457220 */ /* 0x000fe20000410000 */
[----:B------:R-:W3:Y:S01]  /*9040*/  MUFU.EX2 R85, R85 ;  /* 0x0000005500557308 */ /* 0x000ee20000000800 */
[----:B----4-:R-:W-:Y:S01]  /*9050*/  FADD.FTZ R0, R84, R9 ;  /* 0x0000000954007221 */ /* 0x010fe20000010000 */
[-C--:B------:R-:W-:Y:S01]  /*9060*/  FMUL.FTZ R26, R26, R77.reuse ;  /* 0x0000004d1a1a7220 */ /* 0x080fe20000410000 */
[-C--:B------:R-:W-:Y:S01]  /*9070*/  FMUL.FTZ R27, R27, R77.reuse ;  /* 0x0000004d1b1b7220 */ /* 0x080fe20000410000 */
[-C--:B------:R-:W-:Y:S01]  /*9080*/  FMUL.FTZ R30, R30, R77.reuse ;  /* 0x0000004d1e1e7220 */ /* 0x080fe20000410000 */
[-C--:B------:R-:W-:Y:S01]  /*9090*/  FMUL.FTZ R31, R31, R77.reuse ;  /* 0x0000004d1f1f7220 */ /* 0x080fe20000410000 */
[-C--:B------:R-:W-:Y:S01]  /*90a0*/  FMUL.FTZ R34, R34, R77.reuse ;  /* 0x0000004d22227220 */ /* 0x080fe20000410000 */
[-C--:B------:R-:W-:Y:S01]  /*90b0*/  FMUL.FTZ R35, R35, R77.reuse ;  /* 0x0000004d23237220 */ /* 0x080fe20000410000 */
[----:B------:R-:W4:Y:S01]  /*90c0*/  MUFU.EX2 R87, R87 ;  /* 0x0000005700577308 */ /* 0x000f220000000800 */
        /* <DEDUP_REMOVED lines=8> */
[C---:B---3--:R-:W-:Y:S01]  /*9150*/  FADD.FTZ R9, R85.reuse, R0 ;  /* 0x0000000055097221 */ /* 0x048fe20000010000 */
[----:B------:R-:W-:Y:S01]  /*9160*/  F2FP.BF16.F32.PACK_AB R82, R85, R84 ;  /* 0x000000545552723e */ /* 0x000fe200000010ff */
[-C--:B------:R-:W-:Y:S01]  /*9170*/  FMUL.FTZ R50, R50, R77.reuse ;  /* 0x0000004d32327220 */ /* 0x080fe20000410000 */
[-C--:B------:R-:W-:Y:S01]  /*9180*/  FMUL.FTZ R51, R51, R77.reuse ;  /* 0x0000004d33337220 */ /* 0x080fe20000410000 */
[-C--:B------:R-:W-:Y:S01]  /*9190*/  FMUL.FTZ R54, R54, R77.reuse ;  /* 0x0000004d36367220 */ /* 0x080fe20000410000 */
[-C--:B------:R-:W-:Y:S01]  /*91a0*/  FMUL.FTZ R55, R55, R77.reuse ;  /* 0x0000004d37377220 */ /* 0x080fe20000410000 */
[-C--:B------:R-:W-:Y:S01]  /*91b0*/  FMUL.FTZ R58, R58, R77.reuse ;  /* 0x0000004d3a3a7220 */ /* 0x080fe20000410000 */
[----:B------:R-:W3:Y:S01]  /*91c0*/  MUFU.EX2 R12, R131 ;  /* 0x00000083000c7308 */ /* 0x000ee20000000800 */
[C---:B----4-:R-:W-:Y:S01]  /*91d0*/  FADD.FTZ R7, R87.reuse, R7 ;  /* 0x0000000757077221 */ /* 0x050fe20000010000 */
[----:B------:R-:W-:Y:S01]  /*91e0*/  F2FP.BF16.F32.PACK_AB R83, R87, R86 ;  /* 0x000000565753723e */ /* 0x000fe200000010ff */
[-C--:B------:R-:W-:Y:S01]  /*91f0*/  FMUL.FTZ R59, R59, R77.reuse ;  /* 0x0000004d3b3b7220 */ /* 0x080fe20000410000 */
[-C--:B------:R-:W-:Y:S01]  /*9200*/  FMUL.FTZ R62, R62, R77.reuse ;  /* 0x0000004d3e3e7220 */ /* 0x080fe20000410000 */
[-C--:B------:R-:W-:Y:S01]  /*9210*/  FMUL.FTZ R63, R63, R77.reuse ;  /* 0x0000004d3f3f7220 */ /* 0x080fe20000410000 */
[-C--:B------:R-:W-:Y:S01]  /*9220*/  FMUL.FTZ R66, R66, R77.reuse ;  /* 0x0000004d42427220 */ /* 0x080fe20000410000 */
[----:B------:R2:W-:Y:S01]  /*9230*/  STSM.16.M88.4 [R2+0x2eb00], R80 ;  /* 0x02eb005002007844 */ /* 0x0005e20000000200 */
[----:B------:R-:W4:Y:S01]  /*9240*/  MUFU.EX2 R128, R128 ;  /* 0x0000008000807308 */ /* 0x000f220000000800 */
[----:B-1----:R-:W-:Y:S01]  /*9250*/  FADD.FTZ R9, R72, R9 ;  /* 0x0000000948097221 */ /* 0x002fe20000010000 */
[-C--:B------:R-:W-:Y:S01]  /*9260*/  FMUL.FTZ R67, R67, R77.reuse ;  /* 0x0000004d43437220 */ /* 0x080fe20000410000 */
[-C--:B------:R-:W-:Y:S01]  /*9270*/  FMUL.FTZ R70, R70, R77.reuse ;  /* 0x0000004d46467220 */ /* 0x080fe20000410000 */
[----:B------:R-:W-:Y:S01]  /*9280*/  FMUL.FTZ R71, R71, R77 ;  /* 0x0000004d47477220 */ /* 0x000fe20000410000 */
[----:B------:R-:W-:-:S03]  /*9290*/  MOV R5, R75 ;  /* 0x0000004b00057202 */ /* 0x000fc60000000f00 */
[----:B------:R-:W1:Y:S01]  /*92a0*/  MUFU.EX2 R129, R132 ;  /* 0x0000008400817308 */ /* 0x000e620000000800 */
[----:B---3--:R-:W-:-:S07]  /*92b0*/  FADD.FTZ R7, R12, R7 ;  /* 0x000000070c077221 */ /* 0x008fce0000010000 */
[----:B------:R-:W3:Y:S01]  /*92c0*/  MUFU.EX2 R76, R76 ;  /* 0x0000004c004c7308 */ /* 0x000ee20000000800 */
[C---:B----4-:R-:W-:Y:S01]  /*92d0*/  FADD.FTZ R9, R128.reuse, R9 ;  /* 0x0000000980097221 */ /* 0x050fe20000010000 */
[----:B------:R-:W-:-:S06]  /*92e0*/  F2FP.BF16.F32.PACK_AB R128, R128, R72 ;  /* 0x000000488080723e */ /* 0x000fcc00000010ff */
[----:B------:R-:W4:Y:S01]  /*92f0*/  MUFU.EX2 R78, R78 ;  /* 0x0000004e004e7308 */ /* 0x000f220000000800 */
[C---:B-1----:R-:W-:Y:S01]  /*9300*/  FADD.FTZ R7, R129.reuse, R7 ;  /* 0x0000000781077221 */ /* 0x042fe20000010000 */
[----:B------:R-:W-:-:S06]  /*9310*/  F2FP.BF16.F32.PACK_AB R129, R129, R12 ;  /* 0x0000000c8181723e */ /* 0x000fcc00000010ff */
[----:B------:R-:W1:Y:S01]  /*9320*/  MUFU.EX2 R79, R79 ;  /* 0x0000004f004f7308 */ /* 0x000e620000000800 */
[----:B---3--:R-:W-:Y:S01]  /*9330*/  F2FP.BF16.F32.PACK_AB R130, R6, R76 ;  /* 0x0000004c0682723e */ /* 0x008fe200000010ff */
[----:B------:R-:W-:-:S04]  /*9340*/  FADD.FTZ R9, R76, R9 ;  /* 0x000000094c097221 */ /* 0x000fc80000010000 */
[----:B------:R-:W-:Y:S01]  /*9350*/  FADD.FTZ R0, R6, R9 ;  /* 0x0000000906007221 */ /* 0x000fe20000010000 */
[----:B------:R-:W-:Y:S02]  /*9360*/  IMAD.MOV.U32 R6, RZ, RZ, R73 ;  /* 0x000000ffff067224 */ /* 0x000fe400078e0049 */
[----:B----4-:R-:W-:Y:S01]  /*9370*/  FADD.FTZ R7, R78, R7 ;  /* 0x000000074e077221 */ /* 0x010fe20000010000 */
[----:B-1----:R-:W-:-:S03]  /*9380*/  F2FP.BF16.F32.PACK_AB R131, R79, R78 ;  /* 0x0000004e4f83723e */ /* 0x002fc600000010ff */
[----:B------:R-:W-:Y:S02]  /*9390*/  FADD.FTZ R4, R79, R7 ;  /* 0x000000074f047221 */ /* 0x000fe40000010000 */
[----:B------:R2:W-:Y:S01]  /*93a0*/  STSM.16.M88.4 [R2+0x30300], R128 ;  /* 0x0303008002007844 */ /* 0x0005e20000000200 */
[----:B------:R-:W-:Y:S01]  /*93b0*/  @!PT LDS RZ, [RZ] ;  /* 0x00000000fffff984 */ /* 0x000fe20000000800 */
[----:B------:R-:W-:Y:S01]  /*93c0*/  @!PT LDS RZ, [RZ] ;  /* 0x00000000fffff984 */ /* 0x000fe20000000800 */
[----:B------:R-:W-:Y:S01]  /*93d0*/  @!PT LDS RZ, [RZ] ;  /* 0x00000000fffff984 */ /* 0x000fe20000000800 */
[----:B------:R-:W-:Y:S01]  /*93e0*/  @!PT LDS RZ, [RZ] ;  /* 0x00000000fffff984 */ /* 0x000fe20000000800 */
[----:B------:R1:W-:Y:S06]  /*93f0*/  MEMBAR.ALL.CTA ;  /* 0x0000000000007992 */ /* 0x0003ec0000008000 */
[----:B-1----:R-:W1:Y:S02]  /*9400*/  FENCE.VIEW.ASYNC.S ;  /* 0x00000000000073c6 */ /* 0x002e640000000000 */
[----:B-1----:R-:W-:Y:S01]  /*9410*/  NOP ;  /* 0x0000000000007918 */ /* 0x002fe20000000000 */
[----:B------:R-:W-:Y:S05]  /*9420*/  @P2 BRA `(.L_x_8275) ;  /* 0xffffffbc00fc2947 */ /* 0x000fea000383ffff */
.L_x_8266:
[----:B------:R-:W-:Y:S06]  /*9430*/  BAR.ARV 0x8, 0x1a0 ;  /* 0x0206800000007b1d */ /* 0x000fec0000002000 */
[----:B------:R-:W-:Y:S05]  /*9440*/  @!P0 BRA `(.L_x_8276) ;  /* 0x0000000000048947 */ /* 0x000fea0003800000 */
[----:B------:R-:W-:Y:S01]  /*9450*/  BPT.TRAP 0x1 ;  /* 0x000000040000795c */ /* 0x000fe20000300000 */
.L_x_8276:
[----:B------:R-:W-:Y:S01]  /*9460*/  ULEA UR12, UR38, UR39, 0x3 ;  /* 0x00000027260c7291 */ /* 0x000fe2000f8e183f */
[----:B------:R-:W-:-:S05]  /*9470*/  IMAD.U32 R3, RZ, RZ, UR60 ;  /* 0x0000003cff037e24 */ /* 0x000fca000f8e00ff */
[----:B------:R-:W-:-:S04]  /*9480*/  SHF.L.U32 R3, R3, 0x1f, RZ ;  /* 0x0000001f03037819 */ /* 0x000fc800000006ff */
[----:B------:R3:W4:Y:S01]  /*9490*/  SYNCS.PHASECHK.TRANS64.TRYWAIT P2, [UR12+0x31c50], R3 ;  /* 0x031c5003ff0075a7 */ /* 0x000722000804014c */
[----:B------:R-:W-:Y:S05]  /*94a0*/  @!P0 BRA `(.L_x_8277) ;  /* 0x0000000000048947 */ /* 0x000fea0003800000 */
[----:B------:R-:W-:Y:S01]  /*94b0*/  BPT.TRAP 0x1 ;  /* 0x000000040000795c */ /* 0x000fe20000300000 */
.L_x_8277:
[----:B----4-:R-:W-:Y:S05]  /*94c0*/  @P2 BRA `(.L_x_8278) ;  /* 0x0000000000082947 */ /* 0x010fea0003800000 */
[----:B------:R-:W4:Y:S02]  /*94d0*/  SYNCS.PHASECHK.TRANS64.TRYWAIT P0, [UR12+0x31c50], R3 ;  /* 0x031c5003ff0075a7 */ /* 0x000f24000800014c */
[----:B----4-:R-:W-:Y:S05]  /*94e0*/  @!P0 BRA `(.L_x_8279) ;  /* 0x0000004000788947 */ /* 0x010fea0003800000 */
.L_x_8278:
[----:B------:R-:W-:Y:S01]  /*94f0*/  UIADD3 UR4, UR39, 0x200, URZ ;  /* 0x0000020027047890 */ /* 0x000fe2000fffe03f */
[----:B------:R-:W-:Y:S01]  /*9500*/  R2UR UR5, R18 ;  /* 0x00000000120572ca */ /* 0x000fe200000e0000 */
[----:B------:R-:W-:Y:S01]  /*9510*/  WARPGROUP.ARRIVE ;  /* 0x00000000000079c5 */ /* 0x000fe20000000000 */
[----:B------:R-:W-:Y:S01]  /*9520*/  UMOV UR7, 0x80000020 ;  /* 0x8000002000077882 */ /* 0x000fe20000000000 */
[----:B------:R-:W-:Y:S01]  /*9530*/  USHF.R.U32.HI UR4, URZ, 0x4, UR4 ;  /* 0x000000043f047899 */ /* 0x000fe20008011604 */
[----:B---34-:R-:W3:Y:S01]  /*9540*/  SHFL.BFLY PT, R3, R0, 0x2, 0x1f ;  /* 0x0c401f0000037f89 */ /* 0x018ee200000e0000 */
[----:B------:R-:W-:Y:S01]  /*9550*/  UMOV UR9, 0xc0000010 ;  /* 0xc000001000097882 */ /* 0x000fe20000000000 */
[----:B------:R-:W-:Y:S01]  /*9560*/  UMOV UR11, 0x80000020 ;  /* 0x80000020000b7882 */ /* 0x000fe20000000000 */
[----:B------:R-:W-:Y:S01]  /*9570*/  ULOP3.LUT UR4, UR4, 0x3fff, URZ, 0xc0, !UPT ;  /* 0x00003fff04047892 */ /* 0x000fe2000f8ec03f */
[----:B------:R-:W4:Y:S01]  /*9580*/  SHFL.BFLY PT, R5, R4, 0x2, 0x1f ;  /* 0x0c401f0004057f89 */ /* 0x000f2200000e0000 */
[C---:B------:R-:W-:Y:S01]  /*9590*/  IADD3 R13, P6, R16.reuse, 0x20, RZ ;  /* 0x00000020100d7810 */ /* 0x040fe20007fde0ff */
[----:B------:R-:W-:Y:S01]  /*95a0*/  UIADD3 UR35, -UR36, URZ, URZ ;  /* 0x0000003f24237290 */ /* 0x000fe2000fffe13f */
[C---:B------:R-:W-:Y:S01]  /*95b0*/  IADD3 R9, P4, R16.reuse, 0x3020, RZ ;  /* 0x0000302010097810 */ /* 0x040fe20007f9e0ff */
[----:B------:R-:W-:Y:S01]  /*95c0*/  ULOP3.LUT UR6, UR4, 0x2400000, URZ, 0xfc, !UPT ;  /* 0x0240000004067892 */ /* 0x000fe2000f8efc3f */
[----:B------:R-:W-:Y:S01]  /*95d0*/  LOP3.LUT R12, R13, 0x180, RZ, 0xc0, !PT ;  /* 0x000001800d0c7812 */ /* 0x000fe200078ec0ff */
[----:B------:R-:W-:Y:S01]  /*95e0*/  ULOP3.LUT UR4, UR5, 0x10000, URZ, 0xfc, !UPT ;  /* 0x0001000005047892 */ /* 0x000fe2000f8efc3f */
[----:B------:R-:W-:Y:S01]  /*95f0*/  LOP3.LUT R23, R16, 0x180, RZ, 0xc0, !PT ;  /* 0x0000018010177812 */ /* 0x000fe200078ec0ff */
[----:B------:R-:W-:Y:S01]  /*9600*/  UIMAD UR6, UR38, 0x6c0, UR6 ;  /* 0x000006c0260678a4 */ /* 0x000fe2000f8e0206 */
[----:B------:R-:W-:Y:S01]  /*9610*/  LOP3.LUT R8, R9, 0x180, RZ, 0xc0, !PT ;  /* 0x0000018009087812 */ /* 0x000fe200078ec0ff */
[----:B------:R-:W-:Y:S01]  /*9620*/  UMOV UR5, 0xc0000010 ;  /* 0xc000001000057882 */ /* 0x000fe20000000000 */
[----:B------:R-:W-:Y:S01]  /*9630*/  UIADD3 UR8, UR4, 0x180, URZ ;  /* 0x0000018004087890 */ /* 0x000fe2000fffe03f */
[----:B------:R-:W-:Y:S01]  /*9640*/  SHF.R.U64 R12, R12, 0x3, RZ ;  /* 0x000000030c0c7819 */ /* 0x000fe200000012ff */
[----:B------:R-:W-:Y:S01]  /*9650*/  UIADD3 UR10, UR6, 0x40, URZ ;  /* 0x00000040060a7890 */ /* 0x000fe2000fffe03f */
[----:B------:R-:W-:Y:S01]  /*9660*/  SHF.R.U64 R23, R23, 0x3, RZ ;  /* 0x0000000317177819 */ /* 0x000fe200000012ff */
[----:B------:R-:W-:Y:S01]  /*9670*/  IMAD.MOV.U32 R20, RZ, RZ, -0x800000 ;  /* 0xff800000ff147424 */ /* 0x000fe200078e00ff */
[----:B------:R-:W-:Y:S01]  /*9680*/  SHF.R.U64 R8, R8, 0x3, RZ ;  /* 0x0000000308087819 */ /* 0x000fe200000012ff */
[----:B------:R-:W-:Y:S01]  /*9690*/  HGMMA.64x96x16.F32.BF16 R24, gdesc[UR4].tnspB, R24, gsb0 ;  /* 0x41600000041879f0 */ /* 0x000fe20008001818 */
[----:B------:R-:W-:Y:S01]  /*96a0*/  UMOV UR5, 0xc0000010 ;  /* 0xc000001000057882 */ /* 0x000fe20000000000 */
[----:B------:R-:W-:Y:S01]  /*96b0*/  UMOV UR7, 0x80000020 ;  /* 0x8000002000077882 */ /* 0x000fe20000000000 */
[----:B---3--:R-:W-:Y:S01]  /*96c0*/  FADD.FTZ R3, R3, R0 ;  /* 0x0000000003037221 */ /* 0x008fe20000010000 */
[----:B------:R-:W-:Y:S01]  /*96d0*/  LOP3.LUT R12, R12, R13, RZ, 0x3c, !PT ;  /* 0x0000000d0c0c7212 */ /* 0x000fe200078e3cff */
[----:B------:R-:W-:Y:S01]  /*96e0*/  IMAD.X R13, RZ, RZ, R17, P6 ;  /* 0x000000ffff0d7224 */ /* 0x000fe200030e0611 */
[----:B------:R-:W-:Y:S01]  /*96f0*/  LOP3.LUT R22, R23, R16, RZ, 0x3c, !PT ;  /* 0x0000001017167212 */ /* 0x000fe200078e3cff */
[----:B----4-:R-:W-:Y:S01]  /*9700*/  FADD.FTZ R5, R5, R4 ;  /* 0x0000000405057221 */ /* 0x010fe20000010000 */
[----:B------:R-:W3:Y:S01]  /*9710*/  SHFL.BFLY PT, R6, R3, 0x1, 0x1f ;  /* 0x0c201f0003067f89 */ /* 0x000ee200000e0000 */
[----:B------:R-:W-:-:S02]  /*9720*/  MOV R23, R17 ;  /* 0x0000001100177202 */ /* 0x000fc40000000f00 */
[----:B------:R-:W-:Y:S01]  /*9730*/  LOP3.LUT R8, R8, R9, RZ, 0x3c, !PT ;  /* 0x0000000908087212 */ /* 0x000fe200078e3cff */
[----:B------:R-:W4:Y:S01]  /*9740*/  SHFL.BFLY PT, R0, R5, 0x1, 0x1f ;  /* 0x0c201f0005007f89 */ /* 0x000f2200000e0000 */
[----:B------:R-:W-:Y:S01]  /*9750*/  IMAD.X R9, RZ, RZ, R17, P4 ;  /* 0x000000ffff097224 */ /* 0x000fe200020e0611 */
[----:B------:R-:W-:Y:S02]  /*9760*/  MOV R22, R22 ;  /* 0x0000001600167202 */ /* 0x000fe40000000f00 */
[----:B------:R-:W-:Y:S01]  /*9770*/  MOV R23, R12 ;  /* 0x0000000c00177202 */ /* 0x000fe20000000f00 */
[----:B------:R-:W-:Y:S01]  /*9780*/  IMAD.MOV.U32 R12, RZ, RZ, RZ ;  /* 0x000000ffff0c7224 */ /* 0x000fe200078e00ff */
[----:B------:R-:W-:Y:S02]  /*9790*/  IADD3 R7, P3, R16, 0x6000, RZ ;  /* 0x0000600010077810 */ /* 0x000fe40007f7e0ff */
[----:B------:R-:W-:Y:S02]  /*97a0*/  R2UR UR14, R148 ;  /* 0x00000000940e72ca */ /* 0x000fe400000e0000 */
[----:B------:R-:W-:-:S02]  /*97b0*/  IADD3 R11, P5, R16, 0x3000, RZ ;  /* 0x00003000100b7810 */ /* 0x000fc40007fbe0ff */
[----:B------:R-:W-:Y:S02]  /*97c0*/  R2UR UR13, R147 ;  /* 0x00000000930d72ca */ /* 0x000fe400000e0000 */
[----:B------:R-:W-:Y:S02]  /*97d0*/  LOP3.LUT R10, R11, 0x180, RZ, 0xc0, !PT ;  /* 0x000001800b0a7812 */ /* 0x000fe400078ec0ff */
[----:B------:R-:W-:Y:S02]  /*97e0*/  MOV R18, 0xff800000 ;  /* 0xff80000000127802 */ /* 0x000fe40000000f00 */
[----:B------:R-:W-:Y:S01]  /*97f0*/  SHF.R.U64 R10, R10, 0x3, RZ ;  /* 0x000000030a0a7819 */ /* 0x000fe200000012ff */
[----:B---3--:R-:W-:Y:S01]  /*9800*/  FADD.FTZ R14, R3, R6 ;  /* 0x00000006030e7221 */ /* 0x008fe20000010000 */
[----:B------:R-:W-:Y:S01]  /*9810*/  LOP3.LUT R6, R7, 0x180, RZ, 0xc0, !PT ;  /* 0x0000018007067812 */ /* 0x000fe200078ec0ff */
[----:B------:R-:W-:Y:S01]  /*9820*/  UIADD3 UR34, -UR14, URZ, URZ ;  /* 0x0000003f0e227290 */ /* 0x000fe2000fffe13f */
[----:B------:R-:W-:Y:S01]  /*9830*/  IADD3 R3, P0, R16, 0x6020, RZ ;  /* 0x0000602010037810 */ /* 0x000fe20007f1e0ff */
[----:B----4-:R-:W-:Y:S01]  /*9840*/  FADD.FTZ R13, R5, R0 ;  /* 0x00000000050d7221 */ /* 0x010fe20000010000 */
[----:B------:R-:W-:-:S02]  /*9850*/  FSETP.NE.FTZ.AND P2, PT, R14, RZ, PT ;  /* 0x000000ff0e00720b */ /* 0x000fc40003f55000 */
[----:B------:R-:W-:Y:S01]  /*9860*/  MOV R0, R8 ;  /* 0x0000000800007202 */ /* 0x000fe20000000f00 */
[----:B------:R-:W-:Y:S01]  /*9870*/  IMAD.MOV.U32 R9, RZ, RZ, RZ ;  /* 0x000000ffff097224 */ /* 0x000fe200078e00ff */
[----:B------:R-:W-:Y:S02]  /*9880*/  SHF.R.U64 R6, R6, 0x3, RZ ;  /* 0x0000000306067819 */ /* 0x000fe400000012ff */
[----:B------:R-:W-:Y:S02]  /*9890*/  LOP3.LUT R4, R3, 0x180, RZ, 0xc0, !PT ;  /* 0x0000018003047812 */ /* 0x000fe400078ec0ff */
[----:B------:R-:W-:Y:S01]  /*98a0*/  LOP3.LUT R6, R6, R7, RZ, 0x3c, !PT ;  /* 0x0000000706067212 */ /* 0x000fe200078e3cff */
[--C-:B------:R-:W-:Y:S01]  /*98b0*/  IMAD.X R7, RZ, RZ, R17.reuse, P3 ;  /* 0x000000ffff077224 */ /* 0x100fe200018e0611 */
[----:B------:R-:W-:Y:S02]  /*98c0*/  FSETP.NE.FTZ.AND P4, PT, R13, RZ, PT ;  /* 0x000000ff0d00720b */ /* 0x000fe40003f95000 */
[----:B------:R-:W-:Y:S01]  /*98d0*/  SHF.R.U64 R4, R4, 0x3, RZ ;  /* 0x0000000304047819 */ /* 0x000fe200000012ff */
[----:B------:R-:W3:Y:S01]  /*98e0*/  @P2 MUFU.LG2 R8, R14 ;  /* 0x0000000e00082308 */ /* 0x000ee20000000c00 */
[----:B------:R-:W-:Y:S01]  /*98f0*/  LOP3.LUT R10, R10, R11, RZ, 0x3c, !PT ;  /* 0x0000000b0a0a7212 */ /* 0x000fe200078e3cff */
[----:B------:R-:W-:Y:S01]  /*9900*/  IMAD.X R11, RZ, RZ, R17, P5 ;  /* 0x000000ffff0b7224 */ /* 0x000fe200028e0611 */
[----:B------:R-:W-:-:S02]  /*9910*/  LOP3.LUT R4, R4, R3, RZ, 0x3c, !PT ;  /* 0x0000000304047212 */ /* 0x000fc400078e3cff */
[----:B------:R-:W-:Y:S01]  /*9920*/  MOV R3, R6 ;  /* 0x0000000600037202 */ /* 0x000fe20000000f00 */
[----:B------:R-:W-:Y:S01]  /*9930*/  @P2 FMUL.FTZ R6, R74, 0.69314718246459960938 ;  /* 0x3f3172184a062820 */ /* 0x000fe20000410000 */
[----:B------:R-:W-:Y:S01]  /*9940*/  MOV R72, R10 ;  /* 0x0000000a00487202 */ /* 0x000fe20000000f00 */
[----:B------:R-:W-:Y:S01]  /*9950*/  @P2 MUFU.RCP R12, R14 ;  /* 0x0000000e000c2308 */ /* 0x000fe20000001000 */
[----:B------:R-:W-:Y:S01]  /*9960*/  IMAD.U32 R11, RZ, RZ, UR12 ;  /* 0x0000000cff0b7e24 */ /* 0x000fe2000f8e00ff */
[----:B------:R-:W-:Y:S02]  /*9970*/  IADD3.X R5, RZ, R17, RZ, P0, !PT ;  /* 0x00000011ff057210 */ /* 0x000fe400007fe4ff */
[----:B------:R-:W-:Y:S01]  /*9980*/  LOP3.LUT P0, RZ, R146, 0x3, RZ, 0xc0, !PT ;  /* 0x0000000392ff7812 */ /* 0x000fe2000780c0ff */
[----:B------:R-:W-:Y:S01]  /*9990*/  @!P1 VIADD R11, R11, 0x31c60 ;  /* 0x00031c600b0b9836 */ /* 0x000fe20000000000 */
[----:B------:R-:W-:Y:S02]  /*99a0*/  MOV R21, R4 ;  /* 0x0000000400157202 */ /* 0x000fe40000000f00 */
[----:B------:R-:W4:Y:S01]  /*99b0*/  @P4 MUFU.LG2 R10, R13 ;  /* 0x0000000d000a4308 */ /* 0x000f220000000c00 */
[----:B---3--:R-:W-:Y:S01]  /*99c0*/  @P2 FMUL.FTZ R7, R8, 0.69314718246459960938 ;  /* 0x3f31721808072820 */ /* 0x008fe20000410000 */
[----:B------:R-:W-:-:S03]  /*99d0*/  @!P1 PRMT R11, RZ, 0x654, R11 ;  /* 0x00000654ff0b9816 */ /* 0x000fc6000000000b */
[----:B------:R-:W-:Y:S02]  /*99e0*/  @P2 FFMA.FTZ R20, R6, R75, R7 ;  /* 0x0000004b06142223 */ /* 0x000fe40000010007 */
[----:B------:R-:W3:Y:S01]  /*99f0*/  LDC.64 R6, c[0x0][0xb78] ;  /* 0x0002de00ff067b82 */ /* 0x000ee20000000a00 */
[----:B------:R5:W1:Y:S02]  /*9a00*/  @P4 MUFU.RCP R9, R13 ;  /* 0x0000000d00094308 */ /* 0x000a640000001000 */
[----:B-----5:R-:W-:Y:S01]  /*9a10*/  @P4 FMUL.FTZ R13, R74, 0.69314718246459960938 ;  /* 0x3f3172184a0d4820 */ /* 0x020fe20000410000 */
[----:B----4-:R-:W-:-:S04]  /*9a20*/  @P4 FMUL.FTZ R10, R10, 0.69314718246459960938 ;  /* 0x3f3172180a0a4820 */ /* 0x010fc80000410000 */
[----:B------:R-:W-:Y:S01]  /*9a30*/  @P4 FFMA.FTZ R18, R13, R73, R10 ;  /* 0x000000490d124223 */ /* 0x000fe2000001000a */
[----:B------:R-:W-:Y:S02]  /*9a40*/  WARPGROUP.DEPBAR.LE gsb0, 0x0 ;  /* 0x00008000000079c5 */ /* 0x000fe40000010000 */
[----:B------:R-:W-:-:S06]  /*9a50*/  WARPGROUP.ARRIVE ;  /* 0x00000000000079c5 */ /* 0x000fcc0000000000 */
[----:B------:R-:W-:Y:S01]  /*9a60*/  HGMMA.64x96x16.F32.BF16 R24, gdesc[UR8].tnspB, R24, gsb0 ;  /* 0x41600000081879f0 */ /* 0x000fe20008001818 */
[----:B------:R-:W-:Y:S02]  /*9a70*/  UIADD3 UR8, UR4, 0x300, URZ ;  /* 0x0000030004087890 */ /* 0x000fe4000fffe03f */
[----:B------:R-:W-:Y:S01]  /*9a80*/  UIADD3 UR10, UR6, 0x80, URZ ;  /* 0x00000080060a7890 */ /* 0x000fe2000fffe03f */
[----:B------:R-:W-:Y:S01]  /*9a90*/  UMOV UR9, 0xc0000010 ;  /* 0xc000001000097882 */ /* 0x000fe20000000000 */
[----:B------:R-:W-:Y:S01]  /*9aa0*/  UMOV UR11, 0x80000020 ;  /* 0x80000020000b7882 */ /* 0x000fe20000000000 */
        /* <DEDUP_REMOVED lines=35> */
[----:B------:R-:W-:Y:S02]  /*9ce0*/  UIADD3 UR4, UR4, 0xc00, URZ ;  /* 0x00000c0004047890 */ /* 0x000fe4000fffe03f */
[----:B------:R-:W-:Y:S01]  /*9cf0*/  UIADD3 UR6, UR6, 0x200, URZ ;  /* 0x0000020006067890 */ /* 0x000fe2000fffe03f */
[----:B------:R-:W-:Y:S02]  /*9d00*/  WARPGROUP.DEPBAR.LE gsb0, 0x0 ;  /* 0x00008000000079c5 */ /* 0x000fe40000010000 */
[----:B------:R-:W-:-:S06]  /*9d10*/  WARPGROUP.ARRIVE ;  /* 0x00000000000079c5 */ /* 0x000fcc0000000000 */
[----:B------:R-:W-:Y:S01]  /*9d20*/  HGMMA.64x96x16.F32.BF16 R24, gdesc[UR8].tnspB, R24, gsb0 ;  /* 0x41600000081879f0 */ /* 0x000fe20008001818 */
[----:B------:R-:W-:Y:S01]  /*9d30*/  ULDC.64 UR8, c[0x0][0xb70] ;  /* 0x0002dc0000087ab9 */ /* 0x000fe20000000a00 */
[----:B------:R-:W-:Y:S01]  /*9d40*/  R2UR UR10, R144 ;  /* 0x00000000900a72ca */ /* 0x000fe200000e0000 */
[----:B------:R-:W-:Y:S02]  /*9d50*/  WARPGROUP.DEPBAR.LE gsb0, 0x0 ;  /* 0x00008000000079c5 */ /* 0x000fe40000010000 */
[----:B------:R-:W-:-:S06]  /*9d60*/  WARPGROUP.ARRIVE ;  /* 0x00000000000079c5 */ /* 0x000fcc0000000000 */
[----:B------:R-:W-:Y:S01]  /*9d70*/  HGMMA.64x96x16.F32.BF16 R24, gdesc[UR4].tnspB, R24, gsb0 ;  /* 0x41600000041879f0 */ /* 0x000fe20008001818 */
[----:B------:R-:W-:Y:S01]  /*9d80*/  ULDC UR4, c[0x0][0xdb4] ;  /* 0x00036d0000047ab9 */ /* 0x000fe20000000800 */
[----:B------:R-:W-:Y:S01]  /*9d90*/  ULDC UR5, c[0x0][0xda8] ;  /* 0x00036a0000057ab9 */ /* 0x000fe20000000800 */
[----:B------:R-:W-:Y:S02]  /*9da0*/  UIMAD UR35, UR4, UR35, UR14 ;  /* 0x00000023042372a4 */ /* 0x000fe4000f8e020e */
[----:B------:R-:W-:Y:S02]  /*9db0*/  UIMAD UR34, UR5, UR34, UR13 ;  /* 0x00000022052272a4 */ /* 0x000fe4000f8e020d */
[----:B------:R-:W-:Y:S02]  /*9dc0*/  USHF.R.S32.HI UR4, URZ, 0x1f, UR35 ;  /* 0x0000001f3f047899 */ /* 0x000fe40008011423 */
[----:B------:R-:W-:Y:S02]  /*9dd0*/  UIMAD UR34, UR34, 0xc0, URZ ;  /* 0x000000c0222278a4 */ /* 0x000fe4000f8e023f */
[----:B------:R-:W-:-:S02]  /*9de0*/  UIMAD UR6, UR4, UR8, URZ ;  /* 0x00000008040672a4 */ /* 0x000fc4000f8e023f */
[----:B------:R-:W-:Y:S02]  /*9df0*/  UIMAD.WIDE.U32 UR4, UR35, UR8, URZ ;  /* 0x00000008230472a5 */ /* 0x000fe4000f8e003f */
[----:B------:R-:W-:Y:S01]  /*9e00*/  UIMAD UR6, UR35, UR9, UR6 ;  /* 0x00000009230672a4 */ /* 0x000fe2000f8e0206 */
[----:B------:R-:W-:Y:S01]  /*9e10*/  VIADD R77, R151, UR34 ;  /* 0x00000022974d7c36 */ /* 0x000fe20008000000 */
[----:B------:R-:W-:Y:S01]  /*9e20*/  ULDC UR7, c[0x0][0xa88] ;  /* 0x0002a20000077ab9 */ /* 0x000fe20000000800 */
        /* <DEDUP_REMOVED lines=24> */
[-C--:B----4-:R-:W-:Y:S01]  /*9fb0*/  FMUL.FTZ R11, R24, R12.reuse ;  /* 0x0000000c180b7220 */ /* 0x090fe20000410000 */
[-C--:B------:R-:W-:Y:S01]  /*9fc0*/  FMUL.FTZ R48, R53, R12.reuse ;  /* 0x0000000c35307220 */ /* 0x080fe20000410000 */
[-C--:B------:R-:W-:Y:S01]  /*9fd0*/  FMUL.FTZ R49, R52, R12.reuse ;  /* 0x0000000c34317220 */ /* 0x080fe20000410000 */
[----:B------:R-:W-:Y:S01]  /*9fe0*/  FMUL.FTZ R27, R30, R9 ;  /* 0x000000091e1b7220 */ /* 0x000fe20000410000 */
[-C--:B------:R-:W-:Y:S01]  /*9ff0*/  FMUL.FTZ R52, R57, R12.reuse ;  /* 0x0000000c39347220 */ /* 0x080fe20000410000 */
[----:B------:R-:W-:Y:S01]  /*a000*/  FMUL.FTZ R53, R56, R12 ;  /* 0x0000000c38357220 */ /* 0x000fe20000410000 */
[----:B---3--:R-:W-:-:S02]  /*a010*/  IMAD R24, R6, UR4, RZ ;  /* 0x0000000406187c24 */ /* 0x008fc4000f8e02ff */
        /* <DEDUP_REMOVED lines=13> */
[----:B------:R-:W-:-:S02]  /*a0f0*/  IMAD R54, R7, UR36, R24 ;  /* 0x0000002407367c24 */ /* 0x000fc4000f8e0218 */
[-C--:B------:R-:W-:Y:S01]  /*a100*/  FMUL.FTZ R26, R35, R9.reuse ;  /* 0x00000009231a7220 */ /* 0x080fe20000410000 */
[----:B------:R-:W-:Y:S01]  /*a110*/  FMUL.FTZ R31, R34, R9 ;  /* 0x00000009221f7220 */ /* 0x000fe20000410000 */
[----:B------:R-:W-:-:S04]  /*a120*/  IMAD.WIDE.U32 R24, R6, UR36, R4 ;  /* 0x0000002406187c25 */ /* 0x000fc8000f8e0004 */
        /* <DEDUP_REMOVED lines=8> */
[----:B------:R-:W-:Y:S01]  /*a1b0*/  FMUL.FTZ R55, R58, R9 ;  /* 0x000000093a377220 */ /* 0x000fe20000410000 */
[----:B------:R-:W-:Y:S01]  /*a1c0*/  F2FP.BF16.F32.PACK_AB R7, R12, R27 ;  /* 0x0000001b0c07723e */ /* 0x000fe200000010ff */
[----:B------:R-:W-:Y:S01]  /*a1d0*/  FMUL.FTZ R58, R63, R9 ;  /* 0x000000093f3a7220 */ /* 0x000fe20000410000 */
[----:B------:R-:W-:Y:S01]  /*a1e0*/  F2FP.BF16.F32.PACK_AB R8, R28, R29 ;  /* 0x0000001d1c08723e */ /* 0x000fe200000010ff */
[-C--:B------:R-:W-:Y:S01]  /*a1f0*/  FMUL.FTZ R59, R62, R9.reuse ;  /* 0x000000093e3b7220 */ /* 0x080fe20000410000 */
[----:B------:R-:W-:Y:S01]  /*a200*/  SHF.R.S32.HI R27, RZ, 0x1f, R77 ;  /* 0x0000001fff1b7819 */ /* 0x000fe2000001144d */
[-C--:B------:R-:W-:Y:S01]  /*a210*/  FMUL.FTZ R62, R67, R9.reuse ;  /* 0x00000009433e7220 */ /* 0x080fe20000410000 */
[----:B------:R-:W-:Y:S01]  /*a220*/  IADD3 R28, P1, R77, R24, RZ ;  /* 0x000000184d1c7210 */ /* 0x000fe20007f3e0ff */
[-C--:B------:R-:W-:Y:S01]  /*a230*/  FMUL.FTZ R63, R66, R9.reuse ;  /* 0x00000009423f7220 */ /* 0x080fe20000410000 */
[-C--:B------:R-:W-:Y:S01]  /*a240*/  FMUL.FTZ R66, R71, R9.reuse ;  /* 0x0000000947427220 */ /* 0x080fe20000410000 */
[----:B------:R-:W-:Y:S01]  /*a250*/  FMUL.FTZ R67, R70, R9 ;  /* 0x0000000946437220 */ /* 0x000fe20000410000 */
[----:B------:R-:W-:Y:S01]  /*a260*/  F2FP.BF16.F32.PACK_AB R5, R10, R13 ;  /* 0x0000000d0a05723e */ /* 0x000fe200000010ff */
[----:B------:R-:W-:Y:S01]  /*a270*/  ULDC.64 UR4, c[0x0][0xb40] ;  /* 0x0002d00000047ab9 */ /* 0x000fe20000000a00 */
[----:B------:R-:W-:Y:S01]  /*a280*/  F2FP.BF16.F32.PACK_AB R6, R14, R15 ;  /* 0x0000000f0e06723e */ /* 0x000fe200000010ff */
[----:B------:R-:W-:Y:S01]  /*a290*/  BAR.SYNC.DEFER_BLOCKING 0x1, 0x180 ;  /* 0x0046000000007b1d */ /* 0x000fe20000010000 */
[----:B------:R-:W-:-:S02]  /*a2a0*/  F2FP.BF16.F32.PACK_AB R9, R26, R31 ;  /* 0x0000001f1a09723e */ /* 0x000fc400000010ff */
[----:B------:R-:W-:Y:S02]  /*a2b0*/  F2FP.BF16.F32.PACK_AB R10, R32, R33 ;  /* 0x00000021200a723e */ /* 0x000fe400000010ff */
[----:B------:R-:W-:Y:S02]  /*a2c0*/  F2FP.BF16.F32.PACK_AB R11, R30, R35 ;  /* 0x000000231e0b723e */ /* 0x000fe400000010ff */
[----:B------:R-:W-:Y:S02]  /*a2d0*/  F2FP.BF16.F32.PACK_AB R12, R36, R37 ;  /* 0x00000025240c723e */ /* 0x000fe400000010ff */
[----:B------:R-:W-:Y:S02]  /*a2e0*/  F2FP.BF16.F32.PACK_AB R13, R34, R39 ;  /* 0x00000027220d723e */ /* 0x000fe400000010ff */
[----:B------:R-:W-:Y:S02]  /*a2f0*/  F2FP.BF16.F32.PACK_AB R14, R40, R41 ;  /* 0x00000029280e723e */ /* 0x000fe400000010ff */
[----:B------:R-:W-:-:S02]  /*a300*/  F2FP.BF16.F32.PACK_AB R15, R38, R43 ;  /* 0x0000002b260f723e */ /* 0x000fc400000010ff */
[----:B------:R-:W-:Y:S02]  /*a310*/  IADD3.X R29, R27, R25, R54, P1, !PT ;  /* 0x000000191b1d7210 */ /* 0x000fe40000ffe436 */
        /* <DEDUP_REMOVED lines=8> */
[----:B------:R-:W-:Y:S02]  /*a3a0*/  F2FP.BF16.F32.PACK_AB R60, R60, R61 ;  /* 0x0000003d3c3c723e */ /* 0x000fe400000010ff */
[----:B------:R-:W-:Y:S01]  /*a3b0*/  F2FP.BF16.F32.PACK_AB R54, R56, R57 ;  /* 0x000000393836723e */ /* 0x000fe200000010ff */
[----:B------:R-:W-:Y:S01]  /*a3c0*/  STSM.16.M88.4 [R72], R12 ;  /* 0x0000000c48007844 */ /* 0x000fe20000000200 */
[----:B------:R-:W-:Y:S02]  /*a3d0*/  F2FP.BF16.F32.PACK_AB R55, R58, R59 ;  /* 0x0000003b3a37723e */ /* 0x000fe400000010ff */
[----:B------:R-:W-:Y:S01]  /*a3e0*/  F2FP.BF16.F32.PACK_AB R61, R62, R63 ;  /* 0x0000003f3e3d723e */ /* 0x000fe200000010ff */
[----:B------:R-:W-:Y:S01]  /*a3f0*/  STSM.16.M88.4 [R0], R24 ;  /* 0x0000001800007844 */ /* 0x000fe20000000200 */
[----:B------:R-:W-:-:S02]  /*a400*/  F2FP.BF16.F32.PACK_AB R62, R64, R65 ;  /* 0x00000041403e723e */ /* 0x000fc400000010ff */
[----:B------:R-:W-:Y:S01]  /*a410*/  F2FP.BF16.F32.PACK_AB R63, R66, R67 ;  /* 0x00000043423f723e */ /* 0x000fe200000010ff */
[----:B------:R-:W-:Y:S01]  /*a420*/  STSM.16.M88.4 [R3], R52 ;  /* 0x0000003403007844 */ /* 0x000fe20000000200 */
[C---:B-1----:R-:W-:Y:S01]  /*a430*/  LEA R4, P1, R28.reuse, UR4, 0x2 ;  /* 0x000000041c047c11 */ /* 0x042fe2000f8210ff */
[----:B------:R-:W-:Y:S02]  /*a440*/  ULDC UR4, c[0x0][0xc] ;  /* 0x0000030000047ab9 */ /* 0x000fe40000000800 */
[----:B------:R-:W-:Y:S01]  /*a450*/  STSM.16.M88.4 [R21], R60 ;  /* 0x0000003c15007844 */ /* 0x000fe20000000200 */
[----:B------:R-:W-:Y:S01]  /*a460*/  LEA.HI.X R5, R28, UR5, R29, 0x2, P1 ;  /* 0x000000051c057c11 */ /* 0x000fe200088f141d */
[----:B------:R-:W-:Y:S01]  /*a470*/  UIADD3 UR10, UR4, UR10, URZ ;  /* 0x0000000a040a7290 */ /* 0x000fe2000fffe03f */
[----:B------:R-:W-:Y:S01]  /*a480*/  @!PT LDS RZ, [RZ] ;  /* 0x00000000fffff984 */ /* 0x000fe20000000800 */
[----:B------:R-:W-:Y:S01]  /*a490*/  @!PT LDS RZ, [RZ] ;  /* 0x00000000fffff984 */ /* 0x000fe20000000800 */
[----:B------:R-:W-:Y:S01]  /*a4a0*/  @!PT LDS RZ, [RZ] ;  /* 0x00000000fffff984 */ /* 0x000fe20000000800 */
[----:B------:R-:W-:Y:S01]  /*a4b0*/  @!PT LDS RZ, [RZ] ;  /* 0x00000000fffff984 */ /* 0x000fe20000000800 */
[----:B------:R1:W-:Y:S06]  /*a4c0*/  MEMBAR.ALL.CTA ;  /* 0x0000000000007992 */ /* 0x0003ec0000008000 */
[----:B-1----:R-:W1:Y:S04]  /*a4d0*/  FENCE.VIEW.ASYNC.S ;  /* 0x00000000000073c6 */ /* 0x002e680000000000 */
[----:B-1----:R-:W1:Y:S01]  /*a4e0*/  SHFL.IDX PT, R6, R150, RZ, 0x1f ;  /* 0x00001fff96067589 */ /* 0x002e6200000e0000 */
        /* <DEDUP_REMOVED lines=32> */
.L_x_8281:
[----:B------:R-:W-:Y:S05]  /*a6f0*/  BSYNC B0 ;  /* 0x0000000000007941 */ /* 0x000fea0003800000 */
.L_x_8280:
[----:B------:R-:W1:Y:S01]  /*a700*/  LDC R0, c[0x0][0xda4] ;  /* 0x00036900ff007b82 */ /* 0x000e620000000800 */
[----:B------:R-:W-:Y:S01]  /*a710*/  R2UR UR5, R144 ;  /* 0x00000000900572ca */ /* 0x000fe200000e0000 */
[----:B------:R-:W-:Y:S01]  /*a720*/  UIADD3 UR38, UR38, 0x1, URZ ;  /* 0x0000000126267890 */ /* 0x000fe2000fffe03f */
[----:B------:R-:W-:-:S03]  /*a730*/  IADD3 R145, R145, 0x1, RZ ;  /* 0x0000000191917810 */ /* 0x000fc60007ffe0ff */
[----:B------:R-:W-:-:S04]  /*a740*/  UISETP.NE.AND UP0, UPT, UR38, 0x2, UPT ;  /* 0x000000022600788c */ /* 0x000fc8000bf05270 */
[----:B------:R-:W-:Y:S02]  /*a750*/  USEL UR4, URZ, 0x1, UP0 ;  /* 0x000000013f047887 */ /* 0x000fe40008000000 */
[----:B------:R-:W-:Y:S02]  /*a760*/  USEL UR38, UR38, URZ, UP0 ;  /* 0x0000003f26267287 */ /* 0x000fe40008000000 */
[----:B------:R-:W-:Y:S01]  /*a770*/  ULOP3.LUT UR60, UR60, UR4, URZ, 0x3c, !UPT ;  /* 0x000000043c3c7292 */ /* 0x000fe2000f8e3c3f */
[----:B-1----:R-:W-:-:S13]  /*a780*/  ISETP.LE.AND P0, PT, R0, UR5, PT ;  /* 0x0000000500007c0c */ /* 0x002fda000bf03270 */
[----:B------:R-:W-:Y:S05]  /*a790*/  @!P0 BRA `(.L_x_8282) ;  /* 0xffffff6400b88947 */ /* 0x000fea000383ffff */
[----:B------:R-:W-:Y:S05]  /*a7a0*/  EXIT ;  /* 0x000000000000794d */ /* 0x000fea0003800000 */
.L_x_8258:
[----:B------:R-:W-:-:S08]  /*a7b0*/  NOP ;  /* 0x0000000000007918 */ /* 0x000fd00000000000 */
[----:B---3--:R-:W1:-:S00]  /*a7c0*/  USETMAXREG.DEALLOC.CTAPOOL 0x20 ;  /* 0x00000020000079c8 */ /* 0x008e4000080e0500 */
[----:B-1----:R-:W-:-:S06]  /*a7d0*/  LOP3.LUT R0, R0, 0x3, RZ, 0xc0, !PT ;  /* 0x0000000300007812 */ /* 0x002fcc00078ec0ff */
[----:B------:R-:W1:Y:S02]  /*a7e0*/  SHFL.IDX PT, R0, R0, RZ, 0x1f ;  /* 0x00001fff00007589 */ /* 0x000e6400000e0000 */
[----:B-1----:R-:W-:-:S13]  /*a7f0*/  ISETP.NE.AND P0, PT, R0, RZ, PT ;  /* 0x000000ff0000720c */ /* 0x002fda0003f05270 */
[----:B------:R-:W-:Y:S05]  /*a800*/  @P0 EXIT ;  /* 0x000000000000094d */ /* 0x000fea0003800000 */
[----:B------:R-:W1:Y:S01]  /*a810*/  S2UR UR4, SR_CTAID.X ;  /* 0x00000000000479c3 */ /* 0x000e620000002500 */
[----:B------:R-:W-:Y:S02]  /*a820*/  IMAD.MOV.U32 R16, RZ, RZ, RZ ;  /* 0x000000ffff107224 */ /* 0x000fe400078e00ff */
[----:B------:R-:W-:Y:S02]  /*a830*/  IMAD.MOV.U32 R29, RZ, RZ, 0x1 ;  /* 0x00000001ff1d7424 */ /* 0x000fe400078e00ff */
[----:B------:R-:W-:-:S03]  /*a840*/  IMAD.MOV.U32 R17, RZ, RZ, 0x1 ;  /* 0x00000001ff117424 */ /* 0x000fc600078e00ff */
[----:B------:R-:W1:Y:S02]  /*a850*/  LDC R0, c[0x0][0xda4] ;  /* 0x00036900ff007b82 */ /* 0x000e640000000800 */
[----:B-1----:R-:W-:-:S13]  /*a860*/  ISETP.LE.AND P0, PT, R0, UR4, PT ;  /* 0x0000000400007c0c */ /* 0x002fda000bf03270 */
[----:B------:R-:W-:Y:S05]  /*a870*/  @P0 BRA `(.L_x_8283) ;  /* 0x0000002800640947 */ /* 0x000fea0003800000 */
[----:B------:R-:W1:Y:S01]  /*a880*/  S2R R2, SR_TID.X ;  /* 0x0000000000027919 */ /* 0x000e620000002100 */
[----:B------:R-:W-:Y:S01]  /*a890*/  MOV R26, UR4 ;  /* 0x00000004001a7c02 */ /* 0x000fe20008000f00 */
[----:B------:R-:W-:Y:S01]  /*a8a0*/  IMAD.MOV.U32 R16, RZ, RZ, RZ ;  /* 0x000000ffff107224 */ /* 0x000fe200078e00ff */
[----:B------:R-:W-:Y:S01]  /*a8b0*/  ULDC.64 UR36, c[0x0][0x198] ;  /* 0x0000660000247ab9 */ /* 0x000fe20000000a00 */
[----:B------:R-:W-:Y:S01]  /*a8c0*/  IMAD.MOV.U32 R17, RZ, RZ, 0x1 ;  /* 0x00000001ff117424 */ /* 0x000fe200078e00ff */
[----:B------:R-:W-:Y:S01]  /*a8d0*/  ULDC UR38, c[0x0][0xc] ;  /* 0x0000030000267ab9 */ /* 0x000fe20000000800 */
[----:B------:R-:W-:Y:S01]  /*a8e0*/  IMAD.MOV.U32 R29, RZ, RZ, RZ ;  /* 0x000000ffff1d7224 */ /* 0x000fe200078e00ff */
[----:B-1----:R-:W-:-:S07]  /*a8f0*/  LOP3.LUT R27, R2, 0x1f, RZ, 0xc0, !PT ;  /* 0x0000001f021b7812 */ /* 0x002fce00078ec0ff */
.L_x_8327:
[----:B-1----:R-:W1:Y:S01]  /*a900*/  LDC R0, c[0x0][0xda8] ;  /* 0x00036a00ff007b82 */ /* 0x002e620000000800 */
[----:B--2---:R-:W2:Y:S01]  /*a910*/  S2R R6, SR_CgaCtaId ;  /* 0x0000000000067919 */ /* 0x004ea20000008800 */
[----:B------:R-:W-:Y:S05]  /*a920*/  YIELD ;  /* 0x0000000000007946 */ /* 0x000fea0003800000 */
[----:B------:R-:W-:Y:S01]  /*a930*/  ULDC.64 UR4, c[0x0][0x3f8] ;  /* 0x0000fe0000047ab9 */ /* 0x000fe20000000a00 */
[----:B------:R-:W3:Y:S01]  /*a940*/  LDC R4, c[0x0][0xdb4] ;  /* 0x00036d00ff047b82 */ /* 0x000ee20000000800 */
[----:B------:R-:W-:Y:S01]  /*a950*/  MOV R25, R26 ;  /* 0x0000001a00197202 */ /* 0x000fe20000000f00 */
[----:B------:R-:W-:Y:S01]  /*a960*/  UISETP.NE.U32.AND UP0, UPT, UR4, URZ, UPT ;  /* 0x0000003f0400728c */ /* 0x000fe2000bf05070 */
[----:B------:R-:W-:-:S02]  /*a970*/  MOV R23, 0x400 ;  /* 0x0000040000177802 */ /* 0x000fc40000000f00 */
[----:B------:R-:W-:Y:S01]  /*a980*/  ULDC UR4, c[0x0][0x404] ;  /* 0x0001010000047ab9 */ /* 0x000fe20000000800 */
[----:B------:R-:W-:Y:S02]  /*a990*/  UISETP.NE.AND.EX UP0, UPT, UR5, URZ, UPT, UP0 ;  /* 0x0000003f0500728c */ /* 0x000fe4000bf05300 */
[----:B------:R-:W4:Y:S02]  /*a9a0*/  LDC R28, c[0x0][0x2e0] ;  /* 0x0000b800ff1c7b82 */ /* 0x000f240000000800 */
[----:B------:R-:W-:Y:S01]  /*a9b0*/  USEL UR4, UR4, 0x1, UP0 ;  /* 0x0000000104047887 */ /* 0x000fe20008000000 */
[----:B-1----:R-:W-:Y:S02]  /*a9c0*/  ISETP.NE.AND P0, PT, R0, 0x1, PT ;  /* 0x000000010000780c */ /* 0x002fe40003f05270 */
[----:B---3--:R-:W-:Y:S02]  /*a9d0*/  ISETP.NE.AND P1, PT, R4, 0x1, PT ;  /* 0x000000010400780c */ /* 0x008fe40003f25270 */
[----:B--2---:R-:W-:-:S09]  /*a9e0*/  LEA R23, R6, R23, 0x18 ;  /* 0x0000001706177211 */ /* 0x004fd200078ec0ff */
[----:B------:R-:W1:Y:S01]  /*a9f0*/  @P0 LDC R5, c[0x0][0xdac] ;  /* 0x00036b00ff050b82 */ /* 0x000e620000000800 */
[----:B----4-:R-:W-:-:S07]  /*aa00*/  IMAD R28, R28, UR4, RZ ;  /* 0x000000041c1c7c24 */ /* 0x010fce000f8e02ff */
[----:B------:R-:W2:Y:S08]  /*aa10*/  @P0 LDC R7, c[0x0][0xdb0] ;  /* 0x00036c00ff070b82 */ /* 0x000eb00000000800 */
[----:B------:R-:W3:Y:S01]  /*aa20*/  @P1 LDC.64 R2, c[0x0][0xdb8] ;  /* 0x00036e00ff021b82 */ /* 0x000ee20000000a00 */
[----:B-1----:R-:W-:-:S05]  /*aa30*/  @P0 IMAD.HI.U32 R0, R26, R5, RZ ;  /* 0x000000051a000227 */ /* 0x002fca00078e00ff */
[----:B--2---:R-:W-:Y:S01]  /*aa40*/  @P0 SHF.R.U32.HI R25, RZ, R7, R0 ;  /* 0x00000007ff190219 */ /* 0x004fe20000011600 */
[----:B------:R-:W-:-:S04]  /*aa50*/  VIADD R0, R28, 0x8f ;  /* 0x0000008f1c007836 */ /* 0x000fc80000000000 */
[----:B------:R-:W-:Y:S02]  /*aa60*/  IMAD.MOV.U32 R19, RZ, RZ, R25 ;  /* 0x000000ffff137224 */ /* 0x000fe400078e0019 */
[----:B------:R-:W-:-:S04]  /*aa70*/  IMAD.HI R0, R0, 0x38e38e39, RZ ;  /* 0x38e38e3900007827 */ /* 0x000fc800078e02ff */
[----:B---3--:R-:W-:-:S05]  /*aa80*/  @P1 IMAD.HI.U32 R2, R25, R2, RZ ;  /* 0x0000000219021227 */ /* 0x008fca00078e00ff */
[----:B------:R-:W-:Y:S01]  /*aa90*/  @P1 SHF.R.U32.HI R19, RZ, R3, R2 ;  /* 0x00000003ff131219 */ /* 0x000fe20000011602 */
[----:B------:R-:W-:Y:S01]  /*aaa0*/  VIADD R2, R23, 0x16a00 ;  /* 0x00016a0017027836 */ /* 0x000fe20000000000 */
[----:B------:R-:W-:Y:S02]  /*aab0*/  SHF.R.U32.HI R3, RZ, 0x1f, R0 ;  /* 0x0000001fff037819 */ /* 0x000fe40000011600 */
[----:B------:R-:W-:Y:S02]  /*aac0*/  IADD3 R22, -R19, RZ, RZ ;  /* 0x000000ff13167210 */ /* 0x000fe40007ffe1ff */
[----:B------:R-:W-:Y:S02]  /*aad0*/  LOP3.LUT P0, RZ, R2, 0x1bf, RZ, 0xc0, !PT ;  /* 0x000001bf02ff7812 */ /* 0x000fe4000780c0ff */
[----:B------:R-:W-:Y:S01]  /*aae0*/  LEA.HI.SX32 R24, R0, R3, 0x1b ;  /* 0x0000000300187211 */ /* 0x000fe200078fdaff */
[----:B------:R-:W-:-:S10]  /*aaf0*/  IMAD R22, R4, R22, R25 ;  /* 0x0000001604167224 */ /* 0x000fd400078e0219 */
[----:B------:R-:W-:Y:S05]  /*ab00*/  @!P0 BRA `(.L_x_8284) ;  /* 0x0000000000408947 */ /* 0x000fea0003800000 */
        /* <DEDUP_REMOVED lines=16> */
.L_x_8284:
        /* <DEDUP_REMOVED lines=19> */
.L_x_8286:
        /* <DEDUP_REMOVED lines=16> */
.L_x_8285:
[----:B------:R-:W-:Y:S01]  /*ae40*/  ULDC.64 UR4, c[0x0][0x9f8] ;  /* 0x00027e0000047ab9 */ /* 0x000fe20000000a00 */
[----:B------:R-:W1:Y:S01]  /*ae50*/  LDC R0, c[0x0][0x428] ;  /* 0x00010a00ff007b82 */ /* 0x000e620000000800 */
[----:B------:R-:W-:Y:S01]  /*ae60*/  ISETP.NE.U32.AND P0, PT, RZ, UR4, PT ;  /* 0x00000004ff007c0c */ /* 0x000fe2000bf05070 */
[----:B------:R-:W-:Y:S01]  /*ae70*/  IMAD.MOV.U32 R6, RZ, RZ, R19 ;  /* 0x000000ffff067224 */ /* 0x000fe200078e0013 */
[----:B------:R-:W-:Y:S01]  /*ae80*/  ULDC.64 UR6, c[0x0][0x208] ;  /* 0x0000820000067ab9 */ /* 0x000fe20000000a00 */
[----:B------:R-:W-:Y:S01]  /*ae90*/  ISETP.NE.AND P1, PT, R27, RZ, PT ;  /* 0x000000ff1b00720c */ /* 0x000fe20003f25270 */
[----:B------:R-:W-:Y:S01]  /*aea0*/  IMAD.MOV R9, RZ, RZ, -R25 ;  /* 0x000000ffff097224 */ /* 0x000fe200078e0a19 */
[----:B------:R-:W-:Y:S01]  /*aeb0*/  ISETP.NE.AND.EX P0, PT, RZ, UR5, PT, P0 ;  /* 0x00000005ff007c0c */ /* 0x000fe2000bf05300 */
[----:B------:R-:W-:-:S12]  /*aec0*/  ULDC UR4, c[0x0][0xda8] ;  /* 0x00036a0000047ab9 */ /* 0x000fd80000000800 */
[----:B------:R-:W2:Y:S02]  /*aed0*/  @P0 LDC.64 R2, c[0x0][0x9f8] ;  /* 0x00027e00ff020b82 */ /* 0x000ea40000000a00 */
[----:B--2---:R-:W-:-:S05]  /*aee0*/  @P0 IMAD.WIDE R2, R19, 0x4, R2 ;  /* 0x0000000413020825 */ /* 0x004fca00078e0202 */
[----:B------:R2:W5:Y:S01]  /*aef0*/  @P0 LDG.E R6, desc[UR6][R2.64] ;  /* 0x0000000602060981 */ /* 0x000562000c1e1900 */
[----:B-1----:R-:W-:Y:S01]  /*af00*/  ISETP.NE.AND P0, PT, R0, 0x1, PT ;  /* 0x000000010000780c */ /* 0x002fe20003f05270 */
[----:B------:R-:W-:Y:S01]  /*af10*/  VOTEU.ALL UP1, P1 ;  /* 0x00000000003f7886 */ /* 0x000fe20000820000 */
[----:B------:R-:W-:Y:S01]  /*af20*/  IMAD R9, R9, UR4, R26 ;  /* 0x0000000409097c24 */ /* 0x000fe2000f8e021a */
[----:B------:R-:W-:Y:S02]  /*af30*/  MOV R0, R22 ;  /* 0x0000001600007202 */ /* 0x000fe40000000f00 */
[----:B------:R-:W-:Y:S01]  /*af40*/  PLOP3.LUT P2, PT, P1, PT, PT, 0x8, 0x0 ;  /* 0x000000000000781c */ /* 0x000fe20000f4e170 */
[----:B------:R-:W-:Y:S01]  /*af50*/  @!UP1 UIADD3 UR8, UP0, UR36, 0x270, URZ ;  /* 0x0000027024089890 */ /* 0x000fe2000ff1e03f */
[----:B------:R-:W-:-:S03]  /*af60*/  IMAD R9, R9, 0xc0, RZ ;  /* 0x000000c009097824 */ /* 0x000fc600078e02ff */
[----:B------:R-:W-:-:S03]  /*af70*/  @!UP1 UIADD3.X UR9, URZ, UR37, URZ, UP0, !UPT ;  /* 0x000000253f099290 */ /* 0x000fc600087fe43f */
[----:B------:R-:W1:Y:S01]  /*af80*/  @P0 LDC R5, c[0x0][0x42c] ;  /* 0x00010b00ff050b82 */ /* 0x000e620000000800 */
[----:B------:R-:W-:-:S07]  /*af90*/  VOTEU.ALL UP0, P1 ;  /* 0x00000000003f7886 */ /* 0x000fce0000800000 */
[----:B------:R-:W3:Y:S01]  /*afa0*/  @P0 LDC R7, c[0x0][0x430] ;  /* 0x00010c00ff070b82 */ /* 0x000ee20000000800 */
[----:B-1----:R-:W-:-:S05]  /*afb0*/  @P0 IMAD.HI.U32 R4, R22, R5, RZ ;  /* 0x0000000516040227 */ /* 0x002fca00078e00ff */
[----:B--23--:R-:W-:-:S07]  /*afc0*/  @P0 SHF.R.U32.HI R0, RZ, R7, R4 ;  /* 0x00000007ff000219 */ /* 0x00cfce0000011604 */
.L_x_8287:
        /* <DEDUP_REMOVED lines=13> */
.L_x_8288:
        /* <DEDUP_REMOVED lines=12> */
.L_x_8289:
        /* <DEDUP_REMOVED lines=15> */
.L_x_8343:
[----:B------:R-:W-:Y:S01]  /*b250*/  UMOV UR4, 0xffffffff ;  /* 0xffffffff00047882 */ /* 0x000fe20000000000 */
[----:B------:R-:W-:Y:S01]  /*b260*/  SHF.R.S32.HI R8, RZ, 0x1f, R6 ;  /* 0x0000001fff087819 */ /* 0x000fe20000011406 */
[----:B------:R-:W-:Y:S01]  /*b270*/  VIADD R10, R24, 0xffffffff ;  /* 0xffffffff180a7836 */ /* 0x000fe20000000000 */
[----:B------:R-:W-:Y:S06]  /*b280*/  BRA.DIV UR4, `(.L_x_8291) ;  /* 0x00000026045c7947 */ /* 0x000fec000b800000 */
[----:B------:R-:W-:-:S13]  /*b290*/  ELECT P6, URZ, PT ;  /* 0x00000000003f782f */ /* 0x000fda00038c0000 */
.L_x_8346:
[----:B------:R-:W-:Y:S05]  /*b2a0*/  @!P6 BRA `(.L_x_8292) ;  /* 0x0000000000f8e947 */ /* 0x000fea0003800000 */
[----:B------:R-:W-:Y:S01]  /*b2b0*/  MOV R18, R10 ;  /* 0x0000000a00127202 */ /* 0x000fe20000000f00 */
[----:B------:R-:W-:Y:S01]  /*b2c0*/  IMAD.MOV.U32 R7, RZ, RZ, R6 ;  /* 0x000000ffff077224 */ /* 0x000fe200078e0006 */
        /* <DEDUP_REMOVED lines=18> */
[----:B------:R-:W-:-:S04]  /*b3f0*/  IMAD.MOV R5, RZ, RZ, -R11 ;  /* 0x000000ffff057224 */ /* 0x000fc800078e0a0b */
[----:B------:R-:W-:-:S07]  /*b400*/  IMAD R18, R18, R5, R10 ;  /* 0x0000000512127224 */ /* 0x000fce00078e020a */
.L_x_8293:
[----:B------:R-:W2:Y:S01]  /*b410*/  S2R R4, SR_TID.X ;  /* 0x0000000000047919 */ /* 0x000ea20000002100 */
[----:B------:R-:W-:Y:S02]  /*b420*/  LEA R5, R16, R23, 0x3 ;  /* 0x0000001710057211 */ /* 0x000fe400078e18ff */
[----:B--2---:R-:W-:Y:S02]  /*b430*/  LOP3.LUT R11, R4, 0x7f, RZ, 0xc0, !PT ;  /* 0x0000007f040b7812 */ /* 0x004fe400078ec0ff */
[----:B------:R-:W-:Y:S02]  /*b440*/  SHF.L.U32 R4, R17, 0x1f, RZ ;  /* 0x0000001f11047819 */ /* 0x000fe400000006ff */
[----:B------:R-:W-:Y:S02]  /*b450*/  ISETP.NE.AND P2, PT, R11, RZ, PT ;  /* 0x000000ff0b00720c */ /* 0x000fe40003f45270 */
[----:B------:R-:W2:Y:S02]  /*b460*/  SYNCS.PHASECHK.TRANS64.TRYWAIT P1, [R5+URZ+0x31c40], R4 ;  /* 0x031c4004050075a7 */ /* 0x000ea4000802017f */
[----:B--2---:R-:W-:Y:S09]  /*b470*/  @!P1 BRA `(.L_x_8294) ;  /* 0x0000002400009947 */ /* 0x004ff20003800000 */
.L_x_8347:
[----:B------:R-:W-:Y:S05]  /*b480*/  @P2 BRA `(.L_x_8295) ;  /* 0x0000000000142947 */ /* 0x000fea0003800000 */
[----:B------:R-:W-:Y:S01]  /*b490*/  ISETP.NE.AND P1, PT, R27, RZ, PT ;  /* 0x000000ff1b00720c */ /* 0x000fe20003f25270 */
[----:B--2---:R-:W-:-:S04]  /*b4a0*/  IMAD.MOV.U32 R4, RZ, RZ, 0x6c00 ;  /* 0x00006c00ff047424 */ /* 0x004fc800078e00ff */
[----:B------:R3:W-:Y:S08]  /*b4b0*/  SYNCS.ARRIVE.TRANS64 RZ, [R5+URZ+0x31c30], R4 ;  /* 0x031c300405ff79a7 */ /* 0x0007f0000800003f */
[----:B------:R-:W-:Y:S05]  /*b4c0*/  @!P1 BRA `(.L_x_8295) ;  /* 0x0000000000049947 */ /* 0x000fea0003800000 */
[----:B------:R-:W-:Y:S01]  /*b4d0*/  BPT.TRAP 0x1 ;  /* 0x000000040000795c */ /* 0x000fe20000300000 */
.L_x_8295:
[----:B--23--:R-:W-:Y:S01]  /*b4e0*/  IMAD R4, R16, 0x6c00, R23 ;  /* 0x00006c0010047824 */ /* 0x00cfe200078e0217 */
        /* <DEDUP_REMOVED lines=26> */
.L_x_8292:
[----:B------:R-:W-:Y:S05]  /*b690*/  WARPSYNC.ALL ;  /* 0x0000000000007948 */ /* 0x000fea0003800000 */
[----:B------:R-:W-:Y:S01]  /*b6a0*/  BAR.SYNC.DEFER_BLOCKING 0x8, 0x1a0 ;  /* 0x0206800000007b1d */ /* 0x000fe20000010000 */
[----:B------:R-:W-:Y:S02]  /*b6b0*/  R2UR UR24, R23 ;  /* 0x00000000171872ca */ /* 0x000fe400000e0000 */
        /* <DEDUP_REMOVED lines=12> */
[----:B------:R-:W-:Y:S01]  /*b780*/  UIADD3 UR8, UR24, 0xda00, URZ ;  /* 0x0000da0018087890 */ /* 0x000fe2000fffe03f */
[----:B------:R-:W-:Y:S01]  /*b790*/  @P1 IMAD.MOV.U32 R4, RZ, RZ, 0x9000 ;  /* 0x00009000ff041424 */ /* 0x000fe200078e00ff */
[----:B------:R-:W-:Y:S01]  /*b7a0*/  UIADD3 UR9, UR24, 0x31c00, URZ ;  /* 0x00031c0018097890 */ /* 0x000fe2000fffe03f */
[----:B------:R-:W-:Y:S01]  /*b7b0*/  @P1 R2UR UR19, R9 ;  /* 0x00000000091312ca */ /* 0x000fe200000e0000 */
[----:B------:R-:W-:Y:S01]  /*b7c0*/  UIADD3 UR16, UR24, 0x10a00, URZ ;  /* 0x00010a0018107890 */ /* 0x000fe2000fffe03f */
[----:B------:R-:W-:Y:S01]  /*b7d0*/  BSSY B0, `(.L_x_8296) ;  /* 0x0000014000007945 */ /* 0x000fe20003800000 */
[----:B------:R-:W-:Y:S01]  /*b7e0*/  UMOV UR15, 0x12f00000 ;  /* 0x12f00000000f7882 */ /* 0x000fe20000000000 */
[----:B------:R-:W-:Y:S01]  /*b7f0*/  UMOV UR18, 0x20 ;  /* 0x0000002000127882 */ /* 0x000fe20000000000 */
[----:B------:R-:W-:Y:S01]  /*b800*/  UMOV UR22, 0x0 ;  /* 0x0000000000167882 */ /* 0x000fe20000000000 */
[----:B------:R-:W-:Y:S01]  /*b810*/  UMOV UR17, UR9 ;  /* 0x0000000900117c82 */ /* 0x000fe20008000000 */
[----:B------:R2:W-:Y:S01]  /*b820*/  @P1 SYNCS.ARRIVE.TRANS64 RZ, [R23+URZ+0x31c00], R4 ;  /* 0x031c000417ff19a7 */ /* 0x0005e2000800003f */
[----:B------:R3:W-:Y:S01]  /*b830*/  UTMALDG.4D [UR8], [UR4], desc[UR6] ;  /* 0x00000608040075b4 */ /* 0x0007e20008019000 */
[----:B------:R-:W-:Y:S01]  /*b840*/  UMOV UR23, 0x12f00000 ;  /* 0x12f0000000177882 */ /* 0x000fe20000000000 */
[----:B------:R-:W-:-:S03]  /*b850*/  ISETP.GE.AND P2, PT, R28, 0x91, PT ;  /* 0x000000911c00780c */ /* 0x000fc60003f46270 */
[----:B------:R4:W-:Y:S01]  /*b860*/  UTMALDG.4D [UR16], [UR4], desc[UR14] ;  /* 0x00000e10040075b4 */ /* 0x0009e20008019000 */
[----:B--2---:R-:W-:-:S04]  /*b870*/  LOP3.LUT R4, R29, 0x1, RZ, 0xc, !PT ;  /* 0x000000011d047812 */ /* 0x004fc800078e0cff */
[----:B------:R-:W-:Y:S02]  /*b880*/  SHF.L.U32 R4, R4, 0x1f, RZ ;  /* 0x0000001f04047819 */ /* 0x000fe400000006ff */
[----:B---3--:R-:W-:Y:S01]  /*b890*/  @P1 R2UR UR13, R19 ;  /* 0x00000000130d12ca */ /* 0x008fe200000e0000 */
[----:B------:R-:W-:Y:S01]  /*b8a0*/  UIADD3 UR8, UR24, 0x13a00, URZ ;  /* 0x00013a0018087890 */ /* 0x000fe2000fffe03f */
[----:B------:R-:W-:Y:S01]  /*b8b0*/  @P1 R2UR UR12, R22 ;  /* 0x00000000160c12ca */ /* 0x000fe200000e0000 */
[----:B------:R-:W-:Y:S01]  /*b8c0*/  UMOV UR10, 0x40 ;  /* 0x00000040000a7882 */ /* 0x000fe20000000000 */
[----:B------:R-:W-:-:S13]  /*b8d0*/  @P1 R2UR UR11, R9 ;  /* 0x00000000090b12ca */ /* 0x000fda00000e0000 */
[----:B------:R4:W-:Y:S01]  /*b8e0*/  UTMALDG.4D [UR8], [UR4], desc[UR22] ;  /* 0x00001608040075b4 */ /* 0x0009e20008019000 */
[----:B------:R-:W2:Y:S02]  /*b8f0*/  SYNCS.PHASECHK.TRANS64.TRYWAIT P1, [R23+URZ+0x31c20], R4 ;  /* 0x031c2004170075a7 */ /* 0x000ea4000802017f */
[----:B--2-4-:R-:W-:Y:S05]  /*b900*/  @!P1 BRA `(.L_x_8297) ;  /* 0x0000001c00f09947 */ /* 0x014fea0003800000 */
.L_x_8348:
[----:B------:R-:W-:Y:S05]  /*b910*/  BSYNC B0 ;  /* 0x0000000000007941 */ /* 0x000fea0003800000 */
.L_x_8296:
[----:B------:R-:W-:Y:S05]  /*b920*/  @!P2 BRA `(.L_x_8298) ;  /* 0x000000140060a947 */ /* 0x000fea0003800000 */
[----:B--2---:R-:W-:Y:S01]  /*b930*/  IMAD.MOV.U32 R4, RZ, RZ, 0x1 ;  /* 0x00000001ff047424 */ /* 0x004fe200078e00ff */
[C---:B------:R-:W-:Y:S02]  /*b940*/  IADD3 R11, -R24.reuse, RZ, RZ ;  /* 0x000000ff180b7210 */ /* 0x040fe40007ffe1ff */
[----:B------:R-:W-:Y:S02]  /*b950*/  IADD3 R9, R24, -0x2, RZ ;  /* 0xfffffffe18097810 */ /* 0x000fe40007ffe0ff */
[----:B------:R-:W-:-:S05]  /*b960*/  VIADDMNMX R11, R11, R4, 0xffffffff, !PT ;  /* 0xffffffff0b0b7446 */ /* 0x000fca0007800104 */
[----:B------:R-:W-:-:S05]  /*b970*/  IMAD.IADD R4, R24, 0x1, R11 ;  /* 0x0000000118047824 */ /* 0x000fca00078e020b */
[----:B------:R-:W-:-:S04]  /*b980*/  LOP3.LUT R4, R4, 0x1, RZ, 0xc0, !PT ;  /* 0x0000000104047812 */ /* 0x000fc800078ec0ff */
[----:B------:R-:W-:-:S13]  /*b990*/  ISETP.NE.U32.AND P1, PT, R4, 0x1, PT ;  /* 0x000000010400780c */ /* 0x000fda0003f25070 */
[----:B------:R-:W-:Y:S05]  /*b9a0*/  @P1 BRA `(.L_x_8299) ;  /* 0x0000000400b81947 */ /* 0x000fea0003800000 */
[----:B-1----:R-:W-:Y:S01]  /*b9b0*/  VIADD R12, R16, 0x1 ;  /* 0x00000001100c7836 */ /* 0x002fe20000000000 */
        /* <DEDUP_REMOVED lines=26> */
.L_x_8302:
[----:B-1----:R-:W1:Y:S01]  /*bb60*/  S2R R2, SR_TID.X ;  /* 0x0000000000027919 */ /* 0x002e620000002100 */
[----:B------:R-:W-:Y:S02]  /*bb70*/  LEA R3, R12, R23, 0x3 ;  /* 0x000000170c037211 */ /* 0x000fe400078e18ff */
[----:B-1----:R-:W-:Y:S02]  /*bb80*/  LOP3.LUT R5, R2, 0x7f, RZ, 0xc0, !PT ;  /* 0x0000007f02057812 */ /* 0x002fe400078ec0ff */
[----:B------:R-:W-:Y:S02]  /*bb90*/  SHF.L.U32 R2, R13, 0x1f, RZ ;  /* 0x0000001f0d027819 */ /* 0x000fe400000006ff */
[----:B------:R-:W-:Y:S02]  /*bba0*/  ISETP.NE.AND P1, PT, R5, RZ, PT ;  /* 0x000000ff0500720c */ /* 0x000fe40003f25270 */
[----:B------:R-:W1:Y:S02]  /*bbb0*/  SYNCS.PHASECHK.TRANS64.TRYWAIT P2, [R3+URZ+0x31c40], R2 ;  /* 0x031c4002030075a7 */ /* 0x000e64000804017f */
[----:B-1----:R-:W-:Y:S09]  /*bbc0*/  @!P2 BRA `(.L_x_8303) ;  /* 0x0000001c0054a947 */ /* 0x002ff20003800000 */
.L_x_8349:
[----:B------:R-:W-:Y:S05]  /*bbd0*/  @P1 BRA `(.L_x_8304) ;  /* 0x0000000000141947 */ /* 0x000fea0003800000 */
[----:B------:R-:W-:Y:S01]  /*bbe0*/  ISETP.NE.AND P2, PT, R27, RZ, PT ;  /* 0x000000ff1b00720c */ /* 0x000fe20003f45270 */
[----:B-1----:R-:W-:-:S04]  /*bbf0*/  IMAD.MOV.U32 R2, RZ, RZ, 0x6c00 ;  /* 0x00006c00ff027424 */ /* 0x002fc800078e00ff */
[----:B------:R2:W-:Y:S08]  /*bc00*/  SYNCS.ARRIVE.TRANS64 RZ, [R3+URZ+0x31c30], R2 ;  /* 0x031c300203ff79a7 */ /* 0x0005f0000800003f */
[----:B------:R-:W-:Y:S05]  /*bc10*/  @!P2 BRA `(.L_x_8304) ;  /* 0x000000000004a947 */ /* 0x000fea0003800000 */
[----:B------:R-:W-:Y:S01]  /*bc20*/  BPT.TRAP 0x1 ;  /* 0x000000040000795c */ /* 0x000fe20000300000 */
.L_x_8304:
[----:B-12---:R-:W-:Y:S01]  /*bc30*/  IMAD R2, R12, 0x6c00, R23 ;  /* 0x00006c000c027824 */ /* 0x006fe200078e0217 */
        /* <DEDUP_REMOVED lines=29> */
.L_x_8350:
[----:B------:R-:W-:Y:S05]  /*be10*/  @P1 BRA `(.L_x_8306) ;  /* 0x0000000000181947 */ /* 0x000fea0003800000 */
[----:B------:R-:W-:Y:S01]  /*be20*/  ISETP.NE.AND P1, PT, R27, RZ, PT ;  /* 0x000000ff1b00720c */ /* 0x000fe20003f25270 */
[----:B-1----:R-:W-:Y:S02]  /*be30*/  IMAD R2, R16, 0x8, R23 ;  /* 0x0000000810027824 */ /* 0x002fe400078e0217 */
[----:B------:R-:W-:-:S04]  /*be40*/  IMAD.MOV.U32 R3, RZ, RZ, 0x6c00 ;  /* 0x00006c00ff037424 */ /* 0x000fc800078e00ff */
[----:B------:R2:W-:Y:S06]  /*be50*/  SYNCS.ARRIVE.TRANS64 RZ, [R2+URZ+0x31c50], R3 ;  /* 0x031c500302ff79a7 */ /* 0x0005ec000800003f */
[----:B------:R-:W-:Y:S05]  /*be60*/  @!P1 BRA `(.L_x_8306) ;  /* 0x0000000000049947 */ /* 0x000fea0003800000 */
[----:B------:R-:W-:Y:S01]  /*be70*/  BPT.TRAP 0x1 ;  /* 0x000000040000795c */ /* 0x000fe20000300000 */
.L_x_8306:
[C---:B--2---:R-:W-:Y:S01]  /*be80*/  IMAD R3, R16.reuse, 0x6c00, R23 ;  /* 0x00006c0010037824 */ /* 0x044fe200078e0217 */
[----:B-1----:R-:W-:Y:S01]  /*be90*/  LEA R2, R16, R23, 0x3 ;  /* 0x0000001710027211 */ /* 0x002fe200078e18ff */
        /* <DEDUP_REMOVED lines=9> */
[----:B------:R-:W-:Y:S01]  /*bf30*/  R2UR UR12, R0 ;  /* 0x00000000000c72ca */ /* 0x000fe200000e0000 */
[----:B------:R-:W-:Y:S01]  /*bf40*/  UMOV UR16, 0x20 ;  /* 0x0000002000107882 */ /* 0x000fe20000000000 */
[----:B------:R-:W-:-:S02]  /*bf50*/  IMAD.MOV.U32 R7, RZ, RZ, R4 ;  /* 0x000000ffff077224 */ /* 0x000fc400078e0004 */
[----:B------:R-:W-:Y:S01]  /*bf60*/  IMAD.MOV.U32 R18, RZ, RZ, R9 ;  /* 0x000000ffff127224 */ /* 0x000fe200078e0009 */
[----:B------:R-:W-:Y:S02]  /*bf70*/  UIMAD UR11, UR11, 0x90, URZ ;  /* 0x000000900b0b78a4 */ /* 0x000fe4000f8e023f */
[----:B------:R-:W-:Y:S02]  /*bf80*/  UIADD3 UR8, UR15, 0x200, URZ ;  /* 0x000002000f087890 */ /* 0x000fe4000fffe03f */
        /* <DEDUP_REMOVED lines=12> */
.L_x_8301:
[----:B------:R-:W-:Y:S05]  /*c050*/  BSYNC B0 ;  /* 0x0000000000007941 */ /* 0x000fea0003800000 */
.L_x_8300:
[----:B------:R-:W-:Y:S01]  /*c060*/  IADD3 R9, R24, -0x3, RZ ;  /* 0xfffffffd18097810 */ /* 0x000fe20007ffe0ff */
[----:B------:R-:W-:Y:S02]  /*c070*/  IMAD.MOV.U32 R16, RZ, RZ, R12 ;  /* 0x000000ffff107224 */ /* 0x000fe400078e000c */
[----:B------:R-:W-:-:S07]  /*c080*/  IMAD.MOV.U32 R17, RZ, RZ, R13 ;  /* 0x000000ffff117224 */ /* 0x000fce00078e000d */
.L_x_8299:
[----:B------:R-:W-:Y:S01]  /*c090*/  IADD3 R11, -R11, RZ, RZ ;  /* 0x000000ff0b0b7210 */ /* 0x000fe20007ffe1ff */
[----:B------:R-:W-:Y:S03]  /*c0a0*/  BSSY B0, `(.L_x_8298) ;  /* 0x00000e0000007945 */ /* 0x000fe60003800000 */
[----:B------:R-:W-:-:S13]  /*c0b0*/  ISETP.NE.AND P1, PT, R10, R11, PT ;  /* 0x0000000b0a00720c */ /* 0x000fda0003f25270 */
[----:B------:R-:W-:Y:S05]  /*c0c0*/  @!P1 BRA `(.L_x_8307) ;  /* 0x0000000c00749947 */ /* 0x000fea0003800000 */
[----:B------:R-:W-:-:S07]  /*c0d0*/  IMAD.MOV.U32 R4, RZ, RZ, R7 ;  /* 0x000000ffff047224 */ /* 0x000fce00078e0007 */
.L_x_8322:
[----:B------:R-:W-:Y:S01]  /*c0e0*/  VIADD R10, R16, 0x1 ;  /* 0x00000001100a7836 */ /* 0x000fe20000000000 */
[----:B------:R-:W-:Y:S04]  /*c0f0*/  BSSY B1, `(.L_x_8308) ;  /* 0x000006a000017945 */ /* 0x000fe80003800000 */
[----:B------:R-:W-:-:S04]  /*c100*/  ISETP.NE.AND P1, PT, R10, 0x2, PT ;  /* 0x000000020a00780c */ /* 0x000fc80003f25270 */
[----:B-12---:R-:W-:Y:S02]  /*c110*/  SEL R2, RZ, 0x1, P1 ;  /* 0x00000001ff027807 */ /* 0x006fe40000800000 */
[----:B------:R-:W-:Y:S02]  /*c120*/  SEL R10, R10, RZ, P1 ;  /* 0x000000ff0a0a7207 */ /* 0x000fe40000800000 */
[----:B------:R-:W-:Y:S01]  /*c130*/  LOP3.LUT R11, R17, R2, RZ, 0x3c, !PT ;  /* 0x00000002110b7212 */ /* 0x000fe200078e3cff */
[----:B------:R-:W-:Y:S06]  /*c140*/  @!P6 BRA `(.L_x_8309) ;  /* 0x000000040090e947 */ /* 0x000fec0003800000 */
[----:B-1----:R-:W-:Y:S01]  /*c150*/  MOV R12, R9 ;  /* 0x00000009000c7202 */ /* 0x002fe20000000f00 */
[----:B------:R-:W-:Y:S06]  /*c160*/  @!P0 BRA `(.L_x_8310) ;  /* 0x0000000000508947 */ /* 0x000fec0003800000 */
[----:B------:R-:W1:Y:S01]  /*c170*/  LDC R12, c[0x0][0x41c] ;  /* 0x00010700ff0c7b82 */ /* 0x000e620000000800 */
[----:B------:R-:W-:Y:S01]  /*c180*/  IMAD.MOV.U32 R13, RZ, RZ, R9 ;  /* 0x000000ffff0d7224 */ /* 0x000fe200078e0009 */
[----:B------:R-:W-:Y:S01]  /*c190*/  ULDC.64 UR4, c[0x0][0x408] ;  /* 0x0001020000047ab9 */ /* 0x000fe20000000a00 */
[----:B------:R-:W-:Y:S01]  /*c1a0*/  ULDC.64 UR6, c[0x0][0x208] ;  /* 0x0000820000067ab9 */ /* 0x000fe20000000a00 */
[----:B------:R-:W-:-:S04]  /*c1b0*/  IMAD R15, R8, UR4, RZ ;  /* 0x00000004080f7c24 */ /* 0x000fc8000f8e02ff */
[----:B------:R-:W2:Y:S01]  /*c1c0*/  LDC.64 R4, c[0x0][0x3f8] ;  /* 0x0000fe00ff047b82 */ /* 0x000ea20000000a00 */
[----:B------:R-:W-:Y:S01]  /*c1d0*/  IMAD R15, R6, UR5, R15 ;  /* 0x00000005060f7c24 */ /* 0x000fe2000f8e020f */
[----:B-1----:R-:W-:-:S13]  /*c1e0*/  ISETP.NE.AND P1, PT, R12, 0x1, PT ;  /* 0x000000010c00780c */ /* 0x002fda0003f25270 */
[----:B------:R-:W1:Y:S02]  /*c1f0*/  @P1 LDC.64 R2, c[0x0][0x420] ;  /* 0x00010800ff021b82 */ /* 0x000e640000000a00 */
[----:B-1----:R-:W-:-:S05]  /*c200*/  @P1 IMAD.HI.U32 R2, R9, R2, RZ ;  /* 0x0000000209021227 */ /* 0x002fca00078e00ff */
[----:B------:R-:W-:-:S04]  /*c210*/  @P1 SHF.R.U32.HI R13, RZ, R3, R2 ;  /* 0x00000003ff0d1219 */ /* 0x000fc80000011602 */
[--C-:B------:R-:W-:Y:S01]  /*c220*/  SHF.R.S32.HI R3, RZ, 0x1f, R13.reuse ;  /* 0x0000001fff037819 */ /* 0x100fe2000001140d */
[----:B------:R-:W-:-:S04]  /*c230*/  IMAD.MOV.U32 R2, RZ, RZ, R13 ;  /* 0x000000ffff027224 */ /* 0x000fc800078e000d */
[----:B------:R-:W-:-:S05]  /*c240*/  IMAD.WIDE.U32 R2, R6, UR4, R2 ;  /* 0x0000000406027c25 */ /* 0x000fca000f8e0002 */
[----:B------:R-:W-:Y:S02]  /*c250*/  IADD3 R3, R15, R3, RZ ;  /* 0x000000030f037210 */ /* 0x000fe40007ffe0ff */
[----:B--2---:R-:W-:-:S04]  /*c260*/  LEA R4, P1, R2, R4, 0x2 ;  /* 0x0000000402047211 */ /* 0x004fc800078210ff */
[----:B------:R-:W-:-:S05]  /*c270*/  LEA.HI.X R5, R2, R5, R3, 0x2, P1 ;  /* 0x0000000502057211 */ /* 0x000fca00008f1403 */
[----:B------:R1:W5:Y:S01]  /*c280*/  LDG.E R4, desc[UR6][R4.64] ;  /* 0x0000000604047981 */ /* 0x000362000c1e1900 */
[----:B------:R-:W-:-:S04]  /*c290*/  IMAD.MOV R2, RZ, RZ, -R13 ;  /* 0x000000ffff027224 */ /* 0x000fc800078e0a0d */
[----:B------:R-:W-:-:S07]  /*c2a0*/  IMAD R12, R12, R2, R9 ;  /* 0x000000020c0c7224 */ /* 0x000fce00078e0209 */
.L_x_8310:
[----:B------:R-:W1:Y:S01]  /*c2b0*/  S2R R2, SR_TID.X ;  /* 0x0000000000027919 */ /* 0x000e620000002100 */
[----:B------:R-:W-:Y:S01]  /*c2c0*/  IMAD R3, R10, 0x8, R23 ;  /* 0x000000080a037824 */ /* 0x000fe200078e0217 */
[----:B-1----:R-:W-:Y:S02]  /*c2d0*/  LOP3.LUT R5, R2, 0x7f, RZ, 0xc0, !PT ;  /* 0x0000007f02057812 */ /* 0x002fe400078ec0ff */
[----:B------:R-:W-:Y:S02]  /*c2e0*/  SHF.L.U32 R2, R11, 0x1f, RZ ;  /* 0x0000001f0b027819 */ /* 0x000fe400000006ff */
[----:B------:R-:W-:Y:S02]  /*c2f0*/  ISETP.NE.AND P1, PT, R5, RZ, PT ;  /* 0x000000ff0500720c */ /* 0x000fe40003f25270 */
[----:B------:R-:W1:Y:S02]  /*c300*/  SYNCS.PHASECHK.TRANS64.TRYWAIT P2, [R3+URZ+0x31c40], R2 ;  /* 0x031c4002030075a7 */ /* 0x000e64000804017f */
[----:B-1----:R-:W-:Y:S09]  /*c310*/  @!P2 BRA `(.L_x_8311) ;  /* 0x0000001400a8a947 */ /* 0x002ff20003800000 */
.L_x_8351:
[----:B------:R-:W-:Y:S05]  /*c320*/  @P1 BRA `(.L_x_8312) ;  /* 0x0000000000141947 */ /* 0x000fea0003800000 */
[----:B------:R-:W-:Y:S02]  /*c330*/  ISETP.NE.AND P2, PT, R27, RZ, PT ;  /* 0x000000ff1b00720c */ /* 0x000fe40003f45270 */
[----:B-1----:R-:W-:-:S04]  /*c340*/  MOV R2, 0x6c00 ;  /* 0x00006c0000027802 */ /* 0x002fc80000000f00 */
[----:B------:R2:W-:Y:S07]  /*c350*/  SYNCS.ARRIVE.TRANS64 RZ, [R3+URZ+0x31c30], R2 ;  /* 0x031c300203ff79a7 */ /* 0x0005ee000800003f */
[----:B------:R-:W-:Y:S05]  /*c360*/  @!P2 BRA `(.L_x_8312) ;  /* 0x000000000004a947 */ /* 0x000fea0003800000 */
[----:B------:R-:W-:Y:S01]  /*c370*/  BPT.TRAP 0x1 ;  /* 0x000000040000795c */ /* 0x000fe20000300000 */
.L_x_8312:
        /* <DEDUP_REMOVED lines=17> */
[----:B------:R-:W-:Y:S01]  /*c490*/  IMAD R2, R16, 0x8, R3 ;  /* 0x0000000810027824 */ /* 0x000fe200078e0203 */
        /* <DEDUP_REMOVED lines=12> */
.L_x_8352:
[----:B------:R-:W-:Y:S05]  /*c560*/  @P1 BRA `(.L_x_8314) ;  /* 0x0000000000141947 */ /* 0x000fea0003800000 */
[----:B------:R-:W-:Y:S02]  /*c570*/  ISETP.NE.AND P1, PT, R27, RZ, PT ;  /* 0x000000ff1b00720c */ /* 0x000fe40003f25270 */
[----:B------:R-:W-:-:S04]  /*c580*/  MOV R3, 0x6c00 ;  /* 0x00006c0000037802 */ /* 0x000fc80000000f00 */
[----:B------:R2:W-:Y:S07]  /*c590*/  SYNCS.ARRIVE.TRANS64 RZ, [R2+URZ+0x50], R3 ;  /* 0x0000500302ff79a7 */ /* 0x0005ee000800003f */
[----:B------:R-:W-:Y:S05]  /*c5a0*/  @!P1 BRA `(.L_x_8314) ;  /* 0x0000000000049947 */ /* 0x000fea0003800000 */
[----:B------:R-:W-:Y:S01]  /*c5b0*/  BPT.TRAP 0x1 ;  /* 0x000000040000795c */ /* 0x000fe20000300000 */
.L_x_8314:
        /* <DEDUP_REMOVED lines=13> */
[----:B------:R-:W-:Y:S01]  /*c690*/  UIMAD UR11, UR11, 0x90, URZ ;  /* 0x000000900b0b78a4 */ /* 0x000fe2000f8e023f */
[----:B------:R-:W-:Y:S01]  /*c6a0*/  IMAD.MOV.U32 R7, RZ, RZ, R4 ;  /* 0x000000ffff077224 */ /* 0x000fe200078e0004 */
[----:B------:R-:W-:Y:S02]  /*c6b0*/  UIADD3 UR9, UR9, 0x50, URZ ;  /* 0x0000005009097890 */ /* 0x000fe4000fffe03f */
[----:B------:R-:W-:Y:S02]  /*c6c0*/  UIADD3 UR14, UR8, 0x200, URZ ;  /* 0x00000200080e7890 */ /* 0x000fe4000fffe03f */
[----:B------:R-:W-:Y:S02]  /*c6d0*/  UIADD3 UR15, UR8, 0x2600, URZ ;  /* 0x00002600080f7890 */ /* 0x000fe4000fffe03f */
[----:B------:R-:W-:-:S03]  /*c6e0*/  UIADD3 UR16, UR8, 0x4a00, URZ ;  /* 0x00004a0008107890 */ /* 0x000fc6000fffe03f */
[----:B------:R-:W-:Y:S01]  /*c6f0*/  UMOV UR8, UR14 ;  /* 0x0000000e00087c82 */ /* 0x000fe20008000000 */
[----:B------:R-:W-:Y:S01]  /*c700*/  UMOV UR14, 0x40 ;  /* 0x00000040000e7882 */ /* 0x000fe20000000000 */
[----:B------:R3:W-:Y:S02]  /*c710*/  UTMALDG.4D [UR8], [UR4], desc[UR6] ;  /* 0x00000608040075b4 */ /* 0x0007e40008019000 */
[----:B---3--:R-:W-:Y:S01]  /*c720*/  UMOV UR8, UR15 ;  /* 0x0000000f00087c82 */ /* 0x008fe20008000000 */
[----:B------:R-:W-:Y:S02]  /*c730*/  UMOV UR10, UR17 ;  /* 0x00000011000a7c82 */ /* 0x000fe40008000000 */
[----:B------:R3:W-:Y:S02]  /*c740*/  UTMALDG.4D [UR8], [UR4], desc[UR6] ;  /* 0x00000608040075b4 */ /* 0x0007e40008019000 */
[----:B---3--:R-:W-:Y:S01]  /*c750*/  UMOV UR8, UR16 ;  /* 0x0000001000087c82 */ /* 0x008fe20008000000 */
[----:B------:R-:W-:-:S02]  /*c760*/  UMOV UR10, UR14 ;  /* 0x0000000e000a7c82 */ /* 0x000fc40008000000 */
[----:B------:R3:W-:Y:S02]  /*c770*/  UTMALDG.4D [UR8], [UR4], desc[UR6] ;  /* 0x00000608040075b4 */ /* 0x0007e40008019000 */
[----:B---3--:R-:W-:Y:S01]  /*c780*/  NOP ;  /* 0x0000000000007918 */ /* 0x008fe20000000000 */
.L_x_8309:
[----:B------:R-:W-:Y:S05]  /*c790*/  BSYNC B1 ;  /* 0x0000000000017941 */ /* 0x000fea0003800000 */
.L_x_8308:
[----:B------:R-:W-:Y:S01]  /*c7a0*/  IADD3 R16, R10, 0x1, RZ ;  /* 0x000000010a107810 */ /* 0x000fe20007ffe0ff */
[----:B------:R-:W-:Y:S03]  /*c7b0*/  BSSY B1, `(.L_x_8315) ;  /* 0x000006b000017945 */ /* 0x000fe60003800000 */
        /* <DEDUP_REMOVED lines=22> */
[----:B--2---:R-:W-:-:S04]  /*c920*/  LEA R4, P1, R2, R4, 0x2 ;  /* 0x0000000402047211 */ /* 0x004fc800078210ff */
[----:B------:R-:W-:-:S05]  /*c930*/  LEA.HI.X R5, R2, R5, R3, 0x2, P1 ;  /* 0x0000000502057211 */ /* 0x000fca00008f1403 */
[----:B------:R1:W5:Y:S01]  /*c940*/  LDG.E R4, desc[UR6][R4.64] ;  /* 0x0000000604047981 */ /* 0x000362000c1e1900 */
[----:B------:R-:W-:-:S04]  /*c950*/  IMAD.MOV R2, RZ, RZ, -R15 ;  /* 0x000000ffff027224 */ /* 0x000fc800078e0a0f */
[----:B------:R-:W-:-:S07]  /*c960*/  IMAD R13, R12, R2, R13 ;  /* 0x000000020c0d7224 */ /* 0x000fce00078e020d */
.L_x_8317:
[----:B------:R-:W1:Y:S01]  /*c970*/  S2R R2, SR_TID.X ;  /* 0x0000000000027919 */ /* 0x000e620000002100 */
[----:B------:R-:W-:Y:S02]  /*c980*/  SHF.L.U32 R3, R17, 0x1f, RZ ;  /* 0x0000001f11037819 */ /* 0x000fe400000006ff */
[----:B-1----:R-:W-:Y:S02]  /*c990*/  LOP3.LUT R5, R2, 0x7f, RZ, 0xc0, !PT ;  /* 0x0000007f02057812 */ /* 0x002fe400078ec0ff */
[----:B------:R-:W-:Y:S02]  /*c9a0*/  LEA R2, R16, R23, 0x3 ;  /* 0x0000001710027211 */ /* 0x000fe400078e18ff */
[----:B------:R-:W-:Y:S02]  /*c9b0*/  ISETP.NE.AND P1, PT, R5, RZ, PT ;  /* 0x000000ff0500720c */ /* 0x000fe40003f25270 */
[----:B------:R-:W1:Y:S02]  /*c9c0*/  SYNCS.PHASECHK.TRANS64.TRYWAIT P2, [R2+URZ+0x31c40], R3 ;  /* 0x031c4003020075a7 */ /* 0x000e64000804017f */
[----:B-1----:R-:W-:Y:S09]  /*c9d0*/  @!P2 BRA `(.L_x_8318) ;  /* 0x000000100020a947 */ /* 0x002ff20003800000 */
.L_x_8353:
[----:B------:R-:W-:Y:S05]  /*c9e0*/  @P1 BRA `(.L_x_8319) ;  /* 0x0000000000141947 */ /* 0x000fea0003800000 */
[----:B------:R-:W-:Y:S01]  /*c9f0*/  ISETP.NE.AND P2, PT, R27, RZ, PT ;  /* 0x000000ff1b00720c */ /* 0x000fe20003f45270 */
[----:B-1----:R-:W-:-:S04]  /*ca00*/  IMAD.MOV.U32 R3, RZ, RZ, 0x6c00 ;  /* 0x00006c00ff037424 */ /* 0x002fc800078e00ff */
[----:B------:R2:W-:Y:S08]  /*ca10*/  SYNCS.ARRIVE.TRANS64 RZ, [R2+URZ+0x31c30], R3 ;  /* 0x031c300302ff79a7 */ /* 0x0005f0000800003f */
[----:B------:R-:W-:Y:S05]  /*ca20*/  @!P2 BRA `(.L_x_8319) ;  /* 0x000000000004a947 */ /* 0x000fea0003800000 */
[----:B------:R-:W-:Y:S01]  /*ca30*/  BPT.TRAP 0x1 ;  /* 0x000000040000795c */ /* 0x000fe20000300000 */
.L_x_8319:
[----:B-12---:R-:W-:Y:S01]  /*ca40*/  IMAD R2, R16, 0x6c00, R23 ;  /* 0x00006c0010027824 */ /* 0x006fe200078e0217 */
[----:B------:R-:W-:Y:S01]  /*ca50*/  R2UR UR11, R13 ;  /* 0x000000000d0b72ca */ /* 0x000fe200000e0000 */
[----:B------:R-:W-:Y:S01]  /*ca60*/  VIADD R3, R23, 0x31c00 ;  /* 0x00031c0017037836 */ /* 0x000fe20000000000 */
[----:B------:R-:W-:Y:S01]  /*ca70*/  UIADD3 UR4, UP0, UR36, 0x370, URZ ;  /* 0x0000037024047890 */ /* 0x000fe2000ff1e03f */
[----:B------:R-:W-:Y:S01]  /*ca80*/  R2UR UR12, R0 ;  /* 0x00000000000c72ca */ /* 0x000fe200000e0000 */
[----:B------:R-:W-:Y:S01]  /*ca90*/  UMOV UR10, URZ ;  /* 0x0000003f000a7c82 */ /* 0x000fe20008000000 */
[----:B------:R-:W-:Y:S01]  /*caa0*/  R2UR UR8, R2 ;  /* 0x00000000020872ca */ /* 0x000fe200000e0000 */
[----:B------:R-:W-:Y:S01]  /*cab0*/  UIADD3.X UR5, URZ, UR37, URZ, UP0, !UPT ;  /* 0x000000253f057290 */ /* 0x000fe200087fe43f */
[----:B------:R-:W-:Y:S01]  /*cac0*/  LEA R2, R16, R3, 0x3 ;  /* 0x0000000310027211 */ /* 0x000fe200078e18ff */
[----:B------:R-:W-:Y:S01]  /*cad0*/  UMOV UR6, 0x0 ;  /* 0x0000000000067882 */ /* 0x000fe20000000000 */
[----:B-----5:R-:W-:Y:S01]  /*cae0*/  R2UR UR13, R4 ;  /* 0x00000000040d72ca */ /* 0x020fe200000e0000 */
[----:B------:R-:W-:Y:S01]  /*caf0*/  UMOV UR7, 0x14f00000 ;  /* 0x14f0000000077882 */ /* 0x000fe20000000000 */
[----:B------:R-:W-:Y:S01]  /*cb00*/  R2UR UR9, R2 ;  /* 0x00000000020972ca */ /* 0x000fe200000e0000 */
[----:B------:R-:W-:Y:S01]  /*cb10*/  UMOV UR17, 0x20 ;  /* 0x0000002000117882 */ /* 0x000fe20000000000 */
[----:B------:R-:W-:Y:S01]  /*cb20*/  UIMAD UR11, UR11, 0x90, URZ ;  /* 0x000000900b0b78a4 */ /* 0x000fe2000f8e023f */
[----:B------:R-:W-:Y:S01]  /*cb30*/  SHF.L.U32 R11, R11, 0x1f, RZ ;  /* 0x0000001f0b0b7819 */ /* 0x000fe200000006ff */
[----:B------:R-:W-:Y:S01]  /*cb40*/  UMOV UR18, 0x40 ;  /* 0x0000004000127882 */ /* 0x000fe20000000000 */
[----:B------:R-:W-:-:S02]  /*cb50*/  IMAD R2, R10, 0x8, R3 ;  /* 0x000000080a027824 */ /* 0x000fc400078e0203 */
[----:B------:R-:W-:Y:S02]  /*cb60*/  UIADD3 UR14, UR8, 0x16a00, URZ ;  /* 0x00016a00080e7890 */ /* 0x000fe4000fffe03f */
[----:B------:R-:W-:Y:S02]  /*cb70*/  UIADD3 UR15, UR8, 0x18e00, URZ ;  /* 0x00018e00080f7890 */ /* 0x000fe4000fffe03f */
[----:B------:R-:W-:Y:S02]  /*cb80*/  UIADD3 UR16, UR8, 0x1b200, URZ ;  /* 0x0001b20008107890 */ /* 0x000fe4000fffe03f */
[----:B------:R-:W-:Y:S01]  /*cb90*/  UIADD3 UR9, UR9, 0x30, URZ ;  /* 0x0000003009097890 */ /* 0x000fe2000fffe03f */
[----:B------:R-:W-:-:S08]  /*cba0*/  UMOV UR8, UR14 ;  /* 0x0000000e00087c82 */ /* 0x000fd00008000000 */
        /* <DEDUP_REMOVED lines=9> */
.L_x_8354:
[----:B------:R-:W-:Y:S05]  /*cc40*/  @P1 BRA `(.L_x_8321) ;  /* 0x0000000000141947 */ /* 0x000fea0003800000 */
[----:B------:R-:W-:Y:S01]  /*cc50*/  ISETP.NE.AND P1, PT, R27, RZ, PT ;  /* 0x000000ff1b00720c */ /* 0x000fe20003f25270 */
[----:B------:R-:W-:-:S04]  /*cc60*/  IMAD.MOV.U32 R3, RZ, RZ, 0x6c00 ;  /* 0x00006c00ff037424 */ /* 0x000fc800078e00ff */
[----:B------:R2:W-:Y:S08]  /*cc70*/  SYNCS.ARRIVE.TRANS64 RZ, [R2+URZ+0x50], R3 ;  /* 0x0000500302ff79a7 */ /* 0x0005f0000800003f */
[----:B------:R-:W-:Y:S05]  /*cc80*/  @!P1 BRA `(.L_x_8321) ;  /* 0x0000000000049947 */ /* 0x000fea0003800000 */
[----:B------:R-:W-:Y:S01]  /*cc90*/  BPT.TRAP 0x1 ;  /* 0x000000040000795c */ /* 0x000fe20000300000 */
.L_x_8321:
        /* <DEDUP_REMOVED lines=18> */
[----:B------:R-:W-:-:S05]  /*cdc0*/  UIADD3 UR15, UR15, 0x4a00, URZ ;  /* 0x00004a000f0f7890 */ /* 0x000fca000fffe03f */
[----:B------:R3:W-:Y:S02]  /*cdd0*/  UTMALDG.4D [UR8], [UR4], desc[UR6] ;  /* 0x00000608040075b4 */ /* 0x0007e40008019000 */
[----:B---3--:R-:W-:Y:S01]  /*cde0*/  UMOV UR8, UR14 ;  /* 0x0000000e00087c82 */ /* 0x008fe20008000000 */
[----:B------:R-:W-:Y:S01]  /*cdf0*/  UMOV UR10, UR16 ;  /* 0x00000010000a7c82 */ /* 0x000fe20008000000 */
[----:B------:R-:W-:Y:S01]  /*ce00*/  UMOV UR14, 0x40 ;  /* 0x00000040000e7882 */ /* 0x000fe20000000000 */
[----:B------:R3:W-:Y:S02]  /*ce10*/  UTMALDG.4D [UR8], [UR4], desc[UR6] ;  /* 0x00000608040075b4 */ /* 0x0007e40008019000 */
[----:B---3--:R-:W-:Y:S01]  /*ce20*/  UMOV UR8, UR15 ;  /* 0x0000000f00087c82 */ /* 0x008fe20008000000 */
[----:B------:R-:W-:Y:S02]  /*ce30*/  UMOV UR10, UR14 ;  /* 0x0000000e000a7c82 */ /* 0x000fe40008000000 */
[----:B------:R3:W-:Y:S02]  /*ce40*/  UTMALDG.4D [UR8], [UR4], desc[UR6] ;  /* 0x00000608040075b4 */ /* 0x0007e40008019000 */
[----:B---3--:R-:W-:Y:S01]  /*ce50*/  NOP ;  /* 0x0000000000007918 */ /* 0x008fe20000000000 */
.L_x_8316:
[----:B------:R-:W-:Y:S05]  /*ce60*/  BSYNC B1 ;  /* 0x0000000000017941 */ /* 0x000fea0003800000 */
.L_x_8315:
[C---:B------:R-:W-:Y:S01]  /*ce70*/  ISETP.GT.AND P1, PT, R9.reuse, 0x1, PT ;  /* 0x000000010900780c */ /* 0x040fe20003f24270 */
[----:B------:R-:W-:-:S12]  /*ce80*/  VIADD R9, R9, 0xfffffffe ;  /* 0xfffffffe09097836 */ /* 0x000fd80000000000 */
[----:B------:R-:W-:Y:S05]  /*ce90*/  @P1 BRA `(.L_x_8322) ;  /* 0xfffffff000901947 */ /* 0x000fea000383ffff */
.L_x_8307:
[----:B------:R-:W-:Y:S05]  /*cea0*/  BSYNC B0 ;  /* 0x0000000000007941 */ /* 0x000fea0003800000 */
.L_x_8298:
[----:B------:R-:W-:Y:S04]  /*ceb0*/  BSSY B0, `(.L_x_8323) ;  /* 0x000002a000007945 */ /* 0x000fe80003800000 */
[----:B------:R-:W-:Y:S05]  /*cec0*/  @!P6 BRA `(.L_x_8324) ;  /* 0x0000000000a0e947 */ /* 0x000fea0003800000 */
[----:B-12---:R-:W1:Y:S01]  /*ced0*/  S2R R2, SR_TID.X ;  /* 0x0000000000027919 */ /* 0x006e620000002100 */
[----:B------:R-:W-:Y:S02]  /*cee0*/  LEA R3, R16, R23, 0x3 ;  /* 0x0000001710037211 */ /* 0x000fe400078e18ff */
[----:B-1----:R-:W-:Y:S02]  /*cef0*/  LOP3.LUT R4, R2, 0x7f, RZ, 0xc0, !PT ;  /* 0x0000007f02047812 */ /* 0x002fe400078ec0ff */
[----:B------:R-:W-:Y:S02]  /*cf00*/  SHF.L.U32 R2, R17, 0x1f, RZ ;  /* 0x0000001f11027819 */ /* 0x000fe400000006ff */
[----:B------:R-:W-:Y:S02]  /*cf10*/  ISETP.NE.AND P1, PT, R4, RZ, PT ;  /* 0x000000ff0400720c */ /* 0x000fe40003f25270 */
[----:B------:R-:W1:Y:S02]  /*cf20*/  SYNCS.PHASECHK.TRANS64.TRYWAIT P0, [R3+URZ+0x31c60], R2 ;  /* 0x031c6002030075a7 */ /* 0x000e64000800017f */
[----:B-1----:R-:W-:Y:S09]  /*cf30*/  @!P0 BRA `(.L_x_8325) ;  /* 0x0000000800f08947 */ /* 0x002ff20003800000 */
.L_x_8355:
[----:B------:R-:W-:Y:S05]  /*cf40*/  @P1 BRA `(.L_x_8326) ;  /* 0x0000000000141947 */ /* 0x000fea0003800000 */
[----:B------:R-:W-:Y:S01]  /*cf50*/  ISETP.NE.AND P0, PT, R27, RZ, PT ;  /* 0x000000ff1b00720c */ /* 0x000fe20003f05270 */
[----:B-1----:R-:W-:-:S04]  /*cf60*/  IMAD.MOV.U32 R2, RZ, RZ, 0x6c00 ;  /* 0x00006c00ff027424 */ /* 0x002fc800078e00ff */
[----:B------:R2:W-:Y:S08]  /*cf70*/  SYNCS.ARRIVE.TRANS64 RZ, [R3+URZ+0x31c50], R2 ;  /* 0x031c500203ff79a7 */ /* 0x0005f0000800003f */
[----:B------:R-:W-:Y:S05]  /*cf80*/  @!P0 BRA `(.L_x_8326) ;  /* 0x0000000000048947 */ /* 0x000fea0003800000 */
[----:B------:R-:W-:Y:S01]  /*cf90*/  BPT.TRAP 0x1 ;  /* 0x000000040000795c */ /* 0x000fe20000300000 */
.L_x_8326:
        /* <DEDUP_REMOVED lines=27> */
.L_x_8324:
[----:B------:R-:W-:Y:S05]  /*d150*/  BSYNC B0 ;  /* 0x0000000000007941 */ /* 0x000fea0003800000 */
.L_x_8323:
[----:B------:R-:W-:Y:S01]  /*d160*/  IADD3 R26, R26, UR38, RZ ;  /* 0x000000261a1a7c10 */ /* 0x000fe2000fffe0ff */
[----:B------:R-:W-:Y:S01]  /*d170*/  ULDC UR4, c[0x0][0xda4] ;  /* 0x0003690000047ab9 */ /* 0x000fe20000000800 */
[----:B------:R-:W-:Y:S02]  /*d180*/  VIADD R16, R16, 0x1 ;  /* 0x0000000110107836 */ /* 0x000fe40000000000 */
[----:B------:R-:W-:Y:S01]  /*d190*/  ISETP.GE.AND P1, PT, R26, UR4, PT ;  /* 0x000000041a007c0c */ /* 0x000fe2000bf26270 */
[----:B------:R-:W-:Y:S02]  /*d1a0*/  VIADD R29, R29, 0x1 ;  /* 0x000000011d1d7836 */ /* 0x000fe40000000000 */
[----:B------:R-:W-:-:S04]  /*d1b0*/  ISETP.NE.AND P0, PT, R16, 0x2, PT ;  /* 0x000000021000780c */ /* 0x000fc80003f05270 */
[----:B------:R-:W-:Y:S02]  /*d1c0*/  SEL R0, RZ, 0x1, P0 ;  /* 0x00000001ff007807 */ /* 0x000fe40000000000 */
[----:B------:R-:W-:Y:S02]  /*d1d0*/  SEL R16, R16, RZ, P0 ;  /* 0x000000ff10107207 */ /* 0x000fe40000000000 */
[----:B------:R-:W-:Y:S02]  /*d1e0*/  LOP3.LUT R17, R17, R0, RZ, 0x3c, !PT ;  /* 0x0000000011117212 */ /* 0x000fe400078e3cff */
[----:B------:R-:W-:Y:S05]  /*d1f0*/  @!P1 BRA `(.L_x_8327) ;  /* 0xffffffd400c09947 */ /* 0x000fea000383ffff */
[----:B------:R-:W-:-:S07]  /*d200*/  LOP3.LUT R29, R29, 0x1, RZ, 0xc, !PT ;  /* 0x000000011d1d7812 */ /* 0x000fce00078e0cff */
.L_x_8283:
[----:B-12---:R-:W1:Y:S01]  /*d210*/  S2R R3, SR_CgaCtaId ;  /* 0x0000000000037919 */ /* 0x006e620000008800 */
[----:B------:R-:W-:Y:S01]  /*d220*/  MOV R0, 0x400 ;  /* 0x0000040000007802 */ /* 0x000fe20000000f00 */
[----:B------:R-:W-:Y:S01]  /*d230*/  BSSY B0, `(.L_x_8328) ;  /* 0x0000005000007945 */ /* 0x000fe20003800000 */
[----:B------:R-:W-:Y:S02]  /*d240*/  SHF.L.U32 R29, R29, 0x1f, RZ ;  /* 0x0000001f1d1d7819 */ /* 0x000fe400000006ff */
[----:B-1----:R-:W-:-:S04]  /*d250*/  LEA R8, R3, R0, 0x18 ;  /* 0x0000000003087211 */ /* 0x002fc800078ec0ff */
[----:B------:R-:W1:Y:S02]  /*d260*/  SYNCS.PHASECHK.TRANS64.TRYWAIT P0, [R8+URZ+0x31c20], R29 ;  /* 0x031c201d080075a7 */ /* 0x000e64000800017f */
[----:B-1----:R-:W-:Y:S05]  /*d270*/  @!P0 BRA `(.L_x_8329) ;  /* 0x0000000800348947 */ /* 0x002fea0003800000 */
.L_x_8356:
[----:B------:R-:W-:Y:S05]  /*d280*/  BSYNC B0 ;  /* 0x0000000000007941 */ /* 0x000fea0003800000 */
.L_x_8328:
[----:B------:R-:W-:-:S03]  /*d290*/  UMOV UR4, 0xffffffff ;  /* 0xffffffff00047882 */ /* 0x000fc60000000000 */
[----:B------:R-:W-:Y:S05]  /*d2a0*/  BRA.DIV UR4, `(.L_x_8330) ;  /* 0x0000000a043c7947 */ /* 0x000fea000b800000 */
[----:B------:R-:W2:Y:S02]  /*d2b0*/  S2R R0, SR_TID.X ;  /* 0x0000000000007919 */ /* 0x000ea40000002100 */
[----:B--2---:R-:W-:-:S04]  /*d2c0*/  SHF.R.U32.HI R0, RZ, 0x5, R0 ;  /* 0x00000005ff007819 */ /* 0x004fc80000011600 */
[----:B------:R-:W-:-:S05]  /*d2d0*/  LOP3.LUT R0, R0, 0x3, RZ, 0xc0, !PT ;  /* 0x0000000300007812 */ /* 0x000fca00078ec0ff */
[----:B------:R2:W3:Y:S02]  /*d2e0*/  SHFL.IDX PT, R14, R0, RZ, 0x1f ;  /* 0x00001fff000e7589 */ /* 0x0004e400000e0000 */
.L_x_8359:
[----:B---3--:R-:W-:Y:S01]  /*d2f0*/  ISETP.NE.AND P0, PT, R14, RZ, PT ;  /* 0x000000ff0e00720c */ /* 0x008fe20003f05270 */
[----:B------:R-:W-:-:S12]  /*d300*/  BSSY B0, `(.L_x_8331) ;  /* 0x0000024000007945 */ /* 0x000fd80003800000 */
[----:B------:R-:W-:Y:S05]  /*d310*/  @P0 BRA `(.L_x_8332) ;  /* 0x0000000000880947 */ /* 0x000fea0003800000 */
[----:B------:R-:W-:-:S03]  /*d320*/  UMOV UR4, 0xffffffff ;  /* 0xffffffff00047882 */ /* 0x000fc60000000000 */
[----:B------:R-:W-:Y:S05]  /*d330*/  BRA.DIV UR4, `(.L_x_8333) ;  /* 0x0000000a044c7947 */ /* 0x000fea000b800000 */
[----:B------:R-:W-:-:S13]  /*d340*/  ELECT P6, URZ, PT ;  /* 0x00000000003f782f */ /* 0x000fda00038c0000 */
.L_x_8362:
[----:B------:R-:W-:Y:S05]  /*d350*/  @!P6 BRA `(.L_x_8332) ;  /* 0x000000000078e947 */ /* 0x000fea0003800000 */
[----:B--2---:R-:W2:Y:S02]  /*d360*/  LDL.LU R0, [R1] ;  /* 0x0000000001007983 */ /* 0x004ea40000300800 */
[----:B--2---:R-:W-:-:S04]  /*d370*/  LOP3.LUT R0, R0, 0x2, RZ, 0xfc, !PT ;  /* 0x0000000200007812 */ /* 0x004fc800078efcff */
[----:B------:R-:W-:-:S13]  /*d380*/  ISETP.NE.AND P2, PT, R0, 0x3, PT ;  /* 0x000000030000780c */ /* 0x000fda0003f45270 */
[----:B------:R-:W-:Y:S05]  /*d390*/  @!P2 BRA `(.L_x_8334) ;  /* 0x000000000004a947 */ /* 0x000fea0003800000 */
[----:B------:R-:W-:Y:S01]  /*d3a0*/  BPT.TRAP 0x1 ;  /* 0x000000040000795c */ /* 0x000fe20000300000 */
.L_x_8334:
[----:B------:R-:W-:Y:S01]  /*d3b0*/  VIADD R3, R8, 0x31c40 ;  /* 0x00031c4008037836 */ /* 0x000fe20000000000 */
[----:B------:R-:W-:Y:S01]  /*d3c0*/  SHF.L.U32 R4, R17, 0x1f, RZ ;  /* 0x0000001f11047819 */ /* 0x000fe200000006ff */
[----:B------:R-:W-:-:S03]  /*d3d0*/  VIADD R0, R16, 0x1 ;  /* 0x0000000110007836 */ /* 0x000fc60000000000 */
[----:B------:R-:W-:Y:S02]  /*d3e0*/  LEA R5, R16, R3, 0x3 ;  /* 0x0000000310057211 */ /* 0x000fe400078e18ff */
[C---:B------:R-:W-:Y:S02]  /*d3f0*/  ISETP.NE.AND P1, PT, R0.reuse, 0x2, PT ;  /* 0x000000020000780c */ /* 0x040fe40003f25270 */
[----:B------:R-:W2:Y:S02]  /*d400*/  SYNCS.PHASECHK.TRANS64.TRYWAIT P0, [R5+URZ], R4 ;  /* 0x00000004050075a7 */ /* 0x000ea4000800017f */
[----:B------:R-:W-:Y:S02]  /*d410*/  SEL R2, RZ, 0x1, P1 ;  /* 0x00000001ff027807 */ /* 0x000fe40000800000 */
[----:B------:R-:W-:Y:S02]  /*d420*/  SEL R6, R0, RZ, P1 ;  /* 0x000000ff00067207 */ /* 0x000fe40000800000 */
[----:B------:R-:W-:-:S03]  /*d430*/  LOP3.LUT R0, R17, R2, RZ, 0x3c, !PT ;  /* 0x0000000211007212 */ /* 0x000fc600078e3cff */
[----:B------:R-:W-:Y:S01]  /*d440*/  IMAD R3, R6, 0x8, R3 ;  /* 0x0000000806037824 */ /* 0x000fe200078e0203 */
[----:B------:R-:W-:Y:S01]  /*d450*/  SHF.L.U32 R0, R0, 0x1f, RZ ;  /* 0x0000001f00007819 */ /* 0x000fe200000006ff */
[----:B--2---:R-:W-:Y:S06]  /*d460*/  @!P0 BRA `(.L_x_8335) ;  /* 0x0000000800208947 */ /* 0x004fec0003800000 */
.L_x_8363:
[----:B------:R-:W3:Y:S02]  /*d470*/  SYNCS.PHASECHK.TRANS64.TRYWAIT P0, [R3+URZ], R0 ;  /* 0x00000000030075a7 */ /* 0x000ee4000800017f */
[----:B---3--:R-:W-:Y:S05]  /*d480*/  @!P0 BRA `(.L_x_8336) ;  /* 0x00000008002c8947 */ /* 0x008fea0003800000 */
.L_x_8364:
[----:B------:R-:W-:Y:S05]  /*d490*/  @!P2 BRA `(.L_x_8337) ;  /* 0x000000000004a947 */ /* 0x000fea0003800000 */
[----:B------:R-:W-:Y:S01]  /*d4a0*/  BPT.TRAP 0x1 ;  /* 0x000000040000795c */ /* 0x000fe20000300000 */
.L_x_8337:
[----:B---3--:R-:W-:-:S05]  /*d4b0*/  IADD3 R3, R8, 0x31c60, RZ ;  /* 0x00031c6008037810 */ /* 0x008fca0007ffe0ff */
[----:B--2---:R-:W-:-:S04]  /*d4c0*/  IMAD R5, R16, 0x8, R3 ;  /* 0x0000000810057824 */ /* 0x004fc800078e0203 */
[----:B------:R-:W2:Y:S02]  /*d4d0*/  SYNCS.PHASECHK.TRANS64.TRYWAIT P0, [R5+URZ], R4 ;  /* 0x00000004050075a7 */ /* 0x000ea4000800017f */
[----:B--2---:R-:W-:Y:S05]  /*d4e0*/  @!P0 BRA `(.L_x_8338) ;  /* 0x0000000800288947 */ /* 0x004fea0003800000 */
.L_x_8365:
[----:B------:R-:W-:-:S07]  /*d4f0*/  IMAD R3, R6, 0x8, R3 ;  /* 0x0000000806037824 */ /* 0x000fce00078e0203 */
.L_x_8339:
[----:B---3--:R3:W4:Y:S02]  /*d500*/  SYNCS.PHASECHK.TRANS64.TRYWAIT P0, [R3+URZ], R0 ;  /* 0x00000000030075a7 */ /* 0x008724000800017f */
[----:B----4-:R-:W-:Y:S05]  /*d510*/  @!P0 NANOSLEEP.SYNCS 0x989680 ;  /* 0x009896800000895d */ /* 0x010fea0003900000 */
[----:B------:R-:W4:Y:S02]  /*d520*/  @!P0 SYNCS.PHASECHK.TRANS64 P0, [R3+URZ], R0 ;  /* 0x00000000030085a7 */ /* 0x000f24000800007f */
[----:B----4-:R-:W-:Y:S05]  /*d530*/  @!P0 BRA `(.L_x_8339) ;  /* 0xfffffffc00f08947 */ /* 0x010fea000383ffff */
.L_x_8332:
[----:B------:R-:W-:Y:S05]  /*d540*/  BSYNC B0 ;  /* 0x0000000000007941 */ /* 0x000fea0003800000 */
.L_x_8331:
[----:B------:R-:W-:Y:S05]  /*d550*/  EXIT ;  /* 0x000000000000794d */ /* 0x000fea0003800000 */
.L_x_8261:
[----:B-1----:R-:W-:-:S04]  /*d560*/  MOV R3, UR39 ;  /* 0x0000002700037c02 */ /* 0x002fc80008000f00 */
[----:B------:R1:W2:Y:S03]  /*d570*/  SYNCS.PHASECHK.TRANS64.TRYWAIT P1, [R3+URZ+0x31c00], R0 ;  /* 0x031c0000030075a7 */ /* 0x0002a6000802017f */
[----:B--2---:R-:W-:Y:S05]  /*d580*/  @!P1 NANOSLEEP.SYNCS 0x989680 ;  /* 0x009896800000995d */ /* 0x004fea0003900000 */
[----:B------:R-:W2:Y:S02]  /*d590*/  @!P1 SYNCS.PHASECHK.TRANS64 P1, [R3+URZ+0x31c00], R0 ;  /* 0x031c0000030095a7 */ /* 0x000ea4000802007f */
[----:B--2---:R-:W-:Y:S05]  /*d5a0*/  @!P1 BRA `(.L_x_8261) ;  /* 0xfffffffc00ec9947 */ /* 0x004fea000383ffff */
[----:B------:R-:W-:Y:S05]  /*d5b0*/  BRA `(.L_x_8340) ;  /* 0xffffff3c00287947 */ /* 0x000fea000383ffff */
.L_x_8265:
[----:B--2---:R2:W3:Y:S02]  /*d5c0*/  SYNCS.PHASECHK.TRANS64.TRYWAIT P2, [R0+URZ+0x31c30], R3 ;  /* 0x031c3003000075a7 */ /* 0x0044e4000804017f */
[----:B---3--:R-:W-:Y:S05]  /*d5d0*/  @!P2 NANOSLEEP.SYNCS 0x989680 ;  /* 0x009896800000a95d */ /* 0x008fea0003900000 */
[----:B------:R-:W3:Y:S02]  /*d5e0*/  @!P2 SYNCS.PHASECHK.TRANS64 P2, [R0+URZ+0x31c30], R3 ;  /* 0x031c30030000a5a7 */ /* 0x000ee4000804007f */
[----:B---3--:R-:W-:Y:S05]  /*d5f0*/  @!P2 BRA `(.L_x_8265) ;  /* 0xfffffffc00f0a947 */ /* 0x008fea000383ffff */
[----:B------:R-:W-:Y:S05]  /*d600*/  BRA `(.L_x_8264) ;  /* 0xffffff3c00507947 */ /* 0x000fea000383ffff */
.L_x_8270:
[----:B---3--:R-:W-:-:S04]  /*d610*/  IMAD.U32 R8, RZ, RZ, UR4 ;  /* 0x00000004ff087e24 */ /* 0x008fc8000f8e00ff */
[----:B------:R3:W4:Y:S03]  /*d620*/  SYNCS.PHASECHK.TRANS64.TRYWAIT P2, [R8+URZ+0x31c30], R7 ;  /* 0x031c3007080075a7 */ /* 0x000726000804017f */
[----:B----4-:R-:W-:Y:S05]  /*d630*/  @!P2 NANOSLEEP.SYNCS 0x989680 ;  /* 0x009896800000a95d */ /* 0x010fea0003900000 */
[----:B------:R-:W4:Y:S02]  /*d640*/  @!P2 SYNCS.PHASECHK.TRANS64 P2, [R8+URZ+0x31c30], R7 ;  /* 0x031c30070800a5a7 */ /* 0x000f24000804007f */
[----:B----4-:R-:W-:Y:S05]  /*d650*/  @!P2 BRA `(.L_x_8270) ;  /* 0xfffffffc00eca947 */ /* 0x010fea000383ffff */
[----:B------:R-:W-:Y:S05]  /*d660*/  BRA `(.L_x_8267) ;  /* 0xffffff7c00b47947 */ /* 0x000fea000383ffff */
.L_x_8274:
[----:B--2---:R-:W-:-:S04]  /*d670*/  IMAD.U32 R8, RZ, RZ, UR4 ;  /* 0x00000004ff087e24 */ /* 0x004fc8000f8e00ff */
[----:B------:R2:W3:Y:S03]  /*d680*/  SYNCS.PHASECHK.TRANS64.TRYWAIT P2, [R8+URZ+0x31c50], R7 ;  /* 0x031c5007080075a7 */ /* 0x0004e6000804017f */
[----:B---3--:R-:W-:Y:S05]  /*d690*/  @!P2 NANOSLEEP.SYNCS 0x989680 ;  /* 0x009896800000a95d */ /* 0x008fea0003900000 */
[----:B------:R-:W3:Y:S02]  /*d6a0*/  @!P2 SYNCS.PHASECHK.TRANS64 P2, [R8+URZ+0x31c50], R7 ;  /* 0x031c50070800a5a7 */ /* 0x000ee4000804007f */
[----:B---3--:R-:W-:Y:S05]  /*d6b0*/  @!P2 BRA `(.L_x_8274) ;  /* 0xfffffffc00eca947 */ /* 0x008fea000383ffff */
[----:B------:R-:W-:Y:S05]  /*d6c0*/  BRA `(.L_x_8271) ;  /* 0xffffff9400507947 */ /* 0x000fea000383ffff */
.L_x_8279:
[----:B----4-:R-:W-:-:S04]  /*d6d0*/  MOV R6, UR12 ;  /* 0x0000000c00067c02 */ /* 0x010fc80008000f00 */
[----:B------:R4:W1:Y:S03]  /*d6e0*/  SYNCS.PHASECHK.TRANS64.TRYWAIT P0, [R6+URZ+0x31c50], R3 ;  /* 0x031c5003060075a7 */ /* 0x000866000800017f */
[----:B-1----:R-:W-:Y:S05]  /*d6f0*/  @!P0 NANOSLEEP.SYNCS 0x989680 ;  /* 0x009896800000895d */ /* 0x002fea0003900000 */
[----:B------:R-:W1:Y:S02]  /*d700*/  @!P0 SYNCS.PHASECHK.TRANS64 P0, [R6+URZ+0x31c50], R3 ;  /* 0x031c5003060085a7 */ /* 0x000e64000800007f */
[----:B-1----:R-:W-:Y:S05]  /*d710*/  @!P0 BRA `(.L_x_8279) ;  /* 0xfffffffc00ec8947 */ /* 0x002fea000383ffff */
[----:B------:R-:W-:Y:S05]  /*d720*/  BRA `(.L_x_8278) ;  /* 0xffffffbc00707947 */ /* 0x000fea000383ffff */
.L_x_8290:
        /* <DEDUP_REMOVED lines=11> */
.L_x_8342:
[----:B------:R-:W-:Y:S05]  /*d7e0*/  BSYNC B0 ;  /* 0x0000000000007941 */ /* 0x000fea0003800000 */
.L_x_8341:
[----:B------:R-:W-:Y:S05]  /*d7f0*/  BRA `(.L_x_8343) ;  /* 0xffffffd800947947 */ /* 0x000fea000383ffff */
.L_x_8291:
[----:B------:R-:W-:Y:S01]  /*d800*/  BSSY B0, `(.L_x_8344) ;  /* 0x0000006000007945 */ /* 0x000fe20003800000 */
[----:B------:R-:W-:-:S07]  /*d810*/  IMAD.MOV.U32 R15, RZ, RZ, -0x1 ;  /* 0xffffffffff0f7424 */ /* 0x000fce00078e00ff */
[----:B------:R-:W-:Y:S05]  /*d820*/  WARPSYNC.COLLECTIVE R15, `(.L_x_8345) ;  /* 0x000000000f0c7348 */ /* 0x000fea0003c00000 */
[----:B------:R-:W-:Y:S02]  /*d830*/  ELECT P6, UR62, PT ;  /* 0x00000000003e782f */ /* 0x000fe400038c0000 */
[----:B------:R-:W-:Y:S01]  /*d840*/  MOV R14, UR62 ;  /* 0x0000003e000e7c02 */ /* 0x000fe20008000f00 */
[----:B------:R-:W-:Y:S10]  /*d850*/  ENDCOLLECTIVE ;  /* 0x000000000000791b */ /* 0x000ff40003800000 */
.L_x_8345:
[----:B------:R-:W-:Y:S05]  /*d860*/  BSYNC B0 ;  /* 0x0000000000007941 */ /* 0x000fea0003800000 */
.L_x_8344:
[----:B------:R-:W-:Y:S05]  /*d870*/  BRA `(.L_x_8346) ;  /* 0xffffffd800887947 */ /* 0x000fea000383ffff */
.L_x_8294:
[----:B--2---:R2:W3:Y:S02]  /*d880*/  SYNCS.PHASECHK.TRANS64.TRYWAIT P1, [R5+URZ+0x31c40], R4 ;  /* 0x031c4004050075a7 */ /* 0x0044e4000802017f */
[----:B---3--:R-:W-:Y:S05]  /*d890*/  @!P1 NANOSLEEP.SYNCS 0x989680 ;  /* 0x009896800000995d */ /* 0x008fea0003900000 */
[----:B------:R-:W3:Y:S02]  /*d8a0*/  @!P1 SYNCS.PHASECHK.TRANS64 P1, [R5+URZ+0x31c40], R4 ;  /* 0x031c4004050095a7 */ /* 0x000ee4000802007f */
[----:B---3--:R-:W-:Y:S05]  /*d8b0*/  @!P1 BRA `(.L_x_8294) ;  /* 0xfffffffc00f09947 */ /* 0x008fea000383ffff */
[----:B------:R-:W-:Y:S05]  /*d8c0*/  BRA `(.L_x_8347) ;  /* 0xffffffd800ec7947 */ /* 0x000fea000383ffff */
.L_x_8297:
[----:B--2---:R2:W3:Y:S02]  /*d8d0*/  SYNCS.PHASECHK.TRANS64.TRYWAIT P1, [R23+URZ+0x31c20], R4 ;  /* 0x031c2004170075a7 */ /* 0x0044e4000802017f */
[----:B---3--:R-:W-:Y:S05]  /*d8e0*/  @!P1 NANOSLEEP.SYNCS 0x989680 ;  /* 0x009896800000995d */ /* 0x008fea0003900000 */
[----:B------:R-:W3:Y:S02]  /*d8f0*/  @!P1 SYNCS.PHASECHK.TRANS64 P1, [R23+URZ+0x31c20], R4 ;  /* 0x031c2004170095a7 */ /* 0x000ee4000802007f */
[----:B---3--:R-:W-:Y:S05]  /*d900*/  @!P1 BRA `(.L_x_8297) ;  /* 0xfffffffc00f09947 */ /* 0x008fea000383ffff */
[----:B------:R-:W-:Y:S05]  /*d910*/  BRA `(.L_x_8348) ;  /* 0xffffffdc00fc7947 */ /* 0x000fea000383ffff */
.L_x_8303:
[----:B-1----:R1:W2:Y:S02]  /*d920*/  SYNCS.PHASECHK.TRANS64.TRYWAIT P2, [R3+URZ+0x31c40], R2 ;  /* 0x031c4002030075a7 */ /* 0x0022a4000804017f */
[----:B--2---:R-:W-:Y:S05]  /*d930*/  @!P2 NANOSLEEP.SYNCS 0x989680 ;  /* 0x009896800000a95d */ /* 0x004fea0003900000 */
[----:B------:R-:W2:Y:S02]  /*d940*/  @!P2 SYNCS.PHASECHK.TRANS64 P2, [R3+URZ+0x31c40], R2 ;  /* 0x031c40020300a5a7 */ /* 0x000ea4000804007f */
[----:B--2---:R-:W-:Y:S05]  /*d950*/  @!P2 BRA `(.L_x_8303) ;  /* 0xfffffffc00f0a947 */ /* 0x004fea000383ffff */
[----:B------:R-:W-:Y:S05]  /*d960*/  BRA `(.L_x_8349) ;  /* 0xffffffe000987947 */ /* 0x000fea000383ffff */
.L_x_8305:
[----:B-1----:R1:W2:Y:S02]  /*d970*/  SYNCS.PHASECHK.TRANS64.TRYWAIT P2, [R2+URZ+0x60], R5 ;  /* 0x00006005020075a7 */ /* 0x0022a4000804017f */
[----:B--2---:R-:W-:Y:S05]  /*d980*/  @!P2 NANOSLEEP.SYNCS 0x989680 ;  /* 0x009896800000a95d */ /* 0x004fea0003900000 */
[----:B------:R-:W2:Y:S02]  /*d990*/  @!P2 SYNCS.PHASECHK.TRANS64 P2, [R2+URZ+0x60], R5 ;  /* 0x000060050200a5a7 */ /* 0x000ea4000804007f */
[----:B--2---:R-:W-:Y:S05]  /*d9a0*/  @!P2 BRA `(.L_x_8305) ;  /* 0xfffffffc00f0a947 */ /* 0x004fea000383ffff */
[----:B------:R-:W-:Y:S05]  /*d9b0*/  BRA `(.L_x_8350) ;  /* 0xffffffe400147947 */ /* 0x000fea000383ffff */
.L_x_8311:
[----:B-1----:R1:W2:Y:S02]  /*d9c0*/  SYNCS.PHASECHK.TRANS64.TRYWAIT P2, [R3+URZ+0x31c40], R2 ;  /* 0x031c4002030075a7 */ /* 0x0022a4000804017f */
[----:B--2---:R-:W-:Y:S05]  /*d9d0*/  @!P2 NANOSLEEP.SYNCS 0x989680 ;  /* 0x009896800000a95d */ /* 0x004fea0003900000 */
[----:B------:R-:W2:Y:S02]  /*d9e0*/  @!P2 SYNCS.PHASECHK.TRANS64 P2, [R3+URZ+0x31c40], R2 ;  /* 0x031c40020300a5a7 */ /* 0x000ea4000804007f */
[----:B--2---:R-:W-:Y:S05]  /*d9f0*/  @!P2 BRA `(.L_x_8311) ;  /* 0xfffffffc00f0a947 */ /* 0x004fea000383ffff */
[----:B------:R-:W-:Y:S05]  /*da00*/  BRA `(.L_x_8351) ;  /* 0xffffffe800447947 */ /* 0x000fea000383ffff */
.L_x_8313:
[----:B-1----:R1:W2:Y:S02]  /*da10*/  SYNCS.PHASECHK.TRANS64.TRYWAIT P2, [R2+URZ+0x60], R17 ;  /* 0x00006011020075a7 */ /* 0x0022a4000804017f */
[----:B--2---:R-:W-:Y:S05]  /*da20*/  @!P2 NANOSLEEP.SYNCS 0x989680 ;  /* 0x009896800000a95d */ /* 0x004fea0003900000 */
[----:B------:R-:W2:Y:S02]  /*da30*/  @!P2 SYNCS.PHASECHK.TRANS64 P2, [R2+URZ+0x60], R17 ;  /* 0x000060110200a5a7 */ /* 0x000ea4000804007f */
[----:B--2---:R-:W-:Y:S05]  /*da40*/  @!P2 BRA `(.L_x_8313) ;  /* 0xfffffffc00f0a947 */ /* 0x004fea000383ffff */
[----:B------:R-:W-:Y:S05]  /*da50*/  BRA `(.L_x_8352) ;  /* 0xffffffe800c07947 */ /* 0x000fea000383ffff */
.L_x_8318:
[----:B-1----:R1:W2:Y:S02]  /*da60*/  SYNCS.PHASECHK.TRANS64.TRYWAIT P2, [R2+URZ+0x31c40], R3 ;  /* 0x031c4003020075a7 */ /* 0x0022a4000804017f */
[----:B--2---:R-:W-:Y:S05]  /*da70*/  @!P2 NANOSLEEP.SYNCS 0x989680 ;  /* 0x009896800000a95d */ /* 0x004fea0003900000 */
[----:B------:R-:W2:Y:S02]  /*da80*/  @!P2 SYNCS.PHASECHK.TRANS64 P2, [R2+URZ+0x31c40], R3 ;  /* 0x031c40030200a5a7 */ /* 0x000ea4000804007f */
[----:B--2---:R-:W-:Y:S05]  /*da90*/  @!P2 BRA `(.L_x_8318) ;  /* 0xfffffffc00f0a947 */ /* 0x004fea000383ffff */
[----:B------:R-:W-:Y:S05]  /*daa0*/  BRA `(.L_x_8353) ;  /* 0xffffffec00cc7947 */ /* 0x000fea000383ffff */
.L_x_8320:
[----:B-1----:R1:W2:Y:S02]  /*dab0*/  SYNCS.PHASECHK.TRANS64.TRYWAIT P2, [R2+URZ+0x60], R11 ;  /* 0x0000600b020075a7 */ /* 0x0022a4000804017f */
[----:B--2---:R-:W-:Y:S05]  /*dac0*/  @!P2 NANOSLEEP.SYNCS 0x989680 ;  /* 0x009896800000a95d */ /* 0x004fea0003900000 */
[----:B------:R-:W2:Y:S02]  /*dad0*/  @!P2 SYNCS.PHASECHK.TRANS64 P2, [R2+URZ+0x60], R11 ;  /* 0x0000600b0200a5a7 */ /* 0x000ea4000804007f */
[----:B--2---:R-:W-:Y:S05]  /*dae0*/  @!P2 BRA `(.L_x_8320) ;  /* 0xfffffffc00f0a947 */ /* 0x004fea000383ffff */
[----:B------:R-:W-:Y:S05]  /*daf0*/  BRA `(.L_x_8354) ;  /* 0xfffffff000507947 */ /* 0x000fea000383ffff */
.L_x_8325:
[----:B-1----:R1:W2:Y:S02]  /*db00*/  SYNCS.PHASECHK.TRANS64.TRYWAIT P0, [R3+URZ+0x31c60], R2 ;  /* 0x031c6002030075a7 */ /* 0x0022a4000800017f */
[----:B--2---:R-:W-:Y:S05]  /*db10*/  @!P0 NANOSLEEP.SYNCS 0x989680 ;  /* 0x009896800000895d */ /* 0x004fea0003900000 */
[----:B------:R-:W2:Y:S02]  /*db20*/  @!P0 SYNCS.PHASECHK.TRANS64 P0, [R3+URZ+0x31c60], R2 ;  /* 0x031c6002030085a7 */ /* 0x000ea4000800007f */
[----:B--2---:R-:W-:Y:S05]  /*db30*/  @!P0 BRA `(.L_x_8325) ;  /* 0xfffffffc00f08947 */ /* 0x004fea000383ffff */
[----:B------:R-:W-:Y:S05]  /*db40*/  BRA `(.L_x_8355) ;  /* 0xfffffff000fc7947 */ /* 0x000fea000383ffff */
.L_x_8329:
[----:B-1----:R1:W2:Y:S02]  /*db50*/  SYNCS.PHASECHK.TRANS64.TRYWAIT P0, [R8+URZ+0x31c20], R29 ;  /* 0x031c201d080075a7 */ /* 0x0022a4000800017f */
[----:B--2---:R-:W-:Y:S05]  /*db60*/  @!P0 NANOSLEEP.SYNCS 0x989680 ;  /* 0x009896800000895d */ /* 0x004fea0003900000 */
[----:B------:R-:W2:Y:S02]  /*db70*/  @!P0 SYNCS.PHASECHK.TRANS64 P0, [R8+URZ+0x31c20], R29 ;  /* 0x031c201d080085a7 */ /* 0x000ea4000800007f */
[----:B--2---:R-:W-:Y:S05]  /*db80*/  @!P0 BRA `(.L_x_8329) ;  /* 0xfffffffc00f08947 */ /* 0x004fea000383ffff */
[----:B------:R-:W-:Y:S05]  /*db90*/  BRA `(.L_x_8356) ;  /* 0xfffffff400b87947 */ /* 0x000fea000383ffff */
.L_x_8330:
[----:B------:R-:W2:Y:S01]  /*dba0*/  S2R R2, SR_TID.X ;  /* 0x0000000000027919 */ /* 0x000ea20000002100 */
[----:B------:R-:W-:Y:S01]  /*dbb0*/  BSSY B0, `(.L_x_8357) ;  /* 0x000000a000007945 */ /* 0x000fe20003800000 */
[----:B------:R-:W-:Y:S01]  /*dbc0*/  IMAD.MOV.U32 R12, RZ, RZ, RZ ;  /* 0x000000ffff0c7224 */ /* 0x000fe200078e00ff */
[----:B------:R-:W-:Y:S01]  /*dbd0*/  MOV R15, 0xffffffff ;  /* 0xffffffff000f7802 */ /* 0x000fe20000000f00 */
[----:B------:R-:W-:Y:S01]  /*dbe0*/  IMAD.MOV.U32 R11, RZ, RZ, 0x1f ;  /* 0x0000001fff0b7424 */ /* 0x000fe200078e00ff */
[----:B--2---:R-:W-:-:S04]  /*dbf0*/  SHF.R.U32.HI R2, RZ, 0x5, R2 ;  /* 0x00000005ff027819 */ /* 0x004fc80000011602 */
[----:B------:R-:W-:-:S04]  /*dc00*/  LOP3.LUT R2, R2, 0x3, RZ, 0xc0, !PT ;  /* 0x0000000302027812 */ /* 0x000fc800078ec0ff */
[----:B------:R-:W-:-:S07]  /*dc10*/  MOV R13, R2 ;  /* 0x00000002000d7202 */ /* 0x000fce0000000f00 */
[----:B-1----:R-:W-:Y:S05]  /*dc20*/  WARPSYNC.COLLECTIVE R15, `(.L_x_8358) ;  /* 0x000000000f087348 */ /* 0x002fea0003c00000 */
[----:B------:R2:W3:Y:S02]  /*dc30*/  SHFL.IDX P6, R14, R13, R12, R11 ;  /* 0x0000000c0d0e7389 */ /* 0x0004e400000c000b */
[----:B-123--:R-:W-:Y:S01]  /*dc40*/  ENDCOLLECTIVE ;  /* 0x000000000000791b */ /* 0x00efe20003800000 */
.L_x_8358:
[----:B------:R-:W-:Y:S05]  /*dc50*/  BSYNC B0 ;  /* 0x0000000000007941 */ /* 0x000fea0003800000 */
.L_x_8357:
[----:B------:R-:W-:Y:S05]  /*dc60*/  BRA `(.L_x_8359) ;  /* 0xfffffff400a07947 */ /* 0x000fea000383ffff */
.L_x_8333:
[----:B------:R-:W-:Y:S01]  /*dc70*/  BSSY B1, `(.L_x_8360) ;  /* 0x0000006000017945 */ /* 0x000fe20003800000 */
[----:B------:R-:W-:-:S07]  /*dc80*/  IMAD.MOV.U32 R15, RZ, RZ, -0x1 ;  /* 0xffffffffff0f7424 */ /* 0x000fce00078e00ff */
[----:B-12---:R-:W-:Y:S05]  /*dc90*/  WARPSYNC.COLLECTIVE R15, `(.L_x_8361) ;  /* 0x000000000f0c7348 */ /* 0x006fea0003c00000 */
[----:B------:R-:W-:Y:S02]  /*dca0*/  ELECT P6, UR62, PT ;  /* 0x00000000003e782f */ /* 0x000fe400038c0000 */
[----:B------:R-:W-:Y:S01]  /*dcb0*/  MOV R14, UR62 ;  /* 0x0000003e000e7c02 */ /* 0x000fe20008000f00 */
[----:B-12---:R-:W-:Y:S10]  /*dcc0*/  ENDCOLLECTIVE ;  /* 0x000000000000791b */ /* 0x006ff40003800000 */
.L_x_8361:
[----:B------:R-:W-:Y:S05]  /*dcd0*/  BSYNC B1 ;  /* 0x0000000000017941 */ /* 0x000fea0003800000 */
.L_x_8360:
[----:B------:R-:W-:Y:S05]  /*dce0*/  BRA `(.L_x_8362) ;  /* 0xfffffff400987947 */ /* 0x000fea000383ffff */
.L_x_8335:
[----:B--2---:R2:W3:Y:S02]  /*dcf0*/  SYNCS.PHASECHK.TRANS64.TRYWAIT P0, [R5+URZ], R4 ;  /* 0x00000004050075a7 */ /* 0x0044e4000800017f */
[----:B---3--:R-:W-:Y:S05]  /*dd00*/  @!P0 NANOSLEEP.SYNCS 0x989680 ;  /* 0x009896800000895d */ /* 0x008fea0003900000 */
[----:B------:R-:W3:Y:S02]  /*dd10*/  @!P0 SYNCS.PHASECHK.TRANS64 P0, [R5+URZ], R4 ;  /* 0x00000004050085a7 */ /* 0x000ee4000800007f */
[----:B---3--:R-:W-:Y:S05]  /*dd20*/  @!P0 BRA `(.L_x_8335) ;  /* 0xfffffffc00f08947 */ /* 0x008fea000383ffff */
[----:B------:R-:W-:Y:S05]  /*dd30*/  BRA `(.L_x_8363) ;  /* 0xfffffff400cc7947 */ /* 0x000fea000383ffff */
.L_x_8336:
[----:B---3--:R3:W4:Y:S02]  /*dd40*/  SYNCS.PHASECHK.TRANS64.TRYWAIT P0, [R3+URZ], R0 ;  /* 0x00000000030075a7 */ /* 0x008724000800017f */
[----:B----4-:R-:W-:Y:S05]  /*dd50*/  @!P0 NANOSLEEP.SYNCS 0x989680 ;  /* 0x009896800000895d */ /* 0x010fea0003900000 */
[----:B------:R-:W4:Y:S02]  /*dd60*/  @!P0 SYNCS.PHASECHK.TRANS64 P0, [R3+URZ], R0 ;  /* 0x00000000030085a7 */ /* 0x000f24000800007f */
[----:B----4-:R-:W-:Y:S05]  /*dd70*/  @!P0 BRA `(.L_x_8336) ;  /* 0xfffffffc00f08947 */ /* 0x010fea000383ffff */
[----:B------:R-:W-:Y:S05]  /*dd80*/  BRA `(.L_x_8364) ;  /* 0xfffffff400c07947 */ /* 0x000fea000383ffff */
.L_x_8338:
[----:B--2---:R2:W3:Y:S02]  /*dd90*/  SYNCS.PHASECHK.TRANS64.TRYWAIT P0, [R5+URZ], R4 ;  /* 0x00000004050075a7 */ /* 0x0044e4000800017f */
[----:B---3--:R-:W-:Y:S05]  /*dda0*/  @!P0 NANOSLEEP.SYNCS 0x989680 ;  /* 0x009896800000895d */ /* 0x008fea0003900000 */
[----:B------:R-:W3:Y:S02]  /*ddb0*/  @!P0 SYNCS.PHASECHK.TRANS64 P0, [R5+URZ], R4 ;  /* 0x00000004050085a7 */ /* 0x000ee4000800007f */
[----:B---3--:R-:W-:Y:S05]  /*ddc0*/  @!P0 BRA `(.L_x_8338) ;  /* 0xfffffffc00f08947 */ /* 0x008fea000383ffff */
[----:B------:R-:W-:Y:S05]  /*ddd0*/  BRA `(.L_x_8365) ;  /* 0xfffffff400c47947 */ /* 0x000fea000383ffff */
.L_x_8366:
        /* <DEDUP_REMOVED lines=10> */
.L_x_12773:


//--------------------- .text._ZN7cutlass13device_kernelIN5flash11enable_sm90INS1_16FlashAttnFwdSm90INS1_25CollectiveMainloopFwdSm90ILi2EN4cute5tupleIJNS5_1CILi1EEES8_S8_EEENS6_IJNS7_ILi192EEENS7_ILi144EEENS7_ILi96EEEEEELi96ENS_10bfloat16_tEfNS_4arch4Sm90ELb0ELb0ELb1ELb1ELb0ELb0ELb0ELb0ELb1ELb0ELb0ELb0EEENS1_21CollectiveEpilogueFwdINS6_IJSA_SC_SB_EEES9_SE_SG_Li384ELb1ELb0ELb0ELb0EEENS1_36VarlenDynamicPersistentTileSchedulerILi192ELi144ELi384ELi32ELb0ELb0ELb1ELb0ELb1ELb1EEEEEEEEEvNT_6ParamsE --------------------------
	.section	.text._ZN7cutlass13device_kernelIN5flash11enable_sm90INS1_16FlashAttnFwdSm90INS1_25CollectiveMainloopFwdSm90ILi2EN4cute5tupleIJNS5_1CILi1EEES8_S8_EEENS6_IJNS7_ILi192EEENS7_ILi144EEENS7_ILi96EEEEEELi96ENS_10bfloat16_tEfNS_4arch4Sm90ELb0ELb0ELb1ELb1ELb0ELb0ELb0ELb0ELb1ELb0ELb0ELb0EEENS1_21CollectiveEpilogueFwdINS6_IJSA_SC_SB_EEES9_SE_SG_Li384ELb1ELb0ELb0ELb0EEENS1_36VarlenDynamicPersistentTileSchedulerILi192ELi144ELi384ELi32ELb0ELb0ELb1ELb0ELb1ELb1EEEEEEEEEvNT_6ParamsE,"ax",@progbits
	.align	128
.text._ZN7cutlass13device_kernelIN5flash11enable_sm90INS1_16FlashAttnFwdSm90INS1_25CollectiveMainloopFwdSm90ILi2EN4cute5tupleIJNS5_1CILi1EEES8_S8_EEENS6_IJNS7_ILi192EEENS7_ILi144EEENS7_ILi96EEEEEELi96ENS_10bfloat16_tEfNS_4arch4Sm90ELb0ELb0ELb1ELb1ELb0ELb0ELb0ELb0ELb1ELb0ELb0ELb0EEENS1_21CollectiveEpilogueFwdINS6_IJSA_SC_SB_EEES9_SE_SG_Li384ELb1ELb0ELb0ELb0EEENS1_36VarlenDynamicPersistentTileSchedulerILi192ELi144ELi384ELi32ELb0ELb0ELb1ELb0ELb1ELb1EEEEEEEEEvNT_6ParamsE:
        .type           _ZN7cutlass13device_kernelIN5flash11enable_sm90INS1_16FlashAttnFwdSm90INS1_25CollectiveMainloopFwdSm90ILi2EN4cute5tupleIJNS5_1CILi1EEES8_S8_EEENS6_IJNS7_ILi192EEENS7_ILi144EEENS7_ILi96EEEEEELi96ENS_10bfloat16_tEfNS_4arch4Sm90ELb0ELb0ELb1ELb1ELb0ELb0ELb0ELb0ELb1ELb0ELb0ELb0EEENS1_21CollectiveEpilogueFwdINS6_IJSA_SC_SB_EEES9_SE_SG_Li384ELb1ELb0ELb0ELb0EEENS1_36VarlenDynamicPersistentTileSchedulerILi192ELi144ELi384ELi32ELb0ELb0ELb1ELb0ELb1ELb1EEEEEEEEEvNT_6ParamsE,@function
        .size           _ZN7cutlass13device_kernelIN5flash11enable_sm90INS1_16FlashAttnFwdSm90INS1_25CollectiveMainloopFwdSm90ILi2EN4cute5tupleIJNS5_1CILi1EEES8_S8_EEENS6_IJNS7_ILi192EEENS7_ILi144EEENS7_ILi96EEEEEELi96ENS_10bfloat16_tEfNS_4arch4Sm90ELb0ELb0ELb1ELb1ELb0ELb0ELb0ELb0ELb1ELb0ELb0ELb0EEENS1_21CollectiveEpilogueFwdINS6_IJSA_SC_SB_EEES9_SE_SG_Li384ELb1ELb0ELb0ELb0EEENS1_36VarlenDynamicPersistentTileSchedulerILi192ELi144ELi384ELi32ELb0ELb0ELb1ELb0ELb1ELb1EEEEEEEEEvNT_6ParamsE,(.L_x_12774 - _ZN7cutlass13device_kernelIN5flash11enable_sm90INS1_16FlashAttnFwdSm90INS1_25CollectiveMainloopFwdSm90ILi2EN4cute5tupleIJNS5_1CILi1EEES8_S8_EEENS6_IJNS7_ILi192EEENS7_ILi144EEENS7_ILi96EEEEEELi96ENS_10bfloat16_tEfNS_4arch4Sm90ELb0ELb0ELb1ELb1ELb0ELb0ELb0ELb0ELb1ELb0ELb0ELb0EEENS1_21CollectiveEpilogueFwdINS6_IJSA_SC_SB_EEES9_SE_SG_Li384ELb1ELb0ELb0ELb0EEENS1_36VarlenDynamicPersistentTileSchedulerILi192ELi144ELi384ELi32ELb0ELb0ELb1ELb0ELb1ELb1EEEEEEEEEvNT_6ParamsE)
        .other          _ZN7cutlass13device_kernelIN5flash11enable_sm90INS1_16FlashAttnFwdSm90INS1_25CollectiveMainloopFwdSm90ILi2EN4cute5tupleIJNS5_1CILi1EEES8_S8_EEENS6_IJNS7_ILi192EEENS7_ILi144EEENS7_ILi96EEEEEELi96ENS_10bfloat16_tEfNS_4arch4Sm90ELb0ELb0ELb1ELb1ELb0ELb0ELb0ELb0ELb1ELb0ELb0ELb0EEENS1_21CollectiveEpilogueFwdINS6_IJSA_SC_SB_EEES9_SE_SG_Li384ELb1ELb0ELb0ELb0EEENS1_36VarlenDynamicPersistentTileSchedulerILi192ELi144ELi384ELi32ELb0ELb0ELb1ELb0ELb1ELb1EEEEEEEEEvNT_6ParamsE,@"STO_CUDA_ENTRY STV_DEFAULT"
_ZN7cutlass13device_kernelIN5flash11enable_sm90INS1_16FlashAttnFwdSm90INS1_25CollectiveMainloopFwdSm90ILi2EN4cute5tupleIJNS5_1CILi1EEES8_S8_EEENS6_IJNS7_ILi192EEENS7_ILi144EEENS7_ILi96EEEEEELi96ENS_10bfloat16_tEfNS_4arch4Sm90ELb0ELb0ELb1ELb1ELb0ELb0ELb0ELb0ELb1ELb0ELb0ELb0EEENS1_21CollectiveEpilogueFwdINS6_IJSA_SC_SB_EEES9_SE_SG_Li384ELb1ELb0ELb0ELb0EEENS1_36VarlenDynamicPersistentTileSchedulerILi192ELi144ELi384ELi32ELb0ELb0ELb1ELb0ELb1ELb1EEEEEEEEEvNT_6ParamsE:
        /* <DEDUP_REMOVED lines=20> */
.L_x_8368:
[----:B------:R-:W-:Y:S05]  /*0140*/  BSYNC B0 ;  /* 0x0000000000007941 */ /* 0x000fea0003800000 */
.L_x_8367:
        /* <DEDUP_REMOVED lines=40> */
.L_x_8369:
        /* <DEDUP_REMOVED lines=22> */
.L_x_8370:
        /* <DEDUP_REMOVED lines=18> */
.L_x_8371:
        /* <DEDUP_REMOVED lines=22> */
.L_x_8372:
        /* <DEDUP_REMOVED lines=22> */
.L_x_8373:
[----:B--2---:R-:W-:Y:S01]  /*0910*/  ISETP.NE.AND P0, PT, R2, RZ, PT ;  /* 0x000000ff0200720c */ /* 0x004fe20003f05270 */
[----:B------:R-:W-:Y:S01]  /*0920*/  IMAD.MOV.U32 R2, RZ, RZ, 0x1 ;  /* 0x00000001ff027424 */ /* 0x000fe200078e00ff */
[----:B------:R-:W-:Y:S01]  /*0930*/  NOP ;  /* 0x0000000000007918 */ /* 0x000fe20000000000 */
[----:B------:R-:W-:-:S03]  /*0940*/  ULDC.64 UR60, c[0x0][0x208] ;  /* 0x00008200003c7ab9 */ /* 0x000fc60000000a00 */
[----:B------:R-:W-:-:S05]  /*0950*/  SEL R2, R2, 0x2, !P0 ;  /* 0x0000000202027807 */ /* 0x000fca0004000000 */
[----:B------:R2:W-:Y:S01]  /*0960*/  STL [R1+0x14], R2 ;  /* 0x0000140201007387 */ /* 0x0005e20000100800 */
[----:B01-34-:R-:W-:Y:S06]  /*0970*/  BAR.SYNC.DEFER_BLOCKING 0x0 ;  /* 0x0000000000007b1d */ /* 0x01bfec0000010000 */
[----:B------:R-:W-:Y:S05]  /*0980*/  @!P0 BRA `(.L_x_8374) ;  /* 0x000000ac00a88947 */ /* 0x000fea0003800000 */
.L_x_8375:
        /* <DEDUP_REMOVED lines=8> */
[----:B-1----:R-:W-:-:S03]  /*0a10*/  ULEA UR36, UR4, UR36, 0x18 ;  /* 0x0000002404247291 */ /* 0x002fc6000f8ec03f */
[----:B------:R-:W-:Y:S01]  /*0a20*/  ULDC UR4, c[0x0][0xc14] ;  /* 0x0003050000047ab9 */ /* 0x000fe20000000800 */
[----:B0-----:R-:W-:-:S04]  /*0a30*/  LOP3.LUT R0, R2, 0xffffff80, RZ, 0xc0, !PT ;  /* 0xffffff8002007812 */ /* 0x001fc800078ec0ff */
[----:B------:R-:W-:-:S13]  /*0a40*/  ISETP.NE.AND P0, PT, R0, 0x80, PT ;  /* 0x000000800000780c */ /* 0x000fda0003f05270 */
[----:B------:R-:W-:Y:S08]  /*0a50*/  @!P0 BAR.ARV 0x9, 0x100 ;  /* 0x0244000000008b1d */ /* 0x000ff00000002000 */
[----:B------:R-:W-:Y:S06]  /*0a60*/  BAR.SYNC.DEFER_BLOCKING 0x5, 0x1a0 ;  /* 0x0146800000007b1d */ /* 0x000fec0000010000 */
[----:B------:R-:W0:Y:S02]  /*0a70*/  LDS.128 R28, [UR36+0x31cd0] ;  /* 0x031cd024ff1c7984 */ /* 0x000e240008000c00 */
[----:B------:R-:W-:Y:S06]  /*0a80*/  BAR.ARV 0x4, 0x1a0 ;  /* 0x0106800000007b1d */ /* 0x000fec0000002000 */
[----:B0-----:R-:W-:-:S13]  /*0a90*/  ISETP.GE.AND P0, PT, R31, UR4, PT ;  /* 0x000000041f007c0c */ /* 0x001fda000bf06270 */
[----:B------:R-:W-:Y:S05]  /*0aa0*/  @P0 EXIT ;  /* 0x000000000000094d */ /* 0x000fea0003800000 */
[----:B------:R-:W2:Y:S01]  /*0ab0*/  LDL.LU R14, [R1+0x14] ;  /* 0x00001400010e7983 */ /* 0x000ea20000300800 */
[----:B------:R-:W-:-:S05]  /*0ac0*/  VIADD R155, R2, 0xffffff80 ;  /* 0xffffff80029b7836 */ /* 0x000fca0000000000 */
[----:B------:R-:W-:-:S04]  /*0ad0*/  SHF.R.S32.HI R0, RZ, 0x1f, R155 ;  /* 0x0000001fff007819 */ /* 0x000fc8000001149b */
[----:B------:R-:W-:-:S04]  /*0ae0*/  LEA.HI R2, R0, R155, RZ, 0x4 ;  /* 0x0000009b00027211 */ /* 0x000fc800078f20ff */
[----:B------:R-:W-:-:S04]  /*0af0*/  SHF.R.S32.HI R3, RZ, 0x4, R2 ;  /* 0x00000004ff037819 */ /* 0x000fc80000011402 */
[C---:B------:R-:W-:Y:S02]  /*0b00*/  LEA.HI R4, R2.reuse, R3, RZ, 0x1 ;  /* 0x0000000302047211 */ /* 0x040fe400078f08ff */
[----:B------:R-:W-:Y:S02]  /*0b10*/  LOP3.LUT R2, R2, 0xfffffff0, RZ, 0xc0, !PT ;  /* 0xfffffff002027812 */ /* 0x000fe400078ec0ff */
[----:B------:R-:W-:-:S03]  /*0b20*/  LOP3.LUT R4, R4, 0x1ffffffe, RZ, 0xc0, !PT ;  /* 0x1ffffffe04047812 */ /* 0x000fc600078ec0ff */
[----:B------:R-:W-:Y:S01]  /*0b30*/  IMAD.IADD R2, R155, 0x1, -R2 ;  /* 0x000000019b027824 */ /* 0x000fe200078e0a02 */
[CC--:B------:R-:W-:Y:S01]  /*0b40*/  LEA.HI R151, R0.reuse, R155.reuse, RZ, 0x7 ;  /* 0x0000009b00977211 */ /* 0x0c0fe200078f38ff */
[----:B------:R-:W-:Y:S01]  /*0b50*/  IMAD.IADD R4, R3, 0x1, -R4 ;  /* 0x0000000103047824 */ /* 0x000fe200078e0a04 */
[----:B------:R-:W-:Y:S02]  /*0b60*/  LEA.HI R5, R0, R155, RZ, 0x5 ;  /* 0x0000009b00057211 */ /* 0x000fe400078f28ff */
[----:B------:R-:W-:Y:S02]  /*0b70*/  SHF.R.S32.HI R3, RZ, 0x1f, R2 ;  /* 0x0000001fff037819 */ /* 0x000fe40000011402 */
[----:B------:R-:W-:Y:S02]  /*0b80*/  LOP3.LUT R150, R151, 0xffffff80, RZ, 0xc0, !PT ;  /* 0xffffff8097967812 */ /* 0x000fe400078ec0ff */
[----:B------:R-:W-:Y:S02]  /*0b90*/  SHF.R.S32.HI R7, RZ, 0x5, R5 ;  /* 0x00000005ff077819 */ /* 0x000fe40000011405 */
[-C--:B------:R-:W-:Y:S01]  /*0ba0*/  LEA.HI R5, R3, R2.reuse, RZ, 0x3 ;  /* 0x0000000203057211 */ /* 0x080fe200078f18ff */
[----:B------:R-:W-:Y:S01]  /*0bb0*/  IMAD.IADD R150, R155, 0x1, -R150 ;  /* 0x000000019b967824 */ /* 0x000fe200078e0a96 */
[----:B------:R-:W-:-:S03]  /*0bc0*/  LEA.HI R3, R3, R2, RZ, 0x2 ;  /* 0x0000000203037211 */ /* 0x000fc600078f10ff */
[----:B------:R-:W-:Y:S01]  /*0bd0*/  IMAD.SHL.U32 R6, R5, 0x10, RZ ;  /* 0x0000001005067824 */ /* 0x000fe200078e00ff */
[----:B------:R-:W-:Y:S02]  /*0be0*/  LOP3.LUT R5, R3, 0x7fffffc, RZ, 0xc0, !PT ;  /* 0x07fffffc03057812 */ /* 0x000fe400078ec0ff */
[----:B------:R-:W-:Y:S02]  /*0bf0*/  SHF.R.S32.HI R3, RZ, 0x2, R3 ;  /* 0x00000002ff037819 */ /* 0x000fe40000011403 */
[----:B------:R-:W-:-:S03]  /*0c00*/  SHF.R.S32.HI R9, RZ, 0x1f, R150 ;  /* 0x0000001fff097819 */ /* 0x000fc60000011496 */
[----:B------:R-:W-:Y:S01]  /*0c10*/  IMAD.SHL.U32 R3, R3, 0x40, RZ ;  /* 0x0000004003037824 */ /* 0x000fe200078e00ff */
[----:B------:R-:W-:Y:S01]  /*0c20*/  LEA.HI R10, R9, R150, RZ, 0x2 ;  /* 0x00000096090a7211 */ /* 0x000fe200078f10ff */
[----:B------:R-:W-:Y:S02]  /*0c30*/  IMAD R13, R7, 0x10, R2 ;  /* 0x00000010070d7824 */ /* 0x000fe400078e0202 */
[----:B------:R-:W-:Y:S01]  /*0c40*/  IMAD.SHL.U32 R4, R4, 0x8, RZ ;  /* 0x0000000804047824 */ /* 0x000fe200078e00ff */
[--C-:B------:R-:W-:Y:S02]  /*0c50*/  SHF.R.S32.HI R11, RZ, 0x2, R10.reuse ;  /* 0x00000002ff0b7819 */ /* 0x100fe4000001140a */
[----:B------:R-:W-:Y:S02]  /*0c60*/  SHF.R.S32.HI R12, RZ, 0x1f, R10 ;  /* 0x0000001fff0c7819 */ /* 0x000fe4000001140a */
[----:B------:R-:W-:Y:S02]  /*0c70*/  LOP3.LUT R3, R3, 0x40, RZ, 0xc0, !PT ;  /* 0x0000004003037812 */ /* 0x000fe400078ec0ff */
[----:B------:R-:W-:Y:S01]  /*0c80*/  SHF.R.S32.HI R151, RZ, 0x7, R151 ;  /* 0x00000007ff977819 */ /* 0x000fe20000011497 */
[----:B------:R-:W-:Y:S01]  /*0c90*/  IMAD.U32 R154, R13, 0x20, R4 ;  /* 0x000000200d9a7824 */ /* 0x000fe200078e0004 */
[----:B------:R-:W-:-:S02]  /*0ca0*/  LOP3.LUT R6, R6, 0x7fffff80, RZ, 0xc0, !PT ;  /* 0x7fffff8006067812 */ /* 0x000fc400078ec0ff */
[----:B------:R-:W-:Y:S02]  /*0cb0*/  LEA.HI R12, R12, R11, RZ, 0x3 ;  /* 0x0000000b0c0c7211 */ /* 0x000fe400078f18ff */
[----:B------:R-:W-:Y:S01]  /*0cc0*/  LOP3.LUT R4, R3, 0x8, R4, 0xf8, !PT ;  /* 0x0000000803047812 */ /* 0x000fe200078ef804 */
[----:B------:R-:W-:Y:S01]  /*0cd0*/  IMAD.HI R8, R151, 0x55555556, RZ ;  /* 0x5555555697087827 */ /* 0x000fe200078e02ff */
[----:B------:R-:W-:Y:S02]  /*0ce0*/  SHF.R.U32.HI R3, RZ, 0x3, R3 ;  /* 0x00000003ff037819 */ /* 0x000fe40000011603 */
[----:B------:R-:W-:Y:S01]  /*0cf0*/  IADD3 R5, R2, -R5, RZ ;  /* 0x8000000502057210 */ /* 0x000fe20007ffe0ff */
[----:B------:R-:W-:Y:S01]  /*0d00*/  IMAD R6, R7, 0x100, R6 ;  /* 0x0000010007067824 */ /* 0x000fe200078e0206 */
[----:B------:R-:W-:Y:S02]  /*0d10*/  LEA.HI R0, R0, R155, RZ, 0x2 ;  /* 0x0000009b00007211 */ /* 0x000fe400078f10ff */
[----:B------:R-:W-:-:S02]  /*0d20*/  LOP3.LUT R12, R12, 0xfffffff8, RZ, 0xc0, !PT ;  /* 0xfffffff80c0c7812 */ /* 0x000fc400078ec0ff */
[----:B------:R-:W-:Y:S02]  /*0d30*/  LEA.HI R9, R9, R150, RZ, 0x5 ;  /* 0x0000009609097211 */ /* 0x000fe400078f28ff */
[----:B------:R-:W-:Y:S01]  /*0d40*/  LOP3.LUT R3, R4, R3, RZ, 0x3c, !PT ;  /* 0x0000000304037212 */ /* 0x000fe200078e3cff */
[----:B------:R-:W-:Y:S01]  /*0d50*/  IMAD R6, R5, 0x10, R6 ;  /* 0x0000001005067824 */ /* 0x000fe200078e0206 */
[----:B------:R-:W-:Y:S01]  /*0d60*/  LOP3.LUT R4, R0, 0x1ffffffc, RZ, 0xc0, !PT ;  /* 0x1ffffffc00047812 */ /* 0x000fe200078ec0ff */
[----:B------:R-:W-:Y:S01]  /*0d70*/  IMAD.IADD R12, R11, 0x1, -R12 ;  /* 0x000000010b0c7824 */ /* 0x000fe200078e0a0c */
[----:B------:R-:W-:Y:S02]  /*0d80*/  LEA.HI R8, R8, R8, RZ, 0x1 ;  /* 0x0000000808087211 */ /* 0x000fe400078f08ff */
[----:B------:R-:W-:Y:S02]  /*0d90*/  LOP3.LUT R7, R10, 0x7ffffffc, RZ, 0xc0, !PT ;  /* 0x7ffffffc0a077812 */ /* 0x000fe400078ec0ff */
[----:B------:R-:W-:Y:S01]  /*0da0*/  SHF.R.S32.HI R9, RZ, 0x5, R9 ;  /* 0x00000005ff097819 */ /* 0x000fe20000011409 */
[----:B------:R-:W-:Y:S01]  /*0db0*/  IMAD.IADD R2, R3, 0x1, R6 ;  /* 0x0000000103027824 */ /* 0x000fe200078e0206 */
[----:B------:R-:W-:Y:S01]  /*0dc0*/  IADD3 R7, R150, -R7, RZ ;  /* 0x8000000796077210 */ /* 0x000fe20007ffe0ff */
[----:B------:R-:W-:-:S02]  /*0dd0*/  IMAD.IADD R4, R155, 0x1, -R4 ;  /* 0x000000019b047824 */ /* 0x000fc400078e0a04 */
[----:B------:R-:W-:Y:S02]  /*0de0*/  IMAD.MOV.U32 R152, RZ, RZ, -0x2 ;  /* 0xfffffffeff987424 */ /* 0x000fe400078e00ff */
[----:B------:R-:W-:Y:S02]  /*0df0*/  IMAD R8, R8, -0x3, R151 ;  /* 0xfffffffd08087824 */ /* 0x000fe400078e0297 */
[----:B------:R-:W-:Y:S01]  /*0e00*/  IMAD R9, R9, 0x10, R12 ;  /* 0x0000001009097824 */ /* 0x000fe200078e020c */
[----:B------:R-:W-:Y:S01]  /*0e10*/  SHF.R.S32.HI R18, RZ, 0x2, R0 ;  /* 0x00000002ff127819 */ /* 0x000fe20000011400 */
[----:B------:R-:W-:Y:S01]  /*0e20*/  IMAD R152, R7, R152, 0x90 ;  /* 0x0000009007987424 */ /* 0x000fe200078e0298 */
[----:B------:R-:W-:Y:S01]  /*0e30*/  SHF.L.U32 R17, R4, 0x3, RZ ;  /* 0x0000000304117819 */ /* 0x000fe200000006ff */
[----:B------:R-:W-:Y:S01]  /*0e40*/  IMAD R153, R8, 0x40, R9 ;  /* 0x0000004008997824 */ /* 0x000fe200078e0209 */
[----:B------:R-:W-:Y:S01]  /*0e50*/  LEA R2, R2, UR36, 0x1 ;  /* 0x0000002402027c11 */ /* 0x000fe2000f8e08ff */
[----:B------:R-:W-:-:S02]  /*0e60*/  IMAD.MOV.U32 R149, RZ, RZ, RZ ;  /* 0x000000ffff957224 */ /* 0x000fc400078e00ff */
[----:B------:R-:W-:Y:S01]  /*0e70*/  IMAD.MOV.U32 R16, RZ, RZ, RZ ;  /* 0x000000ffff107224 */ /* 0x000fe200078e00ff */
[----:B------:R-:W-:Y:S01]  /*0e80*/  UMOV UR39, URZ ;  /* 0x0000003f00277c82 */ /* 0x000fe20008000000 */
[----:B--2---:R-:W-:-:S07]  /*0e90*/  LOP3.LUT R144, R14, 0x1, RZ, 0xfc, !PT ;  /* 0x000000010e907812 */ /* 0x004fce00078efcff */
.L_x_8409:
[----:B---3-5:R-:W0:Y:S01]  /*0ea0*/  LDC.64 R4, c[0x0][0xc60] ;  /* 0x00031800ff047b82 */ /* 0x028e220000000a00 */
        /* <DEDUP_REMOVED lines=24> */
[----:B-1--4-:R-:W-:Y:S05]  /*1030*/  @P0 BRA `(.L_x_8376) ;  /* 0x0000000000240947 */ /* 0x012fea0003800000 */
        /* <DEDUP_REMOVED lines=8> */
[----:B--2---:R-:W-:-:S07]  /*10c0*/  IMAD.IADD R23, R6, 0x1, -R23 ;  /* 0x0000000106177824 */ /* 0x004fce00078e0a17 */
.L_x_8376:
[----:B-----5:R-:W-:Y:S01]  /*10d0*/  IMAD.IADD R23, R23, 0x1, -R0 ;  /* 0x0000000117177824 */ /* 0x020fe200078e0a00 */
[----:B------:R-:W-:Y:S01]  /*10e0*/  PLOP3.LUT P0, PT, PT, PT, PT, 0x80, 0x0 ;  /* 0x000000000000781c */ /* 0x000fe20003f0f070 */
[----:B------:R-:W-:Y:S01]  /*10f0*/  IMAD.MOV.U32 R147, RZ, RZ, R29 ;  /* 0x000000ffff937224 */ /* 0x000fe200078e001d */
[----:B------:R-:W-:Y:S01]  /*1100*/  CS2R R38, SRZ ;  /* 0x0000000000267805 */ /* 0x000fe2000001ff00 */
[C---:B------:R-:W-:Y:S01]  /*1110*/  VIADD R0, R23.reuse, 0x8f ;  /* 0x0000008f17007836 */ /* 0x040fe20000000000 */
[----:B------:R-:W-:Y:S01]  /*1120*/  ISETP.GE.AND P1, PT, R23, 0x1, PT ;  /* 0x000000011700780c */ /* 0x000fe20003f26270 */
[----:B------:R-:W-:Y:S01]  /*1130*/  IMAD.MOV.U32 R146, RZ, RZ, R30 ;  /* 0x000000ffff927224 */ /* 0x000fe200078e001e */
[----:B------:R-:W-:Y:S01]  /*1140*/  CS2R R34, SRZ ;  /* 0x0000000000227805 */ /* 0x000fe2000001ff00 */
[----:B------:R-:W-:Y:S01]  /*1150*/  IMAD.HI R0, R0, 0x38e38e39, RZ ;  /* 0x38e38e3900007827 */ /* 0x000fe200078e02ff */
[----:B------:R-:W-:Y:S02]  /*1160*/  CS2R R32, SRZ ;  /* 0x0000000000207805 */ /* 0x000fe4000001ff00 */
[----:B------:R-:W-:-:S02]  /*1170*/  CS2R R44, SRZ ;  /* 0x00000000002c7805 */ /* 0x000fc4000001ff00 */
[----:B------:R-:W-:Y:S02]  /*1180*/  CS2R R36, SRZ ;  /* 0x0000000000247805 */ /* 0x000fe4000001ff00 */
[----:B------:R-:W-:Y:S02]  /*1190*/  CS2R R42, SRZ ;  /* 0x00000000002a7805 */ /* 0x000fe4000001ff00 */
[----:B------:R-:W-:Y:S02]  /*11a0*/  SHF.R.U32.HI R3, RZ, 0x1f, R0 ;  /* 0x0000001fff037819 */ /* 0x000fe40000011600 */
[----:B------:R-:W-:Y:S02]  /*11b0*/  CS2R R48, SRZ ;  /* 0x0000000000307805 */ /* 0x000fe4000001ff00 */
[----:B------:R-:W-:Y:S02]  /*11c0*/  CS2R R46, SRZ ;  /* 0x00000000002e7805 */ /* 0x000fe4000001ff00 */
[----:B------:R-:W-:-:S02]  /*11d0*/  CS2R R40, SRZ ;  /* 0x0000000000287805 */ /* 0x000fc4000001ff00 */
[----:B------:R-:W-:Y:S01]  /*11e0*/  LEA.HI.SX32 R22, R0, R3, 0x1b ;  /* 0x0000000300167211 */ /* 0x000fe200078fdaff */
[----:B------:R-:W-:Y:S01]  /*11f0*/  IMAD.MOV.U32 R3, RZ, RZ, RZ ;  /* 0x000000ffff037224 */ /* 0x000fe200078e00ff */
        /* <DEDUP_REMOVED lines=12> */
[----:B0-----:R-:W-:Y:S01]  /*12c0*/  CS2R R6, SRZ ;  /* 0x0000000000067805 */ /* 0x001fe2000001ff00 */
[----:B------:R-:W-:Y:S01]  /*12d0*/  IMAD.MOV.U32 R8, RZ, RZ, RZ ;  /* 0x000000ffff087224 */ /* 0x000fe200078e00ff */
[----:B------:R-:W-:Y:S01]  /*12e0*/  CS2R R80, SRZ ;  /* 0x0000000000507805 */ /* 0x000fe2000001ff00 */
[----:B------:R-:W-:Y:S02]  /*12f0*/  IMAD.MOV.U32 R20, RZ, RZ, RZ ;  /* 0x000000ffff147224 */ /* 0x000fe400078e00ff */
[----:B------:R-:W-:Y:S02]  /*1300*/  IMAD.MOV.U32 R83, RZ, RZ, RZ ;  /* 0x000000ffff537224 */ /* 0x000fe400078e00ff */
[----:B------:R-:W-:Y:S01]  /*1310*/  IMAD.MOV.U32 R85, RZ, RZ, RZ ;  /* 0x000000ffff557224 */ /* 0x000fe200078e00ff */
[----:B------:R-:W-:Y:S06]  /*1320*/  @!P1 BRA `(.L_x_8377) ;  /* 0x0000008c00809947 */ /* 0x000fec0003800000 */
[----:B------:R-:W0:Y:S01]  /*1330*/  SHFL.IDX PT, R0, R151, RZ, 0x1f ;  /* 0x00001fff97007589 */ /* 0x000e2200000e0000 */
[----:B------:R-:W-:-:S04]  /*1340*/  UIADD3 UR6, UR36, 0x24300, URZ ;  /* 0x0002430024067890 */ /* 0x000fc8000fffe03f */
[----:B------:R-:W-:-:S06]  /*1350*/  ULOP3.LUT UP0, URZ, UR6, 0x9f, URZ, 0xc0, !UPT ;  /* 0x0000009f063f7892 */ /* 0x000fcc000f80c03f */
[----:B------:R-:W-:Y:S02]  /*1360*/  PLOP3.LUT P0, PT, PT, PT, UP0, 0x80, 0x0 ;  /* 0x000000000000781c */ /* 0x000fe40003f0f008 */
[----:B0-----:R-:W-:-:S13]  /*1370*/  R2UR UR38, R0 ;  /* 0x00000000002672ca */ /* 0x001fda00000e0000 */
[----:B------:R-:W-:-:S04]  /*1380*/  UIMAD.WIDE UR4, UR38, 0x55555556, URZ ;  /* 0x55555556260478a5 */ /* 0x000fc8000f8e023f */
[----:B------:R-:W-:-:S04]  /*1390*/  ULEA.HI UR5, UR5, UR5, URZ, 0x1 ;  /* 0x0000000505057291 */ /* 0x000fc8000f8f083f */
[----:B------:R-:W-:-:S04]  /*13a0*/  UIMAD UR40, UR5, -0x3, UR38 ;  /* 0xfffffffd052878a4 */ /* 0x000fc8000f8e0226 */
        /* <DEDUP_REMOVED lines=20> */
.L_x_8378:
[----:B------:R-:W-:Y:S02]  /*14f0*/  LEA.HI R0, R149, R149, RZ, 0x1 ;  /* 0x0000009595007211 */ /* 0x000fe400078f08ff */
[----:B------:R-:W-:Y:S02]  /*1500*/  ISETP.NE.AND P0, PT, R144, 0x3, PT ;  /* 0x000000039000780c */ /* 0x000fe40003f05270 */
[----:B------:R-:W-:-:S05]  /*1510*/  LOP3.LUT R0, R0, 0xfffffffe, RZ, 0xc0, !PT ;  /* 0xfffffffe00007812 */ /* 0x000fca00078ec0ff */
[----:B------:R-:W-:-:S05]  /*1520*/  IMAD.IADD R0, R149, 0x1, -R0 ;  /* 0x0000000195007824 */ /* 0x000fca00078e0a00 */
[----:B------:R-:W-:-:S04]  /*1530*/  SHF.L.U32 R0, R0, 0x1f, RZ ;  /* 0x0000001f00007819 */ /* 0x000fc800000006ff */
[----:B------:R-:W0:Y:S02]  /*1540*/  SYNCS.PHASECHK.TRANS64.TRYWAIT P1, [UR36+0x31c00], R0 ;  /* 0x031c0000ff0075a7 */ /* 0x000e240008020164 */
[----:B0-----:R-:W-:Y:S05]  /*1550*/  @!P1 BRA `(.L_x_8379) ;  /* 0x000000e800209947 */ /* 0x001fea0003800000 */
.L_x_8495:
[----:B------:R-:W-:Y:S05]  /*1560*/  @!P0 BRA `(.L_x_8380) ;  /* 0x0000000000048947 */ /* 0x000fea0003800000 */
[----:B------:R-:W-:Y:S01]  /*1570*/  BPT.TRAP 0x1 ;  /* 0x000000040000795c */ /* 0x000fe20000300000 */
.L_x_8380:
[----:B0-----:R-:W-:Y:S01]  /*1580*/  IMAD.U32 R0, RZ, RZ, UR39 ;  /* 0x00000027ff007e24 */ /* 0x001fe2000f8e00ff */
[----:B------:R-:W-:-:S04]  /*1590*/  SHF.L.U32 R3, R16, 0x1f, RZ ;  /* 0x0000001f10037819 */ /* 0x000fc800000006ff */
[----:B------:R-:W-:-:S04]  /*15a0*/  LEA R0, R0, UR36, 0x3 ;  /* 0x0000002400007c11 */ /* 0x000fc8000f8e18ff */
[----:B------:R0:W1:Y:S01]  /*15b0*/  SYNCS.PHASECHK.TRANS64.TRYWAIT P2, [R0+URZ+0x31c30], R3 ;  /* 0x031c3003000075a7 */ /* 0x000062000804017f */
[----:B------:R-:W-:Y:S05]  /*15c0*/  @!P0 BRA `(.L_x_8381) ;  /* 0x0000000000048947 */ /* 0x000fea0003800000 */
[----:B------:R-:W-:Y:S01]  /*15d0*/  BPT.TRAP 0x1 ;  /* 0x000000040000795c */ /* 0x000fe20000300000 */
.L_x_8381:
[----:B------:R-:W2:Y:S01]  /*15e0*/  S2R R4, SR_TID.X ;  /* 0x0000000000047919 */ /* 0x000ea20000002100 */
[----:B------:R-:W-:Y:S01]  /*15f0*/  IMAD.MOV.U32 R71, RZ, RZ, RZ ;  /* 0x000000ffff477224 */ /* 0x000fe200078e00ff */
[----:B--2---:R-:W-:Y:S01]  /*1600*/  LOP3.LUT P1, RZ, R4, 0x7f, RZ, 0xc0, !PT ;  /* 0x0000007f04ff7812 */ /* 0x004fe2000782c0ff */
[----:B-1----:R-:W-:-:S12]  /*1610*/  @P2 BRA `(.L_x_8382) ;  /* 0x0000000000082947 */ /* 0x002fd80003800000 */
[----:B------:R-:W1:Y:S02]  /*1620*/  SYNCS.PHASECHK.TRANS64.TRYWAIT P2, [R0+URZ+0x31c30], R3 ;  /* 0x031c3003000075a7 */ /* 0x000e64000804017f */
[----:B-1----:R-:W-:Y:S05]  /*1630*/  @!P2 BRA `(.L_x_8383) ;  /* 0x000000e80000a947 */ /* 0x002fea0003800000 */
.L_x_8382:
[----:B------:R-:W-:Y:S05]  /*1640*/  WARPSYNC.ALL ;  /* 0x0000000000007948 */ /* 0x000fea0003800000 */
[----:B------:R-:W-:Y:S01]  /*1650*/  UIADD3 UR4, UR36, 0x16a00, URZ ;  /* 0x00016a0024047890 */ /* 0x000fe2000fffe03f */
[----:B------:R-:W-:Y:S01]  /*1660*/  WARPGROUP.ARRIVE ;  /* 0x00000000000079c5 */ /* 0x000fe20000000000 */
[----:B------:R-:W-:Y:S01]  /*1670*/  ULEA UR40, UR40, UR36, 0xc ;  /* 0x0000002428287291 */ /* 0x000fe2000f8e603f */
[----:B------:R-:W-:Y:S01]  /*1680*/  P2R R20, PR, RZ, 0x1 ;  /* 0x00000001ff147803 */ /* 0x000fe20000000000 */
[----:B------:R-:W-:Y:S01]  /*1690*/  USHF.R.U32.HI UR4, URZ, 0x4, UR4 ;  /* 0x000000043f047899 */ /* 0x000fe20008011604 */
[----:B01----:R-:W-:Y:S01]  /*16a0*/  @!P1 VIADD R0, R0, 0x31c40 ;  /* 0x00031c4000009836 */ /* 0x003fe20000000000 */
        /* <DEDUP_REMOVED lines=9> */
[----:B------:R-:W-:Y:S01]  /*1740*/  UIADD3 UR6, UR26, 0x40, URZ ;  /* 0x000000401a067890 */ /* 0x000fe2000fffe03f */
[----:B------:R-:W-:-:S03]  /*1750*/  UMOV UR5, UR25 ;  /* 0x0000001900057c82 */ /* 0x000fc60008000000 */
[----:B------:R-:W-:Y:S01]  /*1760*/  UMOV UR4, UR24 ;  /* 0x0000001800047c82 */ /* 0x000fe20008000000 */
[----:B------:R-:W-:Y:S01]  /*1770*/  UMOV UR7, 0x80000020 ;  /* 0x8000002000077882 */ /* 0x000fe20000000000 */
[----:B------:R-:W-:Y:S01]  /*1780*/  HGMMA.64x16x16.F32.BF16 R96, gdesc[UR24], RZ, !UPT, gsb0 ;  /* 0x00200000186079f0 */ /* 0x000fe2000c0018ff */
        /* <DEDUP_REMOVED lines=321> */
[----:B------:R-:W3:Y:S01]  /*2ba0*/  MUFU.TANH R14, R14 ;  /* 0x0000000e000e7308 */ /* 0x000ee20000002400 */
[----:B------:R-:W-:Y:S01]  /*2bb0*/  UMOV UR23, 0x80000020 ;  /* 0x8000002000177882 */ /* 0x000fe20000000000 */
[----:B------:R-:W-:Y:S01]  /*2bc0*/  FMUL.FTZ R12, R93, UR6 ;  /* 0x000000065d0c7c20 */ /* 0x000fe20008410000 */
[----:B------:R-:W-:Y:S01]  /*2bd0*/  FMUL.FTZ R21, R94, UR6 ;  /* 0x000000065e157c20 */ /* 0x000fe20008410000 */
[----:B------:R-:W-:-:S04]  /*2be0*/  FMUL.FTZ R15, R95, UR6 ;  /* 0x000000065f0f7c20 */ /* 0x000fc80008410000 */
[----:B------:R-:W4:Y:S08]  /*2bf0*/  MUFU.TANH R65, R65 ;  /* 0x0000004100417308 */ /* 0x000f300000002400 */
[----:B------:R-:W5:Y:S08]  /*2c00*/  MUFU.TANH R67, R67 ;  /* 0x0000004300437308 */ /* 0x000f700000002400 */
[----:B------:R-:W5:Y:S08]  /*2c10*/  MUFU.TANH R69, R69 ;  /* 0x0000004500457308 */ /* 0x000f700000002400 */
[----:B------:R-:W5:Y:S08]  /*2c20*/  MUFU.TANH R10, R10 ;  /* 0x0000000a000a7308 */ /* 0x000f700000002400 */
        /* <DEDUP_REMOVED lines=15> */
[----:B------:R-:W-:-:S06]  /*2d20*/  FMUL.FTZ R85, R85, UR6 ;  /* 0x0000000655557c20 */ /* 0x000fcc0008410000 */
        /* <DEDUP_REMOVED lines=36> */
[----:B------:R-:W-:Y:S01]  /*2f70*/  FMUL.FTZ R56, R56, UR6 ;  /* 0x0000000638387c20 */ /* 0x000fe20008410000 */
[----:B------:R-:W-:Y:S01]  /*2f80*/  MUFU.TANH R72, R72 ;  /* 0x0000004800487308 */ /* 0x000fe20000002400 */
        /* <DEDUP_REMOVED lines=17> */
[----:B------:R-:W5:Y:S01]  /*30a0*/  MUFU.TANH R60, R60 ;  /* 0x0000003c003c7308 */ /* 0x000f620000002400 */
[----:B------:R-:W-:Y:S01]  /*30b0*/  FMUL.FTZ R48, R48, UR6 ;  /* 0x0000000630307c20 */ /* 0x000fe20008410000 */
[----:B------:R-:W-:Y:S01]  /*30c0*/  FMUL.FTZ R52, R52, UR6 ;  /* 0x0000000634347c20 */ /* 0x000fe20008410000 */
[C---:B------:R-:W-:Y:S01]  /*30d0*/  ISETP.GT.AND P2, PT, R6.reuse, RZ, PT ;  /* 0x000000ff0600720c */ /* 0x040fe20003f44270 */
[----:B------:R-:W-:Y:S01]  /*30e0*/  FMUL.FTZ R53, R53, UR6 ;  /* 0x0000000635357c20 */ /* 0x000fe20008410000 */
[C---:B------:R-:W-:Y:S01]  /*30f0*/  ISETP.GT.AND P6, PT, R6.reuse, 0x1, PT ;  /* 0x000000010600780c */ /* 0x040fe20003fc4270 */
[----:B------:R-:W-:Y:S01]  /*3100*/  FMUL.FTZ R55, R55, UR6 ;  /* 0x0000000637377c20 */ /* 0x000fe20008410000 */
[C---:B------:R-:W-:Y:S01]  /*3110*/  ISETP.GT.AND P4, PT, R6.reuse, 0x9, PT ;  /* 0x000000090600780c */ /* 0x040fe20003f84270 */
[----:B------:R-:W5:Y:S01]  /*3120*/  MUFU.TANH R76, R76 ;  /* 0x0000004c004c7308 */ /* 0x000f620000002400 */
[----:B------:R-:W-:-:S02]  /*3130*/  ISETP.GT.AND P3, PT, R6, 0x10, PT ;  /* 0x000000100600780c */ /* 0x000fc40003f64270 */
[----:B------:R-:W-:Y:S02]  /*3140*/  ISETP.GT.AND P5, PT, R6, 0x8, PT ;  /* 0x000000080600780c */ /* 0x000fe40003fa4270 */
[----:B0-----:R-:W-:Y:S02]  /*3150*/  FSEL R57, R4, -INF , P2 ;  /* 0xff80000004397808 */ /* 0x001fe40001000000 */
[----:B-1----:R-:W-:Y:S01]  /*3160*/  FSEL R8, R8, -INF , P6 ;  /* 0xff80000008087808 */ /* 0x002fe20003000000 */
[----:B------:R-:W0:Y:S01]  /*3170*/  MUFU.TANH R86, R86 ;  /* 0x0000005600567308 */ /* 0x000e220000002400 */
[----:B--2---:R-:W-:Y:S02]  /*3180*/  FSEL R63, R9, -INF , P4 ;  /* 0xff800000093f7808 */ /* 0x004fe40002000000 */
[----:B---3--:R-:W-:Y:S02]  /*3190*/  FSEL R9, R14, -INF , P3 ;  /* 0xff8000000e097808 */ /* 0x008fe40001800000 */
[----:B------:R-:W-:-:S02]  /*31a0*/  FSEL R59, R7, -INF , P5 ;  /* 0xff800000073b7808 */ /* 0x000fc40002800000 */
[----:B------:R-:W-:Y:S01]  /*31b0*/  FMNMX.FTZ R14, R57, R8, !PT ;  /* 0x00000008390e7209 */ /* 0x000fe20007810000 */
[----:B------:R-:W1:Y:S01]  /*31c0*/  MUFU.TANH R87, R87 ;  /* 0x0000005700577308 */ /* 0x000e620000002400 */
[----:B------:R-:W-:Y:S02]  /*31d0*/  FSEL R3, R3, -INF , P2 ;  /* 0xff80000003037808 */ /* 0x000fe40001000000 */
[----:B------:R-:W-:Y:S02]  /*31e0*/  FMNMX.FTZ R14, R59, R14, !PT ;  /* 0x0000000e3b0e7209 */ /* 0x000fe40007810000 */
[----:B------:R-:W-:Y:S02]  /*31f0*/  ISETP.GT.AND P2, PT, R6, 0x11, PT ;  /* 0x000000110600780c */ /* 0x000fe40003f44270 */
[----:B----4-:R-:W-:Y:S01]  /*3200*/  FSEL R65, R65, -INF , P3 ;  /* 0xff80000041417808 */ /* 0x010fe20001800000 */
[----:B------:R-:W2:Y:S01]  /*3210*/  MUFU.TANH R48, R48 ;  /* 0x0000003000307308 */ /* 0x000ea20000002400 */
[----:B------:R-:W-:-:S02]  /*3220*/  FMNMX.FTZ R14, R63, R14, !PT ;  /* 0x0000000e3f0e7209 */ /* 0x000fc40007810000 */
[----:B------:R-:W-:Y:S02]  /*3230*/  FSEL R4, R5, -INF , P6 ;  /* 0xff80000005047808 */ /* 0x000fe40003000000 */
[C---:B------:R-:W-:Y:S02]  /*3240*/  ISETP.GT.AND P6, PT, R6.reuse, 0x18, PT ;  /* 0x000000180600780c */ /* 0x040fe40003fc4270 */
[----:B-----5:R-:W-:Y:S01]  /*3250*/  FSEL R67, R67, -INF , P2 ;  /* 0xff80000043437808 */ /* 0x020fe20001000000 */
[----:B------:R-:W3:Y:S01]  /*3260*/  MUFU.TANH R58, R58 ;  /* 0x0000003a003a7308 */ /* 0x000ee20000002400 */
[----:B------:R-:W-:Y:S02]  /*3270*/  FMNMX.FTZ R14, R65, R14, !PT ;  /* 0x0000000e410e7209 */ /* 0x000fe40007810000 */
[----:B------:R-:W-:Y:S02]  /*3280*/  FSEL R5, R11, -INF , P5 ;  /* 0xff8000000b057808 */ /* 0x000fe40002800000 */
[----:B------:R-:W-:-:S02]  /*3290*/  ISETP.GT.AND P5, PT, R6, 0x19, PT ;  /* 0x000000190600780c */ /* 0x000fc40003fa4270 */
[----:B------:R-:W-:Y:S01]  /*32a0*/  FSEL R69, R69, -INF , P6 ;  /* 0xff80000045457808 */ /* 0x000fe20003000000 */
[----:B------:R-:W-:Y:S02]  /*32b0*/  WARPGROUP.DEPBAR.LE gsb0, 0x0 ;  /* 0x00008000000079c5 */ /* 0x000fe40000010000 */
[----:B------:R-:W-:Y:S01]  /*32c0*/  WARPGROUP.ARRIVE ;  /* 0x00000000000079c5 */ /* 0x000fe20000000000 */
[----:B------:R-:W-:Y:S01]  /*32d0*/  FMNMX.FTZ R14, R67, R14, !PT ;  /* 0x0000000e430e7209 */ /* 0x000fe20007810000 */
[----:B------:R-:W-:Y:S01]  /*32e0*/  FMUL.FTZ R93, R42, UR6 ;  /* 0x000000062a5d7c20 */ /* 0x000fe20008410000 */
[----:B------:R-:W-:Y:S01]  /*32f0*/  FSEL R7, R10, -INF , P4 ;  /* 0xff8000000a077808 */ /* 0x000fe20002000000 */
[----:B------:R4:W-:Y:S01]  /*3300*/  MUFU.TANH R42, R54 ;  /* 0x00000036002a7308 */ /* 0x0009e20000002400 */
[----:B------:R-:W-:Y:S01]  /*3310*/  ISETP.GT.AND P4, PT, R6, 0x20, PT ;  /* 0x000000200600780c */ /* 0x000fe20003f84270 */
[----:B------:R-:W-:Y:S01]  /*3320*/  HGMMA.64x16x16.F32.BF16 R32, gdesc[UR20], R32, gsb0 ;  /* 0x00200000142079f0 */ /* 0x000fe20008001820 */
[----:B------:R-:W-:Y:S01]  /*3330*/  FSEL R73, R12, -INF , P5 ;  /* 0xff8000000c497808 */ /* 0x000fe20002800000 */
[----:B------:R-:W-:Y:S01]  /*3340*/  UIADD3 UR22, UR26, 0x682, URZ ;  /* 0x000006821a167890 */ /* 0x000fe2000fffe03f */
[----:B------:R-:W-:Y:S01]  /*3350*/  FMNMX.FTZ R14, R69, R14, !PT ;  /* 0x0000000e450e7209 */ /* 0x000fe20007810000 */
[----:B------:R-:W-:Y:S01]  /*3360*/  FMUL.FTZ R41, R41, UR6 ;  /* 0x0000000629297c20 */ /* 0x000fe20008410000 */
[----:B------:R-:W-:Y:S01]  /*3370*/  ISETP.GT.AND P3, PT, R6, 0x21, PT ;  /* 0x000000210600780c */ /* 0x000fe20003f64270 */
[----:B------:R-:W-:Y:S01]  /*3380*/  UMOV UR23, 0x80000020 ;  /* 0x8000002000177882 */ /* 0x000fe20000000000 */
[----:B------:R-:W-:Y:S01]  /*3390*/  FSEL R79, R64, -INF , P4 ;  /* 0xff800000404f7808 */ /* 0x000fe20002000000 */
[----:B------:R5:W-:Y:S01]  /*33a0*/  MUFU.TANH R10, R41 ;  /* 0x00000029000a7308 */ /* 0x000be20000002400 */
[----:B------:R-:W-:Y:S01]  /*33b0*/  FMNMX.FTZ R14, R73, R14, !PT ;  /* 0x0000000e490e7209 */ /* 0x000fe20007810000 */
[----:B------:R-:W-:Y:S01]  /*33c0*/  FMUL.FTZ R135, R45, UR6 ;  /* 0x000000062d877c20 */ /* 0x000fe20008410000 */
[----:B------:R-:W-:Y:S01]  /*33d0*/  FSEL R11, R13, -INF , P2 ;  /* 0xff8000000d0b7808 */ /* 0x000fe20001000000 */
[----:B------:R-:W-:Y:S01]  /*33e0*/  FMUL.FTZ R51, R43, UR6 ;  /* 0x000000062b337c20 */ /* 0x000fe20008410000 */
[----:B------:R-:W-:Y:S01]  /*33f0*/  ISETP.GT.AND P2, PT, R6, 0x28, PT ;  /* 0x000000280600780c */ /* 0x000fe20003f44270 */
[----:B------:R-:W-:Y:S01]  /*3400*/  FMUL.FTZ R49, R40, UR6 ;  /* 0x0000000628317c20 */ /* 0x000fe20008410000 */
[----:B------:R-:W-:Y:S01]  /*3410*/  FSEL R81, R81, -INF , P3 ;  /* 0xff80000051517808 */ /* 0x000fe20001800000 */
[----:B------:R-:W-:Y:S01]  /*3420*/  FMUL.FTZ R97, R47, UR6 ;  /* 0x000000062f617c20 */ /* 0x000fe20008410000 */
[----:B------:R-:W-:Y:S01]  /*3430*/  FMNMX.FTZ R14, R79, R14, !PT ;  /* 0x0000000e4f0e7209 */ /* 0x000fe20007810000 */
[----:B------:R-:W-:Y:S01]  /*3440*/  FMUL.FTZ R95, R46, UR6 ;  /* 0x000000062e5f7c20 */ /* 0x000fe20008410000 */
[----:B------:R-:W-:Y:S01]  /*3450*/  FSEL R13, R21, -INF , P6 ;  /* 0xff800000150d7808 */ /* 0x000fe20003000000 */
[----:B------:R0:W-:Y:S01]  /*3460*/  MUFU.TANH R46, R49 ;  /* 0x00000031002e7308 */ /* 0x0001e20000002400 */
[----:B------:R-:W-:Y:S01]  /*3470*/  ISETP.GT.AND P6, PT, R6, 0x29, PT ;  /* 0x000000290600780c */ /* 0x000fe20003fc4270 */
[----:B------:R-:W-:Y:S01]  /*3480*/  FMUL.FTZ R133, R44, UR6 ;  /* 0x000000062c857c20 */ /* 0x000fe20008410000 */
[----:B------:R-:W-:-:S02]  /*3490*/  FSEL R83, R83, -INF , P2 ;  /* 0xff80000053537808 */ /* 0x000fc40001000000 */
[----:B------:R-:W-:Y:S02]  /*34a0*/  FMNMX.FTZ R14, R81, R14, !PT ;  /* 0x0000000e510e7209 */ /* 0x000fe40007810000 */
[----:B------:R-:W-:Y:S01]  /*34b0*/  FSEL R15, R15, -INF , P5 ;  /* 0xff8000000f0f7808 */ /* 0x000fe20002800000 */
[----:B------:R-:W3:Y:S01]  /*34c0*/  MUFU.TANH R88, R88 ;  /* 0x0000005800587308 */ /* 0x000ee20000002400 */
[----:B------:R-:W-:Y:S02]  /*34d0*/  ISETP.GT.AND P5, PT, R6, 0x30, PT ;  /* 0x000000300600780c */ /* 0x000fe40003fa4270 */
[----:B------:R-:W-:Y:S02]  /*34e0*/  FSEL R85, R85, -INF , P6 ;  /* 0xff80000055557808 */ /* 0x000fe40003000000 */
[----:B----4-:R-:W-:Y:S02]  /*34f0*/  FMNMX.FTZ R54, R83, R14, !PT ;  /* 0x0000000e53367209 */ /* 0x010fe40007810000 */
[----:B------:R-:W-:Y:S01]  /*3500*/  FSEL R21, R68, -INF , P4 ;  /* 0xff80000044157808 */ /* 0x000fe20002000000 */
[----:B------:R-:W4:Y:S01]  /*3510*/  MUFU.TANH R61, R61 ;  /* 0x0000003d003d7308 */ /* 0x000f220000002400 */
[----:B------:R-:W-:-:S02]  /*3520*/  ISETP.GT.AND P4, PT, R6, 0x31, PT ;  /* 0x000000310600780c */ /* 0x000fc40003f84270 */
[----:B------:R-:W-:Y:S02]  /*3530*/  FSEL R91, R91, -INF , P5 ;  /* 0xff8000005b5b7808 */ /* 0x000fe40002800000 */
[----:B------:R-:W-:Y:S02]  /*3540*/  FMNMX.FTZ R54, R85, R54, !PT ;  /* 0x0000003655367209 */ /* 0x000fe40007810000 */
[----:B-----5:R-:W-:Y:S01]  /*3550*/  FSEL R41, R66, -INF , P3 ;  /* 0xff80000042297808 */ /* 0x020fe20001800000 */
[----:B------:R5:W-:Y:S01]  /*3560*/  MUFU.TANH R12, R51 ;  /* 0x00000033000c7308 */ /* 0x000be20000002400 */
[----:B------:R-:W-:Y:S02]  /*3570*/  ISETP.GT.AND P3, PT, R6, 0x38, PT ;  /* 0x000000380600780c */ /* 0x000fe40003f64270 */
[----:B------:R-:W-:Y:S02]  /*3580*/  FSEL R103, R70, -INF , P4 ;  /* 0xff80000046677808 */ /* 0x000fe40002000000 */
[----:B------:R-:W-:-:S02]  /*3590*/  FMNMX.FTZ R54, R91, R54, !PT ;  /* 0x000000365b367209 */ /* 0x000fc40007810000 */
[----:B------:R-:W-:Y:S01]  /*35a0*/  FSEL R45, R80, -INF , P6 ;  /* 0xff800000502d7808 */ /* 0x000fe20003000000 */
[----:B------:R-:W-:Y:S02]  /*35b0*/  WARPGROUP.DEPBAR.LE gsb0, 0x0 ;  /* 0x00008000000079c5 */ /* 0x000fe40000010000 */
[----:B------:R-:W-:Y:S01]  /*35c0*/  WARPGROUP.ARRIVE ;  /* 0x00000000000079c5 */ /* 0x000fe20000000000 */
[----:B------:R-:W-:Y:S01]  /*35d0*/  FSEL R43, R82, -INF , P2 ;  /* 0xff800000522b7808 */ /* 0x000fe20001000000 */
[----:B------:R-:W4:Y:S01]  /*35e0*/  MUFU.TANH R52, R52 ;  /* 0x0000003400347308 */ /* 0x000f220000002400 */
[C---:B------:R-:W-:Y:S01]  /*35f0*/  ISETP.GT.AND P6, PT, R6.reuse, 0x40, PT ;  /* 0x000000400600780c */ /* 0x040fe20003fc4270 */
[----:B------:R-:W-:Y:S01]  /*3600*/  FMUL.FTZ R14, R33, UR6 ;  /* 0x00000006210e7c20 */ /* 0x000fe20008410000 */
[----:B------:R-:W-:Y:S01]  /*3610*/  ISETP.GT.AND P2, PT, R6, 0x39, PT ;  /* 0x000000390600780c */ /* 0x000fe20003f44270 */
[----:B------:R-:W-:Y:S01]  /*3620*/  HGMMA.64x16x16.F32.BF16 R24, gdesc[UR20], R24, gsb0 ;  /* 0x00200000141879f0 */ /* 0x000fe20008001818 */
[----:B------:R-:W-:Y:S01]  /*3630*/  FSEL R109, R74, -INF , P3 ;  /* 0xff8000004a6d7808 */ /* 0x000fe20001800000 */
[----:B------:R-:W-:Y:S01]  /*3640*/  FMUL.FTZ R32, R32, UR6 ;  /* 0x0000000620207c20 */ /* 0x000fe20008410000 */
[----:B------:R-:W-:Y:S01]  /*3650*/  FMNMX.FTZ R54, R103, R54, !PT ;  /* 0x0000003667367209 */ /* 0x000fe20007810000 */
[----:B------:R-:W4:Y:S01]  /*3660*/  MUFU.TANH R62, R62 ;  /* 0x0000003e003e7308 */ /* 0x000f220000002400 */
[----:B------:R-:W-:Y:S01]  /*3670*/  FSEL R113, R56, -INF , P6 ;  /* 0xff80000038717808 */ /* 0x000fe20003000000 */
[----:B------:R-:W-:Y:S01]  /*3680*/  FMUL.FTZ R36, R36, UR6 ;  /* 0x0000000624247c20 */ /* 0x000fe20008410000 */
[----:B------:R-:W-:Y:S01]  /*3690*/  FSEL R111, R72, -INF , P2 ;  /* 0xff800000486f7808 */ /* 0x000fe20001000000 */
[----:B------:R-:W-:Y:S01]  /*36a0*/  FMUL.FTZ R34, R34, UR6 ;  /* 0x0000000622227c20 */ /* 0x000fe20008410000 */
[----:B------:R-:W-:Y:S01]  /*36b0*/  FMNMX.FTZ R56, R109, R54, !PT ;  /* 0x000000366d387209 */ /* 0x000fe20007810000 */
[----:B------:R-:W-:Y:S01]  /*36c0*/  FMUL.FTZ R54, R35, UR6 ;  /* 0x0000000623367c20 */ /* 0x000fe20008410000 */
[----:B------:R-:W-:Y:S01]  /*36d0*/  FSEL R47, R84, -INF , P5 ;  /* 0xff800000542f7808 */ /* 0x000fe20002800000 */
[----:B------:R1:W4:Y:S01]  /*36e0*/  MUFU.TANH R40, R53 ;  /* 0x0000003500287308 */ /* 0x0003220000002400 */
[----:B------:R-:W-:Y:S01]  /*36f0*/  ISETP.GT.AND P5, PT, R6, 0x41, PT ;  /* 0x000000410600780c */ /* 0x000fe20003fa4270 */
[----:B------:R-:W-:Y:S01]  /*3700*/  FMUL.FTZ R38, R38, UR6 ;  /* 0x0000000626267c20 */ /* 0x000fe20008410000 */
[----:B------:R-:W-:Y:S01]  /*3710*/  FMNMX.FTZ R56, R111, R56, !PT ;  /* 0x000000386f387209 */ /* 0x000fe20007810000 */
[----:B------:R-:W-:Y:S01]  /*3720*/  IMAD.U32 R74, RZ, RZ, UR7 ;  /* 0x00000007ff4a7e24 */ /* 0x000fe2000f8e00ff */
[----:B0-----:R-:W-:-:S02]  /*3730*/  FSEL R49, R75, -INF , P4 ;  /* 0xff8000004b317808 */ /* 0x001fc40002000000 */
[----:B------:R-:W-:Y:S01]  /*3740*/  ISETP.GT.AND P4, PT, R6, 0x48, PT ;  /* 0x000000480600780c */ /* 0x000fe20003f84270 */
[----:B------:R-:W0:Y:S01]  /*3750*/  MUFU.TANH R89, R89 ;  /* 0x0000005900597308 */ /* 0x000e220000002400 */
[----:B------:R-:W-:Y:S02]  /*3760*/  FSEL R115, R77, -INF , P5 ;  /* 0xff8000004d737808 */ /* 0x000fe40002800000 */
[----:B------:R-:W-:Y:S02]  /*3770*/  FMNMX.FTZ R56, R113, R56, !PT ;  /* 0x0000003871387209 */ /* 0x000fe40007810000 */
[----:B-----5:R-:W-:Y:S02]  /*3780*/  FSEL R51, R78, -INF , P3 ;  /* 0xff8000004e337808 */ /* 0x020fe40001800000 */
[----:B------:R-:W-:Y:S01]  /*3790*/  ISETP.GT.AND P3, PT, R6, 0x49, PT ;  /* 0x000000490600780c */ /* 0x000fe20003f64270 */
[----:B------:R5:W-:Y:S01]  /*37a0*/  MUFU.TANH R44, R55 ;  /* 0x00000037002c7308 */ /* 0x000be20000002400 */
[----:B------:R-:W-:-:S02]  /*37b0*/  FSEL R117, R60, -INF , P4 ;  /* 0xff8000003c757808 */ /* 0x000fc40002000000 */
[----:B------:R-:W-:Y:S02]  /*37c0*/  FMNMX.FTZ R56, R115, R56, !PT ;  /* 0x0000003873387209 */ /* 0x000fe40007810000 */
[----:B-1----:R-:W-:Y:S02]  /*37d0*/  FSEL R53, R76, -INF , P2 ;  /* 0xff8000004c357808 */ /* 0x002fe40001000000 */
[----:B------:R-:W-:Y:S01]  /*37e0*/  ISETP.GT.AND P2, PT, R6, 0x50, PT ;  /* 0x000000500600780c */ /* 0x000fe20003f44270 */
[----:B------:R-:W1:Y:S01]  /*37f0*/  MUFU.TANH R50, R50 ;  /* 0x0000003200327308 */ /* 0x000e620000002400 */
[----:B------:R-:W-:Y:S02]  /*3800*/  FSEL R119, R86, -INF , P3 ;  /* 0xff80000056777808 */ /* 0x000fe40001800000 */
[----:B------:R-:W-:Y:S02]  /*3810*/  FMNMX.FTZ R56, R117, R56, !PT ;  /* 0x0000003875387209 */ /* 0x000fe40007810000 */
[----:B-----5:R-:W-:-:S02]  /*3820*/  FSEL R55, R87, -INF , P6 ;  /* 0xff80000057377808 */ /* 0x020fc40003000000 */
[----:B------:R-:W-:Y:S01]  /*3830*/  ISETP.GT.AND P6, PT, R6, 0x51, PT ;  /* 0x000000510600780c */ /* 0x000fe20003fc4270 */
[----:B------:R-:W5:Y:S01]  /*3840*/  MUFU.TANH R133, R133 ;  /* 0x0000008500857308 */ /* 0x000f620000002400 */
[----:B--2---:R-:W-:Y:S01]  /*3850*/  FSEL R121, R48, -INF , P2 ;  /* 0xff80000030797808 */ /* 0x004fe20001000000 */
[----:B------:R-:W-:Y:S01]  /*3860*/  FMUL.FTZ R48, R37, UR6 ;  /* 0x0000000625307c20 */ /* 0x000fe20008410000 */
[----:B------:R-:W-:Y:S02]  /*3870*/  FMNMX.FTZ R56, R119, R56, !PT ;  /* 0x0000003877387209 */ /* 0x000fe40007810000 */
[----:B---3--:R-:W-:Y:S02]  /*3880*/  FSEL R33, R58, -INF , P5 ;  /* 0xff8000003a217808 */ /* 0x008fe40002800000 */
[----:B------:R-:W-:Y:S01]  /*3890*/  ISETP.GT.AND P5, PT, R6, 0x58, PT ;  /* 0x000000580600780c */ /* 0x000fe20003fa4270 */
[----:B------:R-:W2:Y:S01]  /*38a0*/  MUFU.TANH R135, R135 ;  /* 0x0000008700877308 */ /* 0x000ea20000002400 */
[----:B------:R-:W-:Y:S01]  /*38b0*/  FSEL R123, R88, -INF , P6 ;  /* 0xff800000587b7808 */ /* 0x000fe20003000000 */
[----:B------:R-:W-:-:S02]  /*38c0*/  WARPGROUP.DEPBAR.LE gsb0, 0x0 ;  /* 0x00008000000079c5 */ /* 0x000fc40000010000 */
[----:B------:R-:W-:Y:S01]  /*38d0*/  FMNMX.FTZ R56, R121, R56, !PT ;  /* 0x0000003879387209 */ /* 0x000fe20007810000 */
[----:B------:R-:W-:Y:S01]  /*38e0*/  FMUL.FTZ R24, R24, UR6 ;  /* 0x0000000618187c20 */ /* 0x000fe20008410000 */
[----:B----4-:R-:W-:Y:S01]  /*38f0*/  FSEL R61, R61, -INF , P4 ;  /* 0xff8000003d3d7808 */ /* 0x010fe20002000000 */
[----:B------:R-:W-:Y:S01]  /*3900*/  FMUL.FTZ R28, R28, UR6 ;  /* 0x000000061c1c7c20 */ /* 0x000fe20008410000 */
[----:B------:R-:W-:Y:S01]  /*3910*/  ISETP.GT.AND P4, PT, R6, 0x59, PT ;  /* 0x000000590600780c */ /* 0x000fe20003f84270 */
[----:B------:R-:W3:Y:S01]  /*3920*/  MUFU.TANH R93, R93 ;  /* 0x0000005d005d7308 */ /* 0x000ee20000002400 */
[----:B------:R-:W-:Y:S01]  /*3930*/  FSEL R125, R52, -INF , P5 ;  /* 0xff800000347d7808 */ /* 0x000fe20002800000 */
[----:B------:R-:W-:Y:S01]  /*3940*/  FMUL.FTZ R29, R29, UR6 ;  /* 0x000000061d1d7c20 */ /* 0x000fe20008410000 */
[----:B------:R-:W-:Y:S02]  /*3950*/  FMNMX.FTZ R56, R123, R56, !PT ;  /* 0x000000387b387209 */ /* 0x000fe40007810000 */
[----:B------:R-:W-:-:S02]  /*3960*/  FSEL R35, R62, -INF , P3 ;  /* 0xff8000003e237808 */ /* 0x000fc40001800000 */
[----:B------:R-:W-:Y:S01]  /*3970*/  ISETP.GT.AND P3, PT, R6, 0x60, PT ;  /* 0x000000600600780c */ /* 0x000fe20003f64270 */
[----:B------:R-:W4:Y:S01]  /*3980*/  MUFU.TANH R32, R32 ;  /* 0x0000002000207308 */ /* 0x000f220000002400 */
[----:B------:R-:W-:Y:S01]  /*3990*/  FSEL R127, R40, -INF , P4 ;  /* 0xff800000287f7808 */ /* 0x000fe20002000000 */
[----:B------:R-:W-:Y:S01]  /*39a0*/  FMUL.FTZ R40, R39, UR6 ;  /* 0x0000000627287c20 */ /* 0x000fe20008410000 */
[----:B------:R-:W-:Y:S02]  /*39b0*/  FMNMX.FTZ R56, R125, R56, !PT ;  /* 0x000000387d387209 */ /* 0x000fe40007810000 */
[----:B0-----:R-:W-:Y:S02]  /*39c0*/  FSEL R77, R89, -INF , P2 ;  /* 0xff800000594d7808 */ /* 0x001fe40001000000 */
[----:B------:R-:W-:Y:S01]  /*39d0*/  ISETP.GT.AND P2, PT, R6, 0x61, PT ;  /* 0x000000610600780c */ /* 0x000fe20003f44270 */
[----:B------:R-:W0:Y:S01]  /*39e0*/  MUFU.TANH R14, R14 ;  /* 0x0000000e000e7308 */ /* 0x000e220000002400 */
[----:B------:R-:W-:-:S02]  /*39f0*/  FSEL R129, R46, -INF , P3 ;  /* 0xff8000002e817808 */ /* 0x000fc40001800000 */
[----:B------:R-:W-:Y:S02]  /*3a00*/  FMNMX.FTZ R56, R127, R56, !PT ;  /* 0x000000387f387209 */ /* 0x000fe40007810000 */
[----:B-1----:R-:W-:Y:S02]  /*3a10*/  FSEL R87, R50, -INF , P6 ;  /* 0xff80000032577808 */ /* 0x002fe40003000000 */
[----:B------:R-:W-:Y:S01]  /*3a20*/  ISETP.GT.AND P6, PT, R6, 0x68, PT ;  /* 0x000000680600780c */ /* 0x000fe20003fc4270 */
[----:B------:R-:W1:Y:S01]  /*3a30*/  MUFU.TANH R95, R95 ;  /* 0x0000005f005f7308 */ /* 0x000e620000002400 */
[----:B------:R-:W-:Y:S01]  /*3a40*/  FSEL R131, R10, -INF , P2 ;  /* 0xff8000000a837808 */ /* 0x000fe20001000000 */
[----:B------:R-:W-:Y:S01]  /*3a50*/  FMUL.FTZ R10, R25, UR6 ;  /* 0x00000006190a7c20 */ /* 0x000fe20008410000 */
[----:B------:R-:W-:Y:S02]  /*3a60*/  FMNMX.FTZ R56, R129, R56, !PT ;  /* 0x0000003881387209 */ /* 0x000fe40007810000 */
[----:B------:R-:W-:-:S02]  /*3a70*/  FSEL R37, R42, -INF , P5 ;  /* 0xff8000002a257808 */ /* 0x000fc40002800000 */
[----:B------:R-:W-:Y:S01]  /*3a80*/  ISETP.GT.AND P5, PT, R6, 0x69, PT ;  /* 0x000000690600780c */ /* 0x000fe20003fa4270 */
[----:B------:R-:W1:Y:S01]  /*3a90*/  MUFU.TANH R36, R36 ;  /* 0x0000002400247308 */ /* 0x000e620000002400 */
[----:B-----5:R-:W-:Y:S02]  /*3aa0*/  FSEL R133, R133, -INF , P6 ;  /* 0xff80000085857808 */ /* 0x020fe40003000000 */
[----:B------:R-:W-:Y:S02]  /*3ab0*/  FMNMX.FTZ R56, R131, R56, !PT ;  /* 0x0000003883387209 */ /* 0x000fe40007810000 */
[----:B------:R-:W-:Y:S02]  /*3ac0*/  FSEL R89, R44, -INF , P4 ;  /* 0xff8000002c597808 */ /* 0x000fe40002000000 */
[----:B------:R-:W-:Y:S01]  /*3ad0*/  ISETP.GT.AND P4, PT, R6, 0x70, PT ;  /* 0x000000700600780c */ /* 0x000fe20003f84270 */
[----:B------:R-:W5:Y:S01]  /*3ae0*/  MUFU.TANH R97, R97 ;  /* 0x0000006100617308 */ /* 0x000f620000002400 */
[----:B--2---:R-:W-:-:S02]  /*3af0*/  FSEL R135, R135, -INF , P5 ;  /* 0xff80000087877808 */ /* 0x004fc40002800000 */
[----:B------:R-:W-:Y:S02]  /*3b00*/  FMNMX.FTZ R56, R133, R56, !PT ;  /* 0x0000003885387209 */ /* 0x000fe40007810000 */
[----:B---3--:R-:W-:Y:S02]  /*3b10*/  FSEL R93, R93, -INF , P3 ;  /* 0xff8000005d5d7808 */ /* 0x008fe40001800000 */
[----:B------:R-:W-:Y:S01]  /*3b20*/  ISETP.GT.AND P3, PT, R6, 0x71, PT ;  /* 0x000000710600780c */ /* 0x000fe20003f64270 */
[----:B------:R-:W2:Y:S01]  /*3b30*/  MUFU.TANH R48, R48 ;  /* 0x0000003000307308 */ /* 0x000ea20000002400 */
[----:B----4-:R-:W-:Y:S01]  /*3b40*/  FSEL R137, R32, -INF , P4 ;  /* 0xff80000020897808 */ /* 0x010fe20002000000 */
[----:B------:R-:W-:Y:S01]  /*3b50*/  FMUL.FTZ R32, R31, UR6 ;  /* 0x000000061f207c20 */ /* 0x000fe20008410000 */
[----:B------:R-:W-:Y:S02]  /*3b60*/  FMNMX.FTZ R56, R135, R56, !PT ;  /* 0x0000003887387209 */ /* 0x000fe40007810000 */
[----:B------:R-:W-:-:S02]  /*3b70*/  FSEL R25, R12, -INF , P2 ;  /* 0xff8000000c197808 */ /* 0x000fc40001000000 */
[----:B------:R-:W-:Y:S01]  /*3b80*/  ISETP.GT.AND P2, PT, R6, 0x78, PT ;  /* 0x000000780600780c */ /* 0x000fe20003f44270 */
[----:B------:R-:W3:Y:S01]  /*3b90*/  MUFU.TANH R34, R34 ;  /* 0x0000002200227308 */ /* 0x000ee20000002400 */
[----:B0-----:R-:W-:Y:S02]  /*3ba0*/  FSEL R139, R14, -INF , P3 ;  /* 0xff8000000e8b7808 */ /* 0x001fe40001800000 */
[----:B------:R-:W-:Y:S02]  /*3bb0*/  FMNMX.FTZ R56, R137, R56, !PT ;  /* 0x0000003889387209 */ /* 0x000fe40007810000 */
[----:B-1----:R-:W-:Y:S02]  /*3bc0*/  FSEL R95, R95, -INF , P6 ;  /* 0xff8000005f5f7808 */ /* 0x002fe40003000000 */
[----:B------:R-:W-:Y:S01]  /*3bd0*/  ISETP.GT.AND P6, PT, R6, 0x79, PT ;  /* 0x000000790600780c */ /* 0x000fe20003fc4270 */
[----:B------:R-:W0:Y:S01]  /*3be0*/  MUFU.TANH R24, R24 ;  /* 0x0000001800187308 */ /* 0x000e220000002400 */
[----:B------:R-:W-:Y:S01]  /*3bf0*/  FSEL R141, R36, -INF , P2 ;  /* 0xff800000248d7808 */ /* 0x000fe20001000000 */
[----:B------:R-:W-:Y:S01]  /*3c00*/  FMUL.FTZ R36, R26, UR6 ;  /* 0x000000061a247c20 */ /* 0x000fe20008410000 */
[----:B------:R-:W-:-:S02]  /*3c10*/  FMNMX.FTZ R56, R139, R56, !PT ;  /* 0x000000388b387209 */ /* 0x000fc40007810000 */
[----:B-----5:R-:W-:Y:S02]  /*3c20*/  FSEL R97, R97, -INF , P5 ;  /* 0xff80000061617808 */ /* 0x020fe40002800000 */
[----:B------:R-:W-:Y:S01]  /*3c30*/  ISETP.GT.AND P5, PT, R6, 0x80, PT ;  /* 0x000000800600780c */ /* 0x000fe20003fa4270 */
[----:B------:R-:W1:Y:S01]  /*3c40*/  MUFU.TANH R54, R54 ;  /* 0x0000003600367308 */ /* 0x000e620000002400 */
[----:B--2---:R-:W-:Y:S02]  /*3c50*/  FSEL R143, R48, -INF , P6 ;  /* 0xff800000308f7808 */ /* 0x004fe40003000000 */
[----:B------:R-:W-:Y:S02]  /*3c60*/  FMNMX.FTZ R56, R141, R56, !PT ;  /* 0x000000388d387209 */ /* 0x000fe40007810000 */
[----:B---3--:R-:W-:Y:S01]  /*3c70*/  FSEL R99, R34, -INF , P4 ;  /* 0xff80000022637808 */ /* 0x008fe20002000000 */
[----:B------:R-:W-:Y:S01]  /*3c80*/  FMUL.FTZ R34, R30, UR6 ;  /* 0x000000061e227c20 */ /* 0x000fe20008410000 */
[----:B------:R-:W-:Y:S01]  /*3c90*/  ISETP.GT.AND P4, PT, R6, 0x81, PT ;  /* 0x000000810600780c */ /* 0x000fe20003f84270 */
[----:B------:R-:W2:Y:S01]  /*3ca0*/  MUFU.TANH R10, R10 ;  /* 0x0000000a000a7308 */ /* 0x000ea20000002400 */
[----:B0-----:R-:W-:-:S02]  /*3cb0*/  FSEL R157, R24, -INF , P5 ;  /* 0xff800000189d7808 */ /* 0x001fc40002800000 */
[----:B------:R-:W-:-:S04]  /*3cc0*/  FMNMX.FTZ R56, R143, R56, !PT ;  /* 0x000000388f387209 */ /* 0x000fc80007810000 */
[----:B------:R-:W-:Y:S01]  /*3cd0*/  FMNMX.FTZ R75, R157, R56, !PT ;  /* 0x000000389d4b7209 */ /* 0x000fe20007810000 */
[----:B------:R-:W0:Y:S01]  /*3ce0*/  MUFU.TANH R38, R38 ;  /* 0x0000002600267308 */ /* 0x000e220000002400 */
[----:B-1----:R-:W-:Y:S02]  /*3cf0*/  FSEL R101, R54, -INF , P3 ;  /* 0xff80000036657808 */ /* 0x002fe40001800000 */
[----:B------:R-:W-:-:S05]  /*3d00*/  ISETP.GT.AND P3, PT, R6, 0x88, PT ;  /* 0x000000880600780c */ /* 0x000fca0003f64270 */
[----:B------:R-:W1:Y:S01]  /*3d10*/  MUFU.TANH R28, R28 ;  /* 0x0000001c001c7308 */ /* 0x000e620000002400 */
[----:B--2---:R-:W-:-:S04]  /*3d20*/  FSEL R44, R10, -INF , P4 ;  /* 0xff8000000a2c7808 */ /* 0x004fc80002000000 */
[----:B------:R-:W-:-:S03]  /*3d30*/  FMNMX.FTZ R75, R44, R75, !PT ;  /* 0x0000004b2c4b7209 */ /* 0x000fc60007810000 */
[----:B------:R0:W2:Y:S08]  /*3d40*/  MUFU.TANH R52, R29 ;  /* 0x0000001d00347308 */ /* 0x0000b00000002400 */
[----:B------:R-:W-:Y:S01]  /*3d50*/  MUFU.TANH R40, R40 ;  /* 0x0000002800287308 */ /* 0x000fe20000002400 */
[----:B0-----:R-:W-:Y:S01]  /*3d60*/  FSEL R29, R38, -INF , P2 ;  /* 0xff800000261d7808 */ /* 0x001fe20001000000 */
[----:B------:R-:W-:Y:S01]  /*3d70*/  FMUL.FTZ R38, R27, UR6 ;  /* 0x000000061b267c20 */ /* 0x000fe20008410000 */
[----:B------:R-:W-:-:S02]  /*3d80*/  ISETP.GT.AND P2, PT, R6, 0x89, PT ;  /* 0x000000890600780c */ /* 0x000fc40003f44270 */
[----:B-1----:R-:W-:-:S03]  /*3d90*/  FSEL R50, R28, -INF , P3 ;  /* 0xff8000001c327808 */ /* 0x002fc60001800000 */
[----:B------:R-:W0:Y:S01]  /*3da0*/  MUFU.TANH R36, R36 ;  /* 0x0000002400247308 */ /* 0x000e220000002400 */
[----:B--2---:R-:W-:Y:S02]  /*3db0*/  FSEL R52, R52, -INF , P2 ;  /* 0xff80000034347808 */ /* 0x004fe40001000000 */
[----:B------:R-:W-:-:S04]  /*3dc0*/  FMNMX.FTZ R75, R50, R75, !PT ;  /* 0x0000004b324b7209 */ /* 0x000fc80007810000 */
[----:B------:R-:W-:Y:S01]  /*3dd0*/  FMNMX.FTZ R6, R52, R75, !PT ;  /* 0x0000004b34067209 */ /* 0x000fe20007810000 */
[----:B------:R-:W-:Y:S04]  /*3de0*/  MUFU.TANH R38, R38 ;  /* 0x0000002600267308 */ /* 0x000fe80000002400 */
[----:B------:R-:W1:Y:S04]  /*3df0*/  SHFL.BFLY PT, R75, R6, 0x2, 0x1f ;  /* 0x0c401f00064b7f89 */ /* 0x000e6800000e0000 */
[----:B------:R-:W2:Y:S08]  /*3e00*/  MUFU.TANH R34, R34 ;  /* 0x0000002200227308 */ /* 0x000eb00000002400 */
[----:B------:R-:W3:Y:S01]  /*3e10*/  MUFU.TANH R32, R32 ;  /* 0x0000002000207308 */ /* 0x000ee20000002400 */
[----:B-1----:R-:W-:-:S05]  /*3e20*/  FMNMX.FTZ R10, R6, R75, !PT ;  /* 0x0000004b060a7209 */ /* 0x002fca0007810000 */
[----:B------:R-:W1:Y:S02]  /*3e30*/  SHFL.BFLY PT, R75, R10, 0x1, 0x1f ;  /* 0x0c201f000a4b7f89 */ /* 0x000e6400000e0000 */
        /* <DEDUP_REMOVED lines=51> */
[----:B------:R-:W-:Y:S01]  /*4170*/  FFMA.FTZ R103, R52, R74, -R48 ;  /* 0x0000004a34677223 */ /* 0x000fe20000010830 */
[----:B------:R-:W-:Y:S01]  /*4180*/  FMNMX.FTZ R14, R53, R12, !PT ;  /* 0x0000000c350e7209 */ /* 0x000fe20007810000 */
[----:B------:R-:W-:Y:S03]  /*4190*/  MUFU.EX2 R6, R6 ;  /* 0x0000000600067308 */ /* 0x000fe60000000800 */
[----:B------:R-:W-:-:S04]  /*41a0*/  FMNMX.FTZ R14, R55, R14, !PT ;  /* 0x0000000e370e7209 */ /* 0x000fc80007810000 */
[----:B------:R-:W-:Y:S01]  /*41b0*/  FMNMX.FTZ R14, R33, R14, !PT ;  /* 0x0000000e210e7209 */ /* 0x000fe20007810000 */
[----:B------:R0:W-:Y:S03]  /*41c0*/  MUFU.EX2 R12, R91 ;  /* 0x0000005b000c7308 */ /* 0x0001e60000000800 */
[----:B------:R-:W-:-:S04]  /*41d0*/  FMNMX.FTZ R14, R61, R14, !PT ;  /* 0x0000000e3d0e7209 */ /* 0x000fc80007810000 */
[----:B------:R-:W-:Y:S01]  /*41e0*/  FMNMX.FTZ R24, R35, R14, !PT ;  /* 0x0000000e23187209 */ /* 0x000fe20007810000 */
[----:B------:R-:W1:Y:S01]  /*41f0*/  MUFU.EX2 R105, R105 ;  /* 0x0000006900697308 */ /* 0x000e620000000800 */
[----:B0-----:R-:W-:Y:S02]  /*4200*/  FFMA.FTZ R91, R123, R74, -R48 ;  /* 0x0000004a7b5b7223 */ /* 0x001fe40000010830 */
[----:B------:R-:W-:-:S04]  /*4210*/  FMNMX.FTZ R24, R77, R24, !PT ;  /* 0x000000184d187209 */ /* 0x000fc80007810000 */
[----:B------:R-:W-:Y:S01]  /*4220*/  FMNMX.FTZ R24, R87, R24, !PT ;  /* 0x0000001857187209 */ /* 0x000fe20007810000 */
[----:B------:R0:W-:Y:S03]  /*4230*/  MUFU.EX2 R14, R109 ;  /* 0x0000006d000e7308 */ /* 0x0001e60000000800 */
[----:B------:R-:W-:-:S04]  /*4240*/  FMNMX.FTZ R24, R37, R24, !PT ;  /* 0x0000001825187209 */ /* 0x000fc80007810000 */
[----:B------:R-:W-:Y:S01]  /*4250*/  FMNMX.FTZ R26, R89, R24, !PT ;  /* 0x00000018591a7209 */ /* 0x000fe20007810000 */
[----:B------:R-:W-:Y:S01]  /*4260*/  MUFU.EX2 R46, R46 ;  /* 0x0000002e002e7308 */ /* 0x000fe20000000800 */
[----:B0-----:R-:W-:Y:S01]  /*4270*/  FSEL R109, R40, -INF , P6 ;  /* 0xff800000286d7808 */ /* 0x001fe20003000000 */
[----:B------:R-:W-:Y:S01]  /*4280*/  FFMA.FTZ R40, R129, R74, -R48 ;  /* 0x0000004a81287223 */ /* 0x000fe20000010830 */
        /* <DEDUP_REMOVED lines=14> */
[----:B---3--:R-:W-:Y:S01]  /*4370*/  FSEL R117, R32, -INF , P2 ;  /* 0xff80000020757808 */ /* 0x008fe20001000000 */
[----:B------:R-:W-:Y:S01]  /*4380*/  FFMA.FTZ R32, R157, R74, -R48 ;  /* 0x0000004a9d207223 */ /* 0x000fe20000010830 */
[----:B------:R-:W-:-:S04]  /*4390*/  FMNMX.FTZ R36, R111, R36, !PT ;  /* 0x000000246f247209 */ /* 0x000fc80007810000 */
[----:B------:R-:W-:Y:S01]  /*43a0*/  FMNMX.FTZ R36, R113, R36, !PT ;  /* 0x0000002471247209 */ /* 0x000fe20007810000 */
[----:B------:R-:W-:Y:S03]  /*43b0*/  MUFU.EX2 R65, R65 ;  /* 0x0000004100417308 */ /* 0x000fe60000000800 */
        /* <DEDUP_REMOVED lines=33> */
[----:B------:R2:W3:Y:S01]  /*45d0*/  MUFU.EX2 R119, R4 ;  /* 0x0000000400777308 */ /* 0x0004e20000000800 */
[-CC-:B0-----:R-:W-:Y:S01]  /*45e0*/  FFMA.FTZ R3, R21, R74.reuse, -R48.reuse ;  /* 0x0000004a15037223 */ /* 0x181fe20000010830 */
[-CC-:B------:R-:W-:Y:S01]  /*45f0*/  FFMA.FTZ R56, R45, R74.reuse, -R48.reuse ;  /* 0x0000004a2d387223 */ /* 0x180fe20000010830 */
[-CC-:B------:R-:W-:Y:S01]  /*4600*/  FFMA.FTZ R15, R47, R74.reuse, -R48.reuse ;  /* 0x0000004a2f0f7223 */ /* 0x180fe20000010830 */
[-CC-:B------:R-:W-:Y:S01]  /*4610*/  FFMA.FTZ R58, R49, R74.reuse, -R48.reuse ;  /* 0x0000004a313a7223 */ /* 0x180fe20000010830 */
[-CC-:B------:R-:W-:Y:S01]  /*4620*/  FFMA.FTZ R41, R51, R74.reuse, -R48.reuse ;  /* 0x0000004a33297223 */ /* 0x180fe20000010830 */
[-CC-:B------:R-:W-:Y:S01]  /*4630*/  FFMA.FTZ R60, R53, R74.reuse, -R48.reuse ;  /* 0x0000004a353c7223 */ /* 0x180fe20000010830 */
[-C--:B------:R-:W-:Y:S01]  /*4640*/  FFMA.FTZ R21, R55, R74.reuse, -R48 ;  /* 0x0000004a37157223 */ /* 0x080fe20000010830 */
[----:B------:R1:W0:Y:S01]  /*4650*/  MUFU.EX2 R68, R5 ;  /* 0x0000000500447308 */ /* 0x0002220000000800 */
[----:B--2---:R-:W-:Y:S01]  /*4660*/  @!P1 PRMT R4, RZ, 0x654, R0 ;  /* 0x00000654ff049816 */ /* 0x004fe20000000000 */
[-CC-:B------:R-:W-:Y:S01]  /*4670*/  FFMA.FTZ R62, R33, R74.reuse, -R48.reuse ;  /* 0x0000004a213e7223 */ /* 0x180fe20000010830 */
[-CC-:B------:R-:W-:Y:S01]  /*4680*/  FFMA.FTZ R33, R61, R74.reuse, -R48.reuse ;  /* 0x0000004a3d217223 */ /* 0x180fe20000010830 */
[-CC-:B------:R-:W-:Y:S01]  /*4690*/  FFMA.FTZ R77, R77, R74.reuse, -R48.reuse ;  /* 0x0000004a4d4d7223 */ /* 0x180fe20000010830 */
[----:B------:R2:W-:Y:S01]  /*46a0*/  @!P1 SYNCS.ARRIVE.TRANS64.RED.A1T0 RZ, [R4+URZ], RZ ;  /* 0x000000ff04ff99a7 */ /* 0x0005e2000810043f */
[-CC-:B------:R-:W-:Y:S01]  /*46b0*/  FFMA.FTZ R23, R87, R74.reuse, -R48.reuse ;  /* 0x0000004a57177223 */ /* 0x180fe20000010830 */
[-CC-:B------:R-:W-:Y:S01]  /*46c0*/  FFMA.FTZ R93, R93, R74.reuse, -R48.reuse ;  /* 0x0000004a5d5d7223 */ /* 0x180fe20000010830 */
[----:B------:R-:W4:Y:S01]  /*46d0*/  MUFU.EX2 R7, R7 ;  /* 0x0000000700077308 */ /* 0x000f220000000800 */
[----:B-1----:R-:W-:Y:S01]  /*46e0*/  FADD.FTZ R5, R6, R105 ;  /* 0x0000006906057221 */ /* 0x002fe20000010000 */
[----:B---3--:R-:W-:Y:S01]  /*46f0*/  FADD.FTZ R35, R66, R119 ;  /* 0x0000007742237221 */ /* 0x008fe20000010000 */
[-CC-:B------:R-:W-:Y:S01]  /*4700*/  FFMA.FTZ R97, R97, R74.reuse, -R48.reuse ;  /* 0x0000004a61617223 */ /* 0x180fe20000010830 */
[--C-:B------:R-:W-:Y:S01]  /*4710*/  FFMA.FTZ R99, R99, R74, -R48.reuse ;  /* 0x0000004a63637223 */ /* 0x100fe20000010830 */
[----:B------:R-:W-:Y:S01]  /*4720*/  FADD.FTZ R70, R46, R5 ;  /* 0x000000052e467221 */ /* 0x000fe20000010000 */
[----:B------:R-:W-:Y:S01]  /*4730*/  F2FP.BF16.F32.PACK_AB R5, R119, R66 ;  /* 0x000000427705723e */ /* 0x000fe200000010ff */
[-C--:B------:R-:W-:Y:S01]  /*4740*/  FFMA.FTZ R66, R25, R74.reuse, -R48 ;  /* 0x0000004a19427223 */ /* 0x080fe20000010830 */
[----:B------:R-:W1:Y:S01]  /*4750*/  MUFU.EX2 R9, R9 ;  /* 0x0000000900097308 */ /* 0x000e620000000800 */
[----:B0-----:R-:W-:Y:S01]  /*4760*/  FADD.FTZ R76, R68, R35 ;  /* 0x00000023444c7221 */ /* 0x001fe20000010000 */
[----:B------:R-:W-:Y:S01]  /*4770*/  FADD.FTZ R43, R107, R70 ;  /* 0x000000466b2b7221 */ /* 0x000fe20000010000 */
[--C-:B------:R-:W-:Y:S01]  /*4780*/  FFMA.FTZ R35, R37, R74, -R48.reuse ;  /* 0x0000004a25237223 */ /* 0x100fe20000010830 */
[----:B--2---:R-:W-:Y:S01]  /*4790*/  F2FP.BF16.F32.PACK_AB R4, R105, R6 ;  /* 0x000000066904723e */ /* 0x004fe200000010ff */
[--C-:B------:R-:W-:Y:S01]  /*47a0*/  FFMA.FTZ R101, R101, R74, -R48.reuse ;  /* 0x0000004a65657223 */ /* 0x100fe20000010830 */
[----:B------:R-:W-:Y:S01]  /*47b0*/  F2FP.BF16.F32.PACK_AB R6, R107, R46 ;  /* 0x0000002e6b06723e */ /* 0x000fe200000010ff */
[----:B------:R-:W-:Y:S01]  /*47c0*/  FFMA.FTZ R46, R89, R74, -R48 ;  /* 0x0000004a592e7223 */ /* 0x000fe20000010830 */
[----:B------:R-:W0:Y:S01]  /*47d0*/  MUFU.EX2 R50, R50 ;  /* 0x0000003200327308 */ /* 0x000e220000000800 */
[C---:B----4-:R-:W-:Y:S01]  /*47e0*/  FADD.FTZ R76, R7.reuse, R76 ;  /* 0x0000004c074c7221 */ /* 0x050fe20000010000 */
[----:B------:R-:W-:Y:S01]  /*47f0*/  F2FP.BF16.F32.PACK_AB R7, R7, R68 ;  /* 0x000000440707723e */ /* 0x000fe200000010ff */
[----:B------:R-:W-:Y:S01]  /*4800*/  FADD.FTZ R68, R8, R43 ;  /* 0x0000002b08447221 */ /* 0x000fe20000010000 */
[----:B------:R-:W-:Y:S01]  /*4810*/  F2FP.BF16.F32.PACK_AB R8, R65, R8 ;  /* 0x000000084108723e */ /* 0x000fe200000010ff */
[-CC-:B------:R-:W-:Y:S01]  /*4820*/  FFMA.FTZ R43, R95, R74.reuse, -R48.reuse ;  /* 0x0000004a5f2b7223 */ /* 0x180fe20000010830 */
[----:B------:R-:W-:Y:S01]  /*4830*/  FFMA.FTZ R109, R109, R74, -R48 ;  /* 0x0000004a6d6d7223 */ /* 0x000fe20000010830 */
[----:B------:R-:W-:Y:S01]  /*4840*/  FADD.FTZ R37, R65, R68 ;  /* 0x0000004441257221 */ /* 0x000fe20000010000 */
[----:B------:R-:W2:Y:S01]  /*4850*/  MUFU.EX2 R11, R11 ;  /* 0x0000000b000b7308 */ /* 0x000ea20000000800 */
[----:B-1----:R-:W-:Y:S01]  /*4860*/  FADD.FTZ R25, R9, R76 ;  /* 0x0000004c09197221 */ /* 0x002fe20000010000 */
[----:B------:R1:W-:Y:S01]  /*4870*/  STSM.16.M88.4 [R2+0x24300], R4 ;  /* 0x0243000402007844 */ /* 0x0003e20000000200 */
[----:B------:R-:W-:Y:S01]  /*4880*/  FADD.FTZ R70, R10, R37 ;  /* 0x000000250a467221 */ /* 0x000fe20000010000 */
[----:B------:R-:W-:Y:S01]  /*4890*/  F2FP.BF16.F32.PACK_AB R10, R39, R10 ;  /* 0x0000000a270a723e */ /* 0x000fe200000010ff */
[-CC-:B------:R-:W-:Y:S01]  /*48a0*/  FFMA.FTZ R111, R111, R74.reuse, -R48.reuse ;  /* 0x0000004a6f6f7223 */ /* 0x180fe20000010830 */
[-C--:B------:R-:W-:Y:S01]  /*48b0*/  FFMA.FTZ R113, R113, R74.reuse, -R48 ;  /* 0x0000004a71717223 */ /* 0x080fe20000010830 */
[----:B------:R-:W-:Y:S01]  /*48c0*/  FADD.FTZ R70, R39, R70 ;  /* 0x0000004627467221 */ /* 0x000fe20000010000 */
[----:B------:R-:W3:Y:S01]  /*48d0*/  MUFU.EX2 R52, R52 ;  /* 0x0000003400347308 */ /* 0x000ee20000000800 */
[C---:B0-----:R-:W-:Y:S01]  /*48e0*/  FADD.FTZ R68, R50.reuse, R25 ;  /* 0x0000001932447221 */ /* 0x041fe20000010000 */
[-CC-:B------:R-:W-:Y:S01]  /*48f0*/  FFMA.FTZ R25, R29, R74.reuse, -R48.reuse ;  /* 0x0000004a1d197223 */ /* 0x180fe20000010830 */
[----:B------:R-:W-:Y:S01]  /*4900*/  F2FP.BF16.F32.PACK_AB R9, R50, R9 ;  /* 0x000000093209723e */ /* 0x000fe200000010ff */
[-CC-:B------:R-:W-:Y:S01]  /*4910*/  FFMA.FTZ R115, R115, R74.reuse, -R48.reuse ;  /* 0x0000004a73737223 */ /* 0x180fe20000010830 */
[----:B------:R-:W-:Y:S01]  /*4920*/  FFMA.FTZ R48, R117, R74, -R48 ;  /* 0x0000004a75307223 */ /* 0x000fe20000010830 */
[--C-:B------:R-:W-:Y:S01]  /*4930*/  IMAD.MOV.U32 R65, RZ, RZ, R71.reuse ;  /* 0x000000ffff417224 */ /* 0x100fe200078e0047 */
[----:B------:R-:W-:Y:S01]  /*4940*/  MOV R49, R71 ;  /* 0x0000004700317202 */ /* 0x000fe20000000f00 */
[----:B------:R-:W0:Y:S01]  /*4950*/  MUFU.EX2 R3, R3 ;  /* 0x0000000300037308 */ /* 0x000e220000000800 */
[----:B--2---:R-:W-:Y:S01]  /*4960*/  FADD.FTZ R37, R11, R68 ;  /* 0x000000440b257221 */ /* 0x004fe20000010000 */
[----:B-1----:R-:W-:Y:S01]  /*4970*/  F2FP.BF16.F32.PACK_AB R4, R28, R27 ;  /* 0x0000001b1c04723e */ /* 0x002fe200000010ff */
[----:B------:R-:W-:-:S02]  /*4980*/  IMAD.MOV.U32 R61, RZ, RZ, R71 ;  /* 0x000000ffff3d7224 */ /* 0x000fc400078e0047 */
[--C-:B------:R-:W-:Y:S02]  /*4990*/  IMAD.MOV.U32 R55, RZ, RZ, R71.reuse ;  /* 0x000000ffff377224 */ /* 0x100fe400078e0047 */
[----:B------:R-:W-:Y:S01]  /*49a0*/  IMAD.MOV.U32 R53, RZ, RZ, R71 ;  /* 0x000000ffff357224 */ /* 0x000fe200078e0047 */
[----:B------:R-:W1:Y:S01]  /*49b0*/  MUFU.EX2 R54, R54 ;  /* 0x0000003600367308 */ /* 0x000e620000000800 */
[C---:B---3--:R-:W-:Y:S01]  /*49c0*/  FADD.FTZ R68, R52.reuse, R37 ;  /* 0x0000002534447221 */ /* 0x048fe20000010000 */
[----:B------:R-:W-:Y:S01]  /*49d0*/  FADD.FTZ R37, R27, R70 ;  /* 0x000000461b257221 */ /* 0x000fe20000010000 */
[----:B------:R-:W-:Y:S01]  /*49e0*/  F2FP.BF16.F32.PACK_AB R11, R52, R11 ;  /* 0x0000000b340b723e */ /* 0x000fe200000010ff */
[----:B------:R-:W-:Y:S02]  /*49f0*/  IMAD.MOV.U32 R51, RZ, RZ, R71 ;  /* 0x000000ffff337224 */ /* 0x000fe400078e0047 */
[----:B------:R-:W-:Y:S01]  /*4a00*/  FADD.FTZ R37, R28, R37 ;  /* 0x000000251c257221 */ /* 0x000fe20000010000 */
[----:B------:R-:W-:Y:S01]  /*4a10*/  IMAD.MOV.U32 R47, RZ, RZ, R71 ;  /* 0x000000ffff2f7224 */ /* 0x000fe200078e0047 */
[----:B------:R-:W2:Y:S01]  /*4a20*/  MUFU.EX2 R13, R13 ;  /* 0x0000000d000d7308 */ /* 0x000ea20000000800 */
[----:B0-----:R-:W-:Y:S01]  /*4a30*/  FADD.FTZ R45, R3, R68 ;  /* 0x00000044032d7221 */ /* 0x001fe20000010000 */
[----:B------:R-:W-:Y:S01]  /*4a40*/  FADD.FTZ R70, R20, R37 ;  /* 0x0000002514467221 */ /* 0x000fe20000010000 */
[----:B------:R-:W-:Y:S05]  /*4a50*/  STSM.16.M88.4 [R2+0x25b00], R8 ;  /* 0x025b000802007844 */ /* 0x000fea0000000200 */
[----:B------:R-:W0:Y:S01]  /*4a60*/  MUFU.EX2 R56, R56 ;  /* 0x0000003800387308 */ /* 0x000e220000000800 */
[C---:B-1----:R-:W-:Y:S01]  /*4a70*/  FADD.FTZ R68, R54.reuse, R45 ;  /* 0x0000002d36447221 */ /* 0x042fe20000010000 */
[----:B------:R-:W-:Y:S01]  /*4a80*/  FADD.FTZ R45, R63, R70 ;  /* 0x000000463f2d7221 */ /* 0x000fe20000010000 */
[----:B------:R-:W-:-:S03]  /*4a90*/  F2FP.BF16.F32.PACK_AB R5, R54, R3 ;  /* 0x000000033605723e */ /* 0x000fc600000010ff */
[----:B------:R-:W-:Y:S01]  /*4aa0*/  FADD.FTZ R70, R12, R45 ;  /* 0x0000002d0c467221 */ /* 0x000fe20000010000 */
[----:B------:R-:W-:Y:S01]  /*4ab0*/  F2FP.BF16.F32.PACK_AB R12, R57, R12 ;  /* 0x0000000c390c723e */ /* 0x000fe200000010ff */
[----:B------:R-:W1:Y:S01]  /*4ac0*/  MUFU.EX2 R15, R15 ;  /* 0x0000000f000f7308 */ /* 0x000e620000000800 */
[----:B--2---:R-:W-:Y:S01]  /*4ad0*/  FADD.FTZ R37, R13, R68 ;  /* 0x000000440d257221 */ /* 0x004fe20000010000 */
[----:B------:R-:W-:Y:S01]  /*4ae0*/  FADD.FTZ R45, R57, R70 ;  /* 0x00000046392d7221 */ /* 0x000fe20000010000 */
[-C--:B------:R-:W-:Y:S01]  /*4af0*/  MOV R70, R71.reuse ;  /* 0x0000004700467202 */ /* 0x080fe20000000f00 */
[----:B------:R-:W-:Y:S02]  /*4b00*/  IMAD.MOV.U32 R57, RZ, RZ, R71 ;  /* 0x000000ffff397224 */ /* 0x000fe400078e0047 */
[----:B------:R-:W-:Y:S01]  /*4b10*/  FADD.FTZ R6, R14, R45 ;  /* 0x0000002d0e067221 */ /* 0x000fe20000010000 */
[C---:B------:R-:W-:Y:S01]  /*4b20*/  F2FP.BF16.F32.PACK_AB R14, R31.reuse, R14 ;  /* 0x0000000e1f0e723e */ /* 0x040fe200000010ff */
[----:B------:R-:W2:Y:S01]  /*4b30*/  MUFU.EX2 R58, R58 ;  /* 0x0000003a003a7308 */ /* 0x000ea20000000800 */
[----:B0-----:R-:W-:Y:S01]  /*4b40*/  FADD.FTZ R68, R56, R37 ;  /* 0x0000002538447221 */ /* 0x001fe20000010000 */
[----:B------:R-:W-:Y:S01]  /*4b50*/  FADD.FTZ R27, R31, R6 ;  /* 0x000000061f1b7221 */ /* 0x000fe20000010000 */
[----:B------:R-:W-:Y:S01]  /*4b60*/  F2FP.BF16.F32.PACK_AB R6, R63, R20 ;  /* 0x000000143f06723e */ /* 0x000fe200000010ff */
[----:B------:R-:W-:Y:S01]  /*4b70*/  IMAD.MOV.U32 R45, RZ, RZ, R71 ;  /* 0x000000ffff2d7224 */ /* 0x000fe200078e0047 */
[----:B------:R-:W-:Y:S01]  /*4b80*/  MOV R63, R71 ;  /* 0x00000047003f7202 */ /* 0x000fe20000000f00 */
[----:B------:R-:W-:Y:S01]  /*4b90*/  FADD.FTZ R52, R24, R27 ;  /* 0x0000001b18347221 */ /* 0x000fe20000010000 */
[----:B------:R-:W-:Y:S01]  /*4ba0*/  F2FP.BF16.F32.PACK_AB R24, R59, R24 ;  /* 0x000000183b18723e */ /* 0x000fe200000010ff */
[----:B------:R-:W0:Y:S01]  /*4bb0*/  MUFU.EX2 R41, R41 ;  /* 0x0000002900297308 */ /* 0x000e220000000800 */
[----:B-1----:R-:W-:Y:S01]  /*4bc0*/  FADD.FTZ R37, R15, R68 ;  /* 0x000000440f257221 */ /* 0x002fe20000010000 */
[----:B------:R-:W-:-:S06]  /*4bd0*/  IMAD.MOV.U32 R31, RZ, RZ, R71 ;  /* 0x000000ffff1f7224 */ /* 0x000fcc00078e0047 */
[----:B------:R-:W1:Y:S01]  /*4be0*/  MUFU.EX2 R60, R60 ;  /* 0x0000003c003c7308 */ /* 0x000e620000000800 */
[----:B--2---:R-:W-:-:S07]  /*4bf0*/  FADD.FTZ R68, R58, R37 ;  /* 0x000000253a447221 */ /* 0x004fce0000010000 */
[----:B------:R-:W2:Y:S01]  /*4c00*/  MUFU.EX2 R21, R21 ;  /* 0x0000001500157308 */ /* 0x000ea20000000800 */
[----:B0-----:R-:W-:Y:S01]  /*4c10*/  FADD.FTZ R7, R41, R68 ;  /* 0x0000004429077221 */ /* 0x001fe20000010000 */
[----:B------:R-:W-:-:S06]  /*4c20*/  IMAD.MOV.U32 R68, RZ, RZ, R71 ;  /* 0x000000ffff447224 */ /* 0x000fcc00078e0047 */
[----:B------:R-:W0:Y:S01]  /*4c30*/  MUFU.EX2 R62, R62 ;  /* 0x0000003e003e7308 */ /* 0x000e220000000800 */
[----:B-1----:R-:W-:Y:S01]  /*4c40*/  FADD.FTZ R28, R60, R7 ;  /* 0x000000073c1c7221 */ /* 0x002fe20000010000 */
[----:B------:R-:W-:Y:S01]  /*4c50*/  F2FP.BF16.F32.PACK_AB R7, R56, R13 ;  /* 0x0000000d3807723e */ /* 0x000fe200000010ff */
[----:B------:R-:W-:Y:S01]  /*4c60*/  FADD.FTZ R13, R59, R52 ;  /* 0x000000343b0d7221 */ /* 0x000fe20000010000 */
[----:B------:R-:W-:Y:S01]  /*4c70*/  IMAD.MOV.U32 R59, RZ, RZ, R71 ;  /* 0x000000ffff3b7224 */ /* 0x000fe200078e0047 */
[----:B------:R-:W-:Y:S02]  /*4c80*/  MOV R56, R71 ;  /* 0x0000004700387202 */ /* 0x000fe40000000f00 */
[----:B------:R-:W-:Y:S01]  /*4c90*/  FADD.FTZ R52, R26, R13 ;  /* 0x0000000d1a347221 */ /* 0x000fe20000010000 */
[----:B------:R-:W1:Y:S01]  /*4ca0*/  MUFU.EX2 R33, R33 ;  /* 0x0000002100217308 */ /* 0x000e620000000800 */
[----:B--2---:R-:W-:Y:S01]  /*4cb0*/  FADD.FTZ R3, R21, R28 ;  /* 0x0000001c15037221 */ /* 0x004fe20000010000 */
[----:B------:R2:W-:Y:S01]  /*4cc0*/  STSM.16.M88.4 [R2+0x27300], R4 ;  /* 0x0273000402007844 */ /* 0x0005e20000000200 */
[----:B------:R-:W-:Y:S01]  /*4cd0*/  F2FP.BF16.F32.PACK_AB R13, R58, R15 ;  /* 0x0000000f3a0d723e */ /* 0x000fe200000010ff */
[--C-:B------:R-:W-:Y:S01]  /*4ce0*/  IMAD.MOV.U32 R58, RZ, RZ, R71.reuse ;  /* 0x000000ffff3a7224 */ /* 0x100fe200078e0047 */
[----:B------:R-:W-:Y:S01]  /*4cf0*/  F2FP.BF16.F32.PACK_AB R15, R60, R41 ;  /* 0x000000293c0f723e */ /* 0x000fe200000010ff */
[----:B------:R-:W-:-:S02]  /*4d00*/  IMAD.MOV.U32 R60, RZ, RZ, R71 ;  /* 0x000000ffff3c7224 */ /* 0x000fc400078e0047 */
[----:B------:R-:W3:Y:S01]  /*4d10*/  MUFU.EX2 R67, R67 ;  /* 0x0000004300437308 */ /* 0x000ee20000000800 */
[----:B0-----:R-:W-:Y:S01]  /*4d20*/  FADD.FTZ R28, R62, R3 ;  /* 0x000000033e1c7221 */ /* 0x001fe20000010000 */
[----:B------:R-:W-:Y:S06]  /*4d30*/  STSM.16.M88.4 [R2+0x28b00], R12 ;  /* 0x028b000c02007844 */ /* 0x000fec0000000200 */
[----:B------:R-:W0:Y:S01]  /*4d40*/  MUFU.EX2 R64, R64 ;  /* 0x0000004000407308 */ /* 0x000e220000000800 */
[----:B-1----:R-:W-:-:S07]  /*4d50*/  FADD.FTZ R3, R33, R28 ;  /* 0x0000001c21037221 */ /* 0x002fce0000010000 */
[----:B------:R-:W1:Y:S01]  /*4d60*/  MUFU.EX2 R30, R121 ;  /* 0x00000079001e7308 */ /* 0x000e620000000800 */
[C---:B---3--:R-:W-:Y:S01]  /*4d70*/  FADD.FTZ R27, R67.reuse, R52 ;  /* 0x00000034431b7221 */ /* 0x048fe20000010000 */
[----:B------:R-:W-:Y:S01]  /*4d80*/  F2FP.BF16.F32.PACK_AB R26, R67, R26 ;  /* 0x0000001a431a723e */ /* 0x000fe200000010ff */
[----:B------:R-:W-:-:S05]  /*4d90*/  IMAD.MOV.U32 R67, RZ, RZ, R71 ;  /* 0x000000ffff437224 */ /* 0x000fca00078e0047 */
[----:B------:R-:W3:Y:S01]  /*4da0*/  MUFU.EX2 R0, R77 ;  /* 0x0000004d00007308 */ /* 0x000ee20000000800 */
[----:B0-----:R-:W-:-:S07]  /*4db0*/  FADD.FTZ R3, R64, R3 ;  /* 0x0000000340037221 */ /* 0x001fce0000010000 */
[----:B------:R-:W0:Y:S01]  /*4dc0*/  MUFU.EX2 R91, R91 ;  /* 0x0000005b005b7308 */ /* 0x000e220000000800 */
[----:B-1----:R-:W-:Y:S01]  /*4dd0*/  FADD.FTZ R28, R30, R27 ;  /* 0x0000001b1e1c7221 */ /* 0x002fe20000010000 */
[----:B------:R-:W-:Y:S01]  /*4de0*/  F2FP.BF16.F32.PACK_AB R27, R64, R33 ;  /* 0x00000021401b723e */ /* 0x000fe200000010ff */
[----:B------:R-:W-:-:S05]  /*4df0*/  IMAD.MOV.U32 R64, RZ, RZ, R71 ;  /* 0x000000ffff407224 */ /* 0x000fca00078e0047 */
[----:B------:R-:W1:Y:S01]  /*4e00*/  MUFU.EX2 R42, R42 ;  /* 0x0000002a002a7308 */ /* 0x000e620000000800 */
[----:B---3--:R-:W-:-:S07]  /*4e10*/  FADD.FTZ R52, R0, R3 ;  /* 0x0000000300347221 */ /* 0x008fce0000010000 */
[----:B------:R-:W3:Y:S01]  /*4e20*/  MUFU.EX2 R23, R23 ;  /* 0x0000001700177308 */ /* 0x000ee20000000800 */
[----:B0-----:R-:W-:-:S07]  /*4e30*/  FADD.FTZ R3, R91, R28 ;  /* 0x0000001c5b037221 */ /* 0x001fce0000010000 */
[----:B------:R-:W0:Y:S01]  /*4e40*/  MUFU.EX2 R85, R85 ;  /* 0x0000005500557308 */ /* 0x000e220000000800 */
[----:B-1----:R-:W-:-:S07]  /*4e50*/  FADD.FTZ R54, R42, R3 ;  /* 0x000000032a367221 */ /* 0x002fce0000010000 */
[----:B------:R-:W1:Y:S01]  /*4e60*/  MUFU.EX2 R35, R35 ;  /* 0x0000002300237308 */ /* 0x000e620000000800 */
[C---:B---3--:R-:W-:Y:S01]  /*4e70*/  FADD.FTZ R52, R23.reuse, R52 ;  /* 0x0000003417347221 */ /* 0x048fe20000010000 */
[----:B--2---:R-:W-:-:S06]  /*4e80*/  F2FP.BF16.F32.PACK_AB R5, R23, R0 ;  /* 0x000000001705723e */ /* 0x004fcc00000010ff */
[----:B------:R-:W2:Y:S01]  /*4e90*/  MUFU.EX2 R40, R40 ;  /* 0x0000002800287308 */ /* 0x000ea20000000800 */
[----:B0-----:R-:W-:Y:S01]  /*4ea0*/  FADD.FTZ R9, R85, R54 ;  /* 0x0000003655097221 */ /* 0x001fe20000010000 */
[----:B------:R-:W-:-:S06]  /*4eb0*/  IMAD.MOV.U32 R54, RZ, RZ, R71 ;  /* 0x000000ffff367224 */ /* 0x000fcc00078e0047 */
[----:B------:R-:W0:Y:S01]  /*4ec0*/  MUFU.EX2 R46, R46 ;  /* 0x0000002e002e7308 */ /* 0x000e220000000800 */
[----:B-1----:R-:W-:Y:S01]  /*4ed0*/  FADD.FTZ R3, R35, R52 ;  /* 0x0000003423037221 */ /* 0x002fe20000010000 */
[----:B------:R-:W-:-:S06]  /*4ee0*/  IMAD.MOV.U32 R52, RZ, RZ, R71 ;  /* 0x000000ffff347224 */ /* 0x000fcc00078e0047 */
[----:B------:R-:W1:Y:S01]  /*4ef0*/  MUFU.EX2 R73, R73 ;  /* 0x0000004900497308 */ /* 0x000e620000000800 */
[----:B--2---:R-:W-:-:S07]  /*4f00*/  FADD.FTZ R6, R40, R9 ;  /* 0x0000000928067221 */ /* 0x004fce0000010000 */
[----:B------:R-:W2:Y:S01]  /*4f10*/  MUFU.EX2 R29, R93 ;  /* 0x0000005d001d7308 */ /* 0x000ea20000000800 */
[----:B0-----:R-:W-:-:S07]  /*4f20*/  FADD.FTZ R4, R46, R3 ;  /* 0x000000032e047221 */ /* 0x001fce0000010000 */
[----:B------:R-:W0:Y:S01]  /*4f30*/  MUFU.EX2 R38, R38 ;  /* 0x0000002600267308 */ /* 0x000e220000000800 */
[----:B-1----:R-:W-:Y:S01]  /*4f40*/  FADD.FTZ R7, R73, R6 ;  /* 0x0000000649077221 */ /* 0x002fe20000010000 */
[----:B------:R-:W-:Y:S02]  /*4f50*/  F2FP.BF16.F32.PACK_AB R6, R85, R42 ;  /* 0x0000002a5506723e */ /* 0x000fe400000010ff */
[----:B------:R-:W-:-:S04]  /*4f60*/  F2FP.BF16.F32.PACK_AB R40, R73, R40 ;  /* 0x000000284928723e */ /* 0x000fc800000010ff */
[----:B------:R-:W1:Y:S01]  /*4f70*/  MUFU.EX2 R66, R66 ;  /* 0x0000004200427308 */ /* 0x000e620000000800 */
[----:B--2---:R-:W-:Y:S01]  /*4f80*/  FADD.FTZ R3, R29, R4 ;  /* 0x000000041d037221 */ /* 0x004fe20000010000 */
[----:B------:R-:W-:Y:S01]  /*4f90*/  F2FP.BF16.F32.PACK_AB R4, R91, R30 ;  /* 0x0000001e5b04723e */ /* 0x000fe200000010ff */
[----:B------:R-:W-:-:S05]  /*4fa0*/  IMAD.MOV.U32 R30, RZ, RZ, R71 ;  /* 0x000000ffff1e7224 */ /* 0x000fca00078e0047 */
[----:B------:R-:W2:Y:S01]  /*4fb0*/  MUFU.EX2 R79, R79 ;  /* 0x0000004f004f7308 */ /* 0x000ea20000000800 */
[----:B0-----:R-:W-:Y:S01]  /*4fc0*/  FADD.FTZ R10, R38, R7 ;  /* 0x00000007260a7221 */ /* 0x001fe20000010000 */
        /* <DEDUP_REMOVED lines=25> */
[----:B------:R2:W3:Y:S01]  /*5160*/  MUFU.EX2 R39, R25 ;  /* 0x0000001900277308 */ /* 0x0004e20000000800 */
[C---:B0-----:R-:W-:Y:S01]  /*5170*/  FADD.FTZ R8, R20.reuse, R3 ;  /* 0x0000000314087221 */ /* 0x041fe20000010000 */
[----:B------:R-:W-:-:S06]  /*5180*/  F2FP.BF16.F32.PACK_AB R37, R20, R37 ;  /* 0x000000251425723e */ /* 0x000fcc00000010ff */
[----:B------:R-:W-:Y:S01]  /*5190*/  MUFU.EX2 R32, R32 ;  /* 0x0000002000207308 */ /* 0x000fe20000000800 */
[----:B--2---:R-:W-:Y:S01]  /*51a0*/  F2FP.BF16.F32.PACK_AB R25, R62, R21 ;  /* 0x000000153e19723e */ /* 0x004fe200000010ff */
[----:B------:R-:W-:Y:S01]  /*51b0*/  IMAD.MOV.U32 R62, RZ, RZ, R71 ;  /* 0x000000ffff3e7224 */ /* 0x000fe200078e0047 */
[----:B-1----:R-:W-:-:S03]  /*51c0*/  F2FP.BF16.F32.PACK_AB R38, R69, R34 ;  /* 0x000000224526723e */ /* 0x002fc600000010ff */
[----:B------:R0:W-:Y:S02]  /*51d0*/  STSM.16.M88.4 [R2+0x2a300], R24 ;  /* 0x02a3001802007844 */ /* 0x0001e40000000200 */
[----:B------:R-:W1:Y:S01]  /*51e0*/  MUFU.EX2 R28, R109 ;  /* 0x0000006d001c7308 */ /* 0x000e620000000800 */
[----:B---3--:R-:W-:Y:S01]  /*51f0*/  FADD.FTZ R3, R39, R8 ;  /* 0x0000000827037221 */ /* 0x008fe20000010000 */
[----:B------:R2:W-:Y:S04]  /*5200*/  STSM.16.M88.4 [R2+0x2bb00], R4 ;  /* 0x02bb000402007844 */ /* 0x0005e80000000200 */
[----:B------:R3:W-:Y:S02]  /*5210*/  STSM.16.M88.4 [R2+0x2d300], R40 ;  /* 0x02d3002802007844 */ /* 0x0007e40000000200 */
[----:B------:R-:W-:Y:S01]  /*5220*/  MUFU.EX2 R44, R44 ;  /* 0x0000002c002c7308 */ /* 0x000fe20000000800 */
[----:B0-----:R-:W-:-:S07]  /*5230*/  IMAD.MOV.U32 R27, RZ, RZ, R71 ;  /* 0x000000ffff1b7224 */ /* 0x001fce00078e0047 */
[----:B------:R-:W0:Y:S01]  /*5240*/  MUFU.EX2 R103, R103 ;  /* 0x0000006700677308 */ /* 0x000e220000000800 */
[C---:B-1----:R-:W-:Y:S01]  /*5250*/  F2FP.BF16.F32.PACK_AB R39, R28.reuse, R39 ;  /* 0x000000271c27723e */ /* 0x042fe200000010ff */
[----:B--2---:R-:W-:Y:S01]  /*5260*/  FADD.FTZ R5, R69, R10 ;  /* 0x0000000a45057221 */ /* 0x004fe20000010000 */
[----:B------:R-:W-:Y:S01]  /*5270*/  FADD.FTZ R4, R28, R3 ;  /* 0x000000031c047221 */ /* 0x000fe20000010000 */
[----:B------:R-:W-:Y:S01]  /*5280*/  IMAD.MOV.U32 R69, RZ, RZ, R71 ;  /* 0x000000ffff457224 */ /* 0x000fe200078e0047 */
[-C--:B------:R-:W-:Y:S01]  /*5290*/  MOV R28, R71.reuse ;  /* 0x00000047001c7202 */ /* 0x080fe20000000f00 */
[----:B------:R-:W-:Y:S01]  /*52a0*/  FADD.FTZ R6, R32, R5 ;  /* 0x0000000520067221 */ /* 0x000fe20000010000 */
[C---:B------:R-:W-:Y:S01]  /*52b0*/  F2FP.BF16.F32.PACK_AB R32, R83.reuse, R32 ;  /* 0x000000205320723e */ /* 0x040fe200000010ff */
[----:B------:R-:W1:Y:S01]  /*52c0*/  MUFU.EX2 R111, R111 ;  /* 0x0000006f006f7308 */ /* 0x000e620000000800 */
[----:B------:R2:W-:Y:S01]  /*52d0*/  STSM.16.M88.4 [R2+0x2eb00], R36 ;  /* 0x02eb002402007844 */ /* 0x0005e20000000200 */
[----:B------:R-:W-:Y:S01]  /*52e0*/  FADD.FTZ R5, R83, R6 ;  /* 0x0000000653057221 */ /* 0x000fe20000010000 */
[--C-:B---3--:R-:W-:Y:S01]  /*52f0*/  IMAD.MOV.U32 R43, RZ, RZ, R71.reuse ;  /* 0x000000ffff2b7224 */ /* 0x108fe200078e0047 */
[----:B------:R-:W-:Y:S01]  /*5300*/  MOV R42, R71 ;  /* 0x00000047002a7202 */ /* 0x000fe20000000f00 */
[----:B------:R-:W-:-:S02]  /*5310*/  IMAD.MOV.U32 R41, RZ, RZ, R71 ;  /* 0x000000ffff297224 */ /* 0x000fc400078e0047 */
[----:B------:R-:W-:Y:S01]  /*5320*/  IMAD.MOV.U32 R40, RZ, RZ, R71 ;  /* 0x000000ffff287224 */ /* 0x000fe200078e0047 */
[----:B------:R-:W3:Y:S01]  /*5330*/  MUFU.EX2 R0, R113 ;  /* 0x0000007100007308 */ /* 0x000ee20000000800 */
[----:B0-----:R-:W-:Y:S01]  /*5340*/  F2FP.BF16.F32.PACK_AB R34, R103, R44 ;  /* 0x0000002c6722723e */ /* 0x001fe200000010ff */
[----:B------:R-:W-:Y:S01]  /*5350*/  FADD.FTZ R44, R44, R5 ;  /* 0x000000052c2c7221 */ /* 0x000fe20000010000 */
[--C-:B------:R-:W-:Y:S02]  /*5360*/  IMAD.MOV.U32 R26, RZ, RZ, R71.reuse ;  /* 0x000000ffff1a7224 */ /* 0x100fe400078e0047 */
[--C-:B------:R-:W-:Y:S02]  /*5370*/  IMAD.MOV.U32 R25, RZ, RZ, R71.reuse ;  /* 0x000000ffff197224 */ /* 0x100fe400078e0047 */
[--C-:B------:R-:W-:Y:S01]  /*5380*/  IMAD.MOV.U32 R24, RZ, RZ, R71.reuse ;  /* 0x000000ffff187224 */ /* 0x100fe200078e0047 */
[----:B------:R-:W0:Y:S01]  /*5390*/  MUFU.EX2 R115, R115 ;  /* 0x0000007300737308 */ /* 0x000e220000000800 */
[----:B-1----:R-:W-:Y:S01]  /*53a0*/  FADD.FTZ R3, R111, R4 ;  /* 0x000000046f037221 */ /* 0x002fe20000010000 */
[----:B--2---:R-:W-:-:S02]  /*53b0*/  IMAD.MOV.U32 R39, RZ, RZ, R71 ;  /* 0x000000ffff277224 */ /* 0x004fc400078e0047 */
[--C-:B------:R-:W-:Y:S02]  /*53c0*/  IMAD.MOV.U32 R38, RZ, RZ, R71.reuse ;  /* 0x000000ffff267224 */ /* 0x100fe400078e0047 */
[----:B------:R-:W-:Y:S02]  /*53d0*/  IMAD.MOV.U32 R37, RZ, RZ, R71 ;  /* 0x000000ffff257224 */ /* 0x000fe400078e0047 */
[----:B------:R-:W1:Y:S01]  /*53e0*/  MUFU.EX2 R48, R48 ;  /* 0x0000003000307308 */ /* 0x000e620000000800 */
[C---:B---3--:R-:W-:Y:S01]  /*53f0*/  F2FP.BF16.F32.PACK_AB R33, R0.reuse, R111 ;  /* 0x0000006f0021723e */ /* 0x048fe200000010ff */
[----:B------:R-:W-:Y:S01]  /*5400*/  FADD.FTZ R4, R0, R3 ;  /* 0x0000000300047221 */ /* 0x000fe20000010000 */
[----:B------:R-:W-:-:S03]  /*5410*/  IMAD.MOV.U32 R36, RZ, RZ, R71 ;  /* 0x000000ffff247224 */ /* 0x000fc600078e0047 */
[----:B0-----:R-:W-:Y:S01]  /*5420*/  FADD.FTZ R3, R115, R4 ;  /* 0x0000000473037221 */ /* 0x001fe20000010000 */
[----:B------:R-:W-:Y:S01]  /*5430*/  FADD.FTZ R4, R103, R44 ;  /* 0x0000002c67047221 */ /* 0x000fe20000010000 */
[----:B------:R-:W-:Y:S01]  /*5440*/  IMAD.MOV.U32 R44, RZ, RZ, R71 ;  /* 0x000000ffff2c7224 */ /* 0x000fe200078e0047 */
[C---:B-1----:R-:W-:Y:S01]  /*5450*/  F2FP.BF16.F32.PACK_AB R35, R48.reuse, R115 ;  /* 0x000000733023723e */ /* 0x042fe200000010ff */
[----:B------:R-:W-:Y:S01]  /*5460*/  FADD.FTZ R3, R48, R3 ;  /* 0x0000000330037221 */ /* 0x000fe20000010000 */
[----:B------:R-:W-:-:S03]  /*5470*/  IMAD.MOV.U32 R48, RZ, RZ, R71 ;  /* 0x000000ffff307224 */ /* 0x000fc600078e0047 */
[----:B------:R0:W-:Y:S01]  /*5480*/  STSM.16.M88.4 [R2+0x30300], R32 ;  /* 0x0303002002007844 */ /* 0x0001e20000000200 */
[----:B------:R1:W-:Y:S06]  /*5490*/  MEMBAR.ALL.CTA ;  /* 0x0000000000007992 */ /* 0x0003ec0000008000 */
[----:B-1----:R-:W1:Y:S01]  /*54a0*/  FENCE.VIEW.ASYNC.S ;  /* 0x00000000000073c6 */ /* 0x002e620000000000 */
[----:B0-----:R-:W-:Y:S01]  /*54b0*/  MOV R35, R71 ;  /* 0x0000004700237202 */ /* 0x001fe20000000f00 */
[--C-:B------:R-:W-:Y:S02]  /*54c0*/  IMAD.MOV.U32 R34, RZ, RZ, R71.reuse ;  /* 0x000000ffff227224 */ /* 0x100fe400078e0047 */
[----:B------:R-:W-:-:S02]  /*54d0*/  IMAD.MOV.U32 R33, RZ, RZ, R71 ;  /* 0x000000ffff217224 */ /* 0x000fc400078e0047 */
[----:B------:R-:W-:Y:S01]  /*54e0*/  IMAD.MOV.U32 R32, RZ, RZ, R71 ;  /* 0x000000ffff207224 */ /* 0x000fe200078e0047 */
[----:B-1----:R-:W-:Y:S01]  /*54f0*/  NOP ;  /* 0x0000000000007918 */ /* 0x002fe20000000000 */
[----:B------:R-:W-:Y:S05]  /*5500*/  @!P2 BRA `(.L_x_8384) ;  /* 0x00000040007ca947 */ /* 0x000fea0003800000 */
[----:B------:R-:W-:Y:S01]  /*5510*/  VIADD R0, R22, 0xfffffffe ;  /* 0xfffffffe16007836 */ /* 0x000fe20000000000 */
[----:B------:R-:W-:Y:S01]  /*5520*/  MOV R5, R75 ;  /* 0x0000004b00057202 */ /* 0x000fe20000000f00 */
[----:B------:R-:W-:Y:S01]  /*5530*/  IMAD.MOV.U32 R6, RZ, RZ, R72 ;  /* 0x000000ffff067224 */ /* 0x000fe200078e0048 */
[----:B------:R-:W-:Y:S01]  /*5540*/  CS2R R70, SRZ ;  /* 0x0000000000467805 */ /* 0x000fe2000001ff00 */
[----:B------:R-:W-:Y:S01]  /*5550*/  IMAD.MOV.U32 R7, RZ, RZ, R16 ;  /* 0x000000ffff077224 */ /* 0x000fe200078e0010 */
        /* <DEDUP_REMOVED lines=25> */
.L_x_8393:
[----:B------:R-:W-:Y:S01]  /*56f0*/  UIADD3 UR39, UR58, 0x1, URZ ;  /* 0x000000013a277890 */ /* 0x000fe2000fffe03f */
[----:B------:R-:W-:-:S03]  /*5700*/  ISETP.NE.AND P3, PT, RZ, UR38, PT ;  /* 0x00000026ff007c0c */ /* 0x000fc6000bf65270 */
[----:B------:R-:W-:-:S04]  /*5710*/  UISETP.NE.AND UP0, UPT, UR39, 0x2, UPT ;  /* 0x000000022700788c */ /* 0x000fc8000bf05270 */
[----:B------:R-:W-:Y:S02]  /*5720*/  USEL UR6, URZ, 0x1, UP0 ;  /* 0x000000013f067887 */ /* 0x000fe40008000000 */
[----:B------:R-:W-:-:S04]  /*5730*/  USEL UR39, UR39, URZ, UP0 ;  /* 0x0000003f27277287 */ /* 0x000fc80008000000 */
[----:B------:R-:W-:Y:S01]  /*5740*/  LOP3.LUT R16, R7, UR6, RZ, 0x3c, !PT ;  /* 0x0000000607107c12 */ /* 0x000fe2000f8e3cff */
[----:B----4-:R-:W-:Y:S07]  /*5750*/  @P3 BRA `(.L_x_8385) ;  /* 0x0000000000283947 */ /* 0x010fee0003800000 */
[----:B------:R-:W-:Y:S05]  /*5760*/  @!P0 BRA `(.L_x_8386) ;  /* 0x0000000000048947 */ /* 0x000fea0003800000 */
[----:B------:R-:W-:Y:S01]  /*5770*/  BPT.TRAP 0x1 ;  /* 0x000000040000795c */ /* 0x000fe20000300000 */
.L_x_8386:
[----:B------:R-:W-:Y:S01]  /*5780*/  ULEA UR6, UR39, UR36, 0x3 ;  /* 0x0000002427067291 */ /* 0x000fe2000f8e183f */
[----:B------:R-:W-:-:S08]  /*5790*/  SHF.L.U32 R8, R16, 0x1f, RZ ;  /* 0x0000001f10087819 */ /* 0x000fd000000006ff */
[----:B------:R0:W1:Y:S01]  /*57a0*/  SYNCS.PHASECHK.TRANS64.TRYWAIT P2, [UR6+0x31c30], R8 ;  /* 0x031c3008ff0075a7 */ /* 0x0000620008040146 */
[----:B------:R-:W-:Y:S05]  /*57b0*/  @!P0 BRA `(.L_x_8387) ;  /* 0x0000000000048947 */ /* 0x000fea0003800000 */
[----:B------:R-:W-:Y:S01]  /*57c0*/  BPT.TRAP 0x1 ;  /* 0x000000040000795c */ /* 0x000fe20000300000 */
.L_x_8387:
[----:B-1----:R-:W-:Y:S05]  /*57d0*/  @P2 BRA `(.L_x_8385) ;  /* 0x0000000000082947 */ /* 0x002fea0003800000 */
[----:B------:R-:W1:Y:S02]  /*57e0*/  SYNCS.PHASECHK.TRANS64.TRYWAIT P2, [UR6+0x31c30], R8 ;  /* 0x031c3008ff0075a7 */ /* 0x000e640008040146 */
[----:B-1----:R-:W-:Y:S05]  /*57f0*/  @!P2 BRA `(.L_x_8388) ;  /* 0x000000a400a4a947 */ /* 0x002fea0003800000 */
.L_x_8385:
[----:B-1----:R-:W1:Y:S01]  /*5800*/  S2R R9, SR_TID.X ;  /* 0x0000000000097919 */ /* 0x002e620000002100 */
[----:B------:R-:W-:Y:S01]  /*5810*/  UIMAD UR26, UR39, 0x6c0, UR56 ;  /* 0x000006c0271a78a4 */ /* 0x000fe2000f8e0238 */
[----:B------:R-:W-:Y:S01]  /*5820*/  UMOV UR27, 0x80000020 ;  /* 0x80000020001b7882 */ /* 0x000fe20000000000 */
[----:B------:R-:W-:Y:S02]  /*5830*/  UMOV UR28, UR24 ;  /* 0x00000018001c7c82 */ /* 0x000fe40008000000 */
[----:B------:R-:W-:Y:S01]  /*5840*/  UIADD3 UR30, UR26, 0x40, URZ ;  /* 0x000000401a1e7890 */ /* 0x000fe2000fffe03f */
        /* <DEDUP_REMOVED lines=20> */
[----:B-1----:R-:W-:Y:S01]  /*5990*/  SHF.R.U32.HI R9, RZ, 0x7, R9 ;  /* 0x00000007ff097819 */ /* 0x002fe20000011609 */
[----:B------:R-:W-:Y:S01]  /*59a0*/  UMOV UR53, UR25 ;  /* 0x0000001900357c82 */ /* 0x000fe20008000000 */
[----:B------:R-:W-:Y:S01]  /*59b0*/  UMOV UR55, 0x80000020 ;  /* 0x8000002000377882 */ /* 0x000fe20000000000 */
[----:B------:R-:W-:-:S02]  /*59c0*/  UIADD3 UR6, UR26, 0x200, URZ ;  /* 0x000002001a067890 */ /* 0x000fc4000fffe03f */
[----:B0-----:R-:W-:Y:S01]  /*59d0*/  VIADD R8, R9, 0x8 ;  /* 0x0000000809087836 */ /* 0x001fe20000000000 */
[----:B------:R-:W-:Y:S01]  /*59e0*/  UMOV UR7, 0x80000020 ;  /* 0x8000002000077882 */ /* 0x000fe20000000000 */
[----:B------:R-:W-:Y:S01]  /*59f0*/  UIADD3 UR10, UR26, 0x202, URZ ;  /* 0x000002021a0a7890 */ /* 0x000fe2000fffe03f */
[----:B------:R-:W-:Y:S02]  /*5a00*/  UMOV UR11, 0x80000020 ;  /* 0x80000020000b7882 */ /* 0x000fe40000000000 */
        /* <DEDUP_REMOVED lines=8> */
[----:B------:R-:W-:Y:S03]  /*5a90*/  HGMMA.64x16x16.F32.BF16 R136, gdesc[UR24], RZ, !UPT, gsb0 ;  /* 0x00200000188879f0 */ /* 0x000fe6000c0018ff */
        /* <DEDUP_REMOVED lines=317> */
.L_x_8390:
[----:B------:R-:W-:Y:S01]  /*6e70*/  ULEA UR6, UR58, UR36, 0x3 ;  /* 0x000000243a067291 */ /* 0x000fe2000f8e183f */
[----:B------:R-:W-:-:S08]  /*6e80*/  SHF.L.U32 R7, R7, 0x1f, RZ ;  /* 0x0000001f07077819 */ /* 0x000fd000000006ff */
[----:B------:R0:W1:Y:S01]  /*6e90*/  SYNCS.PHASECHK.TRANS64.TRYWAIT P2, [UR6+0x31c50], R7 ;  /* 0x031c5007ff0075a7 */ /* 0x0000620008040146 */
[----:B------:R-:W-:Y:S05]  /*6ea0*/  @!P0 BRA `(.L_x_8391) ;  /* 0x0000000000048947 */ /* 0x000fea0003800000 */
[----:B------:R-:W-:Y:S01]  /*6eb0*/  BPT.TRAP 0x1 ;  /* 0x000000040000795c */ /* 0x000fe20000300000 */
.L_x_8391:
[----:B-1----:R-:W-:Y:S05]  /*6ec0*/  @P2 BRA `(.L_x_8389) ;  /* 0x0000000000082947 */ /* 0x002fea0003800000 */
[----:B------:R-:W1:Y:S02]  /*6ed0*/  SYNCS.PHASECHK.TRANS64.TRYWAIT P2, [UR6+0x31c50], R7 ;  /* 0x031c5007ff0075a7 */ /* 0x000e640008040146 */
[----:B-1----:R-:W-:Y:S05]  /*6ee0*/  @!P2 BRA `(.L_x_8392) ;  /* 0x000000900000a947 */ /* 0x002fea0003800000 */
.L_x_8389:
[----:B------:R-:W-:Y:S01]  /*6ef0*/  UIADD3 UR6, UR36, 0x200, URZ ;  /* 0x0000020024067890 */ /* 0x000fe2000fffe03f */
[----:B------:R-:W-:Y:S01]  /*6f00*/  WARPGROUP.ARRIVE ;  /* 0x00000000000079c5 */ /* 0x000fe20000000000 */
[----:B------:R-:W-:Y:S01]  /*6f10*/  ULOP3.LUT UR7, UR37, 0x10000, URZ, 0xfc, !UPT ;  /* 0x0001000025077892 */ /* 0x000fe2000f8efc3f */
[----:B01----:R-:W-:Y:S01]  /*6f20*/  FMUL.FTZ R7, R136, UR57 ;  /* 0x0000003988077c20 */ /* 0x003fe20008410000 */
[----:B------:R-:W-:Y:S01]  /*6f30*/  USHF.R.U32.HI UR6, URZ, 0x4, UR6 ;  /* 0x000000043f067899 */ /* 0x000fe20008011606 */
[----:B------:R-:W-:Y:S01]  /*6f40*/  FMUL.FTZ R8, R137, UR57 ;  /* 0x0000003989087c20 */ /* 0x000fe20008410000 */
[----:B------:R-:W-:Y:S01]  /*6f50*/  UMOV UR29, 0xc0000010 ;  /* 0xc0000010001d7882 */ /* 0x000fe20000000000 */
[----:B------:R-:W-:Y:S01]  /*6f60*/  UMOV UR31, 0x80000020 ;  /* 0x80000020001f7882 */ /* 0x000fe20000000000 */
[----:B------:R-:W-:Y:S01]  /*6f70*/  ULOP3.LUT UR6, UR6, 0x3fff, URZ, 0xc0, !UPT ;  /* 0x00003fff06067892 */ /* 0x000fe2000f8ec03f */
[----:B------:R-:W0:Y:S01]  /*6f80*/  MUFU.TANH R7, R7 ;  /* 0x0000000700077308 */ /* 0x000e220000002400 */
[----:B------:R-:W-:Y:S01]  /*6f90*/  UMOV UR28, UR7 ;  /* 0x00000007001c7c82 */ /* 0x000fe20008000000 */
        /* <DEDUP_REMOVED lines=14> */
[----:B------:R-:W-:Y:S01]  /*7080*/  HGMMA.64x96x16.F32.BF16 R24, gdesc[UR28].tnspB, R24, gsb0 ;  /* 0x416000001c1879f0 */ /* 0x000fe20008001818 */
[----:B------:R-:W-:Y:S01]  /*7090*/  UIADD3 UR28, UR7, 0x180, URZ ;  /* 0x00000180071c7890 */ /* 0x000fe2000fffe03f */
[----:B------:R-:W2:Y:S01]  /*70a0*/  MUFU.TANH R11, R11 ;  /* 0x0000000b000b7308 */ /* 0x000ea20000002400 */
[----:B------:R-:W-:Y:S01]  /*70b0*/  UIADD3 UR30, UR6, 0x40, URZ ;  /* 0x00000040061e7890 */ /* 0x000fe2000fffe03f */
[----:B0-----:R-:W-:Y:S01]  /*70c0*/  FMNMX.FTZ R131, R7, R5, !PT ;  /* 0x0000000507837209 */ /* 0x001fe20007810000 */
[----:B------:R-:W-:Y:S01]  /*70d0*/  UMOV UR29, 0xc0000010 ;  /* 0xc0000010001d7882 */ /* 0x000fe20000000000 */
[----:B------:R-:W-:Y:S01]  /*70e0*/  UMOV UR31, 0x80000020 ;  /* 0x80000020001f7882 */ /* 0x000fe20000000000 */
        /* <DEDUP_REMOVED lines=78> */
[----:B------:R-:W1:Y:S05]  /*75d0*/  S2R R140, SR_TID.X ;  /* 0x00000000008c7919 */ /* 0x000e6a0000002100 */
[----:B------:R-:W3:Y:S01]  /*75e0*/  MUFU.TANH R113, R113 ;  /* 0x0000007100717308 */ /* 0x000ee20000002400 */
[----:B--2---:R-:W-:-:S07]  /*75f0*/  FMNMX.FTZ R131, R125, R132, !PT ;  /* 0x000000847d837209 */ /* 0x004fce0007810000 */
[----:B------:R-:W2:Y:S01]  /*7600*/  MUFU.TANH R116, R116 ;  /* 0x0000007400747308 */ /* 0x000ea20000002400 */
[----:B0-----:R-:W-:Y:S01]  /*7610*/  FMNMX.FTZ R132, R112, R131, !PT ;  /* 0x0000008370847209 */ /* 0x001fe20007810000 */
[----:B------:R-:W-:Y:S02]  /*7620*/  WARPGROUP.DEPBAR.LE gsb0, 0x0 ;  /* 0x00008000000079c5 */ /* 0x000fe40000010000 */
[----:B------:R-:W-:-:S04]  /*7630*/  WARPGROUP.ARRIVE ;  /* 0x00000000000079c5 */ /* 0x000fc80000000000 */
[----:B------:R-:W0:Y:S01]  /*7640*/  MUFU.TANH R117, R117 ;  /* 0x0000007500757308 */ /* 0x000e220000002400 */
[----:B---3--:R-:W-:Y:S01]  /*7650*/  FMNMX.FTZ R131, R113, R132, !PT ;  /* 0x0000008471837209 */ /* 0x008fe20007810000 */
[----:B------:R-:W-:Y:S01]  /*7660*/  HGMMA.64x96x16.F32.BF16 R24, gdesc[UR28].tnspB, R24, gsb0 ;  /* 0x416000001c1879f0 */ /* 0x000fe20008001818 */
[----:B------:R-:W-:Y:S02]  /*7670*/  UIADD3 UR28, UR7, 0x300, URZ ;  /* 0x00000300071c7890 */ /* 0x000fe4000fffe03f */
[----:B------:R-:W-:-:S03]  /*7680*/  UIADD3 UR30, UR6, 0x80, URZ ;  /* 0x00000080061e7890 */ /* 0x000fc6000fffe03f */
[----:B------:R-:W3:Y:S01]  /*7690*/  MUFU.TANH R104, R104 ;  /* 0x0000006800687308 */ /* 0x000ee20000002400 */
[----:B------:R-:W-:Y:S01]  /*76a0*/  UMOV UR29, 0xc0000010 ;  /* 0xc0000010001d7882 */ /* 0x000fe20000000000 */
[----:B------:R-:W-:Y:S01]  /*76b0*/  UMOV UR31, 0x80000020 ;  /* 0x80000020001f7882 */ /* 0x000fe20000000000 */
[----:B--2---:R-:W-:Y:S02]  /*76c0*/  FMNMX.FTZ R132, R116, R131, !PT ;  /* 0x0000008374847209 */ /* 0x004fe40007810000 */
[----:B-1----:R-:W-:Y:S02]  /*76d0*/  SHF.R.U32.HI R139, RZ, 0x7, R140 ;  /* 0x00000007ff8b7819 */ /* 0x002fe4000001168c */
[----:B------:R-:W-:Y:S01]  /*76e0*/  ISETP.GE.U32.AND P2, PT, R140, 0x180, PT ;  /* 0x000001808c00780c */ /* 0x000fe20003f46070 */
[----:B------:R-:W1:Y:S01]  /*76f0*/  MUFU.TANH R105, R105 ;  /* 0x0000006900697308 */ /* 0x000e620000002400 */
[----:B0-----:R-:W-:-:S07]  /*7700*/  FMNMX.FTZ R131, R117, R132, !PT ;  /* 0x0000008475837209 */ /* 0x001fce0007810000 */
[----:B------:R-:W0:Y:S01]  /*7710*/  MUFU.TANH R108, R108 ;  /* 0x0000006c006c7308 */ /* 0x000e220000002400 */
[----:B---3--:R-:W-:-:S07]  /*7720*/  FMNMX.FTZ R132, R104, R131, !PT ;  /* 0x0000008368847209 */ /* 0x008fce0007810000 */
        /* <DEDUP_REMOVED lines=20> */
[----:B------:R-:W-:Y:S02]  /*7870*/  WARPGROUP.DEPBAR.LE gsb0, 0x0 ;  /* 0x00008000000079c5 */ /* 0x000fe40000010000 */
[----:B------:R-:W-:-:S04]  /*7880*/  WARPGROUP.ARRIVE ;  /* 0x00000000000079c5 */ /* 0x000fc80000000000 */
[----:B------:R-:W1:Y:S01]  /*7890*/  MUFU.TANH R81, R81 ;  /* 0x0000005100517308 */ /* 0x000e620000002400 */
[----:B0-----:R-:W-:Y:S01]  /*78a0*/  FMNMX.FTZ R131, R93, R132, !PT ;  /* 0x000000845d837209 */ /* 0x001fe20007810000 */
[----:B------:R-:W-:Y:S01]  /*78b0*/  HGMMA.64x96x16.F32.BF16 R24, gdesc[UR28].tnspB, R24, gsb0 ;  /* 0x416000001c1879f0 */ /* 0x000fe20008001818 */
[----:B------:R-:W-:Y:S02]  /*78c0*/  UIADD3 UR28, UR7, 0x480, URZ ;  /* 0x00000480071c7890 */ /* 0x000fe4000fffe03f */
[----:B------:R-:W-:Y:S01]  /*78d0*/  UIADD3 UR30, UR6, 0xc0, URZ ;  /* 0x000000c0061e7890 */ /* 0x000fe2000fffe03f */
[----:B------:R-:W-:Y:S01]  /*78e0*/  UMOV UR29, 0xc0000010 ;  /* 0xc0000010001d7882 */ /* 0x000fe20000000000 */
[----:B------:R-:W-:Y:S01]  /*78f0*/  UMOV UR31, 0x80000020 ;  /* 0x80000020001f7882 */ /* 0x000fe20000000000 */
        /* <DEDUP_REMOVED lines=15> */
[----:B-1----:R-:W-:-:S05]  /*79f0*/  FMNMX.FTZ R132, R77, R132, !PT ;  /* 0x000000844d847209 */ /* 0x002fca0007810000 */
[----:B------:R-:W1:Y:S02]  /*7a00*/  SHFL.BFLY PT, R131, R132, 0x2, 0x1f ;  /* 0x0c401f0084837f89 */ /* 0x000e6400000e0000 */
[----:B------:R-:W3:Y:S01]  /*7a10*/  MUFU.TANH R13, R13 ;  /* 0x0000000d000d7308 */ /* 0x000ee20000002400 */
[----:B0-----:R-:W-:-:S07]  /*7a20*/  FMNMX.FTZ R135, R9, R6, !PT ;  /* 0x0000000609877209 */ /* 0x001fce0007810000 */
[----:B------:R-:W0:Y:S08]  /*7a30*/  MUFU.TANH R14, R14 ;  /* 0x0000000e000e7308 */ /* 0x000e300000002400 */
[----:B------:R-:W4:Y:S01]  /*7a40*/  MUFU.TANH R21, R21 ;  /* 0x0000001500157308 */ /* 0x000f220000002400 */
[----:B-1----:R-:W-:Y:S01]  /*7a50*/  FMNMX.FTZ R133, R132, R131, !PT ;  /* 0x0000008384857209 */ /* 0x002fe20007810000 */
[----:B------:R-:W-:Y:S01]  /*7a60*/  FMUL.FTZ R131, R74, UR57 ;  /* 0x000000394a837c20 */ /* 0x000fe20008410000 */
[----:B------:R-:W-:Y:S01]  /*7a70*/  FMUL.FTZ R132, R75, UR57 ;  /* 0x000000394b847c20 */ /* 0x000fe20008410000 */
[----:B------:R-:W1:Y:S04]  /*7a80*/  LDC R74, c[0x0][0x988] ;  /* 0x00026200ff4a7b82 */ /* 0x000e680000000800 */
[----:B------:R-:W5:Y:S01]  /*7a90*/  MUFU.TANH R22, R22 ;  /* 0x0000001600167308 */ /* 0x000f620000002400 */
[----:B------:R-:W2:Y:S01]  /*7aa0*/  SHFL.BFLY PT, R134, R133, 0x1, 0x1f ;  /* 0x0c201f0085867f89 */ /* 0x000ea200000e0000 */
        /* <DEDUP_REMOVED lines=9> */
[----:B--2---:R-:W-:-:S05]  /*7b40*/  FMNMX.FTZ R75, R133, R134, !PT ;  /* 0x00000086854b7209 */ /* 0x004fca0007810000 */
[----:B------:R-:W2:Y:S01]  /*7b50*/  MUFU.TANH R122, R122 ;  /* 0x0000007a007a7308 */ /* 0x000ea20000002400 */
[C---:B-1----:R-:W-:Y:S01]  /*7b60*/  FMUL.FTZ R133, R75.reuse, R74 ;  /* 0x0000004a4b857220 */ /* 0x042fe20000410000 */
[----:B------:R-:W-:-:S03]  /*7b70*/  FADD.FTZ R5, -R75, R5 ;  /* 0x000000054b057221 */ /* 0x000fc60000010100 */
[-CC-:B------:R-:W-:Y:S01]  /*7b80*/  FFMA.FTZ R134, R12, R74.reuse, -R133.reuse ;  /* 0x0000004a0c867223 */ /* 0x180fe20000010885 */
[-CC-:B------:R-:W-:Y:S01]  /*7b90*/  FFMA.FTZ R12, R15, R74.reuse, -R133.reuse ;  /* 0x0000004a0f0c7223 */ /* 0x180fe20000010885 */
[-CC-:B------:R-:W-:Y:S01]  /*7ba0*/  FFMA.FTZ R15, R20, R74.reuse, -R133.reuse ;  /* 0x0000004a140f7223 */ /* 0x180fe20000010885 */
[-CC-:B------:R-:W-:Y:S01]  /*7bb0*/  FFMA.FTZ R20, R23, R74.reuse, -R133.reuse ;  /* 0x0000004a17147223 */ /* 0x180fe20000010885 */
[-CC-:B------:R-:W-:Y:S01]  /*7bc0*/  FFMA.FTZ R23, R128, R74.reuse, -R133.reuse ;  /* 0x0000004a80177223 */ /* 0x180fe20000010885 */
[----:B------:R-:W-:Y:S01]  /*7bd0*/  FMNMX.FTZ R128, R10, R135, !PT ;  /* 0x000000870a807209 */ /* 0x000fe20007810000 */
[----:B------:R-:W1:Y:S01]  /*7be0*/  MUFU.TANH R123, R123 ;  /* 0x0000007b007b7308 */ /* 0x000e620000002400 */
[-CC-:B------:R-:W-:Y:S01]  /*7bf0*/  FFMA.FTZ R7, R7, R74.reuse, -R133.reuse ;  /* 0x0000004a07077223 */ /* 0x180fe20000010885 */
[--C-:B------:R-:W-:Y:S01]  /*7c00*/  FFMA.FTZ R8, R8, R74, -R133.reuse ;  /* 0x0000004a08087223 */ /* 0x100fe20000010885 */
[----:B---3--:R-:W-:Y:S01]  /*7c10*/  FMNMX.FTZ R135, R13, R128, !PT ;  /* 0x000000800d877209 */ /* 0x008fe20007810000 */
[-CC-:B------:R-:W-:Y:S01]  /*7c20*/  FFMA.FTZ R11, R11, R74.reuse, -R133.reuse ;  /* 0x0000004a0b0b7223 */ /* 0x180fe20000010885 */
[-CC-:B------:R-:W-:Y:S01]  /*7c30*/  FFMA.FTZ R120, R120, R74.reuse, -R133.reuse ;  /* 0x0000004a78787223 */ /* 0x180fe20000010885 */
[-CC-:B------:R-:W-:Y:S01]  /*7c40*/  FFMA.FTZ R121, R121, R74.reuse, -R133.reuse ;  /* 0x0000004a79797223 */ /* 0x180fe20000010885 */
[----:B0-----:R-:W-:Y:S01]  /*7c50*/  FMNMX.FTZ R128, R14, R135, !PT ;  /* 0x000000870e807209 */ /* 0x001fe20007810000 */
[----:B------:R-:W0:Y:S01]  /*7c60*/  MUFU.TANH R126, R126 ;  /* 0x0000007e007e7308 */ /* 0x000e220000002400 */
[-CC-:B------:R-:W-:Y:S01]  /*7c70*/  FFMA.FTZ R124, R124, R74.reuse, -R133.reuse ;  /* 0x0000004a7c7c7223 */ /* 0x180fe20000010885 */
[--C-:B------:R-:W-:Y:S01]  /*7c80*/  FFMA.FTZ R125, R125, R74, -R133.reuse ;  /* 0x0000004a7d7d7223 */ /* 0x100fe20000010885 */
[----:B----4-:R-:W-:Y:S01]  /*7c90*/  FMNMX.FTZ R135, R21, R128, !PT ;  /* 0x0000008015877209 */ /* 0x010fe20007810000 */
[-CC-:B------:R-:W-:Y:S01]  /*7ca0*/  FFMA.FTZ R112, R112, R74.reuse, -R133.reuse ;  /* 0x0000004a70707223 */ /* 0x180fe20000010885 */
[-CC-:B------:R-:W-:Y:S01]  /*7cb0*/  FFMA.FTZ R113, R113, R74.reuse, -R133.reuse ;  /* 0x0000004a71717223 */ /* 0x180fe20000010885 */
[-CC-:B------:R-:W-:Y:S01]  /*7cc0*/  FFMA.FTZ R116, R116, R74.reuse, -R133.reuse ;  /* 0x0000004a74747223 */ /* 0x180fe20000010885 */
[----:B-----5:R-:W-:Y:S01]  /*7cd0*/  FMNMX.FTZ R128, R22, R135, !PT ;  /* 0x0000008716807209 */ /* 0x020fe20007810000 */
[----:B------:R-:W3:Y:S01]  /*7ce0*/  MUFU.TANH R127, R127 ;  /* 0x0000007f007f7308 */ /* 0x000ee20000002400 */
[-CC-:B------:R-:W-:Y:S01]  /*7cf0*/  FFMA.FTZ R117, R117, R74.reuse, -R133.reuse ;  /* 0x0000004a75757223 */ /* 0x180fe20000010885 */
[--C-:B------:R-:W-:Y:S01]  /*7d00*/  FFMA.FTZ R104, R104, R74, -R133.reuse ;  /* 0x0000004a68687223 */ /* 0x100fe20000010885 */
[----:B------:R-:W-:Y:S01]  /*7d10*/  FMNMX.FTZ R135, R129, R128, !PT ;  /* 0x0000008081877209 */ /* 0x000fe20007810000 */
[-CC-:B------:R-:W-:Y:S01]  /*7d20*/  FFMA.FTZ R105, R105, R74.reuse, -R133.reuse ;  /* 0x0000004a69697223 */ /* 0x180fe20000010885 */
[-CC-:B------:R-:W-:Y:S01]  /*7d30*/  FFMA.FTZ R108, R108, R74.reuse, -R133.reuse ;  /* 0x0000004a6c6c7223 */ /* 0x180fe20000010885 */
[-CC-:B------:R-:W-:Y:S01]  /*7d40*/  FFMA.FTZ R109, R109, R74.reuse, -R133.reuse ;  /* 0x0000004a6d6d7223 */ /* 0x180fe20000010885 */
[----:B------:R-:W-:Y:S01]  /*7d50*/  FMNMX.FTZ R135, R130, R135, !PT ;  /* 0x0000008782877209 */ /* 0x000fe20007810000 */
[----:B------:R-:W4:Y:S01]  /*7d60*/  MUFU.TANH R114, R114 ;  /* 0x0000007200727308 */ /* 0x000f220000002400 */
[-CC-:B------:R-:W-:Y:S01]  /*7d70*/  FFMA.FTZ R96, R96, R74.reuse, -R133.reuse ;  /* 0x0000004a60607223 */ /* 0x180fe20000010885 */
[-CC-:B------:R-:W-:Y:S01]  /*7d80*/  FFMA.FTZ R97, R97, R74.reuse, -R133.reuse ;  /* 0x0000004a61617223 */ /* 0x180fe20000010885 */
[----:B--2---:R-:W-:Y:S01]  /*7d90*/  FMNMX.FTZ R128, R122, R135, !PT ;  /* 0x000000877a807209 */ /* 0x004fe20007810000 */
[-CC-:B------:R-:W-:Y:S01]  /*7da0*/  FFMA.FTZ R100, R100, R74.reuse, -R133.reuse ;  /* 0x0000004a64647223 */ /* 0x180fe20000010885 */
[-CC-:B------:R-:W-:Y:S01]  /*7db0*/  FFMA.FTZ R101, R101, R74.reuse, -R133.reuse ;  /* 0x0000004a65657223 */ /* 0x180fe20000010885 */
[--C-:B------:R-:W-:Y:S01]  /*7dc0*/  FFMA.FTZ R88, R88, R74, -R133.reuse ;  /* 0x0000004a58587223 */ /* 0x100fe20000010885 */
[----:B-1----:R-:W-:Y:S01]  /*7dd0*/  FMNMX.FTZ R135, R123, R128, !PT ;  /* 0x000000807b877209 */ /* 0x002fe20007810000 */
[----:B------:R-:W1:Y:S01]  /*7de0*/  MUFU.TANH R115, R115 ;  /* 0x0000007300737308 */ /* 0x000e620000002400 */
[-CC-:B------:R-:W-:Y:S01]  /*7df0*/  FFMA.FTZ R89, R89, R74.reuse, -R133.reuse ;  /* 0x0000004a59597223 */ /* 0x180fe20000010885 */
[-CC-:B------:R-:W-:Y:S01]  /*7e00*/  FFMA.FTZ R92, R92, R74.reuse, -R133.reuse ;  /* 0x0000004a5c5c7223 */ /* 0x180fe20000010885 */
[----:B0-----:R-:W-:Y:S01]  /*7e10*/  FMNMX.FTZ R128, R126, R135, !PT ;  /* 0x000000877e807209 */ /* 0x001fe20007810000 */
[-CC-:B------:R-:W-:Y:S01]  /*7e20*/  FFMA.FTZ R93, R93, R74.reuse, -R133.reuse ;  /* 0x0000004a5d5d7223 */ /* 0x180fe20000010885 */
[-CC-:B------:R-:W-:Y:S01]  /*7e30*/  FFMA.FTZ R80, R80, R74.reuse, -R133.reuse ;  /* 0x0000004a50507223 */ /* 0x180fe20000010885 */
[--C-:B------:R-:W-:Y:S01]  /*7e40*/  FFMA.FTZ R81, R81, R74, -R133.reuse ;  /* 0x0000004a51517223 */ /* 0x100fe20000010885 */
[----:B---3--:R-:W-:Y:S01]  /*7e50*/  FMNMX.FTZ R135, R127, R128, !PT ;  /* 0x000000807f877209 */ /* 0x008fe20007810000 */
[----:B------:R-:W0:Y:S01]  /*7e60*/  MUFU.TANH R118, R118 ;  /* 0x0000007600767308 */ /* 0x000e220000002400 */
[-CC-:B------:R-:W-:Y:S01]  /*7e70*/  FFMA.FTZ R84, R84, R74.reuse, -R133.reuse ;  /* 0x0000004a54547223 */ /* 0x180fe20000010885 */
[-CC-:B------:R-:W-:Y:S01]  /*7e80*/  FFMA.FTZ R85, R85, R74.reuse, -R133.reuse ;  /* 0x0000004a55557223 */ /* 0x180fe20000010885 */
[----:B----4-:R-:W-:Y:S01]  /*7e90*/  FMNMX.FTZ R128, R114, R135, !PT ;  /* 0x0000008772807209 */ /* 0x010fe20007810000 */
[-CC-:B------:R-:W-:Y:S01]  /*7ea0*/  FFMA.FTZ R73, R73, R74.reuse, -R133.reuse ;  /* 0x0000004a49497223 */ /* 0x180fe20000010885 */
[-CC-:B------:R-:W-:Y:S01]  /*7eb0*/  FFMA.FTZ R76, R76, R74.reuse, -R133.reuse ;  /* 0x0000004a4c4c7223 */ /* 0x180fe20000010885 */
[-C--:B------:R-:W-:Y:S01]  /*7ec0*/  FFMA.FTZ R137, R77, R74.reuse, -R133 ;  /* 0x0000004a4d897223 */ /* 0x080fe20000010885 */
[----:B------:R-:W-:Y:S01]  /*7ed0*/  FMUL.FTZ R5, R5, R74 ;  /* 0x0000004a05057220 */ /* 0x000fe20000410000 */
        /* <DEDUP_REMOVED lines=18> */
[----:B--2---:R-:W-:-:S04]  /*8000*/  FMNMX.FTZ R128, R110, R135, !PT ;  /* 0x000000876e807209 */ /* 0x004fc80007810000 */
[----:B-1----:R-:W-:-:S03]  /*8010*/  FMNMX.FTZ R135, R111, R128, !PT ;  /* 0x000000806f877209 */ /* 0x002fc60007810000 */
[----:B------:R-:W1:Y:S08]  /*8020*/  MUFU.TANH R99, R99 ;  /* 0x0000006300637308 */ /* 0x000e700000002400 */
        /* <DEDUP_REMOVED lines=22> */
[----:B------:R-:W0:Y:S01]  /*8190*/  MUFU.TANH R131, R131 ;  /* 0x0000008300837308 */ /* 0x000e220000002400 */
[----:B-1----:R-:W-:Y:S01]  /*81a0*/  FMNMX.FTZ R128, R86, R135, !PT ;  /* 0x0000008756807209 */ /* 0x002fe20007810000 */
[----:B------:R-:W-:Y:S01]  /*81b0*/  HGMMA.64x96x16.F32.BF16 R24, gdesc[UR28].tnspB, R24, gsb0 ;  /* 0x416000001c1879f0 */ /* 0x000fe20008001818 */
[----:B------:R-:W-:Y:S02]  /*81c0*/  UIADD3 UR28, UR7, 0x900, URZ ;  /* 0x00000900071c7890 */ /* 0x000fe4000fffe03f */
[----:B--2---:R-:W-:Y:S01]  /*81d0*/  FMNMX.FTZ R128, R87, R128, !PT ;  /* 0x0000008057807209 */ /* 0x004fe20007810000 */
[----:B------:R-:W-:Y:S02]  /*81e0*/  UIADD3 UR30, UR6, 0x180, URZ ;  /* 0x00000180061e7890 */ /* 0x000fe4000fffe03f */
[----:B------:R-:W1:Y:S01]  /*81f0*/  MUFU.TANH R132, R132 ;  /* 0x0000008400847308 */ /* 0x000e620000002400 */
[----:B------:R-:W-:Y:S01]  /*8200*/  UMOV UR29, 0xc0000010 ;  /* 0xc0000010001d7882 */ /* 0x000fe20000000000 */
[----:B------:R-:W-:-:S06]  /*8210*/  UMOV UR31, 0x80000020 ;  /* 0x80000020001f7882 */ /* 0x000fcc0000000000 */
[----:B------:R-:W2:Y:S01]  /*8220*/  MUFU.TANH R78, R78 ;  /* 0x0000004e004e7308 */ /* 0x000ea20000002400 */
[----:B0-----:R-:W-:-:S07]  /*8230*/  FMNMX.FTZ R135, R131, R128, !PT ;  /* 0x0000008083877209 */ /* 0x001fce0007810000 */
[----:B------:R-:W0:Y:S01]  /*8240*/  MUFU.TANH R79, R79 ;  /* 0x0000004f004f7308 */ /* 0x000e220000002400 */
[----:B-1----:R-:W-:-:S07]  /*8250*/  FMNMX.FTZ R135, R132, R135, !PT ;  /* 0x0000008784877209 */ /* 0x002fce0007810000 */
[----:B------:R-:W-:Y:S01]  /*8260*/  MUFU.EX2 R5, R5 ;  /* 0x0000000500057308 */ /* 0x000fe20000000800 */
[----:B--2---:R-:W-:-:S07]  /*8270*/  FMNMX.FTZ R128, R78, R135, !PT ;  /* 0x000000874e807209 */ /* 0x004fce0007810000 */
[----:B------:R-:W1:Y:S01]  /*8280*/  MUFU.EX2 R7, R7 ;  /* 0x0000000700077308 */ /* 0x000e620000000800 */
[----:B0-----:R-:W-:-:S05]  /*8290*/  FMNMX.FTZ R128, R79, R128, !PT ;  /* 0x000000804f807209 */ /* 0x001fca0007810000 */
[----:B------:R-:W0:Y:S02]  /*82a0*/  SHFL.BFLY PT, R135, R128, 0x2, 0x1f ;  /* 0x0c401f0080877f89 */ /* 0x000e2400000e0000 */
[----:B------:R-:W2:Y:S08]  /*82b0*/  MUFU.EX2 R8, R8 ;  /* 0x0000000800087308 */ /* 0x000eb00000000800 */
[----:B------:R-:W-:Y:S08]  /*82c0*/  MUFU.EX2 R11, R11 ;  /* 0x0000000b000b7308 */ /* 0x000ff00000000800 */
[----:B------:R-:W-:Y:S01]  /*82d0*/  MUFU.EX2 R134, R134 ;  /* 0x0000008600867308 */ /* 0x000fe20000000800 */
[----:B0-----:R-:W-:Y:S01]  /*82e0*/  FMNMX.FTZ R135, R128, R135, !PT ;  /* 0x0000008780877209 */ /* 0x001fe20007810000 */
[----:B------:R-:W-:-:S06]  /*82f0*/  FFMA.FTZ R128, R72, R74, -R133 ;  /* 0x0000004a48807223 */ /* 0x000fcc0000010885 */
[----:B------:R-:W-:Y:S01]  /*8300*/  MUFU.EX2 R12, R12 ;  /* 0x0000000c000c7308 */ /* 0x000fe20000000800 */
[----:B------:R-:W0:Y:S07]  /*8310*/  SHFL.BFLY PT, R136, R135, 0x1, 0x1f ;  /* 0x0c201f0087887f89 */ /* 0x000e2e00000e0000 */
[----:B------:R-:W-:Y:S08]  /*8320*/  MUFU.EX2 R15, R15 ;  /* 0x0000000f000f7308 */ /* 0x000ff00000000800 */
[----:B------:R-:W-:Y:S08]  /*8330*/  MUFU.EX2 R20, R20 ;  /* 0x0000001400147308 */ /* 0x000ff00000000800 */
[----:B------:R-:W-:Y:S01]  /*8340*/  MUFU.EX2 R23, R23 ;  /* 0x0000001700177308 */ /* 0x000fe20000000800 */
[----:B0-----:R-:W-:-:S05]  /*8350*/  FMNMX.FTZ R72, R135, R136, !PT ;  /* 0x0000008887487209 */ /* 0x001fca0007810000 */
[CC--:B------:R-:W-:Y:S01]  /*8360*/  FMUL.FTZ R133, R72.reuse, R74.reuse ;  /* 0x0000004a48857220 */ /* 0x0c0fe20000410000 */
[----:B------:R-:W-:Y:S01]  /*8370*/  FADD.FTZ R77, -R72, R6 ;  /* 0x00000006484d7221 */ /* 0x000fe20000010100 */
[----:B------:R-:W-:Y:S02]  /*8380*/  WARPGROUP.DEPBAR.LE gsb0, 0x0 ;  /* 0x00008000000079c5 */ /* 0x000fe40000010000 */
[----:B------:R-:W-:Y:S01]  /*8390*/  WARPGROUP.ARRIVE ;  /* 0x00000000000079c5 */ /* 0x000fe20000000000 */
[-CC-:B------:R-:W-:Y:S01]  /*83a0*/  FFMA.FTZ R135, R10, R74.reuse, -R133.reuse ;  /* 0x0000004a0a877223 */ /* 0x180fe20000010885 */
[----:B------:R-:W-:Y:S02]  /*83b0*/  VIADD R10, R139, 0x9 ;  /* 0x000000098b0a7836 */ /* 0x000fe40000000000 */
[-CC-:B------:R-:W-:Y:S01]  /*83c0*/  FFMA.FTZ R136, R13, R74.reuse, -R133.reuse ;  /* 0x0000004a0d887223 */ /* 0x180fe20000010885 */
[-CC-:B------:R-:W-:Y:S01]  /*83d0*/  FFMA.FTZ R13, R21, R74.reuse, -R133.reuse ;  /* 0x0000004a150d7223 */ /* 0x180fe20000010885 */
[----:B------:R-:W-:Y:S01]  /*83e0*/  IMAD.U32 R21, RZ, RZ, UR39 ;  /* 0x00000027ff157e24 */ /* 0x000fe2000f8e00ff */
[----:B------:R-:W-:Y:S01]  /*83f0*/  HGMMA.64x96x16.F32.BF16 R24, gdesc[UR28].tnspB, R24, gsb0 ;  /* 0x416000001c1879f0 */ /* 0x000fe20008001818 */
[----:B------:R-:W-:Y:S01]  /*8400*/  UIADD3 UR28, UR7, 0xa80, URZ ;  /* 0x00000a80071c7890 */ /* 0x000fe2000fffe03f */
[----:B------:R-:W-:Y:S01]  /*8410*/  SEL R10, R10, 0x9, !P2 ;  /* 0x000000090a0a7807 */ /* 0x000fe20005000000 */
[----:B------:R-:W-:Y:S01]  /*8420*/  UIADD3 UR30, UR6, 0x1c0, URZ ;  /* 0x000001c0061e7890 */ /* 0x000fe2000fffe03f */
[-C--:B------:R-:W-:Y:S01]  /*8430*/  FMUL.FTZ R77, R77, R74.reuse ;  /* 0x0000004a4d4d7220 */ /* 0x080fe20000410000 */
[----:B------:R-:W-:Y:S01]  /*8440*/  UMOV UR29, 0xc0000010 ;  /* 0xc0000010001d7882 */ /* 0x000fe20000000000 */
[----:B------:R-:W-:Y:S01]  /*8450*/  UMOV UR31, 0x80000020 ;  /* 0x80000020001f7882 */ /* 0x000fe20000000000 */
[-CC-:B------:R-:W-:Y:S01]  /*8460*/  FFMA.FTZ R9, R9, R74.reuse, -R133.reuse ;  /* 0x0000004a09097223 */ /* 0x180fe20000010885 */
[----:B------:R-:W-:Y:S01]  /*8470*/  @!P1 LEA R21, R21, UR36, 0x3 ;  /* 0x0000002415159c11 */ /* 0x000fe2000f8e18ff */
[----:B------:R0:W-:Y:S01]  /*8480*/  MUFU.EX2 R6, R137 ;  /* 0x0000008900067308 */ /* 0x0001e20000000800 */
        /* <DEDUP_REMOVED lines=8> */
[-CC-:B0-----:R-:W-:Y:S01]  /*8510*/  FFMA.FTZ R137, R22, R74.reuse, -R133.reuse ;  /* 0x0000004a16897223 */ /* 0x181fe20000010885 */
[-CC-:B------:R-:W-:Y:S01]  /*8520*/  FFMA.FTZ R22, R114, R74.reuse, -R133.reuse ;  /* 0x0000004a72167223 */ /* 0x180fe20000010885 */
[-CC-:B------:R-:W-:Y:S01]  /*8530*/  FFMA.FTZ R114, R115, R74.reuse, -R133.reuse ;  /* 0x0000004a73727223 */ /* 0x180fe20000010885 */
[-C--:B------:R-:W-:Y:S01]  /*8540*/  FFMA.FTZ R115, R118, R74.reuse, -R133 ;  /* 0x0000004a76737223 */ /* 0x080fe20000010885 */
[----:B------:R-:W-:Y:S01]  /*8550*/  @!P1 PRMT R21, RZ, 0x654, R21 ;  /* 0x00000654ff159816 */ /* 0x000fe20000000015 */
[----:B------:R-:W-:Y:S01]  /*8560*/  FFMA.FTZ R118, R119, R74, -R133 ;  /* 0x0000004a77767223 */ /* 0x000fe20000010885 */
[----:B-1----:R-:W-:Y:S01]  /*8570*/  FFMA.FTZ R119, R5, R4, R7 ;  /* 0x0000000405777223 */ /* 0x002fe20000010007 */
        /* <DEDUP_REMOVED lines=10> */
[----:B------:R-:W-:Y:S01]  /*8620*/  FFMA.FTZ R132, R132, R74, -R133 ;  /* 0x0000004a84847223 */ /* 0x000fe20000010885 */
[C---:B------:R-:W-:Y:S01]  /*8630*/  ISETP.GT.AND P2, PT, R0.reuse, RZ, PT ;  /* 0x000000ff0000720c */ /* 0x040fe20003f44270 */
[----:B------:R-:W-:-:S04]  /*8640*/  VIADD R0, R0, 0xffffffff ;  /* 0xffffffff00007836 */ /* 0x000fc80000000000 */
[----:B------:R-:W3:Y:S08]  /*8650*/  MUFU.EX2 R136, R136 ;  /* 0x0000008800887308 */ /* 0x000ef00000000800 */
[----:B------:R-:W4:Y:S08]  /*8660*/  MUFU.EX2 R14, R14 ;  /* 0x0000000e000e7308 */ /* 0x000f300000000800 */
[----:B------:R-:W5:Y:S08]  /*8670*/  MUFU.EX2 R13, R13 ;  /* 0x0000000d000d7308 */ /* 0x000f700000000800 */
[----:B------:R-:W5:Y:S08]  /*8680*/  MUFU.EX2 R137, R137 ;  /* 0x0000008900897308 */ /* 0x000f700000000800 */
[----:B------:R-:W5:Y:S08]  /*8690*/  MUFU.EX2 R129, R129 ;  /* 0x0000008100817308 */ /* 0x000f700000000800 */
[----:B------:R-:W-:Y:S08]  /*86a0*/  MUFU.EX2 R130, R130 ;  /* 0x0000008200827308 */ /* 0x000ff00000000800 */
[----:B------:R-:W5:Y:S08]  /*86b0*/  MUFU.EX2 R120, R120 ;  /* 0x0000007800787308 */ /* 0x000f700000000800 */
[----:B------:R-:W-:Y:S01]  /*86c0*/  MUFU.EX2 R122, R122 ;  /* 0x0000007a007a7308 */ /* 0x000fe20000000800 */
[----:B------:R-:W-:-:S02]  /*86d0*/  WARPGROUP.DEPBAR.LE gsb0, 0x0 ;  /* 0x00008000000079c5 */ /* 0x000fc40000010000 */
[----:B------:R-:W-:-:S05]  /*86e0*/  WARPGROUP.ARRIVE ;  /* 0x00000000000079c5 */ /* 0x000fca0000000000 */
[----:B------:R-:W5:Y:S01]  /*86f0*/  MUFU.EX2 R121, R121 ;  /* 0x0000007900797308 */ /* 0x000f620000000800 */
[----:B------:R-:W-:Y:S01]  /*8700*/  HGMMA.64x96x16.F32.BF16 R24, gdesc[UR28].tnspB, R24, gsb0 ;  /* 0x416000001c1879f0 */ /* 0x000fe20008001818 */
[----:B------:R-:W-:Y:S02]  /*8710*/  UIADD3 UR28, UR7, 0xc00, URZ ;  /* 0x00000c00071c7890 */ /* 0x000fe4000fffe03f */
[----:B------:R-:W-:-:S04]  /*8720*/  UIADD3 UR30, UR6, 0x200, URZ ;  /* 0x00000200061e7890 */ /* 0x000fc8000fffe03f */
[----:B------:R-:W-:Y:S01]  /*8730*/  MUFU.EX2 R138, R138 ;  /* 0x0000008a008a7308 */ /* 0x000fe20000000800 */
[----:B------:R-:W-:Y:S01]  /*8740*/  UMOV UR29, 0xc0000010 ;  /* 0xc0000010001d7882 */ /* 0x000fe20000000000 */
[----:B------:R-:W-:-:S06]  /*8750*/  UMOV UR31, 0x80000020 ;  /* 0x80000020001f7882 */ /* 0x000fcc0000000000 */
[----:B------:R-:W5:Y:S08]  /*8760*/  MUFU.EX2 R124, R124 ;  /* 0x0000007c007c7308 */ /* 0x000f700000000800 */
[----:B------:R-:W-:Y:S08]  /*8770*/  MUFU.EX2 R123, R123 ;  /* 0x0000007b007b7308 */ /* 0x000ff00000000800 */
        /* <DEDUP_REMOVED lines=9> */
[----:B------:R-:W-:Y:S01]  /*8810*/  MUFU.EX2 R118, R118 ;  /* 0x0000007600767308 */ /* 0x000fe20000000800 */
[----:B------:R-:W-:-:S02]  /*8820*/  WARPGROUP.DEPBAR.LE gsb0, 0x0 ;  /* 0x00008000000079c5 */ /* 0x000fc40000010000 */
[----:B------:R-:W-:-:S05]  /*8830*/  WARPGROUP.ARRIVE ;  /* 0x00000000000079c5 */ /* 0x000fca0000000000 */
[----:B------:R-:W5:Y:S01]  /*8840*/  MUFU.EX2 R104, R104 ;  /* 0x0000006800687308 */ /* 0x000f620000000800 */
[----:B------:R-:W-:Y:S07]  /*8850*/  HGMMA.64x96x16.F32.BF16 R24, gdesc[UR28].tnspB, R24, gsb0 ;  /* 0x416000001c1879f0 */ /* 0x000fee0008001818 */
        /* <DEDUP_REMOVED lines=16> */
[----:B--2---:R-:W-:Y:S01]  /*8960*/  IMAD.U32 R10, RZ, RZ, UR58 ;  /* 0x0000003aff0a7e24 */ /* 0x004fe2000f8e00ff */
[----:B------:R-:W-:Y:S01]  /*8970*/  UMOV UR58, UR39 ;  /* 0x00000027003a7c82 */ /* 0x000fe20008000000 */
[-C--:B------:R-:W-:Y:S01]  /*8980*/  FMUL.FTZ R24, R24, R5.reuse ;  /* 0x0000000518187220 */ /* 0x080fe20000410000 */
[-C--:B------:R-:W-:Y:S01]  /*8990*/  FMUL.FTZ R25, R25, R5.reuse ;  /* 0x0000000519197220 */ /* 0x080fe20000410000 */
[-C--:B------:R-:W-:Y:S01]  /*89a0*/  FMUL.FTZ R28, R28, R5.reuse ;  /* 0x000000051c1c7220 */ /* 0x080fe20000410000 */
[----:B------:R-:W-:Y:S01]  /*89b0*/  @!P1 LEA R10, R10, UR36, 0x3 ;  /* 0x000000240a0a9c11 */ /* 0x000fe2000f8e18ff */
[-CC-:B0-----:R-:W-:Y:S01]  /*89c0*/  FFMA.FTZ R21, R106, R74.reuse, -R133.reuse ;  /* 0x0000004a6a157223 */ /* 0x181fe20000010885 */
[-CC-:B------:R-:W-:Y:S01]  /*89d0*/  FFMA.FTZ R106, R107, R74.reuse, -R133.reuse ;  /* 0x0000004a6b6a7223 */ /* 0x180fe20000010885 */
[-C--:B------:R-:W-:Y:S01]  /*89e0*/  FFMA.FTZ R107, R110, R74.reuse, -R133 ;  /* 0x0000004a6e6b7223 */ /* 0x080fe20000010885 */
[----:B------:R-:W-:Y:S01]  /*89f0*/  @!P1 IADD3 R10, R10, 0x31c60, RZ ;  /* 0x00031c600a0a9810 */ /* 0x000fe20007ffe0ff */
[----:B------:R-:W-:Y:S01]  /*8a00*/  MUFU.EX2 R81, R81 ;  /* 0x0000005100517308 */ /* 0x000fe20000000800 */
[-C--:B------:R-:W-:Y:S01]  /*8a10*/  FMUL.FTZ R29, R29, R5.reuse ;  /* 0x000000051d1d7220 */ /* 0x080fe20000410000 */
[-C--:B------:R-:W-:Y:S01]  /*8a20*/  FMUL.FTZ R32, R32, R5.reuse ;  /* 0x0000000520207220 */ /* 0x080fe20000410000 */
[----:B------:R-:W-:Y:S01]  /*8a30*/  @!P1 PRMT R10, RZ, 0x654, R10 ;  /* 0x00000654ff0a9816 */ /* 0x000fe2000000000a */
[-C--:B------:R-:W-:Y:S01]  /*8a40*/  FMUL.FTZ R33, R33, R5.reuse ;  /* 0x0000000521217220 */ /* 0x080fe20000410000 */
[-C--:B------:R-:W-:Y:S01]  /*8a50*/  FMUL.FTZ R36, R36, R5.reuse ;  /* 0x0000000524247220 */ /* 0x080fe20000410000 */
[-C--:B------:R-:W-:Y:S01]  /*8a60*/  FMUL.FTZ R37, R37, R5.reuse ;  /* 0x0000000525257220 */ /* 0x080fe20000410000 */
[----:B------:R0:W-:Y:S01]  /*8a70*/  @!P1 SYNCS.ARRIVE.TRANS64.RED.A1T0 RZ, [R10+URZ], RZ ;  /* 0x000000ff0aff99a7 */ /* 0x0001e2000810043f */
[----:B------:R-:W2:Y:S01]  /*8a80*/  MUFU.EX2 R21, R21 ;  /* 0x0000001500157308 */ /* 0x000ea20000000800 */
[-C--:B------:R-:W-:Y:S01]  /*8a90*/  FMUL.FTZ R40, R40, R5.reuse ;  /* 0x0000000528287220 */ /* 0x080fe20000410000 */
[-C--:B------:R-:W-:Y:S01]  /*8aa0*/  FMUL.FTZ R41, R41, R5.reuse ;  /* 0x0000000529297220 */ /* 0x080fe20000410000 */
[-C--:B------:R-:W-:Y:S01]  /*8ab0*/  FMUL.FTZ R44, R44, R5.reuse ;  /* 0x000000052c2c7220 */ /* 0x080fe20000410000 */
[-C--:B------:R-:W-:Y:S01]  /*8ac0*/  FMUL.FTZ R45, R45, R5.reuse ;  /* 0x000000052d2d7220 */ /* 0x080fe20000410000 */
[-C--:B------:R-:W-:Y:S01]  /*8ad0*/  FMUL.FTZ R48, R48, R5.reuse ;  /* 0x0000000530307220 */ /* 0x080fe20000410000 */
[----:B------:R-:W-:Y:S01]  /*8ae0*/  FMUL.FTZ R49, R49, R5 ;  /* 0x0000000531317220 */ /* 0x000fe20000410000 */
[C---:B0-----:R-:W-:Y:S01]  /*8af0*/  FADD.FTZ R10, R8.reuse, R119 ;  /* 0x00000077080a7221 */ /* 0x041fe20000010000 */
[----:B------:R-:W-:Y:S01]  /*8b00*/  F2FP.BF16.F32.PACK_AB R8, R8, R7 ;  /* 0x000000070808723e */ /* 0x000fe200000010ff */
[-C--:B------:R-:W-:Y:S01]  /*8b10*/  FFMA.FTZ R7, R98, R74.reuse, -R133 ;  /* 0x0000004a62077223 */ /* 0x080fe20000010885 */
[----:B------:R-:W-:Y:S01]  /*8b20*/  FFMA.FTZ R98, R77, R3, R9 ;  /* 0x000000034d627223 */ /* 0x000fe20000010009 */
[----:B------:R-:W-:Y:S01]  /*8b30*/  FADD.FTZ R111, R11, R10 ;  /* 0x0000000a0b6f7221 */ /* 0x000fe20000010000 */
[C---:B------:R-:W-:Y:S01]  /*8b40*/  F2FP.BF16.F32.PACK_AB R10, R134.reuse, R11 ;  /* 0x0000000b860a723e */ /* 0x040fe200000010ff */
[-C--:B------:R-:W-:Y:S01]  /*8b50*/  FFMA.FTZ R3, R99, R74.reuse, -R133 ;  /* 0x0000004a63037223 */ /* 0x080fe20000010885 */
[C---:B-1----:R-:W-:Y:S01]  /*8b60*/  FADD.FTZ R11, R135.reuse, R98 ;  /* 0x00000062870b7221 */ /* 0x042fe20000010000 */
[----:B------:R-:W-:Y:S01]  /*8b70*/  FADD.FTZ R111, R134, R111 ;  /* 0x0000006f866f7221 */ /* 0x000fe20000010000 */
[-CC-:B------:R-:W-:Y:S01]  /*8b80*/  FFMA.FTZ R99, R102, R74.reuse, -R133.reuse ;  /* 0x0000004a66637223 */ /* 0x180fe20000010885 */
[----:B------:R-:W-:Y:S01]  /*8b90*/  FFMA.FTZ R102, R90, R74, -R133 ;  /* 0x0000004a5a667223 */ /* 0x000fe20000010885 */
[----:B---3--:R-:W-:Y:S01]  /*8ba0*/  FADD.FTZ R11, R136, R11 ;  /* 0x0000000b880b7221 */ /* 0x008fe20000010000 */
[----:B------:R-:W-:Y:S01]  /*8bb0*/  FADD.FTZ R90, R12, R111 ;  /* 0x0000006f0c5a7221 */ /* 0x000fe20000010000 */
[----:B------:R-:W-:Y:S01]  /*8bc0*/  F2FP.BF16.F32.PACK_AB R9, R135, R9 ;  /* 0x000000098709723e */ /* 0x000fe200000010ff */
[----:B------:R-:W0:Y:S01]  /*8bd0*/  MUFU.EX2 R106, R106 ;  /* 0x0000006a006a7308 */ /* 0x000e220000000800 */
[C---:B----4-:R-:W-:Y:S01]  /*8be0*/  FADD.FTZ R98, R14.reuse, R11 ;  /* 0x0000000b0e627221 */ /* 0x050fe20000010000 */
[----:B------:R-:W-:Y:S01]  /*8bf0*/  FADD.FTZ R111, R15, R90 ;  /* 0x0000005a0f6f7221 */ /* 0x000fe20000010000 */
[----:B------:R-:W-:Y:S01]  /*8c00*/  F2FP.BF16.F32.PACK_AB R11, R14, R136 ;  /* 0x000000880e0b723e */ /* 0x000fe200000010ff */
[-C--:B------:R-:W-:Y:S01]  /*8c10*/  FFMA.FTZ R14, R91, R74.reuse, -R133 ;  /* 0x0000004a5b0e7223 */ /* 0x080fe20000010885 */
[----:B-----5:R-:W-:Y:S01]  /*8c20*/  FADD.FTZ R110, R13, R98 ;  /* 0x000000620d6e7221 */ /* 0x020fe20000010000 */
[----:B------:R-:W-:Y:S01]  /*8c30*/  FADD.FTZ R134, R20, R111 ;  /* 0x0000006f14867221 */ /* 0x000fe20000010000 */
[-CC-:B------:R-:W-:Y:S01]  /*8c40*/  FFMA.FTZ R91, R94, R74.reuse, -R133.reuse ;  /* 0x0000004a5e5b7223 */ /* 0x180fe20000010885 */
[-CC-:B------:R-:W-:Y:S01]  /*8c50*/  FFMA.FTZ R94, R83, R74.reuse, -R133.reuse ;  /* 0x0000004a535e7223 */ /* 0x180fe20000010885 */
[----:B------:R-:W-:Y:S01]  /*8c60*/  FADD.FTZ R110, R137, R110 ;  /* 0x0000006e896e7221 */ /* 0x000fe20000010000 */
[----:B------:R-:W-:Y:S01]  /*8c70*/  FADD.FTZ R83, R23, R134 ;  /* 0x0000008617537221 */ /* 0x000fe20000010000 */
[----:B------:R1:W-:Y:S01]  /*8c80*/  MUFU.EX2 R90, R103 ;  /* 0x00000067005a7308 */ /* 0x0003e20000000800 */
[-C--:B------:R-:W-:Y:S01]  /*8c90*/  FFMA.FTZ R98, R95, R74.reuse, -R133 ;  /* 0x0000004a5f627223 */ /* 0x080fe20000010885 */
[----:B------:R-:W-:Y:S01]  /*8ca0*/  FADD.FTZ R111, R129, R110 ;  /* 0x0000006e816f7221 */ /* 0x000fe20000010000 */
[----:B------:R-:W-:Y:S01]  /*8cb0*/  FADD.FTZ R110, R120, R83 ;  /* 0x00000053786e7221 */ /* 0x000fe20000010000 */
[----:B------:R-:W-:Y:S01]  /*8cc0*/  FFMA.FTZ R95, R82, R74, -R133 ;  /* 0x0000004a525f7223 */ /* 0x000fe20000010885 */
[----:B------:R-:W-:Y:S01]  /*8cd0*/  F2FP.BF16.F32.PACK_AB R12, R15, R12 ;  /* 0x0000000c0f0c723e */ /* 0x000fe200000010ff */
[----:B------:R-:W-:Y:S01]  /*8ce0*/  FADD.FTZ R111, R130, R111 ;  /* 0x0000006f826f7221 */ /* 0x000fe20000010000 */
[----:B------:R3:W-:Y:S01]  /*8cf0*/  STSM.16.M88.4 [R2+0x24300], R8 ;  /* 0x0243000802007844 */ /* 0x0007e20000000200 */
[----:B------:R4:W-:Y:S01]  /*8d00*/  MUFU.EX2 R82, R102 ;  /* 0x0000006600527308 */ /* 0x0009e20000000800 */
[C---:B-1----:R-:W-:Y:S01]  /*8d10*/  FADD.FTZ R103, R121.reuse, R110 ;  /* 0x0000006e79677221 */ /* 0x042fe20000010000 */
[----:B------:R-:W-:Y:S01]  /*8d20*/  FADD.FTZ R111, R122, R111 ;  /* 0x0000006f7a6f7221 */ /* 0x000fe20000010000 */
[----:B------:R-:W-:Y:S01]  /*8d30*/  F2FP.BF16.F32.PACK_AB R120, R121, R120 ;  /* 0x000000787978723e */ /* 0x000fe200000010ff */
[----:B------:R-:W-:Y:S01]  /*8d40*/  FMUL.FTZ R52, R52, R5 ;  /* 0x0000000534347220 */ /* 0x000fe20000410000 */
[----:B------:R-:W-:Y:S01]  /*8d50*/  FADD.FTZ R134, R124, R103 ;  /* 0x000000677c867221 */ /* 0x000fe20000010000 */
[C---:B------:R-:W-:Y:S01]  /*8d60*/  FADD.FTZ R110, R138.reuse, R111 ;  /* 0x0000006f8a6e7221 */ /* 0x040fe20000010000 */
[----:B------:R-:W-:Y:S01]  /*8d70*/  F2FP.BF16.F32.PACK_AB R13, R137, R13 ;  /* 0x0000000d890d723e */ /* 0x000fe200000010ff */
[----:B------:R-:W1:Y:S01]  /*8d80*/  MUFU.EX2 R107, R107 ;  /* 0x0000006b006b7308 */ /* 0x000e620000000800 */
[----:B------:R-:W-:Y:S01]  /*8d90*/  FADD.FTZ R111, R125, R134 ;  /* 0x000000867d6f7221 */ /* 0x000fe20000010000 */
[----:B------:R-:W-:Y:S01]  /*8da0*/  FADD.FTZ R103, R123, R110 ;  /* 0x0000006e7b677221 */ /* 0x000fe20000010000 */
[----:B------:R-:W-:Y:S01]  /*8db0*/  F2FP.BF16.F32.PACK_AB R121, R138, R122 ;  /* 0x0000007a8a79723e */ /* 0x000fe200000010ff */
[-C--:B------:R-:W-:Y:S01]  /*8dc0*/  FMUL.FTZ R53, R53, R5.reuse ;  /* 0x0000000535357220 */ /* 0x080fe20000410000 */
[----:B----4-:R-:W-:Y:S01]  /*8dd0*/  FADD.FTZ R102, R112, R111 ;  /* 0x0000006f70667221 */ /* 0x010fe20000010000 */
[----:B------:R-:W-:Y:S01]  /*8de0*/  FADD.FTZ R103, R126, R103 ;  /* 0x000000677e677221 */ /* 0x000fe20000010000 */
[C---:B------:R-:W-:Y:S01]  /*8df0*/  F2FP.BF16.F32.PACK_AB R112, R113.reuse, R112 ;  /* 0x000000707170723e */ /* 0x040fe200000010ff */
[----:B------:R-:W4:Y:S01]  /*8e00*/  MUFU.EX2 R7, R7 ;  /* 0x0000000700077308 */ /* 0x000f220000000800 */
[----:B------:R-:W-:Y:S01]  /*8e10*/  FADD.FTZ R15, R113, R102 ;  /* 0x00000066710f7221 */ /* 0x000fe20000010000 */
[----:B------:R-:W-:Y:S01]  /*8e20*/  FADD.FTZ R103, R22, R103 ;  /* 0x0000006716677221 */ /* 0x000fe20000010000 */
[----:B------:R-:W-:Y:S01]  /*8e30*/  F2FP.BF16.F32.PACK_AB R122, R125, R124 ;  /* 0x0000007c7d7a723e */ /* 0x000fe200000010ff */
[----:B------:R-:W-:Y:S01]  /*8e40*/  FMUL.FTZ R56, R56, R5 ;  /* 0x0000000538387220 */ /* 0x000fe20000410000 */
[----:B---3--:R-:W-:Y:S01]  /*8e50*/  FADD.FTZ R8, R116, R15 ;  /* 0x0000000f74087221 */ /* 0x008fe20000010000 */
[----:B------:R-:W-:Y:S01]  /*8e60*/  FADD.FTZ R102, R114, R103 ;  /* 0x0000006772667221 */ /* 0x000fe20000010000 */
[----:B------:R-:W-:Y:S01]  /*8e70*/  F2FP.BF16.F32.PACK_AB R15, R130, R129 ;  /* 0x00000081820f723e */ /* 0x000fe200000010ff */
[----:B------:R-:W3:Y:S01]  /*8e80*/  MUFU.EX2 R3, R3 ;  /* 0x0000000300037308 */ /* 0x000ee20000000800 */
[----:B------:R-:W-:Y:S01]  /*8e90*/  FADD.FTZ R11, R117, R8 ;  /* 0x00000008750b7221 */ /* 0x000fe20000010000 */
[----:B------:R-:W-:Y:S01]  /*8ea0*/  FADD.FTZ R9, R115, R102 ;  /* 0x0000006673097221 */ /* 0x000fe20000010000 */
[----:B------:R-:W-:Y:S01]  /*8eb0*/  F2FP.BF16.F32.PACK_AB R123, R126, R123 ;  /* 0x0000007b7e7b723e */ /* 0x000fe200000010ff */
[-C--:B------:R-:W-:Y:S01]  /*8ec0*/  FMUL.FTZ R57, R57, R5.reuse ;  /* 0x0000000539397220 */ /* 0x080fe20000410000 */
[----:B------:R-:W-:Y:S01]  /*8ed0*/  FADD.FTZ R10, R104, R11 ;  /* 0x0000000b680a7221 */ /* 0x000fe20000010000 */
[----:B------:R-:W-:Y:S01]  /*8ee0*/  FADD.FTZ R8, R118, R9 ;  /* 0x0000000976087221 */ /* 0x000fe20000010000 */
[----:B------:R-:W-:Y:S01]  /*8ef0*/  F2FP.BF16.F32.PACK_AB R113, R114, R22 ;  /* 0x000000167271723e */ /* 0x000fe200000010ff */
[----:B------:R-:W5:Y:S01]  /*8f00*/  MUFU.EX2 R99, R99 ;  /* 0x0000006300637308 */ /* 0x000f620000000800 */
[----:B------:R-:W-:Y:S01]  /*8f10*/  FADD.FTZ R11, R105, R10 ;  /* 0x0000000a690b7221 */ /* 0x000fe20000010000 */
[----:B--2---:R-:W-:Y:S01]  /*8f20*/  FADD.FTZ R9, R21, R8 ;  /* 0x0000000815097221 */ /* 0x004fe20000010000 */
[----:B------:R-:W-:Y:S01]  /*8f30*/  F2FP.BF16.F32.PACK_AB R104, R105, R104 ;  /* 0x000000686968723e */ /* 0x000fe200000010ff */
[----:B------:R-:W-:Y:S01]  /*8f40*/  FMUL.FTZ R60, R60, R5 ;  /* 0x000000053c3c7220 */ /* 0x000fe20000410000 */
[----:B------:R-:W-:Y:S01]  /*8f50*/  FADD.FTZ R10, R108, R11 ;  /* 0x0000000b6c0a7221 */ /* 0x000fe20000010000 */
[----:B0-----:R-:W-:Y:S01]  /*8f60*/  FADD.FTZ R8, R106, R9 ;  /* 0x000000096a087221 */ /* 0x001fe20000010000 */
[----:B------:R-:W-:Y:S01]  /*8f70*/  F2FP.BF16.F32.PACK_AB R114, R117, R116 ;  /* 0x000000747572723e */ /* 0x000fe200000010ff */
[----:B------:R0:W2:Y:S01]  /*8f80*/  MUFU.EX2 R83, R14 ;  /* 0x0000000e00537308 */ /* 0x0000a20000000800 */
[----:B------:R-:W-:Y:S01]  /*8f90*/  FADD.FTZ R11, R109, R10 ;  /* 0x0000000a6d0b7221 */ /* 0x000fe20000010000 */
[----:B-1----:R-:W-:Y:S01]  /*8fa0*/  FADD.FTZ R9, R107, R8 ;  /* 0x000000086b097221 */ /* 0x002fe20000010000 */
[----:B------:R-:W-:Y:S01]  /*8fb0*/  F2FP.BF16.F32.PACK_AB R107, R4, R107 ;  /* 0x0000006b046b723e */ /* 0x000fe200000010ff */
[-C--:B------:R-:W-:Y:S01]  /*8fc0*/  FMUL.FTZ R61, R61, R5.reuse ;  /* 0x000000053d3d7220 */ /* 0x080fe20000410000 */
[----:B------:R-:W-:Y:S01]  /*8fd0*/  FADD.FTZ R10, R96, R11 ;  /* 0x0000000b600a7221 */ /* 0x000fe20000010000 */
[----:B------:R-:W-:Y:S01]  /*8fe0*/  FADD.FTZ R8, R4, R9 ;  /* 0x0000000904087221 */ /* 0x000fe20000010000 */
[C---:B------:R-:W-:Y:S01]  /*8ff0*/  F2FP.BF16.F32.PACK_AB R96, R97.reuse, R96 ;  /* 0x000000606160723e */ /* 0x040fe200000010ff */
[----:B------:R-:W1:Y:S01]  /*9000*/  MUFU.EX2 R91, R91 ;  /* 0x0000005b005b7308 */ /* 0x000e620000000800 */
[----:B------:R-:W-:Y:S01]  /*9010*/  FADD.FTZ R9, R97, R10 ;  /* 0x0000000a61097221 */ /* 0x000fe20000010000 */
[----:B----4-:R-:W-:Y:S01]  /*9020*/  FADD.FTZ R8, R7, R8 ;  /* 0x0000000807087221 */ /* 0x010fe20000010000 */
[----:B0-----:R-:W-:Y:S01]  /*9030*/  F2FP.BF16.F32.PACK_AB R14, R23, R20 ;  /* 0x00000014170e723e */ /* 0x001fe200000010ff */
[----:B------:R-:W-:Y:S01]  /*9040*/  FMUL.FTZ R64, R64, R5 ;  /* 0x0000000540407220 */ /* 0x000fe20000410000 */
[----:B------:R-:W-:Y:S01]  /*9050*/  FADD.FTZ R10, R100, R9 ;  /* 0x00000009640a7221 */ /* 0x000fe20000010000 */
[C---:B---3--:R-:W-:Y:S01]  /*9060*/  FADD.FTZ R8, R3.reuse, R8 ;  /* 0x0000000803087221 */ /* 0x048fe20000010000 */
[----:B------:R-:W-:Y:S01]  /*9070*/  F2FP.BF16.F32.PACK_AB R97, R3, R7 ;  /* 0x000000070361723e */ /* 0x000fe200000010ff */
[----:B------:R0:W3:Y:S01]  /*9080*/  MUFU.EX2 R20, R98 ;  /* 0x0000006200147308 */ /* 0x0000e20000000800 */
[----:B------:R-:W-:Y:S01]  /*9090*/  FADD.FTZ R11, R101, R10 ;  /* 0x0000000a650b7221 */ /* 0x000fe20000010000 */
[----:B-----5:R-:W-:Y:S01]  /*90a0*/  FADD.FTZ R9, R99, R8 ;  /* 0x0000000863097221 */ /* 0x020fe20000010000 */
[----:B------:R-:W-:Y:S01]  /*90b0*/  F2FP.BF16.F32.PACK_AB R115, R118, R115 ;  /* 0x000000737673723e */ /* 0x000fe200000010ff */
[----:B------:R4:W-:Y:S01]  /*90c0*/  STSM.16.M88.4 [R2+0x25b00], R12 ;  /* 0x025b000c02007844 */ /* 0x0009e20000000200 */
[----:B------:R-:W-:Y:S01]  /*90d0*/  FADD.FTZ R8, R88, R11 ;  /* 0x0000000b58087221 */ /* 0x000fe20000010000 */
[----:B------:R-:W-:Y:S01]  /*90e0*/  FADD.FTZ R9, R90, R9 ;  /* 0x000000095a097221 */ /* 0x000fe20000010000 */
[----:B------:R-:W-:Y:S01]  /*90f0*/  F2FP.BF16.F32.PACK_AB R105, R106, R21 ;  /* 0x000000156a69723e */ /* 0x000fe200000010ff */
[----:B------:R-:W5:Y:S01]  /*9100*/  MUFU.EX2 R95, R95 ;  /* 0x0000005f005f7308 */ /* 0x000f620000000800 */
[----:B------:R-:W-:Y:S01]  /*9110*/  F2FP.BF16.F32.PACK_AB R106, R109, R108 ;  /* 0x0000006c6d6a723e */ /* 0x000fe200000010ff */
[----:B------:R-:W-:Y:S01]  /*9120*/  FADD.FTZ R4, R82, R9 ;  /* 0x0000000952047221 */ /* 0x000fe20000010000 */
[----:B------:R-:W-:Y:S01]  /*9130*/  FADD.FTZ R9, R89, R8 ;  /* 0x0000000859097221 */ /* 0x000fe20000010000 */
[----:B0-----:R-:W-:Y:S01]  /*9140*/  F2FP.BF16.F32.PACK_AB R98, R101, R100 ;  /* 0x000000646562723e */ /* 0x001fe200000010ff */
[----:B------:R4:W-:Y:S01]  /*9150*/  STSM.16.M88.4 [R2+0x27300], R120 ;  /* 0x0273007802007844 */ /* 0x0009e20000000200 */
[----:B--2---:R-:W-:Y:S01]  /*9160*/  FADD.FTZ R4, R83, R4 ;  /* 0x0000000453047221 */ /* 0x004fe20000010000 */
[----:B------:R-:W-:Y:S01]  /*9170*/  FADD.FTZ R8, R92, R9 ;  /* 0x000000095c087221 */ /* 0x000fe20000010000 */
[----:B------:R-:W0:Y:S01]  /*9180*/  MUFU.EX2 R94, R94 ;  /* 0x0000005e005e7308 */ /* 0x000e220000000800 */
[----:B------:R-:W-:Y:S01]  /*9190*/  F2FP.BF16.F32.PACK_AB R99, R90, R99 ;  /* 0x000000635a63723e */ /* 0x000fe200000010ff */
[----:B-1----:R-:W-:Y:S01]  /*91a0*/  FADD.FTZ R3, R91, R4 ;  /* 0x000000045b037221 */ /* 0x002fe20000010000 */
[----:B------:R-:W-:Y:S01]  /*91b0*/  FADD.FTZ R7, R93, R8 ;  /* 0x000000085d077221 */ /* 0x000fe20000010000 */
[----:B------:R-:W-:Y:S01]  /*91c0*/  F2FP.BF16.F32.PACK_AB R88, R89, R88 ;  /* 0x000000585958723e */ /* 0x000fe200000010ff */
[----:B------:R4:W-:Y:S01]  /*91d0*/  STSM.16.M88.4 [R2+0x28b00], R112 ;  /* 0x028b007002007844 */ /* 0x0009e20000000200 */
[----:B---3--:R-:W-:Y:S01]  /*91e0*/  FADD.FTZ R4, R20, R3 ;  /* 0x0000000314047221 */ /* 0x008fe20000010000 */
[----:B------:R-:W-:Y:S01]  /*91f0*/  FADD.FTZ R8, R80, R7 ;  /* 0x0000000750087221 */ /* 0x000fe20000010000 */
[----:B------:R-:W1:Y:S01]  /*9200*/  MUFU.EX2 R86, R86 ;  /* 0x0000005600567308 */ /* 0x000e620000000800 */
[----:B------:R-:W-:Y:S01]  /*9210*/  F2FP.BF16.F32.PACK_AB R89, R83, R82 ;  /* 0x000000525359723e */ /* 0x000fe200000010ff */
[----:B-----5:R-:W-:Y:S01]  /*9220*/  FADD.FTZ R3, R95, R4 ;  /* 0x000000045f037221 */ /* 0x020fe20000010000 */
[----:B------:R-:W-:Y:S01]  /*9230*/  FADD.FTZ R7, R81, R8 ;  /* 0x0000000851077221 */ /* 0x000fe20000010000 */
[----:B------:R-:W-:Y:S01]  /*9240*/  F2FP.BF16.F32.PACK_AB R90, R93, R92 ;  /* 0x0000005c5d5a723e */ /* 0x000fe200000010ff */
[----:B------:R4:W-:Y:S01]  /*9250*/  STSM.16.M88.4 [R2+0x2a300], R104 ;  /* 0x02a3006802007844 */ /* 0x0009e20000000200 */
[----:B------:R-:W-:Y:S01]  /*9260*/  F2FP.BF16.F32.PACK_AB R91, R20, R91 ;  /* 0x0000005b145b723e */ /* 0x000fe200000010ff */
[----:B------:R-:W-:Y:S01]  /*9270*/  FMUL.FTZ R65, R65, R5 ;  /* 0x0000000541417220 */ /* 0x000fe20000410000 */
[----:B------:R-:W2:Y:S01]  /*9280*/  MUFU.EX2 R84, R84 ;  /* 0x0000005400547308 */ /* 0x000ea20000000800 */
[C---:B0-----:R-:W-:Y:S01]  /*9290*/  FADD.FTZ R3, R94.reuse, R3 ;  /* 0x000000035e037221 */ /* 0x041fe20000010000 */
[----:B------:R-:W-:Y:S01]  /*92a0*/  F2FP.BF16.F32.PACK_AB R80, R81, R80 ;  /* 0x000000505150723e */ /* 0x000fe200000010ff */
[----:B------:R4:W-:Y:S01]  /*92b0*/  STSM.16.M88.4 [R2+0x2bb00], R96 ;  /* 0x02bb006002007844 */ /* 0x0009e20000000200 */
[----:B------:R-:W-:Y:S01]  /*92c0*/  F2FP.BF16.F32.PACK_AB R81, R94, R95 ;  /* 0x0000005f5e51723e */ /* 0x000fe200000010ff */
[-C--:B------:R-:W-:Y:S01]  /*92d0*/  FMUL.FTZ R68, R68, R5.reuse ;  /* 0x0000000544447220 */ /* 0x080fe20000410000 */
[----:B------:R-:W-:Y:S01]  /*92e0*/  FMUL.FTZ R69, R69, R5 ;  /* 0x0000000545457220 */ /* 0x000fe20000410000 */
[----:B------:R4:W-:Y:S01]  /*92f0*/  STSM.16.M88.4 [R2+0x2d300], R88 ;  /* 0x02d3005802007844 */ /* 0x0009e20000000200 */
        /* <DEDUP_REMOVED lines=17> */
[C---:B0-----:R-:W-:Y:S01]  /*9410*/  FADD.FTZ R3, R87.reuse, R3 ;  /* 0x0000000357037221 */ /* 0x041fe20000010000 */
[----:B------:R-:W-:Y:S01]  /*9420*/  F2FP.BF16.F32.PACK_AB R83, R87, R86 ;  /* 0x000000565753723e */ /* 0x000fe200000010ff */
[-C--:B------:R-:W-:Y:S01]  /*9430*/  FMUL.FTZ R50, R50, R77.reuse ;  /* 0x0000004d32327220 */ /* 0x080fe20000410000 */
[-C--:B------:R-:W-:Y:S01]  /*9440*/  FMUL.FTZ R51, R51, R77.reuse ;  /* 0x0000004d33337220 */ /* 0x080fe20000410000 */
[-C--:B------:R-:W-:Y:S01]  /*9450*/  FMUL.FTZ R54, R54, R77.reuse ;  /* 0x0000004d36367220 */ /* 0x080fe20000410000 */
[-C--:B------:R-:W-:Y:S01]  /*9460*/  FMUL.FTZ R55, R55, R77.reuse ;  /* 0x0000004d37377220 */ /* 0x080fe20000410000 */
[-C--:B------:R-:W-:Y:S01]  /*9470*/  FMUL.FTZ R58, R58, R77.reuse ;  /* 0x0000004d3a3a7220 */ /* 0x080fe20000410000 */
[----:B------:R-:W0:Y:S01]  /*9480*/  MUFU.EX2 R128, R128 ;  /* 0x0000008000807308 */ /* 0x000e220000000800 */
[C---:B-1----:R-:W-:Y:S01]  /*9490*/  FADD.FTZ R7, R85.reuse, R4 ;  /* 0x0000000455077221 */ /* 0x042fe20000010000 */
[----:B------:R-:W-:Y:S01]  /*94a0*/  F2FP.BF16.F32.PACK_AB R82, R85, R84 ;  /* 0x000000545552723e */ /* 0x000fe200000010ff */
[-C--:B------:R-:W-:Y:S01]  /*94b0*/  FMUL.FTZ R59, R59, R77.reuse ;  /* 0x0000004d3b3b7220 */ /* 0x080fe20000410000 */
[-C--:B------:R-:W-:Y:S01]  /*94c0*/  FMUL.FTZ R62, R62, R77.reuse ;  /* 0x0000004d3e3e7220 */ /* 0x080fe20000410000 */
[-C--:B------:R-:W-:Y:S01]  /*94d0*/  FMUL.FTZ R63, R63, R77.reuse ;  /* 0x0000004d3f3f7220 */ /* 0x080fe20000410000 */
[-C--:B------:R-:W-:Y:S01]  /*94e0*/  FMUL.FTZ R66, R66, R77.reuse ;  /* 0x0000004d42427220 */ /* 0x080fe20000410000 */
[----:B------:R4:W-:Y:S01]  /*94f0*/  STSM.16.M88.4 [R2+0x2eb00], R80 ;  /* 0x02eb005002007844 */ /* 0x0009e20000000200 */
[----:B------:R-:W1:Y:S01]  /*9500*/  MUFU.EX2 R129, R132 ;  /* 0x0000008400817308 */ /* 0x000e620000000800 */
[----:B--2---:R-:W-:Y:S01]  /*9510*/  FADD.FTZ R3, R10, R3 ;  /* 0x000000030a037221 */ /* 0x004fe20000010000 */
[-C--:B------:R-:W-:Y:S01]  /*9520*/  FMUL.FTZ R67, R67, R77.reuse ;  /* 0x0000004d43437220 */ /* 0x080fe20000410000 */
[-C--:B------:R-:W-:Y:S01]  /*9530*/  FMUL.FTZ R70, R70, R77.reuse ;  /* 0x0000004d46467220 */ /* 0x080fe20000410000 */
[----:B------:R-:W-:Y:S01]  /*9540*/  FMUL.FTZ R71, R71, R77 ;  /* 0x0000004d47477220 */ /* 0x000fe20000410000 */
[----:B------:R-:W-:-:S03]  /*9550*/  IMAD.MOV.U32 R5, RZ, RZ, R75 ;  /* 0x000000ffff057224 */ /* 0x000fc600078e004b */
[----:B------:R-:W2:Y:S01]  /*9560*/  MUFU.EX2 R73, R73 ;  /* 0x0000004900497308 */ /* 0x000ea20000000800 */
[----:B0-----:R-:W-:-:S07]  /*9570*/  FADD.FTZ R4, R128, R7 ;  /* 0x0000000780047221 */ /* 0x001fce0000010000 */
[----:B------:R-:W0:Y:S01]  /*9580*/  MUFU.EX2 R76, R76 ;  /* 0x0000004c004c7308 */ /* 0x000e220000000800 */
[C---:B-1----:R-:W-:Y:S01]  /*9590*/  FADD.FTZ R3, R129.reuse, R3 ;  /* 0x0000000381037221 */ /* 0x042fe20000010000 */
[----:B------:R-:W-:-:S06]  /*95a0*/  F2FP.BF16.F32.PACK_AB R129, R129, R10 ;  /* 0x0000000a8181723e */ /* 0x000fcc00000010ff */
[----:B------:R-:W1:Y:S01]  /*95b0*/  MUFU.EX2 R78, R78 ;  /* 0x0000004e004e7308 */ /* 0x000e620000000800 */
[C---:B--2---:R-:W-:Y:S01]  /*95c0*/  F2FP.BF16.F32.PACK_AB R128, R73.reuse, R128 ;  /* 0x000000804980723e */ /* 0x044fe200000010ff */
[----:B------:R-:W-:-:S06]  /*95d0*/  FADD.FTZ R7, R73, R4 ;  /* 0x0000000449077221 */ /* 0x000fcc0000010000 */
[----:B------:R-:W2:Y:S01]  /*95e0*/  MUFU.EX2 R79, R79 ;  /* 0x0000004f004f7308 */ /* 0x000ea20000000800 */
[----:B0-----:R-:W-:Y:S01]  /*95f0*/  F2FP.BF16.F32.PACK_AB R130, R6, R76 ;  /* 0x0000004c0682723e */ /* 0x001fe200000010ff */
[----:B------:R-:W-:-:S04]  /*9600*/  FADD.FTZ R7, R76, R7 ;  /* 0x000000074c077221 */ /* 0x000fc80000010000 */
[----:B------:R-:W-:Y:S01]  /*9610*/  FADD.FTZ R4, R6, R7 ;  /* 0x0000000706047221 */ /* 0x000fe20000010000 */
[----:B------:R-:W-:Y:S02]  /*9620*/  IMAD.MOV.U32 R7, RZ, RZ, R16 ;  /* 0x000000ffff077224 */ /* 0x000fe400078e0010 */
[----:B-1----:R-:W-:Y:S01]  /*9630*/  FADD.FTZ R3, R78, R3 ;  /* 0x000000034e037221 */ /* 0x002fe20000010000 */
[----:B------:R-:W-:Y:S01]  /*9640*/  IMAD.MOV.U32 R6, RZ, RZ, R72 ;  /* 0x000000ffff067224 */ /* 0x000fe200078e0048 */
[C---:B--2---:R-:W-:Y:S02]  /*9650*/  F2FP.BF16.F32.PACK_AB R131, R79.reuse, R78 ;  /* 0x0000004e4f83723e */ /* 0x044fe400000010ff */
[----:B------:R-:W-:-:S03]  /*9660*/  FADD.FTZ R3, R79, R3 ;  /* 0x000000034f037221 */ /* 0x000fc60000010000 */
[----:B------:R4:W-:Y:S01]  /*9670*/  STSM.16.M88.4 [R2+0x30300], R128 ;  /* 0x0303008002007844 */ /* 0x0009e20000000200 */
[----:B------:R-:W-:Y:S01]  /*9680*/  @!PT LDS RZ, [RZ] ;  /* 0x00000000fffff984 */ /* 0x000fe20000000800 */
[----:B------:R-:W-:Y:S01]  /*9690*/  @!PT LDS RZ, [RZ] ;  /* 0x00000000fffff984 */ /* 0x000fe20000000800 */
[----:B------:R-:W-:Y:S01]  /*96a0*/  @!PT LDS RZ, [RZ] ;  /* 0x00000000fffff984 */ /* 0x000fe20000000800 */
[----:B------:R-:W-:Y:S01]  /*96b0*/  @!PT LDS RZ, [RZ] ;  /* 0x00000000fffff984 */ /* 0x000fe20000000800 */
[----:B------:R0:W-:Y:S06]  /*96c0*/  MEMBAR.ALL.CTA ;  /* 0x0000000000007992 */ /* 0x0001ec0000008000 */
[----:B0-----:R-:W0:Y:S02]  /*96d0*/  FENCE.VIEW.ASYNC.S ;  /* 0x00000000000073c6 */ /* 0x001e240000000000 */
[----:B0-----:R-:W-:Y:S01]  /*96e0*/  NOP ;  /* 0x0000000000007918 */ /* 0x001fe20000000000 */
[----:B------:R-:W-:Y:S05]  /*96f0*/  @P2 BRA `(.L_x_8393) ;  /* 0xffffffbc00fc2947 */ /* 0x000fea000383ffff */
.L_x_8384:
[----:B------:R-:W-:Y:S06]  /*9700*/  BAR.ARV 0x8, 0x1a0 ;  /* 0x0206800000007b1d */ /* 0x000fec0000002000 */
[----:B------:R-:W-:Y:S05]  /*9710*/  @!P0 BRA `(.L_x_8394) ;  /* 0x0000000000048947 */ /* 0x000fea0003800000 */
[----:B------:R-:W-:Y:S01]  /*9720*/  BPT.TRAP 0x1 ;  /* 0x000000040000795c */ /* 0x000fe20000300000 */
.L_x_8394:
[----:B------:R-:W-:Y:S01]  /*9730*/  ULEA UR9, UR39, UR36, 0x3 ;  /* 0x0000002427097291 */ /* 0x000fe2000f8e183f */
[----:B------:R-:W-:-:S08]  /*9740*/  SHF.L.U32 R0, R16, 0x1f, RZ ;  /* 0x0000001f10007819 */ /* 0x000fd000000006ff */
[----:B------:R0:W1:Y:S01]  /*9750*/  SYNCS.PHASECHK.TRANS64.TRYWAIT P2, [UR9+0x31c50], R0 ;  /* 0x031c5000ff0075a7 */ /* 0x0000620008040149 */
[----:B------:R-:W-:Y:S05]  /*9760*/  @!P0 BRA `(.L_x_8395) ;  /* 0x0000000000048947 */ /* 0x000fea0003800000 */
[----:B------:R-:W-:Y:S01]  /*9770*/  BPT.TRAP 0x1 ;  /* 0x000000040000795c */ /* 0x000fe20000300000 */
.L_x_8395:
[----:B-1----:R-:W-:Y:S05]  /*9780*/  @P2 BRA `(.L_x_8396) ;  /* 0x0000000000082947 */ /* 0x002fea0003800000 */
[----:B------:R-:W1:Y:S02]  /*9790*/  SYNCS.PHASECHK.TRANS64.TRYWAIT P0, [UR9+0x31c50], R0 ;  /* 0x031c5000ff0075a7 */ /* 0x000e640008000149 */
[----:B-1----:R-:W-:Y:S05]  /*97a0*/  @!P0 BRA `(.L_x_8397) ;  /* 0x0000006400e88947 */ /* 0x002fea0003800000 */
.L_x_8396:
[----:B------:R-:W-:Y:S01]  /*97b0*/  UIADD3 UR36, UR36, 0x200, URZ ;  /* 0x0000020024247890 */ /* 0x000fe2000fffe03f */
[----:B------:R-:W-:Y:S01]  /*97c0*/  WARPGROUP.ARRIVE ;  /* 0x00000000000079c5 */ /* 0x000fe20000000000 */
[----:B------:R-:W-:Y:S01]  /*97d0*/  ULOP3.LUT UR37, UR37, 0x10000, URZ, 0xfc, !UPT ;  /* 0x0001000025257892 */ /* 0x000fe2000f8efc3f */
[----:B01----:R-:W0:Y:S01]  /*97e0*/  SHFL.BFLY PT, R0, R3, 0x2, 0x1f ;  /* 0x0c401f0003007f89 */ /* 0x003e2200000e0000 */
[----:B------:R-:W-:Y:S01]  /*97f0*/  USHF.R.U32.HI UR36, URZ, 0x4, UR36 ;  /* 0x000000043f247899 */ /* 0x000fe20008011624 */
[----:B------:R-:W-:Y:S01]  /*9800*/  IMAD.MOV.U32 R9, RZ, RZ, RZ ;  /* 0x000000ffff097224 */ /* 0x000fe200078e00ff */
[----:B------:R-:W-:Y:S01]  /*9810*/  UMOV UR5, 0xc0000010 ;  /* 0xc000001000057882 */ /* 0x000fe20000000000 */
[----:B------:R-:W-:Y:S01]  /*9820*/  UMOV UR7, 0x80000020 ;  /* 0x8000002000077882 */ /* 0x000fe20000000000 */
[----:B------:R-:W-:Y:S01]  /*9830*/  ULOP3.LUT UR36, UR36, 0x3fff, URZ, 0xc0, !UPT ;  /* 0x00003fff24247892 */ /* 0x000fe2000f8ec03f */
[----:B------:R-:W1:Y:S01]  /*9840*/  SHFL.BFLY PT, R5, R4, 0x2, 0x1f ;  /* 0x0c401f0004057f89 */ /* 0x000e6200000e0000 */
[----:B------:R-:W-:Y:S01]  /*9850*/  UMOV UR4, UR37 ;  /* 0x0000002500047c82 */ /* 0x000fe20008000000 */
[----:B----4-:R-:W-:Y:S01]  /*9860*/  IMAD.U32 R12, RZ, RZ, UR9 ;  /* 0x00000009ff0c7e24 */ /* 0x010fe2000f8e00ff */
[----:B------:R-:W-:Y:S01]  /*9870*/  ULOP3.LUT UR8, UR36, 0x2400000, URZ, 0xfc, !UPT ;  /* 0x0240000024087892 */ /* 0x000fe2000f8efc3f */
[----:B------:R-:W-:-:S03]  /*9880*/  VIADD R149, R149, 0x1 ;  /* 0x0000000195957836 */ /* 0x000fc60000000000 */
[----:B------:R-:W-:Y:S02]  /*9890*/  UIMAD UR8, UR39, 0x6c0, UR8 ;  /* 0x000006c0270878a4 */ /* 0x000fe4000f8e0208 */
[----:B------:R-:W-:-:S04]  /*98a0*/  UIADD3 UR39, UR39, 0x1, URZ ;  /* 0x0000000127277890 */ /* 0x000fc8000fffe03f */
[----:B------:R-:W-:Y:S01]  /*98b0*/  UISETP.NE.AND UP0, UPT, UR39, 0x2, UPT ;  /* 0x000000022700788c */ /* 0x000fe2000bf05270 */
[----:B------:R-:W-:Y:S02]  /*98c0*/  UMOV UR6, UR8 ;  /* 0x0000000800067c82 */ /* 0x000fe40008000000 */
[----:B------:R-:W-:Y:S01]  /*98d0*/  HGMMA.64x96x16.F32.BF16 R24, gdesc[UR4].tnspB, R24, gsb0 ;  /* 0x41600000041879f0 */ /* 0x000fe20008001818 */
[----:B------:R-:W-:Y:S01]  /*98e0*/  UIADD3 UR4, UR37, 0x180, URZ ;  /* 0x0000018025047890 */ /* 0x000fe2000fffe03f */
[----:B0-----:R-:W-:Y:S01]  /*98f0*/  FADD.FTZ R6, R0, R3 ;  /* 0x0000000300067221 */ /* 0x001fe20000010000 */
[----:B------:R-:W-:Y:S01]  /*9900*/  UIADD3 UR6, UR8, 0x40, URZ ;  /* 0x0000004008067890 */ /* 0x000fe2000fffe03f */
[----:B------:R-:W-:Y:S01]  /*9910*/  MOV R3, 0xff800000 ;  /* 0xff80000000037802 */ /* 0x000fe20000000f00 */
[----:B------:R-:W-:Y:S01]  /*9920*/  UMOV UR5, 0xc0000010 ;  /* 0xc000001000057882 */ /* 0x000fe20000000000 */
[----:B------:R-:W-:Y:S01]  /*9930*/  UMOV UR7, 0x80000020 ;  /* 0x8000002000077882 */ /* 0x000fe20000000000 */
[----:B-1----:R-:W-:Y:S01]  /*9940*/  FADD.FTZ R5, R5, R4 ;  /* 0x0000000405057221 */ /* 0x002fe20000010000 */
[----:B------:R-:W0:Y:S01]  /*9950*/  SHFL.BFLY PT, R7, R6, 0x1, 0x1f ;  /* 0x0c201f0006077f89 */ /* 0x000e2200000e0000 */
[----:B------:R-:W-:Y:S01]  /*9960*/  IMAD.MOV.U32 R4, RZ, RZ, RZ ;  /* 0x000000ffff047224 */ /* 0x000fe200078e00ff */
[----:B------:R-:W-:-:S02]  /*9970*/  USEL UR39, UR39, URZ, UP0 ;  /* 0x0000003f27277287 */ /* 0x000fc40008000000 */
[----:B------:R-:W1:Y:S01]  /*9980*/  SHFL.BFLY PT, R0, R5, 0x1, 0x1f ;  /* 0x0c201f0005007f89 */ /* 0x000e6200000e0000 */
[----:B0-----:R-:W-:Y:S01]  /*9990*/  FADD.FTZ R11, R6, R7 ;  /* 0x00000007060b7221 */ /* 0x001fe20000010000 */
[----:B-1----:R-:W-:-:S04]  /*99a0*/  FADD.FTZ R10, R5, R0 ;  /* 0x00000000050a7221 */ /* 0x002fc80000010000 */
[----:B------:R-:W-:Y:S01]  /*99b0*/  FSETP.NE.FTZ.AND P2, PT, R11, RZ, PT ;  /* 0x000000ff0b00720b */ /* 0x000fe20003f55000 */
[----:B------:R-:W-:Y:S01]  /*99c0*/  IMAD.MOV.U32 R0, RZ, RZ, -0x800000 ;  /* 0xff800000ff007424 */ /* 0x000fe200078e00ff */
[----:B------:R-:W-:-:S11]  /*99d0*/  FSETP.NE.FTZ.AND P0, PT, R10, RZ, PT ;  /* 0x000000ff0a00720b */ /* 0x000fd60003f15000 */
[----:B------:R-:W0:Y:S02]  /*99e0*/  @P2 MUFU.LG2 R8, R11 ;  /* 0x0000000b00082308 */ /* 0x000e240000000c00 */
[C---:B------:R-:W-:Y:S01]  /*99f0*/  @P0 FMUL.FTZ R6, R74.reuse, 0.69314718246459960938 ;  /* 0x3f3172184a060820 */ /* 0x040fe20000410000 */
[----:B------:R-:W-:-:S05]  /*9a00*/  @P2 FMUL.FTZ R74, R74, 0.69314718246459960938 ;  /* 0x3f3172184a4a2820 */ /* 0x000fca0000410000 */
        /* <DEDUP_REMOVED lines=62> */
[----:B------:R-:W-:-:S06]  /*9df0*/  USEL UR4, URZ, 0x1, UP0 ;  /* 0x000000013f047887 */ /* 0x000fcc0008000000 */
[----:B------:R-:W-:Y:S01]  /*9e00*/  LOP3.LUT R16, R16, UR4, RZ, 0x3c, !PT ;  /* 0x0000000410107c12 */ /* 0x000fe2000f8e3cff */
        /* <DEDUP_REMOVED lines=50> */
.L_x_8377:
[----:B------:R-:W0:Y:S08]  /*a130*/  S2UR UR4, SR_CgaCtaId ;  /* 0x00000000000479c3 */ /* 0x000e300000008800 */
[----:B------:R-:W-:Y:S06]  /*a140*/  BAR.SYNC.DEFER_BLOCKING 0x5, 0x1a0 ;  /* 0x0146800000007b1d */ /* 0x000fec0000010000 */
[----:B------:R-:W-:Y:S01]  /*a150*/  UMOV UR36, 0x400 ;  /* 0x0000040000247882 */ /* 0x000fe20000000000 */
[----:B------:R-:W-:Y:S01]  /*a160*/  BSSY B0, `(.L_x_8398) ;  /* 0x0000168000007945 */ /* 0x000fe20003800000 */
[----:B0-----:R-:W-:-:S09]  /*a170*/  ULEA UR36, UR4, UR36, 0x18 ;  /* 0x0000002404247291 */ /* 0x001fd2000f8ec03f */
[----:B------:R-:W0:Y:S01]  /*a180*/  LDS.128 R28, [UR36+0x31cd0] ;  /* 0x031cd024ff1c7984 */ /* 0x000e220008000c00 */
[----:B------:R-:W-:Y:S06]  /*a190*/  BAR.ARV 0x4, 0x1a0 ;  /* 0x0106800000007b1d */ /* 0x000fec0000002000 */
[----:B------:R-:W-:Y:S05]  /*a1a0*/  @P0 BRA `(.L_x_8399) ;  /* 0x0000000c00ac0947 */ /* 0x000fea0003800000 */
[----:B------:R-:W1:Y:S08]  /*a1b0*/  S2UR UR6, SR_SWINHI ;  /* 0x00000000000679c3 */ /* 0x000e700000002f00 */
[----:B------:R-:W-:Y:S01]  /*a1c0*/  BAR.SYNC.DEFER_BLOCKING 0x1, 0x180 ;  /* 0x0046000000007b1d */ /* 0x000fe20000010000 */
[----:B------:R-:W-:Y:S02]  /*a1d0*/  F2FP.BF16.F32.PACK_AB R7, R7, R8 ;  /* 0x000000080707723e */ /* 0x000fe400000010ff */
[----:B------:R-:W-:-:S02]  /*a1e0*/  F2FP.BF16.F32.PACK_AB R6, R6, R81 ;  /* 0x000000510606723e */ /* 0x000fc400000010ff */
[----:B------:R-:W-:Y:S02]  /*a1f0*/  F2FP.BF16.F32.PACK_AB R36, R45, R36 ;  /* 0x000000242d24723e */ /* 0x000fe400000010ff */
[----:B------:R-:W-:Y:S01]  /*a200*/  F2FP.BF16.F32.PACK_AB R39, R39, R34 ;  /* 0x000000222727723e */ /* 0x000fe200000010ff */
[----:B------:R-:W-:Y:S01]  /*a210*/  UMOV UR4, UR36 ;  /* 0x0000002400047c82 */ /* 0x000fe20008000000 */
[----:B-1----:R-:W-:Y:S01]  /*a220*/  UMOV UR5, UR6 ;  /* 0x0000000600057c82 */ /* 0x002fe20008000000 */
[----:B------:R-:W-:Y:S02]  /*a230*/  IMAD.U32 R24, RZ, RZ, UR4 ;  /* 0x00000004ff187e24 */ /* 0x000fe4000f8e00ff */
[----:B------:R-:W-:Y:S01]  /*a240*/  IMAD.U32 R25, RZ, RZ, UR5 ;  /* 0x00000005ff197e24 */ /* 0x000fe2000f8e00ff */
[----:B------:R-:W-:Y:S01]  /*a250*/  ULDC.64 UR4, c[0x0][0xbe0] ;  /* 0x0002f80000047ab9 */ /* 0x000fe20000000a00 */
[----:B------:R-:W-:-:S03]  /*a260*/  IMAD.WIDE R4, R154, 0x2, R24 ;  /* 0x000000029a047825 */ /* 0x000fc600078e0218 */
[C---:B------:R-:W-:Y:S02]  /*a270*/  LOP3.LUT R21, R4.reuse, 0x180, RZ, 0xc0, !PT ;  /* 0x0000018004157812 */ /* 0x040fe400078ec0ff */
[C---:B------:R-:W-:Y:S02]  /*a280*/  IADD3 R27, P4, R4.reuse, 0x20, RZ ;  /* 0x00000020041b7810 */ /* 0x040fe40007f9e0ff */
[----:B------:R-:W-:Y:S02]  /*a290*/  SHF.R.U64 R21, R21, 0x3, RZ ;  /* 0x0000000315157819 */ /* 0x000fe400000012ff */
[C---:B------:R-:W-:Y:S02]  /*a2a0*/  IADD3 R55, P3, R4.reuse, 0x3000, RZ ;  /* 0x0000300004377810 */ /* 0x040fe40007f7e0ff */
[C---:B------:R-:W-:Y:S02]  /*a2b0*/  IADD3 R59, P2, R4.reuse, 0x3020, RZ ;  /* 0x00003020043b7810 */ /* 0x040fe40007f5e0ff */
[C---:B------:R-:W-:Y:S01]  /*a2c0*/  IADD3 R63, P1, R4.reuse, 0x6000, RZ ;  /* 0x00006000043f7810 */ /* 0x040fe20007f3e0ff */
[--C-:B------:R-:W-:Y:S01]  /*a2d0*/  IMAD.X R13, RZ, RZ, R5.reuse, P3 ;  /* 0x000000ffff0d7224 */ /* 0x100fe200018e0605 */
[----:B------:R-:W-:Y:S01]  /*a2e0*/  IADD3 R67, P0, R4, 0x6020, RZ ;  /* 0x0000602004437810 */ /* 0x000fe20007f1e0ff */
[--C-:B------:R-:W-:Y:S01]  /*a2f0*/  IMAD.X R9, RZ, RZ, R5.reuse, P2 ;  /* 0x000000ffff097224 */ /* 0x100fe200010e0605 */
[----:B------:R-:W-:Y:S01]  /*a300*/  LOP3.LUT R4, R21, R4, RZ, 0x3c, !PT ;  /* 0x0000000415047212 */ /* 0x000fe200078e3cff */
[--C-:B------:R-:W-:Y:S01]  /*a310*/  IMAD.X R21, RZ, RZ, R5.reuse, P1 ;  /* 0x000000ffff157224 */ /* 0x100fe200008e0605 */
[-C--:B------:R-:W-:Y:S01]  /*a320*/  IADD3.X R11, RZ, R5.reuse, RZ, P4, !PT ;  /* 0x00000005ff0b7210 */ /* 0x080fe200027fe4ff */
[----:B------:R-:W-:Y:S01]  /*a330*/  IMAD.X R23, RZ, RZ, R5, P0 ;  /* 0x000000ffff177224 */ /* 0x000fe200000e0605 */
[----:B------:R-:W-:-:S02]  /*a340*/  MOV R54, R4 ;  /* 0x0000000400367202 */ /* 0x000fc40000000f00 */
[----:B------:R-:W-:Y:S02]  /*a350*/  F2FP.BF16.F32.PACK_AB R5, R20, R83 ;  /* 0x000000531405723e */ /* 0x000fe400000010ff */
[----:B------:R-:W-:Y:S02]  /*a360*/  LOP3.LUT R20, R59, 0x180, RZ, 0xc0, !PT ;  /* 0x000001803b147812 */ /* 0x000fe400078ec0ff */
[----:B------:R-:W-:Y:S02]  /*a370*/  LOP3.LUT R22, R63, 0x180, RZ, 0xc0, !PT ;  /* 0x000001803f167812 */ /* 0x000fe400078ec0ff */
[----:B------:R-:W-:Y:S02]  /*a380*/  LOP3.LUT R26, R67, 0x180, RZ, 0xc0, !PT ;  /* 0x00000180431a7812 */ /* 0x000fe400078ec0ff */
[----:B------:R-:W-:Y:S02]  /*a390*/  LOP3.LUT R10, R27, 0x180, RZ, 0xc0, !PT ;  /* 0x000001801b0a7812 */ /* 0x000fe400078ec0ff */
[----:B------:R-:W-:-:S02]  /*a3a0*/  SHF.R.U64 R20, R20, 0x3, RZ ;  /* 0x0000000314147819 */ /* 0x000fc400000012ff */
[----:B------:R-:W-:Y:S02]  /*a3b0*/  SHF.R.U64 R22, R22, 0x3, RZ ;  /* 0x0000000316167819 */ /* 0x000fe400000012ff */
[----:B------:R-:W-:Y:S02]  /*a3c0*/  SHF.R.U64 R26, R26, 0x3, RZ ;  /* 0x000000031a1a7819 */ /* 0x000fe400000012ff */
[----:B------:R-:W-:Y:S02]  /*a3d0*/  SHF.R.U64 R10, R10, 0x3, RZ ;  /* 0x000000030a0a7819 */ /* 0x000fe400000012ff */
[----:B------:R-:W-:Y:S02]  /*a3e0*/  LOP3.LUT R8, R20, R59, RZ, 0x3c, !PT ;  /* 0x0000003b14087212 */ /* 0x000fe400078e3cff */
[----:B------:R-:W-:Y:S02]  /*a3f0*/  LOP3.LUT R20, R22, R63, RZ, 0x3c, !PT ;  /* 0x0000003f16147212 */ /* 0x000fe400078e3cff */
[----:B------:R-:W-:-:S02]  /*a400*/  LOP3.LUT R10, R10, R27, RZ, 0x3c, !PT ;  /* 0x0000001b0a0a7212 */ /* 0x000fc400078e3cff */
[----:B------:R-:W-:Y:S02]  /*a410*/  LOP3.LUT R22, R26, R67, RZ, 0x3c, !PT ;  /* 0x000000431a167212 */ /* 0x000fe400078e3cff */
[----:B------:R-:W1:Y:S01]  /*a420*/  LDC.64 R26, c[0x0][0xbd8] ;  /* 0x0002f600ff1a7b82 */ /* 0x000e620000000a00 */
[----:B------:R-:W-:Y:S02]  /*a430*/  LOP3.LUT R12, R55, 0x180, RZ, 0xc0, !PT ;  /* 0x00000180370c7812 */ /* 0x000fe400078ec0ff */
[----:B------:R-:W-:Y:S02]  /*a440*/  F2FP.BF16.F32.PACK_AB R4, R80, R85 ;  /* 0x000000555004723e */ /* 0x000fe400000010ff */
[----:B------:R-:W-:Y:S02]  /*a450*/  MOV R59, R10 ;  /* 0x0000000a003b7202 */ /* 0x000fe40000000f00 */
[----:B------:R-:W-:Y:S01]  /*a460*/  MOV R58, R8 ;  /* 0x00000008003a7202 */ /* 0x000fe20000000f00 */
[----:B------:R2:W-:Y:S01]  /*a470*/  STSM.16.M88.4 [R54], R4 ;  /* 0x0000000436007844 */ /* 0x0005e20000000200 */
[----:B------:R-:W-:-:S02]  /*a480*/  F2FP.BF16.F32.PACK_AB R8, R75, R14 ;  /* 0x0000000e4b08723e */ /* 0x000fc400000010ff */
[----:B------:R-:W-:Y:S02]  /*a490*/  F2FP.BF16.F32.PACK_AB R9, R69, R78 ;  /* 0x0000004e4509723e */ /* 0x000fe400000010ff */
[----:B------:R-:W-:Y:S02]  /*a4a0*/  F2FP.BF16.F32.PACK_AB R10, R77, R74 ;  /* 0x0000004a4d0a723e */ /* 0x000fe400000010ff */
[----:B------:R-:W-:Y:S02]  /*a4b0*/  F2FP.BF16.F32.PACK_AB R11, R65, R68 ;  /* 0x00000044410b723e */ /* 0x000fe400000010ff */
[----:B------:R-:W-:Y:S02]  /*a4c0*/  SHF.R.U64 R12, R12, 0x3, RZ ;  /* 0x000000030c0c7819 */ /* 0x000fe400000012ff */
[----:B------:R-:W-:Y:S01]  /*a4d0*/  F2FP.BF16.F32.PACK_AB R14, R76, R15 ;  /* 0x0000000f4c0e723e */ /* 0x000fe200000010ff */
[----:B------:R3:W-:Y:S01]  /*a4e0*/  STSM.16.M88.4 [R59], R8 ;  /* 0x000000083b007844 */ /* 0x0007e20000000200 */
[----:B------:R-:W-:-:S02]  /*a4f0*/  LOP3.LUT R12, R12, R55, RZ, 0x3c, !PT ;  /* 0x000000370c0c7212 */ /* 0x000fc400078e3cff */
[----:B------:R-:W-:Y:S02]  /*a500*/  F2FP.BF16.F32.PACK_AB R15, R57, R60 ;  /* 0x0000003c390f723e */ /* 0x000fe400000010ff */
[----:B0-----:R-:W-:Y:S02]  /*a510*/  MOV R28, R12 ;  /* 0x0000000c001c7202 */ /* 0x001fe40000000f00 */
[----:B------:R-:W-:Y:S02]  /*a520*/  F2FP.BF16.F32.PACK_AB R12, R79, R72 ;  /* 0x000000484f0c723e */ /* 0x000fe400000010ff */
[----:B------:R-:W-:Y:S02]  /*a530*/  F2FP.BF16.F32.PACK_AB R13, R61, R64 ;  /* 0x000000403d0d723e */ /* 0x000fe400000010ff */
[----:B--2---:R-:W-:Y:S02]  /*a540*/  MOV R54, R22 ;  /* 0x0000001600367202 */ /* 0x004fe40000000f00 */
[----:B-1----:R-:W-:Y:S01]  /*a550*/  ISETP.NE.U32.AND P0, PT, R26, RZ, PT ;  /* 0x000000ff1a00720c */ /* 0x002fe20003f05070 */
[----:B------:R0:W-:Y:S01]  /*a560*/  STSM.16.M88.4 [R28], R12 ;  /* 0x0000000c1c007844 */ /* 0x0001e20000000200 */
[----:B------:R-:W-:Y:S01]  /*a570*/  MOV R55, R20 ;  /* 0x0000001400377202 */ /* 0x000fe20000000f00 */
[----:B---3--:R-:W-:Y:S01]  /*a580*/  IMAD.SHL.U32 R9, R145, 0x4, RZ ;  /* 0x0000000491097824 */ /* 0x008fe200078e00ff */
[----:B------:R-:W-:-:S02]  /*a590*/  F2FP.BF16.F32.PACK_AB R4, R73, R44 ;  /* 0x0000002c4904723e */ /* 0x000fc400000010ff */
[----:B------:R-:W-:Y:S02]  /*a5a0*/  F2FP.BF16.F32.PACK_AB R5, R53, R56 ;  /* 0x000000383505723e */ /* 0x000fe400000010ff */
[----:B------:R-:W-:Y:S02]  /*a5b0*/  F2FP.BF16.F32.PACK_AB R6, R52, R41 ;  /* 0x000000293406723e */ /* 0x000fe400000010ff */
[----:B------:R-:W-:Y:S02]  /*a5c0*/  F2FP.BF16.F32.PACK_AB R7, R50, R51 ;  /* 0x000000333207723e */ /* 0x000fe400000010ff */
[----:B------:R-:W-:Y:S02]  /*a5d0*/  F2FP.BF16.F32.PACK_AB R22, R48, R37 ;  /* 0x000000253016723e */ /* 0x000fe400000010ff */
[----:B------:R-:W-:Y:S01]  /*a5e0*/  SHF.L.U64.HI R10, R145, 0x2, R148 ;  /* 0x00000002910a7819 */ /* 0x000fe20000010294 */
[----:B------:R1:W-:Y:S01]  /*a5f0*/  STSM.16.M88.4 [R58], R4 ;  /* 0x000000043a007844 */ /* 0x0003e20000000200 */
[----:B------:R-:W-:-:S02]  /*a600*/  IADD3 R26, P1, R9, R26, RZ ;  /* 0x0000001a091a7210 */ /* 0x000fc40007f3e0ff */
[----:B------:R-:W-:Y:S02]  /*a610*/  F2FP.BF16.F32.PACK_AB R20, R49, R40 ;  /* 0x000000283114723e */ /* 0x000fe400000010ff */
[----:B------:R-:W-:Y:S02]  /*a620*/  F2FP.BF16.F32.PACK_AB R21, R46, R47 ;  /* 0x0000002f2e15723e */ /* 0x000fe400000010ff */
[----:B------:R-:W-:Y:S02]  /*a630*/  F2FP.BF16.F32.PACK_AB R23, R42, R43 ;  /* 0x0000002b2a17723e */ /* 0x000fe400000010ff */
[----:B------:R-:W-:Y:S02]  /*a640*/  F2FP.BF16.F32.PACK_AB R37, R35, R38 ;  /* 0x000000262325723e */ /* 0x000fe400000010ff */
[----:B------:R-:W-:Y:S01]  /*a650*/  F2FP.BF16.F32.PACK_AB R38, R33, R32 ;  /* 0x000000202126723e */ /* 0x000fe200000010ff */
[----:B------:R2:W-:Y:S01]  /*a660*/  STSM.16.M88.4 [R55], R20 ;  /* 0x0000001437007844 */ /* 0x0005e20000000200 */
[----:B------:R-:W-:Y:S01]  /*a670*/  ISETP.NE.AND.EX P0, PT, R27, RZ, PT, P0 ;  /* 0x000000ff1b00720c */ /* 0x000fe20003f05300 */
[----:B------:R-:W-:Y:S01]  /*a680*/  IMAD.X R27, R10, 0x1, R27, P1 ;  /* 0x000000010a1b7824 */ /* 0x000fe200008e061b */
[----:B------:R-:W-:Y:S01]  /*a690*/  ISETP.NE.U32.AND P1, PT, RZ, UR4, PT ;  /* 0x00000004ff007c0c */ /* 0x000fe2000bf25070 */
[----:B------:R2:W-:Y:S01]  /*a6a0*/  STSM.16.M88.4 [R54], R36 ;  /* 0x0000002436007844 */ /* 0x0005e20000000200 */
[----:B0-----:R-:W0:Y:S01]  /*a6b0*/  LDC R28, c[0x0][0xa88] ;  /* 0x0002a200ff1c7b82 */ /* 0x001e220000000800 */
[----:B------:R-:W-:-:S07]  /*a6c0*/  MOV R43, RZ ;  /* 0x000000ff002b7202 */ /* 0x000fce0000000f00 */
[----:B------:R-:W-:Y:S01]  /*a6d0*/  BAR.SYNC.DEFER_BLOCKING 0x1, 0x180 ;  /* 0x0046000000007b1d */ /* 0x000fe20000010000 */
[----:B------:R-:W-:-:S13]  /*a6e0*/  ISETP.NE.AND.EX P1, PT, RZ, UR5, PT, P1 ;  /* 0x00000005ff007c0c */ /* 0x000fda000bf25310 */
[----:B------:R-:W-:-:S04]  /*a6f0*/  @P1 IADD3 R8, P2, R9, UR4, RZ ;  /* 0x0000000409081c10 */ /* 0x000fc8000ff5e0ff */
[----:B------:R-:W-:Y:S01]  /*a700*/  @P1 IADD3.X R9, R10, UR5, RZ, P2, !PT ;  /* 0x000000050a091c10 */ /* 0x000fe200097fe4ff */
[----:B------:R2:W5:Y:S01]  /*a710*/  @P0 LDG.E R43, desc[UR60][R26.64] ;  /* 0x0000003c1a2b0981 */ /* 0x000562000c1e1900 */
[----:B-1----:R-:W-:Y:S01]  /*a720*/  IMAD R5, R18, 0x20, R17 ;  /* 0x0000002012057824 */ /* 0x002fe200078e0211 */
[----:B------:R-:W-:Y:S02]  /*a730*/  SHF.R.S32.HI R44, RZ, 0x1f, R146 ;  /* 0x0000001fff2c7819 */ /* 0x000fe40000011492 */
[----:B0-----:R2:W5:Y:S01]  /*a740*/  @P1 LDG.E R28, desc[UR60][R8.64] ;  /* 0x0000003c081c1981 */ /* 0x001562000c1e1900 */
[----:B------:R-:W-:Y:S01]  /*a750*/  IMAD.WIDE R24, R5, 0x2, R24 ;  /* 0x0000000205187825 */ /* 0x000fe200078e0218 */
[----:B------:R-:W-:Y:S06]  /*a760*/  @P1 BRA `(.L_x_8400) ;  /* 0x0000000000101947 */ /* 0x000fec0003800000 */
[----:B------:R-:W-:Y:S05]  /*a770*/  @!P0 BRA `(.L_x_8400) ;  /* 0x00000000000c8947 */ /* 0x000fea0003800000 */
[----:B------:R-:W3:Y:S04]  /*a780*/  LDG.E R5, desc[UR60][R26.64] ;  /* 0x0000003c1a057981 */ /* 0x000ee8000c1e1900 */
[----:B-----5:R-:W3:Y:S02]  /*a790*/  LDG.E R28, desc[UR60][R26.64+0x4] ;  /* 0x0000043c1a1c7981 */ /* 0x020ee4000c1e1900 */
[----:B---3--:R-:W-:-:S07]  /*a7a0*/  IMAD.IADD R28, R28, 0x1, -R5 ;  /* 0x000000011c1c7824 */ /* 0x008fce00078e0a05 */
.L_x_8400:
[----:B------:R-:W-:Y:S01]  /*a7b0*/  ULDC.64 UR4, c[0x0][0xb70] ;  /* 0x0002dc0000047ab9 */ /* 0x000fe20000000a00 */
[--C-:B--2--5:R-:W-:Y:S01]  /*a7c0*/  SHF.R.S32.HI R37, RZ, 0x1f, R43.reuse ;  /* 0x0000001fff257819 */ /* 0x124fe2000001142b */
[----:B------:R-:W-:Y:S01]  /*a7d0*/  IMAD R5, R44, UR4, RZ ;  /* 0x000000042c057c24 */ /* 0x000fe2000f8e02ff */
[----:B------:R-:W-:Y:S01]  /*a7e0*/  IADD3 R7, P1, R24, 0x1800, RZ ;  /* 0x0000180018077810 */ /* 0x000fe20007f3e0ff */
[----:B------:R-:W-:Y:S01]  /*a7f0*/  IMAD.MOV.U32 R36, RZ, RZ, R43 ;  /* 0x000000ffff247224 */ /* 0x000fe200078e002b */
[----:B------:R-:W-:Y:S01]  /*a800*/  SEL R148, R148, RZ, !P0 ;  /* 0x000000ff94947207 */ /* 0x000fe20004000000 */
[C---:B------:R-:W-:Y:S01]  /*a810*/  IMAD R9, R146.reuse, UR5, R5 ;  /* 0x0000000592097c24 */ /* 0x040fe2000f8e0205 */
[----:B------:R-:W-:Y:S01]  /*a820*/  LOP3.LUT R6, R7, 0x180, RZ, 0xc0, !PT ;  /* 0x0000018007067812 */ /* 0x000fe200078ec0ff */
[----:B------:R-:W-:Y:S01]  /*a830*/  IMAD.WIDE.U32 R4, R146, UR4, R36 ;  /* 0x0000000492047c25 */ /* 0x000fe2000f8e0024 */
[----:B------:R-:W-:Y:S01]  /*a840*/  SEL R145, R145, RZ, !P0 ;  /* 0x000000ff91917207 */ /* 0x000fe20004000000 */
[----:B------:R-:W-:Y:S01]  /*a850*/  ULDC.64 UR4, c[0x0][0xb78] ;  /* 0x0002de0000047ab9 */ /* 0x000fe20000000a00 */
[----:B------:R-:W-:Y:S01]  /*a860*/  SHF.R.U64 R6, R6, 0x3, RZ ;  /* 0x0000000306067819 */ /* 0x000fe200000012ff */
[----:B------:R-:W-:Y:S01]  /*a870*/  IMAD.IADD R5, R5, 0x1, R9 ;  /* 0x0000000105057824 */ /* 0x000fe200078e0209 */
[----:B------:R-:W-:Y:S01]  /*a880*/  LOP3.LUT P0, RZ, R150, 0x3, RZ, 0xc0, !PT ;  /* 0x0000000396ff7812 */ /* 0x000fe2000780c0ff */
[----:B------:R-:W-:Y:S01]  /*a890*/  IMAD R9, R147, 0xc0, R153 ;  /* 0x000000c093097824 */ /* 0x000fe200078e0299 */
[----:B------:R-:W-:Y:S01]  /*a8a0*/  LOP3.LUT R6, R6, R7, RZ, 0x3c, !PT ;  /* 0x0000000706067212 */ /* 0x000fe200078e3cff */
[----:B------:R-:W-:Y:S01]  /*a8b0*/  IMAD R7, R148, UR4, RZ ;  /* 0x0000000494077c24 */ /* 0x000fe2000f8e02ff */
[C---:B------:R-:W-:Y:S01]  /*a8c0*/  IADD3 R21, P4, R24.reuse, 0x3000, RZ ;  /* 0x0000300018157810 */ /* 0x040fe20007f9e0ff */
[C---:B------:R-:W-:Y:S01]  /*a8d0*/  IMAD.WIDE.U32 R4, R145.reuse, UR4, R4 ;  /* 0x0000000491047c25 */ /* 0x040fe2000f8e0004 */
[C---:B------:R-:W-:Y:S01]  /*a8e0*/  IADD3 R13, P3, R24.reuse, 0x4800, RZ ;  /* 0x00004800180d7810 */ /* 0x040fe20007f7e0ff */
[----:B------:R-:W-:Y:S01]  /*a8f0*/  ULDC.64 UR6, c[0x0][0xae0] ;  /* 0x0002b80000067ab9 */ /* 0x000fe20000000a00 */
[----:B------:R-:W-:Y:S01]  /*a900*/  IADD3 R33, P2, R24, 0x6000, RZ ;  /* 0x0000600018217810 */ /* 0x000fe20007f5e0ff */
[----:B------:R-:W-:Y:S01]  /*a910*/  IMAD R8, R145, UR5, R7 ;  /* 0x0000000591087c24 */ /* 0x000fe2000f8e0207 */
[----:B------:R-:W-:Y:S01]  /*a920*/  SHF.R.S32.HI R7, RZ, 0x1f, R9 ;  /* 0x0000001fff077819 */ /* 0x000fe20000011409 */
[----:B------:R-:W-:Y:S01]  /*a930*/  ULDC.64 UR4, c[0x0][0xb40] ;  /* 0x0002d00000047ab9 */ /* 0x000fe20000000a00 */
[----:B------:R-:W-:-:S02]  /*a940*/  IADD3 R4, P5, R9, R4, RZ ;  /* 0x0000000409047210 */ /* 0x000fc40007fbe0ff */
[----:B------:R-:W-:Y:S02]  /*a950*/  LOP3.LUT R20, R21, 0x180, RZ, 0xc0, !PT ;  /* 0x0000018015147812 */ /* 0x000fe400078ec0ff */
[----:B------:R-:W-:Y:S01]  /*a960*/  IADD3.X R7, R7, R5, R8, P5, !PT ;  /* 0x0000000507077210 */ /* 0x000fe20002ffe408 */
[C---:B------:R-:W-:Y:S01]  /*a970*/  VIADD R5, R9.reuse, 0x8 ;  /* 0x0000000809057836 */ /* 0x040fe20000000000 */
[C---:B------:R-:W-:Y:S02]  /*a980*/  LEA R40, P6, R4.reuse, UR4, 0x2 ;  /* 0x0000000404287c11 */ /* 0x040fe4000f8c10ff */
[----:B------:R-:W-:Y:S02]  /*a990*/  ISETP.GE.OR P5, PT, R9, R28, P0 ;  /* 0x0000001c0900720c */ /* 0x000fe400007a6670 */
[----:B------:R-:W-:Y:S01]  /*a9a0*/  LEA.HI.X R41, R4, UR5, R7, 0x2, P6 ;  /* 0x0000000504297c11 */ /* 0x000fe2000b0f1407 */
[----:B------:R-:W-:Y:S01]  /*a9b0*/  IMAD.X R7, RZ, RZ, R25, P1 ;  /* 0x000000ffff077224 */ /* 0x000fe200008e0619 */
[----:B------:R-:W-:Y:S01]  /*a9c0*/  IADD3 R11, P6, R24, 0x7800, RZ ;  /* 0x00007800180b7810 */ /* 0x000fe20007fde0ff */
[----:B------:R-:W-:Y:S01]  /*a9d0*/  ULDC.64 UR4, c[0x0][0xaa0] ;  /* 0x0002a80000047ab9 */ /* 0x000fe20000000a00 */
[----:B------:R-:W-:-:S02]  /*a9e0*/  LOP3.LUT R12, R13, 0x180, RZ, 0xc0, !PT ;  /* 0x000001800d0c7812 */ /* 0x000fc400078ec0ff */
[----:B------:R-:W-:Y:S01]  /*a9f0*/  LOP3.LUT R32, R33, 0x180, RZ, 0xc0, !PT ;  /* 0x0000018021207812 */ /* 0x000fe200078ec0ff */
[----:B------:R-:W-:Y:S01]  /*aa00*/  IMAD.X R27, RZ, RZ, R25, P6 ;  /* 0x000000ffff1b7224 */ /* 0x000fe200030e0619 */
[----:B------:R-:W-:Y:S02]  /*aa10*/  LOP3.LUT R9, R24, 0x180, RZ, 0xc0, !PT ;  /* 0x0000018018097812 */ /* 0x000fe400078ec0ff */
[----:B------:R-:W-:Y:S01]  /*aa20*/  ISETP.GE.OR P0, PT, R5, R28, P0 ;  /* 0x0000001c0500720c */ /* 0x000fe20000706670 */
[----:B------:R0:W-:Y:S01]  /*aa30*/  @!P5 STG.E desc[UR60][R40.64], R3 ;  /* 0x000000032800d986 */ /* 0x0001e2000c10193c */
[----:B------:R-:W-:Y:S02]  /*aa40*/  LOP3.LUT R4, R11, 0x180, RZ, 0xc0, !PT ;  /* 0x000001800b047812 */ /* 0x000fe400078ec0ff */
[----:B------:R-:W-:Y:S02]  /*aa50*/  SHF.R.U64 R20, R20, 0x3, RZ ;  /* 0x0000000314147819 */ /* 0x000fe400000012ff */
[----:B------:R-:W-:-:S02]  /*aa60*/  SHF.R.U64 R12, R12, 0x3, RZ ;  /* 0x000000030c0c7819 */ /* 0x000fc400000012ff */
[----:B------:R-:W-:Y:S02]  /*aa70*/  SHF.R.U64 R32, R32, 0x3, RZ ;  /* 0x0000000320207819 */ /* 0x000fe400000012ff */
[----:B------:R-:W-:Y:S02]  /*aa80*/  SHF.R.U64 R9, R9, 0x3, RZ ;  /* 0x0000000309097819 */ /* 0x000fe400000012ff */
[----:B------:R-:W-:Y:S01]  /*aa90*/  SHF.R.U64 R4, R4, 0x3, RZ ;  /* 0x0000000304047819 */ /* 0x000fe200000012ff */
[----:B------:R1:W-:Y:S01]  /*aaa0*/  @!P0 STG.E desc[UR60][R40.64+0x20], R0 ;  /* 0x0000200028008986 */ /* 0x0003e2000c10193c */
[----:B------:R-:W-:Y:S02]  /*aab0*/  LOP3.LUT R20, R20, R21, RZ, 0x3c, !PT ;  /* 0x0000001514147212 */ /* 0x000fe400078e3cff */
[----:B------:R-:W-:Y:S01]  /*aac0*/  LOP3.LUT R12, R12, R13, RZ, 0x3c, !PT ;  /* 0x0000000d0c0c7212 */ /* 0x000fe200078e3cff */
[--C-:B------:R-:W-:Y:S01]  /*aad0*/  IMAD.X R13, RZ, RZ, R25.reuse, P3 ;  /* 0x000000ffff0d7224 */ /* 0x100fe200018e0619 */
[----:B------:R-:W-:Y:S01]  /*aae0*/  LOP3.LUT R32, R32, R33, RZ, 0x3c, !PT ;  /* 0x0000002120207212 */ /* 0x000fe200078e3cff */
[--C-:B------:R-:W-:Y:S01]  /*aaf0*/  IMAD.X R33, RZ, RZ, R25.reuse, P2 ;  /* 0x000000ffff217224 */ /* 0x100fe200010e0619 */
[----:B------:R-:W-:Y:S01]  /*ab00*/  LOP3.LUT R8, R9, R24, RZ, 0x3c, !PT ;  /* 0x0000001809087212 */ /* 0x000fe200078e3cff */
[----:B------:R-:W-:Y:S01]  /*ab10*/  IMAD.MOV.U32 R9, RZ, RZ, R25 ;  /* 0x000000ffff097224 */ /* 0x000fe200078e0019 */
[----:B------:R-:W-:Y:S01]  /*ab20*/  IADD3.X R21, RZ, R25, RZ, P4, !PT ;  /* 0x00000019ff157210 */ /* 0x000fe200027fe4ff */
[----:B------:R-:W5:Y:S01]  /*ab30*/  LD.E.128 R12, desc[UR60][R12.64] ;  /* 0x0000003c0c0c7980 */ /* 0x000f62000c101d00 */
[----:B------:R-:W-:-:S03]  /*ab40*/  LOP3.LUT R26, R4, R11, RZ, 0x3c, !PT ;  /* 0x0000000b041a7212 */ /* 0x000fc600078e3cff */
[----:B------:R-:W5:Y:S01]  /*ab50*/  LD.E.128 R8, desc[UR60][R8.64] ;  /* 0x0000003c08087980 */ /* 0x000f62000c101d00 */
[----:B------:R-:W-:-:S03]  /*ab60*/  SHF.R.S32.HI R39, RZ, 0x1f, R17 ;  /* 0x0000001fff277819 */ /* 0x000fc60000011411 */
[----:B------:R-:W5:Y:S01]  /*ab70*/  LD.E.128 R4, desc[UR60][R6.64] ;  /* 0x0000003c06047980 */ /* 0x000f62000c101d00 */
[----:B------:R-:W-:-:S03]  /*ab80*/  IMAD.MOV.U32 R38, RZ, RZ, R17 ;  /* 0x000000ffff267224 */ /* 0x000fc600078e0011 */
[----:B------:R-:W5:Y:S04]  /*ab90*/  LD.E.128 R20, desc[UR60][R20.64] ;  /* 0x0000003c14147980 */ /* 0x000f68000c101d00 */
[----:B------:R-:W5:Y:S04]  /*aba0*/  LD.E.128 R32, desc[UR60][R32.64] ;  /* 0x0000003c20207980 */ /* 0x000f68000c101d00 */
        /* <DEDUP_REMOVED lines=9> */
[----:B------:R-:W-:Y:S02]  /*ac40*/  IMAD R43, R43, UR5, R42 ;  /* 0x000000052b2b7c24 */ /* 0x000fe4000f8e022a */
[----:B------:R-:W-:Y:S01]  /*ac50*/  IMAD R19, R147, -0xc0, R28 ;  /* 0xffffff4093137824 */ /* 0x000fe200078e021c */
[----:B------:R-:W-:Y:S01]  /*ac60*/  UIADD3 UR4, UR36, 0x31c20, URZ ;  /* 0x00031c2024047890 */ /* 0x000fe2000fffe03f */
[----:B------:R-:W-:Y:S02]  /*ac70*/  IMAD.IADD R37, R37, 0x1, R43 ;  /* 0x0000000125257824 */ /* 0x000fe400078e022b */
[----:B0-----:R-:W-:Y:S01]  /*ac80*/  IMAD R3, R44, UR6, RZ ;  /* 0x000000062c037c24 */ /* 0x001fe2000f8e02ff */
[----:B------:R-:W-:Y:S01]  /*ac90*/  ISETP.GE.AND P0, PT, R18, R19, PT ;  /* 0x000000131200720c */ /* 0x000fe20003f06270 */
[----:B------:R-:W-:Y:S01]  /*aca0*/  IMAD.WIDE.U32 R36, R146, UR6, R36 ;  /* 0x0000000692247c25 */ /* 0x000fe2000f8e0024 */
[----:B-1----:R-:W-:Y:S01]  /*acb0*/  IADD3 R0, R18, 0x60, RZ ;  /* 0x0000006012007810 */ /* 0x002fe20007ffe0ff */
[----:B------:R-:W-:-:S02]  /*acc0*/  UPRMT UR4, URZ, 0x654, UR4 ;  /* 0x000006543f047896 */ /* 0x000fc40008000004 */
[----:B------:R-:W-:Y:S01]  /*acd0*/  IMAD R3, R146, UR7, R3 ;  /* 0x0000000792037c24 */ /* 0x000fe2000f8e0203 */
[----:B------:R-:W-:Y:S01]  /*ace0*/  ULDC.64 UR6, c[0x0][0xae8] ;  /* 0x0002ba0000067ab9 */ /* 0x000fe20000000a00 */
[----:B------:R-:W-:Y:S01]  /*acf0*/  ISETP.GE.AND P3, PT, R0, R19, PT ;  /* 0x000000130000720c */ /* 0x000fe20003f66270 */
[----:B------:R-:W-:Y:S02]  /*ad00*/  IMAD R0, R148, UR6, RZ ;  /* 0x0000000694007c24 */ /* 0x000fe4000f8e02ff */
[----:B------:R-:W-:Y:S01]  /*ad10*/  IMAD.IADD R37, R37, 0x1, R3 ;  /* 0x0000000125257824 */ /* 0x000fe200078e0203 */
[----:B------:R-:W-:Y:S01]  /*ad20*/  SHF.R.S32.HI R19, RZ, 0x1f, R18 ;  /* 0x0000001fff137819 */ /* 0x000fe20000011412 */
[C---:B------:R-:W-:Y:S01]  /*ad30*/  IMAD R3, R145.reuse, UR7, R0 ;  /* 0x0000000791037c24 */ /* 0x040fe2000f8e0200 */
[----:B--2---:R-:W-:Y:S01]  /*ad40*/  SYNCS.ARRIVE.TRANS64.RED.A1T0 RZ, [UR4], RZ ;  /* 0x000000ffffff79a7 */ /* 0x004fe20008100404 */
[----:B------:R-:W-:Y:S01]  /*ad50*/  IMAD.WIDE.U32 R40, R145, UR6, R36 ;  /* 0x0000000691287c25 */ /* 0x000fe2000f8e0024 */
[----:B------:R-:W-:Y:S03]  /*ad60*/  BSSY B1, `(.L_x_8401) ;  /* 0x0000017000017945 */ /* 0x000fe60003800000 */
        /* <DEDUP_REMOVED lines=15> */
[----:B------:R-:W-:Y:S02]  /*ae60*/  ULDC.64 UR6, c[0x0][0xa80] ;  /* 0x0002a00000067ab9 */ /* 0x000fe40000000a00 */
[----:B------:R-:W-:Y:S02]  /*ae70*/  LEA R42, P4, R36, UR6, 0x1 ;  /* 0x00000006242a7c11 */ /* 0x000fe4000f8808ff */
[----:B------:R-:W-:-:S04]  /*ae80*/  IADD3 R3, R37, R3, RZ ;  /* 0x0000000325037210 */ /* 0x000fc80007ffe0ff */
[----:B------:R-:W-:-:S05]  /*ae90*/  LEA.HI.X R43, R36, UR7, R3, 0x1, P4 ;  /* 0x00000007242b7c11 */ /* 0x000fca000a0f0c03 */
[----:B-----5:R0:W-:Y:S04]  /*aea0*/  @!P0 STG.E.128 desc[UR60][R42.64], R8 ;  /* 0x000000082a008986 */ /* 0x0201e8000c101d3c */
[----:B------:R0:W-:Y:S04]  /*aeb0*/  @!P1 STG.E.128 desc[UR60][R42.64+0x40], R20 ;  /* 0x000040142a009986 */ /* 0x0001e8000c101d3c */
[----:B------:R0:W-:Y:S02]  /*aec0*/  @!P2 STG.E.128 desc[UR60][R42.64+0x80], R32 ;  /* 0x000080202a00a986 */ /* 0x0001e4000c101d3c */
.L_x_8402:
[----:B------:R-:W-:Y:S05]  /*aed0*/  BSYNC B1 ;  /* 0x0000000000017941 */ /* 0x000fea0003800000 */
.L_x_8401:
[----:B------:R-:W-:Y:S05]  /*aee0*/  @P3 BRA `(.L_x_8403) ;  /* 0x00000008003c3947 */ /* 0x000fea0003800000 */
[----:B------:R-:W-:Y:S01]  /*aef0*/  IADD3 R3, P0, R38, 0x60, RZ ;  /* 0x0000006026037810 */ /* 0x000fe20007f1e0ff */
[----:B------:R-:W-:Y:S01]  /*af00*/  ULDC.64 UR4, c[0x0][0xad8] ;  /* 0x0002b60000047ab9 */ /* 0x000fe20000000a00 */
[----:B0----5:R-:W-:Y:S01]  /*af10*/  IMAD.MOV.U32 R8, RZ, RZ, R40 ;  /* 0x000000ffff087224 */ /* 0x021fe200078e0028 */
        /* <DEDUP_REMOVED lines=20> */
.L_x_8399:
[----:B------:R-:W1:Y:S01]  /*b060*/  LDC.64 R6, c[0x0][0xbd8] ;  /* 0x0002f600ff067b82 */ /* 0x000e620000000a00 */
[C---:B------:R-:W-:Y:S01]  /*b070*/  SHF.L.U32 R5, R145.reuse, 0x2, RZ ;  /* 0x0000000291057819 */ /* 0x040fe200000006ff */
[----:B------:R-:W-:Y:S01]  /*b080*/  ULDC.64 UR4, c[0x0][0xbe0] ;  /* 0x0002f80000047ab9 */ /* 0x000fe20000000a00 */
[----:B------:R-:W-:Y:S01]  /*b090*/  SHF.L.U64.HI R8, R145, 0x2, R148 ;  /* 0x0000000291087819 */ /* 0x000fe20000010294 */
[----:B------:R-:W-:-:S04]  /*b0a0*/  IMAD.MOV.U32 R3, RZ, RZ, RZ ;  /* 0x000000ffff037224 */ /* 0x000fc800078e00ff */
[----:B------:R-:W2:Y:S01]  /*b0b0*/  LDC R0, c[0x0][0xa88] ;  /* 0x0002a200ff007b82 */ /* 0x000ea20000000800 */
[----:B-1----:R-:W-:Y:S02]  /*b0c0*/  ISETP.NE.U32.AND P0, PT, R6, RZ, PT ;  /* 0x000000ff0600720c */ /* 0x002fe40003f05070 */
        /* <DEDUP_REMOVED lines=8> */
[----:B--2---:R1:W5:Y:S01]  /*b150*/  @P1 LDG.E R0, desc[UR60][R4.64] ;  /* 0x0000003c04001981 */ /* 0x004362000c1e1900 */
[----:B------:R-:W-:Y:S01]  /*b160*/  ISETP.GT.AND P2, PT, R155, 0xbf, PT ;  /* 0x000000bf9b00780c */ /* 0x000fe20003f44270 */
[----:B------:R-:W-:-:S12]  /*b170*/  @P1 BRA `(.L_x_8404) ;  /* 0x0000000000101947 */ /* 0x000fd80003800000 */
[----:B------:R-:W-:Y:S05]  /*b180*/  @!P0 BRA `(.L_x_8404) ;  /* 0x00000000000c8947 */ /* 0x000fea0003800000 */
[----:B-1----:R-:W2:Y:S04]  /*b190*/  LDG.E R5, desc[UR60][R6.64] ;  /* 0x0000003c06057981 */ /* 0x002ea8000c1e1900 */
[----:B-----5:R-:W2:Y:S02]  /*b1a0*/  LDG.E R0, desc[UR60][R6.64+0x4] ;  /* 0x0000043c06007981 */ /* 0x020ea4000c1e1900 */
[----:B--2---:R-:W-:-:S07]  /*b1b0*/  IMAD.IADD R0, R0, 0x1, -R5 ;  /* 0x0000000100007824 */ /* 0x004fce00078e0a05 */
.L_x_8404:
[----:B------:R-:W-:Y:S01]  /*b1c0*/  BSSY B1, `(.L_x_8405) ;  /* 0x000001d000017945 */ /* 0x000fe20003800000 */
[----:B------:R-:W-:Y:S02]  /*b1d0*/  SHF.R.S32.HI R9, RZ, 0x1f, R146 ;  /* 0x0000001fff097819 */ /* 0x000fe40000011492 */
[----:B------:R-:W-:Y:S02]  /*b1e0*/  SHF.R.S32.HI R10, RZ, 0x1f, R17 ;  /* 0x0000001fff0a7819 */ /* 0x000fe40000011411 */
[----:B------:R-:W-:Y:S02]  /*b1f0*/  SEL R145, R145, RZ, !P0 ;  /* 0x000000ff91917207 */ /* 0x000fe40004000000 */
[----:B------:R-:W-:Y:S02]  /*b200*/  SEL R148, R148, RZ, !P0 ;  /* 0x000000ff94947207 */ /* 0x000fe40004000000 */
[----:B-----5:R-:W-:Y:S01]  /*b210*/  SHF.R.S32.HI R8, RZ, 0x1f, R3 ;  /* 0x0000001fff087819 */ /* 0x020fe20000011403 */
[----:B------:R-:W-:Y:S06]  /*b220*/  @P2 BRA `(.L_x_8406) ;  /* 0x0000000000582947 */ /* 0x000fec0003800000 */
[----:B-1----:R-:W1:Y:S02]  /*b230*/  S2R R4, SR_TID.X ;  /* 0x0000000000047919 */ /* 0x002e640000002100 */
[----:B-1----:R-:W-:-:S04]  /*b240*/  IMAD R4, R147, 0xc0, R4 ;  /* 0x000000c093047824 */ /* 0x002fc800078e0204 */
        /* <DEDUP_REMOVED lines=20> */
.L_x_8406:
[----:B------:R-:W-:Y:S05]  /*b390*/  BSYNC B1 ;  /* 0x0000000000017941 */ /* 0x000fea0003800000 */
.L_x_8405:
[----:B------:R-:W-:Y:S01]  /*b3a0*/  ULDC.64 UR4, c[0x0][0xaa0] ;  /* 0x0002a80000047ab9 */ /* 0x000fe20000000a00 */
[----:B-1----:R-:W-:Y:S01]  /*b3b0*/  IMAD.MOV.U32 R4, RZ, RZ, R17 ;  /* 0x000000ffff047224 */ /* 0x002fe200078e0011 */
[----:B------:R-:W-:Y:S01]  /*b3c0*/  BSSY B1, `(.L_x_8407) ;  /* 0x000002b000017945 */ /* 0x000fe20003800000 */
[----:B--2---:R-:W-:Y:S02]  /*b3d0*/  IMAD.MOV.U32 R5, RZ, RZ, R10 ;  /* 0x000000ffff057224 */ /* 0x004fe400078e000a */
[----:B------:R-:W-:Y:S02]  /*b3e0*/  IMAD R6, R8, UR4, RZ ;  /* 0x0000000408067c24 */ /* 0x000fe4000f8e02ff */
[----:B------:R-:W-:-:S04]  /*b3f0*/  IMAD.WIDE.U32 R4, R3, UR4, R4 ;  /* 0x0000000403047c25 */ /* 0x000fc8000f8e0004 */
[----:B------:R-:W-:Y:S01]  /*b400*/  IMAD R3, R3, UR5, R6 ;  /* 0x0000000503037c24 */ /* 0x000fe2000f8e0206 */
[----:B------:R-:W-:Y:S01]  /*b410*/  ULDC.64 UR4, c[0x0][0xae0] ;  /* 0x0002b80000047ab9 */ /* 0x000fe20000000a00 */
[----:B------:R-:W-:Y:S02]  /*b420*/  IMAD.MOV.U32 R8, RZ, RZ, R18 ;  /* 0x000000ffff087224 */ /* 0x000fe400078e0012 */
[----:B------:R-:W-:Y:S02]  /*b430*/  IMAD.IADD R5, R5, 0x1, R3 ;  /* 0x0000000105057824 */ /* 0x000fe400078e0203 */
[----:B------:R-:W-:Y:S02]  /*b440*/  IMAD R3, R147, -0xc0, R0 ;  /* 0xffffff4093037824 */ /* 0x000fe400078e0200 */
[----:B------:R-:W-:Y:S01]  /*b450*/  IMAD R7, R9, UR4, RZ ;  /* 0x0000000409077c24 */ /* 0x000fe2000f8e02ff */
[----:B------:R-:W-:Y:S01]  /*b460*/  SHF.R.S32.HI R9, RZ, 0x1f, R18 ;  /* 0x0000001fff097819 */ /* 0x000fe20000011412 */
[C---:B------:R-:W-:Y:S01]  /*b470*/  VIADD R0, R18.reuse, 0x60 ;  /* 0x0000006012007836 */ /* 0x040fe20000000000 */
[----:B------:R-:W-:Y:S01]  /*b480*/  ISETP.GE.AND P0, PT, R18, R3, PT ;  /* 0x000000031200720c */ /* 0x000fe20003f06270 */
[----:B------:R-:W-:-:S02]  /*b490*/  IMAD R7, R146, UR5, R7 ;  /* 0x0000000592077c24 */ /* 0x000fc4000f8e0207 */
[----:B------:R-:W-:Y:S01]  /*b4a0*/  IMAD.WIDE.U32 R4, R146, UR4, R4 ;  /* 0x0000000492047c25 */ /* 0x000fe2000f8e0004 */
[----:B------:R-:W-:Y:S01]  /*b4b0*/  ULDC.64 UR4, c[0x0][0xae8] ;  /* 0x0002ba0000047ab9 */ /* 0x000fe20000000a00 */
[----:B------:R-:W-:Y:S02]  /*b4c0*/  ISETP.GE.AND P1, PT, R0, R3, PT ;  /* 0x000000030000720c */ /* 0x000fe40003f26270 */
[----:B------:R-:W-:Y:S02]  /*b4d0*/  IMAD.IADD R5, R5, 0x1, R7 ;  /* 0x0000000105057824 */ /* 0x000fe400078e0207 */
[----:B------:R-:W-:Y:S02]  /*b4e0*/  IMAD R0, R148, UR4, RZ ;  /* 0x0000000494007c24 */ /* 0x000fe4000f8e02ff */
[----:B------:R-:W-:-:S04]  /*b4f0*/  IMAD.WIDE.U32 R6, R145, UR4, R4 ;  /* 0x0000000491067c25 */ /* 0x000fc8000f8e0004 */
[----:B------:R-:W-:Y:S02]  /*b500*/  IMAD R3, R145, UR5, R0 ;  /* 0x0000000591037c24 */ /* 0x000fe4000f8e0200 */
[----:B------:R-:W-:-:S03]  /*b510*/  IMAD.WIDE R8, R147, 0xc0, R8 ;  /* 0x000000c093087825 */ /* 0x000fc600078e0208 */
[----:B------:R-:W-:Y:S01]  /*b520*/  IADD3 R11, R7, R3, RZ ;  /* 0x00000003070b7210 */ /* 0x000fe20007ffe0ff */
        /* <DEDUP_REMOVED lines=20> */
.L_x_8408:
[----:B------:R-:W-:Y:S05]  /*b670*/  BSYNC B1 ;  /* 0x0000000000017941 */ /* 0x000fea0003800000 */
.L_x_8407:
[----:B------:R-:W-:Y:S05]  /*b680*/  @P1 BRA `(.L_x_8403) ;  /* 0x0000000000541947 */ /* 0x000fea0003800000 */
[----:B------:R-:W-:Y:S01]  /*b690*/  IADD3 R3, P0, R8, 0x60, RZ ;  /* 0x0000006008037810 */ /* 0x000fe20007f1e0ff */
[C---:B------:R-:W-:Y:S01]  /*b6a0*/  VIADD R0, R17.reuse, 0x20 ;  /* 0x0000002011007836 */ /* 0x040fe20000000000 */
[----:B------:R-:W-:Y:S01]  /*b6b0*/  ULDC UR4, c[0x0][0xa8c] ;  /* 0x0002a30000047ab9 */ /* 0x000fe20000000800 */
[----:B------:R-:W-:Y:S01]  /*b6c0*/  MOV R4, R6 ;  /* 0x0000000600047202 */ /* 0x000fe20000000f00 */
[----:B------:R-:W-:Y:S01]  /*b6d0*/  ULDC.64 UR6, c[0x0][0xad8] ;  /* 0x0002b60000067ab9 */ /* 0x000fe20000000a00 */
[----:B------:R-:W-:Y:S01]  /*b6e0*/  IMAD.X R8, RZ, RZ, R9, P0 ;  /* 0x000000ffff087224 */ /* 0x000fe200000e0609 */
[----:B------:R-:W-:Y:S01]  /*b6f0*/  ISETP.GE.AND P2, PT, R0, UR4, PT ;  /* 0x0000000400007c0c */ /* 0x000fe2000bf46270 */
[----:B------:R-:W-:Y:S01]  /*b700*/  IMAD.MOV.U32 R5, RZ, RZ, R11 ;  /* 0x000000ffff057224 */ /* 0x000fe200078e000b */
[C---:B------:R-:W-:Y:S01]  /*b710*/  ISETP.GE.AND P1, PT, R17.reuse, UR4, PT ;  /* 0x0000000411007c0c */ /* 0x040fe2000bf26270 */
[----:B------:R-:W-:Y:S02]  /*b720*/  IMAD R8, R8, UR6, RZ ;  /* 0x0000000608087c24 */ /* 0x000fe4000f8e02ff */
        /* <DEDUP_REMOVED lines=11> */
.L_x_8403:
[----:B------:R-:W-:Y:S05]  /*b7e0*/  BSYNC B0 ;  /* 0x0000000000007941 */ /* 0x000fea0003800000 */
.L_x_8398:
[----:B------:R-:W-:Y:S02]  /*b7f0*/  ULDC UR4, c[0x0][0xc14] ;  /* 0x0003050000047ab9 */ /* 0x000fe40000000800 */
[----:B0-----:R-:W-:-:S13]  /*b800*/  ISETP.GE.AND P0, PT, R31, UR4, PT ;  /* 0x000000041f007c0c */ /* 0x001fda000bf06270 */
[----:B------:R-:W-:Y:S05]  /*b810*/  @!P0 BRA `(.L_x_8409) ;  /* 0xffffff5400a08947 */ /* 0x000fea000383ffff */
[----:B------:R-:W-:Y:S05]  /*b820*/  EXIT ;  /* 0x000000000000794d */ /* 0x000fea0003800000 */
.L_x_8374:
        /* <DEDUP_REMOVED lines=61> */
.L_x_8414:
[----:B------:R-:W-:Y:S02]  /*bc00*/  VIADD R4, R4, 0x1f ;  /* 0x0000001f04047836 */ /* 0x000fe40000000000 */
[----:B------:R-:W-:-:S03]  /*bc10*/  IMAD.U32 R19, RZ, RZ, UR7 ;  /* 0x00000007ff137e24 */ /* 0x000fc6000f8e00ff */
[----:B------:R-:W-:-:S13]  /*bc20*/  ISETP.GE.AND P0, PT, R4, UR5, PT ;  /* 0x0000000504007c0c */ /* 0x000fda000bf06270 */
[----:B------:R-:W-:Y:S05]  /*bc30*/  @P0 BRA `(.L_x_8411) ;  /* 0x0000000400380947 */ /* 0x000fea0003800000 */
[C---:B------:R-:W-:Y:S01]  /*bc40*/  IMAD.IADD R7, R27.reuse, 0x1, R4 ;  /* 0x000000011b077824 */ /* 0x040fe200078e0204 */
[----:B------:R-:W-:Y:S01]  /*bc50*/  ISETP.NE.AND P1, PT, R27, 0x1f, PT ;  /* 0x0000001f1b00780c */ /* 0x000fe20003f25270 */
[----:B------:R-:W-:Y:S01]  /*bc60*/  BSSY B0, `(.L_x_8412) ;  /* 0x0000007000007945 */ /* 0x000fe20003800000 */
[----:B------:R-:W-:Y:S02]  /*bc70*/  IMAD.MOV.U32 R0, RZ, RZ, RZ ;  /* 0x000000ffff007224 */ /* 0x000fe400078e00ff */
[----:B------:R-:W-:-:S13]  /*bc80*/  ISETP.GE.OR P0, PT, R7, UR5, !P1 ;  /* 0x0000000507007c0c */ /* 0x000fda000cf06670 */
[----:B------:R-:W-:Y:S05]  /*bc90*/  @P0 BRA `(.L_x_8413) ;  /* 0x00000000000c0947 */ /* 0x000fea0003800000 */
[----:B------:R-:W0:Y:S02]  /*bca0*/  LDC.64 R2, c[0x0][0xc58] ;  /* 0x00031600ff027b82 */ /* 0x000e240000000a00 */
[----:B0-----:R-:W-:-:S05]  /*bcb0*/  IMAD.WIDE R2, R7, 0x4, R2 ;  /* 0x0000000407027825 */ /* 0x001fca00078e0202 */
[----:B------:R0:W5:Y:S02]  /*bcc0*/  LDG.E R0, desc[UR60][R2.64] ;  /* 0x0000003c02007981 */ /* 0x000164000c1e1900 */
.L_x_8413:
[----:B------:R-:W-:Y:S05]  /*bcd0*/  BSYNC B0 ;  /* 0x0000000000007941 */ /* 0x000fea0003800000 */
.L_x_8412:
        /* <DEDUP_REMOVED lines=25> */
.L_x_8410:
        /* <DEDUP_REMOVED lines=11> */
[----:B------:R0:W1:Y:S01]  /*bf20*/  F2I.FTZ.U32.TRUNC.NTZ R3, R2 ;  /* 0x0000000200037305 */ /* 0x000062000021f000 */
[----:B------:R-:W-:Y:S05]  /*bf30*/  @!P0 BRA `(.L_x_8415) ;  /* 0x0000000000088947 */ /* 0x000fea0003800000 */
[----:B------:R-:W-:-:S05]  /*bf40*/  IADD3 R7, R19, -0x1, RZ ;  /* 0xffffffff13077810 */ /* 0x000fca0007ffe0ff */
[----:B------:R2:W3:Y:S02]  /*bf50*/  SHFL.IDX PT, R16, R8, R7, 0x1f ;  /* 0x00001f0708107589 */ /* 0x0004e400000e0000 */
.L_x_8415:
[----:B---3--:R-:W-:Y:S01]  /*bf60*/  IMAD R16, R16, UR4, R11 ;  /* 0x0000000410107c24 */ /* 0x008fe2000f8e020b */
[----:B------:R-:W-:Y:S01]  /*bf70*/  IABS R10, R0 ;  /* 0x00000000000a7213 */ /* 0x000fe20000000000 */
[----:B01----:R-:W-:Y:S02]  /*bf80*/  IMAD.MOV R2, RZ, RZ, -R3 ;  /* 0x000000ffff027224 */ /* 0x003fe400078e0a03 */
[----:B------:R-:W-:Y:S01]  /*bf90*/  IMAD.IADD R19, R19, 0x1, R4 ;  /* 0x0000000113137824 */ /* 0x000fe200078e0204 */
[----:B------:R-:W-:Y:S01]  /*bfa0*/  IADD3 R9, -R16, UR6, RZ ;  /* 0x0000000610097c10 */ /* 0x000fe2000fffe1ff */
[----:B--2---:R-:W-:Y:S02]  /*bfb0*/  IMAD R7, R2, R5, RZ ;  /* 0x0000000502077224 */ /* 0x004fe400078e02ff */
[----:B------:R-:W-:Y:S01]  /*bfc0*/  IMAD.MOV.U32 R2, RZ, RZ, RZ ;  /* 0x000000ffff027224 */ /* 0x000fe200078e00ff */
[----:B------:R-:W-:Y:S01]  /*bfd0*/  IABS R8, R9 ;  /* 0x0000000900087213 */ /* 0x000fe20000000000 */
[----:B------:R-:W-:-:S02]  /*bfe0*/  IMAD.MOV R10, RZ, RZ, -R10 ;  /* 0x000000ffff0a7224 */ /* 0x000fc400078e0a0a */
[----:B------:R-:W-:-:S04]  /*bff0*/  IMAD.HI.U32 R2, R3, R7, R2 ;  /* 0x0000000703027227 */ /* 0x000fc800078e0002 */
[----:B------:R-:W-:Y:S02]  /*c000*/  IMAD.MOV.U32 R3, RZ, RZ, R8 ;  /* 0x000000ffff037224 */ /* 0x000fe400078e0008 */
[----:B------:R-:W-:Y:S02]  /*c010*/  IMAD.MOV.U32 R8, RZ, RZ, R10 ;  /* 0x000000ffff087224 */ /* 0x000fe400078e000a */
        /* <DEDUP_REMOVED lines=16> */
.L_x_8411:
[----:B------:R-:W-:Y:S01]  /*c120*/  IMAD.MOV.U32 R17, RZ, RZ, RZ ;  /* 0x000000ffff117224 */ /* 0x000fe200078e00ff */
[----:B------:R-:W-:Y:S01]  /*c130*/  MOV R16, UR6 ;  /* 0x0000000600107c02 */ /* 0x000fe20008000f00 */
[----:B------:R-:W-:-:S07]  /*c140*/  IMAD.MOV.U32 R18, RZ, RZ, RZ ;  /* 0x000000ffff127224 */ /* 0x000fce00078e00ff */
.L_x_8416:
[----:B------:R-:W-:Y:S01]  /*c150*/  ISETP.NE.AND P0, PT, R27, RZ, PT ;  /* 0x000000ff1b00720c */ /* 0x000fe20003f05270 */
[----:B------:R0:W-:Y:S01]  /*c160*/  STL [R1+0xc], RZ ;  /* 0x00000cff01007387 */ /* 0x0001e20000100800 */
[----:B------:R-:W-:Y:S02]  /*c170*/  IMAD.MOV.U32 R24, RZ, RZ, 0x1 ;  /* 0x00000001ff187424 */ /* 0x000fe400078e00ff */
[----:B------:R-:W-:-:S09]  /*c180*/  IMAD.MOV.U32 R22, RZ, RZ, RZ ;  /* 0x000000ffff167224 */ /* 0x000fd200078e00ff */
[----:B------:R-:W1:Y:S01]  /*c190*/  @!P0 S2R R3, SR_CgaCtaId ;  /* 0x0000000000038919 */ /* 0x000e620000008800 */
[----:B------:R-:W-:-:S04]  /*c1a0*/  @!P0 MOV R0, 0x400 ;  /* 0x0000040000008802 */ /* 0x000fc80000000f00 */
[----:B-1----:R-:W-:-:S05]  /*c1b0*/  @!P0 LEA R0, R3, R0, 0x18 ;  /* 0x0000000003008211 */ /* 0x002fca00078ec0ff */
[----:B------:R0:W-:Y:S01]  /*c1c0*/  @!P0 STS.128 [R0+0x31cd0], R16 ;  /* 0x031cd01000008388 */ /* 0x0001e20000000c00 */
[----:B------:R-:W-:Y:S06]  /*c1d0*/  BAR.ARV 0x5, 0x1a0 ;  /* 0x0146800000007b1d */ /* 0x000fec0000002000 */
[----:B------:R-:W-:-:S13]  /*c1e0*/  ISETP.GE.AND P0, PT, R19, UR5, PT ;  /* 0x0000000513007c0c */ /* 0x000fda000bf06270 */
[----:B------:R-:W-:Y:S05]  /*c1f0*/  @P0 BRA `(.L_x_8417) ;  /* 0x0000003800100947 */ /* 0x000fea0003800000 */
[----:B------:R1:W-:Y:S01]  /*c200*/  STL [R1+0xc], RZ ;  /* 0x00000cff01007387 */ /* 0x0003e20000100800 */
[----:B------:R-:W-:Y:S01]  /*c210*/  IMAD.MOV.U32 R24, RZ, RZ, 0x1 ;  /* 0x00000001ff187424 */ /* 0x000fe200078e00ff */
[----:B------:R-:W-:Y:S01]  /*c220*/  ULDC UR36, c[0x0][0xc] ;  /* 0x0000030000247ab9 */ /* 0x000fe20000000800 */
[----:B------:R-:W-:Y:S01]  /*c230*/  IMAD.MOV.U32 R22, RZ, RZ, RZ ;  /* 0x000000ffff167224 */ /* 0x000fe200078e00ff */
[----:B------:R-:W-:-:S06]  /*c240*/  ULDC.64 UR38, c[0x0][0x198] ;  /* 0x0000660000267ab9 */ /* 0x000fcc0000000a00 */
.L_x_8482:
[----:B--2---:R-:W2:Y:S02]  /*c250*/  LDC.64 R28, c[0x0][0xc60] ;  /* 0x00031800ff1c7b82 */ /* 0x004ea40000000a00 */
[----:B--2---:R-:W-:-:S06]  /*c260*/  IMAD.WIDE R28, R19, 0x4, R28 ;  /* 0x00000004131c7825 */ /* 0x004fcc00078e021c */
[----:B------:R-:W2:Y:S01]  /*c270*/  LDG.E R28, desc[UR60][R28.64] ;  /* 0x0000003c1c1c7981 */ /* 0x000ea2000c1e1900 */
[----:B------:R-:W-:Y:S05]  /*c280*/  YIELD ;  /* 0x0000000000007946 */ /* 0x000fea0003800000 */
[----:B------:R-:W-:Y:S01]  /*c290*/  ULDC.64 UR4, c[0x0][0xa28] ;  /* 0x00028a0000047ab9 */ /* 0x000fe20000000a00 */
[----:B------:R-:W-:Y:S01]  /*c2a0*/  IMAD.MOV.U32 R23, RZ, RZ, RZ ;  /* 0x000000ffff177224 */ /* 0x000fe200078e00ff */
[----:B------:R-:W-:-:S04]  /*c2b0*/  ISETP.NE.U32.AND P0, PT, RZ, UR4, PT ;  /* 0x00000004ff007c0c */ /* 0x000fc8000bf05070 */
[----:B------:R-:W-:Y:S02]  /*c2c0*/  ISETP.NE.AND.EX P0, PT, RZ, UR5, PT, P0 ;  /* 0x00000005ff007c0c */ /* 0x000fe4000bf05300 */
[----:B0-----:R-:W-:Y:S02]  /*c2d0*/  MOV R0, RZ ;  /* 0x000000ff00007202 */ /* 0x001fe40000000f00 */
[----:B--2---:R-:W-:-:S09]  /*c2e0*/  SHF.R.S32.HI R5, RZ, 0x1f, R28 ;  /* 0x0000001fff057819 */ /* 0x004fd2000001141c */
        /* <DEDUP_REMOVED lines=11> */
[----:B------:R-:W-:-:S03]  /*c3a0*/  IMAD.SHL.U32 R6, R28, 0x4, RZ ;  /* 0x000000041c067824 */ /* 0x000fc600078e00ff */
[----:B------:R-:W-:-:S13]  /*c3b0*/  ISETP.NE.AND.EX P0, PT, RZ, UR5, PT, P0 ;  /* 0x00000005ff007c0c */ /* 0x000fda000bf05300 */
[----:B------:R-:W-:Y:S01]  /*c3c0*/  @P0 IADD3 R4, P1, R6, UR4, RZ ;  /* 0x0000000406040c10 */ /* 0x000fe2000ff3e0ff */
[----:B--2---:R0:W-:Y:S04]  /*c3d0*/  STL [R1+0x10], R0 ;  /* 0x0000100001007387 */ /* 0x0041e80000100800 */
[----:B------:R2:W-:Y:S01]  /*c3e0*/  STL [R1], R6 ;  /* 0x0000000601007387 */ /* 0x0005e20000100800 */
[----:B0-----:R-:W-:-:S04]  /*c3f0*/  SHF.L.U64.HI R0, R28, 0x2, R5 ;  /* 0x000000021c007819 */ /* 0x001fc80000010205 */
[----:B------:R-:W-:Y:S01]  /*c400*/  @P0 IADD3.X R5, R0, UR5, RZ, P1, !PT ;  /* 0x0000000500050c10 */ /* 0x000fe20008ffe4ff */
[----:B------:R-:W-:Y:S01]  /*c410*/  ULDC.64 UR4, c[0x0][0xa08] ;  /* 0x0002820000047ab9 */ /* 0x000fe20000000a00 */
[----:B------:R0:W-:Y:S01]  /*c420*/  STL [R1+0x4], R0 ;  /* 0x0000040001007387 */ /* 0x0001e20000100800 */
[----:B------:R-:W-:Y:S01]  /*c430*/  IADD3 R2, P1, R6, UR4, RZ ;  /* 0x0000000406027c10 */ /* 0x000fe2000ff3e0ff */
[----:B--2---:R-:W-:-:S03]  /*c440*/  IMAD.MOV.U32 R6, RZ, RZ, RZ ;  /* 0x000000ffff067224 */ /* 0x004fc600078e00ff */
        /* <DEDUP_REMOVED lines=15> */
[----:B--2---:R-:W2:Y:S04]  /*c540*/  LDG.E R5, desc[UR60][R2.64] ;  /* 0x0000003c02057981 */ /* 0x004ea8000c1e1900 */
[----:B-----5:R-:W2:Y:S02]  /*c550*/  LDG.E R0, desc[UR60][R2.64+0x4] ;  /* 0x0000043c02007981 */ /* 0x020ea4000c1e1900 */
[----:B--2---:R-:W-:-:S07]  /*c560*/  IMAD.IADD R0, R0, 0x1, -R5 ;  /* 0x0000000100007824 */ /* 0x004fce00078e0a05 */
.L_x_8418:
[----:B--2--5:R-:W-:Y:S01]  /*c570*/  IMAD.IADD R2, R0, 0x1, -R23 ;  /* 0x0000000100027824 */ /* 0x024fe200078e0a17 */
[----:B------:R-:W-:Y:S01]  /*c580*/  BSSY B6, `(.L_x_8419) ;  /* 0x00002b4000067945 */ /* 0x000fe20003800000 */
[----:B------:R-:W-:Y:S02]  /*c590*/  IADD3 R23, R6, R23, RZ ;  /* 0x0000001706177210 */ /* 0x000fe40007ffe0ff */
[C---:B------:R-:W-:Y:S01]  /*c5a0*/  VIADD R0, R2.reuse, 0x8f ;  /* 0x0000008f02007836 */ /* 0x040fe20000000000 */
[----:B------:R0:W-:Y:S01]  /*c5b0*/  STL [R1+0x8], R2 ;  /* 0x0000080201007387 */ /* 0x0001e20000100800 */
[----:B------:R-:W-:Y:S02]  /*c5c0*/  ISETP.GT.AND P0, PT, R2, RZ, PT ;  /* 0x000000ff0200720c */ /* 0x000fe40003f04270 */
[----:B------:R-:W-:-:S05]  /*c5d0*/  IMAD.HI R0, R0, 0x38e38e39, RZ ;  /* 0x38e38e3900007827 */ /* 0x000fca00078e02ff */
[----:B------:R-:W-:-:S04]  /*c5e0*/  SHF.R.U32.HI R29, RZ, 0x1f, R0 ;  /* 0x0000001fff1d7819 */ /* 0x000fc80000011600 */
[----:B------:R-:W-:Y:S02]  /*c5f0*/  LEA.HI.SX32 R29, R0, R29, 0x1b ;  /* 0x0000001d001d7211 */ /* 0x000fe400078fdaff */
[----:B0-----:R-:W-:Y:S05]  /*c600*/  @P0 BRA `(.L_x_8420) ;  /* 0x00000000003c0947 */ /* 0x001fea0003800000 */
[----:B------:R-:W-:-:S13]  /*c610*/  ISETP.NE.AND P1, PT, R27, RZ, PT ;  /* 0x000000ff1b00720c */ /* 0x000fda0003f25270 */
[----:B------:R-:W-:Y:S05]  /*c620*/  @P1 BRA `(.L_x_8421) ;  /* 0x0000002800a41947 */ /* 0x000fea0003800000 */
[----:B------:R-:W0:Y:S01]  /*c630*/  S2R R7, SR_LANEID ;  /* 0x0000000000077919 */ /* 0x000e220000000000 */
[----:B------:R-:W-:Y:S01]  /*c640*/  VOTEU.ANY UR4, UPT, PT ;  /* 0x0000000000047886 */ /* 0x000fe200038e0100 */
[----:B------:R-:W2:Y:S01]  /*c650*/  LDC.64 R2, c[0x0][0xc38] ;  /* 0x00030e00ff027b82 */ /* 0x000ea20000000a00 */
[----:B------:R-:W0:Y:S08]  /*c660*/  FLO.U32 R0, UR4 ;  /* 0x0000000400007d00 */ /* 0x000e3000080e0000 */
[----:B------:R-:W2:Y:S01]  /*c670*/  POPC R5, UR4 ;  /* 0x0000000400057d09 */ /* 0x000ea20008000000 */
[----:B0-----:R-:W-:-:S13]  /*c680*/  ISETP.EQ.U32.AND P0, PT, R0, R7, PT ;  /* 0x000000070000720c */ /* 0x001fda0003f02070 */
[----:B--2---:R-:W2:Y:S01]  /*c690*/  @P0 ATOMG.E.ADD.STRONG.GPU PT, R3, desc[UR60][R2.64], R5 ;  /* 0x00000005020309a8 */ /* 0x004ea200081ee1fc */
[----:B------:R-:W0:Y:S02]  /*c6a0*/  S2R R4, SR_LTMASK ;  /* 0x0000000000047919 */ /* 0x000e240000003900 */
[----:B0-----:R-:W-:-:S04]  /*c6b0*/  LOP3.LUT R4, R4, UR4, RZ, 0xc0, !PT ;  /* 0x0000000404047c12 */ /* 0x001fc8000f8ec0ff */
[----:B------:R-:W0:Y:S01]  /*c6c0*/  POPC R7, R4 ;  /* 0x0000000400077309 */ /* 0x000e220000000000 */
[----:B--2---:R-:W0:Y:S02]  /*c6d0*/  SHFL.IDX PT, R0, R3, R0, 0x1f ;  /* 0x00001f0003007589 */ /* 0x004e2400000e0000 */
[----:B0-----:R-:W-:Y:S01]  /*c6e0*/  IADD3 R16, R0, UR36, R7 ;  /* 0x0000002400107c10 */ /* 0x001fe2000fffe007 */
[----:B------:R-:W-:Y:S06]  /*c6f0*/  BRA `(.L_x_8421) ;  /* 0x0000002800707947 */ /* 0x000fec0003800000 */
.L_x_8420:
[----:B------:R-:W0:Y:S01]  /*c700*/  S2R R3, SR_CgaCtaId ;  /* 0x0000000000037919 */ /* 0x000e220000008800 */
[----:B------:R-:W-:-:S04]  /*c710*/  MOV R26, 0x400 ;  /* 0x00000400001a7802 */ /* 0x000fc80000000f00 */
[----:B0-----:R-:W-:-:S05]  /*c720*/  LEA R26, R3, R26, 0x18 ;  /* 0x0000001a031a7211 */ /* 0x001fca00078ec0ff */
[----:B------:R-:W-:-:S05]  /*c730*/  VIADD R0, R26, 0x16a00 ;  /* 0x00016a001a007836 */ /* 0x000fca0000000000 */
[----:B------:R-:W-:-:S13]  /*c740*/  LOP3.LUT P0, RZ, R0, 0x1bf, RZ, 0xc0, !PT ;  /* 0x000001bf00ff7812 */ /* 0x000fda000780c0ff */
[----:B------:R-:W-:Y:S05]  /*c750*/  @!P0 BRA `(.L_x_8422) ;  /* 0x0000000000408947 */ /* 0x000fea0003800000 */
        /* <DEDUP_REMOVED lines=15> */
[----:B01----:R-:W-:Y:S05]  /*c850*/  CALL.ABS.NOINC R2 ;  /* 0x0000000002007343 */ /* 0x003fea0003c00000 */
.L_x_8422:
        /* <DEDUP_REMOVED lines=18> */
[----:B-12---:R-:W-:Y:S05]  /*c980*/  CALL.ABS.NOINC R2 ;  /* 0x0000000002007343 */ /* 0x006fea0003c00000 */
.L_x_8424:
[----:B------:R-:W-:Y:S01]  /*c990*/  MOV R2, 0x0 ;  /* 0x0000000000027802 */ /* 0x000fe20000000f00 */
[----:B------:R-:W-:Y:S01]  /*c9a0*/  ULDC.64 UR6, c[0x4][0x1b8] ;  /* 0x01006e0000067ab9 */ /* 0x000fe20000000a00 */
[----:B------:R-:W-:Y:S01]  /*c9b0*/  ULDC.64 UR8, c[0x4][0x1c0] ;  /* 0x0100700000087ab9 */ /* 0x000fe20000000a00 */
[----:B------:R-:W-:Y:S01]  /*c9c0*/  ULDC.64 UR4, c[0x4][0x60] ;  /* 0x0100180000047ab9 */ /* 0x000fe20000000a00 */
[----:B------:R-:W-:Y:S01]  /*c9d0*/  MOV R4, UR6 ;  /* 0x0000000600047c02 */ /* 0x000fe20008000f00 */
[----:B------:R-:W-:Y:S01]  /*c9e0*/  IMAD.U32 R5, RZ, RZ, UR7 ;  /* 0x00000007ff057e24 */ /* 0x000fe2000f8e00ff */
[----:B------:R-:W0:Y:S01]  /*c9f0*/  LDC.64 R2, c[0x4][R2] ;  /* 0x0100000002027b82 */ /* 0x000e220000000a00 */
        /* <DEDUP_REMOVED lines=8> */
[----:B0-----:R-:W-:Y:S05]  /*ca80*/  CALL.ABS.NOINC R2 ;  /* 0x0000000002007343 */ /* 0x001fea0003c00000 */
.L_x_8423:
[----:B------:R-:W2:Y:S01]  /*ca90*/  LDL.LU R2, [R1] ;  /* 0x0000000001027983 */ /* 0x000ea20000300800 */
[----:B------:R-:W-:Y:S01]  /*caa0*/  ULDC.64 UR4, c[0x0][0x9f8] ;  /* 0x00027e0000047ab9 */ /* 0x000fe20000000a00 */
[----:B------:R-:W0:Y:S02]  /*cab0*/  LDC R0, c[0x0][0x428] ;  /* 0x00010a00ff007b82 */ /* 0x000e240000000800 */
[----:B------:R-:W3:Y:S04]  /*cac0*/  LDL.LU R21, [R1+0x4] ;  /* 0x0000040001157983 */ /* 0x000ee80000300800 */
[----:B------:R-:W4:Y:S01]  /*cad0*/  LDL.LU R20, [R1+0x10] ;  /* 0x0000100001147983 */ /* 0x000f220000300800 */
[----:B------:R-:W-:Y:S01]  /*cae0*/  ISETP.NE.U32.AND P0, PT, RZ, UR4, PT ;  /* 0x00000004ff007c0c */ /* 0x000fe2000bf05070 */
[----:B------:R-:W-:-:S03]  /*caf0*/  IMAD.MOV.U32 R6, RZ, RZ, R28 ;  /* 0x000000ffff067224 */ /* 0x000fc600078e001c */
[----:B------:R-:W-:Y:S02]  /*cb00*/  ISETP.NE.AND.EX P0, PT, RZ, UR5, PT, P0 ;  /* 0x00000005ff007c0c */ /* 0x000fe4000bf05300 */
[----:B------:R-:W-:-:S13]  /*cb10*/  ISETP.NE.AND P6, PT, R27, RZ, PT ;  /* 0x000000ff1b00720c */ /* 0x000fda0003fc5270 */
[----:B------:R-:W-:-:S05]  /*cb20*/  VOTEU.ALL UP1, P6 ;  /* 0x00000000003f7886 */ /* 0x000fca0003020000 */
[----:B------:R-:W-:-:S04]  /*cb30*/  @!UP1 UIADD3 UR8, UP0, UR38, 0x270, URZ ;  /* 0x0000027026089890 */ /* 0x000fc8000ff1e03f */
[----:B------:R-:W-:-:S03]  /*cb40*/  @!UP1 UIADD3.X UR9, URZ, UR39, URZ, UP0, !UPT ;  /* 0x000000273f099290 */ /* 0x000fc600087fe43f */
[----:B------:R-:W-:Y:S01]  /*cb50*/  VOTEU.ALL UP0, P6 ;  /* 0x00000000003f7886 */ /* 0x000fe20003000000 */
[----:B--2---:R-:W-:-:S04]  /*cb60*/  @P0 IADD3 R2, P1, R2, UR4, RZ ;  /* 0x0000000402020c10 */ /* 0x004fc8000ff3e0ff */
[----:B---3--:R-:W-:Y:S01]  /*cb70*/  @P0 IADD3.X R3, R21, UR5, RZ, P1, !PT ;  /* 0x0000000515030c10 */ /* 0x008fe20008ffe4ff */
[----:B------:R-:W-:-:S04]  /*cb80*/  ULDC.64 UR4, c[0x0][0xa00] ;  /* 0x0002800000047ab9 */ /* 0x000fc80000000a00 */
[----:B------:R2:W5:Y:S01]  /*cb90*/  @P0 LDG.E R6, desc[UR60][R2.64] ;  /* 0x0000003c02060981 */ /* 0x000562000c1e1900 */
[----:B0-----:R-:W-:Y:S01]  /*cba0*/  ISETP.NE.AND P0, PT, R0, 0x1, PT ;  /* 0x000000010000780c */ /* 0x001fe20003f05270 */
[----:B------:R-:W-:Y:S01]  /*cbb0*/  IMAD.MOV.U32 R0, RZ, RZ, R18 ;  /* 0x000000ffff007224 */ /* 0x000fe200078e0012 */
[----:B------:R-:W-:Y:S01]  /*cbc0*/  PLOP3.LUT P1, PT, P6, PT, PT, 0x8, 0x0 ;  /* 0x000000000000781c */ /* 0x000fe2000372e170 */
[----:B----4-:R-:W-:-:S10]  /*cbd0*/  IMAD R17, R17, 0xc0, R20 ;  /* 0x000000c011117824 */ /* 0x010fd400078e0214 */
[----:B------:R-:W0:Y:S08]  /*cbe0*/  @P0 LDC R5, c[0x0][0x42c] ;  /* 0x00010b00ff050b82 */ /* 0x000e300000000800 */
[----:B------:R-:W3:Y:S01]  /*cbf0*/  @P0 LDC R7, c[0x0][0x430] ;  /* 0x00010c00ff070b82 */ /* 0x000ee20000000800 */
[----:B0-----:R-:W-:-:S05]  /*cc00*/  @P0 IMAD.HI.U32 R4, R18, R5, RZ ;  /* 0x0000000512040227 */ /* 0x001fca00078e00ff */
[----:B---3--:R-:W-:Y:S02]  /*cc10*/  @P0 SHF.R.U32.HI R0, RZ, R7, R4 ;  /* 0x00000007ff000219 */ /* 0x008fe40000011604 */
[----:B------:R-:W-:-:S04]  /*cc20*/  ISETP.NE.U32.AND P0, PT, RZ, UR4, PT ;  /* 0x00000004ff007c0c */ /* 0x000fc8000bf05070 */
[----:B------:R-:W-:-:S04]  /*cc30*/  ISETP.NE.AND.EX P0, PT, RZ, UR5, PT, P0 ;  /* 0x00000005ff007c0c */ /* 0x000fc8000bf05300 */
[----:B--2---:R-:W-:-:S09]  /*cc40*/  SEL R9, R28, RZ, !P0 ;  /* 0x000000ff1c097207 */ /* 0x004fd20004000000 */
.L_x_8425:
        /* <DEDUP_REMOVED lines=10> */
[----:B------:R-:W-:Y:S01]  /*ccf0*/  ISETP.NE.AND P2, PT, R27, RZ, PT ;  /* 0x000000ff1b00720c */ /* 0x000fe20003f45270 */
[----:B------:R-:W-:-:S03]  /*cd00*/  UMOV UR4, 0x20 ;  /* 0x0000002000047882 */ /* 0x000fc60000000000 */
[----:B------:R-:W-:-:S09]  /*cd10*/  PLOP3.LUT P1, PT, P2, PT, PT, 0x8, 0x0 ;  /* 0x000000000000781c */ /* 0x000fd2000172e170 */
[----:B------:R-:W-:-:S05]  /*cd20*/  VOTEU.ALL UP0, P2 ;  /* 0x00000000003f7886 */ /* 0x000fca0001000000 */
.L_x_8426:
        /* <DEDUP_REMOVED lines=13> */
.L_x_8427:
        /* <DEDUP_REMOVED lines=16> */
.L_x_8498:
[----:B------:R-:W-:Y:S01]  /*cf00*/  UMOV UR4, 0xffffffff ;  /* 0xffffffff00047882 */ /* 0x000fe20000000000 */
[----:B------:R-:W-:Y:S01]  /*cf10*/  SHF.R.S32.HI R8, RZ, 0x1f, R6 ;  /* 0x0000001fff087819 */ /* 0x000fe20000011406 */
[----:B------:R-:W-:Y:S01]  /*cf20*/  VIADD R10, R29, 0xffffffff ;  /* 0xffffffff1d0a7836 */ /* 0x000fe20000000000 */
[----:B------:R-:W-:Y:S06]  /*cf30*/  BRA.DIV UR4, `(.L_x_8429) ;  /* 0x0000003204507947 */ /* 0x000fec000b800000 */
[----:B------:R-:W-:-:S13]  /*cf40*/  ELECT P6, URZ, PT ;  /* 0x00000000003f782f */ /* 0x000fda00038c0000 */
.L_x_8501:
[----:B------:R-:W-:Y:S05]  /*cf50*/  @!P6 BRA `(.L_x_8430) ;  /* 0x0000000000fce947 */ /* 0x000fea0003800000 */
[----:B------:R-:W-:Y:S01]  /*cf60*/  ISETP.NE.U32.AND P0, PT, R2, RZ, PT ;  /* 0x000000ff0200720c */ /* 0x000fe20003f05070 */
[----:B------:R-:W-:-:S03]  /*cf70*/  IMAD.MOV.U32 R25, RZ, RZ, R10 ;  /* 0x000000ffff197224 */ /* 0x000fc600078e000a */
        /* <DEDUP_REMOVED lines=11> */
[----:B------:R-:W-:Y:S02]  /*d030*/  SHF.R.S32.HI R5, RZ, 0x1f, R7 ;  /* 0x0000001fff057819 */ /* 0x000fe40000011407 */
[----:B------:R-:W-:-:S05]  /*d040*/  MOV R4, R7 ;  /* 0x0000000700047202 */ /* 0x000fca0000000f00 */
[----:B------:R-:W-:-:S04]  /*d050*/  IMAD.WIDE.U32 R4, R6, UR4, R4 ;  /* 0x0000000406047c25 */ /* 0x000fc8000f8e0004 */
[----:B------:R-:W-:Y:S01]  /*d060*/  IMAD.IADD R5, R5, 0x1, R11 ;  /* 0x0000000105057824 */ /* 0x000fe200078e020b */
[----:B------:R-:W-:-:S04]  /*d070*/  LEA R12, P0, R4, R2, 0x2 ;  /* 0x00000002040c7211 */ /* 0x000fc800078010ff */
[----:B------:R-:W-:Y:S01]  /*d080*/  LEA.HI.X R13, R4, R3, R5, 0x2, P0 ;  /* 0x00000003040d7211 */ /* 0x000fe200000f1405 */
[----:B------:R-:W-:-:S04]  /*d090*/  IMAD.MOV R4, RZ, RZ, -R7 ;  /* 0x000000ffff047224 */ /* 0x000fc800078e0a07 */
[----:B------:R0:W5:Y:S01]  /*d0a0*/  LDG.E R7, desc[UR60][R12.64] ;  /* 0x0000003c0c077981 */ /* 0x000162000c1e1900 */
[----:B------:R-:W-:-:S07]  /*d0b0*/  IMAD R25, R25, R4, R10 ;  /* 0x0000000419197224 */ /* 0x000fce00078e020a */
.L_x_8431:
[----:B------:R-:W-:Y:S01]  /*d0c0*/  IMAD R5, R22, 0x8, R26 ;  /* 0x0000000816057824 */ /* 0x000fe200078e021a */
[----:B------:R-:W-:-:S04]  /*d0d0*/  SHF.L.U32 R4, R24, 0x1f, RZ ;  /* 0x0000001f18047819 */ /* 0x000fc800000006ff */
[----:B------:R-:W2:Y:S02]  /*d0e0*/  SYNCS.PHASECHK.TRANS64.TRYWAIT P0, [R5+URZ+0x31c40], R4 ;  /* 0x031c4004050075a7 */ /* 0x000ea4000800017f */
[----:B--2---:R-:W-:Y:S05]  /*d0f0*/  @!P0 BRA `(.L_x_8432) ;  /* 0x0000003000008947 */ /* 0x004fea0003800000 */
.L_x_8502:
[----:B------:R-:W3:Y:S02]  /*d100*/  S2R R11, SR_TID.X ;  /* 0x00000000000b7919 */ /* 0x000ee40000002100 */
[----:B---3--:R-:W-:-:S04]  /*d110*/  LOP3.LUT R11, R11, 0x7f, RZ, 0xc0, !PT ;  /* 0x0000007f0b0b7812 */ /* 0x008fc800078ec0ff */
[----:B------:R-:W-:-:S13]  /*d120*/  ISETP.NE.AND P0, PT, R11, RZ, PT ;  /* 0x000000ff0b00720c */ /* 0x000fda0003f05270 */
[----:B------:R-:W-:Y:S05]  /*d130*/  @P0 BRA `(.L_x_8433) ;  /* 0x0000000000140947 */ /* 0x000fea0003800000 */
[----:B------:R-:W-:Y:S01]  /*d140*/  ISETP.NE.AND P1, PT, R27, RZ, PT ;  /* 0x000000ff1b00720c */ /* 0x000fe20003f25270 */
[----:B--2---:R-:W-:-:S04]  /*d150*/  IMAD.MOV.U32 R4, RZ, RZ, 0x6c00 ;  /* 0x00006c00ff047424 */ /* 0x004fc800078e00ff */
[----:B------:R3:W-:Y:S08]  /*d160*/  SYNCS.ARRIVE.TRANS64 RZ, [R5+URZ+0x31c30], R4 ;  /* 0x031c300405ff79a7 */ /* 0x0007f0000800003f */
[----:B------:R-:W-:Y:S05]  /*d170*/  @!P1 BRA `(.L_x_8433) ;  /* 0x0000000000049947 */ /* 0x000fea0003800000 */
[----:B------:R-:W-:Y:S01]  /*d180*/  BPT.TRAP 0x1 ;  /* 0x000000040000795c */ /* 0x000fe20000300000 */
.L_x_8433:
[----:B--23--:R-:W-:Y:S01]  /*d190*/  IMAD R4, R22, 0x6c00, R26 ;  /* 0x00006c0016047824 */ /* 0x00cfe200078e021a */
        /* <DEDUP_REMOVED lines=11> */
[----:B------:R-:W-:Y:S02]  /*d250*/  UIMAD UR11, UR11, 0x90, UR5 ;  /* 0x000000900b0b78a4 */ /* 0x000fe4000f8e0205 */
[----:B------:R-:W-:Y:S02]  /*d260*/  UIADD3 UR9, UR9, 0x31c30, URZ ;  /* 0x00031c3009097890 */ /* 0x000fe4000fffe03f */
[----:B------:R-:W-:Y:S02]  /*d270*/  UIADD3 UR14, UR8, 0x16a00, URZ ;  /* 0x00016a00080e7890 */ /* 0x000fe4000fffe03f */
[----:B------:R-:W-:Y:S02]  /*d280*/  UIADD3.X UR5, URZ, UR39, URZ, UP0, !UPT ;  /* 0x000000273f057290 */ /* 0x000fe400087fe43f */
        /* <DEDUP_REMOVED lines=12> */
.L_x_8430:
[----:B------:R-:W2:Y:S01]  /*d350*/  LDL.LU R11, [R1+0xc] ;  /* 0x00000c00010b7983 */ /* 0x000ea20000300800 */
[----:B------:R-:W-:Y:S05]  /*d360*/  WARPSYNC.ALL ;  /* 0x0000000000007948 */ /* 0x000fea0003800000 */
        /* <DEDUP_REMOVED lines=15> */
[----:B------:R-:W-:Y:S01]  /*d460*/  BAR.SYNC.DEFER_BLOCKING 0x8, 0x1a0 ;  /* 0x0206800000007b1d */ /* 0x000fe20000010000 */
[----:B------:R-:W-:Y:S01]  /*d470*/  UIADD3 UR9, UR24, 0x31c00, URZ ;  /* 0x00031c0018097890 */ /* 0x000fe2000fffe03f */
[----:B------:R-:W-:Y:S01]  /*d480*/  @P0 R2UR UR19, R17 ;  /* 0x00000000111302ca */ /* 0x000fe200000e0000 */
[----:B------:R-:W-:-:S03]  /*d490*/  UIADD3 UR16, UR24, 0x10a00, URZ ;  /* 0x00010a0018107890 */ /* 0x000fc6000fffe03f */
[----:B------:R-:W-:Y:S01]  /*d4a0*/  UMOV UR15, 0x12f00000 ;  /* 0x12f00000000f7882 */ /* 0x000fe20000000000 */
[----:B------:R-:W-:Y:S01]  /*d4b0*/  UMOV UR18, 0x20 ;  /* 0x0000002000127882 */ /* 0x000fe20000000000 */
[----:B------:R-:W-:Y:S01]  /*d4c0*/  UMOV UR17, UR9 ;  /* 0x0000000900117c82 */ /* 0x000fe20008000000 */
[----:B------:R-:W-:Y:S01]  /*d4d0*/  UMOV UR22, 0x0 ;  /* 0x0000000000167882 */ /* 0x000fe20000000000 */
[----:B------:R-:W-:Y:S01]  /*d4e0*/  UMOV UR23, 0x12f00000 ;  /* 0x12f0000000177882 */ /* 0x000fe20000000000 */
[----:B------:R-:W-:Y:S01]  /*d4f0*/  BSSY B0, `(.L_x_8434) ;  /* 0x0000012000007945 */ /* 0x000fe20003800000 */
[----:B------:R3:W-:Y:S01]  /*d500*/  @P0 SYNCS.ARRIVE.TRANS64 RZ, [R26+URZ+0x31c00], R5 ;  /* 0x031c00051aff09a7 */ /* 0x0007e2000800003f */
[----:B------:R4:W-:Y:S02]  /*d510*/  UTMALDG.4D [UR8], [UR4], desc[UR6] ;  /* 0x00000608040075b4 */ /* 0x0009e40008019000 */
[----:B------:R0:W-:Y:S01]  /*d520*/  UTMALDG.4D [UR16], [UR4], desc[UR14] ;  /* 0x00000e10040075b4 */ /* 0x0001e20008019000 */
[----:B----4-:R-:W-:Y:S01]  /*d530*/  @P0 R2UR UR13, R9 ;  /* 0x00000000090d02ca */ /* 0x010fe200000e0000 */
        /* <DEDUP_REMOVED lines=10> */
[----:B---3--:R-:W-:-:S04]  /*d5e0*/  SHF.L.U32 R5, R4, 0x1f, RZ ;  /* 0x0000001f04057819 */ /* 0x008fc800000006ff */
[----:B------:R-:W2:Y:S02]  /*d5f0*/  SYNCS.PHASECHK.TRANS64.TRYWAIT P0, [R26+URZ+0x31c20], R5 ;  /* 0x031c20051a0075a7 */ /* 0x000ea4000800017f */
[----:B0-2---:R-:W-:Y:S05]  /*d600*/  @!P0 BRA `(.L_x_8435) ;  /* 0x0000002800d08947 */ /* 0x005fea0003800000 */
.L_x_8503:
[----:B------:R-:W-:Y:S05]  /*d610*/  BSYNC B0 ;  /* 0x0000000000007941 */ /* 0x000fea0003800000 */
.L_x_8434:
[----:B------:R-:W2:Y:S01]  /*d620*/  LDL.LU R4, [R1+0x8] ;  /* 0x0000080001047983 */ /* 0x000ea20000300800 */
[----:B------:R-:W-:Y:S01]  /*d630*/  BSSY B0, `(.L_x_8436) ;  /* 0x0000167000007945 */ /* 0x000fe20003800000 */
[----:B--2---:R-:W-:-:S13]  /*d640*/  ISETP.GE.AND P0, PT, R4, 0x91, PT ;  /* 0x000000910400780c */ /* 0x004fda0003f06270 */
[----:B------:R-:W-:Y:S05]  /*d650*/  @!P0 BRA `(.L_x_8437) ;  /* 0x0000001400908947 */ /* 0x000fea0003800000 */
[----:B------:R-:W-:Y:S01]  /*d660*/  IMAD.MOV R11, RZ, RZ, -R29 ;  /* 0x000000ffff0b7224 */ /* 0x000fe200078e0a1d */
[----:B------:R-:W-:Y:S01]  /*d670*/  BSSY B1, `(.L_x_8438) ;  /* 0x000007a000017945 */ /* 0x000fe20003800000 */
[----:B------:R-:W-:Y:S02]  /*d680*/  IMAD.MOV.U32 R4, RZ, RZ, 0x1 ;  /* 0x00000001ff047424 */ /* 0x000fe400078e00ff */
[----:B------:R-:W-:-:S03]  /*d690*/  VIADD R9, R29, 0xfffffffe ;  /* 0xfffffffe1d097836 */ /* 0x000fc60000000000 */
[----:B------:R-:W-:-:S05]  /*d6a0*/  VIADDMNMX R11, R11, R4, 0xffffffff, !PT ;  /* 0xffffffff0b0b7446 */ /* 0x000fca0007800104 */
        /* <DEDUP_REMOVED lines=15> */
[----:B------:R-:W2:Y:S01]  /*d7a0*/  LDC R17, c[0x0][0x41c] ;  /* 0x00010700ff117b82 */ /* 0x000ea20000000800 */
[----:B------:R-:W-:Y:S01]  /*d7b0*/  MOV R14, R9 ;  /* 0x00000009000e7202 */ /* 0x000fe20000000f00 */
[----:B------:R-:W-:Y:S02]  /*d7c0*/  ULDC.64 UR4, c[0x0][0x408] ;  /* 0x0001020000047ab9 */ /* 0x000fe40000000a00 */
[----:B------:R-:W-:-:S04]  /*d7d0*/  IMAD R15, R8, UR4, RZ ;  /* 0x00000004080f7c24 */ /* 0x000fc8000f8e02ff */
[----:B------:R-:W-:Y:S01]  /*d7e0*/  IMAD R15, R6, UR5, R15 ;  /* 0x00000005060f7c24 */ /* 0x000fe2000f8e020f */
[----:B--2---:R-:W-:-:S13]  /*d7f0*/  ISETP.NE.AND P0, PT, R17, 0x1, PT ;  /* 0x000000011100780c */ /* 0x004fda0003f05270 */
[----:B0-----:R-:W0:Y:S02]  /*d800*/  @P0 LDC.64 R4, c[0x0][0x420] ;  /* 0x00010800ff040b82 */ /* 0x001e240000000a00 */
        /* <DEDUP_REMOVED lines=9> */
[----:B------:R-:W-:Y:S02]  /*d8a0*/  IMAD R9, R17, R4, R9 ;  /* 0x0000000411097224 */ /* 0x000fe400078e0209 */
[----:B------:R2:W5:Y:S05]  /*d8b0*/  LDG.E R4, desc[UR60][R2.64] ;  /* 0x0000003c02047981 */ /* 0x00056a000c1e1900 */
.L_x_8442:
[----:B--2---:R-:W-:Y:S01]  /*d8c0*/  IMAD R3, R12, 0x8, R26 ;  /* 0x000000080c037824 */ /* 0x004fe200078e021a */
[----:B------:R-:W-:-:S04]  /*d8d0*/  SHF.L.U32 R2, R13, 0x1f, RZ ;  /* 0x0000001f0d027819 */ /* 0x000fc800000006ff */
[----:B------:R-:W2:Y:S02]  /*d8e0*/  SYNCS.PHASECHK.TRANS64.TRYWAIT P0, [R3+URZ+0x31c40], R2 ;  /* 0x031c4002030075a7 */ /* 0x000ea4000800017f */
[----:B--2---:R-:W-:Y:S05]  /*d8f0*/  @!P0 BRA `(.L_x_8443) ;  /* 0x0000002800288947 */ /* 0x004fea0003800000 */
.L_x_8504:
[----:B0-----:R-:W0:Y:S02]  /*d900*/  S2R R5, SR_TID.X ;  /* 0x0000000000057919 */ /* 0x001e240000002100 */
[----:B0-----:R-:W-:-:S04]  /*d910*/  LOP3.LUT R5, R5, 0x7f, RZ, 0xc0, !PT ;  /* 0x0000007f05057812 */ /* 0x001fc800078ec0ff */
[----:B------:R-:W-:-:S13]  /*d920*/  ISETP.NE.AND P1, PT, R5, RZ, PT ;  /* 0x000000ff0500720c */ /* 0x000fda0003f25270 */
[----:B------:R-:W-:Y:S05]  /*d930*/  @P1 BRA `(.L_x_8444) ;  /* 0x0000000000141947 */ /* 0x000fea0003800000 */
[----:B------:R-:W-:Y:S01]  /*d940*/  ISETP.NE.AND P0, PT, R27, RZ, PT ;  /* 0x000000ff1b00720c */ /* 0x000fe20003f05270 */
[----:B--2---:R-:W-:-:S04]  /*d950*/  IMAD.MOV.U32 R2, RZ, RZ, 0x6c00 ;  /* 0x00006c00ff027424 */ /* 0x004fc800078e00ff */
[----:B------:R0:W-:Y:S08]  /*d960*/  SYNCS.ARRIVE.TRANS64 RZ, [R3+URZ+0x31c30], R2 ;  /* 0x031c300203ff79a7 */ /* 0x0001f0000800003f */
[----:B------:R-:W-:Y:S05]  /*d970*/  @!P0 BRA `(.L_x_8444) ;  /* 0x0000000000048947 */ /* 0x000fea0003800000 */
[----:B------:R-:W-:Y:S01]  /*d980*/  BPT.TRAP 0x1 ;  /* 0x000000040000795c */ /* 0x000fe20000300000 */
.L_x_8444:
[----:B0-2---:R-:W-:Y:S01]  /*d990*/  IMAD R2, R12, 0x6c00, R26 ;  /* 0x00006c000c027824 */ /* 0x005fe200078e021a */
        /* <DEDUP_REMOVED lines=9> */
[----:B------:R-:W-:Y:S01]  /*da30*/  VIADD R3, R26, 0x31c00 ;  /* 0x00031c001a037836 */ /* 0x000fe20000000000 */
[----:B-----5:R-:W-:Y:S01]  /*da40*/  R2UR UR13, R4 ;  /* 0x00000000040d72ca */ /* 0x020fe200000e0000 */
[----:B------:R-:W-:Y:S01]  /*da50*/  UMOV UR16, 0x20 ;  /* 0x0000002000107882 */ /* 0x000fe20000000000 */
[----:B------:R-:W-:Y:S01]  /*da60*/  UMOV UR17, 0x40 ;  /* 0x0000004000117882 */ /* 0x000fe20000000000 */
[----:B------:R-:W-:-:S02]  /*da70*/  SHF.L.U32 R5, R24, 0x1f, RZ ;  /* 0x0000001f18057819 */ /* 0x000fc400000006ff */
[----:B------:R-:W-:Y:S01]  /*da80*/  UIMAD UR11, UR11, 0x90, UR5 ;  /* 0x000000900b0b78a4 */ /* 0x000fe2000f8e0205 */
[----:B------:R-:W-:Y:S01]  /*da90*/  LEA R2, R22, R3, 0x3 ;  /* 0x0000000316027211 */ /* 0x000fe200078e18ff */
[----:B------:R-:W-:Y:S02]  /*daa0*/  UIADD3 UR9, UR9, 0x31c30, URZ ;  /* 0x00031c3009097890 */ /* 0x000fe4000fffe03f */
[----:B------:R-:W-:Y:S02]  /*dab0*/  UIADD3 UR8, UR14, 0x16a00, URZ ;  /* 0x00016a000e087890 */ /* 0x000fe4000fffe03f */
[----:B------:R-:W-:Y:S02]  /*dac0*/  UIADD3.X UR5, URZ, UR39, URZ, UP0, !UPT ;  /* 0x000000273f057290 */ /* 0x000fe400087fe43f */
[----:B------:R-:W-:Y:S02]  /*dad0*/  UIADD3 UR15, UR14, 0x18e00, URZ ;  /* 0x00018e000e0f7890 */ /* 0x000fe4000fffe03f */
[----:B------:R-:W-:-:S05]  /*dae0*/  UIADD3 UR14, UR14, 0x1b200, URZ ;  /* 0x0001b2000e0e7890 */ /* 0x000fca000fffe03f */
[----:B------:R0:W-:Y:S02]  /*daf0*/  UTMALDG.4D [UR8], [UR4], desc[UR6] ;  /* 0x00000608040075b4 */ /* 0x0001e40008019000 */
[----:B0-----:R-:W-:Y:S01]  /*db00*/  UMOV UR8, UR15 ;  /* 0x0000000f00087c82 */ /* 0x001fe20008000000 */
[----:B------:R-:W-:Y:S02]  /*db10*/  UMOV UR10, UR16 ;  /* 0x00000010000a7c82 */ /* 0x000fe40008000000 */
[----:B------:R0:W-:Y:S02]  /*db20*/  UTMALDG.4D [UR8], [UR4], desc[UR6] ;  /* 0x00000608040075b4 */ /* 0x0001e40008019000 */
[----:B0-----:R-:W-:Y:S01]  /*db30*/  UMOV UR8, UR14 ;  /* 0x0000000e00087c82 */ /* 0x001fe20008000000 */
[----:B------:R-:W-:Y:S02]  /*db40*/  UMOV UR10, UR17 ;  /* 0x00000011000a7c82 */ /* 0x000fe40008000000 */
[----:B------:R0:W-:Y:S01]  /*db50*/  UTMALDG.4D [UR8], [UR4], desc[UR6] ;  /* 0x00000608040075b4 */ /* 0x0001e20008019000 */
[----:B------:R-:W2:Y:S02]  /*db60*/  SYNCS.PHASECHK.TRANS64.TRYWAIT P0, [R2+URZ+0x60], R5 ;  /* 0x00006005020075a7 */ /* 0x000ea4000800017f */
[----:B0-2---:R-:W-:Y:S05]  /*db70*/  @!P0 BRA `(.L_x_8445) ;  /* 0x00000024009c8947 */ /* 0x005fea0003800000 */
.L_x_8505:
[----:B------:R-:W-:Y:S05]  /*db80*/  @P1 BRA `(.L_x_8446) ;  /* 0x0000000000181947 */ /* 0x000fea0003800000 */
[----:B------:R-:W-:Y:S01]  /*db90*/  ISETP.NE.AND P0, PT, R27, RZ, PT ;  /* 0x000000ff1b00720c */ /* 0x000fe20003f05270 */
[----:B0-----:R-:W-:Y:S02]  /*dba0*/  IMAD R2, R22, 0x8, R26 ;  /* 0x0000000816027824 */ /* 0x001fe400078e021a */
[----:B------:R-:W-:-:S04]  /*dbb0*/  IMAD.MOV.U32 R3, RZ, RZ, 0x6c00 ;  /* 0x00006c00ff037424 */ /* 0x000fc800078e00ff */
[----:B------:R2:W-:Y:S06]  /*dbc0*/  SYNCS.ARRIVE.TRANS64 RZ, [R2+URZ+0x31c50], R3 ;  /* 0x031c500302ff79a7 */ /* 0x0005ec000800003f */
[----:B------:R-:W-:Y:S05]  /*dbd0*/  @!P0 BRA `(.L_x_8446) ;  /* 0x0000000000048947 */ /* 0x000fea0003800000 */
[----:B------:R-:W-:Y:S01]  /*dbe0*/  BPT.TRAP 0x1 ;  /* 0x000000040000795c */ /* 0x000fe20000300000 */
.L_x_8446:
[C-C-:B0-2---:R-:W-:Y:S01]  /*dbf0*/  IMAD R2, R22.reuse, 0x8, R26.reuse ;  /* 0x0000000816027824 */ /* 0x145fe200078e021a */
[----:B------:R-:W-:Y:S01]  /*dc00*/  R2UR UR11, R25 ;  /* 0x00000000190b72ca */ /* 0x000fe200000e0000 */
        /* <DEDUP_REMOVED lines=13> */
[----:B------:R-:W-:Y:S02]  /*dce0*/  UIMAD UR11, UR11, 0x90, UR5 ;  /* 0x000000900b0b78a4 */ /* 0x000fe4000f8e0205 */
[----:B------:R-:W-:Y:S02]  /*dcf0*/  UIADD3 UR9, UR9, 0x31c50, URZ ;  /* 0x00031c5009097890 */ /* 0x000fe4000fffe03f */
[----:B------:R-:W-:Y:S02]  /*dd00*/  UIADD3 UR8, UR15, 0x200, URZ ;  /* 0x000002000f087890 */ /* 0x000fe4000fffe03f */
[----:B------:R-:W-:Y:S02]  /*dd10*/  UIADD3.X UR5, URZ, UR39, URZ, UP0, !UPT ;  /* 0x000000273f057290 */ /* 0x000fe400087fe43f */
        /* <DEDUP_REMOVED lines=10> */
[----:B--2---:R-:W-:Y:S01]  /*ddc0*/  NOP ;  /* 0x0000000000007918 */ /* 0x004fe20000000000 */
.L_x_8441:
[----:B------:R-:W-:Y:S05]  /*ddd0*/  BSYNC B2 ;  /* 0x0000000000027941 */ /* 0x000fea0003800000 */
.L_x_8440:
[----:B------:R-:W-:Y:S01]  /*dde0*/  VIADD R9, R29, 0xfffffffd ;  /* 0xfffffffd1d097836 */ /* 0x000fe20000000000 */
[----:B------:R-:W-:Y:S01]  /*ddf0*/  MOV R22, R12 ;  /* 0x0000000c00167202 */ /* 0x000fe20000000f00 */
[----:B------:R-:W-:-:S07]  /*de00*/  IMAD.MOV.U32 R24, RZ, RZ, R13 ;  /* 0x000000ffff187224 */ /* 0x000fce00078e000d */
.L_x_8439:
[----:B------:R-:W-:Y:S05]  /*de10*/  BSYNC B1 ;  /* 0x0000000000017941 */ /* 0x000fea0003800000 */
.L_x_8438:
[----:B------:R-:W-:-:S05]  /*de20*/  IMAD.MOV R11, RZ, RZ, -R11 ;  /* 0x000000ffff0b7224 */ /* 0x000fca00078e0a0b */
[----:B------:R-:W-:-:S13]  /*de30*/  ISETP.NE.AND P0, PT, R10, R11, PT ;  /* 0x0000000b0a00720c */ /* 0x000fda0003f05270 */
[----:B------:R-:W-:Y:S05]  /*de40*/  @!P0 BRA `(.L_x_8437) ;  /* 0x0000000c00948947 */ /* 0x000fea0003800000 */
[----:B------:R-:W-:-:S07]  /*de50*/  IMAD.MOV.U32 R4, RZ, RZ, R7 ;  /* 0x000000ffff047224 */ /* 0x000fce00078e0007 */
.L_x_8461:
        /* <DEDUP_REMOVED lines=13> */
[----:B------:R-:W2:Y:S01]  /*df30*/  LDC R12, c[0x0][0x41c] ;  /* 0x00010700ff0c7b82 */ /* 0x000ea20000000800 */
[----:B------:R-:W-:Y:S01]  /*df40*/  IMAD.MOV.U32 R13, RZ, RZ, R9 ;  /* 0x000000ffff0d7224 */ /* 0x000fe200078e0009 */
[----:B------:R-:W-:Y:S02]  /*df50*/  ULDC.64 UR6, c[0x0][0x408] ;  /* 0x0001020000067ab9 */ /* 0x000fe40000000a00 */
[----:B0-----:R-:W-:-:S04]  /*df60*/  IMAD R5, R8, UR6, RZ ;  /* 0x0000000608057c24 */ /* 0x001fc8000f8e02ff */
[----:B------:R-:W-:Y:S01]  /*df70*/  IMAD R5, R6, UR7, R5 ;  /* 0x0000000706057c24 */ /* 0x000fe2000f8e0205 */
[----:B--2---:R-:W-:-:S13]  /*df80*/  ISETP.NE.AND P0, PT, R12, 0x1, PT ;  /* 0x000000010c00780c */ /* 0x004fda0003f05270 */
[----:B------:R-:W0:Y:S02]  /*df90*/  @P0 LDC.64 R2, c[0x0][0x420] ;  /* 0x00010800ff020b82 */ /* 0x000e240000000a00 */
[----:B0-----:R-:W-:-:S05]  /*dfa0*/  @P0 IMAD.HI.U32 R2, R9, R2, RZ ;  /* 0x0000000209020227 */ /* 0x001fca00078e00ff */
[----:B------:R-:W-:-:S04]  /*dfb0*/  @P0 SHF.R.U32.HI R13, RZ, R3, R2 ;  /* 0x00000003ff0d0219 */ /* 0x000fc80000011602 */
[----:B------:R-:W-:Y:S02]  /*dfc0*/  SHF.R.S32.HI R3, RZ, 0x1f, R13 ;  /* 0x0000001fff037819 */ /* 0x000fe4000001140d */
[----:B------:R-:W-:-:S05]  /*dfd0*/  MOV R2, R13 ;  /* 0x0000000d00027202 */ /* 0x000fca0000000f00 */
[----:B------:R-:W-:-:S04]  /*dfe0*/  IMAD.WIDE.U32 R2, R6, UR6, R2 ;  /* 0x0000000606027c25 */ /* 0x000fc8000f8e0002 */
[----:B------:R-:W-:Y:S01]  /*dff0*/  IMAD.IADD R3, R5, 0x1, R3 ;  /* 0x0000000105037824 */ /* 0x000fe200078e0203 */
[----:B------:R-:W-:-:S04]  /*e000*/  LEA R4, P0, R2, UR4, 0x2 ;  /* 0x0000000402047c11 */ /* 0x000fc8000f8010ff */
[----:B------:R-:W-:-:S05]  /*e010*/  LEA.HI.X R5, R2, UR5, R3, 0x2, P0 ;  /* 0x0000000502057c11 */ /* 0x000fca00080f1403 */
[----:B------:R2:W5:Y:S01]  /*e020*/  LDG.E R4, desc[UR60][R4.64] ;  /* 0x0000003c04047981 */ /* 0x000562000c1e1900 */
[----:B------:R-:W-:-:S04]  /*e030*/  IMAD.MOV R2, RZ, RZ, -R13 ;  /* 0x000000ffff027224 */ /* 0x000fc800078e0a0d */
[----:B------:R-:W-:-:S07]  /*e040*/  IMAD R12, R12, R2, R9 ;  /* 0x000000020c0c7224 */ /* 0x000fce00078e0209 */
.L_x_8449:
[----:B------:R-:W-:Y:S01]  /*e050*/  IMAD R3, R10, 0x8, R26 ;  /* 0x000000080a037824 */ /* 0x000fe200078e021a */
[----:B------:R-:W-:-:S04]  /*e060*/  SHF.L.U32 R2, R11, 0x1f, RZ ;  /* 0x0000001f0b027819 */ /* 0x000fc800000006ff */
[----:B------:R-:W3:Y:S02]  /*e070*/  SYNCS.PHASECHK.TRANS64.TRYWAIT P0, [R3+URZ+0x31c40], R2 ;  /* 0x031c4002030075a7 */ /* 0x000ee4000800017f */
[----:B---3--:R-:W-:Y:S05]  /*e080*/  @!P0 BRA `(.L_x_8450) ;  /* 0x00000020006c8947 */ /* 0x008fea0003800000 */
.L_x_8506:
[----:B0-2---:R-:W0:Y:S02]  /*e090*/  S2R R5, SR_TID.X ;  /* 0x0000000000057919 */ /* 0x005e240000002100 */
[----:B0-----:R-:W-:-:S04]  /*e0a0*/  LOP3.LUT R5, R5, 0x7f, RZ, 0xc0, !PT ;  /* 0x0000007f05057812 */ /* 0x001fc800078ec0ff */
[----:B------:R-:W-:-:S13]  /*e0b0*/  ISETP.NE.AND P0, PT, R5, RZ, PT ;  /* 0x000000ff0500720c */ /* 0x000fda0003f05270 */
[----:B------:R-:W-:Y:S05]  /*e0c0*/  @P0 BRA `(.L_x_8451) ;  /* 0x0000000000140947 */ /* 0x000fea0003800000 */
[----:B------:R-:W-:Y:S01]  /*e0d0*/  ISETP.NE.AND P1, PT, R27, RZ, PT ;  /* 0x000000ff1b00720c */ /* 0x000fe20003f25270 */
[----:B---3--:R-:W-:-:S04]  /*e0e0*/  IMAD.MOV.U32 R2, RZ, RZ, 0x6c00 ;  /* 0x00006c00ff027424 */ /* 0x008fc800078e00ff */
[----:B------:R0:W-:Y:S08]  /*e0f0*/  SYNCS.ARRIVE.TRANS64 RZ, [R3+URZ+0x31c30], R2 ;  /* 0x031c300203ff79a7 */ /* 0x0001f0000800003f */
[----:B------:R-:W-:Y:S05]  /*e100*/  @!P1 BRA `(.L_x_8451) ;  /* 0x0000000000049947 */ /* 0x000fea0003800000 */
[----:B------:R-:W-:Y:S01]  /*e110*/  BPT.TRAP 0x1 ;  /* 0x000000040000795c */ /* 0x000fe20000300000 */
.L_x_8451:
[----:B0--3--:R-:W-:Y:S01]  /*e120*/  IMAD R2, R10, 0x6c00, R26 ;  /* 0x00006c000a027824 */ /* 0x009fe200078e021a */
        /* <DEDUP_REMOVED lines=11> */
[----:B------:R-:W-:Y:S01]  /*e1e0*/  VIADD R3, R26, 0x31c00 ;  /* 0x00031c001a037836 */ /* 0x000fe20000000000 */
[----:B------:R-:W-:Y:S01]  /*e1f0*/  UMOV UR17, 0x40 ;  /* 0x0000004000117882 */ /* 0x000fe20000000000 */
[----:B------:R-:W-:-:S02]  /*e200*/  SHF.L.U32 R24, R24, 0x1f, RZ ;  /* 0x0000001f18187819 */ /* 0x000fc400000006ff */
[----:B------:R-:W-:Y:S01]  /*e210*/  UIMAD UR11, UR11, 0x90, UR5 ;  /* 0x000000900b0b78a4 */ /* 0x000fe2000f8e0205 */
[----:B------:R-:W-:Y:S01]  /*e220*/  IMAD R3, R22, 0x8, R3 ;  /* 0x0000000816037824 */ /* 0x000fe200078e0203 */
        /* <DEDUP_REMOVED lines=14> */
.L_x_8507:
[----:B------:R-:W-:Y:S05]  /*e310*/  @P0 BRA `(.L_x_8453) ;  /* 0x0000000000140947 */ /* 0x000fea0003800000 */
[----:B------:R-:W-:Y:S02]  /*e320*/  ISETP.NE.AND P1, PT, R27, RZ, PT ;  /* 0x000000ff1b00720c */ /* 0x000fe40003f25270 */
[----:B------:R-:W-:-:S04]  /*e330*/  MOV R2, 0x6c00 ;  /* 0x00006c0000027802 */ /* 0x000fc80000000f00 */
[----:B------:R2:W-:Y:S07]  /*e340*/  SYNCS.ARRIVE.TRANS64 RZ, [R3+URZ+0x50], R2 ;  /* 0x0000500203ff79a7 */ /* 0x0005ee000800003f */
[----:B------:R-:W-:Y:S05]  /*e350*/  @!P1 BRA `(.L_x_8453) ;  /* 0x0000000000049947 */ /* 0x000fea0003800000 */
[----:B------:R-:W-:Y:S01]  /*e360*/  BPT.TRAP 0x1 ;  /* 0x000000040000795c */ /* 0x000fe20000300000 */
.L_x_8453:
        /* <DEDUP_REMOVED lines=13> */
[----:B------:R-:W-:Y:S02]  /*e440*/  IMAD.MOV.U32 R7, RZ, RZ, R4 ;  /* 0x000000ffff077224 */ /* 0x000fe400078e0004 */
[----:B------:R-:W-:Y:S02]  /*e450*/  UIMAD UR11, UR11, 0x90, UR5 ;  /* 0x000000900b0b78a4 */ /* 0x000fe4000f8e0205 */
[----:B------:R-:W-:Y:S02]  /*e460*/  UIADD3 UR9, UR9, 0x50, URZ ;  /* 0x0000005009097890 */ /* 0x000fe4000fffe03f */
[----:B------:R-:W-:Y:S02]  /*e470*/  UIADD3 UR14, UR8, 0x200, URZ ;  /* 0x00000200080e7890 */ /* 0x000fe4000fffe03f */
[----:B------:R-:W-:Y:S02]  /*e480*/  UIADD3.X UR5, URZ, UR39, URZ, UP0, !UPT ;  /* 0x000000273f057290 */ /* 0x000fe400087fe43f */
[----:B------:R-:W-:-:S02]  /*e490*/  UIADD3 UR15, UR8, 0x2600, URZ ;  /* 0x00002600080f7890 */ /* 0x000fc4000fffe03f */
        /* <DEDUP_REMOVED lines=11> */
.L_x_8448:
[----:B------:R-:W-:Y:S05]  /*e550*/  BSYNC B1 ;  /* 0x0000000000017941 */ /* 0x000fea0003800000 */
.L_x_8447:
[----:B------:R-:W-:Y:S01]  /*e560*/  VIADD R22, R10, 0x1 ;  /* 0x000000010a167836 */ /* 0x000fe20000000000 */
[----:B------:R-:W-:Y:S04]  /*e570*/  BSSY B1, `(.L_x_8454) ;  /* 0x000006e000017945 */ /* 0x000fe80003800000 */
[----:B------:R-:W-:-:S04]  /*e580*/  ISETP.NE.AND P0, PT, R22, 0x2, PT ;  /* 0x000000021600780c */ /* 0x000fc80003f05270 */
[----:B0-----:R-:W-:Y:S02]  /*e590*/  SEL R24, RZ, 0x1, P0 ;  /* 0x00000001ff187807 */ /* 0x001fe40000000000 */
[----:B------:R-:W-:Y:S02]  /*e5a0*/  SEL R22, R22, RZ, P0 ;  /* 0x000000ff16167207 */ /* 0x000fe40000000000 */
[----:B------:R-:W-:Y:S01]  /*e5b0*/  LOP3.LUT R24, R11, R24, RZ, 0x3c, !PT ;  /* 0x000000180b187212 */ /* 0x000fe200078e3cff */
[----:B------:R-:W-:Y:S06]  /*e5c0*/  @!P6 BRA `(.L_x_8455) ;  /* 0x0000000400a0e947 */ /* 0x000fec0003800000 */
[----:B------:R-:W-:Y:S01]  /*e5d0*/  ULDC.64 UR4, c[0x0][0x3f8] ;  /* 0x0000fe0000047ab9 */ /* 0x000fe20000000a00 */
[----:B------:R-:W-:Y:S01]  /*e5e0*/  VIADD R13, R9, 0xffffffff ;  /* 0xffffffff090d7836 */ /* 0x000fe20000000000 */
[----:B------:R-:W-:-:S04]  /*e5f0*/  ISETP.NE.U32.AND P0, PT, RZ, UR4, PT ;  /* 0x00000004ff007c0c */ /* 0x000fc8000bf05070 */
[----:B------:R-:W-:-:S13]  /*e600*/  ISETP.NE.AND.EX P0, PT, RZ, UR5, PT, P0 ;  /* 0x00000005ff007c0c */ /* 0x000fda000bf05300 */
[----:B------:R-:W-:Y:S05]  /*e610*/  @!P0 BRA `(.L_x_8456) ;  /* 0x0000000000488947 */ /* 0x000fea0003800000 */
[----:B------:R-:W0:Y:S01]  /*e620*/  LDC R12, c[0x0][0x41c] ;  /* 0x00010700ff0c7b82 */ /* 0x000e220000000800 */
[----:B------:R-:W-:Y:S01]  /*e630*/  IMAD.MOV.U32 R15, RZ, RZ, R13 ;  /* 0x000000ffff0f7224 */ /* 0x000fe200078e000d */
[----:B------:R-:W-:Y:S02]  /*e640*/  ULDC.64 UR6, c[0x0][0x408] ;  /* 0x0001020000067ab9 */ /* 0x000fe40000000a00 */
[----:B------:R-:W-:-:S04]  /*e650*/  IMAD R5, R8, UR6, RZ ;  /* 0x0000000608057c24 */ /* 0x000fc8000f8e02ff */
[----:B------:R-:W-:Y:S01]  /*e660*/  IMAD R5, R6, UR7, R5 ;  /* 0x0000000706057c24 */ /* 0x000fe2000f8e0205 */
[----:B0-----:R-:W-:-:S13]  /*e670*/  ISETP.NE.AND P0, PT, R12, 0x1, PT ;  /* 0x000000010c00780c */ /* 0x001fda0003f05270 */
[----:B--2---:R-:W0:Y:S02]  /*e680*/  @P0 LDC.64 R2, c[0x0][0x420] ;  /* 0x00010800ff020b82 */ /* 0x004e240000000a00 */
[----:B0-----:R-:W-:-:S05]  /*e690*/  @P0 IMAD.HI.U32 R2, R13, R2, RZ ;  /* 0x000000020d020227 */ /* 0x001fca00078e00ff */
[----:B------:R-:W-:-:S04]  /*e6a0*/  @P0 SHF.R.U32.HI R15, RZ, R3, R2 ;  /* 0x00000003ff0f0219 */ /* 0x000fc80000011602 */
[--C-:B------:R-:W-:Y:S01]  /*e6b0*/  SHF.R.S32.HI R3, RZ, 0x1f, R15.reuse ;  /* 0x0000001fff037819 */ /* 0x100fe2000001140f */
[----:B------:R-:W-:-:S04]  /*e6c0*/  IMAD.MOV.U32 R2, RZ, RZ, R15 ;  /* 0x000000ffff027224 */ /* 0x000fc800078e000f */
[----:B------:R-:W-:-:S05]  /*e6d0*/  IMAD.WIDE.U32 R2, R6, UR6, R2 ;  /* 0x0000000606027c25 */ /* 0x000fca000f8e0002 */
[----:B------:R-:W-:Y:S02]  /*e6e0*/  IADD3 R3, R5, R3, RZ ;  /* 0x0000000305037210 */ /* 0x000fe40007ffe0ff */
[----:B------:R-:W-:-:S04]  /*e6f0*/  LEA R4, P0, R2, UR4, 0x2 ;  /* 0x0000000402047c11 */ /* 0x000fc8000f8010ff */
[----:B------:R-:W-:-:S05]  /*e700*/  LEA.HI.X R5, R2, UR5, R3, 0x2, P0 ;  /* 0x0000000502057c11 */ /* 0x000fca00080f1403 */
[----:B------:R0:W5:Y:S01]  /*e710*/  LDG.E R4, desc[UR60][R4.64] ;  /* 0x0000003c04047981 */ /* 0x000162000c1e1900 */
[----:B------:R-:W-:-:S04]  /*e720*/  IMAD.MOV R2, RZ, RZ, -R15 ;  /* 0x000000ffff027224 */ /* 0x000fc800078e0a0f */
[----:B------:R-:W-:-:S07]  /*e730*/  IMAD R13, R12, R2, R13 ;  /* 0x000000020c0d7224 */ /* 0x000fce00078e020d */
.L_x_8456:
[----:B--2---:R-:W-:Y:S01]  /*e740*/  IMAD R2, R22, 0x8, R26 ;  /* 0x0000000816027824 */ /* 0x004fe200078e021a */
[----:B------:R-:W-:-:S04]  /*e750*/  SHF.L.U32 R3, R24, 0x1f, RZ ;  /* 0x0000001f18037819 */ /* 0x000fc800000006ff */
[----:B------:R-:W2:Y:S02]  /*e760*/  SYNCS.PHASECHK.TRANS64.TRYWAIT P0, [R2+URZ+0x31c40], R3 ;  /* 0x031c4003020075a7 */ /* 0x000ea4000800017f */
[----:B--2---:R-:W-:Y:S05]  /*e770*/  @!P0 BRA `(.L_x_8457) ;  /* 0x0000001800d88947 */ /* 0x004fea0003800000 */
.L_x_8508:
        /* <DEDUP_REMOVED lines=9> */
.L_x_8458:
[----:B0-2---:R-:W-:Y:S01]  /*e810*/  IMAD R2, R22, 0x6c00, R26 ;  /* 0x00006c0016027824 */ /* 0x005fe200078e021a */
[----:B------:R-:W-:Y:S01]  /*e820*/  R2UR UR11, R13 ;  /* 0x000000000d0b72ca */ /* 0x000fe200000e0000 */
[----:B------:R-:W-:Y:S01]  /*e830*/  VIADD R3, R26, 0x31c00 ;  /* 0x00031c001a037836 */ /* 0x000fe20000000000 */
[----:B------:R-:W-:Y:S01]  /*e840*/  R2UR UR5, R23 ;  /* 0x00000000170572ca */ /* 0x000fe200000e0000 */
[----:B------:R-:W-:Y:S01]  /*e850*/  UIADD3 UR4, UP0, UR38, 0x370, URZ ;  /* 0x0000037026047890 */ /* 0x000fe2000ff1e03f */
[----:B------:R-:W-:Y:S01]  /*e860*/  R2UR UR8, R2 ;  /* 0x00000000020872ca */ /* 0x000fe200000e0000 */
[--C-:B------:R-:W-:Y:S01]  /*e870*/  IMAD R2, R22, 0x8, R3.reuse ;  /* 0x0000000816027824 */ /* 0x100fe200078e0203 */
[----:B------:R-:W-:Y:S01]  /*e880*/  R2UR UR12, R0 ;  /* 0x00000000000c72ca */ /* 0x000fe200000e0000 */
[----:B------:R-:W-:Y:S01]  /*e890*/  UMOV UR10, URZ ;  /* 0x0000003f000a7c82 */ /* 0x000fe20008000000 */
[----:B-----5:R-:W-:Y:S01]  /*e8a0*/  R2UR UR13, R4 ;  /* 0x00000000040d72ca */ /* 0x020fe200000e0000 */
[----:B------:R-:W-:Y:S01]  /*e8b0*/  UMOV UR6, 0x0 ;  /* 0x0000000000067882 */ /* 0x000fe20000000000 */
[----:B------:R-:W-:Y:S01]  /*e8c0*/  R2UR UR9, R2 ;  /* 0x00000000020972ca */ /* 0x000fe200000e0000 */
[----:B------:R-:W-:Y:S01]  /*e8d0*/  UMOV UR7, 0x14f00000 ;  /* 0x14f0000000077882 */ /* 0x000fe20000000000 */
[----:B------:R-:W-:Y:S01]  /*e8e0*/  UMOV UR17, 0x20 ;  /* 0x0000002000117882 */ /* 0x000fe20000000000 */
[----:B------:R-:W-:Y:S01]  /*e8f0*/  UMOV UR18, 0x40 ;  /* 0x0000004000127882 */ /* 0x000fe20000000000 */
[----:B------:R-:W-:Y:S01]  /*e900*/  SHF.L.U32 R11, R11, 0x1f, RZ ;  /* 0x0000001f0b0b7819 */ /* 0x000fe200000006ff */
[----:B------:R-:W-:Y:S01]  /*e910*/  UIMAD UR11, UR11, 0x90, UR5 ;  /* 0x000000900b0b78a4 */ /* 0x000fe2000f8e0205 */
[----:B------:R-:W-:Y:S01]  /*e920*/  IMAD R2, R10, 0x8, R3 ;  /* 0x000000080a027824 */ /* 0x000fe200078e0203 */
[----:B------:R-:W-:-:S02]  /*e930*/  UIADD3 UR14, UR8, 0x16a00, URZ ;  /* 0x00016a00080e7890 */ /* 0x000fc4000fffe03f */
[----:B------:R-:W-:Y:S02]  /*e940*/  UIADD3.X UR5, URZ, UR39, URZ, UP0, !UPT ;  /* 0x000000273f057290 */ /* 0x000fe400087fe43f */
[----:B------:R-:W-:Y:S02]  /*e950*/  UIADD3 UR15, UR8, 0x18e00, URZ ;  /* 0x00018e00080f7890 */ /* 0x000fe4000fffe03f */
[----:B------:R-:W-:Y:S02]  /*e960*/  UIADD3 UR9, UR9, 0x30, URZ ;  /* 0x0000003009097890 */ /* 0x000fe4000fffe03f */
[----:B------:R-:W-:-:S03]  /*e970*/  UIADD3 UR16, UR8, 0x1b200, URZ ;  /* 0x0001b20008107890 */ /* 0x000fc6000fffe03f */
[----:B------:R-:W-:-:S04]  /*e980*/  UMOV UR8, UR14 ;  /* 0x0000000e00087c82 */ /* 0x000fc80008000000 */
        /* <DEDUP_REMOVED lines=9> */
.L_x_8509:
[----:B------:R-:W-:Y:S05]  /*ea20*/  @P0 BRA `(.L_x_8460) ;  /* 0x0000000000140947 */ /* 0x000fea0003800000 */
[----:B------:R-:W-:Y:S02]  /*ea30*/  ISETP.NE.AND P1, PT, R27, RZ, PT ;  /* 0x000000ff1b00720c */ /* 0x000fe40003f25270 */
[----:B------:R-:W-:-:S04]  /*ea40*/  MOV R3, 0x6c00 ;  /* 0x00006c0000037802 */ /* 0x000fc80000000f00 */
[----:B------:R2:W-:Y:S07]  /*ea50*/  SYNCS.ARRIVE.TRANS64 RZ, [R2+URZ+0x50], R3 ;  /* 0x0000500302ff79a7 */ /* 0x0005ee000800003f */
[----:B------:R-:W-:Y:S05]  /*ea60*/  @!P1 BRA `(.L_x_8460) ;  /* 0x0000000000049947 */ /* 0x000fea0003800000 */
[----:B------:R-:W-:Y:S01]  /*ea70*/  BPT.TRAP 0x1 ;  /* 0x000000040000795c */ /* 0x000fe20000300000 */
.L_x_8460:
        /* <DEDUP_REMOVED lines=29> */
.L_x_8455:
[----:B------:R-:W-:Y:S05]  /*ec50*/  BSYNC B1 ;  /* 0x0000000000017941 */ /* 0x000fea0003800000 */
.L_x_8454:
[C---:B------:R-:W-:Y:S01]  /*ec60*/  ISETP.GT.AND P0, PT, R9.reuse, 0x1, PT ;  /* 0x000000010900780c */ /* 0x040fe20003f04270 */
[----:B0-2---:R-:W-:-:S04]  /*ec70*/  VIADD R2, R9, 0xfffffffe ;  /* 0xfffffffe09027836 */ /* 0x005fc80000000000 */
[----:B------:R-:W-:-:S08]  /*ec80*/  IMAD.MOV.U32 R9, RZ, RZ, R2 ;  /* 0x000000ffff097224 */ /* 0x000fd000078e0002 */
[----:B------:R-:W-:Y:S05]  /*ec90*/  @P0 BRA `(.L_x_8461) ;  /* 0xfffffff000700947 */ /* 0x000fea000383ffff */
.L_x_8437:
[----:B------:R-:W-:Y:S05]  /*eca0*/  BSYNC B0 ;  /* 0x0000000000007941 */ /* 0x000fea0003800000 */
.L_x_8436:
[----:B------:R-:W-:Y:S01]  /*ecb0*/  ISETP.NE.AND P0, PT, R27, RZ, PT ;  /* 0x000000ff1b00720c */ /* 0x000fe20003f05270 */
[----:B------:R-:W-:-:S12]  /*ecc0*/  BSSY B0, `(.L_x_8462) ;  /* 0x000000e000007945 */ /* 0x000fd80003800000 */
[----:B------:R-:W-:Y:S05]  /*ecd0*/  @P0 BRA `(.L_x_8463) ;  /* 0x0000000000300947 */ /* 0x000fea0003800000 */
[----:B------:R-:W2:Y:S01]  /*ece0*/  S2R R9, SR_LANEID ;  /* 0x0000000000097919 */ /* 0x000ea20000000000 */
[----:B------:R-:W-:Y:S01]  /*ecf0*/  VOTEU.ANY UR4, UPT, PT ;  /* 0x0000000000047886 */ /* 0x000fe200038e0100 */
[----:B------:R-:W3:Y:S01]  /*ed00*/  LDC.64 R2, c[0x0][0xc38] ;  /* 0x00030e00ff027b82 */ /* 0x000ee20000000a00 */
[----:B------:R-:W2:Y:S08]  /*ed10*/  FLO.U32 R4, UR4 ;  /* 0x0000000400047d00 */ /* 0x000eb000080e0000 */
[----:B0-----:R-:W3:Y:S01]  /*ed20*/  POPC R5, UR4 ;  /* 0x0000000400057d09 */ /* 0x001ee20008000000 */
[----:B--2---:R-:W-:-:S13]  /*ed30*/  ISETP.EQ.U32.AND P0, PT, R4, R9, PT ;  /* 0x000000090400720c */ /* 0x004fda0003f02070 */
[----:B---3--:R-:W2:Y:S01]  /*ed40*/  @P0 ATOMG.E.ADD.STRONG.GPU PT, R3, desc[UR60][R2.64], R5 ;  /* 0x00000005020309a8 */ /* 0x008ea200081ee1fc */
[----:B------:R-:W0:Y:S02]  /*ed50*/  S2R R6, SR_LTMASK ;  /* 0x0000000000067919 */ /* 0x000e240000003900 */
[----:B0-----:R-:W-:-:S04]  /*ed60*/  LOP3.LUT R6, R6, UR4, RZ, 0xc0, !PT ;  /* 0x0000000406067c12 */ /* 0x001fc8000f8ec0ff */
[----:B------:R-:W0:Y:S01]  /*ed70*/  POPC R9, R6 ;  /* 0x0000000600097309 */ /* 0x000e220000000000 */
[----:B--2---:R-:W0:Y:S02]  /*ed80*/  SHFL.IDX PT, R4, R3, R4, 0x1f ;  /* 0x00001f0403047589 */ /* 0x004e2400000e0000 */
[----:B0-----:R-:W-:-:S07]  /*ed90*/  IADD3 R16, R4, UR36, R9 ;  /* 0x0000002404107c10 */ /* 0x001fce000fffe009 */
.L_x_8463:
[----:B------:R-:W-:Y:S05]  /*eda0*/  BSYNC B0 ;  /* 0x0000000000007941 */ /* 0x000fea0003800000 */
.L_x_8462:
[----:B------:R-:W-:Y:S04]  /*edb0*/  BSSY B0, `(.L_x_8464) ;  /* 0x000002b000007945 */ /* 0x000fe80003800000 */
[----:B------:R-:W-:Y:S05]  /*edc0*/  @!P6 BRA `(.L_x_8465) ;  /* 0x0000000000a4e947 */ /* 0x000fea0003800000 */
[----:B------:R-:W-:Y:S01]  /*edd0*/  IMAD R3, R22, 0x8, R26 ;  /* 0x0000000816037824 */ /* 0x000fe200078e021a */
[----:B------:R-:W-:-:S04]  /*ede0*/  SHF.L.U32 R2, R24, 0x1f, RZ ;  /* 0x0000001f18027819 */ /* 0x000fc800000006ff */
[----:B------:R-:W2:Y:S02]  /*edf0*/  SYNCS.PHASECHK.TRANS64.TRYWAIT P0, [R3+URZ+0x31c60], R2 ;  /* 0x031c6002030075a7 */ /* 0x000ea4000800017f */
[----:B--2---:R-:W-:Y:S05]  /*ee00*/  @!P0 BRA `(.L_x_8466) ;  /* 0x00000014005c8947 */ /* 0x004fea0003800000 */
.L_x_8510:
        /* <DEDUP_REMOVED lines=9> */
.L_x_8467:
[----:B0-----:R-:W-:Y:S01]  /*eea0*/  IMAD R26, R22, 0x6c00, R26 ;  /* 0x00006c00161a7824 */ /* 0x001fe200078e021a */
        /* <DEDUP_REMOVED lines=10> */
[----:B------:R-:W-:-:S05]  /*ef50*/  R2UR UR13, R7 ;  /* 0x00000000070d72ca */ /* 0x000fca00000e0000 */
        /* <DEDUP_REMOVED lines=15> */
[----:B----4-:R-:W-:Y:S01]  /*f050*/  NOP ;  /* 0x0000000000007918 */ /* 0x010fe20000000000 */
.L_x_8465:
[----:B------:R-:W-:Y:S05]  /*f060*/  BSYNC B0 ;  /* 0x0000000000007941 */ /* 0x000fea0003800000 */
.L_x_8464:
[----:B------:R-:W-:-:S04]  /*f070*/  IADD3 R22, R22, 0x1, RZ ;  /* 0x0000000116167810 */ /* 0x000fc80007ffe0ff */
[----:B------:R-:W-:-:S04]  /*f080*/  ISETP.NE.AND P0, PT, R22, 0x2, PT ;  /* 0x000000021600780c */ /* 0x000fc80003f05270 */
[----:B--23--:R-:W-:Y:S02]  /*f090*/  SEL R3, RZ, 0x1, P0 ;  /* 0x00000001ff037807 */ /* 0x00cfe40000000000 */
[----:B------:R-:W-:Y:S02]  /*f0a0*/  SEL R22, R22, RZ, P0 ;  /* 0x000000ff16167207 */ /* 0x000fe40000000000 */
[----:B------:R-:W-:-:S07]  /*f0b0*/  LOP3.LUT R24, R24, R3, RZ, 0x3c, !PT ;  /* 0x0000000318187212 */ /* 0x000fce00078e3cff */
.L_x_8421:
[----:B------:R-:W-:Y:S05]  /*f0c0*/  BSYNC B6 ;  /* 0x0000000000067941 */ /* 0x000fea0003800000 */
.L_x_8419:
[----:B------:R-:W-:-:S03]  /*f0d0*/  UMOV UR4, 0xffffffff ;  /* 0xffffffff00047882 */ /* 0x000fc60000000000 */
[----:B------:R-:W-:Y:S05]  /*f0e0*/  BRA.DIV UR4, `(.L_x_8468) ;  /* 0x0000001204b87947 */ /* 0x000fea000b800000 */
[----:B0-----:R0:W2:Y:S04]  /*f0f0*/  SHFL.IDX PT, R5, R16, RZ, 0x1f ;  /* 0x00001fff10057589 */ /* 0x0010a800000e0000 */
[----:B------:R0:W3:Y:S02]  /*f100*/  SHFL.IDX PT, R4, R16, 0x1, 0x1f ;  /* 0x00201f0010047f89 */ /* 0x0000e400000e0000 */
.L_x_8514:
[----:B------:R-:W-:Y:S01]  /*f110*/  ULDC UR4, c[0x0][0xc14] ;  /* 0x0003050000047ab9 */ /* 0x000fe20000000800 */
[C---:B------:R-:W-:Y:S01]  /*f120*/  IMAD.IADD R7, R27.reuse, 0x1, R19 ;  /* 0x000000011b077824 */ /* 0x040fe200078e0213 */
[----:B------:R-:W-:Y:S01]  /*f130*/  ISETP.NE.AND P0, PT, R27, 0x1f, PT ;  /* 0x0000001f1b00780c */ /* 0x000fe20003f05270 */
[----:B------:R-:W-:Y:S01]  /*f140*/  IMAD.U32 R0, RZ, RZ, UR4 ;  /* 0x00000004ff007e24 */ /* 0x000fe2000f8e00ff */
[----:B------:R-:W-:Y:S01]  /*f150*/  BSSY B0, `(.L_x_8469) ;  /* 0x0000007000007945 */ /* 0x000fe20003800000 */
[----:B------:R-:W-:-:S03]  /*f160*/  IMAD.MOV.U32 R2, RZ, RZ, RZ ;  /* 0x000000ffff027224 */ /* 0x000fc600078e00ff */
[----:B------:R-:W-:-:S13]  /*f170*/  ISETP.GE.OR P0, PT, R7, R0, !P0 ;  /* 0x000000000700720c */ /* 0x000fda0004706670 */
[----:B------:R-:W-:Y:S05]  /*f180*/  @P0 BRA `(.L_x_8470) ;  /* 0x00000000000c0947 */ /* 0x000fea0003800000 */
[----:B------:R-:W4:Y:S02]  /*f190*/  LDC.64 R2, c[0x0][0xc58] ;  /* 0x00031600ff027b82 */ /* 0x000f240000000a00 */
[----:B----4-:R-:W-:-:S06]  /*f1a0*/  IMAD.WIDE R2, R7, 0x4, R2 ;  /* 0x0000000407027825 */ /* 0x010fcc00078e0202 */
[----:B------:R4:W5:Y:S02]  /*f1b0*/  LDG.E R2, desc[UR60][R2.64] ;  /* 0x0000003c02027981 */ /* 0x000964000c1e1900 */
.L_x_8470:
[----:B------:R-:W-:Y:S05]  /*f1c0*/  BSYNC B0 ;  /* 0x0000000000007941 */ /* 0x000fea0003800000 */
.L_x_8469:
[----:B------:R-:W-:-:S03]  /*f1d0*/  UMOV UR4, 0xffffffff ;  /* 0xffffffff00047882 */ /* 0x000fc60000000000 */
[----:B------:R-:W-:Y:S05]  /*f1e0*/  BRA.DIV UR4, `(.L_x_8471) ;  /* 0x0000001204c47947 */ /* 0x000fea000b800000 */
[----:B-----5:R-:W0:Y:S01]  /*f1f0*/  SHFL.UP PT, R14, R2, 0x1, RZ ;  /* 0x04200000020e7989 */ /* 0x020e2200000e00ff */
        /* <DEDUP_REMOVED lines=8> */
[----:B----4-:R-:W-:-:S05]  /*f280*/  IMAD.IADD R3, R13, 0x1, R14 ;  /* 0x000000010d037824 */ /* 0x010fca00078e020e */
        /* <DEDUP_REMOVED lines=10> */
[----:B------:R0:W4:Y:S02]  /*f330*/  SHFL.IDX PT, R14, R8, 0x1f, 0x1f ;  /* 0x03e01f00080e7f89 */ /* 0x00012400000e0000 */
.L_x_8522:
[----:B------:R-:W-:Y:S02]  /*f340*/  ULDC UR4, c[0x0][0xc10] ;  /* 0x0003040000047ab9 */ /* 0x000fe40000000800 */
[----:B------:R-:W-:-:S04]  /*f350*/  IMAD.U32 R7, RZ, RZ, UR4 ;  /* 0x00000004ff077e24 */ /* 0x000fc8000f8e00ff */
[----:B----4-:R-:W-:-:S04]  /*f360*/  IMAD R3, R14, R7, RZ ;  /* 0x000000070e037224 */ /* 0x010fc800078e02ff */
[----:B---3--:R-:W-:-:S05]  /*f370*/  IMAD.IADD R4, R4, 0x1, R3 ;  /* 0x0000000104047824 */ /* 0x008fca00078e0203 */
[----:B--2---:R-:W-:-:S13]  /*f380*/  ISETP.GT.AND P0, PT, R4, R5, PT ;  /* 0x000000050400720c */ /* 0x004fda0003f04270 */
[----:B------:R-:W-:Y:S05]  /*f390*/  @P0 BRA `(.L_x_8472) ;  /* 0x0000000000ac0947 */ /* 0x000fea0003800000 */
[----:B------:R-:W2:Y:S02]  /*f3a0*/  LDC R0, c[0x0][0xc14] ;  /* 0x00030500ff007b82 */ /* 0x000ea40000000800 */
.L_x_8477:
[----:B------:R-:W-:-:S05]  /*f3b0*/  VIADD R19, R19, 0x1f ;  /* 0x0000001f13137836 */ /* 0x000fca0000000000 */
[----:B--2---:R-:W-:-:S13]  /*f3c0*/  ISETP.GE.AND P0, PT, R19, R0, PT ;  /* 0x000000001300720c */ /* 0x004fda0003f06270 */
[----:B------:R-:W-:Y:S05]  /*f3d0*/  @P0 BRA `(.L_x_8473) ;  /* 0x0000000400540947 */ /* 0x000fea0003800000 */
[C---:B------:R-:W-:Y:S01]  /*f3e0*/  IMAD.IADD R7, R27.reuse, 0x1, R19 ;  /* 0x000000011b077824 */ /* 0x040fe200078e0213 */
[----:B------:R-:W-:Y:S01]  /*f3f0*/  ISETP.NE.AND P1, PT, R27, 0x1f, PT ;  /* 0x0000001f1b00780c */ /* 0x000fe20003f25270 */
[----:B------:R-:W-:Y:S01]  /*f400*/  BSSY B0, `(.L_x_8474) ;  /* 0x0000007000007945 */ /* 0x000fe20003800000 */
[----:B------:R-:W-:Y:S02]  /*f410*/  IMAD.MOV.U32 R2, RZ, RZ, RZ ;  /* 0x000000ffff027224 */ /* 0x000fe400078e00ff */
[----:B------:R-:W-:-:S13]  /*f420*/  ISETP.GE.OR P0, PT, R7, R0, !P1 ;  /* 0x000000000700720c */ /* 0x000fda0004f06670 */
[----:B------:R-:W-:Y:S05]  /*f430*/  @P0 BRA `(.L_x_8475) ;  /* 0x00000000000c0947 */ /* 0x000fea0003800000 */
[----:B------:R-:W2:Y:S02]  /*f440*/  LDC.64 R2, c[0x0][0xc58] ;  /* 0x00031600ff027b82 */ /* 0x000ea40000000a00 */
[----:B--2---:R-:W-:-:S06]  /*f450*/  IMAD.WIDE R2, R7, 0x4, R2 ;  /* 0x0000000407027825 */ /* 0x004fcc00078e0202 */
[----:B------:R2:W5:Y:S02]  /*f460*/  LDG.E R2, desc[UR60][R2.64] ;  /* 0x0000003c02027981 */ /* 0x000564000c1e1900 */
.L_x_8475:
[----:B------:R-:W-:Y:S05]  /*f470*/  BSYNC B0 ;  /* 0x0000000000007941 */ /* 0x000fea0003800000 */
.L_x_8474:
[----:B------:R-:W-:-:S03]  /*f480*/  UMOV UR4, 0xffffffff ;  /* 0xffffffff00047882 */ /* 0x000fc60000000000 */
[----:B------:R-:W-:Y:S05]  /*f490*/  BRA.DIV UR4, `(.L_x_8476) ;  /* 0x0000001204e87947 */ /* 0x000fea000b800000 */
[----:B-----5:R-:W3:Y:S01]  /*f4a0*/  SHFL.UP PT, R14, R2, 0x1, RZ ;  /* 0x04200000020e7989 */ /* 0x020ee200000e00ff */
[C---:B------:R-:W-:Y:S02]  /*f4b0*/  ISETP.NE.AND P0, PT, R27.reuse, RZ, PT ;  /* 0x000000ff1b00720c */ /* 0x040fe40003f05270 */
[C---:B------:R-:W-:Y:S02]  /*f4c0*/  ISETP.GE.U32.AND P1, PT, R27.reuse, 0x2, PT ;  /* 0x000000021b00780c */ /* 0x040fe40003f26070 */
[----:B---3--:R-:W-:Y:S02]  /*f4d0*/  SEL R13, R14, RZ, P0 ;  /* 0x000000ff0e0d7207 */ /* 0x008fe40000000000 */
[----:B------:R-:W-:Y:S02]  /*f4e0*/  ISETP.GE.U32.AND P0, PT, R27, 0x4, PT ;  /* 0x000000041b00780c */ /* 0x000fe40003f06070 */
[----:B------:R-:W-:-:S05]  /*f4f0*/  IADD3 R13, R2, R13, RZ ;  /* 0x0000000d020d7210 */ /* 0x000fca0007ffe0ff */
[----:B------:R-:W3:Y:S02]  /*f500*/  SHFL.UP PT, R14, R13, 0x2, RZ ;  /* 0x044000000d0e7989 */ /* 0x000ee400000e00ff */
[----:B---3--:R-:W-:Y:S02]  /*f510*/  SEL R14, R14, RZ, P1 ;  /* 0x000000ff0e0e7207 */ /* 0x008fe40000800000 */
[----:B------:R-:W-:-:S03]  /*f520*/  ISETP.GE.U32.AND P1, PT, R27, 0x8, PT ;  /* 0x000000081b00780c */ /* 0x000fc60003f26070 */
[----:B--2---:R-:W-:-:S05]  /*f530*/  IMAD.IADD R3, R13, 0x1, R14 ;  /* 0x000000010d037824 */ /* 0x004fca00078e020e */
[----:B------:R-:W2:Y:S02]  /*f540*/  SHFL.UP PT, R14, R3, 0x4, RZ ;  /* 0x04800000030e7989 */ /* 0x000ea400000e00ff */
[----:B--2---:R-:W-:Y:S02]  /*f550*/  SEL R6, R14, RZ, P0 ;  /* 0x000000ff0e067207 */ /* 0x004fe40000000000 */
[----:B------:R-:W-:-:S03]  /*f560*/  ISETP.GE.U32.AND P0, PT, R27, 0x10, PT ;  /* 0x000000101b00780c */ /* 0x000fc60003f06070 */
[----:B------:R-:W-:-:S05]  /*f570*/  IMAD.IADD R6, R3, 0x1, R6 ;  /* 0x0000000103067824 */ /* 0x000fca00078e0206 */
[----:B------:R-:W2:Y:S02]  /*f580*/  SHFL.UP PT, R14, R6, 0x8, RZ ;  /* 0x05000000060e7989 */ /* 0x000ea400000e00ff */
[----:B--2---:R-:W-:-:S05]  /*f590*/  SEL R7, R14, RZ, P1 ;  /* 0x000000ff0e077207 */ /* 0x004fca0000800000 */
[----:B------:R-:W-:-:S05]  /*f5a0*/  IMAD.IADD R7, R6, 0x1, R7 ;  /* 0x0000000106077824 */ /* 0x000fca00078e0207 */
[----:B------:R-:W0:Y:S02]  /*f5b0*/  SHFL.UP PT, R14, R7, 0x10, RZ ;  /* 0x06000000070e7989 */ /* 0x000e2400000e00ff */
[----:B0-----:R-:W-:-:S05]  /*f5c0*/  SEL R8, R14, RZ, P0 ;  /* 0x000000ff0e087207 */ /* 0x001fca0000000000 */
[----:B------:R-:W-:-:S05]  /*f5d0*/  IMAD.IADD R8, R7, 0x1, R8 ;  /* 0x0000000107087824 */ /* 0x000fca00078e0208 */
[----:B------:R0:W2:Y:S02]  /*f5e0*/  SHFL.IDX PT, R14, R8, 0x1f, 0x1f ;  /* 0x03e01f00080e7f89 */ /* 0x0000a400000e0000 */
.L_x_8530:
[----:B------:R-:W-:Y:S02]  /*f5f0*/  ULDC UR4, c[0x0][0xc10] ;  /* 0x0003040000047ab9 */ /* 0x000fe40000000800 */
[----:B------:R-:W-:-:S04]  /*f600*/  IMAD.U32 R7, RZ, RZ, UR4 ;  /* 0x00000004ff077e24 */ /* 0x000fc8000f8e00ff */
[----:B--2---:R-:W-:-:S04]  /*f610*/  IMAD R3, R14, R7, RZ ;  /* 0x000000070e037224 */ /* 0x004fc800078e02ff */
[----:B------:R-:W-:-:S05]  /*f620*/  IMAD.IADD R4, R3, 0x1, R4 ;  /* 0x0000000103047824 */ /* 0x000fca00078e0204 */
[----:B------:R-:W-:-:S13]  /*f630*/  ISETP.GT.AND P0, PT, R4, R5, PT ;  /* 0x000000050400720c */ /* 0x000fda0003f04270 */
[----:B------:R-:W-:Y:S05]  /*f640*/  @!P0 BRA `(.L_x_8477) ;  /* 0xfffffffc00588947 */ /* 0x000fea000383ffff */
.L_x_8472:
[----:B------:R-:W-:Y:S01]  /*f650*/  IADD3 R16, -R3, R4, RZ ;  /* 0x0000000403107210 */ /* 0x000fe20007ffe1ff */
[----:B------:R-:W-:-:S04]  /*f660*/  UMOV UR4, 0xffffffff ;  /* 0xffffffff00047882 */ /* 0x000fc80000000000 */
[----:B------:R-:W-:-:S05]  /*f670*/  IMAD R4, R8, R7, R16 ;  /* 0x0000000708047224 */ /* 0x000fca00078e0210 */
[----:B------:R-:W-:Y:S01]  /*f680*/  ISETP.GT.AND P6, PT, R4, R5, PT ;  /* 0x000000050400720c */ /* 0x000fe20003fc4270 */
[----:B------:R-:W-:-:S12]  /*f690*/  BRA.DIV UR4, `(.L_x_8478) ;  /* 0x0000001604387947 */ /* 0x000fd8000b800000 */
[----:B------:R-:W-:-:S04]  /*f6a0*/  VOTE.ANY R3, PT, !P6 ;  /* 0x0000000000037806 */ /* 0x000fc800070e0100 */
[----:B------:R-:W2:Y:S02]  /*f6b0*/  POPC R4, R3 ;  /* 0x0000000300047309 */ /* 0x000ea40000000000 */
[----:B--2---:R2:W3:Y:S02]  /*f6c0*/  SHFL.IDX PT, R17, R2, R4, 0x1f ;  /* 0x00001f0402117589 */ /* 0x0044e400000e0000 */
.L_x_8534:
[----:B------:R-:W-:Y:S01]  /*f6d0*/  ISETP.NE.AND P0, PT, R3, RZ, PT ;  /* 0x000000ff0300720c */ /* 0x000fe20003f05270 */
[----:B------:R-:W-:-:S12]  /*f6e0*/  IMAD.MOV.U32 R14, RZ, RZ, RZ ;  /* 0x000000ffff0e7224 */ /* 0x000fd800078e00ff */
[----:B------:R-:W-:Y:S05]  /*f6f0*/  @!P0 BRA `(.L_x_8479) ;  /* 0x0000000000108947 */ /* 0x000fea0003800000 */
[----:B------:R-:W-:Y:S01]  /*f700*/  UMOV UR4, 0xffffffff ;  /* 0xffffffff00047882 */ /* 0x000fe20000000000 */
[----:B------:R-:W-:Y:S02]  /*f710*/  VIADD R12, R4, 0xffffffff ;  /* 0xffffffff040c7836 */ /* 0x000fe40000000000 */
[----:B------:R-:W-:Y:S05]  /*f720*/  BRA.DIV UR4, `(.L_x_8480) ;  /* 0x00000016045c7947 */ /* 0x000fea000b800000 */
[----:B------:R4:W0:Y:S02]  /*f730*/  SHFL.IDX PT, R14, R8, R12, 0x1f ;  /* 0x00001f0c080e7589 */ /* 0x00082400000e0000 */
.L_x_8479:
[----:B---3--:R-:W-:Y:S01]  /*f740*/  IABS R6, R17 ;  /* 0x0000001100067213 */ /* 0x008fe20000000000 */
[----:B0-----:R-:W-:Y:S02]  /*f750*/  IMAD R16, R14, R7, R16 ;  /* 0x000000070e107224 */ /* 0x001fe400078e0210 */
[----:B------:R-:W-:Y:S01]  /*f760*/  IMAD.IADD R19, R4, 0x1, R19 ;  /* 0x0000000104137824 */ /* 0x000fe200078e0213 */
[----:B----4-:R-:W0:Y:S01]  /*f770*/  I2F.RP R8, R6 ;  /* 0x0000000600087306 */ /* 0x010e220000209400 */
[----:B------:R-:W-:Y:S01]  /*f780*/  IMAD.IADD R10, R5, 0x1, -R16 ;  /* 0x00000001050a7824 */ /* 0x000fe200078e0a10 */
[----:B------:R-:W-:-:S04]  /*f790*/  IABS R5, R17 ;  /* 0x0000001100057213 */ /* 0x000fc80000000000 */
[----:B------:R-:W-:Y:S02]  /*f7a0*/  IADD3 R5, RZ, -R5, RZ ;  /* 0x80000005ff057210 */ /* 0x000fe40007ffe0ff */
[----:B0-----:R-:W2:Y:S02]  /*f7b0*/  MUFU.RCP R8, R8 ;  /* 0x0000000800087308 */ /* 0x001ea40000001000 */
[----:B--2---:R-:W-:-:S06]  /*f7c0*/  VIADD R2, R8, 0xffffffe ;  /* 0x0ffffffe08027836 */ /* 0x004fcc0000000000 */
[----:B------:R0:W2:Y:S02]  /*f7d0*/  F2I.FTZ.U32.TRUNC.NTZ R3, R2 ;  /* 0x0000000200037305 */ /* 0x0000a4000021f000 */
[----:B0-----:R-:W-:Y:S02]  /*f7e0*/  IMAD.MOV.U32 R2, RZ, RZ, RZ ;  /* 0x000000ffff027224 */ /* 0x001fe400078e00ff */
[----:B--2---:R-:W-:-:S04]  /*f7f0*/  IMAD.MOV R7, RZ, RZ, -R3 ;  /* 0x000000ffff077224 */ /* 0x004fc800078e0a03 */
        /* <DEDUP_REMOVED lines=19> */
.L_x_8473:
[----:B------:R-:W-:Y:S01]  /*f930*/  UMOV UR4, URZ ;  /* 0x0000003f00047c82 */ /* 0x000fe20008000000 */
[----:B------:R-:W-:Y:S01]  /*f940*/  UMOV UR5, URZ ;  /* 0x0000003f00057c82 */ /* 0x000fe20008000000 */
[----:B------:R-:W-:Y:S01]  /*f950*/  ULDC UR6, c[0x0][0xc14] ;  /* 0x0003050000067ab9 */ /* 0x000fe20000000800 */
[----:B------:R-:W-:Y:S02]  /*f960*/  IMAD.MOV.U32 R16, RZ, RZ, R5 ;  /* 0x000000ffff107224 */ /* 0x000fe400078e0005 */
[----:B------:R-:W-:Y:S02]  /*f970*/  IMAD.U32 R17, RZ, RZ, UR4 ;  /* 0x00000004ff117e24 */ /* 0x000fe4000f8e00ff */
[----:B------:R-:W-:Y:S02]  /*f980*/  IMAD.U32 R18, RZ, RZ, UR5 ;  /* 0x00000005ff127e24 */ /* 0x000fe4000f8e00ff */
[----:B------:R-:W-:-:S07]  /*f990*/  IMAD.U32 R19, RZ, RZ, UR6 ;  /* 0x00000006ff137e24 */ /* 0x000fce000f8e00ff */
.L_x_8481:
[----:B------:R-:W-:Y:S01]  /*f9a0*/  ISETP.NE.AND P0, PT, R27, RZ, PT ;  /* 0x000000ff1b00720c */ /* 0x000fe20003f05270 */
[----:B------:R-:W-:Y:S05]  /*f9b0*/  WARPSYNC.ALL ;  /* 0x0000000000007948 */ /* 0x000fea0003800000 */
[----:B------:R-:W-:Y:S07]  /*f9c0*/  BAR.SYNC.DEFER_BLOCKING 0x4, 0x1a0 ;  /* 0x0106800000007b1d */ /* 0x000fee0000010000 */
[----:B------:R-:W-:Y:S01]  /*f9d0*/  @!P0 MOV R2, 0x400 ;  /* 0x0000040000028802 */ /* 0x000fe20000000f00 */
[----:B------:R-:W2:Y:S03]  /*f9e0*/  @!P0 S2R R3, SR_CgaCtaId ;  /* 0x0000000000038919 */ /* 0x000ea60000008800 */
[----:B--2---:R-:W-:-:S05]  /*f9f0*/  @!P0 LEA R2, R3, R2, 0x18 ;  /* 0x0000000203028211 */ /* 0x004fca00078ec0ff */
[----:B------:R2:W-:Y:S01]  /*fa00*/  @!P0 STS.128 [R2+0x31cd0], R16 ;  /* 0x031cd01002008388 */ /* 0x0005e20000000c00 */
[----:B------:R-:W-:Y:S06]  /*fa10*/  BAR.ARV 0x5, 0x1a0 ;  /* 0x0146800000007b1d */ /* 0x000fec0000002000 */
[----:B------:R-:W-:-:S13]  /*fa20*/  ISETP.GE.AND P0, PT, R19, R0, PT ;  /* 0x000000001300720c */ /* 0x000fda0003f06270 */
[----:B------:R-:W-:Y:S05]  /*fa30*/  @!P0 BRA `(.L_x_8482) ;  /* 0xffffffc800048947 */ /* 0x000fea000383ffff */
.L_x_8417:
[----:B0-----:R-:W3:Y:S01]  /*fa40*/  LDL.LU R0, [R1+0xc] ;  /* 0x00000c0001007983 */ /* 0x001ee20000300800 */
[----:B------:R-:W-:Y:S01]  /*fa50*/  BSSY B0, `(.L_x_8483) ;  /* 0x000000b000007945 */ /* 0x000fe20003800000 */
[----:B------:R-:W0:Y:S01]  /*fa60*/  S2R R5, SR_CgaCtaId ;  /* 0x0000000000057919 */ /* 0x000e220000008800 */
[----:B---3--:R-:W-:-:S05]  /*fa70*/  VIADD R0, R0, 0x1 ;  /* 0x0000000100007836 */ /* 0x008fca0000000000 */
[----:B--2---:R-:W-:-:S04]  /*fa80*/  LEA.HI R2, R0, R0, RZ, 0x1 ;  /* 0x0000000000027211 */ /* 0x004fc800078f08ff */
[----:B------:R-:W-:Y:S02]  /*fa90*/  LOP3.LUT R3, R2, 0xfffffffe, RZ, 0xc0, !PT ;  /* 0xfffffffe02037812 */ /* 0x000fe400078ec0ff */
[----:B------:R-:W-:-:S03]  /*faa0*/  MOV R2, 0x400 ;  /* 0x0000040000027802 */ /* 0x000fc60000000f00 */
[----:B------:R-:W-:Y:S01]  /*fab0*/  IMAD.IADD R0, R0, 0x1, -R3 ;  /* 0x0000000100007824 */ /* 0x000fe200078e0a03 */
[----:B0-----:R-:W-:-:S04]  /*fac0*/  LEA R9, R5, R2, 0x18 ;  /* 0x0000000205097211 */ /* 0x001fc800078ec0ff */
[----:B------:R-:W-:-:S04]  /*fad0*/  SHF.L.U32 R0, R0, 0x1f, RZ ;  /* 0x0000001f00007819 */ /* 0x000fc800000006ff */
[----:B------:R-:W0:Y:S02]  /*fae0*/  SYNCS.PHASECHK.TRANS64.TRYWAIT P0, [R9+URZ+0x31c20], R0 ;  /* 0x031c2000090075a7 */ /* 0x000e24000800017f */
[----:B0-----:R-:W-:Y:S05]  /*faf0*/  @!P0 BRA `(.L_x_8484) ;  /* 0x00000010008c8947 */ /* 0x001fea0003800000 */
.L_x_8537:
[----:B------:R-:W-:Y:S05]  /*fb00*/  BSYNC B0 ;  /* 0x0000000000007941 */ /* 0x000fea0003800000 */
.L_x_8483:
[----:B------:R-:W-:-:S03]  /*fb10*/  UMOV UR4, 0xffffffff ;  /* 0xffffffff00047882 */ /* 0x000fc60000000000 */
[----:B------:R-:W-:Y:S05]  /*fb20*/  BRA.DIV UR4, `(.L_x_8485) ;  /* 0x0000001204947947 */ /* 0x000fea000b800000 */
[----:B0-----:R-:W0:Y:S02]  /*fb30*/  S2R R0, SR_TID.X ;  /* 0x0000000000007919 */ /* 0x001e240000002100 */
[----:B0-----:R-:W-:-:S04]  /*fb40*/  SHF.R.U32.HI R0, RZ, 0x5, R0 ;  /* 0x00000005ff007819 */ /* 0x001fc80000011600 */
[----:B------:R-:W-:-:S05]  /*fb50*/  LOP3.LUT R0, R0, 0x3, RZ, 0xc0, !PT ;  /* 0x0000000300007812 */ /* 0x000fca00078ec0ff */
[----:B------:R0:W2:Y:S02]  /*fb60*/  SHFL.IDX PT, R14, R0, RZ, 0x1f ;  /* 0x00001fff000e7589 */ /* 0x0000a400000e0000 */
.L_x_8540:
[----:B--2---:R-:W-:Y:S01]  /*fb70*/  ISETP.NE.AND P0, PT, R14, RZ, PT ;  /* 0x000000ff0e00720c */ /* 0x004fe20003f05270 */
[----:B------:R-:W-:-:S12]  /*fb80*/  BSSY B0, `(.L_x_8486) ;  /* 0x0000024000007945 */ /* 0x000fd80003800000 */
[----:B------:R-:W-:Y:S05]  /*fb90*/  @P0 BRA `(.L_x_8487) ;  /* 0x0000000000880947 */ /* 0x000fea0003800000 */
[----:B------:R-:W-:-:S03]  /*fba0*/  UMOV UR4, 0xffffffff ;  /* 0xffffffff00047882 */ /* 0x000fc60000000000 */
[----:B------:R-:W-:Y:S05]  /*fbb0*/  BRA.DIV UR4, `(.L_x_8488) ;  /* 0x0000001204a47947 */ /* 0x000fea000b800000 */
[----:B------:R-:W-:-:S13]  /*fbc0*/  ELECT P6, URZ, PT ;  /* 0x00000000003f782f */ /* 0x000fda00038c0000 */
.L_x_8543:
[----:B------:R-:W-:Y:S05]  /*fbd0*/  @!P6 BRA `(.L_x_8487) ;  /* 0x000000000078e947 */ /* 0x000fea0003800000 */
[----:B0-----:R-:W2:Y:S02]  /*fbe0*/  LDL.LU R0, [R1+0x14] ;  /* 0x0000140001007983 */ /* 0x001ea40000300800 */
[----:B--2---:R-:W-:-:S04]  /*fbf0*/  LOP3.LUT R0, R0, 0x2, RZ, 0xfc, !PT ;  /* 0x0000000200007812 */ /* 0x004fc800078efcff */
[----:B------:R-:W-:-:S13]  /*fc00*/  ISETP.NE.AND P2, PT, R0, 0x3, PT ;  /* 0x000000030000780c */ /* 0x000fda0003f45270 */
[----:B------:R-:W-:Y:S05]  /*fc10*/  @!P2 BRA `(.L_x_8489) ;  /* 0x000000000004a947 */ /* 0x000fea0003800000 */
[----:B------:R-:W-:Y:S01]  /*fc20*/  BPT.TRAP 0x1 ;  /* 0x000000040000795c */ /* 0x000fe20000300000 */
.L_x_8489:
[----:B------:R-:W-:Y:S01]  /*fc30*/  IADD3 R3, R9, 0x31c40, RZ ;  /* 0x00031c4009037810 */ /* 0x000fe20007ffe0ff */
[----:B------:R-:W-:Y:S01]  /*fc40*/  VIADD R0, R22, 0x1 ;  /* 0x0000000116007836 */ /* 0x000fe20000000000 */
[----:B------:R-:W-:-:S03]  /*fc50*/  SHF.L.U32 R2, R24, 0x1f, RZ ;  /* 0x0000001f18027819 */ /* 0x000fc600000006ff */
[----:B------:R-:W-:Y:S01]  /*fc60*/  IMAD R7, R22, 0x8, R3 ;  /* 0x0000000816077824 */ /* 0x000fe200078e0203 */
[----:B------:R-:W-:-:S03]  /*fc70*/  ISETP.NE.AND P1, PT, R0, 0x2, PT ;  /* 0x000000020000780c */ /* 0x000fc60003f25270 */
[----:B------:R-:W0:Y:S01]  /*fc80*/  SYNCS.PHASECHK.TRANS64.TRYWAIT P0, [R7+URZ], R2 ;  /* 0x00000002070075a7 */ /* 0x000e22000800017f */
[----:B------:R-:W-:Y:S02]  /*fc90*/  SEL R5, RZ, 0x1, P1 ;  /* 0x00000001ff057807 */ /* 0x000fe40000800000 */
[----:B------:R-:W-:Y:S02]  /*fca0*/  SEL R4, R0, RZ, P1 ;  /* 0x000000ff00047207 */ /* 0x000fe40000800000 */
[----:B------:R-:W-:-:S03]  /*fcb0*/  LOP3.LUT R0, R24, R5, RZ, 0x3c, !PT ;  /* 0x0000000518007212 */ /* 0x000fc600078e3cff */
[----:B------:R-:W-:Y:S01]  /*fcc0*/  IMAD R3, R4, 0x8, R3 ;  /* 0x0000000804037824 */ /* 0x000fe200078e0203 */
[----:B------:R-:W-:Y:S01]  /*fcd0*/  SHF.L.U32 R0, R0, 0x1f, RZ ;  /* 0x0000001f00007819 */ /* 0x000fe200000006ff */
[----:B0-----:R-:W-:Y:S06]  /*fce0*/  @!P0 BRA `(.L_x_8490) ;  /* 0x0000001000788947 */ /* 0x001fec0003800000 */
.L_x_8544:
[----:B------:R-:W2:Y:S02]  /*fcf0*/  SYNCS.PHASECHK.TRANS64.TRYWAIT P0, [R3+URZ], R0 ;  /* 0x00000000030075a7 */ /* 0x000ea4000800017f */
[----:B--2---:R-:W-:Y:S05]  /*fd00*/  @!P0 BRA `(.L_x_8491) ;  /* 0x0000001000848947 */ /* 0x004fea0003800000 */
.L_x_8545:
[----:B------:R-:W-:Y:S05]  /*fd10*/  @!P2 BRA `(.L_x_8492) ;  /* 0x000000000004a947 */ /* 0x000fea0003800000 */
[----:B------:R-:W-:Y:S01]  /*fd20*/  BPT.TRAP 0x1 ;  /* 0x000000040000795c */ /* 0x000fe20000300000 */
.L_x_8492:
[----:B--2---:R-:W-:-:S04]  /*fd30*/  VIADD R3, R9, 0x31c60 ;  /* 0x00031c6009037836 */ /* 0x004fc80000000000 */
[----:B------:R-:W-:-:S04]  /*fd40*/  IMAD R5, R22, 0x8, R3 ;  /* 0x0000000816057824 */ /* 0x000fc800078e0203 */
[----:B------:R-:W2:Y:S02]  /*fd50*/  SYNCS.PHASECHK.TRANS64.TRYWAIT P0, [R5+URZ], R2 ;  /* 0x00000002050075a7 */ /* 0x000ea4000800017f */
[----:B--2---:R-:W-:Y:S05]  /*fd60*/  @!P0 BRA `(.L_x_8493) ;  /* 0x0000001000808947 */ /* 0x004fea0003800000 */
.L_x_8546:
[----:B------:R-:W-:-:S07]  /*fd70*/  IMAD R3, R4, 0x8, R3 ;  /* 0x0000000804037824 */ /* 0x000fce00078e0203 */
.L_x_8494:
[----:B---3--:R3:W4:Y:S02]  /*fd80*/  SYNCS.PHASECHK.TRANS64.TRYWAIT P0, [R3+URZ], R0 ;  /* 0x00000000030075a7 */ /* 0x008724000800017f */
[----:B----4-:R-:W-:Y:S05]  /*fd90*/  @!P0 NANOSLEEP.SYNCS 0x989680 ;  /* 0x009896800000895d */ /* 0x010fea0003900000 */
[----:B------:R-:W4:Y:S02]  /*fda0*/  @!P0 SYNCS.PHASECHK.TRANS64 P0, [R3+URZ], R0 ;  /* 0x00000000030085a7 */ /* 0x000f24000800007f */
[----:B----4-:R-:W-:Y:S05]  /*fdb0*/  @!P0 BRA `(.L_x_8494) ;  /* 0xfffffffc00f08947 */ /* 0x010fea000383ffff */
.L_x_8487:
[----:B------:R-:W-:Y:S05]  /*fdc0*/  BSYNC B0 ;  /* 0x0000000000007941 */ /* 0x000fea0003800000 */
.L_x_8486:
[----:B------:R-:W-:Y:S05]  /*fdd0*/  EXIT ;  /* 0x000000000000794d */ /* 0x000fea0003800000 */
.L_x_8379:
[----:B0-----:R-:W-:-:S04]  /*fde0*/  MOV R3, UR36 ;  /* 0x0000002400037c02 */ /* 0x001fc80008000f00 */
[----:B------:R0:W1:Y:S03]  /*fdf0*/  SYNCS.PHASECHK.TRANS64.TRYWAIT P1, [R3+URZ+0x31c00], R0 ;  /* 0x031c0000030075a7 */ /* 0x000066000802017f */
[----:B-1----:R-:W-:Y:S05]  /*fe00*/  @!P1 NANOSLEEP.SYNCS 0x989680 ;  /* 0x009896800000995d */ /* 0x002fea0003900000 */
[----:B------:R-:W1:Y:S02]  /*fe10*/  @!P1 SYNCS.PHASECHK.TRANS64 P1, [R3+URZ+0x31c00], R0 ;  /* 0x031c0000030095a7 */ /* 0x000e64000802007f */
[----:B-1----:R-:W-:Y:S05]  /*fe20*/  @!P1 BRA `(.L_x_8379) ;  /* 0xfffffffc00ec9947 */ /* 0x002fea000383ffff */
[----:B------:R-:W-:Y:S05]  /*fe30*/  BRA `(.L_x_8495) ;  /* 0xffffff1400c87947 */ /* 0x000fea000383ffff */
.L_x_8383:
[----:B-1----:R1:W2:Y:S02]  /*fe40*/  SYNCS.PHASECHK.TRANS64.TRYWAIT P2, [R0+URZ+0x31c30], R3 ;  /* 0x031c3003000075a7 */ /* 0x0022a4000804017f */
[----:B--2---:R-:W-:Y:S05]  /*fe50*/  @!P2 NANOSLEEP.SYNCS 0x989680 ;  /* 0x009896800000a95d */ /* 0x004fea0003900000 */
[----:B------:R-:W2:Y:S02]  /*fe60*/  @!P2 SYNCS.PHASECHK.TRANS64 P2, [R0+URZ+0x31c30], R3 ;  /* 0x031c30030000a5a7 */ /* 0x000ea4000804007f */
[----:B--2---:R-:W-:Y:S05]  /*fe70*/  @!P2 BRA `(.L_x_8383) ;  /* 0xfffffffc00f0a947 */ /* 0x004fea000383ffff */
[----:B------:R-:W-:Y:S05]  /*fe80*/  BRA `(.L_x_8382) ;  /* 0xffffff1400ec7947 */ /* 0x000fea000383ffff */
.L_x_8388:
[----:B-1----:R-:W-:-:S04]  /*fe90*/  IMAD.U32 R9, RZ, RZ, UR6 ;  /* 0x00000006ff097e24 */ /* 0x002fc8000f8e00ff */
[----:B------:R1:W2:Y:S03]  /*fea0*/  SYNCS.PHASECHK.TRANS64.TRYWAIT P2, [R9+URZ+0x31c30], R8 ;  /* 0x031c3008090075a7 */ /* 0x0002a6000804017f */
[----:B--2---:R-:W-:Y:S05]  /*feb0*/  @!P2 NANOSLEEP.SYNCS 0x989680 ;  /* 0x009896800000a95d */ /* 0x004fea0003900000 */
[----:B------:R-:W2:Y:S02]  /*fec0*/  @!P2 SYNCS.PHASECHK.TRANS64 P2, [R9+URZ+0x31c30], R8 ;  /* 0x031c30080900a5a7 */ /* 0x000ea4000804007f */
[----:B--2---:R-:W-:Y:S05]  /*fed0*/  @!P2 BRA `(.L_x_8388) ;  /* 0xfffffffc00eca947 */ /* 0x004fea000383ffff */
[----:B------:R-:W-:Y:S05]  /*fee0*/  BRA `(.L_x_8385) ;  /* 0xffffff5800447947 */ /* 0x000fea000383ffff */
.L_x_8392:
[----:B-1----:R-:W-:-:S04]  /*fef0*/  IMAD.U32 R8, RZ, RZ, UR6 ;  /* 0x00000006ff087e24 */ /* 0x002fc8000f8e00ff */
[----:B------:R1:W2:Y:S03]  /*ff00*/  SYNCS.PHASECHK.TRANS64.TRYWAIT P2, [R8+URZ+0x31c50], R7 ;  /* 0x031c5007080075a7 */ /* 0x0002a6000804017f */
[----:B--2---:R-:W-:Y:S05]  /*ff10*/  @!P2 NANOSLEEP.SYNCS 0x989680 ;  /* 0x009896800000a95d */ /* 0x004fea0003900000 */
[----:B------:R-:W2:Y:S02]  /*ff20*/  @!P2 SYNCS.PHASECHK.TRANS64 P2, [R8+URZ+0x31c50], R7 ;  /* 0x031c50070800a5a7 */ /* 0x000ea4000804007f */
[----:B--2---:R-:W-:Y:S05]  /*ff30*/  @!P2 BRA `(.L_x_8392) ;  /* 0xfffffffc00eca947 */ /* 0x004fea000383ffff */
[----:B------:R-:W-:Y:S05]  /*ff40*/  BRA `(.L_x_8389) ;  /* 0xffffff6c00e87947 */ /* 0x000fea000383ffff */
.L_x_8397:
[----:B-1----:R-:W-:-:S04]  /*ff50*/  IMAD.U32 R5, RZ, RZ, UR9 ;  /* 0x00000009ff057e24 */ /* 0x002fc8000f8e00ff */
[----:B------:R1:W2:Y:S03]  /*ff60*/  SYNCS.PHASECHK.TRANS64.TRYWAIT P0, [R5+URZ+0x31c50], R0 ;  /* 0x031c5000050075a7 */ /* 0x0002a6000800017f */
[----:B--2---:R-:W-:Y:S05]  /*ff70*/  @!P0 NANOSLEEP.SYNCS 0x989680 ;  /* 0x009896800000895d */ /* 0x004fea0003900000 */
[----:B------:R-:W2:Y:S02]  /*ff80*/  @!P0 SYNCS.PHASECHK.TRANS64 P0, [R5+URZ+0x31c50], R0 ;  /* 0x031c5000050085a7 */ /* 0x000ea4000800007f */
[----:B--2---:R-:W-:Y:S05]  /*ff90*/  @!P0 BRA `(.L_x_8397) ;  /* 0xfffffffc00ec8947 */ /* 0x004fea000383ffff */
[----:B------:R-:W-:Y:S05]  /*ffa0*/  BRA `(.L_x_8396) ;  /* 0xffffff9800007947 */ /* 0x000fea000383ffff */
.L_x_8428:
        /* <DEDUP_REMOVED lines=8> */
[----:B-1----:R-:W-:Y:S05]  /*10030*/  WARPSYNC.COLLECTIVE R15, `(.L_x_8497) ;  /* 0x000000000f087348 */ /* 0x002fea0003c00000 */
[----:B------:R0:W2:Y:S02]  /*10040*/  SHFL.IDX P6, R14, R13, R12, R11 ;  /* 0x0000000c0d0e7389 */ /* 0x0000a400000c000b */
[----:B012---:R-:W-:Y:S01]  /*10050*/  ENDCOLLECTIVE ;  /* 0x000000000000791b */ /* 0x007fe20003800000 */
.L_x_8497:
[----:B------:R-:W-:Y:S05]  /*10060*/  BSYNC B0 ;  /* 0x0000000000007941 */ /* 0x000fea0003800000 */
.L_x_8496:
[----:B------:R-:W-:Y:S05]  /*10070*/  BRA `(.L_x_8498) ;  /* 0xffffffcc00a07947 */ /* 0x000fea000383ffff */
.L_x_8429:
[----:B------:R-:W-:Y:S01]  /*10080*/  BSSY B0, `(.L_x_8499) ;  /* 0x0000006000007945 */ /* 0x000fe20003800000 */
[----:B------:R-:W-:-:S07]  /*10090*/  IMAD.MOV.U32 R15, RZ, RZ, -0x1 ;  /* 0xffffffffff0f7424 */ /* 0x000fce00078e00ff */
[----:B-1----:R-:W-:Y:S05]  /*100a0*/  WARPSYNC.COLLECTIVE R15, `(.L_x_8500) ;  /* 0x000000000f0c7348 */ /* 0x002fea0003c00000 */
[----:B------:R-:W-:Y:S02]  /*100b0*/  ELECT P6, UR62, PT ;  /* 0x00000000003e782f */ /* 0x000fe400038c0000 */
[----:B------:R-:W-:Y:S01]  /*100c0*/  MOV R14, UR62 ;  /* 0x0000003e000e7c02 */ /* 0x000fe20008000f00 */
[----:B-1----:R-:W-:Y:S10]  /*100d0*/  ENDCOLLECTIVE ;  /* 0x000000000000791b */ /* 0x002ff40003800000 */
.L_x_8500:
[----:B------:R-:W-:Y:S05]  /*100e0*/  BSYNC B0 ;  /* 0x0000000000007941 */ /* 0x000fea0003800000 */
.L_x_8499:
[----:B------:R-:W-:Y:S05]  /*100f0*/  BRA `(.L_x_8501) ;  /* 0xffffffcc00947947 */ /* 0x000fea000383ffff */
.L_x_8432:
[----:B--2---:R2:W3:Y:S02]  /*10100*/  SYNCS.PHASECHK.TRANS64.TRYWAIT P0, [R5+URZ+0x31c40], R4 ;  /* 0x031c4004050075a7 */ /* 0x0044e4000800017f */
[----:B---3--:R-:W-:Y:S05]  /*10110*/  @!P0 NANOSLEEP.SYNCS 0x989680 ;  /* 0x009896800000895d */ /* 0x008fea0003900000 */
[----:B------:R-:W3:Y:S02]  /*10120*/  @!P0 SYNCS.PHASECHK.TRANS64 P0, [R5+URZ+0x31c40], R4 ;  /* 0x031c4004050085a7 */ /* 0x000ee4000800007f */
[----:B---3--:R-:W-:Y:S05]  /*10130*/  @!P0 BRA `(.L_x_8432) ;  /* 0xfffffffc00f08947 */ /* 0x008fea000383ffff */
[----:B------:R-:W-:Y:S05]  /*10140*/  BRA `(.L_x_8502) ;  /* 0xffffffcc00ec7947 */ /* 0x000fea000383ffff */
.L_x_8435:
[----:B0-----:R0:W2:Y:S02]  /*10150*/  SYNCS.PHASECHK.TRANS64.TRYWAIT P0, [R26+URZ+0x31c20], R5 ;  /* 0x031c20051a0075a7 */ /* 0x0010a4000800017f */
[----:B--2---:R-:W-:Y:S05]  /*10160*/  @!P0 NANOSLEEP.SYNCS 0x989680 ;  /* 0x009896800000895d */ /* 0x004fea0003900000 */
[----:B------:R-:W2:Y:S02]  /*10170*/  @!P0 SYNCS.PHASECHK.TRANS64 P0, [R26+URZ+0x31c20], R5 ;  /* 0x031c20051a0085a7 */ /* 0x000ea4000800007f */
[----:B--2---:R-:W-:Y:S05]  /*10180*/  @!P0 BRA `(.L_x_8435) ;  /* 0xfffffffc00f08947 */ /* 0x004fea000383ffff */
[----:B------:R-:W-:Y:S05]  /*10190*/  BRA `(.L_x_8503) ;  /* 0xffffffd4001c7947 */ /* 0x000fea000383ffff */
.L_x_8443:
[----:B--2---:R2:W3:Y:S02]  /*101a0*/  SYNCS.PHASECHK.TRANS64.TRYWAIT P0, [R3+URZ+0x31c40], R2 ;  /* 0x031c4002030075a7 */ /* 0x0044e4000800017f */
[----:B---3--:R-:W-:Y:S05]  /*101b0*/  @!P0 NANOSLEEP.SYNCS 0x989680 ;  /* 0x009896800000895d */ /* 0x008fea0003900000 */
[----:B------:R-:W3:Y:S02]  /*101c0*/  @!P0 SYNCS.PHASECHK.TRANS64 P0, [R3+URZ+0x31c40], R2 ;  /* 0x031c4002030085a7 */ /* 0x000ee4000800007f */
[----:B---3--:R-:W-:Y:S05]  /*101d0*/  @!P0 BRA `(.L_x_8443) ;  /* 0xfffffffc00f08947 */ /* 0x008fea000383ffff */
[----:B------:R-:W-:Y:S05]  /*101e0*/  BRA `(.L_x_8504) ;  /* 0xffffffd400c47947 */ /* 0x000fea000383ffff */
.L_x_8445:
[----:B0-----:R0:W2:Y:S02]  /*101f0*/  SYNCS.PHASECHK.TRANS64.TRYWAIT P0, [R2+URZ+0x60], R5 ;  /* 0x00006005020075a7 */ /* 0x0010a4000800017f */
[----:B--2---:R-:W-:Y:S05]  /*10200*/  @!P0 NANOSLEEP.SYNCS 0x989680 ;  /* 0x009896800000895d */ /* 0x004fea0003900000 */
[----:B------:R-:W2:Y:S02]  /*10210*/  @!P0 SYNCS.PHASECHK.TRANS64 P0, [R2+URZ+0x60], R5 ;  /* 0x00006005020085a7 */ /* 0x000ea4000800007f */
[----:B--2---:R-:W-:Y:S05]  /*10220*/  @!P0 BRA `(.L_x_8445) ;  /* 0xfffffffc00f08947 */ /* 0x004fea000383ffff */
[----:B------:R-:W-:Y:S05]  /*10230*/  BRA `(.L_x_8505) ;  /* 0xffffffd800507947 */ /* 0x000fea000383ffff */
.L_x_8450:
[----:B---3--:R3:W4:Y:S02]  /*10240*/  SYNCS.PHASECHK.TRANS64.TRYWAIT P0, [R3+URZ+0x31c40], R2 ;  /* 0x031c4002030075a7 */ /* 0x008724000800017f */
[----:B----4-:R-:W-:Y:S05]  /*10250*/  @!P0 NANOSLEEP.SYNCS 0x989680 ;  /* 0x009896800000895d */ /* 0x010fea0003900000 */
[----:B------:R-:W4:Y:S02]  /*10260*/  @!P0 SYNCS.PHASECHK.TRANS64 P0, [R3+URZ+0x31c40], R2 ;  /* 0x031c4002030085a7 */ /* 0x000f24000800007f */
[----:B----4-:R-:W-:Y:S05]  /*10270*/  @!P0 BRA `(.L_x_8450) ;  /* 0xfffffffc00f08947 */ /* 0x010fea000383ffff */
[----:B------:R-:W-:Y:S05]  /*10280*/  BRA `(.L_x_8506) ;  /* 0xffffffdc00807947 */ /* 0x000fea000383ffff */
.L_x_8452:
[----:B0-----:R0:W2:Y:S02]  /*10290*/  SYNCS.PHASECHK.TRANS64.TRYWAIT P1, [R3+URZ+0x60], R24 ;  /* 0x00006018030075a7 */ /* 0x0010a4000802017f */
[----:B--2---:R-:W-:Y:S05]  /*102a0*/  @!P1 NANOSLEEP.SYNCS 0x989680 ;  /* 0x009896800000995d */ /* 0x004fea0003900000 */
[----:B------:R-:W2:Y:S02]  /*102b0*/  @!P1 SYNCS.PHASECHK.TRANS64 P1, [R3+URZ+0x60], R24 ;  /* 0x00006018030095a7 */ /* 0x000ea4000802007f */
[----:B--2---:R-:W-:Y:S05]  /*102c0*/  @!P1 BRA `(.L_x_8452) ;  /* 0xfffffffc00f09947 */ /* 0x004fea000383ffff */
[----:B------:R-:W-:Y:S05]  /*102d0*/  BRA `(.L_x_8507) ;  /* 0xffffffe0000c7947 */ /* 0x000fea000383ffff */
.L_x_8457:
[----:B--2---:R2:W3:Y:S02]  /*102e0*/  SYNCS.PHASECHK.TRANS64.TRYWAIT P0, [R2+URZ+0x31c40], R3 ;  /* 0x031c4003020075a7 */ /* 0x0044e4000800017f */
[----:B---3--:R-:W-:Y:S05]  /*102f0*/  @!P0 NANOSLEEP.SYNCS 0x989680 ;  /* 0x009896800000895d */ /* 0x008fea0003900000 */
[----:B------:R-:W3:Y:S02]  /*10300*/  @!P0 SYNCS.PHASECHK.TRANS64 P0, [R2+URZ+0x31c40], R3 ;  /* 0x031c4003020085a7 */ /* 0x000ee4000800007f */
[----:B---3--:R-:W-:Y:S05]  /*10310*/  @!P0 BRA `(.L_x_8457) ;  /* 0xfffffffc00f08947 */ /* 0x008fea000383ffff */
[----:B------:R-:W-:Y:S05]  /*10320*/  BRA `(.L_x_8508) ;  /* 0xffffffe400147947 */ /* 0x000fea000383ffff */
.L_x_8459:
[----:B0-----:R0:W2:Y:S02]  /*10330*/  SYNCS.PHASECHK.TRANS64.TRYWAIT P1, [R2+URZ+0x60], R11 ;  /* 0x0000600b020075a7 */ /* 0x0010a4000802017f */
[----:B--2---:R-:W-:Y:S05]  /*10340*/  @!P1 NANOSLEEP.SYNCS 0x989680 ;  /* 0x009896800000995d */ /* 0x004fea0003900000 */
[----:B------:R-:W2:Y:S02]  /*10350*/  @!P1 SYNCS.PHASECHK.TRANS64 P1, [R2+URZ+0x60], R11 ;  /* 0x0000600b020095a7 */ /* 0x000ea4000802007f */
[----:B--2---:R-:W-:Y:S05]  /*10360*/  @!P1 BRA `(.L_x_8459) ;  /* 0xfffffffc00f09947 */ /* 0x004fea000383ffff */
[----:B------:R-:W-:Y:S05]  /*10370*/  BRA `(.L_x_8509) ;  /* 0xffffffe400a87947 */ /* 0x000fea000383ffff */
.L_x_8466:
[----:B--2---:R2:W3:Y:S02]  /*10380*/  SYNCS.PHASECHK.TRANS64.TRYWAIT P0, [R3+URZ+0x31c60], R2 ;  /* 0x031c6002030075a7 */ /* 0x0044e4000800017f */
[----:B---3--:R-:W-:Y:S05]  /*10390*/  @!P0 NANOSLEEP.SYNCS 0x989680 ;  /* 0x009896800000895d */ /* 0x008fea0003900000 */
[----:B------:R-:W3:Y:S02]  /*103a0*/  @!P0 SYNCS.PHASECHK.TRANS64 P0, [R3+URZ+0x31c60], R2 ;  /* 0x031c6002030085a7 */ /* 0x000ee4000800007f */
[----:B---3--:R-:W-:Y:S05]  /*103b0*/  @!P0 BRA `(.L_x_8466) ;  /* 0xfffffffc00f08947 */ /* 0x008fea000383ffff */
[----:B------:R-:W-:Y:S05]  /*103c0*/  BRA `(.L_x_8510) ;  /* 0xffffffe800907947 */ /* 0x000fea000383ffff */
.L_x_8468:
[----:B------:R-:W-:Y:S01]  /*103d0*/  BSSY B0, `(.L_x_8511) ;  /* 0x0000008000007945 */ /* 0x000fe20003800000 */
[----:B------:R-:W-:Y:S02]  /*103e0*/  IMAD.MOV.U32 R13, RZ, RZ, R16 ;  /* 0x000000ffff0d7224 */ /* 0x000fe400078e0010 */
[----:B------:R-:W-:Y:S02]  /*103f0*/  IMAD.MOV.U32 R12, RZ, RZ, RZ ;  /* 0x000000ffff0c7224 */ /* 0x000fe400078e00ff */
[----:B------:R-:W-:Y:S02]  /*10400*/  IMAD.MOV.U32 R11, RZ, RZ, 0x1f ;  /* 0x0000001fff0b7424 */ /* 0x000fe400078e00ff */
[----:B------:R-:W-:-:S07]  /*10410*/  IMAD.MOV.U32 R15, RZ, RZ, -0x1 ;  /* 0xffffffffff0f7424 */ /* 0x000fce00078e00ff */
[----:B01----:R-:W-:Y:S05]  /*10420*/  WARPSYNC.COLLECTIVE R15, `(.L_x_8512) ;  /* 0x000000000f087348 */ /* 0x003fea0003c00000 */
[----:B------:R2:W3:Y:S02]  /*10430*/  SHFL.IDX P6, R14, R13, R12, R11 ;  /* 0x0000000c0d0e7389 */ /* 0x0004e400000c000b */
[----:B0123--:R-:W-:Y:S01]  /*10440*/  ENDCOLLECTIVE ;  /* 0x000000000000791b */ /* 0x00ffe20003800000 */
.L_x_8512:
[----:B------:R-:W-:Y:S05]  /*10450*/  BSYNC B0 ;  /* 0x0000000000007941 */ /* 0x000fea0003800000 */
.L_x_8511:
[----:B------:R-:W-:Y:S01]  /*10460*/  MOV R13, R16 ;  /* 0x00000010000d7202 */ /* 0x000fe20000000f00 */
[----:B------:R-:W-:Y:S02]  /*10470*/  IMAD.MOV.U32 R12, RZ, RZ, 0x1 ;  /* 0x00000001ff0c7424 */ /* 0x000fe400078e00ff */
[----:B------:R-:W-:Y:S02]  /*10480*/  IMAD.MOV.U32 R11, RZ, RZ, 0x1f ;  /* 0x0000001fff0b7424 */ /* 0x000fe400078e00ff */
[----:B------:R-:W-:Y:S02]  /*10490*/  IMAD.MOV.U32 R15, RZ, RZ, -0x1 ;  /* 0xffffffffff0f7424 */ /* 0x000fe400078e00ff */
[----:B------:R-:W-:-:S07]  /*104a0*/  IMAD.MOV.U32 R5, RZ, RZ, R14 ;  /* 0x000000ffff057224 */ /* 0x000fce00078e000e */
[----:B------:R-:W-:Y:S05]  /*104b0*/  WARPSYNC.COLLECTIVE R15, `(.L_x_8513) ;  /* 0x000000000f087348 */ /* 0x000fea0003c00000 */
[----:B------:R0:W1:Y:S02]  /*104c0*/  SHFL.IDX P6, R14, R13, R12, R11 ;  /* 0x0000000c0d0e7389 */ /* 0x00006400000c000b */
[----:B01----:R-:W-:Y:S01]  /*104d0*/  ENDCOLLECTIVE ;  /* 0x000000000000791b */ /* 0x003fe20003800000 */
.L_x_8513:
[----:B------:R-:W-:Y:S01]  /*104e0*/  IMAD.MOV.U32 R4, RZ, RZ, R14 ;  /* 0x000000ffff047224 */ /* 0x000fe200078e000e */
[----:B------:R-:W-:Y:S06]  /*104f0*/  BRA `(.L_x_8514) ;  /* 0xffffffec00047947 */ /* 0x000fec000383ffff */
.L_x_8471:
[----:B------:R-:W-:Y:S01]  /*10500*/  BSSY B0, `(.L_x_8515) ;  /* 0x0000008000007945 */ /* 0x000fe20003800000 */
[----:B-----5:R-:W-:Y:S01]  /*10510*/  IMAD.MOV.U32 R13, RZ, RZ, R2 ;  /* 0x000000ffff0d7224 */ /* 0x020fe200078e0002 */
[----:B------:R-:W-:Y:S01]  /*10520*/  MOV R11, RZ ;  /* 0x000000ff000b7202 */ /* 0x000fe20000000f00 */
[----:B------:R-:W-:Y:S02]  /*10530*/  IMAD.MOV.U32 R12, RZ, RZ, 0x1 ;  /* 0x00000001ff0c7424 */ /* 0x000fe400078e00ff */
[----:B------:R-:W-:-:S07]  /*10540*/  IMAD.MOV.U32 R15, RZ, RZ, -0x1 ;  /* 0xffffffffff0f7424 */ /* 0x000fce00078e00ff */
[----:B01234-:R-:W-:Y:S05]  /*10550*/  WARPSYNC.COLLECTIVE R15, `(.L_x_8516) ;  /* 0x000000000f087348 */ /* 0x01ffea0003c00000 */
[----:B------:R0:W0:Y:S02]  /*10560*/  SHFL.UP P6, R14, R13, R12, R11 ;  /* 0x0400000c0d0e7389 */ /* 0x00002400000c000b */
[----:B01234-:R-:W-:Y:S01]  /*10570*/  ENDCOLLECTIVE ;  /* 0x000000000000791b */ /* 0x01ffe20003800000 */
.L_x_8516:
[----:B------:R-:W-:Y:S05]  /*10580*/  BSYNC B0 ;  /* 0x0000000000007941 */ /* 0x000fea0003800000 */
.L_x_8515:
        /* <DEDUP_REMOVED lines=10> */
.L_x_8517:
        /* <DEDUP_REMOVED lines=8> */
.L_x_8518:
        /* <DEDUP_REMOVED lines=8> */
.L_x_8519:
        /* <DEDUP_REMOVED lines=8> */
.L_x_8520:
        /* <DEDUP_REMOVED lines=8> */
.L_x_8521:
[----:B------:R-:W-:Y:S05]  /*10830*/  BRA `(.L_x_8522) ;  /* 0xffffffe800c07947 */ /* 0x000fea000383ffff */
.L_x_8476:
[----:B------:R-:W-:Y:S01]  /*10840*/  BSSY B0, `(.L_x_8523) ;  /* 0x0000008000007945 */ /* 0x000fe20003800000 */
[----:B-----5:R-:W-:Y:S01]  /*10850*/  IMAD.MOV.U32 R13, RZ, RZ, R2 ;  /* 0x000000ffff0d7224 */ /* 0x020fe200078e0002 */
[----:B------:R-:W-:Y:S01]  /*10860*/  MOV R11, RZ ;  /* 0x000000ff000b7202 */ /* 0x000fe20000000f00 */
[----:B------:R-:W-:Y:S02]  /*10870*/  IMAD.MOV.U32 R12, RZ, RZ, 0x1 ;  /* 0x00000001ff0c7424 */ /* 0x000fe400078e00ff */
[----:B------:R-:W-:-:S07]  /*10880*/  IMAD.MOV.U32 R15, RZ, RZ, -0x1 ;  /* 0xffffffffff0f7424 */ /* 0x000fce00078e00ff */
[----:B012---:R-:W-:Y:S05]  /*10890*/  WARPSYNC.COLLECTIVE R15, `(.L_x_8524) ;  /* 0x000000000f087348 */ /* 0x007fea0003c00000 */
[----:B------:R3:W4:Y:S02]  /*108a0*/  SHFL.UP P6, R14, R13, R12, R11 ;  /* 0x0400000c0d0e7389 */ /* 0x00072400000c000b */
[----:B01234-:R-:W-:Y:S01]  /*108b0*/  ENDCOLLECTIVE ;  /* 0x000000000000791b */ /* 0x01ffe20003800000 */
.L_x_8524:
[----:B------:R-:W-:Y:S05]  /*108c0*/  BSYNC B0 ;  /* 0x0000000000007941 */ /* 0x000fea0003800000 */
.L_x_8523:
        /* <DEDUP_REMOVED lines=10> */
.L_x_8525:
        /* <DEDUP_REMOVED lines=8> */
.L_x_8526:
        /* <DEDUP_REMOVED lines=8> */
.L_x_8527:
        /* <DEDUP_REMOVED lines=8> */
.L_x_8528:
        /* <DEDUP_REMOVED lines=8> */
.L_x_8529:
[----:B------:R-:W-:Y:S05]  /*10b70*/  BRA `(.L_x_8530) ;  /* 0xffffffe8009c7947 */ /* 0x000fea000383ffff */
.L_x_8478:
[----:B------:R-:W-:Y:S01]  /*10b80*/  BSSY B0, `(.L_x_8531) ;  /* 0x0000006000007945 */ /* 0x000fe20003800000 */
[----:B------:R-:W-:Y:S01]  /*10b90*/  PLOP3.LUT P6, PT, P6, PT, PT, 0x8, 0x0 ;  /* 0x000000000000781c */ /* 0x000fe200037ce170 */
[----:B------:R-:W-:-:S12]  /*10ba0*/  IMAD.MOV.U32 R15, RZ, RZ, -0x1 ;  /* 0xffffffffff0f7424 */ /* 0x000fd800078e00ff */
[----:B01----:R-:W-:Y:S05]  /*10bb0*/  WARPSYNC.COLLECTIVE R15, `(.L_x_8532) ;  /* 0x000000000f087348 */ /* 0x003fea0003c00000 */
[----:B------:R-:W-:Y:S01]  /*10bc0*/  VOTE.ANY R14, PT, P6 ;  /* 0x00000000000e7806 */ /* 0x000fe200030e0100 */
[----:B01----:R-:W-:Y:S06]  /*10bd0*/  ENDCOLLECTIVE ;  /* 0x000000000000791b */ /* 0x003fec0003800000 */
.L_x_8532:
[----:B------:R-:W-:Y:S05]  /*10be0*/  BSYNC B0 ;  /* 0x0000000000007941 */ /* 0x000fea0003800000 */
.L_x_8531:
        /* <DEDUP_REMOVED lines=9> */
.L_x_8533:
[----:B------:R-:W-:Y:S01]  /*10c80*/  IMAD.MOV.U32 R17, RZ, RZ, R14 ;  /* 0x000000ffff117224 */ /* 0x000fe200078e000e */
[----:B------:R-:W-:Y:S06]  /*10c90*/  BRA `(.L_x_8534) ;  /* 0xffffffe8008c7947 */ /* 0x000fec000383ffff */
.L_x_8480:
[----:B------:R-:W-:Y:S01]  /*10ca0*/  BSSY B0, `(.L_x_8535) ;  /* 0x0000007000007945 */ /* 0x000fe20003800000 */
[----:B------:R-:W-:Y:S01]  /*10cb0*/  IMAD.MOV.U32 R13, RZ, RZ, R8 ;  /* 0x000000ffff0d7224 */ /* 0x000fe200078e0008 */
[----:B------:R-:W-:Y:S01]  /*10cc0*/  MOV R15, 0xffffffff ;  /* 0xffffffff000f7802 */ /* 0x000fe20000000f00 */
[----:B------:R-:W-:-:S07]  /*10cd0*/  IMAD.MOV.U32 R11, RZ, RZ, 0x1f ;  /* 0x0000001fff0b7424 */ /* 0x000fce00078e00ff */
[----:B0123--:R-:W-:Y:S05]  /*10ce0*/  WARPSYNC.COLLECTIVE R15, `(.L_x_8536) ;  /* 0x000000000f087348 */ /* 0x00ffea0003c00000 */
[----:B------:R4:W0:Y:S02]  /*10cf0*/  SHFL.IDX P6, R14, R13, R12, R11 ;  /* 0x0000000c0d0e7389 */ /* 0x00082400000c000b */
[----:B01234-:R-:W-:Y:S01]  /*10d00*/  ENDCOLLECTIVE ;  /* 0x000000000000791b */ /* 0x01ffe20003800000 */
.L_x_8536:
[----:B------:R-:W-:Y:S05]  /*10d10*/  BSYNC B0 ;  /* 0x0000000000007941 */ /* 0x000fea0003800000 */
.L_x_8535:
[----:B------:R-:W-:Y:S05]  /*10d20*/  BRA `(.L_x_8479) ;  /* 0xffffffe800847947 */ /* 0x000fea000383ffff */
.L_x_8484:
[----:B0-----:R0:W2:Y:S02]  /*10d30*/  SYNCS.PHASECHK.TRANS64.TRYWAIT P0, [R9+URZ+0x31c20], R0 ;  /* 0x031c2000090075a7 */ /* 0x0010a4000800017f */
[----:B--2---:R-:W-:Y:S05]  /*10d40*/  @!P0 NANOSLEEP.SYNCS 0x989680 ;  /* 0x009896800000895d */ /* 0x004fea0003900000 */
[----:B------:R-:W2:Y:S02]  /*10d50*/  @!P0 SYNCS.PHASECHK.TRANS64 P0, [R9+URZ+0x31c20], R0 ;  /* 0x031c2000090085a7 */ /* 0x000ea4000800007f */
[----:B--2---:R-:W-:Y:S05]  /*10d60*/  @!P0 BRA `(.L_x_8484) ;  /* 0xfffffffc00f08947 */ /* 0x004fea000383ffff */
[----:B------:R-:W-:Y:S05]  /*10d70*/  BRA `(.L_x_8537) ;  /* 0xffffffec00607947 */ /* 0x000fea000383ffff */
.L_x_8485:
[----:B------:R-:W2:Y:S01]  /*10d80*/  S2R R2, SR_TID.X ;  /* 0x0000000000027919 */ /* 0x000ea20000002100 */
[----:B------:R-:W-:Y:S01]  /*10d90*/  BSSY B0, `(.L_x_8538) ;  /* 0x000000a000007945 */ /* 0x000fe20003800000 */
[----:B------:R-:W-:Y:S02]  /*10da0*/  IMAD.MOV.U32 R12, RZ, RZ, RZ ;  /* 0x000000ffff0c7224 */ /* 0x000fe400078e00ff */
[----:B------:R-:W-:Y:S02]  /*10db0*/  IMAD.MOV.U32 R11, RZ, RZ, 0x1f ;  /* 0x0000001fff0b7424 */ /* 0x000fe400078e00ff */
[----:B------:R-:W-:Y:S01]  /*10dc0*/  IMAD.MOV.U32 R15, RZ, RZ, -0x1 ;  /* 0xffffffffff0f7424 */ /* 0x000fe200078e00ff */
[----:B--2---:R-:W-:-:S04]  /*10dd0*/  SHF.R.U32.HI R2, RZ, 0x5, R2 ;  /* 0x00000005ff027819 */ /* 0x004fc80000011602 */
[----:B------:R-:W-:-:S05]  /*10de0*/  LOP3.LUT R2, R2, 0x3, RZ, 0xc0, !PT ;  /* 0x0000000302027812 */ /* 0x000fca00078ec0ff */
[----:B------:R-:W-:-:S07]  /*10df0*/  IMAD.MOV.U32 R13, RZ, RZ, R2 ;  /* 0x000000ffff0d7224 */ /* 0x000fce00078e0002 */
[----:B01----:R-:W-:Y:S05]  /*10e00*/  WARPSYNC.COLLECTIVE R15, `(.L_x_8539) ;  /* 0x000000000f087348 */ /* 0x003fea0003c00000 */
[----:B------:R2:W3:Y:S02]  /*10e10*/  SHFL.IDX P6, R14, R13, R12, R11 ;  /* 0x0000000c0d0e7389 */ /* 0x0004e400000c000b */
[----:B0123--:R-:W-:Y:S01]  /*10e20*/  ENDCOLLECTIVE ;  /* 0x000000000000791b */ /* 0x00ffe20003800000 */
.L_x_8539:
[----:B------:R-:W-:Y:S05]  /*10e30*/  BSYNC B0 ;  /* 0x0000000000007941 */ /* 0x000fea0003800000 */
.L_x_8538:
[----:B------:R-:W-:Y:S05]  /*10e40*/  BRA `(.L_x_8540) ;  /* 0xffffffec00487947 */ /* 0x000fea000383ffff */
.L_x_8488:
[----:B------:R-:W-:Y:S01]  /*10e50*/  BSSY B1, `(.L_x_8541) ;  /* 0x0000006000017945 */ /* 0x000fe20003800000 */
[----:B------:R-:W-:-:S07]  /*10e60*/  IMAD.MOV.U32 R15, RZ, RZ, -0x1 ;  /* 0xffffffffff0f7424 */ /* 0x000fce00078e00ff */
[----:B01----:R-:W-:Y:S05]  /*10e70*/  WARPSYNC.COLLECTIVE R15, `(.L_x_8542) ;  /* 0x000000000f0c7348 */ /* 0x003fea0003c00000 */
[----:B------:R-:W-:Y:S02]  /*10e80*/  ELECT P6, UR62, PT ;  /* 0x00000000003e782f */ /* 0x000fe400038c0000 */
[----:B------:R-:W-:Y:S01]  /*10e90*/  MOV R14, UR62 ;  /* 0x0000003e000e7c02 */ /* 0x000fe20008000f00 */
[----:B01----:R-:W-:Y:S10]  /*10ea0*/  ENDCOLLECTIVE ;  /* 0x000000000000791b */ /* 0x003ff40003800000 */
.L_x_8542:
[----:B------:R-:W-:Y:S05]  /*10eb0*/  BSYNC B1 ;  /* 0x0000000000017941 */ /* 0x000fea0003800000 */
.L_x_8541:
[----:B------:R-:W-:Y:S05]  /*10ec0*/  BRA `(.L_x_8543) ;  /* 0xffffffec00407947 */ /* 0x000fea000383ffff */
.L_x_8490:
[----:B0-----:R0:W2:Y:S02]  /*10ed0*/  SYNCS.PHASECHK.TRANS64.TRYWAIT P0, [R7+URZ], R2 ;  /* 0x00000002070075a7 */ /* 0x0010a4000800017f */
[----:B--2---:R-:W-:Y:S05]  /*10ee0*/  @!P0 NANOSLEEP.SYNCS 0x989680 ;  /* 0x009896800000895d */ /* 0x004fea0003900000 */
[----:B------:R-:W2:Y:S02]  /*10ef0*/  @!P0 SYNCS.PHASECHK.TRANS64 P0, [R7+URZ], R2 ;  /* 0x00000002070085a7 */ /* 0x000ea4000800007f */
[----:B--2---:R-:W-:Y:S05]  /*10f00*/  @!P0 BRA `(.L_x_8490) ;  /* 0xfffffffc00f08947 */ /* 0x004fea000383ffff */
[----:B------:R-:W-:Y:S05]  /*10f10*/  BRA `(.L_x_8544) ;  /* 0xffffffec00747947 */ /* 0x000fea000383ffff */
.L_x_8491:
[----:B--2---:R2:W3:Y:S02]  /*10f20*/  SYNCS.PHASECHK.TRANS64.TRYWAIT P0, [R3+URZ], R0 ;  /* 0x00000000030075a7 */ /* 0x0044e4000800017f */
[----:B---3--:R-:W-:Y:S05]  /*10f30*/  @!P0 NANOSLEEP.SYNCS 0x989680 ;  /* 0x009896800000895d */ /* 0x008fea0003900000 */
[----:B------:R-:W3:Y:S02]  /*10f40*/  @!P0 SYNCS.PHASECHK.TRANS64 P0, [R3+URZ], R0 ;  /* 0x00000000030085a7 */ /* 0x000ee4000800007f */
[----:B---3--:R-:W-:Y:S05]  /*10f50*/  @!P0 BRA `(.L_x_8491) ;  /* 0xfffffffc00f08947 */ /* 0x008fea000383ffff */
[----:B------:R-:W-:Y:S05]  /*10f60*/  BRA `(.L_x_8545) ;  /* 0xffffffec00687947 */ /* 0x000fea000383ffff */
.L_x_8493:
[----:B--2---:R2:W3:Y:S02]  /*10f70*/  SYNCS.PHASECHK.TRANS64.TRYWAIT P0, [R5+URZ], R2 ;  /* 0x00000002050075a7 */ /* 0x0044e4000800017f */
[----:B---3--:R-:W-:Y:S05]  /*10f80*/  @!P0 NANOSLEEP.SYNCS 0x989680 ;  /* 0x009896800000895d */ /* 0x008fea0003900000 */
[----:B------:R-:W3:Y:S02]  /*10f90*/  @!P0 SYNCS.PHASECHK.TRANS64 P0, [R5+URZ], R2 ;  /* 0x00000002050085a7 */ /* 0x000ee4000800007f */
[----:B---3--:R-:W-:Y:S05]  /*10fa0*/  @!P0 BRA `(.L_x_8493) ;  /* 0xfffffffc00f08947 */ /* 0x008fea000383ffff */
[----:B------:R-:W-:Y:S05]  /*10fb0*/  BRA `(.L_x_8546) ;  /* 0xffffffec006c7947 */ /* 0x000fea000383ffff */
.L_x_8547:
        /* <DEDUP_REMOVED lines=12> */
.L_x_12774:


//--------------------- .text._ZN7cutlass13device_kernelIN5flash11enable_sm90INS1_16FlashAttnFwdSm90INS1_25CollectiveMainloopFwdSm90ILi2EN4cute5tupleIJNS5_1CILi1EEES8_S8_EEENS6_IJNS7_ILi192EEENS7_ILi144EEENS7_ILi96EEEEEELi96ENS_10bfloat16_tEfNS_4arch4Sm90ELb0ELb0ELb1ELb1ELb0ELb1ELb0ELb0ELb1ELb0ELb0ELb0EEENS1_21CollectiveEpilogueFwdINS6_IJSA_SC_SB_EEES9_SE_SG_Li384ELb1ELb0ELb0ELb0EEENS1_36VarlenDynamicPersistentTileSchedulerILi192ELi144ELi384ELi32ELb0ELb0ELb1ELb0ELb1ELb1EEEEEEEEEvNT_6ParamsE --------------------------
	.section	.text._ZN7cutlass13device_kernelIN5flash11enable_sm90INS1_16FlashAttnFwdSm90INS1_25CollectiveMainloopFwdSm90ILi2EN4cute5tupleIJNS5_1CILi1EEES8_S8_EEENS6_IJNS7_ILi192EEENS7_ILi144EEENS7_ILi96EEEEEELi96ENS_10bfloat16_tEfNS_4arch4Sm90ELb0ELb0ELb1ELb1ELb0ELb1ELb0ELb0ELb1ELb0ELb0ELb0EEENS1_21CollectiveEpilogueFwdINS6_IJSA_SC_SB_EEES9_SE_SG_Li384ELb1ELb0ELb0ELb0EEENS1_36VarlenDynamicPersistentTileSchedulerILi192ELi144ELi384ELi32ELb0ELb0ELb1ELb0ELb1ELb1EEEEEEEEEvNT_6ParamsE,"ax",@progbits
	.align	128
.text._ZN7cutlass13device_kernelIN5flash11enable_sm90INS1_16FlashAttnFwdSm90INS1_25CollectiveMainloopFwdSm90ILi2EN4cute5tupleIJNS5_1CILi1EEES8_S8_EEENS6_IJNS7_ILi192EEENS7_ILi144EEENS7_ILi96EEEEEELi96ENS_10bfloat16_tEfNS_4arch4Sm90ELb0ELb0ELb1ELb1ELb0ELb1ELb0ELb0ELb1ELb0ELb0ELb0EEENS1_21CollectiveEpilogueFwdINS6_IJSA_SC_SB_EEES9_SE_SG_Li384ELb1ELb0ELb0ELb0EEENS1_36VarlenDynamicPersistentTileSchedulerILi192ELi144ELi384ELi32ELb0ELb0ELb1ELb0ELb1ELb1EEEEEEEEEvNT_6ParamsE:
        .type           _ZN7cutlass13device_kernelIN5flash11enable_sm90INS1_16FlashAttnFwdSm90INS1_25CollectiveMainloopFwdSm90ILi2EN4cute5tupleIJNS5_1CILi1EEES8_S8_EEENS6_IJNS7_ILi192EEENS7_ILi144EEENS7_ILi96EEEEEELi96ENS_10bfloat16_tEfNS_4arch4Sm90ELb0ELb0ELb1ELb1ELb0ELb1ELb0ELb0ELb1ELb0ELb0ELb0EEENS1_21CollectiveEpilogueFwdINS6_IJSA_SC_SB_EEES9_SE_SG_Li384ELb1ELb0ELb0ELb0EEENS1_36VarlenDynamicPersistentTileSchedulerILi192ELi144ELi384ELi32ELb0ELb0ELb1ELb0ELb1ELb1EEEEEEEEEvNT_6ParamsE,@function
        .size           _ZN7cutlass13device_kernelIN5flash11enable_sm90INS1_16FlashAttnFwdSm90INS1_25CollectiveMainloopFwdSm90ILi2EN4cute5tupleIJNS5_1CILi1EEES8_S8_EEENS6_IJNS7_ILi192EEENS7_ILi144EEENS7_ILi96EEEEEELi96ENS_10bfloat16_tEfNS_4arch4Sm90ELb0ELb0ELb1ELb1ELb0ELb1ELb0ELb0ELb1ELb0ELb0ELb0EEENS1_21CollectiveEpilogueFwdINS6_IJSA_SC_SB_EEES9_SE_SG_Li384ELb1ELb0ELb0ELb0EEENS1_36VarlenDynamicPersistentTileSchedulerILi192ELi144ELi384ELi32ELb0ELb0ELb1ELb0ELb1ELb1EEEEEEEEEvNT_6ParamsE,(.L_x_12775 - _ZN7cutlass13device_kernelIN5flash11enable_sm90INS1_16FlashAttnFwdSm90INS1_25CollectiveMainloopFwdSm90ILi2EN4cute5tupleIJNS5_1CILi1EEES8_S8_EEENS6_IJNS7_ILi192EEENS7_ILi144EEENS7_ILi96EEEEEELi96ENS_10bfloat16_tEfNS_4arch4Sm90ELb0ELb0ELb1ELb1ELb0ELb1ELb0ELb0ELb1ELb0ELb0ELb0EEENS1_21CollectiveEpilogueFwdINS6_IJSA_SC_SB_EEES9_SE_SG_Li384ELb1ELb0ELb0ELb0EEENS1_36VarlenDynamicPersistentTileSchedulerILi192ELi144ELi384ELi32ELb0ELb0ELb1ELb0ELb1ELb1EEEEEEEEEvNT_6ParamsE)
        .other          _ZN7cutlass13device_kernelIN5flash11enable_sm90INS1_16FlashAttnFwdSm90INS1_25CollectiveMainloopFwdSm90ILi2EN4cute5tupleIJNS5_1CILi1EEES8_S8_EEENS6_IJNS7_ILi192EEENS7_ILi144EEENS7_ILi96EEEEEELi96ENS_10bfloat16_tEfNS_4arch4Sm90ELb0ELb0ELb1ELb1ELb0ELb1ELb0ELb0ELb1ELb0ELb0ELb0EEENS1_21CollectiveEpilogueFwdINS6_IJSA_SC_SB_EEES9_SE_SG_Li384ELb1ELb0ELb0ELb0EEENS1_36VarlenDynamicPersistentTileSchedulerILi192ELi144ELi384ELi32ELb0ELb0ELb1ELb0ELb1ELb1EEEEEEEEEvNT_6ParamsE,@"STO_CUDA_ENTRY STV_DEFAULT"
_ZN7cutlass13device_kernelIN5flash11enable_sm90INS1_16FlashAttnFwdSm90INS1_25CollectiveMainloopFwdSm90ILi2EN4cute5tupleIJNS5_1CILi1EEES8_S8_EEENS6_IJNS7_ILi192EEENS7_ILi144EEENS7_ILi96EEEEEELi96ENS_10bfloat16_tEfNS_4arch4Sm90ELb0ELb0ELb1ELb1ELb0ELb1ELb0ELb0ELb1ELb0ELb0ELb0EEENS1_21CollectiveEpilogueFwdINS6_IJSA_SC_SB_EEES9_SE_SG_Li384ELb1ELb0ELb0ELb0EEENS1_36VarlenDynamicPersistentTileSchedulerILi192ELi144ELi384ELi32ELb0ELb0ELb1ELb0ELb1ELb1EEEEEEEEEvNT_6ParamsE:
        /* <DEDUP_REMOVED lines=27> */
.L_x_8549:
[----:B------:R-:W-:Y:S05]  /*01b0*/  BSYNC B0 ;  /* 0x0000000000007941 */ /* 0x000fea0003800000 */
.L_x_8548:
        /* <DEDUP_REMOVED lines=41> */
.L_x_8550:
        /* <DEDUP_REMOVED lines=22> */
.L_x_8551:
        /* <DEDUP_REMOVED lines=18> */
.L_x_8552:
        /* <DEDUP_REMOVED lines=22> */
.L_x_8553:
        /* <DEDUP_REMOVED lines=22> */
.L_x_8554:
        /* <DEDUP_REMOVED lines=10> */
.L_x_8557:
[----:B------:R-:W-:-:S08]  /*0a30*/  NOP ;  /* 0x0000000000007918 */ /* 0x000fd00000000000 */
[----:B------:R-:W1:Y:S02]  /*0a40*/  USETMAXREG.TRY_ALLOC.CTAPOOL UP0, 0xa0 ;  /* 0x000000a0000079c8 */ /* 0x000e640008000600 */
[----:B-1----:R-:W-:-:S13]  /*0a50*/  PLOP3.LUT P0, PT, PT, PT, UP0, 0x80, 0x0 ;  /* 0x000000000000781c */ /* 0x002fda0003f0f008 */
[----:B------:R-:W-:Y:S05]  /*0a60*/  @!P0 BRA `(.L_x_8557) ;  /* 0xfffffffc00f08947 */ /* 0x000fea000383ffff */
[----:B------:R-:W2:Y:S01]  /*0a70*/  LDL.LU R0, [R1+0x2c] ;  /* 0x00002c0001007983 */ /* 0x000ea20000300800 */
[----:B0-----:R-:W0:Y:S01]  /*0a80*/  S2R R2, SR_TID.X ;  /* 0x0000000000027919 */ /* 0x001e220000002100 */
[----:B------:R-:W1:Y:S01]  /*0a90*/  S2UR UR5, SR_CgaCtaId ;  /* 0x00000000000579c3 */ /* 0x000e620000008800 */
[----:B------:R-:W-:Y:S01]  /*0aa0*/  UMOV UR4, 0x400 ;  /* 0x0000040000047882 */ /* 0x000fe20000000000 */
[----:B0-----:R-:W-:-:S06]  /*0ab0*/  SHF.R.U32.HI R2, RZ, 0x7, R2 ;  /* 0x00000007ff027819 */ /* 0x001fcc0000011602 */
[----:B------:R-:W-:Y:S06]  /*0ac0*/  BAR.ARV 0x8, 0x1a0 ;  /* 0x0206800000007b1d */ /* 0x000fec0000002000 */
[----:B------:R-:W-:-:S13]  /*0ad0*/  ISETP.NE.AND P0, PT, R2, 0x1, PT ;  /* 0x000000010200780c */ /* 0x000fda0003f05270 */
[----:B------:R-:W-:Y:S08]  /*0ae0*/  @!P0 BAR.ARV 0x9, 0x100 ;  /* 0x0244000000008b1d */ /* 0x000ff00000002000 */
[----:B------:R-:W-:Y:S01]  /*0af0*/  BAR.SYNC.DEFER_BLOCKING 0x5, 0x1a0 ;  /* 0x0146800000007b1d */ /* 0x000fe20000010000 */
[----:B-1----:R-:W-:-:S06]  /*0b00*/  ULEA UR4, UR5, UR4, 0x18 ;  /* 0x0000000405047291 */ /* 0x002fcc000f8ec03f */
[----:B------:R-:W-:Y:S01]  /*0b10*/  IMAD.U32 R18, RZ, RZ, UR4 ;  /* 0x00000004ff127e24 */ /* 0x000fe2000f8e00ff */
[----:B------:R-:W-:-:S04]  /*0b20*/  ULDC UR4, c[0x0][0xc14] ;  /* 0x0003050000047ab9 */ /* 0x000fc80000000800 */
[----:B------:R-:W0:Y:S01]  /*0b30*/  LDS.128 R108, [R18+0x31cd0] ;  /* 0x031cd000126c7984 */ /* 0x000e220000000c00 */
[----:B------:R-:W-:Y:S06]  /*0b40*/  BAR.ARV 0x4, 0x1a0 ;  /* 0x0106800000007b1d */ /* 0x000fec0000002000 */
[----:B--2---:R-:W-:-:S04]  /*0b50*/  LOP3.LUT R0, R0, 0xfffffffb, RZ, 0xc0, !PT ;  /* 0xfffffffb00007812 */ /* 0x004fc800078ec0ff */
[----:B------:R-:W-:-:S05]  /*0b60*/  @P0 LOP3.LUT R0, R0, 0x4, RZ, 0xfc, !PT ;  /* 0x0000000400000812 */ /* 0x000fca00078efcff */
[----:B------:R3:W-:Y:S01]  /*0b70*/  STL [R1+0x2c], R0 ;  /* 0x00002c0001007387 */ /* 0x0007e20000100800 */
[----:B0-----:R-:W-:-:S13]  /*0b80*/  ISETP.GE.AND P0, PT, R111, UR4, PT ;  /* 0x000000046f007c0c */ /* 0x001fda000bf06270 */
[----:B---3--:R-:W-:Y:S05]  /*0b90*/  @P0 BRA `(.L_x_8558) ;  /* 0x000001bc009c0947 */ /* 0x008fea0003800000 */
[----:B------:R-:W2:Y:S01]  /*0ba0*/  LDL R2, [R1+0xa8] ;  /* 0x0000a80001027983 */ /* 0x000ea20000100800 */
[----:B------:R-:W-:Y:S01]  /*0bb0*/  IMAD.MOV.U32 R16, RZ, RZ, -0x2 ;  /* 0xfffffffeff107424 */ /* 0x000fe200078e00ff */
[----:B------:R-:W-:Y:S02]  /*0bc0*/  R2UR UR4, R18 ;  /* 0x00000000120472ca */ /* 0x000fe400000e0000 */
[----:B------:R-:W-:Y:S01]  /*0bd0*/  CS2R R146, SRZ ;  /* 0x0000000000927805 */ /* 0x000fe2000001ff00 */
[----:B------:R-:W0:Y:S10]  /*0be0*/  S2R R0, SR_TID.X ;  /* 0x0000000000007919 */ /* 0x000e340000002100 */
[----:B------:R-:W-:Y:S01]  /*0bf0*/  UIADD3 UR4, UR4, 0xda00, URZ ;  /* 0x0000da0004047890 */ /* 0x000fe2000fffe03f */
[----:B0-----:R-:W-:-:S05]  /*0c00*/  VIADD R21, R0, 0xffffff80 ;  /* 0xffffff8000157836 */ /* 0x001fca0000000000 */
[----:B------:R-:W-:Y:S02]  /*0c10*/  SHF.R.S32.HI R0, RZ, 0x1f, R21 ;  /* 0x0000001fff007819 */ /* 0x000fe40000011415 */
[-C--:B------:R-:W-:Y:S02]  /*0c20*/  LEA.HI R12, R21, R21.reuse, RZ, 0x1 ;  /* 0x00000015150c7211 */ /* 0x080fe400078f08ff */
[CC--:B------:R-:W-:Y:S02]  /*0c30*/  LEA.HI R3, R0.reuse, R21.reuse, RZ, 0x4 ;  /* 0x0000001500037211 */ /* 0x0c0fe400078f20ff */
[----:B------:R-:W-:Y:S02]  /*0c40*/  LEA.HI R5, R0, R21, RZ, 0x5 ;  /* 0x0000001500057211 */ /* 0x000fe400078f28ff */
[----:B------:R-:W-:Y:S02]  /*0c50*/  LOP3.LUT R4, R3, 0xfffffff0, RZ, 0xc0, !PT ;  /* 0xfffffff003047812 */ /* 0x000fe400078ec0ff */
[----:B------:R-:W-:-:S02]  /*0c60*/  SHF.R.S32.HI R23, RZ, 0x1, R12 ;  /* 0x00000001ff177819 */ /* 0x000fc4000001140c */
[----:B------:R-:W-:Y:S01]  /*0c70*/  SHF.R.S32.HI R9, RZ, 0x5, R5 ;  /* 0x00000005ff097819 */ /* 0x000fe20000011405 */
[----:B------:R-:W-:Y:S01]  /*0c80*/  IMAD.IADD R4, R21, 0x1, -R4 ;  /* 0x0000000115047824 */ /* 0x000fe200078e0a04 */
[----:B------:R-:W-:-:S03]  /*0c90*/  SHF.R.S32.HI R6, RZ, 0x4, R3 ;  /* 0x00000004ff067819 */ /* 0x000fc60000011403 */
[--C-:B------:R-:W-:Y:S01]  /*0ca0*/  IMAD R17, R9, 0x10, R4.reuse ;  /* 0x0000001009117824 */ /* 0x100fe200078e0204 */
[----:B------:R-:W-:Y:S02]  /*0cb0*/  SHF.R.S32.HI R5, RZ, 0x1f, R4 ;  /* 0x0000001fff057819 */ /* 0x000fe40000011404 */
[----:B------:R-:W-:-:S04]  /*0cc0*/  LEA.HI R3, R3, R6, RZ, 0x1 ;  /* 0x0000000603037211 */ /* 0x000fc800078f08ff */
[----:B------:R-:W-:-:S05]  /*0cd0*/  LOP3.LUT R3, R3, 0x1ffffffe, RZ, 0xc0, !PT ;  /* 0x1ffffffe03037812 */ /* 0x000fca00078ec0ff */
[----:B------:R-:W-:Y:S01]  /*0ce0*/  IMAD.IADD R3, R6, 0x1, -R3 ;  /* 0x0000000106037824 */ /* 0x000fe200078e0a03 */
[----:B--2---:R-:W-:Y:S02]  /*0cf0*/  R2UR UR5, R2 ;  /* 0x00000000020572ca */ /* 0x004fe400000e0000 */
[----:B------:R-:W-:-:S04]  /*0d00*/  LEA.HI R2, R0, R21, RZ, 0x7 ;  /* 0x0000001500027211 */ /* 0x000fc800078f38ff */
[----:B------:R-:W-:Y:S02]  /*0d10*/  LOP3.LUT R7, R2, 0xffffff80, RZ, 0xc0, !PT ;  /* 0xffffff8002077812 */ /* 0x000fe400078ec0ff */
[----:B------:R-:W-:-:S03]  /*0d20*/  SHF.R.S32.HI R19, RZ, 0x7, R2 ;  /* 0x00000007ff137819 */ /* 0x000fc60000011402 */
[----:B------:R-:W-:Y:S01]  /*0d30*/  IMAD.IADD R22, R21, 0x1, -R7 ;  /* 0x0000000115167824 */ /* 0x000fe200078e0a07 */
[C---:B------:R-:W-:Y:S01]  /*0d40*/  LEA.HI R7, R12.reuse, R23, RZ, 0x1 ;  /* 0x000000170c077211 */ /* 0x040fe200078f08ff */
[----:B------:R-:W-:Y:S01]  /*0d50*/  IMAD.HI R2, R19, 0x55555556, RZ ;  /* 0x5555555613027827 */ /* 0x000fe200078e02ff */
[----:B------:R-:W-:Y:S01]  /*0d60*/  LOP3.LUT R12, R12, 0xfffffffe, RZ, 0xc0, !PT ;  /* 0xfffffffe0c0c7812 */ /* 0x000fe200078ec0ff */
[----:B------:R-:W-:Y:S01]  /*0d70*/  ULOP3.LUT UR5, UR5, 0x1, URZ, 0xfc, !UPT ;  /* 0x0000000105057892 */ /* 0x000fe2000f8efc3f */
[----:B------:R-:W-:Y:S02]  /*0d80*/  SHF.R.S32.HI R10, RZ, 0x1f, R22 ;  /* 0x0000001fff0a7819 */ /* 0x000fe40000011416 */
[----:B------:R-:W-:Y:S01]  /*0d90*/  LOP3.LUT R14, R7, 0x7fffffe, RZ, 0xc0, !PT ;  /* 0x07fffffe070e7812 */ /* 0x000fe200078ec0ff */
[----:B------:R-:W-:Y:S01]  /*0da0*/  IMAD.IADD R20, R21, 0x1, -R12 ;  /* 0x0000000115147824 */ /* 0x000fe200078e0a0c */
[----:B------:R-:W-:Y:S02]  /*0db0*/  LEA.HI R11, R10, R22, RZ, 0x2 ;  /* 0x000000160a0b7211 */ /* 0x000fe400078f10ff */
[-C--:B------:R-:W-:Y:S01]  /*0dc0*/  LEA.HI R7, R5, R4.reuse, RZ, 0x3 ;  /* 0x0000000405077211 */ /* 0x080fe200078f18ff */
[----:B------:R-:W-:Y:S01]  /*0dd0*/  IMAD.IADD R13, R23, 0x1, -R14 ;  /* 0x00000001170d7824 */ /* 0x000fe200078e0a0e */
[----:B------:R-:W-:Y:S01]  /*0de0*/  LEA.HI R5, R5, R4, RZ, 0x2 ;  /* 0x0000000405057211 */ /* 0x000fe200078f10ff */
[----:B------:R-:W-:Y:S01]  /*0df0*/  IMAD.SHL.U32 R144, R20, 0x8, RZ ;  /* 0x0000000814907824 */ /* 0x000fe200078e00ff */
[----:B------:R-:W-:Y:S01]  /*0e00*/  LOP3.LUT R15, R11, 0x7ffffffc, RZ, 0xc0, !PT ;  /* 0x7ffffffc0b0f7812 */ /* 0x000fe200078ec0ff */
[----:B------:R-:W-:Y:S01]  /*0e10*/  IMAD.SHL.U32 R8, R7, 0x10, RZ ;  /* 0x0000001007087824 */ /* 0x000fe200078e00ff */
[----:B------:R-:W-:Y:S01]  /*0e20*/  LOP3.LUT R7, R5, 0x7fffffc, RZ, 0xc0, !PT ;  /* 0x07fffffc05077812 */ /* 0x000fe200078ec0ff */
[----:B------:R-:W-:Y:S01]  /*0e30*/  IMAD R13, R6, 0x8, R13 ;  /* 0x00000008060d7824 */ /* 0x000fe200078e020d */
[----:B------:R-:W-:Y:S01]  /*0e40*/  SHF.R.S32.HI R5, RZ, 0x2, R5 ;  /* 0x00000002ff057819 */ /* 0x000fe20000011405 */
[----:B------:R-:W-:Y:S01]  /*0e50*/  IMAD.IADD R15, R22, 0x1, -R15 ;  /* 0x00000001160f7824 */ /* 0x000fe200078e0a0f */
[----:B------:R-:W-:Y:S01]  /*0e60*/  LOP3.LUT R8, R8, 0x7fffff80, RZ, 0xc0, !PT ;  /* 0x7fffff8008087812 */ /* 0x000fe200078ec0ff */
[----:B------:R-:W-:Y:S01]  /*0e70*/  IMAD.IADD R7, R4, 0x1, -R7 ;  /* 0x0000000104077824 */ /* 0x000fe200078e0a07 */
[--C-:B------:R-:W-:Y:S01]  /*0e80*/  SHF.R.S32.HI R6, RZ, 0x2, R11.reuse ;  /* 0x00000002ff067819 */ /* 0x100fe2000001140b */
[----:B------:R-:W-:Y:S01]  /*0e90*/  IMAD R4, R15, R16, 0x90 ;  /* 0x000000900f047424 */ /* 0x000fe200078e0210 */
[----:B------:R-:W-:Y:S01]  /*0ea0*/  SHF.R.S32.HI R11, RZ, 0x1f, R11 ;  /* 0x0000001fff0b7819 */ /* 0x000fe2000001140b */
[----:B------:R-:W-:Y:S01]  /*0eb0*/  IMAD R8, R9, 0x100, R8 ;  /* 0x0000010009087824 */ /* 0x000fe200078e0208 */
[----:B------:R-:W-:Y:S01]  /*0ec0*/  LEA.HI R10, R10, R22, RZ, 0x5 ;  /* 0x000000160a0a7211 */ /* 0x000fe200078f28ff */
[----:B------:R-:W-:Y:S01]  /*0ed0*/  IMAD.SHL.U32 R5, R5, 0x40, RZ ;  /* 0x0000004005057824 */ /* 0x000fe200078e00ff */
[----:B------:R0:W-:Y:S01]  /*0ee0*/  STL [R1+0x98], R4 ;  /* 0x0000980401007387 */ /* 0x0001e20000100800 */
[----:B------:R-:W-:Y:S01]  /*0ef0*/  IMAD R7, R7, 0x10, R8 ;  /* 0x0000001007077824 */ /* 0x000fe200078e0208 */
[----:B------:R-:W-:Y:S01]  /*0f00*/  LEA.HI R11, R11, R6, RZ, 0x3 ;  /* 0x000000060b0b7211 */ /* 0x000fe200078f18ff */
[C---:B------:R-:W-:Y:S01]  /*0f10*/  VIADD R12, R144.reuse, 0x10 ;  /* 0x00000010900c7836 */ /* 0x040fe20000000000 */
[----:B------:R-:W-:Y:S01]  /*0f20*/  LOP3.LUT R5, R5, 0x40, RZ, 0xc0, !PT ;  /* 0x0000004005057812 */ /* 0x000fe200078ec0ff */
[----:B------:R-:W-:Y:S01]  /*0f30*/  VIADD R9, R144, 0x20 ;  /* 0x0000002090097836 */ /* 0x000fe20000000000 */
[----:B------:R-:W-:Y:S01]  /*0f40*/  LOP3.LUT R11, R11, 0xfffffff8, RZ, 0xc0, !PT ;  /* 0xfffffff80b0b7812 */ /* 0x000fe200078ec0ff */
[----:B------:R-:W-:Y:S01]  /*0f50*/  IMAD.SHL.U32 R14, R13, 0x20, RZ ;  /* 0x000000200d0e7824 */ /* 0x000fe200078e00ff */
[----:B------:R-:W-:-:S02]  /*0f60*/  LEA.HI R2, R2, R2, RZ, 0x1 ;  /* 0x0000000202027211 */ /* 0x000fc400078f08ff */
[----:B0-----:R-:W-:Y:S01]  /*0f70*/  LEA.HI R4, R0, R21, RZ, 0x2 ;  /* 0x0000001500047211 */ /* 0x001fe200078f10ff */
[----:B------:R-:W-:Y:S01]  /*0f80*/  IMAD.SHL.U32 R0, R3, 0x8, RZ ;  /* 0x0000000803007824 */ /* 0x000fe200078e00ff */
[----:B------:R-:W-:Y:S01]  /*0f90*/  SHF.R.S32.HI R10, RZ, 0x5, R10 ;  /* 0x00000005ff0a7819 */ /* 0x000fe2000001140a */
[----:B------:R-:W-:Y:S01]  /*0fa0*/  IMAD.IADD R11, R6, 0x1, -R11 ;  /* 0x00000001060b7824 */ /* 0x000fe200078e0a0b */
[----:B------:R-:W-:Y:S01]  /*0fb0*/  SHF.R.S32.HI R24, RZ, 0x2, R4 ;  /* 0x00000002ff187819 */ /* 0x000fe20000011404 */
[----:B------:R-:W-:Y:S01]  /*0fc0*/  IMAD.U32 R3, R17, 0x20, R0 ;  /* 0x0000002011037824 */ /* 0x000fe200078e0000 */
[----:B------:R-:W-:Y:S01]  /*0fd0*/  SHF.R.S32.HI R8, RZ, 0x1f, R4 ;  /* 0x0000001fff087819 */ /* 0x000fe20000011404 */
[----:B------:R-:W-:Y:S01]  /*0fe0*/  IMAD R11, R10, 0x10, R11 ;  /* 0x000000100a0b7824 */ /* 0x000fe200078e020b */
[----:B------:R-:W-:Y:S01]  /*0ff0*/  LOP3.LUT R0, R5, 0x8, R0, 0xf8, !PT ;  /* 0x0000000805007812 */ /* 0x000fe200078ef800 */
[----:B------:R-:W-:Y:S01]  /*1000*/  STL [R1+0x68], R24 ;  /* 0x0000681801007387 */ /* 0x000fe20000100800 */
[----:B------:R-:W-:Y:S01]  /*1010*/  LEA.HI R8, R8, R24, RZ, 0x2 ;  /* 0x0000001808087211 */ /* 0x000fe200078f10ff */
[----:B------:R-:W-:Y:S01]  /*1020*/  IMAD R2, R2, -0x3, R19 ;  /* 0xfffffffd02027824 */ /* 0x000fe200078e0213 */
[----:B------:R-:W-:Y:S01]  /*1030*/  SHF.R.U32.HI R5, RZ, 0x3, R5 ;  /* 0x00000003ff057819 */ /* 0x000fe20000011605 */
[----:B------:R0:W-:Y:S01]  /*1040*/  STL [R1+0xa0], R3 ;  /* 0x0000a00301007387 */ /* 0x0001e20000100800 */
[----:B------:R-:W-:Y:S01]  /*1050*/  LOP3.LUT R8, R8, 0xfffffffc, RZ, 0xc0, !PT ;  /* 0xfffffffc08087812 */ /* 0x000fe200078ec0ff */
[----:B------:R-:W-:Y:S01]  /*1060*/  IMAD.MOV.U32 R19, RZ, RZ, RZ ;  /* 0x000000ffff137224 */ /* 0x000fe200078e00ff */
[----:B------:R-:W-:Y:S01]  /*1070*/  LOP3.LUT R0, R0, R5, RZ, 0x3c, !PT ;  /* 0x0000000500007212 */ /* 0x000fe200078e3cff */
[----:B------:R1:W-:Y:S01]  /*1080*/  STL [R1+0x38], R12 ;  /* 0x0000380c01007387 */ /* 0x0003e20000100800 */
[----:B------:R-:W-:-:S02]  /*1090*/  SHF.R.S32.HI R5, RZ, 0x1f, R12 ;  /* 0x0000001fff057819 */ /* 0x000fc4000001140c */
[----:B------:R-:W-:Y:S01]  /*10a0*/  LOP3.LUT R4, R4, 0x1ffffffc, RZ, 0xc0, !PT ;  /* 0x1ffffffc04047812 */ /* 0x000fe200078ec0ff */
[----:B------:R2:W-:Y:S01]  /*10b0*/  STL [R1+0x3c], R9 ;  /* 0x00003c0901007387 */ /* 0x0005e20000100800 */
[CC--:B------:R-:W-:Y:S01]  /*10c0*/  LEA.HI R6, R5.reuse, R12.reuse, RZ, 0x3 ;  /* 0x0000000c05067211 */ /* 0x0c0fe200078f18ff */
[----:B0-----:R-:W-:Y:S01]  /*10d0*/  IMAD.IADD R3, R24, 0x1, -R8 ;  /* 0x0000000118037824 */ /* 0x001fe200078e0a08 */
[----:B------:R-:W-:Y:S01]  /*10e0*/  SHF.R.S32.HI R8, RZ, 0x1f, R9 ;  /* 0x0000001fff087819 */ /* 0x000fe20000011409 */
[----:B------:R-:W-:Y:S01]  /*10f0*/  IMAD.IADD R7, R0, 0x1, R7 ;  /* 0x0000000100077824 */ /* 0x000fe200078e0207 */
[----:B------:R-:W-:Y:S01]  /*1100*/  LEA.HI R5, R5, R12, RZ, 0x5 ;  /* 0x0000000c05057211 */ /* 0x000fe200078f28ff */
[----:B------:R-:W-:Y:S01]  /*1110*/  IMAD R0, R2, 0x40, R11 ;  /* 0x0000004002007824 */ /* 0x000fe200078e020b */
[----:B------:R0:W-:Y:S01]  /*1120*/  STL [R1+0x80], R3 ;  /* 0x0000800301007387 */ /* 0x0001e20000100800 */
[CC--:B-1----:R-:W-:Y:S01]  /*1130*/  LEA.HI R12, R8.reuse, R9.reuse, RZ, 0x5 ;  /* 0x00000009080c7211 */ /* 0x0c2fe200078f28ff */
[----:B------:R-:W-:Y:S01]  /*1140*/  IMAD.IADD R4, R21, 0x1, -R4 ;  /* 0x0000000115047824 */ /* 0x000fe200078e0a04 */
[----:B--2---:R-:W-:Y:S01]  /*1150*/  LEA.HI R9, R8, R9, RZ, 0x3 ;  /* 0x0000000908097211 */ /* 0x004fe200078f18ff */
[----:B------:R-:W-:Y:S01]  /*1160*/  STL [R1+0x44], R14 ;  /* 0x0000440e01007387 */ /* 0x000fe20000100800 */
[----:B------:R-:W-:Y:S01]  /*1170*/  SHF.R.S32.HI R8, RZ, 0x5, R12 ;  /* 0x00000005ff087819 */ /* 0x000fe2000001140c */
[----:B------:R-:W-:Y:S01]  /*1180*/  IMAD R22, R7, 0x2, R18 ;  /* 0x0000000207167824 */ /* 0x000fe200078e0212 */
[----:B------:R-:W-:Y:S01]  /*1190*/  SHF.R.S32.HI R5, RZ, 0x5, R5 ;  /* 0x00000005ff057819 */ /* 0x000fe20000011405 */
[----:B0-----:R-:W-:-:S02]  /*11a0*/  IMAD.SHL.U32 R3, R3, 0x40, RZ ;  /* 0x0000004003037824 */ /* 0x001fc400078e00ff */
[--C-:B------:R-:W-:Y:S02]  /*11b0*/  IMAD R13, R8, 0x1800, R14.reuse ;  /* 0x00001800080d7824 */ /* 0x100fe400078e020e */
[----:B------:R-:W-:Y:S01]  /*11c0*/  IMAD R5, R5, 0x1800, R14 ;  /* 0x0000180005057824 */ /* 0x000fe200078e020e */
[----:B------:R-:W-:-:S04]  /*11d0*/  LOP3.LUT R16, R3, 0xc0, RZ, 0xc0, !PT ;  /* 0x000000c003107812 */ /* 0x000fc800078ec0ff */
[----:B------:R-:W-:Y:S01]  /*11e0*/  SHF.R.U32.HI R15, RZ, 0x3, R16 ;  /* 0x00000003ff0f7819 */ /* 0x000fe20000011610 */
[----:B------:R-:W-:Y:S01]  /*11f0*/  STL [R1+0x34], R16 ;  /* 0x0000341001007387 */ /* 0x000fe20000100800 */
[C---:B------:R-:W-:Y:S02]  /*1200*/  LOP3.LUT R3, R16.reuse, 0x18, R6, 0xf8, !PT ;  /* 0x0000001810037812 */ /* 0x040fe400078ef806 */
[C---:B------:R-:W-:Y:S01]  /*1210*/  LOP3.LUT R12, R16.reuse, 0x18, R9, 0xf8, !PT ;  /* 0x00000018100c7812 */ /* 0x040fe200078ef809 */
[----:B------:R-:W-:Y:S01]  /*1220*/  STL [R1+0x40], R15 ;  /* 0x0000400f01007387 */ /* 0x000fe20000100800 */
[-C--:B------:R-:W-:Y:S01]  /*1230*/  LOP3.LUT R8, R3, R15.reuse, RZ, 0x3c, !PT ;  /* 0x0000000f03087212 */ /* 0x080fe200078e3cff */
[----:B------:R-:W-:Y:S01]  /*1240*/  IMAD.U32 R3, RZ, RZ, UR4 ;  /* 0x00000004ff037e24 */ /* 0x000fe2000f8e00ff */
[----:B------:R-:W-:Y:S01]  /*1250*/  LOP3.LUT R2, R16, 0x18, R144, 0xf8, !PT ;  /* 0x0000001810027812 */ /* 0x000fe200078ef890 */
[----:B------:R0:W-:Y:S01]  /*1260*/  STL [R1+0x9c], R0 ;  /* 0x00009c0001007387 */ /* 0x0001e20000100800 */
[-C--:B------:R-:W-:Y:S01]  /*1270*/  LOP3.LUT R12, R12, R15.reuse, RZ, 0x3c, !PT ;  /* 0x0000000f0c0c7212 */ /* 0x080fe200078e3cff */
[----:B------:R-:W-:Y:S01]  /*1280*/  IMAD.IADD R5, R5, 0x1, R8 ;  /* 0x0000000105057824 */ /* 0x000fe200078e0208 */
[----:B------:R-:W-:Y:S01]  /*1290*/  LOP3.LUT R2, R2, R15, RZ, 0x3c, !PT ;  /* 0x0000000f02027212 */ /* 0x000fe200078e3cff */
[----:B------:R-:W-:Y:S02]  /*12a0*/  STL [R1+0x78], RZ ;  /* 0x000078ff01007387 */ /* 0x000fe40000100800 */
[----:B------:R-:W-:-:S02]  /*12b0*/  IMAD.IADD R12, R13, 0x1, R12 ;  /* 0x000000010d0c7824 */ /* 0x000fc400078e020c */
[----:B------:R-:W-:Y:S02]  /*12c0*/  IMAD.IADD R2, R14, 0x1, R2 ;  /* 0x000000010e027824 */ /* 0x000fe400078e0202 */
[----:B0-----:R-:W-:-:S05]  /*12d0*/  IMAD.U32 R0, RZ, RZ, UR5 ;  /* 0x00000005ff007e24 */ /* 0x001fca000f8e00ff */
[----:B------:R0:W-:Y:S04]  /*12e0*/  STL [R1+0x4c], R0 ;  /* 0x00004c0001007387 */ /* 0x0001e80000100800 */
[----:B------:R-:W-:Y:S04]  /*12f0*/  STL [R1+0x48], RZ ;  /* 0x000048ff01007387 */ /* 0x000fe80000100800 */
[----:B------:R1:W-:Y:S01]  /*1300*/  STL [R1+0xa4], R3 ;  /* 0x0000a40301007387 */ /* 0x0003e20000100800 */
[----:B0-----:R-:W-:Y:S02]  /*1310*/  SHF.R.S32.HI R0, RZ, 0x1f, R23 ;  /* 0x0000001fff007819 */ /* 0x001fe40000011417 */
[----:B------:R-:W-:Y:S01]  /*1320*/  LOP3.LUT R0, R16, 0x8, R144, 0xf8, !PT ;  /* 0x0000000810007812 */ /* 0x000fe200078ef890 */
[----:B------:R-:W-:-:S03]  /*1330*/  IMAD.SHL.U32 R16, R20, 0x4, RZ ;  /* 0x0000000414107824 */ /* 0x000fc600078e00ff */
[----:B------:R-:W-:Y:S01]  /*1340*/  LOP3.LUT R0, R0, R15, RZ, 0x3c, !PT ;  /* 0x0000000f00007212 */ /* 0x000fe200078e3cff */
[----:B-1----:R-:W-:Y:S01]  /*1350*/  IMAD.SHL.U32 R3, R4, 0x8, RZ ;  /* 0x0000000804037824 */ /* 0x002fe200078e00ff */
[----:B------:R-:W-:-:S03]  /*1360*/  SHF.R.S32.HI R4, RZ, 0x3, R6 ;  /* 0x00000003ff047819 */ /* 0x000fc60000011406 */
[----:B------:R-:W-:Y:S01]  /*1370*/  IMAD.IADD R0, R14, 0x1, R0 ;  /* 0x000000010e007824 */ /* 0x000fe200078e0200 */
[----:B------:R0:W-:Y:S04]  /*1380*/  STL [R1+0x5c], R3 ;  /* 0x00005c0301007387 */ /* 0x0001e80000100800 */
[----:B------:R1:W-:Y:S01]  /*1390*/  STL [R1+0x94], R4 ;  /* 0x0000940401007387 */ /* 0x0003e20000100800 */
[----:B0-----:R-:W-:Y:S02]  /*13a0*/  SHF.R.S32.HI R3, RZ, 0x3, R9 ;  /* 0x00000003ff037819 */ /* 0x001fe40000011409 */
[----:B-1----:R-:W-:-:S03]  /*13b0*/  LEA R4, R5, UR4, 0x1 ;  /* 0x0000000405047c11 */ /* 0x002fc6000f8e08ff */
[----:B------:R0:W-:Y:S04]  /*13c0*/  STL [R1+0x90], R3 ;  /* 0x0000900301007387 */ /* 0x0001e80000100800 */
[----:B------:R1:W-:Y:S04]  /*13d0*/  STL [R1+0x60], R0 ;  /* 0x0000600001007387 */ /* 0x0003e80000100800 */
[----:B------:R2:W-:Y:S01]  /*13e0*/  STL [R1+0x88], R4 ;  /* 0x0000880401007387 */ /* 0x0005e20000100800 */
[----:B0-----:R-:W-:Y:S02]  /*13f0*/  LEA R3, R12, UR4, 0x1 ;  /* 0x000000040c037c11 */ /* 0x001fe4000f8e08ff */
[----:B-1----:R-:W-:-:S03]  /*1400*/  LEA R0, R2, UR4, 0x1 ;  /* 0x0000000402007c11 */ /* 0x002fc6000f8e08ff */
[----:B------:R2:W-:Y:S04]  /*1410*/  STL [R1+0x84], R3 ;  /* 0x0000840301007387 */ /* 0x0005e80000100800 */
[----:B------:R2:W-:Y:S02]  /*1420*/  STL [R1+0x8c], R0 ;  /* 0x00008c0001007387 */ /* 0x0005e40000100800 */
.L_x_8697:
[----:B0-2---:R-:W0:Y:S02]  /*1430*/  LDC.64 R2, c[0x0][0xc60] ;  /* 0x00031800ff027b82 */ /* 0x005e240000000a00 */
[----:B0-----:R-:W-:-:S05]  /*1440*/  IMAD.WIDE R2, R111, 0x4, R2 ;  /* 0x000000046f027825 */ /* 0x001fca00078e0202 */
[----:B-----5:R0:W2:Y:S01]  /*1450*/  LDG.E R10, desc[UR60][R2.64] ;  /* 0x0000003c020a7981 */ /* 0x0200a2000c1e1900 */
[----:B------:R-:W-:Y:S05]  /*1460*/  YIELD ;  /* 0x0000000000007946 */ /* 0x000fea0003800000 */
[----:B------:R-:W-:Y:S01]  /*1470*/  ULDC.64 UR4, c[0x0][0xa28] ;  /* 0x00028a0000047ab9 */ /* 0x000fe20000000a00 */
[----:B------:R-:W-:Y:S01]  /*1480*/  ULDC.64 UR8, c[0x0][0xa18] ;  /* 0x0002860000087ab9 */ /* 0x000fe20000000a00 */
[----:B------:R-:W-:Y:S01]  /*1490*/  ISETP.NE.U32.AND P1, PT, RZ, UR4, PT ;  /* 0x00000004ff007c0c */ /* 0x000fe2000bf25070 */
[----:B------:R-:W-:Y:S01]  /*14a0*/  ULDC.64 UR6, c[0x0][0xa08] ;  /* 0x0002820000067ab9 */ /* 0x000fe20000000a00 */
[----:B0-----:R-:W-:Y:S01]  /*14b0*/  IMAD.MOV.U32 R3, RZ, RZ, RZ ;  /* 0x000000ffff037224 */ /* 0x001fe200078e00ff */
[----:B------:R-:W-:Y:S01]  /*14c0*/  ISETP.NE.U32.AND P0, PT, RZ, UR6, PT ;  /* 0x00000006ff007c0c */ /* 0x000fe2000bf05070 */
[----:B------:R-:W-:Y:S01]  /*14d0*/  IMAD.MOV.U32 R29, RZ, RZ, RZ ;  /* 0x000000ffff1d7224 */ /* 0x000fe200078e00ff */
[----:B------:R-:W-:-:S02]  /*14e0*/  ISETP.NE.AND.EX P1, PT, RZ, UR5, PT, P1 ;  /* 0x00000005ff007c0c */ /* 0x000fc4000bf25310 */
[----:B------:R-:W-:Y:S02]  /*14f0*/  ISETP.NE.AND.EX P0, PT, RZ, UR7, PT, P0 ;  /* 0x00000007ff007c0c */ /* 0x000fe4000bf05300 */
[----:B--2---:R-:W-:Y:S01]  /*1500*/  SHF.R.S32.HI R0, RZ, 0x1f, R10 ;  /* 0x0000001fff007819 */ /* 0x004fe2000001140a */
[----:B------:R-:W-:-:S08]  /*1510*/  IMAD.SHL.U32 R28, R10, 0x4, RZ ;  /* 0x000000040a1c7824 */ /* 0x000fd000078e00ff */
[C---:B-1-3--:R-:W-:Y:S01]  /*1520*/  @P1 LEA R4, P2, R10.reuse, UR4, 0x2 ;  /* 0x000000040a041c11 */ /* 0x04afe2000f8410ff */
[----:B------:R0:W-:Y:S01]  /*1530*/  STL [R1+0x70], R10 ;  /* 0x0000700a01007387 */ /* 0x0001e20000100800 */
        /* <DEDUP_REMOVED lines=34> */
.L_x_8559:
[----:B------:R-:W-:Y:S01]  /*1760*/  ULDC.64 UR4, c[0x0][0xa20] ;  /* 0x0002880000047ab9 */ /* 0x000fe20000000a00 */
[----:B------:R0:W-:Y:S01]  /*1770*/  STL [R1+0x7c], R109 ;  /* 0x00007c6d01007387 */ /* 0x0001e20000100800 */
[----:B------:R-:W-:-:S03]  /*1780*/  ISETP.NE.U32.AND P1, PT, RZ, UR4, PT ;  /* 0x00000004ff007c0c */ /* 0x000fc6000bf25070 */
[----:B------:R0:W-:Y:S01]  /*1790*/  STL [R1+0x74], R110 ;  /* 0x0000746e01007387 */ /* 0x0001e20000100800 */
[----:B------:R-:W-:-:S13]  /*17a0*/  ISETP.NE.AND.EX P1, PT, RZ, UR5, PT, P1 ;  /* 0x00000005ff007c0c */ /* 0x000fda000bf25310 */
[----:B0-----:R-:W-:Y:S05]  /*17b0*/  @!P1 BRA `(.L_x_8560) ;  /* 0x0000000000109947 */ /* 0x001fea0003800000 */
[----:B------:R-:W-:-:S04]  /*17c0*/  IADD3 R4, P0, R28, UR4, RZ ;  /* 0x000000041c047c10 */ /* 0x000fc8000ff1e0ff */
[----:B------:R-:W-:-:S05]  /*17d0*/  IADD3.X R5, R30, UR5, RZ, P0, !PT ;  /* 0x000000051e057c10 */ /* 0x000fca00087fe4ff */
[----:B------:R0:W5:Y:S01]  /*17e0*/  LDG.E R26, desc[UR60][R4.64] ;  /* 0x0000003c041a7981 */ /* 0x000162000c1e1900 */
[----:B------:R-:W-:Y:S05]  /*17f0*/  BRA `(.L_x_8561) ;  /* 0x0000000000107947 */ /* 0x000fea0003800000 */
.L_x_8560:
[----:B------:R-:W-:Y:S05]  /*1800*/  @!P0 BRA `(.L_x_8561) ;  /* 0x00000000000c8947 */ /* 0x000fea0003800000 */
[----:B------:R-:W2:Y:S04]  /*1810*/  LDG.E R5, desc[UR60][R8.64] ;  /* 0x0000003c08057981 */ /* 0x000ea8000c1e1900 */
[----:B------:R-:W2:Y:S02]  /*1820*/  LDG.E R26, desc[UR60][R8.64+0x4] ;  /* 0x0000043c081a7981 */ /* 0x000ea4000c1e1900 */
[----:B--2---:R-:W-:-:S07]  /*1830*/  IMAD.IADD R26, R26, 0x1, -R5 ;  /* 0x000000011a1a7824 */ /* 0x004fce00078e0a05 */
.L_x_8561:
        /* <DEDUP_REMOVED lines=26> */
[----:B------:R-:W-:-:S05]  /*19e0*/  IMAD.WIDE.U32 R80, R80, 0x38e38e39, RZ ;  /* 0x38e38e3950507825 */ /* 0x000fca00078e00ff */
        /* <DEDUP_REMOVED lines=29> */
.L_x_8564:
[----:B------:R-:W-:Y:S05]  /*1bc0*/  BSYNC B6 ;  /* 0x0000000000067941 */ /* 0x000fea0003800000 */
.L_x_8563:
        /* <DEDUP_REMOVED lines=20> */
.L_x_8566:
[----:B------:R-:W-:Y:S05]  /*1d10*/  BSYNC B6 ;  /* 0x0000000000067941 */ /* 0x000fea0003800000 */
.L_x_8565:
[----:B------:R-:W-:Y:S01]  /*1d20*/  ULDC.64 UR4, c[0x0][0x9f8] ;  /* 0x00027e0000047ab9 */ /* 0x000fe20000000a00 */
[----:B------:R-:W2:Y:S01]  /*1d30*/  LDL R33, [R1+0x38] ;  /* 0x0000380001217983 */ /* 0x000ea20000100800 */
[----:B------:R-:W-:Y:S01]  /*1d40*/  ISETP.NE.U32.AND P0, PT, RZ, UR4, PT ;  /* 0x00000004ff007c0c */ /* 0x000fe2000bf05070 */
[----:B------:R-:W0:Y:S01]  /*1d50*/  LDC R0, c[0x0][0x428] ;  /* 0x00010a00ff007b82 */ /* 0x000e220000000800 */
[----:B------:R-:W-:Y:S01]  /*1d60*/  IMAD.IADD R76, R29, 0x1, R26 ;  /* 0x000000011d4c7824 */ /* 0x000fe200078e021a */
[----:B------:R-:W1:Y:S01]  /*1d70*/  S2R R20, SR_TID.X ;  /* 0x0000000000147919 */ /* 0x000e620000002100 */
[----:B------:R-:W-:Y:S01]  /*1d80*/  ISETP.NE.AND.EX P0, PT, RZ, UR5, PT, P0 ;  /* 0x00000005ff007c0c */ /* 0x000fe2000bf05300 */
[----:B------:R-:W-:Y:S01]  /*1d90*/  ULDC.64 UR6, c[0x0][0xa08] ;  /* 0x0002820000067ab9 */ /* 0x000fe20000000a00 */
[----:B------:R-:W3:Y:S04]  /*1da0*/  LDL R14, [R1+0x3c] ;  /* 0x00003c00010e7983 */ /* 0x000ee80000100800 */
[----:B------:R-:W4:Y:S04]  /*1db0*/  LDL R38, [R1+0x44] ;  /* 0x0000440001267983 */ /* 0x000f280000100800 */
[----:B------:R-:W4:Y:S01]  /*1dc0*/  LDL R37, [R1+0x40] ;  /* 0x0000400001257983 */ /* 0x000f220000100800 */
[----:B------:R-:W-:Y:S01]  /*1dd0*/  SHF.R.S32.HI R145, RZ, 0x1f, R144 ;  /* 0x0000001fff917819 */ /* 0x000fe20000011490 */
[----:B------:R-:W1:Y:S01]  /*1de0*/  LDC.64 R68, c[0x0][0x3e8] ;  /* 0x0000fa00ff447b82 */ /* 0x000e620000000a00 */
[----:B------:R-:W-:-:S04]  /*1df0*/  @P0 IADD3 R4, P1, R28, UR4, RZ ;  /* 0x000000041c040c10 */ /* 0x000fc8000ff3e0ff */
[----:B------:R-:W-:Y:S01]  /*1e00*/  @P0 IADD3.X R5, R30, UR5, RZ, P1, !PT ;  /* 0x000000051e050c10 */ /* 0x000fe20008ffe4ff */
[----:B------:R-:W-:Y:S02]  /*1e10*/  ULDC.64 UR4, c[0x0][0x2f8] ;  /* 0x0000be0000047ab9 */ /* 0x000fe40000000a00 */
[----:B------:R-:W1:Y:S02]  /*1e20*/  LDC.64 R30, c[0x0][0x2f0] ;  /* 0x0000bc00ff1e7b82 */ /* 0x000e640000000a00 */
[----:B------:R1:W2:Y:S01]  /*1e30*/  @P0 LDG.E R27, desc[UR60][R4.64] ;  /* 0x0000003c041b0981 */ /* 0x0002a2000c1e1900 */
[----:B0-----:R-:W-:Y:S02]  /*1e40*/  ISETP.NE.AND P0, PT, R0, 0x1, PT ;  /* 0x000000010000780c */ /* 0x001fe40003f05270 */
[----:B------:R-:W-:Y:S02]  /*1e50*/  SHF.R.S32.HI R9, RZ, 0x1f, R76 ;  /* 0x0000001fff097819 */ /* 0x000fe4000001144c */
[----:B------:R-:W-:Y:S01]  /*1e60*/  SHF.R.S32.HI R32, RZ, 0x1f, R23 ;  /* 0x0000001fff207819 */ /* 0x000fe20000011417 */
[----:B------:R-:W0:Y:S01]  /*1e70*/  LDC R13, c[0x0][0x3d4] ;  /* 0x0000f500ff0d7b82 */ /* 0x000e220000000800 */
[----:B-1----:R-:W-:-:S02]  /*1e80*/  SHF.R.U32.HI R34, RZ, 0x7, R20 ;  /* 0x00000007ff227819 */ /* 0x002fc40000011614 */
[----:B------:R-:W4:Y:S04]  /*1e90*/  LDL R20, [R1+0x34] ;  /* 0x0000340001147983 */ /* 0x000f280000100800 */
[----:B------:R-:W4:Y:S01]  /*1ea0*/  LDL.LU R35, [R1+0x2c] ;  /* 0x00002c0001237983 */ /* 0x000f220000300800 */
[----:B------:R-:W1:Y:S03]  /*1eb0*/  @P0 LDC R3, c[0x0][0x42c] ;  /* 0x00010b00ff030b82 */ /* 0x000e660000000800 */
[----:B------:R-:W4:Y:S01]  /*1ec0*/  LDL R36, [R1+0x80] ;  /* 0x0000800001247983 */ /* 0x000f220000100800 */
[----:B------:R-:W-:-:S04]  /*1ed0*/  IMAD.WIDE.U32 R4, R76, R30, RZ ;  /* 0x0000001e4c047225 */ /* 0x000fc800078e00ff */
[----:B------:R-:W0:Y:S01]  /*1ee0*/  @P0 LDC R7, c[0x0][0x430] ;  /* 0x00010c00ff070b82 */ /* 0x000e220000000800 */
[----:B------:R-:W-:-:S07]  /*1ef0*/  ISETP.NE.AND P6, PT, R34, 0x1, PT ;  /* 0x000000012200780c */ /* 0x000fce0003fc5270 */
[----:B------:R-:W0:Y:S01]  /*1f00*/  LDC.64 R74, c[0x0][0x3d8] ;  /* 0x0000f600ff4a7b82 */ /* 0x000e220000000a00 */
[----:B-1----:R-:W-:-:S04]  /*1f10*/  @P0 IMAD.HI.U32 R0, R110, R3, RZ ;  /* 0x000000036e000227 */ /* 0x002fc800078e00ff */
[----:B------:R-:W-:Y:S01]  /*1f20*/  IMAD R3, R9, R30, RZ ;  /* 0x0000001e09037224 */ /* 0x000fe200078e02ff */
[----:B0-----:R-:W-:-:S03]  /*1f30*/  @P0 SHF.R.U32.HI R110, RZ, R7, R0 ;  /* 0x00000007ff6e0219 */ /* 0x001fc60000011600 */
[----:B------:R-:W-:Y:S01]  /*1f40*/  IMAD R3, R76, R31, R3 ;  /* 0x0000001f4c037224 */ /* 0x000fe200078e0203 */
[----:B------:R-:W-:Y:S02]  /*1f50*/  ISETP.NE.U32.AND P0, PT, RZ, UR6, PT ;  /* 0x00000006ff007c0c */ /* 0x000fe4000bf05070 */
[----:B------:R-:W-:Y:S01]  /*1f60*/  SHF.R.S32.HI R6, RZ, 0x1f, R110 ;  /* 0x0000001fff067819 */ /* 0x000fe2000001146e */
[----:B------:R-:W-:Y:S01]  /*1f70*/  IMAD.IADD R5, R5, 0x1, R3 ;  /* 0x0000000105057824 */ /* 0x000fe200078e0203 */
[----:B------:R-:W-:-:S03]  /*1f80*/  ISETP.NE.AND.EX P0, PT, RZ, UR7, PT, P0 ;  /* 0x00000007ff007c0c */ /* 0x000fc6000bf05300 */
[----:B------:R-:W-:Y:S02]  /*1f90*/  IMAD R3, R6, UR4, RZ ;  /* 0x0000000406037c24 */ /* 0x000fe4000f8e02ff */
[----:B------:R-:W-:-:S04]  /*1fa0*/  IMAD.WIDE.U32 R4, R110, UR4, R4 ;  /* 0x000000046e047c25 */ /* 0x000fc8000f8e0004 */
[----:B------:R-:W-:Y:S01]  /*1fb0*/  IMAD R3, R110, UR5, R3 ;  /* 0x000000056e037c24 */ /* 0x000fe2000f8e0203 */
[----:B------:R-:W-:-:S03]  /*1fc0*/  ULDC.64 UR4, c[0x0][0x300] ;  /* 0x0000c00000047ab9 */ /* 0x000fc60000000a00 */
[----:B------:R-:W-:Y:S01]  /*1fd0*/  IMAD.IADD R5, R5, 0x1, R3 ;  /* 0x0000000105057824 */ /* 0x000fe200078e0203 */
[----:B------:R-:W-:Y:S01]  /*1fe0*/  SHF.R.S32.HI R17, RZ, 0x1f, R16 ;  /* 0x0000001fff117819 */ /* 0x000fe20000011410 */
[----:B------:R-:W-:-:S04]  /*1ff0*/  IMAD.WIDE.U32 R64, R23, R68, R144 ;  /* 0x0000004417407225 */ /* 0x000fc800078e0090 */
[----:B------:R-:W-:-:S04]  /*2000*/  IMAD.WIDE.U32 R66, R23, R68, R16 ;  /* 0x0000004417427225 */ /* 0x000fc800078e0010 */
[----:B------:R-:W-:-:S04]  /*2010*/  IMAD.WIDE.U32 R70, R23, R74, R144 ;  /* 0x0000004a17467225 */ /* 0x000fc800078e0090 */
[----:B------:R-:W-:-:S04]  /*2020*/  IMAD.WIDE.U32 R72, R23, R74, R16 ;  /* 0x0000004a17487225 */ /* 0x000fc800078e0010 */
[----:B------:R-:W-:Y:S02]  /*2030*/  VIADD R79, R144, 0x50 ;  /* 0x00000050904f7836 */ /* 0x000fe40000000000 */
[----:B------:R-:W-:Y:S02]  /*2040*/  IMAD.SHL.U32 R106, R13, 0x2, RZ ;  /* 0x000000020d6a7824 */ /* 0x000fe400078e00ff */
[----:B------:R-:W-:Y:S02]  /*2050*/  IMAD R91, R31, 0x90, RZ ;  /* 0x000000901f5b7824 */ /* 0x000fe400078e02ff */
[----:B------:R-:W-:Y:S01]  /*2060*/  IMAD R93, R75, 0x90, RZ ;  /* 0x000000904b5d7824 */ /* 0x000fe200078e02ff */
[----:B--2---:R-:W-:-:S04]  /*2070*/  SHF.R.S32.HI R0, RZ, 0x1f, R27 ;  /* 0x0000001fff007819 */ /* 0x004fc8000001141b */
[----:B------:R-:W-:Y:S02]  /*2080*/  SEL R11, R0, RZ, !P0 ;  /* 0x000000ff000b7207 */ /* 0x000fe40004000000 */
[----:B------:R-:W-:-:S03]  /*2090*/  SEL R21, R27, RZ, !P0 ;  /* 0x000000ff1b157207 */ /* 0x000fc60004000000 */
[----:B------:R-:W-:Y:S02]  /*20a0*/  IMAD R0, R11, UR4, RZ ;  /* 0x000000040b007c24 */ /* 0x000fe4000f8e02ff */
[----:B------:R-:W-:-:S04]  /*20b0*/  IMAD.WIDE.U32 R26, R21, UR4, R4 ;  /* 0x00000004151a7c25 */ /* 0x000fc8000f8e0004 */
[----:B------:R-:W-:Y:S01]  /*20c0*/  IMAD R3, R21, UR5, R0 ;  /* 0x0000000515037c24 */ /* 0x000fe2000f8e0200 */
[----:B------:R-:W-:Y:S05]  /*20d0*/  @!P6 WARPSYNC.ALL ;  /* 0x000000000000e948 */ /* 0x000fea0003800000 */
[----:B------:R-:W-:Y:S01]  /*20e0*/  ULDC.64 UR4, c[0x0][0x320] ;  /* 0x0000c80000047ab9 */ /* 0x000fe20000000a00 */
[----:B------:R-:W-:Y:S01]  /*20f0*/  IMAD R0, R32, R30, RZ ;  /* 0x0000001e20007224 */ /* 0x000fe200078e02ff */
[----:B------:R-:W-:Y:S01]  /*2100*/  @!P6 BAR.SYNC.DEFER_BLOCKING 0x9, 0x100 ;  /* 0x024400000000eb1d */ /* 0x000fe20000010000 */
[----:B------:R-:W-:Y:S02]  /*2110*/  IMAD R5, R6, UR4, RZ ;  /* 0x0000000406057c24 */ /* 0x000fe4000f8e02ff */
[----:B------:R-:W-:-:S03]  /*2120*/  IMAD.WIDE.U32 R28, R110, UR4, R144 ;  /* 0x000000046e1c7c25 */ /* 0x000fc6000f8e0090 */
[----:B------:R-:W-:Y:S01]  /*2130*/  ULDC UR4, c[0x0][0x2e4] ;  /* 0x0000b90000047ab9 */ /* 0x000fe20000000800 */
[----:B---3--:R-:W-:Y:S01]  /*2140*/  ISETP.GE.AND P2, PT, R14, R13, PT ;  /* 0x0000000d0e00720c */ /* 0x008fe20003f46270 */
[----:B------:R-:W-:Y:S01]  /*2150*/  ULDC.64 UR6, c[0x0][0x328] ;  /* 0x0000ca0000067ab9 */ /* 0x000fe20000000a00 */
[----:B------:R-:W-:Y:S01]  /*2160*/  ISETP.GE.AND P1, PT, R33, UR4, PT ;  /* 0x0000000421007c0c */ /* 0x000fe2000bf26270 */
[----:B------:R-:W-:Y:S02]  /*2170*/  IMAD R7, R110, UR5, R5 ;  /* 0x000000056e077c24 */ /* 0x000fe4000f8e0205 */
[C---:B------:R-:W-:Y:S01]  /*2180*/  IMAD.WIDE.U32 R4, R23.reuse, R30, R144 ;  /* 0x0000001e17047225 */ /* 0x040fe200078e0090 */
[----:B------:R-:W-:Y:S02]  /*2190*/  SEL R6, RZ, 0xffffffff, P1 ;  /* 0xffffffffff067807 */ /* 0x000fe40000800000 */
[----:B------:R-:W-:Y:S01]  /*21a0*/  ISETP.GE.AND P0, PT, R144, UR4, PT ;  /* 0x0000000490007c0c */ /* 0x000fe2000bf06270 */
[----:B------:R-:W-:Y:S01]  /*21b0*/  IMAD R87, R23, R31, R0 ;  /* 0x0000001f17577224 */ /* 0x000fe200078e0200 */
[----:B------:R-:W-:Y:S01]  /*21c0*/  IADD3 R90, P1, R26, R4, RZ ;  /* 0x000000041a5a7210 */ /* 0x000fe20007f3e0ff */
[----:B------:R-:W-:Y:S01]  /*21d0*/  IMAD.IADD R0, R27, 0x1, R3 ;  /* 0x000000011b007824 */ /* 0x000fe200078e0203 */
[----:B------:R-:W-:Y:S01]  /*21e0*/  SEL R3, RZ, 0x1, P0 ;  /* 0x00000001ff037807 */ /* 0x000fe20000000000 */
[----:B------:R-:W-:-:S03]  /*21f0*/  IMAD.SHL.U32 R6, R6, 0x2, RZ ;  /* 0x0000000206067824 */ /* 0x000fc600078e00ff */
[----:B------:R-:W-:Y:S02]  /*2200*/  IADD3.X R87, R0, R5, R87, P1, !PT ;  /* 0x0000000500577210 */ /* 0x000fe40000ffe457 */
[----:B------:R-:W-:Y:S01]  /*2210*/  LOP3.LUT R5, R6, 0x2, R3, 0xe2, !PT ;  /* 0x0000000206057812 */ /* 0x000fe200078ee203 */
[----:B------:R-:W-:Y:S01]  /*2220*/  VIADD R3, R144, 0x30 ;  /* 0x0000003090037836 */ /* 0x000fe20000000000 */
[----:B------:R-:W-:Y:S01]  /*2230*/  ISETP.GE.AND P0, PT, R14, UR4, PT ;  /* 0x000000040e007c0c */ /* 0x000fe2000bf06270 */
[----:B------:R-:W-:Y:S02]  /*2240*/  IMAD R6, R32, R68, RZ ;  /* 0x0000004420067224 */ /* 0x000fe400078e02ff */
[----:B------:R-:W-:Y:S01]  /*2250*/  VIADD R4, R144, 0x40 ;  /* 0x0000004090047836 */ /* 0x000fe20000000000 */
[----:B------:R-:W-:Y:S01]  /*2260*/  ISETP.GE.AND P1, PT, R3, UR4, PT ;  /* 0x0000000403007c0c */ /* 0x000fe2000bf26270 */
[----:B------:R-:W-:Y:S01]  /*2270*/  IMAD R15, R23, R69, R6 ;  /* 0x00000045170f7224 */ /* 0x000fe200078e0206 */
[----:B------:R-:W-:Y:S01]  /*2280*/  SEL R6, RZ, 0x4, P0 ;  /* 0x00000004ff067807 */ /* 0x000fe20000000000 */
[----:B------:R-:W-:Y:S01]  /*2290*/  IMAD.IADD R29, R29, 0x1, R7 ;  /* 0x000000011d1d7824 */ /* 0x000fe200078e0207 */
[----:B------:R-:W-:-:S02]  /*22a0*/  SEL R7, RZ, 0x8, P1 ;  /* 0x00000008ff077807 */ /* 0x000fc40000800000 */
[----:B------:R-:W-:Y:S02]  /*22b0*/  ISETP.GE.AND P0, PT, R4, UR4, PT ;  /* 0x0000000404007c0c */ /* 0x000fe4000bf06270 */
[----:B------:R-:W-:Y:S02]  /*22c0*/  LOP3.LUT R5, R7, R5, R6, 0xfe, !PT ;  /* 0x0000000507057212 */ /* 0x000fe400078efe06 */
[----:B------:R-:W-:Y:S02]  /*22d0*/  SEL R10, RZ, 0x10, P0 ;  /* 0x00000010ff0a7807 */ /* 0x000fe40000000000 */
[-C--:B------:R-:W-:Y:S02]  /*22e0*/  ISETP.GE.AND P0, PT, R144, R13.reuse, PT ;  /* 0x0000000d9000720c */ /* 0x080fe40003f06270 */
[----:B------:R-:W-:Y:S01]  /*22f0*/  ISETP.GE.AND P1, PT, R33, R13, PT ;  /* 0x0000000d2100720c */ /* 0x000fe20003f26270 */
[----:B------:R-:W-:Y:S01]  /*2300*/  IMAD R6, R32, R74, RZ ;  /* 0x0000004a20067224 */ /* 0x000fe200078e02ff */
[----:B------:R-:W-:-:S02]  /*2310*/  LOP3.LUT R10, R5, R10, RZ, 0xfc, !PT ;  /* 0x0000000a050a7212 */ /* 0x000fc400078efcff */
[C---:B------:R-:W-:Y:S02]  /*2320*/  SEL R5, R13.reuse, RZ, P0 ;  /* 0x000000ff0d057207 */ /* 0x040fe40000000000 */
[----:B------:R-:W-:Y:S01]  /*2330*/  SEL R8, R13, RZ, P2 ;  /* 0x000000ff0d087207 */ /* 0x000fe20001000000 */
[----:B------:R-:W-:Y:S01]  /*2340*/  IMAD.IADD R65, R65, 0x1, R15 ;  /* 0x0000000141417824 */ /* 0x000fe200078e020f */
[----:B------:R-:W-:Y:S01]  /*2350*/  SEL R7, R13, RZ, P1 ;  /* 0x000000ff0d077207 */ /* 0x000fe20000800000 */
[----:B------:R-:W-:Y:S01]  /*2360*/  IMAD.IADD R67, R15, 0x1, R67 ;  /* 0x000000010f437824 */ /* 0x000fe200078e0243 */
[----:B----4-:R-:W-:Y:S01]  /*2370*/  LOP3.LUT P3, RZ, R36, 0x2, RZ, 0xc0, !PT ;  /* 0x0000000224ff7812 */ /* 0x010fe2000786c0ff */
[----:B------:R-:W-:Y:S01]  /*2380*/  IMAD R15, R23, R75, R6 ;  /* 0x0000004b170f7224 */ /* 0x000fe200078e0206 */
[----:B------:R-:W-:Y:S01]  /*2390*/  LOP3.LUT R35, R35, 0xfffffffe, RZ, 0xc0, !PT ;  /* 0xfffffffe23237812 */ /* 0x000fe200078ec0ff */
[----:B------:R-:W-:Y:S02]  /*23a0*/  IMAD.IADD R6, R144, 0x1, R5 ;  /* 0x0000000190067824 */ /* 0x000fe400078e0205 */
[----:B------:R-:W-:-:S02]  /*23b0*/  IMAD R11, R11, UR6, RZ ;  /* 0x000000060b0b7c24 */ /* 0x000fc4000f8e02ff */
[----:B------:R-:W-:Y:S02]  /*23c0*/  IMAD.IADD R14, R14, 0x1, R8 ;  /* 0x000000010e0e7824 */ /* 0x000fe400078e0208 */
[----:B------:R-:W-:Y:S01]  /*23d0*/  IMAD.IADD R12, R33, 0x1, R7 ;  /* 0x00000001210c7824 */ /* 0x000fe200078e0207 */
[----:B------:R-:W-:Y:S01]  /*23e0*/  @P2 LOP3.LUT R35, R35, 0x1, RZ, 0xfc, !PT ;  /* 0x0000000123232812 */ /* 0x000fe200078efcff */
[C---:B------:R-:W-:Y:S01]  /*23f0*/  IMAD R11, R21.reuse, UR7, R11 ;  /* 0x00000007150b7c24 */ /* 0x040fe2000f8e020b */
[----:B------:R-:W-:Y:S01]  /*2400*/  SHF.R.S32.HI R7, RZ, 0x1f, R6 ;  /* 0x0000001fff077819 */ /* 0x000fe20000011406 */
[----:B------:R-:W-:Y:S01]  /*2410*/  IMAD.WIDE.U32 R28, R21, UR6, R28 ;  /* 0x00000006151c7c25 */ /* 0x000fe2000f8e001c */
[----:B------:R-:W-:-:S03]  /*2420*/  SHF.R.S32.HI R21, RZ, 0x1f, R14 ;  /* 0x0000001fff157819 */ /* 0x000fc6000001140e */
[----:B------:R-:W-:Y:S02]  /*2430*/  IMAD.IADD R71, R71, 0x1, R15 ;  /* 0x0000000147477824 */ /* 0x000fe400078e020f */
[----:B------:R-:W-:Y:S01]  /*2440*/  IMAD.IADD R73, R15, 0x1, R73 ;  /* 0x000000010f497824 */ /* 0x000fe200078e0249 */
[----:B------:R-:W-:Y:S02]  /*2450*/  SHF.R.S32.HI R15, RZ, 0x1f, R12 ;  /* 0x0000001fff0f7819 */ /* 0x000fe4000001140c */
[----:B------:R-:W-:Y:S02]  /*2460*/  LOP3.LUT R35, R35, 0xfffffffd, RZ, 0xc0, !PT ;  /* 0xfffffffd23237812 */ /* 0x000fe400078ec0ff */
[CC--:B------:R-:W-:Y:S02]  /*2470*/  LEA.HI R5, R7.reuse, R6.reuse, RZ, 0x3 ;  /* 0x0000000607057211 */ /* 0x0c0fe400078f18ff */
[----:B------:R-:W-:Y:S02]  /*2480*/  LEA.HI R8, R7, R6, RZ, 0x5 ;  /* 0x0000000607087211 */ /* 0x000fe400078f28ff */
[----:B------:R-:W-:-:S02]  /*2490*/  LEA.HI R7, R21, R14, RZ, 0x3 ;  /* 0x0000000e15077211 */ /* 0x000fc400078f18ff */
[----:B------:R-:W-:Y:S02]  /*24a0*/  LEA.HI R6, R15, R12, RZ, 0x3 ;  /* 0x0000000c0f067211 */ /* 0x000fe400078f18ff */
[----:B------:R-:W-:Y:S02]  /*24b0*/  LEA.HI R14, R21, R14, RZ, 0x5 ;  /* 0x0000000e150e7211 */ /* 0x000fe400078f28ff */
[----:B------:R-:W-:Y:S02]  /*24c0*/  LEA.HI R15, R15, R12, RZ, 0x5 ;  /* 0x0000000c0f0f7211 */ /* 0x000fe400078f28ff */
[----:B------:R-:W-:Y:S02]  /*24d0*/  @P3 LOP3.LUT R35, R35, 0x2, RZ, 0xfc, !PT ;  /* 0x0000000223233812 */ /* 0x000fe400078efcff */
[----:B------:R-:W-:Y:S02]  /*24e0*/  SHF.R.S32.HI R21, RZ, 0x5, R14 ;  /* 0x00000005ff157819 */ /* 0x000fe4000001140e */
[----:B------:R-:W-:Y:S01]  /*24f0*/  SHF.R.S32.HI R12, RZ, 0x5, R8 ;  /* 0x00000005ff0c7819 */ /* 0x000fe20000011408 */
[----:B------:R0:W-:Y:S01]  /*2500*/  STL [R1+0x2c], R35 ;  /* 0x00002c2301007387 */ /* 0x0001e20000100800 */
[----:B------:R-:W-:-:S02]  /*2510*/  SHF.R.S32.HI R15, RZ, 0x5, R15 ;  /* 0x00000005ff0f7819 */ /* 0x000fc4000001140f */
[C---:B------:R-:W-:Y:S02]  /*2520*/  LOP3.LUT R14, R20.reuse, 0x18, R6, 0xf8, !PT ;  /* 0x00000018140e7812 */ /* 0x040fe400078ef806 */
[----:B-----5:R-:W-:Y:S02]  /*2530*/  SHF.R.S32.HI R33, RZ, 0x1f, R104 ;  /* 0x0000001fff217819 */ /* 0x020fe40000011468 */
[----:B------:R-:W-:Y:S02]  /*2540*/  LOP3.LUT R8, R20, 0x18, R5, 0xf8, !PT ;  /* 0x0000001814087812 */ /* 0x000fe400078ef805 */
[----:B------:R-:W-:Y:S01]  /*2550*/  IADD3 R76, P2, R23, R76, RZ ;  /* 0x0000004c174c7210 */ /* 0x000fe20007f5e0ff */
[----:B------:R-:W-:Y:S01]  /*2560*/  IMAD R15, R15, 0x1200, R38 ;  /* 0x000012000f0f7824 */ /* 0x000fe200078e0226 */
[-C--:B------:R-:W-:Y:S02]  /*2570*/  LOP3.LUT R14, R14, R37.reuse, RZ, 0x3c, !PT ;  /* 0x000000250e0e7212 */ /* 0x080fe400078e3cff */
[----:B------:R-:W-:Y:S01]  /*2580*/  LOP3.LUT R103, R8, R37, RZ, 0x3c, !PT ;  /* 0x0000002508677212 */ /* 0x000fe200078e3cff */
[----:B------:R-:W-:-:S02]  /*2590*/  IMAD R8, R33, R68, RZ ;  /* 0x0000004421087224 */ /* 0x000fc400078e02ff */
[----:B------:R-:W-:Y:S01]  /*25a0*/  IMAD.X R77, R32, 0x1, R9, P2 ;  /* 0x00000001204d7824 */ /* 0x000fe200010e0609 */
[----:B------:R-:W-:Y:S01]  /*25b0*/  ISETP.GE.AND P2, PT, R79, UR4, PT ;  /* 0x000000044f007c0c */ /* 0x000fe2000bf46270 */
[----:B------:R-:W-:Y:S02]  /*25c0*/  IMAD.IADD R102, R15, 0x1, R14 ;  /* 0x000000010f667824 */ /* 0x000fe400078e020e */
[C---:B------:R-:W-:Y:S02]  /*25d0*/  IMAD R83, R104.reuse, R69, R8 ;  /* 0x0000004568537224 */ /* 0x040fe400078e0208 */
[----:B------:R-:W-:Y:S02]  /*25e0*/  IMAD R15, R69, 0x90, RZ ;  /* 0x00000090450f7824 */ /* 0x000fe400078e02ff */
[----:B------:R-:W-:Y:S01]  /*25f0*/  IMAD.WIDE.U32 R64, R104, R68, R64 ;  /* 0x0000004468407225 */ /* 0x000fe200078e0040 */
[----:B------:R-:W-:-:S03]  /*2600*/  LOP3.LUT R20, R20, 0x18, R7, 0xf8, !PT ;  /* 0x0000001814147812 */ /* 0x000fc600078ef807 */
[----:B------:R-:W-:Y:S01]  /*2610*/  IMAD.WIDE.U32 R66, R104, R68, R66 ;  /* 0x0000004468427225 */ /* 0x000fe200078e0042 */
[----:B------:R-:W-:-:S03]  /*2620*/  SEL R13, RZ, 0x20, P2 ;  /* 0x00000020ff0d7807 */ /* 0x000fc60001000000 */
[----:B------:R-:W-:-:S04]  /*2630*/  IMAD.WIDE.U32 R68, R68, 0x90, RZ ;  /* 0x0000009044447825 */ /* 0x000fc800078e00ff */
[-C--:B------:R-:W-:Y:S01]  /*2640*/  IMAD R33, R33, R74.reuse, RZ ;  /* 0x0000004a21217224 */ /* 0x080fe200078e02ff */
[----:B------:R-:W-:Y:S01]  /*2650*/  LOP3.LUT R20, R20, R37, RZ, 0x3c, !PT ;  /* 0x0000002514147212 */ /* 0x000fe200078e3cff */
[----:B------:R-:W-:Y:S02]  /*2660*/  IMAD R12, R12, 0x1200, R38 ;  /* 0x000012000c0c7824 */ /* 0x000fe400078e0226 */
[----:B------:R-:W-:Y:S01]  /*2670*/  IMAD.IADD R92, R69, 0x1, R15 ;  /* 0x00000001455c7824 */ /* 0x000fe200078e020f */
[----:B------:R-:W-:Y:S01]  /*2680*/  LOP3.LUT R15, R10, R13, RZ, 0xfc, !PT ;  /* 0x0000000d0a0f7212 */ /* 0x000fe200078efcff */
[C---:B------:R-:W-:Y:S01]  /*2690*/  IMAD R33, R104.reuse, R75, R33 ;  /* 0x0000004b68217224 */ /* 0x040fe200078e0221 */
[----:B------:R-:W-:Y:S01]  /*26a0*/  LOP3.LUT R78, R5, 0xfffffff8, RZ, 0xc0, !PT ;  /* 0xfffffff8054e7812 */ /* 0x000fe200078ec0ff */
[-C--:B------:R-:W-:Y:S01]  /*26b0*/  IMAD.WIDE.U32 R70, R104, R74.reuse, R70 ;  /* 0x0000004a68467225 */ /* 0x080fe200078e0046 */
[----:B------:R-:W-:Y:S02]  /*26c0*/  LOP3.LUT R8, R6, 0xfffffff8, RZ, 0xc0, !PT ;  /* 0xfffffff806087812 */ /* 0x000fe400078ec0ff */
[----:B------:R-:W-:Y:S01]  /*26d0*/  LOP3.LUT R9, R7, 0xfffffff8, RZ, 0xc0, !PT ;  /* 0xfffffff807097812 */ /* 0x000fe200078ec0ff */
[----:B------:R-:W-:Y:S01]  /*26e0*/  IMAD.WIDE.U32 R72, R104, R74, R72 ;  /* 0x0000004a68487225 */ /* 0x000fe200078e0048 */
[----:B------:R-:W-:-:S03]  /*26f0*/  LOP3.LUT R13, R15, 0x8, RZ, 0xc0, !PT ;  /* 0x000000080f0d7812 */ /* 0x000fc600078ec0ff */
[----:B------:R-:W-:Y:S02]  /*2700*/  IMAD R21, R21, 0x1200, R38 ;  /* 0x0000120015157824 */ /* 0x000fe400078e0226 */
[----:B------:R-:W-:Y:S01]  /*2710*/  IMAD.WIDE.U32 R30, R30, 0x90, RZ ;  /* 0x000000901e1e7825 */ /* 0x000fe200078e00ff */
[----:B------:R-:W-:-:S03]  /*2720*/  LOP3.LUT R14, R15, 0x10, RZ, 0xc0, !PT ;  /* 0x000000100f0e7812 */ /* 0x000fc600078ec0ff */
[----:B------:R-:W-:Y:S01]  /*2730*/  IMAD.WIDE.U32 R74, R74, 0x90, RZ ;  /* 0x000000904a4a7825 */ /* 0x000fe200078e00ff */
[----:B------:R-:W-:-:S03]  /*2740*/  SHF.R.S32.HI R100, RZ, 0x1f, R78 ;  /* 0x0000001fff647819 */ /* 0x000fc6000001144e */
[----:B------:R-:W-:Y:S01]  /*2750*/  IMAD.IADD R103, R12, 0x1, R103 ;  /* 0x000000010c677824 */ /* 0x000fe200078e0267 */
[----:B------:R-:W-:Y:S01]  /*2760*/  LOP3.LUT R12, R15, 0x4, RZ, 0xc0, !PT ;  /* 0x000000040f0c7812 */ /* 0x000fe200078ec0ff */
[----:B------:R-:W-:Y:S01]  /*2770*/  IMAD.IADD R86, R29, 0x1, R11 ;  /* 0x000000011d567824 */ /* 0x000fe200078e020b */
[----:B------:R-:W-:Y:S01]  /*2780*/  LOP3.LUT R11, R15, 0x2, RZ, 0xc0, !PT ;  /* 0x000000020f0b7812 */ /* 0x000fe200078ec0ff */
[----:B------:R-:W-:Y:S01]  /*2790*/  IMAD.IADD R85, R65, 0x1, R83 ;  /* 0x0000000141557824 */ /* 0x000fe200078e0253 */
[----:B------:R-:W-:Y:S01]  /*27a0*/  SHF.R.S32.HI R99, RZ, 0x1f, R8 ;  /* 0x0000001fff637819 */ /* 0x000fe20000011408 */
[----:B------:R-:W-:Y:S01]  /*27b0*/  IMAD.IADD R101, R21, 0x1, R20 ;  /* 0x0000000115657824 */ /* 0x000fe200078e0214 */
[----:B------:R-:W-:Y:S01]  /*27c0*/  SHF.R.S32.HI R98, RZ, 0x1f, R9 ;  /* 0x0000001fff627819 */ /* 0x000fe20000011409 */
[----:B------:R-:W-:Y:S01]  /*27d0*/  VIADD R110, R34, 0x8 ;  /* 0x00000008226e7836 */ /* 0x000fe20000000000 */
[----:B------:R-:W-:Y:S01]  /*27e0*/  LOP3.LUT R10, R10, 0x1, RZ, 0xc0, !PT ;  /* 0x000000010a0a7812 */ /* 0x000fe200078ec0ff */
[----:B------:R-:W-:Y:S01]  /*27f0*/  IMAD.IADD R91, R31, 0x1, R91 ;  /* 0x000000011f5b7824 */ /* 0x000fe200078e025b */
[----:B------:R-:W-:Y:S01]  /*2800*/  LOP3.LUT R15, R15, 0x20, RZ, 0xc0, !PT ;  /* 0x000000200f0f7812 */ /* 0x000fe200078ec0ff */
[----:B------:R-:W-:-:S02]  /*2810*/  IMAD.IADD R93, R75, 0x1, R93 ;  /* 0x000000014b5d7824 */ /* 0x000fc400078e025d */
[----:B------:R-:W-:Y:S02]  /*2820*/  IMAD.IADD R83, R83, 0x1, R67 ;  /* 0x0000000153537824 */ /* 0x000fe400078e0243 */
[----:B------:R-:W-:Y:S02]  /*2830*/  IMAD.IADD R84, R71, 0x1, R33 ;  /* 0x0000000147547824 */ /* 0x000fe400078e0221 */
[----:B0-----:R-:W-:-:S07]  /*2840*/  IMAD.IADD R82, R33, 0x1, R73 ;  /* 0x0000000121527824 */ /* 0x001fce00078e0249 */
.L_x_8622:
[----:B------:R-:W2:Y:S01]  /*2850*/  LDL R21, [R1+0x2c] ;  /* 0x00002c0001157983 */ /* 0x000ea20000100800 */
[----:B------:R-:W0:Y:S03]  /*2860*/  LDC.64 R94, c[0x0][0x2d8] ;  /* 0x0000b600ff5e7b82 */ /* 0x000e260000000a00 */
[----:B---3--:R-:W3:Y:S01]  /*2870*/  LDL R20, [R1+0x60] ;  /* 0x0000600001147983 */ /* 0x008ee20000100800 */
[----:B------:R-:W-:Y:S01]  /*2880*/  VIADD R39, R24, 0xffffffff ;  /* 0xffffffff18277836 */ /* 0x000fe20000000000 */
[----:B------:R-:W-:Y:S05]  /*2890*/  YIELD ;  /* 0x0000000000007946 */ /* 0x000fea0003800000 */
[----:B-1----:R-:W1:Y:S01]  /*28a0*/  LDC R105, c[0x0][0x3d4] ;  /* 0x0000f500ff697b82 */ /* 0x002e620000000800 */
[----:B------:R-:W-:Y:S01]  /*28b0*/  SHF.R.S32.HI R34, RZ, 0x1f, R39 ;  /* 0x0000001fff227819 */ /* 0x000fe20000011427 */
[----:B------:R-:W-:Y:S01]  /*28c0*/  IMAD.WIDE.U32 R60, R30, R39, RZ ;  /* 0x000000271e3c7225 */ /* 0x000fe200078e00ff */
[----:B------:R-:W-:Y:S01]  /*28d0*/  BSSY B0, `(.L_x_8567) ;  /* 0x0000415000007945 */ /* 0x000fe20003800000 */
[----:B--2---:R-:W-:-:S02]  /*28e0*/  LOP3.LUT P4, RZ, R21, 0x2, RZ, 0xc0, !PT ;  /* 0x0000000215ff7812 */ /* 0x004fc4000788c0ff */
[----:B------:R-:W-:Y:S02]  /*28f0*/  IMAD R21, R91, R39, RZ ;  /* 0x000000275b157224 */ /* 0x000fe400078e02ff */
[----:B---3--:R-:W-:Y:S02]  /*2900*/  IMAD R20, R19, 0x3600, R20 ;  /* 0x0000360013147824 */ /* 0x008fe400078e0214 */
[----:B------:R-:W-:Y:S01]  /*2910*/  IMAD R33, R34, R30, R21 ;  /* 0x0000001e22217224 */ /* 0x000fe200078e0215 */
[----:B------:R-:W-:Y:S01]  /*2920*/  IADD3 R21, P2, R90, R60, RZ ;  /* 0x0000003c5a157210 */ /* 0x000fe20007f5e0ff */
[C---:B------:R-:W-:Y:S02]  /*2930*/  VIADD R32, R20.reuse, 0x10 ;  /* 0x0000001014207836 */ /* 0x040fe40000000000 */
[----:B------:R-:W-:Y:S01]  /*2940*/  IMAD.IADD R96, R61, 0x1, R33 ;  /* 0x000000013d607824 */ /* 0x000fe200078e0221 */
[----:B0-----:R-:W-:Y:S01]  /*2950*/  LEA R36, P3, R21, R94, 0x1 ;  /* 0x0000005e15247211 */ /* 0x001fe200078608ff */
[----:B------:R-:W-:-:S02]  /*2960*/  IMAD R81, R20, 0x2, R25 ;  /* 0x0000000214517824 */ /* 0x000fc400078e0219 */
[----:B------:R-:W-:Y:S01]  /*2970*/  IMAD.X R24, R96, 0x1, R87, P2 ;  /* 0x0000000160187824 */ /* 0x000fe200010e0657 */
[----:B------:R-:W-:Y:S01]  /*2980*/  ISETP.GT.AND P2, PT, R39, R80, PT ;  /* 0x000000502700720c */ /* 0x000fe20003f44270 */
[----:B------:R-:W-:-:S03]  /*2990*/  @P4 VIADD R32, R20, 0xfffffff0 ;  /* 0xfffffff014204836 */ /* 0x000fc60000000000 */
[----:B------:R-:W-:Y:S01]  /*29a0*/  LEA.HI.X R37, R21, R95, R24, 0x1, P3 ;  /* 0x0000005f15257211 */ /* 0x000fe200018f0c18 */
[----:B------:R-:W-:Y:S01]  /*29b0*/  IMAD.MOV.U32 R24, RZ, RZ, R39 ;  /* 0x000000ffff187224 */ /* 0x000fe200078e0027 */
[----:B-1----:R-:W-:Y:S01]  /*29c0*/  ISETP.GE.AND P3, PT, R105, 0x1, PT ;  /* 0x000000016900780c */ /* 0x002fe20003f66270 */
[----:B------:R-:W-:-:S12]  /*29d0*/  IMAD R21, R32, 0x2, R25 ;  /* 0x0000000220157824 */ /* 0x000fd800078e0219 */
[----:B------:R-:W-:Y:S05]  /*29e0*/  @!P3 BRA `(.L_x_8568) ;  /* 0x0000003c0084b947 */ /* 0x000fea0003800000 */
[----:B------:R-:W-:Y:S01]  /*29f0*/  ULDC.U8 UR4, c[0x0][0x3f0] ;  /* 0x0000fc0000047ab9 */ /* 0x000fe20000000000 */
[-C--:B------:R-:W-:Y:S01]  /*2a00*/  IMAD R33, R93, R39.reuse, RZ ;  /* 0x000000275d217224 */ /* 0x080fe200078e02ff */
[----:B------:R-:W-:Y:S01]  /*2a10*/  ISETP.NE.AND P3, PT, RZ, UR4, PT ;  /* 0x00000004ff007c0c */ /* 0x000fe2000bf65270 */
[-C--:B------:R-:W-:Y:S02]  /*2a20*/  IMAD R35, R92, R39.reuse, RZ ;  /* 0x000000275c237224 */ /* 0x080fe400078e02ff */
[----:B------:R-:W-:Y:S02]  /*2a30*/  IMAD R88, R24, -0x90, R2 ;  /* 0xffffff7018587824 */ /* 0x000fe400078e0202 */
[C---:B------:R-:W-:Y:S02]  /*2a40*/  IMAD R33, R34.reuse, R74, R33 ;  /* 0x0000004a22217224 */ /* 0x040fe400078e0221 */
[----:B------:R-:W-:Y:S01]  /*2a50*/  IMAD R35, R34, R68, R35 ;  /* 0x0000004422237224 */ /* 0x000fe200078e0223 */
[----:B------:R-:W-:Y:S01]  /*2a60*/  VIMNMX R88, R88, 0x90, PT ;  /* 0x0000009058587848 */ /* 0x000fe20003fe0100 */
[----:B------:R-:W-:-:S04]  /*2a70*/  IMAD.WIDE.U32 R58, R74, R39, RZ ;  /* 0x000000274a3a7225 */ /* 0x000fc800078e00ff */
        /* <DEDUP_REMOVED lines=19> */
[----:B------:R-:W-:Y:S01]  /*2bb0*/  IADD3 R58, P3, R72, R58, RZ ;  /* 0x0000003a483a7210 */ /* 0x000fe20007f7e0ff */
[----:B------:R-:W-:Y:S01]  /*2bc0*/  ULDC.64 UR4, c[0x0][0x3c8] ;  /* 0x0000f20000047ab9 */ /* 0x000fe20000000a00 */
[----:B------:R-:W-:Y:S02]  /*2bd0*/  CS2R R62, SRZ ;  /* 0x00000000003e7805 */ /* 0x000fe4000001ff00 */
[----:B------:R-:W-:Y:S01]  /*2be0*/  CS2R R94, SRZ ;  /* 0x00000000005e7805 */ /* 0x000fe2000001ff00 */
[----:B------:R-:W-:Y:S01]  /*2bf0*/  IMAD.X R33, R20, 0x1, R82, P3 ;  /* 0x0000000114217824 */ /* 0x000fe200018e0652 */
[----:B------:R-:W-:-:S05]  /*2c00*/  IADD3 R56, P3, R66, R56, RZ ;  /* 0x0000003842387210 */ /* 0x000fca0007f7e0ff */
[----:B------:R-:W-:Y:S01]  /*2c10*/  IMAD.X R89, R89, 0x1, R83, P3 ;  /* 0x0000000159597824 */ /* 0x000fe200018e0653 */
        /* <DEDUP_REMOVED lines=38> */
.L_x_8571:
[----:B------:R-:W-:Y:S05]  /*2e80*/  BSYNC B1 ;  /* 0x0000000000017941 */ /* 0x000fea0003800000 */
.L_x_8570:
[----:B------:R-:W2:Y:S01]  /*2e90*/  LDL R20, [R1+0x4c] ;  /* 0x00004c0001147983 */ /* 0x000ea20000100800 */
[----:B0----5:R-:W-:Y:S02]  /*2ea0*/  IMAD.MOV.U32 R32, RZ, RZ, R39 ;  /* 0x000000ffff207224 */ /* 0x021fe400078e0027 */
        /* <DEDUP_REMOVED lines=45> */
[----:B------:R-:W-:-:S03]  /*3180*/  IMAD.MOV.U32 R20, RZ, RZ, R53 ;  /* 0x000000ffff147224 */ /* 0x000fc600078e0035 */
[----:B------:R-:W-:Y:S02]  /*3190*/  PRMT R114, R114, 0x5410, R32 ;  /* 0x0000541072727816 */ /* 0x000fe40000000020 */
[----:B------:R-:W-:Y:S01]  /*31a0*/  PRMT R128, R20, 0x7610, R128 ;  /* 0x0000761014807816 */ /* 0x000fe20000000080 */
[----:B------:R-:W-:-:S05]  /*31b0*/  IMAD.MOV.U32 R20, RZ, RZ, R60 ;  /* 0x000000ffff147224 */ /* 0x000fca00078e003c */
[----:B------:R-:W-:Y:S01]  /*31c0*/  PRMT R113, R113, 0x5410, R20 ;  /* 0x0000541071717816 */ /* 0x000fe20000000014 */
[----:B------:R-:W-:Y:S06]  /*31d0*/  @!P3 BRA `(.L_x_8572) ;  /* 0x000000000004b947 */ /* 0x000fec0003800000 */
[----:B------:R-:W-:Y:S01]  /*31e0*/  BPT.TRAP 0x1 ;  /* 0x000000040000795c */ /* 0x000fe20000300000 */
.L_x_8572:
[----:B------:R-:W-:Y:S01]  /*31f0*/  IMAD R20, R19, 0x8, R18 ;  /* 0x0000000813147824 */ /* 0x000fe200078e0212 */
[----:B------:R-:W-:Y:S01]  /*3200*/  SHF.L.U32 R89, R147, 0x1f, RZ ;  /* 0x0000001f93597819 */ /* 0x000fe200000006ff */
[----:B------:R-:W-:Y:S03]  /*3210*/  BSSY B1, `(.L_x_8573) ;  /* 0x0000003000017945 */ /* 0x000fe60003800000 */
[----:B------:R-:W0:Y:S02]  /*3220*/  SYNCS.PHASECHK.TRANS64.TRYWAIT P5, [R20+URZ+0x31c90], R89 ;  /* 0x031c9059140075a7 */ /* 0x000e2400080a017f */
[----:B0-----:R-:W-:Y:S05]  /*3230*/  @!P5 BRA `(.L_x_8574) ;  /* 0x0000019400fcd947 */ /* 0x001fea0003800000 */
.L_x_8804:
[----:B------:R-:W-:Y:S05]  /*3240*/  BSYNC B1 ;  /* 0x0000000000017941 */ /* 0x000fea0003800000 */
.L_x_8573:
        /* <DEDUP_REMOVED lines=11> */
[C---:B------:R-:W-:Y:S02]  /*3300*/  PRMT R57, R58.reuse, 0x5410, R57 ;  /* 0x000054103a397816 */ /* 0x040fe40000000039 */
[----:B------:R-:W-:Y:S02]  /*3310*/  PRMT R56, R58, 0x5432, R56 ;  /* 0x000054323a387816 */ /* 0x000fe40000000038 */
[----:B------:R-:W-:Y:S02]  /*3320*/  SHF.R.U32.HI R59, RZ, 0x10, R63 ;  /* 0x00000010ff3b7819 */ /* 0x000fe4000001163f */
[----:B------:R-:W-:-:S02]  /*3330*/  SHF.R.U32.HI R62, RZ, 0x10, R95 ;  /* 0x00000010ff3e7819 */ /* 0x000fc4000001165f */
[----:B------:R-:W-:Y:S02]  /*3340*/  LOP3.LUT R96, R33, 0xffff0000, RZ, 0xc0, !PT ;  /* 0xffff000021607812 */ /* 0x000fe400078ec0ff */
[----:B------:R-:W-:Y:S02]  /*3350*/  LOP3.LUT R63, R57, 0xffff0000, RZ, 0xc0, !PT ;  /* 0xffff0000393f7812 */ /* 0x000fe400078ec0ff */
[C---:B------:R-:W-:Y:S01]  /*3360*/  LOP3.LUT R95, R56.reuse, 0xffff0000, RZ, 0xc0, !PT ;  /* 0xffff0000385f7812 */ /* 0x040fe200078ec0ff */
[----:B------:R-:W-:Y:S01]  /*3370*/  IMAD.U32 R56, R56, 0x10000, RZ ;  /* 0x0001000038387824 */ /* 0x000fe200078e00ff */
[C---:B------:R-:W-:Y:S01]  /*3380*/  PRMT R62, R97.reuse, 0x5432, R62 ;  /* 0x00005432613e7816 */ /* 0x040fe2000000003e */
[C---:B------:R-:W-:Y:S01]  /*3390*/  FMUL.FTZ R33, R96.reuse, R63 ;  /* 0x0000003f60217220 */ /* 0x040fe20000410000 */
[----:B------:R-:W-:Y:S01]  /*33a0*/  PRMT R59, R97, 0x5410, R59 ;  /* 0x00005410613b7816 */ /* 0x000fe2000000003b */
[-C--:B------:R-:W-:Y:S02]  /*33b0*/  FMUL.FTZ R96, R96, R95.reuse ;  /* 0x0000005f60607220 */ /* 0x080fe40000410000 */
[----:B------:R-:W-:-:S02]  /*33c0*/  FFMA.FTZ R58, R94, R95, -R33 ;  /* 0x0000005f5e3a7223 */ /* 0x000fc40000010821 */
[----:B------:R-:W-:Y:S01]  /*33d0*/  FFMA.FTZ R33, R94, R63, R96 ;  /* 0x0000003f5e217223 */ /* 0x000fe20000010060 */
[----:B------:R-:W-:Y:S01]  /*33e0*/  LOP3.LUT R96, R34, 0xffff0000, RZ, 0xc0, !PT ;  /* 0xffff000022607812 */ /* 0x000fe200078ec0ff */
[C---:B------:R-:W-:Y:S01]  /*33f0*/  IMAD.U32 R63, R62.reuse, 0x10000, RZ ;  /* 0x000100003e3f7824 */ /* 0x040fe200078e00ff */
[----:B------:R-:W-:Y:S01]  /*3400*/  LOP3.LUT R62, R62, 0xffff0000, RZ, 0xc0, !PT ;  /* 0xffff00003e3e7812 */ /* 0x000fe200078ec0ff */
[C---:B------:R-:W-:Y:S01]  /*3410*/  IMAD.U32 R95, R59.reuse, 0x10000, RZ ;  /* 0x000100003b5f7824 */ /* 0x040fe200078e00ff */
[----:B------:R-:W-:Y:S01]  /*3420*/  LOP3.LUT R59, R59, 0xffff0000, RZ, 0xc0, !PT ;  /* 0xffff00003b3b7812 */ /* 0x000fe200078ec0ff */
[----:B------:R-:W-:Y:S01]  /*3430*/  FMUL.FTZ R97, R96, R63 ;  /* 0x0000003f60617220 */ /* 0x000fe20000410000 */
[----:B------:R-:W-:Y:S02]  /*3440*/  IMAD.U32 R94, R34, 0x10000, RZ ;  /* 0x00010000225e7824 */ /* 0x000fe400078e00ff */
[-C--:B------:R-:W-:Y:S01]  /*3450*/  FMUL.FTZ R96, R96, R95.reuse ;  /* 0x0000005f60607220 */ /* 0x080fe20000410000 */
[----:B------:R-:W-:Y:S01]  /*3460*/  F2FP.BF16.F32.PACK_AB R33, R33, R58 ;  /* 0x0000003a2121723e */ /* 0x000fe200000010ff */
[----:B------:R-:W-:-:S02]  /*3470*/  FFMA.FTZ R34, R94, R95, -R97 ;  /* 0x0000005f5e227223 */ /* 0x000fc40000010861 */
[----:B------:R-:W-:Y:S01]  /*3480*/  FFMA.FTZ R63, R94, R63, R96 ;  /* 0x0000003f5e3f7223 */ /* 0x000fe20000010060 */
[C---:B------:R-:W-:Y:S01]  /*3490*/  LOP3.LUT R94, R35.reuse, 0xffff0000, RZ, 0xc0, !PT ;  /* 0xffff0000235e7812 */ /* 0x040fe200078ec0ff */
[----:B------:R-:W-:-:S03]  /*34a0*/  IMAD.U32 R35, R35, 0x10000, RZ ;  /* 0x0001000023237824 */ /* 0x000fc600078e00ff */
[----:B------:R-:W-:Y:S01]  /*34b0*/  F2FP.BF16.F32.PACK_AB R34, R63, R34 ;  /* 0x000000223f22723e */ /* 0x000fe200000010ff */
[CC--:B------:R-:W-:Y:S01]  /*34c0*/  FMUL.FTZ R96, R94.reuse, R62.reuse ;  /* 0x0000003e5e607220 */ /* 0x0c0fe20000410000 */
[-C--:B------:R-:W-:Y:S01]  /*34d0*/  FMUL.FTZ R95, R94, R59.reuse ;  /* 0x0000003b5e5f7220 */ /* 0x080fe20000410000 */
[----:B------:R-:W-:Y:S02]  /*34e0*/  IMAD.U32 R94, R57, 0x10000, RZ ;  /* 0x00010000395e7824 */ /* 0x000fe400078e00ff */
[C---:B------:R-:W-:Y:S01]  /*34f0*/  FFMA.FTZ R59, R35.reuse, R59, -R96 ;  /* 0x0000003b233b7223 */ /* 0x040fe20000010860 */
[----:B------:R-:W-:Y:S01]  /*3500*/  FFMA.FTZ R62, R35, R62, R95 ;  /* 0x0000003e233e7223 */ /* 0x000fe2000001005f */
[C---:B------:R-:W-:Y:S01]  /*3510*/  LOP3.LUT R35, R32.reuse, 0xffff0000, RZ, 0xc0, !PT ;  /* 0xffff000020237812 */ /* 0x040fe200078ec0ff */
[----:B------:R-:W-:-:S03]  /*3520*/  IMAD.U32 R57, R32, 0x10000, RZ ;  /* 0x0001000020397824 */ /* 0x000fc600078e00ff */
[----:B------:R-:W-:Y:S01]  /*3530*/  F2FP.BF16.F32.PACK_AB R59, R62, R59 ;  /* 0x0000003b3e3b723e */ /* 0x000fe200000010ff */
[C---:B------:R-:W-:Y:S01]  /*3540*/  FMUL.FTZ R32, R35.reuse, R94 ;  /* 0x0000005e23207220 */ /* 0x040fe20000410000 */
[----:B------:R-:W-:-:S03]  /*3550*/  FMUL.FTZ R35, R35, R56 ;  /* 0x0000003823237220 */ /* 0x000fc60000410000 */
[C---:B------:R-:W-:Y:S01]  /*3560*/  FFMA.FTZ R32, R57.reuse, R56, -R32 ;  /* 0x0000003839207223 */ /* 0x040fe20000010820 */
[----:B------:R-:W-:-:S05]  /*3570*/  FFMA.FTZ R35, R57, R94, R35 ;  /* 0x0000005e39237223 */ /* 0x000fca0000010023 */
[----:B------:R-:W-:Y:S01]  /*3580*/  F2FP.BF16.F32.PACK_AB R32, R35, R32 ;  /* 0x000000202320723e */ /* 0x000fe200000010ff */
[----:B------:R-:W-:-:S07]  /*3590*/  IMAD.MOV.U32 R35, RZ, RZ, R59 ;  /* 0x000000ffff237224 */ /* 0x000fce00078e003b */
.L_x_8579:
[----:B------:R-:W-:Y:S05]  /*35a0*/  BSYNC B2 ;  /* 0x0000000000027941 */ /* 0x000fea0003800000 */
.L_x_8578:
[----:B--2---:R1:W-:Y:S02]  /*35b0*/  STG.E.128 desc[UR60][R36.64], R32 ;  /* 0x0000002024007986 */ /* 0x0043e4000c101d3c */
.L_x_8577:
[----:B------:R-:W-:Y:S05]  /*35c0*/  BSYNC B1 ;  /* 0x0000000000017941 */ /* 0x000fea0003800000 */
.L_x_8576:
        /* <DEDUP_REMOVED lines=8> */
[----:B------:R-:W-:Y:S02]  /*3650*/  SHF.R.U64 R56, R60, 0x10, R61 ;  /* 0x000000103c387819 */ /* 0x000fe4000000123d */
[--C-:B------:R-:W-:Y:S02]  /*3660*/  SHF.R.U64 R54, R54, 0x10, R55.reuse ;  /* 0x0000001036367819 */ /* 0x100fe40000001237 */
[----:B------:R-:W-:Y:S02]  /*3670*/  PRMT R56, R113, 0x5432, R56 ;  /* 0x0000543271387816 */ /* 0x000fe40000000038 */
[----:B------:R-:W-:Y:S02]  /*3680*/  PRMT R54, R111, 0x5432, R54 ;  /* 0x000054326f367816 */ /* 0x000fe40000000036 */
[C---:B--2---:R-:W-:Y:S02]  /*3690*/  LOP3.LUT R59, R33.reuse, 0xffff0000, RZ, 0xc0, !PT ;  /* 0xffff0000213b7812 */ /* 0x044fe400078ec0ff */
[C---:B------:R-:W-:Y:S01]  /*36a0*/  LOP3.LUT R62, R56.reuse, 0xffff0000, RZ, 0xc0, !PT ;  /* 0xffff0000383e7812 */ /* 0x040fe200078ec0ff */
[----:B------:R-:W-:Y:S01]  /*36b0*/  IMAD.U32 R56, R56, 0x10000, RZ ;  /* 0x0001000038387824 */ /* 0x000fe200078e00ff */
[C---:B------:R-:W-:Y:S01]  /*36c0*/  LOP3.LUT R58, R54.reuse, 0xffff0000, RZ, 0xc0, !PT ;  /* 0xffff0000363a7812 */ /* 0x040fe200078ec0ff */
[----:B------:R-:W-:Y:S01]  /*36d0*/  IMAD.U32 R54, R54, 0x10000, RZ ;  /* 0x0001000036367824 */ /* 0x000fe200078e00ff */
[----:B------:R-:W-:Y:S01]  /*36e0*/  SHF.R.U32.HI R57, RZ, 0x10, R55 ;  /* 0x00000010ff397819 */ /* 0x000fe20000011637 */
[----:B------:R-:W-:-:S02]  /*36f0*/  IMAD.U32 R55, R33, 0x10000, RZ ;  /* 0x0001000021377824 */ /* 0x000fc400078e00ff */
[C---:B------:R-:W-:Y:S01]  /*3700*/  FMUL.FTZ R94, R59.reuse, R62 ;  /* 0x0000003e3b5e7220 */ /* 0x040fe20000410000 */
[-C--:B------:R-:W-:Y:S01]  /*3710*/  FMUL.FTZ R33, R59, R58.reuse ;  /* 0x0000003a3b217220 */ /* 0x080fe20000410000 */
[----:B------:R-:W-:Y:S02]  /*3720*/  SHF.R.U32.HI R60, RZ, 0x10, R61 ;  /* 0x00000010ff3c7819 */ /* 0x000fe4000001163d */
[C---:B------:R-:W-:Y:S01]  /*3730*/  FFMA.FTZ R58, R55.reuse, R58, -R94 ;  /* 0x0000003a373a7223 */ /* 0x040fe2000001085e */
[----:B------:R-:W-:Y:S01]  /*3740*/  FFMA.FTZ R55, R55, R62, R33 ;  /* 0x0000003e37377223 */ /* 0x000fe20000010021 */
[----:B------:R-:W-:Y:S01]  /*3750*/  PRMT R33, R126, 0x5410, R57 ;  /* 0x000054107e217816 */ /* 0x000fe20000000039 */
[----:B------:R-:W-:Y:S01]  /*3760*/  IMAD.U32 R62, R35, 0x10000, RZ ;  /* 0x00010000233e7824 */ /* 0x000fe200078e00ff */
[----:B------:R-:W-:Y:S02]  /*3770*/  PRMT R57, R114, 0x5432, R60 ;  /* 0x0000543272397816 */ /* 0x000fe4000000003c */
[C---:B------:R-:W-:Y:S01]  /*3780*/  LOP3.LUT R60, R34.reuse, 0xffff0000, RZ, 0xc0, !PT ;  /* 0xffff0000223c7812 */ /* 0x040fe200078ec0ff */
        /* <DEDUP_REMOVED lines=21> */
[----:B------:R-:W-:Y:S02]  /*38e0*/  F2FP.BF16.F32.PACK_AB R33, R55, R58 ;  /* 0x0000003a3721723e */ /* 0x000fe400000010ff */
[----:B------:R-:W-:Y:S02]  /*38f0*/  F2FP.BF16.F32.PACK_AB R34, R60, R63 ;  /* 0x0000003f3c22723e */ /* 0x000fe400000010ff */
[----:B------:R-:W-:-:S07]  /*3900*/  F2FP.BF16.F32.PACK_AB R32, R57, R32 ;  /* 0x000000203920723e */ /* 0x000fce00000010ff */
.L_x_8583:
[----:B------:R-:W-:Y:S05]  /*3910*/  BSYNC B2 ;  /* 0x0000000000027941 */ /* 0x000fea0003800000 */
.L_x_8582:
[----:B--2---:R2:W-:Y:S02]  /*3920*/  STG.E.128 desc[UR60][R36.64+0x20], R32 ;  /* 0x0000202024007986 */ /* 0x0045e4000c101d3c */
.L_x_8581:
[----:B------:R-:W-:Y:S05]  /*3930*/  BSYNC B1 ;  /* 0x0000000000017941 */ /* 0x000fea0003800000 */
.L_x_8580:
        /* <DEDUP_REMOVED lines=12> */
[----:B------:R-:W-:Y:S01]  /*3a00*/  SHF.R.U32.HI R54, RZ, 0x10, R51 ;  /* 0x00000010ff367819 */ /* 0x000fe20000011633 */
[----:B------:R-:W-:Y:S01]  /*3a10*/  IMAD.U32 R56, R32, 0x10000, RZ ;  /* 0x0001000020387824 */ /* 0x000fe200078e00ff */
[----:B------:R-:W-:Y:S02]  /*3a20*/  PRMT R127, R127, 0x5410, R50 ;  /* 0x000054107f7f7816 */ /* 0x000fe40000000032 */
[----:B------:R-:W-:Y:S02]  /*3a30*/  PRMT R124, R124, 0x5410, R55 ;  /* 0x000054107c7c7816 */ /* 0x000fe40000000037 */
[----:B------:R-:W-:-:S02]  /*3a40*/  SHF.R.U32.HI R53, RZ, 0x10, R53 ;  /* 0x00000010ff357819 */ /* 0x000fc40000011635 */
[----:B------:R-:W-:Y:S01]  /*3a50*/  LOP3.LUT R51, R35, 0xffff0000, RZ, 0xc0, !PT ;  /* 0xffff000023337812 */ /* 0x000fe200078ec0ff */
[C---:B------:R-:W-:Y:S01]  /*3a60*/  IMAD.U32 R35, R33.reuse, 0x10000, RZ ;  /* 0x0001000021237824 */ /* 0x040fe200078e00ff */
[----:B------:R-:W-:Y:S02]  /*3a70*/  LOP3.LUT R33, R33, 0xffff0000, RZ, 0xc0, !PT ;  /* 0xffff000021217812 */ /* 0x000fe400078ec0ff */
[C---:B------:R-:W-:Y:S01]  /*3a80*/  LOP3.LUT R50, R127.reuse, 0xffff0000, RZ, 0xc0, !PT ;  /* 0xffff00007f327812 */ /* 0x040fe200078ec0ff */
[----:B------:R-:W-:Y:S01]  /*3a90*/  IMAD.U32 R127, R127, 0x10000, RZ ;  /* 0x000100007f7f7824 */ /* 0x000fe200078e00ff */
[----:B------:R-:W-:Y:S02]  /*3aa0*/  LOP3.LUT R60, R124, 0xffff0000, RZ, 0xc0, !PT ;  /* 0xffff00007c3c7812 */ /* 0x000fe400078ec0ff */
[----:B------:R-:W-:Y:S01]  /*3ab0*/  PRMT R128, R128, 0x5410, R53 ;  /* 0x0000541080807816 */ /* 0x000fe20000000035 */
[----:B------:R-:W-:Y:S01]  /*3ac0*/  FMUL.FTZ R58, R33, R50 ;  /* 0x00000032213a7220 */ /* 0x000fe20000410000 */
[----:B------:R-:W-:Y:S01]  /*3ad0*/  PRMT R125, R125, 0x5410, R54 ;  /* 0x000054107d7d7816 */ /* 0x000fe20000000036 */
[----:B------:R-:W-:Y:S01]  /*3ae0*/  FMUL.FTZ R33, R33, R60 ;  /* 0x0000003c21217220 */ /* 0x000fe20000410000 */
[----:B------:R-:W-:Y:S01]  /*3af0*/  LOP3.LUT R34, R34, 0xffff0000, RZ, 0xc0, !PT ;  /* 0xffff000022227812 */ /* 0x000fe200078ec0ff */
[----:B------:R-:W-:-:S02]  /*3b00*/  IMAD.U32 R53, R128, 0x10000, RZ ;  /* 0x0001000080357824 */ /* 0x000fc400078e00ff */
[----:B------:R-:W-:Y:S01]  /*3b10*/  FFMA.FTZ R58, R35, R60, -R58 ;  /* 0x0000003c233a7223 */ /* 0x000fe2000001083a */
[----:B------:R-:W-:Y:S02]  /*3b20*/  IMAD.U32 R55, R125, 0x10000, RZ ;  /* 0x000100007d377824 */ /* 0x000fe400078e00ff */
[----:B------:R-:W-:Y:S01]  /*3b30*/  FFMA.FTZ R33, R35, R50, R33 ;  /* 0x0000003223217223 */ /* 0x000fe20000010021 */
[----:B------:R-:W-:Y:S01]  /*3b40*/  FMUL.FTZ R59, R34, R53 ;  /* 0x00000035223b7220 */ /* 0x000fe20000410000 */
[----:B------:R-:W-:Y:S01]  /*3b50*/  LOP3.LUT R128, R128, 0xffff0000, RZ, 0xc0, !PT ;  /* 0xffff000080807812 */ /* 0x000fe200078ec0ff */
[-C--:B------:R-:W-:Y:S01]  /*3b60*/  FMUL.FTZ R35, R34, R55.reuse ;  /* 0x0000003722237220 */ /* 0x080fe20000410000 */
[----:B------:R-:W-:Y:S01]  /*3b70*/  LOP3.LUT R34, R125, 0xffff0000, RZ, 0xc0, !PT ;  /* 0xffff00007d227812 */ /* 0x000fe200078ec0ff */
[----:B------:R-:W-:Y:S01]  /*3b80*/  FFMA.FTZ R59, R52, R55, -R59 ;  /* 0x00000037343b7223 */ /* 0x000fe2000001083b */
[----:B------:R-:W-:Y:S01]  /*3b90*/  LOP3.LUT R32, R32, 0xffff0000, RZ, 0xc0, !PT ;  /* 0xffff000020207812 */ /* 0x000fe200078ec0ff */
[----:B------:R-:W-:Y:S01]  /*3ba0*/  FMUL.FTZ R50, R51, R128 ;  /* 0x0000008033327220 */ /* 0x000fe20000410000 */
[----:B------:R-:W-:-:S02]  /*3bb0*/  IMAD.U32 R55, R124, 0x10000, RZ ;  /* 0x000100007c377824 */ /* 0x000fc400078e00ff */
        /* <DEDUP_REMOVED lines=13> */
.L_x_8587:
[----:B------:R-:W-:Y:S05]  /*3c90*/  BSYNC B2 ;  /* 0x0000000000027941 */ /* 0x000fea0003800000 */
.L_x_8586:
[----:B--2---:R3:W-:Y:S02]  /*3ca0*/  STG.E.128 desc[UR60][R36.64+0x40], R32 ;  /* 0x0000402024007986 */ /* 0x0047e4000c101d3c */
.L_x_8585:
[----:B------:R-:W-:Y:S05]  /*3cb0*/  BSYNC B1 ;  /* 0x0000000000017941 */ /* 0x000fea0003800000 */
.L_x_8584:
        /* <DEDUP_REMOVED lines=13> */
[----:B------:R-:W-:Y:S02]  /*3d90*/  PRMT R123, R123, 0x5410, R50 ;  /* 0x000054107b7b7816 */ /* 0x000fe40000000032 */
[----:B------:R-:W-:-:S02]  /*3da0*/  SHF.R.U32.HI R51, RZ, 0x10, R47 ;  /* 0x00000010ff337819 */ /* 0x000fc4000001162f */
[----:B------:R-:W-:Y:S02]  /*3db0*/  PRMT R122, R122, 0x5410, R49 ;  /* 0x000054107a7a7816 */ /* 0x000fe40000000031 */
[----:B------:R-:W-:Y:S02]  /*3dc0*/  LOP3.LUT R49, R33, 0xffff0000, RZ, 0xc0, !PT ;  /* 0xffff000021317812 */ /* 0x000fe400078ec0ff */
[----:B------:R-:W-:Y:S01]  /*3dd0*/  LOP3.LUT R54, R121, 0xffff0000, RZ, 0xc0, !PT ;  /* 0xffff000079367812 */ /* 0x000fe200078ec0ff */
[----:B------:R-:W-:Y:S01]  /*3de0*/  IMAD.U32 R48, R122, 0x10000, RZ ;  /* 0x000100007a307824 */ /* 0x000fe200078e00ff */
[----:B------:R-:W-:Y:S02]  /*3df0*/  LOP3.LUT R50, R123, 0xffff0000, RZ, 0xc0, !PT ;  /* 0xffff00007b327812 */ /* 0x000fe400078ec0ff */
[----:B------:R-:W-:Y:S01]  /*3e00*/  PRMT R120, R120, 0x5410, R51 ;  /* 0x0000541078787816 */ /* 0x000fe20000000033 */
[----:B------:R-:W-:Y:S01]  /*3e10*/  IMAD.U32 R51, R33, 0x10000, RZ ;  /* 0x0001000021337824 */ /* 0x000fe200078e00ff */
[----:B------:R-:W-:Y:S01]  /*3e20*/  LOP3.LUT R47, R34, 0xffff0000, RZ, 0xc0, !PT ;  /* 0xffff0000222f7812 */ /* 0x000fe200078ec0ff */
[C---:B------:R-:W-:Y:S01]  /*3e30*/  FMUL.FTZ R56, R49.reuse, R54 ;  /* 0x0000003631387220 */ /* 0x040fe20000410000 */
[----:B------:R-:W-:Y:S01]  /*3e40*/  FMUL.FTZ R53, R49, R50 ;  /* 0x0000003231357220 */ /* 0x000fe20000410000 */
[----:B------:R-:W-:Y:S01]  /*3e50*/  IMAD.U32 R52, R120, 0x10000, RZ ;  /* 0x0001000078347824 */ /* 0x000fe200078e00ff */
[C---:B------:R-:W-:Y:S01]  /*3e60*/  LOP3.LUT R49, R32.reuse, 0xffff0000, RZ, 0xc0, !PT ;  /* 0xffff000020317812 */ /* 0x040fe200078ec0ff */
[----:B------:R-:W-:-:S02]  /*3e70*/  IMAD.U32 R33, R32, 0x10000, RZ ;  /* 0x0001000020217824 */ /* 0x000fc400078e00ff */
[----:B------:R-:W-:Y:S01]  /*3e80*/  FMUL.FTZ R55, R47, R48 ;  /* 0x000000302f377220 */ /* 0x000fe20000410000 */
[C---:B------:R-:W-:Y:S01]  /*3e90*/  FFMA.FTZ R32, R51.reuse, R50, -R56 ;  /* 0x0000003233207223 */ /* 0x040fe20000010838 */
[----:B------:R-:W-:Y:S01]  /*3ea0*/  FFMA.FTZ R51, R51, R54, R53 ;  /* 0x0000003633337223 */ /* 0x000fe20000010035 */
[----:B------:R-:W-:Y:S01]  /*3eb0*/  LOP3.LUT R34, R35, 0xffff0000, RZ, 0xc0, !PT ;  /* 0xffff000023227812 */ /* 0x000fe200078ec0ff */
[-C--:B------:R-:W-:Y:S01]  /*3ec0*/  FMUL.FTZ R53, R47, R52.reuse ;  /* 0x000000342f357220 */ /* 0x080fe20000410000 */
[----:B------:R-:W-:Y:S01]  /*3ed0*/  LOP3.LUT R122, R122, 0xffff0000, RZ, 0xc0, !PT ;  /* 0xffff00007a7a7812 */ /* 0x000fe200078ec0ff */
[----:B------:R-:W-:Y:S01]  /*3ee0*/  FFMA.FTZ R47, R46, R52, -R55 ;  /* 0x000000342e2f7223 */ /* 0x000fe20000010837 */
[----:B------:R-:W-:Y:S01]  /*3ef0*/  LOP3.LUT R120, R120, 0xffff0000, RZ, 0xc0, !PT ;  /* 0xffff000078787812 */ /* 0x000fe200078ec0ff */
[----:B------:R-:W-:Y:S02]  /*3f00*/  IMAD.U32 R52, R121, 0x10000, RZ ;  /* 0x0001000079347824 */ /* 0x000fe400078e00ff */
[----:B------:R-:W-:Y:S01]  /*3f10*/  FFMA.FTZ R46, R46, R48, R53 ;  /* 0x000000302e2e7223 */ /* 0x000fe20000010035 */
[----:B------:R-:W-:-:S02]  /*3f20*/  IMAD.U32 R50, R123, 0x10000, RZ ;  /* 0x000100007b327824 */ /* 0x000fc400078e00ff */
[C---:B------:R-:W-:Y:S01]  /*3f30*/  FMUL.FTZ R48, R34.reuse, R122 ;  /* 0x0000007a22307220 */ /* 0x040fe20000410000 */
[----:B------:R-:W-:Y:S01]  /*3f40*/  FMUL.FTZ R53, R34, R120 ;  /* 0x0000007822357220 */ /* 0x000fe20000410000 */
[C---:B------:R-:W-:Y:S01]  /*3f50*/  FMUL.FTZ R34, R49.reuse, R52 ;  /* 0x0000003431227220 */ /* 0x040fe20000410000 */
[-C--:B------:R-:W-:Y:S01]  /*3f60*/  FMUL.FTZ R49, R49, R50.reuse ;  /* 0x0000003231317220 */ /* 0x080fe20000410000 */
[----:B------:R-:W-:Y:S01]  /*3f70*/  IMAD.U32 R35, R35, 0x10000, RZ ;  /* 0x0001000023237824 */ /* 0x000fe200078e00ff */
[----:B------:R-:W-:Y:S01]  /*3f80*/  F2FP.BF16.F32.PACK_AB R46, R46, R47 ;  /* 0x0000002f2e2e723e */ /* 0x000fe200000010ff */
[C---:B------:R-:W-:Y:S01]  /*3f90*/  FFMA.FTZ R34, R33.reuse, R50, -R34 ;  /* 0x0000003221227223 */ /* 0x040fe20000010822 */
[----:B------:R-:W-:Y:S01]  /*3fa0*/  FFMA.FTZ R49, R33, R52, R49 ;  /* 0x0000003421317223 */ /* 0x000fe20000010031 */
[C---:B------:R-:W-:Y:S01]  /*3fb0*/  FFMA.FTZ R48, R35.reuse, R120, -R48 ;  /* 0x0000007823307223 */ /* 0x040fe20000010830 */
[----:B------:R-:W-:Y:S01]  /*3fc0*/  FFMA.FTZ R53, R35, R122, R53 ;  /* 0x0000007a23357223 */ /* 0x000fe20000010035 */
[----:B------:R-:W-:-:S02]  /*3fd0*/  F2FP.BF16.F32.PACK_AB R33, R51, R32 ;  /* 0x000000203321723e */ /* 0x000fc400000010ff */
[----:B------:R-:W-:Y:S01]  /*3fe0*/  F2FP.BF16.F32.PACK_AB R32, R49, R34 ;  /* 0x000000223120723e */ /* 0x000fe200000010ff */
[----:B------:R-:W-:Y:S01]  /*3ff0*/  IMAD.MOV.U32 R34, RZ, RZ, R46 ;  /* 0x000000ffff227224 */ /* 0x000fe200078e002e */
[----:B------:R-:W-:-:S07]  /*4000*/  F2FP.BF16.F32.PACK_AB R35, R53, R48 ;  /* 0x000000303523723e */ /* 0x000fce00000010ff */
.L_x_8591:
[----:B------:R-:W-:Y:S05]  /*4010*/  BSYNC B2 ;  /* 0x0000000000027941 */ /* 0x000fea0003800000 */
.L_x_8590:
[----:B--2---:R4:W-:Y:S02]  /*4020*/  STG.E.128 desc[UR60][R36.64+0x60], R32 ;  /* 0x0000602024007986 */ /* 0x0049e4000c101d3c */
.L_x_8589:
[----:B------:R-:W-:Y:S05]  /*4030*/  BSYNC B1 ;  /* 0x0000000000017941 */ /* 0x000fea0003800000 */
.L_x_8588:
        /* <DEDUP_REMOVED lines=11> */
[--C-:B------:R-:W-:Y:S02]  /*40f0*/  SHF.R.U64 R43, R44, 0x10, R45.reuse ;  /* 0x000000102c2b7819 */ /* 0x100fe4000000122d */
[----:B------:R-:W-:Y:S02]  /*4100*/  SHF.R.U32.HI R44, RZ, 0x10, R45 ;  /* 0x00000010ff2c7819 */ /* 0x000fe4000001162d */
[----:B------:R-:W-:Y:S01]  /*4110*/  PRMT R118, R118, 0x5410, R43 ;  /* 0x0000541076767816 */ /* 0x000fe2000000002b */
[----:B------:R-:W-:Y:S01]  /*4120*/  IMAD.U32 R43, R33, 0x10000, RZ ;  /* 0x00010000212b7824 */ /* 0x000fe200078e00ff */
        /* <DEDUP_REMOVED lines=18> */
[----:B------:R-:W-:-:S02]  /*4250*/  IMAD.U32 R118, R118, 0x10000, RZ ;  /* 0x0001000076767824 */ /* 0x000fc400078e00ff */
[C---:B------:R-:W-:Y:S01]  /*4260*/  FFMA.FTZ R50, R43.reuse, R46, -R50 ;  /* 0x0000002e2b327223 */ /* 0x040fe20000010832 */
[----:B------:R-:W-:Y:S02]  /*4270*/  IMAD.U32 R116, R116, 0x10000, RZ ;  /* 0x0001000074747824 */ /* 0x000fe400078e00ff */
[----:B------:R-:W-:Y:S01]  /*4280*/  FFMA.FTZ R51, R43, R48, R51 ;  /* 0x000000302b337223 */ /* 0x000fe20000010033 */
[----:B------:R-:W-:Y:S01]  /*4290*/  FFMA.FTZ R53, R42, R47, -R53 ;  /* 0x0000002f2a357223 */ /* 0x000fe20000010835 */
[C---:B------:R-:W-:Y:S01]  /*42a0*/  FMUL.FTZ R44, R34.reuse, R119 ;  /* 0x00000077222c7220 */ /* 0x040fe20000410000 */
[----:B------:R-:W-:Y:S01]  /*42b0*/  FMUL.FTZ R46, R34, R117 ;  /* 0x00000075222e7220 */ /* 0x000fe20000410000 */
[----:B------:R-:W-:Y:S02]  /*42c0*/  IMAD.U32 R35, R35, 0x10000, RZ ;  /* 0x0001000023237824 */ /* 0x000fe400078e00ff */
        /* <DEDUP_REMOVED lines=12> */
.L_x_8595:
[----:B------:R-:W-:Y:S05]  /*4390*/  BSYNC B2 ;  /* 0x0000000000027941 */ /* 0x000fea0003800000 */
.L_x_8594:
[----:B--2---:R1:W-:Y:S02]  /*43a0*/  STG.E.128 desc[UR60][R36.64+0x80], R32 ;  /* 0x0000802024007986 */ /* 0x0043e4000c101d3c */
.L_x_8593:
[----:B------:R-:W-:Y:S05]  /*43b0*/  BSYNC B1 ;  /* 0x0000000000017941 */ /* 0x000fea0003800000 */
.L_x_8592:
        /* <DEDUP_REMOVED lines=14> */
[----:B------:R-:W-:Y:S02]  /*44a0*/  PRMT R115, R115, 0x5410, R38 ;  /* 0x0000541073737816 */ /* 0x000fe40000000026 */
[----:B------:R-:W-:Y:S02]  /*44b0*/  PRMT R111, R111, 0x5410, R42 ;  /* 0x000054106f6f7816 */ /* 0x000fe4000000002a */
[----:B------:R-:W-:Y:S01]  /*44c0*/  LOP3.LUT R38, R33, 0xffff0000, RZ, 0xc0, !PT ;  /* 0xffff000021267812 */ /* 0x000fe200078ec0ff */
[----:B------:R-:W-:Y:S01]  /*44d0*/  IMAD.U32 R45, R115, 0x10000, RZ ;  /* 0x00010000732d7824 */ /* 0x000fe200078e00ff */
[C---:B------:R-:W-:Y:S01]  /*44e0*/  LOP3.LUT R44, R114.reuse, 0xffff0000, RZ, 0xc0, !PT ;  /* 0xffff0000722c7812 */ /* 0x040fe200078ec0ff */
[----:B------:R-:W-:Y:S01]  /*44f0*/  IMAD.U32 R43, R111, 0x10000, RZ ;  /* 0x000100006f2b7824 */ /* 0x000fe200078e00ff */
[----:B------:R-:W-:Y:S01]  /*4500*/  LOP3.LUT R42, R113, 0xffff0000, RZ, 0xc0, !PT ;  /* 0xffff0000712a7812 */ /* 0x000fe200078ec0ff */
[----:B------:R-:W-:Y:S01]  /*4510*/  IMAD.U32 R114, R114, 0x10000, RZ ;  /* 0x0001000072727824 */ /* 0x000fe200078e00ff */
[----:B------:R-:W-:Y:S01]  /*4520*/  LOP3.LUT R40, R34, 0xffff0000, RZ, 0xc0, !PT ;  /* 0xffff000022287812 */ /* 0x000fe200078ec0ff */
[C---:B------:R-:W-:Y:S01]  /*4530*/  FMUL.FTZ R46, R38.reuse, R44 ;  /* 0x0000002c262e7220 */ /* 0x040fe20000410000 */
[C---:B------:R-:W-:Y:S01]  /*4540*/  LOP3.LUT R41, R35.reuse, 0xffff0000, RZ, 0xc0, !PT ;  /* 0xffff000023297812 */ /* 0x040fe200078ec0ff */
[----:B------:R-:W-:Y:S01]  /*4550*/  FMUL.FTZ R47, R38, R42 ;  /* 0x0000002a262f7220 */ /* 0x000fe20000410000 */
[----:B------:R-:W-:-:S02]  /*4560*/  IMAD.U32 R34, R35, 0x10000, RZ ;  /* 0x0001000023227824 */ /* 0x000fc400078e00ff */
[C---:B------:R-:W-:Y:S01]  /*4570*/  FMUL.FTZ R38, R40.reuse, R45 ;  /* 0x0000002d28267220 */ /* 0x040fe20000410000 */
[----:B------:R-:W-:Y:S02]  /*4580*/  IMAD.U32 R35, R33, 0x10000, RZ ;  /* 0x0001000021237824 */ /* 0x000fe400078e00ff */
[-C--:B------:R-:W-:Y:S01]  /*4590*/  FMUL.FTZ R40, R40, R43.reuse ;  /* 0x0000002b28287220 */ /* 0x080fe20000410000 */
[----:B------:R-:W-:Y:S01]  /*45a0*/  LOP3.LUT R115, R115, 0xffff0000, RZ, 0xc0, !PT ;  /* 0xffff000073737812 */ /* 0x000fe200078ec0ff */
[C---:B------:R-:W-:Y:S01]  /*45b0*/  IMAD.U32 R33, R32.reuse, 0x10000, RZ ;  /* 0x0001000020217824 */ /* 0x040fe200078e00ff */
[----:B------:R-:W-:Y:S01]  /*45c0*/  LOP3.LUT R111, R111, 0xffff0000, RZ, 0xc0, !PT ;  /* 0xffff00006f6f7812 */ /* 0x000fe200078ec0ff */
[----:B------:R-:W-:Y:S01]  /*45d0*/  FFMA.FTZ R46, R35, R42, -R46 ;  /* 0x0000002a232e7223 */ /* 0x000fe2000001082e */
[----:B------:R-:W-:Y:S01]  /*45e0*/  LOP3.LUT R32, R32, 0xffff0000, RZ, 0xc0, !PT ;  /* 0xffff000020207812 */ /* 0x000fe200078ec0ff */
[C---:B------:R-:W-:Y:S01]  /*45f0*/  FFMA.FTZ R43, R39.reuse, R43, -R38 ;  /* 0x0000002b272b7223 */ /* 0x040fe20000010826 */
        /* <DEDUP_REMOVED lines=16> */
.L_x_8597:
[----:B------:R-:W-:Y:S05]  /*4700*/  BSYNC B1 ;  /* 0x0000000000017941 */ /* 0x000fea0003800000 */
.L_x_8596:
[----:B--2---:R1:W-:Y:S01]  /*4710*/  STG.E.128 desc[UR60][R36.64+0xa0], R32 ;  /* 0x0000a02024007986 */ /* 0x0043e2000c101d3c */
[----:B------:R-:W-:Y:S05]  /*4720*/  BRA `(.L_x_8575) ;  /* 0x0000002000bc7947 */ /* 0x000fea0003800000 */
.L_x_8569:
        /* <DEDUP_REMOVED lines=15> */
[----:B------:R-:W2:Y:S04]  /*4820*/  LDL R63, [R1+0x38] ;  /* 0x00003800013f7983 */ /* 0x000ea80000100800 */
[----:B------:R-:W3:Y:S01]  /*4830*/  LDL R62, [R1+0x3c] ;  /* 0x00003c00013e7983 */ /* 0x000ee20000100800 */
[----:B------:R-:W-:Y:S01]  /*4840*/  IADD3 R58, P3, R70, R58, RZ ;  /* 0x0000003a463a7210 */ /* 0x000fe20007f7e0ff */
[----:B------:R-:W-:Y:S01]  /*4850*/  ULDC.64 UR4, c[0x0][0x3c8] ;  /* 0x0000f20000047ab9 */ /* 0x000fe20000000a00 */
[----:B------:R-:W-:Y:S02]  /*4860*/  CS2R R42, SRZ ;  /* 0x00000000002a7805 */ /* 0x000fe4000001ff00 */
[----:B------:R-:W-:Y:S02]  /*4870*/  CS2R R40, SRZ ;  /* 0x0000000000287805 */ /* 0x000fe4000001ff00 */
[----:B------:R-:W-:Y:S01]  /*4880*/  CS2R R54, SRZ ;  /* 0x0000000000367805 */ /* 0x000fe2000001ff00 */
[----:B------:R-:W-:Y:S01]  /*4890*/  IMAD.X R33, R20, 0x1, R84, P3 ;  /* 0x0000000114217824 */ /* 0x000fe200018e0654 */
[----:B------:R-:W-:-:S02]  /*48a0*/  IADD3 R20, P3, R64, R56, RZ ;  /* 0x0000003840147210 */ /* 0x000fc40007f7e0ff */
[----:B------:R-:W-:-:S03]  /*48b0*/  CS2R R52, SRZ ;  /* 0x0000000000347805 */ /* 0x000fc6000001ff00 */
[----:B------:R-:W-:Y:S01]  /*48c0*/  IMAD.X R89, R89, 0x1, R85, P3 ;  /* 0x0000000159597824 */ /* 0x000fe200018e0655 */
        /* <DEDUP_REMOVED lines=12> */
[----:B------:R-:W-:Y:S02]  /*4990*/  CS2R R34, SRZ ;  /* 0x0000000000227805 */ /* 0x000fe4000001ff00 */
[----:B------:R-:W-:Y:S02]  /*49a0*/  CS2R R32, SRZ ;  /* 0x0000000000207805 */ /* 0x000fe4000001ff00 */
[----:B------:R-:W-:Y:S02]  /*49b0*/  CS2R R46, SRZ ;  /* 0x00000000002e7805 */ /* 0x000fe4000001ff00 */
[----:B------:R-:W-:-:S02]  /*49c0*/  CS2R R44, SRZ ;  /* 0x00000000002c7805 */ /* 0x000fc4000001ff00 */
[----:B--2---:R-:W-:-:S13]  /*49d0*/  ISETP.GE.AND P3, PT, R63, R105, PT ;  /* 0x000000693f00720c */ /* 0x004fda0003f66270 */
[----:B------:R0:W5:Y:S04]  /*49e0*/  @!P3 LDG.E.128 R36, desc[UR60][R56.64+0x20] ;  /* 0x0000203c3824b981 */ /* 0x000168000c1e1d00 */
[----:B------:R0:W5:Y:S01]  /*49f0*/  @!P3 LDG.E.128 R48, desc[UR60][R58.64+0x20] ;  /* 0x0000203c3a30b981 */ /* 0x000162000c1e1d00 */
[----:B---3--:R-:W-:-:S13]  /*4a00*/  ISETP.GE.AND P3, PT, R62, R105, PT ;  /* 0x000000693e00720c */ /* 0x008fda0003f66270 */
[----:B------:R0:W5:Y:S04]  /*4a10*/  @!P3 LDG.E.128 R32, desc[UR60][R56.64+0x40] ;  /* 0x0000403c3820b981 */ /* 0x000168000c1e1d00 */
[----:B------:R0:W5:Y:S02]  /*4a20*/  @!P3 LDG.E.128 R44, desc[UR60][R58.64+0x40] ;  /* 0x0000403c3a2cb981 */ /* 0x000164000c1e1d00 */
.L_x_8599:
[----:B------:R-:W-:Y:S05]  /*4a30*/  BSYNC B1 ;  /* 0x0000000000017941 */ /* 0x000fea0003800000 */
.L_x_8598:
[----:B------:R-:W2:Y:S01]  /*4a40*/  LDL R20, [R1+0x4c] ;  /* 0x00004c0001147983 */ /* 0x000ea20000100800 */
[----:B0----5:R-:W-:Y:S02]  /*4a50*/  IMAD.MOV.U32 R56, RZ, RZ, R35 ;  /* 0x000000ffff387224 */ /* 0x021fe400078e0023 */
[----:B------:R-:W-:Y:S02]  /*4a60*/  IMAD.MOV.U32 R57, RZ, RZ, R32 ;  /* 0x000000ffff397224 */ /* 0x000fe400078e0020 */
[----:B------:R-:W-:-:S05]  /*4a70*/  IMAD.MOV.U32 R58, RZ, RZ, R39 ;  /* 0x000000ffff3a7224 */ /* 0x000fca00078e0027 */
[----:B------:R-:W-:Y:S01]  /*4a80*/  PRMT R127, R58, 0x7610, R127 ;  /* 0x000076103a7f7816 */ /* 0x000fe2000000007f */
[----:B------:R-:W-:Y:S01]  /*4a90*/  IMAD.MOV.U32 R58, RZ, RZ, R43 ;  /* 0x000000ffff3a7224 */ /* 0x000fe200078e002b */
[----:B--2---:R-:W-:Y:S01]  /*4aa0*/  R2UR UR4, R20 ;  /* 0x00000000140472ca */ /* 0x004fe200000e0000 */
[----:B------:R-:W-:-:S05]  /*4ab0*/  IMAD.MOV.U32 R20, RZ, RZ, R34 ;  /* 0x000000ffff147224 */ /* 0x000fca00078e0022 */
[----:B------:R-:W-:Y:S01]  /*4ac0*/  PRMT R121, R20, 0x5410, R56 ;  /* 0x0000541014797816 */ /* 0x000fe20000000038 */
[----:B------:R-:W-:Y:S02]  /*4ad0*/  IMAD.MOV.U32 R20, RZ, RZ, R33 ;  /* 0x000000ffff147224 */ /* 0x000fe400078e0021 */
[----:B------:R-:W-:-:S03]  /*4ae0*/  IMAD.MOV.U32 R56, RZ, RZ, R38 ;  /* 0x000000ffff387224 */ /* 0x000fc600078e0026 */
        /* <DEDUP_REMOVED lines=37> */
.L_x_8600:
[----:B------:R-:W-:Y:S01]  /*4d40*/  IMAD R20, R19, 0x8, R18 ;  /* 0x0000000813147824 */ /* 0x000fe200078e0212 */
[----:B------:R-:W-:Y:S01]  /*4d50*/  SHF.L.U32 R89, R147, 0x1f, RZ ;  /* 0x0000001f93597819 */ /* 0x000fe200000006ff */
[----:B------:R-:W-:Y:S03]  /*4d60*/  BSSY B1, `(.L_x_8601) ;  /* 0x0000003000017945 */ /* 0x000fe60003800000 */
[----:B------:R-:W0:Y:S02]  /*4d70*/  SYNCS.PHASECHK.TRANS64.TRYWAIT P5, [R20+URZ+0x31c90], R89 ;  /* 0x031c9059140075a7 */ /* 0x000e2400080a017f */
[----:B0-----:R-:W-:Y:S05]  /*4d80*/  @!P5 BRA `(.L_x_8602) ;  /* 0x0000017c003cd947 */ /* 0x001fea0003800000 */
.L_x_8805:
[----:B------:R-:W-:Y:S05]  /*4d90*/  BSYNC B1 ;  /* 0x0000000000017941 */ /* 0x000fea0003800000 */
.L_x_8601:
[----:B------:R-:W-:Y:S05]  /*4da0*/  @P4 BRA `(.L_x_8575) ;  /* 0x0000001c001c4947 */ /* 0x000fea0003800000 */
[----:B------:R-:W1:Y:S01]  /*4db0*/  LDC R111, c[0x0][0x2e4] ;  /* 0x0000b900ff6f7b82 */ /* 0x000e620000000800 */
[----:B------:R-:W-:Y:S01]  /*4dc0*/  ISETP.NE.AND P4, PT, R10, RZ, PT ;  /* 0x000000ff0a00720c */ /* 0x000fe20003f85270 */
[----:B------:R-:W-:Y:S01]  /*4dd0*/  ULDC.64 UR4, c[0x0][0x2f0] ;  /* 0x0000bc0000047ab9 */ /* 0x000fe20000000a00 */
[----:B------:R-:W-:Y:S01]  /*4de0*/  SHF.R.S32.HI R56, RZ, 0x1f, R23 ;  /* 0x0000001fff387819 */ /* 0x000fe20000011417 */
[----:B------:R-:W-:Y:S01]  /*4df0*/  IMAD.MOV.U32 R97, RZ, RZ, R96 ;  /* 0x000000ffff617224 */ /* 0x000fe200078e0060 */
[----:B------:R-:W-:Y:S01]  /*4e00*/  BSSY B1, `(.L_x_8603) ;  /* 0x000008d000017945 */ /* 0x000fe20003800000 */
[----:B------:R-:W-:Y:S02]  /*4e10*/  IMAD.MOV.U32 R96, RZ, RZ, R60 ;  /* 0x000000ffff607224 */ /* 0x000fe400078e003c */
[----:B------:R-:W-:Y:S02]  /*4e20*/  IMAD R56, R56, UR4, RZ ;  /* 0x0000000438387c24 */ /* 0x000fe4000f8e02ff */
[----:B------:R-:W-:-:S04]  /*4e30*/  IMAD.WIDE.U32 R96, R23, UR4, R96 ;  /* 0x0000000417607c25 */ /* 0x000fc8000f8e0060 */
[----:B------:R-:W-:-:S04]  /*4e40*/  IMAD R56, R23, UR5, R56 ;  /* 0x0000000517387c24 */ /* 0x000fc8000f8e0238 */
[----:B------:R-:W-:Y:S02]  /*4e50*/  IMAD.IADD R113, R56, 0x1, R97 ;  /* 0x0000000138717824 */ /* 0x000fe400078e0261 */
[----:B-1----:R-:W-:Y:S01]  /*4e60*/  IMAD.IADD R114, R111, 0x1, -R106 ;  /* 0x000000016f727824 */ /* 0x002fe200078e0a6a */
[----:B------:R-:W-:Y:S06]  /*4e70*/  @!P4 BRA `(.L_x_8604) ;  /* 0x000000080014c947 */ /* 0x000fec0003800000 */
[----:B------:R-:W2:Y:S04]  /*4e80*/  LDL R62, [R1+0x34] ;  /* 0x00003400013e7983 */ /* 0x000ea80000100800 */
[----:B------:R-:W3:Y:S04]  /*4e90*/  LDL R58, [R1+0x40] ;  /* 0x00004000013a7983 */ /* 0x000ee80000100800 */
[----:B------:R-:W4:Y:S01]  /*4ea0*/  LDL R59, [R1+0x44] ;  /* 0x00004400013b7983 */ /* 0x000f220000100800 */
[----:B------:R-:W-:-:S04]  /*4eb0*/  SEL R56, R106, R114, !P0 ;  /* 0x000000726a387207 */ /* 0x000fc80004000000 */
[----:B------:R-:W-:-:S04]  /*4ec0*/  SHF.R.S32.HI R57, RZ, 0x1f, R56 ;  /* 0x0000001fff397819 */ /* 0x000fc80000011438 */
[----:B------:R-:W-:-:S04]  /*4ed0*/  LEA.HI R57, R57, R56, RZ, 0x4 ;  /* 0x0000003839397211 */ /* 0x000fc800078f20ff */
[----:B------:R-:W-:-:S04]  /*4ee0*/  SHF.R.S32.HI R57, RZ, 0x4, R57 ;  /* 0x00000004ff397819 */ /* 0x000fc80000011439 */
[----:B------:R-:W-:-:S04]  /*4ef0*/  LEA.HI.SX32 R115, R5, R57, 0x1d ;  /* 0x0000003905737211 */ /* 0x000fc800078feaff */
[----:B------:R-:W-:-:S04]  /*4f00*/  SHF.R.S32.HI R57, RZ, 0x1f, R115 ;  /* 0x0000001fff397819 */ /* 0x000fc80000011473 */
[----:B------:R-:W-:Y:S01]  /*4f10*/  LEA.HI R57, R57, R115, RZ, 0x2 ;  /* 0x0000007339397211 */ /* 0x000fe200078f10ff */
[----:B------:R-:W-:-:S03]  /*4f20*/  IMAD.SHL.U32 R115, R115, 0x8, RZ ;  /* 0x0000000873737824 */ /* 0x000fc600078e00ff */
[----:B------:R-:W-:Y:S02]  /*4f30*/  SHF.R.S32.HI R57, RZ, 0x2, R57 ;  /* 0x00000002ff397819 */ /* 0x000fe40000011439 */
[----:B------:R-:W-:Y:S01]  /*4f40*/  ISETP.GE.AND P4, PT, R144, R105, PT ;  /* 0x000000699000720c */ /* 0x000fe20003f86270 */
[----:B------:R-:W-:Y:S01]  /*4f50*/  BSSY B2, `(.L_x_8605) ;  /* 0x000006b000027945 */ /* 0x000fe20003800000 */
[----:B--2---:R-:W-:-:S04]  /*4f60*/  LOP3.LUT R56, R62, 0x18, R115, 0xf8, !PT ;  /* 0x000000183e387812 */ /* 0x004fc800078ef873 */
[----:B---3--:R-:W-:Y:S01]  /*4f70*/  LOP3.LUT R56, R56, R58, RZ, 0x3c, !PT ;  /* 0x0000003a38387212 */ /* 0x008fe200078e3cff */
[----:B----4-:R-:W-:-:S04]  /*4f80*/  IMAD R57, R57, 0x1200, R59 ;  /* 0x0000120039397824 */ /* 0x010fc800078e023b */
[----:B------:R-:W-:-:S04]  /*4f90*/  IMAD.IADD R56, R57, 0x1, R56 ;  /* 0x0000000139387824 */ /* 0x000fc800078e0238 */
[C---:B------:R-:W-:Y:S02]  /*4fa0*/  IMAD R60, R19.reuse, 0x3600, R56 ;  /* 0x00003600133c7824 */ /* 0x040fe400078e0238 */
[----:B------:R-:W-:Y:S02]  /*4fb0*/  IMAD R56, R19, 0x3600, R103 ;  /* 0x0000360013387824 */ /* 0x000fe400078e0267 */
[--C-:B------:R-:W-:Y:S02]  /*4fc0*/  IMAD R60, R60, 0x2, R18.reuse ;  /* 0x000000023c3c7824 */ /* 0x100fe400078e0212 */
[----:B------:R-:W-:-:S04]  /*4fd0*/  IMAD R56, R56, 0x2, R18 ;  /* 0x0000000238387824 */ /* 0x000fc800078e0212 */
[----:B------:R-:W1:Y:S04]  /*4fe0*/  LDS.128 R60, [R60+0x16a00] ;  /* 0x016a00003c3c7984 */ /* 0x000e680000000c00 */
[----:B------:R-:W2:Y:S01]  /*4ff0*/  LDS.128 R56, [R56+0x16a00] ;  /* 0x016a000038387984 */ /* 0x000ea20000000c00 */
[----:B------:R-:W-:Y:S05]  /*5000*/  @P4 BRA `(.L_x_8606) ;  /* 0x00000004007c4947 */ /* 0x000fea0003800000 */
[--C-:B------:R-:W-:Y:S02]  /*5010*/  SHF.R.U64 R40, R40, 0x10, R41.reuse ;  /* 0x0000001028287819 */ /* 0x100fe40000001229 */
[----:B------:R-:W-:Y:S02]  /*5020*/  SHF.R.U32.HI R41, RZ, 0x10, R41 ;  /* 0x00000010ff297819 */ /* 0x000fe40000011629 */
[C---:B------:R-:W-:Y:S02]  /*5030*/  PRMT R40, R116.reuse, 0x5432, R40 ;  /* 0x0000543274287816 */ /* 0x040fe40000000028 */
[----:B------:R-:W-:Y:S02]  /*5040*/  PRMT R41, R116, 0x5410, R41 ;  /* 0x0000541074297816 */ /* 0x000fe40000000029 */
[----:B------:R-:W-:Y:S02]  /*5050*/  SHF.R.U64 R42, R42, 0x10, R43 ;  /* 0x000000102a2a7819 */ /* 0x000fe4000000122b */
[----:B------:R-:W-:-:S02]  /*5060*/  SHF.R.U32.HI R116, RZ, 0x10, R53 ;  /* 0x00000010ff747819 */ /* 0x000fc40000011635 */
[----:B------:R-:W-:Y:S02]  /*5070*/  SHF.R.U64 R52, R52, 0x10, R53 ;  /* 0x0000001034347819 */ /* 0x000fe40000001235 */
[--C-:B------:R-:W-:Y:S02]  /*5080*/  SHF.R.U64 R53, R54, 0x10, R55.reuse ;  /* 0x0000001036357819 */ /* 0x100fe40000001237 */
[----:B------:R-:W-:Y:S02]  /*5090*/  PRMT R54, R118, 0x5432, R42 ;  /* 0x0000543276367816 */ /* 0x000fe4000000002a */
[----:B------:R-:W-:Y:S01]  /*50a0*/  SHF.R.U32.HI R117, RZ, 0x10, R55 ;  /* 0x00000010ff757819 */ /* 0x000fe20000011637 */
[----:B------:R-:W-:Y:S01]  /*50b0*/  IMAD.U32 R55, R41, 0x10000, RZ ;  /* 0x0001000029377824 */ /* 0x000fe200078e00ff */
[----:B------:R-:W-:Y:S02]  /*50c0*/  PRMT R42, R120, 0x5432, R116 ;  /* 0x00005432782a7816 */ /* 0x000fe40000000074 */
[----:B------:R-:W-:-:S02]  /*50d0*/  SHF.R.U32.HI R43, RZ, 0x10, R43 ;  /* 0x00000010ff2b7819 */ /* 0x000fc4000001162b */
[C---:B------:R-:W-:Y:S02]  /*50e0*/  PRMT R52, R119.reuse, 0x5432, R52 ;  /* 0x0000543277347816 */ /* 0x040fe40000000034 */
[----:B------:R-:W-:Y:S01]  /*50f0*/  PRMT R53, R119, 0x5410, R53 ;  /* 0x0000541077357816 */ /* 0x000fe20000000035 */
[----:B------:R-:W-:Y:S01]  /*5100*/  IMAD.U32 R119, R42, 0x10000, RZ ;  /* 0x000100002a777824 */ /* 0x000fe200078e00ff */
[----:B------:R-:W-:Y:S01]  /*5110*/  PRMT R117, R120, 0x5410, R117 ;  /* 0x0000541078757816 */ /* 0x000fe20000000075 */
[----:B-1----:R-:W-:Y:S01]  /*5120*/  IMAD.U32 R120, R61, 0x10000, RZ ;  /* 0x000100003d787824 */ /* 0x002fe200078e00ff */
[----:B------:R-:W-:Y:S01]  /*5130*/  PRMT R43, R118, 0x5410, R43 ;  /* 0x00005410762b7816 */ /* 0x000fe2000000002b */
[----:B--2---:R-:W-:Y:S01]  /*5140*/  IMAD.U32 R118, R57, 0x10000, RZ ;  /* 0x0001000039767824 */ /* 0x004fe200078e00ff */
[----:B------:R-:W-:Y:S01]  /*5150*/  LOP3.LUT R42, R42, 0xffff0000, RZ, 0xc0, !PT ;  /* 0xffff00002a2a7812 */ /* 0x000fe200078ec0ff */
[----:B------:R-:W-:Y:S01]  /*5160*/  FMUL.FTZ R116, R120, R119 ;  /* 0x0000007778747220 */ /* 0x000fe20000410000 */
[----:B------:R-:W-:-:S02]  /*5170*/  LOP3.LUT R61, R61, 0xffff0000, RZ, 0xc0, !PT ;  /* 0xffff00003d3d7812 */ /* 0x000fc400078ec0ff */
[----:B------:R-:W-:Y:S01]  /*5180*/  LOP3.LUT R57, R57, 0xffff0000, RZ, 0xc0, !PT ;  /* 0xffff000039397812 */ /* 0x000fe200078ec0ff */
[-C--:B------:R-:W-:Y:S01]  /*5190*/  FFMA.FTZ R116, R118, R55.reuse, -R116 ;  /* 0x0000003776747223 */ /* 0x080fe20000010874 */
[----:B------:R-:W-:Y:S01]  /*51a0*/  FMUL.FTZ R55, R120, R55 ;  /* 0x0000003778377220 */ /* 0x000fe20000410000 */
[C---:B------:R-:W-:Y:S01]  /*51b0*/  IMAD.U32 R120, R43.reuse, 0x10000, RZ ;  /* 0x000100002b787824 */ /* 0x040fe200078e00ff */
[----:B------:R-:W-:Y:S02]  /*51c0*/  LOP3.LUT R43, R43, 0xffff0000, RZ, 0xc0, !PT ;  /* 0xffff00002b2b7812 */ /* 0x000fe400078ec0ff */
[----:B------:R-:W-:Y:S01]  /*51d0*/  FFMA.FTZ R55, R118, R119, R55 ;  /* 0x0000007776377223 */ /* 0x000fe20000010037 */
[----:B------:R-:W-:Y:S01]  /*51e0*/  LOP3.LUT R118, R41, 0xffff0000, RZ, 0xc0, !PT ;  /* 0xffff000029767812 */ /* 0x000fe200078ec0ff */
[----:B------:R-:W-:Y:S01]  /*51f0*/  FMUL.FTZ R41, R61, R42 ;  /* 0x0000002a3d297220 */ /* 0x000fe20000410000 */
[C---:B------:R-:W-:Y:S01]  /*5200*/  IMAD.U32 R119, R59.reuse, 0x10000, RZ ;  /* 0x000100003b777824 */ /* 0x040fe200078e00ff */
[----:B------:R-:W-:-:S02]  /*5210*/  LOP3.LUT R59, R59, 0xffff0000, RZ, 0xc0, !PT ;  /* 0xffff00003b3b7812 */ /* 0x000fc400078ec0ff */
[-C--:B------:R-:W-:Y:S01]  /*5220*/  FMUL.FTZ R61, R61, R118.reuse ;  /* 0x000000763d3d7220 */ /* 0x080fe20000410000 */
[----:B------:R-:W-:Y:S01]  /*5230*/  FFMA.FTZ R41, R57, R118, -R41 ;  /* 0x0000007639297223 */ /* 0x000fe20000010829 */
[C---:B------:R-:W-:Y:S01]  /*5240*/  IMAD.U32 R118, R117.reuse, 0x10000, RZ ;  /* 0x0001000075767824 */ /* 0x040fe200078e00ff */
[----:B------:R-:W-:Y:S01]  /*5250*/  LOP3.LUT R117, R117, 0xffff0000, RZ, 0xc0, !PT ;  /* 0xffff000075757812 */ /* 0x000fe200078ec0ff */
[----:B------:R-:W-:Y:S01]  /*5260*/  FFMA.FTZ R42, R57, R42, R61 ;  /* 0x0000002a392a7223 */ /* 0x000fe2000001003d */
[C---:B------:R-:W-:Y:S01]  /*5270*/  IMAD.U32 R61, R63.reuse, 0x10000, RZ ;  /* 0x000100003f3d7824 */ /* 0x040fe200078e00ff */
[----:B------:R-:W-:Y:S02]  /*5280*/  LOP3.LUT R63, R63, 0xffff0000, RZ, 0xc0, !PT ;  /* 0xffff00003f3f7812 */ /* 0x000fe400078ec0ff */
[----:B------:R-:W-:Y:S01]  /*5290*/  F2FP.BF16.F32.PACK_AB R41, R41, R116 ;  /* 0x000000742929723e */ /* 0x000fe200000010ff */
[C---:B------:R-:W-:Y:S01]  /*52a0*/  FMUL.FTZ R57, R61.reuse, R118 ;  /* 0x000000763d397220 */ /* 0x040fe20000410000 */
[----:B------:R-:W-:Y:S01]  /*52b0*/  FMUL.FTZ R61, R61, R120 ;  /* 0x000000783d3d7220 */ /* 0x000fe20000410000 */
[----:B------:R-:W-:Y:S01]  /*52c0*/  F2FP.BF16.F32.PACK_AB R42, R42, R55 ;  /* 0x000000372a2a723e */ /* 0x000fe200000010ff */
[----:B------:R-:W-:-:S02]  /*52d0*/  IMAD.U32 R55, R56, 0x10000, RZ ;  /* 0x0001000038377824 */ /* 0x000fc400078e00ff */
[C---:B------:R-:W-:Y:S01]  /*52e0*/  FFMA.FTZ R57, R119.reuse, R120, -R57 ;  /* 0x0000007877397223 */ /* 0x040fe20000010839 */
[----:B------:R-:W-:Y:S01]  /*52f0*/  FFMA.FTZ R61, R119, R118, R61 ;  /* 0x00000076773d7223 */ /* 0x000fe2000001003d */
[----:B------:R-:W-:Y:S01]  /*5300*/  FMUL.FTZ R118, R63, R117 ;  /* 0x000000753f767220 */ /* 0x000fe20000410000 */
[----:B------:R-:W-:-:S03]  /*5310*/  LOP3.LUT R56, R56, 0xffff0000, RZ, 0xc0, !PT ;  /* 0xffff000038387812 */ /* 0x000fc600078ec0ff */
[-C--:B------:R-:W-:Y:S01]  /*5320*/  FFMA.FTZ R118, R59, R43.reuse, -R118 ;  /* 0x0000002b3b767223 */ /* 0x080fe20000010876 */
[----:B------:R-:W-:-:S04]  /*5330*/  FMUL.FTZ R43, R63, R43 ;  /* 0x0000002b3f2b7220 */ /* 0x000fc80000410000 */
[----:B------:R-:W-:Y:S01]  /*5340*/  FFMA.FTZ R43, R59, R117, R43 ;  /* 0x000000753b2b7223 */ /* 0x000fe2000001002b */
[----:B------:R-:W-:Y:S01]  /*5350*/  F2FP.BF16.F32.PACK_AB R118, R118, R57 ;  /* 0x000000397676723e */ /* 0x000fe200000010ff */
[----:B------:R-:W-:Y:S02]  /*5360*/  IMAD.U32 R59, R60, 0x10000, RZ ;  /* 0x000100003c3b7824 */ /* 0x000fe400078e00ff */
[----:B------:R-:W-:Y:S01]  /*5370*/  IMAD.U32 R57, R52, 0x10000, RZ ;  /* 0x0001000034397824 */ /* 0x000fe200078e00ff */
[----:B------:R-:W-:Y:S01]  /*5380*/  F2FP.BF16.F32.PACK_AB R43, R43, R61 ;  /* 0x0000003d2b2b723e */ /* 0x000fe200000010ff */
[----:B------:R-:W-:Y:S01]  /*5390*/  IMAD.U32 R61, R40, 0x10000, RZ ;  /* 0x00010000283d7824 */ /* 0x000fe200078e00ff */
[----:B------:R-:W-:Y:S01]  /*53a0*/  LOP3.LUT R52, R52, 0xffff0000, RZ, 0xc0, !PT ;  /* 0xffff000034347812 */ /* 0x000fe200078ec0ff */
[C---:B------:R-:W-:Y:S01]  /*53b0*/  FMUL.FTZ R63, R59.reuse, R57 ;  /* 0x000000393b3f7220 */ /* 0x040fe20000410000 */
[----:B------:R-:W-:Y:S01]  /*53c0*/  LOP3.LUT R40, R40, 0xffff0000, RZ, 0xc0, !PT ;  /* 0xffff000028287812 */ /* 0x000fe200078ec0ff */
[----:B------:R-:W-:-:S02]  /*53d0*/  FMUL.FTZ R59, R59, R61 ;  /* 0x0000003d3b3b7220 */ /* 0x000fc40000410000 */
[C---:B------:R-:W-:Y:S01]  /*53e0*/  FFMA.FTZ R63, R55.reuse, R61, -R63 ;  /* 0x0000003d373f7223 */ /* 0x040fe2000001083f */
[----:B------:R-:W-:Y:S02]  /*53f0*/  IMAD.U32 R61, R62, 0x10000, RZ ;  /* 0x000100003e3d7824 */ /* 0x000fe400078e00ff */
[----:B------:R-:W-:Y:S01]  /*5400*/  FFMA.FTZ R59, R55, R57, R59 ;  /* 0x00000039373b7223 */ /* 0x000fe2000001003b */
[----:B------:R-:W-:-:S05]  /*5410*/  LOP3.LUT R55, R60, 0xffff0000, RZ, 0xc0, !PT ;  /* 0xffff00003c377812 */ /* 0x000fca00078ec0ff */
[C---:B------:R-:W-:Y:S01]  /*5420*/  FMUL.FTZ R57, R55.reuse, R52 ;  /* 0x0000003437397220 */ /* 0x040fe20000410000 */
[----:B------:R-:W-:-:S03]  /*5430*/  FMUL.FTZ R55, R55, R40 ;  /* 0x0000002837377220 */ /* 0x000fc60000410000 */
[C---:B------:R-:W-:Y:S01]  /*5440*/  FFMA.FTZ R40, R56.reuse, R40, -R57 ;  /* 0x0000002838287223 */ /* 0x040fe20000010839 */
[----:B------:R-:W-:Y:S01]  /*5450*/  FFMA.FTZ R52, R56, R52, R55 ;  /* 0x0000003438347223 */ /* 0x000fe20000010037 */
[C---:B------:R-:W-:Y:S01]  /*5460*/  IMAD.U32 R56, R53.reuse, 0x10000, RZ ;  /* 0x0001000035387824 */ /* 0x040fe200078e00ff */
[----:B------:R-:W-:Y:S01]  /*5470*/  LOP3.LUT R53, R53, 0xffff0000, RZ, 0xc0, !PT ;  /* 0xffff000035357812 */ /* 0x000fe200078ec0ff */
[C---:B------:R-:W-:Y:S01]  /*5480*/  IMAD.U32 R57, R54.reuse, 0x10000, RZ ;  /* 0x0001000036397824 */ /* 0x040fe200078e00ff */
[----:B------:R-:W-:Y:S01]  /*5490*/  LOP3.LUT R54, R54, 0xffff0000, RZ, 0xc0, !PT ;  /* 0xffff000036367812 */ /* 0x000fe200078ec0ff */
[C---:B------:R-:W-:Y:S01]  /*54a0*/  FMUL.FTZ R60, R61.reuse, R56 ;  /* 0x000000383d3c7220 */ /* 0x040fe20000410000 */
[----:B------:R-:W-:Y:S02]  /*54b0*/  IMAD.U32 R55, R58, 0x10000, RZ ;  /* 0x000100003a377824 */ /* 0x000fe400078e00ff */
[----:B------:R-:W-:Y:S01]  /*54c0*/  FMUL.FTZ R61, R61, R57 ;  /* 0x000000393d3d7220 */ /* 0x000fe20000410000 */
[----:B------:R-:W-:Y:S01]  /*54d0*/  F2FP.BF16.F32.PACK_AB R40, R40, R63 ;  /* 0x0000003f2828723e */ /* 0x000fe200000010ff */
[----:B------:R-:W-:-:S02]  /*54e0*/  IMAD.MOV.U32 R63, RZ, RZ, R43 ;  /* 0x000000ffff3f7224 */ /* 0x000fc400078e002b */
[C---:B------:R-:W-:Y:S01]  /*54f0*/  FFMA.FTZ R60, R55.reuse, R57, -R60 ;  /* 0x00000039373c7223 */ /* 0x040fe2000001083c */
[----:B------:R-:W-:Y:S01]  /*5500*/  FFMA.FTZ R61, R55, R56, R61 ;  /* 0x00000038373d7223 */ /* 0x000fe2000001003d */
[----:B------:R-:W-:Y:S02]  /*5510*/  LOP3.LUT R55, R62, 0xffff0000, RZ, 0xc0, !PT ;  /* 0xffff00003e377812 */ /* 0x000fe400078ec0ff */
[----:B------:R-:W-:Y:S02]  /*5520*/  LOP3.LUT R56, R58, 0xffff0000, RZ, 0xc0, !PT ;  /* 0xffff00003a387812 */ /* 0x000fe400078ec0ff */
[----:B------:R-:W-:Y:S01]  /*5530*/  F2FP.BF16.F32.PACK_AB R52, R52, R59 ;  /* 0x0000003b3434723e */ /* 0x000fe200000010ff */
[CC--:B------:R-:W-:Y:S01]  /*5540*/  FMUL.FTZ R57, R55.reuse, R53.reuse ;  /* 0x0000003537397220 */ /* 0x0c0fe20000410000 */
[-C--:B------:R-:W-:Y:S01]  /*5550*/  FMUL.FTZ R55, R55, R54.reuse ;  /* 0x0000003637377220 */ /* 0x080fe20000410000 */
[----:B------:R-:W-:Y:S02]  /*5560*/  IMAD.MOV.U32 R59, RZ, RZ, R118 ;  /* 0x000000ffff3b7224 */ /* 0x000fe400078e0076 */
[C---:B------:R-:W-:Y:S01]  /*5570*/  FFMA.FTZ R57, R56.reuse, R54, -R57 ;  /* 0x0000003638397223 */ /* 0x040fe20000010839 */
[----:B------:R-:W-:Y:S01]  /*5580*/  FFMA.FTZ R55, R56, R53, R55 ;  /* 0x0000003538377223 */ /* 0x000fe20000010037 */
[----:B------:R-:W-:-:S03]  /*5590*/  IMAD.MOV.U32 R56, RZ, RZ, R40 ;  /* 0x000000ffff387224 */ /* 0x000fc600078e0028 */
[----:B------:R-:W-:Y:S01]  /*55a0*/  F2FP.BF16.F32.PACK_AB R58, R57, R60 ;  /* 0x0000003c393a723e */ /* 0x000fe200000010ff */
[----:B------:R-:W-:Y:S01]  /*55b0*/  IMAD.MOV.U32 R57, RZ, RZ, R41 ;  /* 0x000000ffff397224 */ /* 0x000fe200078e0029 */
[----:B------:R-:W-:Y:S01]  /*55c0*/  F2FP.BF16.F32.PACK_AB R55, R55, R61 ;  /* 0x0000003d3737723e */ /* 0x000fe200000010ff */
[----:B------:R-:W-:Y:S02]  /*55d0*/  IMAD.MOV.U32 R60, RZ, RZ, R52 ;  /* 0x000000ffff3c7224 */ /* 0x000fe400078e0034 */
[----:B------:R-:W-:Y:S02]  /*55e0*/  IMAD.MOV.U32 R61, RZ, RZ, R42 ;  /* 0x000000ffff3d7224 */ /* 0x000fe400078e002a */
[----:B------:R-:W-:-:S07]  /*55f0*/  IMAD.MOV.U32 R62, RZ, RZ, R55 ;  /* 0x000000ffff3e7224 */ /* 0x000fce00078e0037 */
.L_x_8606:
[----:B------:R-:W-:Y:S05]  /*5600*/  BSYNC B2 ;  /* 0x0000000000027941 */ /* 0x000fea0003800000 */
.L_x_8605:
[----:B------:R-:W-:-:S13]  /*5610*/  ISETP.GE.AND P4, PT, R115, R111, PT ;  /* 0x0000006f7300720c */ /* 0x000fda0003f86270 */
[--C-:B------:R-:W-:Y:S02]  /*5620*/  @!P4 SHF.R.S32.HI R43, RZ, 0x1f, R115.reuse ;  /* 0x0000001fff2bc819 */ /* 0x100fe40000011473 */
[----:B------:R-:W-:-:S04]  /*5630*/  @!P4 IADD3 R115, P5, P6, R26, R96, R115 ;  /* 0x000000601a73c210 */ /* 0x000fc80007ebe073 */
[----:B------:R-:W-:Y:S02]  /*5640*/  @!P4 IADD3.X R43, R0, R113, R43, P5, P6 ;  /* 0x00000071002bc210 */ /* 0x000fe40002fec42b */
[----:B------:R-:W-:-:S04]  /*5650*/  IADD3 R41, P5, P6, R26, R96, R78 ;  /* 0x000000601a297210 */ /* 0x000fc80007ebe04e */
[----:B------:R-:W-:Y:S02]  /*5660*/  IADD3.X R42, R0, R113, R100, P5, P6 ;  /* 0x00000071002a7210 */ /* 0x000fe40002fec464 */
[----:B------:R-:W-:-:S04]  /*5670*/  LEA R40, P5, R41, R94, 0x1 ;  /* 0x0000005e29287211 */ /* 0x000fc800078a08ff */
[----:B------:R-:W-:Y:S02]  /*5680*/  LEA.HI.X R41, R41, R95, R42, 0x1, P5 ;  /* 0x0000005f29297211 */ /* 0x000fe400028f0c2a */
[----:B------:R-:W-:-:S03]  /*5690*/  @!P4 LEA R42, P5, R115, R94, 0x1 ;  /* 0x0000005e732ac211 */ /* 0x000fc600078a08ff */
[----:B--2---:R2:W-:Y:S01]  /*56a0*/  STG.E.128 desc[UR60][R40.64], R56 ;  /* 0x0000003828007986 */ /* 0x0045e2000c101d3c */
[----:B------:R-:W-:-:S05]  /*56b0*/  @!P4 LEA.HI.X R43, R115, R95, R43, 0x1, P5 ;  /* 0x0000005f732bc211 */ /* 0x000fca00028f0c2b */
[----:B-1----:R2:W-:Y:S04]  /*56c0*/  @!P4 STG.E.128 desc[UR60][R42.64], R60 ;  /* 0x0000003c2a00c986 */ /* 0x0025e8000c101d3c */
.L_x_8604:
[----:B------:R-:W-:Y:S05]  /*56d0*/  BSYNC B1 ;  /* 0x0000000000017941 */ /* 0x000fea0003800000 */
.L_x_8603:
[----:B------:R-:W-:Y:S01]  /*56e0*/  ISETP.NE.AND P4, PT, R11, RZ, PT ;  /* 0x000000ff0b00720c */ /* 0x000fe20003f85270 */
[----:B------:R-:W-:-:S12]  /*56f0*/  BSSY B1, `(.L_x_8607) ;  /* 0x0000083000017945 */ /* 0x000fd80003800000 */
[----:B------:R-:W-:Y:S05]  /*5700*/  @!P4 BRA `(.L_x_8608) ;  /* 0x000000080004c947 */ /* 0x000fea0003800000 */
[----:B------:R-:W3:Y:S04]  /*5710*/  LDL R52, [R1+0x34] ;  /* 0x0000340001347983 */ /* 0x000ee80000100800 */
[----:B--2---:R-:W2:Y:S04]  /*5720*/  LDL R42, [R1+0x40] ;  /* 0x00004000012a7983 */ /* 0x004ea80000100800 */
[----:B------:R-:W4:Y:S04]  /*5730*/  LDL R43, [R1+0x44] ;  /* 0x00004400012b7983 */ /* 0x000f280000100800 */
[----:B------:R-:W5:Y:S01]  /*5740*/  LDL R59, [R1+0x38] ;  /* 0x00003800013b7983 */ /* 0x000f620000100800 */
        /* <DEDUP_REMOVED lines=9> */
[----:B------:R-:W-:-:S04]  /*57e0*/  IADD3 R56, P4, P5, R26, R96, R8 ;  /* 0x000000601a387210 */ /* 0x000fc80007d9e008 */
[----:B------:R-:W-:Y:S01]  /*57f0*/  IADD3.X R57, R0, R113, R99, P4, P5 ;  /* 0x0000007100397210 */ /* 0x000fe200027ea463 */
[----:B------:R-:W-:Y:S01]  /*5800*/  BSSY B2, `(.L_x_8609) ;  /* 0x0000067000027945 */ /* 0x000fe20003800000 */
[----:B---3--:R-:W-:-:S04]  /*5810*/  LOP3.LUT R40, R52, 0x18, R58, 0xf8, !PT ;  /* 0x0000001834287812 */ /* 0x008fc800078ef83a */
[----:B--2---:R-:W-:Y:S01]  /*5820*/  LOP3.LUT R40, R40, R42, RZ, 0x3c, !PT ;  /* 0x0000002a28287212 */ /* 0x004fe200078e3cff */
[----:B----4-:R-:W-:-:S04]  /*5830*/  IMAD R41, R41, 0x1200, R43 ;  /* 0x0000120029297824 */ /* 0x010fc800078e022b */
[----:B------:R-:W-:Y:S02]  /*5840*/  IMAD.IADD R41, R41, 0x1, R40 ;  /* 0x0000000129297824 */ /* 0x000fe400078e0228 */
[C---:B------:R-:W-:Y:S02]  /*5850*/  IMAD R40, R19.reuse, 0x3600, R102 ;  /* 0x0000360013287824 */ /* 0x040fe400078e0266 */
[----:B------:R-:W-:Y:S02]  /*5860*/  IMAD R52, R19, 0x3600, R41 ;  /* 0x0000360013347824 */ /* 0x000fe400078e0229 */
[--C-:B------:R-:W-:Y:S02]  /*5870*/  IMAD R40, R40, 0x2, R18.reuse ;  /* 0x0000000228287824 */ /* 0x100fe400078e0212 */
[----:B------:R-:W-:-:S04]  /*5880*/  IMAD R52, R52, 0x2, R18 ;  /* 0x0000000234347824 */ /* 0x000fc800078e0212 */
[----:B------:R-:W1:Y:S04]  /*5890*/  LDS.128 R40, [R40+0x16a00] ;  /* 0x016a000028287984 */ /* 0x000e680000000c00 */
[----:B------:R-:W2:Y:S01]  /*58a0*/  LDS.128 R52, [R52+0x16a00] ;  /* 0x016a000034347984 */ /* 0x000ea20000000c00 */
[----:B-----5:R-:W-:-:S13]  /*58b0*/  ISETP.GE.AND P4, PT, R59, R105, PT ;  /* 0x000000693b00720c */ /* 0x020fda0003f86270 */
[----:B------:R-:W-:Y:S05]  /*58c0*/  @P4 BRA `(.L_x_8610) ;  /* 0x0000000400684947 */ /* 0x000fea0003800000 */
[--C-:B------:R-:W-:Y:S01]  /*58d0*/  SHF.R.U64 R60, R36, 0x10, R37.reuse ;  /* 0x00000010243c7819 */ /* 0x100fe20000001225 */
[----:B--2---:R-:W-:Y:S01]  /*58e0*/  IMAD.U32 R63, R53, 0x10000, RZ ;  /* 0x00010000353f7824 */ /* 0x004fe200078e00ff */
[----:B------:R-:W-:Y:S02]  /*58f0*/  SHF.R.U32.HI R37, RZ, 0x10, R37 ;  /* 0x00000010ff257819 */ /* 0x000fe40000011625 */
[--C-:B------:R-:W-:Y:S02]  /*5900*/  SHF.R.U64 R36, R38, 0x10, R39.reuse ;  /* 0x0000001026247819 */ /* 0x100fe40000001227 */
[----:B------:R-:W-:Y:S02]  /*5910*/  SHF.R.U32.HI R61, RZ, 0x10, R39 ;  /* 0x00000010ff3d7819 */ /* 0x000fe40000011627 */
[----:B------:R-:W-:Y:S02]  /*5920*/  SHF.R.U32.HI R39, RZ, 0x10, R49 ;  /* 0x00000010ff277819 */ /* 0x000fe40000011631 */
[----:B------:R-:W-:-:S02]  /*5930*/  PRMT R38, R128, 0x5432, R37 ;  /* 0x0000543280267816 */ /* 0x000fc40000000025 */
[----:B------:R-:W-:Y:S01]  /*5940*/  PRMT R37, R128, 0x5410, R39 ;  /* 0x0000541080257816 */ /* 0x000fe20000000027 */
[----:B-1----:R-:W-:Y:S01]  /*5950*/  IMAD.U32 R39, R41, 0x10000, RZ ;  /* 0x0001000029277824 */ /* 0x002fe200078e00ff */
[----:B------:R-:W-:Y:S01]  /*5960*/  PRMT R61, R127, 0x5410, R61 ;  /* 0x000054107f3d7816 */ /* 0x000fe2000000003d */
[C---:B------:R-:W-:Y:S01]  /*5970*/  IMAD.U32 R59, R38.reuse, 0x10000, RZ ;  /* 0x00010000263b7824 */ /* 0x040fe200078e00ff */
[----:B------:R-:W-:Y:S01]  /*5980*/  LOP3.LUT R38, R38, 0xffff0000, RZ, 0xc0, !PT ;  /* 0xffff000026267812 */ /* 0x000fe200078ec0ff */
[----:B------:R-:W-:Y:S01]  /*5990*/  IMAD.U32 R62, R37, 0x10000, RZ ;  /* 0x00010000253e7824 */ /* 0x000fe200078e00ff */
[----:B------:R-:W-:Y:S01]  /*59a0*/  SHF.R.U64 R48, R48, 0x10, R49 ;  /* 0x0000001030307819 */ /* 0x000fe20000001231 */
[----:B------:R-:W-:Y:S01]  /*59b0*/  IMAD.U32 R49, R43, 0x10000, RZ ;  /* 0x000100002b317824 */ /* 0x000fe200078e00ff */
[----:B------:R-:W-:Y:S01]  /*59c0*/  PRMT R60, R127, 0x5432, R60 ;  /* 0x000054327f3c7816 */ /* 0x000fe2000000003c */
[C---:B------:R-:W-:Y:S01]  /*59d0*/  FMUL.FTZ R115, R63.reuse, R62 ;  /* 0x0000003e3f737220 */ /* 0x040fe20000410000 */
[----:B------:R-:W-:Y:S01]  /*59e0*/  FMUL.FTZ R63, R63, R59 ;  /* 0x0000003b3f3f7220 */ /* 0x000fe20000410000 */
[----:B------:R-:W-:-:S02]  /*59f0*/  PRMT R48, R126, 0x5432, R48 ;  /* 0x000054327e307816 */ /* 0x000fc40000000030 */
[C---:B------:R-:W-:Y:S01]  /*5a00*/  FFMA.FTZ R59, R39.reuse, R59, -R115 ;  /* 0x0000003b273b7223 */ /* 0x040fe20000010873 */
[----:B------:R-:W-:Y:S01]  /*5a10*/  FFMA.FTZ R39, R39, R62, R63 ;  /* 0x0000003e27277223 */ /* 0x000fe2000001003f */
[----:B------:R-:W-:Y:S02]  /*5a20*/  LOP3.LUT R62, R37, 0xffff0000, RZ, 0xc0, !PT ;  /* 0xffff0000253e7812 */ /* 0x000fe400078ec0ff */
[----:B------:R-:W-:Y:S02]  /*5a30*/  LOP3.LUT R63, R53, 0xffff0000, RZ, 0xc0, !PT ;  /* 0xffff0000353f7812 */ /* 0x000fe400078ec0ff */
[----:B------:R-:W-:Y:S02]  /*5a40*/  LOP3.LUT R37, R41, 0xffff0000, RZ, 0xc0, !PT ;  /* 0xffff000029257812 */ /* 0x000fe400078ec0ff */
[----:B------:R-:W-:Y:S01]  /*5a50*/  SHF.R.U64 R50, R50, 0x10, R51 ;  /* 0x0000001032327819 */ /* 0x000fe20000001233 */
[C---:B------:R-:W-:Y:S01]  /*5a60*/  FMUL.FTZ R53, R63.reuse, R62 ;  /* 0x0000003e3f357220 */ /* 0x040fe20000410000 */
[-C--:B------:R-:W-:Y:S01]  /*5a70*/  FMUL.FTZ R41, R63, R38.reuse ;  /* 0x000000263f297220 */ /* 0x080fe20000410000 */
[C---:B------:R-:W-:Y:S01]  /*5a80*/  IMAD.U32 R63, R55.reuse, 0x10000, RZ ;  /* 0x00010000373f7824 */ /* 0x040fe200078e00ff */
[----:B------:R-:W-:Y:S01]  /*5a90*/  LOP3.LUT R55, R55, 0xffff0000, RZ, 0xc0, !PT ;  /* 0xffff000037377812 */ /* 0x000fe200078ec0ff */
[C---:B------:R-:W-:Y:S01]  /*5aa0*/  FFMA.FTZ R38, R37.reuse, R38, -R53 ;  /* 0x0000002625267223 */ /* 0x040fe20000010835 */
[----:B------:R-:W-:Y:S01]  /*5ab0*/  FFMA.FTZ R37, R37, R62, R41 ;  /* 0x0000003e25257223 */ /* 0x000fe20000010029 */
[----:B------:R-:W-:Y:S01]  /*5ac0*/  SHF.R.U32.HI R41, RZ, 0x10, R51 ;  /* 0x00000010ff297819 */ /* 0x000fe20000011633 */
[----:B------:R-:W-:Y:S01]  /*5ad0*/  IMAD.U32 R53, R61, 0x10000, RZ ;  /* 0x000100003d357824 */ /* 0x000fe200078e00ff */
[----:B------:R-:W-:-:S02]  /*5ae0*/  PRMT R50, R125, 0x5432, R50 ;  /* 0x000054327d327816 */ /* 0x000fc40000000032 */
[----:B------:R-:W-:Y:S02]  /*5af0*/  PRMT R41, R126, 0x5410, R41 ;  /* 0x000054107e297816 */ /* 0x000fe40000000029 */
[----:B------:R-:W-:Y:S02]  /*5b00*/  PRMT R36, R125, 0x5410, R36 ;  /* 0x000054107d247816 */ /* 0x000fe40000000024 */
[----:B------:R-:W-:Y:S01]  /*5b10*/  F2FP.BF16.F32.PACK_AB R38, R38, R59 ;  /* 0x0000003b2626723e */ /* 0x000fe200000010ff */
[----:B------:R-:W-:-:S04]  /*5b20*/  IMAD.U32 R62, R41, 0x10000, RZ ;  /* 0x00010000293e7824 */ /* 0x000fc800078e00ff */
[C---:B------:R-:W-:Y:S01]  /*5b30*/  FMUL.FTZ R115, R63.reuse, R62 ;  /* 0x0000003e3f737220 */ /* 0x040fe20000410000 */
[----:B------:R-:W-:-:S03]  /*5b40*/  FMUL.FTZ R63, R63, R53 ;  /* 0x000000353f3f7220 */ /* 0x000fc60000410000 */
[C---:B------:R-:W-:Y:S01]  /*5b50*/  FFMA.FTZ R53, R49.reuse, R53, -R115 ;  /* 0x0000003531357223 */ /* 0x040fe20000010873 */
[----:B------:R-:W-:Y:S01]  /*5b60*/  FFMA.FTZ R49, R49, R62, R63 ;  /* 0x0000003e31317223 */ /* 0x000fe2000001003f */
[----:B------:R-:W-:Y:S01]  /*5b70*/  LOP3.LUT R62, R61, 0xffff0000, RZ, 0xc0, !PT ;  /* 0xffff00003d3e7812 */ /* 0x000fe200078ec0ff */
[C---:B------:R-:W-:Y:S01]  /*5b80*/  IMAD.U32 R63, R60.reuse, 0x10000, RZ ;  /* 0x000100003c3f7824 */ /* 0x040fe200078e00ff */
[----:B------:R-:W-:Y:S02]  /*5b90*/  LOP3.LUT R61, R41, 0xffff0000, RZ, 0xc0, !PT ;  /* 0xffff0000293d7812 */ /* 0x000fe400078ec0ff */
[----:B------:R-:W-:Y:S02]  /*5ba0*/  LOP3.LUT R41, R43, 0xffff0000, RZ, 0xc0, !PT ;  /* 0xffff00002b297812 */ /* 0x000fe400078ec0ff */
[----:B------:R-:W-:Y:S01]  /*5bb0*/  LOP3.LUT R60, R60, 0xffff0000, RZ, 0xc0, !PT ;  /* 0xffff00003c3c7812 */ /* 0x000fe200078ec0ff */
        /* <DEDUP_REMOVED lines=8> */
[C---:B------:R-:W-:Y:S01]  /*5c40*/  IMAD.U32 R55, R40.reuse, 0x10000, RZ ;  /* 0x0001000028377824 */ /* 0x040fe200078e00ff */
[----:B------:R-:W-:Y:S01]  /*5c50*/  LOP3.LUT R40, R40, 0xffff0000, RZ, 0xc0, !PT ;  /* 0xffff000028287812 */ /* 0x000fe200078ec0ff */
[C---:B------:R-:W-:Y:S01]  /*5c60*/  FMUL.FTZ R115, R62.reuse, R61 ;  /* 0x0000003d3e737220 */ /* 0x040fe20000410000 */
[-C--:B------:R-:W-:Y:S01]  /*5c70*/  FMUL.FTZ R62, R62, R63.reuse ;  /* 0x0000003f3e3e7220 */ /* 0x080fe20000410000 */
[C---:B------:R-:W-:Y:S01]  /*5c80*/  FMUL.FTZ R51, R52.reuse, R48 ;  /* 0x0000003034337220 */ /* 0x040fe20000410000 */
[----:B------:R-:W-:Y:S01]  /*5c90*/  FMUL.FTZ R52, R52, R60 ;  /* 0x0000003c34347220 */ /* 0x000fe20000410000 */
[C---:B------:R-:W-:Y:S01]  /*5ca0*/  FFMA.FTZ R115, R55.reuse, R63, -R115 ;  /* 0x0000003f37737223 */ /* 0x040fe20000010873 */
[----:B------:R-:W-:Y:S01]  /*5cb0*/  FFMA.FTZ R62, R55, R61, R62 ;  /* 0x0000003d373e7223 */ /* 0x000fe2000001003e */
[----:B------:R-:W-:-:S02]  /*5cc0*/  IMAD.U32 R61, R54, 0x10000, RZ ;  /* 0x00010000363d7824 */ /* 0x000fc400078e00ff */
[----:B------:R-:W-:Y:S01]  /*5cd0*/  FFMA.FTZ R52, R40, R48, R52 ;  /* 0x0000003028347223 */ /* 0x000fe20000010034 */
[----:B------:R-:W-:Y:S02]  /*5ce0*/  IMAD.U32 R48, R50, 0x10000, RZ ;  /* 0x0001000032307824 */ /* 0x000fe400078e00ff */
[----:B------:R-:W-:Y:S01]  /*5cf0*/  FFMA.FTZ R51, R40, R60, -R51 ;  /* 0x0000003c28337223 */ /* 0x000fe20000010833 */
[----:B------:R-:W-:Y:S01]  /*5d00*/  IMAD.U32 R55, R36, 0x10000, RZ ;  /* 0x0001000024377824 */ /* 0x000fe200078e00ff */
[----:B------:R-:W-:Y:S01]  /*5d10*/  LOP3.LUT R54, R54, 0xffff0000, RZ, 0xc0, !PT ;  /* 0xffff000036367812 */ /* 0x000fe200078ec0ff */
[C---:B------:R-:W-:Y:S01]  /*5d20*/  FMUL.FTZ R60, R61.reuse, R48 ;  /* 0x000000303d3c7220 */ /* 0x040fe20000410000 */
[----:B------:R-:W-:Y:S02]  /*5d30*/  IMAD.U32 R40, R42, 0x10000, RZ ;  /* 0x000100002a287824 */ /* 0x000fe400078e00ff */
[----:B------:R-:W-:Y:S01]  /*5d40*/  FMUL.FTZ R61, R61, R55 ;  /* 0x000000373d3d7220 */ /* 0x000fe20000410000 */
[----:B------:R-:W-:-:S02]  /*5d50*/  LOP3.LUT R50, R50, 0xffff0000, RZ, 0xc0, !PT ;  /* 0xffff000032327812 */ /* 0x000fc400078ec0ff */
[----:B------:R-:W-:Y:S01]  /*5d60*/  LOP3.LUT R36, R36, 0xffff0000, RZ, 0xc0, !PT ;  /* 0xffff000024247812 */ /* 0x000fe200078ec0ff */
[C---:B------:R-:W-:Y:S01]  /*5d70*/  FFMA.FTZ R60, R40.reuse, R55, -R60 ;  /* 0x00000037283c7223 */ /* 0x040fe2000001083c */
[----:B------:R-:W-:Y:S01]  /*5d80*/  FFMA.FTZ R61, R40, R48, R61 ;  /* 0x00000030283d7223 */ /* 0x000fe2000001003d */
[----:B------:R-:W-:Y:S01]  /*5d90*/  LOP3.LUT R42, R42, 0xffff0000, RZ, 0xc0, !PT ;  /* 0xffff00002a2a7812 */ /* 0x000fe200078ec0ff */
[C---:B------:R-:W-:Y:S01]  /*5da0*/  FMUL.FTZ R40, R54.reuse, R50 ;  /* 0x0000003236287220 */ /* 0x040fe20000410000 */
[-C--:B------:R-:W-:Y:S01]  /*5db0*/  FMUL.FTZ R54, R54, R36.reuse ;  /* 0x0000002436367220 */ /* 0x080fe20000410000 */
[----:B------:R-:W-:Y:S02]  /*5dc0*/  F2FP.BF16.F32.PACK_AB R51, R51, R115 ;  /* 0x000000733333723e */ /* 0x000fe400000010ff */
[C---:B------:R-:W-:Y:S01]  /*5dd0*/  FFMA.FTZ R40, R42.reuse, R36, -R40 ;  /* 0x000000242a287223 */ /* 0x040fe20000010828 */
[----:B------:R-:W-:Y:S01]  /*5de0*/  FFMA.FTZ R54, R42, R50, R54 ;  /* 0x000000322a367223 */ /* 0x000fe20000010036 */
[----:B------:R-:W-:-:S02]  /*5df0*/  F2FP.BF16.F32.PACK_AB R43, R43, R53 ;  /* 0x000000352b2b723e */ /* 0x000fc400000010ff */
[----:B------:R-:W-:Y:S01]  /*5e00*/  F2FP.BF16.F32.PACK_AB R55, R41, R49 ;  /* 0x000000312937723e */ /* 0x000fe200000010ff */
[----:B------:R-:W-:Y:S01]  /*5e10*/  IMAD.MOV.U32 R41, RZ, RZ, R38 ;  /* 0x000000ffff297224 */ /* 0x000fe200078e0026 */
[----:B------:R-:W-:Y:S01]  /*5e20*/  F2FP.BF16.F32.PACK_AB R42, R40, R60 ;  /* 0x0000003c282a723e */ /* 0x000fe200000010ff */
[----:B------:R-:W-:Y:S01]  /*5e30*/  IMAD.MOV.U32 R40, RZ, RZ, R51 ;  /* 0x000000ffff287224 */ /* 0x000fe200078e0033 */
[----:B------:R-:W-:Y:S02]  /*5e40*/  F2FP.BF16.F32.PACK_AB R53, R37, R39 ;  /* 0x000000272535723e */ /* 0x000fe400000010ff */
[----:B------:R-:W-:Y:S02]  /*5e50*/  F2FP.BF16.F32.PACK_AB R52, R52, R62 ;  /* 0x0000003e3434723e */ /* 0x000fe400000010ff */
[----:B------:R-:W-:-:S07]  /*5e60*/  F2FP.BF16.F32.PACK_AB R54, R54, R61 ;  /* 0x0000003d3636723e */ /* 0x000fce00000010ff */
.L_x_8610:
[----:B------:R-:W-:Y:S05]  /*5e70*/  BSYNC B2 ;  /* 0x0000000000027941 */ /* 0x000fea0003800000 */
.L_x_8609:
[----:B------:R-:W-:-:S13]  /*5e80*/  ISETP.GE.AND P4, PT, R58, R111, PT ;  /* 0x0000006f3a00720c */ /* 0x000fda0003f86270 */
[--C-:B------:R-:W-:Y:S02]  /*5e90*/  @!P4 SHF.R.S32.HI R36, RZ, 0x1f, R58.reuse ;  /* 0x0000001fff24c819 */ /* 0x100fe4000001143a */
[----:B------:R-:W-:-:S04]  /*5ea0*/  @!P4 IADD3 R58, P5, P6, R26, R96, R58 ;  /* 0x000000601a3ac210 */ /* 0x000fc80007ebe03a */
[----:B------:R-:W-:Y:S02]  /*5eb0*/  @!P4 IADD3.X R39, R0, R113, R36, P5, P6 ;  /* 0x000000710027c210 */ /* 0x000fe40002fec424 */
[----:B------:R-:W-:-:S04]  /*5ec0*/  LEA R36, P5, R56, R94, 0x1 ;  /* 0x0000005e38247211 */ /* 0x000fc800078a08ff */
[----:B------:R-:W-:Y:S02]  /*5ed0*/  LEA.HI.X R37, R56, R95, R57, 0x1, P5 ;  /* 0x0000005f38257211 */ /* 0x000fe400028f0c39 */
[----:B------:R-:W-:-:S03]  /*5ee0*/  @!P4 LEA R38, P5, R58, R94, 0x1 ;  /* 0x0000005e3a26c211 */ /* 0x000fc600078a08ff */
[----:B-1----:R1:W-:Y:S01]  /*5ef0*/  STG.E.128 desc[UR60][R36.64], R40 ;  /* 0x0000002824007986 */ /* 0x0023e2000c101d3c */
[----:B------:R-:W-:-:S05]  /*5f00*/  @!P4 LEA.HI.X R39, R58, R95, R39, 0x1, P5 ;  /* 0x0000005f3a27c211 */ /* 0x000fca00028f0c27 */
[----:B--2---:R1:W-:Y:S04]  /*5f10*/  @!P4 STG.E.128 desc[UR60][R38.64], R52 ;  /* 0x000000342600c986 */ /* 0x0043e8000c101d3c */
.L_x_8608:
[----:B------:R-:W-:Y:S05]  /*5f20*/  BSYNC B1 ;  /* 0x0000000000017941 */ /* 0x000fea0003800000 */
.L_x_8607:
[----:B------:R-:W-:-:S13]  /*5f30*/  ISETP.NE.AND P4, PT, R12, RZ, PT ;  /* 0x000000ff0c00720c */ /* 0x000fda0003f85270 */
[----:B------:R-:W-:Y:S05]  /*5f40*/  @!P4 BRA `(.L_x_8575) ;  /* 0x0000000800b4c947 */ /* 0x000fea0003800000 */
[----:B-1----:R-:W3:Y:S04]  /*5f50*/  LDL R36, [R1+0x2c] ;  /* 0x00002c0001247983 */ /* 0x002ee80000100800 */
[----:B------:R-:W2:Y:S04]  /*5f60*/  LDL R39, [R1+0x34] ;  /* 0x0000340001277983 */ /* 0x000ea80000100800 */
[----:B------:R-:W4:Y:S04]  /*5f70*/  LDL R38, [R1+0x44] ;  /* 0x0000440001267983 */ /* 0x000f280000100800 */
[----:B------:R-:W5:Y:S04]  /*5f80*/  LDL R37, [R1+0x40] ;  /* 0x0000400001257983 */ /* 0x000f680000100800 */
[----:B------:R-:W5:Y:S01]  /*5f90*/  LDL R50, [R1+0x3c] ;  /* 0x00003c0001327983 */ /* 0x000f620000100800 */
[----:B------:R-:W-:Y:S01]  /*5fa0*/  BSSY B1, `(.L_x_8611) ;  /* 0x000007b000017945 */ /* 0x000fe20003800000 */
[----:B---3--:R-:W-:-:S02]  /*5fb0*/  LOP3.LUT P6, RZ, R36, 0x1, RZ, 0xc0, !PT ;  /* 0x0000000124ff7812 */ /* 0x008fc400078cc0ff */
[----:B------:R-:W-:Y:S01]  /*5fc0*/  IADD3 R36, P4, P5, R26, R96, R9 ;  /* 0x000000601a247210 */ /* 0x000fe20007d9e009 */
[----:B--2---:R-:W-:Y:S02]  /*5fd0*/  IMAD.MOV.U32 R40, RZ, RZ, R39 ;  /* 0x000000ffff287224 */ /* 0x004fe400078e0027 */
[----:B----4-:R-:W-:Y:S01]  /*5fe0*/  IMAD.MOV.U32 R39, RZ, RZ, R38 ;  /* 0x000000ffff277224 */ /* 0x010fe200078e0026 */
[----:B------:R-:W-:Y:S01]  /*5ff0*/  SEL R114, R106, R114, !P6 ;  /* 0x000000726a727207 */ /* 0x000fe20007000000 */
[----:B-----5:R-:W-:Y:S01]  /*6000*/  IMAD.MOV.U32 R38, RZ, RZ, R37 ;  /* 0x000000ffff267224 */ /* 0x020fe200078e0025 */
[----:B------:R-:W-:Y:S02]  /*6010*/  IADD3.X R37, R0, R113, R98, P4, P5 ;  /* 0x0000007100257210 */ /* 0x000fe400027ea462 */
[----:B------:R-:W-:-:S04]  /*6020*/  LEA R48, P4, R36, R94, 0x1 ;  /* 0x0000005e24307211 */ /* 0x000fc800078808ff */
[----:B------:R-:W-:Y:S02]  /*6030*/  LEA.HI.X R49, R36, R95, R37, 0x1, P4 ;  /* 0x0000005f24317211 */ /* 0x000fe400020f0c25 */
[----:B------:R-:W-:-:S04]  /*6040*/  SHF.R.S32.HI R37, RZ, 0x1f, R114 ;  /* 0x0000001fff257819 */ /* 0x000fc80000011472 */
[----:B------:R-:W-:-:S04]  /*6050*/  LEA.HI R37, R37, R114, RZ, 0x4 ;  /* 0x0000007225257211 */ /* 0x000fc800078f20ff */
[----:B------:R-:W-:-:S04]  /*6060*/  SHF.R.S32.HI R36, RZ, 0x4, R37 ;  /* 0x00000004ff247819 */ /* 0x000fc80000011425 */
        /* <DEDUP_REMOVED lines=12> */
[----:B------:R-:W-:-:S04]  /*6130*/  IMAD R40, R39, 0x2, R18 ;  /* 0x0000000227287824 */ /* 0x000fc800078e0212 */
[----:B------:R-:W1:Y:S04]  /*6140*/  LDS.128 R36, [R37+0x16a00] ;  /* 0x016a000025247984 */ /* 0x000e680000000c00 */
[----:B------:R-:W2:Y:S01]  /*6150*/  LDS.128 R40, [R40+0x16a00] ;  /* 0x016a000028287984 */ /* 0x000ea20000000c00 */
[----:B------:R-:W-:-:S13]  /*6160*/  ISETP.GE.AND P4, PT, R50, R105, PT ;  /* 0x000000693200720c */ /* 0x000fda0003f86270 */
[----:B------:R-:W-:Y:S05]  /*6170*/  @P4 BRA `(.L_x_8612) ;  /* 0x0000000400744947 */ /* 0x000fea0003800000 */
[----:B------:R-:W-:Y:S01]  /*6180*/  SHF.R.U64 R53, R32, 0x10, R33 ;  /* 0x0000001020357819 */ /* 0x000fe20000001221 */
[----:B--2---:R-:W-:Y:S01]  /*6190*/  IMAD.U32 R52, R41, 0x10000, RZ ;  /* 0x0001000029347824 */ /* 0x004fe200078e00ff */
[--C-:B------:R-:W-:Y:S01]  /*61a0*/  SHF.R.U64 R32, R34, 0x10, R35.reuse ;  /* 0x0000001022207819 */ /* 0x100fe20000001223 */
[----:B------:R-:W-:Y:S01]  /*61b0*/  IMAD.U32 R58, R43, 0x10000, RZ ;  /* 0x000100002b3a7824 */ /* 0x000fe200078e00ff */
[----:B------:R-:W-:Y:S01]  /*61c0*/  SHF.R.U32.HI R34, RZ, 0x10, R35 ;  /* 0x00000010ff227819 */ /* 0x000fe20000011623 */
[----:B-1----:R-:W-:Y:S01]  /*61d0*/  IMAD.U32 R56, R39, 0x10000, RZ ;  /* 0x0001000027387824 */ /* 0x002fe200078e00ff */
[--C-:B------:R-:W-:Y:S01]  /*61e0*/  SHF.R.U64 R35, R44, 0x10, R45.reuse ;  /* 0x000000102c237819 */ /* 0x100fe2000000122d */
[----:B------:R-:W-:Y:S01]  /*61f0*/  IMAD.U32 R55, R38, 0x10000, RZ ;  /* 0x0001000026377824 */ /* 0x000fe200078e00ff */
[----:B------:R-:W-:Y:S02]  /*6200*/  SHF.R.U32.HI R45, RZ, 0x10, R45 ;  /* 0x00000010ff2d7819 */ /* 0x000fe4000001162d */
[----:B------:R-:W-:-:S02]  /*6210*/  SHF.R.U32.HI R33, RZ, 0x10, R33 ;  /* 0x00000010ff217819 */ /* 0x000fc40000011621 */
[----:B------:R-:W-:Y:S02]  /*6220*/  PRMT R59, R124, 0x5432, R45 ;  /* 0x000054327c3b7816 */ /* 0x000fe4000000002d */
[----:B------:R-:W-:Y:S02]  /*6230*/  PRMT R33, R122, 0x5432, R33 ;  /* 0x000054327a217816 */ /* 0x000fe40000000021 */
[--C-:B------:R-:W-:Y:S01]  /*6240*/  SHF.R.U64 R44, R46, 0x10, R47.reuse ;  /* 0x000000102e2c7819 */ /* 0x100fe2000000122f */
[----:B------:R-:W-:Y:S01]  /*6250*/  IMAD.U32 R45, R59, 0x10000, RZ ;  /* 0x000100003b2d7824 */ /* 0x000fe200078e00ff */
[----:B------:R-:W-:Y:S01]  /*6260*/  SHF.R.U32.HI R46, RZ, 0x10, R47 ;  /* 0x00000010ff2e7819 */ /* 0x000fe2000001162f */
[----:B------:R-:W-:Y:S01]  /*6270*/  IMAD.U32 R47, R37, 0x10000, RZ ;  /* 0x00010000252f7824 */ /* 0x000fe200078e00ff */
[----:B------:R-:W-:Y:S01]  /*6280*/  PRMT R124, R124, 0x5410, R35 ;  /* 0x000054107c7c7816 */ /* 0x000fe20000000023 */
[----:B------:R-:W-:Y:S01]  /*6290*/  IMAD.U32 R35, R33, 0x10000, RZ ;  /* 0x0001000021237824 */ /* 0x000fe200078e00ff */
[----:B------:R-:W-:Y:S01]  /*62a0*/  LOP3.LUT R54, R41, 0xffff0000, RZ, 0xc0, !PT ;  /* 0xffff000029367812 */ /* 0x000fe200078ec0ff */
[C---:B------:R-:W-:Y:S01]  /*62b0*/  FMUL.FTZ R60, R52.reuse, R45 ;  /* 0x0000002d343c7220 */ /* 0x040fe20000410000 */
[----:B------:R-:W-:Y:S01]  /*62c0*/  PRMT R44, R123, 0x5410, R44 ;  /* 0x000054107b2c7816 */ /* 0x000fe2000000002c */
[-C--:B------:R-:W-:Y:S01]  /*62d0*/  FMUL.FTZ R52, R52, R35.reuse ;  /* 0x0000002334347220 */ /* 0x080fe20000410000 */
[----:B------:R-:W-:Y:S01]  /*62e0*/  LOP3.LUT R59, R59, 0xffff0000, RZ, 0xc0, !PT ;  /* 0xffff00003b3b7812 */ /* 0x000fe200078ec0ff */
[----:B------:R-:W-:Y:S01]  /*62f0*/  FFMA.FTZ R35, R47, R35, -R60 ;  /* 0x000000232f237223 */ /* 0x000fe2000001083c */
        /* <DEDUP_REMOVED lines=13> */
[C---:B------:R-:W-:Y:S01]  /*63d0*/  FMUL.FTZ R33, R58.reuse, R61 ;  /* 0x0000003d3a217220 */ /* 0x040fe20000410000 */
[-C--:B------:R-:W-:Y:S01]  /*63e0*/  FMUL.FTZ R58, R58, R45.reuse ;  /* 0x0000002d3a3a7220 */ /* 0x080fe20000410000 */
[----:B------:R-:W-:Y:S01]  /*63f0*/  PRMT R53, R122, 0x5410, R53 ;  /* 0x000054107a357816 */ /* 0x000fe20000000035 */
[----:B------:R-:W-:Y:S01]  /*6400*/  FMUL.FTZ R60, R43, R52 ;  /* 0x000000342b3c7220 */ /* 0x000fe20000410000 */
[----:B------:R-:W-:Y:S01]  /*6410*/  LOP3.LUT R34, R34, 0xffff0000, RZ, 0xc0, !PT ;  /* 0xffff000022227812 */ /* 0x000fe200078ec0ff */
[C---:B------:R-:W-:Y:S01]  /*6420*/  FFMA.FTZ R33, R56.reuse, R45, -R33 ;  /* 0x0000002d38217223 */ /* 0x040fe20000010821 */
[----:B------:R-:W-:Y:S01]  /*6430*/  LOP3.LUT R39, R39, 0xffff0000, RZ, 0xc0, !PT ;  /* 0xffff000027277812 */ /* 0x000fe200078ec0ff */
[----:B------:R-:W-:Y:S01]  /*6440*/  FFMA.FTZ R56, R56, R61, R58 ;  /* 0x0000003d38387223 */ /* 0x000fe2000001003a */
[----:B------:R-:W-:-:S02]  /*6450*/  IMAD.U32 R58, R124, 0x10000, RZ ;  /* 0x000100007c3a7824 */ /* 0x000fc400078e00ff */
[-C--:B------:R-:W-:Y:S01]  /*6460*/  FMUL.FTZ R62, R43, R34.reuse ;  /* 0x000000222b3e7220 */ /* 0x080fe20000410000 */
[----:B------:R-:W-:Y:S02]  /*6470*/  IMAD.U32 R54, R53, 0x10000, RZ ;  /* 0x0001000035367824 */ /* 0x000fe400078e00ff */
[----:B------:R-:W-:Y:S01]  /*6480*/  FFMA.FTZ R34, R39, R34, -R60 ;  /* 0x0000002227227223 */ /* 0x000fe2000001083c */
[----:B------:R-:W-:Y:S02]  /*6490*/  IMAD.U32 R37, R36, 0x10000, RZ ;  /* 0x0001000024257824 */ /* 0x000fe400078e00ff */
[C---:B------:R-:W-:Y:S01]  /*64a0*/  FMUL.FTZ R60, R41.reuse, R58 ;  /* 0x0000003a293c7220 */ /* 0x040fe20000410000 */
[----:B------:R-:W-:Y:S01]  /*64b0*/  LOP3.LUT R40, R40, 0xffff0000, RZ, 0xc0, !PT ;  /* 0xffff000028287812 */ /* 0x000fe200078ec0ff */
[-C--:B------:R-:W-:Y:S01]  /*64c0*/  FMUL.FTZ R45, R41, R54.reuse ;  /* 0x00000036292d7220 */ /* 0x080fe20000410000 */
[----:B------:R-:W-:Y:S01]  /*64d0*/  PRMT R32, R121, 0x5410, R32 ;  /* 0x0000541079207816 */ /* 0x000fe20000000020 */
[----:B------:R-:W-:Y:S01]  /*64e0*/  FFMA.FTZ R41, R37, R54, -R60 ;  /* 0x0000003625297223 */ /* 0x000fe2000001083c */
[----:B------:R-:W-:Y:S01]  /*64f0*/  LOP3.LUT R43, R124, 0xffff0000, RZ, 0xc0, !PT ;  /* 0xffff00007c2b7812 */ /* 0x000fe200078ec0ff */
[----:B------:R-:W-:Y:S01]  /*6500*/  FFMA.FTZ R50, R50, R59, R105 ;  /* 0x0000003b32327223 */ /* 0x000fe20000010069 */
[----:B------:R-:W-:Y:S01]  /*6510*/  LOP3.LUT R53, R53, 0xffff0000, RZ, 0xc0, !PT ;  /* 0xffff000035357812 */ /* 0x000fe200078ec0ff */
[----:B------:R-:W-:Y:S01]  /*6520*/  FFMA.FTZ R37, R37, R58, R45 ;  /* 0x0000003a25257223 */ /* 0x000fe2000001002d */
[----:B------:R-:W-:Y:S01]  /*6530*/  LOP3.LUT R36, R36, 0xffff0000, RZ, 0xc0, !PT ;  /* 0xffff000024247812 */ /* 0x000fe200078ec0ff */
[----:B------:R-:W-:Y:S01]  /*6540*/  FFMA.FTZ R39, R39, R52, R62 ;  /* 0x0000003427277223 */ /* 0x000fe2000001003e */
[----:B------:R-:W-:Y:S01]  /*6550*/  LOP3.LUT R57, R38, 0xffff0000, RZ, 0xc0, !PT ;  /* 0xffff000026397812 */ /* 0x000fe200078ec0ff */
[----:B------:R-:W-:-:S02]  /*6560*/  IMAD.U32 R38, R42, 0x10000, RZ ;  /* 0x000100002a267824 */ /* 0x000fc400078e00ff */
[----:B------:R-:W-:Y:S01]  /*6570*/  FMUL.FTZ R59, R40, R43 ;  /* 0x0000002b283b7220 */ /* 0x000fe20000410000 */
[----:B------:R-:W-:Y:S01]  /*6580*/  IMAD.U32 R45, R32, 0x10000, RZ ;  /* 0x00010000202d7824 */ /* 0x000fe200078e00ff */
[----:B------:R-:W-:Y:S01]  /*6590*/  LOP3.LUT R42, R42, 0xffff0000, RZ, 0xc0, !PT ;  /* 0xffff00002a2a7812 */ /* 0x000fe200078ec0ff */
[-C--:B------:R-:W-:Y:S01]  /*65a0*/  FMUL.FTZ R61, R40, R53.reuse ;  /* 0x00000035283d7220 */ /* 0x080fe20000410000 */
        /* <DEDUP_REMOVED lines=11> */
[C---:B------:R-:W-:Y:S01]  /*6660*/  FFMA.FTZ R44, R57.reuse, R44, R53 ;  /* 0x0000002c392c7223 */ /* 0x040fe20000010035 */
[----:B------:R-:W-:Y:S01]  /*6670*/  F2FP.BF16.F32.PACK_AB R33, R34, R33 ;  /* 0x000000212221723e */ /* 0x000fe200000010ff */
[----:B------:R-:W-:Y:S01]  /*6680*/  FFMA.FTZ R45, R57, R32, -R38 ;  /* 0x00000020392d7223 */ /* 0x000fe20000010826 */
        /* <DEDUP_REMOVED lines=12> */
.L_x_8612:
[----:B------:R-:W-:Y:S05]  /*6750*/  BSYNC B1 ;  /* 0x0000000000017941 */ /* 0x000fea0003800000 */
.L_x_8611:
[----:B-1----:R3:W-:Y:S01]  /*6760*/  STG.E.128 desc[UR60][R48.64], R36 ;  /* 0x0000002430007986 */ /* 0x0027e2000c101d3c */
[----:B------:R-:W-:-:S13]  /*6770*/  ISETP.GE.AND P4, PT, R51, R111, PT ;  /* 0x0000006f3300720c */ /* 0x000fda0003f86270 */
[----:B------:R-:W-:Y:S05]  /*6780*/  @P4 BRA `(.L_x_8575) ;  /* 0x0000000000a44947 */ /* 0x000fea0003800000 */
[--C-:B------:R-:W-:Y:S02]  /*6790*/  SHF.R.S32.HI R32, RZ, 0x1f, R51.reuse ;  /* 0x0000001fff207819 */ /* 0x100fe40000011433 */
[----:B------:R-:W-:-:S04]  /*67a0*/  IADD3 R51, P4, P5, R26, R96, R51 ;  /* 0x000000601a337210 */ /* 0x000fc80007d9e033 */
[----:B------:R-:W-:Y:S02]  /*67b0*/  IADD3.X R32, R0, R113, R32, P4, P5 ;  /* 0x0000007100207210 */ /* 0x000fe400027ea420 */
[----:B------:R-:W-:-:S04]  /*67c0*/  LEA R94, P4, R51, R94, 0x1 ;  /* 0x0000005e335e7211 */ /* 0x000fc800078808ff */
[----:B------:R-:W-:-:S05]  /*67d0*/  LEA.HI.X R95, R51, R95, R32, 0x1, P4 ;  /* 0x0000005f335f7211 */ /* 0x000fca00020f0c20 */
[----:B--2---:R4:W-:Y:S01]  /*67e0*/  STG.E.128 desc[UR60][R94.64], R40 ;  /* 0x000000285e007986 */ /* 0x0049e2000c101d3c */
[----:B------:R-:W-:Y:S05]  /*67f0*/  BRA `(.L_x_8575) ;  /* 0x0000000000887947 */ /* 0x000fea0003800000 */
.L_x_8568:
[----:B------:R-:W2:Y:S02]  /*6800*/  LDL R32, [R1+0x4c] ;  /* 0x00004c0001207983 */ /* 0x000ea40000100800 */
[----:B--2---:R-:W-:-:S13]  /*6810*/  R2UR UR4, R32 ;  /* 0x00000000200472ca */ /* 0x004fda00000e0000 */
[----:B------:R-:W-:-:S06]  /*6820*/  UISETP.NE.AND UP0, UPT, UR4, 0x3, UPT ;  /* 0x000000030400788c */ /* 0x000fcc000bf05270 */
[----:B------:R-:W-:-:S13]  /*6830*/  PLOP3.LUT P3, PT, PT, PT, UP0, 0x80, 0x0 ;  /* 0x000000000000781c */ /* 0x000fda0003f6f008 */
[----:B------:R-:W-:Y:S05]  /*6840*/  @!P3 BRA `(.L_x_8613) ;  /* 0x000000000004b947 */ /* 0x000fea0003800000 */
[----:B------:R-:W-:Y:S01]  /*6850*/  BPT.TRAP 0x1 ;  /* 0x000000040000795c */ /* 0x000fe20000300000 */
.L_x_8613:
[----:B------:R-:W-:Y:S01]  /*6860*/  IMAD R20, R19, 0x8, R18 ;  /* 0x0000000813147824 */ /* 0x000fe200078e0212 */
[----:B------:R-:W-:Y:S01]  /*6870*/  SHF.L.U32 R89, R147, 0x1f, RZ ;  /* 0x0000001f93597819 */ /* 0x000fe200000006ff */
[----:B------:R-:W-:Y:S01]  /*6880*/  IMAD R88, R24, -0x90, R2 ;  /* 0xffffff7018587824 */ /* 0x000fe200078e0202 */
[----:B------:R-:W-:Y:S02]  /*6890*/  BSSY B1, `(.L_x_8614) ;  /* 0x0000004000017945 */ /* 0x000fe40003800000 */
[----:B------:R-:W0:Y:S02]  /*68a0*/  SYNCS.PHASECHK.TRANS64.TRYWAIT P4, [R20+URZ+0x31c90], R89 ;  /* 0x031c9059140075a7 */ /* 0x000e24000808017f */
[----:B------:R-:W-:Y:S01]  /*68b0*/  VIMNMX R88, R88, 0x90, PT ;  /* 0x0000009058587848 */ /* 0x000fe20003fe0100 */
[----:B0-----:R-:W-:Y:S06]  /*68c0*/  @!P4 BRA `(.L_x_8615) ;  /* 0x000001600080c947 */ /* 0x001fec0003800000 */
.L_x_8806:
[----:B------:R-:W-:Y:S05]  /*68d0*/  BSYNC B1 ;  /* 0x0000000000017941 */ /* 0x000fea0003800000 */
.L_x_8614:
[----:B------:R-:W-:-:S13]  /*68e0*/  ISETP.GE.AND P4, PT, R23, R88, PT ;  /* 0x000000581700720c */ /* 0x000fda0003f86270 */
[----:B------:R-:W-:Y:S05]  /*68f0*/  @P4 BRA `(.L_x_8575) ;  /* 0x0000000000484947 */ /* 0x000fea0003800000 */
[----:B------:R-:W-:-:S13]  /*6900*/  ISETP.NE.AND P4, PT, R10, RZ, PT ;  /* 0x000000ff0a00720c */ /* 0x000fda0003f85270 */
[----:B------:R-:W1:Y:S04]  /*6910*/  @P4 LDS.128 R32, [R81+0x16800] ;  /* 0x0168000051204984 */ /* 0x000e680000000c00 */
[----:B-1----:R-:W-:Y:S01]  /*6920*/  @P4 STG.E.128 desc[UR60][R36.64], R32 ;  /* 0x0000002024004986 */ /* 0x002fe2000c101d3c */
        /* <DEDUP_REMOVED lines=14> */
[----:B-1----:R1:W-:Y:S02]  /*6a10*/  @P4 STG.E.128 desc[UR60][R36.64+0xa0], R32 ;  /* 0x0000a02024004986 */ /* 0x0023e4000c101d3c */
.L_x_8575:
[----:B------:R-:W-:Y:S05]  /*6a20*/  BSYNC B0 ;  /* 0x0000000000007941 */ /* 0x000fea0003800000 */
.L_x_8567:
        /* <DEDUP_REMOVED lines=17> */
.L_x_8617:
[----:B------:R-:W-:Y:S05]  /*6b40*/  BSYNC B0 ;  /* 0x0000000000007941 */ /* 0x000fea0003800000 */
.L_x_8616:
[----:B------:R-:W2:Y:S01]  /*6b50*/  SYNCS.PHASECHK.TRANS64.TRYWAIT P3, [R20+URZ+0x31cb0], R89 ;  /* 0x031cb059140075a7 */ /* 0x000ea2000806017f */
[----:B------:R-:W-:Y:S04]  /*6b60*/  BSSY B0, `(.L_x_8618) ;  /* 0x0000002000007945 */ /* 0x000fe80003800000 */
[----:B--2---:R-:W-:Y:S05]  /*6b70*/  @!P3 BRA `(.L_x_8619) ;  /* 0x0000015c00e8b947 */ /* 0x004fea0003800000 */
.L_x_8807:
[----:B------:R-:W-:Y:S05]  /*6b80*/  BSYNC B0 ;  /* 0x0000000000007941 */ /* 0x000fea0003800000 */
.L_x_8618:
[----:B------:R-:W-:Y:S01]  /*6b90*/  ISETP.GE.AND P3, PT, R23, R88, PT ;  /* 0x000000581700720c */ /* 0x000fe20003f66270 */
[----:B------:R-:W-:-:S12]  /*6ba0*/  BSSY B0, `(.L_x_8620) ;  /* 0x0000022000007945 */ /* 0x000fd80003800000 */
[----:B------:R-:W-:Y:S05]  /*6bb0*/  @P3 BRA `(.L_x_8621) ;  /* 0x0000000000803947 */ /* 0x000fea0003800000 */
[----:B------:R-:W3:Y:S04]  /*6bc0*/  LDL R39, [R1+0x3c] ;  /* 0x00003c0001277983 */ /* 0x000ee80000100800 */
[----:B------:R-:W4:Y:S01]  /*6bd0*/  LDL R38, [R1+0x38] ;  /* 0x0000380001267983 */ /* 0x000f220000100800 */
[----:B------:R-:W-:Y:S01]  /*6be0*/  IMAD.WIDE R34, R24, 0x90, R76 ;  /* 0x0000009018227825 */ /* 0x000fe200078e024c */
[----:B------:R-:W-:-:S03]  /*6bf0*/  ULDC.64 UR4, c[0x0][0x318] ;  /* 0x0000c60000047ab9 */ /* 0x000fc60000000a00 */
[----:B------:R-:W-:Y:S02]  /*6c00*/  IMAD R35, R35, UR4, RZ ;  /* 0x0000000423237c24 */ /* 0x000fe4000f8e02ff */
[----:B-1----:R-:W-:Y:S02]  /*6c10*/  IMAD.MOV.U32 R32, RZ, RZ, R28 ;  /* 0x000000ffff207224 */ /* 0x002fe400078e001c */
[----:B------:R-:W-:Y:S02]  /*6c20*/  IMAD.MOV.U32 R33, RZ, RZ, R86 ;  /* 0x000000ffff217224 */ /* 0x000fe400078e0056 */
[C---:B------:R-:W-:Y:S02]  /*6c30*/  IMAD R35, R34.reuse, UR5, R35 ;  /* 0x0000000522237c24 */ /* 0x040fe4000f8e0223 */
[----:B------:R-:W-:Y:S01]  /*6c40*/  IMAD.WIDE.U32 R32, R34, UR4, R32 ;  /* 0x0000000422207c25 */ /* 0x000fe2000f8e0020 */
[----:B------:R-:W-:-:S03]  /*6c50*/  ULDC.64 UR4, c[0x0][0x308] ;  /* 0x0000c20000047ab9 */ /* 0x000fc60000000a00 */
[----:B------:R-:W-:Y:S01]  /*6c60*/  IMAD.IADD R33, R33, 0x1, R35 ;  /* 0x0000000121217824 */ /* 0x000fe200078e0223 */
[----:B------:R-:W-:Y:S01]  /*6c70*/  LEA R36, P3, R32, UR4, 0x1 ;  /* 0x0000000420247c11 */ /* 0x000fe2000f8608ff */
[----:B------:R-:W-:-:S03]  /*6c80*/  ULDC UR4, c[0x0][0x2e4] ;  /* 0x0000b90000047ab9 */ /* 0x000fc60000000800 */
[----:B------:R-:W-:Y:S02]  /*6c90*/  LEA.HI.X R37, R32, UR5, R33, 0x1, P3 ;  /* 0x0000000520257c11 */ /* 0x000fe400098f0c21 */
[----:B------:R-:W-:-:S13]  /*6ca0*/  ISETP.GE.AND P3, PT, R144, UR4, PT ;  /* 0x0000000490007c0c */ /* 0x000fda000bf66270 */
[----:B------:R-:W1:Y:S04]  /*6cb0*/  @!P3 LDS.128 R32, [R81] ;  /* 0x000000005120b984 */ /* 0x000e680000000c00 */
[----:B-1----:R-:W-:Y:S01]  /*6cc0*/  @!P3 STG.E.128 desc[UR60][R36.64], R32 ;  /* 0x000000202400b986 */ /* 0x002fe2000c101d3c */
[----:B---3--:R-:W-:-:S13]  /*6cd0*/  ISETP.GE.AND P3, PT, R39, UR4, PT ;  /* 0x0000000427007c0c */ /* 0x008fda000bf66270 */
[----:B------:R-:W1:Y:S04]  /*6ce0*/  @!P3 LDS.128 R32, [R81+0x2400] ;  /* 0x002400005120b984 */ /* 0x000e680000000c00 */
[----:B-1----:R-:W-:Y:S01]  /*6cf0*/  @!P3 STG.E.128 desc[UR60][R36.64+0x40], R32 ;  /* 0x000040202400b986 */ /* 0x002fe2000c101d3c */
[----:B------:R-:W-:-:S13]  /*6d00*/  ISETP.GE.AND P3, PT, R4, UR4, PT ;  /* 0x0000000404007c0c */ /* 0x000fda000bf66270 */
[----:B------:R-:W1:Y:S04]  /*6d10*/  @!P3 LDS.128 R32, [R81+0x4800] ;  /* 0x004800005120b984 */ /* 0x000e680000000c00 */
[----:B-1----:R-:W-:Y:S01]  /*6d20*/  @!P3 STG.E.128 desc[UR60][R36.64+0x80], R32 ;  /* 0x000080202400b986 */ /* 0x002fe2000c101d3c */
[----:B----4-:R-:W-:-:S13]  /*6d30*/  ISETP.GE.AND P3, PT, R38, UR4, PT ;  /* 0x0000000426007c0c */ /* 0x010fda000bf66270 */
[----:B------:R-:W1:Y:S04]  /*6d40*/  @!P3 LDS.128 R32, [R21] ;  /* 0x000000001520b984 */ /* 0x000e680000000c00 */
[----:B-1----:R-:W-:Y:S01]  /*6d50*/  @!P3 STG.E.128 desc[UR60][R36.64+0x20], R32 ;  /* 0x000020202400b986 */ /* 0x002fe2000c101d3c */
[----:B------:R-:W-:-:S13]  /*6d60*/  ISETP.GE.AND P3, PT, R3, UR4, PT ;  /* 0x0000000403007c0c */ /* 0x000fda000bf66270 */
[----:B------:R-:W1:Y:S04]  /*6d70*/  @!P3 LDS.128 R32, [R21+0x2400] ;  /* 0x002400001520b984 */ /* 0x000e680000000c00 */
[----:B-1----:R-:W-:Y:S01]  /*6d80*/  @!P3 STG.E.128 desc[UR60][R36.64+0x60], R32 ;  /* 0x000060202400b986 */ /* 0x002fe2000c101d3c */
[----:B------:R-:W-:-:S13]  /*6d90*/  ISETP.GE.AND P3, PT, R79, UR4, PT ;  /* 0x000000044f007c0c */ /* 0x000fda000bf66270 */
[----:B------:R-:W1:Y:S04]  /*6da0*/  @!P3 LDS.128 R32, [R21+0x4800] ;  /* 0x004800001520b984 */ /* 0x000e680000000c00 */
[----:B-1----:R3:W-:Y:S02]  /*6db0*/  @!P3 STG.E.128 desc[UR60][R36.64+0xa0], R32 ;  /* 0x0000a0202400b986 */ /* 0x0027e4000c101d3c */
.L_x_8621:
[----:B------:R-:W-:Y:S05]  /*6dc0*/  BSYNC B0 ;  /* 0x0000000000007941 */ /* 0x000fea0003800000 */
.L_x_8620:
[----:B------:R-:W-:Y:S01]  /*6dd0*/  @!PT LDS RZ, [RZ] ;  /* 0x00000000fffff984 */ /* 0x000fe20000000800 */
[----:B------:R-:W-:Y:S01]  /*6de0*/  @!PT LDS RZ, [RZ] ;  /* 0x00000000fffff984 */ /* 0x000fe20000000800 */
[----:B------:R-:W-:Y:S01]  /*6df0*/  @!PT LDS RZ, [RZ] ;  /* 0x00000000fffff984 */ /* 0x000fe20000000800 */
[----:B------:R-:W-:Y:S01]  /*6e00*/  @!PT LDS RZ, [RZ] ;  /* 0x00000000fffff984 */ /* 0x000fe20000000800 */
[----:B------:R4:W-:Y:S06]  /*6e10*/  MEMBAR.ALL.CTA ;  /* 0x0000000000007992 */ /* 0x0009ec0000008000 */
[----:B----4-:R-:W4:Y:S01]  /*6e20*/  FENCE.VIEW.ASYNC.S ;  /* 0x00000000000073c6 */ /* 0x010f220000000000 */
[----:B0-2---:R-:W-:Y:S02]  /*6e30*/  @!P4 VIADD R20, R20, 0x31cc0 ;  /* 0x00031cc01414c836 */ /* 0x005fe40000000000 */
[----:B------:R-:W-:-:S03]  /*6e40*/  VIADD R19, R19, 0x1 ;  /* 0x0000000113137836 */ /* 0x000fc60000000000 */
[----:B------:R-:W-:Y:S01]  /*6e50*/  @!P4 PRMT R20, RZ, 0x654, R20 ;  /* 0x00000654ff14c816 */ /* 0x000fe20000000014 */
[----:B----4-:R0:W-:Y:S01]  /*6e60*/  BAR.SYNC.DEFER_BLOCKING R110, 0x80 ;  /* 0x0002006e0000751d */ /* 0x0101e20000010000 */
[----:B------:R-:W-:-:S04]  /*6e70*/  ISETP.NE.AND P3, PT, R19, 0x2, PT ;  /* 0x000000021300780c */ /* 0x000fc80003f65270 */
[----:B------:R-:W-:Y:S01]  /*6e80*/  SEL R19, R19, RZ, P3 ;  /* 0x000000ff13137207 */ /* 0x000fe20001800000 */
[----:B------:R2:W-:Y:S02]  /*6e90*/  @!P4 SYNCS.ARRIVE.TRANS64.RED.A1T0 RZ, [R20+URZ], RZ ;  /* 0x000000ff14ffc9a7 */ /* 0x0005e4000810043f */
[----:B--2---:R-:W-:-:S04]  /*6ea0*/  SEL R20, RZ, 0x1, P3 ;  /* 0x00000001ff147807 */ /* 0x004fc80001800000 */
[----:B------:R-:W-:Y:S01]  /*6eb0*/  LOP3.LUT R147, R147, R20, RZ, 0x3c, !PT ;  /* 0x0000001493937212 */ /* 0x000fe200078e3cff */
[----:B0-----:R-:W-:Y:S06]  /*6ec0*/  @P2 BRA `(.L_x_8622) ;  /* 0xffffffb800602947 */ /* 0x001fec000383ffff */
[----:B------:R-:W0:Y:S01]  /*6ed0*/  S2R R21, SR_TID.X ;  /* 0x0000000000157919 */ /* 0x000e220000002100 */
[----:B------:R-:W-:Y:S02]  /*6ee0*/  PLOP3.LUT P0, PT, PT, PT, PT, 0x8, 0x0 ;  /* 0x000000000000781c */ /* 0x000fe40003f0e170 */
[----:B0-----:R-:W-:-:S04]  /*6ef0*/  SHF.R.U32.HI R21, RZ, 0x7, R21 ;  /* 0x00000007ff157819 */ /* 0x001fc80000011615 */
[----:B------:R-:W-:-:S13]  /*6f00*/  ISETP.NE.AND P5, PT, R21, 0x1, PT ;  /* 0x000000011500780c */ /* 0x000fda0003fa5270 */
[----:B------:R-:W-:Y:S06]  /*6f10*/  @!P5 BAR.ARV 0x9, 0x100 ;  /* 0x024400000000db1d */ /* 0x000fec0000002000 */
.L_x_8562:
[----:B------:R-:W-:Y:S02]  /*6f20*/  ISETP.GE.AND P2, PT, R108, 0x1, PT ;  /* 0x000000016c00780c */ /* 0x000fe40003f46270 */
[----:B------:R-:W-:Y:S02]  /*6f30*/  CS2R R2, SRZ ;  /* 0x0000000000027805 */ /* 0x000fe4000001ff00 */
[----:B------:R-:W-:Y:S01]  /*6f40*/  PLOP3.LUT P1, PT, PT, PT, PT, 0x80, 0x0 ;  /* 0x000000000000781c */ /* 0x000fe20003f2f070 */
[----:B------:R-:W-:Y:S01]  /*6f50*/  IMAD.MOV.U32 R0, RZ, RZ, RZ ;  /* 0x000000ffff007224 */ /* 0x000fe200078e00ff */
[----:B------:R-:W-:Y:S02]  /*6f60*/  CS2R R38, SRZ ;  /* 0x0000000000267805 */ /* 0x000fe4000001ff00 */
[----:B---3--:R-:W-:Y:S02]  /*6f70*/  CS2R R34, SRZ ;  /* 0x0000000000227805 */ /* 0x008fe4000001ff00 */
[----:B------:R-:W-:-:S02]  /*6f80*/  CS2R R48, SRZ ;  /* 0x0000000000307805 */ /* 0x000fc4000001ff00 */
[----:B------:R-:W-:Y:S02]  /*6f90*/  CS2R R36, SRZ ;  /* 0x0000000000247805 */ /* 0x000fe4000001ff00 */
[----:B------:R-:W-:Y:S02]  /*6fa0*/  CS2R R56, SRZ ;  /* 0x0000000000387805 */ /* 0x000fe4000001ff00 */
[----:B-1----:R-:W-:Y:S01]  /*6fb0*/  CS2R R32, SRZ ;  /* 0x0000000000207805 */ /* 0x002fe2000001ff00 */
[----:B------:R-:W-:Y:S01]  /*6fc0*/  IMAD.MOV.U32 R51, RZ, RZ, RZ ;  /* 0x000000ffff337224 */ /* 0x000fe200078e00ff */
[----:B------:R-:W-:Y:S02]  /*6fd0*/  CS2R R42, SRZ ;  /* 0x00000000002a7805 */ /* 0x000fe4000001ff00 */
        /* <DEDUP_REMOVED lines=18> */
[----:B------:R-:W0:Y:S01]  /*7100*/  FENCE.VIEW.ASYNC.G ;  /* 0x00000000000073c6 */ /* 0x000e220000000100 */
[----:B------:R-:W-:Y:S05]  /*7110*/  WARPSYNC.ALL ;  /* 0x0000000000007948 */ /* 0x000fea0003800000 */
[----:B0-----:R-:W-:Y:S06]  /*7120*/  BAR.ARV 0xc, 0x1a0 ;  /* 0x0306800000007b1d */ /* 0x001fec0000002000 */
.L_x_8623:
        /* <DEDUP_REMOVED lines=12> */
.L_x_8810:
[----:B------:R-:W1:Y:S01]  /*71f0*/  LDL R3, [R1+0x50] ;  /* 0x0000500001037983 */ /* 0x000e620000100800 */
[----:B------:R-:W-:Y:S01]  /*7200*/  BSSY B6, `(.L_x_8626) ;  /* 0x000001b000067945 */ /* 0x000fe20003800000 */
[----:B-1----:R-:W-:-:S05]  /*7210*/  IMAD.HI R0, R3, 0x55555556, RZ ;  /* 0x5555555603007827 */ /* 0x002fca00078e02ff */
[----:B------:R-:W-:-:S05]  /*7220*/  LEA.HI R2, R0, R0, RZ, 0x1 ;  /* 0x0000000000027211 */ /* 0x000fca00078f08ff */
[----:B------:R-:W-:Y:S02]  /*7230*/  IMAD R2, R2, -0x3, R3 ;  /* 0xfffffffd02027824 */ /* 0x000fe400078e0203 */
[----:B------:R-:W-:-:S04]  /*7240*/  VIADD R3, R18, 0x24300 ;  /* 0x0002430012037836 */ /* 0x000fc80000000000 */
[----:B------:R-:W-:Y:S01]  /*7250*/  IMAD R0, R2, 0x800, R3 ;  /* 0x0000080002007824 */ /* 0x000fe200078e0203 */
[----:B------:R-:W-:-:S04]  /*7260*/  LOP3.LUT P0, RZ, R3, 0x9f, RZ, 0xc0, !PT ;  /* 0x0000009f03ff7812 */ /* 0x000fc8000780c0ff */
[----:B------:R-:W-:-:S04]  /*7270*/  SHF.R.U32.HI R0, RZ, 0x4, R0 ;  /* 0x00000004ff007819 */ /* 0x000fc80000011600 */
[----:B------:R-:W-:-:S05]  /*7280*/  LOP3.LUT R0, R0, 0x3fff, RZ, 0xc0, !PT ;  /* 0x00003fff00007812 */ /* 0x000fca00078ec0ff */
[----:B------:R1:W-:Y:S01]  /*7290*/  STL [R1+0x58], R0 ;  /* 0x0000580001007387 */ /* 0x0003e20000100800 */
[----:B------:R-:W-:Y:S05]  /*72a0*/  @!P0 BRA `(.L_x_8627) ;  /* 0x0000000000408947 */ /* 0x000fea0003800000 */
[----:B-1----:R-:W-:Y:S01]  /*72b0*/  MOV R0, 0x0 ;  /* 0x0000000000007802 */ /* 0x002fe20000000f00 */
[----:B------:R-:W-:Y:S01]  /*72c0*/  ULDC.64 UR4, c[0x4][0x1b8] ;  /* 0x01006e0000047ab9 */ /* 0x000fe20000000a00 */
[----:B------:R-:W-:Y:S01]  /*72d0*/  ULDC.64 UR6, c[0x4][0x1c0] ;  /* 0x0100700000067ab9 */ /* 0x000fe20000000a00 */
[----:B------:R-:W-:Y:S01]  /*72e0*/  IMAD.U32 R4, RZ, RZ, UR4 ;  /* 0x00000004ff047e24 */ /* 0x000fe2000f8e00ff */
[----:B0-----:R0:W1:Y:S01]  /*72f0*/  LDC.64 R14, c[0x4][R0] ;  /* 0x01000000000e7b82 */ /* 0x0010620000000a00 */
        /* <DEDUP_REMOVED lines=11> */
.L_x_8627:
[----:B------:R-:W-:Y:S05]  /*73b0*/  BSYNC B6 ;  /* 0x0000000000067941 */ /* 0x000fea0003800000 */
.L_x_8626:
[----:B------:R-:W-:Y:S02]  /*73c0*/  ULDC UR4, c[0x0][0x3d4] ;  /* 0x0000f50000047ab9 */ /* 0x000fe40000000800 */
[----:B------:R-:W-:-:S13]  /*73d0*/  ISETP.LT.AND P0, PT, RZ, UR4, PT ;  /* 0x00000004ff007c0c */ /* 0x000fda000bf01270 */
[----:B------:R-:W-:Y:S05]  /*73e0*/  @P0 BRA `(.L_x_8628) ;  /* 0x0000000000400947 */ /* 0x000fea0003800000 */
[----:B------:R-:W1:Y:S02]  /*73f0*/  LDL R20, [R1+0x78] ;  /* 0x0000780001147983 */ /* 0x000e640000100800 */
[----:B-1----:R-:W-:-:S04]  /*7400*/  LEA.HI R0, R20, R20, RZ, 0x1 ;  /* 0x0000001414007211 */ /* 0x002fc800078f08ff */
        /* <DEDUP_REMOVED lines=8> */
.L_x_8631:
[----:B--2---:R2:W3:Y:S02]  /*7490*/  SYNCS.PHASECHK.TRANS64.TRYWAIT P0, [R18+URZ+0x31c00], R3 ;  /* 0x031c0003120075a7 */ /* 0x0044e4000800017f */
[----:B---3--:R-:W-:Y:S05]  /*74a0*/  @!P0 NANOSLEEP.SYNCS 0x989680 ;  /* 0x009896800000895d */ /* 0x008fea0003900000 */
[----:B------:R-:W3:Y:S02]  /*74b0*/  @!P0 SYNCS.PHASECHK.TRANS64 P0, [R18+URZ+0x31c00], R3 ;  /* 0x031c0003120085a7 */ /* 0x000ee4000800007f */
[----:B---3--:R-:W-:Y:S05]  /*74c0*/  @!P0 BRA `(.L_x_8631) ;  /* 0xfffffffc00f08947 */ /* 0x008fea000383ffff */
.L_x_8630:
[----:B------:R-:W-:Y:S05]  /*74d0*/  BSYNC B0 ;  /* 0x0000000000007941 */ /* 0x000fea0003800000 */
.L_x_8629:
[----:B------:R-:W-:Y:S05]  /*74e0*/  BRA `(.L_x_8632) ;  /* 0x0000003800a47947 */ /* 0x000fea0003800000 */
.L_x_8628:
[----:B-1----:R-:W2:Y:S01]  /*74f0*/  LDL R0, [R1+0xa4] ;  /* 0x0000a40001007983 */ /* 0x002ea20000100800 */
[----:B------:R-:W-:Y:S01]  /*7500*/  ULDC.64 UR4, c[0x0][0x3d8] ;  /* 0x0000f60000047ab9 */ /* 0x000fe20000000a00 */
[----:B------:R-:W-:Y:S01]  /*7510*/  ULDC.64 UR6, c[0x0][0x3e8] ;  /* 0x0000fa0000067ab9 */ /* 0x000fe20000000a00 */
[----:B-----5:R-:W-:Y:S01]  /*7520*/  IMAD.WIDE.U32 R50, R104, UR4, RZ ;  /* 0x0000000468327c25 */ /* 0x020fe2000f8e00ff */
[----:B------:R-:W-:Y:S02]  /*7530*/  SHF.R.S32.HI R8, RZ, 0x1f, R16 ;  /* 0x0000001fff087819 */ /* 0x000fe40000011410 */
[----:B------:R-:W-:Y:S02]  /*7540*/  SHF.R.S32.HI R10, RZ, 0x1f, R144 ;  /* 0x0000001fff0a7819 */ /* 0x000fe40000011490 */
[----:B--2---:R-:W-:Y:S02]  /*7550*/  R2UR UR8, R0 ;  /* 0x00000000000872ca */ /* 0x004fe400000e0000 */
[----:B------:R-:W-:-:S05]  /*7560*/  SHF.R.S32.HI R0, RZ, 0x1f, R104 ;  /* 0x0000001fff007819 */ /* 0x000fca0000011468 */
[C---:B------:R-:W-:Y:S02]  /*7570*/  IMAD R3, R0.reuse, UR4, RZ ;  /* 0x0000000400037c24 */ /* 0x040fe4000f8e02ff */
[----:B------:R-:W-:Y:S01]  /*7580*/  IMAD R5, R0, UR6, RZ ;  /* 0x0000000600057c24 */ /* 0x000fe2000f8e02ff */
[----:B------:R-:W-:Y:S01]  /*7590*/  IADD3 R0, P0, R16, R50, RZ ;  /* 0x0000003210007210 */ /* 0x000fe20007f1e0ff */
[C---:B------:R-:W-:Y:S01]  /*75a0*/  IMAD R3, R104.reuse, UR5, R3 ;  /* 0x0000000568037c24 */ /* 0x040fe2000f8e0203 */
[----:B------:R-:W-:Y:S01]  /*75b0*/  ULDC.64 UR4, c[0x0][0x3c8] ;  /* 0x0000f20000047ab9 */ /* 0x000fe20000000a00 */
[----:B------:R-:W-:Y:S01]  /*75c0*/  IMAD R7, R104, UR7, R5 ;  /* 0x0000000768077c24 */ /* 0x000fe2000f8e0205 */
[----:B------:R-:W-:Y:S01]  /*75d0*/  ULOP3.LUT UP0, URZ, UR8, 0x1bf, URZ, 0xc0, !UPT ;  /* 0x000001bf083f7892 */ /* 0x000fe2000f80c03f */
[----:B------:R-:W-:Y:S01]  /*75e0*/  IMAD.IADD R5, R3, 0x1, R51 ;  /* 0x0000000103057824 */ /* 0x000fe200078e0233 */
[----:B------:R-:W-:Y:S01]  /*75f0*/  LEA R48, P1, R50, UR4, 0x1 ;  /* 0x0000000432307c11 */ /* 0x000fe2000f8208ff */
[----:B------:R-:W-:Y:S01]  /*7600*/  IMAD.WIDE.U32 R104, R104, UR6, RZ ;  /* 0x0000000668687c25 */ /* 0x000fe2000f8e00ff */
[----:B------:R-:W-:Y:S01]  /*7610*/  LEA R28, P2, R0, UR4, 0x1 ;  /* 0x00000004001c7c11 */ /* 0x000fe2000f8408ff */
[----:B------:R-:W-:-:S02]  /*7620*/  ULDC.64 UR6, c[0x0][0x3e0] ;  /* 0x0000f80000067ab9 */ /* 0x000fc40000000a00 */
[----:B------:R-:W-:Y:S01]  /*7630*/  IMAD.X R3, R8, 0x1, R5, P0 ;  /* 0x0000000108037824 */ /* 0x000fe200000e0605 */
[----:B------:R-:W-:Y:S01]  /*7640*/  IADD3 R4, P0, R144, R50, RZ ;  /* 0x0000003290047210 */ /* 0x000fe20007f1e0ff */
[----:B------:R-:W-:Y:S01]  /*7650*/  IMAD.IADD R51, R7, 0x1, R105 ;  /* 0x0000000107337824 */ /* 0x000fe200078e0269 */
[--C-:B------:R-:W-:Y:S02]  /*7660*/  LEA.HI.X R50, R50, UR5, R5.reuse, 0x1, P1 ;  /* 0x0000000532327c11 */ /* 0x100fe400088f0c05 */
[----:B------:R-:W-:Y:S01]  /*7670*/  PLOP3.LUT P1, PT, PT, PT, UP0, 0x80, 0x0 ;  /* 0x000000000000781c */ /* 0x000fe20003f2f008 */
[----:B------:R-:W-:Y:S01]  /*7680*/  IMAD.X R5, R10, 0x1, R5, P0 ;  /* 0x000000010a057824 */ /* 0x000fe200000e0605 */
[----:B------:R-:W-:Y:S02]  /*7690*/  LEA.HI.X R29, R0, UR5, R3, 0x1, P2 ;  /* 0x00000005001d7c11 */ /* 0x000fe400090f0c03 */
[-C--:B------:R-:W-:Y:S02]  /*76a0*/  IADD3 R6, P4, R16, R104.reuse, RZ ;  /* 0x0000006810067210 */ /* 0x080fe40007f9e0ff */
[----:B------:R-:W-:-:S02]  /*76b0*/  IADD3 R0, P3, R144, R104, RZ ;  /* 0x0000006890007210 */ /* 0x000fc40007f7e0ff */
[----:B------:R-:W-:Y:S01]  /*76c0*/  LEA R30, P2, R6, UR6, 0x1 ;  /* 0x00000006061e7c11 */ /* 0x000fe2000f8408ff */
[--C-:B------:R-:W-:Y:S01]  /*76d0*/  IMAD.X R7, R8, 0x1, R51.reuse, P4 ;  /* 0x0000000108077824 */ /* 0x100fe200020e0633 */
[----:B------:R-:W-:Y:S01]  /*76e0*/  LEA R44, P0, R4, UR4, 0x1 ;  /* 0x00000004042c7c11 */ /* 0x000fe2000f8008ff */
        /* <DEDUP_REMOVED lines=24> */
.L_x_8633:
        /* <DEDUP_REMOVED lines=24> */
[----:B------:R-:W-:Y:S02]  /*79f0*/  ISETP.GE.AND P5, PT, R16, UR4, PT ;  /* 0x0000000410007c0c */ /* 0x000fe4000bfa6270 */
[----:B------:R-:W-:Y:S02]  /*7a00*/  CS2R R44, SRZ ;  /* 0x00000000002c7805 */ /* 0x000fe4000001ff00 */
[----:B------:R-:W-:Y:S01]  /*7a10*/  ISETP.GE.AND P4, PT, R0, UR4, PT ;  /* 0x0000000400007c0c */ /* 0x000fe2000bf86270 */
[C---:B------:R-:W-:Y:S01]  /*7a20*/  VIADD R0, R16.reuse, 0x18 ;  /* 0x0000001810007836 */ /* 0x040fe20000000000 */
[----:B------:R-:W-:Y:S02]  /*7a30*/  CS2R R46, SRZ ;  /* 0x00000000002e7805 */ /* 0x000fe4000001ff00 */
[----:B------:R-:W-:Y:S01]  /*7a40*/  ISETP.GE.AND P3, PT, R3, UR4, PT ;  /* 0x0000000403007c0c */ /* 0x000fe2000bf66270 */
[----:B------:R-:W-:Y:S01]  /*7a50*/  VIADD R3, R16, 0x20 ;  /* 0x0000002010037836 */ /* 0x000fe20000000000 */
[----:B------:R-:W-:Y:S01]  /*7a60*/  ISETP.GE.AND P2, PT, R0, UR4, PT ;  /* 0x0000000400007c0c */ /* 0x000fe2000bf46270 */
[----:B------:R-:W-:-:S03]  /*7a70*/  VIADD R0, R16, 0x28 ;  /* 0x0000002810007836 */ /* 0x000fc60000000000 */
[----:B------:R-:W-:Y:S01]  /*7a80*/  ISETP.GE.AND P1, PT, R3, UR4, PT ;  /* 0x0000000403007c0c */ /* 0x000fe2000bf26270 */
[----:B------:R1:W5:Y:S04]  /*7a90*/  @!P5 LDG.E.64 R44, desc[UR60][R28.64] ;  /* 0x0000003c1c2cd981 */ /* 0x000368000c1e1b00 */
[----:B------:R1:W5:Y:S01]  /*7aa0*/  @!P5 LDG.E.64 R46, desc[UR60][R30.64] ;  /* 0x0000003c1e2ed981 */ /* 0x000362000c1e1b00 */
[----:B------:R-:W-:Y:S02]  /*7ab0*/  ISETP.GE.AND P5, PT, R0, UR4, PT ;  /* 0x0000000400007c0c */ /* 0x000fe4000bfa6270 */
        /* <DEDUP_REMOVED lines=20> */
.L_x_8637:
[----:B------:R-:W-:Y:S05]  /*7c00*/  BSYNC B1 ;  /* 0x0000000000017941 */ /* 0x000fea0003800000 */
.L_x_8636:
[----:B------:R-:W2:Y:S01]  /*7c10*/  LDL R6, [R1+0x78] ;  /* 0x0000780001067983 */ /* 0x000ea20000100800 */
[----:B-----5:R-:W-:Y:S01]  /*7c20*/  IMAD.MOV.U32 R0, RZ, RZ, R46 ;  /* 0x000000ffff007224 */ /* 0x020fe200078e002e */
[----:B------:R-:W-:Y:S01]  /*7c30*/  UMOV UR4, 0xffffffff ;  /* 0xffffffff00047882 */ /* 0x000fe20000000000 */
[----:B------:R-:W-:Y:S02]  /*7c40*/  IMAD.MOV.U32 R3, RZ, RZ, R47 ;  /* 0x000000ffff037224 */ /* 0x000fe400078e002f */
[----:B------:R-:W-:Y:S01]  /*7c50*/  IMAD.MOV.U32 R4, RZ, RZ, R42 ;  /* 0x000000ffff047224 */ /* 0x000fe200078e002a */
[----:B-1----:R-:W-:Y:S01]  /*7c60*/  PRMT R28, R28, 0x5410, R0 ;  /* 0x000054101c1c7816 */ /* 0x002fe20000000000 */
        /* <DEDUP_REMOVED lines=8> */
[----:B--2---:R-:W-:Y:S01]  /*7cf0*/  LEA.HI R0, R6, R6, RZ, 0x1 ;  /* 0x0000000606007211 */ /* 0x004fe200078f08ff */
[----:B------:R-:W-:Y:S06]  /*7d00*/  BRA.DIV UR4, `(.L_x_8638) ;  /* 0x0000014e04d87947 */ /* 0x000fec000b800000 */
.L_x_8813:
[----:B------:R-:W-:Y:S01]  /*7d10*/  UMOV UR4, 0xffffffff ;  /* 0xffffffff00047882 */ /* 0x000fe20000000000 */
[----:B------:R-:W-:Y:S02]  /*7d20*/  LOP3.LUT R0, R0, 0xfffffffe, RZ, 0xc0, !PT ;  /* 0xfffffffe00007812 */ /* 0x000fe400078ec0ff */
[----:B------:R-:W-:Y:S05]  /*7d30*/  BRA.DIV UR4, `(.L_x_8639) ;  /* 0x0000014e04f47947 */ /* 0x000fea000b800000 */
.L_x_8816:
[----:B------:R-:W-:Y:S01]  /*7d40*/  UMOV UR4, 0xffffffff ;  /* 0xffffffff00047882 */ /* 0x000fe20000000000 */
[----:B------:R-:W-:Y:S02]  /*7d50*/  IMAD.IADD R0, R6, 0x1, -R0 ;  /* 0x0000000106007824 */ /* 0x000fe400078e0a00 */
[----:B------:R-:W-:Y:S05]  /*7d60*/  BRA.DIV UR4, `(.L_x_8640) ;  /* 0x0000015204107947 */ /* 0x000fea000b800000 */
.L_x_8819:
[----:B------:R-:W-:Y:S01]  /*7d70*/  UMOV UR4, 0xffffffff ;  /* 0xffffffff00047882 */ /* 0x000fe20000000000 */
[----:B------:R-:W-:Y:S02]  /*7d80*/  SHF.L.U32 R3, R0, 0x1f, RZ ;  /* 0x0000001f00037819 */ /* 0x000fe400000006ff */
[----:B------:R-:W-:Y:S05]  /*7d90*/  BRA.DIV UR4, `(.L_x_8641) ;  /* 0x00000152042c7947 */ /* 0x000fea000b800000 */
.L_x_8822:
[----:B------:R-:W1:Y:S01]  /*7da0*/  SYNCS.PHASECHK.TRANS64.TRYWAIT P1, [R18+URZ+0x31c00], R3 ;  /* 0x031c0003120075a7 */ /* 0x000e62000802017f */
        /* <DEDUP_REMOVED lines=34> */
[----:B-1----:R-:W-:Y:S06]  /*7fd0*/  @!P1 BRA `(.L_x_8643) ;  /* 0x0000014c00c49947 */ /* 0x002fec0003800000 */
.L_x_8823:
[----:B------:R-:W-:Y:S05]  /*7fe0*/  BSYNC B1 ;  /* 0x0000000000017941 */ /* 0x000fea0003800000 */
.L_x_8642:
[----:B------:R-:W-:Y:S02]  /*7ff0*/  PRMT R12, R0, 0x7610, R12 ;  /* 0x00007610000c7816 */ /* 0x000fe4000000000c */
[----:B------:R-:W-:Y:S01]  /*8000*/  PRMT R13, R4, 0x7610, R13 ;  /* 0x00007610040d7816 */ /* 0x000fe2000000000d */
[----:B------:R-:W-:Y:S06]  /*8010*/  @P0 BRA `(.L_x_8644) ;  /* 0x0000002c00b40947 */ /* 0x000fec0003800000 */
[----:B------:R-:W0:Y:S01]  /*8020*/  LDL R54, [R1+0x60] ;  /* 0x0000600001367983 */ /* 0x000e220000100800 */
[----:B------:R-:W1:Y:S03]  /*8030*/  LDC R5, c[0x0][0x3d4] ;  /* 0x0000f500ff057b82 */ /* 0x000e660000000800 */
[----:B------:R-:W2:Y:S01]  /*8040*/  LDL R7, [R1+0x80] ;  /* 0x0000800001077983 */ /* 0x000ea20000100800 */
[C---:B------:R-:W-:Y:S01]  /*8050*/  VIADD R0, R16.reuse, 0x8 ;  /* 0x0000000810007836 */ /* 0x040fe20000000000 */
[----:B------:R-:W-:Y:S01]  /*8060*/  BSSY B1, `(.L_x_8645) ;  /* 0x000003d000017945 */ /* 0x000fe20003800000 */
[C---:B------:R-:W-:Y:S02]  /*8070*/  VIADD R4, R16.reuse, 0x10 ;  /* 0x0000001010047836 */ /* 0x040fe40000000000 */
[C---:B------:R-:W-:Y:S01]  /*8080*/  VIADD R6, R16.reuse, 0x18 ;  /* 0x0000001810067836 */ /* 0x040fe20000000000 */
[----:B-1----:R-:W-:-:S02]  /*8090*/  ISETP.GE.AND P6, PT, R16, R5, PT ;  /* 0x000000051000720c */ /* 0x002fc40003fc6270 */
[-C--:B------:R-:W-:Y:S01]  /*80a0*/  ISETP.GE.AND P0, PT, R0, R5.reuse, PT ;  /* 0x000000050000720c */ /* 0x080fe20003f06270 */
[----:B------:R-:W-:Y:S01]  /*80b0*/  VIADD R0, R16, 0x20 ;  /* 0x0000002010007836 */ /* 0x000fe20000000000 */
[-C--:B------:R-:W-:Y:S01]  /*80c0*/  ISETP.GE.AND P1, PT, R4, R5.reuse, PT ;  /* 0x000000050400720c */ /* 0x080fe20003f26270 */
[----:B------:R-:W-:Y:S01]  /*80d0*/  VIADD R4, R16, 0x28 ;  /* 0x0000002810047836 */ /* 0x000fe20000000000 */
[-C--:B------:R-:W-:Y:S02]  /*80e0*/  ISETP.GE.AND P2, PT, R6, R5.reuse, PT ;  /* 0x000000050600720c */ /* 0x080fe40003f46270 */
[-C--:B------:R-:W-:Y:S02]  /*80f0*/  ISETP.GE.AND P3, PT, R0, R5.reuse, PT ;  /* 0x000000050000720c */ /* 0x080fe40003f66270 */
[----:B------:R-:W-:Y:S01]  /*8100*/  ISETP.GE.AND P4, PT, R4, R5, PT ;  /* 0x000000050400720c */ /* 0x000fe20003f86270 */
[----:B0-----:R-:W-:-:S04]  /*8110*/  IMAD R3, R54, 0x2, R18 ;  /* 0x0000000236037824 */ /* 0x001fc800078e0212 */
[----:B------:R-:W-:Y:S01]  /*8120*/  VIADD R0, R3, 0x20 ;  /* 0x0000002003007836 */ /* 0x000fe20000000000 */
[----:B--2---:R-:W-:Y:S01]  /*8130*/  LOP3.LUT P5, RZ, R7, 0x2, RZ, 0xc0, !PT ;  /* 0x0000000207ff7812 */ /* 0x004fe200078ac0ff */
[----:B------:R-:W-:-:S12]  /*8140*/  @P6 BRA `(.L_x_8646) ;  /* 0x0000000000b86947 */ /* 0x000fd80003800000 */
[----:B------:R-:W0:Y:S01]  /*8150*/  LDS.128 R4, [R3+0xda00] ;  /* 0x00da000003047984 */ /* 0x000e220000000c00 */
        /* <DEDUP_REMOVED lines=8> */
[----:B------:R-:W-:-:S02]  /*81e0*/  LOP3.LUT R58, R58, 0xffff0000, RZ, 0xc0, !PT ;  /* 0xffff00003a3a7812 */ /* 0x000fc400078ec0ff */
[----:B------:R-:W-:Y:S02]  /*81f0*/  LOP3.LUT R55, R55, 0xffff0000, RZ, 0xc0, !PT ;  /* 0xffff000037377812 */ /* 0x000fe400078ec0ff */
[----:B------:R-:W-:Y:S02]  /*8200*/  PRMT R54, R11, 0x5432, R54 ;  /* 0x000054320b367816 */ /* 0x000fe40000000036 */
        /* <DEDUP_REMOVED lines=34> */
.L_x_8646:
[----:B------:R-:W-:Y:S05]  /*8430*/  BSYNC B1 ;  /* 0x0000000000017941 */ /* 0x000fea0003800000 */
.L_x_8645:
[----:B------:R-:W-:Y:S01]  /*8440*/  BSSY B1, `(.L_x_8647) ;  /* 0x0000031000017945 */ /* 0x000fe20003800000 */
[----:B------:R-:W-:-:S03]  /*8450*/  @P5 VIADD R0, R3, 0xffffffe0 ;  /* 0xffffffe003005836 */ /* 0x000fc60000000000 */
[----:B------:R-:W-:Y:S05]  /*8460*/  @P0 BRA `(.L_x_8648) ;  /* 0x0000000000b80947 */ /* 0x000fea0003800000 */
[----:B0-----:R-:W0:Y:S01]  /*8470*/  LDS.128 R4, [R0+0xda00] ;  /* 0x00da000000047984 */ /* 0x001e220000000c00 */
        /* <DEDUP_REMOVED lines=45> */
.L_x_8648:
[----:B------:R-:W-:Y:S05]  /*8750*/  BSYNC B1 ;  /* 0x0000000000017941 */ /* 0x000fea0003800000 */
.L_x_8647:
        /* <DEDUP_REMOVED lines=48> */
.L_x_8650:
[----:B------:R-:W-:Y:S05]  /*8a60*/  BSYNC B1 ;  /* 0x0000000000017941 */ /* 0x000fea0003800000 */
.L_x_8649:
[----:B------:R-:W-:Y:S04]  /*8a70*/  BSSY B1, `(.L_x_8651) ;  /* 0x0000030000017945 */ /* 0x000fe80003800000 */
[----:B------:R-:W-:Y:S05]  /*8a80*/  @P2 BRA `(.L_x_8652) ;  /* 0x0000000000b82947 */ /* 0x000fea0003800000 */
[----:B012---:R-:W0:Y:S01]  /*8a90*/  LDS.128 R4, [R0+0x10a00] ;  /* 0x010a000000047984 */ /* 0x007e220000000c00 */
        /* <DEDUP_REMOVED lines=10> */
[----:B------:R-:W-:Y:S02]  /*8b40*/  PRMT R35, R30, 0x5410, R35 ;  /* 0x000054101e237816 */ /* 0x000fe40000000023 */
[----:B------:R-:W-:Y:S02]  /*8b50*/  LOP3.LUT R49, R49, 0xffff0000, RZ, 0xc0, !PT ;  /* 0xffff000031317812 */ /* 0x000fe400078ec0ff */
        /* <DEDUP_REMOVED lines=33> */
.L_x_8652:
[----:B------:R-:W-:Y:S05]  /*8d70*/  BSYNC B1 ;  /* 0x0000000000017941 */ /* 0x000fea0003800000 */
.L_x_8651:
[----:B------:R-:W-:Y:S04]  /*8d80*/  BSSY B1, `(.L_x_8653) ;  /* 0x0000030000017945 */ /* 0x000fe80003800000 */
[----:B------:R-:W-:Y:S05]  /*8d90*/  @P3 BRA `(.L_x_8654) ;  /* 0x0000000000b83947 */ /* 0x000fea0003800000 */
[----:B0123--:R-:W0:Y:S01]  /*8da0*/  LDS.128 R4, [R3+0x13a00] ;  /* 0x013a000003047984 */ /* 0x00fe220000000c00 */
[----:B------:R-:W-:Y:S02]  /*8db0*/  SHF.R.U64 R31, R26, 0x10, R27 ;  /* 0x000000101a1f7819 */ /* 0x000fe4000000121b */
[----:B------:R-:W-:Y:S02]  /*8dc0*/  SHF.R.U32.HI R30, RZ, 0x10, R25 ;  /* 0x00000010ff1e7819 */ /* 0x000fe40000011619 */
[----:B------:R-:W-:Y:S02]  /*8dd0*/  SHF.R.U32.HI R26, RZ, 0x10, R27 ;  /* 0x00000010ff1a7819 */ /* 0x000fe4000001161b */
[----:B------:R-:W-:Y:S02]  /*8de0*/  PRMT R30, R15, 0x5410, R30 ;  /* 0x000054100f1e7816 */ /* 0x000fe4000000001e */
[----:B------:R-:W-:Y:S02]  /*8df0*/  PRMT R29, R29, 0x5410, R26 ;  /* 0x000054101d1d7816 */ /* 0x000fe4000000001a */
[----:B------:R-:W-:Y:S01]  /*8e00*/  PRMT R28, R28, 0x5410, R31 ;  /* 0x000054101c1c7816 */ /* 0x000fe2000000001f */
[----:B------:R-:W-:Y:S01]  /*8e10*/  IMAD.U32 R31, R30, 0x10000, RZ ;  /* 0x000100001e1f7824 */ /* 0x000fe200078e00ff */
[----:B------:R-:W-:Y:S01]  /*8e20*/  SHF.R.U64 R27, R24, 0x10, R25 ;  /* 0x00000010181b7819 */ /* 0x000fe20000001219 */
[----:B------:R-:W-:Y:S01]  /*8e30*/  IMAD.U32 R26, R29, 0x10000, RZ ;  /* 0x000100001d1a7824 */ /* 0x000fe200078e00ff */
        /* <DEDUP_REMOVED lines=36> */
.L_x_8654:
[----:B------:R-:W-:Y:S05]  /*9080*/  BSYNC B1 ;  /* 0x0000000000017941 */ /* 0x000fea0003800000 */
.L_x_8653:
        /* <DEDUP_REMOVED lines=15> */
[C---:B------:R-:W-:Y:S01]  /*9180*/  IMAD.U32 R10, R7.reuse, 0x10000, RZ ;  /* 0x00010000070a7824 */ /* 0x040fe200078e00ff */
[----:B------:R-:W-:Y:S01]  /*9190*/  LOP3.LUT R7, R7, 0xffff0000, RZ, 0xc0, !PT ;  /* 0xffff000007077812 */ /* 0x000fe200078ec0ff */
        /* <DEDUP_REMOVED lines=31> */
.L_x_8635:
        /* <DEDUP_REMOVED lines=15> */
[----:B------:R-:W2:Y:S01]  /*9480*/  LDL R8, [R1+0x38] ;  /* 0x0000380001087983 */ /* 0x000ea20000100800 */
[----:B------:R-:W-:-:S03]  /*9490*/  ULDC UR4, c[0x0][0x3d4] ;  /* 0x0000f50000047ab9 */ /* 0x000fc60000000800 */
[----:B------:R-:W3:Y:S01]  /*94a0*/  LDL R3, [R1+0x3c] ;  /* 0x00003c0001037983 */ /* 0x000ee20000100800 */
        /* <DEDUP_REMOVED lines=13> */
[----:B------:R1:W5:Y:S04]  /*9580*/  @!P1 LDG.E.128 R32, desc[UR60][R44.64] ;  /* 0x0000003c2c209981 */ /* 0x000368000c1e1d00 */
[----:B------:R1:W5:Y:S01]  /*9590*/  @!P1 LDG.E.128 R4, desc[UR60][R46.64] ;  /* 0x0000003c2e049981 */ /* 0x000362000c1e1d00 */
[----:B--2---:R-:W-:Y:S02]  /*95a0*/  ISETP.GE.AND P2, PT, R8, UR4, PT ;  /* 0x0000000408007c0c */ /* 0x004fe4000bf46270 */
[----:B---3--:R-:W-:-:S11]  /*95b0*/  ISETP.GE.AND P3, PT, R3, UR4, PT ;  /* 0x0000000403007c0c */ /* 0x008fd6000bf66270 */
[----:B------:R1:W5:Y:S04]  /*95c0*/  @!P2 LDG.E.128 R36, desc[UR60][R44.64+0x20] ;  /* 0x0000203c2c24a981 */ /* 0x000368000c1e1d00 */
[----:B------:R1:W5:Y:S04]  /*95d0*/  @!P3 LDG.E.128 R40, desc[UR60][R44.64+0x40] ;  /* 0x0000403c2c28b981 */ /* 0x000368000c1e1d00 */
[----:B------:R1:W5:Y:S04]  /*95e0*/  @!P2 LDG.E.128 R24, desc[UR60][R46.64+0x20] ;  /* 0x0000203c2e18a981 */ /* 0x000368000c1e1d00 */
[----:B------:R1:W5:Y:S02]  /*95f0*/  @!P3 LDG.E.128 R28, desc[UR60][R46.64+0x40] ;  /* 0x0000403c2e1cb981 */ /* 0x000364000c1e1d00 */
.L_x_8656:
[----:B------:R-:W-:Y:S05]  /*9600*/  BSYNC B1 ;  /* 0x0000000000017941 */ /* 0x000fea0003800000 */
.L_x_8655:
[----:B------:R-:W2:Y:S01]  /*9610*/  LDL R10, [R1+0x78] ;  /* 0x00007800010a7983 */ /* 0x000ea20000100800 */
[----:B-----5:R-:W-:Y:S01]  /*9620*/  IMAD.MOV.U32 R0, RZ, RZ, R4 ;  /* 0x000000ffff007224 */ /* 0x020fe200078e0004 */
[----:B------:R-:W-:Y:S01]  /*9630*/  UMOV UR4, 0xffffffff ;  /* 0xffffffff00047882 */ /* 0x000fe20000000000 */
        /* <DEDUP_REMOVED lines=13> */
.L_x_8826:
[----:B------:R-:W-:Y:S01]  /*9710*/  UMOV UR4, 0xffffffff ;  /* 0xffffffff00047882 */ /* 0x000fe20000000000 */
[----:B------:R-:W-:Y:S02]  /*9720*/  LOP3.LUT R0, R0, 0xfffffffe, RZ, 0xc0, !PT ;  /* 0xfffffffe00007812 */ /* 0x000fe400078ec0ff */
[----:B------:R-:W-:Y:S05]  /*9730*/  BRA.DIV UR4, `(.L_x_8658) ;  /* 0x0000013a04287947 */ /* 0x000fea000b800000 */
.L_x_8829:
[----:B------:R-:W-:Y:S01]  /*9740*/  UMOV UR4, 0xffffffff ;  /* 0xffffffff00047882 */ /* 0x000fe20000000000 */
[----:B------:R-:W-:Y:S02]  /*9750*/  IMAD.IADD R0, R10, 0x1, -R0 ;  /* 0x000000010a007824 */ /* 0x000fe400078e0a00 */
[----:B------:R-:W-:Y:S05]  /*9760*/  BRA.DIV UR4, `(.L_x_8659) ;  /* 0x0000013a04447947 */ /* 0x000fea000b800000 */
.L_x_8832:
[----:B------:R-:W-:Y:S01]  /*9770*/  UMOV UR4, 0xffffffff ;  /* 0xffffffff00047882 */ /* 0x000fe20000000000 */
[----:B------:R-:W-:Y:S02]  /*9780*/  SHF.L.U32 R3, R0, 0x1f, RZ ;  /* 0x0000001f00037819 */ /* 0x000fe400000006ff */
[----:B------:R-:W-:Y:S05]  /*9790*/  BRA.DIV UR4, `(.L_x_8660) ;  /* 0x0000013a04607947 */ /* 0x000fea000b800000 */
.L_x_8835:
[----:B------:R-:W2:Y:S01]  /*97a0*/  SYNCS.PHASECHK.TRANS64.TRYWAIT P1, [R18+URZ+0x31c00], R3 ;  /* 0x031c0003120075a7 */ /* 0x000ea2000802017f */
        /* <DEDUP_REMOVED lines=12> */
[----:B-1----:R-:W-:Y:S01]  /*9870*/  PRMT R44, R0, 0x7610, R44 ;  /* 0x00007610002c7816 */ /* 0x002fe2000000002c */
        /* <DEDUP_REMOVED lines=22> */
[----:B--2---:R-:W-:Y:S06]  /*99e0*/  @!P1 BRA `(.L_x_8662) ;  /* 0x0000013400f49947 */ /* 0x004fec0003800000 */
.L_x_8836:
[----:B------:R-:W-:Y:S05]  /*99f0*/  BSYNC B1 ;  /* 0x0000000000017941 */ /* 0x000fea0003800000 */
.L_x_8661:
[----:B------:R-:W-:Y:S02]  /*9a00*/  PRMT R48, R0, 0x7610, R48 ;  /* 0x0000761000307816 */ /* 0x000fe40000000030 */
[----:B------:R-:W-:Y:S01]  /*9a10*/  PRMT R49, R8, 0x7610, R49 ;  /* 0x0000761008317816 */ /* 0x000fe20000000031 */
[----:B------:R-:W-:Y:S06]  /*9a20*/  @P0 BRA `(.L_x_8644) ;  /* 0x0000001400300947 */ /* 0x000fec0003800000 */
[----:B------:R-:W2:Y:S01]  /*9a30*/  LDL R10, [R1+0x38] ;  /* 0x00003800010a7983 */ /* 0x000ea20000100800 */
[----:B-1----:R-:W1:Y:S03]  /*9a40*/  LDC R3, c[0x0][0x3d4] ;  /* 0x0000f500ff037b82 */ /* 0x002e660000000800 */
[----:B------:R-:W3:Y:S04]  /*9a50*/  LDL R9, [R1+0x3c] ;  /* 0x00003c0001097983 */ /* 0x000ee80000100800 */
[----:B------:R4:W5:Y:S04]  /*9a60*/  LDL R74, [R1+0x34] ;  /* 0x00003400014a7983 */ /* 0x0009680000100800 */
[----:B------:R4:W5:Y:S04]  /*9a70*/  LDL R73, [R1+0x44] ;  /* 0x0000440001497983 */ /* 0x0009680000100800 */
[----:B------:R4:W5:Y:S01]  /*9a80*/  LDL R71, [R1+0x40] ;  /* 0x0000400001477983 */ /* 0x0009620000100800 */
[----:B------:R-:W-:Y:S01]  /*9a90*/  BSSY B1, `(.L_x_8663) ;  /* 0x0000071000017945 */ /* 0x000fe20003800000 */
[----:B-1----:R-:W-:-:S02]  /*9aa0*/  ISETP.GE.AND P0, PT, R144, R3, PT ;  /* 0x000000039000720c */ /* 0x002fc40003f06270 */
[-C--:B--2---:R-:W-:Y:S02]  /*9ab0*/  ISETP.GE.AND P1, PT, R10, R3.reuse, PT ;  /* 0x000000030a00720c */ /* 0x084fe40003f26270 */
[----:B---3--:R-:W-:-:S09]  /*9ac0*/  ISETP.GE.AND P2, PT, R9, R3, PT ;  /* 0x000000030900720c */ /* 0x008fd20003f46270 */
[----:B----4-:R-:W-:Y:S05]  /*9ad0*/  @P0 BRA `(.L_x_8664) ;  /* 0x0000000400b00947 */ /* 0x010fea0003800000 */
[----:B------:R-:W2:Y:S01]  /*9ae0*/  LDL R75, [R1+0x8c] ;  /* 0x00008c00014b7983 */ /* 0x000ea20000100800 */
[----:B------:R-:W1:Y:S02]  /*9af0*/  S2R R9, SR_TID.X ;  /* 0x0000000000097919 */ /* 0x000e640000002100 */
[----:B-1----:R-:W-:-:S05]  /*9b00*/  VIADD R10, R9, 0xffffff80 ;  /* 0xffffff80090a7836 */ /* 0x002fca0000000000 */
[----:B------:R-:W-:-:S04]  /*9b10*/  LEA.HI R9, R10, R10, RZ, 0x1 ;  /* 0x0000000a0a097211 */ /* 0x000fc800078f08ff */
[----:B------:R-:W-:-:S05]  /*9b20*/  LOP3.LUT R9, R9, 0xfffffffe, RZ, 0xc0, !PT ;  /* 0xfffffffe09097812 */ /* 0x000fca00078ec0ff */
[----:B------:R-:W-:-:S05]  /*9b30*/  IMAD.IADD R9, R10, 0x1, -R9 ;  /* 0x000000010a097824 */ /* 0x000fca00078e0a09 */
[----:B------:R-:W-:-:S04]  /*9b40*/  LEA.HI R0, R3, R9, RZ, 0x1d ;  /* 0x0000000903007211 */ /* 0x000fc800078fe8ff */
[----:B------:R-:W-:-:S04]  /*9b50*/  SHF.R.S32.HI R9, RZ, 0x1f, R0 ;  /* 0x0000001fff097819 */ /* 0x000fc80000011400 */
[----:B------:R-:W-:Y:S01]  /*9b60*/  LEA.HI R9, R9, R0, RZ, 0x2 ;  /* 0x0000000009097211 */ /* 0x000fe200078f10ff */
[----:B------:R-:W-:-:S03]  /*9b70*/  IMAD.SHL.U32 R0, R0, 0x8, RZ ;  /* 0x0000000800007824 */ /* 0x000fc600078e00ff */
[----:B------:R-:W-:Y:S02]  /*9b80*/  SHF.R.S32.HI R9, RZ, 0x2, R9 ;  /* 0x00000002ff097819 */ /* 0x000fe40000011409 */
[----:B-----5:R-:W-:-:S03]  /*9b90*/  LOP3.LUT R0, R74, 0x18, R0, 0xf8, !PT ;  /* 0x000000184a007812 */ /* 0x020fc600078ef800 */
[----:B------:R-:W-:Y:S01]  /*9ba0*/  IMAD R9, R9, 0x1800, R73 ;  /* 0x0000180009097824 */ /* 0x000fe200078e0249 */
[----:B------:R-:W-:-:S05]  /*9bb0*/  LOP3.LUT R0, R0, R71, RZ, 0x3c, !PT ;  /* 0x0000004700007212 */ /* 0x000fca00078e3cff */
[----:B------:R-:W-:-:S04]  /*9bc0*/  IMAD.IADD R13, R9, 0x1, R0 ;  /* 0x00000001090d7824 */ /* 0x000fc800078e0200 */
[----:B------:R-:W-:-:S05]  /*9bd0*/  IMAD R0, R13, 0x2, R18 ;  /* 0x000000020d007824 */ /* 0x000fca00078e0212 */
[----:B0-----:R-:W0:Y:S01]  /*9be0*/  LDS.128 R12, [R0+0xda00] ;  /* 0x00da0000000c7984 */ /* 0x001e220000000c00 */
[----:B------:R-:W-:Y:S02]  /*9bf0*/  SHF.R.U64 R63, R4, 0x10, R5 ;  /* 0x00000010043f7819 */ /* 0x000fe40000001205 */
[----:B------:R-:W-:Y:S02]  /*9c00*/  SHF.R.U64 R60, R32, 0x10, R33 ;  /* 0x00000010203c7819 */ /* 0x000fe40000001221 */
[--C-:B------:R-:W-:Y:S02]  /*9c10*/  SHF.R.U64 R32, R34, 0x10, R35.reuse ;  /* 0x0000001022207819 */ /* 0x100fe40000001223 */
[----:B------:R-:W-:Y:S02]  /*9c20*/  SHF.R.U32.HI R34, RZ, 0x10, R35 ;  /* 0x00000010ff227819 */ /* 0x000fe40000011623 */
[----:B------:R-:W-:Y:S02]  /*9c30*/  SHF.R.U32.HI R61, RZ, 0x10, R33 ;  /* 0x00000010ff3d7819 */ /* 0x000fe40000011621 */
[----:B------:R-:W-:-:S02]  /*9c40*/  SHF.R.U32.HI R65, RZ, 0x10, R5 ;  /* 0x00000010ff417819 */ /* 0x000fc40000011605 */
[----:B------:R-:W-:Y:S02]  /*9c50*/  PRMT R63, R58, 0x5410, R63 ;  /* 0x000054103a3f7816 */ /* 0x000fe4000000003f */
[----:B------:R-:W-:Y:S02]  /*9c60*/  SHF.R.U64 R67, R6, 0x10, R7 ;  /* 0x0000001006437819 */ /* 0x000fe40000001207 */
[----:B------:R-:W-:Y:S02]  /*9c70*/  PRMT R60, R21, 0x5432, R60 ;  /* 0x00005432153c7816 */ /* 0x000fe4000000003c */
[----:B------:R-:W-:Y:S02]  /*9c80*/  PRMT R5, R45, 0x5432, R34 ;  /* 0x000054322d057816 */ /* 0x000fe40000000022 */
[----:B------:R-:W-:Y:S01]  /*9c90*/  PRMT R61, R64, 0x5410, R61 ;  /* 0x00005410403d7816 */ /* 0x000fe2000000003d */
[----:B------:R-:W-:Y:S01]  /*9ca0*/  IMAD.U32 R64, R63, 0x10000, RZ ;  /* 0x000100003f407824 */ /* 0x000fe200078e00ff */
[----:B------:R-:W-:-:S02]  /*9cb0*/  PRMT R65, R59, 0x5410, R65 ;  /* 0x000054103b417816 */ /* 0x000fc40000000041 */
[----:B------:R-:W-:Y:S02]  /*9cc0*/  SHF.R.U32.HI R68, RZ, 0x10, R7 ;  /* 0x00000010ff447819 */ /* 0x000fe40000011607 */
[----:B------:R-:W-:Y:S01]  /*9cd0*/  PRMT R67, R62, 0x5410, R67 ;  /* 0x000054103e437816 */ /* 0x000fe20000000043 */
[----:B------:R-:W-:Y:S01]  /*9ce0*/  IMAD.U32 R62, R60, 0x10000, RZ ;  /* 0x000100003c3e7824 */ /* 0x000fe200078e00ff */
[----:B------:R-:W-:Y:S01]  /*9cf0*/  PRMT R68, R20, 0x5432, R68 ;  /* 0x0000543214447816 */ /* 0x000fe20000000044 */
[----:B------:R-:W-:Y:S01]  /*9d00*/  IMAD.U32 R66, R65, 0x10000, RZ ;  /* 0x0001000041427824 */ /* 0x000fe200078e00ff */
[----:B------:R-:W-:Y:S01]  /*9d10*/  PRMT R6, R44, 0x5432, R32 ;  /* 0x000054322c067816 */ /* 0x000fe20000000020 */
[----:B0-----:R-:W-:Y:S02]  /*9d20*/  IMAD.U32 R35, R13, 0x10000, RZ ;  /* 0x000100000d237824 */ /* 0x001fe400078e00ff */
[----:B------:R-:W-:Y:S02]  /*9d30*/  IMAD.U32 R59, R15, 0x10000, RZ ;  /* 0x000100000f3b7824 */ /* 0x000fe400078e00ff */
[----:B------:R-:W-:Y:S01]  /*9d40*/  FMUL.FTZ R69, R35, R66 ;  /* 0x0000004223457220 */ /* 0x000fe20000410000 */
[----:B------:R-:W-:-:S02]  /*9d50*/  LOP3.LUT R63, R63, 0xffff0000, RZ, 0xc0, !PT ;  /* 0xffff00003f3f7812 */ /* 0x000fc400078ec0ff */
[----:B------:R-:W-:Y:S01]  /*9d60*/  LOP3.LUT R13, R13, 0xffff0000, RZ, 0xc0, !PT ;  /* 0xffff00000d0d7812 */ /* 0x000fe200078ec0ff */
[C---:B------:R-:W-:Y:S01]  /*9d70*/  IMAD.U32 R58, R14.reuse, 0x10000, RZ ;  /* 0x000100000e3a7824 */ /* 0x040fe200078e00ff */
[----:B------:R-:W-:Y:S02]  /*9d80*/  LOP3.LUT R14, R14, 0xffff0000, RZ, 0xc0, !PT ;  /* 0xffff00000e0e7812 */ /* 0x000fe400078ec0ff */
[----:B------:R-:W-:Y:S01]  /*9d90*/  LOP3.LUT R15, R15, 0xffff0000, RZ, 0xc0, !PT ;  /* 0xffff00000f0f7812 */ /* 0x000fe200078ec0ff */
[----:B--2---:R-:W0:Y:S02]  /*9da0*/  LDS.128 R8, [R75] ;  /* 0x000000004b087984 */ /* 0x004e240000000c00 */
[C---:B0-----:R-:W-:Y:S01]  /*9db0*/  IMAD.U32 R33, R10.reuse, 0x10000, RZ ;  /* 0x000100000a217824 */ /* 0x041fe200078e00ff */
[----:B------:R-:W-:Y:S01]  /*9dc0*/  LOP3.LUT R4, R10, 0xffff0000, RZ, 0xc0, !PT ;  /* 0xffff00000a047812 */ /* 0x000fe200078ec0ff */
[C---:B------:R-:W-:Y:S01]  /*9dd0*/  IMAD.U32 R34, R11.reuse, 0x10000, RZ ;  /* 0x000100000b227824 */ /* 0x040fe200078e00ff */
[----:B------:R-:W-:Y:S01]  /*9de0*/  LOP3.LUT R10, R11, 0xffff0000, RZ, 0xc0, !PT ;  /* 0xffff00000b0a7812 */ /* 0x000fe200078ec0ff */
[----:B------:R-:W-:-:S02]  /*9df0*/  IMAD.U32 R11, R12, 0x10000, RZ ;  /* 0x000100000c0b7824 */ /* 0x000fc400078e00ff */
[----:B------:R-:W-:Y:S02]  /*9e00*/  IMAD.U32 R7, R8, 0x10000, RZ ;  /* 0x0001000008077824 */ /* 0x000fe400078e00ff */
[C---:B------:R-:W-:Y:S01]  /*9e10*/  FMUL.FTZ R70, R11.reuse, R64 ;  /* 0x000000400b467220 */ /* 0x040fe20000410000 */
[-C--:B------:R-:W-:Y:S01]  /*9e20*/  FMUL.FTZ R72, R11, R62.reuse ;  /* 0x0000003e0b487220 */ /* 0x080fe20000410000 */
[----:B------:R-:W-:Y:S02]  /*9e30*/  IMAD.U32 R32, R9, 0x10000, RZ ;  /* 0x0001000009207824 */ /* 0x000fe400078e00ff */
[----:B------:R-:W-:Y:S01]  /*9e40*/  FFMA.FTZ R70, R7, R62, -R70 ;  /* 0x0000003e07467223 */ /* 0x000fe20000010846 */
[----:B------:R-:W-:Y:S02]  /*9e50*/  IMAD.U32 R11, R61, 0x10000, RZ ;  /* 0x000100003d0b7824 */ /* 0x000fe400078e00ff */
[----:B------:R-:W-:Y:S02]  /*9e60*/  IMAD.U32 R62, R68, 0x10000, RZ ;  /* 0x00010000443e7824 */ /* 0x000fe400078e00ff */
[----:B------:R-:W-:Y:S01]  /*9e70*/  FFMA.FTZ R72, R7, R64, R72 ;  /* 0x0000004007487223 */ /* 0x000fe20000010048 */
[----:B------:R-:W-:-:S02]  /*9e80*/  IMAD.U32 R7, R5, 0x10000, RZ ;  /* 0x0001000005077824 */ /* 0x000fc400078e00ff */
[-C--:B------:R-:W-:Y:S01]  /*9e90*/  FMUL.FTZ R35, R35, R11.reuse ;  /* 0x0000000b23237220 */ /* 0x080fe20000410000 */
[----:B------:R-:W-:Y:S01]  /*9ea0*/  FFMA.FTZ R69, R32, R11, -R69 ;  /* 0x0000000b20457223 */ /* 0x000fe20000010845 */
[CC--:B------:R-:W-:Y:S01]  /*9eb0*/  FMUL.FTZ R11, R59.reuse, R62.reuse ;  /* 0x0000003e3b0b7220 */ /* 0x0c0fe20000410000 */
[----:B------:R-:W-:Y:S01]  /*9ec0*/  LOP3.LUT R12, R12, 0xffff0000, RZ, 0xc0, !PT ;  /* 0xffff00000c0c7812 */ /* 0x000fe200078ec0ff */
[-C--:B------:R-:W-:Y:S01]  /*9ed0*/  FMUL.FTZ R59, R59, R7.reuse ;  /* 0x000000073b3b7220 */ /* 0x080fe20000410000 */
[----:B------:R-:W-:Y:S01]  /*9ee0*/  LOP3.LUT R8, R8, 0xffff0000, RZ, 0xc0, !PT ;  /* 0xffff000008087812 */ /* 0x000fe200078ec0ff */
[----:B------:R-:W-:Y:S01]  /*9ef0*/  FFMA.FTZ R64, R34, R7, -R11 ;  /* 0x0000000722407223 */ /* 0x000fe2000001080b */
[----:B------:R-:W-:Y:S01]  /*9f00*/  LOP3.LUT R7, R60, 0xffff0000, RZ, 0xc0, !PT ;  /* 0xffff00003c077812 */ /* 0x000fe200078ec0ff */
[----:B------:R-:W-:Y:S01]  /*9f10*/  FMUL.FTZ R11, R12, R63 ;  /* 0x0000003f0c0b7220 */ /* 0x000fe20000410000 */
[----:B------:R-:W-:Y:S01]  /*9f20*/  FFMA.FTZ R62, R34, R62, R59 ;  /* 0x0000003e223e7223 */ /* 0x000fe2000001003b */
[----:B------:R-:W-:Y:S01]  /*9f30*/  FFMA.FTZ R66, R32, R66, R35 ;  /* 0x0000004220427223 */ /* 0x000fe20000010023 */
[----:B------:R-:W-:Y:S01]  /*9f40*/  LOP3.LUT R34, R65, 0xffff0000, RZ, 0xc0, !PT ;  /* 0xffff000041227812 */ /* 0x000fe200078ec0ff */
[-C--:B------:R-:W-:Y:S01]  /*9f50*/  FMUL.FTZ R59, R12, R7.reuse ;  /* 0x000000070c3b7220 */ /* 0x080fe20000410000 */
[----:B------:R-:W-:Y:S01]  /*9f60*/  LOP3.LUT R32, R61, 0xffff0000, RZ, 0xc0, !PT ;  /* 0xffff00003d207812 */ /* 0x000fe200078ec0ff */
[----:B------:R-:W-:Y:S01]  /*9f70*/  FFMA.FTZ R35, R8, R7, -R11 ;  /* 0x0000000708237223 */ /* 0x000fe2000001080b */
[----:B------:R-:W-:Y:S01]  /*9f80*/  IMAD.U32 R11, R67, 0x10000, RZ ;  /* 0x00010000430b7824 */ /* 0x000fe200078e00ff */
[----:B------:R-:W-:Y:S01]  /*9f90*/  LOP3.LUT R9, R9, 0xffff0000, RZ, 0xc0, !PT ;  /* 0xffff000009097812 */ /* 0x000fe200078ec0ff */
[----:B------:R-:W-:Y:S01]  /*9fa0*/  FMUL.FTZ R12, R13, R34 ;  /* 0x000000220d0c7220 */ /* 0x000fe20000410000 */
[----:B------:R-:W-:-:S02]  /*9fb0*/  IMAD.U32 R7, R6, 0x10000, RZ ;  /* 0x0001000006077824 */ /* 0x000fc400078e00ff */
[-C--:B------:R-:W-:Y:S01]  /*9fc0*/  FMUL.FTZ R13, R13, R32.reuse ;  /* 0x000000200d0d7220 */ /* 0x080fe20000410000 */
[----:B------:R-:W-:Y:S01]  /*9fd0*/  FFMA.FTZ R59, R8, R63, R59 ;  /* 0x0000003f083b7223 */ /* 0x000fe2000001003b */
[C---:B------:R-:W-:Y:S01]  /*9fe0*/  FMUL.FTZ R8, R58.reuse, R11 ;  /* 0x0000000b3a087220 */ /* 0x040fe20000410000 */
[C---:B------:R-:W-:Y:S01]  /*9ff0*/  FFMA.FTZ R12, R9.reuse, R32, -R12 ;  /* 0x00000020090c7223 */ /* 0x040fe2000001080c */
[----:B------:R-:W-:Y:S01]  /*a000*/  FFMA.FTZ R9, R9, R34, R13 ;  /* 0x0000002209097223 */ /* 0x000fe2000001000d */
[-C--:B------:R-:W-:Y:S01]  /*a010*/  FMUL.FTZ R58, R58, R7.reuse ;  /* 0x000000073a3a7220 */ /* 0x080fe20000410000 */
[----:B------:R-:W-:Y:S01]  /*a020*/  LOP3.LUT R67, R67, 0xffff0000, RZ, 0xc0, !PT ;  /* 0xffff000043437812 */ /* 0x000fe200078ec0ff */
[----:B------:R-:W-:Y:S01]  /*a030*/  FFMA.FTZ R13, R33, R7, -R8 ;  /* 0x00000007210d7223 */ /* 0x000fe20000010808 */
[----:B------:R-:W-:Y:S02]  /*a040*/  LOP3.LUT R68, R68, 0xffff0000, RZ, 0xc0, !PT ;  /* 0xffff000044447812 */ /* 0x000fe400078ec0ff */
[----:B------:R-:W-:-:S02]  /*a050*/  LOP3.LUT R7, R6, 0xffff0000, RZ, 0xc0, !PT ;  /* 0xffff000006077812 */ /* 0x000fc400078ec0ff */
[----:B------:R-:W-:Y:S01]  /*a060*/  LOP3.LUT R5, R5, 0xffff0000, RZ, 0xc0, !PT ;  /* 0xffff000005057812 */ /* 0x000fe200078ec0ff */
[----:B------:R-:W-:Y:S01]  /*a070*/  FFMA.FTZ R58, R33, R11, R58 ;  /* 0x0000000b213a7223 */ /* 0x000fe2000001003a */
[C---:B------:R-:W-:Y:S01]  /*a080*/  FMUL.FTZ R11, R14.reuse, R67 ;  /* 0x000000430e0b7220 */ /* 0x040fe20000410000 */
[CC--:B------:R-:W-:Y:S01]  /*a090*/  FMUL.FTZ R33, R15.reuse, R68.reuse ;  /* 0x000000440f217220 */ /* 0x0c0fe20000410000 */
        /* <DEDUP_REMOVED lines=12> */
[----:B------:R-:W-:-:S02]  /*a160*/  F2FP.BF16.F32.PACK_AB R10, R67, R58 ;  /* 0x0000003a430a723e */ /* 0x000fc400000010ff */
[----:B------:R-:W-:Y:S01]  /*a170*/  F2FP.BF16.F32.PACK_AB R11, R11, R62 ;  /* 0x0000003e0b0b723e */ /* 0x000fe200000010ff */
[----:B------:R1:W-:Y:S04]  /*a180*/  STS.128 [R75], R4 ;  /* 0x000000044b007388 */ /* 0x0003e80000000c00 */
[----:B------:R1:W-:Y:S02]  /*a190*/  STS.128 [R0+0xda00], R8 ;  /* 0x00da000800007388 */ /* 0x0003e40000000c00 */
.L_x_8664:
[----:B------:R-:W-:Y:S05]  /*a1a0*/  BSYNC B1 ;  /* 0x0000000000017941 */ /* 0x000fea0003800000 */
.L_x_8663:
        /* <DEDUP_REMOVED lines=23> */
[C---:B------:R-:W-:Y:S01]  /*a320*/  IMAD.U32 R34, R54.reuse, 0x10000, RZ ;  /* 0x0001000036227824 */ /* 0x040fe200078e00ff */
[----:B------:R-:W-:-:S02]  /*a330*/  LOP3.LUT R54, R54, 0xffff0000, RZ, 0xc0, !PT ;  /* 0xffff000036367812 */ /* 0x000fc400078ec0ff */
[----:B--2---:R-:W-:-:S04]  /*a340*/  LEA.HI R0, R3, R0, RZ, 0x1d ;  /* 0x0000000003007211 */ /* 0x004fc800078fe8ff */
[----:B------:R-:W-:-:S04]  /*a350*/  SHF.R.S32.HI R5, RZ, 0x1f, R0 ;  /* 0x0000001fff057819 */ /* 0x000fc80000011400 */
[----:B------:R-:W-:Y:S01]  /*a360*/  LEA.HI R5, R5, R0, RZ, 0x2 ;  /* 0x0000000005057211 */ /* 0x000fe200078f10ff */
[----:B------:R-:W-:-:S03]  /*a370*/  IMAD.SHL.U32 R0, R0, 0x8, RZ ;  /* 0x0000000800007824 */ /* 0x000fc600078e00ff */
[----:B------:R-:W-:Y:S02]  /*a380*/  SHF.R.S32.HI R5, RZ, 0x2, R5 ;  /* 0x00000002ff057819 */ /* 0x000fe40000011405 */
[----:B-----5:R-:W-:-:S03]  /*a390*/  LOP3.LUT R0, R74, 0x18, R0, 0xf8, !PT ;  /* 0x000000184a007812 */ /* 0x020fc600078ef800 */
[----:B------:R-:W-:Y:S01]  /*a3a0*/  IMAD R5, R5, 0x1800, R73 ;  /* 0x0000180005057824 */ /* 0x000fe200078e0249 */
[----:B------:R-:W-:-:S05]  /*a3b0*/  LOP3.LUT R0, R0, R71, RZ, 0x3c, !PT ;  /* 0x0000004700007212 */ /* 0x000fca00078e3cff */
[----:B------:R-:W-:Y:S02]  /*a3c0*/  IMAD.IADD R9, R5, 0x1, R0 ;  /* 0x0000000105097824 */ /* 0x000fe400078e0200 */
[----:B---3--:R-:W1:Y:S02]  /*a3d0*/  LDS.128 R4, [R58] ;  /* 0x000000003a047984 */ /* 0x008e640000000c00 */
[----:B------:R-:W-:-:S05]  /*a3e0*/  IMAD R0, R9, 0x2, R18 ;  /* 0x0000000209007824 */ /* 0x000fca00078e0212 */
[----:B------:R-:W2:Y:S01]  /*a3f0*/  LDS.128 R8, [R0+0xda00] ;  /* 0x00da000000087984 */ /* 0x000ea20000000c00 */
[C---:B-1----:R-:W-:Y:S01]  /*a400*/  IMAD.U32 R12, R4.reuse, 0x10000, RZ ;  /* 0x00010000040c7824 */ /* 0x042fe200078e00ff */
[----:B------:R-:W-:Y:S01]  /*a410*/  LOP3.LUT R4, R4, 0xffff0000, RZ, 0xc0, !PT ;  /* 0xffff000004047812 */ /* 0x000fe200078ec0ff */
[C---:B------:R-:W-:Y:S01]  /*a420*/  IMAD.U32 R13, R5.reuse, 0x10000, RZ ;  /* 0x00010000050d7824 */ /* 0x040fe200078e00ff */
[----:B------:R-:W-:Y:S01]  /*a430*/  LOP3.LUT R5, R5, 0xffff0000, RZ, 0xc0, !PT ;  /* 0xffff000005057812 */ /* 0x000fe200078ec0ff */
[C---:B------:R-:W-:Y:S01]  /*a440*/  IMAD.U32 R15, R7.reuse, 0x10000, RZ ;  /* 0x00010000070f7824 */ /* 0x040fe200078e00ff */
[----:B------:R-:W-:Y:S01]  /*a450*/  LOP3.LUT R7, R7, 0xffff0000, RZ, 0xc0, !PT ;  /* 0xffff000007077812 */ /* 0x000fe200078ec0ff */
[C---:B0-----:R-:W-:Y:S01]  /*a460*/  IMAD.U32 R14, R6.reuse, 0x10000, RZ ;  /* 0x00010000060e7824 */ /* 0x041fe200078e00ff */
[----:B------:R-:W-:Y:S01]  /*a470*/  LOP3.LUT R6, R6, 0xffff0000, RZ, 0xc0, !PT ;  /* 0xffff000006067812 */ /* 0x000fe200078ec0ff */
[C---:B--2---:R-:W-:Y:S01]  /*a480*/  IMAD.U32 R24, R8.reuse, 0x10000, RZ ;  /* 0x0001000008187824 */ /* 0x044fe200078e00ff */
        /* <DEDUP_REMOVED lines=22> */
[-C--:B------:R-:W-:Y:S01]  /*a5f0*/  FMUL.FTZ R27, R8, R13.reuse ;  /* 0x0000000d081b7220 */ /* 0x080fe20000410000 */
[----:B------:R-:W-:Y:S01]  /*a600*/  LOP3.LUT R24, R53, 0xffff0000, RZ, 0xc0, !PT ;  /* 0xffff000035187812 */ /* 0x000fe200078ec0ff */
[----:B------:R-:W-:Y:S01]  /*a610*/  FFMA.FTZ R8, R4, R13, -R15 ;  /* 0x0000000d04087223 */ /* 0x000fe2000001080f */
[----:B------:R-:W-:-:S02]  /*a620*/  IMAD.U32 R26, R10, 0x10000, RZ ;  /* 0x000100000a1a7824 */ /* 0x000fc400078e00ff */
[----:B------:R-:W-:Y:S01]  /*a630*/  FMUL.FTZ R33, R9, R12 ;  /* 0x0000000c09217220 */ /* 0x000fe20000410000 */
[----:B------:R-:W-:Y:S02]  /*a640*/  IMAD.U32 R15, R55, 0x10000, RZ ;  /* 0x00010000370f7824 */ /* 0x000fe400078e00ff */
[----:B------:R-:W-:Y:S01]  /*a650*/  FMUL.FTZ R34, R9, R24 ;  /* 0x0000001809227220 */ /* 0x000fe20000410000 */
[----:B------:R-:W-:Y:S02]  /*a660*/  IMAD.U32 R13, R56, 0x10000, RZ ;  /* 0x00010000380d7824 */ /* 0x000fe400078e00ff */
[----:B------:R-:W-:Y:S01]  /*a670*/  FFMA.FTZ R32, R4, R25, R27 ;  /* 0x0000001904207223 */ /* 0x000fe2000001001b */
[----:B------:R-:W-:Y:S01]  /*a680*/  LOP3.LUT R10, R10, 0xffff0000, RZ, 0xc0, !PT ;  /* 0xffff00000a0a7812 */ /* 0x000fe200078ec0ff */
[C---:B------:R-:W-:Y:S01]  /*a690*/  FMUL.FTZ R25, R26.reuse, R15 ;  /* 0x0000000f1a197220 */ /* 0x040fe20000410000 */
[----:B------:R-:W-:Y:S01]  /*a6a0*/  LOP3.LUT R11, R11, 0xffff0000, RZ, 0xc0, !PT ;  /* 0xffff00000b0b7812 */ /* 0x000fe200078ec0ff */
[C---:B------:R-:W-:Y:S01]  /*a6b0*/  FFMA.FTZ R9, R5.reuse, R12, -R34 ;  /* 0x0000000c05097223 */ /* 0x040fe20000010822 */
        /* <DEDUP_REMOVED lines=25> */
.L_x_8666:
[----:B------:R-:W-:Y:S05]  /*a850*/  BSYNC B1 ;  /* 0x0000000000017941 */ /* 0x000fea0003800000 */
.L_x_8665:
        /* <DEDUP_REMOVED lines=10> */
[----:B------:R-:W-:Y:S01]  /*a900*/  PRMT R27, R21, 0x5410, R28 ;  /* 0x00005410151b7816 */ /* 0x000fe2000000001c */
[----:B------:R-:W-:Y:S01]  /*a910*/  IMAD.U32 R28, R25, 0x10000, RZ ;  /* 0x00010000191c7824 */ /* 0x000fe200078e00ff */
[--C-:B------:R-:W-:Y:S02]  /*a920*/  SHF.R.U64 R13, R42, 0x10, R43.reuse ;  /* 0x000000102a0d7819 */ /* 0x100fe4000000122b */
[----:B------:R-:W-:Y:S01]  /*a930*/  SHF.R.U32.HI R42, RZ, 0x10, R43 ;  /* 0x00000010ff2a7819 */ /* 0x000fe2000001162b */
[----:B------:R-:W-:Y:S01]  /*a940*/  IMAD.U32 R29, R27, 0x10000, RZ ;  /* 0x000100001b1d7824 */ /* 0x000fe200078e00ff */
[----:B------:R-:W-:-:S02]  /*a950*/  PRMT R47, R47, 0x5410, R40 ;  /* 0x000054102f2f7816 */ /* 0x000fc40000000028 */
[----:B------:R-:W-:Y:S02]  /*a960*/  PRMT R49, R49, 0x5410, R42 ;  /* 0x0000541031317816 */ /* 0x000fe4000000002a */
[----:B------:R-:W-:Y:S02]  /*a970*/  LOP3.LUT R25, R25, 0xffff0000, RZ, 0xc0, !PT ;  /* 0xffff000019197812 */ /* 0x000fe400078ec0ff */
[----:B------:R-:W-:Y:S02]  /*a980*/  PRMT R48, R48, 0x5410, R13 ;  /* 0x0000541030307816 */ /* 0x000fe4000000000d */
[----:B--2---:R-:W-:-:S04]  /*a990*/  LEA.HI R3, R3, R0, RZ, 0x1d ;  /* 0x0000000003037211 */ /* 0x004fc800078fe8ff */
[----:B------:R-:W-:Y:S01]  /*a9a0*/  SHF.R.S32.HI R0, RZ, 0x1f, R3 ;  /* 0x0000001fff007819 */ /* 0x000fe20000011403 */
[----:B---3--:R-:W1:Y:S03]  /*a9b0*/  LDS.128 R4, [R34] ;  /* 0x0000000022047984 */ /* 0x008e660000000c00 */
[----:B------:R-:W-:Y:S01]  /*a9c0*/  LEA.HI R0, R0, R3, RZ, 0x2 ;  /* 0x0000000300007211 */ /* 0x000fe200078f10ff */
[----:B------:R-:W-:-:S03]  /*a9d0*/  IMAD.SHL.U32 R3, R3, 0x8, RZ ;  /* 0x0000000803037824 */ /* 0x000fc600078e00ff */
[----:B------:R-:W-:Y:S02]  /*a9e0*/  SHF.R.S32.HI R0, RZ, 0x2, R0 ;  /* 0x00000002ff007819 */ /* 0x000fe40000011400 */
[----:B-----5:R-:W-:-:S03]  /*a9f0*/  LOP3.LUT R3, R74, 0x18, R3, 0xf8, !PT ;  /* 0x000000184a037812 */ /* 0x020fc600078ef803 */
[----:B------:R-:W-:Y:S01]  /*aa00*/  IMAD R0, R0, 0x1800, R73 ;  /* 0x0000180000007824 */ /* 0x000fe200078e0249 */
[----:B------:R-:W-:-:S05]  /*aa10*/  LOP3.LUT R3, R3, R71, RZ, 0x3c, !PT ;  /* 0x0000004703037212 */ /* 0x000fca00078e3cff */
[----:B------:R-:W-:-:S04]  /*aa20*/  IMAD.IADD R3, R0, 0x1, R3 ;  /* 0x0000000100037824 */ /* 0x000fc800078e0203 */
[----:B------:R-:W-:Y:S01]  /*aa30*/  IMAD R0, R3, 0x2, R18 ;  /* 0x0000000203007824 */ /* 0x000fe200078e0212 */
[--C-:B------:R-:W-:Y:S02]  /*aa40*/  SHF.R.U64 R3, R30, 0x10, R31.reuse ;  /* 0x000000101e037819 */ /* 0x100fe4000000121f */
[----:B------:R-:W-:Y:S02]  /*aa50*/  SHF.R.U32.HI R30, RZ, 0x10, R31 ;  /* 0x00000010ff1e7819 */ /* 0x000fe4000001161f */
[----:B------:R-:W2:Y:S01]  /*aa60*/  LDS.128 R8, [R0+0xda00] ;  /* 0x00da000000087984 */ /* 0x000ea20000000c00 */
[----:B------:R-:W-:Y:S02]  /*aa70*/  PRMT R44, R44, 0x5410, R3 ;  /* 0x000054102c2c7816 */ /* 0x000fe40000000003 */
[----:B------:R-:W-:-:S05]  /*aa80*/  PRMT R45, R45, 0x5410, R30 ;  /* 0x000054102d2d7816 */ /* 0x000fca000000001e */
[----:B------:R-:W-:Y:S02]  /*aa90*/  IMAD.U32 R31, R45, 0x10000, RZ ;  /* 0x000100002d1f7824 */ /* 0x000fe400078e00ff */
        /* <DEDUP_REMOVED lines=29> */
[----:B------:R-:W-:Y:S01]  /*ac70*/  LOP3.LUT R14, R27, 0xffff0000, RZ, 0xc0, !PT ;  /* 0xffff00001b0e7812 */ /* 0x000fe200078ec0ff */
[----:B------:R-:W-:Y:S01]  /*ac80*/  FMUL.FTZ R15, R8, R25 ;  /* 0x00000019080f7220 */ /* 0x000fe20000410000 */
[----:B------:R-:W-:-:S02]  /*ac90*/  IMAD.U32 R21, R10, 0x10000, RZ ;  /* 0x000100000a157824 */ /* 0x000fc400078e00ff */
[-C--:B------:R-:W-:Y:S01]  /*aca0*/  FMUL.FTZ R27, R8, R3.reuse ;  /* 0x00000003081b7220 */ /* 0x080fe20000410000 */
[----:B------:R-:W-:Y:S02]  /*acb0*/  IMAD.U32 R20, R44, 0x10000, RZ ;  /* 0x000100002c147824 */ /* 0x000fe400078e00ff */
        /* <DEDUP_REMOVED lines=33> */
[----:B------:R0:W-:Y:S04]  /*aed0*/  STS.128 [R34], R4 ;  /* 0x0000000422007388 */ /* 0x0001e80000000c00 */
[----:B------:R0:W-:Y:S02]  /*aee0*/  STS.128 [R0+0xda00], R8 ;  /* 0x00da000800007388 */ /* 0x0001e40000000c00 */
.L_x_8644:
[----:B------:R-:W-:Y:S05]  /*aef0*/  BSYNC B0 ;  /* 0x0000000000007941 */ /* 0x000fea0003800000 */
.L_x_8634:
        /* <DEDUP_REMOVED lines=8> */
.L_x_8632:
[----:B0-23--:R-:W2:Y:S02]  /*af80*/  LDL R0, [R1+0x4c] ;  /* 0x00004c0001007983 */ /* 0x00dea40000100800 */
[----:B--2---:R-:W-:-:S13]  /*af90*/  R2UR UR4, R0 ;  /* 0x00000000000472ca */ /* 0x004fda00000e0000 */
[----:B------:R-:W-:-:S05]  /*afa0*/  IMAD.U32 R0, RZ, RZ, UR4 ;  /* 0x00000004ff007e24 */ /* 0x000fca000f8e00ff */
[----:B------:R-:W-:-:S13]  /*afb0*/  ISETP.NE.AND P0, PT, R0, 0x3, PT ;  /* 0x000000030000780c */ /* 0x000fda0003f05270 */
[----:B------:R-:W-:Y:S05]  /*afc0*/  @!P0 BRA `(.L_x_8667) ;  /* 0x0000000000048947 */ /* 0x000fea0003800000 */
[----:B------:R-:W-:Y:S01]  /*afd0*/  BPT.TRAP 0x1 ;  /* 0x000000040000795c */ /* 0x000fe20000300000 */
.L_x_8667:
[----:B-1--4-:R-:W2:Y:S01]  /*afe0*/  LDL R3, [R1+0x48] ;  /* 0x0000480001037983 */ /* 0x012ea20000100800 */
[----:B------:R-:W-:Y:S01]  /*aff0*/  IMAD R0, R146, 0x8, R18 ;  /* 0x0000000892007824 */ /* 0x000fe200078e0212 */
[----:B--2---:R-:W-:-:S04]  /*b000*/  SHF.L.U32 R5, R3, 0x1f, RZ ;  /* 0x0000001f03057819 */ /* 0x004fc800000006ff */
[----:B------:R0:W1:Y:S01]  /*b010*/  SYNCS.PHASECHK.TRANS64.TRYWAIT P1, [R0+URZ+0x31c30], R5 ;  /* 0x031c3005000075a7 */ /* 0x000062000802017f */
[----:B------:R-:W-:Y:S05]  /*b020*/  @!P0 BRA `(.L_x_8668) ;  /* 0x0000000000048947 */ /* 0x000fea0003800000 */
[----:B------:R-:W-:Y:S01]  /*b030*/  BPT.TRAP 0x1 ;  /* 0x000000040000795c */ /* 0x000fe20000300000 */
.L_x_8668:
[----:B------:R-:W-:Y:S02]  /*b040*/  IMAD R2, R2, 0x1000, R18 ;  /* 0x0000100002027824 */ /* 0x000fe400078e0212 */
[----:B------:R-:W-:Y:S02]  /*b050*/  VIADD R4, R18, 0x16a00 ;  /* 0x00016a0012047836 */ /* 0x000fe40000000000 */
[----:B------:R-:W-:-:S03]  /*b060*/  VIADD R3, R2, 0xda00 ;  /* 0x0000da0002037836 */ /* 0x000fc60000000000 */
[----:B------:R-:W-:Y:S02]  /*b070*/  SHF.R.U32.HI R2, RZ, 0x4, R4 ;  /* 0x00000004ff027819 */ /* 0x000fe40000011604 */
[----:B------:R-:W-:Y:S02]  /*b080*/  SHF.R.U32.HI R3, RZ, 0x4, R3 ;  /* 0x00000004ff037819 */ /* 0x000fe40000011603 */
[----:B------:R-:W-:Y:S02]  /*b090*/  LOP3.LUT R2, R2, 0x3fff, RZ, 0xc0, !PT ;  /* 0x00003fff02027812 */ /* 0x000fe400078ec0ff */
[----:B------:R-:W-:Y:S02]  /*b0a0*/  LOP3.LUT R3, R3, 0x3fff, RZ, 0xc0, !PT ;  /* 0x00003fff03037812 */ /* 0x000fe400078ec0ff */
[----:B------:R-:W-:-:S05]  /*b0b0*/  LOP3.LUT R2, R2, 0x10000, RZ, 0xfc, !PT ;  /* 0x0001000002027812 */ /* 0x000fca00078efcff */
[----:B------:R2:W-:Y:S01]  /*b0c0*/  STL [R1+0x54], R2 ;  /* 0x0000540201007387 */ /* 0x0005e20000100800 */
[----:B-1----:R-:W-:Y:S05]  /*b0d0*/  @P1 BRA `(.L_x_8669) ;  /* 0x0000000000081947 */ /* 0x002fea0003800000 */
[----:B------:R-:W1:Y:S02]  /*b0e0*/  SYNCS.PHASECHK.TRANS64.TRYWAIT P1, [R0+URZ+0x31c30], R5 ;  /* 0x031c3005000075a7 */ /* 0x000e64000802017f */
[----:B-1----:R-:W-:Y:S05]  /*b0f0*/  @!P1 BRA `(.L_x_8670) ;  /* 0x0000012000449947 */ /* 0x002fea0003800000 */
.L_x_8669:
[----:B------:R-:W3:Y:S01]  /*b100*/  LDL R4, [R1+0x54] ;  /* 0x0000540001047983 */ /* 0x000ee20000100800 */
[----:B--2---:R-:W-:Y:S01]  /*b110*/  LOP3.LUT R2, R3, 0x10000, RZ, 0xfc, !PT ;  /* 0x0001000003027812 */ /* 0x004fe200078efcff */
[----:B------:R-:W-:Y:S02]  /*b120*/  IMAD.MOV.U32 R15, RZ, RZ, -0x7fffffe0 ;  /* 0x80000020ff0f7424 */ /* 0x000fe400078e00ff */
[----:B------:R-:W-:Y:S01]  /*b130*/  IMAD.MOV.U32 R3, RZ, RZ, -0x7fffffe0 ;  /* 0x80000020ff037424 */ /* 0x000fe200078e00ff */
[----:B------:R-:W-:Y:S05]  /*b140*/  WARPSYNC.ALL ;  /* 0x0000000000007948 */ /* 0x000fea0003800000 */
[----:B------:R-:W-:Y:S01]  /*b150*/  R2UR UR7, R15 ;  /* 0x000000000f0772ca */ /* 0x000fe200000e0000 */
[----:B------:R-:W2:Y:S01]  /*b160*/  LDL R98, [R1+0x98] ;  /* 0x0000980001627983 */ /* 0x000ea20000100800 */
[----:B------:R-:W-:-:S02]  /*b170*/  R2UR UR4, R2 ;  /* 0x00000000020472ca */ /* 0x000fc400000e0000 */
[C---:B------:R-:W-:Y:S01]  /*b180*/  R2UR UR5, R3.reuse ;  /* 0x00000000030572ca */ /* 0x040fe200000e0000 */
[----:B------:R-:W-:Y:S01]  /*b190*/  WARPGROUP.ARRIVE ;  /* 0x00000000000079c5 */ /* 0x000fe20000000000 */
[----:B01----:R-:W-:Y:S02]  /*b1a0*/  IMAD.MOV.U32 R5, RZ, RZ, -0x7fffffe0 ;  /* 0x80000020ff057424 */ /* 0x003fe400078e00ff */
[----:B------:R-:W-:Y:S01]  /*b1b0*/  IMAD.MOV.U32 R7, RZ, RZ, -0x7fffffe0 ;  /* 0x80000020ff077424 */ /* 0x000fe200078e00ff */
[C---:B------:R-:W-:Y:S02]  /*b1c0*/  R2UR UR8, R2.reuse ;  /* 0x00000000020872ca */ /* 0x040fe400000e0000 */
[----:B------:R-:W-:Y:S02]  /*b1d0*/  R2UR UR9, R3 ;  /* 0x00000000030972ca */ /* 0x000fe400000e0000 */
[----:B------:R-:W-:Y:S02]  /*b1e0*/  R2UR UR11, R7 ;  /* 0x00000000070b72ca */ /* 0x000fe400000e0000 */
[----:B------:R-:W-:-:S02]  /*b1f0*/  R2UR UR12, R2 ;  /* 0x00000000020c72ca */ /* 0x000fc400000e0000 */
[C---:B------:R-:W-:Y:S01]  /*b200*/  R2UR UR13, R3.reuse ;  /* 0x00000000030d72ca */ /* 0x040fe200000e0000 */
[----:B------:R-:W-:Y:S01]  /*b210*/  IMAD.MOV.U32 R9, RZ, RZ, -0x7fffffe0 ;  /* 0x80000020ff097424 */ /* 0x000fe200078e00ff */
[----:B------:R-:W-:Y:S02]  /*b220*/  R2UR UR16, R2 ;  /* 0x00000000021072ca */ /* 0x000fe400000e0000 */
[----:B------:R-:W-:Y:S02]  /*b230*/  R2UR UR17, R3 ;  /* 0x00000000031172ca */ /* 0x000fe400000e0000 */
[----:B------:R-:W-:Y:S01]  /*b240*/  R2UR UR19, R9 ;  /* 0x00000000091372ca */ /* 0x000fe200000e0000 */
[----:B---3--:R-:W-:-:S05]  /*b250*/  IMAD R14, R146, 0x6c0, R4 ;  /* 0x000006c0920e7824 */ /* 0x008fca00078e0204 */
[----:B------:R-:W-:-:S13]  /*b260*/  R2UR UR6, R14 ;  /* 0x000000000e0672ca */ /* 0x000fda00000e0000 */
[----:B------:R-:W-:Y:S01]  /*b270*/  HGMMA.64x16x16.F32.BF16 R88, gdesc[UR4], RZ, !UPT, gsb0 ;  /* 0x00200000045879f0 */ /* 0x000fe2000c0018ff */
[----:B------:R-:W-:Y:S01]  /*b280*/  VIADD R4, R14, 0x40 ;  /* 0x000000400e047836 */ /* 0x000fe20000000000 */
[----:B------:R-:W-:Y:S02]  /*b290*/  R2UR UR7, R5 ;  /* 0x00000000050772ca */ /* 0x000fe400000e0000 */
[----:B------:R-:W-:Y:S02]  /*b2a0*/  R2UR UR4, R2 ;  /* 0x00000000020472ca */ /* 0x000fe400000e0000 */
[----:B------:R-:W-:Y:S02]  /*b2b0*/  R2UR UR6, R4 ;  /* 0x00000000040672ca */ /* 0x000fe400000e0000 */
[----:B------:R-:W-:Y:S01]  /*b2c0*/  R2UR UR5, R3 ;  /* 0x00000000030572ca */ /* 0x000fe200000e0000 */
[----:B------:R-:W-:Y:S02]  /*b2d0*/  WARPGROUP.DEPBAR.LE gsb0, 0x0 ;  /* 0x00008000000079c5 */ /* 0x000fe40000010000 */
[----:B------:R-:W-:-:S10]  /*b2e0*/  WARPGROUP.ARRIVE ;  /* 0x00000000000079c5 */ /* 0x000fd40000000000 */
[----:B------:R-:W-:Y:S01]  /*b2f0*/  HGMMA.64x16x16.F32.BF16 R80, gdesc[UR4], RZ, !UPT, gsb0 ;  /* 0x00200000045079f0 */ /* 0x000fe2000c0018ff */
[----:B------:R-:W-:-:S05]  /*b300*/  VIADD R6, R14, 0x80 ;  /* 0x000000800e067836 */ /* 0x000fca0000000000 */
[----:B------:R-:W-:Y:S01]  /*b310*/  R2UR UR10, R6 ;  /* 0x00000000060a72ca */ /* 0x000fe200000e0000 */
[----:B------:R-:W-:Y:S02]  /*b320*/  WARPGROUP.DEPBAR.LE gsb0, 0x0 ;  /* 0x00008000000079c5 */ /* 0x000fe40000010000 */
[----:B-----5:R-:W-:-:S10]  /*b330*/  WARPGROUP.ARRIVE ;  /* 0x00000000000079c5 */ /* 0x020fd40000000000 */
[----:B------:R-:W-:Y:S01]  /*b340*/  HGMMA.64x16x16.F32.BF16 R72, gdesc[UR8], RZ, !UPT, gsb0 ;  /* 0x00200000084879f0 */ /* 0x000fe2000c0018ff */
[----:B------:R-:W-:Y:S02]  /*b350*/  VIADD R4, R14, 0xc0 ;  /* 0x000000c00e047836 */ /* 0x000fe40000000000 */
[----:B------:R-:W-:-:S03]  /*b360*/  IMAD.MOV.U32 R5, RZ, RZ, -0x7fffffe0 ;  /* 0x80000020ff057424 */ /* 0x000fc600078e00ff */
        /* <DEDUP_REMOVED lines=8> */
[----:B------:R-:W-:-:S10]  /*b3f0*/  WARPGROUP.ARRIVE ;  /* 0x00000000000079c5 */ /* 0x000fd40000000000 */
[----:B------:R-:W-:Y:S01]  /*b400*/  HGMMA.64x16x16.F32.BF16 R56, gdesc[UR16], RZ, !UPT, gsb0 ;  /* 0x00200000103879f0 */ /* 0x000fe2000c0018ff */
[----:B------:R-:W-:Y:S02]  /*b410*/  VIADD R6, R14, 0x140 ;  /* 0x000001400e067836 */ /* 0x000fe40000000000 */
[----:B------:R-:W-:Y:S01]  /*b420*/  IMAD.MOV.U32 R7, RZ, RZ, -0x7fffffe0 ;  /* 0x80000020ff077424 */ /* 0x000fe200078e00ff */
[----:B------:R-:W-:Y:S02]  /*b430*/  R2UR UR20, R2 ;  /* 0x00000000021472ca */ /* 0x000fe400000e0000 */
[----:B------:R-:W-:Y:S02]  /*b440*/  R2UR UR22, R6 ;  /* 0x00000000061672ca */ /* 0x000fe400000e0000 */
[----:B------:R-:W-:Y:S02]  /*b450*/  R2UR UR23, R7 ;  /* 0x00000000071772ca */ /* 0x000fe400000e0000 */
[----:B------:R-:W-:Y:S01]  /*b460*/  R2UR UR21, R3 ;  /* 0x00000000031572ca */ /* 0x000fe200000e0000 */
[----:B------:R-:W-:-:S02]  /*b470*/  WARPGROUP.DEPBAR.LE gsb0, 0x0 ;  /* 0x00008000000079c5 */ /* 0x000fc40000010000 */
        /* <DEDUP_REMOVED lines=30> */
[----:B------:R-:W-:Y:S02]  /*b660*/  IMAD.MOV.U32 R5, RZ, RZ, -0x7fffffe0 ;  /* 0x80000020ff057424 */ /* 0x000fe400078e00ff */
[----:B------:R-:W-:Y:S02]  /*b670*/  VIADD R8, R2, 0x2 ;  /* 0x0000000202087836 */ /* 0x000fe40000000000 */
[----:B------:R-:W-:Y:S01]  /*b680*/  IMAD.MOV.U32 R9, RZ, RZ, -0x7fffffe0 ;  /* 0x80000020ff097424 */ /* 0x000fe200078e00ff */
[----:B------:R-:W-:Y:S02]  /*b690*/  R2UR UR38, R4 ;  /* 0x00000000042672ca */ /* 0x000fe400000e0000 */
[----:B------:R-:W-:-:S02]  /*b6a0*/  R2UR UR39, R5 ;  /* 0x00000000052772ca */ /* 0x000fc400000e0000 */
[----:B------:R-:W-:Y:S02]  /*b6b0*/  R2UR UR36, R8 ;  /* 0x00000000082472ca */ /* 0x000fe400000e0000 */
[----:B------:R-:W-:Y:S01]  /*b6c0*/  R2UR UR37, R9 ;  /* 0x00000000092572ca */ /* 0x000fe200000e0000 */
[----:B------:R-:W-:Y:S02]  /*b6d0*/  WARPGROUP.DEPBAR.LE gsb0, 0x0 ;  /* 0x00008000000079c5 */ /* 0x000fe40000010000 */
[----:B------:R-:W-:-:S10]  /*b6e0*/  WARPGROUP.ARRIVE ;  /* 0x00000000000079c5 */ /* 0x000fd40000000000 */
[----:B------:R-:W-:Y:S01]  /*b6f0*/  HGMMA.64x16x16.F32.BF16 R88, gdesc[UR36], R88, gsb0 ;  /* 0x00200000245879f0 */ /* 0x000fe20008001858 */
        /* <DEDUP_REMOVED lines=239> */
[----:B------:R-:W-:-:S03]  /*c5f0*/  IMAD.MOV.U32 R7, RZ, RZ, -0x7fffffe0 ;  /* 0x80000020ff077424 */ /* 0x000fc600078e00ff */
[----:B------:R-:W-:Y:S01]  /*c600*/  R2UR UR38, R6 ;  /* 0x00000000062672ca */ /* 0x000fe200000e0000 */
[----:B------:R-:W-:Y:S01]  /*c610*/  VIADD R6, R2, 0x600 ;  /* 0x0000060002067836 */ /* 0x000fe20000000000 */
[----:B------:R-:W-:Y:S01]  /*c620*/  R2UR UR39, R7 ;  /* 0x00000000072772ca */ /* 0x000fe200000e0000 */
[----:B------:R-:W-:-:S03]  /*c630*/  IMAD.MOV.U32 R7, RZ, RZ, -0x7fffffe0 ;  /* 0x80000020ff077424 */ /* 0x000fc600078e00ff */
        /* <DEDUP_REMOVED lines=78> */
[----:B------:R-:W-:Y:S02]  /*cb20*/  VIADD R4, R2, 0x602 ;  /* 0x0000060202047836 */ /* 0x000fe40000000000 */
[----:B------:R-:W-:Y:S02]  /*cb30*/  IMAD.MOV.U32 R97, RZ, RZ, -0x7fffffe0 ;  /* 0x80000020ff617424 */ /* 0x000fe400078e00ff */
        /* <DEDUP_REMOVED lines=17> */
[----:B------:R-:W-:Y:S01]  /*cc50*/  VIADD R20, R14, 0x502 ;  /* 0x000005020e147836 */ /* 0x000fe20000000000 */
[----:B------:R-:W-:Y:S01]  /*cc60*/  R2UR UR8, R4 ;  /* 0x00000000040872ca */ /* 0x000fe200000e0000 */
[----:B------:R-:W-:Y:S01]  /*cc70*/  IMAD.MOV.U32 R21, RZ, RZ, -0x7fffffe0 ;  /* 0x80000020ff157424 */ /* 0x000fe200078e00ff */
[----:B------:R-:W-:Y:S01]  /*cc80*/  R2UR UR9, R5 ;  /* 0x00000000050972ca */ /* 0x000fe200000e0000 */
[----:B------:R-:W-:Y:S01]  /*cc90*/  ULDC UR4, c[0x0][0x9d8] ;  /* 0x0002760000047ab9 */ /* 0x000fe20000000800 */
[----:B------:R-:W-:Y:S01]  /*cca0*/  R2UR UR10, R20 ;  /* 0x00000000140a72ca */ /* 0x000fe200000e0000 */
[----:B------:R-:W-:Y:S01]  /*ccb0*/  ULDC UR5, c[0x0][0x988] ;  /* 0x0002620000057ab9 */ /* 0x000fe20000000800 */
        /* <DEDUP_REMOVED lines=40> */
[----:B--2---:R-:W-:Y:S02]  /*cf40*/  IMAD.IADD R21, R98, 0x1, R108 ;  /* 0x0000000162157824 */ /* 0x004fe400078e026c */
[----:B------:R-:W-:Y:S01]  /*cf50*/  VIADD R20, R14, 0x642 ;  /* 0x000006420e147836 */ /* 0x000fe20000000000 */
[----:B------:R-:W-:Y:S01]  /*cf60*/  R2UR UR8, R4 ;  /* 0x00000000040872ca */ /* 0x000fe200000e0000 */
[----:B------:R-:W-:Y:S01]  /*cf70*/  FMUL.FTZ R15, R88, UR4 ;  /* 0x00000004580f7c20 */ /* 0x000fe20008410000 */
[----:B------:R-:W-:Y:S02]  /*cf80*/  R2UR UR9, R5 ;  /* 0x00000000050972ca */ /* 0x000fe400000e0000 */
        /* <DEDUP_REMOVED lines=9> */
[----:B------:R-:W-:Y:S08]  /*d020*/  MUFU.TANH R15, R15 ;  /* 0x0000000f000f7308 */ /* 0x000ff00000002400 */
[----:B------:R-:W-:Y:S01]  /*d030*/  MUFU.TANH R92, R92 ;  /* 0x0000005c005c7308 */ /* 0x000fe20000002400 */
[----:B------:R-:W-:-:S02]  /*d040*/  WARPGROUP.DEPBAR.LE gsb0, 0x0 ;  /* 0x00008000000079c5 */ /* 0x000fc40000010000 */
[----:B------:R-:W-:Y:S01]  /*d050*/  FMUL.FTZ R98, R40, UR4 ;  /* 0x0000000428627c20 */ /* 0x000fe20008410000 */
[----:B------:R-:W-:Y:S02]  /*d060*/  VIADD R40, R14, 0x682 ;  /* 0x000006820e287836 */ /* 0x000fe40000000000 */
[----:B------:R-:W-:Y:S02]  /*d070*/  IMAD R14, R112, -0x90, R21 ;  /* 0xffffff70700e7824 */ /* 0x000fe400078e0215 */
[----:B------:R-:W-:-:S05]  /*d080*/  IMAD.MOV.U32 R21, RZ, RZ, -0x7fffffe0 ;  /* 0x80000020ff157424 */ /* 0x000fca00078e00ff */
[----:B------:R-:W-:Y:S01]  /*d090*/  R2UR UR11, R21 ;  /* 0x00000000150b72ca */ /* 0x000fe200000e0000 */
[----:B------:R-:W-:Y:S01]  /*d0a0*/  WARPGROUP.ARRIVE ;  /* 0x00000000000079c5 */ /* 0x000fe20000000000 */
[----:B------:R-:W0:Y:S01]  /*d0b0*/  MUFU.TANH R94, R94 ;  /* 0x0000005e005e7308 */ /* 0x000e220000002400 */
[----:B------:R-:W-:-:S07]  /*d0c0*/  FMUL.FTZ R80, R80, UR4 ;  /* 0x0000000450507c20 */ /* 0x000fce0008410000 */
[----:B------:R-:W1:Y:S03]  /*d0d0*/  MUFU.TANH R88, R88 ;  /* 0x0000005800587308 */ /* 0x000e660000002400 */
[----:B------:R-:W-:Y:S05]  /*d0e0*/  HGMMA.64x16x16.F32.BF16 R32, gdesc[UR8], R32, gsb0 ;  /* 0x00200000082079f0 */ /* 0x000fea0008001820 */
[----:B------:R-:W-:Y:S01]  /*d0f0*/  MUFU.TANH R74, R74 ;  /* 0x0000004a004a7308 */ /* 0x000fe20000002400 */
[----:B------:R-:W-:-:S07]  /*d100*/  FMUL.FTZ R81, R81, UR4 ;  /* 0x0000000451517c20 */ /* 0x000fce0008410000 */
[----:B------:R-:W2:Y:S01]  /*d110*/  MUFU.TANH R91, R91 ;  /* 0x0000005b005b7308 */ /* 0x000ea20000002400 */
[----:B------:R-:W-:Y:S01]  /*d120*/  FMUL.FTZ R97, R55, UR4 ;  /* 0x0000000437617c20 */ /* 0x000fe20008410000 */
[C---:B------:R-:W-:Y:S01]  /*d130*/  ISETP.GT.AND P3, PT, R14.reuse, 0x9, PT ;  /* 0x000000090e00780c */ /* 0x040fe20003f64270 */
[----:B------:R-:W-:Y:S01]  /*d140*/  FMUL.FTZ R55, R41, UR4 ;  /* 0x0000000429377c20 */ /* 0x000fe20008410000 */
[----:B------:R-:W-:Y:S01]  /*d150*/  IMAD.MOV.U32 R41, RZ, RZ, -0x7fffffe0 ;  /* 0x80000020ff297424 */ /* 0x000fe200078e00ff */
[----:B------:R-:W-:-:S03]  /*d160*/  ISETP.GT.AND P5, PT, R14, RZ, PT ;  /* 0x000000ff0e00720c */ /* 0x000fc60003fa4270 */
[----:B------:R-:W3:Y:S01]  /*d170*/  MUFU.TANH R89, R89 ;  /* 0x0000005900597308 */ /* 0x000ee20000002400 */
[----:B------:R-:W-:Y:S01]  /*d180*/  ISETP.GT.AND P1, PT, R14, 0x1, PT ;  /* 0x000000010e00780c */ /* 0x000fe20003f24270 */
[----:B------:R-:W-:Y:S01]  /*d190*/  FMUL.FTZ R84, R84, UR4 ;  /* 0x0000000454547c20 */ /* 0x000fe20008410000 */
[----:B------:R-:W-:Y:S01]  /*d1a0*/  FMUL.FTZ R95, R53, UR4 ;  /* 0x00000004355f7c20 */ /* 0x000fe20008410000 */
[----:B------:R-:W-:Y:S01]  /*d1b0*/  FMUL.FTZ R53, R42, UR4 ;  /* 0x000000042a357c20 */ /* 0x000fe20008410000 */
[----:B0-----:R-:W-:-:S03]  /*d1c0*/  FSEL R94, R94, -INF , P3 ;  /* 0xff8000005e5e7808 */ /* 0x001fc60001800000 */
[----:B------:R-:W0:Y:S01]  /*d1d0*/  MUFU.TANH R80, R80 ;  /* 0x0000005000507308 */ /* 0x000e220000002400 */
[----:B------:R-:W-:Y:S02]  /*d1e0*/  FSEL R92, R92, -INF , P3 ;  /* 0xff8000005c5c7808 */ /* 0x000fe40001800000 */
[C---:B------:R-:W-:Y:S01]  /*d1f0*/  ISETP.GT.AND P3, PT, R14.reuse, 0x20, PT ;  /* 0x000000200e00780c */ /* 0x040fe20003f64270 */
[----:B------:R-:W-:Y:S01]  /*d200*/  FMUL.FTZ R85, R85, UR4 ;  /* 0x0000000455557c20 */ /* 0x000fe20008410000 */
[----:B------:R-:W-:-:S03]  /*d210*/  ISETP.GT.AND P2, PT, R14, 0x8, PT ;  /* 0x000000080e00780c */ /* 0x000fc60003f44270 */
[----:B------:R-:W4:Y:S01]  /*d220*/  MUFU.TANH R90, R90 ;  /* 0x0000005a005a7308 */ /* 0x000f220000002400 */
[----:B------:R-:W-:Y:S02]  /*d230*/  FSEL R21, R15, -INF , P5 ;  /* 0xff8000000f157808 */ /* 0x000fe40002800000 */
[----:B-1----:R-:W-:Y:S02]  /*d240*/  FSEL R88, R88, -INF , P1 ;  /* 0xff80000058587808 */ /* 0x002fe40000800000 */
[----:B------:R-:W-:-:S03]  /*d250*/  R2UR UR15, R41 ;  /* 0x00000000290f72ca */ /* 0x000fc600000e0000 */
[----:B------:R-:W1:Y:S01]  /*d260*/  MUFU.TANH R81, R81 ;  /* 0x0000005100517308 */ /* 0x000e620000002400 */
[----:B------:R-:W-:Y:S01]  /*d270*/  FMUL.FTZ R82, R82, UR4 ;  /* 0x0000000452527c20 */ /* 0x000fe20008410000 */
[----:B--2---:R-:W-:Y:S01]  /*d280*/  FSEL R91, R91, -INF , P2 ;  /* 0xff8000005b5b7808 */ /* 0x004fe20001000000 */
[----:B------:R-:W-:Y:S01]  /*d290*/  FMUL.FTZ R72, R72, UR4 ;  /* 0x0000000448487c20 */ /* 0x000fe20008410000 */
[----:B------:R-:W-:-:S04]  /*d2a0*/  R2UR UR14, R40 ;  /* 0x00000000280e72ca */ /* 0x000fc800000e0000 */
[----:B------:R-:W2:Y:S01]  /*d2b0*/  MUFU.TANH R93, R93 ;  /* 0x0000005d005d7308 */ /* 0x000ea20000002400 */
[----:B------:R-:W-:Y:S01]  /*d2c0*/  FMUL.FTZ R83, R83, UR4 ;  /* 0x0000000453537c20 */ /* 0x000fe20008410000 */
[----:B------:R-:W-:-:S06]  /*d2d0*/  ISETP.GT.AND P4, PT, R14, 0x10, PT ;  /* 0x000000100e00780c */ /* 0x000fcc0003f84270 */
[----:B------:R3:W-:Y:S01]  /*d2e0*/  MUFU.TANH R41, R53 ;  /* 0x0000003500297308 */ /* 0x0007e20000002400 */
[----:B------:R-:W-:-:S07]  /*d2f0*/  FMUL.FTZ R73, R73, UR4 ;  /* 0x0000000449497c20 */ /* 0x000fce0008410000 */
[----:B------:R-:W2:Y:S01]  /*d300*/  MUFU.TANH R84, R84 ;  /* 0x0000005400547308 */ /* 0x000ea20000002400 */
[----:B---3--:R-:W-:Y:S02]  /*d310*/  FSEL R53, R74, -INF , P3 ;  /* 0xff8000004a357808 */ /* 0x008fe40001800000 */
[----:B------:R-:W-:-:S05]  /*d320*/  FMNMX.FTZ R74, R21, R88, !PT ;  /* 0x00000058154a7209 */ /* 0x000fca0007810000 */
[----:B------:R-:W3:Y:S01]  /*d330*/  MUFU.TANH R85, R85 ;  /* 0x0000005500557308 */ /* 0x000ee20000002400 */
[----:B------:R-:W-:Y:S01]  /*d340*/  FSEL R89, R89, -INF , P5 ;  /* 0xff80000059597808 */ /* 0x000fe20002800000 */
[----:B------:R-:W-:Y:S01]  /*d350*/  FMUL.FTZ R86, R86, UR4 ;  /* 0x0000000456567c20 */ /* 0x000fe20008410000 */
[----:B------:R-:W-:-:S05]  /*d360*/  ISETP.GT.AND P5, PT, R14, 0x11, PT ;  /* 0x000000110e00780c */ /* 0x000fca0003fa4270 */
[----:B------:R4:W-:Y:S01]  /*d370*/  MUFU.TANH R40, R55 ;  /* 0x0000003700287308 */ /* 0x0009e20000002400 */
[----:B0-----:R-:W-:Y:S01]  /*d380*/  FSEL R80, R80, -INF , P4 ;  /* 0xff80000050507808 */ /* 0x001fe20002000000 */
[----:B------:R-:W-:Y:S01]  /*d390*/  FMUL.FTZ R76, R76, UR4 ;  /* 0x000000044c4c7c20 */ /* 0x000fe20008410000 */
[----:B----4-:R-:W-:-:S05]  /*d3a0*/  FMNMX.FTZ R55, R91, R74, !PT ;  /* 0x0000004a5b377209 */ /* 0x010fca0007810000 */
[----:B------:R-:W0:Y:S01]  /*d3b0*/  MUFU.TANH R82, R82 ;  /* 0x0000005200527308 */ /* 0x000e220000002400 */
[----:B------:R-:W-:-:S07]  /*d3c0*/  FMNMX.FTZ R55, R92, R55, !PT ;  /* 0x000000375c377209 */ /* 0x000fce0007810000 */
[----:B------:R-:W4:Y:S01]  /*d3d0*/  MUFU.TANH R72, R72 ;  /* 0x0000004800487308 */ /* 0x000f220000002400 */
[----:B------:R-:W-:Y:S01]  /*d3e0*/  FSEL R90, R90, -INF , P1 ;  /* 0xff8000005a5a7808 */ /* 0x000fe20000800000 */
[----:B------:R-:W-:Y:S01]  /*d3f0*/  FMUL.FTZ R87, R87, UR4 ;  /* 0x0000000457577c20 */ /* 0x000fe20008410000 */
[----:B------:R-:W-:Y:S01]  /*d400*/  ISETP.GT.AND P1, PT, R14, 0x18, PT ;  /* 0x000000180e00780c */ /* 0x000fe20003f24270 */
[----:B------:R-:W-:Y:S01]  /*d410*/  FMUL.FTZ R77, R77, UR4 ;  /* 0x000000044d4d7c20 */ /* 0x000fe20008410000 */
[----:B-1----:R-:W-:-:S03]  /*d420*/  FSEL R81, R81, -INF , P5 ;  /* 0xff80000051517808 */ /* 0x002fc60002800000 */
[----:B------:R-:W1:Y:S01]  /*d430*/  MUFU.TANH R83, R83 ;  /* 0x0000005300537308 */ /* 0x000e620000002400 */
[----:B------:R-:W-:Y:S02]  /*d440*/  FMNMX.FTZ R74, R80, R55, !PT ;  /* 0x00000037504a7209 */ /* 0x000fe40007810000 */
[----:B--2---:R-:W-:-:S05]  /*d450*/  FSEL R93, R93, -INF , P2 ;  /* 0xff8000005d5d7808 */ /* 0x004fca0001000000 */
[----:B------:R-:W2:Y:S01]  /*d460*/  MUFU.TANH R73, R73 ;  /* 0x0000004900497308 */ /* 0x000ea20000002400 */
[----:B------:R-:W-:Y:S01]  /*d470*/  ISETP.GT.AND P2, PT, R14, 0x19, PT ;  /* 0x000000190e00780c */ /* 0x000fe20003f44270 */
[----:B------:R-:W-:Y:S01]  /*d480*/  FMUL.FTZ R64, R64, UR4 ;  /* 0x0000000440407c20 */ /* 0x000fe20008410000 */
[----:B------:R-:W-:Y:S02]  /*d490*/  FSEL R84, R84, -INF , P1 ;  /* 0xff80000054547808 */ /* 0x000fe40000800000 */
[----:B------:R-:W-:-:S03]  /*d4a0*/  FMNMX.FTZ R55, R81, R74, !PT ;  /* 0x0000004a51377209 */ /* 0x000fc60007810000 */
[----:B------:R-:W2:Y:S01]  /*d4b0*/  MUFU.TANH R86, R86 ;  /* 0x0000005600567308 */ /* 0x000ea20000002400 */
[----:B------:R-:W-:Y:S01]  /*d4c0*/  FMUL.FTZ R75, R75, UR4 ;  /* 0x000000044b4b7c20 */ /* 0x000fe20008410000 */
[----:B---3--:R-:W-:-:S06]  /*d4d0*/  FSEL R85, R85, -INF , P2 ;  /* 0xff80000055557808 */ /* 0x008fcc0001000000 */
[----:B------:R-:W3:Y:S01]  /*d4e0*/  MUFU.TANH R76, R76 ;  /* 0x0000004c004c7308 */ /* 0x000ee20000002400 */
[----:B------:R-:W-:Y:S01]  /*d4f0*/  FMNMX.FTZ R74, R84, R55, !PT ;  /* 0x00000037544a7209 */ /* 0x000fe20007810000 */
[----:B------:R-:W-:Y:S01]  /*d500*/  FMUL.FTZ R65, R65, UR4 ;  /* 0x0000000441417c20 */ /* 0x000fe20008410000 */
[----:B------:R-:W-:-:S05]  /*d510*/  R2UR UR12, R4 ;  /* 0x00000000040c72ca */ /* 0x000fca00000e0000 */
[----:B------:R-:W3:Y:S01]  /*d520*/  MUFU.TANH R87, R87 ;  /* 0x0000005700577308 */ /* 0x000ee20000002400 */
[----:B------:R-:W-:Y:S01]  /*d530*/  R2UR UR13, R5 ;  /* 0x00000000050d72ca */ /* 0x000fe200000e0000 */
[----:B------:R-:W-:Y:S01]  /*d540*/  FMUL.FTZ R78, R78, UR4 ;  /* 0x000000044e4e7c20 */ /* 0x000fe20008410000 */
[----:B0-----:R-:W-:-:S05]  /*d550*/  FSEL R82, R82, -INF , P4 ;  /* 0xff80000052527808 */ /* 0x001fca0002000000 */
[----:B------:R-:W0:Y:S01]  /*d560*/  MUFU.TANH R77, R77 ;  /* 0x0000004d004d7308 */ /* 0x000e220000002400 */
[----:B------:R-:W-:Y:S01]  /*d570*/  ISETP.GT.AND P4, PT, R14, 0x21, PT ;  /* 0x000000210e00780c */ /* 0x000fe20003f84270 */
[----:B------:R-:W-:Y:S01]  /*d580*/  FMUL.FTZ R68, R68, UR4 ;  /* 0x0000000444447c20 */ /* 0x000fe20008410000 */
[----:B----4-:R-:W-:Y:S02]  /*d590*/  FSEL R72, R72, -INF , P3 ;  /* 0xff80000048487808 */ /* 0x010fe40001800000 */
[----:B------:R-:W-:-:S03]  /*d5a0*/  FMNMX.FTZ R55, R85, R74, !PT ;  /* 0x0000004a55377209 */ /* 0x000fc60007810000 */
[----:B------:R-:W4:Y:S01]  /*d5b0*/  MUFU.TANH R64, R64 ;  /* 0x0000004000407308 */ /* 0x000f220000002400 */
[----:B-1----:R-:W-:Y:S01]  /*d5c0*/  FSEL R83, R83, -INF , P5 ;  /* 0xff80000053537808 */ /* 0x002fe20002800000 */
[----:B------:R-:W-:Y:S01]  /*d5d0*/  FMUL.FTZ R79, R79, UR4 ;  /* 0x000000044f4f7c20 */ /* 0x000fe20008410000 */
[----:B------:R-:W-:Y:S02]  /*d5e0*/  WARPGROUP.DEPBAR.LE gsb0, 0x0 ;  /* 0x00008000000079c5 */ /* 0x000fe40000010000 */
[----:B------:R-:W-:-:S03]  /*d5f0*/  ISETP.GT.AND P5, PT, R14, 0x28, PT ;  /* 0x000000280e00780c */ /* 0x000fc60003fa4270 */
[----:B------:R-:W1:Y:S01]  /*d600*/  MUFU.TANH R75, R75 ;  /* 0x0000004b004b7308 */ /* 0x000e620000002400 */
[----:B--2---:R-:W-:Y:S01]  /*d610*/  FSEL R73, R73, -INF , P4 ;  /* 0xff80000049497808 */ /* 0x004fe20002000000 */
[----:B------:R-:W-:Y:S01]  /*d620*/  FMUL.FTZ R69, R69, UR4 ;  /* 0x0000000445457c20 */ /* 0x000fe20008410000 */
[----:B------:R-:W-:Y:S01]  /*d630*/  FMNMX.FTZ R74, R72, R55, !PT ;  /* 0x00000037484a7209 */ /* 0x000fe20007810000 */
[----:B------:R-:W-:-:S04]  /*d640*/  WARPGROUP.ARRIVE ;  /* 0x00000000000079c5 */ /* 0x000fc80000000000 */
[----:B------:R-:W2:Y:S01]  /*d650*/  MUFU.TANH R65, R65 ;  /* 0x0000004100417308 */ /* 0x000ea20000002400 */
[----:B------:R-:W-:Y:S01]  /*d660*/  FSEL R86, R86, -INF , P1 ;  /* 0xff80000056567808 */ /* 0x000fe20000800000 */
[----:B------:R-:W-:Y:S01]  /*d670*/  FMUL.FTZ R66, R66, UR4 ;  /* 0x0000000442427c20 */ /* 0x000fe20008410000 */
[----:B------:R-:W-:Y:S01]  /*d680*/  ISETP.GT.AND P1, PT, R14, 0x29, PT ;  /* 0x000000290e00780c */ /* 0x000fe20003f24270 */
[----:B------:R-:W-:Y:S01]  /*d690*/  FMUL.FTZ R56, R56, UR4 ;  /* 0x0000000438387c20 */ /* 0x000fe20008410000 */
[----:B---3--:R-:W-:Y:S01]  /*d6a0*/  FSEL R76, R76, -INF , P5 ;  /* 0xff8000004c4c7808 */ /* 0x008fe20002800000 */
[----:B------:R-:W-:Y:S02]  /*d6b0*/  HGMMA.64x16x16.F32.BF16 R24, gdesc[UR12], R24, gsb0 ;  /* 0x002000000c1879f0 */ /* 0x000fe40008001818 */
[----:B------:R-:W3:Y:S01]  /*d6c0*/  MUFU.TANH R78, R78 ;  /* 0x0000004e004e7308 */ /* 0x000ee20000002400 */
[----:B------:R-:W-:Y:S01]  /*d6d0*/  FMNMX.FTZ R55, R73, R74, !PT ;  /* 0x0000004a49377209 */ /* 0x000fe20007810000 */
[----:B------:R-:W-:Y:S01]  /*d6e0*/  FMUL.FTZ R67, R67, UR4 ;  /* 0x0000000443437c20 */ /* 0x000fe20008410000 */
[----:B------:R-:W-:-:S05]  /*d6f0*/  FSEL R87, R87, -INF , P2 ;  /* 0xff80000057577808 */ /* 0x000fca0001000000 */
[----:B------:R-:W3:Y:S01]  /*d700*/  MUFU.TANH R68, R68 ;  /* 0x0000004400447308 */ /* 0x000ee20000002400 */
[----:B------:R-:W-:Y:S01]  /*d710*/  ISETP.GT.AND P2, PT, R14, 0x30, PT ;  /* 0x000000300e00780c */ /* 0x000fe20003f44270 */
[----:B------:R-:W-:Y:S01]  /*d720*/  FMUL.FTZ R57, R57, UR4 ;  /* 0x0000000439397c20 */ /* 0x000fe20008410000 */
[----:B0-----:R-:W-:Y:S02]  /*d730*/  FSEL R77, R77, -INF , P1 ;  /* 0xff8000004d4d7808 */ /* 0x001fe40000800000 */
[----:B------:R-:W-:-:S03]  /*d740*/  FMNMX.FTZ R74, R76, R55, !PT ;  /* 0x000000374c4a7209 */ /* 0x000fc60007810000 */
[----:B------:R-:W0:Y:S01]  /*d750*/  MUFU.TANH R79, R79 ;  /* 0x0000004f004f7308 */ /* 0x000e220000002400 */
[----:B------:R-:W-:Y:S01]  /*d760*/  FMUL.FTZ R70, R70, UR4 ;  /* 0x0000000446467c20 */ /* 0x000fe20008410000 */
[----:B------:R-:W-:-:S06]  /*d770*/  ISETP.GT.AND P3, PT, R14, 0x31, PT ;  /* 0x000000310e00780c */ /* 0x000fcc0003f64270 */
[----:B------:R-:W0:Y:S01]  /*d780*/  MUFU.TANH R69, R69 ;  /* 0x0000004500457308 */ /* 0x000e220000002400 */
[----:B----4-:R-:W-:Y:S01]  /*d790*/  FSEL R64, R64, -INF , P2 ;  /* 0xff80000040407808 */ /* 0x010fe20001000000 */
[----:B------:R-:W-:Y:S01]  /*d7a0*/  FMUL.FTZ R60, R60, UR4 ;  /* 0x000000043c3c7c20 */ /* 0x000fe20008410000 */
[----:B------:R-:W-:-:S05]  /*d7b0*/  FMNMX.FTZ R55, R77, R74, !PT ;  /* 0x0000004a4d377209 */ /* 0x000fca0007810000 */
[----:B------:R-:W4:Y:S01]  /*d7c0*/  MUFU.TANH R66, R66 ;  /* 0x0000004200427308 */ /* 0x000f220000002400 */
[----:B-1----:R-:W-:Y:S01]  /*d7d0*/  FSEL R75, R75, -INF , P4 ;  /* 0xff8000004b4b7808 */ /* 0x002fe20002000000 */
[----:B------:R-:W-:Y:S01]  /*d7e0*/  FMUL.FTZ R71, R71, UR4 ;  /* 0x0000000447477c20 */ /* 0x000fe20008410000 */
[----:B------:R-:W-:-:S05]  /*d7f0*/  ISETP.GT.AND P4, PT, R14, 0x38, PT ;  /* 0x000000380e00780c */ /* 0x000fca0003f84270 */
[----:B------:R-:W1:Y:S01]  /*d800*/  MUFU.TANH R56, R56 ;  /* 0x0000003800387308 */ /* 0x000e620000002400 */
[----:B--2---:R-:W-:Y:S01]  /*d810*/  FSEL R65, R65, -INF , P3 ;  /* 0xff80000041417808 */ /* 0x004fe20001800000 */
[----:B------:R-:W-:Y:S01]  /*d820*/  FMUL.FTZ R61, R61, UR4 ;  /* 0x000000043d3d7c20 */ /* 0x000fe20008410000 */
[----:B------:R-:W-:-:S05]  /*d830*/  FMNMX.FTZ R74, R64, R55, !PT ;  /* 0x00000037404a7209 */ /* 0x000fca0007810000 */
[----:B------:R-:W2:Y:S01]  /*d840*/  MUFU.TANH R67, R67 ;  /* 0x0000004300437308 */ /* 0x000ea20000002400 */
[----:B---3--:R-:W-:Y:S01]  /*d850*/  FSEL R78, R78, -INF , P5 ;  /* 0xff8000004e4e7808 */ /* 0x008fe20002800000 */
[----:B------:R-:W-:Y:S01]  /*d860*/  FMUL.FTZ R58, R58, UR4 ;  /* 0x000000043a3a7c20 */ /* 0x000fe20008410000 */
[----:B------:R-:W-:-:S05]  /*d870*/  ISETP.GT.AND P5, PT, R14, 0x39, PT ;  /* 0x000000390e00780c */ /* 0x000fca0003fa4270 */
[----:B------:R-:W3:Y:S01]  /*d880*/  MUFU.TANH R57, R57 ;  /* 0x0000003900397308 */ /* 0x000ee20000002400 */
[----:B------:R-:W-:Y:S01]  /*d890*/  FSEL R68, R68, -INF , P4 ;  /* 0xff80000044447808 */ /* 0x000fe20002000000 */
[----:B------:R-:W-:Y:S01]  /*d8a0*/  FMUL.FTZ R48, R48, UR4 ;  /* 0x0000000430307c20 */ /* 0x000fe20008410000 */
[----:B------:R-:W-:-:S05]  /*d8b0*/  FMNMX.FTZ R55, R65, R74, !PT ;  /* 0x0000004a41377209 */ /* 0x000fca0007810000 */
[----:B------:R-:W3:Y:S01]  /*d8c0*/  MUFU.TANH R70, R70 ;  /* 0x0000004600467308 */ /* 0x000ee20000002400 */
[----:B0-----:R-:W-:Y:S01]  /*d8d0*/  FSEL R79, R79, -INF , P1 ;  /* 0xff8000004f4f7808 */ /* 0x001fe20000800000 */
[----:B------:R-:W-:Y:S01]  /*d8e0*/  FMUL.FTZ R59, R59, UR4 ;  /* 0x000000043b3b7c20 */ /* 0x000fe20008410000 */
[----:B------:R-:W-:-:S05]  /*d8f0*/  ISETP.GT.AND P1, PT, R14, 0x40, PT ;  /* 0x000000400e00780c */ /* 0x000fca0003f24270 */
[----:B------:R-:W0:Y:S01]  /*d900*/  MUFU.TANH R60, R60 ;  /* 0x0000003c003c7308 */ /* 0x000e220000002400 */
[----:B------:R-:W-:Y:S01]  /*d910*/  FSEL R69, R69, -INF , P5 ;  /* 0xff80000045457808 */ /* 0x000fe20002800000 */
[----:B------:R-:W-:Y:S01]  /*d920*/  FMUL.FTZ R49, R49, UR4 ;  /* 0x0000000431317c20 */ /* 0x000fe20008410000 */
[----:B----4-:R-:W-:-:S05]  /*d930*/  FSEL R66, R66, -INF , P2 ;  /* 0xff80000042427808 */ /* 0x010fca0001000000 */
[----:B------:R-:W4:Y:S01]  /*d940*/  MUFU.TANH R71, R71 ;  /* 0x0000004700477308 */ /* 0x000f220000002400 */
[----:B------:R-:W-:Y:S01]  /*d950*/  FMUL.FTZ R62, R62, UR4 ;  /* 0x000000043e3e7c20 */ /* 0x000fe20008410000 */
[----:B------:R-:W-:-:S06]  /*d960*/  ISETP.GT.AND P2, PT, R14, 0x41, PT ;  /* 0x000000410e00780c */ /* 0x000fcc0003f44270 */
[----:B------:R2:W-:Y:S01]  /*d970*/  MUFU.TANH R42, R95 ;  /* 0x0000005f002a7308 */ /* 0x0005e20000002400 */
[----:B-1----:R-:W-:Y:S01]  /*d980*/  FSEL R56, R56, -INF , P1 ;  /* 0xff80000038387808 */ /* 0x002fe20000800000 */
[----:B------:R-:W-:-:S06]  /*d990*/  FMUL.FTZ R52, R52, UR4 ;  /* 0x0000000434347c20 */ /* 0x000fcc0008410000 */
[----:B------:R-:W1:Y:S01]  /*d9a0*/  MUFU.TANH R61, R61 ;  /* 0x0000003d003d7308 */ /* 0x000e620000002400 */
[----:B--2---:R-:W-:Y:S01]  /*d9b0*/  FMUL.FTZ R95, R34, UR4 ;  /* 0x00000004225f7c20 */ /* 0x004fe20008410000 */
[----:B------:R-:W-:-:S04]  /*d9c0*/  FMNMX.FTZ R34, R68, R55, !PT ;  /* 0x0000003744227209 */ /* 0x000fc80007810000 */
[----:B------:R-:W-:Y:S02]  /*d9d0*/  FMNMX.FTZ R55, R69, R34, !PT ;  /* 0x0000002245377209 */ /* 0x000fe40007810000 */
[----:B------:R-:W2:Y:S01]  /*d9e0*/  MUFU.TANH R58, R58 ;  /* 0x0000003a003a7308 */ /* 0x000ea20000002400 */
[----:B------:R-:W-:Y:S01]  /*d9f0*/  FSEL R67, R67, -INF , P3 ;  /* 0xff80000043437808 */ /* 0x000fe20001800000 */
[----:B------:R-:W-:Y:S01]  /*da00*/  FMUL.FTZ R63, R63, UR4 ;  /* 0x000000043f3f7c20 */ /* 0x000fe20008410000 */
[----:B------:R-:W-:-:S05]  /*da10*/  ISETP.GT.AND P3, PT, R14, 0x48, PT ;  /* 0x000000480e00780c */ /* 0x000fca0003f64270 */
[----:B------:R-:W2:Y:S01]  /*da20*/  MUFU.TANH R48, R48 ;  /* 0x0000003000307308 */ /* 0x000ea20000002400 */
[----:B---3--:R-:W-:Y:S02]  /*da30*/  FSEL R57, R57, -INF , P2 ;  /* 0xff80000039397808 */ /* 0x008fe40001000000 */
[----:B------:R-:W-:-:S05]  /*da40*/  FMNMX.FTZ R34, R56, R55, !PT ;  /* 0x0000003738227209 */ /* 0x000fca0007810000 */
[----:B------:R-:W3:Y:S01]  /*da50*/  MUFU.TANH R59, R59 ;  /* 0x0000003b003b7308 */ /* 0x000ee20000002400 */
[----:B------:R-:W-:Y:S01]  /*da60*/  FSEL R70, R70, -INF , P4 ;  /* 0xff80000046467808 */ /* 0x000fe20002000000 */
[----:B------:R-:W-:Y:S01]  /*da70*/  FMUL.FTZ R50, R50, UR4 ;  /* 0x0000000432327c20 */ /* 0x000fe20008410000 */
[----:B------:R-:W-:-:S05]  /*da80*/  ISETP.GT.AND P4, PT, R14, 0x49, PT ;  /* 0x000000490e00780c */ /* 0x000fca0003f84270 */
[----:B------:R-:W3:Y:S01]  /*da90*/  MUFU.TANH R49, R49 ;  /* 0x0000003100317308 */ /* 0x000ee20000002400 */
[----:B0-----:R-:W-:Y:S01]  /*daa0*/  FSEL R60, R60, -INF , P3 ;  /* 0xff8000003c3c7808 */ /* 0x001fe20001800000 */
[----:B------:R-:W-:Y:S01]  /*dab0*/  FMUL.FTZ R51, R51, UR4 ;  /* 0x0000000433337c20 */ /* 0x000fe20008410000 */
[----:B----4-:R-:W-:-:S05]  /*dac0*/  FSEL R71, R71, -INF , P5 ;  /* 0xff80000047477808 */ /* 0x010fca0002800000 */
[----:B------:R-:W0:Y:S01]  /*dad0*/  MUFU.TANH R62, R62 ;  /* 0x0000003e003e7308 */ /* 0x000e220000002400 */
[----:B------:R-:W-:Y:S02]  /*dae0*/  ISETP.GT.AND P5, PT, R14, 0x50, PT ;  /* 0x000000500e00780c */ /* 0x000fe40003fa4270 */
[----:B-1----:R-:W-:-:S05]  /*daf0*/  FSEL R61, R61, -INF , P4 ;  /* 0xff8000003d3d7808 */ /* 0x002fca0002000000 */
[----:B------:R-:W1:Y:S08]  /*db00*/  MUFU.TANH R52, R52 ;  /* 0x0000003400347308 */ /* 0x000e700000002400 */
[----:B------:R4:W-:Y:S01]  /*db10*/  MUFU.TANH R20, R97 ;  /* 0x0000006100147308 */ /* 0x0009e20000002400 */
[----:B--2---:R-:W-:Y:S01]  /*db20*/  FSEL R58, R58, -INF , P1 ;  /* 0xff8000003a3a7808 */ /* 0x004fe20000800000 */
[----:B------:R-:W-:Y:S01]  /*db30*/  FMUL.FTZ R55, R37, UR4 ;  /* 0x0000000425377c20 */ /* 0x000fe20008410000 */
[----:B----4-:R-:W-:-:S05]  /*db40*/  FMNMX.FTZ R97, R57, R34, !PT ;  /* 0x0000002239617209 */ /* 0x010fca0007810000 */
[----:B------:R-:W2:Y:S01]  /*db50*/  MUFU.TANH R63, R63 ;  /* 0x0000003f003f7308 */ /* 0x000ea20000002400 */
[----:B------:R-:W-:Y:S01]  /*db60*/  FMNMX.FTZ R34, R60, R97, !PT ;  /* 0x000000613c227209 */ /* 0x000fe20007810000 */
[----:B------:R-:W-:Y:S01]  /*db70*/  FMUL.FTZ R44, R44, UR4 ;  /* 0x000000042c2c7c20 */ /* 0x000fe20008410000 */
[----:B------:R-:W-:-:S05]  /*db80*/  ISETP.GT.AND P1, PT, R14, 0x51, PT ;  /* 0x000000510e00780c */ /* 0x000fca0003f24270 */
[----:B------:R-:W4:Y:S01]  /*db90*/  MUFU.TANH R50, R50 ;  /* 0x0000003200327308 */ /* 0x000f220000002400 */
[----:B------:R-:W-:Y:S02]  /*dba0*/  FSEL R48, R48, -INF , P5 ;  /* 0xff80000030307808 */ /* 0x000fe40002800000 */
[----:B------:R-:W-:Y:S01]  /*dbb0*/  FMNMX.FTZ R37, R61, R34, !PT ;  /* 0x000000223d257209 */ /* 0x000fe20007810000 */
[----:B------:R-:W-:-:S04]  /*dbc0*/  FMUL.FTZ R96, R54, UR4 ;  /* 0x0000000436607c20 */ /* 0x000fc80008410000 */
[----:B------:R-:W4:Y:S01]  /*dbd0*/  MUFU.TANH R15, R98 ;  /* 0x00000062000f7308 */ /* 0x000f220000002400 */
[----:B---3--:R-:W-:Y:S01]  /*dbe0*/  FSEL R59, R59, -INF , P2 ;  /* 0xff8000003b3b7808 */ /* 0x008fe20001000000 */
[----:B------:R-:W-:Y:S01]  /*dbf0*/  FMUL.FTZ R54, R43, UR4 ;  /* 0x000000042b367c20 */ /* 0x000fe20008410000 */
[----:B------:R-:W-:Y:S01]  /*dc00*/  ISETP.GT.AND P2, PT, R14, 0x58, PT ;  /* 0x000000580e00780c */ /* 0x000fe20003f44270 */
[----:B------:R-:W-:Y:S01]  /*dc10*/  FMUL.FTZ R45, R45, UR4 ;  /* 0x000000042d2d7c20 */ /* 0x000fe20008410000 */
[----:B------:R-:W-:-:S03]  /*dc20*/  FSEL R49, R49, -INF , P1 ;  /* 0xff80000031317808 */ /* 0x000fc60000800000 */
[----:B------:R-:W3:Y:S01]  /*dc30*/  MUFU.TANH R51, R51 ;  /* 0x0000003300337308 */ /* 0x000ee20000002400 */
[----:B------:R-:W-:Y:S02]  /*dc40*/  FMNMX.FTZ R34, R48, R37, !PT ;  /* 0x0000002530227209 */ /* 0x000fe40007810000 */
[----:B0-----:R-:W-:Y:S01]  /*dc50*/  FSEL R62, R62, -INF , P3 ;  /* 0xff8000003e3e7808 */ /* 0x001fe20001800000 */
[----:B------:R-:W-:Y:S01]  /*dc60*/  FMUL.FTZ R32, R32, UR4 ;  /* 0x0000000420207c20 */ /* 0x000fe20008410000 */
[----:B------:R-:W-:-:S03]  /*dc70*/  ISETP.GT.AND P3, PT, R14, 0x59, PT ;  /* 0x000000590e00780c */ /* 0x000fc60003f64270 */
[----:B------:R-:W0:Y:S01]  /*dc80*/  MUFU.TANH R43, R96 ;  /* 0x00000060002b7308 */ /* 0x000e220000002400 */
[----:B-1----:R-:W-:Y:S02]  /*dc90*/  FSEL R52, R52, -INF , P2 ;  /* 0xff80000034347808 */ /* 0x002fe40001000000 */
[----:B------:R-:W-:-:S05]  /*dca0*/  FMNMX.FTZ R37, R49, R34, !PT ;  /* 0x0000002231257209 */ /* 0x000fca0007810000 */
[----:B------:R-:W1:Y:S01]  /*dcb0*/  MUFU.TANH R44, R44 ;  /* 0x0000002c002c7308 */ /* 0x000e620000002400 */
[----:B--2---:R-:W-:Y:S01]  /*dcc0*/  FSEL R63, R63, -INF , P4 ;  /* 0xff8000003f3f7808 */ /* 0x004fe20002000000 */
[----:B------:R-:W-:Y:S01]  /*dcd0*/  FMUL.FTZ R33, R33, UR4 ;  /* 0x0000000421217c20 */ /* 0x000fe20008410000 */
[----:B------:R-:W-:Y:S02]  /*dce0*/  ISETP.GT.AND P4, PT, R14, 0x60, PT ;  /* 0x000000600e00780c */ /* 0x000fe40003f84270 */
[----:B------:R-:W-:Y:S02]  /*dcf0*/  FSEL R42, R42, -INF , P3 ;  /* 0xff8000002a2a7808 */ /* 0x000fe40001800000 */
[----:B------:R-:W-:Y:S01]  /*dd00*/  FMNMX.FTZ R37, R52, R37, !PT ;  /* 0x0000002534257209 */ /* 0x000fe20007810000 */
[----:B------:R-:W2:Y:S01]  /*dd10*/  MUFU.TANH R45, R45 ;  /* 0x0000002d002d7308 */ /* 0x000ea20000002400 */
[----:B------:R-:W-:Y:S02]  /*dd20*/  WARPGROUP.DEPBAR.LE gsb0, 0x0 ;  /* 0x00008000000079c5 */ /* 0x000fe40000010000 */
[----:B----4-:R-:W-:Y:S01]  /*dd30*/  FSEL R50, R50, -INF , P5 ;  /* 0xff80000032327808 */ /* 0x010fe20002800000 */
[----:B------:R-:W-:Y:S01]  /*dd40*/  FMUL.FTZ R34, R24, UR4 ;  /* 0x0000000418227c20 */ /* 0x000fe20008410000 */
[----:B------:R-:W-:Y:S01]  /*dd50*/  FMUL.FTZ R46, R46, UR4 ;  /* 0x000000042e2e7c20 */ /* 0x000fe20008410000 */
[----:B------:R-:W-:Y:S01]  /*dd60*/  FMUL.FTZ R47, R47, UR4 ;  /* 0x000000042f2f7c20 */ /* 0x000fe20008410000 */
[----:B------:R-:W-:Y:S01]  /*dd70*/  ISETP.GT.AND P5, PT, R14, 0x61, PT ;  /* 0x000000610e00780c */ /* 0x000fe20003fa4270 */
[----:B------:R-:W-:Y:S01]  /*dd80*/  MUFU.TANH R32, R32 ;  /* 0x0000002000207308 */ /* 0x000fe20000002400 */
[----:B------:R-:W-:Y:S01]  /*dd90*/  FSEL R24, R15, -INF , P4 ;  /* 0xff8000000f187808 */ /* 0x000fe20002000000 */
[----:B------:R-:W-:Y:S01]  /*dda0*/  FMUL.FTZ R74, R36, UR4 ;  /* 0x00000004244a7c20 */ /* 0x000fe20008410000 */
[----:B------:R-:W-:-:S02]  /*ddb0*/  FMNMX.FTZ R37, R42, R37, !PT ;  /* 0x000000252a257209 */ /* 0x000fc40007810000 */
[----:B---3--:R-:W-:-:S03]  /*ddc0*/  FSEL R51, R51, -INF , P1 ;  /* 0xff80000033337808 */ /* 0x008fc60000800000 */
[----:B------:R-:W3:Y:S01]  /*ddd0*/  MUFU.TANH R54, R54 ;  /* 0x0000003600367308 */ /* 0x000ee20000002400 */
[----:B------:R-:W-:Y:S02]  /*dde0*/  ISETP.GT.AND P1, PT, R14, 0x68, PT ;  /* 0x000000680e00780c */ /* 0x000fe40003f24270 */
[----:B------:R-:W-:Y:S02]  /*ddf0*/  FSEL R40, R40, -INF , P5 ;  /* 0xff80000028287808 */ /* 0x000fe40002800000 */
[----:B------:R-:W-:-:S03]  /*de00*/  FMNMX.FTZ R37, R24, R37, !PT ;  /* 0x0000002518257209 */ /* 0x000fc60007810000 */
[----:B------:R-:W4:Y:S01]  /*de10*/  MUFU.TANH R33, R33 ;  /* 0x0000002100217308 */ /* 0x000f220000002400 */
[----:B0-----:R-:W-:Y:S02]  /*de20*/  FSEL R43, R43, -INF , P2 ;  /* 0xff8000002b2b7808 */ /* 0x001fe40001000000 */
[----:B------:R-:W-:Y:S02]  /*de30*/  ISETP.GT.AND P2, PT, R14, 0x69, PT ;  /* 0x000000690e00780c */ /* 0x000fe40003f44270 */
[----:B-1----:R-:W-:-:S03]  /*de40*/  FSEL R44, R44, -INF , P1 ;  /* 0xff8000002c2c7808 */ /* 0x002fc60000800000 */
[----:B------:R-:W0:Y:S01]  /*de50*/  MUFU.TANH R46, R46 ;  /* 0x0000002e002e7308 */ /* 0x000e220000002400 */
[----:B------:R-:W-:Y:S01]  /*de60*/  FMNMX.FTZ R37, R40, R37, !PT ;  /* 0x0000002528257209 */ /* 0x000fe20007810000 */
[----:B------:R-:W-:Y:S01]  /*de70*/  FMUL.FTZ R36, R38, UR4 ;  /* 0x0000000426247c20 */ /* 0x000fe20008410000 */
[----:B------:R-:W-:-:S05]  /*de80*/  FSEL R20, R20, -INF , P3 ;  /* 0xff80000014147808 */ /* 0x000fca0001800000 */
[----:B------:R-:W1:Y:S01]  /*de90*/  MUFU.TANH R47, R47 ;  /* 0x0000002f002f7308 */ /* 0x000e620000002400 */
[----:B------:R-:W-:Y:S01]  /*dea0*/  FMUL.FTZ R35, R35, UR4 ;  /* 0x0000000423237c20 */ /* 0x000fe20008410000 */
[----:B------:R-:W-:-:S06]  /*deb0*/  ISETP.GT.AND P3, PT, R14, 0x70, PT ;  /* 0x000000700e00780c */ /* 0x000fcc0003f64270 */
[----:B------:R-:W1:Y:S01]  /*dec0*/  MUFU.TANH R74, R74 ;  /* 0x0000004a004a7308 */ /* 0x000e620000002400 */
[----:B--2---:R-:W-:Y:S01]  /*ded0*/  FSEL R45, R45, -INF , P2 ;  /* 0xff8000002d2d7808 */ /* 0x004fe20001000000 */
[----:B------:R-:W-:Y:S01]  /*dee0*/  FMUL.FTZ R25, R25, UR4 ;  /* 0x0000000419197c20 */ /* 0x000fe20008410000 */
[----:B------:R-:W-:-:S05]  /*def0*/  FMNMX.FTZ R38, R44, R37, !PT ;  /* 0x000000252c267209 */ /* 0x000fca0007810000 */
[----:B------:R-:W2:Y:S01]  /*df00*/  MUFU.TANH R55, R55 ;  /* 0x0000003700377308 */ /* 0x000ea20000002400 */
[----:B------:R-:W-:Y:S02]  /*df10*/  FSEL R41, R41, -INF , P4 ;  /* 0xff80000029297808 */ /* 0x000fe40002000000 */
[----:B------:R-:W-:Y:S02]  /*df20*/  ISETP.GT.AND P4, PT, R14, 0x71, PT ;  /* 0x000000710e00780c */ /* 0x000fe40003f84270 */
[----:B------:R-:W-:-:S03]  /*df30*/  FMNMX.FTZ R97, R45, R38, !PT ;  /* 0x000000262d617209 */ /* 0x000fc60007810000 */
[----:B------:R-:W2:Y:S01]  /*df40*/  MUFU.TANH R95, R95 ;  /* 0x0000005f005f7308 */ /* 0x000ea20000002400 */
[----:B---3--:R-:W-:Y:S01]  /*df50*/  FSEL R54, R54, -INF , P5 ;  /* 0xff80000036367808 */ /* 0x008fe20002800000 */
[----:B------:R-:W-:Y:S01]  /*df60*/  FMUL.FTZ R28, R28, UR4 ;  /* 0x000000041c1c7c20 */ /* 0x000fe20008410000 */
[----:B------:R-:W-:-:S05]  /*df70*/  ISETP.GT.AND P5, PT, R14, 0x78, PT ;  /* 0x000000780e00780c */ /* 0x000fca0003fa4270 */
[----:B------:R3:W2:Y:S01]  /*df80*/  MUFU.TANH R15, R34 ;  /* 0x00000022000f7308 */ /* 0x0006a20000002400 */
[----:B----4-:R-:W-:Y:S01]  /*df90*/  FSEL R33, R33, -INF , P4 ;  /* 0xff80000021217808 */ /* 0x010fe20002000000 */
[----:B------:R-:W-:Y:S01]  /*dfa0*/  FMUL.FTZ R96, R29, UR4 ;  /* 0x000000041d607c20 */ /* 0x000fe20008410000 */
[----:B---3--:R-:W-:-:S05]  /*dfb0*/  FSEL R34, R32, -INF , P3 ;  /* 0xff80000020227808 */ /* 0x008fca0001800000 */
[----:B------:R-:W3:Y:S01]  /*dfc0*/  MUFU.TANH R35, R35 ;  /* 0x0000002300237308 */ /* 0x000ee20000002400 */
[----:B------:R-:W-:-:S07]  /*dfd0*/  FMNMX.FTZ R32, R34, R97, !PT ;  /* 0x0000006122207209 */ /* 0x000fce0007810000 */
[----:B------:R-:W4:Y:S01]  /*dfe0*/  MUFU.TANH R25, R25 ;  /* 0x0000001900197308 */ /* 0x000f220000002400 */
[----:B0-----:R-:W-:Y:S02]  /*dff0*/  FSEL R46, R46, -INF , P1 ;  /* 0xff8000002e2e7808 */ /* 0x001fe40000800000 */
[----:B-1----:R-:W-:Y:S02]  /*e000*/  FSEL R29, R47, -INF , P2 ;  /* 0xff8000002f1d7808 */ /* 0x002fe40001000000 */
[----:B------:R-:W-:-:S03]  /*e010*/  ISETP.GT.AND P1, PT, R14, 0x79, PT ;  /* 0x000000790e00780c */ /* 0x000fc60003f24270 */
[----:B------:R-:W0:Y:S01]  /*e020*/  MUFU.TANH R36, R36 ;  /* 0x0000002400247308 */ /* 0x000e220000002400 */
[----:B------:R-:W-:Y:S02]  /*e030*/  FSEL R74, R74, -INF , P5 ;  /* 0xff8000004a4a7808 */ /* 0x000fe40002800000 */
[----:B------:R-:W-:-:S05]  /*e040*/  FMNMX.FTZ R47, R33, R32, !PT ;  /* 0x00000020212f7209 */ /* 0x000fca0007810000 */
[----:B------:R3:W1:Y:S01]  /*e050*/  MUFU.TANH R37, R28 ;  /* 0x0000001c00257308 */ /* 0x0006620000002400 */
[----:B------:R-:W-:Y:S02]  /*e060*/  ISETP.GT.AND P2, PT, R14, 0x80, PT ;  /* 0x000000800e00780c */ /* 0x000fe40003f44270 */
[----:B--2---:R-:W-:Y:S02]  /*e070*/  FSEL R55, R55, -INF , P1 ;  /* 0xff80000037377808 */ /* 0x004fe40000800000 */
[----:B------:R-:W-:-:S03]  /*e080*/  FMNMX.FTZ R38, R74, R47, !PT ;  /* 0x0000002f4a267209 */ /* 0x000fc60007810000 */
[----:B------:R-:W2:Y:S01]  /*e090*/  MUFU.TANH R96, R96 ;  /* 0x0000006000607308 */ /* 0x000ea20000002400 */
[----:B------:R-:W-:Y:S02]  /*e0a0*/  FSEL R32, R95, -INF , P3 ;  /* 0xff8000005f207808 */ /* 0x000fe40001800000 */
[C---:B------:R-:W-:Y:S02]  /*e0b0*/  ISETP.GT.AND P3, PT, R14.reuse, 0x81, PT ;  /* 0x000000810e00780c */ /* 0x040fe40003f64270 */
[----:B------:R-:W-:Y:S02]  /*e0c0*/  FSEL R47, R15, -INF , P2 ;  /* 0xff8000000f2f7808 */ /* 0x000fe40001000000 */
[----:B------:R-:W-:Y:S02]  /*e0d0*/  FMNMX.FTZ R98, R55, R38, !PT ;  /* 0x0000002637627209 */ /* 0x000fe40007810000 */
[----:B---3--:R-:W-:Y:S02]  /*e0e0*/  FSEL R28, R35, -INF , P4 ;  /* 0xff800000231c7808 */ /* 0x008fe40002000000 */
[----:B------:R-:W-:-:S02]  /*e0f0*/  ISETP.GT.AND P4, PT, R14, 0x88, PT ;  /* 0x000000880e00780c */ /* 0x000fc40003f84270 */
[----:B----4-:R-:W-:Y:S02]  /*e100*/  FSEL R38, R25, -INF , P3 ;  /* 0xff80000019267808 */ /* 0x010fe40001800000 */
[----:B------:R-:W-:Y:S02]  /*e110*/  FMNMX.FTZ R15, R47, R98, !PT ;  /* 0x000000622f0f7209 */ /* 0x000fe40007810000 */
[----:B0-----:R-:W-:Y:S02]  /*e120*/  FSEL R25, R36, -INF , P5 ;  /* 0xff80000024197808 */ /* 0x001fe40002800000 */
[----:B------:R-:W-:Y:S02]  /*e130*/  ISETP.GT.AND P5, PT, R14, 0x89, PT ;  /* 0x000000890e00780c */ /* 0x000fe40003fa4270 */
[----:B-1----:R-:W-:Y:S02]  /*e140*/  FSEL R37, R37, -INF , P4 ;  /* 0xff80000025257808 */ /* 0x002fe40002000000 */
[----:B------:R-:W-:-:S02]  /*e150*/  FMNMX.FTZ R14, R38, R15, !PT ;  /* 0x0000000f260e7209 */ /* 0x000fc40007810000 */
[----:B--2---:R-:W-:Y:S02]  /*e160*/  FSEL R35, R96, -INF , P5 ;  /* 0xff80000060237808 */ /* 0x004fe40002800000 */
[----:B------:R-:W-:-:S04]  /*e170*/  FMNMX.FTZ R14, R37, R14, !PT ;  /* 0x0000000e250e7209 */ /* 0x000fc80007810000 */
[----:B------:R-:W-:-:S05]  /*e180*/  FMNMX.FTZ R95, R35, R14, !PT ;  /* 0x0000000e235f7209 */ /* 0x000fca0007810000 */
[----:B------:R-:W0:Y:S02]  /*e190*/  SHFL.BFLY PT, R14, R95, 0x2, 0x1f ;  /* 0x0c401f005f0e7f89 */ /* 0x000e2400000e0000 */
[----:B0-----:R-:W-:-:S05]  /*e1a0*/  FMNMX.FTZ R98, R95, R14, !PT ;  /* 0x0000000e5f627209 */ /* 0x001fca0007810000 */
[----:B------:R-:W0:Y:S01]  /*e1b0*/  SHFL.BFLY PT, R15, R98, 0x1, 0x1f ;  /* 0x0c201f00620f7f89 */ /* 0x000e2200000e0000 */
[----:B------:R-:W-:Y:S01]  /*e1c0*/  FMUL.FTZ R97, R26, UR4 ;  /* 0x000000041a617c20 */ /* 0x000fe20008410000 */
[----:B0-----:R-:W-:Y:S01]  /*e1d0*/  FMNMX.FTZ R14, R98, R15, !PT ;  /* 0x0000000f620e7209 */ /* 0x001fe20007810000 */
[----:B------:R-:W-:-:S03]  /*e1e0*/  IMAD.U32 R15, RZ, RZ, UR5 ;  /* 0x00000005ff0f7e24 */ /* 0x000fc6000f8e00ff */
[C---:B------:R-:W-:Y:S01]  /*e1f0*/  FSETP.NEU.FTZ.AND P6, PT, R14.reuse, -INF , PT ;  /* 0xff8000000e00780b */ /* 0x040fe20003fdd000 */
[----:B------:R-:W-:Y:S01]  /*e200*/  FMUL.FTZ R36, R14, R15 ;  /* 0x0000000f0e247220 */ /* 0x000fe20000410000 */
[----:B------:R-:W-:-:S04]  /*e210*/  FMUL.FTZ R98, R27, UR4 ;  /* 0x000000041b627c20 */ /* 0x000fc80008410000 */
[----:B------:R-:W-:-:S05]  /*e220*/  FSEL R36, R36, RZ, P6 ;  /* 0x000000ff24247208 */ /* 0x000fca0003000000 */
[-CC-:B------:R-:W-:Y:S01]  /*e230*/  FFMA.FTZ R27, R88, R15.reuse, -R36.reuse ;  /* 0x0000000f581b7223 */ /* 0x180fe20000010824 */
[----:B------:R-:W-:Y:S01]  /*e240*/  FMNMX.FTZ R88, R89, R90, !PT ;  /* 0x0000005a59587209 */ /* 0x000fe20007810000 */
[----:B------:R-:W-:-:S03]  /*e250*/  FFMA.FTZ R26, R21, R15, -R36 ;  /* 0x0000000f151a7223 */ /* 0x000fc60000010824 */
[----:B------:R-:W-:-:S04]  /*e260*/  FMNMX.FTZ R21, R93, R88, !PT ;  /* 0x000000585d157209 */ /* 0x000fc80007810000 */
[----:B------:R-:W-:-:S04]  /*e270*/  FMNMX.FTZ R21, R94, R21, !PT ;  /* 0x000000155e157209 */ /* 0x000fc80007810000 */
[----:B------:R-:W-:-:S04]  /*e280*/  FMNMX.FTZ R88, R82, R21, !PT ;  /* 0x0000001552587209 */ /* 0x000fc80007810000 */
[----:B------:R-:W-:Y:S01]  /*e290*/  FMNMX.FTZ R21, R83, R88, !PT ;  /* 0x0000005853157209 */ /* 0x000fe20007810000 */
[----:B------:R-:W-:-:S03]  /*e2a0*/  FMUL.FTZ R96, R39, UR4 ;  /* 0x0000000427607c20 */ /* 0x000fc60008410000 */
[----:B------:R-:W-:Y:S01]  /*e2b0*/  FMNMX.FTZ R88, R86, R21, !PT ;  /* 0x0000001556587209 */ /* 0x000fe20007810000 */
[----:B------:R-:W-:-:S03]  /*e2c0*/  FFMA.FTZ R39, R72, R15, -R36 ;  /* 0x0000000f48277223 */ /* 0x000fc60000010824 */
        /* <DEDUP_REMOVED lines=8> */
[----:B------:R0:W-:Y:S03]  /*e350*/  MUFU.EX2 R88, R39 ;  /* 0x0000002700587308 */ /* 0x0001e60000000800 */
[----:B------:R-:W-:Y:S01]  /*e360*/  FMNMX.FTZ R21, R71, R72, !PT ;  /* 0x0000004847157209 */ /* 0x000fe20007810000 */
[----:B0-----:R-:W-:-:S03]  /*e370*/  FFMA.FTZ R39, R64, R15, -R36 ;  /* 0x0000000f40277223 */ /* 0x001fc60000010824 */
[----:B------:R-:W-:-:S04]  /*e380*/  FMNMX.FTZ R64, R58, R21, !PT ;  /* 0x000000153a407209 */ /* 0x000fc80007810000 */
[----:B------:R-:W-:Y:S01]  /*e390*/  FMNMX.FTZ R21, R59, R64, !PT ;  /* 0x000000403b157209 */ /* 0x000fe20007810000 */
[----:B------:R-:W-:-:S03]  /*e3a0*/  FMUL.FTZ R99, R30, UR4 ;  /* 0x000000041e637c20 */ /* 0x000fc60008410000 */
[----:B------:R-:W-:Y:S01]  /*e3b0*/  FMNMX.FTZ R72, R62, R21, !PT ;  /* 0x000000153e487209 */ /* 0x000fe20007810000 */
[-CC-:B------:R-:W-:Y:S01]  /*e3c0*/  FFMA.FTZ R30, R91, R15.reuse, -R36.reuse ;  /* 0x0000000f5b1e7223 */ /* 0x180fe20000010824 */
[-CC-:B------:R-:W-:Y:S02]  /*e3d0*/  FFMA.FTZ R91, R73, R15.reuse, -R36.reuse ;  /* 0x0000000f495b7223 */ /* 0x180fe40000010824 */
[----:B------:R-:W-:Y:S01]  /*e3e0*/  FMNMX.FTZ R21, R63, R72, !PT ;  /* 0x000000483f157209 */ /* 0x000fe20007810000 */
[-CC-:B------:R-:W-:Y:S01]  /*e3f0*/  FFMA.FTZ R73, R65, R15.reuse, -R36.reuse ;  /* 0x0000000f41497223 */ /* 0x180fe20000010824 */
[----:B------:R-:W-:Y:S02]  /*e400*/  FFMA.FTZ R65, R68, R15, -R36 ;  /* 0x0000000f44417223 */ /* 0x000fe40000010824 */
        /* <DEDUP_REMOVED lines=8> */
[----:B------:R-:W-:-:S04]  /*e490*/  FMNMX.FTZ R56, R20, R21, !PT ;  /* 0x0000001514387209 */ /* 0x000fc80007810000 */
[----:B------:R-:W-:Y:S01]  /*e4a0*/  FMNMX.FTZ R21, R41, R56, !PT ;  /* 0x0000003829157209 */ /* 0x000fe20007810000 */
[----:B------:R-:W0:Y:S03]  /*e4b0*/  MUFU.TANH R96, R96 ;  /* 0x0000006000607308 */ /* 0x000e260000002400 */
[----:B------:R-:W-:-:S04]  /*e4c0*/  FMNMX.FTZ R21, R54, R21, !PT ;  /* 0x0000001536157209 */ /* 0x000fc80007810000 */
[----:B------:R-:W-:Y:S01]  /*e4d0*/  FMNMX.FTZ R56, R46, R21, !PT ;  /* 0x000000152e387209 */ /* 0x000fe20007810000 */
[----:B------:R-:W1:Y:S03]  /*e4e0*/  MUFU.TANH R97, R97 ;  /* 0x0000006100617308 */ /* 0x000e660000002400 */
[----:B------:R-:W-:-:S04]  /*e4f0*/  FMNMX.FTZ R21, R29, R56, !PT ;  /* 0x000000381d157209 */ /* 0x000fc80007810000 */
[----:B------:R-:W-:Y:S01]  /*e500*/  FMNMX.FTZ R21, R32, R21, !PT ;  /* 0x0000001520157209 */ /* 0x000fe20007810000 */
[----:B------:R-:W2:Y:S03]  /*e510*/  MUFU.TANH R98, R98 ;  /* 0x0000006200627308 */ /* 0x000ea60000002400 */
[----:B------:R-:W-:-:S05]  /*e520*/  FMNMX.FTZ R56, R28, R21, !PT ;  /* 0x000000151c387209 */ /* 0x000fca0007810000 */
[----:B------:R-:W3:Y:S01]  /*e530*/  MUFU.TANH R99, R99 ;  /* 0x0000006300637308 */ /* 0x000ee20000002400 */
[----:B0-----:R-:W-:Y:S02]  /*e540*/  FSEL R96, R96, -INF , P1 ;  /* 0xff80000060607808 */ /* 0x001fe40000800000 */
[----:B------:R-:W-:-:S05]  /*e550*/  FMNMX.FTZ R21, R25, R56, !PT ;  /* 0x0000003819157209 */ /* 0x000fca0007810000 */
[----:B------:R-:W0:Y:S01]  /*e560*/  MUFU.TANH R100, R100 ;  /* 0x0000006400647308 */ /* 0x000e220000002400 */
[----:B-1----:R-:W-:Y:S02]  /*e570*/  FSEL R97, R97, -INF , P2 ;  /* 0xff80000061617808 */ /* 0x002fe40001000000 */
[----:B------:R-:W-:Y:S02]  /*e580*/  FMNMX.FTZ R56, R96, R21, !PT ;  /* 0x0000001560387209 */ /* 0x000fe40007810000 */
[----:B--2---:R-:W-:Y:S02]  /*e590*/  FSEL R98, R98, -INF , P3 ;  /* 0xff80000062627808 */ /* 0x004fe40001800000 */
[----:B------:R-:W-:Y:S02]  /*e5a0*/  FMNMX.FTZ R21, R97, R56, !PT ;  /* 0x0000003861157209 */ /* 0x000fe40007810000 */
[----:B---3--:R-:W-:Y:S02]  /*e5b0*/  FSEL R99, R99, -INF , P4 ;  /* 0xff80000063637808 */ /* 0x008fe40002000000 */
[----:B------:R-:W-:-:S04]  /*e5c0*/  FMNMX.FTZ R56, R98, R21, !PT ;  /* 0x0000001562387209 */ /* 0x000fc80007810000 */
[----:B------:R-:W-:Y:S02]  /*e5d0*/  FMNMX.FTZ R21, R99, R56, !PT ;  /* 0x0000003863157209 */ /* 0x000fe40007810000 */
[----:B0-----:R-:W-:-:S04]  /*e5e0*/  FSEL R100, R100, -INF , P5 ;  /* 0xff80000064647808 */ /* 0x001fc80002800000 */
[----:B------:R-:W-:Y:S01]  /*e5f0*/  FMNMX.FTZ R21, R100, R21, !PT ;  /* 0x0000001564157209 */ /* 0x000fe20007810000 */
[----:B------:R-:W-:-:S04]  /*e600*/  FFMA.FTZ R56, R42, R15, -R36 ;  /* 0x0000000f2a387223 */ /* 0x000fc80000010824 */
[----:B------:R-:W0:Y:S01]  /*e610*/  SHFL.BFLY PT, R42, R21, 0x2, 0x1f ;  /* 0x0c401f00152a7f89 */ /* 0x000e2200000e0000 */
[-CC-:B------:R-:W-:Y:S01]  /*e620*/  FFMA.FTZ R72, R57, R15.reuse, -R36.reuse ;  /* 0x0000000f39487223 */ /* 0x180fe20000010824 */
[----:B------:R-:W-:Y:S01]  /*e630*/  FFMA.FTZ R57, R24, R15, -R36 ;  /* 0x0000000f18397223 */ /* 0x000fe20000010824 */
[----:B0-----:R-:W-:-:S05]  /*e640*/  FMNMX.FTZ R24, R21, R42, !PT ;  /* 0x0000002a15187209 */ /* 0x001fca0007810000 */
[----:B------:R-:W0:Y:S01]  /*e650*/  SHFL.BFLY PT, R21, R24, 0x1, 0x1f ;  /* 0x0c201f0018157f89 */ /* 0x000e2200000e0000 */
[----:B------:R-:W1:Y:S01]  /*e660*/  S2R R101, SR_TID.X ;  /* 0x0000000000657919 */ /* 0x000e620000002100 */
[----:B------:R2:W-:Y:S02]  /*e670*/  MUFU.EX2 R64, R73 ;  /* 0x0000004900407308 */ /* 0x0005e40000000800 */
[-CC-:B--2---:R-:W-:Y:S01]  /*e680*/  FFMA.FTZ R73, R44, R15.reuse, -R36.reuse ;  /* 0x0000000f2c497223 */ /* 0x184fe20000010824 */
[----:B------:R-:W-:Y:S01]  /*e690*/  FFMA.FTZ R44, R74, R15, -R36 ;  /* 0x0000000f4a2c7223 */ /* 0x000fe20000010824 */
[----:B0-----:R-:W-:-:S04]  /*e6a0*/  FMNMX.FTZ R74, R24, R21, !PT ;  /* 0x00000015184a7209 */ /* 0x001fc80007810000 */
[C---:B------:R-:W-:Y:S01]  /*e6b0*/  FSETP.NEU.FTZ.AND P1, PT, R74.reuse, -INF , PT ;  /* 0xff8000004a00780b */ /* 0x040fe20003f3d000 */
[-C--:B------:R-:W-:Y:S01]  /*e6c0*/  FMUL.FTZ R24, R74, R15.reuse ;  /* 0x0000000f4a187220 */ /* 0x080fe20000410000 */
[----:B------:R0:W-:Y:S01]  /*e6d0*/  MUFU.EX2 R68, R76 ;  /* 0x0000004c00447308 */ /* 0x0001e20000000800 */
[-CC-:B------:R-:W-:Y:S01]  /*e6e0*/  FFMA.FTZ R95, R77, R15.reuse, -R36.reuse ;  /* 0x0000000f4d5f7223 */ /* 0x180fe20000010824 */
[-CC-:B------:R-:W-:Y:S02]  /*e6f0*/  FFMA.FTZ R77, R45, R15.reuse, -R36.reuse ;  /* 0x0000000f2d4d7223 */ /* 0x180fe40000010824 */
[----:B------:R-:W-:Y:S01]  /*e700*/  FSEL R24, R24, RZ, P1 ;  /* 0x000000ff18187208 */ /* 0x000fe20000800000 */
[-CC-:B------:R-:W-:Y:S01]  /*e710*/  FFMA.FTZ R80, R80, R15.reuse, -R36.reuse ;  /* 0x0000000f50507223 */ /* 0x180fe20000010824 */
[-CC-:B------:R-:W-:Y:S01]  /*e720*/  FFMA.FTZ R81, R81, R15.reuse, -R36.reuse ;  /* 0x0000000f51517223 */ /* 0x180fe20000010824 */
[-CC-:B------:R-:W-:Y:S01]  /*e730*/  FFMA.FTZ R84, R84, R15.reuse, -R36.reuse ;  /* 0x0000000f54547223 */ /* 0x180fe20000010824 */
[-CC-:B0-----:R-:W-:Y:S01]  /*e740*/  FFMA.FTZ R76, R61, R15.reuse, -R36.reuse ;  /* 0x0000000f3d4c7223 */ /* 0x181fe20000010824 */
        /* <DEDUP_REMOVED lines=13> */
[-CC-:B------:R-:W-:Y:S01]  /*e820*/  FFMA.FTZ R33, R89, R15.reuse, -R24.reuse ;  /* 0x0000000f59217223 */ /* 0x180fe20000010818 */
[-CC-:B------:R-:W-:Y:S01]  /*e830*/  FFMA.FTZ R35, R90, R15.reuse, -R24.reuse ;  /* 0x0000000f5a237223 */ /* 0x180fe20000010818 */
[----:B------:R-:W-:Y:S01]  /*e840*/  MUFU.EX2 R26, R26 ;  /* 0x0000001a001a7308 */ /* 0x000fe20000000800 */
[-CC-:B------:R-:W-:Y:S01]  /*e850*/  FFMA.FTZ R37, R93, R15.reuse, -R24.reuse ;  /* 0x0000000f5d257223 */ /* 0x180fe20000010818 */
[----:B------:R-:W-:Y:S01]  /*e860*/  FFMA.FTZ R55, R94, R15, -R24 ;  /* 0x0000000f5e377223 */ /* 0x000fe20000010818 */
[----:B-1----:R-:W-:-:S05]  /*e870*/  LOP3.LUT R101, R101, 0x7f, RZ, 0xc0, !PT ;  /* 0x0000007f65657812 */ /* 0x002fca00078ec0ff */
[----:B------:R-:W0:Y:S01]  /*e880*/  MUFU.EX2 R27, R27 ;  /* 0x0000001b001b7308 */ /* 0x000e220000000800 */
[----:B------:R-:W-:-:S07]  /*e890*/  FFMA.FTZ R82, R82, R15, -R24 ;  /* 0x0000000f52527223 */ /* 0x000fce0000010818 */
[----:B------:R-:W-:Y:S01]  /*e8a0*/  MUFU.EX2 R33, R33 ;  /* 0x0000002100217308 */ /* 0x000fe20000000800 */
[----:B------:R-:W-:-:S07]  /*e8b0*/  ISETP.NE.AND P1, PT, R101, RZ, PT ;  /* 0x000000ff6500720c */ /* 0x000fce0003f25270 */
[----:B------:R-:W1:Y:S08]  /*e8c0*/  MUFU.EX2 R35, R35 ;  /* 0x0000002300237308 */ /* 0x000e700000000800 */
[----:B------:R-:W2:Y:S01]  /*e8d0*/  MUFU.EX2 R30, R30 ;  /* 0x0000001e001e7308 */ /* 0x000ea20000000800 */
[----:B------:R-:W-:-:S07]  /*e8e0*/  FFMA.FTZ R83, R83, R15, -R24 ;  /* 0x0000000f53537223 */ /* 0x000fce0000010818 */
[----:B------:R-:W3:Y:S08]  /*e8f0*/  MUFU.EX2 R37, R37 ;  /* 0x0000002500257308 */ /* 0x000ef00000000800 */
[----:B------:R-:W4:Y:S01]  /*e900*/  MUFU.EX2 R31, R31 ;  /* 0x0000001f001f7308 */ /* 0x000f220000000800 */
[-CC-:B------:R-:W-:Y:S01]  /*e910*/  FFMA.FTZ R86, R86, R15.reuse, -R24.reuse ;  /* 0x0000000f56567223 */ /* 0x180fe20000010818 */
[----:B------:R-:W-:-:S06]  /*e920*/  FFMA.FTZ R94, R51, R15, -R24 ;  /* 0x0000000f335e7223 */ /* 0x000fcc0000010818 */
[----:B------:R-:W4:Y:S01]  /*e930*/  MUFU.EX2 R55, R55 ;  /* 0x0000003700377308 */ /* 0x000f220000000800 */
[----:B------:R-:W-:Y:S01]  /*e940*/  FFMA.FTZ R101, R43, R15, -R24 ;  /* 0x0000000f2b657223 */ /* 0x000fe20000010818 */
[----:B0-----:R-:W-:-:S06]  /*e950*/  FADD.FTZ R51, R26, R27 ;  /* 0x0000001b1a337221 */ /* 0x001fcc0000010000 */
[----:B------:R-:W0:Y:S01]  /*e960*/  MUFU.EX2 R80, R80 ;  /* 0x0000005000507308 */ /* 0x000e220000000800 */
[----:B------:R-:W-:Y:S01]  /*e970*/  FFMA.FTZ R43, R20, R15, -R24 ;  /* 0x0000000f142b7223 */ /* 0x000fe20000010818 */
[----:B-1----:R-:W-:-:S06]  /*e980*/  FADD.FTZ R20, R33, R35 ;  /* 0x0000002321147221 */ /* 0x002fcc0000010000 */
[----:B------:R-:W1:Y:S01]  /*e990*/  MUFU.EX2 R82, R82 ;  /* 0x0000005200527308 */ /* 0x000e620000000800 */
[-CC-:B------:R-:W-:Y:S01]  /*e9a0*/  FFMA.FTZ R87, R87, R15.reuse, -R24.reuse ;  /* 0x0000000f57577223 */ /* 0x180fe20000010818 */
[-CC-:B------:R-:W-:Y:S01]  /*e9b0*/  FFMA.FTZ R93, R54, R15.reuse, -R24.reuse ;  /* 0x0000000f365d7223 */ /* 0x180fe20000010818 */
[----:B------:R-:W-:-:S05]  /*e9c0*/  FFMA.FTZ R89, R53, R15, -R24 ;  /* 0x0000000f35597223 */ /* 0x000fca0000010818 */
[----:B------:R-:W1:Y:S01]  /*e9d0*/  MUFU.EX2 R81, R81 ;  /* 0x0000005100517308 */ /* 0x000e620000000800 */
[----:B--2---:R-:W-:Y:S01]  /*e9e0*/  FADD.FTZ R54, R30, R51 ;  /* 0x000000331e367221 */ /* 0x004fe20000010000 */
[----:B------:R-:W-:Y:S01]  /*e9f0*/  FFMA.FTZ R53, R66, R15, -R24 ;  /* 0x0000000f42357223 */ /* 0x000fe20000010818 */
[----:B------:R-:W-:-:S05]  /*ea00*/  @!P1 VIADD R0, R0, 0x31c40 ;  /* 0x00031c4000009836 */ /* 0x000fca0000000000 */
[----:B------:R-:W2:Y:S01]  /*ea10*/  MUFU.EX2 R83, R83 ;  /* 0x0000005300537308 */ /* 0x000ea20000000800 */
[-C--:B------:R-:W-:Y:S01]  /*ea20*/  FFMA.FTZ R66, R67, R15.reuse, -R24 ;  /* 0x0000000f43427223 */ /* 0x080fe20000010818 */
[----:B---3--:R-:W-:Y:S01]  /*ea30*/  FADD.FTZ R20, R37, R20 ;  /* 0x0000001425147221 */ /* 0x008fe20000010000 */
[----:B------:R-:W-:-:S05]  /*ea40*/  FFMA.FTZ R67, R70, R15, -R24 ;  /* 0x0000000f46437223 */ /* 0x000fca0000010818 */
[----:B------:R-:W3:Y:S01]  /*ea50*/  MUFU.EX2 R84, R84 ;  /* 0x0000005400547308 */ /* 0x000ee20000000800 */
[-C--:B------:R-:W-:Y:S01]  /*ea60*/  FFMA.FTZ R70, R71, R15.reuse, -R24 ;  /* 0x0000000f47467223 */ /* 0x080fe20000010818 */
[----:B----4-:R-:W-:Y:S01]  /*ea70*/  FADD.FTZ R103, R31, R54 ;  /* 0x000000361f677221 */ /* 0x010fe20000010000 */
[----:B------:R-:W-:-:S05]  /*ea80*/  FFMA.FTZ R71, R29, R15, -R24 ;  /* 0x0000000f1d477223 */ /* 0x000fca0000010818 */
[----:B------:R-:W4:Y:S01]  /*ea90*/  MUFU.EX2 R86, R86 ;  /* 0x0000005600567308 */ /* 0x000f220000000800 */
[----:B------:R-:W-:Y:S01]  /*eaa0*/  @!P1 PRMT R0, RZ, 0x654, R0 ;  /* 0x00000654ff009816 */ /* 0x000fe20000000000 */
[----:B------:R-:W-:Y:S01]  /*eab0*/  FADD.FTZ R29, R55, R20 ;  /* 0x00000014371d7221 */ /* 0x000fe20000010000 */
[-CC-:B------:R-:W-:Y:S01]  /*eac0*/  FFMA.FTZ R75, R75, R15.reuse, -R24.reuse ;  /* 0x0000000f4b4b7223 */ /* 0x180fe20000010818 */
[----:B------:R-:W-:-:S04]  /*ead0*/  FFMA.FTZ R51, R32, R15, -R24 ;  /* 0x0000000f20337223 */ /* 0x000fc80000010818 */
[----:B------:R-:W4:Y:S01]  /*eae0*/  MUFU.EX2 R85, R85 ;  /* 0x0000005500557308 */ /* 0x000f220000000800 */
[-CC-:B------:R-:W-:Y:S01]  /*eaf0*/  FFMA.FTZ R50, R50, R15.reuse, -R24.reuse ;  /* 0x0000000f32327223 */ /* 0x180fe20000010818 */
[----:B0-----:R-:W-:Y:S01]  /*eb00*/  FADD.FTZ R32, R80, R103 ;  /* 0x0000006750207221 */ /* 0x001fe20000010000 */
[----:B------:R-:W-:-:S05]  /*eb10*/  FFMA.FTZ R54, R28, R15, -R24 ;  /* 0x0000000f1c367223 */ /* 0x000fca0000010818 */
[----:B------:R-:W0:Y:S01]  /*eb20*/  MUFU.EX2 R87, R87 ;  /* 0x0000005700577308 */ /* 0x000e220000000800 */
[----:B-1----:R-:W-:Y:S01]  /*eb30*/  FADD.FTZ R28, R82, R29 ;  /* 0x0000001d521c7221 */ /* 0x002fe20000010000 */
[----:B------:R-:W-:Y:S01]  /*eb40*/  FFMA.FTZ R78, R78, R15, -R24 ;  /* 0x0000000f4e4e7223 */ /* 0x000fe20000010818 */
[----:B------:R1:W-:Y:S01]  /*eb50*/  @!P1 SYNCS.ARRIVE.TRANS64.RED.A1T0 RZ, [R0+URZ], RZ ;  /* 0x000000ff00ff99a7 */ /* 0x0003e2000810043f */
[----:B------:R-:W-:-:S04]  /*eb60*/  FADD.FTZ R29, R81, R32 ;  /* 0x00000020511d7221 */ /* 0x000fc80000010000 */
[----:B------:R-:W0:Y:S01]  /*eb70*/  MUFU.EX2 R89, R89 ;  /* 0x0000005900597308 */ /* 0x000e220000000800 */
[----:B------:R-:W-:-:S07]  /*eb80*/  FFMA.FTZ R79, R79, R15, -R24 ;  /* 0x0000000f4f4f7223 */ /* 0x000fce0000010818 */
[----:B------:R-:W0:Y:S08]  /*eb90*/  MUFU.EX2 R91, R91 ;  /* 0x0000005b005b7308 */ /* 0x000e300000000800 */
[----:B-1----:R1:W-:Y:S08]  /*eba0*/  MUFU.EX2 R0, R50 ;  /* 0x0000003200007308 */ /* 0x0023f00000000800 */
[----:B------:R-:W0:Y:S01]  /*ebb0*/  MUFU.EX2 R75, R75 ;  /* 0x0000004b004b7308 */ /* 0x000e220000000800 */
[----:B-1----:R-:W-:Y:S01]  /*ebc0*/  FFMA.FTZ R50, R25, R15, -R24 ;  /* 0x0000000f19327223 */ /* 0x002fe20000010818 */
[----:B--2---:R-:W-:Y:S01]  /*ebd0*/  FADD.FTZ R25, R83, R28 ;  /* 0x0000001c53197221 */ /* 0x004fe20000010000 */
[----:B---3--:R-:W-:-:S05]  /*ebe0*/  FADD.FTZ R28, R84, R29 ;  /* 0x0000001d541c7221 */ /* 0x008fca0000010000 */
[----:B------:R-:W1:Y:S01]  /*ebf0*/  MUFU.EX2 R92, R92 ;  /* 0x0000005c005c7308 */ /* 0x000e620000000800 */
[----:B----4-:R-:W-:Y:S01]  /*ec00*/  FADD.FTZ R32, R86, R25 ;  /* 0x0000001956207221 */ /* 0x010fe20000010000 */
[----:B------:R-:W-:-:S06]  /*ec10*/  FADD.FTZ R25, R85, R28 ;  /* 0x0000001c55197221 */ /* 0x000fcc0000010000 */
[----:B------:R-:W2:Y:S01]  /*ec20*/  MUFU.EX2 R78, R78 ;  /* 0x0000004e004e7308 */ /* 0x000ea20000000800 */
[----:B0-----:R-:W-:Y:S01]  /*ec30*/  FADD.FTZ R32, R87, R32 ;  /* 0x0000002057207221 */ /* 0x001fe20000010000 */
[----:B------:R-:W-:-:S06]  /*ec40*/  FADD.FTZ R28, R88, R25 ;  /* 0x00000019581c7221 */ /* 0x000fcc0000010000 */
[----:B------:R-:W0:Y:S01]  /*ec50*/  MUFU.EX2 R95, R95 ;  /* 0x0000005f005f7308 */ /* 0x000e220000000800 */
[----:B------:R-:W-:-:S07]  /*ec60*/  FADD.FTZ R32, R89, R32 ;  /* 0x0000002059207221 */ /* 0x000fce0000010000 */
[----:B------:R-:W3:Y:S01]  /*ec70*/  MUFU.EX2 R79, R79 ;  /* 0x0000004f004f7308 */ /* 0x000ee20000000800 */
[-CC-:B------:R-:W-:Y:S01]  /*ec80*/  FFMA.FTZ R58, R58, R15.reuse, -R24.reuse ;  /* 0x0000000f3a3a7223 */ /* 0x180fe20000010818 */
[-CC-:B------:R-:W-:Y:S01]  /*ec90*/  FFMA.FTZ R59, R59, R15.reuse, -R24.reuse ;  /* 0x0000000f3b3b7223 */ /* 0x180fe20000010818 */
[----:B------:R-:W-:-:S05]  /*eca0*/  FFMA.FTZ R62, R62, R15, -R24 ;  /* 0x0000000f3e3e7223 */ /* 0x000fca0000010818 */
[----:B------:R-:W4:Y:S01]  /*ecb0*/  MUFU.EX2 R39, R39 ;  /* 0x0000002700277308 */ /* 0x000f220000000800 */
        /* <DEDUP_REMOVED lines=9> */
[----:B------:R-:W-:Y:S01]  /*ed50*/  FADD.FTZ R25, R91, R28 ;  /* 0x0000001c5b197221 */ /* 0x000fe20000010000 */
[----:B------:R-:W-:Y:S01]  /*ed60*/  F2FP.BF16.F32.PACK_AB R24, R27, R26 ;  /* 0x0000001a1b18723e */ /* 0x000fe200000010ff */
[----:B------:R-:W-:Y:S02]  /*ed70*/  FADD.FTZ R27, R75, R32 ;  /* 0x000000204b1b7221 */ /* 0x000fe40000010000 */
[----:B------:R-:W4:Y:S01]  /*ed80*/  MUFU.EX2 R66, R66 ;  /* 0x0000004200427308 */ /* 0x000f220000000800 */
[----:B------:R-:W-:Y:S01]  /*ed90*/  F2FP.BF16.F32.PACK_AB R26, R31, R30 ;  /* 0x0000001e1f1a723e */ /* 0x000fe200000010ff */
[----:B-1----:R-:W-:Y:S01]  /*eda0*/  FADD.FTZ R30, R92, R25 ;  /* 0x000000195c1e7221 */ /* 0x002fe20000010000 */
[----:B------:R-:W-:Y:S01]  /*edb0*/  F2FP.BF16.F32.PACK_AB R28, R81, R80 ;  /* 0x00000050511c723e */ /* 0x000fe200000010ff */
[----:B--2---:R-:W-:-:S04]  /*edc0*/  FADD.FTZ R80, R78, R27 ;  /* 0x0000001b4e507221 */ /* 0x004fc80000010000 */
[----:B------:R-:W1:Y:S08]  /*edd0*/  MUFU.EX2 R65, R65 ;  /* 0x0000004100417308 */ /* 0x000e700000000800 */
[----:B------:R-:W2:Y:S08]  /*ede0*/  MUFU.EX2 R67, R67 ;  /* 0x0000004300437308 */ /* 0x000eb00000000800 */
[----:B------:R0:W-:Y:S08]  /*edf0*/  MUFU.EX2 R41, R94 ;  /* 0x0000005e00297308 */ /* 0x0001f00000000800 */
[----:B------:R-:W2:Y:S01]  /*ee00*/  MUFU.EX2 R70, R70 ;  /* 0x0000004600467308 */ /* 0x000ea20000000800 */
[----:B0-----:R-:W-:Y:S01]  /*ee10*/  FADD.FTZ R94, R95, R30 ;  /* 0x0000001e5f5e7221 */ /* 0x001fe20000010000 */
[----:B------:R-:W-:Y:S01]  /*ee20*/  F2FP.BF16.F32.PACK_AB R30, R85, R84 ;  /* 0x00000054551e723e */ /* 0x000fe200000010ff */
[----:B---3--:R-:W-:-:S02]  /*ee30*/  FADD.FTZ R84, R79, R80 ;  /* 0x000000504f547221 */ /* 0x008fc40000010000 */
[----:B----4-:R-:W-:-:S03]  /*ee40*/  FADD.FTZ R25, R39, R94 ;  /* 0x0000005e27197221 */ /* 0x010fc60000010000 */
[----:B------:R-:W0:Y:S01]  /*ee50*/  MUFU.EX2 R69, R69 ;  /* 0x0000004500457308 */ /* 0x000e220000000800 */
[----:B------:R-:W-:Y:S01]  /*ee60*/  FADD.FTZ R29, R53, R84 ;  /* 0x00000054351d7221 */ /* 0x000fe20000010000 */
[----:B------:R-:W-:Y:S01]  /*ee70*/  FADD.FTZ R84, R64, R25 ;  /* 0x0000001940547221 */ /* 0x000fe20000010000 */
[----:B------:R-:W-:-:S05]  /*ee80*/  F2FP.BF16.F32.PACK_AB R32, R91, R88 ;  /* 0x000000585b20723e */ /* 0x000fca00000010ff */
[----:B------:R-:W3:Y:S01]  /*ee90*/  MUFU.EX2 R58, R58 ;  /* 0x0000003a003a7308 */ /* 0x000ee20000000800 */
[----:B------:R-:W-:Y:S01]  /*eea0*/  FADD.FTZ R88, R66, R29 ;  /* 0x0000001d42587221 */ /* 0x000fe20000010000 */
[----:B-1----:R-:W-:-:S06]  /*eeb0*/  FADD.FTZ R31, R65, R84 ;  /* 0x00000054411f7221 */ /* 0x002fcc0000010000 */
[----:B------:R-:W1:Y:S01]  /*eec0*/  MUFU.EX2 R72, R72 ;  /* 0x0000004800487308 */ /* 0x000e620000000800 */
[----:B------:R-:W-:Y:S01]  /*eed0*/  F2FP.BF16.F32.PACK_AB R25, R35, R33 ;  /* 0x000000212319723e */ /* 0x000fe200000010ff */
[----:B--2---:R-:W-:-:S06]  /*eee0*/  FADD.FTZ R35, R67, R88 ;  /* 0x0000005843237221 */ /* 0x004fcc0000010000 */
[----:B------:R-:W2:Y:S01]  /*eef0*/  MUFU.EX2 R59, R59 ;  /* 0x0000003b003b7308 */ /* 0x000ea20000000800 */
[----:B------:R-:W-:Y:S01]  /*ef00*/  F2FP.BF16.F32.PACK_AB R29, R83, R82 ;  /* 0x00000052531d723e */ /* 0x000fe200000010ff */
[----:B------:R-:W-:-:S06]  /*ef10*/  FADD.FTZ R82, R68, R31 ;  /* 0x0000001f44527221 */ /* 0x000fcc0000010000 */
[----:B------:R-:W4:Y:S01]  /*ef20*/  MUFU.EX2 R60, R60 ;  /* 0x0000003c003c7308 */ /* 0x000f220000000800 */
[----:B------:R-:W-:Y:S01]  /*ef30*/  F2FP.BF16.F32.PACK_AB R27, R55, R37 ;  /* 0x00000025371b723e */ /* 0x000fe200000010ff */
[----:B------:R-:W-:-:S06]  /*ef40*/  FADD.FTZ R37, R70, R35 ;  /* 0x0000002346257221 */ /* 0x000fcc0000010000 */
[----:B------:R-:W4:Y:S01]  /*ef50*/  MUFU.EX2 R62, R62 ;  /* 0x0000003e003e7308 */ /* 0x000f220000000800 */
[----:B0-----:R-:W-:Y:S01]  /*ef60*/  FADD.FTZ R55, R69, R82 ;  /* 0x0000005245377221 */ /* 0x001fe20000010000 */
[----:B------:R-:W-:-:S06]  /*ef70*/  F2FP.BF16.F32.PACK_AB R35, R79, R78 ;  /* 0x0000004e4f23723e */ /* 0x000fcc00000010ff */
[----:B------:R-:W0:Y:S01]  /*ef80*/  MUFU.EX2 R76, R76 ;  /* 0x0000004c004c7308 */ /* 0x000e220000000800 */
[----:B---3--:R-:W-:-:S07]  /*ef90*/  FADD.FTZ R78, R58, R37 ;  /* 0x000000253a4e7221 */ /* 0x008fce0000010000 */
[----:B------:R-:W3:Y:S01]  /*efa0*/  MUFU.EX2 R63, R63 ;  /* 0x0000003f003f7308 */ /* 0x000ee20000000800 */
[----:B-1----:R-:W-:-:S07]  /*efb0*/  FADD.FTZ R55, R72, R55 ;  /* 0x0000003748377221 */ /* 0x002fce0000010000 */
[----:B------:R-:W1:Y:S01]  /*efc0*/  MUFU.EX2 R48, R48 ;  /* 0x0000003000307308 */ /* 0x000e620000000800 */
[----:B--2---:R-:W-:Y:S01]  /*efd0*/  FADD.FTZ R37, R59, R78 ;  /* 0x0000004e3b257221 */ /* 0x004fe20000010000 */
[----:B----4-:R-:W-:-:S06]  /*efe0*/  FADD.FTZ R55, R60, R55 ;  /* 0x000000373c377221 */ /* 0x010fcc0000010000 */
[----:B------:R-:W2:Y:S01]  /*eff0*/  MUFU.EX2 R49, R49 ;  /* 0x0000003100317308 */ /* 0x000ea20000000800 */
[----:B------:R-:W-:Y:S01]  /*f000*/  FADD.FTZ R78, R62, R37 ;  /* 0x000000253e4e7221 */ /* 0x000fe20000010000 */
[----:B0-----:R-:W-:-:S06]  /*f010*/  FADD.FTZ R55, R76, R55 ;  /* 0x000000374c377221 */ /* 0x001fcc0000010000 */
[----:B------:R-:W0:Y:S01]  /*f020*/  MUFU.EX2 R52, R52 ;  /* 0x0000003400347308 */ /* 0x000e220000000800 */
[----:B------:R4:W-:Y:S01]  /*f030*/  STSM.16.M88.4 [R22+0x24300], R24 ;  /* 0x0243001816007844 */ /* 0x0009e20000000200 */
[----:B---3--:R-:W-:-:S06]  /*f040*/  FADD.FTZ R37, R63, R78 ;  /* 0x0000004e3f257221 */ /* 0x008fcc0000010000 */
[----:B------:R-:W3:Y:S01]  /*f050*/  MUFU.EX2 R20, R101 ;  /* 0x0000006500147308 */ /* 0x000ee20000000800 */
[----:B------:R-:W-:-:S07]  /*f060*/  F2FP.BF16.F32.PACK_AB R31, R87, R86 ;  /* 0x00000056571f723e */ /* 0x000fce00000010ff */
[----:B------:R-:W3:Y:S01]  /*f070*/  MUFU.EX2 R56, R56 ;  /* 0x0000003800387308 */ /* 0x000ee20000000800 */
[----:B----4-:R-:W-:Y:S01]  /*f080*/  F2FP.BF16.F32.PACK_AB R24, R64, R39 ;  /* 0x000000274018723e */ /* 0x010fe200000010ff */
[----:B-1----:R-:W-:Y:S01]  /*f090*/  FADD.FTZ R64, R48, R55 ;  /* 0x0000003730407221 */ /* 0x002fe20000010000 */
[----:B------:R-:W-:-:S05]  /*f0a0*/  F2FP.BF16.F32.PACK_AB R26, R68, R65 ;  /* 0x00000041441a723e */ /* 0x000fca00000010ff */
[----:B------:R-:W1:Y:S01]  /*f0b0*/  MUFU.EX2 R43, R43 ;  /* 0x0000002b002b7308 */ /* 0x000e620000000800 */
[----:B------:R-:W-:Y:S01]  /*f0c0*/  FADD.FTZ R68, R0, R37 ;  /* 0x0000002500447221 */ /* 0x000fe20000010000 */
[----:B------:R-:W-:Y:S01]  /*f0d0*/  F2FP.BF16.F32.PACK_AB R33, R75, R89 ;  /* 0x000000594b21723e */ /* 0x000fe200000010ff */
[----:B--2---:R-:W-:-:S05]  /*f0e0*/  FADD.FTZ R27, R49, R64 ;  /* 0x00000040311b7221 */ /* 0x004fca0000010000 */
[----:B------:R-:W2:Y:S01]  /*f0f0*/  MUFU.EX2 R57, R57 ;  /* 0x0000003900397308 */ /* 0x000ea20000000800 */
[----:B------:R4:W-:Y:S07]  /*f100*/  STSM.16.M88.4 [R22+0x25b00], R28 ;  /* 0x025b001c16007844 */ /* 0x0009ee0000000200 */
[----:B------:R0:W2:Y:S08]  /*f110*/  MUFU.EX2 R46, R34 ;  /* 0x00000022002e7308 */ /* 0x0000b00000000800 */
[----:B------:R-:W2:Y:S01]  /*f120*/  MUFU.EX2 R61, R61 ;  /* 0x0000003d003d7308 */ /* 0x000ea20000000800 */
[----:B0-----:R-:W-:Y:S01]  /*f130*/  F2FP.BF16.F32.PACK_AB R34, R95, R92 ;  /* 0x0000005c5f22723e */ /* 0x001fe200000010ff */
[----:B----4-:R-:W-:Y:S01]  /*f140*/  FADD.FTZ R29, R41, R68 ;  /* 0x00000044291d7221 */ /* 0x010fe20000010000 */
[----:B------:R-:W-:-:S05]  /*f150*/  FADD.FTZ R31, R52, R27 ;  /* 0x0000001b341f7221 */ /* 0x000fca0000010000 */
[----:B------:R-:W0:Y:S01]  /*f160*/  MUFU.EX2 R81, R93 ;  /* 0x0000005d00517308 */ /* 0x000e220000000800 */
[----:B------:R3:W-:Y:S07]  /*f170*/  STSM.16.M88.4 [R22+0x27300], R32 ;  /* 0x0273002016007844 */ /* 0x0007ee0000000200 */
[----:B------:R-:W4:Y:S08]  /*f180*/  MUFU.EX2 R73, R73 ;  /* 0x0000004900497308 */ /* 0x000f300000000800 */
[----:B------:R-:W4:Y:S01]  /*f190*/  MUFU.EX2 R80, R90 ;  /* 0x0000005a00507308 */ /* 0x000f220000000800 */
[----:B---3--:R-:W-:Y:S01]  /*f1a0*/  FADD.FTZ R32, R20, R29 ;  /* 0x0000001d14207221 */ /* 0x008fe20000010000 */
[----:B------:R-:W-:-:S03]  /*f1b0*/  FADD.FTZ R34, R56, R31 ;  /* 0x0000001f38227221 */ /* 0x000fc60000010000 */
[----:B-1----:R-:W-:-:S03]  /*f1c0*/  FADD.FTZ R33, R43, R32 ;  /* 0x000000202b217221 */ /* 0x002fc60000010000 */
[----:B------:R-:W1:Y:S01]  /*f1d0*/  MUFU.EX2 R77, R77 ;  /* 0x0000004d004d7308 */ /* 0x000e620000000800 */
[----:B--2---:R-:W-:Y:S01]  /*f1e0*/  FADD.FTZ R34, R57, R34 ;  /* 0x0000002239227221 */ /* 0x004fe20000010000 */
[----:B------:R-:W-:-:S06]  /*f1f0*/  FADD.FTZ R32, R46, R33 ;  /* 0x000000212e207221 */ /* 0x000fcc0000010000 */
[----:B------:R-:W2:Y:S01]  /*f200*/  MUFU.EX2 R71, R71 ;  /* 0x0000004700477308 */ /* 0x000ea20000000800 */
[----:B------:R-:W-:-:S07]  /*f210*/  FADD.FTZ R34, R61, R34 ;  /* 0x000000223d227221 */ /* 0x000fce0000010000 */
[----:B------:R-:W3:Y:S01]  /*f220*/  MUFU.EX2 R40, R40 ;  /* 0x0000002800287308 */ /* 0x000ee20000000800 */
[----:B------:R-:W-:Y:S01]  /*f230*/  F2FP.BF16.F32.PACK_AB R25, R66, R53 ;  /* 0x000000354219723e */ /* 0x000fe200000010ff */
[----:B0-----:R-:W-:Y:S01]  /*f240*/  FADD.FTZ R33, R81, R32 ;  /* 0x0000002051217221 */ /* 0x001fe20000010000 */
[----:B------:R-:W-:-:S05]  /*f250*/  F2FP.BF16.F32.PACK_AB R27, R70, R67 ;  /* 0x00000043461b723e */ /* 0x000fca00000010ff */
[----:B------:R-:W-:Y:S01]  /*f260*/  MUFU.EX2 R51, R51 ;  /* 0x0000003300337308 */ /* 0x000fe20000000800 */
[----:B----4-:R-:W-:-:S07]  /*f270*/  FADD.FTZ R34, R73, R34 ;  /* 0x0000002249227221 */ /* 0x010fce0000010000 */
[----:B------:R-:W0:Y:S01]  /*f280*/  MUFU.EX2 R42, R42 ;  /* 0x0000002a002a7308 */ /* 0x000e220000000800 */
[----:B------:R-:W-:Y:S01]  /*f290*/  FADD.FTZ R32, R80, R33 ;  /* 0x0000002150207221 */ /* 0x000fe20000010000 */
[----:B------:R1:W-:Y:S06]  /*f2a0*/  STSM.16.M88.4 [R22+0x28b00], R24 ;  /* 0x028b001816007844 */ /* 0x0003ec0000000200 */
[----:B------:R-:W4:Y:S01]  /*f2b0*/  MUFU.EX2 R54, R54 ;  /* 0x0000003600367308 */ /* 0x000f220000000800 */
[----:B------:R-:W-:Y:S02]  /*f2c0*/  F2FP.BF16.F32.PACK_AB R28, R72, R69 ;  /* 0x00000045481c723e */ /* 0x000fe400000010ff */
[----:B------:R-:W-:-:S05]  /*f2d0*/  F2FP.BF16.F32.PACK_AB R30, R76, R60 ;  /* 0x0000003c4c1e723e */ /* 0x000fca00000010ff */
[----:B------:R-:W4:Y:S01]  /*f2e0*/  MUFU.EX2 R44, R44 ;  /* 0x0000002c002c7308 */ /* 0x000f220000000800 */
[----:B------:R-:W-:Y:S01]  /*f2f0*/  F2FP.BF16.F32.PACK_AB R29, R59, R58 ;  /* 0x0000003a3b1d723e */ /* 0x000fe200000010ff */
[----:B-1----:R-:W-:Y:S01]  /*f300*/  FADD.FTZ R25, R77, R34 ;  /* 0x000000224d197221 */ /* 0x002fe20000010000 */
[----:B------:R-:W-:-:S05]  /*f310*/  F2FP.BF16.F32.PACK_AB R31, R63, R62 ;  /* 0x0000003e3f1f723e */ /* 0x000fca00000010ff */
[----:B------:R-:W1:Y:S01]  /*f320*/  MUFU.EX2 R50, R50 ;  /* 0x0000003200327308 */ /* 0x000e620000000800 */
[----:B--2---:R-:W-:Y:S01]  /*f330*/  FADD.FTZ R32, R71, R32 ;  /* 0x0000002047207221 */ /* 0x004fe20000010000 */
[----:B---3--:R-:W-:-:S06]  /*f340*/  FADD.FTZ R27, R40, R25 ;  /* 0x00000019281b7221 */ /* 0x008fcc0000010000 */
[----:B------:R-:W2:Y:S01]  /*f350*/  MUFU.EX2 R45, R45 ;  /* 0x0000002d002d7308 */ /* 0x000ea20000000800 */
[----:B------:R3:W-:Y:S07]  /*f360*/  STSM.16.M88.4 [R22+0x2a300], R28 ;  /* 0x02a3001c16007844 */ /* 0x0007ee0000000200 */
[----:B------:R-:W2:Y:S01]  /*f370*/  MUFU.EX2 R35, R96 ;  /* 0x0000006000237308 */ /* 0x000ea20000000800 */
[----:B0-----:R-:W-:-:S07]  /*f380*/  FADD.FTZ R33, R42, R27 ;  /* 0x0000001b2a217221 */ /* 0x001fce0000010000 */
[----:B------:R-:W0:Y:S01]  /*f390*/  MUFU.EX2 R47, R47 ;  /* 0x0000002f002f7308 */ /* 0x000e220000000800 */
[----:B---3--:R-:W-:Y:S01]  /*f3a0*/  FADD.FTZ R31, R51, R32 ;  /* 0x00000020331f7221 */ /* 0x008fe20000010000 */
[----:B------:R-:W-:-:S06]  /*f3b0*/  F2FP.BF16.F32.PACK_AB R25, R41, R0 ;  /* 0x000000002919723e */ /* 0x000fcc00000010ff */
[----:B------:R-:W3:Y:S01]  /*f3c0*/  MUFU.EX2 R97, R97 ;  /* 0x0000006100617308 */ /* 0x000ee20000000800 */
[----:B----4-:R-:W-:Y:S01]  /*f3d0*/  FADD.FTZ R37, R54, R31 ;  /* 0x0000001f36257221 */ /* 0x010fe20000010000 */
[----:B------:R-:W-:-:S06]  /*f3e0*/  FADD.FTZ R0, R44, R33 ;  /* 0x000000212c007221 */ /* 0x000fcc0000010000 */
[----:B------:R-:W4:Y:S01]  /*f3f0*/  MUFU.EX2 R38, R38 ;  /* 0x0000002600267308 */ /* 0x000f220000000800 */
[----:B------:R-:W-:Y:S01]  /*f400*/  F2FP.BF16.F32.PACK_AB R27, R43, R20 ;  /* 0x000000142b1b723e */ /* 0x000fe200000010ff */
[----:B-1----:R-:W-:-:S06]  /*f410*/  FADD.FTZ R20, R50, R37 ;  /* 0x0000002532147221 */ /* 0x002fcc0000010000 */
[----:B------:R-:W-:Y:S01]  /*f420*/  MUFU.EX2 R21, R21 ;  /* 0x0000001500157308 */ /* 0x000fe20000000800 */
[----:B--2---:R-:W-:-:S07]  /*f430*/  FADD.FTZ R0, R45, R0 ;  /* 0x000000002d007221 */ /* 0x004fce0000010000 */
[----:B------:R-:W-:Y:S08]  /*f440*/  MUFU.EX2 R36, R36 ;  /* 0x0000002400247308 */ /* 0x000ff00000000800 */
[----:B------:R-:W1:Y:S08]  /*f450*/  MUFU.EX2 R98, R98 ;  /* 0x0000006200627308 */ /* 0x000e700000000800 */
[----:B------:R-:W-:Y:S08]  /*f460*/  MUFU.EX2 R99, R99 ;  /* 0x0000006300637308 */ /* 0x000ff00000000800 */
[----:B------:R-:W2:Y:S01]  /*f470*/  MUFU.EX2 R100, R100 ;  /* 0x0000006400647308 */ /* 0x000ea20000000800 */
[----:B------:R-:W-:Y:S01]  /*f480*/  FADD.FTZ R20, R35, R20 ;  /* 0x0000001423147221 */ /* 0x000fe20000010000 */
[----:B------:R-:W-:Y:S01]  /*f490*/  F2FP.BF16.F32.PACK_AB R24, R49, R48 ;  /* 0x000000303118723e */ /* 0x000fe200000010ff */
[----:B0-----:R-:W-:Y:S01]  /*f4a0*/  FADD.FTZ R33, R47, R0 ;  /* 0x000000002f217221 */ /* 0x001fe20000010000 */
[----:B------:R-:W-:Y:S01]  /*f4b0*/  F2FP.BF16.F32.PACK_AB R26, R56, R52 ;  /* 0x00000034381a723e */ /* 0x000fe200000010ff */
[----:B---3--:R-:W-:Y:S01]  /*f4c0*/  FADD.FTZ R37, R97, R20 ;  /* 0x0000001461257221 */ /* 0x008fe20000010000 */
[----:B------:R-:W-:Y:S01]  /*f4d0*/  F2FP.BF16.F32.PACK_AB R28, R61, R57 ;  /* 0x000000393d1c723e */ /* 0x000fe200000010ff */
[----:B----4-:R-:W-:Y:S01]  /*f4e0*/  FADD.FTZ R0, R38, R33 ;  /* 0x0000002126007221 */ /* 0x010fe20000010000 */
[----:B------:R-:W-:Y:S01]  /*f4f0*/  F2FP.BF16.F32.PACK_AB R30, R77, R73 ;  /* 0x000000494d1e723e */ /* 0x000fe200000010ff */
[----:B------:R0:W-:Y:S01]  /*f500*/  STSM.16.M88.4 [R22+0x2bb00], R24 ;  /* 0x02bb001816007844 */ /* 0x0001e20000000200 */
[----:B------:R-:W-:-:S02]  /*f510*/  F2FP.BF16.F32.PACK_AB R29, R81, R46 ;  /* 0x0000002e511d723e */ /* 0x000fc400000010ff */
[----:B------:R-:W-:Y:S01]  /*f520*/  F2FP.BF16.F32.PACK_AB R31, R71, R80 ;  /* 0x00000050471f723e */ /* 0x000fe200000010ff */
[----:B-1----:R-:W-:Y:S01]  /*f530*/  FADD.FTZ R20, R98, R37 ;  /* 0x0000002562147221 */ /* 0x002fe20000010000 */
[----:B------:R-:W-:Y:S02]  /*f540*/  F2FP.BF16.F32.PACK_AB R32, R42, R40 ;  /* 0x000000282a20723e */ /* 0x000fe400000010ff */
[----:B------:R-:W-:Y:S02]  /*f550*/  F2FP.BF16.F32.PACK_AB R34, R45, R44 ;  /* 0x0000002c2d22723e */ /* 0x000fe400000010ff */
[----:B------:R-:W-:Y:S02]  /*f560*/  F2FP.BF16.F32.PACK_AB R33, R54, R51 ;  /* 0x000000333621723e */ /* 0x000fe400000010ff */
[----:B------:R-:W-:Y:S01]  /*f570*/  F2FP.BF16.F32.PACK_AB R35, R35, R50 ;  /* 0x000000322323723e */ /* 0x000fe200000010ff */
[----:B------:R-:W-:Y:S01]  /*f580*/  STSM.16.M88.4 [R22+0x2d300], R28 ;  /* 0x02d3001c16007844 */ /* 0x000fe20000000200 */
[----:B0-----:R-:W-:-:S02]  /*f590*/  F2FP.BF16.F32.PACK_AB R24, R38, R47 ;  /* 0x0000002f2618723e */ /* 0x001fc400000010ff */
[----:B------:R-:W-:Y:S02]  /*f5a0*/  F2FP.BF16.F32.PACK_AB R25, R98, R97 ;  /* 0x000000616219723e */ /* 0x000fe400000010ff */
[----:B------:R-:W-:Y:S02]  /*f5b0*/  F2FP.BF16.F32.PACK_AB R26, R36, R21 ;  /* 0x00000015241a723e */ /* 0x000fe400000010ff */
[----:B--2---:R-:W-:Y:S01]  /*f5c0*/  F2FP.BF16.F32.PACK_AB R27, R100, R99 ;  /* 0x00000063641b723e */ /* 0x004fe200000010ff */
[----:B------:R-:W-:Y:S01]  /*f5d0*/  FADD.FTZ R21, R21, R0 ;  /* 0x0000000015157221 */ /* 0x000fe20000010000 */
[----:B------:R0:W-:Y:S01]  /*f5e0*/  STSM.16.M88.4 [R22+0x2eb00], R32 ;  /* 0x02eb002016007844 */ /* 0x0001e20000000200 */
[----:B------:R-:W-:-:S03]  /*f5f0*/  FADD.FTZ R99, R99, R20 ;  /* 0x0000001463637221 */ /* 0x000fc60000010000 */
[----:B------:R1:W-:Y:S01]  /*f600*/  STSM.16.M88.4 [R22+0x30300], R24 ;  /* 0x0303001816007844 */ /* 0x0003e20000000200 */
[----:B------:R-:W-:Y:S01]  /*f610*/  FADD.FTZ R20, R36, R21 ;  /* 0x0000001524147221 */ /* 0x000fe20000010000 */
[----:B------:R-:W-:Y:S01]  /*f620*/  FADD.FTZ R0, R100, R99 ;  /* 0x0000006364007221 */ /* 0x000fe20000010000 */
[----:B------:R2:W-:Y:S06]  /*f630*/  MEMBAR.ALL.CTA ;  /* 0x0000000000007992 */ /* 0x0005ec0000008000 */
[----:B--2---:R-:W2:Y:S04]  /*f640*/  FENCE.VIEW.ASYNC.S ;  /* 0x00000000000073c6 */ /* 0x004ea80000000000 */
[----:B------:R3:W-:Y:S04]  /*f650*/  STL [R1+0x20], R20 ;  /* 0x0000201401007387 */ /* 0x0007e80000100800 */
[----:B------:R3:W-:Y:S01]  /*f660*/  STL [R1+0x28], R0 ;  /* 0x0000280001007387 */ /* 0x0007e20000100800 */
[----:B------:R-:W-:Y:S01]  /*f670*/  ISETP.GE.AND P2, PT, R108, 0x91, PT ;  /* 0x000000916c00780c */ /* 0x000fe20003f46270 */
[----:B------:R-:W-:-:S04]  /*f680*/  IMAD.MOV.U32 R71, RZ, RZ, RZ ;  /* 0x000000ffff477224 */ /* 0x000fc800078e00ff */
        /* <DEDUP_REMOVED lines=35> */
[----:B0-----:R-:W-:-:S02]  /*f8c0*/  IMAD.MOV.U32 R35, RZ, RZ, R71 ;  /* 0x000000ffff237224 */ /* 0x001fc400078e0047 */
[--C-:B------:R-:W-:Y:S02]  /*f8d0*/  IMAD.MOV.U32 R34, RZ, RZ, R71.reuse ;  /* 0x000000ffff227224 */ /* 0x100fe400078e0047 */
[--C-:B------:R-:W-:Y:S02]  /*f8e0*/  IMAD.MOV.U32 R33, RZ, RZ, R71.reuse ;  /* 0x000000ffff217224 */ /* 0x100fe400078e0047 */
[--C-:B------:R-:W-:Y:S02]  /*f8f0*/  IMAD.MOV.U32 R32, RZ, RZ, R71.reuse ;  /* 0x000000ffff207224 */ /* 0x100fe400078e0047 */
[--C-:B------:R-:W-:Y:S02]  /*f900*/  IMAD.MOV.U32 R31, RZ, RZ, R71.reuse ;  /* 0x000000ffff1f7224 */ /* 0x100fe400078e0047 */
[--C-:B------:R-:W-:Y:S02]  /*f910*/  IMAD.MOV.U32 R30, RZ, RZ, R71.reuse ;  /* 0x000000ffff1e7224 */ /* 0x100fe400078e0047 */
[----:B------:R-:W-:-:S02]  /*f920*/  IMAD.MOV.U32 R29, RZ, RZ, R71 ;  /* 0x000000ffff1d7224 */ /* 0x000fc400078e0047 */
[--C-:B------:R-:W-:Y:S02]  /*f930*/  IMAD.MOV.U32 R28, RZ, RZ, R71.reuse ;  /* 0x000000ffff1c7224 */ /* 0x100fe400078e0047 */
[--C-:B-1----:R-:W-:Y:S02]  /*f940*/  IMAD.MOV.U32 R27, RZ, RZ, R71.reuse ;  /* 0x000000ffff1b7224 */ /* 0x102fe400078e0047 */
[--C-:B------:R-:W-:Y:S02]  /*f950*/  IMAD.MOV.U32 R26, RZ, RZ, R71.reuse ;  /* 0x000000ffff1a7224 */ /* 0x100fe400078e0047 */
[--C-:B------:R-:W-:Y:S02]  /*f960*/  IMAD.MOV.U32 R25, RZ, RZ, R71.reuse ;  /* 0x000000ffff197224 */ /* 0x100fe400078e0047 */
[----:B------:R-:W-:Y:S01]  /*f970*/  IMAD.MOV.U32 R24, RZ, RZ, R71 ;  /* 0x000000ffff187224 */ /* 0x000fe200078e0047 */
[----:B--2---:R-:W-:Y:S01]  /*f980*/  NOP ;  /* 0x0000000000007918 */ /* 0x004fe20000000000 */
[----:B---3--:R-:W-:Y:S05]  /*f990*/  @!P2 BRA `(.L_x_8671) ;  /* 0x00000054000ca947 */ /* 0x008fea0003800000 */
[----:B------:R-:W-:Y:S01]  /*f9a0*/  VIADD R0, R112, 0xfffffffe ;  /* 0xfffffffe70007836 */ /* 0x000fe20000000000 */
[----:B------:R-:W-:Y:S01]  /*f9b0*/  STL [R1+0x1c], R74 ;  /* 0x00001c4a01007387 */ /* 0x000fe20000100800 */
[----:B------:R-:W-:-:S03]  /*f9c0*/  IMAD.MOV.U32 R152, RZ, RZ, R14 ;  /* 0x000000ffff987224 */ /* 0x000fc600078e000e */
[----:B------:R0:W-:Y:S04]  /*f9d0*/  STL [R1+0x24], R0 ;  /* 0x0000240001007387 */ /* 0x0001e80000100800 */
[----:B------:R1:W5:Y:S01]  /*f9e0*/  LDL.LU R153, [R1+0x48] ;  /* 0x0000480001997983 */ /* 0x0003620000300800 */
[----:B------:R-:W-:Y:S02]  /*f9f0*/  CS2R R70, SRZ ;  /* 0x0000000000467805 */ /* 0x000fe4000001ff00 */
[----:B------:R-:W-:Y:S02]  /*fa00*/  CS2R R68, SRZ ;  /* 0x0000000000447805 */ /* 0x000fe4000001ff00 */
[----:B------:R-:W-:Y:S02]  /*fa10*/  CS2R R66, SRZ ;  /* 0x0000000000427805 */ /* 0x000fe4000001ff00 */
[----:B------:R-:W-:-:S02]  /*fa20*/  CS2R R64, SRZ ;  /* 0x0000000000407805 */ /* 0x000fc4000001ff00 */
[----:B------:R-:W-:Y:S01]  /*fa30*/  CS2R R62, SRZ ;  /* 0x00000000003e7805 */ /* 0x000fe2000001ff00 */
[----:B0-----:R-:W-:Y:S01]  /*fa40*/  IMAD.MOV.U32 R0, RZ, RZ, R146 ;  /* 0x000000ffff007224 */ /* 0x001fe200078e0092 */
        /* <DEDUP_REMOVED lines=18> */
[----:B-1----:R-:W-:-:S07]  /*fb70*/  CS2R R24, SRZ ;  /* 0x0000000000187805 */ /* 0x002fce000001ff00 */
.L_x_8681:
[----:B------:R-:W2:Y:S01]  /*fb80*/  LDL R15, [R1+0x50] ;  /* 0x00005000010f7983 */ /* 0x000ea20000100800 */
[----:B------:R-:W-:Y:S01]  /*fb90*/  VIADD R146, R0, 0x1 ;  /* 0x0000000100927836 */ /* 0x000fe20000000000 */
[----:B------:R-:W-:Y:S05]  /*fba0*/  YIELD ;  /* 0x0000000000007946 */ /* 0x000fea0003800000 */
[----:B------:R-:W-:-:S04]  /*fbb0*/  ISETP.NE.AND P3, PT, R146, 0x2, PT ;  /* 0x000000029200780c */ /* 0x000fc80003f65270 */
[----:B------:R-:W-:Y:S02]  /*fbc0*/  SEL R14, RZ, 0x1, P3 ;  /* 0x00000001ff0e7807 */ /* 0x000fe40001800000 */
[----:B------:R-:W-:Y:S02]  /*fbd0*/  SEL R146, R146, RZ, P3 ;  /* 0x000000ff92927207 */ /* 0x000fe40001800000 */
[----:B--2---:R-:W-:Y:S02]  /*fbe0*/  ISETP.NE.AND P2, PT, R15, RZ, PT ;  /* 0x000000ff0f00720c */ /* 0x004fe40003f45270 */
[----:B-----5:R-:W-:-:S05]  /*fbf0*/  LOP3.LUT R15, R153, R14, RZ, 0x3c, !PT ;  /* 0x0000000e990f7212 */ /* 0x020fca00078e3cff */
[----:B------:R0:W-:Y:S06]  /*fc00*/  STL [R1+0x48], R15 ;  /* 0x0000480f01007387 */ /* 0x0001ec0000100800 */
[----:B------:R-:W-:Y:S05]  /*fc10*/  @P2 BRA `(.L_x_8672) ;  /* 0x0000000000302947 */ /* 0x000fea0003800000 */
[----:B------:R-:W-:Y:S05]  /*fc20*/  @!P0 BRA `(.L_x_8673) ;  /* 0x0000000000048947 */ /* 0x000fea0003800000 */
[----:B------:R-:W-:Y:S01]  /*fc30*/  BPT.TRAP 0x1 ;  /* 0x000000040000795c */ /* 0x000fe20000300000 */
.L_x_8673:
[----:B------:R-:W-:Y:S01]  /*fc40*/  IMAD R14, R146, 0x8, R18 ;  /* 0x00000008920e7824 */ /* 0x000fe200078e0212 */
[----:B0-----:R-:W-:-:S04]  /*fc50*/  SHF.L.U32 R15, R15, 0x1f, RZ ;  /* 0x0000001f0f0f7819 */ /* 0x001fc800000006ff */
[----:B------:R0:W1:Y:S01]  /*fc60*/  SYNCS.PHASECHK.TRANS64.TRYWAIT P3, [R14+URZ+0x31c30], R15 ;  /* 0x031c300f0e0075a7 */ /* 0x000062000806017f */
[----:B------:R-:W-:Y:S05]  /*fc70*/  @!P0 BRA `(.L_x_8674) ;  /* 0x0000000000048947 */ /* 0x000fea0003800000 */
[----:B------:R-:W-:Y:S01]  /*fc80*/  BPT.TRAP 0x1 ;  /* 0x000000040000795c */ /* 0x000fe20000300000 */
.L_x_8674:
[----:B------:R-:W-:Y:S04]  /*fc90*/  BSSY B0, `(.L_x_8672) ;  /* 0x0000004000007945 */ /* 0x000fe80003800000 */
[----:B-1----:R-:W-:Y:S05]  /*fca0*/  @P3 BRA `(.L_x_8675) ;  /* 0x0000000000083947 */ /* 0x002fea0003800000 */
[----:B------:R-:W1:Y:S02]  /*fcb0*/  SYNCS.PHASECHK.TRANS64.TRYWAIT P3, [R14+URZ+0x31c30], R15 ;  /* 0x031c300f0e0075a7 */ /* 0x000e64000806017f */
[----:B-1----:R-:W-:Y:S05]  /*fcc0*/  @!P3 BRA `(.L_x_8676) ;  /* 0x000000d40064b947 */ /* 0x002fea0003800000 */
.L_x_8675:
[----:B------:R-:W-:Y:S05]  /*fcd0*/  BSYNC B0 ;  /* 0x0000000000007941 */ /* 0x000fea0003800000 */
.L_x_8672:
[----:B01----:R-:W2:Y:S01]  /*fce0*/  LDL R14, [R1+0x54] ;  /* 0x00005400010e7983 */ /* 0x003ea20000100800 */
[----:B------:R-:W-:Y:S01]  /*fcf0*/  IMAD.MOV.U32 R21, RZ, RZ, -0x7fffffe0 ;  /* 0x80000020ff157424 */ /* 0x000fe200078e00ff */
[----:B------:R-:W-:Y:S05]  /*fd00*/  WARPSYNC.ALL ;  /* 0x0000000000007948 */ /* 0x000fea0003800000 */
[----:B------:R-:W0:Y:S01]  /*fd10*/  S2R R20, SR_TID.X ;  /* 0x0000000000147919 */ /* 0x000e220000002100 */
[----:B------:R-:W-:Y:S01]  /*fd20*/  R2UR UR59, R21 ;  /* 0x00000000153b72ca */ /* 0x000fe200000e0000 */
[----:B------:R-:W-:Y:S01]  /*fd30*/  IMAD.MOV.U32 R149, RZ, RZ, -0x7fffffe0 ;  /* 0x80000020ff957424 */ /* 0x000fe200078e00ff */
[----:B------:R-:W-:Y:S01]  /*fd40*/  R2UR UR56, R2 ;  /* 0x00000000023872ca */ /* 0x000fe200000e0000 */
[----:B------:R-:W-:Y:S01]  /*fd50*/  IMAD.MOV.U32 R73, RZ, RZ, -0x7fffffe0 ;  /* 0x80000020ff497424 */ /* 0x000fe200078e00ff */
[----:B------:R-:W-:Y:S01]  /*fd60*/  R2UR UR57, R3 ;  /* 0x00000000033972ca */ /* 0x000fe200000e0000 */
[----:B------:R-:W-:Y:S01]  /*fd70*/  IMAD.MOV.U32 R15, RZ, RZ, -0x7fffffe0 ;  /* 0x80000020ff0f7424 */ /* 0x000fe200078e00ff */
[----:B------:R-:W-:Y:S01]  /*fd80*/  R2UR UR19, R21 ;  /* 0x00000000151372ca */ /* 0x000fe200000e0000 */
[----:B------:R-:W-:Y:S01]  /*fd90*/  STL [R1+0xc0], R22 ;  /* 0x0000c01601007387 */ /* 0x000fe20000100800 */
[C---:B------:R-:W-:Y:S01]  /*fda0*/  R2UR UR7, R73.reuse ;  /* 0x00000000490772ca */ /* 0x040fe200000e0000 */
[----:B------:R-:W-:Y:S01]  /*fdb0*/  IMAD.MOV.U32 R151, RZ, RZ, -0x7fffffe0 ;  /* 0x80000020ff977424 */ /* 0x000fe200078e00ff */
[----:B------:R-:W-:Y:S01]  /*fdc0*/  R2UR UR11, R73 ;  /* 0x00000000490b72ca */ /* 0x000fe200000e0000 */
[----:B------:R-:W-:Y:S01]  /*fdd0*/  STL [R1+0xbc], R19 ;  /* 0x0000bc1301007387 */ /* 0x000fe20000100800 */
[----:B------:R-:W-:-:S02]  /*fde0*/  R2UR UR9, R15 ;  /* 0x000000000f0972ca */ /* 0x000fc400000e0000 */
[----:B------:R-:W-:Y:S01]  /*fdf0*/  MOV R80, UR59 ;  /* 0x0000003b00507c02 */ /* 0x000fe20008000f00 */
[----:B------:R1:W-:Y:S01]  /*fe00*/  STL [R1+0xb8], R18 ;  /* 0x0000b81201007387 */ /* 0x0003e20000100800 */
[----:B------:R-:W-:Y:S02]  /*fe10*/  R2UR UR59, R149 ;  /* 0x00000000953b72ca */ /* 0x000fe400000e0000 */
[C---:B------:R-:W-:Y:S01]  /*fe20*/  R2UR UR5, R15.reuse ;  /* 0x000000000f0572ca */ /* 0x040fe200000e0000 */
[----:B------:R3:W-:Y:S01]  /*fe30*/  STL [R1+0xb4], R17 ;  /* 0x0000b41101007387 */ /* 0x0007e20000100800 */
[C---:B------:R-:W-:Y:S02]  /*fe40*/  R2UR UR15, R15.reuse ;  /* 0x000000000f0f72ca */ /* 0x040fe400000e0000 */
[C---:B------:R-:W-:Y:S01]  /*fe50*/  R2UR UR23, R15.reuse ;  /* 0x000000000f1772ca */ /* 0x040fe200000e0000 */
[----:B------:R-:W-:Y:S01]  /*fe60*/  STL [R1+0xb0], R16 ;  /* 0x0000b01001007387 */ /* 0x000fe20000100800 */
[----:B------:R-:W-:-:S02]  /*fe70*/  R2UR UR35, R15 ;  /* 0x000000000f2372ca */ /* 0x000fc400000e0000 */
[----:B------:R-:W-:Y:S01]  /*fe80*/  MOV R77, UR9 ;  /* 0x00000009004d7c02 */ /* 0x000fe20008000f00 */
[----:B------:R4:W-:Y:S01]  /*fe90*/  STL [R1+0xac], R0 ;  /* 0x0000ac0001007387 */ /* 0x0009e20000100800 */
[----:B------:R-:W-:Y:S02]  /*fea0*/  R2UR UR9, R3 ;  /* 0x00000000030972ca */ /* 0x000fe400000e0000 */
[C---:B------:R-:W-:Y:S02]  /*feb0*/  R2UR UR47, R15.reuse ;  /* 0x000000000f2f72ca */ /* 0x040fe400000e0000 */
[----:B0-----:R-:W-:Y:S02]  /*fec0*/  SHF.R.U32.HI R20, RZ, 0x7, R20 ;  /* 0x00000007ff147819 */ /* 0x001fe40000011614 */
[----:B------:R-:W-:Y:S02]  /*fed0*/  R2UR UR55, R15 ;  /* 0x000000000f3772ca */ /* 0x000fe400000e0000 */
[C---:B------:R-:W-:Y:S01]  /*fee0*/  R2UR UR31, R21.reuse ;  /* 0x00000000151f72ca */ /* 0x040fe200000e0000 */
[----:B------:R-:W-:Y:S01]  /*fef0*/  VIADD R74, R20, 0x8 ;  /* 0x00000008144a7836 */ /* 0x000fe20000000000 */
[----:B------:R-:W-:-:S02]  /*ff00*/  R2UR UR39, R21 ;  /* 0x00000000152772ca */ /* 0x000fc400000e0000 */
[C---:B------:R-:W-:Y:S02]  /*ff10*/  R2UR UR41, R21.reuse ;  /* 0x00000000152972ca */ /* 0x040fe400000e0000 */
[----:B------:R0:W-:Y:S01]  /*ff20*/  BAR.SYNC.DEFER_BLOCKING R74, 0x100 ;  /* 0x0004004a0000751d */ /* 0x0001e20000010000 */
[----:B------:R-:W-:Y:S02]  /*ff30*/  R2UR UR45, R21 ;  /* 0x00000000152d72ca */ /* 0x000fe400000e0000 */
[----:B------:R-:W-:Y:S02]  /*ff40*/  R2UR UR12, R2 ;  /* 0x00000000020c72ca */ /* 0x000fe400000e0000 */
[----:B------:R-:W-:Y:S02]  /*ff50*/  R2UR UR13, R3 ;  /* 0x00000000030d72ca */ /* 0x000fe400000e0000 */
[----:B------:R-:W-:Y:S02]  /*ff60*/  R2UR UR27, R73 ;  /* 0x00000000491b72ca */ /* 0x000fe400000e0000 */
[----:B0-----:R-:W-:Y:S01]  /*ff70*/  MOV R74, UR7 ;  /* 0x00000007004a7c02 */ /* 0x001fe20008000f00 */
[----:B------:R-:W-:Y:S01]  /*ff80*/  UMOV UR7, UR11 ;  /* 0x0000000b00077c82 */ /* 0x000fe20008000000 */
[----:B------:R-:W-:-:S02]  /*ff90*/  R2UR UR11, R21 ;  /* 0x00000000150b72ca */ /* 0x000fc400000e0000 */
[C---:B------:R-:W-:Y:S02]  /*ffa0*/  R2UR UR43, R73.reuse ;  /* 0x00000000492b72ca */ /* 0x040fe400000e0000 */
[C---:B------:R-:W-:Y:S02]  /*ffb0*/  R2UR UR51, R73.reuse ;  /* 0x00000000493372ca */ /* 0x040fe400000e0000 */
[C---:B------:R-:W-:Y:S02]  /*ffc0*/  R2UR UR29, R73.reuse ;  /* 0x00000000491d72ca */ /* 0x040fe400000e0000 */
[C---:B------:R-:W-:Y:S02]  /*ffd0*/  R2UR UR49, R73.reuse ;  /* 0x00000000493172ca */ /* 0x040fe400000e0000 */
[----:B------:R-:W-:Y:S01]  /*ffe0*/  R2UR UR37, R73 ;  /* 0x00000000492572ca */ /* 0x000fe200000e0000 */
[----:B------:R-:W-:Y:S01]  /*fff0*/  IMAD.MOV.U32 R73, RZ, RZ, -0x7fffffe0 ;  /* 0x80000020ff497424 */ /* 0x000fe200078e00ff */
[----:B-1----:R-:W-:Y:S01]  /*10000*/  MOV R18, UR61 ;  /* 0x0000003d00127c02 */ /* 0x002fe20008000f00 */
[----:B------:R-:W-:Y:S01]  /*10010*/  WARPGROUP.ARRIVE ;  /* 0x00000000000079c5 */ /* 0x000fe20000000000 */
[----:B------:R-:W-:Y:S01]  /*10020*/  MOV R78, UR11 ;  /* 0x0000000b004e7c02 */ /* 0x000fe20008000f00 */
[----:B------:R-:W-:Y:S01]  /*10030*/  UMOV UR11, UR5 ;  /* 0x00000005000b7c82 */ /* 0x000fe20008000000 */
[----:B------:R-:W-:Y:S01]  /*10040*/  R2UR UR5, R21 ;  /* 0x00000000150572ca */ /* 0x000fe200000e0000 */
[----:B------:R-:W-:Y:S01]  /*10050*/  IMAD.MOV.U32 R21, RZ, RZ, -0x7fffffe0 ;  /* 0x80000020ff157424 */ /* 0x000fe200078e00ff */
[----:B------:R-:W-:Y:S01]  /*10060*/  R2UR UR33, R73 ;  /* 0x00000000492172ca */ /* 0x000fe200000e0000 */
[----:B------:R-:W-:Y:S01]  /*10070*/  IMAD.MOV.U32 R73, RZ, RZ, -0x7fffffe0 ;  /* 0x80000020ff497424 */ /* 0x000fe200078e00ff */
[----:B---3--:R-:W-:-:S02]  /*10080*/  MOV R17, UR60 ;  /* 0x0000003c00117c02 */ /* 0x008fc40008000f00 */
[----:B------:R-:W-:Y:S01]  /*10090*/  R2UR UR25, R21 ;  /* 0x00000000151972ca */ /* 0x000fe200000e0000 */
[----:B------:R-:W-:Y:S01]  /*100a0*/  IMAD.MOV.U32 R21, RZ, RZ, -0x7fffffe0 ;  /* 0x80000020ff157424 */ /* 0x000fe200078e00ff */
[----:B------:R-:W-:Y:S01]  /*100b0*/  R2UR UR61, R73 ;  /* 0x00000000493d72ca */ /* 0x000fe200000e0000 */
[----:B------:R-:W-:Y:S01]  /*100c0*/  IMAD.MOV.U32 R73, RZ, RZ, -0x7fffffe0 ;  /* 0x80000020ff497424 */ /* 0x000fe200078e00ff */
[----:B------:R-:W-:Y:S02]  /*100d0*/  R2UR UR16, R2 ;  /* 0x00000000021072ca */ /* 0x000fe400000e0000 */
[C---:B------:R-:W-:Y:S01]  /*100e0*/  R2UR UR17, R3.reuse ;  /* 0x00000000031172ca */ /* 0x040fe200000e0000 */
[----:B------:R-:W-:Y:S01]  /*100f0*/  IMAD.U32 R15, RZ, RZ, UR5 ;  /* 0x00000005ff0f7e24 */ /* 0x000fe2000f8e00ff */
[----:B------:R-:W-:Y:S02]  /*10100*/  R2UR UR5, R3 ;  /* 0x00000000030572ca */ /* 0x000fe400000e0000 */
[----:B------:R-:W-:-:S02]  /*10110*/  R2UR UR20, R8 ;  /* 0x00000000081472ca */ /* 0x000fc400000e0000 */
[C---:B------:R-:W-:Y:S02]  /*10120*/  R2UR UR21, R9.reuse ;  /* 0x00000000091572ca */ /* 0x040fe400000e0000 */
[----:B------:R-:W-:Y:S02]  /*10130*/  R2UR UR52, R8 ;  /* 0x00000000083472ca */ /* 0x000fe400000e0000 */
[----:B------:R-:W-:Y:S01]  /*10140*/  R2UR UR53, R9 ;  /* 0x00000000093572ca */ /* 0x000fe200000e0000 */
[----:B--2---:R-:W-:-:S04]  /*10150*/  IMAD R148, R146, 0x6c0, R14 ;  /* 0x000006c092947824 */ /* 0x004fc800078e020e */
[C---:B------:R-:W-:Y:S02]  /*10160*/  VIADD R20, R148.reuse, 0xc0 ;  /* 0x000000c094147836 */ /* 0x040fe40000000000 */
[C---:B------:R-:W-:Y:S02]  /*10170*/  VIADD R72, R148.reuse, 0x80 ;  /* 0x0000008094487836 */ /* 0x040fe40000000000 */
[----:B------:R-:W-:Y:S01]  /*10180*/  VIADD R14, R148, 0x40 ;  /* 0x00000040940e7836 */ /* 0x000fe20000000000 */
[----:B------:R-:W-:Y:S01]  /*10190*/  R2UR UR58, R20 ;  /* 0x00000000143a72ca */ /* 0x000fe200000e0000 */
[----:B------:R-:W-:Y:S01]  /*101a0*/  VIADD R20, R148, 0x180 ;  /* 0x0000018094147836 */ /* 0x000fe20000000000 */
[----:B------:R-:W-:Y:S01]  /*101b0*/  R2UR UR10, R72 ;  /* 0x00000000480a72ca */ /* 0x000fe200000e0000 */
[----:B------:R-:W-:Y:S01]  /*101c0*/  VIADD R72, R148, 0x140 ;  /* 0x0000014094487836 */ /* 0x000fe20000000000 */
[----:B------:R-:W-:Y:S01]  /*101d0*/  R2UR UR4, R14 ;  /* 0x000000000e0472ca */ /* 0x000fe200000e0000 */
[----:B------:R-:W-:-:S02]  /*101e0*/  VIADD R14, R148, 0x100 ;  /* 0x00000100940e7836 */ /* 0x000fc40000000000 */
[----:B------:R-:W-:Y:S01]  /*101f0*/  VIADD R150, R148, 0x382 ;  /* 0x0000038294967836 */ /* 0x000fe20000000000 */
[----:B------:R-:W-:Y:S01]  /*10200*/  R2UR UR6, R72 ;  /* 0x00000000480672ca */ /* 0x000fe200000e0000 */
[----:B------:R-:W-:Y:S01]  /*10210*/  VIADD R72, R148, 0x42 ;  /* 0x0000004294487836 */ /* 0x000fe20000000000 */
[----:B------:R-:W-:Y:S01]  /*10220*/  R2UR UR8, R14 ;  /* 0x000000000e0872ca */ /* 0x000fe200000e0000 */
[C---:B------:R-:W-:Y:S02]  /*10230*/  VIADD R14, R148.reuse, 0x1c0 ;  /* 0x000001c0940e7836 */ /* 0x040fe40000000000 */
[----:B------:R-:W-:Y:S02]  /*10240*/  MOV R81, UR58 ;  /* 0x0000003a00517c02 */ /* 0x000fe40008000f00 */
[----:B------:R-:W-:Y:S02]  /*10250*/  R2UR UR58, R148 ;  /* 0x00000000943a72ca */ /* 0x000fe400000e0000 */
        /* <DEDUP_REMOVED lines=8> */
[----:B------:R-:W-:-:S02]  /*102e0*/  MOV R76, UR8 ;  /* 0x00000008004c7c02 */ /* 0x000fc40008000f00 */
[----:B------:R-:W-:Y:S01]  /*102f0*/  R2UR UR8, R2 ;  /* 0x00000000020872ca */ /* 0x000fe200000e0000 */
[----:B------:R-:W-:Y:S01]  /*10300*/  HGMMA.64x16x16.F32.BF16 R136, gdesc[UR56], RZ, !UPT, gsb0 ;  /* 0x00200000388879f0 */ /* 0x000fe2000c0018ff */
[----:B------:R-:W-:Y:S01]  /*10310*/  R2UR UR18, R20 ;  /* 0x00000000141272ca */ /* 0x000fe200000e0000 */
[----:B------:R-:W-:Y:S01]  /*10320*/  VIADD R20, R148, 0x82 ;  /* 0x0000008294147836 */ /* 0x000fe20000000000 */
[----:B------:R-:W-:Y:S01]  /*10330*/  R2UR UR22, R14 ;  /* 0x000000000e1672ca */ /* 0x000fe200000e0000 */
[----:B------:R-:W-:Y:S01]  /*10340*/  VIADD R14, R148, 0xc2 ;  /* 0x000000c2940e7836 */ /* 0x000fe20000000000 */
[----:B------:R-:W-:Y:S02]  /*10350*/  R2UR UR59, R80 ;  /* 0x00000000503b72ca */ /* 0x000fe400000e0000 */
        /* <DEDUP_REMOVED lines=8> */
[----:B------:R-:W-:-:S02]  /*103e0*/  R2UR UR58, R81 ;  /* 0x00000000513a72ca */ /* 0x000fc400000e0000 */
[----:B------:R-:W-:Y:S01]  /*103f0*/  R2UR UR46, R14 ;  /* 0x000000000e2e72ca */ /* 0x000fe200000e0000 */
[----:B------:R-:W-:Y:S01]  /*10400*/  VIADD R14, R148, 0x202 ;  /* 0x00000202940e7836 */ /* 0x000fe20000000000 */
[----:B------:R-:W-:Y:S01]  /*10410*/  R2UR UR4, R20 ;  /* 0x00000000140472ca */ /* 0x000fe200000e0000 */
[----:B------:R-:W-:Y:S01]  /*10420*/  VIADD R20, R148, 0x2c0 ;  /* 0x000002c094147836 */ /* 0x000fe20000000000 */
[----:B------:R-:W-:Y:S02]  /*10430*/  R2UR UR56, R2 ;  /* 0x00000000023872ca */ /* 0x000fe400000e0000 */
[----:B------:R-:W-:Y:S02]  /*10440*/  R2UR UR54, R14 ;  /* 0x000000000e3672ca */ /* 0x000fe400000e0000 */
[----:B------:R-:W-:Y:S02]  /*10450*/  R2UR UR57, R3 ;  /* 0x00000000033972ca */ /* 0x000fe400000e0000 */
[----:B------:R-:W-:Y:S01]  /*10460*/  R2UR UR40, R20 ;  /* 0x00000000142872ca */ /* 0x000fe200000e0000 */
[----:B------:R-:W-:Y:S01]  /*10470*/  VIADD R20, R148, 0x340 ;  /* 0x0000034094147836 */ /* 0x000fe20000000000 */
[----:B------:R-:W-:Y:S01]  /*10480*/  R2UR UR42, R72 ;  /* 0x00000000482a72ca */ /* 0x000fe200000e0000 */
[----:B------:R-:W-:-:S02]  /*10490*/  VIADD R72, R148, 0x1c2 ;  /* 0x000001c294487836 */ /* 0x000fc40000000000 */
[----:B------:R-:W-:Y:S01]  /*104a0*/  IMAD.U32 R14, RZ, RZ, UR4 ;  /* 0x00000004ff0e7e24 */ /* 0x000fe2000f8e00ff */
[----:B------:R-:W-:Y:S02]  /*104b0*/  R2UR UR4, R2 ;  /* 0x00000000020472ca */ /* 0x000fe400000e0000 */
[----:B------:R-:W-:Y:S01]  /*104c0*/  R2UR UR44, R20 ;  /* 0x00000000142c72ca */ /* 0x000fe200000e0000 */
[----:B------:R-:W-:Y:S01]  /*104d0*/  VIADD R20, R148, 0x3c0 ;  /* 0x000003c094147836 */ /* 0x000fe20000000000 */
[----:B------:R-:W-:Y:S01]  /*104e0*/  R2UR UR50, R72 ;  /* 0x00000000483272ca */ /* 0x000fe200000e0000 */
[----:B------:R-:W-:-:S03]  /*104f0*/  VIADD R72, R148, 0x280 ;  /* 0x0000028094487836 */ /* 0x000fc60000000000 */
[----:B------:R-:W-:Y:S01]  /*10500*/  R2UR UR24, R20 ;  /* 0x00000000141872ca */ /* 0x000fe200000e0000 */
[----:B------:R-:W-:Y:S01]  /*10510*/  VIADD R20, R148, 0x440 ;  /* 0x0000044094147836 */ /* 0x000fe20000000000 */
[----:B------:R-:W-:Y:S01]  /*10520*/  R2UR UR28, R72 ;  /* 0x00000000481c72ca */ /* 0x000fe200000e0000 */
[----:B------:R-:W-:-:S05]  /*10530*/  VIADD R72, R148, 0x300 ;  /* 0x0000030094487836 */ /* 0x000fca0000000000 */
[----:B------:R-:W-:Y:S01]  /*10540*/  R2UR UR48, R72 ;  /* 0x00000000483072ca */ /* 0x000fe200000e0000 */
[----:B------:R-:W-:Y:S01]  /*10550*/  VIADD R72, R148, 0x380 ;  /* 0x0000038094487836 */ /* 0x000fe20000000000 */
[----:B------:R-:W-:Y:S02]  /*10560*/  WARPGROUP.DEPBAR.LE gsb0, 0x0 ;  /* 0x00008000000079c5 */ /* 0x000fe40000010000 */
[----:B------:R-:W-:Y:S02]  /*10570*/  WARPGROUP.ARRIVE ;  /* 0x00000000000079c5 */ /* 0x000fe40000000000 */
[----:B------:R-:W-:Y:S01]  /*10580*/  R2UR UR36, R72 ;  /* 0x00000000482472ca */ /* 0x000fe200000e0000 */
[----:B------:R-:W-:-:S03]  /*10590*/  VIADD R72, R148, 0x400 ;  /* 0x0000040094487836 */ /* 0x000fc60000000000 */
[----:B------:R-:W-:Y:S01]  /*105a0*/  HGMMA.64x16x16.F32.BF16 R128, gdesc[UR8], RZ, !UPT, gsb0 ;  /* 0x00200000088079f0 */ /* 0x000fe2000c0018ff */
[----:B------:R-:W-:Y:S02]  /*105b0*/  R2UR UR9, R77 ;  /* 0x000000004d0972ca */ /* 0x000fe400000e0000 */
[----:B------:R-:W-:Y:S02]  /*105c0*/  R2UR UR8, R76 ;  /* 0x000000004c0872ca */ /* 0x000fe400000e0000 */
[----:B------:R-:W-:Y:S02]  /*105d0*/  R2UR UR11, R78 ;  /* 0x000000004e0b72ca */ /* 0x000fe400000e0000 */
[----:B------:R-:W-:Y:S02]  /*105e0*/  R2UR UR10, R79 ;  /* 0x000000004f0a72ca */ /* 0x000fe400000e0000 */
        /* <DEDUP_REMOVED lines=8> */
[----:B------:R-:W-:Y:S01]  /*10670*/  VIADD R74, R148, 0x302 ;  /* 0x00000302944a7836 */ /* 0x000fe20000000000 */
[----:B------:R-:W-:Y:S01]  /*10680*/  R2UR UR6, R75 ;  /* 0x000000004b0672ca */ /* 0x000fe200000e0000 */
[----:B------:R-:W-:Y:S01]  /*10690*/  IMAD.MOV.U32 R75, RZ, RZ, -0x7fffffe0 ;  /* 0x80000020ff4b7424 */ /* 0x000fe200078e00ff */
[----:B------:R-:W-:Y:S02]  /*106a0*/  R2UR UR4, R2 ;  /* 0x00000000020472ca */ /* 0x000fe400000e0000 */
[----:B------:R-:W-:Y:S01]  /*106b0*/  R2UR UR5, R3 ;  /* 0x00000000030572ca */ /* 0x000fe200000e0000 */
        /* <DEDUP_REMOVED lines=8> */
[----:B------:R-:W-:-:S07]  /*10740*/  R2UR UR57, R3 ;  /* 0x00000000033972ca */ /* 0x000fce00000e0000 */
[----:B------:R-:W-:Y:S01]  /*10750*/  MOV R22, UR58 ;  /* 0x0000003a00167c02 */ /* 0x000fe20008000f00 */
[----:B------:R-:W-:Y:S01]  /*10760*/  UMOV UR58, UR8 ;  /* 0x00000008003a7c82 */ /* 0x000fe20008000000 */
[----:B------:R-:W-:Y:S01]  /*10770*/  MOV R154, UR59 ;  /* 0x0000003b009a7c02 */ /* 0x000fe20008000f00 */
[----:B------:R-:W-:Y:S01]  /*10780*/  UMOV UR59, UR9 ;  /* 0x00000009003b7c82 */ /* 0x000fe20008000000 */
        /* <DEDUP_REMOVED lines=8> */
[----:B------:R-:W-:-:S03]  /*10810*/  IMAD.MOV.U32 R73, RZ, RZ, -0x7fffffe0 ;  /* 0x80000020ff497424 */ /* 0x000fc600078e00ff */
[----:B------:R-:W-:Y:S02]  /*10820*/  R2UR UR56, R72 ;  /* 0x00000000483872ca */ /* 0x000fe400000e0000 */
[----:B------:R-:W-:Y:S01]  /*10830*/  R2UR UR57, R73 ;  /* 0x00000000493972ca */ /* 0x000fe200000e0000 */
[----:B------:R-:W-:Y:S02]  /*10840*/  WARPGROUP.DEPBAR.LE gsb0, 0x0 ;  /* 0x00008000000079c5 */ /* 0x000fe40000010000 */
[----:B------:R-:W-:-:S06]  /*10850*/  WARPGROUP.ARRIVE ;  /* 0x00000000000079c5 */ /* 0x000fcc0000000000 */
[----:B------:R-:W-:Y:S01]  /*10860*/  HGMMA.64x16x16.F32.BF16 R96, gdesc[UR4], RZ, !UPT, gsb0 ;  /* 0x00200000046079f0 */ /* 0x000fe2000c0018ff */
[----:B------:R-:W-:Y:S02]  /*10870*/  R2UR UR4, R20 ;  /* 0x00000000140472ca */ /* 0x000fe400000e0000 */
[----:B------:R-:W-:Y:S02]  /*10880*/  R2UR UR5, R21 ;  /* 0x00000000150572ca */ /* 0x000fe400000e0000 */
[----:B------:R-:W-:Y:S01]  /*10890*/  R2UR UR6, R150 ;  /* 0x00000000960672ca */ /* 0x000fe200000e0000 */
[----:B------:R-:W-:Y:S01]  /*108a0*/  VIADD R150, R148, 0x3c2 ;  /* 0x000003c294967836 */ /* 0x000fe20000000000 */
[----:B------:R-:W-:Y:S01]  /*108b0*/  R2UR UR7, R151 ;  /* 0x00000000970772ca */ /* 0x000fe200000e0000 */
[----:B------:R-:W-:-:S06]  /*108c0*/  IMAD.MOV.U32 R151, RZ, RZ, -0x7fffffe0 ;  /* 0x80000020ff977424 */ /* 0x000fcc00078e00ff */
[----:B------:R-:W-:Y:S01]  /*108d0*/  IMAD.U32 R20, RZ, RZ, UR4 ;  /* 0x00000004ff147e24 */ /* 0x000fe2000f8e00ff */
[----:B------:R-:W-:Y:S01]  /*108e0*/  UMOV UR4, UR44 ;  /* 0x0000002c00047c82 */ /* 0x000fe20008000000 */
[----:B------:R-:W-:Y:S01]  /*108f0*/  IMAD.U32 R21, RZ, RZ, UR5 ;  /* 0x00000005ff157e24 */ /* 0x000fe2000f8e00ff */
[----:B------:R-:W-:Y:S01]  /*10900*/  UMOV UR5, UR45 ;  /* 0x0000002d00057c82 */ /* 0x000fe20008000000 */
[C---:B------:R-:W-:Y:S02]  /*10910*/  R2UR UR44, R8.reuse ;  /* 0x00000000082c72ca */ /* 0x040fe400000e0000 */
[----:B------:R-:W-:Y:S02]  /*10920*/  R2UR UR45, R9 ;  /* 0x00000000092d72ca */ /* 0x000fe400000e0000 */
[----:B------:R-:W-:Y:S01]  /*10930*/  MOV R19, UR7 ;  /* 0x0000000700137c02 */ /* 0x000fe20008000f00 */
[----:B------:R-:W-:Y:S01]  /*10940*/  UMOV UR7, UR49 ;  /* 0x0000003100077c82 */ /* 0x000fe20008000000 */
[----:B------:R-:W-:Y:S01]  /*10950*/  MOV R157, UR6 ;  /* 0x00000006009d7c02 */ /* 0x000fe20008000f00 */
[----:B------:R-:W-:Y:S01]  /*10960*/  UMOV UR6, UR48 ;  /* 0x0000003000067c82 */ /* 0x000fe20008000000 */
[----:B------:R-:W-:-:S02]  /*10970*/  R2UR UR48, R8 ;  /* 0x00000000083072ca */ /* 0x000fc400000e0000 */
        /* <DEDUP_REMOVED lines=9> */
[----:B------:R-:W-:Y:S01]  /*10a10*/  IMAD.MOV.U32 R151, RZ, RZ, -0x7fffffe0 ;  /* 0x80000020ff977424 */ /* 0x000fe200078e00ff */
[----:B------:R-:W-:Y:S02]  /*10a20*/  WARPGROUP.DEPBAR.LE gsb0, 0x0 ;  /* 0x00008000000079c5 */ /* 0x000fe40000010000 */
[----:B------:R-:W-:-:S06]  /*10a30*/  WARPGROUP.ARRIVE ;  /* 0x00000000000079c5 */ /* 0x000fcc0000000000 */
[----:B------:R-:W-:Y:S01]  /*10a40*/  HGMMA.64x16x16.F32.BF16 R80, gdesc[UR12], RZ, !UPT, gsb0 ;  /* 0x002000000c5079f0 */ /* 0x000fe2000c0018ff */
[----:B------:R-:W-:Y:S01]  /*10a50*/  UMOV UR12, UR36 ;  /* 0x00000024000c7c82 */ /* 0x000fe20008000000 */
[----:B------:R-:W-:Y:S01]  /*10a60*/  UMOV UR13, UR37 ;  /* 0x00000025000d7c82 */ /* 0x000fe20008000000 */
[----:B------:R-:W-:Y:S02]  /*10a70*/  R2UR UR36, R8 ;  /* 0x00000000082472ca */ /* 0x000fe400000e0000 */
[----:B------:R-:W-:Y:S02]  /*10a80*/  R2UR UR37, R9 ;  /* 0x00000000092572ca */ /* 0x000fe400000e0000 */
[----:B------:R-:W-:Y:S01]  /*10a90*/  R2UR UR14, R150 ;  /* 0x00000000960e72ca */ /* 0x000fe200000e0000 */
[----:B------:R-:W-:Y:S01]  /*10aa0*/  VIADD R150, R148, 0x442 ;  /* 0x0000044294967836 */ /* 0x000fe20000000000 */
[----:B------:R-:W-:Y:S01]  /*10ab0*/  R2UR UR15, R151 ;  /* 0x00000000970f72ca */ /* 0x000fe200000e0000 */
[----:B------:R-:W-:Y:S01]  /*10ac0*/  IMAD.MOV.U32 R151, RZ, RZ, -0x7fffffe0 ;  /* 0x80000020ff977424 */ /* 0x000fe200078e00ff */
[----:B------:R-:W-:-:S02]  /*10ad0*/  WARPGROUP.DEPBAR.LE gsb0, 0x0 ;  /* 0x00008000000079c5 */ /* 0x000fc40000010000 */
        /* <DEDUP_REMOVED lines=12> */
[----:B------:R-:W-:Y:S01]  /*10ba0*/  HGMMA.64x16x16.F32.BF16 R136, gdesc[UR20], R136, gsb0 ;  /* 0x00200000148879f0 */ /* 0x000fe20008001888 */
[----:B------:R-:W-:Y:S01]  /*10bb0*/  UMOV UR20, UR28 ;  /* 0x0000001c00147c82 */ /* 0x000fe20008000000 */
[----:B------:R-:W-:Y:S01]  /*10bc0*/  UMOV UR21, UR29 ;  /* 0x0000001d00157c82 */ /* 0x000fe20008000000 */
[C---:B------:R-:W-:Y:S01]  /*10bd0*/  R2UR UR28, R8.reuse ;  /* 0x00000000081c72ca */ /* 0x040fe200000e0000 */
[----:B------:R-:W-:Y:S01]  /*10be0*/  UMOV UR22, UR32 ;  /* 0x0000002000167c82 */ /* 0x000fe20008000000 */
[C---:B------:R-:W-:Y:S01]  /*10bf0*/  R2UR UR29, R9.reuse ;  /* 0x00000000091d72ca */ /* 0x040fe200000e0000 */
[----:B------:R-:W-:Y:S01]  /*10c00*/  UMOV UR23, UR33 ;  /* 0x0000002100177c82 */ /* 0x000fe20008000000 */
[----:B------:R-:W-:Y:S02]  /*10c10*/  R2UR UR32, R8 ;  /* 0x00000000082072ca */ /* 0x000fe400000e0000 */
[----:B------:R-:W-:Y:S01]  /*10c20*/  R2UR UR33, R9 ;  /* 0x00000000092172ca */ /* 0x000fe200000e0000 */
        /* <DEDUP_REMOVED lines=11> */
[----:B------:R-:W-:Y:S02]  /*10ce0*/  R2UR UR40, R8 ;  /* 0x00000000082872ca */ /* 0x000fe400000e0000 */
[----:B------:R-:W-:Y:S02]  /*10cf0*/  R2UR UR41, R9 ;  /* 0x00000000092972ca */ /* 0x000fe400000e0000 */
[----:B------:R-:W-:Y:S02]  /*10d00*/  R2UR UR32, R12 ;  /* 0x000000000c2072ca */ /* 0x000fe400000e0000 */
[----:B------:R-:W-:Y:S01]  /*10d10*/  R2UR UR33, R13 ;  /* 0x000000000d2172ca */ /* 0x000fe200000e0000 */
[----:B------:R-:W-:-:S02]  /*10d20*/  WARPGROUP.DEPBAR.LE gsb0, 0x0 ;  /* 0x00008000000079c5 */ /* 0x000fc40000010000 */
[----:B------:R-:W-:-:S06]  /*10d30*/  WARPGROUP.ARRIVE ;  /* 0x00000000000079c5 */ /* 0x000fcc0000000000 */
[----:B------:R-:W-:Y:S01]  /*10d40*/  HGMMA.64x16x16.F32.BF16 R104, gdesc[UR36], R104, gsb0 ;  /* 0x00200000246879f0 */ /* 0x000fe20008001868 */
[----:B------:R-:W-:Y:S02]  /*10d50*/  R2UR UR36, R12 ;  /* 0x000000000c2472ca */ /* 0x000fe400000e0000 */
[----:B------:R-:W-:Y:S01]  /*10d60*/  R2UR UR37, R13 ;  /* 0x000000000d2572ca */ /* 0x000fe200000e0000 */
[----:B------:R-:W-:Y:S02]  /*10d70*/  WARPGROUP.DEPBAR.LE gsb0, 0x0 ;  /* 0x00008000000079c5 */ /* 0x000fe40000010000 */
[----:B------:R-:W-:-:S06]  /*10d80*/  WARPGROUP.ARRIVE ;  /* 0x00000000000079c5 */ /* 0x000fcc0000000000 */
[----:B------:R-:W-:Y:S01]  /*10d90*/  HGMMA.64x16x16.F32.BF16 R96, gdesc[UR40], R96, gsb0 ;  /* 0x00200000286079f0 */ /* 0x000fe20008001860 */
[----:B------:R-:W-:Y:S01]  /*10da0*/  UMOV UR42, UR22 ;  /* 0x00000016002a7c82 */ /* 0x000fe20008000000 */
[----:B------:R-:W-:Y:S01]  /*10db0*/  UMOV UR43, UR23 ;  /* 0x00000017002b7c82 */ /* 0x000fe20008000000 */
[----:B------:R-:W-:Y:S01]  /*10dc0*/  R2UR UR22, R150 ;  /* 0x00000000961672ca */ /* 0x000fe200000e0000 */
[----:B------:R-:W-:Y:S01]  /*10dd0*/  VIADD R150, R148, 0x4c0 ;  /* 0x000004c094967836 */ /* 0x000fe20000000000 */
[----:B------:R-:W-:Y:S01]  /*10de0*/  R2UR UR23, R151 ;  /* 0x00000000971772ca */ /* 0x000fe200000e0000 */
[----:B------:R-:W-:-:S03]  /*10df0*/  IMAD.MOV.U32 R151, RZ, RZ, -0x7fffffe0 ;  /* 0x80000020ff977424 */ /* 0x000fc600078e00ff */
[----:B------:R-:W-:Y:S01]  /*10e00*/  R2UR UR38, R150 ;  /* 0x00000000962672ca */ /* 0x000fe200000e0000 */
[----:B------:R-:W-:Y:S01]  /*10e10*/  IMAD.MOV.U32 R150, RZ, RZ, R154 ;  /* 0x000000ffff967224 */ /* 0x000fe200078e009a */
[----:B------:R-:W-:-:S05]  /*10e20*/  R2UR UR39, R151 ;  /* 0x00000000972772ca */ /* 0x000fca00000e0000 */
[----:B----4-:R-:W-:Y:S01]  /*10e30*/  MOV R0, UR22 ;  /* 0x0000001600007c02 */ /* 0x010fe20008000f00 */
[----:B------:R-:W-:Y:S01]  /*10e40*/  UMOV UR22, UR20 ;  /* 0x0000001400167c82 */ /* 0x000fe20008000000 */
[----:B------:R-:W-:Y:S01]  /*10e50*/  MOV R16, UR23 ;  /* 0x0000001700107c02 */ /* 0x000fe20008000f00 */
[----:B------:R-:W-:Y:S01]  /*10e60*/  UMOV UR23, UR21 ;  /* 0x0000001500177c82 */ /* 0x000fe20008000000 */
[----:B------:R-:W-:Y:S02]  /*10e70*/  R2UR UR20, R12 ;  /* 0x000000000c1472ca */ /* 0x000fe400000e0000 */
[----:B------:R-:W-:Y:S02]  /*10e80*/  MOV R155, UR38 ;  /* 0x00000026009b7c02 */ /* 0x000fe40008000f00 */
[----:B------:R-:W-:Y:S02]  /*10e90*/  MOV R156, UR39 ;  /* 0x00000027009c7c02 */ /* 0x000fe40008000f00 */
[----:B------:R-:W-:Y:S01]  /*10ea0*/  R2UR UR38, R14 ;  /* 0x000000000e2672ca */ /* 0x000fe200000e0000 */
[----:B------:R-:W-:Y:S01]  /*10eb0*/  VIADD R14, R148, 0x500 ;  /* 0x00000500940e7836 */ /* 0x000fe20000000000 */
[----:B------:R-:W-:Y:S01]  /*10ec0*/  R2UR UR39, R15 ;  /* 0x000000000f2772ca */ /* 0x000fe200000e0000 */
[----:B------:R-:W-:Y:S01]  /*10ed0*/  IMAD.MOV.U32 R15, RZ, RZ, -0x7fffffe0 ;  /* 0x80000020ff0f7424 */ /* 0x000fe200078e00ff */
[----:B------:R-:W-:-:S02]  /*10ee0*/  R2UR UR21, R13 ;  /* 0x000000000d1572ca */ /* 0x000fc400000e0000 */
[----:B------:R-:W-:Y:S02]  /*10ef0*/  R2UR UR40, R12 ;  /* 0x000000000c2872ca */ /* 0x000fe400000e0000 */
[----:B------:R-:W-:Y:S02]  /*10f00*/  R2UR UR41, R13 ;  /* 0x000000000d2972ca */ /* 0x000fe400000e0000 */
[----:B------:R-:W-:Y:S01]  /*10f10*/  R2UR UR30, R14 ;  /* 0x000000000e1e72ca */ /* 0x000fe200000e0000 */
[----:B------:R-:W-:Y:S01]  /*10f20*/  VIADD R14, R148, 0x540 ;  /* 0x00000540940e7836 */ /* 0x000fe20000000000 */
[----:B------:R-:W-:Y:S01]  /*10f30*/  R2UR UR31, R15 ;  /* 0x000000000f1f72ca */ /* 0x000fe200000e0000 */
[----:B------:R-:W-:-:S03]  /*10f40*/  IMAD.MOV.U32 R15, RZ, RZ, -0x7fffffe0 ;  /* 0x80000020ff0f7424 */ /* 0x000fc600078e00ff */
[----:B------:R-:W-:Y:S01]  /*10f50*/  R2UR UR26, R14 ;  /* 0x000000000e1a72ca */ /* 0x000fe200000e0000 */
[----:B------:R-:W-:Y:S01]  /*10f60*/  IMAD.MOV.U32 R14, RZ, RZ, R150 ;  /* 0x000000ffff0e7224 */ /* 0x000fe200078e0096 */
[----:B------:R-:W-:-:S05]  /*10f70*/  R2UR UR27, R15 ;  /* 0x000000000f1b72ca */ /* 0x000fca00000e0000 */
[----:B------:R-:W-:Y:S01]  /*10f80*/  MOV R151, UR30 ;  /* 0x0000001e00977c02 */ /* 0x000fe20008000f00 */
[----:B------:R-:W-:Y:S01]  /*10f90*/  UMOV UR30, UR58 ;  /* 0x0000003a001e7c82 */ /* 0x000fe20008000000 */
[----:B------:R-:W-:Y:S01]  /*10fa0*/  MOV R154, UR31 ;  /* 0x0000001f009a7c02 */ /* 0x000fe20008000f00 */
[----:B------:R-:W-:Y:S02]  /*10fb0*/  WARPGROUP.DEPBAR.LE gsb0, 0x0 ;  /* 0x00008000000079c5 */ /* 0x000fe40000010000 */
[----:B------:R-:W-:Y:S01]  /*10fc0*/  WARPGROUP.ARRIVE ;  /* 0x00000000000079c5 */ /* 0x000fe20000000000 */
[----:B------:R-:W-:Y:S01]  /*10fd0*/  UMOV UR31, UR59 ;  /* 0x0000003b001f7c82 */ /* 0x000fe20008000000 */
[----:B------:R-:W-:Y:S02]  /*10fe0*/  R2UR UR59, R14 ;  /* 0x000000000e3b72ca */ /* 0x000fe400000e0000 */
[----:B------:R-:W-:Y:S02]  /*10ff0*/  R2UR UR58, R22 ;  /* 0x00000000163a72ca */ /* 0x000fe400000e0000 */
[----:B------:R-:W-:Y:S01]  /*11000*/  HGMMA.64x16x16.F32.BF16 R88, gdesc[UR44], R88, gsb0 ;  /* 0x002000002c5879f0 */ /* 0x000fe20008001858 */
[----:B------:R-:W-:Y:S01]  /*11010*/  R2UR UR44, R12 ;  /* 0x000000000c2c72ca */ /* 0x000fe200000e0000 */
[----:B------:R-:W-:Y:S01]  /*11020*/  UMOV UR46, UR16 ;  /* 0x00000010002e7c82 */ /* 0x000fe20008000000 */
[----:B------:R-:W-:Y:S01]  /*11030*/  R2UR UR45, R13 ;  /* 0x000000000d2d72ca */ /* 0x000fe200000e0000 */
[----:B------:R-:W-:Y:S01]  /*11040*/  UMOV UR47, UR17 ;  /* 0x00000011002f7c82 */ /* 0x000fe20008000000 */
[----:B------:R-:W-:-:S02]  /*11050*/  MOV R150, UR27 ;  /* 0x0000001b00967c02 */ /* 0x000fc40008000f00 */
[----:B------:R-:W-:Y:S02]  /*11060*/  MOV R149, UR26 ;  /* 0x0000001a00957c02 */ /* 0x000fe40008000f00 */
[C---:B------:R-:W-:Y:S02]  /*11070*/  R2UR UR24, R10.reuse ;  /* 0x000000000a1872ca */ /* 0x040fe400000e0000 */
[C---:B------:R-:W-:Y:S02]  /*11080*/  R2UR UR25, R11.reuse ;  /* 0x000000000b1972ca */ /* 0x040fe400000e0000 */
[----:B------:R-:W-:Y:S02]  /*11090*/  R2UR UR28, R10 ;  /* 0x000000000a1c72ca */ /* 0x000fe400000e0000 */
[----:B------:R-:W-:Y:S01]  /*110a0*/  R2UR UR29, R11 ;  /* 0x000000000b1d72ca */ /* 0x000fe200000e0000 */
[----:B------:R-:W-:Y:S01]  /*110b0*/  VIADD R14, R148, 0x580 ;  /* 0x00000580940e7836 */ /* 0x000fe20000000000 */
[----:B------:R-:W-:Y:S01]  /*110c0*/  R2UR UR26, R20 ;  /* 0x00000000141a72ca */ /* 0x000fe200000e0000 */
[----:B------:R-:W-:Y:S01]  /*110d0*/  IMAD.MOV.U32 R15, RZ, RZ, -0x7fffffe0 ;  /* 0x80000020ff0f7424 */ /* 0x000fe200078e00ff */
[----:B------:R-:W-:Y:S01]  /*110e0*/  R2UR UR27, R21 ;  /* 0x00000000151b72ca */ /* 0x000fe200000e0000 */
[----:B------:R0:W5:Y:S01]  /*110f0*/  LDL.LU R22, [R1+0xc0] ;  /* 0x0000c00001167983 */ /* 0x0001620000300800 */
        /* <DEDUP_REMOVED lines=10> */
[----:B------:R-:W-:Y:S01]  /*111a0*/  UMOV UR54, UR4 ;  /* 0x0000000400367c82 */ /* 0x000fe20008000000 */
[----:B------:R-:W-:Y:S01]  /*111b0*/  UMOV UR55, UR5 ;  /* 0x0000000500377c82 */ /* 0x000fe20008000000 */
[C---:B------:R-:W-:Y:S02]  /*111c0*/  R2UR UR4, R12.reuse ;  /* 0x000000000c0472ca */ /* 0x040fe400000e0000 */
[C---:B------:R-:W-:Y:S02]  /*111d0*/  R2UR UR5, R13.reuse ;  /* 0x000000000d0572ca */ /* 0x040fe400000e0000 */
        /* <DEDUP_REMOVED lines=29> */
[----:B------:R-:W-:Y:S01]  /*113b0*/  R2UR UR57, R13 ;  /* 0x000000000d3972ca */ /* 0x000fe200000e0000 */
[----:B------:R-:W-:Y:S02]  /*113c0*/  WARPGROUP.DEPBAR.LE gsb0, 0x0 ;  /* 0x00008000000079c5 */ /* 0x000fe40000010000 */
[----:B------:R-:W-:-:S10]  /*113d0*/  WARPGROUP.ARRIVE ;  /* 0x00000000000079c5 */ /* 0x000fd40000000000 */
[----:B------:R-:W-:Y:S01]  /*113e0*/  HGMMA.64x16x16.F32.BF16 R72, gdesc[UR56], R72, gsb0 ;  /* 0x00200000384879f0 */ /* 0x000fe20008001848 */
[----:B------:R-:W-:Y:S02]  /*113f0*/  R2UR UR56, R10 ;  /* 0x000000000a3872ca */ /* 0x000fe400000e0000 */
[----:B------:R-:W-:Y:S01]  /*11400*/  R2UR UR57, R11 ;  /* 0x000000000b3972ca */ /* 0x000fe200000e0000 */
[----:B------:R-:W-:Y:S01]  /*11410*/  UMOV UR58, UR60 ;  /* 0x0000003c003a7c82 */ /* 0x000fe20008000000 */
[----:B------:R-:W-:Y:S01]  /*11420*/  UMOV UR59, UR61 ;  /* 0x0000003d003b7c82 */ /* 0x000fe20008000000 */
[----:B------:R-:W-:Y:S02]  /*11430*/  WARPGROUP.DEPBAR.LE gsb0, 0x0 ;  /* 0x00008000000079c5 */ /* 0x000fe40000010000 */
[----:B------:R-:W-:-:S08]  /*11440*/  WARPGROUP.ARRIVE ;  /* 0x00000000000079c5 */ /* 0x000fd00000000000 */
        /* <DEDUP_REMOVED lines=21> */
[----:B------:R0:W5:Y:S01]  /*115a0*/  LDL.LU R19, [R1+0xbc] ;  /* 0x0000bc0001137983 */ /* 0x0001620000300800 */
[----:B------:R-:W-:Y:S02]  /*115b0*/  R2UR UR4, R10 ;  /* 0x000000000a0472ca */ /* 0x000fe400000e0000 */
[----:B------:R-:W-:Y:S01]  /*115c0*/  R2UR UR5, R11 ;  /* 0x000000000b0572ca */ /* 0x000fe200000e0000 */
[----:B------:R-:W-:Y:S02]  /*115d0*/  WARPGROUP.DEPBAR.LE gsb0, 0x0 ;  /* 0x00008000000079c5 */ /* 0x000fe40000010000 */
[----:B------:R-:W-:-:S10]  /*115e0*/  WARPGROUP.ARRIVE ;  /* 0x00000000000079c5 */ /* 0x000fd40000000000 */
        /* <DEDUP_REMOVED lines=17> */
[----:B------:R-:W-:Y:S02]  /*11700*/  R2UR UR22, R0 ;  /* 0x00000000001672ca */ /* 0x000fe400000e0000 */
        /* <DEDUP_REMOVED lines=110> */
[----:B------:R-:W-:-:S02]  /*11df0*/  R2UR UR17, R5 ;  /* 0x00000000051172ca */ /* 0x000fc400000e0000 */
[----:B------:R-:W-:Y:S02]  /*11e00*/  R2UR UR61, R18 ;  /* 0x00000000123d72ca */ /* 0x000fe400000e0000 */
[----:B------:R0:W5:Y:S01]  /*11e10*/  LDL.LU R18, [R1+0xb8] ;  /* 0x0000b80001127983 */ /* 0x0001620000300800 */
[----:B------:R-:W-:-:S03]  /*11e20*/  R2UR UR60, R17 ;  /* 0x00000000113c72ca */ /* 0x000fc600000e0000 */
[----:B------:R0:W5:Y:S04]  /*11e30*/  LDL.LU R17, [R1+0xb4] ;  /* 0x0000b40001117983 */ /* 0x0001680000300800 */
[----:B------:R0:W5:Y:S04]  /*11e40*/  LDL.LU R16, [R1+0xb0] ;  /* 0x0000b00001107983 */ /* 0x0001680000300800 */
[----:B------:R0:W5:Y:S01]  /*11e50*/  LDL.LU R0, [R1+0xac] ;  /* 0x0000ac0001007983 */ /* 0x0001620000300800 */
[----:B------:R-:W-:Y:S02]  /*11e60*/  WARPGROUP.DEPBAR.LE gsb0, 0x0 ;  /* 0x00008000000079c5 */ /* 0x000fe40000010000 */
[----:B------:R-:W-:-:S06]  /*11e70*/  WARPGROUP.ARRIVE ;  /* 0x00000000000079c5 */ /* 0x000fcc0000000000 */
        /* <DEDUP_REMOVED lines=36> */
[----:B------:R-:W-:Y:S03]  /*120c0*/  HGMMA.64x16x16.F32.BF16 R72, gdesc[UR32], R72, gsb0 ;  /* 0x00200000204879f0 */ /* 0x000fe60008001848 */
[----:B------:R-:W-:Y:S02]  /*120d0*/  WARPGROUP.DEPBAR.LE gsb0, 0x0 ;  /* 0x00008000000079c5 */ /* 0x000fe40000010000 */
[----:B0-----:R-:W-:Y:S05]  /*120e0*/  @P2 BRA `(.L_x_8677) ;  /* 0x0000000000282947 */ /* 0x001fea0003800000 */
[----:B------:R-:W-:Y:S05]  /*120f0*/  @!P0 BRA `(.L_x_8678) ;  /* 0x0000000000048947 */ /* 0x000fea0003800000 */
[----:B------:R-:W-:Y:S01]  /*12100*/  BPT.TRAP 0x1 ;  /* 0x000000040000795c */ /* 0x000fe20000300000 */
.L_x_8678:
[----:B------:R-:W-:Y:S01]  /*12110*/  SHF.L.U32 R14, R153, 0x1f, RZ ;  /* 0x0000001f990e7819 */ /* 0x000fe200000006ff */
[----:B-----5:R-:W-:-:S04]  /*12120*/  IMAD R15, R0, 0x8, R18 ;  /* 0x00000008000f7824 */ /* 0x020fc800078e0212 */
[----:B------:R0:W1:Y:S01]  /*12130*/  SYNCS.PHASECHK.TRANS64.TRYWAIT P2, [R15+URZ+0x31c50], R14 ;  /* 0x031c500e0f0075a7 */ /* 0x000062000804017f */
[----:B------:R-:W-:Y:S05]  /*12140*/  @!P0 BRA `(.L_x_8679) ;  /* 0x0000000000048947 */ /* 0x000fea0003800000 */
[----:B------:R-:W-:Y:S01]  /*12150*/  BPT.TRAP 0x1 ;  /* 0x000000040000795c */ /* 0x000fe20000300000 */
.L_x_8679:
[----:B-1----:R-:W-:Y:S05]  /*12160*/  @P2 BRA `(.L_x_8677) ;  /* 0x0000000000082947 */ /* 0x002fea0003800000 */
[----:B------:R-:W1:Y:S02]  /*12170*/  SYNCS.PHASECHK.TRANS64.TRYWAIT P2, [R15+URZ+0x31c50], R14 ;  /* 0x031c500e0f0075a7 */ /* 0x000e64000804017f */
[----:B-1----:R-:W-:Y:S05]  /*12180*/  @!P2 BRA `(.L_x_8680) ;  /* 0x000000b00048a947 */ /* 0x002fea0003800000 */
.L_x_8677:
[----:B------:R-:W-:Y:S05]  /*12190*/  WARPSYNC.ALL ;  /* 0x0000000000007948 */ /* 0x000fea0003800000 */
[----:B------:R-:W-:Y:S01]  /*121a0*/  ULDC UR4, c[0x0][0x9d8] ;  /* 0x0002760000047ab9 */ /* 0x000fe20000000800 */
[----:B------:R-:W-:Y:S01]  /*121b0*/  STL [R1+0xc4], R8 ;  /* 0x0000c40801007387 */ /* 0x000fe20000100800 */
[----:B------:R-:W-:Y:S01]  /*121c0*/  FMUL.FTZ R157, R136, UR4 ;  /* 0x00000004889d7c20 */ /* 0x000fe20008410000 */
[----:B------:R-:W-:Y:S01]  /*121d0*/  FMUL.FTZ R156, R137, UR4 ;  /* 0x00000004899c7c20 */ /* 0x000fe20008410000 */
[----:B------:R-:W-:Y:S01]  /*121e0*/  FMUL.FTZ R138, R138, UR4 ;  /* 0x000000048a8a7c20 */ /* 0x000fe20008410000 */
[----:B------:R-:W-:Y:S01]  /*121f0*/  STL [R1+0xc0], R7 ;  /* 0x0000c00701007387 */ /* 0x000fe20000100800 */
[----:B------:R-:W-:Y:S01]  /*12200*/  FMUL.FTZ R140, R140, UR4 ;  /* 0x000000048c8c7c20 */ /* 0x000fe20008410000 */
[----:B------:R-:W-:Y:S01]  /*12210*/  FMUL.FTZ R137, R128, UR4 ;  /* 0x0000000480897c20 */ /* 0x000fe20008410000 */
[----:B------:R-:W0:Y:S01]  /*12220*/  MUFU.TANH R157, R157 ;  /* 0x0000009d009d7308 */ /* 0x000e220000002400 */
[----:B------:R-:W-:Y:S01]  /*12230*/  STL [R1+0xbc], R6 ;  /* 0x0000bc0601007387 */ /* 0x000fe20000100800 */
[----:B------:R-:W-:Y:S01]  /*12240*/  FMUL.FTZ R136, R129, UR4 ;  /* 0x0000000481887c20 */ /* 0x000fe20008410000 */
[----:B------:R-:W-:Y:S01]  /*12250*/  FMUL.FTZ R129, R132, UR4 ;  /* 0x0000000484817c20 */ /* 0x000fe20008410000 */
[----:B------:R-:W-:Y:S01]  /*12260*/  FMUL.FTZ R128, R133, UR4 ;  /* 0x0000000485807c20 */ /* 0x000fe20008410000 */
[----:B------:R-:W-:Y:S01]  /*12270*/  STL [R1+0xb8], R5 ;  /* 0x0000b80501007387 */ /* 0x000fe20000100800 */
[----:B------:R-:W-:Y:S01]  /*12280*/  FMUL.FTZ R133, R120, UR4 ;  /* 0x0000000478857c20 */ /* 0x000fe20008410000 */
[----:B------:R-:W-:Y:S01]  /*12290*/  FMUL.FTZ R132, R121, UR4 ;  /* 0x0000000479847c20 */ /* 0x000fe20008410000 */
[----:B------:R-:W2:Y:S01]  /*122a0*/  MUFU.TANH R156, R156 ;  /* 0x0000009c009c7308 */ /* 0x000ea20000002400 */
[----:B------:R-:W-:Y:S01]  /*122b0*/  STL [R1+0xb4], R4 ;  /* 0x0000b40401007387 */ /* 0x000fe20000100800 */
[----:B------:R-:W-:Y:S01]  /*122c0*/  FMUL.FTZ R121, R124, UR4 ;  /* 0x000000047c797c20 */ /* 0x000fe20008410000 */
[----:B------:R-:W-:Y:S01]  /*122d0*/  FMUL.FTZ R124, R125, UR4 ;  /* 0x000000047d7c7c20 */ /* 0x000fe20008410000 */
[----:B------:R-:W-:Y:S01]  /*122e0*/  FMUL.FTZ R120, R112, UR4 ;  /* 0x0000000470787c20 */ /* 0x000fe20008410000 */
[----:B------:R-:W-:Y:S01]  /*122f0*/  STL [R1+0xb0], R3 ;  /* 0x0000b00301007387 */ /* 0x000fe20000100800 */
[----:B------:R-:W-:Y:S01]  /*12300*/  FMUL.FTZ R20, R113, UR4 ;  /* 0x0000000471147c20 */ /* 0x000fe20008410000 */
[----:B------:R-:W-:Y:S01]  /*12310*/  FMUL.FTZ R21, R116, UR4 ;  /* 0x0000000474157c20 */ /* 0x000fe20008410000 */
[----:B------:R-:W3:Y:S01]  /*12320*/  MUFU.TANH R140, R140 ;  /* 0x0000008c008c7308 */ /* 0x000ee20000002400 */
[----:B------:R4:W-:Y:S01]  /*12330*/  STL [R1+0xac], R2 ;  /* 0x0000ac0201007387 */ /* 0x0009e20000100800 */
[----:B01----:R-:W-:Y:S01]  /*12340*/  FMNMX.FTZ R14, R157, R152, !PT ;  /* 0x000000989d0e7209 */ /* 0x003fe20007810000 */
        /* <DEDUP_REMOVED lines=13> */
[----:B----4-:R0:W1:Y:S01]  /*12420*/  MUFU.TANH R2, R138 ;  /* 0x0000008a00027308 */ /* 0x0100620000002400 */
        /* <DEDUP_REMOVED lines=8> */
[----:B0-----:R-:W-:Y:S01]  /*124b0*/  FMUL.FTZ R138, R141, UR4 ;  /* 0x000000048d8a7c20 */ /* 0x001fe20008410000 */
[----:B------:R-:W-:Y:S01]  /*124c0*/  FMUL.FTZ R141, R80, UR4 ;  /* 0x00000004508d7c20 */ /* 0x000fe20008410000 */
[----:B------:R-:W-:Y:S01]  /*124d0*/  FMUL.FTZ R148, R73, UR4 ;  /* 0x0000000449947c20 */ /* 0x000fe20008410000 */
[----:B------:R-:W-:Y:S01]  /*124e0*/  FMUL.FTZ R154, R76, UR4 ;  /* 0x000000044c9a7c20 */ /* 0x000fe20008410000 */
[----:B------:R-:W-:Y:S01]  /*124f0*/  FMUL.FTZ R155, R77, UR4 ;  /* 0x000000044d9b7c20 */ /* 0x000fe20008410000 */
[----:B------:R-:W-:Y:S01]  /*12500*/  FMUL.FTZ R115, R115, UR4 ;  /* 0x0000000473737c20 */ /* 0x000fe20008410000 */
[----:B------:R-:W-:Y:S01]  /*12510*/  FMUL.FTZ R126, R126, UR4 ;  /* 0x000000047e7e7c20 */ /* 0x000fe20008410000 */
[----:B------:R-:W0:Y:S01]  /*12520*/  MUFU.TANH R138, R138 ;  /* 0x0000008a008a7308 */ /* 0x000e220000002400 */
[----:B------:R-:W-:Y:S01]  /*12530*/  ULDC UR5, c[0x0][0x988] ;  /* 0x0002620000057ab9 */ /* 0x000fe20000000800 */
[----:B------:R-:W-:Y:S01]  /*12540*/  FMUL.FTZ R134, R134, UR4 ;  /* 0x0000000486867c20 */ /* 0x000fe20008410000 */
[----:B-1----:R1:W-:Y:S01]  /*12550*/  STL [R1+0x30], R2 ;  /* 0x0000300201007387 */ /* 0x0023e20000100800 */
        /* <DEDUP_REMOVED lines=13> */
[----:B0-----:R-:W-:-:S04]  /*12630*/  FMNMX.FTZ R14, R138, R14, !PT ;  /* 0x0000000e8a0e7209 */ /* 0x001fc80007810000 */
[----:B------:R-:W-:-:S03]  /*12640*/  FMNMX.FTZ R14, R137, R14, !PT ;  /* 0x0000000e890e7209 */ /* 0x000fc60007810000 */
[----:B------:R-:W0:Y:S01]  /*12650*/  MUFU.TANH R133, R133 ;  /* 0x0000008500857308 */ /* 0x000e220000002400 */
[----:B------:R-:W-:-:S04]  /*12660*/  FMNMX.FTZ R14, R136, R14, !PT ;  /* 0x0000000e880e7209 */ /* 0x000fc80007810000 */
[----:B--2---:R-:W-:-:S03]  /*12670*/  FMNMX.FTZ R14, R129, R14, !PT ;  /* 0x0000000e810e7209 */ /* 0x004fc60007810000 */
[----:B------:R-:W2:Y:S01]  /*12680*/  MUFU.TANH R132, R132 ;  /* 0x0000008400847308 */ /* 0x000ea20000002400 */
[----:B---3--:R-:W-:-:S07]  /*12690*/  FMNMX.FTZ R14, R128, R14, !PT ;  /* 0x0000000e800e7209 */ /* 0x008fce0007810000 */
[----:B------:R-:W3:Y:S01]  /*126a0*/  MUFU.TANH R121, R121 ;  /* 0x0000007900797308 */ /* 0x000ee20000002400 */
[----:B0-----:R-:W-:-:S07]  /*126b0*/  FMNMX.FTZ R14, R133, R14, !PT ;  /* 0x0000000e850e7209 */ /* 0x001fce0007810000 */
[----:B------:R-:W0:Y:S01]  /*126c0*/  MUFU.TANH R124, R124 ;  /* 0x0000007c007c7308 */ /* 0x000e220000002400 */
[----:B--2---:R-:W-:-:S07]  /*126d0*/  FMNMX.FTZ R14, R132, R14, !PT ;  /* 0x0000000e840e7209 */ /* 0x004fce0007810000 */
        /* <DEDUP_REMOVED lines=51> */
[----:B0-----:R-:W-:-:S05]  /*12a10*/  FMNMX.FTZ R14, R155, R14, !PT ;  /* 0x0000000e9b0e7209 */ /* 0x001fca0007810000 */
[----:B------:R-:W0:Y:S02]  /*12a20*/  SHFL.BFLY PT, R15, R14, 0x2, 0x1f ;  /* 0x0c401f000e0f7f89 */ /* 0x000e2400000e0000 */
[----:B------:R4:W-:Y:S08]  /*12a30*/  MUFU.TANH R3, R134 ;  /* 0x0000008600037308 */ /* 0x0009f00000002400 */
[----:B-1----:R1:W-:Y:S08]  /*12a40*/  MUFU.TANH R2, R135 ;  /* 0x0000008700027308 */ /* 0x0023f00000002400 */
[----:B------:R3:W-:Y:S01]  /*12a50*/  MUFU.TANH R85, R114 ;  /* 0x0000007200557308 */ /* 0x0007e20000002400 */
[----:B0-----:R-:W-:-:S07]  /*12a60*/  FMNMX.FTZ R14, R14, R15, !PT ;  /* 0x0000000f0e0e7209 */ /* 0x001fce0007810000 */
[----:B------:R0:W-:Y:S01]  /*12a70*/  MUFU.TANH R92, R118 ;  /* 0x00000076005c7308 */ /* 0x0001e20000002400 */
[----:B------:R-:W2:Y:S07]  /*12a80*/  SHFL.BFLY PT, R15, R14, 0x1, 0x1f ;  /* 0x0c201f000e0f7f89 */ /* 0x000eae00000e0000 */
[----:B------:R0:W-:Y:S08]  /*12a90*/  MUFU.TANH R81, R122 ;  /* 0x0000007a00517308 */ /* 0x0001f00000002400 */
[----:B------:R-:W0:Y:S08]  /*12aa0*/  MUFU.TANH R93, R127 ;  /* 0x0000007f005d7308 */ /* 0x000e300000002400 */
[----:B------:R-:W0:Y:S01]  /*12ab0*/  MUFU.TANH R84, R123 ;  /* 0x0000007b00547308 */ /* 0x000e220000002400 */
[----:B--2---:R-:W-:Y:S01]  /*12ac0*/  FMNMX.FTZ R14, R14, R15, !PT ;  /* 0x0000000f0e0e7209 */ /* 0x004fe20007810000 */
[----:B------:R-:W-:-:S04]  /*12ad0*/  IMAD.U32 R15, RZ, RZ, UR5 ;  /* 0x00000005ff0f7e24 */ /* 0x000fc8000f8e00ff */
[CC--:B----4-:R-:W-:Y:S01]  /*12ae0*/  FMUL.FTZ R134, R14.reuse, R15.reuse ;  /* 0x0000000f0e867220 */ /* 0x0d0fe20000410000 */
[----:B-1----:R-:W-:Y:S01]  /*12af0*/  FADD.FTZ R135, -R14, R152 ;  /* 0x000000980e877221 */ /* 0x002fe20000010100 */
[----:B------:R-:W-:Y:S02]  /*12b00*/  MUFU.TANH R8, R139 ;  /* 0x0000008b00087308 */ /* 0x000fe40000002400 */
[-CC-:B------:R-:W-:Y:S01]  /*12b10*/  FFMA.FTZ R117, R138, R15.reuse, -R134.reuse ;  /* 0x0000000f8a757223 */ /* 0x180fe20000010886 */
[-CC-:B------:R-:W-:Y:S01]  /*12b20*/  FFMA.FTZ R115, R140, R15.reuse, -R134.reuse ;  /* 0x0000000f8c737223 */ /* 0x180fe20000010886 */
[-C--:B------:R-:W-:Y:S01]  /*12b30*/  FFMA.FTZ R126, R132, R15.reuse, -R134 ;  /* 0x0000000f847e7223 */ /* 0x080fe20000010886 */
[----:B------:R-:W-:Y:S01]  /*12b40*/  IMAD.MOV.U32 R138, RZ, RZ, R125 ;  /* 0x000000ffff8a7224 */ /* 0x000fe200078e007d */
[----:B------:R-:W2:Y:S01]  /*12b50*/  LDL.LU R140, [R1+0x1c] ;  /* 0x00001c00018c7983 */ /* 0x000ea20000300800 */
[----:B---3--:R-:W-:Y:S02]  /*12b60*/  IMAD.MOV.U32 R132, RZ, RZ, R80 ;  /* 0x000000ffff847224 */ /* 0x008fe400078e0050 */
[-CC-:B------:R-:W-:Y:S01]  /*12b70*/  FFMA.FTZ R125, R121, R15.reuse, -R134.reuse ;  /* 0x0000000f797d7223 */ /* 0x180fe20000010886 */
[-CC-:B------:R-:W-:Y:S01]  /*12b80*/  FFMA.FTZ R80, R105, R15.reuse, -R134.reuse ;  /* 0x0000000f69507223 */ /* 0x180fe20000010886 */
[----:B------:R-:W2:Y:S01]  /*12b90*/  LDL.LU R121, [R1+0x30] ;  /* 0x0000300001797983 */ /* 0x000ea20000300800 */
[-C--:B------:R-:W-:Y:S01]  /*12ba0*/  FMUL.FTZ R135, R135, R15.reuse ;  /* 0x0000000f87877220 */ /* 0x080fe20000410000 */
[-CC-:B------:R-:W-:Y:S01]  /*12bb0*/  FFMA.FTZ R114, R157, R15.reuse, -R134.reuse ;  /* 0x0000000f9d727223 */ /* 0x180fe20000010886 */
[-CC-:B0-----:R-:W-:Y:S01]  /*12bc0*/  FFMA.FTZ R118, R156, R15.reuse, -R134.reuse ;  /* 0x0000000f9c767223 */ /* 0x181fe20000010886 */
[----:B------:R-:W3:Y:S01]  /*12bd0*/  LDL.LU R105, [R1+0x20] ;  /* 0x0000200001697983 */ /* 0x000ee20000300800 */
[-CC-:B------:R-:W-:Y:S01]  /*12be0*/  FFMA.FTZ R122, R20, R15.reuse, -R134.reuse ;  /* 0x0000000f147a7223 */ /* 0x180fe20000010886 */
[-CC-:B------:R-:W-:Y:S01]  /*12bf0*/  FFMA.FTZ R73, R104, R15.reuse, -R134.reuse ;  /* 0x0000000f68497223 */ /* 0x180fe20000010886 */
[----:B------:R-:W-:Y:S08]  /*12c00*/  MUFU.EX2 R20, R135 ;  /* 0x0000008700147308 */ /* 0x000ff00000000800 */
[----:B------:R0:W3:Y:S01]  /*12c10*/  MUFU.EX2 R104, R114 ;  /* 0x0000007200687308 */ /* 0x0000e20000000800 */
[----:B------:R-:W-:-:S07]  /*12c20*/  FFMA.FTZ R72, R97, R15, -R134 ;  /* 0x0000000f61487223 */ /* 0x000fce0000010886 */
[----:B------:R-:W1:Y:S01]  /*12c30*/  MUFU.EX2 R118, R118 ;  /* 0x0000007600767308 */ /* 0x000e620000000800 */
[----:B0-----:R-:W-:Y:S01]  /*12c40*/  FMUL.FTZ R114, R106, UR4 ;  /* 0x000000046a727c20 */ /* 0x001fe20008410000 */
[----:B------:R-:W-:-:S06]  /*12c50*/  FFMA.FTZ R123, R120, R15, -R134 ;  /* 0x0000000f787b7223 */ /* 0x000fcc0000010886 */
[----:B------:R-:W0:Y:S01]  /*12c60*/  MUFU.EX2 R106, R115 ;  /* 0x00000073006a7308 */ /* 0x000e220000000800 */
[----:B------:R-:W-:Y:S02]  /*12c70*/  IMAD.MOV.U32 R120, RZ, RZ, R93 ;  /* 0x000000ffff787224 */ /* 0x000fe400078e005d */
[----:B------:R-:W-:-:S05]  /*12c80*/  FFMA.FTZ R93, R96, R15, -R134 ;  /* 0x0000000f605d7223 */ /* 0x000fca0000010886 */
[----:B------:R-:W4:Y:S08]  /*12c90*/  MUFU.EX2 R97, R117 ;  /* 0x0000007500617308 */ /* 0x000f300000000800 */
[----:B------:R-:W2:Y:S08]  /*12ca0*/  MUFU.TANH R7, R142 ;  /* 0x0000008e00077308 */ /* 0x000eb00000002400 */
[----:B------:R-:W2:Y:S08]  /*12cb0*/  MUFU.TANH R6, R143 ;  /* 0x0000008f00067308 */ /* 0x000eb00000002400 */
[----:B------:R-:W2:Y:S08]  /*12cc0*/  MUFU.TANH R5, R130 ;  /* 0x0000008200057308 */ /* 0x000eb00000002400 */
[----:B------:R1:W2:Y:S01]  /*12cd0*/  MUFU.TANH R4, R131 ;  /* 0x0000008300047308 */ /* 0x0002a20000002400 */
[----:B------:R-:W-:Y:S01]  /*12ce0*/  FFMA.FTZ R127, R133, R15, -R134 ;  /* 0x0000000f857f7223 */ /* 0x000fe20000010886 */
[----:B------:R-:W-:-:S02]  /*12cf0*/  IMAD.MOV.U32 R133, RZ, RZ, R81 ;  /* 0x000000ffff857224 */ /* 0x000fc400078e0051 */
[-C--:B-1----:R-:W-:Y:S01]  /*12d00*/  FFMA.FTZ R131, R137, R15.reuse, -R134 ;  /* 0x0000000f89837223 */ /* 0x082fe20000010886 */
[----:B------:R-:W-:Y:S02]  /*12d10*/  IMAD.MOV.U32 R137, RZ, RZ, R84 ;  /* 0x000000ffff897224 */ /* 0x000fe400078e0054 */
[-CC-:B------:R-:W-:Y:S01]  /*12d20*/  FFMA.FTZ R84, R89, R15.reuse, -R134.reuse ;  /* 0x0000000f59547223 */ /* 0x180fe20000010886 */
[-CC-:B------:R-:W-:Y:S01]  /*12d30*/  FFMA.FTZ R89, R113, R15.reuse, -R134.reuse ;  /* 0x0000000f71597223 */ /* 0x180fe20000010886 */
[----:B------:R-:W-:Y:S01]  /*12d40*/  FMUL.FTZ R113, R119, UR4 ;  /* 0x0000000477717c20 */ /* 0x000fe20008410000 */
[----:B------:R-:W-:Y:S01]  /*12d50*/  FMUL.FTZ R119, R99, UR4 ;  /* 0x0000000463777c20 */ /* 0x000fe20008410000 */
[----:B------:R-:W-:Y:S02]  /*12d60*/  IMAD.MOV.U32 R99, RZ, RZ, R137 ;  /* 0x000000ffff637224 */ /* 0x000fe400078e0089 */
[----:B------:R-:W-:Y:S01]  /*12d70*/  FFMA.FTZ R81, R112, R15, -R134 ;  /* 0x0000000f70517223 */ /* 0x000fe20000010886 */
[----:B------:R-:W-:-:S02]  /*12d80*/  IMAD.MOV.U32 R112, RZ, RZ, R92 ;  /* 0x000000ffff707224 */ /* 0x000fc400078e005c */
[-C--:B------:R-:W-:Y:S01]  /*12d90*/  FFMA.FTZ R92, R100, R15.reuse, -R134 ;  /* 0x0000000f645c7223 */ /* 0x080fe20000010886 */
[----:B------:R-:W-:Y:S02]  /*12da0*/  IMAD.MOV.U32 R100, RZ, RZ, R132 ;  /* 0x000000ffff647224 */ /* 0x000fe400078e0084 */
[-CC-:B------:R-:W-:Y:S01]  /*12db0*/  FFMA.FTZ R76, R21, R15.reuse, -R134.reuse ;  /* 0x0000000f154c7223 */ /* 0x180fe20000010886 */
[-CC-:B------:R-:W-:Y:S01]  /*12dc0*/  FFMA.FTZ R130, R136, R15.reuse, -R134.reuse ;  /* 0x0000000f88827223 */ /* 0x180fe20000010886 */
[----:B------:R-:W-:Y:S01]  /*12dd0*/  FFMA.FTZ R21, R101, R15, -R134 ;  /* 0x0000000f65157223 */ /* 0x000fe20000010886 */
[----:B------:R-:W-:Y:S02]  /*12de0*/  IMAD.MOV.U32 R136, RZ, RZ, R85 ;  /* 0x000000ffff887224 */ /* 0x000fe400078e0055 */
[----:B------:R-:W-:Y:S02]  /*12df0*/  IMAD.MOV.U32 R101, RZ, RZ, R120 ;  /* 0x000000ffff657224 */ /* 0x000fe400078e0078 */
[----:B------:R-:W-:Y:S01]  /*12e00*/  FMUL.FTZ R137, R102, UR4 ;  /* 0x0000000466897c20 */ /* 0x000fe20008410000 */
[----:B------:R-:W1:Y:S01]  /*12e10*/  MUFU.TANH R113, R113 ;  /* 0x0000007100717308 */ /* 0x000e620000002400 */
[----:B------:R-:W-:-:S02]  /*12e20*/  IMAD.MOV.U32 R102, RZ, RZ, R136 ;  /* 0x000000ffff667224 */ /* 0x000fc400078e0088 */
[-C--:B------:R-:W-:Y:S01]  /*12e30*/  FFMA.FTZ R85, R108, R15.reuse, -R134 ;  /* 0x0000000f6c557223 */ /* 0x080fe20000010886 */
[----:B------:R-:W-:Y:S01]  /*12e40*/  FMUL.FTZ R115, R107, UR4 ;  /* 0x000000046b737c20 */ /* 0x000fe20008410000 */
[----:B------:R-:W-:Y:S01]  /*12e50*/  FMUL.FTZ R108, R103, UR4 ;  /* 0x00000004676c7c20 */ /* 0x000fe20008410000 */
[----:B------:R-:W-:Y:S02]  /*12e60*/  IMAD.MOV.U32 R103, RZ, RZ, R138 ;  /* 0x000000ffff677224 */ /* 0x000fe400078e008a */
[----:B------:R-:W-:Y:S01]  /*12e70*/  FFMA.FTZ R139, R116, R15, -R134 ;  /* 0x0000000f748b7223 */ /* 0x000fe20000010886 */
[----:B------:R-:W1:Y:S01]  /*12e80*/  MUFU.TANH R114, R114 ;  /* 0x0000007200727308 */ /* 0x000e620000002400 */
[----:B------:R-:W-:Y:S01]  /*12e90*/  FMUL.FTZ R116, R110, UR4 ;  /* 0x000000046e747c20 */ /* 0x000fe20008410000 */
[----:B------:R-:W-:-:S06]  /*12ea0*/  FMUL.FTZ R117, R111, UR4 ;  /* 0x000000046f757c20 */ /* 0x000fcc0008410000 */
[----:B------:R-:W1:Y:S08]  /*12eb0*/  MUFU.TANH R115, R115 ;  /* 0x0000007300737308 */ /* 0x000e700000002400 */
[----:B------:R-:W1:Y:S08]  /*12ec0*/  MUFU.TANH R116, R116 ;  /* 0x0000007400747308 */ /* 0x000e700000002400 */
[----:B------:R-:W1:Y:S01]  /*12ed0*/  MUFU.TANH R117, R117 ;  /* 0x0000007500757308 */ /* 0x000e620000002400 */
[----:B------:R-:W-:Y:S01]  /*12ee0*/  FFMA.FTZ R77, R109, R15, -R134 ;  /* 0x0000000f6d4d7223 */ /* 0x000fe20000010886 */
[----:B------:R-:W-:-:S06]  /*12ef0*/  FMUL.FTZ R109, R90, UR4 ;  /* 0x000000045a6d7c20 */ /* 0x000fcc0008410000 */
[----:B------:R-:W-:Y:S01]  /*12f00*/  MUFU.TANH R119, R119 ;  /* 0x0000007700777308 */ /* 0x000fe20000002400 */
[----:B------:R-:W-:-:S07]  /*12f10*/  FMUL.FTZ R110, R91, UR4 ;  /* 0x000000045b6e7c20 */ /* 0x000fce0008410000 */
[----:B------:R-:W-:Y:S01]  /*12f20*/  MUFU.TANH R137, R137 ;  /* 0x0000008900897308 */ /* 0x000fe20000002400 */
[----:B------:R-:W-:-:S07]  /*12f30*/  FMUL.FTZ R111, R94, UR4 ;  /* 0x000000045e6f7c20 */ /* 0x000fce0008410000 */
[----:B------:R-:W-:Y:S01]  /*12f40*/  MUFU.TANH R108, R108 ;  /* 0x0000006c006c7308 */ /* 0x000fe20000002400 */
[----:B------:R-:W-:-:S07]  /*12f50*/  FMUL.FTZ R132, R95, UR4 ;  /* 0x000000045f847c20 */ /* 0x000fce0008410000 */
[----:B------:R-:W-:Y:S08]  /*12f60*/  MUFU.TANH R109, R109 ;  /* 0x0000006d006d7308 */ /* 0x000ff00000002400 */
[----:B------:R-:W-:Y:S01]  /*12f70*/  MUFU.TANH R110, R110 ;  /* 0x0000006e006e7308 */ /* 0x000fe20000002400 */
[-CC-:B------:R-:W-:Y:S01]  /*12f80*/  FFMA.FTZ R129, R129, R15.reuse, -R134.reuse ;  /* 0x0000000f81817223 */ /* 0x180fe20000010886 */
[-CC-:B------:R-:W-:Y:S01]  /*12f90*/  FFMA.FTZ R128, R128, R15.reuse, -R134.reuse ;  /* 0x0000000f80807223 */ /* 0x180fe20000010886 */
[----:B------:R-:W-:-:S05]  /*12fa0*/  FFMA.FTZ R124, R124, R15, -R134 ;  /* 0x0000000f7c7c7223 */ /* 0x000fca0000010886 */
        /* <DEDUP_REMOVED lines=10> */
[----:B------:R-:W-:Y:S01]  /*13050*/  FFMA.FTZ R155, R155, R15, -R134 ;  /* 0x0000000f9b9b7223 */ /* 0x000fe20000010886 */
[----:B------:R-:W-:Y:S01]  /*13060*/  FMUL.FTZ R134, R83, UR4 ;  /* 0x0000000453867c20 */ /* 0x000fe20008410000 */
[----:B------:R-:W-:Y:S01]  /*13070*/  FMUL.FTZ R135, R86, UR4 ;  /* 0x0000000456877c20 */ /* 0x000fe20008410000 */
[----:B---3--:R-:W-:-:S04]  /*13080*/  FFMA.FTZ R96, R20, R105, R104 ;  /* 0x0000006914607223 */ /* 0x008fc80000010068 */
[----:B------:R-:W-:-:S04]  /*13090*/  FADD.FTZ R96, R118, R96 ;  /* 0x0000006076607221 */ /* 0x000fc80000010000 */
[----:B0-----:R-:W-:-:S04]  /*130a0*/  FADD.FTZ R96, R106, R96 ;  /* 0x000000606a607221 */ /* 0x001fc80000010000 */
[----:B----4-:R-:W-:Y:S01]  /*130b0*/  FADD.FTZ R157, R97, R96 ;  /* 0x00000060619d7221 */ /* 0x010fe20000010000 */
[----:B--2---:R-:W-:-:S04]  /*130c0*/  FMNMX.FTZ R96, R121, R140, !PT ;  /* 0x0000008c79607209 */ /* 0x004fc80007810000 */
[----:B------:R-:W-:-:S04]  /*130d0*/  FMNMX.FTZ R96, R8, R96, !PT ;  /* 0x0000006008607209 */ /* 0x000fc80007810000 */
[----:B------:R-:W-:-:S04]  /*130e0*/  FMNMX.FTZ R96, R7, R96, !PT ;  /* 0x0000006007607209 */ /* 0x000fc80007810000 */
[----:B------:R-:W-:-:S04]  /*130f0*/  FMNMX.FTZ R96, R6, R96, !PT ;  /* 0x0000006006607209 */ /* 0x000fc80007810000 */
[----:B------:R-:W-:-:S04]  /*13100*/  FMNMX.FTZ R96, R5, R96, !PT ;  /* 0x0000006005607209 */ /* 0x000fc80007810000 */
[----:B------:R-:W-:Y:S02]  /*13110*/  FMNMX.FTZ R96, R4, R96, !PT ;  /* 0x0000006004607209 */ /* 0x000fe40007810000 */
[----:B------:R-:W-:Y:S02]  /*13120*/  F2FP.BF16.F32.PACK_AB R104, R118, R104 ;  /* 0x000000687668723e */ /* 0x000fe400000010ff */
[----:B------:R-:W-:Y:S01]  /*13130*/  FMNMX.FTZ R96, R3, R96, !PT ;  /* 0x0000006003607209 */ /* 0x000fe20007810000 */
[----:B------:R-:W-:Y:S01]  /*13140*/  FMUL.FTZ R118, R98, UR4 ;  /* 0x0000000462767c20 */ /* 0x000fe20008410000 */
[----:B------:R-:W-:Y:S02]  /*13150*/  IMAD.MOV.U32 R98, RZ, RZ, R133 ;  /* 0x000000ffff627224 */ /* 0x000fe400078e0085 */
        /* <DEDUP_REMOVED lines=8> */
[----:B------:R-:W0:Y:S03]  /*131e0*/  MUFU.TANH R118, R118 ;  /* 0x0000007600767308 */ /* 0x000e260000002400 */
[----:B-1----:R-:W-:-:S04]  /*131f0*/  FMNMX.FTZ R96, R113, R96, !PT ;  /* 0x0000006071607209 */ /* 0x002fc80007810000 */
[----:B------:R-:W-:-:S04]  /*13200*/  FMNMX.FTZ R96, R114, R96, !PT ;  /* 0x0000006072607209 */ /* 0x000fc80007810000 */
[----:B------:R-:W-:-:S04]  /*13210*/  FMNMX.FTZ R96, R115, R96, !PT ;  /* 0x0000006073607209 */ /* 0x000fc80007810000 */
[----:B------:R-:W-:-:S04]  /*13220*/  FMNMX.FTZ R96, R116, R96, !PT ;  /* 0x0000006074607209 */ /* 0x000fc80007810000 */
[----:B------:R-:W-:-:S04]  /*13230*/  FMNMX.FTZ R96, R117, R96, !PT ;  /* 0x0000006075607209 */ /* 0x000fc80007810000 */
[----:B0-----:R-:W-:-:S04]  /*13240*/  FMNMX.FTZ R96, R118, R96, !PT ;  /* 0x0000006076607209 */ /* 0x001fc80007810000 */
[----:B------:R-:W-:Y:S01]  /*13250*/  FMNMX.FTZ R96, R119, R96, !PT ;  /* 0x0000006077607209 */ /* 0x000fe20007810000 */
[----:B------:R-:W-:-:S03]  /*13260*/  FMUL.FTZ R133, R82, UR4 ;  /* 0x0000000452857c20 */ /* 0x000fc60008410000 */
[----:B------:R-:W-:-:S04]  /*13270*/  FMNMX.FTZ R96, R137, R96, !PT ;  /* 0x0000006089607209 */ /* 0x000fc80007810000 */
[----:B------:R-:W-:Y:S01]  /*13280*/  FMNMX.FTZ R96, R108, R96, !PT ;  /* 0x000000606c607209 */ /* 0x000fe20007810000 */
[----:B------:R-:W0:Y:S03]  /*13290*/  MUFU.TANH R133, R133 ;  /* 0x0000008500857308 */ /* 0x000e260000002400 */
[----:B------:R-:W-:Y:S01]  /*132a0*/  FMNMX.FTZ R96, R109, R96, !PT ;  /* 0x000000606d607209 */ /* 0x000fe20007810000 */
[----:B------:R-:W-:Y:S02]  /*132b0*/  IMAD.MOV.U32 R91, RZ, RZ, R140 ;  /* 0x000000ffff5b7224 */ /* 0x000fe400078e008c */
[----:B------:R-:W-:Y:S01]  /*132c0*/  FMUL.FTZ R140, R87, UR4 ;  /* 0x00000004578c7c20 */ /* 0x000fe20008410000 */
[----:B------:R-:W-:Y:S01]  /*132d0*/  FMNMX.FTZ R96, R110, R96, !PT ;  /* 0x000000606e607209 */ /* 0x000fe20007810000 */
[----:B------:R-:W1:Y:S01]  /*132e0*/  MUFU.TANH R134, R134 ;  /* 0x0000008600867308 */ /* 0x000e620000002400 */
[----:B------:R-:W-:-:S02]  /*132f0*/  FMUL.FTZ R148, R74, UR4 ;  /* 0x000000044a947c20 */ /* 0x000fc40008410000 */
[----:B------:R-:W-:-:S05]  /*13300*/  FMNMX.FTZ R96, R111, R96, !PT ;  /* 0x000000606f607209 */ /* 0x000fca0007810000 */
[----:B------:R-:W2:Y:S01]  /*13310*/  MUFU.TANH R135, R135 ;  /* 0x0000008700877308 */ /* 0x000ea20000002400 */
[----:B------:R-:W-:Y:S01]  /*13320*/  FMNMX.FTZ R96, R132, R96, !PT ;  /* 0x0000006084607209 */ /* 0x000fe20007810000 */
[----:B------:R-:W-:-:S06]  /*13330*/  FMUL.FTZ R150, R75, UR4 ;  /* 0x000000044b967c20 */ /* 0x000fcc0008410000 */
[----:B------:R-:W3:Y:S01]  /*13340*/  MUFU.TANH R140, R140 ;  /* 0x0000008c008c7308 */ /* 0x000ee20000002400 */
[----:B0-----:R-:W-:Y:S01]  /*13350*/  FMNMX.FTZ R96, R133, R96, !PT ;  /* 0x0000006085607209 */ /* 0x001fe20007810000 */
[----:B------:R-:W-:-:S06]  /*13360*/  FMUL.FTZ R153, R78, UR4 ;  /* 0x000000044e997c20 */ /* 0x000fcc0008410000 */
[----:B------:R-:W0:Y:S01]  /*13370*/  MUFU.TANH R148, R148 ;  /* 0x0000009400947308 */ /* 0x000e220000002400 */
[----:B-1----:R-:W-:Y:S01]  /*13380*/  FMNMX.FTZ R96, R134, R96, !PT ;  /* 0x0000006086607209 */ /* 0x002fe20007810000 */
[----:B------:R-:W-:-:S06]  /*13390*/  FMUL.FTZ R136, R79, UR4 ;  /* 0x000000044f887c20 */ /* 0x000fcc0008410000 */
[----:B------:R-:W1:Y:S01]  /*133a0*/  MUFU.TANH R150, R150 ;  /* 0x0000009600967308 */ /* 0x000e620000002400 */
[----:B--2---:R-:W-:-:S07]  /*133b0*/  FMNMX.FTZ R96, R135, R96, !PT ;  /* 0x0000006087607209 */ /* 0x004fce0007810000 */
[----:B------:R-:W2:Y:S01]  /*133c0*/  MUFU.TANH R153, R153 ;  /* 0x0000009900997308 */ /* 0x000ea20000002400 */
[----:B---3--:R-:W-:-:S07]  /*133d0*/  FMNMX.FTZ R96, R140, R96, !PT ;  /* 0x000000608c607209 */ /* 0x008fce0007810000 */
[----:B------:R-:W3:Y:S01]  /*133e0*/  MUFU.TANH R136, R136 ;  /* 0x0000008800887308 */ /* 0x000ee20000002400 */
[----:B0-----:R-:W-:-:S04]  /*133f0*/  FMNMX.FTZ R96, R148, R96, !PT ;  /* 0x0000006094607209 */ /* 0x001fc80007810000 */
[----:B-1----:R-:W-:-:S04]  /*13400*/  FMNMX.FTZ R96, R150, R96, !PT ;  /* 0x0000006096607209 */ /* 0x002fc80007810000 */
[----:B--2---:R-:W-:-:S04]  /*13410*/  FMNMX.FTZ R74, R153, R96, !PT ;  /* 0x00000060994a7209 */ /* 0x004fc80007810000 */
[----:B---3--:R-:W-:-:S05]  /*13420*/  FMNMX.FTZ R74, R136, R74, !PT ;  /* 0x0000004a884a7209 */ /* 0x008fca0007810000 */
[----:B------:R-:W0:Y:S02]  /*13430*/  SHFL.BFLY PT, R75, R74, 0x2, 0x1f ;  /* 0x0c401f004a4b7f89 */ /* 0x000e2400000e0000 */
[----:B0-----:R-:W-:-:S05]  /*13440*/  FMNMX.FTZ R74, R74, R75, !PT ;  /* 0x0000004b4a4a7209 */ /* 0x001fca0007810000 */
[----:B------:R-:W0:Y:S01]  /*13450*/  SHFL.BFLY PT, R75, R74, 0x1, 0x1f ;  /* 0x0c201f004a4b7f89 */ /* 0x000e2200000e0000 */
[----:B------:R-:W-:Y:S02]  /*13460*/  F2FP.BF16.F32.PACK_AB R106, R97, R106 ;  /* 0x0000006a616a723e */ /* 0x000fe400000010ff */
[----:B0-----:R-:W-:-:S05]  /*13470*/  FMNMX.FTZ R74, R74, R75, !PT ;  /* 0x0000004b4a4a7209 */ /* 0x001fca0007810000 */
[----:B------:R-:W-:-:S04]  /*13480*/  FMUL.FTZ R138, R74, R15 ;  /* 0x0000000f4a8a7220 */ /* 0x000fc80000410000 */
[-CC-:B------:R-:W-:Y:S01]  /*13490*/  FFMA.FTZ R107, R8, R15.reuse, -R138.reuse ;  /* 0x0000000f086b7223 */ /* 0x180fe2000001088a */
[-CC-:B------:R-:W-:Y:S01]  /*134a0*/  FFMA.FTZ R105, R121, R15.reuse, -R138.reuse ;  /* 0x0000000f79697223 */ /* 0x180fe2000001088a */
[----:B------:R0:W5:Y:S01]  /*134b0*/  LDL.LU R8, [R1+0xc4] ;  /* 0x0000c40001087983 */ /* 0x0001620000300800 */
[-CC-:B------:R-:W-:Y:S01]  /*134c0*/  FFMA.FTZ R120, R7, R15.reuse, -R138.reuse ;  /* 0x0000000f07787223 */ /* 0x180fe2000001088a */
[-CC-:B------:R-:W-:Y:S01]  /*134d0*/  FFMA.FTZ R121, R6, R15.reuse, -R138.reuse ;  /* 0x0000000f06797223 */ /* 0x180fe2000001088a */
[-CC-:B------:R-:W-:Y:S01]  /*134e0*/  FFMA.FTZ R94, R5, R15.reuse, -R138.reuse ;  /* 0x0000000f055e7223 */ /* 0x180fe2000001088a */
[----:B------:R0:W5:Y:S01]  /*134f0*/  LDL.LU R7, [R1+0xc0] ;  /* 0x0000c00001077983 */ /* 0x0001620000300800 */
[-CC-:B------:R-:W-:Y:S01]  /*13500*/  FFMA.FTZ R95, R4, R15.reuse, -R138.reuse ;  /* 0x0000000f045f7223 */ /* 0x180fe2000001088a */
[-CC-:B------:R-:W-:Y:S02]  /*13510*/  FFMA.FTZ R96, R3, R15.reuse, -R138.reuse ;  /* 0x0000000f03607223 */ /* 0x180fe4000001088a */
[----:B------:R0:W5:Y:S01]  /*13520*/  LDL.LU R6, [R1+0xbc] ;  /* 0x0000bc0001067983 */ /* 0x0001620000300800 */
[----:B------:R-:W-:-:S03]  /*13530*/  FFMA.FTZ R97, R2, R15, -R138 ;  /* 0x0000000f02617223 */ /* 0x000fc6000001088a */
[----:B------:R0:W5:Y:S01]  /*13540*/  LDL.LU R5, [R1+0xb8] ;  /* 0x0000b80001057983 */ /* 0x0001620000300800 */
[----:B------:R-:W-:-:S03]  /*13550*/  FFMA.FTZ R87, R132, R15, -R138 ;  /* 0x0000000f84577223 */ /* 0x000fc6000001088a */
[----:B------:R0:W5:Y:S04]  /*13560*/  LDL.LU R4, [R1+0xb4] ;  /* 0x0000b40001047983 */ /* 0x0001680000300800 */
[----:B------:R0:W5:Y:S04]  /*13570*/  LDL.LU R3, [R1+0xb0] ;  /* 0x0000b00001037983 */ /* 0x0001680000300800 */
[----:B------:R0:W5:Y:S04]  /*13580*/  LDL.LU R2, [R1+0xac] ;  /* 0x0000ac0001027983 */ /* 0x0001680000300800 */
[----:B------:R-:W2:Y:S01]  /*13590*/  LDL R132, [R1+0x58] ;  /* 0x0000580001847983 */ /* 0x000ea20000100800 */
[----:B------:R-:W-:Y:S01]  /*135a0*/  FFMA.FTZ R90, R137, R15, -R138 ;  /* 0x0000000f895a7223 */ /* 0x000fe2000001088a */
[----:B------:R-:W-:-:S02]  /*135b0*/  IMAD.MOV.U32 R137, RZ, RZ, R91 ;  /* 0x000000ffff897224 */ /* 0x000fc400078e005b */
[----:B------:R-:W-:Y:S01]  /*135c0*/  FFMA.FTZ R91, R108, R15, -R138 ;  /* 0x0000000f6c5b7223 */ /* 0x000fe2000001088a */
[----:B-----5:R-:W-:-:S05]  /*135d0*/  VIADD R108, R18, 0x200 ;  /* 0x00000200126c7836 */ /* 0x020fca0000000000 */
[----:B------:R-:W-:-:S04]  /*135e0*/  SHF.R.U32.HI R108, RZ, 0x4, R108 ;  /* 0x00000004ff6c7819 */ /* 0x000fc8000001166c */
[----:B------:R-:W-:-:S04]  /*135f0*/  LOP3.LUT R108, R108, 0x3fff, RZ, 0xc0, !PT ;  /* 0x00003fff6c6c7812 */ /* 0x000fc800078ec0ff */
[----:B------:R-:W-:Y:S01]  /*13600*/  LOP3.LUT R108, R108, 0x2400000, RZ, 0xfc, !PT ;  /* 0x024000006c6c7812 */ /* 0x000fe200078efcff */
[----:B------:R-:W-:-:S04]  /*13610*/  FFMA.FTZ R83, R110, R15, -R138 ;  /* 0x0000000f6e537223 */ /* 0x000fc8000001088a */
[----:B------:R-:W-:-:S04]  /*13620*/  IMAD R108, R0, 0x6c0, R108 ;  /* 0x000006c0006c7824 */ /* 0x000fc800078e026c */
[----:B------:R-:W-:-:S05]  /*13630*/  VIADD R110, R108, 0x40 ;  /* 0x000000406c6e7836 */ /* 0x000fca0000000000 */
[----:B------:R-:W-:Y:S01]  /*13640*/  R2UR UR10, R110 ;  /* 0x000000006e0a72ca */ /* 0x000fe200000e0000 */
        /* <DEDUP_REMOVED lines=8> */
[C---:B------:R-:W-:Y:S02]  /*136d0*/  VIADD R110, R108.reuse, 0x180 ;  /* 0x000001806c6e7836 */ /* 0x040fe40000000000 */
[----:B------:R-:W-:Y:S01]  /*136e0*/  FFMA.FTZ R82, R109, R15, -R138 ;  /* 0x0000000f6d527223 */ /* 0x000fe2000001088a */
[----:B------:R-:W-:Y:S01]  /*136f0*/  IMAD.MOV.U32 R109, RZ, RZ, -0x7fffffe0 ;  /* 0x80000020ff6d7424 */ /* 0x000fe200078e00ff */
[----:B------:R-:W-:Y:S02]  /*13700*/  R2UR UR6, R108 ;  /* 0x000000006c0672ca */ /* 0x000fe400000e0000 */
[----:B------:R-:W-:Y:S01]  /*13710*/  R2UR UR30, R110 ;  /* 0x000000006e1e72ca */ /* 0x000fe200000e0000 */
[C---:B------:R-:W-:Y:S02]  /*13720*/  VIADD R110, R108.reuse, 0x1c0 ;  /* 0x000001c06c6e7836 */ /* 0x040fe40000000000 */
[----:B------:R-:W-:Y:S01]  /*13730*/  VIADD R108, R108, 0x200 ;  /* 0x000002006c6c7836 */ /* 0x000fe20000000000 */
[----:B------:R-:W-:-:S02]  /*13740*/  R2UR UR7, R109 ;  /* 0x000000006d0772ca */ /* 0x000fc400000e0000 */
[----:B------:R-:W-:Y:S01]  /*13750*/  R2UR UR39, R109 ;  /* 0x000000006d2772ca */ /* 0x000fe200000e0000 */
[----:B------:R-:W-:Y:S01]  /*13760*/  IMAD.MOV.U32 R109, RZ, RZ, -0x3ffffff0 ;  /* 0xc0000010ff6d7424 */ /* 0x000fe200078e00ff */
[----:B------:R-:W-:-:S04]  /*13770*/  R2UR UR38, R108 ;  /* 0x000000006c2672ca */ /* 0x000fc800000e0000 */
[----:B------:R-:W-:Y:S01]  /*13780*/  R2UR UR5, R109 ;  /* 0x000000006d0572ca */ /* 0x000fe200000e0000 */
[----:B------:R-:W-:Y:S01]  /*13790*/  WARPGROUP.ARRIVE ;  /* 0x00000000000079c5 */ /* 0x000fe20000000000 */
[----:B------:R-:W-:Y:S01]  /*137a0*/  FFMA.FTZ R86, R111, R15, -R138 ;  /* 0x0000000f6f567223 */ /* 0x000fe2000001088a */
[----:B------:R-:W-:Y:S01]  /*137b0*/  IMAD.MOV.U32 R111, RZ, RZ, -0x7fffffe0 ;  /* 0x80000020ff6f7424 */ /* 0x000fe200078e00ff */
[----:B------:R-:W-:-:S04]  /*137c0*/  R2UR UR34, R110 ;  /* 0x000000006e2272ca */ /* 0x000fc800000e0000 */
[C---:B------:R-:W-:Y:S02]  /*137d0*/  R2UR UR11, R111.reuse ;  /* 0x000000006f0b72ca */ /* 0x040fe400000e0000 */
[C---:B------:R-:W-:Y:S02]  /*137e0*/  R2UR UR15, R111.reuse ;  /* 0x000000006f0f72ca */ /* 0x040fe400000e0000 */
[C---:B------:R-:W-:Y:S02]  /*137f0*/  R2UR UR19, R111.reuse ;  /* 0x000000006f1372ca */ /* 0x040fe400000e0000 */
[C---:B------:R-:W-:Y:S02]  /*13800*/  R2UR UR23, R111.reuse ;  /* 0x000000006f1772ca */ /* 0x040fe400000e0000 */
[C---:B------:R-:W-:Y:S02]  /*13810*/  R2UR UR27, R111.reuse ;  /* 0x000000006f1b72ca */ /* 0x040fe400000e0000 */
[----:B------:R-:W-:-:S02]  /*13820*/  R2UR UR31, R111 ;  /* 0x000000006f1f72ca */ /* 0x000fc400000e0000 */
[----:B------:R-:W-:Y:S01]  /*13830*/  R2UR UR35, R111 ;  /* 0x000000006f2372ca */ /* 0x000fe200000e0000 */
[----:B------:R-:W-:-:S05]  /*13840*/  IMAD.MOV.U32 R111, RZ, RZ, -0x3ffffff0 ;  /* 0xc0000010ff6f7424 */ /* 0x000fca00078e00ff */
[----:B------:R-:W-:Y:S01]  /*13850*/  R2UR UR9, R111 ;  /* 0x000000006f0972ca */ /* 0x000fe200000e0000 */
[----:B------:R-:W-:Y:S01]  /*13860*/  IMAD.MOV.U32 R111, RZ, RZ, -0x3ffffff0 ;  /* 0xc0000010ff6f7424 */ /* 0x000fe200078e00ff */
[----:B--2---:R-:W-:-:S04]  /*13870*/  LOP3.LUT R108, R132, 0x10000, RZ, 0xfc, !PT ;  /* 0x00010000846c7812 */ /* 0x004fc800078efcff */
[----:B------:R-:W-:Y:S01]  /*13880*/  R2UR UR13, R111 ;  /* 0x000000006f0d72ca */ /* 0x000fe200000e0000 */
[----:B------:R-:W2:Y:S01]  /*13890*/  LDL.LU R132, [R1+0x28] ;  /* 0x0000280001847983 */ /* 0x000ea20000300800 */
[----:B------:R-:W-:-:S13]  /*138a0*/  R2UR UR4, R108 ;  /* 0x000000006c0472ca */ /* 0x000fda00000e0000 */
[----:B------:R-:W-:Y:S01]  /*138b0*/  HGMMA.64x96x16.F32.BF16 R24, gdesc[UR4].tnspB, R24, gsb0 ;  /* 0x41600000041879f0 */ /* 0x000fe20008001818 */
[----:B------:R-:W-:-:S05]  /*138c0*/  VIADD R110, R108, 0x180 ;  /* 0x000001806c6e7836 */ /* 0x000fca0000000000 */
[----:B------:R-:W-:Y:S01]  /*138d0*/  R2UR UR8, R110 ;  /* 0x000000006e0872ca */ /* 0x000fe200000e0000 */
[----:B------:R-:W-:Y:S01]  /*138e0*/  VIADD R110, R108, 0x300 ;  /* 0x000003006c6e7836 */ /* 0x000fe20000000000 */
[----:B------:R-:W-:Y:S02]  /*138f0*/  WARPGROUP.DEPBAR.LE gsb0, 0x0 ;  /* 0x00008000000079c5 */ /* 0x000fe40000010000 */
[----:B------:R-:W-:-:S09]  /*13900*/  WARPGROUP.ARRIVE ;  /* 0x00000000000079c5 */ /* 0x000fd20000000000 */
[----:B------:R-:W-:Y:S01]  /*13910*/  HGMMA.64x96x16.F32.BF16 R24, gdesc[UR8].tnspB, R24, gsb0 ;  /* 0x41600000081879f0 */ /* 0x000fe20008001818 */
[----:B------:R-:W-:Y:S01]  /*13920*/  R2UR UR12, R110 ;  /* 0x000000006e0c72ca */ /* 0x000fe200000e0000 */
[----:B------:R-:W-:Y:S02]  /*13930*/  VIADD R110, R108, 0x480 ;  /* 0x000004806c6e7836 */ /* 0x000fe40000000000 */
[----:B------:R-:W-:-:S03]  /*13940*/  IMAD.MOV.U32 R111, RZ, RZ, -0x3ffffff0 ;  /* 0xc0000010ff6f7424 */ /* 0x000fc600078e00ff */
[----:B------:R-:W-:Y:S02]  /*13950*/  R2UR UR16, R110 ;  /* 0x000000006e1072ca */ /* 0x000fe400000e0000 */
[----:B------:R-:W-:Y:S01]  /*13960*/  R2UR UR17, R111 ;  /* 0x000000006f1172ca */ /* 0x000fe200000e0000 */
[----:B------:R-:W-:Y:S02]  /*13970*/  WARPGROUP.DEPBAR.LE gsb0, 0x0 ;  /* 0x00008000000079c5 */ /* 0x000fe40000010000 */
[----:B------:R-:W-:-:S06]  /*13980*/  WARPGROUP.ARRIVE ;  /* 0x00000000000079c5 */ /* 0x000fcc0000000000 */
[----:B------:R-:W-:Y:S01]  /*13990*/  HGMMA.64x96x16.F32.BF16 R24, gdesc[UR12].tnspB, R24, gsb0 ;  /* 0x416000000c1879f0 */ /* 0x000fe20008001818 */
        /* <DEDUP_REMOVED lines=28> */
[----:B------:R-:W-:-:S04]  /*13b60*/  FADD.FTZ R109, -R74, R137 ;  /* 0x000000894a6d7221 */ /* 0x000fc80000010100 */
[----:B------:R-:W-:Y:S01]  /*13b70*/  FMUL.FTZ R109, R109, R15 ;  /* 0x0000000f6d6d7220 */ /* 0x000fe20000410000 */
[----:B------:R-:W-:-:S03]  /*13b80*/  VIADD R108, R108, 0xc00 ;  /* 0x00000c006c6c7836 */ /* 0x000fc60000000000 */
[----:B------:R1:W-:Y:S01]  /*13b90*/  MUFU.EX2 R110, R109 ;  /* 0x0000006d006e7308 */ /* 0x0003e20000000800 */
[----:B------:R-:W-:Y:S02]  /*13ba0*/  WARPGROUP.DEPBAR.LE gsb0, 0x0 ;  /* 0x00008000000079c5 */ /* 0x000fe40000010000 */
[----:B------:R-:W-:-:S06]  /*13bb0*/  WARPGROUP.ARRIVE ;  /* 0x00000000000079c5 */ /* 0x000fcc0000000000 */
[----:B------:R-:W-:Y:S01]  /*13bc0*/  HGMMA.64x96x16.F32.BF16 R24, gdesc[UR32].tnspB, R24, gsb0 ;  /* 0x41600000201879f0 */ /* 0x000fe20008001818 */
[----:B-1----:R-:W-:Y:S01]  /*13bd0*/  IMAD.MOV.U32 R109, RZ, RZ, -0x3ffffff0 ;  /* 0xc0000010ff6d7424 */ /* 0x002fe200078e00ff */
[----:B------:R-:W-:-:S04]  /*13be0*/  R2UR UR36, R108 ;  /* 0x000000006c2472ca */ /* 0x000fc800000e0000 */
[----:B------:R-:W-:Y:S01]  /*13bf0*/  R2UR UR37, R109 ;  /* 0x000000006d2572ca */ /* 0x000fe200000e0000 */
[----:B------:R-:W1:Y:S01]  /*13c00*/  S2R R137, SR_TID.X ;  /* 0x0000000000897919 */ /* 0x000e620000002100 */
[----:B------:R-:W2:Y:S01]  /*13c10*/  MUFU.EX2 R105, R105 ;  /* 0x0000006900697308 */ /* 0x000ea20000000800 */
[----:B------:R-:W-:-:S07]  /*13c20*/  FFMA.FTZ R79, R133, R15, -R138 ;  /* 0x0000000f854f7223 */ /* 0x000fce000001088a */
[----:B------:R-:W3:Y:S01]  /*13c30*/  MUFU.EX2 R108, R107 ;  /* 0x0000006b006c7308 */ /* 0x000ee20000000800 */
[----:B------:R-:W-:Y:S02]  /*13c40*/  WARPGROUP.DEPBAR.LE gsb0, 0x0 ;  /* 0x00008000000079c5 */ /* 0x000fe40000010000 */
[----:B------:R-:W-:-:S06]  /*13c50*/  WARPGROUP.ARRIVE ;  /* 0x00000000000079c5 */ /* 0x000fcc0000000000 */
[----:B------:R-:W-:Y:S01]  /*13c60*/  HGMMA.64x96x16.F32.BF16 R24, gdesc[UR36].tnspB, R24, gsb0 ;  /* 0x41600000241879f0 */ /* 0x000fe20008001818 */
[----:B-1----:R-:W-:Y:S01]  /*13c70*/  SHF.R.U32.HI R133, RZ, 0x7, R137 ;  /* 0x00000007ff857819 */ /* 0x002fe20000011689 */
[----:B------:R-:W-:Y:S01]  /*13c80*/  MUFU.EX2 R107, R120 ;  /* 0x00000078006b7308 */ /* 0x000fe20000000800 */
[----:B------:R-:W-:-:S03]  /*13c90*/  ISETP.GE.U32.AND P2, PT, R137, 0x180, PT ;  /* 0x000001808900780c */ /* 0x000fc60003f46070 */
[----:B------:R-:W-:-:S04]  /*13ca0*/  VIADD R109, R133, 0x9 ;  /* 0x00000009856d7836 */ /* 0x000fc80000000000 */
[----:B------:R-:W1:Y:S01]  /*13cb0*/  MUFU.EX2 R131, R131 ;  /* 0x0000008300837308 */ /* 0x000e620000000800 */
[----:B------:R-:W-:Y:S01]  /*13cc0*/  SEL R109, R109, 0x9, !P2 ;  /* 0x000000096d6d7807 */ /* 0x000fe20005000000 */
[----:B--2---:R-:W-:-:S06]  /*13cd0*/  FFMA.FTZ R111, R110, R132, R105 ;  /* 0x000000846e6f7223 */ /* 0x004fcc0000010069 */
[----:B------:R-:W-:Y:S08]  /*13ce0*/  MUFU.EX2 R121, R121 ;  /* 0x0000007900797308 */ /* 0x000ff00000000800 */
[----:B------:R-:W2:Y:S08]  /*13cf0*/  MUFU.EX2 R130, R130 ;  /* 0x0000008200827308 */ /* 0x000eb00000000800 */
[----:B------:R-:W-:Y:S01]  /*13d00*/  MUFU.EX2 R120, R89 ;  /* 0x0000005900787308 */ /* 0x000fe20000000800 */
[----:B---3--:R-:W-:-:S07]  /*13d10*/  F2FP.BF16.F32.PACK_AB R105, R108, R105 ;  /* 0x000000696c69723e */ /* 0x008fce00000010ff */
[----:B------:R-:W-:Y:S08]  /*13d20*/  MUFU.EX2 R89, R94 ;  /* 0x0000005e00597308 */ /* 0x000ff00000000800 */
[----:B------:R-:W3:Y:S01]  /*13d30*/  MUFU.EX2 R129, R129 ;  /* 0x0000008100817308 */ /* 0x000ee20000000800 */
[----:B-1----:R-:W-:-:S07]  /*13d40*/  FADD.FTZ R157, R131, R157 ;  /* 0x0000009d839d7221 */ /* 0x002fce0000010000 */
[----:B------:R-:W-:Y:S01]  /*13d50*/  MUFU.EX2 R95, R95 ;  /* 0x0000005f005f7308 */ /* 0x000fe20000000800 */
[----:B------:R-:W-:-:S07]  /*13d60*/  FFMA.FTZ R98, R98, R15, -R138 ;  /* 0x0000000f62627223 */ /* 0x000fce000001088a */
[----:B------:R-:W1:Y:S01]  /*13d70*/  MUFU.EX2 R128, R128 ;  /* 0x0000008000807308 */ /* 0x000e620000000800 */
[----:B--2---:R-:W-:-:S07]  /*13d80*/  FADD.FTZ R157, R130, R157 ;  /* 0x0000009d829d7221 */ /* 0x004fce0000010000 */
[----:B------:R-:W2:Y:S01]  /*13d90*/  MUFU.EX2 R96, R96 ;  /* 0x0000006000607308 */ /* 0x000ea20000000800 */
[----:B------:R-:W-:-:S07]  /*13da0*/  FFMA.FTZ R75, R134, R15, -R138 ;  /* 0x0000000f864b7223 */ /* 0x000fce000001088a */
[----:B------:R-:W4:Y:S01]  /*13db0*/  MUFU.EX2 R127, R127 ;  /* 0x0000007f007f7308 */ /* 0x000f220000000800 */
[----:B---3--:R-:W-:-:S07]  /*13dc0*/  FADD.FTZ R157, R129, R157 ;  /* 0x0000009d819d7221 */ /* 0x008fce0000010000 */
[----:B------:R-:W-:Y:S01]  /*13dd0*/  MUFU.EX2 R97, R97 ;  /* 0x0000006100617308 */ /* 0x000fe20000000800 */
[----:B------:R-:W-:Y:S02]  /*13de0*/  WARPGROUP.DEPBAR.LE gsb0, 0x0 ;  /* 0x00008000000079c5 */ /* 0x000fe40000010000 */
[----:B------:R3:W-:Y:S06]  /*13df0*/  BAR.ARV R109, 0x100 ;  /* 0x0004006d0000751d */ /* 0x0007ec0000002000 */
[----:B---3--:R-:W-:Y:S01]  /*13e00*/  FADD.FTZ R109, R108, R111 ;  /* 0x0000006f6c6d7221 */ /* 0x008fe20000010000 */
[----:B------:R-:W-:-:S03]  /*13e10*/  @!P1 IMAD R108, R0, 0x8, R18 ;  /* 0x00000008006c9824 */ /* 0x000fc600078e0212 */
[----:B------:R-:W-:Y:S01]  /*13e20*/  FADD.FTZ R0, R107, R109 ;  /* 0x0000006d6b007221 */ /* 0x000fe20000010000 */
[C---:B------:R-:W-:Y:S01]  /*13e30*/  F2FP.BF16.F32.PACK_AB R107, R121.reuse, R107 ;  /* 0x0000006b796b723e */ /* 0x040fe200000010ff */
[----:B------:R-:W3:Y:S02]  /*13e40*/  MUFU.EX2 R126, R126 ;  /* 0x0000007e007e7308 */ /* 0x000ee40000000800 */
[----:B------:R-:W-:Y:S01]  /*13e50*/  FADD.FTZ R121, R121, R0 ;  /* 0x0000000079797221 */ /* 0x000fe20000010000 */
[----:B------:R-:W-:-:S05]  /*13e60*/  @!P1 IMAD R111, R146, 0x8, R18 ;  /* 0x00000008926f9824 */ /* 0x000fca00078e0212 */
[----:B------:R-:W-:Y:S01]  /*13e70*/  MUFU.EX2 R133, R81 ;  /* 0x0000005100857308 */ /* 0x000fe20000000800 */
[----:B------:R-:W-:Y:S01]  /*13e80*/  FFMA.FTZ R99, R99, R15, -R138 ;  /* 0x0000000f63637223 */ /* 0x000fe2000001088a */
[----:B------:R-:W-:-:S06]  /*13e90*/  @!P1 VIADD R111, R111, 0x31c40 ;  /* 0x00031c406f6f9836 */ /* 0x000fcc0000000000 */
[----:B------:R0:W-:Y:S01]  /*13ea0*/  MUFU.EX2 R134, R80 ;  /* 0x0000005000867308 */ /* 0x0001e20000000800 */
[----:B-1----:R-:W-:-:S07]  /*13eb0*/  FADD.FTZ R157, R128, R157 ;  /* 0x0000009d809d7221 */ /* 0x002fce0000010000 */
[----:B------:R-:W1:Y:S01]  /*13ec0*/  MUFU.EX2 R81, R98 ;  /* 0x0000006200517308 */ /* 0x000e620000000800 */
[----:B0-----:R-:W-:-:S07]  /*13ed0*/  FADD.FTZ R80, R89, R121 ;  /* 0x0000007959507221 */ /* 0x001fce0000010000 */
[----:B------:R-:W0:Y:S01]  /*13ee0*/  MUFU.EX2 R125, R125 ;  /* 0x0000007d007d7308 */ /* 0x000e220000000800 */
[----:B------:R-:W-:Y:S01]  /*13ef0*/  FADD.FTZ R80, R95, R80 ;  /* 0x000000505f507221 */ /* 0x000fe20000010000 */
[----:B------:R-:W-:Y:S01]  /*13f00*/  FFMA.FTZ R100, R100, R15, -R138 ;  /* 0x0000000f64647223 */ /* 0x000fe2000001088a */
[----:B------:R-:W-:-:S05]  /*13f10*/  @!P1 VIADD R108, R108, 0x31c60 ;  /* 0x00031c606c6c9836 */ /* 0x000fca0000000000 */
[----:B------:R-:W0:Y:S01]  /*13f20*/  MUFU.EX2 R124, R124 ;  /* 0x0000007c007c7308 */ /* 0x000e220000000800 */
[----:B--2---:R-:W-:Y:S01]  /*13f30*/  FADD.FTZ R80, R96, R80 ;  /* 0x0000005060507221 */ /* 0x004fe20000010000 */
[----:B----4-:R-:W-:Y:S01]  /*13f40*/  FADD.FTZ R157, R127, R157 ;  /* 0x0000009d7f9d7221 */ /* 0x010fe20000010000 */
[-CC-:B------:R-:W-:Y:S01]  /*13f50*/  FFMA.FTZ R101, R101, R15.reuse, -R138.reuse ;  /* 0x0000000f65657223 */ /* 0x180fe2000001088a */
[-CC-:B------:R-:W-:Y:S01]  /*13f60*/  FFMA.FTZ R102, R102, R15.reuse, -R138.reuse ;  /* 0x0000000f66667223 */ /* 0x180fe2000001088a */
[-CC-:B------:R-:W-:Y:S01]  /*13f70*/  FFMA.FTZ R103, R103, R15.reuse, -R138.reuse ;  /* 0x0000000f67677223 */ /* 0x180fe2000001088a */
[-CC-:B------:R-:W-:Y:S02]  /*13f80*/  FFMA.FTZ R112, R112, R15.reuse, -R138.reuse ;  /* 0x0000000f70707223 */ /* 0x180fe4000001088a */
        /* <DEDUP_REMOVED lines=14> */
[----:B------:R-:W-:Y:S01]  /*14070*/  FFMA.FTZ R156, R136, R15, -R138 ;  /* 0x0000000f889c7223 */ /* 0x000fe2000001088a */
[----:B------:R-:W-:Y:S01]  /*14080*/  @!P1 PRMT R111, RZ, 0x654, R111 ;  /* 0x00000654ff6f9816 */ /* 0x000fe2000000006f */
[----:B------:R4:W-:Y:S01]  /*14090*/  MUFU.EX2 R138, R84 ;  /* 0x00000054008a7308 */ /* 0x0009e20000000800 */
[----:B---3--:R-:W-:Y:S01]  /*140a0*/  FADD.FTZ R157, R126, R157 ;  /* 0x0000009d7e9d7221 */ /* 0x008fe20000010000 */
[----:B------:R-:W-:Y:S01]  /*140b0*/  @!P1 PRMT R108, RZ, 0x654, R108 ;  /* 0x00000654ff6c9816 */ /* 0x000fe2000000006c */
[----:B------:R3:W-:Y:S01]  /*140c0*/  @!P1 SYNCS.ARRIVE.TRANS64.RED.A1T0 RZ, [R111+URZ], RZ ;  /* 0x000000ff6fff99a7 */ /* 0x0007e2000810043f */
[----:B------:R-:W-:-:S04]  /*140d0*/  F2FP.BF16.F32.PACK_AB R89, R95, R89 ;  /* 0x000000595f59723e */ /* 0x000fc800000010ff */
[----:B------:R-:W-:Y:S01]  /*140e0*/  MUFU.EX2 R132, R122 ;  /* 0x0000007a00847308 */ /* 0x000fe20000000800 */
[----:B----4-:R-:W-:Y:S01]  /*140f0*/  FADD.FTZ R84, R97, R80 ;  /* 0x0000005061547221 */ /* 0x010fe20000010000 */
[----:B------:R4:W-:Y:S06]  /*14100*/  @!P1 SYNCS.ARRIVE.TRANS64.RED.A1T0 RZ, [R108+URZ], RZ ;  /* 0x000000ff6cff99a7 */ /* 0x0009ec000810043f */
[----:B------:R-:W4:Y:S08]  /*14110*/  MUFU.EX2 R100, R100 ;  /* 0x0000006400647308 */ /* 0x000f300000000800 */
[----:B------:R1:W-:Y:S08]  /*14120*/  MUFU.EX2 R95, R82 ;  /* 0x00000052005f7308 */ /* 0x0003f00000000800 */
[----:B---3--:R-:W3:Y:S01]  /*14130*/  MUFU.EX2 R111, R76 ;  /* 0x0000004c006f7308 */ /* 0x008ee20000000800 */
[----:B-1----:R-:W-:Y:S01]  /*14140*/  FADD.FTZ R82, R81, R84 ;  /* 0x0000005451527221 */ /* 0x002fe20000010000 */
[----:B0-----:R-:W-:-:S06]  /*14150*/  FADD.FTZ R84, R125, R157 ;  /* 0x0000009d7d547221 */ /* 0x001fcc0000010000 */
[----:B------:R-:W0:Y:S01]  /*14160*/  MUFU.EX2 R101, R101 ;  /* 0x0000006500657308 */ /* 0x000e220000000800 */
[----:B------:R-:W-:Y:S01]  /*14170*/  FADD.FTZ R84, R124, R84 ;  /* 0x000000547c547221 */ /* 0x000fe20000010000 */
[----:B--2---:R-:W-:-:S06]  /*14180*/  FADD.FTZ R82, R99, R82 ;  /* 0x0000005263527221 */ /* 0x004fcc0000010000 */
[----:B----4-:R-:W-:Y:S08]  /*14190*/  MUFU.EX2 R108, R85 ;  /* 0x00000055006c7308 */ /* 0x010ff00000000800 */
[----:B------:R-:W1:Y:S01]  /*141a0*/  MUFU.EX2 R85, R102 ;  /* 0x0000006600557308 */ /* 0x000e620000000800 */
[----:B------:R-:W-:-:S07]  /*141b0*/  FADD.FTZ R82, R100, R82 ;  /* 0x0000005264527221 */ /* 0x000fce0000010000 */
[----:B------:R-:W2:Y:S08]  /*141c0*/  MUFU.EX2 R109, R73 ;  /* 0x00000049006d7308 */ /* 0x000eb00000000800 */
[----:B------:R4:W-:Y:S08]  /*141d0*/  MUFU.EX2 R98, R83 ;  /* 0x0000005300627308 */ /* 0x0009f00000000800 */
[----:B------:R-:W2:Y:S01]  /*141e0*/  MUFU.EX2 R103, R103 ;  /* 0x0000006700677308 */ /* 0x000ea20000000800 */
[----:B----4-:R-:W-:-:S04]  /*141f0*/  FADD.FTZ R83, R123, R84 ;  /* 0x000000547b537221 */ /* 0x010fc80000010000 */
[----:B------:R-:W-:-:S03]  /*14200*/  FADD.FTZ R83, R132, R83 ;  /* 0x0000005384537221 */ /* 0x000fc60000010000 */
[----:B------:R-:W4:Y:S01]  /*14210*/  MUFU.EX2 R112, R112 ;  /* 0x0000007000707308 */ /* 0x000f220000000800 */
[----:B---3--:R-:W-:Y:S01]  /*14220*/  FADD.FTZ R83, R111, R83 ;  /* 0x000000536f537221 */ /* 0x008fe20000010000 */
[----:B0-----:R-:W-:-:S06]  /*14230*/  FADD.FTZ R82, R101, R82 ;  /* 0x0000005265527221 */ /* 0x001fcc0000010000 */
[----:B------:R-:W0:Y:S01]  /*14240*/  MUFU.EX2 R113, R113 ;  /* 0x0000007100717308 */ /* 0x000e220000000800 */
[----:B------:R-:W-:Y:S01]  /*14250*/  FADD.FTZ R83, R133, R83 ;  /* 0x0000005385537221 */ /* 0x000fe20000010000 */
[----:B-1----:R-:W-:Y:S01]  /*14260*/  FADD.FTZ R82, R85, R82 ;  /* 0x0000005255527221 */ /* 0x002fe20000010000 */
[----:B------:R1:W-:Y:S05]  /*14270*/  STSM.16.M88.4 [R22+0x24300], R104 ;  /* 0x0243006816007844 */ /* 0x0003ea0000000200 */
[----:B------:R-:W-:Y:S01]  /*14280*/  MUFU.EX2 R135, R77 ;  /* 0x0000004d00877308 */ /* 0x000fe20000000800 */
[----:B--2---:R-:W-:Y:S01]  /*14290*/  FADD.FTZ R83, R109, R83 ;  /* 0x000000536d537221 */ /* 0x004fe20000010000 */
[----:B------:R-:W-:-:S06]  /*142a0*/  FADD.FTZ R82, R103, R82 ;  /* 0x0000005267527221 */ /* 0x000fcc0000010000 */
[----:B------:R-:W2:Y:S01]  /*142b0*/  MUFU.EX2 R114, R114 ;  /* 0x0000007200727308 */ /* 0x000ea20000000800 */
[----:B------:R-:W-:Y:S01]  /*142c0*/  FADD.FTZ R83, R134, R83 ;  /* 0x0000005386537221 */ /* 0x000fe20000010000 */
[----:B----4-:R-:W-:-:S06]  /*142d0*/  FADD.FTZ R82, R112, R82 ;  /* 0x0000005270527221 */ /* 0x010fcc0000010000 */
[----:B-1----:R-:W1:Y:S01]  /*142e0*/  MUFU.EX2 R107, R93 ;  /* 0x0000005d006b7308 */ /* 0x002e620000000800 */
[----:B0-----:R-:W-:-:S07]  /*142f0*/  FADD.FTZ R82, R113, R82 ;  /* 0x0000005271527221 */ /* 0x001fce0000010000 */
[----:B------:R-:W0:Y:S08]  /*14300*/  MUFU.EX2 R136, R72 ;  /* 0x0000004800887308 */ /* 0x000e300000000800 */
[----:B------:R3:W-:Y:S01]  /*14310*/  MUFU.EX2 R94, R91 ;  /* 0x0000005b005e7308 */ /* 0x0007e20000000800 */
[----:B--2---:R-:W-:-:S07]  /*14320*/  FADD.FTZ R84, R114, R82 ;  /* 0x0000005272547221 */ /* 0x004fce0000010000 */
[----:B------:R-:W2:Y:S01]  /*14330*/  MUFU.EX2 R106, R92 ;  /* 0x0000005c006a7308 */ /* 0x000ea20000000800 */
[----:B---3--:R-:W-:-:S07]  /*14340*/  F2FP.BF16.F32.PACK_AB R91, R97, R96 ;  /* 0x00000060615b723e */ /* 0x008fce00000010ff */
[----:B------:R3:W-:Y:S01]  /*14350*/  MUFU.EX2 R96, R86 ;  /* 0x0000005600607308 */ /* 0x0007e20000000800 */
[----:B------:R-:W-:Y:S02]  /*14360*/  F2FP.BF16.F32.PACK_AB R80, R126, R127 ;  /* 0x0000007f7e50723e */ /* 0x000fe400000010ff */
[----:B------:R-:W-:Y:S01]  /*14370*/  F2FP.BF16.F32.PACK_AB R81, R99, R81 ;  /* 0x000000516351723e */ /* 0x000fe200000010ff */
[----:B---3--:R-:W-:-:S04]  /*14380*/  FADD.FTZ R86, R108, R83 ;  /* 0x000000536c567221 */ /* 0x008fc80000010000 */
[----:B------:R-:W-:Y:S01]  /*14390*/  MUFU.EX2 R137, R21 ;  /* 0x0000001500897308 */ /* 0x000fe20000000800 */
[----:B------:R-:W-:Y:S01]  /*143a0*/  F2FP.BF16.F32.PACK_AB R82, R124, R125 ;  /* 0x0000007d7c52723e */ /* 0x000fe200000010ff */
[----:B------:R-:W-:Y:S01]  /*143b0*/  FADD.FTZ R86, R135, R86 ;  /* 0x0000005687567221 */ /* 0x000fe20000010000 */
[----:B------:R-:W-:-:S05]  /*143c0*/  F2FP.BF16.F32.PACK_AB R83, R101, R100 ;  /* 0x000000646553723e */ /* 0x000fca00000010ff */
[----:B------:R3:W-:Y:S01]  /*143d0*/  MUFU.EX2 R105, R88 ;  /* 0x0000005800697308 */ /* 0x0007e20000000800 */
[----:B-1----:R-:W-:-:S07]  /*143e0*/  FADD.FTZ R86, R107, R86 ;  /* 0x000000566b567221 */ /* 0x002fce0000010000 */
[----:B------:R1:W-:Y:S01]  /*143f0*/  MUFU.EX2 R0, R90 ;  /* 0x0000005a00007308 */ /* 0x0003e20000000800 */
[----:B---3--:R-:W-:-:S07]  /*14400*/  F2FP.BF16.F32.PACK_AB R88, R130, R131 ;  /* 0x000000838258723e */ /* 0x008fce00000010ff */
[----:B------:R-:W3:Y:S01]  /*14410*/  MUFU.EX2 R115, R115 ;  /* 0x0000007300737308 */ /* 0x000ee20000000800 */
[----:B-1----:R-:W-:-:S05]  /*14420*/  F2FP.BF16.F32.PACK_AB R90, R128, R129 ;  /* 0x00000081805a723e */ /* 0x002fca00000010ff */
[----:B------:R-:W-:Y:S02]  /*14430*/  STSM.16.M88.4 [R22+0x25b00], R88 ;  /* 0x025b005816007844 */ /* 0x000fe40000000200 */
[----:B------:R-:W1:Y:S02]  /*14440*/  MUFU.EX2 R116, R116 ;  /* 0x0000007400747308 */ /* 0x000e640000000800 */
[----:B------:R0:W-:Y:S06]  /*14450*/  STSM.16.M88.4 [R22+0x27300], R80 ;  /* 0x0273005016007844 */ /* 0x0001ec0000000200 */
[----:B------:R-:W4:Y:S01]  /*14460*/  MUFU.EX2 R117, R117 ;  /* 0x0000007500757308 */ /* 0x000f220000000800 */
[----:B0-----:R-:W-:-:S07]  /*14470*/  FADD.FTZ R80, R136, R86 ;  /* 0x0000005688507221 */ /* 0x001fce0000010000 */
[----:B------:R-:W0:Y:S01]  /*14480*/  MUFU.EX2 R118, R118 ;  /* 0x0000007600767308 */ /* 0x000e220000000800 */
[----:B--2---:R-:W-:Y:S01]  /*14490*/  FADD.FTZ R80, R106, R80 ;  /* 0x000000506a507221 */ /* 0x004fe20000010000 */
[----:B---3--:R-:W-:-:S03]  /*144a0*/  FADD.FTZ R84, R115, R84 ;  /* 0x0000005473547221 */ /* 0x008fc60000010000 */
[----:B------:R-:W-:-:S03]  /*144b0*/  FADD.FTZ R80, R137, R80 ;  /* 0x0000005089507221 */ /* 0x000fc60000010000 */
[----:B------:R-:W2:Y:S01]  /*144c0*/  MUFU.EX2 R122, R139 ;  /* 0x0000008b007a7308 */ /* 0x000ea20000000800 */
[----:B------:R-:W-:-:S07]  /*144d0*/  FADD.FTZ R80, R105, R80 ;  /* 0x0000005069507221 */ /* 0x000fce0000010000 */
[----:B------:R-:W3:Y:S01]  /*144e0*/  MUFU.EX2 R119, R119 ;  /* 0x0000007700777308 */ /* 0x000ee20000000800 */
[----:B------:R-:W-:-:S07]  /*144f0*/  FADD.FTZ R83, R138, R80 ;  /* 0x000000508a537221 */ /* 0x000fce0000010000 */
[----:B------:R-:W3:Y:S01]  /*14500*/  MUFU.EX2 R93, R141 ;  /* 0x0000008d005d7308 */ /* 0x000ee20000000800 */
[----:B------:R-:W-:-:S07]  /*14510*/  FADD.FTZ R83, R120, R83 ;  /* 0x0000005378537221 */ /* 0x000fce0000010000 */
[----:B------:R1:W-:Y:S08]  /*14520*/  MUFU.EX2 R97, R87 ;  /* 0x0000005700617308 */ /* 0x0003f00000000800 */
[----:B------:R-:W3:Y:S01]  /*14530*/  MUFU.EX2 R104, R142 ;  /* 0x0000008e00687308 */ /* 0x000ee20000000800 */
[----:B-1----:R-:W-:-:S04]  /*14540*/  FADD.FTZ R87, R116, R84 ;  /* 0x0000005474577221 */ /* 0x002fc80000010000 */
[----:B----4-:R-:W-:-:S03]  /*14550*/  FADD.FTZ R87, R117, R87 ;  /* 0x0000005775577221 */ /* 0x010fc60000010000 */
[----:B------:R-:W1:Y:S01]  /*14560*/  MUFU.EX2 R77, R143 ;  /* 0x0000008f004d7308 */ /* 0x000e620000000800 */
[----:B0-----:R-:W-:Y:S01]  /*14570*/  FADD.FTZ R81, R118, R87 ;  /* 0x0000005776517221 */ /* 0x001fe20000010000 */
[----:B--2---:R-:W-:-:S06]  /*14580*/  FADD.FTZ R82, R122, R83 ;  /* 0x000000537a527221 */ /* 0x004fcc0000010000 */
[----:B------:R-:W0:Y:S01]  /*14590*/  MUFU.EX2 R92, R149 ;  /* 0x00000095005c7308 */ /* 0x000e220000000800 */
[----:B---3--:R-:W-:Y:S01]  /*145a0*/  FADD.FTZ R81, R119, R81 ;  /* 0x0000005177517221 */ /* 0x008fe20000010000 */
[----:B------:R-:W-:Y:S01]  /*145b0*/  FADD.FTZ R101, R93, R82 ;  /* 0x000000525d657221 */ /* 0x000fe20000010000 */
[----:B------:R-:W-:Y:S02]  /*145c0*/  F2FP.BF16.F32.PACK_AB R84, R132, R123 ;  /* 0x0000007b8454723e */ /* 0x000fe400000010ff */
[----:B------:R-:W-:-:S03]  /*145d0*/  F2FP.BF16.F32.PACK_AB R85, R103, R85 ;  /* 0x000000556755723e */ /* 0x000fc600000010ff */
[----:B------:R-:W-:Y:S01]  /*145e0*/  MUFU.EX2 R21, R151 ;  /* 0x0000009700157308 */ /* 0x000fe20000000800 */
[----:B------:R-:W-:Y:S02]  /*145f0*/  F2FP.BF16.F32.PACK_AB R86, R133, R111 ;  /* 0x0000006f8556723e */ /* 0x000fe400000010ff */
[----:B------:R-:W-:Y:S01]  /*14600*/  F2FP.BF16.F32.PACK_AB R87, R113, R112 ;  /* 0x000000707157723e */ /* 0x000fe200000010ff */
[----:B------:R-:W-:Y:S01]  /*14610*/  FADD.FTZ R81, R0, R81 ;  /* 0x0000005100517221 */ /* 0x000fe20000010000 */
[----:B------:R-:W-:-:S03]  /*14620*/  F2FP.BF16.F32.PACK_AB R88, R134, R109 ;  /* 0x0000006d8658723e */ /* 0x000fc600000010ff */
[----:B------:R-:W2:Y:S01]  /*14630*/  MUFU.EX2 R72, R152 ;  /* 0x0000009800487308 */ /* 0x000ea20000000800 */
[----:B------:R-:W-:Y:S02]  /*14640*/  F2FP.BF16.F32.PACK_AB R89, R115, R114 ;  /* 0x000000727359723e */ /* 0x000fe400000010ff */
[----:B------:R-:W-:Y:S02]  /*14650*/  F2FP.BF16.F32.PACK_AB R90, R135, R108 ;  /* 0x0000006c875a723e */ /* 0x000fe400000010ff */
[----:B------:R-:W-:Y:S02]  /*14660*/  F2FP.BF16.F32.PACK_AB R91, R117, R116 ;  /* 0x00000074755b723e */ /* 0x000fe400000010ff */
[----:B------:R-:W-:Y:S01]  /*14670*/  F2FP.BF16.F32.PACK_AB R83, R94, R0 ;  /* 0x000000005e53723e */ /* 0x000fe200000010ff */
[----:B------:R-:W-:Y:S01]  /*14680*/  FADD.FTZ R0, R104, R101 ;  /* 0x0000006568007221 */ /* 0x000fe20000010000 */
[----:B------:R-:W-:Y:S04]  /*14690*/  STSM.16.M88.4 [R22+0x28b00], R84 ;  /* 0x028b005416007844 */ /* 0x000fe80000000200 */
[----:B------:R1:W-:Y:S01]  /*146a0*/  STSM.16.M88.4 [R22+0x2a300], R88 ;  /* 0x02a3005816007844 */ /* 0x0003e20000000200 */
[----:B------:R-:W-:-:S04]  /*146b0*/  FADD.FTZ R81, R94, R81 ;  /* 0x000000515e517221 */ /* 0x000fc80000010000 */
[----:B------:R-:W-:Y:S01]  /*146c0*/  FADD.FTZ R81, R95, R81 ;  /* 0x000000515f517221 */ /* 0x000fe20000010000 */
[----:B-1----:R-:W-:Y:S01]  /*146d0*/  FADD.FTZ R89, R77, R0 ;  /* 0x000000004d597221 */ /* 0x002fe20000010000 */
[----:B------:R-:W-:-:S03]  /*146e0*/  F2FP.BF16.F32.PACK_AB R85, R98, R95 ;  /* 0x0000005f6255723e */ /* 0x000fc600000010ff */
[C---:B0-----:R-:W-:Y:S01]  /*146f0*/  FADD.FTZ R0, R92.reuse, R89 ;  /* 0x000000595c007221 */ /* 0x041fe20000010000 */
[----:B------:R-:W-:Y:S02]  /*14700*/  F2FP.BF16.F32.PACK_AB R90, R92, R77 ;  /* 0x0000004d5c5a723e */ /* 0x000fe400000010ff */
[----:B--2---:R-:W-:Y:S01]  /*14710*/  F2FP.BF16.F32.PACK_AB R92, R72, R21 ;  /* 0x00000015485c723e */ /* 0x004fe200000010ff */
[----:B------:R-:W-:Y:S02]  /*14720*/  FADD.FTZ R95, R21, R0 ;  /* 0x00000000155f7221 */ /* 0x000fe40000010000 */
[----:B------:R-:W2:Y:S01]  /*14730*/  LDL.LU R21, [R1+0x24] ;  /* 0x0000240001157983 */ /* 0x000ea20000300800 */
[----:B------:R-:W0:Y:S01]  /*14740*/  MUFU.EX2 R79, R79 ;  /* 0x0000004f004f7308 */ /* 0x000e220000000800 */
[----:B------:R-:W-:-:S07]  /*14750*/  FADD.FTZ R81, R98, R81 ;  /* 0x0000005162517221 */ /* 0x000fce0000010000 */
[----:B------:R-:W1:Y:S01]  /*14760*/  MUFU.EX2 R75, R75 ;  /* 0x0000004b004b7308 */ /* 0x000e620000000800 */
[----:B------:R-:W-:-:S07]  /*14770*/  FADD.FTZ R100, R96, R81 ;  /* 0x0000005160647221 */ /* 0x000fce0000010000 */
[----:B------:R-:W3:Y:S01]  /*14780*/  MUFU.EX2 R78, R78 ;  /* 0x0000004e004e7308 */ /* 0x000ee20000000800 */
[----:B------:R-:W-:-:S07]  /*14790*/  FADD.FTZ R100, R97, R100 ;  /* 0x0000006461647221 */ /* 0x000fce0000010000 */
[----:B------:R-:W4:Y:S01]  /*147a0*/  MUFU.EX2 R140, R140 ;  /* 0x0000008c008c7308 */ /* 0x000f220000000800 */
[----:B0-----:R-:W-:-:S07]  /*147b0*/  FADD.FTZ R100, R79, R100 ;  /* 0x000000644f647221 */ /* 0x001fce0000010000 */
[----:B------:R-:W0:Y:S01]  /*147c0*/  MUFU.EX2 R148, R148 ;  /* 0x0000009400947308 */ /* 0x000e220000000800 */
[----:B-1----:R-:W-:-:S07]  /*147d0*/  FADD.FTZ R87, R75, R100 ;  /* 0x000000644b577221 */ /* 0x002fce0000010000 */
[----:B------:R-:W1:Y:S01]  /*147e0*/  MUFU.EX2 R99, R150 ;  /* 0x0000009600637308 */ /* 0x000e620000000800 */
[----:B---3--:R-:W-:-:S07]  /*147f0*/  FADD.FTZ R89, R78, R87 ;  /* 0x000000574e597221 */ /* 0x008fce0000010000 */
[----:B------:R-:W3:Y:S01]  /*14800*/  MUFU.EX2 R73, R154 ;  /* 0x0000009a00497308 */ /* 0x000ee20000000800 */
[----:B----4-:R-:W-:-:S07]  /*14810*/  FADD.FTZ R91, R140, R89 ;  /* 0x000000598c5b7221 */ /* 0x010fce0000010000 */
[----:B------:R-:W-:Y:S08]  /*14820*/  MUFU.EX2 R153, R153 ;  /* 0x0000009900997308 */ /* 0x000ff00000000800 */
[----:B------:R-:W4:Y:S01]  /*14830*/  MUFU.EX2 R156, R156 ;  /* 0x0000009c009c7308 */ /* 0x000f220000000800 */
[----:B0-----:R-:W-:-:S07]  /*14840*/  FADD.FTZ R0, R148, R91 ;  /* 0x0000005b94007221 */ /* 0x001fce0000010000 */
[----:B------:R-:W0:Y:S01]  /*14850*/  MUFU.EX2 R76, R155 ;  /* 0x0000009b004c7308 */ /* 0x000e220000000800 */
[----:B------:R-:W-:Y:S01]  /*14860*/  FADD.FTZ R94, R72, R95 ;  /* 0x0000005f485e7221 */ /* 0x000fe20000010000 */
[----:B-1----:R-:W-:Y:S01]  /*14870*/  FADD.FTZ R0, R99, R0 ;  /* 0x0000000063007221 */ /* 0x002fe20000010000 */
[----:B------:R-:W-:Y:S02]  /*14880*/  F2FP.BF16.F32.PACK_AB R89, R75, R79 ;  /* 0x0000004f4b59723e */ /* 0x000fe400000010ff */
[----:B---3--:R-:W-:Y:S01]  /*14890*/  FADD.FTZ R75, R73, R94 ;  /* 0x0000005e494b7221 */ /* 0x008fe20000010000 */
[----:B------:R-:W-:Y:S02]  /*148a0*/  F2FP.BF16.F32.PACK_AB R80, R136, R107 ;  /* 0x0000006b8850723e */ /* 0x000fe400000010ff */
[----:B------:R-:W-:Y:S02]  /*148b0*/  F2FP.BF16.F32.PACK_AB R81, R119, R118 ;  /* 0x000000767751723e */ /* 0x000fe400000010ff */
[----:B----4-:R-:W-:Y:S01]  /*148c0*/  F2FP.BF16.F32.PACK_AB R95, R156, R153 ;  /* 0x000000999c5f723e */ /* 0x010fe200000010ff */
[----:B------:R-:W-:Y:S01]  /*148d0*/  FADD.FTZ R153, R153, R0 ;  /* 0x0000000099997221 */ /* 0x000fe20000010000 */
[----:B------:R-:W-:-:S02]  /*148e0*/  F2FP.BF16.F32.PACK_AB R82, R137, R106 ;  /* 0x0000006a8952723e */ /* 0x000fc400000010ff */
[----:B------:R-:W-:Y:S02]  /*148f0*/  F2FP.BF16.F32.PACK_AB R84, R138, R105 ;  /* 0x000000698a54723e */ /* 0x000fe400000010ff */
[----:B------:R-:W-:Y:S02]  /*14900*/  F2FP.BF16.F32.PACK_AB R86, R122, R120 ;  /* 0x000000787a56723e */ /* 0x000fe400000010ff */
[----:B------:R-:W-:Y:S01]  /*14910*/  F2FP.BF16.F32.PACK_AB R87, R97, R96 ;  /* 0x000000606157723e */ /* 0x000fe200000010ff */
[----:B0-----:R-:W-:Y:S01]  /*14920*/  FADD.FTZ R72, R76, R75 ;  /* 0x0000004b4c487221 */ /* 0x001fe20000010000 */
[----:B------:R-:W-:Y:S02]  /*14930*/  F2FP.BF16.F32.PACK_AB R88, R104, R93 ;  /* 0x0000005d6858723e */ /* 0x000fe400000010ff */
[----:B------:R-:W-:Y:S01]  /*14940*/  F2FP.BF16.F32.PACK_AB R91, R140, R78 ;  /* 0x0000004e8c5b723e */ /* 0x000fe200000010ff */
[----:B------:R-:W-:Y:S01]  /*14950*/  FADD.FTZ R0, R156, R153 ;  /* 0x000000999c007221 */ /* 0x000fe20000010000 */
[----:B------:R-:W-:-:S02]  /*14960*/  F2FP.BF16.F32.PACK_AB R93, R99, R148 ;  /* 0x00000094635d723e */ /* 0x000fc400000010ff */
[----:B------:R-:W-:Y:S01]  /*14970*/  F2FP.BF16.F32.PACK_AB R94, R76, R73 ;  /* 0x000000494c5e723e */ /* 0x000fe200000010ff */
[----:B------:R-:W-:Y:S04]  /*14980*/  STSM.16.M88.4 [R22+0x2bb00], R80 ;  /* 0x02bb005016007844 */ /* 0x000fe80000000200 */
[----:B------:R-:W-:Y:S04]  /*14990*/  STSM.16.M88.4 [R22+0x2d300], R84 ;  /* 0x02d3005416007844 */ /* 0x000fe80000000200 */
[----:B------:R-:W-:Y:S04]  /*149a0*/  STSM.16.M88.4 [R22+0x2eb00], R88 ;  /* 0x02eb005816007844 */ /* 0x000fe80000000200 */
[----:B------:R-:W-:Y:S04]  /*149b0*/  STL [R1+0x20], R72 ;  /* 0x0000204801007387 */ /* 0x000fe80000100800 */
[----:B------:R-:W-:Y:S04]  /*149c0*/  STSM.16.M88.4 [R22+0x30300], R92 ;  /* 0x0303005c16007844 */ /* 0x000fe80000000200 */
[----:B------:R2:W-:Y:S01]  /*149d0*/  STL [R1+0x28], R0 ;  /* 0x0000280001007387 */ /* 0x0005e20000100800 */
[----:B------:R-:W-:Y:S01]  /*149e0*/  @!PT LDS RZ, [RZ] ;  /* 0x00000000fffff984 */ /* 0x000fe20000000800 */
[----:B------:R-:W-:Y:S01]  /*149f0*/  @!PT LDS RZ, [RZ] ;  /* 0x00000000fffff984 */ /* 0x000fe20000000800 */
[----:B------:R-:W-:Y:S01]  /*14a00*/  @!PT LDS RZ, [RZ] ;  /* 0x00000000fffff984 */ /* 0x000fe20000000800 */
[----:B------:R-:W-:Y:S01]  /*14a10*/  @!PT LDS RZ, [RZ] ;  /* 0x00000000fffff984 */ /* 0x000fe20000000800 */
[----:B------:R0:W-:Y:S06]  /*14a20*/  MEMBAR.ALL.CTA ;  /* 0x0000000000007992 */ /* 0x0001ec0000008000 */
[----:B0-----:R-:W0:Y:S04]  /*14a30*/  FENCE.VIEW.ASYNC.S ;  /* 0x00000000000073c6 */ /* 0x001e280000000000 */
        /* <DEDUP_REMOVED lines=50> */
[----:B--2---:R-:W-:-:S05]  /*14d60*/  VIADD R0, R21, 0xffffffff ;  /* 0xffffffff15007836 */ /* 0x004fca0000000000 */
[----:B------:R2:W-:Y:S04]  /*14d70*/  STL [R1+0x24], R0 ;  /* 0x0000240001007387 */ /* 0x0005e80000100800 */
[----:B------:R1:W-:Y:S01]  /*14d80*/  STL [R1+0x1c], R74 ;  /* 0x00001c4a01007387 */ /* 0x0003e20000100800 */
[----:B------:R-:W-:Y:S01]  /*14d90*/  ISETP.GT.AND P2, PT, R21, RZ, PT ;  /* 0x000000ff1500720c */ /* 0x000fe20003f44270 */
[----:B--2---:R-:W-:Y:S01]  /*14da0*/  IMAD.MOV.U32 R0, RZ, RZ, R146 ;  /* 0x000000ffff007224 */ /* 0x004fe200078e0092 */
[----:B0-----:R-:W-:-:S11]  /*14db0*/  NOP ;  /* 0x0000000000007918 */ /* 0x001fd60000000000 */
[----:B-1----:R-:W-:Y:S05]  /*14dc0*/  @P2 BRA `(.L_x_8681) ;  /* 0xffffffac006c2947 */ /* 0x002fea000383ffff */
.L_x_8671:
[----:B------:R-:W-:Y:S05]  /*14dd0*/  WARPSYNC.ALL ;  /* 0x0000000000007948 */ /* 0x000fea0003800000 */
[----:B------:R-:W-:Y:S06]  /*14de0*/  BAR.ARV 0x8, 0x1a0 ;  /* 0x0206800000007b1d */ /* 0x000fec0000002000 */
[----:B------:R-:W-:Y:S05]  /*14df0*/  @!P0 BRA `(.L_x_8682) ;  /* 0x0000000000048947 */ /* 0x000fea0003800000 */
[----:B------:R-:W-:Y:S01]  /*14e00*/  BPT.TRAP 0x1 ;  /* 0x000000040000795c */ /* 0x000fe20000300000 */
.L_x_8682:
[----:B------:R-:W2:Y:S01]  /*14e10*/  LDL R0, [R1+0x48] ;  /* 0x0000480001007983 */ /* 0x000ea20000100800 */
[----:B------:R-:W-:Y:S01]  /*14e20*/  IMAD R9, R146, 0x8, R18 ;  /* 0x0000000892097824 */ /* 0x000fe200078e0212 */
[----:B--2---:R-:W-:-:S04]  /*14e30*/  SHF.L.U32 R0, R0, 0x1f, RZ ;  /* 0x0000001f00007819 */ /* 0x004fc800000006ff */
[----:B------:R0:W1:Y:S01]  /*14e40*/  SYNCS.PHASECHK.TRANS64.TRYWAIT P2, [R9+URZ+0x31c50], R0 ;  /* 0x031c5000090075a7 */ /* 0x000062000804017f */
[----:B------:R-:W-:Y:S05]  /*14e50*/  @!P0 BRA `(.L_x_8683) ;  /* 0x0000000000048947 */ /* 0x000fea0003800000 */
[----:B------:R-:W-:Y:S01]  /*14e60*/  BPT.TRAP 0x1 ;  /* 0x000000040000795c */ /* 0x000fe20000300000 */
.L_x_8683:
[----:B------:R-:W2:Y:S01]  /*14e70*/  LDL.LU R2, [R1+0x58] ;  /* 0x0000580001027983 */ /* 0x000ea20000300800 */
[----:B------:R-:W-:Y:S02]  /*14e80*/  VIADD R18, R18, 0x200 ;  /* 0x0000020012127836 */ /* 0x000fe40000000000 */
[----:B------:R-:W-:-:S03]  /*14e90*/  IMAD.MOV.U32 R3, RZ, RZ, -0x3ffffff0 ;  /* 0xc0000010ff037424 */ /* 0x000fc600078e00ff */
[----:B------:R-:W-:-:S04]  /*14ea0*/  SHF.R.U32.HI R18, RZ, 0x4, R18 ;  /* 0x00000004ff127819 */ /* 0x000fc80000011612 */
[----:B------:R-:W-:-:S04]  /*14eb0*/  LOP3.LUT R18, R18, 0x3fff, RZ, 0xc0, !PT ;  /* 0x00003fff12127812 */ /* 0x000fc800078ec0ff */
[----:B------:R-:W-:Y:S02]  /*14ec0*/  LOP3.LUT R5, R18, 0x2400000, RZ, 0xfc, !PT ;  /* 0x0240000012057812 */ /* 0x000fe400078efcff */
[----:B--2---:R-:W-:Y:S01]  /*14ed0*/  LOP3.LUT R2, R2, 0x10000, RZ, 0xfc, !PT ;  /* 0x0001000002027812 */ /* 0x004fe200078efcff */
[----:B-1----:R-:W-:Y:S06]  /*14ee0*/  @P2 BRA `(.L_x_8684) ;  /* 0x0000000000082947 */ /* 0x002fec0003800000 */
[----:B------:R-:W1:Y:S02]  /*14ef0*/  SYNCS.PHASECHK.TRANS64.TRYWAIT P0, [R9+URZ+0x31c50], R0 ;  /* 0x031c5000090075a7 */ /* 0x000e64000800017f */
[----:B-1----:R-:W-:Y:S05]  /*14f00*/  @!P0 BRA `(.L_x_8685) ;  /* 0x0000008000fc8947 */ /* 0x002fea0003800000 */
.L_x_8684:
[----:B------:R-:W-:Y:S01]  /*14f10*/  IMAD R4, R146, 0x6c0, R5 ;  /* 0x000006c092047824 */ /* 0x000fe200078e0205 */
[----:B------:R-:W0:Y:S01]  /*14f20*/  LDL.LU R13, [R1+0x20] ;  /* 0x00002000010d7983 */ /* 0x000e220000300800 */
[----:B------:R-:W-:Y:S01]  /*14f30*/  IMAD.MOV.U32 R5, RZ, RZ, -0x7fffffe0 ;  /* 0x80000020ff057424 */ /* 0x000fe200078e00ff */
[----:B------:R-:W-:Y:S05]  /*14f40*/  WARPSYNC.ALL ;  /* 0x0000000000007948 */ /* 0x000fea0003800000 */
[C---:B------:R-:W-:Y:S01]  /*14f50*/  R2UR UR4, R2.reuse ;  /* 0x00000000020472ca */ /* 0x040fe200000e0000 */
[----:B------:R-:W-:Y:S01]  /*14f60*/  VIADD R10, R2, 0x180 ;  /* 0x00000180020a7836 */ /* 0x000fe20000000000 */
[----:B------:R-:W-:Y:S01]  /*14f70*/  R2UR UR5, R3 ;  /* 0x00000000030572ca */ /* 0x000fe200000e0000 */
[C---:B------:R-:W-:Y:S01]  /*14f80*/  VIADD R6, R4.reuse, 0x40 ;  /* 0x0000004004067836 */ /* 0x040fe20000000000 */
[----:B------:R-:W-:Y:S01]  /*14f90*/  R2UR UR6, R4 ;  /* 0x00000000040672ca */ /* 0x000fe200000e0000 */
[----:B------:R-:W-:Y:S01]  /*14fa0*/  IMAD.MOV.U32 R11, RZ, RZ, -0x3ffffff0 ;  /* 0xc0000010ff0b7424 */ /* 0x000fe200078e00ff */
[----:B------:R-:W-:Y:S01]  /*14fb0*/  R2UR UR7, R5 ;  /* 0x00000000050772ca */ /* 0x000fe200000e0000 */
[----:B------:R-:W-:Y:S01]  /*14fc0*/  WARPGROUP.ARRIVE ;  /* 0x00000000000079c5 */ /* 0x000fe20000000000 */
[----:B------:R-:W-:Y:S01]  /*14fd0*/  IMAD.MOV.U32 R7, RZ, RZ, -0x7fffffe0 ;  /* 0x80000020ff077424 */ /* 0x000fe200078e00ff */
[----:B------:R-:W2:Y:S01]  /*14fe0*/  LDL.LU R12, [R1+0x28] ;  /* 0x00002800010c7983 */ /* 0x000ea20000300800 */
[----:B------:R-:W-:-:S02]  /*14ff0*/  IMAD.MOV.U32 R3, RZ, RZ, -0x3ffffff0 ;  /* 0xc0000010ff037424 */ /* 0x000fc400078e00ff */
[----:B------:R-:W-:Y:S01]  /*15000*/  IMAD.MOV.U32 R5, RZ, RZ, -0x7fffffe0 ;  /* 0x80000020ff057424 */ /* 0x000fe200078e00ff */
[----:B------:R-:W3:Y:S01]  /*15010*/  LDL.LU R8, [R1+0x48] ;  /* 0x0000480001087983 */ /* 0x000ee20000300800 */
[----:B------:R-:W-:-:S05]  /*15020*/  VIADD R146, R146, 0x1 ;  /* 0x0000000192927836 */ /* 0x000fca0000000000 */
[----:B------:R-:W-:Y:S01]  /*15030*/  HGMMA.64x96x16.F32.BF16 R24, gdesc[UR4].tnspB, R24, gsb0 ;  /* 0x41600000041879f0 */ /* 0x000fe20008001818 */
[----:B------:R-:W-:Y:S01]  /*15040*/  R2UR UR4, R10 ;  /* 0x000000000a0472ca */ /* 0x000fe200000e0000 */
[----:B------:R-:W-:Y:S01]  /*15050*/  VIADD R10, R2, 0x300 ;  /* 0x00000300020a7836 */ /* 0x000fe20000000000 */
[----:B------:R-:W-:Y:S01]  /*15060*/  R2UR UR5, R11 ;  /* 0x000000000b0572ca */ /* 0x000fe200000e0000 */
[----:B------:R-:W-:Y:S01]  /*15070*/  IMAD.MOV.U32 R11, RZ, RZ, -0x3ffffff0 ;  /* 0xc0000010ff0b7424 */ /* 0x000fe200078e00ff */
[----:B------:R-:W-:Y:S01]  /*15080*/  R2UR UR6, R6 ;  /* 0x00000000060672ca */ /* 0x000fe200000e0000 */
[----:B------:R-:W-:Y:S01]  /*15090*/  VIADD R6, R4, 0x80 ;  /* 0x0000008004067836 */ /* 0x000fe20000000000 */
[----:B------:R-:W-:Y:S01]  /*150a0*/  R2UR UR7, R7 ;  /* 0x00000000070772ca */ /* 0x000fe200000e0000 */
[----:B------:R-:W-:Y:S01]  /*150b0*/  IMAD.MOV.U32 R7, RZ, RZ, -0x7fffffe0 ;  /* 0x80000020ff077424 */ /* 0x000fe200078e00ff */
[----:B------:R-:W-:Y:S01]  /*150c0*/  ISETP.NE.AND P0, PT, R146, 0x2, PT ;  /* 0x000000029200780c */ /* 0x000fe20003f05270 */
[----:B------:R-:W-:-:S02]  /*150d0*/  WARPGROUP.DEPBAR.LE gsb0, 0x0 ;  /* 0x00008000000079c5 */ /* 0x000fc40000010000 */
[----:B------:R-:W-:-:S08]  /*150e0*/  WARPGROUP.ARRIVE ;  /* 0x00000000000079c5 */ /* 0x000fd00000000000 */
        /* <DEDUP_REMOVED lines=9> */
[----:B------:R-:W-:Y:S02]  /*15180*/  WARPGROUP.DEPBAR.LE gsb0, 0x0 ;  /* 0x00008000000079c5 */ /* 0x000fe40000010000 */
[----:B------:R-:W-:-:S09]  /*15190*/  WARPGROUP.ARRIVE ;  /* 0x00000000000079c5 */ /* 0x000fd20000000000 */
        /* <DEDUP_REMOVED lines=9> */
[----:B01----:R-:W0:Y:S02]  /*15230*/  SHFL.BFLY PT, R0, R13, 0x2, 0x1f ;  /* 0x0c401f000d007f89 */ /* 0x003e2400000e0000 */
[----:B0-----:R-:W-:Y:S01]  /*15240*/  FADD.FTZ R0, R0, R13 ;  /* 0x0000000d00007221 */ /* 0x001fe20000010000 */
[----:B------:R-:W-:-:S02]  /*15250*/  WARPGROUP.DEPBAR.LE gsb0, 0x0 ;  /* 0x00008000000079c5 */ /* 0x000fc40000010000 */
[----:B------:R-:W-:-:S06]  /*15260*/  WARPGROUP.ARRIVE ;  /* 0x00000000000079c5 */ /* 0x000fcc0000000000 */
        /* <DEDUP_REMOVED lines=30> */
[----:B------:R-:W-:Y:S02]  /*15450*/  IMAD.MOV.U32 R7, RZ, RZ, -0x7fffffe0 ;  /* 0x80000020ff077424 */ /* 0x000fe400078e00ff */
[----:B------:R-:W-:-:S02]  /*15460*/  VIADD R2, R2, 0xc00 ;  /* 0x00000c0002027836 */ /* 0x000fc40000000000 */
[----:B------:R-:W-:Y:S01]  /*15470*/  VIADD R4, R4, 0x200 ;  /* 0x0000020004047836 */ /* 0x000fe20000000000 */
[----:B------:R-:W-:Y:S02]  /*15480*/  WARPGROUP.DEPBAR.LE gsb0, 0x0 ;  /* 0x00008000000079c5 */ /* 0x000fe40000010000 */
[----:B------:R-:W-:-:S06]  /*15490*/  WARPGROUP.ARRIVE ;  /* 0x00000000000079c5 */ /* 0x000fcc0000000000 */
[----:B------:R-:W-:Y:S01]  /*154a0*/  HGMMA.64x96x16.F32.BF16 R24, gdesc[UR4].tnspB, R24, gsb0 ;  /* 0x41600000041879f0 */ /* 0x000fe20008001818 */
[----:B------:R-:W-:Y:S02]  /*154b0*/  R2UR UR4, R10 ;  /* 0x000000000a0472ca */ /* 0x000fe400000e0000 */
[----:B------:R-:W-:Y:S02]  /*154c0*/  R2UR UR5, R11 ;  /* 0x000000000b0572ca */ /* 0x000fe400000e0000 */
[----:B------:R-:W-:Y:S02]  /*154d0*/  R2UR UR6, R6 ;  /* 0x00000000060672ca */ /* 0x000fe400000e0000 */
[----:B------:R-:W-:Y:S01]  /*154e0*/  R2UR UR7, R7 ;  /* 0x00000000070772ca */ /* 0x000fe200000e0000 */
[----:B------:R-:W-:Y:S02]  /*154f0*/  WARPGROUP.DEPBAR.LE gsb0, 0x0 ;  /* 0x00008000000079c5 */ /* 0x000fe40000010000 */
[----:B------:R-:W-:-:S10]  /*15500*/  WARPGROUP.ARRIVE ;  /* 0x00000000000079c5 */ /* 0x000fd40000000000 */
[----:B------:R-:W-:Y:S01]  /*15510*/  HGMMA.64x96x16.F32.BF16 R24, gdesc[UR4].tnspB, R24, gsb0 ;  /* 0x41600000041879f0 */ /* 0x000fe20008001818 */
[----:B------:R-:W-:Y:S02]  /*15520*/  R2UR UR4, R2 ;  /* 0x00000000020472ca */ /* 0x000fe400000e0000 */
[----:B--2---:R-:W0:Y:S01]  /*15530*/  SHFL.BFLY PT, R2, R12, 0x2, 0x1f ;  /* 0x0c401f000c027f89 */ /* 0x004e2200000e0000 */
[----:B------:R-:W-:Y:S02]  /*15540*/  R2UR UR5, R3 ;  /* 0x00000000030572ca */ /* 0x000fe400000e0000 */
[----:B------:R-:W-:Y:S01]  /*15550*/  R2UR UR7, R5 ;  /* 0x00000000050772ca */ /* 0x000fe200000e0000 */
[----:B------:R-:W1:Y:S01]  /*15560*/  SHFL.BFLY PT, R3, R0, 0x1, 0x1f ;  /* 0x0c201f0000037f89 */ /* 0x000e6200000e0000 */
[----:B------:R-:W-:Y:S01]  /*15570*/  R2UR UR6, R4 ;  /* 0x00000000040672ca */ /* 0x000fe200000e0000 */
[----:B------:R-:W-:Y:S02]  /*15580*/  IMAD.MOV.U32 R4, RZ, RZ, RZ ;  /* 0x000000ffff047224 */ /* 0x000fe400078e00ff */
[----:B0-----:R-:W-:Y:S01]  /*15590*/  FADD.FTZ R2, R2, R12 ;  /* 0x0000000c02027221 */ /* 0x001fe20000010000 */
[----:B-1----:R-:W-:-:S04]  /*155a0*/  FADD.FTZ R10, R0, R3 ;  /* 0x00000003000a7221 */ /* 0x002fc80000010000 */
[----:B------:R-:W0:Y:S01]  /*155b0*/  SHFL.BFLY PT, R5, R2, 0x1, 0x1f ;  /* 0x0c201f0002057f89 */ /* 0x000e2200000e0000 */
[----:B------:R-:W-:Y:S02]  /*155c0*/  SEL R0, RZ, 0x1, P0 ;  /* 0x00000001ff007807 */ /* 0x000fe40000000000 */
[----:B------:R-:W-:Y:S02]  /*155d0*/  FSETP.NE.FTZ.AND P2, PT, R10, RZ, PT ;  /* 0x000000ff0a00720b */ /* 0x000fe40003f55000 */
[----:B---3--:R-:W-:-:S11]  /*155e0*/  LOP3.LUT R8, R8, R0, RZ, 0x3c, !PT ;  /* 0x0000000008087212 */ /* 0x008fd600078e3cff */
[----:B------:R-:W-:Y:S01]  /*155f0*/  @P2 MUFU.RCP R4, R10 ;  /* 0x0000000a00042308 */ /* 0x000fe20000001000 */
[----:B0-----:R-:W-:-:S07]  /*15600*/  FADD.FTZ R11, R2, R5 ;  /* 0x00000005020b7221 */ /* 0x001fce0000010000 */
[----:B------:R0:W1:Y:S01]  /*15610*/  @P2 MUFU.LG2 R5, R10 ;  /* 0x0000000a00052308 */ /* 0x0000620000000c00 */
[----:B------:R-:W-:Y:S01]  /*15620*/  FSETP.NE.FTZ.AND P3, PT, R11, RZ, PT ;  /* 0x000000ff0b00720b */ /* 0x000fe20003f75000 */
[----:B0-----:R-:W2:Y:S01]  /*15630*/  LDL.LU R10, [R1+0x78] ;  /* 0x00007800010a7983 */ /* 0x001ea20000300800 */
[----:B------:R-:W-:Y:S02]  /*15640*/  WARPGROUP.DEPBAR.LE gsb0, 0x0 ;  /* 0x00008000000079c5 */ /* 0x000fe40000010000 */
[----:B------:R-:W-:-:S09]  /*15650*/  WARPGROUP.ARRIVE ;  /* 0x00000000000079c5 */ /* 0x000fd20000000000 */
[----:B------:R-:W0:Y:S01]  /*15660*/  @P3 MUFU.LG2 R7, R11 ;  /* 0x0000000b00073308 */ /* 0x000e220000000c00 */
[----:B------:R-:W-:Y:S01]  /*15670*/  HGMMA.64x96x16.F32.BF16 R24, gdesc[UR4].tnspB, R24, gsb0 ;  /* 0x41600000041879f0 */ /* 0x000fe20008001818 */
[----:B------:R3:W-:Y:S02]  /*15680*/  STL [R1+0x48], R8 ;  /* 0x0000480801007387 */ /* 0x0007e40000100800 */
[----:B---3--:R-:W-:-:S06]  /*15690*/  IMAD.MOV.U32 R8, RZ, RZ, RZ ;  /* 0x000000ffff087224 */ /* 0x008fcc00078e00ff */
[----:B------:R-:W3:Y:S01]  /*156a0*/  @P3 MUFU.RCP R8, R11 ;  /* 0x0000000b00083308 */ /* 0x000ee20000001000 */
[----:B------:R-:W-:Y:S02]  /*156b0*/  @!P1 VIADD R9, R9, 0x31c60 ;  /* 0x00031c6009099836 */ /* 0x000fe40000000000 */
[----:B------:R-:W-:Y:S01]  /*156c0*/  @P2 FMUL.FTZ R3, R15, 0.69314718246459960938 ;  /* 0x3f3172180f032820 */ /* 0x000fe20000410000 */
[----:B-1----:R-:W-:Y:S01]  /*156d0*/  @P2 FMUL.FTZ R6, R5, 0.69314718246459960938 ;  /* 0x3f31721805062820 */ /* 0x002fe20000410000 */
[----:B------:R-:W-:Y:S01]  /*156e0*/  @P3 FMUL.FTZ R12, R15, 0.69314718246459960938 ;  /* 0x3f3172180f0c3820 */ /* 0x000fe20000410000 */
[----:B0-----:R-:W-:Y:S01]  /*156f0*/  @P3 FMUL.FTZ R7, R7, 0.69314718246459960938 ;  /* 0x3f31721807073820 */ /* 0x001fe20000410000 */
[----:B------:R-:W-:Y:S01]  /*15700*/  IMAD.MOV.U32 R0, RZ, RZ, -0x800000 ;  /* 0xff800000ff007424 */ /* 0x000fe200078e00ff */
[----:B------:R-:W-:Y:S01]  /*15710*/  @!P1 PRMT R9, RZ, 0x654, R9 ;  /* 0x00000654ff099816 */ /* 0x000fe20000000009 */
[----:B------:R-:W-:Y:S02]  /*15720*/  IMAD.MOV.U32 R2, RZ, RZ, -0x800000 ;  /* 0xff800000ff027424 */ /* 0x000fe400078e00ff */
[----:B------:R-:W-:Y:S01]  /*15730*/  @P2 FFMA.FTZ R0, R3, R14, R6 ;  /* 0x0000000e03002223 */ /* 0x000fe20000010006 */
[----:B------:R-:W-:Y:S01]  /*15740*/  @P3 FFMA.FTZ R2, R12, R74, R7 ;  /* 0x0000004a0c023223 */ /* 0x000fe20000010007 */
[----:B------:R-:W-:Y:S01]  /*15750*/  SEL R146, R146, RZ, P0 ;  /* 0x000000ff92927207 */ /* 0x000fe20000000000 */
        /* <DEDUP_REMOVED lines=12> */
[----:B---3--:R-:W-:Y:S01]  /*15820*/  FMUL.FTZ R81, R27, R8 ;  /* 0x000000081b517220 */ /* 0x008fe20000410000 */
        /* <DEDUP_REMOVED lines=10> */
[----:B------:R0:W-:Y:S01]  /*158d0*/  @!P1 SYNCS.ARRIVE.TRANS64.RED.A1T0 RZ, [R9+URZ], RZ ;  /* 0x000000ff09ff99a7 */ /* 0x0001e2000810043f */
        /* <DEDUP_REMOVED lines=27> */
[----:B--2---:R-:W-:-:S05]  /*15a90*/  VIADD R10, R10, 0x1 ;  /* 0x000000010a0a7836 */ /* 0x004fca0000000000 */
[----:B------:R0:W-:Y:S02]  /*15aa0*/  STL [R1+0x78], R10 ;  /* 0x0000780a01007387 */ /* 0x0001e40000100800 */
.L_x_8624:
        /* <DEDUP_REMOVED lines=15> */
[----:B------:R-:W1:Y:S01]  /*15ba0*/  S2R R5, SR_SWINHI ;  /* 0x0000000000057919 */ /* 0x000e620000002f00 */
[----:B------:R-:W-:Y:S05]  /*15bb0*/  WARPSYNC.ALL ;  /* 0x0000000000007948 */ /* 0x000fea0003800000 */
[----:B------:R-:W-:Y:S01]  /*15bc0*/  F2FP.BF16.F32.PACK_AB R6, R79, R6 ;  /* 0x000000064f06723e */ /* 0x000fe200000010ff */
[----:B------:R-:W-:Y:S01]  /*15bd0*/  ULDC.64 UR4, c[0x0][0xbd8] ;  /* 0x0002f60000047ab9 */ /* 0x000fe20000000a00 */
[----:B------:R-:W3:Y:S01]  /*15be0*/  LDL R70, [R1+0x74] ;  /* 0x0000740001467983 */ /* 0x000ee20000100800 */
[----:B------:R-:W-:-:S02]  /*15bf0*/  MOV R20, R18 ;  /* 0x0000001200147202 */ /* 0x000fc40000000f00 */
[----:B-1----:R-:W-:Y:S02]  /*15c00*/  MOV R21, R5 ;  /* 0x0000000500157202 */ /* 0x002fe40000000f00 */
[----:B------:R-:W-:Y:S01]  /*15c10*/  F2FP.BF16.F32.PACK_AB R27, R64, R27 ;  /* 0x0000001b401b723e */ /* 0x000fe200000010ff */
[----:B------:R-:W-:Y:S01]  /*15c20*/  BAR.SYNC.DEFER_BLOCKING 0x1, 0x180 ;  /* 0x0046000000007b1d */ /* 0x000fe20000010000 */
[----:B--2---:R-:W-:-:S03]  /*15c30*/  IMAD.WIDE R4, R4, 0x2, R20 ;  /* 0x0000000204047825 */ /* 0x004fc600078e0214 */
[----:B------:R-:W-:-:S04]  /*15c40*/  IADD3 R55, P4, R4, 0x20, RZ ;  /* 0x0000002004377810 */ /* 0x000fc80007f9e0ff */
[----:B------:R-:W-:Y:S02]  /*15c50*/  LOP3.LUT R8, R55, 0x180, RZ, 0xc0, !PT ;  /* 0x0000018037087812 */ /* 0x000fe400078ec0ff */
[----:B------:R-:W-:Y:S02]  /*15c60*/  IADD3 R63, P2, R4, 0x3020, RZ ;  /* 0x00003020043f7810 */ /* 0x000fe40007f5e0ff */
[----:B------:R-:W-:Y:S02]  /*15c70*/  SHF.R.U64 R8, R8, 0x3, RZ ;  /* 0x0000000308087819 */ /* 0x000fe400000012ff */
[C---:B------:R-:W-:Y:S02]  /*15c80*/  IADD3 R59, P3, R4.reuse, 0x3000, RZ ;  /* 0x00003000043b7810 */ /* 0x040fe40007f7e0ff */
[C---:B------:R-:W-:Y:S02]  /*15c90*/  IADD3 R67, P0, R4.reuse, 0x6020, RZ ;  /* 0x0000602004437810 */ /* 0x040fe40007f1e0ff */
[----:B0-----:R-:W-:-:S02]  /*15ca0*/  LOP3.LUT R9, R4, 0x180, RZ, 0xc0, !PT ;  /* 0x0000018004097812 */ /* 0x001fc400078ec0ff */
[----:B------:R-:W-:Y:S02]  /*15cb0*/  IADD3 R58, P1, R4, 0x6000, RZ ;  /* 0x00006000043a7810 */ /* 0x000fe40007f3e0ff */
[----:B------:R-:W-:Y:S02]  /*15cc0*/  LOP3.LUT R12, R8, R55, RZ, 0x3c, !PT ;  /* 0x00000037080c7212 */ /* 0x000fe400078e3cff */
[----:B------:R-:W-:Y:S02]  /*15cd0*/  LOP3.LUT R10, R63, 0x180, RZ, 0xc0, !PT ;  /* 0x000001803f0a7812 */ /* 0x000fe400078ec0ff */
[----:B------:R-:W-:Y:S02]  /*15ce0*/  LOP3.LUT R8, R59, 0x180, RZ, 0xc0, !PT ;  /* 0x000001803b087812 */ /* 0x000fe400078ec0ff */
[----:B------:R-:W-:Y:S02]  /*15cf0*/  LOP3.LUT R62, R67, 0x180, RZ, 0xc0, !PT ;  /* 0x00000180433e7812 */ /* 0x000fe400078ec0ff */
[----:B------:R-:W-:-:S02]  /*15d00*/  SHF.R.U64 R9, R9, 0x3, RZ ;  /* 0x0000000309097819 */ /* 0x000fc400000012ff */
[----:B------:R-:W-:Y:S02]  /*15d10*/  LOP3.LUT R55, R58, 0x180, RZ, 0xc0, !PT ;  /* 0x000001803a377812 */ /* 0x000fe400078ec0ff */
[----:B------:R-:W-:Y:S02]  /*15d20*/  SHF.R.U64 R10, R10, 0x3, RZ ;  /* 0x000000030a0a7819 */ /* 0x000fe400000012ff */
[----:B------:R-:W-:Y:S02]  /*15d30*/  SHF.R.U64 R8, R8, 0x3, RZ ;  /* 0x0000000308087819 */ /* 0x000fe400000012ff */
[----:B------:R-:W-:Y:S02]  /*15d40*/  SHF.R.U64 R62, R62, 0x3, RZ ;  /* 0x000000033e3e7819 */ /* 0x000fe400000012ff */
[----:B------:R-:W-:Y:S01]  /*15d50*/  LOP3.LUT R4, R9, R4, RZ, 0x3c, !PT ;  /* 0x0000000409047212 */ /* 0x000fe200078e3cff */
[--C-:B------:R-:W-:Y:S01]  /*15d60*/  IMAD.X R13, RZ, RZ, R5.reuse, P4 ;  /* 0x000000ffff0d7224 */ /* 0x100fe200020e0605 */
[----:B------:R-:W-:Y:S01]  /*15d70*/  SHF.R.U64 R55, R55, 0x3, RZ ;  /* 0x0000000337377819 */ /* 0x000fe200000012ff */
[--C-:B------:R-:W-:Y:S01]  /*15d80*/  IMAD.X R15, RZ, RZ, R5.reuse, P3 ;  /* 0x000000ffff0f7224 */ /* 0x100fe200018e0605 */
[----:B------:R-:W-:Y:S01]  /*15d90*/  LOP3.LUT R24, R10, R63, RZ, 0x3c, !PT ;  /* 0x0000003f0a187212 */ /* 0x000fe200078e3cff */
[----:B------:R-:W-:Y:S01]  /*15da0*/  IMAD.X R25, RZ, RZ, R5, P2 ;  /* 0x000000ffff197224 */ /* 0x000fe200010e0605 */
[----:B------:R-:W-:-:S02]  /*15db0*/  LOP3.LUT R14, R8, R59, RZ, 0x3c, !PT ;  /* 0x0000003b080e7212 */ /* 0x000fc400078e3cff */
[----:B------:R-:W-:Y:S01]  /*15dc0*/  LOP3.LUT R10, R62, R67, RZ, 0x3c, !PT ;  /* 0x000000433e0a7212 */ /* 0x000fe200078e3cff */
[--C-:B------:R-:W-:Y:S01]  /*15dd0*/  IMAD.X R9, RZ, RZ, R5.reuse, P1 ;  /* 0x000000ffff097224 */ /* 0x100fe200008e0605 */
[----:B------:R-:W-:Y:S01]  /*15de0*/  MOV R62, R4 ;  /* 0x00000004003e7202 */ /* 0x000fe20000000f00 */
[----:B------:R-:W-:Y:S01]  /*15df0*/  IMAD.X R11, RZ, RZ, R5, P0 ;  /* 0x000000ffff0b7224 */ /* 0x000fe200000e0605 */
[----:B------:R-:W-:Y:S02]  /*15e00*/  F2FP.BF16.F32.PACK_AB R4, R76, R7 ;  /* 0x000000074c04723e */ /* 0x000fe400000010ff */
[----:B------:R-:W-:Y:S02]  /*15e10*/  LOP3.LUT R8, R55, R58, RZ, 0x3c, !PT ;  /* 0x0000003a37087212 */ /* 0x000fe400078e3cff */
[----:B------:R-:W-:Y:S02]  /*15e20*/  F2FP.BF16.F32.PACK_AB R5, R81, R80 ;  /* 0x000000505105723e */ /* 0x000fe400000010ff */
[----:B------:R-:W-:-:S02]  /*15e30*/  F2FP.BF16.F32.PACK_AB R7, R82, R69 ;  /* 0x000000455207723e */ /* 0x000fc400000010ff */
[----:B------:R-:W-:Y:S02]  /*15e40*/  MOV R59, R12 ;  /* 0x0000000c003b7202 */ /* 0x000fe40000000f00 */
[----:B------:R-:W-:Y:S02]  /*15e50*/  MOV R58, R14 ;  /* 0x0000000e003a7202 */ /* 0x000fe40000000f00 */
[----:B------:R-:W-:Y:S02]  /*15e60*/  MOV R55, R24 ;  /* 0x0000001800377202 */ /* 0x000fe40000000f00 */
[----:B------:R-:W-:Y:S02]  /*15e70*/  F2FP.BF16.F32.PACK_AB R12, R74, R73 ;  /* 0x000000494a0c723e */ /* 0x000fe400000010ff */
[----:B------:R-:W-:Y:S02]  /*15e80*/  F2FP.BF16.F32.PACK_AB R13, R68, R61 ;  /* 0x0000003d440d723e */ /* 0x000fe400000010ff */
[----:B------:R-:W-:-:S02]  /*15e90*/  F2FP.BF16.F32.PACK_AB R14, R77, R72 ;  /* 0x000000484d0e723e */ /* 0x000fc400000010ff */
[----:B------:R-:W-:Y:S02]  /*15ea0*/  F2FP.BF16.F32.PACK_AB R15, R78, R57 ;  /* 0x000000394e0f723e */ /* 0x000fe400000010ff */
[----:B------:R-:W-:Y:S02]  /*15eb0*/  F2FP.BF16.F32.PACK_AB R25, R65, R26 ;  /* 0x0000001a4119723e */ /* 0x000fe400000010ff */
[----:B------:R-:W-:Y:S02]  /*15ec0*/  F2FP.BF16.F32.PACK_AB R24, R75, R40 ;  /* 0x000000284b18723e */ /* 0x000fe400000010ff */
[----:B------:R-:W-:Y:S01]  /*15ed0*/  F2FP.BF16.F32.PACK_AB R26, R44, R37 ;  /* 0x000000252c1a723e */ /* 0x000fe200000010ff */
[----:B------:R0:W-:Y:S01]  /*15ee0*/  STSM.16.M88.4 [R62], R4 ;  /* 0x000000043e007844 */ /* 0x0001e20000000200 */
[----:B------:R-:W-:Y:S02]  /*15ef0*/  MOV R44, R8 ;  /* 0x00000008002c7202 */ /* 0x000fe40000000f00 */
[----:B------:R-:W-:Y:S01]  /*15f00*/  MOV R37, R10 ;  /* 0x0000000a00257202 */ /* 0x000fe20000000f00 */
[----:B------:R1:W-:Y:S01]  /*15f10*/  STSM.16.M88.4 [R59], R12 ;  /* 0x0000000c3b007844 */ /* 0x0003e20000000200 */
[----:B------:R-:W-:-:S02]  /*15f20*/  F2FP.BF16.F32.PACK_AB R8, R52, R29 ;  /* 0x0000001d3408723e */ /* 0x000fc400000010ff */
[----:B------:R-:W-:Y:S01]  /*15f30*/  F2FP.BF16.F32.PACK_AB R9, R54, R43 ;  /* 0x0000002b3609723e */ /* 0x000fe200000010ff */
[----:B------:R2:W-:Y:S01]  /*15f40*/  STSM.16.M88.4 [R58], R24 ;  /* 0x000000183a007844 */ /* 0x0005e20000000200 */
[----:B------:R-:W-:Y:S02]  /*15f50*/  F2FP.BF16.F32.PACK_AB R10, R45, R32 ;  /* 0x000000202d0a723e */ /* 0x000fe400000010ff */
[----:B------:R-:W-:Y:S02]  /*15f60*/  F2FP.BF16.F32.PACK_AB R11, R51, R42 ;  /* 0x0000002a330b723e */ /* 0x000fe400000010ff */
[----:B------:R-:W-:Y:S02]  /*15f70*/  ISETP.NE.U32.AND P0, PT, RZ, UR4, PT ;  /* 0x00000004ff007c0c */ /* 0x000fe4000bf05070 */
[----:B0-----:R-:W-:Y:S02]  /*15f80*/  F2FP.BF16.F32.PACK_AB R4, R48, R3 ;  /* 0x000000033004723e */ /* 0x001fe400000010ff */
[----:B------:R-:W-:-:S02]  /*15f90*/  F2FP.BF16.F32.PACK_AB R5, R60, R47 ;  /* 0x0000002f3c05723e */ /* 0x000fc400000010ff */
[----:B------:R-:W-:Y:S02]  /*15fa0*/  F2FP.BF16.F32.PACK_AB R6, R41, R28 ;  /* 0x0000001c2906723e */ /* 0x000fe400000010ff */
[----:B------:R-:W-:Y:S02]  /*15fb0*/  F2FP.BF16.F32.PACK_AB R7, R53, R46 ;  /* 0x0000002e3507723e */ /* 0x000fe400000010ff */
[----:B-1----:R-:W-:Y:S02]  /*15fc0*/  F2FP.BF16.F32.PACK_AB R12, R56, R33 ;  /* 0x00000021380c723e */ /* 0x002fe400000010ff */
[----:B------:R-:W-:Y:S02]  /*15fd0*/  F2FP.BF16.F32.PACK_AB R13, R39, R34 ;  /* 0x00000022270d723e */ /* 0x000fe400000010ff */
[----:B------:R-:W-:Y:S02]  /*15fe0*/  F2FP.BF16.F32.PACK_AB R14, R49, R36 ;  /* 0x00000024310e723e */ /* 0x000fe400000010ff */
[----:B------:R-:W-:-:S02]  /*15ff0*/  F2FP.BF16.F32.PACK_AB R15, R38, R35 ;  /* 0x00000023260f723e */ /* 0x000fc400000010ff */
[----:B--2---:R-:W-:Y:S01]  /*16000*/  IADD3 R24, P1, R50, UR4, RZ ;  /* 0x0000000432187c10 */ /* 0x004fe2000ff3e0ff */
        /* <DEDUP_REMOVED lines=8> */
[----:B------:R-:W-:Y:S01]  /*16090*/  ISETP.NE.AND.EX P1, PT, RZ, UR5, PT, P1 ;  /* 0x00000005ff007c0c */ /* 0x000fe2000bf25310 */
[----:B------:R-:W-:-:S12]  /*160a0*/  IMAD.MOV.U32 R41, RZ, RZ, RZ ;  /* 0x000000ffff297224 */ /* 0x000fd800078e00ff */
[----:B------:R-:W-:Y:S01]  /*160b0*/  @P1 IADD3 R50, P2, R50, UR4, RZ ;  /* 0x0000000432321c10 */ /* 0x000fe2000ff5e0ff */
[----:B------:R-:W-:Y:S02]  /*160c0*/  ULDC UR4, c[0x0][0xa88] ;  /* 0x0002a20000047ab9 */ /* 0x000fe40000000800 */
[----:B------:R-:W-:Y:S01]  /*160d0*/  IMAD.U32 R40, RZ, RZ, UR4 ;  /* 0x00000004ff287e24 */ /* 0x000fe2000f8e00ff */
[----:B------:R-:W-:Y:S01]  /*160e0*/  @P1 IADD3.X R51, R31, UR5, RZ, P2, !PT ;  /* 0x000000051f331c10 */ /* 0x000fe200097fe4ff */
[----:B------:R-:W2:Y:S04]  /*160f0*/  @P0 LDG.E R41, desc[UR60][R24.64] ;  /* 0x0000003c18290981 */ /* 0x000ea8000c1e1900 */
[----:B------:R0:W5:Y:S01]  /*16100*/  @P1 LDG.E R40, desc[UR60][R50.64] ;  /* 0x0000003c32281981 */ /* 0x000162000c1e1900 */
[----:B---3--:R-:W-:-:S02]  /*16110*/  SHF.R.S32.HI R43, RZ, 0x1f, R70 ;  /* 0x0000001fff2b7819 */ /* 0x008fc40000011446 */
[----:B--2---:R-:W-:Y:S01]  /*16120*/  SHF.R.S32.HI R42, RZ, 0x1f, R41 ;  /* 0x0000001fff2a7819 */ /* 0x004fe20000011429 */
[----:B0-----:R-:W-:Y:S06]  /*16130*/  @P1 BRA `(.L_x_8688) ;  /* 0x0000000000101947 */ /* 0x001fec0003800000 */
[----:B------:R-:W-:Y:S05]  /*16140*/  @!P0 BRA `(.L_x_8688) ;  /* 0x00000000000c8947 */ /* 0x000fea0003800000 */
[----:B------:R-:W2:Y:S04]  /*16150*/  LDG.E R3, desc[UR60][R24.64] ;  /* 0x0000003c18037981 */ /* 0x000ea8000c1e1900 */
[----:B-----5:R-:W2:Y:S02]  /*16160*/  LDG.E R40, desc[UR60][R24.64+0x4] ;  /* 0x0000043c18287981 */ /* 0x020ea4000c1e1900 */
[----:B--2---:R-:W-:-:S07]  /*16170*/  IMAD.IADD R40, R40, 0x1, -R3 ;  /* 0x0000000128287824 */ /* 0x004fce00078e0a03 */
.L_x_8688:
[----:B------:R-:W2:Y:S01]  /*16180*/  LDL.64 R4, [R1+0x68] ;  /* 0x0000680001047983 */ /* 0x000ea20000100a00 */
[----:B------:R-:W-:-:S03]  /*16190*/  ULDC.64 UR4, c[0x0][0xb70] ;  /* 0x0002dc0000047ab9 */ /* 0x000fc60000000a00 */
[----:B------:R-:W3:Y:S04]  /*161a0*/  LDL.64 R48, [R1+0x68] ;  /* 0x0000680001307983 */ /* 0x000ee80000100a00 */
[----:B------:R-:W4:Y:S04]  /*161b0*/  LDL R8, [R1+0x9c] ;  /* 0x00009c0001087983 */ /* 0x000f280000100800 */
[----:B------:R-:W4:Y:S04]  /*161c0*/  LDL.LU R47, [R1+0x7c] ;  /* 0x00007c00012f7983 */ /* 0x000f280000300800 */
[----:B------:R-:W4:Y:S01]  /*161d0*/  LDL R46, [R1+0x5c] ;  /* 0x00005c00012e7983 */ /* 0x000f220000100800 */
[----:B------:R-:W0:Y:S01]  /*161e0*/  S2R R10, SR_TID.X ;  /* 0x00000000000a7919 */ /* 0x000e220000002100 */
[----:B------:R-:W-:Y:S01]  /*161f0*/  IMAD R6, R43, UR4, RZ ;  /* 0x000000042b067c24 */ /* 0x000fe2000f8e02ff */
[----:B------:R-:W-:-:S03]  /*16200*/  SEL R44, R30, RZ, !P0 ;  /* 0x000000ff1e2c7207 */ /* 0x000fc60004000000 */
[----:B------:R-:W-:Y:S01]  /*16210*/  IMAD R7, R70, UR5, R6 ;  /* 0x0000000546077c24 */ /* 0x000fe2000f8e0206 */
[----:B------:R-:W-:Y:S01]  /*16220*/  SEL R45, R66, RZ, !P0 ;  /* 0x000000ff422d7207 */ /* 0x000fe20004000000 */
[----:B0-----:R-:W-:-:S05]  /*16230*/  VIADD R11, R10, 0xffffff80 ;  /* 0xffffff800a0b7836 */ /* 0x001fca0000000000 */
[----:B------:R-:W-:-:S04]  /*16240*/  SHF.R.S32.HI R10, RZ, 0x1f, R11 ;  /* 0x0000001fff0a7819 */ /* 0x000fc8000001140b */
[----:B------:R-:W-:-:S04]  /*16250*/  LEA.HI R10, R10, R11, RZ, 0x7 ;  /* 0x0000000b0a0a7211 */ /* 0x000fc800078f38ff */
[----:B------:R-:W-:-:S05]  /*16260*/  LOP3.LUT R10, R10, 0xffffff80, RZ, 0xc0, !PT ;  /* 0xffffff800a0a7812 */ /* 0x000fca00078ec0ff */
[----:B------:R-:W-:Y:S01]  /*16270*/  IMAD.IADD R10, R11, 0x1, -R10 ;  /* 0x000000010b0a7824 */ /* 0x000fe200078e0a0a */
[----:B------:R-:W-:Y:S01]  /*16280*/  BSSY B1, `(.L_x_8689) ;  /* 0x0000070000017945 */ /* 0x000fe20003800000 */
[----:B--2---:R-:W-:Y:S02]  /*16290*/  IMAD.MOV.U32 R5, RZ, RZ, R42 ;  /* 0x000000ffff057224 */ /* 0x004fe400078e002a */
[----:B---3--:R-:W-:Y:S02]  /*162a0*/  IMAD.MOV.U32 R48, RZ, RZ, R4 ;  /* 0x000000ffff307224 */ /* 0x008fe400078e0004 */
[----:B------:R-:W-:-:S04]  /*162b0*/  IMAD.MOV.U32 R4, RZ, RZ, R41 ;  /* 0x000000ffff047224 */ /* 0x000fc800078e0029 */
[----:B------:R-:W-:Y:S01]  /*162c0*/  IMAD.WIDE.U32 R4, R70, UR4, R4 ;  /* 0x0000000446047c25 */ /* 0x000fe2000f8e0004 */
[----:B------:R-:W-:-:S03]  /*162d0*/  ULDC.64 UR4, c[0x0][0xb78] ;  /* 0x0002de0000047ab9 */ /* 0x000fc60000000a00 */
[----:B----4-:R-:W-:Y:S02]  /*162e0*/  IMAD R3, R48, 0x20, R46 ;  /* 0x0000002030037824 */ /* 0x010fe400078e022e */
[----:B------:R-:W-:Y:S02]  /*162f0*/  IMAD.IADD R5, R5, 0x1, R7 ;  /* 0x0000000105057824 */ /* 0x000fe400078e0207 */
[----:B------:R-:W-:-:S04]  /*16300*/  IMAD.WIDE R20, R3, 0x2, R20 ;  /* 0x0000000203147825 */ /* 0x000fc800078e0214 */
[----:B------:R-:W-:Y:S02]  /*16310*/  IMAD R3, R44, UR4, RZ ;  /* 0x000000042c037c24 */ /* 0x000fe4000f8e02ff */
[----:B------:R-:W-:Y:S02]  /*16320*/  IMAD R7, R47, 0xc0, R8 ;  /* 0x000000c02f077824 */ /* 0x000fe400078e0208 */
[----:B------:R-:W-:Y:S01]  /*16330*/  IMAD.WIDE.U32 R4, R45, UR4, R4 ;  /* 0x000000042d047c25 */ /* 0x000fe2000f8e0004 */
[----:B------:R-:W-:-:S03]  /*16340*/  IADD3 R9, P2, R20, 0x1800, RZ ;  /* 0x0000180014097810 */ /* 0x000fc60007f5e0ff */
[----:B------:R-:W-:Y:S01]  /*16350*/  IMAD R6, R45, UR5, R3 ;  /* 0x000000052d067c24 */ /* 0x000fe2000f8e0203 */
[----:B------:R-:W-:Y:S01]  /*16360*/  SHF.R.S32.HI R3, RZ, 0x1f, R7 ;  /* 0x0000001fff037819 */ /* 0x000fe20000011407 */
[----:B------:R-:W-:Y:S01]  /*16370*/  ULDC.64 UR4, c[0x0][0xb40] ;  /* 0x0002d00000047ab9 */ /* 0x000fe20000000a00 */
[----:B------:R-:W-:Y:S02]  /*16380*/  IADD3 R4, P0, R7, R4, RZ ;  /* 0x0000000407047210 */ /* 0x000fe40007f1e0ff */
[----:B------:R-:W-:Y:S02]  /*16390*/  LOP3.LUT R8, R9, 0x180, RZ, 0xc0, !PT ;  /* 0x0000018009087812 */ /* 0x000fe400078ec0ff */
[----:B------:R-:W-:Y:S02]  /*163a0*/  IADD3.X R3, R3, R5, R6, P0, !PT ;  /* 0x0000000503037210 */ /* 0x000fe400007fe406 */
[----:B------:R-:W-:Y:S02]  /*163b0*/  LEA R38, P1, R4, UR4, 0x2 ;  /* 0x0000000404267c11 */ /* 0x000fe4000f8210ff */
        /* <DEDUP_REMOVED lines=10> */
[----:B------:R-:W-:Y:S02]  /*16460*/  IADD3 R4, P2, R20, 0x7800, RZ ;  /* 0x0000780014047810 */ /* 0x000fe40007f5e0ff */
[-C--:B-----5:R-:W-:Y:S02]  /*16470*/  ISETP.GE.OR P1, PT, R7, R40.reuse, P0 ;  /* 0x000000280700720c */ /* 0x0a0fe40000726670 */
[----:B------:R-:W-:Y:S02]  /*16480*/  LOP3.LUT R12, R13, 0x180, RZ, 0xc0, !PT ;  /* 0x000001800d0c7812 */ /* 0x000fe400078ec0ff */
[----:B------:R-:W-:Y:S02]  /*16490*/  LOP3.LUT R24, R25, 0x180, RZ, 0xc0, !PT ;  /* 0x0000018019187812 */ /* 0x000fe400078ec0ff */
[----:B------:R-:W-:Y:S02]  /*164a0*/  LOP3.LUT R28, R29, 0x180, RZ, 0xc0, !PT ;  /* 0x000001801d1c7812 */ /* 0x000fe400078ec0ff */
[----:B------:R-:W-:-:S02]  /*164b0*/  ISETP.GE.OR P0, PT, R3, R40, P0 ;  /* 0x000000280300720c */ /* 0x000fc40000706670 */
[----:B------:R-:W-:Y:S02]  /*164c0*/  LOP3.LUT R3, R4, 0x180, RZ, 0xc0, !PT ;  /* 0x0000018004037812 */ /* 0x000fe400078ec0ff */
[----:B------:R-:W-:Y:S02]  /*164d0*/  LOP3.LUT R5, R20, 0x180, RZ, 0xc0, !PT ;  /* 0x0000018014057812 */ /* 0x000fe400078ec0ff */
[----:B------:R-:W-:Y:S02]  /*164e0*/  SHF.R.U64 R12, R12, 0x3, RZ ;  /* 0x000000030c0c7819 */ /* 0x000fe400000012ff */
[----:B------:R-:W-:Y:S02]  /*164f0*/  SHF.R.U64 R24, R24, 0x3, RZ ;  /* 0x0000000318187819 */ /* 0x000fe400000012ff */
[----:B------:R-:W-:Y:S02]  /*16500*/  SHF.R.U64 R28, R28, 0x3, RZ ;  /* 0x000000031c1c7819 */ /* 0x000fe400000012ff */
[----:B------:R-:W-:-:S02]  /*16510*/  SHF.R.U64 R3, R3, 0x3, RZ ;  /* 0x0000000303037819 */ /* 0x000fc400000012ff */
[----:B------:R-:W-:Y:S01]  /*16520*/  SHF.R.U64 R5, R5, 0x3, RZ ;  /* 0x0000000305057819 */ /* 0x000fe200000012ff */
[--C-:B------:R-:W-:Y:S01]  /*16530*/  IMAD.X R33, RZ, RZ, R21.reuse, P2 ;  /* 0x000000ffff217224 */ /* 0x100fe200010e0615 */
[----:B------:R-:W-:Y:S01]  /*16540*/  LOP3.LUT R12, R12, R13, RZ, 0x3c, !PT ;  /* 0x0000000d0c0c7212 */ /* 0x000fe200078e3cff */
[--C-:B------:R-:W-:Y:S01]  /*16550*/  IMAD.X R13, RZ, RZ, R21.reuse, P5 ;  /* 0x000000ffff0d7224 */ /* 0x100fe200028e0615 */
[----:B------:R-:W-:Y:S01]  /*16560*/  LOP3.LUT R24, R24, R25, RZ, 0x3c, !PT ;  /* 0x0000001918187212 */ /* 0x000fe200078e3cff */
[--C-:B------:R-:W-:Y:S01]  /*16570*/  IMAD.X R25, RZ, RZ, R21.reuse, P4 ;  /* 0x000000ffff197224 */ /* 0x100fe200020e0615 */
[----:B------:R-:W-:Y:S01]  /*16580*/  LOP3.LUT R28, R28, R29, RZ, 0x3c, !PT ;  /* 0x0000001d1c1c7212 */ /* 0x000fe200078e3cff */
[----:B------:R-:W-:Y:S01]  /*16590*/  IMAD.X R29, RZ, RZ, R21, P3 ;  /* 0x000000ffff1d7224 */ /* 0x000fe200018e0615 */
[----:B------:R-:W-:Y:S02]  /*165a0*/  LOP3.LUT R32, R3, R4, RZ, 0x3c, !PT ;  /* 0x0000000403207212 */ /* 0x000fe400078e3cff */
[----:B------:R-:W-:Y:S01]  /*165b0*/  LOP3.LUT R20, R5, R20, RZ, 0x3c, !PT ;  /* 0x0000001405147212 */ /* 0x000fe200078e3cff */
[----:B------:R-:W-:Y:S01]  /*165c0*/  @!P1 STG.E desc[UR60][R38.64], R0 ;  /* 0x0000000026009986 */ /* 0x000fe2000c10193c */
[----:B------:R-:W-:-:S03]  /*165d0*/  SHF.R.S32.HI R37, RZ, 0x1f, R46 ;  /* 0x0000001fff257819 */ /* 0x000fc6000001142e */
[----:B------:R0:W-:Y:S01]  /*165e0*/  @!P0 STG.E desc[UR60][R38.64+0x20], R2 ;  /* 0x0000200226008986 */ /* 0x0001e2000c10193c */
[----:B------:R-:W-:-:S03]  /*165f0*/  IMAD.MOV.U32 R36, RZ, RZ, R46 ;  /* 0x000000ffff247224 */ /* 0x000fc600078e002e */
[----:B------:R1:W5:Y:S01]  /*16600*/  LD.E.128 R4, desc[UR60][R20.64] ;  /* 0x0000003c14047980 */ /* 0x000362000c101d00 */
[----:B------:R-:W-:-:S03]  /*16610*/  SHF.R.S32.HI R49, RZ, 0x1f, R48 ;  /* 0x0000001fff317819 */ /* 0x000fc60000011430 */
[----:B------:R-:W5:Y:S04]  /*16620*/  LD.E.128 R8, desc[UR60][R8.64] ;  /* 0x0000003c08087980 */ /* 0x000f68000c101d00 */
[----:B------:R-:W5:Y:S04]  /*16630*/  LD.E.128 R12, desc[UR60][R12.64] ;  /* 0x0000003c0c0c7980 */ /* 0x000f68000c101d00 */
        /* <DEDUP_REMOVED lines=10> */
[----:B0-----:R-:W-:-:S03]  /*166e0*/  IMAD.WIDE.U32 R2, R41, UR4, R36 ;  /* 0x0000000429027c25 */ /* 0x001fc6000f8e0024 */
[----:B------:R0:W-:Y:S01]  /*166f0*/  STL [R1+0x6c], R49 ;  /* 0x00006c3101007387 */ /* 0x0001e20000100800 */
[----:B------:R-:W-:Y:S01]  /*16700*/  IMAD R41, R41, UR5, R42 ;  /* 0x0000000529297c24 */ /* 0x000fe2000f8e022a */
[----:B------:R-:W-:Y:S01]  /*16710*/  ULDC.64 UR4, c[0x0][0xae0] ;  /* 0x0002b80000047ab9 */ /* 0x000fe20000000a00 */
[----:B------:R-:W-:Y:S02]  /*16720*/  IMAD R37, R47, -0xc0, R40 ;  /* 0xffffff402f257824 */ /* 0x000fe400078e0228 */
[----:B------:R-:W-:Y:S02]  /*16730*/  IMAD.IADD R3, R3, 0x1, R41 ;  /* 0x0000000103037824 */ /* 0x000fe400078e0229 */
[----:B-1----:R-:W-:Y:S01]  /*16740*/  IMAD R21, R43, UR4, RZ ;  /* 0x000000042b157c24 */ /* 0x002fe2000f8e02ff */
[C---:B------:R-:W-:Y:S01]  /*16750*/  ISETP.GE.AND P0, PT, R48.reuse, R37, PT ;  /* 0x000000253000720c */ /* 0x040fe20003f06270 */
[----:B------:R-:W-:Y:S02]  /*16760*/  VIADD R20, R48, 0x60 ;  /* 0x0000006030147836 */ /* 0x000fe40000000000 */
[----:B------:R-:W-:-:S02]  /*16770*/  VIADD R0, R18, 0x31c20 ;  /* 0x00031c2012007836 */ /* 0x000fc40000000000 */
[C---:B------:R-:W-:Y:S02]  /*16780*/  IMAD R21, R70.reuse, UR5, R21 ;  /* 0x0000000546157c24 */ /* 0x040fe4000f8e0215 */
[----:B------:R-:W-:Y:S01]  /*16790*/  IMAD.WIDE.U32 R2, R70, UR4, R2 ;  /* 0x0000000446027c25 */ /* 0x000fe2000f8e0002 */
[----:B------:R-:W-:Y:S01]  /*167a0*/  ULDC.64 UR4, c[0x0][0xae8] ;  /* 0x0002ba0000047ab9 */ /* 0x000fe20000000a00 */
[----:B------:R-:W-:Y:S02]  /*167b0*/  ISETP.GE.AND P3, PT, R20, R37, PT ;  /* 0x000000251400720c */ /* 0x000fe40003f66270 */
[----:B------:R-:W-:Y:S01]  /*167c0*/  IMAD.IADD R3, R3, 0x1, R21 ;  /* 0x0000000103037824 */ /* 0x000fe200078e0215 */
[----:B------:R-:W-:Y:S01]  /*167d0*/  PRMT R0, RZ, 0x654, R0 ;  /* 0x00000654ff007816 */ /* 0x000fe20000000000 */
[----:B------:R-:W-:Y:S02]  /*167e0*/  IMAD R20, R44, UR4, RZ ;  /* 0x000000042c147c24 */ /* 0x000fe4000f8e02ff */
[C---:B------:R-:W-:Y:S01]  /*167f0*/  IMAD.WIDE.U32 R36, R45.reuse, UR4, R2 ;  /* 0x000000042d247c25 */ /* 0x040fe2000f8e0002 */
[----:B--2---:R0:W-:Y:S03]  /*16800*/  SYNCS.ARRIVE.TRANS64.RED.A1T0 RZ, [R0+URZ], RZ ;  /* 0x000000ff00ff79a7 */ /* 0x0041e6000810043f */
[----:B------:R-:W-:-:S02]  /*16810*/  IMAD R39, R45, UR5, R20 ;  /* 0x000000052d277c24 */ /* 0x000fc4000f8e0214 */
[----:B------:R-:W-:-:S04]  /*16820*/  IMAD.WIDE R20, R47, 0xc0, R48 ;  /* 0x000000c02f147825 */ /* 0x000fc800078e0230 */
[----:B------:R-:W-:Y:S01]  /*16830*/  IMAD.IADD R41, R37, 0x1, R39 ;  /* 0x0000000125297824 */ /* 0x000fe200078e0227 */
[----:B0-----:R-:W-:Y:S06]  /*16840*/  @P0 BRA `(.L_x_8690) ;  /* 0x00000000004c0947 */ /* 0x001fec0003800000 */
        /* <DEDUP_REMOVED lines=19> */
.L_x_8690:
[----:B------:R-:W-:Y:S05]  /*16980*/  BSYNC B1 ;  /* 0x0000000000017941 */ /* 0x000fea0003800000 */
.L_x_8689:
[----:B------:R-:W-:Y:S05]  /*16990*/  @P3 BRA `(.L_x_8691) ;  /* 0x0000000800503947 */ /* 0x000fea0003800000 */
[----:B0----5:R-:W-:Y:S01]  /*169a0*/  IADD3 R5, P0, R20, 0x60, RZ ;  /* 0x0000006014057810 */ /* 0x021fe20007f1e0ff */
        /* <DEDUP_REMOVED lines=22> */
.L_x_8687:
[----:B------:R-:W1:Y:S01]  /*16b10*/  S2R R0, SR_TID.X ;  /* 0x0000000000007919 */ /* 0x000e620000002100 */
[----:B------:R-:W-:Y:S01]  /*16b20*/  ULDC.64 UR4, c[0x0][0xbd8] ;  /* 0x0002f60000047ab9 */ /* 0x000fe20000000a00 */
[----:B------:R-:W-:Y:S01]  /*16b30*/  IMAD.MOV.U32 R7, RZ, RZ, RZ ;  /* 0x000000ffff077224 */ /* 0x000fe200078e00ff */
[----:B------:R-:W-:Y:S02]  /*16b40*/  ISETP.NE.U32.AND P0, PT, RZ, UR4, PT ;  /* 0x00000004ff007c0c */ /* 0x000fe4000bf05070 */
[----:B------:R-:W-:Y:S02]  /*16b50*/  IADD3 R2, P1, R50, UR4, RZ ;  /* 0x0000000432027c10 */ /* 0x000fe4000ff3e0ff */
[----:B------:R-:W-:Y:S02]  /*16b60*/  ISETP.NE.AND.EX P0, PT, RZ, UR5, PT, P0 ;  /* 0x00000005ff007c0c */ /* 0x000fe4000bf05300 */
[----:B------:R-:W-:Y:S01]  /*16b70*/  IADD3.X R3, R31, UR5, RZ, P1, !PT ;  /* 0x000000051f037c10 */ /* 0x000fe20008ffe4ff */
[----:B------:R-:W-:-:S02]  /*16b80*/  ULDC.64 UR4, c[0x0][0xbe0] ;  /* 0x0002f80000047ab9 */ /* 0x000fc40000000a00 */
[----:B------:R-:W-:-:S04]  /*16b90*/  ISETP.NE.U32.AND P1, PT, RZ, UR4, PT ;  /* 0x00000004ff007c0c */ /* 0x000fc8000bf25070 */
[----:B------:R-:W-:-:S04]  /*16ba0*/  ISETP.NE.AND.EX P1, PT, RZ, UR5, PT, P1 ;  /* 0x00000005ff007c0c */ /* 0x000fc8000bf25310 */
[----:B------:R2:W5:Y:S09]  /*16bb0*/  @P0 LDG.E R7, desc[UR60][R2.64] ;  /* 0x0000003c02070981 */ /* 0x000572000c1e1900 */
[----:B------:R-:W-:Y:S01]  /*16bc0*/  @P1 IADD3 R50, P2, R50, UR4, RZ ;  /* 0x0000000432321c10 */ /* 0x000fe2000ff5e0ff */
[----:B------:R-:W-:Y:S01]  /*16bd0*/  ULDC UR4, c[0x0][0xa88] ;  /* 0x0002a20000047ab9 */ /* 0x000fe20000000800 */
[----:B-1----:R-:W-:-:S02]  /*16be0*/  VIADD R4, R0, 0xffffff80 ;  /* 0xffffff8000047836 */ /* 0x002fc40000000000 */
[----:B------:R-:W-:Y:S01]  /*16bf0*/  @P1 IADD3.X R51, R31, UR5, RZ, P2, !PT ;  /* 0x000000051f331c10 */ /* 0x000fe200097fe4ff */
[----:B------:R-:W-:-:S06]  /*16c00*/  IMAD.U32 R0, RZ, RZ, UR4 ;  /* 0x00000004ff007e24 */ /* 0x000fcc000f8e00ff */
[----:B------:R2:W5:Y:S01]  /*16c10*/  @P1 LDG.E R0, desc[UR60][R50.64] ;  /* 0x0000003c32001981 */ /* 0x000562000c1e1900 */
[----:B------:R-:W-:Y:S01]  /*16c20*/  ISETP.GT.AND P2, PT, R4, 0xbf, PT ;  /* 0x000000bf0400780c */ /* 0x000fe20003f44270 */
[----:B------:R-:W-:-:S12]  /*16c30*/  @P1 BRA `(.L_x_8692) ;  /* 0x0000000000101947 */ /* 0x000fd80003800000 */
[----:B------:R-:W-:Y:S05]  /*16c40*/  @!P0 BRA `(.L_x_8692) ;  /* 0x00000000000c8947 */ /* 0x000fea0003800000 */
[----:B------:R-:W3:Y:S04]  /*16c50*/  LDG.E R5, desc[UR60][R2.64] ;  /* 0x0000003c02057981 */ /* 0x000ee8000c1e1900 */
[----:B-----5:R-:W3:Y:S02]  /*16c60*/  LDG.E R0, desc[UR60][R2.64+0x4] ;  /* 0x0000043c02007981 */ /* 0x020ee4000c1e1900 */
[----:B---3--:R-:W-:-:S07]  /*16c70*/  IMAD.IADD R0, R0, 0x1, -R5 ;  /* 0x0000000100007824 */ /* 0x008fce00078e0a05 */
.L_x_8692:
[----:B------:R-:W3:Y:S04]  /*16c80*/  LDL R13, [R1+0x74] ;  /* 0x00007400010d7983 */ /* 0x000ee80000100800 */
[----:B0-----:R-:W4:Y:S04]  /*16c90*/  LDL R10, [R1+0x5c] ;  /* 0x00005c00010a7983 */ /* 0x001f280000100800 */
[----:B------:R0:W5:Y:S01]  /*16ca0*/  LDL R12, [R1+0x7c] ;  /* 0x00007c00010c7983 */ /* 0x0001620000100800 */
[----:B------:R-:W-:Y:S01]  /*16cb0*/  BSSY B1, `(.L_x_8693) ;  /* 0x000001d000017945 */ /* 0x000fe20003800000 */
[----:B------:R-:W-:-:S02]  /*16cc0*/  SEL R11, R66, RZ, !P0 ;  /* 0x000000ff420b7207 */ /* 0x000fc40004000000 */
[----:B------:R-:W-:Y:S02]  /*16cd0*/  SEL R30, R30, RZ, !P0 ;  /* 0x000000ff1e1e7207 */ /* 0x000fe40004000000 */
[----:B-----5:R-:W-:Y:S02]  /*16ce0*/  SHF.R.S32.HI R6, RZ, 0x1f, R7 ;  /* 0x0000001fff067819 */ /* 0x020fe40000011407 */
[----:B---3--:R-:W-:Y:S02]  /*16cf0*/  SHF.R.S32.HI R8, RZ, 0x1f, R13 ;  /* 0x0000001fff087819 */ /* 0x008fe4000001140d */
[----:B----4-:R-:W-:Y:S01]  /*16d00*/  SHF.R.S32.HI R9, RZ, 0x1f, R10 ;  /* 0x0000001fff097819 */ /* 0x010fe2000001140a */
[----:B0-----:R-:W-:Y:S06]  /*16d10*/  @P2 BRA `(.L_x_8694) ;  /* 0x0000000000582947 */ /* 0x001fec0003800000 */
[----:B--2---:R-:W0:Y:S02]  /*16d20*/  S2R R2, SR_TID.X ;  /* 0x0000000000027919 */ /* 0x004e240000002100 */
[----:B0-----:R-:W-:-:S04]  /*16d30*/  IMAD R2, R12, 0xc0, R2 ;  /* 0x000000c00c027824 */ /* 0x001fc800078e0202 */
[----:B------:R-:W-:-:S05]  /*16d40*/  VIADD R3, R2, 0xffffff80 ;  /* 0xffffff8002037836 */ /* 0x000fca0000000000 */
[----:B------:R-:W-:-:S13]  /*16d50*/  ISETP.GE.AND P0, PT, R3, R0, PT ;  /* 0x000000000300720c */ /* 0x000fda0003f06270 */
[----:B------:R-:W-:Y:S05]  /*16d60*/  @P0 BRA `(.L_x_8694) ;  /* 0x0000000000440947 */ /* 0x000fea0003800000 */
[C---:B------:R-:W-:Y:S01]  /*16d70*/  IADD3 R2, P0, R3.reuse, R7, RZ ;  /* 0x0000000703027210 */ /* 0x040fe20007f1e0ff */
        /* <DEDUP_REMOVED lines=16> */
.L_x_8694:
[----:B------:R-:W-:Y:S05]  /*16e80*/  BSYNC B1 ;  /* 0x0000000000017941 */ /* 0x000fea0003800000 */
.L_x_8693:
[----:B------:R-:W3:Y:S01]  /*16e90*/  LDL.64 R14, [R1+0x68] ;  /* 0x00006800010e7983 */ /* 0x000ee20000100a00 */
[----:B------:R-:W-:Y:S01]  /*16ea0*/  ULDC.64 UR4, c[0x0][0xaa0] ;  /* 0x0002a80000047ab9 */ /* 0x000fe20000000a00 */
[----:B--2---:R-:W-:Y:S01]  /*16eb0*/  IMAD.MOV.U32 R2, RZ, RZ, R10 ;  /* 0x000000ffff027224 */ /* 0x004fe200078e000a */
[----:B------:R-:W-:Y:S01]  /*16ec0*/  BSSY B1, `(.L_x_8695) ;  /* 0x000002b000017945 */ /* 0x000fe20003800000 */
[----:B0-----:R-:W-:Y:S02]  /*16ed0*/  IMAD.MOV.U32 R3, RZ, RZ, R9 ;  /* 0x000000ffff037224 */ /* 0x001fe400078e0009 */
[----:B------:R-:W-:Y:S02]  /*16ee0*/  IMAD R4, R6, UR4, RZ ;  /* 0x0000000406047c24 */ /* 0x000fe4000f8e02ff */
[----:B------:R-:W-:-:S04]  /*16ef0*/  IMAD.WIDE.U32 R2, R7, UR4, R2 ;  /* 0x0000000407027c25 */ /* 0x000fc8000f8e0002 */
[----:B------:R-:W-:Y:S01]  /*16f00*/  IMAD R7, R7, UR5, R4 ;  /* 0x0000000507077c24 */ /* 0x000fe2000f8e0204 */
[----:B------:R-:W-:Y:S02]  /*16f10*/  ULDC.64 UR4, c[0x0][0xae0] ;  /* 0x0002b80000047ab9 */ /* 0x000fe40000000a00 */
[----:B------:R-:W-:Y:S02]  /*16f20*/  IMAD R4, R8, UR4, RZ ;  /* 0x0000000408047c24 */ /* 0x000fe4000f8e02ff */
[----:B------:R-:W-:Y:S02]  /*16f30*/  IMAD.IADD R3, R3, 0x1, R7 ;  /* 0x0000000103037824 */ /* 0x000fe400078e0207 */
[C---:B------:R-:W-:Y:S02]  /*16f40*/  IMAD R5, R13.reuse, UR5, R4 ;  /* 0x000000050d057c24 */ /* 0x040fe4000f8e0204 */
[----:B------:R-:W-:Y:S02]  /*16f50*/  IMAD R4, R12, -0xc0, R0 ;  /* 0xffffff400c047824 */ /* 0x000fe400078e0200 */
[----:B------:R-:W-:Y:S01]  /*16f60*/  IMAD.WIDE.U32 R2, R13, UR4, R2 ;  /* 0x000000040d027c25 */ /* 0x000fe2000f8e0002 */
[----:B------:R-:W-:-:S03]  /*16f70*/  ULDC.64 UR4, c[0x0][0xae8] ;  /* 0x0002ba0000047ab9 */ /* 0x000fc60000000a00 */
[----:B------:R-:W-:Y:S02]  /*16f80*/  IMAD.IADD R3, R3, 0x1, R5 ;  /* 0x0000000103037824 */ /* 0x000fe400078e0205 */
[----:B------:R-:W-:-:S04]  /*16f90*/  IMAD R0, R30, UR4, RZ ;  /* 0x000000041e007c24 */ /* 0x000fc8000f8e02ff */
[----:B------:R-:W-:Y:S01]  /*16fa0*/  IMAD R9, R11, UR5, R0 ;  /* 0x000000050b097c24 */ /* 0x000fe2000f8e0200 */
[C---:B---3--:R-:W-:Y:S01]  /*16fb0*/  ISETP.GE.AND P0, PT, R14.reuse, R4, PT ;  /* 0x000000040e00720c */ /* 0x048fe20003f06270 */
[----:B------:R-:W-:Y:S02]  /*16fc0*/  VIADD R7, R14, 0x60 ;  /* 0x000000600e077836 */ /* 0x000fe40000000000 */
[----:B------:R-:W-:-:S03]  /*16fd0*/  IMAD.MOV.U32 R6, RZ, RZ, R14 ;  /* 0x000000ffff067224 */ /* 0x000fc600078e000e */
[----:B------:R-:W-:Y:S01]  /*16fe0*/  ISETP.GE.AND P1, PT, R7, R4, PT ;  /* 0x000000040700720c */ /* 0x000fe20003f26270 */
[----:B------:R-:W-:Y:S01]  /*16ff0*/  IMAD.WIDE.U32 R4, R11, UR4, R2 ;  /* 0x000000040b047c25 */ /* 0x000fe2000f8e0002 */
[----:B------:R-:W-:-:S03]  /*17000*/  SHF.R.S32.HI R7, RZ, 0x1f, R14 ;  /* 0x0000001fff077819 */ /* 0x000fc6000001140e */
        /* <DEDUP_REMOVED lines=22> */
.L_x_8696:
[----:B------:R-:W-:Y:S05]  /*17170*/  BSYNC B1 ;  /* 0x0000000000017941 */ /* 0x000fea0003800000 */
.L_x_8695:
        /* <DEDUP_REMOVED lines=22> */
.L_x_8691:
[----:B------:R-:W-:Y:S05]  /*172e0*/  BSYNC B0 ;  /* 0x0000000000007941 */ /* 0x000fea0003800000 */
.L_x_8686:
[----:B------:R-:W-:Y:S02]  /*172f0*/  ULDC UR4, c[0x0][0xc14] ;  /* 0x0003050000047ab9 */ /* 0x000fe40000000800 */
[----:B------:R-:W-:-:S13]  /*17300*/  ISETP.GE.AND P0, PT, R111, UR4, PT ;  /* 0x000000046f007c0c */ /* 0x000fda000bf06270 */
[----:B------:R-:W-:Y:S05]  /*17310*/  @!P0 BRA `(.L_x_8697) ;  /* 0xfffffea000448947 */ /* 0x000fea000383ffff */
[----:B------:R-:W-:Y:S05]  /*17320*/  BRA `(.L_x_8558) ;  /* 0x0000005400b87947 */ /* 0x000fea0003800000 */
.L_x_8556:
        /* <DEDUP_REMOVED lines=9> */
[----:B------:R-:W-:Y:S01]  /*173c0*/  IMAD.MOV.U32 R0, RZ, RZ, RZ ;  /* 0x000000ffff007224 */ /* 0x000fe200078e00ff */
        /* <DEDUP_REMOVED lines=17> */
[----:B------:R-:W-:Y:S02]  /*174e0*/  IMAD.MOV.U32 R16, RZ, RZ, RZ ;  /* 0x000000ffff107224 */ /* 0x000fe400078e00ff */
        /* <DEDUP_REMOVED lines=35> */
.L_x_8702:
[----:B------:R-:W-:Y:S02]  /*17720*/  VIADD R0, R19, 0x1f ;  /* 0x0000001f13007836 */ /* 0x000fe40000000000 */
[----:B------:R-:W-:-:S03]  /*17730*/  IMAD.U32 R19, RZ, RZ, UR7 ;  /* 0x00000007ff137e24 */ /* 0x000fc6000f8e00ff */
[----:B------:R-:W-:-:S13]  /*17740*/  ISETP.GE.AND P0, PT, R0, UR5, PT ;  /* 0x0000000500007c0c */ /* 0x000fda000bf06270 */
[----:B------:R-:W-:Y:S05]  /*17750*/  @P0 BRA `(.L_x_8699) ;  /* 0x00000004003c0947 */ /* 0x000fea0003800000 */
[----:B------:R-:W-:Y:S01]  /*17760*/  IMAD.MOV.U32 R19, RZ, RZ, R0 ;  /* 0x000000ffff137224 */ /* 0x000fe200078e0000 */
[C---:B------:R-:W-:Y:S01]  /*17770*/  ISETP.NE.AND P1, PT, R28.reuse, 0x1f, PT ;  /* 0x0000001f1c00780c */ /* 0x040fe20003f25270 */
[----:B------:R-:W-:Y:S01]  /*17780*/  BSSY B0, `(.L_x_8700) ;  /* 0x0000008000007945 */ /* 0x000fe20003800000 */
[----:B------:R-:W-:Y:S02]  /*17790*/  IMAD.MOV.U32 R0, RZ, RZ, RZ ;  /* 0x000000ffff007224 */ /* 0x000fe400078e00ff */
[----:B------:R-:W-:-:S05]  /*177a0*/  IMAD.IADD R5, R28, 0x1, R19 ;  /* 0x000000011c057824 */ /* 0x000fca00078e0213 */
[----:B------:R-:W-:-:S13]  /*177b0*/  ISETP.GE.OR P0, PT, R5, UR5, !P1 ;  /* 0x0000000505007c0c */ /* 0x000fda000cf06670 */
[----:B------:R-:W-:Y:S05]  /*177c0*/  @P0 BRA `(.L_x_8701) ;  /* 0x00000000000c0947 */ /* 0x000fea0003800000 */
[----:B------:R-:W0:Y:S02]  /*177d0*/  LDC.64 R2, c[0x0][0xc58] ;  /* 0x00031600ff027b82 */ /* 0x000e240000000a00 */
[----:B0-----:R-:W-:-:S05]  /*177e0*/  IMAD.WIDE R2, R5, 0x4, R2 ;  /* 0x0000000405027825 */ /* 0x001fca00078e0202 */
[----:B------:R0:W5:Y:S02]  /*177f0*/  LDG.E R0, desc[UR60][R2.64] ;  /* 0x0000003c02007981 */ /* 0x000164000c1e1900 */
.L_x_8701:
[----:B------:R-:W-:Y:S05]  /*17800*/  BSYNC B0 ;  /* 0x0000000000007941 */ /* 0x000fea0003800000 */
.L_x_8700:
        /* <DEDUP_REMOVED lines=25> */
.L_x_8698:
        /* <DEDUP_REMOVED lines=13> */
[----:B------:R-:W-:-:S05]  /*17a70*/  VIADD R7, R4, 0xffffffff ;  /* 0xffffffff04077836 */ /* 0x000fca0000000000 */
[----:B------:R2:W3:Y:S02]  /*17a80*/  SHFL.IDX PT, R16, R6, R7, 0x1f ;  /* 0x00001f0706107589 */ /* 0x0004e400000e0000 */
.L_x_8703:
        /* <DEDUP_REMOVED lines=28> */
.L_x_8699:
[----:B------:R-:W-:Y:S02]  /*17c50*/  IMAD.MOV.U32 R17, RZ, RZ, RZ ;  /* 0x000000ffff117224 */ /* 0x000fe400078e00ff */
[----:B------:R-:W-:Y:S02]  /*17c60*/  IMAD.U32 R16, RZ, RZ, UR6 ;  /* 0x00000006ff107e24 */ /* 0x000fe4000f8e00ff */
[----:B------:R-:W-:-:S07]  /*17c70*/  IMAD.MOV.U32 R18, RZ, RZ, RZ ;  /* 0x000000ffff127224 */ /* 0x000fce00078e00ff */
.L_x_8704:
[----:B------:R-:W2:Y:S01]  /*17c80*/  LDL.LU R2, [R1+0x2c] ;  /* 0x00002c0001027983 */ /* 0x000ea20000300800 */
[----:B------:R-:W-:Y:S01]  /*17c90*/  ISETP.NE.AND P0, PT, R28, RZ, PT ;  /* 0x000000ff1c00720c */ /* 0x000fe20003f05270 */
[----:B------:R-:W-:Y:S02]  /*17ca0*/  IMAD.MOV.U32 R24, RZ, RZ, 0x1 ;  /* 0x00000001ff187424 */ /* 0x000fe400078e00ff */
[----:B------:R-:W-:-:S10]  /*17cb0*/  IMAD.MOV.U32 R22, RZ, RZ, RZ ;  /* 0x000000ffff167224 */ /* 0x000fd400078e00ff */
[----:B------:R-:W0:Y:S01]  /*17cc0*/  @!P0 S2R R3, SR_CgaCtaId ;  /* 0x0000000000038919 */ /* 0x000e220000008800 */
[----:B------:R-:W-:-:S04]  /*17cd0*/  @!P0 MOV R0, 0x400 ;  /* 0x0000040000008802 */ /* 0x000fc80000000f00 */
[----:B0-----:R-:W-:-:S05]  /*17ce0*/  @!P0 LEA R0, R3, R0, 0x18 ;  /* 0x0000000003008211 */ /* 0x001fca00078ec0ff */
[----:B------:R0:W-:Y:S01]  /*17cf0*/  @!P0 STS.128 [R0+0x31cd0], R16 ;  /* 0x031cd01000008388 */ /* 0x0001e20000000c00 */
[----:B------:R-:W-:Y:S06]  /*17d00*/  BAR.ARV 0x5, 0x1a0 ;  /* 0x0146800000007b1d */ /* 0x000fec0000002000 */
[----:B--2---:R-:W-:-:S04]  /*17d10*/  LOP3.LUT R2, R2, 0xfffffeff, RZ, 0xc0, !PT ;  /* 0xfffffeff02027812 */ /* 0x004fc800078ec0ff */
[----:B------:R-:W-:Y:S02]  /*17d20*/  @P0 LOP3.LUT R2, R2, 0x100, RZ, 0xfc, !PT ;  /* 0x0000010002020812 */ /* 0x000fe400078efcff */
[----:B------:R-:W-:-:S03]  /*17d30*/  ISETP.GE.AND P0, PT, R19, UR5, PT ;  /* 0x0000000513007c0c */ /* 0x000fc6000bf06270 */
[----:B------:R0:W-:Y:S04]  /*17d40*/  STL [R1+0x2c], R2 ;  /* 0x00002c0201007387 */ /* 0x0001e80000100800 */
[----:B------:R0:W-:Y:S06]  /*17d50*/  STL [R1+0x10], RZ ;  /* 0x000010ff01007387 */ /* 0x0001ec0000100800 */
[----:B------:R-:W-:Y:S05]  /*17d60*/  @P0 BRA `(.L_x_8705) ;  /* 0x0000004800440947 */ /* 0x000fea0003800000 */
[----:B------:R-:W2:Y:S01]  /*17d70*/  LDL R4, [R1+0xa8] ;  /* 0x0000a80001047983 */ /* 0x000ea20000100800 */
[----:B------:R-:W-:Y:S01]  /*17d80*/  ISETP.NE.AND P1, PT, R28, RZ, PT ;  /* 0x000000ff1c00720c */ /* 0x000fe20003f25270 */
[----:B------:R-:W-:Y:S01]  /*17d90*/  IMAD.MOV.U32 R27, RZ, RZ, 0x1 ;  /* 0x00000001ff1b7424 */ /* 0x000fe200078e00ff */
[----:B0-----:R-:W-:Y:S01]  /*17da0*/  LOP3.LUT R2, R2, 0xffffffbf, RZ, 0xc0, !PT ;  /* 0xffffffbf02027812 */ /* 0x001fe200078ec0ff */
[----:B------:R0:W-:Y:S01]  /*17db0*/  STL [R1+0x10], RZ ;  /* 0x000010ff01007387 */ /* 0x0001e20000100800 */
[----:B------:R-:W-:Y:S01]  /*17dc0*/  IMAD.MOV.U32 R26, RZ, RZ, RZ ;  /* 0x000000ffff1a7224 */ /* 0x000fe200078e00ff */
[----:B------:R-:W-:Y:S01]  /*17dd0*/  ULDC.64 UR36, c[0x0][0x198] ;  /* 0x0000660000247ab9 */ /* 0x000fe20000000a00 */
[----:B------:R-:W-:Y:S01]  /*17de0*/  LOP3.LUT R2, R2, 0xfffffffd, RZ, 0xc0, !PT ;  /* 0xfffffffd02027812 */ /* 0x000fe200078ec0ff */
[----:B------:R-:W-:Y:S01]  /*17df0*/  IMAD.MOV.U32 R24, RZ, RZ, 0x1 ;  /* 0x00000001ff187424 */ /* 0x000fe200078e00ff */
[----:B------:R-:W-:Y:S01]  /*17e00*/  ULDC UR39, c[0x0][0xc] ;  /* 0x0000030000277ab9 */ /* 0x000fe20000000800 */
[----:B------:R-:W-:Y:S01]  /*17e10*/  IMAD.MOV.U32 R22, RZ, RZ, RZ ;  /* 0x000000ffff167224 */ /* 0x000fe200078e00ff */
        /* <DEDUP_REMOVED lines=9> */
.L_x_8793:
[----:B01----:R-:W0:Y:S02]  /*17eb0*/  LDC.64 R2, c[0x0][0xc60] ;  /* 0x00031800ff027b82 */ /* 0x003e240000000a00 */
[----:B0-----:R-:W-:-:S05]  /*17ec0*/  IMAD.WIDE R2, R19, 0x4, R2 ;  /* 0x0000000413027825 */ /* 0x001fca00078e0202 */
[----:B------:R-:W2:Y:S01]  /*17ed0*/  LDG.E R9, desc[UR60][R2.64] ;  /* 0x0000003c02097981 */ /* 0x000ea2000c1e1900 */
[----:B------:R-:W-:Y:S05]  /*17ee0*/  YIELD ;  /* 0x0000000000007946 */ /* 0x000fea0003800000 */
[----:B------:R-:W-:Y:S01]  /*17ef0*/  ULDC.64 UR4, c[0x0][0xa28] ;  /* 0x00028a0000047ab9 */ /* 0x000fe20000000a00 */
[----:B------:R-:W-:Y:S01]  /*17f00*/  IMAD.MOV.U32 R6, RZ, RZ, RZ ;  /* 0x000000ffff067224 */ /* 0x000fe200078e00ff */
[----:B------:R-:W-:Y:S01]  /*17f10*/  ISETP.NE.U32.AND P1, PT, RZ, UR4, PT ;  /* 0x00000004ff007c0c */ /* 0x000fe2000bf25070 */
[----:B------:R-:W-:Y:S01]  /*17f20*/  IMAD.MOV.U32 R23, RZ, RZ, RZ ;  /* 0x000000ffff177224 */ /* 0x000fe200078e00ff */
[----:B------:R-:W-:-:S02]  /*17f30*/  ULDC.64 UR6, c[0x0][0xa10] ;  /* 0x0002840000067ab9 */ /* 0x000fc40000000a00 */
[----:B------:R-:W-:Y:S02]  /*17f40*/  ISETP.NE.AND.EX P1, PT, RZ, UR5, PT, P1 ;  /* 0x00000005ff007c0c */ /* 0x000fe4000bf25310 */
[----:B--2---:R-:W-:Y:S01]  /*17f50*/  SHF.R.S32.HI R0, RZ, 0x1f, R9 ;  /* 0x0000001fff007819 */ /* 0x004fe20000011409 */
[----:B------:R-:W-:Y:S10]  /*17f60*/  STL [R1], R9 ;  /* 0x0000000901007387 */ /* 0x000ff40000100800 */
[----:B------:R-:W-:-:S04]  /*17f70*/  @P1 LEA R4, P0, R9, UR4, 0x2 ;  /* 0x0000000409041c11 */ /* 0x000fc8000f8010ff */
[----:B------:R-:W-:Y:S01]  /*17f80*/  @P1 LEA.HI.X R5, R9, UR5, R0, 0x2, P0 ;  /* 0x0000000509051c11 */ /* 0x000fe200080f1400 */
[----:B------:R-:W-:Y:S02]  /*17f90*/  ULDC.64 UR4, c[0x0][0xa00] ;  /* 0x0002800000047ab9 */ /* 0x000fe40000000a00 */
[----:B------:R-:W-:Y:S02]  /*17fa0*/  ISETP.NE.U32.AND P0, PT, RZ, UR4, PT ;  /* 0x00000004ff007c0c */ /* 0x000fe4000bf05070 */
[----:B------:R0:W5:Y:S02]  /*17fb0*/  @P1 LDG.E R23, desc[UR60][R4.64] ;  /* 0x0000003c04171981 */ /* 0x000164000c1e1900 */
[----:B------:R-:W-:-:S13]  /*17fc0*/  ISETP.NE.AND.EX P0, PT, RZ, UR5, PT, P0 ;  /* 0x00000005ff007c0c */ /* 0x000fda000bf05300 */
[----:B------:R-:W-:-:S04]  /*17fd0*/  @P0 LEA R2, P2, R9, UR4, 0x2 ;  /* 0x0000000409020c11 */ /* 0x000fc8000f8410ff */
[----:B------:R-:W-:Y:S01]  /*17fe0*/  @P0 LEA.HI.X R3, R9, UR5, R0, 0x2, P2 ;  /* 0x0000000509030c11 */ /* 0x000fe200090f1400 */
[----:B------:R-:W-:-:S04]  /*17ff0*/  ULDC.64 UR4, c[0x0][0xa20] ;  /* 0x0002880000047ab9 */ /* 0x000fc80000000a00 */
[----:B------:R-:W2:Y:S01]  /*18000*/  @P0 LDG.E R6, desc[UR60][R2.64] ;  /* 0x0000003c02060981 */ /* 0x000ea2000c1e1900 */
[----:B------:R-:W-:-:S04]  /*18010*/  ISETP.NE.U32.AND P1, PT, RZ, UR4, PT ;  /* 0x00000004ff007c0c */ /* 0x000fc8000bf25070 */
[----:B------:R-:W-:Y:S01]  /*18020*/  ISETP.NE.AND.EX P1, PT, RZ, UR5, PT, P1 ;  /* 0x00000005ff007c0c */ /* 0x000fe2000bf25310 */
[C---:B0-----:R-:W-:Y:S01]  /*18030*/  IMAD.SHL.U32 R4, R9.reuse, 0x4, RZ ;  /* 0x0000000409047824 */ /* 0x041fe200078e00ff */
[----:B------:R-:W-:-:S04]  /*18040*/  SHF.L.U64.HI R0, R9, 0x2, R0 ;  /* 0x0000000209007819 */ /* 0x000fc80000010200 */
[----:B------:R-:W-:Y:S01]  /*18050*/  STL [R1+0x8], R4 ;  /* 0x0000080401007387 */ /* 0x000fe20000100800 */
[----:B------:R-:W-:-:S03]  /*18060*/  IMAD.MOV.U32 R8, RZ, RZ, RZ ;  /* 0x000000ffff087224 */ /* 0x000fc600078e00ff */
[----:B--2---:R0:W-:Y:S03]  /*18070*/  STL [R1+0x18], R6 ;  /* 0x0000180601007387 */ /* 0x0041e60000100800 */
[----:B0-----:R-:W-:-:S04]  /*18080*/  @P1 IADD3 R6, P0, R4, UR4, RZ ;  /* 0x0000000404061c10 */ /* 0x001fc8000ff1e0ff */
[----:B------:R-:W-:Y:S01]  /*18090*/  @P1 IADD3.X R7, R0, UR5, RZ, P0, !PT ;  /* 0x0000000500071c10 */ /* 0x000fe200087fe4ff */
[----:B------:R-:W-:Y:S02]  /*180a0*/  ULDC.64 UR4, c[0x0][0xa08] ;  /* 0x0002820000047ab9 */ /* 0x000fe40000000a00 */
[----:B------:R-:W-:Y:S02]  /*180b0*/  IADD3 R2, P0, R4, UR4, RZ ;  /* 0x0000000404027c10 */ /* 0x000fe4000ff1e0ff */
[----:B------:R-:W-:Y:S02]  /*180c0*/  ISETP.NE.U32.AND P2, PT, RZ, UR4, PT ;  /* 0x00000004ff007c0c */ /* 0x000fe4000bf45070 */
[----:B------:R-:W-:Y:S02]  /*180d0*/  IADD3.X R3, R0, UR5, RZ, P0, !PT ;  /* 0x0000000500037c10 */ /* 0x000fe400087fe4ff */
[----:B------:R-:W-:Y:S01]  /*180e0*/  ISETP.NE.AND.EX P2, PT, RZ, UR5, PT, P2 ;  /* 0x00000005ff007c0c */ /* 0x000fe2000bf45320 */
[----:B------:R-:W-:-:S02]  /*180f0*/  ULDC.64 UR4, c[0x0][0x3f8] ;  /* 0x0000fe0000047ab9 */ /* 0x000fc40000000a00 */
[----:B------:R-:W-:-:S03]  /*18100*/  UISETP.NE.U32.AND UP0, UPT, UR4, URZ, UPT ;  /* 0x0000003f0400728c */ /* 0x000fc6000bf05070 */
[----:B------:R-:W-:Y:S01]  /*18110*/  ULDC UR4, c[0x0][0x404] ;  /* 0x0001010000047ab9 */ /* 0x000fe20000000800 */
[----:B------:R-:W-:-:S03]  /*18120*/  UISETP.NE.AND.EX UP0, UPT, UR5, URZ, UPT, UP0 ;  /* 0x0000003f0500728c */ /* 0x000fc6000bf05300 */
[----:B------:R-:W-:Y:S01]  /*18130*/  ULDC UR5, c[0x0][0x2e0] ;  /* 0x0000b80000057ab9 */ /* 0x000fe20000000800 */
[----:B------:R-:W-:Y:S02]  /*18140*/  USEL UR4, UR4, 0x1, UP0 ;  /* 0x0000000104047887 */ /* 0x000fe40008000000 */
[----:B------:R0:W5:Y:S02]  /*18150*/  @P2 LDG.E R8, desc[UR60][R2.64] ;  /* 0x0000003c02082981 */ /* 0x000164000c1e1900 */
[----:B------:R-:W-:-:S06]  /*18160*/  UIMAD UR4, UR4, UR5, URZ ;  /* 0x00000005040472a4 */ /* 0x000fcc000f8e023f */
[----:B------:R-:W-:-:S06]  /*18170*/  IMAD.U32 R10, RZ, RZ, UR4 ;  /* 0x00000004ff0a7e24 */ /* 0x000fcc000f8e00ff */
[----:B------:R0:W5:Y:S01]  /*18180*/  @P1 LDG.E R10, desc[UR60][R6.64] ;  /* 0x0000003c060a1981 */ /* 0x000162000c1e1900 */
[----:B------:R-:W-:Y:S01]  /*18190*/  IADD3 R4, P0, R4, UR6, RZ ;  /* 0x0000000604047c10 */ /* 0x000fe2000ff1e0ff */
[----:B------:R-:W-:-:S03]  /*181a0*/  ULDC UR4, c[0x0][0x338] ;  /* 0x0000ce0000047ab9 */ /* 0x000fc60000000800 */
[----:B------:R-:W-:Y:S02]  /*181b0*/  IADD3.X R5, R0, UR7, RZ, P0, !PT ;  /* 0x0000000700057c10 */ /* 0x000fe400087fe4ff */
[----:B------:R-:W-:Y:S01]  /*181c0*/  ISETP.NE.U32.AND P0, PT, RZ, UR6, PT ;  /* 0x00000006ff007c0c */ /* 0x000fe2000bf05070 */
[----:B------:R1:W-:Y:S03]  /*181d0*/  STL [R1+0xc], R0 ;  /* 0x00000c0001007387 */ /* 0x0003e60000100800 */
[----:B------:R-:W-:Y:S01]  /*181e0*/  ISETP.NE.AND.EX P0, PT, RZ, UR7, PT, P0 ;  /* 0x00000007ff007c0c */ /* 0x000fe2000bf05300 */
[----:B-1----:R-:W-:Y:S01]  /*181f0*/  IMAD.U32 R0, RZ, RZ, UR4 ;  /* 0x00000004ff007e24 */ /* 0x002fe2000f8e00ff */
[----:B0-----:R-:W-:Y:S11]  /*18200*/  @P1 BRA `(.L_x_8706) ;  /* 0x0000000000101947 */ /* 0x001ff60003800000 */
[----:B------:R-:W-:Y:S05]  /*18210*/  @!P2 BRA `(.L_x_8706) ;  /* 0x00000000000ca947 */ /* 0x000fea0003800000 */
[----:B------:R-:W2:Y:S04]  /*18220*/  LDG.E R7, desc[UR60][R2.64] ;  /* 0x0000003c02077981 */ /* 0x000ea8000c1e1900 */
[----:B-----5:R-:W2:Y:S02]  /*18230*/  LDG.E R10, desc[UR60][R2.64+0x4] ;  /* 0x0000043c020a7981 */ /* 0x020ea4000c1e1900 */
[----:B--2---:R-:W-:-:S07]  /*18240*/  IMAD.IADD R10, R10, 0x1, -R7 ;  /* 0x000000010a0a7824 */ /* 0x004fce00078e0a07 */
.L_x_8706:
[----:B------:R-:W2:Y:S04]  /*18250*/  @P0 LDG.E R3, desc[UR60][R4.64] ;  /* 0x0000003c04030981 */ /* 0x000ea8000c1e1900 */
[----:B------:R-:W2:Y:S02]  /*18260*/  @P0 LDG.E R2, desc[UR60][R4.64+0x4] ;  /* 0x0000043c04020981 */ /* 0x000ea4000c1e1900 */
[----:B--2---:R-:W-:Y:S02]  /*18270*/  @P0 IMAD.IADD R0, R2, 0x1, -R3 ;  /* 0x0000000102000824 */ /* 0x004fe400078e0a03 */
[----:B-----5:R-:W-:-:S04]  /*18280*/  IMAD.IADD R3, R10, 0x1, -R23 ;  /* 0x000000010a037824 */ /* 0x020fc800078e0a17 */
[----:B------:R-:W-:-:S04]  /*18290*/  IMAD.IADD R6, R3, 0x1, R0 ;  /* 0x0000000103067824 */ /* 0x000fc800078e0200 */
[----:B------:R-:W-:Y:S01]  /*182a0*/  VIADD R2, R6, 0x8f ;  /* 0x0000008f06027836 */ /* 0x000fe20000000000 */
[----:B------:R0:W-:Y:S03]  /*182b0*/  STL [R1+0x14], R6 ;  /* 0x0000140601007387 */ /* 0x0001e60000100800 */
[----:B------:R-:W-:-:S05]  /*182c0*/  IMAD.HI R2, R2, 0x38e38e39, RZ ;  /* 0x38e38e3902027827 */ /* 0x000fca00078e02ff */
[----:B------:R-:W-:-:S04]  /*182d0*/  SHF.R.U32.HI R7, RZ, 0x1f, R2 ;  /* 0x0000001fff077819 */ /* 0x000fc80000011602 */
[----:B0-----:R-:W-:Y:S01]  /*182e0*/  LEA.HI.SX32 R6, R2, R7, 0x1b ;  /* 0x0000000702067211 */ /* 0x001fe200078fdaff */
[----:B------:R-:W-:-:S04]  /*182f0*/  IMAD.MOV R2, RZ, RZ, -R3 ;  /* 0x000000ffff027224 */ /* 0x000fc800078e0a03 */
[----:B------:R-:W-:Y:S01]  /*18300*/  IMAD R7, R6, 0x90, -R3 ;  /* 0x0000009006077824 */ /* 0x000fe200078e0a03 */
[----:B------:R-:W-:Y:S01]  /*18310*/  VIMNMX R2, RZ, R2, !PT ;  /* 0x00000002ff027248 */ /* 0x000fe20007fe0100 */
[----:B------:R0:W-:Y:S03]  /*18320*/  STL [R1+0x4], R6 ;  /* 0x0000040601007387 */ /* 0x0001e60000100800 */
[----:B------:R-:W-:-:S04]  /*18330*/  VIMNMX R7, R7, R0, PT ;  /* 0x0000000007077248 */ /* 0x000fc80003fe0100 */
[----:B------:R-:W-:Y:S01]  /*18340*/  ISETP.GT.AND P1, PT, R7, R2, PT ;  /* 0x000000020700720c */ /* 0x000fe20003f24270 */
[----:B------:R-:W-:-:S05]  /*18350*/  IMAD.WIDE.U32 R2, R2, 0x38e38e39, RZ ;  /* 0x38e38e3902027825 */ /* 0x000fca00078e00ff */
[----:B------:R-:W-:-:S05]  /*18360*/  SHF.R.U32.HI R0, RZ, 0x5, R3 ;  /* 0x00000005ff007819 */ /* 0x000fca0000011603 */
[----:B------:R-:W-:Y:S02]  /*18370*/  IMAD.MOV.U32 R2, RZ, RZ, R0 ;  /* 0x000000ffff027224 */ /* 0x000fe400078e0000 */
[----:B0-----:R-:W-:-:S04]  /*18380*/  @P1 VIADD R6, R7, 0x8f ;  /* 0x0000008f07061836 */ /* 0x001fc80000000000 */
[----:B------:R-:W-:-:S05]  /*18390*/  @P1 IMAD.HI R6, R6, 0x38e38e39, RZ ;  /* 0x38e38e3906061827 */ /* 0x000fca00078e02ff */
[----:B------:R-:W-:-:S04]  /*183a0*/  @P1 SHF.R.U32.HI R3, RZ, 0x1f, R6 ;  /* 0x0000001fff031819 */ /* 0x000fc80000011606 */
[----:B------:R-:W-:Y:S01]  /*183b0*/  @P1 LEA.HI.SX32 R2, R6, R3, 0x1b ;  /* 0x0000000306021211 */ /* 0x000fe200078fdaff */
[----:B------:R-:W-:-:S06]  /*183c0*/  IMAD.MOV.U32 R3, RZ, RZ, RZ ;  /* 0x000000ffff037224 */ /* 0x000fcc00078e00ff */
[----:B------:R0:W5:Y:S01]  /*183d0*/  @P0 LDG.E R3, desc[UR60][R4.64] ;  /* 0x0000003c04030981 */ /* 0x000162000c1e1900 */
[----:B------:R-:W-:Y:S01]  /*183e0*/  ISETP.GT.AND P1, PT, R2, R0, PT ;  /* 0x000000000200720c */ /* 0x000fe20003f24270 */
[----:B------:R-:W-:Y:S01]  /*183f0*/  BSSY B0, `(.L_x_8707) ;  /* 0x00000c3000007945 */ /* 0x000fe20003800000 */
[----:B------:R-:W-:Y:S01]  /*18400*/  IMAD.IADD R23, R8, 0x1, R23 ;  /* 0x0000000108177824 */ /* 0x000fe200078e0217 */
[----:B------:R-:W-:-:S10]  /*18410*/  PLOP3.LUT P2, PT, PT, PT, PT, 0x80, 0x0 ;  /* 0x000000000000781c */ /* 0x000fd40003f4f070 */
[----:B0-----:R-:W-:Y:S05]  /*18420*/  @!P1 BRA `(.L_x_8708) ;  /* 0x0000000800fc9947 */ /* 0x001fea0003800000 */
[----:B------:R-:W0:Y:S01]  /*18430*/  LDC R4, c[0x0][0x428] ;  /* 0x00010a00ff047b82 */ /* 0x000e220000000800 */
[----:B------:R-:W-:Y:S01]  /*18440*/  UMOV UR4, 0xffffffff ;  /* 0xffffffff00047882 */ /* 0x000fe20000000000 */
[----:B0-----:R-:W-:-:S13]  /*18450*/  ISETP.NE.AND P1, PT, R4, 0x1, PT ;  /* 0x000000010400780c */ /* 0x001fda0003f25270 */
[----:B------:R-:W0:Y:S08]  /*18460*/  @P1 LDC R5, c[0x0][0x42c] ;  /* 0x00010b00ff051b82 */ /* 0x000e300000000800 */
[----:B------:R-:W1:Y:S01]  /*18470*/  @P1 LDC R7, c[0x0][0x430] ;  /* 0x00010c00ff071b82 */ /* 0x000e620000000800 */
[----:B0-----:R-:W-:-:S04]  /*18480*/  @P1 IMAD.HI.U32 R4, R18, R5, RZ ;  /* 0x0000000512041227 */ /* 0x001fc800078e00ff */
[----:B------:R-:W-:Y:S01]  /*18490*/  IMAD.MOV.U32 R5, RZ, RZ, R18 ;  /* 0x000000ffff057224 */ /* 0x000fe200078e0012 */
[----:B-1----:R-:W-:Y:S02]  /*184a0*/  @P1 SHF.R.U32.HI R5, RZ, R7, R4 ;  /* 0x00000007ff051219 */ /* 0x002fe40000011604 */
[----:B------:R-:W-:Y:S01]  /*184b0*/  SEL R4, R9, RZ, !P0 ;  /* 0x000000ff09047207 */ /* 0x000fe20004000000 */
[----:B------:R-:W-:Y:S06]  /*184c0*/  BRA.DIV UR4, `(.L_x_8709) ;  /* 0x0000004e04a07947 */ /* 0x000fec000b800000 */
.L_x_8839:
[----:B------:R-:W-:-:S03]  /*184d0*/  UMOV UR4, 0xffffffff ;  /* 0xffffffff00047882 */ /* 0x000fc60000000000 */
[----:B------:R-:W-:Y:S05]  /*184e0*/  BRA.DIV UR4, `(.L_x_8710) ;  /* 0x0000004e04cc7947 */ /* 0x000fea000b800000 */
[----:B------:R-:W-:-:S13]  /*184f0*/  ELECT P6, URZ, PT ;  /* 0x00000000003f782f */ /* 0x000fda00038c0000 */
.L_x_8842:
[----:B------:R-:W2:Y:S01]  /*18500*/  LDL R6, [R1+0x10] ;  /* 0x0000100001067983 */ /* 0x000ea20000100800 */
[----:B------:R-:W-:Y:S01]  /*18510*/  MOV R8, 0x400 ;  /* 0x0000040000087802 */ /* 0x000fe20000000f00 */
[----:B------:R-:W-:Y:S01]  /*18520*/  BSSY B1, `(.L_x_8711) ;  /* 0x000000a000017945 */ /* 0x000fe20003800000 */
[----:B--2---:R-:W-:-:S05]  /*18530*/  VIADD R7, R6, 0x1 ;  /* 0x0000000106077836 */ /* 0x004fca0000000000 */
[----:B------:R-:W-:-:S04]  /*18540*/  LEA.HI R6, R7, R7, RZ, 0x1 ;  /* 0x0000000707067211 */ /* 0x000fc800078f08ff */
[----:B------:R-:W-:-:S05]  /*18550*/  LOP3.LUT R6, R6, 0xfffffffe, RZ, 0xc0, !PT ;  /* 0xfffffffe06067812 */ /* 0x000fca00078ec0ff */
[----:B------:R-:W-:Y:S02]  /*18560*/  IMAD.IADD R7, R7, 0x1, -R6 ;  /* 0x0000000107077824 */ /* 0x000fe400078e0a06 */
[----:B------:R-:W0:Y:S03]  /*18570*/  S2R R6, SR_CgaCtaId ;  /* 0x0000000000067919 */ /* 0x000e260000008800 */
[----:B------:R-:W-:Y:S02]  /*18580*/  SHF.L.U32 R7, R7, 0x1f, RZ ;  /* 0x0000001f07077819 */ /* 0x000fe400000006ff */
[----:B0-----:R-:W-:-:S04]  /*18590*/  LEA R6, R6, R8, 0x18 ;  /* 0x0000000806067211 */ /* 0x001fc800078ec0ff */
[----:B------:R-:W0:Y:S02]  /*185a0*/  SYNCS.PHASECHK.TRANS64.TRYWAIT P0, [R6+URZ+0x31c20], R7 ;  /* 0x031c2007060075a7 */ /* 0x000e24000800017f */
[----:B0-----:R-:W-:Y:S05]  /*185b0*/  @!P0 BRA `(.L_x_8712) ;  /* 0x0000004c00b88947 */ /* 0x001fea0003800000 */
.L_x_8843:
[----:B------:R-:W-:Y:S05]  /*185c0*/  BSYNC B1 ;  /* 0x0000000000017941 */ /* 0x000fea0003800000 */
.L_x_8711:
[----:B------:R-:W-:Y:S04]  /*185d0*/  BSSY B1, `(.L_x_8713) ;  /* 0x0000049000017945 */ /* 0x000fe80003800000 */
[----:B------:R-:W-:Y:S05]  /*185e0*/  @!P6 BRA `(.L_x_8714) ;  /* 0x00000004001ce947 */ /* 0x000fea0003800000 */
[----:B0-----:R-:W-:Y:S01]  /*185f0*/  IMAD R7, R26, 0x8, R6 ;  /* 0x000000081a077824 */ /* 0x001fe200078e0206 */
[----:B------:R-:W-:-:S04]  /*18600*/  SHF.L.U32 R8, R27, 0x1f, RZ ;  /* 0x0000001f1b087819 */ /* 0x000fc800000006ff */
[----:B------:R-:W0:Y:S02]  /*18610*/  SYNCS.PHASECHK.TRANS64.TRYWAIT P0, [R7+URZ+0x31ca0], R8 ;  /* 0x031ca008070075a7 */ /* 0x000e24000800017f */
[----:B0-----:R-:W-:Y:S05]  /*18620*/  @!P0 BRA `(.L_x_8715) ;  /* 0x0000004c00b08947 */ /* 0x001fea0003800000 */
.L_x_8844:
[----:B------:R-:W1:Y:S02]  /*18630*/  S2R R9, SR_TID.X ;  /* 0x0000000000097919 */ /* 0x000e640000002100 */
[----:B-1----:R-:W-:-:S04]  /*18640*/  LOP3.LUT R9, R9, 0x7f, RZ, 0xc0, !PT ;  /* 0x0000007f09097812 */ /* 0x002fc800078ec0ff */
[----:B------:R-:W-:-:S13]  /*18650*/  ISETP.NE.AND P1, PT, R9, RZ, PT ;  /* 0x000000ff0900720c */ /* 0x000fda0003f25270 */
[----:B------:R-:W-:Y:S05]  /*18660*/  @P1 BRA `(.L_x_8716) ;  /* 0x0000000000141947 */ /* 0x000fea0003800000 */
[----:B------:R-:W-:Y:S01]  /*18670*/  ISETP.NE.AND P0, PT, R28, RZ, PT ;  /* 0x000000ff1c00720c */ /* 0x000fe20003f05270 */
[----:B------:R-:W-:-:S04]  /*18680*/  IMAD.MOV.U32 R9, RZ, RZ, 0x6c00 ;  /* 0x00006c00ff097424 */ /* 0x000fc800078e00ff */
[----:B------:R1:W-:Y:S08]  /*18690*/  SYNCS.ARRIVE.TRANS64 RZ, [R7+URZ+0x31c90], R9 ;  /* 0x031c900907ff79a7 */ /* 0x0003f0000800003f */
[----:B------:R-:W-:Y:S05]  /*186a0*/  @!P0 BRA `(.L_x_8716) ;  /* 0x0000000000048947 */ /* 0x000fea0003800000 */
[----:B------:R-:W-:Y:S01]  /*186b0*/  BPT.TRAP 0x1 ;  /* 0x000000040000795c */ /* 0x000fe20000300000 */
.L_x_8716:
[----:B-1----:R-:W-:Y:S01]  /*186c0*/  IMAD R9, R26, 0x6c00, R6 ;  /* 0x00006c001a097824 */ /* 0x002fe200078e0206 */
[----:B------:R-:W-:Y:S01]  /*186d0*/  R2UR UR9, R7 ;  /* 0x00000000070972ca */ /* 0x000fe200000e0000 */
[----:B-----5:R-:W-:Y:S01]  /*186e0*/  IMAD R10, R2, 0x90, R3 ;  /* 0x00000090020a7824 */ /* 0x020fe200078e0203 */
[----:B------:R-:W-:Y:S01]  /*186f0*/  UIADD3 UR4, UP0, UR36, 0x570, URZ ;  /* 0x0000057024047890 */ /* 0x000fe2000ff1e03f */
[----:B------:R-:W-:Y:S01]  /*18700*/  R2UR UR12, R5 ;  /* 0x00000000050c72ca */ /* 0x000fe200000e0000 */
[----:B------:R-:W-:Y:S01]  /*18710*/  UMOV UR10, URZ ;  /* 0x0000003f000a7c82 */ /* 0x000fe20008000000 */
[----:B------:R-:W-:Y:S01]  /*18720*/  R2UR UR15, R9 ;  /* 0x00000000090f72ca */ /* 0x000fe200000e0000 */
[----:B------:R-:W-:Y:S01]  /*18730*/  VIADD R10, R10, 0xffffff70 ;  /* 0xffffff700a0a7836 */ /* 0x000fe20000000000 */
[----:B------:R-:W-:Y:S01]  /*18740*/  R2UR UR13, R4 ;  /* 0x00000000040d72ca */ /* 0x000fe200000e0000 */
[----:B------:R-:W-:Y:S01]  /*18750*/  UIADD3.X UR5, URZ, UR37, URZ, UP0, !UPT ;  /* 0x000000253f057290 */ /* 0x000fe200087fe43f */
[----:B------:R-:W-:-:S02]  /*18760*/  UMOV UR6, 0x0 ;  /* 0x0000000000067882 */ /* 0x000fc40000000000 */
[----:B------:R-:W-:Y:S01]  /*18770*/  R2UR UR11, R10 ;  /* 0x000000000a0b72ca */ /* 0x000fe200000e0000 */
[----:B------:R-:W-:Y:S01]  /*18780*/  UMOV UR7, 0x12f00000 ;  /* 0x12f0000000077882 */ /* 0x000fe20000000000 */
[----:B------:R-:W-:Y:S01]  /*18790*/  UIADD3 UR9, UR9, 0x31c90, URZ ;  /* 0x00031c9009097890 */ /* 0x000fe2000fffe03f */
[----:B------:R-:W-:-:S04]  /*187a0*/  UMOV UR16, 0x20 ;  /* 0x0000002000107882 */ /* 0x000fc80000000000 */
        /* <DEDUP_REMOVED lines=13> */
.L_x_8845:
[----:B------:R-:W-:Y:S05]  /*18880*/  @P1 BRA `(.L_x_8718) ;  /* 0x0000000000141947 */ /* 0x000fea0003800000 */
[----:B------:R-:W-:Y:S01]  /*18890*/  ISETP.NE.AND P0, PT, R28, RZ, PT ;  /* 0x000000ff1c00720c */ /* 0x000fe20003f05270 */
[----:B01----:R-:W-:-:S04]  /*188a0*/  IMAD.MOV.U32 R8, RZ, RZ, 0x6c00 ;  /* 0x00006c00ff087424 */ /* 0x003fc800078e00ff */
[----:B------:R2:W-:Y:S08]  /*188b0*/  SYNCS.ARRIVE.TRANS64 RZ, [R7+URZ+0x31cb0], R8 ;  /* 0x031cb00807ff79a7 */ /* 0x0005f0000800003f */
[----:B------:R-:W-:Y:S05]  /*188c0*/  @!P0 BRA `(.L_x_8718) ;  /* 0x0000000000048947 */ /* 0x000fea0003800000 */
[----:B------:R-:W-:Y:S01]  /*188d0*/  BPT.TRAP 0x1 ;  /* 0x000000040000795c */ /* 0x000fe20000300000 */
.L_x_8718:
        /* <DEDUP_REMOVED lines=24> */
.L_x_8714:
[----:B------:R-:W-:Y:S05]  /*18a60*/  BSYNC B1 ;  /* 0x0000000000017941 */ /* 0x000fea0003800000 */
.L_x_8713:
[----:B------:R-:W-:Y:S01]  /*18a70*/  VIADD R26, R26, 0x1 ;  /* 0x000000011a1a7836 */ /* 0x000fe20000000000 */
[----:B------:R-:W-:Y:S01]  /*18a80*/  PLOP3.LUT P2, PT, PT, PT, PT, 0x8, 0x0 ;  /* 0x000000000000781c */ /* 0x000fe20003f4e170 */
[----:B------:R-:W-:-:S03]  /*18a90*/  VIADD R2, R2, 0xfffffffe ;  /* 0xfffffffe02027836 */ /* 0x000fc60000000000 */
[----:B------:R-:W-:-:S04]  /*18aa0*/  ISETP.NE.AND P0, PT, R26, 0x2, PT ;  /* 0x000000021a00780c */ /* 0x000fc80003f05270 */
[----:B------:R-:W-:Y:S02]  /*18ab0*/  SEL R26, R26, RZ, P0 ;  /* 0x000000ff1a1a7207 */ /* 0x000fe40000000000 */
[----:B012---:R-:W-:Y:S02]  /*18ac0*/  SEL R8, RZ, 0x1, P0 ;  /* 0x00000001ff087807 */ /* 0x007fe40000000000 */
[----:B------:R-:W-:Y:S02]  /*18ad0*/  ISETP.GE.AND P0, PT, R2, R0, PT ;  /* 0x000000000200720c */ /* 0x000fe40003f06270 */
[----:B------:R-:W-:-:S11]  /*18ae0*/  LOP3.LUT R27, R27, R8, RZ, 0x3c, !PT ;  /* 0x000000081b1b7212 */ /* 0x000fd600078e3cff */
[----:B------:R-:W-:Y:S05]  /*18af0*/  @!P0 BRA `(.L_x_8708) ;  /* 0x0000000400488947 */ /* 0x000fea0003800000 */
.L_x_8725:
[----:B------:R-:W-:Y:S05]  /*18b00*/  YIELD ;  /* 0x0000000000007946 */ /* 0x000fea0003800000 */
[----:B------:R-:W-:Y:S04]  /*18b10*/  BSSY B1, `(.L_x_8719) ;  /* 0x0000048000017945 */ /* 0x000fe80003800000 */
[----:B------:R-:W-:Y:S05]  /*18b20*/  @!P6 BRA `(.L_x_8720) ;  /* 0x000000040018e947 */ /* 0x000fea0003800000 */
[----:B------:R-:W-:Y:S01]  /*18b30*/  IMAD R7, R26, 0x8, R6 ;  /* 0x000000081a077824 */ /* 0x000fe200078e0206 */
[----:B------:R-:W-:-:S04]  /*18b40*/  SHF.L.U32 R8, R27, 0x1f, RZ ;  /* 0x0000001f1b087819 */ /* 0x000fc800000006ff */
[----:B------:R-:W0:Y:S02]  /*18b50*/  SYNCS.PHASECHK.TRANS64.TRYWAIT P0, [R7+URZ+0x31ca0], R8 ;  /* 0x031ca008070075a7 */ /* 0x000e24000800017f */
[----:B0-----:R-:W-:Y:S05]  /*18b60*/  @!P0 BRA `(.L_x_8721) ;  /* 0x0000004800888947 */ /* 0x001fea0003800000 */
.L_x_8846:
        /* <DEDUP_REMOVED lines=9> */
.L_x_8722:
[----:B-1----:R-:W-:Y:S01]  /*18c00*/  IMAD R9, R26, 0x6c00, R6 ;  /* 0x00006c001a097824 */ /* 0x002fe200078e0206 */
[----:B------:R-:W-:Y:S01]  /*18c10*/  R2UR UR9, R7 ;  /* 0x00000000070972ca */ /* 0x000fe200000e0000 */
[----:B-----5:R-:W-:Y:S01]  /*18c20*/  IMAD R10, R2, 0x90, R3 ;  /* 0x00000090020a7824 */ /* 0x020fe200078e0203 */
        /* <DEDUP_REMOVED lines=9> */
[----:B------:R-:W-:-:S02]  /*18cc0*/  UMOV UR16, 0x20 ;  /* 0x0000002000107882 */ /* 0x000fc40000000000 */
[----:B------:R-:W-:-:S05]  /*18cd0*/  UIADD3 UR9, UR9, 0x31c90, URZ ;  /* 0x00031c9009097890 */ /* 0x000fca000fffe03f */
        /* <DEDUP_REMOVED lines=13> */
.L_x_8847:
[----:B------:R-:W-:Y:S05]  /*18db0*/  @P0 BRA `(.L_x_8724) ;  /* 0x0000000000140947 */ /* 0x000fea0003800000 */
[----:B------:R-:W-:Y:S01]  /*18dc0*/  ISETP.NE.AND P1, PT, R28, RZ, PT ;  /* 0x000000ff1c00720c */ /* 0x000fe20003f25270 */
[----:B01----:R-:W-:-:S04]  /*18dd0*/  IMAD.MOV.U32 R8, RZ, RZ, 0x6c00 ;  /* 0x00006c00ff087424 */ /* 0x003fc800078e00ff */
[----:B------:R2:W-:Y:S08]  /*18de0*/  SYNCS.ARRIVE.TRANS64 RZ, [R7+URZ+0x31cb0], R8 ;  /* 0x031cb00807ff79a7 */ /* 0x0005f0000800003f */
[----:B------:R-:W-:Y:S05]  /*18df0*/  @!P1 BRA `(.L_x_8724) ;  /* 0x0000000000049947 */ /* 0x000fea0003800000 */
[----:B------:R-:W-:Y:S01]  /*18e00*/  BPT.TRAP 0x1 ;  /* 0x000000040000795c */ /* 0x000fe20000300000 */
.L_x_8724:
        /* <DEDUP_REMOVED lines=24> */
.L_x_8720:
[----:B------:R-:W-:Y:S05]  /*18f90*/  BSYNC B1 ;  /* 0x0000000000017941 */ /* 0x000fea0003800000 */
.L_x_8719:
[----:B------:R-:W-:-:S05]  /*18fa0*/  VIADD R26, R26, 0x1 ;  /* 0x000000011a1a7836 */ /* 0x000fca0000000000 */
[----:B------:R-:W-:-:S04]  /*18fb0*/  ISETP.NE.AND P0, PT, R26, 0x2, PT ;  /* 0x000000021a00780c */ /* 0x000fc80003f05270 */
[----:B012---:R-:W-:Y:S02]  /*18fc0*/  SEL R8, RZ, 0x1, P0 ;  /* 0x00000001ff087807 */ /* 0x007fe40000000000 */
[----:B------:R-:W-:Y:S02]  /*18fd0*/  SEL R26, R26, RZ, P0 ;  /* 0x000000ff1a1a7207 */ /* 0x000fe40000000000 */
[C---:B------:R-:W-:Y:S01]  /*18fe0*/  ISETP.GT.AND P0, PT, R2.reuse, R0, PT ;  /* 0x000000000200720c */ /* 0x040fe20003f04270 */
[----:B------:R-:W-:Y:S01]  /*18ff0*/  VIADD R2, R2, 0xffffffff ;  /* 0xffffffff02027836 */ /* 0x000fe20000000000 */
[----:B------:R-:W-:-:S11]  /*19000*/  LOP3.LUT R27, R27, R8, RZ, 0x3c, !PT ;  /* 0x000000081b1b7212 */ /* 0x000fd600078e3cff */
[----:B------:R-:W-:Y:S05]  /*19010*/  @P0 BRA `(.L_x_8725) ;  /* 0xfffffff800b80947 */ /* 0x000fea000383ffff */
.L_x_8708:
[----:B------:R-:W-:Y:S05]  /*19020*/  BSYNC B0 ;  /* 0x0000000000007941 */ /* 0x000fea0003800000 */
.L_x_8707:
[----:B------:R-:W2:Y:S01]  /*19030*/  LDL R7, [R1+0x14] ;  /* 0x0000140001077983 */ /* 0x000ea20000100800 */
[----:B------:R-:W-:Y:S05]  /*19040*/  @!P2 WARPSYNC.ALL ;  /* 0x000000000000a948 */ /* 0x000fea0003800000 */
[----:B------:R-:W-:Y:S01]  /*19050*/  BSSY B6, `(.L_x_8726) ;  /* 0x00002cb000067945 */ /* 0x000fe20003800000 */
[----:B------:R-:W-:Y:S01]  /*19060*/  @!P2 BAR.SYNC.DEFER_BLOCKING 0xc, 0x1a0 ;  /* 0x030680000000ab1d */ /* 0x000fe20000010000 */
[----:B--2---:R-:W-:-:S13]  /*19070*/  ISETP.GT.AND P0, PT, R7, RZ, PT ;  /* 0x000000ff0700720c */ /* 0x004fda0003f04270 */
[----:B------:R-:W-:Y:S05]  /*19080*/  @P0 BRA `(.L_x_8727) ;  /* 0x00000000003c0947 */ /* 0x000fea0003800000 */
[----:B------:R-:W-:-:S13]  /*19090*/  ISETP.NE.AND P1, PT, R28, RZ, PT ;  /* 0x000000ff1c00720c */ /* 0x000fda0003f25270 */
[----:B------:R-:W-:Y:S05]  /*190a0*/  @P1 BRA `(.L_x_8728) ;  /* 0x0000002c00141947 */ /* 0x000fea0003800000 */
[----:B------:R-:W0:Y:S01]  /*190b0*/  S2R R7, SR_LANEID ;  /* 0x0000000000077919 */ /* 0x000e220000000000 */
[----:B------:R-:W-:Y:S01]  /*190c0*/  VOTEU.ANY UR4, UPT, PT ;  /* 0x0000000000047886 */ /* 0x000fe200038e0100 */
[----:B-----5:R-:W1:Y:S01]  /*190d0*/  LDC.64 R2, c[0x0][0xc38] ;  /* 0x00030e00ff027b82 */ /* 0x020e620000000a00 */
        /* <DEDUP_REMOVED lines=10> */
.L_x_8727:
        /* <DEDUP_REMOVED lines=10> */
[----:B------:R-:W-:Y:S02]  /*19220*/  IMAD.U32 R4, RZ, RZ, UR6 ;  /* 0x00000006ff047e24 */ /* 0x000fe4000f8e00ff */
[----:B-----5:R-:W0:Y:S01]  /*19230*/  LDC.64 R2, c[0x4][R2] ;  /* 0x0100000002027b82 */ /* 0x020e220000000a00 */
        /* <DEDUP_REMOVED lines=10> */
.L_x_8729:
[----:B------:R-:W-:-:S05]  /*192e0*/  VIADD R0, R29, 0x200 ;  /* 0x000002001d007836 */ /* 0x000fca0000000000 */
[----:B------:R-:W-:-:S13]  /*192f0*/  LOP3.LUT P0, RZ, R0, 0x1bf, RZ, 0xc0, !PT ;  /* 0x000001bf00ff7812 */ /* 0x000fda000780c0ff */
[----:B------:R-:W-:Y:S05]  /*19300*/  @!P0 BRA `(.L_x_8730) ;  /* 0x0000000000808947 */ /* 0x000fea0003800000 */
[----:B------:R-:W-:Y:S01]  /*19310*/  MOV R0, 0x0 ;  /* 0x0000000000007802 */ /* 0x000fe20000000f00 */
[----:B------:R-:W-:Y:S01]  /*19320*/  ULDC.64 UR6, c[0x4][0x1b8] ;  /* 0x01006e0000067ab9 */ /* 0x000fe20000000a00 */
[----:B------:R-:W-:Y:S01]  /*19330*/  ULDC.64 UR8, c[0x4][0x1c0] ;  /* 0x0100700000087ab9 */ /* 0x000fe20000000a00 */
[----:B------:R-:W-:Y:S01]  /*19340*/  ULDC.64 UR4, c[0x4][0x58] ;  /* 0x0100160000047ab9 */ /* 0x000fe20000000a00 */
[----:B-----5:R0:W1:Y:S01]  /*19350*/  LDC.64 R2, c[0x4][R0] ;  /* 0x0100000000027b82 */ /* 0x0200620000000a00 */
        /* <DEDUP_REMOVED lines=11> */
.L_x_8731:
        /* <DEDUP_REMOVED lines=16> */
.L_x_8730:
[----:B------:R-:W2:Y:S01]  /*19510*/  LDL.LU R2, [R1+0x8] ;  /* 0x0000080001027983 */ /* 0x000ea20000300800 */
[----:B------:R-:W-:-:S03]  /*19520*/  ULDC.64 UR4, c[0x0][0x9f8] ;  /* 0x00027e0000047ab9 */ /* 0x000fc60000000a00 */
[----:B------:R-:W3:Y:S04]  /*19530*/  LDL.LU R0, [R1+0xc] ;  /* 0x00000c0001007983 */ /* 0x000ee80000300800 */
[----:B------:R-:W4:Y:S04]  /*19540*/  LDL.LU R21, [R1] ;  /* 0x0000000001157983 */ /* 0x000f280000300800 */
[----:B------:R-:W4:Y:S01]  /*19550*/  LDL.LU R20, [R1+0x18] ;  /* 0x0000180001147983 */ /* 0x000f220000300800 */
[----:B------:R-:W-:-:S04]  /*19560*/  ISETP.NE.U32.AND P0, PT, RZ, UR4, PT ;  /* 0x00000004ff007c0c */ /* 0x000fc8000bf05070 */
[----:B------:R-:W-:Y:S02]  /*19570*/  ISETP.NE.AND.EX P0, PT, RZ, UR5, PT, P0 ;  /* 0x00000005ff007c0c */ /* 0x000fe4000bf05300 */
[----:B------:R-:W-:-:S13]  /*19580*/  ISETP.NE.AND P6, PT, R28, RZ, PT ;  /* 0x000000ff1c00720c */ /* 0x000fda0003fc5270 */
[----:B------:R-:W-:-:S05]  /*19590*/  VOTEU.ALL UP1, P6 ;  /* 0x00000000003f7886 */ /* 0x000fca0003020000 */
[----:B------:R-:W-:-:S04]  /*195a0*/  @!UP1 UIADD3 UR8, UP0, UR36, 0x270, URZ ;  /* 0x0000027024089890 */ /* 0x000fc8000ff1e03f */
[----:B------:R-:W-:-:S03]  /*195b0*/  @!UP1 UIADD3.X UR9, URZ, UR37, URZ, UP0, !UPT ;  /* 0x000000253f099290 */ /* 0x000fc600087fe43f */
[----:B------:R-:W-:Y:S01]  /*195c0*/  VOTEU.ALL UP0, P6 ;  /* 0x00000000003f7886 */ /* 0x000fe20003000000 */
[----:B--2---:R-:W-:-:S04]  /*195d0*/  @P0 IADD3 R2, P1, R2, UR4, RZ ;  /* 0x0000000402020c10 */ /* 0x004fc8000ff3e0ff */
[----:B---3-5:R-:W-:Y:S01]  /*195e0*/  @P0 IADD3.X R3, R0, UR5, RZ, P1, !PT ;  /* 0x0000000500030c10 */ /* 0x028fe20008ffe4ff */
[----:B------:R-:W-:Y:S01]  /*195f0*/  ULDC.64 UR4, c[0x0][0xa00] ;  /* 0x0002800000047ab9 */ /* 0x000fe20000000a00 */
[----:B------:R-:W0:Y:S01]  /*19600*/  LDC R0, c[0x0][0x428] ;  /* 0x00010a00ff007b82 */ /* 0x000e220000000800 */
[----:B----4-:R-:W-:-:S06]  /*19610*/  IMAD.MOV.U32 R6, RZ, RZ, R21 ;  /* 0x000000ffff067224 */ /* 0x010fcc00078e0015 */
[----:B------:R1:W5:Y:S01]  /*19620*/  @P0 LDG.E R6, desc[UR60][R2.64] ;  /* 0x0000003c02060981 */ /* 0x000362000c1e1900 */
[----:B------:R-:W-:Y:S01]  /*19630*/  IMAD R17, R17, 0xc0, R20 ;  /* 0x000000c011117824 */ /* 0x000fe200078e0214 */
        /* <DEDUP_REMOVED lines=10> */
.L_x_8732:
        /* <DEDUP_REMOVED lines=14> */
.L_x_8733:
        /* <DEDUP_REMOVED lines=13> */
.L_x_8734:
        /* <DEDUP_REMOVED lines=16> */
.L_x_8850:
[----:B------:R-:W2:Y:S01]  /*19990*/  LDL R4, [R1+0x4] ;  /* 0x0000040001047983 */ /* 0x000ea20000100800 */
[----:B------:R-:W-:Y:S01]  /*199a0*/  UMOV UR4, 0xffffffff ;  /* 0xffffffff00047882 */ /* 0x000fe20000000000 */
[----:B------:R-:W-:Y:S01]  /*199b0*/  SHF.R.S32.HI R11, RZ, 0x1f, R6 ;  /* 0x0000001fff0b7819 */ /* 0x000fe20000011406 */
[----:B--2---:R-:W-:Y:S01]  /*199c0*/  VIADD R9, R4, 0xffffffff ;  /* 0xffffffff04097836 */ /* 0x004fe20000000000 */
[----:B------:R-:W-:Y:S06]  /*199d0*/  BRA.DIV UR4, `(.L_x_8736) ;  /* 0x0000003e04487947 */ /* 0x000fec000b800000 */
[----:B------:R-:W-:-:S13]  /*199e0*/  ELECT P6, URZ, PT ;  /* 0x00000000003f782f */ /* 0x000fda00038c0000 */
.L_x_8853:
[----:B------:R-:W-:Y:S05]  /*199f0*/  @!P6 BRA `(.L_x_8737) ;  /* 0x0000000000f8e947 */ /* 0x000fea0003800000 */
[----:B------:R-:W-:Y:S01]  /*19a00*/  ISETP.NE.U32.AND P0, PT, R2, RZ, PT ;  /* 0x000000ff0200720c */ /* 0x000fe20003f05070 */
[----:B------:R-:W-:-:S03]  /*19a10*/  IMAD.MOV.U32 R25, RZ, RZ, R9 ;  /* 0x000000ffff197224 */ /* 0x000fc600078e0009 */
[----:B------:R-:W-:-:S13]  /*19a20*/  ISETP.NE.AND.EX P0, PT, R3, RZ, PT, P0 ;  /* 0x000000ff0300720c */ /* 0x000fda0003f05300 */
[----:B------:R-:W-:Y:S05]  /*19a30*/  @!P0 BRA `(.L_x_8738) ;  /* 0x0000000000448947 */ /* 0x000fea0003800000 */
[----:B------:R-:W0:Y:S01]  /*19a40*/  LDC R10, c[0x0][0x41c] ;  /* 0x00010700ff0a7b82 */ /* 0x000e220000000800 */
[----:B------:R-:W-:Y:S02]  /*19a50*/  ULDC.64 UR4, c[0x0][0x408] ;  /* 0x0001020000047ab9 */ /* 0x000fe40000000a00 */
[----:B------:R-:W-:-:S04]  /*19a60*/  IMAD R7, R11, UR4, RZ ;  /* 0x000000040b077c24 */ /* 0x000fc8000f8e02ff */
[----:B------:R-:W-:Y:S01]  /*19a70*/  IMAD R7, R6, UR5, R7 ;  /* 0x0000000506077c24 */ /* 0x000fe2000f8e0207 */
[----:B0-----:R-:W-:-:S13]  /*19a80*/  ISETP.NE.AND P0, PT, R10, 0x1, PT ;  /* 0x000000010a00780c */ /* 0x001fda0003f05270 */
[----:B------:R-:W0:Y:S02]  /*19a90*/  @P0 LDC.64 R4, c[0x0][0x420] ;  /* 0x00010800ff040b82 */ /* 0x000e240000000a00 */
[----:B0-----:R-:W-:-:S04]  /*19aa0*/  @P0 IMAD.HI.U32 R12, R9, R4, RZ ;  /* 0x00000004090c0227 */ /* 0x001fc800078e00ff */
[----:B------:R-:W-:Y:S01]  /*19ab0*/  IMAD.MOV.U32 R4, RZ, RZ, R9 ;  /* 0x000000ffff047224 */ /* 0x000fe200078e0009 */
[----:B------:R-:W-:-:S04]  /*19ac0*/  @P0 SHF.R.U32.HI R4, RZ, R5, R12 ;  /* 0x00000005ff040219 */ /* 0x000fc8000001160c */
[--C-:B------:R-:W-:Y:S01]  /*19ad0*/  SHF.R.S32.HI R5, RZ, 0x1f, R4.reuse ;  /* 0x0000001fff057819 */ /* 0x100fe20000011404 */
[--C-:B------:R-:W-:Y:S02]  /*19ae0*/  IMAD.MOV R25, RZ, RZ, -R4.reuse ;  /* 0x000000ffff197224 */ /* 0x100fe400078e0a04 */
[----:B------:R-:W-:-:S04]  /*19af0*/  IMAD.WIDE.U32 R4, R6, UR4, R4 ;  /* 0x0000000406047c25 */ /* 0x000fc8000f8e0004 */
[----:B------:R-:W-:Y:S01]  /*19b00*/  IMAD.IADD R7, R5, 0x1, R7 ;  /* 0x0000000105077824 */ /* 0x000fe200078e0207 */
[----:B------:R-:W-:Y:S01]  /*19b10*/  LEA R12, P0, R4, R2, 0x2 ;  /* 0x00000002040c7211 */ /* 0x000fe200078010ff */
[----:B------:R-:W-:-:S03]  /*19b20*/  IMAD R25, R10, R25, R9 ;  /* 0x000000190a197224 */ /* 0x000fc600078e0209 */
[----:B------:R-:W-:-:S05]  /*19b30*/  LEA.HI.X R13, R4, R3, R7, 0x2, P0 ;  /* 0x00000003040d7211 */ /* 0x000fca00000f1407 */
[----:B------:R0:W5:Y:S04]  /*19b40*/  LDG.E R7, desc[UR60][R12.64] ;  /* 0x0000003c0c077981 */ /* 0x000168000c1e1900 */
.L_x_8738:
[----:B------:R-:W-:Y:S01]  /*19b50*/  IMAD R4, R22, 0x8, R29 ;  /* 0x0000000816047824 */ /* 0x000fe200078e021d */
[----:B------:R-:W-:-:S04]  /*19b60*/  SHF.L.U32 R5, R24, 0x1f, RZ ;  /* 0x0000001f18057819 */ /* 0x000fc800000006ff */
[----:B------:R-:W1:Y:S02]  /*19b70*/  SYNCS.PHASECHK.TRANS64.TRYWAIT P0, [R4+URZ+0x31c40], R5 ;  /* 0x031c4005040075a7 */ /* 0x000e64000800017f */
[----:B-1----:R-:W-:Y:S05]  /*19b80*/  @!P0 BRA `(.L_x_8739) ;  /* 0x0000003800fc8947 */ /* 0x002fea0003800000 */
.L_x_8854:
[----:B------:R-:W2:Y:S02]  /*19b90*/  S2R R10, SR_TID.X ;  /* 0x00000000000a7919 */ /* 0x000ea40000002100 */
[----:B--2---:R-:W-:-:S04]  /*19ba0*/  LOP3.LUT R10, R10, 0x7f, RZ, 0xc0, !PT ;  /* 0x0000007f0a0a7812 */ /* 0x004fc800078ec0ff */
[----:B------:R-:W-:-:S13]  /*19bb0*/  ISETP.NE.AND P0, PT, R10, RZ, PT ;  /* 0x000000ff0a00720c */ /* 0x000fda0003f05270 */
[----:B------:R-:W-:Y:S05]  /*19bc0*/  @P0 BRA `(.L_x_8740) ;  /* 0x0000000000140947 */ /* 0x000fea0003800000 */
[----:B------:R-:W-:Y:S01]  /*19bd0*/  ISETP.NE.AND P1, PT, R28, RZ, PT ;  /* 0x000000ff1c00720c */ /* 0x000fe20003f25270 */
[----:B-1----:R-:W-:-:S04]  /*19be0*/  IMAD.MOV.U32 R5, RZ, RZ, 0x6c00 ;  /* 0x00006c00ff057424 */ /* 0x002fc800078e00ff */
[----:B------:R2:W-:Y:S08]  /*19bf0*/  SYNCS.ARRIVE.TRANS64 RZ, [R4+URZ+0x31c30], R5 ;  /* 0x031c300504ff79a7 */ /* 0x0005f0000800003f */
[----:B------:R-:W-:Y:S05]  /*19c00*/  @!P1 BRA `(.L_x_8740) ;  /* 0x0000000000049947 */ /* 0x000fea0003800000 */
[----:B------:R-:W-:Y:S01]  /*19c10*/  BPT.TRAP 0x1 ;  /* 0x000000040000795c */ /* 0x000fe20000300000 */
.L_x_8740:
[----:B------:R-:W-:Y:S01]  /*19c20*/  R2UR UR9, R4 ;  /* 0x00000000040972ca */ /* 0x000fe200000e0000 */
[----:B-12---:R-:W-:Y:S01]  /*19c30*/  IMAD R4, R22, 0x6c00, R29 ;  /* 0x00006c0016047824 */ /* 0x006fe200078e021d */
        /* <DEDUP_REMOVED lines=8> */
[----:B-----5:R-:W-:Y:S01]  /*19cc0*/  R2UR UR13, R7 ;  /* 0x00000000070d72ca */ /* 0x020fe200000e0000 */
[----:B------:R-:W-:-:S02]  /*19cd0*/  UMOV UR17, 0x20 ;  /* 0x0000002000117882 */ /* 0x000fc40000000000 */
[----:B------:R-:W-:-:S04]  /*19ce0*/  UIADD3 UR9, UR9, 0x31c30, URZ ;  /* 0x00031c3009097890 */ /* 0x000fc8000fffe03f */
[----:B------:R-:W-:Y:S02]  /*19cf0*/  UIMAD UR11, UR11, 0x90, UR5 ;  /* 0x000000900b0b78a4 */ /* 0x000fe4000f8e0205 */
[----:B------:R-:W-:Y:S02]  /*19d00*/  UIADD3 UR14, UR8, 0x16a00, URZ ;  /* 0x00016a00080e7890 */ /* 0x000fe4000fffe03f */
[----:B------:R-:W-:Y:S02]  /*19d10*/  UIADD3.X UR5, URZ, UR37, URZ, UP0, !UPT ;  /* 0x000000253f057290 */ /* 0x000fe400087fe43f */
        /* <DEDUP_REMOVED lines=12> */
.L_x_8737:
[----:B------:R-:W2:Y:S01]  /*19de0*/  LDL.LU R5, [R1+0x10] ;  /* 0x0000100001057983 */ /* 0x000ea20000300800 */
[----:B------:R-:W-:Y:S05]  /*19df0*/  WARPSYNC.ALL ;  /* 0x0000000000007948 */ /* 0x000fea0003800000 */
[----:B------:R-:W-:Y:S02]  /*19e00*/  R2UR UR24, R29 ;  /* 0x000000001d1872ca */ /* 0x000fe400000e0000 */
        /* <DEDUP_REMOVED lines=27> */
[----:B---3--:R-:W-:Y:S01]  /*19fc0*/  @P0 R2UR UR13, R8 ;  /* 0x00000000080d02ca */ /* 0x008fe200000e0000 */
[----:B------:R-:W-:Y:S01]  /*19fd0*/  UIADD3 UR8, UR24, 0x13a00, URZ ;  /* 0x00013a0018087890 */ /* 0x000fe2000fffe03f */
[----:B------:R-:W-:Y:S01]  /*19fe0*/  @P0 R2UR UR12, R18 ;  /* 0x00000000120c02ca */ /* 0x000fe200000e0000 */
[----:B------:R-:W-:Y:S01]  /*19ff0*/  UMOV UR10, 0x40 ;  /* 0x00000040000a7882 */ /* 0x000fe20000000000 */
[----:B------:R-:W-:-:S13]  /*1a000*/  @P0 R2UR UR11, R17 ;  /* 0x00000000110b02ca */ /* 0x000fda00000e0000 */
[----:B------:R4:W-:Y:S01]  /*1a010*/  UTMALDG.4D [UR8], [UR4], desc[UR22] ;  /* 0x00001608040075b4 */ /* 0x0009e20008019000 */
[----:B--2---:R-:W-:-:S05]  /*1a020*/  VIADD R5, R5, 0x1 ;  /* 0x0000000105057836 */ /* 0x004fca0000000000 */
[----:B-1----:R-:W-:Y:S01]  /*1a030*/  LEA.HI R4, R5, R5, RZ, 0x1 ;  /* 0x0000000505047211 */ /* 0x002fe200078f08ff */
[----:B------:R4:W-:Y:S03]  /*1a040*/  STL [R1+0x10], R5 ;  /* 0x0000100501007387 */ /* 0x0009e60000100800 */
[----:B------:R-:W-:-:S05]  /*1a050*/  LOP3.LUT R4, R4, 0xfffffffe, RZ, 0xc0, !PT ;  /* 0xfffffffe04047812 */ /* 0x000fca00078ec0ff */
[----:B------:R-:W-:-:S05]  /*1a060*/  IMAD.IADD R4, R5, 0x1, -R4 ;  /* 0x0000000105047824 */ /* 0x000fca00078e0a04 */
[----:B------:R-:W-:-:S04]  /*1a070*/  SHF.L.U32 R4, R4, 0x1f, RZ ;  /* 0x0000001f04047819 */ /* 0x000fc800000006ff */
[----:B------:R-:W1:Y:S02]  /*1a080*/  SYNCS.PHASECHK.TRANS64.TRYWAIT P0, [R29+URZ+0x31c20], R4 ;  /* 0x031c20041d0075a7 */ /* 0x000e64000800017f */
[----:B-1--4-:R-:W-:Y:S05]  /*1a090*/  @!P0 BRA `(.L_x_8742) ;  /* 0x0000003400cc8947 */ /* 0x012fea0003800000 */
.L_x_8855:
[----:B------:R-:W-:Y:S05]  /*1a0a0*/  BSYNC B0 ;  /* 0x0000000000007941 */ /* 0x000fea0003800000 */
.L_x_8741:
[----:B------:R-:W2:Y:S01]  /*1a0b0*/  LDL.LU R5, [R1+0x14] ;  /* 0x0000140001057983 */ /* 0x000ea20000300800 */
[----:B------:R-:W-:Y:S01]  /*1a0c0*/  BSSY B0, `(.L_x_8743) ;  /* 0x000017d000007945 */ /* 0x000fe20003800000 */
[----:B--2---:R-:W-:-:S13]  /*1a0d0*/  ISETP.GE.AND P0, PT, R5, 0x91, PT ;  /* 0x000000910500780c */ /* 0x004fda0003f06270 */
[----:B------:R-:W-:Y:S05]  /*1a0e0*/  @!P0 BRA `(.L_x_8744) ;  /* 0x0000001400e88947 */ /* 0x000fea0003800000 */
[----:B------:R-:W0:Y:S01]  /*1a0f0*/  LDL R5, [R1+0x4] ;  /* 0x0000040001057983 */ /* 0x000e220000100800 */
[----:B-1----:R-:W-:Y:S01]  /*1a100*/  IMAD.MOV.U32 R4, RZ, RZ, 0x1 ;  /* 0x00000001ff047424 */ /* 0x002fe200078e00ff */
[----:B------:R-:W-:Y:S01]  /*1a110*/  BSSY B1, `(.L_x_8745) ;  /* 0x0000081000017945 */ /* 0x000fe20003800000 */
[----:B0-----:R-:W-:Y:S02]  /*1a120*/  IMAD.MOV R13, RZ, RZ, -R5 ;  /* 0x000000ffff0d7224 */ /* 0x001fe400078e0a05 */
        /* <DEDUP_REMOVED lines=35> */
.L_x_8749:
[----:B0-----:R-:W-:Y:S01]  /*1a360*/  IMAD R3, R10, 0x8, R29 ;  /* 0x000000080a037824 */ /* 0x001fe200078e021d */
[----:B------:R-:W-:-:S04]  /*1a370*/  SHF.L.U32 R2, R14, 0x1f, RZ ;  /* 0x0000001f0e027819 */ /* 0x000fc800000006ff */
[----:B------:R-:W0:Y:S02]  /*1a380*/  SYNCS.PHASECHK.TRANS64.TRYWAIT P0, [R3+URZ+0x31c40], R2 ;  /* 0x031c4002030075a7 */ /* 0x000e24000800017f */
[----:B0-----:R-:W-:Y:S05]  /*1a390*/  @!P0 BRA `(.L_x_8750) ;  /* 0x0000003400208947 */ /* 0x001fea0003800000 */
.L_x_8856:
[----:B------:R-:W1:Y:S02]  /*1a3a0*/  S2R R5, SR_TID.X ;  /* 0x0000000000057919 */ /* 0x000e640000002100 */
[----:B-1----:R-:W-:-:S04]  /*1a3b0*/  LOP3.LUT R5, R5, 0x7f, RZ, 0xc0, !PT ;  /* 0x0000007f05057812 */ /* 0x002fc800078ec0ff */
[----:B------:R-:W-:-:S13]  /*1a3c0*/  ISETP.NE.AND P0, PT, R5, RZ, PT ;  /* 0x000000ff0500720c */ /* 0x000fda0003f05270 */
[----:B------:R-:W-:Y:S05]  /*1a3d0*/  @P0 BRA `(.L_x_8751) ;  /* 0x0000000000140947 */ /* 0x000fea0003800000 */
[----:B------:R-:W-:Y:S01]  /*1a3e0*/  ISETP.NE.AND P1, PT, R28, RZ, PT ;  /* 0x000000ff1c00720c */ /* 0x000fe20003f25270 */
[----:B0-----:R-:W-:-:S04]  /*1a3f0*/  IMAD.MOV.U32 R2, RZ, RZ, 0x6c00 ;  /* 0x00006c00ff027424 */ /* 0x001fc800078e00ff */
[----:B------:R1:W-:Y:S08]  /*1a400*/  SYNCS.ARRIVE.TRANS64 RZ, [R3+URZ+0x31c30], R2 ;  /* 0x031c300203ff79a7 */ /* 0x0003f0000800003f */
[----:B------:R-:W-:Y:S05]  /*1a410*/  @!P1 BRA `(.L_x_8751) ;  /* 0x0000000000049947 */ /* 0x000fea0003800000 */
[----:B------:R-:W-:Y:S01]  /*1a420*/  BPT.TRAP 0x1 ;  /* 0x000000040000795c */ /* 0x000fe20000300000 */
.L_x_8751:
[--C-:B01----:R-:W-:Y:S01]  /*1a430*/  IMAD R2, R10, 0x6c00, R29.reuse ;  /* 0x00006c000a027824 */ /* 0x103fe200078e021d */
        /* <DEDUP_REMOVED lines=12> */
[----:B------:R-:W-:Y:S01]  /*1a500*/  SHF.L.U32 R3, R24, 0x1f, RZ ;  /* 0x0000001f18037819 */ /* 0x000fe200000006ff */
[----:B------:R-:W-:-:S02]  /*1a510*/  IMAD R2, R22, 0x8, R29 ;  /* 0x0000000816027824 */ /* 0x000fc400078e021d */
[----:B------:R-:W-:Y:S02]  /*1a520*/  UIMAD UR11, UR11, 0x90, UR5 ;  /* 0x000000900b0b78a4 */ /* 0x000fe4000f8e0205 */
[----:B------:R-:W-:Y:S02]  /*1a530*/  UIADD3 UR9, UR9, 0x31c30, URZ ;  /* 0x00031c3009097890 */ /* 0x000fe4000fffe03f */
        /* <DEDUP_REMOVED lines=14> */
.L_x_8857:
        /* <DEDUP_REMOVED lines=10> */
.L_x_8753:
[----:B------:R-:W2:Y:S02]  /*1a6c0*/  LDL R3, [R1+0x2c] ;  /* 0x00002c0001037983 */ /* 0x000ea40000100800 */
[----:B--2---:R-:W-:-:S13]  /*1a6d0*/  LOP3.LUT P0, RZ, R3, 0x40, RZ, 0xc0, !PT ;  /* 0x0000004003ff7812 */ /* 0x004fda000780c0ff */
[----:B------:R-:W-:Y:S05]  /*1a6e0*/  @P0 BRA `(.L_x_8754) ;  /* 0x0000000000040947 */ /* 0x000fea0003800000 */
[----:B------:R-:W-:Y:S01]  /*1a6f0*/  BPT.TRAP 0x1 ;  /* 0x000000040000795c */ /* 0x000fe20000300000 */
.L_x_8754:
        /* <DEDUP_REMOVED lines=29> */
.L_x_8748:
[----:B------:R-:W-:Y:S05]  /*1a8d0*/  BSYNC B2 ;  /* 0x0000000000027941 */ /* 0x000fea0003800000 */
.L_x_8747:
[----:B------:R-:W2:Y:S01]  /*1a8e0*/  LDL.LU R2, [R1+0x4] ;  /* 0x0000040001027983 */ /* 0x000ea20000300800 */
[----:B------:R-:W-:Y:S02]  /*1a8f0*/  IMAD.MOV.U32 R22, RZ, RZ, R10 ;  /* 0x000000ffff167224 */ /* 0x000fe400078e000a */
[----:B------:R-:W-:Y:S02]  /*1a900*/  IMAD.MOV.U32 R24, RZ, RZ, R14 ;  /* 0x000000ffff187224 */ /* 0x000fe400078e000e */
[----:B--2---:R-:W-:-:S07]  /*1a910*/  VIADD R8, R2, 0xfffffffd ;  /* 0xfffffffd02087836 */ /* 0x004fce0000000000 */
.L_x_8746:
[----:B------:R-:W-:Y:S05]  /*1a920*/  BSYNC B1 ;  /* 0x0000000000017941 */ /* 0x000fea0003800000 */
.L_x_8745:
[----:B------:R-:W-:-:S05]  /*1a930*/  IMAD.MOV R2, RZ, RZ, -R13 ;  /* 0x000000ffff027224 */ /* 0x000fca00078e0a0d */
[----:B------:R-:W-:-:S13]  /*1a940*/  ISETP.NE.AND P0, PT, R9, R2, PT ;  /* 0x000000020900720c */ /* 0x000fda0003f05270 */
[----:B------:R-:W-:Y:S05]  /*1a950*/  @!P0 BRA `(.L_x_8744) ;  /* 0x0000000c00cc8947 */ /* 0x000fea0003800000 */
[----:B------:R-:W-:-:S07]  /*1a960*/  IMAD.MOV.U32 R4, RZ, RZ, R7 ;  /* 0x000000ffff047224 */ /* 0x000fce00078e0007 */
.L_x_8771:
        /* <DEDUP_REMOVED lines=26> */
[----:B------:R-:W-:-:S04]  /*1ab10*/  LEA R4, P0, R2, UR4, 0x2 ;  /* 0x0000000402047c11 */ /* 0x000fc8000f8010ff */
[----:B------:R-:W-:-:S05]  /*1ab20*/  LEA.HI.X R5, R2, UR5, R3, 0x2, P0 ;  /* 0x0000000502057c11 */ /* 0x000fca00080f1403 */
[----:B------:R0:W5:Y:S01]  /*1ab30*/  LDG.E R4, desc[UR60][R4.64] ;  /* 0x0000003c04047981 */ /* 0x000162000c1e1900 */
[----:B------:R-:W-:-:S04]  /*1ab40*/  IMAD.MOV R3, RZ, RZ, -R13 ;  /* 0x000000ffff037224 */ /* 0x000fc800078e0a0d */
[----:B------:R-:W-:-:S07]  /*1ab50*/  IMAD R12, R12, R3, R8 ;  /* 0x000000030c0c7224 */ /* 0x000fce00078e0208 */
.L_x_8757:
[----:B------:R-:W-:Y:S01]  /*1ab60*/  IMAD R3, R9, 0x8, R29 ;  /* 0x0000000809037824 */ /* 0x000fe200078e021d */
[----:B------:R-:W-:-:S04]  /*1ab70*/  SHF.L.U32 R2, R10, 0x1f, RZ ;  /* 0x0000001f0a027819 */ /* 0x000fc800000006ff */
[----:B------:R-:W1:Y:S02]  /*1ab80*/  SYNCS.PHASECHK.TRANS64.TRYWAIT P0, [R3+URZ+0x31c40], R2 ;  /* 0x031c4002030075a7 */ /* 0x000e64000800017f */
[----:B-1----:R-:W-:Y:S05]  /*1ab90*/  @!P0 BRA `(.L_x_8758) ;  /* 0x0000002c00488947 */ /* 0x002fea0003800000 */
.L_x_8858:
[----:B0-----:R-:W0:Y:S02]  /*1aba0*/  S2R R5, SR_TID.X ;  /* 0x0000000000057919 */ /* 0x001e240000002100 */
[----:B0-----:R-:W-:-:S04]  /*1abb0*/  LOP3.LUT R5, R5, 0x7f, RZ, 0xc0, !PT ;  /* 0x0000007f05057812 */ /* 0x001fc800078ec0ff */
[----:B------:R-:W-:-:S13]  /*1abc0*/  ISETP.NE.AND P0, PT, R5, RZ, PT ;  /* 0x000000ff0500720c */ /* 0x000fda0003f05270 */
[----:B------:R-:W-:Y:S05]  /*1abd0*/  @P0 BRA `(.L_x_8759) ;  /* 0x0000000000140947 */ /* 0x000fea0003800000 */
[----:B------:R-:W-:Y:S01]  /*1abe0*/  ISETP.NE.AND P1, PT, R28, RZ, PT ;  /* 0x000000ff1c00720c */ /* 0x000fe20003f25270 */
[----:B-1----:R-:W-:-:S04]  /*1abf0*/  IMAD.MOV.U32 R2, RZ, RZ, 0x6c00 ;  /* 0x00006c00ff027424 */ /* 0x002fc800078e00ff */
[----:B------:R0:W-:Y:S08]  /*1ac00*/  SYNCS.ARRIVE.TRANS64 RZ, [R3+URZ+0x31c30], R2 ;  /* 0x031c300203ff79a7 */ /* 0x0001f0000800003f */
[----:B------:R-:W-:Y:S05]  /*1ac10*/  @!P1 BRA `(.L_x_8759) ;  /* 0x0000000000049947 */ /* 0x000fea0003800000 */
[----:B------:R-:W-:Y:S01]  /*1ac20*/  BPT.TRAP 0x1 ;  /* 0x000000040000795c */ /* 0x000fe20000300000 */
.L_x_8759:
        /* <DEDUP_REMOVED lines=31> */
.L_x_8859:
        /* <DEDUP_REMOVED lines=10> */
.L_x_8761:
[----:B------:R-:W2:Y:S02]  /*1aec0*/  LDL R2, [R1+0x2c] ;  /* 0x00002c0001027983 */ /* 0x000ea40000100800 */
[----:B--2---:R-:W-:-:S13]  /*1aed0*/  LOP3.LUT P0, RZ, R2, 0x40, RZ, 0xc0, !PT ;  /* 0x0000004002ff7812 */ /* 0x004fda000780c0ff */
[----:B------:R-:W-:Y:S05]  /*1aee0*/  @P0 BRA `(.L_x_8762) ;  /* 0x0000000000040947 */ /* 0x000fea0003800000 */
[----:B------:R-:W-:Y:S01]  /*1aef0*/  BPT.TRAP 0x1 ;  /* 0x000000040000795c */ /* 0x000fe20000300000 */
.L_x_8762:
        /* <DEDUP_REMOVED lines=30> */
.L_x_8756:
[----:B------:R-:W-:Y:S05]  /*1b0e0*/  BSYNC B1 ;  /* 0x0000000000017941 */ /* 0x000fea0003800000 */
.L_x_8755:
        /* <DEDUP_REMOVED lines=26> */
[----:B------:R-:W-:Y:S01]  /*1b290*/  LEA.HI.X R5, R2, UR5, R3, 0x2, P0 ;  /* 0x0000000502057c11 */ /* 0x000fe200080f1403 */
[----:B------:R-:W-:-:S04]  /*1b2a0*/  IMAD.MOV R2, RZ, RZ, -R14 ;  /* 0x000000ffff027224 */ /* 0x000fc800078e0a0e */
[----:B------:R0:W5:Y:S01]  /*1b2b0*/  LDG.E R4, desc[UR60][R4.64] ;  /* 0x0000003c04047981 */ /* 0x000162000c1e1900 */
[----:B------:R-:W-:-:S07]  /*1b2c0*/  IMAD R13, R12, R2, R13 ;  /* 0x000000020c0d7224 */ /* 0x000fce00078e020d */
.L_x_8765:
[----:B------:R-:W-:Y:S01]  /*1b2d0*/  IMAD R2, R22, 0x8, R29 ;  /* 0x0000000816027824 */ /* 0x000fe200078e021d */
[----:B------:R-:W-:-:S04]  /*1b2e0*/  SHF.L.U32 R3, R24, 0x1f, RZ ;  /* 0x0000001f18037819 */ /* 0x000fc800000006ff */
[----:B------:R-:W1:Y:S02]  /*1b2f0*/  SYNCS.PHASECHK.TRANS64.TRYWAIT P0, [R2+URZ+0x31c40], R3 ;  /* 0x031c4003020075a7 */ /* 0x000e64000800017f */
[----:B-1----:R-:W-:Y:S05]  /*1b300*/  @!P0 BRA `(.L_x_8766) ;  /* 0x0000002400948947 */ /* 0x002fea0003800000 */
.L_x_8860:
        /* <DEDUP_REMOVED lines=9> */
.L_x_8767:
[----:B------:R-:W-:Y:S01]  /*1b3a0*/  R2UR UR9, R2 ;  /* 0x00000000020972ca */ /* 0x000fe200000e0000 */
        /* <DEDUP_REMOVED lines=12> */
[----:B------:R-:W-:Y:S01]  /*1b470*/  UIADD3 UR9, UR9, 0x31c30, URZ ;  /* 0x00031c3009097890 */ /* 0x000fe2000fffe03f */
[----:B------:R-:W-:Y:S01]  /*1b480*/  SHF.L.U32 R3, R10, 0x1f, RZ ;  /* 0x0000001f0a037819 */ /* 0x000fe200000006ff */
[----:B------:R-:W-:-:S02]  /*1b490*/  IMAD R2, R9, 0x8, R29 ;  /* 0x0000000809027824 */ /* 0x000fc400078e021d */
[----:B------:R-:W-:Y:S02]  /*1b4a0*/  UIMAD UR11, UR11, 0x90, UR5 ;  /* 0x000000900b0b78a4 */ /* 0x000fe4000f8e0205 */
        /* <DEDUP_REMOVED lines=14> */
.L_x_8861:
        /* <DEDUP_REMOVED lines=10> */
.L_x_8769:
[----:B------:R-:W2:Y:S02]  /*1b630*/  LDL R3, [R1+0x2c] ;  /* 0x00002c0001037983 */ /* 0x000ea40000100800 */
[----:B--2---:R-:W-:-:S13]  /*1b640*/  LOP3.LUT P0, RZ, R3, 0x40, RZ, 0xc0, !PT ;  /* 0x0000004003ff7812 */ /* 0x004fda000780c0ff */
[----:B------:R-:W-:Y:S05]  /*1b650*/  @P0 BRA `(.L_x_8770) ;  /* 0x0000000000040947 */ /* 0x000fea0003800000 */
[----:B------:R-:W-:Y:S01]  /*1b660*/  BPT.TRAP 0x1 ;  /* 0x000000040000795c */ /* 0x000fe20000300000 */
.L_x_8770:
        /* <DEDUP_REMOVED lines=29> */
.L_x_8764:
[----:B------:R-:W-:Y:S05]  /*1b840*/  BSYNC B1 ;  /* 0x0000000000017941 */ /* 0x000fea0003800000 */
.L_x_8763:
[C---:B------:R-:W-:Y:S01]  /*1b850*/  ISETP.GT.AND P0, PT, R8.reuse, 0x1, PT ;  /* 0x000000010800780c */ /* 0x040fe20003f04270 */
[----:B------:R-:W-:-:S04]  /*1b860*/  VIADD R2, R8, 0xfffffffe ;  /* 0xfffffffe08027836 */ /* 0x000fc80000000000 */
[----:B------:R-:W-:-:S08]  /*1b870*/  IMAD.MOV.U32 R8, RZ, RZ, R2 ;  /* 0x000000ffff087224 */ /* 0x000fd000078e0002 */
[----:B------:R-:W-:Y:S05]  /*1b880*/  @P0 BRA `(.L_x_8771) ;  /* 0xfffffff000380947 */ /* 0x000fea000383ffff */
.L_x_8744:
[----:B------:R-:W-:Y:S05]  /*1b890*/  BSYNC B0 ;  /* 0x0000000000007941 */ /* 0x000fea0003800000 */
.L_x_8743:
[----:B------:R-:W-:Y:S01]  /*1b8a0*/  ISETP.NE.AND P0, PT, R28, RZ, PT ;  /* 0x000000ff1c00720c */ /* 0x000fe20003f05270 */
[----:B------:R-:W-:-:S12]  /*1b8b0*/  BSSY B0, `(.L_x_8772) ;  /* 0x000000e000007945 */ /* 0x000fd80003800000 */
[----:B------:R-:W-:Y:S05]  /*1b8c0*/  @P0 BRA `(.L_x_8773) ;  /* 0x0000000000300947 */ /* 0x000fea0003800000 */
[----:B------:R-:W2:Y:S01]  /*1b8d0*/  S2R R9, SR_LANEID ;  /* 0x0000000000097919 */ /* 0x000ea20000000000 */
[----:B------:R-:W-:Y:S01]  /*1b8e0*/  VOTEU.ANY UR4, UPT, PT ;  /* 0x0000000000047886 */ /* 0x000fe200038e0100 */
[----:B------:R-:W3:Y:S01]  /*1b8f0*/  LDC.64 R2, c[0x0][0xc38] ;  /* 0x00030e00ff027b82 */ /* 0x000ee20000000a00 */
[----:B-1----:R-:W2:Y:S08]  /*1b900*/  FLO.U32 R4, UR4 ;  /* 0x0000000400047d00 */ /* 0x002eb000080e0000 */
[----:B------:R-:W3:Y:S01]  /*1b910*/  POPC R5, UR4 ;  /* 0x0000000400057d09 */ /* 0x000ee20008000000 */
[----:B--2---:R-:W-:-:S13]  /*1b920*/  ISETP.EQ.U32.AND P0, PT, R4, R9, PT ;  /* 0x000000090400720c */ /* 0x004fda0003f02070 */
[----:B---3--:R-:W2:Y:S01]  /*1b930*/  @P0 ATOMG.E.ADD.STRONG.GPU PT, R3, desc[UR60][R2.64], R5 ;  /* 0x00000005020309a8 */ /* 0x008ea200081ee1fc */
[----:B------:R-:W1:Y:S02]  /*1b940*/  S2R R6, SR_LTMASK ;  /* 0x0000000000067919 */ /* 0x000e640000003900 */
[----:B-1----:R-:W-:-:S04]  /*1b950*/  LOP3.LUT R6, R6, UR4, RZ, 0xc0, !PT ;  /* 0x0000000406067c12 */ /* 0x002fc8000f8ec0ff */
[----:B------:R-:W1:Y:S01]  /*1b960*/  POPC R9, R6 ;  /* 0x0000000600097309 */ /* 0x000e620000000000 */
[----:B--2---:R-:W1:Y:S02]  /*1b970*/  SHFL.IDX PT, R4, R3, R4, 0x1f ;  /* 0x00001f0403047589 */ /* 0x004e6400000e0000 */
[----:B-1----:R-:W-:-:S07]  /*1b980*/  IADD3 R16, R4, UR39, R9 ;  /* 0x0000002704107c10 */ /* 0x002fce000fffe009 */
.L_x_8773:
[----:B------:R-:W-:Y:S05]  /*1b990*/  BSYNC B0 ;  /* 0x0000000000007941 */ /* 0x000fea0003800000 */
.L_x_8772:
[----:B------:R-:W-:Y:S04]  /*1b9a0*/  BSSY B0, `(.L_x_8774) ;  /* 0x0000030000007945 */ /* 0x000fe80003800000 */
[----:B------:R-:W-:Y:S05]  /*1b9b0*/  @!P6 BRA `(.L_x_8775) ;  /* 0x0000000000b8e947 */ /* 0x000fea0003800000 */
[----:B------:R-:W-:Y:S01]  /*1b9c0*/  IMAD R3, R22, 0x8, R29 ;  /* 0x0000000816037824 */ /* 0x000fe200078e021d */
[----:B------:R-:W-:-:S04]  /*1b9d0*/  SHF.L.U32 R2, R24, 0x1f, RZ ;  /* 0x0000001f18027819 */ /* 0x000fc800000006ff */
[----:B------:R-:W2:Y:S02]  /*1b9e0*/  SYNCS.PHASECHK.TRANS64.TRYWAIT P0, [R3+URZ+0x31c60], R2 ;  /* 0x031c6002030075a7 */ /* 0x000ea4000800017f */
[----:B--2---:R-:W-:Y:S05]  /*1b9f0*/  @!P0 BRA `(.L_x_8776) ;  /* 0x0000002000008947 */ /* 0x004fea0003800000 */
.L_x_8862:
[----:B-1----:R-:W1:Y:S01]  /*1ba00*/  S2R R4, SR_TID.X ;  /* 0x0000000000047919 */ /* 0x002e620000002100 */
[----:B------:R-:W-:-:S04]  /*1ba10*/  UPRMT UR4, UR38, 0x9910, URZ ;  /* 0x0000991026047896 */ /* 0x000fc8000800003f */
[----:B------:R-:W-:Y:S01]  /*1ba20*/  UISETP.NE.AND UP0, UPT, UR4, 0x2, UPT ;  /* 0x000000020400788c */ /* 0x000fe2000bf05270 */
[----:B-1----:R-:W-:-:S04]  /*1ba30*/  LOP3.LUT R4, R4, 0x7f, RZ, 0xc0, !PT ;  /* 0x0000007f04047812 */ /* 0x002fc800078ec0ff */
[----:B------:R-:W-:-:S13]  /*1ba40*/  ISETP.NE.AND P0, PT, R4, RZ, PT ;  /* 0x000000ff0400720c */ /* 0x000fda0003f05270 */
[----:B--2---:R-:W-:-:S04]  /*1ba50*/  @!P0 IMAD.MOV.U32 R2, RZ, RZ, 0x6c00 ;  /* 0x00006c00ff028424 */ /* 0x004fc800078e00ff */
[----:B------:R1:W-:Y:S01]  /*1ba60*/  @!P0 SYNCS.ARRIVE.TRANS64 RZ, [R3+URZ+0x31c50], R2 ;  /* 0x031c500203ff89a7 */ /* 0x0003e2000800003f */
[----:B------:R-:W-:-:S13]  /*1ba70*/  PLOP3.LUT P0, PT, PT, PT, UP0, 0x40, 0x0 ;  /* 0x000000000000781c */ /* 0x000fda0003f0e808 */
[----:B-1----:R-:W-:Y:S05]  /*1ba80*/  @!P0 BRA `(.L_x_8777) ;  /* 0x0000000000048947 */ /* 0x002fea0003800000 */
[----:B------:R-:W-:Y:S01]  /*1ba90*/  BPT.TRAP 0x1 ;  /* 0x000000040000795c */ /* 0x000fe20000300000 */
.L_x_8777:
[----:B------:R-:W2:Y:S02]  /*1baa0*/  LDL R2, [R1+0x2c] ;  /* 0x00002c0001027983 */ /* 0x000ea40000100800 */
[----:B--2---:R-:W-:-:S13]  /*1bab0*/  LOP3.LUT P0, RZ, R2, 0x40, RZ, 0xc0, !PT ;  /* 0x0000004002ff7812 */ /* 0x004fda000780c0ff */
[----:B------:R-:W-:Y:S05]  /*1bac0*/  @P0 BRA `(.L_x_8778) ;  /* 0x0000000000040947 */ /* 0x000fea0003800000 */
[----:B------:R-:W-:Y:S01]  /*1bad0*/  BPT.TRAP 0x1 ;  /* 0x000000040000795c */ /* 0x000fe20000300000 */
.L_x_8778:
        /* <DEDUP_REMOVED lines=27> */
[----:B--2---:R-:W-:Y:S01]  /*1bc90*/  NOP ;  /* 0x0000000000007918 */ /* 0x004fe20000000000 */
.L_x_8775:
[----:B------:R-:W-:Y:S05]  /*1bca0*/  BSYNC B0 ;  /* 0x0000000000007941 */ /* 0x000fea0003800000 */
.L_x_8774:
[----:B------:R-:W-:-:S05]  /*1bcb0*/  VIADD R22, R22, 0x1 ;  /* 0x0000000116167836 */ /* 0x000fca0000000000 */
[----:B------:R-:W-:-:S04]  /*1bcc0*/  ISETP.NE.AND P0, PT, R22, 0x2, PT ;  /* 0x000000021600780c */ /* 0x000fc80003f05270 */
[----:B------:R-:W-:Y:S02]  /*1bcd0*/  SEL R3, RZ, 0x1, P0 ;  /* 0x00000001ff037807 */ /* 0x000fe40000000000 */
[----:B------:R-:W-:Y:S02]  /*1bce0*/  SEL R22, R22, RZ, P0 ;  /* 0x000000ff16167207 */ /* 0x000fe40000000000 */
[----:B------:R-:W-:-:S07]  /*1bcf0*/  LOP3.LUT R24, R24, R3, RZ, 0x3c, !PT ;  /* 0x0000000318187212 */ /* 0x000fce00078e3cff */
.L_x_8728:
[----:B------:R-:W-:Y:S05]  /*1bd00*/  BSYNC B6 ;  /* 0x0000000000067941 */ /* 0x000fea0003800000 */
.L_x_8726:
[----:B------:R-:W-:-:S03]  /*1bd10*/  UMOV UR4, 0xffffffff ;  /* 0xffffffff00047882 */ /* 0x000fc60000000000 */
[----:B------:R-:W-:Y:S05]  /*1bd20*/  BRA.DIV UR4, `(.L_x_8779) ;  /* 0x0000001e04487947 */ /* 0x000fea000b800000 */
[----:B-1----:R1:W2:Y:S04]  /*1bd30*/  SHFL.IDX PT, R4, R16, RZ, 0x1f ;  /* 0x00001fff10047589 */ /* 0x0022a800000e0000 */
[----:B------:R1:W3:Y:S02]  /*1bd40*/  SHFL.IDX PT, R5, R16, 0x1, 0x1f ;  /* 0x00201f0010057f89 */ /* 0x0002e400000e0000 */
.L_x_8866:
        /* <DEDUP_REMOVED lines=8> */
[----:B-----5:R-:W4:Y:S02]  /*1bdd0*/  LDC.64 R2, c[0x0][0xc58] ;  /* 0x00031600ff027b82 */ /* 0x020f240000000a00 */
[----:B----4-:R-:W-:-:S06]  /*1bde0*/  IMAD.WIDE R2, R7, 0x4, R2 ;  /* 0x0000000407027825 */ /* 0x010fcc00078e0202 */
[----:B------:R4:W5:Y:S02]  /*1bdf0*/  LDG.E R2, desc[UR60][R2.64] ;  /* 0x0000003c02027981 */ /* 0x000964000c1e1900 */
.L_x_8781:
[----:B------:R-:W-:Y:S05]  /*1be00*/  BSYNC B0 ;  /* 0x0000000000007941 */ /* 0x000fea0003800000 */
.L_x_8780:
[----:B------:R-:W-:-:S03]  /*1be10*/  UMOV UR4, 0xffffffff ;  /* 0xffffffff00047882 */ /* 0x000fc60000000000 */
[----:B------:R-:W-:Y:S05]  /*1be20*/  BRA.DIV UR4, `(.L_x_8782) ;  /* 0x0000001e04547947 */ /* 0x000fea000b800000 */
[----:B-----5:R-:W0:Y:S01]  /*1be30*/  SHFL.UP PT, R14, R2, 0x1, RZ ;  /* 0x04200000020e7989 */ /* 0x020e2200000e00ff */
        /* <DEDUP_REMOVED lines=19> */
[----:B------:R0:W4:Y:S02]  /*1bf70*/  SHFL.IDX PT, R14, R3, 0x1f, 0x1f ;  /* 0x03e01f00030e7f89 */ /* 0x00012400000e0000 */
.L_x_8874:
[----:B------:R-:W-:Y:S02]  /*1bf80*/  ULDC UR4, c[0x0][0xc10] ;  /* 0x0003040000047ab9 */ /* 0x000fe40000000800 */
[----:B-1----:R-:W-:-:S04]  /*1bf90*/  IMAD.U32 R16, RZ, RZ, UR4 ;  /* 0x00000004ff107e24 */ /* 0x002fc8000f8e00ff */
[----:B----4-:R-:W-:-:S04]  /*1bfa0*/  IMAD R14, R14, R16, RZ ;  /* 0x000000100e0e7224 */ /* 0x010fc800078e02ff */
[----:B---3--:R-:W-:-:S05]  /*1bfb0*/  IMAD.IADD R5, R5, 0x1, R14 ;  /* 0x0000000105057824 */ /* 0x008fca00078e020e */
[----:B--2---:R-:W-:-:S13]  /*1bfc0*/  ISETP.GT.AND P0, PT, R5, R4, PT ;  /* 0x000000040500720c */ /* 0x004fda0003f04270 */
[----:B------:R-:W-:Y:S05]  /*1bfd0*/  @P0 BRA `(.L_x_8783) ;  /* 0x0000000000ac0947 */ /* 0x000fea0003800000 */
[----:B------:R-:W1:Y:S02]  /*1bfe0*/  LDC R0, c[0x0][0xc14] ;  /* 0x00030500ff007b82 */ /* 0x000e640000000800 */
.L_x_8788:
[----:B------:R-:W-:-:S05]  /*1bff0*/  VIADD R19, R19, 0x1f ;  /* 0x0000001f13137836 */ /* 0x000fca0000000000 */
[----:B-1----:R-:W-:-:S13]  /*1c000*/  ISETP.GE.AND P0, PT, R19, R0, PT ;  /* 0x000000001300720c */ /* 0x002fda0003f06270 */
[----:B------:R-:W-:Y:S05]  /*1c010*/  @P0 BRA `(.L_x_8784) ;  /* 0x0000000400540947 */ /* 0x000fea0003800000 */
[C---:B------:R-:W-:Y:S01]  /*1c020*/  IMAD.IADD R7, R28.reuse, 0x1, R19 ;  /* 0x000000011c077824 */ /* 0x040fe200078e0213 */
[----:B------:R-:W-:Y:S01]  /*1c030*/  ISETP.NE.AND P1, PT, R28, 0x1f, PT ;  /* 0x0000001f1c00780c */ /* 0x000fe20003f25270 */
[----:B------:R-:W-:Y:S01]  /*1c040*/  BSSY B0, `(.L_x_8785) ;  /* 0x0000007000007945 */ /* 0x000fe20003800000 */
[----:B------:R-:W-:Y:S02]  /*1c050*/  IMAD.MOV.U32 R2, RZ, RZ, RZ ;  /* 0x000000ffff027224 */ /* 0x000fe400078e00ff */
[----:B------:R-:W-:-:S13]  /*1c060*/  ISETP.GE.OR P0, PT, R7, R0, !P1 ;  /* 0x000000000700720c */ /* 0x000fda0004f06670 */
[----:B------:R-:W-:Y:S05]  /*1c070*/  @P0 BRA `(.L_x_8786) ;  /* 0x00000000000c0947 */ /* 0x000fea0003800000 */
[----:B0-----:R-:W0:Y:S02]  /*1c080*/  LDC.64 R2, c[0x0][0xc58] ;  /* 0x00031600ff027b82 */ /* 0x001e240000000a00 */
[----:B0-----:R-:W-:-:S06]  /*1c090*/  IMAD.WIDE R2, R7, 0x4, R2 ;  /* 0x0000000407027825 */ /* 0x001fcc00078e0202 */
[----:B------:R1:W5:Y:S02]  /*1c0a0*/  LDG.E R2, desc[UR60][R2.64] ;  /* 0x0000003c02027981 */ /* 0x000364000c1e1900 */
.L_x_8786:
[----:B------:R-:W-:Y:S05]  /*1c0b0*/  BSYNC B0 ;  /* 0x0000000000007941 */ /* 0x000fea0003800000 */
.L_x_8785:
[----:B------:R-:W-:-:S03]  /*1c0c0*/  UMOV UR4, 0xffffffff ;  /* 0xffffffff00047882 */ /* 0x000fc60000000000 */
[----:B------:R-:W-:Y:S05]  /*1c0d0*/  BRA.DIV UR4, `(.L_x_8787) ;  /* 0x0000001e04787947 */ /* 0x000fea000b800000 */
[----:B-----5:R-:W2:Y:S01]  /*1c0e0*/  SHFL.UP PT, R14, R2, 0x1, RZ ;  /* 0x04200000020e7989 */ /* 0x020ea200000e00ff */
[C---:B------:R-:W-:Y:S02]  /*1c0f0*/  ISETP.NE.AND P0, PT, R28.reuse, RZ, PT ;  /* 0x000000ff1c00720c */ /* 0x040fe40003f05270 */
[----:B------:R-:W-:Y:S02]  /*1c100*/  ISETP.GE.U32.AND P1, PT, R28, 0x2, PT ;  /* 0x000000021c00780c */ /* 0x000fe40003f26070 */
[----:B--2---:R-:W-:Y:S02]  /*1c110*/  SEL R13, R14, RZ, P0 ;  /* 0x000000ff0e0d7207 */ /* 0x004fe40000000000 */
[----:B------:R-:W-:-:S03]  /*1c120*/  ISETP.GE.U32.AND P0, PT, R28, 0x4, PT ;  /* 0x000000041c00780c */ /* 0x000fc60003f06070 */
[----:B------:R-:W-:-:S05]  /*1c130*/  IMAD.IADD R13, R2, 0x1, R13 ;  /* 0x00000001020d7824 */ /* 0x000fca00078e020d */
[----:B------:R-:W2:Y:S02]  /*1c140*/  SHFL.UP PT, R14, R13, 0x2, RZ ;  /* 0x044000000d0e7989 */ /* 0x000ea400000e00ff */
[----:B--2---:R-:W-:Y:S02]  /*1c150*/  SEL R14, R14, RZ, P1 ;  /* 0x000000ff0e0e7207 */ /* 0x004fe40000800000 */
[----:B------:R-:W-:-:S03]  /*1c160*/  ISETP.GE.U32.AND P1, PT, R28, 0x8, PT ;  /* 0x000000081c00780c */ /* 0x000fc60003f26070 */
[----:B01----:R-:W-:-:S05]  /*1c170*/  IMAD.IADD R3, R13, 0x1, R14 ;  /* 0x000000010d037824 */ /* 0x003fca00078e020e */
        /* <DEDUP_REMOVED lines=11> */
.L_x_8882:
[----:B------:R-:W-:Y:S02]  /*1c230*/  ULDC UR4, c[0x0][0xc10] ;  /* 0x0003040000047ab9 */ /* 0x000fe40000000800 */
[----:B------:R-:W-:-:S04]  /*1c240*/  IMAD.U32 R16, RZ, RZ, UR4 ;  /* 0x00000004ff107e24 */ /* 0x000fc8000f8e00ff */
[----:B-1----:R-:W-:-:S04]  /*1c250*/  IMAD R14, R14, R16, RZ ;  /* 0x000000100e0e7224 */ /* 0x002fc800078e02ff */
[----:B------:R-:W-:-:S05]  /*1c260*/  IMAD.IADD R5, R14, 0x1, R5 ;  /* 0x000000010e057824 */ /* 0x000fca00078e0205 */
[----:B------:R-:W-:-:S13]  /*1c270*/  ISETP.GT.AND P0, PT, R5, R4, PT ;  /* 0x000000040500720c */ /* 0x000fda0003f04270 */
[----:B------:R-:W-:Y:S05]  /*1c280*/  @!P0 BRA `(.L_x_8788) ;  /* 0xfffffffc00588947 */ /* 0x000fea000383ffff */
.L_x_8783:
        /* <DEDUP_REMOVED lines=8> */
.L_x_8886:
[----:B------:R-:W-:Y:S01]  /*1c310*/  ISETP.NE.AND P0, PT, R6, RZ, PT ;  /* 0x000000ff0600720c */ /* 0x000fe20003f05270 */
[----:B------:R-:W-:-:S12]  /*1c320*/  IMAD.MOV.U32 R14, RZ, RZ, RZ ;  /* 0x000000ffff0e7224 */ /* 0x000fd800078e00ff */
[----:B------:R-:W-:Y:S05]  /*1c330*/  @!P0 BRA `(.L_x_8790) ;  /* 0x0000000000108947 */ /* 0x000fea0003800000 */
[----:B------:R-:W-:Y:S01]  /*1c340*/  UMOV UR4, 0xffffffff ;  /* 0xffffffff00047882 */ /* 0x000fe20000000000 */
[----:B------:R-:W-:Y:S02]  /*1c350*/  VIADD R12, R5, 0xffffffff ;  /* 0xffffffff050c7836 */ /* 0x000fe40000000000 */
[----:B------:R-:W-:Y:S05]  /*1c360*/  BRA.DIV UR4, `(.L_x_8791) ;  /* 0x0000001e04ec7947 */ /* 0x000fea000b800000 */
[----:B------:R3:W4:Y:S02]  /*1c370*/  SHFL.IDX PT, R14, R3, R12, 0x1f ;  /* 0x00001f0c030e7589 */ /* 0x00072400000e0000 */
.L_x_8790:
[-C--:B--2---:R-:W-:Y:S01]  /*1c380*/  IABS R6, R17.reuse ;  /* 0x0000001100067213 */ /* 0x084fe20000000000 */
[----:B----4-:R-:W-:Y:S01]  /*1c390*/  IMAD R16, R14, R16, R7 ;  /* 0x000000100e107224 */ /* 0x010fe200078e0207 */
[----:B------:R-:W-:Y:S01]  /*1c3a0*/  IABS R9, R17 ;  /* 0x0000001100097213 */ /* 0x000fe20000000000 */
[----:B-1----:R-:W-:Y:S01]  /*1c3b0*/  IMAD.MOV.U32 R2, RZ, RZ, RZ ;  /* 0x000000ffff027224 */ /* 0x002fe200078e00ff */
[----:B------:R-:W1:Y:S01]  /*1c3c0*/  I2F.RP R8, R6 ;  /* 0x0000000600087306 */ /* 0x000e620000209400 */
[----:B------:R-:W-:-:S07]  /*1c3d0*/  IMAD.IADD R19, R5, 0x1, R19 ;  /* 0x0000000105137824 */ /* 0x000fce00078e0213 */
[----:B-1----:R-:W0:Y:S02]  /*1c3e0*/  MUFU.RCP R8, R8 ;  /* 0x0000000800087308 */ /* 0x002e240000001000 */
[----:B0--3--:R-:W-:-:S06]  /*1c3f0*/  VIADD R3, R8, 0xffffffe ;  /* 0x0ffffffe08037836 */ /* 0x009fcc0000000000 */
[----:B------:R-:W0:Y:S02]  /*1c400*/  F2I.FTZ.U32.TRUNC.NTZ R3, R3 ;  /* 0x0000000300037305 */ /* 0x000e24000021f000 */
[----:B0-----:R-:W-:-:S04]  /*1c410*/  IMAD.MOV R7, RZ, RZ, -R3 ;  /* 0x000000ffff077224 */ /* 0x001fc800078e0a03 */
[----:B------:R-:W-:-:S04]  /*1c420*/  IMAD R7, R7, R6, RZ ;  /* 0x0000000607077224 */ /* 0x000fc800078e02ff */
[----:B------:R-:W-:-:S04]  /*1c430*/  IMAD.HI.U32 R7, R3, R7, R2 ;  /* 0x0000000703077227 */ /* 0x000fc800078e0002 */
[----:B------:R-:W-:Y:S02]  /*1c440*/  IMAD.IADD R2, R4, 0x1, -R16 ;  /* 0x0000000104027824 */ /* 0x000fe400078e0a10 */
[----:B------:R-:W-:-:S03]  /*1c450*/  IMAD.MOV R3, RZ, RZ, -R9 ;  /* 0x000000ffff037224 */ /* 0x000fc600078e0a09 */
        /* <DEDUP_REMOVED lines=17> */
.L_x_8784:
[----:B------:R-:W-:Y:S01]  /*1c570*/  UMOV UR4, URZ ;  /* 0x0000003f00047c82 */ /* 0x000fe20008000000 */
[----:B------:R-:W-:Y:S01]  /*1c580*/  UMOV UR5, URZ ;  /* 0x0000003f00057c82 */ /* 0x000fe20008000000 */
[----:B------:R-:W-:Y:S01]  /*1c590*/  ULDC UR6, c[0x0][0xc14] ;  /* 0x0003050000067ab9 */ /* 0x000fe20000000800 */
[----:B------:R-:W-:Y:S02]  /*1c5a0*/  IMAD.MOV.U32 R16, RZ, RZ, R4 ;  /* 0x000000ffff107224 */ /* 0x000fe400078e0004 */
[----:B------:R-:W-:Y:S02]  /*1c5b0*/  IMAD.U32 R17, RZ, RZ, UR4 ;  /* 0x00000004ff117e24 */ /* 0x000fe4000f8e00ff */
[----:B------:R-:W-:Y:S02]  /*1c5c0*/  IMAD.U32 R18, RZ, RZ, UR5 ;  /* 0x00000005ff127e24 */ /* 0x000fe4000f8e00ff */
[----:B------:R-:W-:-:S07]  /*1c5d0*/  IMAD.U32 R19, RZ, RZ, UR6 ;  /* 0x00000006ff137e24 */ /* 0x000fce000f8e00ff */
.L_x_8792:
[----:B------:R-:W-:Y:S01]  /*1c5e0*/  ISETP.NE.AND P0, PT, R28, RZ, PT ;  /* 0x000000ff1c00720c */ /* 0x000fe20003f05270 */
[----:B------:R-:W-:Y:S05]  /*1c5f0*/  WARPSYNC.ALL ;  /* 0x0000000000007948 */ /* 0x000fea0003800000 */
[----:B------:R-:W-:Y:S07]  /*1c600*/  BAR.SYNC.DEFER_BLOCKING 0x4, 0x1a0 ;  /* 0x0106800000007b1d */ /* 0x000fee0000010000 */
[----:B------:R-:W-:Y:S01]  /*1c610*/  @!P0 MOV R2, 0x400 ;  /* 0x0000040000028802 */ /* 0x000fe20000000f00 */
[----:B0-----:R-:W0:Y:S03]  /*1c620*/  @!P0 S2R R3, SR_CgaCtaId ;  /* 0x0000000000038919 */ /* 0x001e260000008800 */
[----:B0-----:R-:W-:-:S05]  /*1c630*/  @!P0 LEA R2, R3, R2, 0x18 ;  /* 0x0000000203028211 */ /* 0x001fca00078ec0ff */
[----:B------:R1:W-:Y:S01]  /*1c640*/  @!P0 STS.128 [R2+0x31cd0], R16 ;  /* 0x031cd01002008388 */ /* 0x0003e20000000c00 */
[----:B------:R-:W-:Y:S06]  /*1c650*/  BAR.ARV 0x5, 0x1a0 ;  /* 0x0146800000007b1d */ /* 0x000fec0000002000 */
[----:B------:R-:W-:-:S13]  /*1c660*/  ISETP.GE.AND P0, PT, R19, R0, PT ;  /* 0x000000001300720c */ /* 0x000fda0003f06270 */
[----:B------:R-:W-:Y:S05]  /*1c670*/  @!P0 BRA `(.L_x_8793) ;  /* 0xffffffb8000c8947 */ /* 0x000fea000383ffff */
.L_x_8705:
[----:B0-----:R-:W2:Y:S01]  /*1c680*/  LDL.LU R0, [R1+0x10] ;  /* 0x0000100001007983 */ /* 0x001ea20000300800 */
[----:B------:R-:W-:Y:S01]  /*1c690*/  BSSY B0, `(.L_x_8794) ;  /* 0x000000b000007945 */ /* 0x000fe20003800000 */
[----:B------:R-:W0:Y:S01]  /*1c6a0*/  S2R R5, SR_CgaCtaId ;  /* 0x0000000000057919 */ /* 0x000e220000008800 */
[----:B--2---:R-:W-:-:S05]  /*1c6b0*/  VIADD R0, R0, 0x1 ;  /* 0x0000000100007836 */ /* 0x004fca0000000000 */
[----:B-1----:R-:W-:-:S04]  /*1c6c0*/  LEA.HI R2, R0, R0, RZ, 0x1 ;  /* 0x0000000000027211 */ /* 0x002fc800078f08ff */
[----:B------:R-:W-:Y:S02]  /*1c6d0*/  LOP3.LUT R3, R2, 0xfffffffe, RZ, 0xc0, !PT ;  /* 0xfffffffe02037812 */ /* 0x000fe400078ec0ff */
[----:B------:R-:W-:-:S03]  /*1c6e0*/  MOV R2, 0x400 ;  /* 0x0000040000027802 */ /* 0x000fc60000000f00 */
[----:B------:R-:W-:Y:S01]  /*1c6f0*/  IMAD.IADD R0, R0, 0x1, -R3 ;  /* 0x0000000100007824 */ /* 0x000fe200078e0a03 */
[----:B0-----:R-:W-:-:S04]  /*1c700*/  LEA R9, R5, R2, 0x18 ;  /* 0x0000000205097211 */ /* 0x001fc800078ec0ff */
[----:B------:R-:W-:-:S04]  /*1c710*/  SHF.L.U32 R0, R0, 0x1f, RZ ;  /* 0x0000001f00007819 */ /* 0x000fc800000006ff */
[----:B------:R-:W0:Y:S02]  /*1c720*/  SYNCS.PHASECHK.TRANS64.TRYWAIT P0, [R9+URZ+0x31c20], R0 ;  /* 0x031c2000090075a7 */ /* 0x000e24000800017f */
[----:B0-----:R-:W-:Y:S05]  /*1c730*/  @!P0 BRA `(.L_x_8795) ;  /* 0x0000001c001c8947 */ /* 0x001fea0003800000 */
.L_x_8889:
[----:B------:R-:W-:Y:S05]  /*1c740*/  BSYNC B0 ;  /* 0x0000000000007941 */ /* 0x000fea0003800000 */
.L_x_8794:
[----:B------:R-:W-:-:S03]  /*1c750*/  UMOV UR4, 0xffffffff ;  /* 0xffffffff00047882 */ /* 0x000fc60000000000 */
[----:B------:R-:W-:Y:S05]  /*1c760*/  BRA.DIV UR4, `(.L_x_8796) ;  /* 0x0000001e04247947 */ /* 0x000fea000b800000 */
[----:B0-----:R-:W0:Y:S02]  /*1c770*/  S2R R0, SR_TID.X ;  /* 0x0000000000007919 */ /* 0x001e240000002100 */
[----:B0-----:R-:W-:-:S04]  /*1c780*/  SHF.R.U32.HI R0, RZ, 0x5, R0 ;  /* 0x00000005ff007819 */ /* 0x001fc80000011600 */
[----:B------:R-:W-:-:S05]  /*1c790*/  LOP3.LUT R0, R0, 0x3, RZ, 0xc0, !PT ;  /* 0x0000000300007812 */ /* 0x000fca00078ec0ff */
[----:B------:R0:W1:Y:S02]  /*1c7a0*/  SHFL.IDX PT, R14, R0, RZ, 0x1f ;  /* 0x00001fff000e7589 */ /* 0x00006400000e0000 */
.L_x_8892:
[----:B-1----:R-:W-:-:S13]  /*1c7b0*/  ISETP.NE.AND P0, PT, R14, RZ, PT ;  /* 0x000000ff0e00720c */ /* 0x002fda0003f05270 */
[----:B------:R-:W-:Y:S05]  /*1c7c0*/  @P0 BRA `(.L_x_8558) ;  /* 0x0000000000900947 */ /* 0x000fea0003800000 */
[----:B------:R-:W-:-:S03]  /*1c7d0*/  UMOV UR4, 0xffffffff ;  /* 0xffffffff00047882 */ /* 0x000fc60000000000 */
[----:B------:R-:W-:Y:S05]  /*1c7e0*/  BRA.DIV UR4, `(.L_x_8797) ;  /* 0x0000001e04387947 */ /* 0x000fea000b800000 */
[----:B------:R-:W-:-:S13]  /*1c7f0*/  ELECT P6, URZ, PT ;  /* 0x00000000003f782f */ /* 0x000fda00038c0000 */
.L_x_8895:
[----:B------:R-:W-:Y:S05]  /*1c800*/  @!P6 BRA `(.L_x_8558) ;  /* 0x000000000080e947 */ /* 0x000fea0003800000 */
[----:B0-----:R-:W2:Y:S02]  /*1c810*/  LDL R0, [R1+0xa8] ;  /* 0x0000a80001007983 */ /* 0x001ea40000100800 */
[----:B--2---:R-:W-:-:S13]  /*1c820*/  R2UR UR4, R0 ;  /* 0x00000000000472ca */ /* 0x004fda00000e0000 */
[----:B------:R-:W-:-:S06]  /*1c830*/  ULOP3.LUT UR4, UR4, 0x2, URZ, 0xfc, !UPT ;  /* 0x0000000204047892 */ /* 0x000fcc000f8efc3f */
[----:B------:R-:W-:-:S05]  /*1c840*/  IMAD.U32 R0, RZ, RZ, UR4 ;  /* 0x00000004ff007e24 */ /* 0x000fca000f8e00ff */
[----:B------:R-:W-:-:S13]  /*1c850*/  ISETP.NE.AND P2, PT, R0, 0x3, PT ;  /* 0x000000030000780c */ /* 0x000fda0003f45270 */
[----:B------:R-:W-:Y:S05]  /*1c860*/  @!P2 BRA `(.L_x_8798) ;  /* 0x000000000004a947 */ /* 0x000fea0003800000 */
[----:B------:R-:W-:Y:S01]  /*1c870*/  BPT.TRAP 0x1 ;  /* 0x000000040000795c */ /* 0x000fe20000300000 */
.L_x_8798:
[----:B------:R-:W-:Y:S01]  /*1c880*/  VIADD R3, R9, 0x31c40 ;  /* 0x00031c4009037836 */ /* 0x000fe20000000000 */
[----:B------:R-:W-:Y:S01]  /*1c890*/  SHF.L.U32 R2, R24, 0x1f, RZ ;  /* 0x0000001f18027819 */ /* 0x000fe200000006ff */
[C---:B------:R-:W-:Y:S02]  /*1c8a0*/  VIADD R0, R22.reuse, 0x1 ;  /* 0x0000000116007836 */ /* 0x040fe40000000000 */
        /* <DEDUP_REMOVED lines=9> */
.L_x_8896:
[----:B------:R-:W1:Y:S02]  /*1c940*/  SYNCS.PHASECHK.TRANS64.TRYWAIT P0, [R3+URZ], R0 ;  /* 0x00000000030075a7 */ /* 0x000e64000800017f */
[----:B-1----:R-:W-:Y:S05]  /*1c950*/  @!P0 BRA `(.L_x_8800) ;  /* 0x0000001c00108947 */ /* 0x002fea0003800000 */
.L_x_8897:
[----:B------:R-:W-:Y:S05]  /*1c960*/  @!P2 BRA `(.L_x_8801) ;  /* 0x000000000004a947 */ /* 0x000fea0003800000 */
[----:B------:R-:W-:Y:S01]  /*1c970*/  BPT.TRAP 0x1 ;  /* 0x000000040000795c */ /* 0x000fe20000300000 */
.L_x_8801:
[----:B-1----:R-:W-:-:S04]  /*1c980*/  VIADD R3, R9, 0x31c60 ;  /* 0x00031c6009037836 */ /* 0x002fc80000000000 */
[----:B------:R-:W-:-:S04]  /*1c990*/  IMAD R5, R22, 0x8, R3 ;  /* 0x0000000816057824 */ /* 0x000fc800078e0203 */
[----:B------:R-:W1:Y:S02]  /*1c9a0*/  SYNCS.PHASECHK.TRANS64.TRYWAIT P0, [R5+URZ], R2 ;  /* 0x00000002050075a7 */ /* 0x000e64000800017f */
[----:B-1----:R-:W-:Y:S05]  /*1c9b0*/  @!P0 BRA `(.L_x_8802) ;  /* 0x0000001c000c8947 */ /* 0x002fea0003800000 */
.L_x_8898:
[----:B------:R-:W-:-:S07]  /*1c9c0*/  IMAD R3, R4, 0x8, R3 ;  /* 0x0000000804037824 */ /* 0x000fce00078e0203 */
.L_x_8803:
[----:B--2---:R2:W3:Y:S02]  /*1c9d0*/  SYNCS.PHASECHK.TRANS64.TRYWAIT P0, [R3+URZ], R0 ;  /* 0x00000000030075a7 */ /* 0x0044e4000800017f */
[----:B---3--:R-:W-:Y:S05]  /*1c9e0*/  @!P0 NANOSLEEP.SYNCS 0x989680 ;  /* 0x009896800000895d */ /* 0x008fea0003900000 */
[----:B------:R-:W3:Y:S02]  /*1c9f0*/  @!P0 SYNCS.PHASECHK.TRANS64 P0, [R3+URZ], R0 ;  /* 0x00000000030085a7 */ /* 0x000ee4000800007f */
[----:B---3--:R-:W-:Y:S05]  /*1ca00*/  @!P0 BRA `(.L_x_8803) ;  /* 0xfffffffc00f08947 */ /* 0x008fea000383ffff */
.L_x_8558:
[----:B------:R-:W-:Y:S05]  /*1ca10*/  BSYNC B7 ;  /* 0x0000000000077941 */ /* 0x000fea0003800000 */
.L_x_8555:
[----:B------:R-:W-:Y:S05]  /*1ca20*/  EXIT ;  /* 0x000000000000794d */ /* 0x000fea0003800000 */
.L_x_8574:
[----:B0-----:R0:W1:Y:S02]  /*1ca30*/  SYNCS.PHASECHK.TRANS64.TRYWAIT P5, [R20+URZ+0x31c90], R89 ;  /* 0x031c9059140075a7 */ /* 0x00106400080a017f */
[----:B-1----:R-:W-:Y:S05]  /*1ca40*/  @!P5 NANOSLEEP.SYNCS 0x989680 ;  /* 0x009896800000d95d */ /* 0x002fea0003900000 */
[----:B------:R-:W1:Y:S02]  /*1ca50*/  @!P5 SYNCS.PHASECHK.TRANS64 P5, [R20+URZ+0x31c90], R89 ;  /* 0x031c90591400d5a7 */ /* 0x000e6400080a007f */
[----:B-1----:R-:W-:Y:S05]  /*1ca60*/  @!P5 BRA `(.L_x_8574) ;  /* 0xfffffffc00f0d947 */ /* 0x002fea000383ffff */
[----:B------:R-:W-:Y:S05]  /*1ca70*/  BRA `(.L_x_8804) ;  /* 0xfffffe6400f07947 */ /* 0x000fea000383ffff */
.L_x_8602:
[----:B0-----:R0:W1:Y:S02]  /*1ca80*/  SYNCS.PHASECHK.TRANS64.TRYWAIT P5, [R20+URZ+0x31c90], R89 ;  /* 0x031c9059140075a7 */ /* 0x00106400080a017f */
[----:B-1----:R-:W-:Y:S05]  /*1ca90*/  @!P5 NANOSLEEP.SYNCS 0x989680 ;  /* 0x009896800000d95d */ /* 0x002fea0003900000 */
[----:B------:R-:W1:Y:S02]  /*1caa0*/  @!P5 SYNCS.PHASECHK.TRANS64 P5, [R20+URZ+0x31c90], R89 ;  /* 0x031c90591400d5a7 */ /* 0x000e6400080a007f */
[----:B-1----:R-:W-:Y:S05]  /*1cab0*/  @!P5 BRA `(.L_x_8602) ;  /* 0xfffffffc00f0d947 */ /* 0x002fea000383ffff */
[----:B------:R-:W-:Y:S05]  /*1cac0*/  BRA `(.L_x_8805) ;  /* 0xfffffe8000b07947 */ /* 0x000fea000383ffff */
.L_x_8615:
[----:B0-----:R0:W1:Y:S02]  /*1cad0*/  SYNCS.PHASECHK.TRANS64.TRYWAIT P4, [R20+URZ+0x31c90], R89 ;  /* 0x031c9059140075a7 */ /* 0x001064000808017f */
[----:B-1----:R-:W-:Y:S05]  /*1cae0*/  @!P4 NANOSLEEP.SYNCS 0x989680 ;  /* 0x009896800000c95d */ /* 0x002fea0003900000 */
[----:B------:R-:W1:Y:S02]  /*1caf0*/  @!P4 SYNCS.PHASECHK.TRANS64 P4, [R20+URZ+0x31c90], R89 ;  /* 0x031c90591400c5a7 */ /* 0x000e64000808007f */
[----:B-1----:R-:W-:Y:S05]  /*1cb00*/  @!P4 BRA `(.L_x_8615) ;  /* 0xfffffffc00f0c947 */ /* 0x002fea000383ffff */
[----:B------:R-:W-:Y:S05]  /*1cb10*/  BRA `(.L_x_8806) ;  /* 0xfffffe9c006c7947 */ /* 0x000fea000383ffff */
.L_x_8619:
[----:B--2---:R2:W3:Y:S02]  /*1cb20*/  SYNCS.PHASECHK.TRANS64.TRYWAIT P3, [R20+URZ+0x31cb0], R89 ;  /* 0x031cb059140075a7 */ /* 0x0044e4000806017f */
[----:B---3--:R-:W-:Y:S05]  /*1cb30*/  @!P3 NANOSLEEP.SYNCS 0x989680 ;  /* 0x009896800000b95d */ /* 0x008fea0003900000 */
[----:B------:R-:W3:Y:S02]  /*1cb40*/  @!P3 SYNCS.PHASECHK.TRANS64 P3, [R20+URZ+0x31cb0], R89 ;  /* 0x031cb0591400b5a7 */ /* 0x000ee4000806007f */
[----:B---3--:R-:W-:Y:S05]  /*1cb50*/  @!P3 BRA `(.L_x_8619) ;  /* 0xfffffffc00f0b947 */ /* 0x008fea000383ffff */
[----:B------:R-:W-:Y:S05]  /*1cb60*/  BRA `(.L_x_8807) ;  /* 0xfffffea000047947 */ /* 0x000fea000383ffff */
.L_x_8625:
        /* <DEDUP_REMOVED lines=13> */
.L_x_8809:
[----:B------:R-:W-:Y:S05]  /*1cc40*/  BSYNC B0 ;  /* 0x0000000000007941 */ /* 0x000fea0003800000 */
.L_x_8808:
[----:B------:R0:W-:Y:S01]  /*1cc50*/  STL [R1+0x50], R14 ;  /* 0x0000500e01007387 */ /* 0x0001e20000100800 */
[----:B------:R-:W-:Y:S05]  /*1cc60*/  BRA `(.L_x_8810) ;  /* 0xfffffea400607947 */ /* 0x000fea000383ffff */
.L_x_8638:
[----:B------:R-:W-:Y:S01]  /*1cc70*/  BSSY B1, `(.L_x_8811) ;  /* 0x0000008000017945 */ /* 0x000fe20003800000 */
[----:B------:R-:W-:Y:S02]  /*1cc80*/  IMAD.MOV.U32 R13, RZ, RZ, R50 ;  /* 0x000000ffff0d7224 */ /* 0x000fe400078e0032 */
[----:B------:R-:W-:Y:S02]  /*1cc90*/  IMAD.MOV.U32 R12, RZ, RZ, RZ ;  /* 0x000000ffff0c7224 */ /* 0x000fe400078e00ff */
[----:B------:R-:W-:Y:S02]  /*1cca0*/  IMAD.MOV.U32 R11, RZ, RZ, 0x1e1f ;  /* 0x00001e1fff0b7424 */ /* 0x000fe400078e00ff */
[----:B------:R-:W-:-:S07]  /*1ccb0*/  IMAD.MOV.U32 R15, RZ, RZ, -0x1 ;  /* 0xffffffffff0f7424 */ /* 0x000fce00078e00ff */
[----:B0-----:R-:W-:Y:S05]  /*1ccc0*/  WARPSYNC.COLLECTIVE R15, `(.L_x_8812) ;  /* 0x000000000f087348 */ /* 0x001fea0003c00000 */
[----:B0-----:R0:W1:Y:S02]  /*1ccd0*/  SHFL.IDX P6, R14, R13, R12, R11 ;  /* 0x0000000c0d0e7389 */ /* 0x00106400000c000b */
[----:B01----:R-:W-:Y:S01]  /*1cce0*/  ENDCOLLECTIVE ;  /* 0x000000000000791b */ /* 0x003fe20003800000 */
.L_x_8812:
[----:B------:R-:W-:Y:S05]  /*1ccf0*/  BSYNC B1 ;  /* 0x0000000000017941 */ /* 0x000fea0003800000 */
.L_x_8811:
[----:B------:R-:W-:Y:S05]  /*1cd00*/  BRA `(.L_x_8813) ;  /* 0xfffffeb000007947 */ /* 0x000fea000383ffff */
.L_x_8639:
        /* <DEDUP_REMOVED lines=8> */
.L_x_8815:
[----:B------:R-:W-:Y:S05]  /*1cd90*/  BSYNC B1 ;  /* 0x0000000000017941 */ /* 0x000fea0003800000 */
.L_x_8814:
[----:B------:R-:W-:Y:S05]  /*1cda0*/  BRA `(.L_x_8816) ;  /* 0xfffffeac00e47947 */ /* 0x000fea000383ffff */
.L_x_8640:
        /* <DEDUP_REMOVED lines=8> */
.L_x_8818:
[----:B------:R-:W-:Y:S05]  /*1ce30*/  BSYNC B1 ;  /* 0x0000000000017941 */ /* 0x000fea0003800000 */
.L_x_8817:
[----:B------:R-:W-:Y:S05]  /*1ce40*/  BRA `(.L_x_8819) ;  /* 0xfffffeac00c87947 */ /* 0x000fea000383ffff */
.L_x_8641:
        /* <DEDUP_REMOVED lines=8> */
.L_x_8821:
[----:B------:R-:W-:Y:S05]  /*1ced0*/  BSYNC B1 ;  /* 0x0000000000017941 */ /* 0x000fea0003800000 */
.L_x_8820:
[----:B------:R-:W-:Y:S05]  /*1cee0*/  BRA `(.L_x_8822) ;  /* 0xfffffeac00ac7947 */ /* 0x000fea000383ffff */
.L_x_8643:
[----:B0-----:R0:W1:Y:S02]  /*1cef0*/  SYNCS.PHASECHK.TRANS64.TRYWAIT P1, [R18+URZ+0x31c00], R3 ;  /* 0x031c0003120075a7 */ /* 0x001064000802017f */
[----:B-1----:R-:W-:Y:S05]  /*1cf00*/  @!P1 NANOSLEEP.SYNCS 0x989680 ;  /* 0x009896800000995d */ /* 0x002fea0003900000 */
[----:B------:R-:W1:Y:S02]  /*1cf10*/  @!P1 SYNCS.PHASECHK.TRANS64 P1, [R18+URZ+0x31c00], R3 ;  /* 0x031c0003120095a7 */ /* 0x000e64000802007f */
[----:B-1----:R-:W-:Y:S05]  /*1cf20*/  @!P1 BRA `(.L_x_8643) ;  /* 0xfffffffc00f09947 */ /* 0x002fea000383ffff */
[----:B------:R-:W-:Y:S05]  /*1cf30*/  BRA `(.L_x_8823) ;  /* 0xfffffeb000287947 */ /* 0x000fea000383ffff */
.L_x_8657:
[----:B------:R-:W-:Y:S01]  /*1cf40*/  BSSY B1, `(.L_x_8824) ;  /* 0x0000008000017945 */ /* 0x000fe20003800000 */
[----:B------:R-:W-:Y:S02]  /*1cf50*/  IMAD.MOV.U32 R13, RZ, RZ, R50 ;  /* 0x000000ffff0d7224 */ /* 0x000fe400078e0032 */
[----:B------:R-:W-:Y:S02]  /*1cf60*/  IMAD.MOV.U32 R12, RZ, RZ, RZ ;  /* 0x000000ffff0c7224 */ /* 0x000fe400078e00ff */
[----:B------:R-:W-:Y:S02]  /*1cf70*/  IMAD.MOV.U32 R11, RZ, RZ, 0x1e1f ;  /* 0x00001e1fff0b7424 */ /* 0x000fe400078e00ff */
[----:B------:R-:W-:-:S07]  /*1cf80*/  IMAD.MOV.U32 R15, RZ, RZ, -0x1 ;  /* 0xffffffffff0f7424 */ /* 0x000fce00078e00ff */
[----:B01----:R-:W-:Y:S05]  /*1cf90*/  WARPSYNC.COLLECTIVE R15, `(.L_x_8825) ;  /* 0x000000000f087348 */ /* 0x003fea0003c00000 */
[----:B0-----:R0:W2:Y:S02]  /*1cfa0*/  SHFL.IDX P6, R14, R13, R12, R11 ;  /* 0x0000000c0d0e7389 */ /* 0x0010a400000c000b */
[----:B012---:R-:W-:Y:S01]  /*1cfb0*/  ENDCOLLECTIVE ;  /* 0x000000000000791b */ /* 0x007fe20003800000 */
.L_x_8825:
[----:B------:R-:W-:Y:S05]  /*1cfc0*/  BSYNC B1 ;  /* 0x0000000000017941 */ /* 0x000fea0003800000 */
.L_x_8824:
[----:B------:R-:W-:Y:S05]  /*1cfd0*/  BRA `(.L_x_8826) ;  /* 0xfffffec400cc7947 */ /* 0x000fea000383ffff */
.L_x_8658:
        /* <DEDUP_REMOVED lines=8> */
.L_x_8828:
[----:B------:R-:W-:Y:S05]  /*1d060*/  BSYNC B1 ;  /* 0x0000000000017941 */ /* 0x000fea0003800000 */
.L_x_8827:
[----:B------:R-:W-:Y:S05]  /*1d070*/  BRA `(.L_x_8829) ;  /* 0xfffffec400b07947 */ /* 0x000fea000383ffff */
.L_x_8659:
        /* <DEDUP_REMOVED lines=8> */
.L_x_8831:
[----:B------:R-:W-:Y:S05]  /*1d100*/  BSYNC B1 ;  /* 0x0000000000017941 */ /* 0x000fea0003800000 */
.L_x_8830:
[----:B------:R-:W-:Y:S05]  /*1d110*/  BRA `(.L_x_8832) ;  /* 0xfffffec400947947 */ /* 0x000fea000383ffff */
.L_x_8660:
        /* <DEDUP_REMOVED lines=8> */
.L_x_8834:
[----:B------:R-:W-:Y:S05]  /*1d1a0*/  BSYNC B1 ;  /* 0x0000000000017941 */ /* 0x000fea0003800000 */
.L_x_8833:
[----:B------:R-:W-:Y:S05]  /*1d1b0*/  BRA `(.L_x_8835) ;  /* 0xfffffec400787947 */ /* 0x000fea000383ffff */
.L_x_8662:
[----:B-1----:R1:W2:Y:S02]  /*1d1c0*/  SYNCS.PHASECHK.TRANS64.TRYWAIT P1, [R18+URZ+0x31c00], R3 ;  /* 0x031c0003120075a7 */ /* 0x0022a4000802017f */
[----:B--2---:R-:W-:Y:S05]  /*1d1d0*/  @!P1 NANOSLEEP.SYNCS 0x989680 ;  /* 0x009896800000995d */ /* 0x004fea0003900000 */
[----:B------:R-:W2:Y:S02]  /*1d1e0*/  @!P1 SYNCS.PHASECHK.TRANS64 P1, [R18+URZ+0x31c00], R3 ;  /* 0x031c0003120095a7 */ /* 0x000ea4000802007f */
[----:B--2---:R-:W-:Y:S05]  /*1d1f0*/  @!P1 BRA `(.L_x_8662) ;  /* 0xfffffffc00f09947 */ /* 0x004fea000383ffff */
[----:B------:R-:W-:Y:S05]  /*1d200*/  BRA `(.L_x_8836) ;  /* 0xfffffec400f87947 */ /* 0x000fea000383ffff */
.L_x_8670:
[----:B-1----:R1:W3:Y:S02]  /*1d210*/  SYNCS.PHASECHK.TRANS64.TRYWAIT P1, [R0+URZ+0x31c30], R5 ;  /* 0x031c3005000075a7 */ /* 0x0022e4000802017f */
[----:B---3--:R-:W-:Y:S05]  /*1d220*/  @!P1 NANOSLEEP.SYNCS 0x989680 ;  /* 0x009896800000995d */ /* 0x008fea0003900000 */
[----:B------:R-:W3:Y:S02]  /*1d230*/  @!P1 SYNCS.PHASECHK.TRANS64 P1, [R0+URZ+0x31c30], R5 ;  /* 0x031c3005000095a7 */ /* 0x000ee4000802007f */
[----:B---3--:R-:W-:Y:S05]  /*1d240*/  @!P1 BRA `(.L_x_8670) ;  /* 0xfffffffc00f09947 */ /* 0x008fea000383ffff */
[----:B------:R-:W-:Y:S05]  /*1d250*/  BRA `(.L_x_8669) ;  /* 0xfffffedc00a87947 */ /* 0x000fea000383ffff */
.L_x_8676:
[----:B-1----:R1:W2:Y:S02]  /*1d260*/  SYNCS.PHASECHK.TRANS64.TRYWAIT P3, [R14+URZ+0x31c30], R15 ;  /* 0x031c300f0e0075a7 */ /* 0x0022a4000806017f */
[----:B--2---:R-:W-:Y:S05]  /*1d270*/  @!P3 NANOSLEEP.SYNCS 0x989680 ;  /* 0x009896800000b95d */ /* 0x004fea0003900000 */
[----:B------:R-:W2:Y:S02]  /*1d280*/  @!P3 SYNCS.PHASECHK.TRANS64 P3, [R14+URZ+0x31c30], R15 ;  /* 0x031c300f0e00b5a7 */ /* 0x000ea4000806007f */
[----:B--2---:R-:W-:Y:S05]  /*1d290*/  @!P3 BRA `(.L_x_8676) ;  /* 0xfffffffc00f0b947 */ /* 0x004fea000383ffff */
[----:B------:R-:W-:Y:S05]  /*1d2a0*/  BRA `(.L_x_8675) ;  /* 0xffffff2800887947 */ /* 0x000fea000383ffff */
.L_x_8680:
[----:B-1----:R1:W2:Y:S02]  /*1d2b0*/  SYNCS.PHASECHK.TRANS64.TRYWAIT P2, [R15+URZ+0x31c50], R14 ;  /* 0x031c500e0f0075a7 */ /* 0x0022a4000804017f */
[----:B--2---:R-:W-:Y:S05]  /*1d2c0*/  @!P2 NANOSLEEP.SYNCS 0x989680 ;  /* 0x009896800000a95d */ /* 0x004fea0003900000 */
[----:B------:R-:W2:Y:S02]  /*1d2d0*/  @!P2 SYNCS.PHASECHK.TRANS64 P2, [R15+URZ+0x31c50], R14 ;  /* 0x031c500e0f00a5a7 */ /* 0x000ea4000804007f */
[----:B--2---:R-:W-:Y:S05]  /*1d2e0*/  @!P2 BRA `(.L_x_8680) ;  /* 0xfffffffc00f0a947 */ /* 0x004fea000383ffff */
[----:B------:R-:W-:Y:S05]  /*1d2f0*/  BRA `(.L_x_8677) ;  /* 0xffffff4c00a47947 */ /* 0x000fea000383ffff */
.L_x_8685:
[----:B-1----:R1:W2:Y:S02]  /*1d300*/  SYNCS.PHASECHK.TRANS64.TRYWAIT P0, [R9+URZ+0x31c50], R0 ;  /* 0x031c5000090075a7 */ /* 0x0022a4000800017f */
[----:B--2---:R-:W-:Y:S05]  /*1d310*/  @!P0 NANOSLEEP.SYNCS 0x989680 ;  /* 0x009896800000895d */ /* 0x004fea0003900000 */
[----:B------:R-:W2:Y:S02]  /*1d320*/  @!P0 SYNCS.PHASECHK.TRANS64 P0, [R9+URZ+0x31c50], R0 ;  /* 0x031c5000090085a7 */ /* 0x000ea4000800007f */
[----:B--2---:R-:W-:Y:S05]  /*1d330*/  @!P0 BRA `(.L_x_8685) ;  /* 0xfffffffc00f08947 */ /* 0x004fea000383ffff */
[----:B------:R-:W-:Y:S05]  /*1d340*/  BRA `(.L_x_8684) ;  /* 0xffffff7800f07947 */ /* 0x000fea000383ffff */
.L_x_8709:
        /* <DEDUP_REMOVED lines=8> */
[----:B-----5:R-:W-:Y:S05]  /*1d3d0*/  WARPSYNC.COLLECTIVE R15, `(.L_x_8838) ;  /* 0x000000000f087348 */ /* 0x020fea0003c00000 */
[----:B------:R0:W1:Y:S02]  /*1d3e0*/  SHFL.IDX P6, R14, R13, R12, R11 ;  /* 0x0000000c0d0e7389 */ /* 0x00006400000c000b */
[----:B01---5:R-:W-:Y:S01]  /*1d3f0*/  ENDCOLLECTIVE ;  /* 0x000000000000791b */ /* 0x023fe20003800000 */
.L_x_8838:
[----:B------:R-:W-:Y:S05]  /*1d400*/  BSYNC B1 ;  /* 0x0000000000017941 */ /* 0x000fea0003800000 */
.L_x_8837:
[----:B------:R-:W-:Y:S05]  /*1d410*/  BRA `(.L_x_8839) ;  /* 0xffffffb0002c7947 */ /* 0x000fea000383ffff */
.L_x_8710:
[----:B------:R-:W-:Y:S01]  /*1d420*/  BSSY B1, `(.L_x_8840) ;  /* 0x0000006000017945 */ /* 0x000fe20003800000 */
[----:B------:R-:W-:-:S07]  /*1d430*/  IMAD.MOV.U32 R15, RZ, RZ, -0x1 ;  /* 0xffffffffff0f7424 */ /* 0x000fce00078e00ff */
[----:B-----5:R-:W-:Y:S05]  /*1d440*/  WARPSYNC.COLLECTIVE R15, `(.L_x_8841) ;  /* 0x000000000f0c7348 */ /* 0x020fea0003c00000 */
[----:B------:R-:W-:Y:S02]  /*1d450*/  ELECT P6, UR62, PT ;  /* 0x00000000003e782f */ /* 0x000fe400038c0000 */
[----:B------:R-:W-:Y:S01]  /*1d460*/  MOV R14, UR62 ;  /* 0x0000003e000e7c02 */ /* 0x000fe20008000f00 */
[----:B-----5:R-:W-:Y:S10]  /*1d470*/  ENDCOLLECTIVE ;  /* 0x000000000000791b */ /* 0x020ff40003800000 */
.L_x_8841:
[----:B------:R-:W-:Y:S05]  /*1d480*/  BSYNC B1 ;  /* 0x0000000000017941 */ /* 0x000fea0003800000 */
.L_x_8840:
[----:B------:R-:W-:Y:S05]  /*1d490*/  BRA `(.L_x_8842) ;  /* 0xffffffb000187947 */ /* 0x000fea000383ffff */
.L_x_8712:
[----:B0-----:R0:W1:Y:S02]  /*1d4a0*/  SYNCS.PHASECHK.TRANS64.TRYWAIT P0, [R6+URZ+0x31c20], R7 ;  /* 0x031c2007060075a7 */ /* 0x001064000800017f */
[----:B-1----:R-:W-:Y:S05]  /*1d4b0*/  @!P0 NANOSLEEP.SYNCS 0x989680 ;  /* 0x009896800000895d */ /* 0x002fea0003900000 */
[----:B------:R-:W1:Y:S02]  /*1d4c0*/  @!P0 SYNCS.PHASECHK.TRANS64 P0, [R6+URZ+0x31c20], R7 ;  /* 0x031c2007060085a7 */ /* 0x000e64000800007f */
[----:B-1----:R-:W-:Y:S05]  /*1d4d0*/  @!P0 BRA `(.L_x_8712) ;  /* 0xfffffffc00f08947 */ /* 0x002fea000383ffff */
[----:B------:R-:W-:Y:S05]  /*1d4e0*/  BRA `(.L_x_8843) ;  /* 0xffffffb000347947 */ /* 0x000fea000383ffff */
.L_x_8715:
[----:B0-----:R0:W1:Y:S02]  /*1d4f0*/  SYNCS.PHASECHK.TRANS64.TRYWAIT P0, [R7+URZ+0x31ca0], R8 ;  /* 0x031ca008070075a7 */ /* 0x001064000800017f */
[----:B-1----:R-:W-:Y:S05]  /*1d500*/  @!P0 NANOSLEEP.SYNCS 0x989680 ;  /* 0x009896800000895d */ /* 0x002fea0003900000 */
[----:B------:R-:W1:Y:S02]  /*1d510*/  @!P0 SYNCS.PHASECHK.TRANS64 P0, [R7+URZ+0x31ca0], R8 ;  /* 0x031ca008070085a7 */ /* 0x000e64000800007f */
[----:B-1----:R-:W-:Y:S05]  /*1d520*/  @!P0 BRA `(.L_x_8715) ;  /* 0xfffffffc00f08947 */ /* 0x002fea000383ffff */
[----:B------:R-:W-:Y:S05]  /*1d530*/  BRA `(.L_x_8844) ;  /* 0xffffffb0003c7947 */ /* 0x000fea000383ffff */
.L_x_8717:
[----:B-1----:R1:W2:Y:S02]  /*1d540*/  SYNCS.PHASECHK.TRANS64.TRYWAIT P0, [R7+URZ+0x31cc0], R8 ;  /* 0x031cc008070075a7 */ /* 0x0022a4000800017f */
[----:B--2---:R-:W-:Y:S05]  /*1d550*/  @!P0 NANOSLEEP.SYNCS 0x989680 ;  /* 0x009896800000895d */ /* 0x004fea0003900000 */
[----:B------:R-:W2:Y:S02]  /*1d560*/  @!P0 SYNCS.PHASECHK.TRANS64 P0, [R7+URZ+0x31cc0], R8 ;  /* 0x031cc008070085a7 */ /* 0x000ea4000800007f */
[----:B--2---:R-:W-:Y:S05]  /*1d570*/  @!P0 BRA `(.L_x_8717) ;  /* 0xfffffffc00f08947 */ /* 0x004fea000383ffff */
[----:B------:R-:W-:Y:S05]  /*1d580*/  BRA `(.L_x_8845) ;  /* 0xffffffb000bc7947 */ /* 0x000fea000383ffff */
.L_x_8721:
[----:B0-----:R0:W1:Y:S02]  /*1d590*/  SYNCS.PHASECHK.TRANS64.TRYWAIT P0, [R7+URZ+0x31ca0], R8 ;  /* 0x031ca008070075a7 */ /* 0x001064000800017f */
[----:B-1----:R-:W-:Y:S05]  /*1d5a0*/  @!P0 NANOSLEEP.SYNCS 0x989680 ;  /* 0x009896800000895d */ /* 0x002fea0003900000 */
[----:B------:R-:W1:Y:S02]  /*1d5b0*/  @!P0 SYNCS.PHASECHK.TRANS64 P0, [R7+URZ+0x31ca0], R8 ;  /* 0x031ca008070085a7 */ /* 0x000e64000800007f */
[----:B-1----:R-:W-:Y:S05]  /*1d5c0*/  @!P0 BRA `(.L_x_8721) ;  /* 0xfffffffc00f08947 */ /* 0x002fea000383ffff */
[----:B------:R-:W-:Y:S05]  /*1d5d0*/  BRA `(.L_x_8846) ;  /* 0xffffffb400647947 */ /* 0x000fea000383ffff */
.L_x_8723:
[----:B-1----:R1:W2:Y:S02]  /*1d5e0*/  SYNCS.PHASECHK.TRANS64.TRYWAIT P1, [R7+URZ+0x31cc0], R8 ;  /* 0x031cc008070075a7 */ /* 0x0022a4000802017f */
[----:B--2---:R-:W-:Y:S05]  /*1d5f0*/  @!P1 NANOSLEEP.SYNCS 0x989680 ;  /* 0x009896800000995d */ /* 0x004fea0003900000 */
[----:B------:R-:W2:Y:S02]  /*1d600*/  @!P1 SYNCS.PHASECHK.TRANS64 P1, [R7+URZ+0x31cc0], R8 ;  /* 0x031cc008070095a7 */ /* 0x000ea4000802007f */
[----:B--2---:R-:W-:Y:S05]  /*1d610*/  @!P1 BRA `(.L_x_8723) ;  /* 0xfffffffc00f09947 */ /* 0x004fea000383ffff */
[----:B------:R-:W-:Y:S05]  /*1d620*/  BRA `(.L_x_8847) ;  /* 0xffffffb400e07947 */ /* 0x000fea000383ffff */
.L_x_8735:
        /* <DEDUP_REMOVED lines=11> */
.L_x_8849:
[----:B------:R-:W-:Y:S05]  /*1d6e0*/  BSYNC B0 ;  /* 0x0000000000007941 */ /* 0x000fea0003800000 */
.L_x_8848:
[----:B------:R-:W-:Y:S05]  /*1d6f0*/  BRA `(.L_x_8850) ;  /* 0xffffffc000a47947 */ /* 0x000fea000383ffff */
.L_x_8736:
[----:B------:R-:W-:Y:S01]  /*1d700*/  BSSY B0, `(.L_x_8851) ;  /* 0x0000006000007945 */ /* 0x000fe20003800000 */
[----:B------:R-:W-:-:S07]  /*1d710*/  IMAD.MOV.U32 R15, RZ, RZ, -0x1 ;  /* 0xffffffffff0f7424 */ /* 0x000fce00078e00ff */
[----:B------:R-:W-:Y:S05]  /*1d720*/  WARPSYNC.COLLECTIVE R15, `(.L_x_8852) ;  /* 0x000000000f0c7348 */ /* 0x000fea0003c00000 */
[----:B------:R-:W-:Y:S02]  /*1d730*/  ELECT P6, UR62, PT ;  /* 0x00000000003e782f */ /* 0x000fe400038c0000 */
[----:B------:R-:W-:Y:S01]  /*1d740*/  MOV R14, UR62 ;  /* 0x0000003e000e7c02 */ /* 0x000fe20008000f00 */
[----:B------:R-:W-:Y:S10]  /*1d750*/  ENDCOLLECTIVE ;  /* 0x000000000000791b */ /* 0x000ff40003800000 */
.L_x_8852:
[----:B------:R-:W-:Y:S05]  /*1d760*/  BSYNC B0 ;  /* 0x0000000000007941 */ /* 0x000fea0003800000 */
.L_x_8851:
[----:B------:R-:W-:Y:S05]  /*1d770*/  BRA `(.L_x_8853) ;  /* 0xffffffc0009c7947 */ /* 0x000fea000383ffff */
.L_x_8739:
[----:B-1----:R1:W2:Y:S02]  /*1d780*/  SYNCS.PHASECHK.TRANS64.TRYWAIT P0, [R4+URZ+0x31c40], R5 ;  /* 0x031c4005040075a7 */ /* 0x0022a4000800017f */
[----:B--2---:R-:W-:Y:S05]  /*1d790*/  @!P0 NANOSLEEP.SYNCS 0x989680 ;  /* 0x009896800000895d */ /* 0x004fea0003900000 */
[----:B------:R-:W2:Y:S02]  /*1d7a0*/  @!P0 SYNCS.PHASECHK.TRANS64 P0, [R4+URZ+0x31c40], R5 ;  /* 0x031c4005040085a7 */ /* 0x000ea4000800007f */
[----:B--2---:R-:W-:Y:S05]  /*1d7b0*/  @!P0 BRA `(.L_x_8739) ;  /* 0xfffffffc00f08947 */ /* 0x004fea000383ffff */
[----:B------:R-:W-:Y:S05]  /*1d7c0*/  BRA `(.L_x_8854) ;  /* 0xffffffc000f07947 */ /* 0x000fea000383ffff */
.L_x_8742:
[----:B-1----:R1:W2:Y:S02]  /*1d7d0*/  SYNCS.PHASECHK.TRANS64.TRYWAIT P0, [R29+URZ+0x31c20], R4 ;  /* 0x031c20041d0075a7 */ /* 0x0022a4000800017f */
[----:B--2---:R-:W-:Y:S05]  /*1d7e0*/  @!P0 NANOSLEEP.SYNCS 0x989680 ;  /* 0x009896800000895d */ /* 0x004fea0003900000 */
[----:B------:R-:W2:Y:S02]  /*1d7f0*/  @!P0 SYNCS.PHASECHK.TRANS64 P0, [R29+URZ+0x31c20], R4 ;  /* 0x031c20041d0085a7 */ /* 0x000ea4000800007f */
[----:B--2---:R-:W-:Y:S05]  /*1d800*/  @!P0 BRA `(.L_x_8742) ;  /* 0xfffffffc00f08947 */ /* 0x004fea000383ffff */
[----:B------:R-:W-:Y:S05]  /*1d810*/  BRA `(.L_x_8855) ;  /* 0xffffffc800207947 */ /* 0x000fea000383ffff */
.L_x_8750:
[----:B0-----:R0:W1:Y:S02]  /*1d820*/  SYNCS.PHASECHK.TRANS64.TRYWAIT P0, [R3+URZ+0x31c40], R2 ;  /* 0x031c4002030075a7 */ /* 0x001064000800017f */
[----:B-1----:R-:W-:Y:S05]  /*1d830*/  @!P0 NANOSLEEP.SYNCS 0x989680 ;  /* 0x009896800000895d */ /* 0x002fea0003900000 */
[----:B------:R-:W1:Y:S02]  /*1d840*/  @!P0 SYNCS.PHASECHK.TRANS64 P0, [R3+URZ+0x31c40], R2 ;  /* 0x031c4002030085a7 */ /* 0x000e64000800007f */
[----:B-1----:R-:W-:Y:S05]  /*1d850*/  @!P0 BRA `(.L_x_8750) ;  /* 0xfffffffc00f08947 */ /* 0x002fea000383ffff */
[----:B------:R-:W-:Y:S05]  /*1d860*/  BRA `(.L_x_8856) ;  /* 0xffffffc800cc7947 */ /* 0x000fea000383ffff */
.L_x_8752:
[----:B0-----:R0:W1:Y:S02]  /*1d870*/  SYNCS.PHASECHK.TRANS64.TRYWAIT P0, [R2+URZ+0x31c60], R3 ;  /* 0x031c6003020075a7 */ /* 0x001064000800017f */
[----:B-1----:R-:W-:Y:S05]  /*1d880*/  @!P0 NANOSLEEP.SYNCS 0x989680 ;  /* 0x009896800000895d */ /* 0x002fea0003900000 */
[----:B------:R-:W1:Y:S02]  /*1d890*/  @!P0 SYNCS.PHASECHK.TRANS64 P0, [R2+URZ+0x31c60], R3 ;  /* 0x031c6003020085a7 */ /* 0x000e64000800007f */
[----:B-1----:R-:W-:Y:S05]  /*1d8a0*/  @!P0 BRA `(.L_x_8752) ;  /* 0xfffffffc00f08947 */ /* 0x002fea000383ffff */
[----:B------:R-:W-:Y:S05]  /*1d8b0*/  BRA `(.L_x_8857) ;  /* 0xffffffcc00587947 */ /* 0x000fea000383ffff */
.L_x_8758:
[----:B-1----:R1:W2:Y:S02]  /*1d8c0*/  SYNCS.PHASECHK.TRANS64.TRYWAIT P0, [R3+URZ+0x31c40], R2 ;  /* 0x031c4002030075a7 */ /* 0x0022a4000800017f */
[----:B--2---:R-:W-:Y:S05]  /*1d8d0*/  @!P0 NANOSLEEP.SYNCS 0x989680 ;  /* 0x009896800000895d */ /* 0x004fea0003900000 */
[----:B------:R-:W2:Y:S02]  /*1d8e0*/  @!P0 SYNCS.PHASECHK.TRANS64 P0, [R3+URZ+0x31c40], R2 ;  /* 0x031c4002030085a7 */ /* 0x000ea4000800007f */
[----:B--2---:R-:W-:Y:S05]  /*1d8f0*/  @!P0 BRA `(.L_x_8758) ;  /* 0xfffffffc00f08947 */ /* 0x004fea000383ffff */
[----:B------:R-:W-:Y:S05]  /*1d900*/  BRA `(.L_x_8858) ;  /* 0xffffffd000a47947 */ /* 0x000fea000383ffff */
.L_x_8760:
[----:B0-----:R0:W1:Y:S02]  /*1d910*/  SYNCS.PHASECHK.TRANS64.TRYWAIT P0, [R3+URZ+0x31c60], R24 ;  /* 0x031c6018030075a7 */ /* 0x001064000800017f */
[----:B-1----:R-:W-:Y:S05]  /*1d920*/  @!P0 NANOSLEEP.SYNCS 0x989680 ;  /* 0x009896800000895d */ /* 0x002fea0003900000 */
[----:B------:R-:W1:Y:S02]  /*1d930*/  @!P0 SYNCS.PHASECHK.TRANS64 P0, [R3+URZ+0x31c60], R24 ;  /* 0x031c6018030085a7 */ /* 0x000e64000800007f */
[----:B-1----:R-:W-:Y:S05]  /*1d940*/  @!P0 BRA `(.L_x_8760) ;  /* 0xfffffffc00f08947 */ /* 0x002fea000383ffff */
[----:B------:R-:W-:Y:S05]  /*1d950*/  BRA `(.L_x_8859) ;  /* 0xffffffd400307947 */ /* 0x000fea000383ffff */
.L_x_8766:
[----:B-1----:R1:W2:Y:S02]  /*1d960*/  SYNCS.PHASECHK.TRANS64.TRYWAIT P0, [R2+URZ+0x31c40], R3 ;  /* 0x031c4003020075a7 */ /* 0x0022a4000800017f */
[----:B--2---:R-:W-:Y:S05]  /*1d970*/  @!P0 NANOSLEEP.SYNCS 0x989680 ;  /* 0x009896800000895d */ /* 0x004fea0003900000 */
[----:B------:R-:W2:Y:S02]  /*1d980*/  @!P0 SYNCS.PHASECHK.TRANS64 P0, [R2+URZ+0x31c40], R3 ;  /* 0x031c4003020085a7 */ /* 0x000ea4000800007f */
[----:B--2---:R-:W-:Y:S05]  /*1d990*/  @!P0 BRA `(.L_x_8766) ;  /* 0xfffffffc00f08947 */ /* 0x004fea000383ffff */
[----:B------:R-:W-:Y:S05]  /*1d9a0*/  BRA `(.L_x_8860) ;  /* 0xffffffd800587947 */ /* 0x000fea000383ffff */
.L_x_8768:
[----:B0-----:R0:W1:Y:S02]  /*1d9b0*/  SYNCS.PHASECHK.TRANS64.TRYWAIT P0, [R2+URZ+0x31c60], R3 ;  /* 0x031c6003020075a7 */ /* 0x001064000800017f */
[----:B-1----:R-:W-:Y:S05]  /*1d9c0*/  @!P0 NANOSLEEP.SYNCS 0x989680 ;  /* 0x009896800000895d */ /* 0x002fea0003900000 */
[----:B------:R-:W1:Y:S02]  /*1d9d0*/  @!P0 SYNCS.PHASECHK.TRANS64 P0, [R2+URZ+0x31c60], R3 ;  /* 0x031c6003020085a7 */ /* 0x000e64000800007f */
[----:B-1----:R-:W-:Y:S05]  /*1d9e0*/  @!P0 BRA `(.L_x_8768) ;  /* 0xfffffffc00f08947 */ /* 0x002fea000383ffff */
[----:B------:R-:W-:Y:S05]  /*1d9f0*/  BRA `(.L_x_8861) ;  /* 0xffffffd800e47947 */ /* 0x000fea000383ffff */
.L_x_8776:
[----:B--2---:R2:W3:Y:S02]  /*1da00*/  SYNCS.PHASECHK.TRANS64.TRYWAIT P0, [R3+URZ+0x31c60], R2 ;  /* 0x031c6002030075a7 */ /* 0x0044e4000800017f */
[----:B---3--:R-:W-:Y:S05]  /*1da10*/  @!P0 NANOSLEEP.SYNCS 0x989680 ;  /* 0x009896800000895d */ /* 0x008fea0003900000 */
[----:B------:R-:W3:Y:S02]  /*1da20*/  @!P0 SYNCS.PHASECHK.TRANS64 P0, [R3+URZ+0x31c60], R2 ;  /* 0x031c6002030085a7 */ /* 0x000ee4000800007f */
[----:B---3--:R-:W-:Y:S05]  /*1da30*/  @!P0 BRA `(.L_x_8776) ;  /* 0xfffffffc00f08947 */ /* 0x008fea000383ffff */
[----:B------:R-:W-:Y:S05]  /*1da40*/  BRA `(.L_x_8862) ;  /* 0xffffffdc00ec7947 */ /* 0x000fea000383ffff */
.L_x_8779:
        /* <DEDUP_REMOVED lines=8> */
.L_x_8864:
[----:B------:R-:W-:Y:S05]  /*1dad0*/  BSYNC B0 ;  /* 0x0000000000007941 */ /* 0x000fea0003800000 */
.L_x_8863:
        /* <DEDUP_REMOVED lines=8> */
.L_x_8865:
[----:B------:R-:W-:Y:S01]  /*1db60*/  IMAD.MOV.U32 R5, RZ, RZ, R14 ;  /* 0x000000ffff057224 */ /* 0x000fe200078e000e */
[----:B------:R-:W-:Y:S06]  /*1db70*/  BRA `(.L_x_8866) ;  /* 0xffffffe000747947 */ /* 0x000fec000383ffff */
.L_x_8782:
        /* <DEDUP_REMOVED lines=8> */
.L_x_8868:
[----:B------:R-:W-:Y:S05]  /*1dc00*/  BSYNC B0 ;  /* 0x0000000000007941 */ /* 0x000fea0003800000 */
.L_x_8867:
        /* <DEDUP_REMOVED lines=10> */
.L_x_8869:
        /* <DEDUP_REMOVED lines=8> */
.L_x_8870:
        /* <DEDUP_REMOVED lines=8> */
.L_x_8871:
        /* <DEDUP_REMOVED lines=8> */
.L_x_8872:
        /* <DEDUP_REMOVED lines=8> */
.L_x_8873:
[----:B------:R-:W-:Y:S05]  /*1deb0*/  BRA `(.L_x_8874) ;  /* 0xffffffe000307947 */ /* 0x000fea000383ffff */
.L_x_8787:
        /* <DEDUP_REMOVED lines=8> */
.L_x_8876:
[----:B------:R-:W-:Y:S05]  /*1df40*/  BSYNC B0 ;  /* 0x0000000000007941 */ /* 0x000fea0003800000 */
.L_x_8875:
        /* <DEDUP_REMOVED lines=10> */
.L_x_8877:
        /* <DEDUP_REMOVED lines=8> */
.L_x_8878:
        /* <DEDUP_REMOVED lines=8> */
.L_x_8879:
        /* <DEDUP_REMOVED lines=8> */
.L_x_8880:
        /* <DEDUP_REMOVED lines=8> */
.L_x_8881:
[----:B------:R-:W-:Y:S05]  /*1e1f0*/  BRA `(.L_x_8882) ;  /* 0xffffffe0000c7947 */ /* 0x000fea000383ffff */
.L_x_8789:
[----:B------:R-:W-:Y:S01]  /*1e200*/  BSSY B0, `(.L_x_8883) ;  /* 0x0000006000007945 */ /* 0x000fe20003800000 */
[----:B------:R-:W-:Y:S01]  /*1e210*/  PLOP3.LUT P6, PT, P6, PT, PT, 0x8, 0x0 ;  /* 0x000000000000781c */ /* 0x000fe200037ce170 */
[----:B------:R-:W-:-:S12]  /*1e220*/  IMAD.MOV.U32 R15, RZ, RZ, -0x1 ;  /* 0xffffffffff0f7424 */ /* 0x000fd800078e00ff */
[----:B0-----:R-:W-:Y:S05]  /*1e230*/  WARPSYNC.COLLECTIVE R15, `(.L_x_8884) ;  /* 0x000000000f087348 */ /* 0x001fea0003c00000 */
[----:B------:R-:W-:Y:S01]  /*1e240*/  VOTE.ANY R14, PT, P6 ;  /* 0x00000000000e7806 */ /* 0x000fe200030e0100 */
[----:B0-----:R-:W-:Y:S06]  /*1e250*/  ENDCOLLECTIVE ;  /* 0x000000000000791b */ /* 0x001fec0003800000 */
.L_x_8884:
[----:B------:R-:W-:Y:S05]  /*1e260*/  BSYNC B0 ;  /* 0x0000000000007941 */ /* 0x000fea0003800000 */
.L_x_8883:
        /* <DEDUP_REMOVED lines=9> */
.L_x_8885:
[----:B------:R-:W-:Y:S01]  /*1e300*/  IMAD.MOV.U32 R17, RZ, RZ, R14 ;  /* 0x000000ffff117224 */ /* 0x000fe200078e000e */
[----:B------:R-:W-:Y:S06]  /*1e310*/  BRA `(.L_x_8886) ;  /* 0xffffffdc00fc7947 */ /* 0x000fec000383ffff */
.L_x_8791:
[----:B------:R-:W-:Y:S01]  /*1e320*/  BSSY B0, `(.L_x_8887) ;  /* 0x0000007000007945 */ /* 0x000fe20003800000 */
[----:B------:R-:W-:Y:S02]  /*1e330*/  IMAD.MOV.U32 R13, RZ, RZ, R3 ;  /* 0x000000ffff0d7224 */ /* 0x000fe400078e0003 */
[----:B------:R-:W-:Y:S02]  /*1e340*/  IMAD.MOV.U32 R11, RZ, RZ, 0x1f ;  /* 0x0000001fff0b7424 */ /* 0x000fe400078e00ff */
[----:B------:R-:W-:-:S07]  /*1e350*/  IMAD.MOV.U32 R15, RZ, RZ, -0x1 ;  /* 0xffffffffff0f7424 */ /* 0x000fce00078e00ff */
[----:B012---:R-:W-:Y:S05]  /*1e360*/  WARPSYNC.COLLECTIVE R15, `(.L_x_8888) ;  /* 0x000000000f087348 */ /* 0x007fea0003c00000 */
[----:B------:R3:W4:Y:S02]  /*1e370*/  SHFL.IDX P6, R14, R13, R12, R11 ;  /* 0x0000000c0d0e7389 */ /* 0x00072400000c000b */
[----:B01234-:R-:W-:Y:S01]  /*1e380*/  ENDCOLLECTIVE ;  /* 0x000000000000791b */ /* 0x01ffe20003800000 */
.L_x_8888:
[----:B------:R-:W-:Y:S05]  /*1e390*/  BSYNC B0 ;  /* 0x0000000000007941 */ /* 0x000fea0003800000 */
.L_x_8887:
[----:B------:R-:W-:Y:S05]  /*1e3a0*/  BRA `(.L_x_8790) ;  /* 0xffffffdc00f47947 */ /* 0x000fea000383ffff */
.L_x_8795:
[----:B0-----:R0:W1:Y:S02]  /*1e3b0*/  SYNCS.PHASECHK.TRANS64.TRYWAIT P0, [R9+URZ+0x31c20], R0 ;  /* 0x031c2000090075a7 */ /* 0x001064000800017f */
[----:B-1----:R-:W-:Y:S05]  /*1e3c0*/  @!P0 NANOSLEEP.SYNCS 0x989680 ;  /* 0x009896800000895d */ /* 0x002fea0003900000 */
[----:B------:R-:W1:Y:S02]  /*1e3d0*/  @!P0 SYNCS.PHASECHK.TRANS64 P0, [R9+URZ+0x31c20], R0 ;  /* 0x031c2000090085a7 */ /* 0x000e64000800007f */
[----:B-1----:R-:W-:Y:S05]  /*1e3e0*/  @!P0 BRA `(.L_x_8795) ;  /* 0xfffffffc00f08947 */ /* 0x002fea000383ffff */
[----:B------:R-:W-:Y:S05]  /*1e3f0*/  BRA `(.L_x_8889) ;  /* 0xffffffe000d07947 */ /* 0x000fea000383ffff */
.L_x_8796:
        /* <DEDUP_REMOVED lines=11> */
.L_x_8891:
[----:B------:R-:W-:Y:S05]  /*1e4b0*/  BSYNC B0 ;  /* 0x0000000000007941 */ /* 0x000fea0003800000 */
.L_x_8890:
[----:B------:R-:W-:Y:S05]  /*1e4c0*/  BRA `(.L_x_8892) ;  /* 0xffffffe000b87947 */ /* 0x000fea000383ffff */
.L_x_8797:
[----:B------:R-:W-:Y:S01]  /*1e4d0*/  BSSY B0, `(.L_x_8893) ;  /* 0x0000006000007945 */ /* 0x000fe20003800000 */
[----:B------:R-:W-:-:S07]  /*1e4e0*/  IMAD.MOV.U32 R15, RZ, RZ, -0x1 ;  /* 0xffffffffff0f7424 */ /* 0x000fce00078e00ff */
[----:B0-----:R-:W-:Y:S05]  /*1e4f0*/  WARPSYNC.COLLECTIVE R15, `(.L_x_8894) ;  /* 0x000000000f0c7348 */ /* 0x001fea0003c00000 */
[----:B------:R-:W-:Y:S02]  /*1e500*/  ELECT P6, UR62, PT ;  /* 0x00000000003e782f */ /* 0x000fe400038c0000 */
[----:B------:R-:W-:Y:S01]  /*1e510*/  MOV R14, UR62 ;  /* 0x0000003e000e7c02 */ /* 0x000fe20008000f00 */
[----:B0-----:R-:W-:Y:S10]  /*1e520*/  ENDCOLLECTIVE ;  /* 0x000000000000791b */ /* 0x001ff40003800000 */
.L_x_8894:
[----:B------:R-:W-:Y:S05]  /*1e530*/  BSYNC B0 ;  /* 0x0000000000007941 */ /* 0x000fea0003800000 */
.L_x_8893:
[----:B------:R-:W-:Y:S05]  /*1e540*/  BRA `(.L_x_8895) ;  /* 0xffffffe000ac7947 */ /* 0x000fea000383ffff */
.L_x_8799:
[----:B0-----:R0:W1:Y:S02]  /*1e550*/  SYNCS.PHASECHK.TRANS64.TRYWAIT P0, [R7+URZ], R2 ;  /* 0x00000002070075a7 */ /* 0x001064000800017f */
[----:B-1----:R-:W-:Y:S05]  /*1e560*/  @!P0 NANOSLEEP.SYNCS 0x989680 ;  /* 0x009896800000895d */ /* 0x002fea0003900000 */
[----:B------:R-:W1:Y:S02]  /*1e570*/  @!P0 SYNCS.PHASECHK.TRANS64 P0, [R7+URZ], R2 ;  /* 0x00000002070085a7 */ /* 0x000e64000800007f */
[----:B-1----:R-:W-:Y:S05]  /*1e580*/  @!P0 BRA `(.L_x_8799) ;  /* 0xfffffffc00f08947 */ /* 0x002fea000383ffff */
[----:B------:R-:W-:Y:S05]  /*1e590*/  BRA `(.L_x_8896) ;  /* 0xffffffe000e87947 */ /* 0x000fea000383ffff */
.L_x_8800:
[----:B-1----:R1:W2:Y:S02]  /*1e5a0*/  SYNCS.PHASECHK.TRANS64.TRYWAIT P0, [R3+URZ], R0 ;  /* 0x00000000030075a7 */ /* 0x0022a4000800017f */
[----:B--2---:R-:W-:Y:S05]  /*1e5b0*/  @!P0 NANOSLEEP.SYNCS 0x989680 ;  /* 0x009896800000895d */ /* 0x004fea0003900000 */
[----:B------:R-:W2:Y:S02]  /*1e5c0*/  @!P0 SYNCS.PHASECHK.TRANS64 P0, [R3+URZ], R0 ;  /* 0x00000000030085a7 */ /* 0x000ea4000800007f */
[----:B--2---:R-:W-:Y:S05]  /*1e5d0*/  @!P0 BRA `(.L_x_8800) ;  /* 0xfffffffc00f08947 */ /* 0x004fea000383ffff */
[----:B------:R-:W-:Y:S05]  /*1e5e0*/  BRA `(.L_x_8897) ;  /* 0xffffffe000dc7947 */ /* 0x000fea000383ffff */
.L_x_8802:
[----:B-1----:R1:W2:Y:S02]  /*1e5f0*/  SYNCS.PHASECHK.TRANS64.TRYWAIT P0, [R5+URZ], R2 ;  /* 0x00000002050075a7 */ /* 0x0022a4000800017f */
[----:B--2---:R-:W-:Y:S05]  /*1e600*/  @!P0 NANOSLEEP.SYNCS 0x989680 ;  /* 0x009896800000895d */ /* 0x004fea0003900000 */
[----:B------:R-:W2:Y:S02]  /*1e610*/  @!P0 SYNCS.PHASECHK.TRANS64 P0, [R5+URZ], R2 ;  /* 0x00000002050085a7 */ /* 0x000ea4000800007f */
[----:B--2---:R-:W-:Y:S05]  /*1e620*/  @!P0 BRA `(.L_x_8802) ;  /* 0xfffffffc00f08947 */ /* 0x004fea000383ffff */
[----:B------:R-:W-:Y:S05]  /*1e630*/  BRA `(.L_x_8898) ;  /* 0xffffffe000e07947 */ /* 0x000fea000383ffff */
.L_x_8899:
        /* <DEDUP_REMOVED lines=12> */
.L_x_12775:


//--------------------- .text._ZN7cutlass13device_kernelIN5flash11enable_sm90INS1_16FlashAttnFwdSm90INS1_25CollectiveMainloopFwdSm90ILi2EN4cute5tupleIJNS5_1CILi1EEES8_S8_EEENS6_IJNS7_ILi192EEENS7_ILi128EEENS7_ILi96EEEEEELi96ENS_10bfloat16_tEfNS_4arch4Sm90ELb0ELb1ELb1ELb0ELb0ELb0ELb0ELb0ELb1ELb0ELb0ELb0EEENS1_21CollectiveEpilogueFwdINS6_IJSA_SC_SB_EEES9_SE_SG_Li384ELb0ELb0ELb0ELb0EEENS1_30DynamicPersistentTileSchedulerILi384ELi32ELb0ELb0ELb1EEEEEEEEEvNT_6ParamsE --------------------------
	.section	.text._ZN7cutlass13device_kernelIN5flash11enable_sm90INS1_16FlashAttnFwdSm90INS1_25CollectiveMainloopFwdSm90ILi2EN4cute5tupleIJNS5_1CILi1EEES8_S8_EEENS6_IJNS7_ILi192EEENS7_ILi128EEENS7_ILi96EEEEEELi96ENS_10bfloat16_tEfNS_4arch4Sm90ELb0ELb1ELb1ELb0ELb0ELb0ELb0ELb0ELb1ELb0ELb0ELb0EEENS1_21CollectiveEpilogueFwdINS6_IJSA_SC_SB_EEES9_SE_SG_Li384ELb0ELb0ELb0ELb0EEENS1_30DynamicPersistentTileSchedulerILi384ELi32ELb0ELb0ELb1EEEEEEEEEvNT_6ParamsE,"ax",@progbits
	.align	128
.text._ZN7cutlass13device_kernelIN5flash11enable_sm90INS1_16FlashAttnFwdSm90INS1_25CollectiveMainloopFwdSm90ILi2EN4cute5tupleIJNS5_1CILi1EEES8_S8_EEENS6_IJNS7_ILi192EEENS7_ILi128EEENS7_ILi96EEEEEELi96ENS_10bfloat16_tEfNS_4arch4Sm90ELb0ELb1ELb1ELb0ELb0ELb0ELb0ELb0ELb1ELb0ELb0ELb0EEENS1_21CollectiveEpilogueFwdINS6_IJSA_SC_SB_EEES9_SE_SG_Li384ELb0ELb0ELb0ELb0EEENS1_30DynamicPersistentTileSchedulerILi384ELi32ELb0ELb0ELb1EEEEEEEEEvNT_6ParamsE:
        .type           _ZN7cutlass13device_kernelIN5flash11enable_sm90INS1_16FlashAttnFwdSm90INS1_25CollectiveMainloopFwdSm90ILi2EN4cute5tupleIJNS5_1CILi1EEES8_S8_EEENS6_IJNS7_ILi192EEENS7_ILi128EEENS7_ILi96EEEEEELi96ENS_10bfloat16_tEfNS_4arch4Sm90ELb0ELb1ELb1ELb0ELb0ELb0ELb0ELb0ELb1ELb0ELb0ELb0EEENS1_21CollectiveEpilogueFwdINS6_IJSA_SC_SB_EEES9_SE_SG_Li384ELb0ELb0ELb0ELb0EEENS1_30DynamicPersistentTileSchedulerILi384ELi32ELb0ELb0ELb1EEEEEEEEEvNT_6ParamsE,@function
        .size           _ZN7cutlass13device_kernelIN5flash11enable_sm90INS1_16FlashAttnFwdSm90INS1_25CollectiveMainloopFwdSm90ILi2EN4cute5tupleIJNS5_1CILi1EEES8_S8_EEENS6_IJNS7_ILi192EEENS7_ILi128EEENS7_ILi96EEEEEELi96ENS_10bfloat16_tEfNS_4arch4Sm90ELb0ELb1ELb1ELb0ELb0ELb0ELb0ELb0ELb1ELb0ELb0ELb0EEENS1_21CollectiveEpilogueFwdINS6_IJSA_SC_SB_EEES9_SE_SG_Li384ELb0ELb0ELb0ELb0EEENS1_30DynamicPersistentTileSchedulerILi384ELi32ELb0ELb0ELb1EEEEEEEEEvNT_6ParamsE,(.L_x_12776 - _ZN7cutlass13device_kernelIN5flash11enable_sm90INS1_16FlashAttnFwdSm90INS1_25CollectiveMainloopFwdSm90ILi2EN4cute5tupleIJNS5_1CILi1EEES8_S8_EEENS6_IJNS7_ILi192EEENS7_ILi128EEENS7_ILi96EEEEEELi96ENS_10bfloat16_tEfNS_4arch4Sm90ELb0ELb1ELb1ELb0ELb0ELb0ELb0ELb0ELb1ELb0ELb0ELb0EEENS1_21CollectiveEpilogueFwdINS6_IJSA_SC_SB_EEES9_SE_SG_Li384ELb0ELb0ELb0ELb0EEENS1_30DynamicPersistentTileSchedulerILi384ELi32ELb0ELb0ELb1EEEEEEEEEvNT_6ParamsE)
        .other          _ZN7cutlass13device_kernelIN5flash11enable_sm90INS1_16FlashAttnFwdSm90INS1_25CollectiveMainloopFwdSm90ILi2EN4cute5tupleIJNS5_1CILi1EEES8_S8_EEENS6_IJNS7_ILi192EEENS7_ILi128EEENS7_ILi96EEEEEELi96ENS_10bfloat16_tEfNS_4arch4Sm90ELb0ELb1ELb1ELb0ELb0ELb0ELb0ELb0ELb1ELb0ELb0ELb0EEENS1_21CollectiveEpilogueFwdINS6_IJSA_SC_SB_EEES9_SE_SG_Li384ELb0ELb0ELb0ELb0EEENS1_30DynamicPersistentTileSchedulerILi384ELi32ELb0ELb0ELb1EEEEEEEEEvNT_6ParamsE,@"STO_CUDA_ENTRY STV_DEFAULT"
_ZN7cutlass13device_kernelIN5flash11enable_sm90INS1_16FlashAttnFwdSm90INS1_25CollectiveMainloopFwdSm90ILi2EN4cute5tupleIJNS5_1CILi1EEES8_S8_EEENS6_IJNS7_ILi192EEENS7_ILi128EEENS7_ILi96EEEEEELi96ENS_10bfloat16_tEfNS_4arch4Sm90ELb0ELb1ELb1ELb0ELb0ELb0ELb0ELb0ELb1ELb0ELb0ELb0EEENS1_21CollectiveEpilogueFwdINS6_IJSA_SC_SB_EEES9_SE_SG_Li384ELb0ELb0ELb0ELb0EEENS1_30DynamicPersistentTileSchedulerILi384ELi32ELb0ELb0ELb1EEEEEEEEEvNT_6ParamsE:
        /* <DEDUP_REMOVED lines=23> */
.L_x_8901:
[----:B------:R-:W-:Y:S05]  /*0170*/  BSYNC B0 ;  /* 0x0000000000007941 */ /* 0x000fea0003800000 */
.L_x_8900:
        /* <DEDUP_REMOVED lines=37> */
.L_x_8902:
        /* <DEDUP_REMOVED lines=22> */
.L_x_8903:
        /* <DEDUP_REMOVED lines=18> */
.L_x_8904:
        /* <DEDUP_REMOVED lines=22> */
.L_x_8905:
        /* <DEDUP_REMOVED lines=22> */
.L_x_8906:
[----:B------:R-:W-:Y:S01]  /*0910*/  PLOP3.LUT P0, PT, PT, PT, UP0, 0x80, 0x0 ;  /* 0x000000000000781c */ /* 0x000fe20003f0f008 */
[----:B------:R-:W-:Y:S01]  /*0920*/  UMOV UR46, 0x1 ;  /* 0x00000001002e7882 */ /* 0x000fe20000000000 */
[----:B------:R-:W-:Y:S01]  /*0930*/  NOP ;  /* 0x0000000000007918 */ /* 0x000fe20000000000 */
[----:B------:R-:W-:Y:S01]  /*0940*/  USEL UR46, UR46, 0x2, !UP0 ;  /* 0x000000022e2e7887 */ /* 0x000fe2000c000000 */
[----:B------:R-:W-:Y:S01]  /*0950*/  LOP3.LUT R17, R2, 0x7f, RZ, 0xc0, !PT ;  /* 0x0000007f02117812 */ /* 0x000fe200078ec0ff */
[----:B------:R-:W-:Y:S01]  /*0960*/  ULDC.64 UR50, c[0x0][0x208] ;  /* 0x0000820000327ab9 */ /* 0x000fe20000000a00 */
[----:B-123--:R-:W-:Y:S07]  /*0970*/  BAR.SYNC.DEFER_BLOCKING 0x0 ;  /* 0x0000000000007b1d */ /* 0x00efee0000010000 */
[----:B------:R-:W-:Y:S05]  /*0980*/  @!P0 BRA `(.L_x_8907) ;  /* 0x0000010000488947 */ /* 0x000fea0003800000 */
.L_x_8908:
[----:B------:R-:W-:-:S08]  /*0990*/  NOP ;  /* 0x0000000000007918 */ /* 0x000fd00000000000 */
[----:B------:R-:W1:Y:S02]  /*09a0*/  USETMAXREG.TRY_ALLOC.CTAPOOL UP0, 0xa0 ;  /* 0x000000a0000079c8 */ /* 0x000e640008000600 */
[----:B-1----:R-:W-:-:S13]  /*09b0*/  PLOP3.LUT P0, PT, PT, PT, UP0, 0x80, 0x0 ;  /* 0x000000000000781c */ /* 0x002fda0003f0f008 */
[----:B------:R-:W-:Y:S05]  /*09c0*/  @!P0 BRA `(.L_x_8908) ;  /* 0xfffffffc00f08947 */ /* 0x000fea000383ffff */
[----:B------:R-:W-:Y:S01]  /*09d0*/  LOP3.LUT R0, R2, 0xffffff80, RZ, 0xc0, !PT ;  /* 0xffffff8002007812 */ /* 0x000fe200078ec0ff */
[----:B------:R-:W1:Y:S08]  /*09e0*/  S2UR UR7, SR_CTAID.X ;  /* 0x00000000000779c3 */ /* 0x000e700000002500 */
[----:B------:R-:W-:Y:S08]  /*09f0*/  BAR.ARV 0x4, 0x1a0 ;  /* 0x0106800000007b1d */ /* 0x000ff00000002000 */
[----:B------:R-:W-:Y:S06]  /*0a00*/  BAR.ARV 0x8, 0x1a0 ;  /* 0x0206800000007b1d */ /* 0x000fec0000002000 */
[----:B------:R-:W-:-:S02]  /*0a10*/  ISETP.NE.AND P0, PT, R0, 0x80, PT ;  /* 0x000000800000780c */ /* 0x000fc40003f05270 */
[----:B------:R-:W1:Y:S11]  /*0a20*/  LDC R0, c[0x0][0xda8] ;  /* 0x00036a00ff007b82 */ /* 0x000e760000000800 */
[----:B------:R-:W-:Y:S06]  /*0a30*/  @!P0 BAR.ARV 0x9, 0x100 ;  /* 0x0244000000008b1d */ /* 0x000fec0000002000 */
[----:B-1----:R-:W-:-:S13]  /*0a40*/  ISETP.LE.AND P0, PT, R0, UR7, PT ;  /* 0x0000000700007c0c */ /* 0x002fda000bf03270 */
[----:B------:R-:W-:Y:S05]  /*0a50*/  @P0 EXIT ;  /* 0x000000000000094d */ /* 0x000fea0003800000 */
[----:B------:R-:W-:Y:S01]  /*0a60*/  VIADD R0, R2, 0xffffff80 ;  /* 0xffffff8002007836 */ /* 0x000fe20000000000 */
[----:B------:R-:W1:Y:S01]  /*0a70*/  S2UR UR4, SR_CgaCtaId ;  /* 0x00000000000479c3 */ /* 0x000e620000008800 */
[----:B------:R-:W-:Y:S01]  /*0a80*/  UMOV UR39, 0x400 ;  /* 0x0000040000277882 */ /* 0x000fe20000000000 */
[----:B------:R-:W-:Y:S01]  /*0a90*/  IMAD.MOV.U32 R18, RZ, RZ, 0x40 ;  /* 0x00000040ff127424 */ /* 0x000fe200078e00ff */
[----:B------:R-:W-:Y:S01]  /*0aa0*/  ULOP3.LUT UR38, UR46, 0x1, URZ, 0xfc, !UPT ;  /* 0x000000012e267892 */ /* 0x000fe2000f8efc3f */
[----:B------:R-:W-:Y:S01]  /*0ab0*/  SHF.R.S32.HI R3, RZ, 0x1f, R0 ;  /* 0x0000001fff037819 */ /* 0x000fe20000011400 */
[----:B------:R-:W-:Y:S01]  /*0ac0*/  UMOV UR37, URZ ;  /* 0x0000003f00257c82 */ /* 0x000fe20008000000 */
[----:B------:R-:W-:Y:S01]  /*0ad0*/  UMOV UR49, URZ ;  /* 0x0000003f00317c82 */ /* 0x000fe20008000000 */
[----:B------:R-:W-:Y:S01]  /*0ae0*/  UMOV UR36, URZ ;  /* 0x0000003f00247c82 */ /* 0x000fe20008000000 */
[CC--:B------:R-:W-:Y:S01]  /*0af0*/  LEA.HI R6, R3.reuse, R0.reuse, RZ, 0x4 ;  /* 0x0000000003067211 */ /* 0x0c0fe200078f20ff */
[----:B------:R-:W2:Y:S01]  /*0b00*/  S2UR UR6, SR_SWINHI ;  /* 0x00000000000679c3 */ /* 0x000ea20000002f00 */
[----:B------:R-:W-:-:S02]  /*0b10*/  LEA.HI R4, R3, R0, RZ, 0x7 ;  /* 0x0000000003047211 */ /* 0x000fc400078f38ff */
[----:B------:R-:W-:Y:S02]  /*0b20*/  LOP3.LUT R5, R6, 0xfffffff0, RZ, 0xc0, !PT ;  /* 0xfffffff006057812 */ /* 0x000fe400078ec0ff */
[----:B------:R-:W-:Y:S02]  /*0b30*/  LOP3.LUT R11, R4, 0xffffff80, RZ, 0xc0, !PT ;  /* 0xffffff80040b7812 */ /* 0x000fe400078ec0ff */
[----:B------:R-:W-:Y:S01]  /*0b40*/  SHF.R.S32.HI R9, RZ, 0x4, R6 ;  /* 0x00000004ff097819 */ /* 0x000fe20000011406 */
[C---:B------:R-:W-:Y:S01]  /*0b50*/  IMAD.IADD R7, R0.reuse, 0x1, -R5 ;  /* 0x0000000100077824 */ /* 0x040fe200078e0a05 */
[----:B------:R-:W-:Y:S01]  /*0b60*/  SHF.R.S32.HI R5, RZ, 0x7, R4 ;  /* 0x00000007ff057819 */ /* 0x000fe20000011404 */
[----:B------:R-:W-:Y:S01]  /*0b70*/  IMAD.IADD R11, R0, 0x1, -R11 ;  /* 0x00000001000b7824 */ /* 0x000fe200078e0a0b */
[----:B------:R-:W-:Y:S02]  /*0b80*/  LEA.HI R3, R3, R0, RZ, 0x5 ;  /* 0x0000000003037211 */ /* 0x000fe400078f28ff */
[----:B------:R-:W-:Y:S01]  /*0b90*/  SHF.R.S32.HI R4, RZ, 0x1f, R7 ;  /* 0x0000001fff047819 */ /* 0x000fe20000011407 */
[----:B------:R-:W-:Y:S01]  /*0ba0*/  IMAD.HI R8, R5, 0x55555556, RZ ;  /* 0x5555555605087827 */ /* 0x000fe200078e02ff */
[----:B------:R-:W-:Y:S01]  /*0bb0*/  LEA.HI R6, R6, R9, RZ, 0x1 ;  /* 0x0000000906067211 */ /* 0x000fe200078f08ff */
[----:B-1----:R-:W-:Y:S01]  /*0bc0*/  ULEA UR39, UR4, UR39, 0x18 ;  /* 0x0000002704277291 */ /* 0x002fe2000f8ec03f */
[----:B------:R-:W-:-:S02]  /*0bd0*/  LEA.HI R4, R4, R7, RZ, 0x3 ;  /* 0x0000000704047211 */ /* 0x000fc400078f18ff */
[----:B------:R-:W-:Y:S02]  /*0be0*/  LEA.HI R8, R8, R8, RZ, 0x1 ;  /* 0x0000000808087211 */ /* 0x000fe400078f08ff */
[C---:B------:R-:W-:Y:S01]  /*0bf0*/  LOP3.LUT R0, R4.reuse, 0xfffffff8, RZ, 0xc0, !PT ;  /* 0xfffffff804007812 */ /* 0x040fe200078ec0ff */
[----:B------:R-:W-:Y:S01]  /*0c00*/  IMAD.SHL.U32 R4, R4, 0x40, RZ ;  /* 0x0000004004047824 */ /* 0x000fe200078e00ff */
[----:B------:R-:W-:Y:S01]  /*0c10*/  LOP3.LUT R6, R6, 0x1ffffffe, RZ, 0xc0, !PT ;  /* 0x1ffffffe06067812 */ /* 0x000fe200078ec0ff */
[----:B------:R-:W-:Y:S01]  /*0c20*/  IMAD R137, R8, -0x3, R5 ;  /* 0xfffffffd08897824 */ /* 0x000fe200078e0205 */
[----:B------:R-:W-:Y:S01]  /*0c30*/  SHF.R.S32.HI R8, RZ, 0x5, R3 ;  /* 0x00000005ff087819 */ /* 0x000fe20000011403 */
[----:B------:R-:W-:Y:S01]  /*0c40*/  IMAD.IADD R0, R7, 0x1, -R0 ;  /* 0x0000000107007824 */ /* 0x000fe200078e0a00 */
[----:B------:R-:W-:Y:S01]  /*0c50*/  SHF.R.S32.HI R10, RZ, 0x1f, R11 ;  /* 0x0000001fff0a7819 */ /* 0x000fe2000001140b */
[----:B------:R-:W-:Y:S01]  /*0c60*/  IMAD.IADD R6, R9, 0x1, -R6 ;  /* 0x0000000109067824 */ /* 0x000fe200078e0a06 */
[----:B------:R-:W-:Y:S01]  /*0c70*/  LOP3.LUT R5, R4, 0x7ffffe00, RZ, 0xc0, !PT ;  /* 0x7ffffe0004057812 */ /* 0x000fe200078ec0ff */
[C---:B------:R-:W-:Y:S01]  /*0c80*/  IMAD.SHL.U32 R3, R0.reuse, 0x40, RZ ;  /* 0x0000004000037824 */ /* 0x040fe200078e00ff */
[----:B------:R-:W-:Y:S01]  /*0c90*/  R2P PR, R0, 0x6 ;  /* 0x0000000600007804 */ /* 0x000fe20000000000 */
[----:B------:R-:W-:Y:S01]  /*0ca0*/  IMAD.SHL.U32 R6, R6, 0x8, RZ ;  /* 0x0000000806067824 */ /* 0x000fe200078e00ff */
[----:B------:R-:W-:Y:S01]  /*0cb0*/  UMOV UR4, UR39 ;  /* 0x0000002700047c82 */ /* 0x000fe20008000000 */
[----:B--2---:R-:W-:Y:S01]  /*0cc0*/  UMOV UR5, UR6 ;  /* 0x0000000600057c82 */ /* 0x004fe20008000000 */
[C---:B------:R-:W-:Y:S01]  /*0cd0*/  IMAD R13, R8.reuse, 0x10, R7 ;  /* 0x00000010080d7824 */ /* 0x040fe200078e0207 */
[----:B------:R-:W-:Y:S01]  /*0ce0*/  LOP3.LUT R3, R3, 0x1c0, RZ, 0xc0, !PT ;  /* 0x000001c003037812 */ /* 0x000fe200078ec0ff */
[----:B------:R-:W-:Y:S01]  /*0cf0*/  IMAD R5, R8, 0x400, R5 ;  /* 0x0000040008057824 */ /* 0x000fe200078e0205 */
[----:B------:R-:W-:Y:S01]  /*0d00*/  LEA.HI R7, R10, R11, RZ, 0x2 ;  /* 0x0000000b0a077211 */ /* 0x000fe200078f10ff */
[----:B------:R-:W-:Y:S01]  /*0d10*/  IMAD.U32 R140, RZ, RZ, UR4 ;  /* 0x00000004ff8c7e24 */ /* 0x000fe2000f8e00ff */
[----:B------:R-:W-:Y:S01]  /*0d20*/  LOP3.LUT R4, R3, 0x8, R6, 0xf8, !PT ;  /* 0x0000000803047812 */ /* 0x000fe200078ef806 */
[----:B------:R-:W-:Y:S01]  /*0d30*/  IMAD.U32 R141, RZ, RZ, UR5 ;  /* 0x00000005ff8d7e24 */ /* 0x000fe2000f8e00ff */
[----:B------:R-:W-:Y:S01]  /*0d40*/  SHF.R.U32.HI R3, RZ, 0x3, R3 ;  /* 0x00000003ff037819 */ /* 0x000fe20000011603 */
[----:B------:R-:W-:Y:S01]  /*0d50*/  UMOV UR4, UR7 ;  /* 0x0000000700047c82 */ /* 0x000fe20008000000 */
[----:B------:R-:W-:-:S02]  /*0d60*/  SHF.R.S32.HI R9, RZ, 0x2, R7 ;  /* 0x00000002ff097819 */ /* 0x000fc40000011407 */
[----:B------:R-:W-:Y:S01]  /*0d70*/  LOP3.LUT R4, R4, R3, RZ, 0x3c, !PT ;  /* 0x0000000304047212 */ /* 0x000fe200078e3cff */
[----:B------:R-:W-:Y:S01]  /*0d80*/  IMAD.U32 R3, R13, 0x20, R6 ;  /* 0x000000200d037824 */ /* 0x000fe200078e0006 */
[----:B------:R-:W-:Y:S02]  /*0d90*/  SHF.R.S32.HI R12, RZ, 0x1f, R7 ;  /* 0x0000001fff0c7819 */ /* 0x000fe40000011407 */
[----:B------:R-:W-:Y:S01]  /*0da0*/  LEA.HI R10, R10, R11, RZ, 0x5 ;  /* 0x0000000b0a0a7211 */ /* 0x000fe200078f28ff */
[----:B------:R-:W-:Y:S01]  /*0db0*/  IMAD.IADD R4, R5, 0x1, R4 ;  /* 0x0000000105047824 */ /* 0x000fe200078e0204 */
[----:B------:R-:W-:Y:S01]  /*0dc0*/  LEA.HI R12, R12, R9, RZ, 0x3 ;  /* 0x000000090c0c7211 */ /* 0x000fe200078f18ff */
[----:B------:R-:W-:Y:S01]  /*0dd0*/  IMAD.WIDE R140, R3, 0x2, R140 ;  /* 0x00000002038c7825 */ /* 0x000fe200078e028c */
[----:B------:R-:W-:Y:S02]  /*0de0*/  SHF.R.S32.HI R10, RZ, 0x5, R10 ;  /* 0x00000005ff0a7819 */ /* 0x000fe4000001140a */
[----:B------:R-:W-:-:S02]  /*0df0*/  LOP3.LUT R12, R12, 0xfffffff8, RZ, 0xc0, !PT ;  /* 0xfffffff80c0c7812 */ /* 0x000fc400078ec0ff */
[----:B------:R-:W-:Y:S02]  /*0e00*/  LEA R136, R4, UR39, 0x1 ;  /* 0x0000002704887c11 */ /* 0x000fe4000f8e08ff */
[----:B------:R-:W-:Y:S01]  /*0e10*/  SEL R18, R18, 0xffffffc0, !P2 ;  /* 0xffffffc012127807 */ /* 0x000fe20005000000 */
[----:B------:R-:W-:Y:S01]  /*0e20*/  IMAD.IADD R9, R9, 0x1, -R12 ;  /* 0x0000000109097824 */ /* 0x000fe200078e0a0c */
[----:B------:R-:W-:Y:S01]  /*0e30*/  LOP3.LUT R0, R7, 0x7ffffffc, RZ, 0xc0, !PT ;  /* 0x7ffffffc07007812 */ /* 0x000fe200078ec0ff */
[C---:B------:R-:W-:Y:S02]  /*0e40*/  VIADD R22, R136.reuse, 0x21800 ;  /* 0x0002180088167836 */ /* 0x040fe40000000000 */
[----:B------:R-:W-:Y:S02]  /*0e50*/  VIADD R23, R136, 0x21820 ;  /* 0x0002182088177836 */ /* 0x000fe40000000000 */
[----:B------:R-:W-:Y:S02]  /*0e60*/  IMAD R10, R10, 0x10, R9 ;  /* 0x000000100a0a7824 */ /* 0x000fe400078e0209 */
[----:B------:R-:W-:-:S02]  /*0e70*/  @P1 VIADD R23, R22, 0xffffffe0 ;  /* 0xffffffe016171836 */ /* 0x000fc40000000000 */
[----:B------:R-:W-:Y:S02]  /*0e80*/  IMAD.IADD R22, R22, 0x1, R18 ;  /* 0x0000000116167824 */ /* 0x000fe400078e0212 */
[----:B------:R-:W-:Y:S02]  /*0e90*/  IMAD.IADD R19, R11, 0x1, -R0 ;  /* 0x000000010b137824 */ /* 0x000fe400078e0a00 */
[----:B------:R-:W-:Y:S02]  /*0ea0*/  IMAD R137, R137, 0x40, R10 ;  /* 0x0000004089897824 */ /* 0x000fe400078e020a */
[----:B------:R-:W-:Y:S02]  /*0eb0*/  IMAD.IADD R18, R18, 0x1, R23 ;  /* 0x0000000112127824 */ /* 0x000fe400078e0217 */
[----:B------:R-:W-:-:S07]  /*0ec0*/  VIADD R17, R23, 0x6000 ;  /* 0x0000600017117836 */ /* 0x000fce0000000000 */
.L_x_8997:
        /* <DEDUP_REMOVED lines=11> */
[----:B--2---:R-:W-:Y:S05]  /*0f80*/  @!P0 BRA `(.L_x_8909) ;  /* 0x0000000000208947 */ /* 0x004fea0003800000 */
        /* <DEDUP_REMOVED lines=8> */
.L_x_8909:
[----:B------:R-:W-:Y:S01]  /*1010*/  ULDC UR6, c[0x0][0xdc4] ;  /* 0x0003710000067ab9 */ /* 0x000fe20000000800 */
[----:B------:R-:W-:Y:S01]  /*1020*/  UMOV UR48, UR7 ;  /* 0x0000000700307c82 */ /* 0x000fe20008000000 */
[----:B------:R-:W-:-:S11]  /*1030*/  UISETP.NE.AND UP0, UPT, UR6, 0x1, UPT ;  /* 0x000000010600788c */ /* 0x000fd6000bf05270 */
[----:B------:R-:W-:Y:S02]  /*1040*/  @UP0 ULDC.64 UR10, c[0x0][0xdc8] ;  /* 0x00037200000a0ab9 */ /* 0x000fe40000000a00 */
[----:B------:R-:W-:-:S04]  /*1050*/  UIMAD.WIDE.U32 UR4, UR7, UR10, URZ ;  /* 0x0000000a070472a5 */ /* 0x000fc8000f8e003f */
[----:B------:R-:W-:-:S04]  /*1060*/  @UP0 USHF.R.U32.HI UR48, URZ, UR11, UR5 ;  /* 0x0000000b3f300299 */ /* 0x000fc80008011605 */
[----:B------:R-:W-:-:S12]  /*1070*/  UIMAD UR4, UR48, UR6, URZ ;  /* 0x00000006300472a4 */ /* 0x000fd8000f8e023f */
.L_x_8910:
        /* <DEDUP_REMOVED lines=12> */
[----:B------:R-:W-:Y:S01]  /*1140*/  UIMAD UR42, UR42, 0xc0, URZ ;  /* 0x000000c02a2a78a4 */ /* 0x000fe2000f8e023f */
        /* <DEDUP_REMOVED lines=28> */
.L_x_8912:
[----:B------:R-:W-:-:S11]  /*1310*/  UISETP.NE.AND UP0, UPT, UR5, 0x1, UPT ;  /* 0x000000010500788c */ /* 0x000fd6000bf05270 */
[----:B------:R-:W-:Y:S02]  /*1320*/  @UP0 ULDC.64 UR12, c[0x0][0x9e8] ;  /* 0x00027a00000c0ab9 */ /* 0x000fe40000000a00 */
[----:B------:R-:W-:-:S04]  /*1330*/  UIMAD.WIDE.U32 UR6, UR4, UR12, URZ ;  /* 0x0000000c040672a5 */ /* 0x000fc8000f8e003f */
[----:B------:R-:W-:-:S12]  /*1340*/  @UP0 USHF.R.U32.HI UR4, URZ, UR13, UR7 ;  /* 0x0000000d3f040299 */ /* 0x000fd80008011607 */
.L_x_8913:
[----:B------:R-:W-:-:S06]  /*1350*/  UIMAD UR4, UR4, UR5, UR5 ;  /* 0x00000005040472a4 */ /* 0x000fcc000f8e0205 */
[----:B------:R-:W-:-:S07]  /*1360*/  VIMNMX R0, R0, UR4, PT ;  /* 0x0000000400007c48 */ /* 0x000fce000bfe0100 */
.L_x_8911:
        /* <DEDUP_REMOVED lines=25> */
.L_x_8915:
[----:B------:R-:W-:-:S11]  /*1500*/  UISETP.NE.AND UP0, UPT, UR5, 0x1, UPT ;  /* 0x000000010500788c */ /* 0x000fd6000bf05270 */
[----:B------:R-:W-:Y:S02]  /*1510*/  @UP0 ULDC.64 UR10, c[0x0][0x9e8] ;  /* 0x00027a00000a0ab9 */ /* 0x000fe40000000a00 */
[----:B------:R-:W-:-:S04]  /*1520*/  UIMAD.WIDE.U32 UR6, UR4, UR10, URZ ;  /* 0x0000000a040672a5 */ /* 0x000fc8000f8e003f */
[----:B------:R-:W-:-:S12]  /*1530*/  @UP0 USHF.R.U32.HI UR4, URZ, UR11, UR7 ;  /* 0x0000000b3f040299 */ /* 0x000fd80008011607 */
.L_x_8916:
[----:B------:R-:W-:-:S04]  /*1540*/  UIMAD UR4, UR4, UR5, URZ ;  /* 0x00000005040472a4 */ /* 0x000fc8000f8e023f */
[----:B------:R-:W-:-:S04]  /*1550*/  UISETP.LT.AND UP0, UPT, UR8, UR4, UPT ;  /* 0x000000040800728c */ /* 0x000fc8000bf01270 */
[----:B------:R-:W-:-:S12]  /*1560*/  USEL UR8, UR8, UR4, !UP0 ;  /* 0x0000000408087287 */ /* 0x000fd8000c000000 */
.L_x_8914:
        /* <DEDUP_REMOVED lines=9> */
[----:B------:R-:W-:Y:S01]  /*1600*/  CS2R R128, SRZ ;  /* 0x0000000000807805 */ /* 0x000fe2000001ff00 */
[----:B------:R-:W-:Y:S01]  /*1610*/  IMAD.MOV.U32 R123, RZ, RZ, RZ ;  /* 0x000000ffff7b7224 */ /* 0x000fe200078e00ff */
[----:B------:R-:W-:Y:S01]  /*1620*/  CS2R R124, SRZ ;  /* 0x00000000007c7805 */ /* 0x000fe2000001ff00 */
[----:B------:R-:W-:Y:S01]  /*1630*/  UISETP.LT.AND UP0, UPT, URZ, UR4, UPT ;  /* 0x000000043f00728c */ /* 0x000fe2000bf01270 */
[----:B------:R-:W-:Y:S01]  /*1640*/  IMAD.MOV.U32 R126, RZ, RZ, RZ ;  /* 0x000000ffff7e7224 */ /* 0x000fe200078e00ff */
[----:B------:R-:W-:-:S02]  /*1650*/  CS2R R26, SRZ ;  /* 0x00000000001a7805 */ /* 0x000fc4000001ff00 */
[----:B------:R-:W-:Y:S01]  /*1660*/  CS2R R120, SRZ ;  /* 0x0000000000787805 */ /* 0x000fe2000001ff00 */
[----:B------:R-:W-:Y:S01]  /*1670*/  USEL UR40, URZ, UR4, !UP0 ;  /* 0x000000043f287287 */ /* 0x000fe2000c000000 */
[----:B------:R-:W-:Y:S01]  /*1680*/  CS2R R14, SRZ ;  /* 0x00000000000e7805 */ /* 0x000fe2000001ff00 */
[----:B------:R-:W-:Y:S01]  /*1690*/  IMAD.MOV.U32 R118, RZ, RZ, RZ ;  /* 0x000000ffff767224 */ /* 0x000fe200078e00ff */
[----:B------:R-:W-:Y:S01]  /*16a0*/  CS2R R114, SRZ ;  /* 0x0000000000727805 */ /* 0x000fe2000001ff00 */
[----:B------:R-:W-:Y:S01]  /*16b0*/  IMAD.MOV.U32 R117, RZ, RZ, RZ ;  /* 0x000000ffff757224 */ /* 0x000fe200078e00ff */
        /* <DEDUP_REMOVED lines=17> */
[----:B------:R-:W-:-:S05]  /*17d0*/  VIADD R0, R2, 0xffffff80 ;  /* 0xffffff8002007836 */ /* 0x000fca0000000000 */
[----:B------:R-:W-:-:S04]  /*17e0*/  SHF.R.S32.HI R3, RZ, 0x1f, R0 ;  /* 0x0000001fff037819 */ /* 0x000fc80000011400 */
[----:B------:R-:W-:-:S04]  /*17f0*/  LEA.HI R3, R3, R0, RZ, 0x7 ;  /* 0x0000000003037211 */ /* 0x000fc800078f38ff */
[----:B------:R-:W-:-:S06]  /*1800*/  SHF.R.S32.HI R3, RZ, 0x7, R3 ;  /* 0x00000007ff037819 */ /* 0x000fcc0000011403 */
[----:B------:R-:W1:Y:S02]  /*1810*/  SHFL.IDX PT, R3, R3, RZ, 0x1f ;  /* 0x00001fff03037589 */ /* 0x000e6400000e0000 */
[----:B-1----:R-:W-:-:S13]  /*1820*/  R2UR UR45, R3 ;  /* 0x00000000032d72ca */ /* 0x002fda00000e0000 */
[----:B------:R-:W-:-:S04]  /*1830*/  UIMAD.WIDE UR4, UR45, 0x55555556, URZ ;  /* 0x555555562d0478a5 */ /* 0x000fc8000f8e023f */
[----:B------:R-:W-:Y:S02]  /*1840*/  ULEA.HI UR52, UR5, UR5, URZ, 0x1 ;  /* 0x0000000505347291 */ /* 0x000fe4000f8f083f */
[----:B------:R-:W-:Y:S02]  /*1850*/  UIADD3 UR5, UR39, 0x21800, URZ ;  /* 0x0002180027057890 */ /* 0x000fe4000fffe03f */
[----:B------:R-:W-:Y:S02]  /*1860*/  UIMAD UR52, UR52, -0x3, UR45 ;  /* 0xfffffffd343478a4 */ /* 0x000fe4000f8e022d */
[----:B------:R-:W-:Y:S02]  /*1870*/  ULOP3.LUT UP0, URZ, UR5, 0x3ff, URZ, 0xc0, !UPT ;  /* 0x000003ff053f7892 */ /* 0x000fe4000f80c03f */
[----:B------:R-:W-:Y:S02]  /*1880*/  ULEA UR4, UR52, UR39, 0xc ;  /* 0x0000002734047291 */ /* 0x000fe4000f8e603f */
[----:B------:R-:W-:-:S02]  /*1890*/  ULEA UR5, UR52, UR5, 0xd ;  /* 0x0000000534057291 */ /* 0x000fc4000f8e683f */
[----:B------:R-:W-:Y:S01]  /*18a0*/  PLOP3.LUT P0, PT, PT, PT, UP0, 0x80, 0x0 ;  /* 0x000000000000781c */ /* 0x000fe20003f0f008 */
[----:B------:R-:W-:Y:S02]  /*18b0*/  UIADD3 UR4, UR4, 0xc400, URZ ;  /* 0x0000c40004047890 */ /* 0x000fe4000fffe03f */
[----:B------:R-:W-:Y:S02]  /*18c0*/  USHF.R.U32.HI UR5, URZ, 0x4, UR5 ;  /* 0x000000043f057899 */ /* 0x000fe40008011605 */
[----:B------:R-:W-:Y:S02]  /*18d0*/  USHF.R.U32.HI UR4, URZ, 0x4, UR4 ;  /* 0x000000043f047899 */ /* 0x000fe40008011604 */
[----:B------:R-:W-:Y:S02]  /*18e0*/  ULOP3.LUT UR41, UR5, 0x3fff, URZ, 0xc0, !UPT ;  /* 0x00003fff05297892 */ /* 0x000fe4000f8ec03f */
[----:B------:R-:W-:-:S04]  /*18f0*/  ULOP3.LUT UR54, UR4, 0x3fff, URZ, 0xc0, !UPT ;  /* 0x00003fff04367892 */ /* 0x000fc8000f8ec03f */
[----:B------:R-:W-:Y:S08]  /*1900*/  @!P0 BRA `(.L_x_8918) ;  /* 0x0000000000408947 */ /* 0x000ff00003800000 */
        /* <DEDUP_REMOVED lines=16> */
.L_x_8918:
        /* <DEDUP_REMOVED lines=9> */
.L_x_9062:
[----:B------:R-:W-:Y:S05]  /*1aa0*/  @!P0 BRA `(.L_x_8920) ;  /* 0x0000000000048947 */ /* 0x000fea0003800000 */
[----:B------:R-:W-:Y:S01]  /*1ab0*/  BPT.TRAP 0x1 ;  /* 0x000000040000795c */ /* 0x000fe20000300000 */
.L_x_8920:
[----:B-1----:R-:W-:Y:S02]  /*1ac0*/  IMAD.U32 R3, RZ, RZ, UR36 ;  /* 0x00000024ff037e24 */ /* 0x002fe4000f8e00ff */
[----:B------:R-:W-:-:S03]  /*1ad0*/  IMAD.U32 R0, RZ, RZ, UR49 ;  /* 0x00000031ff007e24 */ /* 0x000fc6000f8e00ff */
[----:B------:R-:W-:Y:S02]  /*1ae0*/  LEA R3, R3, UR39, 0x3 ;  /* 0x0000002703037c11 */ /* 0x000fe4000f8e18ff */
[----:B------:R-:W-:-:S04]  /*1af0*/  SHF.L.U32 R0, R0, 0x1f, RZ ;  /* 0x0000001f00007819 */ /* 0x000fc800000006ff */
[----:B------:R1:W2:Y:S01]  /*1b00*/  SYNCS.PHASECHK.TRANS64.TRYWAIT P2, [R3+URZ+0x2d830], R0 ;  /* 0x02d83000030075a7 */ /* 0x0002a2000804017f */
[----:B------:R-:W-:Y:S05]  /*1b10*/  @!P0 BRA `(.L_x_8921) ;  /* 0x0000000000048947 */ /* 0x000fea0003800000 */
[----:B------:R-:W-:Y:S01]  /*1b20*/  BPT.TRAP 0x1 ;  /* 0x000000040000795c */ /* 0x000fe20000300000 */
.L_x_8921:
[----:B------:R-:W-:Y:S01]  /*1b30*/  LOP3.LUT P1, RZ, R2, 0x7f, RZ, 0xc0, !PT ;  /* 0x0000007f02ff7812 */ /* 0x000fe2000782c0ff */
[----:B--2---:R-:W-:-:S12]  /*1b40*/  @P2 BRA `(.L_x_8922) ;  /* 0x0000000000082947 */ /* 0x004fd80003800000 */
[----:B------:R-:W2:Y:S02]  /*1b50*/  SYNCS.PHASECHK.TRANS64.TRYWAIT P2, [R3+URZ+0x2d830], R0 ;  /* 0x02d83000030075a7 */ /* 0x000ea4000804017f */
[----:B--2---:R-:W-:Y:S05]  /*1b60*/  @!P2 BRA `(.L_x_8923) ;  /* 0x0000012000b8a947 */ /* 0x004fea0003800000 */
.L_x_8922:
[----:B------:R-:W-:Y:S05]  /*1b70*/  WARPSYNC.ALL ;  /* 0x0000000000007948 */ /* 0x000fea0003800000 */
[----:B------:R-:W-:Y:S01]  /*1b80*/  UIADD3 UR4, UR39, 0x15400, URZ ;  /* 0x0001540027047890 */ /* 0x000fe2000fffe03f */
[----:B------:R-:W-:Y:S01]  /*1b90*/  WARPGROUP.ARRIVE ;  /* 0x00000000000079c5 */ /* 0x000fe20000000000 */
[----:B------:R-:W-:Y:S01]  /*1ba0*/  UMOV UR5, 0x80000020 ;  /* 0x8000002000057882 */ /* 0x000fe20000000000 */
[----:B------:R-:W-:Y:S01]  /*1bb0*/  UMOV UR7, 0x80000020 ;  /* 0x8000002000077882 */ /* 0x000fe20000000000 */
[----:B------:R-:W-:Y:S01]  /*1bc0*/  USHF.R.U32.HI UR4, URZ, 0x4, UR4 ;  /* 0x000000043f047899 */ /* 0x000fe20008011604 */
[----:B------:R-:W3:Y:S01]  /*1bd0*/  LDC R9, c[0x0][0x2e0] ;  /* 0x0000b800ff097b82 */ /* 0x000ee20000000800 */
[----:B------:R-:W-:Y:S01]  /*1be0*/  UMOV UR9, 0x80000020 ;  /* 0x8000002000097882 */ /* 0x000fe20000000000 */
[----:B------:R-:W-:Y:S01]  /*1bf0*/  UMOV UR11, 0x80000020 ;  /* 0x80000020000b7882 */ /* 0x000fe20000000000 */
[----:B------:R-:W-:Y:S01]  /*1c00*/  ULOP3.LUT UR4, UR4, 0x3fff, URZ, 0xc0, !UPT ;  /* 0x00003fff04047892 */ /* 0x000fe2000f8ec03f */
[----:B-12---:R-:W-:Y:S01]  /*1c10*/  @!P1 VIADD R3, R3, 0x2d840 ;  /* 0x0002d84003039836 */ /* 0x006fe20000000000 */
[----:B------:R-:W-:Y:S01]  /*1c20*/  UMOV UR13, 0x80000020 ;  /* 0x80000020000d7882 */ /* 0x000fe20000000000 */
[----:B------:R-:W-:Y:S01]  /*1c30*/  UMOV UR15, 0x80000020 ;  /* 0x80000020000f7882 */ /* 0x000fe20000000000 */
[----:B------:R-:W-:Y:S01]  /*1c40*/  ULOP3.LUT UR32, UR4, 0x10000, URZ, 0xfc, !UPT ;  /* 0x0001000004207892 */ /* 0x000fe2000f8efc3f */
[----:B------:R-:W1:Y:S01]  /*1c50*/  LDC R10, c[0x0][0x288] ;  /* 0x0000a200ff0a7b82 */ /* 0x000e620000000800 */
[----:B------:R-:W-:Y:S01]  /*1c60*/  ULOP3.LUT UR4, UR54, 0x10000, URZ, 0xfc, !UPT ;  /* 0x0001000036047892 */ /* 0x000fe2000f8efc3f */
[----:B------:R-:W-:Y:S01]  /*1c70*/  @!P1 PRMT R3, RZ, 0x654, R3 ;  /* 0x00000654ff039816 */ /* 0x000fe20000000003 */
[----:B------:R-:W-:-:S02]  /*1c80*/  UIMAD UR6, UR36, 0x600, UR32 ;  /* 0x00000600240678a4 */ /* 0x000fc4000f8e0220 */
[----:B------:R-:W-:Y:S02]  /*1c90*/  UIADD3 UR8, UR4, 0x2, URZ ;  /* 0x0000000204087890 */ /* 0x000fe4000fffe03f */
[----:B------:R-:W-:Y:S02]  /*1ca0*/  UIADD3 UR10, UR6, 0x2, URZ ;  /* 0x00000002060a7890 */ /* 0x000fe4000fffe03f */
[----:B------:R-:W-:Y:S02]  /*1cb0*/  UIADD3 UR12, UR4, 0x300, URZ ;  /* 0x00000300040c7890 */ /* 0x000fe4000fffe03f */
[----:B------:R-:W-:Y:S02]  /*1cc0*/  UIADD3 UR14, UR6, 0x200, URZ ;  /* 0x00000200060e7890 */ /* 0x000fe4000fffe03f */
[----:B------:R-:W-:Y:S01]  /*1cd0*/  HGMMA.64x128x16.F32.BF16 R24, gdesc[UR4], RZ, !UPT, gsb0 ;  /* 0x01e00000041879f0 */ /* 0x000fe2000c0018ff */
        /* <DEDUP_REMOVED lines=34> */
[----:B------:R-:W-:Y:S02]  /*1f00*/  IMAD.MOV.U32 R27, RZ, RZ, -0x80 ;  /* 0xffffff80ff1b7424 */ /* 0x000fe400078e00ff */
        /* <DEDUP_REMOVED lines=32> */
[----:B---3--:R-:W-:-:S02]  /*2110*/  IMAD R60, R9, UR47, R82 ;  /* 0x0000002f093c7c24 */ /* 0x008fc4000f8e0252 */
        /* <DEDUP_REMOVED lines=30> */
[----:B-1----:R-:W-:Y:S01]  /*2300*/  IADD3 R62, R60, 0x1, -R10 ;  /* 0x000000013c3e7810 */ /* 0x002fe20007ffe80a */
[----:B------:R-:W1:Y:S01]  /*2310*/  MUFU.TANH R0, R0 ;  /* 0x0000000000007308 */ /* 0x000e620000002400 */
[----:B------:R2:W-:Y:S01]  /*2320*/  @!P1 SYNCS.ARRIVE.TRANS64.RED.A1T0 RZ, [R3+URZ], RZ ;  /* 0x000000ff03ff99a7 */ /* 0x0005e2000810043f */
[----:B------:R-:W-:Y:S01]  /*2330*/  FMUL.FTZ R72, R72, UR10 ;  /* 0x0000000a48487c20 */ /* 0x000fe20008410000 */
[----:B------:R-:W-:Y:S01]  /*2340*/  FMUL.FTZ R73, R73, UR10 ;  /* 0x0000000a49497c20 */ /* 0x000fe20008410000 */
[C---:B------:R-:W-:Y:S01]  /*2350*/  IMAD R62, R19.reuse, -0x2, R62 ;  /* 0xfffffffe133e7824 */ /* 0x040fe200078e023e */
[----:B------:R-:W-:Y:S01]  /*2360*/  LEA R78, R88, 0xffffff80, 0x7 ;  /* 0xffffff80584e7811 */ /* 0x000fe200078e38ff */
[----:B------:R-:W-:-:S02]  /*2370*/  IMAD R79, R19, -0x2, R60 ;  /* 0xfffffffe134f7824 */ /* 0x000fc400078e023c */
[----:B------:R-:W3:Y:S01]  /*2380*/  MUFU.TANH R89, R89 ;  /* 0x0000005900597308 */ /* 0x000ee20000002400 */
[----:B--2---:R-:W-:Y:S02]  /*2390*/  VIADD R3, R137, UR42 ;  /* 0x0000002a89037c36 */ /* 0x004fe40008000000 */
[C---:B------:R-:W-:Y:S02]  /*23a0*/  VIADD R86, R62.reuse, UR6 ;  /* 0x000000063e567c36 */ /* 0x040fe40008000000 */
[----:B------:R-:W-:-:S03]  /*23b0*/  VIADD R83, R62, UR33 ;  /* 0x000000213e537c36 */ /* 0x000fc60008000000 */
        /* <DEDUP_REMOVED lines=62> */
[----:B-----5:R-:W-:Y:S01]  /*27a0*/  VIADDMNMX R72, R3, R86, R79, PT ;  /* 0x0000005603487246 */ /* 0x020fe2000380014f */
[----:B---3--:R-:W-:Y:S01]  /*27b0*/  IMAD.IADD R73, R83, 0x1, R3 ;  /* 0x0000000153497824 */ /* 0x008fe200078e0203 */
        /* <DEDUP_REMOVED lines=14> */
.L_x_8926:
[----:B------:R-:W-:-:S06]  /*28a0*/  UISETP.NE.AND UP1, UPT, UR7, 0x1, UPT ;  /* 0x000000010700788c */ /* 0x000fcc000bf25270 */
[----:B------:R-:W-:-:S05]  /*28b0*/  PLOP3.LUT P2, PT, PT, PT, UP1, 0x80, 0x0 ;  /* 0x000000000000781c */ /* 0x000fca0003f4f018 */
[----:B------:R-:W-:-:S08]  /*28c0*/  @UP1 ULDC.64 UR10, c[0x0][0x9e8] ;  /* 0x00027a00000a1ab9 */ /* 0x000fd00000000a00 */
[----:B------:R-:W-:-:S05]  /*28d0*/  @P2 IMAD.HI.U32 R60, R61, UR10, RZ ;  /* 0x0000000a3d3c2c27 */ /* 0x000fca000f8e00ff */
[----:B------:R-:W-:-:S07]  /*28e0*/  @P2 SHF.R.U32.HI R61, RZ, UR11, R60 ;  /* 0x0000000bff3d2c19 */ /* 0x000fce000801163c */
.L_x_8927:
[----:B------:R-:W-:Y:S05]  /*28f0*/  BSYNC B0 ;  /* 0x0000000000007941 */ /* 0x000fea0003800000 */
.L_x_8925:
[----:B------:R-:W-:-:S04]  /*2900*/  IMAD R60, R61, UR7, -R78 ;  /* 0x000000073d3c7c24 */ /* 0x000fc8000f8e0a4e */
[----:B------:R-:W-:-:S05]  /*2910*/  IMAD R60, R19, -0x2, R60 ;  /* 0xfffffffe133c7824 */ /* 0x000fca00078e023c */
[----:B------:R-:W-:Y:S02]  /*2920*/  VIMNMX R73, R73, R60, !PT ;  /* 0x0000003c49497248 */ /* 0x000fe40007fe0100 */
[----:B------:R-:W-:-:S07]  /*2930*/  VIADDMNMX R72, R60, UR7, R72, PT ;  /* 0x000000073c487c46 */ /* 0x000fce000b800148 */
.L_x_8924:
[C---:B------:R-:W-:Y:S02]  /*2940*/  ISETP.GE.AND P4, PT, R82.reuse, 0x9, PT ;  /* 0x000000095200780c */ /* 0x040fe40003f86270 */
[C---:B------:R-:W-:Y:S02]  /*2950*/  ISETP.GE.AND P2, PT, R82.reuse, 0x2, PT ;  /* 0x000000025200780c */ /* 0x040fe40003f46270 */
[----:B------:R-:W-:Y:S02]  /*2960*/  ISETP.GE.AND P5, PT, R82, 0xa, PT ;  /* 0x0000000a5200780c */ /* 0x000fe40003fa6270 */
[----:B------:R-:W-:Y:S02]  /*2970*/  LOP3.LUT R138, R138, 0xfffffffd, RZ, 0xc0, !PT ;  /* 0xfffffffd8a8a7812 */ /* 0x000fe400078ec0ff */
[----:B------:R-:W-:-:S04]  /*2980*/  ISETP.GT.AND P3, PT, R73, 0x1, !P2 ;  /* 0x000000014900780c */ /* 0x000fc80005764270 */
[----:B------:R-:W-:Y:S02]  /*2990*/  ISETP.LT.OR P3, PT, R72, 0x2, P3 ;  /* 0x000000024800780c */ /* 0x000fe40001f61670 */
[----:B------:R-:W-:Y:S02]  /*29a0*/  @P4 LOP3.LUT R138, R138, 0x2, RZ, 0xfc, !PT ;  /* 0x000000028a8a4812 */ /* 0x000fe400078efcff */
[----:B------:R-:W-:Y:S02]  /*29b0*/  FSEL R89, R89, -INF , !P3 ;  /* 0xff80000059597808 */ /* 0x000fe40005800000 */
[----:B------:R-:W-:Y:S02]  /*29c0*/  LOP3.LUT R138, R138, 0xfffffffb, RZ, 0xc0, !PT ;  /* 0xfffffffb8a8a7812 */ /* 0x000fe400078ec0ff */
[----:B------:R-:W-:Y:S02]  /*29d0*/  ISETP.GT.AND P4, PT, R73, 0x8, !P4 ;  /* 0x000000084900780c */ /* 0x000fe40006784270 */
[----:B------:R-:W-:-:S02]  /*29e0*/  @P5 LOP3.LUT R138, R138, 0x4, RZ, 0xfc, !PT ;  /* 0x000000048a8a5812 */ /* 0x000fc400078efcff */
[----:B------:R-:W-:Y:S02]  /*29f0*/  ISETP.GT.AND P3, PT, R73, 0x9, !P5 ;  /* 0x000000094900780c */ /* 0x000fe40006f64270 */
[----:B------:R-:W-:Y:S02]  /*2a00*/  ISETP.GE.AND P5, PT, R82, 0x11, PT ;  /* 0x000000115200780c */ /* 0x000fe40003fa6270 */
[C---:B------:R-:W-:Y:S02]  /*2a10*/  ISETP.LT.OR P4, PT, R72.reuse, 0x9, P4 ;  /* 0x000000094800780c */ /* 0x040fe40002781670 */
[----:B------:R-:W-:Y:S02]  /*2a20*/  ISETP.LT.OR P3, PT, R72, 0xa, P3 ;  /* 0x0000000a4800780c */ /* 0x000fe40001f61670 */
[----:B-1----:R-:W-:Y:S02]  /*2a30*/  FSEL R90, R90, -INF , !P4 ;  /* 0xff8000005a5a7808 */ /* 0x002fe40006000000 */
[----:B------:R-:W-:-:S02]  /*2a40*/  ISETP.GE.AND P4, PT, R82, 0x12, PT ;  /* 0x000000125200780c */ /* 0x000fc40003f86270 */
[----:B------:R-:W-:Y:S02]  /*2a50*/  LOP3.LUT R138, R138, 0xfffffff7, RZ, 0xc0, !PT ;  /* 0xfffffff78a8a7812 */ /* 0x000fe400078ec0ff */
[----:B------:R-:W-:Y:S02]  /*2a60*/  FSEL R91, R91, -INF , !P3 ;  /* 0xff8000005b5b7808 */ /* 0x000fe40005800000 */
[----:B------:R-:W-:Y:S02]  /*2a70*/  ISETP.GT.AND P3, PT, R73, 0x10, !P5 ;  /* 0x000000104900780c */ /* 0x000fe40006f64270 */
[----:B------:R-:W-:Y:S02]  /*2a80*/  @P5 LOP3.LUT R138, R138, 0x8, RZ, 0xfc, !PT ;  /* 0x000000088a8a5812 */ /* 0x000fe400078efcff */
[----:B------:R-:W-:Y:S02]  /*2a90*/  ISETP.LT.OR P3, PT, R72, 0x11, P3 ;  /* 0x000000114800780c */ /* 0x000fe40001f61670 */
[----:B------:R-:W-:-:S02]  /*2aa0*/  LOP3.LUT R138, R138, 0xfdffffff, RZ, 0xc0, !PT ;  /* 0xfdffffff8a8a7812 */ /* 0x000fc400078ec0ff */
[----:B------:R-:W-:Y:S02]  /*2ab0*/  FSEL R74, R32, -INF , !P3 ;  /* 0xff800000204a7808 */ /* 0x000fe40005800000 */
[----:B------:R-:W-:Y:S02]  /*2ac0*/  @P4 LOP3.LUT R138, R138, 0x2000000, RZ, 0xfc, !PT ;  /* 0x020000008a8a4812 */ /* 0x000fe400078efcff */
[----:B------:R-:W-:Y:S02]  /*2ad0*/  ISETP.GT.AND P3, PT, R73, 0x11, !P4 ;  /* 0x000000114900780c */ /* 0x000fe40006764270 */
[----:B------:R-:W-:Y:S02]  /*2ae0*/  ISETP.GE.AND P4, PT, R82, 0x19, PT ;  /* 0x000000195200780c */ /* 0x000fe40003f86270 */
[----:B------:R-:W-:Y:S02]  /*2af0*/  ISETP.LT.OR P3, PT, R72, 0x12, P3 ;  /* 0x000000124800780c */ /* 0x000fe40001f61670 */
[----:B------:R-:W-:-:S02]  /*2b00*/  LOP3.LUT R138, R138, 0xfeffffff, RZ, 0xc0, !PT ;  /* 0xfeffffff8a8a7812 */ /* 0x000fc400078ec0ff */
[----:B------:R-:W-:Y:S02]  /*2b10*/  FSEL R92, R92, -INF , !P3 ;  /* 0xff8000005c5c7808 */ /* 0x000fe40005800000 */
[----:B------:R-:W-:-:S04]  /*2b20*/  ISETP.GT.AND P3, PT, R73, 0x18, !P4 ;  /* 0x000000184900780c */ /* 0x000fc80006764270 */
[----:B------:R-:W-:Y:S02]  /*2b30*/  ISETP.LT.OR P3, PT, R72, 0x19, P3 ;  /* 0x000000194800780c */ /* 0x000fe40001f61670 */
        /* <DEDUP_REMOVED lines=146> */
[----:B------:R-:W-:Y:S01]  /*3460*/  FSEL R75, R0, -INF , !P6 ;  /* 0xff800000004b7808 */ /* 0x000fe20007000000 */
[----:B------:R-:W-:Y:S01]  /*3470*/  VIADD R0, R3, 0x8 ;  /* 0x0000000803007836 */ /* 0x000fe20000000000 */
[----:B------:R-:W-:-:S13]  /*3480*/  ISETP.GE.AND P6, PT, R82, 0x7a, PT ;  /* 0x0000007a5200780c */ /* 0x000fda0003fc6270 */
[----:B------:R-:W-:Y:S02]  /*3490*/  @P6 LOP3.LUT R138, R138, 0x8000000, RZ, 0xfc, !PT ;  /* 0x080000008a8a6812 */ /* 0x000fe400078efcff */
[----:B------:R-:W-:Y:S01]  /*34a0*/  ISETP.GT.AND P6, PT, R73, 0x79, !P6 ;  /* 0x000000794900780c */ /* 0x000fe200077c4270 */
[----:B------:R-:W-:-:S03]  /*34b0*/  IMAD.IADD R73, R83, 0x1, R0 ;  /* 0x0000000153497824 */ /* 0x000fc600078e0200 */
[----:B------:R-:W-:Y:S02]  /*34c0*/  ISETP.LT.OR P6, PT, R72, 0x7a, P6 ;  /* 0x0000007a4800780c */ /* 0x000fe400037c1670 */
[----:B------:R-:W-:Y:S02]  /*34d0*/  VIADDMNMX R72, R0, R86, R79, PT ;  /* 0x0000005600487246 */ /* 0x000fe4000380014f */
[----:B------:R-:W-:Y:S02]  /*34e0*/  FSEL R35, R85, -INF , !P6 ;  /* 0xff80000055237808 */ /* 0x000fe40007000000 */
        /* <DEDUP_REMOVED lines=16> */
.L_x_8930:
[----:B------:R-:W-:-:S06]  /*35f0*/  UISETP.NE.AND UP1, UPT, UR7, 0x1, UPT ;  /* 0x000000010700788c */ /* 0x000fcc000bf25270 */
[----:B------:R-:W-:-:S05]  /*3600*/  PLOP3.LUT P6, PT, PT, PT, UP1, 0x80, 0x0 ;  /* 0x000000000000781c */ /* 0x000fca0003fcf018 */
[----:B------:R-:W-:-:S08]  /*3610*/  @UP1 ULDC.64 UR10, c[0x0][0x9e8] ;  /* 0x00027a00000a1ab9 */ /* 0x000fd00000000a00 */
[----:B------:R-:W-:Y:S01]  /*3620*/  @P6 IMAD.HI.U32 R58, R59, UR10, RZ ;  /* 0x0000000a3b3a6c27 */ /* 0x000fe2000f8e00ff */
[----:B------:R-:W-:-:S13]  /*3630*/  PLOP3.LUT P6, PT, PT, PT, UP1, 0x80, 0x0 ;  /* 0x000000000000781c */ /* 0x000fda0003fcf018 */
[----:B------:R-:W-:-:S07]  /*3640*/  @P6 SHF.R.U32.HI R59, RZ, UR11, R58 ;  /* 0x0000000bff3b6c19 */ /* 0x000fce000801163a */
.L_x_8931:
[----:B------:R-:W-:Y:S05]  /*3650*/  BSYNC B0 ;  /* 0x0000000000007941 */ /* 0x000fea0003800000 */
.L_x_8929:
[----:B------:R-:W-:-:S04]  /*3660*/  IMAD R58, R59, UR7, -R78 ;  /* 0x000000073b3a7c24 */ /* 0x000fc8000f8e0a4e */
[----:B------:R-:W-:-:S05]  /*3670*/  IMAD R58, R19, -0x2, R58 ;  /* 0xfffffffe133a7824 */ /* 0x000fca00078e023a */
[----:B------:R-:W-:Y:S02]  /*3680*/  VIMNMX R73, R73, R58, !PT ;  /* 0x0000003a49497248 */ /* 0x000fe40007fe0100 */
[----:B------:R-:W-:-:S07]  /*3690*/  VIADDMNMX R72, R58, UR7, R72, PT ;  /* 0x000000073a487c46 */ /* 0x000fce000b800148 */
.L_x_8928:
[C---:B------:R-:W-:Y:S01]  /*36a0*/  ISETP.GT.AND P2, PT, R73.reuse, 0x1, !P2 ;  /* 0x000000014900780c */ /* 0x040fe20005744270 */
[----:B------:R-:W-:Y:S01]  /*36b0*/  ULDC UR34, c[0x0][0x988] ;  /* 0x0002620000227ab9 */ /* 0x000fe20000000800 */
[----:B------:R-:W-:Y:S02]  /*36c0*/  LOP3.LUT P6, RZ, R138, 0x8, RZ, 0xc0, !PT ;  /* 0x000000088aff7812 */ /* 0x000fe400078cc0ff */
[----:B------:R-:W-:Y:S02]  /*36d0*/  ISETP.LT.OR P2, PT, R72, 0x2, P2 ;  /* 0x000000024800780c */ /* 0x000fe40001741670 */
[----:B------:R-:W-:Y:S02]  /*36e0*/  ISETP.GT.AND P3, PT, R73, 0x70, !P3 ;  /* 0x000000704900780c */ /* 0x000fe40005f64270 */
[----:B------:R-:W-:Y:S02]  /*36f0*/  FSEL R5, R5, -INF , !P2 ;  /* 0xff80000005057808 */ /* 0x000fe40005000000 */
[----:B------:R-:W-:-:S02]  /*3700*/  LOP3.LUT P2, RZ, R138, 0x2, RZ, 0xc0, !PT ;  /* 0x000000028aff7812 */ /* 0x000fc4000784c0ff */
[C---:B------:R-:W-:Y:S02]  /*3710*/  ISETP.GT.AND P4, PT, R73.reuse, 0x71, !P4 ;  /* 0x000000714900780c */ /* 0x040fe40006784270 */
[C---:B------:R-:W-:Y:S02]  /*3720*/  ISETP.GT.AND P2, PT, R73.reuse, 0x8, !P2 ;  /* 0x000000084900780c */ /* 0x040fe40005744270 */
[----:B------:R-:W-:Y:S02]  /*3730*/  ISETP.GT.AND P5, PT, R73, 0x78, !P5 ;  /* 0x000000784900780c */ /* 0x000fe40006fa4270 */
[C---:B------:R-:W-:Y:S02]  /*3740*/  ISETP.LT.OR P2, PT, R72.reuse, 0x9, P2 ;  /* 0x000000094800780c */ /* 0x040fe40001741670 */
[----:B------:R-:W-:Y:S02]  /*3750*/  ISETP.LT.OR P3, PT, R72, 0x71, P3 ;  /* 0x000000714800780c */ /* 0x000fe40001f61670 */
[----:B------:R-:W-:-:S02]  /*3760*/  FSEL R7, R7, -INF , !P2 ;  /* 0xff80000007077808 */ /* 0x000fc40005000000 */
[----:B------:R-:W-:Y:S02]  /*3770*/  LOP3.LUT P2, RZ, R138, 0x4, RZ, 0xc0, !PT ;  /* 0x000000048aff7812 */ /* 0x000fe4000784c0ff */
[----:B------:R-:W-:Y:S02]  /*3780*/  ISETP.LT.OR P4, PT, R72, 0x72, P4 ;  /* 0x000000724800780c */ /* 0x000fe40002781670 */
[----:B------:R-:W-:Y:S02]  /*3790*/  ISETP.GT.AND P2, PT, R73, 0x9, !P2 ;  /* 0x000000094900780c */ /* 0x000fe40005744270 */
[----:B------:R-:W-:Y:S02]  /*37a0*/  FSEL R24, R24, -INF , !P3 ;  /* 0xff80000018187808 */ /* 0x000fe40005800000 */
[C---:B------:R-:W-:Y:S02]  /*37b0*/  ISETP.LT.OR P2, PT, R72.reuse, 0xa, P2 ;  /* 0x0000000a4800780c */ /* 0x040fe40001741670 */
[----:B------:R-:W-:-:S02]  /*37c0*/  ISETP.LT.OR P5, PT, R72, 0x79, P5 ;  /* 0x000000794800780c */ /* 0x000fc40002fa1670 */
[----:B------:R-:W-:Y:S02]  /*37d0*/  FSEL R6, R6, -INF , !P2 ;  /* 0xff80000006067808 */ /* 0x000fe40005000000 */
[----:B------:R-:W-:Y:S02]  /*37e0*/  ISETP.GT.AND P2, PT, R73, 0x10, !P6 ;  /* 0x000000104900780c */ /* 0x000fe40007744270 */
[----:B------:R-:W-:Y:S02]  /*37f0*/  LOP3.LUT P6, RZ, R138, 0x8000, RZ, 0xc0, !PT ;  /* 0x000080008aff7812 */ /* 0x000fe400078cc0ff */
[----:B------:R-:W-:Y:S02]  /*3800*/  ISETP.LT.OR P2, PT, R72, 0x11, P2 ;  /* 0x000000114800780c */ /* 0x000fe40001741670 */
[----:B------:R-:W-:Y:S02]  /*3810*/  FSEL R81, R15, -INF , !P4 ;  /* 0xff8000000f517808 */ /* 0x000fe40006000000 */
[----:B------:R-:W-:-:S02]  /*3820*/  FSEL R58, R11, -INF , !P2 ;  /* 0xff8000000b3a7808 */ /* 0x000fc40005000000 */
[----:B------:R-:W-:Y:S02]  /*3830*/  LOP3.LUT P2, RZ, R138, 0x2000000, RZ, 0xc0, !PT ;  /* 0x020000008aff7812 */ /* 0x000fe4000784c0ff */
[----:B------:R-:W-:Y:S02]  /*3840*/  FMNMX.FTZ R11, R75, R89, !PT ;  /* 0x000000594b0b7209 */ /* 0x000fe40007810000 */
[----:B------:R-:W-:Y:S02]  /*3850*/  ISETP.GT.AND P2, PT, R73, 0x11, !P2 ;  /* 0x000000114900780c */ /* 0x000fe40005744270 */
[----:B------:R-:W-:Y:S02]  /*3860*/  FSEL R28, R28, -INF , !P5 ;  /* 0xff8000001c1c7808 */ /* 0x000fe40006800000 */
[----:B------:R-:W-:-:S04]  /*3870*/  ISETP.LT.OR P2, PT, R72, 0x12, P2 ;  /* 0x000000124800780c */ /* 0x000fc80001741670 */
        /* <DEDUP_REMOVED lines=27> */
[----:B------:R-:W-:Y:S02]  /*3a30*/  FMNMX.FTZ R8, R63, R8, !PT ;  /* 0x000000083f087209 */ /* 0x000fe40007810000 */
[----:B------:R-:W-:Y:S02]  /*3a40*/  FSEL R20, R20, -INF , !P2 ;  /* 0xff80000014147808 */ /* 0x000fe40005000000 */
[----:B------:R-:W-:-:S02]  /*3a50*/  LOP3.LUT P2, RZ, R138, 0x100000, RZ, 0xc0, !PT ;  /* 0x001000008aff7812 */ /* 0x000fc4000784c0ff */
[----:B------:R-:W-:Y:S02]  /*3a60*/  FMNMX.FTZ R11, R65, R8, !PT ;  /* 0x00000008410b7209 */ /* 0x000fe40007810000 */
[----:B------:R-:W-:Y:S02]  /*3a70*/  ISETP.GT.AND P2, PT, R73, 0x28, !P2 ;  /* 0x000000284900780c */ /* 0x000fe40005744270 */
[----:B------:R-:W-:Y:S02]  /*3a80*/  FMNMX.FTZ R8, R64, R11, !PT ;  /* 0x0000000b40087209 */ /* 0x000fe40007810000 */
[----:B------:R-:W-:Y:S02]  /*3a90*/  ISETP.LT.OR P2, PT, R72, 0x29, P2 ;  /* 0x000000294800780c */ /* 0x000fe40001741670 */
[----:B------:R-:W-:Y:S02]  /*3aa0*/  FMNMX.FTZ R11, R61, R8, !PT ;  /* 0x000000083d0b7209 */ /* 0x000fe40007810000 */
        /* <DEDUP_REMOVED lines=37> */
[----:B------:R-:W-:Y:S01]  /*3d00*/  LOP3.LUT P6, RZ, R138, 0x10, RZ, 0xc0, !PT ;  /* 0x000000108aff7812 */ /* 0x000fe200078cc0ff */
[----:B------:R-:W1:Y:S01]  /*3d10*/  SHFL.BFLY PT, R8, R11, 0x2, 0x1f ;  /* 0x0c401f000b087f89 */ /* 0x000e6200000e0000 */
[----:B------:R-:W-:-:S04]  /*3d20*/  ISETP.LT.OR P2, PT, R72, 0x41, P2 ;  /* 0x000000414800780c */ /* 0x000fc80001741670 */
[----:B------:R-:W-:Y:S02]  /*3d30*/  FSEL R34, R34, -INF , !P2 ;  /* 0xff80000022227808 */ /* 0x000fe40005000000 */
[----:B------:R-:W-:-:S04]  /*3d40*/  LOP3.LUT P2, RZ, R138, 0x2000, RZ, 0xc0, !PT ;  /* 0x000020008aff7812 */ /* 0x000fc8000784c0ff */
[----:B------:R-:W-:-:S04]  /*3d50*/  ISETP.GT.AND P2, PT, R73, 0x41, !P2 ;  /* 0x000000414900780c */ /* 0x000fc80005744270 */
[----:B------:R-:W-:-:S04]  /*3d60*/  ISETP.LT.OR P2, PT, R72, 0x42, P2 ;  /* 0x000000424800780c */ /* 0x000fc80001741670 */
[----:B------:R-:W-:Y:S02]  /*3d70*/  FSEL R36, R36, -INF , !P2 ;  /* 0xff80000024247808 */ /* 0x000fe40005000000 */
[----:B------:R-:W-:Y:S02]  /*3d80*/  LOP3.LUT P2, RZ, R138, 0x1000, RZ, 0xc0, !PT ;  /* 0x000010008aff7812 */ /* 0x000fe4000784c0ff */
[----:B-1----:R-:W-:Y:S02]  /*3d90*/  FMNMX.FTZ R76, R11, R8, !PT ;  /* 0x000000080b4c7209 */ /* 0x002fe40007810000 */
[----:B------:R-:W-:-:S03]  /*3da0*/  ISETP.GT.AND P2, PT, R73, 0x48, !P2 ;  /* 0x000000484900780c */ /* 0x000fc60005744270 */
        /* <DEDUP_REMOVED lines=10> */
[----:B------:R-:W-:Y:S01]  /*3e50*/  FMUL.FTZ R80, R8, UR34 ;  /* 0x0000002208507c20 */ /* 0x000fe20008410000 */
[----:B------:R-:W-:-:S04]  /*3e60*/  ISETP.LT.OR P2, PT, R72, 0x51, P2 ;  /* 0x000000514800780c */ /* 0x000fc80001741670 */
[----:B------:R-:W-:Y:S02]  /*3e70*/  FSEL R42, R42, -INF , !P2 ;  /* 0xff8000002a2a7808 */ /* 0x000fe40005000000 */
[----:B------:R-:W-:-:S04]  /*3e80*/  LOP3.LUT P2, RZ, R138, 0x200, RZ, 0xc0, !PT ;  /* 0x000002008aff7812 */ /* 0x000fc8000784c0ff */
[----:B------:R-:W-:-:S04]  /*3e90*/  ISETP.GT.AND P2, PT, R73, 0x51, !P2 ;  /* 0x000000514900780c */ /* 0x000fc80005744270 */
        /* <DEDUP_REMOVED lines=18> */
[----:B------:R-:W-:Y:S02]  /*3fc0*/  ISETP.GT.AND P2, PT, R73, 0x68, !P6 ;  /* 0x000000684900780c */ /* 0x000fe40007744270 */
[----:B------:R-:W-:Y:S02]  /*3fd0*/  LOP3.LUT P6, RZ, R138, 0x1, RZ, 0xc0, !PT ;  /* 0x000000018aff7812 */ /* 0x000fe400078cc0ff */
[----:B------:R-:W-:-:S04]  /*3fe0*/  ISETP.LT.OR P2, PT, R72, 0x69, P2 ;  /* 0x000000694800780c */ /* 0x000fc80001741670 */
[----:B------:R-:W-:Y:S02]  /*3ff0*/  FSEL R54, R54, -INF , !P2 ;  /* 0xff80000036367808 */ /* 0x000fe40005000000 */
[----:B------:R-:W-:-:S04]  /*4000*/  FSETP.NEU.FTZ.AND P2, PT, R8, -INF , PT ;  /* 0xff8000000800780b */ /* 0x000fc80003f5d000 */
[----:B------:R-:W-:Y:S02]  /*4010*/  FSEL R80, R80, RZ, P2 ;  /* 0x000000ff50507208 */ /* 0x000fe40001000000 */
[----:B------:R-:W-:Y:S02]  /*4020*/  ISETP.GT.AND P2, PT, R73, RZ, !P6 ;  /* 0x000000ff4900720c */ /* 0x000fe40007744270 */
[----:B------:R-:W-:Y:S01]  /*4030*/  LOP3.LUT P6, RZ, R138, 0x8000000, RZ, 0xc0, !PT ;  /* 0x080000008aff7812 */ /* 0x000fe200078cc0ff */
[--C-:B------:R-:W-:Y:S01]  /*4040*/  FFMA.FTZ R75, R75, UR34, -R80.reuse ;  /* 0x000000224b4b7c23 */ /* 0x100fe20008010850 */
[----:B------:R-:W-:Y:S01]  /*4050*/  ISETP.LT.OR P2, PT, R72, 0x1, P2 ;  /* 0x000000014800780c */ /* 0x000fe20001741670 */
[--C-:B------:R-:W-:Y:S01]  /*4060*/  FFMA.FTZ R76, R89, UR34, -R80.reuse ;  /* 0x00000022594c7c23 */ /* 0x100fe20008010850 */
[----:B------:R-:W-:Y:S01]  /*4070*/  ISETP.GT.AND P6, PT, R73, 0x79, !P6 ;  /* 0x000000794900780c */ /* 0x000fe200077c4270 */
[--C-:B------:R-:W-:Y:S01]  /*4080*/  FFMA.FTZ R77, R90, UR34, -R80.reuse ;  /* 0x000000225a4d7c23 */ /* 0x100fe20008010850 */
[----:B------:R-:W-:Y:S01]  /*4090*/  FSEL R4, R4, -INF , !P2 ;  /* 0xff80000004047808 */ /* 0x000fe20005000000 */
[--C-:B------:R-:W-:Y:S01]  /*40a0*/  FFMA.FTZ R90, R37, UR34, -R80.reuse ;  /* 0x00000022255a7c23 */ /* 0x100fe20008010850 */
[----:B------:R-:W-:Y:S01]  /*40b0*/  LOP3.LUT P2, RZ, R138, 0x4000000, RZ, 0xc0, !PT ;  /* 0x040000008aff7812 */ /* 0x000fe2000784c0ff */
[--C-:B------:R-:W-:Y:S01]  /*40c0*/  FFMA.FTZ R78, R91, UR34, -R80.reuse ;  /* 0x000000225b4e7c23 */ /* 0x100fe20008010850 */
[----:B------:R-:W-:Y:S01]  /*40d0*/  FMNMX.FTZ R82, R4, R5, !PT ;  /* 0x0000000504527209 */ /* 0x000fe20007810000 */
        /* <DEDUP_REMOVED lines=40> */
[----:B------:R-:W-:Y:S03]  /*4360*/  MUFU.EX2 R75, R75 ;  /* 0x0000004b004b7308 */ /* 0x000fe60000000800 */
[----:B------:R-:W-:-:S04]  /*4370*/  FMNMX.FTZ R11, R29, R82, !PT ;  /* 0x000000521d0b7209 */ /* 0x000fc80007810000 */
[----:B------:R-:W-:Y:S01]  /*4380*/  FMNMX.FTZ R82, R30, R11, !PT ;  /* 0x0000000b1e527209 */ /* 0x000fe20007810000 */
[----:B------:R-:W1:Y:S03]  /*4390*/  MUFU.EX2 R76, R76 ;  /* 0x0000004c004c7308 */ /* 0x000e660000000800 */
[----:B------:R-:W-:-:S04]  /*43a0*/  FMNMX.FTZ R82, R31, R82, !PT ;  /* 0x000000521f527209 */ /* 0x000fc80007810000 */
[----:B------:R-:W-:Y:S01]  /*43b0*/  FMNMX.FTZ R11, R33, R82, !PT ;  /* 0x00000052210b7209 */ /* 0x000fe20007810000 */
[--C-:B------:R-:W-:Y:S01]  /*43c0*/  FFMA.FTZ R82, R45, UR34, -R80.reuse ;  /* 0x000000222d527c23 */ /* 0x100fe20008010850 */
[----:B------:R-:W-:Y:S01]  /*43d0*/  FFMA.FTZ R80, R35, UR34, -R80 ;  /* 0x0000002223507c23 */ /* 0x000fe20008010850 */
[----:B------:R-:W2:Y:S01]  /*43e0*/  MUFU.EX2 R77, R77 ;  /* 0x0000004d004d7308 */ /* 0x000ea20000000800 */
[----:B------:R-:W-:-:S04]  /*43f0*/  FMNMX.FTZ R11, R34, R11, !PT ;  /* 0x0000000b220b7209 */ /* 0x000fc80007810000 */
[----:B------:R-:W-:-:S03]  /*4400*/  FMNMX.FTZ R11, R36, R11, !PT ;  /* 0x0000000b240b7209 */ /* 0x000fc60007810000 */
[----:B------:R-:W3:Y:S01]  /*4410*/  MUFU.EX2 R78, R78 ;  /* 0x0000004e004e7308 */ /* 0x000ee20000000800 */
        /* <DEDUP_REMOVED lines=21> */
[----:B------:R-:W4:Y:S06]  /*4570*/  SHFL.BFLY PT, R11, R14, 0x2, 0x1f ;  /* 0x0c401f000e0b7f89 */ /* 0x000f2c00000e0000 */
[----:B------:R-:W-:Y:S08]  /*4580*/  MUFU.EX2 R68, R68 ;  /* 0x0000004400447308 */ /* 0x000ff00000000800 */
[----:B------:R-:W-:Y:S08]  /*4590*/  MUFU.EX2 R66, R66 ;  /* 0x0000004200427308 */ /* 0x000ff00000000800 */
[----:B------:R-:W-:Y:S01]  /*45a0*/  MUFU.EX2 R63, R63 ;  /* 0x0000003f003f7308 */ /* 0x000fe20000000800 */
[----:B----4-:R-:W-:-:S05]  /*45b0*/  FMNMX.FTZ R15, R14, R11, !PT ;  /* 0x0000000b0e0f7209 */ /* 0x010fca0007810000 */
[----:B------:R-:W4:Y:S02]  /*45c0*/  SHFL.BFLY PT, R14, R15, 0x1, 0x1f ;  /* 0x0c201f000f0e7f89 */ /* 0x000f2400000e0000 */
[----:B------:R-:W-:Y:S08]  /*45d0*/  MUFU.EX2 R65, R65 ;  /* 0x0000004100417308 */ /* 0x000ff00000000800 */
[----:B------:R-:W-:Y:S08]  /*45e0*/  MUFU.EX2 R64, R64 ;  /* 0x0000004000407308 */ /* 0x000ff00000000800 */
[----:B------:R-:W-:Y:S01]  /*45f0*/  MUFU.EX2 R61, R61 ;  /* 0x0000003d003d7308 */ /* 0x000fe20000000800 */
[----:B----4-:R-:W-:-:S07]  /*4600*/  FMNMX.FTZ R11, R15, R14, !PT ;  /* 0x0000000e0f0b7209 */ /* 0x010fce0007810000 */
[----:B------:R-:W-:Y:S01]  /*4610*/  MUFU.EX2 R60, R60 ;  /* 0x0000003c003c7308 */ /* 0x000fe20000000800 */
        /* <DEDUP_REMOVED lines=9> */
[----:B------:R1:W-:Y:S01]  /*46b0*/  MUFU.EX2 R15, R4 ;  /* 0x00000004000f7308 */ /* 0x0003e20000000800 */
[--C-:B------:R-:W-:Y:S01]  /*46c0*/  FFMA.FTZ R5, R58, UR34, -R35.reuse ;  /* 0x000000223a057c23 */ /* 0x100fe20008010823 */
[--C-:B------:R-:W-:Y:S01]  /*46d0*/  FFMA.FTZ R6, R59, UR34, -R35.reuse ;  /* 0x000000223b067c23 */ /* 0x100fe20008010823 */
[--C-:B------:R-:W-:Y:S01]  /*46e0*/  FFMA.FTZ R32, R13, UR34, -R35.reuse ;  /* 0x000000220d207c23 */ /* 0x100fe20008010823 */
[--C-:B------:R-:W-:Y:S01]  /*46f0*/  FFMA.FTZ R41, R12, UR34, -R35.reuse ;  /* 0x000000220c297c23 */ /* 0x100fe20008010823 */
[--C-:B------:R-:W-:Y:S01]  /*4700*/  FFMA.FTZ R94, R25, UR34, -R35.reuse ;  /* 0x00000022195e7c23 */ /* 0x100fe20008010823 */
        /* <DEDUP_REMOVED lines=8> */
[----:B------:R-:W-:-:S02]  /*4790*/  IMAD R4, R9, UR47, -R10 ;  /* 0x0000002f09047c24 */ /* 0x000fc4000f8e0a0a */
[----:B------:R-:W-:Y:S01]  /*47a0*/  FFMA.FTZ R33, R34, UR34, -R35 ;  /* 0x0000002222217c23 */ /* 0x000fe20008010823 */
[----:B------:R1:W2:Y:S01]  /*47b0*/  MUFU.EX2 R83, R7 ;  /* 0x0000000700537308 */ /* 0x0002a20000000800 */
[----:B---3--:R-:W-:Y:S01]  /*47c0*/  FADD.FTZ R13, R78, R13 ;  /* 0x0000000d4e0d7221 */ /* 0x008fe20000010000 */
[--C-:B------:R-:W-:Y:S01]  /*47d0*/  FFMA.FTZ R55, R40, UR34, -R35.reuse ;  /* 0x0000002228377c23 */ /* 0x100fe20008010823 */
[--C-:B------:R-:W-:Y:S01]  /*47e0*/  FFMA.FTZ R40, R28, UR34, -R35.reuse ;  /* 0x000000221c287c23 */ /* 0x100fe20008010823 */
[--C-:B------:R-:W-:Y:S01]  /*47f0*/  FFMA.FTZ R36, R36, UR34, -R35.reuse ;  /* 0x0000002224247c23 */ /* 0x100fe20008010823 */
[--C-:B------:R-:W-:Y:S01]  /*4800*/  FFMA.FTZ R9, R42, UR34, -R35.reuse ;  /* 0x000000222a097c23 */ /* 0x100fe20008010823 */
[----:B------:R-:W-:Y:S01]  /*4810*/  F2FP.BF16.F32.PACK_AB R12, R76, R75 ;  /* 0x0000004b4c0c723e */ /* 0x000fe200000010ff */
[--C-:B------:R-:W-:Y:S01]  /*4820*/  FFMA.FTZ R42, R27, UR34, -R35.reuse ;  /* 0x000000221b2a7c23 */ /* 0x100fe20008010823 */
[----:B------:R3:W5:Y:S01]  /*4830*/  MUFU.EX2 R98, R53 ;  /* 0x0000003500627308 */ /* 0x0007620000000800 */
[----:B----4-:R-:W-:Y:S01]  /*4840*/  FADD.FTZ R10, R15, R96 ;  /* 0x000000600f0a7221 */ /* 0x010fe20000010000 */
[--C-:B-1----:R-:W-:Y:S01]  /*4850*/  FFMA.FTZ R7, R29, UR34, -R35.reuse ;  /* 0x000000221d077c23 */ /* 0x102fe20008010823 */
[----:B------:R-:W-:Y:S01]  /*4860*/  F2FP.BF16.F32.PACK_AB R14, R78, R77 ;  /* 0x0000004d4e0e723e */ /* 0x000fe200000010ff */
[--C-:B------:R-:W-:Y:S01]  /*4870*/  FFMA.FTZ R38, R38, UR34, -R35.reuse ;  /* 0x0000002226267c23 */ /* 0x100fe20008010823 */
[--C-:B------:R-:W-:Y:S01]  /*4880*/  FFMA.FTZ R44, R44, UR34, -R35.reuse ;  /* 0x000000222c2c7c23 */ /* 0x100fe20008010823 */
[--C-:B------:R-:W-:Y:S01]  /*4890*/  FFMA.FTZ R46, R46, UR34, -R35.reuse ;  /* 0x000000222e2e7c23 */ /* 0x100fe20008010823 */
[--C-:B------:R-:W-:Y:S01]  /*48a0*/  FFMA.FTZ R48, R48, UR34, -R35.reuse ;  /* 0x0000002230307c23 */ /* 0x100fe20008010823 */
[----:B------:R-:W1:Y:S01]  /*48b0*/  MUFU.EX2 R5, R5 ;  /* 0x0000000500057308 */ /* 0x000e620000000800 */
[----:B---3--:R-:W-:Y:S01]  /*48c0*/  FFMA.FTZ R53, R26, UR34, -R35 ;  /* 0x000000221a357c23 */ /* 0x008fe20008010823 */
[----:B------:R-:W-:Y:S01]  /*48d0*/  FADD.FTZ R26, R74, R13 ;  /* 0x0000000d4a1a7221 */ /* 0x000fe20000010000 */
[----:B--2---:R-:W-:Y:S01]  /*48e0*/  FADD.FTZ R25, R83, R10 ;  /* 0x0000000a53197221 */ /* 0x004fe20000010000 */
[----:B------:R-:W-:Y:S01]  /*48f0*/  F2FP.BF16.F32.PACK_AB R13, R96, R15 ;  /* 0x0000000f600d723e */ /* 0x000fe200000010ff */
[--C-:B------:R-:W-:Y:S01]  /*4900*/  FFMA.FTZ R50, R50, UR34, -R35.reuse ;  /* 0x0000002232327c23 */ /* 0x100fe20008010823 */
[----:B------:R-:W-:Y:S01]  /*4910*/  FADD.FTZ R26, R79, R26 ;  /* 0x0000001a4f1a7221 */ /* 0x000fe20000010000 */
[----:B------:R-:W-:Y:S01]  /*4920*/  FFMA.FTZ R54, R54, UR34, -R35 ;  /* 0x0000002236367c23 */ /* 0x000fe20008010823 */
[----:B------:R-:W2:Y:S01]  /*4930*/  MUFU.EX2 R6, R6 ;  /* 0x0000000600067308 */ /* 0x000ea20000000800 */
[C---:B-----5:R-:W-:Y:S01]  /*4940*/  FADD.FTZ R10, R98.reuse, R25 ;  /* 0x00000019620a7221 */ /* 0x060fe20000010000 */
[----:B------:R-:W-:Y:S01]  /*4950*/  FADD.FTZ R29, R71, R26 ;  /* 0x0000001a471d7221 */ /* 0x000fe20000010000 */
[----:B------:R-:W-:Y:S01]  /*4960*/  F2FP.BF16.F32.PACK_AB R15, R98, R83 ;  /* 0x00000053620f723e */ /* 0x000fe200000010ff */
[--C-:B------:R-:W-:Y:S01]  /*4970*/  FFMA.FTZ R73, R73, UR34, -R35.reuse ;  /* 0x0000002249497c23 */ /* 0x100fe20008010823 */
[----:B------:R-:W-:Y:S01]  /*4980*/  FFMA.FTZ R81, R81, UR34, -R35 ;  /* 0x0000002251517c23 */ /* 0x000fe20008010823 */
[----:B------:R-:W-:Y:S01]  /*4990*/  FADD.FTZ R29, R62, R29 ;  /* 0x0000001d3e1d7221 */ /* 0x000fe20000010000 */
[----:B------:R-:W-:Y:S01]  /*49a0*/  FFMA.FTZ R52, R52, UR34, -R35 ;  /* 0x0000002234347c23 */ /* 0x000fe20008010823 */
[----:B------:R-:W3:Y:S01]  /*49b0*/  MUFU.EX2 R32, R32 ;  /* 0x0000002000207308 */ /* 0x000ee20000000800 */
[----:B-1----:R-:W-:Y:S01]  /*49c0*/  FADD.FTZ R25, R5, R10 ;  /* 0x0000000a05197221 */ /* 0x002fe20000010000 */
[----:B------:R-:W-:Y:S01]  /*49d0*/  FADD.FTZ R26, R70, R29 ;  /* 0x0000001d461a7221 */ /* 0x000fe20000010000 */
[----:B------:R1:W-:Y:S01]  /*49e0*/  STSM.16.M88.4 [R136+0x21800], R12 ;  /* 0x0218000c88007844 */ /* 0x0003e20000000200 */
[----:B------:R-:W-:-:S02]  /*49f0*/  R2UR UR10, R4 ;  /* 0x00000000040a72ca */ /* 0x000fc400000e0000 */
[----:B------:R-:W-:Y:S02]  /*4a00*/  FADD.FTZ R30, R67, R26 ;  /* 0x0000001a431e7221 */ /* 0x000fe40000010000 */
[----:B------:R-:W4:Y:S01]  /*4a10*/  MUFU.EX2 R41, R41 ;  /* 0x0000002900297308 */ /* 0x000f220000000800 */
[----:B--2---:R-:W-:Y:S01]  /*4a20*/  FADD.FTZ R25, R6, R25 ;  /* 0x0000001906197221 */ /* 0x004fe20000010000 */
[----:B------:R-:W-:-:S04]  /*4a30*/  FADD.FTZ R29, R69, R30 ;  /* 0x0000001e451d7221 */ /* 0x000fc80000010000 */
[----:B------:R-:W-:Y:S02]  /*4a40*/  FADD.FTZ R29, R68, R29 ;  /* 0x0000001d441d7221 */ /* 0x000fe40000010000 */
[----:B------:R-:W2:Y:S01]  /*4a50*/  MUFU.EX2 R45, R45 ;  /* 0x0000002d002d7308 */ /* 0x000ea20000000800 */
[----:B---3--:R-:W-:Y:S01]  /*4a60*/  FADD.FTZ R10, R32, R25 ;  /* 0x00000019200a7221 */ /* 0x008fe20000010000 */
[----:B------:R-:W-:Y:S01]  /*4a70*/  UIADD3 UR10, UR42, UR10, URZ ;  /* 0x0000000a2a0a7290 */ /* 0x000fe2000fffe03f */
[----:B-1----:R-:W-:-:S03]  /*4a80*/  F2FP.BF16.F32.PACK_AB R14, R64, R65 ;  /* 0x00000041400e723e */ /* 0x002fc600000010ff */
[----:B------:R-:W-:Y:S02]  /*4a90*/  UIADD3 UR6, UR10, UR6, URZ ;  /* 0x000000060a067290 */ /* 0x000fe4000fffe03f */
[----:B------:R-:W1:Y:S01]  /*4aa0*/  MUFU.EX2 R58, R58 ;  /* 0x0000003a003a7308 */ /* 0x000e620000000800 */
[----:B----4-:R-:W-:Y:S01]  /*4ab0*/  FADD.FTZ R26, R41, R10 ;  /* 0x0000000a291a7221 */ /* 0x010fe20000010000 */
[----:B------:R-:W-:-:S06]  /*4ac0*/  FFMA.FTZ R10, R24, UR34, -R35 ;  /* 0x00000022180a7c23 */ /* 0x000fcc0008010823 */
[----:B------:R-:W3:Y:S01]  /*4ad0*/  MUFU.EX2 R53, R53 ;  /* 0x0000003500357308 */ /* 0x000ee20000000800 */
[----:B--2---:R-:W-:Y:S01]  /*4ae0*/  FADD.FTZ R25, R45, R26 ;  /* 0x0000001a2d197221 */ /* 0x004fe20000010000 */
[----:B------:R-:W-:-:S04]  /*4af0*/  FADD.FTZ R26, R66, R29 ;  /* 0x0000001d421a7221 */ /* 0x000fc80000010000 */
[----:B------:R-:W-:Y:S01]  /*4b00*/  FADD.FTZ R30, R63, R26 ;  /* 0x0000001a3f1e7221 */ /* 0x000fe20000010000 */
[----:B------:R-:W-:Y:S01]  /*4b10*/  F2FP.BF16.F32.PACK_AB R26, R62, R71 ;  /* 0x000000473e1a723e */ /* 0x000fe200000010ff */
[----:B------:R-:W2:Y:S01]  /*4b20*/  MUFU.EX2 R94, R94 ;  /* 0x0000005e005e7308 */ /* 0x000ea20000000800 */
[----:B-1----:R-:W-:Y:S01]  /*4b30*/  FADD.FTZ R24, R58, R25 ;  /* 0x000000193a187221 */ /* 0x002fe20000010000 */
[----:B------:R-:W-:Y:S01]  /*4b40*/  FADD.FTZ R27, R65, R30 ;  /* 0x0000001e411b7221 */ /* 0x000fe20000010000 */
[----:B------:R-:W-:Y:S02]  /*4b50*/  F2FP.BF16.F32.PACK_AB R30, R68, R69 ;  /* 0x00000045441e723e */ /* 0x000fe400000010ff */
[----:B------:R-:W-:Y:S01]  /*4b60*/  F2FP.BF16.F32.PACK_AB R29, R58, R45 ;  /* 0x0000002d3a1d723e */ /* 0x000fe200000010ff */
[----:B------:R-:W-:Y:S01]  /*4b70*/  FADD.FTZ R34, R64, R27 ;  /* 0x0000001b40227221 */ /* 0x000fe20000010000 */
[----:B------:R-:W-:Y:S01]  /*4b80*/  F2FP.BF16.F32.PACK_AB R27, R41, R32 ;  /* 0x00000020291b723e */ /* 0x000fe200000010ff */
[----:B------:R-:W1:Y:S01]  /*4b90*/  MUFU.EX2 R7, R7 ;  /* 0x0000000700077308 */ /* 0x000e620000000800 */
[----:B---3--:R-:W-:Y:S01]  /*4ba0*/  FADD.FTZ R25, R53, R24 ;  /* 0x0000001835197221 */ /* 0x008fe20000010000 */
[----:B------:R-:W-:Y:S01]  /*4bb0*/  FADD.FTZ R13, R61, R34 ;  /* 0x000000223d0d7221 */ /* 0x000fe20000010000 */
[----:B------:R-:W-:-:S02]  /*4bc0*/  F2FP.BF16.F32.PACK_AB R24, R79, R74 ;  /* 0x0000004a4f18723e */ /* 0x000fc400000010ff */
[----:B------:R-:W-:-:S03]  /*4bd0*/  F2FP.BF16.F32.PACK_AB R32, R60, R61 ;  /* 0x0000003d3c20723e */ /* 0x000fc600000010ff */
[----:B------:R-:W3:Y:S01]  /*4be0*/  MUFU.EX2 R20, R20 ;  /* 0x0000001400147308 */ /* 0x000ee20000000800 */
[C---:B--2---:R-:W-:Y:S01]  /*4bf0*/  FADD.FTZ R28, R94.reuse, R25 ;  /* 0x000000195e1c7221 */ /* 0x044fe20000010000 */
[----:B------:R-:W-:-:S06]  /*4c00*/  F2FP.BF16.F32.PACK_AB R31, R94, R53 ;  /* 0x000000355e1f723e */ /* 0x000fcc00000010ff */
[----:B------:R-:W2:Y:S01]  /*4c10*/  MUFU.EX2 R21, R21 ;  /* 0x0000001500157308 */ /* 0x000ea20000000800 */
[----:B-1----:R-:W-:Y:S01]  /*4c20*/  FADD.FTZ R25, R7, R28 ;  /* 0x0000001c07197221 */ /* 0x002fe20000010000 */
[----:B------:R-:W-:-:S06]  /*4c30*/  F2FP.BF16.F32.PACK_AB R28, R67, R70 ;  /* 0x00000046431c723e */ /* 0x000fcc00000010ff */
[----:B------:R-:W1:Y:S01]  /*4c40*/  MUFU.EX2 R92, R92 ;  /* 0x0000005c005c7308 */ /* 0x000e620000000800 */
[----:B---3--:R-:W-:Y:S01]  /*4c50*/  FADD.FTZ R12, R20, R25 ;  /* 0x00000019140c7221 */ /* 0x008fe20000010000 */
[----:B------:R-:W-:-:S05]  /*4c60*/  F2FP.BF16.F32.PACK_AB R25, R6, R5 ;  /* 0x000000050619723e */ /* 0x000fca00000010ff */
[----:B------:R3:W-:Y:S01]  /*4c70*/  STSM.16.M88.4 [R23], R24 ;  /* 0x0000001817007844 */ /* 0x0007e20000000200 */
[----:B------:R-:W4:Y:S01]  /*4c80*/  MUFU.EX2 R33, R33 ;  /* 0x0000002100217308 */ /* 0x000f220000000800 */
[----:B--2---:R-:W-:Y:S01]  /*4c90*/  FADD.FTZ R5, R21, R12 ;  /* 0x0000000c15057221 */ /* 0x004fe20000010000 */
[----:B------:R-:W-:Y:S01]  /*4ca0*/  FADD.FTZ R12, R60, R13 ;  /* 0x0000000d3c0c7221 */ /* 0x000fe20000010000 */
[----:B------:R2:W-:Y:S03]  /*4cb0*/  STSM.16.M88.4 [R22], R28 ;  /* 0x0000001c16007844 */ /* 0x0005e60000000200 */
[----:B------:R-:W-:Y:S01]  /*4cc0*/  FADD.FTZ R13, R57, R12 ;  /* 0x0000000c390d7221 */ /* 0x000fe20000010000 */
[----:B------:R-:W-:Y:S01]  /*4cd0*/  F2FP.BF16.F32.PACK_AB R12, R63, R66 ;  /* 0x000000423f0c723e */ /* 0x000fe200000010ff */
[----:B------:R-:W5:Y:S01]  /*4ce0*/  MUFU.EX2 R72, R72 ;  /* 0x0000004800487308 */ /* 0x000f620000000800 */
[C---:B-1----:R-:W-:Y:S01]  /*4cf0*/  FADD.FTZ R6, R92.reuse, R5 ;  /* 0x000000055c067221 */ /* 0x042fe20000010000 */
[----:B------:R-:W-:-:S06]  /*4d00*/  F2FP.BF16.F32.PACK_AB R15, R92, R21 ;  /* 0x000000155c0f723e */ /* 0x000fcc00000010ff */
[----:B------:R-:W1:Y:S01]  /*4d10*/  MUFU.EX2 R36, R36 ;  /* 0x0000002400247308 */ /* 0x000e620000000800 */
[----:B----4-:R-:W-:-:S07]  /*4d20*/  FADD.FTZ R5, R33, R6 ;  /* 0x0000000621057221 */ /* 0x010fce0000010000 */
[----:B------:R-:W4:Y:S01]  /*4d30*/  MUFU.EX2 R49, R49 ;  /* 0x0000003100317308 */ /* 0x000f220000000800 */
[C---:B-----5:R-:W-:Y:S01]  /*4d40*/  FADD.FTZ R6, R72.reuse, R13 ;  /* 0x0000000d48067221 */ /* 0x060fe20000010000 */
[----:B------:R-:W-:-:S06]  /*4d50*/  F2FP.BF16.F32.PACK_AB R34, R72, R57 ;  /* 0x000000394822723e */ /* 0x000fcc00000010ff */
[----:B------:R-:W5:Y:S01]  /*4d60*/  MUFU.EX2 R38, R38 ;  /* 0x0000002600267308 */ /* 0x000f620000000800 */
[C---:B-1----:R-:W-:Y:S01]  /*4d70*/  FADD.FTZ R5, R36.reuse, R5 ;  /* 0x0000000524057221 */ /* 0x042fe20000010000 */
[----:B------:R-:W-:-:S06]  /*4d80*/  F2FP.BF16.F32.PACK_AB R33, R36, R33 ;  /* 0x000000212421723e */ /* 0x000fcc00000010ff */
[----:B------:R-:W1:Y:S01]  /*4d90*/  MUFU.EX2 R55, R55 ;  /* 0x0000003700377308 */ /* 0x000e620000000800 */
[----:B----4-:R-:W-:-:S07]  /*4da0*/  FADD.FTZ R13, R49, R6 ;  /* 0x00000006310d7221 */ /* 0x010fce0000010000 */
[----:B------:R-:W4:Y:S01]  /*4db0*/  MUFU.EX2 R9, R9 ;  /* 0x0000000900097308 */ /* 0x000f220000000800 */
[----:B-----5:R-:W-:-:S07]  /*4dc0*/  FADD.FTZ R6, R38, R5 ;  /* 0x0000000526067221 */ /* 0x020fce0000010000 */
[----:B------:R-:W3:Y:S01]  /*4dd0*/  MUFU.EX2 R56, R56 ;  /* 0x0000003800387308 */ /* 0x000ee20000000800 */
[C---:B-1----:R-:W-:Y:S01]  /*4de0*/  FADD.FTZ R6, R55.reuse, R6 ;  /* 0x0000000637067221 */ /* 0x042fe20000010000 */
[----:B------:R-:W-:-:S06]  /*4df0*/  F2FP.BF16.F32.PACK_AB R35, R55, R38 ;  /* 0x000000263723723e */ /* 0x000fcc00000010ff */
[----:B------:R-:W1:Y:S01]  /*4e00*/  MUFU.EX2 R44, R44 ;  /* 0x0000002c002c7308 */ /* 0x000e620000000800 */
[----:B----4-:R-:W-:-:S07]  /*4e10*/  FADD.FTZ R5, R9, R6 ;  /* 0x0000000609057221 */ /* 0x010fce0000010000 */
[----:B------:R-:W-:Y:S01]  /*4e20*/  MUFU.EX2 R51, R51 ;  /* 0x0000003300337308 */ /* 0x000fe20000000800 */
[----:B---3--:R-:W-:-:S07]  /*4e30*/  F2FP.BF16.F32.PACK_AB R24, R56, R49 ;  /* 0x000000313818723e */ /* 0x008fce00000010ff */
[----:B------:R-:W3:Y:S01]  /*4e40*/  MUFU.EX2 R84, R84 ;  /* 0x0000005400547308 */ /* 0x000ee20000000800 */
[C---:B-1----:R-:W-:Y:S01]  /*4e50*/  FADD.FTZ R5, R44.reuse, R5 ;  /* 0x000000052c057221 */ /* 0x042fe20000010000 */
[----:B------:R-:W-:-:S06]  /*4e60*/  F2FP.BF16.F32.PACK_AB R25, R44, R9 ;  /* 0x000000092c19723e */ /* 0x000fcc00000010ff */
[----:B------:R-:W1:Y:S08]  /*4e70*/  MUFU.EX2 R46, R46 ;  /* 0x0000002e002e7308 */ /* 0x000e700000000800 */
[----:B------:R-:W-:Y:S01]  /*4e80*/  MUFU.EX2 R47, R47 ;  /* 0x0000002f002f7308 */ /* 0x000fe20000000800 */
[----:B---3--:R-:W-:-:S07]  /*4e90*/  F2FP.BF16.F32.PACK_AB R26, R84, R51 ;  /* 0x00000033541a723e */ /* 0x008fce00000010ff */
[----:B------:R-:W-:Y:S01]  /*4ea0*/  MUFU.EX2 R82, R82 ;  /* 0x0000005200527308 */ /* 0x000fe20000000800 */
[----:B-1----:R-:W-:-:S07]  /*4eb0*/  FADD.FTZ R6, R46, R5 ;  /* 0x000000052e067221 */ /* 0x002fce0000010000 */
[----:B------:R1:W3:Y:S08]  /*4ec0*/  MUFU.EX2 R59, R48 ;  /* 0x00000030003b7308 */ /* 0x0002f00000000800 */
[----:B------:R-:W4:Y:S01]  /*4ed0*/  MUFU.EX2 R43, R43 ;  /* 0x0000002b002b7308 */ /* 0x000f220000000800 */
[----:B-1----:R-:W-:-:S04]  /*4ee0*/  FADD.FTZ R48, R56, R13 ;  /* 0x0000000d38307221 */ /* 0x002fc80000010000 */
[----:B------:R-:W-:-:S03]  /*4ef0*/  FADD.FTZ R13, R51, R48 ;  /* 0x00000030330d7221 */ /* 0x000fc60000010000 */
[----:B------:R-:W1:Y:S01]  /*4f00*/  MUFU.EX2 R86, R86 ;  /* 0x0000005600567308 */ /* 0x000e620000000800 */
[----:B--2---:R-:W-:Y:S01]  /*4f10*/  FADD.FTZ R28, R84, R13 ;  /* 0x0000000d541c7221 */ /* 0x004fe20000010000 */
[----:B------:R-:W-:Y:S01]  /*4f20*/  F2FP.BF16.F32.PACK_AB R13, R20, R7 ;  /* 0x00000007140d723e */ /* 0x000fe200000010ff */
[C---:B---3--:R-:W-:Y:S01]  /*4f30*/  FADD.FTZ R7, R59.reuse, R6 ;  /* 0x000000063b077221 */ /* 0x048fe20000010000 */
[----:B------:R-:W-:Y:S01]  /*4f40*/  F2FP.BF16.F32.PACK_AB R27, R59, R46 ;  /* 0x0000002e3b1b723e */ /* 0x000fe200000010ff */
[----:B------:R-:W-:Y:S01]  /*4f50*/  FADD.FTZ R9, R47, R28 ;  /* 0x0000001c2f097221 */ /* 0x000fe20000010000 */
[C---:B------:R-:W-:Y:S01]  /*4f60*/  F2FP.BF16.F32.PACK_AB R84, R82.reuse, R47 ;  /* 0x0000002f5254723e */ /* 0x040fe200000010ff */
[----:B------:R2:W-:Y:S01]  /*4f70*/  STSM.16.M88.4 [R18], R12 ;  /* 0x0000000c12007844 */ /* 0x0005e20000000200 */
[----:B------:R-:W3:Y:S01]  /*4f80*/  MUFU.EX2 R50, R50 ;  /* 0x0000003200327308 */ /* 0x000ee20000000800 */
[----:B------:R-:W-:Y:S02]  /*4f90*/  FADD.FTZ R20, R82, R9 ;  /* 0x0000000952147221 */ /* 0x000fe40000010000 */
[----:B------:R2:W-:Y:S02]  /*4fa0*/  STSM.16.M88.4 [R136+0x27800], R32 ;  /* 0x0278002088007844 */ /* 0x0005e40000000200 */
[----:B----4-:R-:W-:-:S02]  /*4fb0*/  FADD.FTZ R9, R43, R20 ;  /* 0x000000142b097221 */ /* 0x010fc40000010000 */
[----:B------:R4:W-:Y:S01]  /*4fc0*/  STSM.16.M88.4 [R17], R24 ;  /* 0x0000001811007844 */ /* 0x0009e20000000200 */
[----:B------:R-:W5:Y:S01]  /*4fd0*/  MUFU.EX2 R71, R52 ;  /* 0x0000003400477308 */ /* 0x000f620000000800 */
[C---:B-1----:R-:W-:Y:S01]  /*4fe0*/  FADD.FTZ R20, R86.reuse, R9 ;  /* 0x0000000956147221 */ /* 0x042fe20000010000 */
[----:B------:R-:W-:-:S06]  /*4ff0*/  F2FP.BF16.F32.PACK_AB R86, R86, R43 ;  /* 0x0000002b5656723e */ /* 0x000fcc00000010ff */
[----:B------:R-:W1:Y:S01]  /*5000*/  MUFU.EX2 R54, R54 ;  /* 0x0000003600367308 */ /* 0x000e620000000800 */
[----:B---3--:R-:W-:-:S07]  /*5010*/  FADD.FTZ R6, R50, R7 ;  /* 0x0000000732067221 */ /* 0x008fce0000010000 */
[----:B------:R-:W3:Y:S01]  /*5020*/  MUFU.EX2 R73, R73 ;  /* 0x0000004900497308 */ /* 0x000ee20000000800 */
[C---:B-----5:R-:W-:Y:S01]  /*5030*/  F2FP.BF16.F32.PACK_AB R85, R71.reuse, R50 ;  /* 0x000000324755723e */ /* 0x060fe200000010ff */
[----:B------:R-:W-:-:S06]  /*5040*/  FADD.FTZ R7, R71, R6 ;  /* 0x0000000647077221 */ /* 0x000fcc0000010000 */
[----:B------:R-:W-:Y:S01]  /*5050*/  MUFU.EX2 R39, R39 ;  /* 0x0000002700277308 */ /* 0x000fe20000000800 */
[----:B-1----:R-:W-:-:S07]  /*5060*/  FADD.FTZ R6, R54, R7 ;  /* 0x0000000736067221 */ /* 0x002fce0000010000 */
[----:B------:R-:W2:Y:S01]  /*5070*/  MUFU.EX2 R90, R90 ;  /* 0x0000005a005a7308 */ /* 0x000ea20000000800 */
[C---:B---3--:R-:W-:Y:S01]  /*5080*/  F2FP.BF16.F32.PACK_AB R87, R73.reuse, R54 ;  /* 0x000000364957723e */ /* 0x048fe200000010ff */
[----:B------:R-:W-:-:S04]  /*5090*/  FADD.FTZ R7, R73, R6 ;  /* 0x0000000649077221 */ /* 0x000fc80000010000 */
[----:B------:R4:W-:Y:S02]  /*50a0*/  STSM.16.M88.4 [R22+0x6000], R84 ;  /* 0x0060005416007844 */ /* 0x0009e40000000200 */
[----:B------:R-:W-:Y:S08]  /*50b0*/  MUFU.EX2 R37, R37 ;  /* 0x0000002500257308 */ /* 0x000ff00000000800 */
[----:B------:R-:W1:Y:S01]  /*50c0*/  MUFU.EX2 R80, R80 ;  /* 0x0000005000507308 */ /* 0x000e620000000800 */
[----:B--2---:R-:W-:Y:S01]  /*50d0*/  F2FP.BF16.F32.PACK_AB R12, R90, R39 ;  /* 0x000000275a0c723e */ /* 0x004fe200000010ff */
[----:B------:R-:W-:-:S04]  /*50e0*/  FADD.FTZ R39, R39, R20 ;  /* 0x0000001427277221 */ /* 0x000fc80000010000 */
[----:B------:R-:W-:Y:S02]  /*50f0*/  FADD.FTZ R90, R90, R39 ;  /* 0x000000275a5a7221 */ /* 0x000fe40000010000 */
[----:B------:R-:W-:Y:S08]  /*5100*/  MUFU.EX2 R10, R10 ;  /* 0x0000000a000a7308 */ /* 0x000ff00000000800 */
[----:B------:R-:W2:Y:S01]  /*5110*/  MUFU.EX2 R81, R81 ;  /* 0x0000005100517308 */ /* 0x000ea20000000800 */
[----:B-1----:R-:W-:Y:S01]  /*5120*/  F2FP.BF16.F32.PACK_AB R14, R80, R37 ;  /* 0x00000025500e723e */ /* 0x002fe200000010ff */
[----:B------:R-:W-:-:S04]  /*5130*/  FADD.FTZ R37, R37, R90 ;  /* 0x0000005a25257221 */ /* 0x000fc80000010000 */
[----:B------:R-:W-:Y:S02]  /*5140*/  FADD.FTZ R6, R80, R37 ;  /* 0x0000002550067221 */ /* 0x000fe40000010000 */
[----:B------:R-:W-:Y:S08]  /*5150*/  MUFU.EX2 R40, R40 ;  /* 0x0000002800287308 */ /* 0x000ff00000000800 */
[----:B------:R-:W1:Y:S01]  /*5160*/  MUFU.EX2 R5, R42 ;  /* 0x0000002a00057308 */ /* 0x000e620000000800 */
[----:B--2---:R-:W-:Y:S01]  /*5170*/  F2FP.BF16.F32.PACK_AB R13, R81, R10 ;  /* 0x0000000a510d723e */ /* 0x004fe200000010ff */
[----:B------:R-:W-:Y:S01]  /*5180*/  FADD.FTZ R10, R10, R7 ;  /* 0x000000070a0a7221 */ /* 0x000fe20000010000 */
[----:B------:R-:W-:-:S03]  /*5190*/  VIADD R7, R88, 0xfffffffe ;  /* 0xfffffffe58077836 */ /* 0x000fc60000000000 */
[----:B------:R-:W-:Y:S01]  /*51a0*/  FADD.FTZ R81, R81, R10 ;  /* 0x0000000a51517221 */ /* 0x000fe20000010000 */
[----:B-1----:R-:W-:-:S03]  /*51b0*/  F2FP.BF16.F32.PACK_AB R15, R5, R40 ;  /* 0x00000028050f723e */ /* 0x002fc600000010ff */
[----:B------:R-:W-:Y:S02]  /*51c0*/  FADD.FTZ R40, R40, R81 ;  /* 0x0000005128287221 */ /* 0x000fe40000010000 */
[----:B------:R4:W-:Y:S02]  /*51d0*/  STSM.16.M88.4 [R18+0x6000], R12 ;  /* 0x0060000c12007844 */ /* 0x0009e40000000200 */
[----:B------:R-:W-:Y:S01]  /*51e0*/  FADD.FTZ R5, R5, R40 ;  /* 0x0000002805057221 */ /* 0x000fe20000010000 */
[----:B------:R1:W-:Y:S06]  /*51f0*/  MEMBAR.ALL.CTA ;  /* 0x0000000000007992 */ /* 0x0003ec0000008000 */
[----:B-1----:R-:W1:Y:S02]  /*5200*/  FENCE.VIEW.ASYNC.S ;  /* 0x00000000000073c6 */ /* 0x002e640000000000 */
[----:B-1----:R-:W-:Y:S01]  /*5210*/  NOP ;  /* 0x0000000000007918 */ /* 0x002fe20000000000 */
[----:B------:R-:W-:Y:S05]  /*5220*/  @P2 BRA `(.L_x_8932) ;  /* 0x0000000000442947 */ /* 0x000fea0003800000 */
        /* <DEDUP_REMOVED lines=10> */
.L_x_8933:
[----:B------:R-:W-:-:S11]  /*52d0*/  UISETP.NE.AND UP1, UPT, UR7, 0x1, UPT ;  /* 0x000000010700788c */ /* 0x000fd6000bf25270 */
[----:B------:R-:W-:Y:S02]  /*52e0*/  @UP1 ULDC.64 UR10, c[0x0][0x9e8] ;  /* 0x00027a00000a1ab9 */ /* 0x000fe40000000a00 */
[----:B------:R-:W-:-:S04]  /*52f0*/  UIMAD.WIDE.U32 UR14, UR18, UR10, URZ ;  /* 0x0000000a120e72a5 */ /* 0x000fc8000f8e003f */
[----:B------:R-:W-:-:S12]  /*5300*/  @UP1 USHF.R.U32.HI UR18, URZ, UR11, UR15 ;  /* 0x0000000b3f121299 */ /* 0x000fd8000801160f */
.L_x_8934:
[----:B------:R-:W-:-:S04]  /*5310*/  UIMAD UR7, UR18, UR7, UR7 ;  /* 0x00000007120772a4 */ /* 0x000fc8000f8e0207 */
[----:B------:R-:W-:-:S04]  /*5320*/  UISETP.LT.AND UP1, UPT, UR6, UR7, UPT ;  /* 0x000000070600728c */ /* 0x000fc8000bf21270 */
[----:B------:R-:W-:-:S12]  /*5330*/  USEL UR6, UR6, UR7, UP1 ;  /* 0x0000000706067287 */ /* 0x000fd80008800000 */
.L_x_8932:
        /* <DEDUP_REMOVED lines=33> */
[----:B------:R-:W-:Y:S01]  /*5550*/  IMAD.MOV.U32 R135, RZ, RZ, RZ ;  /* 0x000000ffff877224 */ /* 0x000fe200078e00ff */
[----:B------:R-:W-:Y:S01]  /*5560*/  ULDC UR55, c[0x0][0x288] ;  /* 0x0000a20000377ab9 */ /* 0x000fe20000000800 */
[----:B------:R-:W-:Y:S01]  /*5570*/  ULDC UR34, c[0x0][0x988] ;  /* 0x0002620000227ab9 */ /* 0x000fe20000000800 */
[----:B------:R-:W-:Y:S01]  /*5580*/  ULDC UR56, c[0x0][0x9d8] ;  /* 0x0002760000387ab9 */ /* 0x000fe20000000800 */
[----:B------:R-:W-:-:S05]  /*5590*/  ULDC UR54, c[0x0][0x9e0] ;  /* 0x0002780000367ab9 */ /* 0x000fca0000000800 */
.L_x_8952:
[----:B------:R-:W-:Y:S01]  /*55a0*/  UIADD3 UR58, UR36, 0x1, URZ ;  /* 0x00000001243a7890 */ /* 0x000fe2000fffe03f */
[----:B------:R-:W-:-:S03]  /*55b0*/  ISETP.NE.AND P3, PT, RZ, UR45, PT ;  /* 0x0000002dff007c0c */ /* 0x000fc6000bf65270 */
[----:B------:R-:W-:-:S04]  /*55c0*/  UISETP.NE.AND UP1, UPT, UR58, 0x2, UPT ;  /* 0x000000023a00788c */ /* 0x000fc8000bf25270 */
[----:B------:R-:W-:Y:S02]  /*55d0*/  USEL UR57, URZ, 0x1, UP1 ;  /* 0x000000013f397887 */ /* 0x000fe40008800000 */
[----:B------:R-:W-:Y:S02]  /*55e0*/  USEL UR58, UR58, URZ, UP1 ;  /* 0x0000003f3a3a7287 */ /* 0x000fe40008800000 */
[----:B------:R-:W-:Y:S02]  /*55f0*/  ULOP3.LUT UR57, UR49, UR57, URZ, 0x3c, !UPT ;  /* 0x0000003931397292 */ /* 0x000fe4000f8e3c3f */
[----:B----4-:R-:W-:Y:S10]  /*5600*/  @P3 BRA `(.L_x_8936) ;  /* 0x00000000002c3947 */ /* 0x010ff40003800000 */
[----:B------:R-:W-:Y:S05]  /*5610*/  @!P0 BRA `(.L_x_8937) ;  /* 0x0000000000048947 */ /* 0x000fea0003800000 */
[----:B------:R-:W-:Y:S01]  /*5620*/  BPT.TRAP 0x1 ;  /* 0x000000040000795c */ /* 0x000fe20000300000 */
.L_x_8937:
[----:B------:R-:W-:Y:S01]  /*5630*/  ULEA UR6, UR58, UR39, 0x3 ;  /* 0x000000273a067291 */ /* 0x000fe2000f8e183f */
[----:B------:R-:W-:-:S05]  /*5640*/  IMAD.U32 R10, RZ, RZ, UR57 ;  /* 0x00000039ff0a7e24 */ /* 0x000fca000f8e00ff */
[----:B------:R-:W-:-:S04]  /*5650*/  SHF.L.U32 R10, R10, 0x1f, RZ ;  /* 0x0000001f0a0a7819 */ /* 0x000fc800000006ff */
[----:B------:R1:W2:Y:S01]  /*5660*/  SYNCS.PHASECHK.TRANS64.TRYWAIT P2, [UR6+0x2d830], R10 ;  /* 0x02d8300aff0075a7 */ /* 0x0002a20008040146 */
[----:B------:R-:W-:Y:S05]  /*5670*/  @!P0 BRA `(.L_x_8938) ;  /* 0x0000000000048947 */ /* 0x000fea0003800000 */
[----:B------:R-:W-:Y:S01]  /*5680*/  BPT.TRAP 0x1 ;  /* 0x000000040000795c */ /* 0x000fe20000300000 */
.L_x_8938:
[----:B--2---:R-:W-:Y:S05]  /*5690*/  @P2 BRA `(.L_x_8936) ;  /* 0x0000000000082947 */ /* 0x004fea0003800000 */
[----:B------:R-:W2:Y:S02]  /*56a0*/  SYNCS.PHASECHK.TRANS64.TRYWAIT P2, [UR6+0x2d830], R10 ;  /* 0x02d8300aff0075a7 */ /* 0x000ea40008040146 */
[----:B--2---:R-:W-:Y:S05]  /*56b0*/  @!P2 BRA `(.L_x_8939) ;  /* 0x000000e400f8a947 */ /* 0x004fea0003800000 */
.L_x_8936:
[----:B-12---:R-:W-:Y:S01]  /*56c0*/  VIADD R10, R16, 0x8 ;  /* 0x00000008100a7836 */ /* 0x006fe20000000000 */
[----:B------:R-:W-:Y:S01]  /*56d0*/  UIMAD UR6, UR58, 0x600, UR32 ;  /* 0x000006003a0678a4 */ /* 0x000fe2000f8e0220 */
        /* <DEDUP_REMOVED lines=12> */
[----:B----4-:R-:W-:-:S06]  /*57a0*/  WARPGROUP.ARRIVE ;  /* 0x00000000000079c5 */ /* 0x010fcc0000000000 */
        /* <DEDUP_REMOVED lines=20> */
.L_x_8941:
[----:B------:R-:W-:Y:S01]  /*58f0*/  ULEA UR6, UR36, UR39, 0x3 ;  /* 0x0000002724067291 */ /* 0x000fe2000f8e183f */
[----:B------:R-:W-:-:S05]  /*5900*/  IMAD.U32 R10, RZ, RZ, UR49 ;  /* 0x00000031ff0a7e24 */ /* 0x000fca000f8e00ff */
[----:B------:R-:W-:-:S04]  /*5910*/  SHF.L.U32 R10, R10, 0x1f, RZ ;  /* 0x0000001f0a0a7819 */ /* 0x000fc800000006ff */
[----:B------:R1:W2:Y:S01]  /*5920*/  SYNCS.PHASECHK.TRANS64.TRYWAIT P2, [UR6+0x2d850], R10 ;  /* 0x02d8500aff0075a7 */ /* 0x0002a20008040146 */
[----:B------:R-:W-:Y:S05]  /*5930*/  @!P0 BRA `(.L_x_8942) ;  /* 0x0000000000048947 */ /* 0x000fea0003800000 */
[----:B------:R-:W-:Y:S01]  /*5940*/  BPT.TRAP 0x1 ;  /* 0x000000040000795c */ /* 0x000fe20000300000 */
.L_x_8942:
[----:B--2---:R-:W-:Y:S05]  /*5950*/  @P2 BRA `(.L_x_8940) ;  /* 0x0000000000082947 */ /* 0x004fea0003800000 */
[----:B------:R-:W2:Y:S02]  /*5960*/  SYNCS.PHASECHK.TRANS64.TRYWAIT P2, [UR6+0x2d850], R10 ;  /* 0x02d8500aff0075a7 */ /* 0x000ea40008040146 */
[----:B--2---:R-:W-:Y:S05]  /*5970*/  @!P2 BRA `(.L_x_8943) ;  /* 0x000000e40060a947 */ /* 0x004fea0003800000 */
.L_x_8940:
[----:B------:R-:W-:Y:S01]  /*5980*/  UIADD3 UR6, UR39, 0x400, URZ ;  /* 0x0000040027067890 */ /* 0x000fe2000fffe03f */
[----:B------:R-:W-:Y:S01]  /*5990*/  WARPGROUP.ARRIVE ;  /* 0x00000000000079c5 */ /* 0x000fe20000000000 */
[----:B------:R-:W-:Y:S01]  /*59a0*/  ULEA UR7, UR52, UR39, 0xd ;  /* 0x0000002734077291 */ /* 0x000fe2000f8e683f */
[----:B------:R-:W3:Y:S01]  /*59b0*/  LDC R142, c[0x0][0x2e0] ;  /* 0x0000b800ff8e7b82 */ /* 0x000ee20000000800 */
[----:B------:R-:W-:Y:S01]  /*59c0*/  USHF.R.U32.HI UR6, URZ, 0x4, UR6 ;  /* 0x000000043f067899 */ /* 0x000fe20008011606 */
[----:B------:R-:W-:Y:S01]  /*59d0*/  FMUL.FTZ R14, R27, UR56 ;  /* 0x000000381b0e7c20 */ /* 0x000fe20008410000 */
[----:B------:R-:W-:Y:S01]  /*59e0*/  UIADD3 UR7, UR7, 0x21800, URZ ;  /* 0x0002180007077890 */ /* 0x000fe2000fffe03f */
[----:B------:R-:W-:Y:S01]  /*59f0*/  FMUL.FTZ R27, R34, UR56 ;  /* 0x00000038221b7c20 */ /* 0x000fe20008410000 */
[----:B------:R-:W-:Y:S01]  /*5a00*/  ULOP3.LUT UR6, UR6, 0x3fff, URZ, 0xc0, !UPT ;  /* 0x00003fff06067892 */ /* 0x000fe2000f8ec03f */
[----:B------:R-:W-:Y:S01]  /*5a10*/  FMUL.FTZ R34, R41, UR56 ;  /* 0x0000003829227c20 */ /* 0x000fe20008410000 */
[----:B------:R-:W-:Y:S01]  /*5a20*/  USHF.R.U32.HI UR7, URZ, 0x4, UR7 ;  /* 0x000000043f077899 */ /* 0x000fe20008011607 */
[----:B------:R-:W-:Y:S01]  /*5a30*/  FMUL.FTZ R41, R48, UR56 ;  /* 0x0000003830297c20 */ /* 0x000fe20008410000 */
[----:B------:R-:W-:Y:S01]  /*5a40*/  ULOP3.LUT UR10, UR6, 0x2000000, URZ, 0xfc, !UPT ;  /* 0x02000000060a7892 */ /* 0x000fe2000f8efc3f */
[----:B------:R-:W-:Y:S01]  /*5a50*/  FMUL.FTZ R12, R25, UR56 ;  /* 0x00000038190c7c20 */ /* 0x000fe20008410000 */
[----:B------:R-:W-:Y:S01]  /*5a60*/  ULOP3.LUT UR6, UR7, 0x3fff, URZ, 0xc0, !UPT ;  /* 0x00003fff07067892 */ /* 0x000fe2000f8ec03f */
[----:B------:R-:W-:Y:S01]  /*5a70*/  FMUL.FTZ R48, R55, UR56 ;  /* 0x0000003837307c20 */ /* 0x000fe20008410000 */
[----:B------:R-:W-:Y:S01]  /*5a80*/  UIMAD UR7, UR36, 0x600, UR10 ;  /* 0x00000600240778a4 */ /* 0x000fe2000f8e020a */
[----:B------:R-:W-:Y:S01]  /*5a90*/  FMUL.FTZ R25, R32, UR56 ;  /* 0x0000003820197c20 */ /* 0x000fe20008410000 */
[----:B------:R-:W-:Y:S01]  /*5aa0*/  ULOP3.LUT UR6, UR6, 0x10000, URZ, 0xfc, !UPT ;  /* 0x0001000006067892 */ /* 0x000fe2000f8efc3f */
[----:B------:R-:W-:Y:S01]  /*5ab0*/  FMUL.FTZ R55, R60, UR56 ;  /* 0x000000383c377c20 */ /* 0x000fe20008410000 */
[----:B------:R-:W-:Y:S01]  /*5ac0*/  UMOV UR31, 0x80000020 ;  /* 0x80000020001f7882 */ /* 0x000fe20000000000 */
[----:B------:R-:W-:Y:S01]  /*5ad0*/  UMOV UR29, 0x40000040 ;  /* 0x40000040001d7882 */ /* 0x000fe20000000000 */
[----:B------:R-:W-:Y:S01]  /*5ae0*/  FMUL.FTZ R32, R39, UR56 ;  /* 0x0000003827207c20 */ /* 0x000fe20008410000 */
[----:B------:R-:W-:Y:S01]  /*5af0*/  UMOV UR30, UR7 ;  /* 0x00000007001e7c82 */ /* 0x000fe20008000000 */
[----:B------:R-:W-:Y:S01]  /*5b00*/  FMUL.FTZ R60, R65, UR56 ;  /* 0x00000038413c7c20 */ /* 0x000fe20008410000 */
[----:B------:R-:W-:Y:S01]  /*5b10*/  UMOV UR28, UR6 ;  /* 0x00000006001c7c82 */ /* 0x000fe20008000000 */
[----:B------:R-:W-:Y:S01]  /*5b20*/  FMUL.FTZ R39, R46, UR56 ;  /* 0x000000382e277c20 */ /* 0x000fe20008410000 */
[----:B------:R-:W-:Y:S01]  /*5b30*/  HGMMA.64x96x16.F32.BF16 R88, gdesc[UR28].tnspB, R88, gsb0 ;  /* 0x416000001c5879f0 */ /* 0x000fe20008001858 */
[----:B------:R-:W-:Y:S01]  /*5b40*/  UIADD3 UR30, UR7, 0x40, URZ ;  /* 0x00000040071e7890 */ /* 0x000fe2000fffe03f */
[----:B------:R-:W-:Y:S01]  /*5b50*/  FMUL.FTZ R65, R70, UR56 ;  /* 0x0000003846417c20 */ /* 0x000fe20008410000 */
[----:B------:R-:W-:Y:S01]  /*5b60*/  UIADD3 UR28, UR6, 0x2, URZ ;  /* 0x00000002061c7890 */ /* 0x000fe2000fffe03f */
[----:B------:R-:W-:Y:S01]  /*5b70*/  FMUL.FTZ R46, R53, UR56 ;  /* 0x00000038352e7c20 */ /* 0x000fe20008410000 */
[----:B------:R-:W-:Y:S01]  /*5b80*/  UMOV UR31, 0x80000020 ;  /* 0x80000020001f7882 */ /* 0x000fe20000000000 */
[----:B------:R-:W-:Y:S01]  /*5b90*/  UMOV UR29, 0x40000040 ;  /* 0x40000040001d7882 */ /* 0x000fe20000000000 */
[----:B------:R-:W-:Y:S01]  /*5ba0*/  FMUL.FTZ R70, R75, UR56 ;  /* 0x000000384b467c20 */ /* 0x000fe20008410000 */
[----:B--2---:R-:W-:Y:S01]  /*5bb0*/  FMUL.FTZ R13, R26, UR56 ;  /* 0x000000381a0d7c20 */ /* 0x004fe20008410000 */
[----:B------:R-:W-:Y:S01]  /*5bc0*/  FMUL.FTZ R53, R58, UR56 ;  /* 0x000000383a357c20 */ /* 0x000fe20008410000 */
[----:B------:R-:W-:Y:S01]  /*5bd0*/  FMUL.FTZ R75, R80, UR56 ;  /* 0x00000038504b7c20 */ /* 0x000fe20008410000 */
[----:B-1----:R-:W-:Y:S01]  /*5be0*/  FMUL.FTZ R10, R24, UR56 ;  /* 0x00000038180a7c20 */ /* 0x002fe20008410000 */
[----:B------:R-:W-:Y:S01]  /*5bf0*/  FMUL.FTZ R26, R33, UR56 ;  /* 0x00000038211a7c20 */ /* 0x000fe20008410000 */
[----:B------:R-:W-:Y:S01]  /*5c00*/  FMUL.FTZ R58, R63, UR56 ;  /* 0x000000383f3a7c20 */ /* 0x000fe20008410000 */
[----:B------:R-:W-:-:S02]  /*5c10*/  IMAD.SHL.U32 R80, R7, 0x80, RZ ;  /* 0x0000008007507824 */ /* 0x000fc400078e00ff */
        /* <DEDUP_REMOVED lines=34> */
[----:B------:R-:W-:-:S02]  /*5e40*/  IMAD.U32 R51, RZ, RZ, UR58 ;  /* 0x0000003aff337e24 */ /* 0x000fc4000f8e00ff */
[----:B------:R-:W-:Y:S01]  /*5e50*/  FMUL.FTZ R66, R71, UR56 ;  /* 0x0000003847427c20 */ /* 0x000fe20008410000 */
[----:B------:R-:W-:Y:S01]  /*5e60*/  FMUL.FTZ R67, R72, UR56 ;  /* 0x0000003848437c20 */ /* 0x000fe20008410000 */
[----:B------:R-:W-:Y:S01]  /*5e70*/  FMUL.FTZ R74, R79, UR56 ;  /* 0x000000384f4a7c20 */ /* 0x000fe20008410000 */
[----:B------:R-:W-:Y:S02]  /*5e80*/  VIADD R50, R16, 0x9 ;  /* 0x0000000910327836 */ /* 0x000fe40000000000 */
[----:B------:R-:W-:Y:S01]  /*5e90*/  FMUL.FTZ R71, R76, UR56 ;  /* 0x000000384c477c20 */ /* 0x000fe20008410000 */
[----:B------:R-:W-:Y:S01]  /*5ea0*/  FMUL.FTZ R72, R77, UR56 ;  /* 0x000000384d487c20 */ /* 0x000fe20008410000 */
[----:B------:R-:W-:Y:S01]  /*5eb0*/  FMUL.FTZ R79, R84, UR56 ;  /* 0x00000038544f7c20 */ /* 0x000fe20008410000 */
[----:B------:R-:W-:Y:S01]  /*5ec0*/  ISETP.GE.U32.AND P2, PT, R2, 0x180, PT ;  /* 0x000001800200780c */ /* 0x000fe20003f46070 */
[----:B------:R-:W-:Y:S01]  /*5ed0*/  FMUL.FTZ R76, R81, UR56 ;  /* 0x00000038514c7c20 */ /* 0x000fe20008410000 */
[----:B------:R-:W-:Y:S01]  /*5ee0*/  FMUL.FTZ R77, R82, UR56 ;  /* 0x00000038524d7c20 */ /* 0x000fe20008410000 */
[----:B---3--:R-:W-:-:S02]  /*5ef0*/  IMAD R84, R142, UR47, R83 ;  /* 0x0000002f8e547c24 */ /* 0x008fc4000f8e0253 */
[----:B------:R-:W-:Y:S01]  /*5f00*/  FMUL.FTZ R81, R85, UR56 ;  /* 0x0000003855517c20 */ /* 0x000fe20008410000 */
[----:B------:R-:W-:Y:S01]  /*5f10*/  FMUL.FTZ R82, R86, UR56 ;  /* 0x0000003856527c20 */ /* 0x000fe20008410000 */
[----:B------:R-:W-:Y:S01]  /*5f20*/  FMUL.FTZ R83, R87, UR56 ;  /* 0x0000003857537c20 */ /* 0x000fe20008410000 */
[----:B------:R-:W-:Y:S01]  /*5f30*/  @!P1 LEA R51, R51, UR39, 0x3 ;  /* 0x0000002733339c11 */ /* 0x000fe2000f8e18ff */
[----:B------:R-:W1:Y:S01]  /*5f40*/  MUFU.TANH R10, R10 ;  /* 0x0000000a000a7308 */ /* 0x000e620000002400 */
[----:B------:R-:W-:Y:S01]  /*5f50*/  SEL R50, R50, 0x9, !P2 ;  /* 0x0000000932327807 */ /* 0x000fe20005000000 */
[----:B------:R-:W-:Y:S01]  /*5f60*/  VIADD R84, R84, -UR55 ;  /* 0x8000003754547c36 */ /* 0x000fe20008000000 */
[----:B------:R-:W-:Y:S01]  /*5f70*/  PLOP3.LUT P2, PT, PT, PT, UP0, 0x40, 0x0 ;  /* 0x000000000000781c */ /* 0x000fe20003f4e808 */
[----:B------:R-:W-:Y:S02]  /*5f80*/  @!P1 VIADD R51, R51, 0x2d840 ;  /* 0x0002d84033339836 */ /* 0x000fe40000000000 */
[----:B------:R-:W-:-:S02]  /*5f90*/  IMAD R84, R19, -0x2, R84 ;  /* 0xfffffffe13547824 */ /* 0x000fc400078e0254 */
[----:B------:R-:W2:Y:S01]  /*5fa0*/  MUFU.TANH R12, R12 ;  /* 0x0000000c000c7308 */ /* 0x000ea20000002400 */
[----:B------:R-:W-:Y:S01]  /*5fb0*/  @!P1 PRMT R51, RZ, 0x654, R51 ;  /* 0x00000654ff339816 */ /* 0x000fe20000000033 */
[C---:B------:R-:W-:Y:S02]  /*5fc0*/  VIADD R87, R84.reuse, UR54 ;  /* 0x0000003654577c36 */ /* 0x040fe40008000000 */
[----:B------:R-:W-:Y:S02]  /*5fd0*/  VIADD R86, R84, UR33 ;  /* 0x0000002154567c36 */ /* 0x000fe40008000000 */
[C---:B------:R-:W-:Y:S02]  /*5fe0*/  IMAD.IADD R85, R3.reuse, 0x1, R87 ;  /* 0x0000000103557824 */ /* 0x040fe400078e0257 */
[----:B------:R-:W3:Y:S01]  /*5ff0*/  MUFU.TANH R13, R13 ;  /* 0x0000000d000d7308 */ /* 0x000ee20000002400 */
[----:B------:R-:W-:-:S07]  /*6000*/  IMAD.IADD R84, R3, 0x1, R86 ;  /* 0x0000000103547824 */ /* 0x000fce00078e0256 */
[----:B------:R-:W4:Y:S08]  /*6010*/  MUFU.TANH R14, R14 ;  /* 0x0000000e000e7308 */ /* 0x000f300000002400 */
[----:B------:R-:W1:Y:S01]  /*6020*/  MUFU.TANH R15, R15 ;  /* 0x0000000f000f7308 */ /* 0x000e620000002400 */
[----:B------:R-:W-:Y:S02]  /*6030*/  WARPGROUP.DEPBAR.LE gsb0, 0x0 ;  /* 0x00008000000079c5 */ /* 0x000fe40000010000 */
[----:B------:R-:W-:-:S05]  /*6040*/  WARPGROUP.ARRIVE ;  /* 0x00000000000079c5 */ /* 0x000fca0000000000 */
[----:B------:R-:W1:Y:S01]  /*6050*/  MUFU.TANH R20, R20 ;  /* 0x0000001400147308 */ /* 0x000e620000002400 */
[----:B------:R-:W-:Y:S01]  /*6060*/  HGMMA.64x96x16.F32.BF16 R88, gdesc[UR28].tnspB, R88, gsb0 ;  /* 0x416000001c5879f0 */ /* 0x000fe20008001858 */
[----:B------:R-:W-:Y:S02]  /*6070*/  UIADD3 UR30, UR7, 0x80, URZ ;  /* 0x00000080071e7890 */ /* 0x000fe4000fffe03f */
[----:B------:R-:W-:-:S04]  /*6080*/  UIADD3 UR28, UR6, 0x4, URZ ;  /* 0x00000004061c7890 */ /* 0x000fc8000fffe03f */
[----:B------:R-:W1:Y:S01]  /*6090*/  MUFU.TANH R21, R21 ;  /* 0x0000001500157308 */ /* 0x000e620000002400 */
[----:B------:R-:W-:Y:S01]  /*60a0*/  UMOV UR31, 0x80000020 ;  /* 0x80000020001f7882 */ /* 0x000fe20000000000 */
[----:B------:R-:W-:-:S06]  /*60b0*/  UMOV UR29, 0x40000040 ;  /* 0x40000040001d7882 */ /* 0x000fcc0000000000 */
        /* <DEDUP_REMOVED lines=15> */
[----:B------:R-:W-:Y:S01]  /*61b0*/  HGMMA.64x96x16.F32.BF16 R88, gdesc[UR28].tnspB, R88, gsb0 ;  /* 0x416000001c5879f0 */ /* 0x000fe20008001858 */
[----:B------:R-:W-:Y:S02]  /*61c0*/  UIADD3 UR30, UR7, 0xc0, URZ ;  /* 0x000000c0071e7890 */ /* 0x000fe4000fffe03f */
[----:B------:R-:W-:Y:S01]  /*61d0*/  UIADD3 UR28, UR6, 0x6, URZ ;  /* 0x00000006061c7890 */ /* 0x000fe2000fffe03f */
[----:B------:R-:W-:Y:S01]  /*61e0*/  UMOV UR31, 0x80000020 ;  /* 0x80000020001f7882 */ /* 0x000fe20000000000 */
[----:B------:R-:W-:Y:S02]  /*61f0*/  UMOV UR29, 0x40000040 ;  /* 0x40000040001d7882 */ /* 0x000fe40000000000 */
        /* <DEDUP_REMOVED lines=64> */
[----:B------:R-:W1:Y:S01]  /*6600*/  MUFU.TANH R83, R83 ;  /* 0x0000005300537308 */ /* 0x000e620000002400 */
[----:B------:R-:W-:-:S02]  /*6610*/  WARPGROUP.DEPBAR.LE gsb0, 0x0 ;  /* 0x00008000000079c5 */ /* 0x000fc40000010000 */
        /* <DEDUP_REMOVED lines=8> */
[----:B------:R-:W-:Y:S03]  /*66a0*/  HGMMA.64x96x16.F32.BF16 R88, gdesc[UR28].tnspB, R88, gsb0 ;  /* 0x416000001c5879f0 */ /* 0x000fe60008001858 */
[----:B------:R-:W-:Y:S02]  /*66b0*/  WARPGROUP.DEPBAR.LE gsb0, 0x0 ;  /* 0x00008000000079c5 */ /* 0x000fe40000010000 */
[----:B------:R1:W-:Y:S06]  /*66c0*/  BAR.ARV R50, 0x100 ;  /* 0x000400320000751d */ /* 0x0003ec0000002000 */
[----:B------:R1:W-:Y:S01]  /*66d0*/  @!P1 SYNCS.ARRIVE.TRANS64.RED.A1T0 RZ, [R51+URZ], RZ ;  /* 0x000000ff33ff99a7 */ /* 0x0003e2000810043f */
        /* <DEDUP_REMOVED lines=12> */
.L_x_8946:
[----:B------:R-:W-:-:S05]  /*67a0*/  IMAD.U32 R142, RZ, RZ, UR35 ;  /* 0x00000023ff8e7e24 */ /* 0x000fca000f8e00ff */
[----:B------:R-:W-:-:S13]  /*67b0*/  ISETP.NE.AND P2, PT, R142, 0x1, PT ;  /* 0x000000018e00780c */ /* 0x000fda0003f45270 */
[----:B-1----:R-:W1:Y:S01]  /*67c0*/  @P2 LDC.64 R50, c[0x0][0x9e8] ;  /* 0x00027a00ff322b82 */ /* 0x002e620000000a00 */
[----:B------:R-:W-:-:S04]  /*67d0*/  @P2 IMAD.IADD R139, R3, 0x1, R4 ;  /* 0x00000001038b2824 */ /* 0x000fc800078e0204 */
[----:B-1----:R-:W-:-:S04]  /*67e0*/  @P2 IMAD.HI.U32 R50, R139, R50, RZ ;  /* 0x000000328b322227 */ /* 0x002fc800078e00ff */
[----:B------:R-:W-:Y:S01]  /*67f0*/  IMAD.MOV.U32 R139, RZ, RZ, R9 ;  /* 0x000000ffff8b7224 */ /* 0x000fe200078e0009 */
[----:B------:R-:W-:-:S07]  /*6800*/  @P2 SHF.R.U32.HI R139, RZ, R51, R50 ;  /* 0x00000033ff8b2219 */ /* 0x000fce0000011632 */
.L_x_8947:
[----:B------:R-:W-:Y:S05]  /*6810*/  BSYNC B0 ;  /* 0x0000000000007941 */ /* 0x000fea0003800000 */
.L_x_8945:
[----:B------:R-:W-:-:S04]  /*6820*/  IMAD R50, R139, R142, -R80 ;  /* 0x0000008e8b327224 */ /* 0x000fc800078e0a50 */
[----:B------:R-:W-:-:S05]  /*6830*/  IMAD R50, R19, -0x2, R50 ;  /* 0xfffffffe13327824 */ /* 0x000fca00078e0232 */
[----:B------:R-:W-:Y:S02]  /*6840*/  VIADDMNMX R85, R50, R142, R85, PT ;  /* 0x0000008e32557246 */ /* 0x000fe40003800155 */
[----:B------:R-:W-:-:S07]  /*6850*/  VIMNMX R84, R84, R50, !PT ;  /* 0x0000003254547248 */ /* 0x000fce0007fe0100 */
.L_x_8944:
[----:B------:R-:W-:Y:S01]  /*6860*/  ISETP.GT.AND P2, PT, R7, -0x1, PT ;  /* 0xffffffff0700780c */ /* 0x000fe20003f44270 */
[C---:B------:R-:W-:Y:S02]  /*6870*/  IMAD.IADD R87, R0.reuse, 0x1, R87 ;  /* 0x0000000100577824 */ /* 0x040fe400078e0257 */
[----:B------:R-:W-:Y:S01]  /*6880*/  IMAD.IADD R86, R0, 0x1, R86 ;  /* 0x0000000100567824 */ /* 0x000fe200078e0256 */
[C---:B------:R-:W-:Y:S02]  /*6890*/  ISETP.GT.AND P5, PT, R84.reuse, RZ, P2 ;  /* 0x000000ff5400720c */ /* 0x040fe400017a4270 */
[C---:B------:R-:W-:Y:S02]  /*68a0*/  ISETP.GT.AND P4, PT, R84.reuse, 0x1, P2 ;  /* 0x000000015400780c */ /* 0x040fe40001784270 */
[----:B------:R-:W-:Y:S02]  /*68b0*/  ISETP.LT.OR P5, PT, R85, 0x1, P5 ;  /* 0x000000015500780c */ /* 0x000fe40002fa1670 */
[----:B------:R-:W-:-:S02]  /*68c0*/  ISETP.GT.AND P6, PT, R84, 0x8, P2 ;  /* 0x000000085400780c */ /* 0x000fc400017c4270 */
[----:B-1----:R-:W-:Y:S02]  /*68d0*/  FSEL R139, R10, -INF , !P5 ;  /* 0xff8000000a8b7808 */ /* 0x002fe40006800000 */
[C---:B------:R-:W-:Y:S02]  /*68e0*/  ISETP.GT.AND P5, PT, R84.reuse, 0x10, P2 ;  /* 0x000000105400780c */ /* 0x040fe400017a4270 */
[----:B------:R-:W-:Y:S02]  /*68f0*/  ISETP.GT.AND P3, PT, R84, 0x9, P2 ;  /* 0x000000095400780c */ /* 0x000fe40001764270 */
[C---:B------:R-:W-:Y:S02]  /*6900*/  ISETP.LT.OR P5, PT, R85.reuse, 0x11, P5 ;  /* 0x000000115500780c */ /* 0x040fe40002fa1670 */
[----:B------:R-:W-:Y:S02]  /*6910*/  ISETP.LT.OR P4, PT, R85, 0x2, P4 ;  /* 0x000000025500780c */ /* 0x000fe40002781670 */
[----:B------:R-:W-:-:S02]  /*6920*/  FSEL R25, R25, -INF , !P5 ;  /* 0xff80000019197808 */ /* 0x000fc40006800000 */
        /* <DEDUP_REMOVED lines=9> */
[C---:B------:R-:W-:Y:S02]  /*69c0*/  ISETP.GT.AND P3, PT, R84.reuse, 0x19, P2 ;  /* 0x000000195400780c */ /* 0x040fe40001764270 */
[----:B------:R-:W-:Y:S02]  /*69d0*/  FSEL R33, R33, -INF , !P5 ;  /* 0xff80000021217808 */ /* 0x000fe40006800000 */
[----:B------:R-:W-:-:S02]  /*69e0*/  ISETP.GT.AND P5, PT, R84, 0x30, P2 ;  /* 0x000000305400780c */ /* 0x000fc400017a4270 */
[C---:B------:R-:W-:Y:S02]  /*69f0*/  ISETP.LT.OR P4, PT, R85.reuse, 0x12, P4 ;  /* 0x000000125500780c */ /* 0x040fe40002781670 */
        /* <DEDUP_REMOVED lines=57> */
[----:B------:R-:W-:Y:S02]  /*6d90*/  FSEL R75, R75, -INF , !P5 ;  /* 0xff8000004b4b7808 */ /* 0x000fe40006800000 */
[----:B------:R-:W-:-:S02]  /*6da0*/  PLOP3.LUT P5, PT, PT, PT, UP0, 0x40, 0x0 ;  /* 0x000000000000781c */ /* 0x000fc40003fae808 */
        /* <DEDUP_REMOVED lines=28> */
.L_x_8950:
[----:B------:R-:W-:-:S05]  /*6f70*/  IMAD.U32 R10, RZ, RZ, UR35 ;  /* 0x00000023ff0a7e24 */ /* 0x000fca000f8e00ff */
[----:B------:R-:W-:-:S13]  /*6f80*/  ISETP.NE.AND P3, PT, R10, 0x1, PT ;  /* 0x000000010a00780c */ /* 0x000fda0003f65270 */
[----:B------:R-:W1:Y:S02]  /*6f90*/  @P3 LDC.64 R50, c[0x0][0x9e8] ;  /* 0x00027a00ff323b82 */ /* 0x000e640000000a00 */
[----:B-1----:R-:W-:-:S05]  /*6fa0*/  @P3 IMAD.HI.U32 R50, R85, R50, RZ ;  /* 0x0000003255323227 */ /* 0x002fca00078e00ff */
[----:B------:R-:W-:-:S07]  /*6fb0*/  @P3 SHF.R.U32.HI R85, RZ, R51, R50 ;  /* 0x00000033ff553219 */ /* 0x000fce0000011632 */
.L_x_8951:
[----:B------:R-:W-:Y:S05]  /*6fc0*/  BSYNC B0 ;  /* 0x0000000000007941 */ /* 0x000fea0003800000 */
.L_x_8949:
[----:B------:R-:W-:-:S04]  /*6fd0*/  IMAD R80, R85, R10, -R80 ;  /* 0x0000000a55507224 */ /* 0x000fc800078e0a50 */
[----:B------:R-:W-:-:S05]  /*6fe0*/  IMAD R80, R19, -0x2, R80 ;  /* 0xfffffffe13507824 */ /* 0x000fca00078e0250 */
[----:B------:R-:W-:Y:S02]  /*6ff0*/  VIADDMNMX R87, R80, R10, R87, PT ;  /* 0x0000000a50577246 */ /* 0x000fe40003800157 */
[----:B------:R-:W-:-:S07]  /*7000*/  VIMNMX R86, R86, R80, !PT ;  /* 0x0000005056567248 */ /* 0x000fce0007fe0100 */
.L_x_8948:
        /* <DEDUP_REMOVED lines=24> */
[----:B------:R-:W-:-:S02]  /*7190*/  ISETP.GT.AND P4, PT, R86, 0x1, P2 ;  /* 0x000000015600780c */ /* 0x000fc40001784270 */
[----:B------:R-:W-:Y:S02]  /*71a0*/  FMNMX.FTZ R51, R41, R10, !PT ;  /* 0x0000000a29337209 */ /* 0x000fe40007810000 */
[C---:B------:R-:W-:Y:S02]  /*71b0*/  ISETP.LT.OR P5, PT, R87.reuse, 0x1, P5 ;  /* 0x000000015700780c */ /* 0x040fe40002fa1670 */
        /* <DEDUP_REMOVED lines=37> */
[----:B------:R-:W-:-:S03]  /*7410*/  ISETP.LT.OR P4, PT, R87, 0x29, P4 ;  /* 0x000000295700780c */ /* 0x000fc60002781670 */
[----:B------:R-:W1:Y:S01]  /*7420*/  SHFL.BFLY PT, R51, R50, 0x2, 0x1f ;  /* 0x0c401f0032337f89 */ /* 0x000e6200000e0000 */
[----:B------:R-:W-:Y:S02]  /*7430*/  FSEL R39, R39, -INF , !P4 ;  /* 0xff80000027277808 */ /* 0x000fe40006000000 */
[----:B------:R-:W-:-:S04]  /*7440*/  ISETP.GT.AND P4, PT, R86, 0x30, P2 ;  /* 0x000000305600780c */ /* 0x000fc80001784270 */
[----:B------:R-:W-:-:S04]  /*7450*/  ISETP.LT.OR P4, PT, R87, 0x31, P4 ;  /* 0x000000315700780c */ /* 0x000fc80002781670 */
[----:B------:R-:W-:Y:S02]  /*7460*/  FSEL R43, R43, -INF , !P4 ;  /* 0xff8000002b2b7808 */ /* 0x000fe40006000000 */
[----:B------:R-:W-:-:S04]  /*7470*/  ISETP.GT.AND P4, PT, R86, 0x39, P2 ;  /* 0x000000395600780c */ /* 0x000fc80001784270 */
[----:B------:R-:W-:-:S04]  /*7480*/  ISETP.LT.OR P4, PT, R87, 0x3a, P4 ;  /* 0x0000003a5700780c */ /* 0x000fc80002781670 */
[----:B------:R-:W-:Y:S02]  /*7490*/  FSEL R48, R48, -INF , !P4 ;  /* 0xff80000030307808 */ /* 0x000fe40006000000 */
[----:B------:R-:W-:Y:S02]  /*74a0*/  ISETP.GT.AND P4, PT, R86, 0x48, P2 ;  /* 0x000000485600780c */ /* 0x000fe40001784270 */
[----:B-1----:R-:W-:Y:S02]  /*74b0*/  FMNMX.FTZ R51, R50, R51, !PT ;  /* 0x0000003332337209 */ /* 0x002fe40007810000 */
        /* <DEDUP_REMOVED lines=11> */
[----:B------:R-:W-:Y:S02]  /*7570*/  ISETP.LT.OR P4, PT, R87, 0x6a, P4 ;  /* 0x0000006a5700780c */ /* 0x000fe40002781670 */
[C---:B------:R-:W-:Y:S01]  /*7580*/  FSETP.NEU.FTZ.AND P6, PT, R10.reuse, -INF , PT ;  /* 0xff8000000a00780b */ /* 0x040fe20003fdd000 */
[----:B------:R-:W-:-:S05]  /*7590*/  FMUL.FTZ R80, R10, UR34 ;  /* 0x000000220a507c20 */ /* 0x000fca0008410000 */
[----:B------:R-:W-:Y:S02]  /*75a0*/  FSEL R50, R80, RZ, P6 ;  /* 0x000000ff50327208 */ /* 0x000fe40003000000 */
[----:B------:R-:W-:Y:S02]  /*75b0*/  FSEL R80, R13, -INF , !P5 ;  /* 0xff8000000d507808 */ /* 0x000fe40006800000 */
[----:B------:R-:W-:Y:S01]  /*75c0*/  ISETP.LT.OR P5, PT, R87, 0x2a, P3 ;  /* 0x0000002a5700780c */ /* 0x000fe20001fa1670 */
[--C-:B------:R-:W-:Y:S01]  /*75d0*/  FFMA.FTZ R85, R25, UR34, -R50.reuse ;  /* 0x0000002219557c23 */ /* 0x100fe20008010832 */
[----:B------:R-:W-:Y:S01]  /*75e0*/  FMNMX.FTZ R25, R80, R11, !PT ;  /* 0x0000000b50197209 */ /* 0x000fe20007810000 */
[--C-:B------:R-:W-:Y:S01]  /*75f0*/  FFMA.FTZ R51, R139, UR34, -R50.reuse ;  /* 0x000000228b337c23 */ /* 0x100fe20008010832 */
[----:B------:R-:W-:Y:S01]  /*7600*/  FSEL R40, R40, -INF , !P5 ;  /* 0xff80000028287808 */ /* 0x000fe20006800000 */
[----:B------:R1:W-:Y:S01]  /*7610*/  MUFU.EX2 R13, R85 ;  /* 0x00000055000d7308 */ /* 0x0003e20000000800 */
        /* <DEDUP_REMOVED lines=9> */
[--C-:B-1----:R-:W-:Y:S01]  /*76b0*/  FFMA.FTZ R85, R29, UR34, -R50.reuse ;  /* 0x000000221d557c23 */ /* 0x102fe20008010832 */
[----:B------:R-:W-:Y:S01]  /*76c0*/  FSEL R47, R47, -INF , !P5 ;  /* 0xff8000002f2f7808 */ /* 0x000fe20006800000 */
[--C-:B------:R-:W-:Y:S01]  /*76d0*/  FFMA.FTZ R30, R30, UR34, -R50.reuse ;  /* 0x000000221e1e7c23 */ /* 0x100fe20008010832 */
[----:B------:R-:W-:Y:S01]  /*76e0*/  FMNMX.FTZ R29, R27, R84, !PT ;  /* 0x000000541b1d7209 */ /* 0x000fe20007810000 */
[----:B------:R1:W-:Y:S01]  /*76f0*/  MUFU.EX2 R25, R85 ;  /* 0x0000005500197308 */ /* 0x0003e20000000800 */
        /* <DEDUP_REMOVED lines=8> */
[--C-:B-1----:R-:W-:Y:S01]  /*7780*/  FFMA.FTZ R85, R33, UR34, -R50.reuse ;  /* 0x0000002221557c23 */ /* 0x102fe20008010832 */
[----:B------:R-:W-:Y:S01]  /*7790*/  ISETP.GT.AND P3, PT, R86, 0x31, P2 ;  /* 0x000000315600780c */ /* 0x000fe20001764270 */
        /* <DEDUP_REMOVED lines=28> */
[--C-:B------:R-:W-:Y:S01]  /*7960*/  FFMA.FTZ R72, R72, UR34, -R50.reuse ;  /* 0x0000002248487c23 */ /* 0x100fe20008010832 */
[----:B------:R-:W-:Y:S01]  /*7970*/  FMNMX.FTZ R37, R47, R38, !PT ;  /* 0x000000262f257209 */ /* 0x000fe20007810000 */
[----:B------:R-:W-:Y:S01]  /*7980*/  FFMA.FTZ R81, R81, UR34, -R50 ;  /* 0x0000002251517c23 */ /* 0x000fe20008010832 */
[----:B------:R-:W-:Y:S01]  /*7990*/  ISETP.GT.AND P5, PT, R86, 0x50, P2 ;  /* 0x000000505600780c */ /* 0x000fe200017a4270 */
[----:B------:R-:W-:Y:S01]  /*79a0*/  MUFU.EX2 R51, R51 ;  /* 0x0000003300337308 */ /* 0x000fe20000000800 */
[----:B------:R-:W-:-:S02]  /*79b0*/  FMNMX.FTZ R38, R48, R37, !PT ;  /* 0x0000002530267209 */ /* 0x000fc40007810000 */
[----:B------:R-:W-:Y:S02]  /*79c0*/  ISETP.LT.OR P3, PT, R87, 0x4a, P3 ;  /* 0x0000004a5700780c */ /* 0x000fe40001f61670 */
[----:B------:R-:W-:Y:S02]  /*79d0*/  FMNMX.FTZ R37, R53, R38, !PT ;  /* 0x0000002635257209 */ /* 0x000fe40007810000 */
[----:B------:R-:W-:Y:S01]  /*79e0*/  FSEL R58, R58, -INF , !P3 ;  /* 0xff8000003a3a7808 */ /* 0x000fe20005800000 */
[----:B------:R-:W-:Y:S01]  /*79f0*/  MUFU.EX2 R12, R12 ;  /* 0x0000000c000c7308 */ /* 0x000fe20000000800 */
[----:B------:R-:W-:Y:S02]  /*7a00*/  FMNMX.FTZ R38, R84, R37, !PT ;  /* 0x0000002554267209 */ /* 0x000fe40007810000 */
[----:B------:R-:W-:Y:S02]  /*7a10*/  ISETP.LT.OR P5, PT, R87, 0x51, P5 ;  /* 0x000000515700780c */ /* 0x000fe40002fa1670 */
[----:B------:R-:W-:-:S02]  /*7a20*/  FMNMX.FTZ R37, R57, R38, !PT ;  /* 0x0000002639257209 */ /* 0x000fc40007810000 */
[----:B------:R-:W-:Y:S01]  /*7a30*/  ISETP.GT.AND P3, PT, R86, 0x58, P2 ;  /* 0x000000585600780c */ /* 0x000fe20001764270 */
[----:B------:R-:W-:Y:S01]  /*7a40*/  MUFU.EX2 R15, R15 ;  /* 0x0000000f000f7308 */ /* 0x000fe20000000800 */
[----:B------:R-:W-:Y:S02]  /*7a50*/  FSEL R61, R61, -INF , !P5 ;  /* 0xff8000003d3d7808 */ /* 0x000fe40006800000 */
[----:B------:R-:W-:Y:S02]  /*7a60*/  FMNMX.FTZ R38, R58, R37, !PT ;  /* 0x000000253a267209 */ /* 0x000fe40007810000 */
[----:B------:R-:W-:Y:S02]  /*7a70*/  ISETP.GT.AND P5, PT, R86, 0x59, P2 ;  /* 0x000000595600780c */ /* 0x000fe400017a4270 */
[----:B------:R-:W-:Y:S01]  /*7a80*/  ISETP.LT.OR P3, PT, R87, 0x59, P3 ;  /* 0x000000595700780c */ /* 0x000fe20001f61670 */
[----:B------:R-:W-:Y:S01]  /*7a90*/  MUFU.EX2 R20, R20 ;  /* 0x0000001400147308 */ /* 0x000fe20000000800 */
[----:B------:R-:W-:-:S02]  /*7aa0*/  FMNMX.FTZ R37, R61, R38, !PT ;  /* 0x000000263d257209 */ /* 0x000fc40007810000 */
[----:B------:R-:W-:Y:S02]  /*7ab0*/  ISETP.LT.OR P5, PT, R87, 0x5a, P5 ;  /* 0x0000005a5700780c */ /* 0x000fe40002fa1670 */
[----:B------:R-:W-:Y:S02]  /*7ac0*/  FSEL R65, R65, -INF , !P3 ;  /* 0xff80000041417808 */ /* 0x000fe40005800000 */
[----:B------:R-:W-:Y:S01]  /*7ad0*/  FMNMX.FTZ R38, R62, R37, !PT ;  /* 0x000000253e267209 */ /* 0x000fe20007810000 */
[----:B------:R-:W-:Y:S01]  /*7ae0*/  MUFU.EX2 R26, R26 ;  /* 0x0000001a001a7308 */ /* 0x000fe20000000800 */
[----:B------:R-:W-:Y:S02]  /*7af0*/  ISETP.GT.AND P3, PT, R86, 0x61, P2 ;  /* 0x000000615600780c */ /* 0x000fe40001764270 */
[----:B------:R-:W-:Y:S02]  /*7b00*/  FSEL R66, R66, -INF , !P5 ;  /* 0xff80000042427808 */ /* 0x000fe40006800000 */
[----:B------:R-:W-:-:S02]  /*7b10*/  FMNMX.FTZ R37, R65, R38, !PT ;  /* 0x0000002641257209 */ /* 0x000fc40007810000 */
[----:B------:R-:W-:Y:S01]  /*7b20*/  ISETP.GT.AND P5, PT, R86, 0x68, P2 ;  /* 0x000000685600780c */ /* 0x000fe200017a4270 */
[----:B------:R-:W-:Y:S01]  /*7b30*/  MUFU.EX2 R30, R30 ;  /* 0x0000001e001e7308 */ /* 0x000fe20000000800 */
[C---:B------:R-:W-:Y:S02]  /*7b40*/  ISETP.LT.OR P3, PT, R87.reuse, 0x62, P3 ;  /* 0x000000625700780c */ /* 0x040fe40001f61670 */
[----:B------:R-:W-:Y:S02]  /*7b50*/  FMNMX.FTZ R38, R66, R37, !PT ;  /* 0x0000002542267209 */ /* 0x000fe40007810000 */
[----:B-1----:R-:W-:Y:S01]  /*7b60*/  FSEL R85, R70, -INF , !P3 ;  /* 0xff80000046557808 */ /* 0x002fe20005800000 */
[----:B------:R-:W-:Y:S01]  /*7b70*/  FFMA.FTZ R70, R52, UR34, -R50 ;  /* 0x0000002234467c23 */ /* 0x000fe20008010832 */
[----:B------:R-:W-:Y:S01]  /*7b80*/  ISETP.LT.OR P5, PT, R87, 0x69, P5 ;  /* 0x000000695700780c */ /* 0x000fe20002fa1670 */
[----:B------:R-:W-:Y:S01]  /*7b90*/  MUFU.EX2 R34, R34 ;  /* 0x0000002200227308 */ /* 0x000fe20000000800 */
[----:B------:R-:W-:-:S02]  /*7ba0*/  FMNMX.FTZ R38, R69, R38, !PT ;  /* 0x0000002645267209 */ /* 0x000fc40007810000 */
[C---:B------:R-:W-:Y:S02]  /*7bb0*/  ISETP.GT.AND P3, PT, R86.reuse, 0x70, P2 ;  /* 0x000000705600780c */ /* 0x040fe40001764270 */
[----:B------:R-:W-:Y:S01]  /*7bc0*/  FSEL R139, R73, -INF , !P5 ;  /* 0xff800000498b7808 */ /* 0x000fe20006800000 */
[--C-:B------:R-:W-:Y:S01]  /*7bd0*/  FFMA.FTZ R73, R55, UR34, -R50.reuse ;  /* 0x0000002237497c23 */ /* 0x100fe20008010832 */
[----:B------:R-:W-:Y:S01]  /*7be0*/  FMNMX.FTZ R38, R85, R38, !PT ;  /* 0x0000002655267209 */ /* 0x000fe20007810000 */
[----:B------:R-:W-:Y:S01]  /*7bf0*/  MUFU.EX2 R54, R54 ;  /* 0x0000003600367308 */ /* 0x000fe20000000800 */
[----:B------:R-:W-:Y:S02]  /*7c00*/  ISETP.GT.AND P5, PT, R86, 0x71, P2 ;  /* 0x000000715600780c */ /* 0x000fe400017a4270 */
[----:B------:R-:W-:Y:S01]  /*7c10*/  FSEL R142, R74, -INF , !P4 ;  /* 0xff8000004a8e7808 */ /* 0x000fe20006000000 */
[--C-:B------:R-:W-:Y:S01]  /*7c20*/  FFMA.FTZ R74, R75, UR34, -R50.reuse ;  /* 0x000000224b4a7c23 */ /* 0x100fe20008010832 */
[----:B------:R-:W-:Y:S01]  /*7c30*/  ISETP.LT.OR P3, PT, R87, 0x71, P3 ;  /* 0x000000715700780c */ /* 0x000fe20001f61670 */
[----:B------:R-:W-:Y:S01]  /*7c40*/  FFMA.FTZ R75, R79, UR34, -R50 ;  /* 0x000000224f4b7c23 */ /* 0x000fe20008010832 */
[----:B------:R-:W-:Y:S01]  /*7c50*/  FMNMX.FTZ R37, R139, R38, !PT ;  /* 0x000000268b257209 */ /* 0x000fe20007810000 */
[----:B------:R-:W-:Y:S01]  /*7c60*/  MUFU.EX2 R41, R41 ;  /* 0x0000002900297308 */ /* 0x000fe20000000800 */
[----:B------:R-:W-:-:S02]  /*7c70*/  ISETP.GT.AND P4, PT, R86, 0x78, P2 ;  /* 0x000000785600780c */ /* 0x000fc40001784270 */
[----:B------:R-:W-:Y:S02]  /*7c80*/  ISETP.LT.OR P5, PT, R87, 0x72, P5 ;  /* 0x000000725700780c */ /* 0x000fe40002fa1670 */
[----:B------:R-:W-:Y:S01]  /*7c90*/  FSEL R52, R77, -INF , !P3 ;  /* 0xff8000004d347808 */ /* 0x000fe20005800000 */
[----:B------:R-:W-:Y:S01]  /*7ca0*/  FFMA.FTZ R77, R76, UR34, -R50 ;  /* 0x000000224c4d7c23 */ /* 0x000fe20008010832 */
[----:B------:R-:W-:Y:S01]  /*7cb0*/  FMNMX.FTZ R37, R142, R37, !PT ;  /* 0x000000258e257209 */ /* 0x000fe20007810000 */
[----:B------:R-:W-:Y:S01]  /*7cc0*/  MUFU.EX2 R42, R42 ;  /* 0x0000002a002a7308 */ /* 0x000fe20000000800 */
[----:B------:R-:W-:Y:S02]  /*7cd0*/  ISETP.GT.AND P2, PT, R86, 0x79, P2 ;  /* 0x000000795600780c */ /* 0x000fe40001744270 */
[----:B------:R-:W-:Y:S02]  /*7ce0*/  ISETP.LT.OR P4, PT, R87, 0x79, P4 ;  /* 0x000000795700780c */ /* 0x000fe40002781670 */
[----:B------:R-:W-:-:S02]  /*7cf0*/  FSEL R78, R78, -INF , !P5 ;  /* 0xff8000004e4e7808 */ /* 0x000fc40006800000 */
[----:B------:R-:W-:Y:S01]  /*7d00*/  FMNMX.FTZ R37, R52, R37, !PT ;  /* 0x0000002534257209 */ /* 0x000fe20007810000 */
[----:B------:R-:W-:Y:S01]  /*7d10*/  MUFU.EX2 R45, R45 ;  /* 0x0000002d002d7308 */ /* 0x000fe20000000800 */
[----:B------:R-:W-:Y:S02]  /*7d20*/  ISETP.LT.OR P2, PT, R87, 0x7a, P2 ;  /* 0x0000007a5700780c */ /* 0x000fe40001741670 */
[----:B------:R-:W-:Y:S02]  /*7d30*/  FSEL R82, R82, -INF , !P4 ;  /* 0xff80000052527808 */ /* 0x000fe40006000000 */
[----:B------:R-:W-:Y:S02]  /*7d40*/  FMNMX.FTZ R37, R78, R37, !PT ;  /* 0x000000254e257209 */ /* 0x000fe40007810000 */
[----:B------:R-:W-:Y:S01]  /*7d50*/  FSEL R83, R83, -INF , !P2 ;  /* 0xff80000053537808 */ /* 0x000fe20005000000 */
[----:B------:R-:W-:Y:S01]  /*7d60*/  MUFU.EX2 R46, R46 ;  /* 0x0000002e002e7308 */ /* 0x000fe20000000800 */
[----:B------:R-:W-:-:S02]  /*7d70*/  FMNMX.FTZ R38, R82, R37, !PT ;  /* 0x0000002552267209 */ /* 0x000fc40007810000 */
[----:B------:R-:W-:Y:S02]  /*7d80*/  FSEL R55, R10, RZ, P6 ;  /* 0x000000ff0a377208 */ /* 0x000fe40003000000 */
[----:B------:R-:W-:-:S03]  /*7d90*/  FMNMX.FTZ R38, R83, R38, !PT ;  /* 0x0000002653267209 */ /* 0x000fc60007810000 */
[----:B------:R-:W-:Y:S01]  /*7da0*/  FADD.FTZ R55, -R55, R8 ;  /* 0x0000000837377221 */ /* 0x000fe20000010100 */
[----:B------:R-:W-:Y:S01]  /*7db0*/  MUFU.EX2 R49, R49 ;  /* 0x0000003100317308 */ /* 0x000fe20000000800 */
[----:B------:R-:W1:Y:S02]  /*7dc0*/  SHFL.BFLY PT, R37, R38, 0x2, 0x1f ;  /* 0x0c401f0026257f89 */ /* 0x000e6400000e0000 */
[----:B------:R-:W-:-:S05]  /*7dd0*/  FMUL.FTZ R76, R55, UR34 ;  /* 0x00000022374c7c20 */ /* 0x000fca0008410000 */
[----:B------:R-:W-:Y:S08]  /*7de0*/  MUFU.EX2 R8, R81 ;  /* 0x0000005100087308 */ /* 0x000ff00000000800 */
[----:B------:R-:W2:Y:S08]  /*7df0*/  MUFU.EX2 R76, R76 ;  /* 0x0000004c004c7308 */ /* 0x000eb00000000800 */
[----:B------:R-:W-:Y:S01]  /*7e00*/  MUFU.EX2 R70, R70 ;  /* 0x0000004600467308 */ /* 0x000fe20000000800 */
[----:B-1----:R-:W-:-:S05]  /*7e10*/  FMNMX.FTZ R37, R38, R37, !PT ;  /* 0x0000002526257209 */ /* 0x002fca0007810000 */
[----:B------:R-:W1:Y:S02]  /*7e20*/  SHFL.BFLY PT, R38, R37, 0x1, 0x1f ;  /* 0x0c201f0025267f89 */ /* 0x000e6400000e0000 */
[----:B------:R-:W-:Y:S01]  /*7e30*/  MUFU.EX2 R73, R73 ;  /* 0x0000004900497308 */ /* 0x000fe20000000800 */
[-C--:B--2---:R-:W-:Y:S01]  /*7e40*/  FMUL.FTZ R88, R88, R76.reuse ;  /* 0x0000004c58587220 */ /* 0x084fe20000410000 */
        /* <DEDUP_REMOVED lines=19> */
[----:B------:R-:W-:Y:S01]  /*7f80*/  FMUL.FTZ R124, R124, R76 ;  /* 0x0000004c7c7c7220 */ /* 0x000fe20000410000 */
[----:B-1----:R-:W-:Y:S01]  /*7f90*/  FMNMX.FTZ R50, R37, R38, !PT ;  /* 0x0000002625327209 */ /* 0x002fe20007810000 */
[-C--:B------:R-:W-:Y:S01]  /*7fa0*/  FMUL.FTZ R125, R125, R76.reuse ;  /* 0x0000004c7d7d7220 */ /* 0x080fe20000410000 */
[----:B------:R-:W-:Y:S01]  /*7fb0*/  MUFU.EX2 R60, R60 ;  /* 0x0000003c003c7308 */ /* 0x000fe20000000800 */
[----:B------:R-:W-:Y:S01]  /*7fc0*/  F2FP.BF16.F32.PACK_AB R38, R20, R15 ;  /* 0x0000000f1426723e */ /* 0x000fe200000010ff */
[-C--:B------:R-:W-:Y:S01]  /*7fd0*/  FMUL.FTZ R128, R128, R76.reuse ;  /* 0x0000004c80807220 */ /* 0x080fe20000410000 */
[C---:B------:R-:W-:Y:S01]  /*7fe0*/  FMUL.FTZ R37, R50.reuse, UR34 ;  /* 0x0000002232257c20 */ /* 0x040fe20008410000 */
[----:B------:R-:W-:Y:S01]  /*7ff0*/  FSETP.NEU.FTZ.AND P2, PT, R50, -INF , PT ;  /* 0xff8000003200780b */ /* 0x000fe20003f5d000 */
[-C--:B------:R-:W-:Y:S01]  /*8000*/  FMUL.FTZ R129, R129, R76.reuse ;  /* 0x0000004c81817220 */ /* 0x080fe20000410000 */
[-C--:B------:R-:W-:Y:S01]  /*8010*/  FMUL.FTZ R132, R132, R76.reuse ;  /* 0x0000004c84847220 */ /* 0x080fe20000410000 */
[----:B------:R-:W-:Y:S01]  /*8020*/  FMUL.FTZ R133, R133, R76 ;  /* 0x0000004c85857220 */ /* 0x000fe20000410000 */
[----:B------:R-:W-:Y:S01]  /*8030*/  FSEL R55, R37, RZ, P2 ;  /* 0x000000ff25377208 */ /* 0x000fe20001000000 */
[----:B------:R-:W-:Y:S04]  /*8040*/  MUFU.EX2 R63, R63 ;  /* 0x0000003f003f7308 */ /* 0x000fe80000000800 */
[--C-:B------:R-:W-:Y:S01]  /*8050*/  FFMA.FTZ R148, R24, UR34, -R55.reuse ;  /* 0x0000002218947c23 */ /* 0x100fe20008010837 */
[----:B------:R-:W-:Y:S01]  /*8060*/  FSEL R24, R50, RZ, P2 ;  /* 0x000000ff32187208 */ /* 0x000fe20001000000 */
[--C-:B------:R-:W-:Y:S01]  /*8070*/  FFMA.FTZ R37, R80, UR34, -R55.reuse ;  /* 0x0000002250257c23 */ /* 0x100fe20008010837 */
[--C-:B------:R-:W-:Y:S01]  /*8080*/  FFMA.FTZ R146, R14, UR34, -R55.reuse ;  /* 0x000000220e927c23 */ /* 0x100fe20008010837 */
[--C-:B------:R-:W-:Y:S01]  /*8090*/  FFMA.FTZ R14, R27, UR34, -R55.reuse ;  /* 0x000000221b0e7c23 */ /* 0x100fe20008010837 */
[----:B------:R-:W-:Y:S01]  /*80a0*/  FFMA.FTZ R27, R28, UR34, -R55 ;  /* 0x000000221c1b7c23 */ /* 0x000fe20008010837 */
[----:B------:R-:W-:Y:S01]  /*80b0*/  FADD.FTZ R24, -R24, R11 ;  /* 0x0000000b18187221 */ /* 0x000fe20000010100 */
[----:B------:R-:W-:Y:S01]  /*80c0*/  IMAD.U32 R28, RZ, RZ, UR36 ;  /* 0x00000024ff1c7e24 */ /* 0x000fe2000f8e00ff */
[----:B------:R-:W-:Y:S01]  /*80d0*/  MUFU.EX2 R37, R37 ;  /* 0x0000002500257308 */ /* 0x000fe20000000800 */
[--C-:B------:R-:W-:Y:S01]  /*80e0*/  FFMA.FTZ R21, R21, UR34, -R55.reuse ;  /* 0x0000002215157c23 */ /* 0x100fe20008010837 */
[----:B------:R-:W-:Y:S01]  /*80f0*/  FMUL.FTZ R24, R24, UR34 ;  /* 0x0000002218187c20 */ /* 0x000fe20008410000 */
[----:B------:R-:W-:Y:S01]  /*8100*/  FFMA.FTZ R79, R39, UR34, -R55 ;  /* 0x00000022274f7c23 */ /* 0x000fe20008010837 */
[----:B------:R-:W-:Y:S01]  /*8110*/  @!P1 LEA R28, R28, UR39, 0x3 ;  /* 0x000000271c1c9c11 */ /* 0x000fe2000f8e18ff */
[----:B------:R-:W-:Y:S01]  /*8120*/  FFMA.FTZ R39, R76, R6, R51 ;  /* 0x000000064c277223 */ /* 0x000fe20000010033 */
[--C-:B------:R-:W-:Y:S01]  /*8130*/  FFMA.FTZ R86, R36, UR34, -R55.reuse ;  /* 0x0000002224567c23 */ /* 0x100fe20008010837 */
[----:B------:R-:W-:Y:S01]  /*8140*/  FFMA.FTZ R31, R31, UR34, -R55 ;  /* 0x000000221f1f7c23 */ /* 0x000fe20008010837 */
[----:B------:R-:W1:Y:S01]  /*8150*/  MUFU.EX2 R24, R24 ;  /* 0x0000001800187308 */ /* 0x000e620000000800 */
[----:B------:R-:W-:-:S02]  /*8160*/  @!P1 VIADD R28, R28, 0x2d860 ;  /* 0x0002d8601c1c9836 */ /* 0x000fc40000000000 */
[--C-:B------:R-:W-:Y:S01]  /*8170*/  FFMA.FTZ R80, R32, UR34, -R55.reuse ;  /* 0x0000002220507c23 */ /* 0x100fe20008010837 */
[--C-:B------:R-:W-:Y:S01]  /*8180*/  FFMA.FTZ R35, R35, UR34, -R55.reuse ;  /* 0x0000002223237c23 */ /* 0x100fe20008010837 */
[--C-:B------:R-:W-:Y:S01]  /*8190*/  FFMA.FTZ R144, R40, UR34, -R55.reuse ;  /* 0x0000002228907c23 */ /* 0x100fe20008010837 */
[----:B------:R-:W-:Y:S01]  /*81a0*/  FFMA.FTZ R32, R44, UR34, -R55 ;  /* 0x000000222c207c23 */ /* 0x000fe20008010837 */
[----:B------:R-:W-:Y:S01]  /*81b0*/  @!P1 PRMT R36, RZ, 0x654, R28 ;  /* 0x00000654ff249816 */ /* 0x000fe2000000001c */
[----:B------:R-:W-:Y:S01]  /*81c0*/  FADD.FTZ R28, R12, R39 ;  /* 0x000000270c1c7221 */ /* 0x000fe20000010000 */
[----:B------:R-:W2:Y:S01]  /*81d0*/  MUFU.EX2 R146, R146 ;  /* 0x0000009200927308 */ /* 0x000ea20000000800 */
[--C-:B------:R-:W-:Y:S01]  /*81e0*/  FFMA.FTZ R11, R53, UR34, -R55.reuse ;  /* 0x00000022350b7c23 */ /* 0x100fe20008010837 */
[----:B------:R3:W-:Y:S01]  /*81f0*/  @!P1 SYNCS.ARRIVE.TRANS64.RED.A1T0 RZ, [R36+URZ], RZ ;  /* 0x000000ff24ff99a7 */ /* 0x0007e2000810043f */
[----:B------:R-:W-:Y:S01]  /*8200*/  FADD.FTZ R39, R15, R28 ;  /* 0x0000001c0f277221 */ /* 0x000fe20000010000 */
[--C-:B------:R-:W-:Y:S01]  /*8210*/  FFMA.FTZ R47, R47, UR34, -R55.reuse ;  /* 0x000000222f2f7c23 */ /* 0x100fe20008010837 */
[--C-:B------:R-:W-:Y:S01]  /*8220*/  FFMA.FTZ R40, R48, UR34, -R55.reuse ;  /* 0x0000002230287c23 */ /* 0x100fe20008010837 */
[----:B------:R-:W-:Y:S01]  /*8230*/  FFMA.FTZ R48, R84, UR34, -R55 ;  /* 0x0000002254307c23 */ /* 0x000fe20008010837 */
[----:B------:R-:W-:Y:S01]  /*8240*/  FADD.FTZ R28, R20, R39 ;  /* 0x00000027141c7221 */ /* 0x000fe20000010000 */
[----:B------:R4:W5:Y:S01]  /*8250*/  MUFU.EX2 R81, R21 ;  /* 0x0000001500517308 */ /* 0x0009620000000800 */
[----:B-1----:R-:W-:Y:S01]  /*8260*/  FFMA.FTZ R5, R24, R5, R37 ;  /* 0x0000000518057223 */ /* 0x002fe20000010025 */
[----:B---3--:R-:W-:Y:S01]  /*8270*/  F2FP.BF16.F32.PACK_AB R36, R12, R51 ;  /* 0x000000330c24723e */ /* 0x008fe200000010ff */
[--C-:B------:R-:W-:Y:S01]  /*8280*/  FFMA.FTZ R6, R57, UR34, -R55.reuse ;  /* 0x0000002239067c23 */ /* 0x100fe20008010837 */
[--C-:B------:R-:W-:Y:S01]  /*8290*/  FFMA.FTZ R58, R58, UR34, -R55.reuse ;  /* 0x000000223a3a7c23 */ /* 0x100fe20008010837 */
[--C-:B------:R-:W-:Y:S01]  /*82a0*/  FFMA.FTZ R61, R61, UR34, -R55.reuse ;  /* 0x000000223d3d7c23 */ /* 0x100fe20008010837 */
[--C-:B------:R-:W-:Y:S01]  /*82b0*/  FFMA.FTZ R20, R62, UR34, -R55.reuse ;  /* 0x000000223e147c23 */ /* 0x100fe20008010837 */
[----:B------:R-:W-:Y:S01]  /*82c0*/  FFMA.FTZ R69, R69, UR34, -R55 ;  /* 0x0000002245457c23 */ /* 0x000fe20008010837 */
[----:B------:R-:W1:Y:S01]  /*82d0*/  MUFU.EX2 R148, R148 ;  /* 0x0000009400947308 */ /* 0x000e620000000800 */
[C---:B--2---:R-:W-:Y:S01]  /*82e0*/  FADD.FTZ R12, R146.reuse, R5 ;  /* 0x00000005920c7221 */ /* 0x044fe20000010000 */
[--C-:B----4-:R-:W-:Y:S01]  /*82f0*/  FFMA.FTZ R21, R43, UR34, -R55.reuse ;  /* 0x000000222b157c23 */ /* 0x110fe20008010837 */
[----:B------:R-:W-:Y:S01]  /*8300*/  FADD.FTZ R43, R13, R28 ;  /* 0x0000001c0d2b7221 */ /* 0x000fe20000010000 */
[----:B------:R-:W-:Y:S01]  /*8310*/  F2FP.BF16.F32.PACK_AB R37, R146, R37 ;  /* 0x000000259225723e */ /* 0x000fe200000010ff */
[--C-:B------:R-:W-:Y:S01]  /*8320*/  FFMA.FTZ R139, R139, UR34, -R55.reuse ;  /* 0x000000228b8b7c23 */ /* 0x100fe20008010837 */
[----:B------:R-:W-:Y:S01]  /*8330*/  FFMA.FTZ R142, R142, UR34, -R55 ;  /* 0x000000228e8e7c23 */ /* 0x000fe20008010837 */
[----:B------:R-:W-:Y:S01]  /*8340*/  FADD.FTZ R28, R26, R43 ;  /* 0x0000002b1a1c7221 */ /* 0x000fe20000010000 */
[----:B------:R-:W2:Y:S01]  /*8350*/  MUFU.EX2 R14, R14 ;  /* 0x0000000e000e7308 */ /* 0x000ea20000000800 */
[----:B-----5:R-:W-:Y:S01]  /*8360*/  FADD.FTZ R5, R81, R12 ;  /* 0x0000000c51057221 */ /* 0x020fe20000010000 */
[--C-:B------:R-:W-:Y:S01]  /*8370*/  FFMA.FTZ R78, R78, UR34, -R55.reuse ;  /* 0x000000224e4e7c23 */ /* 0x100fe20008010837 */
[----:B------:R-:W-:Y:S01]  /*8380*/  FADD.FTZ R43, R25, R28 ;  /* 0x0000001c192b7221 */ /* 0x000fe20000010000 */
[--C-:B------:R-:W-:Y:S01]  /*8390*/  FFMA.FTZ R85, R85, UR34, -R55.reuse ;  /* 0x0000002255557c23 */ /* 0x100fe20008010837 */
[--C-:B------:R-:W-:Y:S01]  /*83a0*/  FFMA.FTZ R82, R82, UR34, -R55.reuse ;  /* 0x0000002252527c23 */ /* 0x100fe20008010837 */
[----:B------:R-:W-:Y:S01]  /*83b0*/  FFMA.FTZ R83, R83, UR34, -R55 ;  /* 0x0000002253537c23 */ /* 0x000fe20008010837 */
[----:B------:R-:W-:Y:S01]  /*83c0*/  FADD.FTZ R28, R30, R43 ;  /* 0x0000002b1e1c7221 */ /* 0x000fe20000010000 */
[----:B------:R-:W3:Y:S01]  /*83d0*/  MUFU.EX2 R27, R27 ;  /* 0x0000001b001b7308 */ /* 0x000ee20000000800 */
[----:B-1----:R-:W-:Y:S01]  /*83e0*/  FADD.FTZ R5, R148, R5 ;  /* 0x0000000594057221 */ /* 0x002fe20000010000 */
[----:B------:R-:W-:Y:S01]  /*83f0*/  F2FP.BF16.F32.PACK_AB R30, R30, R25 ;  /* 0x000000191e1e723e */ /* 0x000fe200000010ff */
[----:B------:R-:W-:Y:S01]  /*8400*/  FADD.FTZ R51, R29, R28 ;  /* 0x0000001c1d337221 */ /* 0x000fe20000010000 */
[----:B------:R-:W-:Y:S01]  /*8410*/  F2FP.BF16.F32.PACK_AB R39, R148, R81 ;  /* 0x000000519427723e */ /* 0x000fe200000010ff */
[----:B------:R-:W-:Y:S01]  /*8420*/  UMOV UR36, UR58 ;  /* 0x0000003a00247c82 */ /* 0x000fe20008000000 */
[----:B------:R-:W-:Y:S01]  /*8430*/  ISETP.GT.AND P2, PT, R7, UR59, PT ;  /* 0x0000003b07007c0c */ /* 0x000fe2000bf44270 */
[----:B------:R-:W-:Y:S01]  /*8440*/  FADD.FTZ R28, R34, R51 ;  /* 0x00000033221c7221 */ /* 0x000fe20000010000 */
[----:B------:R-:W1:Y:S01]  /*8450*/  MUFU.EX2 R31, R31 ;  /* 0x0000001f001f7308 */ /* 0x000e620000000800 */
[----:B--2---:R-:W-:Y:S01]  /*8460*/  FADD.FTZ R12, R14, R5 ;  /* 0x000000050e0c7221 */ /* 0x004fe20000010000 */
[----:B------:R-:W-:Y:S01]  /*8470*/  FFMA.FTZ R5, R65, UR34, -R55 ;  /* 0x0000002241057c23 */ /* 0x000fe20008010837 */
[----:B------:R-:W-:Y:S01]  /*8480*/  FADD.FTZ R53, R33, R28 ;  /* 0x0000001c21357221 */ /* 0x000fe20000010000 */
[----:B------:R-:W-:Y:S01]  /*8490*/  STSM.16.M88.4 [R136+0x21800], R36 ;  /* 0x0218002488007844 */ /* 0x000fe20000000200 */
[----:B------:R-:W-:-:S02]  /*84a0*/  VIADD R7, R7, 0xffffffff ;  /* 0xffffffff07077836 */ /* 0x000fc40000000000 */
[-C--:B------:R-:W-:Y:S01]  /*84b0*/  FMUL.FTZ R90, R90, R24.reuse ;  /* 0x000000185a5a7220 */ /* 0x080fe20000410000 */
[C---:B------:R-:W-:Y:S01]  /*84c0*/  FADD.FTZ R28, R54.reuse, R53 ;  /* 0x00000035361c7221 */ /* 0x040fe20000010000 */
[----:B------:R-:W2:Y:S01]  /*84d0*/  MUFU.EX2 R80, R80 ;  /* 0x0000005000507308 */ /* 0x000ea20000000800 */
[----:B---3--:R-:W-:Y:S01]  /*84e0*/  FADD.FTZ R12, R27, R12 ;  /* 0x0000000c1b0c7221 */ /* 0x008fe20000010000 */
[----:B------:R-:W-:Y:S01]  /*84f0*/  F2FP.BF16.F32.PACK_AB R54, R54, R33 ;  /* 0x000000213636723e */ /* 0x000fe200000010ff */
[----:B------:R-:W-:Y:S01]  /*8500*/  FADD.FTZ R53, R41, R28 ;  /* 0x0000001c29357221 */ /* 0x000fe20000010000 */
[----:B------:R-:W-:Y:S01]  /*8510*/  F2FP.BF16.F32.PACK_AB R28, R26, R13 ;  /* 0x0000000d1a1c723e */ /* 0x000fe200000010ff */
[-C--:B------:R-:W-:Y:S01]  /*8520*/  FMUL.FTZ R91, R91, R24.reuse ;  /* 0x000000185b5b7220 */ /* 0x080fe20000410000 */
[-C--:B------:R-:W-:Y:S01]  /*8530*/  FMUL.FTZ R94, R94, R24.reuse ;  /* 0x000000185e5e7220 */ /* 0x080fe20000410000 */
[----:B------:R-:W-:Y:S01]  /*8540*/  FADD.FTZ R44, R42, R53 ;  /* 0x000000352a2c7221 */ /* 0x000fe20000010000 */
        /* <DEDUP_REMOVED lines=10> */
[----:B------:R-:W-:Y:S01]  /*85f0*/  FFMA.FTZ R43, R52, UR34, -R55 ;  /* 0x00000022342b7c23 */ /* 0x000fe20008010837 */
[----:B------:R-:W-:Y:S01]  /*8600*/  F2FP.BF16.F32.PACK_AB R52, R34, R29 ;  /* 0x0000001d2234723e */ /* 0x000fe200000010ff */
[----:B------:R-:W-:Y:S01]  /*8610*/  FMUL.FTZ R107, R107, R24 ;  /* 0x000000186b6b7220 */ /* 0x000fe20000410000 */
[----:B------:R-:W-:Y:S01]  /*8620*/  F2FP.BF16.F32.PACK_AB R29, R27, R14 ;  /* 0x0000000e1b1d723e */ /* 0x000fe200000010ff */
[-C--:B------:R-:W-:Y:S01]  /*8630*/  FMUL.FTZ R110, R110, R24.reuse ;  /* 0x000000186e6e7220 */ /* 0x080fe20000410000 */
[----:B------:R-:W-:Y:S01]  /*8640*/  F2FP.BF16.F32.PACK_AB R31, R80, R31 ;  /* 0x0000001f501f723e */ /* 0x000fe200000010ff */
[----:B------:R-:W2:Y:S01]  /*8650*/  MUFU.EX2 R79, R79 ;  /* 0x0000004f004f7308 */ /* 0x000ea20000000800 */
[----:B---3--:R-:W-:Y:S01]  /*8660*/  FADD.FTZ R51, R35, R12 ;  /* 0x0000000c23337221 */ /* 0x008fe20000010000 */
[-C--:B------:R-:W-:Y:S01]  /*8670*/  FMUL.FTZ R111, R111, R24.reuse ;  /* 0x000000186f6f7220 */ /* 0x080fe20000410000 */
[-C--:B------:R-:W-:Y:S01]  /*8680*/  FMUL.FTZ R114, R114, R24.reuse ;  /* 0x0000001872727220 */ /* 0x080fe20000410000 */
[----:B------:R3:W-:Y:S01]  /*8690*/  STSM.16.M88.4 [R23], R28 ;  /* 0x0000001c17007844 */ /* 0x0007e20000000200 */
[-C--:B------:R-:W-:Y:S01]  /*86a0*/  FMUL.FTZ R115, R115, R24.reuse ;  /* 0x0000001873737220 */ /* 0x080fe20000410000 */
[-C--:B------:R-:W-:Y:S01]  /*86b0*/  FMUL.FTZ R118, R118, R24.reuse ;  /* 0x0000001876767220 */ /* 0x080fe20000410000 */
[-C--:B------:R-:W-:Y:S01]  /*86c0*/  FMUL.FTZ R119, R119, R24.reuse ;  /* 0x0000001877777220 */ /* 0x080fe20000410000 */
[----:B------:R-:W4:Y:S01]  /*86d0*/  MUFU.EX2 R144, R144 ;  /* 0x0000009000907308 */ /* 0x000f220000000800 */
        /* <DEDUP_REMOVED lines=11> */
[----:B------:R-:W-:-:S04]  /*8790*/  FMUL.FTZ R135, R135, R24 ;  /* 0x0000001887877220 */ /* 0x000fc80000410000 */
[----:B------:R-:W2:Y:S01]  /*87a0*/  MUFU.EX2 R32, R32 ;  /* 0x0000002000207308 */ /* 0x000ea20000000800 */
[----:B----4-:R-:W-:Y:S01]  /*87b0*/  FADD.FTZ R12, R144, R51 ;  /* 0x00000033900c7221 */ /* 0x010fe20000010000 */
[----:B------:R-:W-:Y:S01]  /*87c0*/  FADD.FTZ R51, R45, R44 ;  /* 0x0000002c2d337221 */ /* 0x000fe20000010000 */
[----:B------:R-:W-:-:S03]  /*87d0*/  F2FP.BF16.F32.PACK_AB R44, R42, R41 ;  /* 0x000000292a2c723e */ /* 0x000fc600000010ff */
[C---:B------:R-:W-:Y:S01]  /*87e0*/  FADD.FTZ R34, R46.reuse, R51 ;  /* 0x000000332e227221 */ /* 0x040fe20000010000 */
[----:B------:R-:W-:Y:S01]  /*87f0*/  F2FP.BF16.F32.PACK_AB R46, R46, R45 ;  /* 0x0000002d2e2e723e */ /* 0x000fe200000010ff */
[----:B------:R-:W4:Y:S01]  /*8800*/  MUFU.EX2 R47, R47 ;  /* 0x0000002f002f7308 */ /* 0x000f220000000800 */
[----:B-1----:R-:W-:Y:S01]  /*8810*/  FADD.FTZ R13, R21, R12 ;  /* 0x0000000c150d7221 */ /* 0x002fe20000010000 */
[----:B------:R-:W-:-:S04]  /*8820*/  FADD.FTZ R25, R49, R34 ;  /* 0x0000002231197221 */ /* 0x000fc80000010000 */
[----:B------:R-:W-:Y:S02]  /*8830*/  FADD.FTZ R14, R70, R25 ;  /* 0x00000019460e7221 */ /* 0x000fe40000010000 */
[----:B------:R-:W1:Y:S01]  /*8840*/  MUFU.EX2 R40, R40 ;  /* 0x0000002800287308 */ /* 0x000e620000000800 */
[C---:B--2---:R-:W-:Y:S01]  /*8850*/  FADD.FTZ R12, R32.reuse, R13 ;  /* 0x0000000d200c7221 */ /* 0x044fe20000010000 */
[----:B------:R-:W-:Y:S01]  /*8860*/  FADD.FTZ R25, R73, R14 ;  /* 0x0000000e49197221 */ /* 0x000fe20000010000 */
[----:B------:R-:W-:-:S03]  /*8870*/  F2FP.BF16.F32.PACK_AB R45, R32, R21 ;  /* 0x00000015202d723e */ /* 0x000fc600000010ff */
[----:B------:R-:W-:Y:S02]  /*8880*/  FADD.FTZ R14, R56, R25 ;  /* 0x00000019380e7221 */ /* 0x000fe40000010000 */
[----:B------:R-:W2:Y:S01]  /*8890*/  MUFU.EX2 R11, R11 ;  /* 0x0000000b000b7308 */ /* 0x000ea20000000800 */
[----:B----4-:R-:W-:-:S07]  /*88a0*/  FADD.FTZ R13, R47, R12 ;  /* 0x0000000c2f0d7221 */ /* 0x010fce0000010000 */
[----:B------:R-:W4:Y:S01]  /*88b0*/  MUFU.EX2 R48, R48 ;  /* 0x0000003000307308 */ /* 0x000f220000000800 */
[C---:B-1----:R-:W-:Y:S01]  /*88c0*/  FADD.FTZ R12, R40.reuse, R13 ;  /* 0x0000000d280c7221 */ /* 0x042fe20000010000 */
[----:B------:R-:W-:-:S06]  /*88d0*/  F2FP.BF16.F32.PACK_AB R47, R40, R47 ;  /* 0x0000002f282f723e */ /* 0x000fcc00000010ff */
[----:B------:R-:W1:Y:S01]  /*88e0*/  MUFU.EX2 R6, R6 ;  /* 0x0000000600067308 */ /* 0x000e620000000800 */
[----:B--2---:R-:W-:-:S07]  /*88f0*/  FADD.FTZ R13, R11, R12 ;  /* 0x0000000c0b0d7221 */ /* 0x004fce0000010000 */
[----:B------:R2:W5:Y:S01]  /*8900*/  MUFU.EX2 R15, R58 ;  /* 0x0000003a000f7308 */ /* 0x0005620000000800 */
[----:B----4-:R-:W-:-:S07]  /*8910*/  FADD.FTZ R13, R48, R13 ;  /* 0x0000000d300d7221 */ /* 0x010fce0000010000 */
[----:B------:R-:W3:Y:S01]  /*8920*/  MUFU.EX2 R64, R64 ;  /* 0x0000004000407308 */ /* 0x000ee20000000800 */
[----:B-1----:R-:W-:Y:S01]  /*8930*/  FADD.FTZ R12, R6, R13 ;  /* 0x0000000d060c7221 */ /* 0x002fe20000010000 */
[----:B------:R-:W-:Y:S01]  /*8940*/  FADD.FTZ R13, R59, R14 ;  /* 0x0000000e3b0d7221 */ /* 0x000fe20000010000 */
[----:B--2---:R-:W-:Y:S01]  /*8950*/  FFMA.FTZ R58, R66, UR34, -R55 ;  /* 0x00000022423a7c23 */ /* 0x004fe20008010837 */
[----:B------:R-:W-:Y:S02]  /*8960*/  F2FP.BF16.F32.PACK_AB R55, R144, R79 ;  /* 0x0000004f9037723e */ /* 0x000fe400000010ff */
[C---:B------:R-:W-:Y:S01]  /*8970*/  FADD.FTZ R34, R60.reuse, R13 ;  /* 0x0000000d3c227221 */ /* 0x040fe20000010000 */
[----:B------:R-:W-:Y:S01]  /*8980*/  F2FP.BF16.F32.PACK_AB R60, R60, R59 ;  /* 0x0000003b3c3c723e */ /* 0x000fe200000010ff */
[----:B------:R-:W1:Y:S01]  /*8990*/  MUFU.EX2 R61, R61 ;  /* 0x0000003d003d7308 */ /* 0x000e620000000800 */
[----:B-----5:R-:W-:Y:S01]  /*89a0*/  FADD.FTZ R14, R15, R12 ;  /* 0x0000000c0f0e7221 */ /* 0x020fe20000010000 */
[----:B------:R-:W-:Y:S01]  /*89b0*/  FADD.FTZ R25, R63, R34 ;  /* 0x000000223f197221 */ /* 0x000fe20000010000 */
[----:B------:R-:W-:Y:S01]  /*89c0*/  F2FP.BF16.F32.PACK_AB R15, R15, R6 ;  /* 0x000000060f0f723e */ /* 0x000fe200000010ff */
[----:B------:R-:W-:Y:S01]  /*89d0*/  STSM.16.M88.4 [R22], R52 ;  /* 0x0000003416007844 */ /* 0x000fe20000000200 */
[----:B------:R-:W-:-:S03]  /*89e0*/  F2FP.BF16.F32.PACK_AB R12, R70, R49 ;  /* 0x00000031460c723e */ /* 0x000fc600000010ff */
[----:B------:R-:W2:Y:S01]  /*89f0*/  MUFU.EX2 R67, R67 ;  /* 0x0000004300437308 */ /* 0x000ea20000000800 */
[C---:B---3--:R-:W-:Y:S01]  /*8a00*/  FADD.FTZ R30, R64.reuse, R25 ;  /* 0x00000019401e7221 */ /* 0x048fe20000010000 */
[----:B------:R-:W-:Y:S01]  /*8a10*/  F2FP.BF16.F32.PACK_AB R62, R64, R63 ;  /* 0x0000003f403e723e */ /* 0x000fe200000010ff */
[----:B------:R-:W-:Y:S05]  /*8a20*/  STSM.16.M88.4 [R18], R44 ;  /* 0x0000002c12007844 */ /* 0x000fea0000000200 */
[----:B------:R-:W3:Y:S01]  /*8a30*/  MUFU.EX2 R20, R20 ;  /* 0x0000001400147308 */ /* 0x000ee20000000800 */
[----:B-1----:R-:W-:Y:S01]  /*8a40*/  FADD.FTZ R13, R61, R14 ;  /* 0x0000000e3d0d7221 */ /* 0x002fe20000010000 */
[----:B------:R-:W-:-:S06]  /*8a50*/  F2FP.BF16.F32.PACK_AB R14, R56, R73 ;  /* 0x00000049380e723e */ /* 0x000fcc00000010ff */
[----:B------:R-:W1:Y:S01]  /*8a60*/  MUFU.EX2 R5, R5 ;  /* 0x0000000500057308 */ /* 0x000e620000000800 */
[----:B--2---:R-:W-:-:S07]  /*8a70*/  FADD.FTZ R25, R67, R30 ;  /* 0x0000001e43197221 */ /* 0x004fce0000010000 */
[----:B------:R-:W2:Y:S01]  /*8a80*/  MUFU.EX2 R68, R68 ;  /* 0x0000004400447308 */ /* 0x000ea20000000800 */
[----:B---3--:R-:W-:Y:S01]  /*8a90*/  FADD.FTZ R28, R20, R13 ;  /* 0x0000000d141c7221 */ /* 0x008fe20000010000 */
[----:B------:R-:W-:Y:S02]  /*8aa0*/  F2FP.BF16.F32.PACK_AB R13, R48, R11 ;  /* 0x0000000b300d723e */ /* 0x000fe400000010ff */
[----:B------:R-:W-:-:S03]  /*8ab0*/  F2FP.BF16.F32.PACK_AB R61, R20, R61 ;  /* 0x0000003d143d723e */ /* 0x000fc600000010ff */
[----:B------:R3:W-:Y:S01]  /*8ac0*/  STSM.16.M88.4 [R136+0x27800], R12 ;  /* 0x0278000c88007844 */ /* 0x0007e20000000200 */
[----:B------:R-:W4:Y:S01]  /*8ad0*/  MUFU.EX2 R58, R58 ;  /* 0x0000003a003a7308 */ /* 0x000f220000000800 */
[----:B-1----:R-:W-:-:S07]  /*8ae0*/  FADD.FTZ R21, R5, R28 ;  /* 0x0000001c05157221 */ /* 0x002fce0000010000 */
[----:B------:R-:W1:Y:S01]  /*8af0*/  MUFU.EX2 R71, R71 ;  /* 0x0000004700477308 */ /* 0x000e620000000800 */
[C---:B--2---:R-:W-:Y:S01]  /*8b00*/  FADD.FTZ R28, R68.reuse, R25 ;  /* 0x00000019441c7221 */ /* 0x044fe20000010000 */
[----:B------:R-:W-:-:S06]  /*8b10*/  F2FP.BF16.F32.PACK_AB R68, R68, R67 ;  /* 0x000000434444723e */ /* 0x000fcc00000010ff */
[----:B------:R-:W2:Y:S01]  /*8b20*/  MUFU.EX2 R72, R72 ;  /* 0x0000004800487308 */ /* 0x000ea20000000800 */
[C---:B----4-:R-:W-:Y:S01]  /*8b30*/  FADD.FTZ R6, R58.reuse, R21 ;  /* 0x000000153a067221 */ /* 0x050fe20000010000 */
[----:B------:R-:W-:-:S05]  /*8b40*/  F2FP.BF16.F32.PACK_AB R63, R58, R5 ;  /* 0x000000053a3f723e */ /* 0x000fca00000010ff */
[----:B------:R4:W-:Y:S01]  /*8b50*/  STSM.16.M88.4 [R17], R60 ;  /* 0x0000003c11007844 */ /* 0x0009e20000000200 */
[----:B------:R-:W5:Y:S01]  /*8b60*/  MUFU.EX2 R69, R69 ;  /* 0x0000004500457308 */ /* 0x000f620000000800 */
[----:B-1----:R-:W-:-:S07]  /*8b70*/  FADD.FTZ R21, R71, R28 ;  /* 0x0000001c47157221 */ /* 0x002fce0000010000 */
[----:B------:R-:W1:Y:S01]  /*8b80*/  MUFU.EX2 R26, R85 ;  /* 0x00000055001a7308 */ /* 0x000e620000000800 */
[C---:B--2---:R-:W-:Y:S01]  /*8b90*/  F2FP.BF16.F32.PACK_AB R70, R72.reuse, R71 ;  /* 0x000000474846723e */ /* 0x044fe200000010ff */
[----:B------:R-:W-:-:S06]  /*8ba0*/  FADD.FTZ R21, R72, R21 ;  /* 0x0000001548157221 */ /* 0x000fcc0000010000 */
[----:B------:R-:W2:Y:S01]  /*8bb0*/  MUFU.EX2 R139, R139 ;  /* 0x0000008b008b7308 */ /* 0x000ea20000000800 */
[----:B-----5:R-:W-:-:S07]  /*8bc0*/  FADD.FTZ R11, R69, R6 ;  /* 0x00000006450b7221 */ /* 0x020fce0000010000 */
[----:B------:R-:W5:Y:S01]  /*8bd0*/  MUFU.EX2 R142, R142 ;  /* 0x0000008e008e7308 */ /* 0x000f620000000800 */
[C---:B-1----:R-:W-:Y:S01]  /*8be0*/  F2FP.BF16.F32.PACK_AB R69, R26.reuse, R69 ;  /* 0x000000451a45723e */ /* 0x042fe200000010ff */
[----:B------:R-:W-:Y:S01]  /*8bf0*/  FADD.FTZ R6, R26, R11 ;  /* 0x0000000b1a067221 */ /* 0x000fe20000010000 */
[----:B------:R-:W-:-:S05]  /*8c00*/  IMAD.MOV.U32 R11, RZ, RZ, R50 ;  /* 0x000000ffff0b7224 */ /* 0x000fca00078e0032 */
[----:B------:R-:W1:Y:S01]  /*8c10*/  MUFU.EX2 R74, R74 ;  /* 0x0000004a004a7308 */ /* 0x000e620000000800 */
[----:B--2---:R-:W-:-:S07]  /*8c20*/  FADD.FTZ R6, R139, R6 ;  /* 0x000000068b067221 */ /* 0x004fce0000010000 */
[----:B------:R-:W3:Y:S01]  /*8c30*/  MUFU.EX2 R77, R77 ;  /* 0x0000004d004d7308 */ /* 0x000ee20000000800 */
[C---:B-----5:R-:W-:Y:S01]  /*8c40*/  F2FP.BF16.F32.PACK_AB R71, R142.reuse, R139 ;  /* 0x0000008b8e47723e */ /* 0x060fe200000010ff */
[----:B------:R-:W-:-:S04]  /*8c50*/  FADD.FTZ R6, R142, R6 ;  /* 0x000000068e067221 */ /* 0x000fc80000010000 */
[----:B------:R4:W-:Y:S02]  /*8c60*/  STSM.16.M88.4 [R22+0x6000], R68 ;  /* 0x0060004416007844 */ /* 0x0009e40000000200 */
[----:B------:R-:W2:Y:S01]  /*8c70*/  MUFU.EX2 R75, R75 ;  /* 0x0000004b004b7308 */ /* 0x000ea20000000800 */
[----:B-1----:R-:W-:-:S07]  /*8c80*/  FADD.FTZ R28, R74, R21 ;  /* 0x000000154a1c7221 */ /* 0x002fce0000010000 */
[----:B------:R-:W1:Y:S01]  /*8c90*/  MUFU.EX2 R43, R43 ;  /* 0x0000002b002b7308 */ /* 0x000e620000000800 */
[C---:B---3--:R-:W-:Y:S01]  /*8ca0*/  F2FP.BF16.F32.PACK_AB R12, R77.reuse, R74 ;  /* 0x0000004a4d0c723e */ /* 0x048fe200000010ff */
[----:B------:R-:W-:-:S06]  /*8cb0*/  FADD.FTZ R28, R77, R28 ;  /* 0x0000001c4d1c7221 */ /* 0x000fcc0000010000 */
[----:B------:R-:W3:Y:S01]  /*8cc0*/  MUFU.EX2 R78, R78 ;  /* 0x0000004e004e7308 */ /* 0x000ee20000000800 */
[----:B--2---:R-:W-:Y:S01]  /*8cd0*/  F2FP.BF16.F32.PACK_AB R14, R8, R75 ;  /* 0x0000004b080e723e */ /* 0x004fe200000010ff */
[----:B------:R-:W-:-:S06]  /*8ce0*/  FADD.FTZ R75, R75, R28 ;  /* 0x0000001c4b4b7221 */ /* 0x000fcc0000010000 */
[----:B------:R-:W2:Y:S01]  /*8cf0*/  MUFU.EX2 R25, R82 ;  /* 0x0000005200197308 */ /* 0x000ea20000000800 */
[----:B-1----:R-:W-:-:S07]  /*8d00*/  FADD.FTZ R6, R43, R6 ;  /* 0x000000062b067221 */ /* 0x002fce0000010000 */
[----:B------:R-:W1:Y:S01]  /*8d10*/  MUFU.EX2 R30, R83 ;  /* 0x00000053001e7308 */ /* 0x000e620000000800 */
[C---:B---3--:R-:W-:Y:S01]  /*8d20*/  F2FP.BF16.F32.PACK_AB R13, R78.reuse, R43 ;  /* 0x0000002b4e0d723e */ /* 0x048fe200000010ff */
[----:B------:R-:W-:-:S04]  /*8d30*/  FADD.FTZ R6, R78, R6 ;  /* 0x000000064e067221 */ /* 0x000fc80000010000 */
[----:B--2---:R-:W-:Y:S01]  /*8d40*/  FADD.FTZ R5, R25, R6 ;  /* 0x0000000619057221 */ /* 0x004fe20000010000 */
[----:B------:R-:W-:Y:S01]  /*8d50*/  FADD.FTZ R6, R8, R75 ;  /* 0x0000004b08067221 */ /* 0x000fe20000010000 */
[----:B------:R-:W-:Y:S01]  /*8d60*/  IMAD.MOV.U32 R8, RZ, RZ, R10 ;  /* 0x000000ffff087224 */ /* 0x000fe200078e000a */
[C---:B-1----:R-:W-:Y:S01]  /*8d70*/  F2FP.BF16.F32.PACK_AB R15, R30.reuse, R25 ;  /* 0x000000191e0f723e */ /* 0x042fe200000010ff */
[----:B------:R-:W-:-:S04]  /*8d80*/  FADD.FTZ R5, R30, R5 ;  /* 0x000000051e057221 */ /* 0x000fc80000010000 */
[----:B------:R4:W-:Y:S01]  /*8d90*/  STSM.16.M88.4 [R18+0x6000], R12 ;  /* 0x0060000c12007844 */ /* 0x0009e20000000200 */
[----:B------:R1:W-:Y:S06]  /*8da0*/  MEMBAR.ALL.CTA ;  /* 0x0000000000007992 */ /* 0x0003ec0000008000 */
[----:B-1----:R-:W1:Y:S02]  /*8db0*/  FENCE.VIEW.ASYNC.S ;  /* 0x00000000000073c6 */ /* 0x002e640000000000 */
[----:B-1----:R-:W-:Y:S01]  /*8dc0*/  NOP ;  /* 0x0000000000007918 */ /* 0x002fe20000000000 */
[----:B------:R-:W-:Y:S05]  /*8dd0*/  @P2 BRA `(.L_x_8952) ;  /* 0xffffffc400f02947 */ /* 0x000fea000383ffff */
[----:B------:R-:W-:Y:S01]  /*8de0*/  IMAD.MOV.U32 R11, RZ, RZ, R50 ;  /* 0x000000ffff0b7224 */ /* 0x000fe200078e0032 */
[----:B------:R-:W-:Y:S01]  /*8df0*/  UMOV UR36, UR58 ;  /* 0x0000003a00247c82 */ /* 0x000fe20008000000 */
[----:B------:R-:W-:Y:S01]  /*8e00*/  IMAD.MOV.U32 R8, RZ, RZ, R10 ;  /* 0x000000ffff087224 */ /* 0x000fe200078e000a */
[----:B------:R-:W-:-:S06]  /*8e10*/  UMOV UR49, UR57 ;  /* 0x0000003900317c82 */ /* 0x000fcc0008000000 */
.L_x_8935:
        /* <DEDUP_REMOVED lines=16> */
.L_x_8954:
[----:B------:R-:W-:-:S11]  /*8f20*/  UISETP.NE.AND UP0, UPT, UR11, 0x1, UPT ;  /* 0x000000010b00788c */ /* 0x000fd6000bf05270 */
[----:B------:R-:W-:Y:S02]  /*8f30*/  @UP0 ULDC.64 UR14, c[0x0][0x9e8] ;  /* 0x00027a00000e0ab9 */ /* 0x000fe40000000a00 */
[----:B------:R-:W-:-:S04]  /*8f40*/  UIMAD.WIDE.U32 UR6, UR53, UR14, URZ ;  /* 0x0000000e350672a5 */ /* 0x000fc8000f8e003f */
[----:B------:R-:W-:-:S12]  /*8f50*/  @UP0 USHF.R.U32.HI UR53, URZ, UR15, UR7 ;  /* 0x0000000f3f350299 */ /* 0x000fd80008011607 */
.L_x_8955:
[----:B------:R-:W-:-:S04]  /*8f60*/  UIMAD UR53, UR53, UR11, URZ ;  /* 0x0000000b353572a4 */ /* 0x000fc8000f8e023f */
[----:B------:R-:W-:-:S04]  /*8f70*/  UISETP.LT.AND UP0, UPT, UR10, UR53, UPT ;  /* 0x000000350a00728c */ /* 0x000fc8000bf01270 */
[----:B------:R-:W-:-:S12]  /*8f80*/  USEL UR10, UR10, UR53, !UP0 ;  /* 0x000000350a0a7287 */ /* 0x000fd8000c000000 */
.L_x_8953:
        /* <DEDUP_REMOVED lines=14> */
.L_x_8965:
        /* <DEDUP_REMOVED lines=9> */
.L_x_8958:
[----:B------:R-:W-:Y:S01]  /*9100*/  ULEA UR6, UR36, UR39, 0x3 ;  /* 0x0000002724067291 */ /* 0x000fe2000f8e183f */
[----:B------:R-:W-:-:S05]  /*9110*/  IMAD.U32 R8, RZ, RZ, UR49 ;  /* 0x00000031ff087e24 */ /* 0x000fca000f8e00ff */
[----:B------:R-:W-:-:S04]  /*9120*/  SHF.L.U32 R8, R8, 0x1f, RZ ;  /* 0x0000001f08087819 */ /* 0x000fc800000006ff */
[----:B------:R1:W2:Y:S01]  /*9130*/  SYNCS.PHASECHK.TRANS64.TRYWAIT P2, [UR6+0x2d830], R8 ;  /* 0x02d83008ff0075a7 */ /* 0x0002a20008040146 */
[----:B------:R-:W-:Y:S05]  /*9140*/  @!P0 BRA `(.L_x_8959) ;  /* 0x0000000000048947 */ /* 0x000fea0003800000 */
[----:B------:R-:W-:Y:S01]  /*9150*/  BPT.TRAP 0x1 ;  /* 0x000000040000795c */ /* 0x000fe20000300000 */
.L_x_8959:
[----:B--2---:R-:W-:Y:S05]  /*9160*/  @P2 BRA `(.L_x_8957) ;  /* 0x0000000000082947 */ /* 0x004fea0003800000 */
[----:B------:R-:W2:Y:S02]  /*9170*/  SYNCS.PHASECHK.TRANS64.TRYWAIT P2, [UR6+0x2d830], R8 ;  /* 0x02d83008ff0075a7 */ /* 0x000ea40008040146 */
[----:B--2---:R-:W-:Y:S05]  /*9180*/  @!P2 BRA `(.L_x_8960) ;  /* 0x000000ac0074a947 */ /* 0x004fea0003800000 */
.L_x_8957:
        /* <DEDUP_REMOVED lines=35> */
.L_x_8962:
[----:B------:R-:W-:Y:S01]  /*93c0*/  ULEA UR6, UR53, UR39, 0x3 ;  /* 0x0000002735067291 */ /* 0x000fe2000f8e183f */
[----:B------:R-:W-:-:S05]  /*93d0*/  IMAD.U32 R8, RZ, RZ, UR28 ;  /* 0x0000001cff087e24 */ /* 0x000fca000f8e00ff */
[----:B------:R-:W-:-:S04]  /*93e0*/  SHF.L.U32 R8, R8, 0x1f, RZ ;  /* 0x0000001f08087819 */ /* 0x000fc800000006ff */
[----:B------:R1:W2:Y:S01]  /*93f0*/  SYNCS.PHASECHK.TRANS64.TRYWAIT P2, [UR6+0x2d850], R8 ;  /* 0x02d85008ff0075a7 */ /* 0x0002a20008040146 */
[----:B------:R-:W-:Y:S05]  /*9400*/  @!P0 BRA `(.L_x_8963) ;  /* 0x0000000000048947 */ /* 0x000fea0003800000 */
[----:B------:R-:W-:Y:S01]  /*9410*/  BPT.TRAP 0x1 ;  /* 0x000000040000795c */ /* 0x000fe20000300000 */
.L_x_8963:
[----:B--2---:R-:W-:Y:S05]  /*9420*/  @P2 BRA `(.L_x_8961) ;  /* 0x0000000000082947 */ /* 0x004fea0003800000 */
[----:B------:R-:W2:Y:S02]  /*9430*/  SYNCS.PHASECHK.TRANS64.TRYWAIT P2, [UR6+0x2d850], R8 ;  /* 0x02d85008ff0075a7 */ /* 0x000ea40008040146 */
[----:B--2---:R-:W-:Y:S05]  /*9440*/  @!P2 BRA `(.L_x_8964) ;  /* 0x000000a800dca947 */ /* 0x004fea0003800000 */
.L_x_8961:
[----:B------:R-:W-:Y:S01]  /*9450*/  UIADD3 UR6, UR39, 0x400, URZ ;  /* 0x0000040027067890 */ /* 0x000fe2000fffe03f */
[----:B------:R-:W-:Y:S01]  /*9460*/  WARPGROUP.ARRIVE ;  /* 0x00000000000079c5 */ /* 0x000fe20000000000 */
[----:B------:R-:W-:Y:S01]  /*9470*/  UMOV UR29, 0x40000040 ;  /* 0x40000040001d7882 */ /* 0x000fe20000000000 */
[----:B------:R-:W-:Y:S01]  /*9480*/  UMOV UR31, 0x80000020 ;  /* 0x80000020001f7882 */ /* 0x000fe20000000000 */
[----:B------:R-:W-:Y:S01]  /*9490*/  USHF.R.U32.HI UR6, URZ, 0x4, UR6 ;  /* 0x000000043f067899 */ /* 0x000fe20008011606 */
[----:B------:R-:W-:Y:S01]  /*94a0*/  FMUL.FTZ R12, R24, UR35 ;  /* 0x00000023180c7c20 */ /* 0x000fe20008410000 */
[----:B--2---:R-:W-:Y:S01]  /*94b0*/  FMUL.FTZ R11, R25, UR35 ;  /* 0x00000023190b7c20 */ /* 0x004fe20008410000 */
        /* <DEDUP_REMOVED lines=80> */
[----:B------:R-:W-:-:S04]  /*99c0*/  ISETP.GE.U32.AND P2, PT, R2, 0x180, PT ;  /* 0x000001800200780c */ /* 0x000fc80003f46070 */
        /* <DEDUP_REMOVED lines=14> */
[----:B------:R-:W-:Y:S01]  /*9ab0*/  FMUL.FTZ R63, R76, UR35 ;  /* 0x000000234c3f7c20 */ /* 0x000fe20008410000 */
[----:B------:R-:W-:Y:S01]  /*9ac0*/  FMUL.FTZ R76, R79, UR35 ;  /* 0x000000234f4c7c20 */ /* 0x000fe20008410000 */
[----:B------:R-:W-:Y:S01]  /*9ad0*/  HGMMA.64x96x16.F32.BF16 R88, gdesc[UR28].tnspB, R88, gsb0 ;  /* 0x416000001c5879f0 */ /* 0x000fe20008001858 */
[----:B------:R-:W-:Y:S01]  /*9ae0*/  UIADD3 UR28, UR6, 0x4, URZ ;  /* 0x00000004061c7890 */ /* 0x000fe2000fffe03f */
[----:B------:R-:W-:Y:S01]  /*9af0*/  FMUL.FTZ R79, R86, UR35 ;  /* 0x00000023564f7c20 */ /* 0x000fe20008410000 */
[----:B------:R-:W-:Y:S01]  /*9b00*/  UIADD3 UR30, UR7, 0x80, URZ ;  /* 0x00000080071e7890 */ /* 0x000fe2000fffe03f */
[----:B------:R-:W2:Y:S01]  /*9b10*/  MUFU.TANH R49, R49 ;  /* 0x0000003100317308 */ /* 0x000ea20000002400 */
[----:B------:R-:W-:Y:S01]  /*9b20*/  UMOV UR29, 0x40000040 ;  /* 0x40000040001d7882 */ /* 0x000fe20000000000 */
[----:B------:R-:W-:Y:S01]  /*9b30*/  UMOV UR31, 0x80000020 ;  /* 0x80000020001f7882 */ /* 0x000fe20000000000 */
[----:B---3--:R-:W-:-:S05]  /*9b40*/  FMNMX.FTZ R8, R45, R8, !PT ;  /* 0x000000082d087209 */ /* 0x008fca0007810000 */
[----:B------:R-:W3:Y:S01]  /*9b50*/  MUFU.TANH R50, R50 ;  /* 0x0000003200327308 */ /* 0x000ee20000002400 */
[----:B-1----:R-:W-:-:S07]  /*9b60*/  FMNMX.FTZ R8, R47, R8, !PT ;  /* 0x000000082f087209 */ /* 0x002fce0007810000 */
[----:B------:R-:W1:Y:S01]  /*9b70*/  MUFU.TANH R53, R53 ;  /* 0x0000003500357308 */ /* 0x000e620000002400 */
[----:B--2---:R-:W-:-:S07]  /*9b80*/  FMNMX.FTZ R65, R49, R8, !PT ;  /* 0x0000000831417209 */ /* 0x004fce0007810000 */
[----:B------:R-:W2:Y:S01]  /*9b90*/  MUFU.TANH R54, R54 ;  /* 0x0000003600367308 */ /* 0x000ea20000002400 */
[----:B---3--:R-:W-:Y:S01]  /*9ba0*/  FMNMX.FTZ R8, R50, R65, !PT ;  /* 0x0000004132087209 */ /* 0x008fe20007810000 */
[----:B------:R-:W-:Y:S01]  /*9bb0*/  FMUL.FTZ R65, R80, UR35 ;  /* 0x0000002350417c20 */ /* 0x000fe20008410000 */
[----:B------:R-:W-:-:S05]  /*9bc0*/  FMUL.FTZ R80, R87, UR35 ;  /* 0x0000002357507c20 */ /* 0x000fca0008410000 */
        /* <DEDUP_REMOVED lines=11> */
[----:B---3--:R-:W-:Y:S01]  /*9c80*/  FMNMX.FTZ R8, R60, R69, !PT ;  /* 0x000000453c087209 */ /* 0x008fe20007810000 */
[----:B------:R-:W-:-:S06]  /*9c90*/  FMUL.FTZ R69, R85, UR35 ;  /* 0x0000002355457c20 */ /* 0x000fcc0008410000 */
[----:B------:R-:W3:Y:S01]  /*9ca0*/  MUFU.TANH R63, R63 ;  /* 0x0000003f003f7308 */ /* 0x000ee20000002400 */
[----:B-1----:R-:W-:-:S07]  /*9cb0*/  FMNMX.FTZ R73, R61, R8, !PT ;  /* 0x000000083d497209 */ /* 0x002fce0007810000 */
[----:B------:R-:W1:Y:S01]  /*9cc0*/  MUFU.TANH R64, R64 ;  /* 0x0000004000407308 */ /* 0x000e620000002400 */
[----:B--2---:R-:W-:-:S07]  /*9cd0*/  FMNMX.FTZ R8, R62, R73, !PT ;  /* 0x000000493e087209 */ /* 0x004fce0007810000 */
[----:B------:R-:W2:Y:S01]  /*9ce0*/  MUFU.TANH R65, R65 ;  /* 0x0000004100417308 */ /* 0x000ea20000002400 */
[----:B---3--:R-:W-:Y:S01]  /*9cf0*/  FMNMX.FTZ R73, R63, R8, !PT ;  /* 0x000000083f497209 */ /* 0x008fe20007810000 */
[----:B------:R-:W-:Y:S02]  /*9d00*/  WARPGROUP.DEPBAR.LE gsb0, 0x0 ;  /* 0x00008000000079c5 */ /* 0x000fe40000010000 */
[----:B------:R-:W-:-:S04]  /*9d10*/  WARPGROUP.ARRIVE ;  /* 0x00000000000079c5 */ /* 0x000fc80000000000 */
[----:B------:R-:W3:Y:S01]  /*9d20*/  MUFU.TANH R68, R68 ;  /* 0x0000004400447308 */ /* 0x000ee20000002400 */
[----:B-1----:R-:W-:Y:S01]  /*9d30*/  FMNMX.FTZ R8, R64, R73, !PT ;  /* 0x0000004940087209 */ /* 0x002fe20007810000 */
[----:B------:R-:W-:Y:S01]  /*9d40*/  HGMMA.64x96x16.F32.BF16 R88, gdesc[UR28].tnspB, R88, gsb0 ;  /* 0x416000001c5879f0 */ /* 0x000fe20008001858 */
[----:B------:R-:W-:Y:S02]  /*9d50*/  UIADD3 UR28, UR6, 0x6, URZ ;  /* 0x00000006061c7890 */ /* 0x000fe4000fffe03f */
[----:B------:R-:W-:Y:S01]  /*9d60*/  UIADD3 UR30, UR7, 0xc0, URZ ;  /* 0x000000c0071e7890 */ /* 0x000fe2000fffe03f */
[----:B------:R-:W-:Y:S01]  /*9d70*/  UMOV UR29, 0x40000040 ;  /* 0x40000040001d7882 */ /* 0x000fe20000000000 */
[----:B------:R-:W-:Y:S01]  /*9d80*/  UMOV UR31, 0x80000020 ;  /* 0x80000020001f7882 */ /* 0x000fe20000000000 */
[----:B------:R-:W1:Y:S01]  /*9d90*/  MUFU.TANH R72, R72 ;  /* 0x0000004800487308 */ /* 0x000e620000002400 */
[----:B--2---:R-:W-:-:S07]  /*9da0*/  FMNMX.FTZ R73, R65, R8, !PT ;  /* 0x0000000841497209 */ /* 0x004fce0007810000 */
[----:B------:R-:W2:Y:S01]  /*9db0*/  MUFU.TANH R69, R69 ;  /* 0x0000004500457308 */ /* 0x000ea20000002400 */
[----:B---3--:R-:W-:-:S07]  /*9dc0*/  FMNMX.FTZ R73, R68, R73, !PT ;  /* 0x0000004944497209 */ /* 0x008fce0007810000 */
[----:B------:R-:W3:Y:S01]  /*9dd0*/  MUFU.TANH R13, R13 ;  /* 0x0000000d000d7308 */ /* 0x000ee20000002400 */
[----:B-1----:R-:W-:Y:S01]  /*9de0*/  FMNMX.FTZ R8, R72, R73, !PT ;  /* 0x0000004948087209 */ /* 0x002fe20007810000 */
[----:B------:R-:W-:Y:S01]  /*9df0*/  FMUL.FTZ R73, R74, UR35 ;  /* 0x000000234a497c20 */ /* 0x000fe20008410000 */
[----:B------:R-:W-:Y:S01]  /*9e00*/  FMUL.FTZ R74, R75, UR35 ;  /* 0x000000234b4a7c20 */ /* 0x000fe20008410000 */
[----:B------:R-:W-:Y:S01]  /*9e10*/  FMUL.FTZ R75, R78, UR35 ;  /* 0x000000234e4b7c20 */ /* 0x000fe20008410000 */
[----:B------:R-:W-:-:S03]  /*9e20*/  FMUL.FTZ R78, R83, UR35 ;  /* 0x00000023534e7c20 */ /* 0x000fc60008410000 */
[----:B------:R-:W1:Y:S01]  /*9e30*/  MUFU.TANH R14, R14 ;  /* 0x0000000e000e7308 */ /* 0x000e620000002400 */
[----:B--2---:R-:W-:-:S05]  /*9e40*/  FMNMX.FTZ R8, R69, R8, !PT ;  /* 0x0000000845087209 */ /* 0x004fca0007810000 */
[----:B------:R-:W2:Y:S02]  /*9e50*/  SHFL.BFLY PT, R77, R8, 0x2, 0x1f ;  /* 0x0c401f00084d7f89 */ /* 0x000ea400000e0000 */
[----:B------:R-:W4:Y:S08]  /*9e60*/  MUFU.TANH R21, R21 ;  /* 0x0000001500157308 */ /* 0x000f300000002400 */
[----:B------:R-:W5:Y:S08]  /*9e70*/  MUFU.TANH R24, R24 ;  /* 0x0000001800187308 */ /* 0x000f700000002400 */
[----:B------:R-:W5:Y:S01]  /*9e80*/  MUFU.TANH R26, R26 ;  /* 0x0000001a001a7308 */ /* 0x000f620000002400 */
[----:B--2---:R-:W-:Y:S01]  /*9e90*/  FMNMX.FTZ R81, R8, R77, !PT ;  /* 0x0000004d08517209 */ /* 0x004fe20007810000 */
[----:B------:R-:W-:-:S06]  /*9ea0*/  FMUL.FTZ R77, R82, UR35 ;  /* 0x00000023524d7c20 */ /* 0x000fcc0008410000 */
[----:B------:R-:W2:Y:S01]  /*9eb0*/  MUFU.TANH R28, R28 ;  /* 0x0000001c001c7308 */ /* 0x000ea20000002400 */
[----:B------:R-:W3:Y:S07]  /*9ec0*/  SHFL.BFLY PT, R8, R81, 0x1, 0x1f ;  /* 0x0c201f0051087f89 */ /* 0x000eee00000e0000 */
[----:B------:R-:W2:Y:S08]  /*9ed0*/  MUFU.TANH R30, R30 ;  /* 0x0000001e001e7308 */ /* 0x000eb00000002400 */
[----:B------:R-:W2:Y:S08]  /*9ee0*/  MUFU.TANH R32, R32 ;  /* 0x0000002000207308 */ /* 0x000eb00000002400 */
[----:B------:R-:W2:Y:S01]  /*9ef0*/  MUFU.TANH R34, R34 ;  /* 0x0000002200227308 */ /* 0x000ea20000002400 */
[----:B---3--:R-:W-:-:S05]  /*9f00*/  FMNMX.FTZ R8, R81, R8, !PT ;  /* 0x0000000851087209 */ /* 0x008fca0007810000 */
[C---:B------:R-:W-:Y:S02]  /*9f10*/  FMUL.FTZ R82, R8.reuse, UR34 ;  /* 0x0000002208527c20 */ /* 0x040fe40008410000 */
[----:B------:R-:W3:Y:S01]  /*9f20*/  MUFU.TANH R36, R36 ;  /* 0x0000002400247308 */ /* 0x000ee20000002400 */
[----:B------:R-:W-:Y:S01]  /*9f30*/  FADD.FTZ R9, -R8, R9 ;  /* 0x0000000908097221 */ /* 0x000fe20000010100 */
[--C-:B------:R-:W-:Y:S01]  /*9f40*/  FFMA.FTZ R81, R11, UR34, -R82.reuse ;  /* 0x000000220b517c23 */ /* 0x100fe20008010852 */
[----:B------:R-:W-:Y:S02]  /*9f50*/  FMNMX.FTZ R11, R13, R10, !PT ;  /* 0x0000000a0d0b7209 */ /* 0x000fe40007810000 */
[----:B------:R-:W-:Y:S01]  /*9f60*/  FMUL.FTZ R9, R9, UR34 ;  /* 0x0000002209097c20 */ /* 0x000fe20008410000 */
[----:B------:R-:W-:Y:S02]  /*9f70*/  WARPGROUP.DEPBAR.LE gsb0, 0x0 ;  /* 0x00008000000079c5 */ /* 0x000fe40000010000 */
[----:B------:R-:W-:Y:S01]  /*9f80*/  WARPGROUP.ARRIVE ;  /* 0x00000000000079c5 */ /* 0x000fe20000000000 */
[----:B-1----:R-:W-:Y:S01]  /*9f90*/  FMNMX.FTZ R84, R14, R11, !PT ;  /* 0x0000000b0e547209 */ /* 0x002fe20007810000 */
[----:B------:R-:W1:Y:S01]  /*9fa0*/  MUFU.TANH R38, R38 ;  /* 0x0000002600267308 */ /* 0x000e620000002400 */
[--C-:B------:R-:W-:Y:S01]  /*9fb0*/  FFMA.FTZ R12, R12, UR34, -R82.reuse ;  /* 0x000000220c0c7c23 */ /* 0x100fe20008010852 */
[--C-:B------:R-:W-:Y:S01]  /*9fc0*/  FFMA.FTZ R47, R47, UR34, -R82.reuse ;  /* 0x000000222f2f7c23 */ /* 0x100fe20008010852 */
[----:B----4-:R-:W-:Y:S01]  /*9fd0*/  FMNMX.FTZ R11, R21, R84, !PT ;  /* 0x00000054150b7209 */ /* 0x010fe20007810000 */
[----:B------:R-:W-:Y:S01]  /*9fe0*/  HGMMA.64x96x16.F32.BF16 R88, gdesc[UR28].tnspB, R88, gsb0 ;  /* 0x416000001c5879f0 */ /* 0x000fe20008001858 */
[----:B------:R-:W-:Y:S01]  /*9ff0*/  UIADD3 UR28, UR6, 0x600, URZ ;  /* 0x00000600061c7890 */ /* 0x000fe2000fffe03f */
[--C-:B------:R-:W-:Y:S01]  /*a000*/  FFMA.FTZ R84, R27, UR34, -R82.reuse ;  /* 0x000000221b547c23 */ /* 0x100fe20008010852 */
[----:B------:R-:W-:Y:S01]  /*a010*/  UIADD3 UR30, UR7, 0x100, URZ ;  /* 0x00000100071e7890 */ /* 0x000fe2000fffe03f */
[----:B-----5:R-:W-:Y:S01]  /*a020*/  FMNMX.FTZ R11, R24, R11, !PT ;  /* 0x0000000b180b7209 */ /* 0x020fe20007810000 */
[----:B------:R-:W-:Y:S01]  /*a030*/  UMOV UR29, 0x40000040 ;  /* 0x40000040001d7882 */ /* 0x000fe20000000000 */
[----:B------:R-:W-:Y:S01]  /*a040*/  UMOV UR31, 0x80000020 ;  /* 0x80000020001f7882 */ /* 0x000fe20000000000 */
[----:B------:R-:W4:Y:S01]  /*a050*/  MUFU.TANH R40, R40 ;  /* 0x0000002800287308 */ /* 0x000f220000002400 */
[----:B------:R-:W-:Y:S01]  /*a060*/  FMNMX.FTZ R11, R26, R11, !PT ;  /* 0x0000000b1a0b7209 */ /* 0x000fe20007810000 */
[--C-:B------:R-:W-:Y:S01]  /*a070*/  FFMA.FTZ R27, R29, UR34, -R82.reuse ;  /* 0x000000221d1b7c23 */ /* 0x100fe20008010852 */
[--C-:B------:R-:W-:Y:S01]  /*a080*/  FFMA.FTZ R29, R33, UR34, -R82.reuse ;  /* 0x00000022211d7c23 */ /* 0x100fe20008010852 */
[--C-:B------:R-:W-:Y:S01]  /*a090*/  FFMA.FTZ R33, R41, UR34, -R82.reuse ;  /* 0x0000002229217c23 */ /* 0x100fe20008010852 */
[----:B--2---:R-:W-:Y:S01]  /*a0a0*/  FMNMX.FTZ R11, R28, R11, !PT ;  /* 0x0000000b1c0b7209 */ /* 0x004fe20007810000 */
[--C-:B------:R-:W-:Y:S01]  /*a0b0*/  FFMA.FTZ R41, R57, UR34, -R82.reuse ;  /* 0x0000002239297c23 */ /* 0x100fe20008010852 */
[--C-:B------:R-:W-:Y:S01]  /*a0c0*/  FFMA.FTZ R57, R65, UR34, -R82.reuse ;  /* 0x0000002241397c23 */ /* 0x100fe20008010852 */
[----:B------:R-:W2:Y:S01]  /*a0d0*/  MUFU.TANH R43, R43 ;  /* 0x0000002b002b7308 */ /* 0x000ea20000002400 */
[----:B------:R-:W-:Y:S01]  /*a0e0*/  FMNMX.FTZ R11, R30, R11, !PT ;  /* 0x0000000b1e0b7209 */ /* 0x000fe20007810000 */
[--C-:B------:R-:W-:Y:S01]  /*a0f0*/  FFMA.FTZ R86, R31, UR34, -R82.reuse ;  /* 0x000000221f567c23 */ /* 0x100fe20008010852 */
[--C-:B------:R-:W-:Y:S01]  /*a100*/  FFMA.FTZ R142, R35, UR34, -R82.reuse ;  /* 0x00000022238e7c23 */ /* 0x100fe20008010852 */
[--C-:B------:R-:W-:Y:S01]  /*a110*/  FFMA.FTZ R31, R37, UR34, -R82.reuse ;  /* 0x00000022251f7c23 */ /* 0x100fe20008010852 */
[----:B------:R-:W-:Y:S01]  /*a120*/  FMNMX.FTZ R11, R32, R11, !PT ;  /* 0x0000000b200b7209 */ /* 0x000fe20007810000 */
[--C-:B------:R-:W-:Y:S01]  /*a130*/  FFMA.FTZ R35, R45, UR34, -R82.reuse ;  /* 0x000000222d237c23 */ /* 0x100fe20008010852 */
[--C-:B------:R-:W-:Y:S01]  /*a140*/  FFMA.FTZ R37, R49, UR34, -R82.reuse ;  /* 0x0000002231257c23 */ /* 0x100fe20008010852 */
[----:B------:R-:W5:Y:S01]  /*a150*/  MUFU.TANH R44, R44 ;  /* 0x0000002c002c7308 */ /* 0x000f620000002400 */
[----:B------:R-:W-:Y:S01]  /*a160*/  FMNMX.FTZ R11, R34, R11, !PT ;  /* 0x0000000b220b7209 */ /* 0x000fe20007810000 */
[--C-:B------:R-:W-:Y:S01]  /*a170*/  FFMA.FTZ R45, R59, UR34, -R82.reuse ;  /* 0x000000223b2d7c23 */ /* 0x100fe20008010852 */
[--C-:B------:R-:W-:Y:S01]  /*a180*/  FFMA.FTZ R15, R15, UR34, -R82.reuse ;  /* 0x000000220f0f7c23 */ /* 0x100fe20008010852 */
[--C-:B------:R-:W-:Y:S01]  /*a190*/  FFMA.FTZ R20, R20, UR34, -R82.reuse ;  /* 0x0000002214147c23 */ /* 0x100fe20008010852 */
[----:B---3--:R-:W-:Y:S01]  /*a1a0*/  FMNMX.FTZ R11, R36, R11, !PT ;  /* 0x0000000b240b7209 */ /* 0x008fe20007810000 */
[--C-:B------:R-:W-:Y:S01]  /*a1b0*/  FFMA.FTZ R25, R25, UR34, -R82.reuse ;  /* 0x0000002219197c23 */ /* 0x100fe20008010852 */
[--C-:B------:R-:W-:Y:S01]  /*a1c0*/  FFMA.FTZ R42, R42, UR34, -R82.reuse ;  /* 0x000000222a2a7c23 */ /* 0x100fe20008010852 */
[----:B------:R-:W3:Y:S01]  /*a1d0*/  MUFU.TANH R46, R46 ;  /* 0x0000002e002e7308 */ /* 0x000ee20000002400 */
[----:B-1----:R-:W-:Y:S01]  /*a1e0*/  FMNMX.FTZ R11, R38, R11, !PT ;  /* 0x0000000b260b7209 */ /* 0x002fe20007810000 */
[--C-:B------:R-:W-:Y:S01]  /*a1f0*/  FFMA.FTZ R50, R50, UR34, -R82.reuse ;  /* 0x0000002232327c23 */ /* 0x100fe20008010852 */
[--C-:B------:R-:W-:Y:S01]  /*a200*/  FFMA.FTZ R54, R54, UR34, -R82.reuse ;  /* 0x0000002236367c23 */ /* 0x100fe20008010852 */
[--C-:B------:R-:W-:Y:S01]  /*a210*/  FFMA.FTZ R58, R58, UR34, -R82.reuse ;  /* 0x000000223a3a7c23 */ /* 0x100fe20008010852 */
[----:B----4-:R-:W-:Y:S01]  /*a220*/  FMNMX.FTZ R144, R40, R11, !PT ;  /* 0x0000000b28907209 */ /* 0x010fe20007810000 */
[--C-:B------:R-:W-:Y:S01]  /*a230*/  FFMA.FTZ R60, R60, UR34, -R82.reuse ;  /* 0x000000223c3c7c23 */ /* 0x100fe20008010852 */
[--C-:B------:R-:W-:Y:S01]  /*a240*/  FFMA.FTZ R62, R62, UR34, -R82.reuse ;  /* 0x000000223e3e7c23 */ /* 0x100fe20008010852 */
[----:B------:R-:W1:Y:S01]  /*a250*/  MUFU.TANH R48, R48 ;  /* 0x0000003000307308 */ /* 0x000e620000002400 */
[----:B--2---:R-:W-:Y:S01]  /*a260*/  FMNMX.FTZ R11, R43, R144, !PT ;  /* 0x000000902b0b7209 */ /* 0x004fe20007810000 */
[--C-:B------:R-:W-:Y:S01]  /*a270*/  FFMA.FTZ R144, R39, UR34, -R82.reuse ;  /* 0x0000002227907c23 */ /* 0x100fe20008010852 */
[--C-:B------:R-:W-:Y:S01]  /*a280*/  FFMA.FTZ R39, R53, UR34, -R82.reuse ;  /* 0x0000002235277c23 */ /* 0x100fe20008010852 */
[--C-:B------:R-:W-:Y:S01]  /*a290*/  FFMA.FTZ R49, R63, UR34, -R82.reuse ;  /* 0x000000223f317c23 */ /* 0x100fe20008010852 */
[----:B-----5:R-:W-:Y:S01]  /*a2a0*/  FMNMX.FTZ R11, R44, R11, !PT ;  /* 0x0000000b2c0b7209 */ /* 0x020fe20007810000 */
[--C-:B------:R-:W-:Y:S01]  /*a2b0*/  FFMA.FTZ R64, R64, UR34, -R82.reuse ;  /* 0x0000002240407c23 */ /* 0x100fe20008010852 */
[--C-:B------:R-:W-:Y:S01]  /*a2c0*/  FFMA.FTZ R68, R68, UR34, -R82.reuse ;  /* 0x0000002244447c23 */ /* 0x100fe20008010852 */
[----:B------:R-:W2:Y:S01]  /*a2d0*/  MUFU.TANH R51, R51 ;  /* 0x0000003300337308 */ /* 0x000ea20000002400 */
[----:B---3--:R-:W-:Y:S01]  /*a2e0*/  FMNMX.FTZ R11, R46, R11, !PT ;  /* 0x0000000b2e0b7209 */ /* 0x008fe20007810000 */
[--C-:B------:R-:W-:Y:S01]  /*a2f0*/  FFMA.FTZ R59, R72, UR34, -R82.reuse ;  /* 0x00000022483b7c23 */ /* 0x100fe20008010852 */
[----:B------:R-:W-:-:S05]  /*a300*/  FFMA.FTZ R69, R69, UR34, -R82 ;  /* 0x0000002245457c23 */ /* 0x000fca0008010852 */
        /* <DEDUP_REMOVED lines=37> */
[----:B------:R3:W-:Y:S01]  /*a560*/  MUFU.EX2 R146, R47 ;  /* 0x0000002f00927308 */ /* 0x0007e20000000800 */
[----:B-1----:R-:W-:-:S07]  /*a570*/  FMNMX.FTZ R11, R79, R148, !PT ;  /* 0x000000944f0b7209 */ /* 0x002fce0007810000 */
[----:B------:R-:W-:Y:S01]  /*a580*/  MUFU.EX2 R9, R9 ;  /* 0x0000000900097308 */ /* 0x000fe20000000800 */
[----:B--2---:R-:W-:Y:S01]  /*a590*/  FMNMX.FTZ R11, R80, R11, !PT ;  /* 0x0000000b500b7209 */ /* 0x004fe20007810000 */
[----:B---3--:R-:W-:-:S04]  /*a5a0*/  FFMA.FTZ R47, R61, UR34, -R82 ;  /* 0x000000223d2f7c23 */ /* 0x008fc80008010852 */
[----:B------:R-:W1:Y:S02]  /*a5b0*/  SHFL.BFLY PT, R148, R11, 0x2, 0x1f ;  /* 0x0c401f000b947f89 */ /* 0x000e6400000e0000 */
[----:B------:R-:W2:Y:S08]  /*a5c0*/  MUFU.EX2 R12, R12 ;  /* 0x0000000c000c7308 */ /* 0x000eb00000000800 */
[----:B------:R-:W3:Y:S08]  /*a5d0*/  MUFU.EX2 R81, R81 ;  /* 0x0000005100517308 */ /* 0x000ef00000000800 */
[----:B------:R-:W-:Y:S01]  /*a5e0*/  MUFU.EX2 R15, R15 ;  /* 0x0000000f000f7308 */ /* 0x000fe20000000800 */
[----:B--2---:R-:W-:Y:S01]  /*a5f0*/  FFMA.FTZ R6, R9, R6, R12 ;  /* 0x0000000609067223 */ /* 0x004fe2000001000c */
[----:B------:R-:W-:-:S02]  /*a600*/  WARPGROUP.DEPBAR.LE gsb0, 0x0 ;  /* 0x00008000000079c5 */ /* 0x000fc40000010000 */
[----:B------:R-:W-:Y:S01]  /*a610*/  WARPGROUP.ARRIVE ;  /* 0x00000000000079c5 */ /* 0x000fe20000000000 */
[----:B-1----:R-:W-:-:S03]  /*a620*/  FMNMX.FTZ R148, R11, R148, !PT ;  /* 0x000000940b947209 */ /* 0x002fc60007810000 */
[----:B------:R-:W-:Y:S01]  /*a630*/  MUFU.EX2 R20, R20 ;  /* 0x0000001400147308 */ /* 0x000fe20000000800 */
[----:B---3--:R-:W-:Y:S01]  /*a640*/  F2FP.BF16.F32.PACK_AB R12, R81, R12 ;  /* 0x0000000c510c723e */ /* 0x008fe200000010ff */
[----:B------:R-:W-:Y:S01]  /*a650*/  HGMMA.64x96x16.F32.BF16 R88, gdesc[UR28].tnspB, R88, gsb0 ;  /* 0x416000001c5879f0 */ /* 0x000fe20008001858 */
[----:B------:R-:W-:Y:S01]  /*a660*/  UIADD3 UR28, UR6, 0x604, URZ ;  /* 0x00000604061c7890 */ /* 0x000fe2000fffe03f */
[----:B------:R-:W1:Y:S01]  /*a670*/  SHFL.BFLY PT, R11, R148, 0x1, 0x1f ;  /* 0x0c201f00940b7f89 */ /* 0x000e6200000e0000 */
[----:B------:R-:W-:Y:S01]  /*a680*/  UIADD3 UR30, UR7, 0x180, URZ ;  /* 0x00000180071e7890 */ /* 0x000fe2000fffe03f */
[----:B------:R-:W-:Y:S01]  /*a690*/  UMOV UR29, 0x40000040 ;  /* 0x40000040001d7882 */ /* 0x000fe20000000000 */
[----:B------:R-:W-:Y:S01]  /*a6a0*/  UMOV UR31, 0x80000020 ;  /* 0x80000020001f7882 */ /* 0x000fe20000000000 */
[----:B------:R-:W-:Y:S08]  /*a6b0*/  MUFU.EX2 R25, R25 ;  /* 0x0000001900197308 */ /* 0x000ff00000000800 */
[----:B------:R-:W-:Y:S08]  /*a6c0*/  MUFU.EX2 R84, R84 ;  /* 0x0000005400547308 */ /* 0x000ff00000000800 */
[----:B------:R-:W-:Y:S01]  /*a6d0*/  MUFU.EX2 R27, R27 ;  /* 0x0000001b001b7308 */ /* 0x000fe20000000800 */
[----:B-1----:R-:W-:-:S05]  /*a6e0*/  FMNMX.FTZ R11, R148, R11, !PT ;  /* 0x0000000b940b7209 */ /* 0x002fca0007810000 */
[C---:B------:R-:W-:Y:S01]  /*a6f0*/  FMUL.FTZ R65, R11.reuse, UR34 ;  /* 0x000000220b417c20 */ /* 0x040fe20008410000 */
[----:B------:R-:W-:Y:S01]  /*a700*/  FADD.FTZ R53, -R11, R10 ;  /* 0x0000000a0b357221 */ /* 0x000fe20000010100 */
[----:B------:R-:W-:Y:S02]  /*a710*/  MUFU.EX2 R86, R86 ;  /* 0x0000005600567308 */ /* 0x000fe40000000800 */
[--C-:B------:R-:W-:Y:S01]  /*a720*/  FFMA.FTZ R13, R13, UR34, -R65.reuse ;  /* 0x000000220d0d7c23 */ /* 0x100fe20008010841 */
[----:B------:R-:W-:Y:S01]  /*a730*/  FMUL.FTZ R53, R53, UR34 ;  /* 0x0000002235357c20 */ /* 0x000fe20008410000 */
[--C-:B------:R-:W-:Y:S01]  /*a740*/  FFMA.FTZ R150, R24, UR34, -R65.reuse ;  /* 0x0000002218967c23 */ /* 0x100fe20008010841 */
[--C-:B------:R-:W-:Y:S01]  /*a750*/  FFMA.FTZ R24, R28, UR34, -R65.reuse ;  /* 0x000000221c187c23 */ /* 0x100fe20008010841 */
[--C-:B------:R-:W-:Y:S01]  /*a760*/  FFMA.FTZ R82, R14, UR34, -R65.reuse ;  /* 0x000000220e527c23 */ /* 0x100fe20008010841 */
[----:B------:R-:W-:Y:S01]  /*a770*/  IMAD.U32 R28, RZ, RZ, UR36 ;  /* 0x00000024ff1c7e24 */ /* 0x000fe2000f8e00ff */
[----:B------:R1:W-:Y:S01]  /*a780*/  MUFU.EX2 R72, R53 ;  /* 0x0000003500487308 */ /* 0x0003e20000000800 */
[----:B------:R-:W-:Y:S01]  /*a790*/  FFMA.FTZ R61, R21, UR34, -R65 ;  /* 0x00000022153d7c23 */ /* 0x000fe20008010841 */
[----:B------:R-:W-:-:S02]  /*a7a0*/  VIADD R14, R16, 0x9 ;  /* 0x00000009100e7836 */ /* 0x000fc40000000000 */
[--C-:B------:R-:W-:Y:S01]  /*a7b0*/  FFMA.FTZ R21, R38, UR34, -R65.reuse ;  /* 0x0000002226157c23 */ /* 0x100fe20008010841 */
[----:B------:R-:W-:Y:S01]  /*a7c0*/  @!P1 LEA R28, R28, UR39, 0x3 ;  /* 0x000000271c1c9c11 */ /* 0x000fe2000f8e18ff */
[--C-:B------:R-:W-:Y:S01]  /*a7d0*/  FFMA.FTZ R85, R26, UR34, -R65.reuse ;  /* 0x000000221a557c23 */ /* 0x100fe20008010841 */
[--C-:B------:R-:W-:Y:S01]  /*a7e0*/  FFMA.FTZ R87, R30, UR34, -R65.reuse ;  /* 0x000000221e577c23 */ /* 0x100fe20008010841 */
[----:B------:R-:W-:Y:S01]  /*a7f0*/  SEL R38, R14, 0x9, !P2 ;  /* 0x000000090e267807 */ /* 0x000fe20005000000 */
[----:B------:R-:W2:Y:S01]  /*a800*/  MUFU.EX2 R13, R13 ;  /* 0x0000000d000d7308 */ /* 0x000ea20000000800 */
[----:B------:R-:W-:Y:S02]  /*a810*/  @!P1 VIADD R14, R28, 0x2d840 ;  /* 0x0002d8401c0e9836 */ /* 0x000fe40000000000 */
[--C-:B------:R-:W-:Y:S01]  /*a820*/  FFMA.FTZ R30, R40, UR34, -R65.reuse ;  /* 0x00000022281e7c23 */ /* 0x100fe20008010841 */
[--C-:B------:R-:W-:Y:S01]  /*a830*/  FFMA.FTZ R148, R32, UR34, -R65.reuse ;  /* 0x0000002220947c23 */ /* 0x100fe20008010841 */
[--C-:B------:R-:W-:Y:S01]  /*a840*/  FFMA.FTZ R145, R43, UR34, -R65.reuse ;  /* 0x000000222b917c23 */ /* 0x100fe20008010841 */
[--C-:B------:R-:W-:Y:S01]  /*a850*/  FFMA.FTZ R26, R34, UR34, -R65.reuse ;  /* 0x00000022221a7c23 */ /* 0x100fe20008010841 */
[----:B------:R-:W-:Y:S01]  /*a860*/  @!P1 PRMT R14, RZ, 0x654, R14 ;  /* 0x00000654ff0e9816 */ /* 0x000fe2000000000e */
[--C-:B------:R-:W-:Y:S01]  /*a870*/  FFMA.FTZ R63, R36, UR34, -R65.reuse ;  /* 0x00000022243f7c23 */ /* 0x100fe20008010841 */
[----:B------:R-:W3:Y:S01]  /*a880*/  MUFU.EX2 R82, R82 ;  /* 0x0000005200527308 */ /* 0x000ee20000000800 */
[--C-:B-1----:R-:W-:Y:S01]  /*a890*/  FFMA.FTZ R53, R51, UR34, -R65.reuse ;  /* 0x0000002233357c23 */ /* 0x102fe20008010841 */
[--C-:B------:R-:W-:Y:S01]  /*a8a0*/  FFMA.FTZ R34, R44, UR34, -R65.reuse ;  /* 0x000000222c227c23 */ /* 0x100fe20008010841 */
[--C-:B------:R-:W-:Y:S01]  /*a8b0*/  FFMA.FTZ R147, R46, UR34, -R65.reuse ;  /* 0x000000222e937c23 */ /* 0x100fe20008010841 */
[----:B------:R-:W-:Y:S01]  /*a8c0*/  FFMA.FTZ R32, R48, UR34, -R65 ;  /* 0x0000002230207c23 */ /* 0x000fe20008010841 */
[----:B------:R-:W-:-:S02]  /*a8d0*/  IMAD.U32 R36, RZ, RZ, UR53 ;  /* 0x00000035ff247e24 */ /* 0x000fc4000f8e00ff */
[--C-:B------:R-:W-:Y:S01]  /*a8e0*/  FFMA.FTZ R28, R52, UR34, -R65.reuse ;  /* 0x00000022341c7c23 */ /* 0x100fe20008010841 */
[----:B------:R-:W-:Y:S01]  /*a8f0*/  FFMA.FTZ R55, R55, UR34, -R65 ;  /* 0x0000002237377c23 */ /* 0x000fe20008010841 */
[----:B------:R-:W1:Y:S01]  /*a900*/  MUFU.EX2 R61, R61 ;  /* 0x0000003d003d7308 */ /* 0x000e620000000800 */
[----:B--2---:R-:W-:Y:S01]  /*a910*/  FFMA.FTZ R5, R72, R5, R13 ;  /* 0x0000000548057223 */ /* 0x004fe2000001000d */
[----:B------:R-:W-:Y:S01]  /*a920*/  @!P1 LEA R36, R36, UR39, 0x3 ;  /* 0x0000002724249c11 */ /* 0x000fe2000f8e18ff */
[--C-:B------:R-:W-:Y:S01]  /*a930*/  FFMA.FTZ R56, R56, UR34, -R65.reuse ;  /* 0x0000002238387c23 */ /* 0x100fe20008010841 */
[--C-:B------:R-:W-:Y:S01]  /*a940*/  FFMA.FTZ R66, R66, UR34, -R65.reuse ;  /* 0x0000002242427c23 */ /* 0x100fe20008010841 */
[--C-:B------:R-:W-:Y:S01]  /*a950*/  FFMA.FTZ R71, R71, UR34, -R65.reuse ;  /* 0x0000002247477c23 */ /* 0x100fe20008010841 */
[----:B------:R-:W-:Y:S01]  /*a960*/  FFMA.FTZ R73, R73, UR34, -R65 ;  /* 0x0000002249497c23 */ /* 0x000fe20008010841 */
[----:B------:R-:W-:Y:S01]  /*a970*/  @!P1 VIADD R36, R36, 0x2d860 ;  /* 0x0002d86024249836 */ /* 0x000fe20000000000 */
[----:B------:R-:W2:Y:S01]  /*a980*/  MUFU.EX2 R150, R150 ;  /* 0x0000009600967308 */ /* 0x000ea20000000800 */
[C---:B---3--:R-:W-:Y:S01]  /*a990*/  FADD.FTZ R40, R82.reuse, R5 ;  /* 0x0000000552287221 */ /* 0x048fe20000010000 */
[----:B------:R-:W-:Y:S01]  /*a9a0*/  F2FP.BF16.F32.PACK_AB R13, R82, R13 ;  /* 0x0000000d520d723e */ /* 0x000fe200000010ff */
[--C-:B------:R-:W-:Y:S01]  /*a9b0*/  FFMA.FTZ R74, R74, UR34, -R65.reuse ;  /* 0x000000224a4a7c23 */ /* 0x100fe20008010841 */
[----:B------:R-:W-:Y:S01]  /*a9c0*/  @!P1 PRMT R36, RZ, 0x654, R36 ;  /* 0x00000654ff249816 */ /* 0x000fe20000000024 */
[--C-:B------:R-:W-:Y:S01]  /*a9d0*/  FFMA.FTZ R75, R75, UR34, -R65.reuse ;  /* 0x000000224b4b7c23 */ /* 0x100fe20008010841 */
[--C-:B------:R-:W-:Y:S01]  /*a9e0*/  FFMA.FTZ R76, R76, UR34, -R65.reuse ;  /* 0x000000224c4c7c23 */ /* 0x100fe20008010841 */
[--C-:B------:R-:W-:Y:S01]  /*a9f0*/  FFMA.FTZ R77, R77, UR34, -R65.reuse ;  /* 0x000000224d4d7c23 */ /* 0x100fe20008010841 */
[----:B------:R-:W3:Y:S01]  /*aa00*/  MUFU.EX2 R85, R85 ;  /* 0x0000005500557308 */ /* 0x000ee20000000800 */
[----:B-1----:R-:W-:Y:S01]  /*aa10*/  FADD.FTZ R43, R61, R40 ;  /* 0x000000283d2b7221 */ /* 0x002fe20000010000 */
[--C-:B------:R-:W-:Y:S01]  /*aa20*/  FFMA.FTZ R78, R78, UR34, -R65.reuse ;  /* 0x000000224e4e7c23 */ /* 0x100fe20008010841 */
[----:B------:R-:W-:Y:S01]  /*aa30*/  FFMA.FTZ R79, R79, UR34, -R65 ;  /* 0x000000224f4f7c23 */ /* 0x000fe20008010841 */
[C---:B------:R-:W-:Y:S01]  /*aa40*/  ISETP.GT.AND P2, PT, R7.reuse, UR52, PT ;  /* 0x0000003407007c0c */ /* 0x040fe2000bf44270 */
[----:B------:R-:W-:Y:S01]  /*aa50*/  UMOV UR53, UR36 ;  /* 0x0000002400357c82 */ /* 0x000fe20008000000 */
[----:B------:R-:W-:-:S02]  /*aa60*/  VIADD R7, R7, 0xffffffff ;  /* 0xffffffff07077836 */ /* 0x000fc40000000000 */
[----:B------:R-:W1:Y:S01]  /*aa70*/  MUFU.EX2 R24, R24 ;  /* 0x0000001800187308 */ /* 0x000e620000000800 */
[----:B--2---:R-:W-:-:S07]  /*aa80*/  FADD.FTZ R40, R150, R43 ;  /* 0x0000002b96287221 */ /* 0x004fce0000010000 */
[----:B------:R-:W2:Y:S01]  /*aa90*/  MUFU.EX2 R87, R87 ;  /* 0x0000005700577308 */ /* 0x000ea20000000800 */
[----:B---3--:R-:W-:Y:S01]  /*aaa0*/  FADD.FTZ R51, R85, R40 ;  /* 0x0000002855337221 */ /* 0x008fe20000010000 */
[----:B------:R-:W-:Y:S02]  /*aab0*/  WARPGROUP.DEPBAR.LE gsb0, 0x0 ;  /* 0x00008000000079c5 */ /* 0x000fe40000010000 */
[----:B------:R-:W-:-:S04]  /*aac0*/  WARPGROUP.ARRIVE ;  /* 0x00000000000079c5 */ /* 0x000fc80000000000 */
[----:B------:R-:W3:Y:S01]  /*aad0*/  MUFU.EX2 R148, R148 ;  /* 0x0000009400947308 */ /* 0x000ee20000000800 */
[C---:B-1----:R-:W-:Y:S01]  /*aae0*/  FADD.FTZ R40, R24.reuse, R51 ;  /* 0x0000003318287221 */ /* 0x042fe20000010000 */
[----:B------:R-:W-:Y:S01]  /*aaf0*/  F2FP.BF16.F32.PACK_AB R85, R24, R85 ;  /* 0x000000551855723e */ /* 0x000fe200000010ff */
[----:B------:R-:W-:Y:S01]  /*ab00*/  HGMMA.64x96x16.F32.BF16 R88, gdesc[UR28].tnspB, R88, gsb0 ;  /* 0x416000001c5879f0 */ /* 0x000fe20008001858 */
[----:B------:R-:W-:Y:S02]  /*ab10*/  UIADD3 UR28, UR6, 0x606, URZ ;  /* 0x00000606061c7890 */ /* 0x000fe4000fffe03f */
[----:B------:R-:W-:Y:S02]  /*ab20*/  UIADD3 UR30, UR7, 0x1c0, URZ ;  /* 0x000001c0071e7890 */ /* 0x000fe4000fffe03f */
[----:B------:R-:W-:Y:S01]  /*ab30*/  MUFU.EX2 R29, R29 ;  /* 0x0000001d001d7308 */ /* 0x000fe20000000800 */
[----:B------:R-:W-:Y:S01]  /*ab40*/  UMOV UR29, 0x40000040 ;  /* 0x40000040001d7882 */ /* 0x000fe20000000000 */
[----:B------:R-:W-:Y:S01]  /*ab50*/  UMOV UR31, 0x80000020 ;  /* 0x80000020001f7882 */ /* 0x000fe20000000000 */
[----:B--2---:R-:W-:-:S05]  /*ab60*/  FADD.FTZ R51, R87, R40 ;  /* 0x0000002857337221 */ /* 0x004fca0000010000 */
[----:B------:R-:W1:Y:S01]  /*ab70*/  MUFU.EX2 R26, R26 ;  /* 0x0000001a001a7308 */ /* 0x000e620000000800 */
[C---:B---3--:R-:W-:Y:S01]  /*ab80*/  FADD.FTZ R51, R148.reuse, R51 ;  /* 0x0000003394337221 */ /* 0x048fe20000010000 */
[----:B------:R-:W-:-:S06]  /*ab90*/  F2FP.BF16.F32.PACK_AB R87, R148, R87 ;  /* 0x000000579457723e */ /* 0x000fcc00000010ff */
[----:B------:R-:W-:Y:S08]  /*aba0*/  MUFU.EX2 R142, R142 ;  /* 0x0000008e008e7308 */ /* 0x000ff00000000800 */
[----:B------:R-:W2:Y:S01]  /*abb0*/  MUFU.EX2 R63, R63 ;  /* 0x0000003f003f7308 */ /* 0x000ea20000000800 */
[----:B-1----:R-:W-:-:S07]  /*abc0*/  FADD.FTZ R40, R26, R51 ;  /* 0x000000331a287221 */ /* 0x002fce0000010000 */
[----:B------:R-:W-:Y:S08]  /*abd0*/  MUFU.EX2 R31, R31 ;  /* 0x0000001f001f7308 */ /* 0x000ff00000000800 */
[----:B------:R-:W1:Y:S01]  /*abe0*/  MUFU.EX2 R21, R21 ;  /* 0x0000001500157308 */ /* 0x000e620000000800 */
[----:B--2---:R-:W-:-:S07]  /*abf0*/  FADD.FTZ R40, R63, R40 ;  /* 0x000000283f287221 */ /* 0x004fce0000010000 */
[----:B------:R-:W-:Y:S08]  /*ac00*/  MUFU.EX2 R144, R144 ;  /* 0x0000009000907308 */ /* 0x000ff00000000800 */
[----:B------:R-:W2:Y:S01]  /*ac10*/  MUFU.EX2 R30, R30 ;  /* 0x0000001e001e7308 */ /* 0x000ea20000000800 */
[----:B-1----:R-:W-:-:S07]  /*ac20*/  FADD.FTZ R51, R21, R40 ;  /* 0x0000002815337221 */ /* 0x002fce0000010000 */
[----:B------:R-:W-:Y:S08]  /*ac30*/  MUFU.EX2 R33, R33 ;  /* 0x0000002100217308 */ /* 0x000ff00000000800 */
[----:B------:R-:W-:Y:S01]  /*ac40*/  MUFU.EX2 R145, R145 ;  /* 0x0000009100917308 */ /* 0x000fe20000000800 */
[----:B--2---:R-:W-:-:S07]  /*ac50*/  FADD.FTZ R24, R30, R51 ;  /* 0x000000331e187221 */ /* 0x004fce0000010000 */
[----:B------:R-:W-:Y:S08]  /*ac60*/  MUFU.EX2 R42, R42 ;  /* 0x0000002a002a7308 */ /* 0x000ff00000000800 */
[----:B------:R-:W-:Y:S08]  /*ac70*/  MUFU.EX2 R34, R34 ;  /* 0x0000002200227308 */ /* 0x000ff00000000800 */
[----:B------:R-:W-:Y:S01]  /*ac80*/  MUFU.EX2 R35, R35 ;  /* 0x0000002300237308 */ /* 0x000fe20000000800 */
[----:B------:R-:W-:-:S02]  /*ac90*/  WARPGROUP.DEPBAR.LE gsb0, 0x0 ;  /* 0x00008000000079c5 */ /* 0x000fc40000010000 */
[----:B------:R-:W-:-:S05]  /*aca0*/  WARPGROUP.ARRIVE ;  /* 0x00000000000079c5 */ /* 0x000fca0000000000 */
[----:B------:R-:W-:Y:S01]  /*acb0*/  MUFU.EX2 R147, R147 ;  /* 0x0000009300937308 */ /* 0x000fe20000000800 */
[----:B------:R-:W-:Y:S01]  /*acc0*/  HGMMA.64x96x16.F32.BF16 R88, gdesc[UR28].tnspB, R88, gsb0 ;  /* 0x416000001c5879f0 */ /* 0x000fe20008001858 */
[----:B------:R-:W-:-:S06]  /*acd0*/  UMOV UR28, UR49 ;  /* 0x00000031001c7c82 */ /* 0x000fcc0008000000 */
[----:B------:R-:W-:Y:S08]  /*ace0*/  MUFU.EX2 R37, R37 ;  /* 0x0000002500257308 */ /* 0x000ff00000000800 */
[----:B------:R-:W-:Y:S08]  /*acf0*/  MUFU.EX2 R32, R32 ;  /* 0x0000002000207308 */ /* 0x000ff00000000800 */
[----:B------:R-:W1:Y:S08]  /*ad00*/  MUFU.EX2 R50, R50 ;  /* 0x0000003200327308 */ /* 0x000e700000000800 */
[----:B------:R-:W2:Y:S08]  /*ad10*/  MUFU.EX2 R53, R53 ;  /* 0x0000003500357308 */ /* 0x000eb00000000800 */
[----:B------:R-:W-:Y:S01]  /*ad20*/  MUFU.EX2 R39, R39 ;  /* 0x0000002700277308 */ /* 0x000fe20000000800 */
[----:B-1----:R-:W-:-:S07]  /*ad30*/  F2FP.BF16.F32.PACK_AB R52, R50, R37 ;  /* 0x000000253234723e */ /* 0x002fce00000010ff */
[----:B------:R-:W1:Y:S08]  /*ad40*/  MUFU.EX2 R28, R28 ;  /* 0x0000001c001c7308 */ /* 0x000e700000000800 */
[----:B------:R-:W-:Y:S08]  /*ad50*/  MUFU.EX2 R54, R54 ;  /* 0x0000003600367308 */ /* 0x000ff00000000800 */
[----:B------:R-:W3:Y:S08]  /*ad60*/  MUFU.EX2 R55, R55 ;  /* 0x0000003700377308 */ /* 0x000ef00000000800 */
        /* <DEDUP_REMOVED lines=8> */
[----:B----4-:R-:W-:Y:S01]  /*adf0*/  FFMA.FTZ R38, R70, UR34, -R65 ;  /* 0x0000002246267c23 */ /* 0x010fe20008010841 */
[-C--:B------:R-:W-:Y:S01]  /*ae00*/  FMUL.FTZ R88, R88, R9.reuse ;  /* 0x0000000958587220 */ /* 0x080fe20000410000 */
[-C--:B------:R-:W-:Y:S01]  /*ae10*/  FMUL.FTZ R89, R89, R9.reuse ;  /* 0x0000000959597220 */ /* 0x080fe20000410000 */
[-C--:B------:R-:W-:Y:S01]  /*ae20*/  FMUL.FTZ R92, R92, R9.reuse ;  /* 0x000000095c5c7220 */ /* 0x080fe20000410000 */
[-C--:B------:R-:W-:Y:S01]  /*ae30*/  FMUL.FTZ R93, R93, R9.reuse ;  /* 0x000000095d5d7220 */ /* 0x080fe20000410000 */
[-C--:B------:R-:W-:Y:S01]  /*ae40*/  FMUL.FTZ R96, R96, R9.reuse ;  /* 0x0000000960607220 */ /* 0x080fe20000410000 */
[----:B-----5:R-:W-:Y:S01]  /*ae50*/  FADD.FTZ R14, R81, R6 ;  /* 0x00000006510e7221 */ /* 0x020fe20000010000 */
[----:B------:R4:W-:Y:S01]  /*ae60*/  @!P1 SYNCS.ARRIVE.TRANS64.RED.A1T0 RZ, [R36+URZ], RZ ;  /* 0x000000ff24ff99a7 */ /* 0x0009e2000810043f */
[----:B------:R-:W5:Y:S01]  /*ae70*/  MUFU.EX2 R6, R56 ;  /* 0x0000003800067308 */ /* 0x000f620000000800 */
[-C--:B------:R-:W-:Y:S01]  /*ae80*/  FMUL.FTZ R97, R97, R9.reuse ;  /* 0x0000000961617220 */ /* 0x080fe20000410000 */
[----:B------:R-:W-:Y:S01]  /*ae90*/  FADD.FTZ R5, R15, R14 ;  /* 0x0000000e0f057221 */ /* 0x000fe20000010000 */
[-C--:B------:R-:W-:Y:S01]  /*aea0*/  FMUL.FTZ R100, R100, R9.reuse ;  /* 0x0000000964647220 */ /* 0x080fe20000410000 */
[-C--:B------:R-:W-:Y:S01]  /*aeb0*/  FMUL.FTZ R101, R101, R9.reuse ;  /* 0x0000000965657220 */ /* 0x080fe20000410000 */
[-C--:B------:R-:W-:Y:S01]  /*aec0*/  FMUL.FTZ R104, R104, R9.reuse ;  /* 0x0000000968687220 */ /* 0x080fe20000410000 */
[----:B------:R-:W-:Y:S01]  /*aed0*/  FADD.FTZ R14, R20, R5 ;  /* 0x00000005140e7221 */ /* 0x000fe20000010000 */
[--C-:B----4-:R-:W-:Y:S01]  /*aee0*/  FFMA.FTZ R36, R67, UR34, -R65.reuse ;  /* 0x0000002243247c23 */ /* 0x110fe20008010841 */
[----:B------:R-:W4:Y:S01]  /*aef0*/  MUFU.EX2 R5, R66 ;  /* 0x0000004200057308 */ /* 0x000f220000000800 */
[----:B------:R-:W-:Y:S01]  /*af00*/  FFMA.FTZ R65, R80, UR34, -R65 ;  /* 0x0000002250417c23 */ /* 0x000fe20008010841 */
[----:B------:R-:W-:Y:S01]  /*af10*/  FADD.FTZ R43, R25, R14 ;  /* 0x0000000e192b7221 */ /* 0x000fe20000010000 */
[-C--:B------:R-:W-:Y:S01]  /*af20*/  FMUL.FTZ R105, R105, R9.reuse ;  /* 0x0000000969697220 */ /* 0x080fe20000410000 */
[-C--:B------:R-:W-:Y:S01]  /*af30*/  FMUL.FTZ R108, R108, R9.reuse ;  /* 0x000000096c6c7220 */ /* 0x080fe20000410000 */
[----:B------:R-:W-:Y:S01]  /*af40*/  FMUL.FTZ R109, R109, R9 ;  /* 0x000000096d6d7220 */ /* 0x000fe20000410000 */
[C---:B------:R-:W-:Y:S01]  /*af50*/  FADD.FTZ R14, R84.reuse, R43 ;  /* 0x0000002b540e7221 */ /* 0x040fe20000010000 */
[----:B------:R-:W-:Y:S01]  /*af60*/  F2FP.BF16.F32.PACK_AB R84, R84, R25 ;  /* 0x000000195454723e */ /* 0x000fe200000010ff */
[----:B------:R-:W-:Y:S01]  /*af70*/  MUFU.EX2 R36, R36 ;  /* 0x0000002400247308 */ /* 0x000fe20000000800 */
[-C--:B------:R-:W-:Y:S01]  /*af80*/  FMUL.FTZ R112, R112, R9.reuse ;  /* 0x0000000970707220 */ /* 0x080fe20000410000 */
[----:B------:R-:W-:Y:S01]  /*af90*/  FADD.FTZ R43, R27, R14 ;  /* 0x0000000e1b2b7221 */ /* 0x000fe20000010000 */
[-C--:B------:R-:W-:Y:S01]  /*afa0*/  FMUL.FTZ R113, R113, R9.reuse ;  /* 0x0000000971717220 */ /* 0x080fe20000410000 */
[-C--:B------:R-:W-:Y:S01]  /*afb0*/  FMUL.FTZ R116, R116, R9.reuse ;  /* 0x0000000974747220 */ /* 0x080fe20000410000 */
[----:B------:R-:W-:Y:S01]  /*afc0*/  FMUL.FTZ R117, R117, R9 ;  /* 0x0000000975757220 */ /* 0x000fe20000410000 */
[C---:B------:R-:W-:Y:S01]  /*afd0*/  FADD.FTZ R14, R86.reuse, R43 ;  /* 0x0000002b560e7221 */ /* 0x040fe20000010000 */
        /* <DEDUP_REMOVED lines=8> */
[----:B------:R-:W-:Y:S01]  /*b060*/  MUFU.EX2 R38, R38 ;  /* 0x0000002600267308 */ /* 0x000fe20000000800 */
[----:B------:R-:W-:Y:S01]  /*b070*/  FADD.FTZ R29, R147, R40 ;  /* 0x00000028931d7221 */ /* 0x000fe20000010000 */
[----:B------:R-:W-:Y:S01]  /*b080*/  F2FP.BF16.F32.PACK_AB R145, R34, R145 ;  /* 0x000000912291723e */ /* 0x000fe200000010ff */
[----:B------:R-:W-:Y:S01]  /*b090*/  FADD.FTZ R43, R31, R20 ;  /* 0x000000141f2b7221 */ /* 0x000fe20000010000 */
[----:B------:R4:W-:Y:S01]  /*b0a0*/  STSM.16.M88.4 [R136+0x21800], R12 ;  /* 0x0218000c88007844 */ /* 0x0009e20000000200 */
[----:B------:R-:W-:Y:S01]  /*b0b0*/  F2FP.BF16.F32.PACK_AB R147, R32, R147 ;  /* 0x000000932093723e */ /* 0x000fe200000010ff */
[-C--:B------:R-:W-:Y:S01]  /*b0c0*/  FMUL.FTZ R120, R120, R9.reuse ;  /* 0x0000000978787220 */ /* 0x080fe20000410000 */
[----:B------:R-:W-:Y:S01]  /*b0d0*/  FADD.FTZ R20, R144, R43 ;  /* 0x0000002b90147221 */ /* 0x000fe20000010000 */
[----:B------:R-:W-:Y:S01]  /*b0e0*/  MUFU.EX2 R71, R71 ;  /* 0x0000004700477308 */ /* 0x000fe20000000800 */
[----:B------:R-:W-:Y:S01]  /*b0f0*/  STSM.16.M88.4 [R23], R84 ;  /* 0x0000005417007844 */ /* 0x000fe20000000200 */
[-C--:B------:R-:W-:Y:S01]  /*b100*/  FMUL.FTZ R121, R121, R9.reuse ;  /* 0x0000000979797220 */ /* 0x080fe20000410000 */
[----:B------:R-:W-:Y:S01]  /*b110*/  FADD.FTZ R25, R33, R20 ;  /* 0x0000001421197221 */ /* 0x000fe20000010000 */
[-C--:B------:R-:W-:Y:S01]  /*b120*/  FMUL.FTZ R124, R124, R9.reuse ;  /* 0x000000097c7c7220 */ /* 0x080fe20000410000 */
[-C--:B------:R-:W-:Y:S01]  /*b130*/  FMUL.FTZ R125, R125, R9.reuse ;  /* 0x000000097d7d7220 */ /* 0x080fe20000410000 */
[-C--:B------:R-:W-:Y:S01]  /*b140*/  FMUL.FTZ R128, R128, R9.reuse ;  /* 0x0000000980807220 */ /* 0x080fe20000410000 */
[----:B------:R-:W-:Y:S01]  /*b150*/  FADD.FTZ R20, R42, R25 ;  /* 0x000000192a147221 */ /* 0x000fe20000010000 */
[----:B------:R-:W4:Y:S01]  /*b160*/  MUFU.EX2 R62, R62 ;  /* 0x0000003e003e7308 */ /* 0x000f220000000800 */
[----:B------:R-:W-:Y:S01]  /*b170*/  F2FP.BF16.F32.PACK_AB R25, R63, R26 ;  /* 0x0000001a3f19723e */ /* 0x000fe200000010ff */
[----:B------:R-:W-:Y:S01]  /*b180*/  FMUL.FTZ R129, R129, R9 ;  /* 0x0000000981817220 */ /* 0x000fe20000410000 */
[----:B------:R-:W-:Y:S01]  /*b190*/  FADD.FTZ R27, R35, R20 ;  /* 0x00000014231b7221 */ /* 0x000fe20000010000 */
[----:B------:R-:W-:Y:S01]  /*b1a0*/  F2FP.BF16.F32.PACK_AB R26, R144, R31 ;  /* 0x0000001f901a723e */ /* 0x000fe200000010ff */
[----:B------:R-:W-:Y:S01]  /*b1b0*/  FMUL.FTZ R132, R132, R9 ;  /* 0x0000000984847220 */ /* 0x000fe20000410000 */
[----:B------:R-:W-:Y:S01]  /*b1c0*/  F2FP.BF16.F32.PACK_AB R144, R42, R33 ;  /* 0x000000212a90723e */ /* 0x000fe200000010ff */
[----:B------:R-:W-:Y:S01]  /*b1d0*/  FADD.FTZ R20, R146, R27 ;  /* 0x0000001b92147221 */ /* 0x000fe20000010000 */
[----:B------:R-:W-:Y:S01]  /*b1e0*/  F2FP.BF16.F32.PACK_AB R27, R30, R21 ;  /* 0x000000151e1b723e */ /* 0x000fe200000010ff */
[----:B------:R-:W-:Y:S01]  /*b1f0*/  FADD.FTZ R30, R32, R29 ;  /* 0x0000001d201e7221 */ /* 0x000fe20000010000 */
[----:B------:R-:W-:Y:S01]  /*b200*/  MUFU.EX2 R73, R73 ;  /* 0x0000004900497308 */ /* 0x000fe20000000800 */
[----:B------:R-:W-:Y:S01]  /*b210*/  FADD.FTZ R21, R37, R20 ;  /* 0x0000001425157221 */ /* 0x000fe20000010000 */
[----:B------:R-:W-:Y:S01]  /*b220*/  F2FP.BF16.F32.PACK_AB R146, R146, R35 ;  /* 0x000000239292723e */ /* 0x000fe200000010ff */
[----:B--2---:R-:W-:Y:S01]  /*b230*/  FADD.FTZ R29, R53, R30 ;  /* 0x0000001e351d7221 */ /* 0x004fe20000010000 */
[----:B-1----:R-:W-:Y:S01]  /*b240*/  F2FP.BF16.F32.PACK_AB R53, R28, R53 ;  /* 0x000000351c35723e */ /* 0x002fe200000010ff */
[----:B------:R-:W-:Y:S01]  /*b250*/  FADD.FTZ R20, R50, R21 ;  /* 0x0000001532147221 */ /* 0x000fe20000010000 */
[----:B------:R1:W-:Y:S01]  /*b260*/  STSM.16.M88.4 [R22], R24 ;  /* 0x0000001816007844 */ /* 0x0003e20000000200 */
[----:B------:R-:W-:Y:S01]  /*b270*/  FADD.FTZ R30, R28, R29 ;  /* 0x0000001d1c1e7221 */ /* 0x000fe20000010000 */
[----:B------:R-:W-:Y:S01]  /*b280*/  MUFU.EX2 R49, R49 ;  /* 0x0000003100317308 */ /* 0x000fe20000000800 */
[----:B------:R-:W-:Y:S01]  /*b290*/  FADD.FTZ R21, R39, R20 ;  /* 0x0000001427157221 */ /* 0x000fe20000010000 */
[----:B------:R2:W-:Y:S01]  /*b2a0*/  STSM.16.M88.4 [R18], R144 ;  /* 0x0000009012007844 */ /* 0x0005e20000000200 */
[----:B---3--:R-:W-:Y:S01]  /*b2b0*/  FADD.FTZ R29, R55, R30 ;  /* 0x0000001e371d7221 */ /* 0x008fe20000010000 */
[----:B-----5:R-:W-:Y:S01]  /*b2c0*/  F2FP.BF16.F32.PACK_AB R55, R6, R55 ;  /* 0x000000370637723e */ /* 0x020fe200000010ff */
[C---:B----4-:R-:W-:Y:S01]  /*b2d0*/  FADD.FTZ R12, R54.reuse, R21 ;  /* 0x00000015360c7221 */ /* 0x050fe20000010000 */
[----:B------:R-:W-:Y:S01]  /*b2e0*/  F2FP.BF16.F32.PACK_AB R54, R54, R39 ;  /* 0x000000273636723e */ /* 0x000fe200000010ff */
[----:B------:R-:W-:Y:S01]  /*b2f0*/  FADD.FTZ R14, R6, R29 ;  /* 0x0000001d060e7221 */ /* 0x000fe20000010000 */
[----:B------:R-:W3:Y:S01]  /*b300*/  MUFU.EX2 R74, R74 ;  /* 0x0000004a004a7308 */ /* 0x000ee20000000800 */
[----:B------:R-:W-:Y:S01]  /*b310*/  FADD.FTZ R13, R41, R12 ;  /* 0x0000000c290d7221 */ /* 0x000fe20000010000 */
[----:B------:R-:W-:Y:S01]  /*b320*/  FMUL.FTZ R133, R133, R9 ;  /* 0x0000000985857220 */ /* 0x000fe20000410000 */
[----:B------:R-:W-:Y:S01]  /*b330*/  FADD.FTZ R15, R5, R14 ;  /* 0x0000000e050f7221 */ /* 0x000fe20000010000 */
[----:B------:R-:W-:Y:S01]  /*b340*/  F2FP.BF16.F32.PACK_AB R14, R60, R45 ;  /* 0x0000002d3c0e723e */ /* 0x000fe200000010ff */
[----:B------:R-:W-:Y:S01]  /*b350*/  FADD.FTZ R12, R58, R13 ;  /* 0x0000000d3a0c7221 */ /* 0x000fe20000010000 */
[----:B-1----:R-:W-:Y:S01]  /*b360*/  F2FP.BF16.F32.PACK_AB R24, R62, R47 ;  /* 0x0000002f3e18723e */ /* 0x002fe200000010ff */
[----:B------:R-:W-:Y:S01]  /*b370*/  FADD.FTZ R15, R36, R15 ;  /* 0x0000000f240f7221 */ /* 0x000fe20000010000 */
[----:B------:R-:W1:Y:S01]  /*b380*/  MUFU.EX2 R64, R64 ;  /* 0x0000004000407308 */ /* 0x000e620000000800 */
[----:B------:R-:W-:Y:S01]  /*b390*/  FADD.FTZ R13, R45, R12 ;  /* 0x0000000c2d0d7221 */ /* 0x000fe20000010000 */
[----:B------:R2:W-:Y:S01]  /*b3a0*/  STSM.16.M88.4 [R136+0x27800], R52 ;  /* 0x0278003488007844 */ /* 0x0005e20000000200 */
[----:B------:R-:W-:Y:S01]  /*b3b0*/  FADD.FTZ R12, R38, R15 ;  /* 0x0000000f260c7221 */ /* 0x000fe20000010000 */
[-C--:B------:R-:W-:Y:S01]  /*b3c0*/  FMUL.FTZ R90, R90, R72.reuse ;  /* 0x000000485a5a7220 */ /* 0x080fe20000410000 */
[----:B------:R-:W-:Y:S01]  /*b3d0*/  FADD.FTZ R6, R60, R13 ;  /* 0x0000000d3c067221 */ /* 0x000fe20000010000 */
[----:B------:R-:W-:Y:S01]  /*b3e0*/  FMUL.FTZ R91, R91, R72 ;  /* 0x000000485b5b7220 */ /* 0x000fe20000410000 */
[----:B------:R-:W-:Y:S01]  /*b3f0*/  FADD.FTZ R12, R71, R12 ;  /* 0x0000000c470c7221 */ /* 0x000fe20000010000 */
[----:B------:R-:W4:Y:S01]  /*b400*/  MUFU.EX2 R75, R75 ;  /* 0x0000004b004b7308 */ /* 0x000f220000000800 */
[----:B------:R-:W-:Y:S01]  /*b410*/  FADD.FTZ R13, R47, R6 ;  /* 0x000000062f0d7221 */ /* 0x000fe20000010000 */
[----:B---3--:R-:W-:Y:S01]  /*b420*/  F2FP.BF16.F32.PACK_AB R25, R74, R73 ;  /* 0x000000494a19723e */ /* 0x008fe200000010ff */
[----:B------:R-:W-:Y:S01]  /*b430*/  FADD.FTZ R15, R73, R12 ;  /* 0x0000000c490f7221 */ /* 0x000fe20000010000 */
[----:B------:R-:W-:Y:S01]  /*b440*/  F2FP.BF16.F32.PACK_AB R12, R58, R41 ;  /* 0x000000293a0c723e */ /* 0x000fe200000010ff */
[----:B------:R-:W-:Y:S01]  /*b450*/  FADD.FTZ R6, R62, R13 ;  /* 0x0000000d3e067221 */ /* 0x000fe20000010000 */
[----:B------:R-:W-:Y:S01]  /*b460*/  F2FP.BF16.F32.PACK_AB R13, R36, R5 ;  /* 0x00000005240d723e */ /* 0x000fe200000010ff */
[----:B------:R-:W-:Y:S01]  /*b470*/  FADD.FTZ R20, R74, R15 ;  /* 0x0000000f4a147221 */ /* 0x000fe20000010000 */
[----:B------:R-:W3:Y:S01]  /*b480*/  MUFU.EX2 R57, R57 ;  /* 0x0000003900397308 */ /* 0x000ee20000000800 */
[----:B------:R-:W-:Y:S01]  /*b490*/  FADD.FTZ R5, R49, R6 ;  /* 0x0000000631057221 */ /* 0x000fe20000010000 */
[----:B------:R-:W-:Y:S01]  /*b4a0*/  F2FP.BF16.F32.PACK_AB R15, R71, R38 ;  /* 0x00000026470f723e */ /* 0x000fe200000010ff */
[-C--:B------:R-:W-:Y:S01]  /*b4b0*/  FMUL.FTZ R94, R94, R72.reuse ;  /* 0x000000485e5e7220 */ /* 0x080fe20000410000 */
[C---:B-1----:R-:W-:Y:S01]  /*b4c0*/  F2FP.BF16.F32.PACK_AB R26, R64.reuse, R49 ;  /* 0x00000031401a723e */ /* 0x042fe200000010ff */
[----:B------:R-:W-:Y:S01]  /*b4d0*/  FADD.FTZ R6, R64, R5 ;  /* 0x0000000540067221 */ /* 0x000fe20000010000 */
[-C--:B------:R-:W-:Y:S01]  /*b4e0*/  FMUL.FTZ R95, R95, R72.reuse ;  /* 0x000000485f5f7220 */ /* 0x080fe20000410000 */
[----:B------:R2:W-:Y:S01]  /*b4f0*/  STSM.16.M88.4 [R17], R12 ;  /* 0x0000000c11007844 */ /* 0x0005e20000000200 */
[----:B------:R-:W1:Y:S01]  /*b500*/  MUFU.EX2 R76, R76 ;  /* 0x0000004c004c7308 */ /* 0x000e620000000800 */
[----:B----4-:R-:W-:Y:S01]  /*b510*/  FADD.FTZ R20, R75, R20 ;  /* 0x000000144b147221 */ /* 0x010fe20000010000 */
[-C--:B------:R-:W-:Y:S01]  /*b520*/  FMUL.FTZ R98, R98, R72.reuse ;  /* 0x0000004862627220 */ /* 0x080fe20000410000 */
[-C--:B------:R-:W-:Y:S01]  /*b530*/  FMUL.FTZ R99, R99, R72.reuse ;  /* 0x0000004863637220 */ /* 0x080fe20000410000 */
[-C--:B------:R-:W-:Y:S01]  /*b540*/  FMUL.FTZ R102, R102, R72.reuse ;  /* 0x0000004866667220 */ /* 0x080fe20000410000 */
[-C--:B------:R-:W-:Y:S01]  /*b550*/  FMUL.FTZ R103, R103, R72.reuse ;  /* 0x0000004867677220 */ /* 0x080fe20000410000 */
[-C--:B------:R-:W-:Y:S01]  /*b560*/  FMUL.FTZ R106, R106, R72.reuse ;  /* 0x000000486a6a7220 */ /* 0x080fe20000410000 */
[-C--:B------:R-:W-:Y:S01]  /*b570*/  FMUL.FTZ R107, R107, R72.reuse ;  /* 0x000000486b6b7220 */ /* 0x080fe20000410000 */
[----:B------:R-:W-:Y:S01]  /*b580*/  MUFU.EX2 R10, R69 ;  /* 0x00000045000a7308 */ /* 0x000fe20000000800 */
        /* <DEDUP_REMOVED lines=16> */
[-C--:B------:R-:W-:Y:S01]  /*b690*/  FMUL.FTZ R130, R130, R72.reuse ;  /* 0x0000004882827220 */ /* 0x080fe20000410000 */
[-C--:B------:R-:W-:Y:S01]  /*b6a0*/  FMUL.FTZ R131, R131, R72.reuse ;  /* 0x0000004883837220 */ /* 0x080fe20000410000 */
[-C--:B------:R-:W-:Y:S01]  /*b6b0*/  FMUL.FTZ R134, R134, R72.reuse ;  /* 0x0000004886867220 */ /* 0x080fe20000410000 */
[----:B------:R-:W-:Y:S01]  /*b6c0*/  FMUL.FTZ R135, R135, R72 ;  /* 0x0000004887877220 */ /* 0x000fe20000410000 */
[----:B------:R-:W-:-:S03]  /*b6d0*/  IMAD.MOV.U32 R9, RZ, RZ, R8 ;  /* 0x000000ffff097224 */ /* 0x000fc600078e0008 */
[----:B------:R-:W4:Y:S01]  /*b6e0*/  MUFU.EX2 R59, R59 ;  /* 0x0000003b003b7308 */ /* 0x000f220000000800 */
[C---:B---3--:R-:W-:Y:S01]  /*b6f0*/  FADD.FTZ R6, R68.reuse, R5 ;  /* 0x0000000544067221 */ /* 0x048fe20000010000 */
[----:B------:R-:W-:-:S06]  /*b700*/  F2FP.BF16.F32.PACK_AB R68, R68, R57 ;  /* 0x000000394444723e */ /* 0x000fcc00000010ff */
[----:B------:R-:W3:Y:S01]  /*b710*/  MUFU.EX2 R78, R78 ;  /* 0x0000004e004e7308 */ /* 0x000ee20000000800 */
[----:B-1----:R-:W-:-:S07]  /*b720*/  FADD.FTZ R20, R69, R20 ;  /* 0x0000001445147221 */ /* 0x002fce0000010000 */
[----:B------:R-:W1:Y:S01]  /*b730*/  MUFU.EX2 R79, R79 ;  /* 0x0000004f004f7308 */ /* 0x000e620000000800 */
[----:B----4-:R-:W-:Y:S01]  /*b740*/  F2FP.BF16.F32.PACK_AB R70, R10, R59 ;  /* 0x0000003b0a46723e */ /* 0x010fe200000010ff */
[----:B------:R-:W-:-:S04]  /*b750*/  FADD.FTZ R59, R59, R6 ;  /* 0x000000063b3b7221 */ /* 0x000fc80000010000 */
[----:B------:R-:W-:Y:S01]  /*b760*/  FADD.FTZ R6, R10, R59 ;  /* 0x0000003b0a067221 */ /* 0x000fe20000010000 */
[----:B------:R-:W-:Y:S01]  /*b770*/  IMAD.MOV.U32 R10, RZ, RZ, R11 ;  /* 0x000000ffff0a7224 */ /* 0x000fe200078e000b */
[----:B------:R-:W4:Y:S01]  /*b780*/  MUFU.EX2 R65, R65 ;  /* 0x0000004100417308 */ /* 0x000f220000000800 */
[C---:B---3--:R-:W-:Y:S01]  /*b790*/  F2FP.BF16.F32.PACK_AB R69, R78.reuse, R69 ;  /* 0x000000454e45723e */ /* 0x048fe200000010ff */
[----:B------:R-:W-:-:S04]  /*b7a0*/  FADD.FTZ R20, R78, R20 ;  /* 0x000000144e147221 */ /* 0x000fc80000010000 */
[----:B-1----:R-:W-:Y:S01]  /*b7b0*/  FADD.FTZ R20, R79, R20 ;  /* 0x000000144f147221 */ /* 0x002fe20000010000 */
[----:B----4-:R-:W-:-:S03]  /*b7c0*/  F2FP.BF16.F32.PACK_AB R71, R65, R79 ;  /* 0x0000004f4147723e */ /* 0x010fc600000010ff */
        /* <DEDUP_REMOVED lines=10> */
.L_x_8956:
[----:B------:R-:W-:-:S13]  /*b870*/  ISETP.GE.AND P2, PT, R7, UR40, PT ;  /* 0x0000002807007c0c */ /* 0x000fda000bf46270 */
[----:B------:R-:W-:Y:S05]  /*b880*/  @!P2 BRA `(.L_x_8966) ;  /* 0x000000380020a947 */ /* 0x000fea0003800000 */
[----:B--2-4-:R-:W-:Y:S01]  /*b890*/  IMAD.MOV.U32 R12, RZ, RZ, R11 ;  /* 0x000000ffff0c7224 */ /* 0x014fe200078e000b */
[----:B------:R-:W-:Y:S01]  /*b8a0*/  UMOV UR28, UR49 ;  /* 0x00000031001c7c82 */ /* 0x000fe20008000000 */
[----:B------:R-:W-:Y:S01]  /*b8b0*/  IMAD.MOV.U32 R10, RZ, RZ, R8 ;  /* 0x000000ffff0a7224 */ /* 0x000fe200078e0008 */
[----:B------:R-:W-:Y:S01]  /*b8c0*/  UMOV UR55, UR36 ;  /* 0x0000002400377c82 */ /* 0x000fe20008000000 */
[----:B------:R-:W-:Y:S01]  /*b8d0*/  IMAD.IADD R9, R3, 0x1, R4 ;  /* 0x0000000103097824 */ /* 0x000fe200078e0204 */
[----:B------:R-:W-:Y:S01]  /*b8e0*/  ULDC UR35, c[0x0][0x9e4] ;  /* 0x0002790000237ab9 */ /* 0x000fe20000000800 */
[----:B------:R-:W-:Y:S01]  /*b8f0*/  ULDC UR53, c[0x0][0x288] ;  /* 0x0000a20000357ab9 */ /* 0x000fe20000000800 */
[----:B------:R-:W-:Y:S01]  /*b900*/  ULDC UR34, c[0x0][0x988] ;  /* 0x0002620000227ab9 */ /* 0x000fe20000000800 */
[----:B------:R-:W-:Y:S01]  /*b910*/  ULDC UR54, c[0x0][0x9d8] ;  /* 0x0002760000367ab9 */ /* 0x000fe20000000800 */
[----:B------:R-:W-:-:S05]  /*b920*/  ULDC UR52, c[0x0][0x9e0] ;  /* 0x0002780000347ab9 */ /* 0x000fca0000000800 */
.L_x_8983:
        /* <DEDUP_REMOVED lines=9> */
.L_x_8968:
[----:B------:R-:W-:Y:S01]  /*b9c0*/  ULEA UR6, UR36, UR39, 0x3 ;  /* 0x0000002724067291 */ /* 0x000fe2000f8e183f */
[----:B------:R-:W-:-:S05]  /*b9d0*/  IMAD.U32 R8, RZ, RZ, UR49 ;  /* 0x00000031ff087e24 */ /* 0x000fca000f8e00ff */
[----:B------:R-:W-:-:S04]  /*b9e0*/  SHF.L.U32 R8, R8, 0x1f, RZ ;  /* 0x0000001f08087819 */ /* 0x000fc800000006ff */
[----:B------:R1:W2:Y:S01]  /*b9f0*/  SYNCS.PHASECHK.TRANS64.TRYWAIT P2, [UR6+0x2d830], R8 ;  /* 0x02d83008ff0075a7 */ /* 0x0002a20008040146 */
[----:B------:R-:W-:Y:S05]  /*ba00*/  @!P0 BRA `(.L_x_8969) ;  /* 0x0000000000048947 */ /* 0x000fea0003800000 */
[----:B------:R-:W-:Y:S01]  /*ba10*/  BPT.TRAP 0x1 ;  /* 0x000000040000795c */ /* 0x000fe20000300000 */
.L_x_8969:
[----:B--2---:R-:W-:Y:S05]  /*ba20*/  @P2 BRA `(.L_x_8967) ;  /* 0x0000000000082947 */ /* 0x004fea0003800000 */
[----:B------:R-:W2:Y:S02]  /*ba30*/  SYNCS.PHASECHK.TRANS64.TRYWAIT P2, [UR6+0x2d830], R8 ;  /* 0x02d83008ff0075a7 */ /* 0x000ea40008040146 */
[----:B--2---:R-:W-:Y:S05]  /*ba40*/  @!P2 BRA `(.L_x_8970) ;  /* 0x000000840074a947 */ /* 0x004fea0003800000 */
.L_x_8967:
        /* <DEDUP_REMOVED lines=35> */
.L_x_8972:
[----:B------:R-:W-:Y:S01]  /*bc80*/  ULEA UR6, UR55, UR39, 0x3 ;  /* 0x0000002737067291 */ /* 0x000fe2000f8e183f */
[----:B------:R-:W-:-:S05]  /*bc90*/  IMAD.U32 R8, RZ, RZ, UR28 ;  /* 0x0000001cff087e24 */ /* 0x000fca000f8e00ff */
[----:B------:R-:W-:-:S04]  /*bca0*/  SHF.L.U32 R8, R8, 0x1f, RZ ;  /* 0x0000001f08087819 */ /* 0x000fc800000006ff */
[----:B------:R1:W2:Y:S01]  /*bcb0*/  SYNCS.PHASECHK.TRANS64.TRYWAIT P2, [UR6+0x2d850], R8 ;  /* 0x02d85008ff0075a7 */ /* 0x0002a20008040146 */
[----:B------:R-:W-:Y:S05]  /*bcc0*/  @!P0 BRA `(.L_x_8973) ;  /* 0x0000000000048947 */ /* 0x000fea0003800000 */
[----:B------:R-:W-:Y:S01]  /*bcd0*/  BPT.TRAP 0x1 ;  /* 0x000000040000795c */ /* 0x000fe20000300000 */
.L_x_8973:
[----:B--2---:R-:W-:Y:S05]  /*bce0*/  @P2 BRA `(.L_x_8971) ;  /* 0x0000000000082947 */ /* 0x004fea0003800000 */
[----:B------:R-:W2:Y:S02]  /*bcf0*/  SYNCS.PHASECHK.TRANS64.TRYWAIT P2, [UR6+0x2d850], R8 ;  /* 0x02d85008ff0075a7 */ /* 0x000ea40008040146 */
[----:B--2---:R-:W-:Y:S05]  /*bd00*/  @!P2 BRA `(.L_x_8974) ;  /* 0x0000008000dca947 */ /* 0x004fea0003800000 */
.L_x_8971:
[----:B------:R-:W-:Y:S01]  /*bd10*/  UIADD3 UR6, UR39, 0x400, URZ ;  /* 0x0000040027067890 */ /* 0x000fe2000fffe03f */
[----:B------:R-:W-:Y:S01]  /*bd20*/  WARPGROUP.ARRIVE ;  /* 0x00000000000079c5 */ /* 0x000fe20000000000 */
[----:B------:R-:W-:Y:S01]  /*bd30*/  UMOV UR29, 0x40000040 ;  /* 0x40000040001d7882 */ /* 0x000fe20000000000 */
[----:B------:R-:W-:Y:S01]  /*bd40*/  UMOV UR31, 0x80000020 ;  /* 0x80000020001f7882 */ /* 0x000fe20000000000 */
        /* <DEDUP_REMOVED lines=10> */
[----:B------:R-:W-:Y:S01]  /*bdf0*/  ULOP3.LUT UR6, UR41, 0x10000, URZ, 0xfc, !UPT ;  /* 0x0001000029067892 */ /* 0x000fe2000f8efc3f */
[----:B------:R-:W-:Y:S01]  /*be00*/  FMUL.FTZ R67, R72, UR54 ;  /* 0x0000003648437c20 */ /* 0x000fe20008410000 */
[----:B------:R-:W-:Y:S01]  /*be10*/  UIMAD UR7, UR55, 0x600, UR7 ;  /* 0x00000600370778a4 */ /* 0x000fe2000f8e0207 */
[----:B------:R-:W-:Y:S01]  /*be20*/  FMUL.FTZ R72, R78, UR54 ;  /* 0x000000364e487c20 */ /* 0x000fe20008410000 */
[----:B------:R-:W3:Y:S01]  /*be30*/  LDC R139, c[0x0][0x2e0] ;  /* 0x0000b800ff8b7b82 */ /* 0x000ee20000000800 */
[----:B------:R-:W-:Y:S01]  /*be40*/  FMUL.FTZ R78, R83, UR54 ;  /* 0x00000036534e7c20 */ /* 0x000fe20008410000 */
[----:B--2---:R-:W-:Y:S01]  /*be50*/  FMUL.FTZ R11, R26, UR54 ;  /* 0x000000361a0b7c20 */ /* 0x004fe20008410000 */
[----:B------:R-:W-:Y:S01]  /*be60*/  UMOV UR28, UR6 ;  /* 0x00000006001c7c82 */ /* 0x000fe20008000000 */
[----:B------:R-:W-:Y:S01]  /*be70*/  IMAD.U32 R83, RZ, RZ, UR36 ;  /* 0x00000024ff537e24 */ /* 0x000fe2000f8e00ff */
[----:B------:R-:W-:Y:S01]  /*be80*/  UMOV UR30, UR7 ;  /* 0x00000007001e7c82 */ /* 0x000fe20008000000 */
[----:B------:R-:W-:Y:S01]  /*be90*/  FMUL.FTZ R26, R33, UR54 ;  /* 0x00000036211a7c20 */ /* 0x000fe20008410000 */
[----:B------:R-:W-:Y:S01]  /*bea0*/  HGMMA.64x96x16.F32.BF16 R88, gdesc[UR28].tnspB, R88, gsb0 ;  /* 0x416000001c5879f0 */ /* 0x000fe20008001858 */
[----:B------:R-:W-:Y:S01]  /*beb0*/  UIADD3 UR28, UR6, 0x2, URZ ;  /* 0x00000002061c7890 */ /* 0x000fe2000fffe03f */
[----:B------:R-:W-:Y:S01]  /*bec0*/  FMUL.FTZ R33, R40, UR54 ;  /* 0x0000003628217c20 */ /* 0x000fe20008410000 */
[----:B------:R-:W-:Y:S01]  /*bed0*/  UIADD3 UR30, UR7, 0x40, URZ ;  /* 0x00000040071e7890 */ /* 0x000fe2000fffe03f */
[----:B-1----:R-:W-:Y:S01]  /*bee0*/  FMUL.FTZ R8, R24, UR54 ;  /* 0x0000003618087c20 */ /* 0x002fe20008410000 */
[----:B------:R-:W-:Y:S01]  /*bef0*/  UMOV UR29, 0x40000040 ;  /* 0x40000040001d7882 */ /* 0x000fe20000000000 */
[----:B------:R-:W-:Y:S01]  /*bf00*/  UMOV UR31, 0x80000020 ;  /* 0x80000020001f7882 */ /* 0x000fe20000000000 */
[----:B------:R-:W-:Y:S01]  /*bf10*/  FMUL.FTZ R40, R47, UR54 ;  /* 0x000000362f287c20 */ /* 0x000fe20008410000 */
        /* <DEDUP_REMOVED lines=8> */
[----:B------:R-:W-:Y:S01]  /*bfa0*/  FMUL.FTZ R61, R65, UR54 ;  /* 0x00000036413d7c20 */ /* 0x000fe20008410000 */
[----:B------:R-:W-:Y:S01]  /*bfb0*/  FMUL.FTZ R65, R69, UR54 ;  /* 0x0000003645417c20 */ /* 0x000fe20008410000 */
[----:B------:R-:W-:-:S02]  /*bfc0*/  VIADD R51, R16, 0x9 ;  /* 0x0000000910337836 */ /* 0x000fc40000000000 */
[----:B------:R-:W-:Y:S01]  /*bfd0*/  FMUL.FTZ R69, R73, UR54 ;  /* 0x0000003649457c20 */ /* 0x000fe20008410000 */
[----:B------:R-:W-:Y:S01]  /*bfe0*/  ISETP.GE.U32.AND P2, PT, R2, 0x180, PT ;  /* 0x000001800200780c */ /* 0x000fe20003f46070 */
[----:B------:R-:W-:Y:S01]  /*bff0*/  FMUL.FTZ R13, R25, UR54 ;  /* 0x00000036190d7c20 */ /* 0x000fe20008410000 */
[----:B------:R-:W-:Y:S01]  /*c000*/  FMUL.FTZ R15, R28, UR54 ;  /* 0x000000361c0f7c20 */ /* 0x000fe20008410000 */
[----:B------:R-:W-:Y:S01]  /*c010*/  FMUL.FTZ R73, R77, UR54 ;  /* 0x000000364d497c20 */ /* 0x000fe20008410000 */
[----:B------:R-:W-:Y:S02]  /*c020*/  @!P1 VIADD R83, R83, 0x2d840 ;  /* 0x0002d84053539836 */ /* 0x000fe40000000000 */
[----:B------:R-:W-:Y:S01]  /*c030*/  FMUL.FTZ R20, R30, UR54 ;  /* 0x000000361e147c20 */ /* 0x000fe20008410000 */
[----:B------:R-:W-:Y:S01]  /*c040*/  FMUL.FTZ R25, R32, UR54 ;  /* 0x0000003620197c20 */ /* 0x000fe20008410000 */
[----:B------:R-:W-:Y:S01]  /*c050*/  FMUL.FTZ R28, R35, UR54 ;  /* 0x00000036231c7c20 */ /* 0x000fe20008410000 */
[----:B------:R-:W-:Y:S01]  /*c060*/  FMUL.FTZ R77, R81, UR54 ;  /* 0x00000036514d7c20 */ /* 0x000fe20008410000 */
[----:B------:R-:W-:Y:S01]  /*c070*/  FMUL.FTZ R30, R38, UR54 ;  /* 0x00000036261e7c20 */ /* 0x000fe20008410000 */
[----:B------:R-:W-:Y:S01]  /*c080*/  FMUL.FTZ R32, R39, UR54 ;  /* 0x0000003627207c20 */ /* 0x000fe20008410000 */
[----:B------:R-:W-:Y:S01]  /*c090*/  FMUL.FTZ R35, R41, UR54 ;  /* 0x0000003629237c20 */ /* 0x000fe20008410000 */
[----:B------:R-:W-:-:S02]  /*c0a0*/  IMAD.SHL.U32 R81, R7, 0x80, RZ ;  /* 0x0000008007517824 */ /* 0x000fc400078e00ff */
[----:B------:R-:W-:Y:S01]  /*c0b0*/  FMUL.FTZ R14, R27, UR54 ;  /* 0x000000361b0e7c20 */ /* 0x000fe20008410000 */
[----:B------:R-:W-:Y:S01]  /*c0c0*/  FMUL.FTZ R39, R45, UR54 ;  /* 0x000000362d277c20 */ /* 0x000fe20008410000 */
[----:B------:R-:W-:Y:S01]  /*c0d0*/  FMUL.FTZ R38, R46, UR54 ;  /* 0x000000362e267c20 */ /* 0x000fe20008410000 */
[----:B------:R-:W-:Y:S01]  /*c0e0*/  FMUL.FTZ R41, R48, UR54 ;  /* 0x0000003630297c20 */ /* 0x000fe20008410000 */
[----:B------:R-:W-:Y:S01]  /*c0f0*/  SEL R51, R51, 0x9, !P2 ;  /* 0x0000000933337807 */ /* 0x000fe20005000000 */
        /* <DEDUP_REMOVED lines=26> */
[----:B---3--:R-:W-:Y:S01]  /*c2a0*/  IMAD R50, R139, UR47, R50 ;  /* 0x0000002f8b327c24 */ /* 0x008fe2000f8e0232 */
[----:B------:R-:W1:Y:S03]  /*c2b0*/  MUFU.TANH R8, R8 ;  /* 0x0000000800087308 */ /* 0x000e660000002400 */
[----:B------:R-:W-:-:S04]  /*c2c0*/  VIADD R50, R50, -UR53 ;  /* 0x8000003532327c36 */ /* 0x000fc80008000000 */
[----:B------:R-:W-:Y:S01]  /*c2d0*/  IMAD R50, R19, -0x2, R50 ;  /* 0xfffffffe13327824 */ /* 0x000fe200078e0232 */
[----:B------:R-:W2:Y:S03]  /*c2e0*/  MUFU.TANH R13, R13 ;  /* 0x0000000d000d7308 */ /* 0x000ea60000002400 */
[----:B------:R-:W-:-:S04]  /*c2f0*/  VIADD R139, R50, UR52 ;  /* 0x00000034328b7c36 */ /* 0x000fc80008000000 */
[----:B------:R-:W-:Y:S01]  /*c300*/  IMAD.IADD R86, R3, 0x1, R139 ;  /* 0x0000000103567824 */ /* 0x000fe200078e028b */
[----:B------:R-:W3:Y:S08]  /*c310*/  MUFU.TANH R11, R11 ;  /* 0x0000000b000b7308 */ /* 0x000ef00000002400 */
[----:B------:R-:W4:Y:S08]  /*c320*/  MUFU.TANH R14, R14 ;  /* 0x0000000e000e7308 */ /* 0x000f300000002400 */
        /* <DEDUP_REMOVED lines=93> */
[----:B------:R-:W1:Y:S01]  /*c900*/  MUFU.TANH R80, R80 ;  /* 0x0000005000507308 */ /* 0x000e620000002400 */
        /* <DEDUP_REMOVED lines=12> */
[----:B------:R5:W-:Y:S02]  /*c9d0*/  @!P1 SYNCS.ARRIVE.TRANS64.RED.A1T0 RZ, [R83+URZ], RZ ;  /* 0x000000ff53ff99a7 */ /* 0x000be4000810043f */
        /* <DEDUP_REMOVED lines=16> */
.L_x_8977:
[----:B------:R-:W-:-:S05]  /*cae0*/  IMAD.U32 R142, RZ, RZ, UR35 ;  /* 0x00000023ff8e7e24 */ /* 0x000fca000f8e00ff */
[----:B------:R-:W-:-:S13]  /*caf0*/  ISETP.NE.AND P2, PT, R142, 0x1, PT ;  /* 0x000000018e00780c */ /* 0x000fda0003f45270 */
[----:B-1----:R-:W1:Y:S01]  /*cb00*/  @P2 LDC.64 R50, c[0x0][0x9e8] ;  /* 0x00027a00ff322b82 */ /* 0x002e620000000a00 */
[----:B------:R-:W-:-:S04]  /*cb10*/  @P2 IMAD.IADD R85, R3, 0x1, R4 ;  /* 0x0000000103552824 */ /* 0x000fc800078e0204 */
[----:B-1----:R-:W-:-:S04]  /*cb20*/  @P2 IMAD.HI.U32 R144, R85, R50, RZ ;  /* 0x0000003255902227 */ /* 0x002fc800078e00ff */
[----:B------:R-:W-:Y:S01]  /*cb30*/  IMAD.MOV.U32 R50, RZ, RZ, R9 ;  /* 0x000000ffff327224 */ /* 0x000fe200078e0009 */
[----:B------:R-:W-:-:S07]  /*cb40*/  @P2 SHF.R.U32.HI R50, RZ, R51, R144 ;  /* 0x00000033ff322219 */ /* 0x000fce0000011690 */
.L_x_8978:
[----:B------:R-:W-:Y:S05]  /*cb50*/  BSYNC B0 ;  /* 0x0000000000007941 */ /* 0x000fea0003800000 */
.L_x_8976:
[----:B------:R-:W-:-:S04]  /*cb60*/  IMAD R50, R50, R142, -R81 ;  /* 0x0000008e32327224 */ /* 0x000fc800078e0a51 */
[----:B------:R-:W-:-:S05]  /*cb70*/  IMAD R51, R19, -0x2, R50 ;  /* 0xfffffffe13337824 */ /* 0x000fca00078e0232 */
[----:B------:R-:W-:Y:S02]  /*cb80*/  VIADDMNMX R86, R51, R142, R86, PT ;  /* 0x0000008e33567246 */ /* 0x000fe40003800156 */
[----:B------:R-:W-:-:S07]  /*cb90*/  VIMNMX R84, R84, R51, !PT ;  /* 0x0000003354547248 */ /* 0x000fce0007fe0100 */
.L_x_8975:
[----:B------:R-:W-:Y:S01]  /*cba0*/  ISETP.GT.AND P2, PT, R7, -0x1, PT ;  /* 0xffffffff0700780c */ /* 0x000fe20003f44270 */
[C---:B------:R-:W-:Y:S02]  /*cbb0*/  IMAD.IADD R139, R0.reuse, 0x1, R139 ;  /* 0x00000001008b7824 */ /* 0x040fe400078e028b */
[----:B------:R-:W-:Y:S01]  /*cbc0*/  IMAD.IADD R87, R0, 0x1, R87 ;  /* 0x0000000100577824 */ /* 0x000fe200078e0257 */
[C---:B------:R-:W-:Y:S02]  /*cbd0*/  ISETP.GT.AND P4, PT, R84.reuse, RZ, P2 ;  /* 0x000000ff5400720c */ /* 0x040fe40001784270 */
[----:B------:R-:W-:Y:S02]  /*cbe0*/  ISETP.GT.AND P6, PT, R84, 0x1, P2 ;  /* 0x000000015400780c */ /* 0x000fe400017c4270 */
[C---:B------:R-:W-:Y:S02]  /*cbf0*/  ISETP.LT.OR P4, PT, R86.reuse, 0x1, P4 ;  /* 0x000000015600780c */ /* 0x040fe40002781670 */
[----:B------:R-:W-:-:S02]  /*cc00*/  ISETP.LT.OR P6, PT, R86, 0x2, P6 ;  /* 0x000000025600780c */ /* 0x000fc400037c1670 */
[----:B-1----:R-:W-:Y:S02]  /*cc10*/  FSEL R85, R8, -INF , !P4 ;  /* 0xff80000008557808 */ /* 0x002fe40006000000 */
        /* <DEDUP_REMOVED lines=104> */
.L_x_8981:
[----:B------:R-:W-:-:S05]  /*d2a0*/  IMAD.U32 R84, RZ, RZ, UR35 ;  /* 0x00000023ff547e24 */ /* 0x000fca000f8e00ff */
[----:B------:R-:W-:-:S13]  /*d2b0*/  ISETP.NE.AND P3, PT, R84, 0x1, PT ;  /* 0x000000015400780c */ /* 0x000fda0003f65270 */
[----:B------:R-:W1:Y:S02]  /*d2c0*/  @P3 LDC.64 R50, c[0x0][0x9e8] ;  /* 0x00027a00ff323b82 */ /* 0x000e640000000a00 */
[----:B-1----:R-:W-:-:S05]  /*d2d0*/  @P3 IMAD.HI.U32 R50, R8, R50, RZ ;  /* 0x0000003208323227 */ /* 0x002fca00078e00ff */
[----:B------:R-:W-:-:S07]  /*d2e0*/  @P3 SHF.R.U32.HI R8, RZ, R51, R50 ;  /* 0x00000033ff083219 */ /* 0x000fce0000011632 */
.L_x_8982:
[----:B------:R-:W-:Y:S05]  /*d2f0*/  BSYNC B0 ;  /* 0x0000000000007941 */ /* 0x000fea0003800000 */
.L_x_8980:
[----:B------:R-:W-:-:S04]  /*d300*/  IMAD R8, R8, R84, -R81 ;  /* 0x0000005408087224 */ /* 0x000fc800078e0a51 */
[----:B------:R-:W-:-:S05]  /*d310*/  IMAD R8, R19, -0x2, R8 ;  /* 0xfffffffe13087824 */ /* 0x000fca00078e0208 */
[----:B------:R-:W-:Y:S02]  /*d320*/  VIADDMNMX R139, R8, R84, R139, PT ;  /* 0x00000054088b7246 */ /* 0x000fe4000380018b */
[----:B------:R-:W-:-:S07]  /*d330*/  VIMNMX R87, R87, R8, !PT ;  /* 0x0000000857577248 */ /* 0x000fce0007fe0100 */
.L_x_8979:
[----:B------:R-:W-:Y:S01]  /*d340*/  FMNMX.FTZ R8, R85, R10, !PT ;  /* 0x0000000a55087209 */ /* 0x000fe20007810000 */
[----:B------:R-:W-:Y:S01]  /*d350*/  UMOV UR28, UR49 ;  /* 0x00000031001c7c82 */ /* 0x000fe20008000000 */
[----:B------:R-:W-:Y:S02]  /*d360*/  ISETP.GT.AND P3, PT, R87, 0x9, P2 ;  /* 0x000000095700780c */ /* 0x000fe40001764270 */
[----:B------:R-:W-:Y:S02]  /*d370*/  FMNMX.FTZ R8, R13, R8, !PT ;  /* 0x000000080d087209 */ /* 0x000fe40007810000 */
[----:B------:R-:W-:Y:S02]  /*d380*/  ISETP.LT.OR P3, PT, R139, 0xa, P3 ;  /* 0x0000000a8b00780c */ /* 0x000fe40001f61670 */
        /* <DEDUP_REMOVED lines=11> */
[----:B------:R-:W-:Y:S02]  /*d440*/  ISETP.GT.AND P4, PT, R87, 0x1, P2 ;  /* 0x000000015700780c */ /* 0x000fe40001784270 */
[----:B------:R-:W-:Y:S02]  /*d450*/  FMNMX.FTZ R8, R33, R8, !PT ;  /* 0x0000000821087209 */ /* 0x000fe40007810000 */
[----:B------:R-:W-:-:S02]  /*d460*/  FSEL R20, R20, -INF , !P6 ;  /* 0xff80000014147808 */ /* 0x000fc40007000000 */
[----:B------:R-:W-:Y:S02]  /*d470*/  FMNMX.FTZ R8, R35, R8, !PT ;  /* 0x0000000823087209 */ /* 0x000fe40007810000 */
[----:B------:R-:W-:Y:S02]  /*d480*/  FSEL R28, R28, -INF , !P3 ;  /* 0xff8000001c1c7808 */ /* 0x000fe40005800000 */
[----:B------:R-:W-:Y:S02]  /*d490*/  FMNMX.FTZ R8, R37, R8, !PT ;  /* 0x0000000825087209 */ /* 0x000fe40007810000 */
[----:B------:R-:W-:Y:S02]  /*d4a0*/  ISETP.LT.OR P4, PT, R139, 0x2, P4 ;  /* 0x000000028b00780c */ /* 0x000fe40002781670 */
        /* <DEDUP_REMOVED lines=36> */
[----:B-1----:R-:W-:-:S05]  /*d6f0*/  FMNMX.FTZ R50, R51, R8, !PT ;  /* 0x0000000833327209 */ /* 0x002fca0007810000 */
[----:B------:R-:W1:Y:S02]  /*d700*/  SHFL.BFLY PT, R81, R50, 0x1, 0x1f ;  /* 0x0c201f0032517f89 */ /* 0x000e6400000e0000 */
[----:B-1----:R-:W-:-:S04]  /*d710*/  FMNMX.FTZ R8, R50, R81, !PT ;  /* 0x0000005132087209 */ /* 0x002fc80007810000 */
[C---:B------:R-:W-:Y:S01]  /*d720*/  FSETP.NEU.FTZ.AND P6, PT, R8.reuse, -INF , PT ;  /* 0xff8000000800780b */ /* 0x040fe20003fdd000 */
[----:B------:R-:W-:-:S05]  /*d730*/  FMUL.FTZ R50, R8, UR34 ;  /* 0x0000002208327c20 */ /* 0x000fca0008410000 */
[----:B------:R-:W-:-:S05]  /*d740*/  FSEL R50, R50, RZ, P6 ;  /* 0x000000ff32327208 */ /* 0x000fca0003000000 */
[--C-:B------:R-:W-:Y:S01]  /*d750*/  FFMA.FTZ R81, R13, UR34, -R50.reuse ;  /* 0x000000220d517c23 */ /* 0x100fe20008010832 */
[----:B------:R-:W-:Y:S01]  /*d760*/  FSEL R13, R32, -INF , !P3 ;  /* 0xff800000200d7808 */ /* 0x000fe20005800000 */
[--C-:B------:R-:W-:Y:S01]  /*d770*/  FFMA.FTZ R84, R21, UR34, -R50.reuse ;  /* 0x0000002215547c23 */ /* 0x100fe20008010832 */
[----:B------:R-:W-:Y:S01]  /*d780*/  ISETP.GT.AND P3, PT, R87, 0x21, P2 ;  /* 0x000000215700780c */ /* 0x000fe20001764270 */
[----:B------:R1:W-:Y:S01]  /*d790*/  MUFU.EX2 R32, R81 ;  /* 0x0000005100207308 */ /* 0x0003e20000000800 */
[----:B------:R-:W-:Y:S01]  /*d7a0*/  FSEL R21, R38, -INF , !P4 ;  /* 0xff80000026157808 */ /* 0x000fe20006000000 */
[--C-:B------:R-:W-:Y:S01]  /*d7b0*/  FFMA.FTZ R51, R85, UR34, -R50.reuse ;  /* 0x0000002255337c23 */ /* 0x100fe20008010832 */
[----:B------:R-:W-:Y:S01]  /*d7c0*/  ISETP.LT.OR P3, PT, R139, 0x22, P3 ;  /* 0x000000228b00780c */ /* 0x000fe20001f61670 */
[--C-:B------:R-:W-:Y:S01]  /*d7d0*/  FFMA.FTZ R15, R15, UR34, -R50.reuse ;  /* 0x000000220f0f7c23 */ /* 0x100fe20008010832 */
[----:B------:R-:W-:Y:S01]  /*d7e0*/  ISETP.GT.AND P4, PT, R87, 0x29, P2 ;  /* 0x000000295700780c */ /* 0x000fe20001784270 */
[--C-:B------:R-:W-:Y:S01]  /*d7f0*/  FFMA.FTZ R25, R25, UR34, -R50.reuse ;  /* 0x0000002219197c23 */ /* 0x100fe20008010832 */
[----:B------:R-:W-:Y:S01]  /*d800*/  FSEL R36, R36, -INF , !P3 ;  /* 0xff80000024247808 */ /* 0x000fe20005800000 */
[----:B------:R2:W-:Y:S01]  /*d810*/  MUFU.EX2 R38, R84 ;  /* 0x0000005400267308 */ /* 0x0005e20000000800 */
[----:B------:R-:W-:Y:S01]  /*d820*/  ISETP.GT.AND P3, PT, R87, RZ, P2 ;  /* 0x000000ff5700720c */ /* 0x000fe20001764270 */
[--C-:B------:R-:W-:Y:S01]  /*d830*/  FFMA.FTZ R26, R26, UR34, -R50.reuse ;  /* 0x000000221a1a7c23 */ /* 0x100fe20008010832 */
[----:B------:R-:W-:Y:S01]  /*d840*/  ISETP.LT.OR P4, PT, R139, 0x2a, P4 ;  /* 0x0000002a8b00780c */ /* 0x000fe20002781670 */
[--C-:B------:R-:W-:Y:S01]  /*d850*/  FFMA.FTZ R29, R29, UR34, -R50.reuse ;  /* 0x000000221d1d7c23 */ /* 0x100fe20008010832 */
[----:B------:R-:W-:Y:S01]  /*d860*/  ISETP.LT.OR P3, PT, R139, 0x1, P3 ;  /* 0x000000018b00780c */ /* 0x000fe20001f61670 */
[--C-:B------:R-:W-:Y:S01]  /*d870*/  FFMA.FTZ R37, R37, UR34, -R50.reuse ;  /* 0x0000002225257c23 */ /* 0x100fe20008010832 */
[----:B------:R-:W-:Y:S01]  /*d880*/  FSEL R40, R40, -INF , !P4 ;  /* 0xff80000028287808 */ /* 0x000fe20006000000 */
[----:B------:R-:W-:Y:S01]  /*d890*/  FFMA.FTZ R144, R77, UR34, -R50 ;  /* 0x000000224d907c23 */ /* 0x000fe20008010832 */
[----:B-1----:R-:W-:Y:S01]  /*d8a0*/  FSEL R81, R11, -INF , !P3 ;  /* 0xff8000000b517808 */ /* 0x002fe20005800000 */
[----:B------:R-:W-:Y:S01]  /*d8b0*/  MUFU.EX2 R51, R51 ;  /* 0x0000003300337308 */ /* 0x000fe20000000800 */
[----:B------:R-:W-:-:S02]  /*d8c0*/  ISETP.GT.AND P3, PT, R87, 0x30, P2 ;  /* 0x000000305700780c */ /* 0x000fc40001764270 */
[----:B------:R-:W-:Y:S02]  /*d8d0*/  FMNMX.FTZ R11, R81, R12, !PT ;  /* 0x0000000c510b7209 */ /* 0x000fe40007810000 */
[----:B------:R-:W-:Y:S02]  /*d8e0*/  ISETP.LT.OR P3, PT, R139, 0x31, P3 ;  /* 0x000000318b00780c */ /* 0x000fe40001f61670 */
[----:B------:R-:W-:Y:S01]  /*d8f0*/  FMNMX.FTZ R11, R14, R11, !PT ;  /* 0x0000000b0e0b7209 */ /* 0x000fe20007810000 */
[----:B------:R-:W-:Y:S01]  /*d900*/  MUFU.EX2 R15, R15 ;  /* 0x0000000f000f7308 */ /* 0x000fe20000000800 */
[----:B------:R-:W-:Y:S02]  /*d910*/  ISETP.GT.AND P4, PT, R87, 0x31, P2 ;  /* 0x000000315700780c */ /* 0x000fe40001784270 */
[----:B------:R-:W-:Y:S02]  /*d920*/  FMNMX.FTZ R11, R20, R11, !PT ;  /* 0x0000000b140b7209 */ /* 0x000fe40007810000 */
[----:B------:R-:W-:-:S02]  /*d930*/  FSEL R42, R42, -INF , !P3 ;  /* 0xff8000002a2a7808 */ /* 0x000fc40005800000 */
[----:B--2---:R-:W-:Y:S01]  /*d940*/  FMNMX.FTZ R84, R24, R11, !PT ;  /* 0x0000000b18547209 */ /* 0x004fe20007810000 */
[----:B------:R-:W-:Y:S01]  /*d950*/  MUFU.EX2 R25, R25 ;  /* 0x0000001900197308 */ /* 0x000fe20000000800 */
[----:B------:R-:W-:Y:S02]  /*d960*/  ISETP.GT.AND P3, PT, R87, 0x38, P2 ;  /* 0x000000385700780c */ /* 0x000fe40001764270 */
[----:B------:R-:W-:Y:S01]  /*d970*/  FMNMX.FTZ R11, R27, R84, !PT ;  /* 0x000000541b0b7209 */ /* 0x000fe20007810000 */
[--C-:B------:R-:W-:Y:S01]  /*d980*/  FFMA.FTZ R84, R31, UR34, -R50.reuse ;  /* 0x000000221f547c23 */ /* 0x100fe20008010832 */
[----:B------:R-:W-:Y:S01]  /*d990*/  ISETP.LT.OR P4, PT, R139, 0x32, P4 ;  /* 0x000000328b00780c */ /* 0x000fe20002781670 */
[----:B------:R-:W-:Y:S01]  /*d9a0*/  FFMA.FTZ R31, R33, UR34, -R50 ;  /* 0x00000022211f7c23 */ /* 0x000fe20008010832 */
[----:B------:R-:W-:Y:S01]  /*d9b0*/  FMNMX.FTZ R11, R28, R11, !PT ;  /* 0x0000000b1c0b7209 */ /* 0x000fe20007810000 */
[----:B------:R-:W-:Y:S01]  /*d9c0*/  MUFU.EX2 R26, R26 ;  /* 0x0000001a001a7308 */ /* 0x000fe20000000800 */
[----:B------:R-:W-:-:S02]  /*d9d0*/  ISETP.LT.OR P3, PT, R139, 0x39, P3 ;  /* 0x000000398b00780c */ /* 0x000fc40001f61670 */
[----:B------:R-:W-:Y:S02]  /*d9e0*/  FMNMX.FTZ R86, R30, R11, !PT ;  /* 0x0000000b1e567209 */ /* 0x000fe40007810000 */
[----:B------:R-:W-:Y:S02]  /*d9f0*/  FSEL R44, R44, -INF , !P4 ;  /* 0xff8000002c2c7808 */ /* 0x000fe40006000000 */
[----:B------:R-:W-:Y:S01]  /*da00*/  FMNMX.FTZ R11, R13, R86, !PT ;  /* 0x000000560d0b7209 */ /* 0x000fe20007810000 */
[----:B------:R-:W-:Y:S01]  /*da10*/  MUFU.EX2 R29, R29 ;  /* 0x0000001d001d7308 */ /* 0x000fe20000000800 */
[C---:B------:R-:W-:Y:S02]  /*da20*/  ISETP.GT.AND P4, PT, R87.reuse, 0x39, P2 ;  /* 0x000000395700780c */ /* 0x040fe40001784270 */
[----:B------:R-:W-:Y:S02]  /*da30*/  FSEL R46, R46, -INF , !P3 ;  /* 0xff8000002e2e7808 */ /* 0x000fe40005800000 */
[----:B------:R-:W-:-:S02]  /*da40*/  ISETP.GT.AND P3, PT, R87, 0x40, P2 ;  /* 0x000000405700780c */ /* 0x000fc40001764270 */
[----:B------:R-:W-:Y:S01]  /*da50*/  FMNMX.FTZ R11, R34, R11, !PT ;  /* 0x0000000b220b7209 */ /* 0x000fe20007810000 */
[----:B------:R-:W-:Y:S01]  /*da60*/  MUFU.EX2 R84, R84 ;  /* 0x0000005400547308 */ /* 0x000fe20000000800 */
[C---:B------:R-:W-:Y:S02]  /*da70*/  ISETP.LT.OR P4, PT, R139.reuse, 0x3a, P4 ;  /* 0x0000003a8b00780c */ /* 0x040fe40002781670 */
[----:B------:R-:W-:Y:S02]  /*da80*/  ISETP.LT.OR P3, PT, R139, 0x41, P3 ;  /* 0x000000418b00780c */ /* 0x000fe40001f61670 */
[----:B------:R-:W-:Y:S02]  /*da90*/  FMNMX.FTZ R86, R36, R11, !PT ;  /* 0x0000000b24567209 */ /* 0x000fe40007810000 */
[----:B------:R-:W-:Y:S01]  /*daa0*/  FSEL R85, R48, -INF , !P4 ;  /* 0xff80000030557808 */ /* 0x000fe20006000000 */
[----:B------:R-:W-:Y:S01]  /*dab0*/  FFMA.FTZ R48, R35, UR34, -R50 ;  /* 0x0000002223307c23 */ /* 0x000fe20008010832 */
[----:B------:R-:W-:Y:S01]  /*dac0*/  ISETP.GT.AND P4, PT, R87, 0x41, P2 ;  /* 0x000000415700780c */ /* 0x000fe20001784270 */
[----:B------:R-:W-:Y:S01]  /*dad0*/  MUFU.EX2 R31, R31 ;  /* 0x0000001f001f7308 */ /* 0x000fe20000000800 */
[----:B------:R-:W-:-:S02]  /*dae0*/  FSEL R52, R52, -INF , !P3 ;  /* 0xff80000034347808 */ /* 0x000fc40005800000 */
[----:B------:R-:W-:Y:S02]  /*daf0*/  FMNMX.FTZ R11, R21, R86, !PT ;  /* 0x00000056150b7209 */ /* 0x000fe40007810000 */
[----:B------:R-:W-:Y:S02]  /*db00*/  ISETP.GT.AND P3, PT, R87, 0x48, P2 ;  /* 0x000000485700780c */ /* 0x000fe40001764270 */
[C---:B------:R-:W-:Y:S01]  /*db10*/  ISETP.LT.OR P4, PT, R139.reuse, 0x42, P4 ;  /* 0x000000428b00780c */ /* 0x040fe20002781670 */
[----:B------:R-:W-:Y:S01]  /*db20*/  MUFU.EX2 R48, R48 ;  /* 0x0000003000307308 */ /* 0x000fe20000000800 */
[----:B------:R-:W-:Y:S02]  /*db30*/  FMNMX.FTZ R11, R40, R11, !PT ;  /* 0x0000000b280b7209 */ /* 0x000fe40007810000 */
[----:B------:R-:W-:Y:S02]  /*db40*/  ISETP.LT.OR P3, PT, R139, 0x49, P3 ;  /* 0x000000498b00780c */ /* 0x000fe40001f61670 */
[----:B------:R-:W-:-:S02]  /*db50*/  FSEL R54, R54, -INF , !P4 ;  /* 0xff80000036367808 */ /* 0x000fc40006000000 */
[----:B------:R-:W-:Y:S01]  /*db60*/  ISETP.GT.AND P4, PT, R87, 0x49, P2 ;  /* 0x000000495700780c */ /* 0x000fe20001784270 */
[----:B------:R-:W-:Y:S01]  /*db70*/  MUFU.EX2 R37, R37 ;  /* 0x0000002500257308 */ /* 0x000fe20000000800 */
[----:B------:R-:W-:Y:S02]  /*db80*/  FMNMX.FTZ R11, R42, R11, !PT ;  /* 0x0000000b2a0b7209 */ /* 0x000fe40007810000 */
[----:B------:R-:W-:Y:S01]  /*db90*/  FSEL R33, R56, -INF , !P3 ;  /* 0xff80000038217808 */ /* 0x000fe20005800000 */
[--C-:B------:R-:W-:Y:S01]  /*dba0*/  FFMA.FTZ R56, R39, UR34, -R50.reuse ;  /* 0x0000002227387c23 */ /* 0x100fe20008010832 */
[----:B------:R-:W-:Y:S01]  /*dbb0*/  ISETP.GT.AND P3, PT, R87, 0x50, P2 ;  /* 0x000000505700780c */ /* 0x000fe20001764270 */
[--C-:B------:R-:W-:Y:S01]  /*dbc0*/  FFMA.FTZ R39, R41, UR34, -R50.reuse ;  /* 0x0000002229277c23 */ /* 0x100fe20008010832 */
[----:B------:R-:W-:Y:S01]  /*dbd0*/  ISETP.LT.OR P4, PT, R139, 0x4a, P4 ;  /* 0x0000004a8b00780c */ /* 0x000fe20002781670 */
[----:B------:R-:W-:Y:S01]  /*dbe0*/  FFMA.FTZ R41, R45, UR34, -R50 ;  /* 0x000000222d297c23 */ /* 0x000fe20008010832 */
[----:B------:R-:W-:Y:S01]  /*dbf0*/  FMNMX.FTZ R11, R44, R11, !PT ;  /* 0x0000000b2c0b7209 */ /* 0x000fe20007810000 */
[----:B------:R-:W-:Y:S01]  /*dc00*/  MUFU.EX2 R56, R56 ;  /* 0x0000003800387308 */ /* 0x000fe20000000800 */
[----:B------:R-:W-:-:S02]  /*dc10*/  ISETP.LT.OR P3, PT, R139, 0x51, P3 ;  /* 0x000000518b00780c */ /* 0x000fc40001f61670 */
[----:B------:R-:W-:Y:S02]  /*dc20*/  FSEL R35, R58, -INF , !P4 ;  /* 0xff8000003a237808 */ /* 0x000fe40006000000 */
[----:B------:R-:W-:Y:S02]  /*dc30*/  FMNMX.FTZ R58, R46, R11, !PT ;  /* 0x0000000b2e3a7209 */ /* 0x000fe40007810000 */
[----:B------:R-:W-:Y:S01]  /*dc40*/  FSEL R60, R60, -INF , !P3 ;  /* 0xff8000003c3c7808 */ /* 0x000fe20005800000 */
        /* <DEDUP_REMOVED lines=8> */
[----:B------:R-:W-:-:S02]  /*dcd0*/  FSEL R86, R64, -INF , !P3 ;  /* 0xff80000040567808 */ /* 0x000fc40005800000 */
[----:B------:R-:W-:Y:S02]  /*dce0*/  ISETP.GT.AND P4, PT, R87, 0x51, P2 ;  /* 0x000000515700780c */ /* 0x000fe40001784270 */
[----:B------:R-:W-:Y:S02]  /*dcf0*/  FMNMX.FTZ R64, R54, R11, !PT ;  /* 0x0000000b36407209 */ /* 0x000fe40007810000 */
[----:B------:R-:W-:Y:S01]  /*dd00*/  ISETP.LT.OR P4, PT, R139, 0x52, P4 ;  /* 0x000000528b00780c */ /* 0x000fe20002781670 */
[----:B------:R-:W-:Y:S01]  /*dd10*/  MUFU.EX2 R58, R58 ;  /* 0x0000003a003a7308 */ /* 0x000fe20000000800 */
[----:B------:R-:W-:Y:S02]  /*dd20*/  FMNMX.FTZ R64, R33, R64, !PT ;  /* 0x0000004021407209 */ /* 0x000fe40007810000 */
[----:B------:R-:W-:Y:S02]  /*dd30*/  FSEL R62, R62, -INF , !P4 ;  /* 0xff8000003e3e7808 */ /* 0x000fe40006000000 */
[----:B------:R-:W-:Y:S01]  /*dd40*/  FMNMX.FTZ R11, R35, R64, !PT ;  /* 0x00000040230b7209 */ /* 0x000fe20007810000 */
[--C-:B------:R-:W-:Y:S01]  /*dd50*/  FFMA.FTZ R64, R47, UR34, -R50.reuse ;  /* 0x000000222f407c23 */ /* 0x100fe20008010832 */
[----:B------:R-:W-:Y:S01]  /*dd60*/  ISETP.GT.AND P4, PT, R87, 0x59, P2 ;  /* 0x000000595700780c */ /* 0x000fe20001784270 */
[--C-:B------:R-:W-:Y:S01]  /*dd70*/  FFMA.FTZ R47, R55, UR34, -R50.reuse ;  /* 0x00000022372f7c23 */ /* 0x100fe20008010832 */
[----:B------:R-:W-:Y:S01]  /*dd80*/  FMNMX.FTZ R11, R60, R11, !PT ;  /* 0x0000000b3c0b7209 */ /* 0x000fe20007810000 */
[--C-:B------:R-:W-:Y:S01]  /*dd90*/  FFMA.FTZ R55, R63, UR34, -R50.reuse ;  /* 0x000000223f377c23 */ /* 0x100fe20008010832 */
[----:B------:R-:W-:Y:S01]  /*dda0*/  ISETP.GT.AND P3, PT, R87, 0x60, P2 ;  /* 0x000000605700780c */ /* 0x000fe20001764270 */
[----:B------:R-:W-:Y:S01]  /*ddb0*/  FFMA.FTZ R63, R75, UR34, -R50 ;  /* 0x000000224b3f7c23 */ /* 0x000fe20008010832 */
        /* <DEDUP_REMOVED lines=14> */
[----:B------:R-:W-:Y:S02]  /*dea0*/  FSEL R70, R70, -INF , !P4 ;  /* 0xff80000046467808 */ /* 0x000fe40006000000 */
[----:B------:R-:W-:Y:S01]  /*deb0*/  ISETP.GT.AND P4, PT, R87, 0x69, P2 ;  /* 0x000000695700780c */ /* 0x000fe20001784270 */
[----:B------:R-:W-:Y:S01]  /*dec0*/  MUFU.EX2 R55, R55 ;  /* 0x0000003700377308 */ /* 0x000fe20000000800 */
[----:B------:R-:W-:Y:S01]  /*ded0*/  FMNMX.FTZ R11, R45, R68, !PT ;  /* 0x000000442d0b7209 */ /* 0x000fe20007810000 */
[--C-:B------:R-:W-:Y:S01]  /*dee0*/  FFMA.FTZ R68, R53, UR34, -R50.reuse ;  /* 0x0000002235447c23 */ /* 0x100fe20008010832 */
[----:B------:R-:W-:Y:S01]  /*def0*/  FSEL R72, R72, -INF , !P3 ;  /* 0xff80000048487808 */ /* 0x000fe20005800000 */
        /* <DEDUP_REMOVED lines=8> */
[----:B------:R-:W-:Y:S01]  /*df80*/  ISETP.GT.AND P4, PT, R87, 0x71, P2 ;  /* 0x000000715700780c */ /* 0x000fe20001784270 */
[----:B------:R-:W-:Y:S01]  /*df90*/  MUFU.EX2 R53, R53 ;  /* 0x0000003500357308 */ /* 0x000fe20000000800 */
[----:B------:R-:W-:Y:S02]  /*dfa0*/  FMNMX.FTZ R74, R72, R11, !PT ;  /* 0x0000000b484a7209 */ /* 0x000fe40007810000 */
[----:B------:R-:W-:Y:S01]  /*dfb0*/  FSEL R143, R76, -INF , !P3 ;  /* 0xff8000004c8f7808 */ /* 0x000fe20005800000 */
[----:B------:R-:W-:Y:S01]  /*dfc0*/  FFMA.FTZ R76, R65, UR34, -R50 ;  /* 0x00000022414c7c23 */ /* 0x000fe20008010832 */
[----:B------:R-:W-:-:S02]  /*dfd0*/  ISETP.GT.AND P3, PT, R87, 0x78, P2 ;  /* 0x000000785700780c */ /* 0x000fc40001764270 */
[----:B------:R-:W-:Y:S01]  /*dfe0*/  ISETP.LT.OR P4, PT, R139, 0x72, P4 ;  /* 0x000000728b00780c */ /* 0x000fe20002781670 */
[----:B------:R-:W-:Y:S01]  /*dff0*/  MUFU.EX2 R59, R59 ;  /* 0x0000003b003b7308 */ /* 0x000fe20000000800 */
[----:B------:R-:W-:Y:S02]  /*e000*/  FMNMX.FTZ R74, R49, R74, !PT ;  /* 0x0000004a314a7209 */ /* 0x000fe40007810000 */
[----:B------:R-:W-:Y:S02]  /*e010*/  ISETP.GT.AND P2, PT, R87, 0x79, P2 ;  /* 0x000000795700780c */ /* 0x000fe40001744270 */
[----:B------:R-:W-:Y:S02]  /*e020*/  ISETP.LT.OR P3, PT, R139, 0x79, P3 ;  /* 0x000000798b00780c */ /* 0x000fe40001f61670 */
[----:B------:R-:W-:Y:S01]  /*e030*/  FSEL R87, R78, -INF , !P4 ;  /* 0xff8000004e577808 */ /* 0x000fe20006000000 */
[--C-:B------:R-:W-:Y:S01]  /*e040*/  FFMA.FTZ R78, R57, UR34, -R50.reuse ;  /* 0x00000022394e7c23 */ /* 0x100fe20008010832 */
[----:B------:R-:W-:Y:S01]  /*e050*/  FMNMX.FTZ R74, R143, R74, !PT ;  /* 0x0000004a8f4a7209 */ /* 0x000fe20007810000 */
[--C-:B------:R-:W-:Y:S01]  /*e060*/  FFMA.FTZ R57, R67, UR34, -R50.reuse ;  /* 0x0000002243397c23 */ /* 0x100fe20008010832 */
[----:B------:R-:W-:Y:S01]  /*e070*/  ISETP.LT.OR P2, PT, R139, 0x7a, P2 ;  /* 0x0000007a8b00780c */ /* 0x000fe20001741670 */
[----:B------:R-:W-:Y:S01]  /*e080*/  MUFU.EX2 R76, R76 ;  /* 0x0000004c004c7308 */ /* 0x000fe20000000800 */
[----:B------:R-:W-:Y:S01]  /*e090*/  FSEL R139, R80, -INF , !P3 ;  /* 0xff800000508b7808 */ /* 0x000fe20005800000 */
[----:B------:R-:W-:Y:S01]  /*e0a0*/  FFMA.FTZ R80, R69, UR34, -R50 ;  /* 0x0000002245507c23 */ /* 0x000fe20008010832 */
[----:B------:R-:W-:-:S02]  /*e0b0*/  FMNMX.FTZ R74, R87, R74, !PT ;  /* 0x0000004a574a7209 */ /* 0x000fc40007810000 */
[----:B------:R-:W-:Y:S02]  /*e0c0*/  FSEL R83, R83, -INF , !P2 ;  /* 0xff80000053537808 */ /* 0x000fe40005000000 */
[----:B------:R-:W-:Y:S01]  /*e0d0*/  FMNMX.FTZ R74, R139, R74, !PT ;  /* 0x0000004a8b4a7209 */ /* 0x000fe20007810000 */
[----:B------:R-:W-:Y:S01]  /*e0e0*/  MUFU.EX2 R78, R78 ;  /* 0x0000004e004e7308 */ /* 0x000fe20000000800 */
[----:B------:R-:W-:Y:S02]  /*e0f0*/  FSEL R67, R8, RZ, P6 ;  /* 0x000000ff08437208 */ /* 0x000fe40003000000 */
[----:B------:R-:W-:Y:S01]  /*e100*/  FMNMX.FTZ R11, R83, R74, !PT ;  /* 0x0000004a530b7209 */ /* 0x000fe20007810000 */
[--C-:B------:R-:W-:Y:S01]  /*e110*/  FFMA.FTZ R74, R61, UR34, -R50.reuse ;  /* 0x000000223d4a7c23 */ /* 0x100fe20008010832 */
[----:B------:R-:W-:Y:S01]  /*e120*/  FFMA.FTZ R61, R79, UR34, -R50 ;  /* 0x000000224f3d7c23 */ /* 0x000fe20008010832 */
[----:B------:R-:W-:Y:S02]  /*e130*/  FADD.FTZ R67, -R67, R10 ;  /* 0x0000000a43437221 */ /* 0x000fe40000010100 */
[----:B------:R-:W1:Y:S01]  /*e140*/  SHFL.BFLY PT, R142, R11, 0x2, 0x1f ;  /* 0x0c401f000b8e7f89 */ /* 0x000e6200000e0000 */
[----:B------:R-:W-:Y:S01]  /*e150*/  MUFU.EX2 R57, R57 ;  /* 0x0000003900397308 */ /* 0x000fe20000000800 */
[----:B------:R-:W-:-:S07]  /*e160*/  FMUL.FTZ R67, R67, UR34 ;  /* 0x0000002243437c20 */ /* 0x000fce0008410000 */
[----:B------:R-:W-:Y:S08]  /*e170*/  MUFU.EX2 R74, R74 ;  /* 0x0000004a004a7308 */ /* 0x000ff00000000800 */
[----:B------:R-:W-:Y:S01]  /*e180*/  MUFU.EX2 R80, R80 ;  /* 0x0000005000507308 */ /* 0x000fe20000000800 */
[----:B-1----:R-:W-:Y:S01]  /*e190*/  FMNMX.FTZ R65, R11, R142, !PT ;  /* 0x0000008e0b417209 */ /* 0x002fe20007810000 */
[--C-:B------:R-:W-:Y:S01]  /*e1a0*/  FFMA.FTZ R142, R73, UR34, -R50.reuse ;  /* 0x00000022498e7c23 */ /* 0x100fe20008010832 */
[----:B------:R-:W-:-:S05]  /*e1b0*/  FFMA.FTZ R50, R82, UR34, -R50 ;  /* 0x0000002252327c23 */ /* 0x000fca0008010832 */
[----:B------:R-:W-:Y:S01]  /*e1c0*/  MUFU.EX2 R63, R63 ;  /* 0x0000003f003f7308 */ /* 0x000fe20000000800 */
[----:B------:R-:W1:Y:S07]  /*e1d0*/  SHFL.BFLY PT, R146, R65, 0x1, 0x1f ;  /* 0x0c201f0041927f89 */ /* 0x000e6e00000e0000 */
[----:B------:R-:W-:Y:S08]  /*e1e0*/  MUFU.EX2 R10, R50 ;  /* 0x00000032000a7308 */ /* 0x000ff00000000800 */
[----:B------:R-:W-:Y:S08]  /*e1f0*/  MUFU.EX2 R142, R142 ;  /* 0x0000008e008e7308 */ /* 0x000ff00000000800 */
[----:B------:R-:W-:Y:S01]  /*e200*/  MUFU.EX2 R144, R144 ;  /* 0x0000009000907308 */ /* 0x000fe20000000800 */
[----:B-1----:R-:W-:-:S04]  /*e210*/  FMNMX.FTZ R11, R65, R146, !PT ;  /* 0x00000092410b7209 */ /* 0x002fc80007810000 */
[C---:B------:R-:W-:Y:S01]  /*e220*/  FSETP.NEU.FTZ.AND P2, PT, R11.reuse, -INF , PT ;  /* 0xff8000000b00780b */ /* 0x040fe20003f5d000 */
[----:B------:R-:W-:Y:S02]  /*e230*/  FMUL.FTZ R65, R11, UR34 ;  /* 0x000000220b417c20 */ /* 0x000fe40008410000 */
[----:B------:R-:W1:Y:S03]  /*e240*/  MUFU.EX2 R146, R67 ;  /* 0x0000004300927308 */ /* 0x000e660000000800 */
[----:B------:R-:W-:-:S05]  /*e250*/  FSEL R65, R65, RZ, P2 ;  /* 0x000000ff41417208 */ /* 0x000fca0001000000 */
[----:B------:R-:W-:Y:S01]  /*e260*/  MUFU.EX2 R61, R61 ;  /* 0x0000003d003d7308 */ /* 0x000fe20000000800 */
[--C-:B------:R-:W-:Y:S01]  /*e270*/  FFMA.FTZ R69, R13, UR34, -R65.reuse ;  /* 0x000000220d457c23 */ /* 0x100fe20008010841 */
[----:B------:R-:W-:Y:S01]  /*e280*/  FSEL R13, R11, RZ, P2 ;  /* 0x000000ff0b0d7208 */ /* 0x000fe20001000000 */
[--C-:B------:R-:W-:Y:S01]  /*e290*/  FFMA.FTZ R77, R81, UR34, -R65.reuse ;  /* 0x00000022514d7c23 */ /* 0x100fe20008010841 */
[--C-:B------:R-:W-:Y:S01]  /*e2a0*/  FFMA.FTZ R20, R20, UR34, -R65.reuse ;  /* 0x0000002214147c23 */ /* 0x100fe20008010841 */
[--C-:B------:R-:W-:Y:S01]  /*e2b0*/  FFMA.FTZ R14, R14, UR34, -R65.reuse ;  /* 0x000000220e0e7c23 */ /* 0x100fe20008010841 */
[--C-:B------:R-:W-:Y:S01]  /*e2c0*/  FFMA.FTZ R81, R24, UR34, -R65.reuse ;  /* 0x0000002218517c23 */ /* 0x100fe20008010841 */
[----:B------:R-:W-:Y:S01]  /*e2d0*/  FADD.FTZ R13, -R13, R12 ;  /* 0x0000000c0d0d7221 */ /* 0x000fe20000010100 */
[----:B------:R-:W-:Y:S01]  /*e2e0*/  IMAD.U32 R12, RZ, RZ, UR55 ;  /* 0x00000037ff0c7e24 */ /* 0x000fe2000f8e00ff */
[----:B------:R-:W-:Y:S01]  /*e2f0*/  MUFU.EX2 R50, R20 ;  /* 0x0000001400327308 */ /* 0x000fe20000000800 */
[----:B------:R-:W-:Y:S01]  /*e300*/  FFMA.FTZ R24, R27, UR34, -R65 ;  /* 0x000000221b187c23 */ /* 0x000fe20008010841 */
[----:B------:R-:W-:Y:S01]  /*e310*/  FMUL.FTZ R13, R13, UR34 ;  /* 0x000000220d0d7c20 */ /* 0x000fe20008410000 */
[----:B-1----:R-:W-:Y:S01]  /*e320*/  FFMA.FTZ R79, R146, R6, R51 ;  /* 0x00000006924f7223 */ /* 0x002fe20000010033 */
[----:B------:R-:W-:Y:S01]  /*e330*/  @!P1 LEA R12, R12, UR39, 0x3 ;  /* 0x000000270c0c9c11 */ /* 0x000fe2000f8e18ff */
[--C-:B------:R-:W-:Y:S01]  /*e340*/  FFMA.FTZ R71, R34, UR34, -R65.reuse ;  /* 0x0000002222477c23 */ /* 0x100fe20008010841 */
[--C-:B------:R-:W-:Y:S01]  /*e350*/  FFMA.FTZ R67, R28, UR34, -R65.reuse ;  /* 0x000000221c437c23 */ /* 0x100fe20008010841 */
[----:B------:R-:W-:Y:S01]  /*e360*/  FFMA.FTZ R30, R30, UR34, -R65 ;  /* 0x000000221e1e7c23 */ /* 0x000fe20008010841 */
[----:B------:R-:W-:Y:S01]  /*e370*/  MUFU.EX2 R77, R77 ;  /* 0x0000004d004d7308 */ /* 0x000fe20000000800 */
[----:B------:R-:W-:-:S02]  /*e380*/  @!P1 VIADD R12, R12, 0x2d860 ;  /* 0x0002d8600c0c9836 */ /* 0x000fc40000000000 */
[--C-:B------:R-:W-:Y:S01]  /*e390*/  FFMA.FTZ R28, R44, UR34, -R65.reuse ;  /* 0x000000222c1c7c23 */ /* 0x100fe20008010841 */
[--C-:B------:R-:W-:Y:S01]  /*e3a0*/  FFMA.FTZ R6, R33, UR34, -R65.reuse ;  /* 0x0000002221067c23 */ /* 0x100fe20008010841 */
[--C-:B------:R-:W-:Y:S01]  /*e3b0*/  FFMA.FTZ R36, R36, UR34, -R65.reuse ;  /* 0x0000002224247c23 */ /* 0x100fe20008010841 */
[----:B------:R-:W-:Y:S01]  /*e3c0*/  FFMA.FTZ R73, R21, UR34, -R65 ;  /* 0x0000002215497c23 */ /* 0x000fe20008010841 */
[----:B------:R-:W-:Y:S01]  /*e3d0*/  @!P1 PRMT R34, RZ, 0x654, R12 ;  /* 0x00000654ff229816 */ /* 0x000fe2000000000c */
[----:B------:R-:W-:Y:S01]  /*e3e0*/  FADD.FTZ R12, R32, R79 ;  /* 0x0000004f200c7221 */ /* 0x000fe20000010000 */
[----:B------:R1:W2:Y:S01]  /*e3f0*/  MUFU.EX2 R20, R13 ;  /* 0x0000000d00147308 */ /* 0x0002a20000000800 */
[--C-:B------:R-:W-:Y:S01]  /*e400*/  FFMA.FTZ R82, R40, UR34, -R65.reuse ;  /* 0x0000002228527c23 */ /* 0x100fe20008010841 */
[----:B------:R3:W-:Y:S01]  /*e410*/  @!P1 SYNCS.ARRIVE.TRANS64.RED.A1T0 RZ, [R34+URZ], RZ ;  /* 0x000000ff22ff99a7 */ /* 0x0007e2000810043f */
[--C-:B------:R-:W-:Y:S01]  /*e420*/  FFMA.FTZ R21, R42, UR34, -R65.reuse ;  /* 0x000000222a157c23 */ /* 0x100fe20008010841 */
[--C-:B------:R-:W-:Y:S01]  /*e430*/  FFMA.FTZ R27, R46, UR34, -R65.reuse ;  /* 0x000000222e1b7c23 */ /* 0x100fe20008010841 */
[--C-:B------:R-:W-:Y:S01]  /*e440*/  FFMA.FTZ R40, R85, UR34, -R65.reuse ;  /* 0x0000002255287c23 */ /* 0x100fe20008010841 */
[--C-:B------:R-:W-:Y:S01]  /*e450*/  FFMA.FTZ R42, R52, UR34, -R65.reuse ;  /* 0x00000022342a7c23 */ /* 0x100fe20008010841 */
[--C-:B------:R-:W-:Y:S01]  /*e460*/  FFMA.FTZ R79, R35, UR34, -R65.reuse ;  /* 0x00000022234f7c23 */ /* 0x100fe20008010841 */
[----:B------:R-:W4:Y:S01]  /*e470*/  MUFU.EX2 R14, R14 ;  /* 0x0000000e000e7308 */ /* 0x000f220000000800 */
[----:B-1----:R-:W-:Y:S01]  /*e480*/  FADD.FTZ R13, R15, R12 ;  /* 0x0000000c0f0d7221 */ /* 0x002fe20000010000 */
[----:B---3--:R-:W-:Y:S01]  /*e490*/  F2FP.BF16.F32.PACK_AB R34, R38, R15 ;  /* 0x0000000f2622723e */ /* 0x008fe200000010ff */
[----:B------:R-:W-:Y:S01]  /*e4a0*/  FFMA.FTZ R75, R54, UR34, -R65 ;  /* 0x00000022364b7c23 */ /* 0x000fe20008010841 */
[----:B------:R-:W-:Y:S01]  /*e4b0*/  F2FP.BF16.F32.PACK_AB R32, R32, R51 ;  /* 0x000000332020723e */ /* 0x000fe200000010ff */
[----:B------:R-:W-:Y:S01]  /*e4c0*/  FADD.FTZ R44, R38, R13 ;  /* 0x0000000d262c7221 */ /* 0x000fe20000010000 */
[--C-:B------:R-:W-:Y:S01]  /*e4d0*/  FFMA.FTZ R38, R62, UR34, -R65.reuse ;  /* 0x000000223e267c23 */ /* 0x100fe20008010841 */
[----:B------:R-:W-:Y:S01]  /*e4e0*/  FFMA.FTZ R66, R66, UR34, -R65 ;  /* 0x0000002242427c23 */ /* 0x000fe20008010841 */
[----:B------:R-:W1:Y:S01]  /*e4f0*/  MUFU.EX2 R81, R81 ;  /* 0x0000005100517308 */ /* 0x000e620000000800 */
[----:B--2---:R-:W-:Y:S01]  /*e500*/  FFMA.FTZ R5, R20, R5, R77 ;  /* 0x0000000514057223 */ /* 0x004fe2000001004d */
[----:B------:R-:W-:Y:S01]  /*e510*/  FADD.FTZ R15, R25, R44 ;  /* 0x0000002c190f7221 */ /* 0x000fe20000010000 */
[--C-:B------:R-:W-:Y:S01]  /*e520*/  FFMA.FTZ R44, R86, UR34, -R65.reuse ;  /* 0x00000022562c7c23 */ /* 0x100fe20008010841 */
[--C-:B------:R-:W-:Y:S01]  /*e530*/  FFMA.FTZ R70, R70, UR34, -R65.reuse ;  /* 0x0000002246467c23 */ /* 0x100fe20008010841 */
[--C-:B------:R-:W-:Y:S01]  /*e540*/  FFMA.FTZ R72, R72, UR34, -R65.reuse ;  /* 0x0000002248487c23 */ /* 0x100fe20008010841 */
[--C-:B------:R-:W-:Y:S01]  /*e550*/  FFMA.FTZ R46, R49, UR34, -R65.reuse ;  /* 0x00000022312e7c23 */ /* 0x100fe20008010841 */
[----:B------:R-:W-:Y:S01]  /*e560*/  FFMA.FTZ R143, R143, UR34, -R65 ;  /* 0x000000228f8f7c23 */ /* 0x000fe20008010841 */
[----:B------:R-:W2:Y:S01]  /*e570*/  MUFU.EX2 R24, R24 ;  /* 0x0000001800187308 */ /* 0x000ea20000000800 */
[C---:B----4-:R-:W-:Y:S01]  /*e580*/  FADD.FTZ R5, R14.reuse, R5 ;  /* 0x000000050e057221 */ /* 0x050fe20000010000 */
[----:B------:R-:W-:Y:S01]  /*e590*/  F2FP.BF16.F32.PACK_AB R33, R14, R77 ;  /* 0x0000004d0e21723e */ /* 0x000fe200000010ff */
[----:B------:R-:W-:Y:S01]  /*e5a0*/  FADD.FTZ R14, R26, R15 ;  /* 0x0000000f1a0e7221 */ /* 0x000fe20000010000 */
[----:B------:R-:W-:Y:S01]  /*e5b0*/  FFMA.FTZ R87, R87, UR34, -R65 ;  /* 0x0000002257577c23 */ /* 0x000fe20008010841 */
[----:B------:R-:W-:Y:S01]  /*e5c0*/  FADD.FTZ R12, R50, R5 ;  /* 0x00000005320c7221 */ /* 0x000fe20000010000 */
[----:B------:R-:W-:Y:S01]  /*e5d0*/  FFMA.FTZ R5, R60, UR34, -R65 ;  /* 0x000000223c057c23 */ /* 0x000fe20008010841 */
[----:B------:R-:W-:Y:S01]  /*e5e0*/  FADD.FTZ R15, R29, R14 ;  /* 0x0000000e1d0f7221 */ /* 0x000fe20000010000 */
[----:B------:R-:W3:Y:S01]  /*e5f0*/  MUFU.EX2 R67, R67 ;  /* 0x0000004300437308 */ /* 0x000ee20000000800 */
[C---:B-1----:R-:W-:Y:S01]  /*e600*/  FADD.FTZ R13, R81.reuse, R12 ;  /* 0x0000000c510d7221 */ /* 0x042fe20000010000 */
[----:B------:R-:W-:Y:S01]  /*e610*/  F2FP.BF16.F32.PACK_AB R35, R81, R50 ;  /* 0x000000325123723e */ /* 0x000fe200000010ff */
[----:B------:R-:W-:Y:S01]  /*e620*/  FADD.FTZ R14, R84, R15 ;  /* 0x0000000f540e7221 */ /* 0x000fe20000010000 */
[--C-:B------:R-:W-:Y:S01]  /*e630*/  FFMA.FTZ R81, R45, UR34, -R65.reuse ;  /* 0x000000222d517c23 */ /* 0x100fe20008010841 */
[--C-:B------:R-:W-:Y:S01]  /*e640*/  FFMA.FTZ R139, R139, UR34, -R65.reuse ;  /* 0x000000228b8b7c23 */ /* 0x100fe20008010841 */
[----:B------:R-:W-:Y:S01]  /*e650*/  FFMA.FTZ R65, R83, UR34, -R65 ;  /* 0x0000002253417c23 */ /* 0x000fe20008010841 */
[----:B------:R1:W-:Y:S01]  /*e660*/  STSM.16.M88.4 [R136+0x21800], R32 ;  /* 0x0218002088007844 */ /* 0x0003e20000000200 */
[----:B------:R-:W4:Y:S01]  /*e670*/  MUFU.EX2 R30, R30 ;  /* 0x0000001e001e7308 */ /* 0x000f220000000800 */
[----:B--2---:R-:W-:Y:S01]  /*e680*/  FADD.FTZ R12, R24, R13 ;  /* 0x0000000d180c7221 */ /* 0x004fe20000010000 */
[----:B------:R-:W-:Y:S01]  /*e690*/  ISETP.GT.AND P2, PT, R7, UR40, PT ;  /* 0x0000002807007c0c */ /* 0x000fe2000bf44270 */
[----:B------:R-:W-:Y:S01]  /*e6a0*/  UMOV UR55, UR36 ;  /* 0x0000002400377c82 */ /* 0x000fe20008000000 */
        /* <DEDUP_REMOVED lines=13> */
[----:B----4-:R-:W-:Y:S01]  /*e780*/  FADD.FTZ R12, R30, R13 ;  /* 0x0000000d1e0c7221 */ /* 0x010fe20000010000 */
[----:B------:R-:W-:Y:S01]  /*e790*/  FADD.FTZ R13, R31, R14 ;  /* 0x0000000e1f0d7221 */ /* 0x000fe20000010000 */
[-C--:B------:R-:W-:Y:S01]  /*e7a0*/  FMUL.FTZ R108, R108, R146.reuse ;  /* 0x000000926c6c7220 */ /* 0x080fe20000410000 */
[-C--:B------:R-:W-:Y:S01]  /*e7b0*/  FMUL.FTZ R109, R109, R146.reuse ;  /* 0x000000926d6d7220 */ /* 0x080fe20000410000 */
[-C--:B------:R-:W-:Y:S01]  /*e7c0*/  FMUL.FTZ R112, R112, R146.reuse ;  /* 0x0000009270707220 */ /* 0x080fe20000410000 */
[C---:B------:R-:W-:Y:S01]  /*e7d0*/  FADD.FTZ R14, R48.reuse, R13 ;  /* 0x0000000d300e7221 */ /* 0x040fe20000010000 */
[----:B------:R-:W-:Y:S01]  /*e7e0*/  F2FP.BF16.F32.PACK_AB R48, R48, R31 ;  /* 0x0000001f3030723e */ /* 0x000fe200000010ff */
[----:B------:R-:W4:Y:S01]  /*e7f0*/  MUFU.EX2 R36, R36 ;  /* 0x0000002400247308 */ /* 0x000f220000000800 */
[----:B--2---:R-:W-:Y:S01]  /*e800*/  FADD.FTZ R12, R69, R12 ;  /* 0x0000000c450c7221 */ /* 0x004fe20000010000 */
[----:B------:R-:W-:Y:S01]  /*e810*/  FADD.FTZ R15, R37, R14 ;  /* 0x0000000e250f7221 */ /* 0x000fe20000010000 */
[-C--:B------:R-:W-:Y:S01]  /*e820*/  FMUL.FTZ R113, R113, R146.reuse ;  /* 0x0000009271717220 */ /* 0x080fe20000410000 */
[-C--:B------:R-:W-:Y:S01]  /*e830*/  FMUL.FTZ R116, R116, R146.reuse ;  /* 0x0000009274747220 */ /* 0x080fe20000410000 */
[-C--:B------:R-:W-:Y:S01]  /*e840*/  FMUL.FTZ R117, R117, R146.reuse ;  /* 0x0000009275757220 */ /* 0x080fe20000410000 */
[----:B------:R-:W-:Y:S01]  /*e850*/  FADD.FTZ R14, R56, R15 ;  /* 0x0000000f380e7221 */ /* 0x000fe20000010000 */
[-C--:B------:R-:W-:Y:S01]  /*e860*/  FMUL.FTZ R120, R120, R146.reuse ;  /* 0x0000009278787220 */ /* 0x080fe20000410000 */
[----:B------:R-:W2:Y:S01]  /*e870*/  MUFU.EX2 R73, R73 ;  /* 0x0000004900497308 */ /* 0x000ea20000000800 */
[----:B---3--:R-:W-:Y:S01]  /*e880*/  FADD.FTZ R13, R71, R12 ;  /* 0x0000000c470d7221 */ /* 0x008fe20000010000 */
[----:B------:R-:W-:Y:S01]  /*e890*/  FADD.FTZ R15, R39, R14 ;  /* 0x0000000e270f7221 */ /* 0x000fe20000010000 */
[-C--:B------:R-:W-:Y:S01]  /*e8a0*/  FMUL.FTZ R121, R121, R146.reuse ;  /* 0x0000009279797220 */ /* 0x080fe20000410000 */
[-C--:B------:R-:W-:Y:S01]  /*e8b0*/  FMUL.FTZ R124, R124, R146.reuse ;  /* 0x000000927c7c7220 */ /* 0x080fe20000410000 */
[-C--:B------:R-:W-:Y:S01]  /*e8c0*/  FMUL.FTZ R125, R125, R146.reuse ;  /* 0x000000927d7d7220 */ /* 0x080fe20000410000 */
[----:B------:R-:W-:Y:S01]  /*e8d0*/  FADD.FTZ R50, R58, R15 ;  /* 0x0000000f3a327221 */ /* 0x000fe20000010000 */
[-C--:B------:R-:W-:Y:S01]  /*e8e0*/  FMUL.FTZ R128, R128, R146.reuse ;  /* 0x0000009280807220 */ /* 0x080fe20000410000 */
[----:B------:R-:W3:Y:S01]  /*e8f0*/  MUFU.EX2 R82, R82 ;  /* 0x0000005200527308 */ /* 0x000ee20000000800 */
[C---:B----4-:R-:W-:Y:S01]  /*e900*/  FADD.FTZ R12, R36.reuse, R13 ;  /* 0x0000000d240c7221 */ /* 0x050fe20000010000 */
[----:B------:R-:W-:Y:S01]  /*e910*/  FADD.FTZ R15, R41, R50 ;  /* 0x00000032290f7221 */ /* 0x000fe20000010000 */
[----:B------:R-:W-:Y:S01]  /*e920*/  F2FP.BF16.F32.PACK_AB R49, R36, R71 ;  /* 0x000000472431723e */ /* 0x000fe200000010ff */
[----:B------:R-:W-:Y:S01]  /*e930*/  FMUL.FTZ R129, R129, R146 ;  /* 0x0000009281817220 */ /* 0x000fe20000410000 */
[----:B------:R-:W-:Y:S01]  /*e940*/  F2FP.BF16.F32.PACK_AB R50, R56, R37 ;  /* 0x000000253832723e */ /* 0x000fe200000010ff */
[----:B------:R-:W-:Y:S01]  /*e950*/  FADD.FTZ R52, R64, R15 ;  /* 0x0000000f40347221 */ /* 0x000fe20000010000 */
[----:B------:R-:W-:Y:S01]  /*e960*/  F2FP.BF16.F32.PACK_AB R15, R69, R30 ;  /* 0x0000001e450f723e */ /* 0x000fe200000010ff */
[----:B------:R-:W4:Y:S01]  /*e970*/  MUFU.EX2 R21, R21 ;  /* 0x0000001500157308 */ /* 0x000f220000000800 */
[----:B--2---:R-:W-:Y:S01]  /*e980*/  FADD.FTZ R13, R73, R12 ;  /* 0x0000000c490d7221 */ /* 0x004fe20000010000 */
[----:B------:R-:W-:Y:S01]  /*e990*/  F2FP.BF16.F32.PACK_AB R12, R26, R25 ;  /* 0x000000191a0c723e */ /* 0x000fe200000010ff */
[-C--:B------:R-:W-:Y:S01]  /*e9a0*/  FMUL.FTZ R132, R132, R146.reuse ;  /* 0x0000009284847220 */ /* 0x080fe20000410000 */
[----:B------:R-:W-:Y:S01]  /*e9b0*/  FMUL.FTZ R133, R133, R146 ;  /* 0x0000009285857220 */ /* 0x000fe20000410000 */
[----:B------:R-:W-:-:S02]  /*e9c0*/  VIADD R7, R7, 0xffffffff ;  /* 0xffffffff07077836 */ /* 0x000fc40000000000 */
[-C--:B------:R-:W-:Y:S01]  /*e9d0*/  FMUL.FTZ R90, R90, R20.reuse ;  /* 0x000000145a5a7220 */ /* 0x080fe20000410000 */
[-C--:B------:R-:W-:Y:S01]  /*e9e0*/  FMUL.FTZ R91, R91, R20.reuse ;  /* 0x000000145b5b7220 */ /* 0x080fe20000410000 */
[----:B------:R-:W2:Y:S01]  /*e9f0*/  MUFU.EX2 R28, R28 ;  /* 0x0000001c001c7308 */ /* 0x000ea20000000800 */
[C---:B---3--:R-:W-:Y:S01]  /*ea00*/  FADD.FTZ R14, R82.reuse, R13 ;  /* 0x0000000d520e7221 */ /* 0x048fe20000010000 */
[----:B------:R-:W-:Y:S01]  /*ea10*/  F2FP.BF16.F32.PACK_AB R51, R82, R73 ;  /* 0x000000495233723e */ /* 0x000fe200000010ff */
[-C--:B------:R-:W-:Y:S01]  /*ea20*/  FMUL.FTZ R94, R94, R20.reuse ;  /* 0x000000145e5e7220 */ /* 0x080fe20000410000 */
[----:B------:R-:W-:Y:S01]  /*ea30*/  F2FP.BF16.F32.PACK_AB R82, R142, R59 ;  /* 0x0000003b8e52723e */ /* 0x000fe200000010ff */
[-C--:B------:R-:W-:Y:S01]  /*ea40*/  FMUL.FTZ R95, R95, R20.reuse ;  /* 0x000000145f5f7220 */ /* 0x080fe20000410000 */
[-C--:B------:R-:W-:Y:S01]  /*ea50*/  FMUL.FTZ R98, R98, R20.reuse ;  /* 0x0000001462627220 */ /* 0x080fe20000410000 */
[-C--:B------:R-:W-:Y:S01]  /*ea60*/  FMUL.FTZ R99, R99, R20.reuse ;  /* 0x0000001463637220 */ /* 0x080fe20000410000 */
[----:B------:R-:W3:Y:S01]  /*ea70*/  MUFU.EX2 R27, R27 ;  /* 0x0000001b001b7308 */ /* 0x000ee20000000800 */
[----:B----4-:R-:W-:Y:S01]  /*ea80*/  FADD.FTZ R13, R21, R14 ;  /* 0x0000000e150d7221 */ /* 0x010fe20000010000 */
[----:B------:R-:W-:Y:S01]  /*ea90*/  F2FP.BF16.F32.PACK_AB R14, R84, R29 ;  /* 0x0000001d540e723e */ /* 0x000fe200000010ff */
[----:B------:R-:W-:Y:S01]  /*eaa0*/  FADD.FTZ R29, R43, R52 ;  /* 0x000000342b1d7221 */ /* 0x000fe20000010000 */
[-C--:B------:R-:W-:Y:S01]  /*eab0*/  FMUL.FTZ R102, R102, R20.reuse ;  /* 0x0000001466667220 */ /* 0x080fe20000410000 */
[-C--:B------:R-:W-:Y:S01]  /*eac0*/  FMUL.FTZ R103, R103, R20.reuse ;  /* 0x0000001467677220 */ /* 0x080fe20000410000 */
[-C--:B------:R-:W-:Y:S01]  /*ead0*/  FMUL.FTZ R106, R106, R20.reuse ;  /* 0x000000146a6a7220 */ /* 0x080fe20000410000 */
[----:B------:R-:W-:Y:S01]  /*eae0*/  FMUL.FTZ R107, R107, R20 ;  /* 0x000000146b6b7220 */ /* 0x000fe20000410000 */
[----:B------:R-:W4:Y:S01]  /*eaf0*/  MUFU.EX2 R40, R40 ;  /* 0x0000002800287308 */ /* 0x000f220000000800 */
[----:B--2---:R-:W-:Y:S01]  /*eb00*/  FADD.FTZ R26, R28, R13 ;  /* 0x0000000d1c1a7221 */ /* 0x004fe20000010000 */
[----:B------:R-:W-:Y:S01]  /*eb10*/  F2FP.BF16.F32.PACK_AB R13, R67, R24 ;  /* 0x00000018430d723e */ /* 0x000fe200000010ff */
[-C--:B------:R-:W-:Y:S01]  /*eb20*/  FMUL.FTZ R110, R110, R20.reuse ;  /* 0x000000146e6e7220 */ /* 0x080fe20000410000 */
[-C--:B------:R-:W-:Y:S01]  /*eb30*/  FMUL.FTZ R111, R111, R20.reuse ;  /* 0x000000146f6f7220 */ /* 0x080fe20000410000 */
[-C--:B------:R-:W-:Y:S01]  /*eb40*/  FMUL.FTZ R114, R114, R20.reuse ;  /* 0x0000001472727220 */ /* 0x080fe20000410000 */
[-C--:B------:R-:W-:Y:S01]  /*eb50*/  FMUL.FTZ R115, R115, R20.reuse ;  /* 0x0000001473737220 */ /* 0x080fe20000410000 */
[----:B------:R2:W-:Y:S01]  /*eb60*/  STSM.16.M88.4 [R23], R12 ;  /* 0x0000000c17007844 */ /* 0x0005e20000000200 */
[----:B------:R-:W5:Y:S01]  /*eb70*/  MUFU.EX2 R42, R42 ;  /* 0x0000002a002a7308 */ /* 0x000f620000000800 */
[----:B---3--:R-:W-:Y:S01]  /*eb80*/  FADD.FTZ R25, R27, R26 ;  /* 0x0000001a1b197221 */ /* 0x008fe20000010000 */
[C---:B------:R-:W-:Y:S01]  /*eb90*/  FADD.FTZ R26, R68.reuse, R29 ;  /* 0x0000001d441a7221 */ /* 0x040fe20000010000 */
[----:B------:R-:W-:Y:S01]  /*eba0*/  F2FP.BF16.F32.PACK_AB R68, R68, R43 ;  /* 0x0000002b4444723e */ /* 0x000fe200000010ff */
[----:B------:R-:W-:Y:S01]  /*ebb0*/  STSM.16.M88.4 [R22], R48 ;  /* 0x0000003016007844 */ /* 0x000fe20000000200 */
[-C--:B------:R-:W-:Y:S01]  /*ebc0*/  FMUL.FTZ R118, R118, R20.reuse ;  /* 0x0000001476767220 */ /* 0x080fe20000410000 */
[----:B------:R-:W-:Y:S01]  /*ebd0*/  FADD.FTZ R29, R47, R26 ;  /* 0x0000001a2f1d7221 */ /* 0x000fe20000010000 */
[----:B------:R-:W-:Y:S01]  /*ebe0*/  F2FP.BF16.F32.PACK_AB R26, R64, R41 ;  /* 0x00000029401a723e */ /* 0x000fe200000010ff */
[----:B------:R-:W3:Y:S01]  /*ebf0*/  MUFU.EX2 R75, R75 ;  /* 0x0000004b004b7308 */ /* 0x000ee20000000800 */
[C---:B----4-:R-:W-:Y:S01]  /*ec00*/  FADD.FTZ R25, R40.reuse, R25 ;  /* 0x0000001928197221 */ /* 0x050fe20000010000 */
[----:B------:R-:W-:Y:S01]  /*ec10*/  F2FP.BF16.F32.PACK_AB R27, R40, R27 ;  /* 0x0000001b281b723e */ /* 0x000fe200000010ff */
[-C--:B------:R-:W-:Y:S01]  /*ec20*/  FMUL.FTZ R119, R119, R20.reuse ;  /* 0x0000001477777220 */ /* 0x080fe20000410000 */
[-C--:B------:R-:W-:Y:S01]  /*ec30*/  FMUL.FTZ R122, R122, R20.reuse ;  /* 0x000000147a7a7220 */ /* 0x080fe20000410000 */
[-C--:B------:R-:W-:Y:S01]  /*ec40*/  FMUL.FTZ R123, R123, R20.reuse ;  /* 0x000000147b7b7220 */ /* 0x080fe20000410000 */
[-C--:B------:R-:W-:Y:S01]  /*ec50*/  FMUL.FTZ R126, R126, R20.reuse ;  /* 0x000000147e7e7220 */ /* 0x080fe20000410000 */
[-C--:B------:R-:W-:Y:S01]  /*ec60*/  FMUL.FTZ R127, R127, R20.reuse ;  /* 0x000000147f7f7220 */ /* 0x080fe20000410000 */
[----:B------:R-:W4:Y:S01]  /*ec70*/  MUFU.EX2 R6, R6 ;  /* 0x0000000600067308 */ /* 0x000f220000000800 */
[----:B-----5:R-:W-:Y:S01]  /*ec80*/  FADD.FTZ R24, R42, R25 ;  /* 0x000000192a187221 */ /* 0x020fe20000010000 */
[-C--:B------:R-:W-:Y:S01]  /*ec90*/  FMUL.FTZ R130, R130, R20.reuse ;  /* 0x0000001482827220 */ /* 0x080fe20000410000 */
[-C--:B------:R-:W-:Y:S01]  /*eca0*/  FMUL.FTZ R131, R131, R20.reuse ;  /* 0x0000001483837220 */ /* 0x080fe20000410000 */
[-C--:B------:R-:W-:Y:S01]  /*ecb0*/  FMUL.FTZ R134, R134, R20.reuse ;  /* 0x0000001486867220 */ /* 0x080fe20000410000 */
[----:B------:R-:W-:-:S03]  /*ecc0*/  FMUL.FTZ R135, R135, R20 ;  /* 0x0000001487877220 */ /* 0x000fc60000410000 */
[----:B------:R-:W5:Y:S01]  /*ecd0*/  MUFU.EX2 R79, R79 ;  /* 0x0000004f004f7308 */ /* 0x000f620000000800 */
[C---:B---3--:R-:W-:Y:S01]  /*ece0*/  FADD.FTZ R25, R75.reuse, R24 ;  /* 0x000000184b197221 */ /* 0x048fe20000010000 */
[----:B------:R-:W-:Y:S01]  /*ecf0*/  FADD.FTZ R24, R78, R29 ;  /* 0x0000001d4e187221 */ /* 0x000fe20000010000 */
[----:B------:R-:W-:-:S05]  /*ed00*/  F2FP.BF16.F32.PACK_AB R69, R75, R42 ;  /* 0x0000002a4b45723e */ /* 0x000fca00000010ff */
[----:B------:R-:W3:Y:S01]  /*ed10*/  MUFU.EX2 R5, R5 ;  /* 0x0000000500057308 */ /* 0x000ee20000000800 */
[----:B----4-:R-:W-:Y:S01]  /*ed20*/  FADD.FTZ R30, R6, R25 ;  /* 0x00000019061e7221 */ /* 0x010fe20000010000 */
[----:B------:R-:W-:Y:S01]  /*ed30*/  FADD.FTZ R25, R53, R24 ;  /* 0x0000001835197221 */ /* 0x000fe20000010000 */
[----:B------:R-:W-:-:S03]  /*ed40*/  F2FP.BF16.F32.PACK_AB R24, R58, R39 ;  /* 0x000000273a18723e */ /* 0x000fc600000010ff */
[----:B-1----:R-:W-:Y:S01]  /*ed50*/  FADD.FTZ R34, R74, R25 ;  /* 0x000000194a227221 */ /* 0x002fe20000010000 */
[----:B------:R-:W-:Y:S01]  /*ed60*/  F2FP.BF16.F32.PACK_AB R25, R28, R21 ;  /* 0x000000151c19723e */ /* 0x000fe200000010ff */
[----:B------:R-:W1:Y:S01]  /*ed70*/  MUFU.EX2 R38, R38 ;  /* 0x0000002600267308 */ /* 0x000e620000000800 */
[----:B-----5:R-:W-:Y:S01]  /*ed80*/  FADD.FTZ R30, R79, R30 ;  /* 0x0000001e4f1e7221 */ /* 0x020fe20000010000 */
[----:B--2---:R-:W-:Y:S01]  /*ed90*/  FADD.FTZ R15, R55, R34 ;  /* 0x00000022370f7221 */ /* 0x004fe20000010000 */
[----:B------:R-:W-:Y:S01]  /*eda0*/  F2FP.BF16.F32.PACK_AB R71, R79, R6 ;  /* 0x000000064f47723e */ /* 0x000fe200000010ff */
[----:B------:R2:W-:Y:S02]  /*edb0*/  STSM.16.M88.4 [R18], R24 ;  /* 0x0000001812007844 */ /* 0x0005e40000000200 */
[----:B------:R-:W-:Y:S02]  /*edc0*/  FADD.FTZ R14, R76, R15 ;  /* 0x0000000f4c0e7221 */ /* 0x000fe40000010000 */
[----:B------:R-:W4:Y:S01]  /*edd0*/  MUFU.EX2 R44, R44 ;  /* 0x0000002c002c7308 */ /* 0x000f220000000800 */
[----:B---3--:R-:W-:-:S07]  /*ede0*/  FADD.FTZ R13, R5, R30 ;  /* 0x0000001e050d7221 */ /* 0x008fce0000010000 */
[----:B------:R-:W3:Y:S01]  /*edf0*/  MUFU.EX2 R45, R66 ;  /* 0x00000042002d7308 */ /* 0x000ee20000000800 */
[----:B-1----:R-:W-:Y:S01]  /*ee00*/  FADD.FTZ R13, R38, R13 ;  /* 0x0000000d260d7221 */ /* 0x002fe20000010000 */
[----:B--2---:R-:W-:Y:S02]  /*ee10*/  F2FP.BF16.F32.PACK_AB R24, R144, R63 ;  /* 0x0000003f9018723e */ /* 0x004fe400000010ff */
[----:B------:R-:W-:-:S04]  /*ee20*/  F2FP.BF16.F32.PACK_AB R26, R10, R61 ;  /* 0x0000003d0a1a723e */ /* 0x000fc800000010ff */
[----:B------:R-:W1:Y:S01]  /*ee30*/  MUFU.EX2 R81, R81 ;  /* 0x0000005100517308 */ /* 0x000e620000000800 */
[----:B----4-:R-:W-:Y:S01]  /*ee40*/  FADD.FTZ R12, R44, R13 ;  /* 0x0000000d2c0c7221 */ /* 0x010fe20000010000 */
[----:B------:R-:W-:Y:S01]  /*ee50*/  FADD.FTZ R13, R57, R14 ;  /* 0x0000000e390d7221 */ /* 0x000fe20000010000 */
[----:B------:R-:W-:-:S03]  /*ee60*/  F2FP.BF16.F32.PACK_AB R14, R76, R55 ;  /* 0x000000374c0e723e */ /* 0x000fc600000010ff */
[C---:B------:R-:W-:Y:S01]  /*ee70*/  FADD.FTZ R6, R80.reuse, R13 ;  /* 0x0000000d50067221 */ /* 0x040fe20000010000 */
[----:B------:R-:W-:Y:S01]  /*ee80*/  F2FP.BF16.F32.PACK_AB R80, R80, R57 ;  /* 0x000000395050723e */ /* 0x000fe200000010ff */
[----:B------:R2:W4:Y:S01]  /*ee90*/  MUFU.EX2 R32, R70 ;  /* 0x0000004600207308 */ /* 0x0005220000000800 */
[----:B---3--:R-:W-:Y:S01]  /*eea0*/  FADD.FTZ R12, R45, R12 ;  /* 0x0000000c2d0c7221 */ /* 0x008fe20000010000 */
[----:B------:R-:W-:-:S04]  /*eeb0*/  FADD.FTZ R15, R59, R6 ;  /* 0x000000063b0f7221 */ /* 0x000fc80000010000 */
[----:B------:R-:W-:Y:S02]  /*eec0*/  FADD.FTZ R6, R142, R15 ;  /* 0x0000000f8e067221 */ /* 0x000fe40000010000 */
[----:B------:R-:W3:Y:S01]  /*eed0*/  MUFU.EX2 R72, R72 ;  /* 0x0000004800487308 */ /* 0x000ee20000000800 */
[----:B-1----:R-:W-:Y:S01]  /*eee0*/  FADD.FTZ R13, R81, R12 ;  /* 0x0000000c510d7221 */ /* 0x002fe20000010000 */
[----:B------:R-:W-:Y:S01]  /*eef0*/  FADD.FTZ R15, R63, R6 ;  /* 0x000000063f0f7221 */ /* 0x000fe20000010000 */
[----:B--2---:R-:W-:Y:S02]  /*ef00*/  F2FP.BF16.F32.PACK_AB R70, R78, R47 ;  /* 0x0000002f4e46723e */ /* 0x004fe400000010ff */
[----:B------:R-:W-:Y:S01]  /*ef10*/  F2FP.BF16.F32.PACK_AB R12, R74, R53 ;  /* 0x000000354a0c723e */ /* 0x000fe200000010ff */
[----:B------:R-:W-:Y:S01]  /*ef20*/  FADD.FTZ R28, R144, R15 ;  /* 0x0000000f901c7221 */ /* 0x000fe20000010000 */
[----:B------:R-:W-:Y:S01]  /*ef30*/  F2FP.BF16.F32.PACK_AB R15, R45, R44 ;  /* 0x0000002c2d0f723e */ /* 0x000fe200000010ff */
[----:B------:R-:W1:Y:S01]  /*ef40*/  MUFU.EX2 R46, R46 ;  /* 0x0000002e002e7308 */ /* 0x000e620000000800 */
[C---:B----4-:R-:W-:Y:S01]  /*ef50*/  FADD.FTZ R13, R32.reuse, R13 ;  /* 0x0000000d200d7221 */ /* 0x050fe20000010000 */
[----:B------:R-:W-:Y:S01]  /*ef60*/  F2FP.BF16.F32.PACK_AB R81, R32, R81 ;  /* 0x000000512051723e */ /* 0x000fe200000010ff */
[----:B------:R-:W-:Y:S01]  /*ef70*/  STSM.16.M88.4 [R136+0x27800], R68 ;  /* 0x0278004488007844 */ /* 0x000fe20000000200 */
[----:B------:R-:W-:-:S04]  /*ef80*/  FADD.FTZ R61, R61, R28 ;  /* 0x0000001c3d3d7221 */ /* 0x000fc80000010000 */
[----:B------:R-:W2:Y:S01]  /*ef90*/  MUFU.EX2 R143, R143 ;  /* 0x0000008f008f7308 */ /* 0x000ea20000000800 */
[----:B---3--:R-:W-:-:S07]  /*efa0*/  FADD.FTZ R13, R72, R13 ;  /* 0x0000000d480d7221 */ /* 0x008fce0000010000 */
[----:B------:R-:W3:Y:S01]  /*efb0*/  MUFU.EX2 R87, R87 ;  /* 0x0000005700577308 */ /* 0x000ee20000000800 */
[----:B-1----:R-:W-:Y:S01]  /*efc0*/  FADD.FTZ R6, R46, R13 ;  /* 0x0000000d2e067221 */ /* 0x002fe20000010000 */
[----:B------:R-:W-:Y:S02]  /*efd0*/  F2FP.BF16.F32.PACK_AB R13, R38, R5 ;  /* 0x00000005260d723e */ /* 0x000fe400000010ff */
[----:B------:R-:W-:-:S03]  /*efe0*/  F2FP.BF16.F32.PACK_AB R83, R46, R72 ;  /* 0x000000482e53723e */ /* 0x000fc600000010ff */
[----:B------:R1:W-:Y:S01]  /*eff0*/  STSM.16.M88.4 [R17], R12 ;  /* 0x0000000c11007844 */ /* 0x0003e20000000200 */
[----:B------:R-:W4:Y:S01]  /*f000*/  MUFU.EX2 R139, R139 ;  /* 0x0000008b008b7308 */ /* 0x000f220000000800 */
[----:B--2---:R-:W-:Y:S02]  /*f010*/  FADD.FTZ R6, R143, R6 ;  /* 0x000000068f067221 */ /* 0x004fe40000010000 */
[----:B------:R2:W-:Y:S05]  /*f020*/  STSM.16.M88.4 [R22+0x6000], R80 ;  /* 0x0060005016007844 */ /* 0x0005ea0000000200 */
[----:B------:R-:W5:Y:S01]  /*f030*/  MUFU.EX2 R30, R65 ;  /* 0x00000041001e7308 */ /* 0x000f620000000800 */
[C---:B---3--:R-:W-:Y:S01]  /*f040*/  F2FP.BF16.F32.PACK_AB R25, R87.reuse, R143 ;  /* 0x0000008f5719723e */ /* 0x048fe200000010ff */
[----:B------:R-:W-:Y:S01]  /*f050*/  FADD.FTZ R6, R87, R6 ;  /* 0x0000000657067221 */ /* 0x000fe20000010000 */
[----:B-1----:R-:W-:-:S03]  /*f060*/  IMAD.MOV.U32 R12, RZ, RZ, R11 ;  /* 0x000000ffff0c7224 */ /* 0x002fc600078e000b */
[----:B----4-:R-:W-:Y:S01]  /*f070*/  FADD.FTZ R5, R139, R6 ;  /* 0x000000068b057221 */ /* 0x010fe20000010000 */
[----:B------:R-:W-:Y:S01]  /*f080*/  FADD.FTZ R6, R10, R61 ;  /* 0x0000003d0a067221 */ /* 0x000fe20000010000 */
[----:B------:R-:W-:Y:S01]  /*f090*/  IMAD.MOV.U32 R10, RZ, RZ, R8 ;  /* 0x000000ffff0a7224 */ /* 0x000fe200078e0008 */
[C---:B-----5:R-:W-:Y:S01]  /*f0a0*/  F2FP.BF16.F32.PACK_AB R27, R30.reuse, R139 ;  /* 0x0000008b1e1b723e */ /* 0x060fe200000010ff */
[----:B------:R-:W-:-:S04]  /*f0b0*/  FADD.FTZ R5, R30, R5 ;  /* 0x000000051e057221 */ /* 0x000fc80000010000 */
[----:B------:R2:W-:Y:S01]  /*f0c0*/  STSM.16.M88.4 [R18+0x6000], R24 ;  /* 0x0060001812007844 */ /* 0x0005e20000000200 */
[----:B------:R1:W-:Y:S06]  /*f0d0*/  MEMBAR.ALL.CTA ;  /* 0x0000000000007992 */ /* 0x0003ec0000008000 */
[----:B-1----:R-:W1:Y:S02]  /*f0e0*/  FENCE.VIEW.ASYNC.S ;  /* 0x00000000000073c6 */ /* 0x002e640000000000 */
[----:B-1----:R-:W-:Y:S01]  /*f0f0*/  NOP ;  /* 0x0000000000007918 */ /* 0x002fe20000000000 */
[----:B------:R-:W-:Y:S05]  /*f100*/  @P2 BRA `(.L_x_8983) ;  /* 0xffffffc800082947 */ /* 0x000fea000383ffff */
.L_x_8966:
[----:B------:R-:W-:Y:S06]  /*f110*/  BAR.ARV 0x8, 0x1a0 ;  /* 0x0206800000007b1d */ /* 0x000fec0000002000 */
[----:B------:R-:W-:Y:S05]  /*f120*/  @!P0 BRA `(.L_x_8984) ;  /* 0x0000000000048947 */ /* 0x000fea0003800000 */
[----:B------:R-:W-:Y:S01]  /*f130*/  BPT.TRAP 0x1 ;  /* 0x000000040000795c */ /* 0x000fe20000300000 */
.L_x_8984:
[----:B------:R-:W-:Y:S01]  /*f140*/  ULEA UR9, UR36, UR39, 0x3 ;  /* 0x0000002724097291 */ /* 0x000fe2000f8e183f */
[----:B------:R-:W-:-:S05]  /*f150*/  IMAD.U32 R0, RZ, RZ, UR49 ;  /* 0x00000031ff007e24 */ /* 0x000fca000f8e00ff */
[----:B------:R-:W-:-:S04]  /*f160*/  SHF.L.U32 R0, R0, 0x1f, RZ ;  /* 0x0000001f00007819 */ /* 0x000fc800000006ff */
[----:B------:R1:W3:Y:S01]  /*f170*/  SYNCS.PHASECHK.TRANS64.TRYWAIT P2, [UR9+0x2d850], R0 ;  /* 0x02d85000ff0075a7 */ /* 0x0002e20008040149 */
[----:B------:R-:W-:Y:S05]  /*f180*/  @!P0 BRA `(.L_x_8985) ;  /* 0x0000000000048947 */ /* 0x000fea0003800000 */
[----:B------:R-:W-:Y:S01]  /*f190*/  BPT.TRAP 0x1 ;  /* 0x000000040000795c */ /* 0x000fe20000300000 */
.L_x_8985:
[----:B---3--:R-:W-:Y:S05]  /*f1a0*/  @P2 BRA `(.L_x_8986) ;  /* 0x0000000000082947 */ /* 0x008fea0003800000 */
[----:B------:R-:W3:Y:S02]  /*f1b0*/  SYNCS.PHASECHK.TRANS64.TRYWAIT P0, [UR9+0x2d850], R0 ;  /* 0x02d85000ff0075a7 */ /* 0x000ee40008000149 */
[----:B---3--:R-:W-:Y:S05]  /*f1c0*/  @!P0 BRA `(.L_x_8987) ;  /* 0x0000004c00c48947 */ /* 0x008fea0003800000 */
.L_x_8986:
[----:B------:R-:W-:Y:S01]  /*f1d0*/  UIADD3 UR39, UR39, 0x400, URZ ;  /* 0x0000040027277890 */ /* 0x000fe2000fffe03f */
[----:B------:R-:W-:Y:S01]  /*f1e0*/  WARPGROUP.ARRIVE ;  /* 0x00000000000079c5 */ /* 0x000fe20000000000 */
[----:B------:R-:W-:Y:S01]  /*f1f0*/  ULOP3.LUT UR41, UR41, 0x10000, URZ, 0xfc, !UPT ;  /* 0x0001000029297892 */ /* 0x000fe2000f8efc3f */
[----:B-1-3--:R-:W1:Y:S01]  /*f200*/  SHFL.BFLY PT, R0, R5, 0x2, 0x1f ;  /* 0x0c401f0005007f89 */ /* 0x00ae6200000e0000 */
[----:B------:R-:W-:Y:S01]  /*f210*/  USHF.R.U32.HI UR39, URZ, 0x4, UR39 ;  /* 0x000000043f277899 */ /* 0x000fe20008011627 */
[----:B--2-4-:R-:W-:Y:S01]  /*f220*/  IMAD.U32 R15, RZ, RZ, UR34 ;  /* 0x00000022ff0f7e24 */ /* 0x014fe2000f8e00ff */
[----:B------:R-:W-:Y:S01]  /*f230*/  UMOV UR5, 0x40000040 ;  /* 0x4000004000057882 */ /* 0x000fe20000000000 */
[----:B------:R-:W-:Y:S01]  /*f240*/  UMOV UR7, 0x80000020 ;  /* 0x8000002000077882 */ /* 0x000fe20000000000 */
[----:B------:R-:W-:Y:S01]  /*f250*/  ULOP3.LUT UR39, UR39, 0x3fff, URZ, 0xc0, !UPT ;  /* 0x00003fff27277892 */ /* 0x000fe2000f8ec03f */
[----:B------:R-:W2:Y:S01]  /*f260*/  SHFL.BFLY PT, R3, R6, 0x2, 0x1f ;  /* 0x0c401f0006037f89 */ /* 0x000ea200000e0000 */
[----:B------:R-:W-:Y:S01]  /*f270*/  UMOV UR4, UR41 ;  /* 0x0000002900047c82 */ /* 0x000fe20008000000 */
[----:B------:R-:W-:Y:S01]  /*f280*/  IMAD.U32 R14, RZ, RZ, UR9 ;  /* 0x00000009ff0e7e24 */ /* 0x000fe2000f8e00ff */
[----:B------:R-:W-:Y:S01]  /*f290*/  ULOP3.LUT UR8, UR39, 0x2000000, URZ, 0xfc, !UPT ;  /* 0x0200000027087892 */ /* 0x000fe2000f8efc3f */
[----:B------:R-:W-:Y:S01]  /*f2a0*/  IMAD.MOV.U32 R10, RZ, RZ, RZ ;  /* 0x000000ffff0a7224 */ /* 0x000fe200078e00ff */
[----:B------:R-:W-:-:S02]  /*f2b0*/  UIADD3 UR37, UR37, 0x1, URZ ;  /* 0x0000000125257890 */ /* 0x000fc4000fffe03f */
[----:B------:R-:W-:Y:S02]  /*f2c0*/  UIMAD UR8, UR36, 0x600, UR8 ;  /* 0x00000600240878a4 */ /* 0x000fe4000f8e0208 */
[----:B------:R-:W-:-:S04]  /*f2d0*/  UIADD3 UR36, UR36, 0x1, URZ ;  /* 0x0000000124247890 */ /* 0x000fc8000fffe03f */
[----:B------:R-:W-:Y:S01]  /*f2e0*/  UISETP.NE.AND UP0, UPT, UR36, 0x2, UPT ;  /* 0x000000022400788c */ /* 0x000fe2000bf05270 */
[----:B------:R-:W-:Y:S02]  /*f2f0*/  UMOV UR6, UR8 ;  /* 0x0000000800067c82 */ /* 0x000fe40008000000 */
[----:B------:R-:W-:Y:S01]  /*f300*/  HGMMA.64x96x16.F32.BF16 R88, gdesc[UR4].tnspB, R88, gsb0 ;  /* 0x41600000045879f0 */ /* 0x000fe20008001858 */
[----:B------:R-:W-:Y:S01]  /*f310*/  UIADD3 UR4, UR41, 0x2, URZ ;  /* 0x0000000229047890 */ /* 0x000fe2000fffe03f */
[----:B-1----:R-:W-:Y:S01]  /*f320*/  FADD.FTZ R4, R0, R5 ;  /* 0x0000000500047221 */ /* 0x002fe20000010000 */
[----:B------:R-:W-:Y:S01]  /*f330*/  UIADD3 UR6, UR8, 0x40, URZ ;  /* 0x0000004008067890 */ /* 0x000fe2000fffe03f */
[----:B------:R-:W-:Y:S01]  /*f340*/  IMAD.MOV.U32 R5, RZ, RZ, RZ ;  /* 0x000000ffff057224 */ /* 0x000fe200078e00ff */
[----:B------:R-:W-:Y:S01]  /*f350*/  UMOV UR5, 0x40000040 ;  /* 0x4000004000057882 */ /* 0x000fe20000000000 */
[----:B------:R-:W-:Y:S01]  /*f360*/  UMOV UR7, 0x80000020 ;  /* 0x8000002000077882 */ /* 0x000fe20000000000 */
[----:B------:R-:W1:Y:S01]  /*f370*/  SHFL.BFLY PT, R7, R4, 0x1, 0x1f ;  /* 0x0c201f0004077f89 */ /* 0x000e6200000e0000 */
[----:B--2---:R-:W-:Y:S01]  /*f380*/  FADD.FTZ R3, R3, R6 ;  /* 0x0000000603037221 */ /* 0x004fe20000010000 */
[----:B------:R-:W-:-:S04]  /*f390*/  USEL UR36, UR36, URZ, UP0 ;  /* 0x0000003f24247287 */ /* 0x000fc80008000000 */
[----:B------:R-:W2:Y:S01]  /*f3a0*/  SHFL.BFLY PT, R0, R3, 0x1, 0x1f ;  /* 0x0c201f0003007f89 */ /* 0x000ea200000e0000 */
[----:B-1----:R-:W-:Y:S01]  /*f3b0*/  FADD.FTZ R13, R4, R7 ;  /* 0x00000007040d7221 */ /* 0x002fe20000010000 */
[----:B------:R-:W-:-:S04]  /*f3c0*/  IMAD.U32 R7, RZ, RZ, UR34 ;  /* 0x00000022ff077e24 */ /* 0x000fc8000f8e00ff */
[----:B------:R-:W-:Y:S01]  /*f3d0*/  FSETP.NE.FTZ.AND P2, PT, R13, RZ, PT ;  /* 0x000000ff0d00720b */ /* 0x000fe20003f55000 */
[----:B--2---:R-:W-:Y:S01]  /*f3e0*/  FADD.FTZ R12, R3, R0 ;  /* 0x00000000030c7221 */ /* 0x004fe20000010000 */
[----:B------:R-:W-:Y:S02]  /*f3f0*/  IMAD.MOV.U32 R0, RZ, RZ, -0x800000 ;  /* 0xff800000ff007424 */ /* 0x000fe400078e00ff */
[----:B------:R-:W-:Y:S02]  /*f400*/  IMAD.MOV.U32 R3, RZ, RZ, -0x800000 ;  /* 0xff800000ff037424 */ /* 0x000fe400078e00ff */
[----:B------:R-:W-:-:S07]  /*f410*/  FSETP.NE.FTZ.AND P0, PT, R12, RZ, PT ;  /* 0x000000ff0c00720b */ /* 0x000fce0003f15000 */
[----:B------:R-:W1:Y:S01]  /*f420*/  @P2 MUFU.LG2 R9, R13 ;  /* 0x0000000d00092308 */ /* 0x000e620000000c00 */
[----:B------:R-:W-:-:S05]  /*f430*/  @P2 FMUL.FTZ R15, R15, 0.69314718246459960938 ;  /* 0x3f3172180f0f2820 */ /* 0x000fca0000410000 */
[----:B------:R-:W-:Y:S02]  /*f440*/  @P0 FMUL.FTZ R7, R7, 0.69314718246459960938 ;  /* 0x3f31721807070820 */ /* 0x000fe40000410000 */
[----:B------:R-:W2:Y:S08]  /*f450*/  @P0 MUFU.LG2 R6, R12 ;  /* 0x0000000c00060308 */ /* 0x000eb00000000c00 */
[----:B------:R-:W3:Y:S01]  /*f460*/  @P2 MUFU.RCP R10, R13 ;  /* 0x0000000d000a2308 */ /* 0x000ee20000001000 */
[----:B-1----:R-:W-:Y:S01]  /*f470*/  @P2 FMUL.FTZ R4, R9, 0.69314718246459960938 ;  /* 0x3f31721809042820 */ /* 0x002fe20000410000 */
[----:B------:R-:W-:-:S03]  /*f480*/  @!P1 VIADD R9, R14, 0x2d860 ;  /* 0x0002d8600e099836 */ /* 0x000fc60000000000 */
[----:B------:R-:W-:Y:S02]  /*f490*/  @P2 FFMA.FTZ R0, R15, R11, R4 ;  /* 0x0000000b0f002223 */ /* 0x000fe40000010004 */
[----:B------:R-:W-:Y:S01]  /*f4a0*/  @!P1 PRMT R4, RZ, 0x654, R9 ;  /* 0x00000654ff049816 */ /* 0x000fe20000000009 */
[----:B------:R-:W1:Y:S01]  /*f4b0*/  @P0 MUFU.RCP R5, R12 ;  /* 0x0000000c00050308 */ /* 0x000e620000001000 */
[----:B--2---:R-:W-:-:S04]  /*f4c0*/  @P0 FMUL.FTZ R6, R6, 0.69314718246459960938 ;  /* 0x3f31721806060820 */ /* 0x004fc80000410000 */
        /* <DEDUP_REMOVED lines=47> */
[----:B------:R-:W-:-:S04]  /*f7c0*/  USEL UR4, URZ, 0x1, UP0 ;  /* 0x000000013f047887 */ /* 0x000fc80008000000 */
[----:B------:R-:W-:Y:S01]  /*f7d0*/  ULOP3.LUT UR49, UR49, UR4, URZ, 0x3c, !UPT ;  /* 0x0000000431317292 */ /* 0x000fe2000f8e3c3f */
        /* <DEDUP_REMOVED lines=50> */
.L_x_8917:
[----:B------:R-:W1:Y:S08]  /*fb00*/  S2UR UR4, SR_CgaCtaId ;  /* 0x00000000000479c3 */ /* 0x000e700000008800 */
[----:B------:R-:W-:Y:S01]  /*fb10*/  BAR.SYNC.DEFER_BLOCKING 0x5, 0x1a0 ;  /* 0x0146800000007b1d */ /* 0x000fe20000010000 */
[----:B------:R-:W-:-:S05]  /*fb20*/  VIADD R29, R2, 0xffffff80 ;  /* 0xffffff80021d7836 */ /* 0x000fca0000000000 */
[----:B------:R-:W-:Y:S02]  /*fb30*/  UMOV UR39, 0x400 ;  /* 0x0000040000277882 */ /* 0x000fe40000000000 */
        /* <DEDUP_REMOVED lines=10> */
[----:B------:R-:W-:-:S03]  /*fbe0*/  IADD3 R25, P1, R140, 0x6020, RZ ;  /* 0x000060208c197810 */ /* 0x000fc60007f3e0ff */
[----:B------:R-:W1:Y:S01]  /*fbf0*/  LDC.64 R34, c[0x0][0xb78] ;  /* 0x0002de00ff227b82 */ /* 0x000e620000000a00 */
[----:B------:R-:W-:Y:S01]  /*fc00*/  SHF.R.U64 R8, R8, 0x3, RZ ;  /* 0x0000000308087819 */ /* 0x000fe200000012ff */
[----:B------:R-:W-:Y:S01]  /*fc10*/  ULDC.64 UR6, c[0x0][0xb70] ;  /* 0x0002dc0000067ab9 */ /* 0x000fe20000000a00 */
[----:B------:R-:W-:Y:S01]  /*fc20*/  IADD3 R13, P3, R140, 0x3020, RZ ;  /* 0x000030208c0d7810 */ /* 0x000fe20007f7e0ff */
[----:B------:R-:W-:Y:S01]  /*fc30*/  UIMAD UR5, UR5, UR6, URZ ;  /* 0x00000006050572a4 */ /* 0x000fe2000f8e023f */
[----:B------:R-:W-:Y:S01]  /*fc40*/  LOP3.LUT R8, R8, R5, RZ, 0x3c, !PT ;  /* 0x0000000508087212 */ /* 0x000fe200078e3cff */
[----:B------:R-:W-:Y:S01]  /*fc50*/  UIMAD.WIDE.U32 UR8, UR43, UR6, URZ ;  /* 0x000000062b0872a5 */ /* 0x000fe2000f8e003f */
[----:B------:R-:W-:Y:S01]  /*fc60*/  LOP3.LUT R5, R140, 0x180, RZ, 0xc0, !PT ;  /* 0x000001808c057812 */ /* 0x000fe200078ec0ff */
[----:B------:R-:W-:Y:S01]  /*fc70*/  UIMAD UR5, UR43, UR7, UR5 ;  /* 0x000000072b0572a4 */ /* 0x000fe2000f8e0205 */
[----:B------:R-:W-:Y:S01]  /*fc80*/  LOP3.LUT R10, R11, 0x180, RZ, 0xc0, !PT ;  /* 0x000001800b0a7812 */ /* 0x000fe200078ec0ff */
[----:B------:R-:W-:Y:S01]  /*fc90*/  USHF.R.S32.HI UR6, URZ, 0x1f, UR44 ;  /* 0x0000001f3f067899 */ /* 0x000fe2000801142c */
[----:B------:R-:W-:Y:S01]  /*fca0*/  SHF.R.U64 R5, R5, 0x3, RZ ;  /* 0x0000000305057819 */ /* 0x000fe200000012ff */
[----:B------:R-:W-:Y:S01]  /*fcb0*/  UIADD3 UR5, UR9, UR5, URZ ;  /* 0x0000000509057290 */ /* 0x000fe2000fffe03f */
[----:B------:R-:W-:-:S02]  /*fcc0*/  LOP3.LUT R24, R25, 0x180, RZ, 0xc0, !PT ;  /* 0x0000018019187812 */ /* 0x000fc400078ec0ff */
[----:B------:R-:W-:Y:S02]  /*fcd0*/  LOP3.LUT R12, R13, 0x180, RZ, 0xc0, !PT ;  /* 0x000001800d0c7812 */ /* 0x000fe400078ec0ff */
[----:B------:R-:W-:Y:S01]  /*fce0*/  LOP3.LUT R4, R5, R140, RZ, 0x3c, !PT ;  /* 0x0000008c05047212 */ /* 0x000fe200078e3cff */
[----:B------:R-:W-:Y:S01]  /*fcf0*/  IMAD.MOV.U32 R5, RZ, RZ, R141 ;  /* 0x000000ffff057224 */ /* 0x000fe200078e008d */
[----:B------:R-:W-:Y:S02]  /*fd00*/  SHF.R.U64 R10, R10, 0x3, RZ ;  /* 0x000000030a0a7819 */ /* 0x000fe400000012ff */
[----:B------:R-:W-:Y:S02]  /*fd10*/  SHF.R.U64 R24, R24, 0x3, RZ ;  /* 0x0000000318187819 */ /* 0x000fe400000012ff */
[----:B------:R-:W-:Y:S02]  /*fd20*/  SHF.R.S32.HI R30, RZ, 0x1f, R29 ;  /* 0x0000001fff1e7819 */ /* 0x000fe4000001141d */
[----:B------:R-:W-:-:S02]  /*fd30*/  SHF.R.U64 R12, R12, 0x3, RZ ;  /* 0x000000030c0c7819 */ /* 0x000fc400000012ff */
[----:B------:R-:W-:Y:S02]  /*fd40*/  LOP3.LUT R10, R10, R11, RZ, 0x3c, !PT ;  /* 0x0000000b0a0a7212 */ /* 0x000fe400078e3cff */
[----:B------:R-:W-:Y:S02]  /*fd50*/  IADD3 R21, P2, R140, 0x6000, RZ ;  /* 0x000060008c157810 */ /* 0x000fe40007f5e0ff */
[----:B------:R-:W-:Y:S02]  /*fd60*/  LOP3.LUT R24, R24, R25, RZ, 0x3c, !PT ;  /* 0x0000001918187212 */ /* 0x000fe400078e3cff */
[----:B------:R-:W-:Y:S02]  /*fd70*/  LEA.HI R11, R30, R29, RZ, 0x7 ;  /* 0x0000001d1e0b7211 */ /* 0x000fe400078f38ff */
[----:B------:R-:W-:Y:S02]  /*fd80*/  MOV R25, R4 ;  /* 0x0000000400197202 */ /* 0x000fe40000000f00 */
[----:B------:R-:W-:-:S02]  /*fd90*/  F2FP.BF16.F32.PACK_AB R4, R89, R28 ;  /* 0x0000001c5904723e */ /* 0x000fc400000010ff */
[----:B------:R-:W-:Y:S02]  /*fda0*/  F2FP.BF16.F32.PACK_AB R5, R91, R90 ;  /* 0x0000005a5b05723e */ /* 0x000fe400000010ff */
[----:B------:R-:W-:Y:S01]  /*fdb0*/  F2FP.BF16.F32.PACK_AB R6, R6, R9 ;  /* 0x000000090606723e */ /* 0x000fe200000010ff */
[--C-:B------:R-:W-:Y:S01]  /*fdc0*/  IMAD.X R9, RZ, RZ, R141.reuse, P5 ;  /* 0x000000ffff097224 */ /* 0x100fe200028e068d */
[----:B------:R-:W-:Y:S02]  /*fdd0*/  F2FP.BF16.F32.PACK_AB R7, R7, R94 ;  /* 0x0000005e0707723e */ /* 0x000fe400000010ff */
[----:B------:R-:W-:Y:S01]  /*fde0*/  LOP3.LUT R12, R12, R13, RZ, 0x3c, !PT ;  /* 0x0000000d0c0c7212 */ /* 0x000fe200078e3cff */
[--C-:B------:R-:W-:Y:S01]  /*fdf0*/  IMAD.X R13, RZ, RZ, R141.reuse, P3 ;  /* 0x000000ffff0d7224 */ /* 0x100fe200018e068d */
[----:B------:R-:W-:Y:S01]  /*fe00*/  LOP3.LUT R20, R21, 0x180, RZ, 0xc0, !PT ;  /* 0x0000018015147812 */ /* 0x000fe200078ec0ff */
[----:B------:R2:W-:Y:S01]  /*fe10*/  STSM.16.M88.4 [R25], R4 ;  /* 0x0000000419007844 */ /* 0x0005e20000000200 */
[----:B------:R-:W-:Y:S01]  /*fe20*/  LOP3.LUT R32, R11, 0xffffff80, RZ, 0xc0, !PT ;  /* 0xffffff800b207812 */ /* 0x000fe200078ec0ff */
[----:B------:R-:W-:Y:S01]  /*fe30*/  IMAD.X R11, RZ, RZ, R141, P4 ;  /* 0x000000ffff0b7224 */ /* 0x000fe200020e068d */
[----:B------:R-:W-:-:S02]  /*fe40*/  SHF.R.U64 R20, R20, 0x3, RZ ;  /* 0x0000000314147819 */ /* 0x000fc400000012ff */
[----:B------:R-:W-:Y:S01]  /*fe50*/  MOV R28, R12 ;  /* 0x0000000c001c7202 */ /* 0x000fe20000000f00 */
[----:B------:R-:W-:Y:S01]  /*fe60*/  IMAD.IADD R32, R29, 0x1, -R32 ;  /* 0x000000011d207824 */ /* 0x000fe200078e0a20 */
[----:B------:R-:W-:Y:S01]  /*fe70*/  LOP3.LUT R20, R20, R21, RZ, 0x3c, !PT ;  /* 0x0000001514147212 */ /* 0x000fe200078e3cff */
[----:B------:R-:W-:Y:S01]  /*fe80*/  IMAD.U32 R13, RZ, RZ, UR9 ;  /* 0x00000009ff0d7e24 */ /* 0x000fe2000f8e00ff */
[----:B------:R-:W-:Y:S01]  /*fe90*/  LEA.HI R31, R30, R29, RZ, 0x5 ;  /* 0x0000001d1e1f7211 */ /* 0x000fe200078f28ff */
[----:B------:R-:W-:Y:S01]  /*fea0*/  IMAD.U32 R12, RZ, RZ, UR8 ;  /* 0x00000008ff0c7e24 */ /* 0x000fe2000f8e00ff */
[----:B------:R-:W-:Y:S01]  /*feb0*/  LOP3.LUT P0, RZ, R32, 0x3, RZ, 0xc0, !PT ;  /* 0x0000000320ff7812 */ /* 0x000fe2000780c0ff */
[----:B------:R-:W-:Y:S01]  /*fec0*/  IMAD.U32 R13, RZ, RZ, UR5 ;  /* 0x00000005ff0d7e24 */ /* 0x000fe2000f8e00ff */
[----:B------:R-:W-:Y:S01]  /*fed0*/  ULDC UR5, c[0x0][0xa88] ;  /* 0x0002a20000057ab9 */ /* 0x000fe20000000800 */
[--C-:B------:R-:W-:Y:S01]  /*fee0*/  IMAD.X R21, RZ, RZ, R141.reuse, P2 ;  /* 0x000000ffff157224 */ /* 0x100fe200010e068d */
[----:B------:R-:W-:Y:S01]  /*fef0*/  MOV R30, R8 ;  /* 0x00000008001e7202 */ /* 0x000fe20000000f00 */
[----:B--2---:R-:W-:Y:S01]  /*ff00*/  IMAD.X R25, RZ, RZ, R141, P1 ;  /* 0x000000ffff197224 */ /* 0x004fe200008e068d */
[----:B------:R-:W-:Y:S01]  /*ff10*/  MOV R29, R10 ;  /* 0x0000000a001d7202 */ /* 0x000fe20000000f00 */
[C---:B-1----:R-:W-:Y:S01]  /*ff20*/  IMAD R4, R34.reuse, UR6, RZ ;  /* 0x0000000622047c24 */ /* 0x042fe2000f8e02ff */
[----:B------:R-:W-:Y:S01]  /*ff30*/  MOV R20, R20 ;  /* 0x0000001400147202 */ /* 0x000fe20000000f00 */
[----:B------:R-:W-:Y:S01]  /*ff40*/  IMAD.WIDE.U32 R12, R34, UR44, R12 ;  /* 0x0000002c220c7c25 */ /* 0x000fe2000f8e000c */
[----:B------:R-:W-:Y:S01]  /*ff50*/  MOV R24, R24 ;  /* 0x0000001800187202 */ /* 0x000fe20000000f00 */
[----:B------:R-:W-:Y:S01]  /*ff60*/  ULDC.64 UR6, c[0x0][0xb40] ;  /* 0x0002d00000067ab9 */ /* 0x000fe20000000a00 */
[----:B------:R-:W-:Y:S01]  /*ff70*/  F2FP.BF16.F32.PACK_AB R5, R99, R98 ;  /* 0x000000626305723e */ /* 0x000fe200000010ff */
[----:B------:R-:W-:Y:S01]  /*ff80*/  VIADD R25, R137, UR42 ;  /* 0x0000002a89197c36 */ /* 0x000fe20008000000 */
[----:B------:R-:W-:Y:S01]  /*ff90*/  F2FP.BF16.F32.PACK_AB R6, R101, R100 ;  /* 0x000000646506723e */ /* 0x000fe200000010ff */
[----:B------:R-:W-:Y:S01]  /*ffa0*/  IMAD R32, R35, UR44, R4 ;  /* 0x0000002c23207c24 */ /* 0x000fe2000f8e0204 */
[----:B------:R-:W-:Y:S01]  /*ffb0*/  F2FP.BF16.F32.PACK_AB R4, R97, R96 ;  /* 0x000000606104723e */ /* 0x000fe200000010ff */
[----:B------:R-:W-:Y:S01]  /*ffc0*/  VIADD R33, R25, 0x8 ;  /* 0x0000000819217836 */ /* 0x000fe20000000000 */
[----:B------:R-:W-:-:S02]  /*ffd0*/  SHF.R.S32.HI R21, RZ, 0x1f, R25 ;  /* 0x0000001fff157819 */ /* 0x000fc40000011419 */
[C---:B------:R-:W-:Y:S02]  /*ffe0*/  ISETP.GE.OR P1, PT, R25.reuse, UR5, P0 ;  /* 0x0000000519007c0c */ /* 0x040fe40008726670 */
[----:B------:R-:W-:Y:S02]  /*fff0*/  IADD3 R25, P2, R25, R12, RZ ;  /* 0x0000000c19197210 */ /* 0x000fe40007f5e0ff */
[----:B------:R-:W-:Y:S02]  /*10000*/  F2FP.BF16.F32.PACK_AB R7, R103, R102 ;  /* 0x000000666707723e */ /* 0x000fe400000010ff */
[----:B------:R-:W-:Y:S02]  /*10010*/  F2FP.BF16.F32.PACK_AB R8, R105, R104 ;  /* 0x000000686908723e */ /* 0x000fe400000010ff */
[----:B------:R-:W-:Y:S01]  /*10020*/  F2FP.BF16.F32.PACK_AB R9, R107, R106 ;  /* 0x0000006a6b09723e */ /* 0x000fe200000010ff */
[----:B------:R1:W-:Y:S01]  /*10030*/  STSM.16.M88.4 [R30], R4 ;  /* 0x000000041e007844 */ /* 0x0003e20000000200 */
[----:B------:R-:W-:-:S02]  /*10040*/  F2FP.BF16.F32.PACK_AB R10, R109, R108 ;  /* 0x0000006c6d0a723e */ /* 0x000fc400000010ff */
[----:B------:R-:W-:Y:S02]  /*10050*/  F2FP.BF16.F32.PACK_AB R11, R111, R110 ;  /* 0x0000006e6f0b723e */ /* 0x000fe400000010ff */
[----:B------:R-:W-:Y:S02]  /*10060*/  IADD3.X R32, R21, R13, R32, P2, !PT ;  /* 0x0000000d15207210 */ /* 0x000fe400017fe420 */
[----:B------:R-:W-:Y:S01]  /*10070*/  F2FP.BF16.F32.PACK_AB R12, R113, R112 ;  /* 0x00000070710c723e */ /* 0x000fe200000010ff */
[----:B------:R-:W-:Y:S01]  /*10080*/  STSM.16.M88.4 [R29], R8 ;  /* 0x000000081d007844 */ /* 0x000fe20000000200 */
        /* <DEDUP_REMOVED lines=9> */
[----:B------:R-:W-:-:S02]  /*10120*/  F2FP.BF16.F32.PACK_AB R129, R131, R130 ;  /* 0x000000828381723e */ /* 0x000fc400000010ff */
[----:B------:R-:W-:Y:S01]  /*10130*/  F2FP.BF16.F32.PACK_AB R130, R133, R132 ;  /* 0x000000848582723e */ /* 0x000fe200000010ff */
[----:B------:R-:W-:Y:S01]  /*10140*/  STSM.16.M88.4 [R20], R120 ;  /* 0x0000007814007844 */ /* 0x000fe20000000200 */
[----:B------:R-:W-:Y:S02]  /*10150*/  F2FP.BF16.F32.PACK_AB R131, R135, R134 ;  /* 0x000000868783723e */ /* 0x000fe400000010ff */
[----:B-1----:R-:W-:Y:S02]  /*10160*/  SHF.R.S32.HI R6, RZ, 0x5, R31 ;  /* 0x00000005ff067819 */ /* 0x002fe4000001141f */
[----:B------:R-:W-:Y:S01]  /*10170*/  ISETP.GE.OR P0, PT, R33, UR5, P0 ;  /* 0x0000000521007c0c */ /* 0x000fe20008706670 */
[----:B------:R-:W-:Y:S01]  /*10180*/  STSM.16.M88.4 [R24], R128 ;  /* 0x0000008018007844 */ /* 0x000fe20000000200 */
[C---:B------:R-:W-:Y:S01]  /*10190*/  LEA R4, P2, R25.reuse, UR6, 0x2 ;  /* 0x0000000619047c11 */ /* 0x040fe2000f8410ff */
[----:B------:R-:W-:Y:S01]  /*101a0*/  @!PT LDS RZ, [RZ] ;  /* 0x00000000fffff984 */ /* 0x000fe20000000800 */
[----:B------:R-:W-:Y:S01]  /*101b0*/  @!PT LDS RZ, [RZ] ;  /* 0x00000000fffff984 */ /* 0x000fe20000000800 */
[----:B------:R-:W-:Y:S01]  /*101c0*/  @!PT LDS RZ, [RZ] ;  /* 0x00000000fffff984 */ /* 0x000fe20000000800 */
[----:B------:R-:W-:Y:S01]  /*101d0*/  @!PT LDS RZ, [RZ] ;  /* 0x00000000fffff984 */ /* 0x000fe20000000800 */
[----:B------:R1:W-:Y:S06]  /*101e0*/  MEMBAR.ALL.CTA ;  /* 0x0000000000007992 */ /* 0x0003ec0000008000 */
[----:B-1----:R-:W1:Y:S01]  /*101f0*/  FENCE.VIEW.ASYNC.S ;  /* 0x00000000000073c6 */ /* 0x002e620000000000 */
[----:B------:R-:W-:-:S03]  /*10200*/  LEA.HI.X R5, R25, UR7, R32, 0x2, P2 ;  /* 0x0000000719057c11 */ /* 0x000fc600090f1420 */
[----:B-1----:R-:W1:Y:S01]  /*10210*/  SHFL.IDX PT, R6, R6, RZ, 0x1f ;  /* 0x00001fff06067589 */ /* 0x002e6200000e0000 */
[----:B------:R-:W-:Y:S06]  /*10220*/  BAR.ARV 0x1, 0x1a0 ;  /* 0x0046800000007b1d */ /* 0x000fec0000002000 */
[----:B------:R3:W-:Y:S04]  /*10230*/  @!P1 STG.E desc[UR50][R4.64], R3 ;  /* 0x0000000304009986 */ /* 0x0007e8000c101932 */
[----:B------:R3:W-:Y:S01]  /*10240*/  @!P0 STG.E desc[UR50][R4.64+0x20], R0 ;  /* 0x0000200004008986 */ /* 0x0007e2000c101932 */
[----:B-1----:R-:W-:-:S13]  /*10250*/  ISETP.NE.AND P0, PT, R6, 0xb, PT ;  /* 0x0000000b0600780c */ /* 0x002fda0003f05270 */
[----:B---3--:R-:W-:Y:S05]  /*10260*/  @P0 BRA `(.L_x_8989) ;  /* 0x0000000800000947 */ /* 0x008fea0003800000 */
        /* <DEDUP_REMOVED lines=26> */
.L_x_8991:
[----:B------:R-:W-:Y:S05]  /*10410*/  BSYNC B0 ;  /* 0x0000000000007941 */ /* 0x000fea0003800000 */
.L_x_8990:
[----:B------:R-:W-:Y:S05]  /*10420*/  BRA `(.L_x_8989) ;  /* 0x0000000400907947 */ /* 0x000fea0003800000 */
.L_x_8988:
[----:B------:R-:W1:Y:S01]  /*10430*/  LDC.64 R12, c[0x0][0xae0] ;  /* 0x0002b800ff0c7b82 */ /* 0x000e620000000a00 */
[----:B------:R-:W-:Y:S01]  /*10440*/  SHF.R.S32.HI R0, RZ, 0x1f, R29 ;  /* 0x0000001fff007819 */ /* 0x000fe2000001141d */
[----:B------:R-:W-:Y:S01]  /*10450*/  USHF.R.S32.HI UR5, URZ, 0x1f, UR43 ;  /* 0x0000001f3f057899 */ /* 0x000fe2000801142b */
[----:B------:R-:W-:Y:S01]  /*10460*/  ISETP.GT.AND P0, PT, R29, 0xbf, PT ;  /* 0x000000bf1d00780c */ /* 0x000fe20003f04270 */
[----:B------:R-:W-:Y:S01]  /*10470*/  USHF.R.S32.HI UR6, URZ, 0x1f, UR44 ;  /* 0x0000001f3f067899 */ /* 0x000fe2000801142c */
[----:B------:R-:W-:Y:S01]  /*10480*/  LEA.HI R25, R0, R29, RZ, 0x2 ;  /* 0x0000001d00197211 */ /* 0x000fe200078f10ff */
[----:B------:R-:W-:Y:S02]  /*10490*/  BSSY B0, `(.L_x_8992) ;  /* 0x000001e000007945 */ /* 0x000fe40003800000 */
[----:B------:R-:W2:Y:S01]  /*104a0*/  LDC R11, c[0x0][0xdac] ;  /* 0x00036b00ff0b7b82 */ /* 0x000ea20000000800 */
[----:B------:R-:W-:-:S05]  /*104b0*/  LOP3.LUT R0, R25, 0x1ffffffc, RZ, 0xc0, !PT ;  /* 0x1ffffffc19007812 */ /* 0x000fca00078ec0ff */
[----:B------:R-:W-:Y:S02]  /*104c0*/  IMAD.IADD R0, R29, 0x1, -R0 ;  /* 0x000000011d007824 */ /* 0x000fe400078e0a00 */
[----:B------:R-:W3:Y:S02]  /*104d0*/  LDC R24, c[0x0][0xa88] ;  /* 0x0002a200ff187b82 */ /* 0x000ee40000000800 */
[----:B------:R-:W-:-:S06]  /*104e0*/  IMAD.SHL.U32 R8, R0, 0x8, RZ ;  /* 0x0000000800087824 */ /* 0x000fcc00078e00ff */
[----:B------:R-:W4:Y:S01]  /*104f0*/  LDC.64 R14, c[0x0][0xae8] ;  /* 0x0002ba00ff0e7b82 */ /* 0x000f220000000a00 */
[----:B-1----:R-:W-:Y:S01]  /*10500*/  IMAD R10, R12, UR5, RZ ;  /* 0x000000050c0a7c24 */ /* 0x002fe2000f8e02ff */
[----:B------:R-:W-:Y:S06]  /*10510*/  @P0 BRA `(.L_x_8993) ;  /* 0x0000000000540947 */ /* 0x000fec0003800000 */
[----:B------:R-:W-:Y:S01]  /*10520*/  IMAD.U32 R5, RZ, RZ, UR42 ;  /* 0x0000002aff057e24 */ /* 0x000fe2000f8e00ff */
[----:B------:R-:W-:-:S04]  /*10530*/  ULDC UR7, c[0x0][0xa88] ;  /* 0x0002a20000077ab9 */ /* 0x000fc80000000800 */
[----:B------:R-:W-:-:S04]  /*10540*/  IADD3 R4, R5, -0x80, R2 ;  /* 0xffffff8005047810 */ /* 0x000fc80007ffe002 */
[----:B------:R-:W-:-:S13]  /*10550*/  ISETP.GE.AND P0, PT, R4, UR7, PT ;  /* 0x0000000704007c0c */ /* 0x000fda000bf06270 */
[----:B------:R-:W-:Y:S05]  /*10560*/  @P0 BRA `(.L_x_8993) ;  /* 0x0000000000400947 */ /* 0x000fea0003800000 */
[----:B------:R-:W1:Y:S01]  /*10570*/  LDC.64 R6, c[0x0][0xb70] ;  /* 0x0002dc00ff067b82 */ /* 0x000e620000000a00 */
[----:B------:R-:W-:Y:S01]  /*10580*/  SHF.R.S32.HI R5, RZ, 0x1f, R4 ;  /* 0x0000001fff057819 */ /* 0x000fe20000011404 */
[----:B------:R-:W-:-:S06]  /*10590*/  ULDC.64 UR8, c[0x0][0xb40] ;  /* 0x0002d00000087ab9 */ /* 0x000fcc0000000a00 */
[----:B------:R-:W5:Y:S01]  /*105a0*/  LDC.64 R20, c[0x0][0xb78] ;  /* 0x0002de00ff147b82 */ /* 0x000f620000000a00 */
[C---:B-1----:R-:W-:Y:S02]  /*105b0*/  IMAD R0, R6.reuse, UR5, RZ ;  /* 0x0000000506007c24 */ /* 0x042fe4000f8e02ff */
        /* <DEDUP_REMOVED lines=11> */
.L_x_8993:
[----:B------:R-:W-:Y:S05]  /*10670*/  BSYNC B0 ;  /* 0x0000000000007941 */ /* 0x000fea0003800000 */
.L_x_8992:
[----:B------:R-:W-:Y:S01]  /*10680*/  ULOP3.LUT UR48, URZ, UR48, URZ, 0x33, !UPT ;  /* 0x000000303f307292 */ /* 0x000fe2000f8e333f */
[----:B-1----:R-:W-:Y:S01]  /*10690*/  IMAD R3, R13, UR43, R10 ;  /* 0x0000002b0d037c24 */ /* 0x002fe2000f8e020a */
[----:B------:R-:W-:Y:S01]  /*106a0*/  SHF.R.S32.HI R4, RZ, 0x2, R25 ;  /* 0x00000002ff047819 */ /* 0x000fe20000011419 */
[----:B----4-:R-:W-:Y:S01]  /*106b0*/  IMAD R10, R14, UR6, RZ ;  /* 0x000000060e0a7c24 */ /* 0x010fe2000f8e02ff */
[----:B------:R-:W-:Y:S01]  /*106c0*/  SHF.R.S32.HI R9, RZ, 0x1f, R8 ;  /* 0x0000001fff097819 */ /* 0x000fe20000011408 */
[----:B------:R-:W-:Y:S01]  /*106d0*/  BSSY B0, `(.L_x_8994) ;  /* 0x0000021000007945 */ /* 0x000fe20003800000 */
[----:B--2---:R-:W-:Y:S02]  /*106e0*/  VIADD R13, R11, UR48 ;  /* 0x000000300b0d7c36 */ /* 0x004fe40008000000 */
[----:B------:R-:W-:Y:S02]  /*106f0*/  VIADD R0, R4, 0x60 ;  /* 0x0000006004007836 */ /* 0x000fe40000000000 */
[----:B---3--:R-:W-:-:S02]  /*10700*/  IMAD R5, R13, -0xc0, R24 ;  /* 0xffffff400d057824 */ /* 0x008fc400078e0218 */
[----:B------:R-:W-:-:S03]  /*10710*/  IMAD.WIDE.U32 R6, R12, UR43, R8 ;  /* 0x0000002b0c067c25 */ /* 0x000fc6000f8e0008 */
[-C--:B------:R-:W-:Y:S01]  /*10720*/  ISETP.GE.AND P0, PT, R4, R5.reuse, PT ;  /* 0x000000050400720c */ /* 0x080fe20003f06270 */
[----:B------:R-:W-:Y:S01]  /*10730*/  IMAD.IADD R7, R7, 0x1, R3 ;  /* 0x0000000107077824 */ /* 0x000fe200078e0203 */
[----:B------:R-:W-:Y:S01]  /*10740*/  ISETP.GE.AND P3, PT, R0, R5, PT ;  /* 0x000000050000720c */ /* 0x000fe20003f66270 */
[----:B------:R-:W-:Y:S01]  /*10750*/  IMAD R3, R15, UR44, R10 ;  /* 0x0000002c0f037c24 */ /* 0x000fe2000f8e020a */
[----:B------:R-:W-:Y:S01]  /*10760*/  SHF.R.S32.HI R5, RZ, 0x1f, R4 ;  /* 0x0000001fff057819 */ /* 0x000fe20000011404 */
        /* <DEDUP_REMOVED lines=23> */
.L_x_8995:
[----:B------:R-:W-:Y:S05]  /*108e0*/  BSYNC B0 ;  /* 0x0000000000007941 */ /* 0x000fea0003800000 */
.L_x_8994:
[----:B------:R-:W-:Y:S04]  /*108f0*/  BSSY B0, `(.L_x_8989) ;  /* 0x0000017000007945 */ /* 0x000fe80003800000 */
[----:B------:R-:W-:Y:S05]  /*10900*/  @P3 BRA `(.L_x_8996) ;  /* 0x0000000000543947 */ /* 0x000fea0003800000 */
[----:B------:R-:W-:Y:S01]  /*10910*/  IADD3 R3, P0, R6, 0x60, RZ ;  /* 0x0000006006037810 */ /* 0x000fe20007f1e0ff */
[----:B------:R-:W-:Y:S01]  /*10920*/  ULDC UR5, c[0x0][0xa8c] ;  /* 0x0002a30000057ab9 */ /* 0x000fe20000000800 */
[----:B------:R-:W-:Y:S01]  /*10930*/  ULDC.64 UR6, c[0x0][0xad8] ;  /* 0x0002b60000067ab9 */ /* 0x000fe20000000a00 */
[----:B------:R-:W-:Y:S01]  /*10940*/  IMAD.MOV.U32 R4, RZ, RZ, R10 ;  /* 0x000000ffff047224 */ /* 0x000fe200078e000a */
[C---:B------:R-:W-:Y:S01]  /*10950*/  ISETP.GE.AND P1, PT, R8.reuse, UR5, PT ;  /* 0x0000000508007c0c */ /* 0x040fe2000bf26270 */
[----:B------:R-:W-:Y:S02]  /*10960*/  IMAD.X R6, RZ, RZ, R7, P0 ;  /* 0x000000ffff067224 */ /* 0x000fe400000e0607 */
[----:B------:R-:W-:Y:S02]  /*10970*/  IMAD.MOV.U32 R5, RZ, RZ, R13 ;  /* 0x000000ffff057224 */ /* 0x000fe400078e000d */
[----:B------:R-:W-:Y:S02]  /*10980*/  VIADD R0, R8, 0x20 ;  /* 0x0000002008007836 */ /* 0x000fe40000000000 */
        /* <DEDUP_REMOVED lines=13> */
.L_x_8996:
[----:B------:R-:W-:Y:S05]  /*10a60*/  BSYNC B0 ;  /* 0x0000000000007941 */ /* 0x000fea0003800000 */
.L_x_8989:
[----:B------:R-:W3:Y:S02]  /*10a70*/  LDC R0, c[0x0][0xda8] ;  /* 0x00036a00ff007b82 */ /* 0x000ee40000000800 */
[----:B---3--:R-:W-:-:S13]  /*10a80*/  ISETP.LE.AND P0, PT, R0, UR4, PT ;  /* 0x0000000400007c0c */ /* 0x008fda000bf03270 */
[----:B------:R-:W-:Y:S05]  /*10a90*/  @!P0 BRA `(.L_x_8997) ;  /* 0xffffff04000c8947 */ /* 0x000fea000383ffff */
[----:B------:R-:W-:Y:S05]  /*10aa0*/  EXIT ;  /* 0x000000000000794d */ /* 0x000fea0003800000 */
.L_x_8907:
[----:B------:R-:W-:-:S08]  /*10ab0*/  NOP ;  /* 0x0000000000007918 */ /* 0x000fd00000000000 */
[----:B------:R-:W1:-:S00]  /*10ac0*/  USETMAXREG.DEALLOC.CTAPOOL 0x20 ;  /* 0x00000020000079c8 */ /* 0x000e4000080e0500 */
[----:B-1----:R-:W-:-:S05]  /*10ad0*/  LOP3.LUT R16, R0, 0x3, RZ, 0xc0, !PT ;  /* 0x0000000300107812 */ /* 0x002fca00078ec0ff */
        /* <DEDUP_REMOVED lines=10> */
[----:B------:R-:W-:Y:S01]  /*10b80*/  LOP3.LUT R23, R2, 0x1f, RZ, 0xc0, !PT ;  /* 0x0000001f02177812 */ /* 0x000fe200078ec0ff */
[----:B------:R-:W-:Y:S01]  /*10b90*/  IMAD.U32 R22, RZ, RZ, UR4 ;  /* 0x00000004ff167e24 */ /* 0x000fe2000f8e00ff */
[----:B------:R-:W-:Y:S01]  /*10ba0*/  ULDC UR45, c[0x0][0xc] ;  /* 0x00000300002d7ab9 */ /* 0x000fe20000000800 */
[----:B------:R-:W-:Y:S01]  /*10bb0*/  IMAD.MOV.U32 R18, RZ, RZ, 0x1 ;  /* 0x00000001ff127424 */ /* 0x000fe200078e00ff */
[----:B------:R-:W-:Y:S01]  /*10bc0*/  ULDC.64 UR48, c[0x0][0x198] ;  /* 0x0000660000307ab9 */ /* 0x000fe20000000a00 */
[----:B------:R-:W-:Y:S01]  /*10bd0*/  IMAD.MOV.U32 R19, RZ, RZ, RZ ;  /* 0x000000ffff137224 */ /* 0x000fe200078e00ff */
[----:B------:R-:W-:-:S06]  /*10be0*/  UMOV UR47, URZ ;  /* 0x0000003f002f7c82 */ /* 0x000fcc0008000000 */
.L_x_9052:
        /* <DEDUP_REMOVED lines=21> */
.L_x_8999:
[----:B------:R-:W-:Y:S01]  /*10d40*/  ULDC UR9, c[0x0][0xdc4] ;  /* 0x0003710000097ab9 */ /* 0x000fe20000000800 */
[----:B------:R-:W-:Y:S01]  /*10d50*/  UMOV UR7, UR8 ;  /* 0x0000000800077c82 */ /* 0x000fe20008000000 */
[----:B------:R-:W-:-:S11]  /*10d60*/  UISETP.NE.AND UP0, UPT, UR9, 0x1, UPT ;  /* 0x000000010900788c */ /* 0x000fd6000bf05270 */
[----:B------:R-:W-:Y:S02]  /*10d70*/  @UP0 ULDC.64 UR10, c[0x0][0xdc8] ;  /* 0x00037200000a0ab9 */ /* 0x000fe40000000a00 */
[----:B------:R-:W-:-:S04]  /*10d80*/  UIMAD.WIDE.U32 UR4, UR8, UR10, URZ ;  /* 0x0000000a080472a5 */ /* 0x000fc8000f8e003f */
[----:B------:R-:W-:-:S04]  /*10d90*/  @UP0 USHF.R.U32.HI UR7, URZ, UR11, UR5 ;  /* 0x0000000b3f070299 */ /* 0x000fc80008011605 */
[----:B------:R-:W-:-:S12]  /*10da0*/  UIMAD UR4, UR7, UR9, URZ ;  /* 0x00000009070472a4 */ /* 0x000fd8000f8e023f */
.L_x_9000:
        /* <DEDUP_REMOVED lines=15> */
[----:B------:R-:W-:Y:S02]  /*10ea0*/  UIMAD UR37, UR37, 0xc0, URZ ;  /* 0x000000c0252578a4 */ /* 0x000fe4000f8e023f */
        /* <DEDUP_REMOVED lines=24> */
.L_x_9002:
[----:B------:R-:W-:-:S11]  /*11030*/  UISETP.NE.AND UP0, UPT, UR5, 0x1, UPT ;  /* 0x000000010500788c */ /* 0x000fd6000bf05270 */
[----:B------:R-:W-:Y:S02]  /*11040*/  @UP0 ULDC.64 UR14, c[0x0][0x9e8] ;  /* 0x00027a00000e0ab9 */ /* 0x000fe40000000a00 */
[----:B------:R-:W-:-:S04]  /*11050*/  UIMAD.WIDE.U32 UR6, UR8, UR14, URZ ;  /* 0x0000000e080672a5 */ /* 0x000fc8000f8e003f */
[----:B------:R-:W-:-:S12]  /*11060*/  @UP0 USHF.R.U32.HI UR8, URZ, UR15, UR7 ;  /* 0x0000000f3f080299 */ /* 0x000fd80008011607 */
.L_x_9003:
[----:B------:R-:W-:-:S04]  /*11070*/  UIMAD UR8, UR8, UR5, UR5 ;  /* 0x00000005080872a4 */ /* 0x000fc8000f8e0205 */
[----:B------:R-:W-:-:S04]  /*11080*/  UISETP.LT.AND UP0, UPT, UR4, UR8, UPT ;  /* 0x000000080400728c */ /* 0x000fc8000bf01270 */
[----:B------:R-:W-:-:S12]  /*11090*/  USEL UR4, UR4, UR8, UP0 ;  /* 0x0000000804047287 */ /* 0x000fd80008000000 */
.L_x_9001:
        /* <DEDUP_REMOVED lines=25> */
.L_x_9005:
[----:B------:R-:W-:-:S11]  /*11230*/  UISETP.NE.AND UP0, UPT, UR5, 0x1, UPT ;  /* 0x000000010500788c */ /* 0x000fd6000bf05270 */
[----:B------:R-:W-:Y:S02]  /*11240*/  @UP0 ULDC.64 UR10, c[0x0][0x9e8] ;  /* 0x00027a00000a0ab9 */ /* 0x000fe40000000a00 */
[----:B------:R-:W-:-:S04]  /*11250*/  UIMAD.WIDE.U32 UR6, UR4, UR10, URZ ;  /* 0x0000000a040672a5 */ /* 0x000fc8000f8e003f */
[----:B------:R-:W-:-:S12]  /*11260*/  @UP0 USHF.R.U32.HI UR4, URZ, UR11, UR7 ;  /* 0x0000000b3f040299 */ /* 0x000fd80008011607 */
.L_x_9006:
[----:B------:R-:W-:-:S04]  /*11270*/  UIMAD UR4, UR4, UR5, URZ ;  /* 0x00000005040472a4 */ /* 0x000fc8000f8e023f */
[----:B------:R-:W-:-:S04]  /*11280*/  UISETP.LT.AND UP0, UPT, UR8, UR4, UPT ;  /* 0x000000040800728c */ /* 0x000fc8000bf01270 */
[----:B------:R-:W-:-:S12]  /*11290*/  USEL UR8, UR8, UR4, !UP0 ;  /* 0x0000000408087287 */ /* 0x000fd8000c000000 */
.L_x_9004:
        /* <DEDUP_REMOVED lines=9> */
[----:B------:R-:W-:Y:S01]  /*11330*/  ISETP.NE.AND P0, PT, R23, RZ, PT ;  /* 0x000000ff1700720c */ /* 0x000fe20003f05270 */
[----:B------:R-:W-:-:S12]  /*11340*/  IMAD.MOV.U32 R13, RZ, RZ, R22 ;  /* 0x000000ffff0d7224 */ /* 0x000fd800078e0016 */
        /* <DEDUP_REMOVED lines=14> */
.L_x_9008:
        /* <DEDUP_REMOVED lines=10> */
[----:B------:R-:W-:Y:S02]  /*114d0*/  IMAD.U32 R4, RZ, RZ, UR4 ;  /* 0x00000004ff047e24 */ /* 0x000fe4000f8e00ff */
[----:B------:R-:W-:Y:S01]  /*114e0*/  IMAD.U32 R5, RZ, RZ, UR5 ;  /* 0x00000005ff057e24 */ /* 0x000fe2000f8e00ff */
[----:B------:R-:W1:Y:S01]  /*114f0*/  LDC.64 R2, c[0x4][R2] ;  /* 0x0100000002027b82 */ /* 0x000e620000000a00 */
[----:B------:R-:W-:Y:S01]  /*11500*/  ULDC.64 UR4, c[0x4][0x78] ;  /* 0x01001e0000047ab9 */ /* 0x000fe20000000a00 */
        /* <DEDUP_REMOVED lines=9> */
.L_x_9010:
[----:B------:R-:W-:-:S04]  /*115a0*/  UIADD3 UR4, UR42, 0x400, URZ ;  /* 0x000004002a047890 */ /* 0x000fc8000fffe03f */
[----:B------:R-:W-:-:S06]  /*115b0*/  ULOP3.LUT UP0, URZ, UR4, 0x1bf, URZ, 0xc0, !UPT ;  /* 0x000001bf043f7892 */ /* 0x000fcc000f80c03f */
[----:B------:R-:W-:-:S13]  /*115c0*/  PLOP3.LUT P0, PT, PT, PT, UP0, 0x80, 0x0 ;  /* 0x000000000000781c */ /* 0x000fda0003f0f008 */
[----:B------:R-:W-:Y:S05]  /*115d0*/  @!P0 BRA `(.L_x_9011) ;  /* 0x00000000007c8947 */ /* 0x000fea0003800000 */
        /* <DEDUP_REMOVED lines=16> */
.L_x_9012:
[----:B------:R1:W2:Y:S01]  /*116e0*/  LDC.64 R2, c[0x4][R24] ;  /* 0x0100000018027b82 */ /* 0x0002a20000000a00 */
[----:B------:R-:W-:Y:S01]  /*116f0*/  ULDC.64 UR4, c[0x4][0x1b8] ;  /* 0x01006e0000047ab9 */ /* 0x000fe20000000a00 */
[----:B------:R-:W-:Y:S01]  /*11700*/  ULDC.64 UR6, c[0x4][0x1c0] ;  /* 0x0100700000067ab9 */ /* 0x000fe20000000a00 */
[----:B------:R-:W-:Y:S02]  /*11710*/  IMAD.U32 R4, RZ, RZ, UR4 ;  /* 0x00000004ff047e24 */ /* 0x000fe4000f8e00ff */
        /* <DEDUP_REMOVED lines=11> */
.L_x_9011:
[----:B------:R-:W-:Y:S01]  /*117d0*/  ULDC.64 UR4, c[0x0][0x9f8] ;  /* 0x00027e0000047ab9 */ /* 0x000fe20000000a00 */
[----:B------:R-:W-:Y:S01]  /*117e0*/  IMAD.U32 R5, RZ, RZ, UR39 ;  /* 0x00000027ff057e24 */ /* 0x000fe2000f8e00ff */
[----:B------:R-:W-:Y:S01]  /*117f0*/  ISETP.NE.U32.AND P0, PT, RZ, UR4, PT ;  /* 0x00000004ff007c0c */ /* 0x000fe2000bf05070 */
[----:B------:R-:W-:-:S03]  /*11800*/  IMAD.U32 R0, RZ, RZ, UR39 ;  /* 0x00000027ff007e24 */ /* 0x000fc6000f8e00ff */
[----:B------:R-:W-:-:S13]  /*11810*/  ISETP.NE.AND.EX P0, PT, RZ, UR5, PT, P0 ;  /* 0x00000005ff007c0c */ /* 0x000fda000bf05300 */
[----:B------:R-:W1:Y:S02]  /*11820*/  @P0 LDC.64 R2, c[0x0][0x9f8] ;  /* 0x00027e00ff020b82 */ /* 0x000e640000000a00 */
[----:B-1----:R-:W-:-:S06]  /*11830*/  @P0 IMAD.WIDE R4, R5, 0x4, R2 ;  /* 0x0000000405040825 */ /* 0x002fcc00078e0202 */
[----:B------:R-:W1:Y:S01]  /*11840*/  LDC R2, c[0x0][0x428] ;  /* 0x00010a00ff027b82 */ /* 0x000e620000000800 */
[----:B------:R2:W3:Y:S01]  /*11850*/  @P0 LDG.E R0, desc[UR50][R4.64] ;  /* 0x0000003204000981 */ /* 0x0004e2000c1e1900 */
[----:B------:R-:W-:Y:S01]  /*11860*/  ISETP.NE.AND P1, PT, R23, RZ, PT ;  /* 0x000000ff1700720c */ /* 0x000fe20003f25270 */
[----:B------:R-:W-:Y:S01]  /*11870*/  UMOV UR36, URZ ;  /* 0x0000003f00247c82 */ /* 0x000fe20008000000 */
[----:B------:R-:W-:Y:S01]  /*11880*/  UMOV UR12, 0x20 ;  /* 0x00000020000c7882 */ /* 0x000fe20000000000 */
[----:B------:R-:W-:Y:S01]  /*11890*/  UMOV UR13, UR37 ;  /* 0x00000025000d7c82 */ /* 0x000fe20008000000 */
[----:B------:R-:W-:Y:S01]  /*118a0*/  UMOV UR14, UR38 ;  /* 0x00000026000e7c82 */ /* 0x000fe20008000000 */
[----:B------:R-:W-:Y:S01]  /*118b0*/  UMOV UR15, UR39 ;  /* 0x00000027000f7c82 */ /* 0x000fe20008000000 */
[----:B------:R-:W-:Y:S01]  /*118c0*/  UMOV UR8, 0x40 ;  /* 0x0000004000087882 */ /* 0x000fe20000000000 */
[----:B------:R-:W-:Y:S01]  /*118d0*/  UMOV UR9, UR37 ;  /* 0x0000002500097c82 */ /* 0x000fe20008000000 */
[----:B------:R-:W-:Y:S01]  /*118e0*/  UMOV UR10, UR38 ;  /* 0x00000026000a7c82 */ /* 0x000fe20008000000 */
[----:B------:R-:W-:Y:S01]  /*118f0*/  UMOV UR11, UR39 ;  /* 0x00000027000b7c82 */ /* 0x000fe20008000000 */
[----:B------:R-:W-:Y:S01]  /*11900*/  UMOV UR6, 0xffffffff ;  /* 0xffffffff00067882 */ /* 0x000fe20000000000 */
[----:B------:R-:W-:-:S02]  /*11910*/  IMAD.U32 R7, RZ, RZ, UR44 ;  /* 0x0000002cff077e24 */ /* 0x000fc4000f8e00ff */
[----:B------:R-:W-:Y:S02]  /*11920*/  VOTEU.ALL UP1, P1 ;  /* 0x00000000003f7886 */ /* 0x000fe40000820000 */
[----:B------:R-:W-:-:S03]  /*11930*/  VIADD R7, R7, 0xffffffff ;  /* 0xffffffff07077836 */ /* 0x000fc60000000000 */
[----:B------:R-:W-:Y:S01]  /*11940*/  @!UP1 UIADD3 UR4, UP0, UR48, 0x270, URZ ;  /* 0x0000027030049890 */ /* 0x000fe2000ff1e03f */
[----:B-1----:R-:W-:Y:S02]  /*11950*/  ISETP.NE.AND P2, PT, R2, 0x1, PT ;  /* 0x000000010200780c */ /* 0x002fe40003f45270 */
[----:B------:R-:W1:Y:S01]  /*11960*/  LDC.64 R2, c[0x0][0x3f8] ;  /* 0x0000fe00ff027b82 */ /* 0x000e620000000a00 */
[----:B------:R-:W-:-:S09]  /*11970*/  @!UP1 UIADD3.X UR5, URZ, UR49, URZ, UP0, !UPT ;  /* 0x000000313f059290 */ /* 0x000fd200087fe43f */
[----:B------:R4:W-:Y:S01]  /*11980*/  @!UP1 UTMAPF.L2.4D [UR36], [UR4] ;  /* 0x00000024040095b8 */ /* 0x0009e20008018000 */
[----:B------:R-:W2:Y:S01]  /*11990*/  @P2 LDC R6, c[0x0][0x42c] ;  /* 0x00010b00ff062b82 */ /* 0x000ea20000000800 */
[----:B------:R4:W-:Y:S07]  /*119a0*/  @!UP1 UTMAPF.L2.4D [UR12], [UR4] ;  /* 0x0000000c040095b8 */ /* 0x0009ee0008018000 */
[----:B------:R-:W5:Y:S01]  /*119b0*/  @P2 LDC R9, c[0x0][0x430] ;  /* 0x00010c00ff092b82 */ /* 0x000f620000000800 */
[----:B-1----:R-:W-:Y:S01]  /*119c0*/  ISETP.NE.U32.AND P0, PT, R2, RZ, PT ;  /* 0x000000ff0200720c */ /* 0x002fe20003f05070 */
[----:B------:R4:W-:Y:S03]  /*119d0*/  @!UP1 UTMAPF.L2.4D [UR8], [UR4] ;  /* 0x00000008040095b8 */ /* 0x0009e60008018000 */
[----:B------:R-:W-:Y:S01]  /*119e0*/  ISETP.NE.AND.EX P0, PT, R3, RZ, PT, P0 ;  /* 0x000000ff0300720c */ /* 0x000fe20003f05300 */
[----:B--2---:R-:W-:-:S04]  /*119f0*/  @P2 IMAD.HI.U32 R4, R6, UR38, RZ ;  /* 0x0000002606042c27 */ /* 0x004fc8000f8e00ff */
[----:B------:R-:W-:Y:S01]  /*11a00*/  IMAD.U32 R6, RZ, RZ, UR38 ;  /* 0x00000026ff067e24 */ /* 0x000fe2000f8e00ff */
[----:B-----5:R-:W-:Y:S02]  /*11a10*/  @P2 SHF.R.U32.HI R6, RZ, R9, R4 ;  /* 0x00000009ff062219 */ /* 0x020fe40000011604 */
[----:B---3--:R-:W-:Y:S01]  /*11a20*/  SEL R9, R0, RZ, !P0 ;  /* 0x000000ff00097207 */ /* 0x008fe20004000000 */
[----:B----4-:R-:W-:Y:S06]  /*11a30*/  BRA.DIV UR6, `(.L_x_9013) ;  /* 0x0000002606c07947 */ /* 0x010fec000b800000 */
.L_x_9064:
[----:B------:R-:W-:Y:S01]  /*11a40*/  UMOV UR4, 0xffffffff ;  /* 0xffffffff00047882 */ /* 0x000fe20000000000 */
[----:B------:R-:W-:Y:S02]  /*11a50*/  SHF.R.S32.HI R8, RZ, 0x1f, R0 ;  /* 0x0000001fff087819 */ /* 0x000fe40000011400 */
[----:B------:R-:W-:Y:S05]  /*11a60*/  BRA.DIV UR4, `(.L_x_9014) ;  /* 0x0000002604d47947 */ /* 0x000fea000b800000 */
[----:B------:R-:W-:-:S13]  /*11a70*/  ELECT P6, URZ, PT ;  /* 0x00000000003f782f */ /* 0x000fda00038c0000 */
.L_x_9067:
[----:B------:R-:W-:Y:S05]  /*11a80*/  @!P6 BRA `(.L_x_9015) ;  /* 0x0000000000e8e947 */ /* 0x000fea0003800000 */
[----:B------:R-:W-:Y:S01]  /*11a90*/  LEA R13, R19, UR42, 0x3 ;  /* 0x0000002a130d7c11 */ /* 0x000fe2000f8e18ff */
[----:B------:R-:W-:Y:S01]  /*11aa0*/  IMAD.MOV.U32 R9, RZ, RZ, R0 ;  /* 0x000000ffff097224 */ /* 0x000fe200078e0000 */
[----:B------:R-:W-:Y:S01]  /*11ab0*/  SHF.L.U32 R12, R18, 0x1f, RZ ;  /* 0x0000001f120c7819 */ /* 0x000fe200000006ff */
        /* <DEDUP_REMOVED lines=19> */
.L_x_9016:
[----:B------:R-:W2:Y:S01]  /*11bf0*/  SYNCS.PHASECHK.TRANS64.TRYWAIT P2, [R13+URZ+0x2d840], R12 ;  /* 0x02d8400c0d0075a7 */ /* 0x000ea2000804017f */
[----:B------:R-:W-:Y:S01]  /*11c00*/  ISETP.NE.AND P3, PT, R17, RZ, PT ;  /* 0x000000ff1100720c */ /* 0x000fe20003f65270 */
[----:B--2---:R-:W-:-:S12]  /*11c10*/  @!P2 BRA `(.L_x_9017) ;  /* 0x000000240088a947 */ /* 0x004fd80003800000 */
.L_x_9068:
[----:B------:R-:W-:Y:S05]  /*11c20*/  @P3 BRA `(.L_x_9018) ;  /* 0x0000000000143947 */ /* 0x000fea0003800000 */
[----:B------:R-:W-:Y:S01]  /*11c30*/  ISETP.NE.AND P2, PT, R23, RZ, PT ;  /* 0x000000ff1700720c */ /* 0x000fe20003f45270 */
[----:B-1----:R-:W-:-:S04]  /*11c40*/  IMAD.MOV.U32 R4, RZ, RZ, 0x6000 ;  /* 0x00006000ff047424 */ /* 0x002fc800078e00ff */
[----:B------:R3:W-:Y:S08]  /*11c50*/  SYNCS.ARRIVE.TRANS64 RZ, [R13+URZ+0x2d830], R4 ;  /* 0x02d830040dff79a7 */ /* 0x0007f0000800003f */
[----:B------:R-:W-:Y:S05]  /*11c60*/  @!P2 BRA `(.L_x_9018) ;  /* 0x000000000004a947 */ /* 0x000fea0003800000 */
[----:B------:R-:W-:Y:S01]  /*11c70*/  BPT.TRAP 0x1 ;  /* 0x000000040000795c */ /* 0x000fe20000300000 */
.L_x_9018:
        /* <DEDUP_REMOVED lines=12> */
[----:B------:R-:W-:Y:S02]  /*11d40*/  USHF.L.U32 UR11, UR11, 0x7, URZ ;  /* 0x000000070b0b7899 */ /* 0x000fe4000800063f */
[----:B------:R-:W-:Y:S02]  /*11d50*/  UIADD3 UR9, UR9, 0x2d830, URZ ;  /* 0x0002d83009097890 */ /* 0x000fe4000fffe03f */
[----:B------:R-:W-:Y:S02]  /*11d60*/  UIADD3 UR14, UR8, 0x15400, URZ ;  /* 0x00015400080e7890 */ /* 0x000fe4000fffe03f */
[----:B------:R-:W-:Y:S02]  /*11d70*/  UIADD3 UR15, UR8, 0x17400, URZ ;  /* 0x00017400080f7890 */ /* 0x000fe4000fffe03f */
[----:B------:R-:W-:-:S03]  /*11d80*/  UIADD3 UR17, UR8, 0x19400, URZ ;  /* 0x0001940008117890 */ /* 0x000fc6000fffe03f */
[----:B------:R-:W-:Y:S01]  /*11d90*/  UMOV UR8, UR14 ;  /* 0x0000000e00087c82 */ /* 0x000fe20008000000 */
[----:B------:R-:W-:Y:S01]  /*11da0*/  UMOV UR14, 0x40 ;  /* 0x00000040000e7882 */ /* 0x000fe20000000000 */
[----:B------:R4:W-:Y:S02]  /*11db0*/  UTMALDG.4D [UR8], [UR4], desc[UR6] ;  /* 0x00000608040075b4 */ /* 0x0009e40008019000 */
[----:B----4-:R-:W-:Y:S01]  /*11dc0*/  UMOV UR8, UR15 ;  /* 0x0000000f00087c82 */ /* 0x010fe20008000000 */
[----:B------:R-:W-:Y:S02]  /*11dd0*/  UMOV UR10, UR16 ;  /* 0x00000010000a7c82 */ /* 0x000fe40008000000 */
[----:B------:R4:W-:Y:S02]  /*11de0*/  UTMALDG.4D [UR8], [UR4], desc[UR6] ;  /* 0x00000608040075b4 */ /* 0x0009e40008019000 */
[----:B----4-:R-:W-:Y:S01]  /*11df0*/  UMOV UR8, UR17 ;  /* 0x0000001100087c82 */ /* 0x010fe20008000000 */
[----:B------:R-:W-:-:S02]  /*11e00*/  UMOV UR10, UR14 ;  /* 0x0000000e000a7c82 */ /* 0x000fc40008000000 */
[----:B------:R4:W-:Y:S02]  /*11e10*/  UTMALDG.4D [UR8], [UR4], desc[UR6] ;  /* 0x00000608040075b4 */ /* 0x0009e40008019000 */
[----:B----4-:R-:W-:Y:S01]  /*11e20*/  NOP ;  /* 0x0000000000007918 */ /* 0x010fe20000000000 */
.L_x_9015:
        /* <DEDUP_REMOVED lines=9> */
[----:B-1-3--:R-:W-:Y:S01]  /*11ec0*/  @P2 IMAD.MOV.U32 R4, RZ, RZ, 0x9000 ;  /* 0x00009000ff042424 */ /* 0x00afe200078e00ff */
        /* <DEDUP_REMOVED lines=26> */
[----:B------:R-:W3:Y:S02]  /*12070*/  SYNCS.PHASECHK.TRANS64.TRYWAIT P2, [UR42+0x2d820], R4 ;  /* 0x02d82004ff0075a7 */ /* 0x000ee4000804016a */
[----:B-1-3--:R-:W-:Y:S05]  /*12080*/  @!P2 BRA `(.L_x_9019) ;  /* 0x000000200080a947 */ /* 0x00afea0003800000 */
.L_x_9069:
[----:B------:R-:W-:-:S04]  /*12090*/  UIADD3 UR4, UR44, -0x2, URZ ;  /* 0xfffffffe2c047890 */ /* 0x000fc8000fffe03f */
[----:B------:R-:W-:-:S06]  /*120a0*/  UISETP.GE.AND UP0, UPT, UR4, UR43, UPT ;  /* 0x0000002b0400728c */ /* 0x000fcc000bf06270 */
[----:B------:R-:W-:-:S13]  /*120b0*/  PLOP3.LUT P2, PT, PT, PT, UP0, 0x80, 0x0 ;  /* 0x000000000000781c */ /* 0x000fda0003f4f008 */
[----:B------:R-:W-:Y:S05]  /*120c0*/  @!P2 BRA `(.L_x_9020) ;  /* 0x00000014004ca947 */ /* 0x000fea0003800000 */
[----:B-1----:R-:W-:Y:S01]  /*120d0*/  IMAD R5, RZ, RZ, -UR44 ;  /* 0x8000002cff057e24 */ /* 0x002fe2000f8e02ff */
[----:B------:R-:W-:Y:S01]  /*120e0*/  LOP3.LUT R10, RZ, UR43, RZ, 0x33, !PT ;  /* 0x0000002bff0a7c12 */ /* 0x000fe2000f8e33ff */
[----:B------:R-:W-:Y:S01]  /*120f0*/  IMAD.U32 R11, RZ, RZ, UR4 ;  /* 0x00000004ff0b7e24 */ /* 0x000fe2000f8e00ff */
[----:B------:R-:W-:Y:S02]  /*12100*/  ULDC.64 UR40, c[0x0][0x408] ;  /* 0x0001020000287ab9 */ /* 0x000fe40000000a00 */
[----:B------:R-:W-:-:S05]  /*12110*/  VIADDMNMX R10, R5, 0x1, R10, !PT ;  /* 0x00000001050a7846 */ /* 0x000fca000780010a */
[----:B------:R-:W-:-:S05]  /*12120*/  VIADD R4, R10, UR44 ;  /* 0x0000002c0a047c36 */ /* 0x000fca0008000000 */
[----:B------:R-:W-:-:S04]  /*12130*/  LOP3.LUT R4, R4, 0x1, RZ, 0xc0, !PT ;  /* 0x0000000104047812 */ /* 0x000fc800078ec0ff */
[----:B------:R-:W-:-:S13]  /*12140*/  ISETP.NE.U32.AND P2, PT, R4, 0x1, PT ;  /* 0x000000010400780c */ /* 0x000fda0003f45070 */
[----:B------:R-:W-:Y:S05]  /*12150*/  @P2 BRA `(.L_x_9021) ;  /* 0x0000000400b42947 */ /* 0x000fea0003800000 */
[----:B--2---:R-:W-:Y:S01]  /*12160*/  VIADD R12, R19, 0x1 ;  /* 0x00000001130c7836 */ /* 0x004fe20000000000 */
        /* <DEDUP_REMOVED lines=26> */
.L_x_9024:
[----:B-1----:R-:W-:Y:S02]  /*12310*/  LEA R3, R12, UR42, 0x3 ;  /* 0x0000002a0c037c11 */ /* 0x002fe4000f8e18ff */
[----:B------:R-:W-:Y:S02]  /*12320*/  SHF.L.U32 R2, R13, 0x1f, RZ ;  /* 0x0000001f0d027819 */ /* 0x000fe400000006ff */
[----:B------:R-:W-:Y:S02]  /*12330*/  ISETP.NE.AND P2, PT, R17, RZ, PT ;  /* 0x000000ff1100720c */ /* 0x000fe40003f45270 */
[----:B------:R-:W1:Y:S02]  /*12340*/  SYNCS.PHASECHK.TRANS64.TRYWAIT P3, [R3+URZ+0x2d840], R2 ;  /* 0x02d84002030075a7 */ /* 0x000e64000806017f */
[----:B-1----:R-:W-:Y:S09]  /*12350*/  @!P3 BRA `(.L_x_9025) ;  /* 0x0000001c00e4b947 */ /* 0x002ff20003800000 */
.L_x_9070:
[----:B------:R-:W-:Y:S05]  /*12360*/  @P2 BRA `(.L_x_9026) ;  /* 0x0000000000142947 */ /* 0x000fea0003800000 */
[----:B------:R-:W-:Y:S01]  /*12370*/  ISETP.NE.AND P3, PT, R23, RZ, PT ;  /* 0x000000ff1700720c */ /* 0x000fe20003f65270 */
[----:B-1----:R-:W-:-:S04]  /*12380*/  IMAD.MOV.U32 R2, RZ, RZ, 0x6000 ;  /* 0x00006000ff027424 */ /* 0x002fc800078e00ff */
[----:B------:R2:W-:Y:S08]  /*12390*/  SYNCS.ARRIVE.TRANS64 RZ, [R3+URZ+0x2d830], R2 ;  /* 0x02d8300203ff79a7 */ /* 0x0005f0000800003f */
[----:B------:R-:W-:Y:S05]  /*123a0*/  @!P3 BRA `(.L_x_9026) ;  /* 0x000000000004b947 */ /* 0x000fea0003800000 */
[----:B------:R-:W-:Y:S01]  /*123b0*/  BPT.TRAP 0x1 ;  /* 0x000000040000795c */ /* 0x000fe20000300000 */
.L_x_9026:
        /* <DEDUP_REMOVED lines=14> */
[----:B-12---:R-:W-:Y:S01]  /*124a0*/  SHF.L.U32 R3, R18, 0x1f, RZ ;  /* 0x0000001f12037819 */ /* 0x006fe200000006ff */
[----:B------:R-:W-:Y:S01]  /*124b0*/  UIADD3 UR9, UR9, 0x2d830, URZ ;  /* 0x0002d83009097890 */ /* 0x000fe2000fffe03f */
[----:B------:R-:W-:Y:S01]  /*124c0*/  LEA R2, R19, UR19, 0x3 ;  /* 0x0000001313027c11 */ /* 0x000fe2000f8e18ff */
[----:B------:R-:W-:-:S02]  /*124d0*/  USHF.L.U32 UR11, UR11, 0x7, URZ ;  /* 0x000000070b0b7899 */ /* 0x000fc4000800063f */
        /* <DEDUP_REMOVED lines=13> */
.L_x_9071:
[----:B------:R-:W-:Y:S05]  /*125b0*/  @P2 BRA `(.L_x_9028) ;  /* 0x0000000000182947 */ /* 0x000fea0003800000 */
[----:B------:R-:W-:Y:S01]  /*125c0*/  ISETP.NE.AND P2, PT, R23, RZ, PT ;  /* 0x000000ff1700720c */ /* 0x000fe20003f45270 */
[----:B-1----:R-:W-:Y:S01]  /*125d0*/  IMAD.MOV.U32 R3, RZ, RZ, 0x6000 ;  /* 0x00006000ff037424 */ /* 0x002fe200078e00ff */
[----:B------:R-:W-:-:S04]  /*125e0*/  LEA R2, R19, UR42, 0x3 ;  /* 0x0000002a13027c11 */ /* 0x000fc8000f8e18ff */
[----:B------:R2:W-:Y:S07]  /*125f0*/  SYNCS.ARRIVE.TRANS64 RZ, [R2+URZ+0x2d850], R3 ;  /* 0x02d8500302ff79a7 */ /* 0x0005ee000800003f */
[----:B------:R-:W-:Y:S05]  /*12600*/  @!P2 BRA `(.L_x_9028) ;  /* 0x000000000004a947 */ /* 0x000fea0003800000 */
[----:B------:R-:W-:Y:S01]  /*12610*/  BPT.TRAP 0x1 ;  /* 0x000000040000795c */ /* 0x000fe20000300000 */
.L_x_9028:
        /* <DEDUP_REMOVED lines=14> */
[----:B------:R-:W-:Y:S02]  /*12700*/  USHF.L.U32 UR11, UR11, 0x7, URZ ;  /* 0x000000070b0b7899 */ /* 0x000fe4000800063f */
[----:B------:R-:W-:Y:S02]  /*12710*/  UIADD3 UR8, UR15, 0x400, URZ ;  /* 0x000004000f087890 */ /* 0x000fe4000fffe03f */
[----:B------:R-:W-:Y:S02]  /*12720*/  UIADD3 UR9, UR9, 0x2d850, URZ ;  /* 0x0002d85009097890 */ /* 0x000fe4000fffe03f */
        /* <DEDUP_REMOVED lines=11> */
.L_x_9023:
[----:B------:R-:W-:Y:S05]  /*127e0*/  BSYNC B0 ;  /* 0x0000000000007941 */ /* 0x000fea0003800000 */
.L_x_9022:
[----:B------:R-:W-:Y:S01]  /*127f0*/  UIADD3 UR4, UR44, -0x3, URZ ;  /* 0xfffffffd2c047890 */ /* 0x000fe2000fffe03f */
[----:B------:R-:W-:Y:S02]  /*12800*/  IMAD.MOV.U32 R19, RZ, RZ, R12 ;  /* 0x000000ffff137224 */ /* 0x000fe400078e000c */
[----:B------:R-:W-:-:S03]  /*12810*/  IMAD.MOV.U32 R18, RZ, RZ, R13 ;  /* 0x000000ffff127224 */ /* 0x000fc600078e000d */
[----:B------:R-:W-:-:S07]  /*12820*/  IMAD.U32 R11, RZ, RZ, UR4 ;  /* 0x00000004ff0b7e24 */ /* 0x000fce000f8e00ff */
.L_x_9021:
[----:B------:R-:W-:Y:S01]  /*12830*/  ULOP3.LUT UR4, URZ, UR44, URZ, 0x33, !UPT ;  /* 0x0000002c3f047292 */ /* 0x000fe2000f8e333f */
[----:B------:R-:W-:Y:S01]  /*12840*/  VIADD R10, R10, 0xfffffffe ;  /* 0xfffffffe0a0a7836 */ /* 0x000fe20000000000 */
[----:B------:R-:W-:Y:S04]  /*12850*/  BSSY B0, `(.L_x_9020) ;  /* 0x00000da000007945 */ /* 0x000fe80003800000 */
[----:B------:R-:W-:-:S13]  /*12860*/  ISETP.NE.AND P2, PT, R10, UR4, PT ;  /* 0x000000040a007c0c */ /* 0x000fda000bf45270 */
[----:B------:R-:W-:Y:S05]  /*12870*/  @!P2 BRA `(.L_x_9029) ;  /* 0x0000000c005ca947 */ /* 0x000fea0003800000 */
[----:B-12---:R-:W-:-:S07]  /*12880*/  IMAD.MOV.U32 R2, RZ, RZ, R9 ;  /* 0x000000ffff027224 */ /* 0x006fce00078e0009 */
.L_x_9044:
[----:B------:R-:W-:Y:S01]  /*12890*/  VIADD R10, R19, 0x1 ;  /* 0x00000001130a7836 */ /* 0x000fe20000000000 */
        /* <DEDUP_REMOVED lines=10> */
[----:B------:R-:W-:Y:S02]  /*12940*/  IMAD.MOV.U32 R13, RZ, RZ, R11 ;  /* 0x000000ffff0d7224 */ /* 0x000fe400078e000b */
[----:B------:R-:W-:-:S04]  /*12950*/  IMAD R15, R8, UR40, RZ ;  /* 0x00000028080f7c24 */ /* 0x000fc8000f8e02ff */
[----:B------:R-:W-:Y:S01]  /*12960*/  IMAD R15, R0, UR41, R15 ;  /* 0x00000029000f7c24 */ /* 0x000fe2000f8e020f */
[----:B------:R-:W2:Y:S01]  /*12970*/  LDC.64 R2, c[0x0][0x3f8] ;  /* 0x0000fe00ff027b82 */ /* 0x000ea20000000a00 */
        /* <DEDUP_REMOVED lines=8> */
[----:B--2---:R-:W-:-:S04]  /*12a00*/  LEA R2, P2, R4, R2, 0x2 ;  /* 0x0000000204027211 */ /* 0x004fc800078410ff */
[----:B------:R-:W-:-:S05]  /*12a10*/  LEA.HI.X R3, R4, R3, R5, 0x2, P2 ;  /* 0x0000000304037211 */ /* 0x000fca00010f1405 */
[----:B------:R1:W5:Y:S01]  /*12a20*/  LDG.E R2, desc[UR50][R2.64] ;  /* 0x0000003202027981 */ /* 0x000362000c1e1900 */
[----:B------:R-:W-:-:S04]  /*12a30*/  IMAD.MOV R4, RZ, RZ, -R13 ;  /* 0x000000ffff047224 */ /* 0x000fc800078e0a0d */
[----:B------:R-:W-:-:S07]  /*12a40*/  IMAD R14, R14, R4, R11 ;  /* 0x000000040e0e7224 */ /* 0x000fce00078e020b */
.L_x_9032:
[----:B------:R-:W-:Y:S02]  /*12a50*/  LEA R4, R10, UR42, 0x3 ;  /* 0x0000002a0a047c11 */ /* 0x000fe4000f8e18ff */
[----:B-1----:R-:W-:Y:S02]  /*12a60*/  SHF.L.U32 R3, R12, 0x1f, RZ ;  /* 0x0000001f0c037819 */ /* 0x002fe400000006ff */
[----:B------:R-:W-:Y:S02]  /*12a70*/  ISETP.NE.AND P2, PT, R17, RZ, PT ;  /* 0x000000ff1100720c */ /* 0x000fe40003f45270 */
[----:B------:R-:W1:Y:S02]  /*12a80*/  SYNCS.PHASECHK.TRANS64.TRYWAIT P3, [R4+URZ+0x2d840], R3 ;  /* 0x02d84003040075a7 */ /* 0x000e64000806017f */
[----:B-1----:R-:W-:Y:S09]  /*12a90*/  @!P3 BRA `(.L_x_9033) ;  /* 0x00000018003cb947 */ /* 0x002ff20003800000 */
.L_x_9072:
[----:B------:R-:W-:Y:S05]  /*12aa0*/  @P2 BRA `(.L_x_9034) ;  /* 0x0000000000142947 */ /* 0x000fea0003800000 */
[----:B------:R-:W-:Y:S01]  /*12ab0*/  ISETP.NE.AND P3, PT, R23, RZ, PT ;  /* 0x000000ff1700720c */ /* 0x000fe20003f65270 */
[----:B-1----:R-:W-:-:S04]  /*12ac0*/  IMAD.MOV.U32 R3, RZ, RZ, 0x6000 ;  /* 0x00006000ff037424 */ /* 0x002fc800078e00ff */
[----:B------:R2:W-:Y:S08]  /*12ad0*/  SYNCS.ARRIVE.TRANS64 RZ, [R4+URZ+0x2d830], R3 ;  /* 0x02d8300304ff79a7 */ /* 0x0005f0000800003f */
[----:B------:R-:W-:Y:S05]  /*12ae0*/  @!P3 BRA `(.L_x_9034) ;  /* 0x000000000004b947 */ /* 0x000fea0003800000 */
[----:B------:R-:W-:Y:S01]  /*12af0*/  BPT.TRAP 0x1 ;  /* 0x000000040000795c */ /* 0x000fe20000300000 */
.L_x_9034:
        /* <DEDUP_REMOVED lines=16> */
[----:B-12---:R-:W-:Y:S01]  /*12c00*/  LEA R3, R19, UR19, 0x3 ;  /* 0x0000001313037c11 */ /* 0x006fe2000f8e18ff */
        /* <DEDUP_REMOVED lines=14> */
.L_x_9073:
[----:B------:R-:W-:Y:S05]  /*12cf0*/  @P2 BRA `(.L_x_9036) ;  /* 0x0000000000142947 */ /* 0x000fea0003800000 */
[----:B------:R-:W-:Y:S01]  /*12d00*/  ISETP.NE.AND P2, PT, R23, RZ, PT ;  /* 0x000000ff1700720c */ /* 0x000fe20003f45270 */
[----:B------:R-:W-:-:S04]  /*12d10*/  IMAD.MOV.U32 R4, RZ, RZ, 0x6000 ;  /* 0x00006000ff047424 */ /* 0x000fc800078e00ff */
[----:B------:R2:W-:Y:S08]  /*12d20*/  SYNCS.ARRIVE.TRANS64 RZ, [R3+URZ+0x50], R4 ;  /* 0x0000500403ff79a7 */ /* 0x0005f0000800003f */
[----:B------:R-:W-:Y:S05]  /*12d30*/  @!P2 BRA `(.L_x_9036) ;  /* 0x000000000004a947 */ /* 0x000fea0003800000 */
[----:B------:R-:W-:Y:S01]  /*12d40*/  BPT.TRAP 0x1 ;  /* 0x000000040000795c */ /* 0x000fe20000300000 */
.L_x_9036:
        /* <DEDUP_REMOVED lines=29> */
.L_x_9031:
[----:B------:R-:W-:Y:S05]  /*12f20*/  BSYNC B1 ;  /* 0x0000000000017941 */ /* 0x000fea0003800000 */
.L_x_9030:
[----:B------:R-:W-:Y:S01]  /*12f30*/  VIADD R19, R10, 0x1 ;  /* 0x000000010a137836 */ /* 0x000fe20000000000 */
[----:B------:R-:W-:Y:S01]  /*12f40*/  BSSY B1, `(.L_x_9037) ;  /* 0x0000067000017945 */ /* 0x000fe20003800000 */
[----:B------:R-:W-:-:S03]  /*12f50*/  VIADD R13, R11, 0xffffffff ;  /* 0xffffffff0b0d7836 */ /* 0x000fc60000000000 */
[----:B------:R-:W-:-:S04]  /*12f60*/  ISETP.NE.AND P2, PT, R19, 0x2, PT ;  /* 0x000000021300780c */ /* 0x000fc80003f45270 */
[----:B-12---:R-:W-:Y:S02]  /*12f70*/  SEL R3, RZ, 0x1, P2 ;  /* 0x00000001ff037807 */ /* 0x006fe40001000000 */
        /* <DEDUP_REMOVED lines=9> */
[----:B-1----:R-:W-:-:S13]  /*13010*/  ISETP.NE.AND P2, PT, R14, 0x1, PT ;  /* 0x000000010e00780c */ /* 0x002fda0003f45270 */
[----:B------:R-:W1:Y:S02]  /*13020*/  @P2 LDC.64 R2, c[0x0][0x420] ;  /* 0x00010800ff022b82 */ /* 0x000e640000000a00 */
[----:B-1----:R-:W-:-:S05]  /*13030*/  @P2 IMAD.HI.U32 R2, R13, R2, RZ ;  /* 0x000000020d022227 */ /* 0x002fca00078e00ff */
[----:B------:R-:W-:Y:S02]  /*13040*/  @P2 SHF.R.U32.HI R15, RZ, R3, R2 ;  /* 0x00000003ff0f2219 */ /* 0x000fe40000011602 */
[----:B------:R-:W1:Y:S02]  /*13050*/  LDC.64 R2, c[0x0][0x3f8] ;  /* 0x0000fe00ff027b82 */ /* 0x000e640000000a00 */
[--C-:B------:R-:W-:Y:S01]  /*13060*/  SHF.R.S32.HI R5, RZ, 0x1f, R15.reuse ;  /* 0x0000001fff057819 */ /* 0x100fe2000001140f */
[----:B------:R-:W-:-:S04]  /*13070*/  IMAD.MOV.U32 R4, RZ, RZ, R15 ;  /* 0x000000ffff047224 */ /* 0x000fc800078e000f */
[----:B------:R-:W-:-:S04]  /*13080*/  IMAD.WIDE.U32 R4, R0, UR40, R4 ;  /* 0x0000002800047c25 */ /* 0x000fc8000f8e0004 */
[----:B------:R-:W-:Y:S01]  /*13090*/  IMAD.IADD R5, R21, 0x1, R5 ;  /* 0x0000000115057824 */ /* 0x000fe200078e0205 */
[----:B-1----:R-:W-:-:S04]  /*130a0*/  LEA R2, P2, R4, R2, 0x2 ;  /* 0x0000000204027211 */ /* 0x002fc800078410ff */
[----:B------:R-:W-:-:S05]  /*130b0*/  LEA.HI.X R3, R4, R3, R5, 0x2, P2 ;  /* 0x0000000304037211 */ /* 0x000fca00010f1405 */
[----:B------:R1:W5:Y:S01]  /*130c0*/  LDG.E R2, desc[UR50][R2.64] ;  /* 0x0000003202027981 */ /* 0x000362000c1e1900 */
[----:B------:R-:W-:-:S04]  /*130d0*/  IMAD.MOV R4, RZ, RZ, -R15 ;  /* 0x000000ffff047224 */ /* 0x000fc800078e0a0f */
[----:B------:R-:W-:-:S07]  /*130e0*/  IMAD R14, R14, R4, R13 ;  /* 0x000000040e0e7224 */ /* 0x000fce00078e020d */
.L_x_9039:
[----:B-1----:R-:W-:Y:S02]  /*130f0*/  LEA R3, R19, UR42, 0x3 ;  /* 0x0000002a13037c11 */ /* 0x002fe4000f8e18ff */
[----:B------:R-:W-:Y:S02]  /*13100*/  SHF.L.U32 R4, R18, 0x1f, RZ ;  /* 0x0000001f12047819 */ /* 0x000fe400000006ff */
[----:B------:R-:W-:Y:S02]  /*13110*/  ISETP.NE.AND P2, PT, R17, RZ, PT ;  /* 0x000000ff1100720c */ /* 0x000fe40003f45270 */
[----:B------:R-:W1:Y:S02]  /*13120*/  SYNCS.PHASECHK.TRANS64.TRYWAIT P3, [R3+URZ+0x2d840], R4 ;  /* 0x02d84004030075a7 */ /* 0x000e64000806017f */
[----:B-1----:R-:W-:Y:S09]  /*13130*/  @!P3 BRA `(.L_x_9040) ;  /* 0x0000001000bcb947 */ /* 0x002ff20003800000 */
.L_x_9074:
[----:B------:R-:W-:Y:S05]  /*13140*/  @P2 BRA `(.L_x_9041) ;  /* 0x0000000000142947 */ /* 0x000fea0003800000 */
[----:B------:R-:W-:Y:S01]  /*13150*/  ISETP.NE.AND P3, PT, R23, RZ, PT ;  /* 0x000000ff1700720c */ /* 0x000fe20003f65270 */
[----:B-1----:R-:W-:-:S04]  /*13160*/  IMAD.MOV.U32 R4, RZ, RZ, 0x6000 ;  /* 0x00006000ff047424 */ /* 0x002fc800078e00ff */
[----:B------:R2:W-:Y:S08]  /*13170*/  SYNCS.ARRIVE.TRANS64 RZ, [R3+URZ+0x2d830], R4 ;  /* 0x02d8300403ff79a7 */ /* 0x0005f0000800003f */
[----:B------:R-:W-:Y:S05]  /*13180*/  @!P3 BRA `(.L_x_9041) ;  /* 0x000000000004b947 */ /* 0x000fea0003800000 */
[----:B------:R-:W-:Y:S01]  /*13190*/  BPT.TRAP 0x1 ;  /* 0x000000040000795c */ /* 0x000fe20000300000 */
.L_x_9041:
        /* <DEDUP_REMOVED lines=16> */
[----:B------:R-:W-:Y:S02]  /*132a0*/  USHF.L.U32 UR11, UR11, 0x7, URZ ;  /* 0x000000070b0b7899 */ /* 0x000fe4000800063f */
        /* <DEDUP_REMOVED lines=14> */
.L_x_9075:
[----:B------:R-:W-:Y:S05]  /*13390*/  @P2 BRA `(.L_x_9043) ;  /* 0x0000000000142947 */ /* 0x000fea0003800000 */
[----:B------:R-:W-:Y:S01]  /*133a0*/  ISETP.NE.AND P2, PT, R23, RZ, PT ;  /* 0x000000ff1700720c */ /* 0x000fe20003f45270 */
[----:B------:R-:W-:-:S04]  /*133b0*/  IMAD.MOV.U32 R4, RZ, RZ, 0x6000 ;  /* 0x00006000ff047424 */ /* 0x000fc800078e00ff */
[----:B------:R2:W-:Y:S08]  /*133c0*/  SYNCS.ARRIVE.TRANS64 RZ, [R3+URZ+0x50], R4 ;  /* 0x0000500403ff79a7 */ /* 0x0005f0000800003f */
[----:B------:R-:W-:Y:S05]  /*133d0*/  @!P2 BRA `(.L_x_9043) ;  /* 0x000000000004a947 */ /* 0x000fea0003800000 */
[----:B------:R-:W-:Y:S01]  /*133e0*/  BPT.TRAP 0x1 ;  /* 0x000000040000795c */ /* 0x000fe20000300000 */
.L_x_9043:
        /* <DEDUP_REMOVED lines=28> */
.L_x_9038:
[----:B------:R-:W-:Y:S05]  /*135b0*/  BSYNC B1 ;  /* 0x0000000000017941 */ /* 0x000fea0003800000 */
.L_x_9037:
[----:B------:R-:W-:Y:S01]  /*135c0*/  ISETP.GT.AND P2, PT, R13, UR43, PT ;  /* 0x0000002b0d007c0c */ /* 0x000fe2000bf44270 */
[----:B------:R-:W-:-:S12]  /*135d0*/  VIADD R11, R11, 0xfffffffe ;  /* 0xfffffffe0b0b7836 */ /* 0x000fd80000000000 */
[----:B------:R-:W-:Y:S05]  /*135e0*/  @P2 BRA `(.L_x_9044) ;  /* 0xfffffff000a82947 */ /* 0x000fea000383ffff */
.L_x_9029:
[----:B------:R-:W-:Y:S05]  /*135f0*/  BSYNC B0 ;  /* 0x0000000000007941 */ /* 0x000fea0003800000 */
.L_x_9020:
[----:B------:R-:W-:Y:S04]  /*13600*/  BSSY B0, `(.L_x_9045) ;  /* 0x000000e000007945 */ /* 0x000fe80003800000 */
[----:B------:R-:W-:Y:S05]  /*13610*/  @P1 BRA `(.L_x_9046) ;  /* 0x0000000000301947 */ /* 0x000fea0003800000 */
[----:B------:R-:W3:Y:S01]  /*13620*/  S2R R11, SR_LANEID ;  /* 0x00000000000b7919 */ /* 0x000ee20000000000 */
[----:B------:R-:W-:Y:S01]  /*13630*/  VOTEU.ANY UR4, UPT, PT ;  /* 0x0000000000047886 */ /* 0x000fe200038e0100 */
[----:B-12---:R-:W1:Y:S01]  /*13640*/  LDC.64 R2, c[0x0][0xdf0] ;  /* 0x00037c00ff027b82 */ /* 0x006e620000000a00 */
[----:B------:R-:W3:Y:S08]  /*13650*/  FLO.U32 R0, UR4 ;  /* 0x0000000400007d00 */ /* 0x000ef000080e0000 */
[----:B------:R-:W1:Y:S01]  /*13660*/  POPC R5, UR4 ;  /* 0x0000000400057d09 */ /* 0x000e620008000000 */
[----:B---3--:R-:W-:-:S13]  /*13670*/  ISETP.EQ.U32.AND P0, PT, R0, R11, PT ;  /* 0x0000000b0000720c */ /* 0x008fda0003f02070 */
[----:B-1----:R-:W2:Y:S01]  /*13680*/  @P0 ATOMG.E.ADD.STRONG.GPU PT, R3, desc[UR50][R2.64], R5 ;  /* 0x00000005020309a8 */ /* 0x002ea200081ee1f2 */
[----:B------:R-:W1:Y:S02]  /*13690*/  S2R R4, SR_LTMASK ;  /* 0x0000000000047919 */ /* 0x000e640000003900 */
[----:B-1----:R-:W-:-:S04]  /*136a0*/  LOP3.LUT R4, R4, UR4, RZ, 0xc0, !PT ;  /* 0x0000000404047c12 */ /* 0x002fc8000f8ec0ff */
[----:B------:R-:W1:Y:S01]  /*136b0*/  POPC R11, R4 ;  /* 0x00000004000b7309 */ /* 0x000e620000000000 */
[----:B--2---:R-:W1:Y:S02]  /*136c0*/  SHFL.IDX PT, R0, R3, R0, 0x1f ;  /* 0x00001f0003007589 */ /* 0x004e6400000e0000 */
[----:B-1----:R-:W-:-:S07]  /*136d0*/  IADD3 R22, R0, UR45, R11 ;  /* 0x0000002d00167c10 */ /* 0x002fce000fffe00b */
.L_x_9046:
[----:B------:R-:W-:Y:S05]  /*136e0*/  BSYNC B0 ;  /* 0x0000000000007941 */ /* 0x000fea0003800000 */
.L_x_9045:
[----:B------:R-:W-:Y:S04]  /*136f0*/  BSSY B0, `(.L_x_9047) ;  /* 0x0000028000007945 */ /* 0x000fe80003800000 */
[----:B------:R-:W-:Y:S05]  /*13700*/  @!P6 BRA `(.L_x_9048) ;  /* 0x000000000098e947 */ /* 0x000fea0003800000 */
[----:B-12---:R-:W-:Y:S02]  /*13710*/  LEA R3, R19, UR42, 0x3 ;  /* 0x0000002a13037c11 */ /* 0x006fe4000f8e18ff */
[----:B------:R-:W-:Y:S02]  /*13720*/  SHF.L.U32 R0, R18, 0x1f, RZ ;  /* 0x0000001f12007819 */ /* 0x000fe400000006ff */
[----:B------:R-:W-:Y:S02]  /*13730*/  ISETP.NE.AND P1, PT, R17, RZ, PT ;  /* 0x000000ff1100720c */ /* 0x000fe40003f25270 */
[----:B------:R-:W1:Y:S02]  /*13740*/  SYNCS.PHASECHK.TRANS64.TRYWAIT P0, [R3+URZ+0x2d860], R0 ;  /* 0x02d86000030075a7 */ /* 0x000e64000800017f */
[----:B-1----:R-:W-:Y:S09]  /*13750*/  @!P0 BRA `(.L_x_9049) ;  /* 0x0000000c005c8947 */ /* 0x002ff20003800000 */
.L_x_9076:
[----:B------:R-:W-:Y:S05]  /*13760*/  @P1 BRA `(.L_x_9050) ;  /* 0x0000000000141947 */ /* 0x000fea0003800000 */
[----:B------:R-:W-:Y:S01]  /*13770*/  ISETP.NE.AND P0, PT, R23, RZ, PT ;  /* 0x000000ff1700720c */ /* 0x000fe20003f05270 */
[----:B-1----:R-:W-:-:S04]  /*13780*/  IMAD.MOV.U32 R0, RZ, RZ, 0x6000 ;  /* 0x00006000ff007424 */ /* 0x002fc800078e00ff */
[----:B------:R2:W-:Y:S08]  /*13790*/  SYNCS.ARRIVE.TRANS64 RZ, [R3+URZ+0x2d850], R0 ;  /* 0x02d8500003ff79a7 */ /* 0x0005f0000800003f */
[----:B------:R-:W-:Y:S05]  /*137a0*/  @!P0 BRA `(.L_x_9050) ;  /* 0x0000000000048947 */ /* 0x000fea0003800000 */
[----:B------:R-:W-:Y:S01]  /*137b0*/  BPT.TRAP 0x1 ;  /* 0x000000040000795c */ /* 0x000fe20000300000 */
.L_x_9050:
        /* <DEDUP_REMOVED lines=27> */
.L_x_9048:
[----:B------:R-:W-:Y:S05]  /*13970*/  BSYNC B0 ;  /* 0x0000000000007941 */ /* 0x000fea0003800000 */
.L_x_9047:
[----:B------:R-:W-:Y:S02]  /*13980*/  VIADD R19, R19, 0x1 ;  /* 0x0000000113137836 */ /* 0x000fe40000000000 */
[----:B--2---:R-:W-:-:S03]  /*13990*/  IMAD.MOV.U32 R13, RZ, RZ, R22 ;  /* 0x000000ffff0d7224 */ /* 0x004fc600078e0016 */
[----:B------:R-:W-:-:S04]  /*139a0*/  ISETP.NE.AND P0, PT, R19, 0x2, PT ;  /* 0x000000021300780c */ /* 0x000fc80003f05270 */
[----:B-1----:R-:W-:Y:S02]  /*139b0*/  SEL R3, RZ, 0x1, P0 ;  /* 0x00000001ff037807 */ /* 0x002fe40000000000 */
[----:B------:R-:W-:Y:S02]  /*139c0*/  SEL R19, R19, RZ, P0 ;  /* 0x000000ff13137207 */ /* 0x000fe40000000000 */
[----:B------:R-:W-:-:S07]  /*139d0*/  LOP3.LUT R18, R18, R3, RZ, 0x3c, !PT ;  /* 0x0000000312127212 */ /* 0x000fce00078e3cff */
.L_x_9009:
[----:B------:R-:W-:Y:S05]  /*139e0*/  BSYNC B6 ;  /* 0x0000000000067941 */ /* 0x000fea0003800000 */
.L_x_9007:
[----:B------:R-:W-:-:S03]  /*139f0*/  UMOV UR4, 0xffffffff ;  /* 0xffffffff00047882 */ /* 0x000fc60000000000 */
[----:B------:R-:W-:Y:S05]  /*13a00*/  BRA.DIV UR4, `(.L_x_9051) ;  /* 0x0000000a04c47947 */ /* 0x000fea000b800000 */
[----:B------:R1:W2:Y:S02]  /*13a10*/  SHFL.IDX PT, R14, R13, RZ, 0x1f ;  /* 0x00001fff0d0e7589 */ /* 0x0002a400000e0000 */
.L_x_9079:
        /* <DEDUP_REMOVED lines=12> */
.L_x_8998:
[----:B------:R-:W2:Y:S01]  /*13ae0*/  S2R R3, SR_CgaCtaId ;  /* 0x0000000000037919 */ /* 0x000ea20000008800 */
[----:B------:R-:W-:Y:S01]  /*13af0*/  UIADD3 UR47, UR47, 0x1, URZ ;  /* 0x000000012f2f7890 */ /* 0x000fe2000fffe03f */
[----:B------:R-:W-:-:S03]  /*13b00*/  MOV R0, 0x400 ;  /* 0x0000040000007802 */ /* 0x000fc60000000f00 */
[----:B------:R-:W-:-:S04]  /*13b10*/  ULEA.HI UR4, UR47, UR47, URZ, 0x1 ;  /* 0x0000002f2f047291 */ /* 0x000fc8000f8f083f */
[----:B------:R-:W-:-:S04]  /*13b20*/  ULOP3.LUT UR4, UR4, 0xfffffffe, URZ, 0xc0, !UPT ;  /* 0xfffffffe04047892 */ /* 0x000fc8000f8ec03f */
[----:B------:R-:W-:-:S06]  /*13b30*/  UIADD3 UR4, UR47, -UR4, URZ ;  /* 0x800000042f047290 */ /* 0x000fcc000fffe03f */
[----:B------:R-:W-:Y:S01]  /*13b40*/  IMAD.U32 R2, RZ, RZ, UR4 ;  /* 0x00000004ff027e24 */ /* 0x000fe2000f8e00ff */
[----:B--2---:R-:W-:-:S04]  /*13b50*/  LEA R9, R3, R0, 0x18 ;  /* 0x0000000003097211 */ /* 0x004fc800078ec0ff */
[----:B------:R-:W-:-:S04]  /*13b60*/  SHF.L.U32 R0, R2, 0x1f, RZ ;  /* 0x0000001f02007819 */ /* 0x000fc800000006ff */
[----:B------:R-:W2:Y:S02]  /*13b70*/  SYNCS.PHASECHK.TRANS64.TRYWAIT P0, [R9+URZ+0x2d820], R0 ;  /* 0x02d82000090075a7 */ /* 0x000ea4000800017f */
[----:B--2---:R-:W-:Y:S05]  /*13b80*/  @!P0 BRA `(.L_x_9053) ;  /* 0x0000000800888947 */ /* 0x004fea0003800000 */
.L_x_9080:
[----:B------:R-:W3:Y:S02]  /*13b90*/  SHFL.IDX PT, R16, R16, RZ, 0x1f ;  /* 0x00001fff10107589 */ /* 0x000ee400000e0000 */
[----:B---3--:R-:W-:-:S13]  /*13ba0*/  ISETP.NE.AND P0, PT, R16, RZ, PT ;  /* 0x000000ff1000720c */ /* 0x008fda0003f05270 */
[----:B------:R-:W-:Y:S05]  /*13bb0*/  @P0 EXIT ;  /* 0x000000000000094d */ /* 0x000fea0003800000 */
[----:B------:R-:W-:Y:S01]  /*13bc0*/  ELECT P0, URZ, PT ;  /* 0x00000000003f782f */ /* 0x000fe20003800000 */
[----:B------:R-:W-:-:S12]  /*13bd0*/  BSSY B0, `(.L_x_9054) ;  /* 0x0000020000007945 */ /* 0x000fd80003800000 */
[----:B------:R-:W-:Y:S05]  /*13be0*/  @!P0 BRA `(.L_x_9055) ;  /* 0x0000000000788947 */ /* 0x000fea0003800000 */
[----:B------:R-:W-:-:S06]  /*13bf0*/  ULOP3.LUT UR4, UR46, 0x2, URZ, 0xfc, !UPT ;  /* 0x000000022e047892 */ /* 0x000fcc000f8efc3f */
[----:B--2---:R-:W-:-:S05]  /*13c00*/  IMAD.U32 R0, RZ, RZ, UR4 ;  /* 0x00000004ff007e24 */ /* 0x004fca000f8e00ff */
[----:B------:R-:W-:-:S13]  /*13c10*/  ISETP.NE.AND P2, PT, R0, 0x3, PT ;  /* 0x000000030000780c */ /* 0x000fda0003f45270 */
[----:B------:R-:W-:Y:S05]  /*13c20*/  @!P2 BRA `(.L_x_9056) ;  /* 0x000000000004a947 */ /* 0x000fea0003800000 */
[----:B------:R-:W-:Y:S01]  /*13c30*/  BPT.TRAP 0x1 ;  /* 0x000000040000795c */ /* 0x000fe20000300000 */
.L_x_9056:
[----:B------:R-:W-:Y:S01]  /*13c40*/  VIADD R0, R9, 0x2d840 ;  /* 0x0002d84009007836 */ /* 0x000fe20000000000 */
[----:B------:R-:W-:Y:S01]  /*13c50*/  SHF.L.U32 R4, R18, 0x1f, RZ ;  /* 0x0000001f12047819 */ /* 0x000fe200000006ff */
[C---:B------:R-:W-:Y:S02]  /*13c60*/  VIADD R2, R19.reuse, 0x1 ;  /* 0x0000000113027836 */ /* 0x040fe40000000000 */
[----:B------:R-:W-:-:S03]  /*13c70*/  IMAD R5, R19, 0x8, R0 ;  /* 0x0000000813057824 */ /* 0x000fc600078e0200 */
[C---:B------:R-:W-:Y:S01]  /*13c80*/  ISETP.NE.AND P1, PT, R2.reuse, 0x2, PT ;  /* 0x000000020200780c */ /* 0x040fe20003f25270 */
[----:B------:R-:W2:Y:S03]  /*13c90*/  SYNCS.PHASECHK.TRANS64.TRYWAIT P0, [R5+URZ], R4 ;  /* 0x00000004050075a7 */ /* 0x000ea6000800017f */
[----:B------:R-:W-:Y:S02]  /*13ca0*/  SEL R3, RZ, 0x1, P1 ;  /* 0x00000001ff037807 */ /* 0x000fe40000800000 */
[----:B------:R-:W-:Y:S02]  /*13cb0*/  SEL R7, R2, RZ, P1 ;  /* 0x000000ff02077207 */ /* 0x000fe40000800000 */
[----:B------:R-:W-:-:S03]  /*13cc0*/  LOP3.LUT R2, R18, R3, RZ, 0x3c, !PT ;  /* 0x0000000312027212 */ /* 0x000fc600078e3cff */
[----:B------:R-:W-:Y:S01]  /*13cd0*/  IMAD R3, R7, 0x8, R0 ;  /* 0x0000000807037824 */ /* 0x000fe200078e0200 */
[----:B------:R-:W-:Y:S01]  /*13ce0*/  SHF.L.U32 R2, R2, 0x1f, RZ ;  /* 0x0000001f02027819 */ /* 0x000fe200000006ff */
[----:B--2---:R-:W-:Y:S06]  /*13cf0*/  @!P0 BRA `(.L_x_9057) ;  /* 0x0000000800408947 */ /* 0x004fec0003800000 */
.L_x_9081:
[----:B------:R-:W3:Y:S02]  /*13d00*/  SYNCS.PHASECHK.TRANS64.TRYWAIT P0, [R3+URZ], R2 ;  /* 0x00000002030075a7 */ /* 0x000ee4000800017f */
[----:B---3--:R-:W-:Y:S05]  /*13d10*/  @!P0 BRA `(.L_x_9058) ;  /* 0x00000008004c8947 */ /* 0x008fea0003800000 */
.L_x_9082:
[----:B------:R-:W-:Y:S05]  /*13d20*/  @!P2 BRA `(.L_x_9059) ;  /* 0x000000000004a947 */ /* 0x000fea0003800000 */
[----:B------:R-:W-:Y:S01]  /*13d30*/  BPT.TRAP 0x1 ;  /* 0x000000040000795c */ /* 0x000fe20000300000 */
.L_x_9059:
[----:B------:R-:W-:-:S04]  /*13d40*/  VIADD R0, R9, 0x2d860 ;  /* 0x0002d86009007836 */ /* 0x000fc80000000000 */
[----:B------:R-:W-:-:S04]  /*13d50*/  IMAD R19, R19, 0x8, R0 ;  /* 0x0000000813137824 */ /* 0x000fc800078e0200 */
[----:B------:R-:W4:Y:S02]  /*13d60*/  SYNCS.PHASECHK.TRANS64.TRYWAIT P0, [R19+URZ], R4 ;  /* 0x00000004130075a7 */ /* 0x000f24000800017f */
[----:B----4-:R-:W-:Y:S05]  /*13d70*/  @!P0 BRA `(.L_x_9060) ;  /* 0x0000000800488947 */ /* 0x010fea0003800000 */
.L_x_9083:
[----:B------:R-:W-:-:S07]  /*13d80*/  IMAD R7, R7, 0x8, R0 ;  /* 0x0000000807077824 */ /* 0x000fce00078e0200 */
.L_x_9061:
[----:B------:R1:W1:Y:S02]  /*13d90*/  SYNCS.PHASECHK.TRANS64.TRYWAIT P0, [R7+URZ], R2 ;  /* 0x00000002070075a7 */ /* 0x000264000800017f */
[----:B-1----:R-:W-:Y:S05]  /*13da0*/  @!P0 NANOSLEEP.SYNCS 0x989680 ;  /* 0x009896800000895d */ /* 0x002fea0003900000 */
[----:B------:R-:W1:Y:S02]  /*13db0*/  @!P0 SYNCS.PHASECHK.TRANS64 P0, [R7+URZ], R2 ;  /* 0x00000002070085a7 */ /* 0x000e64000800007f */
[----:B-1----:R-:W-:Y:S05]  /*13dc0*/  @!P0 BRA `(.L_x_9061) ;  /* 0xfffffffc00f08947 */ /* 0x002fea000383ffff */
.L_x_9055:
[----:B------:R-:W-:Y:S05]  /*13dd0*/  BSYNC B0 ;  /* 0x0000000000007941 */ /* 0x000fea0003800000 */
.L_x_9054:
[----:B------:R-:W-:Y:S05]  /*13de0*/  EXIT ;  /* 0x000000000000794d */ /* 0x000fea0003800000 */
.L_x_8919:
[----:B-1----:R-:W-:-:S04]  /*13df0*/  IMAD.U32 R3, RZ, RZ, UR39 ;  /* 0x00000027ff037e24 */ /* 0x002fc8000f8e00ff */
[----:B------:R1:W2:Y:S03]  /*13e00*/  SYNCS.PHASECHK.TRANS64.TRYWAIT P1, [R3+URZ+0x2d800], R0 ;  /* 0x02d80000030075a7 */ /* 0x0002a6000802017f */
[----:B--2---:R-:W-:Y:S05]  /*13e10*/  @!P1 NANOSLEEP.SYNCS 0x989680 ;  /* 0x009896800000995d */ /* 0x004fea0003900000 */
[----:B------:R-:W2:Y:S02]  /*13e20*/  @!P1 SYNCS.PHASECHK.TRANS64 P1, [R3+URZ+0x2d800], R0 ;  /* 0x02d80000030095a7 */ /* 0x000ea4000802007f */
[----:B--2---:R-:W-:Y:S05]  /*13e30*/  @!P1 BRA `(.L_x_8919) ;  /* 0xfffffffc00ec9947 */ /* 0x004fea000383ffff */
[----:B------:R-:W-:Y:S05]  /*13e40*/  BRA `(.L_x_9062) ;  /* 0xfffffedc00147947 */ /* 0x000fea000383ffff */
.L_x_8923:
[----:B--2---:R2:W3:Y:S02]  /*13e50*/  SYNCS.PHASECHK.TRANS64.TRYWAIT P2, [R3+URZ+0x2d830], R0 ;  /* 0x02d83000030075a7 */ /* 0x0044e4000804017f */
[----:B---3--:R-:W-:Y:S05]  /*13e60*/  @!P2 NANOSLEEP.SYNCS 0x989680 ;  /* 0x009896800000a95d */ /* 0x008fea0003900000 */
[----:B------:R-:W3:Y:S02]  /*13e70*/  @!P2 SYNCS.PHASECHK.TRANS64 P2, [R3+URZ+0x2d830], R0 ;  /* 0x02d830000300a5a7 */ /* 0x000ee4000804007f */
[----:B---3--:R-:W-:Y:S05]  /*13e80*/  @!P2 BRA `(.L_x_8923) ;  /* 0xfffffffc00f0a947 */ /* 0x008fea000383ffff */
[----:B------:R-:W-:Y:S05]  /*13e90*/  BRA `(.L_x_8922) ;  /* 0xfffffedc00347947 */ /* 0x000fea000383ffff */
.L_x_8939:
[----:B--2-4-:R-:W-:-:S04]  /*13ea0*/  IMAD.U32 R13, RZ, RZ, UR6 ;  /* 0x00000006ff0d7e24 */ /* 0x014fc8000f8e00ff */
[----:B------:R2:W3:Y:S03]  /*13eb0*/  SYNCS.PHASECHK.TRANS64.TRYWAIT P2, [R13+URZ+0x2d830], R10 ;  /* 0x02d8300a0d0075a7 */ /* 0x0004e6000804017f */
[----:B---3--:R-:W-:Y:S05]  /*13ec0*/  @!P2 NANOSLEEP.SYNCS 0x989680 ;  /* 0x009896800000a95d */ /* 0x008fea0003900000 */
[----:B------:R-:W3:Y:S02]  /*13ed0*/  @!P2 SYNCS.PHASECHK.TRANS64 P2, [R13+URZ+0x2d830], R10 ;  /* 0x02d8300a0d00a5a7 */ /* 0x000ee4000804007f */
[----:B---3--:R-:W-:Y:S05]  /*13ee0*/  @!P2 BRA `(.L_x_8939) ;  /* 0xfffffffc00eca947 */ /* 0x008fea000383ffff */
[----:B------:R-:W-:Y:S05]  /*13ef0*/  BRA `(.L_x_8936) ;  /* 0xffffff1400f07947 */ /* 0x000fea000383ffff */
.L_x_8943:
[----:B--2---:R-:W-:-:S04]  /*13f00*/  IMAD.U32 R13, RZ, RZ, UR6 ;  /* 0x00000006ff0d7e24 */ /* 0x004fc8000f8e00ff */
[----:B------:R2:W3:Y:S03]  /*13f10*/  SYNCS.PHASECHK.TRANS64.TRYWAIT P2, [R13+URZ+0x2d850], R10 ;  /* 0x02d8500a0d0075a7 */ /* 0x0004e6000804017f */
[----:B---3--:R-:W-:Y:S05]  /*13f20*/  @!P2 NANOSLEEP.SYNCS 0x989680 ;  /* 0x009896800000a95d */ /* 0x008fea0003900000 */
[----:B------:R-:W3:Y:S02]  /*13f30*/  @!P2 SYNCS.PHASECHK.TRANS64 P2, [R13+URZ+0x2d850], R10 ;  /* 0x02d8500a0d00a5a7 */ /* 0x000ee4000804007f */
[----:B---3--:R-:W-:Y:S05]  /*13f40*/  @!P2 BRA `(.L_x_8943) ;  /* 0xfffffffc00eca947 */ /* 0x008fea000383ffff */
[----:B------:R-:W-:Y:S05]  /*13f50*/  BRA `(.L_x_8940) ;  /* 0xffffff1800887947 */ /* 0x000fea000383ffff */
.L_x_8960:
[----:B--2---:R-:W-:-:S04]  /*13f60*/  IMAD.U32 R11, RZ, RZ, UR6 ;  /* 0x00000006ff0b7e24 */ /* 0x004fc8000f8e00ff */
[----:B------:R2:W3:Y:S03]  /*13f70*/  SYNCS.PHASECHK.TRANS64.TRYWAIT P2, [R11+URZ+0x2d830], R8 ;  /* 0x02d830080b0075a7 */ /* 0x0004e6000804017f */
[----:B---3--:R-:W-:Y:S05]  /*13f80*/  @!P2 NANOSLEEP.SYNCS 0x989680 ;  /* 0x009896800000a95d */ /* 0x008fea0003900000 */
[----:B------:R-:W3:Y:S02]  /*13f90*/  @!P2 SYNCS.PHASECHK.TRANS64 P2, [R11+URZ+0x2d830], R8 ;  /* 0x02d830080b00a5a7 */ /* 0x000ee4000804007f */
[----:B---3--:R-:W-:Y:S05]  /*13fa0*/  @!P2 BRA `(.L_x_8960) ;  /* 0xfffffffc00eca947 */ /* 0x008fea000383ffff */
[----:B------:R-:W-:Y:S05]  /*13fb0*/  BRA `(.L_x_8957) ;  /* 0xffffff5000747947 */ /* 0x000fea000383ffff */
.L_x_8964:
[----:B--2---:R-:W-:-:S04]  /*13fc0*/  IMAD.U32 R11, RZ, RZ, UR6 ;  /* 0x00000006ff0b7e24 */ /* 0x004fc8000f8e00ff */
[----:B------:R2:W3:Y:S03]  /*13fd0*/  SYNCS.PHASECHK.TRANS64.TRYWAIT P2, [R11+URZ+0x2d850], R8 ;  /* 0x02d850080b0075a7 */ /* 0x0004e6000804017f */
[----:B---3--:R-:W-:Y:S05]  /*13fe0*/  @!P2 NANOSLEEP.SYNCS 0x989680 ;  /* 0x009896800000a95d */ /* 0x008fea0003900000 */
[----:B------:R-:W3:Y:S02]  /*13ff0*/  @!P2 SYNCS.PHASECHK.TRANS64 P2, [R11+URZ+0x2d850], R8 ;  /* 0x02d850080b00a5a7 */ /* 0x000ee4000804007f */
[----:B---3--:R-:W-:Y:S05]  /*14000*/  @!P2 BRA `(.L_x_8964) ;  /* 0xfffffffc00eca947 */ /* 0x008fea000383ffff */
[----:B------:R-:W-:Y:S05]  /*14010*/  BRA `(.L_x_8961) ;  /* 0xffffff54000c7947 */ /* 0x000fea000383ffff */
.L_x_8970:
[----:B--2---:R-:W-:-:S04]  /*14020*/  IMAD.U32 R11, RZ, RZ, UR6 ;  /* 0x00000006ff0b7e24 */ /* 0x004fc8000f8e00ff */
[----:B------:R2:W3:Y:S03]  /*14030*/  SYNCS.PHASECHK.TRANS64.TRYWAIT P2, [R11+URZ+0x2d830], R8 ;  /* 0x02d830080b0075a7 */ /* 0x0004e6000804017f */
[----:B---3--:R-:W-:Y:S05]  /*14040*/  @!P2 NANOSLEEP.SYNCS 0x989680 ;  /* 0x009896800000a95d */ /* 0x008fea0003900000 */
[----:B------:R-:W3:Y:S02]  /*14050*/  @!P2 SYNCS.PHASECHK.TRANS64 P2, [R11+URZ+0x2d830], R8 ;  /* 0x02d830080b00a5a7 */ /* 0x000ee4000804007f */
[----:B---3--:R-:W-:Y:S05]  /*14060*/  @!P2 BRA `(.L_x_8970) ;  /* 0xfffffffc00eca947 */ /* 0x008fea000383ffff */
[----:B------:R-:W-:Y:S05]  /*14070*/  BRA `(.L_x_8967) ;  /* 0xffffff7800747947 */ /* 0x000fea000383ffff */
.L_x_8974:
[----:B--2---:R-:W-:-:S04]  /*14080*/  IMAD.U32 R11, RZ, RZ, UR6 ;  /* 0x00000006ff0b7e24 */ /* 0x004fc8000f8e00ff */
[----:B------:R2:W3:Y:S03]  /*14090*/  SYNCS.PHASECHK.TRANS64.TRYWAIT P2, [R11+URZ+0x2d850], R8 ;  /* 0x02d850080b0075a7 */ /* 0x0004e6000804017f */
[----:B---3--:R-:W-:Y:S05]  /*140a0*/  @!P2 NANOSLEEP.SYNCS 0x989680 ;  /* 0x009896800000a95d */ /* 0x008fea0003900000 */
[----:B------:R-:W3:Y:S02]  /*140b0*/  @!P2 SYNCS.PHASECHK.TRANS64 P2, [R11+URZ+0x2d850], R8 ;  /* 0x02d850080b00a5a7 */ /* 0x000ee4000804007f */
[----:B---3--:R-:W-:Y:S05]  /*140c0*/  @!P2 BRA `(.L_x_8974) ;  /* 0xfffffffc00eca947 */ /* 0x008fea000383ffff */
[----:B------:R-:W-:Y:S05]  /*140d0*/  BRA `(.L_x_8971) ;  /* 0xffffff7c000c7947 */ /* 0x000fea000383ffff */
.L_x_8987:
[----:B---3--:R-:W-:-:S04]  /*140e0*/  IMAD.U32 R3, RZ, RZ, UR9 ;  /* 0x00000009ff037e24 */ /* 0x008fc8000f8e00ff */
[----:B------:R3:W1:Y:S03]  /*140f0*/  SYNCS.PHASECHK.TRANS64.TRYWAIT P0, [R3+URZ+0x2d850], R0 ;  /* 0x02d85000030075a7 */ /* 0x000666000800017f */
[----:B-1----:R-:W-:Y:S05]  /*14100*/  @!P0 NANOSLEEP.SYNCS 0x989680 ;  /* 0x009896800000895d */ /* 0x002fea0003900000 */
[----:B------:R-:W1:Y:S02]  /*14110*/  @!P0 SYNCS.PHASECHK.TRANS64 P0, [R3+URZ+0x2d850], R0 ;  /* 0x02d85000030085a7 */ /* 0x000e64000800007f */
[----:B-1----:R-:W-:Y:S05]  /*14120*/  @!P0 BRA `(.L_x_8987) ;  /* 0xfffffffc00ec8947 */ /* 0x002fea000383ffff */
[----:B------:R-:W-:Y:S05]  /*14130*/  BRA `(.L_x_8986) ;  /* 0xffffffb000247947 */ /* 0x000fea000383ffff */
.L_x_9013:
[----:B------:R-:W-:Y:S02]  /*14140*/  IMAD.MOV.U32 R13, RZ, RZ, R16 ;  /* 0x000000ffff0d7224 */ /* 0x000fe400078e0010 */
[----:B------:R-:W-:Y:S02]  /*14150*/  IMAD.MOV.U32 R12, RZ, RZ, RZ ;  /* 0x000000ffff0c7224 */ /* 0x000fe400078e00ff */
[----:B------:R-:W-:Y:S02]  /*14160*/  IMAD.MOV.U32 R11, RZ, RZ, 0x1f ;  /* 0x0000001fff0b7424 */ /* 0x000fe400078e00ff */
[----:B------:R-:W-:-:S07]  /*14170*/  IMAD.MOV.U32 R15, RZ, RZ, -0x1 ;  /* 0xffffffffff0f7424 */ /* 0x000fce00078e00ff */
[----:B------:R-:W-:Y:S05]  /*14180*/  WARPSYNC.COLLECTIVE R15, `(.L_x_9063) ;  /* 0x000000000f087348 */ /* 0x000fea0003c00000 */
[----:B------:R1:W2:Y:S02]  /*14190*/  SHFL.IDX P6, R14, R13, R12, R11 ;  /* 0x0000000c0d0e7389 */ /* 0x0002a400000c000b */
[----:B-12---:R-:W-:Y:S01]  /*141a0*/  ENDCOLLECTIVE ;  /* 0x000000000000791b */ /* 0x006fe20003800000 */
.L_x_9063:
[----:B------:R-:W-:Y:S05]  /*141b0*/  BRA `(.L_x_9064) ;  /* 0xffffffd800207947 */ /* 0x000fea000383ffff */
.L_x_9014:
[----:B------:R-:W-:Y:S01]  /*141c0*/  BSSY B0, `(.L_x_9065) ;  /* 0x0000006000007945 */ /* 0x000fe20003800000 */
[----:B------:R-:W-:-:S07]  /*141d0*/  IMAD.MOV.U32 R15, RZ, RZ, -0x1 ;  /* 0xffffffffff0f7424 */ /* 0x000fce00078e00ff */
[----:B------:R-:W-:Y:S05]  /*141e0*/  WARPSYNC.COLLECTIVE R15, `(.L_x_9066) ;  /* 0x000000000f0c7348 */ /* 0x000fea0003c00000 */
[----:B------:R-:W-:Y:S02]  /*141f0*/  ELECT P6, UR62, PT ;  /* 0x00000000003e782f */ /* 0x000fe400038c0000 */
[----:B------:R-:W-:Y:S01]  /*14200*/  MOV R14, UR62 ;  /* 0x0000003e000e7c02 */ /* 0x000fe20008000f00 */
[----:B------:R-:W-:Y:S10]  /*14210*/  ENDCOLLECTIVE ;  /* 0x000000000000791b */ /* 0x000ff40003800000 */
.L_x_9066:
[----:B------:R-:W-:Y:S05]  /*14220*/  BSYNC B0 ;  /* 0x0000000000007941 */ /* 0x000fea0003800000 */
.L_x_9065:
[----:B------:R-:W-:Y:S05]  /*14230*/  BRA `(.L_x_9067) ;  /* 0xffffffd800107947 */ /* 0x000fea000383ffff */
.L_x_9017:
[----:B--2---:R2:W3:Y:S02]  /*14240*/  SYNCS.PHASECHK.TRANS64.TRYWAIT P2, [R13+URZ+0x2d840], R12 ;  /* 0x02d8400c0d0075a7 */ /* 0x0044e4000804017f */
[----:B---3--:R-:W-:Y:S05]  /*14250*/  @!P2 NANOSLEEP.SYNCS 0x989680 ;  /* 0x009896800000a95d */ /* 0x008fea0003900000 */
[----:B------:R-:W3:Y:S02]  /*14260*/  @!P2 SYNCS.PHASECHK.TRANS64 P2, [R13+URZ+0x2d840], R12 ;  /* 0x02d8400c0d00a5a7 */ /* 0x000ee4000804007f */
[----:B---3--:R-:W-:Y:S05]  /*14270*/  @!P2 BRA `(.L_x_9017) ;  /* 0xfffffffc00f0a947 */ /* 0x008fea000383ffff */
[----:B------:R-:W-:Y:S05]  /*14280*/  BRA `(.L_x_9068) ;  /* 0xffffffd800647947 */ /* 0x000fea000383ffff */
.L_x_9019:
[----:B-1----:R-:W-:-:S04]  /*14290*/  IMAD.U32 R5, RZ, RZ, UR42 ;  /* 0x0000002aff057e24 */ /* 0x002fc8000f8e00ff */
[----:B------:R1:W3:Y:S03]  /*142a0*/  SYNCS.PHASECHK.TRANS64.TRYWAIT P2, [R5+URZ+0x2d820], R4 ;  /* 0x02d82004050075a7 */ /* 0x0002e6000804017f */
[----:B---3--:R-:W-:Y:S05]  /*142b0*/  @!P2 NANOSLEEP.SYNCS 0x989680 ;  /* 0x009896800000a95d */ /* 0x008fea0003900000 */
[----:B------:R-:W3:Y:S02]  /*142c0*/  @!P2 SYNCS.PHASECHK.TRANS64 P2, [R5+URZ+0x2d820], R4 ;  /* 0x02d820040500a5a7 */ /* 0x000ee4000804007f */
[----:B---3--:R-:W-:Y:S05]  /*142d0*/  @!P2 BRA `(.L_x_9019) ;  /* 0xfffffffc00eca947 */ /* 0x008fea000383ffff */
[----:B------:R-:W-:Y:S05]  /*142e0*/  BRA `(.L_x_9069) ;  /* 0xffffffdc00687947 */ /* 0x000fea000383ffff */
.L_x_9025:
[----:B-1----:R1:W2:Y:S02]  /*142f0*/  SYNCS.PHASECHK.TRANS64.TRYWAIT P3, [R3+URZ+0x2d840], R2 ;  /* 0x02d84002030075a7 */ /* 0x0022a4000806017f */
[----:B--2---:R-:W-:Y:S05]  /*14300*/  @!P3 NANOSLEEP.SYNCS 0x989680 ;  /* 0x009896800000b95d */ /* 0x004fea0003900000 */
[----:B------:R-:W2:Y:S02]  /*14310*/  @!P3 SYNCS.PHASECHK.TRANS64 P3, [R3+URZ+0x2d840], R2 ;  /* 0x02d840020300b5a7 */ /* 0x000ea4000806007f */
[----:B--2---:R-:W-:Y:S05]  /*14320*/  @!P3 BRA `(.L_x_9025) ;  /* 0xfffffffc00f0b947 */ /* 0x004fea000383ffff */
[----:B------:R-:W-:Y:S05]  /*14330*/  BRA `(.L_x_9070) ;  /* 0xffffffe000087947 */ /* 0x000fea000383ffff */
.L_x_9027:
[----:B-1----:R1:W2:Y:S02]  /*14340*/  SYNCS.PHASECHK.TRANS64.TRYWAIT P3, [R2+URZ+0x60], R3 ;  /* 0x00006003020075a7 */ /* 0x0022a4000806017f */
[----:B--2---:R-:W-:Y:S05]  /*14350*/  @!P3 NANOSLEEP.SYNCS 0x989680 ;  /* 0x009896800000b95d */ /* 0x004fea0003900000 */
[----:B------:R-:W2:Y:S02]  /*14360*/  @!P3 SYNCS.PHASECHK.TRANS64 P3, [R2+URZ+0x60], R3 ;  /* 0x000060030200b5a7 */ /* 0x000ea4000806007f */
[----:B--2---:R-:W-:Y:S05]  /*14370*/  @!P3 BRA `(.L_x_9027) ;  /* 0xfffffffc00f0b947 */ /* 0x004fea000383ffff */
[----:B------:R-:W-:Y:S05]  /*14380*/  BRA `(.L_x_9071) ;  /* 0xffffffe000887947 */ /* 0x000fea000383ffff */
.L_x_9033:
[----:B-1----:R1:W2:Y:S02]  /*14390*/  SYNCS.PHASECHK.TRANS64.TRYWAIT P3, [R4+URZ+0x2d840], R3 ;  /* 0x02d84003040075a7 */ /* 0x0022a4000806017f */
[----:B--2---:R-:W-:Y:S05]  /*143a0*/  @!P3 NANOSLEEP.SYNCS 0x989680 ;  /* 0x009896800000b95d */ /* 0x004fea0003900000 */
[----:B------:R-:W2:Y:S02]  /*143b0*/  @!P3 SYNCS.PHASECHK.TRANS64 P3, [R4+URZ+0x2d840], R3 ;  /* 0x02d840030400b5a7 */ /* 0x000ea4000806007f */
[----:B--2---:R-:W-:Y:S05]  /*143c0*/  @!P3 BRA `(.L_x_9033) ;  /* 0xfffffffc00f0b947 */ /* 0x004fea000383ffff */
[----:B------:R-:W-:Y:S05]  /*143d0*/  BRA `(.L_x_9072) ;  /* 0xffffffe400b07947 */ /* 0x000fea000383ffff */
.L_x_9035:
[----:B-1----:R1:W2:Y:S02]  /*143e0*/  SYNCS.PHASECHK.TRANS64.TRYWAIT P3, [R3+URZ+0x60], R18 ;  /* 0x00006012030075a7 */ /* 0x0022a4000806017f */
[----:B--2---:R-:W-:Y:S05]  /*143f0*/  @!P3 NANOSLEEP.SYNCS 0x989680 ;  /* 0x009896800000b95d */ /* 0x004fea0003900000 */
[----:B------:R-:W2:Y:S02]  /*14400*/  @!P3 SYNCS.PHASECHK.TRANS64 P3, [R3+URZ+0x60], R18 ;  /* 0x000060120300b5a7 */ /* 0x000ea4000806007f */
[----:B--2---:R-:W-:Y:S05]  /*14410*/  @!P3 BRA `(.L_x_9035) ;  /* 0xfffffffc00f0b947 */ /* 0x004fea000383ffff */
[----:B------:R-:W-:Y:S05]  /*14420*/  BRA `(.L_x_9073) ;  /* 0xffffffe800307947 */ /* 0x000fea000383ffff */
.L_x_9040:
[----:B-1----:R1:W2:Y:S02]  /*14430*/  SYNCS.PHASECHK.TRANS64.TRYWAIT P3, [R3+URZ+0x2d840], R4 ;  /* 0x02d84004030075a7 */ /* 0x0022a4000806017f */
[----:B--2---:R-:W-:Y:S05]  /*14440*/  @!P3 NANOSLEEP.SYNCS 0x989680 ;  /* 0x009896800000b95d */ /* 0x004fea0003900000 */
[----:B------:R-:W2:Y:S02]  /*14450*/  @!P3 SYNCS.PHASECHK.TRANS64 P3, [R3+URZ+0x2d840], R4 ;  /* 0x02d840040300b5a7 */ /* 0x000ea4000806007f */
[----:B--2---:R-:W-:Y:S05]  /*14460*/  @!P3 BRA `(.L_x_9040) ;  /* 0xfffffffc00f0b947 */ /* 0x004fea000383ffff */
[----:B------:R-:W-:Y:S05]  /*14470*/  BRA `(.L_x_9074) ;  /* 0xffffffec00307947 */ /* 0x000fea000383ffff */
.L_x_9042:
[----:B-1----:R1:W2:Y:S02]  /*14480*/  SYNCS.PHASECHK.TRANS64.TRYWAIT P3, [R3+URZ+0x60], R12 ;  /* 0x0000600c030075a7 */ /* 0x0022a4000806017f */
[----:B--2---:R-:W-:Y:S05]  /*14490*/  @!P3 NANOSLEEP.SYNCS 0x989680 ;  /* 0x009896800000b95d */ /* 0x004fea0003900000 */
[----:B------:R-:W2:Y:S02]  /*144a0*/  @!P3 SYNCS.PHASECHK.TRANS64 P3, [R3+URZ+0x60], R12 ;  /* 0x0000600c0300b5a7 */ /* 0x000ea4000806007f */
[----:B--2---:R-:W-:Y:S05]  /*144b0*/  @!P3 BRA `(.L_x_9042) ;  /* 0xfffffffc00f0b947 */ /* 0x004fea000383ffff */
[----:B------:R-:W-:Y:S05]  /*144c0*/  BRA `(.L_x_9075) ;  /* 0xffffffec00b07947 */ /* 0x000fea000383ffff */
.L_x_9049:
[----:B-1----:R1:W2:Y:S02]  /*144d0*/  SYNCS.PHASECHK.TRANS64.TRYWAIT P0, [R3+URZ+0x2d860], R0 ;  /* 0x02d86000030075a7 */ /* 0x0022a4000800017f */
[----:B--2---:R-:W-:Y:S05]  /*144e0*/  @!P0 NANOSLEEP.SYNCS 0x989680 ;  /* 0x009896800000895d */ /* 0x004fea0003900000 */
[----:B------:R-:W2:Y:S02]  /*144f0*/  @!P0 SYNCS.PHASECHK.TRANS64 P0, [R3+URZ+0x2d860], R0 ;  /* 0x02d86000030085a7 */ /* 0x000ea4000800007f */
[----:B--2---:R-:W-:Y:S05]  /*14500*/  @!P0 BRA `(.L_x_9049) ;  /* 0xfffffffc00f08947 */ /* 0x004fea000383ffff */
[----:B------:R-:W-:Y:S05]  /*14510*/  BRA `(.L_x_9076) ;  /* 0xfffffff000907947 */ /* 0x000fea000383ffff */
.L_x_9051:
[----:B------:R-:W-:Y:S01]  /*14520*/  BSSY B0, `(.L_x_9077) ;  /* 0x0000007000007945 */ /* 0x000fe20003800000 */
[----:B------:R-:W-:Y:S02]  /*14530*/  IMAD.MOV.U32 R12, RZ, RZ, RZ ;  /* 0x000000ffff0c7224 */ /* 0x000fe400078e00ff */
[----:B------:R-:W-:Y:S02]  /*14540*/  IMAD.MOV.U32 R11, RZ, RZ, 0x1f ;  /* 0x0000001fff0b7424 */ /* 0x000fe400078e00ff */
[----:B------:R-:W-:-:S07]  /*14550*/  IMAD.MOV.U32 R15, RZ, RZ, -0x1 ;  /* 0xffffffffff0f7424 */ /* 0x000fce00078e00ff */
[----:B------:R-:W-:Y:S05]  /*14560*/  WARPSYNC.COLLECTIVE R15, `(.L_x_9078) ;  /* 0x000000000f087348 */ /* 0x000fea0003c00000 */
[----:B------:R1:W2:Y:S02]  /*14570*/  SHFL.IDX P6, R14, R13, R12, R11 ;  /* 0x0000000c0d0e7389 */ /* 0x0002a400000c000b */
[----:B-12---:R-:W-:Y:S01]  /*14580*/  ENDCOLLECTIVE ;  /* 0x000000000000791b */ /* 0x006fe20003800000 */
.L_x_9078:
[----:B------:R-:W-:Y:S05]  /*14590*/  BSYNC B0 ;  /* 0x0000000000007941 */ /* 0x000fea0003800000 */
.L_x_9077:
[----:B------:R-:W-:Y:S05]  /*145a0*/  BRA `(.L_x_9079) ;  /* 0xfffffff4001c7947 */ /* 0x000fea000383ffff */
.L_x_9053:
[----:B--2---:R2:W3:Y:S02]  /*145b0*/  SYNCS.PHASECHK.TRANS64.TRYWAIT P0, [R9+URZ+0x2d820], R0 ;  /* 0x02d82000090075a7 */ /* 0x0044e4000800017f */
[----:B---3--:R-:W-:Y:S05]  /*145c0*/  @!P0 NANOSLEEP.SYNCS 0x989680 ;  /* 0x009896800000895d */ /* 0x008fea0003900000 */
[----:B------:R-:W3:Y:S02]  /*145d0*/  @!P0 SYNCS.PHASECHK.TRANS64 P0, [R9+URZ+0x2d820], R0 ;  /* 0x02d82000090085a7 */ /* 0x000ee4000800007f */
[----:B---3--:R-:W-:Y:S05]  /*145e0*/  @!P0 BRA `(.L_x_9053) ;  /* 0xfffffffc00f08947 */ /* 0x008fea000383ffff */
[----:B------:R-:W-:Y:S05]  /*145f0*/  BRA `(.L_x_9080) ;  /* 0xfffffff400647947 */ /* 0x000fea000383ffff */
.L_x_9057:
[----:B--2---:R2:W3:Y:S02]  /*14600*/  SYNCS.PHASECHK.TRANS64.TRYWAIT P0, [R5+URZ], R4 ;  /* 0x00000004050075a7 */ /* 0x0044e4000800017f */
[----:B---3--:R-:W-:Y:S05]  /*14610*/  @!P0 NANOSLEEP.SYNCS 0x989680 ;  /* 0x009896800000895d */ /* 0x008fea0003900000 */
[----:B------:R-:W3:Y:S02]  /*14620*/  @!P0 SYNCS.PHASECHK.TRANS64 P0, [R5+URZ], R4 ;  /* 0x00000004050085a7 */ /* 0x000ee4000800007f */
[----:B---3--:R-:W-:Y:S05]  /*14630*/  @!P0 BRA `(.L_x_9057) ;  /* 0xfffffffc00f08947 */ /* 0x008fea000383ffff */
[----:B------:R-:W-:Y:S05]  /*14640*/  BRA `(.L_x_9081) ;  /* 0xfffffff400ac7947 */ /* 0x000fea000383ffff */
.L_x_9058:
[----:B---3--:R3:W4:Y:S02]  /*14650*/  SYNCS.PHASECHK.TRANS64.TRYWAIT P0, [R3+URZ], R2 ;  /* 0x00000002030075a7 */ /* 0x008724000800017f */
[----:B----4-:R-:W-:Y:S05]  /*14660*/  @!P0 NANOSLEEP.SYNCS 0x989680 ;  /* 0x009896800000895d */ /* 0x010fea0003900000 */
[----:B------:R-:W4:Y:S02]  /*14670*/  @!P0 SYNCS.PHASECHK.TRANS64 P0, [R3+URZ], R2 ;  /* 0x00000002030085a7 */ /* 0x000f24000800007f */
[----:B----4-:R-:W-:Y:S05]  /*14680*/  @!P0 BRA `(.L_x_9058) ;  /* 0xfffffffc00f08947 */ /* 0x010fea000383ffff */
[----:B------:R-:W-:Y:S05]  /*14690*/  BRA `(.L_x_9082) ;  /* 0xfffffff400a07947 */ /* 0x000fea000383ffff */
.L_x_9060:
[----:B----4-:R4:W1:Y:S02]  /*146a0*/  SYNCS.PHASECHK.TRANS64.TRYWAIT P0, [R19+URZ], R4 ;  /* 0x00000004130075a7 */ /* 0x010864000800017f */
[----:B-1----:R-:W-:Y:S05]  /*146b0*/  @!P0 NANOSLEEP.SYNCS 0x989680 ;  /* 0x009896800000895d */ /* 0x002fea0003900000 */
[----:B------:R-:W1:Y:S02]  /*146c0*/  @!P0 SYNCS.PHASECHK.TRANS64 P0, [R19+URZ], R4 ;  /* 0x00000004130085a7 */ /* 0x000e64000800007f */
[----:B-1----:R-:W-:Y:S05]  /*146d0*/  @!P0 BRA `(.L_x_9060) ;  /* 0xfffffffc00f08947 */ /* 0x002fea000383ffff */
[----:B------:R-:W-:Y:S05]  /*146e0*/  BRA `(.L_x_9083) ;  /* 0xfffffff400a47947 */ /* 0x000fea000383ffff */
.L_x_9084:
        /* <DEDUP_REMOVED lines=9> */
.L_x_12776:


//--------------------- .text._ZN7cutlass13device_kernelIN5flash11enable_sm90INS1_16FlashAttnFwdSm90INS1_25CollectiveMainloopFwdSm90ILi2EN4cute5tupleIJNS5_1CILi1EEES8_S8_EEENS6_IJNS7_ILi192EEENS7_ILi128EEENS7_ILi96EEEEEELi96ENS_10bfloat16_tEfNS_4arch4Sm90ELb0ELb1ELb1ELb1ELb0ELb0ELb0ELb0ELb1ELb0ELb0ELb0EEENS1_21CollectiveEpilogueFwdINS6_IJSA_SC_SB_EEES9_SE_SG_Li384ELb1ELb0ELb0ELb0EEENS1_36VarlenDynamicPersistentTileSchedulerILi192ELi128ELi384ELi32ELb0ELb0ELb1ELb1ELb0ELb1EEEEEEEEEvNT_6ParamsE --------------------------
	.section	.text._ZN7cutlass13device_kernelIN5flash11enable_sm90INS1_16FlashAttnFwdSm90INS1_25CollectiveMainloopFwdSm90ILi2EN4cute5tupleIJNS5_1CILi1EEES8_S8_EEENS6_IJNS7_ILi192EEENS7_ILi128EEENS7_ILi96EEEEEELi96ENS_10bfloat16_tEfNS_4arch4Sm90ELb0ELb1ELb1ELb1ELb0ELb0ELb0ELb0ELb1ELb0ELb0ELb0EEENS1_21CollectiveEpilogueFwdINS6_IJSA_SC_SB_EEES9_SE_SG_Li384ELb1ELb0ELb0ELb0EEENS1_36VarlenDynamicPersistentTileSchedulerILi192ELi128ELi384ELi32ELb0ELb0ELb1ELb1ELb0ELb1EEEEEEEEEvNT_6ParamsE,"ax",@progbits
	.align	128
.text._ZN7cutlass13device_kernelIN5flash11enable_sm90INS1_16FlashAttnFwdSm90INS1_25CollectiveMainloopFwdSm90ILi2EN4cute5tupleIJNS5_1CILi1EEES8_S8_EEENS6_IJNS7_ILi192EEENS7_ILi128EEENS7_ILi96EEEEEELi96ENS_10bfloat16_tEfNS_4arch4Sm90ELb0ELb1ELb1ELb1ELb0ELb0ELb0ELb0ELb1ELb0ELb0ELb0EEENS1_21CollectiveEpilogueFwdINS6_IJSA_SC_SB_EEES9_SE_SG_Li384ELb1ELb0ELb0ELb0EEENS1_36VarlenDynamicPersistentTileSchedulerILi192ELi128ELi384ELi32ELb0ELb0ELb1ELb1ELb0ELb1EEEEEEEEEvNT_6ParamsE:
        .type           _ZN7cutlass13device_kernelIN5flash11enable_sm90INS1_16FlashAttnFwdSm90INS1_25CollectiveMainloopFwdSm90ILi2EN4cute5tupleIJNS5_1CILi1EEES8_S8_EEENS6_IJNS7_ILi192EEENS7_ILi128EEENS7_ILi96EEEEEELi96ENS_10bfloat16_tEfNS_4arch4Sm90ELb0ELb1ELb1ELb1ELb0ELb0ELb0ELb0ELb1ELb0ELb0ELb0EEENS1_21CollectiveEpilogueFwdINS6_IJSA_SC_SB_EEES9_SE_SG_Li384ELb1ELb0ELb0ELb0EEENS1_36VarlenDynamicPersistentTileSchedulerILi192ELi128ELi384ELi32ELb0ELb0ELb1ELb1ELb0ELb1EEEEEEEEEvNT_6ParamsE,@function
        .size           _ZN7cutlass13device_kernelIN5flash11enable_sm90INS1_16FlashAttnFwdSm90INS1_25CollectiveMainloopFwdSm90ILi2EN4cute5tupleIJNS5_1CILi1EEES8_S8_EEENS6_IJNS7_ILi192EEENS7_ILi128EEENS7_ILi96EEEEEELi96ENS_10bfloat16_tEfNS_4arch4Sm90ELb0ELb1ELb1ELb1ELb0ELb0ELb0ELb0ELb1ELb0ELb0ELb0EEENS1_21CollectiveEpilogueFwdINS6_IJSA_SC_SB_EEES9_SE_SG_Li384ELb1ELb0ELb0ELb0EEENS1_36VarlenDynamicPersistentTileSchedulerILi192ELi128ELi384ELi32ELb0ELb0ELb1ELb1ELb0ELb1EEEEEEEEEvNT_6ParamsE,(.L_x_12777 - _ZN7cutlass13device_kernelIN5flash11enable_sm90INS1_16FlashAttnFwdSm90INS1_25CollectiveMainloopFwdSm90ILi2EN4cute5tupleIJNS5_1CILi1EEES8_S8_EEENS6_IJNS7_ILi192EEENS7_ILi128EEENS7_ILi96EEEEEELi96ENS_10bfloat16_tEfNS_4arch4Sm90ELb0ELb1ELb1ELb1ELb0ELb0ELb0ELb0ELb1ELb0ELb0ELb0EEENS1_21CollectiveEpilogueFwdINS6_IJSA_SC_SB_EEES9_SE_SG_Li384ELb1ELb0ELb0ELb0EEENS1_36VarlenDynamicPersistentTileSchedulerILi192ELi128ELi384ELi32ELb0ELb0ELb1ELb1ELb0ELb1EEEEEEEEEvNT_6ParamsE)
        .other          _ZN7cutlass13device_kernelIN5flash11enable_sm90INS1_16FlashAttnFwdSm90INS1_25CollectiveMainloopFwdSm90ILi2EN4cute5tupleIJNS5_1CILi1EEES8_S8_EEENS6_IJNS7_ILi192EEENS7_ILi128EEENS7_ILi96EEEEEELi96ENS_10bfloat16_tEfNS_4arch4Sm90ELb0ELb1ELb1ELb1ELb0ELb0ELb0ELb0ELb1ELb0ELb0ELb0EEENS1_21CollectiveEpilogueFwdINS6_IJSA_SC_SB_EEES9_SE_SG_Li384ELb1ELb0ELb0ELb0EEENS1_36VarlenDynamicPersistentTileSchedulerILi192ELi128ELi384ELi32ELb0ELb0ELb1ELb1ELb0ELb1EEEEEEEEEvNT_6ParamsE,@"STO_CUDA_ENTRY STV_DEFAULT"
_ZN7cutlass13device_kernelIN5flash11enable_sm90INS1_16FlashAttnFwdSm90INS1_25CollectiveMainloopFwdSm90ILi2EN4cute5tupleIJNS5_1CILi1EEES8_S8_EEENS6_IJNS7_ILi192EEENS7_ILi128EEENS7_ILi96EEEEEELi96ENS_10bfloat16_tEfNS_4arch4Sm90ELb0ELb1ELb1ELb1ELb0ELb0ELb0ELb0ELb1ELb0ELb0ELb0EEENS1_21CollectiveEpilogueFwdINS6_IJSA_SC_SB_EEES9_SE_SG_Li384ELb1ELb0ELb0ELb0EEENS1_36VarlenDynamicPersistentTileSchedulerILi192ELi128ELi384ELi32ELb0ELb0ELb1ELb1ELb0ELb1EEEEEEEEEvNT_6ParamsE:
        /* <DEDUP_REMOVED lines=21> */
.L_x_9086:
[----:B------:R-:W-:Y:S05]  /*0150*/  BSYNC B0 ;  /* 0x0000000000007941 */ /* 0x000fea0003800000 */
.L_x_9085:
        /* <DEDUP_REMOVED lines=41> */
.L_x_9087:
        /* <DEDUP_REMOVED lines=22> */
.L_x_9088:
        /* <DEDUP_REMOVED lines=18> */
.L_x_9089:
        /* <DEDUP_REMOVED lines=22> */
.L_x_9090:
        /* <DEDUP_REMOVED lines=22> */
.L_x_9091:
[----:B------:R-:W-:Y:S01]  /*0930*/  PLOP3.LUT P0, PT, PT, PT, UP0, 0x80, 0x0 ;  /* 0x000000000000781c */ /* 0x000fe20003f0f008 */
[----:B------:R-:W-:Y:S01]  /*0940*/  UMOV UR36, 0x1 ;  /* 0x0000000100247882 */ /* 0x000fe20000000000 */
[----:B------:R-:W-:Y:S01]  /*0950*/  NOP ;  /* 0x0000000000007918 */ /* 0x000fe20000000000 */
[----:B------:R-:W-:Y:S01]  /*0960*/  USEL UR36, UR36, 0x2, !UP0 ;  /* 0x0000000224247887 */ /* 0x000fe2000c000000 */
[----:B------:R-:W-:Y:S01]  /*0970*/  ULDC.64 UR48, c[0x0][0x208] ;  /* 0x0000820000307ab9 */ /* 0x000fe20000000a00 */
[----:B012-4-:R-:W-:Y:S08]  /*0980*/  BAR.SYNC.DEFER_BLOCKING 0x0 ;  /* 0x0000000000007b1d */ /* 0x017ff00000010000 */
[----:B------:R-:W-:Y:S05]  /*0990*/  @!P0 BRA `(.L_x_9092) ;  /* 0x0000010800bc8947 */ /* 0x000fea0003800000 */
.L_x_9093:
        /* <DEDUP_REMOVED lines=18> */
[----:B------:R-:W-:Y:S01]  /*0ac0*/  VIADD R154, R2, 0xffffff80 ;  /* 0xffffff80029a7836 */ /* 0x000fe20000000000 */
[----:B------:R-:W-:Y:S01]  /*0ad0*/  R2UR UR6, R146 ;  /* 0x00000000920672ca */ /* 0x000fe200000e0000 */
[----:B------:R-:W-:Y:S01]  /*0ae0*/  IMAD.MOV.U32 R18, RZ, RZ, 0x40 ;  /* 0x00000040ff127424 */ /* 0x000fe200078e00ff */
[----:B------:R-:W-:Y:S01]  /*0af0*/  R2UR UR5, R147 ;  /* 0x00000000930572ca */ /* 0x000fe200000e0000 */
[----:B------:R-:W-:Y:S01]  /*0b00*/  ULOP3.LUT UR45, UR36, 0x1, URZ, 0xfc, !UPT ;  /* 0x00000001242d7892 */ /* 0x000fe2000f8efc3f */
[----:B------:R-:W-:Y:S01]  /*0b10*/  SHF.R.S32.HI R3, RZ, 0x1f, R154 ;  /* 0x0000001fff037819 */ /* 0x000fe2000001149a */
[----:B------:R-:W-:Y:S01]  /*0b20*/  UMOV UR44, URZ ;  /* 0x0000003f002c7c82 */ /* 0x000fe20008000000 */
[----:B------:R-:W-:Y:S01]  /*0b30*/  UMOV UR46, URZ ;  /* 0x0000003f002e7c82 */ /* 0x000fe20008000000 */
[----:B------:R-:W-:Y:S01]  /*0b40*/  UMOV UR43, URZ ;  /* 0x0000003f002b7c82 */ /* 0x000fe20008000000 */
[CC--:B------:R-:W-:Y:S02]  /*0b50*/  LEA.HI R152, R3.reuse, R154.reuse, RZ, 0x7 ;  /* 0x0000009a03987211 */ /* 0x0c0fe400078f38ff */
[----:B------:R-:W-:-:S02]  /*0b60*/  LEA.HI R0, R3, R154, RZ, 0x4 ;  /* 0x0000009a03007211 */ /* 0x000fc400078f20ff */
[----:B------:R-:W-:Y:S02]  /*0b70*/  LOP3.LUT R5, R152, 0xffffff80, RZ, 0xc0, !PT ;  /* 0xffffff8098057812 */ /* 0x000fe400078ec0ff */
[----:B------:R-:W-:Y:S02]  /*0b80*/  SHF.R.S32.HI R7, RZ, 0x4, R0 ;  /* 0x00000004ff077819 */ /* 0x000fe40000011400 */
[----:B------:R-:W-:Y:S01]  /*0b90*/  LEA.HI R6, R3, R154, RZ, 0x5 ;  /* 0x0000009a03067211 */ /* 0x000fe200078f28ff */
[----:B------:R-:W-:Y:S01]  /*0ba0*/  IMAD.IADD R150, R154, 0x1, -R5 ;  /* 0x000000019a967824 */ /* 0x000fe200078e0a05 */
[C---:B------:R-:W-:Y:S02]  /*0bb0*/  LOP3.LUT R5, R0.reuse, 0xfffffff0, RZ, 0xc0, !PT ;  /* 0xfffffff000057812 */ /* 0x040fe400078ec0ff */
[----:B------:R-:W-:Y:S02]  /*0bc0*/  LEA.HI R0, R0, R7, RZ, 0x1 ;  /* 0x0000000700007211 */ /* 0x000fe400078f08ff */
[----:B------:R-:W-:Y:S01]  /*0bd0*/  SHF.R.S32.HI R9, RZ, 0x1f, R150 ;  /* 0x0000001fff097819 */ /* 0x000fe20000011496 */
[----:B------:R-:W-:Y:S01]  /*0be0*/  IMAD.IADD R5, R154, 0x1, -R5 ;  /* 0x000000019a057824 */ /* 0x000fe200078e0a05 */
[----:B------:R-:W-:-:S02]  /*0bf0*/  LOP3.LUT R4, R0, 0x1ffffffe, RZ, 0xc0, !PT ;  /* 0x1ffffffe00047812 */ /* 0x000fc400078ec0ff */
[----:B------:R-:W-:Y:S02]  /*0c00*/  LEA.HI R8, R9, R150, RZ, 0x2 ;  /* 0x0000009609087211 */ /* 0x000fe400078f10ff */
[----:B------:R-:W-:Y:S01]  /*0c10*/  SHF.R.S32.HI R2, RZ, 0x1f, R5 ;  /* 0x0000001fff027819 */ /* 0x000fe20000011405 */
[----:B------:R-:W-:Y:S01]  /*0c20*/  IMAD.IADD R4, R7, 0x1, -R4 ;  /* 0x0000000107047824 */ /* 0x000fe200078e0a04 */
[--C-:B------:R-:W-:Y:S02]  /*0c30*/  SHF.R.S32.HI R10, RZ, 0x2, R8.reuse ;  /* 0x00000002ff0a7819 */ /* 0x100fe40000011408 */
[----:B------:R-:W-:Y:S01]  /*0c40*/  LEA.HI R2, R2, R5, RZ, 0x3 ;  /* 0x0000000502027211 */ /* 0x000fe200078f18ff */
[----:B------:R-:W-:Y:S01]  /*0c50*/  IMAD.SHL.U32 R4, R4, 0x8, RZ ;  /* 0x0000000804047824 */ /* 0x000fe200078e00ff */
[----:B------:R-:W-:Y:S02]  /*0c60*/  SHF.R.S32.HI R11, RZ, 0x1f, R8 ;  /* 0x0000001fff0b7819 */ /* 0x000fe40000011408 */
[C---:B------:R-:W-:Y:S01]  /*0c70*/  LOP3.LUT R0, R2.reuse, 0xfffffff8, RZ, 0xc0, !PT ;  /* 0xfffffff802007812 */ /* 0x040fe200078ec0ff */
[----:B------:R-:W-:Y:S01]  /*0c80*/  IMAD.SHL.U32 R2, R2, 0x40, RZ ;  /* 0x0000004002027824 */ /* 0x000fe200078e00ff */
[----:B------:R-:W-:-:S02]  /*0c90*/  SHF.R.S32.HI R7, RZ, 0x5, R6 ;  /* 0x00000005ff077819 */ /* 0x000fc40000011406 */
[----:B------:R-:W-:Y:S01]  /*0ca0*/  LEA.HI R11, R11, R10, RZ, 0x3 ;  /* 0x0000000a0b0b7211 */ /* 0x000fe200078f18ff */
[----:B------:R-:W-:Y:S01]  /*0cb0*/  IMAD.IADD R0, R5, 0x1, -R0 ;  /* 0x0000000105007824 */ /* 0x000fe200078e0a00 */
[----:B------:R-:W-:Y:S01]  /*0cc0*/  SHF.R.S32.HI R152, RZ, 0x7, R152 ;  /* 0x00000007ff987819 */ /* 0x000fe20000011498 */
[----:B------:R-:W-:Y:S01]  /*0cd0*/  IMAD R153, R7, 0x10, R5 ;  /* 0x0000001007997824 */ /* 0x000fe200078e0205 */
[----:B------:R-:W-:Y:S01]  /*0ce0*/  LOP3.LUT R11, R11, 0xfffffff8, RZ, 0xc0, !PT ;  /* 0xfffffff80b0b7812 */ /* 0x000fe200078ec0ff */
[C---:B------:R-:W-:Y:S01]  /*0cf0*/  IMAD.SHL.U32 R5, R0.reuse, 0x40, RZ ;  /* 0x0000004000057824 */ /* 0x040fe200078e00ff */
[----:B------:R-:W-:Y:S01]  /*0d00*/  R2P PR, R0, 0x6 ;  /* 0x0000000600007804 */ /* 0x000fe20000000000 */
[----:B------:R-:W-:Y:S01]  /*0d10*/  IMAD.HI R6, R152, 0x55555556, RZ ;  /* 0x5555555698067827 */ /* 0x000fe200078e02ff */
[----:B------:R-:W-:Y:S02]  /*0d20*/  LEA.HI R3, R3, R154, RZ, 0x2 ;  /* 0x0000009a03037211 */ /* 0x000fe400078f10ff */
[----:B------:R-:W-:Y:S01]  /*0d30*/  LOP3.LUT R5, R5, 0x1c0, RZ, 0xc0, !PT ;  /* 0x000001c005057812 */ /* 0x000fe200078ec0ff */
[----:B------:R-:W-:Y:S01]  /*0d40*/  IMAD.IADD R11, R10, 0x1, -R11 ;  /* 0x000000010a0b7824 */ /* 0x000fe200078e0a0b */
[----:B------:R-:W-:Y:S01]  /*0d50*/  LEA.HI R10, R9, R150, RZ, 0x5 ;  /* 0x00000096090a7211 */ /* 0x000fe200078f28ff */
[----:B------:R-:W-:Y:S01]  /*0d60*/  IMAD.U32 R153, R153, 0x20, R4 ;  /* 0x0000002099997824 */ /* 0x000fe200078e0004 */
[----:B------:R-:W-:-:S02]  /*0d70*/  LEA.HI R9, R6, R6, RZ, 0x1 ;  /* 0x0000000606097211 */ /* 0x000fc400078f08ff */
[----:B------:R-:W-:Y:S02]  /*0d80*/  LOP3.LUT R6, R2, 0x7ffffe00, RZ, 0xc0, !PT ;  /* 0x7ffffe0002067812 */ /* 0x000fe400078ec0ff */
[----:B------:R-:W-:Y:S01]  /*0d90*/  LOP3.LUT R2, R5, 0x8, R4, 0xf8, !PT ;  /* 0x0000000805027812 */ /* 0x000fe200078ef804 */
[----:B------:R-:W-:Y:S01]  /*0da0*/  IMAD R9, R9, -0x3, R152 ;  /* 0xfffffffd09097824 */ /* 0x000fe200078e0298 */
[----:B------:R-:W-:Y:S01]  /*0db0*/  SHF.R.U32.HI R5, RZ, 0x3, R5 ;  /* 0x00000003ff057819 */ /* 0x000fe20000011605 */
[----:B------:R-:W-:Y:S01]  /*0dc0*/  IMAD R6, R7, 0x400, R6 ;  /* 0x0000040007067824 */ /* 0x000fe200078e0206 */
[----:B------:R-:W-:Y:S02]  /*0dd0*/  SHF.R.S32.HI R10, RZ, 0x5, R10 ;  /* 0x00000005ff0a7819 */ /* 0x000fe4000001140a */
[----:B------:R-:W-:Y:S02]  /*0de0*/  LOP3.LUT R5, R2, R5, RZ, 0x3c, !PT ;  /* 0x0000000502057212 */ /* 0x000fe400078e3cff */
[----:B------:R-:W-:Y:S01]  /*0df0*/  SHF.R.S32.HI R142, RZ, 0x2, R3 ;  /* 0x00000002ff8e7819 */ /* 0x000fe20000011403 */
[----:B------:R-:W-:Y:S01]  /*0e00*/  IMAD R10, R10, 0x10, R11 ;  /* 0x000000100a0a7824 */ /* 0x000fe200078e020b */
[----:B------:R-:W-:Y:S01]  /*0e10*/  SEL R18, R18, 0xffffffc0, !P2 ;  /* 0xffffffc012127807 */ /* 0x000fe20005000000 */
[----:B------:R-:W-:-:S02]  /*0e20*/  IMAD.IADD R5, R6, 0x1, R5 ;  /* 0x0000000106057824 */ /* 0x000fc400078e0205 */
[----:B------:R-:W-:-:S03]  /*0e30*/  IMAD R151, R9, 0x40, R10 ;  /* 0x0000004009977824 */ /* 0x000fc600078e020a */
[----:B------:R-:W-:Y:S02]  /*0e40*/  LEA R17, R5, UR42, 0x1 ;  /* 0x0000002a05117c11 */ /* 0x000fe4000f8e08ff */
[----:B------:R-:W-:Y:S02]  /*0e50*/  LOP3.LUT R5, R3, 0x1ffffffc, RZ, 0xc0, !PT ;  /* 0x1ffffffc03057812 */ /* 0x000fe400078ec0ff */
[----:B------:R-:W-:Y:S01]  /*0e60*/  LOP3.LUT R3, R8, 0x7ffffffc, RZ, 0xc0, !PT ;  /* 0x7ffffffc08037812 */ /* 0x000fe200078ec0ff */
[C---:B------:R-:W-:Y:S02]  /*0e70*/  VIADD R19, R17.reuse, 0x21800 ;  /* 0x0002180011137836 */ /* 0x040fe40000000000 */
[----:B------:R-:W-:Y:S02]  /*0e80*/  VIADD R23, R17, 0x21820 ;  /* 0x0002182011177836 */ /* 0x000fe40000000000 */
[----:B------:R-:W-:Y:S02]  /*0e90*/  IMAD.IADD R5, R154, 0x1, -R5 ;  /* 0x000000019a057824 */ /* 0x000fe400078e0a05 */
[----:B------:R-:W-:-:S02]  /*0ea0*/  @P1 VIADD R23, R19, 0xffffffe0 ;  /* 0xffffffe013171836 */ /* 0x000fc40000000000 */
[----:B------:R-:W-:Y:S02]  /*0eb0*/  IMAD.IADD R19, R19, 0x1, R18 ;  /* 0x0000000113137824 */ /* 0x000fe400078e0212 */
[----:B------:R-:W-:Y:S02]  /*0ec0*/  IMAD.SHL.U32 R140, R5, 0x8, RZ ;  /* 0x00000008058c7824 */ /* 0x000fe400078e00ff */
[----:B------:R-:W-:Y:S02]  /*0ed0*/  IMAD.IADD R16, R150, 0x1, -R3 ;  /* 0x0000000196107824 */ /* 0x000fe400078e0a03 */
[----:B------:R-:W-:Y:S02]  /*0ee0*/  IMAD.IADD R18, R18, 0x1, R23 ;  /* 0x0000000112127824 */ /* 0x000fe400078e0217 */
[----:B------:R-:W-:-:S07]  /*0ef0*/  VIADD R136, R23, 0x6000 ;  /* 0x0000600017887836 */ /* 0x000fce0000000000 */
.L_x_9185:
[----:B------:R-:W-:Y:S01]  /*0f00*/  ULDC.64 UR8, c[0x0][0xa28] ;  /* 0x00028a0000087ab9 */ /* 0x000fe20000000a00 */
[----:B0-----:R-:W0:Y:S01]  /*0f10*/  LDC R139, c[0x0][0x288] ;  /* 0x0000a200ff8b7b82 */ /* 0x001e220000000800 */
[----:B------:R-:W-:Y:S01]  /*0f20*/  UISETP.NE.U32.AND UP0, UPT, UR8, URZ, UPT ;  /* 0x0000003f0800728c */ /* 0x000fe2000bf05070 */
[----:B-1---5:R-:W-:-:S03]  /*0f30*/  IMAD.MOV.U32 R6, RZ, RZ, RZ ;  /* 0x000000ffff067224 */ /* 0x022fc600078e00ff */
[----:B------:R-:W-:-:S03]  /*0f40*/  UISETP.NE.AND.EX UP0, UPT, UR9, URZ, UPT, UP0 ;  /* 0x0000003f0900728c */ /* 0x000fc6000bf05300 */
[----:B------:R-:W-:Y:S01]  /*0f50*/  ULDC.64 UR8, c[0x0][0xa18] ;  /* 0x0002860000087ab9 */ /* 0x000fe20000000a00 */
[----:B--2---:R-:W1:Y:S01]  /*0f60*/  LDC.64 R8, c[0x0][0x3f8] ;  /* 0x0000fe00ff087b82 */ /* 0x004e620000000a00 */
        /* <DEDUP_REMOVED lines=12> */
[----:B----4-:R4:W5:Y:S02]  /*1030*/  @P0 LDG.E R6, desc[UR48][R2.64] ;  /* 0x0000003002060981 */ /* 0x010964000c1e1900 */
        /* <DEDUP_REMOVED lines=22> */
.L_x_9094:
        /* <DEDUP_REMOVED lines=10> */
.L_x_9095:
        /* <DEDUP_REMOVED lines=11> */
.L_x_9096:
[----:B------:R-:W1:Y:S01]  /*12f0*/  LDC.64 R8, c[0x0][0x9e0] ;  /* 0x00027800ff087b82 */ /* 0x000e620000000a00 */
[----:B------:R-:W-:Y:S02]  /*1300*/  IMAD.MOV.U32 R0, RZ, RZ, 0xc0 ;  /* 0x000000c0ff007424 */ /* 0x000fe400078e00ff */
[----:B-----5:R-:W-:Y:S02]  /*1310*/  IMAD.IADD R137, R137, 0x1, -R6 ;  /* 0x0000000189897824 */ /* 0x020fe400078e0a06 */
[----:B------:R-:W-:-:S05]  /*1320*/  IMAD R0, R145, R0, 0xc0 ;  /* 0x000000c091007424 */ /* 0x000fca00078e0200 */
        /* <DEDUP_REMOVED lines=14> */
.L_x_9098:
[----:B------:R-:W-:-:S13]  /*1410*/  ISETP.NE.AND P0, PT, R9, 0x1, PT ;  /* 0x000000010900780c */ /* 0x000fda0003f05270 */
[----:B------:R-:W0:Y:S02]  /*1420*/  @P0 LDC.64 R4, c[0x0][0x9e8] ;  /* 0x00027a00ff040b82 */ /* 0x000e240000000a00 */
[----:B0-----:R-:W-:-:S05]  /*1430*/  @P0 IMAD.HI.U32 R4, R2, R4, RZ ;  /* 0x0000000402040227 */ /* 0x001fca00078e00ff */
[----:B------:R-:W-:-:S07]  /*1440*/  @P0 SHF.R.U32.HI R2, RZ, R5, R4 ;  /* 0x00000005ff020219 */ /* 0x000fce0000011604 */
.L_x_9099:
[----:B------:R-:W-:-:S05]  /*1450*/  IMAD R3, R2, R9, R9 ;  /* 0x0000000902037224 */ /* 0x000fca00078e0209 */
[----:B------:R-:W-:-:S07]  /*1460*/  VIMNMX R0, R0, R3, PT ;  /* 0x0000000300007248 */ /* 0x000fce0003fe0100 */
.L_x_9097:
        /* <DEDUP_REMOVED lines=24> */
.L_x_9101:
[----:B------:R-:W-:-:S13]  /*15f0*/  ISETP.NE.AND P0, PT, R9, 0x1, PT ;  /* 0x000000010900780c */ /* 0x000fda0003f05270 */
[----:B------:R-:W0:Y:S02]  /*1600*/  @P0 LDC.64 R2, c[0x0][0x9e8] ;  /* 0x00027a00ff020b82 */ /* 0x000e240000000a00 */
[----:B0-----:R-:W-:-:S05]  /*1610*/  @P0 IMAD.HI.U32 R0, R4, R2, RZ ;  /* 0x0000000204000227 */ /* 0x001fca00078e00ff */
[----:B------:R-:W-:-:S07]  /*1620*/  @P0 SHF.R.U32.HI R4, RZ, R3, R0 ;  /* 0x00000003ff040219 */ /* 0x000fce0000011600 */
.L_x_9102:
[----:B------:R-:W-:-:S05]  /*1630*/  IMAD R4, R4, R9, RZ ;  /* 0x0000000904047224 */ /* 0x000fca00078e02ff */
[----:B------:R-:W-:-:S13]  /*1640*/  R2UR UR5, R4 ;  /* 0x00000000040572ca */ /* 0x000fda00000e0000 */
[----:B------:R-:W-:-:S04]  /*1650*/  UISETP.LT.AND UP0, UPT, UR4, UR5, UPT ;  /* 0x000000050400728c */ /* 0x000fc8000bf01270 */
[----:B------:R-:W-:-:S12]  /*1660*/  USEL UR4, UR4, UR5, !UP0 ;  /* 0x0000000504047287 */ /* 0x000fd8000c000000 */
.L_x_9100:
        /* <DEDUP_REMOVED lines=10> */
[----:B------:R-:W-:Y:S01]  /*1710*/  CS2R R26, SRZ ;  /* 0x00000000001a7805 */ /* 0x000fe2000001ff00 */
[----:B------:R-:W-:Y:S01]  /*1720*/  IMAD.MOV.U32 R126, RZ, RZ, RZ ;  /* 0x000000ffff7e7224 */ /* 0x000fe200078e00ff */
[----:B------:R-:W-:Y:S01]  /*1730*/  UISETP.LT.AND UP0, UPT, URZ, UR5, UPT ;  /* 0x000000053f00728c */ /* 0x000fe2000bf01270 */
[----:B------:R-:W-:Y:S01]  /*1740*/  IMAD.MOV.U32 R125, RZ, RZ, RZ ;  /* 0x000000ffff7d7224 */ /* 0x000fe200078e00ff */
[----:B------:R-:W-:Y:S02]  /*1750*/  CS2R R122, SRZ ;  /* 0x00000000007a7805 */ /* 0x000fe4000001ff00 */
[----:B------:R-:W-:Y:S01]  /*1760*/  CS2R R120, SRZ ;  /* 0x0000000000787805 */ /* 0x000fe2000001ff00 */
[----:B------:R-:W-:Y:S01]  /*1770*/  USEL UR39, URZ, UR5, !UP0 ;  /* 0x000000053f277287 */ /* 0x000fe2000c000000 */
[----:B------:R-:W-:Y:S02]  /*1780*/  CS2R R118, SRZ ;  /* 0x0000000000767805 */ /* 0x000fe4000001ff00 */
[----:B------:R-:W-:-:S02]  /*1790*/  CS2R R116, SRZ ;  /* 0x0000000000747805 */ /* 0x000fc4000001ff00 */
[----:B------:R-:W-:Y:S02]  /*17a0*/  CS2R R114, SRZ ;  /* 0x0000000000727805 */ /* 0x000fe4000001ff00 */
[----:B------:R-:W-:Y:S02]  /*17b0*/  CS2R R112, SRZ ;  /* 0x0000000000707805 */ /* 0x000fe4000001ff00 */
[----:B------:R-:W-:Y:S02]  /*17c0*/  CS2R R110, SRZ ;  /* 0x00000000006e7805 */ /* 0x000fe4000001ff00 */
[----:B------:R-:W-:Y:S02]  /*17d0*/  ISETP.GT.AND P1, PT, R88, UR39, PT ;  /* 0x0000002758007c0c */ /* 0x000fe4000bf24270 */
        /* <DEDUP_REMOVED lines=9> */
[----:B------:R-:W-:Y:S01]  /*1870*/  CS2R R90, SRZ ;  /* 0x00000000005a7805 */ /* 0x000fe2000001ff00 */
[----:B------:R-:W-:-:S02]  /*1880*/  IMAD.MOV.U32 R89, RZ, RZ, RZ ;  /* 0x000000ffff597224 */ /* 0x000fc400078e00ff */
[----:B------:R-:W-:Y:S01]  /*1890*/  IMAD.MOV.U32 R8, RZ, RZ, RZ ;  /* 0x000000ffff087224 */ /* 0x000fe200078e00ff */
[----:B------:R-:W-:Y:S06]  /*18a0*/  @!P1 BRA `(.L_x_9103) ;  /* 0x000000e000f09947 */ /* 0x000fec0003800000 */
[----:B------:R-:W0:Y:S02]  /*18b0*/  SHFL.IDX PT, R0, R152, RZ, 0x1f ;  /* 0x00001fff98007589 */ /* 0x000e2400000e0000 */
[----:B0-----:R-:W-:-:S13]  /*18c0*/  R2UR UR38, R0 ;  /* 0x00000000002672ca */ /* 0x001fda00000e0000 */
        /* <DEDUP_REMOVED lines=30> */
.L_x_9104:
        /* <DEDUP_REMOVED lines=9> */
.L_x_9281:
[----:B------:R-:W-:Y:S05]  /*1b40*/  @!P0 BRA `(.L_x_9106) ;  /* 0x0000000000048947 */ /* 0x000fea0003800000 */
[----:B------:R-:W-:Y:S01]  /*1b50*/  BPT.TRAP 0x1 ;  /* 0x000000040000795c */ /* 0x000fe20000300000 */
.L_x_9106:
[----:B------:R-:W-:Y:S02]  /*1b60*/  IMAD.U32 R4, RZ, RZ, UR43 ;  /* 0x0000002bff047e24 */ /* 0x000fe4000f8e00ff */
[----:B0-----:R-:W-:-:S03]  /*1b70*/  IMAD.U32 R3, RZ, RZ, UR46 ;  /* 0x0000002eff037e24 */ /* 0x001fc6000f8e00ff */
[----:B------:R-:W-:Y:S02]  /*1b80*/  LEA R4, R4, UR42, 0x3 ;  /* 0x0000002a04047c11 */ /* 0x000fe4000f8e18ff */
[----:B------:R-:W-:-:S04]  /*1b90*/  SHF.L.U32 R3, R3, 0x1f, RZ ;  /* 0x0000001f03037819 */ /* 0x000fc800000006ff */
[----:B------:R0:W1:Y:S01]  /*1ba0*/  SYNCS.PHASECHK.TRANS64.TRYWAIT P2, [R4+URZ+0x2d830], R3 ;  /* 0x02d83003040075a7 */ /* 0x000062000804017f */
[----:B------:R-:W-:Y:S05]  /*1bb0*/  @!P0 BRA `(.L_x_9107) ;  /* 0x0000000000048947 */ /* 0x000fea0003800000 */
[----:B------:R-:W-:Y:S01]  /*1bc0*/  BPT.TRAP 0x1 ;  /* 0x000000040000795c */ /* 0x000fe20000300000 */
.L_x_9107:
[----:B------:R-:W2:Y:S02]  /*1bd0*/  S2R R0, SR_TID.X ;  /* 0x0000000000007919 */ /* 0x000ea40000002100 */
[----:B--2---:R-:W-:Y:S01]  /*1be0*/  LOP3.LUT P1, RZ, R0, 0x7f, RZ, 0xc0, !PT ;  /* 0x0000007f00ff7812 */ /* 0x004fe2000782c0ff */
[----:B-1----:R-:W-:-:S12]  /*1bf0*/  @P2 BRA `(.L_x_9108) ;  /* 0x0000000000082947 */ /* 0x002fd80003800000 */
[----:B------:R-:W1:Y:S02]  /*1c00*/  SYNCS.PHASECHK.TRANS64.TRYWAIT P2, [R4+URZ+0x2d830], R3 ;  /* 0x02d83003040075a7 */ /* 0x000e64000804017f */
[----:B-1----:R-:W-:Y:S05]  /*1c10*/  @!P2 BRA `(.L_x_9109) ;  /* 0x00000144009ca947 */ /* 0x002fea0003800000 */
.L_x_9108:
[----:B------:R-:W-:Y:S05]  /*1c20*/  WARPSYNC.ALL ;  /* 0x0000000000007948 */ /* 0x000fea0003800000 */
[----:B------:R-:W-:Y:S01]  /*1c30*/  UIADD3 UR4, UR42, 0x15400, URZ ;  /* 0x000154002a047890 */ /* 0x000fe2000fffe03f */
[----:B------:R-:W-:Y:S01]  /*1c40*/  WARPGROUP.ARRIVE ;  /* 0x00000000000079c5 */ /* 0x000fe20000000000 */
[----:B------:R-:W-:Y:S01]  /*1c50*/  UMOV UR5, 0x80000020 ;  /* 0x8000002000057882 */ /* 0x000fe20000000000 */
[----:B------:R-:W-:Y:S01]  /*1c60*/  UMOV UR7, 0x80000020 ;  /* 0x8000002000077882 */ /* 0x000fe20000000000 */
[----:B------:R-:W-:Y:S01]  /*1c70*/  USHF.R.U32.HI UR4, URZ, 0x4, UR4 ;  /* 0x000000043f047899 */ /* 0x000fe20008011604 */
[----:B01----:R-:W-:Y:S01]  /*1c80*/  @!P1 VIADD R4, R4, 0x2d840 ;  /* 0x0002d84004049836 */ /* 0x003fe20000000000 */
[----:B------:R-:W-:Y:S01]  /*1c90*/  UMOV UR9, 0x80000020 ;  /* 0x8000002000097882 */ /* 0x000fe20000000000 */
[----:B------:R-:W-:Y:S01]  /*1ca0*/  UMOV UR11, 0x80000020 ;  /* 0x80000020000b7882 */ /* 0x000fe20000000000 */
[----:B------:R-:W-:Y:S01]  /*1cb0*/  ULOP3.LUT UR4, UR4, 0x3fff, URZ, 0xc0, !UPT ;  /* 0x00003fff04047892 */ /* 0x000fe2000f8ec03f */
[----:B------:R-:W-:Y:S01]  /*1cc0*/  UMOV UR13, 0x80000020 ;  /* 0x80000020000d7882 */ /* 0x000fe20000000000 */
[----:B------:R-:W-:-:S02]  /*1cd0*/  UMOV UR15, 0x80000020 ;  /* 0x80000020000f7882 */ /* 0x000fc40000000000 */
[----:B------:R-:W-:Y:S01]  /*1ce0*/  ULOP3.LUT UR32, UR4, 0x10000, URZ, 0xfc, !UPT ;  /* 0x0001000004207892 */ /* 0x000fe2000f8efc3f */
[----:B------:R-:W-:Y:S01]  /*1cf0*/  @!P1 PRMT R4, RZ, 0x654, R4 ;  /* 0x00000654ff049816 */ /* 0x000fe20000000004 */
[----:B------:R-:W-:Y:S02]  /*1d00*/  ULOP3.LUT UR4, UR50, 0x10000, URZ, 0xfc, !UPT ;  /* 0x0001000032047892 */ /* 0x000fe4000f8efc3f */
[----:B------:R-:W-:Y:S02]  /*1d10*/  UIMAD UR6, UR43, 0x600, UR32 ;  /* 0x000006002b0678a4 */ /* 0x000fe4000f8e0220 */
[----:B------:R-:W-:Y:S02]  /*1d20*/  UIADD3 UR8, UR4, 0x2, URZ ;  /* 0x0000000204087890 */ /* 0x000fe4000fffe03f */
[----:B------:R-:W-:Y:S02]  /*1d30*/  UIADD3 UR10, UR6, 0x2, URZ ;  /* 0x00000002060a7890 */ /* 0x000fe4000fffe03f */
[----:B------:R-:W-:-:S02]  /*1d40*/  UIADD3 UR12, UR4, 0x300, URZ ;  /* 0x00000300040c7890 */ /* 0x000fc4000fffe03f */
[----:B------:R-:W-:Y:S02]  /*1d50*/  UIADD3 UR14, UR6, 0x200, URZ ;  /* 0x00000200060e7890 */ /* 0x000fe4000fffe03f */
[----:B------:R-:W-:Y:S01]  /*1d60*/  HGMMA.64x128x16.F32.BF16 R24, gdesc[UR4], RZ, !UPT, gsb0 ;  /* 0x01e00000041879f0 */ /* 0x000fe2000c0018ff */
        /* <DEDUP_REMOVED lines=72> */
[----:B------:R-:W-:-:S02]  /*21f0*/  IMAD.IADD R56, R137, 0x1, R78 ;  /* 0x0000000189387824 */ /* 0x000fc400078e024e */
        /* <DEDUP_REMOVED lines=27> */
[--C-:B------:R-:W-:Y:S01]  /*23b0*/  IADD3 R59, -R139, 0x1, R56.reuse ;  /* 0x000000018b3b7810 */ /* 0x100fe20007ffe138 */
[----:B------:R-:W0:Y:S01]  /*23c0*/  MUFU.TANH R2, R2 ;  /* 0x0000000200027308 */ /* 0x000e220000002400 */
[----:B------:R1:W-:Y:S01]  /*23d0*/  @!P1 SYNCS.ARRIVE.TRANS64.RED.A1T0 RZ, [R4+URZ], RZ ;  /* 0x000000ff04ff99a7 */ /* 0x0003e2000810043f */
[----:B------:R-:W-:Y:S01]  /*23e0*/  IMAD R79, R16, -0x2, R56 ;  /* 0xfffffffe104f7824 */ /* 0x000fe200078e0238 */
[----:B------:R-:W-:Y:S01]  /*23f0*/  LEA R75, R88, 0xffffff80, 0x7 ;  /* 0xffffff80584b7811 */ /* 0x000fe200078e38ff */
[----:B------:R-:W-:-:S04]  /*2400*/  IMAD R59, R16, -0x2, R59 ;  /* 0xfffffffe103b7824 */ /* 0x000fc800078e023b */
[----:B------:R-:W2:Y:S01]  /*2410*/  MUFU.TANH R5, R5 ;  /* 0x0000000500057308 */ /* 0x000ea20000002400 */
[----:B-1----:R-:W-:Y:S02]  /*2420*/  IMAD R4, R145, 0xc0, R151 ;  /* 0x000000c091047824 */ /* 0x002fe400078e0297 */
[C---:B------:R-:W-:Y:S02]  /*2430*/  VIADD R82, R59.reuse, UR6 ;  /* 0x000000063b527c36 */ /* 0x040fe40008000000 */
[----:B------:R-:W-:-:S03]  /*2440*/  VIADD R83, R59, UR33 ;  /* 0x000000213b537c36 */ /* 0x000fc60008000000 */
[----:B------:R-:W1:Y:S01]  /*2450*/  MUFU.TANH R0, R0 ;  /* 0x0000000000007308 */ /* 0x000e620000002400 */
[----:B------:R-:W-:Y:S01]  /*2460*/  VIADDMNMX R72, R4, R82, R79, PT ;  /* 0x0000005204487246 */ /* 0x000fe2000380014f */
[----:B------:R-:W-:-:S06]  /*2470*/  IMAD.IADD R74, R83, 0x1, R4 ;  /* 0x00000001534a7824 */ /* 0x000fcc00078e0204 */
        /* <DEDUP_REMOVED lines=74> */
.L_x_9112:
[----:B------:R-:W-:-:S06]  /*2920*/  UISETP.NE.AND UP1, UPT, UR7, 0x1, UPT ;  /* 0x000000010700788c */ /* 0x000fcc000bf25270 */
[----:B------:R-:W-:-:S05]  /*2930*/  PLOP3.LUT P2, PT, PT, PT, UP1, 0x80, 0x0 ;  /* 0x000000000000781c */ /* 0x000fca0003f4f018 */
[----:B------:R-:W-:-:S08]  /*2940*/  @UP1 ULDC.64 UR10, c[0x0][0x9e8] ;  /* 0x00027a00000a1ab9 */ /* 0x000fd00000000a00 */
[----:B------:R-:W-:-:S05]  /*2950*/  @P2 IMAD.HI.U32 R59, R56, UR10, RZ ;  /* 0x0000000a383b2c27 */ /* 0x000fca000f8e00ff */
[----:B------:R-:W-:-:S07]  /*2960*/  @P2 SHF.R.U32.HI R56, RZ, UR11, R59 ;  /* 0x0000000bff382c19 */ /* 0x000fce000801163b */
.L_x_9113:
[----:B------:R-:W-:Y:S05]  /*2970*/  BSYNC B0 ;  /* 0x0000000000007941 */ /* 0x000fea0003800000 */
.L_x_9111:
[----:B------:R-:W-:-:S04]  /*2980*/  IMAD R59, R56, UR7, -R75 ;  /* 0x00000007383b7c24 */ /* 0x000fc8000f8e0a4b */
[----:B------:R-:W-:-:S05]  /*2990*/  IMAD R59, R16, -0x2, R59 ;  /* 0xfffffffe103b7824 */ /* 0x000fca00078e023b */
[----:B------:R-:W-:Y:S02]  /*29a0*/  VIMNMX R74, R74, R59, !PT ;  /* 0x0000003b4a4a7248 */ /* 0x000fe40007fe0100 */
[----:B------:R-:W-:-:S07]  /*29b0*/  VIADDMNMX R72, R59, UR7, R72, PT ;  /* 0x000000073b487c46 */ /* 0x000fce000b800148 */
.L_x_9110:
[C---:B------:R-:W-:Y:S02]  /*29c0*/  ISETP.GE.AND P4, PT, R78.reuse, 0x9, PT ;  /* 0x000000094e00780c */ /* 0x040fe40003f86270 */
[C---:B------:R-:W-:Y:S02]  /*29d0*/  ISETP.GE.AND P2, PT, R78.reuse, 0x2, PT ;  /* 0x000000024e00780c */ /* 0x040fe40003f46270 */
[----:B------:R-:W-:Y:S02]  /*29e0*/  ISETP.GE.AND P5, PT, R78, 0xa, PT ;  /* 0x0000000a4e00780c */ /* 0x000fe40003fa6270 */
[----:B------:R-:W-:Y:S02]  /*29f0*/  LOP3.LUT R22, R22, 0xfffffffd, RZ, 0xc0, !PT ;  /* 0xfffffffd16167812 */ /* 0x000fe400078ec0ff */
[----:B------:R-:W-:-:S04]  /*2a00*/  ISETP.GT.AND P3, PT, R74, 0x1, !P2 ;  /* 0x000000014a00780c */ /* 0x000fc80005764270 */
[----:B------:R-:W-:Y:S02]  /*2a10*/  ISETP.LT.OR P3, PT, R72, 0x2, P3 ;  /* 0x000000024800780c */ /* 0x000fe40001f61670 */
[----:B------:R-:W-:Y:S02]  /*2a20*/  @P4 LOP3.LUT R22, R22, 0x2, RZ, 0xfc, !PT ;  /* 0x0000000216164812 */ /* 0x000fe400078efcff */
[----:B------:R-:W-:Y:S01]  /*2a30*/  FSEL R69, R5, -INF , !P3 ;  /* 0xff80000005457808 */ /* 0x000fe20005800000 */
[----:B------:R-:W-:Y:S01]  /*2a40*/  VIADD R5, R4, 0x8 ;  /* 0x0000000804057836 */ /* 0x000fe20000000000 */
[----:B------:R-:W-:Y:S02]  /*2a50*/  LOP3.LUT R22, R22, 0xfffffffb, RZ, 0xc0, !PT ;  /* 0xfffffffb16167812 */ /* 0x000fe400078ec0ff */
[----:B------:R-:W-:Y:S02]  /*2a60*/  ISETP.GT.AND P4, PT, R74, 0x8, !P4 ;  /* 0x000000084a00780c */ /* 0x000fe40006784270 */
[----:B------:R-:W-:-:S02]  /*2a70*/  @P5 LOP3.LUT R22, R22, 0x4, RZ, 0xfc, !PT ;  /* 0x0000000416165812 */ /* 0x000fc400078efcff */
[----:B------:R-:W-:Y:S02]  /*2a80*/  ISETP.GT.AND P3, PT, R74, 0x9, !P5 ;  /* 0x000000094a00780c */ /* 0x000fe40006f64270 */
[----:B------:R-:W-:Y:S02]  /*2a90*/  ISETP.GE.AND P5, PT, R78, 0x11, PT ;  /* 0x000000114e00780c */ /* 0x000fe40003fa6270 */
[C---:B------:R-:W-:Y:S02]  /*2aa0*/  ISETP.LT.OR P4, PT, R72.reuse, 0x9, P4 ;  /* 0x000000094800780c */ /* 0x040fe40002781670 */
[----:B------:R-:W-:Y:S02]  /*2ab0*/  ISETP.LT.OR P3, PT, R72, 0xa, P3 ;  /* 0x0000000a4800780c */ /* 0x000fe40001f61670 */
[----:B------:R-:W-:Y:S02]  /*2ac0*/  FSEL R89, R89, -INF , !P4 ;  /* 0xff80000059597808 */ /* 0x000fe40006000000 */
[----:B------:R-:W-:-:S02]  /*2ad0*/  ISETP.GE.AND P4, PT, R78, 0x12, PT ;  /* 0x000000124e00780c */ /* 0x000fc40003f86270 */
[----:B------:R-:W-:Y:S02]  /*2ae0*/  LOP3.LUT R22, R22, 0xfffffff7, RZ, 0xc0, !PT ;  /* 0xfffffff716167812 */ /* 0x000fe400078ec0ff */
[----:B0-----:R-:W-:Y:S02]  /*2af0*/  FSEL R90, R90, -INF , !P3 ;  /* 0xff8000005a5a7808 */ /* 0x001fe40005800000 */
        /* <DEDUP_REMOVED lines=125> */
[----:B------:R-:W-:Y:S02]  /*32d0*/  ISETP.GT.AND P3, PT, R74, 0x61, !P4 ;  /* 0x000000614a00780c */ /* 0x000fe40006764270 */
[----:B------:R-:W-:-:S02]  /*32e0*/  VIADDMNMX R70, R5, R82, R79, PT ;  /* 0x0000005205467246 */ /* 0x000fc4000380014f */
[----:B------:R-:W-:-:S03]  /*32f0*/  ISETP.LT.OR P3, PT, R72, 0x62, P3 ;  /* 0x000000624800780c */ /* 0x000fc60001f61670 */
[----:B------:R-:W-:Y:S02]  /*3300*/  @P4 LOP3.LUT R22, R22, 0x20, RZ, 0xfc, !PT ;  /* 0x0000002016164812 */ /* 0x000fe400078efcff */
[----:B------:R-:W-:Y:S02]  /*3310*/  ISETP.GE.AND P4, PT, R78, 0x69, PT ;  /* 0x000000694e00780c */ /* 0x000fe40003f86270 */
[----:B------:R-:W-:Y:S01]  /*3320*/  FSEL R49, R71, -INF , !P3 ;  /* 0xff80000047317808 */ /* 0x000fe20005800000 */
[----:B------:R-:W-:Y:S01]  /*3330*/  IMAD.IADD R71, R83, 0x1, R5 ;  /* 0x0000000153477824 */ /* 0x000fe200078e0205 */
        /* <DEDUP_REMOVED lines=51> */
.L_x_9116:
[----:B------:R-:W-:-:S06]  /*3670*/  UISETP.NE.AND UP1, UPT, UR7, 0x1, UPT ;  /* 0x000000010700788c */ /* 0x000fcc000bf25270 */
[----:B------:R-:W-:-:S05]  /*3680*/  PLOP3.LUT P6, PT, PT, PT, UP1, 0x80, 0x0 ;  /* 0x000000000000781c */ /* 0x000fca0003fcf018 */
[----:B------:R-:W-:-:S08]  /*3690*/  @UP1 ULDC.64 UR10, c[0x0][0x9e8] ;  /* 0x00027a00000a1ab9 */ /* 0x000fd00000000a00 */
[----:B------:R-:W-:Y:S01]  /*36a0*/  @P6 IMAD.HI.U32 R57, R2, UR10, RZ ;  /* 0x0000000a02396c27 */ /* 0x000fe2000f8e00ff */
[----:B------:R-:W-:-:S13]  /*36b0*/  PLOP3.LUT P6, PT, PT, PT, UP1, 0x80, 0x0 ;  /* 0x000000000000781c */ /* 0x000fda0003fcf018 */
[----:B------:R-:W-:-:S07]  /*36c0*/  @P6 SHF.R.U32.HI R2, RZ, UR11, R57 ;  /* 0x0000000bff026c19 */ /* 0x000fce0008011639 */
.L_x_9117:
[----:B------:R-:W-:Y:S05]  /*36d0*/  BSYNC B0 ;  /* 0x0000000000007941 */ /* 0x000fea0003800000 */
.L_x_9115:
[----:B------:R-:W-:-:S04]  /*36e0*/  IMAD R57, R2, UR7, -R75 ;  /* 0x0000000702397c24 */ /* 0x000fc8000f8e0a4b */
[----:B------:R-:W-:-:S05]  /*36f0*/  IMAD R57, R16, -0x2, R57 ;  /* 0xfffffffe10397824 */ /* 0x000fca00078e0239 */
[----:B------:R-:W-:Y:S02]  /*3700*/  VIMNMX R71, R71, R57, !PT ;  /* 0x0000003947477248 */ /* 0x000fe40007fe0100 */
[----:B------:R-:W-:-:S07]  /*3710*/  VIADDMNMX R70, R57, UR7, R70, PT ;  /* 0x0000000739467c46 */ /* 0x000fce000b800146 */
.L_x_9114:
        /* <DEDUP_REMOVED lines=9> */
[C---:B------:R-:W-:Y:S02]  /*37b0*/  ISETP.LT.OR P3, PT, R70.reuse, 0x71, P3 ;  /* 0x000000714600780c */ /* 0x040fe40001f61670 */
[----:B------:R-:W-:Y:S02]  /*37c0*/  ISETP.LT.OR P2, PT, R70, 0x9, P2 ;  /* 0x000000094600780c */ /* 0x000fe40001741670 */
[----:B------:R-:W-:Y:S02]  /*37d0*/  ISETP.GT.AND P5, PT, R71, 0x78, !P5 ;  /* 0x000000784700780c */ /* 0x000fe40006fa4270 */
[----:B------:R-:W-:-:S02]  /*37e0*/  FSEL R7, R7, -INF , !P2 ;  /* 0xff80000007077808 */ /* 0x000fc40005000000 */
[----:B------:R-:W-:Y:S02]  /*37f0*/  LOP3.LUT P2, RZ, R22, 0x4, RZ, 0xc0, !PT ;  /* 0x0000000416ff7812 */ /* 0x000fe4000784c0ff */
[C---:B------:R-:W-:Y:S02]  /*3800*/  ISETP.LT.OR P4, PT, R70.reuse, 0x72, P4 ;  /* 0x000000724600780c */ /* 0x040fe40002781670 */
        /* <DEDUP_REMOVED lines=11> */
[----:B------:R-:W-:Y:S02]  /*38c0*/  FSEL R29, R29, -INF , !P5 ;  /* 0xff8000001d1d7808 */ /* 0x000fe40006800000 */
        /* <DEDUP_REMOVED lines=92> */
[C---:B------:R-:W-:Y:S01]  /*3e90*/  LOP3.LUT P6, RZ, R22.reuse, 0x10, RZ, 0xc0, !PT ;  /* 0x0000001016ff7812 */ /* 0x040fe200078cc0ff */
[----:B------:R-:W0:Y:S01]  /*3ea0*/  SHFL.BFLY PT, R12, R13, 0x2, 0x1f ;  /* 0x0c401f000d0c7f89 */ /* 0x000e2200000e0000 */
[----:B------:R-:W-:Y:S02]  /*3eb0*/  FSEL R35, R35, -INF , !P2 ;  /* 0xff80000023237808 */ /* 0x000fe40005000000 */
[----:B------:R-:W-:-:S04]  /*3ec0*/  LOP3.LUT P2, RZ, R22, 0x200, RZ, 0xc0, !PT ;  /* 0x0000020016ff7812 */ /* 0x000fc8000784c0ff */
[----:B------:R-:W-:-:S04]  /*3ed0*/  ISETP.GT.AND P2, PT, R71, 0x51, !P2 ;  /* 0x000000514700780c */ /* 0x000fc80005744270 */
[----:B------:R-:W-:-:S04]  /*3ee0*/  ISETP.LT.OR P2, PT, R70, 0x52, P2 ;  /* 0x000000524600780c */ /* 0x000fc80001741670 */
[----:B------:R-:W-:Y:S02]  /*3ef0*/  FSEL R36, R36, -INF , !P2 ;  /* 0xff80000024247808 */ /* 0x000fe40005000000 */
[----:B------:R-:W-:-:S04]  /*3f00*/  LOP3.LUT P2, RZ, R22, 0x100, RZ, 0xc0, !PT ;  /* 0x0000010016ff7812 */ /* 0x000fc8000784c0ff */
[----:B------:R-:W-:Y:S02]  /*3f10*/  ISETP.GT.AND P2, PT, R71, 0x58, !P2 ;  /* 0x000000584700780c */ /* 0x000fe40005744270 */
[----:B0-----:R-:W-:Y:S02]  /*3f20*/  FMNMX.FTZ R72, R13, R12, !PT ;  /* 0x0000000c0d487209 */ /* 0x001fe40007810000 */
[----:B------:R-:W-:-:S03]  /*3f30*/  ISETP.LT.OR P2, PT, R70, 0x59, P2 ;  /* 0x000000594600780c */ /* 0x000fc60001741670 */
        /* <DEDUP_REMOVED lines=10> */
[----:B------:R-:W-:Y:S01]  /*3fe0*/  FMUL.FTZ R78, R12, UR34 ;  /* 0x000000220c4e7c20 */ /* 0x000fe20008410000 */
        /* <DEDUP_REMOVED lines=16> */
[--C-:B------:R-:W-:Y:S01]  /*40f0*/  FFMA.FTZ R67, R60, UR34, -R78.reuse ;  /* 0x000000223c437c23 */ /* 0x100fe2000801084e */
        /* <DEDUP_REMOVED lines=16> */
[----:B------:R-:W0:Y:S01]  /*4200*/  MUFU.EX2 R73, R73 ;  /* 0x0000004900497308 */ /* 0x000e220000000800 */
[----:B------:R-:W-:Y:S01]  /*4210*/  FMNMX.FTZ R13, R9, R74, !PT ;  /* 0x0000004a090d7209 */ /* 0x000fe20007810000 */
[--C-:B------:R-:W-:Y:S01]  /*4220*/  FFMA.FTZ R93, R93, UR34, -R78.reuse ;  /* 0x000000225d5d7c23 */ /* 0x100fe2000801084e */
[----:B------:R-:W-:Y:S01]  /*4230*/  ISETP.GT.AND P6, PT, R71, 0x79, !P6 ;  /* 0x000000794700780c */ /* 0x000fe200077c4270 */
        /* <DEDUP_REMOVED lines=25> */
[----:B------:R-:W-:Y:S01]  /*43d0*/  FMNMX.FTZ R80, R14, R13, !PT ;  /* 0x0000000d0e507209 */ /* 0x000fe20007810000 */
[----:B------:R-:W-:-:S02]  /*43e0*/  FFMA.FTZ R38, R38, UR34, -R78 ;  /* 0x0000002226267c23 */ /* 0x000fc4000801084e */
[----:B------:R2:W-:Y:S01]  /*43f0*/  MUFU.EX2 R62, R79 ;  /* 0x0000004f003e7308 */ /* 0x0005e20000000800 */
[----:B------:R-:W-:Y:S01]  /*4400*/  FMNMX.FTZ R13, R21, R80, !PT ;  /* 0x00000050150d7209 */ /* 0x000fe20007810000 */
[----:B------:R-:W-:-:S03]  /*4410*/  FFMA.FTZ R80, R43, UR34, -R78 ;  /* 0x000000222b507c23 */ /* 0x000fc6000801084e */
        /* <DEDUP_REMOVED lines=29> */
[----:B------:R-:W-:Y:S01]  /*45f0*/  FMNMX.FTZ R13, R29, R68, !PT ;  /* 0x000000441d0d7209 */ /* 0x000fe20007810000 */
[----:B------:R-:W-:-:S03]  /*4600*/  FFMA.FTZ R68, R51, UR34, -R78 ;  /* 0x0000002233447c23 */ /* 0x000fc6000801084e */
[----:B------:R-:W-:-:S03]  /*4610*/  FMNMX.FTZ R13, R30, R13, !PT ;  /* 0x0000000d1e0d7209 */ /* 0x000fc60007810000 */
[----:B------:R-:W-:Y:S02]  /*4620*/  MUFU.EX2 R64, R64 ;  /* 0x0000004000407308 */ /* 0x000fe40000000800 */
[----:B------:R-:W2:Y:S06]  /*4630*/  SHFL.BFLY PT, R70, R13, 0x2, 0x1f ;  /* 0x0c401f000d467f89 */ /* 0x000eac00000e0000 */
[----:B------:R-:W-:Y:S08]  /*4640*/  MUFU.EX2 R59, R59 ;  /* 0x0000003b003b7308 */ /* 0x000ff00000000800 */
[----:B------:R-:W-:Y:S08]  /*4650*/  MUFU.EX2 R56, R56 ;  /* 0x0000003800387308 */ /* 0x000ff00000000800 */
[----:B------:R-:W-:Y:S01]  /*4660*/  MUFU.EX2 R53, R53 ;  /* 0x0000003500357308 */ /* 0x000fe20000000800 */
[----:B--2---:R-:W-:Y:S01]  /*4670*/  FMNMX.FTZ R51, R13, R70, !PT ;  /* 0x000000460d337209 */ /* 0x004fe20007810000 */
[----:B------:R-:W-:-:S04]  /*4680*/  FFMA.FTZ R70, R49, UR34, -R78 ;  /* 0x0000002231467c23 */ /* 0x000fc8000801084e */
[----:B------:R-:W2:Y:S02]  /*4690*/  SHFL.BFLY PT, R82, R51, 0x1, 0x1f ;  /* 0x0c201f0033527f89 */ /* 0x000ea400000e0000 */
[----:B------:R-:W-:Y:S08]  /*46a0*/  MUFU.EX2 R54, R54 ;  /* 0x0000003600367308 */ /* 0x000ff00000000800 */
[----:B------:R-:W-:Y:S08]  /*46b0*/  MUFU.EX2 R55, R55 ;  /* 0x0000003700377308 */ /* 0x000ff00000000800 */
[----:B------:R-:W-:Y:S01]  /*46c0*/  MUFU.EX2 R52, R52 ;  /* 0x0000003400347308 */ /* 0x000fe20000000800 */
[----:B--2---:R-:W-:-:S07]  /*46d0*/  FMNMX.FTZ R13, R51, R82, !PT ;  /* 0x00000052330d7209 */ /* 0x004fce0007810000 */
        /* <DEDUP_REMOVED lines=18> */
[----:B------:R3:W4:Y:S01]  /*4800*/  MUFU.EX2 R86, R49 ;  /* 0x0000003100567308 */ /* 0x0007220000000800 */
[--C-:B--2---:R-:W-:Y:S01]  /*4810*/  FFMA.FTZ R76, R10, UR34, -R43.reuse ;  /* 0x000000220a4c7c23 */ /* 0x104fe2000801082b */
[--C-:B------:R-:W-:Y:S01]  /*4820*/  FFMA.FTZ R15, R15, UR34, -R43.reuse ;  /* 0x000000220f0f7c23 */ /* 0x100fe2000801082b */
[--C-:B------:R-:W-:Y:S01]  /*4830*/  FFMA.FTZ R21, R21, UR34, -R43.reuse ;  /* 0x0000002215157c23 */ /* 0x100fe2000801082b */
[--C-:B------:R-:W-:Y:S01]  /*4840*/  FFMA.FTZ R20, R20, UR34, -R43.reuse ;  /* 0x0000002214147c23 */ /* 0x100fe2000801082b */
[--C-:B------:R-:W-:Y:S01]  /*4850*/  FFMA.FTZ R82, R33, UR34, -R43.reuse ;  /* 0x0000002221527c23 */ /* 0x100fe2000801082b */
[--C-:B------:R-:W-:Y:S01]  /*4860*/  FFMA.FTZ R35, R35, UR34, -R43.reuse ;  /* 0x0000002223237c23 */ /* 0x100fe2000801082b */
[--C-:B------:R-:W-:Y:S01]  /*4870*/  FFMA.FTZ R33, R25, UR34, -R43.reuse ;  /* 0x0000002219217c23 */ /* 0x100fe2000801082b */
[----:B------:R2:W5:Y:S01]  /*4880*/  MUFU.EX2 R81, R51 ;  /* 0x0000003300517308 */ /* 0x0005620000000800 */
[----:B---3--:R-:W-:Y:S01]  /*4890*/  FFMA.FTZ R49, R8, UR34, -R43 ;  /* 0x0000002208317c23 */ /* 0x008fe2000801082b */
[----:B0-----:R-:W-:Y:S01]  /*48a0*/  FADD.FTZ R8, R42, R73 ;  /* 0x000000492a087221 */ /* 0x001fe20000010000 */
[----:B-1----:R-:W-:Y:S01]  /*48b0*/  F2FP.BF16.F32.PACK_AB R10, R72, R69 ;  /* 0x00000045480a723e */ /* 0x002fe200000010ff */
[--C-:B------:R-:W-:Y:S01]  /*48c0*/  FFMA.FTZ R57, R34, UR34, -R43.reuse ;  /* 0x0000002222397c23 */ /* 0x100fe2000801082b */
[--C-:B------:R-:W-:Y:S01]  /*48d0*/  FFMA.FTZ R2, R2, UR34, -R43.reuse ;  /* 0x0000002202027c23 */ /* 0x100fe2000801082b */
[----:B------:R-:W-:Y:S01]  /*48e0*/  FADD.FTZ R9, R69, R8 ;  /* 0x0000000845097221 */ /* 0x000fe20000010000 */
[----:B------:R-:W-:Y:S01]  /*48f0*/  F2FP.BF16.F32.PACK_AB R8, R73, R42 ;  /* 0x0000002a4908723e */ /* 0x000fe200000010ff */
[----:B------:R0:W1:Y:S01]  /*4900*/  MUFU.EX2 R90, R71 ;  /* 0x00000047005a7308 */ /* 0x0000620000000800 */
[----:B--2---:R-:W-:Y:S01]  /*4910*/  FFMA.FTZ R51, R31, UR34, -R43 ;  /* 0x000000221f337c23 */ /* 0x004fe2000801082b */
[----:B------:R-:W-:Y:S01]  /*4920*/  FADD.FTZ R27, R72, R9 ;  /* 0x00000009481b7221 */ /* 0x000fe20000010000 */
[----:B----4-:R-:W-:Y:S01]  /*4930*/  F2FP.BF16.F32.PACK_AB R9, R86, R79 ;  /* 0x0000004f5609723e */ /* 0x010fe200000010ff */
[--C-:B------:R-:W-:Y:S01]  /*4940*/  FFMA.FTZ R69, R36, UR34, -R43.reuse ;  /* 0x0000002224457c23 */ /* 0x100fe2000801082b */
[----:B------:R-:W-:Y:S01]  /*4950*/  FFMA.FTZ R44, R44, UR34, -R43 ;  /* 0x000000222c2c7c23 */ /* 0x000fe2000801082b */
[----:B------:R-:W-:Y:S01]  /*4960*/  FADD.FTZ R32, R0, R27 ;  /* 0x0000001b00207221 */ /* 0x000fe20000010000 */
[--C-:B------:R-:W-:Y:S01]  /*4970*/  FFMA.FTZ R46, R46, UR34, -R43.reuse ;  /* 0x000000222e2e7c23 */ /* 0x100fe2000801082b */
[----:B------:R-:W2:Y:S01]  /*4980*/  MUFU.EX2 R3, R3 ;  /* 0x0000000300037308 */ /* 0x000ea20000000800 */
[--C-:B0-----:R-:W-:Y:S01]  /*4990*/  FFMA.FTZ R71, R28, UR34, -R43.reuse ;  /* 0x000000221c477c23 */ /* 0x101fe2000801082b */
[----:B------:R-:W-:Y:S01]  /*49a0*/  FADD.FTZ R28, R79, R86 ;  /* 0x000000564f1c7221 */ /* 0x000fe20000010000 */
[----:B------:R-:W-:Y:S01]  /*49b0*/  FADD.FTZ R31, R75, R32 ;  /* 0x000000204b1f7221 */ /* 0x000fe20000010000 */
[--C-:B------:R-:W-:Y:S01]  /*49c0*/  FFMA.FTZ R48, R48, UR34, -R43.reuse ;  /* 0x0000002230307c23 */ /* 0x100fe2000801082b */
[----:B------:R-:W-:Y:S01]  /*49d0*/  FFMA.FTZ R50, R50, UR34, -R43 ;  /* 0x0000002232327c23 */ /* 0x000fe2000801082b */
[----:B-----5:R-:W-:Y:S01]  /*49e0*/  FADD.FTZ R11, R81, R28 ;  /* 0x0000001c510b7221 */ /* 0x020fe20000010000 */
[----:B------:R-:W-:Y:S01]  /*49f0*/  FADD.FTZ R32, R74, R31 ;  /* 0x0000001f4a207221 */ /* 0x000fe20000010000 */
[----:B------:R-:W0:Y:S01]  /*4a00*/  MUFU.EX2 R6, R6 ;  /* 0x0000000600067308 */ /* 0x000e220000000800 */
[----:B------:R-:W-:Y:S01]  /*4a10*/  FFMA.FTZ R36, R29, UR34, -R43 ;  /* 0x000000221d247c23 */ /* 0x000fe2000801082b */
[----:B-1----:R-:W-:Y:S01]  /*4a20*/  FADD.FTZ R28, R90, R11 ;  /* 0x0000000b5a1c7221 */ /* 0x002fe20000010000 */
[----:B------:R-:W-:Y:S01]  /*4a30*/  FADD.FTZ R31, R77, R32 ;  /* 0x000000204d1f7221 */ /* 0x000fe20000010000 */
[--C-:B------:R-:W-:Y:S01]  /*4a40*/  FFMA.FTZ R32, R24, UR34, -R43.reuse ;  /* 0x0000002218207c23 */ /* 0x100fe2000801082b */
[----:B------:R-:W-:Y:S01]  /*4a50*/  F2FP.BF16.F32.PACK_AB R11, R90, R81 ;  /* 0x000000515a0b723e */ /* 0x000fe200000010ff */
[----:B------:R-:W-:Y:S01]  /*4a60*/  FFMA.FTZ R72, R30, UR34, -R43 ;  /* 0x000000221e487c23 */ /* 0x000fe2000801082b */
[----:B------:R-:W-:Y:S01]  /*4a70*/  F2FP.BF16.F32.PACK_AB R30, R61, R60 ;  /* 0x0000003c3d1e723e */ /* 0x000fe200000010ff */
[----:B------:R-:W1:Y:S01]  /*4a80*/  MUFU.EX2 R7, R7 ;  /* 0x0000000700077308 */ /* 0x000e620000000800 */
[----:B--2---:R-:W-:Y:S01]  /*4a90*/  FADD.FTZ R27, R3, R28 ;  /* 0x0000001c031b7221 */ /* 0x004fe20000010000 */
[----:B------:R2:W-:Y:S06]  /*4aa0*/  STSM.16.M88.4 [R17+0x21800], R8 ;  /* 0x0218000811007844 */ /* 0x0005ec0000000200 */
[----:B------:R-:W3:Y:S01]  /*4ab0*/  MUFU.EX2 R58, R58 ;  /* 0x0000003a003a7308 */ /* 0x000ee20000000800 */
[----:B0-----:R-:W-:-:S07]  /*4ac0*/  FADD.FTZ R28, R6, R27 ;  /* 0x0000001b061c7221 */ /* 0x001fce0000010000 */
[----:B------:R-:W0:Y:S01]  /*4ad0*/  MUFU.EX2 R49, R49 ;  /* 0x0000003100317308 */ /* 0x000e220000000800 */
[----:B-1----:R-:W-:Y:S01]  /*4ae0*/  FADD.FTZ R27, R7, R28 ;  /* 0x0000001c071b7221 */ /* 0x002fe20000010000 */
[----:B------:R-:W-:Y:S01]  /*4af0*/  FADD.FTZ R28, R62, R31 ;  /* 0x0000001f3e1c7221 */ /* 0x000fe20000010000 */
[----:B--2---:R-:W-:Y:S02]  /*4b00*/  F2FP.BF16.F32.PACK_AB R8, R66, R65 ;  /* 0x000000414208723e */ /* 0x004fe400000010ff */
[----:B------:R-:W-:-:S03]  /*4b10*/  F2FP.BF16.F32.PACK_AB R10, R64, R63 ;  /* 0x0000003f400a723e */ /* 0x000fc600000010ff */
[----:B------:R-:W1:Y:S01]  /*4b20*/  MUFU.EX2 R76, R76 ;  /* 0x0000004c004c7308 */ /* 0x000e620000000800 */
[----:B---3--:R-:W-:Y:S01]  /*4b30*/  FADD.FTZ R24, R58, R27 ;  /* 0x0000001b3a187221 */ /* 0x008fe20000010000 */
[----:B------:R-:W-:-:S06]  /*4b40*/  FADD.FTZ R27, R67, R28 ;  /* 0x0000001c431b7221 */ /* 0x000fcc0000010000 */
[----:B------:R-:W-:Y:S01]  /*4b50*/  MUFU.EX2 R15, R15 ;  /* 0x0000000f000f7308 */ /* 0x000fe20000000800 */
[----:B0-----:R-:W-:Y:S01]  /*4b60*/  FADD.FTZ R25, R49, R24 ;  /* 0x0000001831197221 */ /* 0x001fe20000010000 */
[----:B------:R-:W-:-:S04]  /*4b70*/  FADD.FTZ R24, R60, R27 ;  /* 0x0000001b3c187221 */ /* 0x000fc80000010000 */
[----:B------:R-:W-:Y:S01]  /*4b80*/  FADD.FTZ R28, R61, R24 ;  /* 0x000000183d1c7221 */ /* 0x000fe20000010000 */
[----:B------:R-:W-:Y:S01]  /*4b90*/  F2FP.BF16.F32.PACK_AB R24, R75, R0 ;  /* 0x000000004b18723e */ /* 0x000fe200000010ff */
[----:B------:R-:W0:Y:S01]  /*4ba0*/  MUFU.EX2 R78, R78 ;  /* 0x0000004e004e7308 */ /* 0x000e220000000800 */
[----:B-1----:R-:W-:Y:S01]  /*4bb0*/  F2FP.BF16.F32.PACK_AB R29, R76, R49 ;  /* 0x000000314c1d723e */ /* 0x002fe200000010ff */
[----:B------:R-:W-:Y:S01]  /*4bc0*/  FADD.FTZ R27, R65, R28 ;  /* 0x0000001c411b7221 */ /* 0x000fe20000010000 */
[----:B------:R-:W-:-:S03]  /*4bd0*/  F2FP.BF16.F32.PACK_AB R28, R67, R62 ;  /* 0x0000003e431c723e */ /* 0x000fc600000010ff */
[----:B------:R-:W-:Y:S01]  /*4be0*/  FADD.FTZ R34, R66, R27 ;  /* 0x0000001b42227221 */ /* 0x000fe20000010000 */
[----:B------:R-:W-:Y:S01]  /*4bf0*/  F2FP.BF16.F32.PACK_AB R27, R58, R7 ;  /* 0x000000073a1b723e */ /* 0x000fe200000010ff */
[----:B------:R-:W1:Y:S02]  /*4c00*/  MUFU.EX2 R21, R21 ;  /* 0x0000001500157308 */ /* 0x000e640000000800 */
[----:B------:R-:W-:-:S04]  /*4c10*/  FADD.FTZ R9, R63, R34 ;  /* 0x000000223f097221 */ /* 0x000fc80000010000 */
[----:B------:R-:W-:Y:S02]  /*4c20*/  FADD.FTZ R34, R64, R9 ;  /* 0x0000000940227221 */ /* 0x000fe40000010000 */
[----:B------:R2:W-:Y:S01]  /*4c30*/  MUFU.EX2 R42, R35 ;  /* 0x00000023002a7308 */ /* 0x0005e20000000800 */
[----:B0-----:R-:W-:Y:S01]  /*4c40*/  F2FP.BF16.F32.PACK_AB R31, R78, R15 ;  /* 0x0000000f4e1f723e */ /* 0x001fe200000010ff */
[----:B------:R-:W-:Y:S01]  /*4c50*/  FADD.FTZ R9, R59, R34 ;  /* 0x000000223b097221 */ /* 0x000fe20000010000 */
[----:B------:R-:W-:-:S05]  /*4c60*/  F2FP.BF16.F32.PACK_AB R34, R54, R53 ;  /* 0x000000353622723e */ /* 0x000fca00000010ff */
[----:B------:R-:W0:Y:S01]  /*4c70*/  MUFU.EX2 R20, R20 ;  /* 0x0000001400147308 */ /* 0x000e220000000800 */
[----:B--2---:R-:W-:Y:S01]  /*4c80*/  FFMA.FTZ R35, R26, UR34, -R43 ;  /* 0x000000221a237c23 */ /* 0x004fe2000801082b */
[----:B------:R-:W-:-:S04]  /*4c90*/  FADD.FTZ R26, R76, R25 ;  /* 0x000000194c1a7221 */ /* 0x000fc80000010000 */
[----:B------:R-:W-:Y:S01]  /*4ca0*/  FADD.FTZ R25, R15, R26 ;  /* 0x0000001a0f197221 */ /* 0x000fe20000010000 */
[----:B------:R-:W-:Y:S01]  /*4cb0*/  F2FP.BF16.F32.PACK_AB R26, R77, R74 ;  /* 0x0000004a4d1a723e */ /* 0x000fe200000010ff */
[----:B------:R-:W2:Y:S02]  /*4cc0*/  MUFU.EX2 R71, R71 ;  /* 0x0000004700477308 */ /* 0x000ea40000000800 */
[----:B------:R-:W-:-:S04]  /*4cd0*/  FADD.FTZ R0, R78, R25 ;  /* 0x000000194e007221 */ /* 0x000fc80000010000 */
[----:B-1----:R-:W-:Y:S02]  /*4ce0*/  FADD.FTZ R25, R21, R0 ;  /* 0x0000000015197221 */ /* 0x002fe40000010000 */
[----:B------:R-:W1:Y:S02]  /*4cf0*/  MUFU.EX2 R84, R84 ;  /* 0x0000005400547308 */ /* 0x000e640000000800 */
[----:B0-----:R-:W-:Y:S01]  /*4d00*/  FADD.FTZ R0, R20, R25 ;  /* 0x0000001914007221 */ /* 0x001fe20000010000 */
[----:B------:R-:W-:Y:S01]  /*4d10*/  F2FP.BF16.F32.PACK_AB R25, R6, R3 ;  /* 0x000000030619723e */ /* 0x000fe200000010ff */
[----:B------:R-:W-:Y:S01]  /*4d20*/  FADD.FTZ R6, R56, R9 ;  /* 0x0000000938067221 */ /* 0x000fe20000010000 */
[----:B------:R-:W-:-:S03]  /*4d30*/  F2FP.BF16.F32.PACK_AB R9, R20, R21 ;  /* 0x000000151409723e */ /* 0x000fc600000010ff */
[----:B------:R-:W0:Y:S01]  /*4d40*/  MUFU.EX2 R14, R14 ;  /* 0x0000000e000e7308 */ /* 0x000e220000000800 */
[----:B--2---:R-:W-:Y:S01]  /*4d50*/  FADD.FTZ R3, R71, R0 ;  /* 0x0000000047037221 */ /* 0x004fe20000010000 */
[----:B------:R2:W-:Y:S04]  /*4d60*/  STSM.16.M88.4 [R23], R24 ;  /* 0x0000001817007844 */ /* 0x0005e80000000200 */
[----:B------:R-:W-:Y:S02]  /*4d70*/  STSM.16.M88.4 [R19], R28 ;  /* 0x0000001c13007844 */ /* 0x000fe40000000200 */
[----:B------:R-:W3:Y:S01]  /*4d80*/  MUFU.EX2 R51, R51 ;  /* 0x0000003300337308 */ /* 0x000ee20000000800 */
[C---:B-1----:R-:W-:Y:S01]  /*4d90*/  FADD.FTZ R7, R84.reuse, R3 ;  /* 0x0000000354077221 */ /* 0x042fe20000010000 */
[----:B------:R-:W-:-:S05]  /*4da0*/  F2FP.BF16.F32.PACK_AB R11, R84, R71 ;  /* 0x00000047540b723e */ /* 0x000fca00000010ff */
[----:B------:R1:W-:Y:S01]  /*4db0*/  STSM.16.M88.4 [R18], R8 ;  /* 0x0000000812007844 */ /* 0x0003e20000000200 */
[----:B------:R-:W4:Y:S01]  /*4dc0*/  MUFU.EX2 R57, R57 ;  /* 0x0000003900397308 */ /* 0x000f220000000800 */
[----:B0-----:R-:W-:Y:S01]  /*4dd0*/  FADD.FTZ R0, R14, R7 ;  /* 0x000000070e007221 */ /* 0x001fe20000010000 */
[----:B------:R-:W-:Y:S01]  /*4de0*/  FADD.FTZ R7, R53, R6 ;  /* 0x0000000635077221 */ /* 0x000fe20000010000 */
[----:B--2---:R-:W-:Y:S02]  /*4df0*/  F2FP.BF16.F32.PACK_AB R24, R52, R55 ;  /* 0x000000373418723e */ /* 0x004fe400000010ff */
[----:B------:R-:W-:Y:S01]  /*4e00*/  F2FP.BF16.F32.PACK_AB R26, R68, R47 ;  /* 0x0000002f441a723e */ /* 0x000fe200000010ff */
[----:B------:R-:W-:Y:S02]  /*4e10*/  FADD.FTZ R20, R54, R7 ;  /* 0x0000000736147221 */ /* 0x000fe40000010000 */
[----:B------:R-:W0:Y:S01]  /*4e20*/  MUFU.EX2 R82, R82 ;  /* 0x0000005200527308 */ /* 0x000e220000000800 */
[----:B---3--:R-:W-:Y:S01]  /*4e30*/  FADD.FTZ R6, R51, R0 ;  /* 0x0000000033067221 */ /* 0x008fe20000010000 */
[----:B------:R-:W-:-:S04]  /*4e40*/  FADD.FTZ R21, R55, R20 ;  /* 0x0000001437157221 */ /* 0x000fc80000010000 */
[----:B------:R-:W-:Y:S02]  /*4e50*/  FADD.FTZ R20, R52, R21 ;  /* 0x0000001534147221 */ /* 0x000fe40000010000 */
[----:B------:R-:W2:Y:S01]  /*4e60*/  MUFU.EX2 R69, R69 ;  /* 0x0000004500457308 */ /* 0x000ea20000000800 */
[----:B----4-:R-:W-:Y:S01]  /*4e70*/  FADD.FTZ R7, R57, R6 ;  /* 0x0000000639077221 */ /* 0x010fe20000010000 */
[----:B------:R-:W-:-:S04]  /*4e80*/  FADD.FTZ R21, R47, R20 ;  /* 0x000000142f157221 */ /* 0x000fc80000010000 */
[----:B-1----:R-:W-:Y:S02]  /*4e90*/  FADD.FTZ R8, R68, R21 ;  /* 0x0000001544087221 */ /* 0x002fe40000010000 */
[----:B------:R-:W1:Y:S01]  /*4ea0*/  MUFU.EX2 R2, R2 ;  /* 0x0000000200027308 */ /* 0x000e620000000800 */
[----:B0-----:R-:W-:-:S04]  /*4eb0*/  FADD.FTZ R15, R82, R7 ;  /* 0x00000007520f7221 */ /* 0x001fc80000010000 */
[----:B------:R-:W-:-:S03]  /*4ec0*/  FADD.FTZ R6, R42, R15 ;  /* 0x0000000f2a067221 */ /* 0x000fc60000010000 */
        /* <DEDUP_REMOVED lines=20> */
[----:B------:R1:W3:Y:S01]  /*5010*/  MUFU.EX2 R3, R32 ;  /* 0x0000002000037308 */ /* 0x0002e20000000800 */
[C---:B0-----:R-:W-:Y:S01]  /*5020*/  F2FP.BF16.F32.PACK_AB R10, R41.reuse, R80 ;  /* 0x00000050290a723e */ /* 0x041fe200000010ff */
[----:B------:R-:W-:-:S06]  /*5030*/  FADD.FTZ R41, R41, R2 ;  /* 0x0000000229297221 */ /* 0x000fcc0000010000 */
[----:B------:R-:W-:Y:S01]  /*5040*/  MUFU.EX2 R40, R40 ;  /* 0x0000002800287308 */ /* 0x000fe20000000800 */
[----:B-1----:R-:W-:Y:S01]  /*5050*/  F2FP.BF16.F32.PACK_AB R32, R56, R59 ;  /* 0x0000003b3820723e */ /* 0x002fe200000010ff */
[----:B--2---:R-:W-:-:S06]  /*5060*/  FADD.FTZ R6, R50, R21 ;  /* 0x0000001532067221 */ /* 0x004fcc0000010000 */
[----:B------:R-:W0:Y:S01]  /*5070*/  MUFU.EX2 R39, R39 ;  /* 0x0000002700277308 */ /* 0x000e220000000800 */
[C---:B---3--:R-:W-:Y:S01]  /*5080*/  F2FP.BF16.F32.PACK_AB R11, R3.reuse, R50 ;  /* 0x00000032030b723e */ /* 0x048fe200000010ff */
[----:B------:R-:W-:-:S06]  /*5090*/  FADD.FTZ R3, R3, R6 ;  /* 0x0000000603037221 */ /* 0x000fcc0000010000 */
[----:B------:R-:W-:Y:S08]  /*50a0*/  MUFU.EX2 R37, R37 ;  /* 0x0000002500257308 */ /* 0x000ff00000000800 */
[----:B------:R-:W1:Y:S01]  /*50b0*/  MUFU.EX2 R38, R38 ;  /* 0x0000002600267308 */ /* 0x000e620000000800 */
[----:B0-----:R-:W-:Y:S01]  /*50c0*/  F2FP.BF16.F32.PACK_AB R28, R39, R40 ;  /* 0x00000028271c723e */ /* 0x001fe200000010ff */
[----:B------:R-:W-:-:S04]  /*50d0*/  FADD.FTZ R40, R40, R41 ;  /* 0x0000002928287221 */ /* 0x000fc80000010000 */
[----:B------:R-:W-:Y:S02]  /*50e0*/  FADD.FTZ R40, R39, R40 ;  /* 0x0000002827287221 */ /* 0x000fe40000010000 */
[----:B------:R0:W-:Y:S08]  /*50f0*/  MUFU.EX2 R0, R33 ;  /* 0x0000002100007308 */ /* 0x0001f00000000800 */
[----:B------:R2:W3:Y:S01]  /*5100*/  MUFU.EX2 R7, R35 ;  /* 0x0000002300077308 */ /* 0x0004e20000000800 */
[----:B0-----:R-:W-:Y:S01]  /*5110*/  F2FP.BF16.F32.PACK_AB R33, R51, R14 ;  /* 0x0000000e3321723e */ /* 0x001fe200000010ff */
[----:B------:R-:W-:Y:S01]  /*5120*/  IMAD.IADD R14, R137, 0x1, -R139 ;  /* 0x00000001890e7824 */ /* 0x000fe200078e0a8b */
[----:B-1----:R-:W-:-:S03]  /*5130*/  F2FP.BF16.F32.PACK_AB R30, R38, R37 ;  /* 0x00000025261e723e */ /* 0x002fc600000010ff */
[----:B------:R-:W-:Y:S02]  /*5140*/  IMAD R14, R145, 0xc0, R14 ;  /* 0x000000c0910e7824 */ /* 0x000fe400078e020e */
[----:B------:R-:W0:Y:S01]  /*5150*/  MUFU.EX2 R36, R36 ;  /* 0x0000002400247308 */ /* 0x000e220000000800 */
[----:B--2---:R-:W-:Y:S02]  /*5160*/  F2FP.BF16.F32.PACK_AB R35, R82, R57 ;  /* 0x000000395223723e */ /* 0x004fe400000010ff */
[----:B------:R-:W-:-:S03]  /*5170*/  R2UR UR10, R14 ;  /* 0x000000000e0a72ca */ /* 0x000fc600000e0000 */
[----:B------:R1:W-:Y:S02]  /*5180*/  STSM.16.M88.4 [R17+0x27800], R32 ;  /* 0x0278002011007844 */ /* 0x0003e40000000200 */
[----:B------:R-:W2:Y:S01]  /*5190*/  MUFU.EX2 R15, R72 ;  /* 0x00000048000f7308 */ /* 0x000ea20000000800 */
[----:B---3--:R-:W-:Y:S01]  /*51a0*/  F2FP.BF16.F32.PACK_AB R29, R7, R0 ;  /* 0x00000000071d723e */ /* 0x008fe200000010ff */
[----:B------:R1:W-:Y:S01]  /*51b0*/  STSM.16.M88.4 [R136], R24 ;  /* 0x0000001888007844 */ /* 0x0003e20000000200 */
[----:B------:R-:W-:Y:S01]  /*51c0*/  FADD.FTZ R0, R0, R3 ;  /* 0x0000000300007221 */ /* 0x000fe20000010000 */
[----:B------:R-:W-:Y:S02]  /*51d0*/  FADD.FTZ R3, R37, R40 ;  /* 0x0000002825037221 */ /* 0x000fe40000010000 */
[----:B------:R1:W-:Y:S01]  /*51e0*/  STSM.16.M88.4 [R19+0x6000], R8 ;  /* 0x0060000813007844 */ /* 0x0003e20000000200 */
[----:B------:R-:W-:Y:S01]  /*51f0*/  FADD.FTZ R7, R7, R0 ;  /* 0x0000000007077221 */ /* 0x000fe20000010000 */
[----:B------:R-:W-:Y:S01]  /*5200*/  UIADD3 UR6, UR10, UR6, URZ ;  /* 0x000000060a067290 */ /* 0x000fe2000fffe03f */
[----:B------:R-:W-:Y:S01]  /*5210*/  FADD.FTZ R3, R38, R3 ;  /* 0x0000000326037221 */ /* 0x000fe20000010000 */
[----:B------:R-:W-:-:S02]  /*5220*/  VIADD R0, R88, 0xfffffffe ;  /* 0xfffffffe58007836 */ /* 0x000fc40000000000 */
[----:B0-----:R-:W-:Y:S01]  /*5230*/  FADD.FTZ R2, R36, R7 ;  /* 0x0000000724027221 */ /* 0x001fe20000010000 */
[----:B--2---:R-:W-:-:S03]  /*5240*/  F2FP.BF16.F32.PACK_AB R31, R15, R36 ;  /* 0x000000240f1f723e */ /* 0x004fc600000010ff */
[----:B------:R-:W-:Y:S02]  /*5250*/  FADD.FTZ R2, R15, R2 ;  /* 0x000000020f027221 */ /* 0x000fe40000010000 */
[----:B------:R1:W-:Y:S01]  /*5260*/  STSM.16.M88.4 [R18+0x6000], R28 ;  /* 0x0060001c12007844 */ /* 0x0003e20000000200 */
[----:B------:R0:W-:Y:S06]  /*5270*/  MEMBAR.ALL.CTA ;  /* 0x0000000000007992 */ /* 0x0001ec0000008000 */
[----:B0-----:R-:W0:Y:S02]  /*5280*/  FENCE.VIEW.ASYNC.S ;  /* 0x00000000000073c6 */ /* 0x001e240000000000 */
[----:B0-----:R-:W-:Y:S01]  /*5290*/  NOP ;  /* 0x0000000000007918 */ /* 0x001fe20000000000 */
[----:B------:R-:W-:Y:S05]  /*52a0*/  @P2 BRA `(.L_x_9118) ;  /* 0x0000000000482947 */ /* 0x000fea0003800000 */
        /* <DEDUP_REMOVED lines=11> */
.L_x_9119:
[----:B------:R-:W-:-:S11]  /*5360*/  UISETP.NE.AND UP1, UPT, UR7, 0x1, UPT ;  /* 0x000000010700788c */ /* 0x000fd6000bf25270 */
[----:B------:R-:W-:Y:S02]  /*5370*/  @UP1 ULDC.64 UR18, c[0x0][0x9e8] ;  /* 0x00027a0000121ab9 */ /* 0x000fe40000000a00 */
[----:B------:R-:W-:-:S04]  /*5380*/  UIMAD.WIDE.U32 UR10, UR14, UR18, URZ ;  /* 0x000000120e0a72a5 */ /* 0x000fc8000f8e003f */
[----:B------:R-:W-:-:S12]  /*5390*/  @UP1 USHF.R.U32.HI UR14, URZ, UR19, UR11 ;  /* 0x000000133f0e1299 */ /* 0x000fd8000801160b */
.L_x_9120:
[----:B------:R-:W-:-:S04]  /*53a0*/  UIMAD UR7, UR14, UR7, UR7 ;  /* 0x000000070e0772a4 */ /* 0x000fc8000f8e0207 */
[----:B------:R-:W-:-:S04]  /*53b0*/  UISETP.LT.AND UP1, UPT, UR6, UR7, UPT ;  /* 0x000000070600728c */ /* 0x000fc8000bf21270 */
[----:B------:R-:W-:-:S12]  /*53c0*/  USEL UR6, UR6, UR7, UP1 ;  /* 0x0000000706067287 */ /* 0x000fd80008800000 */
.L_x_9118:
        /* <DEDUP_REMOVED lines=31> */
[----:B-1----:R-:W-:Y:S01]  /*55c0*/  IADD3 R9, R4, R137, -R139 ;  /* 0x0000008904097210 */ /* 0x002fe20007ffe88b */
[----:B------:R-:W-:Y:S01]  /*55d0*/  IMAD.MOV.U32 R135, RZ, RZ, RZ ;  /* 0x000000ffff877224 */ /* 0x000fe200078e00ff */
[----:B------:R-:W-:Y:S01]  /*55e0*/  ULDC UR35, c[0x0][0x9e4] ;  /* 0x0002790000237ab9 */ /* 0x000fe20000000800 */
[----:B------:R-:W-:Y:S01]  /*55f0*/  ULDC UR34, c[0x0][0x988] ;  /* 0x0002620000227ab9 */ /* 0x000fe20000000800 */
[----:B------:R-:W-:Y:S01]  /*5600*/  LOP3.LUT R7, RZ, R9, RZ, 0x33, !PT ;  /* 0x00000009ff077212 */ /* 0x000fe200078e33ff */
[----:B------:R-:W-:Y:S01]  /*5610*/  VIADD R8, R9, 0x8 ;  /* 0x0000000809087836 */ /* 0x000fe20000000000 */
[----:B------:R-:W-:Y:S01]  /*5620*/  ULDC UR51, c[0x0][0x9d8] ;  /* 0x0002760000337ab9 */ /* 0x000fe20000000800 */
[----:B------:R-:W-:-:S03]  /*5630*/  ULDC UR50, c[0x0][0x9e0] ;  /* 0x0002780000327ab9 */ /* 0x000fc60000000800 */
[----:B------:R-:W-:-:S07]  /*5640*/  LOP3.LUT R6, RZ, R8, RZ, 0x33, !PT ;  /* 0x00000008ff067212 */ /* 0x000fce00078e33ff */
.L_x_9138:
        /* <DEDUP_REMOVED lines=9> */
.L_x_9123:
[----:B------:R-:W-:Y:S01]  /*56e0*/  ULEA UR6, UR53, UR42, 0x3 ;  /* 0x0000002a35067291 */ /* 0x000fe2000f8e183f */
[----:B------:R-:W-:-:S05]  /*56f0*/  IMAD.U32 R10, RZ, RZ, UR52 ;  /* 0x00000034ff0a7e24 */ /* 0x000fca000f8e00ff */
[----:B------:R-:W-:-:S04]  /*5700*/  SHF.L.U32 R10, R10, 0x1f, RZ ;  /* 0x0000001f0a0a7819 */ /* 0x000fc800000006ff */
[----:B------:R0:W1:Y:S01]  /*5710*/  SYNCS.PHASECHK.TRANS64.TRYWAIT P2, [UR6+0x2d830], R10 ;  /* 0x02d8300aff0075a7 */ /* 0x0000620008040146 */
[----:B------:R-:W-:Y:S05]  /*5720*/  @!P0 BRA `(.L_x_9124) ;  /* 0x0000000000048947 */ /* 0x000fea0003800000 */
[----:B------:R-:W-:Y:S01]  /*5730*/  BPT.TRAP 0x1 ;  /* 0x000000040000795c */ /* 0x000fe20000300000 */
.L_x_9124:
[----:B-1----:R-:W-:Y:S05]  /*5740*/  @P2 BRA `(.L_x_9122) ;  /* 0x0000000000082947 */ /* 0x002fea0003800000 */
[----:B------:R-:W1:Y:S02]  /*5750*/  SYNCS.PHASECHK.TRANS64.TRYWAIT P2, [UR6+0x2d830], R10 ;  /* 0x02d8300aff0075a7 */ /* 0x000e640008040146 */
[----:B-1----:R-:W-:Y:S05]  /*5760*/  @!P2 BRA `(.L_x_9125) ;  /* 0x0000010800dca947 */ /* 0x002fea0003800000 */
.L_x_9122:
[----:B-1----:R-:W1:Y:S01]  /*5770*/  S2R R11, SR_TID.X ;  /* 0x00000000000b7919 */ /* 0x002e620000002100 */
[----:B------:R-:W-:Y:S01]  /*5780*/  UIMAD UR6, UR53, 0x600, UR32 ;  /* 0x00000600350678a4 */ /* 0x000fe2000f8e0220 */
        /* <DEDUP_REMOVED lines=35> */
.L_x_9127:
[----:B------:R-:W-:Y:S01]  /*59c0*/  ULEA UR6, UR43, UR42, 0x3 ;  /* 0x0000002a2b067291 */ /* 0x000fe2000f8e183f */
[----:B------:R-:W-:-:S05]  /*59d0*/  IMAD.U32 R10, RZ, RZ, UR46 ;  /* 0x0000002eff0a7e24 */ /* 0x000fca000f8e00ff */
[----:B------:R-:W-:-:S04]  /*59e0*/  SHF.L.U32 R10, R10, 0x1f, RZ ;  /* 0x0000001f0a0a7819 */ /* 0x000fc800000006ff */
[----:B------:R0:W1:Y:S01]  /*59f0*/  SYNCS.PHASECHK.TRANS64.TRYWAIT P2, [UR6+0x2d850], R10 ;  /* 0x02d8500aff0075a7 */ /* 0x0000620008040146 */
[----:B------:R-:W-:Y:S05]  /*5a00*/  @!P0 BRA `(.L_x_9128) ;  /* 0x0000000000048947 */ /* 0x000fea0003800000 */
[----:B------:R-:W-:Y:S01]  /*5a10*/  BPT.TRAP 0x1 ;  /* 0x000000040000795c */ /* 0x000fe20000300000 */
.L_x_9128:
[----:B-1----:R-:W-:Y:S05]  /*5a20*/  @P2 BRA `(.L_x_9126) ;  /* 0x0000000000082947 */ /* 0x002fea0003800000 */
[----:B------:R-:W1:Y:S02]  /*5a30*/  SYNCS.PHASECHK.TRANS64.TRYWAIT P2, [UR6+0x2d850], R10 ;  /* 0x02d8500aff0075a7 */ /* 0x000e640008040146 */
[----:B-1----:R-:W-:Y:S05]  /*5a40*/  @!P2 BRA `(.L_x_9129) ;  /* 0x00000108003ca947 */ /* 0x002fea0003800000 */
.L_x_9126:
[----:B------:R-:W-:Y:S01]  /*5a50*/  UIADD3 UR6, UR42, 0x400, URZ ;  /* 0x000004002a067890 */ /* 0x000fe2000fffe03f */
[----:B------:R-:W-:Y:S01]  /*5a60*/  WARPGROUP.ARRIVE ;  /* 0x00000000000079c5 */ /* 0x000fe20000000000 */
[----:B------:R-:W-:-:S05]  /*5a70*/  ULEA UR7, UR47, UR42, 0xd ;  /* 0x0000002a2f077291 */ /* 0x000fca000f8e683f */
[----:B------:R-:W2:Y:S01]  /*5a80*/  S2R R141, SR_TID.X ;  /* 0x00000000008d7919 */ /* 0x000ea20000002100 */
[----:B------:R-:W-:Y:S01]  /*5a90*/  USHF.R.U32.HI UR6, URZ, 0x4, UR6 ;  /* 0x000000043f067899 */ /* 0x000fe20008011606 */
[----:B------:R-:W-:Y:S01]  /*5aa0*/  FMUL.FTZ R21, R29, UR51 ;  /* 0x000000331d157c20 */ /* 0x000fe20008410000 */
[----:B------:R-:W-:Y:S01]  /*5ab0*/  UIADD3 UR7, UR7, 0x21800, URZ ;  /* 0x0002180007077890 */ /* 0x000fe2000fffe03f */
[----:B------:R-:W-:Y:S01]  /*5ac0*/  FMUL.FTZ R29, R35, UR51 ;  /* 0x00000033231d7c20 */ /* 0x000fe20008410000 */
[----:B------:R-:W-:Y:S01]  /*5ad0*/  ULOP3.LUT UR6, UR6, 0x3fff, URZ, 0xc0, !UPT ;  /* 0x00003fff06067892 */ /* 0x000fe2000f8ec03f */
[----:B-1----:R-:W-:Y:S01]  /*5ae0*/  FMUL.FTZ R11, R25, UR51 ;  /* 0x00000033190b7c20 */ /* 0x002fe20008410000 */
        /* <DEDUP_REMOVED lines=14> */
[----:B------:R-:W-:Y:S01]  /*5bd0*/  IMAD.U32 R53, RZ, RZ, UR53 ;  /* 0x00000035ff357e24 */ /* 0x000fe2000f8e00ff */
[----:B------:R-:W-:Y:S01]  /*5be0*/  UMOV UR28, UR6 ;  /* 0x00000006001c7c82 */ /* 0x000fe20008000000 */
[----:B0-----:R-:W-:Y:S01]  /*5bf0*/  FMUL.FTZ R10, R24, UR51 ;  /* 0x00000033180a7c20 */ /* 0x001fe20008410000 */
        /* <DEDUP_REMOVED lines=42> */
[----:B------:R-:W-:-:S02]  /*5ea0*/  VIADD R52, R138, 0x9 ;  /* 0x000000098a347836 */ /* 0x000fc40000000000 */
[----:B------:R-:W-:Y:S01]  /*5eb0*/  FMUL.FTZ R61, R65, UR51 ;  /* 0x00000033413d7c20 */ /* 0x000fe20008410000 */
[----:B------:R-:W-:Y:S01]  /*5ec0*/  FMUL.FTZ R62, R66, UR51 ;  /* 0x00000033423e7c20 */ /* 0x000fe20008410000 */
[----:B------:R-:W-:Y:S01]  /*5ed0*/  FMUL.FTZ R64, R68, UR51 ;  /* 0x0000003344407c20 */ /* 0x000fe20008410000 */
[----:B------:R-:W-:Y:S01]  /*5ee0*/  FMUL.FTZ R79, R83, UR51 ;  /* 0x00000033534f7c20 */ /* 0x000fe20008410000 */
[----:B------:R-:W-:Y:S01]  /*5ef0*/  ISETP.GE.U32.AND P2, PT, R141, 0x180, PT ;  /* 0x000001808d00780c */ /* 0x000fe20003f46070 */
[----:B------:R-:W-:Y:S01]  /*5f00*/  FMUL.FTZ R65, R69, UR51 ;  /* 0x0000003345417c20 */ /* 0x000fe20008410000 */
[----:B------:R-:W-:Y:S01]  /*5f10*/  FMUL.FTZ R66, R70, UR51 ;  /* 0x0000003346427c20 */ /* 0x000fe20008410000 */
[----:B------:R-:W-:Y:S01]  /*5f20*/  FMUL.FTZ R68, R72, UR51 ;  /* 0x0000003348447c20 */ /* 0x000fe20008410000 */
[----:B------:R-:W-:Y:S02]  /*5f30*/  @!P1 VIADD R53, R53, 0x2d840 ;  /* 0x0002d84035359836 */ /* 0x000fe40000000000 */
        /* <DEDUP_REMOVED lines=14> */
[----:B------:R-:W-:Y:S01]  /*6020*/  @!P1 PRMT R53, RZ, 0x654, R53 ;  /* 0x00000654ff359816 */ /* 0x000fe20000000035 */
[----:B------:R-:W0:Y:S01]  /*6030*/  MUFU.TANH R10, R10 ;  /* 0x0000000a000a7308 */ /* 0x000e220000002400 */
[----:B------:R-:W-:-:S02]  /*6040*/  IADD3 R86, R137, 0x1, -R83 ;  /* 0x0000000189567810 */ /* 0x000fc40007ffe853 */
[----:B------:R-:W-:-:S05]  /*6050*/  PLOP3.LUT P2, PT, PT, PT, UP0, 0x40, 0x0 ;  /* 0x000000000000781c */ /* 0x000fca0003f4e808 */
[----:B------:R-:W1:Y:S08]  /*6060*/  MUFU.TANH R11, R11 ;  /* 0x0000000b000b7308 */ /* 0x000e700000002400 */
[----:B------:R-:W2:Y:S08]  /*6070*/  MUFU.TANH R14, R14 ;  /* 0x0000000e000e7308 */ /* 0x000eb00000002400 */
[----:B------:R-:W3:Y:S08]  /*6080*/  MUFU.TANH R15, R15 ;  /* 0x0000000f000f7308 */ /* 0x000ef00000002400 */
[----:B------:R-:W4:Y:S01]  /*6090*/  MUFU.TANH R20, R20 ;  /* 0x0000001400147308 */ /* 0x000f220000002400 */
[----:B------:R-:W-:-:S02]  /*60a0*/  WARPGROUP.DEPBAR.LE gsb0, 0x0 ;  /* 0x00008000000079c5 */ /* 0x000fc40000010000 */
[----:B------:R-:W-:-:S05]  /*60b0*/  WARPGROUP.ARRIVE ;  /* 0x00000000000079c5 */ /* 0x000fca0000000000 */
[----:B------:R-:W0:Y:S01]  /*60c0*/  MUFU.TANH R21, R21 ;  /* 0x0000001500157308 */ /* 0x000e220000002400 */
[----:B------:R-:W-:Y:S01]  /*60d0*/  HGMMA.64x96x16.F32.BF16 R88, gdesc[UR28].tnspB, R88, gsb0 ;  /* 0x416000001c5879f0 */ /* 0x000fe20008001858 */
[----:B------:R-:W-:Y:S02]  /*60e0*/  UIADD3 UR30, UR7, 0x80, URZ ;  /* 0x00000080071e7890 */ /* 0x000fe4000fffe03f */
[----:B------:R-:W-:Y:S01]  /*60f0*/  UIADD3 UR28, UR6, 0x4, URZ ;  /* 0x00000004061c7890 */ /* 0x000fe2000fffe03f */
[----:B------:R-:W-:Y:S01]  /*6100*/  UMOV UR31, 0x80000020 ;  /* 0x80000020001f7882 */ /* 0x000fe20000000000 */
[----:B------:R-:W-:Y:S02]  /*6110*/  UMOV UR29, 0x40000040 ;  /* 0x40000040001d7882 */ /* 0x000fe40000000000 */
        /* <DEDUP_REMOVED lines=15> */
[----:B------:R-:W-:Y:S01]  /*6210*/  HGMMA.64x96x16.F32.BF16 R88, gdesc[UR28].tnspB, R88, gsb0 ;  /* 0x416000001c5879f0 */ /* 0x000fe20008001858 */
[----:B------:R-:W-:Y:S02]  /*6220*/  UIADD3 UR30, UR7, 0xc0, URZ ;  /* 0x000000c0071e7890 */ /* 0x000fe4000fffe03f */
[----:B------:R-:W-:-:S04]  /*6230*/  UIADD3 UR28, UR6, 0x6, URZ ;  /* 0x00000006061c7890 */ /* 0x000fc8000fffe03f */
[----:B------:R-:W0:Y:S01]  /*6240*/  MUFU.TANH R37, R37 ;  /* 0x0000002500257308 */ /* 0x000e220000002400 */
[----:B------:R-:W-:Y:S01]  /*6250*/  UMOV UR31, 0x80000020 ;  /* 0x80000020001f7882 */ /* 0x000fe20000000000 */
[----:B------:R-:W-:-:S06]  /*6260*/  UMOV UR29, 0x40000040 ;  /* 0x40000040001d7882 */ /* 0x000fcc0000000000 */
        /* <DEDUP_REMOVED lines=64> */
[----:B------:R-:W0:Y:S01]  /*6670*/  MUFU.TANH R84, R84 ;  /* 0x0000005400547308 */ /* 0x000e220000002400 */
        /* <DEDUP_REMOVED lines=13> */
[----:B-----5:R-:W-:-:S04]  /*6750*/  IMAD.IADD R53, R86, 0x1, -R139 ;  /* 0x0000000156357824 */ /* 0x020fc800078e0a8b */
[----:B------:R-:W-:-:S04]  /*6760*/  IMAD R53, R16, -0x2, R53 ;  /* 0xfffffffe10357824 */ /* 0x000fc800078e0235 */
[C---:B------:R-:W-:Y:S02]  /*6770*/  VIADD R138, R53.reuse, UR50 ;  /* 0x00000032358a7c36 */ /* 0x040fe40008000000 */
[----:B------:R-:W-:Y:S02]  /*6780*/  VIADD R87, R53, UR33 ;  /* 0x0000002135577c36 */ /* 0x000fe40008000000 */
[C---:B------:R-:W-:Y:S02]  /*6790*/  IMAD.IADD R86, R4.reuse, 0x1, R138 ;  /* 0x0000000104567824 */ /* 0x040fe400078e028a */
[----:B------:R-:W-:Y:S01]  /*67a0*/  IMAD.IADD R85, R4, 0x1, R87 ;  /* 0x0000000104557824 */ /* 0x000fe200078e0257 */
[----:B01234-:R-:W-:Y:S06]  /*67b0*/  @P2 BRA `(.L_x_9130) ;  /* 0x0000000000582947 */ /* 0x01ffec0003800000 */
        /* <DEDUP_REMOVED lines=11> */
.L_x_9132:
[----:B------:R-:W-:-:S05]  /*6870*/  IMAD.U32 R141, RZ, RZ, UR35 ;  /* 0x00000023ff8d7e24 */ /* 0x000fca000f8e00ff */
[----:B------:R-:W-:-:S13]  /*6880*/  ISETP.NE.AND P2, PT, R141, 0x1, PT ;  /* 0x000000018d00780c */ /* 0x000fda0003f45270 */
[----:B------:R-:W0:Y:S02]  /*6890*/  @P2 LDC.64 R52, c[0x0][0x9e8] ;  /* 0x00027a00ff342b82 */ /* 0x000e240000000a00 */
[----:B0-----:R-:W-:-:S04]  /*68a0*/  @P2 IMAD.HI.U32 R144, R9, R52, RZ ;  /* 0x0000003409902227 */ /* 0x001fc800078e00ff */
[----:B------:R-:W-:Y:S01]  /*68b0*/  IMAD.MOV.U32 R52, RZ, RZ, R9 ;  /* 0x000000ffff347224 */ /* 0x000fe200078e0009 */
[----:B------:R-:W-:-:S07]  /*68c0*/  @P2 SHF.R.U32.HI R52, RZ, R53, R144 ;  /* 0x00000035ff342219 */ /* 0x000fce0000011690 */
.L_x_9133:
[----:B------:R-:W-:Y:S05]  /*68d0*/  BSYNC B0 ;  /* 0x0000000000007941 */ /* 0x000fea0003800000 */
.L_x_9131:
[----:B------:R-:W-:-:S04]  /*68e0*/  IMAD R53, R52, R141, -R83 ;  /* 0x0000008d34357224 */ /* 0x000fc800078e0a53 */
[----:B------:R-:W-:-:S05]  /*68f0*/  IMAD R52, R16, -0x2, R53 ;  /* 0xfffffffe10347824 */ /* 0x000fca00078e0235 */
[----:B------:R-:W-:Y:S02]  /*6900*/  VIADDMNMX R86, R52, R141, R86, PT ;  /* 0x0000008d34567246 */ /* 0x000fe40003800156 */
[----:B------:R-:W-:-:S07]  /*6910*/  VIMNMX R85, R85, R52, !PT ;  /* 0x0000003455557248 */ /* 0x000fce0007fe0100 */
.L_x_9130:
[----:B------:R-:W-:Y:S01]  /*6920*/  ISETP.GT.AND P2, PT, R0, -0x1, PT ;  /* 0xffffffff0000780c */ /* 0x000fe20003f44270 */
[C---:B------:R-:W-:Y:S02]  /*6930*/  IMAD.IADD R138, R5.reuse, 0x1, R138 ;  /* 0x00000001058a7824 */ /* 0x040fe400078e028a */
[----:B------:R-:W-:Y:S01]  /*6940*/  IMAD.IADD R87, R5, 0x1, R87 ;  /* 0x0000000105577824 */ /* 0x000fe200078e0257 */
[C---:B------:R-:W-:Y:S02]  /*6950*/  ISETP.GT.AND P5, PT, R85.reuse, RZ, P2 ;  /* 0x000000ff5500720c */ /* 0x040fe400017a4270 */
[C---:B------:R-:W-:Y:S02]  /*6960*/  ISETP.GT.AND P4, PT, R85.reuse, 0x1, P2 ;  /* 0x000000015500780c */ /* 0x040fe40001784270 */
[----:B------:R-:W-:Y:S02]  /*6970*/  ISETP.LT.OR P5, PT, R86, 0x1, P5 ;  /* 0x000000015600780c */ /* 0x000fe40002fa1670 */
[----:B------:R-:W-:-:S02]  /*6980*/  ISETP.GT.AND P6, PT, R85, 0x8, P2 ;  /* 0x000000085500780c */ /* 0x000fc400017c4270 */
[----:B------:R-:W-:Y:S02]  /*6990*/  FSEL R10, R10, -INF , !P5 ;  /* 0xff8000000a0a7808 */ /* 0x000fe40006800000 */
        /* <DEDUP_REMOVED lines=104> */
.L_x_9136:
[----:B------:R-:W-:-:S05]  /*7020*/  IMAD.U32 R85, RZ, RZ, UR35 ;  /* 0x00000023ff557e24 */ /* 0x000fca000f8e00ff */
[----:B------:R-:W-:-:S13]  /*7030*/  ISETP.NE.AND P3, PT, R85, 0x1, PT ;  /* 0x000000015500780c */ /* 0x000fda0003f65270 */
[----:B------:R-:W0:Y:S02]  /*7040*/  @P3 LDC.64 R20, c[0x0][0x9e8] ;  /* 0x00027a00ff143b82 */ /* 0x000e240000000a00 */
[----:B0-----:R-:W-:-:S04]  /*7050*/  @P3 IMAD.HI.U32 R86, R8, R20, RZ ;  /* 0x0000001408563227 */ /* 0x001fc800078e00ff */
[----:B------:R-:W-:Y:S01]  /*7060*/  IMAD.MOV.U32 R20, RZ, RZ, R8 ;  /* 0x000000ffff147224 */ /* 0x000fe200078e0008 */
[----:B------:R-:W-:-:S07]  /*7070*/  @P3 SHF.R.U32.HI R20, RZ, R21, R86 ;  /* 0x00000015ff143219 */ /* 0x000fce0000011656 */
.L_x_9137:
[----:B------:R-:W-:Y:S05]  /*7080*/  BSYNC B0 ;  /* 0x0000000000007941 */ /* 0x000fea0003800000 */
.L_x_9135:
[----:B------:R-:W-:-:S04]  /*7090*/  IMAD R83, R20, R85, -R83 ;  /* 0x0000005514537224 */ /* 0x000fc800078e0a53 */
[----:B------:R-:W-:-:S05]  /*70a0*/  IMAD R20, R16, -0x2, R83 ;  /* 0xfffffffe10147824 */ /* 0x000fca00078e0253 */
[----:B------:R-:W-:Y:S02]  /*70b0*/  VIADDMNMX R138, R20, R85, R138, PT ;  /* 0x00000055148a7246 */ /* 0x000fe4000380018a */
[----:B------:R-:W-:-:S07]  /*70c0*/  VIMNMX R87, R87, R20, !PT ;  /* 0x0000001457577248 */ /* 0x000fce0007fe0100 */
.L_x_9134:
        /* <DEDUP_REMOVED lines=60> */
[----:B------:R-:W-:-:S02]  /*7490*/  FMNMX.FTZ R86, R14, R13, !PT ;  /* 0x0000000d0e567209 */ /* 0x000fc40007810000 */
[----:B------:R-:W-:Y:S02]  /*74a0*/  FMNMX.FTZ R20, R80, R21, !PT ;  /* 0x0000001550147209 */ /* 0x000fe40007810000 */
[----:B------:R-:W-:Y:S02]  /*74b0*/  ISETP.GT.AND P6, PT, R87, 0x10, P2 ;  /* 0x000000105700780c */ /* 0x000fe400017c4270 */
[----:B------:R-:W-:Y:S02]  /*74c0*/  FMNMX.FTZ R21, R81, R20, !PT ;  /* 0x0000001451157209 */ /* 0x000fe40007810000 */
[----:B------:R-:W-:Y:S02]  /*74d0*/  FSEL R24, R24, -INF , !P5 ;  /* 0xff80000018187808 */ /* 0x000fe40006800000 */
[----:B------:R-:W-:Y:S01]  /*74e0*/  ISETP.GT.AND P3, PT, R87, 0x11, P2 ;  /* 0x000000115700780c */ /* 0x000fe20001764270 */
[----:B------:R-:W0:Y:S01]  /*74f0*/  SHFL.BFLY PT, R20, R21, 0x2, 0x1f ;  /* 0x0c401f0015147f89 */ /* 0x000e2200000e0000 */
[----:B------:R-:W-:-:S02]  /*7500*/  ISETP.LT.OR P6, PT, R138, 0x11, P6 ;  /* 0x000000118a00780c */ /* 0x000fc400037c1670 */
[----:B------:R-:W-:Y:S02]  /*7510*/  ISETP.GT.AND P5, PT, R87, 0x18, P2 ;  /* 0x000000185700780c */ /* 0x000fe400017a4270 */
[----:B------:R-:W-:Y:S02]  /*7520*/  ISETP.LT.OR P3, PT, R138, 0x12, P3 ;  /* 0x000000128a00780c */ /* 0x000fe40001f61670 */
[----:B------:R-:W-:Y:S02]  /*7530*/  FSEL R28, R28, -INF , !P6 ;  /* 0xff8000001c1c7808 */ /* 0x000fe40007000000 */
        /* <DEDUP_REMOVED lines=8> */
[----:B0-----:R-:W-:-:S02]  /*75c0*/  FMNMX.FTZ R83, R21, R20, !PT ;  /* 0x0000001415537209 */ /* 0x001fc40007810000 */
[----:B------:R-:W-:Y:S02]  /*75d0*/  FSEL R36, R36, -INF , !P6 ;  /* 0xff80000024247808 */ /* 0x000fe40007000000 */
[----:B------:R-:W-:Y:S01]  /*75e0*/  ISETP.LT.OR P5, PT, R138, 0x29, P5 ;  /* 0x000000298a00780c */ /* 0x000fe20002fa1670 */
[----:B------:R-:W0:Y:S01]  /*75f0*/  SHFL.BFLY PT, R20, R83, 0x1, 0x1f ;  /* 0x0c201f0053147f89 */ /* 0x000e2200000e0000 */
[----:B------:R-:W-:Y:S02]  /*7600*/  FSEL R37, R37, -INF , !P3 ;  /* 0xff80000025257808 */ /* 0x000fe40005800000 */
[C---:B------:R-:W-:Y:S02]  /*7610*/  ISETP.GT.AND P6, PT, R87.reuse, 0x30, P2 ;  /* 0x000000305700780c */ /* 0x040fe400017c4270 */
[----:B------:R-:W-:Y:S02]  /*7620*/  FSEL R40, R40, -INF , !P5 ;  /* 0xff80000028287808 */ /* 0x000fe40006800000 */
[----:B------:R-:W-:-:S02]  /*7630*/  ISETP.GT.AND P3, PT, R87, 0x31, P2 ;  /* 0x000000315700780c */ /* 0x000fc40001764270 */
[C---:B------:R-:W-:Y:S02]  /*7640*/  ISETP.LT.OR P6, PT, R138.reuse, 0x31, P6 ;  /* 0x000000318a00780c */ /* 0x040fe400037c1670 */
[----:B------:R-:W-:Y:S02]  /*7650*/  ISETP.GT.AND P5, PT, R87, 0x38, P2 ;  /* 0x000000385700780c */ /* 0x000fe400017a4270 */
[----:B------:R-:W-:Y:S02]  /*7660*/  ISETP.LT.OR P3, PT, R138, 0x32, P3 ;  /* 0x000000328a00780c */ /* 0x000fe40001f61670 */
[----:B------:R-:W-:Y:S02]  /*7670*/  FSEL R44, R44, -INF , !P6 ;  /* 0xff8000002c2c7808 */ /* 0x000fe40007000000 */
[----:B------:R-:W-:Y:S02]  /*7680*/  ISETP.LT.OR P5, PT, R138, 0x39, P5 ;  /* 0x000000398a00780c */ /* 0x000fe40002fa1670 */
[----:B------:R-:W-:-:S02]  /*7690*/  FSEL R45, R45, -INF , !P3 ;  /* 0xff8000002d2d7808 */ /* 0x000fc40005800000 */
[----:B------:R-:W-:Y:S02]  /*76a0*/  ISETP.GT.AND P6, PT, R87, 0x40, P2 ;  /* 0x000000405700780c */ /* 0x000fe400017c4270 */
[----:B------:R-:W-:Y:S02]  /*76b0*/  FSEL R48, R48, -INF , !P5 ;  /* 0xff80000030307808 */ /* 0x000fe40006800000 */
[----:B0-----:R-:W-:Y:S02]  /*76c0*/  FMNMX.FTZ R20, R83, R20, !PT ;  /* 0x0000001453147209 */ /* 0x001fe40007810000 */
[----:B------:R-:W-:Y:S02]  /*76d0*/  FMNMX.FTZ R83, R15, R86, !PT ;  /* 0x000000560f537209 */ /* 0x000fe40007810000 */
[----:B------:R-:W-:Y:S01]  /*76e0*/  ISETP.GT.AND P3, PT, R87, 0x41, P2 ;  /* 0x000000415700780c */ /* 0x000fe20001764270 */
[----:B------:R-:W-:Y:S01]  /*76f0*/  FMUL.FTZ R21, R20, UR34 ;  /* 0x0000002214157c20 */ /* 0x000fe20008410000 */
[----:B------:R-:W-:-:S02]  /*7700*/  FMNMX.FTZ R86, R24, R83, !PT ;  /* 0x0000005318567209 */ /* 0x000fc40007810000 */
[----:B------:R-:W-:Y:S02]  /*7710*/  ISETP.LT.OR P6, PT, R138, 0x41, P6 ;  /* 0x000000418a00780c */ /* 0x000fe400037c1670 */
[----:B------:R-:W-:Y:S02]  /*7720*/  FMNMX.FTZ R83, R25, R86, !PT ;  /* 0x0000005619537209 */ /* 0x000fe40007810000 */
[----:B------:R-:W-:Y:S02]  /*7730*/  ISETP.GT.AND P5, PT, R87, 0x48, P2 ;  /* 0x000000485700780c */ /* 0x000fe400017a4270 */
[----:B------:R-:W-:Y:S02]  /*7740*/  FMNMX.FTZ R86, R28, R83, !PT ;  /* 0x000000531c567209 */ /* 0x000fe40007810000 */
[----:B------:R-:W-:Y:S02]  /*7750*/  ISETP.LT.OR P3, PT, R138, 0x42, P3 ;  /* 0x000000428a00780c */ /* 0x000fe40001f61670 */
[----:B------:R-:W-:-:S02]  /*7760*/  FMNMX.FTZ R83, R29, R86, !PT ;  /* 0x000000561d537209 */ /* 0x000fc40007810000 */
[----:B------:R-:W-:Y:S02]  /*7770*/  FSEL R54, R54, -INF , !P6 ;  /* 0xff80000036367808 */ /* 0x000fe40007000000 */
[----:B------:R-:W-:Y:S02]  /*7780*/  FMNMX.FTZ R86, R32, R83, !PT ;  /* 0x0000005320567209 */ /* 0x000fe40007810000 */
[----:B------:R-:W-:Y:S02]  /*7790*/  ISETP.LT.OR P5, PT, R138, 0x49, P5 ;  /* 0x000000498a00780c */ /* 0x000fe40002fa1670 */
[----:B------:R-:W-:Y:S02]  /*77a0*/  FMNMX.FTZ R83, R33, R86, !PT ;  /* 0x0000005621537209 */ /* 0x000fe40007810000 */
[----:B------:R-:W-:Y:S02]  /*77b0*/  FSEL R55, R55, -INF , !P3 ;  /* 0xff80000037377808 */ /* 0x000fe40005800000 */
[----:B------:R-:W-:-:S02]  /*77c0*/  FMNMX.FTZ R86, R36, R83, !PT ;  /* 0x0000005324567209 */ /* 0x000fc40007810000 */
[----:B------:R-:W-:Y:S02]  /*77d0*/  ISETP.GT.AND P6, PT, R87, 0x50, P2 ;  /* 0x000000505700780c */ /* 0x000fe400017c4270 */
[----:B------:R-:W-:Y:S02]  /*77e0*/  FMNMX.FTZ R83, R37, R86, !PT ;  /* 0x0000005625537209 */ /* 0x000fe40007810000 */
[----:B------:R-:W-:Y:S02]  /*77f0*/  FSEL R58, R58, -INF , !P5 ;  /* 0xff8000003a3a7808 */ /* 0x000fe40006800000 */
[----:B------:R-:W-:Y:S02]  /*7800*/  FMNMX.FTZ R86, R40, R83, !PT ;  /* 0x0000005328567209 */ /* 0x000fe40007810000 */
[----:B------:R-:W-:Y:S02]  /*7810*/  ISETP.GT.AND P3, PT, R87, 0x51, P2 ;  /* 0x000000515700780c */ /* 0x000fe40001764270 */
[----:B------:R-:W-:-:S02]  /*7820*/  FMNMX.FTZ R83, R41, R86, !PT ;  /* 0x0000005629537209 */ /* 0x000fc40007810000 */
[----:B------:R-:W-:Y:S02]  /*7830*/  ISETP.LT.OR P6, PT, R138, 0x51, P6 ;  /* 0x000000518a00780c */ /* 0x000fe400037c1670 */
        /* <DEDUP_REMOVED lines=26> */
[----:B------:R-:W-:Y:S02]  /*79e0*/  FSEL R74, R74, -INF , !P6 ;  /* 0xff8000004a4a7808 */ /* 0x000fe40007000000 */
[----:B------:R-:W-:Y:S02]  /*79f0*/  ISETP.GT.AND P6, PT, R87, 0x70, P2 ;  /* 0x000000705700780c */ /* 0x000fe400017c4270 */
[----:B------:R-:W-:-:S02]  /*7a00*/  FMNMX.FTZ R83, R71, R86, !PT ;  /* 0x0000005647537209 */ /* 0x000fc40007810000 */
[----:B------:R-:W-:Y:S02]  /*7a10*/  FSEL R75, R75, -INF , !P3 ;  /* 0xff8000004b4b7808 */ /* 0x000fe40005800000 */
[C---:B------:R-:W-:Y:S02]  /*7a20*/  ISETP.GT.AND P3, PT, R87.reuse, 0x71, P2 ;  /* 0x000000715700780c */ /* 0x040fe40001764270 */
[----:B------:R-:W-:Y:S02]  /*7a30*/  ISETP.LT.OR P6, PT, R138, 0x71, P6 ;  /* 0x000000718a00780c */ /* 0x000fe400037c1670 */
[----:B------:R-:W-:Y:S02]  /*7a40*/  FMNMX.FTZ R86, R74, R83, !PT ;  /* 0x000000534a567209 */ /* 0x000fe40007810000 */
[----:B------:R-:W-:Y:S02]  /*7a50*/  ISETP.GT.AND P4, PT, R87, 0x78, P2 ;  /* 0x000000785700780c */ /* 0x000fe40001784270 */
[----:B------:R-:W-:-:S02]  /*7a60*/  ISETP.LT.OR P3, PT, R138, 0x72, P3 ;  /* 0x000000728a00780c */ /* 0x000fc40001f61670 */
[----:B------:R-:W-:Y:S02]  /*7a70*/  FSEL R83, R78, -INF , !P6 ;  /* 0xff8000004e537808 */ /* 0x000fe40007000000 */
[----:B------:R-:W-:Y:S02]  /*7a80*/  FMNMX.FTZ R86, R75, R86, !PT ;  /* 0x000000564b567209 */ /* 0x000fe40007810000 */
[----:B------:R-:W-:Y:S02]  /*7a90*/  ISETP.GT.AND P2, PT, R87, 0x79, P2 ;  /* 0x000000795700780c */ /* 0x000fe40001744270 */
[----:B------:R-:W-:Y:S02]  /*7aa0*/  ISETP.LT.OR P4, PT, R138, 0x79, P4 ;  /* 0x000000798a00780c */ /* 0x000fe40002781670 */
[----:B------:R-:W-:Y:S02]  /*7ab0*/  FSEL R85, R79, -INF , !P3 ;  /* 0xff8000004f557808 */ /* 0x000fe40005800000 */
[----:B------:R-:W-:-:S02]  /*7ac0*/  FMNMX.FTZ R86, R83, R86, !PT ;  /* 0x0000005653567209 */ /* 0x000fc40007810000 */
[----:B------:R-:W-:Y:S02]  /*7ad0*/  ISETP.LT.OR P2, PT, R138, 0x7a, P2 ;  /* 0x0000007a8a00780c */ /* 0x000fe40001741670 */
[----:B------:R-:W-:Y:S02]  /*7ae0*/  FSEL R82, R82, -INF , !P4 ;  /* 0xff80000052527808 */ /* 0x000fe40006000000 */
[----:B------:R-:W-:Y:S02]  /*7af0*/  FMNMX.FTZ R79, R85, R86, !PT ;  /* 0x00000056554f7209 */ /* 0x000fe40007810000 */
[----:B------:R-:W-:Y:S02]  /*7b00*/  FSEL R84, R84, -INF , !P2 ;  /* 0xff80000054547808 */ /* 0x000fe40005000000 */
[----:B------:R-:W-:Y:S02]  /*7b10*/  FMNMX.FTZ R79, R82, R79, !PT ;  /* 0x0000004f524f7209 */ /* 0x000fe40007810000 */
[----:B------:R-:W-:-:S02]  /*7b20*/  FSETP.NEU.FTZ.AND P5, PT, R20, -INF , PT ;  /* 0xff8000001400780b */ /* 0x000fc40003fbd000 */
[----:B------:R-:W-:Y:S02]  /*7b30*/  FMNMX.FTZ R78, R84, R79, !PT ;  /* 0x0000004f544e7209 */ /* 0x000fe40007810000 */
[----:B------:R-:W-:-:S03]  /*7b40*/  FSEL R21, R21, RZ, P5 ;  /* 0x000000ff15157208 */ /* 0x000fc60002800000 */
[----:B------:R-:W0:Y:S02]  /*7b50*/  SHFL.BFLY PT, R79, R78, 0x2, 0x1f ;  /* 0x0c401f004e4f7f89 */ /* 0x000e2400000e0000 */
        /* <DEDUP_REMOVED lines=22> */
[----:B0-----:R-:W-:Y:S01]  /*7cc0*/  FMNMX.FTZ R79, R78, R79, !PT ;  /* 0x0000004f4e4f7209 */ /* 0x001fe20007810000 */
[--C-:B------:R-:W-:Y:S01]  /*7cd0*/  FFMA.FTZ R64, R64, UR34, -R21.reuse ;  /* 0x0000002240407c23 */ /* 0x100fe20008010815 */
[--C-:B------:R-:W-:Y:S01]  /*7ce0*/  FFMA.FTZ R65, R65, UR34, -R21.reuse ;  /* 0x0000002241417c23 */ /* 0x100fe20008010815 */
[--C-:B------:R-:W-:Y:S01]  /*7cf0*/  FFMA.FTZ R68, R68, UR34, -R21.reuse ;  /* 0x0000002244447c23 */ /* 0x100fe20008010815 */
[--C-:B------:R-:W-:Y:S01]  /*7d00*/  FFMA.FTZ R69, R69, UR34, -R21.reuse ;  /* 0x0000002245457c23 */ /* 0x100fe20008010815 */
[----:B------:R-:W0:Y:S01]  /*7d10*/  SHFL.BFLY PT, R86, R79, 0x1, 0x1f ;  /* 0x0c201f004f567f89 */ /* 0x000e2200000e0000 */
[--C-:B------:R-:W-:Y:S01]  /*7d20*/  FFMA.FTZ R72, R72, UR34, -R21.reuse ;  /* 0x0000002248487c23 */ /* 0x100fe20008010815 */
[--C-:B------:R-:W-:Y:S01]  /*7d30*/  FFMA.FTZ R73, R73, UR34, -R21.reuse ;  /* 0x0000002249497c23 */ /* 0x100fe20008010815 */
[--C-:B------:R-:W-:Y:S01]  /*7d40*/  FFMA.FTZ R76, R76, UR34, -R21.reuse ;  /* 0x000000224c4c7c23 */ /* 0x100fe20008010815 */
[--C-:B------:R-:W-:Y:S01]  /*7d50*/  FFMA.FTZ R77, R77, UR34, -R21.reuse ;  /* 0x000000224d4d7c23 */ /* 0x100fe20008010815 */
[--C-:B------:R-:W-:Y:S01]  /*7d60*/  FFMA.FTZ R78, R80, UR34, -R21.reuse ;  /* 0x00000022504e7c23 */ /* 0x100fe20008010815 */
[----:B------:R-:W-:Y:S01]  /*7d70*/  FFMA.FTZ R87, R81, UR34, -R21 ;  /* 0x0000002251577c23 */ /* 0x000fe20008010815 */
[----:B------:R-:W-:Y:S08]  /*7d80*/  MUFU.EX2 R10, R10 ;  /* 0x0000000a000a7308 */ /* 0x000ff00000000800 */
[----:B------:R-:W-:Y:S08]  /*7d90*/  MUFU.EX2 R11, R11 ;  /* 0x0000000b000b7308 */ /* 0x000ff00000000800 */
[----:B------:R-:W-:Y:S01]  /*7da0*/  MUFU.EX2 R52, R52 ;  /* 0x0000003400347308 */ /* 0x000fe20000000800 */
[----:B0-----:R-:W-:-:S02]  /*7db0*/  FMNMX.FTZ R21, R79, R86, !PT ;  /* 0x000000564f157209 */ /* 0x001fc40007810000 */
[----:B------:R-:W-:Y:S02]  /*7dc0*/  FSEL R79, R20, RZ, P5 ;  /* 0x000000ff144f7208 */ /* 0x000fe40002800000 */
[C---:B------:R-:W-:Y:S01]  /*7dd0*/  FSETP.NEU.FTZ.AND P2, PT, R21.reuse, -INF , PT ;  /* 0xff8000001500780b */ /* 0x040fe20003f5d000 */
[----:B------:R-:W-:Y:S02]  /*7de0*/  FMUL.FTZ R81, R21, UR34 ;  /* 0x0000002215517c20 */ /* 0x000fe40008410000 */
[----:B------:R-:W-:Y:S01]  /*7df0*/  FADD.FTZ R12, -R79, R12 ;  /* 0x0000000c4f0c7221 */ /* 0x000fe20000010100 */
[----:B------:R-:W-:Y:S02]  /*7e00*/  MUFU.EX2 R53, R53 ;  /* 0x0000003500357308 */ /* 0x000fe40000000800 */
[----:B------:R-:W-:Y:S01]  /*7e10*/  FSEL R81, R81, RZ, P2 ;  /* 0x000000ff51517208 */ /* 0x000fe20001000000 */
[----:B------:R-:W-:-:S04]  /*7e20*/  FMUL.FTZ R12, R12, UR34 ;  /* 0x000000220c0c7c20 */ /* 0x000fc80008410000 */
[--C-:B------:R-:W-:Y:S01]  /*7e30*/  FFMA.FTZ R141, R14, UR34, -R81.reuse ;  /* 0x000000220e8d7c23 */ /* 0x100fe20008010851 */
[----:B------:R0:W1:Y:S01]  /*7e40*/  MUFU.EX2 R80, R12 ;  /* 0x0000000c00507308 */ /* 0x0000620000000800 */
        /* <DEDUP_REMOVED lines=8> */
[----:B0-----:R-:W-:Y:S01]  /*7ed0*/  FSEL R12, R21, RZ, P2 ;  /* 0x000000ff150c7208 */ /* 0x001fe20001000000 */
[--C-:B------:R-:W-:Y:S01]  /*7ee0*/  FFMA.FTZ R40, R49, UR34, -R81.reuse ;  /* 0x0000002231287c23 */ /* 0x100fe20008010851 */
[--C-:B------:R-:W-:Y:S01]  /*7ef0*/  FFMA.FTZ R138, R36, UR34, -R81.reuse ;  /* 0x00000022248a7c23 */ /* 0x100fe20008010851 */
[--C-:B------:R-:W-:Y:S01]  /*7f00*/  FFMA.FTZ R37, R37, UR34, -R81.reuse ;  /* 0x0000002225257c23 */ /* 0x100fe20008010851 */
[----:B------:R-:W-:Y:S01]  /*7f10*/  FFMA.FTZ R148, R41, UR34, -R81 ;  /* 0x0000002229947c23 */ /* 0x000fe20008010851 */
[----:B------:R-:W-:Y:S01]  /*7f20*/  FADD.FTZ R12, -R12, R13 ;  /* 0x0000000d0c0c7221 */ /* 0x000fe20000010100 */
[----:B------:R-:W-:Y:S01]  /*7f30*/  IMAD.U32 R13, RZ, RZ, UR43 ;  /* 0x0000002bff0d7e24 */ /* 0x000fe2000f8e00ff */
[----:B------:R-:W-:Y:S01]  /*7f40*/  MUFU.EX2 R15, R15 ;  /* 0x0000000f000f7308 */ /* 0x000fe20000000800 */
[----:B-1----:R-:W-:Y:S01]  /*7f50*/  FFMA.FTZ R14, R80, R3, R10 ;  /* 0x00000003500e7223 */ /* 0x002fe2000001000a */
[----:B------:R-:W-:Y:S01]  /*7f60*/  FMUL.FTZ R12, R12, UR34 ;  /* 0x000000220c0c7c20 */ /* 0x000fe20008410000 */
[--C-:B------:R-:W-:Y:S01]  /*7f70*/  FFMA.FTZ R32, R44, UR34, -R81.reuse ;  /* 0x000000222c207c23 */ /* 0x100fe20008010851 */
[----:B------:R-:W-:Y:S01]  /*7f80*/  @!P1 LEA R13, R13, UR42, 0x3 ;  /* 0x0000002a0d0d9c11 */ /* 0x000fe2000f8e18ff */
[--C-:B------:R-:W-:Y:S01]  /*7f90*/  FFMA.FTZ R45, R45, UR34, -R81.reuse ;  /* 0x000000222d2d7c23 */ /* 0x100fe20008010851 */
[--C-:B------:R-:W-:Y:S01]  /*7fa0*/  FFMA.FTZ R41, R54, UR34, -R81.reuse ;  /* 0x0000002236297c23 */ /* 0x100fe20008010851 */
[----:B------:R-:W-:Y:S01]  /*7fb0*/  FFMA.FTZ R3, R58, UR34, -R81 ;  /* 0x000000223a037c23 */ /* 0x000fe20008010851 */
[----:B------:R0:W1:Y:S01]  /*7fc0*/  MUFU.EX2 R24, R12 ;  /* 0x0000000c00187308 */ /* 0x0000620000000800 */
[----:B------:R-:W-:-:S02]  /*7fd0*/  @!P1 VIADD R13, R13, 0x2d860 ;  /* 0x0002d8600d0d9836 */ /* 0x000fc40000000000 */
[--C-:B------:R-:W-:Y:S01]  /*7fe0*/  FFMA.FTZ R71, R71, UR34, -R81.reuse ;  /* 0x0000002247477c23 */ /* 0x100fe20008010851 */
[--C-:B------:R-:W-:Y:S01]  /*7ff0*/  FFMA.FTZ R74, R74, UR34, -R81.reuse ;  /* 0x000000224a4a7c23 */ /* 0x100fe20008010851 */
[--C-:B------:R-:W-:Y:S01]  /*8000*/  FFMA.FTZ R75, R75, UR34, -R81.reuse ;  /* 0x000000224b4b7c23 */ /* 0x100fe20008010851 */
[----:B------:R-:W-:Y:S01]  /*8010*/  FFMA.FTZ R83, R83, UR34, -R81 ;  /* 0x0000002253537c23 */ /* 0x000fe20008010851 */
[----:B------:R-:W-:Y:S01]  /*8020*/  @!P1 PRMT R13, RZ, 0x654, R13 ;  /* 0x00000654ff0d9816 */ /* 0x000fe2000000000d */
[--C-:B------:R-:W-:Y:S01]  /*8030*/  FFMA.FTZ R85, R85, UR34, -R81.reuse ;  /* 0x0000002255557c23 */ /* 0x100fe20008010851 */
[----:B------:R-:W2:Y:S01]  /*8040*/  MUFU.EX2 R146, R146 ;  /* 0x0000009200927308 */ /* 0x000ea20000000800 */
[----:B0-----:R-:W-:Y:S01]  /*8050*/  F2FP.BF16.F32.PACK_AB R12, R11, R10 ;  /* 0x0000000a0b0c723e */ /* 0x001fe200000010ff */
[----:B------:R0:W-:Y:S01]  /*8060*/  @!P1 SYNCS.ARRIVE.TRANS64.RED.A1T0 RZ, [R13+URZ], RZ ;  /* 0x000000ff0dff99a7 */ /* 0x0001e2000810043f */
[--C-:B------:R-:W-:Y:S01]  /*8070*/  FFMA.FTZ R10, R59, UR34, -R81.reuse ;  /* 0x000000223b0a7c23 */ /* 0x100fe20008010851 */
[----:B------:R-:W-:Y:S01]  /*8080*/  FFMA.FTZ R82, R82, UR34, -R81 ;  /* 0x0000002252527c23 */ /* 0x000fe20008010851 */
[----:B------:R-:W-:Y:S01]  /*8090*/  ISETP.GT.AND P2, PT, R0, UR54, PT ;  /* 0x0000003600007c0c */ /* 0x000fe2000bf44270 */
[----:B------:R-:W-:Y:S01]  /*80a0*/  UMOV UR43, UR53 ;  /* 0x00000035002b7c82 */ /* 0x000fe20008000000 */
[----:B------:R-:W-:Y:S01]  /*80b0*/  FMUL.FTZ R88, R88, R80 ;  /* 0x0000005058587220 */ /* 0x000fe20000410000 */
[----:B------:R-:W3:Y:S01]  /*80c0*/  MUFU.EX2 R26, R26 ;  /* 0x0000001a001a7308 */ /* 0x000ee20000000800 */
[----:B-1----:R-:W-:Y:S01]  /*80d0*/  FFMA.FTZ R2, R24, R2, R141 ;  /* 0x0000000218027223 */ /* 0x002fe2000001008d */
[----:B0-----:R-:W-:Y:S01]  /*80e0*/  FADD.FTZ R13, R11, R14 ;  /* 0x0000000e0b0d7221 */ /* 0x001fe20000010000 */
[-C--:B------:R-:W-:Y:S01]  /*80f0*/  FMUL.FTZ R89, R89, R80.reuse ;  /* 0x0000005059597220 */ /* 0x080fe20000410000 */
[----:B------:R-:W-:Y:S01]  /*8100*/  FMUL.FTZ R92, R92, R80 ;  /* 0x000000505c5c7220 */ /* 0x000fe20000410000 */
[C---:B------:R-:W-:Y:S01]  /*8110*/  FADD.FTZ R11, R15.reuse, R2 ;  /* 0x000000020f0b7221 */ /* 0x040fe20000010000 */
[----:B------:R-:W-:Y:S01]  /*8120*/  FADD.FTZ R14, R52, R13 ;  /* 0x0000000d340e7221 */ /* 0x000fe20000010000 */
[----:B------:R-:W-:Y:S01]  /*8130*/  F2FP.BF16.F32.PACK_AB R13, R15, R141 ;  /* 0x0000008d0f0d723e */ /* 0x000fe200000010ff */
[----:B------:R-:W0:Y:S01]  /*8140*/  MUFU.EX2 R147, R147 ;  /* 0x0000009300937308 */ /* 0x000e220000000800 */
[----:B--2---:R-:W-:Y:S01]  /*8150*/  FADD.FTZ R28, R146, R11 ;  /* 0x0000000b921c7221 */ /* 0x004fe20000010000 */
[C---:B------:R-:W-:Y:S01]  /*8160*/  FADD.FTZ R49, R53.reuse, R14 ;  /* 0x0000000e35317221 */ /* 0x040fe20000010000 */
[----:B------:R-:W-:Y:S01]  /*8170*/  F2FP.BF16.F32.PACK_AB R14, R53, R52 ;  /* 0x00000034350e723e */ /* 0x000fe200000010ff */
[--C-:B------:R-:W-:Y:S01]  /*8180*/  FFMA.FTZ R2, R62, UR34, -R81.reuse ;  /* 0x000000223e027c23 */ /* 0x100fe20008010851 */
[--C-:B------:R-:W-:Y:S01]  /*8190*/  FFMA.FTZ R11, R63, UR34, -R81.reuse ;  /* 0x000000223f0b7c23 */ /* 0x100fe20008010851 */
[--C-:B------:R-:W-:Y:S01]  /*81a0*/  FFMA.FTZ R63, R66, UR34, -R81.reuse ;  /* 0x00000022423f7c23 */ /* 0x100fe20008010851 */
[----:B------:R-:W-:Y:S01]  /*81b0*/  FFMA.FTZ R52, R67, UR34, -R81 ;  /* 0x0000002243347c23 */ /* 0x000fe20008010851 */
[----:B------:R-:W1:Y:S01]  /*81c0*/  MUFU.EX2 R27, R27 ;  /* 0x0000001b001b7308 */ /* 0x000e620000000800 */
[----:B---3--:R-:W-:Y:S01]  /*81d0*/  FADD.FTZ R36, R26, R49 ;  /* 0x000000311a247221 */ /* 0x008fe20000010000 */
[-C--:B------:R-:W-:Y:S01]  /*81e0*/  FMUL.FTZ R93, R93, R80.reuse ;  /* 0x000000505d5d7220 */ /* 0x080fe20000410000 */
[-C--:B------:R-:W-:Y:S01]  /*81f0*/  FMUL.FTZ R96, R96, R80.reuse ;  /* 0x0000005060607220 */ /* 0x080fe20000410000 */
[-C--:B------:R-:W-:Y:S01]  /*8200*/  FMUL.FTZ R97, R97, R80.reuse ;  /* 0x0000005061617220 */ /* 0x080fe20000410000 */
[-C--:B------:R-:W-:Y:S01]  /*8210*/  FMUL.FTZ R100, R100, R80.reuse ;  /* 0x0000005064647220 */ /* 0x080fe20000410000 */
[-C--:B------:R-:W-:Y:S01]  /*8220*/  FMUL.FTZ R101, R101, R80.reuse ;  /* 0x0000005065657220 */ /* 0x080fe20000410000 */
[----:B------:R-:W-:Y:S01]  /*8230*/  FMUL.FTZ R104, R104, R80 ;  /* 0x0000005068687220 */ /* 0x000fe20000410000 */
[----:B------:R-:W2:Y:S01]  /*8240*/  MUFU.EX2 R25, R25 ;  /* 0x0000001900197308 */ /* 0x000ea20000000800 */
[C---:B0-----:R-:W-:Y:S01]  /*8250*/  FADD.FTZ R28, R147.reuse, R28 ;  /* 0x0000001c931c7221 */ /* 0x041fe20000010000 */
[----:B------:R-:W-:Y:S01]  /*8260*/  F2FP.BF16.F32.PACK_AB R15, R147, R146 ;  /* 0x00000092930f723e */ /* 0x000fe200000010ff */
[-C--:B------:R-:W-:Y:S01]  /*8270*/  FMUL.FTZ R105, R105, R80.reuse ;  /* 0x0000005069697220 */ /* 0x080fe20000410000 */
[-C--:B------:R-:W-:Y:S01]  /*8280*/  FMUL.FTZ R108, R108, R80.reuse ;  /* 0x000000506c6c7220 */ /* 0x080fe20000410000 */
[-C--:B------:R-:W-:Y:S01]  /*8290*/  FMUL.FTZ R109, R109, R80.reuse ;  /* 0x000000506d6d7220 */ /* 0x080fe20000410000 */
[-C--:B------:R-:W-:Y:S01]  /*82a0*/  FMUL.FTZ R112, R112, R80.reuse ;  /* 0x0000005070707220 */ /* 0x080fe20000410000 */
[----:B------:R0:W-:Y:S01]  /*82b0*/  STSM.16.M88.4 [R17+0x21800], R12 ;  /* 0x0218000c11007844 */ /* 0x0001e20000000200 */
        /* <DEDUP_REMOVED lines=14> */
[----:B------:R-:W-:Y:S01]  /*83a0*/  FMUL.FTZ R133, R133, R80 ;  /* 0x0000005085857220 */ /* 0x000fe20000410000 */
[----:B------:R-:W-:Y:S01]  /*83b0*/  VIADD R0, R0, 0xffffffff ;  /* 0xffffffff00007836 */ /* 0x000fe20000000000 */
[----:B------:R2:W-:Y:S01]  /*83c0*/  MUFU.EX2 R79, R87 ;  /* 0x00000057004f7308 */ /* 0x0005e20000000800 */
[----:B---3--:R-:W-:Y:S01]  /*83d0*/  FADD.FTZ R36, R30, R49 ;  /* 0x000000311e247221 */ /* 0x008fe20000010000 */
[--C-:B------:R-:W-:Y:S01]  /*83e0*/  FFMA.FTZ R49, R70, UR34, -R81.reuse ;  /* 0x0000002246317c23 */ /* 0x100fe20008010851 */
[-C--:B------:R-:W-:Y:S01]  /*83f0*/  FMUL.FTZ R90, R90, R24.reuse ;  /* 0x000000185a5a7220 */ /* 0x080fe20000410000 */
[-C--:B------:R-:W-:Y:S01]  /*8400*/  FMUL.FTZ R91, R91, R24.reuse ;  /* 0x000000185b5b7220 */ /* 0x080fe20000410000 */
[-C--:B------:R-:W-:Y:S01]  /*8410*/  FMUL.FTZ R94, R94, R24.reuse ;  /* 0x000000185e5e7220 */ /* 0x080fe20000410000 */
[-C--:B------:R-:W-:Y:S01]  /*8420*/  FMUL.FTZ R95, R95, R24.reuse ;  /* 0x000000185f5f7220 */ /* 0x080fe20000410000 */
[-C--:B------:R-:W-:Y:S01]  /*8430*/  FMUL.FTZ R98, R98, R24.reuse ;  /* 0x0000001862627220 */ /* 0x080fe20000410000 */
[----:B------:R-:W3:Y:S01]  /*8440*/  MUFU.EX2 R31, R31 ;  /* 0x0000001f001f7308 */ /* 0x000ee20000000800 */
[--C-:B--2---:R-:W-:Y:S01]  /*8450*/  FFMA.FTZ R87, R33, UR34, -R81.reuse ;  /* 0x0000002221577c23 */ /* 0x104fe20008010851 */
[--C-:B------:R-:W-:Y:S01]  /*8460*/  FFMA.FTZ R33, R48, UR34, -R81.reuse ;  /* 0x0000002230217c23 */ /* 0x100fe20008010851 */
[----:B-1----:R-:W-:Y:S01]  /*8470*/  FADD.FTZ R53, R29, R28 ;  /* 0x0000001c1d357221 */ /* 0x002fe20000010000 */
[--C-:B------:R-:W-:Y:S01]  /*8480*/  FFMA.FTZ R48, R55, UR34, -R81.reuse ;  /* 0x0000002237307c23 */ /* 0x100fe20008010851 */
[----:B------:R-:W-:Y:S01]  /*8490*/  F2FP.BF16.F32.PACK_AB R29, R29, R25 ;  /* 0x000000191d1d723e */ /* 0x000fe200000010ff */
[----:B------:R-:W-:Y:S01]  /*84a0*/  FFMA.FTZ R81, R84, UR34, -R81 ;  /* 0x0000002254517c23 */ /* 0x000fe20008010851 */
[-C--:B------:R-:W-:Y:S01]  /*84b0*/  FMUL.FTZ R99, R99, R24.reuse ;  /* 0x0000001863637220 */ /* 0x080fe20000410000 */
[----:B------:R-:W1:Y:S01]  /*84c0*/  MUFU.EX2 R86, R86 ;  /* 0x0000005600567308 */ /* 0x000e620000000800 */
[-C--:B------:R-:W-:Y:S01]  /*84d0*/  FMUL.FTZ R102, R102, R24.reuse ;  /* 0x0000001866667220 */ /* 0x080fe20000410000 */
[-C--:B------:R-:W-:Y:S01]  /*84e0*/  FMUL.FTZ R103, R103, R24.reuse ;  /* 0x0000001867677220 */ /* 0x080fe20000410000 */
[-C--:B------:R-:W-:Y:S01]  /*84f0*/  FMUL.FTZ R106, R106, R24.reuse ;  /* 0x000000186a6a7220 */ /* 0x080fe20000410000 */
[-C--:B------:R-:W-:Y:S01]  /*8500*/  FMUL.FTZ R107, R107, R24.reuse ;  /* 0x000000186b6b7220 */ /* 0x080fe20000410000 */
[-C--:B------:R-:W-:Y:S01]  /*8510*/  FMUL.FTZ R110, R110, R24.reuse ;  /* 0x000000186e6e7220 */ /* 0x080fe20000410000 */
[-C--:B------:R-:W-:Y:S01]  /*8520*/  FMUL.FTZ R111, R111, R24.reuse ;  /* 0x000000186f6f7220 */ /* 0x080fe20000410000 */
[----:B------:R-:W-:Y:S01]  /*8530*/  FMUL.FTZ R114, R114, R24 ;  /* 0x0000001872727220 */ /* 0x000fe20000410000 */
[----:B------:R-:W2:Y:S01]  /*8540*/  MUFU.EX2 R34, R34 ;  /* 0x0000002200227308 */ /* 0x000ea20000000800 */
        /* <DEDUP_REMOVED lines=30> */
[----:B--2---:R-:W-:Y:S01]  /*8730*/  FADD.FTZ R55, R39, R36 ;  /* 0x0000002427377221 */ /* 0x004fe20000010000 */
[----:B------:R-:W-:Y:S02]  /*8740*/  F2FP.BF16.F32.PACK_AB R36, R35, R34 ;  /* 0x000000222324723e */ /* 0x000fe400000010ff */
[----:B------:R-:W-:-:S04]  /*8750*/  F2FP.BF16.F32.PACK_AB R38, R39, R38 ;  /* 0x000000262726723e */ /* 0x000fc800000010ff */
        /* <DEDUP_REMOVED lines=8> */
[----:B---3--:R-:W-:Y:S01]  /*87e0*/  FADD.FTZ R55, R43, R28 ;  /* 0x0000001c2b377221 */ /* 0x008fe20000010000 */
[----:B------:R-:W-:-:S05]  /*87f0*/  F2FP.BF16.F32.PACK_AB R28, R27, R26 ;  /* 0x0000001a1b1c723e */ /* 0x000fca00000010ff */
[----:B------:R3:W-:Y:S01]  /*8800*/  STSM.16.M88.4 [R23], R28 ;  /* 0x0000001c17007844 */ /* 0x0007e20000000200 */
[----:B------:R-:W4:Y:S01]  /*8810*/  MUFU.EX2 R45, R45 ;  /* 0x0000002d002d7308 */ /* 0x000f220000000800 */
[----:B-1----:R-:W-:Y:S02]  /*8820*/  FADD.FTZ R26, R32, R53 ;  /* 0x00000035201a7221 */ /* 0x002fe40000010000 */
[----:B------:R-:W-:Y:S05]  /*8830*/  STSM.16.M88.4 [R19], R36 ;  /* 0x0000002413007844 */ /* 0x000fea0000000200 */
[----:B------:R-:W1:Y:S01]  /*8840*/  MUFU.EX2 R47, R47 ;  /* 0x0000002f002f7308 */ /* 0x000e620000000800 */
[----:B--2---:R-:W-:-:S07]  /*8850*/  FADD.FTZ R44, R46, R55 ;  /* 0x000000372e2c7221 */ /* 0x004fce0000010000 */
[----:B------:R-:W0:Y:S01]  /*8860*/  MUFU.EX2 R33, R33 ;  /* 0x0000002100217308 */ /* 0x000e220000000800 */
[C---:B----4-:R-:W-:Y:S01]  /*8870*/  FADD.FTZ R34, R45.reuse, R26 ;  /* 0x0000001a2d227221 */ /* 0x050fe20000010000 */
[----:B------:R-:W-:-:S06]  /*8880*/  F2FP.BF16.F32.PACK_AB R45, R45, R32 ;  /* 0x000000202d2d723e */ /* 0x000fcc00000010ff */
[----:B------:R-:W2:Y:S01]  /*8890*/  MUFU.EX2 R50, R50 ;  /* 0x0000003200327308 */ /* 0x000ea20000000800 */
[C---:B-1----:R-:W-:Y:S01]  /*88a0*/  FADD.FTZ R27, R47.reuse, R44 ;  /* 0x0000002c2f1b7221 */ /* 0x042fe20000010000 */
[----:B------:R-:W-:Y:S02]  /*88b0*/  F2FP.BF16.F32.PACK_AB R46, R47, R46 ;  /* 0x0000002e2f2e723e */ /* 0x000fe400000010ff */
[----:B------:R-:W-:-:S04]  /*88c0*/  F2FP.BF16.F32.PACK_AB R44, R43, R42 ;  /* 0x0000002a2b2c723e */ /* 0x000fc800000010ff */
[----:B------:R-:W1:Y:S01]  /*88d0*/  MUFU.EX2 R40, R40 ;  /* 0x0000002800287308 */ /* 0x000e620000000800 */
[----:B0-----:R-:W-:-:S07]  /*88e0*/  FADD.FTZ R13, R33, R34 ;  /* 0x00000022210d7221 */ /* 0x001fce0000010000 */
[----:B------:R-:W0:Y:S01]  /*88f0*/  MUFU.EX2 R51, R51 ;  /* 0x0000003300337308 */ /* 0x000e220000000800 */
[----:B--2---:R-:W-:-:S07]  /*8900*/  FADD.FTZ R14, R50, R27 ;  /* 0x0000001b320e7221 */ /* 0x004fce0000010000 */
[----:B------:R-:W2:Y:S01]  /*8910*/  MUFU.EX2 R41, R41 ;  /* 0x0000002900297308 */ /* 0x000ea20000000800 */
[C---:B-1----:R-:W-:Y:S01]  /*8920*/  FADD.FTZ R12, R40.reuse, R13 ;  /* 0x0000000d280c7221 */ /* 0x042fe20000010000 */
[----:B------:R-:W-:-:S05]  /*8930*/  F2FP.BF16.F32.PACK_AB R47, R40, R33 ;  /* 0x00000021282f723e */ /* 0x000fca00000010ff */
[----:B------:R-:W-:Y:S01]  /*8940*/  STSM.16.M88.4 [R18], R44 ;  /* 0x0000002c12007844 */ /* 0x000fe20000000200 */
[----:B------:R-:W1:Y:S01]  /*8950*/  MUFU.EX2 R56, R56 ;  /* 0x0000003800387308 */ /* 0x000e620000000800 */
[----:B0-----:R-:W-:-:S07]  /*8960*/  FADD.FTZ R15, R51, R14 ;  /* 0x0000000e330f7221 */ /* 0x001fce0000010000 */
[----:B------:R-:W0:Y:S01]  /*8970*/  MUFU.EX2 R48, R48 ;  /* 0x0000003000307308 */ /* 0x000e220000000800 */
[----:B--2---:R-:W-:-:S07]  /*8980*/  FADD.FTZ R13, R41, R12 ;  /* 0x0000000c290d7221 */ /* 0x004fce0000010000 */
        /* <DEDUP_REMOVED lines=10> */
[----:B0-----:R-:W-:-:S07]  /*8a30*/  FADD.FTZ R12, R60, R15 ;  /* 0x0000000f3c0c7221 */ /* 0x001fce0000010000 */
[----:B------:R-:W3:Y:S01]  /*8a40*/  MUFU.EX2 R2, R2 ;  /* 0x0000000200027308 */ /* 0x000ee20000000800 */
[----:B--2---:R-:W-:-:S07]  /*8a50*/  FADD.FTZ R13, R10, R13 ;  /* 0x0000000d0a0d7221 */ /* 0x004fce0000010000 */
[----:B------:R-:W0:Y:S01]  /*8a60*/  MUFU.EX2 R64, R64 ;  /* 0x0000004000407308 */ /* 0x000e220000000800 */
[----:B-1----:R-:W-:Y:S01]  /*8a70*/  FADD.FTZ R15, R61, R12 ;  /* 0x0000000c3d0f7221 */ /* 0x002fe20000010000 */
[----:B------:R-:W-:Y:S02]  /*8a80*/  F2FP.BF16.F32.PACK_AB R12, R51, R50 ;  /* 0x00000032330c723e */ /* 0x000fe400000010ff */
[----:B------:R-:W-:-:S04]  /*8a90*/  F2FP.BF16.F32.PACK_AB R60, R61, R60 ;  /* 0x0000003c3d3c723e */ /* 0x000fc800000010ff */
[----:B------:R-:W1:Y:S01]  /*8aa0*/  MUFU.EX2 R11, R11 ;  /* 0x0000000b000b7308 */ /* 0x000e620000000800 */
[----:B---3--:R-:W-:-:S07]  /*8ab0*/  FADD.FTZ R28, R2, R13 ;  /* 0x0000000d021c7221 */ /* 0x008fce0000010000 */
[----:B------:R-:W2:Y:S01]  /*8ac0*/  MUFU.EX2 R65, R65 ;  /* 0x0000004100417308 */ /* 0x000ea20000000800 */
[----:B0-----:R-:W-:Y:S01]  /*8ad0*/  FADD.FTZ R30, R64, R15 ;  /* 0x0000000f401e7221 */ /* 0x001fe20000010000 */
[----:B------:R-:W-:-:S06]  /*8ae0*/  F2FP.BF16.F32.PACK_AB R15, R10, R3 ;  /* 0x000000030a0f723e */ /* 0x000fcc00000010ff */
        /* <DEDUP_REMOVED lines=9> */
[----:B-1----:R-:W-:Y:S01]  /*8b80*/  FADD.FTZ R28, R68, R13 ;  /* 0x0000000d441c7221 */ /* 0x002fe20000010000 */
[----:B------:R-:W-:-:S05]  /*8b90*/  F2FP.BF16.F32.PACK_AB R13, R48, R41 ;  /* 0x00000029300d723e */ /* 0x000fca00000010ff */
[----:B------:R1:W-:Y:S01]  /*8ba0*/  STSM.16.M88.4 [R17+0x27800], R12 ;  /* 0x0278000c11007844 */ /* 0x0003e20000000200 */
[----:B------:R-:W3:Y:S01]  /*8bb0*/  MUFU.EX2 R49, R49 ;  /* 0x0000003100317308 */ /* 0x000ee20000000800 */
[C---:B--2---:R-:W-:Y:S01]  /*8bc0*/  FADD.FTZ R10, R52.reuse, R25 ;  /* 0x00000019340a7221 */ /* 0x044fe20000010000 */
[----:B------:R-:W-:-:S05]  /*8bd0*/  F2FP.BF16.F32.PACK_AB R63, R52, R63 ;  /* 0x0000003f343f723e */ /* 0x000fca00000010ff */
[----:B------:R-:W-:Y:S01]  /*8be0*/  STSM.16.M88.4 [R136], R60 ;  /* 0x0000003c88007844 */ /* 0x000fe20000000200 */
[----:B------:R-:W2:Y:S01]  /*8bf0*/  MUFU.EX2 R72, R72 ;  /* 0x0000004800487308 */ /* 0x000ea20000000800 */
[C---:B0-----:R-:W-:Y:S01]  /*8c00*/  FADD.FTZ R25, R69.reuse, R28 ;  /* 0x0000001c45197221 */ /* 0x041fe20000010000 */
[----:B------:R-:W-:-:S06]  /*8c10*/  F2FP.BF16.F32.PACK_AB R68, R69, R68 ;  /* 0x000000444544723e */ /* 0x000fcc00000010ff */
[----:B------:R-:W0:Y:S01]  /*8c20*/  MUFU.EX2 R26, R71 ;  /* 0x00000047001a7308 */ /* 0x000e220000000800 */
[----:B---3--:R-:W-:-:S07]  /*8c30*/  FADD.FTZ R3, R49, R10 ;  /* 0x0000000a31037221 */ /* 0x008fce0000010000 */
[----:B------:R-:W3:Y:S01]  /*8c40*/  MUFU.EX2 R73, R73 ;  /* 0x0000004900497308 */ /* 0x000ee20000000800 */
[----:B--2---:R-:W-:-:S07]  /*8c50*/  FADD.FTZ R10, R72, R25 ;  /* 0x00000019480a7221 */ /* 0x004fce0000010000 */
[----:B------:R-:W2:Y:S01]  /*8c60*/  MUFU.EX2 R74, R74 ;  /* 0x0000004a004a7308 */ /* 0x000ea20000000800 */
[C---:B0-----:R-:W-:Y:S01]  /*8c70*/  FADD.FTZ R3, R26.reuse, R3 ;  /* 0x000000031a037221 */ /* 0x041fe20000010000 */
[----:B------:R-:W-:-:S06]  /*8c80*/  F2FP.BF16.F32.PACK_AB R69, R26, R49 ;  /* 0x000000311a45723e */ /* 0x000fcc00000010ff */
[----:B------:R-:W0:Y:S01]  /*8c90*/  MUFU.EX2 R71, R75 ;  /* 0x0000004b00477308 */ /* 0x000e220000000800 */
[C---:B---3--:R-:W-:Y:S01]  /*8ca0*/  FADD.FTZ R25, R73.reuse, R10 ;  /* 0x0000000a49197221 */ /* 0x048fe20000010000 */
[----:B------:R-:W-:-:S06]  /*8cb0*/  F2FP.BF16.F32.PACK_AB R70, R73, R72 ;  /* 0x000000484946723e */ /* 0x000fcc00000010ff */
[----:B------:R-:W3:Y:S01]  /*8cc0*/  MUFU.EX2 R76, R76 ;  /* 0x0000004c004c7308 */ /* 0x000ee20000000800 */
[----:B--2---:R-:W-:-:S07]  /*8cd0*/  FADD.FTZ R10, R74, R3 ;  /* 0x000000034a0a7221 */ /* 0x004fce0000010000 */
[----:B------:R-:W1:Y:S01]  /*8ce0*/  MUFU.EX2 R77, R77 ;  /* 0x0000004d004d7308 */ /* 0x000e620000000800 */
[C---:B0-----:R-:W-:Y:S01]  /*8cf0*/  FADD.FTZ R10, R71.reuse, R10 ;  /* 0x0000000a470a7221 */ /* 0x041fe20000010000 */
[----:B------:R-:W-:-:S05]  /*8d00*/  F2FP.BF16.F32.PACK_AB R71, R71, R74 ;  /* 0x0000004a4747723e */ /* 0x000fca00000010ff */
[----:B------:R-:W-:Y:S01]  /*8d10*/  STSM.16.M88.4 [R19+0x6000], R68 ;  /* 0x0060004413007844 */ /* 0x000fe20000000200 */
[----:B------:R-:W0:Y:S01]  /*8d20*/  MUFU.EX2 R78, R78 ;  /* 0x0000004e004e7308 */ /* 0x000e220000000800 */
[----:B---3--:R-:W-:-:S07]  /*8d30*/  FADD.FTZ R28, R76, R25 ;  /* 0x000000194c1c7221 */ /* 0x008fce0000010000 */
[----:B------:R-:W2:Y:S01]  /*8d40*/  MUFU.EX2 R83, R83 ;  /* 0x0000005300537308 */ /* 0x000ea20000000800 */
[C---:B-1----:R-:W-:Y:S01]  /*8d50*/  F2FP.BF16.F32.PACK_AB R12, R77.reuse, R76 ;  /* 0x0000004c4d0c723e */ /* 0x042fe200000010ff */
[----:B------:R-:W-:-:S06]  /*8d60*/  FADD.FTZ R3, R77, R28 ;  /* 0x0000001c4d037221 */ /* 0x000fcc0000010000 */
[----:B------:R-:W1:Y:S01]  /*8d70*/  MUFU.EX2 R85, R85 ;  /* 0x0000005500557308 */ /* 0x000e620000000800 */
[----:B0-----:R-:W-:Y:S01]  /*8d80*/  F2FP.BF16.F32.PACK_AB R14, R79, R78 ;  /* 0x0000004e4f0e723e */ /* 0x001fe200000010ff */
[----:B------:R-:W-:-:S04]  /*8d90*/  FADD.FTZ R78, R78, R3 ;  /* 0x000000034e4e7221 */ /* 0x000fc80000010000 */
[----:B------:R-:W-:Y:S02]  /*8da0*/  FADD.FTZ R3, R79, R78 ;  /* 0x0000004e4f037221 */ /* 0x000fe40000010000 */
[----:B------:R-:W0:Y:S01]  /*8db0*/  MUFU.EX2 R27, R82 ;  /* 0x00000052001b7308 */ /* 0x000e220000000800 */
[----:B--2---:R-:W-:-:S07]  /*8dc0*/  FADD.FTZ R10, R83, R10 ;  /* 0x0000000a530a7221 */ /* 0x004fce0000010000 */
[----:B------:R-:W2:Y:S01]  /*8dd0*/  MUFU.EX2 R81, R81 ;  /* 0x0000005100517308 */ /* 0x000ea20000000800 */
[C---:B-1----:R-:W-:Y:S01]  /*8de0*/  F2FP.BF16.F32.PACK_AB R13, R85.reuse, R83 ;  /* 0x00000053550d723e */ /* 0x042fe200000010ff */
[----:B------:R-:W-:-:S04]  /*8df0*/  FADD.FTZ R10, R85, R10 ;  /* 0x0000000a550a7221 */ /* 0x000fc80000010000 */
[----:B0-----:R-:W-:Y:S01]  /*8e00*/  FADD.FTZ R10, R27, R10 ;  /* 0x0000000a1b0a7221 */ /* 0x001fe20000010000 */
[----:B--2---:R-:W-:-:S03]  /*8e10*/  F2FP.BF16.F32.PACK_AB R15, R81, R27 ;  /* 0x0000001b510f723e */ /* 0x004fc600000010ff */
[----:B------:R-:W-:Y:S02]  /*8e20*/  FADD.FTZ R2, R81, R10 ;  /* 0x0000000a51027221 */ /* 0x000fe40000010000 */
[----:B------:R0:W-:Y:S01]  /*8e30*/  STSM.16.M88.4 [R18+0x6000], R12 ;  /* 0x0060000c12007844 */ /* 0x0001e20000000200 */
[----:B------:R1:W-:Y:S06]  /*8e40*/  MEMBAR.ALL.CTA ;  /* 0x0000000000007992 */ /* 0x0003ec0000008000 */
[----:B-1----:R-:W1:Y:S01]  /*8e50*/  FENCE.VIEW.ASYNC.S ;  /* 0x00000000000073c6 */ /* 0x002e620000000000 */
[----:B0-----:R-:W-:-:S02]  /*8e60*/  IMAD.MOV.U32 R12, RZ, RZ, R20 ;  /* 0x000000ffff0c7224 */ /* 0x001fc400078e0014 */
[----:B------:R-:W-:Y:S01]  /*8e70*/  IMAD.MOV.U32 R13, RZ, RZ, R21 ;  /* 0x000000ffff0d7224 */ /* 0x000fe200078e0015 */
[----:B-1----:R-:W-:Y:S01]  /*8e80*/  NOP ;  /* 0x0000000000007918 */ /* 0x002fe20000000000 */
[----:B------:R-:W-:Y:S05]  /*8e90*/  @P2 BRA `(.L_x_9138) ;  /* 0xffffffc400ec2947 */ /* 0x000fea000383ffff */
[----:B------:R-:W-:Y:S01]  /*8ea0*/  IMAD.MOV.U32 R13, RZ, RZ, R21 ;  /* 0x000000ffff0d7224 */ /* 0x000fe200078e0015 */
[----:B------:R-:W-:Y:S01]  /*8eb0*/  UMOV UR43, UR53 ;  /* 0x00000035002b7c82 */ /* 0x000fe20008000000 */
[----:B------:R-:W-:Y:S01]  /*8ec0*/  IMAD.MOV.U32 R12, RZ, RZ, R20 ;  /* 0x000000ffff0c7224 */ /* 0x000fe200078e0014 */
[----:B------:R-:W-:-:S06]  /*8ed0*/  UMOV UR46, UR52 ;  /* 0x00000034002e7c82 */ /* 0x000fcc0008000000 */
.L_x_9121:
        /* <DEDUP_REMOVED lines=19> */
.L_x_9140:
[----:B------:R-:W-:-:S11]  /*9010*/  UISETP.NE.AND UP0, UPT, UR14, 0x1, UPT ;  /* 0x000000010e00788c */ /* 0x000fd6000bf05270 */
[----:B------:R-:W-:Y:S02]  /*9020*/  @UP0 ULDC.64 UR18, c[0x0][0x9e8] ;  /* 0x00027a0000120ab9 */ /* 0x000fe40000000a00 */
[----:B------:R-:W-:-:S04]  /*9030*/  UIMAD.WIDE.U32 UR6, UR10, UR18, URZ ;  /* 0x000000120a0672a5 */ /* 0x000fc8000f8e003f */
[----:B------:R-:W-:-:S12]  /*9040*/  @UP0 USHF.R.U32.HI UR10, URZ, UR19, UR7 ;  /* 0x000000133f0a0299 */ /* 0x000fd80008011607 */
.L_x_9141:
[----:B------:R-:W-:-:S04]  /*9050*/  UIMAD UR10, UR10, UR14, URZ ;  /* 0x0000000e0a0a72a4 */ /* 0x000fc8000f8e023f */
[----:B------:R-:W-:-:S04]  /*9060*/  UISETP.LT.AND UP0, UPT, UR11, UR10, UPT ;  /* 0x0000000a0b00728c */ /* 0x000fc8000bf01270 */
[----:B------:R-:W-:-:S12]  /*9070*/  USEL UR11, UR11, UR10, !UP0 ;  /* 0x0000000a0b0b7287 */ /* 0x000fd8000c000000 */
.L_x_9139:
        /* <DEDUP_REMOVED lines=14> */
.L_x_9151:
        /* <DEDUP_REMOVED lines=9> */
.L_x_9144:
[----:B------:R-:W-:Y:S01]  /*91f0*/  ULEA UR6, UR43, UR42, 0x3 ;  /* 0x0000002a2b067291 */ /* 0x000fe2000f8e183f */
[----:B-1----:R-:W-:-:S05]  /*9200*/  IMAD.U32 R8, RZ, RZ, UR46 ;  /* 0x0000002eff087e24 */ /* 0x002fca000f8e00ff */
[----:B------:R-:W-:-:S04]  /*9210*/  SHF.L.U32 R8, R8, 0x1f, RZ ;  /* 0x0000001f08087819 */ /* 0x000fc800000006ff */
[----:B------:R0:W1:Y:S01]  /*9220*/  SYNCS.PHASECHK.TRANS64.TRYWAIT P2, [UR6+0x2d830], R8 ;  /* 0x02d83008ff0075a7 */ /* 0x0000620008040146 */
[----:B------:R-:W-:Y:S05]  /*9230*/  @!P0 BRA `(.L_x_9145) ;  /* 0x0000000000048947 */ /* 0x000fea0003800000 */
[----:B------:R-:W-:Y:S01]  /*9240*/  BPT.TRAP 0x1 ;  /* 0x000000040000795c */ /* 0x000fe20000300000 */
.L_x_9145:
[----:B-1----:R-:W-:Y:S05]  /*9250*/  @P2 BRA `(.L_x_9143) ;  /* 0x0000000000082947 */ /* 0x002fea0003800000 */
[----:B------:R-:W1:Y:S02]  /*9260*/  SYNCS.PHASECHK.TRANS64.TRYWAIT P2, [UR6+0x2d830], R8 ;  /* 0x02d83008ff0075a7 */ /* 0x000e640008040146 */
[----:B-1----:R-:W-:Y:S05]  /*9270*/  @!P2 BRA `(.L_x_9146) ;  /* 0x000000d00048a947 */ /* 0x002fea0003800000 */
.L_x_9143:
        /* <DEDUP_REMOVED lines=37> */
.L_x_9148:
[----:B------:R-:W-:Y:S01]  /*94d0*/  ULEA UR6, UR50, UR42, 0x3 ;  /* 0x0000002a32067291 */ /* 0x000fe2000f8e183f */
[----:B------:R-:W-:-:S05]  /*94e0*/  IMAD.U32 R8, RZ, RZ, UR28 ;  /* 0x0000001cff087e24 */ /* 0x000fca000f8e00ff */
[----:B------:R-:W-:-:S04]  /*94f0*/  SHF.L.U32 R8, R8, 0x1f, RZ ;  /* 0x0000001f08087819 */ /* 0x000fc800000006ff */
[----:B------:R0:W1:Y:S01]  /*9500*/  SYNCS.PHASECHK.TRANS64.TRYWAIT P2, [UR6+0x2d850], R8 ;  /* 0x02d85008ff0075a7 */ /* 0x0000620008040146 */
[----:B------:R-:W-:Y:S05]  /*9510*/  @!P0 BRA `(.L_x_9149) ;  /* 0x0000000000048947 */ /* 0x000fea0003800000 */
[----:B------:R-:W-:Y:S01]  /*9520*/  BPT.TRAP 0x1 ;  /* 0x000000040000795c */ /* 0x000fe20000300000 */
.L_x_9149:
[----:B-1----:R-:W-:Y:S05]  /*9530*/  @P2 BRA `(.L_x_9147) ;  /* 0x0000000000082947 */ /* 0x002fea0003800000 */
[----:B------:R-:W1:Y:S02]  /*9540*/  SYNCS.PHASECHK.TRANS64.TRYWAIT P2, [UR6+0x2d850], R8 ;  /* 0x02d85008ff0075a7 */ /* 0x000e640008040146 */
[----:B-1----:R-:W-:Y:S05]  /*9550*/  @!P2 BRA `(.L_x_9150) ;  /* 0x000000cc00a8a947 */ /* 0x002fea0003800000 */
.L_x_9147:
[----:B------:R-:W-:Y:S01]  /*9560*/  UIADD3 UR6, UR42, 0x400, URZ ;  /* 0x000004002a067890 */ /* 0x000fe2000fffe03f */
[----:B------:R-:W-:Y:S01]  /*9570*/  WARPGROUP.ARRIVE ;  /* 0x00000000000079c5 */ /* 0x000fe20000000000 */
[----:B------:R-:W-:Y:S01]  /*9580*/  UMOV UR29, 0x40000040 ;  /* 0x40000040001d7882 */ /* 0x000fe20000000000 */
[----:B------:R-:W-:Y:S01]  /*9590*/  UMOV UR31, 0x80000020 ;  /* 0x80000020001f7882 */ /* 0x000fe20000000000 */
[----:B------:R-:W-:Y:S01]  /*95a0*/  USHF.R.U32.HI UR6, URZ, 0x4, UR6 ;  /* 0x000000043f067899 */ /* 0x000fe20008011606 */
[----:B01----:R-:W-:Y:S01]  /*95b0*/  FMUL.FTZ R8, R24, UR35 ;  /* 0x0000002318087c20 */ /* 0x003fe20008410000 */
[----:B------:R-:W-:Y:S01]  /*95c0*/  FMUL.FTZ R10, R25, UR35 ;  /* 0x00000023190a7c20 */ /* 0x000fe20008410000 */
[----:B------:R-:W-:Y:S01]  /*95d0*/  FMUL.FTZ R13, R28, UR35 ;  /* 0x000000231c0d7c20 */ /* 0x000fe20008410000 */
[----:B------:R-:W-:Y:S01]  /*95e0*/  ULOP3.LUT UR6, UR6, 0x3fff, URZ, 0xc0, !UPT ;  /* 0x00003fff06067892 */ /* 0x000fe2000f8ec03f */
[----:B------:R-:W-:Y:S01]  /*95f0*/  FMUL.FTZ R14, R29, UR35 ;  /* 0x000000231d0e7c20 */ /* 0x000fe20008410000 */
[----:B------:R-:W-:Y:S01]  /*9600*/  FMUL.FTZ R21, R32, UR35 ;  /* 0x0000002320157c20 */ /* 0x000fe20008410000 */
[----:B------:R-:W0:Y:S01]  /*9610*/  MUFU.TANH R8, R8 ;  /* 0x0000000800087308 */ /* 0x000e220000002400 */
[----:B------:R-:W-:Y:S01]  /*9620*/  ULOP3.LUT UR7, UR6, 0x2000000, URZ, 0xfc, !UPT ;  /* 0x0200000006077892 */ /* 0x000fe2000f8efc3f */
[----:B------:R-:W-:Y:S01]  /*9630*/  FMUL.FTZ R11, R27, UR35 ;  /* 0x000000231b0b7c20 */ /* 0x000fe20008410000 */
[----:B------:R-:W-:Y:S01]  /*9640*/  ULOP3.LUT UR6, UR37, 0x10000, URZ, 0xfc, !UPT ;  /* 0x0001000025067892 */ /* 0x000fe2000f8efc3f */
[----:B------:R-:W-:Y:S01]  /*9650*/  FMUL.FTZ R25, R33, UR35 ;  /* 0x0000002321197c20 */ /* 0x000fe20008410000 */
[----:B------:R-:W-:Y:S01]  /*9660*/  UIMAD UR7, UR50, 0x600, UR7 ;  /* 0x00000600320778a4 */ /* 0x000fe2000f8e0207 */
[----:B------:R-:W-:Y:S01]  /*9670*/  FMUL.FTZ R27, R36, UR35 ;  /* 0x00000023241b7c20 */ /* 0x000fe20008410000 */
[----:B------:R-:W-:Y:S01]  /*9680*/  FMUL.FTZ R36, R46, UR35 ;  /* 0x000000232e247c20 */ /* 0x000fe20008410000 */
[----:B------:R-:W1:Y:S01]  /*9690*/  MUFU.TANH R10, R10 ;  /* 0x0000000a000a7308 */ /* 0x000e620000002400 */
[----:B------:R-:W-:Y:S01]  /*96a0*/  FMUL.FTZ R46, R55, UR35 ;  /* 0x00000023372e7c20 */ /* 0x000fe20008410000 */
[----:B------:R-:W-:Y:S01]  /*96b0*/  UMOV UR28, UR6 ;  /* 0x00000006001c7c82 */ /* 0x000fe20008000000 */
        /* <DEDUP_REMOVED lines=66> */
[----:B------:R-:W1:Y:S03]  /*9ae0*/  S2R R141, SR_TID.X ;  /* 0x00000000008d7919 */ /* 0x000e660000002100 */
[----:B------:R-:W3:Y:S01]  /*9af0*/  MUFU.TANH R35, R35 ;  /* 0x0000002300237308 */ /* 0x000ee20000002400 */
[----:B--2---:R-:W-:-:S07]  /*9b00*/  FMNMX.FTZ R12, R31, R12, !PT ;  /* 0x0000000c1f0c7209 */ /* 0x004fce0007810000 */
[----:B------:R-:W2:Y:S01]  /*9b10*/  MUFU.TANH R37, R37 ;  /* 0x0000002500257308 */ /* 0x000ea20000002400 */
[----:B0-----:R-:W-:-:S07]  /*9b20*/  FMNMX.FTZ R12, R33, R12, !PT ;  /* 0x0000000c210c7209 */ /* 0x001fce0007810000 */
[----:B------:R-:W0:Y:S01]  /*9b30*/  MUFU.TANH R39, R39 ;  /* 0x0000002700277308 */ /* 0x000e220000002400 */
[----:B---3--:R-:W-:-:S07]  /*9b40*/  FMNMX.FTZ R12, R35, R12, !PT ;  /* 0x0000000c230c7209 */ /* 0x008fce0007810000 */
[----:B------:R-:W3:Y:S01]  /*9b50*/  MUFU.TANH R40, R40 ;  /* 0x0000002800287308 */ /* 0x000ee20000002400 */
[----:B--2---:R-:W-:Y:S02]  /*9b60*/  FMNMX.FTZ R12, R37, R12, !PT ;  /* 0x0000000c250c7209 */ /* 0x004fe40007810000 */
[----:B-1----:R-:W-:Y:S02]  /*9b70*/  SHF.R.U32.HI R138, RZ, 0x7, R141 ;  /* 0x00000007ff8a7819 */ /* 0x002fe4000001168d */
[----:B------:R-:W-:-:S03]  /*9b80*/  ISETP.GE.U32.AND P2, PT, R141, 0x180, PT ;  /* 0x000001808d00780c */ /* 0x000fc60003f46070 */
[----:B------:R-:W1:Y:S01]  /*9b90*/  MUFU.TANH R43, R43 ;  /* 0x0000002b002b7308 */ /* 0x000e620000002400 */
[----:B0-----:R-:W-:Y:S01]  /*9ba0*/  FMNMX.FTZ R61, R39, R12, !PT ;  /* 0x0000000c273d7209 */ /* 0x001fe20007810000 */
[----:B------:R-:W-:Y:S02]  /*9bb0*/  WARPGROUP.DEPBAR.LE gsb0, 0x0 ;  /* 0x00008000000079c5 */ /* 0x000fe40000010000 */
[----:B------:R-:W-:-:S04]  /*9bc0*/  WARPGROUP.ARRIVE ;  /* 0x00000000000079c5 */ /* 0x000fc80000000000 */
[----:B------:R-:W0:Y:S01]  /*9bd0*/  MUFU.TANH R45, R45 ;  /* 0x0000002d002d7308 */ /* 0x000e220000002400 */
[----:B---3--:R-:W-:Y:S01]  /*9be0*/  FMNMX.FTZ R12, R40, R61, !PT ;  /* 0x0000003d280c7209 */ /* 0x008fe20007810000 */
[----:B------:R-:W-:Y:S01]  /*9bf0*/  FMUL.FTZ R61, R76, UR35 ;  /* 0x000000234c3d7c20 */ /* 0x000fe20008410000 */
[----:B------:R-:W-:Y:S01]  /*9c00*/  FMUL.FTZ R76, R83, UR35 ;  /* 0x00000023534c7c20 */ /* 0x000fe20008410000 */
[----:B------:R-:W-:Y:S01]  /*9c10*/  HGMMA.64x96x16.F32.BF16 R88, gdesc[UR28].tnspB, R88, gsb0 ;  /* 0x416000001c5879f0 */ /* 0x000fe20008001858 */
[----:B------:R-:W-:Y:S02]  /*9c20*/  UIADD3 UR28, UR6, 0x4, URZ ;  /* 0x00000004061c7890 */ /* 0x000fe4000fffe03f */
[----:B------:R-:W-:Y:S01]  /*9c30*/  UIADD3 UR30, UR7, 0x80, URZ ;  /* 0x00000080071e7890 */ /* 0x000fe2000fffe03f */
[----:B------:R-:W2:Y:S01]  /*9c40*/  MUFU.TANH R47, R47 ;  /* 0x0000002f002f7308 */ /* 0x000ea20000002400 */
[----:B------:R-:W-:Y:S01]  /*9c50*/  UMOV UR29, 0x40000040 ;  /* 0x40000040001d7882 */ /* 0x000fe20000000000 */
[----:B------:R-:W-:Y:S01]  /*9c60*/  UMOV UR31, 0x80000020 ;  /* 0x80000020001f7882 */ /* 0x000fe20000000000 */
[----:B-1----:R-:W-:-:S05]  /*9c70*/  FMNMX.FTZ R12, R43, R12, !PT ;  /* 0x0000000c2b0c7209 */ /* 0x002fca0007810000 */
        /* <DEDUP_REMOVED lines=40> */
[----:B0-----:R-:W-:Y:S01]  /*9f00*/  FMNMX.FTZ R12, R68, R69, !PT ;  /* 0x00000045440c7209 */ /* 0x001fe20007810000 */
[----:B------:R-:W-:Y:S01]  /*9f10*/  FMUL.FTZ R69, R70, UR35 ;  /* 0x0000002346457c20 */ /* 0x000fe20008410000 */
[----:B------:R-:W-:Y:S01]  /*9f20*/  FMUL.FTZ R70, R71, UR35 ;  /* 0x0000002347467c20 */ /* 0x000fe20008410000 */
[----:B------:R-:W-:Y:S01]  /*9f30*/  FMUL.FTZ R71, R74, UR35 ;  /* 0x000000234a477c20 */ /* 0x000fe20008410000 */
[----:B------:R-:W-:-:S03]  /*9f40*/  FMUL.FTZ R74, R79, UR35 ;  /* 0x000000234f4a7c20 */ /* 0x000fc60008410000 */
[----:B------:R-:W0:Y:S01]  /*9f50*/  MUFU.TANH R11, R11 ;  /* 0x0000000b000b7308 */ /* 0x000e220000002400 */
[----:B--2---:R-:W-:-:S05]  /*9f60*/  FMNMX.FTZ R12, R65, R12, !PT ;  /* 0x0000000c410c7209 */ /* 0x004fca0007810000 */
[----:B------:R-:W2:Y:S02]  /*9f70*/  SHFL.BFLY PT, R73, R12, 0x2, 0x1f ;  /* 0x0c401f000c497f89 */ /* 0x000ea400000e0000 */
[----:B------:R-:W3:Y:S01]  /*9f80*/  MUFU.TANH R15, R15 ;  /* 0x0000000f000f7308 */ /* 0x000ee20000002400 */
[----:B-1----:R-:W-:-:S07]  /*9f90*/  FMNMX.FTZ R82, R9, R7, !PT ;  /* 0x0000000709527209 */ /* 0x002fce0007810000 */
[----:B------:R-:W1:Y:S01]  /*9fa0*/  MUFU.TANH R20, R20 ;  /* 0x0000001400147308 */ /* 0x000e620000002400 */
[----:B0-----:R-:W-:-:S07]  /*9fb0*/  FMNMX.FTZ R82, R11, R82, !PT ;  /* 0x000000520b527209 */ /* 0x001fce0007810000 */
[----:B------:R-:W0:Y:S01]  /*9fc0*/  MUFU.TANH R24, R24 ;  /* 0x0000001800187308 */ /* 0x000e220000002400 */
[----:B--2---:R-:W-:Y:S01]  /*9fd0*/  FMNMX.FTZ R80, R12, R73, !PT ;  /* 0x000000490c507209 */ /* 0x004fe20007810000 */
[----:B------:R-:W-:-:S06]  /*9fe0*/  FMUL.FTZ R73, R78, UR35 ;  /* 0x000000234e497c20 */ /* 0x000fcc0008410000 */
[----:B------:R-:W2:Y:S01]  /*9ff0*/  MUFU.TANH R26, R26 ;  /* 0x0000001a001a7308 */ /* 0x000ea20000002400 */
[----:B------:R-:W-:Y:S01]  /*a000*/  FMUL.FTZ R78, R87, UR35 ;  /* 0x00000023574e7c20 */ /* 0x000fe20008410000 */
[----:B------:R-:W4:Y:S06]  /*a010*/  SHFL.BFLY PT, R81, R80, 0x1, 0x1f ;  /* 0x0c201f0050517f89 */ /* 0x000f2c00000e0000 */
[----:B------:R-:W5:Y:S08]  /*a020*/  MUFU.TANH R28, R28 ;  /* 0x0000001c001c7308 */ /* 0x000f700000002400 */
[----:B------:R-:W5:Y:S08]  /*a030*/  MUFU.TANH R30, R30 ;  /* 0x0000001e001e7308 */ /* 0x000f700000002400 */
[----:B------:R-:W5:Y:S01]  /*a040*/  MUFU.TANH R32, R32 ;  /* 0x0000002000207308 */ /* 0x000f620000002400 */
[----:B----4-:R-:W-:-:S05]  /*a050*/  FMNMX.FTZ R12, R80, R81, !PT ;  /* 0x00000051500c7209 */ /* 0x010fca0007810000 */
[C---:B------:R-:W-:Y:S02]  /*a060*/  FMUL.FTZ R80, R12.reuse, UR34 ;  /* 0x000000220c507c20 */ /* 0x040fe40008410000 */
[----:B------:R-:W4:Y:S01]  /*a070*/  MUFU.TANH R34, R34 ;  /* 0x0000002200227308 */ /* 0x000f220000002400 */
[----:B------:R-:W-:Y:S01]  /*a080*/  FADD.FTZ R6, -R12, R6 ;  /* 0x000000060c067221 */ /* 0x000fe20000010100 */
[--C-:B------:R-:W-:Y:S01]  /*a090*/  FFMA.FTZ R79, R13, UR34, -R80.reuse ;  /* 0x000000220d4f7c23 */ /* 0x100fe20008010850 */
[----:B---3--:R-:W-:Y:S02]  /*a0a0*/  FMNMX.FTZ R13, R15, R82, !PT ;  /* 0x000000520f0d7209 */ /* 0x008fe40007810000 */
[----:B------:R-:W-:Y:S01]  /*a0b0*/  FMUL.FTZ R6, R6, UR34 ;  /* 0x0000002206067c20 */ /* 0x000fe20008410000 */
[----:B------:R-:W-:Y:S02]  /*a0c0*/  WARPGROUP.DEPBAR.LE gsb0, 0x0 ;  /* 0x00008000000079c5 */ /* 0x000fe40000010000 */
[----:B------:R-:W-:Y:S01]  /*a0d0*/  WARPGROUP.ARRIVE ;  /* 0x00000000000079c5 */ /* 0x000fe20000000000 */
[----:B-1----:R-:W-:Y:S01]  /*a0e0*/  FMNMX.FTZ R13, R20, R13, !PT ;  /* 0x0000000d140d7209 */ /* 0x002fe20007810000 */
[----:B------:R-:W1:Y:S01]  /*a0f0*/  MUFU.TANH R36, R36 ;  /* 0x0000002400247308 */ /* 0x000e620000002400 */
[--C-:B------:R-:W-:Y:S01]  /*a100*/  FFMA.FTZ R8, R8, UR34, -R80.reuse ;  /* 0x0000002208087c23 */ /* 0x100fe20008010850 */
[--C-:B------:R-:W-:Y:S01]  /*a110*/  FFMA.FTZ R10, R10, UR34, -R80.reuse ;  /* 0x000000220a0a7c23 */ /* 0x100fe20008010850 */
[----:B0-----:R-:W-:Y:S01]  /*a120*/  FMNMX.FTZ R13, R24, R13, !PT ;  /* 0x0000000d180d7209 */ /* 0x001fe20007810000 */
[----:B------:R-:W-:Y:S01]  /*a130*/  HGMMA.64x96x16.F32.BF16 R88, gdesc[UR28].tnspB, R88, gsb0 ;  /* 0x416000001c5879f0 */ /* 0x000fe20008001858 */
[----:B------:R-:W-:Y:S01]  /*a140*/  UIADD3 UR28, UR6, 0x600, URZ ;  /* 0x00000600061c7890 */ /* 0x000fe2000fffe03f */
[--C-:B------:R-:W-:Y:S01]  /*a150*/  FFMA.FTZ R14, R14, UR34, -R80.reuse ;  /* 0x000000220e0e7c23 */ /* 0x100fe20008010850 */
[----:B------:R-:W-:Y:S01]  /*a160*/  UIADD3 UR30, UR7, 0x100, URZ ;  /* 0x00000100071e7890 */ /* 0x000fe2000fffe03f */
[----:B--2---:R-:W-:Y:S01]  /*a170*/  FMNMX.FTZ R13, R26, R13, !PT ;  /* 0x0000000d1a0d7209 */ /* 0x004fe20007810000 */
[----:B------:R-:W-:Y:S01]  /*a180*/  UMOV UR29, 0x40000040 ;  /* 0x40000040001d7882 */ /* 0x000fe20000000000 */
[----:B------:R-:W-:Y:S01]  /*a190*/  UMOV UR31, 0x80000020 ;  /* 0x80000020001f7882 */ /* 0x000fe20000000000 */
[----:B------:R-:W0:Y:S01]  /*a1a0*/  MUFU.TANH R38, R38 ;  /* 0x0000002600267308 */ /* 0x000e220000002400 */
[----:B-----5:R-:W-:Y:S01]  /*a1b0*/  FMNMX.FTZ R13, R28, R13, !PT ;  /* 0x0000000d1c0d7209 */ /* 0x020fe20007810000 */
[--C-:B------:R-:W-:Y:S01]  /*a1c0*/  FFMA.FTZ R21, R21, UR34, -R80.reuse ;  /* 0x0000002215157c23 */ /* 0x100fe20008010850 */
[--C-:B------:R-:W-:Y:S01]  /*a1d0*/  FFMA.FTZ R25, R25, UR34, -R80.reuse ;  /* 0x0000002219197c23 */ /* 0x100fe20008010850 */
[--C-:B------:R-:W-:Y:S01]  /*a1e0*/  FFMA.FTZ R27, R27, UR34, -R80.reuse ;  /* 0x000000221b1b7c23 */ /* 0x100fe20008010850 */
[----:B------:R-:W-:Y:S01]  /*a1f0*/  FMNMX.FTZ R13, R30, R13, !PT ;  /* 0x0000000d1e0d7209 */ /* 0x000fe20007810000 */
[--C-:B------:R-:W-:Y:S01]  /*a200*/  FFMA.FTZ R29, R29, UR34, -R80.reuse ;  /* 0x000000221d1d7c23 */ /* 0x100fe20008010850 */
[--C-:B------:R-:W-:Y:S01]  /*a210*/  FFMA.FTZ R31, R31, UR34, -R80.reuse ;  /* 0x000000221f1f7c23 */ /* 0x100fe20008010850 */
[----:B------:R-:W2:Y:S01]  /*a220*/  MUFU.TANH R41, R41 ;  /* 0x0000002900297308 */ /* 0x000ea20000002400 */
[----:B------:R-:W-:Y:S01]  /*a230*/  FMNMX.FTZ R13, R32, R13, !PT ;  /* 0x0000000d200d7209 */ /* 0x000fe20007810000 */
[--C-:B------:R-:W-:Y:S01]  /*a240*/  FFMA.FTZ R33, R33, UR34, -R80.reuse ;  /* 0x0000002221217c23 */ /* 0x100fe20008010850 */
[--C-:B------:R-:W-:Y:S01]  /*a250*/  FFMA.FTZ R35, R35, UR34, -R80.reuse ;  /* 0x0000002223237c23 */ /* 0x100fe20008010850 */
[--C-:B------:R-:W-:Y:S01]  /*a260*/  FFMA.FTZ R37, R37, UR34, -R80.reuse ;  /* 0x0000002225257c23 */ /* 0x100fe20008010850 */
[----:B----4-:R-:W-:Y:S01]  /*a270*/  FMNMX.FTZ R13, R34, R13, !PT ;  /* 0x0000000d220d7209 */ /* 0x010fe20007810000 */
[--C-:B------:R-:W-:Y:S01]  /*a280*/  FFMA.FTZ R39, R39, UR34, -R80.reuse ;  /* 0x0000002227277c23 */ /* 0x100fe20008010850 */
[--C-:B------:R-:W-:Y:S01]  /*a290*/  FFMA.FTZ R40, R40, UR34, -R80.reuse ;  /* 0x0000002228287c23 */ /* 0x100fe20008010850 */
[----:B------:R-:W3:Y:S01]  /*a2a0*/  MUFU.TANH R42, R42 ;  /* 0x0000002a002a7308 */ /* 0x000ee20000002400 */
[----:B-1----:R-:W-:Y:S01]  /*a2b0*/  FMNMX.FTZ R13, R36, R13, !PT ;  /* 0x0000000d240d7209 */ /* 0x002fe20007810000 */
[--C-:B------:R-:W-:Y:S01]  /*a2c0*/  FFMA.FTZ R43, R43, UR34, -R80.reuse ;  /* 0x000000222b2b7c23 */ /* 0x100fe20008010850 */
[--C-:B------:R-:W-:Y:S01]  /*a2d0*/  FFMA.FTZ R45, R45, UR34, -R80.reuse ;  /* 0x000000222d2d7c23 */ /* 0x100fe20008010850 */
[--C-:B------:R-:W-:Y:S01]  /*a2e0*/  FFMA.FTZ R47, R47, UR34, -R80.reuse ;  /* 0x000000222f2f7c23 */ /* 0x100fe20008010850 */
[----:B0-----:R-:W-:Y:S01]  /*a2f0*/  FMNMX.FTZ R82, R38, R13, !PT ;  /* 0x0000000d26527209 */ /* 0x001fe20007810000 */
[--C-:B------:R-:W-:Y:S01]  /*a300*/  FFMA.FTZ R48, R48, UR34, -R80.reuse ;  /* 0x0000002230307c23 */ /* 0x100fe20008010850 */
[--C-:B------:R-:W-:Y:S01]  /*a310*/  FFMA.FTZ R51, R51, UR34, -R80.reuse ;  /* 0x0000002233337c23 */ /* 0x100fe20008010850 */
[----:B------:R-:W0:Y:S01]  /*a320*/  MUFU.TANH R44, R44 ;  /* 0x0000002c002c7308 */ /* 0x000e220000002400 */
[----:B--2---:R-:W-:Y:S01]  /*a330*/  FMNMX.FTZ R13, R41, R82, !PT ;  /* 0x00000052290d7209 */ /* 0x004fe20007810000 */
[--C-:B------:R-:W-:Y:S01]  /*a340*/  FFMA.FTZ R52, R52, UR34, -R80.reuse ;  /* 0x0000002234347c23 */ /* 0x100fe20008010850 */
[--C-:B------:R-:W-:Y:S01]  /*a350*/  FFMA.FTZ R55, R55, UR34, -R80.reuse ;  /* 0x0000002237377c23 */ /* 0x100fe20008010850 */
[--C-:B------:R-:W-:Y:S01]  /*a360*/  FFMA.FTZ R56, R56, UR34, -R80.reuse ;  /* 0x0000002238387c23 */ /* 0x100fe20008010850 */
[--C-:B------:R-:W-:Y:S01]  /*a370*/  FFMA.FTZ R57, R57, UR34, -R80.reuse ;  /* 0x0000002239397c23 */ /* 0x100fe20008010850 */
[--C-:B------:R-:W-:Y:S01]  /*a380*/  FFMA.FTZ R58, R58, UR34, -R80.reuse ;  /* 0x000000223a3a7c23 */ /* 0x100fe20008010850 */
[--C-:B------:R-:W-:Y:S01]  /*a390*/  FFMA.FTZ R59, R59, UR34, -R80.reuse ;  /* 0x000000223b3b7c23 */ /* 0x100fe20008010850 */
[----:B------:R-:W1:Y:S01]  /*a3a0*/  MUFU.TANH R46, R46 ;  /* 0x0000002e002e7308 */ /* 0x000e620000002400 */
[----:B---3--:R-:W-:Y:S01]  /*a3b0*/  FMNMX.FTZ R13, R42, R13, !PT ;  /* 0x0000000d2a0d7209 */ /* 0x008fe20007810000 */
[--C-:B------:R-:W-:Y:S01]  /*a3c0*/  FFMA.FTZ R60, R60, UR34, -R80.reuse ;  /* 0x000000223c3c7c23 */ /* 0x100fe20008010850 */
[--C-:B------:R-:W-:Y:S01]  /*a3d0*/  FFMA.FTZ R61, R61, UR34, -R80.reuse ;  /* 0x000000223d3d7c23 */ /* 0x100fe20008010850 */
[--C-:B------:R-:W-:Y:S01]  /*a3e0*/  FFMA.FTZ R62, R62, UR34, -R80.reuse ;  /* 0x000000223e3e7c23 */ /* 0x100fe20008010850 */
[--C-:B------:R-:W-:Y:S01]  /*a3f0*/  FFMA.FTZ R63, R63, UR34, -R80.reuse ;  /* 0x000000223f3f7c23 */ /* 0x100fe20008010850 */
[--C-:B------:R-:W-:Y:S01]  /*a400*/  FFMA.FTZ R64, R64, UR34, -R80.reuse ;  /* 0x0000002240407c23 */ /* 0x100fe20008010850 */
[--C-:B------:R-:W-:Y:S01]  /*a410*/  FFMA.FTZ R68, R68, UR34, -R80.reuse ;  /* 0x0000002244447c23 */ /* 0x100fe20008010850 */
[----:B------:R-:W2:Y:S01]  /*a420*/  MUFU.TANH R49, R49 ;  /* 0x0000003100317308 */ /* 0x000ea20000002400 */
[----:B0-----:R-:W-:Y:S01]  /*a430*/  FMNMX.FTZ R13, R44, R13, !PT ;  /* 0x0000000d2c0d7209 */ /* 0x001fe20007810000 */
[----:B------:R-:W-:-:S06]  /*a440*/  FFMA.FTZ R65, R65, UR34, -R80 ;  /* 0x0000002241417c23 */ /* 0x000fcc0008010850 */
        /* <DEDUP_REMOVED lines=37> */
[----:B------:R-:W-:Y:S01]  /*a6a0*/  MUFU.EX2 R6, R6 ;  /* 0x0000000600067308 */ /* 0x000fe20000000800 */
[----:B-1----:R-:W-:-:S07]  /*a6b0*/  FMNMX.FTZ R13, R77, R82, !PT ;  /* 0x000000524d0d7209 */ /* 0x002fce0007810000 */
[----:B------:R-:W0:Y:S01]  /*a6c0*/  MUFU.EX2 R8, R8 ;  /* 0x0000000800087308 */ /* 0x000e220000000800 */
[----:B--2---:R-:W-:-:S05]  /*a6d0*/  FMNMX.FTZ R13, R78, R13, !PT ;  /* 0x0000000d4e0d7209 */ /* 0x004fca0007810000 */
[----:B------:R-:W1:Y:S02]  /*a6e0*/  SHFL.BFLY PT, R82, R13, 0x2, 0x1f ;  /* 0x0c401f000d527f89 */ /* 0x000e6400000e0000 */
[----:B------:R-:W2:Y:S08]  /*a6f0*/  MUFU.EX2 R10, R10 ;  /* 0x0000000a000a7308 */ /* 0x000eb00000000800 */
[----:B------:R-:W-:Y:S01]  /*a700*/  MUFU.EX2 R79, R79 ;  /* 0x0000004f004f7308 */ /* 0x000fe20000000800 */
[----:B0-----:R-:W-:-:S07]  /*a710*/  FFMA.FTZ R3, R6, R3, R8 ;  /* 0x0000000306037223 */ /* 0x001fce0000010008 */
[----:B------:R-:W-:Y:S01]  /*a720*/  MUFU.EX2 R14, R14 ;  /* 0x0000000e000e7308 */ /* 0x000fe20000000800 */
[----:B--2---:R-:W-:Y:S01]  /*a730*/  F2FP.BF16.F32.PACK_AB R8, R10, R8 ;  /* 0x000000080a08723e */ /* 0x004fe200000010ff */
[----:B------:R-:W-:Y:S02]  /*a740*/  WARPGROUP.DEPBAR.LE gsb0, 0x0 ;  /* 0x00008000000079c5 */ /* 0x000fe40000010000 */
[----:B------:R-:W-:Y:S01]  /*a750*/  WARPGROUP.ARRIVE ;  /* 0x00000000000079c5 */ /* 0x000fe20000000000 */
[----:B-1----:R-:W-:-:S03]  /*a760*/  FMNMX.FTZ R82, R13, R82, !PT ;  /* 0x000000520d527209 */ /* 0x002fc60007810000 */
[----:B------:R-:W-:Y:S02]  /*a770*/  MUFU.EX2 R21, R21 ;  /* 0x0000001500157308 */ /* 0x000fe40000000800 */
[----:B------:R-:W-:Y:S01]  /*a780*/  HGMMA.64x96x16.F32.BF16 R88, gdesc[UR28].tnspB, R88, gsb0 ;  /* 0x416000001c5879f0 */ /* 0x000fe20008001858 */
[----:B------:R-:W-:Y:S01]  /*a790*/  UIADD3 UR28, UR6, 0x604, URZ ;  /* 0x00000604061c7890 */ /* 0x000fe2000fffe03f */
[----:B------:R-:W0:Y:S01]  /*a7a0*/  SHFL.BFLY PT, R13, R82, 0x1, 0x1f ;  /* 0x0c201f00520d7f89 */ /* 0x000e2200000e0000 */
[----:B------:R-:W-:Y:S01]  /*a7b0*/  UIADD3 UR30, UR7, 0x180, URZ ;  /* 0x00000180071e7890 */ /* 0x000fe2000fffe03f */
[----:B------:R-:W-:Y:S01]  /*a7c0*/  UMOV UR29, 0x40000040 ;  /* 0x40000040001d7882 */ /* 0x000fe20000000000 */
[----:B------:R-:W-:Y:S01]  /*a7d0*/  UMOV UR31, 0x80000020 ;  /* 0x80000020001f7882 */ /* 0x000fe20000000000 */
[----:B------:R-:W-:Y:S08]  /*a7e0*/  MUFU.EX2 R25, R25 ;  /* 0x0000001900197308 */ /* 0x000ff00000000800 */
[----:B------:R-:W-:Y:S08]  /*a7f0*/  MUFU.EX2 R27, R27 ;  /* 0x0000001b001b7308 */ /* 0x000ff00000000800 */
[----:B------:R-:W-:Y:S01]  /*a800*/  MUFU.EX2 R29, R29 ;  /* 0x0000001d001d7308 */ /* 0x000fe20000000800 */
[----:B0-----:R-:W-:-:S05]  /*a810*/  FMNMX.FTZ R13, R82, R13, !PT ;  /* 0x0000000d520d7209 */ /* 0x001fca0007810000 */
[C---:B------:R-:W-:Y:S01]  /*a820*/  FADD.FTZ R7, -R13.reuse, R7 ;  /* 0x000000070d077221 */ /* 0x040fe20000010100 */
[----:B------:R-:W-:Y:S01]  /*a830*/  FMUL.FTZ R81, R13, UR34 ;  /* 0x000000220d517c20 */ /* 0x000fe20008410000 */
[----:B------:R-:W-:Y:S02]  /*a840*/  MUFU.EX2 R31, R31 ;  /* 0x0000001f001f7308 */ /* 0x000fe40000000800 */
[----:B------:R-:W-:Y:S01]  /*a850*/  FMUL.FTZ R7, R7, UR34 ;  /* 0x0000002207077c20 */ /* 0x000fe20008410000 */
[--C-:B------:R-:W-:Y:S01]  /*a860*/  FFMA.FTZ R9, R9, UR34, -R81.reuse ;  /* 0x0000002209097c23 */ /* 0x100fe20008010851 */
        /* <DEDUP_REMOVED lines=8> */
[----:B------:R-:W-:-:S02]  /*a8f0*/  IMAD.U32 R44, RZ, RZ, UR50 ;  /* 0x00000032ff2c7e24 */ /* 0x000fc4000f8e00ff */
[--C-:B------:R-:W-:Y:S01]  /*a900*/  FFMA.FTZ R80, R24, UR34, -R81.reuse ;  /* 0x0000002218507c23 */ /* 0x100fe20008010851 */
[----:B------:R-:W-:Y:S01]  /*a910*/  VIADD R24, R138, 0x9 ;  /* 0x000000098a187836 */ /* 0x000fe20000000000 */
[----:B------:R-:W-:Y:S01]  /*a920*/  @!P1 LEA R42, R42, UR42, 0x3 ;  /* 0x0000002a2a2a9c11 */ /* 0x000fe2000f8e18ff */
[--C-:B------:R-:W-:Y:S01]  /*a930*/  FFMA.FTZ R26, R26, UR34, -R81.reuse ;  /* 0x000000221a1a7c23 */ /* 0x100fe20008010851 */
[----:B------:R-:W-:Y:S01]  /*a940*/  @!P1 LEA R44, R44, UR42, 0x3 ;  /* 0x0000002a2c2c9c11 */ /* 0x000fe2000f8e18ff */
[--C-:B------:R-:W-:Y:S01]  /*a950*/  FFMA.FTZ R28, R28, UR34, -R81.reuse ;  /* 0x000000221c1c7c23 */ /* 0x100fe20008010851 */
[----:B------:R-:W0:Y:S01]  /*a960*/  MUFU.EX2 R9, R9 ;  /* 0x0000000900097308 */ /* 0x000e220000000800 */
[----:B------:R-:W-:Y:S01]  /*a970*/  SEL R85, R24, 0x9, !P2 ;  /* 0x0000000918557807 */ /* 0x000fe20005000000 */
[----:B------:R-:W-:Y:S02]  /*a980*/  @!P1 VIADD R24, R42, 0x2d840 ;  /* 0x0002d8402a189836 */ /* 0x000fe40000000000 */
[----:B------:R-:W-:Y:S01]  /*a990*/  FFMA.FTZ R84, R30, UR34, -R81 ;  /* 0x000000221e547c23 */ /* 0x000fe20008010851 */
[----:B------:R-:W-:-:S02]  /*a9a0*/  @!P1 VIADD R42, R44, 0x2d860 ;  /* 0x0002d8602c2a9836 */ /* 0x000fc40000000000 */
[--C-:B------:R-:W-:Y:S01]  /*a9b0*/  FFMA.FTZ R30, R32, UR34, -R81.reuse ;  /* 0x00000022201e7c23 */ /* 0x100fe20008010851 */
[--C-:B------:R-:W-:Y:S01]  /*a9c0*/  FFMA.FTZ R32, R34, UR34, -R81.reuse ;  /* 0x0000002222207c23 */ /* 0x100fe20008010851 */
[----:B------:R-:W-:Y:S01]  /*a9d0*/  @!P1 PRMT R24, RZ, 0x654, R24 ;  /* 0x00000654ff189816 */ /* 0x000fe20000000018 */
[----:B------:R-:W1:Y:S01]  /*a9e0*/  MUFU.EX2 R11, R11 ;  /* 0x0000000b000b7308 */ /* 0x000e620000000800 */
[----:B------:R-:W-:Y:S01]  /*a9f0*/  @!P1 PRMT R42, RZ, 0x654, R42 ;  /* 0x00000654ff2a9816 */ /* 0x000fe2000000002a */
[--C-:B------:R-:W-:Y:S01]  /*aa00*/  FFMA.FTZ R34, R38, UR34, -R81.reuse ;  /* 0x0000002226227c23 */ /* 0x100fe20008010851 */
[--C-:B------:R-:W-:Y:S01]  /*aa10*/  FFMA.FTZ R41, R41, UR34, -R81.reuse ;  /* 0x0000002229297c23 */ /* 0x100fe20008010851 */
[--C-:B------:R-:W-:Y:S01]  /*aa20*/  FFMA.FTZ R38, R46, UR34, -R81.reuse ;  /* 0x000000222e267c23 */ /* 0x100fe20008010851 */
[--C-:B------:R-:W-:Y:S01]  /*aa30*/  FFMA.FTZ R49, R49, UR34, -R81.reuse ;  /* 0x0000002231317c23 */ /* 0x100fe20008010851 */
        /* <DEDUP_REMOVED lines=9> */
[--C-:B------:R-:W-:Y:S01]  /*aad0*/  FFMA.FTZ R73, R73, UR34, -R81.reuse ;  /* 0x0000002249497c23 */ /* 0x100fe20008010851 */
[----:B------:R-:W-:Y:S01]  /*aae0*/  MUFU.EX2 R83, R83 ;  /* 0x0000005300537308 */ /* 0x000fe20000000800 */
[----:B-1----:R-:W-:Y:S01]  /*aaf0*/  F2FP.BF16.F32.PACK_AB R9, R11, R9 ;  /* 0x000000090b09723e */ /* 0x002fe200000010ff */
[--C-:B------:R-:W-:Y:S01]  /*ab00*/  FFMA.FTZ R74, R74, UR34, -R81.reuse ;  /* 0x000000224a4a7c23 */ /* 0x100fe20008010851 */
[--C-:B------:R-:W-:Y:S01]  /*ab10*/  FFMA.FTZ R75, R75, UR34, -R81.reuse ;  /* 0x000000224b4b7c23 */ /* 0x100fe20008010851 */
[--C-:B------:R-:W-:Y:S01]  /*ab20*/  FFMA.FTZ R78, R78, UR34, -R81.reuse ;  /* 0x000000224e4e7c23 */ /* 0x100fe20008010851 */
[--C-:B------:R-:W-:Y:S01]  /*ab30*/  FFMA.FTZ R76, R76, UR34, -R81.reuse ;  /* 0x000000224c4c7c23 */ /* 0x100fe20008010851 */
[----:B------:R-:W-:Y:S01]  /*ab40*/  FFMA.FTZ R77, R77, UR34, -R81 ;  /* 0x000000224d4d7c23 */ /* 0x000fe20008010851 */
[C---:B------:R-:W-:Y:S01]  /*ab50*/  ISETP.GT.AND P2, PT, R0.reuse, UR47, PT ;  /* 0x0000002f00007c0c */ /* 0x040fe2000bf44270 */
[----:B------:R-:W-:Y:S01]  /*ab60*/  MUFU.EX2 R80, R80 ;  /* 0x0000005000507308 */ /* 0x000fe20000000800 */
[----:B------:R-:W-:Y:S01]  /*ab70*/  UMOV UR50, UR43 ;  /* 0x0000002b00327c82 */ /* 0x000fe20008000000 */
[----:B------:R-:W-:-:S06]  /*ab80*/  VIADD R0, R0, 0xffffffff ;  /* 0xffffffff00007836 */ /* 0x000fcc0000000000 */
[----:B------:R-:W-:Y:S08]  /*ab90*/  MUFU.EX2 R26, R26 ;  /* 0x0000001a001a7308 */ /* 0x000ff00000000800 */
[----:B------:R-:W-:Y:S01]  /*aba0*/  MUFU.EX2 R28, R28 ;  /* 0x0000001c001c7308 */ /* 0x000fe20000000800 */
[----:B------:R-:W-:Y:S02]  /*abb0*/  WARPGROUP.DEPBAR.LE gsb0, 0x0 ;  /* 0x00008000000079c5 */ /* 0x000fe40000010000 */
[----:B------:R-:W-:-:S05]  /*abc0*/  WARPGROUP.ARRIVE ;  /* 0x00000000000079c5 */ /* 0x000fca0000000000 */
[----:B------:R-:W-:Y:S01]  /*abd0*/  MUFU.EX2 R84, R84 ;  /* 0x0000005400547308 */ /* 0x000fe20000000800 */
[----:B------:R-:W-:Y:S01]  /*abe0*/  HGMMA.64x96x16.F32.BF16 R88, gdesc[UR28].tnspB, R88, gsb0 ;  /* 0x416000001c5879f0 */ /* 0x000fe20008001858 */
[----:B------:R-:W-:Y:S02]  /*abf0*/  UIADD3 UR28, UR6, 0x606, URZ ;  /* 0x00000606061c7890 */ /* 0x000fe4000fffe03f */
[----:B------:R-:W-:Y:S01]  /*ac00*/  UIADD3 UR30, UR7, 0x1c0, URZ ;  /* 0x000001c0071e7890 */ /* 0x000fe2000fffe03f */
[----:B------:R-:W-:Y:S01]  /*ac10*/  UMOV UR29, 0x40000040 ;  /* 0x40000040001d7882 */ /* 0x000fe20000000000 */
[----:B------:R-:W-:Y:S02]  /*ac20*/  UMOV UR31, 0x80000020 ;  /* 0x80000020001f7882 */ /* 0x000fe40000000000 */
        /* <DEDUP_REMOVED lines=27> */
[----:B------:R-:W-:Y:S01]  /*ade0*/  MUFU.EX2 R53, R53 ;  /* 0x0000003500357308 */ /* 0x000fe20000000800 */
[----:B0-----:R-:W-:-:S07]  /*adf0*/  F2FP.BF16.F32.PACK_AB R50, R52, R51 ;  /* 0x000000333432723e */ /* 0x001fce00000010ff */
[----:B------:R-:W-:Y:S08]  /*ae00*/  MUFU.EX2 R56, R56 ;  /* 0x0000003800387308 */ /* 0x000ff00000000800 */
[----:B------:R-:W-:Y:S01]  /*ae10*/  MUFU.EX2 R57, R57 ;  /* 0x0000003900397308 */ /* 0x000fe20000000800 */
[----:B------:R-:W-:Y:S02]  /*ae20*/  WARPGROUP.DEPBAR.LE gsb0, 0x0 ;  /* 0x00008000000079c5 */ /* 0x000fe40000010000 */
[----:B------:R0:W-:Y:S06]  /*ae30*/  BAR.ARV R85, 0x100 ;  /* 0x000400550000751d */ /* 0x0001ec0000002000 */
[----:B------:R1:W-:Y:S01]  /*ae40*/  @!P1 SYNCS.ARRIVE.TRANS64.RED.A1T0 RZ, [R24+URZ], RZ ;  /* 0x000000ff18ff99a7 */ /* 0x0003e2000810043f */
[----:B------:R-:W-:Y:S01]  /*ae50*/  MUFU.EX2 R67, R67 ;  /* 0x0000004300437308 */ /* 0x000fe20000000800 */
[-C--:B------:R-:W-:Y:S01]  /*ae60*/  FMUL.FTZ R88, R88, R6.reuse ;  /* 0x0000000658587220 */ /* 0x080fe20000410000 */
[-C--:B------:R-:W-:Y:S01]  /*ae70*/  FMUL.FTZ R89, R89, R6.reuse ;  /* 0x0000000659597220 */ /* 0x080fe20000410000 */
[-C--:B------:R-:W-:Y:S01]  /*ae80*/  FMUL.FTZ R92, R92, R6.reuse ;  /* 0x000000065c5c7220 */ /* 0x080fe20000410000 */
[-C--:B------:R-:W-:Y:S01]  /*ae90*/  FMUL.FTZ R93, R93, R6.reuse ;  /* 0x000000065d5d7220 */ /* 0x080fe20000410000 */
[-C--:B------:R-:W-:Y:S01]  /*aea0*/  FMUL.FTZ R96, R96, R6.reuse ;  /* 0x0000000660607220 */ /* 0x080fe20000410000 */
[----:B------:R-:W-:Y:S01]  /*aeb0*/  FMUL.FTZ R97, R97, R6 ;  /* 0x0000000661617220 */ /* 0x000fe20000410000 */
[----:B------:R2:W-:Y:S01]  /*aec0*/  @!P1 SYNCS.ARRIVE.TRANS64.RED.A1T0 RZ, [R42+URZ], RZ ;  /* 0x000000ff2aff99a7 */ /* 0x0005e2000810043f */
[--C-:B-1----:R-:W-:Y:S01]  /*aed0*/  FFMA.FTZ R24, R54, UR34, -R81.reuse ;  /* 0x0000002236187c23 */ /* 0x102fe20008010851 */
[----:B------:R-:W-:Y:S01]  /*aee0*/  FFMA.FTZ R54, R69, UR34, -R81 ;  /* 0x0000002245367c23 */ /* 0x000fe20008010851 */
[----:B------:R-:W-:Y:S01]  /*aef0*/  FADD.FTZ R69, R11, R2 ;  /* 0x000000020b457221 */ /* 0x000fe20000010000 */
[----:B------:R-:W-:Y:S01]  /*af00*/  F2FP.BF16.F32.PACK_AB R11, R83, R82 ;  /* 0x00000052530b723e */ /* 0x000fe200000010ff */
[----:B------:R-:W-:Y:S01]  /*af10*/  MUFU.EX2 R58, R58 ;  /* 0x0000003a003a7308 */ /* 0x000fe20000000800 */
[-C--:B------:R-:W-:Y:S01]  /*af20*/  FMUL.FTZ R100, R100, R6.reuse ;  /* 0x0000000664647220 */ /* 0x080fe20000410000 */
[----:B------:R-:W-:Y:S01]  /*af30*/  FADD.FTZ R2, R82, R69 ;  /* 0x0000004552027221 */ /* 0x000fe20000010000 */
[----:B--2---:R-:W-:Y:S01]  /*af40*/  FADD.FTZ R42, R10, R3 ;  /* 0x000000030a2a7221 */ /* 0x004fe20000010000 */
[----:B------:R-:W-:Y:S01]  /*af50*/  F2FP.BF16.F32.PACK_AB R10, R14, R79 ;  /* 0x0000004f0e0a723e */ /* 0x000fe200000010ff */
[-C--:B------:R-:W-:Y:S01]  /*af60*/  FMUL.FTZ R101, R101, R6.reuse ;  /* 0x0000000665657220 */ /* 0x080fe20000410000 */
[----:B------:R-:W-:Y:S01]  /*af70*/  FADD.FTZ R69, R83, R2 ;  /* 0x0000000253457221 */ /* 0x000fe20000010000 */
[----:B0-----:R-:W-:Y:S01]  /*af80*/  FADD.FTZ R85, R79, R42 ;  /* 0x0000002a4f557221 */ /* 0x001fe20000010000 */
[----:B------:R0:W1:Y:S01]  /*af90*/  MUFU.EX2 R3, R24 ;  /* 0x0000001800037308 */ /* 0x0000620000000800 */
[----:B------:R2:W-:Y:S01]  /*afa0*/  STSM.16.M88.4 [R17+0x21800], R8 ;  /* 0x0218000811007844 */ /* 0x0005e20000000200 */
[----:B------:R-:W-:Y:S01]  /*afb0*/  FADD.FTZ R69, R80, R69 ;  /* 0x0000004550457221 */ /* 0x000fe20000010000 */
[----:B------:R-:W-:Y:S01]  /*afc0*/  FADD.FTZ R42, R14, R85 ;  /* 0x000000550e2a7221 */ /* 0x000fe20000010000 */
[-C--:B------:R-:W-:Y:S01]  /*afd0*/  FMUL.FTZ R104, R104, R6.reuse ;  /* 0x0000000668687220 */ /* 0x080fe20000410000 */
[----:B------:R-:W-:Y:S01]  /*afe0*/  FMUL.FTZ R105, R105, R6 ;  /* 0x0000000669697220 */ /* 0x000fe20000410000 */
[----:B------:R-:W-:Y:S01]  /*aff0*/  FADD.FTZ R69, R26, R69 ;  /* 0x000000451a457221 */ /* 0x000fe20000010000 */
[----:B------:R-:W-:Y:S01]  /*b000*/  FADD.FTZ R42, R21, R42 ;  /* 0x0000002a152a7221 */ /* 0x000fe20000010000 */
[----:B------:R-:W3:Y:S01]  /*b010*/  MUFU.EX2 R2, R66 ;  /* 0x0000004200027308 */ /* 0x000ee20000000800 */
[C---:B0-----:R-:W-:Y:S01]  /*b020*/  F2FP.BF16.F32.PACK_AB R24, R25.reuse, R21 ;  /* 0x000000151918723e */ /* 0x041fe200000010ff */
[----:B------:R-:W-:Y:S01]  /*b030*/  FADD.FTZ R69, R28, R69 ;  /* 0x000000451c457221 */ /* 0x000fe20000010000 */
[----:B------:R-:W-:Y:S01]  /*b040*/  FADD.FTZ R42, R25, R42 ;  /* 0x0000002a192a7221 */ /* 0x000fe20000010000 */
[----:B------:R-:W-:Y:S01]  /*b050*/  F2FP.BF16.F32.PACK_AB R25, R26, R80 ;  /* 0x000000501a19723e */ /* 0x000fe200000010ff */
[----:B------:R-:W-:Y:S01]  /*b060*/  FMUL.FTZ R108, R108, R6 ;  /* 0x000000066c6c7220 */ /* 0x000fe20000410000 */
[----:B------:R-:W-:Y:S01]  /*b070*/  FADD.FTZ R69, R84, R69 ;  /* 0x0000004554457221 */ /* 0x000fe20000010000 */
[----:B------:R-:W-:Y:S01]  /*b080*/  FADD.FTZ R42, R27, R42 ;  /* 0x0000002a1b2a7221 */ /* 0x000fe20000010000 */
[C---:B------:R-:W-:Y:S01]  /*b090*/  F2FP.BF16.F32.PACK_AB R26, R29.reuse, R27 ;  /* 0x0000001b1d1a723e */ /* 0x040fe200000010ff */
[----:B------:R-:W-:Y:S01]  /*b0a0*/  MUFU.EX2 R54, R54 ;  /* 0x0000003600367308 */ /* 0x000fe20000000800 */
        /* <DEDUP_REMOVED lines=10> */
[C---:B------:R-:W-:Y:S01]  /*b150*/  F2FP.BF16.F32.PACK_AB R31, R34.reuse, R20 ;  /* 0x00000014221f723e */ /* 0x040fe200000010ff */
[----:B------:R0:W-:Y:S01]  /*b160*/  STSM.16.M88.4 [R23], R24 ;  /* 0x0000001817007844 */ /* 0x0001e20000000200 */
[----:B------:R-:W-:Y:S01]  /*b170*/  FADD.FTZ R14, R34, R69 ;  /* 0x00000045220e7221 */ /* 0x000fe20000010000 */
[----:B------:R-:W-:Y:S01]  /*b180*/  FADD.FTZ R42, R35, R42 ;  /* 0x0000002a232a7221 */ /* 0x000fe20000010000 */
[-C--:B------:R-:W-:Y:S01]  /*b190*/  FMUL.FTZ R112, R112, R6.reuse ;  /* 0x0000000670707220 */ /* 0x080fe20000410000 */
[----:B------:R-:W0:Y:S01]  /*b1a0*/  MUFU.EX2 R72, R72 ;  /* 0x0000004800487308 */ /* 0x000e220000000800 */
[----:B------:R-:W-:Y:S01]  /*b1b0*/  FADD.FTZ R29, R41, R14 ;  /* 0x0000000e291d7221 */ /* 0x000fe20000010000 */
[----:B------:R-:W-:Y:S01]  /*b1c0*/  FADD.FTZ R42, R37, R42 ;  /* 0x0000002a252a7221 */ /* 0x000fe20000010000 */
[----:B------:R-:W-:Y:S01]  /*b1d0*/  F2FP.BF16.F32.PACK_AB R41, R36, R41 ;  /* 0x000000292429723e */ /* 0x000fe200000010ff */
[-C--:B------:R-:W-:Y:S01]  /*b1e0*/  FMUL.FTZ R113, R113, R6.reuse ;  /* 0x0000000671717220 */ /* 0x080fe20000410000 */
[----:B------:R-:W-:Y:S01]  /*b1f0*/  FMUL.FTZ R116, R116, R6 ;  /* 0x0000000674747220 */ /* 0x000fe20000410000 */
        /* <DEDUP_REMOVED lines=11> */
[----:B------:R4:W-:Y:S01]  /*b2b0*/  STSM.16.M88.4 [R19], R28 ;  /* 0x0000001c13007844 */ /* 0x0009e20000000200 */
[----:B------:R-:W-:Y:S01]  /*b2c0*/  FADD.FTZ R14, R45, R14 ;  /* 0x0000000e2d0e7221 */ /* 0x000fe20000010000 */
[----:B------:R-:W-:Y:S01]  /*b2d0*/  FADD.FTZ R33, R49, R20 ;  /* 0x0000001431217221 */ /* 0x000fe20000010000 */
[----:B------:R-:W-:Y:S01]  /*b2e0*/  F2FP.BF16.F32.PACK_AB R42, R45, R43 ;  /* 0x0000002b2d2a723e */ /* 0x000fe200000010ff */
[-C--:B------:R-:W-:Y:S01]  /*b2f0*/  FMUL.FTZ R120, R120, R6.reuse ;  /* 0x0000000678787220 */ /* 0x080fe20000410000 */
[----:B------:R-:W-:Y:S01]  /*b300*/  FADD.FTZ R21, R47, R14 ;  /* 0x0000000e2f157221 */ /* 0x000fe20000010000 */
[----:B------:R-:W-:Y:S01]  /*b310*/  FADD.FTZ R33, R44, R33 ;  /* 0x000000212c217221 */ /* 0x000fe20000010000 */
[----:B------:R-:W5:Y:S01]  /*b320*/  MUFU.EX2 R74, R74 ;  /* 0x0000004a004a7308 */ /* 0x000f620000000800 */
[----:B------:R-:W-:Y:S01]  /*b330*/  F2FP.BF16.F32.PACK_AB R43, R38, R15 ;  /* 0x0000000f262b723e */ /* 0x000fe200000010ff */
[----:B------:R-:W-:Y:S01]  /*b340*/  FADD.FTZ R14, R48, R21 ;  /* 0x00000015300e7221 */ /* 0x000fe20000010000 */
[----:B------:R-:W-:Y:S01]  /*b350*/  F2FP.BF16.F32.PACK_AB R40, R40, R39 ;  /* 0x000000272828723e */ /* 0x000fe200000010ff */
[----:B------:R-:W-:Y:S01]  /*b360*/  FMUL.FTZ R121, R121, R6 ;  /* 0x0000000679797220 */ /* 0x000fe20000410000 */
[----:B------:R-:W-:Y:S01]  /*b370*/  F2FP.BF16.F32.PACK_AB R48, R48, R47 ;  /* 0x0000002f3030723e */ /* 0x000fe200000010ff */
[----:B------:R-:W-:Y:S01]  /*b380*/  FADD.FTZ R21, R51, R14 ;  /* 0x0000000e33157221 */ /* 0x000fe20000010000 */
[----:B------:R-:W-:Y:S01]  /*b390*/  FADD.FTZ R14, R46, R33 ;  /* 0x000000212e0e7221 */ /* 0x000fe20000010000 */
[----:B------:R-:W4:Y:S01]  /*b3a0*/  MUFU.EX2 R60, R60 ;  /* 0x0000003c003c7308 */ /* 0x000f220000000800 */
[C---:B-1----:R-:W-:Y:S01]  /*b3b0*/  F2FP.BF16.F32.PACK_AB R51, R3.reuse, R46 ;  /* 0x0000002e0333723e */ /* 0x042fe200000010ff */
[----:B--2---:R-:W-:Y:S01]  /*b3c0*/  FADD.FTZ R8, R52, R21 ;  /* 0x0000001534087221 */ /* 0x004fe20000010000 */
[----:B------:R-:W-:Y:S01]  /*b3d0*/  FADD.FTZ R9, R3, R14 ;  /* 0x0000000e03097221 */ /* 0x000fe20000010000 */
[----:B------:R-:W-:Y:S01]  /*b3e0*/  F2FP.BF16.F32.PACK_AB R49, R44, R49 ;  /* 0x000000312c31723e */ /* 0x000fe200000010ff */
[----:B------:R2:W-:Y:S01]  /*b3f0*/  STSM.16.M88.4 [R18], R40 ;  /* 0x0000002812007844 */ /* 0x0005e20000000200 */
[----:B------:R-:W-:Y:S01]  /*b400*/  FADD.FTZ R11, R55, R8 ;  /* 0x00000008370b7221 */ /* 0x000fe20000010000 */
[----:B---3--:R-:W-:Y:S01]  /*b410*/  FADD.FTZ R8, R2, R9 ;  /* 0x0000000902087221 */ /* 0x008fe20000010000 */
[----:B------:R-:W-:Y:S01]  /*b420*/  MUFU.EX2 R14, R75 ;  /* 0x0000004b000e7308 */ /* 0x000fe20000000800 */
[----:B0-----:R-:W-:Y:S01]  /*b430*/  F2FP.BF16.F32.PACK_AB R25, R72, R71 ;  /* 0x000000474819723e */ /* 0x001fe200000010ff */
[----:B------:R-:W-:Y:S01]  /*b440*/  FADD.FTZ R10, R56, R11 ;  /* 0x0000000b380a7221 */ /* 0x000fe20000010000 */
[----:B------:R-:W-:Y:S01]  /*b450*/  FADD.FTZ R9, R53, R8 ;  /* 0x0000000835097221 */ /* 0x000fe20000010000 */
[----:B-----5:R-:W-:Y:S01]  /*b460*/  F2FP.BF16.F32.PACK_AB R27, R74, R73 ;  /* 0x000000494a1b723e */ /* 0x020fe200000010ff */
[----:B------:R2:W-:Y:S01]  /*b470*/  STSM.16.M88.4 [R17+0x27800], R48 ;  /* 0x0278003011007844 */ /* 0x0005e20000000200 */
[----:B------:R-:W-:Y:S01]  /*b480*/  FADD.FTZ R11, R57, R10 ;  /* 0x0000000a390b7221 */ /* 0x000fe20000010000 */
[----:B------:R-:W-:Y:S01]  /*b490*/  FADD.FTZ R8, R54, R9 ;  /* 0x0000000936087221 */ /* 0x000fe20000010000 */
[----:B------:R-:W0:Y:S01]  /*b4a0*/  MUFU.EX2 R61, R61 ;  /* 0x0000003d003d7308 */ /* 0x000e220000000800 */
[----:B------:R-:W-:Y:S01]  /*b4b0*/  F2FP.BF16.F32.PACK_AB R9, R53, R2 ;  /* 0x000000023509723e */ /* 0x000fe200000010ff */
[----:B------:R-:W-:Y:S01]  /*b4c0*/  FADD.FTZ R10, R58, R11 ;  /* 0x0000000b3a0a7221 */ /* 0x000fe20000010000 */
[----:B------:R-:W-:Y:S01]  /*b4d0*/  FADD.FTZ R8, R67, R8 ;  /* 0x0000000843087221 */ /* 0x000fe20000010000 */
[----:B----4-:R-:W-:Y:S01]  /*b4e0*/  F2FP.BF16.F32.PACK_AB R24, R60, R59 ;  /* 0x0000003b3c18723e */ /* 0x010fe200000010ff */
[----:B------:R-:W-:Y:S01]  /*b4f0*/  FMUL.FTZ R124, R124, R6 ;  /* 0x000000067c7c7220 */ /* 0x000fe20000410000 */
        /* <DEDUP_REMOVED lines=8> */
[-C--:B------:R-:W-:Y:S01]  /*b580*/  FMUL.FTZ R128, R128, R6.reuse ;  /* 0x0000000680807220 */ /* 0x080fe20000410000 */
[----:B------:R-:W-:Y:S01]  /*b590*/  FADD.FTZ R15, R73, R2 ;  /* 0x00000002490f7221 */ /* 0x000fe20000010000 */
[----:B------:R-:W3:Y:S01]  /*b5a0*/  MUFU.EX2 R29, R76 ;  /* 0x0000004c001d7308 */ /* 0x000ee20000000800 */
[----:B0-----:R-:W-:Y:S01]  /*b5b0*/  FADD.FTZ R3, R61, R10 ;  /* 0x0000000a3d037221 */ /* 0x001fe20000010000 */
[----:B------:R-:W-:Y:S01]  /*b5c0*/  F2FP.BF16.F32.PACK_AB R10, R58, R57 ;  /* 0x000000393a0a723e */ /* 0x000fe200000010ff */
[----:B------:R-:W-:Y:S01]  /*b5d0*/  FADD.FTZ R15, R74, R15 ;  /* 0x0000000f4a0f7221 */ /* 0x000fe20000010000 */
[-C--:B------:R-:W-:Y:S01]  /*b5e0*/  FMUL.FTZ R129, R129, R6.reuse ;  /* 0x0000000681817220 */ /* 0x080fe20000410000 */
[-C--:B------:R-:W-:Y:S01]  /*b5f0*/  FMUL.FTZ R132, R132, R6.reuse ;  /* 0x0000000684847220 */ /* 0x080fe20000410000 */
[----:B------:R-:W-:Y:S01]  /*b600*/  FMUL.FTZ R133, R133, R6 ;  /* 0x0000000685857220 */ /* 0x000fe20000410000 */
[----:B------:R-:W-:Y:S01]  /*b610*/  FADD.FTZ R15, R14, R15 ;  /* 0x0000000f0e0f7221 */ /* 0x000fe20000010000 */
[----:B------:R-:W0:Y:S01]  /*b620*/  MUFU.EX2 R63, R63 ;  /* 0x0000003f003f7308 */ /* 0x000e220000000800 */
[C---:B-1----:R-:W-:Y:S01]  /*b630*/  F2FP.BF16.F32.PACK_AB R26, R62.reuse, R61 ;  /* 0x0000003d3e1a723e */ /* 0x042fe200000010ff */
[----:B------:R2:W-:Y:S01]  /*b640*/  STSM.16.M88.4 [R136], R8 ;  /* 0x0000000888007844 */ /* 0x0005e20000000200 */
[----:B------:R-:W-:Y:S01]  /*b650*/  FADD.FTZ R2, R62, R3 ;  /* 0x000000033e027221 */ /* 0x000fe20000010000 */
[-C--:B------:R-:W-:Y:S01]  /*b660*/  FMUL.FTZ R90, R90, R7.reuse ;  /* 0x000000075a5a7220 */ /* 0x080fe20000410000 */
[-C--:B------:R-:W-:Y:S01]  /*b670*/  FMUL.FTZ R91, R91, R7.reuse ;  /* 0x000000075b5b7220 */ /* 0x080fe20000410000 */
[----:B------:R2:W-:Y:S01]  /*b680*/  STSM.16.M88.4 [R19+0x6000], R24 ;  /* 0x0060001813007844 */ /* 0x0005e20000000200 */
        /* <DEDUP_REMOVED lines=9> */
[----:B------:R-:W-:Y:S01]  /*b720*/  MUFU.EX2 R68, R68 ;  /* 0x0000004400447308 */ /* 0x000fe20000000800 */
        /* <DEDUP_REMOVED lines=8> */
[C---:B-1----:R-:W-:Y:S01]  /*b7b0*/  F2FP.BF16.F32.PACK_AB R28, R64.reuse, R63 ;  /* 0x0000003f401c723e */ /* 0x042fe200000010ff */
[----:B------:R-:W-:Y:S01]  /*b7c0*/  FADD.FTZ R3, R64, R3 ;  /* 0x0000000340037221 */ /* 0x000fe20000010000 */
[-C--:B------:R-:W-:Y:S01]  /*b7d0*/  FMUL.FTZ R118, R118, R7.reuse ;  /* 0x0000000776767220 */ /* 0x080fe20000410000 */
[-C--:B------:R-:W-:Y:S01]  /*b7e0*/  FMUL.FTZ R119, R119, R7.reuse ;  /* 0x0000000777777220 */ /* 0x080fe20000410000 */
[-C--:B------:R-:W-:Y:S01]  /*b7f0*/  FMUL.FTZ R122, R122, R7.reuse ;  /* 0x000000077a7a7220 */ /* 0x080fe20000410000 */
[-C--:B------:R-:W-:Y:S01]  /*b800*/  FMUL.FTZ R123, R123, R7.reuse ;  /* 0x000000077b7b7220 */ /* 0x080fe20000410000 */
[-C--:B------:R-:W-:Y:S01]  /*b810*/  FMUL.FTZ R126, R126, R7.reuse ;  /* 0x000000077e7e7220 */ /* 0x080fe20000410000 */
[----:B------:R-:W1:Y:S01]  /*b820*/  MUFU.EX2 R20, R77 ;  /* 0x0000004d00147308 */ /* 0x000e620000000800 */
[-C--:B------:R-:W-:Y:S01]  /*b830*/  FMUL.FTZ R127, R127, R7.reuse ;  /* 0x000000077f7f7220 */ /* 0x080fe20000410000 */
[-C--:B------:R-:W-:Y:S01]  /*b840*/  FMUL.FTZ R130, R130, R7.reuse ;  /* 0x0000000782827220 */ /* 0x080fe20000410000 */
[-C--:B------:R-:W-:Y:S01]  /*b850*/  FMUL.FTZ R131, R131, R7.reuse ;  /* 0x0000000783837220 */ /* 0x080fe20000410000 */
[-C--:B------:R-:W-:Y:S01]  /*b860*/  FMUL.FTZ R134, R134, R7.reuse ;  /* 0x0000000786867220 */ /* 0x080fe20000410000 */
[----:B------:R-:W-:Y:S01]  /*b870*/  FMUL.FTZ R135, R135, R7 ;  /* 0x0000000787877220 */ /* 0x000fe20000410000 */
[----:B------:R-:W-:-:S02]  /*b880*/  IMAD.MOV.U32 R7, RZ, RZ, R13 ;  /* 0x000000ffff077224 */ /* 0x000fc400078e000d */
[----:B------:R-:W3:Y:S01]  /*b890*/  MUFU.EX2 R78, R78 ;  /* 0x0000004e004e7308 */ /* 0x000ee20000000800 */
[----:B0-----:R-:W-:Y:S01]  /*b8a0*/  F2FP.BF16.F32.PACK_AB R30, R65, R68 ;  /* 0x00000044411e723e */ /* 0x001fe200000010ff */
[----:B------:R-:W-:Y:S01]  /*b8b0*/  FADD.FTZ R68, R68, R3 ;  /* 0x0000000344447221 */ /* 0x000fe20000010000 */
[----:B------:R-:W-:-:S03]  /*b8c0*/  IMAD.MOV.U32 R6, RZ, RZ, R12 ;  /* 0x000000ffff067224 */ /* 0x000fc600078e000c */
[----:B------:R-:W-:Y:S01]  /*b8d0*/  FADD.FTZ R3, R65, R68 ;  /* 0x0000004441037221 */ /* 0x000fe20000010000 */
[----:B-1----:R-:W-:Y:S01]  /*b8e0*/  FADD.FTZ R15, R20, R15 ;  /* 0x0000000f140f7221 */ /* 0x002fe20000010000 */
[----:B---3--:R-:W-:-:S03]  /*b8f0*/  F2FP.BF16.F32.PACK_AB R31, R78, R20 ;  /* 0x000000144e1f723e */ /* 0x008fc600000010ff */
[----:B------:R-:W-:Y:S02]  /*b900*/  FADD.FTZ R2, R78, R15 ;  /* 0x0000000f4e027221 */ /* 0x000fe40000010000 */
        /* <DEDUP_REMOVED lines=9> */
.L_x_9142:
[----:B------:R-:W-:-:S13]  /*b9a0*/  ISETP.GE.AND P2, PT, R0, UR39, PT ;  /* 0x0000002700007c0c */ /* 0x000fda000bf46270 */
[----:B------:R-:W-:Y:S05]  /*b9b0*/  @!P2 BRA `(.L_x_9152) ;  /* 0x000000380030a947 */ /* 0x000fea0003800000 */
[----:B-12---:R-:W-:Y:S01]  /*b9c0*/  IMAD.IADD R8, R137, 0x1, -R139 ;  /* 0x0000000189087824 */ /* 0x006fe200078e0a8b */
[----:B------:R-:W-:Y:S01]  /*b9d0*/  UMOV UR28, UR46 ;  /* 0x0000002e001c7c82 */ /* 0x000fe20008000000 */
[----:B------:R-:W-:Y:S01]  /*b9e0*/  IMAD.MOV.U32 R11, RZ, RZ, R13 ;  /* 0x000000ffff0b7224 */ /* 0x000fe200078e000d */
[----:B------:R-:W-:Y:S01]  /*b9f0*/  UMOV UR51, UR43 ;  /* 0x0000002b00337c82 */ /* 0x000fe20008000000 */
[--C-:B------:R-:W-:Y:S01]  /*ba00*/  IMAD.IADD R9, R4, 0x1, R8.reuse ;  /* 0x0000000104097824 */ /* 0x100fe200078e0208 */
[----:B------:R-:W-:Y:S01]  /*ba10*/  ULDC UR35, c[0x0][0x9e4] ;  /* 0x0002790000237ab9 */ /* 0x000fe20000000800 */
[----:B------:R-:W-:Y:S01]  /*ba20*/  IMAD.IADD R8, R5, 0x1, R8 ;  /* 0x0000000105087824 */ /* 0x000fe200078e0208 */
[----:B------:R-:W-:Y:S01]  /*ba30*/  ULDC UR34, c[0x0][0x988] ;  /* 0x0002620000227ab9 */ /* 0x000fe20000000800 */
[----:B------:R-:W-:Y:S01]  /*ba40*/  IMAD.MOV.U32 R10, RZ, RZ, R12 ;  /* 0x000000ffff0a7224 */ /* 0x000fe200078e000c */
[----:B------:R-:W-:Y:S01]  /*ba50*/  LOP3.LUT R7, RZ, R9, RZ, 0x33, !PT ;  /* 0x00000009ff077212 */ /* 0x000fe200078e33ff */
[----:B------:R-:W-:Y:S01]  /*ba60*/  ULDC UR50, c[0x0][0x9d8] ;  /* 0x0002760000327ab9 */ /* 0x000fe20000000800 */
[----:B------:R-:W-:Y:S01]  /*ba70*/  LOP3.LUT R6, RZ, R8, RZ, 0x33, !PT ;  /* 0x00000008ff067212 */ /* 0x000fe200078e33ff */
[----:B------:R-:W-:-:S06]  /*ba80*/  ULDC UR47, c[0x0][0x9e0] ;  /* 0x00027800002f7ab9 */ /* 0x000fcc0000000800 */
.L_x_9169:
[----:B------:R-:W-:Y:S01]  /*ba90*/  UIADD3 UR43, UR51, 0x1, URZ ;  /* 0x00000001332b7890 */ /* 0x000fe2000fffe03f */
[----:B------:R-:W-:-:S03]  /*baa0*/  ISETP.NE.AND P3, PT, RZ, UR38, PT ;  /* 0x00000026ff007c0c */ /* 0x000fc6000bf65270 */
[----:B------:R-:W-:-:S04]  /*bab0*/  UISETP.NE.AND UP0, UPT, UR43, 0x2, UPT ;  /* 0x000000022b00788c */ /* 0x000fc8000bf05270 */
[----:B------:R-:W-:Y:S02]  /*bac0*/  USEL UR46, URZ, 0x1, UP0 ;  /* 0x000000013f2e7887 */ /* 0x000fe40008000000 */
[----:B------:R-:W-:Y:S02]  /*bad0*/  USEL UR43, UR43, URZ, UP0 ;  /* 0x0000003f2b2b7287 */ /* 0x000fe40008000000 */
[----:B------:R-:W-:Y:S02]  /*bae0*/  ULOP3.LUT UR46, UR28, UR46, URZ, 0x3c, !UPT ;  /* 0x0000002e1c2e7292 */ /* 0x000fe4000f8e3c3f */
[----:B---3--:R-:W-:Y:S10]  /*baf0*/  @P3 BRA `(.L_x_9153) ;  /* 0x00000000002c3947 */ /* 0x008ff40003800000 */
[----:B------:R-:W-:Y:S05]  /*bb00*/  @!P0 BRA `(.L_x_9154) ;  /* 0x0000000000048947 */ /* 0x000fea0003800000 */
[----:B------:R-:W-:Y:S01]  /*bb10*/  BPT.TRAP 0x1 ;  /* 0x000000040000795c */ /* 0x000fe20000300000 */
.L_x_9154:
[----:B------:R-:W-:Y:S01]  /*bb20*/  ULEA UR6, UR43, UR42, 0x3 ;  /* 0x0000002a2b067291 */ /* 0x000fe2000f8e183f */
[----:B------:R-:W-:-:S05]  /*bb30*/  IMAD.U32 R12, RZ, RZ, UR46 ;  /* 0x0000002eff0c7e24 */ /* 0x000fca000f8e00ff */
[----:B------:R-:W-:-:S04]  /*bb40*/  SHF.L.U32 R12, R12, 0x1f, RZ ;  /* 0x0000001f0c0c7819 */ /* 0x000fc800000006ff */
[----:B------:R0:W1:Y:S01]  /*bb50*/  SYNCS.PHASECHK.TRANS64.TRYWAIT P2, [UR6+0x2d830], R12 ;  /* 0x02d8300cff0075a7 */ /* 0x0000620008040146 */
[----:B------:R-:W-:Y:S05]  /*bb60*/  @!P0 BRA `(.L_x_9155) ;  /* 0x0000000000048947 */ /* 0x000fea0003800000 */
[----:B------:R-:W-:Y:S01]  /*bb70*/  BPT.TRAP 0x1 ;  /* 0x000000040000795c */ /* 0x000fe20000300000 */
.L_x_9155:
[----:B-1----:R-:W-:Y:S05]  /*bb80*/  @P2 BRA `(.L_x_9153) ;  /* 0x0000000000082947 */ /* 0x002fea0003800000 */
[----:B------:R-:W1:Y:S02]  /*bb90*/  SYNCS.PHASECHK.TRANS64.TRYWAIT P2, [UR6+0x2d830], R12 ;  /* 0x02d8300cff0075a7 */ /* 0x000e640008040146 */
[----:B-1----:R-:W-:Y:S05]  /*bba0*/  @!P2 BRA `(.L_x_9156) ;  /* 0x000000a8002ca947 */ /* 0x002fea0003800000 */
.L_x_9153:
        /* <DEDUP_REMOVED lines=37> */
.L_x_9158:
[----:B------:R-:W-:Y:S01]  /*be00*/  ULEA UR6, UR51, UR42, 0x3 ;  /* 0x0000002a33067291 */ /* 0x000fe2000f8e183f */
[----:B------:R-:W-:-:S05]  /*be10*/  IMAD.U32 R12, RZ, RZ, UR28 ;  /* 0x0000001cff0c7e24 */ /* 0x000fca000f8e00ff */
[----:B------:R-:W-:-:S04]  /*be20*/  SHF.L.U32 R12, R12, 0x1f, RZ ;  /* 0x0000001f0c0c7819 */ /* 0x000fc800000006ff */
[----:B------:R0:W1:Y:S01]  /*be30*/  SYNCS.PHASECHK.TRANS64.TRYWAIT P2, [UR6+0x2d850], R12 ;  /* 0x02d8500cff0075a7 */ /* 0x0000620008040146 */
[----:B------:R-:W-:Y:S05]  /*be40*/  @!P0 BRA `(.L_x_9159) ;  /* 0x0000000000048947 */ /* 0x000fea0003800000 */
[----:B------:R-:W-:Y:S01]  /*be50*/  BPT.TRAP 0x1 ;  /* 0x000000040000795c */ /* 0x000fe20000300000 */
.L_x_9159:
[----:B-1----:R-:W-:Y:S05]  /*be60*/  @P2 BRA `(.L_x_9157) ;  /* 0x0000000000082947 */ /* 0x002fea0003800000 */
[----:B------:R-:W1:Y:S02]  /*be70*/  SYNCS.PHASECHK.TRANS64.TRYWAIT P2, [UR6+0x2d850], R12 ;  /* 0x02d8500cff0075a7 */ /* 0x000e640008040146 */
[----:B-1----:R-:W-:Y:S05]  /*be80*/  @!P2 BRA `(.L_x_9160) ;  /* 0x000000a4008ca947 */ /* 0x002fea0003800000 */
.L_x_9157:
[----:B------:R-:W-:Y:S01]  /*be90*/  UIADD3 UR6, UR42, 0x400, URZ ;  /* 0x000004002a067890 */ /* 0x000fe2000fffe03f */
[----:B------:R-:W-:Y:S01]  /*bea0*/  WARPGROUP.ARRIVE ;  /* 0x00000000000079c5 */ /* 0x000fe20000000000 */
[----:B------:R-:W-:Y:S01]  /*beb0*/  UMOV UR29, 0x40000040 ;  /* 0x40000040001d7882 */ /* 0x000fe20000000000 */
[----:B------:R-:W-:Y:S01]  /*bec0*/  UMOV UR31, 0x80000020 ;  /* 0x80000020001f7882 */ /* 0x000fe20000000000 */
[----:B------:R-:W-:-:S03]  /*bed0*/  USHF.R.U32.HI UR6, URZ, 0x4, UR6 ;  /* 0x000000043f067899 */ /* 0x000fc60008011606 */
[----:B------:R-:W2:Y:S01]  /*bee0*/  S2R R141, SR_TID.X ;  /* 0x00000000008d7919 */ /* 0x000ea20000002100 */
[----:B------:R-:W-:Y:S01]  /*bef0*/  FMUL.FTZ R21, R29, UR50 ;  /* 0x000000321d157c20 */ /* 0x000fe20008410000 */
[----:B------:R-:W-:Y:S01]  /*bf00*/  FMUL.FTZ R29, R35, UR50 ;  /* 0x00000032231d7c20 */ /* 0x000fe20008410000 */
[----:B------:R-:W-:Y:S01]  /*bf10*/  ULOP3.LUT UR6, UR6, 0x3fff, URZ, 0xc0, !UPT ;  /* 0x00003fff06067892 */ /* 0x000fe2000f8ec03f */
[----:B-1----:R-:W-:Y:S01]  /*bf20*/  FMUL.FTZ R13, R25, UR50 ;  /* 0x00000032190d7c20 */ /* 0x002fe20008410000 */
        /* <DEDUP_REMOVED lines=8> */
[----:B------:R-:W-:Y:S01]  /*bfb0*/  FMUL.FTZ R47, R53, UR50 ;  /* 0x00000032352f7c20 */ /* 0x000fe20008410000 */
[----:B------:R-:W-:Y:S01]  /*bfc0*/  FMUL.FTZ R26, R32, UR50 ;  /* 0x00000032201a7c20 */ /* 0x000fe20008410000 */
        /* <DEDUP_REMOVED lines=56> */
[----:B------:R-:W-:Y:S02]  /*c350*/  IMAD.SHL.U32 R83, R0, 0x80, RZ ;  /* 0x0000008000537824 */ /* 0x000fe400078e00ff */
[----:B------:R-:W-:Y:S01]  /*c360*/  FMUL.FTZ R70, R73, UR50 ;  /* 0x0000003249467c20 */ /* 0x000fe20008410000 */
[----:B------:R-:W-:-:S02]  /*c370*/  @!P1 VIADD R53, R53, 0x2d840 ;  /* 0x0002d84035359836 */ /* 0x000fc40000000000 */
        /* <DEDUP_REMOVED lines=10> */
[----:B------:R-:W-:Y:S01]  /*c420*/  @!P1 PRMT R53, RZ, 0x654, R53 ;  /* 0x00000654ff359816 */ /* 0x000fe20000000035 */
[----:B------:R-:W0:Y:S01]  /*c430*/  MUFU.TANH R12, R12 ;  /* 0x0000000c000c7308 */ /* 0x000e220000002400 */
[----:B------:R-:W-:-:S07]  /*c440*/  IADD3 R52, R137, 0x1, -R83 ;  /* 0x0000000189347810 */ /* 0x000fce0007ffe853 */
        /* <DEDUP_REMOVED lines=111> */
[----:B-1----:R-:W-:-:S04]  /*cb40*/  IMAD.IADD R53, R52, 0x1, -R139 ;  /* 0x0000000134357824 */ /* 0x002fc800078e0a8b */
[----:B------:R-:W-:-:S04]  /*cb50*/  IMAD R53, R16, -0x2, R53 ;  /* 0xfffffffe10357824 */ /* 0x000fc800078e0235 */
[C---:B------:R-:W-:Y:S02]  /*cb60*/  VIADD R138, R53.reuse, UR47 ;  /* 0x0000002f358a7c36 */ /* 0x040fe40008000000 */
[----:B------:R-:W-:Y:S02]  /*cb70*/  VIADD R87, R53, UR33 ;  /* 0x0000002135577c36 */ /* 0x000fe40008000000 */
[C---:B------:R-:W-:Y:S02]  /*cb80*/  IMAD.IADD R86, R4.reuse, 0x1, R138 ;  /* 0x0000000104567824 */ /* 0x040fe400078e028a */
[----:B-----5:R-:W-:Y:S01]  /*cb90*/  IMAD.IADD R85, R4, 0x1, R87 ;  /* 0x0000000104557824 */ /* 0x020fe200078e0257 */
[----:B0-234-:R-:W-:Y:S06]  /*cba0*/  @!P5 BRA `(.L_x_9161) ;  /* 0x000000000058d947 */ /* 0x01dfec0003800000 */
        /* <DEDUP_REMOVED lines=11> */
.L_x_9163:
[----:B------:R-:W-:-:S05]  /*cc60*/  IMAD.U32 R141, RZ, RZ, UR35 ;  /* 0x00000023ff8d7e24 */ /* 0x000fca000f8e00ff */
[----:B------:R-:W-:-:S13]  /*cc70*/  ISETP.NE.AND P2, PT, R141, 0x1, PT ;  /* 0x000000018d00780c */ /* 0x000fda0003f45270 */
[----:B------:R-:W0:Y:S02]  /*cc80*/  @P2 LDC.64 R52, c[0x0][0x9e8] ;  /* 0x00027a00ff342b82 */ /* 0x000e240000000a00 */
[----:B0-----:R-:W-:-:S04]  /*cc90*/  @P2 IMAD.HI.U32 R144, R9, R52, RZ ;  /* 0x0000003409902227 */ /* 0x001fc800078e00ff */
[----:B------:R-:W-:Y:S01]  /*cca0*/  IMAD.MOV.U32 R52, RZ, RZ, R9 ;  /* 0x000000ffff347224 */ /* 0x000fe200078e0009 */
[----:B------:R-:W-:-:S07]  /*ccb0*/  @P2 SHF.R.U32.HI R52, RZ, R53, R144 ;  /* 0x00000035ff342219 */ /* 0x000fce0000011690 */
.L_x_9164:
[----:B------:R-:W-:Y:S05]  /*ccc0*/  BSYNC B0 ;  /* 0x0000000000007941 */ /* 0x000fea0003800000 */
.L_x_9162:
[----:B------:R-:W-:-:S04]  /*ccd0*/  IMAD R53, R52, R141, -R83 ;  /* 0x0000008d34357224 */ /* 0x000fc800078e0a53 */
[----:B------:R-:W-:-:S05]  /*cce0*/  IMAD R52, R16, -0x2, R53 ;  /* 0xfffffffe10347824 */ /* 0x000fca00078e0235 */
[----:B------:R-:W-:Y:S02]  /*ccf0*/  VIADDMNMX R86, R52, R141, R86, PT ;  /* 0x0000008d34567246 */ /* 0x000fe40003800156 */
[----:B------:R-:W-:-:S07]  /*cd00*/  VIMNMX R85, R85, R52, !PT ;  /* 0x0000003455557248 */ /* 0x000fce0007fe0100 */
.L_x_9161:
[----:B------:R-:W-:Y:S01]  /*cd10*/  ISETP.GT.AND P2, PT, R0, -0x1, PT ;  /* 0xffffffff0000780c */ /* 0x000fe20003f44270 */
[C---:B------:R-:W-:Y:S02]  /*cd20*/  IMAD.IADD R138, R5.reuse, 0x1, R138 ;  /* 0x00000001058a7824 */ /* 0x040fe400078e028a */
[----:B------:R-:W-:Y:S01]  /*cd30*/  IMAD.IADD R87, R5, 0x1, R87 ;  /* 0x0000000105577824 */ /* 0x000fe200078e0257 */
[C---:B------:R-:W-:Y:S02]  /*cd40*/  ISETP.GT.AND P4, PT, R85.reuse, RZ, P2 ;  /* 0x000000ff5500720c */ /* 0x040fe40001784270 */
[----:B------:R-:W-:Y:S02]  /*cd50*/  ISETP.GT.AND P6, PT, R85, 0x1, P2 ;  /* 0x000000015500780c */ /* 0x000fe400017c4270 */
[C---:B------:R-:W-:Y:S02]  /*cd60*/  ISETP.LT.OR P4, PT, R86.reuse, 0x1, P4 ;  /* 0x000000015600780c */ /* 0x040fe40002781670 */
[----:B------:R-:W-:-:S02]  /*cd70*/  ISETP.LT.OR P6, PT, R86, 0x2, P6 ;  /* 0x000000025600780c */ /* 0x000fc400037c1670 */
        /* <DEDUP_REMOVED lines=104> */
.L_x_9167:
[----:B------:R-:W-:-:S05]  /*d400*/  IMAD.U32 R85, RZ, RZ, UR35 ;  /* 0x00000023ff557e24 */ /* 0x000fca000f8e00ff */
[----:B------:R-:W-:-:S13]  /*d410*/  ISETP.NE.AND P3, PT, R85, 0x1, PT ;  /* 0x000000015500780c */ /* 0x000fda0003f65270 */
[----:B------:R-:W0:Y:S02]  /*d420*/  @P3 LDC.64 R12, c[0x0][0x9e8] ;  /* 0x00027a00ff0c3b82 */ /* 0x000e240000000a00 */
[----:B0-----:R-:W-:-:S04]  /*d430*/  @P3 IMAD.HI.U32 R86, R8, R12, RZ ;  /* 0x0000000c08563227 */ /* 0x001fc800078e00ff */
[----:B------:R-:W-:Y:S01]  /*d440*/  IMAD.MOV.U32 R12, RZ, RZ, R8 ;  /* 0x000000ffff0c7224 */ /* 0x000fe200078e0008 */
[----:B------:R-:W-:-:S07]  /*d450*/  @P3 SHF.R.U32.HI R12, RZ, R13, R86 ;  /* 0x0000000dff0c3219 */ /* 0x000fce0000011656 */
.L_x_9168:
[----:B------:R-:W-:Y:S05]  /*d460*/  BSYNC B0 ;  /* 0x0000000000007941 */ /* 0x000fea0003800000 */
.L_x_9166:
[----:B------:R-:W-:-:S04]  /*d470*/  IMAD R83, R12, R85, -R83 ;  /* 0x000000550c537224 */ /* 0x000fc800078e0a53 */
[----:B------:R-:W-:-:S05]  /*d480*/  IMAD R83, R16, -0x2, R83 ;  /* 0xfffffffe10537824 */ /* 0x000fca00078e0253 */
[----:B------:R-:W-:Y:S02]  /*d490*/  VIADDMNMX R138, R83, R85, R138, PT ;  /* 0x00000055538a7246 */ /* 0x000fe4000380018a */
[----:B------:R-:W-:-:S07]  /*d4a0*/  VIMNMX R87, R87, R83, !PT ;  /* 0x0000005357577248 */ /* 0x000fce0007fe0100 */
.L_x_9165:
        /* <DEDUP_REMOVED lines=36> */
[----:B------:R-:W-:-:S02]  /*d6f0*/  ISETP.GT.AND P4, PT, R87, 0x10, P2 ;  /* 0x000000105700780c */ /* 0x000fc40001784270 */
[----:B------:R-:W-:Y:S02]  /*d700*/  FMNMX.FTZ R13, R56, R13, !PT ;  /* 0x0000000d380d7209 */ /* 0x000fe40007810000 */
[----:B------:R-:W-:Y:S02]  /*d710*/  ISETP.LT.OR P3, PT, R138, 0x9, P3 ;  /* 0x000000098a00780c */ /* 0x000fe40001f61670 */
[----:B------:R-:W-:Y:S02]  /*d720*/  FMNMX.FTZ R13, R58, R13, !PT ;  /* 0x0000000d3a0d7209 */ /* 0x000fe40007810000 */
[----:B------:R-:W-:Y:S02]  /*d730*/  ISETP.LT.OR P6, PT, R138, 0x3a, P6 ;  /* 0x0000003a8a00780c */ /* 0x000fe400037c1670 */
        /* <DEDUP_REMOVED lines=11> */
[C---:B------:R-:W-:Y:S02]  /*d7f0*/  ISETP.GT.AND P6, PT, R87.reuse, 0x48, P2 ;  /* 0x000000485700780c */ /* 0x040fe400017c4270 */
        /* <DEDUP_REMOVED lines=12> */
[----:B------:R-:W-:Y:S01]  /*d8c0*/  ISETP.GT.AND P3, PT, R87, 0x20, P2 ;  /* 0x000000205700780c */ /* 0x000fe20001764270 */
[----:B------:R-:W0:Y:S01]  /*d8d0*/  SHFL.BFLY PT, R12, R13, 0x2, 0x1f ;  /* 0x0c401f000d0c7f89 */ /* 0x000e2200000e0000 */
[----:B------:R-:W-:-:S02]  /*d8e0*/  FSEL R33, R33, -INF , !P4 ;  /* 0xff80000021217808 */ /* 0x000fc40006000000 */
[C---:B------:R-:W-:Y:S02]  /*d8f0*/  ISETP.GT.AND P6, PT, R87.reuse, 0x51, P2 ;  /* 0x000000515700780c */ /* 0x040fe400017c4270 */
[----:B------:R-:W-:Y:S02]  /*d900*/  ISETP.GT.AND P4, PT, R87, 0x28, P2 ;  /* 0x000000285700780c */ /* 0x000fe40001784270 */
[C---:B------:R-:W-:Y:S02]  /*d910*/  ISETP.LT.OR P3, PT, R138.reuse, 0x21, P3 ;  /* 0x000000218a00780c */ /* 0x040fe40001f61670 */
[C---:B------:R-:W-:Y:S02]  /*d920*/  ISETP.LT.OR P6, PT, R138.reuse, 0x52, P6 ;  /* 0x000000528a00780c */ /* 0x040fe400037c1670 */
[----:B------:R-:W-:Y:S02]  /*d930*/  ISETP.LT.OR P4, PT, R138, 0x29, P4 ;  /* 0x000000298a00780c */ /* 0x000fe40002781670 */
[----:B------:R-:W-:-:S02]  /*d940*/  FSEL R36, R36, -INF , !P3 ;  /* 0xff80000024247808 */ /* 0x000fc40005800000 */
[----:B------:R-:W-:Y:S02]  /*d950*/  FSEL R63, R63, -INF , !P6 ;  /* 0xff8000003f3f7808 */ /* 0x000fe40007000000 */
[C---:B------:R-:W-:Y:S02]  /*d960*/  ISETP.GT.AND P3, PT, R87.reuse, 0x29, P2 ;  /* 0x000000295700780c */ /* 0x040fe40001764270 */
[----:B------:R-:W-:Y:S02]  /*d970*/  FSEL R40, R40, -INF , !P4 ;  /* 0xff80000028287808 */ /* 0x000fe40006000000 */
[C---:B------:R-:W-:Y:S02]  /*d980*/  ISETP.GT.AND P6, PT, R87.reuse, 0x59, P2 ;  /* 0x000000595700780c */ /* 0x040fe400017c4270 */
[----:B------:R-:W-:Y:S02]  /*d990*/  ISETP.GT.AND P4, PT, R87, 0x31, P2 ;  /* 0x000000315700780c */ /* 0x000fe40001784270 */
[----:B0-----:R-:W-:-:S02]  /*d9a0*/  FMNMX.FTZ R12, R13, R12, !PT ;  /* 0x0000000c0d0c7209 */ /* 0x001fc40007810000 */
[C---:B------:R-:W-:Y:S02]  /*d9b0*/  ISETP.LT.OR P3, PT, R138.reuse, 0x2a, P3 ;  /* 0x0000002a8a00780c */ /* 0x040fe40001f61670 */
[C---:B------:R-:W-:Y:S01]  /*d9c0*/  ISETP.LT.OR P6, PT, R138.reuse, 0x5a, P6 ;  /* 0x0000005a8a00780c */ /* 0x040fe200037c1670 */
[----:B------:R-:W0:Y:S01]  /*d9d0*/  SHFL.BFLY PT, R13, R12, 0x1, 0x1f ;  /* 0x0c201f000c0d7f89 */ /* 0x000e2200000e0000 */
[----:B------:R-:W-:Y:S02]  /*d9e0*/  ISETP.LT.OR P4, PT, R138, 0x32, P4 ;  /* 0x000000328a00780c */ /* 0x000fe40002781670 */
[----:B------:R-:W-:Y:S02]  /*d9f0*/  FSEL R41, R41, -INF , !P3 ;  /* 0xff80000029297808 */ /* 0x000fe40005800000 */
[----:B------:R-:W-:Y:S02]  /*da00*/  FSEL R67, R67, -INF , !P6 ;  /* 0xff80000043437808 */ /* 0x000fe40007000000 */
[----:B------:R-:W-:-:S02]  /*da10*/  ISETP.GT.AND P3, PT, R87, 0x38, P2 ;  /* 0x000000385700780c */ /* 0x000fc40001764270 */
[----:B------:R-:W-:Y:S02]  /*da20*/  FSEL R45, R45, -INF , !P4 ;  /* 0xff8000002d2d7808 */ /* 0x000fe40006000000 */
[C---:B------:R-:W-:Y:S02]  /*da30*/  ISETP.GT.AND P6, PT, R87.reuse, 0x61, P2 ;  /* 0x000000615700780c */ /* 0x040fe400017c4270 */
[----:B------:R-:W-:Y:S02]  /*da40*/  ISETP.GT.AND P4, PT, R87, 0x40, P2 ;  /* 0x000000405700780c */ /* 0x000fe40001784270 */
[C---:B------:R-:W-:Y:S02]  /*da50*/  ISETP.LT.OR P3, PT, R138.reuse, 0x39, P3 ;  /* 0x000000398a00780c */ /* 0x040fe40001f61670 */
[C---:B------:R-:W-:Y:S02]  /*da60*/  ISETP.LT.OR P6, PT, R138.reuse, 0x62, P6 ;  /* 0x000000628a00780c */ /* 0x040fe400037c1670 */
[----:B------:R-:W-:-:S02]  /*da70*/  ISETP.LT.OR P4, PT, R138, 0x41, P4 ;  /* 0x000000418a00780c */ /* 0x000fc40002781670 */
[----:B------:R-:W-:Y:S02]  /*da80*/  FSEL R48, R48, -INF , !P3 ;  /* 0xff80000030307808 */ /* 0x000fe40005800000 */
[----:B------:R-:W-:Y:S02]  /*da90*/  FSEL R71, R71, -INF , !P6 ;  /* 0xff80000047477808 */ /* 0x000fe40007000000 */
[C---:B------:R-:W-:Y:S02]  /*daa0*/  ISETP.GT.AND P3, PT, R87.reuse, 0x41, P2 ;  /* 0x000000415700780c */ /* 0x040fe40001764270 */
[----:B------:R-:W-:Y:S02]  /*dab0*/  FSEL R54, R54, -INF , !P4 ;  /* 0xff80000036367808 */ /* 0x000fe40006000000 */
[C---:B------:R-:W-:Y:S02]  /*dac0*/  ISETP.GT.AND P6, PT, R87.reuse, 0x69, P2 ;  /* 0x000000695700780c */ /* 0x040fe400017c4270 */
[----:B------:R-:W-:-:S02]  /*dad0*/  ISETP.GT.AND P4, PT, R87, 0x49, P2 ;  /* 0x000000495700780c */ /* 0x000fc40001784270 */
[----:B0-----:R-:W-:Y:S02]  /*dae0*/  FMNMX.FTZ R12, R12, R13, !PT ;  /* 0x0000000d0c0c7209 */ /* 0x001fe40007810000 */
[C---:B------:R-:W-:Y:S02]  /*daf0*/  ISETP.LT.OR P3, PT, R138.reuse, 0x42, P3 ;  /* 0x000000428a00780c */ /* 0x040fe40001f61670 */
[----:B------:R-:W-:Y:S01]  /*db00*/  ISETP.LT.OR P6, PT, R138, 0x6a, P6 ;  /* 0x0000006a8a00780c */ /* 0x000fe200037c1670 */
[----:B------:R-:W-:Y:S01]  /*db10*/  FMUL.FTZ R13, R12, UR34 ;  /* 0x000000220c0d7c20 */ /* 0x000fe20008410000 */
[----:B------:R-:W-:Y:S02]  /*db20*/  ISETP.LT.OR P4, PT, R138, 0x4a, P4 ;  /* 0x0000004a8a00780c */ /* 0x000fe40002781670 */
[----:B------:R-:W-:Y:S02]  /*db30*/  FSEL R55, R55, -INF , !P3 ;  /* 0xff80000037377808 */ /* 0x000fe40005800000 */
[----:B------:R-:W-:-:S02]  /*db40*/  FSEL R75, R75, -INF , !P6 ;  /* 0xff8000004b4b7808 */ /* 0x000fc40007000000 */
[----:B------:R-:W-:Y:S02]  /*db50*/  ISETP.GT.AND P3, PT, R87, 0x50, P2 ;  /* 0x000000505700780c */ /* 0x000fe40001764270 */
[----:B------:R-:W-:Y:S02]  /*db60*/  FSEL R59, R59, -INF , !P4 ;  /* 0xff8000003b3b7808 */ /* 0x000fe40006000000 */
[----:B------:R-:W-:Y:S02]  /*db70*/  ISETP.GT.AND P6, PT, R87, RZ, P2 ;  /* 0x000000ff5700720c */ /* 0x000fe400017c4270 */
[----:B------:R-:W-:Y:S02]  /*db80*/  FSETP.NEU.FTZ.AND P4, PT, R12, -INF , PT ;  /* 0xff8000000c00780b */ /* 0x000fe40003f9d000 */
[C---:B------:R-:W-:Y:S02]  /*db90*/  ISETP.LT.OR P3, PT, R138.reuse, 0x51, P3 ;  /* 0x000000518a00780c */ /* 0x040fe40001f61670 */
[----:B------:R-:W-:-:S02]  /*dba0*/  ISETP.LT.OR P6, PT, R138, 0x1, P6 ;  /* 0x000000018a00780c */ /* 0x000fc400037c1670 */
[----:B------:R-:W-:Y:S02]  /*dbb0*/  FSEL R13, R13, RZ, P4 ;  /* 0x000000ff0d0d7208 */ /* 0x000fe40002000000 */
[----:B------:R-:W-:Y:S02]  /*dbc0*/  FSEL R61, R61, -INF , !P3 ;  /* 0xff8000003d3d7808 */ /* 0x000fe40005800000 */
[----:B------:R-:W-:Y:S01]  /*dbd0*/  FSEL R85, R14, -INF , !P6 ;  /* 0xff8000000e557808 */ /* 0x000fe20007000000 */
        /* <DEDUP_REMOVED lines=11> */
[----:B------:R-:W-:Y:S01]  /*dc90*/  ISETP.GT.AND P3, PT, R87, 0x60, P2 ;  /* 0x000000605700780c */ /* 0x000fe20001764270 */
[--C-:B------:R-:W-:Y:S01]  /*dca0*/  FFMA.FTZ R52, R52, UR34, -R13.reuse ;  /* 0x0000002234347c23 */ /* 0x100fe2000801080d */
        /* <DEDUP_REMOVED lines=10> */
[----:B------:R0:W-:Y:S01]  /*dd50*/  MUFU.EX2 R27, R86 ;  /* 0x00000056001b7308 */ /* 0x0001e20000000800 */
[----:B------:R-:W-:Y:S01]  /*dd60*/  FMNMX.FTZ R31, R29, R30, !PT ;  /* 0x0000001e1d1f7209 */ /* 0x000fe20007810000 */
[----:B------:R-:W-:Y:S01]  /*dd70*/  FFMA.FTZ R30, R34, UR34, -R13 ;  /* 0x00000022221e7c23 */ /* 0x000fe2000801080d */
[----:B------:R-:W-:Y:S02]  /*dd80*/  FSEL R73, R73, -INF , !P3 ;  /* 0xff80000049497808 */ /* 0x000fe40005800000 */
[----:B------:R-:W-:-:S02]  /*dd90*/  ISETP.GT.AND P3, PT, R87, 0x70, P2 ;  /* 0x000000705700780c */ /* 0x000fc40001764270 */
[----:B------:R-:W-:Y:S01]  /*dda0*/  FMNMX.FTZ R34, R32, R31, !PT ;  /* 0x0000001f20227209 */ /* 0x000fe20007810000 */
[----:B------:R-:W-:Y:S01]  /*ddb0*/  MUFU.EX2 R53, R53 ;  /* 0x0000003500357308 */ /* 0x000fe20000000800 */
[----:B------:R-:W-:Y:S01]  /*ddc0*/  ISETP.LT.OR P3, PT, R138, 0x71, P3 ;  /* 0x000000718a00780c */ /* 0x000fe20001f61670 */
[----:B0-----:R-:W-:Y:S01]  /*ddd0*/  FFMA.FTZ R86, R39, UR34, -R13 ;  /* 0x0000002227567c23 */ /* 0x001fe2000801080d */
[----:B------:R-:W-:Y:S02]  /*dde0*/  FMNMX.FTZ R31, R33, R34, !PT ;  /* 0x00000022211f7209 */ /* 0x000fe40007810000 */
[----:B------:R-:W-:Y:S02]  /*ddf0*/  FSEL R77, R77, -INF , !P3 ;  /* 0xff8000004d4d7808 */ /* 0x000fe40005800000 */
[----:B------:R-:W-:Y:S01]  /*de00*/  FMNMX.FTZ R34, R36, R31, !PT ;  /* 0x0000001f24227209 */ /* 0x000fe20007810000 */
[----:B------:R-:W-:Y:S01]  /*de10*/  MUFU.EX2 R20, R20 ;  /* 0x0000001400147308 */ /* 0x000fe20000000800 */
[----:B------:R-:W-:-:S02]  /*de20*/  ISETP.GT.AND P3, PT, R87, 0x71, P2 ;  /* 0x000000715700780c */ /* 0x000fc40001764270 */
[C---:B------:R-:W-:Y:S02]  /*de30*/  ISETP.GT.AND P6, PT, R87.reuse, 0x78, P2 ;  /* 0x000000785700780c */ /* 0x040fe400017c4270 */
[----:B------:R-:W-:Y:S01]  /*de40*/  ISETP.GT.AND P2, PT, R87, 0x79, P2 ;  /* 0x000000795700780c */ /* 0x000fe20001744270 */
[--C-:B------:R-:W-:Y:S01]  /*de50*/  FFMA.FTZ R87, R35, UR34, -R13.reuse ;  /* 0x0000002223577c23 */ /* 0x100fe2000801080d */
[----:B------:R-:W-:Y:S01]  /*de60*/  FMNMX.FTZ R35, R37, R34, !PT ;  /* 0x0000002225237209 */ /* 0x000fe20007810000 */
[----:B------:R-:W-:Y:S01]  /*de70*/  FFMA.FTZ R34, R38, UR34, -R13 ;  /* 0x0000002226227c23 */ /* 0x000fe2000801080d */
[----:B------:R-:W-:Y:S01]  /*de80*/  ISETP.LT.OR P3, PT, R138, 0x72, P3 ;  /* 0x000000728a00780c */ /* 0x000fe20001f61670 */
[----:B------:R0:W-:Y:S01]  /*de90*/  MUFU.EX2 R31, R87 ;  /* 0x00000057001f7308 */ /* 0x0001e20000000800 */
[----:B------:R-:W-:Y:S02]  /*dea0*/  FMNMX.FTZ R38, R40, R35, !PT ;  /* 0x0000002328267209 */ /* 0x000fe40007810000 */
[----:B------:R-:W-:-:S02]  /*deb0*/  ISETP.LT.OR P6, PT, R138, 0x79, P6 ;  /* 0x000000798a00780c */ /* 0x000fc400037c1670 */
[----:B------:R-:W-:Y:S02]  /*dec0*/  FMNMX.FTZ R35, R41, R38, !PT ;  /* 0x0000002629237209 */ /* 0x000fe40007810000 */
[----:B------:R-:W-:Y:S01]  /*ded0*/  FSEL R79, R79, -INF , !P3 ;  /* 0xff8000004f4f7808 */ /* 0x000fe20005800000 */
[----:B------:R-:W-:Y:S01]  /*dee0*/  MUFU.EX2 R83, R83 ;  /* 0x0000005300537308 */ /* 0x000fe20000000800 */
[----:B------:R-:W-:Y:S01]  /*def0*/  FMNMX.FTZ R38, R44, R35, !PT ;  /* 0x000000232c267209 */ /* 0x000fe20007810000 */
[--C-:B0-----:R-:W-:Y:S01]  /*df00*/  FFMA.FTZ R87, R43, UR34, -R13.reuse ;  /* 0x000000222b577c23 */ /* 0x101fe2000801080d */
        /* <DEDUP_REMOVED lines=15> */
[--C-:B0-----:R-:W-:Y:S01]  /*e000*/  FFMA.FTZ R86, R50, UR34, -R13.reuse ;  /* 0x0000002232567c23 */ /* 0x101fe2000801080d */
[----:B------:R-:W-:Y:S01]  /*e010*/  MUFU.EX2 R39, R87 ;  /* 0x0000005700277308 */ /* 0x000fe20000000800 */
[--C-:B------:R-:W-:Y:S01]  /*e020*/  FFMA.FTZ R62, R66, UR34, -R13.reuse ;  /* 0x00000022423e7c23 */ /* 0x100fe2000801080d */
[----:B------:R-:W-:Y:S01]  /*e030*/  FMNMX.FTZ R42, R55, R42, !PT ;  /* 0x0000002a372a7209 */ /* 0x000fe20007810000 */
[--C-:B------:R-:W-:Y:S01]  /*e040*/  FFMA.FTZ R64, R68, UR34, -R13.reuse ;  /* 0x0000002244407c23 */ /* 0x100fe2000801080d */
[--C-:B------:R-:W-:Y:S01]  /*e050*/  FFMA.FTZ R66, R70, UR34, -R13.reuse ;  /* 0x0000002246427c23 */ /* 0x100fe2000801080d */
[--C-:B------:R-:W-:Y:S01]  /*e060*/  FFMA.FTZ R68, R72, UR34, -R13.reuse ;  /* 0x0000002248447c23 */ /* 0x100fe2000801080d */
[----:B------:R-:W-:Y:S01]  /*e070*/  FMNMX.FTZ R46, R57, R42, !PT ;  /* 0x0000002a392e7209 */ /* 0x000fe20007810000 */
[--C-:B------:R-:W-:Y:S01]  /*e080*/  FFMA.FTZ R70, R74, UR34, -R13.reuse ;  /* 0x000000224a467c23 */ /* 0x100fe2000801080d */
[----:B------:R0:W-:Y:S01]  /*e090*/  MUFU.EX2 R42, R141 ;  /* 0x0000008d002a7308 */ /* 0x0001e20000000800 */
[--C-:B------:R-:W-:Y:S01]  /*e0a0*/  FFMA.FTZ R72, R76, UR34, -R13.reuse ;  /* 0x000000224c487c23 */ /* 0x100fe2000801080d */
[----:B------:R-:W-:Y:S01]  /*e0b0*/  FMNMX.FTZ R46, R59, R46, !PT ;  /* 0x0000002e3b2e7209 */ /* 0x000fe20007810000 */
[--C-:B------:R-:W-:Y:S01]  /*e0c0*/  FFMA.FTZ R74, R78, UR34, -R13.reuse ;  /* 0x000000224e4a7c23 */ /* 0x100fe2000801080d */
[--C-:B------:R-:W-:Y:S01]  /*e0d0*/  FFMA.FTZ R76, R80, UR34, -R13.reuse ;  /* 0x00000022504c7c23 */ /* 0x100fe2000801080d */
[----:B------:R-:W-:Y:S01]  /*e0e0*/  FFMA.FTZ R78, R84, UR34, -R13 ;  /* 0x00000022544e7c23 */ /* 0x000fe2000801080d */
[----:B------:R-:W-:-:S02]  /*e0f0*/  FMNMX.FTZ R46, R61, R46, !PT ;  /* 0x0000002e3d2e7209 */ /* 0x000fc40007810000 */
[----:B------:R-:W-:Y:S01]  /*e100*/  MUFU.EX2 R21, R21 ;  /* 0x0000001500157308 */ /* 0x000fe20000000800 */
[----:B0-----:R-:W-:Y:S01]  /*e110*/  FFMA.FTZ R141, R56, UR34, -R13 ;  /* 0x00000022388d7c23 */ /* 0x001fe2000801080d */
        /* <DEDUP_REMOVED lines=8> */
[----:B------:R0:W-:Y:S02]  /*e1a0*/  MUFU.EX2 R50, R141 ;  /* 0x0000008d00327308 */ /* 0x0001e40000000800 */
[----:B------:R-:W-:-:S04]  /*e1b0*/  FMNMX.FTZ R56, R75, R56, !PT ;  /* 0x000000384b387209 */ /* 0x000fc80007810000 */
[----:B------:R-:W-:Y:S02]  /*e1c0*/  FMNMX.FTZ R56, R77, R56, !PT ;  /* 0x000000384d387209 */ /* 0x000fe40007810000 */
[----:B------:R-:W-:Y:S01]  /*e1d0*/  MUFU.EX2 R26, R26 ;  /* 0x0000001a001a7308 */ /* 0x000fe20000000800 */
[----:B0-----:R-:W-:Y:S02]  /*e1e0*/  FSEL R141, R12, RZ, P4 ;  /* 0x000000ff0c8d7208 */ /* 0x001fe40002000000 */
[----:B------:R-:W-:-:S03]  /*e1f0*/  FMNMX.FTZ R56, R79, R56, !PT ;  /* 0x000000384f387209 */ /* 0x000fc60007810000 */
[----:B------:R-:W-:Y:S01]  /*e200*/  FADD.FTZ R141, -R141, R10 ;  /* 0x0000000a8d8d7221 */ /* 0x000fe20000010100 */
[----:B------:R-:W-:Y:S01]  /*e210*/  FMNMX.FTZ R87, R81, R56, !PT ;  /* 0x0000003851577209 */ /* 0x000fe20007810000 */
[----:B------:R-:W-:Y:S02]  /*e220*/  MUFU.EX2 R30, R30 ;  /* 0x0000001e001e7308 */ /* 0x000fe40000000800 */
[----:B------:R-:W-:Y:S01]  /*e230*/  FMUL.FTZ R10, R141, UR34 ;  /* 0x000000228d0a7c20 */ /* 0x000fe20008410000 */
[----:B------:R-:W-:-:S05]  /*e240*/  FMNMX.FTZ R87, R82, R87, !PT ;  /* 0x0000005752577209 */ /* 0x000fca0007810000 */
[----:B------:R-:W0:Y:S01]  /*e250*/  SHFL.BFLY PT, R86, R87, 0x2, 0x1f ;  /* 0x0c401f0057567f89 */ /* 0x000e2200000e0000 */
[----:B------:R-:W1:Y:S08]  /*e260*/  MUFU.EX2 R10, R10 ;  /* 0x0000000a000a7308 */ /* 0x000e700000000800 */
[----:B------:R2:W-:Y:S08]  /*e270*/  MUFU.EX2 R56, R138 ;  /* 0x0000008a00387308 */ /* 0x0005f00000000800 */
[----:B------:R-:W-:Y:S01]  /*e280*/  MUFU.EX2 R34, R34 ;  /* 0x0000002200227308 */ /* 0x000fe20000000800 */
[-C--:B-1----:R-:W-:Y:S01]  /*e290*/  FMUL.FTZ R88, R88, R10.reuse ;  /* 0x0000000a58587220 */ /* 0x082fe20000410000 */
[-C--:B------:R-:W-:Y:S01]  /*e2a0*/  FMUL.FTZ R89, R89, R10.reuse ;  /* 0x0000000a59597220 */ /* 0x080fe20000410000 */
[-C--:B------:R-:W-:Y:S01]  /*e2b0*/  FMUL.FTZ R92, R92, R10.reuse ;  /* 0x0000000a5c5c7220 */ /* 0x080fe20000410000 */
[-C--:B------:R-:W-:Y:S01]  /*e2c0*/  FMUL.FTZ R93, R93, R10.reuse ;  /* 0x0000000a5d5d7220 */ /* 0x080fe20000410000 */
[-C--:B------:R-:W-:Y:S01]  /*e2d0*/  FMUL.FTZ R96, R96, R10.reuse ;  /* 0x0000000a60607220 */ /* 0x080fe20000410000 */
[----:B------:R-:W-:Y:S01]  /*e2e0*/  FMUL.FTZ R97, R97, R10 ;  /* 0x0000000a61617220 */ /* 0x000fe20000410000 */
[----:B0-----:R-:W-:Y:S01]  /*e2f0*/  FMNMX.FTZ R86, R87, R86, !PT ;  /* 0x0000005657567209 */ /* 0x001fe20007810000 */
[----:B------:R-:W-:Y:S01]  /*e300*/  MUFU.EX2 R38, R38 ;  /* 0x0000002600267308 */ /* 0x000fe20000000800 */
[-C--:B------:R-:W-:Y:S01]  /*e310*/  FMUL.FTZ R100, R100, R10.reuse ;  /* 0x0000000a64647220 */ /* 0x080fe20000410000 */
[-C--:B------:R-:W-:Y:S01]  /*e320*/  FMUL.FTZ R101, R101, R10.reuse ;  /* 0x0000000a65657220 */ /* 0x080fe20000410000 */
[-C--:B------:R-:W-:Y:S01]  /*e330*/  FMUL.FTZ R104, R104, R10.reuse ;  /* 0x0000000a68687220 */ /* 0x080fe20000410000 */
[----:B------:R-:W0:Y:S01]  /*e340*/  SHFL.BFLY PT, R87, R86, 0x1, 0x1f ;  /* 0x0c201f0056577f89 */ /* 0x000e2200000e0000 */
        /* <DEDUP_REMOVED lines=16> */
[----:B------:R-:W-:-:S03]  /*e450*/  FMUL.FTZ R133, R133, R10 ;  /* 0x0000000a85857220 */ /* 0x000fc60000410000 */
[----:B------:R-:W-:Y:S01]  /*e460*/  MUFU.EX2 R51, R51 ;  /* 0x0000003300337308 */ /* 0x000fe20000000800 */
[----:B0-----:R-:W-:-:S04]  /*e470*/  FMNMX.FTZ R13, R86, R87, !PT ;  /* 0x00000057560d7209 */ /* 0x001fc80007810000 */
        /* <DEDUP_REMOVED lines=10> */
[--C-:B--2---:R-:W-:Y:S01]  /*e520*/  FFMA.FTZ R138, R25, UR34, -R80.reuse ;  /* 0x00000022198a7c23 */ /* 0x104fe20008010850 */
[----:B------:R-:W-:Y:S01]  /*e530*/  FADD.FTZ R32, -R32, R11 ;  /* 0x0000000b20207221 */ /* 0x000fe20000010100 */
[--C-:B------:R-:W-:Y:S01]  /*e540*/  FFMA.FTZ R25, R28, UR34, -R80.reuse ;  /* 0x000000221c197c23 */ /* 0x100fe20008010850 */
[----:B------:R-:W-:Y:S01]  /*e550*/  MUFU.EX2 R85, R85 ;  /* 0x0000005500557308 */ /* 0x000fe20000000800 */
[----:B------:R-:W-:Y:S01]  /*e560*/  FFMA.FTZ R29, R29, UR34, -R80 ;  /* 0x000000221d1d7c23 */ /* 0x000fe20008010850 */
[----:B------:R-:W-:Y:S01]  /*e570*/  FMUL.FTZ R11, R32, UR34 ;  /* 0x00000022200b7c20 */ /* 0x000fe20008410000 */
[----:B------:R-:W-:-:S02]  /*e580*/  IMAD.U32 R32, RZ, RZ, UR51 ;  /* 0x00000033ff207e24 */ /* 0x000fc4000f8e00ff */
[--C-:B------:R-:W-:Y:S01]  /*e590*/  FFMA.FTZ R15, R45, UR34, -R80.reuse ;  /* 0x000000222d0f7c23 */ /* 0x100fe20008010850 */
[--C-:B------:R-:W-:Y:S01]  /*e5a0*/  FFMA.FTZ R45, R55, UR34, -R80.reuse ;  /* 0x00000022372d7c23 */ /* 0x100fe20008010850 */
[--C-:B------:R-:W-:Y:S01]  /*e5b0*/  FFMA.FTZ R33, R33, UR34, -R80.reuse ;  /* 0x0000002221217c23 */ /* 0x100fe20008010850 */
[--C-:B------:R-:W-:Y:S01]  /*e5c0*/  FFMA.FTZ R36, R36, UR34, -R80.reuse ;  /* 0x0000002224247c23 */ /* 0x100fe20008010850 */
[----:B------:R-:W-:Y:S01]  /*e5d0*/  @!P1 LEA R32, R32, UR42, 0x3 ;  /* 0x0000002a20209c11 */ /* 0x000fe2000f8e18ff */
[----:B------:R-:W0:Y:S01]  /*e5e0*/  MUFU.EX2 R11, R11 ;  /* 0x0000000b000b7308 */ /* 0x000e220000000800 */
[--C-:B------:R-:W-:Y:S01]  /*e5f0*/  FFMA.FTZ R37, R37, UR34, -R80.reuse ;  /* 0x0000002225257c23 */ /* 0x100fe20008010850 */
[--C-:B------:R-:W-:Y:S01]  /*e600*/  FFMA.FTZ R40, R40, UR34, -R80.reuse ;  /* 0x0000002228287c23 */ /* 0x100fe20008010850 */
[--C-:B------:R-:W-:Y:S01]  /*e610*/  FFMA.FTZ R87, R41, UR34, -R80.reuse ;  /* 0x0000002229577c23 */ /* 0x100fe20008010850 */
[----:B------:R-:W-:Y:S02]  /*e620*/  @!P1 VIADD R32, R32, 0x2d860 ;  /* 0x0002d86020209836 */ /* 0x000fe40000000000 */
[--C-:B------:R-:W-:Y:S01]  /*e630*/  FFMA.FTZ R41, R44, UR34, -R80.reuse ;  /* 0x000000222c297c23 */ /* 0x100fe20008010850 */
[--C-:B------:R-:W-:Y:S01]  /*e640*/  FFMA.FTZ R44, R49, UR34, -R80.reuse ;  /* 0x00000022312c7c23 */ /* 0x100fe20008010850 */
[----:B------:R-:W-:Y:S01]  /*e650*/  FFMA.FTZ R49, R54, UR34, -R80 ;  /* 0x0000002236317c23 */ /* 0x000fe20008010850 */
[----:B------:R-:W1:Y:S01]  /*e660*/  MUFU.EX2 R86, R86 ;  /* 0x0000005600567308 */ /* 0x000e620000000800 */
[----:B------:R-:W-:Y:S01]  /*e670*/  @!P1 PRMT R32, RZ, 0x654, R32 ;  /* 0x00000654ff209816 */ /* 0x000fe20000000020 */
[--C-:B------:R-:W-:Y:S01]  /*e680*/  FFMA.FTZ R28, R48, UR34, -R80.reuse ;  /* 0x00000022301c7c23 */ /* 0x100fe20008010850 */
[----:B------:R-:W-:Y:S01]  /*e690*/  F2FP.BF16.F32.PACK_AB R54, R83, R20 ;  /* 0x000000145336723e */ /* 0x000fe200000010ff */
[--C-:B------:R-:W-:Y:S01]  /*e6a0*/  FFMA.FTZ R71, R71, UR34, -R80.reuse ;  /* 0x0000002247477c23 */ /* 0x100fe20008010850 */
[----:B------:R2:W-:Y:S01]  /*e6b0*/  @!P1 SYNCS.ARRIVE.TRANS64.RED.A1T0 RZ, [R32+URZ], RZ ;  /* 0x000000ff20ff99a7 */ /* 0x0005e2000810043f */
[--C-:B------:R-:W-:Y:S01]  /*e6c0*/  FFMA.FTZ R73, R73, UR34, -R80.reuse ;  /* 0x0000002249497c23 */ /* 0x100fe20008010850 */
[--C-:B------:R-:W-:Y:S01]  /*e6d0*/  FFMA.FTZ R75, R75, UR34, -R80.reuse ;  /* 0x000000224b4b7c23 */ /* 0x100fe20008010850 */
[----:B------:R-:W3:Y:S01]  /*e6e0*/  MUFU.EX2 R24, R24 ;  /* 0x0000001800187308 */ /* 0x000ee20000000800 */
[----:B0-----:R-:W-:Y:S01]  /*e6f0*/  FFMA.FTZ R55, R11, R2, R85 ;  /* 0x000000020b377223 */ /* 0x001fe20000010055 */
[--C-:B------:R-:W-:Y:S01]  /*e700*/  FFMA.FTZ R2, R59, UR34, -R80.reuse ;  /* 0x000000223b027c23 */ /* 0x100fe20008010850 */
[--C-:B------:R-:W-:Y:S01]  /*e710*/  FFMA.FTZ R77, R77, UR34, -R80.reuse ;  /* 0x000000224d4d7c23 */ /* 0x100fe20008010850 */
[----:B------:R-:W-:Y:S01]  /*e720*/  FFMA.FTZ R79, R79, UR34, -R80 ;  /* 0x000000224f4f7c23 */ /* 0x000fe20008010850 */
[----:B--2---:R-:W-:Y:S01]  /*e730*/  FFMA.FTZ R32, R10, R3, R52 ;  /* 0x000000030a207223 */ /* 0x004fe20000010034 */
[----:B------:R-:W-:Y:S01]  /*e740*/  FFMA.FTZ R3, R57, UR34, -R80 ;  /* 0x0000002239037c23 */ /* 0x000fe20008010850 */
[C---:B------:R-:W-:Y:S01]  /*e750*/  F2FP.BF16.F32.PACK_AB R52, R53.reuse, R52 ;  /* 0x000000343534723e */ /* 0x040fe200000010ff */
[----:B------:R-:W0:Y:S01]  /*e760*/  MUFU.EX2 R138, R138 ;  /* 0x0000008a008a7308 */ /* 0x000e220000000800 */
[----:B------:R-:W-:Y:S01]  /*e770*/  FADD.FTZ R57, R53, R32 ;  /* 0x0000002035397221 */ /* 0x000fe20000010000 */
[C---:B-1----:R-:W-:Y:S01]  /*e780*/  FADD.FTZ R55, R86.reuse, R55 ;  /* 0x0000003756377221 */ /* 0x042fe20000010000 */
[----:B------:R-:W-:Y:S01]  /*e790*/  F2FP.BF16.F32.PACK_AB R53, R86, R85 ;  /* 0x000000555635723e */ /* 0x000fe200000010ff */
[--C-:B------:R-:W-:Y:S01]  /*e7a0*/  FFMA.FTZ R86, R67, UR34, -R80.reuse ;  /* 0x0000002243567c23 */ /* 0x100fe20008010850 */
[----:B------:R-:W-:Y:S01]  /*e7b0*/  FADD.FTZ R32, R20, R57 ;  /* 0x0000003914207221 */ /* 0x000fe20000010000 */
[--C-:B------:R-:W-:Y:S01]  /*e7c0*/  FFMA.FTZ R57, R61, UR34, -R80.reuse ;  /* 0x000000223d397c23 */ /* 0x100fe20008010850 */
[----:B------:R-:W-:Y:S01]  /*e7d0*/  FFMA.FTZ R20, R63, UR34, -R80 ;  /* 0x000000223f147c23 */ /* 0x000fe20008010850 */
[----:B------:R-:W1:Y:S01]  /*e7e0*/  MUFU.EX2 R25, R25 ;  /* 0x0000001900197308 */ /* 0x000e620000000800 */
[----:B------:R-:W-:Y:S01]  /*e7f0*/  FADD.FTZ R32, R83, R32 ;  /* 0x0000002053207221 */ /* 0x000fe20000010000 */
[----:B---3--:R-:W-:Y:S01]  /*e800*/  FADD.FTZ R55, R24, R55 ;  /* 0x0000003718377221 */ /* 0x008fe20000010000 */
[----:B------:R-:W-:Y:S01]  /*e810*/  FFMA.FTZ R81, R81, UR34, -R80 ;  /* 0x0000002251517c23 */ /* 0x000fe20008010850 */
[----:B------:R-:W-:Y:S01]  /*e820*/  ISETP.GT.AND P2, PT, R0, UR39, PT ;  /* 0x0000002700007c0c */ /* 0x000fe2000bf44270 */
[----:B------:R-:W-:Y:S01]  /*e830*/  FADD.FTZ R59, R21, R32 ;  /* 0x00000020153b7221 */ /* 0x000fe20000010000 */
[----:B------:R-:W-:Y:S01]  /*e840*/  UMOV UR51, UR43 ;  /* 0x0000002b00337c82 */ /* 0x000fe20008000000 */
[-C--:B------:R-:W-:Y:S01]  /*e850*/  FMUL.FTZ R90, R90, R11.reuse ;  /* 0x0000000b5a5a7220 */ /* 0x080fe20000410000 */
[----:B------:R-:W2:Y:S01]  /*e860*/  MUFU.EX2 R29, R29 ;  /* 0x0000001d001d7308 */ /* 0x000ea20000000800 */
[----:B0-----:R-:W-:Y:S01]  /*e870*/  FADD.FTZ R32, R138, R55 ;  /* 0x000000378a207221 */ /* 0x001fe20000010000 */
[----:B------:R-:W-:Y:S01]  /*e880*/  FADD.FTZ R59, R14, R59 ;  /* 0x0000003b0e3b7221 */ /* 0x000fe20000010000 */
[----:B------:R-:W-:Y:S01]  /*e890*/  F2FP.BF16.F32.PACK_AB R55, R138, R24 ;  /* 0x000000188a37723e */ /* 0x000fe200000010ff */
[-C--:B------:R-:W-:Y:S01]  /*e8a0*/  FMUL.FTZ R91, R91, R11.reuse ;  /* 0x0000000b5b5b7220 */ /* 0x080fe20000410000 */
[-C--:B------:R-:W-:Y:S01]  /*e8b0*/  FMUL.FTZ R94, R94, R11.reuse ;  /* 0x0000000b5e5e7220 */ /* 0x080fe20000410000 */
[----:B------:R-:W-:Y:S01]  /*e8c0*/  FADD.FTZ R24, R26, R59 ;  /* 0x0000003b1a187221 */ /* 0x000fe20000010000 */
[----:B------:R-:W-:Y:S01]  /*e8d0*/  F2FP.BF16.F32.PACK_AB R26, R27, R26 ;  /* 0x0000001a1b1a723e */ /* 0x000fe200000010ff */
[----:B------:R-:W0:Y:S01]  /*e8e0*/  MUFU.EX2 R84, R84 ;  /* 0x0000005400547308 */ /* 0x000e220000000800 */
[----:B-1----:R-:W-:Y:S01]  /*e8f0*/  FADD.FTZ R32, R25, R32 ;  /* 0x0000002019207221 */ /* 0x002fe20000010000 */
[----:B------:R-:W-:Y:S01]  /*e900*/  FADD.FTZ R63, R27, R24 ;  /* 0x000000181b3f7221 */ /* 0x000fe20000010000 */
[--C-:B------:R-:W-:Y:S01]  /*e910*/  FFMA.FTZ R59, R65, UR34, -R80.reuse ;  /* 0x00000022413b7c23 */ /* 0x100fe20008010850 */
[--C-:B------:R-:W-:Y:S01]  /*e920*/  FFMA.FTZ R65, R69, UR34, -R80.reuse ;  /* 0x0000002245417c23 */ /* 0x100fe20008010850 */
[----:B------:R-:W-:Y:S01]  /*e930*/  STSM.16.M88.4 [R17+0x21800], R52 ;  /* 0x0218003411007844 */ /* 0x000fe20000000200 */
[----:B------:R-:W-:Y:S01]  /*e940*/  FFMA.FTZ R80, R82, UR34, -R80 ;  /* 0x0000002252507c23 */ /* 0x000fe20008010850 */
[----:B------:R-:W-:Y:S01]  /*e950*/  FMUL.FTZ R95, R95, R11 ;  /* 0x0000000b5f5f7220 */ /* 0x000fe20000410000 */
[----:B------:R-:W1:Y:S01]  /*e960*/  MUFU.EX2 R33, R33 ;  /* 0x0000002100217308 */ /* 0x000e620000000800 */
[C---:B--2---:R-:W-:Y:S01]  /*e970*/  FADD.FTZ R61, R29.reuse, R32 ;  /* 0x000000201d3d7221 */ /* 0x044fe20000010000 */
[----:B------:R-:W-:Y:S01]  /*e980*/  FADD.FTZ R32, R30, R63 ;  /* 0x0000003f1e207221 */ /* 0x000fe20000010000 */
[----:B------:R-:W-:Y:S01]  /*e990*/  F2FP.BF16.F32.PACK_AB R25, R29, R25 ;  /* 0x000000191d19723e */ /* 0x000fe200000010ff */
[-C--:B------:R-:W-:Y:S01]  /*e9a0*/  FMUL.FTZ R98, R98, R11.reuse ;  /* 0x0000000b62627220 */ /* 0x080fe20000410000 */
[-C--:B------:R-:W-:Y:S01]  /*e9b0*/  FMUL.FTZ R99, R99, R11.reuse ;  /* 0x0000000b63637220 */ /* 0x080fe20000410000 */
[----:B------:R-:W-:Y:S01]  /*e9c0*/  FADD.FTZ R63, R31, R32 ;  /* 0x000000201f3f7221 */ /* 0x000fe20000010000 */
        /* <DEDUP_REMOVED lines=8> */
[-C--:B------:R-:W-:Y:S01]  /*ea50*/  FMUL.FTZ R107, R107, R11.reuse ;  /* 0x0000000b6b6b7220 */ /* 0x080fe20000410000 */
[----:B------:R-:W0:Y:S01]  /*ea60*/  MUFU.EX2 R37, R37 ;  /* 0x0000002500257308 */ /* 0x000e220000000800 */
[----:B-1----:R-:W-:Y:S01]  /*ea70*/  FADD.FTZ R61, R33, R24 ;  /* 0x00000018213d7221 */ /* 0x002fe20000010000 */
[----:B------:R-:W-:Y:S01]  /*ea80*/  FADD.FTZ R48, R38, R63 ;  /* 0x0000003f26307221 */ /* 0x000fe20000010000 */
        /* <DEDUP_REMOVED lines=17> */
[----:B------:R-:W-:Y:S01]  /*eba0*/  FMUL.FTZ R135, R135, R11 ;  /* 0x0000000b87877220 */ /* 0x000fe20000410000 */
[----:B------:R-:W-:-:S02]  /*ebb0*/  VIADD R0, R0, 0xffffffff ;  /* 0xffffffff00007836 */ /* 0x000fc40000000000 */
[----:B------:R-:W-:Y:S01]  /*ebc0*/  IMAD.MOV.U32 R10, RZ, RZ, R12 ;  /* 0x000000ffff0a7224 */ /* 0x000fe200078e000c */
[----:B------:R-:W0:Y:S01]  /*ebd0*/  MUFU.EX2 R41, R41 ;  /* 0x0000002900297308 */ /* 0x000e220000000800 */
[----:B-1----:R-:W-:Y:S01]  /*ebe0*/  FADD.FTZ R24, R40, R61 ;  /* 0x0000003d28187221 */ /* 0x002fe20000010000 */
[----:B------:R-:W-:Y:S01]  /*ebf0*/  FADD.FTZ R61, R39, R48 ;  /* 0x00000030273d7221 */ /* 0x000fe20000010000 */
[----:B------:R-:W-:-:S03]  /*ec00*/  IMAD.MOV.U32 R11, RZ, RZ, R13 ;  /* 0x000000ffff0b7224 */ /* 0x000fc600078e000d */
[----:B------:R-:W-:Y:S01]  /*ec10*/  FADD.FTZ R48, R42, R61 ;  /* 0x0000003d2a307221 */ /* 0x000fe20000010000 */
[----:B------:R-:W-:Y:S01]  /*ec20*/  F2FP.BF16.F32.PACK_AB R42, R43, R42 ;  /* 0x0000002a2b2a723e */ /* 0x000fe200000010ff */
[----:B------:R-:W1:Y:S01]  /*ec30*/  MUFU.EX2 R15, R15 ;  /* 0x0000000f000f7308 */ /* 0x000e620000000800 */
[----:B--2---:R-:W-:Y:S01]  /*ec40*/  FADD.FTZ R32, R87, R24 ;  /* 0x0000001857207221 */ /* 0x004fe20000010000 */
[----:B------:R-:W-:Y:S01]  /*ec50*/  F2FP.BF16.F32.PACK_AB R24, R14, R21 ;  /* 0x000000150e18723e */ /* 0x000fe200000010ff */
[----:B------:R-:W-:Y:S01]  /*ec60*/  FADD.FTZ R27, R43, R48 ;  /* 0x000000302b1b7221 */ /* 0x000fe20000010000 */
[----:B------:R-:W-:Y:S02]  /*ec70*/  F2FP.BF16.F32.PACK_AB R35, R87, R40 ;  /* 0x000000285723723e */ /* 0x000fe400000010ff */
[----:B------:R-:W-:Y:S01]  /*ec80*/  F2FP.BF16.F32.PACK_AB R40, R39, R38 ;  /* 0x000000262728723e */ /* 0x000fe200000010ff */
[----:B------:R-:W-:Y:S01]  /*ec90*/  FADD.FTZ R48, R46, R27 ;  /* 0x0000001b2e307221 */ /* 0x000fe20000010000 */
[----:B------:R-:W2:Y:S01]  /*eca0*/  MUFU.EX2 R28, R28 ;  /* 0x0000001c001c7308 */ /* 0x000ea20000000800 */
[----:B0-----:R-:W-:Y:S01]  /*ecb0*/  FADD.FTZ R14, R41, R32 ;  /* 0x00000020290e7221 */ /* 0x001fe20000010000 */
[----:B------:R-:W-:-:S02]  /*ecc0*/  F2FP.BF16.F32.PACK_AB R32, R31, R30 ;  /* 0x0000001e1f20723e */ /* 0x000fc400000010ff */
[----:B------:R-:W-:Y:S02]  /*ecd0*/  F2FP.BF16.F32.PACK_AB R27, R33, R84 ;  /* 0x00000054211b723e */ /* 0x000fe400000010ff */
[----:B------:R-:W-:Y:S02]  /*ece0*/  F2FP.BF16.F32.PACK_AB R33, R37, R36 ;  /* 0x000000242521723e */ /* 0x000fe400000010ff */
[----:B------:R-:W0:Y:S01]  /*ecf0*/  MUFU.EX2 R44, R44 ;  /* 0x0000002c002c7308 */ /* 0x000e220000000800 */
[C---:B-1----:R-:W-:Y:S01]  /*ed00*/  FADD.FTZ R21, R15.reuse, R14 ;  /* 0x0000000e0f157221 */ /* 0x042fe20000010000 */
[----:B------:R1:W-:Y:S01]  /*ed10*/  STSM.16.M88.4 [R23], R24 ;  /* 0x0000001817007844 */ /* 0x0003e20000000200 */
[----:B------:R-:W-:-:S03]  /*ed20*/  F2FP.BF16.F32.PACK_AB R41, R15, R41 ;  /* 0x000000290f29723e */ /* 0x000fc600000010ff */
[----:B------:R3:W-:Y:S02]  /*ed30*/  STSM.16.M88.4 [R19], R32 ;  /* 0x0000002013007844 */ /* 0x0007e40000000200 */
[----:B------:R-:W4:Y:S01]  /*ed40*/  MUFU.EX2 R49, R49 ;  /* 0x0000003100317308 */ /* 0x000f220000000800 */
[----:B--2---:R-:W-:-:S07]  /*ed50*/  FADD.FTZ R21, R28, R21 ;  /* 0x000000151c157221 */ /* 0x004fce0000010000 */
[----:B------:R-:W2:Y:S01]  /*ed60*/  MUFU.EX2 R45, R45 ;  /* 0x0000002d002d7308 */ /* 0x000ea20000000800 */
[C---:B0-----:R-:W-:Y:S01]  /*ed70*/  FADD.FTZ R30, R44.reuse, R21 ;  /* 0x000000152c1e7221 */ /* 0x041fe20000010000 */
[----:B------:R-:W-:Y:S01]  /*ed80*/  FADD.FTZ R21, R47, R48 ;  /* 0x000000302f157221 */ /* 0x000fe20000010000 */
[----:B------:R-:W-:-:S03]  /*ed90*/  F2FP.BF16.F32.PACK_AB R43, R44, R28 ;  /* 0x0000001c2c2b723e */ /* 0x000fc600000010ff */
[----:B------:R-:W-:Y:S01]  /*eda0*/  FADD.FTZ R48, R50, R21 ;  /* 0x0000001532307221 */ /* 0x000fe20000010000 */
[----:B------:R-:W-:Y:S01]  /*edb0*/  F2FP.BF16.F32.PACK_AB R50, R51, R50 ;  /* 0x000000323332723e */ /* 0x000fe200000010ff */
[----:B------:R-:W0:Y:S01]  /*edc0*/  MUFU.EX2 R3, R3 ;  /* 0x0000000300037308 */ /* 0x000e220000000800 */
[----:B----4-:R-:W-:Y:S01]  /*edd0*/  FADD.FTZ R30, R49, R30 ;  /* 0x0000001e311e7221 */ /* 0x010fe20000010000 */
[----:B------:R-:W-:Y:S01]  /*ede0*/  FADD.FTZ R29, R51, R48 ;  /* 0x00000030331d7221 */ /* 0x000fe20000010000 */
[----:B------:R-:W-:Y:S01]  /*edf0*/  F2FP.BF16.F32.PACK_AB R48, R47, R46 ;  /* 0x0000002e2f30723e */ /* 0x000fe200000010ff */
[----:B------:R3:W-:Y:S02]  /*ee00*/  STSM.16.M88.4 [R18], R40 ;  /* 0x0000002812007844 */ /* 0x0007e40000000200 */
[----:B------:R-:W-:Y:S01]  /*ee10*/  FADD.FTZ R29, R56, R29 ;  /* 0x0000001d381d7221 */ /* 0x000fe20000010000 */
[C---:B------:R-:W-:Y:S01]  /*ee20*/  F2FP.BF16.F32.PACK_AB R56, R58.reuse, R56 ;  /* 0x000000383a38723e */ /* 0x040fe200000010ff */
[----:B------:R-:W4:Y:S01]  /*ee30*/  MUFU.EX2 R2, R2 ;  /* 0x0000000200027308 */ /* 0x000f220000000800 */
[C---:B--2---:R-:W-:Y:S01]  /*ee40*/  FADD.FTZ R36, R45.reuse, R30 ;  /* 0x0000001e2d247221 */ /* 0x044fe20000010000 */
[----:B------:R-:W-:Y:S01]  /*ee50*/  FADD.FTZ R29, R58, R29 ;  /* 0x0000001d3a1d7221 */ /* 0x000fe20000010000 */
[----:B------:R-:W-:-:S03]  /*ee60*/  F2FP.BF16.F32.PACK_AB R49, R45, R49 ;  /* 0x000000312d31723e */ /* 0x000fc600000010ff */
[----:B------:R-:W-:Y:S02]  /*ee70*/  FADD.FTZ R29, R60, R29 ;  /* 0x0000001d3c1d7221 */ /* 0x000fe40000010000 */
[----:B------:R-:W2:Y:S01]  /*ee80*/  MUFU.EX2 R57, R57 ;  /* 0x0000003900397308 */ /* 0x000ea20000000800 */
[----:B0-----:R-:W-:-:S07]  /*ee90*/  FADD.FTZ R21, R3, R36 ;  /* 0x0000002403157221 */ /* 0x001fce0000010000 */
[----:B------:R-:W1:Y:S01]  /*eea0*/  MUFU.EX2 R20, R20 ;  /* 0x0000001400147308 */ /* 0x000e620000000800 */
[C---:B----4-:R-:W-:Y:S01]  /*eeb0*/  FADD.FTZ R36, R2.reuse, R21 ;  /* 0x0000001502247221 */ /* 0x050fe20000010000 */
[----:B------:R-:W-:-:S05]  /*eec0*/  F2FP.BF16.F32.PACK_AB R51, R2, R3 ;  /* 0x000000030233723e */ /* 0x000fca00000010ff */
[----:B------:R3:W-:Y:S01]  /*eed0*/  STSM.16.M88.4 [R17+0x27800], R48 ;  /* 0x0278003011007844 */ /* 0x0007e20000000200 */
        /* <DEDUP_REMOVED lines=11> */
[C---:B-1----:R-:W-:Y:S01]  /*ef90*/  FADD.FTZ R2, R86.reuse, R15 ;  /* 0x0000000f56027221 */ /* 0x042fe20000010000 */
[----:B------:R-:W-:-:S05]  /*efa0*/  F2FP.BF16.F32.PACK_AB R59, R86, R59 ;  /* 0x0000003b563b723e */ /* 0x000fca00000010ff */
[----:B------:R3:W-:Y:S01]  /*efb0*/  STSM.16.M88.4 [R136], R56 ;  /* 0x0000003888007844 */ /* 0x0007e20000000200 */
        /* <DEDUP_REMOVED lines=19> */
[----:B------:R-:W-:-:S05]  /*f0f0*/  F2FP.BF16.F32.PACK_AB R67, R30, R67 ;  /* 0x000000431e43723e */ /* 0x000fca00000010ff */
[----:B------:R3:W-:Y:S01]  /*f100*/  STSM.16.M88.4 [R19+0x6000], R64 ;  /* 0x0060004013007844 */ /* 0x0007e20000000200 */
        /* <DEDUP_REMOVED lines=10> */
[----:B------:R-:W1:Y:S01]  /*f1b0*/  MUFU.EX2 R24, R81 ;  /* 0x0000005100187308 */ /* 0x000e620000000800 */
[----:B0-----:R-:W-:-:S07]  /*f1c0*/  FADD.FTZ R29, R76, R29 ;  /* 0x0000001d4c1d7221 */ /* 0x001fce0000010000 */
[----:B------:R-:W0:Y:S01]  /*f1d0*/  MUFU.EX2 R15, R80 ;  /* 0x00000050000f7308 */ /* 0x000e220000000800 */
[----:B--2---:R-:W-:Y:S01]  /*f1e0*/  F2FP.BF16.F32.PACK_AB R74, R78, R76 ;  /* 0x0000004c4e4a723e */ /* 0x004fe200000010ff */
[----:B-1----:R-:W-:Y:S01]  /*f1f0*/  FADD.FTZ R2, R24, R3 ;  /* 0x0000000318027221 */ /* 0x002fe20000010000 */
[----:B------:R-:W-:Y:S01]  /*f200*/  FADD.FTZ R3, R78, R29 ;  /* 0x0000001d4e037221 */ /* 0x000fe20000010000 */
[C---:B0-----:R-:W-:Y:S02]  /*f210*/  F2FP.BF16.F32.PACK_AB R75, R15.reuse, R24 ;  /* 0x000000180f4b723e */ /* 0x041fe400000010ff */
[----:B------:R-:W-:-:S03]  /*f220*/  FADD.FTZ R2, R15, R2 ;  /* 0x000000020f027221 */ /* 0x000fc60000010000 */
[----:B------:R3:W-:Y:S01]  /*f230*/  STSM.16.M88.4 [R18+0x6000], R72 ;  /* 0x0060004812007844 */ /* 0x0007e20000000200 */
[----:B------:R0:W-:Y:S06]  /*f240*/  MEMBAR.ALL.CTA ;  /* 0x0000000000007992 */ /* 0x0001ec0000008000 */
[----:B0-----:R-:W0:Y:S02]  /*f250*/  FENCE.VIEW.ASYNC.S ;  /* 0x00000000000073c6 */ /* 0x001e240000000000 */
[----:B0-----:R-:W-:Y:S01]  /*f260*/  NOP ;  /* 0x0000000000007918 */ /* 0x001fe20000000000 */
[----:B------:R-:W-:Y:S05]  /*f270*/  @P2 BRA `(.L_x_9169) ;  /* 0xffffffc800042947 */ /* 0x000fea000383ffff */
.L_x_9152:
[----:B------:R-:W-:Y:S06]  /*f280*/  BAR.ARV 0x8, 0x1a0 ;  /* 0x0206800000007b1d */ /* 0x000fec0000002000 */
[----:B------:R-:W-:Y:S05]  /*f290*/  @!P0 BRA `(.L_x_9170) ;  /* 0x0000000000048947 */ /* 0x000fea0003800000 */
[----:B------:R-:W-:Y:S01]  /*f2a0*/  BPT.TRAP 0x1 ;  /* 0x000000040000795c */ /* 0x000fe20000300000 */
.L_x_9170:
[----:B------:R-:W-:Y:S01]  /*f2b0*/  ULEA UR9, UR43, UR42, 0x3 ;  /* 0x0000002a2b097291 */ /* 0x000fe2000f8e183f */
[----:B------:R-:W-:-:S05]  /*f2c0*/  IMAD.U32 R0, RZ, RZ, UR46 ;  /* 0x0000002eff007e24 */ /* 0x000fca000f8e00ff */
[----:B------:R-:W-:-:S04]  /*f2d0*/  SHF.L.U32 R0, R0, 0x1f, RZ ;  /* 0x0000001f00007819 */ /* 0x000fc800000006ff */
[----:B------:R0:W4:Y:S01]  /*f2e0*/  SYNCS.PHASECHK.TRANS64.TRYWAIT P2, [UR9+0x2d850], R0 ;  /* 0x02d85000ff0075a7 */ /* 0x0001220008040149 */
[----:B------:R-:W-:Y:S05]  /*f2f0*/  @!P0 BRA `(.L_x_9171) ;  /* 0x0000000000048947 */ /* 0x000fea0003800000 */
[----:B------:R-:W-:Y:S01]  /*f300*/  BPT.TRAP 0x1 ;  /* 0x000000040000795c */ /* 0x000fe20000300000 */
.L_x_9171:
[----:B----4-:R-:W-:Y:S05]  /*f310*/  @P2 BRA `(.L_x_9172) ;  /* 0x0000000000082947 */ /* 0x010fea0003800000 */
[----:B------:R-:W4:Y:S02]  /*f320*/  SYNCS.PHASECHK.TRANS64.TRYWAIT P0, [UR9+0x2d850], R0 ;  /* 0x02d85000ff0075a7 */ /* 0x000f240008000149 */
[----:B----4-:R-:W-:Y:S05]  /*f330*/  @!P0 BRA `(.L_x_9173) ;  /* 0x0000007000788947 */ /* 0x010fea0003800000 */
.L_x_9172:
[----:B------:R-:W-:Y:S01]  /*f340*/  UIADD3 UR42, UR42, 0x400, URZ ;  /* 0x000004002a2a7890 */ /* 0x000fe2000fffe03f */
[----:B------:R-:W-:Y:S01]  /*f350*/  WARPGROUP.ARRIVE ;  /* 0x00000000000079c5 */ /* 0x000fe20000000000 */
[----:B------:R-:W-:Y:S01]  /*f360*/  ULOP3.LUT UR37, UR37, 0x10000, URZ, 0xfc, !UPT ;  /* 0x0001000025257892 */ /* 0x000fe2000f8efc3f */
[----:B----4-:R-:W4:Y:S01]  /*f370*/  SHFL.BFLY PT, R5, R2, 0x2, 0x1f ;  /* 0x0c401f0002057f89 */ /* 0x010f2200000e0000 */
[----:B------:R-:W-:Y:S01]  /*f380*/  USHF.R.U32.HI UR42, URZ, 0x4, UR42 ;  /* 0x000000043f2a7899 */ /* 0x000fe2000801162a */
[----:B-12---:R-:W-:Y:S01]  /*f390*/  IMAD.MOV.U32 R9, RZ, RZ, RZ ;  /* 0x000000ffff097224 */ /* 0x006fe200078e00ff */
[----:B------:R-:W-:Y:S01]  /*f3a0*/  UMOV UR5, 0x40000040 ;  /* 0x4000004000057882 */ /* 0x000fe20000000000 */
[----:B------:R-:W-:Y:S01]  /*f3b0*/  UMOV UR7, 0x80000020 ;  /* 0x8000002000077882 */ /* 0x000fe20000000000 */
[----:B------:R-:W-:Y:S01]  /*f3c0*/  ULOP3.LUT UR42, UR42, 0x3fff, URZ, 0xc0, !UPT ;  /* 0x00003fff2a2a7892 */ /* 0x000fe2000f8ec03f */
[----:B0-----:R-:W0:Y:S01]  /*f3d0*/  SHFL.BFLY PT, R0, R3, 0x2, 0x1f ;  /* 0x0c401f0003007f89 */ /* 0x001e2200000e0000 */
[----:B------:R-:W-:Y:S01]  /*f3e0*/  UMOV UR4, UR37 ;  /* 0x0000002500047c82 */ /* 0x000fe20008000000 */
[----:B------:R-:W-:Y:S01]  /*f3f0*/  IMAD.U32 R14, RZ, RZ, UR9 ;  /* 0x00000009ff0e7e24 */ /* 0x000fe2000f8e00ff */
[----:B------:R-:W-:Y:S01]  /*f400*/  ULOP3.LUT UR8, UR42, 0x2000000, URZ, 0xfc, !UPT ;  /* 0x020000002a087892 */ /* 0x000fe2000f8efc3f */
[----:B------:R-:W-:Y:S01]  /*f410*/  IMAD.U32 R11, RZ, RZ, UR34 ;  /* 0x00000022ff0b7e24 */ /* 0x000fe2000f8e00ff */
[----:B------:R-:W-:-:S02]  /*f420*/  UIADD3 UR44, UR44, 0x1, URZ ;  /* 0x000000012c2c7890 */ /* 0x000fc4000fffe03f */
[----:B------:R-:W-:Y:S02]  /*f430*/  UIMAD UR8, UR43, 0x600, UR8 ;  /* 0x000006002b0878a4 */ /* 0x000fe4000f8e0208 */
[----:B------:R-:W-:-:S04]  /*f440*/  UIADD3 UR43, UR43, 0x1, URZ ;  /* 0x000000012b2b7890 */ /* 0x000fc8000fffe03f */
[----:B------:R-:W-:Y:S01]  /*f450*/  UISETP.NE.AND UP0, UPT, UR43, 0x2, UPT ;  /* 0x000000022b00788c */ /* 0x000fe2000bf05270 */
[----:B------:R-:W-:Y:S02]  /*f460*/  UMOV UR6, UR8 ;  /* 0x0000000800067c82 */ /* 0x000fe40008000000 */
[----:B------:R-:W-:Y:S01]  /*f470*/  HGMMA.64x96x16.F32.BF16 R88, gdesc[UR4].tnspB, R88, gsb0 ;  /* 0x41600000045879f0 */ /* 0x000fe20008001858 */
[----:B------:R-:W-:Y:S01]  /*f480*/  UIADD3 UR4, UR37, 0x2, URZ ;  /* 0x0000000225047890 */ /* 0x000fe2000fffe03f */
[----:B----4-:R-:W-:Y:S01]  /*f490*/  FADD.FTZ R4, R5, R2 ;  /* 0x0000000205047221 */ /* 0x010fe20000010000 */
[----:B------:R-:W-:Y:S01]  /*f4a0*/  UIADD3 UR6, UR8, 0x40, URZ ;  /* 0x0000004008067890 */ /* 0x000fe2000fffe03f */
[----:B------:R-:W-:Y:S01]  /*f4b0*/  IMAD.MOV.U32 R2, RZ, RZ, -0x800000 ;  /* 0xff800000ff027424 */ /* 0x000fe200078e00ff */
[----:B------:R-:W-:Y:S01]  /*f4c0*/  UMOV UR5, 0x40000040 ;  /* 0x4000004000057882 */ /* 0x000fe20000000000 */
[----:B------:R-:W-:Y:S01]  /*f4d0*/  UMOV UR7, 0x80000020 ;  /* 0x8000002000077882 */ /* 0x000fe20000000000 */
[----:B------:R-:W1:Y:S01]  /*f4e0*/  SHFL.BFLY PT, R7, R4, 0x1, 0x1f ;  /* 0x0c201f0004077f89 */ /* 0x000e6200000e0000 */
[----:B0-----:R-:W-:Y:S01]  /*f4f0*/  FADD.FTZ R0, R0, R3 ;  /* 0x0000000300007221 */ /* 0x001fe20000010000 */
[----:B------:R-:W-:Y:S01]  /*f500*/  IMAD.U32 R3, RZ, RZ, UR34 ;  /* 0x00000022ff037e24 */ /* 0x000fe2000f8e00ff */
[----:B------:R-:W-:-:S03]  /*f510*/  USEL UR43, UR43, URZ, UP0 ;  /* 0x0000003f2b2b7287 */ /* 0x000fc60008000000 */
[----:B------:R-:W0:Y:S01]  /*f520*/  SHFL.BFLY PT, R5, R0, 0x1, 0x1f ;  /* 0x0c201f0000057f89 */ /* 0x000e2200000e0000 */
[----:B-1----:R-:W-:-:S05]  /*f530*/  FADD.FTZ R10, R4, R7 ;  /* 0x00000007040a7221 */ /* 0x002fca0000010000 */
[----:B------:R-:W-:Y:S01]  /*f540*/  FSETP.NE.FTZ.AND P2, PT, R10, RZ, PT ;  /* 0x000000ff0a00720b */ /* 0x000fe20003f55000 */
[----:B0-----:R-:W-:Y:S01]  /*f550*/  FADD.FTZ R8, R0, R5 ;  /* 0x0000000500087221 */ /* 0x001fe20000010000 */
[----:B------:R-:W-:Y:S02]  /*f560*/  IMAD.MOV.U32 R5, RZ, RZ, RZ ;  /* 0x000000ffff057224 */ /* 0x000fe400078e00ff */
[----:B------:R-:W-:Y:S02]  /*f570*/  IMAD.MOV.U32 R0, RZ, RZ, -0x800000 ;  /* 0xff800000ff007424 */ /* 0x000fe400078e00ff */
[----:B------:R-:W-:-:S07]  /*f580*/  FSETP.NE.FTZ.AND P0, PT, R8, RZ, PT ;  /* 0x000000ff0800720b */ /* 0x000fce0003f15000 */
[----:B------:R-:W0:Y:S01]  /*f590*/  @P2 MUFU.LG2 R7, R10 ;  /* 0x0000000a00072308 */ /* 0x000e220000000c00 */
[----:B------:R-:W-:-:S05]  /*f5a0*/  @P2 FMUL.FTZ R11, R11, 0.69314718246459960938 ;  /* 0x3f3172180b0b2820 */ /* 0x000fca0000410000 */
[----:B------:R-:W-:Y:S02]  /*f5b0*/  @P0 FMUL.FTZ R3, R3, 0.69314718246459960938 ;  /* 0x3f31721803030820 */ /* 0x000fe40000410000 */
        /* <DEDUP_REMOVED lines=107> */
.L_x_9103:
[----:B------:R-:W0:Y:S08]  /*fc70*/  S2UR UR4, SR_CgaCtaId ;  /* 0x00000000000479c3 */ /* 0x000e300000008800 */
[----:B------:R-:W-:Y:S06]  /*fc80*/  BAR.SYNC.DEFER_BLOCKING 0x5, 0x1a0 ;  /* 0x0146800000007b1d */ /* 0x000fec0000010000 */
[----:B------:R-:W-:Y:S01]  /*fc90*/  UMOV UR42, 0x400 ;  /* 0x00000400002a7882 */ /* 0x000fe20000000000 */
[----:B------:R-:W-:Y:S01]  /*fca0*/  BSSY B0, `(.L_x_9174) ;  /* 0x0000179000007945 */ /* 0x000fe20003800000 */
[----:B0-----:R-:W-:-:S09]  /*fcb0*/  ULEA UR42, UR4, UR42, 0x18 ;  /* 0x0000002a042a7291 */ /* 0x001fd2000f8ec03f */
[----:B------:R-:W0:Y:S02]  /*fcc0*/  LDS.128 R144, [UR42+0x2d8d0] ;  /* 0x02d8d02aff907984 */ /* 0x000e240008000c00 */
[----:B0-----:R-:W-:Y:S02]  /*fcd0*/  R2UR UR6, R146 ;  /* 0x00000000920672ca */ /* 0x001fe400000e0000 */
[----:B------:R-:W-:Y:S01]  /*fce0*/  R2UR UR5, R147 ;  /* 0x00000000930572ca */ /* 0x000fe200000e0000 */
        /* <DEDUP_REMOVED lines=15> */
[----:B------:R-:W-:Y:S01]  /*fde0*/  IMAD.U32 R21, RZ, RZ, UR9 ;  /* 0x00000009ff157e24 */ /* 0x000fe2000f8e00ff */
[----:B------:R-:W-:Y:S02]  /*fdf0*/  ULDC.64 UR8, c[0x0][0xbd8] ;  /* 0x0002f60000087ab9 */ /* 0x000fe40000000a00 */
[----:B------:R-:W-:Y:S01]  /*fe00*/  UISETP.NE.U32.AND UP0, UPT, UR8, URZ, UPT ;  /* 0x0000003f0800728c */ /* 0x000fe2000bf05070 */
[----:B------:R-:W-:-:S03]  /*fe10*/  IMAD.WIDE R4, R153, 0x2, R20 ;  /* 0x0000000299047825 */ /* 0x000fc600078e0214 */
[----:B------:R-:W-:Y:S01]  /*fe20*/  UISETP.NE.AND.EX UP0, UPT, UR9, URZ, UPT, UP0 ;  /* 0x0000003f0900728c */ /* 0x000fe2000bf05300 */
[C---:B------:R-:W-:Y:S02]  /*fe30*/  LOP3.LUT R9, R4.reuse, 0x180, RZ, 0xc0, !PT ;  /* 0x0000018004097812 */ /* 0x040fe400078ec0ff */
[----:B------:R-:W-:Y:S01]  /*fe40*/  ULDC.64 UR8, c[0x0][0xbd8] ;  /* 0x0002f60000087ab9 */ /* 0x000fe20000000a00 */
[C---:B------:R-:W-:Y:S01]  /*fe50*/  IADD3 R25, P0, R4.reuse, 0x6020, RZ ;  /* 0x0000602004197810 */ /* 0x040fe20007f1e0ff */
[----:B------:R-:W-:Y:S01]  /*fe60*/  UIMAD.WIDE UR8, UR40, 0x4, UR8 ;  /* 0x00000004280878a5 */ /* 0x000fe2000f8e0208 */
[----:B------:R-:W-:Y:S02]  /*fe70*/  SHF.R.U64 R9, R9, 0x3, RZ ;  /* 0x0000000309097819 */ /* 0x000fe400000012ff */
[C---:B------:R-:W-:Y:S02]  /*fe80*/  IADD3 R11, P1, R4.reuse, 0x6000, RZ ;  /* 0x00006000040b7810 */ /* 0x040fe40007f3e0ff */
[----:B---3--:R-:W-:-:S02]  /*fe90*/  IADD3 R33, P2, R4, 0x3020, RZ ;  /* 0x0000302004217810 */ /* 0x008fc40007f5e0ff */
[C---:B------:R-:W-:Y:S02]  /*fea0*/  IADD3 R29, P3, R4.reuse, 0x3000, RZ ;  /* 0x00003000041d7810 */ /* 0x040fe40007f7e0ff */
[----:B------:R-:W-:Y:S01]  /*feb0*/  IADD3 R28, P4, R4, 0x20, RZ ;  /* 0x00000020041c7810 */ /* 0x000fe20007f9e0ff */
[--C-:B------:R-:W-:Y:S01]  /*fec0*/  IMAD.X R13, RZ, RZ, R5.reuse, P2 ;  /* 0x000000ffff0d7224 */ /* 0x100fe200010e0605 */
[----:B------:R-:W-:Y:S01]  /*fed0*/  LOP3.LUT R4, R9, R4, RZ, 0x3c, !PT ;  /* 0x0000000409047212 */ /* 0x000fe200078e3cff */
[--C-:B------:R-:W-:Y:S01]  /*fee0*/  IMAD.X R15, RZ, RZ, R5.reuse, P3 ;  /* 0x000000ffff0f7224 */ /* 0x100fe200018e0605 */
[----:B------:R-:W-:Y:S01]  /*fef0*/  LOP3.LUT R24, R25, 0x180, RZ, 0xc0, !PT ;  /* 0x0000018019187812 */ /* 0x000fe200078ec0ff */
[----:B------:R-:W-:Y:S01]  /*ff00*/  IMAD.X R9, RZ, RZ, R5, P4 ;  /* 0x000000ffff097224 */ /* 0x000fe200020e0605 */
[----:B------:R-:W-:Y:S02]  /*ff10*/  LOP3.LUT R10, R11, 0x180, RZ, 0xc0, !PT ;  /* 0x000001800b0a7812 */ /* 0x000fe400078ec0ff */
[----:B------:R-:W-:-:S02]  /*ff20*/  MOV R31, R4 ;  /* 0x00000004001f7202 */ /* 0x000fc40000000f00 */
[----:B------:R-:W-:Y:S02]  /*ff30*/  F2FP.BF16.F32.PACK_AB R4, R89, R8 ;  /* 0x000000085904723e */ /* 0x000fe400000010ff */
[----:B------:R-:W-:Y:S02]  /*ff40*/  LOP3.LUT R8, R28, 0x180, RZ, 0xc0, !PT ;  /* 0x000001801c087812 */ /* 0x000fe400078ec0ff */
[----:B------:R-:W-:Y:S02]  /*ff50*/  SHF.R.U64 R24, R24, 0x3, RZ ;  /* 0x0000000318187819 */ /* 0x000fe400000012ff */
[----:B------:R-:W-:Y:S02]  /*ff60*/  SHF.R.U64 R10, R10, 0x3, RZ ;  /* 0x000000030a0a7819 */ /* 0x000fe400000012ff */
[----:B------:R-:W-:Y:S02]  /*ff70*/  LOP3.LUT R12, R33, 0x180, RZ, 0xc0, !PT ;  /* 0x00000180210c7812 */ /* 0x000fe400078ec0ff */
[----:B------:R-:W-:-:S02]  /*ff80*/  LOP3.LUT R14, R29, 0x180, RZ, 0xc0, !PT ;  /* 0x000001801d0e7812 */ /* 0x000fc400078ec0ff */
[----:B------:R-:W-:Y:S02]  /*ff90*/  SHF.R.U64 R3, R8, 0x3, RZ ;  /* 0x0000000308037819 */ /* 0x000fe400000012ff */
[----:B------:R-:W-:Y:S01]  /*ffa0*/  LOP3.LUT R24, R24, R25, RZ, 0x3c, !PT ;  /* 0x0000001918187212 */ /* 0x000fe200078e3cff */
[--C-:B------:R-:W-:Y:S01]  /*ffb0*/  IMAD.X R25, RZ, RZ, R5.reuse, P0 ;  /* 0x000000ffff197224 */ /* 0x100fe200000e0605 */
[----:B------:R-:W-:Y:S01]  /*ffc0*/  LOP3.LUT R10, R10, R11, RZ, 0x3c, !PT ;  /* 0x0000000b0a0a7212 */ /* 0x000fe200078e3cff */
[----:B------:R-:W-:Y:S01]  /*ffd0*/  IMAD.X R11, RZ, RZ, R5, P1 ;  /* 0x000000ffff0b7224 */ /* 0x000fe200008e0605 */
[----:B------:R-:W-:Y:S02]  /*ffe0*/  SHF.R.U64 R12, R12, 0x3, RZ ;  /* 0x000000030c0c7819 */ /* 0x000fe400000012ff */
[----:B------:R-:W-:Y:S02]  /*fff0*/  SHF.R.U64 R14, R14, 0x3, RZ ;  /* 0x000000030e0e7819 */ /* 0x000fe400000012ff */
[----:B------:R-:W-:-:S02]  /*10000*/  F2FP.BF16.F32.PACK_AB R5, R91, R90 ;  /* 0x0000005a5b05723e */ /* 0x000fc400000010ff */
[----:B------:R-:W-:Y:S02]  /*10010*/  LOP3.LUT R8, R3, R28, RZ, 0x3c, !PT ;  /* 0x0000001c03087212 */ /* 0x000fe400078e3cff */
[----:B------:R-:W-:Y:S01]  /*10020*/  LOP3.LUT R12, R12, R33, RZ, 0x3c, !PT ;  /* 0x000000210c0c7212 */ /* 0x000fe200078e3cff */
[----:B------:R0:W-:Y:S01]  /*10030*/  STSM.16.M88.4 [R31], R4 ;  /* 0x000000041f007844 */ /* 0x0001e20000000200 */
[----:B------:R-:W-:Y:S02]  /*10040*/  LOP3.LUT R14, R14, R29, RZ, 0x3c, !PT ;  /* 0x0000001d0e0e7212 */ /* 0x000fe400078e3cff */
[----:B------:R-:W-:Y:S02]  /*10050*/  MOV R29, R10 ;  /* 0x0000000a001d7202 */ /* 0x000fe40000000f00 */
[----:B------:R-:W-:Y:S02]  /*10060*/  MOV R3, R8 ;  /* 0x0000000800037202 */ /* 0x000fe40000000f00 */
[----:B------:R-:W-:-:S02]  /*10070*/  F2FP.BF16.F32.PACK_AB R8, R97, R96 ;  /* 0x000000606108723e */ /* 0x000fc400000010ff */
[----:B------:R-:W-:Y:S02]  /*10080*/  F2FP.BF16.F32.PACK_AB R9, R99, R98 ;  /* 0x000000626309723e */ /* 0x000fe400000010ff */
[----:B------:R-:W-:Y:S02]  /*10090*/  F2FP.BF16.F32.PACK_AB R10, R101, R100 ;  /* 0x00000064650a723e */ /* 0x000fe400000010ff */
[----:B------:R-:W-:Y:S02]  /*100a0*/  F2FP.BF16.F32.PACK_AB R11, R103, R102 ;  /* 0x00000066670b723e */ /* 0x000fe400000010ff */
[----:B------:R-:W-:Y:S02]  /*100b0*/  MOV R30, R12 ;  /* 0x0000000c001e7202 */ /* 0x000fe40000000f00 */
[----:B0-----:R-:W-:Y:S01]  /*100c0*/  MOV R31, R14 ;  /* 0x0000000e001f7202 */ /* 0x001fe20000000f00 */
[----:B------:R0:W-:Y:S01]  /*100d0*/  STSM.16.M88.4 [R3], R8 ;  /* 0x0000000803007844 */ /* 0x0001e20000000200 */
[----:B------:R-:W-:-:S02]  /*100e0*/  F2FP.BF16.F32.PACK_AB R4, R105, R104 ;  /* 0x000000686904723e */ /* 0x000fc400000010ff */
[----:B------:R-:W-:Y:S02]  /*100f0*/  F2FP.BF16.F32.PACK_AB R5, R107, R106 ;  /* 0x0000006a6b05723e */ /* 0x000fe400000010ff */
[----:B------:R-:W-:Y:S02]  /*10100*/  F2FP.BF16.F32.PACK_AB R6, R109, R108 ;  /* 0x0000006c6d06723e */ /* 0x000fe400000010ff */
[----:B------:R-:W-:Y:S02]  /*10110*/  F2FP.BF16.F32.PACK_AB R7, R111, R110 ;  /* 0x0000006e6f07723e */ /* 0x000fe400000010ff */
[----:B------:R-:W-:Y:S02]  /*10120*/  MOV R28, R24 ;  /* 0x00000018001c7202 */ /* 0x000fe40000000f00 */
[----:B------:R-:W-:Y:S01]  /*10130*/  F2FP.BF16.F32.PACK_AB R12, R113, R112 ;  /* 0x00000070710c723e */ /* 0x000fe200000010ff */
[----:B------:R1:W-:Y:S01]  /*10140*/  STSM.16.M88.4 [R31], R4 ;  /* 0x000000041f007844 */ /* 0x0003e20000000200 */
[----:B------:R-:W-:-:S02]  /*10150*/  F2FP.BF16.F32.PACK_AB R13, R115, R114 ;  /* 0x00000072730d723e */ /* 0x000fc400000010ff */
[----:B------:R-:W-:Y:S01]  /*10160*/  F2FP.BF16.F32.PACK_AB R14, R117, R116 ;  /* 0x00000074750e723e */ /* 0x000fe200000010ff */
[----:B0-----:R-:W-:Y:S01]  /*10170*/  IMAD.U32 R8, RZ, RZ, UR8 ;  /* 0x00000008ff087e24 */ /* 0x001fe2000f8e00ff */
[----:B------:R-:W-:Y:S01]  /*10180*/  F2FP.BF16.F32.PACK_AB R15, R119, R118 ;  /* 0x00000076770f723e */ /* 0x000fe200000010ff */
[----:B------:R-:W-:Y:S01]  /*10190*/  IMAD.U32 R9, RZ, RZ, UR9 ;  /* 0x00000009ff097e24 */ /* 0x000fe2000f8e00ff */
[----:B------:R-:W-:Y:S01]  /*101a0*/  F2FP.BF16.F32.PACK_AB R24, R121, R120 ;  /* 0x000000787918723e */ /* 0x000fe200000010ff */
[----:B------:R-:W-:Y:S01]  /*101b0*/  ULDC.64 UR8, c[0x0][0xbe0] ;  /* 0x0002f80000087ab9 */ /* 0x000fe20000000a00 */
[----:B------:R-:W-:Y:S01]  /*101c0*/  F2FP.BF16.F32.PACK_AB R25, R123, R122 ;  /* 0x0000007a7b19723e */ /* 0x000fe200000010ff */
[----:B------:R0:W-:Y:S01]  /*101d0*/  STSM.16.M88.4 [R30], R12 ;  /* 0x0000000c1e007844 */ /* 0x0001e20000000200 */
[----:B------:R-:W2:Y:S01]  /*101e0*/  LDC R38, c[0x0][0xa88] ;  /* 0x0002a200ff267b82 */ /* 0x000ea20000000800 */
[----:B------:R-:W-:Y:S02]  /*101f0*/  PLOP3.LUT P0, PT, PT, PT, UP0, 0x80, 0x0 ;  /* 0x000000000000781c */ /* 0x000fe40003f0f008 */
[----:B------:R0:W-:Y:S04]  /*10200*/  STSM.16.M88.4 [R29], R24 ;  /* 0x000000181d007844 */ /* 0x0001e80000000200 */
[----:B------:R0:W-:Y:S01]  /*10210*/  STSM.16.M88.4 [R28], R128 ;  /* 0x000000801c007844 */ /* 0x0001e20000000200 */
[----:B------:R-:W-:Y:S01]  /*10220*/  UISETP.NE.U32.AND UP1, UPT, UR8, URZ, UPT ;  /* 0x0000003f0800728c */ /* 0x000fe2000bf25070 */
[----:B------:R-:W-:Y:S03]  /*10230*/  BAR.SYNC.DEFER_BLOCKING 0x1, 0x180 ;  /* 0x0046000000007b1d */ /* 0x000fe60000010000 */
[----:B------:R-:W-:-:S06]  /*10240*/  UISETP.NE.AND.EX UP1, UPT, UR9, URZ, UPT, UP1 ;  /* 0x0000003f0900728c */ /* 0x000fcc000bf25310 */
[----:B------:R-:W-:-:S05]  /*10250*/  PLOP3.LUT P1, PT, PT, PT, UP1, 0x80, 0x0 ;  /* 0x000000000000781c */ /* 0x000fca0003f2f018 */
[----:B------:R-:W-:Y:S02]  /*10260*/  @UP1 ULDC.64 UR8, c[0x0][0xbe0] ;  /* 0x0002f80000081ab9 */ /* 0x000fe40000000a00 */
[----:B------:R-:W-:-:S06]  /*10270*/  @UP1 UIMAD.WIDE UR8, UR40, 0x4, UR8 ;  /* 0x00000004280818a5 */ /* 0x000fcc000f8e0208 */
[----:B-1----:R-:W-:Y:S02]  /*10280*/  IMAD.U32 R6, RZ, RZ, UR8 ;  /* 0x00000008ff067e24 */ /* 0x002fe4000f8e00ff */
[----:B------:R-:W-:Y:S01]  /*10290*/  IMAD.U32 R7, RZ, RZ, UR9 ;  /* 0x00000009ff077e24 */ /* 0x000fe2000f8e00ff */
[----:B------:R-:W3:Y:S01]  /*102a0*/  @P0 LDG.E R3, desc[UR48][R8.64] ;  /* 0x0000003008030981 */ /* 0x000ee2000c1e1900 */
[----:B------:R-:W-:Y:S01]  /*102b0*/  IMAD R5, R142, 0x20, R140 ;  /* 0x000000208e057824 */ /* 0x000fe200078e028c */
[----:B------:R-:W-:Y:S02]  /*102c0*/  UMOV UR4, URZ ;  /* 0x0000003f00047c82 */ /* 0x000fe40008000000 */
[----:B--2---:R0:W5:Y:S01]  /*102d0*/  @P1 LDG.E R38, desc[UR48][R6.64] ;  /* 0x0000003006261981 */ /* 0x004162000c1e1900 */
[----:B------:R-:W-:-:S03]  /*102e0*/  IMAD.WIDE R20, R5, 0x2, R20 ;  /* 0x0000000205147825 */ /* 0x000fc600078e0214 */
[----:B------:R-:W-:Y:S02]  /*102f0*/  IADD3 R5, P6, R20, 0x1800, RZ ;  /* 0x0000180014057810 */ /* 0x000fe40007fde0ff */
[----:B---3--:R-:W-:Y:S01]  /*10300*/  @P0 R2UR UR4, R3 ;  /* 0x00000000030402ca */ /* 0x008fe200000e0000 */
[----:B0-----:R-:W-:-:S14]  /*10310*/  @P1 BRA `(.L_x_9176) ;  /* 0x0000000000101947 */ /* 0x001fdc0003800000 */
[----:B------:R-:W-:Y:S05]  /*10320*/  @!P0 BRA `(.L_x_9176) ;  /* 0x00000000000c8947 */ /* 0x000fea0003800000 */
[----:B------:R-:W2:Y:S04]  /*10330*/  LDG.E R3, desc[UR48][R8.64] ;  /* 0x0000003008037981 */ /* 0x000ea8000c1e1900 */
[----:B-----5:R-:W2:Y:S02]  /*10340*/  LDG.E R38, desc[UR48][R8.64+0x4] ;  /* 0x0000043008267981 */ /* 0x020ea4000c1e1900 */
[----:B--2---:R-:W-:-:S07]  /*10350*/  IMAD.IADD R38, R38, 0x1, -R3 ;  /* 0x0000000126267824 */ /* 0x004fce00078e0a03 */
.L_x_9176:
[----:B------:R-:W-:Y:S01]  /*10360*/  USHF.R.S32.HI UR14, URZ, 0x1f, UR41 ;  /* 0x0000001f3f0e7899 */ /* 0x000fe20008011429 */
[----:B------:R-:W-:Y:S01]  /*10370*/  LOP3.LUT R4, R5, 0x180, RZ, 0xc0, !PT ;  /* 0x0000018005047812 */ /* 0x000fe200078ec0ff */
[----:B------:R-:W-:Y:S01]  /*10380*/  ULDC.64 UR12, c[0x0][0xb70] ;  /* 0x0002dc00000c7ab9 */ /* 0x000fe20000000a00 */
[----:B------:R-:W-:Y:S01]  /*10390*/  USHF.R.S32.HI UR11, URZ, 0x1f, UR4 ;  /* 0x0000001f3f0b7899 */ /* 0x000fe20008011404 */
[----:B------:R-:W-:Y:S01]  /*103a0*/  IMAD R7, R149, 0xc0, R151 ;  /* 0x000000c095077824 */ /* 0x000fe200078e0297 */
[----:B------:R-:W-:Y:S01]  /*103b0*/  UIMAD UR7, UR14, UR12, URZ ;  /* 0x0000000c0e0772a4 */ /* 0x000fe2000f8e023f */
[----:B------:R-:W-:Y:S01]  /*103c0*/  SHF.R.U64 R4, R4, 0x3, RZ ;  /* 0x0000000304047819 */ /* 0x000fe200000012ff */
[----:B------:R-:W-:Y:S01]  /*103d0*/  UMOV UR10, UR4 ;  /* 0x00000004000a7c82 */ /* 0x000fe20008000000 */
[----:B------:R-:W-:Y:S01]  /*103e0*/  USEL UR16, UR40, URZ, !UP0 ;  /* 0x0000003f28107287 */ /* 0x000fe2000c000000 */
[----:B------:R-:W-:Y:S01]  /*103f0*/  SHF.R.S32.HI R3, RZ, 0x1f, R7 ;  /* 0x0000001fff037819 */ /* 0x000fe20000011407 */
[----:B------:R-:W-:Y:S01]  /*10400*/  UIMAD.WIDE.U32 UR8, UR41, UR12, UR10 ;  /* 0x0000000c290872a5 */ /* 0x000fe2000f8e000a */
[----:B------:R-:W-:Y:S01]  /*10410*/  LOP3.LUT R4, R4, R5, RZ, 0x3c, !PT ;  /* 0x0000000504047212 */ /* 0x000fe200078e3cff */
[----:B------:R-:W-:Y:S01]  /*10420*/  UIMAD UR10, UR41, UR13, UR7 ;  /* 0x0000000d290a72a4 */ /* 0x000fe2000f8e0207 */
[----:B------:R-:W-:Y:S01]  /*10430*/  LOP3.LUT P0, RZ, R150, 0x3, RZ, 0xc0, !PT ;  /* 0x0000000396ff7812 */ /* 0x000fe2000780c0ff */
[----:B------:R-:W-:Y:S01]  /*10440*/  USHF.R.S32.HI UR7, URZ, 0x1f, UR40 ;  /* 0x0000001f3f077899 */ /* 0x000fe20008011428 */
[C---:B------:R-:W-:Y:S01]  /*10450*/  IADD3 R25, P5, R20.reuse, 0x3000, RZ ;  /* 0x0000300014197810 */ /* 0x040fe20007fbe0ff */
[----:B------:R-:W-:Y:S01]  /*10460*/  ULDC.64 UR12, c[0x0][0xb78] ;  /* 0x0002de00000c7ab9 */ /* 0x000fe20000000a00 */
[----:B------:R-:W-:Y:S01]  /*10470*/  UIADD3 UR9, UR9, UR10, URZ ;  /* 0x0000000a09097290 */ /* 0x000fe2000fffe03f */
[C---:B------:R-:W-:Y:S01]  /*10480*/  IADD3 R13, P4, R20.reuse, 0x4800, RZ ;  /* 0x00004800140d7810 */ /* 0x040fe20007f9e0ff */
[----:B------:R-:W-:Y:S01]  /*10490*/  USEL UR15, UR7, URZ, !UP0 ;  /* 0x0000003f070f7287 */ /* 0x000fe2000c000000 */
[----:B------:R-:W-:Y:S01]  /*104a0*/  IADD3 R33, P3, R20, 0x6000, RZ ;  /* 0x0000600014217810 */ /* 0x000fe20007f7e0ff */
[----:B------:R-:W-:Y:S01]  /*104b0*/  UIMAD.WIDE.U32 UR8, UR16, UR12, UR8 ;  /* 0x0000000c100872a5 */ /* 0x000fe2000f8e0008 */
[----:B------:R-:W-:Y:S01]  /*104c0*/  LOP3.LUT R24, R25, 0x180, RZ, 0xc0, !PT ;  /* 0x0000018019187812 */ /* 0x000fe200078ec0ff */
[----:B------:R-:W-:Y:S01]  /*104d0*/  UIMAD UR7, UR15, UR12, URZ ;  /* 0x0000000c0f0772a4 */ /* 0x000fe2000f8e023f */
[----:B------:R-:W-:-:S02]  /*104e0*/  LOP3.LUT R12, R13, 0x180, RZ, 0xc0, !PT ;  /* 0x000001800d0c7812 */ /* 0x000fc400078ec0ff */
[----:B------:R-:W-:Y:S01]  /*104f0*/  LOP3.LUT R32, R33, 0x180, RZ, 0xc0, !PT ;  /* 0x0000018021207812 */ /* 0x000fe200078ec0ff */
[----:B------:R-:W-:Y:S01]  /*10500*/  UIMAD UR7, UR16, UR13, UR7 ;  /* 0x0000000d100772a4 */ /* 0x000fe2000f8e0207 */
[----:B------:R-:W-:Y:S02]  /*10510*/  IADD3 R5, P1, R7, UR8, RZ ;  /* 0x0000000807057c10 */ /* 0x000fe4000ff3e0ff */
[----:B------:R-:W-:Y:S01]  /*10520*/  ULDC.64 UR12, c[0x0][0xb40] ;  /* 0x0002d000000c7ab9 */ /* 0x000fe20000000a00 */
[----:B------:R-:W-:Y:S02]  /*10530*/  SHF.R.U64 R24, R24, 0x3, RZ ;  /* 0x0000000318187819 */ /* 0x000fe400000012ff */
[----:B------:R-:W-:Y:S01]  /*10540*/  IMAD.U32 R6, RZ, RZ, UR7 ;  /* 0x00000007ff067e24 */ /* 0x000fe2000f8e00ff */
[----:B------:R-:W-:Y:S02]  /*10550*/  LEA R36, P2, R5, UR12, 0x2 ;  /* 0x0000000c05247c11 */ /* 0x000fe4000f8410ff */
[----:B------:R-:W-:-:S02]  /*10560*/  SHF.R.U64 R12, R12, 0x3, RZ ;  /* 0x000000030c0c7819 */ /* 0x000fc400000012ff */
[----:B------:R-:W-:Y:S01]  /*10570*/  IADD3.X R6, R3, UR9, R6, P1, !PT ;  /* 0x0000000903067c10 */ /* 0x000fe20008ffe406 */
[C---:B------:R-:W-:Y:S01]  /*10580*/  VIADD R3, R7.reuse, 0x8 ;  /* 0x0000000807037836 */ /* 0x040fe20000000000 */
[-C--:B-----5:R-:W-:Y:S01]  /*10590*/  ISETP.GE.OR P1, PT, R7, R38.reuse, P0 ;  /* 0x000000260700720c */ /* 0x0a0fe20000726670 */
[----:B------:R-:W-:Y:S01]  /*105a0*/  ULDC.64 UR8, c[0x0][0xaa0] ;  /* 0x0002a80000087ab9 */ /* 0x000fe20000000a00 */
[----:B------:R-:W-:Y:S01]  /*105b0*/  LEA.HI.X R37, R5, UR13, R6, 0x2, P2 ;  /* 0x0000000d05257c11 */ /* 0x000fe200090f1406 */
[--C-:B------:R-:W-:Y:S01]  /*105c0*/  IMAD.X R5, RZ, RZ, R21.reuse, P6 ;  /* 0x000000ffff057224 */ /* 0x100fe200030e0615 */
[----:B------:R-:W-:Y:S02]  /*105d0*/  IADD3 R6, P2, R20, 0x7800, RZ ;  /* 0x0000780014067810 */ /* 0x000fe40007f5e0ff */
[----:B------:R-:W-:Y:S02]  /*105e0*/  ISETP.GE.OR P0, PT, R3, R38, P0 ;  /* 0x000000260300720c */ /* 0x000fe40000706670 */
[----:B------:R-:W-:Y:S01]  /*105f0*/  LOP3.LUT R3, R6, 0x180, RZ, 0xc0, !PT ;  /* 0x0000018006037812 */ /* 0x000fe200078ec0ff */
[----:B------:R-:W-:Y:S01]  /*10600*/  IMAD.X R29, RZ, RZ, R21, P2 ;  /* 0x000000ffff1d7224 */ /* 0x000fe200010e0615 */
[----:B------:R-:W-:-:S02]  /*10610*/  LOP3.LUT R7, R20, 0x180, RZ, 0xc0, !PT ;  /* 0x0000018014077812 */ /* 0x000fc400078ec0ff */
[----:B------:R-:W-:Y:S02]  /*10620*/  SHF.R.U64 R32, R32, 0x3, RZ ;  /* 0x0000000320207819 */ /* 0x000fe400000012ff */
[----:B------:R-:W-:Y:S01]  /*10630*/  LOP3.LUT R24, R24, R25, RZ, 0x3c, !PT ;  /* 0x0000001918187212 */ /* 0x000fe200078e3cff */
[--C-:B------:R-:W-:Y:S01]  /*10640*/  IMAD.X R25, RZ, RZ, R21.reuse, P5 ;  /* 0x000000ffff197224 */ /* 0x100fe200028e0615 */
[----:B------:R-:W-:Y:S02]  /*10650*/  SHF.R.U64 R3, R3, 0x3, RZ ;  /* 0x0000000303037819 */ /* 0x000fe400000012ff */
[----:B------:R-:W-:Y:S01]  /*10660*/  LOP3.LUT R12, R12, R13, RZ, 0x3c, !PT ;  /* 0x0000000d0c0c7212 */ /* 0x000fe200078e3cff */
[--C-:B------:R-:W-:Y:S01]  /*10670*/  IMAD.X R13, RZ, RZ, R21.reuse, P4 ;  /* 0x000000ffff0d7224 */ /* 0x100fe200020e0615 */
[----:B------:R-:W-:Y:S01]  /*10680*/  SHF.R.U64 R7, R7, 0x3, RZ ;  /* 0x0000000307077819 */ /* 0x000fe200000012ff */
[----:B------:R-:W-:Y:S01]  /*10690*/  UIMAD UR7, UR11, UR8, URZ ;  /* 0x000000080b0772a4 */ /* 0x000fe2000f8e023f */
[----:B------:R-:W-:Y:S01]  /*106a0*/  LOP3.LUT R32, R32, R33, RZ, 0x3c, !PT ;  /* 0x0000002120207212 */ /* 0x000fe200078e3cff */
[----:B------:R-:W-:Y:S01]  /*106b0*/  IMAD.X R33, RZ, RZ, R21, P3 ;  /* 0x000000ffff217224 */ /* 0x000fe200018e0615 */
[----:B------:R-:W-:Y:S01]  /*106c0*/  LOP3.LUT R28, R3, R6, RZ, 0x3c, !PT ;  /* 0x00000006031c7212 */ /* 0x000fe200078e3cff */
[----:B------:R-:W-:Y:S01]  /*106d0*/  @!P1 STG.E desc[UR48][R36.64], R0 ;  /* 0x0000000024009986 */ /* 0x000fe2000c101930 */
[----:B------:R-:W-:Y:S01]  /*106e0*/  LOP3.LUT R20, R7, R20, RZ, 0x3c, !PT ;  /* 0x0000001407147212 */ /* 0x000fe200078e3cff */
[----:B------:R-:W-:Y:S01]  /*106f0*/  IMAD.U32 R3, RZ, RZ, UR8 ;  /* 0x00000008ff037e24 */ /* 0x000fe2000f8e00ff */
[----:B------:R-:W-:Y:S01]  /*10700*/  SHF.R.S32.HI R141, RZ, 0x1f, R140 ;  /* 0x0000001fff8d7819 */ /* 0x000fe2000001148c */
[----:B------:R0:W-:Y:S01]  /*10710*/  @!P0 STG.E desc[UR48][R36.64+0x20], R2 ;  /* 0x0000200224008986 */ /* 0x0001e2000c101930 */
[----:B------:R-:W-:-:S03]  /*10720*/  UIMAD UR7, UR4, UR9, UR7 ;  /* 0x00000009040772a4 */ /* 0x000fc6000f8e0207 */
[----:B------:R1:W5:Y:S01]  /*10730*/  LD.E.128 R8, desc[UR48][R20.64] ;  /* 0x0000003014087980 */ /* 0x000362000c101d00 */
[----:B------:R-:W-:-:S03]  /*10740*/  ULDC.64 UR8, c[0x0][0xae0] ;  /* 0x0002b80000087ab9 */ /* 0x000fc60000000a00 */
[----:B------:R-:W5:Y:S04]  /*10750*/  LD.E.128 R4, desc[UR48][R4.64] ;  /* 0x0000003004047980 */ /* 0x000f68000c101d00 */
[----:B------:R-:W5:Y:S01]  /*10760*/  LD.E.128 R24, desc[UR48][R24.64] ;  /* 0x0000003018187980 */ /* 0x000f62000c101d00 */
[----:B0-----:R-:W-:-:S03]  /*10770*/  IMAD.WIDE.U32 R2, R3, UR4, R140 ;  /* 0x0000000403027c25 */ /* 0x001fc6000f8e008c */
[----:B------:R-:W5:Y:S04]  /*10780*/  LD.E.128 R12, desc[UR48][R12.64] ;  /* 0x000000300c0c7980 */ /* 0x000f68000c101d00 */
[----:B------:R-:W5:Y:S04]  /*10790*/  LD.E.128 R32, desc[UR48][R32.64] ;  /* 0x0000003020207980 */ /* 0x000f68000c101d00 */
[----:B------:R-:W5:Y:S01]  /*107a0*/  LD.E.128 R28, desc[UR48][R28.64] ;  /* 0x000000301c1c7980 */ /* 0x000f62000c101d00 */
[----:B------:R-:W-:Y:S01]  /*107b0*/  UIMAD UR4, UR14, UR8, URZ ;  /* 0x000000080e0472a4 */ /* 0x000fe2000f8e023f */
[----:B------:R-:W-:Y:S01]  /*107c0*/  VIADD R3, R3, UR7 ;  /* 0x0000000703037c36 */ /* 0x000fe20008000000 */
[----:B------:R-:W-:Y:S01]  /*107d0*/  SHF.R.S32.HI R143, RZ, 0x1f, R142 ;  /* 0x0000001fff8f7819 */ /* 0x000fe2000001148e */
[----:B------:R-:W-:Y:S01]  /*107e0*/  @!PT LDS RZ, [RZ] ;  /* 0x00000000fffff984 */ /* 0x000fe20000000800 */
[----:B------:R-:W-:Y:S01]  /*107f0*/  @!PT LDS RZ, [RZ] ;  /* 0x00000000fffff984 */ /* 0x000fe20000000800 */
[----:B------:R-:W-:Y:S01]  /*10800*/  @!PT LDS RZ, [RZ] ;  /* 0x00000000fffff984 */ /* 0x000fe20000000800 */
[----:B------:R-:W-:Y:S01]  /*10810*/  @!PT LDS RZ, [RZ] ;  /* 0x00000000fffff984 */ /* 0x000fe20000000800 */
[----:B------:R0:W-:Y:S06]  /*10820*/  MEMBAR.ALL.CTA ;  /* 0x0000000000007992 */ /* 0x0001ec0000008000 */
[----:B0-----:R-:W0:Y:S01]  /*10830*/  FENCE.VIEW.ASYNC.S ;  /* 0x00000000000073c6 */ /* 0x001e220000000000 */
[----:B------:R-:W-:Y:S01]  /*10840*/  IMAD.U32 R37, RZ, RZ, UR8 ;  /* 0x00000008ff257e24 */ /* 0x000fe2000f8e00ff */
[----:B------:R-:W-:Y:S01]  /*10850*/  UIMAD UR7, UR41, UR9, UR4 ;  /* 0x00000009290772a4 */ /* 0x000fe2000f8e0204 */
[----:B-1----:R-:W-:Y:S01]  /*10860*/  IMAD R21, R149, -0xc0, R38 ;  /* 0xffffff4095157824 */ /* 0x002fe200078e0226 */
[----:B------:R-:W-:Y:S01]  /*10870*/  UIADD3 UR4, UR42, 0x2d820, URZ ;  /* 0x0002d8202a047890 */ /* 0x000fe2000fffe03f */
[----:B------:R-:W-:Y:S01]  /*10880*/  IMAD.WIDE.U32 R2, R37, UR41, R2 ;  /* 0x0000002925027c25 */ /* 0x000fe2000f8e0002 */
[----:B------:R-:W-:Y:S01]  /*10890*/  ULDC.64 UR8, c[0x0][0xae8] ;  /* 0x0002ba0000087ab9 */ /* 0x000fe20000000a00 */
[----:B------:R-:W-:Y:S01]  /*108a0*/  BSSY B1, `(.L_x_9177) ;  /* 0x0000021000017945 */ /* 0x000fe20003800000 */
[----:B------:R-:W-:Y:S01]  /*108b0*/  ISETP.GE.AND P0, PT, R142, R21, PT ;  /* 0x000000158e00720c */ /* 0x000fe20003f06270 */
[----:B------:R-:W-:Y:S01]  /*108c0*/  VIADD R3, R3, UR7 ;  /* 0x0000000703037c36 */ /* 0x000fe20008000000 */
[----:B------:R-:W-:-:S02]  /*108d0*/  UIMAD UR7, UR15, UR8, URZ ;  /* 0x000000080f0772a4 */ /* 0x000fc4000f8e023f */
[----:B------:R-:W-:Y:S01]  /*108e0*/  IMAD.U32 R37, RZ, RZ, UR8 ;  /* 0x00000008ff257e24 */ /* 0x000fe2000f8e00ff */
[----:B------:R-:W-:Y:S01]  /*108f0*/  UPRMT UR4, URZ, 0x654, UR4 ;  /* 0x000006543f047896 */ /* 0x000fe20008000004 */
[----:B------:R-:W-:Y:S01]  /*10900*/  VIADD R0, R142, 0x60 ;  /* 0x000000608e007836 */ /* 0x000fe20000000000 */
[----:B------:R-:W-:Y:S02]  /*10910*/  UIMAD UR7, UR16, UR9, UR7 ;  /* 0x00000009100772a4 */ /* 0x000fe4000f8e0207 */
[----:B------:R-:W-:Y:S02]  /*10920*/  IMAD.WIDE.U32 R36, R37, UR16, R2 ;  /* 0x0000001025247c25 */ /* 0x000fe4000f8e0002 */
[----:B------:R-:W-:Y:S02]  /*10930*/  ISETP.GE.AND P3, PT, R0, R21, PT ;  /* 0x000000150000720c */ /* 0x000fe40003f66270 */
[----:B------:R-:W-:-:S04]  /*10940*/  IMAD.WIDE R20, R149, 0xc0, R142 ;  /* 0x000000c095147825 */ /* 0x000fc800078e028e */
[----:B------:R-:W-:Y:S01]  /*10950*/  VIADD R41, R37, UR7 ;  /* 0x0000000725297c36 */ /* 0x000fe20008000000 */
[----:B0-----:R-:W-:Y:S01]  /*10960*/  SYNCS.ARRIVE.TRANS64.RED.A1T0 RZ, [UR4], RZ ;  /* 0x000000ffffff79a7 */ /* 0x001fe20008100404 */
[----:B------:R-:W-:Y:S05]  /*10970*/  @P0 BRA `(.L_x_9178) ;  /* 0x00000000004c0947 */ /* 0x000fea0003800000 */
        /* <DEDUP_REMOVED lines=19> */
.L_x_9178:
[----:B------:R-:W-:Y:S05]  /*10ab0*/  BSYNC B1 ;  /* 0x0000000000017941 */ /* 0x000fea0003800000 */
.L_x_9177:
[----:B------:R-:W-:Y:S05]  /*10ac0*/  @P3 BRA `(.L_x_9179) ;  /* 0x0000000800583947 */ /* 0x000fea0003800000 */
[----:B0----5:R-:W-:Y:S01]  /*10ad0*/  IADD3 R9, P0, R20, 0x60, RZ ;  /* 0x0000006014097810 */ /* 0x021fe20007f1e0ff */
        /* <DEDUP_REMOVED lines=22> */
.L_x_9175:
        /* <DEDUP_REMOVED lines=24> */
[----:B-1----:R-:W2:Y:S04]  /*10dc0*/  LDG.E R5, desc[UR48][R2.64] ;  /* 0x0000003002057981 */ /* 0x002ea8000c1e1900 */
[----:B-----5:R-:W2:Y:S02]  /*10dd0*/  LDG.E R0, desc[UR48][R2.64+0x4] ;  /* 0x0000043002007981 */ /* 0x020ea4000c1e1900 */
[----:B--2---:R-:W-:-:S07]  /*10de0*/  IMAD.IADD R0, R0, 0x1, -R5 ;  /* 0x0000000100007824 */ /* 0x004fce00078e0a05 */
.L_x_9180:
[----:B------:R-:W-:Y:S01]  /*10df0*/  USHF.R.S32.HI UR4, URZ, 0x1f, UR40 ;  /* 0x0000001f3f047899 */ /* 0x000fe20008011428 */
[----:B------:R-:W-:Y:S01]  /*10e00*/  BSSY B1, `(.L_x_9181) ;  /* 0x000001e000017945 */ /* 0x000fe20003800000 */
[----:B------:R-:W-:Y:S01]  /*10e10*/  USEL UR10, UR40, URZ, !UP0 ;  /* 0x0000003f280a7287 */ /* 0x000fe2000c000000 */
[----:B------:R-:W-:Y:S01]  /*10e20*/  SHF.R.S32.HI R141, RZ, 0x1f, R140 ;  /* 0x0000001fff8d7819 */ /* 0x000fe2000001148c */
[----:B------:R-:W-:Y:S01]  /*10e30*/  USEL UR9, UR4, URZ, !UP0 ;  /* 0x0000003f04097287 */ /* 0x000fe2000c000000 */
[----:B-----5:R-:W-:Y:S01]  /*10e40*/  SHF.R.S32.HI R6, RZ, 0x1f, R7 ;  /* 0x0000001fff067819 */ /* 0x020fe20000011407 */
[----:B------:R-:W-:Y:S10]  /*10e50*/  @P0 BRA `(.L_x_9182) ;  /* 0x0000000000600947 */ /* 0x000ff40003800000 */
[----:B-1----:R-:W0:Y:S02]  /*10e60*/  S2R R2, SR_TID.X ;  /* 0x0000000000027919 */ /* 0x002e240000002100 */
[----:B0-----:R-:W-:-:S04]  /*10e70*/  IMAD R2, R149, 0xc0, R2 ;  /* 0x000000c095027824 */ /* 0x001fc800078e0202 */
[----:B------:R-:W-:-:S05]  /*10e80*/  VIADD R3, R2, 0xffffff80 ;  /* 0xffffff8002037836 */ /* 0x000fca0000000000 */
[----:B------:R-:W-:-:S13]  /*10e90*/  ISETP.GE.AND P0, PT, R3, R0, PT ;  /* 0x000000000300720c */ /* 0x000fda0003f06270 */
        /* <DEDUP_REMOVED lines=20> */
.L_x_9182:
[----:B------:R-:W-:Y:S05]  /*10fe0*/  BSYNC B1 ;  /* 0x0000000000017941 */ /* 0x000fea0003800000 */
.L_x_9181:
[----:B------:R-:W-:Y:S01]  /*10ff0*/  ULDC.64 UR12, c[0x0][0xaa0] ;  /* 0x0002a800000c7ab9 */ /* 0x000fe20000000a00 */
[----:B------:R-:W-:Y:S01]  /*11000*/  BSSY B1, `(.L_x_9183) ;  /* 0x000002c000017945 */ /* 0x000fe20003800000 */
[----:B01----:R-:W-:Y:S02]  /*11010*/  IMAD R4, R6, UR12, RZ ;  /* 0x0000000c06047c24 */ /* 0x003fe4000f8e02ff */
[----:B------:R-:W-:-:S04]  /*11020*/  IMAD.WIDE.U32 R2, R7, UR12, R140 ;  /* 0x0000000c07027c25 */ /* 0x000fc8000f8e008c */
[----:B------:R-:W-:Y:S01]  /*11030*/  IMAD R7, R7, UR13, R4 ;  /* 0x0000000d07077c24 */ /* 0x000fe2000f8e0204 */
[----:B------:R-:W-:Y:S01]  /*11040*/  ULDC.64 UR12, c[0x0][0xae0] ;  /* 0x0002b800000c7ab9 */ /* 0x000fe20000000a00 */
[--C-:B------:R-:W-:Y:S01]  /*11050*/  IMAD.MOV.U32 R6, RZ, RZ, R142.reuse ;  /* 0x000000ffff067224 */ /* 0x100fe200078e008e */
[----:B------:R-:W-:Y:S01]  /*11060*/  UIMAD UR4, UR8, UR12, URZ ;  /* 0x0000000c080472a4 */ /* 0x000fe2000f8e023f */
[----:B------:R-:W-:Y:S01]  /*11070*/  IMAD.IADD R3, R3, 0x1, R7 ;  /* 0x0000000103037824 */ /* 0x000fe200078e0207 */
[----:B------:R-:W-:Y:S01]  /*11080*/  SHF.R.S32.HI R7, RZ, 0x1f, R142 ;  /* 0x0000001fff077819 */ /* 0x000fe2000001148e */
[----:B------:R-:W-:Y:S01]  /*11090*/  IMAD.U32 R5, RZ, RZ, UR12 ;  /* 0x0000000cff057e24 */ /* 0x000fe2000f8e00ff */
[----:B------:R-:W-:-:S03]  /*110a0*/  UIMAD UR4, UR41, UR13, UR4 ;  /* 0x0000000d290472a4 */ /* 0x000fc6000f8e0204 */
[----:B------:R-:W-:Y:S01]  /*110b0*/  IMAD.WIDE.U32 R2, R5, UR41, R2 ;  /* 0x0000002905027c25 */ /* 0x000fe2000f8e0002 */
[----:B------:R-:W-:-:S03]  /*110c0*/  ULDC.64 UR12, c[0x0][0xae8] ;  /* 0x0002ba00000c7ab9 */ /* 0x000fc60000000a00 */
[----:B------:R-:W-:Y:S02]  /*110d0*/  IMAD R5, R149, -0xc0, R0 ;  /* 0xffffff4095057824 */ /* 0x000fe400078e0200 */
[----:B------:R-:W-:Y:S01]  /*110e0*/  VIADD R3, R3, UR4 ;  /* 0x0000000403037c36 */ /* 0x000fe20008000000 */
[----:B------:R-:W-:Y:S01]  /*110f0*/  UIMAD UR4, UR9, UR12, URZ ;  /* 0x0000000c090472a4 */ /* 0x000fe2000f8e023f */
[C---:B------:R-:W-:Y:S01]  /*11100*/  VIADD R0, R142.reuse, 0x60 ;  /* 0x000000608e007836 */ /* 0x040fe20000000000 */
[-C--:B------:R-:W-:Y:S01]  /*11110*/  ISETP.GE.AND P0, PT, R142, R5.reuse, PT ;  /* 0x000000058e00720c */ /* 0x080fe20003f06270 */
[----:B------:R-:W-:Y:S01]  /*11120*/  IMAD.U32 R9, RZ, RZ, UR12 ;  /* 0x0000000cff097e24 */ /* 0x000fe2000f8e00ff */
[----:B------:R-:W-:Y:S01]  /*11130*/  UIMAD UR4, UR10, UR13, UR4 ;  /* 0x0000000d0a0472a4 */ /* 0x000fe2000f8e0204 */
[----:B------:R-:W-:Y:S01]  /*11140*/  IMAD.WIDE R6, R149, 0xc0, R6 ;  /* 0x000000c095067825 */ /* 0x000fe200078e0206 */
[----:B------:R-:W-:-:S03]  /*11150*/  ISETP.GE.AND P1, PT, R0, R5, PT ;  /* 0x000000050000720c */ /* 0x000fc60003f26270 */
[----:B------:R-:W-:-:S04]  /*11160*/  IMAD.WIDE.U32 R4, R9, UR10, R2 ;  /* 0x0000000a09047c25 */ /* 0x000fc8000f8e0002 */
[----:B------:R-:W-:Y:S02]  /*11170*/  VIADD R11, R5, UR4 ;  /* 0x00000004050b7c36 */ /* 0x000fe40008000000 */
        /* <DEDUP_REMOVED lines=20> */
.L_x_9184:
[----:B------:R-:W-:Y:S05]  /*112c0*/  BSYNC B1 ;  /* 0x0000000000017941 */ /* 0x000fea0003800000 */
.L_x_9183:
        /* <DEDUP_REMOVED lines=22> */
.L_x_9179:
[----:B------:R-:W-:Y:S05]  /*11430*/  BSYNC B0 ;  /* 0x0000000000007941 */ /* 0x000fea0003800000 */
.L_x_9174:
[----:B------:R-:W-:Y:S02]  /*11440*/  ULDC UR4, c[0x0][0xc14] ;  /* 0x0003050000047ab9 */ /* 0x000fe40000000800 */
[----:B------:R-:W-:-:S06]  /*11450*/  UISETP.GE.AND UP0, UPT, UR5, UR4, UPT ;  /* 0x000000040500728c */ /* 0x000fcc000bf06270 */
[----:B------:R-:W-:-:S13]  /*11460*/  PLOP3.LUT P0, PT, PT, PT, UP0, 0x80, 0x0 ;  /* 0x000000000000781c */ /* 0x000fda0003f0f008 */
[----:B------:R-:W-:Y:S05]  /*11470*/  @!P0 BRA `(.L_x_9185) ;  /* 0xfffffef800a08947 */ /* 0x000fea000383ffff */
[----:B------:R-:W-:Y:S05]  /*11480*/  EXIT ;  /* 0x000000000000794d */ /* 0x000fea0003800000 */
.L_x_9092:
        /* <DEDUP_REMOVED lines=61> */
.L_x_9190:
        /* <DEDUP_REMOVED lines=13> */
.L_x_9189:
[----:B------:R-:W-:Y:S05]  /*11930*/  BSYNC B0 ;  /* 0x0000000000007941 */ /* 0x000fea0003800000 */
.L_x_9188:
        /* <DEDUP_REMOVED lines=26> */
.L_x_9186:
        /* <DEDUP_REMOVED lines=18> */
[----:B------:R-:W-:-:S06]  /*11c00*/  VIADD R16, R13, 0xffffffff ;  /* 0xffffffff0d107836 */ /* 0x000fcc0000000000 */
[----:B------:R2:W3:Y:S02]  /*11c10*/  SHFL.IDX PT, R16, R5, R16, 0x1f ;  /* 0x00001f1005107589 */ /* 0x0004e400000e0000 */
.L_x_9191:
[----:B---3--:R-:W-:Y:S01]  /*11c20*/  IMAD R16, R16, UR4, R11 ;  /* 0x0000000410107c24 */ /* 0x008fe2000f8e020b */
[----:B------:R-:W-:Y:S01]  /*11c30*/  IABS R2, R4 ;  /* 0x0000000400027213 */ /* 0x000fe20000000000 */
[----:B-1----:R-:W-:-:S03]  /*11c40*/  IMAD.MOV R9, RZ, RZ, -R3 ;  /* 0x000000ffff097224 */ /* 0x002fc600078e0a03 */
[----:B--2---:R-:W-:Y:S01]  /*11c50*/  IADD3 R5, -R16, UR6, RZ ;  /* 0x0000000610057c10 */ /* 0x004fe2000fffe1ff */
[----:B0-----:R-:W-:Y:S02]  /*11c60*/  IMAD.MOV R10, RZ, RZ, -R2 ;  /* 0x000000ffff0a7224 */ /* 0x001fe400078e0a02 */
[----:B------:R-:W-:Y:S01]  /*11c70*/  IMAD R9, R9, R6, RZ ;  /* 0x0000000609097224 */ /* 0x000fe200078e02ff */
[----:B------:R-:W-:Y:S01]  /*11c80*/  IABS R8, R5 ;  /* 0x0000000500087213 */ /* 0x000fe20000000000 */
[----:B------:R-:W-:-:S04]  /*11c90*/  IMAD.MOV.U32 R2, RZ, RZ, RZ ;  /* 0x000000ffff027224 */ /* 0x000fc800078e00ff */
[----:B------:R-:W-:-:S04]  /*11ca0*/  IMAD.HI.U32 R2, R3, R9, R2 ;  /* 0x0000000903027227 */ /* 0x000fc800078e0002 */
[----:B------:R-:W-:Y:S02]  /*11cb0*/  IMAD.MOV.U32 R3, RZ, RZ, R8 ;  /* 0x000000ffff037224 */ /* 0x000fe400078e0008 */
[----:B------:R-:W-:Y:S02]  /*11cc0*/  IMAD.MOV.U32 R8, RZ, RZ, R10 ;  /* 0x000000ffff087224 */ /* 0x000fe400078e000a */
        /* <DEDUP_REMOVED lines=17> */
[----:B------:R-:W-:Y:S02]  /*11de0*/  VIADDMNMX R7, R8, UR4, R7, PT ;  /* 0x0000000408077c46 */ /* 0x000fe4000b800107 */
[----:B------:R-:W-:-:S02]  /*11df0*/  IABS R11, R4 ;  /* 0x00000004000b7213 */ /* 0x000fc40000000000 */
[----:B------:R-:W-:-:S04]  /*11e00*/  IABS R8, R7 ;  /* 0x0000000700087213 */ /* 0x000fc80000000000 */
[----:B------:R-:W0:Y:S08]  /*11e10*/  I2F.RP R9, R8 ;  /* 0x0000000800097306 */ /* 0x000e300000209400 */
[----:B0-----:R-:W0:Y:S02]  /*11e20*/  MUFU.RCP R9, R9 ;  /* 0x0000000900097308 */ /* 0x001e240000001000 */
[----:B0-----:R-:W-:-:S06]  /*11e30*/  VIADD R3, R9, 0xffffffe ;  /* 0x0ffffffe09037836 */ /* 0x001fcc0000000000 */
[----:B------:R-:W0:Y:S02]  /*11e40*/  F2I.FTZ.U32.TRUNC.NTZ R3, R3 ;  /* 0x0000000300037305 */ /* 0x000e24000021f000 */
[----:B0-----:R-:W-:-:S04]  /*11e50*/  IMAD.MOV R10, RZ, RZ, -R3 ;  /* 0x000000ffff0a7224 */ /* 0x001fc800078e0a03 */
[----:B------:R-:W-:Y:S01]  /*11e60*/  IMAD.MOV.U32 R5, RZ, RZ, R10 ;  /* 0x000000ffff057224 */ /* 0x000fe200078e000a */
[----:B------:R-:W-:-:S03]  /*11e70*/  IABS R10, R7 ;  /* 0x00000007000a7213 */ /* 0x000fc60000000000 */
        /* <DEDUP_REMOVED lines=11> */
[----:B------:R-:W-:Y:S01]  /*11f30*/  ISETP.GE.AND P0, PT, R3, RZ, PT ;  /* 0x000000ff0300720c */ /* 0x000fe20003f06270 */
[----:B------:R-:W-:-:S12]  /*11f40*/  IMAD.IADD R3, R4, 0x1, R6 ;  /* 0x0000000104037824 */ /* 0x000fd800078e0206 */
        /* <DEDUP_REMOVED lines=8> */
.L_x_9187:
[----:B------:R-:W-:Y:S02]  /*11fd0*/  IMAD.MOV.U32 R17, RZ, RZ, RZ ;  /* 0x000000ffff117224 */ /* 0x000fe400078e00ff */
[----:B------:R-:W-:Y:S02]  /*11fe0*/  IMAD.U32 R16, RZ, RZ, UR6 ;  /* 0x00000006ff107e24 */ /* 0x000fe4000f8e00ff */
[----:B------:R-:W-:-:S07]  /*11ff0*/  IMAD.MOV.U32 R18, RZ, RZ, RZ ;  /* 0x000000ffff127224 */ /* 0x000fce00078e00ff */
.L_x_9192:
[----:B------:R-:W-:Y:S01]  /*12000*/  ISETP.NE.AND P0, PT, R27, RZ, PT ;  /* 0x000000ff1b00720c */ /* 0x000fe20003f05270 */
[----:B------:R-:W-:Y:S02]  /*12010*/  IMAD.MOV.U32 R24, RZ, RZ, 0x1 ;  /* 0x00000001ff187424 */ /* 0x000fe400078e00ff */
[----:B------:R-:W-:Y:S02]  /*12020*/  IMAD.MOV.U32 R22, RZ, RZ, RZ ;  /* 0x000000ffff167224 */ /* 0x000fe400078e00ff */
[----:B------:R-:W-:-:S08]  /*12030*/  IMAD.MOV.U32 R29, RZ, RZ, RZ ;  /* 0x000000ffff1d7224 */ /* 0x000fd000078e00ff */
[----:B------:R-:W0:Y:S01]  /*12040*/  @!P0 S2R R3, SR_CgaCtaId ;  /* 0x0000000000038919 */ /* 0x000e220000008800 */
[----:B------:R-:W-:-:S04]  /*12050*/  @!P0 MOV R0, 0x400 ;  /* 0x0000040000008802 */ /* 0x000fc80000000f00 */
[----:B0-----:R-:W-:-:S05]  /*12060*/  @!P0 LEA R0, R3, R0, 0x18 ;  /* 0x0000000003008211 */ /* 0x001fca00078ec0ff */
[----:B------:R0:W-:Y:S01]  /*12070*/  @!P0 STS.128 [R0+0x2d8d0], R16 ;  /* 0x02d8d01000008388 */ /* 0x0001e20000000c00 */
[----:B------:R-:W-:Y:S06]  /*12080*/  BAR.ARV 0x5, 0x1a0 ;  /* 0x0146800000007b1d */ /* 0x000fec0000002000 */
[----:B------:R-:W-:-:S13]  /*12090*/  ISETP.GE.AND P0, PT, R19, UR5, PT ;  /* 0x0000000513007c0c */ /* 0x000fda000bf06270 */
[----:B------:R-:W-:Y:S05]  /*120a0*/  @P0 BRA `(.L_x_9193) ;  /* 0x0000003c007c0947 */ /* 0x000fea0003800000 */
[----:B------:R-:W-:Y:S01]  /*120b0*/  IMAD.MOV.U32 R24, RZ, RZ, 0x1 ;  /* 0x00000001ff187424 */ /* 0x000fe200078e00ff */
[----:B------:R-:W-:Y:S01]  /*120c0*/  ULDC UR37, c[0x0][0xc] ;  /* 0x0000030000257ab9 */ /* 0x000fe20000000800 */
[----:B------:R-:W-:Y:S01]  /*120d0*/  IMAD.MOV.U32 R29, RZ, RZ, RZ ;  /* 0x000000ffff1d7224 */ /* 0x000fe200078e00ff */
[----:B------:R-:W-:Y:S01]  /*120e0*/  ULDC.64 UR38, c[0x0][0x198] ;  /* 0x0000660000267ab9 */ /* 0x000fe20000000a00 */
[----:B------:R-:W-:-:S07]  /*120f0*/  IMAD.MOV.U32 R22, RZ, RZ, RZ ;  /* 0x000000ffff167224 */ /* 0x000fce00078e00ff */
.L_x_9268:
[----:B------:R-:W-:Y:S05]  /*12100*/  YIELD ;  /* 0x0000000000007946 */ /* 0x000fea0003800000 */
[----:B------:R-:W-:Y:S01]  /*12110*/  ULDC.64 UR4, c[0x0][0xa28] ;  /* 0x00028a0000047ab9 */ /* 0x000fe20000000a00 */
[----:B0-----:R-:W-:Y:S01]  /*12120*/  IMAD.MOV.U32 R0, RZ, RZ, RZ ;  /* 0x000000ffff007224 */ /* 0x001fe200078e00ff */
[----:B------:R-:W-:-:S04]  /*12130*/  ISETP.NE.U32.AND P0, PT, RZ, UR4, PT ;  /* 0x00000004ff007c0c */ /* 0x000fc8000bf05070 */
[----:B------:R-:W-:Y:S01]  /*12140*/  ISETP.NE.AND.EX P0, PT, RZ, UR5, PT, P0 ;  /* 0x00000005ff007c0c */ /* 0x000fe2000bf05300 */
[----:B------:R-:W-:-:S12]  /*12150*/  ULDC.64 UR4, c[0x0][0xa00] ;  /* 0x0002800000047ab9 */ /* 0x000fd80000000a00 */
[----:B-1----:R-:W0:Y:S01]  /*12160*/  @P0 LDC.64 R2, c[0x0][0xa28] ;  /* 0x00028a00ff020b82 */ /* 0x002e220000000a00 */
[----:B------:R-:W-:Y:S01]  /*12170*/  ISETP.NE.U32.AND P2, PT, RZ, UR4, PT ;  /* 0x00000004ff007c0c */ /* 0x000fe2000bf45070 */
[----:B0-----:R-:W-:-:S05]  /*12180*/  @P0 IMAD.WIDE R2, R19, 0x4, R2 ;  /* 0x0000000413020825 */ /* 0x001fca00078e0202 */
[----:B------:R0:W5:Y:S01]  /*12190*/  @P0 LDG.E R0, desc[UR48][R2.64] ;  /* 0x0000003002000981 */ /* 0x000162000c1e1900 */
[----:B------:R-:W-:Y:S01]  /*121a0*/  ISETP.NE.AND.EX P2, PT, RZ, UR5, PT, P2 ;  /* 0x00000005ff007c0c */ /* 0x000fe2000bf45320 */
[----:B------:R-:W-:Y:S01]  /*121b0*/  IMAD.MOV.U32 R4, RZ, RZ, RZ ;  /* 0x000000ffff047224 */ /* 0x000fe200078e00ff */
[----:B------:R-:W-:Y:S01]  /*121c0*/  ULDC.64 UR4, c[0x0][0xa18] ;  /* 0x0002860000047ab9 */ /* 0x000fe20000000a00 */
[----:B0-----:R-:W0:Y:S02]  /*121d0*/  LDC.64 R2, c[0x0][0xa00] ;  /* 0x00028000ff027b82 */ /* 0x001e240000000a00 */
[----:B0-----:R-:W-:-:S08]  /*121e0*/  IMAD.WIDE R2, R19, 0x4, R2 ;  /* 0x0000000413027825 */ /* 0x001fd000078e0202 */
[----:B------:R-:W2:Y:S01]  /*121f0*/  @P2 LDG.E R4, desc[UR48][R2.64] ;  /* 0x0000003002042981 */ /* 0x000ea2000c1e1900 */
[----:B------:R-:W-:Y:S01]  /*12200*/  ISETP.NE.U32.AND P1, PT, RZ, UR4, PT ;  /* 0x00000004ff007c0c */ /* 0x000fe2000bf25070 */
[----:B------:R-:W-:Y:S02]  /*12210*/  ULDC UR6, c[0x0][0x288] ;  /* 0x0000a20000067ab9 */ /* 0x000fe40000000800 */
[----:B------:R-:W-:Y:S01]  /*12220*/  IMAD.U32 R6, RZ, RZ, UR6 ;  /* 0x00000006ff067e24 */ /* 0x000fe2000f8e00ff */
[----:B------:R-:W-:Y:S01]  /*12230*/  ISETP.NE.AND.EX P1, PT, RZ, UR5, PT, P1 ;  /* 0x00000005ff007c0c */ /* 0x000fe2000bf25310 */
[----:B------:R-:W-:Y:S01]  /*12240*/  ULDC.64 UR4, c[0x0][0x3f8] ;  /* 0x0000fe0000047ab9 */ /* 0x000fe20000000a00 */
[----:B------:R-:W-:Y:S01]  /*12250*/  ULDC.64 UR6, c[0x0][0xa08] ;  /* 0x0002820000067ab9 */ /* 0x000fe20000000a00 */
[----:B------:R-:W-:-:S03]  /*12260*/  UISETP.NE.U32.AND UP0, UPT, UR4, URZ, UPT ;  /* 0x0000003f0400728c */ /* 0x000fc6000bf05070 */
[----:B------:R-:W-:Y:S01]  /*12270*/  ULDC UR4, c[0x0][0x404] ;  /* 0x0001010000047ab9 */ /* 0x000fe20000000800 */
[----:B--2---:R0:W-:Y:S06]  /*12280*/  STL [R1], R4 ;  /* 0x0000000401007387 */ /* 0x0041ec0000100800 */
[----:B0-----:R-:W0:Y:S02]  /*12290*/  @P1 LDC.64 R4, c[0x0][0xa18] ;  /* 0x00028600ff041b82 */ /* 0x001e240000000a00 */
[----:B0-----:R-:W-:-:S05]  /*122a0*/  @P1 IMAD.WIDE R4, R19, 0x4, R4 ;  /* 0x0000000413041825 */ /* 0x001fca00078e0204 */
[----:B------:R0:W5:Y:S01]  /*122b0*/  @P1 LDG.E R6, desc[UR48][R4.64] ;  /* 0x0000003004061981 */ /* 0x000162000c1e1900 */
[----:B------:R-:W-:Y:S01]  /*122c0*/  UISETP.NE.AND.EX UP0, UPT, UR5, URZ, UPT, UP0 ;  /* 0x0000003f0500728c */ /* 0x000fe2000bf05300 */
[----:B------:R-:W-:Y:S02]  /*122d0*/  ISETP.NE.U32.AND P0, PT, RZ, UR6, PT ;  /* 0x00000006ff007c0c */ /* 0x000fe4000bf05070 */
[----:B------:R-:W-:Y:S01]  /*122e0*/  ULDC UR5, c[0x0][0x2e0] ;  /* 0x0000b80000057ab9 */ /* 0x000fe20000000800 */
[----:B------:R-:W-:Y:S01]  /*122f0*/  USEL UR4, UR4, 0x1, UP0 ;  /* 0x0000000104047887 */ /* 0x000fe20008000000 */
[----:B------:R-:W-:-:S03]  /*12300*/  ISETP.NE.AND.EX P0, PT, RZ, UR7, PT, P0 ;  /* 0x00000007ff007c0c */ /* 0x000fc6000bf05300 */
[----:B------:R-:W-:-:S06]  /*12310*/  UIMAD UR4, UR4, UR5, URZ ;  /* 0x00000005040472a4 */ /* 0x000fcc000f8e023f */
[----:B------:R-:W-:Y:S01]  /*12320*/  IMAD.U32 R7, RZ, RZ, UR4 ;  /* 0x00000004ff077e24 */ /* 0x000fe2000f8e00ff */
[----:B0--3--:R-:W-:Y:S06]  /*12330*/  @P1 BRA `(.L_x_9194) ;  /* 0x0000000000101947 */ /* 0x009fec0003800000 */
[----:B------:R-:W-:Y:S05]  /*12340*/  @!P2 BRA `(.L_x_9194) ;  /* 0x00000000000ca947 */ /* 0x000fea0003800000 */
[----:B------:R-:W2:Y:S04]  /*12350*/  LDG.E R5, desc[UR48][R2.64] ;  /* 0x0000003002057981 */ /* 0x000ea8000c1e1900 */
[----:B-----5:R-:W2:Y:S02]  /*12360*/  LDG.E R6, desc[UR48][R2.64+0x4] ;  /* 0x0000043002067981 */ /* 0x020ea4000c1e1900 */
[----:B--2---:R-:W-:-:S07]  /*12370*/  IMAD.IADD R6, R6, 0x1, -R5 ;  /* 0x0000000106067824 */ /* 0x004fce00078e0a05 */
.L_x_9194:
[----:B------:R-:W0:Y:S01]  /*12380*/  LDC.64 R2, c[0x0][0xa08] ;  /* 0x00028200ff027b82 */ /* 0x000e220000000a00 */
[----:B------:R-:W-:Y:S01]  /*12390*/  IMAD.MOV.U32 R23, RZ, RZ, RZ ;  /* 0x000000ffff177224 */ /* 0x000fe200078e00ff */
[----:B------:R-:W-:Y:S01]  /*123a0*/  ULDC.64 UR4, c[0x0][0xa20] ;  /* 0x0002880000047ab9 */ /* 0x000fe20000000a00 */
[----:B0-----:R-:W-:-:S05]  /*123b0*/  IMAD.WIDE R2, R19, 0x4, R2 ;  /* 0x0000000413027825 */ /* 0x001fca00078e0202 */
[----:B------:R-:W2:Y:S01]  /*123c0*/  @P0 LDG.E R23, desc[UR48][R2.64] ;  /* 0x0000003002170981 */ /* 0x000ea2000c1e1900 */
[----:B------:R-:W-:-:S04]  /*123d0*/  ISETP.NE.U32.AND P1, PT, RZ, UR4, PT ;  /* 0x00000004ff007c0c */ /* 0x000fc8000bf25070 */
[----:B------:R-:W-:Y:S01]  /*123e0*/  ISETP.NE.AND.EX P1, PT, RZ, UR5, PT, P1 ;  /* 0x00000005ff007c0c */ /* 0x000fe2000bf25310 */
[----:B--2--5:R-:W-:-:S12]  /*123f0*/  IMAD.IADD R23, R23, 0x1, R0 ;  /* 0x0000000117177824 */ /* 0x024fd800078e0200 */
[----:B------:R-:W-:Y:S05]  /*12400*/  @!P1 BRA `(.L_x_9195) ;  /* 0x0000000000109947 */ /* 0x000fea0003800000 */
[----:B------:R-:W0:Y:S02]  /*12410*/  LDC.64 R2, c[0x0][0xa20] ;  /* 0x00028800ff027b82 */ /* 0x000e240000000a00 */
[----:B0-----:R-:W-:-:S05]  /*12420*/  IMAD.WIDE R2, R19, 0x4, R2 ;  /* 0x0000000413027825 */ /* 0x001fca00078e0202 */
[----:B------:R0:W5:Y:S01]  /*12430*/  LDG.E R7, desc[UR48][R2.64] ;  /* 0x0000003002077981 */ /* 0x000162000c1e1900 */
[----:B------:R-:W-:Y:S05]  /*12440*/  BRA `(.L_x_9196) ;  /* 0x0000000000107947 */ /* 0x000fea0003800000 */
.L_x_9195:
[----:B------:R-:W-:Y:S05]  /*12450*/  @!P0 BRA `(.L_x_9196) ;  /* 0x00000000000c8947 */ /* 0x000fea0003800000 */
[----:B------:R-:W2:Y:S04]  /*12460*/  LDG.E R4, desc[UR48][R2.64] ;  /* 0x0000003002047981 */ /* 0x000ea8000c1e1900 */
[----:B------:R-:W2:Y:S02]  /*12470*/  LDG.E R7, desc[UR48][R2.64+0x4] ;  /* 0x0000043002077981 */ /* 0x000ea4000c1e1900 */
[----:B--2---:R-:W-:-:S07]  /*12480*/  IMAD.IADD R7, R7, 0x1, -R4 ;  /* 0x0000000107077824 */ /* 0x004fce00078e0a04 */
.L_x_9196:
[----:B0-----:R-:W0:Y:S01]  /*12490*/  LDC.64 R2, c[0x0][0x9e0] ;  /* 0x00027800ff027b82 */ /* 0x001e220000000a00 */
[----:B------:R-:W-:Y:S02]  /*124a0*/  IMAD R5, R17, 0xc0, RZ ;  /* 0x000000c011057824 */ /* 0x000fe400078e02ff */
[----:B-----5:R-:W-:-:S03]  /*124b0*/  IMAD.IADD R0, R7, 0x1, -R0 ;  /* 0x0000000107007824 */ /* 0x020fc600078e0a00 */
[----:B------:R-:W-:-:S05]  /*124c0*/  IADD3 R5, -R6, 0xc0, R5 ;  /* 0x000000c006057810 */ /* 0x000fca0007ffe105 */
[----:B------:R-:W-:Y:S01]  /*124d0*/  IMAD.IADD R9, R0, 0x1, R5 ;  /* 0x0000000100097824 */ /* 0x000fe200078e0205 */
        /* <DEDUP_REMOVED lines=14> */
.L_x_9199:
[----:B------:R-:W-:-:S13]  /*125c0*/  ISETP.NE.AND P1, PT, R3, 0x1, PT ;  /* 0x000000010300780c */ /* 0x000fda0003f25270 */
[----:B------:R-:W0:Y:S02]  /*125d0*/  @P1 LDC.64 R4, c[0x0][0x9e8] ;  /* 0x00027a00ff041b82 */ /* 0x000e240000000a00 */
[----:B0-----:R-:W-:-:S05]  /*125e0*/  @P1 IMAD.HI.U32 R4, R7, R4, RZ ;  /* 0x0000000407041227 */ /* 0x001fca00078e00ff */
[----:B------:R-:W-:-:S07]  /*125f0*/  @P1 SHF.R.U32.HI R7, RZ, R5, R4 ;  /* 0x00000005ff071219 */ /* 0x000fce0000011604 */
.L_x_9200:
[----:B------:R-:W-:Y:S05]  /*12600*/  BSYNC B0 ;  /* 0x0000000000007941 */ /* 0x000fea0003800000 */
.L_x_9198:
[----:B------:R-:W-:-:S05]  /*12610*/  IMAD R7, R7, R3, R3 ;  /* 0x0000000307077224 */ /* 0x000fca00078e0203 */
[----:B------:R-:W-:-:S07]  /*12620*/  VIMNMX R2, R2, R7, PT ;  /* 0x0000000702027248 */ /* 0x000fce0003fe0100 */
.L_x_9197:
[----:B------:R-:W-:Y:S01]  /*12630*/  VIADD R2, R2, 0x7f ;  /* 0x0000007f02027836 */ /* 0x000fe20000000000 */
[----:B------:R-:W-:Y:S01]  /*12640*/  ULDC UR4, c[0x0][0x9dc] ;  /* 0x0002770000047ab9 */ /* 0x000fe20000000800 */
[----:B------:R-:W-:-:S03]  /*12650*/  IMAD R7, R17, 0xc0, -R6 ;  /* 0x000000c011077824 */ /* 0x000fc600078e0a06 */
[----:B------:R-:W-:Y:S01]  /*12660*/  SHF.R.S32.HI R5, RZ, 0x1f, R2 ;  /* 0x0000001fff057819 */ /* 0x000fe20000011402 */
[----:B------:R-:W-:-:S03]  /*12670*/  IMAD.IADD R7, R0, 0x1, R7 ;  /* 0x0000000100077824 */ /* 0x000fc600078e0207 */
[----:B------:R-:W-:Y:S01]  /*12680*/  LEA.HI R4, R5, R2, RZ, 0x7 ;  /* 0x0000000205047211 */ /* 0x000fe200078f38ff */
[----:B------:R-:W-:Y:S02]  /*12690*/  VIADD R2, R0, 0x7f ;  /* 0x0000007f00027836 */ /* 0x000fe40000000000 */
[----:B------:R-:W-:Y:S01]  /*126a0*/  VIADD R0, R7, -UR4 ;  /* 0x8000000407007c36 */ /* 0x000fe20008000000 */
[----:B------:R-:W-:Y:S02]  /*126b0*/  SHF.R.S32.HI R4, RZ, 0x7, R4 ;  /* 0x00000007ff047819 */ /* 0x000fe40000011404 */
        /* <DEDUP_REMOVED lines=15> */
.L_x_9203:
[----:B------:R-:W-:-:S13]  /*127b0*/  ISETP.NE.AND P0, PT, R3, 0x1, PT ;  /* 0x000000010300780c */ /* 0x000fda0003f05270 */
[----:B------:R-:W0:Y:S02]  /*127c0*/  @P0 LDC.64 R4, c[0x0][0x9e8] ;  /* 0x00027a00ff040b82 */ /* 0x000e240000000a00 */
[----:B0-----:R-:W-:-:S05]  /*127d0*/  @P0 IMAD.HI.U32 R4, R7, R4, RZ ;  /* 0x0000000407040227 */ /* 0x001fca00078e00ff */
[----:B------:R-:W-:-:S07]  /*127e0*/  @P0 SHF.R.U32.HI R7, RZ, R5, R4 ;  /* 0x00000005ff070219 */ /* 0x000fce0000011604 */
.L_x_9204:
[----:B------:R-:W-:Y:S05]  /*127f0*/  BSYNC B0 ;  /* 0x0000000000007941 */ /* 0x000fea0003800000 */
.L_x_9202:
[----:B------:R-:W-:-:S05]  /*12800*/  IMAD R3, R7, R3, RZ ;  /* 0x0000000307037224 */ /* 0x000fca00078e02ff */
[----:B------:R-:W-:-:S07]  /*12810*/  VIMNMX R0, R0, R3, !PT ;  /* 0x0000000300007248 */ /* 0x000fce0007fe0100 */
.L_x_9201:
[----:B------:R-:W-:Y:S01]  /*12820*/  SHF.R.S32.HI R3, RZ, 0x1f, R0 ;  /* 0x0000001fff037819 */ /* 0x000fe20000011400 */
[----:B------:R-:W-:Y:S03]  /*12830*/  BSSY B6, `(.L_x_9205) ;  /* 0x00002ac000067945 */ /* 0x000fe60003800000 */
[----:B------:R-:W-:-:S04]  /*12840*/  LEA.HI R3, R3, R0, RZ, 0x7 ;  /* 0x0000000003037211 */ /* 0x000fc800078f38ff */
[----:B------:R-:W-:-:S04]  /*12850*/  SHF.R.S32.HI R3, RZ, 0x7, R3 ;  /* 0x00000007ff037819 */ /* 0x000fc80000011403 */
[----:B------:R-:W-:-:S04]  /*12860*/  VIMNMX R26, RZ, R3, !PT ;  /* 0x00000003ff1a7248 */ /* 0x000fc80007fe0100 */
[----:B------:R-:W-:-:S13]  /*12870*/  ISETP.GT.AND P0, PT, R28, R26, PT ;  /* 0x0000001a1c00720c */ /* 0x000fda0003f04270 */
[----:B------:R-:W-:Y:S05]  /*12880*/  @P0 BRA `(.L_x_9206) ;  /* 0x00000000003c0947 */ /* 0x000fea0003800000 */
[----:B------:R-:W-:-:S13]  /*12890*/  ISETP.NE.AND P1, PT, R27, RZ, PT ;  /* 0x000000ff1b00720c */ /* 0x000fda0003f25270 */
[----:B------:R-:W-:Y:S05]  /*128a0*/  @P1 BRA `(.L_x_9207) ;  /* 0x0000002800901947 */ /* 0x000fea0003800000 */
[----:B------:R-:W0:Y:S01]  /*128b0*/  S2R R7, SR_LANEID ;  /* 0x0000000000077919 */ /* 0x000e220000000000 */
        /* <DEDUP_REMOVED lines=12> */
.L_x_9206:
        /* <DEDUP_REMOVED lines=22> */
.L_x_9208:
[----:B------:R-:W-:-:S05]  /*12ae0*/  VIADD R0, R25, 0x400 ;  /* 0x0000040019007836 */ /* 0x000fca0000000000 */
[----:B------:R-:W-:-:S13]  /*12af0*/  LOP3.LUT P0, RZ, R0, 0x1bf, RZ, 0xc0, !PT ;  /* 0x000001bf00ff7812 */ /* 0x000fda000780c0ff */
[----:B------:R-:W-:Y:S05]  /*12b00*/  @!P0 BRA `(.L_x_9209) ;  /* 0x0000000000808947 */ /* 0x000fea0003800000 */
[----:B------:R-:W-:Y:S01]  /*12b10*/  MOV R0, 0x0 ;  /* 0x0000000000007802 */ /* 0x000fe20000000f00 */
[----:B------:R-:W-:Y:S01]  /*12b20*/  ULDC.64 UR6, c[0x4][0x1b8] ;  /* 0x01006e0000067ab9 */ /* 0x000fe20000000a00 */
[----:B------:R-:W-:Y:S01]  /*12b30*/  ULDC.64 UR8, c[0x4][0x1c0] ;  /* 0x0100700000087ab9 */ /* 0x000fe20000000a00 */
[----:B------:R-:W-:Y:S01]  /*12b40*/  ULDC.64 UR4, c[0x4][0x80] ;  /* 0x0100200000047ab9 */ /* 0x000fe20000000a00 */
[----:B------:R0:W1:Y:S01]  /*12b50*/  LDC.64 R2, c[0x4][R0] ;  /* 0x0100000000027b82 */ /* 0x0000620000000a00 */
        /* <DEDUP_REMOVED lines=11> */
.L_x_9210:
        /* <DEDUP_REMOVED lines=16> */
.L_x_9209:
[----:B------:R-:W2:Y:S01]  /*12d10*/  LDL.LU R20, [R1] ;  /* 0x0000000001147983 */ /* 0x000ea20000300800 */
[----:B------:R-:W-:Y:S01]  /*12d20*/  ULDC.64 UR4, c[0x0][0x9f8] ;  /* 0x00027e0000047ab9 */ /* 0x000fe20000000a00 */
[----:B------:R-:W0:Y:S01]  /*12d30*/  LDC R0, c[0x0][0x428] ;  /* 0x00010a00ff007b82 */ /* 0x000e220000000800 */
[----:B------:R-:W-:Y:S01]  /*12d40*/  ISETP.NE.U32.AND P0, PT, RZ, UR4, PT ;  /* 0x00000004ff007c0c */ /* 0x000fe2000bf05070 */
[----:B------:R-:W-:-:S03]  /*12d50*/  IMAD.MOV.U32 R6, RZ, RZ, R19 ;  /* 0x000000ffff067224 */ /* 0x000fc600078e0013 */
[----:B------:R-:W-:Y:S01]  /*12d60*/  ISETP.NE.AND.EX P0, PT, RZ, UR5, PT, P0 ;  /* 0x00000005ff007c0c */ /* 0x000fe2000bf05300 */
[----:B------:R-:W-:-:S12]  /*12d70*/  ULDC.64 UR4, c[0x0][0xa00] ;  /* 0x0002800000047ab9 */ /* 0x000fd80000000a00 */
[----:B------:R-:W1:Y:S02]  /*12d80*/  @P0 LDC.64 R2, c[0x0][0x9f8] ;  /* 0x00027e00ff020b82 */ /* 0x000e640000000a00 */
[----:B-1----:R-:W-:-:S05]  /*12d90*/  @P0 IMAD.WIDE R2, R19, 0x4, R2 ;  /* 0x0000000413020825 */ /* 0x002fca00078e0202 */
[----:B------:R1:W5:Y:S01]  /*12da0*/  @P0 LDG.E R6, desc[UR48][R2.64] ;  /* 0x0000003002060981 */ /* 0x000362000c1e1900 */
[----:B0-----:R-:W-:Y:S01]  /*12db0*/  ISETP.NE.AND P0, PT, R0, 0x1, PT ;  /* 0x000000010000780c */ /* 0x001fe20003f05270 */
[----:B------:R-:W-:Y:S01]  /*12dc0*/  IMAD.MOV.U32 R0, RZ, RZ, R18 ;  /* 0x000000ffff007224 */ /* 0x000fe200078e0012 */
[----:B------:R-:W-:-:S04]  /*12dd0*/  ISETP.NE.AND P6, PT, R27, RZ, PT ;  /* 0x000000ff1b00720c */ /* 0x000fc80003fc5270 */
[----:B------:R-:W-:-:S07]  /*12de0*/  PLOP3.LUT P1, PT, P6, PT, PT, 0x8, 0x0 ;  /* 0x000000000000781c */ /* 0x000fce000372e170 */
[----:B------:R-:W0:Y:S02]  /*12df0*/  @P0 LDC R5, c[0x0][0x42c] ;  /* 0x00010b00ff050b82 */ /* 0x000e240000000800 */
[----:B------:R-:W-:-:S05]  /*12e00*/  VOTEU.ALL UP1, P6 ;  /* 0x00000000003f7886 */ /* 0x000fca0003020000 */
[----:B------:R-:W-:Y:S01]  /*12e10*/  @!UP1 UIADD3 UR8, UP0, UR38, 0x270, URZ ;  /* 0x0000027026089890 */ /* 0x000fe2000ff1e03f */
[----:B------:R-:W3:Y:S03]  /*12e20*/  @P0 LDC R7, c[0x0][0x430] ;  /* 0x00010c00ff070b82 */ /* 0x000ee60000000800 */
[----:B------:R-:W-:-:S03]  /*12e30*/  @!UP1 UIADD3.X UR9, URZ, UR39, URZ, UP0, !UPT ;  /* 0x000000273f099290 */ /* 0x000fc600087fe43f */
[----:B------:R-:W-:Y:S01]  /*12e40*/  VOTEU.ALL UP0, P6 ;  /* 0x00000000003f7886 */ /* 0x000fe20003000000 */
[----:B0-----:R-:W-:-:S05]  /*12e50*/  @P0 IMAD.HI.U32 R4, R18, R5, RZ ;  /* 0x0000000512040227 */ /* 0x001fca00078e00ff */
[----:B---3--:R-:W-:Y:S02]  /*12e60*/  @P0 SHF.R.U32.HI R0, RZ, R7, R4 ;  /* 0x00000007ff000219 */ /* 0x008fe40000011604 */
[----:B------:R-:W-:-:S04]  /*12e70*/  ISETP.NE.U32.AND P0, PT, RZ, UR4, PT ;  /* 0x00000004ff007c0c */ /* 0x000fc8000bf05070 */
[----:B------:R-:W-:-:S04]  /*12e80*/  ISETP.NE.AND.EX P0, PT, RZ, UR5, PT, P0 ;  /* 0x00000005ff007c0c */ /* 0x000fc8000bf05300 */
[----:B------:R-:W-:Y:S01]  /*12e90*/  SEL R10, R19, RZ, !P0 ;  /* 0x000000ff130a7207 */ /* 0x000fe20004000000 */
[----:B-12---:R-:W-:-:S08]  /*12ea0*/  IMAD R17, R17, 0xc0, R20 ;  /* 0x000000c011117824 */ /* 0x006fd000078e0214 */
.L_x_9211:
        /* <DEDUP_REMOVED lines=14> */
.L_x_9212:
        /* <DEDUP_REMOVED lines=13> */
.L_x_9213:
        /* <DEDUP_REMOVED lines=10> */
[----:B------:R-:W-:Y:S01]  /*13100*/  ULDC.64 UR4, c[0x0][0xa08] ;  /* 0x0002820000047ab9 */ /* 0x000fe20000000a00 */
[----:B------:R-:W-:Y:S01]  /*13110*/  VIADD R7, R28, 0xffffffff ;  /* 0xffffffff1c077836 */ /* 0x000fe20000000000 */
[----:B0-----:R-:W-:Y:S01]  /*13120*/  LOP3.LUT P0, RZ, R2, UR4, RZ, 0xfc, !PT ;  /* 0x0000000402ff7c12 */ /* 0x001fe2000f80fcff */
[----:B------:R-:W-:-:S03]  /*13130*/  UMOV UR4, 0xffffffff ;  /* 0xffffffff00047882 */ /* 0x000fc60000000000 */
[----:B------:R-:W-:-:S04]  /*13140*/  LOP3.LUT P0, RZ, R3, UR5, RZ, 0xfc, P0 ;  /* 0x0000000503ff7c12 */ /* 0x000fc8000800fcff */
[----:B-----5:R-:W-:Y:S01]  /*13150*/  SEL R8, R6, RZ, !P0 ;  /* 0x000000ff06087207 */ /* 0x020fe20004000000 */
[----:B------:R-:W-:Y:S08]  /*13160*/  BRA.DIV UR4, `(.L_x_9214) ;  /* 0x0000003604047947 */ /* 0x000ff0000b800000 */
.L_x_9284:
[----:B------:R-:W-:Y:S01]  /*13170*/  UMOV UR4, 0xffffffff ;  /* 0xffffffff00047882 */ /* 0x000fe20000000000 */
[----:B------:R-:W-:Y:S02]  /*13180*/  SHF.R.S32.HI R9, RZ, 0x1f, R6 ;  /* 0x0000001fff097819 */ /* 0x000fe40000011406 */
[----:B------:R-:W-:Y:S05]  /*13190*/  BRA.DIV UR4, `(.L_x_9215) ;  /* 0x00000036042c7947 */ /* 0x000fea000b800000 */
[----:B------:R-:W-:-:S13]  /*131a0*/  ELECT P6, URZ, PT ;  /* 0x00000000003f782f */ /* 0x000fda00038c0000 */
.L_x_9287:
[----:B------:R-:W-:Y:S05]  /*131b0*/  @!P6 BRA `(.L_x_9216) ;  /* 0x0000000000f8e947 */ /* 0x000fea0003800000 */
[----:B------:R-:W-:-:S04]  /*131c0*/  ISETP.NE.U32.AND P0, PT, R2, RZ, PT ;  /* 0x000000ff0200720c */ /* 0x000fc80003f05070 */
        /* <DEDUP_REMOVED lines=20> */
.L_x_9217:
[----:B------:R-:W-:Y:S01]  /*13310*/  IMAD R5, R22, 0x8, R25 ;  /* 0x0000000816057824 */ /* 0x000fe200078e0219 */
[----:B------:R-:W-:-:S04]  /*13320*/  SHF.L.U32 R4, R24, 0x1f, RZ ;  /* 0x0000001f18047819 */ /* 0x000fc800000006ff */
[----:B------:R-:W1:Y:S02]  /*13330*/  SYNCS.PHASECHK.TRANS64.TRYWAIT P0, [R5+URZ+0x2d840], R4 ;  /* 0x02d84004050075a7 */ /* 0x000e64000800017f */
[----:B-1----:R-:W-:Y:S05]  /*13340*/  @!P0 BRA `(.L_x_9218) ;  /* 0x0000003000e08947 */ /* 0x002fea0003800000 */
.L_x_9288:
        /* <DEDUP_REMOVED lines=9> */
.L_x_9219:
        /* <DEDUP_REMOVED lines=12> */
[----:B------:R-:W-:Y:S02]  /*134a0*/  ULEA UR11, UR11, UR5, 0x7 ;  /* 0x000000050b0b7291 */ /* 0x000fe4000f8e383f */
        /* <DEDUP_REMOVED lines=15> */
.L_x_9216:
[----:B------:R-:W-:Y:S05]  /*135a0*/  WARPSYNC.ALL ;  /* 0x0000000000007948 */ /* 0x000fea0003800000 */
[----:B------:R-:W-:Y:S01]  /*135b0*/  BAR.SYNC.DEFER_BLOCKING 0x8, 0x1a0 ;  /* 0x0206800000007b1d */ /* 0x000fe20000010000 */
[----:B------:R-:W-:Y:S02]  /*135c0*/  R2UR UR24, R25 ;  /* 0x00000000191872ca */ /* 0x000fe400000e0000 */
[----:B------:R-:W-:-:S13]  /*135d0*/  ELECT P0, URZ, PT ;  /* 0x00000000003f782f */ /* 0x000fda0003800000 */
[----:B------:R-:W-:Y:S01]  /*135e0*/  @P0 R2UR UR13, R10 ;  /* 0x000000000a0d02ca */ /* 0x000fe200000e0000 */
[----:B------:R-:W-:Y:S01]  /*135f0*/  UIADD3 UR4, UP0, UR38, 0x270, URZ ;  /* 0x0000027026047890 */ /* 0x000fe2000ff1e03f */
[----:B------:R-:W-:Y:S01]  /*13600*/  @P0 R2UR UR12, R18 ;  /* 0x00000000120c02ca */ /* 0x000fe200000e0000 */
[----:B------:R-:W-:Y:S01]  /*13610*/  VIADD R29, R29, 0x1 ;  /* 0x000000011d1d7836 */ /* 0x000fe20000000000 */
[C---:B------:R-:W-:Y:S01]  /*13620*/  @P0 R2UR UR11, R17.reuse ;  /* 0x00000000110b02ca */ /* 0x040fe200000e0000 */
[----:B------:R-:W-:Y:S01]  /*13630*/  UIADD3.X UR5, URZ, UR39, URZ, UP0, !UPT ;  /* 0x000000273f057290 */ /* 0x000fe200087fe43f */
[----:B------:R-:W-:Y:S01]  /*13640*/  @P0 R2UR UR21, R10 ;  /* 0x000000000a1502ca */ /* 0x000fe200000e0000 */
[----:B------:R-:W-:Y:S01]  /*13650*/  UMOV UR6, 0x0 ;  /* 0x0000000000067882 */ /* 0x000fe20000000000 */
[----:B------:R-:W-:Y:S01]  /*13660*/  UMOV UR7, 0x12f00000 ;  /* 0x12f0000000077882 */ /* 0x000fe20000000000 */
[----:B------:R-:W-:Y:S01]  /*13670*/  UMOV UR10, URZ ;  /* 0x0000003f000a7c82 */ /* 0x000fe20008000000 */
[----:B------:R-:W-:Y:S01]  /*13680*/  @P0 R2UR UR20, R18 ;  /* 0x00000000121402ca */ /* 0x000fe200000e0000 */
        /* <DEDUP_REMOVED lines=13> */
[----:B------:R-:W-:-:S03]  /*13760*/  UMOV UR23, 0x12f00000 ;  /* 0x12f0000000177882 */ /* 0x000fc60000000000 */
[----:B------:R3:W-:Y:S01]  /*13770*/  UTMALDG.4D [UR16], [UR4], desc[UR14] ;  /* 0x00000e10040075b4 */ /* 0x0007e20008019000 */
[----:B-1----:R-:W-:-:S04]  /*13780*/  LEA.HI R4, R29, R29, RZ, 0x1 ;  /* 0x0000001d1d047211 */ /* 0x002fc800078f08ff */
[----:B------:R-:W-:-:S05]  /*13790*/  LOP3.LUT R4, R4, 0xfffffffe, RZ, 0xc0, !PT ;  /* 0xfffffffe04047812 */ /* 0x000fca00078ec0ff */
[----:B------:R-:W-:-:S05]  /*137a0*/  IMAD.IADD R4, R29, 0x1, -R4 ;  /* 0x000000011d047824 */ /* 0x000fca00078e0a04 */
[----:B------:R-:W-:Y:S02]  /*137b0*/  SHF.L.U32 R4, R4, 0x1f, RZ ;  /* 0x0000001f04047819 */ /* 0x000fe400000006ff */
[----:B--2---:R-:W-:Y:S01]  /*137c0*/  @P0 R2UR UR13, R10 ;  /* 0x000000000a0d02ca */ /* 0x004fe200000e0000 */
[----:B------:R-:W-:Y:S01]  /*137d0*/  UIADD3 UR8, UR24, 0x12400, URZ ;  /* 0x0001240018087890 */ /* 0x000fe2000fffe03f */
[----:B------:R-:W-:Y:S01]  /*137e0*/  @P0 R2UR UR12, R18 ;  /* 0x00000000120c02ca */ /* 0x000fe200000e0000 */
[----:B------:R-:W-:Y:S01]  /*137f0*/  UMOV UR10, 0x40 ;  /* 0x00000040000a7882 */ /* 0x000fe20000000000 */
[----:B------:R-:W-:-:S13]  /*13800*/  @P0 R2UR UR11, R17 ;  /* 0x00000000110b02ca */ /* 0x000fda00000e0000 */
[----:B------:R3:W-:Y:S01]  /*13810*/  UTMALDG.4D [UR8], [UR4], desc[UR22] ;  /* 0x00001608040075b4 */ /* 0x0007e20008019000 */
[----:B------:R-:W1:Y:S02]  /*13820*/  SYNCS.PHASECHK.TRANS64.TRYWAIT P0, [R25+URZ+0x2d820], R4 ;  /* 0x02d82004190075a7 */ /* 0x000e64000800017f */
[----:B-1-3--:R-:W-:Y:S05]  /*13830*/  @!P0 BRA `(.L_x_9221) ;  /* 0x0000002c00b88947 */ /* 0x00afea0003800000 */
.L_x_9289:
[----:B------:R-:W-:Y:S05]  /*13840*/  BSYNC B0 ;  /* 0x0000000000007941 */ /* 0x000fea0003800000 */
.L_x_9220:
[----:B------:R-:W-:Y:S01]  /*13850*/  VIADD R10, R28, 0xfffffffe ;  /* 0xfffffffe1c0a7836 */ /* 0x000fe20000000000 */
[----:B------:R-:W-:Y:S04]  /*13860*/  BSSY B0, `(.L_x_9222) ;  /* 0x0000167000007945 */ /* 0x000fe80003800000 */
[----:B------:R-:W-:-:S13]  /*13870*/  ISETP.GE.AND P0, PT, R10, R26, PT ;  /* 0x0000001a0a00720c */ /* 0x000fda0003f06270 */
[----:B------:R-:W-:Y:S05]  /*13880*/  @!P0 BRA `(.L_x_9223) ;  /* 0x0000001400908947 */ /* 0x000fea0003800000 */
[----:B-1----:R-:W-:Y:S01]  /*13890*/  IMAD.MOV R4, RZ, RZ, -R28 ;  /* 0x000000ffff047224 */ /* 0x002fe200078e0a1c */
[----:B------:R-:W-:Y:S01]  /*138a0*/  LOP3.LUT R11, RZ, R26, RZ, 0x33, !PT ;  /* 0x0000001aff0b7212 */ /* 0x000fe200078e33ff */
[----:B------:R-:W-:Y:S03]  /*138b0*/  BSSY B1, `(.L_x_9224) ;  /* 0x0000078000017945 */ /* 0x000fe60003800000 */
[----:B------:R-:W-:-:S05]  /*138c0*/  VIADDMNMX R11, R4, 0x1, R11, !PT ;  /* 0x00000001040b7846 */ /* 0x000fca000780010b */
[----:B------:R-:W-:-:S05]  /*138d0*/  IMAD.IADD R4, R28, 0x1, R11 ;  /* 0x000000011c047824 */ /* 0x000fca00078e020b */
[----:B------:R-:W-:-:S04]  /*138e0*/  LOP3.LUT R4, R4, 0x1, RZ, 0xc0, !PT ;  /* 0x0000000104047812 */ /* 0x000fc800078ec0ff */
[----:B------:R-:W-:-:S13]  /*138f0*/  ISETP.NE.U32.AND P0, PT, R4, 0x1, PT ;  /* 0x000000010400780c */ /* 0x000fda0003f05070 */
[----:B------:R-:W-:Y:S05]  /*13900*/  @P0 BRA `(.L_x_9225) ;  /* 0x0000000400c80947 */ /* 0x000fea0003800000 */
[----:B0-----:R-:W-:Y:S01]  /*13910*/  VIADD R12, R22, 0x1 ;  /* 0x00000001160c7836 */ /* 0x001fe20000000000 */
        /* <DEDUP_REMOVED lines=28> */
.L_x_9228:
[----:B0-----:R-:W-:Y:S01]  /*13ae0*/  IMAD R3, R12, 0x8, R25 ;  /* 0x000000080c037824 */ /* 0x001fe200078e0219 */
[----:B------:R-:W-:-:S04]  /*13af0*/  SHF.L.U32 R2, R13, 0x1f, RZ ;  /* 0x0000001f0d027819 */ /* 0x000fc800000006ff */
[----:B------:R-:W0:Y:S02]  /*13b00*/  SYNCS.PHASECHK.TRANS64.TRYWAIT P0, [R3+URZ+0x2d840], R2 ;  /* 0x02d84002030075a7 */ /* 0x000e24000800017f */
[----:B0-----:R-:W-:Y:S05]  /*13b10*/  @!P0 BRA `(.L_x_9229) ;  /* 0x0000002c00148947 */ /* 0x001fea0003800000 */
.L_x_9290:
        /* <DEDUP_REMOVED lines=9> */
.L_x_9230:
[----:B01----:R-:W-:Y:S01]  /*13bb0*/  IMAD R2, R12, 0x6000, R25 ;  /* 0x000060000c027824 */ /* 0x003fe200078e0219 */
        /* <DEDUP_REMOVED lines=14> */
[----:B------:R-:W-:Y:S01]  /*13ca0*/  ULEA UR11, UR11, UR5, 0x7 ;  /* 0x000000050b0b7291 */ /* 0x000fe2000f8e383f */
        /* <DEDUP_REMOVED lines=15> */
.L_x_9291:
[----:B------:R-:W-:Y:S05]  /*13da0*/  @P1 BRA `(.L_x_9232) ;  /* 0x0000000000181947 */ /* 0x000fea0003800000 */
[----:B------:R-:W-:Y:S01]  /*13db0*/  ISETP.NE.AND P0, PT, R27, RZ, PT ;  /* 0x000000ff1b00720c */ /* 0x000fe20003f05270 */
[----:B0-----:R-:W-:Y:S02]  /*13dc0*/  IMAD R2, R22, 0x8, R25 ;  /* 0x0000000816027824 */ /* 0x001fe400078e0219 */
[----:B------:R-:W-:-:S04]  /*13dd0*/  IMAD.MOV.U32 R3, RZ, RZ, 0x6000 ;  /* 0x00006000ff037424 */ /* 0x000fc800078e00ff */
[----:B------:R1:W-:Y:S06]  /*13de0*/  SYNCS.ARRIVE.TRANS64 RZ, [R2+URZ+0x2d850], R3 ;  /* 0x02d8500302ff79a7 */ /* 0x0003ec000800003f */
[----:B------:R-:W-:Y:S05]  /*13df0*/  @!P0 BRA `(.L_x_9232) ;  /* 0x0000000000048947 */ /* 0x000fea0003800000 */
[----:B------:R-:W-:Y:S01]  /*13e00*/  BPT.TRAP 0x1 ;  /* 0x000000040000795c */ /* 0x000fe20000300000 */
.L_x_9232:
[C-C-:B01----:R-:W-:Y:S01]  /*13e10*/  IMAD R2, R22.reuse, 0x8, R25.reuse ;  /* 0x0000000816027824 */ /* 0x143fe200078e0219 */
        /* <DEDUP_REMOVED lines=14> */
[----:B------:R-:W-:Y:S02]  /*13f00*/  ULEA UR11, UR11, UR5, 0x7 ;  /* 0x000000050b0b7291 */ /* 0x000fe4000f8e383f */
        /* <DEDUP_REMOVED lines=14> */
.L_x_9227:
[----:B------:R-:W-:Y:S05]  /*13ff0*/  BSYNC B2 ;  /* 0x0000000000027941 */ /* 0x000fea0003800000 */
.L_x_9226:
[----:B------:R-:W-:Y:S02]  /*14000*/  IMAD.MOV.U32 R22, RZ, RZ, R12 ;  /* 0x000000ffff167224 */ /* 0x000fe400078e000c */
[----:B------:R-:W-:Y:S02]  /*14010*/  IMAD.MOV.U32 R24, RZ, RZ, R13 ;  /* 0x000000ffff187224 */ /* 0x000fe400078e000d */
[----:B------:R-:W-:-:S07]  /*14020*/  VIADD R10, R28, 0xfffffffd ;  /* 0xfffffffd1c0a7836 */ /* 0x000fce0000000000 */
.L_x_9225:
[----:B------:R-:W-:Y:S05]  /*14030*/  BSYNC B1 ;  /* 0x0000000000017941 */ /* 0x000fea0003800000 */
.L_x_9224:
[----:B------:R-:W-:Y:S01]  /*14040*/  VIADD R11, R11, 0xfffffffe ;  /* 0xfffffffe0b0b7836 */ /* 0x000fe20000000000 */
[----:B------:R-:W-:-:S04]  /*14050*/  LOP3.LUT R28, RZ, R28, RZ, 0x33, !PT ;  /* 0x0000001cff1c7212 */ /* 0x000fc800078e33ff */
[----:B------:R-:W-:-:S13]  /*14060*/  ISETP.NE.AND P0, PT, R11, R28, PT ;  /* 0x0000001c0b00720c */ /* 0x000fda0003f05270 */
[----:B------:R-:W-:Y:S05]  /*14070*/  @!P0 BRA `(.L_x_9223) ;  /* 0x0000000c00948947 */ /* 0x000fea0003800000 */
[----:B------:R-:W-:-:S07]  /*14080*/  IMAD.MOV.U32 R4, RZ, RZ, R8 ;  /* 0x000000ffff047224 */ /* 0x000fce00078e0008 */
.L_x_9247:
[----:B------:R-:W-:Y:S01]  /*14090*/  VIADD R11, R22, 0x1 ;  /* 0x00000001160b7836 */ /* 0x000fe20000000000 */
[----:B------:R-:W-:Y:S05]  /*140a0*/  YIELD ;  /* 0x0000000000007946 */ /* 0x000fea0003800000 */
[----:B------:R-:W-:Y:S01]  /*140b0*/  ISETP.NE.AND P0, PT, R11, 0x2, PT ;  /* 0x000000020b00780c */ /* 0x000fe20003f05270 */
[----:B------:R-:W-:Y:S03]  /*140c0*/  BSSY B1, `(.L_x_9233) ;  /* 0x000006c000017945 */ /* 0x000fe60003800000 */
[----:B01----:R-:W-:-:S02]  /*140d0*/  SEL R3, RZ, 0x1, P0 ;  /* 0x00000001ff037807 */ /* 0x003fc40000000000 */
[----:B------:R-:W-:Y:S02]  /*140e0*/  SEL R11, R11, RZ, P0 ;  /* 0x000000ff0b0b7207 */ /* 0x000fe40000000000 */
[----:B0-----:R-:W-:Y:S01]  /*140f0*/  LOP3.LUT R12, R24, R3, RZ, 0x3c, !PT ;  /* 0x00000003180c7212 */ /* 0x001fe200078e3cff */
        /* <DEDUP_REMOVED lines=24> */
.L_x_9235:
[----:B------:R-:W-:Y:S01]  /*14280*/  IMAD R3, R11, 0x8, R25 ;  /* 0x000000080b037824 */ /* 0x000fe200078e0219 */
[----:B------:R-:W-:-:S04]  /*14290*/  SHF.L.U32 R2, R12, 0x1f, RZ ;  /* 0x0000001f0c027819 */ /* 0x000fc800000006ff */
[----:B------:R-:W1:Y:S02]  /*142a0*/  SYNCS.PHASECHK.TRANS64.TRYWAIT P0, [R3+URZ+0x2d840], R2 ;  /* 0x02d84002030075a7 */ /* 0x000e64000800017f */
[----:B-1----:R-:W-:Y:S05]  /*142b0*/  @!P0 BRA `(.L_x_9236) ;  /* 0x0000002400548947 */ /* 0x002fea0003800000 */
.L_x_9292:
        /* <DEDUP_REMOVED lines=9> */
.L_x_9237:
        /* <DEDUP_REMOVED lines=31> */
.L_x_9293:
[----:B------:R-:W-:Y:S05]  /*14540*/  @P0 BRA `(.L_x_9239) ;  /* 0x0000000000140947 */ /* 0x000fea0003800000 */
[----:B------:R-:W-:Y:S01]  /*14550*/  ISETP.NE.AND P1, PT, R27, RZ, PT ;  /* 0x000000ff1b00720c */ /* 0x000fe20003f25270 */
[----:B------:R-:W-:-:S04]  /*14560*/  IMAD.MOV.U32 R2, RZ, RZ, 0x6000 ;  /* 0x00006000ff027424 */ /* 0x000fc800078e00ff */
[----:B------:R1:W-:Y:S08]  /*14570*/  SYNCS.ARRIVE.TRANS64 RZ, [R3+URZ+0x50], R2 ;  /* 0x0000500203ff79a7 */ /* 0x0003f0000800003f */
[----:B------:R-:W-:Y:S05]  /*14580*/  @!P1 BRA `(.L_x_9239) ;  /* 0x0000000000049947 */ /* 0x000fea0003800000 */
[----:B------:R-:W-:Y:S01]  /*14590*/  BPT.TRAP 0x1 ;  /* 0x000000040000795c */ /* 0x000fe20000300000 */
.L_x_9239:
        /* <DEDUP_REMOVED lines=14> */
[----:B------:R-:W-:Y:S02]  /*14680*/  ULEA UR11, UR11, UR5, 0x7 ;  /* 0x000000050b0b7291 */ /* 0x000fe4000f8e383f */
        /* <DEDUP_REMOVED lines=15> */
.L_x_9234:
[----:B------:R-:W-:Y:S05]  /*14780*/  BSYNC B1 ;  /* 0x0000000000017941 */ /* 0x000fea0003800000 */
.L_x_9233:
[----:B------:R-:W-:Y:S01]  /*14790*/  VIADD R22, R11, 0x1 ;  /* 0x000000010b167836 */ /* 0x000fe20000000000 */
[----:B------:R-:W-:Y:S01]  /*147a0*/  BSSY B1, `(.L_x_9240) ;  /* 0x000006f000017945 */ /* 0x000fe20003800000 */
[----:B------:R-:W-:-:S03]  /*147b0*/  VIADD R13, R10, 0xffffffff ;  /* 0xffffffff0a0d7836 */ /* 0x000fc60000000000 */
[----:B------:R-:W-:-:S04]  /*147c0*/  ISETP.NE.AND P0, PT, R22, 0x2, PT ;  /* 0x000000021600780c */ /* 0x000fc80003f05270 */
[----:B01----:R-:W-:Y:S02]  /*147d0*/  SEL R3, RZ, 0x1, P0 ;  /* 0x00000001ff037807 */ /* 0x003fe40000000000 */
        /* <DEDUP_REMOVED lines=26> */
.L_x_9242:
[----:B------:R-:W-:Y:S01]  /*14980*/  IMAD R2, R22, 0x8, R25 ;  /* 0x0000000816027824 */ /* 0x000fe200078e0219 */
[----:B------:R-:W-:-:S04]  /*14990*/  SHF.L.U32 R3, R24, 0x1f, RZ ;  /* 0x0000001f18037819 */ /* 0x000fc800000006ff */
[----:B------:R-:W1:Y:S02]  /*149a0*/  SYNCS.PHASECHK.TRANS64.TRYWAIT P0, [R2+URZ+0x2d840], R3 ;  /* 0x02d84003020075a7 */ /* 0x000e64000800017f */
[----:B-1----:R-:W-:Y:S05]  /*149b0*/  @!P0 BRA `(.L_x_9243) ;  /* 0x0000001c00bc8947 */ /* 0x002fea0003800000 */
.L_x_9294:
        /* <DEDUP_REMOVED lines=9> */
.L_x_9244:
[----:B01----:R-:W-:Y:S01]  /*14a50*/  IMAD R2, R22, 0x6000, R25 ;  /* 0x0000600016027824 */ /* 0x003fe200078e0219 */
[----:B------:R-:W-:Y:S01]  /*14a60*/  R2UR UR11, R14 ;  /* 0x000000000e0b72ca */ /* 0x000fe200000e0000 */
[----:B------:R-:W-:Y:S01]  /*14a70*/  UIADD3 UR4, UP0, UR38, 0x370, URZ ;  /* 0x0000037026047890 */ /* 0x000fe2000ff1e03f */
[----:B------:R-:W-:Y:S01]  /*14a80*/  R2UR UR5, R23 ;  /* 0x00000000170572ca */ /* 0x000fe200000e0000 */
[----:B------:R-:W-:Y:S01]  /*14a90*/  UMOV UR10, URZ ;  /* 0x0000003f000a7c82 */ /* 0x000fe20008000000 */
[----:B------:R-:W-:Y:S01]  /*14aa0*/  R2UR UR8, R2 ;  /* 0x00000000020872ca */ /* 0x000fe200000e0000 */
[----:B------:R-:W-:Y:S01]  /*14ab0*/  VIADD R2, R25, 0x2d800 ;  /* 0x0002d80019027836 */ /* 0x000fe20000000000 */
[----:B------:R-:W-:Y:S01]  /*14ac0*/  R2UR UR12, R0 ;  /* 0x00000000000c72ca */ /* 0x000fe200000e0000 */
[----:B------:R-:W-:Y:S01]  /*14ad0*/  UMOV UR6, 0x0 ;  /* 0x0000000000067882 */ /* 0x000fe20000000000 */
[----:B-----5:R-:W-:Y:S01]  /*14ae0*/  R2UR UR13, R4 ;  /* 0x00000000040d72ca */ /* 0x020fe200000e0000 */
[--C-:B------:R-:W-:Y:S01]  /*14af0*/  IMAD R3, R22, 0x8, R2.reuse ;  /* 0x0000000816037824 */ /* 0x100fe200078e0202 */
[----:B------:R-:W-:Y:S01]  /*14b00*/  UMOV UR7, 0x14f00000 ;  /* 0x14f0000000077882 */ /* 0x000fe20000000000 */
[----:B------:R-:W-:Y:S01]  /*14b10*/  UMOV UR17, 0x20 ;  /* 0x0000002000117882 */ /* 0x000fe20000000000 */
[----:B------:R-:W-:Y:S01]  /*14b20*/  UMOV UR18, 0x40 ;  /* 0x0000004000127882 */ /* 0x000fe20000000000 */
[----:B------:R-:W-:Y:S01]  /*14b30*/  IMAD R2, R11, 0x8, R2 ;  /* 0x000000080b027824 */ /* 0x000fe200078e0202 */
[----:B------:R-:W-:Y:S01]  /*14b40*/  R2UR UR9, R3 ;  /* 0x00000000030972ca */ /* 0x000fe200000e0000 */
[----:B------:R-:W-:Y:S01]  /*14b50*/  ULEA UR11, UR11, UR5, 0x7 ;  /* 0x000000050b0b7291 */ /* 0x000fe2000f8e383f */
[----:B------:R-:W-:Y:S01]  /*14b60*/  SHF.L.U32 R3, R12, 0x1f, RZ ;  /* 0x0000001f0c037819 */ /* 0x000fe200000006ff */
[----:B------:R-:W-:-:S02]  /*14b70*/  UIADD3 UR14, UR8, 0x15400, URZ ;  /* 0x00015400080e7890 */ /* 0x000fc4000fffe03f */
[----:B------:R-:W-:Y:S02]  /*14b80*/  UIADD3.X UR5, URZ, UR39, URZ, UP0, !UPT ;  /* 0x000000273f057290 */ /* 0x000fe400087fe43f */
[----:B------:R-:W-:Y:S02]  /*14b90*/  UIADD3 UR15, UR8, 0x17400, URZ ;  /* 0x00017400080f7890 */ /* 0x000fe4000fffe03f */
[----:B------:R-:W-:-:S03]  /*14ba0*/  UIADD3 UR16, UR8, 0x19400, URZ ;  /* 0x0001940008107890 */ /* 0x000fc6000fffe03f */
[----:B------:R-:W-:Y:S01]  /*14bb0*/  UMOV UR8, UR14 ;  /* 0x0000000e00087c82 */ /* 0x000fe20008000000 */
[----:B------:R-:W-:-:S09]  /*14bc0*/  UIADD3 UR9, UR9, 0x30, URZ ;  /* 0x0000003009097890 */ /* 0x000fd2000fffe03f */
        /* <DEDUP_REMOVED lines=9> */
.L_x_9295:
[----:B------:R-:W-:Y:S05]  /*14c60*/  @P0 BRA `(.L_x_9246) ;  /* 0x0000000000140947 */ /* 0x000fea0003800000 */
[----:B------:R-:W-:Y:S01]  /*14c70*/  ISETP.NE.AND P1, PT, R27, RZ, PT ;  /* 0x000000ff1b00720c */ /* 0x000fe20003f25270 */
[----:B0-----:R-:W-:-:S04]  /*14c80*/  IMAD.MOV.U32 R3, RZ, RZ, 0x6000 ;  /* 0x00006000ff037424 */ /* 0x001fc800078e00ff */
[----:B------:R1:W-:Y:S08]  /*14c90*/  SYNCS.ARRIVE.TRANS64 RZ, [R2+URZ+0x50], R3 ;  /* 0x0000500302ff79a7 */ /* 0x0003f0000800003f */
[----:B------:R-:W-:Y:S05]  /*14ca0*/  @!P1 BRA `(.L_x_9246) ;  /* 0x0000000000049947 */ /* 0x000fea0003800000 */
[----:B------:R-:W-:Y:S01]  /*14cb0*/  BPT.TRAP 0x1 ;  /* 0x000000040000795c */ /* 0x000fe20000300000 */
.L_x_9246:
        /* <DEDUP_REMOVED lines=29> */
.L_x_9241:
[----:B------:R-:W-:Y:S05]  /*14e90*/  BSYNC B1 ;  /* 0x0000000000017941 */ /* 0x000fea0003800000 */
.L_x_9240:
[----:B------:R-:W-:Y:S01]  /*14ea0*/  ISETP.GT.AND P0, PT, R13, R26, PT ;  /* 0x0000001a0d00720c */ /* 0x000fe20003f04270 */
[----:B------:R-:W-:-:S12]  /*14eb0*/  VIADD R10, R10, 0xfffffffe ;  /* 0xfffffffe0a0a7836 */ /* 0x000fd80000000000 */
[----:B------:R-:W-:Y:S05]  /*14ec0*/  @P0 BRA `(.L_x_9247) ;  /* 0xfffffff000700947 */ /* 0x000fea000383ffff */
.L_x_9223:
[----:B------:R-:W-:Y:S05]  /*14ed0*/  BSYNC B0 ;  /* 0x0000000000007941 */ /* 0x000fea0003800000 */
.L_x_9222:
[----:B------:R-:W-:Y:S01]  /*14ee0*/  ISETP.NE.AND P0, PT, R27, RZ, PT ;  /* 0x000000ff1b00720c */ /* 0x000fe20003f05270 */
[----:B------:R-:W-:-:S12]  /*14ef0*/  BSSY B0, `(.L_x_9248) ;  /* 0x000000e000007945 */ /* 0x000fd80003800000 */
[----:B------:R-:W-:Y:S05]  /*14f00*/  @P0 BRA `(.L_x_9249) ;  /* 0x0000000000300947 */ /* 0x000fea0003800000 */
[----:B------:R-:W2:Y:S01]  /*14f10*/  S2R R9, SR_LANEID ;  /* 0x0000000000097919 */ /* 0x000ea20000000000 */
[----:B------:R-:W-:Y:S01]  /*14f20*/  VOTEU.ANY UR4, UPT, PT ;  /* 0x0000000000047886 */ /* 0x000fe200038e0100 */
[----:B01----:R-:W0:Y:S01]  /*14f30*/  LDC.64 R2, c[0x0][0xc38] ;  /* 0x00030e00ff027b82 */ /* 0x003e220000000a00 */
[----:B------:R-:W2:Y:S08]  /*14f40*/  FLO.U32 R4, UR4 ;  /* 0x0000000400047d00 */ /* 0x000eb000080e0000 */
[----:B------:R-:W0:Y:S01]  /*14f50*/  POPC R5, UR4 ;  /* 0x0000000400057d09 */ /* 0x000e220008000000 */
[----:B--2---:R-:W-:-:S13]  /*14f60*/  ISETP.EQ.U32.AND P0, PT, R4, R9, PT ;  /* 0x000000090400720c */ /* 0x004fda0003f02070 */
[----:B0-----:R-:W2:Y:S01]  /*14f70*/  @P0 ATOMG.E.ADD.STRONG.GPU PT, R3, desc[UR48][R2.64], R5 ;  /* 0x00000005020309a8 */ /* 0x001ea200081ee1f0 */
[----:B------:R-:W0:Y:S02]  /*14f80*/  S2R R6, SR_LTMASK ;  /* 0x0000000000067919 */ /* 0x000e240000003900 */
[----:B0-----:R-:W-:-:S04]  /*14f90*/  LOP3.LUT R6, R6, UR4, RZ, 0xc0, !PT ;  /* 0x0000000406067c12 */ /* 0x001fc8000f8ec0ff */
[----:B------:R-:W0:Y:S01]  /*14fa0*/  POPC R9, R6 ;  /* 0x0000000600097309 */ /* 0x000e220000000000 */
[----:B--2---:R-:W0:Y:S02]  /*14fb0*/  SHFL.IDX PT, R4, R3, R4, 0x1f ;  /* 0x00001f0403047589 */ /* 0x004e2400000e0000 */
[----:B0-----:R-:W-:-:S07]  /*14fc0*/  IADD3 R16, R4, UR37, R9 ;  /* 0x0000002504107c10 */ /* 0x001fce000fffe009 */
.L_x_9249:
[----:B------:R-:W-:Y:S05]  /*14fd0*/  BSYNC B0 ;  /* 0x0000000000007941 */ /* 0x000fea0003800000 */
.L_x_9248:
[----:B------:R-:W-:Y:S04]  /*14fe0*/  BSSY B0, `(.L_x_9250) ;  /* 0x000002b000007945 */ /* 0x000fe80003800000 */
[----:B------:R-:W-:Y:S05]  /*14ff0*/  @!P6 BRA `(.L_x_9251) ;  /* 0x0000000000a4e947 */ /* 0x000fea0003800000 */
[----:B01----:R-:W-:Y:S01]  /*15000*/  IMAD R3, R22, 0x8, R25 ;  /* 0x0000000816037824 */ /* 0x003fe200078e0219 */
[----:B------:R-:W-:-:S04]  /*15010*/  SHF.L.U32 R2, R24, 0x1f, RZ ;  /* 0x0000001f18027819 */ /* 0x000fc800000006ff */
[----:B------:R-:W0:Y:S02]  /*15020*/  SYNCS.PHASECHK.TRANS64.TRYWAIT P0, [R3+URZ+0x2d860], R2 ;  /* 0x02d86002030075a7 */ /* 0x000e24000800017f */
[----:B0-----:R-:W-:Y:S05]  /*15030*/  @!P0 BRA `(.L_x_9252) ;  /* 0x0000001800448947 */ /* 0x001fea0003800000 */
.L_x_9296:
        /* <DEDUP_REMOVED lines=9> */
.L_x_9253:
        /* <DEDUP_REMOVED lines=28> */
.L_x_9251:
[----:B------:R-:W-:Y:S05]  /*15290*/  BSYNC B0 ;  /* 0x0000000000007941 */ /* 0x000fea0003800000 */
.L_x_9250:
[----:B------:R-:W-:-:S05]  /*152a0*/  VIADD R22, R22, 0x1 ;  /* 0x0000000116167836 */ /* 0x000fca0000000000 */
[----:B------:R-:W-:-:S04]  /*152b0*/  ISETP.NE.AND P0, PT, R22, 0x2, PT ;  /* 0x000000021600780c */ /* 0x000fc80003f05270 */
[----:B01----:R-:W-:Y:S02]  /*152c0*/  SEL R3, RZ, 0x1, P0 ;  /* 0x00000001ff037807 */ /* 0x003fe40000000000 */
[----:B------:R-:W-:Y:S02]  /*152d0*/  SEL R22, R22, RZ, P0 ;  /* 0x000000ff16167207 */ /* 0x000fe40000000000 */
[----:B------:R-:W-:-:S07]  /*152e0*/  LOP3.LUT R24, R24, R3, RZ, 0x3c, !PT ;  /* 0x0000000318187212 */ /* 0x000fce00078e3cff */
.L_x_9207:
[----:B------:R-:W-:Y:S05]  /*152f0*/  BSYNC B6 ;  /* 0x0000000000067941 */ /* 0x000fea0003800000 */
.L_x_9205:
[----:B------:R-:W-:-:S03]  /*15300*/  UMOV UR4, 0xffffffff ;  /* 0xffffffff00047882 */ /* 0x000fc60000000000 */
[----:B------:R-:W-:Y:S05]  /*15310*/  BRA.DIV UR4, `(.L_x_9254) ;  /* 0x0000001604a07947 */ /* 0x000fea000b800000 */
[----:B------:R0:W1:Y:S04]  /*15320*/  SHFL.IDX PT, R5, R16, RZ, 0x1f ;  /* 0x00001fff10057589 */ /* 0x00006800000e0000 */
[----:B------:R0:W2:Y:S02]  /*15330*/  SHFL.IDX PT, R4, R16, 0x1, 0x1f ;  /* 0x00201f0010047f89 */ /* 0x0000a400000e0000 */
.L_x_9300:
        /* <DEDUP_REMOVED lines=8> */
[----:B------:R-:W3:Y:S02]  /*153c0*/  LDC.64 R2, c[0x0][0xc58] ;  /* 0x00031600ff027b82 */ /* 0x000ee40000000a00 */
[----:B---3--:R-:W-:-:S06]  /*153d0*/  IMAD.WIDE R2, R7, 0x4, R2 ;  /* 0x0000000407027825 */ /* 0x008fcc00078e0202 */
[----:B------:R3:W5:Y:S02]  /*153e0*/  LDG.E R2, desc[UR48][R2.64] ;  /* 0x0000003002027981 */ /* 0x000764000c1e1900 */
.L_x_9256:
[----:B------:R-:W-:Y:S05]  /*153f0*/  BSYNC B0 ;  /* 0x0000000000007941 */ /* 0x000fea0003800000 */
.L_x_9255:
[----:B------:R-:W-:-:S03]  /*15400*/  UMOV UR4, 0xffffffff ;  /* 0xffffffff00047882 */ /* 0x000fc60000000000 */
[----:B------:R-:W-:Y:S05]  /*15410*/  BRA.DIV UR4, `(.L_x_9257) ;  /* 0x0000001604ac7947 */ /* 0x000fea000b800000 */
[----:B-----5:R-:W4:Y:S01]  /*15420*/  SHFL.UP PT, R14, R2, 0x1, RZ ;  /* 0x04200000020e7989 */ /* 0x020f2200000e00ff */
[C---:B------:R-:W-:Y:S02]  /*15430*/  ISETP.NE.AND P0, PT, R27.reuse, RZ, PT ;  /* 0x000000ff1b00720c */ /* 0x040fe40003f05270 */
[C---:B------:R-:W-:Y:S02]  /*15440*/  ISETP.GE.U32.AND P1, PT, R27.reuse, 0x2, PT ;  /* 0x000000021b00780c */ /* 0x040fe40003f26070 */
[----:B----4-:R-:W-:Y:S02]  /*15450*/  SEL R13, R14, RZ, P0 ;  /* 0x000000ff0e0d7207 */ /* 0x010fe40000000000 */
[----:B------:R-:W-:-:S03]  /*15460*/  ISETP.GE.U32.AND P0, PT, R27, 0x4, PT ;  /* 0x000000041b00780c */ /* 0x000fc60003f06070 */
[----:B------:R-:W-:-:S05]  /*15470*/  IMAD.IADD R13, R2, 0x1, R13 ;  /* 0x00000001020d7824 */ /* 0x000fca00078e020d */
[----:B------:R-:W4:Y:S02]  /*15480*/  SHFL.UP PT, R14, R13, 0x2, RZ ;  /* 0x044000000d0e7989 */ /* 0x000f2400000e00ff */
[----:B----4-:R-:W-:Y:S02]  /*15490*/  SEL R14, R14, RZ, P1 ;  /* 0x000000ff0e0e7207 */ /* 0x010fe40000800000 */
[----:B------:R-:W-:-:S03]  /*154a0*/  ISETP.GE.U32.AND P1, PT, R27, 0x8, PT ;  /* 0x000000081b00780c */ /* 0x000fc60003f26070 */
[----:B---3--:R-:W-:-:S05]  /*154b0*/  IMAD.IADD R3, R13, 0x1, R14 ;  /* 0x000000010d037824 */ /* 0x008fca00078e020e */
[----:B------:R-:W3:Y:S02]  /*154c0*/  SHFL.UP PT, R14, R3, 0x4, RZ ;  /* 0x04800000030e7989 */ /* 0x000ee400000e00ff */
[----:B---3--:R-:W-:Y:S02]  /*154d0*/  SEL R6, R14, RZ, P0 ;  /* 0x000000ff0e067207 */ /* 0x008fe40000000000 */
[----:B------:R-:W-:-:S03]  /*154e0*/  ISETP.GE.U32.AND P0, PT, R27, 0x10, PT ;  /* 0x000000101b00780c */ /* 0x000fc60003f06070 */
[----:B------:R-:W-:-:S05]  /*154f0*/  IMAD.IADD R6, R3, 0x1, R6 ;  /* 0x0000000103067824 */ /* 0x000fca00078e0206 */
[----:B------:R-:W3:Y:S02]  /*15500*/  SHFL.UP PT, R14, R6, 0x8, RZ ;  /* 0x05000000060e7989 */ /* 0x000ee400000e00ff */
[----:B---3--:R-:W-:-:S05]  /*15510*/  SEL R7, R14, RZ, P1 ;  /* 0x000000ff0e077207 */ /* 0x008fca0000800000 */
[----:B------:R-:W-:-:S05]  /*15520*/  IMAD.IADD R7, R6, 0x1, R7 ;  /* 0x0000000106077824 */ /* 0x000fca00078e0207 */
[----:B------:R-:W3:Y:S02]  /*15530*/  SHFL.UP PT, R14, R7, 0x10, RZ ;  /* 0x06000000070e7989 */ /* 0x000ee400000e00ff */
[----:B---3--:R-:W-:-:S05]  /*15540*/  SEL R8, R14, RZ, P0 ;  /* 0x000000ff0e087207 */ /* 0x008fca0000000000 */
[----:B------:R-:W-:-:S05]  /*15550*/  IMAD.IADD R8, R7, 0x1, R8 ;  /* 0x0000000107087824 */ /* 0x000fca00078e0208 */
[----:B------:R3:W4:Y:S02]  /*15560*/  SHFL.IDX PT, R14, R8, 0x1f, 0x1f ;  /* 0x03e01f00080e7f89 */ /* 0x00072400000e0000 */
.L_x_9308:
[----:B------:R-:W-:Y:S02]  /*15570*/  ULDC UR4, c[0x0][0xc10] ;  /* 0x0003040000047ab9 */ /* 0x000fe40000000800 */
[----:B------:R-:W-:-:S04]  /*15580*/  IMAD.U32 R6, RZ, RZ, UR4 ;  /* 0x00000004ff067e24 */ /* 0x000fc8000f8e00ff */
[----:B----4-:R-:W-:-:S04]  /*15590*/  IMAD R7, R14, R6, RZ ;  /* 0x000000060e077224 */ /* 0x010fc800078e02ff */
[----:B--2---:R-:W-:-:S05]  /*155a0*/  IMAD.IADD R4, R4, 0x1, R7 ;  /* 0x0000000104047824 */ /* 0x004fca00078e0207 */
[----:B-1----:R-:W-:-:S13]  /*155b0*/  ISETP.GT.AND P0, PT, R4, R5, PT ;  /* 0x000000050400720c */ /* 0x002fda0003f04270 */
[----:B------:R-:W-:Y:S05]  /*155c0*/  @P0 BRA `(.L_x_9258) ;  /* 0x0000000000ac0947 */ /* 0x000fea0003800000 */
[----:B------:R-:W1:Y:S02]  /*155d0*/  LDC R0, c[0x0][0xc14] ;  /* 0x00030500ff007b82 */ /* 0x000e640000000800 */
.L_x_9263:
        /* <DEDUP_REMOVED lines=9> */
[----:B------:R-:W1:Y:S02]  /*15670*/  LDC.64 R2, c[0x0][0xc58] ;  /* 0x00031600ff027b82 */ /* 0x000e640000000a00 */
[----:B-1----:R-:W-:-:S06]  /*15680*/  IMAD.WIDE R2, R7, 0x4, R2 ;  /* 0x0000000407027825 */ /* 0x002fcc00078e0202 */
[----:B------:R1:W5:Y:S02]  /*15690*/  LDG.E R2, desc[UR48][R2.64] ;  /* 0x0000003002027981 */ /* 0x000364000c1e1900 */
.L_x_9261:
[----:B------:R-:W-:Y:S05]  /*156a0*/  BSYNC B0 ;  /* 0x0000000000007941 */ /* 0x000fea0003800000 */
.L_x_9260:
        /* <DEDUP_REMOVED lines=19> */
[----:B------:R-:W3:Y:S02]  /*157e0*/  SHFL.UP PT, R14, R7, 0x10, RZ ;  /* 0x06000000070e7989 */ /* 0x000ee400000e00ff */
[----:B---3--:R-:W-:-:S05]  /*157f0*/  SEL R8, R14, RZ, P0 ;  /* 0x000000ff0e087207 */ /* 0x008fca0000000000 */
[----:B------:R-:W-:-:S05]  /*15800*/  IMAD.IADD R8, R7, 0x1, R8 ;  /* 0x0000000107087824 */ /* 0x000fca00078e0208 */
[----:B------:R1:W2:Y:S02]  /*15810*/  SHFL.IDX PT, R14, R8, 0x1f, 0x1f ;  /* 0x03e01f00080e7f89 */ /* 0x0002a400000e0000 */
.L_x_9316:
[----:B------:R-:W-:Y:S02]  /*15820*/  ULDC UR4, c[0x0][0xc10] ;  /* 0x0003040000047ab9 */ /* 0x000fe40000000800 */
[----:B------:R-:W-:-:S04]  /*15830*/  IMAD.U32 R6, RZ, RZ, UR4 ;  /* 0x00000004ff067e24 */ /* 0x000fc8000f8e00ff */
[----:B--2---:R-:W-:-:S04]  /*15840*/  IMAD R7, R14, R6, RZ ;  /* 0x000000060e077224 */ /* 0x004fc800078e02ff */
[----:B------:R-:W-:-:S05]  /*15850*/  IMAD.IADD R4, R7, 0x1, R4 ;  /* 0x0000000107047824 */ /* 0x000fca00078e0204 */
[----:B------:R-:W-:-:S13]  /*15860*/  ISETP.GT.AND P0, PT, R4, R5, PT ;  /* 0x000000050400720c */ /* 0x000fda0003f04270 */
[----:B------:R-:W-:Y:S05]  /*15870*/  @!P0 BRA `(.L_x_9263) ;  /* 0xfffffffc00588947 */ /* 0x000fea000383ffff */
.L_x_9258:
[----:B------:R-:W-:Y:S01]  /*15880*/  IMAD.IADD R7, R4, 0x1, -R7 ;  /* 0x0000000104077824 */ /* 0x000fe200078e0a07 */
[----:B------:R-:W-:-:S03]  /*15890*/  UMOV UR4, 0xffffffff ;  /* 0xffffffff00047882 */ /* 0x000fc60000000000 */
[----:B------:R-:W-:-:S05]  /*158a0*/  IMAD R4, R8, R6, R7 ;  /* 0x0000000608047224 */ /* 0x000fca00078e0207 */
[----:B------:R-:W-:Y:S01]  /*158b0*/  ISETP.GT.AND P6, PT, R4, R5, PT ;  /* 0x000000050400720c */ /* 0x000fe20003fc4270 */
[----:B------:R-:W-:-:S12]  /*158c0*/  BRA.DIV UR4, `(.L_x_9264) ;  /* 0x0000001a04207947 */ /* 0x000fd8000b800000 */
[----:B------:R-:W-:-:S04]  /*158d0*/  VOTE.ANY R3, PT, !P6 ;  /* 0x0000000000037806 */ /* 0x000fc800070e0100 */
[----:B------:R-:W2:Y:S02]  /*158e0*/  POPC R4, R3 ;  /* 0x0000000300047309 */ /* 0x000ea40000000000 */
[----:B--2---:R2:W4:Y:S02]  /*158f0*/  SHFL.IDX PT, R17, R2, R4, 0x1f ;  /* 0x00001f0402117589 */ /* 0x00452400000e0000 */
.L_x_9320:
[----:B------:R-:W-:Y:S01]  /*15900*/  ISETP.NE.AND P0, PT, R3, RZ, PT ;  /* 0x000000ff0300720c */ /* 0x000fe20003f05270 */
[----:B------:R-:W-:-:S12]  /*15910*/  IMAD.MOV.U32 R14, RZ, RZ, RZ ;  /* 0x000000ffff0e7224 */ /* 0x000fd800078e00ff */
[----:B------:R-:W-:Y:S05]  /*15920*/  @!P0 BRA `(.L_x_9265) ;  /* 0x0000000000108947 */ /* 0x000fea0003800000 */
[----:B------:R-:W-:Y:S01]  /*15930*/  UMOV UR4, 0xffffffff ;  /* 0xffffffff00047882 */ /* 0x000fe20000000000 */
[----:B------:R-:W-:Y:S02]  /*15940*/  VIADD R12, R4, 0xffffffff ;  /* 0xffffffff040c7836 */ /* 0x000fe40000000000 */
[----:B------:R-:W-:Y:S05]  /*15950*/  BRA.DIV UR4, `(.L_x_9266) ;  /* 0x0000001a04447947 */ /* 0x000fea000b800000 */
[----:B------:R0:W0:Y:S02]  /*15960*/  SHFL.IDX PT, R14, R8, R12, 0x1f ;  /* 0x00001f0c080e7589 */ /* 0x00002400000e0000 */
.L_x_9265:
[----:B--2---:R-:W2:Y:S01]  /*15970*/  LDC.64 R2, c[0x0][0xc68] ;  /* 0x00031a00ff027b82 */ /* 0x004ea20000000a00 */
[----:B------:R-:W-:-:S04]  /*15980*/  IMAD.IADD R19, R4, 0x1, R19 ;  /* 0x0000000104137824 */ /* 0x000fc800078e0213 */
[----:B--2---:R-:W-:-:S05]  /*15990*/  IMAD.WIDE R2, R19, 0x4, R2 ;  /* 0x0000000413027825 */ /* 0x004fca00078e0202 */
[----:B01-3--:R0:W4:Y:S01]  /*159a0*/  LDG.E R8, desc[UR48][R2.64] ;  /* 0x0000003002087981 */ /* 0x00b122000c1e1900 */
[----:B------:R-:W-:-:S04]  /*159b0*/  IMAD R16, R14, R6, R7 ;  /* 0x000000060e107224 */ /* 0x000fc800078e0207 */
[----:B------:R-:W-:Y:S02]  /*159c0*/  IMAD.IADD R5, R5, 0x1, -R16 ;  /* 0x0000000105057824 */ /* 0x000fe400078e0a10 */
[----:B0-----:R-:W-:Y:S02]  /*159d0*/  IMAD.MOV.U32 R2, RZ, RZ, RZ ;  /* 0x000000ffff027224 */ /* 0x001fe400078e00ff */
[----:B----4-:R-:W-:-:S05]  /*159e0*/  IMAD R4, R17, R8, RZ ;  /* 0x0000000811047224 */ /* 0x010fca00078e02ff */
        /* <DEDUP_REMOVED lines=28> */
[----:B------:R-:W-:Y:S01]  /*15bb0*/  VIADDMNMX R6, R3, R6, R8, PT ;  /* 0x0000000603067246 */ /* 0x000fe20003800108 */
[----:B------:R-:W-:-:S03]  /*15bc0*/  IMAD.IADD R7, R4, 0x1, R7 ;  /* 0x0000000104077824 */ /* 0x000fc600078e0207 */
[----:B------:R-:W-:-:S04]  /*15bd0*/  IABS R8, R6 ;  /* 0x0000000600087213 */ /* 0x000fc80000000000 */
[----:B------:R-:W0:Y:S08]  /*15be0*/  I2F.RP R9, R8 ;  /* 0x0000000800097306 */ /* 0x000e300000209400 */
[----:B0-----:R-:W0:Y:S02]  /*15bf0*/  MUFU.RCP R9, R9 ;  /* 0x0000000900097308 */ /* 0x001e240000001000 */
[----:B0-----:R-:W-:Y:S01]  /*15c00*/  VIADD R3, R9, 0xffffffe ;  /* 0x0ffffffe09037836 */ /* 0x001fe20000000000 */
[----:B------:R-:W-:-:S05]  /*15c10*/  IABS R9, R6 ;  /* 0x0000000600097213 */ /* 0x000fca0000000000 */
[----:B------:R-:W0:Y:S02]  /*15c20*/  F2I.FTZ.U32.TRUNC.NTZ R3, R3 ;  /* 0x0000000300037305 */ /* 0x000e24000021f000 */
[----:B0-----:R-:W-:-:S04]  /*15c30*/  IMAD.MOV R11, RZ, RZ, -R3 ;  /* 0x000000ffff0b7224 */ /* 0x001fc800078e0a03 */
[----:B------:R-:W-:-:S04]  /*15c40*/  IMAD R5, R11, R8, RZ ;  /* 0x000000080b057224 */ /* 0x000fc800078e02ff */
[----:B------:R-:W-:Y:S01]  /*15c50*/  IMAD.HI.U32 R2, R3, R5, R2 ;  /* 0x0000000503027227 */ /* 0x000fe200078e0002 */
        /* <DEDUP_REMOVED lines=19> */
.L_x_9259:
[----:B------:R-:W-:Y:S01]  /*15d90*/  UMOV UR4, URZ ;  /* 0x0000003f00047c82 */ /* 0x000fe20008000000 */
[----:B------:R-:W-:Y:S01]  /*15da0*/  UMOV UR5, URZ ;  /* 0x0000003f00057c82 */ /* 0x000fe20008000000 */
[----:B------:R-:W-:Y:S01]  /*15db0*/  ULDC UR6, c[0x0][0xc14] ;  /* 0x0003050000067ab9 */ /* 0x000fe20000000800 */
[----:B0-----:R-:W-:Y:S02]  /*15dc0*/  IMAD.MOV.U32 R16, RZ, RZ, R5 ;  /* 0x000000ffff107224 */ /* 0x001fe400078e0005 */
[----:B------:R-:W-:Y:S02]  /*15dd0*/  IMAD.U32 R17, RZ, RZ, UR4 ;  /* 0x00000004ff117e24 */ /* 0x000fe4000f8e00ff */
[----:B------:R-:W-:Y:S02]  /*15de0*/  IMAD.U32 R18, RZ, RZ, UR5 ;  /* 0x00000005ff127e24 */ /* 0x000fe4000f8e00ff */
[----:B------:R-:W-:-:S07]  /*15df0*/  IMAD.U32 R19, RZ, RZ, UR6 ;  /* 0x00000006ff137e24 */ /* 0x000fce000f8e00ff */
.L_x_9267:
[----:B------:R-:W-:Y:S01]  /*15e00*/  ISETP.NE.AND P0, PT, R27, RZ, PT ;  /* 0x000000ff1b00720c */ /* 0x000fe20003f05270 */
[----:B------:R-:W-:Y:S05]  /*15e10*/  WARPSYNC.ALL ;  /* 0x0000000000007948 */ /* 0x000fea0003800000 */
[----:B------:R-:W-:Y:S07]  /*15e20*/  BAR.SYNC.DEFER_BLOCKING 0x4, 0x1a0 ;  /* 0x0106800000007b1d */ /* 0x000fee0000010000 */
[----:B------:R-:W-:Y:S01]  /*15e30*/  @!P0 MOV R2, 0x400 ;  /* 0x0000040000028802 */ /* 0x000fe20000000f00 */
[----:B------:R-:W0:Y:S03]  /*15e40*/  @!P0 S2R R3, SR_CgaCtaId ;  /* 0x0000000000038919 */ /* 0x000e260000008800 */
[----:B0-----:R-:W-:-:S05]  /*15e50*/  @!P0 LEA R2, R3, R2, 0x18 ;  /* 0x0000000203028211 */ /* 0x001fca00078ec0ff */
[----:B------:R1:W-:Y:S01]  /*15e60*/  @!P0 STS.128 [R2+0x2d8d0], R16 ;  /* 0x02d8d01002008388 */ /* 0x0003e20000000c00 */
[----:B------:R-:W-:Y:S06]  /*15e70*/  BAR.ARV 0x5, 0x1a0 ;  /* 0x0146800000007b1d */ /* 0x000fec0000002000 */
[----:B------:R-:W-:-:S13]  /*15e80*/  ISETP.GE.AND P0, PT, R19, R0, PT ;  /* 0x000000001300720c */ /* 0x000fda0003f06270 */
[----:B------:R-:W-:Y:S05]  /*15e90*/  @!P0 BRA `(.L_x_9268) ;  /* 0xffffffc000988947 */ /* 0x000fea000383ffff */
.L_x_9193:
[----:B------:R-:W2:Y:S01]  /*15ea0*/  S2R R3, SR_CgaCtaId ;  /* 0x0000000000037919 */ /* 0x000ea20000008800 */
[----:B------:R-:W-:Y:S01]  /*15eb0*/  VIADD R29, R29, 0x1 ;  /* 0x000000011d1d7836 */ /* 0x000fe20000000000 */
[----:B-1----:R-:W-:Y:S01]  /*15ec0*/  MOV R2, 0x400 ;  /* 0x0000040000027802 */ /* 0x002fe20000000f00 */
[----:B------:R-:W-:Y:S03]  /*15ed0*/  BSSY B0, `(.L_x_9269) ;  /* 0x0000008000007945 */ /* 0x000fe60003800000 */
[----:B0-----:R-:W-:-:S04]  /*15ee0*/  LEA.HI R0, R29, R29, RZ, 0x1 ;  /* 0x0000001d1d007211 */ /* 0x001fc800078f08ff */
[----:B------:R-:W-:-:S05]  /*15ef0*/  LOP3.LUT R0, R0, 0xfffffffe, RZ, 0xc0, !PT ;  /* 0xfffffffe00007812 */ /* 0x000fca00078ec0ff */
[----:B------:R-:W-:-:S05]  /*15f00*/  IMAD.IADD R0, R29, 0x1, -R0 ;  /* 0x000000011d007824 */ /* 0x000fca00078e0a00 */
[----:B------:R-:W-:Y:S02]  /*15f10*/  SHF.L.U32 R0, R0, 0x1f, RZ ;  /* 0x0000001f00007819 */ /* 0x000fe400000006ff */
[----:B--2---:R-:W-:-:S04]  /*15f20*/  LEA R9, R3, R2, 0x18 ;  /* 0x0000000203097211 */ /* 0x004fc800078ec0ff */
[----:B------:R-:W0:Y:S02]  /*15f30*/  SYNCS.PHASECHK.TRANS64.TRYWAIT P0, [R9+URZ+0x2d820], R0 ;  /* 0x02d82000090075a7 */ /* 0x000e24000800017f */
[----:B0-----:R-:W-:Y:S05]  /*15f40*/  @!P0 BRA `(.L_x_9270) ;  /* 0x0000001000ec8947 */ /* 0x001fea0003800000 */
.L_x_9323:
[----:B------:R-:W-:Y:S05]  /*15f50*/  BSYNC B0 ;  /* 0x0000000000007941 */ /* 0x000fea0003800000 */
.L_x_9269:
[----:B------:R-:W-:-:S03]  /*15f60*/  UMOV UR4, 0xffffffff ;  /* 0xffffffff00047882 */ /* 0x000fc60000000000 */
[----:B------:R-:W-:Y:S05]  /*15f70*/  BRA.DIV UR4, `(.L_x_9271) ;  /* 0x0000001204f47947 */ /* 0x000fea000b800000 */
[----:B0-----:R-:W0:Y:S02]  /*15f80*/  S2R R0, SR_TID.X ;  /* 0x0000000000007919 */ /* 0x001e240000002100 */
[----:B0-----:R-:W-:-:S04]  /*15f90*/  SHF.R.U32.HI R0, RZ, 0x5, R0 ;  /* 0x00000005ff007819 */ /* 0x001fc80000011600 */
[----:B------:R-:W-:-:S05]  /*15fa0*/  LOP3.LUT R0, R0, 0x3, RZ, 0xc0, !PT ;  /* 0x0000000300007812 */ /* 0x000fca00078ec0ff */
[----:B------:R0:W1:Y:S02]  /*15fb0*/  SHFL.IDX PT, R14, R0, RZ, 0x1f ;  /* 0x00001fff000e7589 */ /* 0x00006400000e0000 */
.L_x_9326:
[----:B-1----:R-:W-:Y:S01]  /*15fc0*/  ISETP.NE.AND P0, PT, R14, RZ, PT ;  /* 0x000000ff0e00720c */ /* 0x002fe20003f05270 */
[----:B------:R-:W-:-:S12]  /*15fd0*/  BSSY B0, `(.L_x_9272) ;  /* 0x0000024000007945 */ /* 0x000fd80003800000 */
[----:B------:R-:W-:Y:S05]  /*15fe0*/  @P0 BRA `(.L_x_9273) ;  /* 0x0000000000880947 */ /* 0x000fea0003800000 */
[----:B------:R-:W-:-:S03]  /*15ff0*/  UMOV UR4, 0xffffffff ;  /* 0xffffffff00047882 */ /* 0x000fc60000000000 */
[----:B------:R-:W-:Y:S05]  /*16000*/  BRA.DIV UR4, `(.L_x_9274) ;  /* 0x0000001604047947 */ /* 0x000fea000b800000 */
[----:B------:R-:W-:-:S13]  /*16010*/  ELECT P6, URZ, PT ;  /* 0x00000000003f782f */ /* 0x000fda00038c0000 */
.L_x_9329:
[----:B------:R-:W-:Y:S05]  /*16020*/  @!P6 BRA `(.L_x_9273) ;  /* 0x000000000078e947 */ /* 0x000fea0003800000 */
[----:B------:R-:W-:-:S06]  /*16030*/  ULOP3.LUT UR4, UR36, 0x2, URZ, 0xfc, !UPT ;  /* 0x0000000224047892 */ /* 0x000fcc000f8efc3f */
[----:B0-----:R-:W-:-:S05]  /*16040*/  IMAD.U32 R0, RZ, RZ, UR4 ;  /* 0x00000004ff007e24 */ /* 0x001fca000f8e00ff */
[----:B------:R-:W-:-:S13]  /*16050*/  ISETP.NE.AND P2, PT, R0, 0x3, PT ;  /* 0x000000030000780c */ /* 0x000fda0003f45270 */
[----:B------:R-:W-:Y:S05]  /*16060*/  @!P2 BRA `(.L_x_9275) ;  /* 0x000000000004a947 */ /* 0x000fea0003800000 */
[----:B------:R-:W-:Y:S01]  /*16070*/  BPT.TRAP 0x1 ;  /* 0x000000040000795c */ /* 0x000fe20000300000 */
.L_x_9275:
        /* <DEDUP_REMOVED lines=12> */
.L_x_9330:
[----:B------:R-:W1:Y:S02]  /*16140*/  SYNCS.PHASECHK.TRANS64.TRYWAIT P0, [R3+URZ], R0 ;  /* 0x00000000030075a7 */ /* 0x000e64000800017f */
[----:B-1----:R-:W-:Y:S05]  /*16150*/  @!P0 BRA `(.L_x_9277) ;  /* 0x0000001000e48947 */ /* 0x002fea0003800000 */
.L_x_9331:
[----:B------:R-:W-:Y:S05]  /*16160*/  @!P2 BRA `(.L_x_9278) ;  /* 0x000000000004a947 */ /* 0x000fea0003800000 */
[----:B------:R-:W-:Y:S01]  /*16170*/  BPT.TRAP 0x1 ;  /* 0x000000040000795c */ /* 0x000fe20000300000 */
.L_x_9278:
[----:B-1----:R-:W-:-:S04]  /*16180*/  VIADD R3, R9, 0x2d860 ;  /* 0x0002d86009037836 */ /* 0x002fc80000000000 */
[----:B------:R-:W-:-:S04]  /*16190*/  IMAD R5, R22, 0x8, R3 ;  /* 0x0000000816057824 */ /* 0x000fc800078e0203 */
[----:B------:R-:W1:Y:S02]  /*161a0*/  SYNCS.PHASECHK.TRANS64.TRYWAIT P0, [R5+URZ], R2 ;  /* 0x00000002050075a7 */ /* 0x000e64000800017f */
[----:B-1----:R-:W-:Y:S05]  /*161b0*/  @!P0 BRA `(.L_x_9279) ;  /* 0x0000001000e08947 */ /* 0x002fea0003800000 */
.L_x_9332:
[----:B------:R-:W-:-:S07]  /*161c0*/  IMAD R3, R4, 0x8, R3 ;  /* 0x0000000804037824 */ /* 0x000fce00078e0203 */
.L_x_9280:
[----:B--2---:R2:W4:Y:S02]  /*161d0*/  SYNCS.PHASECHK.TRANS64.TRYWAIT P0, [R3+URZ], R0 ;  /* 0x00000000030075a7 */ /* 0x004524000800017f */
[----:B----4-:R-:W-:Y:S05]  /*161e0*/  @!P0 NANOSLEEP.SYNCS 0x989680 ;  /* 0x009896800000895d */ /* 0x010fea0003900000 */
[----:B------:R-:W4:Y:S02]  /*161f0*/  @!P0 SYNCS.PHASECHK.TRANS64 P0, [R3+URZ], R0 ;  /* 0x00000000030085a7 */ /* 0x000f24000800007f */
[----:B----4-:R-:W-:Y:S05]  /*16200*/  @!P0 BRA `(.L_x_9280) ;  /* 0xfffffffc00f08947 */ /* 0x010fea000383ffff */
.L_x_9273:
[----:B------:R-:W-:Y:S05]  /*16210*/  BSYNC B0 ;  /* 0x0000000000007941 */ /* 0x000fea0003800000 */
.L_x_9272:
[----:B------:R-:W-:Y:S05]  /*16220*/  EXIT ;  /* 0x000000000000794d */ /* 0x000fea0003800000 */
.L_x_9105:
[----:B0-----:R-:W-:-:S04]  /*16230*/  IMAD.U32 R3, RZ, RZ, UR42 ;  /* 0x0000002aff037e24 */ /* 0x001fc8000f8e00ff */
[----:B------:R0:W1:Y:S03]  /*16240*/  SYNCS.PHASECHK.TRANS64.TRYWAIT P1, [R3+URZ+0x2d800], R0 ;  /* 0x02d80000030075a7 */ /* 0x000066000802017f */
[----:B-1----:R-:W-:Y:S05]  /*16250*/  @!P1 NANOSLEEP.SYNCS 0x989680 ;  /* 0x009896800000995d */ /* 0x002fea0003900000 */
[----:B------:R-:W1:Y:S02]  /*16260*/  @!P1 SYNCS.PHASECHK.TRANS64 P1, [R3+URZ+0x2d800], R0 ;  /* 0x02d80000030095a7 */ /* 0x000e64000802007f */
[----:B-1----:R-:W-:Y:S05]  /*16270*/  @!P1 BRA `(.L_x_9105) ;  /* 0xfffffffc00ec9947 */ /* 0x002fea000383ffff */
[----:B------:R-:W-:Y:S05]  /*16280*/  BRA `(.L_x_9281) ;  /* 0xfffffeb8002c7947 */ /* 0x000fea000383ffff */
.L_x_9109:
[----:B-1----:R1:W2:Y:S02]  /*16290*/  SYNCS.PHASECHK.TRANS64.TRYWAIT P2, [R4+URZ+0x2d830], R3 ;  /* 0x02d83003040075a7 */ /* 0x0022a4000804017f */
[----:B--2---:R-:W-:Y:S05]  /*162a0*/  @!P2 NANOSLEEP.SYNCS 0x989680 ;  /* 0x009896800000a95d */ /* 0x004fea0003900000 */
[----:B------:R-:W2:Y:S02]  /*162b0*/  @!P2 SYNCS.PHASECHK.TRANS64 P2, [R4+URZ+0x2d830], R3 ;  /* 0x02d830030400a5a7 */ /* 0x000ea4000804007f */
[----:B--2---:R-:W-:Y:S05]  /*162c0*/  @!P2 BRA `(.L_x_9109) ;  /* 0xfffffffc00f0a947 */ /* 0x004fea000383ffff */
[----:B------:R-:W-:Y:S05]  /*162d0*/  BRA `(.L_x_9108) ;  /* 0xfffffeb800507947 */ /* 0x000fea000383ffff */
.L_x_9125:
[----:B-1----:R-:W-:-:S04]  /*162e0*/  IMAD.U32 R11, RZ, RZ, UR6 ;  /* 0x00000006ff0b7e24 */ /* 0x002fc8000f8e00ff */
[----:B------:R1:W2:Y:S03]  /*162f0*/  SYNCS.PHASECHK.TRANS64.TRYWAIT P2, [R11+URZ+0x2d830], R10 ;  /* 0x02d8300a0b0075a7 */ /* 0x0002a6000804017f */
[----:B--2---:R-:W-:Y:S05]  /*16300*/  @!P2 NANOSLEEP.SYNCS 0x989680 ;  /* 0x009896800000a95d */ /* 0x004fea0003900000 */
[----:B------:R-:W2:Y:S02]  /*16310*/  @!P2 SYNCS.PHASECHK.TRANS64 P2, [R11+URZ+0x2d830], R10 ;  /* 0x02d8300a0b00a5a7 */ /* 0x000ea4000804007f */
[----:B--2---:R-:W-:Y:S05]  /*16320*/  @!P2 BRA `(.L_x_9125) ;  /* 0xfffffffc00eca947 */ /* 0x004fea000383ffff */
[----:B------:R-:W-:Y:S05]  /*16330*/  BRA `(.L_x_9122) ;  /* 0xfffffef4000c7947 */ /* 0x000fea000383ffff */
.L_x_9129:
[----:B-1----:R-:W-:-:S04]  /*16340*/  IMAD.U32 R11, RZ, RZ, UR6 ;  /* 0x00000006ff0b7e24 */ /* 0x002fc8000f8e00ff */
[----:B------:R1:W2:Y:S03]  /*16350*/  SYNCS.PHASECHK.TRANS64.TRYWAIT P2, [R11+URZ+0x2d850], R10 ;  /* 0x02d8500a0b0075a7 */ /* 0x0002a6000804017f */
[----:B--2---:R-:W-:Y:S05]  /*16360*/  @!P2 NANOSLEEP.SYNCS 0x989680 ;  /* 0x009896800000a95d */ /* 0x004fea0003900000 */
[----:B------:R-:W2:Y:S02]  /*16370*/  @!P2 SYNCS.PHASECHK.TRANS64 P2, [R11+URZ+0x2d850], R10 ;  /* 0x02d8500a0b00a5a7 */ /* 0x000ea4000804007f */
[----:B--2---:R-:W-:Y:S05]  /*16380*/  @!P2 BRA `(.L_x_9129) ;  /* 0xfffffffc00eca947 */ /* 0x004fea000383ffff */
[----:B------:R-:W-:Y:S05]  /*16390*/  BRA `(.L_x_9126) ;  /* 0xfffffef400ac7947 */ /* 0x000fea000383ffff */
.L_x_9146:
[----:B-1----:R-:W-:-:S04]  /*163a0*/  IMAD.U32 R9, RZ, RZ, UR6 ;  /* 0x00000006ff097e24 */ /* 0x002fc8000f8e00ff */
[----:B------:R1:W2:Y:S03]  /*163b0*/  SYNCS.PHASECHK.TRANS64.TRYWAIT P2, [R9+URZ+0x2d830], R8 ;  /* 0x02d83008090075a7 */ /* 0x0002a6000804017f */
[----:B--2---:R-:W-:Y:S05]  /*163c0*/  @!P2 NANOSLEEP.SYNCS 0x989680 ;  /* 0x009896800000a95d */ /* 0x004fea0003900000 */
[----:B------:R-:W2:Y:S02]  /*163d0*/  @!P2 SYNCS.PHASECHK.TRANS64 P2, [R9+URZ+0x2d830], R8 ;  /* 0x02d830080900a5a7 */ /* 0x000ea4000804007f */
[----:B--2---:R-:W-:Y:S05]  /*163e0*/  @!P2 BRA `(.L_x_9146) ;  /* 0xfffffffc00eca947 */ /* 0x004fea000383ffff */
[----:B------:R-:W-:Y:S05]  /*163f0*/  BRA `(.L_x_9143) ;  /* 0xffffff2c00a07947 */ /* 0x000fea000383ffff */
.L_x_9150:
[----:B-1----:R-:W-:-:S04]  /*16400*/  IMAD.U32 R9, RZ, RZ, UR6 ;  /* 0x00000006ff097e24 */ /* 0x002fc8000f8e00ff */
[----:B------:R1:W2:Y:S03]  /*16410*/  SYNCS.PHASECHK.TRANS64.TRYWAIT P2, [R9+URZ+0x2d850], R8 ;  /* 0x02d85008090075a7 */ /* 0x0002a6000804017f */
[----:B--2---:R-:W-:Y:S05]  /*16420*/  @!P2 NANOSLEEP.SYNCS 0x989680 ;  /* 0x009896800000a95d */ /* 0x004fea0003900000 */
[----:B------:R-:W2:Y:S02]  /*16430*/  @!P2 SYNCS.PHASECHK.TRANS64 P2, [R9+URZ+0x2d850], R8 ;  /* 0x02d850080900a5a7 */ /* 0x000ea4000804007f */
[----:B--2---:R-:W-:Y:S05]  /*16440*/  @!P2 BRA `(.L_x_9150) ;  /* 0xfffffffc00eca947 */ /* 0x004fea000383ffff */
[----:B------:R-:W-:Y:S05]  /*16450*/  BRA `(.L_x_9147) ;  /* 0xffffff3000407947 */ /* 0x000fea000383ffff */
.L_x_9156:
[----:B-1----:R-:W-:-:S04]  /*16460*/  IMAD.U32 R13, RZ, RZ, UR6 ;  /* 0x00000006ff0d7e24 */ /* 0x002fc8000f8e00ff */
[----:B------:R1:W2:Y:S03]  /*16470*/  SYNCS.PHASECHK.TRANS64.TRYWAIT P2, [R13+URZ+0x2d830], R12 ;  /* 0x02d8300c0d0075a7 */ /* 0x0002a6000804017f */
[----:B--2---:R-:W-:Y:S05]  /*16480*/  @!P2 NANOSLEEP.SYNCS 0x989680 ;  /* 0x009896800000a95d */ /* 0x004fea0003900000 */
[----:B------:R-:W2:Y:S02]  /*16490*/  @!P2 SYNCS.PHASECHK.TRANS64 P2, [R13+URZ+0x2d830], R12 ;  /* 0x02d8300c0d00a5a7 */ /* 0x000ea4000804007f */
[----:B--2---:R-:W-:Y:S05]  /*164a0*/  @!P2 BRA `(.L_x_9156) ;  /* 0xfffffffc00eca947 */ /* 0x004fea000383ffff */
[----:B------:R-:W-:Y:S05]  /*164b0*/  BRA `(.L_x_9153) ;  /* 0xffffff5400bc7947 */ /* 0x000fea000383ffff */
.L_x_9160:
[----:B-1----:R-:W-:-:S04]  /*164c0*/  IMAD.U32 R13, RZ, RZ, UR6 ;  /* 0x00000006ff0d7e24 */ /* 0x002fc8000f8e00ff */
[----:B------:R1:W2:Y:S03]  /*164d0*/  SYNCS.PHASECHK.TRANS64.TRYWAIT P2, [R13+URZ+0x2d850], R12 ;  /* 0x02d8500c0d0075a7 */ /* 0x0002a6000804017f */
[----:B--2---:R-:W-:Y:S05]  /*164e0*/  @!P2 NANOSLEEP.SYNCS 0x989680 ;  /* 0x009896800000a95d */ /* 0x004fea0003900000 */
[----:B------:R-:W2:Y:S02]  /*164f0*/  @!P2 SYNCS.PHASECHK.TRANS64 P2, [R13+URZ+0x2d850], R12 ;  /* 0x02d8500c0d00a5a7 */ /* 0x000ea4000804007f */
[----:B--2---:R-:W-:Y:S05]  /*16500*/  @!P2 BRA `(.L_x_9160) ;  /* 0xfffffffc00eca947 */ /* 0x004fea000383ffff */
[----:B------:R-:W-:Y:S05]  /*16510*/  BRA `(.L_x_9157) ;  /* 0xffffff58005c7947 */ /* 0x000fea000383ffff */
.L_x_9173:
[----:B----4-:R-:W-:-:S04]  /*16520*/  IMAD.U32 R5, RZ, RZ, UR9 ;  /* 0x00000009ff057e24 */ /* 0x010fc8000f8e00ff */
[----:B------:R4:W0:Y:S03]  /*16530*/  SYNCS.PHASECHK.TRANS64.TRYWAIT P0, [R5+URZ+0x2d850], R0 ;  /* 0x02d85000050075a7 */ /* 0x000826000800017f */
[----:B0-----:R-:W-:Y:S05]  /*16540*/  @!P0 NANOSLEEP.SYNCS 0x989680 ;  /* 0x009896800000895d */ /* 0x001fea0003900000 */
[----:B------:R-:W0:Y:S02]  /*16550*/  @!P0 SYNCS.PHASECHK.TRANS64 P0, [R5+URZ+0x2d850], R0 ;  /* 0x02d85000050085a7 */ /* 0x000e24000800007f */
[----:B0-----:R-:W-:Y:S05]  /*16560*/  @!P0 BRA `(.L_x_9173) ;  /* 0xfffffffc00ec8947 */ /* 0x001fea000383ffff */
[----:B------:R-:W-:Y:S05]  /*16570*/  BRA `(.L_x_9172) ;  /* 0xffffff8c00707947 */ /* 0x000fea000383ffff */
.L_x_9214:
        /* <DEDUP_REMOVED lines=11> */
.L_x_9283:
[----:B------:R-:W-:Y:S05]  /*16630*/  BSYNC B0 ;  /* 0x0000000000007941 */ /* 0x000fea0003800000 */
.L_x_9282:
[----:B------:R-:W-:Y:S05]  /*16640*/  BRA `(.L_x_9284) ;  /* 0xffffffc800c87947 */ /* 0x000fea000383ffff */
.L_x_9215:
[----:B------:R-:W-:Y:S01]  /*16650*/  BSSY B0, `(.L_x_9285) ;  /* 0x0000006000007945 */ /* 0x000fe20003800000 */
[----:B------:R-:W-:-:S07]  /*16660*/  IMAD.MOV.U32 R15, RZ, RZ, -0x1 ;  /* 0xffffffffff0f7424 */ /* 0x000fce00078e00ff */
[----:B------:R-:W-:Y:S05]  /*16670*/  WARPSYNC.COLLECTIVE R15, `(.L_x_9286) ;  /* 0x000000000f0c7348 */ /* 0x000fea0003c00000 */
[----:B------:R-:W-:Y:S02]  /*16680*/  ELECT P6, UR62, PT ;  /* 0x00000000003e782f */ /* 0x000fe400038c0000 */
[----:B------:R-:W-:Y:S01]  /*16690*/  MOV R14, UR62 ;  /* 0x0000003e000e7c02 */ /* 0x000fe20008000f00 */
[----:B------:R-:W-:Y:S10]  /*166a0*/  ENDCOLLECTIVE ;  /* 0x000000000000791b */ /* 0x000ff40003800000 */
.L_x_9286:
[----:B------:R-:W-:Y:S05]  /*166b0*/  BSYNC B0 ;  /* 0x0000000000007941 */ /* 0x000fea0003800000 */
.L_x_9285:
[----:B------:R-:W-:Y:S05]  /*166c0*/  BRA `(.L_x_9287) ;  /* 0xffffffc800b87947 */ /* 0x000fea000383ffff */
.L_x_9218:
[----:B-1----:R1:W2:Y:S02]  /*166d0*/  SYNCS.PHASECHK.TRANS64.TRYWAIT P0, [R5+URZ+0x2d840], R4 ;  /* 0x02d84004050075a7 */ /* 0x0022a4000800017f */
[----:B--2---:R-:W-:Y:S05]  /*166e0*/  @!P0 NANOSLEEP.SYNCS 0x989680 ;  /* 0x009896800000895d */ /* 0x004fea0003900000 */
[----:B------:R-:W2:Y:S02]  /*166f0*/  @!P0 SYNCS.PHASECHK.TRANS64 P0, [R5+URZ+0x2d840], R4 ;  /* 0x02d84004050085a7 */ /* 0x000ea4000800007f */
[----:B--2---:R-:W-:Y:S05]  /*16700*/  @!P0 BRA `(.L_x_9218) ;  /* 0xfffffffc00f08947 */ /* 0x004fea000383ffff */
[----:B------:R-:W-:Y:S05]  /*16710*/  BRA `(.L_x_9288) ;  /* 0xffffffcc000c7947 */ /* 0x000fea000383ffff */
.L_x_9221:
[----:B-1----:R1:W2:Y:S02]  /*16720*/  SYNCS.PHASECHK.TRANS64.TRYWAIT P0, [R25+URZ+0x2d820], R4 ;  /* 0x02d82004190075a7 */ /* 0x0022a4000800017f */
[----:B--2---:R-:W-:Y:S05]  /*16730*/  @!P0 NANOSLEEP.SYNCS 0x989680 ;  /* 0x009896800000895d */ /* 0x004fea0003900000 */
[----:B------:R-:W2:Y:S02]  /*16740*/  @!P0 SYNCS.PHASECHK.TRANS64 P0, [R25+URZ+0x2d820], R4 ;  /* 0x02d82004190085a7 */ /* 0x000ea4000800007f */
[----:B--2---:R-:W-:Y:S05]  /*16750*/  @!P0 BRA `(.L_x_9221) ;  /* 0xfffffffc00f08947 */ /* 0x004fea000383ffff */
[----:B------:R-:W-:Y:S05]  /*16760*/  BRA `(.L_x_9289) ;  /* 0xffffffd000347947 */ /* 0x000fea000383ffff */
.L_x_9229:
[----:B0-----:R0:W1:Y:S02]  /*16770*/  SYNCS.PHASECHK.TRANS64.TRYWAIT P0, [R3+URZ+0x2d840], R2 ;  /* 0x02d84002030075a7 */ /* 0x001064000800017f */
[----:B-1----:R-:W-:Y:S05]  /*16780*/  @!P0 NANOSLEEP.SYNCS 0x989680 ;  /* 0x009896800000895d */ /* 0x002fea0003900000 */
[----:B------:R-:W1:Y:S02]  /*16790*/  @!P0 SYNCS.PHASECHK.TRANS64 P0, [R3+URZ+0x2d840], R2 ;  /* 0x02d84002030085a7 */ /* 0x000e64000800007f */
[----:B-1----:R-:W-:Y:S05]  /*167a0*/  @!P0 BRA `(.L_x_9229) ;  /* 0xfffffffc00f08947 */ /* 0x002fea000383ffff */
[----:B------:R-:W-:Y:S05]  /*167b0*/  BRA `(.L_x_9290) ;  /* 0xffffffd000d87947 */ /* 0x000fea000383ffff */
.L_x_9231:
[----:B0-----:R0:W1:Y:S02]  /*167c0*/  SYNCS.PHASECHK.TRANS64.TRYWAIT P0, [R2+URZ+0x60], R5 ;  /* 0x00006005020075a7 */ /* 0x001064000800017f */
[----:B-1----:R-:W-:Y:S05]  /*167d0*/  @!P0 NANOSLEEP.SYNCS 0x989680 ;  /* 0x009896800000895d */ /* 0x002fea0003900000 */
[----:B------:R-:W1:Y:S02]  /*167e0*/  @!P0 SYNCS.PHASECHK.TRANS64 P0, [R2+URZ+0x60], R5 ;  /* 0x00006005020085a7 */ /* 0x000e64000800007f */
[----:B-1----:R-:W-:Y:S05]  /*167f0*/  @!P0 BRA `(.L_x_9231) ;  /* 0xfffffffc00f08947 */ /* 0x002fea000383ffff */
[----:B------:R-:W-:Y:S05]  /*16800*/  BRA `(.L_x_9291) ;  /* 0xffffffd400647947 */ /* 0x000fea000383ffff */
.L_x_9236:
[----:B-1----:R1:W2:Y:S02]  /*16810*/  SYNCS.PHASECHK.TRANS64.TRYWAIT P0, [R3+URZ+0x2d840], R2 ;  /* 0x02d84002030075a7 */ /* 0x0022a4000800017f */
[----:B--2---:R-:W-:Y:S05]  /*16820*/  @!P0 NANOSLEEP.SYNCS 0x989680 ;  /* 0x009896800000895d */ /* 0x004fea0003900000 */
[----:B------:R-:W2:Y:S02]  /*16830*/  @!P0 SYNCS.PHASECHK.TRANS64 P0, [R3+URZ+0x2d840], R2 ;  /* 0x02d84002030085a7 */ /* 0x000ea4000800007f */
[----:B--2---:R-:W-:Y:S05]  /*16840*/  @!P0 BRA `(.L_x_9236) ;  /* 0xfffffffc00f08947 */ /* 0x004fea000383ffff */
[----:B------:R-:W-:Y:S05]  /*16850*/  BRA `(.L_x_9292) ;  /* 0xffffffd800987947 */ /* 0x000fea000383ffff */
.L_x_9238:
[----:B0-----:R0:W1:Y:S02]  /*16860*/  SYNCS.PHASECHK.TRANS64.TRYWAIT P1, [R3+URZ+0x60], R24 ;  /* 0x00006018030075a7 */ /* 0x001064000802017f */
[----:B-1----:R-:W-:Y:S05]  /*16870*/  @!P1 NANOSLEEP.SYNCS 0x989680 ;  /* 0x009896800000995d */ /* 0x002fea0003900000 */
[----:B------:R-:W1:Y:S02]  /*16880*/  @!P1 SYNCS.PHASECHK.TRANS64 P1, [R3+URZ+0x60], R24 ;  /* 0x00006018030095a7 */ /* 0x000e64000802007f */
[----:B-1----:R-:W-:Y:S05]  /*16890*/  @!P1 BRA `(.L_x_9238) ;  /* 0xfffffffc00f09947 */ /* 0x002fea000383ffff */
[----:B------:R-:W-:Y:S05]  /*168a0*/  BRA `(.L_x_9293) ;  /* 0xffffffdc00247947 */ /* 0x000fea000383ffff */
.L_x_9243:
[----:B-1----:R1:W2:Y:S02]  /*168b0*/  SYNCS.PHASECHK.TRANS64.TRYWAIT P0, [R2+URZ+0x2d840], R3 ;  /* 0x02d84003020075a7 */ /* 0x0022a4000800017f */
[----:B--2---:R-:W-:Y:S05]  /*168c0*/  @!P0 NANOSLEEP.SYNCS 0x989680 ;  /* 0x009896800000895d */ /* 0x004fea0003900000 */
[----:B------:R-:W2:Y:S02]  /*168d0*/  @!P0 SYNCS.PHASECHK.TRANS64 P0, [R2+URZ+0x2d840], R3 ;  /* 0x02d84003020085a7 */ /* 0x000ea4000800007f */
[----:B--2---:R-:W-:Y:S05]  /*168e0*/  @!P0 BRA `(.L_x_9243) ;  /* 0xfffffffc00f08947 */ /* 0x004fea000383ffff */
[----:B------:R-:W-:Y:S05]  /*168f0*/  BRA `(.L_x_9294) ;  /* 0xffffffe000307947 */ /* 0x000fea000383ffff */
.L_x_9245:
[----:B0-----:R0:W1:Y:S02]  /*16900*/  SYNCS.PHASECHK.TRANS64.TRYWAIT P1, [R2+URZ+0x60], R3 ;  /* 0x00006003020075a7 */ /* 0x001064000802017f */
[----:B-1----:R-:W-:Y:S05]  /*16910*/  @!P1 NANOSLEEP.SYNCS 0x989680 ;  /* 0x009896800000995d */ /* 0x002fea0003900000 */
[----:B------:R-:W1:Y:S02]  /*16920*/  @!P1 SYNCS.PHASECHK.TRANS64 P1, [R2+URZ+0x60], R3 ;  /* 0x00006003020095a7 */ /* 0x000e64000802007f */
[----:B-1----:R-:W-:Y:S05]  /*16930*/  @!P1 BRA `(.L_x_9245) ;  /* 0xfffffffc00f09947 */ /* 0x002fea000383ffff */
[----:B------:R-:W-:Y:S05]  /*16940*/  BRA `(.L_x_9295) ;  /* 0xffffffe000c47947 */ /* 0x000fea000383ffff */
.L_x_9252:
[----:B0-----:R0:W1:Y:S02]  /*16950*/  SYNCS.PHASECHK.TRANS64.TRYWAIT P0, [R3+URZ+0x2d860], R2 ;  /* 0x02d86002030075a7 */ /* 0x001064000800017f */
[----:B-1----:R-:W-:Y:S05]  /*16960*/  @!P0 NANOSLEEP.SYNCS 0x989680 ;  /* 0x009896800000895d */ /* 0x002fea0003900000 */
[----:B------:R-:W1:Y:S02]  /*16970*/  @!P0 SYNCS.PHASECHK.TRANS64 P0, [R3+URZ+0x2d860], R2 ;  /* 0x02d86002030085a7 */ /* 0x000e64000800007f */
[----:B-1----:R-:W-:Y:S05]  /*16980*/  @!P0 BRA `(.L_x_9252) ;  /* 0xfffffffc00f08947 */ /* 0x002fea000383ffff */
[----:B------:R-:W-:Y:S05]  /*16990*/  BRA `(.L_x_9296) ;  /* 0xffffffe400a87947 */ /* 0x000fea000383ffff */
.L_x_9254:
        /* <DEDUP_REMOVED lines=8> */
.L_x_9298:
[----:B------:R-:W-:Y:S05]  /*16a20*/  BSYNC B0 ;  /* 0x0000000000007941 */ /* 0x000fea0003800000 */
.L_x_9297:
        /* <DEDUP_REMOVED lines=8> */
.L_x_9299:
[----:B------:R-:W-:Y:S01]  /*16ab0*/  IMAD.MOV.U32 R4, RZ, RZ, R14 ;  /* 0x000000ffff047224 */ /* 0x000fe200078e000e */
[----:B------:R-:W-:Y:S06]  /*16ac0*/  BRA `(.L_x_9300) ;  /* 0xffffffe8001c7947 */ /* 0x000fec000383ffff */
.L_x_9257:
[----:B------:R-:W-:Y:S01]  /*16ad0*/  BSSY B0, `(.L_x_9301) ;  /* 0x0000008000007945 */ /* 0x000fe20003800000 */
[----:B-----5:R-:W-:Y:S02]  /*16ae0*/  IMAD.MOV.U32 R13, RZ, RZ, R2 ;  /* 0x000000ffff0d7224 */ /* 0x020fe400078e0002 */
[----:B------:R-:W-:Y:S02]  /*16af0*/  IMAD.MOV.U32 R12, RZ, RZ, 0x1 ;  /* 0x00000001ff0c7424 */ /* 0x000fe400078e00ff */
[----:B------:R-:W-:Y:S02]  /*16b00*/  IMAD.MOV.U32 R11, RZ, RZ, RZ ;  /* 0x000000ffff0b7224 */ /* 0x000fe400078e00ff */
[----:B------:R-:W-:-:S07]  /*16b10*/  IMAD.MOV.U32 R15, RZ, RZ, -0x1 ;  /* 0xffffffffff0f7424 */ /* 0x000fce00078e00ff */
[----:B0123--:R-:W-:Y:S05]  /*16b20*/  WARPSYNC.COLLECTIVE R15, `(.L_x_9302) ;  /* 0x000000000f087348 */ /* 0x00ffea0003c00000 */
[----:B------:R4:W0:Y:S02]  /*16b30*/  SHFL.UP P6, R14, R13, R12, R11 ;  /* 0x0400000c0d0e7389 */ /* 0x00082400000c000b */
[----:B01234-:R-:W-:Y:S01]  /*16b40*/  ENDCOLLECTIVE ;  /* 0x000000000000791b */ /* 0x01ffe20003800000 */
.L_x_9302:
[----:B------:R-:W-:Y:S05]  /*16b50*/  BSYNC B0 ;  /* 0x0000000000007941 */ /* 0x000fea0003800000 */
.L_x_9301:
        /* <DEDUP_REMOVED lines=10> */
.L_x_9303:
        /* <DEDUP_REMOVED lines=8> */
.L_x_9304:
        /* <DEDUP_REMOVED lines=8> */
.L_x_9305:
        /* <DEDUP_REMOVED lines=8> */
.L_x_9306:
        /* <DEDUP_REMOVED lines=8> */
.L_x_9307:
[----:B------:R-:W-:Y:S05]  /*16e00*/  BRA `(.L_x_9308) ;  /* 0xffffffe400d87947 */ /* 0x000fea000383ffff */
.L_x_9262:
[----:B------:R-:W-:Y:S01]  /*16e10*/  BSSY B0, `(.L_x_9309) ;  /* 0x0000008000007945 */ /* 0x000fe20003800000 */
[----:B-----5:R-:W-:Y:S02]  /*16e20*/  IMAD.MOV.U32 R13, RZ, RZ, R2 ;  /* 0x000000ffff0d7224 */ /* 0x020fe400078e0002 */
[----:B------:R-:W-:Y:S02]  /*16e30*/  IMAD.MOV.U32 R12, RZ, RZ, 0x1 ;  /* 0x00000001ff0c7424 */ /* 0x000fe400078e00ff */
[----:B------:R-:W-:Y:S02]  /*16e40*/  IMAD.MOV.U32 R11, RZ, RZ, RZ ;  /* 0x000000ffff0b7224 */ /* 0x000fe400078e00ff */
[----:B------:R-:W-:-:S07]  /*16e50*/  IMAD.MOV.U32 R15, RZ, RZ, -0x1 ;  /* 0xffffffffff0f7424 */ /* 0x000fce00078e00ff */
[----:B01-3--:R-:W-:Y:S05]  /*16e60*/  WARPSYNC.COLLECTIVE R15, `(.L_x_9310) ;  /* 0x000000000f087348 */ /* 0x00bfea0003c00000 */
[----:B------:R2:W4:Y:S02]  /*16e70*/  SHFL.UP P6, R14, R13, R12, R11 ;  /* 0x0400000c0d0e7389 */ /* 0x00052400000c000b */
[----:B01234-:R-:W-:Y:S01]  /*16e80*/  ENDCOLLECTIVE ;  /* 0x000000000000791b */ /* 0x01ffe20003800000 */
.L_x_9310:
[----:B------:R-:W-:Y:S05]  /*16e90*/  BSYNC B0 ;  /* 0x0000000000007941 */ /* 0x000fea0003800000 */
.L_x_9309:
        /* <DEDUP_REMOVED lines=10> */
.L_x_9311:
        /* <DEDUP_REMOVED lines=8> */
.L_x_9312:
        /* <DEDUP_REMOVED lines=8> */
.L_x_9313:
        /* <DEDUP_REMOVED lines=8> */
.L_x_9314:
        /* <DEDUP_REMOVED lines=8> */
.L_x_9315:
[----:B------:R-:W-:Y:S05]  /*17140*/  BRA `(.L_x_9316) ;  /* 0xffffffe400b47947 */ /* 0x000fea000383ffff */
.L_x_9264:
[----:B------:R-:W-:Y:S01]  /*17150*/  BSSY B0, `(.L_x_9317) ;  /* 0x0000006000007945 */ /* 0x000fe20003800000 */
[----:B------:R-:W-:Y:S01]  /*17160*/  PLOP3.LUT P6, PT, P6, PT, PT, 0x8, 0x0 ;  /* 0x000000000000781c */ /* 0x000fe200037ce170 */
[----:B------:R-:W-:-:S12]  /*17170*/  IMAD.MOV.U32 R15, RZ, RZ, -0x1 ;  /* 0xffffffffff0f7424 */ /* 0x000fd800078e00ff */
[----:B01-3--:R-:W-:Y:S05]  /*17180*/  WARPSYNC.COLLECTIVE R15, `(.L_x_9318) ;  /* 0x000000000f087348 */ /* 0x00bfea0003c00000 */
[----:B------:R-:W-:Y:S01]  /*17190*/  VOTE.ANY R14, PT, P6 ;  /* 0x00000000000e7806 */ /* 0x000fe200030e0100 */
[----:B01-3--:R-:W-:Y:S06]  /*171a0*/  ENDCOLLECTIVE ;  /* 0x000000000000791b */ /* 0x00bfec0003800000 */
.L_x_9318:
[----:B------:R-:W-:Y:S05]  /*171b0*/  BSYNC B0 ;  /* 0x0000000000007941 */ /* 0x000fea0003800000 */
.L_x_9317:
        /* <DEDUP_REMOVED lines=9> */
.L_x_9319:
[----:B------:R-:W-:Y:S01]  /*17250*/  IMAD.MOV.U32 R17, RZ, RZ, R14 ;  /* 0x000000ffff117224 */ /* 0x000fe200078e000e */
[----:B------:R-:W-:Y:S06]  /*17260*/  BRA `(.L_x_9320) ;  /* 0xffffffe400a47947 */ /* 0x000fec000383ffff */
.L_x_9266:
[----:B------:R-:W-:Y:S01]  /*17270*/  BSSY B0, `(.L_x_9321) ;  /* 0x0000007000007945 */ /* 0x000fe20003800000 */
[----:B------:R-:W-:Y:S02]  /*17280*/  IMAD.MOV.U32 R13, RZ, RZ, R8 ;  /* 0x000000ffff0d7224 */ /* 0x000fe400078e0008 */
[----:B------:R-:W-:Y:S02]  /*17290*/  IMAD.MOV.U32 R11, RZ, RZ, 0x1f ;  /* 0x0000001fff0b7424 */ /* 0x000fe400078e00ff */
[----:B------:R-:W-:-:S07]  /*172a0*/  IMAD.MOV.U32 R15, RZ, RZ, -0x1 ;  /* 0xffffffffff0f7424 */ /* 0x000fce00078e00ff */
[----:B01234-:R-:W-:Y:S05]  /*172b0*/  WARPSYNC.COLLECTIVE R15, `(.L_x_9322) ;  /* 0x000000000f087348 */ /* 0x01ffea0003c00000 */
[----:B------:R0:W0:Y:S02]  /*172c0*/  SHFL.IDX P6, R14, R13, R12, R11 ;  /* 0x0000000c0d0e7389 */ /* 0x00002400000c000b */
[----:B01234-:R-:W-:Y:S01]  /*172d0*/  ENDCOLLECTIVE ;  /* 0x000000000000791b */ /* 0x01ffe20003800000 */
.L_x_9322:
[----:B------:R-:W-:Y:S05]  /*172e0*/  BSYNC B0 ;  /* 0x0000000000007941 */ /* 0x000fea0003800000 */
.L_x_9321:
[----:B------:R-:W-:Y:S05]  /*172f0*/  BRA `(.L_x_9265) ;  /* 0xffffffe4009c7947 */ /* 0x000fea000383ffff */
.L_x_9270:
[----:B0-----:R0:W1:Y:S02]  /*17300*/  SYNCS.PHASECHK.TRANS64.TRYWAIT P0, [R9+URZ+0x2d820], R0 ;  /* 0x02d82000090075a7 */ /* 0x001064000800017f */
[----:B-1----:R-:W-:Y:S05]  /*17310*/  @!P0 NANOSLEEP.SYNCS 0x989680 ;  /* 0x009896800000895d */ /* 0x002fea0003900000 */
[----:B------:R-:W1:Y:S02]  /*17320*/  @!P0 SYNCS.PHASECHK.TRANS64 P0, [R9+URZ+0x2d820], R0 ;  /* 0x02d82000090085a7 */ /* 0x000e64000800007f */
[----:B-1----:R-:W-:Y:S05]  /*17330*/  @!P0 BRA `(.L_x_9270) ;  /* 0xfffffffc00f08947 */ /* 0x002fea000383ffff */
[----:B------:R-:W-:Y:S05]  /*17340*/  BRA `(.L_x_9323) ;  /* 0xffffffec00007947 */ /* 0x000fea000383ffff */
.L_x_9271:
        /* <DEDUP_REMOVED lines=8> */
[----:B0--3--:R-:W-:Y:S05]  /*173d0*/  WARPSYNC.COLLECTIVE R15, `(.L_x_9325) ;  /* 0x000000000f087348 */ /* 0x009fea0003c00000 */
[----:B------:R1:W2:Y:S02]  /*173e0*/  SHFL.IDX P6, R14, R13, R12, R11 ;  /* 0x0000000c0d0e7389 */ /* 0x0002a400000c000b */
[----:B0123--:R-:W-:Y:S01]  /*173f0*/  ENDCOLLECTIVE ;  /* 0x000000000000791b */ /* 0x00ffe20003800000 */
.L_x_9325:
[----:B------:R-:W-:Y:S05]  /*17400*/  BSYNC B0 ;  /* 0x0000000000007941 */ /* 0x000fea0003800000 */
.L_x_9324:
[----:B------:R-:W-:Y:S05]  /*17410*/  BRA `(.L_x_9326) ;  /* 0xffffffe800e87947 */ /* 0x000fea000383ffff */
.L_x_9274:
[----:B------:R-:W-:Y:S01]  /*17420*/  BSSY B1, `(.L_x_9327) ;  /* 0x0000006000017945 */ /* 0x000fe20003800000 */
[----:B------:R-:W-:-:S07]  /*17430*/  IMAD.MOV.U32 R15, RZ, RZ, -0x1 ;  /* 0xffffffffff0f7424 */ /* 0x000fce00078e00ff */
[----:B0--3--:R-:W-:Y:S05]  /*17440*/  WARPSYNC.COLLECTIVE R15, `(.L_x_9328) ;  /* 0x000000000f0c7348 */ /* 0x009fea0003c00000 */
[----:B------:R-:W-:Y:S02]  /*17450*/  ELECT P6, UR62, PT ;  /* 0x00000000003e782f */ /* 0x000fe400038c0000 */
[----:B------:R-:W-:Y:S01]  /*17460*/  MOV R14, UR62 ;  /* 0x0000003e000e7c02 */ /* 0x000fe20008000f00 */
[----:B0--3--:R-:W-:Y:S10]  /*17470*/  ENDCOLLECTIVE ;  /* 0x000000000000791b */ /* 0x009ff40003800000 */
.L_x_9328:
[----:B------:R-:W-:Y:S05]  /*17480*/  BSYNC B1 ;  /* 0x0000000000017941 */ /* 0x000fea0003800000 */
.L_x_9327:
[----:B------:R-:W-:Y:S05]  /*17490*/  BRA `(.L_x_9329) ;  /* 0xffffffe800e07947 */ /* 0x000fea000383ffff */
.L_x_9276:
[----:B0-----:R0:W1:Y:S02]  /*174a0*/  SYNCS.PHASECHK.TRANS64.TRYWAIT P0, [R7+URZ], R2 ;  /* 0x00000002070075a7 */ /* 0x001064000800017f */
[----:B-1----:R-:W-:Y:S05]  /*174b0*/  @!P0 NANOSLEEP.SYNCS 0x989680 ;  /* 0x009896800000895d */ /* 0x002fea0003900000 */
[----:B------:R-:W1:Y:S02]  /*174c0*/  @!P0 SYNCS.PHASECHK.TRANS64 P0, [R7+URZ], R2 ;  /* 0x00000002070085a7 */ /* 0x000e64000800007f */
[----:B-1----:R-:W-:Y:S05]  /*174d0*/  @!P0 BRA `(.L_x_9276) ;  /* 0xfffffffc00f08947 */ /* 0x002fea000383ffff */
[----:B------:R-:W-:Y:S05]  /*174e0*/  BRA `(.L_x_9330) ;  /* 0xffffffec00147947 */ /* 0x000fea000383ffff */
.L_x_9277:
[----:B-1----:R1:W2:Y:S02]  /*174f0*/  SYNCS.PHASECHK.TRANS64.TRYWAIT P0, [R3+URZ], R0 ;  /* 0x00000000030075a7 */ /* 0x0022a4000800017f */
[----:B--2---:R-:W-:Y:S05]  /*17500*/  @!P0 NANOSLEEP.SYNCS 0x989680 ;  /* 0x009896800000895d */ /* 0x004fea0003900000 */
[----:B------:R-:W2:Y:S02]  /*17510*/  @!P0 SYNCS.PHASECHK.TRANS64 P0, [R3+URZ], R0 ;  /* 0x00000000030085a7 */ /* 0x000ea4000800007f */
[----:B--2---:R-:W-:Y:S05]  /*17520*/  @!P0 BRA `(.L_x_9277) ;  /* 0xfffffffc00f08947 */ /* 0x004fea000383ffff */
[----:B------:R-:W-:Y:S05]  /*17530*/  BRA `(.L_x_9331) ;  /* 0xffffffec00087947 */ /* 0x000fea000383ffff */
.L_x_9279:
[----:B-1----:R1:W2:Y:S02]  /*17540*/  SYNCS.PHASECHK.TRANS64.TRYWAIT P0, [R5+URZ], R2 ;  /* 0x00000002050075a7 */ /* 0x0022a4000800017f */
[----:B--2---:R-:W-:Y:S05]  /*17550*/  @!P0 NANOSLEEP.SYNCS 0x989680 ;  /* 0x009896800000895d */ /* 0x004fea0003900000 */
[----:B------:R-:W2:Y:S02]  /*17560*/  @!P0 SYNCS.PHASECHK.TRANS64 P0, [R5+URZ], R2 ;  /* 0x00000002050085a7 */ /* 0x000ea4000800007f */
[----:B--2---:R-:W-:Y:S05]  /*17570*/  @!P0 BRA `(.L_x_9279) ;  /* 0xfffffffc00f08947 */ /* 0x004fea000383ffff */
[----:B------:R-:W-:Y:S05]  /*17580*/  BRA `(.L_x_9332) ;  /* 0xffffffec000c7947 */ /* 0x000fea000383ffff */
.L_x_9333:
        /* <DEDUP_REMOVED lines=15> */
.L_x_12777:


//--------------------- .text._ZN7cutlass13device_kernelIN5flash11enable_sm90INS1_16FlashAttnFwdSm90INS1_25CollectiveMainloopFwdSm90ILi2EN4cute5tupleIJNS5_1CILi1EEES8_S8_EEENS6_IJNS7_ILi192EEENS7_ILi128EEENS7_ILi96EEEEEELi96ENS_10bfloat16_tEfNS_4arch4Sm90ELb0ELb1ELb1ELb1ELb0ELb1ELb0ELb0ELb1ELb0ELb0ELb0EEENS1_21CollectiveEpilogueFwdINS6_IJSA_SC_SB_EEES9_SE_SG_Li384ELb1ELb0ELb0ELb0EEENS1_36VarlenDynamicPersistentTileSchedulerILi192ELi128ELi384ELi32ELb0ELb0ELb1ELb1ELb0ELb1EEEEEEEEEvNT_6ParamsE --------------------------
	.section	.text._ZN7cutlass13device_kernelIN5flash11enable_sm90INS1_16FlashAttnFwdSm90INS1_25CollectiveMainloopFwdSm90ILi2EN4cute5tupleIJNS5_1CILi1EEES8_S8_EEENS6_IJNS7_ILi192EEENS7_ILi128EEENS7_ILi96EEEEEELi96ENS_10bfloat16_tEfNS_4arch4Sm90ELb0ELb1ELb1ELb1ELb0ELb1ELb0ELb0ELb1ELb0ELb0ELb0EEENS1_21CollectiveEpilogueFwdINS6_IJSA_SC_SB_EEES9_SE_SG_Li384ELb1ELb0ELb0ELb0EEENS1_36VarlenDynamicPersistentTileSchedulerILi192ELi128ELi384ELi32ELb0ELb0ELb1ELb1ELb0ELb1EEEEEEEEEvNT_6ParamsE,"ax",@progbits
	.align	128
.text._ZN7cutlass13device_kernelIN5flash11enable_sm90INS1_16FlashAttnFwdSm90INS1_25CollectiveMainloopFwdSm90ILi2EN4cute5tupleIJNS5_1CILi1EEES8_S8_EEENS6_IJNS7_ILi192EEENS7_ILi128EEENS7_ILi96EEEEEELi96ENS_10bfloat16_tEfNS_4arch4Sm90ELb0ELb1ELb1ELb1ELb0ELb1ELb0ELb0ELb1ELb0ELb0ELb0EEENS1_21CollectiveEpilogueFwdINS6_IJSA_SC_SB_EEES9_SE_SG_Li384ELb1ELb0ELb0ELb0EEENS1_36VarlenDynamicPersistentTileSchedulerILi192ELi128ELi384ELi32ELb0ELb0ELb1ELb1ELb0ELb1EEEEEEEEEvNT_6ParamsE:
        .type           _ZN7cutlass13device_kernelIN5flash11enable_sm90INS1_16FlashAttnFwdSm90INS1_25CollectiveMainloopFwdSm90ILi2EN4cute5tupleIJNS5_1CILi1EEES8_S8_EEENS6_IJNS7_ILi192EEENS7_ILi128EEENS7_ILi96EEEEEELi96ENS_10bfloat16_tEfNS_4arch4Sm90ELb0ELb1ELb1ELb1ELb0ELb1ELb0ELb0ELb1ELb0ELb0ELb0EEENS1_21CollectiveEpilogueFwdINS6_IJSA_SC_SB_EEES9_SE_SG_Li384ELb1ELb0ELb0ELb0EEENS1_36VarlenDynamicPersistentTileSchedulerILi192ELi128ELi384ELi32ELb0ELb0ELb1ELb1ELb0ELb1EEEEEEEEEvNT_6ParamsE,@function
        .size           _ZN7cutlass13device_kernelIN5flash11enable_sm90INS1_16FlashAttnFwdSm90INS1_25CollectiveMainloopFwdSm90ILi2EN4cute5tupleIJNS5_1CILi1EEES8_S8_EEENS6_IJNS7_ILi192EEENS7_ILi128EEENS7_ILi96EEEEEELi96ENS_10bfloat16_tEfNS_4arch4Sm90ELb0ELb1ELb1ELb1ELb0ELb1ELb0ELb0ELb1ELb0ELb0ELb0EEENS1_21CollectiveEpilogueFwdINS6_IJSA_SC_SB_EEES9_SE_SG_Li384ELb1ELb0ELb0ELb0EEENS1_36VarlenDynamicPersistentTileSchedulerILi192ELi128ELi384ELi32ELb0ELb0ELb1ELb1ELb0ELb1EEEEEEEEEvNT_6ParamsE,(.L_x_12778 - _ZN7cutlass13device_kernelIN5flash11enable_sm90INS1_16FlashAttnFwdSm90INS1_25CollectiveMainloopFwdSm90ILi2EN4cute5tupleIJNS5_1CILi1EEES8_S8_EEENS6_IJNS7_ILi192EEENS7_ILi128EEENS7_ILi96EEEEEELi96ENS_10bfloat16_tEfNS_4arch4Sm90ELb0ELb1ELb1ELb1ELb0ELb1ELb0ELb0ELb1ELb0ELb0ELb0EEENS1_21CollectiveEpilogueFwdINS6_IJSA_SC_SB_EEES9_SE_SG_Li384ELb1ELb0ELb0ELb0EEENS1_36VarlenDynamicPersistentTileSchedulerILi192ELi128ELi384ELi32ELb0ELb0ELb1ELb1ELb0ELb1EEEEEEEEEvNT_6ParamsE)
        .other          _ZN7cutlass13device_kernelIN5flash11enable_sm90INS1_16FlashAttnFwdSm90INS1_25CollectiveMainloopFwdSm90ILi2EN4cute5tupleIJNS5_1CILi1EEES8_S8_EEENS6_IJNS7_ILi192EEENS7_ILi128EEENS7_ILi96EEEEEELi96ENS_10bfloat16_tEfNS_4arch4Sm90ELb0ELb1ELb1ELb1ELb0ELb1ELb0ELb0ELb1ELb0ELb0ELb0EEENS1_21CollectiveEpilogueFwdINS6_IJSA_SC_SB_EEES9_SE_SG_Li384ELb1ELb0ELb0ELb0EEENS1_36VarlenDynamicPersistentTileSchedulerILi192ELi128ELi384ELi32ELb0ELb0ELb1ELb1ELb0ELb1EEEEEEEEEvNT_6ParamsE,@"STO_CUDA_ENTRY STV_DEFAULT"
_ZN7cutlass13device_kernelIN5flash11enable_sm90INS1_16FlashAttnFwdSm90INS1_25CollectiveMainloopFwdSm90ILi2EN4cute5tupleIJNS5_1CILi1EEES8_S8_EEENS6_IJNS7_ILi192EEENS7_ILi128EEENS7_ILi96EEEEEELi96ENS_10bfloat16_tEfNS_4arch4Sm90ELb0ELb1ELb1ELb1ELb0ELb1ELb0ELb0ELb1ELb0ELb0ELb0EEENS1_21CollectiveEpilogueFwdINS6_IJSA_SC_SB_EEES9_SE_SG_Li384ELb1ELb0ELb0ELb0EEENS1_36VarlenDynamicPersistentTileSchedulerILi192ELi128ELi384ELi32ELb0ELb0ELb1ELb1ELb0ELb1EEEEEEEEEvNT_6ParamsE:
        /* <DEDUP_REMOVED lines=27> */
.L_x_9335:
[----:B------:R-:W-:Y:S05]  /*01b0*/  BSYNC B0 ;  /* 0x0000000000007941 */ /* 0x000fea0003800000 */
.L_x_9334:
        /* <DEDUP_REMOVED lines=41> */
.L_x_9336:
        /* <DEDUP_REMOVED lines=22> */
.L_x_9337:
        /* <DEDUP_REMOVED lines=18> */
.L_x_9338:
        /* <DEDUP_REMOVED lines=22> */
.L_x_9339:
        /* <DEDUP_REMOVED lines=22> */
.L_x_9340:
        /* <DEDUP_REMOVED lines=8> */
.L_x_9343:
[----:B------:R-:W-:-:S08]  /*0a10*/  NOP ;  /* 0x0000000000007918 */ /* 0x000fd00000000000 */
[----:B------:R-:W0:Y:S02]  /*0a20*/  USETMAXREG.TRY_ALLOC.CTAPOOL UP0, 0xa0 ;  /* 0x000000a0000079c8 */ /* 0x000e240008000600 */
[----:B0-----:R-:W-:-:S13]  /*0a30*/  PLOP3.LUT P0, PT, PT, PT, UP0, 0x80, 0x0 ;  /* 0x000000000000781c */ /* 0x001fda0003f0f008 */
[----:B------:R-:W-:Y:S05]  /*0a40*/  @!P0 BRA `(.L_x_9343) ;  /* 0xfffffffc00f08947 */ /* 0x000fea000383ffff */
[----:B------:R-:W2:Y:S01]  /*0a50*/  LDL.LU R0, [R1] ;  /* 0x0000000001007983 */ /* 0x000ea20000300800 */
[----:B------:R-:W0:Y:S01]  /*0a60*/  S2R R2, SR_TID.X ;  /* 0x0000000000027919 */ /* 0x000e220000002100 */
        /* <DEDUP_REMOVED lines=14> */
[----:B------:R1:W-:Y:S01]  /*0b50*/  STL [R1], R0 ;  /* 0x0000000001007387 */ /* 0x0003e20000100800 */
[----:B0-----:R-:W-:-:S13]  /*0b60*/  ISETP.GE.AND P0, PT, R11, UR4, PT ;  /* 0x000000040b007c0c */ /* 0x001fda000bf06270 */
[----:B-1----:R-:W-:Y:S05]  /*0b70*/  @P0 BRA `(.L_x_9344) ;  /* 0x0000021800b00947 */ /* 0x002fea0003800000 */
[----:B------:R-:W0:Y:S01]  /*0b80*/  S2R R0, SR_TID.X ;  /* 0x0000000000007919 */ /* 0x000e220000002100 */
[----:B------:R-:W-:Y:S01]  /*0b90*/  IMAD.MOV.U32 R138, RZ, RZ, 0x40 ;  /* 0x00000040ff8a7424 */ /* 0x000fe200078e00ff */
[----:B------:R-:W-:Y:S01]  /*0ba0*/  R2UR UR38, R2 ;  /* 0x00000000022672ca */ /* 0x000fe200000e0000 */
[----:B------:R-:W-:Y:S01]  /*0bb0*/  IMAD.MOV.U32 R18, RZ, RZ, RZ ;  /* 0x000000ffff127224 */ /* 0x000fe200078e00ff */
[----:B------:R-:W-:Y:S01]  /*0bc0*/  STL [R1+0x34], R9 ;  /* 0x0000340901007387 */ /* 0x000fe20000100800 */
[----:B------:R-:W-:Y:S01]  /*0bd0*/  IMAD.MOV.U32 R157, RZ, RZ, RZ ;  /* 0x000000ffff9d7224 */ /* 0x000fe200078e00ff */
[----:B------:R-:W-:Y:S01]  /*0be0*/  ULOP3.LUT UR37, UR36, 0x1, URZ, 0xfc, !UPT ;  /* 0x0000000124257892 */ /* 0x000fe2000f8efc3f */
[----:B------:R-:W-:Y:S01]  /*0bf0*/  IMAD.MOV.U32 R22, RZ, RZ, RZ ;  /* 0x000000ffff167224 */ /* 0x000fe200078e00ff */
[----:B------:R-:W-:Y:S01]  /*0c00*/  STL [R1+0x38], R10 ;  /* 0x0000380a01007387 */ /* 0x000fe20000100800 */
[----:B------:R-:W-:-:S03]  /*0c10*/  IMAD.MOV.U32 R17, RZ, RZ, RZ ;  /* 0x000000ffff117224 */ /* 0x000fc600078e00ff */
[----:B------:R-:W-:Y:S03]  /*0c20*/  STL [R1+0x3c], R11 ;  /* 0x00003c0b01007387 */ /* 0x000fe60000100800 */
[----:B------:R-:W-:Y:S01]  /*0c30*/  UIADD3 UR38, UR38, 0xc400, URZ ;  /* 0x0000c40026267890 */ /* 0x000fe2000fffe03f */
[----:B------:R-:W-:Y:S01]  /*0c40*/  STL [R1+0x4c], RZ ;  /* 0x00004cff01007387 */ /* 0x000fe20000100800 */
[----:B0-----:R-:W-:-:S05]  /*0c50*/  VIADD R0, R0, 0xffffff80 ;  /* 0xffffff8000007836 */ /* 0x001fca0000000000 */
[----:B------:R-:W-:Y:S02]  /*0c60*/  SHF.R.S32.HI R3, RZ, 0x1f, R0 ;  /* 0x0000001fff037819 */ /* 0x000fe40000011400 */
[-C--:B------:R-:W-:Y:S02]  /*0c70*/  LEA.HI R12, R0, R0.reuse, RZ, 0x1 ;  /* 0x00000000000c7211 */ /* 0x080fe400078f08ff */
[CC--:B------:R-:W-:Y:S02]  /*0c80*/  LEA.HI R4, R3.reuse, R0.reuse, RZ, 0x4 ;  /* 0x0000000003047211 */ /* 0x0c0fe400078f20ff */
[CC--:B------:R-:W-:Y:S02]  /*0c90*/  LEA.HI R7, R3.reuse, R0.reuse, RZ, 0x5 ;  /* 0x0000000003077211 */ /* 0x0c0fe400078f28ff */
[----:B------:R-:W-:Y:S02]  /*0ca0*/  LOP3.LUT R5, R4, 0xfffffff0, RZ, 0xc0, !PT ;  /* 0xfffffff004057812 */ /* 0x000fe400078ec0ff */
[----:B------:R-:W-:-:S02]  /*0cb0*/  LEA.HI R6, R3, R0, RZ, 0x2 ;  /* 0x0000000003067211 */ /* 0x000fc400078f10ff */
[----:B------:R-:W-:Y:S01]  /*0cc0*/  LEA.HI R3, R3, R0, RZ, 0x7 ;  /* 0x0000000003037211 */ /* 0x000fe200078f38ff */
[C---:B------:R-:W-:Y:S01]  /*0cd0*/  IMAD.IADD R5, R0.reuse, 0x1, -R5 ;  /* 0x0000000100057824 */ /* 0x040fe200078e0a05 */
[--C-:B------:R-:W-:Y:S02]  /*0ce0*/  SHF.R.S32.HI R8, RZ, 0x2, R6.reuse ;  /* 0x00000002ff087819 */ /* 0x100fe40000011406 */
[----:B------:R-:W-:Y:S02]  /*0cf0*/  LOP3.LUT R3, R3, 0xffffff80, RZ, 0xc0, !PT ;  /* 0xffffff8003037812 */ /* 0x000fe400078ec0ff */
[----:B------:R-:W-:Y:S02]  /*0d00*/  SHF.R.S32.HI R15, RZ, 0x1f, R6 ;  /* 0x0000001fff0f7819 */ /* 0x000fe40000011406 */
[----:B------:R-:W-:Y:S01]  /*0d10*/  SHF.R.S32.HI R6, RZ, 0x1f, R5 ;  /* 0x0000001fff067819 */ /* 0x000fe20000011405 */
[----:B------:R-:W-:Y:S01]  /*0d20*/  IMAD.IADD R136, R0, 0x1, -R3 ;  /* 0x0000000100887824 */ /* 0x000fe200078e0a03 */
[----:B------:R-:W-:-:S02]  /*0d30*/  LOP3.LUT R13, R12, 0xfffffffe, RZ, 0xc0, !PT ;  /* 0xfffffffe0c0d7812 */ /* 0x000fc400078ec0ff */
[----:B------:R-:W-:Y:S02]  /*0d40*/  SHF.R.S32.HI R3, RZ, 0x4, R4 ;  /* 0x00000004ff037819 */ /* 0x000fe40000011404 */
[----:B------:R-:W-:Y:S01]  /*0d50*/  LEA.HI R6, R6, R5, RZ, 0x3 ;  /* 0x0000000506067211 */ /* 0x000fe200078f18ff */
[----:B------:R-:W-:Y:S01]  /*0d60*/  IMAD.IADD R16, R0, 0x1, -R13 ;  /* 0x0000000100107824 */ /* 0x000fe200078e0a0d */
[----:B------:R-:W-:Y:S02]  /*0d70*/  LEA.HI R4, R4, R3, RZ, 0x1 ;  /* 0x0000000304047211 */ /* 0x000fe400078f08ff */
[C---:B------:R-:W-:Y:S01]  /*0d80*/  LOP3.LUT R0, R6.reuse, 0xfffffff8, RZ, 0xc0, !PT ;  /* 0xfffffff806007812 */ /* 0x040fe200078ec0ff */
[----:B------:R-:W-:Y:S01]  /*0d90*/  IMAD.SHL.U32 R6, R6, 0x40, RZ ;  /* 0x0000004006067824 */ /* 0x000fe200078e00ff */
[----:B------:R-:W-:Y:S01]  /*0da0*/  LOP3.LUT R4, R4, 0x1ffffffe, RZ, 0xc0, !PT ;  /* 0x1ffffffe04047812 */ /* 0x000fe200078ec0ff */
[----:B------:R-:W-:Y:S01]  /*0db0*/  IMAD.SHL.U32 R19, R16, 0x8, RZ ;  /* 0x0000000810137824 */ /* 0x000fe200078e00ff */
[----:B------:R-:W-:Y:S01]  /*0dc0*/  LEA.HI R15, R15, R8, RZ, 0x2 ;  /* 0x000000080f0f7211 */ /* 0x000fe200078f10ff */
[----:B------:R-:W-:Y:S01]  /*0dd0*/  IMAD.IADD R0, R5, 0x1, -R0 ;  /* 0x0000000105007824 */ /* 0x000fe200078e0a00 */
[----:B------:R-:W-:Y:S01]  /*0de0*/  SHF.R.S32.HI R23, RZ, 0x1, R12 ;  /* 0x00000001ff177819 */ /* 0x000fe2000001140c */
[----:B------:R-:W-:Y:S01]  /*0df0*/  IMAD.IADD R4, R3, 0x1, -R4 ;  /* 0x0000000103047824 */ /* 0x000fe200078e0a04 */
[----:B------:R-:W-:Y:S01]  /*0e00*/  LOP3.LUT R15, R15, 0xfffffffc, RZ, 0xc0, !PT ;  /* 0xfffffffc0f0f7812 */ /* 0x000fe200078ec0ff */
[----:B------:R-:W-:Y:S01]  /*0e10*/  IMAD.SHL.U32 R5, R0, 0x40, RZ ;  /* 0x0000004000057824 */ /* 0x000fe200078e00ff */
[----:B------:R-:W-:Y:S01]  /*0e20*/  LEA.HI R12, R12, R23, RZ, 0x1 ;  /* 0x000000170c0c7211 */ /* 0x000fe200078f08ff */
[----:B------:R-:W-:Y:S01]  /*0e30*/  IMAD.SHL.U32 R4, R4, 0x8, RZ ;  /* 0x0000000804047824 */ /* 0x000fe200078e00ff */
[----:B------:R-:W-:Y:S01]  /*0e40*/  SHF.R.S32.HI R7, RZ, 0x5, R7 ;  /* 0x00000005ff077819 */ /* 0x000fe20000011407 */
[----:B------:R-:W-:Y:S01]  /*0e50*/  IMAD.IADD R15, R8, 0x1, -R15 ;  /* 0x00000001080f7824 */ /* 0x000fe200078e0a0f */
[----:B------:R-:W-:Y:S01]  /*0e60*/  LOP3.LUT R5, R5, 0x1c0, RZ, 0xc0, !PT ;  /* 0x000001c005057812 */ /* 0x000fe200078ec0ff */
[----:B------:R-:W-:Y:S01]  /*0e70*/  IMAD.SHL.U32 R16, R16, 0x4, RZ ;  /* 0x0000000410107824 */ /* 0x000fe200078e00ff */
[----:B------:R-:W-:Y:S01]  /*0e80*/  LOP3.LUT R12, R12, 0x7fffffe, RZ, 0xc0, !PT ;  /* 0x07fffffe0c0c7812 */ /* 0x000fe200078ec0ff */
[----:B------:R-:W-:Y:S01]  /*0e90*/  IMAD.SHL.U32 R15, R15, 0x40, RZ ;  /* 0x000000400f0f7824 */ /* 0x000fe200078e00ff */
[----:B------:R-:W-:-:S02]  /*0ea0*/  LOP3.LUT R4, R5, 0x8, R4, 0xf8, !PT ;  /* 0x0000000805047812 */ /* 0x000fc400078ef804 */
[----:B------:R-:W-:Y:S01]  /*0eb0*/  LOP3.LUT R6, R6, 0x7ffffe00, RZ, 0xc0, !PT ;  /* 0x7ffffe0006067812 */ /* 0x000fe200078ec0ff */
[----:B------:R-:W-:Y:S01]  /*0ec0*/  IMAD.IADD R12, R23, 0x1, -R12 ;  /* 0x00000001170c7824 */ /* 0x000fe200078e0a0c */
[----:B------:R-:W-:Y:S02]  /*0ed0*/  SHF.R.U32.HI R5, RZ, 0x3, R5 ;  /* 0x00000003ff057819 */ /* 0x000fe40000011605 */
[----:B------:R-:W-:Y:S01]  /*0ee0*/  R2P PR, R0, 0x6 ;  /* 0x0000000600007804 */ /* 0x000fe20000000000 */
[----:B------:R-:W-:Y:S01]  /*0ef0*/  IMAD R6, R7, 0x400, R6 ;  /* 0x0000040007067824 */ /* 0x000fe200078e0206 */
[----:B------:R-:W-:Y:S01]  /*0f00*/  LOP3.LUT R5, R4, R5, RZ, 0x3c, !PT ;  /* 0x0000000504057212 */ /* 0x000fe200078e3cff */
[----:B------:R-:W-:Y:S01]  /*0f10*/  IMAD R12, R3, 0x8, R12 ;  /* 0x00000008030c7824 */ /* 0x000fe200078e020c */
[----:B------:R-:W-:Y:S01]  /*0f20*/  LOP3.LUT R3, R15, 0xc0, RZ, 0xc0, !PT ;  /* 0x000000c00f037812 */ /* 0x000fe200078ec0ff */
[----:B------:R-:W-:Y:S01]  /*0f30*/  VIADD R4, R19, 0x10 ;  /* 0x0000001013047836 */ /* 0x000fe20000000000 */
[----:B------:R-:W-:Y:S01]  /*0f40*/  SHF.R.S32.HI R0, RZ, 0x1f, R23 ;  /* 0x0000001fff007819 */ /* 0x000fe20000011417 */
[----:B------:R-:W-:Y:S01]  /*0f50*/  IMAD.IADD R5, R6, 0x1, R5 ;  /* 0x0000000106057824 */ /* 0x000fe200078e0205 */
[----:B------:R-:W-:Y:S01]  /*0f60*/  LOP3.LUT R0, R3, 0x8, R19, 0xf8, !PT ;  /* 0x0000000803007812 */ /* 0x000fe200078ef813 */
[----:B------:R-:W-:Y:S01]  /*0f70*/  IMAD.SHL.U32 R4, R12, 0x20, RZ ;  /* 0x000000200c047824 */ /* 0x000fe200078e00ff */
[----:B------:R0:W-:Y:S01]  /*0f80*/  STL [R1+0xc], R3 ;  /* 0x00000c0301007387 */ /* 0x0001e20000100800 */
[----:B------:R-:W-:Y:S01]  /*0f90*/  IMAD R137, R5, 0x2, R2 ;  /* 0x0000000205897824 */ /* 0x000fe200078e0202 */
[----:B------:R-:W-:-:S02]  /*0fa0*/  SHF.R.U32.HI R5, RZ, 0x3, R3 ;  /* 0x00000003ff057819 */ /* 0x000fc40000011603 */
[----:B------:R-:W-:Y:S01]  /*0fb0*/  SHF.R.S32.HI R13, RZ, 0x1f, R136 ;  /* 0x0000001fff0d7819 */ /* 0x000fe20000011488 */
[----:B------:R-:W-:Y:S01]  /*0fc0*/  VIADD R139, R137, 0x21800 ;  /* 0x00021800898b7836 */ /* 0x000fe20000000000 */
[----:B------:R-:W-:Y:S01]  /*0fd0*/  LOP3.LUT R0, R0, R5, RZ, 0x3c, !PT ;  /* 0x0000000500007212 */ /* 0x000fe200078e3cff */
[----:B------:R1:W-:Y:S01]  /*0fe0*/  STL [R1+0x10], R5 ;  /* 0x0000100501007387 */ /* 0x0003e20000100800 */
[----:B------:R-:W-:Y:S01]  /*0ff0*/  LEA.HI R13, R13, R136, RZ, 0x2 ;  /* 0x000000880d0d7211 */ /* 0x000fe200078f10ff */
[----:B0-----:R-:W-:Y:S02]  /*1000*/  VIADD R3, R137, 0x21820 ;  /* 0x0002182089037836 */ /* 0x001fe40000000000 */
[----:B------:R-:W-:Y:S01]  /*1010*/  STL [R1+0x14], R4 ;  /* 0x0000140401007387 */ /* 0x000fe20000100800 */
[----:B------:R-:W-:Y:S01]  /*1020*/  @P1 VIADD R3, R139, 0xffffffe0 ;  /* 0xffffffe08b031836 */ /* 0x000fe20000000000 */
[----:B------:R-:W-:Y:S01]  /*1030*/  SEL R138, R138, 0xffffffc0, !P2 ;  /* 0xffffffc08a8a7807 */ /* 0x000fe20005000000 */
[----:B------:R-:W-:Y:S01]  /*1040*/  IMAD.IADD R0, R4, 0x1, R0 ;  /* 0x0000000104007824 */ /* 0x000fe200078e0200 */
[----:B------:R-:W-:-:S02]  /*1050*/  LOP3.LUT R13, R13, 0x7ffffffc, RZ, 0xc0, !PT ;  /* 0x7ffffffc0d0d7812 */ /* 0x000fc400078ec0ff */
[----:B------:R-:W-:Y:S01]  /*1060*/  STL [R1+0x1c], R3 ;  /* 0x00001c0301007387 */ /* 0x000fe20000100800 */
[----:B------:R-:W-:Y:S02]  /*1070*/  IMAD.IADD R139, R139, 0x1, R138 ;  /* 0x000000018b8b7824 */ /* 0x000fe400078e028a */
[----:B------:R-:W-:Y:S01]  /*1080*/  IMAD.IADD R136, R136, 0x1, -R13 ;  /* 0x0000000188887824 */ /* 0x000fe200078e0a0d */
[----:B------:R0:W-:Y:S01]  /*1090*/  STL [R1+0x40], R0 ;  /* 0x0000400001007387 */ /* 0x0001e20000100800 */
[----:B-1----:R-:W-:Y:S02]  /*10a0*/  VIADD R5, R19, 0x20 ;  /* 0x0000002013057836 */ /* 0x002fe40000000000 */
[----:B------:R-:W-:Y:S02]  /*10b0*/  IMAD.IADD R138, R138, 0x1, R3 ;  /* 0x000000018a8a7824 */ /* 0x000fe400078e0203 */
[----:B0-----:R-:W-:-:S05]  /*10c0*/  VIADD R0, R3, 0x6000 ;  /* 0x0000600003007836 */ /* 0x001fca0000000000 */
[----:B------:R0:W-:Y:S02]  /*10d0*/  STL [R1+0x20], R0 ;  /* 0x0000200001007387 */ /* 0x0001e40000100800 */
.L_x_9553:
[----:B0-2--5:R-:W2:Y:S01]  /*10e0*/  LDL R30, [R1+0x3c] ;  /* 0x00003c00011e7983 */ /* 0x025ea20000100800 */
[----:B------:R-:W-:Y:S05]  /*10f0*/  YIELD ;  /* 0x0000000000007946 */ /* 0x000fea0003800000 */
[----:B------:R-:W-:Y:S01]  /*1100*/  ULDC.64 UR4, c[0x0][0xa28] ;  /* 0x00028a0000047ab9 */ /* 0x000fe20000000a00 */
[----:B-1-3--:R-:W2:Y:S01]  /*1110*/  LDC.64 R6, c[0x0][0xa08] ;  /* 0x00028200ff067b82 */ /* 0x00aea20000000a00 */
[----:B------:R-:W-:Y:S01]  /*1120*/  ISETP.NE.U32.AND P1, PT, RZ, UR4, PT ;  /* 0x00000004ff007c0c */ /* 0x000fe2000bf25070 */
[----:B0-----:R-:W-:Y:S02]  /*1130*/  IMAD.MOV.U32 R0, RZ, RZ, RZ ;  /* 0x000000ffff007224 */ /* 0x001fe400078e00ff */
[----:B------:R-:W-:Y:S01]  /*1140*/  IMAD.MOV.U32 R72, RZ, RZ, RZ ;  /* 0x000000ffff487224 */ /* 0x000fe200078e00ff */
[----:B------:R-:W-:Y:S01]  /*1150*/  ISETP.NE.AND.EX P1, PT, RZ, UR5, PT, P1 ;  /* 0x00000005ff007c0c */ /* 0x000fe2000bf25310 */
[----:B------:R-:W-:-:S02]  /*1160*/  ULDC.64 UR4, c[0x0][0xa18] ;  /* 0x0002860000047ab9 */ /* 0x000fc40000000a00 */
[----:B------:R-:W-:-:S04]  /*1170*/  ISETP.NE.U32.AND P2, PT, RZ, UR4, PT ;  /* 0x00000004ff007c0c */ /* 0x000fc8000bf45070 */
[----:B------:R-:W-:Y:S01]  /*1180*/  ISETP.NE.AND.EX P2, PT, RZ, UR5, PT, P2 ;  /* 0x00000005ff007c0c */ /* 0x000fe2000bf45320 */
[----:B------:R-:W-:Y:S02]  /*1190*/  ULDC.64 UR4, c[0x0][0xa08] ;  /* 0x0002820000047ab9 */ /* 0x000fe40000000a00 */
[----:B------:R-:W-:-:S03]  /*11a0*/  ISETP.NE.U32.AND P0, PT, RZ, UR4, PT ;  /* 0x00000004ff007c0c */ /* 0x000fc6000bf05070 */
[----:B------:R-:W0:Y:S08]  /*11b0*/  @P1 LDC.64 R4, c[0x0][0xa28] ;  /* 0x00028a00ff041b82 */ /* 0x000e300000000a00 */
[----:B------:R-:W1:Y:S01]  /*11c0*/  @P2 LDC.64 R8, c[0x0][0xa18] ;  /* 0x00028600ff082b82 */ /* 0x000e620000000a00 */
[----:B------:R-:W-:Y:S01]  /*11d0*/  ULDC UR4, c[0x0][0x288] ;  /* 0x0000a20000047ab9 */ /* 0x000fe20000000800 */
[----:B------:R-:W-:Y:S01]  /*11e0*/  ISETP.NE.AND.EX P0, PT, RZ, UR5, PT, P0 ;  /* 0x00000005ff007c0c */ /* 0x000fe2000bf05300 */
[----:B------:R-:W-:Y:S01]  /*11f0*/  IMAD.U32 R3, RZ, RZ, UR4 ;  /* 0x00000004ff037e24 */ /* 0x000fe2000f8e00ff */
[----:B------:R-:W-:Y:S01]  /*1200*/  ULDC.64 UR4, c[0x0][0x3f8] ;  /* 0x0000fe0000047ab9 */ /* 0x000fe20000000a00 */
[----:B--2---:R-:W-:-:S04]  /*1210*/  IMAD.WIDE R10, R30, 0x4, R6 ;  /* 0x000000041e0a7825 */ /* 0x004fc800078e0206 */
[----:B-1----:R-:W-:-:S06]  /*1220*/  @P2 IMAD.WIDE R6, R30, 0x4, R8 ;  /* 0x000000041e062825 */ /* 0x002fcc00078e0208 */
[----:B------:R1:W5:Y:S01]  /*1230*/  @P0 LDG.E R72, desc[UR52][R10.64] ;  /* 0x000000340a480981 */ /* 0x000362000c1e1900 */
[----:B0-----:R-:W-:-:S03]  /*1240*/  @P1 IMAD.WIDE R4, R30, 0x4, R4 ;  /* 0x000000041e041825 */ /* 0x001fc600078e0204 */
[----:B------:R-:W2:Y:S04]  /*1250*/  @P2 LDG.E R3, desc[UR52][R6.64] ;  /* 0x0000003406032981 */ /* 0x000ea8000c1e1900 */
        /* <DEDUP_REMOVED lines=10> */
[----:B--2---:R1:W-:Y:S01]  /*1300*/  STL [R1+0x30], R3 ;  /* 0x0000300301007387 */ /* 0x0043e20000100800 */
[----:B------:R-:W-:Y:S01]  /*1310*/  IMAD.MOV.U32 R14, RZ, RZ, R3 ;  /* 0x000000ffff0e7224 */ /* 0x000fe200078e0003 */
[----:B------:R-:W-:Y:S06]  /*1320*/  @P2 BRA `(.L_x_9345) ;  /* 0x0000000000282947 */ /* 0x000fec0003800000 */
[----:B------:R-:W-:Y:S02]  /*1330*/  ULDC.64 UR4, c[0x0][0xa00] ;  /* 0x0002800000047ab9 */ /* 0x000fe40000000a00 */
[----:B------:R-:W-:-:S04]  /*1340*/  ISETP.NE.U32.AND P1, PT, RZ, UR4, PT ;  /* 0x00000004ff007c0c */ /* 0x000fc8000bf25070 */
[----:B------:R-:W-:-:S13]  /*1350*/  ISETP.NE.AND.EX P1, PT, RZ, UR5, PT, P1 ;  /* 0x00000005ff007c0c */ /* 0x000fda000bf25310 */
[----:B------:R-:W-:Y:S05]  /*1360*/  @!P1 BRA `(.L_x_9345) ;  /* 0x0000000000189947 */ /* 0x000fea0003800000 */
[----:B-1----:R-:W0:Y:S02]  /*1370*/  LDC.64 R4, c[0x0][0xa00] ;  /* 0x00028000ff047b82 */ /* 0x002e240000000a00 */
[----:B0-----:R-:W-:-:S05]  /*1380*/  IMAD.WIDE R4, R30, 0x4, R4 ;  /* 0x000000041e047825 */ /* 0x001fca00078e0204 */
[----:B------:R-:W2:Y:S04]  /*1390*/  LDG.E R3, desc[UR52][R4.64] ;  /* 0x0000003404037981 */ /* 0x000ea8000c1e1900 */
[----:B------:R-:W2:Y:S02]  /*13a0*/  LDG.E R6, desc[UR52][R4.64+0x4] ;  /* 0x0000043404067981 */ /* 0x000ea4000c1e1900 */
[----:B--2---:R-:W-:-:S05]  /*13b0*/  IMAD.IADD R14, R6, 0x1, -R3 ;  /* 0x00000001060e7824 */ /* 0x004fca00078e0a03 */
[----:B------:R0:W-:Y:S02]  /*13c0*/  STL [R1+0x30], R14 ;  /* 0x0000300e01007387 */ /* 0x0001e40000100800 */
.L_x_9345:
[----:B------:R-:W2:Y:S01]  /*13d0*/  LDL R13, [R1+0x34] ;  /* 0x00003400010d7983 */ /* 0x000ea20000100800 */
[----:B------:R-:W-:-:S03]  /*13e0*/  ULDC.64 UR4, c[0x0][0xa20] ;  /* 0x0002880000047ab9 */ /* 0x000fc60000000a00 */
[----:B------:R-:W3:Y:S01]  /*13f0*/  LDL R29, [R1+0x38] ;  /* 0x00003800011d7983 */ /* 0x000ee20000100800 */
[----:B------:R-:W-:-:S04]  /*1400*/  ISETP.NE.U32.AND P1, PT, RZ, UR4, PT ;  /* 0x00000004ff007c0c */ /* 0x000fc8000bf25070 */
[----:B------:R-:W-:Y:S01]  /*1410*/  ISETP.NE.AND.EX P1, PT, RZ, UR5, PT, P1 ;  /* 0x00000005ff007c0c */ /* 0x000fe2000bf25310 */
[----:B--2---:R2:W-:Y:S04]  /*1420*/  STL [R1+0x50], R13 ;  /* 0x0000500d01007387 */ /* 0x0045e80000100800 */
[----:B---3--:R2:W-:Y:S04]  /*1430*/  STL [R1+0x44], R29 ;  /* 0x0000441d01007387 */ /* 0x0085e80000100800 */
[----:B------:R2:W-:Y:S04]  /*1440*/  STL [R1+0x48], R30 ;  /* 0x0000481e01007387 */ /* 0x0005e80000100800 */
[----:B------:R-:W-:Y:S05]  /*1450*/  @!P1 BRA `(.L_x_9346) ;  /* 0x0000000000109947 */ /* 0x000fea0003800000 */
[----:B-1----:R-:W1:Y:S02]  /*1460*/  LDC.64 R4, c[0x0][0xa20] ;  /* 0x00028800ff047b82 */ /* 0x002e640000000a00 */
[----:B-1----:R-:W-:-:S05]  /*1470*/  IMAD.WIDE R4, R30, 0x4, R4 ;  /* 0x000000041e047825 */ /* 0x002fca00078e0204 */
[----:B------:R3:W5:Y:S01]  /*1480*/  LDG.E R27, desc[UR52][R4.64] ;  /* 0x00000034041b7981 */ /* 0x000762000c1e1900 */
[----:B------:R-:W-:Y:S05]  /*1490*/  BRA `(.L_x_9347) ;  /* 0x0000000000107947 */ /* 0x000fea0003800000 */
.L_x_9346:
[----:B------:R-:W-:Y:S05]  /*14a0*/  @!P0 BRA `(.L_x_9347) ;  /* 0x00000000000c8947 */ /* 0x000fea0003800000 */
[----:B-1----:R-:W3:Y:S04]  /*14b0*/  LDG.E R4, desc[UR52][R10.64] ;  /* 0x000000340a047981 */ /* 0x002ee8000c1e1900 */
[----:B------:R-:W3:Y:S02]  /*14c0*/  LDG.E R27, desc[UR52][R10.64+0x4] ;  /* 0x000004340a1b7981 */ /* 0x000ee4000c1e1900 */
[----:B---3--:R-:W-:-:S07]  /*14d0*/  IMAD.IADD R27, R27, 0x1, -R4 ;  /* 0x000000011b1b7824 */ /* 0x008fce00078e0a04 */
.L_x_9347:
[----:B------:R-:W-:Y:S01]  /*14e0*/  ULDC.64 UR4, c[0x0][0xa10] ;  /* 0x0002840000047ab9 */ /* 0x000fe20000000a00 */
[----:B-1----:R-:W1:Y:S01]  /*14f0*/  LDC.64 R10, c[0x0][0x9e0] ;  /* 0x00027800ff0a7b82 */ /* 0x002e620000000a00 */
[----:B------:R-:W-:-:S04]  /*1500*/  ISETP.NE.U32.AND P0, PT, RZ, UR4, PT ;  /* 0x00000004ff007c0c */ /* 0x000fc8000bf05070 */
[----:B------:R-:W-:Y:S01]  /*1510*/  ISETP.NE.AND.EX P0, PT, RZ, UR5, PT, P0 ;  /* 0x00000005ff007c0c */ /* 0x000fe2000bf05300 */
[----:B------:R-:W-:Y:S02]  /*1520*/  ULDC.64 UR4, c[0x0][0xa30] ;  /* 0x00028c0000047ab9 */ /* 0x000fe40000000a00 */
[----:B------:R-:W-:-:S04]  /*1530*/  ISETP.NE.U32.AND P1, PT, RZ, UR4, PT ;  /* 0x00000004ff007c0c */ /* 0x000fc8000bf25070 */
[----:B------:R-:W-:-:S06]  /*1540*/  ISETP.NE.AND.EX P1, PT, RZ, UR5, PT, P1 ;  /* 0x00000005ff007c0c */ /* 0x000fcc000bf25310 */
[----:B---3--:R-:W3:Y:S08]  /*1550*/  @P0 LDC.64 R4, c[0x0][0xa10] ;  /* 0x00028400ff040b82 */ /* 0x008ef00000000a00 */
[----:B------:R-:W4:Y:S01]  /*1560*/  @P1 LDC.64 R6, c[0x0][0xa30] ;  /* 0x00028c00ff061b82 */ /* 0x000f220000000a00 */
[----:B---3--:R-:W-:-:S05]  /*1570*/  @P0 IMAD.WIDE R4, R30, 0x4, R4 ;  /* 0x000000041e040825 */ /* 0x008fca00078e0204 */
[----:B------:R-:W3:Y:S04]  /*1580*/  @P0 LDG.E R3, desc[UR52][R4.64] ;  /* 0x0000003404030981 */ /* 0x000ee8000c1e1900 */
[----:B------:R-:W3:Y:S01]  /*1590*/  @P0 LDG.E R8, desc[UR52][R4.64+0x4] ;  /* 0x0000043404080981 */ /* 0x000ee2000c1e1900 */
[----:B-----5:R-:W-:Y:S02]  /*15a0*/  IMAD.IADD R9, R27, 0x1, -R0 ;  /* 0x000000011b097824 */ /* 0x020fe400078e0a00 */
[----:B------:R-:W-:Y:S02]  /*15b0*/  IMAD.MOV.U32 R105, RZ, RZ, R27 ;  /* 0x000000ffff697224 */ /* 0x000fe400078e001b */
[----:B----4-:R-:W-:-:S05]  /*15c0*/  @P1 IMAD.WIDE R6, R30, 0x4, R6 ;  /* 0x000000041e061825 */ /* 0x010fca00078e0206 */
[----:B------:R4:W5:Y:S01]  /*15d0*/  @P1 LDG.E R105, desc[UR52][R6.64] ;  /* 0x0000003406691981 */ /* 0x000962000c1e1900 */
[----:B-1----:R-:W-:Y:S01]  /*15e0*/  ISETP.GE.AND P1, PT, R11, 0x1, PT ;  /* 0x000000010b00780c */ /* 0x002fe20003f26270 */
[----:B------:R-:W-:-:S04]  /*15f0*/  IMAD.MOV.U32 R108, RZ, RZ, 0xc0 ;  /* 0x000000c0ff6c7424 */ /* 0x000fc800078e00ff */
[----:B------:R-:W-:Y:S02]  /*1600*/  IMAD R108, R13, R108, 0xc0 ;  /* 0x000000c00d6c7424 */ /* 0x000fe400078e026c */
[----:B---3--:R-:W-:-:S04]  /*1610*/  @P0 IMAD.IADD R24, R8, 0x1, -R3 ;  /* 0x0000000108180824 */ /* 0x008fc800078e0a03 */
[----:B------:R-:W-:-:S04]  /*1620*/  IMAD.IADD R12, R9, 0x1, R24 ;  /* 0x00000001090c7824 */ /* 0x000fc800078e0218 */
[C---:B------:R-:W-:Y:S01]  /*1630*/  VIADD R0, R12.reuse, 0x7f ;  /* 0x0000007f0c007836 */ /* 0x040fe20000000000 */
[----:B------:R4:W-:Y:S01]  /*1640*/  STL [R1+0x28], R12 ;  /* 0x0000280c01007387 */ /* 0x0009e20000100800 */
[----:B------:R-:W-:-:S03]  /*1650*/  IADD3 R108, R12, R108, -R14 ;  /* 0x0000006c0c6c7210 */ /* 0x000fc60007ffe80e */
[----:B------:R-:W-:-:S04]  /*1660*/  SHF.R.S32.HI R3, RZ, 0x1f, R0 ;  /* 0x0000001fff037819 */ /* 0x000fc80000011400 */
[----:B------:R-:W-:Y:S01]  /*1670*/  LEA.HI R3, R3, R0, RZ, 0x7 ;  /* 0x0000000003037211 */ /* 0x000fe200078f38ff */
[----:B------:R-:W-:-:S03]  /*1680*/  IMAD.IADD R0, R108, 0x1, R10 ;  /* 0x000000016c007824 */ /* 0x000fc600078e020a */
[----:B------:R-:W-:Y:S01]  /*1690*/  SHF.R.S32.HI R110, RZ, 0x7, R3 ;  /* 0x00000007ff6e7819 */ /* 0x000fe20000011403 */
[----:B----4-:R-:W-:Y:S06]  /*16a0*/  @!P1 BRA `(.L_x_9348) ;  /* 0x0000000000489947 */ /* 0x010fec0003800000 */
        /* <DEDUP_REMOVED lines=11> */
.L_x_9350:
[----:B------:R-:W-:-:S13]  /*1760*/  ISETP.NE.AND P0, PT, R11, 0x1, PT ;  /* 0x000000010b00780c */ /* 0x000fda0003f05270 */
[----:B------:R-:W1:Y:S02]  /*1770*/  @P0 LDC.64 R4, c[0x0][0x9e8] ;  /* 0x00027a00ff040b82 */ /* 0x000e640000000a00 */
[----:B-1----:R-:W-:-:S05]  /*1780*/  @P0 IMAD.HI.U32 R4, R3, R4, RZ ;  /* 0x0000000403040227 */ /* 0x002fca00078e00ff */
[----:B------:R-:W-:-:S07]  /*1790*/  @P0 SHF.R.U32.HI R3, RZ, R5, R4 ;  /* 0x00000005ff030219 */ /* 0x000fce0000011604 */
.L_x_9351:
[----:B------:R-:W-:Y:S05]  /*17a0*/  BSYNC B0 ;  /* 0x0000000000007941 */ /* 0x000fea0003800000 */
.L_x_9349:
[----:B------:R-:W-:-:S05]  /*17b0*/  IMAD R3, R3, R11, R11 ;  /* 0x0000000b03037224 */ /* 0x000fca00078e020b */
[----:B------:R-:W-:-:S07]  /*17c0*/  VIMNMX R0, R0, R3, PT ;  /* 0x0000000300007248 */ /* 0x000fce0003fe0100 */
.L_x_9348:
        /* <DEDUP_REMOVED lines=15> */
.L_x_9354:
[----:B------:R-:W-:Y:S01]  /*18c0*/  ISETP.NE.AND P0, PT, R11, 0x1, PT ;  /* 0x000000010b00780c */ /* 0x000fe20003f05270 */
[----:B------:R-:W-:-:S12]  /*18d0*/  IMAD.MOV.U32 R4, RZ, RZ, R106 ;  /* 0x000000ffff047224 */ /* 0x000fd800078e006a */
[----:B------:R-:W1:Y:S02]  /*18e0*/  @P0 LDC.64 R6, c[0x0][0x9e8] ;  /* 0x00027a00ff060b82 */ /* 0x000e640000000a00 */
[----:B-1----:R-:W-:-:S05]  /*18f0*/  @P0 IMAD.HI.U32 R6, R106, R6, RZ ;  /* 0x000000066a060227 */ /* 0x002fca00078e00ff */
[----:B------:R-:W-:-:S07]  /*1900*/  @P0 SHF.R.U32.HI R4, RZ, R7, R6 ;  /* 0x00000007ff040219 */ /* 0x000fce0000011606 */
.L_x_9355:
[----:B------:R-:W-:Y:S05]  /*1910*/  BSYNC B0 ;  /* 0x0000000000007941 */ /* 0x000fea0003800000 */
.L_x_9353:
[----:B------:R-:W-:-:S05]  /*1920*/  IMAD R4, R4, R11, RZ ;  /* 0x0000000b04047224 */ /* 0x000fca00078e02ff */
[----:B------:R-:W-:-:S07]  /*1930*/  VIMNMX R3, R3, R4, !PT ;  /* 0x0000000403037248 */ /* 0x000fce0007fe0100 */
.L_x_9352:
        /* <DEDUP_REMOVED lines=40> */
[----:B0-2---:R-:W-:-:S07]  /*1bc0*/  IMAD.MOV.U32 R13, RZ, RZ, RZ ;  /* 0x000000ffff0d7224 */ /* 0x005fce00078e00ff */
[----:B------:R-:W-:-:S07]  /*1bd0*/  LEPC R20, `(.L_x_9358) ;  /* 0x000000001014794e */ /* 0x000fce0000000000 */
[----:B-1---5:R-:W-:Y:S05]  /*1be0*/  CALL.ABS.NOINC R14 ;  /* 0x000000000e007343 */ /* 0x022fea0003c00000 */
.L_x_9358:
[----:B------:R-:W-:Y:S05]  /*1bf0*/  BSYNC B6 ;  /* 0x0000000000067941 */ /* 0x000fea0003800000 */
.L_x_9357:
        /* <DEDUP_REMOVED lines=20> */
.L_x_9360:
[----:B------:R-:W-:Y:S05]  /*1d40*/  BSYNC B6 ;  /* 0x0000000000067941 */ /* 0x000fea0003800000 */
.L_x_9359:
[----:B------:R-:W-:Y:S01]  /*1d50*/  ULDC.64 UR4, c[0x0][0x9f8] ;  /* 0x00027e0000047ab9 */ /* 0x000fe20000000a00 */
[----:B------:R-:W-:Y:S01]  /*1d60*/  IMAD.MOV.U32 R3, RZ, RZ, R30 ;  /* 0x000000ffff037224 */ /* 0x000fe200078e001e */
[----:B------:R-:W-:Y:S01]  /*1d70*/  ISETP.NE.U32.AND P0, PT, RZ, UR4, PT ;  /* 0x00000004ff007c0c */ /* 0x000fe2000bf05070 */
[----:B------:R-:W3:Y:S01]  /*1d80*/  LDL.LU R38, [R1] ;  /* 0x0000000001267983 */ /* 0x000ee20000300800 */
[----:B------:R-:W1:Y:S01]  /*1d90*/  LDC R0, c[0x0][0x428] ;  /* 0x00010a00ff007b82 */ /* 0x000e620000000800 */
[----:B------:R-:W4:Y:S01]  /*1da0*/  S2R R20, SR_TID.X ;  /* 0x0000000000147919 */ /* 0x000f220000002100 */
[----:B------:R-:W-:-:S06]  /*1db0*/  ISETP.NE.AND.EX P0, PT, RZ, UR5, PT, P0 ;  /* 0x00000005ff007c0c */ /* 0x000fcc000bf05300 */
[----:B------:R-:W0:Y:S01]  /*1dc0*/  LDC.64 R6, c[0x0][0x2f0] ;  /* 0x0000bc00ff067b82 */ /* 0x000e220000000a00 */
[----:B------:R-:W-:Y:S01]  /*1dd0*/  IMAD.IADD R72, R72, 0x1, R27 ;  /* 0x0000000148487824 */ /* 0x000fe200078e021b */
[----:B------:R-:W-:Y:S01]  /*1de0*/  ULDC.64 UR6, c[0x0][0xa08] ;  /* 0x0002820000067ab9 */ /* 0x000fe20000000a00 */
[----:B------:R-:W-:Y:S01]  /*1df0*/  IMAD.MOV.U32 R15, RZ, RZ, R29 ;  /* 0x000000ffff0f7224 */ /* 0x000fe200078e001d */
[----:B------:R-:W-:Y:S01]  /*1e00*/  ULDC.64 UR4, c[0x0][0x2f8] ;  /* 0x0000be0000047ab9 */ /* 0x000fe20000000a00 */
[----:B------:R-:W-:Y:S01]  /*1e10*/  SHF.R.S32.HI R32, RZ, 0x1f, R23 ;  /* 0x0000001fff207819 */ /* 0x000fe20000011417 */
[C---:B------:R-:W-:Y:S01]  /*1e20*/  VIADD R37, R19.reuse, 0x10 ;  /* 0x0000001013257836 */ /* 0x040fe20000000000 */
[----:B------:R-:W3:Y:S01]  /*1e30*/  LDL R36, [R1+0xc] ;  /* 0x00000c0001247983 */ /* 0x000ee20000100800 */
[C---:B------:R-:W-:Y:S01]  /*1e40*/  VIADD R103, R19.reuse, 0x30 ;  /* 0x0000003013677836 */ /* 0x040fe20000000000 */
[----:B------:R-:W2:Y:S01]  /*1e50*/  @P0 LDC.64 R4, c[0x0][0x9f8] ;  /* 0x00027e00ff040b82 */ /* 0x000ea20000000a00 */
[----:B------:R-:W-:Y:S01]  /*1e60*/  VIADD R31, R19, 0x20 ;  /* 0x00000020131f7836 */ /* 0x000fe20000000000 */
[----:B------:R-:W3:Y:S06]  /*1e70*/  LDL R35, [R1+0x10] ;  /* 0x0000100001237983 */ /* 0x000eec0000100800 */
[----:B------:R-:W3:Y:S01]  /*1e80*/  LDC R104, c[0x0][0x3d4] ;  /* 0x0000f500ff687b82 */ /* 0x000ee20000000800 */
[----:B--2---:R-:W-:-:S05]  /*1e90*/  @P0 IMAD.WIDE R4, R30, 0x4, R4 ;  /* 0x000000041e040825 */ /* 0x004fca00078e0204 */
[----:B------:R2:W3:Y:S01]  /*1ea0*/  @P0 LDG.E R3, desc[UR52][R4.64] ;  /* 0x0000003404030981 */ /* 0x0004e2000c1e1900 */
[----:B-1----:R-:W-:Y:S02]  /*1eb0*/  ISETP.NE.AND P0, PT, R0, 0x1, PT ;  /* 0x000000010000780c */ /* 0x002fe40003f05270 */
[----:B------:R-:W-:Y:S02]  /*1ec0*/  SHF.R.S32.HI R13, RZ, 0x1f, R72 ;  /* 0x0000001fff0d7819 */ /* 0x000fe40000011448 */
[----:B----4-:R-:W-:-:S03]  /*1ed0*/  SHF.R.U32.HI R34, RZ, 0x7, R20 ;  /* 0x00000007ff227819 */ /* 0x010fc60000011614 */
[-C--:B0-----:R-:W-:Y:S02]  /*1ee0*/  IMAD R8, R13, R6.reuse, RZ ;  /* 0x000000060d087224 */ /* 0x081fe400078e02ff */
[----:B--2---:R-:W-:-:S04]  /*1ef0*/  IMAD.WIDE.U32 R4, R72, R6, RZ ;  /* 0x0000000648047225 */ /* 0x004fc800078e00ff */
[----:B------:R-:W0:Y:S08]  /*1f00*/  @P0 LDC R0, c[0x0][0x42c] ;  /* 0x00010b00ff000b82 */ /* 0x000e300000000800 */
[----:B------:R-:W1:Y:S01]  /*1f10*/  @P0 LDC R9, c[0x0][0x430] ;  /* 0x00010c00ff090b82 */ /* 0x000e620000000800 */
[----:B0-----:R-:W-:-:S05]  /*1f20*/  @P0 IMAD.HI.U32 R0, R29, R0, RZ ;  /* 0x000000001d000227 */ /* 0x001fca00078e00ff */
[----:B-1----:R-:W-:Y:S01]  /*1f30*/  @P0 SHF.R.U32.HI R15, RZ, R9, R0 ;  /* 0x00000009ff0f0219 */ /* 0x002fe20000011600 */
[----:B------:R-:W-:Y:S01]  /*1f40*/  VIADD R0, R20, 0xffffff80 ;  /* 0xffffff8014007836 */ /* 0x000fe20000000000 */
[----:B------:R-:W-:Y:S01]  /*1f50*/  ISETP.NE.U32.AND P0, PT, RZ, UR6, PT ;  /* 0x00000006ff007c0c */ /* 0x000fe2000bf05070 */
[----:B------:R-:W-:Y:S01]  /*1f60*/  IMAD R9, R72, R7, R8 ;  /* 0x0000000748097224 */ /* 0x000fe200078e0208 */
[----:B------:R-:W-:Y:S02]  /*1f70*/  SHF.R.S32.HI R10, RZ, 0x1f, R15 ;  /* 0x0000001fff0a7819 */ /* 0x000fe4000001140f */
[----:B------:R-:W-:Y:S01]  /*1f80*/  SHF.R.S32.HI R11, RZ, 0x1f, R0 ;  /* 0x0000001fff0b7819 */ /* 0x000fe20000011400 */
[----:B------:R-:W-:Y:S01]  /*1f90*/  IMAD.IADD R5, R5, 0x1, R9 ;  /* 0x0000000105057824 */ /* 0x000fe200078e0209 */
[----:B------:R-:W-:Y:S01]  /*1fa0*/  ISETP.NE.AND.EX P0, PT, RZ, UR7, PT, P0 ;  /* 0x00000007ff007c0c */ /* 0x000fe2000bf05300 */
[----:B------:R-:W-:Y:S01]  /*1fb0*/  IMAD R8, R10, UR4, RZ ;  /* 0x000000040a087c24 */ /* 0x000fe2000f8e02ff */
[----:B------:R-:W-:Y:S01]  /*1fc0*/  LEA.HI R11, R11, R0, RZ, 0x2 ;  /* 0x000000000b0b7211 */ /* 0x000fe200078f10ff */
[----:B------:R-:W-:Y:S01]  /*1fd0*/  IMAD.WIDE.U32 R4, R15, UR4, R4 ;  /* 0x000000040f047c25 */ /* 0x000fe2000f8e0004 */
[----:B------:R-:W-:-:S02]  /*1fe0*/  ISETP.NE.AND P6, PT, R34, 0x1, PT ;  /* 0x000000012200780c */ /* 0x000fc40003fc5270 */
[--C-:B------:R-:W-:Y:S01]  /*1ff0*/  SHF.R.S32.HI R21, RZ, 0x2, R11.reuse ;  /* 0x00000002ff157819 */ /* 0x100fe2000001140b */
[----:B------:R-:W-:Y:S01]  /*2000*/  IMAD R9, R15, UR5, R8 ;  /* 0x000000050f097c24 */ /* 0x000fe2000f8e0208 */
[----:B------:R-:W-:Y:S01]  /*2010*/  ULDC.64 UR4, c[0x0][0x300] ;  /* 0x0000c00000047ab9 */ /* 0x000fe20000000a00 */
[----:B------:R-:W-:Y:S02]  /*2020*/  SHF.R.S32.HI R8, RZ, 0x1f, R11 ;  /* 0x0000001fff087819 */ /* 0x000fe4000001140b */
[----:B------:R-:W-:Y:S02]  /*2030*/  IMAD.IADD R5, R5, 0x1, R9 ;  /* 0x0000000105057824 */ /* 0x000fe400078e0209 */
[----:B------:R-:W-:-:S04]  /*2040*/  LEA.HI R8, R8, R21, RZ, 0x2 ;  /* 0x0000001508087211 */ /* 0x000fc800078f10ff */
[----:B------:R-:W-:-:S05]  /*2050*/  LOP3.LUT R8, R8, 0xfffffffc, RZ, 0xc0, !PT ;  /* 0xfffffffc08087812 */ /* 0x000fca00078ec0ff */
[----:B------:R-:W-:Y:S01]  /*2060*/  IMAD.IADD R21, R21, 0x1, -R8 ;  /* 0x0000000115157824 */ /* 0x000fe200078e0a08 */
[----:B---3--:R-:W-:Y:S02]  /*2070*/  LOP3.LUT R38, R38, 0xfffffffd, RZ, 0xc0, !PT ;  /* 0xfffffffd26267812 */ /* 0x008fe400078ec0ff */
[----:B------:R-:W-:Y:S02]  /*2080*/  SHF.R.S32.HI R0, RZ, 0x1f, R3 ;  /* 0x0000001fff007819 */ /* 0x000fe40000011403 */
[----:B------:R-:W-:Y:S02]  /*2090*/  SEL R63, R3, RZ, !P0 ;  /* 0x000000ff033f7207 */ /* 0x000fe40004000000 */
[----:B------:R-:W-:-:S05]  /*20a0*/  SEL R30, R0, RZ, !P0 ;  /* 0x000000ff001e7207 */ /* 0x000fca0004000000 */
[----:B------:R-:W-:Y:S02]  /*20b0*/  IMAD R0, R30, UR4, RZ ;  /* 0x000000041e007c24 */ /* 0x000fe4000f8e02ff */
[----:B------:R-:W-:-:S04]  /*20c0*/  IMAD.WIDE.U32 R60, R63, UR4, R4 ;  /* 0x000000043f3c7c25 */ /* 0x000fc8000f8e0004 */
[----:B------:R-:W-:Y:S01]  /*20d0*/  IMAD R3, R63, UR5, R0 ;  /* 0x000000053f037c24 */ /* 0x000fe2000f8e0200 */
[----:B------:R-:W-:Y:S05]  /*20e0*/  @!P6 WARPSYNC.ALL ;  /* 0x000000000000e948 */ /* 0x000fea0003800000 */
[----:B------:R-:W-:Y:S01]  /*20f0*/  ULDC.64 UR4, c[0x0][0x320] ;  /* 0x0000c80000047ab9 */ /* 0x000fe20000000a00 */
[--C-:B------:R-:W-:Y:S01]  /*2100*/  SHF.R.S32.HI R5, RZ, 0x1f, R19.reuse ;  /* 0x0000001fff057819 */ /* 0x100fe20000011413 */
[----:B------:R-:W-:Y:S01]  /*2110*/  IMAD R0, R10, UR4, RZ ;  /* 0x000000040a007c24 */ /* 0x000fe2000f8e02ff */
[----:B------:R-:W-:Y:S01]  /*2120*/  ULDC.64 UR6, c[0x0][0x328] ;  /* 0x0000ca0000067ab9 */ /* 0x000fe20000000a00 */
[----:B------:R-:W-:Y:S01]  /*2130*/  IMAD.MOV.U32 R4, RZ, RZ, R19 ;  /* 0x000000ffff047224 */ /* 0x000fe200078e0013 */
[----:B------:R-:W0:Y:S01]  /*2140*/  LDC.64 R10, c[0x0][0x3e8] ;  /* 0x0000fa00ff0a7b82 */ /* 0x000e220000000a00 */
[----:B------:R-:W-:-:S02]  /*2150*/  IMAD R27, R15, UR5, R0 ;  /* 0x000000050f1b7c24 */ /* 0x000fc4000f8e0200 */
[----:B------:R-:W-:Y:S01]  /*2160*/  IMAD.WIDE.U32 R14, R15, UR4, R4 ;  /* 0x000000040f0e7c25 */ /* 0x000fe2000f8e0004 */
[----:B------:R-:W-:-:S03]  /*2170*/  ULDC UR4, c[0x0][0x2e4] ;  /* 0x0000b90000047ab9 */ /* 0x000fc60000000800 */
[-C--:B------:R-:W-:Y:S01]  /*2180*/  IMAD R0, R32, R6.reuse, RZ ;  /* 0x0000000620007224 */ /* 0x080fe200078e02ff */
[----:B------:R-:W-:Y:S02]  /*2190*/  ISETP.GE.AND P0, PT, R19, UR4, PT ;  /* 0x0000000413007c0c */ /* 0x000fe4000bf06270 */
[----:B------:R-:W-:Y:S01]  /*21a0*/  ISETP.GE.AND P1, PT, R37, UR4, PT ;  /* 0x0000000425007c0c */ /* 0x000fe2000bf26270 */
[----:B------:R-:W-:Y:S02]  /*21b0*/  IMAD R83, R23, R7, R0 ;  /* 0x0000000717537224 */ /* 0x000fe400078e0200 */
[----:B------:R-:W-:Y:S01]  /*21c0*/  IMAD.IADD R0, R61, 0x1, R3 ;  /* 0x000000013d007824 */ /* 0x000fe200078e0203 */
[----:B------:R-:W-:Y:S02]  /*21d0*/  SEL R3, RZ, 0x1, P0 ;  /* 0x00000001ff037807 */ /* 0x000fe40000000000 */
[----:B------:R-:W-:Y:S02]  /*21e0*/  LOP3.LUT P0, RZ, R21, 0x2, RZ, 0xc0, !PT ;  /* 0x0000000215ff7812 */ /* 0x000fe4000780c0ff */
[----:B------:R-:W-:Y:S01]  /*21f0*/  SEL R12, RZ, 0xffffffff, P1 ;  /* 0xffffffffff0c7807 */ /* 0x000fe20000800000 */
[----:B------:R-:W-:-:S04]  /*2200*/  IMAD.WIDE.U32 R8, R23, R6, R4 ;  /* 0x0000000617087225 */ /* 0x000fc800078e0004 */
[----:B------:R-:W-:Y:S01]  /*2210*/  IMAD.SHL.U32 R12, R12, 0x2, RZ ;  /* 0x000000020c0c7824 */ /* 0x000fe200078e00ff */
[----:B------:R-:W-:-:S04]  /*2220*/  IADD3 R84, P1, R60, R8, RZ ;  /* 0x000000083c547210 */ /* 0x000fc80007f3e0ff */
[----:B------:R-:W-:Y:S01]  /*2230*/  LOP3.LUT R3, R12, 0x2, R3, 0xe2, !PT ;  /* 0x000000020c037812 */ /* 0x000fe200078ee203 */
[----:B0-----:R-:W-:Y:S01]  /*2240*/  IMAD R12, R32, R10, RZ ;  /* 0x0000000a200c7224 */ /* 0x001fe200078e02ff */
[----:B------:R-:W-:Y:S02]  /*2250*/  IADD3.X R83, R0, R9, R83, P1, !PT ;  /* 0x0000000900537210 */ /* 0x000fe40000ffe453 */
[----:B------:R-:W-:Y:S01]  /*2260*/  @P0 LOP3.LUT R38, R38, 0x2, RZ, 0xfc, !PT ;  /* 0x0000000226260812 */ /* 0x000fe200078efcff */
[----:B------:R-:W-:Y:S01]  /*2270*/  IMAD.IADD R15, R15, 0x1, R27 ;  /* 0x000000010f0f7824 */ /* 0x000fe200078e021b */
[----:B------:R-:W-:Y:S01]  /*2280*/  ISETP.GE.AND P0, PT, R31, UR4, PT ;  /* 0x000000041f007c0c */ /* 0x000fe2000bf06270 */
[----:B------:R-:W0:Y:S01]  /*2290*/  LDC.64 R8, c[0x0][0x3d8] ;  /* 0x0000f600ff087b82 */ /* 0x000e220000000a00 */
[----:B------:R-:W-:Y:S01]  /*22a0*/  ISETP.GE.AND P1, PT, R103, UR4, PT ;  /* 0x0000000467007c0c */ /* 0x000fe2000bf26270 */
[----:B------:R-:W-:Y:S01]  /*22b0*/  IMAD R27, R23, R11, R12 ;  /* 0x0000000b171b7224 */ /* 0x000fe200078e020c */
[----:B------:R-:W-:-:S02]  /*22c0*/  SEL R12, RZ, 0x4, P0 ;  /* 0x00000004ff0c7807 */ /* 0x000fc40000000000 */
[----:B------:R-:W-:-:S04]  /*22d0*/  SEL R20, RZ, 0x8, P1 ;  /* 0x00000008ff147807 */ /* 0x000fc80000800000 */
[----:B------:R-:W-:Y:S01]  /*22e0*/  LOP3.LUT R3, R20, R3, R12, 0xfe, !PT ;  /* 0x0000000314037212 */ /* 0x000fe200078efe0c */
[----:B------:R-:W-:Y:S02]  /*22f0*/  IMAD R20, R30, UR6, RZ ;  /* 0x000000061e147c24 */ /* 0x000fe4000f8e02ff */
[----:B------:R-:W2:Y:S01]  /*2300*/  LDL R30, [R1+0x14] ;  /* 0x00001400011e7983 */ /* 0x000ea20000100800 */
[----:B------:R-:W-:-:S05]  /*2310*/  VIADD R102, R19, 0x40 ;  /* 0x0000004013667836 */ /* 0x000fca0000000000 */
[----:B------:R-:W-:Y:S01]  /*2320*/  ISETP.GE.AND P0, PT, R102, UR4, PT ;  /* 0x0000000466007c0c */ /* 0x000fe2000bf06270 */
[----:B------:R-:W-:-:S03]  /*2330*/  IMAD R33, R63, UR7, R20 ;  /* 0x000000073f217c24 */ /* 0x000fc6000f8e0214 */
[----:B------:R-:W-:Y:S02]  /*2340*/  SEL R12, RZ, 0x10, P0 ;  /* 0x00000010ff0c7807 */ /* 0x000fe40000000000 */
[-C--:B------:R-:W-:Y:S01]  /*2350*/  ISETP.GE.AND P0, PT, R19, R104.reuse, PT ;  /* 0x000000681300720c */ /* 0x080fe20003f06270 */
[----:B------:R-:W-:Y:S01]  /*2360*/  IMAD.WIDE.U32 R62, R63, UR6, R14 ;  /* 0x000000063f3e7c25 */ /* 0x000fe2000f8e000e */
[--C-:B------:R-:W-:Y:S02]  /*2370*/  SHF.R.S32.HI R29, RZ, 0x1f, R16.reuse ;  /* 0x0000001fff1d7819 */ /* 0x100fe40000011410 */
[-C--:B------:R-:W-:Y:S01]  /*2380*/  ISETP.GE.AND P1, PT, R37, R104.reuse, PT ;  /* 0x000000682500720c */ /* 0x080fe20003f26270 */
[----:B------:R-:W-:Y:S01]  /*2390*/  IMAD.MOV.U32 R28, RZ, RZ, R16 ;  /* 0x000000ffff1c7224 */ /* 0x000fe200078e0010 */
[----:B------:R-:W-:Y:S01]  /*23a0*/  ISETP.GE.AND P2, PT, R31, R104, PT ;  /* 0x000000681f00720c */ /* 0x000fe20003f46270 */
[----:B------:R-:W-:Y:S01]  /*23b0*/  IMAD.WIDE.U32 R64, R23, R10, R4 ;  /* 0x0000000a17407225 */ /* 0x000fe200078e0004 */
[----:B------:R-:W-:-:S03]  /*23c0*/  LOP3.LUT R12, R3, R12, RZ, 0xfc, !PT ;  /* 0x0000000c030c7212 */ /* 0x000fc600078efcff */
[-C--:B0-----:R-:W-:Y:S02]  /*23d0*/  IMAD R14, R32, R8.reuse, RZ ;  /* 0x00000008200e7224 */ /* 0x081fe400078e02ff */
[CC--:B------:R-:W-:Y:S01]  /*23e0*/  IMAD.WIDE.U32 R68, R23.reuse, R8.reuse, R4 ;  /* 0x0000000817447225 */ /* 0x0c0fe200078e0004 */
[C---:B------:R-:W-:Y:S02]  /*23f0*/  SEL R4, R104.reuse, RZ, P0 ;  /* 0x000000ff68047207 */ /* 0x040fe40000000000 */
[C---:B------:R-:W-:Y:S01]  /*2400*/  SEL R3, R104.reuse, RZ, P1 ;  /* 0x000000ff68037207 */ /* 0x040fe20000800000 */
[C---:B------:R-:W-:Y:S01]  /*2410*/  IMAD R15, R23.reuse, R9, R14 ;  /* 0x00000009170f7224 */ /* 0x040fe200078e020e */
[----:B------:R-:W-:Y:S01]  /*2420*/  SEL R5, R104, RZ, P2 ;  /* 0x000000ff68057207 */ /* 0x000fe20001000000 */
[----:B------:R-:W-:-:S04]  /*2430*/  IMAD.WIDE.U32 R70, R23, R8, R28 ;  /* 0x0000000817467225 */ /* 0x000fc800078e001c */
[----:B------:R-:W-:-:S04]  /*2440*/  IMAD.WIDE.U32 R66, R23, R10, R28 ;  /* 0x0000000a17427225 */ /* 0x000fc800078e001c */
[----:B------:R-:W-:Y:S02]  /*2450*/  IMAD.IADD R4, R19, 0x1, R4 ;  /* 0x0000000113047824 */ /* 0x000fe400078e0204 */
[----:B------:R-:W-:Y:S02]  /*2460*/  IMAD.IADD R69, R69, 0x1, R15 ;  /* 0x0000000145457824 */ /* 0x000fe400078e020f */
[----:B------:R-:W-:Y:S02]  /*2470*/  IMAD.IADD R71, R15, 0x1, R71 ;  /* 0x000000010f477824 */ /* 0x000fe400078e0247 */
[----:B------:R-:W-:Y:S02]  /*2480*/  IMAD.IADD R65, R65, 0x1, R27 ;  /* 0x0000000141417824 */ /* 0x000fe400078e021b */
[----:B------:R-:W-:Y:S02]  /*2490*/  IMAD.IADD R67, R27, 0x1, R67 ;  /* 0x000000011b437824 */ /* 0x000fe400078e0243 */
[----:B------:R-:W-:-:S02]  /*24a0*/  IMAD.IADD R15, R37, 0x1, R3 ;  /* 0x00000001250f7824 */ /* 0x000fc400078e0203 */
[----:B------:R-:W-:Y:S01]  /*24b0*/  IMAD.IADD R27, R31, 0x1, R5 ;  /* 0x000000011f1b7824 */ /* 0x000fe200078e0205 */
[----:B------:R-:W-:Y:S02]  /*24c0*/  SHF.R.S32.HI R5, RZ, 0x1f, R4 ;  /* 0x0000001fff057819 */ /* 0x000fe40000011404 */
[----:B------:R-:W-:Y:S02]  /*24d0*/  SHF.R.S32.HI R20, RZ, 0x1f, R15 ;  /* 0x0000001fff147819 */ /* 0x000fe4000001140f */
[CC--:B------:R-:W-:Y:S02]  /*24e0*/  LEA.HI R14, R5.reuse, R4.reuse, RZ, 0x5 ;  /* 0x00000004050e7211 */ /* 0x0c0fe400078f28ff */
[----:B------:R-:W-:Y:S02]  /*24f0*/  LEA.HI R3, R5, R4, RZ, 0x3 ;  /* 0x0000000405037211 */ /* 0x000fe400078f18ff */
[CC--:B------:R-:W-:Y:S02]  /*2500*/  LEA.HI R4, R20.reuse, R15.reuse, RZ, 0x3 ;  /* 0x0000000f14047211 */ /* 0x0c0fe400078f18ff */
[----:B------:R-:W-:Y:S01]  /*2510*/  LEA.HI R20, R20, R15, RZ, 0x5 ;  /* 0x0000000f14147211 */ /* 0x000fe200078f28ff */
[----:B------:R-:W-:Y:S01]  /*2520*/  IMAD.SHL.U32 R15, R14, 0x80, RZ ;  /* 0x000000800e0f7824 */ /* 0x000fe200078e00ff */
[----:B------:R-:W-:-:S02]  /*2530*/  LOP3.LUT R38, R38, 0xfffffffe, RZ, 0xc0, !PT ;  /* 0xfffffffe26267812 */ /* 0x000fc400078ec0ff */
[----:B------:R-:W-:Y:S02]  /*2540*/  LOP3.LUT R14, R36, 0x18, R3, 0xf8, !PT ;  /* 0x00000018240e7812 */ /* 0x000fe400078ef803 */
[----:B------:R-:W-:Y:S02]  /*2550*/  @P2 LOP3.LUT R38, R38, 0x1, RZ, 0xfc, !PT ;  /* 0x0000000126262812 */ /* 0x000fe400078efcff */
[----:B-----5:R-:W-:Y:S02]  /*2560*/  SHF.R.S32.HI R31, RZ, 0x1f, R105 ;  /* 0x0000001fff1f7819 */ /* 0x020fe40000011469 */
[----:B------:R-:W-:Y:S02]  /*2570*/  LOP3.LUT R15, R15, 0xfffff000, RZ, 0xc0, !PT ;  /* 0xfffff0000f0f7812 */ /* 0x000fe400078ec0ff */
[----:B------:R-:W-:Y:S01]  /*2580*/  LOP3.LUT R14, R14, R35, RZ, 0x3c, !PT ;  /* 0x000000230e0e7212 */ /* 0x000fe200078e3cff */
[----:B------:R0:W-:Y:S01]  /*2590*/  STL [R1], R38 ;  /* 0x0000002601007387 */ /* 0x0001e20000100800 */
[----:B------:R-:W-:Y:S01]  /*25a0*/  SHF.R.S32.HI R28, RZ, 0x1f, R27 ;  /* 0x0000001fff1c7819 */ /* 0x000fe2000001141b */
[----:B------:R-:W-:Y:S01]  /*25b0*/  VIADD R101, R19, 0x50 ;  /* 0x0000005013657836 */ /* 0x000fe20000000000 */
[----:B------:R-:W-:-:S02]  /*25c0*/  IADD3 R72, P2, R23, R72, RZ ;  /* 0x0000004817487210 */ /* 0x000fc40007f5e0ff */
[CC--:B------:R-:W-:Y:S02]  /*25d0*/  LEA.HI R5, R28.reuse, R27.reuse, RZ, 0x3 ;  /* 0x0000001b1c057211 */ /* 0x0c0fe400078f18ff */
[----:B------:R-:W-:Y:S01]  /*25e0*/  LEA.HI R28, R28, R27, RZ, 0x5 ;  /* 0x0000001b1c1c7211 */ /* 0x000fe200078f28ff */
[----:B------:R-:W-:Y:S01]  /*25f0*/  IMAD.SHL.U32 R27, R20, 0x80, RZ ;  /* 0x00000080141b7824 */ /* 0x000fe200078e00ff */
[----:B------:R-:W-:Y:S01]  /*2600*/  LOP3.LUT R20, R36, 0x18, R4, 0xf8, !PT ;  /* 0x0000001824147812 */ /* 0x000fe200078ef804 */
[----:B------:R-:W-:Y:S01]  /*2610*/  IMAD.X R73, R32, 0x1, R13, P2 ;  /* 0x0000000120497824 */ /* 0x000fe200010e060d */
[----:B------:R-:W-:Y:S01]  /*2620*/  ISETP.GE.AND P2, PT, R101, UR4, PT ;  /* 0x0000000465007c0c */ /* 0x000fe2000bf46270 */
[----:B------:R-:W-:Y:S01]  /*2630*/  IMAD.SHL.U32 R29, R28, 0x80, RZ ;  /* 0x000000801c1d7824 */ /* 0x000fe200078e00ff */
[----:B------:R-:W-:Y:S02]  /*2640*/  SHF.L.U64.HI R93, R8, 0x7, R9 ;  /* 0x00000007085d7819 */ /* 0x000fe40000010209 */
[----:B------:R-:W-:-:S02]  /*2650*/  LOP3.LUT R27, R27, 0xfffff000, RZ, 0xc0, !PT ;  /* 0xfffff0001b1b7812 */ /* 0x000fc400078ec0ff */
[-C--:B------:R-:W-:Y:S02]  /*2660*/  LOP3.LUT R20, R20, R35.reuse, RZ, 0x3c, !PT ;  /* 0x0000002314147212 */ /* 0x080fe400078e3cff */
[----:B------:R-:W-:Y:S01]  /*2670*/  LOP3.LUT R28, R36, 0x18, R5, 0xf8, !PT ;  /* 0x00000018241c7812 */ /* 0x000fe200078ef805 */
[----:B------:R-:W-:Y:S01]  /*2680*/  IMAD.WIDE.U32 R68, R105, R8, R68 ;  /* 0x0000000869447225 */ /* 0x000fe200078e0044 */
[----:B------:R-:W-:Y:S02]  /*2690*/  LOP3.LUT R29, R29, 0xfffff000, RZ, 0xc0, !PT ;  /* 0xfffff0001d1d7812 */ /* 0x000fe400078ec0ff */
[----:B------:R-:W-:Y:S01]  /*26a0*/  LOP3.LUT R28, R28, R35, RZ, 0x3c, !PT ;  /* 0x000000231c1c7212 */ /* 0x000fe200078e3cff */
[-C--:B------:R-:W-:Y:S01]  /*26b0*/  IMAD.WIDE.U32 R64, R105, R10.reuse, R64 ;  /* 0x0000000a69407225 */ /* 0x080fe200078e0040 */
[----:B------:R-:W-:Y:S02]  /*26c0*/  LOP3.LUT R75, R3, 0xfffffff8, RZ, 0xc0, !PT ;  /* 0xfffffff8034b7812 */ /* 0x000fe400078ec0ff */
[----:B------:R-:W-:Y:S01]  /*26d0*/  LOP3.LUT R74, R4, 0xfffffff8, RZ, 0xc0, !PT ;  /* 0xfffffff8044a7812 */ /* 0x000fe200078ec0ff */
[----:B------:R-:W-:Y:S01]  /*26e0*/  IMAD.WIDE.U32 R66, R105, R10, R66 ;  /* 0x0000000a69427225 */ /* 0x000fe200078e0042 */
[----:B------:R-:W-:-:S03]  /*26f0*/  SHF.L.U64.HI R87, R6, 0x7, R7 ;  /* 0x0000000706577819 */ /* 0x000fc60000010207 */
[----:B------:R-:W-:Y:S01]  /*2700*/  IMAD.WIDE.U32 R70, R105, R8, R70 ;  /* 0x0000000869467225 */ /* 0x000fe200078e0046 */
[----:B------:R-:W-:-:S03]  /*2710*/  SHF.L.U64.HI R92, R10, 0x7, R11 ;  /* 0x000000070a5c7819 */ /* 0x000fc6000001020b */
[----:B------:R-:W-:Y:S01]  /*2720*/  IMAD.SHL.U32 R7, R10, 0x80, RZ ;  /* 0x000000800a077824 */ /* 0x000fe200078e00ff */
[----:B------:R-:W-:Y:S01]  /*2730*/  SHF.R.S32.HI R96, RZ, 0x1f, R75 ;  /* 0x0000001fff607819 */ /* 0x000fe2000001144b */
[----:B------:R-:W-:Y:S01]  /*2740*/  IMAD.SHL.U32 R6, R6, 0x80, RZ ;  /* 0x0000008006067824 */ /* 0x000fe200078e00ff */
[----:B------:R-:W-:Y:S01]  /*2750*/  SHF.R.S32.HI R95, RZ, 0x1f, R74 ;  /* 0x0000001fff5f7819 */ /* 0x000fe2000001144a */
[----:B------:R-:W-:Y:S02]  /*2760*/  VIADD R109, R34, 0x8 ;  /* 0x00000008226d7836 */ /* 0x000fe40000000000 */
[----:B------:R-:W-:Y:S02]  /*2770*/  IMAD.SHL.U32 R107, R104, 0x2, RZ ;  /* 0x00000002686b7824 */ /* 0x000fe400078e00ff */
[----:B------:R-:W-:Y:S01]  /*2780*/  IMAD.IADD R82, R63, 0x1, R33 ;  /* 0x000000013f527824 */ /* 0x000fe200078e0221 */
[----:B--2---:R-:W-:Y:S01]  /*2790*/  IADD3 R100, R14, R15, R30 ;  /* 0x0000000f0e647210 */ /* 0x004fe20007ffe01e */
[----:B------:R-:W-:-:S04]  /*27a0*/  IMAD R14, R31, R10, RZ ;  /* 0x0000000a1f0e7224 */ /* 0x000fc800078e02ff */
[----:B------:R-:W-:Y:S02]  /*27b0*/  IMAD R15, R105, R11, R14 ;  /* 0x0000000b690f7224 */ /* 0x000fe400078e020e */
[----:B------:R-:W-:-:S04]  /*27c0*/  IMAD R14, R31, R8, RZ ;  /* 0x000000081f0e7224 */ /* 0x000fc800078e02ff */
[----:B------:R-:W-:Y:S01]  /*27d0*/  IMAD R77, R105, R9, R14 ;  /* 0x00000009694d7224 */ /* 0x000fe200078e020e */
[----:B------:R-:W-:Y:S02]  /*27e0*/  SEL R9, RZ, 0x20, P2 ;  /* 0x00000020ff097807 */ /* 0x000fe40001000000 */
[----:B------:R-:W-:Y:S02]  /*27f0*/  IADD3 R98, R20, R27, R30 ;  /* 0x0000001b14627210 */ /* 0x000fe40007ffe01e */
[C---:B------:R-:W-:Y:S02]  /*2800*/  LOP3.LUT R14, R12.reuse, R9, RZ, 0xfc, !PT ;  /* 0x000000090c0e7212 */ /* 0x040fe400078efcff */
[----:B------:R-:W-:Y:S01]  /*2810*/  LOP3.LUT R27, R5, 0xfffffff8, RZ, 0xc0, !PT ;  /* 0xfffffff8051b7812 */ /* 0x000fe200078ec0ff */
[----:B------:R-:W-:Y:S01]  /*2820*/  IMAD.IADD R79, R69, 0x1, R77 ;  /* 0x00000001454f7824 */ /* 0x000fe200078e024d */
[----:B------:R-:W-:Y:S01]  /*2830*/  LOP3.LUT R9, R12, 0x1, RZ, 0xc0, !PT ;  /* 0x000000010c097812 */ /* 0x000fe200078ec0ff */
[----:B------:R-:W-:Y:S01]  /*2840*/  IMAD.SHL.U32 R8, R8, 0x80, RZ ;  /* 0x0000008008087824 */ /* 0x000fe200078e00ff */
[C---:B------:R-:W-:Y:S01]  /*2850*/  LOP3.LUT R10, R14.reuse, 0x2, RZ, 0xc0, !PT ;  /* 0x000000020e0a7812 */ /* 0x040fe200078ec0ff */
[----:B------:R-:W-:Y:S01]  /*2860*/  IMAD.IADD R81, R65, 0x1, R15 ;  /* 0x0000000141517824 */ /* 0x000fe200078e020f */
[C---:B------:R-:W-:Y:S01]  /*2870*/  LOP3.LUT R11, R14.reuse, 0x4, RZ, 0xc0, !PT ;  /* 0x000000040e0b7812 */ /* 0x040fe200078ec0ff */
[----:B------:R-:W-:Y:S01]  /*2880*/  IMAD.IADD R78, R15, 0x1, R67 ;  /* 0x000000010f4e7824 */ /* 0x000fe200078e0243 */
[C---:B------:R-:W-:Y:S01]  /*2890*/  LOP3.LUT R12, R14.reuse, 0x8, RZ, 0xc0, !PT ;  /* 0x000000080e0c7812 */ /* 0x040fe200078ec0ff */
[----:B------:R-:W-:Y:S01]  /*28a0*/  IMAD.IADD R77, R77, 0x1, R71 ;  /* 0x000000014d4d7824 */ /* 0x000fe200078e0247 */
[----:B------:R-:W-:-:S02]  /*28b0*/  LOP3.LUT R13, R14, 0x10, RZ, 0xc0, !PT ;  /* 0x000000100e0d7812 */ /* 0x000fc400078ec0ff */
[----:B------:R-:W-:Y:S02]  /*28c0*/  IADD3 R97, R28, R29, R30 ;  /* 0x0000001d1c617210 */ /* 0x000fe40007ffe01e */
[----:B------:R-:W-:Y:S02]  /*28d0*/  SHF.R.S32.HI R94, RZ, 0x1f, R27 ;  /* 0x0000001fff5e7819 */ /* 0x000fe4000001141b */
[----:B------:R-:W-:Y:S01]  /*28e0*/  LOP3.LUT R14, R14, 0x20, RZ, 0xc0, !PT ;  /* 0x000000200e0e7812 */ /* 0x000fe200078ec0ff */
[----:B0-----:R-:W-:Y:S06]  /*28f0*/  @!P6 BAR.SYNC.DEFER_BLOCKING 0x9, 0x100 ;  /* 0x024400000000eb1d */ /* 0x001fec0000010000 */
.L_x_9416:
[----:B-1-3--:R-:W2:Y:S01]  /*2900*/  LDL R28, [R1+0x40] ;  /* 0x00004000011c7983 */ /* 0x00aea20000100800 */
[----:B0-----:R-:W0:Y:S01]  /*2910*/  LDC.64 R88, c[0x0][0x2d8] ;  /* 0x0000b600ff587b82 */ /* 0x001e220000000a00 */
[----:B------:R-:W-:Y:S01]  /*2920*/  VIADD R31, R25, 0xffffffff ;  /* 0xffffffff191f7836 */ /* 0x000fe20000000000 */
[----:B------:R-:W-:Y:S01]  /*2930*/  LOP3.LUT P4, RZ, R21, 0x2, RZ, 0xc0, !PT ;  /* 0x0000000215ff7812 */ /* 0x000fe2000788c0ff */
[----:B------:R-:W-:Y:S05]  /*2940*/  YIELD ;  /* 0x0000000000007946 */ /* 0x000fea0003800000 */
[----:B------:R-:W1:Y:S01]  /*2950*/  LDC R99, c[0x0][0x3d4] ;  /* 0x0000f500ff637b82 */ /* 0x000e620000000800 */
[----:B------:R-:W-:Y:S01]  /*2960*/  SHF.R.S32.HI R30, RZ, 0x1f, R31 ;  /* 0x0000001fff1e7819 */ /* 0x000fe2000001141f */
[-C--:B------:R-:W-:Y:S01]  /*2970*/  IMAD R15, R87, R31.reuse, RZ ;  /* 0x0000001f570f7224 */ /* 0x080fe200078e02ff */
[----:B------:R-:W-:Y:S01]  /*2980*/  BSSY B0, `(.L_x_9361) ;  /* 0x0000413000007945 */ /* 0x000fe20003800000 */
[----:B------:R-:W-:-:S04]  /*2990*/  IMAD.WIDE.U32 R56, R6, R31, RZ ;  /* 0x0000001f06387225 */ /* 0x000fc800078e00ff */
[----:B------:R-:W-:Y:S01]  /*29a0*/  IMAD R15, R30, R6, R15 ;  /* 0x000000061e0f7224 */ /* 0x000fe200078e020f */
[----:B------:R-:W-:-:S03]  /*29b0*/  IADD3 R20, P2, R84, R56, RZ ;  /* 0x0000003854147210 */ /* 0x000fc60007f5e0ff */
[----:B------:R-:W-:-:S04]  /*29c0*/  IMAD.IADD R91, R57, 0x1, R15 ;  /* 0x00000001395b7824 */ /* 0x000fc800078e020f */
[----:B------:R-:W-:Y:S01]  /*29d0*/  IMAD.X R25, R91, 0x1, R83, P2 ;  /* 0x000000015b197824 */ /* 0x000fe200010e0653 */
[C---:B0-----:R-:W-:Y:S02]  /*29e0*/  LEA R32, P3, R20.reuse, R88, 0x1 ;  /* 0x0000005814207211 */ /* 0x041fe400078608ff */
[----:B------:R-:W-:Y:S02]  /*29f0*/  ISETP.GT.AND P2, PT, R31, R76, PT ;  /* 0x0000004c1f00720c */ /* 0x000fe40003f44270 */
[----:B------:R-:W-:Y:S01]  /*2a00*/  LEA.HI.X R33, R20, R89, R25, 0x1, P3 ;  /* 0x0000005914217211 */ /* 0x000fe200018f0c19 */
[----:B------:R-:W-:Y:S01]  /*2a10*/  IMAD.MOV.U32 R25, RZ, RZ, R31 ;  /* 0x000000ffff197224 */ /* 0x000fe200078e001f */
[----:B-1----:R-:W-:Y:S01]  /*2a20*/  ISETP.GE.AND P3, PT, R99, 0x1, PT ;  /* 0x000000016300780c */ /* 0x002fe20003f66270 */
[----:B--2---:R-:W-:-:S04]  /*2a30*/  IMAD R15, R18, 0x3000, R28 ;  /* 0x00003000120f7824 */ /* 0x004fc800078e021c */
[C---:B------:R-:W-:Y:S02]  /*2a40*/  VIADD R29, R15.reuse, 0x10 ;  /* 0x000000100f1d7836 */ /* 0x040fe40000000000 */
[C---:B------:R-:W-:Y:S02]  /*2a50*/  @P4 VIADD R29, R15.reuse, 0xfffffff0 ;  /* 0xfffffff00f1d4836 */ /* 0x040fe40000000000 */
[--C-:B------:R-:W-:Y:S02]  /*2a60*/  IMAD R80, R15, 0x2, R26.reuse ;  /* 0x000000020f507824 */ /* 0x100fe400078e021a */
[----:B------:R-:W-:Y:S02]  /*2a70*/  IMAD R20, R29, 0x2, R26 ;  /* 0x000000021d147824 */ /* 0x000fe400078e021a */
[----:B------:R-:W-:Y:S05]  /*2a80*/  @!P3 BRA `(.L_x_9362) ;  /* 0x0000003c0088b947 */ /* 0x000fea0003800000 */
[----:B------:R-:W-:Y:S01]  /*2a90*/  ULDC.U8 UR4, c[0x0][0x3f0] ;  /* 0x0000fc0000047ab9 */ /* 0x000fe20000000000 */
[-C--:B------:R-:W-:Y:S01]  /*2aa0*/  IMAD R15, R93, R31.reuse, RZ ;  /* 0x0000001f5d0f7224 */ /* 0x080fe200078e02ff */
[----:B------:R-:W-:Y:S01]  /*2ab0*/  ISETP.NE.AND P3, PT, RZ, UR4, PT ;  /* 0x00000004ff007c0c */ /* 0x000fe2000bf65270 */
[-C--:B------:R-:W-:Y:S02]  /*2ac0*/  IMAD R28, R92, R31.reuse, RZ ;  /* 0x0000001f5c1c7224 */ /* 0x080fe400078e02ff */
[----:B------:R-:W-:Y:S02]  /*2ad0*/  IMAD R15, R30, R8, R15 ;  /* 0x000000081e0f7224 */ /* 0x000fe400078e020f */
[----:B------:R-:W-:Y:S02]  /*2ae0*/  IMAD R85, R25, -0x80, R24 ;  /* 0xffffff8019557824 */ /* 0x000fe400078e0218 */
[----:B------:R-:W-:-:S03]  /*2af0*/  IMAD.WIDE.U32 R54, R8, R31, RZ ;  /* 0x0000001f08367225 */ /* 0x000fc600078e00ff */
[----:B------:R-:W-:Y:S01]  /*2b00*/  VIMNMX R85, R85, 0x80, PT ;  /* 0x0000008055557848 */ /* 0x000fe20003fe0100 */
[----:B------:R-:W-:Y:S02]  /*2b10*/  IMAD R29, R30, R7, R28 ;  /* 0x000000071e1d7224 */ /* 0x000fe400078e021c */
        /* <DEDUP_REMOVED lines=64> */
.L_x_9365:
[----:B------:R-:W-:Y:S05]  /*2f20*/  BSYNC B1 ;  /* 0x0000000000017941 */ /* 0x000fea0003800000 */
.L_x_9364:
[----:B-----5:R-:W-:Y:S01]  /*2f30*/  IMAD.MOV.U32 R15, RZ, RZ, R34 ;  /* 0x000000ffff0f7224 */ /* 0x020fe200078e0022 */
[----:B------:R-:W-:Y:S01]  /*2f40*/  UISETP.NE.AND UP0, UPT, UR37, 0x3, UPT ;  /* 0x000000032500788c */ /* 0x000fe2000bf05270 */
[----:B0-----:R-:W-:Y:S02]  /*2f50*/  IMAD.MOV.U32 R28, RZ, RZ, R35 ;  /* 0x000000ffff1c7224 */ /* 0x001fe400078e0023 */
        /* <DEDUP_REMOVED lines=49> */
.L_x_9366:
[----:B------:R-:W-:Y:S01]  /*3270*/  IMAD R15, R18, 0x8, R2 ;  /* 0x00000008120f7824 */ /* 0x000fe200078e0202 */
[----:B------:R-:W-:Y:S01]  /*3280*/  SHF.L.U32 R86, R157, 0x1f, RZ ;  /* 0x0000001f9d567819 */ /* 0x000fe200000006ff */
[----:B------:R-:W-:Y:S03]  /*3290*/  BSSY B1, `(.L_x_9367) ;  /* 0x0000003000017945 */ /* 0x000fe60003800000 */
[----:B------:R-:W0:Y:S02]  /*32a0*/  SYNCS.PHASECHK.TRANS64.TRYWAIT P5, [R15+URZ+0x2d890], R86 ;  /* 0x02d890560f0075a7 */ /* 0x000e2400080a017f */
[----:B0-----:R-:W-:Y:S05]  /*32b0*/  @!P5 BRA `(.L_x_9368) ;  /* 0x000001f000e8d947 */ /* 0x001fea0003800000 */
.L_x_9678:
[----:B------:R-:W-:Y:S05]  /*32c0*/  BSYNC B1 ;  /* 0x0000000000017941 */ /* 0x000fea0003800000 */
.L_x_9367:
        /* <DEDUP_REMOVED lines=10> */
[--C-:B------:R-:W-:Y:S01]  /*3370*/  SHF.R.U64 R53, R58, 0x10, R59.reuse ;  /* 0x000000103a357819 */ /* 0x100fe2000000123b */
[C---:B------:R-:W-:Y:S01]  /*3380*/  IMAD.U32 R54, R31.reuse, 0x10000, RZ ;  /* 0x000100001f367824 */ /* 0x040fe200078e00ff */
[----:B------:R-:W-:Y:S02]  /*3390*/  LOP3.LUT R58, R30, 0xffff0000, RZ, 0xc0, !PT ;  /* 0xffff00001e3a7812 */ /* 0x000fe400078ec0ff */
[----:B------:R-:W-:Y:S02]  /*33a0*/  LOP3.LUT R30, R31, 0xffff0000, RZ, 0xc0, !PT ;  /* 0xffff00001f1e7812 */ /* 0x000fe400078ec0ff */
[----:B------:R-:W-:Y:S02]  /*33b0*/  PRMT R31, R90, 0x5432, R88 ;  /* 0x000054325a1f7816 */ /* 0x000fe40000000058 */
[----:B------:R-:W-:-:S02]  /*33c0*/  SHF.R.U32.HI R55, RZ, 0x10, R59 ;  /* 0x00000010ff377819 */ /* 0x000fc4000001163b */
[----:B------:R-:W-:Y:S02]  /*33d0*/  PRMT R53, R117, 0x5410, R53 ;  /* 0x0000541075357816 */ /* 0x000fe40000000035 */
[----:B------:R-:W-:Y:S02]  /*33e0*/  SHF.R.U32.HI R59, RZ, 0x10, R89 ;  /* 0x00000010ff3b7819 */ /* 0x000fe40000011659 */
[----:B------:R-:W-:Y:S02]  /*33f0*/  LOP3.LUT R124, R29, 0xffff0000, RZ, 0xc0, !PT ;  /* 0xffff00001d7c7812 */ /* 0x000fe400078ec0ff */
[C---:B------:R-:W-:Y:S01]  /*3400*/  LOP3.LUT R117, R31.reuse, 0xffff0000, RZ, 0xc0, !PT ;  /* 0xffff00001f757812 */ /* 0x040fe200078ec0ff */
[----:B------:R-:W-:Y:S01]  /*3410*/  IMAD.U32 R31, R31, 0x10000, RZ ;  /* 0x000100001f1f7824 */ /* 0x000fe200078e00ff */
[C---:B------:R-:W-:Y:S01]  /*3420*/  LOP3.LUT R89, R53.reuse, 0xffff0000, RZ, 0xc0, !PT ;  /* 0xffff000035597812 */ /* 0x040fe200078ec0ff */
[----:B------:R-:W-:Y:S01]  /*3430*/  IMAD.U32 R53, R53, 0x10000, RZ ;  /* 0x0001000035357824 */ /* 0x000fe200078e00ff */
[----:B------:R-:W-:Y:S01]  /*3440*/  PRMT R55, R118, 0x5410, R55 ;  /* 0x0000541076377816 */ /* 0x000fe20000000037 */
[----:B------:R-:W-:Y:S01]  /*3450*/  IMAD.U32 R118, R29, 0x10000, RZ ;  /* 0x000100001d767824 */ /* 0x000fe200078e00ff */
[----:B------:R-:W-:Y:S01]  /*3460*/  PRMT R59, R123, 0x5410, R59 ;  /* 0x000054107b3b7816 */ /* 0x000fe2000000003b */
[C---:B------:R-:W-:Y:S01]  /*3470*/  FMUL.FTZ R123, R124.reuse, R117 ;  /* 0x000000757c7b7220 */ /* 0x040fe20000410000 */
[----:B------:R-:W-:-:S03]  /*3480*/  FMUL.FTZ R124, R124, R89 ;  /* 0x000000597c7c7220 */ /* 0x000fc60000410000 */
[----:B------:R-:W-:Y:S02]  /*3490*/  IMAD.U32 R29, R59, 0x10000, RZ ;  /* 0x000100003b1d7824 */ /* 0x000fe400078e00ff */
[C---:B------:R-:W-:Y:S01]  /*34a0*/  FFMA.FTZ R88, R118.reuse, R89, -R123 ;  /* 0x0000005976587223 */ /* 0x040fe2000001087b */
[----:B------:R-:W-:Y:S02]  /*34b0*/  IMAD.U32 R89, R55, 0x10000, RZ ;  /* 0x0001000037597824 */ /* 0x000fe400078e00ff */
[----:B------:R-:W-:Y:S01]  /*34c0*/  FFMA.FTZ R117, R118, R117, R124 ;  /* 0x0000007576757223 */ /* 0x000fe2000001007c */
[----:B------:R-:W-:Y:S01]  /*34d0*/  FMUL.FTZ R125, R58, R29 ;  /* 0x0000001d3a7d7220 */ /* 0x000fe20000410000 */
[C---:B------:R-:W-:Y:S01]  /*34e0*/  IMAD.U32 R118, R28.reuse, 0x10000, RZ ;  /* 0x000100001c767824 */ /* 0x040fe200078e00ff */
[----:B------:R-:W-:Y:S01]  /*34f0*/  LOP3.LUT R28, R28, 0xffff0000, RZ, 0xc0, !PT ;  /* 0xffff00001c1c7812 */ /* 0x000fe200078ec0ff */
[-C--:B------:R-:W-:Y:S01]  /*3500*/  FMUL.FTZ R123, R58, R89.reuse ;  /* 0x000000593a7b7220 */ /* 0x080fe20000410000 */
[----:B------:R-:W-:Y:S01]  /*3510*/  LOP3.LUT R59, R59, 0xffff0000, RZ, 0xc0, !PT ;  /* 0xffff00003b3b7812 */ /* 0x000fe200078ec0ff */
[C---:B------:R-:W-:Y:S01]  /*3520*/  FFMA.FTZ R125, R52.reuse, R89, -R125 ;  /* 0x00000059347d7223 */ /* 0x040fe2000001087d */
        /* <DEDUP_REMOVED lines=10> */
[----:B------:R-:W-:-:S03]  /*35d0*/  F2FP.BF16.F32.PACK_AB R88, R117, R88 ;  /* 0x000000587558723e */ /* 0x000fc600000010ff */
[----:B------:R-:W-:Y:S02]  /*35e0*/  F2FP.BF16.F32.PACK_AB R28, R28, R29 ;  /* 0x0000001d1c1c723e */ /* 0x000fe400000010ff */
[----:B------:R-:W-:Y:S01]  /*35f0*/  F2FP.BF16.F32.PACK_AB R31, R30, R55 ;  /* 0x000000371e1f723e */ /* 0x000fe200000010ff */
[----:B------:R-:W-:Y:S01]  /*3600*/  IMAD.MOV.U32 R29, RZ, RZ, R88 ;  /* 0x000000ffff1d7224 */ /* 0x000fe200078e0058 */
[----:B------:R-:W-:-:S07]  /*3610*/  F2FP.BF16.F32.PACK_AB R30, R52, R125 ;  /* 0x0000007d341e723e */ /* 0x000fce00000010ff */
.L_x_9373:
[----:B------:R-:W-:Y:S05]  /*3620*/  BSYNC B2 ;  /* 0x0000000000027941 */ /* 0x000fea0003800000 */
.L_x_9372:
[----:B--2---:R1:W-:Y:S02]  /*3630*/  STG.E.128 desc[UR52][R32.64], R28 ;  /* 0x0000001c20007986 */ /* 0x0043e4000c101d34 */
.L_x_9371:
[----:B------:R-:W-:Y:S05]  /*3640*/  BSYNC B1 ;  /* 0x0000000000017941 */ /* 0x000fea0003800000 */
.L_x_9370:
        /* <DEDUP_REMOVED lines=9> */
[----:B------:R-:W-:Y:S01]  /*36e0*/  SHF.R.U64 R55, R50, 0x10, R51 ;  /* 0x0000001032377819 */ /* 0x000fe20000001233 */
[----:B--2---:R-:W-:Y:S01]  /*36f0*/  IMAD.U32 R50, R30, 0x10000, RZ ;  /* 0x000100001e327824 */ /* 0x004fe200078e00ff */
[----:B------:R-:W-:Y:S02]  /*3700*/  PRMT R132, R132, 0x5410, R53 ;  /* 0x0000541084847816 */ /* 0x000fe40000000035 */
[----:B------:R-:W-:Y:S02]  /*3710*/  SHF.R.U32.HI R56, RZ, 0x10, R57 ;  /* 0x00000010ff387819 */ /* 0x000fe40000011639 */
[----:B------:R-:W-:Y:S01]  /*3720*/  PRMT R130, R130, 0x5410, R55 ;  /* 0x0000541082827816 */ /* 0x000fe20000000037 */
[----:B------:R-:W-:Y:S01]  /*3730*/  IMAD.U32 R55, R29, 0x10000, RZ ;  /* 0x000100001d377824 */ /* 0x000fe200078e00ff */
[----:B------:R-:W-:-:S02]  /*3740*/  SHF.R.U32.HI R52, RZ, 0x10, R51 ;  /* 0x00000010ff347819 */ /* 0x000fc40000011633 */
[----:B------:R-:W-:Y:S01]  /*3750*/  LOP3.LUT R53, R29, 0xffff0000, RZ, 0xc0, !PT ;  /* 0xffff00001d357812 */ /* 0x000fe200078ec0ff */
[----:B------:R-:W-:Y:S01]  /*3760*/  IMAD.U32 R29, R28, 0x10000, RZ ;  /* 0x000100001c1d7824 */ /* 0x000fe200078e00ff */
[C---:B------:R-:W-:Y:S01]  /*3770*/  LOP3.LUT R58, R132.reuse, 0xffff0000, RZ, 0xc0, !PT ;  /* 0xffff0000843a7812 */ /* 0x040fe200078ec0ff */
[----:B------:R-:W-:Y:S01]  /*3780*/  IMAD.U32 R132, R132, 0x10000, RZ ;  /* 0x0001000084847824 */ /* 0x000fe200078e00ff */
[----:B------:R-:W-:Y:S02]  /*3790*/  PRMT R133, R133, 0x5410, R56 ;  /* 0x0000541085857816 */ /* 0x000fe40000000038 */
[----:B------:R-:W-:Y:S01]  /*37a0*/  LOP3.LUT R54, R130, 0xffff0000, RZ, 0xc0, !PT ;  /* 0xffff000082367812 */ /* 0x000fe200078ec0ff */
[----:B------:R-:W-:Y:S01]  /*37b0*/  FMUL.FTZ R88, R53, R58 ;  /* 0x0000003a35587220 */ /* 0x000fe20000410000 */
[----:B------:R-:W-:Y:S01]  /*37c0*/  PRMT R131, R131, 0x5410, R52 ;  /* 0x0000541083837816 */ /* 0x000fe20000000034 */
[----:B------:R-:W-:Y:S01]  /*37d0*/  IMAD.U32 R52, R133, 0x10000, RZ ;  /* 0x0001000085347824 */ /* 0x000fe200078e00ff */
[----:B------:R-:W-:Y:S01]  /*37e0*/  LOP3.LUT R51, R30, 0xffff0000, RZ, 0xc0, !PT ;  /* 0xffff00001e337812 */ /* 0x000fe200078ec0ff */
[----:B------:R-:W-:Y:S01]  /*37f0*/  FMUL.FTZ R57, R53, R54 ;  /* 0x0000003635397220 */ /* 0x000fe20000410000 */
[----:B------:R-:W-:Y:S01]  /*3800*/  LOP3.LUT R53, R28, 0xffff0000, RZ, 0xc0, !PT ;  /* 0xffff00001c357812 */ /* 0x000fe200078ec0ff */
[----:B------:R-:W-:-:S02]  /*3810*/  IMAD.U32 R56, R131, 0x10000, RZ ;  /* 0x0001000083387824 */ /* 0x000fc400078e00ff */
[----:B------:R-:W-:Y:S01]  /*3820*/  FFMA.FTZ R28, R55, R54, -R88 ;  /* 0x00000036371c7223 */ /* 0x000fe20000010858 */
[----:B------:R-:W-:Y:S01]  /*3830*/  FMUL.FTZ R59, R51, R52 ;  /* 0x00000034333b7220 */ /* 0x000fe20000410000 */
        /* <DEDUP_REMOVED lines=8> */
[----:B------:R-:W-:Y:S01]  /*38c0*/  FMUL.FTZ R52, R30, R133 ;  /* 0x000000851e347220 */ /* 0x000fe20000410000 */
[----:B------:R-:W-:-:S02]  /*38d0*/  IMAD.U32 R31, R31, 0x10000, RZ ;  /* 0x000100001f1f7824 */ /* 0x000fc400078e00ff */
        /* <DEDUP_REMOVED lines=8> */
[----:B------:R-:W-:Y:S02]  /*3960*/  F2FP.BF16.F32.PACK_AB R29, R55, R28 ;  /* 0x0000001c371d723e */ /* 0x000fe400000010ff */
[----:B------:R-:W-:Y:S01]  /*3970*/  F2FP.BF16.F32.PACK_AB R28, R53, R30 ;  /* 0x0000001e351c723e */ /* 0x000fe200000010ff */
[----:B------:R-:W-:Y:S01]  /*3980*/  IMAD.MOV.U32 R30, RZ, RZ, R50 ;  /* 0x000000ffff1e7224 */ /* 0x000fe200078e0032 */
[----:B------:R-:W-:-:S07]  /*3990*/  F2FP.BF16.F32.PACK_AB R31, R31, R52 ;  /* 0x000000341f1f723e */ /* 0x000fce00000010ff */
.L_x_9377:
[----:B------:R-:W-:Y:S05]  /*39a0*/  BSYNC B2 ;  /* 0x0000000000027941 */ /* 0x000fea0003800000 */
.L_x_9376:
[----:B--2---:R2:W-:Y:S02]  /*39b0*/  STG.E.128 desc[UR52][R32.64+0x20], R28 ;  /* 0x0000201c20007986 */ /* 0x0045e4000c101d34 */
.L_x_9375:
[----:B------:R-:W-:Y:S05]  /*39c0*/  BSYNC B1 ;  /* 0x0000000000017941 */ /* 0x000fea0003800000 */
.L_x_9374:
        /* <DEDUP_REMOVED lines=53> */
.L_x_9381:
[----:B------:R-:W-:Y:S05]  /*3d20*/  BSYNC B2 ;  /* 0x0000000000027941 */ /* 0x000fea0003800000 */
.L_x_9380:
[----:B--2---:R3:W-:Y:S02]  /*3d30*/  STG.E.128 desc[UR52][R32.64+0x40], R28 ;  /* 0x0000401c20007986 */ /* 0x0047e4000c101d34 */
.L_x_9379:
[----:B------:R-:W-:Y:S05]  /*3d40*/  BSYNC B1 ;  /* 0x0000000000017941 */ /* 0x000fea0003800000 */
.L_x_9378:
        /* <DEDUP_REMOVED lines=53> */
.L_x_9385:
[----:B------:R-:W-:Y:S05]  /*40a0*/  BSYNC B2 ;  /* 0x0000000000027941 */ /* 0x000fea0003800000 */
.L_x_9384:
[----:B--2---:R4:W-:Y:S02]  /*40b0*/  STG.E.128 desc[UR52][R32.64+0x60], R28 ;  /* 0x0000601c20007986 */ /* 0x0049e4000c101d34 */
.L_x_9383:
[----:B------:R-:W-:Y:S05]  /*40c0*/  BSYNC B1 ;  /* 0x0000000000017941 */ /* 0x000fea0003800000 */
.L_x_9382:
        /* <DEDUP_REMOVED lines=54> */
.L_x_9389:
[----:B------:R-:W-:Y:S05]  /*4430*/  BSYNC B2 ;  /* 0x0000000000027941 */ /* 0x000fea0003800000 */
.L_x_9388:
[----:B--2---:R1:W-:Y:S02]  /*4440*/  STG.E.128 desc[UR52][R32.64+0x80], R28 ;  /* 0x0000801c20007986 */ /* 0x0043e4000c101d34 */
.L_x_9387:
[----:B------:R-:W-:Y:S05]  /*4450*/  BSYNC B1 ;  /* 0x0000000000017941 */ /* 0x000fea0003800000 */
.L_x_9386:
[----:B------:R-:W-:-:S13]  /*4460*/  ISETP.NE.AND P4, PT, R14, RZ, PT ;  /* 0x000000ff0e00720c */ /* 0x000fda0003f85270 */
        /* <DEDUP_REMOVED lines=52> */
.L_x_9391:
[----:B------:R-:W-:Y:S05]  /*47b0*/  BSYNC B1 ;  /* 0x0000000000017941 */ /* 0x000fea0003800000 */
.L_x_9390:
[----:B--2---:R1:W-:Y:S01]  /*47c0*/  STG.E.128 desc[UR52][R32.64+0xa0], R28 ;  /* 0x0000a01c20007986 */ /* 0x0043e2000c101d34 */
[----:B------:R-:W-:Y:S05]  /*47d0*/  BRA `(.L_x_9369) ;  /* 0x0000002000b47947 */ /* 0x000fea0003800000 */
.L_x_9363:
        /* <DEDUP_REMOVED lines=21> */
[----:B------:R-:W-:Y:S02]  /*4930*/  IADD3 R28, P3, R64, R52, RZ ;  /* 0x00000034401c7210 */ /* 0x000fe40007f7e0ff */
[----:B------:R-:W-:-:S03]  /*4940*/  CS2R R48, SRZ ;  /* 0x0000000000307805 */ /* 0x000fc6000001ff00 */
        /* <DEDUP_REMOVED lines=9> */
[----:B------:R-:W-:Y:S02]  /*49e0*/  CS2R R32, SRZ ;  /* 0x0000000000207805 */ /* 0x000fe4000001ff00 */
[----:B------:R-:W-:Y:S02]  /*49f0*/  CS2R R46, SRZ ;  /* 0x00000000002e7805 */ /* 0x000fe4000001ff00 */
[----:B------:R-:W-:-:S05]  /*4a00*/  CS2R R44, SRZ ;  /* 0x00000000002c7805 */ /* 0x000fca000001ff00 */
[----:B------:R0:W5:Y:S04]  /*4a10*/  @!P3 LDG.E.128 R36, desc[UR52][R52.64] ;  /* 0x000000343424b981 */ /* 0x000168000c1e1d00 */
[----:B------:R0:W5:Y:S01]  /*4a20*/  @!P3 LDG.E.128 R48, desc[UR52][R54.64] ;  /* 0x000000343630b981 */ /* 0x000162000c1e1d00 */
[----:B------:R-:W-:Y:S01]  /*4a30*/  ISETP.GE.AND P3, PT, R58, R99, PT ;  /* 0x000000633a00720c */ /* 0x000fe20003f66270 */
[----:B------:R-:W-:Y:S01]  /*4a40*/  VIADD R58, R19, 0x20 ;  /* 0x00000020133a7836 */ /* 0x000fe20000000000 */
        /* <DEDUP_REMOVED lines=9> */
.L_x_9393:
[----:B------:R-:W-:Y:S05]  /*4ae0*/  BSYNC B1 ;  /* 0x0000000000017941 */ /* 0x000fea0003800000 */
.L_x_9392:
        /* <DEDUP_REMOVED lines=52> */
.L_x_9394:
[----:B------:R-:W-:Y:S01]  /*4e30*/  IMAD R15, R18, 0x8, R2 ;  /* 0x00000008120f7824 */ /* 0x000fe200078e0202 */
[----:B------:R-:W-:Y:S01]  /*4e40*/  SHF.L.U32 R86, R157, 0x1f, RZ ;  /* 0x0000001f9d567819 */ /* 0x000fe200000006ff */
[----:B------:R-:W-:Y:S03]  /*4e50*/  BSSY B1, `(.L_x_9395) ;  /* 0x0000003000017945 */ /* 0x000fe60003800000 */
[----:B------:R-:W0:Y:S02]  /*4e60*/  SYNCS.PHASECHK.TRANS64.TRYWAIT P5, [R15+URZ+0x2d890], R86 ;  /* 0x02d890560f0075a7 */ /* 0x000e2400080a017f */
[----:B0-----:R-:W-:Y:S05]  /*4e70*/  @!P5 BRA `(.L_x_9396) ;  /* 0x000001d8000cd947 */ /* 0x001fea0003800000 */
.L_x_9679:
[----:B------:R-:W-:Y:S05]  /*4e80*/  BSYNC B1 ;  /* 0x0000000000017941 */ /* 0x000fea0003800000 */
.L_x_9395:
[----:B------:R-:W-:Y:S05]  /*4e90*/  @P4 BRA `(.L_x_9369) ;  /* 0x0000001c00044947 */ /* 0x000fea0003800000 */
[----:B------:R-:W1:Y:S01]  /*4ea0*/  LDC R111, c[0x0][0x2e4] ;  /* 0x0000b900ff6f7b82 */ /* 0x000e620000000800 */
[----:B------:R-:W-:Y:S01]  /*4eb0*/  ISETP.NE.AND P4, PT, R9, RZ, PT ;  /* 0x000000ff0900720c */ /* 0x000fe20003f85270 */
[----:B------:R-:W-:Y:S01]  /*4ec0*/  ULDC.64 UR4, c[0x0][0x2f0] ;  /* 0x0000bc0000047ab9 */ /* 0x000fe20000000a00 */
[----:B------:R-:W-:Y:S01]  /*4ed0*/  SHF.R.S32.HI R52, RZ, 0x1f, R23 ;  /* 0x0000001fff347819 */ /* 0x000fe20000011417 */
[----:B------:R-:W-:Y:S01]  /*4ee0*/  IMAD.MOV.U32 R90, RZ, RZ, R56 ;  /* 0x000000ffff5a7224 */ /* 0x000fe200078e0038 */
[----:B------:R-:W-:Y:S03]  /*4ef0*/  BSSY B1, `(.L_x_9397) ;  /* 0x0000089000017945 */ /* 0x000fe60003800000 */
        /* <DEDUP_REMOVED lines=16> */
[----:B------:R-:W-:-:S04]  /*5000*/  SHF.R.S32.HI R52, RZ, 0x4, R53 ;  /* 0x00000004ff347819 */ /* 0x000fc80000011435 */
[----:B------:R-:W-:-:S04]  /*5010*/  LEA.HI.SX32 R52, R3, R52, 0x1d ;  /* 0x0000003403347211 */ /* 0x000fc800078feaff */
[----:B------:R-:W-:Y:S01]  /*5020*/  SHF.R.S32.HI R53, RZ, 0x1f, R52 ;  /* 0x0000001fff357819 */ /* 0x000fe20000011434 */
[----:B------:R-:W-:-:S03]  /*5030*/  IMAD.SHL.U32 R123, R52, 0x8, RZ ;  /* 0x00000008347b7824 */ /* 0x000fc600078e00ff */
[----:B------:R-:W-:-:S05]  /*5040*/  LEA.HI R52, R53, R52, RZ, 0x2 ;  /* 0x0000003435347211 */ /* 0x000fca00078f10ff */
[----:B------:R-:W-:-:S05]  /*5050*/  IMAD.SHL.U32 R52, R52, 0x400, RZ ;  /* 0x0000040034347824 */ /* 0x000fca00078e00ff */
[----:B------:R-:W-:Y:S02]  /*5060*/  LOP3.LUT R52, R52, 0x7ffff000, RZ, 0xc0, !PT ;  /* 0x7ffff00034347812 */ /* 0x000fe400078ec0ff */
[----:B--2---:R-:W-:-:S04]  /*5070*/  LOP3.LUT R53, R58, 0x18, R123, 0xf8, !PT ;  /* 0x000000183a357812 */ /* 0x004fc800078ef87b */
[----:B---3--:R-:W-:Y:S01]  /*5080*/  LOP3.LUT R53, R53, R55, RZ, 0x3c, !PT ;  /* 0x0000003735357212 */ /* 0x008fe200078e3cff */
[----:B------:R-:W-:-:S03]  /*5090*/  IMAD R55, R18, 0x3000, R100 ;  /* 0x0000300012377824 */ /* 0x000fc600078e0264 */
[----:B----4-:R-:W-:Y:S01]  /*50a0*/  IADD3 R53, R53, R52, R54 ;  /* 0x0000003435357210 */ /* 0x010fe20007ffe036 */
[----:B------:R-:W-:-:S04]  /*50b0*/  IMAD R52, R55, 0x2, R2 ;  /* 0x0000000237347824 */ /* 0x000fc800078e0202 */
[----:B------:R-:W-:-:S04]  /*50c0*/  IMAD R53, R18, 0x3000, R53 ;  /* 0x0000300012357824 */ /* 0x000fc800078e0235 */
[----:B------:R-:W-:Y:S02]  /*50d0*/  IMAD R56, R53, 0x2, R2 ;  /* 0x0000000235387824 */ /* 0x000fe400078e0202 */
[----:B------:R-:W1:Y:S04]  /*50e0*/  LDS.128 R52, [R52+0x15400] ;  /* 0x0154000034347984 */ /* 0x000e680000000c00 */
[----:B------:R-:W2:Y:S01]  /*50f0*/  LDS.128 R56, [R56+0x15400] ;  /* 0x0154000038387984 */ /* 0x000ea20000000c00 */
[----:B------:R-:W-:Y:S05]  /*5100*/  @P4 BRA `(.L_x_9400) ;  /* 0x0000000400704947 */ /* 0x000fea0003800000 */
[----:B------:R-:W-:Y:S01]  /*5110*/  SHF.R.U64 R124, R36, 0x10, R37 ;  /* 0x00000010247c7819 */ /* 0x000fe20000001225 */
[----:B--2---:R-:W-:Y:S01]  /*5120*/  IMAD.U32 R135, R57, 0x10000, RZ ;  /* 0x0001000039877824 */ /* 0x004fe200078e00ff */
[----:B------:R-:W-:Y:S02]  /*5130*/  SHF.R.U32.HI R126, RZ, 0x10, R49 ;  /* 0x00000010ff7e7819 */ /* 0x000fe40000011631 */
[----:B------:R-:W-:Y:S02]  /*5140*/  SHF.R.U32.HI R125, RZ, 0x10, R37 ;  /* 0x00000010ff7d7819 */ /* 0x000fe40000011625 */
[--C-:B------:R-:W-:Y:S02]  /*5150*/  SHF.R.U64 R36, R38, 0x10, R39.reuse ;  /* 0x0000001026247819 */ /* 0x100fe40000001227 */
[----:B------:R-:W-:Y:S02]  /*5160*/  SHF.R.U32.HI R38, RZ, 0x10, R39 ;  /* 0x00000010ff267819 */ /* 0x000fe40000011627 */
[----:B------:R-:W-:-:S02]  /*5170*/  SHF.R.U64 R39, R48, 0x10, R49 ;  /* 0x0000001030277819 */ /* 0x000fc40000001231 */
[----:B------:R-:W-:Y:S02]  /*5180*/  PRMT R48, R117, 0x5432, R126 ;  /* 0x0000543275307816 */ /* 0x000fe4000000007e */
[----:B------:R-:W-:Y:S01]  /*5190*/  PRMT R49, R127, 0x5410, R125 ;  /* 0x000054107f317816 */ /* 0x000fe2000000007d */
[----:B-1----:R-:W-:Y:S01]  /*51a0*/  IMAD.U32 R125, R53, 0x10000, RZ ;  /* 0x00010000357d7824 */ /* 0x002fe200078e00ff */
[--C-:B------:R-:W-:Y:S01]  /*51b0*/  SHF.R.U64 R37, R50, 0x10, R51.reuse ;  /* 0x0000001032257819 */ /* 0x100fe20000001233 */
[----:B------:R-:W-:Y:S01]  /*51c0*/  IMAD.U32 R50, R48, 0x10000, RZ ;  /* 0x0001000030327824 */ /* 0x000fe200078e00ff */
[----:B------:R-:W-:Y:S01]  /*51d0*/  SHF.R.U32.HI R51, RZ, 0x10, R51 ;  /* 0x00000010ff337819 */ /* 0x000fe20000011633 */
        /* <DEDUP_REMOVED lines=8> */
[----:B------:R-:W-:Y:S01]  /*5260*/  FFMA.FTZ R125, R125, R50, R135 ;  /* 0x000000327d7d7223 */ /* 0x000fe20000010087 */
[----:B------:R-:W-:Y:S01]  /*5270*/  LOP3.LUT R135, R49, 0xffff0000, RZ, 0xc0, !PT ;  /* 0xffff000031877812 */ /* 0x000fe200078ec0ff */
[----:B------:R-:W-:Y:S01]  /*5280*/  IMAD.U32 R57, R59, 0x10000, RZ ;  /* 0x000100003b397824 */ /* 0x000fe200078e00ff */
[----:B------:R-:W-:-:S02]  /*5290*/  LOP3.LUT R49, R48, 0xffff0000, RZ, 0xc0, !PT ;  /* 0xffff000030317812 */ /* 0x000fc400078ec0ff */
[----:B------:R-:W-:-:S03]  /*52a0*/  LOP3.LUT R48, R53, 0xffff0000, RZ, 0xc0, !PT ;  /* 0xffff000035307812 */ /* 0x000fc600078ec0ff */
[C---:B------:R-:W-:Y:S01]  /*52b0*/  FMUL.FTZ R53, R126.reuse, R49 ;  /* 0x000000317e357220 */ /* 0x040fe20000410000 */
[----:B------:R-:W-:-:S03]  /*52c0*/  FMUL.FTZ R126, R126, R135 ;  /* 0x000000877e7e7220 */ /* 0x000fc60000410000 */
[C---:B------:R-:W-:Y:S01]  /*52d0*/  FFMA.FTZ R50, R48.reuse, R135, -R53 ;  /* 0x0000008730327223 */ /* 0x040fe20000010835 */
[----:B------:R-:W-:Y:S01]  /*52e0*/  FFMA.FTZ R48, R48, R49, R126 ;  /* 0x0000003130307223 */ /* 0x000fe2000001007e */
[----:B------:R-:W-:Y:S02]  /*52f0*/  PRMT R49, R115, 0x5432, R38 ;  /* 0x0000543273317816 */ /* 0x000fe40000000026 */
[----:B------:R-:W-:Y:S01]  /*5300*/  PRMT R38, R130, 0x5410, R51 ;  /* 0x0000541082267816 */ /* 0x000fe20000000033 */
[----:B------:R-:W-:Y:S01]  /*5310*/  IMAD.U32 R51, R55, 0x10000, RZ ;  /* 0x0001000037337824 */ /* 0x000fe200078e00ff */
[----:B------:R-:W-:Y:S01]  /*5320*/  PRMT R53, R116, 0x5432, R124 ;  /* 0x0000543274357816 */ /* 0x000fe2000000007c */
[C---:B------:R-:W-:Y:S01]  /*5330*/  IMAD.U32 R124, R49.reuse, 0x10000, RZ ;  /* 0x00010000317c7824 */ /* 0x040fe200078e00ff */
[----:B------:R-:W-:Y:S01]  /*5340*/  LOP3.LUT R49, R49, 0xffff0000, RZ, 0xc0, !PT ;  /* 0xffff000031317812 */ /* 0x000fe200078ec0ff */
[----:B------:R-:W-:Y:S01]  /*5350*/  IMAD.U32 R126, R38, 0x10000, RZ ;  /* 0x00010000267e7824 */ /* 0x000fe200078e00ff */
[----:B------:R-:W-:-:S03]  /*5360*/  F2FP.BF16.F32.PACK_AB R48, R48, R125 ;  /* 0x0000007d3030723e */ /* 0x000fc600000010ff */
[C---:B------:R-:W-:Y:S01]  /*5370*/  FMUL.FTZ R128, R57.reuse, R126 ;  /* 0x0000007e39807220 */ /* 0x040fe20000410000 */
[----:B------:R-:W-:-:S03]  /*5380*/  FMUL.FTZ R57, R57, R124 ;  /* 0x0000007c39397220 */ /* 0x000fc60000410000 */
[C---:B------:R-:W-:Y:S01]  /*5390*/  FFMA.FTZ R124, R51.reuse, R124, -R128 ;  /* 0x0000007c337c7223 */ /* 0x040fe20000010880 */
[----:B------:R-:W-:Y:S01]  /*53a0*/  FFMA.FTZ R51, R51, R126, R57 ;  /* 0x0000007e33337223 */ /* 0x000fe20000010039 */
[----:B------:R-:W-:Y:S01]  /*53b0*/  LOP3.LUT R57, R38, 0xffff0000, RZ, 0xc0, !PT ;  /* 0xffff000026397812 */ /* 0x000fe200078ec0ff */
[----:B------:R-:W-:Y:S01]  /*53c0*/  IMAD.U32 R128, R53, 0x10000, RZ ;  /* 0x0001000035807824 */ /* 0x000fe200078e00ff */
[----:B------:R-:W-:Y:S02]  /*53d0*/  LOP3.LUT R126, R59, 0xffff0000, RZ, 0xc0, !PT ;  /* 0xffff00003b7e7812 */ /* 0x000fe400078ec0ff */
[----:B------:R-:W-:-:S03]  /*53e0*/  LOP3.LUT R38, R55, 0xffff0000, RZ, 0xc0, !PT ;  /* 0xffff000037267812 */ /* 0x000fc600078ec0ff */
[C---:B------:R-:W-:Y:S01]  /*53f0*/  FMUL.FTZ R55, R126.reuse, R57 ;  /* 0x000000397e377220 */ /* 0x040fe20000410000 */
[----:B------:R-:W-:-:S03]  /*5400*/  FMUL.FTZ R126, R126, R49 ;  /* 0x000000317e7e7220 */ /* 0x000fc60000410000 */
[C---:B------:R-:W-:Y:S01]  /*5410*/  FFMA.FTZ R49, R38.reuse, R49, -R55 ;  /* 0x0000003126317223 */ /* 0x040fe20000010837 */
[----:B------:R-:W-:Y:S01]  /*5420*/  FFMA.FTZ R38, R38, R57, R126 ;  /* 0x0000003926267223 */ /* 0x000fe2000001007e */
[C---:B------:R-:W-:Y:S01]  /*5430*/  IMAD.U32 R57, R56.reuse, 0x10000, RZ ;  /* 0x0001000038397824 */ /* 0x040fe200078e00ff */
[----:B------:R-:W-:Y:S01]  /*5440*/  LOP3.LUT R56, R56, 0xffff0000, RZ, 0xc0, !PT ;  /* 0xffff000038387812 */ /* 0x000fe200078ec0ff */
[----:B------:R-:W-:Y:S01]  /*5450*/  IMAD.U32 R126, R39, 0x10000, RZ ;  /* 0x00010000277e7824 */ /* 0x000fe200078e00ff */
[----:B------:R-:W-:Y:S01]  /*5460*/  F2FP.BF16.F32.PACK_AB R49, R49, R124 ;  /* 0x0000007c3131723e */ /* 0x000fe200000010ff */
[C---:B------:R-:W-:Y:S01]  /*5470*/  IMAD.U32 R55, R52.reuse, 0x10000, RZ ;  /* 0x0001000034377824 */ /* 0x040fe200078e00ff */
[----:B------:R-:W-:Y:S01]  /*5480*/  LOP3.LUT R52, R52, 0xffff0000, RZ, 0xc0, !PT ;  /* 0xffff000034347812 */ /* 0x000fe200078ec0ff */
[C---:B------:R-:W-:Y:S01]  /*5490*/  FMUL.FTZ R130, R57.reuse, R126 ;  /* 0x0000007e39827220 */ /* 0x040fe20000410000 */
[----:B------:R-:W-:Y:S01]  /*54a0*/  FMUL.FTZ R57, R57, R128 ;  /* 0x0000008039397220 */ /* 0x000fe20000410000 */
[----:B------:R-:W-:-:S02]  /*54b0*/  F2FP.BF16.F32.PACK_AB R38, R38, R51 ;  /* 0x000000332626723e */ /* 0x000fc400000010ff */
[C---:B------:R-:W-:Y:S01]  /*54c0*/  FFMA.FTZ R130, R55.reuse, R128, -R130 ;  /* 0x0000008037827223 */ /* 0x040fe20000010882 */
[----:B------:R-:W-:Y:S01]  /*54d0*/  FFMA.FTZ R57, R55, R126, R57 ;  /* 0x0000007e37397223 */ /* 0x000fe20000010039 */
[----:B------:R-:W-:Y:S01]  /*54e0*/  LOP3.LUT R55, R39, 0xffff0000, RZ, 0xc0, !PT ;  /* 0xffff000027377812 */ /* 0x000fe200078ec0ff */
[----:B------:R-:W-:Y:S01]  /*54f0*/  IMAD.U32 R126, R36, 0x10000, RZ ;  /* 0x00010000247e7824 */ /* 0x000fe200078e00ff */
[----:B------:R-:W-:-:S03]  /*5500*/  LOP3.LUT R39, R53, 0xffff0000, RZ, 0xc0, !PT ;  /* 0xffff000035277812 */ /* 0x000fc600078ec0ff */
[C---:B------:R-:W-:Y:S02]  /*5510*/  FMUL.FTZ R53, R56.reuse, R55 ;  /* 0x0000003738357220 */ /* 0x040fe40000410000 */
[-C--:B------:R-:W-:Y:S02]  /*5520*/  FMUL.FTZ R56, R56, R39.reuse ;  /* 0x0000002738387220 */ /* 0x080fe40000410000 */
[----:B------:R-:W-:Y:S01]  /*5530*/  FFMA.FTZ R39, R52, R39, -R53 ;  /* 0x0000002734277223 */ /* 0x000fe20000010835 */
[----:B------:R-:W-:Y:S02]  /*5540*/  IMAD.U32 R53, R54, 0x10000, RZ ;  /* 0x0001000036357824 */ /* 0x000fe400078e00ff */
[----:B------:R-:W-:Y:S01]  /*5550*/  FFMA.FTZ R52, R52, R55, R56 ;  /* 0x0000003734347223 */ /* 0x000fe20000010038 */
[C---:B------:R-:W-:Y:S01]  /*5560*/  IMAD.U32 R55, R58.reuse, 0x10000, RZ ;  /* 0x000100003a377824 */ /* 0x040fe200078e00ff */
[----:B------:R-:W-:Y:S01]  /*5570*/  LOP3.LUT R58, R58, 0xffff0000, RZ, 0xc0, !PT ;  /* 0xffff00003a3a7812 */ /* 0x000fe200078ec0ff */
[C---:B------:R-:W-:Y:S01]  /*5580*/  IMAD.U32 R56, R37.reuse, 0x10000, RZ ;  /* 0x0001000025387824 */ /* 0x040fe200078e00ff */
[----:B------:R-:W-:-:S02]  /*5590*/  LOP3.LUT R37, R37, 0xffff0000, RZ, 0xc0, !PT ;  /* 0xffff000025257812 */ /* 0x000fc400078ec0ff */
[----:B------:R-:W-:Y:S01]  /*55a0*/  LOP3.LUT R54, R54, 0xffff0000, RZ, 0xc0, !PT ;  /* 0xffff000036367812 */ /* 0x000fe200078ec0ff */
[C---:B------:R-:W-:Y:S01]  /*55b0*/  FMUL.FTZ R128, R55.reuse, R56 ;  /* 0x0000003837807220 */ /* 0x040fe20000410000 */
[----:B------:R-:W-:Y:S01]  /*55c0*/  FMUL.FTZ R55, R55, R126 ;  /* 0x0000007e37377220 */ /* 0x000fe20000410000 */
[----:B------:R-:W-:Y:S01]  /*55d0*/  FMUL.FTZ R59, R58, R37 ;  /* 0x000000253a3b7220 */ /* 0x000fe20000410000 */
[----:B------:R-:W-:Y:S01]  /*55e0*/  F2FP.BF16.F32.PACK_AB R130, R39, R130 ;  /* 0x000000822782723e */ /* 0x000fe200000010ff */
[C---:B------:R-:W-:Y:S01]  /*55f0*/  FFMA.FTZ R128, R53.reuse, R126, -R128 ;  /* 0x0000007e35807223 */ /* 0x040fe20000010880 */
[----:B------:R-:W-:Y:S01]  /*5600*/  FFMA.FTZ R55, R53, R56, R55 ;  /* 0x0000003835377223 */ /* 0x000fe20000010037 */
[----:B------:R-:W-:Y:S02]  /*5610*/  LOP3.LUT R53, R36, 0xffff0000, RZ, 0xc0, !PT ;  /* 0xffff000024357812 */ /* 0x000fe400078ec0ff */
[----:B------:R-:W-:Y:S01]  /*5620*/  F2FP.BF16.F32.PACK_AB R56, R52, R57 ;  /* 0x000000393438723e */ /* 0x000fe200000010ff */
[----:B------:R-:W-:-:S02]  /*5630*/  IMAD.MOV.U32 R52, RZ, RZ, R130 ;  /* 0x000000ffff347224 */ /* 0x000fc400078e0082 */
[-C--:B------:R-:W-:Y:S01]  /*5640*/  FMUL.FTZ R58, R58, R53.reuse ;  /* 0x000000353a3a7220 */ /* 0x080fe20000410000 */
[----:B------:R-:W-:Y:S01]  /*5650*/  FFMA.FTZ R59, R54, R53, -R59 ;  /* 0x00000035363b7223 */ /* 0x000fe2000001083b */
[----:B------:R-:W-:Y:S01]  /*5660*/  F2FP.BF16.F32.PACK_AB R53, R50, R127 ;  /* 0x0000007f3235723e */ /* 0x000fe200000010ff */
[----:B------:R-:W-:Y:S02]  /*5670*/  IMAD.MOV.U32 R57, RZ, RZ, R48 ;  /* 0x000000ffff397224 */ /* 0x000fe400078e0030 */
[----:B------:R-:W-:Y:S01]  /*5680*/  FFMA.FTZ R58, R54, R37, R58 ;  /* 0x00000025363a7223 */ /* 0x000fe2000001003a */
[----:B------:R-:W-:Y:S01]  /*5690*/  F2FP.BF16.F32.PACK_AB R54, R59, R128 ;  /* 0x000000803b36723e */ /* 0x000fe200000010ff */
[----:B------:R-:W-:-:S03]  /*56a0*/  IMAD.MOV.U32 R59, RZ, RZ, R38 ;  /* 0x000000ffff3b7224 */ /* 0x000fc600078e0026 */
[----:B------:R-:W-:Y:S01]  /*56b0*/  F2FP.BF16.F32.PACK_AB R58, R58, R55 ;  /* 0x000000373a3a723e */ /* 0x000fe200000010ff */
[----:B------:R-:W-:-:S07]  /*56c0*/  IMAD.MOV.U32 R55, RZ, RZ, R49 ;  /* 0x000000ffff377224 */ /* 0x000fce00078e0031 */
.L_x_9400:
[----:B------:R-:W-:Y:S05]  /*56d0*/  BSYNC B2 ;  /* 0x0000000000027941 */ /* 0x000fea0003800000 */
.L_x_9399:
        /* <DEDUP_REMOVED lines=10> */
.L_x_9398:
[----:B------:R-:W-:Y:S05]  /*5780*/  BSYNC B1 ;  /* 0x0000000000017941 */ /* 0x000fea0003800000 */
.L_x_9397:
[----:B------:R-:W-:Y:S01]  /*5790*/  ISETP.NE.AND P4, PT, R10, RZ, PT ;  /* 0x000000ff0a00720c */ /* 0x000fe20003f85270 */
[----:B------:R-:W-:-:S12]  /*57a0*/  BSSY B1, `(.L_x_9401) ;  /* 0x0000086000017945 */ /* 0x000fd80003800000 */
[----:B------:R-:W-:Y:S05]  /*57b0*/  @!P4 BRA `(.L_x_9402) ;  /* 0x000000080010c947 */ /* 0x000fea0003800000 */
[----:B------:R-:W2:Y:S04]  /*57c0*/  LDL R48, [R1+0xc] ;  /* 0x00000c0001307983 */ /* 0x000ea80000100800 */
[----:B-1----:R-:W3:Y:S04]  /*57d0*/  LDL R39, [R1+0x10] ;  /* 0x0000100001277983 */ /* 0x002ee80000100800 */
[----:B------:R-:W4:Y:S01]  /*57e0*/  LDL R38, [R1+0x14] ;  /* 0x0000140001267983 */ /* 0x000f220000100800 */
[----:B------:R-:W-:Y:S01]  /*57f0*/  SEL R36, R107, R114, !P1 ;  /* 0x000000726b247207 */ /* 0x000fe20004800000 */
[----:B------:R-:W-:Y:S01]  /*5800*/  VIADD R54, R19, 0x10 ;  /* 0x0000001013367836 */ /* 0x000fe20000000000 */
[----:B------:R-:W-:Y:S01]  /*5810*/  IADD3 R52, P4, P5, R60, R90, R74 ;  /* 0x0000005a3c347210 */ /* 0x000fe20007d9e04a */
[----:B------:R-:W-:Y:S01]  /*5820*/  BSSY B2, `(.L_x_9403) ;  /* 0x0000073000027945 */ /* 0x000fe20003800000 */
[----:B------:R-:W-:-:S02]  /*5830*/  SHF.R.S32.HI R37, RZ, 0x1f, R36 ;  /* 0x0000001fff257819 */ /* 0x000fc40000011424 */
        /* <DEDUP_REMOVED lines=22> */
[----:B------:R-:W-:Y:S02]  /*59a0*/  SHF.R.U32.HI R54, RZ, 0x10, R33 ;  /* 0x00000010ff367819 */ /* 0x000fe40000011621 */
[--C-:B------:R-:W-:Y:S02]  /*59b0*/  SHF.R.U64 R33, R34, 0x10, R35.reuse ;  /* 0x0000001022217819 */ /* 0x100fe40000001223 */
[----:B------:R-:W-:Y:S02]  /*59c0*/  SHF.R.U32.HI R34, RZ, 0x10, R35 ;  /* 0x00000010ff227819 */ /* 0x000fe40000011623 */
[--C-:B------:R-:W-:Y:S02]  /*59d0*/  SHF.R.U32.HI R35, RZ, 0x10, R45.reuse ;  /* 0x00000010ff237819 */ /* 0x100fe4000001162d */
[----:B------:R-:W-:-:S02]  /*59e0*/  SHF.R.U64 R45, R44, 0x10, R45 ;  /* 0x000000102c2d7819 */ /* 0x000fc4000000122d */
[----:B------:R-:W-:Y:S02]  /*59f0*/  PRMT R142, R142, 0x5410, R35 ;  /* 0x000054108e8e7816 */ /* 0x000fe40000000023 */
[----:B------:R-:W-:Y:S01]  /*5a00*/  PRMT R143, R143, 0x5410, R54 ;  /* 0x000054108f8f7816 */ /* 0x000fe20000000036 */
[----:B-1----:R-:W-:Y:S01]  /*5a10*/  IMAD.U32 R54, R37, 0x10000, RZ ;  /* 0x0001000025367824 */ /* 0x002fe200078e00ff */
[--C-:B------:R-:W-:Y:S01]  /*5a20*/  SHF.R.U64 R44, R46, 0x10, R47.reuse ;  /* 0x000000102e2c7819 */ /* 0x100fe2000000122f */
[C---:B------:R-:W-:Y:S01]  /*5a30*/  IMAD.U32 R57, R142.reuse, 0x10000, RZ ;  /* 0x000100008e397824 */ /* 0x040fe200078e00ff */
[----:B------:R-:W-:Y:S01]  /*5a40*/  LOP3.LUT R46, R49, 0xffff0000, RZ, 0xc0, !PT ;  /* 0xffff0000312e7812 */ /* 0x000fe200078ec0ff */
[----:B------:R-:W-:Y:S01]  /*5a50*/  IMAD.U32 R59, R143, 0x10000, RZ ;  /* 0x000100008f3b7824 */ /* 0x000fe200078e00ff */
[----:B------:R-:W-:Y:S01]  /*5a60*/  LOP3.LUT R142, R142, 0xffff0000, RZ, 0xc0, !PT ;  /* 0xffff00008e8e7812 */ /* 0x000fe200078ec0ff */
[C---:B------:R-:W-:Y:S01]  /*5a70*/  FMUL.FTZ R121, R56.reuse, R57 ;  /* 0x0000003938797220 */ /* 0x040fe20000410000 */
[----:B------:R-:W-:Y:S01]  /*5a80*/  SHF.R.U32.HI R47, RZ, 0x10, R47 ;  /* 0x00000010ff2f7819 */ /* 0x000fe2000001162f */
        /* <DEDUP_REMOVED lines=8> */
[----:B------:R-:W-:Y:S01]  /*5b10*/  FFMA.FTZ R54, R54, R57, R58 ;  /* 0x0000003936367223 */ /* 0x000fe2000001003a */
[----:B------:R-:W-:Y:S01]  /*5b20*/  PRMT R133, R133, 0x5410, R34 ;  /* 0x0000541085857816 */ /* 0x000fe20000000022 */
[----:B------:R-:W-:Y:S01]  /*5b30*/  FFMA.FTZ R47, R35, R143, -R32 ;  /* 0x0000008f232f7223 */ /* 0x000fe20000010820 */
[----:B------:R-:W-:Y:S01]  /*5b40*/  PRMT R134, R134, 0x5410, R33 ;  /* 0x0000541086867816 */ /* 0x000fe20000000021 */
[C---:B------:R-:W-:Y:S01]  /*5b50*/  IMAD.U32 R32, R140.reuse, 0x10000, RZ ;  /* 0x000100008c207824 */ /* 0x040fe200078e00ff */
[----:B------:R-:W-:Y:S01]  /*5b60*/  LOP3.LUT R51, R51, 0xffff0000, RZ, 0xc0, !PT ;  /* 0xffff000033337812 */ /* 0x000fe200078ec0ff */
[----:B------:R-:W-:Y:S01]  /*5b70*/  IMAD.U32 R34, R133, 0x10000, RZ ;  /* 0x0001000085227824 */ /* 0x000fe200078e00ff */
[----:B------:R-:W-:Y:S01]  /*5b80*/  LOP3.LUT R140, R140, 0xffff0000, RZ, 0xc0, !PT ;  /* 0xffff00008c8c7812 */ /* 0x000fe200078ec0ff */
[----:B------:R-:W-:-:S02]  /*5b90*/  IMAD.U32 R58, R39, 0x10000, RZ ;  /* 0x00010000273a7824 */ /* 0x000fc400078e00ff */
[C---:B------:R-:W-:Y:S01]  /*5ba0*/  FMUL.FTZ R33, R121.reuse, R32 ;  /* 0x0000002079217220 */ /* 0x040fe20000410000 */
[-C--:B------:R-:W-:Y:S01]  /*5bb0*/  FMUL.FTZ R121, R121, R34.reuse ;  /* 0x0000002279797220 */ /* 0x080fe20000410000 */
[----:B------:R-:W-:Y:S01]  /*5bc0*/  PRMT R132, R132, 0x5410, R45 ;  /* 0x0000541084847816 */ /* 0x000fe2000000002d */
[----:B------:R-:W-:Y:S01]  /*5bd0*/  FMUL.FTZ R123, R46, R143 ;  /* 0x0000008f2e7b7220 */ /* 0x000fe20000410000 */
[C---:B------:R-:W-:Y:S01]  /*5be0*/  FFMA.FTZ R33, R58.reuse, R34, -R33 ;  /* 0x000000223a217223 */ /* 0x040fe20000010821 */
[----:B------:R-:W-:Y:S01]  /*5bf0*/  LOP3.LUT R34, R133, 0xffff0000, RZ, 0xc0, !PT ;  /* 0xffff000085227812 */ /* 0x000fe200078ec0ff */
[----:B------:R-:W-:Y:S01]  /*5c00*/  FFMA.FTZ R32, R58, R32, R121 ;  /* 0x000000203a207223 */ /* 0x000fe20000010079 */
[----:B------:R-:W-:Y:S01]  /*5c10*/  LOP3.LUT R39, R39, 0xffff0000, RZ, 0xc0, !PT ;  /* 0xffff000027277812 */ /* 0x000fe200078ec0ff */
[----:B------:R-:W-:Y:S01]  /*5c20*/  FMUL.FTZ R58, R51, R140 ;  /* 0x0000008c333a7220 */ /* 0x000fe20000410000 */
[----:B------:R-:W-:Y:S01]  /*5c30*/  IMAD.U32 R49, R48, 0x10000, RZ ;  /* 0x0001000030317824 */ /* 0x000fe200078e00ff */
[----:B------:R-:W-:Y:S01]  /*5c40*/  PRMT R131, R131, 0x5410, R44 ;  /* 0x0000541083837816 */ /* 0x000fe2000000002c */
[----:B------:R-:W-:-:S02]  /*5c50*/  IMAD.U32 R46, R132, 0x10000, RZ ;  /* 0x00010000842e7824 */ /* 0x000fc400078e00ff */
[-C--:B------:R-:W-:Y:S01]  /*5c60*/  FMUL.FTZ R122, R51, R34.reuse ;  /* 0x00000022337a7220 */ /* 0x080fe20000410000 */
[----:B------:R-:W-:Y:S01]  /*5c70*/  IMAD.U32 R44, R141, 0x10000, RZ ;  /* 0x000100008d2c7824 */ /* 0x000fe200078e00ff */
[----:B------:R-:W-:Y:S01]  /*5c80*/  LOP3.LUT R48, R48, 0xffff0000, RZ, 0xc0, !PT ;  /* 0xffff000030307812 */ /* 0x000fe200078ec0ff */
[----:B------:R-:W-:Y:S01]  /*5c90*/  FFMA.FTZ R34, R39, R34, -R58 ;  /* 0x0000002227227223 */ /* 0x000fe2000001083a */
[----:B------:R-:W-:Y:S01]  /*5ca0*/  LOP3.LUT R45, R132, 0xffff0000, RZ, 0xc0, !PT ;  /* 0xffff0000842d7812 */ /* 0x000fe200078ec0ff */
[C---:B------:R-:W-:Y:S01]  /*5cb0*/  IMAD.U32 R37, R36.reuse, 0x10000, RZ ;  /* 0x0001000024257824 */ /* 0x040fe200078e00ff */
[----:B------:R-:W-:Y:S01]  /*5cc0*/  LOP3.LUT R141, R141, 0xffff0000, RZ, 0xc0, !PT ;  /* 0xffff00008d8d7812 */ /* 0x000fe200078ec0ff */
[C---:B------:R-:W-:Y:S01]  /*5cd0*/  FMUL.FTZ R58, R49.reuse, R46 ;  /* 0x0000002e313a7220 */ /* 0x040fe20000410000 */
[-C--:B------:R-:W-:Y:S01]  /*5ce0*/  FMUL.FTZ R49, R49, R44.reuse ;  /* 0x0000002c31317220 */ /* 0x080fe20000410000 */
[----:B------:R-:W-:Y:S01]  /*5cf0*/  LOP3.LUT R36, R36, 0xffff0000, RZ, 0xc0, !PT ;  /* 0xffff000024247812 */ /* 0x000fe200078ec0ff */
[C---:B------:R-:W-:Y:S01]  /*5d00*/  IMAD.U32 R57, R38.reuse, 0x10000, RZ ;  /* 0x0001000026397824 */ /* 0x040fe200078e00ff */
[----:B------:R-:W-:Y:S01]  /*5d10*/  LOP3.LUT R59, R38, 0xffff0000, RZ, 0xc0, !PT ;  /* 0xffff0000263b7812 */ /* 0x000fe200078ec0ff */
[C---:B------:R-:W-:Y:S01]  /*5d20*/  FMUL.FTZ R51, R48.reuse, R45 ;  /* 0x0000002d30337220 */ /* 0x040fe20000410000 */
[----:B------:R-:W-:Y:S01]  /*5d30*/  FFMA.FTZ R44, R37, R44, -R58 ;  /* 0x0000002c252c7223 */ /* 0x000fe2000001083a */
[----:B------:R-:W-:Y:S01]  /*5d40*/  FMUL.FTZ R121, R48, R141 ;  /* 0x0000008d30797220 */ /* 0x000fe20000410000 */
[----:B------:R-:W-:-:S02]  /*5d50*/  IMAD.U32 R38, R50, 0x10000, RZ ;  /* 0x0001000032267824 */ /* 0x000fc400078e00ff */
[----:B------:R-:W-:Y:S01]  /*5d60*/  FFMA.FTZ R37, R37, R46, R49 ;  /* 0x0000002e25257223 */ /* 0x000fe20000010031 */
        /* <DEDUP_REMOVED lines=9> */
[----:B------:R-:W-:Y:S01]  /*5e00*/  FFMA.FTZ R35, R35, R142, R123 ;  /* 0x0000008e23237223 */ /* 0x000fe2000001007b */
        /* <DEDUP_REMOVED lines=20> */
.L_x_9404:
[----:B------:R-:W-:Y:S05]  /*5f50*/  BSYNC B2 ;  /* 0x0000000000027941 */ /* 0x000fea0003800000 */
.L_x_9403:
        /* <DEDUP_REMOVED lines=10> */
.L_x_9402:
[----:B------:R-:W-:Y:S05]  /*6000*/  BSYNC B1 ;  /* 0x0000000000017941 */ /* 0x000fea0003800000 */
.L_x_9401:
[----:B------:R-:W-:-:S13]  /*6010*/  ISETP.NE.AND P4, PT, R11, RZ, PT ;  /* 0x000000ff0b00720c */ /* 0x000fda0003f85270 */
[----:B------:R-:W-:Y:S05]  /*6020*/  @!P4 BRA `(.L_x_9369) ;  /* 0x0000000800a0c947 */ /* 0x000fea0003800000 */
[----:B-1-3--:R-:W2:Y:S04]  /*6030*/  LDL R36, [R1+0xc] ;  /* 0x00000c0001247983 */ /* 0x00aea80000100800 */
[----:B------:R-:W3:Y:S04]  /*6040*/  LDL R35, [R1+0x10] ;  /* 0x0000100001237983 */ /* 0x000ee80000100800 */
[----:B------:R-:W4:Y:S01]  /*6050*/  LDL R34, [R1+0x14] ;  /* 0x0000140001227983 */ /* 0x000f220000100800 */
[----:B------:R-:W-:Y:S01]  /*6060*/  VIADD R46, R19, 0x20 ;  /* 0x00000020132e7836 */ /* 0x000fe20000000000 */
[----:B------:R-:W-:Y:S01]  /*6070*/  IADD3 R32, P4, P5, R60, R90, R27 ;  /* 0x0000005a3c207210 */ /* 0x000fe20007d9e01b */
[----:B------:R-:W-:Y:S03]  /*6080*/  BSSY B1, `(.L_x_9405) ;  /* 0x0000078000017945 */ /* 0x000fe60003800000 */
[----:B------:R-:W-:-:S02]  /*6090*/  ISETP.GE.AND P6, PT, R46, R104, PT ;  /* 0x000000682e00720c */ /* 0x000fc40003fc6270 */
[----:B------:R-:W-:Y:S02]  /*60a0*/  IADD3.X R33, R0, R112, R94, P4, P5 ;  /* 0x0000007000217210 */ /* 0x000fe400027ea45e */
[C---:B------:R-:W-:Y:S02]  /*60b0*/  LEA R44, P4, R32.reuse, R88, 0x1 ;  /* 0x00000058202c7211 */ /* 0x040fe400078808ff */
[----:B------:R-:W-:Y:S02]  /*60c0*/  SEL R114, R107, R114, !P6 ;  /* 0x000000726b727207 */ /* 0x000fe40007000000 */
[----:B------:R-:W-:Y:S02]  /*60d0*/  LEA.HI.X R45, R32, R89, R33, 0x1, P4 ;  /* 0x00000059202d7211 */ /* 0x000fe400020f0c21 */
[----:B------:R-:W-:Y:S02]  /*60e0*/  SHF.R.S32.HI R33, RZ, 0x1f, R114 ;  /* 0x0000001fff217819 */ /* 0x000fe40000011472 */
[----:B------:R-:W-:-:S02]  /*60f0*/  ISETP.GE.AND P4, PT, R46, R99, PT ;  /* 0x000000632e00720c */ /* 0x000fc40003f86270 */
[----:B------:R-:W-:-:S04]  /*6100*/  LEA.HI R33, R33, R114, RZ, 0x4 ;  /* 0x0000007221217211 */ /* 0x000fc800078f20ff */
        /* <DEDUP_REMOVED lines=21> */
[----:B------:R-:W-:Y:S02]  /*6260*/  PRMT R129, R129, 0x5410, R52 ;  /* 0x0000541081817816 */ /* 0x000fe40000000034 */
[--C-:B------:R-:W-:Y:S01]  /*6270*/  SHF.R.U64 R49, R42, 0x10, R43.reuse ;  /* 0x000000102a317819 */ /* 0x100fe2000000122b */
[----:B-1----:R-:W-:Y:S01]  /*6280*/  IMAD.U32 R42, R33, 0x10000, RZ ;  /* 0x00010000212a7824 */ /* 0x002fe200078e00ff */
[----:B------:R-:W-:Y:S02]  /*6290*/  SHF.R.U32.HI R50, RZ, 0x10, R43 ;  /* 0x00000010ff327819 */ /* 0x000fe4000001162b */
[----:B------:R-:W-:-:S02]  /*62a0*/  LOP3.LUT R43, R37, 0xffff0000, RZ, 0xc0, !PT ;  /* 0xffff0000252b7812 */ /* 0x000fc400078ec0ff */
[----:B------:R-:W-:Y:S02]  /*62b0*/  PRMT R117, R117, 0x5410, R58 ;  /* 0x0000541075757816 */ /* 0x000fe4000000003a */
[----:B------:R-:W-:Y:S01]  /*62c0*/  LOP3.LUT R37, R39, 0xffff0000, RZ, 0xc0, !PT ;  /* 0xffff000027257812 */ /* 0x000fe200078ec0ff */
[----:B------:R-:W-:Y:S01]  /*62d0*/  IMAD.U32 R39, R129, 0x10000, RZ ;  /* 0x0001000081277824 */ /* 0x000fe200078e00ff */
[----:B------:R-:W-:Y:S01]  /*62e0*/  SHF.R.U64 R51, R40, 0x10, R41 ;  /* 0x0000001028337819 */ /* 0x000fe20000001229 */
[----:B------:R-:W-:Y:S01]  /*62f0*/  IMAD.U32 R41, R35, 0x10000, RZ ;  /* 0x0001000023297824 */ /* 0x000fe200078e00ff */
[----:B------:R-:W-:Y:S02]  /*6300*/  LOP3.LUT R40, R33, 0xffff0000, RZ, 0xc0, !PT ;  /* 0xffff000021287812 */ /* 0x000fe400078ec0ff */
[----:B------:R-:W-:Y:S02]  /*6310*/  SHF.R.U32.HI R54, RZ, 0x10, R31 ;  /* 0x00000010ff367819 */ /* 0x000fe4000001161f */
[----:B------:R-:W-:Y:S01]  /*6320*/  LOP3.LUT R33, R35, 0xffff0000, RZ, 0xc0, !PT ;  /* 0xffff000023217812 */ /* 0x000fe200078ec0ff */
[----:B------:R-:W-:Y:S01]  /*6330*/  IMAD.U32 R35, R117, 0x10000, RZ ;  /* 0x0001000075237824 */ /* 0x000fe200078e00ff */
[----:B------:R-:W-:Y:S01]  /*6340*/  PRMT R118, R118, 0x5410, R49 ;  /* 0x0000541076767816 */ /* 0x000fe20000000031 */
[----:B------:R-:W-:Y:S01]  /*6350*/  FMUL.FTZ R49, R48, R39 ;  /* 0x0000002730317220 */ /* 0x000fe20000410000 */
[----:B------:R-:W-:-:S02]  /*6360*/  PRMT R119, R119, 0x5410, R50 ;  /* 0x0000541077777816 */ /* 0x000fc40000000032 */
[----:B------:R-:W-:Y:S01]  /*6370*/  SHF.R.U64 R53, R28, 0x10, R29 ;  /* 0x000000101c357819 */ /* 0x000fe2000000121d */
[----:B------:R-:W-:Y:S01]  /*6380*/  IMAD.U32 R29, R36, 0x10000, RZ ;  /* 0x00010000241d7824 */ /* 0x000fe200078e00ff */
[----:B------:R-:W-:Y:S01]  /*6390*/  PRMT R115, R115, 0x5410, R54 ;  /* 0x0000541073737816 */ /* 0x000fe20000000036 */
[----:B------:R-:W-:Y:S01]  /*63a0*/  IMAD.U32 R28, R32, 0x10000, RZ ;  /* 0x00010000201c7824 */ /* 0x000fe200078e00ff */
[----:B------:R-:W-:Y:S01]  /*63b0*/  PRMT R120, R120, 0x5410, R51 ;  /* 0x0000541078787816 */ /* 0x000fe20000000033 */
[-C--:B------:R-:W-:Y:S01]  /*63c0*/  FMUL.FTZ R51, R48, R35.reuse ;  /* 0x0000002330337220 */ /* 0x080fe20000410000 */
[----:B------:R-:W-:Y:S01]  /*63d0*/  LOP3.LUT R129, R129, 0xffff0000, RZ, 0xc0, !PT ;  /* 0xffff000081817812 */ /* 0x000fe200078ec0ff */
[----:B------:R-:W-:Y:S01]  /*63e0*/  FFMA.FTZ R35, R42, R35, -R49 ;  /* 0x000000232a237223 */ /* 0x000fe20000010831 */
[----:B------:R-:W-:Y:S01]  /*63f0*/  LOP3.LUT R117, R117, 0xffff0000, RZ, 0xc0, !PT ;  /* 0xffff000075757812 */ /* 0x000fe200078ec0ff */
[----:B------:R-:W-:Y:S01]  /*6400*/  IMAD.U32 R49, R119, 0x10000, RZ ;  /* 0x0001000077317824 */ /* 0x000fe200078e00ff */
[----:B------:R-:W-:Y:S01]  /*6410*/  PRMT R116, R116, 0x5410, R53 ;  /* 0x0000541074747816 */ /* 0x000fe20000000035 */
[----:B------:R-:W-:Y:S01]  /*6420*/  FMUL.FTZ R53, R43, R129 ;  /* 0x000000812b357220 */ /* 0x000fe20000410000 */
[----:B------:R-:W-:-:S02]  /*6430*/  IMAD.U32 R48, R115, 0x10000, RZ ;  /* 0x0001000073307824 */ /* 0x000fc400078e00ff */
[----:B------:R-:W-:Y:S01]  /*6440*/  FMUL.FTZ R43, R43, R117 ;  /* 0x000000752b2b7220 */ /* 0x000fe20000410000 */
[----:B------:R-:W-:Y:S01]  /*6450*/  FMUL.FTZ R52, R46, R49 ;  /* 0x000000312e347220 */ /* 0x000fe20000410000 */
[----:B------:R-:W-:Y:S01]  /*6460*/  FFMA.FTZ R39, R42, R39, R51 ;  /* 0x000000272a277223 */ /* 0x000fe20000010033 */
[----:B------:R-:W-:Y:S01]  /*6470*/  LOP3.LUT R50, R119, 0xffff0000, RZ, 0xc0, !PT ;  /* 0xffff000077327812 */ /* 0x000fe200078ec0ff */
[----:B------:R-:W-:Y:S01]  /*6480*/  FFMA.FTZ R42, R40, R117, -R53 ;  /* 0x00000075282a7223 */ /* 0x000fe20000010835 */
[-C--:B------:R-:W-:Y:S01]  /*6490*/  FMUL.FTZ R46, R46, R48.reuse ;  /* 0x000000302e2e7220 */ /* 0x080fe20000410000 */
[----:B------:R-:W-:Y:S01]  /*64a0*/  FFMA.FTZ R40, R40, R129, R43 ;  /* 0x0000008128287223 */ /* 0x000fe2000001002b */
[----:B------:R-:W-:Y:S01]  /*64b0*/  FFMA.FTZ R43, R41, R48, -R52 ;  /* 0x00000030292b7223 */ /* 0x000fe20000010834 */
[----:B------:R-:W-:Y:S01]  /*64c0*/  LOP3.LUT R48, R115, 0xffff0000, RZ, 0xc0, !PT ;  /* 0xffff000073307812 */ /* 0x000fe200078ec0ff */
[----:B------:R-:W-:Y:S01]  /*64d0*/  FFMA.FTZ R41, R41, R49, R46 ;  /* 0x0000003129297223 */ /* 0x000fe2000001002e */
[C---:B------:R-:W-:Y:S01]  /*64e0*/  FMUL.FTZ R52, R37.reuse, R50 ;  /* 0x0000003225347220 */ /* 0x040fe20000410000 */
[----:B------:R-:W-:Y:S01]  /*64f0*/  IMAD.U32 R46, R116, 0x10000, RZ ;  /* 0x00010000742e7824 */ /* 0x000fe200078e00ff */
[----:B------:R-:W-:Y:S01]  /*6500*/  LOP3.LUT R36, R36, 0xffff0000, RZ, 0xc0, !PT ;  /* 0xffff000024247812 */ /* 0x000fe200078ec0ff */
[C---:B------:R-:W-:Y:S01]  /*6510*/  IMAD.U32 R49, R120.reuse, 0x10000, RZ ;  /* 0x0001000078317824 */ /* 0x040fe200078e00ff */
[----:B------:R-:W-:Y:S01]  /*6520*/  LOP3.LUT R51, R120, 0xffff0000, RZ, 0xc0, !PT ;  /* 0xffff000078337812 */ /* 0x000fe200078ec0ff */
[-C--:B------:R-:W-:Y:S01]  /*6530*/  FMUL.FTZ R54, R37, R48.reuse ;  /* 0x0000003025367220 */ /* 0x080fe20000410000 */
[----:B------:R-:W-:Y:S01]  /*6540*/  SHF.R.U64 R56, R30, 0x10, R31 ;  /* 0x000000101e387819 */ /* 0x000fe2000000121f */
[----:B------:R-:W-:Y:S01]  /*6550*/  FFMA.FTZ R52, R33, R48, -R52 ;  /* 0x0000003021347223 */ /* 0x000fe20000010834 */
[----:B------:R-:W-:Y:S01]  /*6560*/  LOP3.LUT R37, R116, 0xffff0000, RZ, 0xc0, !PT ;  /* 0xffff000074257812 */ /* 0x000fe200078ec0ff */
[C---:B------:R-:W-:Y:S01]  /*6570*/  FMUL.FTZ R48, R29.reuse, R46 ;  /* 0x0000002e1d307220 */ /* 0x040fe20000410000 */
[----:B------:R-:W-:Y:S01]  /*6580*/  LOP3.LUT R32, R32, 0xffff0000, RZ, 0xc0, !PT ;  /* 0xffff000020207812 */ /* 0x000fe200078ec0ff */
[----:B------:R-:W-:Y:S01]  /*6590*/  FMUL.FTZ R53, R29, R49 ;  /* 0x000000311d357220 */ /* 0x000fe20000410000 */
[----:B------:R-:W-:Y:S01]  /*65a0*/  PRMT R113, R113, 0x5410, R56 ;  /* 0x0000541071717816 */ /* 0x000fe20000000038 */
[----:B------:R-:W-:Y:S01]  /*65b0*/  FMUL.FTZ R29, R36, R51 ;  /* 0x00000033241d7220 */ /* 0x000fe20000410000 */
[----:B------:R-:W-:Y:S01]  /*65c0*/  FFMA.FTZ R48, R28, R49, R48 ;  /* 0x000000311c307223 */ /* 0x000fe20000010030 */
[----:B------:R-:W-:Y:S01]  /*65d0*/  FMUL.FTZ R49, R36, R37 ;  /* 0x0000002524317220 */ /* 0x000fe20000410000 */
[----:B------:R-:W-:-:S02]  /*65e0*/  IMAD.U32 R31, R38, 0x10000, RZ ;  /* 0x00010000261f7824 */ /* 0x000fc400078e00ff */
[----:B------:R-:W-:Y:S01]  /*65f0*/  FFMA.FTZ R54, R33, R50, R54 ;  /* 0x0000003221367223 */ /* 0x000fe20000010036 */
[----:B------:R-:W-:Y:S01]  /*6600*/  FFMA.FTZ R53, R28, R46, -R53 ;  /* 0x0000002e1c357223 */ /* 0x000fe20000010835 */
[----:B------:R-:W-:Y:S01]  /*6610*/  FFMA.FTZ R36, R32, R37, -R29 ;  /* 0x0000002520247223 */ /* 0x000fe2000001081d */
[----:B------:R-:W-:Y:S01]  /*6620*/  LOP3.LUT R38, R38, 0xffff0000, RZ, 0xc0, !PT ;  /* 0xffff000026267812 */ /* 0x000fe200078ec0ff */
[C---:B------:R-:W-:Y:S01]  /*6630*/  IMAD.U32 R29, R118.reuse, 0x10000, RZ ;  /* 0x00010000761d7824 */ /* 0x040fe200078e00ff */
[----:B------:R-:W-:Y:S01]  /*6640*/  LOP3.LUT R33, R118, 0xffff0000, RZ, 0xc0, !PT ;  /* 0xffff000076217812 */ /* 0x000fe200078ec0ff */
[C---:B------:R-:W-:Y:S01]  /*6650*/  IMAD.U32 R28, R113.reuse, 0x10000, RZ ;  /* 0x00010000711c7824 */ /* 0x040fe200078e00ff */
[----:B------:R-:W-:Y:S01]  /*6660*/  LOP3.LUT R113, R113, 0xffff0000, RZ, 0xc0, !PT ;  /* 0xffff000071717812 */ /* 0x000fe200078ec0ff */
[----:B------:R-:W-:Y:S02]  /*6670*/  IMAD.U32 R30, R34, 0x10000, RZ ;  /* 0x00010000221e7824 */ /* 0x000fe400078e00ff */
        /* <DEDUP_REMOVED lines=22> */
[----:B------:R-:W-:Y:S02]  /*67e0*/  IMAD.MOV.U32 R35, RZ, RZ, R43 ;  /* 0x000000ffff237224 */ /* 0x000fe400078e002b */
[----:B------:R-:W-:-:S07]  /*67f0*/  IMAD.MOV.U32 R39, RZ, RZ, R41 ;  /* 0x000000ffff277224 */ /* 0x000fce00078e0029 */
.L_x_9406:
[----:B------:R-:W-:Y:S05]  /*6800*/  BSYNC B1 ;  /* 0x0000000000017941 */ /* 0x000fea0003800000 */
.L_x_9405:
        /* <DEDUP_REMOVED lines=10> */
.L_x_9362:
[----:B------:R-:W-:-:S06]  /*68b0*/  UISETP.NE.AND UP0, UPT, UR37, 0x3, UPT ;  /* 0x000000032500788c */ /* 0x000fcc000bf05270 */
[----:B------:R-:W-:-:S13]  /*68c0*/  PLOP3.LUT P3, PT, PT, PT, UP0, 0x80, 0x0 ;  /* 0x000000000000781c */ /* 0x000fda0003f6f008 */
[----:B------:R-:W-:Y:S05]  /*68d0*/  @!P3 BRA `(.L_x_9407) ;  /* 0x000000000004b947 */ /* 0x000fea0003800000 */
[----:B------:R-:W-:Y:S01]  /*68e0*/  BPT.TRAP 0x1 ;  /* 0x000000040000795c */ /* 0x000fe20000300000 */
.L_x_9407:
[----:B------:R-:W-:Y:S01]  /*68f0*/  IMAD R15, R18, 0x8, R2 ;  /* 0x00000008120f7824 */ /* 0x000fe200078e0202 */
[----:B------:R-:W-:Y:S01]  /*6900*/  SHF.L.U32 R86, R157, 0x1f, RZ ;  /* 0x0000001f9d567819 */ /* 0x000fe200000006ff */
[----:B------:R-:W-:Y:S01]  /*6910*/  IMAD R85, R25, -0x80, R24 ;  /* 0xffffff8019557824 */ /* 0x000fe200078e0218 */
[----:B------:R-:W-:Y:S02]  /*6920*/  BSSY B1, `(.L_x_9408) ;  /* 0x0000004000017945 */ /* 0x000fe40003800000 */
[----:B------:R-:W0:Y:S02]  /*6930*/  SYNCS.PHASECHK.TRANS64.TRYWAIT P4, [R15+URZ+0x2d890], R86 ;  /* 0x02d890560f0075a7 */ /* 0x000e24000808017f */
[----:B------:R-:W-:Y:S01]  /*6940*/  VIMNMX R85, R85, 0x80, PT ;  /* 0x0000008055557848 */ /* 0x000fe20003fe0100 */
[----:B0-----:R-:W-:Y:S06]  /*6950*/  @!P4 BRA `(.L_x_9409) ;  /* 0x000001bc0068c947 */ /* 0x001fec0003800000 */
.L_x_9680:
[----:B------:R-:W-:Y:S05]  /*6960*/  BSYNC B1 ;  /* 0x0000000000017941 */ /* 0x000fea0003800000 */
.L_x_9408:
        /* <DEDUP_REMOVED lines=20> */
.L_x_9369:
[----:B------:R-:W-:Y:S05]  /*6ab0*/  BSYNC B0 ;  /* 0x0000000000007941 */ /* 0x000fea0003800000 */
.L_x_9361:
        /* <DEDUP_REMOVED lines=17> */
.L_x_9411:
[----:B------:R-:W-:Y:S05]  /*6bd0*/  BSYNC B0 ;  /* 0x0000000000007941 */ /* 0x000fea0003800000 */
.L_x_9410:
[----:B------:R-:W2:Y:S01]  /*6be0*/  SYNCS.PHASECHK.TRANS64.TRYWAIT P3, [R15+URZ+0x2d8b0], R86 ;  /* 0x02d8b0560f0075a7 */ /* 0x000ea2000806017f */
[----:B------:R-:W-:Y:S04]  /*6bf0*/  BSSY B0, `(.L_x_9412) ;  /* 0x0000002000007945 */ /* 0x000fe80003800000 */
[----:B--2---:R-:W-:Y:S05]  /*6c00*/  @!P3 BRA `(.L_x_9413) ;  /* 0x000001b800d0b947 */ /* 0x004fea0003800000 */
.L_x_9681:
[----:B------:R-:W-:Y:S05]  /*6c10*/  BSYNC B0 ;  /* 0x0000000000007941 */ /* 0x000fea0003800000 */
.L_x_9412:
[----:B------:R-:W-:Y:S01]  /*6c20*/  ISETP.GE.AND P3, PT, R23, R85, PT ;  /* 0x000000551700720c */ /* 0x000fe20003f66270 */
[----:B------:R-:W-:-:S12]  /*6c30*/  BSSY B0, `(.L_x_9414) ;  /* 0x0000022000007945 */ /* 0x000fd80003800000 */
[----:B------:R-:W-:Y:S05]  /*6c40*/  @P3 BRA `(.L_x_9415) ;  /* 0x0000000000803947 */ /* 0x000fea0003800000 */
        /* <DEDUP_REMOVED lines=9> */
[C---:B------:R-:W-:Y:S01]  /*6ce0*/  LEA R32, P3, R28.reuse, UR4, 0x1 ;  /* 0x000000041c207c11 */ /* 0x040fe2000f8608ff */
[----:B------:R-:W-:Y:S01]  /*6cf0*/  ULDC UR4, c[0x0][0x2e4] ;  /* 0x0000b90000047ab9 */ /* 0x000fe20000000800 */
[C---:B------:R-:W-:Y:S02]  /*6d00*/  VIADD R34, R19.reuse, 0x20 ;  /* 0x0000002013227836 */ /* 0x040fe40000000000 */
[----:B------:R-:W-:Y:S02]  /*6d10*/  LEA.HI.X R33, R28, UR5, R29, 0x1, P3 ;  /* 0x000000051c217c11 */ /* 0x000fe400098f0c1d */
[----:B------:R-:W-:-:S13]  /*6d20*/  ISETP.GE.AND P3, PT, R19, UR4, PT ;  /* 0x0000000413007c0c */ /* 0x000fda000bf66270 */
[----:B------:R-:W1:Y:S04]  /*6d30*/  @!P3 LDS.128 R28, [R80] ;  /* 0x00000000501cb984 */ /* 0x000e680000000c00 */
[----:B-1----:R-:W-:Y:S01]  /*6d40*/  @!P3 STG.E.128 desc[UR52][R32.64], R28 ;  /* 0x0000001c2000b986 */ /* 0x002fe2000c101d34 */
[----:B------:R-:W-:Y:S01]  /*6d50*/  ISETP.GE.AND P3, PT, R34, UR4, PT ;  /* 0x0000000422007c0c */ /* 0x000fe2000bf66270 */
[----:B------:R-:W-:-:S12]  /*6d60*/  VIADD R34, R19, 0x10 ;  /* 0x0000001013227836 */ /* 0x000fd80000000000 */
[----:B------:R-:W1:Y:S04]  /*6d70*/  @!P3 LDS.128 R28, [R80+0x2000] ;  /* 0x00200000501cb984 */ /* 0x000e680000000c00 */
[----:B-1----:R-:W-:Y:S01]  /*6d80*/  @!P3 STG.E.128 desc[UR52][R32.64+0x40], R28 ;  /* 0x0000401c2000b986 */ /* 0x002fe2000c101d34 */
[----:B------:R-:W-:-:S13]  /*6d90*/  ISETP.GE.AND P3, PT, R102, UR4, PT ;  /* 0x0000000466007c0c */ /* 0x000fda000bf66270 */
[----:B------:R-:W1:Y:S04]  /*6da0*/  @!P3 LDS.128 R28, [R80+0x4000] ;  /* 0x00400000501cb984 */ /* 0x000e680000000c00 */
        /* <DEDUP_REMOVED lines=10> */
.L_x_9415:
[----:B------:R-:W-:Y:S05]  /*6e50*/  BSYNC B0 ;  /* 0x0000000000007941 */ /* 0x000fea0003800000 */
.L_x_9414:
[----:B------:R-:W-:Y:S01]  /*6e60*/  @!PT LDS RZ, [RZ] ;  /* 0x00000000fffff984 */ /* 0x000fe20000000800 */
[----:B------:R-:W-:Y:S01]  /*6e70*/  @!PT LDS RZ, [RZ] ;  /* 0x00000000fffff984 */ /* 0x000fe20000000800 */
[----:B------:R-:W-:Y:S01]  /*6e80*/  @!PT LDS RZ, [RZ] ;  /* 0x00000000fffff984 */ /* 0x000fe20000000800 */
[----:B------:R-:W-:Y:S01]  /*6e90*/  @!PT LDS RZ, [RZ] ;  /* 0x00000000fffff984 */ /* 0x000fe20000000800 */
[----:B------:R4:W-:Y:S06]  /*6ea0*/  MEMBAR.ALL.CTA ;  /* 0x0000000000007992 */ /* 0x0009ec0000008000 */
[----:B----4-:R-:W4:Y:S01]  /*6eb0*/  FENCE.VIEW.ASYNC.S ;  /* 0x00000000000073c6 */ /* 0x010f220000000000 */
[----:B------:R-:W-:Y:S02]  /*6ec0*/  VIADD R18, R18, 0x1 ;  /* 0x0000000112127836 */ /* 0x000fe40000000000 */
[----:B0-2---:R-:W-:Y:S01]  /*6ed0*/  @!P4 VIADD R15, R15, 0x2d8c0 ;  /* 0x0002d8c00f0fc836 */ /* 0x005fe20000000000 */
[----:B----4-:R0:W-:Y:S02]  /*6ee0*/  BAR.SYNC.DEFER_BLOCKING R109, 0x80 ;  /* 0x0002006d0000751d */ /* 0x0101e40000010000 */
[----:B------:R-:W-:-:S02]  /*6ef0*/  ISETP.NE.AND P3, PT, R18, 0x2, PT ;  /* 0x000000021200780c */ /* 0x000fc40003f65270 */
[----:B------:R-:W-:Y:S02]  /*6f00*/  @!P4 PRMT R15, RZ, 0x654, R15 ;  /* 0x00000654ff0fc816 */ /* 0x000fe4000000000f */
[----:B------:R-:W-:Y:S02]  /*6f10*/  SEL R20, RZ, 0x1, P3 ;  /* 0x00000001ff147807 */ /* 0x000fe40001800000 */
[----:B------:R-:W-:Y:S02]  /*6f20*/  SEL R18, R18, RZ, P3 ;  /* 0x000000ff12127207 */ /* 0x000fe40001800000 */
[----:B------:R-:W-:Y:S01]  /*6f30*/  LOP3.LUT R157, R157, R20, RZ, 0x3c, !PT ;  /* 0x000000149d9d7212 */ /* 0x000fe200078e3cff */
[----:B------:R0:W-:Y:S01]  /*6f40*/  @!P4 SYNCS.ARRIVE.TRANS64.RED.A1T0 RZ, [R15+URZ], RZ ;  /* 0x000000ff0fffc9a7 */ /* 0x0001e2000810043f */
[----:B------:R-:W-:Y:S05]  /*6f50*/  @P2 BRA `(.L_x_9416) ;  /* 0xffffffb800682947 */ /* 0x000fea000383ffff */
[----:B-1-3--:R-:W1:Y:S01]  /*6f60*/  S2R R28, SR_TID.X ;  /* 0x00000000001c7919 */ /* 0x00ae620000002100 */
[----:B------:R-:W-:Y:S02]  /*6f70*/  PLOP3.LUT P0, PT, PT, PT, PT, 0x8, 0x0 ;  /* 0x000000000000781c */ /* 0x000fe40003f0e170 */
[----:B-1----:R-:W-:-:S04]  /*6f80*/  SHF.R.U32.HI R28, RZ, 0x7, R28 ;  /* 0x00000007ff1c7819 */ /* 0x002fc8000001161c */
[----:B------:R-:W-:-:S13]  /*6f90*/  ISETP.NE.AND P5, PT, R28, 0x1, PT ;  /* 0x000000011c00780c */ /* 0x000fda0003fa5270 */
[----:B------:R-:W-:Y:S06]  /*6fa0*/  @!P5 BAR.ARV 0x9, 0x100 ;  /* 0x024400000000db1d */ /* 0x000fec0000002000 */
.L_x_9356:
[----:B------:R-:W1:Y:S02]  /*6fb0*/  LDC.64 R4, c[0x0][0x9e0] ;  /* 0x00027800ff047b82 */ /* 0x000e640000000a00 */
[----:B-1----:R-:W-:Y:S01]  /*6fc0*/  ISETP.GE.AND P1, PT, R5, 0x1, PT ;  /* 0x000000010500780c */ /* 0x002fe20003f26270 */
[----:B------:R-:W-:-:S12]  /*6fd0*/  @P0 BRA `(.L_x_9417) ;  /* 0x00000000000c0947 */ /* 0x000fd80003800000 */
[----:B------:R-:W1:Y:S01]  /*6fe0*/  FENCE.VIEW.ASYNC.G ;  /* 0x00000000000073c6 */ /* 0x000e620000000100 */
[----:B------:R-:W-:Y:S05]  /*6ff0*/  WARPSYNC.ALL ;  /* 0x0000000000007948 */ /* 0x000fea0003800000 */
[----:B-1----:R-:W-:Y:S06]  /*7000*/  BAR.ARV 0xc, 0x1a0 ;  /* 0x0306800000007b1d */ /* 0x002fec0000002000 */
.L_x_9417:
        /* <DEDUP_REMOVED lines=13> */
.L_x_9420:
[----:B------:R-:W-:-:S13]  /*70e0*/  ISETP.NE.AND P0, PT, R5, 0x1, PT ;  /* 0x000000010500780c */ /* 0x000fda0003f05270 */
[----:B------:R-:W1:Y:S02]  /*70f0*/  @P0 LDC.64 R6, c[0x0][0x9e8] ;  /* 0x00027a00ff060b82 */ /* 0x000e640000000a00 */
[----:B-1----:R-:W-:-:S05]  /*7100*/  @P0 IMAD.HI.U32 R4, R3, R6, RZ ;  /* 0x0000000603040227 */ /* 0x002fca00078e00ff */
[----:B------:R-:W-:-:S07]  /*7110*/  @P0 SHF.R.U32.HI R3, RZ, R7, R4 ;  /* 0x00000007ff030219 */ /* 0x000fce0000011604 */
.L_x_9421:
[----:B------:R-:W-:Y:S05]  /*7120*/  BSYNC B0 ;  /* 0x0000000000007941 */ /* 0x000fea0003800000 */
.L_x_9419:
[----:B------:R-:W-:-:S05]  /*7130*/  IMAD R3, R3, R5, R5 ;  /* 0x0000000503037224 */ /* 0x000fca00078e0205 */
[----:B------:R-:W-:-:S07]  /*7140*/  VIMNMX R0, R0, R3, PT ;  /* 0x0000000300007248 */ /* 0x000fce0003fe0100 */
.L_x_9418:
[----:B------:R-:W-:Y:S01]  /*7150*/  VIADD R0, R0, 0x7f ;  /* 0x0000007f00007836 */ /* 0x000fe20000000000 */
[----:B------:R-:W-:-:S04]  /*7160*/  ULDC UR4, c[0x0][0x9dc] ;  /* 0x0002770000047ab9 */ /* 0x000fc80000000800 */
[----:B------:R-:W-:-:S04]  /*7170*/  SHF.R.S32.HI R3, RZ, 0x1f, R0 ;  /* 0x0000001fff037819 */ /* 0x000fc80000011400 */
[----:B------:R-:W-:Y:S01]  /*7180*/  LEA.HI R3, R3, R0, RZ, 0x7 ;  /* 0x0000000003037211 */ /* 0x000fe200078f38ff */
[----:B------:R-:W-:-:S03]  /*7190*/  VIADD R0, R106, -UR4 ;  /* 0x800000046a007c36 */ /* 0x000fc60008000000 */
        /* <DEDUP_REMOVED lines=13> */
.L_x_9424:
[----:B------:R-:W-:-:S13]  /*7270*/  ISETP.NE.AND P0, PT, R5, 0x1, PT ;  /* 0x000000010500780c */ /* 0x000fda0003f05270 */
[----:B------:R-:W1:Y:S02]  /*7280*/  @P0 LDC.64 R6, c[0x0][0x9e8] ;  /* 0x00027a00ff060b82 */ /* 0x000e640000000a00 */
[----:B-1----:R-:W-:-:S05]  /*7290*/  @P0 IMAD.HI.U32 R6, R106, R6, RZ ;  /* 0x000000066a060227 */ /* 0x002fca00078e00ff */
[----:B------:R-:W-:-:S07]  /*72a0*/  @P0 SHF.R.U32.HI R106, RZ, R7, R6 ;  /* 0x00000007ff6a0219 */ /* 0x000fce0000011606 */
.L_x_9425:
[----:B------:R-:W-:Y:S05]  /*72b0*/  BSYNC B0 ;  /* 0x0000000000007941 */ /* 0x000fea0003800000 */
.L_x_9423:
[----:B------:R-:W-:-:S05]  /*72c0*/  IMAD R3, R106, R5, RZ ;  /* 0x000000056a037224 */ /* 0x000fca00078e02ff */
[----:B------:R-:W-:-:S07]  /*72d0*/  VIMNMX R0, R0, R3, !PT ;  /* 0x0000000300007248 */ /* 0x000fce0007fe0100 */
.L_x_9422:
        /* <DEDUP_REMOVED lines=9> */
[----:B------:R-:W-:Y:S01]  /*7370*/  CS2R R128, SRZ ;  /* 0x0000000000807805 */ /* 0x000fe2000001ff00 */
[----:B------:R-:W-:Y:S01]  /*7380*/  IMAD.MOV.U32 R34, RZ, RZ, RZ ;  /* 0x000000ffff227224 */ /* 0x000fe200078e00ff */
[----:B------:R-:W-:Y:S02]  /*7390*/  CS2R R26, SRZ ;  /* 0x00000000001a7805 */ /* 0x000fe4000001ff00 */
[----:B------:R-:W-:Y:S01]  /*73a0*/  VIMNMX R4, RZ, R5, !PT ;  /* 0x00000005ff047248 */ /* 0x000fe20007fe0100 */
[----:B------:R-:W-:Y:S01]  /*73b0*/  IMAD.MOV.U32 R125, RZ, RZ, RZ ;  /* 0x000000ffff7d7224 */ /* 0x000fe200078e00ff */
[----:B------:R-:W-:Y:S02]  /*73c0*/  CS2R R122, SRZ ;  /* 0x00000000007a7805 */ /* 0x000fe4000001ff00 */
[----:B------:R-:W-:-:S02]  /*73d0*/  CS2R R120, SRZ ;  /* 0x0000000000787805 */ /* 0x000fc4000001ff00 */
[----:B------:R-:W-:Y:S01]  /*73e0*/  ISETP.GT.AND P1, PT, R88, R4, PT ;  /* 0x000000045800720c */ /* 0x000fe20003f24270 */
[----:B------:R1:W-:Y:S01]  /*73f0*/  STL [R1+0x3c], R4 ;  /* 0x00003c0401007387 */ /* 0x0003e20000100800 */
[----:B------:R-:W-:Y:S02]  /*7400*/  CS2R R118, SRZ ;  /* 0x0000000000767805 */ /* 0x000fe4000001ff00 */
[----:B------:R-:W-:Y:S02]  /*7410*/  CS2R R116, SRZ ;  /* 0x0000000000747805 */ /* 0x000fe4000001ff00 */
[----:B------:R-:W-:Y:S02]  /*7420*/  CS2R R114, SRZ ;  /* 0x0000000000727805 */ /* 0x000fe4000001ff00 */
[----:B------:R-:W-:Y:S02]  /*7430*/  CS2R R112, SRZ ;  /* 0x0000000000707805 */ /* 0x000fe4000001ff00 */
[----:B------:R-:W-:-:S02]  /*7440*/  CS2R R110, SRZ ;  /* 0x00000000006e7805 */ /* 0x000fc4000001ff00 */
[----:B0-----:R-:W-:Y:S02]  /*7450*/  CS2R R108, SRZ ;  /* 0x00000000006c7805 */ /* 0x001fe4000001ff00 */
[----:B------:R-:W-:Y:S01]  /*7460*/  CS2R R106, SRZ ;  /* 0x00000000006a7805 */ /* 0x000fe2000001ff00 */
[----:B------:R-:W-:Y:S01]  /*7470*/  IMAD.MOV.U32 R21, RZ, RZ, RZ ;  /* 0x000000ffff157224 */ /* 0x000fe200078e00ff */
[----:B------:R-:W-:Y:S01]  /*7480*/  CS2R R102, SRZ ;  /* 0x0000000000667805 */ /* 0x000fe2000001ff00 */
[----:B------:R-:W-:Y:S01]  /*7490*/  IMAD.MOV.U32 R104, RZ, RZ, RZ ;  /* 0x000000ffff687224 */ /* 0x000fe200078e00ff */
[----:B------:R-:W-:Y:S02]  /*74a0*/  CS2R R100, SRZ ;  /* 0x0000000000647805 */ /* 0x000fe4000001ff00 */
[----:B------:R-:W-:Y:S02]  /*74b0*/  CS2R R98, SRZ ;  /* 0x0000000000627805 */ /* 0x000fe4000001ff00 */
[----:B------:R-:W-:-:S02]  /*74c0*/  CS2R R96, SRZ ;  /* 0x0000000000607805 */ /* 0x000fc4000001ff00 */
[----:B------:R-:W-:Y:S01]  /*74d0*/  CS2R R94, SRZ ;  /* 0x00000000005e7805 */ /* 0x000fe2000001ff00 */
[----:B------:R-:W-:Y:S01]  /*74e0*/  IMAD.MOV.U32 R93, RZ, RZ, RZ ;  /* 0x000000ffff5d7224 */ /* 0x000fe200078e00ff */
[----:B------:R-:W-:Y:S02]  /*74f0*/  CS2R R6, SRZ ;  /* 0x0000000000067805 */ /* 0x000fe4000001ff00 */
[----:B------:R-:W-:Y:S01]  /*7500*/  CS2R R90, SRZ ;  /* 0x00000000005a7805 */ /* 0x000fe2000001ff00 */
[----:B--2---:R-:W-:Y:S01]  /*7510*/  IMAD.MOV.U32 R30, RZ, RZ, RZ ;  /* 0x000000ffff1e7224 */ /* 0x004fe200078e00ff */
[----:B-1----:R-:W-:Y:S06]  /*7520*/  @!P1 BRA `(.L_x_9426) ;  /* 0x0000013400609947 */ /* 0x002fec0003800000 */
[----:B------:R-:W0:Y:S01]  /*7530*/  S2R R4, SR_TID.X ;  /* 0x0000000000047919 */ /* 0x000e220000002100 */
[----:B------:R-:W-:Y:S01]  /*7540*/  UMOV UR4, 0xffffffff ;  /* 0xffffffff00047882 */ /* 0x000fe20000000000 */
[----:B0-----:R-:W-:-:S05]  /*7550*/  VIADD R46, R4, 0xffffff80 ;  /* 0xffffff80042e7836 */ /* 0x001fca0000000000 */
[----:B------:R-:W-:-:S04]  /*7560*/  SHF.R.S32.HI R59, RZ, 0x1f, R46 ;  /* 0x0000001fff3b7819 */ /* 0x000fc8000001142e */
[----:B------:R-:W-:-:S04]  /*7570*/  LEA.HI R47, R59, R46, RZ, 0x7 ;  /* 0x0000002e3b2f7211 */ /* 0x000fc800078f38ff */
[----:B------:R-:W-:Y:S01]  /*7580*/  SHF.R.S32.HI R44, RZ, 0x7, R47 ;  /* 0x00000007ff2c7819 */ /* 0x000fe2000001142f */
[----:B------:R-:W-:Y:S06]  /*7590*/  BRA.DIV UR4, `(.L_x_9427) ;  /* 0x000001b204807947 */ /* 0x000fec000b800000 */
[----:B------:R-:W0:Y:S04]  /*75a0*/  SHFL.IDX PT, R0, R44, RZ, 0x1f ;  /* 0x00001fff2c007589 */ /* 0x000e2800000e0000 */
[----:B0-----:R0:W-:Y:S02]  /*75b0*/  STL [R1+0x4], R0 ;  /* 0x0000040001007387 */ /* 0x0011e40000100800 */
.L_x_9684:
[----:B------:R-:W0:Y:S01]  /*75c0*/  LDL R3, [R1+0x4] ;  /* 0x0000040001037983 */ /* 0x000e220000100800 */
[----:B------:R-:W-:Y:S01]  /*75d0*/  BSSY B6, `(.L_x_9428) ;  /* 0x0000020000067945 */ /* 0x000fe20003800000 */
[----:B0-----:R-:W-:-:S05]  /*75e0*/  IMAD.HI R0, R3, 0x55555556, RZ ;  /* 0x5555555603007827 */ /* 0x001fca00078e02ff */
[----:B------:R-:W-:-:S05]  /*75f0*/  LEA.HI R0, R0, R0, RZ, 0x1 ;  /* 0x0000000000007211 */ /* 0x000fca00078f08ff */
[----:B------:R-:W-:Y:S02]  /*7600*/  IMAD R4, R0, -0x3, R3 ;  /* 0xfffffffd00047824 */ /* 0x000fe400078e0203 */
[----:B------:R-:W-:Y:S02]  /*7610*/  VIADD R3, R2, 0x21800 ;  /* 0x0002180002037836 */ /* 0x000fe40000000000 */
[----:B------:R-:W-:Y:S01]  /*7620*/  IMAD R0, R4, 0x1000, R2 ;  /* 0x0000100004007824 */ /* 0x000fe200078e0202 */
[----:B------:R0:W-:Y:S02]  /*7630*/  STL [R1+0x24], R4 ;  /* 0x0000240401007387 */ /* 0x0001e40000100800 */
[----:B------:R-:W-:Y:S01]  /*7640*/  LOP3.LUT P0, RZ, R3, 0x3ff, RZ, 0xc0, !PT ;  /* 0x000003ff03ff7812 */ /* 0x000fe2000780c0ff */
[----:B------:R-:W-:-:S05]  /*7650*/  VIADD R0, R0, 0xc400 ;  /* 0x0000c40000007836 */ /* 0x000fca0000000000 */
[----:B------:R-:W-:Y:S01]  /*7660*/  SHF.R.U32.HI R0, RZ, 0x4, R0 ;  /* 0x00000004ff007819 */ /* 0x000fe20000011600 */
[----:B0-----:R-:W-:-:S03]  /*7670*/  IMAD R4, R4, 0x2000, R3 ;  /* 0x0000200004047824 */ /* 0x001fc600078e0203 */
[----:B------:R-:W-:Y:S02]  /*7680*/  LOP3.LUT R45, R0, 0x3fff, RZ, 0xc0, !PT ;  /* 0x00003fff002d7812 */ /* 0x000fe400078ec0ff */
[----:B------:R-:W-:-:S04]  /*7690*/  SHF.R.U32.HI R4, RZ, 0x4, R4 ;  /* 0x00000004ff047819 */ /* 0x000fc80000011604 */
[----:B------:R-:W-:-:S05]  /*76a0*/  LOP3.LUT R3, R4, 0x3fff, RZ, 0xc0, !PT ;  /* 0x00003fff04037812 */ /* 0x000fca00078ec0ff */
[----:B------:R0:W-:Y:S01]  /*76b0*/  STL [R1+0x38], R3 ;  /* 0x0000380301007387 */ /* 0x0001e20000100800 */
[----:B------:R-:W-:Y:S05]  /*76c0*/  @!P0 BRA `(.L_x_9429) ;  /* 0x0000000000408947 */ /* 0x000fea0003800000 */
[----:B------:R-:W-:Y:S01]  /*76d0*/  MOV R0, 0x0 ;  /* 0x0000000000007802 */ /* 0x000fe20000000f00 */
[----:B------:R-:W-:Y:S01]  /*76e0*/  ULDC.64 UR4, c[0x4][0x1b8] ;  /* 0x01006e0000047ab9 */ /* 0x000fe20000000a00 */
[----:B------:R-:W-:Y:S01]  /*76f0*/  ULDC.64 UR6, c[0x4][0x1c0] ;  /* 0x0100700000067ab9 */ /* 0x000fe20000000a00 */
[----:B------:R-:W-:Y:S01]  /*7700*/  IMAD.U32 R4, RZ, RZ, UR4 ;  /* 0x00000004ff047e24 */ /* 0x000fe2000f8e00ff */
[----:B-1----:R1:W2:Y:S01]  /*7710*/  LDC.64 R14, c[0x4][R0] ;  /* 0x01000000000e7b82 */ /* 0x0022a20000000a00 */
        /* <DEDUP_REMOVED lines=11> */
.L_x_9429:
[----:B------:R-:W-:Y:S05]  /*77d0*/  BSYNC B6 ;  /* 0x0000000000067941 */ /* 0x000fea0003800000 */
.L_x_9428:
[----:B------:R-:W-:Y:S02]  /*77e0*/  ULDC UR4, c[0x0][0x3d4] ;  /* 0x0000f50000047ab9 */ /* 0x000fe40000000800 */
[----:B------:R-:W-:-:S13]  /*77f0*/  ISETP.LT.AND P0, PT, RZ, UR4, PT ;  /* 0x00000004ff007c0c */ /* 0x000fda000bf01270 */
[----:B------:R-:W-:Y:S05]  /*7800*/  @P0 BRA `(.L_x_9430) ;  /* 0x0000000000400947 */ /* 0x000fea0003800000 */
[----:B------:R-:W2:Y:S02]  /*7810*/  LDL R20, [R1+0x4c] ;  /* 0x00004c0001147983 */ /* 0x000ea40000100800 */
[----:B--2---:R-:W-:-:S04]  /*7820*/  LEA.HI R0, R20, R20, RZ, 0x1 ;  /* 0x0000001414007211 */ /* 0x004fc800078f08ff */
[----:B------:R-:W-:-:S05]  /*7830*/  LOP3.LUT R0, R0, 0xfffffffe, RZ, 0xc0, !PT ;  /* 0xfffffffe00007812 */ /* 0x000fca00078ec0ff */
[----:B------:R-:W-:-:S05]  /*7840*/  IMAD.IADD R0, R20, 0x1, -R0 ;  /* 0x0000000114007824 */ /* 0x000fca00078e0a00 */
[----:B0-----:R-:W-:-:S04]  /*7850*/  SHF.L.U32 R3, R0, 0x1f, RZ ;  /* 0x0000001f00037819 */ /* 0x001fc800000006ff */
[----:B------:R0:W2:Y:S03]  /*7860*/  SYNCS.PHASECHK.TRANS64.TRYWAIT P0, [R2+URZ+0x2d800], R3 ;  /* 0x02d80003020075a7 */ /* 0x0000a6000800017f */
[----:B--2---:R-:W-:Y:S05]  /*7870*/  @!P0 NANOSLEEP.SYNCS 0x989680 ;  /* 0x009896800000895d */ /* 0x004fea0003900000 */
[----:B------:R-:W2:Y:S01]  /*7880*/  @!P0 SYNCS.PHASECHK.TRANS64 P0, [R2+URZ+0x2d800], R3 ;  /* 0x02d80003020085a7 */ /* 0x000ea2000800007f */
[----:B------:R-:W-:Y:S04]  /*7890*/  BSSY B0, `(.L_x_9431) ;  /* 0x0000006000007945 */ /* 0x000fe80003800000 */
[----:B--2---:R-:W-:Y:S05]  /*78a0*/  @P0 BRA `(.L_x_9432) ;  /* 0x0000000000100947 */ /* 0x004fea0003800000 */
.L_x_9433:
[----:B--2---:R2:W3:Y:S02]  /*78b0*/  SYNCS.PHASECHK.TRANS64.TRYWAIT P0, [R2+URZ+0x2d800], R3 ;  /* 0x02d80003020075a7 */ /* 0x0044e4000800017f */
[----:B---3--:R-:W-:Y:S05]  /*78c0*/  @!P0 NANOSLEEP.SYNCS 0x989680 ;  /* 0x009896800000895d */ /* 0x008fea0003900000 */
[----:B------:R-:W3:Y:S02]  /*78d0*/  @!P0 SYNCS.PHASECHK.TRANS64 P0, [R2+URZ+0x2d800], R3 ;  /* 0x02d80003020085a7 */ /* 0x000ee4000800007f */
[----:B---3--:R-:W-:Y:S05]  /*78e0*/  @!P0 BRA `(.L_x_9433) ;  /* 0xfffffffc00f08947 */ /* 0x008fea000383ffff */
.L_x_9432:
[----:B------:R-:W-:Y:S05]  /*78f0*/  BSYNC B0 ;  /* 0x0000000000007941 */ /* 0x000fea0003800000 */
.L_x_9431:
[----:B------:R-:W-:Y:S05]  /*7900*/  BRA `(.L_x_9434) ;  /* 0x0000004000607947 */ /* 0x000fea0003800000 */
.L_x_9430:
[----:B------:R-:W-:Y:S01]  /*7910*/  ULOP3.LUT UP0, URZ, UR38, 0x1bf, URZ, 0xc0, !UPT ;  /* 0x000001bf263f7892 */ /* 0x000fe2000f80c03f */
[----:B-----5:R-:W-:Y:S01]  /*7920*/  SHF.R.S32.HI R0, RZ, 0x1f, R105 ;  /* 0x0000001fff007819 */ /* 0x020fe20000011469 */
[----:B------:R-:W-:Y:S01]  /*7930*/  ULDC.64 UR4, c[0x0][0x3d8] ;  /* 0x0000f60000047ab9 */ /* 0x000fe20000000a00 */
[----:B------:R-:W-:Y:S01]  /*7940*/  ULDC.64 UR6, c[0x0][0x3e8] ;  /* 0x0000fa0000067ab9 */ /* 0x000fe20000000a00 */
[----:B------:R-:W-:Y:S01]  /*7950*/  IMAD.WIDE.U32 R48, R105, UR4, RZ ;  /* 0x0000000469307c25 */ /* 0x000fe2000f8e00ff */
[----:B------:R-:W-:Y:S02]  /*7960*/  SHF.R.S32.HI R61, RZ, 0x1f, R16 ;  /* 0x0000001fff3d7819 */ /* 0x000fe40000011410 */
[----:B------:R-:W-:Y:S01]  /*7970*/  PLOP3.LUT P0, PT, PT, PT, UP0, 0x80, 0x0 ;  /* 0x000000000000781c */ /* 0x000fe20003f0f008 */
[C---:B------:R-:W-:Y:S01]  /*7980*/  IMAD R4, R0.reuse, UR4, RZ ;  /* 0x0000000400047c24 */ /* 0x040fe2000f8e02ff */
[----:B------:R-:W-:Y:S01]  /*7990*/  SHF.R.S32.HI R62, RZ, 0x1f, R19 ;  /* 0x0000001fff3e7819 */ /* 0x000fe20000011413 */
[----:B------:R-:W-:-:S02]  /*79a0*/  IMAD R0, R0, UR6, RZ ;  /* 0x0000000600007c24 */ /* 0x000fc4000f8e02ff */
[C---:B------:R-:W-:Y:S02]  /*79b0*/  IMAD R57, R105.reuse, UR5, R4 ;  /* 0x0000000569397c24 */ /* 0x040fe4000f8e0204 */
[C---:B------:R-:W-:Y:S02]  /*79c0*/  IMAD R55, R105.reuse, UR7, R0 ;  /* 0x0000000769377c24 */ /* 0x040fe4000f8e0200 */
[----:B------:R-:W-:-:S04]  /*79d0*/  IMAD.WIDE.U32 R50, R105, UR6, RZ ;  /* 0x0000000669327c25 */ /* 0x000fc8000f8e00ff */
[----:B------:R-:W-:Y:S02]  /*79e0*/  IMAD.IADD R57, R57, 0x1, R49 ;  /* 0x0000000139397824 */ /* 0x000fe400078e0231 */
[----:B------:R-:W-:Y:S01]  /*79f0*/  IMAD.IADD R55, R55, 0x1, R51 ;  /* 0x0000000137377824 */ /* 0x000fe200078e0233 */
[----:B------:R-:W-:Y:S06]  /*7a00*/  @!P0 BRA `(.L_x_9435) ;  /* 0x0000000000408947 */ /* 0x000fec0003800000 */
        /* <DEDUP_REMOVED lines=16> */
.L_x_9435:
[----:B------:R-:W0:Y:S01]  /*7b10*/  LDL R56, [R1+0x34] ;  /* 0x0000340001387983 */ /* 0x000e220000100800 */
[----:B------:R-:W2:Y:S01]  /*7b20*/  LDC.64 R12, c[0x0][0x3d8] ;  /* 0x0000f600ff0c7b82 */ /* 0x000ea20000000a00 */
[----:B------:R-:W-:Y:S02]  /*7b30*/  ULDC.U8 UR4, c[0x0][0x3f0] ;  /* 0x0000fc0000047ab9 */ /* 0x000fe40000000000 */
[----:B------:R-:W3:Y:S05]  /*7b40*/  LDL R20, [R1+0x30] ;  /* 0x0000300001147983 */ /* 0x000eea0000100800 */
[----:B------:R-:W4:Y:S01]  /*7b50*/  LDC.64 R10, c[0x0][0x3e8] ;  /* 0x0000fa00ff0a7b82 */ /* 0x000f220000000a00 */
[----:B------:R-:W-:Y:S01]  /*7b60*/  ISETP.NE.AND P0, PT, RZ, UR4, PT ;  /* 0x00000004ff007c0c */ /* 0x000fe2000bf05270 */
[----:B------:R-:W-:Y:S01]  /*7b70*/  BSSY B0, `(.L_x_9436) ;  /* 0x00003e9000007945 */ /* 0x000fe20003800000 */
[----:B0-----:R-:W-:Y:S01]  /*7b80*/  SHF.R.S32.HI R3, RZ, 0x1f, R56 ;  /* 0x0000001fff037819 */ /* 0x001fe20000011438 */
[----:B--2---:R-:W-:-:S04]  /*7b90*/  IMAD.WIDE.U32 R52, R56, R12, RZ ;  /* 0x0000000c38347225 */ /* 0x004fc800078e00ff */
[C---:B------:R-:W-:Y:S02]  /*7ba0*/  IMAD R4, R3.reuse, R12, RZ ;  /* 0x0000000c03047224 */ /* 0x040fe400078e02ff */
[-C--:B----4-:R-:W-:Y:S02]  /*7bb0*/  IMAD R6, R3, R10.reuse, RZ ;  /* 0x0000000a03067224 */ /* 0x090fe400078e02ff */
[C---:B---3--:R-:W-:Y:S02]  /*7bc0*/  IMAD R0, R56.reuse, -0xc0, R20 ;  /* 0xffffff4038007824 */ /* 0x048fe400078e0214 */
[----:B-1----:R-:W-:-:S04]  /*7bd0*/  IMAD.WIDE.U32 R14, R56, R10, RZ ;  /* 0x0000000a380e7225 */ /* 0x002fc800078e00ff */
[C---:B------:R-:W-:Y:S02]  /*7be0*/  IMAD R3, R56.reuse, R13, R4 ;  /* 0x0000000d38037224 */ /* 0x040fe400078e0204 */
[----:B------:R-:W-:Y:S01]  /*7bf0*/  IMAD R5, R56, R11, R6 ;  /* 0x0000000b38057224 */ /* 0x000fe200078e0206 */
[----:B------:R-:W-:Y:S01]  /*7c00*/  VIMNMX R4, R0, 0xc0, PT ;  /* 0x000000c000047848 */ /* 0x000fe20003fe0100 */
[----:B------:R-:W-:Y:S02]  /*7c10*/  IMAD.IADD R60, R53, 0x1, R3 ;  /* 0x00000001353c7824 */ /* 0x000fe400078e0203 */
[----:B------:R-:W-:Y:S01]  /*7c20*/  IMAD.IADD R0, R15, 0x1, R5 ;  /* 0x000000010f007824 */ /* 0x000fe200078e0205 */
        /* <DEDUP_REMOVED lines=17> */
[----:B------:R-:W-:Y:S01]  /*7d40*/  SHF.R.S32.HI R58, RZ, 0x1f, R23 ;  /* 0x0000001fff3a7819 */ /* 0x000fe20000011417 */
[----:B------:R-:W-:Y:S01]  /*7d50*/  IMAD.MOV.U32 R4, RZ, RZ, R16 ;  /* 0x000000ffff047224 */ /* 0x000fe200078e0010 */
[----:B------:R-:W-:Y:S01]  /*7d60*/  ULDC UR4, c[0x0][0x3d4] ;  /* 0x0000f50000047ab9 */ /* 0x000fe20000000800 */
[----:B------:R-:W-:Y:S01]  /*7d70*/  IMAD.MOV.U32 R5, RZ, RZ, R61 ;  /* 0x000000ffff057224 */ /* 0x000fe200078e003d */
[----:B------:R-:W-:Y:S01]  /*7d80*/  ISETP.GE.AND P4, PT, R16, UR4, PT ;  /* 0x0000000410007c0c */ /* 0x000fe2000bf86270 */
[CC--:B------:R-:W-:Y:S01]  /*7d90*/  IMAD R20, R58.reuse, R12.reuse, RZ ;  /* 0x0000000c3a147224 */ /* 0x0c0fe200078e02ff */
[----:B------:R-:W-:Y:S01]  /*7da0*/  ULDC.64 UR6, c[0x0][0x3c8] ;  /* 0x0000f20000067ab9 */ /* 0x000fe20000000a00 */
[----:B------:R-:W-:Y:S01]  /*7db0*/  IMAD.WIDE.U32 R6, R23, R12, R4 ;  /* 0x0000000c17067225 */ /* 0x000fe200078e0004 */
[----:B------:R-:W-:Y:S01]  /*7dc0*/  ULDC.64 UR8, c[0x0][0x3e0] ;  /* 0x0000f80000087ab9 */ /* 0x000fe20000000a00 */
[----:B------:R-:W-:Y:S02]  /*7dd0*/  CS2R R40, SRZ ;  /* 0x0000000000287805 */ /* 0x000fe4000001ff00 */
[----:B------:R-:W-:Y:S01]  /*7de0*/  CS2R R42, SRZ ;  /* 0x00000000002a7805 */ /* 0x000fe2000001ff00 */
[----:B------:R-:W-:-:S02]  /*7df0*/  IMAD R24, R58, R10, RZ ;  /* 0x0000000a3a187224 */ /* 0x000fc400078e02ff */
[----:B------:R-:W-:Y:S01]  /*7e00*/  IMAD.WIDE.U32 R8, R23, R10, R4 ;  /* 0x0000000a17087225 */ /* 0x000fe200078e0004 */
[----:B------:R-:W-:-:S03]  /*7e10*/  IADD3 R4, P1, R6, R48, RZ ;  /* 0x0000003006047210 */ /* 0x000fc60007f3e0ff */
[C---:B------:R-:W-:Y:S01]  /*7e20*/  IMAD R20, R23.reuse, R13, R20 ;  /* 0x0000000d17147224 */ /* 0x040fe200078e0214 */
[----:B------:R-:W-:Y:S01]  /*7e30*/  IADD3 R6, P2, R8, R50, RZ ;  /* 0x0000003208067210 */ /* 0x000fe20007f5e0ff */
[----:B------:R-:W-:Y:S02]  /*7e40*/  IMAD R24, R23, R11, R24 ;  /* 0x0000000b17187224 */ /* 0x000fe400078e0218 */
[C---:B------:R-:W-:Y:S01]  /*7e50*/  VIADD R3, R16.reuse, 0x8 ;  /* 0x0000000810037836 */ /* 0x040fe20000000000 */
[----:B------:R-:W-:Y:S01]  /*7e60*/  IADD3.X R5, R57, R20, R7, P1, !PT ;  /* 0x0000001439057210 */ /* 0x000fe20000ffe407 */
[----:B------:R-:W-:Y:S01]  /*7e70*/  VIADD R8, R16, 0x10 ;  /* 0x0000001010087836 */ /* 0x000fe20000000000 */
[----:B------:R-:W-:Y:S02]  /*7e80*/  IADD3.X R7, R55, R24, R9, P2, !PT ;  /* 0x0000001837077210 */ /* 0x000fe400017fe409 */
[----:B------:R-:W-:Y:S01]  /*7e90*/  ISETP.GE.AND P1, PT, R3, UR4, PT ;  /* 0x0000000403007c0c */ /* 0x000fe2000bf26270 */
[----:B------:R-:W-:Y:S01]  /*7ea0*/  IMAD.WIDE.U32 R52, R52, 0xc0, R4 ;  /* 0x000000c034347825 */ /* 0x000fe200078e0004 */
[----:B------:R-:W-:-:S03]  /*7eb0*/  ISETP.GE.AND P3, PT, R8, UR4, PT ;  /* 0x0000000408007c0c */ /* 0x000fc6000bf66270 */
[----:B------:R-:W-:Y:S01]  /*7ec0*/  IMAD R5, R60, 0xc0, RZ ;  /* 0x000000c03c057824 */ /* 0x000fe200078e02ff */
[----:B------:R-:W-:Y:S01]  /*7ed0*/  LEA R4, P2, R52, UR6, 0x1 ;  /* 0x0000000634047c11 */ /* 0x000fe2000f8408ff */
[----:B------:R-:W-:-:S04]  /*7ee0*/  IMAD.WIDE.U32 R14, R14, 0xc0, R6 ;  /* 0x000000c00e0e7825 */ /* 0x000fc800078e0006 */
[----:B------:R-:W-:Y:S01]  /*7ef0*/  IMAD R3, R0, 0xc0, RZ ;  /* 0x000000c000037824 */ /* 0x000fe200078e02ff */
[----:B------:R-:W-:Y:S01]  /*7f00*/  LEA R6, P5, R14, UR8, 0x1 ;  /* 0x000000080e067c11 */ /* 0x000fe2000f8a08ff */
[----:B------:R-:W-:Y:S02]  /*7f10*/  IMAD.IADD R5, R53, 0x1, R5 ;  /* 0x0000000135057824 */ /* 0x000fe400078e0205 */
[----:B------:R-:W-:Y:S02]  /*7f20*/  VIADD R0, R16, 0x18 ;  /* 0x0000001810007836 */ /* 0x000fe40000000000 */
[----:B------:R-:W-:Y:S01]  /*7f30*/  IMAD.IADD R3, R15, 0x1, R3 ;  /* 0x000000010f037824 */ /* 0x000fe200078e0203 */
[----:B------:R-:W-:Y:S01]  /*7f40*/  LEA.HI.X R5, R52, UR7, R5, 0x1, P2 ;  /* 0x0000000734057c11 */ /* 0x000fe200090f0c05 */
[----:B------:R-:W-:Y:S01]  /*7f50*/  VIADD R8, R16, 0x20 ;  /* 0x0000002010087836 */ /* 0x000fe20000000000 */
        /* <DEDUP_REMOVED lines=27> */
.L_x_9439:
[----:B------:R-:W-:Y:S05]  /*8110*/  BSYNC B1 ;  /* 0x0000000000017941 */ /* 0x000fea0003800000 */
.L_x_9438:
[----:B------:R-:W2:Y:S01]  /*8120*/  LDL R52, [R1+0x4c] ;  /* 0x00004c0001347983 */ /* 0x000ea20000100800 */
[----:B0-----:R-:W-:Y:S01]  /*8130*/  ISETP.NE.AND P1, PT, R54, 0x1, PT ;  /* 0x000000013600780c */ /* 0x001fe20003f25270 */
[----:B------:R-:W-:Y:S01]  /*8140*/  IMAD R3, R56, 0xc0, R23 ;  /* 0x000000c038037824 */ /* 0x000fe200078e0217 */
[----:B------:R-:W-:Y:S01]  /*8150*/  ULDC.64 UR4, c[0x0][0x3c8] ;  /* 0x0000f20000047ab9 */ /* 0x000fe20000000a00 */
[----:B-1---5:R-:W-:Y:S01]  /*8160*/  IMAD.MOV.U32 R4, RZ, RZ, R43 ;  /* 0x000000ffff047224 */ /* 0x022fe200078e002b */
[----:B------:R-:W-:-:S09]  /*8170*/  ULDC.64 UR6, c[0x0][0x3e0] ;  /* 0x0000f80000067ab9 */ /* 0x000fd20000000a00 */
[----:B------:R-:W0:Y:S08]  /*8180*/  @P1 LDC R0, c[0x0][0x42c] ;  /* 0x00010b00ff001b82 */ /* 0x000e300000000800 */
[----:B------:R-:W1:Y:S01]  /*8190*/  @P1 LDC R5, c[0x0][0x430] ;  /* 0x00010c00ff051b82 */ /* 0x000e620000000800 */
[----:B------:R-:W-:Y:S02]  /*81a0*/  IMAD.MOV.U32 R6, RZ, RZ, R38 ;  /* 0x000000ffff067224 */ /* 0x000fe400078e0026 */
[----:B------:R-:W-:-:S02]  /*81b0*/  IMAD.MOV.U32 R7, RZ, RZ, R39 ;  /* 0x000000ffff077224 */ /* 0x000fc400078e0027 */
[----:B0-----:R-:W-:-:S05]  /*81c0*/  @P1 IMAD.HI.U32 R0, R3, R0, RZ ;  /* 0x0000000003001227 */ /* 0x001fca00078e00ff */
[----:B-1----:R-:W-:Y:S01]  /*81d0*/  @P1 SHF.R.U32.HI R3, RZ, R5, R0 ;  /* 0x00000005ff031219 */ /* 0x002fe20000011600 */
[----:B------:R-:W-:-:S03]  /*81e0*/  IMAD.MOV.U32 R0, RZ, RZ, R42 ;  /* 0x000000ffff007224 */ /* 0x000fc600078e002a */
[----:B------:R-:W-:Y:S01]  /*81f0*/  SHF.R.S32.HI R5, RZ, 0x1f, R3 ;  /* 0x0000001fff057819 */ /* 0x000fe20000011403 */
[----:B------:R-:W-:Y:S01]  /*8200*/  IMAD.MOV.U32 R56, RZ, RZ, R48 ;  /* 0x000000ffff387224 */ /* 0x000fe200078e0030 */
[----:B------:R-:W-:Y:S01]  /*8210*/  PRMT R62, R0, 0x7610, R62 ;  /* 0x00007610003e7816 */ /* 0x000fe2000000003e */
[----:B------:R-:W-:Y:S01]  /*8220*/  IMAD.MOV.U32 R54, RZ, RZ, R50 ;  /* 0x000000ffff367224 */ /* 0x000fe200078e0032 */
[----:B------:R-:W-:Y:S01]  /*8230*/  PRMT R48, R48, 0x5410, R4 ;  /* 0x0000541030307816 */ /* 0x000fe20000000004 */
[C---:B------:R-:W-:Y:S02]  /*8240*/  IMAD R0, R5.reuse, R12, RZ ;  /* 0x0000000c05007224 */ /* 0x040fe400078e02ff */
[-C--:B------:R-:W-:Y:S01]  /*8250*/  IMAD R4, R5, R10.reuse, RZ ;  /* 0x0000000a05047224 */ /* 0x080fe200078e02ff */
[----:B------:R-:W-:Y:S01]  /*8260*/  PRMT R60, R6, 0x7610, R60 ;  /* 0x00007610063c7816 */ /* 0x000fe2000000003c */
[----:B------:R-:W-:Y:S01]  /*8270*/  IMAD.WIDE.U32 R14, R3, R10, R54 ;  /* 0x0000000a030e7225 */ /* 0x000fe200078e0036 */
[----:B------:R-:W-:-:S03]  /*8280*/  PRMT R58, R7, 0x7610, R58 ;  /* 0x00007610073a7816 */ /* 0x000fc6000000003a */
[----:B------:R-:W-:-:S04]  /*8290*/  IMAD.WIDE.U32 R6, R3, R12, R56 ;  /* 0x0000000c03067225 */ /* 0x000fc800078e0038 */
[C---:B------:R-:W-:Y:S02]  /*82a0*/  IMAD R13, R3.reuse, R13, R0 ;  /* 0x0000000d030d7224 */ /* 0x040fe400078e0200 */
[----:B------:R-:W-:Y:S01]  /*82b0*/  IMAD R3, R3, R11, R4 ;  /* 0x0000000b03037224 */ /* 0x000fe200078e0204 */
[----:B------:R-:W-:Y:S01]  /*82c0*/  LEA R4, P1, R6, UR4, 0x1 ;  /* 0x0000000406047c11 */ /* 0x000fe2000f8208ff */
[----:B------:R-:W-:Y:S01]  /*82d0*/  IMAD.IADD R13, R7, 0x1, R13 ;  /* 0x00000001070d7824 */ /* 0x000fe200078e020d */
[----:B------:R-:W-:Y:S01]  /*82e0*/  LEA R0, P2, R14, UR6, 0x1 ;  /* 0x000000060e007c11 */ /* 0x000fe2000f8408ff */
[----:B------:R-:W-:Y:S01]  /*82f0*/  IMAD.IADD R3, R15, 0x1, R3 ;  /* 0x000000010f037824 */ /* 0x000fe200078e0203 */
[----:B------:R-:W-:Y:S01]  /*8300*/  UMOV UR4, 0xffffffff ;  /* 0xffffffff00047882 */ /* 0x000fe20000000000 */
[----:B------:R-:W-:Y:S02]  /*8310*/  IMAD.MOV.U32 R5, RZ, RZ, R32 ;  /* 0x000000ffff057224 */ /* 0x000fe400078e0020 */
[----:B------:R-:W-:Y:S01]  /*8320*/  IMAD.MOV.U32 R10, RZ, RZ, R33 ;  /* 0x000000ffff0a7224 */ /* 0x000fe200078e0021 */
[----:B------:R-:W-:-:S02]  /*8330*/  LEA.HI.X R13, R6, UR5, R13, 0x1, P1 ;  /* 0x00000005060d7c11 */ /* 0x000fc400088f0c0d */
[----:B------:R-:W-:Y:S02]  /*8340*/  LEA.HI.X R3, R14, UR7, R3, 0x1, P2 ;  /* 0x000000070e037c11 */ /* 0x000fe400090f0c03 */
[----:B------:R-:W-:Y:S02]  /*8350*/  PRMT R50, R5, 0x7610, R50 ;  /* 0x0000761005327816 */ /* 0x000fe40000000032 */
[----:B------:R-:W-:Y:S02]  /*8360*/  PRMT R51, R10, 0x7610, R51 ;  /* 0x000076100a337816 */ /* 0x000fe40000000033 */
[----:B--2---:R-:W-:Y:S01]  /*8370*/  LEA.HI R5, R52, R52, RZ, 0x1 ;  /* 0x0000003434057211 */ /* 0x004fe200078f08ff */
[----:B------:R-:W-:Y:S06]  /*8380*/  BRA.DIV UR4, `(.L_x_9440) ;  /* 0x000001a604307947 */ /* 0x000fec000b800000 */
.L_x_9687:
[----:B------:R-:W-:Y:S01]  /*8390*/  UMOV UR4, 0xffffffff ;  /* 0xffffffff00047882 */ /* 0x000fe20000000000 */
[----:B------:R-:W-:Y:S02]  /*83a0*/  LOP3.LUT R5, R5, 0xfffffffe, RZ, 0xc0, !PT ;  /* 0xfffffffe05057812 */ /* 0x000fe400078ec0ff */
[----:B------:R-:W-:Y:S05]  /*83b0*/  BRA.DIV UR4, `(.L_x_9441) ;  /* 0x000001a604487947 */ /* 0x000fea000b800000 */
.L_x_9690:
[----:B------:R-:W-:Y:S01]  /*83c0*/  UMOV UR4, 0xffffffff ;  /* 0xffffffff00047882 */ /* 0x000fe20000000000 */
[----:B------:R-:W-:Y:S02]  /*83d0*/  IMAD.IADD R5, R52, 0x1, -R5 ;  /* 0x0000000134057824 */ /* 0x000fe400078e0a05 */
[----:B------:R-:W-:Y:S05]  /*83e0*/  BRA.DIV UR4, `(.L_x_9442) ;  /* 0x000001a604647947 */ /* 0x000fea000b800000 */
.L_x_9693:
[----:B------:R-:W-:Y:S01]  /*83f0*/  UMOV UR4, 0xffffffff ;  /* 0xffffffff00047882 */ /* 0x000fe20000000000 */
[----:B------:R-:W-:Y:S02]  /*8400*/  SHF.L.U32 R3, R5, 0x1f, RZ ;  /* 0x0000001f05037819 */ /* 0x000fe400000006ff */
[----:B------:R-:W-:Y:S05]  /*8410*/  BRA.DIV UR4, `(.L_x_9443) ;  /* 0x000001a604807947 */ /* 0x000fea000b800000 */
.L_x_9696:
        /* <DEDUP_REMOVED lines=37> */
.L_x_9697:
[----:B------:R-:W-:Y:S05]  /*8670*/  BSYNC B1 ;  /* 0x0000000000017941 */ /* 0x000fea0003800000 */
.L_x_9444:
[----:B------:R-:W-:Y:S02]  /*8680*/  PRMT R12, R0, 0x7610, R12 ;  /* 0x00007610000c7816 */ /* 0x000fe4000000000c */
[----:B------:R-:W-:Y:S01]  /*8690*/  PRMT R13, R4, 0x7610, R13 ;  /* 0x00007610040d7816 */ /* 0x000fe2000000000d */
[----:B------:R-:W-:Y:S06]  /*86a0*/  @P0 BRA `(.L_x_9446) ;  /* 0x0000003000d40947 */ /* 0x000fec0003800000 */
[----:B------:R-:W2:Y:S01]  /*86b0*/  LDL R6, [R1+0x40] ;  /* 0x0000400001067983 */ /* 0x000ea20000100800 */
[----:B------:R-:W1:Y:S01]  /*86c0*/  LDC R5, c[0x0][0x3d4] ;  /* 0x0000f500ff057b82 */ /* 0x000e620000000800 */
[----:B------:R-:W-:Y:S01]  /*86d0*/  LEA.HI R59, R59, R46, RZ, 0x2 ;  /* 0x0000002e3b3b7211 */ /* 0x000fe200078f10ff */
[----:B------:R-:W-:Y:S03]  /*86e0*/  BSSY B1, `(.L_x_9447) ;  /* 0x0000043000017945 */ /* 0x000fe60003800000 */
[--C-:B0-----:R-:W-:Y:S02]  /*86f0*/  SHF.R.S32.HI R3, RZ, 0x2, R59.reuse ;  /* 0x00000002ff037819 */ /* 0x101fe4000001143b */
[----:B------:R-:W-:-:S04]  /*8700*/  SHF.R.S32.HI R0, RZ, 0x1f, R59 ;  /* 0x0000001fff007819 */ /* 0x000fc8000001143b */
[----:B------:R-:W-:-:S04]  /*8710*/  LEA.HI R0, R0, R3, RZ, 0x2 ;  /* 0x0000000300007211 */ /* 0x000fc800078f10ff */
[----:B------:R-:W-:Y:S01]  /*8720*/  LOP3.LUT R4, R0, 0xfffffffc, RZ, 0xc0, !PT ;  /* 0xfffffffc00047812 */ /* 0x000fe200078ec0ff */
[----:B------:R-:W-:-:S04]  /*8730*/  VIADD R0, R16, 0x8 ;  /* 0x0000000810007836 */ /* 0x000fc80000000000 */
[----:B------:R-:W-:Y:S02]  /*8740*/  IMAD.IADD R3, R3, 0x1, -R4 ;  /* 0x0000000103037824 */ /* 0x000fe400078e0a04 */
[C---:B------:R-:W-:Y:S01]  /*8750*/  VIADD R4, R16.reuse, 0x10 ;  /* 0x0000001010047836 */ /* 0x040fe20000000000 */
[-C--:B-1----:R-:W-:Y:S02]  /*8760*/  ISETP.GE.AND P6, PT, R16, R5.reuse, PT ;  /* 0x000000051000720c */ /* 0x082fe40003fc6270 */
[-C--:B------:R-:W-:Y:S01]  /*8770*/  ISETP.GE.AND P0, PT, R0, R5.reuse, PT ;  /* 0x000000050000720c */ /* 0x080fe20003f06270 */
[----:B------:R-:W-:Y:S01]  /*8780*/  VIADD R0, R16, 0x18 ;  /* 0x0000001810007836 */ /* 0x000fe20000000000 */
[----:B------:R-:W-:Y:S02]  /*8790*/  LOP3.LUT P1, RZ, R3, 0x2, RZ, 0xc0, !PT ;  /* 0x0000000203ff7812 */ /* 0x000fe4000782c0ff */
[-C--:B------:R-:W-:Y:S01]  /*87a0*/  ISETP.GE.AND P2, PT, R4, R5.reuse, PT ;  /* 0x000000050400720c */ /* 0x080fe20003f46270 */
[----:B------:R-:W-:Y:S01]  /*87b0*/  VIADD R4, R16, 0x20 ;  /* 0x0000002010047836 */ /* 0x000fe20000000000 */
[----:B------:R-:W-:-:S04]  /*87c0*/  ISETP.GE.AND P3, PT, R0, R5, PT ;  /* 0x000000050000720c */ /* 0x000fc80003f66270 */
[----:B------:R-:W-:Y:S01]  /*87d0*/  ISETP.GE.AND P4, PT, R4, R5, PT ;  /* 0x000000050400720c */ /* 0x000fe20003f86270 */
[----:B--2---:R-:W-:Y:S02]  /*87e0*/  IMAD R3, R6, 0x2, R2 ;  /* 0x0000000206037824 */ /* 0x004fe400078e0202 */
[----:B------:R-:W-:Y:S02]  /*87f0*/  VIADD R6, R16, 0x28 ;  /* 0x0000002810067836 */ /* 0x000fe40000000000 */
[----:B------:R-:W-:-:S03]  /*8800*/  VIADD R0, R3, 0x20 ;  /* 0x0000002003007836 */ /* 0x000fc60000000000 */
[----:B------:R-:W-:Y:S01]  /*8810*/  ISETP.GE.AND P5, PT, R6, R5, PT ;  /* 0x000000050600720c */ /* 0x000fe20003fa6270 */
[----:B------:R-:W-:-:S12]  /*8820*/  @P6 BRA `(.L_x_9448) ;  /* 0x0000000000b86947 */ /* 0x000fd80003800000 */
[----:B------:R-:W0:Y:S01]  /*8830*/  LDS.128 R4, [R3+0xc400] ;  /* 0x00c4000003047984 */ /* 0x000e220000000c00 */
[----:B------:R-:W-:Y:S02]  /*8840*/  SHF.R.U32.HI R64, RZ, 0x10, R43 ;  /* 0x00000010ff407819 */ /* 0x000fe4000001162b */
[--C-:B------:R-:W-:Y:S02]  /*8850*/  SHF.R.U32.HI R61, RZ, 0x10, R41.reuse ;  /* 0x00000010ff3d7819 */ /* 0x100fe40000011629 */
[----:B------:R-:W-:Y:S02]  /*8860*/  SHF.R.U64 R59, R40, 0x10, R41 ;  /* 0x00000010283b7819 */ /* 0x000fe40000001229 */
[----:B------:R-:W-:Y:S02]  /*8870*/  PRMT R64, R48, 0x5432, R64 ;  /* 0x0000543230407816 */ /* 0x000fe40000000040 */
[----:B------:R-:W-:Y:S02]  /*8880*/  SHF.R.U64 R63, R42, 0x10, R43 ;  /* 0x000000102a3f7819 */ /* 0x000fe4000000122b */
        /* <DEDUP_REMOVED lines=16> */
[----:B------:R-:W-:Y:S02]  /*8990*/  IMAD.U32 R7, R5, 0x10000, RZ ;  /* 0x0001000005077824 */ /* 0x000fe400078e00ff */
[----:B------:R-:W-:Y:S01]  /*89a0*/  FFMA.FTZ R66, R40, R65, R66 ;  /* 0x0000004128427223 */ /* 0x000fe20000010042 */
[----:B------:R-:W-:Y:S01]  /*89b0*/  LOP3.LUT R4, R4, 0xffff0000, RZ, 0xc0, !PT ;  /* 0xffff000004047812 */ /* 0x000fe200078ec0ff */
[-C--:B------:R-:W-:Y:S01]  /*89c0*/  FMUL.FTZ R69, R43, R61.reuse ;  /* 0x0000003d2b457220 */ /* 0x080fe20000410000 */
        /* <DEDUP_REMOVED lines=15> */
[----:B------:R-:W-:Y:S02]  /*8ac0*/  F2FP.BF16.F32.PACK_AB R6, R66, R67 ;  /* 0x000000434206723e */ /* 0x000fe400000010ff */
[----:B------:R-:W-:-:S02]  /*8ad0*/  F2FP.BF16.F32.PACK_AB R7, R68, R65 ;  /* 0x000000414407723e */ /* 0x000fc400000010ff */
[----:B------:R-:W-:Y:S02]  /*8ae0*/  F2FP.BF16.F32.PACK_AB R4, R43, R4 ;  /* 0x000000042b04723e */ /* 0x000fe400000010ff */
[----:B------:R-:W-:-:S05]  /*8af0*/  F2FP.BF16.F32.PACK_AB R5, R62, R5 ;  /* 0x000000053e05723e */ /* 0x000fca00000010ff */
[----:B------:R0:W-:Y:S02]  /*8b00*/  STS.128 [R3+0xc400], R4 ;  /* 0x00c4000403007388 */ /* 0x0001e40000000c00 */
.L_x_9448:
[----:B------:R-:W-:Y:S05]  /*8b10*/  BSYNC B1 ;  /* 0x0000000000017941 */ /* 0x000fea0003800000 */
.L_x_9447:
[----:B------:R-:W-:Y:S01]  /*8b20*/  BSSY B1, `(.L_x_9449) ;  /* 0x0000031000017945 */ /* 0x000fe20003800000 */
[----:B------:R-:W-:-:S03]  /*8b30*/  @P1 VIADD R0, R3, 0xffffffe0 ;  /* 0xffffffe003001836 */ /* 0x000fc60000000000 */
        /* <DEDUP_REMOVED lines=47> */
.L_x_9450:
[----:B------:R-:W-:Y:S05]  /*8e30*/  BSYNC B1 ;  /* 0x0000000000017941 */ /* 0x000fea0003800000 */
.L_x_9449:
        /* <DEDUP_REMOVED lines=48> */
.L_x_9452:
[----:B------:R-:W-:Y:S05]  /*9140*/  BSYNC B1 ;  /* 0x0000000000017941 */ /* 0x000fea0003800000 */
.L_x_9451:
        /* <DEDUP_REMOVED lines=48> */
.L_x_9454:
[----:B------:R-:W-:Y:S05]  /*9450*/  BSYNC B1 ;  /* 0x0000000000017941 */ /* 0x000fea0003800000 */
.L_x_9453:
[----:B------:R-:W-:Y:S04]  /*9460*/  BSSY B1, `(.L_x_9455) ;  /* 0x0000030000017945 */ /* 0x000fe80003800000 */
[----:B------:R-:W-:Y:S05]  /*9470*/  @P4 BRA `(.L_x_9456) ;  /* 0x0000000000b84947 */ /* 0x000fea0003800000 */
[----:B0123--:R-:W0:Y:S01]  /*9480*/  LDS.128 R4, [R3+0x12400] ;  /* 0x0124000003047984 */ /* 0x00fe220000000c00 */
        /* <DEDUP_REMOVED lines=45> */
.L_x_9456:
[----:B------:R-:W-:Y:S05]  /*9760*/  BSYNC B1 ;  /* 0x0000000000017941 */ /* 0x000fea0003800000 */
.L_x_9455:
        /* <DEDUP_REMOVED lines=48> */
.L_x_9437:
[----:B------:R-:W2:Y:S01]  /*9a70*/  LDL R5, [R1+0x34] ;  /* 0x0000340001057983 */ /* 0x000ea20000100800 */
[----:B------:R-:W0:Y:S01]  /*9a80*/  LDC R3, c[0x0][0x428] ;  /* 0x00010a00ff037b82 */ /* 0x000e220000000800 */
[----:B------:R-:W-:Y:S01]  /*9a90*/  ISETP.GE.AND P0, PT, R23, R4, PT ;  /* 0x000000041700720c */ /* 0x000fe20003f06270 */
[----:B------:R-:W-:Y:S01]  /*9aa0*/  BSSY B1, `(.L_x_9457) ;  /* 0x0000046000017945 */ /* 0x000fe20003800000 */
        /* <DEDUP_REMOVED lines=13> */
[----:B0-----:R-:W-:-:S13]  /*9b80*/  ISETP.NE.AND P1, PT, R3, 0x1, PT ;  /* 0x000000010300780c */ /* 0x001fda0003f25270 */
[----:B------:R-:W0:Y:S08]  /*9b90*/  @P1 LDC R58, c[0x0][0x42c] ;  /* 0x00010b00ff3a1b82 */ /* 0x000e300000000800 */
[----:B------:R-:W1:Y:S01]  /*9ba0*/  @P1 LDC R59, c[0x0][0x430] ;  /* 0x00010c00ff3b1b82 */ /* 0x000e620000000800 */
[----:B--2---:R-:W-:Y:S01]  /*9bb0*/  IMAD R3, R5, 0xc0, R23 ;  /* 0x000000c005037824 */ /* 0x004fe200078e0217 */
[----:B------:R-:W-:-:S03]  /*9bc0*/  CS2R R4, SRZ ;  /* 0x0000000000047805 */ /* 0x000fc6000001ff00 */
[----:B0-----:R-:W-:Y:S01]  /*9bd0*/  @P1 IMAD.HI.U32 R58, R3, R58, RZ ;  /* 0x0000003a033a1227 */ /* 0x001fe200078e00ff */
[----:B-1----:R-:W-:Y:S06]  /*9be0*/  @P0 BRA `(.L_x_9458) ;  /* 0x0000000000c40947 */ /* 0x002fec0003800000 */
[----:B------:R-:W-:Y:S01]  /*9bf0*/  IMAD.MOV.U32 R4, RZ, RZ, R19 ;  /* 0x000000ffff047224 */ /* 0x000fe200078e0013 */
[----:B------:R-:W-:Y:S01]  /*9c00*/  SHF.R.S32.HI R9, RZ, 0x1f, R23 ;  /* 0x0000001fff097819 */ /* 0x000fe20000011417 */
[----:B------:R-:W-:Y:S01]  /*9c10*/  IMAD.MOV.U32 R5, RZ, RZ, R62 ;  /* 0x000000ffff057224 */ /* 0x000fe200078e003e */
[----:B------:R-:W-:Y:S01]  /*9c20*/  ULDC.64 UR4, c[0x0][0x3c8] ;  /* 0x0000f20000047ab9 */ /* 0x000fe20000000a00 */
[----:B------:R-:W-:Y:S01]  /*9c30*/  ULDC.64 UR6, c[0x0][0x3e0] ;  /* 0x0000f80000067ab9 */ /* 0x000fe20000000a00 */
[----:B------:R-:W-:Y:S01]  /*9c40*/  VIADD R63, R19, 0x10 ;  /* 0x00000010133f7836 */ /* 0x000fe20000000000 */
[----:B------:R-:W-:Y:S01]  /*9c50*/  CS2R R32, SRZ ;  /* 0x0000000000207805 */ /* 0x000fe2000001ff00 */
[----:B------:R-:W-:Y:S01]  /*9c60*/  IMAD.WIDE.U32 R6, R23, R12, R4 ;  /* 0x0000000c17067225 */ /* 0x000fe200078e0004 */
[----:B------:R-:W-:Y:S02]  /*9c70*/  CS2R R34, SRZ ;  /* 0x0000000000227805 */ /* 0x000fe4000001ff00 */
[----:B------:R-:W-:-:S02]  /*9c80*/  CS2R R36, SRZ ;  /* 0x0000000000247805 */ /* 0x000fc4000001ff00 */
[----:B------:R-:W-:Y:S01]  /*9c90*/  CS2R R38, SRZ ;  /* 0x0000000000267805 */ /* 0x000fe2000001ff00 */
[C---:B------:R-:W-:Y:S01]  /*9ca0*/  IMAD R8, R9.reuse, R12, RZ ;  /* 0x0000000c09087224 */ /* 0x040fe200078e02ff */
[----:B------:R-:W-:Y:S01]  /*9cb0*/  IADD3 R48, P2, R6, R48, RZ ;  /* 0x0000003006307210 */ /* 0x000fe20007f5e0ff */
[-C--:B------:R-:W-:Y:S01]  /*9cc0*/  IMAD R20, R9, R10.reuse, RZ ;  /* 0x0000000a09147224 */ /* 0x080fe200078e02ff */
[----:B------:R-:W-:Y:S01]  /*9cd0*/  CS2R R40, SRZ ;  /* 0x0000000000287805 */ /* 0x000fe2000001ff00 */
[C---:B------:R-:W-:Y:S01]  /*9ce0*/  IMAD.WIDE.U32 R4, R23.reuse, R10, R4 ;  /* 0x0000000a17047225 */ /* 0x040fe200078e0004 */
[----:B------:R-:W-:Y:S02]  /*9cf0*/  CS2R R42, SRZ ;  /* 0x00000000002a7805 */ /* 0x000fe4000001ff00 */
[----:B------:R-:W-:Y:S02]  /*9d00*/  CS2R R24, SRZ ;  /* 0x0000000000187805 */ /* 0x000fe4000001ff00 */
[----:B------:R-:W-:Y:S01]  /*9d10*/  CS2R R26, SRZ ;  /* 0x00000000001a7805 */ /* 0x000fe2000001ff00 */
[C---:B------:R-:W-:Y:S01]  /*9d20*/  IMAD R6, R23.reuse, R13, R8 ;  /* 0x0000000d17067224 */ /* 0x040fe200078e0208 */
[----:B------:R-:W-:Y:S01]  /*9d30*/  IADD3 R50, P3, R4, R50, RZ ;  /* 0x0000003204327210 */ /* 0x000fe20007f7e0ff */
[----:B------:R-:W-:Y:S01]  /*9d40*/  IMAD R20, R23, R11, R20 ;  /* 0x0000000b17147224 */ /* 0x000fe200078e0214 */
[----:B------:R-:W-:Y:S01]  /*9d50*/  CS2R R28, SRZ ;  /* 0x00000000001c7805 */ /* 0x000fe2000001ff00 */
[----:B------:R-:W-:Y:S01]  /*9d60*/  VIADD R61, R19, 0x20 ;  /* 0x00000020133d7836 */ /* 0x000fe20000000000 */
[----:B------:R-:W-:Y:S01]  /*9d70*/  IADD3.X R49, R57, R7, R6, P2, !PT ;  /* 0x0000000739317210 */ /* 0x000fe200017fe406 */
[----:B------:R-:W-:Y:S01]  /*9d80*/  IMAD R7, R60, 0xc0, RZ ;  /* 0x000000c03c077824 */ /* 0x000fe200078e02ff */
[----:B------:R-:W-:Y:S01]  /*9d90*/  IADD3.X R51, R55, R5, R20, P3, !PT ;  /* 0x0000000537337210 */ /* 0x000fe20001ffe414 */
[----:B------:R-:W-:Y:S01]  /*9da0*/  IMAD R5, R0, 0xc0, RZ ;  /* 0x000000c000057824 */ /* 0x000fe200078e02ff */
[----:B------:R-:W-:Y:S01]  /*9db0*/  CS2R R30, SRZ ;  /* 0x00000000001e7805 */ /* 0x000fe2000001ff00 */
[----:B------:R-:W-:-:S04]  /*9dc0*/  IMAD.WIDE.U32 R52, R52, 0xc0, R48 ;  /* 0x000000c034347825 */ /* 0x000fc800078e0030 */
[----:B------:R-:W-:Y:S01]  /*9dd0*/  IMAD.WIDE.U32 R14, R14, 0xc0, R50 ;  /* 0x000000c00e0e7825 */ /* 0x000fe200078e0032 */
[----:B------:R-:W-:Y:S01]  /*9de0*/  LEA R8, P2, R52, UR4, 0x1 ;  /* 0x0000000434087c11 */ /* 0x000fe2000f8408ff */
[----:B------:R-:W-:Y:S02]  /*9df0*/  ULDC UR4, c[0x0][0x3d4] ;  /* 0x0000f50000047ab9 */ /* 0x000fe40000000800 */
[----:B------:R-:W-:Y:S01]  /*9e00*/  IMAD.IADD R7, R7, 0x1, R53 ;  /* 0x0000000107077824 */ /* 0x000fe200078e0235 */
[----:B------:R-:W-:Y:S01]  /*9e10*/  LEA R20, P3, R14, UR6, 0x1 ;  /* 0x000000060e147c11 */ /* 0x000fe2000f8608ff */
[----:B------:R-:W-:Y:S01]  /*9e20*/  IMAD.IADD R5, R5, 0x1, R15 ;  /* 0x0000000105057824 */ /* 0x000fe200078e020f */
[----:B------:R-:W-:Y:S02]  /*9e30*/  ISETP.GE.AND P4, PT, R61, UR4, PT ;  /* 0x000000043d007c0c */ /* 0x000fe4000bf86270 */
[----:B------:R-:W-:Y:S02]  /*9e40*/  LEA.HI.X R9, R52, UR5, R7, 0x1, P2 ;  /* 0x0000000534097c11 */ /* 0x000fe400090f0c07 */
[----:B------:R-:W-:-:S02]  /*9e50*/  CS2R R6, SRZ ;  /* 0x0000000000067805 */ /* 0x000fc4000001ff00 */
[----:B------:R-:W-:Y:S02]  /*9e60*/  LEA.HI.X R21, R14, UR7, R5, 0x1, P3 ;  /* 0x000000070e157c11 */ /* 0x000fe400098f0c05 */
[----:B------:R-:W-:Y:S02]  /*9e70*/  CS2R R4, SRZ ;  /* 0x0000000000047805 */ /* 0x000fe4000001ff00 */
[----:B------:R-:W-:Y:S02]  /*9e80*/  ISETP.GE.AND P2, PT, R19, UR4, PT ;  /* 0x0000000413007c0c */ /* 0x000fe4000bf46270 */
[----:B------:R-:W-:Y:S01]  /*9e90*/  ISETP.GE.AND P3, PT, R63, UR4, PT ;  /* 0x000000043f007c0c */ /* 0x000fe2000bf66270 */
[----:B------:R0:W5:Y:S04]  /*9ea0*/  @!P4 LDG.E.128 R40, desc[UR52][R8.64+0x40] ;  /* 0x000040340828c981 */ /* 0x000168000c1e1d00 */
[----:B------:R0:W5:Y:S06]  /*9eb0*/  @!P4 LDG.E.128 R28, desc[UR52][R20.64+0x40] ;  /* 0x00004034141cc981 */ /* 0x00016c000c1e1d00 */
[----:B------:R0:W5:Y:S04]  /*9ec0*/  @!P2 LDG.E.128 R32, desc[UR52][R8.64] ;  /* 0x000000340820a981 */ /* 0x000168000c1e1d00 */
[----:B------:R0:W5:Y:S04]  /*9ed0*/  @!P3 LDG.E.128 R36, desc[UR52][R8.64+0x20] ;  /* 0x000020340824b981 */ /* 0x000168000c1e1d00 */
[----:B------:R0:W5:Y:S04]  /*9ee0*/  @!P2 LDG.E.128 R4, desc[UR52][R20.64] ;  /* 0x000000341404a981 */ /* 0x000168000c1e1d00 */
[----:B------:R0:W5:Y:S02]  /*9ef0*/  @!P3 LDG.E.128 R24, desc[UR52][R20.64+0x20] ;  /* 0x000020341418b981 */ /* 0x000164000c1e1d00 */
.L_x_9458:
[----:B------:R-:W-:Y:S05]  /*9f00*/  BSYNC B1 ;  /* 0x0000000000017941 */ /* 0x000fea0003800000 */
.L_x_9457:
[----:B------:R-:W2:Y:S01]  /*9f10*/  LDL R49, [R1+0x4c] ;  /* 0x00004c0001317983 */ /* 0x000ea20000100800 */
[----:B------:R-:W-:Y:S01]  /*9f20*/  @P1 SHF.R.U32.HI R3, RZ, R59, R58 ;  /* 0x0000003bff031219 */ /* 0x000fe2000001163a */
[----:B-----5:R-:W-:Y:S01]  /*9f30*/  IMAD.MOV.U32 R0, RZ, RZ, R4 ;  /* 0x000000ffff007224 */ /* 0x020fe200078e0004 */
[----:B------:R-:W-:Y:S01]  /*9f40*/  ULDC.64 UR4, c[0x0][0x3c8] ;  /* 0x0000f20000047ab9 */ /* 0x000fe20000000a00 */
[----:B0-----:R-:W-:Y:S01]  /*9f50*/  IMAD.MOV.U32 R8, RZ, RZ, R5 ;  /* 0x000000ffff087224 */ /* 0x001fe200078e0005 */
[----:B------:R-:W-:Y:S01]  /*9f60*/  SHF.R.S32.HI R9, RZ, 0x1f, R3 ;  /* 0x0000001fff097819 */ /* 0x000fe20000011403 */
[----:B------:R-:W-:Y:S01]  /*9f70*/  IMAD.MOV.U32 R14, RZ, RZ, R6 ;  /* 0x000000ffff0e7224 */ /* 0x000fe200078e0006 */
[----:B------:R-:W-:Y:S01]  /*9f80*/  PRMT R20, R20, 0x5410, R0 ;  /* 0x0000541014147816 */ /* 0x000fe20000000000 */
[----:B------:R-:W-:Y:S01]  /*9f90*/  IMAD.MOV.U32 R15, RZ, RZ, R7 ;  /* 0x000000ffff0f7224 */ /* 0x000fe200078e0007 */
[----:B------:R-:W-:Y:S01]  /*9fa0*/  PRMT R21, R21, 0x5410, R8 ;  /* 0x0000541015157816 */ /* 0x000fe20000000008 */
[C---:B------:R-:W-:Y:S01]  /*9fb0*/  IMAD R0, R9.reuse, R12, RZ ;  /* 0x0000000c09007224 */ /* 0x040fe200078e02ff */
[----:B------:R-:W-:Y:S01]  /*9fc0*/  PRMT R48, R48, 0x5410, R14 ;  /* 0x0000541030307816 */ /* 0x000fe2000000000e */
[----:B------:R-:W-:Y:S01]  /*9fd0*/  IMAD R8, R9, R10, RZ ;  /* 0x0000000a09087224 */ /* 0x000fe200078e02ff */
[----:B------:R-:W-:Y:S01]  /*9fe0*/  PRMT R64, R15, 0x7610, R64 ;  /* 0x000076100f407816 */ /* 0x000fe20000000040 */
[----:B------:R-:W-:Y:S01]  /*9ff0*/  IMAD.WIDE.U32 R56, R3, R12, R56 ;  /* 0x0000000c03387225 */ /* 0x000fe200078e0038 */
[----:B------:R-:W-:-:S03]  /*a000*/  ULDC.64 UR6, c[0x0][0x3e0] ;  /* 0x0000f80000067ab9 */ /* 0x000fc60000000a00 */
        /* <DEDUP_REMOVED lines=16> */
.L_x_9700:
[----:B------:R-:W-:Y:S01]  /*a110*/  UMOV UR4, 0xffffffff ;  /* 0xffffffff00047882 */ /* 0x000fe20000000000 */
[----:B------:R-:W-:Y:S02]  /*a120*/  LOP3.LUT R9, R9, 0xfffffffe, RZ, 0xc0, !PT ;  /* 0xfffffffe09097812 */ /* 0x000fe400078ec0ff */
[----:B------:R-:W-:Y:S05]  /*a130*/  BRA.DIV UR4, `(.L_x_9460) ;  /* 0x0000018a04987947 */ /* 0x000fea000b800000 */
.L_x_9703:
[----:B------:R-:W-:Y:S01]  /*a140*/  UMOV UR4, 0xffffffff ;  /* 0xffffffff00047882 */ /* 0x000fe20000000000 */
[----:B------:R-:W-:Y:S02]  /*a150*/  IMAD.IADD R9, R49, 0x1, -R9 ;  /* 0x0000000131097824 */ /* 0x000fe400078e0a09 */
[----:B------:R-:W-:Y:S05]  /*a160*/  BRA.DIV UR4, `(.L_x_9461) ;  /* 0x0000018a04b47947 */ /* 0x000fea000b800000 */
.L_x_9706:
[----:B------:R-:W-:Y:S01]  /*a170*/  UMOV UR4, 0xffffffff ;  /* 0xffffffff00047882 */ /* 0x000fe20000000000 */
[----:B------:R-:W-:Y:S02]  /*a180*/  SHF.L.U32 R9, R9, 0x1f, RZ ;  /* 0x0000001f09097819 */ /* 0x000fe400000006ff */
[----:B------:R-:W-:Y:S05]  /*a190*/  BRA.DIV UR4, `(.L_x_9462) ;  /* 0x0000018a04d07947 */ /* 0x000fea000b800000 */
.L_x_9709:
        /* <DEDUP_REMOVED lines=37> */
.L_x_9710:
[----:B------:R-:W-:Y:S05]  /*a3f0*/  BSYNC B1 ;  /* 0x0000000000017941 */ /* 0x000fea0003800000 */
.L_x_9463:
[----:B------:R-:W-:Y:S02]  /*a400*/  PRMT R51, R0, 0x7610, R51 ;  /* 0x0000761000337816 */ /* 0x000fe40000000033 */
[----:B------:R-:W-:Y:S01]  /*a410*/  PRMT R52, R8, 0x7610, R52 ;  /* 0x0000761008347816 */ /* 0x000fe20000000034 */
[----:B------:R-:W-:Y:S06]  /*a420*/  @P0 BRA `(.L_x_9446) ;  /* 0x0000001400740947 */ /* 0x000fec0003800000 */
[----:B------:R1:W5:Y:S01]  /*a430*/  LDL R80, [R1+0xc] ;  /* 0x00000c0001507983 */ /* 0x0003620000100800 */
[----:B------:R-:W2:Y:S03]  /*a440*/  LDC R0, c[0x0][0x3d4] ;  /* 0x0000f500ff007b82 */ /* 0x000ea60000000800 */
[----:B------:R1:W5:Y:S04]  /*a450*/  LDL R78, [R1+0x14] ;  /* 0x00001400014e7983 */ /* 0x0003680000100800 */
[----:B------:R1:W5:Y:S01]  /*a460*/  LDL R76, [R1+0x10] ;  /* 0x00001000014c7983 */ /* 0x0003620000100800 */
[C---:B------:R-:W-:Y:S01]  /*a470*/  VIADD R82, R19.reuse, 0x10 ;  /* 0x0000001013527836 */ /* 0x040fe20000000000 */
[----:B------:R-:W-:Y:S01]  /*a480*/  BSSY B1, `(.L_x_9465) ;  /* 0x0000073000017945 */ /* 0x000fe20003800000 */
[C---:B------:R-:W-:Y:S01]  /*a490*/  VIADD R81, R19.reuse, 0x20 ;  /* 0x0000002013517836 */ /* 0x040fe20000000000 */
[----:B--2---:R-:W-:-:S02]  /*a4a0*/  ISETP.GE.AND P0, PT, R19, R0, PT ;  /* 0x000000001300720c */ /* 0x004fc40003f06270 */
[-C--:B------:R-:W-:Y:S02]  /*a4b0*/  ISETP.GE.AND P1, PT, R82, R0.reuse, PT ;  /* 0x000000005200720c */ /* 0x080fe40003f26270 */
[----:B------:R-:W-:-:S09]  /*a4c0*/  ISETP.GE.AND P2, PT, R81, R0, PT ;  /* 0x000000005100720c */ /* 0x000fd20003f46270 */
[----:B-1----:R-:W-:Y:S05]  /*a4d0*/  @P0 BRA `(.L_x_9466) ;  /* 0x0000000400b40947 */ /* 0x002fea0003800000 */
[----:B------:R-:W-:Y:S02]  /*a4e0*/  LEA.HI R8, R46, R46, RZ, 0x1 ;  /* 0x0000002e2e087211 */ /* 0x000fe400078f08ff */
[----:B-----5:R-:W-:Y:S02]  /*a4f0*/  LOP3.LUT R10, R80, 0x18, R19, 0xf8, !PT ;  /* 0x00000018500a7812 */ /* 0x020fe400078ef813 */
[----:B0-----:R-:W-:Y:S02]  /*a500*/  LOP3.LUT R9, R8, 0xfffffffe, RZ, 0xc0, !PT ;  /* 0xfffffffe08097812 */ /* 0x001fe400078ec0ff */
[----:B------:R-:W-:Y:S02]  /*a510*/  LOP3.LUT R10, R10, R76, RZ, 0x3c, !PT ;  /* 0x0000004c0a0a7212 */ /* 0x000fe400078e3cff */
[----:B------:R-:W-:Y:S01]  /*a520*/  SHF.R.U64 R68, R4, 0x10, R5 ;  /* 0x0000001004447819 */ /* 0x000fe20000001205 */
[----:B------:R-:W-:Y:S01]  /*a530*/  IMAD.IADD R9, R46, 0x1, -R9 ;  /* 0x000000012e097824 */ /* 0x000fe200078e0a09 */
[----:B------:R-:W-:Y:S01]  /*a540*/  SHF.R.U64 R63, R32, 0x10, R33 ;  /* 0x00000010203f7819 */ /* 0x000fe20000001221 */
[----:B------:R-:W-:Y:S01]  /*a550*/  IMAD.IADD R10, R78, 0x1, R10 ;  /* 0x000000014e0a7824 */ /* 0x000fe200078e020a */
[----:B------:R-:W-:-:S02]  /*a560*/  SHF.R.U32.HI R70, RZ, 0x10, R5 ;  /* 0x00000010ff467819 */ /* 0x000fc40000011605 */
[----:B------:R-:W-:Y:S02]  /*a570*/  LEA.HI R8, R0, R9, RZ, 0x1d ;  /* 0x0000000900087211 */ /* 0x000fe400078fe8ff */
[----:B------:R-:W-:Y:S02]  /*a580*/  LEA R55, R10, UR38, 0x1 ;  /* 0x000000260a377c11 */ /* 0x000fe4000f8e08ff */
[----:B------:R-:W-:Y:S02]  /*a590*/  SHF.R.S32.HI R9, RZ, 0x1f, R8 ;  /* 0x0000001fff097819 */ /* 0x000fe40000011408 */
[----:B------:R-:W-:Y:S02]  /*a5a0*/  PRMT R68, R20, 0x5432, R68 ;  /* 0x0000543214447816 */ /* 0x000fe40000000044 */
[----:B------:R-:W-:Y:S01]  /*a5b0*/  LEA.HI R9, R9, R8, RZ, 0x2 ;  /* 0x0000000809097211 */ /* 0x000fe200078f10ff */
[----:B------:R-:W-:Y:S01]  /*a5c0*/  IMAD.SHL.U32 R8, R8, 0x8, RZ ;  /* 0x0000000808087824 */ /* 0x000fe200078e00ff */
[----:B------:R-:W-:-:S02]  /*a5d0*/  SHF.R.U64 R72, R6, 0x10, R7 ;  /* 0x0000001006487819 */ /* 0x000fc40000001207 */
[----:B------:R-:W-:Y:S02]  /*a5e0*/  SHF.R.S32.HI R9, RZ, 0x2, R9 ;  /* 0x00000002ff097819 */ /* 0x000fe40000011409 */
[----:B------:R-:W-:Y:S02]  /*a5f0*/  LOP3.LUT R8, R80, 0x18, R8, 0xf8, !PT ;  /* 0x0000001850087812 */ /* 0x000fe400078ef808 */
[----:B------:R-:W-:Y:S01]  /*a600*/  SHF.R.U32.HI R73, RZ, 0x10, R7 ;  /* 0x00000010ff497819 */ /* 0x000fe20000011607 */
[----:B------:R-:W-:Y:S01]  /*a610*/  IMAD R9, R9, 0x1800, R78 ;  /* 0x0000180009097824 */ /* 0x000fe200078e024e */
[----:B------:R-:W-:Y:S02]  /*a620*/  LOP3.LUT R8, R8, R76, RZ, 0x3c, !PT ;  /* 0x0000004c08087212 */ /* 0x000fe400078e3cff */
[----:B------:R-:W-:Y:S01]  /*a630*/  PRMT R63, R69, 0x5410, R63 ;  /* 0x00005410453f7816 */ /* 0x000fe2000000003f */
[----:B------:R-:W-:Y:S01]  /*a640*/  IMAD.U32 R69, R68, 0x10000, RZ ;  /* 0x0001000044457824 */ /* 0x000fe200078e00ff */
[----:B------:R-:W-:Y:S01]  /*a650*/  SHF.R.U32.HI R65, RZ, 0x10, R33 ;  /* 0x00000010ff417819 */ /* 0x000fe20000011621 */
[----:B------:R-:W-:Y:S01]  /*a660*/  IMAD.IADD R13, R9, 0x1, R8 ;  /* 0x00000001090d7824 */ /* 0x000fe200078e0208 */
[----:B------:R-:W-:Y:S01]  /*a670*/  PRMT R70, R21, 0x5432, R70 ;  /* 0x0000543215467816 */ /* 0x000fe20000000046 */
[----:B------:R-:W0:Y:S01]  /*a680*/  LDS.128 R8, [R55] ;  /* 0x0000000037087984 */ /* 0x000e220000000c00 */
[----:B------:R-:W-:Y:S01]  /*a690*/  PRMT R73, R64, 0x5410, R73 ;  /* 0x0000541040497816 */ /* 0x000fe20000000049 */
[----:B------:R-:W-:Y:S01]  /*a6a0*/  IMAD R56, R13, 0x2, R2 ;  /* 0x000000020d387824 */ /* 0x000fe200078e0202 */
[----:B------:R-:W-:Y:S01]  /*a6b0*/  SHF.R.U32.HI R67, RZ, 0x10, R35 ;  /* 0x00000010ff437819 */ /* 0x000fe20000011623 */
[----:B------:R-:W-:Y:S01]  /*a6c0*/  IMAD.U32 R64, R63, 0x10000, RZ ;  /* 0x000100003f407824 */ /* 0x000fe200078e00ff */
[----:B------:R-:W-:Y:S01]  /*a6d0*/  PRMT R65, R71, 0x5410, R65 ;  /* 0x0000541047417816 */ /* 0x000fe20000000041 */
[----:B------:R-:W-:Y:S01]  /*a6e0*/  IMAD.U32 R71, R70, 0x10000, RZ ;  /* 0x0001000046477824 */ /* 0x000fe200078e00ff */
[----:B------:R-:W1:Y:S01]  /*a6f0*/  LDS.128 R12, [R56+0xc400] ;  /* 0x00c40000380c7984 */ /* 0x000e620000000c00 */
[----:B------:R-:W-:-:S02]  /*a700*/  PRMT R67, R74, 0x5410, R67 ;  /* 0x000054104a437816 */ /* 0x000fc40000000043 */
[----:B------:R-:W-:Y:S02]  /*a710*/  SHF.R.U64 R66, R34, 0x10, R35 ;  /* 0x0000001022427819 */ /* 0x000fe40000001223 */
[----:B------:R-:W-:Y:S02]  /*a720*/  LOP3.LUT R68, R68, 0xffff0000, RZ, 0xc0, !PT ;  /* 0xffff000044447812 */ /* 0x000fe400078ec0ff */
[----:B------:R-:W-:Y:S02]  /*a730*/  LOP3.LUT R63, R63, 0xffff0000, RZ, 0xc0, !PT ;  /* 0xffff00003f3f7812 */ /* 0x000fe400078ec0ff */
        /* <DEDUP_REMOVED lines=71> */
.L_x_9466:
[----:B------:R-:W-:Y:S05]  /*abb0*/  BSYNC B1 ;  /* 0x0000000000017941 */ /* 0x000fea0003800000 */
.L_x_9465:
[----:B------:R-:W-:Y:S04]  /*abc0*/  BSSY B1, `(.L_x_9467) ;  /* 0x0000072000017945 */ /* 0x000fe80003800000 */
[----:B------:R-:W-:Y:S05]  /*abd0*/  @P1 BRA `(.L_x_9468) ;  /* 0x0000000400c01947 */ /* 0x000fea0003800000 */
[----:B-1----:R-:W-:Y:S02]  /*abe0*/  SHF.R.S32.HI R4, RZ, 0x1f, R82 ;  /* 0x0000001fff047819 */ /* 0x002fe40000011452 */
[----:B------:R-:W-:Y:S02]  /*abf0*/  SHF.R.U64 R34, R36, 0x10, R37 ;  /* 0x0000001024227819 */ /* 0x000fe40000001225 */
[CC--:B------:R-:W-:Y:S02]  /*ac00*/  LEA.HI R5, R4.reuse, R82.reuse, RZ, 0x3 ;  /* 0x0000005204057211 */ /* 0x0c0fe400078f18ff */
[----:B------:R-:W-:Y:S02]  /*ac10*/  LEA.HI R6, R4, R82, RZ, 0x5 ;  /* 0x0000005204067211 */ /* 0x000fe400078f28ff */
[----:B------:R-:W-:Y:S02]  /*ac20*/  SHF.R.S32.HI R7, RZ, 0x3, R5 ;  /* 0x00000003ff077819 */ /* 0x000fe40000011405 */
[----:B------:R-:W-:-:S02]  /*ac30*/  SHF.R.U64 R24, R24, 0x10, R25 ;  /* 0x0000001018187819 */ /* 0x000fc40000001219 */
[----:B------:R-:W-:Y:S02]  /*ac40*/  LEA.HI R4, R0, R7, RZ, 0x1d ;  /* 0x0000000700047211 */ /* 0x000fe400078fe8ff */
[----:B------:R-:W-:Y:S02]  /*ac50*/  SHF.R.S32.HI R7, RZ, 0x5, R6 ;  /* 0x00000005ff077819 */ /* 0x000fe40000011406 */
[----:B-----5:R-:W-:Y:S02]  /*ac60*/  LOP3.LUT R6, R80, 0x18, R5, 0xf8, !PT ;  /* 0x0000001850067812 */ /* 0x020fe400078ef805 */
[----:B------:R-:W-:Y:S01]  /*ac70*/  SHF.R.S32.HI R5, RZ, 0x1f, R4 ;  /* 0x0000001fff057819 */ /* 0x000fe20000011404 */
[----:B------:R-:W-:Y:S01]  /*ac80*/  IMAD R7, R7, 0x1800, R78 ;  /* 0x0000180007077824 */ /* 0x000fe200078e024e */
[----:B------:R-:W-:Y:S02]  /*ac90*/  LOP3.LUT R6, R6, R76, RZ, 0x3c, !PT ;  /* 0x0000004c06067212 */ /* 0x000fe400078e3cff */
[----:B------:R-:W-:Y:S01]  /*aca0*/  LEA.HI R5, R5, R4, RZ, 0x2 ;  /* 0x0000000405057211 */ /* 0x000fe200078f10ff */
[----:B------:R-:W-:Y:S01]  /*acb0*/  IMAD.SHL.U32 R4, R4, 0x8, RZ ;  /* 0x0000000804047824 */ /* 0x000fe200078e00ff */
[----:B------:R-:W-:Y:S01]  /*acc0*/  SHF.R.U32.HI R37, RZ, 0x10, R37 ;  /* 0x00000010ff257819 */ /* 0x000fe20000011625 */
[----:B------:R-:W-:Y:S01]  /*acd0*/  IMAD.IADD R6, R7, 0x1, R6 ;  /* 0x0000000107067824 */ /* 0x000fe200078e0206 */
[----:B------:R-:W-:-:S02]  /*ace0*/  SHF.R.S32.HI R5, RZ, 0x2, R5 ;  /* 0x00000002ff057819 */ /* 0x000fc40000011405 */
[----:B------:R-:W-:Y:S02]  /*acf0*/  LOP3.LUT R4, R80, 0x18, R4, 0xf8, !PT ;  /* 0x0000001850047812 */ /* 0x000fe400078ef804 */
[----:B------:R-:W-:Y:S01]  /*ad00*/  LEA R12, R6, UR38, 0x1 ;  /* 0x00000026060c7c11 */ /* 0x000fe2000f8e08ff */
[----:B------:R-:W-:Y:S01]  /*ad10*/  IMAD R5, R5, 0x1800, R78 ;  /* 0x0000180005057824 */ /* 0x000fe200078e024e */
[----:B------:R-:W-:Y:S02]  /*ad20*/  LOP3.LUT R4, R4, R76, RZ, 0x3c, !PT ;  /* 0x0000004c04047212 */ /* 0x000fe400078e3cff */
[----:B------:R-:W-:Y:S02]  /*ad30*/  PRMT R59, R59, 0x5410, R34 ;  /* 0x000054103b3b7816 */ /* 0x000fe40000000022 */
[----:B------:R-:W-:Y:S01]  /*ad40*/  PRMT R53, R53, 0x5410, R24 ;  /* 0x0000541035357816 */ /* 0x000fe20000000018 */
[----:B------:R-:W-:Y:S01]  /*ad50*/  IMAD.IADD R13, R5, 0x1, R4 ;  /* 0x00000001050d7824 */ /* 0x000fe200078e0204 */
[--C-:B------:R-:W-:Y:S01]  /*ad60*/  SHF.R.U64 R32, R38, 0x10, R39.reuse ;  /* 0x0000001026207819 */ /* 0x100fe20000001227 */
[----:B------:R-:W1:Y:S01]  /*ad70*/  LDS.128 R4, [R12] ;  /* 0x000000000c047984 */ /* 0x000e620000000c00 */
[----:B------:R-:W-:Y:S01]  /*ad80*/  SHF.R.U32.HI R39, RZ, 0x10, R39 ;  /* 0x00000010ff277819 */ /* 0x000fe20000011627 */
[----:B------:R-:W-:Y:S01]  /*ad90*/  IMAD R13, R13, 0x2, R2 ;  /* 0x000000020d0d7824 */ /* 0x000fe200078e0202 */
[----:B------:R-:W-:Y:S01]  /*ada0*/  SHF.R.U32.HI R25, RZ, 0x10, R25 ;  /* 0x00000010ff197819 */ /* 0x000fe20000011619 */
[----:B------:R-:W-:Y:S01]  /*adb0*/  IMAD.U32 R35, R59, 0x10000, RZ ;  /* 0x000100003b237824 */ /* 0x000fe200078e00ff */
[----:B------:R-:W-:-:S02]  /*adc0*/  SHF.R.U64 R14, R26, 0x10, R27 ;  /* 0x000000101a0e7819 */ /* 0x000fc4000000121b */
[----:B0-----:R-:W0:Y:S01]  /*add0*/  LDS.128 R8, [R13+0xc400] ;  /* 0x00c400000d087984 */ /* 0x001e220000000c00 */
[----:B------:R-:W-:Y:S01]  /*ade0*/  PRMT R60, R60, 0x5410, R37 ;  /* 0x000054103c3c7816 */ /* 0x000fe20000000025 */
[----:B------:R-:W-:Y:S01]  /*adf0*/  IMAD.U32 R37, R53, 0x10000, RZ ;  /* 0x0001000035257824 */ /* 0x000fe200078e00ff */
[----:B------:R-:W-:Y:S02]  /*ae00*/  SHF.R.U32.HI R27, RZ, 0x10, R27 ;  /* 0x00000010ff1b7819 */ /* 0x000fe4000001161b */
[----:B------:R-:W-:Y:S02]  /*ae10*/  PRMT R62, R62, 0x5410, R39 ;  /* 0x000054103e3e7816 */ /* 0x000fe40000000027 */
[----:B------:R-:W-:Y:S02]  /*ae20*/  PRMT R54, R54, 0x5410, R25 ;  /* 0x0000541036367816 */ /* 0x000fe40000000019 */
[----:B------:R-:W-:Y:S02]  /*ae30*/  PRMT R57, R57, 0x5410, R14 ;  /* 0x0000541039397816 */ /* 0x000fe4000000000e */
[----:B------:R-:W-:-:S02]  /*ae40*/  LOP3.LUT R53, R53, 0xffff0000, RZ, 0xc0, !PT ;  /* 0xffff000035357812 */ /* 0x000fc400078ec0ff */
[----:B------:R-:W-:Y:S02]  /*ae50*/  LOP3.LUT R59, R59, 0xffff0000, RZ, 0xc0, !PT ;  /* 0xffff00003b3b7812 */ /* 0x000fe400078ec0ff */
[----:B------:R-:W-:Y:S02]  /*ae60*/  PRMT R58, R58, 0x5410, R27 ;  /* 0x000054103a3a7816 */ /* 0x000fe4000000001b */
[----:B------:R-:W-:Y:S01]  /*ae70*/  PRMT R61, R61, 0x5410, R32 ;  /* 0x000054103d3d7816 */ /* 0x000fe20000000020 */
        /* <DEDUP_REMOVED lines=13> */
[-C--:B------:R-:W-:Y:S01]  /*af50*/  FMUL.FTZ R55, R26, R35.reuse ;  /* 0x000000231a377220 */ /* 0x080fe20000410000 */
[C---:B------:R-:W-:Y:S01]  /*af60*/  IMAD.U32 R26, R54.reuse, 0x10000, RZ ;  /* 0x00010000361a7824 */ /* 0x040fe200078e00ff */
[----:B------:R-:W-:Y:S01]  /*af70*/  LOP3.LUT R54, R54, 0xffff0000, RZ, 0xc0, !PT ;  /* 0xffff000036367812 */ /* 0x000fe200078ec0ff */
[C---:B------:R-:W-:Y:S01]  /*af80*/  FFMA.FTZ R39, R14.reuse, R35, -R39 ;  /* 0x000000230e277223 */ /* 0x040fe20000010827 */
[----:B------:R-:W-:Y:S01]  /*af90*/  FFMA.FTZ R55, R14, R37, R55 ;  /* 0x000000250e377223 */ /* 0x000fe20000010037 */
[----:B------:R-:W-:-:S02]  /*afa0*/  IMAD.U32 R14, R60, 0x10000, RZ ;  /* 0x000100003c0e7824 */ /* 0x000fc400078e00ff */
[C---:B------:R-:W-:Y:S01]  /*afb0*/  FMUL.FTZ R35, R8.reuse, R53 ;  /* 0x0000003508237220 */ /* 0x040fe20000410000 */
[-C--:B------:R-:W-:Y:S01]  /*afc0*/  FMUL.FTZ R37, R8, R59.reuse ;  /* 0x0000003b08257220 */ /* 0x080fe20000410000 */
[C---:B------:R-:W-:Y:S01]  /*afd0*/  FMUL.FTZ R8, R27.reuse, R26 ;  /* 0x0000001a1b087220 */ /* 0x040fe20000410000 */
[----:B------:R-:W-:Y:S01]  /*afe0*/  FMUL.FTZ R27, R27, R14 ;  /* 0x0000000e1b1b7220 */ /* 0x000fe20000410000 */
[----:B------:R-:W-:Y:S01]  /*aff0*/  LOP3.LUT R60, R60, 0xffff0000, RZ, 0xc0, !PT ;  /* 0xffff00003c3c7812 */ /* 0x000fe200078ec0ff */
[----:B------:R-:W-:Y:S02]  /*b000*/  IMAD.U32 R32, R10, 0x10000, RZ ;  /* 0x000100000a207824 */ /* 0x000fe400078e00ff */
[C---:B------:R-:W-:Y:S01]  /*b010*/  FFMA.FTZ R34, R4.reuse, R59, -R35 ;  /* 0x0000003b04227223 */ /* 0x040fe20000010823 */
[C---:B------:R-:W-:Y:S01]  /*b020*/  FFMA.FTZ R26, R15.reuse, R26, R27 ;  /* 0x0000001a0f1a7223 */ /* 0x040fe2000001001b */
[----:B------:R-:W-:Y:S01]  /*b030*/  FFMA.FTZ R36, R4, R53, R37 ;  /* 0x0000003504247223 */ /* 0x000fe20000010025 */
[----:B------:R-:W-:Y:S01]  /*b040*/  FFMA.FTZ R14, R15, R14, -R8 ;  /* 0x0000000e0f0e7223 */ /* 0x000fe20000010808 */
[----:B------:R-:W-:-:S02]  /*b050*/  IMAD.U32 R27, R57, 0x10000, RZ ;  /* 0x00010000391b7824 */ /* 0x000fc400078e00ff */
[----:B------:R-:W-:Y:S01]  /*b060*/  FMUL.FTZ R4, R9, R54 ;  /* 0x0000003609047220 */ /* 0x000fe20000410000 */
[----:B------:R-:W-:Y:S02]  /*b070*/  IMAD.U32 R15, R61, 0x10000, RZ ;  /* 0x000100003d0f7824 */ /* 0x000fe400078e00ff */
[-C--:B------:R-:W-:Y:S01]  /*b080*/  FMUL.FTZ R38, R9, R60.reuse ;  /* 0x0000003c09267220 */ /* 0x080fe20000410000 */
[C---:B------:R-:W-:Y:S01]  /*b090*/  FMUL.FTZ R37, R32.reuse, R27 ;  /* 0x0000001b20257220 */ /* 0x040fe20000410000 */
[----:B------:R-:W-:Y:S01]  /*b0a0*/  FFMA.FTZ R9, R5, R60, -R4 ;  /* 0x0000003c05097223 */ /* 0x000fe20000010804 */
[-C--:B------:R-:W-:Y:S01]  /*b0b0*/  FMUL.FTZ R32, R32, R15.reuse ;  /* 0x0000000f20207220 */ /* 0x080fe20000410000 */
[----:B------:R-:W-:Y:S02]  /*b0c0*/  IMAD.U32 R33, R11, 0x10000, RZ ;  /* 0x000100000b217824 */ /* 0x000fe400078e00ff */
[----:B------:R-:W-:Y:S01]  /*b0d0*/  FFMA.FTZ R37, R24, R15, -R37 ;  /* 0x0000000f18257223 */ /* 0x000fe20000010825 */
[----:B------:R-:W-:-:S02]  /*b0e0*/  IMAD.U32 R4, R62, 0x10000, RZ ;  /* 0x000100003e047824 */ /* 0x000fc400078e00ff */
[----:B------:R-:W-:Y:S01]  /*b0f0*/  FFMA.FTZ R32, R24, R27, R32 ;  /* 0x0000001b18207223 */ /* 0x000fe20000010020 */
[----:B------:R-:W-:Y:S01]  /*b100*/  IMAD.U32 R8, R58, 0x10000, RZ ;  /* 0x000100003a087824 */ /* 0x000fe200078e00ff */
[----:B------:R-:W-:Y:S01]  /*b110*/  LOP3.LUT R10, R10, 0xffff0000, RZ, 0xc0, !PT ;  /* 0xffff00000a0a7812 */ /* 0x000fe200078ec0ff */
[----:B------:R-:W-:Y:S01]  /*b120*/  FFMA.FTZ R35, R5, R54, R38 ;  /* 0x0000003605237223 */ /* 0x000fe20000010026 */
[----:B------:R-:W-:Y:S01]  /*b130*/  LOP3.LUT R11, R11, 0xffff0000, RZ, 0xc0, !PT ;  /* 0xffff00000b0b7812 */ /* 0x000fe200078ec0ff */
[----:B------:R-:W-:Y:S01]  /*b140*/  FMUL.FTZ R24, R33, R4 ;  /* 0x0000000421187220 */ /* 0x000fe20000410000 */
[----:B------:R-:W-:Y:S01]  /*b150*/  LOP3.LUT R57, R57, 0xffff0000, RZ, 0xc0, !PT ;  /* 0xffff000039397812 */ /* 0x000fe200078ec0ff */
[-C--:B------:R-:W-:Y:S01]  /*b160*/  FMUL.FTZ R38, R33, R8.reuse ;  /* 0x0000000821267220 */ /* 0x080fe20000410000 */
        /* <DEDUP_REMOVED lines=23> */
.L_x_9468:
[----:B------:R-:W-:Y:S05]  /*b2e0*/  BSYNC B1 ;  /* 0x0000000000017941 */ /* 0x000fea0003800000 */
.L_x_9467:
[----:B------:R-:W-:Y:S05]  /*b2f0*/  @P2 BRA `(.L_x_9446) ;  /* 0x0000000400c02947 */ /* 0x000fea0003800000 */
[----:B-12---:R-:W-:Y:S02]  /*b300*/  SHF.R.S32.HI R4, RZ, 0x1f, R81 ;  /* 0x0000001fff047819 */ /* 0x006fe40000011451 */
[----:B------:R-:W-:Y:S02]  /*b310*/  SHF.R.U64 R14, R28, 0x10, R29 ;  /* 0x000000101c0e7819 */ /* 0x000fe4000000121d */
[CC--:B------:R-:W-:Y:S02]  /*b320*/  LEA.HI R5, R4.reuse, R81.reuse, RZ, 0x3 ;  /* 0x0000005104057211 */ /* 0x0c0fe400078f18ff */
[----:B------:R-:W-:Y:S02]  /*b330*/  LEA.HI R4, R4, R81, RZ, 0x5 ;  /* 0x0000005104047211 */ /* 0x000fe400078f28ff */
[----:B------:R-:W-:Y:S02]  /*b340*/  SHF.R.S32.HI R7, RZ, 0x3, R5 ;  /* 0x00000003ff077819 */ /* 0x000fe40000011405 */
[----:B------:R-:W-:-:S02]  /*b350*/  SHF.R.S32.HI R6, RZ, 0x5, R4 ;  /* 0x00000005ff067819 */ /* 0x000fc40000011404 */
[----:B------:R-:W-:Y:S02]  /*b360*/  LEA.HI R0, R0, R7, RZ, 0x1d ;  /* 0x0000000700007211 */ /* 0x000fe400078fe8ff */
[----:B-----5:R-:W-:Y:S01]  /*b370*/  LOP3.LUT R4, R80, 0x18, R5, 0xf8, !PT ;  /* 0x0000001850047812 */ /* 0x020fe200078ef805 */
[----:B------:R-:W-:Y:S01]  /*b380*/  IMAD R6, R6, 0x1800, R78 ;  /* 0x0000180006067824 */ /* 0x000fe200078e024e */
[----:B------:R-:W-:Y:S02]  /*b390*/  SHF.R.S32.HI R5, RZ, 0x1f, R0 ;  /* 0x0000001fff057819 */ /* 0x000fe40000011400 */
[----:B------:R-:W-:Y:S02]  /*b3a0*/  LOP3.LUT R7, R4, R76, RZ, 0x3c, !PT ;  /* 0x0000004c04077212 */ /* 0x000fe400078e3cff */
[----:B------:R-:W-:Y:S01]  /*b3b0*/  LEA.HI R5, R5, R0, RZ, 0x2 ;  /* 0x0000000005057211 */ /* 0x000fe200078f10ff */
[----:B------:R-:W-:Y:S01]  /*b3c0*/  IMAD.SHL.U32 R0, R0, 0x8, RZ ;  /* 0x0000000800007824 */ /* 0x000fe200078e00ff */
[----:B------:R-:W-:Y:S01]  /*b3d0*/  SHF.R.U64 R26, R40, 0x10, R41 ;  /* 0x00000010281a7819 */ /* 0x000fe20000001229 */
[----:B------:R-:W-:Y:S01]  /*b3e0*/  IMAD.IADD R6, R6, 0x1, R7 ;  /* 0x0000000106067824 */ /* 0x000fe200078e0207 */
[----:B------:R-:W-:-:S02]  /*b3f0*/  SHF.R.S32.HI R5, RZ, 0x2, R5 ;  /* 0x00000002ff057819 */ /* 0x000fc40000011405 */
[----:B------:R-:W-:Y:S02]  /*b400*/  LOP3.LUT R4, R80, 0x18, R0, 0xf8, !PT ;  /* 0x0000001850047812 */ /* 0x000fe400078ef800 */
[----:B------:R-:W-:Y:S01]  /*b410*/  LEA R0, R6, UR38, 0x1 ;  /* 0x0000002606007c11 */ /* 0x000fe2000f8e08ff */
[----:B------:R-:W-:Y:S01]  /*b420*/  IMAD R5, R5, 0x1800, R78 ;  /* 0x0000180005057824 */ /* 0x000fe200078e024e */
[----:B------:R-:W-:Y:S02]  /*b430*/  LOP3.LUT R4, R4, R76, RZ, 0x3c, !PT ;  /* 0x0000004c04047212 */ /* 0x000fe400078e3cff */
[----:B------:R-:W-:Y:S02]  /*b440*/  SHF.R.U32.HI R29, RZ, 0x10, R29 ;  /* 0x00000010ff1d7819 */ /* 0x000fe4000001161d */
[----:B------:R-:W-:Y:S01]  /*b450*/  PRMT R27, R3, 0x5410, R14 ;  /* 0x00005410031b7816 */ /* 0x000fe2000000000e */
[----:B0-----:R-:W-:Y:S01]  /*b460*/  IMAD.IADD R9, R5, 0x1, R4 ;  /* 0x0000000105097824 */ /* 0x001fe200078e0204 */
[----:B------:R-:W-:Y:S01]  /*b470*/  PRMT R49, R49, 0x5410, R26 ;  /* 0x0000541031317816 */ /* 0x000fe2000000001a */
[----:B------:R-:W0:Y:S01]  /*b480*/  LDS.128 R4, [R0] ;  /* 0x0000000000047984 */ /* 0x000e220000000c00 */
[----:B------:R-:W-:Y:S01]  /*b490*/  PRMT R29, R20, 0x5410, R29 ;  /* 0x00005410141d7816 */ /* 0x000fe2000000001d */
[----:B------:R-:W-:Y:S01]  /*b4a0*/  IMAD R12, R9, 0x2, R2 ;  /* 0x00000002090c7824 */ /* 0x000fe200078e0202 */
[----:B------:R-:W-:Y:S01]  /*b4b0*/  SHF.R.U32.HI R41, RZ, 0x10, R41 ;  /* 0x00000010ff297819 */ /* 0x000fe20000011629 */
[----:B------:R-:W-:Y:S01]  /*b4c0*/  IMAD.U32 R28, R27, 0x10000, RZ ;  /* 0x000100001b1c7824 */ /* 0x000fe200078e00ff */
[----:B------:R-:W-:Y:S01]  /*b4d0*/  SHF.R.U64 R30, R30, 0x10, R31 ;  /* 0x000000101e1e7819 */ /* 0x000fe2000000121f */
[----:B------:R-:W-:Y:S01]  /*b4e0*/  IMAD.U32 R26, R49, 0x10000, RZ ;  /* 0x00010000311a7824 */ /* 0x000fe200078e00ff */
[----:B------:R-:W1:Y:S01]  /*b4f0*/  LDS.128 R8, [R12+0xc400] ;  /* 0x00c400000c087984 */ /* 0x000e620000000c00 */
[----:B------:R-:W-:-:S02]  /*b500*/  PRMT R50, R50, 0x5410, R41 ;  /* 0x0000541032327816 */ /* 0x000fc40000000029 */
[----:B------:R-:W-:Y:S02]  /*b510*/  PRMT R30, R21, 0x5410, R30 ;  /* 0x00005410151e7816 */ /* 0x000fe4000000001e */
[----:B------:R-:W-:Y:S02]  /*b520*/  SHF.R.U32.HI R31, RZ, 0x10, R31 ;  /* 0x00000010ff1f7819 */ /* 0x000fe4000001161f */
[----:B------:R-:W-:Y:S02]  /*b530*/  LOP3.LUT R27, R27, 0xffff0000, RZ, 0xc0, !PT ;  /* 0xffff00001b1b7812 */ /* 0x000fe400078ec0ff */
[----:B------:R-:W-:Y:S02]  /*b540*/  LOP3.LUT R49, R49, 0xffff0000, RZ, 0xc0, !PT ;  /* 0xffff000031317812 */ /* 0x000fe400078ec0ff */
[----:B------:R-:W-:Y:S02]  /*b550*/  SHF.R.U64 R24, R42, 0x10, R43 ;  /* 0x000000102a187819 */ /* 0x000fe4000000122b */
[----:B------:R-:W-:-:S02]  /*b560*/  PRMT R48, R48, 0x5410, R31 ;  /* 0x0000541030307816 */ /* 0x000fc4000000001f */
[----:B------:R-:W-:Y:S02]  /*b570*/  PRMT R51, R51, 0x5410, R24 ;  /* 0x0000541033337816 */ /* 0x000fe40000000018 */
[----:B------:R-:W-:-:S04]  /*b580*/  SHF.R.U32.HI R43, RZ, 0x10, R43 ;  /* 0x00000010ff2b7819 */ /* 0x000fc8000001162b */
        /* <DEDUP_REMOVED lines=17> */
[----:B------:R-:W-:Y:S01]  /*b6a0*/  FFMA.FTZ R32, R3, R26, -R32 ;  /* 0x0000001a03207223 */ /* 0x000fe20000010820 */
[----:B------:R-:W-:Y:S02]  /*b6b0*/  IMAD.U32 R26, R29, 0x10000, RZ ;  /* 0x000100001d1a7824 */ /* 0x000fe400078e00ff */
[----:B------:R-:W-:Y:S01]  /*b6c0*/  FFMA.FTZ R28, R3, R28, R20 ;  /* 0x0000001c031c7223 */ /* 0x000fe20000010014 */
[----:B------:R-:W-:Y:S02]  /*b6d0*/  IMAD.U32 R20, R50, 0x10000, RZ ;  /* 0x0001000032147824 */ /* 0x000fe400078e00ff */
[-C--:B------:R-:W-:Y:S01]  /*b6e0*/  FMUL.FTZ R3, R8, R49.reuse ;  /* 0x0000003108037220 */ /* 0x080fe20000410000 */
[----:B------:R-:W-:Y:S01]  /*b6f0*/  FMUL.FTZ R34, R21, R26 ;  /* 0x0000001a15227220 */ /* 0x000fe20000410000 */
[----:B------:R-:W-:Y:S01]  /*b700*/  LOP3.LUT R8, R29, 0xffff0000, RZ, 0xc0, !PT ;  /* 0xffff00001d087812 */ /* 0x000fe200078ec0ff */
[-C--:B------:R-:W-:Y:S01]  /*b710*/  FMUL.FTZ R21, R21, R20.reuse ;  /* 0x0000001415157220 */ /* 0x080fe20000410000 */
[----:B------:R-:W-:Y:S01]  /*b720*/  LOP3.LUT R50, R50, 0xffff0000, RZ, 0xc0, !PT ;  /* 0xffff000032327812 */ /* 0x000fe200078ec0ff */
[C---:B------:R-:W-:Y:S01]  /*b730*/  FFMA.FTZ R34, R13.reuse, R20, -R34 ;  /* 0x000000140d227223 */ /* 0x040fe20000010822 */
[----:B------:R-:W-:Y:S01]  /*b740*/  FFMA.FTZ R31, R4, R49, -R31 ;  /* 0x00000031041f7223 */ /* 0x000fe2000001081f */
[----:B------:R-:W-:Y:S01]  /*b750*/  FFMA.FTZ R21, R13, R26, R21 ;  /* 0x0000001a0d157223 */ /* 0x000fe20000010015 */
[----:B------:R-:W-:-:S02]  /*b760*/  IMAD.U32 R13, R30, 0x10000, RZ ;  /* 0x000100001e0d7824 */ /* 0x000fc400078e00ff */
[----:B------:R-:W-:Y:S01]  /*b770*/  FFMA.FTZ R27, R4, R27, R3 ;  /* 0x0000001b041b7223 */ /* 0x000fe20000010003 */
[----:B------:R-:W-:Y:S01]  /*b780*/  FMUL.FTZ R4, R9, R8 ;  /* 0x0000000809047220 */ /* 0x000fe20000410000 */
[----:B------:R-:W-:Y:S02]  /*b790*/  IMAD.U32 R3, R51, 0x10000, RZ ;  /* 0x0001000033037824 */ /* 0x000fe400078e00ff */
[-C--:B------:R-:W-:Y:S01]  /*b7a0*/  FMUL.FTZ R26, R9, R50.reuse ;  /* 0x00000032091a7220 */ /* 0x080fe20000410000 */
[----:B------:R-:W-:Y:S01]  /*b7b0*/  FMUL.FTZ R29, R24, R13 ;  /* 0x0000000d181d7220 */ /* 0x000fe20000410000 */
[----:B------:R-:W-:Y:S02]  /*b7c0*/  IMAD.U32 R25, R11, 0x10000, RZ ;  /* 0x000100000b197824 */ /* 0x000fe400078e00ff */
[C---:B------:R-:W-:Y:S01]  /*b7d0*/  FFMA.FTZ R9, R5.reuse, R50, -R4 ;  /* 0x0000003205097223 */ /* 0x040fe20000010804 */
[----:B------:R-:W-:Y:S02]  /*b7e0*/  IMAD.U32 R20, R48, 0x10000, RZ ;  /* 0x0001000030147824 */ /* 0x000fe400078e00ff */
[-C--:B------:R-:W-:Y:S01]  /*b7f0*/  FMUL.FTZ R24, R24, R3.reuse ;  /* 0x0000000318187220 */ /* 0x080fe20000410000 */
[----:B------:R-:W-:Y:S01]  /*b800*/  FFMA.FTZ R26, R5, R8, R26 ;  /* 0x00000008051a7223 */ /* 0x000fe2000001001a */
        /* <DEDUP_REMOVED lines=8> */
[-C--:B------:R-:W-:Y:S01]  /*b890*/  FFMA.FTZ R13, R15, R4.reuse, -R8 ;  /* 0x000000040f0d7223 */ /* 0x080fe20000010808 */
[----:B------:R-:W-:Y:S01]  /*b8a0*/  LOP3.LUT R51, R51, 0xffff0000, RZ, 0xc0, !PT ;  /* 0xffff000033337812 */ /* 0x000fe200078ec0ff */
[----:B------:R-:W-:Y:S01]  /*b8b0*/  FMUL.FTZ R14, R25, R4 ;  /* 0x00000004190e7220 */ /* 0x000fe20000410000 */
[----:B------:R-:W-:Y:S01]  /*b8c0*/  LOP3.LUT R52, R52, 0xffff0000, RZ, 0xc0, !PT ;  /* 0xffff000034347812 */ /* 0x000fe200078ec0ff */
[C---:B------:R-:W-:Y:S01]  /*b8d0*/  FMUL.FTZ R5, R10.reuse, R3 ;  /* 0x000000030a057220 */ /* 0x040fe20000410000 */
[----:B------:R-:W-:Y:S01]  /*b8e0*/  FMUL.FTZ R8, R11, R48 ;  /* 0x000000300b087220 */ /* 0x000fe20000410000 */
[-C--:B------:R-:W-:Y:S01]  /*b8f0*/  FMUL.FTZ R4, R10, R51.reuse ;  /* 0x000000330a047220 */ /* 0x080fe20000410000 */
[----:B------:R-:W-:Y:S01]  /*b900*/  FFMA.FTZ R14, R15, R20, R14 ;  /* 0x000000140f0e7223 */ /* 0x000fe2000001000e */
        /* <DEDUP_REMOVED lines=15> */
.L_x_9446:
[----:B------:R-:W-:Y:S05]  /*ba00*/  BSYNC B0 ;  /* 0x0000000000007941 */ /* 0x000fea0003800000 */
.L_x_9436:
        /* <DEDUP_REMOVED lines=8> */
.L_x_9434:
[----:B0--3--:R-:W-:-:S05]  /*ba90*/  IMAD.U32 R0, RZ, RZ, UR37 ;  /* 0x00000025ff007e24 */ /* 0x009fca000f8e00ff */
[----:B------:R-:W-:-:S13]  /*baa0*/  ISETP.NE.AND P0, PT, R0, 0x3, PT ;  /* 0x000000030000780c */ /* 0x000fda0003f05270 */
[----:B------:R-:W-:Y:S05]  /*bab0*/  @!P0 BRA `(.L_x_9469) ;  /* 0x0000000000048947 */ /* 0x000fea0003800000 */
[----:B------:R-:W-:Y:S01]  /*bac0*/  BPT.TRAP 0x1 ;  /* 0x000000040000795c */ /* 0x000fe20000300000 */
.L_x_9469:
[----:B------:R-:W-:Y:S01]  /*bad0*/  IMAD R0, R17, 0x8, R2 ;  /* 0x0000000811007824 */ /* 0x000fe200078e0202 */
[----:B--2-4-:R-:W-:-:S04]  /*bae0*/  SHF.L.U32 R3, R22, 0x1f, RZ ;  /* 0x0000001f16037819 */ /* 0x014fc800000006ff */
[----:B------:R0:W2:Y:S01]  /*baf0*/  SYNCS.PHASECHK.TRANS64.TRYWAIT P2, [R0+URZ+0x2d830], R3 ;  /* 0x02d83003000075a7 */ /* 0x0000a2000804017f */
[----:B------:R-:W-:Y:S05]  /*bb00*/  @!P0 BRA `(.L_x_9470) ;  /* 0x0000000000048947 */ /* 0x000fea0003800000 */
[----:B------:R-:W-:Y:S01]  /*bb10*/  BPT.TRAP 0x1 ;  /* 0x000000040000795c */ /* 0x000fe20000300000 */
.L_x_9470:
[----:B------:R-:W3:Y:S01]  /*bb20*/  S2R R8, SR_TID.X ;  /* 0x0000000000087919 */ /* 0x000ee20000002100 */
[----:B------:R-:W-:-:S05]  /*bb30*/  LOP3.LUT R47, R47, 0xffffff80, RZ, 0xc0, !PT ;  /* 0xffffff802f2f7812 */ /* 0x000fca00078ec0ff */
[----:B------:R-:W-:-:S05]  /*bb40*/  IMAD.IADD R47, R46, 0x1, -R47 ;  /* 0x000000012e2f7824 */ /* 0x000fca00078e0a2f */
[----:B------:R-:W-:-:S04]  /*bb50*/  SHF.R.S32.HI R6, RZ, 0x1f, R47 ;  /* 0x0000001fff067819 */ /* 0x000fc8000001142f */
[CC--:B------:R-:W-:Y:S02]  /*bb60*/  LEA.HI R4, R6.reuse, R47.reuse, RZ, 0x2 ;  /* 0x0000002f06047211 */ /* 0x0c0fe400078f10ff */
[----:B------:R-:W-:Y:S02]  /*bb70*/  LEA.HI R6, R6, R47, RZ, 0x5 ;  /* 0x0000002f06067211 */ /* 0x000fe400078f28ff */
[--C-:B------:R-:W-:Y:S02]  /*bb80*/  SHF.R.S32.HI R7, RZ, 0x2, R4.reuse ;  /* 0x00000002ff077819 */ /* 0x100fe40000011404 */
[----:B------:R-:W-:Y:S02]  /*bb90*/  SHF.R.S32.HI R4, RZ, 0x1f, R4 ;  /* 0x0000001fff047819 */ /* 0x000fe40000011404 */
[----:B------:R-:W-:Y:S02]  /*bba0*/  SHF.R.S32.HI R6, RZ, 0x5, R6 ;  /* 0x00000005ff067819 */ /* 0x000fe40000011406 */
[----:B------:R-:W-:Y:S01]  /*bbb0*/  LEA.HI R5, R4, R7, RZ, 0x3 ;  /* 0x0000000704057211 */ /* 0x000fe200078f18ff */
[----:B------:R-:W-:Y:S01]  /*bbc0*/  IMAD.HI R4, R44, 0x55555556, RZ ;  /* 0x555555562c047827 */ /* 0x000fe200078e02ff */
[----:B---3--:R-:W-:-:S02]  /*bbd0*/  LOP3.LUT R9, R8, 0x7f, RZ, 0xc0, !PT ;  /* 0x0000007f08097812 */ /* 0x008fc400078ec0ff */
[----:B------:R-:W-:Y:S02]  /*bbe0*/  LOP3.LUT R8, R5, 0xfffffff8, RZ, 0xc0, !PT ;  /* 0xfffffff805087812 */ /* 0x000fe400078ec0ff */
[----:B------:R-:W-:Y:S02]  /*bbf0*/  LEA.HI R5, R4, R4, RZ, 0x1 ;  /* 0x0000000404057211 */ /* 0x000fe400078f08ff */
[----:B------:R-:W-:Y:S01]  /*bc00*/  ISETP.NE.AND P1, PT, R9, RZ, PT ;  /* 0x000000ff0900720c */ /* 0x000fe20003f25270 */
[----:B------:R-:W-:Y:S02]  /*bc10*/  IMAD.IADD R7, R7, 0x1, -R8 ;  /* 0x0000000107077824 */ /* 0x000fe400078e0a08 */
[----:B------:R-:W-:Y:S02]  /*bc20*/  IMAD R5, R5, -0x3, R44 ;  /* 0xfffffffd05057824 */ /* 0x000fe400078e022c */
[----:B------:R-:W-:Y:S01]  /*bc30*/  IMAD R6, R6, 0x10, R7 ;  /* 0x0000001006067824 */ /* 0x000fe200078e0207 */
[----:B--2---:R-:W-:Y:S07]  /*bc40*/  @P2 BRA `(.L_x_9471) ;  /* 0x0000000000082947 */ /* 0x004fee0003800000 */
[----:B------:R-:W2:Y:S02]  /*bc50*/  SYNCS.PHASECHK.TRANS64.TRYWAIT P2, [R0+URZ+0x2d830], R3 ;  /* 0x02d83003000075a7 */ /* 0x000ea4000804017f */
[----:B--2---:R-:W-:Y:S05]  /*bc60*/  @!P2 BRA `(.L_x_9472) ;  /* 0x000001700058a947 */ /* 0x004fea0003800000 */
.L_x_9471:
[----:B------:R-:W-:Y:S05]  /*bc70*/  WARPSYNC.ALL ;  /* 0x0000000000007948 */ /* 0x000fea0003800000 */
[----:B------:R-:W-:Y:S02]  /*bc80*/  IMAD R20, R5, 0x40, R6 ;  /* 0x0000004005147824 */ /* 0x000fe400078e0206 */
[----:B0-2---:R-:W-:Y:S01]  /*bc90*/  VIADD R3, R2, 0x15400 ;  /* 0x0001540002037836 */ /* 0x005fe20000000000 */
[----:B------:R-:W-:-:S04]  /*bca0*/  LOP3.LUT R6, R45, 0x10000, RZ, 0xfc, !PT ;  /* 0x000100002d067812 */ /* 0x000fc800078efcff */
[----:B------:R-:W-:-:S04]  /*bcb0*/  SHF.R.U32.HI R3, RZ, 0x4, R3 ;  /* 0x00000004ff037819 */ /* 0x000fc80000011603 */
[----:B------:R-:W-:-:S04]  /*bcc0*/  LOP3.LUT R3, R3, 0x3fff, RZ, 0xc0, !PT ;  /* 0x00003fff03037812 */ /* 0x000fc800078ec0ff */
[----:B------:R-:W-:Y:S01]  /*bcd0*/  LOP3.LUT R4, R3, 0x10000, RZ, 0xfc, !PT ;  /* 0x0001000003047812 */ /* 0x000fe200078efcff */
[----:B------:R-:W-:Y:S02]  /*bce0*/  IMAD.MOV.U32 R7, RZ, RZ, -0x7fffffe0 ;  /* 0x80000020ff077424 */ /* 0x000fe400078e00ff */
[----:B------:R-:W-:Y:S02]  /*bcf0*/  IMAD.MOV.U32 R5, RZ, RZ, -0x7fffffe0 ;  /* 0x80000020ff057424 */ /* 0x000fe400078e00ff */
[----:B------:R0:W-:Y:S01]  /*bd00*/  STL [R1+0x8], R4 ;  /* 0x0000080401007387 */ /* 0x0001e20000100800 */
[C---:B------:R-:W-:Y:S02]  /*bd10*/  R2UR UR4, R6.reuse ;  /* 0x00000000060472ca */ /* 0x040fe400000e0000 */
[----:B------:R-:W-:Y:S01]  /*bd20*/  R2UR UR5, R7 ;  /* 0x00000000070572ca */ /* 0x000fe200000e0000 */
[----:B-----5:R-:W-:Y:S01]  /*bd30*/  WARPGROUP.ARRIVE ;  /* 0x00000000000079c5 */ /* 0x020fe20000000000 */
[----:B------:R-:W-:Y:S01]  /*bd40*/  R2UR UR7, R5 ;  /* 0x00000000050772ca */ /* 0x000fe200000e0000 */
[----:B------:R-:W-:Y:S01]  /*bd50*/  VIADD R154, R6, 0x2 ;  /* 0x00000002069a7836 */ /* 0x000fe20000000000 */
[----:B------:R-:W2:Y:S01]  /*bd60*/  LDL R97, [R1+0x28] ;  /* 0x0000280001617983 */ /* 0x000ea20000100800 */
[----:B0-----:R-:W-:-:S03]  /*bd70*/  IMAD R4, R17, 0x600, R4 ;  /* 0x0000060011047824 */ /* 0x001fc600078e0204 */
[----:B------:R-:W3:Y:S02]  /*bd80*/  LDL R98, [R1+0x30] ;  /* 0x0000300001627983 */ /* 0x000ee40000100800 */
[C---:B------:R-:W-:Y:S01]  /*bd90*/  R2UR UR6, R4.reuse ;  /* 0x00000000040672ca */ /* 0x040fe200000e0000 */
[----:B------:R-:W-:Y:S01]  /*bda0*/  IMAD.MOV.U32 R155, RZ, RZ, -0x7fffffe0 ;  /* 0x80000020ff9b7424 */ /* 0x000fe200078e00ff */
[----:B------:R-:W4:Y:S11]  /*bdb0*/  LDL R96, [R1+0x34] ;  /* 0x0000340001607983 */ /* 0x000f360000100800 */
[----:B------:R-:W-:Y:S01]  /*bdc0*/  HGMMA.64x128x16.F32.BF16 R24, gdesc[UR4], RZ, !UPT, gsb0 ;  /* 0x01e00000041879f0 */ /* 0x000fe2000c0018ff */
[----:B------:R-:W-:-:S02]  /*bdd0*/  VIADD R8, R4, 0x2 ;  /* 0x0000000204087836 */ /* 0x000fc40000000000 */
[----:B------:R-:W-:Y:S01]  /*bde0*/  IMAD.MOV.U32 R9, RZ, RZ, -0x7fffffe0 ;  /* 0x80000020ff097424 */ /* 0x000fe200078e00ff */
[----:B------:R-:W-:Y:S02]  /*bdf0*/  R2UR UR4, R154 ;  /* 0x000000009a0472ca */ /* 0x000fe400000e0000 */
[----:B------:R-:W-:Y:S02]  /*be00*/  R2UR UR5, R155 ;  /* 0x000000009b0572ca */ /* 0x000fe400000e0000 */
[----:B------:R-:W-:Y:S02]  /*be10*/  R2UR UR6, R8 ;  /* 0x00000000080672ca */ /* 0x000fe400000e0000 */
[----:B------:R-:W-:Y:S01]  /*be20*/  R2UR UR7, R9 ;  /* 0x00000000090772ca */ /* 0x000fe200000e0000 */
[----:B------:R-:W-:Y:S02]  /*be30*/  VIADD R152, R6, 0x300 ;  /* 0x0000030006987836 */ /* 0x000fe40000000000 */
[----:B------:R-:W-:-:S02]  /*be40*/  VIADD R8, R4, 0x200 ;  /* 0x0000020004087836 */ /* 0x000fc40000000000 */
[----:B------:R-:W-:Y:S02]  /*be50*/  IMAD.MOV.U32 R153, RZ, RZ, -0x7fffffe0 ;  /* 0x80000020ff997424 */ /* 0x000fe400078e00ff */
[----:B------:R-:W-:Y:S01]  /*be60*/  IMAD.MOV.U32 R9, RZ, RZ, -0x7fffffe0 ;  /* 0x80000020ff097424 */ /* 0x000fe200078e00ff */
[----:B------:R-:W-:Y:S02]  /*be70*/  WARPGROUP.DEPBAR.LE gsb0, 0x0 ;  /* 0x00008000000079c5 */ /* 0x000fe40000010000 */
[----:B------:R-:W-:-:S06]  /*be80*/  WARPGROUP.ARRIVE ;  /* 0x00000000000079c5 */ /* 0x000fcc0000000000 */
[----:B------:R-:W-:Y:S01]  /*be90*/  HGMMA.64x128x16.F32.BF16 R24, gdesc[UR4], R24, gsb0 ;  /* 0x01e00000041879f0 */ /* 0x000fe20008001818 */
        /* <DEDUP_REMOVED lines=37> */
[----:B------:R-:W-:Y:S01]  /*c0f0*/  @!P1 VIADD R0, R0, 0x2d840 ;  /* 0x0002d84000009836 */ /* 0x000fe20000000000 */
[----:B------:R-:W-:Y:S02]  /*c100*/  WARPGROUP.DEPBAR.LE gsb0, 0x0 ;  /* 0x00008000000079c5 */ /* 0x000fe40000010000 */
[----:B------:R-:W-:-:S09]  /*c110*/  WARPGROUP.ARRIVE ;  /* 0x00000000000079c5 */ /* 0x000fd20000000000 */
[----:B------:R-:W-:Y:S01]  /*c120*/  HGMMA.64x128x16.F32.BF16 R24, gdesc[UR4], R24, gsb0 ;  /* 0x01e00000041879f0 */ /* 0x000fe20008001818 */
[----:B------:R-:W-:Y:S01]  /*c130*/  ULDC.64 UR4, c[0x0][0x9d8] ;  /* 0x0002760000047ab9 */ /* 0x000fe20000000a00 */
[----:B------:R-:W-:Y:S02]  /*c140*/  ULDC.64 UR6, c[0x0][0x9e0] ;  /* 0x0002780000067ab9 */ /* 0x000fe40000000a00 */
[----:B------:R-:W-:-:S06]  /*c150*/  UISETP.GE.AND UP0, UPT, UR7, 0x1, UPT ;  /* 0x000000010700788c */ /* 0x000fcc000bf06270 */
[----:B------:R-:W-:Y:S01]  /*c160*/  PLOP3.LUT P2, PT, PT, PT, UP0, 0x40, 0x0 ;  /* 0x000000000000781c */ /* 0x000fe20003f4e808 */
[----:B------:R-:W-:Y:S01]  /*c170*/  ULOP3.LUT UR50, URZ, UR5, URZ, 0x33, !UPT ;  /* 0x000000053f327292 */ /* 0x000fe2000f8e333f */
[----:B----4-:R-:W-:Y:S01]  /*c180*/  IMAD R20, R96, 0xc0, R20 ;  /* 0x000000c060147824 */ /* 0x010fe200078e0214 */
[----:B------:R-:W-:Y:S02]  /*c190*/  WARPGROUP.DEPBAR.LE gsb0, 0x0 ;  /* 0x00008000000079c5 */ /* 0x000fe40000010000 */
[----:B------:R-:W-:Y:S01]  /*c1a0*/  FMUL.FTZ R12, R35, UR4 ;  /* 0x00000004230c7c20 */ /* 0x000fe20008410000 */
[----:B------:R-:W-:Y:S01]  /*c1b0*/  FMUL.FTZ R35, R55, UR4 ;  /* 0x0000000437237c20 */ /* 0x000fe20008410000 */
[----:B------:R-:W-:Y:S01]  /*c1c0*/  FMUL.FTZ R55, R60, UR4 ;  /* 0x000000043c377c20 */ /* 0x000fe20008410000 */
[----:B------:R-:W-:Y:S01]  /*c1d0*/  FMUL.FTZ R60, R69, UR4 ;  /* 0x00000004453c7c20 */ /* 0x000fe20008410000 */
[----:B------:R-:W-:Y:S02]  /*c1e0*/  IMAD.MOV.U32 R69, RZ, RZ, -0x80 ;  /* 0xffffff80ff457424 */ /* 0x000fe400078e00ff */
[----:B------:R-:W-:Y:S01]  /*c1f0*/  FMUL.FTZ R10, R25, UR4 ;  /* 0x00000004190a7c20 */ /* 0x000fe20008410000 */
[----:B------:R-:W-:Y:S01]  /*c200*/  FMUL.FTZ R25, R32, UR4 ;  /* 0x0000000420197c20 */ /* 0x000fe20008410000 */
[----:B------:R-:W-:Y:S01]  /*c210*/  FMUL.FTZ R32, R50, UR4 ;  /* 0x0000000432207c20 */ /* 0x000fe20008410000 */
[----:B------:R-:W-:Y:S01]  /*c220*/  IMAD R69, R88, R69, 0x80 ;  /* 0x0000008058457424 */ /* 0x000fe200078e0245 */
[----:B------:R-:W-:Y:S01]  /*c230*/  @!P1 PRMT R50, RZ, 0x654, R0 ;  /* 0x00000654ff329816 */ /* 0x000fe20000000000 */
[----:B------:R-:W-:Y:S01]  /*c240*/  FMUL.FTZ R5, R27, UR4 ;  /* 0x000000041b057c20 */ /* 0x000fe20008410000 */
[----:B-1----:R-:W-:Y:S01]  /*c250*/  FMUL.FTZ R14, R28, UR4 ;  /* 0x000000041c0e7c20 */ /* 0x002fe20008410000 */
        /* <DEDUP_REMOVED lines=37> */
[----:B--2---:R-:W-:Y:S01]  /*c4b0*/  IMAD.IADD R71, R97, 0x1, R69 ;  /* 0x0000000161477824 */ /* 0x004fe200078e0245 */
        /* <DEDUP_REMOVED lines=19> */
[----:B---3--:R-:W-:Y:S01]  /*c5f0*/  IADD3 R51, -R98, 0x1, R71 ;  /* 0x0000000162337810 */ /* 0x008fe20007ffe147 */
[----:B------:R-:W0:Y:S04]  /*c600*/  MUFU.TANH R4, R4 ;  /* 0x0000000400047308 */ /* 0x000e280000002400 */
[----:B------:R-:W-:-:S04]  /*c610*/  IMAD R51, R136, -0x2, R51 ;  /* 0xfffffffe88337824 */ /* 0x000fc800078e0233 */
[----:B------:R-:W1:Y:S01]  /*c620*/  MUFU.TANH R10, R10 ;  /* 0x0000000a000a7308 */ /* 0x000e620000002400 */
[----:B------:R-:W-:-:S07]  /*c630*/  IMAD R71, R136, -0x2, R71 ;  /* 0xfffffffe88477824 */ /* 0x000fce00078e0247 */
[----:B------:R-:W2:Y:S01]  /*c640*/  MUFU.TANH R3, R3 ;  /* 0x0000000300037308 */ /* 0x000ea20000002400 */
[----:B------:R-:W-:-:S07]  /*c650*/  VIADD R72, R51, UR6 ;  /* 0x0000000633487c36 */ /* 0x000fce0008000000 */
        /* <DEDUP_REMOVED lines=60> */
[----:B------:R-:W0:Y:S01]  /*ca20*/  MUFU.TANH R50, R50 ;  /* 0x0000003200327308 */ /* 0x000e220000002400 */
[----:B------:R-:W-:Y:S01]  /*ca30*/  VIADD R73, R51, UR50 ;  /* 0x0000003233497c36 */ /* 0x000fe20008000000 */
[----:B------:R-:W-:-:S02]  /*ca40*/  LEA R70, R88, 0xffffff80, 0x7 ;  /* 0xffffff8058467811 */ /* 0x000fc400078e38ff */
[----:B------:R-:W-:Y:S01]  /*ca50*/  VIADDMNMX R74, R20, R72, R71, PT ;  /* 0x00000048144a7246 */ /* 0x000fe20003800147 */
[----:B------:R-:W-:Y:S01]  /*ca60*/  IMAD.IADD R76, R73, 0x1, R20 ;  /* 0x00000001494c7824 */ /* 0x000fe200078e0214 */
        /* <DEDUP_REMOVED lines=13> */
.L_x_9475:
[----:B------:R-:W-:-:S06]  /*cb40*/  UISETP.NE.AND UP1, UPT, UR7, 0x1, UPT ;  /* 0x000000010700788c */ /* 0x000fcc000bf25270 */
[----:B------:R-:W-:-:S05]  /*cb50*/  PLOP3.LUT P2, PT, PT, PT, UP1, 0x80, 0x0 ;  /* 0x000000000000781c */ /* 0x000fca0003f4f018 */
[----:B------:R-:W-:-:S08]  /*cb60*/  @UP1 ULDC.64 UR4, c[0x0][0x9e8] ;  /* 0x00027a0000041ab9 */ /* 0x000fd00000000a00 */
[----:B------:R-:W-:-:S05]  /*cb70*/  @P2 IMAD.HI.U32 R75, R51, UR4, RZ ;  /* 0x00000004334b2c27 */ /* 0x000fca000f8e00ff */
[----:B------:R-:W-:-:S07]  /*cb80*/  @P2 SHF.R.U32.HI R51, RZ, UR5, R75 ;  /* 0x00000005ff332c19 */ /* 0x000fce000801164b */
.L_x_9476:
[----:B------:R-:W-:Y:S05]  /*cb90*/  BSYNC B0 ;  /* 0x0000000000007941 */ /* 0x000fea0003800000 */
.L_x_9474:
[----:B------:R-:W-:-:S04]  /*cba0*/  IMAD R51, R51, UR7, -R70 ;  /* 0x0000000733337c24 */ /* 0x000fc8000f8e0a46 */
[----:B------:R-:W-:-:S05]  /*cbb0*/  IMAD R51, R136, -0x2, R51 ;  /* 0xfffffffe88337824 */ /* 0x000fca00078e0233 */
[----:B------:R-:W-:Y:S02]  /*cbc0*/  VIMNMX R76, R76, R51, !PT ;  /* 0x000000334c4c7248 */ /* 0x000fe40007fe0100 */
[----:B------:R-:W-:-:S07]  /*cbd0*/  VIADDMNMX R74, R51, UR7, R74, PT ;  /* 0x00000007334a7c46 */ /* 0x000fce000b80014a */
.L_x_9473:
[----:B------:R-:W2:Y:S01]  /*cbe0*/  LDL.LU R77, [R1] ;  /* 0x00000000014d7983 */ /* 0x000ea20000300800 */
[C---:B------:R-:W-:Y:S02]  /*cbf0*/  ISETP.GE.AND P3, PT, R69.reuse, 0x9, PT ;  /* 0x000000094500780c */ /* 0x040fe40003f66270 */
[C---:B------:R-:W-:Y:S02]  /*cc00*/  ISETP.GE.AND P2, PT, R69.reuse, 0x2, PT ;  /* 0x000000024500780c */ /* 0x040fe40003f46270 */
[----:B------:R-:W-:Y:S02]  /*cc10*/  ISETP.GE.AND P5, PT, R69, 0xa, PT ;  /* 0x0000000a4500780c */ /* 0x000fe40003fa6270 */
[----:B------:R-:W-:-:S04]  /*cc20*/  ISETP.GT.AND P4, PT, R76, 0x1, !P2 ;  /* 0x000000014c00780c */ /* 0x000fc80005784270 */
[----:B------:R-:W-:-:S04]  /*cc30*/  ISETP.LT.OR P4, PT, R74, 0x2, P4 ;  /* 0x000000024a00780c */ /* 0x000fc80002781670 */
[----:B------:R-:W-:Y:S02]  /*cc40*/  FSEL R10, R10, -INF , !P4 ;  /* 0xff8000000a0a7808 */ /* 0x000fe40006000000 */
[----:B------:R-:W-:Y:S02]  /*cc50*/  ISETP.GE.AND P4, PT, R69, 0x11, PT ;  /* 0x000000114500780c */ /* 0x000fe40003f86270 */
[----:B--2---:R-:W-:-:S04]  /*cc60*/  LOP3.LUT R77, R77, 0xfffffffd, RZ, 0xc0, !PT ;  /* 0xfffffffd4d4d7812 */ /* 0x004fc800078ec0ff */
[----:B------:R-:W-:Y:S02]  /*cc70*/  @P3 LOP3.LUT R77, R77, 0x2, RZ, 0xfc, !PT ;  /* 0x000000024d4d3812 */ /* 0x000fe400078efcff */
[----:B------:R-:W-:Y:S02]  /*cc80*/  ISETP.GT.AND P3, PT, R76, 0x8, !P3 ;  /* 0x000000084c00780c */ /* 0x000fe40005f64270 */
[----:B------:R-:W-:Y:S02]  /*cc90*/  LOP3.LUT R77, R77, 0xfffffffb, RZ, 0xc0, !PT ;  /* 0xfffffffb4d4d7812 */ /* 0x000fe400078ec0ff */
[----:B------:R-:W-:Y:S02]  /*cca0*/  ISETP.LT.OR P3, PT, R74, 0x9, P3 ;  /* 0x000000094a00780c */ /* 0x000fe40001f61670 */
[----:B------:R-:W-:Y:S02]  /*ccb0*/  @P5 LOP3.LUT R77, R77, 0x4, RZ, 0xfc, !PT ;  /* 0x000000044d4d5812 */ /* 0x000fe400078efcff */
[----:B------:R-:W-:-:S02]  /*ccc0*/  FSEL R14, R14, -INF , !P3 ;  /* 0xff8000000e0e7808 */ /* 0x000fc40005800000 */
[----:B------:R-:W-:Y:S02]  /*ccd0*/  ISETP.GT.AND P3, PT, R76, 0x9, !P5 ;  /* 0x000000094c00780c */ /* 0x000fe40006f64270 */
[----:B------:R-:W-:Y:S02]  /*cce0*/  LOP3.LUT R77, R77, 0xfffffff7, RZ, 0xc0, !PT ;  /* 0xfffffff74d4d7812 */ /* 0x000fe400078ec0ff */
[----:B------:R-:W-:Y:S02]  /*ccf0*/  ISETP.LT.OR P3, PT, R74, 0xa, P3 ;  /* 0x0000000a4a00780c */ /* 0x000fe40001f61670 */
[----:B------:R-:W-:Y:S02]  /*cd00*/  @P4 LOP3.LUT R77, R77, 0x8, RZ, 0xfc, !PT ;  /* 0x000000084d4d4812 */ /* 0x000fe400078efcff */
[----:B0-----:R-:W-:Y:S02]  /*cd10*/  FSEL R13, R13, -INF , !P3 ;  /* 0xff8000000d0d7808 */ /* 0x001fe40005800000 */
[----:B------:R-:W-:-:S02]  /*cd20*/  ISETP.GT.AND P3, PT, R76, 0x10, !P4 ;  /* 0x000000104c00780c */ /* 0x000fc40006764270 */
[----:B------:R-:W-:Y:S02]  /*cd30*/  ISETP.GE.AND P4, PT, R69, 0x12, PT ;  /* 0x000000124500780c */ /* 0x000fe40003f86270 */
[----:B------:R-:W-:Y:S02]  /*cd40*/  ISETP.LT.OR P3, PT, R74, 0x11, P3 ;  /* 0x000000114a00780c */ /* 0x000fe40001f61670 */
[----:B------:R-:W-:Y:S02]  /*cd50*/  LOP3.LUT R77, R77, 0xfbffffff, RZ, 0xc0, !PT ;  /* 0xfbffffff4d4d7812 */ /* 0x000fe400078ec0ff */
[----:B------:R-:W-:Y:S02]  /*cd60*/  FSEL R25, R25, -INF , !P3 ;  /* 0xff80000019197808 */ /* 0x000fe40005800000 */
[----:B------:R-:W-:-:S04]  /*cd70*/  ISETP.GT.AND P3, PT, R76, 0x11, !P4 ;  /* 0x000000114c00780c */ /* 0x000fc80006764270 */
[----:B------:R-:W-:Y:S02]  /*cd80*/  ISETP.LT.OR P3, PT, R74, 0x12, P3 ;  /* 0x000000124a00780c */ /* 0x000fe40001f61670 */
[----:B------:R-:W-:Y:S02]  /*cd90*/  @P4 LOP3.LUT R77, R77, 0x4000000, RZ, 0xfc, !PT ;  /* 0x040000004d4d4812 */ /* 0x000fe400078efcff */
[----:B------:R-:W-:Y:S02]  /*cda0*/  ISETP.GE.AND P4, PT, R69, 0x19, PT ;  /* 0x000000194500780c */ /* 0x000fe40003f86270 */
[----:B------:R-:W-:Y:S02]  /*cdb0*/  LOP3.LUT R77, R77, 0xfdffffff, RZ, 0xc0, !PT ;  /* 0xfdffffff4d4d7812 */ /* 0x000fe400078ec0ff */
[----:B------:R-:W-:Y:S01]  /*cdc0*/  FSEL R51, R21, -INF , !P3 ;  /* 0xff80000015337808 */ /* 0x000fe20005800000 */
[----:B------:R-:W-:Y:S01]  /*cdd0*/  VIADD R21, R20, 0x8 ;  /* 0x0000000814157836 */ /* 0x000fe20000000000 */
        /* <DEDUP_REMOVED lines=149> */
[----:B------:R-:W-:Y:S02]  /*d730*/  ISETP.GE.AND P6, PT, R69, 0x7a, PT ;  /* 0x0000007a4500780c */ /* 0x000fe40003fc6270 */
[----:B------:R-:W-:-:S11]  /*d740*/  VIADDMNMX R69, R21, R72, R71, PT ;  /* 0x0000004815457246 */ /* 0x000fd60003800147 */
[----:B------:R-:W-:Y:S02]  /*d750*/  @P6 LOP3.LUT R77, R77, 0x8000000, RZ, 0xfc, !PT ;  /* 0x080000004d4d6812 */ /* 0x000fe400078efcff */
[----:B------:R-:W-:-:S03]  /*d760*/  ISETP.GT.AND P6, PT, R76, 0x79, !P6 ;  /* 0x000000794c00780c */ /* 0x000fc600077c4270 */
[----:B------:R0:W-:Y:S01]  /*d770*/  STL [R1], R77 ;  /* 0x0000004d01007387 */ /* 0x0001e20000100800 */
[----:B------:R-:W-:-:S04]  /*d780*/  ISETP.LT.OR P6, PT, R74, 0x7a, P6 ;  /* 0x0000007a4a00780c */ /* 0x000fc800037c1670 */
[----:B------:R-:W-:Y:S01]  /*d790*/  FSEL R4, R68, -INF , !P6 ;  /* 0xff80000044047808 */ /* 0x000fe20007000000 */
[----:B------:R-:W-:Y:S01]  /*d7a0*/  IMAD.IADD R68, R73, 0x1, R21 ;  /* 0x0000000149447824 */ /* 0x000fe200078e0215 */
[----:B------:R-:W-:-:S13]  /*d7b0*/  PLOP3.LUT P6, PT, PT, PT, UP0, 0x40, 0x0 ;  /* 0x000000000000781c */ /* 0x000fda0003fce808 */
[----:B0-----:R-:W-:Y:S05]  /*d7c0*/  @P6 BRA `(.L_x_9477) ;  /* 0x0000000000646947 */ /* 0x001fea0003800000 */
        /* <DEDUP_REMOVED lines=14> */
.L_x_9479:
[----:B------:R-:W-:-:S06]  /*d8b0*/  UISETP.NE.AND UP1, UPT, UR7, 0x1, UPT ;  /* 0x000000010700788c */ /* 0x000fcc000bf25270 */
[----:B------:R-:W-:-:S05]  /*d8c0*/  PLOP3.LUT P6, PT, PT, PT, UP1, 0x80, 0x0 ;  /* 0x000000000000781c */ /* 0x000fca0003fcf018 */
[----:B------:R-:W-:-:S08]  /*d8d0*/  @UP1 ULDC.64 UR4, c[0x0][0x9e8] ;  /* 0x00027a0000041ab9 */ /* 0x000fd00000000a00 */
[----:B------:R-:W-:Y:S01]  /*d8e0*/  @P6 IMAD.HI.U32 R72, R71, UR4, RZ ;  /* 0x0000000447486c27 */ /* 0x000fe2000f8e00ff */
[----:B------:R-:W-:-:S13]  /*d8f0*/  PLOP3.LUT P6, PT, PT, PT, UP1, 0x80, 0x0 ;  /* 0x000000000000781c */ /* 0x000fda0003fcf018 */
[----:B------:R-:W-:-:S07]  /*d900*/  @P6 SHF.R.U32.HI R71, RZ, UR5, R72 ;  /* 0x00000005ff476c19 */ /* 0x000fce0008011648 */
.L_x_9480:
[----:B------:R-:W-:Y:S05]  /*d910*/  BSYNC B0 ;  /* 0x0000000000007941 */ /* 0x000fea0003800000 */
.L_x_9478:
[----:B------:R-:W-:-:S04]  /*d920*/  IMAD R71, R71, UR7, -R70 ;  /* 0x0000000747477c24 */ /* 0x000fc8000f8e0a46 */
[----:B------:R-:W-:-:S05]  /*d930*/  IMAD R71, R136, -0x2, R71 ;  /* 0xfffffffe88477824 */ /* 0x000fca00078e0247 */
[----:B------:R-:W-:Y:S02]  /*d940*/  VIMNMX R68, R68, R71, !PT ;  /* 0x0000004744447248 */ /* 0x000fe40007fe0100 */
[----:B------:R-:W-:-:S07]  /*d950*/  VIADDMNMX R69, R71, UR7, R69, PT ;  /* 0x0000000747457c46 */ /* 0x000fce000b800145 */
.L_x_9477:
[----:B------:R-:W-:Y:S01]  /*d960*/  ISETP.GT.AND P2, PT, R68, 0x1, !P2 ;  /* 0x000000014400780c */ /* 0x000fe20005744270 */
[----:B------:R-:W-:Y:S01]  /*d970*/  ULDC UR39, c[0x0][0x988] ;  /* 0x0002620000277ab9 */ /* 0x000fe20000000800 */
[----:B------:R-:W-:Y:S01]  /*d980*/  LOP3.LUT P6, RZ, R77, 0x4000000, RZ, 0xc0, !PT ;  /* 0x040000004dff7812 */ /* 0x000fe200078cc0ff */
[----:B------:R-:W2:Y:S01]  /*d990*/  LDL R87, [R1+0x1c] ;  /* 0x00001c0001577983 */ /* 0x000ea20000100800 */
[----:B------:R-:W-:Y:S02]  /*d9a0*/  ISETP.LT.OR P2, PT, R69, 0x2, P2 ;  /* 0x000000024500780c */ /* 0x000fe40001741670 */
[----:B------:R-:W-:Y:S02]  /*d9b0*/  FMNMX.FTZ R71, R75, R10, !PT ;  /* 0x0000000a4b477209 */ /* 0x000fe40007810000 */
        /* <DEDUP_REMOVED lines=87> */
[----:B------:R-:W-:Y:S01]  /*df30*/  ISETP.GT.AND P2, PT, R68, 0x40, !P6 ;  /* 0x000000404400780c */ /* 0x000fe20007744270 */
[----:B------:R-:W0:Y:S01]  /*df40*/  SHFL.BFLY PT, R12, R71, 0x2, 0x1f ;  /* 0x0c401f00470c7f89 */ /* 0x000e2200000e0000 */
[----:B------:R-:W-:-:S02]  /*df50*/  LOP3.LUT P6, RZ, R77, 0x10, RZ, 0xc0, !PT ;  /* 0x000000104dff7812 */ /* 0x000fc400078cc0ff */
[----:B------:R-:W-:-:S04]  /*df60*/  ISETP.LT.OR P2, PT, R69, 0x41, P2 ;  /* 0x000000414500780c */ /* 0x000fc80001741670 */
[----:B------:R-:W-:Y:S02]  /*df70*/  FSEL R36, R36, -INF , !P2 ;  /* 0xff80000024247808 */ /* 0x000fe40005000000 */
[----:B------:R-:W-:-:S04]  /*df80*/  LOP3.LUT P2, RZ, R77, 0x4000, RZ, 0xc0, !PT ;  /* 0x000040004dff7812 */ /* 0x000fc8000784c0ff */
[----:B------:R-:W-:-:S04]  /*df90*/  ISETP.GT.AND P2, PT, R68, 0x41, !P2 ;  /* 0x000000414400780c */ /* 0x000fc80005744270 */
[----:B------:R-:W-:-:S04]  /*dfa0*/  ISETP.LT.OR P2, PT, R69, 0x42, P2 ;  /* 0x000000424500780c */ /* 0x000fc80001741670 */
[----:B------:R-:W-:Y:S02]  /*dfb0*/  FSEL R37, R37, -INF , !P2 ;  /* 0xff80000025257808 */ /* 0x000fe40005000000 */
[----:B------:R-:W-:Y:S02]  /*dfc0*/  LOP3.LUT P2, RZ, R77, 0x2000, RZ, 0xc0, !PT ;  /* 0x000020004dff7812 */ /* 0x000fe4000784c0ff */
[----:B0-----:R-:W-:Y:S02]  /*dfd0*/  FMNMX.FTZ R73, R71, R12, !PT ;  /* 0x0000000c47497209 */ /* 0x001fe40007810000 */
[----:B------:R-:W-:-:S03]  /*dfe0*/  ISETP.GT.AND P2, PT, R68, 0x48, !P2 ;  /* 0x000000484400780c */ /* 0x000fc60005744270 */
[----:B------:R-:W0:Y:S01]  /*dff0*/  SHFL.BFLY PT, R12, R73, 0x1, 0x1f ;  /* 0x0c201f00490c7f89 */ /* 0x000e2200000e0000 */
        /* <DEDUP_REMOVED lines=42> */
[C---:B------:R-:W-:Y:S02]  /*e2a0*/  ISETP.GT.AND P2, PT, R68.reuse, RZ, !P6 ;  /* 0x000000ff4400720c */ /* 0x040fe40007744270 */
[----:B------:R-:W-:Y:S02]  /*e2b0*/  ISETP.GT.AND P3, PT, R68, 0x70, !P3 ;  /* 0x000000704400780c */ /* 0x000fe40005f64270 */
[----:B------:R-:W-:Y:S01]  /*e2c0*/  ISETP.LT.OR P2, PT, R69, 0x1, P2 ;  /* 0x000000014500780c */ /* 0x000fe20001741670 */
[--C-:B------:R-:W-:Y:S01]  /*e2d0*/  FFMA.FTZ R74, R10, UR39, -R86.reuse ;  /* 0x000000270a4a7c23 */ /* 0x100fe20008010856 */
[--C-:B------:R-:W-:Y:S01]  /*e2e0*/  FFMA.FTZ R73, R13, UR39, -R86.reuse ;  /* 0x000000270d497c23 */ /* 0x100fe20008010856 */
[--C-:B------:R-:W-:Y:S01]  /*e2f0*/  FFMA.FTZ R80, R28, UR39, -R86.reuse ;  /* 0x000000271c507c23 */ /* 0x100fe20008010856 */
[----:B------:R-:W-:Y:S01]  /*e300*/  FSEL R72, R3, -INF , !P2 ;  /* 0xff80000003487808 */ /* 0x000fe20005000000 */
[----:B------:R-:W-:Y:S01]  /*e310*/  FFMA.FTZ R10, R14, UR39, -R86 ;  /* 0x000000270e0a7c23 */ /* 0x000fe20008010856 */
[----:B------:R-:W-:-:S02]  /*e320*/  LOP3.LUT P6, RZ, R77, 0x8000000, RZ, 0xc0, !PT ;  /* 0x080000004dff7812 */ /* 0x000fc400078cc0ff */
        /* <DEDUP_REMOVED lines=24> */
[----:B------:R-:W-:Y:S02]  /*e4b0*/  FMNMX.FTZ R13, R45, R82, !PT ;  /* 0x000000522d0d7209 */ /* 0x000fe40007810000 */
[----:B------:R-:W-:Y:S02]  /*e4c0*/  ISETP.GT.AND P4, PT, R68, 0x71, !P4 ;  /* 0x000000714400780c */ /* 0x000fe40006784270 */
[----:B------:R-:W-:Y:S02]  /*e4d0*/  ISETP.LT.OR P3, PT, R69, 0x71, P3 ;  /* 0x000000714500780c */ /* 0x000fe40001f61670 */
[----:B------:R-:W-:Y:S02]  /*e4e0*/  FMNMX.FTZ R82, R46, R13, !PT ;  /* 0x0000000d2e527209 */ /* 0x000fe40007810000 */
[C---:B------:R-:W-:Y:S02]  /*e4f0*/  ISETP.GT.AND P5, PT, R68.reuse, 0x78, !P5 ;  /* 0x000000784400780c */ /* 0x040fe40006fa4270 */
[----:B------:R-:W-:-:S02]  /*e500*/  ISETP.GT.AND P2, PT, R68, 0x79, !P6 ;  /* 0x000000794400780c */ /* 0x000fc40007744270 */
[----:B------:R-:W-:Y:S02]  /*e510*/  ISETP.LT.OR P4, PT, R69, 0x72, P4 ;  /* 0x000000724500780c */ /* 0x000fe40002781670 */
[----:B------:R-:W-:Y:S02]  /*e520*/  FSEL R68, R48, -INF , !P3 ;  /* 0xff80000030447808 */ /* 0x000fe40005800000 */
[----:B------:R-:W-:Y:S02]  /*e530*/  FMNMX.FTZ R13, R47, R82, !PT ;  /* 0x000000522f0d7209 */ /* 0x000fe40007810000 */
[----:B------:R-:W-:Y:S02]  /*e540*/  ISETP.LT.OR P5, PT, R69, 0x79, P5 ;  /* 0x000000794500780c */ /* 0x000fe40002fa1670 */
[----:B------:R-:W-:Y:S02]  /*e550*/  FSEL R79, R49, -INF , !P4 ;  /* 0xff800000314f7808 */ /* 0x000fe40006000000 */
[----:B------:R-:W-:-:S02]  /*e560*/  FMNMX.FTZ R48, R68, R13, !PT ;  /* 0x0000000d44307209 */ /* 0x000fc40007810000 */
[----:B------:R-:W-:Y:S02]  /*e570*/  ISETP.LT.OR P2, PT, R69, 0x7a, P2 ;  /* 0x0000007a4500780c */ /* 0x000fe40001741670 */
[----:B------:R-:W-:Y:S02]  /*e580*/  FSEL R83, R0, -INF , !P5 ;  /* 0xff80000000537808 */ /* 0x000fe40006800000 */
[----:B------:R-:W-:Y:S02]  /*e590*/  FMNMX.FTZ R48, R79, R48, !PT ;  /* 0x000000304f307209 */ /* 0x000fe40007810000 */
[----:B------:R-:W-:Y:S02]  /*e5a0*/  FSEL R84, R50, -INF , !P2 ;  /* 0xff80000032547808 */ /* 0x000fe40005000000 */
[----:B------:R-:W-:-:S04]  /*e5b0*/  FMNMX.FTZ R13, R83, R48, !PT ;  /* 0x00000030530d7209 */ /* 0x000fc80007810000 */
[----:B------:R-:W-:-:S05]  /*e5c0*/  FMNMX.FTZ R13, R84, R13, !PT ;  /* 0x0000000d540d7209 */ /* 0x000fca0007810000 */
[----:B------:R-:W0:Y:S02]  /*e5d0*/  SHFL.BFLY PT, R0, R13, 0x2, 0x1f ;  /* 0x0c401f000d007f89 */ /* 0x000e2400000e0000 */
[----:B0-----:R-:W-:-:S05]  /*e5e0*/  FMNMX.FTZ R48, R13, R0, !PT ;  /* 0x000000000d307209 */ /* 0x001fca0007810000 */
[----:B------:R-:W0:Y:S01]  /*e5f0*/  SHFL.BFLY PT, R13, R48, 0x1, 0x1f ;  /* 0x0c201f00300d7f89 */ /* 0x000e2200000e0000 */
[--C-:B------:R-:W-:Y:S01]  /*e600*/  FFMA.FTZ R71, R75, UR39, -R86.reuse ;  /* 0x000000274b477c23 */ /* 0x100fe20008010856 */
[--C-:B------:R-:W-:Y:S01]  /*e610*/  FFMA.FTZ R53, R53, UR39, -R86.reuse ;  /* 0x0000002735357c23 */ /* 0x100fe20008010856 */
[----:B------:R-:W-:Y:S08]  /*e620*/  MUFU.EX2 R74, R74 ;  /* 0x0000004a004a7308 */ /* 0x000ff00000000800 */
[----:B------:R1:W-:Y:S01]  /*e630*/  MUFU.EX2 R69, R53 ;  /* 0x0000003500457308 */ /* 0x0003e20000000800 */
[----:B0-----:R-:W-:Y:S01]  /*e640*/  FMNMX.FTZ R13, R48, R13, !PT ;  /* 0x0000000d300d7209 */ /* 0x001fe20007810000 */
[----:B------:R-:W-:-:S03]  /*e650*/  FFMA.FTZ R48, R62, UR39, -R86 ;  /* 0x000000273e307c23 */ /* 0x000fc60008010856 */
[C---:B------:R-:W-:Y:S01]  /*e660*/  FSETP.NEU.FTZ.AND P2, PT, R13.reuse, -INF , PT ;  /* 0xff8000000d00780b */ /* 0x040fe20003f5d000 */
[----:B------:R-:W-:Y:S01]  /*e670*/  FMUL.FTZ R62, R13, UR39 ;  /* 0x000000270d3e7c20 */ /* 0x000fe20008410000 */
[--C-:B-1----:R-:W-:Y:S01]  /*e680*/  FFMA.FTZ R53, R4, UR39, -R86.reuse ;  /* 0x0000002704357c23 */ /* 0x102fe20008010856 */
[----:B------:R-:W0:Y:S03]  /*e690*/  MUFU.EX2 R71, R71 ;  /* 0x0000004700477308 */ /* 0x000e260000000800 */
[----:B------:R-:W-:Y:S01]  /*e6a0*/  FSEL R4, R62, RZ, P2 ;  /* 0x000000ff3e047208 */ /* 0x000fe20001000000 */
[--C-:B------:R-:W-:Y:S01]  /*e6b0*/  FFMA.FTZ R25, R25, UR39, -R86.reuse ;  /* 0x0000002719197c23 */ /* 0x100fe20008010856 */
[----:B------:R-:W-:-:S03]  /*e6c0*/  FFMA.FTZ R82, R56, UR39, -R86 ;  /* 0x0000002738527c23 */ /* 0x000fc60008010856 */
[----:B------:R-:W1:Y:S01]  /*e6d0*/  MUFU.EX2 R10, R10 ;  /* 0x0000000a000a7308 */ /* 0x000e620000000800 */
[--C-:B------:R-:W-:Y:S01]  /*e6e0*/  FFMA.FTZ R62, R72, UR39, -R4.reuse ;  /* 0x00000027483e7c23 */ /* 0x100fe20008010804 */
[----:B------:R-:W-:Y:S01]  /*e6f0*/  FFMA.FTZ R5, R5, UR39, -R4 ;  /* 0x0000002705057c23 */ /* 0x000fe20008010804 */
[--C-:B------:R-:W-:Y:S01]  /*e700*/  FFMA.FTZ R56, R59, UR39, -R86.reuse ;  /* 0x000000273b387c23 */ /* 0x100fe20008010856 */
[----:B------:R-:W-:Y:S01]  /*e710*/  FFMA.FTZ R59, R63, UR39, -R86 ;  /* 0x000000273f3b7c23 */ /* 0x000fe20008010856 */
[----:B------:R-:W-:Y:S01]  /*e720*/  FFMA.FTZ R63, R8, UR39, -R4 ;  /* 0x00000027083f7c23 */ /* 0x000fe20008010804 */
[--C-:B------:R-:W-:Y:S02]  /*e730*/  FFMA.FTZ R76, R51, UR39, -R86.reuse ;  /* 0x00000027334c7c23 */ /* 0x100fe40008010856 */
[----:B------:R-:W3:Y:S01]  /*e740*/  MUFU.EX2 R73, R73 ;  /* 0x0000004900497308 */ /* 0x000ee20000000800 */
[--C-:B------:R-:W-:Y:S01]  /*e750*/  FFMA.FTZ R77, R29, UR39, -R86.reuse ;  /* 0x000000271d4d7c23 */ /* 0x100fe20008010856 */
[----:B------:R-:W-:Y:S01]  /*e760*/  FFMA.FTZ R0, R66, UR39, -R86 ;  /* 0x0000002742007c23 */ /* 0x000fe20008010856 */
[----:B------:R-:W-:-:S05]  /*e770*/  FFMA.FTZ R66, R9, UR39, -R4 ;  /* 0x0000002709427c23 */ /* 0x000fca0008010804 */
[----:B------:R-:W-:Y:S01]  /*e780*/  MUFU.EX2 R62, R62 ;  /* 0x0000003e003e7308 */ /* 0x000fe20000000800 */
[----:B0-----:R-:W-:-:S07]  /*e790*/  FADD.FTZ R9, R71, R74 ;  /* 0x0000004a47097221 */ /* 0x001fce0000010000 */
[----:B------:R-:W-:Y:S08]  /*e7a0*/  MUFU.EX2 R5, R5 ;  /* 0x0000000500057308 */ /* 0x000ff00000000800 */
[----:B------:R-:W0:Y:S01]  /*e7b0*/  MUFU.EX2 R25, R25 ;  /* 0x0000001900197308 */ /* 0x000e220000000800 */
[----:B-1----:R-:W-:-:S07]  /*e7c0*/  FADD.FTZ R8, R10, R9 ;  /* 0x000000090a087221 */ /* 0x002fce0000010000 */
[----:B------:R-:W1:Y:S01]  /*e7d0*/  MUFU.EX2 R63, R63 ;  /* 0x0000003f003f7308 */ /* 0x000e620000000800 */
[----:B------:R-:W-:-:S07]  /*e7e0*/  FFMA.FTZ R90, R90, UR39, -R86 ;  /* 0x000000275a5a7c23 */ /* 0x000fce0008010856 */
[----:B------:R-:W4:Y:S01]  /*e7f0*/  MUFU.EX2 R76, R76 ;  /* 0x0000004c004c7308 */ /* 0x000f220000000800 */
[--C-:B------:R-:W-:Y:S01]  /*e800*/  FFMA.FTZ R81, R55, UR39, -R86.reuse ;  /* 0x0000002737517c23 */ /* 0x100fe20008010856 */
[----:B------:R-:W-:Y:S01]  /*e810*/  FFMA.FTZ R55, R58, UR39, -R86 ;  /* 0x000000273a377c23 */ /* 0x000fe20008010856 */
[----:B---3--:R-:W-:-:S05]  /*e820*/  FADD.FTZ R8, R73, R8 ;  /* 0x0000000849087221 */ /* 0x008fca0000010000 */
[----:B------:R-:W3:Y:S01]  /*e830*/  MUFU.EX2 R77, R77 ;  /* 0x0000004d004d7308 */ /* 0x000ee20000000800 */
[--C-:B------:R-:W-:Y:S01]  /*e840*/  FFMA.FTZ R14, R89, UR39, -R86.reuse ;  /* 0x00000027590e7c23 */ /* 0x100fe20008010856 */
[--C-:B------:R-:W-:Y:S01]  /*e850*/  FFMA.FTZ R58, R61, UR39, -R86.reuse ;  /* 0x000000273d3a7c23 */ /* 0x100fe20008010856 */
[----:B------:R-:W-:Y:S01]  /*e860*/  FFMA.FTZ R61, R67, UR39, -R86 ;  /* 0x00000027433d7c23 */ /* 0x000fe20008010856 */
[----:B------:R-:W-:-:S04]  /*e870*/  FFMA.FTZ R67, R11, UR39, -R4 ;  /* 0x000000270b437c23 */ /* 0x000fc80008010804 */
[----:B------:R-:W5:Y:S01]  /*e880*/  MUFU.EX2 R80, R80 ;  /* 0x0000005000507308 */ /* 0x000f620000000800 */
[----:B0-----:R-:W-:Y:S01]  /*e890*/  FADD.FTZ R11, R25, R8 ;  /* 0x00000008190b7221 */ /* 0x001fe20000010000 */
[----:B------:R-:W-:-:S06]  /*e8a0*/  FFMA.FTZ R28, R92, UR39, -R86 ;  /* 0x000000275c1c7c23 */ /* 0x000fcc0008010856 */
[----:B------:R0:W2:Y:S01]  /*e8b0*/  MUFU.EX2 R3, R90 ;  /* 0x0000005a00037308 */ /* 0x0000a20000000800 */
[--C-:B------:R-:W-:Y:S01]  /*e8c0*/  FFMA.FTZ R72, R31, UR39, -R4.reuse ;  /* 0x000000271f487c23 */ /* 0x100fe20008010804 */
[--C-:B------:R-:W-:Y:S01]  /*e8d0*/  FFMA.FTZ R31, R32, UR39, -R4.reuse ;  /* 0x00000027201f7c23 */ /* 0x100fe20008010804 */
[----:B0-----:R-:W-:Y:S01]  /*e8e0*/  FFMA.FTZ R90, R24, UR39, -R4 ;  /* 0x00000027185a7c23 */ /* 0x001fe20008010804 */
[----:B------:R-:W-:-:S04]  /*e8f0*/  FADD.FTZ R24, R62, R5 ;  /* 0x000000053e187221 */ /* 0x000fc80000010000 */
[----:B------:R-:W0:Y:S01]  /*e900*/  MUFU.EX2 R66, R66 ;  /* 0x0000004200427308 */ /* 0x000e220000000800 */
[----:B------:R-:W-:Y:S01]  /*e910*/  FFMA.FTZ R29, R91, UR39, -R86 ;  /* 0x000000275b1d7c23 */ /* 0x000fe20008010856 */
[----:B-1----:R-:W-:Y:S01]  /*e920*/  FADD.FTZ R9, R63, R24 ;  /* 0x000000183f097221 */ /* 0x002fe20000010000 */
[----:B----4-:R-:W-:Y:S01]  /*e930*/  FADD.FTZ R24, R76, R11 ;  /* 0x0000000b4c187221 */ /* 0x010fe20000010000 */
[--C-:B------:R-:W-:Y:S01]  /*e940*/  FFMA.FTZ R70, R70, UR39, -R4.reuse ;  /* 0x0000002746467c23 */ /* 0x100fe20008010804 */
[----:B------:R-:W-:-:S03]  /*e950*/  FFMA.FTZ R32, R33, UR39, -R4 ;  /* 0x0000002721207c23 */ /* 0x000fc60008010804 */
[----:B------:R-:W1:Y:S01]  /*e960*/  MUFU.EX2 R14, R14 ;  /* 0x0000000e000e7308 */ /* 0x000e620000000800 */
[--C-:B------:R-:W-:Y:S01]  /*e970*/  FFMA.FTZ R33, R34, UR39, -R4.reuse ;  /* 0x0000002722217c23 */ /* 0x100fe20008010804 */
[--C-:B------:R-:W-:Y:S01]  /*e980*/  FFMA.FTZ R34, R35, UR39, -R4.reuse ;  /* 0x0000002723227c23 */ /* 0x100fe20008010804 */
[----:B------:R-:W-:Y:S01]  /*e990*/  FFMA.FTZ R35, R36, UR39, -R4 ;  /* 0x0000002724237c23 */ /* 0x000fe20008010804 */
[----:B---3--:R-:W-:Y:S01]  /*e9a0*/  FADD.FTZ R11, R77, R24 ;  /* 0x000000184d0b7221 */ /* 0x008fe20000010000 */
[----:B------:R-:W-:Y:S01]  /*e9b0*/  FFMA.FTZ R51, R94, UR39, -R86 ;  /* 0x000000275e337c23 */ /* 0x000fe20008010856 */
[--C-:B------:R-:W-:Y:S02]  /*e9c0*/  FFMA.FTZ R36, R37, UR39, -R4.reuse ;  /* 0x0000002725247c23 */ /* 0x100fe40008010804 */
[----:B------:R-:W-:Y:S01]  /*e9d0*/  MUFU.EX2 R28, R28 ;  /* 0x0000001c001c7308 */ /* 0x000fe20000000800 */
[----:B------:R-:W-:Y:S01]  /*e9e0*/  FFMA.FTZ R37, R38, UR39, -R4 ;  /* 0x0000002726257c23 */ /* 0x000fe20008010804 */
[----:B------:R-:W-:Y:S01]  /*e9f0*/  FFMA.FTZ R50, R57, UR39, -R86 ;  /* 0x0000002739327c23 */ /* 0x000fe20008010856 */
[----:B------:R-:W-:-:S05]  /*ea00*/  FFMA.FTZ R38, R40, UR39, -R4 ;  /* 0x0000002728267c23 */ /* 0x000fca0008010804 */
[----:B------:R-:W3:Y:S01]  /*ea10*/  MUFU.EX2 R67, R67 ;  /* 0x0000004300437308 */ /* 0x000ee20000000800 */
[--C-:B------:R-:W-:Y:S01]  /*ea20*/  FFMA.FTZ R57, R60, UR39, -R86.reuse ;  /* 0x000000273c397c23 */ /* 0x100fe20008010856 */
[----:B-----5:R-:W-:Y:S01]  /*ea30*/  FADD.FTZ R40, R80, R11 ;  /* 0x0000000b50287221 */ /* 0x020fe20000010000 */
[--C-:B------:R-:W-:Y:S01]  /*ea40*/  FFMA.FTZ R78, R93, UR39, -R86.reuse ;  /* 0x000000275d4e7c23 */ /* 0x100fe20008010856 */
[--C-:B------:R-:W-:Y:S01]  /*ea50*/  FFMA.FTZ R75, R95, UR39, -R86.reuse ;  /* 0x000000275f4b7c23 */ /* 0x100fe20008010856 */
[--C-:B------:R-:W-:Y:S01]  /*ea60*/  FFMA.FTZ R52, R52, UR39, -R86.reuse ;  /* 0x0000002734347c23 */ /* 0x100fe20008010856 */
[--C-:B------:R-:W-:Y:S02]  /*ea70*/  FFMA.FTZ R54, R54, UR39, -R86.reuse ;  /* 0x0000002736367c23 */ /* 0x100fe40008010856 */
[----:B------:R-:W-:Y:S01]  /*ea80*/  MUFU.EX2 R29, R29 ;  /* 0x0000001d001d7308 */ /* 0x000fe20000000800 */
[--C-:B------:R-:W-:Y:S01]  /*ea90*/  FFMA.FTZ R60, R65, UR39, -R86.reuse ;  /* 0x00000027413c7c23 */ /* 0x100fe20008010856 */
[----:B------:R-:W-:Y:S01]  /*eaa0*/  FFMA.FTZ R49, R64, UR39, -R86 ;  /* 0x0000002740317c23 */ /* 0x000fe20008010856 */
[--C-:B------:R-:W-:Y:S01]  /*eab0*/  FFMA.FTZ R86, R39, UR39, -R4.reuse ;  /* 0x0000002727567c23 */ /* 0x100fe20008010804 */
[----:B------:R-:W-:-:S04]  /*eac0*/  FFMA.FTZ R39, R41, UR39, -R4 ;  /* 0x0000002729277c23 */ /* 0x000fc80008010804 */
[----:B------:R-:W4:Y:S01]  /*ead0*/  MUFU.EX2 R70, R70 ;  /* 0x0000004600467308 */ /* 0x000f220000000800 */
[----:B--2---:R-:W-:Y:S01]  /*eae0*/  FADD.FTZ R41, R3, R40 ;  /* 0x0000002803297221 */ /* 0x004fe20000010000 */
[--C-:B------:R-:W-:Y:S01]  /*eaf0*/  FFMA.FTZ R85, R15, UR39, -R4.reuse ;  /* 0x000000270f557c23 */ /* 0x100fe20008010804 */
[----:B------:R-:W-:Y:S01]  /*eb00*/  FFMA.FTZ R15, R26, UR39, -R4 ;  /* 0x000000271a0f7c23 */ /* 0x000fe20008010804 */
[----:B0-----:R-:W-:-:S04]  /*eb10*/  F2FP.BF16.F32.PACK_AB R11, R66, R63 ;  /* 0x0000003f420b723e */ /* 0x001fc800000010ff */
[----:B------:R-:W0:Y:S01]  /*eb20*/  MUFU.EX2 R51, R51 ;  /* 0x0000003300337308 */ /* 0x000e220000000800 */
[----:B------:R-:W-:Y:S01]  /*eb30*/  FADD.FTZ R26, R66, R9 ;  /* 0x00000009421a7221 */ /* 0x000fe20000010000 */
[----:B-1----:R-:W-:Y:S01]  /*eb40*/  FADD.FTZ R63, R14, R41 ;  /* 0x000000290e3f7221 */ /* 0x002fe20000010000 */
[----:B------:R-:W-:-:S05]  /*eb50*/  FFMA.FTZ R41, R44, UR39, -R4 ;  /* 0x000000272c297c23 */ /* 0x000fca0008010804 */
[----:B------:R-:W1:Y:S01]  /*eb60*/  MUFU.EX2 R78, R78 ;  /* 0x0000004e004e7308 */ /* 0x000e620000000800 */
[----:B---3--:R-:W-:Y:S01]  /*eb70*/  FADD.FTZ R9, R67, R26 ;  /* 0x0000001a43097221 */ /* 0x008fe20000010000 */
[----:B------:R-:W-:Y:S01]  /*eb80*/  FADD.FTZ R44, R28, R63 ;  /* 0x0000003f1c2c7221 */ /* 0x000fe20000010000 */
[--C-:B------:R-:W-:Y:S01]  /*eb90*/  FFMA.FTZ R42, R42, UR39, -R4.reuse ;  /* 0x000000272a2a7c23 */ /* 0x100fe20008010804 */
[----:B------:R-:W-:-:S04]  /*eba0*/  FFMA.FTZ R65, R30, UR39, -R4 ;  /* 0x000000271e417c23 */ /* 0x000fc80008010804 */
[----:B------:R-:W2:Y:S01]  /*ebb0*/  MUFU.EX2 R75, R75 ;  /* 0x0000004b004b7308 */ /* 0x000ea20000000800 */
[----:B----4-:R-:W-:Y:S01]  /*ebc0*/  FADD.FTZ R30, R70, R9 ;  /* 0x00000009461e7221 */ /* 0x010fe20000010000 */
[----:B------:R-:W-:Y:S01]  /*ebd0*/  FADD.FTZ R44, R29, R44 ;  /* 0x0000002c1d2c7221 */ /* 0x000fe20000010000 */
[----:B------:R-:W-:-:S05]  /*ebe0*/  F2FP.BF16.F32.PACK_AB R9, R5, R62 ;  /* 0x0000003e0509723e */ /* 0x000fca00000010ff */
[----:B------:R3:W-:Y:S02]  /*ebf0*/  MUFU.EX2 R5, R42 ;  /* 0x0000002a00057308 */ /* 0x0007e40000000800 */
[----:B---3--:R-:W-:Y:S01]  /*ec00*/  FFMA.FTZ R42, R45, UR39, -R4 ;  /* 0x000000272d2a7c23 */ /* 0x008fe20008010804 */
[----:B0-----:R-:W-:-:S04]  /*ec10*/  FADD.FTZ R45, R51, R44 ;  /* 0x0000002c332d7221 */ /* 0x001fc80000010000 */
[----:B-1----:R-:W-:-:S04]  /*ec20*/  FADD.FTZ R44, R78, R45 ;  /* 0x0000002d4e2c7221 */ /* 0x002fc80000010000 */
[----:B--2---:R-:W-:Y:S02]  /*ec30*/  FADD.FTZ R45, R75, R44 ;  /* 0x0000002c4b2d7221 */ /* 0x004fe40000010000 */
[----:B------:R-:W2:Y:S01]  /*ec40*/  LDL R44, [R1+0x20] ;  /* 0x00002000012c7983 */ /* 0x000ea20000100800 */
[----:B------:R-:W0:Y:S01]  /*ec50*/  MUFU.EX2 R85, R85 ;  /* 0x0000005500557308 */ /* 0x000e220000000800 */
[----:B------:R-:W-:-:S07]  /*ec60*/  FFMA.FTZ R64, R27, UR39, -R4 ;  /* 0x000000271b407c23 */ /* 0x000fce0008010804 */
[----:B------:R-:W1:Y:S08]  /*ec70*/  MUFU.EX2 R90, R90 ;  /* 0x0000005a005a7308 */ /* 0x000e700000000800 */
[----:B------:R-:W3:Y:S01]  /*ec80*/  MUFU.EX2 R15, R15 ;  /* 0x0000000f000f7308 */ /* 0x000ee20000000800 */
[----:B0-----:R-:W-:-:S07]  /*ec90*/  FADD.FTZ R27, R85, R30 ;  /* 0x0000001e551b7221 */ /* 0x001fce0000010000 */
[----:B------:R-:W0:Y:S01]  /*eca0*/  MUFU.EX2 R64, R64 ;  /* 0x0000004000407308 */ /* 0x000e220000000800 */
[----:B-1----:R-:W-:-:S07]  /*ecb0*/  FADD.FTZ R30, R90, R27 ;  /* 0x0000001b5a1e7221 */ /* 0x002fce0000010000 */
[----:B------:R-:W1:Y:S01]  /*ecc0*/  MUFU.EX2 R65, R65 ;  /* 0x0000004100417308 */ /* 0x000e620000000800 */
[----:B------:R-:W-:Y:S01]  /*ecd0*/  FFMA.FTZ R40, R43, UR39, -R4 ;  /* 0x000000272b287c23 */ /* 0x000fe20008010804 */
[----:B---3--:R-:W-:-:S06]  /*ece0*/  FADD.FTZ R43, R15, R30 ;  /* 0x0000001e0f2b7221 */ /* 0x008fcc0000010000 */
[----:B------:R-:W3:Y:S01]  /*ecf0*/  MUFU.EX2 R72, R72 ;  /* 0x0000004800487308 */ /* 0x000ee20000000800 */
[----:B0-----:R-:W-:-:S07]  /*ed00*/  FADD.FTZ R30, R64, R43 ;  /* 0x0000002b401e7221 */ /* 0x001fce0000010000 */
[----:B------:R-:W0:Y:S01]  /*ed10*/  MUFU.EX2 R31, R31 ;  /* 0x0000001f001f7308 */ /* 0x000e220000000800 */
[----:B-1----:R-:W-:-:S07]  /*ed20*/  FADD.FTZ R43, R65, R30 ;  /* 0x0000001e412b7221 */ /* 0x002fce0000010000 */
[----:B------:R-:W1:Y:S08]  /*ed30*/  MUFU.EX2 R32, R32 ;  /* 0x0000002000207308 */ /* 0x000e700000000800 */
[----:B------:R-:W4:Y:S01]  /*ed40*/  MUFU.EX2 R52, R52 ;  /* 0x0000003400347308 */ /* 0x000f220000000800 */
[----:B---3--:R-:W-:-:S07]  /*ed50*/  FADD.FTZ R30, R72, R43 ;  /* 0x0000002b481e7221 */ /* 0x008fce0000010000 */
[----:B------:R-:W3:Y:S08]  /*ed60*/  MUFU.EX2 R33, R33 ;  /* 0x0000002100217308 */ /* 0x000ef00000000800 */
[----:B------:R-:W5:Y:S01]  /*ed70*/  MUFU.EX2 R54, R54 ;  /* 0x0000003600367308 */ /* 0x000f620000000800 */
[----:B0-----:R-:W-:-:S07]  /*ed80*/  FADD.FTZ R43, R31, R30 ;  /* 0x0000001e1f2b7221 */ /* 0x001fce0000010000 */
[----:B------:R-:W0:Y:S01]  /*ed90*/  MUFU.EX2 R34, R34 ;  /* 0x0000002200227308 */ /* 0x000e220000000800 */
[----:B-1----:R-:W-:Y:S01]  /*eda0*/  FADD.FTZ R30, R32, R43 ;  /* 0x0000002b201e7221 */ /* 0x002fe20000010000 */
[----:B------:R-:W-:-:S06]  /*edb0*/  F2FP.BF16.F32.PACK_AB R8, R74, R71 ;  /* 0x000000474a08723e */ /* 0x000fcc00000010ff */
[----:B------:R-:W1:Y:S01]  /*edc0*/  MUFU.EX2 R35, R35 ;  /* 0x0000002300237308 */ /* 0x000e620000000800 */
[----:B------:R-:W-:Y:S01]  /*edd0*/  F2FP.BF16.F32.PACK_AB R10, R73, R10 ;  /* 0x0000000a490a723e */ /* 0x000fe200000010ff */
[----:B----4-:R-:W-:-:S06]  /*ede0*/  FADD.FTZ R45, R52, R45 ;  /* 0x0000002d342d7221 */ /* 0x010fcc0000010000 */
[----:B------:R-:W4:Y:S01]  /*edf0*/  MUFU.EX2 R81, R81 ;  /* 0x0000005100517308 */ /* 0x000f220000000800 */
[----:B---3--:R-:W-:Y:S01]  /*ee00*/  FADD.FTZ R43, R33, R30 ;  /* 0x0000001e212b7221 */ /* 0x008fe20000010000 */
[----:B-----5:R-:W-:-:S06]  /*ee10*/  FADD.FTZ R30, R54, R45 ;  /* 0x0000002d361e7221 */ /* 0x020fcc0000010000 */
[----:B------:R-:W3:Y:S01]  /*ee20*/  MUFU.EX2 R36, R36 ;  /* 0x0000002400247308 */ /* 0x000ee20000000800 */
[----:B------:R5:W-:Y:S07]  /*ee30*/  STSM.16.M88.4 [R137+0x21800], R8 ;  /* 0x0218000889007844 */ /* 0x000bee0000000200 */
[----:B------:R-:W3:Y:S01]  /*ee40*/  MUFU.EX2 R82, R82 ;  /* 0x0000005200527308 */ /* 0x000ee20000000800 */
[----:B------:R-:W-:-:S07]  /*ee50*/  FADD.FTZ R30, R69, R30 ;  /* 0x0000001e451e7221 */ /* 0x000fce0000010000 */
[----:B------:R-:W3:Y:S01]  /*ee60*/  MUFU.EX2 R37, R37 ;  /* 0x0000002500257308 */ /* 0x000ee20000000800 */
[----:B-----5:R-:W-:Y:S01]  /*ee70*/  F2FP.BF16.F32.PACK_AB R8, R14, R3 ;  /* 0x000000030e08723e */ /* 0x020fe200000010ff */
[----:B0-----:R-:W-:-:S06]  /*ee80*/  FADD.FTZ R14, R34, R43 ;  /* 0x0000002b220e7221 */ /* 0x001fcc0000010000 */
[----:B------:R-:W0:Y:S01]  /*ee90*/  MUFU.EX2 R50, R50 ;  /* 0x0000003200327308 */ /* 0x000e220000000800 */
[----:B-1----:R-:W-:Y:S01]  /*eea0*/  FADD.FTZ R3, R35, R14 ;  /* 0x0000000e23037221 */ /* 0x002fe20000010000 */
[----:B----4-:R-:W-:-:S06]  /*eeb0*/  FADD.FTZ R9, R81, R30 ;  /* 0x0000001e51097221 */ /* 0x010fcc0000010000 */
[----:B------:R-:W1:Y:S08]  /*eec0*/  MUFU.EX2 R86, R86 ;  /* 0x0000005600567308 */ /* 0x000e700000000800 */
[----:B------:R-:W4:Y:S01]  /*eed0*/  MUFU.EX2 R55, R55 ;  /* 0x0000003700377308 */ /* 0x000f220000000800 */
[----:B---3--:R-:W-:Y:S01]  /*eee0*/  FADD.FTZ R14, R36, R3 ;  /* 0x00000003240e7221 */ /* 0x008fe20000010000 */
[----:B------:R-:W-:-:S06]  /*eef0*/  FADD.FTZ R11, R82, R9 ;  /* 0x00000009520b7221 */ /* 0x000fcc0000010000 */
[----:B------:R-:W3:Y:S08]  /*ef00*/  MUFU.EX2 R38, R38 ;  /* 0x0000002600267308 */ /* 0x000ef00000000800 */
[----:B------:R-:W-:Y:S01]  /*ef10*/  MUFU.EX2 R56, R56 ;  /* 0x0000003800387308 */ /* 0x000fe20000000800 */
[----:B------:R-:W-:Y:S01]  /*ef20*/  FADD.FTZ R3, R37, R14 ;  /* 0x0000000e25037221 */ /* 0x000fe20000010000 */
[----:B------:R-:W-:-:S06]  /*ef30*/  F2FP.BF16.F32.PACK_AB R24, R76, R25 ;  /* 0x000000194c18723e */ /* 0x000fcc00000010ff */
[----:B------:R-:W5:Y:S01]  /*ef40*/  MUFU.EX2 R39, R39 ;  /* 0x0000002700277308 */ /* 0x000f620000000800 */
[----:B0-----:R-:W-:Y:S01]  /*ef50*/  FADD.FTZ R14, R50, R11 ;  /* 0x0000000b320e7221 */ /* 0x001fe20000010000 */
[----:B------:R-:W-:-:S06]  /*ef60*/  F2FP.BF16.F32.PACK_AB R26, R80, R77 ;  /* 0x0000004d501a723e */ /* 0x000fcc00000010ff */
[----:B------:R-:W0:Y:S01]  /*ef70*/  MUFU.EX2 R57, R57 ;  /* 0x0000003900397308 */ /* 0x000e220000000800 */
[----:B------:R-:W-:Y:S02]  /*ef80*/  F2FP.BF16.F32.PACK_AB R25, R70, R67 ;  /* 0x000000434619723e */ /* 0x000fe400000010ff */
[----:B------:R-:W-:Y:S01]  /*ef90*/  F2FP.BF16.F32.PACK_AB R27, R90, R85 ;  /* 0x000000555a1b723e */ /* 0x000fe200000010ff */
[----:B-1----:R-:W-:-:S04]  /*efa0*/  FADD.FTZ R3, R86, R3 ;  /* 0x0000000356037221 */ /* 0x002fc80000010000 */
[----:B------:R-:W1:Y:S01]  /*efb0*/  MUFU.EX2 R58, R58 ;  /* 0x0000003a003a7308 */ /* 0x000e620000000800 */
[----:B------:R-:W-:Y:S01]  /*efc0*/  F2FP.BF16.F32.PACK_AB R9, R64, R15 ;  /* 0x0000000f4009723e */ /* 0x000fe200000010ff */
[----:B----4-:R-:W-:Y:S01]  /*efd0*/  FADD.FTZ R15, R55, R14 ;  /* 0x0000000e370f7221 */ /* 0x010fe20000010000 */
[----:B------:R4:W-:Y:S01]  /*efe0*/  STSM.16.M88.4 [R87], R24 ;  /* 0x0000001857007844 */ /* 0x0009e20000000200 */
[----:B---3--:R-:W-:-:S04]  /*eff0*/  FADD.FTZ R14, R38, R3 ;  /* 0x00000003260e7221 */ /* 0x008fc80000010000 */
[----:B------:R-:W3:Y:S01]  /*f000*/  MUFU.EX2 R59, R59 ;  /* 0x0000003b003b7308 */ /* 0x000ee20000000800 */
[----:B------:R-:W-:Y:S01]  /*f010*/  FFMA.FTZ R46, R46, UR39, -R4 ;  /* 0x000000272e2e7c23 */ /* 0x000fe20008010804 */
[----:B-----5:R-:W-:-:S06]  /*f020*/  FADD.FTZ R14, R39, R14 ;  /* 0x0000000e270e7221 */ /* 0x020fcc0000010000 */
[----:B------:R-:W5:Y:S01]  /*f030*/  MUFU.EX2 R40, R40 ;  /* 0x0000002800287308 */ /* 0x000f620000000800 */
[----:B----4-:R-:W-:Y:S01]  /*f040*/  F2FP.BF16.F32.PACK_AB R25, R32, R31 ;  /* 0x0000001f2019723e */ /* 0x010fe200000010ff */
[----:B------:R-:W-:-:S06]  /*f050*/  FADD.FTZ R32, R56, R15 ;  /* 0x0000000f38207221 */ /* 0x000fcc0000010000 */
[----:B------:R-:W4:Y:S01]  /*f060*/  MUFU.EX2 R41, R41 ;  /* 0x0000002900297308 */ /* 0x000f220000000800 */
[----:B0-----:R-:W-:Y:S01]  /*f070*/  FADD.FTZ R15, R57, R32 ;  /* 0x00000020390f7221 */ /* 0x001fe20000010000 */
[----:B------:R-:W-:Y:S01]  /*f080*/  FFMA.FTZ R47, R47, UR39, -R4 ;  /* 0x000000272f2f7c23 */ /* 0x000fe20008010804 */
[----:B------:R-:W-:Y:S01]  /*f090*/  FADD.FTZ R3, R5, R14 ;  /* 0x0000000e05037221 */ /* 0x000fe20000010000 */
[--C-:B------:R-:W-:Y:S01]  /*f0a0*/  FFMA.FTZ R68, R68, UR39, -R4.reuse ;  /* 0x0000002744447c23 */ /* 0x100fe20008010804 */
[----:B------:R-:W-:-:S03]  /*f0b0*/  FFMA.FTZ R79, R79, UR39, -R4 ;  /* 0x000000274f4f7c23 */ /* 0x000fc60008010804 */
[----:B------:R-:W0:Y:S01]  /*f0c0*/  MUFU.EX2 R42, R42 ;  /* 0x0000002a002a7308 */ /* 0x000e220000000800 */
[--C-:B------:R-:W-:Y:S01]  /*f0d0*/  FFMA.FTZ R83, R83, UR39, -R4.reuse ;  /* 0x0000002753537c23 */ /* 0x100fe20008010804 */
[----:B-1----:R-:W-:Y:S01]  /*f0e0*/  FADD.FTZ R14, R58, R15 ;  /* 0x0000000f3a0e7221 */ /* 0x002fe20000010000 */
[----:B------:R-:W-:-:S05]  /*f0f0*/  FFMA.FTZ R4, R84, UR39, -R4 ;  /* 0x0000002754047c23 */ /* 0x000fca0008010804 */
[----:B------:R-:W1:Y:S01]  /*f100*/  MUFU.EX2 R46, R46 ;  /* 0x0000002e002e7308 */ /* 0x000e620000000800 */
[----:B---3--:R-:W-:Y:S01]  /*f110*/  FADD.FTZ R15, R59, R14 ;  /* 0x0000000e3b0f7221 */ /* 0x008fe20000010000 */
[----:B-----5:R-:W-:Y:S01]  /*f120*/  FADD.FTZ R32, R40, R3 ;  /* 0x0000000328207221 */ /* 0x020fe20000010000 */
[----:B------:R-:W-:-:S05]  /*f130*/  F2FP.BF16.F32.PACK_AB R10, R29, R28 ;  /* 0x0000001c1d0a723e */ /* 0x000fca00000010ff */
[----:B------:R-:W-:Y:S01]  /*f140*/  MUFU.EX2 R60, R60 ;  /* 0x0000003c003c7308 */ /* 0x000fe20000000800 */
[----:B------:R-:W-:Y:S01]  /*f150*/  F2FP.BF16.F32.PACK_AB R11, R72, R65 ;  /* 0x00000041480b723e */ /* 0x000fe200000010ff */
[----:B----4-:R-:W-:-:S06]  /*f160*/  FADD.FTZ R3, R41, R32 ;  /* 0x0000002029037221 */ /* 0x010fcc0000010000 */
[----:B------:R-:W-:Y:S01]  /*f170*/  MUFU.EX2 R61, R61 ;  /* 0x0000003d003d7308 */ /* 0x000fe20000000800 */
[----:B------:R-:W-:-:S07]  /*f180*/  F2FP.BF16.F32.PACK_AB R24, R78, R51 ;  /* 0x000000334e18723e */ /* 0x000fce00000010ff */
[----:B------:R-:W3:Y:S01]  /*f190*/  MUFU.EX2 R47, R47 ;  /* 0x0000002f002f7308 */ /* 0x000ee20000000800 */
[----:B------:R-:W-:Y:S02]  /*f1a0*/  F2FP.BF16.F32.PACK_AB R26, R52, R75 ;  /* 0x0000004b341a723e */ /* 0x000fe400000010ff */
[----:B------:R-:W-:-:S05]  /*f1b0*/  F2FP.BF16.F32.PACK_AB R27, R34, R33 ;  /* 0x00000021221b723e */ /* 0x000fca00000010ff */
[----:B------:R-:W-:Y:S01]  /*f1c0*/  MUFU.EX2 R0, R0 ;  /* 0x0000000000007308 */ /* 0x000fe20000000800 */
[----:B------:R-:W-:-:S07]  /*f1d0*/  F2FP.BF16.F32.PACK_AB R28, R69, R54 ;  /* 0x00000036451c723e */ /* 0x000fce00000010ff */
[----:B------:R-:W4:Y:S01]  /*f1e0*/  MUFU.EX2 R49, R49 ;  /* 0x0000003100317308 */ /* 0x000f220000000800 */
[----:B------:R-:W-:-:S07]  /*f1f0*/  F2FP.BF16.F32.PACK_AB R30, R82, R81 ;  /* 0x00000051521e723e */ /* 0x000fce00000010ff */
[----:B------:R-:W-:Y:S01]  /*f200*/  MUFU.EX2 R48, R48 ;  /* 0x0000003000307308 */ /* 0x000fe20000000800 */
[----:B------:R-:W-:-:S07]  /*f210*/  F2FP.BF16.F32.PACK_AB R29, R36, R35 ;  /* 0x00000023241d723e */ /* 0x000fce00000010ff */
[----:B------:R-:W5:Y:S01]  /*f220*/  MUFU.EX2 R53, R53 ;  /* 0x0000003500357308 */ /* 0x000f620000000800 */
[----:B------:R-:W-:-:S07]  /*f230*/  F2FP.BF16.F32.PACK_AB R31, R86, R37 ;  /* 0x00000025561f723e */ /* 0x000fce00000010ff */
[----:B------:R-:W-:Y:S08]  /*f240*/  MUFU.EX2 R68, R68 ;  /* 0x0000004400447308 */ /* 0x000ff00000000800 */
[----:B------:R-:W2:Y:S08]  /*f250*/  MUFU.EX2 R79, R79 ;  /* 0x0000004f004f7308 */ /* 0x000eb00000000800 */
[----:B------:R-:W-:Y:S08]  /*f260*/  MUFU.EX2 R83, R83 ;  /* 0x0000005300537308 */ /* 0x000ff00000000800 */
[----:B------:R-:W2:Y:S01]  /*f270*/  MUFU.EX2 R14, R4 ;  /* 0x00000004000e7308 */ /* 0x000ea20000000800 */
[----:B0-----:R-:W-:Y:S01]  /*f280*/  FADD.FTZ R3, R42, R3 ;  /* 0x000000032a037221 */ /* 0x001fe20000010000 */
[----:B------:R0:W-:Y:S04]  /*f290*/  STSM.16.M88.4 [R139], R8 ;  /* 0x000000088b007844 */ /* 0x0001e80000000200 */
[----:B------:R-:W-:Y:S04]  /*f2a0*/  STSM.16.M88.4 [R138], R24 ;  /* 0x000000188a007844 */ /* 0x000fe80000000200 */
[----:B------:R1:W-:Y:S01]  /*f2b0*/  STSM.16.M88.4 [R137+0x27800], R28 ;  /* 0x0278001c89007844 */ /* 0x0003e20000000200 */
[----:B0-----:R-:W-:-:S02]  /*f2c0*/  F2FP.BF16.F32.PACK_AB R8, R55, R50 ;  /* 0x000000323708723e */ /* 0x001fc400000010ff */
[----:B------:R-:W-:Y:S02]  /*f2d0*/  F2FP.BF16.F32.PACK_AB R10, R57, R56 ;  /* 0x00000038390a723e */ /* 0x000fe400000010ff */
[----:B------:R-:W-:Y:S01]  /*f2e0*/  F2FP.BF16.F32.PACK_AB R9, R39, R38 ;  /* 0x000000262709723e */ /* 0x000fe200000010ff */
[----:B-1----:R-:W-:Y:S01]  /*f2f0*/  FADD.FTZ R28, R46, R3 ;  /* 0x000000032e1c7221 */ /* 0x002fe20000010000 */
[----:B------:R-:W-:Y:S02]  /*f300*/  F2FP.BF16.F32.PACK_AB R11, R40, R5 ;  /* 0x00000005280b723e */ /* 0x000fe400000010ff */
[----:B------:R-:W-:Y:S01]  /*f310*/  F2FP.BF16.F32.PACK_AB R24, R59, R58 ;  /* 0x0000003a3b18723e */ /* 0x000fe200000010ff */
[----:B---3--:R-:W-:Y:S01]  /*f320*/  FADD.FTZ R3, R47, R28 ;  /* 0x0000001c2f037221 */ /* 0x008fe20000010000 */
[----:B------:R-:W-:Y:S02]  /*f330*/  F2FP.BF16.F32.PACK_AB R26, R61, R60 ;  /* 0x0000003c3d1a723e */ /* 0x000fe400000010ff */
[----:B------:R-:W-:-:S02]  /*f340*/  F2FP.BF16.F32.PACK_AB R25, R42, R41 ;  /* 0x000000292a19723e */ /* 0x000fc400000010ff */
[----:B------:R-:W-:Y:S02]  /*f350*/  F2FP.BF16.F32.PACK_AB R27, R47, R46 ;  /* 0x0000002e2f1b723e */ /* 0x000fe400000010ff */
[----:B----4-:R-:W-:Y:S02]  /*f360*/  F2FP.BF16.F32.PACK_AB R28, R49, R0 ;  /* 0x00000000311c723e */ /* 0x010fe400000010ff */
[----:B-----5:R-:W-:Y:S02]  /*f370*/  F2FP.BF16.F32.PACK_AB R30, R53, R48 ;  /* 0x00000030351e723e */ /* 0x020fe400000010ff */
[----:B--2---:R-:W-:Y:S02]  /*f380*/  F2FP.BF16.F32.PACK_AB R29, R79, R68 ;  /* 0x000000444f1d723e */ /* 0x004fe400000010ff */
[----:B------:R-:W-:Y:S01]  /*f390*/  F2FP.BF16.F32.PACK_AB R31, R14, R83 ;  /* 0x000000530e1f723e */ /* 0x000fe200000010ff */
[----:B------:R0:W-:Y:S04]  /*f3a0*/  STSM.16.M88.4 [R44], R8 ;  /* 0x000000082c007844 */ /* 0x0001e80000000200 */
[----:B------:R1:W-:Y:S04]  /*f3b0*/  STSM.16.M88.4 [R139+0x6000], R24 ;  /* 0x006000188b007844 */ /* 0x0003e80000000200 */
[----:B------:R1:W-:Y:S01]  /*f3c0*/  STSM.16.M88.4 [R138+0x6000], R28 ;  /* 0x0060001c8a007844 */ /* 0x0003e20000000200 */
[----:B------:R2:W-:Y:S06]  /*f3d0*/  MEMBAR.ALL.CTA ;  /* 0x0000000000007992 */ /* 0x0005ec0000008000 */
[----:B--2---:R-:W2:Y:S01]  /*f3e0*/  FENCE.VIEW.ASYNC.S ;  /* 0x00000000000073c6 */ /* 0x004ea20000000000 */
[----:B------:R-:W-:Y:S01]  /*f3f0*/  FADD.FTZ R32, R60, R15 ;  /* 0x0000000f3c207221 */ /* 0x000fe20000010000 */
[----:B------:R-:W-:-:S03]  /*f400*/  PLOP3.LUT P2, PT, PT, PT, UP0, 0x40, 0x0 ;  /* 0x000000000000781c */ /* 0x000fc60003f4e808 */
[----:B------:R-:W-:Y:S01]  /*f410*/  FADD.FTZ R15, R61, R32 ;  /* 0x000000203d0f7221 */ /* 0x000fe20000010000 */
[----:B------:R-:W-:-:S03]  /*f420*/  FADD.FTZ R68, R68, R3 ;  /* 0x0000000344447221 */ /* 0x000fc60000010000 */
[----:B------:R-:W-:Y:S01]  /*f430*/  FADD.FTZ R0, R0, R15 ;  /* 0x0000000f00007221 */ /* 0x000fe20000010000 */
[----:B------:R-:W-:Y:S01]  /*f440*/  FADD.FTZ R68, R79, R68 ;  /* 0x000000444f447221 */ /* 0x000fe20000010000 */
[----:B------:R-:W-:Y:S02]  /*f450*/  IMAD.IADD R141, R97, 0x1, -R98 ;  /* 0x00000001618d7824 */ /* 0x000fe400078e0a62 */
[----:B------:R-:W-:Y:S01]  /*f460*/  FADD.FTZ R49, R49, R0 ;  /* 0x0000000031317221 */ /* 0x000fe20000010000 */
[----:B------:R-:W-:Y:S01]  /*f470*/  FADD.FTZ R3, R83, R68 ;  /* 0x0000004453037221 */ /* 0x000fe20000010000 */
[----:B0-----:R-:W-:Y:S02]  /*f480*/  IMAD R9, R96, 0xc0, R141 ;  /* 0x000000c060097824 */ /* 0x001fe400078e028d */
[----:B------:R-:W-:Y:S01]  /*f490*/  FADD.FTZ R4, R48, R49 ;  /* 0x0000003130047221 */ /* 0x000fe20000010000 */
[----:B------:R-:W-:Y:S01]  /*f4a0*/  FADD.FTZ R3, R14, R3 ;  /* 0x000000030e037221 */ /* 0x000fe20000010000 */
[----:B------:R-:W-:-:S02]  /*f4b0*/  VIADD R0, R88, 0xfffffffe ;  /* 0xfffffffe58007836 */ /* 0x000fc40000000000 */
[----:B------:R-:W-:Y:S01]  /*f4c0*/  FADD.FTZ R4, R53, R4 ;  /* 0x0000000435047221 */ /* 0x000fe20000010000 */
[----:B------:R-:W-:Y:S01]  /*f4d0*/  VIADD R5, R9, UR6 ;  /* 0x0000000609057c36 */ /* 0x000fe20008000000 */
[----:B--2---:R-:W-:Y:S01]  /*f4e0*/  NOP ;  /* 0x0000000000007918 */ /* 0x004fe20000000000 */
[----:B-1----:R-:W-:Y:S05]  /*f4f0*/  @P2 BRA `(.L_x_9481) ;  /* 0x0000000000542947 */ /* 0x002fea0003800000 */
[C---:B------:R-:W-:Y:S01]  /*f500*/  ISETP.GT.AND P2, PT, R9.reuse, RZ, PT ;  /* 0x000000ff0900720c */ /* 0x040fe20003f44270 */
[----:B------:R-:W-:Y:S01]  /*f510*/  BSSY B0, `(.L_x_9482) ;  /* 0x0000010000007945 */ /* 0x000fe20003800000 */
[----:B------:R-:W-:-:S11]  /*f520*/  VIADD R8, R9, 0xffffffff ;  /* 0xffffffff09087836 */ /* 0x000fd60000000000 */
[----:B------:R-:W-:Y:S05]  /*f530*/  @P2 BRA `(.L_x_9483) ;  /* 0x0000000000202947 */ /* 0x000fea0003800000 */
[----:B------:R-:W-:Y:S01]  /*f540*/  UISETP.NE.AND UP1, UPT, UR7, 0x1, UPT ;  /* 0x000000010700788c */ /* 0x000fe2000bf25270 */
[----:B------:R-:W-:-:S05]  /*f550*/  IMAD.MOV R8, RZ, RZ, -R9 ;  /* 0x000000ffff087224 */ /* 0x000fca00078e0a09 */
[----:B------:R-:W-:-:S05]  /*f560*/  PLOP3.LUT P2, PT, PT, PT, UP1, 0x80, 0x0 ;  /* 0x000000000000781c */ /* 0x000fca0003f4f018 */
[----:B------:R-:W-:-:S08]  /*f570*/  @UP1 ULDC.64 UR4, c[0x0][0x9e8] ;  /* 0x00027a0000041ab9 */ /* 0x000fd00000000a00 */
[----:B------:R-:W-:-:S05]  /*f580*/  @P2 IMAD.HI.U32 R9, R8, UR4, RZ ;  /* 0x0000000408092c27 */ /* 0x000fca000f8e00ff */
[----:B------:R-:W-:-:S04]  /*f590*/  @P2 SHF.R.U32.HI R8, RZ, UR5, R9 ;  /* 0x00000005ff082c19 */ /* 0x000fc80008011609 */
[----:B------:R-:W-:Y:S01]  /*f5a0*/  LOP3.LUT R8, RZ, R8, RZ, 0x33, !PT ;  /* 0x00000008ff087212 */ /* 0x000fe200078e33ff */
[----:B------:R-:W-:Y:S06]  /*f5b0*/  BRA `(.L_x_9484) ;  /* 0x0000000000147947 */ /* 0x000fec0003800000 */
.L_x_9483:
[----:B------:R-:W-:-:S06]  /*f5c0*/  UISETP.NE.AND UP1, UPT, UR7, 0x1, UPT ;  /* 0x000000010700788c */ /* 0x000fcc000bf25270 */
[----:B------:R-:W-:-:S05]  /*f5d0*/  PLOP3.LUT P2, PT, PT, PT, UP1, 0x80, 0x0 ;  /* 0x000000000000781c */ /* 0x000fca0003f4f018 */
[----:B------:R-:W-:-:S08]  /*f5e0*/  @UP1 ULDC.64 UR4, c[0x0][0x9e8] ;  /* 0x00027a0000041ab9 */ /* 0x000fd00000000a00 */
[----:B------:R-:W-:-:S05]  /*f5f0*/  @P2 IMAD.HI.U32 R9, R8, UR4, RZ ;  /* 0x0000000408092c27 */ /* 0x000fca000f8e00ff */
[----:B------:R-:W-:-:S07]  /*f600*/  @P2 SHF.R.U32.HI R8, RZ, UR5, R9 ;  /* 0x00000005ff082c19 */ /* 0x000fce0008011609 */
.L_x_9484:
[----:B------:R-:W-:Y:S05]  /*f610*/  BSYNC B0 ;  /* 0x0000000000007941 */ /* 0x000fea0003800000 */
.L_x_9482:
[----:B------:R-:W-:-:S04]  /*f620*/  IMAD.U32 R9, RZ, RZ, UR7 ;  /* 0x00000007ff097e24 */ /* 0x000fc8000f8e00ff */
[----:B------:R-:W-:-:S05]  /*f630*/  IMAD R8, R8, UR7, R9 ;  /* 0x0000000708087c24 */ /* 0x000fca000f8e0209 */
[----:B------:R-:W-:-:S07]  /*f640*/  VIMNMX R5, R5, R8, PT ;  /* 0x0000000805057248 */ /* 0x000fce0003fe0100 */
.L_x_9481:
[----:B------:R-:W2:Y:S01]  /*f650*/  LDL R9, [R1+0x3c] ;  /* 0x00003c0001097983 */ /* 0x000ea20000100800 */
        /* <DEDUP_REMOVED lines=12> */
[----:B------:R-:W-:Y:S01]  /*f720*/  ULDC UR45, c[0x0][0x9e0] ;  /* 0x00027800002d7ab9 */ /* 0x000fe20000000800 */
        /* <DEDUP_REMOVED lines=24> */
[----:B--2---:R-:W-:-:S04]  /*f8b0*/  VIMNMX R9, R9, R8, !PT ;  /* 0x0000000809097248 */ /* 0x004fc80007fe0100 */
[----:B------:R-:W-:Y:S01]  /*f8c0*/  ISETP.GE.AND P2, PT, R0, R9, PT ;  /* 0x000000090000720c */ /* 0x000fe20003f46270 */
[----:B------:R0:W-:-:S12]  /*f8d0*/  STL [R1+0x18], R9 ;  /* 0x0000180901007387 */ /* 0x0001d80000100800 */
[----:B0-----:R-:W-:Y:S05]  /*f8e0*/  @!P2 BRA `(.L_x_9485) ;  /* 0x0000003800dca947 */ /* 0x001fea0003800000 */
[----:B------:R-:W-:Y:S02]  /*f8f0*/  IMAD.IADD R141, R20, 0x1, R141 ;  /* 0x00000001148d7824 */ /* 0x000fe400078e028d */
[----:B------:R-:W-:Y:S02]  /*f900*/  IMAD.MOV.U32 R135, RZ, RZ, RZ ;  /* 0x000000ffff877224 */ /* 0x000fe400078e00ff */
[----:B------:R-:W-:Y:S01]  /*f910*/  VIADD R140, R141, 0x8 ;  /* 0x000000088d8c7836 */ /* 0x000fe20000000000 */
[----:B------:R-:W-:-:S04]  /*f920*/  LOP3.LUT R144, RZ, R141, RZ, 0x33, !PT ;  /* 0x0000008dff907212 */ /* 0x000fc800078e33ff */
[----:B------:R-:W-:-:S07]  /*f930*/  LOP3.LUT R15, RZ, R140, RZ, 0x33, !PT ;  /* 0x0000008cff0f7212 */ /* 0x000fce00078e33ff */
.L_x_9503:
[----:B------:R-:W2:Y:S01]  /*f940*/  LDL R8, [R1+0x4] ;  /* 0x0000040001087983 */ /* 0x000ea20000100800 */
[----:B------:R-:W-:Y:S01]  /*f950*/  VIADD R14, R17, 0x1 ;  /* 0x00000001110e7836 */ /* 0x000fe20000000000 */
[----:B------:R-:W-:Y:S05]  /*f960*/  YIELD ;  /* 0x0000000000007946 */ /* 0x000fea0003800000 */
[----:B------:R-:W-:-:S04]  /*f970*/  ISETP.NE.AND P3, PT, R14, 0x2, PT ;  /* 0x000000020e00780c */ /* 0x000fc80003f65270 */
[----:B------:R-:W-:Y:S02]  /*f980*/  SEL R5, RZ, 0x1, P3 ;  /* 0x00000001ff057807 */ /* 0x000fe40001800000 */
[----:B------:R-:W-:Y:S02]  /*f990*/  SEL R14, R14, RZ, P3 ;  /* 0x000000ff0e0e7207 */ /* 0x000fe40001800000 */
[----:B------:R-:W-:Y:S02]  /*f9a0*/  LOP3.LUT R5, R22, R5, RZ, 0x3c, !PT ;  /* 0x0000000516057212 */ /* 0x000fe400078e3cff */
[----:B--2---:R-:W-:-:S13]  /*f9b0*/  ISETP.NE.AND P2, PT, R8, RZ, PT ;  /* 0x000000ff0800720c */ /* 0x004fda0003f45270 */
[----:B------:R-:W-:Y:S05]  /*f9c0*/  @P2 BRA `(.L_x_9486) ;  /* 0x0000000000302947 */ /* 0x000fea0003800000 */
[----:B------:R-:W-:Y:S05]  /*f9d0*/  @!P0 BRA `(.L_x_9487) ;  /* 0x0000000000048947 */ /* 0x000fea0003800000 */
[----:B------:R-:W-:Y:S01]  /*f9e0*/  BPT.TRAP 0x1 ;  /* 0x000000040000795c */ /* 0x000fe20000300000 */
.L_x_9487:
[----:B------:R-:W-:Y:S01]  /*f9f0*/  IMAD R9, R14, 0x8, R2 ;  /* 0x000000080e097824 */ /* 0x000fe200078e0202 */
[----:B------:R-:W-:-:S04]  /*fa00*/  SHF.L.U32 R8, R5, 0x1f, RZ ;  /* 0x0000001f05087819 */ /* 0x000fc800000006ff */
[----:B------:R0:W1:Y:S01]  /*fa10*/  SYNCS.PHASECHK.TRANS64.TRYWAIT P3, [R9+URZ+0x2d830], R8 ;  /* 0x02d83008090075a7 */ /* 0x000062000806017f */
[----:B------:R-:W-:Y:S05]  /*fa20*/  @!P0 BRA `(.L_x_9488) ;  /* 0x0000000000048947 */ /* 0x000fea0003800000 */
[----:B------:R-:W-:Y:S01]  /*fa30*/  BPT.TRAP 0x1 ;  /* 0x000000040000795c */ /* 0x000fe20000300000 */
.L_x_9488:
[----:B------:R-:W-:Y:S04]  /*fa40*/  BSSY B0, `(.L_x_9486) ;  /* 0x0000004000007945 */ /* 0x000fe80003800000 */
[----:B-1----:R-:W-:Y:S05]  /*fa50*/  @P3 BRA `(.L_x_9489) ;  /* 0x0000000000083947 */ /* 0x002fea0003800000 */
[----:B------:R-:W1:Y:S02]  /*fa60*/  SYNCS.PHASECHK.TRANS64.TRYWAIT P3, [R9+URZ+0x2d830], R8 ;  /* 0x02d83008090075a7 */ /* 0x000e64000806017f */
[----:B-1----:R-:W-:Y:S05]  /*fa70*/  @!P3 BRA `(.L_x_9490) ;  /* 0x0000013000e8b947 */ /* 0x002fea0003800000 */
.L_x_9489:
[----:B------:R-:W-:Y:S05]  /*fa80*/  BSYNC B0 ;  /* 0x0000000000007941 */ /* 0x000fea0003800000 */
.L_x_9486:
[----:B01----:R-:W2:Y:S01]  /*fa90*/  LDL R8, [R1+0x8] ;  /* 0x0000080001087983 */ /* 0x003ea20000100800 */
[----:B------:R-:W0:Y:S01]  /*faa0*/  S2R R10, SR_TID.X ;  /* 0x00000000000a7919 */ /* 0x000e220000002100 */
[----:B------:R-:W-:Y:S05]  /*fab0*/  WARPSYNC.ALL ;  /* 0x0000000000007948 */ /* 0x000fea0003800000 */
[----:B------:R-:W-:Y:S01]  /*fac0*/  IMAD.MOV.U32 R9, RZ, RZ, -0x7fffffe0 ;  /* 0x80000020ff097424 */ /* 0x000fe200078e00ff */
[----:B0-----:R-:W-:-:S05]  /*fad0*/  SHF.R.U32.HI R10, RZ, 0x7, R10 ;  /* 0x00000007ff0a7819 */ /* 0x001fca000001160a */
[----:B------:R-:W-:Y:S01]  /*fae0*/  VIADD R28, R10, 0x8 ;  /* 0x000000080a1c7836 */ /* 0x000fe20000000000 */
[----:B------:R-:W-:Y:S01]  /*faf0*/  R2UR UR11, R9 ;  /* 0x00000000090b72ca */ /* 0x000fe200000e0000 */
[----:B------:R-:W-:Y:S01]  /*fb00*/  IMAD.MOV.U32 R25, RZ, RZ, -0x7fffffe0 ;  /* 0x80000020ff197424 */ /* 0x000fe200078e00ff */
[----:B------:R-:W-:Y:S01]  /*fb10*/  R2UR UR8, R6 ;  /* 0x00000000060872ca */ /* 0x000fe200000e0000 */
[----:B------:R-:W-:Y:S01]  /*fb20*/  IMAD.MOV.U32 R27, RZ, RZ, -0x7fffffe0 ;  /* 0x80000020ff1b7424 */ /* 0x000fe200078e00ff */
[----:B------:R-:W-:Y:S02]  /*fb30*/  R2UR UR9, R7 ;  /* 0x00000000070972ca */ /* 0x000fe400000e0000 */
[C---:B------:R-:W-:Y:S02]  /*fb40*/  R2UR UR15, R25.reuse ;  /* 0x00000000190f72ca */ /* 0x040fe400000e0000 */
[----:B------:R-:W-:Y:S02]  /*fb50*/  R2UR UR23, R25 ;  /* 0x00000000191772ca */ /* 0x000fe400000e0000 */
[----:B------:R-:W-:-:S02]  /*fb60*/  R2UR UR27, R27 ;  /* 0x000000001b1b72ca */ /* 0x000fc400000e0000 */
[----:B------:R-:W-:Y:S02]  /*fb70*/  R2UR UR12, R154 ;  /* 0x000000009a0c72ca */ /* 0x000fe400000e0000 */
[----:B------:R-:W-:Y:S01]  /*fb80*/  R2UR UR13, R155 ;  /* 0x000000009b0d72ca */ /* 0x000fe200000e0000 */
[----:B------:R0:W-:Y:S01]  /*fb90*/  BAR.SYNC.DEFER_BLOCKING R28, 0x100 ;  /* 0x0004001c0000751d */ /* 0x0001e20000010000 */
[----:B------:R-:W-:Y:S01]  /*fba0*/  IMAD.MOV.U32 R11, RZ, RZ, -0x7fffffe0 ;  /* 0x80000020ff0b7424 */ /* 0x000fe200078e00ff */
[----:B------:R-:W-:Y:S02]  /*fbb0*/  R2UR UR16, R152 ;  /* 0x00000000981072ca */ /* 0x000fe400000e0000 */
[----:B------:R-:W-:Y:S01]  /*fbc0*/  R2UR UR17, R153 ;  /* 0x00000000991172ca */ /* 0x000fe200000e0000 */
[----:B--2---:R-:W-:-:S04]  /*fbd0*/  IMAD R8, R14, 0x600, R8 ;  /* 0x000006000e087824 */ /* 0x004fc800078e0208 */
[C---:B------:R-:W-:Y:S01]  /*fbe0*/  VIADD R24, R8.reuse, 0x2 ;  /* 0x0000000208187836 */ /* 0x040fe20000000000 */
[C---:B------:R-:W-:Y:S01]  /*fbf0*/  R2UR UR10, R8.reuse ;  /* 0x00000000080a72ca */ /* 0x040fe200000e0000 */
[----:B------:R-:W-:-:S03]  /*fc00*/  VIADD R26, R8, 0x400 ;  /* 0x00000400081a7836 */ /* 0x000fc60000000000 */
[----:B------:R-:W-:Y:S01]  /*fc10*/  R2UR UR14, R24 ;  /* 0x00000000180e72ca */ /* 0x000fe200000e0000 */
[----:B------:R-:W-:Y:S01]  /*fc20*/  VIADD R24, R8, 0x202 ;  /* 0x0000020208187836 */ /* 0x000fe20000000000 */
[----:B------:R-:W-:-:S04]  /*fc30*/  R2UR UR26, R26 ;  /* 0x000000001a1a72ca */ /* 0x000fc800000e0000 */
[----:B------:R-:W-:Y:S02]  /*fc40*/  R2UR UR22, R24 ;  /* 0x00000000181672ca */ /* 0x000fe400000e0000 */
[----:B0-----:R-:W-:-:S06]  /*fc50*/  WARPGROUP.ARRIVE ;  /* 0x00000000000079c5 */ /* 0x001fcc0000000000 */
[----:B------:R-:W-:Y:S01]  /*fc60*/  HGMMA.64x128x16.F32.BF16 R24, gdesc[UR8], RZ, !UPT, gsb0 ;  /* 0x01e00000081879f0 */ /* 0x000fe2000c0018ff */
[----:B------:R-:W-:Y:S01]  /*fc70*/  VIADD R10, R8, 0x200 ;  /* 0x00000200080a7836 */ /* 0x000fe20000000000 */
[----:B------:R-:W-:-:S04]  /*fc80*/  R2UR UR19, R11 ;  /* 0x000000000b1372ca */ /* 0x000fc800000e0000 */
[----:B------:R-:W-:Y:S01]  /*fc90*/  R2UR UR18, R10 ;  /* 0x000000000a1272ca */ /* 0x000fe200000e0000 */
[----:B------:R-:W-:Y:S02]  /*fca0*/  WARPGROUP.DEPBAR.LE gsb0, 0x0 ;  /* 0x00008000000079c5 */ /* 0x000fe40000010000 */
[----:B------:R-:W-:-:S06]  /*fcb0*/  WARPGROUP.ARRIVE ;  /* 0x00000000000079c5 */ /* 0x000fcc0000000000 */
[----:B------:R-:W-:Y:S01]  /*fcc0*/  HGMMA.64x128x16.F32.BF16 R24, gdesc[UR12], R24, gsb0 ;  /* 0x01e000000c1879f0 */ /* 0x000fe20008001818 */
[----:B------:R-:W-:Y:S02]  /*fcd0*/  R2UR UR20, R150 ;  /* 0x00000000961472ca */ /* 0x000fe400000e0000 */
        /* <DEDUP_REMOVED lines=9> */
[----:B------:R-:W-:Y:S01]  /*fd70*/  VIADD R8, R8, 0x402 ;  /* 0x0000040208087836 */ /* 0x000fe20000000000 */
[----:B------:R-:W-:Y:S02]  /*fd80*/  R2UR UR31, R9 ;  /* 0x00000000091f72ca */ /* 0x000fe400000e0000 */
[----:B------:R-:W-:Y:S02]  /*fd90*/  R2UR UR28, R146 ;  /* 0x00000000921c72ca */ /* 0x000fe400000e0000 */
        /* <DEDUP_REMOVED lines=12> */
.L_x_9492:
[----:B------:R-:W-:Y:S01]  /*fe60*/  SHF.L.U32 R8, R22, 0x1f, RZ ;  /* 0x0000001f16087819 */ /* 0x000fe200000006ff */
[----:B------:R-:W-:-:S04]  /*fe70*/  IMAD R9, R17, 0x8, R2 ;  /* 0x0000000811097824 */ /* 0x000fc800078e0202 */
[----:B------:R0:W1:Y:S01]  /*fe80*/  SYNCS.PHASECHK.TRANS64.TRYWAIT P2, [R9+URZ+0x2d850], R8 ;  /* 0x02d85008090075a7 */ /* 0x000062000804017f */
[----:B------:R-:W-:Y:S05]  /*fe90*/  @!P0 BRA `(.L_x_9493) ;  /* 0x0000000000048947 */ /* 0x000fea0003800000 */
[----:B------:R-:W-:Y:S01]  /*fea0*/  BPT.TRAP 0x1 ;  /* 0x000000040000795c */ /* 0x000fe20000300000 */
.L_x_9493:
[----:B-1----:R-:W-:Y:S05]  /*feb0*/  @P2 BRA `(.L_x_9491) ;  /* 0x0000000000082947 */ /* 0x002fea0003800000 */
[----:B------:R-:W1:Y:S02]  /*fec0*/  SYNCS.PHASECHK.TRANS64.TRYWAIT P2, [R9+URZ+0x2d850], R8 ;  /* 0x02d85008090075a7 */ /* 0x000e64000804017f */
[----:B-1----:R-:W-:Y:S05]  /*fed0*/  @!P2 BRA `(.L_x_9494) ;  /* 0x0000012c00e4a947 */ /* 0x002fea0003800000 */
.L_x_9491:
[----:B------:R-:W2:Y:S01]  /*fee0*/  LDL R22, [R1+0x24] ;  /* 0x0000240001167983 */ /* 0x000ea20000100800 */
[----:B01----:R-:W-:Y:S01]  /*fef0*/  VIADD R8, R2, 0x400 ;  /* 0x0000040002087836 */ /* 0x003fe20000000000 */
[----:B------:R-:W-:Y:S05]  /*ff00*/  WARPSYNC.ALL ;  /* 0x0000000000007948 */ /* 0x000fea0003800000 */
[----:B------:R-:W-:Y:S01]  /*ff10*/  SHF.R.U32.HI R8, RZ, 0x4, R8 ;  /* 0x00000004ff087819 */ /* 0x000fe20000011608 */
[----:B------:R-:W-:Y:S01]  /*ff20*/  IMAD.MOV.U32 R9, RZ, RZ, -0x7fffffe0 ;  /* 0x80000020ff097424 */ /* 0x000fe200078e00ff */
[----:B------:R-:W3:Y:S01]  /*ff30*/  LDL R143, [R1+0x28] ;  /* 0x00002800018f7983 */ /* 0x000ee20000100800 */
[----:B------:R-:W-:Y:S01]  /*ff40*/  IMAD.MOV.U32 R11, RZ, RZ, -0x7fffffe0 ;  /* 0x80000020ff0b7424 */ /* 0x000fe200078e00ff */
[----:B------:R-:W-:-:S02]  /*ff50*/  LOP3.LUT R8, R8, 0x3fff, RZ, 0xc0, !PT ;  /* 0x00003fff08087812 */ /* 0x000fc400078ec0ff */
[----:B------:R-:W-:Y:S01]  /*ff60*/  R2UR UR11, R9 ;  /* 0x00000000090b72ca */ /* 0x000fe200000e0000 */
[----:B------:R-:W4:Y:S01]  /*ff70*/  LDL R142, [R1+0x30] ;  /* 0x00003000018e7983 */ /* 0x000f220000100800 */
[----:B------:R-:W-:Y:S01]  /*ff80*/  LOP3.LUT R8, R8, 0x2000000, RZ, 0xfc, !PT ;  /* 0x0200000008087812 */ /* 0x000fe200078efcff */
[----:B------:R-:W-:Y:S01]  /*ff90*/  WARPGROUP.ARRIVE ;  /* 0x00000000000079c5 */ /* 0x000fe20000000000 */
[----:B------:R-:W-:Y:S01]  /*ffa0*/  UMOV UR9, 0x40000040 ;  /* 0x4000004000097882 */ /* 0x000fe20000000000 */
[----:B------:R-:W-:Y:S02]  /*ffb0*/  R2UR UR15, R11 ;  /* 0x000000000b0f72ca */ /* 0x000fe400000e0000 */
[----:B------:R-:W-:Y:S01]  /*ffc0*/  IMAD R8, R17, 0x600, R8 ;  /* 0x0000060011087824 */ /* 0x000fe200078e0208 */
[----:B------:R-:W-:Y:S01]  /*ffd0*/  UMOV UR13, 0x40000040 ;  /* 0x40000040000d7882 */ /* 0x000fe20000000000 */
[C---:B------:R-:W-:Y:S02]  /*ffe0*/  R2UR UR19, R11.reuse ;  /* 0x000000000b1372ca */ /* 0x040fe400000e0000 */
[C---:B------:R-:W-:Y:S01]  /*fff0*/  VIADD R10, R8.reuse, 0x40 ;  /* 0x00000040080a7836 */ /* 0x040fe20000000000 */
[----:B------:R-:W-:Y:S01]  /*10000*/  R2UR UR10, R8 ;  /* 0x00000000080a72ca */ /* 0x000fe200000e0000 */
[----:B------:R-:W-:Y:S01]  /*10010*/  UMOV UR17, 0x40000040 ;  /* 0x4000004000117882 */ /* 0x000fe20000000000 */
[----:B------:R-:W-:-:S02]  /*10020*/  R2UR UR23, R11 ;  /* 0x000000000b1772ca */ /* 0x000fc400000e0000 */
[----:B------:R-:W-:Y:S01]  /*10030*/  R2UR UR14, R10 ;  /* 0x000000000a0e72ca */ /* 0x000fe200000e0000 */
[----:B------:R-:W-:Y:S01]  /*10040*/  VIADD R10, R8, 0x80 ;  /* 0x00000080080a7836 */ /* 0x000fe20000000000 */
[----:B------:R-:W-:Y:S01]  /*10050*/  UMOV UR21, 0x40000040 ;  /* 0x4000004000157882 */ /* 0x000fe20000000000 */
[C---:B------:R-:W-:Y:S01]  /*10060*/  R2UR UR27, R11.reuse ;  /* 0x000000000b1b72ca */ /* 0x040fe200000e0000 */
[----:B------:R-:W-:Y:S01]  /*10070*/  UMOV UR25, 0x40000040 ;  /* 0x4000004000197882 */ /* 0x000fe20000000000 */
[C---:B------:R-:W-:Y:S02]  /*10080*/  R2UR UR31, R11.reuse ;  /* 0x000000000b1f72ca */ /* 0x040fe400000e0000 */
[----:B------:R-:W-:Y:S01]  /*10090*/  R2UR UR18, R10 ;  /* 0x000000000a1272ca */ /* 0x000fe200000e0000 */
[----:B------:R-:W-:Y:S01]  /*100a0*/  VIADD R10, R8, 0xc0 ;  /* 0x000000c0080a7836 */ /* 0x000fe20000000000 */
[----:B------:R-:W-:Y:S01]  /*100b0*/  UMOV UR29, 0x40000040 ;  /* 0x40000040001d7882 */ /* 0x000fe20000000000 */
[----:B------:R-:W-:Y:S01]  /*100c0*/  R2UR UR35, R11 ;  /* 0x000000000b2372ca */ /* 0x000fe200000e0000 */
[----:B------:R-:W-:Y:S01]  /*100d0*/  UMOV UR33, 0x40000040 ;  /* 0x4000004000217882 */ /* 0x000fe20000000000 */
[----:B------:R-:W-:-:S02]  /*100e0*/  R2UR UR43, R9 ;  /* 0x00000000092b72ca */ /* 0x000fc400000e0000 */
[----:B------:R-:W-:Y:S01]  /*100f0*/  R2UR UR22, R10 ;  /* 0x000000000a1672ca */ /* 0x000fe200000e0000 */
[----:B------:R-:W-:-:S05]  /*10100*/  VIADD R10, R8, 0x100 ;  /* 0x00000100080a7836 */ /* 0x000fca0000000000 */
[----:B------:R-:W-:Y:S01]  /*10110*/  R2UR UR26, R10 ;  /* 0x000000000a1a72ca */ /* 0x000fe200000e0000 */
[----:B------:R-:W-:-:S05]  /*10120*/  VIADD R10, R8, 0x140 ;  /* 0x00000140080a7836 */ /* 0x000fca0000000000 */
[----:B------:R-:W-:Y:S01]  /*10130*/  R2UR UR30, R10 ;  /* 0x000000000a1e72ca */ /* 0x000fe200000e0000 */
[C---:B------:R-:W-:Y:S02]  /*10140*/  VIADD R10, R8.reuse, 0x180 ;  /* 0x00000180080a7836 */ /* 0x040fe40000000000 */
[----:B------:R-:W-:-:S03]  /*10150*/  VIADD R8, R8, 0x1c0 ;  /* 0x000001c008087836 */ /* 0x000fc60000000000 */
[----:B------:R-:W-:Y:S02]  /*10160*/  R2UR UR34, R10 ;  /* 0x000000000a2272ca */ /* 0x000fe400000e0000 */
[----:B------:R-:W-:Y:S01]  /*10170*/  R2UR UR42, R8 ;  /* 0x00000000082a72ca */ /* 0x000fe200000e0000 */
[----:B--2---:R-:W-:-:S05]  /*10180*/  IMAD R8, R22, 0x2000, R2 ;  /* 0x0000200016087824 */ /* 0x004fca00078e0202 */
[----:B------:R-:W-:-:S13]  /*10190*/  R2UR UR8, R8 ;  /* 0x00000000080872ca */ /* 0x000fda00000e0000 */
[----:B------:R-:W-:-:S04]  /*101a0*/  UIADD3 UR8, UR8, 0x21800, URZ ;  /* 0x0002180008087890 */ /* 0x000fc8000fffe03f */
[----:B------:R-:W-:-:S04]  /*101b0*/  USHF.R.U32.HI UR8, URZ, 0x4, UR8 ;  /* 0x000000043f087899 */ /* 0x000fc80008011608 */
[----:B------:R-:W-:-:S04]  /*101c0*/  ULOP3.LUT UR8, UR8, 0x3fff, URZ, 0xc0, !UPT ;  /* 0x00003fff08087892 */ /* 0x000fc8000f8ec03f */
[----:B------:R-:W-:-:S09]  /*101d0*/  ULOP3.LUT UR8, UR8, 0x10000, URZ, 0xfc, !UPT ;  /* 0x0001000008087892 */ /* 0x000fd2000f8efc3f */
[----:B------:R-:W-:Y:S01]  /*101e0*/  HGMMA.64x96x16.F32.BF16 R88, gdesc[UR8].tnspB, R88, gsb0 ;  /* 0x41600000085879f0 */ /* 0x000fe20008001858 */
[----:B------:R-:W-:Y:S02]  /*101f0*/  UIADD3 UR12, UR8, 0x2, URZ ;  /* 0x00000002080c7890 */ /* 0x000fe4000fffe03f */
[----:B------:R-:W-:Y:S01]  /*10200*/  UIADD3 UR16, UR8, 0x4, URZ ;  /* 0x0000000408107890 */ /* 0x000fe2000fffe03f */
[----:B------:R-:W-:Y:S02]  /*10210*/  WARPGROUP.DEPBAR.LE gsb0, 0x0 ;  /* 0x00008000000079c5 */ /* 0x000fe40000010000 */
[----:B------:R-:W-:-:S06]  /*10220*/  WARPGROUP.ARRIVE ;  /* 0x00000000000079c5 */ /* 0x000fcc0000000000 */
[----:B------:R-:W-:Y:S01]  /*10230*/  HGMMA.64x96x16.F32.BF16 R88, gdesc[UR12].tnspB, R88, gsb0 ;  /* 0x416000000c5879f0 */ /* 0x000fe20008001858 */
[----:B------:R-:W-:Y:S02]  /*10240*/  UIADD3 UR20, UR8, 0x6, URZ ;  /* 0x0000000608147890 */ /* 0x000fe4000fffe03f */
        /* <DEDUP_REMOVED lines=19> */
[----:B------:R-:W-:Y:S01]  /*10380*/  UMOV UR41, 0x40000040 ;  /* 0x4000004000297882 */ /* 0x000fe20000000000 */
[----:B------:R-:W-:Y:S01]  /*10390*/  FMUL.FTZ R22, R28, UR49 ;  /* 0x000000311c167c20 */ /* 0x000fe20008410000 */
[----:B------:R-:W-:Y:S01]  /*103a0*/  FMUL.FTZ R28, R33, UR49 ;  /* 0x00000031211c7c20 */ /* 0x000fe20008410000 */
[----:B------:R-:W-:Y:S01]  /*103b0*/  FMUL.FTZ R33, R38, UR49 ;  /* 0x0000003126217c20 */ /* 0x000fe20008410000 */
[----:B------:R-:W-:Y:S01]  /*103c0*/  FMUL.FTZ R38, R43, UR49 ;  /* 0x000000312b267c20 */ /* 0x000fe20008410000 */
[----:B------:R-:W-:Y:S02]  /*103d0*/  FMUL.FTZ R43, R48, UR49 ;  /* 0x00000031302b7c20 */ /* 0x000fe40008410000 */
[----:B------:R-:W0:Y:S01]  /*103e0*/  S2R R48, SR_TID.X ;  /* 0x0000000000307919 */ /* 0x000e220000002100 */
[----:B------:R-:W-:Y:S02]  /*103f0*/  WARPGROUP.DEPBAR.LE gsb0, 0x0 ;  /* 0x00008000000079c5 */ /* 0x000fe40000010000 */
[----:B------:R-:W-:-:S06]  /*10400*/  WARPGROUP.ARRIVE ;  /* 0x00000000000079c5 */ /* 0x000fcc0000000000 */
[----:B------:R-:W-:Y:S01]  /*10410*/  HGMMA.64x96x16.F32.BF16 R88, gdesc[UR40].tnspB, R88, gsb0 ;  /* 0x41600000285879f0 */ /* 0x000fe20008001858 */
[----:B0-----:R-:W-:Y:S02]  /*10420*/  SHF.R.U32.HI R145, RZ, 0x7, R48 ;  /* 0x00000007ff917819 */ /* 0x001fe40000011630 */
[----:B------:R-:W-:-:S03]  /*10430*/  ISETP.GE.U32.AND P2, PT, R48, 0x180, PT ;  /* 0x000001803000780c */ /* 0x000fc60003f46070 */
[----:B------:R-:W-:Y:S02]  /*10440*/  VIADD R48, R145, 0x9 ;  /* 0x0000000991307836 */ /* 0x000fe40000000000 */
        /* <DEDUP_REMOVED lines=63> */
[----:B------:R-:W1:Y:S01]  /*10840*/  MUFU.TANH R9, R9 ;  /* 0x0000000900097308 */ /* 0x000e620000002400 */
[----:B------:R-:W-:-:S02]  /*10850*/  WARPGROUP.DEPBAR.LE gsb0, 0x0 ;  /* 0x00008000000079c5 */ /* 0x000fc40000010000 */
[----:B------:R2:W-:Y:S06]  /*10860*/  BAR.ARV R48, 0x100 ;  /* 0x000400300000751d */ /* 0x0005ec0000002000 */
[----:B--2---:R-:W-:-:S04]  /*10870*/  @!P1 IMAD R48, R14, 0x8, R2 ;  /* 0x000000080e309824 */ /* 0x004fc800078e0202 */
[----:B------:R-:W-:-:S05]  /*10880*/  @!P1 VIADD R48, R48, 0x2d840 ;  /* 0x0002d84030309836 */ /* 0x000fca0000000000 */
[----:B------:R-:W-:-:S04]  /*10890*/  @!P1 PRMT R48, RZ, 0x654, R48 ;  /* 0x00000654ff309816 */ /* 0x000fc80000000030 */
[----:B------:R3:W-:Y:S01]  /*108a0*/  @!P1 SYNCS.ARRIVE.TRANS64.RED.A1T0 RZ, [R48+URZ], RZ ;  /* 0x000000ff30ff99a7 */ /* 0x0007e2000810043f */
[----:B------:R-:W2:Y:S01]  /*108b0*/  MUFU.TANH R10, R10 ;  /* 0x0000000a000a7308 */ /* 0x000ea20000002400 */
[----:B---3--:R-:W-:-:S07]  /*108c0*/  IADD3 R48, R143, 0x1, -R82 ;  /* 0x000000018f307810 */ /* 0x008fce0007ffe852 */
[----:B------:R-:W3:Y:S01]  /*108d0*/  MUFU.TANH R11, R11 ;  /* 0x0000000b000b7308 */ /* 0x000ee20000002400 */
[----:B----4-:R-:W-:-:S07]  /*108e0*/  IMAD.IADD R48, R48, 0x1, -R142 ;  /* 0x0000000130307824 */ /* 0x010fce00078e0a8e */
[----:B------:R-:W4:Y:S01]  /*108f0*/  MUFU.TANH R22, R22 ;  /* 0x0000001600167308 */ /* 0x000f220000002400 */
[----:B------:R-:W-:-:S07]  /*10900*/  IMAD R48, R136, -0x2, R48 ;  /* 0xfffffffe88307824 */ /* 0x000fce00078e0230 */
        /* <DEDUP_REMOVED lines=60> */
[----:B------:R-:W-:Y:S02]  /*10cd0*/  VIADD R142, R48, UR50 ;  /* 0x00000032308e7c36 */ /* 0x000fe40008000000 */
[C---:B------:R-:W-:Y:S02]  /*10ce0*/  IMAD.IADD R87, R20.reuse, 0x1, R143 ;  /* 0x0000000114577824 */ /* 0x040fe400078e028f */
[----:B------:R-:W-:Y:S01]  /*10cf0*/  IMAD.IADD R86, R20, 0x1, R142 ;  /* 0x0000000114567824 */ /* 0x000fe200078e028e */
[----:B-1234-:R-:W-:Y:S06]  /*10d00*/  @P2 BRA `(.L_x_9495) ;  /* 0x0000000000582947 */ /* 0x01efec0003800000 */
[----:B------:R-:W-:Y:S01]  /*10d10*/  ISETP.GT.AND P2, PT, R141, -0x1, PT ;  /* 0xffffffff8d00780c */ /* 0x000fe20003f44270 */
[----:B------:R-:W-:-:S12]  /*10d20*/  BSSY B0, `(.L_x_9496) ;  /* 0x0000010000007945 */ /* 0x000fd80003800000 */
[----:B------:R-:W-:Y:S05]  /*10d30*/  @P2 BRA `(.L_x_9497) ;  /* 0x0000000000202947 */ /* 0x000fea0003800000 */
[----:B------:R-:W-:Y:S02]  /*10d40*/  IMAD.U32 R145, RZ, RZ, UR44 ;  /* 0x0000002cff917e24 */ /* 0x000fe4000f8e00ff */
[----:B------:R-:W-:-:S03]  /*10d50*/  IMAD.MOV.U32 R156, RZ, RZ, R144 ;  /* 0x000000ffff9c7224 */ /* 0x000fc600078e0090 */
[----:B------:R-:W-:-:S13]  /*10d60*/  ISETP.NE.AND P2, PT, R145, 0x1, PT ;  /* 0x000000019100780c */ /* 0x000fda0003f45270 */
[----:B------:R-:W1:Y:S02]  /*10d70*/  @P2 LDC.64 R48, c[0x0][0x9e8] ;  /* 0x00027a00ff302b82 */ /* 0x000e640000000a00 */
[----:B-1----:R-:W-:-:S05]  /*10d80*/  @P2 IMAD.HI.U32 R48, R144, R48, RZ ;  /* 0x0000003090302227 */ /* 0x002fca00078e00ff */
[----:B------:R-:W-:-:S04]  /*10d90*/  @P2 SHF.R.U32.HI R156, RZ, R49, R48 ;  /* 0x00000031ff9c2219 */ /* 0x000fc80000011630 */
[----:B------:R-:W-:Y:S01]  /*10da0*/  LOP3.LUT R48, RZ, R156, RZ, 0x33, !PT ;  /* 0x0000009cff307212 */ /* 0x000fe200078e33ff */
[----:B------:R-:W-:Y:S06]  /*10db0*/  BRA `(.L_x_9498) ;  /* 0x0000000000187947 */ /* 0x000fec0003800000 */
.L_x_9497:
[----:B------:R-:W-:-:S05]  /*10dc0*/  IMAD.U32 R145, RZ, RZ, UR44 ;  /* 0x0000002cff917e24 */ /* 0x000fca000f8e00ff */
[----:B------:R-:W-:-:S13]  /*10dd0*/  ISETP.NE.AND P2, PT, R145, 0x1, PT ;  /* 0x000000019100780c */ /* 0x000fda0003f45270 */
[----:B------:R-:W1:Y:S02]  /*10de0*/  @P2 LDC.64 R48, c[0x0][0x9e8] ;  /* 0x00027a00ff302b82 */ /* 0x000e640000000a00 */
[----:B-1----:R-:W-:-:S04]  /*10df0*/  @P2 IMAD.HI.U32 R156, R141, R48, RZ ;  /* 0x000000308d9c2227 */ /* 0x002fc800078e00ff */
[----:B------:R-:W-:Y:S01]  /*10e00*/  IMAD.MOV.U32 R48, RZ, RZ, R141 ;  /* 0x000000ffff307224 */ /* 0x000fe200078e008d */
[----:B------:R-:W-:-:S07]  /*10e10*/  @P2 SHF.R.U32.HI R48, RZ, R49, R156 ;  /* 0x00000031ff302219 */ /* 0x000fce000001169c */
.L_x_9498:
[----:B------:R-:W-:Y:S05]  /*10e20*/  BSYNC B0 ;  /* 0x0000000000007941 */ /* 0x000fea0003800000 */
.L_x_9496:
[----:B------:R-:W-:-:S04]  /*10e30*/  IMAD R48, R48, R145, -R82 ;  /* 0x0000009130307224 */ /* 0x000fc800078e0a52 */
[----:B------:R-:W-:-:S05]  /*10e40*/  IMAD R48, R136, -0x2, R48 ;  /* 0xfffffffe88307824 */ /* 0x000fca00078e0230 */
[----:B------:R-:W-:Y:S02]  /*10e50*/  VIMNMX R86, R86, R48, !PT ;  /* 0x0000003056567248 */ /* 0x000fe40007fe0100 */
[----:B------:R-:W-:-:S07]  /*10e60*/  VIADDMNMX R87, R48, R145, R87, PT ;  /* 0x0000009130577246 */ /* 0x000fce0003800157 */
.L_x_9495:
[----:B------:R-:W-:Y:S01]  /*10e70*/  ISETP.GT.AND P2, PT, R0, -0x1, PT ;  /* 0xffffffff0000780c */ /* 0x000fe20003f44270 */
[C---:B------:R-:W-:Y:S02]  /*10e80*/  IMAD.IADD R143, R21.reuse, 0x1, R143 ;  /* 0x00000001158f7824 */ /* 0x040fe400078e028f */
[----:B------:R-:W-:Y:S01]  /*10e90*/  IMAD.IADD R142, R21, 0x1, R142 ;  /* 0x00000001158e7824 */ /* 0x000fe200078e028e */
[C---:B------:R-:W-:Y:S02]  /*10ea0*/  ISETP.GT.AND P5, PT, R86.reuse, 0x8, P2 ;  /* 0x000000085600780c */ /* 0x040fe400017a4270 */
[C---:B------:R-:W-:Y:S02]  /*10eb0*/  ISETP.GT.AND P4, PT, R86.reuse, RZ, P2 ;  /* 0x000000ff5600720c */ /* 0x040fe40001784270 */
        /* <DEDUP_REMOVED lines=9> */
[C---:B------:R-:W-:Y:S02]  /*10f50*/  ISETP.GT.AND P4, PT, R86.reuse, 0x9, P2 ;  /* 0x000000095600780c */ /* 0x040fe40001784270 */
[----:B------:R-:W-:Y:S02]  /*10f60*/  ISETP.GT.AND P3, PT, R86, 0x10, P2 ;  /* 0x000000105600780c */ /* 0x000fe40001764270 */
[----:B------:R-:W-:Y:S02]  /*10f70*/  FSEL R28, R28, -INF , !P5 ;  /* 0xff8000001c1c7808 */ /* 0x000fe40006800000 */
[----:B------:R-:W-:Y:S02]  /*10f80*/  ISETP.GT.AND P5, PT, R86, 0x20, P2 ;  /* 0x000000205600780c */ /* 0x000fe400017a4270 */
[----:B------:R-:W-:-:S02]  /*10f90*/  ISETP.LT.OR P4, PT, R87, 0xa, P4 ;  /* 0x0000000a5700780c */ /* 0x000fc40002781670 */
[C---:B------:R-:W-:Y:S02]  /*10fa0*/  ISETP.LT.OR P3, PT, R87.reuse, 0x11, P3 ;  /* 0x000000115700780c */ /* 0x040fe40001f61670 */
[----:B------:R-:W-:Y:S02]  /*10fb0*/  ISETP.LT.OR P5, PT, R87, 0x21, P5 ;  /* 0x000000215700780c */ /* 0x000fe40002fa1670 */
[----:B------:R-:W-:Y:S02]  /*10fc0*/  FSEL R24, R24, -INF , !P4 ;  /* 0xff80000018187808 */ /* 0x000fe40006000000 */
[----:B------:R-:W-:Y:S02]  /*10fd0*/  FSEL R27, R27, -INF , !P3 ;  /* 0xff8000001b1b7808 */ /* 0x000fe40005800000 */
[C---:B------:R-:W-:Y:S02]  /*10fe0*/  ISETP.GT.AND P4, PT, R86.reuse, 0x18, P2 ;  /* 0x000000185600780c */ /* 0x040fe40001784270 */
[----:B------:R-:W-:-:S02]  /*10ff0*/  ISETP.GT.AND P3, PT, R86, 0x19, P2 ;  /* 0x000000195600780c */ /* 0x000fc40001764270 */
[----:B------:R-:W-:Y:S02]  /*11000*/  FSEL R35, R35, -INF , !P5 ;  /* 0xff80000023237808 */ /* 0x000fe40006800000 */
[----:B------:R-:W-:Y:S02]  /*11010*/  ISETP.GT.AND P5, PT, R86, 0x29, P2 ;  /* 0x000000295600780c */ /* 0x000fe400017a4270 */
[C---:B------:R-:W-:Y:S02]  /*11020*/  ISETP.LT.OR P4, PT, R87.reuse, 0x19, P4 ;  /* 0x000000195700780c */ /* 0x040fe40002781670 */
[C---:B------:R-:W-:Y:S02]  /*11030*/  ISETP.LT.OR P3, PT, R87.reuse, 0x1a, P3 ;  /* 0x0000001a5700780c */ /* 0x040fe40001f61670 */
[----:B------:R-:W-:Y:S02]  /*11040*/  ISETP.LT.OR P5, PT, R87, 0x2a, P5 ;  /* 0x0000002a5700780c */ /* 0x000fe40002fa1670 */
[----:B------:R-:W-:-:S02]  /*11050*/  FSEL R31, R31, -INF , !P4 ;  /* 0xff8000001f1f7808 */ /* 0x000fc40006000000 */
        /* <DEDUP_REMOVED lines=58> */
[----:B------:R-:W-:Y:S02]  /*11400*/  PLOP3.LUT P5, PT, PT, PT, UP0, 0x40, 0x0 ;  /* 0x000000000000781c */ /* 0x000fe40003fae808 */
[----:B------:R-:W-:-:S02]  /*11410*/  ISETP.LT.OR P4, PT, R87, 0x6a, P4 ;  /* 0x0000006a5700780c */ /* 0x000fc40002781670 */
[----:B------:R-:W-:Y:S02]  /*11420*/  ISETP.LT.OR P3, PT, R87, 0x71, P3 ;  /* 0x000000715700780c */ /* 0x000fe40001f61670 */
[----:B------:R-:W-:Y:S02]  /*11430*/  FSEL R74, R74, -INF , !P4 ;  /* 0xff8000004a4a7808 */ /* 0x000fe40006000000 */
[----:B------:R-:W-:Y:S02]  /*11440*/  FSEL R79, R79, -INF , !P3 ;  /* 0xff8000004f4f7808 */ /* 0x000fe40005800000 */
[C---:B------:R-:W-:Y:S02]  /*11450*/  ISETP.GT.AND P4, PT, R86.reuse, 0x78, P2 ;  /* 0x000000785600780c */ /* 0x040fe40001784270 */
[----:B------:R-:W-:Y:S02]  /*11460*/  ISETP.GT.AND P3, PT, R86, 0x79, P2 ;  /* 0x000000795600780c */ /* 0x000fe40001764270 */
[----:B------:R-:W-:-:S02]  /*11470*/  ISETP.LT.OR P4, PT, R87, 0x79, P4 ;  /* 0x000000795700780c */ /* 0x000fc40002781670 */
[----:B------:R-:W-:Y:S02]  /*11480*/  ISETP.LT.OR P3, PT, R87, 0x7a, P3 ;  /* 0x0000007a5700780c */ /* 0x000fe40001f61670 */
[----:B------:R-:W-:Y:S02]  /*11490*/  FSEL R84, R84, -INF , !P4 ;  /* 0xff80000054547808 */ /* 0x000fe40006000000 */
[----:B------:R-:W-:Y:S01]  /*114a0*/  FSEL R85, R85, -INF , !P3 ;  /* 0xff80000055557808 */ /* 0x000fe20005800000 */
[----:B------:R-:W-:Y:S08]  /*114b0*/  @P5 BRA `(.L_x_9499) ;  /* 0x0000000000585947 */ /* 0x000ff00003800000 */
        /* <DEDUP_REMOVED lines=11> */
.L_x_9501:
[----:B------:R-:W-:-:S05]  /*11570*/  IMAD.U32 R86, RZ, RZ, UR44 ;  /* 0x0000002cff567e24 */ /* 0x000fca000f8e00ff */
[----:B------:R-:W-:-:S13]  /*11580*/  ISETP.NE.AND P3, PT, R86, 0x1, PT ;  /* 0x000000015600780c */ /* 0x000fda0003f65270 */
[----:B------:R-:W0:Y:S02]  /*11590*/  @P3 LDC.64 R8, c[0x0][0x9e8] ;  /* 0x00027a00ff083b82 */ /* 0x000e240000000a00 */
[----:B0-----:R-:W-:-:S04]  /*115a0*/  @P3 IMAD.HI.U32 R87, R140, R8, RZ ;  /* 0x000000088c573227 */ /* 0x001fc800078e00ff */
[----:B------:R-:W-:Y:S01]  /*115b0*/  IMAD.MOV.U32 R8, RZ, RZ, R140 ;  /* 0x000000ffff087224 */ /* 0x000fe200078e008c */
[----:B------:R-:W-:-:S07]  /*115c0*/  @P3 SHF.R.U32.HI R8, RZ, R9, R87 ;  /* 0x00000009ff083219 */ /* 0x000fce0000011657 */
.L_x_9502:
[----:B------:R-:W-:Y:S05]  /*115d0*/  BSYNC B0 ;  /* 0x0000000000007941 */ /* 0x000fea0003800000 */
.L_x_9500:
[----:B------:R-:W-:-:S04]  /*115e0*/  IMAD R82, R8, R86, -R82 ;  /* 0x0000005608527224 */ /* 0x000fc800078e0a52 */
[----:B------:R-:W-:-:S05]  /*115f0*/  IMAD R82, R136, -0x2, R82 ;  /* 0xfffffffe88527824 */ /* 0x000fca00078e0252 */
[----:B------:R-:W-:Y:S02]  /*11600*/  VIMNMX R142, R142, R82, !PT ;  /* 0x000000528e8e7248 */ /* 0x000fe40007fe0100 */
[----:B------:R-:W-:-:S07]  /*11610*/  VIADDMNMX R143, R82, R86, R143, PT ;  /* 0x00000056528f7246 */ /* 0x000fce000380018f */
.L_x_9499:
[----:B------:R-:W-:Y:S01]  /*11620*/  @!P1 IMAD R8, R17, 0x8, R2 ;  /* 0x0000000811089824 */ /* 0x000fe200078e0202 */
[----:B------:R-:W2:Y:S01]  /*11630*/  LDL R86, [R1+0x1c] ;  /* 0x00001c0001567983 */ /* 0x000ea20000100800 */
[----:B------:R-:W-:Y:S01]  /*11640*/  UMOV UR39, UR7 ;  /* 0x0000000700277c82 */ /* 0x000fe20008000000 */
[----:B------:R-:W-:Y:S01]  /*11650*/  ISETP.GT.AND P4, PT, R142, 0x8, P2 ;  /* 0x000000088e00780c */ /* 0x000fe20001784270 */
[----:B------:R-:W-:Y:S01]  /*11660*/  @!P1 VIADD R8, R8, 0x2d860 ;  /* 0x0002d86008089836 */ /* 0x000fe20000000000 */
[----:B------:R-:W-:Y:S02]  /*11670*/  ISETP.GT.AND P5, PT, R142, 0x9, P2 ;  /* 0x000000098e00780c */ /* 0x000fe400017a4270 */
[C---:B------:R-:W-:Y:S02]  /*11680*/  ISETP.LT.OR P4, PT, R143.reuse, 0x9, P4 ;  /* 0x000000098f00780c */ /* 0x040fe40002781670 */
[----:B------:R-:W-:Y:S02]  /*11690*/  @!P1 PRMT R8, RZ, 0x654, R8 ;  /* 0x00000654ff089816 */ /* 0x000fe40000000008 */
[----:B------:R-:W-:-:S02]  /*116a0*/  ISETP.LT.OR P5, PT, R143, 0xa, P5 ;  /* 0x0000000a8f00780c */ /* 0x000fc40002fa1670 */
[----:B------:R0:W-:Y:S01]  /*116b0*/  @!P1 SYNCS.ARRIVE.TRANS64.RED.A1T0 RZ, [R8+URZ], RZ ;  /* 0x000000ff08ff99a7 */ /* 0x0001e2000810043f */
[----:B------:R-:W-:Y:S02]  /*116c0*/  FSEL R25, R25, -INF , !P4 ;  /* 0xff80000019197808 */ /* 0x000fe40006000000 */
[----:B------:R-:W-:Y:S02]  /*116d0*/  ISETP.GT.AND P4, PT, R142, 0x11, P2 ;  /* 0x000000118e00780c */ /* 0x000fe40001784270 */
[----:B------:R-:W-:Y:S02]  /*116e0*/  FSEL R26, R26, -INF , !P5 ;  /* 0xff8000001a1a7808 */ /* 0x000fe40006800000 */
[----:B------:R-:W-:Y:S02]  /*116f0*/  ISETP.GT.AND P5, PT, R142, 0x18, P2 ;  /* 0x000000188e00780c */ /* 0x000fe400017a4270 */
[----:B0-----:R-:W-:Y:S02]  /*11700*/  FMNMX.FTZ R8, R48, R12, !PT ;  /* 0x0000000c30087209 */ /* 0x001fe40007810000 */
        /* <DEDUP_REMOVED lines=63> */
[----:B------:R-:W-:Y:S01]  /*11b00*/  FSEL R63, R63, -INF , !P4 ;  /* 0xff8000003f3f7808 */ /* 0x000fe20006000000 */
[----:B------:R-:W0:Y:S01]  /*11b10*/  SHFL.BFLY PT, R9, R8, 0x2, 0x1f ;  /* 0x0c401f0008097f89 */ /* 0x000e2200000e0000 */
[----:B------:R-:W-:Y:S02]  /*11b20*/  ISETP.GT.AND P4, PT, R142, 0x59, P2 ;  /* 0x000000598e00780c */ /* 0x000fe40001784270 */
[----:B------:R-:W-:Y:S02]  /*11b30*/  FSEL R64, R64, -INF , !P5 ;  /* 0xff80000040407808 */ /* 0x000fe40006800000 */
[----:B------:R-:W-:-:S02]  /*11b40*/  ISETP.GT.AND P5, PT, R142, 0x60, P2 ;  /* 0x000000608e00780c */ /* 0x000fc400017a4270 */
[C---:B------:R-:W-:Y:S02]  /*11b50*/  ISETP.LT.OR P4, PT, R143.reuse, 0x5a, P4 ;  /* 0x0000005a8f00780c */ /* 0x040fe40002781670 */
[----:B------:R-:W-:Y:S02]  /*11b60*/  ISETP.LT.OR P5, PT, R143, 0x61, P5 ;  /* 0x000000618f00780c */ /* 0x000fe40002fa1670 */
[----:B------:R-:W-:Y:S02]  /*11b70*/  FSEL R68, R68, -INF , !P4 ;  /* 0xff80000044447808 */ /* 0x000fe40006000000 */
[C---:B------:R-:W-:Y:S02]  /*11b80*/  ISETP.GT.AND P4, PT, R142.reuse, 0x68, P2 ;  /* 0x000000688e00780c */ /* 0x040fe40001784270 */
[----:B------:R-:W-:Y:S02]  /*11b90*/  FSEL R71, R71, -INF , !P5 ;  /* 0xff80000047477808 */ /* 0x000fe40006800000 */
[----:B------:R-:W-:-:S02]  /*11ba0*/  ISETP.GT.AND P5, PT, R142, 0x69, P2 ;  /* 0x000000698e00780c */ /* 0x000fc400017a4270 */
[C---:B------:R-:W-:Y:S02]  /*11bb0*/  ISETP.LT.OR P4, PT, R143.reuse, 0x69, P4 ;  /* 0x000000698f00780c */ /* 0x040fe40002781670 */
[----:B------:R-:W-:Y:S02]  /*11bc0*/  ISETP.LT.OR P5, PT, R143, 0x6a, P5 ;  /* 0x0000006a8f00780c */ /* 0x000fe40002fa1670 */
[----:B------:R-:W-:Y:S02]  /*11bd0*/  FSEL R75, R75, -INF , !P4 ;  /* 0xff8000004b4b7808 */ /* 0x000fe40006000000 */
[----:B0-----:R-:W-:Y:S02]  /*11be0*/  FMNMX.FTZ R9, R8, R9, !PT ;  /* 0x0000000908097209 */ /* 0x001fe40007810000 */
[----:B------:R-:W-:Y:S02]  /*11bf0*/  ISETP.GT.AND P4, PT, R142, 0x70, P2 ;  /* 0x000000708e00780c */ /* 0x000fe40001784270 */
[----:B------:R-:W-:Y:S01]  /*11c00*/  FSEL R76, R76, -INF , !P5 ;  /* 0xff8000004c4c7808 */ /* 0x000fe20006800000 */
[----:B------:R-:W0:Y:S01]  /*11c10*/  SHFL.BFLY PT, R82, R9, 0x1, 0x1f ;  /* 0x0c201f0009527f89 */ /* 0x000e2200000e0000 */
[----:B------:R-:W-:-:S02]  /*11c20*/  ISETP.GT.AND P5, PT, R142, 0x71, P2 ;  /* 0x000000718e00780c */ /* 0x000fc400017a4270 */
[C---:B------:R-:W-:Y:S02]  /*11c30*/  ISETP.LT.OR P4, PT, R143.reuse, 0x71, P4 ;  /* 0x000000718f00780c */ /* 0x040fe40002781670 */
[----:B------:R-:W-:Y:S02]  /*11c40*/  ISETP.LT.OR P5, PT, R143, 0x72, P5 ;  /* 0x000000728f00780c */ /* 0x000fe40002fa1670 */
[----:B------:R-:W-:Y:S02]  /*11c50*/  FSEL R77, R77, -INF , !P4 ;  /* 0xff8000004d4d7808 */ /* 0x000fe40006000000 */
[----:B------:R-:W-:Y:S02]  /*11c60*/  FSEL R78, R78, -INF , !P5 ;  /* 0xff8000004e4e7808 */ /* 0x000fe40006800000 */
[----:B0-----:R-:W-:-:S04]  /*11c70*/  FMNMX.FTZ R82, R9, R82, !PT ;  /* 0x0000005209527209 */ /* 0x001fc80007810000 */
[C---:B------:R-:W-:Y:S01]  /*11c80*/  FSETP.NEU.FTZ.AND P3, PT, R82.reuse, -INF , PT ;  /* 0xff8000005200780b */ /* 0x040fe20003f7d000 */
[----:B------:R-:W-:-:S03]  /*11c90*/  FMUL.FTZ R9, R82, UR39 ;  /* 0x0000002752097c20 */ /* 0x000fc60008410000 */
[----:B------:R-:W-:Y:S02]  /*11ca0*/  FSEL R8, R82, RZ, P3 ;  /* 0x000000ff52087208 */ /* 0x000fe40001800000 */
[----:B------:R-:W-:Y:S02]  /*11cb0*/  FSEL R9, R9, RZ, P3 ;  /* 0x000000ff09097208 */ /* 0x000fe40001800000 */
[----:B------:R-:W-:Y:S01]  /*11cc0*/  ISETP.GT.AND P3, PT, R142, 0x1, P2 ;  /* 0x000000018e00780c */ /* 0x000fe20001764270 */
[----:B------:R-:W-:Y:S02]  /*11cd0*/  FADD.FTZ R8, -R8, R12 ;  /* 0x0000000c08087221 */ /* 0x000fe40000010100 */
[--C-:B------:R-:W-:Y:S01]  /*11ce0*/  FFMA.FTZ R48, R48, UR39, -R9.reuse ;  /* 0x0000002730307c23 */ /* 0x100fe20008010809 */
[----:B------:R-:W-:Y:S01]  /*11cf0*/  ISETP.LT.OR P3, PT, R143, 0x2, P3 ;  /* 0x000000028f00780c */ /* 0x000fe20001f61670 */
[--C-:B------:R-:W-:Y:S01]  /*11d00*/  FFMA.FTZ R49, R49, UR39, -R9.reuse ;  /* 0x0000002731317c23 */ /* 0x100fe20008010809 */
[--C-:B------:R-:W-:Y:S01]  /*11d10*/  FFMA.FTZ R22, R22, UR39, -R9.reuse ;  /* 0x0000002716167c23 */ /* 0x100fe20008010809 */
[--C-:B------:R-:W-:Y:S01]  /*11d20*/  FFMA.FTZ R24, R24, UR39, -R9.reuse ;  /* 0x0000002718187c23 */ /* 0x100fe20008010809 */
[----:B------:R-:W-:Y:S01]  /*11d30*/  FSEL R11, R11, -INF , !P3 ;  /* 0xff8000000b0b7808 */ /* 0x000fe20005800000 */
[--C-:B------:R-:W-:Y:S01]  /*11d40*/  FFMA.FTZ R27, R27, UR39, -R9.reuse ;  /* 0x000000271b1b7c23 */ /* 0x100fe20008010809 */
[----:B------:R-:W-:Y:S01]  /*11d50*/  ISETP.GT.AND P3, PT, R142, 0x10, P2 ;  /* 0x000000108e00780c */ /* 0x000fe20001764270 */
[--C-:B------:R-:W-:Y:S01]  /*11d60*/  FFMA.FTZ R28, R28, UR39, -R9.reuse ;  /* 0x000000271c1c7c23 */ /* 0x100fe20008010809 */
[--C-:B------:R-:W-:Y:S01]  /*11d70*/  FFMA.FTZ R31, R31, UR39, -R9.reuse ;  /* 0x000000271f1f7c23 */ /* 0x100fe20008010809 */
        /* <DEDUP_REMOVED lines=34> */
[----:B------:R-:W-:Y:S01]  /*11fa0*/  FFMA.FTZ R85, R85, UR39, -R9 ;  /* 0x0000002755557c23 */ /* 0x000fe20008010809 */
[----:B------:R-:W-:Y:S01]  /*11fb0*/  FSEL R46, R46, -INF , !P3 ;  /* 0xff8000002e2e7808 */ /* 0x000fe20005800000 */
[----:B------:R-:W-:Y:S01]  /*11fc0*/  FMUL.FTZ R8, R8, UR39 ;  /* 0x0000002708087c20 */ /* 0x000fe20008410000 */
[----:B------:R-:W-:Y:S01]  /*11fd0*/  ISETP.GT.AND P3, PT, R142, 0x40, P2 ;  /* 0x000000408e00780c */ /* 0x000fe20001764270 */
[----:B------:R-:W-:Y:S03]  /*11fe0*/  MUFU.EX2 R48, R48 ;  /* 0x0000003000307308 */ /* 0x000fe60000000800 */
[----:B------:R-:W-:-:S04]  /*11ff0*/  ISETP.LT.OR P3, PT, R143, 0x41, P3 ;  /* 0x000000418f00780c */ /* 0x000fc80001f61670 */
[----:B------:R-:W-:Y:S01]  /*12000*/  FSEL R55, R55, -INF , !P3 ;  /* 0xff80000037377808 */ /* 0x000fe20005800000 */
[----:B------:R-:W0:Y:S01]  /*12010*/  MUFU.EX2 R12, R8 ;  /* 0x00000008000c7308 */ /* 0x000e220000000800 */
[----:B------:R-:W-:-:S04]  /*12020*/  ISETP.GT.AND P3, PT, R142, 0x49, P2 ;  /* 0x000000498e00780c */ /* 0x000fc80001764270 */
[----:B------:R-:W-:-:S03]  /*12030*/  ISETP.LT.OR P3, PT, R143, 0x4a, P3 ;  /* 0x0000004a8f00780c */ /* 0x000fc60001f61670 */
[----:B------:R-:W1:Y:S01]  /*12040*/  MUFU.EX2 R8, R49 ;  /* 0x0000003100087308 */ /* 0x000e620000000800 */
[----:B------:R-:W-:Y:S02]  /*12050*/  FSEL R60, R60, -INF , !P3 ;  /* 0xff8000003c3c7808 */ /* 0x000fe40005800000 */
[----:B------:R-:W-:-:S04]  /*12060*/  ISETP.GT.AND P3, PT, R142, 0x58, P2 ;  /* 0x000000588e00780c */ /* 0x000fc80001764270 */
[----:B------:R-:W-:Y:S01]  /*12070*/  ISETP.LT.OR P3, PT, R143, 0x59, P3 ;  /* 0x000000598f00780c */ /* 0x000fe20001f61670 */
[----:B------:R-:W-:Y:S01]  /*12080*/  MUFU.EX2 R28, R28 ;  /* 0x0000001c001c7308 */ /* 0x000fe20000000800 */
[----:B0-----:R-:W-:Y:S02]  /*12090*/  FFMA.FTZ R4, R12, R4, R48 ;  /* 0x000000040c047223 */ /* 0x001fe40000010030 */
[----:B------:R-:W-:Y:S02]  /*120a0*/  FSEL R67, R67, -INF , !P3 ;  /* 0xff80000043437808 */ /* 0x000fe40005800000 */
[----:B------:R-:W-:-:S03]  /*120b0*/  ISETP.GT.AND P3, PT, R142, 0x61, P2 ;  /* 0x000000618e00780c */ /* 0x000fc60001764270 */
[----:B------:R-:W-:Y:S01]  /*120c0*/  MUFU.EX2 R35, R35 ;  /* 0x0000002300237308 */ /* 0x000fe20000000800 */
[C---:B------:R-:W-:Y:S01]  /*120d0*/  ISETP.LT.OR P3, PT, R143.reuse, 0x62, P3 ;  /* 0x000000628f00780c */ /* 0x040fe20001f61670 */
[C---:B-1----:R-:W-:Y:S01]  /*120e0*/  FADD.FTZ R4, R8.reuse, R4 ;  /* 0x0000000408047221 */ /* 0x042fe20000010000 */
[----:B------:R-:W-:Y:S02]  /*120f0*/  F2FP.BF16.F32.PACK_AB R8, R8, R48 ;  /* 0x000000300808723e */ /* 0x000fe400000010ff */
[----:B------:R-:W-:Y:S02]  /*12100*/  FSEL R72, R72, -INF , !P3 ;  /* 0xff80000048487808 */ /* 0x000fe40005800000 */
[----:B------:R-:W-:Y:S01]  /*12110*/  ISETP.GT.AND P3, PT, R142, RZ, P2 ;  /* 0x000000ff8e00720c */ /* 0x000fe20001764270 */
[----:B------:R-:W-:Y:S03]  /*12120*/  MUFU.EX2 R36, R36 ;  /* 0x0000002400247308 */ /* 0x000fe60000000800 */
[----:B------:R-:W-:-:S04]  /*12130*/  ISETP.LT.OR P3, PT, R143, 0x1, P3 ;  /* 0x000000018f00780c */ /* 0x000fc80001f61670 */
[----:B------:R-:W-:Y:S01]  /*12140*/  FSEL R9, R10, -INF , !P3 ;  /* 0xff8000000a097808 */ /* 0x000fe20005800000 */
[----:B------:R-:W-:Y:S01]  /*12150*/  MUFU.EX2 R39, R39 ;  /* 0x0000002700277308 */ /* 0x000fe20000000800 */
[C---:B------:R-:W-:Y:S02]  /*12160*/  ISETP.GT.AND P3, PT, R142.reuse, 0x78, P2 ;  /* 0x000000788e00780c */ /* 0x040fe40001764270 */
[----:B------:R-:W-:Y:S02]  /*12170*/  FMNMX.FTZ R10, R9, R13, !PT ;  /* 0x0000000d090a7209 */ /* 0x000fe40007810000 */
[----:B------:R-:W-:Y:S02]  /*12180*/  ISETP.GT.AND P2, PT, R142, 0x79, P2 ;  /* 0x000000798e00780c */ /* 0x000fe40001744270 */
[----:B------:R-:W-:Y:S01]  /*12190*/  FMNMX.FTZ R10, R11, R10, !PT ;  /* 0x0000000a0b0a7209 */ /* 0x000fe20007810000 */
[----:B------:R-:W-:Y:S01]  /*121a0*/  MUFU.EX2 R40, R40 ;  /* 0x0000002800287308 */ /* 0x000fe20000000800 */
[----:B------:R-:W-:-:S02]  /*121b0*/  ISETP.LT.OR P3, PT, R143, 0x79, P3 ;  /* 0x000000798f00780c */ /* 0x000fc40001f61670 */
[----:B------:R-:W-:Y:S02]  /*121c0*/  FMNMX.FTZ R10, R25, R10, !PT ;  /* 0x0000000a190a7209 */ /* 0x000fe40007810000 */
[----:B------:R-:W-:Y:S02]  /*121d0*/  ISETP.LT.OR P2, PT, R143, 0x7a, P2 ;  /* 0x0000007a8f00780c */ /* 0x000fe40001741670 */
[----:B------:R-:W-:Y:S01]  /*121e0*/  FMNMX.FTZ R10, R26, R10, !PT ;  /* 0x0000000a1a0a7209 */ /* 0x000fe20007810000 */
[----:B------:R-:W-:Y:S01]  /*121f0*/  MUFU.EX2 R44, R44 ;  /* 0x0000002c002c7308 */ /* 0x000fe20000000800 */
[----:B------:R-:W-:Y:S02]  /*12200*/  FSEL R81, R81, -INF , !P3 ;  /* 0xff80000051517808 */ /* 0x000fe40005800000 */
[----:B------:R-:W-:Y:S02]  /*12210*/  FMNMX.FTZ R10, R29, R10, !PT ;  /* 0x0000000a1d0a7209 */ /* 0x000fe40007810000 */
[----:B------:R-:W-:-:S02]  /*12220*/  FSEL R83, R83, -INF , !P2 ;  /* 0xff80000053537808 */ /* 0x000fc40005000000 */
        /* <DEDUP_REMOVED lines=45> */
[----:B0-----:R-:W-:-:S07]  /*12500*/  FMNMX.FTZ R17, R17, R10, !PT ;  /* 0x0000000a11117209 */ /* 0x001fce0007810000 */
[----:B------:R-:W0:Y:S01]  /*12510*/  MUFU.EX2 R10, R22 ;  /* 0x00000016000a7308 */ /* 0x000e220000000800 */
[----:B------:R-:W1:Y:S07]  /*12520*/  SHFL.BFLY PT, R48, R17, 0x1, 0x1f ;  /* 0x0c201f0011307f89 */ /* 0x000e6e00000e0000 */
[----:B------:R1:W3:Y:S08]  /*12530*/  MUFU.EX2 R22, R24 ;  /* 0x0000001800167308 */ /* 0x0002f00000000800 */
[----:B------:R-:W-:Y:S01]  /*12540*/  MUFU.EX2 R85, R85 ;  /* 0x0000005500557308 */ /* 0x000fe20000000800 */
[----:B0-----:R-:W-:Y:S01]  /*12550*/  FADD.FTZ R4, R10, R4 ;  /* 0x000000040a047221 */ /* 0x001fe20000010000 */
[----:B-1----:R-:W-:-:S03]  /*12560*/  FMNMX.FTZ R24, R17, R48, !PT ;  /* 0x0000003011187209 */ /* 0x002fc60007810000 */
[C---:B---3--:R-:W-:Y:S01]  /*12570*/  FADD.FTZ R17, R22.reuse, R4 ;  /* 0x0000000416117221 */ /* 0x048fe20000010000 */
[----:B------:R-:W-:Y:S02]  /*12580*/  F2FP.BF16.F32.PACK_AB R10, R22, R10 ;  /* 0x0000000a160a723e */ /* 0x000fe400000010ff */
[C---:B------:R-:W-:Y:S01]  /*12590*/  FSETP.NEU.FTZ.AND P2, PT, R24.reuse, -INF , PT ;  /* 0xff8000001800780b */ /* 0x040fe20003f5d000 */
[----:B------:R-:W-:-:S05]  /*125a0*/  FMUL.FTZ R4, R24, UR39 ;  /* 0x0000002718047c20 */ /* 0x000fca0008410000 */
[----:B------:R-:W-:-:S05]  /*125b0*/  FSEL R4, R4, RZ, P2 ;  /* 0x000000ff04047208 */ /* 0x000fca0001000000 */
        /* <DEDUP_REMOVED lines=14> */
[----:B------:R-:W0:Y:S01]  /*126a0*/  MUFU.EX2 R48, R48 ;  /* 0x0000003000307308 */ /* 0x000e220000000800 */
[--C-:B------:R-:W-:Y:S01]  /*126b0*/  FFMA.FTZ R75, R75, UR39, -R4.reuse ;  /* 0x000000274b4b7c23 */ /* 0x100fe20008010804 */
[--C-:B------:R-:W-:Y:S01]  /*126c0*/  FFMA.FTZ R76, R76, UR39, -R4.reuse ;  /* 0x000000274c4c7c23 */ /* 0x100fe20008010804 */
[--C-:B------:R-:W-:Y:S01]  /*126d0*/  FFMA.FTZ R77, R77, UR39, -R4.reuse ;  /* 0x000000274d4d7c23 */ /* 0x100fe20008010804 */
[--C-:B------:R-:W-:Y:S01]  /*126e0*/  FFMA.FTZ R78, R78, UR39, -R4.reuse ;  /* 0x000000274e4e7c23 */ /* 0x100fe20008010804 */
[----:B------:R-:W-:-:S03]  /*126f0*/  FFMA.FTZ R81, R81, UR39, -R4 ;  /* 0x0000002751517c23 */ /* 0x000fc60008010804 */
[----:B------:R-:W-:Y:S08]  /*12700*/  MUFU.EX2 R25, R25 ;  /* 0x0000001900197308 */ /* 0x000ff00000000800 */
[----:B------:R-:W1:Y:S01]  /*12710*/  MUFU.EX2 R26, R26 ;  /* 0x0000001a001a7308 */ /* 0x000e620000000800 */
[----:B0-----:R-:W-:-:S07]  /*12720*/  F2FP.BF16.F32.PACK_AB R9, R48, R22 ;  /* 0x000000163009723e */ /* 0x001fce00000010ff */
[----:B------:R-:W-:Y:S08]  /*12730*/  MUFU.EX2 R41, R41 ;  /* 0x0000002900297308 */ /* 0x000ff00000000800 */
[----:B------:R-:W-:Y:S01]  /*12740*/  MUFU.EX2 R42, R42 ;  /* 0x0000002a002a7308 */ /* 0x000fe20000000800 */
[----:B-1----:R-:W-:-:S05]  /*12750*/  F2FP.BF16.F32.PACK_AB R11, R26, R25 ;  /* 0x000000191a0b723e */ /* 0x002fca00000010ff */
[----:B------:R0:W-:Y:S02]  /*12760*/  STSM.16.M88.4 [R137+0x21800], R8 ;  /* 0x0218000889007844 */ /* 0x0001e40000000200 */
[----:B------:R-:W-:Y:S08]  /*12770*/  MUFU.EX2 R67, R67 ;  /* 0x0000004300437308 */ /* 0x000ff00000000800 */
[----:B------:R-:W-:Y:S01]  /*12780*/  MUFU.EX2 R68, R68 ;  /* 0x0000004400447308 */ /* 0x000fe20000000800 */
[--C-:B0-----:R-:W-:Y:S01]  /*12790*/  FFMA.FTZ R11, R29, UR39, -R4.reuse ;  /* 0x000000271d0b7c23 */ /* 0x101fe20008010804 */
[----:B------:R-:W-:-:S06]  /*127a0*/  FFMA.FTZ R29, R33, UR39, -R4 ;  /* 0x00000027211d7c23 */ /* 0x000fcc0008010804 */
[----:B------:R0:W1:Y:S01]  /*127b0*/  MUFU.EX2 R8, R27 ;  /* 0x0000001b00087308 */ /* 0x0000620000000800 */
[--C-:B------:R-:W-:Y:S01]  /*127c0*/  FFMA.FTZ R33, R45, UR39, -R4.reuse ;  /* 0x000000272d217c23 */ /* 0x100fe20008010804 */
[----:B------:R-:W-:-:S06]  /*127d0*/  FFMA.FTZ R45, R59, UR39, -R4 ;  /* 0x000000273b2d7c23 */ /* 0x000fcc0008010804 */
[----:B------:R3:W-:Y:S01]  /*127e0*/  MUFU.EX2 R10, R31 ;  /* 0x0000001f000a7308 */ /* 0x0007e20000000800 */
[----:B0-----:R-:W-:Y:S01]  /*127f0*/  FFMA.FTZ R27, R30, UR39, -R4 ;  /* 0x000000271e1b7c23 */ /* 0x001fe20008010804 */
[----:B------:R-:W-:-:S05]  /*12800*/  FSEL R30, R24, RZ, P2 ;  /* 0x000000ff181e7208 */ /* 0x000fca0001000000 */
[----:B------:R-:W-:Y:S01]  /*12810*/  FADD.FTZ R30, -R30, R13 ;  /* 0x0000000d1e1e7221 */ /* 0x000fe20000010100 */
[----:B------:R-:W-:Y:S01]  /*12820*/  MUFU.EX2 R11, R11 ;  /* 0x0000000b000b7308 */ /* 0x000fe20000000800 */
[--C-:B---3--:R-:W-:Y:S01]  /*12830*/  FFMA.FTZ R31, R34, UR39, -R4.reuse ;  /* 0x00000027221f7c23 */ /* 0x108fe20008010804 */
[----:B-1----:R-:W-:Y:S01]  /*12840*/  FADD.FTZ R17, R8, R17 ;  /* 0x0000001108117221 */ /* 0x002fe20000010000 */
[----:B------:R-:W-:Y:S01]  /*12850*/  FMUL.FTZ R13, R30, UR39 ;  /* 0x000000271e0d7c20 */ /* 0x000fe20008410000 */
[--C-:B------:R-:W-:Y:S01]  /*12860*/  FFMA.FTZ R34, R37, UR39, -R4.reuse ;  /* 0x0000002725227c23 */ /* 0x100fe20008010804 */
[--C-:B------:R-:W-:Y:S01]  /*12870*/  FFMA.FTZ R37, R46, UR39, -R4.reuse ;  /* 0x000000272e257c23 */ /* 0x100fe20008010804 */
[C---:B------:R-:W-:Y:S01]  /*12880*/  FADD.FTZ R17, R28.reuse, R17 ;  /* 0x000000111c117221 */ /* 0x040fe20000010000 */
[----:B------:R-:W-:Y:S01]  /*12890*/  F2FP.BF16.F32.PACK_AB R8, R28, R8 ;  /* 0x000000081c08723e */ /* 0x000fe200000010ff */
[----:B------:R-:W-:Y:S01]  /*128a0*/  MUFU.EX2 R9, R32 ;  /* 0x0000002000097308 */ /* 0x000fe20000000800 */
[----:B------:R-:W-:Y:S01]  /*128b0*/  F2FP.BF16.F32.PACK_AB R28, R36, R35 ;  /* 0x00000023241c723e */ /* 0x000fe200000010ff */
[----:B------:R-:W-:-:S06]  /*128c0*/  FFMA.FTZ R46, R60, UR39, -R4 ;  /* 0x000000273c2e7c23 */ /* 0x000fcc0008010804 */
[----:B------:R-:W0:Y:S08]  /*128d0*/  MUFU.EX2 R13, R13 ;  /* 0x0000000d000d7308 */ /* 0x000e300000000800 */
[----:B------:R-:W1:Y:S08]  /*128e0*/  MUFU.EX2 R27, R27 ;  /* 0x0000001b001b7308 */ /* 0x000e700000000800 */
[----:B------:R-:W3:Y:S01]  /*128f0*/  MUFU.EX2 R29, R29 ;  /* 0x0000001d001d7308 */ /* 0x000ee20000000800 */
[----:B0-----:R-:W-:Y:S01]  /*12900*/  FFMA.FTZ R22, R13, R3, R22 ;  /* 0x000000030d167223 */ /* 0x001fe20000010016 */
[----:B------:R-:W-:-:S03]  /*12910*/  FFMA.FTZ R3, R52, UR39, -R4 ;  /* 0x0000002734037c23 */ /* 0x000fc60008010804 */
[----:B------:R-:W-:-:S03]  /*12920*/  FADD.FTZ R22, R48, R22 ;  /* 0x0000001630167221 */ /* 0x000fc60000010000 */
[----:B------:R-:W0:Y:S01]  /*12930*/  MUFU.EX2 R31, R31 ;  /* 0x0000001f001f7308 */ /* 0x000e220000000800 */
[----:B------:R-:W-:Y:S01]  /*12940*/  FADD.FTZ R30, R25, R22 ;  /* 0x00000016191e7221 */ /* 0x000fe20000010000 */
[----:B------:R-:W-:-:S03]  /*12950*/  FFMA.FTZ R25, R56, UR39, -R4 ;  /* 0x0000002738197c23 */ /* 0x000fc60008010804 */
[----:B------:R-:W-:Y:S01]  /*12960*/  FADD.FTZ R30, R26, R30 ;  /* 0x0000001e1a1e7221 */ /* 0x000fe20000010000 */
[----:B------:R-:W-:Y:S01]  /*12970*/  FADD.FTZ R26, R10, R17 ;  /* 0x000000110a1a7221 */ /* 0x000fe20000010000 */
[----:B------:R-:W-:Y:S01]  /*12980*/  F2FP.BF16.F32.PACK_AB R10, R9, R10 ;  /* 0x0000000a090a723e */ /* 0x000fe200000010ff */
[----:B------:R4:W5:Y:S01]  /*12990*/  MUFU.EX2 R32, R43 ;  /* 0x0000002b00207308 */ /* 0x0009620000000800 */
[----:B------:R-:W-:Y:S01]  /*129a0*/  FADD.FTZ R30, R11, R30 ;  /* 0x0000001e0b1e7221 */ /* 0x000fe20000010000 */
[----:B------:R-:W-:-:S03]  /*129b0*/  FADD.FTZ R26, R9, R26 ;  /* 0x0000001a091a7221 */ /* 0x000fc60000010000 */
[----:B-1----:R-:W-:Y:S01]  /*129c0*/  FADD.FTZ R30, R27, R30 ;  /* 0x0000001e1b1e7221 */ /* 0x002fe20000010000 */
[----:B------:R-:W-:Y:S02]  /*129d0*/  FADD.FTZ R9, R35, R26 ;  /* 0x0000001a23097221 */ /* 0x000fe40000010000 */
[----:B------:R-:W1:Y:S01]  /*129e0*/  MUFU.EX2 R34, R34 ;  /* 0x0000002200227308 */ /* 0x000e620000000800 */
[----:B----4-:R-:W-:Y:S01]  /*129f0*/  FFMA.FTZ R43, R38, UR39, -R4 ;  /* 0x00000027262b7c23 */ /* 0x010fe20008010804 */
[----:B---3--:R-:W-:Y:S01]  /*12a00*/  FADD.FTZ R30, R29, R30 ;  /* 0x0000001e1d1e7221 */ /* 0x008fe20000010000 */
[----:B------:R-:W-:Y:S01]  /*12a10*/  FADD.FTZ R9, R36, R9 ;  /* 0x0000000924097221 */ /* 0x000fe20000010000 */
[--C-:B------:R-:W-:Y:S01]  /*12a20*/  FFMA.FTZ R38, R51, UR39, -R4.reuse ;  /* 0x0000002733267c23 */ /* 0x100fe20008010804 */
[----:B------:R-:W-:Y:S01]  /*12a30*/  FFMA.FTZ R4, R83, UR39, -R4 ;  /* 0x0000002753047c23 */ /* 0x000fe20008010804 */
[----:B0-----:R-:W-:Y:S01]  /*12a40*/  FADD.FTZ R30, R31, R30 ;  /* 0x0000001e1f1e7221 */ /* 0x001fe20000010000 */
[----:B------:R-:W-:Y:S01]  /*12a50*/  FADD.FTZ R9, R39, R9 ;  /* 0x0000000927097221 */ /* 0x000fe20000010000 */
[----:B------:R-:W0:Y:S03]  /*12a60*/  MUFU.EX2 R43, R43 ;  /* 0x0000002b002b7308 */ /* 0x000e260000000800 */
[----:B------:R-:W-:-:S04]  /*12a70*/  FADD.FTZ R9, R40, R9 ;  /* 0x0000000928097221 */ /* 0x000fc80000010000 */
[----:B-----5:R-:W-:Y:S01]  /*12a80*/  FADD.FTZ R9, R32, R9 ;  /* 0x0000000920097221 */ /* 0x020fe20000010000 */
[----:B------:R-:W3:Y:S01]  /*12a90*/  MUFU.EX2 R33, R33 ;  /* 0x0000002100217308 */ /* 0x000ee20000000800 */
[----:B-1----:R-:W-:Y:S01]  /*12aa0*/  FADD.FTZ R35, R34, R30 ;  /* 0x0000001e22237221 */ /* 0x002fe20000010000 */
[----:B------:R-:W-:Y:S01]  /*12ab0*/  F2FP.BF16.F32.PACK_AB R30, R40, R39 ;  /* 0x00000027281e723e */ /* 0x000fe200000010ff */
[----:B------:R-:W-:Y:S01]  /*12ac0*/  FADD.FTZ R9, R44, R9 ;  /* 0x000000092c097221 */ /* 0x000fe20000010000 */
[----:B------:R-:W4:Y:S03]  /*12ad0*/  LDL R39, [R1+0x20] ;  /* 0x0000200001277983 */ /* 0x000f260000100800 */
[----:B------:R-:W-:Y:S01]  /*12ae0*/  FADD.FTZ R36, R47, R9 ;  /* 0x000000092f247221 */ /* 0x000fe20000010000 */
[----:B------:R-:W1:Y:S01]  /*12af0*/  MUFU.EX2 R37, R37 ;  /* 0x0000002500257308 */ /* 0x000e620000000800 */
[----:B0-----:R-:W-:Y:S01]  /*12b00*/  FADD.FTZ R35, R43, R35 ;  /* 0x000000232b237221 */ /* 0x001fe20000010000 */
[----:B------:R-:W-:Y:S01]  /*12b10*/  F2FP.BF16.F32.PACK_AB R9, R27, R11 ;  /* 0x0000000b1b09723e */ /* 0x000fe200000010ff */
[----:B------:R-:W-:Y:S01]  /*12b20*/  FADD.FTZ R36, R50, R36 ;  /* 0x0000002432247221 */ /* 0x000fe20000010000 */
[----:B------:R-:W-:Y:S01]  /*12b30*/  F2FP.BF16.F32.PACK_AB R11, R31, R29 ;  /* 0x0000001d1f0b723e */ /* 0x000fe200000010ff */
[----:B------:R-:W-:Y:S01]  /*12b40*/  FADD.FTZ R35, R41, R35 ;  /* 0x0000002329237221 */ /* 0x000fe20000010000 */
[----:B------:R-:W-:Y:S01]  /*12b50*/  F2FP.BF16.F32.PACK_AB R29, R43, R34 ;  /* 0x000000222b1d723e */ /* 0x000fe200000010ff */
[----:B------:R-:W-:Y:S01]  /*12b60*/  FADD.FTZ R36, R53, R36 ;  /* 0x0000002435247221 */ /* 0x000fe20000010000 */
[----:B------:R-:W0:Y:S01]  /*12b70*/  MUFU.EX2 R38, R38 ;  /* 0x0000002600267308 */ /* 0x000e220000000800 */
[C---:B------:R-:W-:Y:S01]  /*12b80*/  FADD.FTZ R35, R42.reuse, R35 ;  /* 0x000000232a237221 */ /* 0x040fe20000010000 */
[----:B------:R-:W-:Y:S01]  /*12b90*/  F2FP.BF16.F32.PACK_AB R31, R42, R41 ;  /* 0x000000292a1f723e */ /* 0x000fe200000010ff */
[----:B------:R-:W-:Y:S01]  /*12ba0*/  FADD.FTZ R36, R54, R36 ;  /* 0x0000002436247221 */ /* 0x000fe20000010000 */
[----:B--2---:R2:W-:Y:S01]  /*12bb0*/  STSM.16.M88.4 [R86], R8 ;  /* 0x0000000856007844 */ /* 0x0045e20000000200 */
[----:B---3--:R-:W-:-:S02]  /*12bc0*/  FADD.FTZ R35, R33, R35 ;  /* 0x0000002321237221 */ /* 0x008fc40000010000 */
[----:B------:R-:W-:Y:S01]  /*12bd0*/  FADD.FTZ R36, R57, R36 ;  /* 0x0000002439247221 */ /* 0x000fe20000010000 */
[----:B------:R-:W3:Y:S01]  /*12be0*/  MUFU.EX2 R3, R3 ;  /* 0x0000000300037308 */ /* 0x000ee20000000800 */
[----:B-1----:R-:W-:-:S07]  /*12bf0*/  FADD.FTZ R35, R37, R35 ;  /* 0x0000002325237221 */ /* 0x002fce0000010000 */
[----:B------:R-:W1:Y:S01]  /*12c00*/  MUFU.EX2 R22, R55 ;  /* 0x0000003700167308 */ /* 0x000e620000000800 */
[----:B0-----:R-:W-:-:S07]  /*12c10*/  FADD.FTZ R35, R38, R35 ;  /* 0x0000002326237221 */ /* 0x001fce0000010000 */
[----:B------:R-:W0:Y:S01]  /*12c20*/  MUFU.EX2 R25, R25 ;  /* 0x0000001900197308 */ /* 0x000e220000000800 */
[----:B---3--:R-:W-:-:S07]  /*12c30*/  FADD.FTZ R35, R3, R35 ;  /* 0x0000002303237221 */ /* 0x008fce0000010000 */
[----:B------:R-:W3:Y:S01]  /*12c40*/  MUFU.EX2 R45, R45 ;  /* 0x0000002d002d7308 */ /* 0x000ee20000000800 */
[----:B-1----:R-:W-:-:S07]  /*12c50*/  FADD.FTZ R35, R22, R35 ;  /* 0x0000002316237221 */ /* 0x002fce0000010000 */
[----:B------:R-:W1:Y:S01]  /*12c60*/  MUFU.EX2 R46, R46 ;  /* 0x0000002e002e7308 */ /* 0x000e620000000800 */
[----:B0-----:R-:W-:Y:S01]  /*12c70*/  FADD.FTZ R34, R25, R35 ;  /* 0x0000002319227221 */ /* 0x001fe20000010000 */
[----:B------:R-:W-:-:S06]  /*12c80*/  FADD.FTZ R36, R58, R36 ;  /* 0x000000243a247221 */ /* 0x000fcc0000010000 */
[----:B------:R-:W0:Y:S01]  /*12c90*/  MUFU.EX2 R17, R63 ;  /* 0x0000003f00117308 */ /* 0x000e220000000800 */
[----:B---3--:R-:W-:Y:S01]  /*12ca0*/  FADD.FTZ R27, R45, R34 ;  /* 0x000000222d1b7221 */ /* 0x008fe20000010000 */
[----:B------:R-:W-:-:S06]  /*12cb0*/  FADD.FTZ R35, R61, R36 ;  /* 0x000000243d237221 */ /* 0x000fcc0000010000 */
[----:B------:R-:W3:Y:S01]  /*12cc0*/  MUFU.EX2 R26, R64 ;  /* 0x00000040001a7308 */ /* 0x000ee20000000800 */
[----:B-1----:R-:W-:Y:S01]  /*12cd0*/  FADD.FTZ R36, R46, R27 ;  /* 0x0000001b2e247221 */ /* 0x002fe20000010000 */
[----:B------:R-:W-:Y:S01]  /*12ce0*/  FADD.FTZ R40, R62, R35 ;  /* 0x000000233e287221 */ /* 0x000fe20000010000 */
[----:B------:R3:W-:Y:S03]  /*12cf0*/  STSM.16.M88.4 [R139], R28 ;  /* 0x0000001c8b007844 */ /* 0x0007e60000000200 */
[----:B--2---:R-:W-:Y:S02]  /*12d00*/  FADD.FTZ R11, R65, R40 ;  /* 0x00000028410b7221 */ /* 0x004fe40000010000 */
[----:B------:R-:W-:Y:S01]  /*12d10*/  MUFU.EX2 R71, R71 ;  /* 0x0000004700477308 */ /* 0x000fe20000000800 */
[----:B0-----:R-:W-:Y:S01]  /*12d20*/  FADD.FTZ R9, R17, R36 ;  /* 0x0000002411097221 */ /* 0x001fe20000010000 */
[----:B------:R-:W-:-:S02]  /*12d30*/  F2FP.BF16.F32.PACK_AB R32, R44, R32 ;  /* 0x000000202c20723e */ /* 0x000fc400000010ff */
[----:B------:R-:W-:Y:S02]  /*12d40*/  F2FP.BF16.F32.PACK_AB R34, R50, R47 ;  /* 0x0000002f3222723e */ /* 0x000fe400000010ff */
[----:B------:R-:W-:Y:S02]  /*12d50*/  F2FP.BF16.F32.PACK_AB R33, R37, R33 ;  /* 0x000000212521723e */ /* 0x000fe400000010ff */
[----:B------:R-:W-:Y:S01]  /*12d60*/  F2FP.BF16.F32.PACK_AB R35, R3, R38 ;  /* 0x000000260323723e */ /* 0x000fe200000010ff */
[----:B------:R-:W0:Y:S01]  /*12d70*/  MUFU.EX2 R72, R72 ;  /* 0x0000004800487308 */ /* 0x000e220000000800 */
[----:B------:R-:W-:Y:S01]  /*12d80*/  F2FP.BF16.F32.PACK_AB R8, R54, R53 ;  /* 0x000000353608723e */ /* 0x000fe200000010ff */
[----:B---3--:R-:W-:Y:S01]  /*12d90*/  FADD.FTZ R28, R26, R9 ;  /* 0x000000091a1c7221 */ /* 0x008fe20000010000 */
[----:B------:R-:W-:Y:S01]  /*12da0*/  FADD.FTZ R30, R66, R11 ;  /* 0x0000000b421e7221 */ /* 0x000fe20000010000 */
[----:B------:R-:W-:Y:S02]  /*12db0*/  F2FP.BF16.F32.PACK_AB R10, R58, R57 ;  /* 0x000000393a0a723e */ /* 0x000fe400000010ff */
[----:B------:R-:W-:-:S02]  /*12dc0*/  F2FP.BF16.F32.PACK_AB R9, R25, R22 ;  /* 0x000000161909723e */ /* 0x000fc400000010ff */
[----:B------:R-:W-:Y:S01]  /*12dd0*/  F2FP.BF16.F32.PACK_AB R11, R46, R45 ;  /* 0x0000002d2e0b723e */ /* 0x000fe200000010ff */
[----:B------:R-:W-:Y:S01]  /*12de0*/  STSM.16.M88.4 [R138], R32 ;  /* 0x000000208a007844 */ /* 0x000fe20000000200 */
[----:B------:R-:W-:Y:S03]  /*12df0*/  MUFU.EX2 R75, R75 ;  /* 0x0000004b004b7308 */ /* 0x000fe60000000800 */
[----:B------:R1:W-:Y:S02]  /*12e00*/  STSM.16.M88.4 [R137+0x27800], R8 ;  /* 0x0278000889007844 */ /* 0x0003e40000000200 */
[----:B-1----:R-:W-:Y:S02]  /*12e10*/  F2FP.BF16.F32.PACK_AB R9, R26, R17 ;  /* 0x000000111a09723e */ /* 0x002fe400000010ff */
[----:B------:R-:W2:Y:S01]  /*12e20*/  LDL R17, [R1+0x18] ;  /* 0x0000180001117983 */ /* 0x000ea20000100800 */
[----:B------:R-:W1:Y:S01]  /*12e30*/  MUFU.EX2 R76, R76 ;  /* 0x0000004c004c7308 */ /* 0x000e620000000800 */
[----:B------:R-:W-:Y:S01]  /*12e40*/  FADD.FTZ R27, R69, R30 ;  /* 0x0000001e451b7221 */ /* 0x000fe20000010000 */
[----:B------:R-:W-:-:S03]  /*12e50*/  FADD.FTZ R3, R67, R28 ;  /* 0x0000001c43037221 */ /* 0x000fc60000010000 */
[----:B------:R-:W-:-:S03]  /*12e60*/  FADD.FTZ R28, R70, R27 ;  /* 0x0000001b461c7221 */ /* 0x000fc60000010000 */
[----:B------:R-:W-:Y:S01]  /*12e70*/  MUFU.EX2 R77, R77 ;  /* 0x0000004d004d7308 */ /* 0x000fe20000000800 */
[----:B------:R-:W-:-:S07]  /*12e80*/  FADD.FTZ R25, R73, R28 ;  /* 0x0000001c49197221 */ /* 0x000fce0000010000 */
[----:B------:R-:W3:Y:S08]  /*12e90*/  MUFU.EX2 R78, R78 ;  /* 0x0000004e004e7308 */ /* 0x000ef00000000800 */
[----:B------:R-:W-:Y:S08]  /*12ea0*/  MUFU.EX2 R81, R81 ;  /* 0x0000005100517308 */ /* 0x000ff00000000800 */
[----:B------:R-:W5:Y:S01]  /*12eb0*/  MUFU.EX2 R36, R4 ;  /* 0x0000000400247308 */ /* 0x000f620000000800 */
[----:B------:R-:W-:Y:S01]  /*12ec0*/  FADD.FTZ R28, R74, R25 ;  /* 0x000000194a1c7221 */ /* 0x000fe20000010000 */
[----:B------:R-:W-:-:S02]  /*12ed0*/  F2FP.BF16.F32.PACK_AB R8, R62, R61 ;  /* 0x0000003d3e08723e */ /* 0x000fc400000010ff */
[----:B------:R-:W-:Y:S01]  /*12ee0*/  F2FP.BF16.F32.PACK_AB R10, R66, R65 ;  /* 0x00000041420a723e */ /* 0x000fe200000010ff */
[----:B------:R-:W-:Y:S01]  /*12ef0*/  FADD.FTZ R25, R79, R28 ;  /* 0x0000001c4f197221 */ /* 0x000fe20000010000 */
[----:B------:R-:W-:Y:S02]  /*12f00*/  F2FP.BF16.F32.PACK_AB R11, R68, R67 ;  /* 0x00000043440b723e */ /* 0x000fe400000010ff */
[----:B------:R-:W-:Y:S02]  /*12f10*/  F2FP.BF16.F32.PACK_AB R28, R70, R69 ;  /* 0x00000045461c723e */ /* 0x000fe400000010ff */
[----:B------:R-:W-:Y:S02]  /*12f20*/  F2FP.BF16.F32.PACK_AB R30, R74, R73 ;  /* 0x000000494a1e723e */ /* 0x000fe400000010ff */
[----:B0-----:R-:W-:Y:S02]  /*12f30*/  F2FP.BF16.F32.PACK_AB R29, R72, R71 ;  /* 0x00000047481d723e */ /* 0x001fe400000010ff */
[----:B-1----:R-:W-:Y:S01]  /*12f40*/  F2FP.BF16.F32.PACK_AB R31, R76, R75 ;  /* 0x0000004b4c1f723e */ /* 0x002fe200000010ff */
[----:B------:R-:W-:Y:S01]  /*12f50*/  FADD.FTZ R22, R68, R3 ;  /* 0x0000000344167221 */ /* 0x000fe20000010000 */
[----:B------:R-:W-:-:S02]  /*12f60*/  F2FP.BF16.F32.PACK_AB R32, R80, R79 ;  /* 0x0000004f5020723e */ /* 0x000fc400000010ff */
[----:B---3--:R-:W-:Y:S02]  /*12f70*/  F2FP.BF16.F32.PACK_AB R33, R78, R77 ;  /* 0x0000004d4e21723e */ /* 0x008fe400000010ff */
[----:B------:R-:W-:Y:S02]  /*12f80*/  F2FP.BF16.F32.PACK_AB R34, R85, R84 ;  /* 0x000000545522723e */ /* 0x000fe400000010ff */
[----:B-----5:R-:W-:Y:S01]  /*12f90*/  F2FP.BF16.F32.PACK_AB R35, R36, R81 ;  /* 0x000000512423723e */ /* 0x020fe200000010ff */
[----:B------:R-:W-:-:S04]  /*12fa0*/  FADD.FTZ R3, R71, R22 ;  /* 0x0000001647037221 */ /* 0x000fc80000010000 */
[----:B------:R-:W-:-:S04]  /*12fb0*/  FADD.FTZ R22, R72, R3 ;  /* 0x0000000348167221 */ /* 0x000fc80000010000 */
[----:B------:R-:W-:-:S04]  /*12fc0*/  FADD.FTZ R3, R75, R22 ;  /* 0x000000164b037221 */ /* 0x000fc80000010000 */
[----:B------:R-:W-:-:S04]  /*12fd0*/  FADD.FTZ R22, R76, R3 ;  /* 0x000000034c167221 */ /* 0x000fc80000010000 */
[----:B------:R-:W-:Y:S01]  /*12fe0*/  FADD.FTZ R3, R77, R22 ;  /* 0x000000164d037221 */ /* 0x000fe20000010000 */
[----:B------:R-:W-:-:S03]  /*12ff0*/  FADD.FTZ R25, R80, R25 ;  /* 0x0000001950197221 */ /* 0x000fc60000010000 */
[----:B------:R-:W-:Y:S01]  /*13000*/  FADD.FTZ R4, R78, R3 ;  /* 0x000000034e047221 */ /* 0x000fe20000010000 */
[----:B------:R-:W-:-:S03]  /*13010*/  FADD.FTZ R84, R84, R25 ;  /* 0x0000001954547221 */ /* 0x000fc60000010000 */
        /* <DEDUP_REMOVED lines=49> */
[----:B------:R-:W-:Y:S01]  /*13330*/  FADD.FTZ R4, R85, R84 ;  /* 0x0000005455047221 */ /* 0x000fe20000010000 */
[----:B------:R-:W-:Y:S01]  /*13340*/  FADD.FTZ R3, R36, R3 ;  /* 0x0000000324037221 */ /* 0x000fe20000010000 */
[----:B------:R-:W-:-:S02]  /*13350*/  IMAD.MOV.U32 R22, RZ, RZ, R5 ;  /* 0x000000ffff167224 */ /* 0x000fc400078e0005 */
[----:B------:R-:W-:Y:S02]  /*13360*/  IMAD.MOV.U32 R12, RZ, RZ, R82 ;  /* 0x000000ffff0c7224 */ /* 0x000fe400078e0052 */
[----:B------:R-:W-:Y:S01]  /*13370*/  IMAD.MOV.U32 R13, RZ, RZ, R24 ;  /* 0x000000ffff0d7224 */ /* 0x000fe200078e0018 */
[----:B----4-:R0:W-:Y:S04]  /*13380*/  STSM.16.M88.4 [R39], R8 ;  /* 0x0000000827007844 */ /* 0x0101e80000000200 */
[----:B------:R0:W-:Y:S04]  /*13390*/  STSM.16.M88.4 [R139+0x6000], R28 ;  /* 0x0060001c8b007844 */ /* 0x0001e80000000200 */
[----:B------:R0:W-:Y:S01]  /*133a0*/  STSM.16.M88.4 [R138+0x6000], R32 ;  /* 0x006000208a007844 */ /* 0x0001e20000000200 */
[----:B------:R1:W-:Y:S06]  /*133b0*/  MEMBAR.ALL.CTA ;  /* 0x0000000000007992 */ /* 0x0003ec0000008000 */
[----:B-1----:R-:W1:Y:S01]  /*133c0*/  FENCE.VIEW.ASYNC.S ;  /* 0x00000000000073c6 */ /* 0x002e620000000000 */
[C---:B--2---:R-:W-:Y:S01]  /*133d0*/  ISETP.GT.AND P2, PT, R0.reuse, R17, PT ;  /* 0x000000110000720c */ /* 0x044fe20003f44270 */
[----:B------:R-:W-:-:S02]  /*133e0*/  VIADD R0, R0, 0xffffffff ;  /* 0xffffffff00007836 */ /* 0x000fc40000000000 */
[----:B------:R-:W-:Y:S01]  /*133f0*/  IMAD.MOV.U32 R17, RZ, RZ, R14 ;  /* 0x000000ffff117224 */ /* 0x000fe200078e000e */
[----:B-1----:R-:W-:-:S09]  /*13400*/  NOP ;  /* 0x0000000000007918 */ /* 0x002fd20000000000 */
[----:B0-----:R-:W-:Y:S05]  /*13410*/  @P2 BRA `(.L_x_9503) ;  /* 0xffffffc400482947 */ /* 0x001fea000383ffff */
[----:B------:R-:W-:Y:S02]  /*13420*/  IMAD.MOV.U32 R13, RZ, RZ, R24 ;  /* 0x000000ffff0d7224 */ /* 0x000fe400078e0018 */
[----:B------:R-:W-:Y:S02]  /*13430*/  IMAD.MOV.U32 R12, RZ, RZ, R82 ;  /* 0x000000ffff0c7224 */ /* 0x000fe400078e0052 */
[----:B------:R-:W-:Y:S02]  /*13440*/  IMAD.MOV.U32 R17, RZ, RZ, R14 ;  /* 0x000000ffff117224 */ /* 0x000fe400078e000e */
[----:B------:R-:W-:-:S07]  /*13450*/  IMAD.MOV.U32 R22, RZ, RZ, R5 ;  /* 0x000000ffff167224 */ /* 0x000fce00078e0005 */
.L_x_9485:
[----:B------:R-:W2:Y:S01]  /*13460*/  LDL R9, [R1+0x30] ;  /* 0x0000300001097983 */ /* 0x000ea20000100800 */
[----:B------:R-:W0:Y:S01]  /*13470*/  LDC R14, c[0x0][0x9e4] ;  /* 0x00027900ff0e7b82 */ /* 0x000e220000000800 */
[----:B------:R-:W-:Y:S02]  /*13480*/  ULDC UR8, c[0x0][0x9dc] ;  /* 0x0002770000087ab9 */ /* 0x000fe40000000800 */
[----:B------:R-:W2:Y:S04]  /*13490*/  LDL R5, [R1+0x28] ;  /* 0x0000280001057983 */ /* 0x000ea80000100800 */
[----:B------:R-:W3:Y:S01]  /*134a0*/  LDL.LU R8, [R1+0x34] ;  /* 0x0000340001087983 */ /* 0x000ee20000300800 */
[----:B0-----:R-:W-:Y:S02]  /*134b0*/  ISETP.GE.AND P5, PT, R14, 0x1, PT ;  /* 0x000000010e00780c */ /* 0x001fe40003fa6270 */
[----:B--2---:R-:W-:-:S05]  /*134c0*/  IADD3 R5, R5, 0xc0, -R9 ;  /* 0x000000c005057810 */ /* 0x004fca0007ffe809 */
[----:B---3--:R-:W-:-:S04]  /*134d0*/  IMAD R5, R8, 0xc0, R5 ;  /* 0x000000c008057824 */ /* 0x008fc800078e0205 */
[----:B------:R-:W-:Y:S02]  /*134e0*/  VIADD R8, R5, -UR8 ;  /* 0x8000000805087c36 */ /* 0x000fe40008000000 */
        /* <DEDUP_REMOVED lines=11> */
.L_x_9506:
[----:B------:R-:W-:-:S13]  /*135a0*/  ISETP.NE.AND P2, PT, R14, 0x1, PT ;  /* 0x000000010e00780c */ /* 0x000fda0003f45270 */
[----:B------:R-:W0:Y:S02]  /*135b0*/  @P2 LDC.64 R10, c[0x0][0x9e8] ;  /* 0x00027a00ff0a2b82 */ /* 0x000e240000000a00 */
[----:B0-----:R-:W-:-:S05]  /*135c0*/  @P2 IMAD.HI.U32 R10, R5, R10, RZ ;  /* 0x0000000a050a2227 */ /* 0x001fca00078e00ff */
[----:B------:R-:W-:-:S07]  /*135d0*/  @P2 SHF.R.U32.HI R5, RZ, R11, R10 ;  /* 0x0000000bff052219 */ /* 0x000fce000001160a */
.L_x_9507:
[----:B------:R-:W-:Y:S05]  /*135e0*/  BSYNC B0 ;  /* 0x0000000000007941 */ /* 0x000fea0003800000 */
.L_x_9505:
[----:B------:R-:W-:-:S05]  /*135f0*/  IMAD R5, R5, R14, RZ ;  /* 0x0000000e05057224 */ /* 0x000fca00078e02ff */
[----:B------:R-:W-:-:S07]  /*13600*/  VIMNMX R8, R8, R5, !PT ;  /* 0x0000000508087248 */ /* 0x000fce0007fe0100 */
.L_x_9504:
[----:B------:R-:W2:Y:S01]  /*13610*/  LDL R9, [R1+0x3c] ;  /* 0x00003c0001097983 */ /* 0x000ea20000100800 */
[----:B------:R-:W-:-:S05]  /*13620*/  VIADD R8, R8, 0x7f ;  /* 0x0000007f08087836 */ /* 0x000fca0000000000 */
[----:B------:R-:W-:-:S04]  /*13630*/  SHF.R.S32.HI R5, RZ, 0x1f, R8 ;  /* 0x0000001fff057819 */ /* 0x000fc80000011408 */
[----:B------:R-:W-:-:S04]  /*13640*/  LEA.HI R5, R5, R8, RZ, 0x7 ;  /* 0x0000000805057211 */ /* 0x000fc800078f38ff */
[----:B------:R-:W-:-:S04]  /*13650*/  SHF.R.S32.HI R5, RZ, 0x7, R5 ;  /* 0x00000007ff057819 */ /* 0x000fc80000011405 */
[----:B--2---:R-:W-:-:S04]  /*13660*/  VIMNMX R140, R9, R5, !PT ;  /* 0x00000005098c7248 */ /* 0x004fc80007fe0100 */
[----:B------:R-:W-:-:S13]  /*13670*/  ISETP.GE.AND P2, PT, R0, R140, PT ;  /* 0x0000008c0000720c */ /* 0x000fda0003f46270 */
[----:B------:R-:W-:Y:S05]  /*13680*/  @!P2 BRA `(.L_x_9508) ;  /* 0x0000002800f4a947 */ /* 0x000fea0003800000 */
[----:B------:R-:W-:Y:S02]  /*13690*/  IMAD.MOV.U32 R5, RZ, RZ, R13 ;  /* 0x000000ffff057224 */ /* 0x000fe400078e000d */
[----:B------:R-:W-:Y:S02]  /*136a0*/  IMAD.MOV.U32 R8, RZ, RZ, R12 ;  /* 0x000000ffff087224 */ /* 0x000fe400078e000c */
[----:B------:R-:W-:Y:S02]  /*136b0*/  IMAD.MOV.U32 R10, RZ, RZ, R22 ;  /* 0x000000ffff0a7224 */ /* 0x000fe400078e0016 */
[----:B------:R-:W-:-:S07]  /*136c0*/  IMAD.MOV.U32 R9, RZ, RZ, R17 ;  /* 0x000000ffff097224 */ /* 0x000fce00078e0011 */
.L_x_9518:
        /* <DEDUP_REMOVED lines=11> */
.L_x_9510:
[----:B------:R-:W-:Y:S01]  /*13780*/  IMAD R11, R17, 0x8, R2 ;  /* 0x00000008110b7824 */ /* 0x000fe200078e0202 */
[----:B------:R-:W-:-:S04]  /*13790*/  SHF.L.U32 R12, R22, 0x1f, RZ ;  /* 0x0000001f160c7819 */ /* 0x000fc800000006ff */
[----:B------:R0:W1:Y:S01]  /*137a0*/  SYNCS.PHASECHK.TRANS64.TRYWAIT P3, [R11+URZ+0x2d830], R12 ;  /* 0x02d8300c0b0075a7 */ /* 0x000062000806017f */
[----:B------:R-:W-:Y:S05]  /*137b0*/  @!P0 BRA `(.L_x_9511) ;  /* 0x0000000000048947 */ /* 0x000fea0003800000 */
[----:B------:R-:W-:Y:S01]  /*137c0*/  BPT.TRAP 0x1 ;  /* 0x000000040000795c */ /* 0x000fe20000300000 */
.L_x_9511:
[----:B------:R-:W-:Y:S04]  /*137d0*/  BSSY B0, `(.L_x_9509) ;  /* 0x0000004000007945 */ /* 0x000fe80003800000 */
[----:B-1----:R-:W-:Y:S05]  /*137e0*/  @P3 BRA `(.L_x_9512) ;  /* 0x0000000000083947 */ /* 0x002fea0003800000 */
[----:B------:R-:W1:Y:S02]  /*137f0*/  SYNCS.PHASECHK.TRANS64.TRYWAIT P3, [R11+URZ+0x2d830], R12 ;  /* 0x02d8300c0b0075a7 */ /* 0x000e64000806017f */
[----:B-1----:R-:W-:Y:S05]  /*13800*/  @!P3 BRA `(.L_x_9513) ;  /* 0x000000f400acb947 */ /* 0x002fea0003800000 */
.L_x_9512:
[----:B------:R-:W-:Y:S05]  /*13810*/  BSYNC B0 ;  /* 0x0000000000007941 */ /* 0x000fea0003800000 */
.L_x_9509:
        /* <DEDUP_REMOVED lines=28> */
[----:B------:R-:W-:-:S06]  /*139e0*/  WARPGROUP.ARRIVE ;  /* 0x00000000000079c5 */ /* 0x000fcc0000000000 */
        /* <DEDUP_REMOVED lines=32> */
.L_x_9515:
[----:B------:R-:W-:Y:S01]  /*13bf0*/  SHF.L.U32 R10, R10, 0x1f, RZ ;  /* 0x0000001f0a0a7819 */ /* 0x000fe200000006ff */
[----:B------:R-:W-:-:S04]  /*13c00*/  IMAD R11, R9, 0x8, R2 ;  /* 0x00000008090b7824 */ /* 0x000fc800078e0202 */
[----:B------:R0:W1:Y:S01]  /*13c10*/  SYNCS.PHASECHK.TRANS64.TRYWAIT P2, [R11+URZ+0x2d850], R10 ;  /* 0x02d8500a0b0075a7 */ /* 0x000062000804017f */
[----:B------:R-:W-:Y:S05]  /*13c20*/  @!P0 BRA `(.L_x_9516) ;  /* 0x0000000000048947 */ /* 0x000fea0003800000 */
[----:B------:R-:W-:Y:S01]  /*13c30*/  BPT.TRAP 0x1 ;  /* 0x000000040000795c */ /* 0x000fe20000300000 */
.L_x_9516:
[----:B-1----:R-:W-:Y:S05]  /*13c40*/  @P2 BRA `(.L_x_9514) ;  /* 0x0000000000082947 */ /* 0x002fea0003800000 */
[----:B------:R-:W1:Y:S02]  /*13c50*/  SYNCS.PHASECHK.TRANS64.TRYWAIT P2, [R11+URZ+0x2d850], R10 ;  /* 0x02d8500a0b0075a7 */ /* 0x000e64000804017f */
[----:B-1----:R-:W-:Y:S05]  /*13c60*/  @!P2 BRA `(.L_x_9517) ;  /* 0x000000f000a8a947 */ /* 0x002fea0003800000 */
.L_x_9514:
[----:B01----:R-:W-:Y:S01]  /*13c70*/  VIADD R10, R2, 0x400 ;  /* 0x00000400020a7836 */ /* 0x003fe20000000000 */
[----:B------:R-:W-:Y:S05]  /*13c80*/  WARPSYNC.ALL ;  /* 0x0000000000007948 */ /* 0x000fea0003800000 */
[----:B------:R-:W-:-:S04]  /*13c90*/  SHF.R.U32.HI R10, RZ, 0x4, R10 ;  /* 0x00000004ff0a7819 */ /* 0x000fc8000001160a */
[----:B------:R-:W-:-:S04]  /*13ca0*/  LOP3.LUT R10, R10, 0x3fff, RZ, 0xc0, !PT ;  /* 0x00003fff0a0a7812 */ /* 0x000fc800078ec0ff */
[----:B------:R-:W-:-:S05]  /*13cb0*/  LOP3.LUT R10, R10, 0x2000000, RZ, 0xfc, !PT ;  /* 0x020000000a0a7812 */ /* 0x000fca00078efcff */
[----:B------:R-:W-:Y:S01]  /*13cc0*/  IMAD R10, R9, 0x600, R10 ;  /* 0x00000600090a7824 */ /* 0x000fe200078e020a */
[----:B------:R-:W2:Y:S01]  /*13cd0*/  LDL R141, [R1+0x38] ;  /* 0x00003800018d7983 */ /* 0x000ea20000100800 */
[----:B------:R-:W-:Y:S02]  /*13ce0*/  IMAD.MOV.U32 R11, RZ, RZ, -0x7fffffe0 ;  /* 0x80000020ff0b7424 */ /* 0x000fe400078e00ff */
[----:B------:R-:W-:Y:S01]  /*13cf0*/  FMUL.FTZ R14, R29, UR47 ;  /* 0x0000002f1d0e7c20 */ /* 0x000fe20008410000 */
[C---:B------:R-:W-:Y:S01]  /*13d00*/  VIADD R12, R10.reuse, 0x40 ;  /* 0x000000400a0c7836 */ /* 0x040fe20000000000 */
[----:B------:R-:W-:Y:S01]  /*13d10*/  R2UR UR10, R10 ;  /* 0x000000000a0a72ca */ /* 0x000fe200000e0000 */
[----:B------:R-:W-:Y:S01]  /*13d20*/  IMAD.MOV.U32 R13, RZ, RZ, -0x7fffffe0 ;  /* 0x80000020ff0d7424 */ /* 0x000fe200078e00ff */
[C---:B------:R-:W-:Y:S01]  /*13d30*/  R2UR UR11, R11.reuse ;  /* 0x000000000b0b72ca */ /* 0x040fe200000e0000 */
[----:B------:R-:W-:Y:S01]  /*13d40*/  FMUL.FTZ R15, R32, UR47 ;  /* 0x0000002f200f7c20 */ /* 0x000fe20008410000 */
[----:B------:R-:W-:Y:S01]  /*13d50*/  R2UR UR14, R12 ;  /* 0x000000000c0e72ca */ /* 0x000fe200000e0000 */
[----:B------:R-:W-:Y:S01]  /*13d60*/  VIADD R12, R10, 0x80 ;  /* 0x000000800a0c7836 */ /* 0x000fe20000000000 */
[----:B------:R-:W-:Y:S01]  /*13d70*/  R2UR UR43, R11 ;  /* 0x000000000b2b72ca */ /* 0x000fe200000e0000 */
[----:B------:R-:W-:Y:S01]  /*13d80*/  FMUL.FTZ R11, R25, UR47 ;  /* 0x0000002f190b7c20 */ /* 0x000fe20008410000 */
[C---:B------:R-:W-:Y:S01]  /*13d90*/  R2UR UR15, R13.reuse ;  /* 0x000000000d0f72ca */ /* 0x040fe200000e0000 */
[----:B------:R-:W-:Y:S01]  /*13da0*/  MUFU.TANH R14, R14 ;  /* 0x0000000e000e7308 */ /* 0x000fe20000002400 */
[----:B------:R-:W-:Y:S01]  /*13db0*/  R2UR UR18, R12 ;  /* 0x000000000c1272ca */ /* 0x000fe200000e0000 */
[----:B------:R-:W-:Y:S01]  /*13dc0*/  VIADD R12, R10, 0xc0 ;  /* 0x000000c00a0c7836 */ /* 0x000fe20000000000 */
[C---:B------:R-:W-:Y:S01]  /*13dd0*/  R2UR UR19, R13.reuse ;  /* 0x000000000d1372ca */ /* 0x040fe200000e0000 */
[----:B------:R-:W-:Y:S01]  /*13de0*/  FMUL.FTZ R25, R36, UR47 ;  /* 0x0000002f24197c20 */ /* 0x000fe20008410000 */
[C---:B------:R-:W-:Y:S01]  /*13df0*/  R2UR UR23, R13.reuse ;  /* 0x000000000d1772ca */ /* 0x040fe200000e0000 */
[----:B------:R-:W-:Y:S01]  /*13e00*/  FMUL.FTZ R29, R40, UR47 ;  /* 0x0000002f281d7c20 */ /* 0x000fe20008410000 */
[----:B------:R-:W-:Y:S01]  /*13e10*/  R2UR UR22, R12 ;  /* 0x000000000c1672ca */ /* 0x000fe200000e0000 */
[----:B------:R-:W-:Y:S01]  /*13e20*/  VIADD R12, R10, 0x100 ;  /* 0x000001000a0c7836 */ /* 0x000fe20000000000 */
[C---:B------:R-:W-:Y:S01]  /*13e30*/  R2UR UR27, R13.reuse ;  /* 0x000000000d1b72ca */ /* 0x040fe200000e0000 */
[----:B------:R-:W-:Y:S01]  /*13e40*/  MUFU.TANH R11, R11 ;  /* 0x0000000b000b7308 */ /* 0x000fe20000002400 */
[----:B------:R-:W-:Y:S01]  /*13e50*/  R2UR UR31, R13 ;  /* 0x000000000d1f72ca */ /* 0x000fe200000e0000 */
[----:B------:R-:W-:Y:S01]  /*13e60*/  FMUL.FTZ R32, R41, UR47 ;  /* 0x0000002f29207c20 */ /* 0x000fe20008410000 */
[----:B------:R-:W-:Y:S01]  /*13e70*/  R2UR UR26, R12 ;  /* 0x000000000c1a72ca */ /* 0x000fe200000e0000 */
[----:B------:R-:W-:Y:S01]  /*13e80*/  VIADD R12, R10, 0x140 ;  /* 0x000001400a0c7836 */ /* 0x000fe20000000000 */
[----:B------:R-:W-:Y:S01]  /*13e90*/  R2UR UR35, R13 ;  /* 0x000000000d2372ca */ /* 0x000fe200000e0000 */
[----:B------:R-:W-:Y:S01]  /*13ea0*/  FMUL.FTZ R13, R28, UR47 ;  /* 0x0000002f1c0d7c20 */ /* 0x000fe20008410000 */
[----:B------:R-:W-:Y:S01]  /*13eb0*/  FMUL.FTZ R28, R37, UR47 ;  /* 0x0000002f251c7c20 */ /* 0x000fe20008410000 */
[----:B------:R-:W-:Y:S01]  /*13ec0*/  MUFU.TANH R15, R15 ;  /* 0x0000000f000f7308 */ /* 0x000fe20000002400 */
[----:B------:R-:W-:Y:S01]  /*13ed0*/  R2UR UR30, R12 ;  /* 0x000000000c1e72ca */ /* 0x000fe200000e0000 */
[----:B------:R-:W-:-:S02]  /*13ee0*/  VIADD R12, R10, 0x180 ;  /* 0x000001800a0c7836 */ /* 0x000fc40000000000 */
[----:B------:R-:W-:Y:S01]  /*13ef0*/  FMUL.FTZ R36, R45, UR47 ;  /* 0x0000002f2d247c20 */ /* 0x000fe20008410000 */
[----:B------:R-:W-:Y:S02]  /*13f00*/  VIADD R10, R10, 0x1c0 ;  /* 0x000001c00a0a7836 */ /* 0x000fe40000000000 */
[----:B------:R-:W-:Y:S01]  /*13f10*/  FMUL.FTZ R37, R48, UR47 ;  /* 0x0000002f30257c20 */ /* 0x000fe20008410000 */
[----:B------:R-:W-:Y:S01]  /*13f20*/  FMUL.FTZ R40, R49, UR47 ;  /* 0x0000002f31287c20 */ /* 0x000fe20008410000 */
[----:B------:R-:W-:Y:S01]  /*13f30*/  R2UR UR34, R12 ;  /* 0x000000000c2272ca */ /* 0x000fe200000e0000 */
[----:B------:R-:W-:Y:S01]  /*13f40*/  MUFU.TANH R13, R13 ;  /* 0x0000000d000d7308 */ /* 0x000fe20000002400 */
[----:B------:R-:W-:Y:S01]  /*13f50*/  R2UR UR42, R10 ;  /* 0x000000000a2a72ca */ /* 0x000fe200000e0000 */
        /* <DEDUP_REMOVED lines=23> */
[----:B0-----:R-:W-:Y:S01]  /*140d0*/  FMNMX.FTZ R12, R10, R8, !PT ;  /* 0x000000080a0c7209 */ /* 0x001fe20007810000 */
[----:B------:R-:W-:Y:S01]  /*140e0*/  FMUL.FTZ R76, R85, UR47 ;  /* 0x0000002f554c7c20 */ /* 0x000fe20008410000 */
[----:B------:R-:W-:Y:S01]  /*140f0*/  UMOV UR39, UR6 ;  /* 0x0000000600277c82 */ /* 0x000fe20008000000 */
        /* <DEDUP_REMOVED lines=9> */
[----:B------:R-:W-:Y:S01]  /*14190*/  FMNMX.FTZ R12, R14, R12, !PT ;  /* 0x0000000c0e0c7209 */ /* 0x000fe20007810000 */
[----:B------:R-:W-:Y:S01]  /*141a0*/  FMUL.FTZ R38, R38, UR47 ;  /* 0x0000002f26267c20 */ /* 0x000fe20008410000 */
[----:B------:R-:W-:Y:S01]  /*141b0*/  FMUL.FTZ R39, R39, UR47 ;  /* 0x0000002f27277c20 */ /* 0x000fe20008410000 */
[----:B------:R-:W4:Y:S01]  /*141c0*/  MUFU.TANH R29, R29 ;  /* 0x0000001d001d7308 */ /* 0x000f220000002400 */
        /* <DEDUP_REMOVED lines=8> */
[----:B---3--:R-:W-:Y:S01]  /*14250*/  FMNMX.FTZ R12, R25, R12, !PT ;  /* 0x0000000c190c7209 */ /* 0x008fe20007810000 */
[----:B------:R-:W-:Y:S01]  /*14260*/  FMUL.FTZ R63, R63, UR47 ;  /* 0x0000002f3f3f7c20 */ /* 0x000fe20008410000 */
[----:B------:R-:W-:Y:S01]  /*14270*/  FMUL.FTZ R81, R66, UR47 ;  /* 0x0000002f42517c20 */ /* 0x000fe20008410000 */
[----:B------:R-:W-:Y:S01]  /*14280*/  FMUL.FTZ R67, R67, UR47 ;  /* 0x0000002f43437c20 */ /* 0x000fe20008410000 */
[----:B0-----:R-:W-:Y:S01]  /*14290*/  FMNMX.FTZ R12, R28, R12, !PT ;  /* 0x0000000c1c0c7209 */ /* 0x001fe20007810000 */
[----:B------:R-:W-:Y:S01]  /*142a0*/  FMUL.FTZ R70, R70, UR47 ;  /* 0x0000002f46467c20 */ /* 0x000fe20008410000 */
[----:B------:R-:W-:Y:S01]  /*142b0*/  FMUL.FTZ R71, R71, UR47 ;  /* 0x0000002f47477c20 */ /* 0x000fe20008410000 */
[----:B------:R-:W0:Y:S01]  /*142c0*/  MUFU.TANH R33, R33 ;  /* 0x0000002100217308 */ /* 0x000e220000002400 */
[----:B----4-:R-:W-:Y:S01]  /*142d0*/  FMNMX.FTZ R12, R29, R12, !PT ;  /* 0x0000000c1d0c7209 */ /* 0x010fe20007810000 */
        /* <DEDUP_REMOVED lines=10> */
[----:B------:R-:W-:-:S04]  /*14380*/  WARPGROUP.ARRIVE ;  /* 0x00000000000079c5 */ /* 0x000fc80000000000 */
[----:B------:R-:W1:Y:S01]  /*14390*/  MUFU.TANH R37, R37 ;  /* 0x0000002500257308 */ /* 0x000e620000002400 */
[----:B0-----:R-:W-:-:S07]  /*143a0*/  FMNMX.FTZ R12, R33, R12, !PT ;  /* 0x0000000c210c7209 */ /* 0x001fce0007810000 */
[----:B------:R-:W0:Y:S01]  /*143b0*/  MUFU.TANH R40, R40 ;  /* 0x0000002800287308 */ /* 0x000e220000002400 */
[----:B---3--:R-:W-:-:S07]  /*143c0*/  FMNMX.FTZ R12, R36, R12, !PT ;  /* 0x0000000c240c7209 */ /* 0x008fce0007810000 */
[----:B------:R-:W3:Y:S01]  /*143d0*/  MUFU.TANH R41, R41 ;  /* 0x0000002900297308 */ /* 0x000ee20000002400 */
[----:B-1----:R-:W-:-:S07]  /*143e0*/  FMNMX.FTZ R12, R37, R12, !PT ;  /* 0x0000000c250c7209 */ /* 0x002fce0007810000 */
        /* <DEDUP_REMOVED lines=34> */
[----:B------:R-:W-:Y:S01]  /*14610*/  MUFU.TANH R26, R26 ;  /* 0x0000001a001a7308 */ /* 0x000fe20000002400 */
[----:B-1----:R-:W-:-:S07]  /*14620*/  FMNMX.FTZ R12, R73, R12, !PT ;  /* 0x0000000c490c7209 */ /* 0x002fce0007810000 */
        /* <DEDUP_REMOVED lines=8> */
[----:B------:R-:W0:Y:S07]  /*146b0*/  SHFL.BFLY PT, R77, R12, 0x1, 0x1f ;  /* 0x0c201f000c4d7f89 */ /* 0x000e2e00000e0000 */
[----:B------:R-:W-:Y:S08]  /*146c0*/  MUFU.TANH R38, R38 ;  /* 0x0000002600267308 */ /* 0x000ff00000002400 */
[----:B------:R-:W-:Y:S08]  /*146d0*/  MUFU.TANH R39, R39 ;  /* 0x0000002700277308 */ /* 0x000ff00000002400 */
[----:B------:R-:W-:Y:S01]  /*146e0*/  MUFU.TANH R42, R42 ;  /* 0x0000002a002a7308 */ /* 0x000fe20000002400 */
[----:B0-----:R-:W-:-:S05]  /*146f0*/  FMNMX.FTZ R12, R12, R77, !PT ;  /* 0x0000004d0c0c7209 */ /* 0x001fca0007810000 */
[C---:B------:R-:W-:Y:S01]  /*14700*/  FADD.FTZ R8, -R12.reuse, R8 ;  /* 0x000000080c087221 */ /* 0x040fe20000010100 */
[----:B------:R-:W-:Y:S01]  /*14710*/  FMUL.FTZ R77, R12, UR39 ;  /* 0x000000270c4d7c20 */ /* 0x000fe20008410000 */
[----:B------:R-:W-:Y:S02]  /*14720*/  MUFU.TANH R43, R43 ;  /* 0x0000002b002b7308 */ /* 0x000fe40000002400 */
        /* <DEDUP_REMOVED lines=24> */
[--C-:B------:R-:W-:Y:S01]  /*148b0*/  FFMA.FTZ R53, R53, UR39, -R77.reuse ;  /* 0x0000002735357c23 */ /* 0x100fe2000801084d */
[--C-:B------:R-:W-:Y:S01]  /*148c0*/  FFMA.FTZ R56, R56, UR39, -R77.reuse ;  /* 0x0000002738387c23 */ /* 0x100fe2000801084d */
[--C-:B------:R-:W-:Y:S01]  /*148d0*/  FFMA.FTZ R57, R57, UR39, -R77.reuse ;  /* 0x0000002739397c23 */ /* 0x100fe2000801084d */
[--C-:B------:R-:W-:Y:S01]  /*148e0*/  FFMA.FTZ R60, R60, UR39, -R77.reuse ;  /* 0x000000273c3c7c23 */ /* 0x100fe2000801084d */
[--C-:B------:R-:W-:Y:S01]  /*148f0*/  FFMA.FTZ R61, R61, UR39, -R77.reuse ;  /* 0x000000273d3d7c23 */ /* 0x100fe2000801084d */
[--C-:B------:R-:W-:Y:S01]  /*14900*/  FFMA.FTZ R64, R64, UR39, -R77.reuse ;  /* 0x0000002740407c23 */ /* 0x100fe2000801084d */
[----:B------:R-:W-:Y:S01]  /*14910*/  MUFU.TANH R46, R46 ;  /* 0x0000002e002e7308 */ /* 0x000fe20000002400 */
[----:B0-----:R-:W-:Y:S01]  /*14920*/  FFMA.FTZ R4, R80, R4, R8 ;  /* 0x0000000450047223 */ /* 0x001fe20000010008 */
[----:B-1----:R-:W-:Y:S01]  /*14930*/  FMUL.FTZ R11, R51, UR47 ;  /* 0x0000002f330b7c20 */ /* 0x002fe20008410000 */
[----:B------:R-:W-:Y:S01]  /*14940*/  FMUL.FTZ R51, R54, UR47 ;  /* 0x0000002f36337c20 */ /* 0x000fe20008410000 */
[----:B------:R-:W-:Y:S01]  /*14950*/  FMUL.FTZ R54, R58, UR47 ;  /* 0x0000002f3a367c20 */ /* 0x000fe20008410000 */
[----:B------:R-:W-:Y:S01]  /*14960*/  FMUL.FTZ R58, R59, UR47 ;  /* 0x0000002f3b3a7c20 */ /* 0x000fe20008410000 */
[--C-:B------:R-:W-:Y:S01]  /*14970*/  FFMA.FTZ R65, R65, UR39, -R77.reuse ;  /* 0x0000002741417c23 */ /* 0x100fe2000801084d */
[--C-:B------:R-:W-:Y:S01]  /*14980*/  FFMA.FTZ R68, R68, UR39, -R77.reuse ;  /* 0x0000002744447c23 */ /* 0x100fe2000801084d */
[----:B------:R-:W-:Y:S01]  /*14990*/  MUFU.TANH R47, R47 ;  /* 0x0000002f002f7308 */ /* 0x000fe20000002400 */
[C---:B---3--:R-:W-:Y:S01]  /*149a0*/  FADD.FTZ R4, R10.reuse, R4 ;  /* 0x000000040a047221 */ /* 0x048fe20000010000 */
[----:B------:R-:W-:Y:S01]  /*149b0*/  F2FP.BF16.F32.PACK_AB R8, R10, R8 ;  /* 0x000000080a08723e */ /* 0x000fe200000010ff */
[--C-:B------:R-:W-:Y:S01]  /*149c0*/  FFMA.FTZ R69, R69, UR39, -R77.reuse ;  /* 0x0000002745457c23 */ /* 0x100fe2000801084d */
[--C-:B------:R-:W-:Y:S01]  /*149d0*/  FFMA.FTZ R72, R72, UR39, -R77.reuse ;  /* 0x0000002748487c23 */ /* 0x100fe2000801084d */
[--C-:B------:R-:W-:Y:S01]  /*149e0*/  FFMA.FTZ R73, R73, UR39, -R77.reuse ;  /* 0x0000002749497c23 */ /* 0x100fe2000801084d */
[----:B------:R-:W-:Y:S01]  /*149f0*/  FFMA.FTZ R76, R76, UR39, -R77 ;  /* 0x000000274c4c7c23 */ /* 0x000fe2000801084d */
[----:B------:R-:W-:Y:S01]  /*14a00*/  FMUL.FTZ R77, R62, UR47 ;  /* 0x0000002f3e4d7c20 */ /* 0x000fe20008410000 */
[----:B------:R-:W0:Y:S08]  /*14a10*/  MUFU.EX2 R10, R13 ;  /* 0x0000000d000a7308 */ /* 0x000e300000000800 */
[----:B------:R1:W3:Y:S08]  /*14a20*/  MUFU.EX2 R13, R14 ;  /* 0x0000000e000d7308 */ /* 0x0002f00000000800 */
[----:B------:R-:W4:Y:S01]  /*14a30*/  MUFU.TANH R50, R50 ;  /* 0x0000003200327308 */ /* 0x000f220000002400 */
[----:B0-----:R-:W-:Y:S01]  /*14a40*/  FADD.FTZ R4, R10, R4 ;  /* 0x000000040a047221 */ /* 0x001fe20000010000 */
[----:B-1----:R-:W-:-:S06]  /*14a50*/  FMUL.FTZ R14, R55, UR47 ;  /* 0x0000002f370e7c20 */ /* 0x002fcc0008410000 */
[----:B------:R-:W0:Y:S01]  /*14a60*/  MUFU.TANH R11, R11 ;  /* 0x0000000b000b7308 */ /* 0x000e220000002400 */
[C---:B---3--:R-:W-:Y:S01]  /*14a70*/  FADD.FTZ R4, R13.reuse, R4 ;  /* 0x000000040d047221 */ /* 0x048fe20000010000 */
[----:B------:R-:W-:Y:S02]  /*14a80*/  F2FP.BF16.F32.PACK_AB R10, R13, R10 ;  /* 0x0000000a0d0a723e */ /* 0x000fe400000010ff */
[----:B------:R-:W-:-:S04]  /*14a90*/  FMNMX.FTZ R13, R26, R5, !PT ;  /* 0x000000051a0d7209 */ /* 0x000fc80007810000 */
[----:B------:R-:W-:Y:S01]  /*14aa0*/  FMNMX.FTZ R13, R27, R13, !PT ;  /* 0x0000000d1b0d7209 */ /* 0x000fe20007810000 */
[----:B------:R-:W1:Y:S03]  /*14ab0*/  MUFU.TANH R51, R51 ;  /* 0x0000003300337308 */ /* 0x000e660000002400 */
[----:B------:R-:W-:-:S04]  /*14ac0*/  FMNMX.FTZ R13, R30, R13, !PT ;  /* 0x0000000d1e0d7209 */ /* 0x000fc80007810000 */
[----:B------:R-:W-:Y:S01]  /*14ad0*/  FMNMX.FTZ R13, R31, R13, !PT ;  /* 0x0000000d1f0d7209 */ /* 0x000fe20007810000 */
[----:B------:R-:W3:Y:S03]  /*14ae0*/  MUFU.TANH R14, R14 ;  /* 0x0000000e000e7308 */ /* 0x000ee60000002400 */
[----:B------:R-:W-:-:S04]  /*14af0*/  FMNMX.FTZ R13, R34, R13, !PT ;  /* 0x0000000d220d7209 */ /* 0x000fc80007810000 */
[----:B------:R-:W-:Y:S01]  /*14b00*/  FMNMX.FTZ R13, R35, R13, !PT ;  /* 0x0000000d230d7209 */ /* 0x000fe20007810000 */
[----:B------:R-:W5:Y:S03]  /*14b10*/  MUFU.TANH R54, R54 ;  /* 0x0000003600367308 */ /* 0x000f660000002400 */
[----:B------:R-:W-:-:S04]  /*14b20*/  FMNMX.FTZ R13, R38, R13, !PT ;  /* 0x0000000d260d7209 */ /* 0x000fc80007810000 */
[----:B------:R-:W-:Y:S01]  /*14b30*/  FMNMX.FTZ R13, R39, R13, !PT ;  /* 0x0000000d270d7209 */ /* 0x000fe20007810000 */
[----:B------:R-:W2:Y:S03]  /*14b40*/  MUFU.TANH R58, R58 ;  /* 0x0000003a003a7308 */ /* 0x000ea60000002400 */
[----:B------:R-:W-:-:S04]  /*14b50*/  FMNMX.FTZ R13, R42, R13, !PT ;  /* 0x0000000d2a0d7209 */ /* 0x000fc80007810000 */
[----:B------:R-:W-:Y:S01]  /*14b60*/  FMNMX.FTZ R13, R43, R13, !PT ;  /* 0x0000000d2b0d7209 */ /* 0x000fe20007810000 */
[----:B------:R-:W2:Y:S03]  /*14b70*/  MUFU.TANH R77, R77 ;  /* 0x0000004d004d7308 */ /* 0x000ea60000002400 */
[----:B------:R-:W-:-:S04]  /*14b80*/  FMNMX.FTZ R13, R46, R13, !PT ;  /* 0x0000000d2e0d7209 */ /* 0x000fc80007810000 */
[----:B------:R-:W-:Y:S01]  /*14b90*/  FMNMX.FTZ R13, R47, R13, !PT ;  /* 0x0000000d2f0d7209 */ /* 0x000fe20007810000 */
[----:B------:R-:W2:Y:S03]  /*14ba0*/  MUFU.TANH R63, R63 ;  /* 0x0000003f003f7308 */ /* 0x000ea60000002400 */
[----:B----4-:R-:W-:-:S04]  /*14bb0*/  FMNMX.FTZ R13, R50, R13, !PT ;  /* 0x0000000d320d7209 */ /* 0x010fc80007810000 */
[----:B0-----:R-:W-:Y:S01]  /*14bc0*/  FMNMX.FTZ R13, R11, R13, !PT ;  /* 0x0000000d0b0d7209 */ /* 0x001fe20007810000 */
[----:B------:R-:W0:Y:S03]  /*14bd0*/  MUFU.TANH R81, R81 ;  /* 0x0000005100517308 */ /* 0x000e260000002400 */
[----:B-1----:R-:W-:-:S04]  /*14be0*/  FMNMX.FTZ R13, R51, R13, !PT ;  /* 0x0000000d330d7209 */ /* 0x002fc80007810000 */
[----:B---3--:R-:W-:Y:S01]  /*14bf0*/  FMNMX.FTZ R13, R14, R13, !PT ;  /* 0x0000000d0e0d7209 */ /* 0x008fe20007810000 */
[----:B------:R-:W1:Y:S03]  /*14c00*/  MUFU.TANH R67, R67 ;  /* 0x0000004300437308 */ /* 0x000e660000002400 */
[----:B-----5:R-:W-:-:S04]  /*14c10*/  FMNMX.FTZ R13, R54, R13, !PT ;  /* 0x0000000d360d7209 */ /* 0x020fc80007810000 */
[----:B--2---:R-:W-:Y:S01]  /*14c20*/  FMNMX.FTZ R13, R58, R13, !PT ;  /* 0x0000000d3a0d7209 */ /* 0x004fe20007810000 */
[----:B------:R-:W2:Y:S03]  /*14c30*/  MUFU.TANH R70, R70 ;  /* 0x0000004600467308 */ /* 0x000ea60000002400 */
[----:B------:R-:W-:-:S04]  /*14c40*/  FMNMX.FTZ R13, R77, R13, !PT ;  /* 0x0000000d4d0d7209 */ /* 0x000fc80007810000 */
[----:B------:R-:W-:Y:S01]  /*14c50*/  FMNMX.FTZ R13, R63, R13, !PT ;  /* 0x0000000d3f0d7209 */ /* 0x000fe20007810000 */
[----:B------:R-:W3:Y:S03]  /*14c60*/  MUFU.TANH R71, R71 ;  /* 0x0000004700477308 */ /* 0x000ee60000002400 */
[----:B0-----:R-:W-:-:S04]  /*14c70*/  FMNMX.FTZ R13, R81, R13, !PT ;  /* 0x0000000d510d7209 */ /* 0x001fc80007810000 */
[----:B-1----:R-:W-:Y:S01]  /*14c80*/  FMNMX.FTZ R13, R67, R13, !PT ;  /* 0x0000000d430d7209 */ /* 0x002fe20007810000 */
[----:B------:R-:W0:Y:S03]  /*14c90*/  MUFU.TANH R74, R74 ;  /* 0x0000004a004a7308 */ /* 0x000e260000002400 */
[----:B--2---:R-:W-:-:S05]  /*14ca0*/  FMNMX.FTZ R13, R70, R13, !PT ;  /* 0x0000000d460d7209 */ /* 0x004fca0007810000 */
[----:B------:R-:W1:Y:S01]  /*14cb0*/  MUFU.TANH R75, R75 ;  /* 0x0000004b004b7308 */ /* 0x000e620000002400 */
[----:B---3--:R-:W-:-:S07]  /*14cc0*/  FMNMX.FTZ R13, R71, R13, !PT ;  /* 0x0000000d470d7209 */ /* 0x008fce0007810000 */
        /* <DEDUP_REMOVED lines=11> */
[----:B--2---:R-:W-:-:S04]  /*14d80*/  FMNMX.FTZ R13, R83, R13, !PT ;  /* 0x0000000d530d7209 */ /* 0x004fc80007810000 */
[----:B0-----:R-:W-:-:S04]  /*14d90*/  FMNMX.FTZ R13, R85, R13, !PT ;  /* 0x0000000d550d7209 */ /* 0x001fc80007810000 */
[----:B-1----:R-:W-:-:S05]  /*14da0*/  FMNMX.FTZ R13, R87, R13, !PT ;  /* 0x0000000d570d7209 */ /* 0x002fca0007810000 */
[----:B------:R-:W0:Y:S02]  /*14db0*/  SHFL.BFLY PT, R55, R13, 0x2, 0x1f ;  /* 0x0c401f000d377f89 */ /* 0x000e2400000e0000 */
[----:B0-----:R-:W-:-:S05]  /*14dc0*/  FMNMX.FTZ R13, R13, R55, !PT ;  /* 0x000000370d0d7209 */ /* 0x001fca0007810000 */
[----:B------:R-:W0:Y:S02]  /*14dd0*/  SHFL.BFLY PT, R55, R13, 0x1, 0x1f ;  /* 0x0c201f000d377f89 */ /* 0x000e2400000e0000 */
[----:B0-----:R-:W-:-:S05]  /*14de0*/  FMNMX.FTZ R13, R13, R55, !PT ;  /* 0x000000370d0d7209 */ /* 0x001fca0007810000 */
[C---:B------:R-:W-:Y:S01]  /*14df0*/  FMUL.FTZ R86, R13.reuse, UR39 ;  /* 0x000000270d567c20 */ /* 0x040fe20008410000 */
[----:B------:R-:W-:-:S03]  /*14e00*/  FADD.FTZ R5, -R13, R5 ;  /* 0x000000050d057221 */ /* 0x000fc60000010100 */
[--C-:B------:R-:W-:Y:S01]  /*14e10*/  FFMA.FTZ R59, R27, UR39, -R86.reuse ;  /* 0x000000271b3b7c23 */ /* 0x100fe20008010856 */
[--C-:B------:R-:W-:Y:S01]  /*14e20*/  FFMA.FTZ R55, R26, UR39, -R86.reuse ;  /* 0x000000271a377c23 */ /* 0x100fe20008010856 */
[----:B------:R-:W-:Y:S01]  /*14e30*/  IMAD.MOV.U32 R27, RZ, RZ, 0x40000040 ;  /* 0x40000040ff1b7424 */ /* 0x000fe200078e00ff */
[----:B------:R-:W-:Y:S01]  /*14e40*/  LOP3.LUT R26, R141, 0x10000, RZ, 0xfc, !PT ;  /* 0x000100008d1a7812 */ /* 0x000fe200078efcff */
[--C-:B------:R-:W-:Y:S01]  /*14e50*/  FFMA.FTZ R62, R30, UR39, -R86.reuse ;  /* 0x000000271e3e7c23 */ /* 0x100fe20008010856 */
[----:B------:R-:W-:Y:S01]  /*14e60*/  FFMA.FTZ R66, R31, UR39, -R86 ;  /* 0x000000271f427c23 */ /* 0x000fe20008010856 */
[----:B------:R-:W-:Y:S01]  /*14e70*/  IMAD.MOV.U32 R31, RZ, RZ, 0x40000040 ;  /* 0x40000040ff1f7424 */ /* 0x000fe200078e00ff */
[C---:B------:R-:W-:Y:S01]  /*14e80*/  R2UR UR8, R26.reuse ;  /* 0x000000001a0872ca */ /* 0x040fe200000e0000 */
[----:B------:R-:W-:Y:S01]  /*14e90*/  VIADD R30, R26, 0x2 ;  /* 0x000000021a1e7836 */ /* 0x000fe20000000000 */
[----:B------:R-:W-:Y:S01]  /*14ea0*/  R2UR UR9, R27 ;  /* 0x000000001b0972ca */ /* 0x000fe200000e0000 */
[----:B------:R-:W-:Y:S01]  /*14eb0*/  IMAD.MOV.U32 R27, RZ, RZ, 0x40000040 ;  /* 0x40000040ff1b7424 */ /* 0x000fe200078e00ff */
[----:B------:R-:W-:Y:S01]  /*14ec0*/  R2UR UR13, R31 ;  /* 0x000000001f0d72ca */ /* 0x000fe200000e0000 */
[----:B------:R-:W-:Y:S01]  /*14ed0*/  IMAD.MOV.U32 R31, RZ, RZ, 0x40000040 ;  /* 0x40000040ff1f7424 */ /* 0x000fe200078e00ff */
[----:B------:R-:W-:Y:S01]  /*14ee0*/  R2UR UR12, R30 ;  /* 0x000000001e0c72ca */ /* 0x000fe200000e0000 */
[----:B------:R-:W-:Y:S01]  /*14ef0*/  VIADD R30, R26, 0x4 ;  /* 0x000000041a1e7836 */ /* 0x000fe20000000000 */
[----:B------:R-:W-:Y:S01]  /*14f00*/  R2UR UR41, R27 ;  /* 0x000000001b2972ca */ /* 0x000fe200000e0000 */
[----:B------:R-:W0:Y:S01]  /*14f10*/  S2R R141, SR_TID.X ;  /* 0x00000000008d7919 */ /* 0x000e220000002100 */
[----:B------:R-:W-:Y:S01]  /*14f20*/  R2UR UR17, R31 ;  /* 0x000000001f1172ca */ /* 0x000fe200000e0000 */
[----:B------:R-:W-:Y:S01]  /*14f30*/  IMAD.MOV.U32 R31, RZ, RZ, 0x40000040 ;  /* 0x40000040ff1f7424 */ /* 0x000fe200078e00ff */
[----:B------:R-:W-:Y:S01]  /*14f40*/  R2UR UR16, R30 ;  /* 0x000000001e1072ca */ /* 0x000fe200000e0000 */
[----:B------:R-:W-:-:S02]  /*14f50*/  VIADD R30, R26, 0x6 ;  /* 0x000000061a1e7836 */ /* 0x000fc40000000000 */
[--C-:B------:R-:W-:Y:S01]  /*14f60*/  FFMA.FTZ R82, R11, UR39, -R86.reuse ;  /* 0x000000270b527c23 */ /* 0x100fe20008010856 */
[----:B------:R-:W-:Y:S01]  /*14f70*/  HGMMA.64x96x16.F32.BF16 R88, gdesc[UR8].tnspB, R88, gsb0 ;  /* 0x41600000085879f0 */ /* 0x000fe20008001858 */
[----:B------:R-:W-:Y:S01]  /*14f80*/  R2UR UR21, R31 ;  /* 0x000000001f1572ca */ /* 0x000fe200000e0000 */
[----:B------:R-:W-:Y:S01]  /*14f90*/  IMAD.MOV.U32 R31, RZ, RZ, 0x40000040 ;  /* 0x40000040ff1f7424 */ /* 0x000fe200078e00ff */
[----:B------:R-:W-:Y:S01]  /*14fa0*/  R2UR UR20, R30 ;  /* 0x000000001e1472ca */ /* 0x000fe200000e0000 */
[----:B------:R-:W-:Y:S01]  /*14fb0*/  VIADD R30, R26, 0x600 ;  /* 0x000006001a1e7836 */ /* 0x000fe20000000000 */
[----:B------:R-:W-:Y:S01]  /*14fc0*/  MUFU.EX2 R55, R55 ;  /* 0x0000003700377308 */ /* 0x000fe20000000800 */
[----:B------:R-:W-:Y:S01]  /*14fd0*/  FFMA.FTZ R34, R34, UR39, -R86 ;  /* 0x0000002722227c23 */ /* 0x000fe20008010856 */
[----:B------:R-:W-:Y:S01]  /*14fe0*/  R2UR UR25, R31 ;  /* 0x000000001f1972ca */ /* 0x000fe200000e0000 */
[----:B------:R-:W-:Y:S01]  /*14ff0*/  IMAD.MOV.U32 R31, RZ, RZ, 0x40000040 ;  /* 0x40000040ff1f7424 */ /* 0x000fe200078e00ff */
[----:B------:R-:W-:Y:S01]  /*15000*/  R2UR UR24, R30 ;  /* 0x000000001e1872ca */ /* 0x000fe200000e0000 */
[----:B------:R-:W-:-:S02]  /*15010*/  VIADD R30, R26, 0x602 ;  /* 0x000006021a1e7836 */ /* 0x000fc40000000000 */
[--C-:B------:R-:W-:Y:S01]  /*15020*/  FFMA.FTZ R35, R35, UR39, -R86.reuse ;  /* 0x0000002723237c23 */ /* 0x100fe20008010856 */
[--C-:B------:R-:W-:Y:S01]  /*15030*/  FFMA.FTZ R38, R38, UR39, -R86.reuse ;  /* 0x0000002726267c23 */ /* 0x100fe20008010856 */
[----:B------:R-:W-:Y:S01]  /*15040*/  R2UR UR29, R31 ;  /* 0x000000001f1d72ca */ /* 0x000fe200000e0000 */
[----:B------:R-:W-:Y:S01]  /*15050*/  IMAD.MOV.U32 R31, RZ, RZ, 0x40000040 ;  /* 0x40000040ff1f7424 */ /* 0x000fe200078e00ff */
[----:B------:R-:W-:Y:S01]  /*15060*/  R2UR UR28, R30 ;  /* 0x000000001e1c72ca */ /* 0x000fe200000e0000 */
[C---:B------:R-:W-:Y:S01]  /*15070*/  VIADD R30, R26.reuse, 0x604 ;  /* 0x000006041a1e7836 */ /* 0x040fe20000000000 */
[----:B------:R-:W-:Y:S01]  /*15080*/  MUFU.EX2 R59, R59 ;  /* 0x0000003b003b7308 */ /* 0x000fe20000000800 */
[----:B------:R-:W-:Y:S01]  /*15090*/  VIADD R26, R26, 0x606 ;  /* 0x000006061a1a7836 */ /* 0x000fe20000000000 */
[----:B------:R-:W-:Y:S01]  /*150a0*/  R2UR UR33, R31 ;  /* 0x000000001f2172ca */ /* 0x000fe200000e0000 */
[--C-:B------:R-:W-:Y:S01]  /*150b0*/  FFMA.FTZ R39, R39, UR39, -R86.reuse ;  /* 0x0000002727277c23 */ /* 0x100fe20008010856 */
[----:B------:R-:W-:Y:S01]  /*150c0*/  R2UR UR32, R30 ;  /* 0x000000001e2072ca */ /* 0x000fe200000e0000 */
[--C-:B------:R-:W-:Y:S01]  /*150d0*/  FFMA.FTZ R42, R42, UR39, -R86.reuse ;  /* 0x000000272a2a7c23 */ /* 0x100fe20008010856 */
[----:B------:R-:W-:Y:S01]  /*150e0*/  R2UR UR40, R26 ;  /* 0x000000001a2872ca */ /* 0x000fe200000e0000 */
[--C-:B------:R-:W-:Y:S01]  /*150f0*/  FFMA.FTZ R43, R43, UR39, -R86.reuse ;  /* 0x000000272b2b7c23 */ /* 0x100fe20008010856 */
[--C-:B------:R-:W-:Y:S01]  /*15100*/  FFMA.FTZ R46, R46, UR39, -R86.reuse ;  /* 0x000000272e2e7c23 */ /* 0x100fe20008010856 */
[----:B0-----:R-:W-:Y:S01]  /*15110*/  SHF.R.U32.HI R11, RZ, 0x7, R141 ;  /* 0x00000007ff0b7819 */ /* 0x001fe2000001168d */
[--C-:B------:R-:W-:Y:S01]  /*15120*/  FFMA.FTZ R47, R47, UR39, -R86.reuse ;  /* 0x000000272f2f7c23 */ /* 0x100fe20008010856 */
[----:B------:R-:W-:Y:S01]  /*15130*/  ISETP.GE.U32.AND P2, PT, R141, 0x180, PT ;  /* 0x000001808d00780c */ /* 0x000fe20003f46070 */
[--C-:B------:R-:W-:Y:S01]  /*15140*/  FFMA.FTZ R50, R50, UR39, -R86.reuse ;  /* 0x0000002732327c23 */ /* 0x100fe20008010856 */
[----:B------:R-:W-:Y:S01]  /*15150*/  FFMA.FTZ R51, R51, UR39, -R86 ;  /* 0x0000002733337c23 */ /* 0x000fe20008010856 */
[----:B------:R-:W-:-:S02]  /*15160*/  VIADD R11, R11, 0x9 ;  /* 0x000000090b0b7836 */ /* 0x000fc40000000000 */
        /* <DEDUP_REMOVED lines=15> */
[----:B------:R-:W-:Y:S01]  /*15260*/  FFMA.FTZ R85, R85, UR39, -R86 ;  /* 0x0000002755557c23 */ /* 0x000fe20008010856 */
[----:B------:R-:W-:-:S02]  /*15270*/  @!P1 IMAD R9, R9, 0x8, R2 ;  /* 0x0000000809099824 */ /* 0x000fc400078e0202 */
[----:B------:R-:W-:Y:S01]  /*15280*/  FMUL.FTZ R5, R5, UR39 ;  /* 0x0000002705057c20 */ /* 0x000fe20008410000 */
[----:B------:R-:W-:Y:S02]  /*15290*/  WARPGROUP.DEPBAR.LE gsb0, 0x0 ;  /* 0x00008000000079c5 */ /* 0x000fe40000010000 */
[----:B------:R-:W-:Y:S01]  /*152a0*/  WARPGROUP.ARRIVE ;  /* 0x00000000000079c5 */ /* 0x000fe20000000000 */
[----:B------:R-:W-:Y:S01]  /*152b0*/  SEL R11, R11, 0x9, !P2 ;  /* 0x000000090b0b7807 */ /* 0x000fe20005000000 */
[----:B------:R-:W-:Y:S01]  /*152c0*/  MUFU.EX2 R62, R62 ;  /* 0x0000003e003e7308 */ /* 0x000fe20000000800 */
[----:B------:R-:W-:Y:S02]  /*152d0*/  FFMA.FTZ R86, R87, UR39, -R86 ;  /* 0x0000002757567c23 */ /* 0x000fe40008010856 */
[----:B------:R-:W2:Y:S01]  /*152e0*/  LDL R87, [R1+0x1c] ;  /* 0x00001c0001577983 */ /* 0x000ea20000100800 */
[----:B------:R-:W-:Y:S04]  /*152f0*/  HGMMA.64x96x16.F32.BF16 R88, gdesc[UR12].tnspB, R88, gsb0 ;  /* 0x416000000c5879f0 */ /* 0x000fe80008001858 */
[----:B------:R-:W-:Y:S01]  /*15300*/  MUFU.EX2 R66, R66 ;  /* 0x0000004200427308 */ /* 0x000fe20000000800 */
[----:B------:R-:W-:-:S07]  /*15310*/  @!P1 VIADD R9, R9, 0x2d860 ;  /* 0x0002d86009099836 */ /* 0x000fce0000000000 */
[----:B------:R-:W0:Y:S01]  /*15320*/  MUFU.EX2 R5, R5 ;  /* 0x0000000500057308 */ /* 0x000e220000000800 */
[----:B------:R-:W-:Y:S02]  /*15330*/  WARPGROUP.DEPBAR.LE gsb0, 0x0 ;  /* 0x00008000000079c5 */ /* 0x000fe40000010000 */
[----:B------:R-:W-:-:S06]  /*15340*/  WARPGROUP.ARRIVE ;  /* 0x00000000000079c5 */ /* 0x000fcc0000000000 */
[----:B------:R-:W-:Y:S03]  /*15350*/  HGMMA.64x96x16.F32.BF16 R88, gdesc[UR16].tnspB, R88, gsb0 ;  /* 0x41600000105879f0 */ /* 0x000fe60008001858 */
        /* <DEDUP_REMOVED lines=14> */
[----:B------:R-:W-:Y:S01]  /*15440*/  HGMMA.64x96x16.F32.BF16 R88, gdesc[UR40].tnspB, R88, gsb0 ;  /* 0x41600000285879f0 */ /* 0x000fe20008001858 */
[----:B------:R-:W-:Y:S01]  /*15450*/  @!P1 PRMT R9, RZ, 0x654, R9 ;  /* 0x00000654ff099816 */ /* 0x000fe20000000009 */
[----:B------:R-:W1:Y:S01]  /*15460*/  MUFU.EX2 R34, R34 ;  /* 0x0000002200227308 */ /* 0x000e620000000800 */
[----:B0-----:R-:W-:-:S04]  /*15470*/  FFMA.FTZ R3, R5, R3, R55 ;  /* 0x0000000305037223 */ /* 0x001fc80000010037 */
[----:B------:R-:W-:-:S03]  /*15480*/  FADD.FTZ R3, R59, R3 ;  /* 0x000000033b037221 */ /* 0x000fc60000010000 */
[----:B------:R-:W0:Y:S01]  /*15490*/  MUFU.EX2 R35, R35 ;  /* 0x0000002300237308 */ /* 0x000e220000000800 */
[----:B------:R-:W-:-:S07]  /*154a0*/  FADD.FTZ R3, R62, R3 ;  /* 0x000000033e037221 */ /* 0x000fce0000010000 */
[----:B------:R-:W3:Y:S01]  /*154b0*/  MUFU.EX2 R38, R38 ;  /* 0x0000002600267308 */ /* 0x000ee20000000800 */
[----:B------:R-:W-:-:S07]  /*154c0*/  FADD.FTZ R3, R66, R3 ;  /* 0x0000000342037221 */ /* 0x000fce0000010000 */
[----:B------:R-:W-:Y:S01]  /*154d0*/  MUFU.EX2 R39, R39 ;  /* 0x0000002700277308 */ /* 0x000fe20000000800 */
[----:B-1----:R-:W-:-:S04]  /*154e0*/  FADD.FTZ R3, R34, R3 ;  /* 0x0000000322037221 */ /* 0x002fc80000010000 */
[----:B0-----:R-:W-:-:S04]  /*154f0*/  FADD.FTZ R3, R35, R3 ;  /* 0x0000000323037221 */ /* 0x001fc80000010000 */
[----:B---3--:R-:W-:Y:S01]  /*15500*/  FADD.FTZ R3, R38, R3 ;  /* 0x0000000326037221 */ /* 0x008fe20000010000 */
[----:B------:R-:W-:Y:S02]  /*15510*/  WARPGROUP.DEPBAR.LE gsb0, 0x0 ;  /* 0x00008000000079c5 */ /* 0x000fe40000010000 */
[----:B------:R0:W-:Y:S06]  /*15520*/  BAR.ARV R11, 0x100 ;  /* 0x0004000b0000751d */ /* 0x0001ec0000002000 */
[----:B0-----:R-:W-:-:S04]  /*15530*/  @!P1 IMAD R11, R17, 0x8, R2 ;  /* 0x00000008110b9824 */ /* 0x001fc800078e0202 */
[----:B------:R-:W-:-:S05]  /*15540*/  @!P1 VIADD R11, R11, 0x2d840 ;  /* 0x0002d8400b0b9836 */ /* 0x000fca0000000000 */
[----:B------:R-:W-:-:S04]  /*15550*/  @!P1 PRMT R11, RZ, 0x654, R11 ;  /* 0x00000654ff0b9816 */ /* 0x000fc8000000000b */
[----:B------:R0:W-:Y:S01]  /*15560*/  @!P1 SYNCS.ARRIVE.TRANS64.RED.A1T0 RZ, [R11+URZ], RZ ;  /* 0x000000ff0bff99a7 */ /* 0x0001e2000810043f */
[----:B------:R1:W-:Y:S01]  /*15570*/  @!P1 SYNCS.ARRIVE.TRANS64.RED.A1T0 RZ, [R9+URZ], RZ ;  /* 0x000000ff09ff99a7 */ /* 0x0003e2000810043f */
[----:B0-----:R-:W-:Y:S02]  /*15580*/  F2FP.BF16.F32.PACK_AB R11, R66, R62 ;  /* 0x0000003e420b723e */ /* 0x001fe400000010ff */
[----:B-1----:R-:W-:-:S05]  /*15590*/  F2FP.BF16.F32.PACK_AB R9, R59, R55 ;  /* 0x000000373b09723e */ /* 0x002fca00000010ff */
[----:B------:R0:W-:Y:S02]  /*155a0*/  STSM.16.M88.4 [R137+0x21800], R8 ;  /* 0x0218000889007844 */ /* 0x0001e40000000200 */
[----:B0-----:R-:W0:Y:S08]  /*155b0*/  MUFU.EX2 R8, R15 ;  /* 0x0000000f00087308 */ /* 0x001e300000000800 */
[----:B------:R-:W1:Y:S08]  /*155c0*/  MUFU.EX2 R9, R24 ;  /* 0x0000001800097308 */ /* 0x000e700000000800 */
[----:B------:R-:W3:Y:S01]  /*155d0*/  MUFU.EX2 R10, R25 ;  /* 0x00000019000a7308 */ /* 0x000ee20000000800 */
[----:B0-----:R-:W-:-:S07]  /*155e0*/  FADD.FTZ R4, R8, R4 ;  /* 0x0000000408047221 */ /* 0x001fce0000010000 */
[----:B------:R-:W0:Y:S01]  /*155f0*/  MUFU.EX2 R11, R28 ;  /* 0x0000001c000b7308 */ /* 0x000e220000000800 */
[----:B-1----:R-:W-:-:S04]  /*15600*/  FADD.FTZ R4, R9, R4 ;  /* 0x0000000409047221 */ /* 0x002fc80000010000 */
[----:B---3--:R-:W-:-:S04]  /*15610*/  FADD.FTZ R4, R10, R4 ;  /* 0x000000040a047221 */ /* 0x008fc80000010000 */
[C---:B0-----:R-:W-:Y:S01]  /*15620*/  FADD.FTZ R4, R11.reuse, R4 ;  /* 0x000000040b047221 */ /* 0x041fe20000010000 */
[----:B------:R-:W-:Y:S02]  /*15630*/  F2FP.BF16.F32.PACK_AB R10, R11, R10 ;  /* 0x0000000a0b0a723e */ /* 0x000fe400000010ff */
[----:B------:R-:W-:Y:S02]  /*15640*/  F2FP.BF16.F32.PACK_AB R11, R39, R38 ;  /* 0x00000026270b723e */ /* 0x000fe400000010ff */
[----:B------:R-:W3:Y:S01]  /*15650*/  LDL R38, [R1+0x20] ;  /* 0x0000200001267983 */ /* 0x000ee20000100800 */
[----:B------:R-:W0:Y:S08]  /*15660*/  MUFU.EX2 R24, R29 ;  /* 0x0000001d00187308 */ /* 0x000e300000000800 */
[----:B------:R-:W1:Y:S08]  /*15670*/  MUFU.EX2 R15, R32 ;  /* 0x00000020000f7308 */ /* 0x000e700000000800 */
[----:B------:R-:W4:Y:S08]  /*15680*/  MUFU.EX2 R25, R42 ;  /* 0x0000002a00197308 */ /* 0x000f300000000800 */
[----:B------:R-:W5:Y:S01]  /*15690*/  MUFU.EX2 R26, R33 ;  /* 0x00000021001a7308 */ /* 0x000f620000000800 */
[----:B0-----:R-:W-:-:S07]  /*156a0*/  FADD.FTZ R4, R24, R4 ;  /* 0x0000000418047221 */ /* 0x001fce0000010000 */
[----:B------:R-:W0:Y:S08]  /*156b0*/  MUFU.EX2 R43, R43 ;  /* 0x0000002b002b7308 */ /* 0x000e300000000800 */
[----:B------:R-:W0:Y:S01]  /*156c0*/  MUFU.EX2 R36, R36 ;  /* 0x0000002400247308 */ /* 0x000e220000000800 */
[----:B------:R-:W-:Y:S01]  /*156d0*/  FADD.FTZ R3, R39, R3 ;  /* 0x0000000327037221 */ /* 0x000fe20000010000 */
[----:B-1----:R-:W-:-:S06]  /*156e0*/  FADD.FTZ R4, R15, R4 ;  /* 0x000000040f047221 */ /* 0x002fcc0000010000 */
[----:B------:R-:W1:Y:S08]  /*156f0*/  MUFU.EX2 R27, R46 ;  /* 0x0000002e001b7308 */ /* 0x000e700000000800 */
[----:B------:R-:W1:Y:S01]  /*15700*/  MUFU.EX2 R37, R37 ;  /* 0x0000002500257308 */ /* 0x000e620000000800 */
[----:B----4-:R-:W-:Y:S01]  /*15710*/  FADD.FTZ R3, R25, R3 ;  /* 0x0000000319037221 */ /* 0x010fe20000010000 */
[----:B-----5:R-:W-:-:S06]  /*15720*/  FADD.FTZ R4, R26, R4 ;  /* 0x000000041a047221 */ /* 0x020fcc0000010000 */
[----:B------:R-:W4:Y:S08]  /*15730*/  MUFU.EX2 R47, R47 ;  /* 0x0000002f002f7308 */ /* 0x000f300000000800 */
[----:B------:R-:W5:Y:S01]  /*15740*/  MUFU.EX2 R40, R40 ;  /* 0x0000002800287308 */ /* 0x000f620000000800 */
[----:B0-----:R-:W-:Y:S01]  /*15750*/  FADD.FTZ R3, R43, R3 ;  /* 0x000000032b037221 */ /* 0x001fe20000010000 */
[----:B------:R-:W-:-:S06]  /*15760*/  FADD.FTZ R4, R36, R4 ;  /* 0x0000000424047221 */ /* 0x000fcc0000010000 */
[----:B------:R-:W0:Y:S08]  /*15770*/  MUFU.EX2 R50, R50 ;  /* 0x0000003200327308 */ /* 0x000e300000000800 */
[----:B------:R-:W0:Y:S01]  /*15780*/  MUFU.EX2 R41, R41 ;  /* 0x0000002900297308 */ /* 0x000e220000000800 */
[----:B-1----:R-:W-:Y:S01]  /*15790*/  FADD.FTZ R3, R27, R3 ;  /* 0x000000031b037221 */ /* 0x002fe20000010000 */
[----:B------:R-:W-:-:S06]  /*157a0*/  FADD.FTZ R4, R37, R4 ;  /* 0x0000000425047221 */ /* 0x000fcc0000010000 */
        /* <DEDUP_REMOVED lines=9> */
[----:B------:R-:W2:Y:S01]  /*15840*/  MUFU.EX2 R48, R48 ;  /* 0x0000003000307308 */ /* 0x000ea20000000800 */
        /* <DEDUP_REMOVED lines=9> */
[----:B--2---:R-:W-:-:S06]  /*158e0*/  FADD.FTZ R33, R48, R33 ;  /* 0x0000002130217221 */ /* 0x004fcc0000010000 */
[----:B------:R-:W0:Y:S01]  /*158f0*/  MUFU.EX2 R31, R77 ;  /* 0x0000004d001f7308 */ /* 0x000e220000000800 */
[----:B------:R-:W-:-:S07]  /*15900*/  F2FP.BF16.F32.PACK_AB R8, R9, R8 ;  /* 0x000000080908723e */ /* 0x000fce00000010ff */
[----:B------:R-:W2:Y:S01]  /*15910*/  MUFU.EX2 R53, R53 ;  /* 0x0000003500357308 */ /* 0x000ea20000000800 */
[----:B------:R-:W-:Y:S01]  /*15920*/  F2FP.BF16.F32.PACK_AB R9, R35, R34 ;  /* 0x000000222309723e */ /* 0x000fe200000010ff */
[----:B-1----:R-:W-:-:S06]  /*15930*/  FADD.FTZ R3, R29, R4 ;  /* 0x000000041d037221 */ /* 0x002fcc0000010000 */
[----:B------:R-:W1:Y:S01]  /*15940*/  MUFU.EX2 R63, R63 ;  /* 0x0000003f003f7308 */ /* 0x000e620000000800 */
[----:B------:R-:W-:-:S07]  /*15950*/  FADD.FTZ R33, R30, R33 ;  /* 0x000000211e217221 */ /* 0x000fce0000010000 */
[----:B------:R-:W1:Y:S01]  /*15960*/  MUFU.EX2 R56, R56 ;  /* 0x0000003800387308 */ /* 0x000e620000000800 */
[----:B------:R5:W-:Y:S01]  /*15970*/  STSM.16.M88.4 [R87], R8 ;  /* 0x0000000857007844 */ /* 0x000be20000000200 */
[----:B----4-:R-:W-:-:S06]  /*15980*/  FADD.FTZ R4, R58, R3 ;  /* 0x000000033a047221 */ /* 0x010fcc0000010000 */
[----:B------:R-:W4:Y:S08]  /*15990*/  MUFU.EX2 R81, R81 ;  /* 0x0000005100517308 */ /* 0x000f300000000800 */
[----:B------:R-:W4:Y:S01]  /*159a0*/  MUFU.EX2 R57, R57 ;  /* 0x0000003900397308 */ /* 0x000f220000000800 */
[----:B-----5:R-:W-:Y:S01]  /*159b0*/  FADD.FTZ R10, R52, R33 ;  /* 0x00000021340a7221 */ /* 0x020fe20000010000 */
[----:B0-----:R-:W-:-:S06]  /*159c0*/  FADD.FTZ R4, R31, R4 ;  /* 0x000000041f047221 */ /* 0x001fcc0000010000 */
[----:B------:R-:W0:Y:S01]  /*159d0*/  MUFU.EX2 R67, R67 ;  /* 0x0000004300437308 */ /* 0x000e220000000800 */
[----:B--2---:R-:W-:-:S07]  /*159e0*/  FADD.FTZ R3, R53, R10 ;  /* 0x0000000a35037221 */ /* 0x004fce0000010000 */
[----:B------:R-:W2:Y:S01]  /*159f0*/  MUFU.EX2 R60, R60 ;  /* 0x0000003c003c7308 */ /* 0x000ea20000000800 */
[----:B-1----:R-:W-:Y:S01]  /*15a00*/  FADD.FTZ R4, R63, R4 ;  /* 0x000000043f047221 */ /* 0x002fe20000010000 */
[----:B------:R-:W-:-:S06]  /*15a10*/  F2FP.BF16.F32.PACK_AB R11, R14, R51 ;  /* 0x000000330e0b723e */ /* 0x000fcc00000010ff */
[----:B------:R-:W1:Y:S01]  /*15a20*/  MUFU.EX2 R70, R70 ;  /* 0x0000004600467308 */ /* 0x000e620000000800 */
[----:B------:R-:W-:-:S07]  /*15a30*/  FADD.FTZ R14, R56, R3 ;  /* 0x00000003380e7221 */ /* 0x000fce0000010000 */
[----:B------:R-:W5:Y:S01]  /*15a40*/  MUFU.EX2 R61, R61 ;  /* 0x0000003d003d7308 */ /* 0x000f620000000800 */
[----:B------:R-:W-:Y:S01]  /*15a50*/  F2FP.BF16.F32.PACK_AB R24, R15, R24 ;  /* 0x000000180f18723e */ /* 0x000fe200000010ff */
[----:B----4-:R-:W-:-:S06]  /*15a60*/  FADD.FTZ R4, R81, R4 ;  /* 0x0000000451047221 */ /* 0x010fcc0000010000 */
[----:B------:R-:W4:Y:S01]  /*15a70*/  MUFU.EX2 R71, R71 ;  /* 0x0000004700477308 */ /* 0x000f220000000800 */
[----:B------:R-:W-:-:S07]  /*15a80*/  FADD.FTZ R15, R57, R14 ;  /* 0x0000000e390f7221 */ /* 0x000fce0000010000 */
[----:B------:R-:W4:Y:S01]  /*15a90*/  MUFU.EX2 R64, R64 ;  /* 0x0000004000407308 */ /* 0x000f220000000800 */
[----:B0-----:R-:W-:Y:S01]  /*15aa0*/  FADD.FTZ R3, R67, R4 ;  /* 0x0000000443037221 */ /* 0x001fe20000010000 */
[----:B--2---:R-:W-:-:S06]  /*15ab0*/  FADD.FTZ R34, R60, R15 ;  /* 0x0000000f3c227221 */ /* 0x004fcc0000010000 */
[----:B------:R-:W-:Y:S08]  /*15ac0*/  MUFU.EX2 R65, R65 ;  /* 0x0000004100417308 */ /* 0x000ff00000000800 */
[----:B------:R-:W0:Y:S01]  /*15ad0*/  MUFU.EX2 R74, R74 ;  /* 0x0000004a004a7308 */ /* 0x000e220000000800 */
[----:B-1----:R-:W-:Y:S01]  /*15ae0*/  FADD.FTZ R14, R70, R3 ;  /* 0x00000003460e7221 */ /* 0x002fe20000010000 */
[----:B-----5:R-:W-:-:S06]  /*15af0*/  FADD.FTZ R15, R61, R34 ;  /* 0x000000223d0f7221 */ /* 0x020fcc0000010000 */
[----:B------:R-:W-:Y:S01]  /*15b00*/  MUFU.EX2 R68, R68 ;  /* 0x0000004400447308 */ /* 0x000fe20000000800 */
[----:B------:R-:W-:-:S07]  /*15b10*/  F2FP.BF16.F32.PACK_AB R25, R43, R25 ;  /* 0x000000192b19723e */ /* 0x000fce00000010ff */
[----:B------:R-:W1:Y:S01]  /*15b20*/  MUFU.EX2 R75, R75 ;  /* 0x0000004b004b7308 */ /* 0x000e620000000800 */
[----:B------:R-:W-:Y:S02]  /*15b30*/  F2FP.BF16.F32.PACK_AB R26, R36, R26 ;  /* 0x0000001a241a723e */ /* 0x000fe400000010ff */
[----:B------:R-:W-:Y:S01]  /*15b40*/  F2FP.BF16.F32.PACK_AB R27, R47, R27 ;  /* 0x0000001b2f1b723e */ /* 0x000fe200000010ff */
[----:B----4-:R-:W-:Y:S01]  /*15b50*/  FADD.FTZ R3, R71, R14 ;  /* 0x0000000e47037221 */ /* 0x010fe20000010000 */
[----:B------:R-:W-:-:S03]  /*15b60*/  F2FP.BF16.F32.PACK_AB R8, R40, R37 ;  /* 0x000000252808723e */ /* 0x000fc600000010ff */
[----:B------:R-:W-:Y:S01]  /*15b70*/  MUFU.EX2 R32, R69 ;  /* 0x0000004500207308 */ /* 0x000fe20000000800 */
[----:B------:R-:W-:Y:S02]  /*15b80*/  F2FP.BF16.F32.PACK_AB R9, R82, R50 ;  /* 0x000000325209723e */ /* 0x000fe400000010ff */
[----:B------:R-:W-:-:S05]  /*15b90*/  F2FP.BF16.F32.PACK_AB R10, R44, R41 ;  /* 0x000000292c0a723e */ /* 0x000fca00000010ff */
[----:B------:R-:W2:Y:S01]  /*15ba0*/  MUFU.EX2 R78, R78 ;  /* 0x0000004e004e7308 */ /* 0x000ea20000000800 */
[----:B------:R-:W-:Y:S01]  /*15bb0*/  FADD.FTZ R14, R64, R15 ;  /* 0x0000000f400e7221 */ /* 0x000fe20000010000 */
[----:B------:R-:W-:Y:S06]  /*15bc0*/  STSM.16.M88.4 [R139], R24 ;  /* 0x000000188b007844 */ /* 0x000fec0000000200 */
[----:B------:R-:W-:Y:S01]  /*15bd0*/  MUFU.EX2 R72, R72 ;  /* 0x0000004800487308 */ /* 0x000fe20000000800 */
[----:B------:R0:W-:Y:S07]  /*15be0*/  STSM.16.M88.4 [R138], R8 ;  /* 0x000000088a007844 */ /* 0x0001ee0000000200 */
[----:B------:R-:W4:Y:S08]  /*15bf0*/  MUFU.EX2 R79, R79 ;  /* 0x0000004f004f7308 */ /* 0x000f300000000800 */
[----:B------:R-:W-:Y:S01]  /*15c00*/  MUFU.EX2 R73, R73 ;  /* 0x0000004900497308 */ /* 0x000fe20000000800 */
[----:B0-----:R-:W-:Y:S01]  /*15c10*/  FADD.FTZ R10, R74, R3 ;  /* 0x000000034a0a7221 */ /* 0x001fe20000010000 */
[----:B------:R-:W-:-:S06]  /*15c20*/  FADD.FTZ R11, R65, R14 ;  /* 0x0000000e410b7221 */ /* 0x000fcc0000010000 */
[----:B------:R-:W0:Y:S01]  /*15c30*/  MUFU.EX2 R33, R84 ;  /* 0x0000005400217308 */ /* 0x000e220000000800 */
[----:B-1----:R-:W-:Y:S01]  /*15c40*/  FADD.FTZ R3, R75, R10 ;  /* 0x0000000a4b037221 */ /* 0x002fe20000010000 */
[----:B------:R-:W-:-:S06]  /*15c50*/  FADD.FTZ R15, R68, R11 ;  /* 0x0000000b440f7221 */ /* 0x000fcc0000010000 */
[----:B------:R-:W-:Y:S08]  /*15c60*/  MUFU.EX2 R76, R76 ;  /* 0x0000004c004c7308 */ /* 0x000ff00000000800 */
[----:B------:R-:W1:Y:S08]  /*15c70*/  MUFU.EX2 R4, R83 ;  /* 0x0000005300047308 */ /* 0x000e700000000800 */
[----:B------:R-:W-:Y:S08]  /*15c80*/  MUFU.EX2 R85, R85 ;  /* 0x0000005500557308 */ /* 0x000ff00000000800 */
[----:B------:R-:W5:Y:S01]  /*15c90*/  MUFU.EX2 R86, R86 ;  /* 0x0000005600567308 */ /* 0x000f620000000800 */
[----:B--2---:R-:W-:Y:S01]  /*15ca0*/  FADD.FTZ R14, R78, R3 ;  /* 0x000000034e0e7221 */ /* 0x004fe20000010000 */
[----:B------:R-:W-:Y:S01]  /*15cb0*/  FADD.FTZ R15, R32, R15 ;  /* 0x0000000f200f7221 */ /* 0x000fe20000010000 */
[----:B------:R-:W-:-:S02]  /*15cc0*/  F2FP.BF16.F32.PACK_AB R28, R48, R28 ;  /* 0x0000001c301c723e */ /* 0x000fc400000010ff */
[----:B----4-:R-:W-:Y:S01]  /*15cd0*/  FADD.FTZ R14, R79, R14 ;  /* 0x0000000e4f0e7221 */ /* 0x010fe20000010000 */
[----:B------:R-:W-:Y:S01]  /*15ce0*/  FADD.FTZ R34, R72, R15 ;  /* 0x0000000f48227221 */ /* 0x000fe20000010000 */
[----:B------:R-:W-:Y:S02]  /*15cf0*/  F2FP.BF16.F32.PACK_AB R29, R58, R29 ;  /* 0x0000001d3a1d723e */ /* 0x000fe400000010ff */
[----:B------:R-:W-:Y:S02]  /*15d00*/  F2FP.BF16.F32.PACK_AB R30, R52, R30 ;  /* 0x0000001e341e723e */ /* 0x000fe400000010ff */
[----:B------:R-:W-:Y:S01]  /*15d10*/  F2FP.BF16.F32.PACK_AB R31, R63, R31 ;  /* 0x0000001f3f1f723e */ /* 0x000fe200000010ff */
[----:B0-----:R-:W-:Y:S01]  /*15d20*/  FADD.FTZ R3, R33, R14 ;  /* 0x0000000e21037221 */ /* 0x001fe20000010000 */
[----:B------:R-:W-:Y:S01]  /*15d30*/  F2FP.BF16.F32.PACK_AB R8, R56, R53 ;  /* 0x000000353808723e */ /* 0x000fe200000010ff */
[----:B------:R-:W-:Y:S01]  /*15d40*/  FADD.FTZ R15, R73, R34 ;  /* 0x00000022490f7221 */ /* 0x000fe20000010000 */
        /* <DEDUP_REMOVED lines=8> */
[----:B-1----:R-:W-:Y:S02]  /*15dd0*/  F2FP.BF16.F32.PACK_AB R33, R4, R33 ;  /* 0x000000210421723e */ /* 0x002fe400000010ff */
[----:B------:R-:W-:Y:S02]  /*15de0*/  F2FP.BF16.F32.PACK_AB R34, R76, R73 ;  /* 0x000000494c22723e */ /* 0x000fe400000010ff */
[----:B-----5:R-:W-:Y:S01]  /*15df0*/  F2FP.BF16.F32.PACK_AB R35, R86, R85 ;  /* 0x000000555623723e */ /* 0x020fe200000010ff */
[----:B------:R-:W-:Y:S04]  /*15e00*/  STSM.16.M88.4 [R137+0x27800], R28 ;  /* 0x0278001c89007844 */ /* 0x000fe80000000200 */
[----:B---3--:R0:W-:Y:S04]  /*15e10*/  STSM.16.M88.4 [R38], R8 ;  /* 0x0000000826007844 */ /* 0x0081e80000000200 */
[----:B------:R1:W-:Y:S04]  /*15e20*/  STSM.16.M88.4 [R139+0x6000], R24 ;  /* 0x006000188b007844 */ /* 0x0003e80000000200 */
[----:B------:R1:W-:Y:S01]  /*15e30*/  STSM.16.M88.4 [R138+0x6000], R32 ;  /* 0x006000208a007844 */ /* 0x0003e20000000200 */
[----:B------:R-:W-:Y:S01]  /*15e40*/  @!PT LDS RZ, [RZ] ;  /* 0x00000000fffff984 */ /* 0x000fe20000000800 */
[----:B------:R-:W-:Y:S01]  /*15e50*/  @!PT LDS RZ, [RZ] ;  /* 0x00000000fffff984 */ /* 0x000fe20000000800 */
[----:B------:R-:W-:Y:S01]  /*15e60*/  @!PT LDS RZ, [RZ] ;  /* 0x00000000fffff984 */ /* 0x000fe20000000800 */
[----:B------:R-:W-:Y:S01]  /*15e70*/  @!PT LDS RZ, [RZ] ;  /* 0x00000000fffff984 */ /* 0x000fe20000000800 */
[----:B------:R2:W-:Y:S06]  /*15e80*/  MEMBAR.ALL.CTA ;  /* 0x0000000000007992 */ /* 0x0005ec0000008000 */
[----:B--2---:R-:W2:Y:S01]  /*15e90*/  FENCE.VIEW.ASYNC.S ;  /* 0x00000000000073c6 */ /* 0x004ea20000000000 */
[----:B------:R-:W-:Y:S01]  /*15ea0*/  ISETP.GT.AND P2, PT, R0, R140, PT ;  /* 0x0000008c0000720c */ /* 0x000fe20003f44270 */
[----:B------:R-:W-:Y:S01]  /*15eb0*/  FADD.FTZ R14, R4, R3 ;  /* 0x00000003040e7221 */ /* 0x000fe20000010000 */
[----:B------:R-:W-:-:S03]  /*15ec0*/  FMUL.FTZ R90, R90, R5 ;  /* 0x000000055a5a7220 */ /* 0x000fc60000410000 */
        /* <DEDUP_REMOVED lines=50> */
[----:B------:R-:W-:-:S02]  /*161f0*/  VIADD R0, R0, 0xffffffff ;  /* 0xffffffff00007836 */ /* 0x000fc40000000000 */
[----:B0-----:R-:W-:Y:S02]  /*16200*/  IMAD.MOV.U32 R10, RZ, RZ, R22 ;  /* 0x000000ffff0a7224 */ /* 0x001fe400078e0016 */
[----:B------:R-:W-:Y:S02]  /*16210*/  IMAD.MOV.U32 R9, RZ, RZ, R17 ;  /* 0x000000ffff097224 */ /* 0x000fe400078e0011 */
[----:B------:R-:W-:Y:S02]  /*16220*/  IMAD.MOV.U32 R5, RZ, RZ, R13 ;  /* 0x000000ffff057224 */ /* 0x000fe400078e000d */
[----:B------:R-:W-:Y:S01]  /*16230*/  IMAD.MOV.U32 R8, RZ, RZ, R12 ;  /* 0x000000ffff087224 */ /* 0x000fe200078e000c */
[----:B--2---:R-:W-:Y:S01]  /*16240*/  NOP ;  /* 0x0000000000007918 */ /* 0x004fe20000000000 */
[----:B-1----:R-:W-:Y:S05]  /*16250*/  @P2 BRA `(.L_x_9518) ;  /* 0xffffffd4001c2947 */ /* 0x002fea000383ffff */
.L_x_9508:
[----:B------:R-:W2:Y:S02]  /*16260*/  LDL R5, [R1+0x3c] ;  /* 0x00003c0001057983 */ /* 0x000ea40000100800 */
[----:B--2---:R-:W-:-:S13]  /*16270*/  ISETP.GE.AND P2, PT, R0, R5, PT ;  /* 0x000000050000720c */ /* 0x004fda0003f46270 */
[----:B------:R-:W-:Y:S05]  /*16280*/  @!P2 BRA `(.L_x_9519) ;  /* 0x0000003c0008a947 */ /* 0x000fea0003800000 */
[----:B------:R-:W2:Y:S04]  /*16290*/  LDL R8, [R1+0x30] ;  /* 0x0000300001087983 */ /* 0x000ea80000100800 */
[----:B------:R-:W2:Y:S01]  /*162a0*/  LDL R5, [R1+0x28] ;  /* 0x0000280001057983 */ /* 0x000ea20000100800 */
[----:B------:R-:W-:Y:S02]  /*162b0*/  IMAD.MOV.U32 R14, RZ, RZ, R22 ;  /* 0x000000ffff0e7224 */ /* 0x000fe400078e0016 */
[----:B------:R-:W-:Y:S02]  /*162c0*/  IMAD.MOV.U32 R11, RZ, RZ, R17 ;  /* 0x000000ffff0b7224 */ /* 0x000fe400078e0011 */
[----:B--2---:R-:W-:Y:S02]  /*162d0*/  IMAD.IADD R10, R5, 0x1, -R8 ;  /* 0x00000001050a7824 */ /* 0x004fe400078e0a08 */
[----:B------:R-:W-:-:S02]  /*162e0*/  IMAD.MOV.U32 R5, RZ, RZ, R13 ;  /* 0x000000ffff057224 */ /* 0x000fc400078e000d */
[--C-:B------:R-:W-:Y:S02]  /*162f0*/  IMAD.IADD R9, R20, 0x1, R10.reuse ;  /* 0x0000000114097824 */ /* 0x100fe400078e020a */
[----:B------:R-:W-:Y:S02]  /*16300*/  IMAD.IADD R10, R21, 0x1, R10 ;  /* 0x00000001150a7824 */ /* 0x000fe400078e020a */
[----:B------:R-:W-:Y:S01]  /*16310*/  IMAD.MOV.U32 R8, RZ, RZ, R12 ;  /* 0x000000ffff087224 */ /* 0x000fe200078e000c */
[----:B------:R-:W-:Y:S02]  /*16320*/  LOP3.LUT R145, RZ, R9, RZ, 0x33, !PT ;  /* 0x00000009ff917212 */ /* 0x000fe400078e33ff */
[----:B------:R-:W-:-:S07]  /*16330*/  LOP3.LUT R140, RZ, R10, RZ, 0x33, !PT ;  /* 0x0000000aff8c7212 */ /* 0x000fce00078e33ff */
.L_x_9537:
        /* <DEDUP_REMOVED lines=11> */
.L_x_9521:
[----:B------:R-:W-:Y:S01]  /*163f0*/  IMAD R12, R17, 0x8, R2 ;  /* 0x00000008110c7824 */ /* 0x000fe200078e0202 */
[----:B------:R-:W-:-:S04]  /*16400*/  SHF.L.U32 R13, R22, 0x1f, RZ ;  /* 0x0000001f160d7819 */ /* 0x000fc800000006ff */
[----:B------:R0:W1:Y:S01]  /*16410*/  SYNCS.PHASECHK.TRANS64.TRYWAIT P3, [R12+URZ+0x2d830], R13 ;  /* 0x02d8300d0c0075a7 */ /* 0x000062000806017f */
[----:B------:R-:W-:Y:S05]  /*16420*/  @!P0 BRA `(.L_x_9522) ;  /* 0x0000000000048947 */ /* 0x000fea0003800000 */
[----:B------:R-:W-:Y:S01]  /*16430*/  BPT.TRAP 0x1 ;  /* 0x000000040000795c */ /* 0x000fe20000300000 */
.L_x_9522:
[----:B------:R-:W-:Y:S04]  /*16440*/  BSSY B0, `(.L_x_9520) ;  /* 0x0000004000007945 */ /* 0x000fe80003800000 */
[----:B-1----:R-:W-:Y:S05]  /*16450*/  @P3 BRA `(.L_x_9523) ;  /* 0x0000000000083947 */ /* 0x002fea0003800000 */
[----:B------:R-:W1:Y:S02]  /*16460*/  SYNCS.PHASECHK.TRANS64.TRYWAIT P3, [R12+URZ+0x2d830], R13 ;  /* 0x02d8300d0c0075a7 */ /* 0x000e64000806017f */
[----:B-1----:R-:W-:Y:S05]  /*16470*/  @!P3 BRA `(.L_x_9524) ;  /* 0x000000c800b8b947 */ /* 0x002fea0003800000 */
.L_x_9523:
[----:B------:R-:W-:Y:S05]  /*16480*/  BSYNC B0 ;  /* 0x0000000000007941 */ /* 0x000fea0003800000 */
.L_x_9520:
        /* <DEDUP_REMOVED lines=10> */
[----:B------:R-:W-:Y:S01]  /*16530*/  R2UR UR9, R7 ;  /* 0x00000000070972ca */ /* 0x000fe200000e0000 */
[----:B------:R-:W-:Y:S01]  /*16540*/  IMAD.MOV.U32 R29, RZ, RZ, -0x7fffffe0 ;  /* 0x80000020ff1d7424 */ /* 0x000fe200078e00ff */
[----:B------:R-:W-:Y:S02]  /*16550*/  R2UR UR15, R27 ;  /* 0x000000001b0f72ca */ /* 0x000fe400000e0000 */
[----:B------:R-:W-:Y:S02]  /*16560*/  R2UR UR19, R25 ;  /* 0x00000000191372ca */ /* 0x000fe400000e0000 */
[----:B------:R-:W-:-:S02]  /*16570*/  R2UR UR23, R27 ;  /* 0x000000001b1772ca */ /* 0x000fc400000e0000 */
[----:B------:R-:W-:Y:S02]  /*16580*/  R2UR UR27, R29 ;  /* 0x000000001d1b72ca */ /* 0x000fe400000e0000 */
[----:B------:R-:W-:Y:S02]  /*16590*/  R2UR UR12, R154 ;  /* 0x000000009a0c72ca */ /* 0x000fe400000e0000 */
[----:B------:R-:W-:Y:S01]  /*165a0*/  R2UR UR13, R155 ;  /* 0x000000009b0d72ca */ /* 0x000fe200000e0000 */
[----:B------:R0:W-:Y:S01]  /*165b0*/  BAR.SYNC.DEFER_BLOCKING R15, 0x100 ;  /* 0x0004000f0000751d */ /* 0x0001e20000010000 */
[----:B------:R-:W-:Y:S01]  /*165c0*/  R2UR UR16, R152 ;  /* 0x00000000981072ca */ /* 0x000fe200000e0000 */
[----:B--2---:R-:W-:-:S04]  /*165d0*/  IMAD R12, R17, 0x600, R12 ;  /* 0x00000600110c7824 */ /* 0x004fc800078e020c */
[C---:B------:R-:W-:Y:S01]  /*165e0*/  VIADD R26, R12.reuse, 0x2 ;  /* 0x000000020c1a7836 */ /* 0x040fe20000000000 */
[C---:B------:R-:W-:Y:S01]  /*165f0*/  R2UR UR10, R12.reuse ;  /* 0x000000000c0a72ca */ /* 0x040fe200000e0000 */
[C---:B------:R-:W-:Y:S02]  /*16600*/  VIADD R24, R12.reuse, 0x200 ;  /* 0x000002000c187836 */ /* 0x040fe40000000000 */
[----:B------:R-:W-:Y:S01]  /*16610*/  VIADD R28, R12, 0x400 ;  /* 0x000004000c1c7836 */ /* 0x000fe20000000000 */
[----:B------:R-:W-:Y:S01]  /*16620*/  R2UR UR14, R26 ;  /* 0x000000001a0e72ca */ /* 0x000fe200000e0000 */
[----:B------:R-:W-:Y:S01]  /*16630*/  VIADD R26, R12, 0x202 ;  /* 0x000002020c1a7836 */ /* 0x000fe20000000000 */
[----:B------:R-:W-:Y:S02]  /*16640*/  R2UR UR18, R24 ;  /* 0x00000000181272ca */ /* 0x000fe400000e0000 */
[----:B------:R-:W-:Y:S02]  /*16650*/  R2UR UR26, R28 ;  /* 0x000000001c1a72ca */ /* 0x000fe400000e0000 */
[----:B------:R-:W-:-:S02]  /*16660*/  R2UR UR22, R26 ;  /* 0x000000001a1672ca */ /* 0x000fc400000e0000 */
[----:B------:R-:W-:-:S06]  /*16670*/  WARPGROUP.ARRIVE ;  /* 0x00000000000079c5 */ /* 0x000fcc0000000000 */
[----:B------:R-:W-:Y:S01]  /*16680*/  HGMMA.64x128x16.F32.BF16 R24, gdesc[UR8], RZ, !UPT, gsb0 ;  /* 0x01e00000081879f0 */ /* 0x000fe2000c0018ff */
[----:B------:R-:W-:Y:S02]  /*16690*/  R2UR UR17, R153 ;  /* 0x00000000991172ca */ /* 0x000fe400000e0000 */
[----:B------:R-:W-:Y:S02]  /*166a0*/  WARPGROUP.DEPBAR.LE gsb0, 0x0 ;  /* 0x00008000000079c5 */ /* 0x000fe40000010000 */
[----:B------:R-:W-:-:S07]  /*166b0*/  WARPGROUP.ARRIVE ;  /* 0x00000000000079c5 */ /* 0x000fce0000000000 */
        /* <DEDUP_REMOVED lines=26> */
.L_x_9526:
[----:B------:R-:W-:Y:S01]  /*16860*/  SHF.L.U32 R12, R14, 0x1f, RZ ;  /* 0x0000001f0e0c7819 */ /* 0x000fe200000006ff */
[----:B------:R-:W-:-:S04]  /*16870*/  IMAD R13, R11, 0x8, R2 ;  /* 0x000000080b0d7824 */ /* 0x000fc800078e0202 */
[----:B------:R0:W1:Y:S01]  /*16880*/  SYNCS.PHASECHK.TRANS64.TRYWAIT P2, [R13+URZ+0x2d850], R12 ;  /* 0x02d8500c0d0075a7 */ /* 0x000062000804017f */
[----:B------:R-:W-:Y:S05]  /*16890*/  @!P0 BRA `(.L_x_9527) ;  /* 0x0000000000048947 */ /* 0x000fea0003800000 */
[----:B------:R-:W-:Y:S01]  /*168a0*/  BPT.TRAP 0x1 ;  /* 0x000000040000795c */ /* 0x000fe20000300000 */
.L_x_9527:
[----:B-1----:R-:W-:Y:S05]  /*168b0*/  @P2 BRA `(.L_x_9525) ;  /* 0x0000000000082947 */ /* 0x002fea0003800000 */
[----:B------:R-:W1:Y:S02]  /*168c0*/  SYNCS.PHASECHK.TRANS64.TRYWAIT P2, [R13+URZ+0x2d850], R12 ;  /* 0x02d8500c0d0075a7 */ /* 0x000e64000804017f */
[----:B-1----:R-:W-:Y:S05]  /*168d0*/  @!P2 BRA `(.L_x_9528) ;  /* 0x000000c400b4a947 */ /* 0x002fea0003800000 */
.L_x_9525:
        /* <DEDUP_REMOVED lines=8> */
[C---:B------:R-:W-:Y:S01]  /*16960*/  R2UR UR11, R13.reuse ;  /* 0x000000000d0b72ca */ /* 0x040fe200000e0000 */
[----:B------:R-:W4:Y:S01]  /*16970*/  LDL R142, [R1+0x30] ;  /* 0x00003000018e7983 */ /* 0x000f220000100800 */
[----:B------:R-:W-:Y:S02]  /*16980*/  LOP3.LUT R12, R12, 0x2000000, RZ, 0xfc, !PT ;  /* 0x020000000c0c7812 */ /* 0x000fe400078efcff */
[----:B------:R-:W-:Y:S01]  /*16990*/  R2UR UR43, R13 ;  /* 0x000000000d2b72ca */ /* 0x000fe200000e0000 */
[----:B------:R-:W-:Y:S01]  /*169a0*/  WARPGROUP.ARRIVE ;  /* 0x00000000000079c5 */ /* 0x000fe20000000000 */
[----:B------:R-:W-:Y:S01]  /*169b0*/  R2UR UR15, R15 ;  /* 0x000000000f0f72ca */ /* 0x000fe200000e0000 */
[----:B------:R-:W-:Y:S01]  /*169c0*/  IMAD R12, R11, 0x600, R12 ;  /* 0x000006000b0c7824 */ /* 0x000fe200078e020c */
[C---:B------:R-:W-:Y:S02]  /*169d0*/  R2UR UR19, R15.reuse ;  /* 0x000000000f1372ca */ /* 0x040fe400000e0000 */
[----:B------:R-:W-:Y:S01]  /*169e0*/  R2UR UR23, R15 ;  /* 0x000000000f1772ca */ /* 0x000fe200000e0000 */
[C---:B------:R-:W-:Y:S01]  /*169f0*/  VIADD R14, R12.reuse, 0x40 ;  /* 0x000000400c0e7836 */ /* 0x040fe20000000000 */
[----:B------:R-:W-:-:S02]  /*16a00*/  R2UR UR10, R12 ;  /* 0x000000000c0a72ca */ /* 0x000fc400000e0000 */
[C---:B------:R-:W-:Y:S02]  /*16a10*/  R2UR UR27, R15.reuse ;  /* 0x000000000f1b72ca */ /* 0x040fe400000e0000 */
[----:B------:R-:W-:Y:S01]  /*16a20*/  R2UR UR14, R14 ;  /* 0x000000000e0e72ca */ /* 0x000fe200000e0000 */
[----:B------:R-:W-:Y:S01]  /*16a30*/  VIADD R14, R12, 0x80 ;  /* 0x000000800c0e7836 */ /* 0x000fe20000000000 */
[C---:B------:R-:W-:Y:S02]  /*16a40*/  R2UR UR31, R15.reuse ;  /* 0x000000000f1f72ca */ /* 0x040fe400000e0000 */
[----:B------:R-:W-:Y:S02]  /*16a50*/  R2UR UR35, R15 ;  /* 0x000000000f2372ca */ /* 0x000fe400000e0000 */
        /* <DEDUP_REMOVED lines=8> */
[----:B------:R-:W-:Y:S02]  /*16ae0*/  VIADD R12, R12, 0x1c0 ;  /* 0x000001c00c0c7836 */ /* 0x000fe40000000000 */
[----:B------:R-:W-:Y:S01]  /*16af0*/  IMAD.MOV.U32 R13, RZ, RZ, 0x40000040 ;  /* 0x40000040ff0d7424 */ /* 0x000fe200078e00ff */
[----:B------:R-:W-:Y:S02]  /*16b00*/  R2UR UR34, R14 ;  /* 0x000000000e2272ca */ /* 0x000fe400000e0000 */
[----:B------:R-:W-:Y:S02]  /*16b10*/  R2UR UR42, R12 ;  /* 0x000000000c2a72ca */ /* 0x000fe400000e0000 */
[----:B------:R-:W-:Y:S01]  /*16b20*/  R2UR UR9, R13 ;  /* 0x000000000d0972ca */ /* 0x000fe200000e0000 */
[----:B------:R-:W-:-:S05]  /*16b30*/  IMAD.MOV.U32 R15, RZ, RZ, 0x40000040 ;  /* 0x40000040ff0f7424 */ /* 0x000fca00078e00ff */
[----:B------:R-:W-:Y:S01]  /*16b40*/  R2UR UR13, R15 ;  /* 0x000000000f0d72ca */ /* 0x000fe200000e0000 */
[----:B------:R-:W-:-:S05]  /*16b50*/  IMAD.MOV.U32 R15, RZ, RZ, 0x40000040 ;  /* 0x40000040ff0f7424 */ /* 0x000fca00078e00ff */
[----:B------:R-:W-:Y:S02]  /*16b60*/  R2UR UR17, R15 ;  /* 0x000000000f1172ca */ /* 0x000fe400000e0000 */
[----:B--2---:R-:W-:-:S04]  /*16b70*/  LOP3.LUT R12, R141, 0x10000, RZ, 0xfc, !PT ;  /* 0x000100008d0c7812 */ /* 0x004fc800078efcff */
        /* <DEDUP_REMOVED lines=10> */
[----:B------:R-:W-:-:S03]  /*16c20*/  IMAD.MOV.U32 R15, RZ, RZ, 0x40000040 ;  /* 0x40000040ff0f7424 */ /* 0x000fc600078e00ff */
[----:B------:R-:W-:Y:S02]  /*16c30*/  R2UR UR20, R14 ;  /* 0x000000000e1472ca */ /* 0x000fe400000e0000 */
[----:B------:R-:W-:Y:S01]  /*16c40*/  R2UR UR21, R15 ;  /* 0x000000000f1572ca */ /* 0x000fe200000e0000 */
[----:B------:R-:W-:Y:S02]  /*16c50*/  WARPGROUP.DEPBAR.LE gsb0, 0x0 ;  /* 0x00008000000079c5 */ /* 0x000fe40000010000 */
[----:B------:R-:W-:-:S06]  /*16c60*/  WARPGROUP.ARRIVE ;  /* 0x00000000000079c5 */ /* 0x000fcc0000000000 */
[----:B------:R-:W-:Y:S01]  /*16c70*/  HGMMA.64x96x16.F32.BF16 R88, gdesc[UR16].tnspB, R88, gsb0 ;  /* 0x41600000105879f0 */ /* 0x000fe20008001858 */
        /* <DEDUP_REMOVED lines=28> */
[----:B------:R-:W-:Y:S01]  /*16e40*/  FMUL.FTZ R14, R25, UR46 ;  /* 0x0000002e190e7c20 */ /* 0x000fe20008410000 */
[----:B------:R-:W-:Y:S01]  /*16e50*/  FMUL.FTZ R25, R30, UR46 ;  /* 0x0000002e1e197c20 */ /* 0x000fe20008410000 */
[----:B------:R-:W-:Y:S01]  /*16e60*/  FMUL.FTZ R30, R34, UR46 ;  /* 0x0000002e221e7c20 */ /* 0x000fe20008410000 */
[----:B------:R-:W-:Y:S01]  /*16e70*/  FMUL.FTZ R34, R37, UR46 ;  /* 0x0000002e25227c20 */ /* 0x000fe20008410000 */
[----:B------:R-:W-:Y:S01]  /*16e80*/  FMUL.FTZ R37, R42, UR46 ;  /* 0x0000002e2a257c20 */ /* 0x000fe20008410000 */
[----:B------:R-:W-:Y:S01]  /*16e90*/  FMUL.FTZ R42, R45, UR46 ;  /* 0x0000002e2d2a7c20 */ /* 0x000fe20008410000 */
[----:B------:R-:W-:Y:S02]  /*16ea0*/  FMUL.FTZ R45, R50, UR46 ;  /* 0x0000002e322d7c20 */ /* 0x000fe40008410000 */
[----:B------:R-:W0:Y:S01]  /*16eb0*/  S2R R50, SR_TID.X ;  /* 0x0000000000327919 */ /* 0x000e220000002100 */
[----:B------:R-:W-:Y:S01]  /*16ec0*/  FMUL.FTZ R12, R24, UR46 ;  /* 0x0000002e180c7c20 */ /* 0x000fe20008410000 */
[----:B------:R-:W-:Y:S01]  /*16ed0*/  FMUL.FTZ R24, R28, UR46 ;  /* 0x0000002e1c187c20 */ /* 0x000fe20008410000 */
[----:B------:R-:W-:Y:S01]  /*16ee0*/  FMUL.FTZ R28, R32, UR46 ;  /* 0x0000002e201c7c20 */ /* 0x000fe20008410000 */
[----:B------:R-:W-:-:S02]  /*16ef0*/  WARPGROUP.DEPBAR.LE gsb0, 0x0 ;  /* 0x00008000000079c5 */ /* 0x000fc40000010000 */
[----:B------:R-:W-:-:S06]  /*16f00*/  WARPGROUP.ARRIVE ;  /* 0x00000000000079c5 */ /* 0x000fcc0000000000 */
[----:B------:R-:W-:Y:S01]  /*16f10*/  HGMMA.64x96x16.F32.BF16 R88, gdesc[UR40].tnspB, R88, gsb0 ;  /* 0x41600000285879f0 */ /* 0x000fe20008001858 */
[----:B0-----:R-:W-:Y:S01]  /*16f20*/  SHF.R.U32.HI R144, RZ, 0x7, R50 ;  /* 0x00000007ff907819 */ /* 0x001fe20000011632 */
[----:B------:R-:W-:Y:S01]  /*16f30*/  FMUL.FTZ R32, R36, UR46 ;  /* 0x0000002e24207c20 */ /* 0x000fe20008410000 */
[----:B------:R-:W-:Y:S01]  /*16f40*/  ISETP.GE.U32.AND P2, PT, R50, 0x180, PT ;  /* 0x000001803200780c */ /* 0x000fe20003f46070 */
[----:B------:R-:W-:Y:S02]  /*16f50*/  FMUL.FTZ R36, R40, UR46 ;  /* 0x0000002e28247c20 */ /* 0x000fe40008410000 */
[----:B------:R-:W-:Y:S02]  /*16f60*/  VIADD R50, R144, 0x9 ;  /* 0x0000000990327836 */ /* 0x000fe40000000000 */
        /* <DEDUP_REMOVED lines=56> */
[----:B------:R-:W2:Y:S01]  /*172f0*/  MUFU.TANH R13, R13 ;  /* 0x0000000d000d7308 */ /* 0x000ea20000002400 */
[----:B------:R-:W-:-:S02]  /*17300*/  WARPGROUP.DEPBAR.LE gsb0, 0x0 ;  /* 0x00008000000079c5 */ /* 0x000fc40000010000 */
[----:B------:R5:W-:Y:S06]  /*17310*/  BAR.ARV R50, 0x100 ;  /* 0x000400320000751d */ /* 0x000bec0000002000 */
[----:B-----5:R-:W-:-:S04]  /*17320*/  @!P1 IMAD R50, R17, 0x8, R2 ;  /* 0x0000000811329824 */ /* 0x020fc800078e0202 */
[----:B------:R-:W-:-:S05]  /*17330*/  @!P1 VIADD R50, R50, 0x2d840 ;  /* 0x0002d84032329836 */ /* 0x000fca0000000000 */
[----:B------:R-:W-:-:S04]  /*17340*/  @!P1 PRMT R50, RZ, 0x654, R50 ;  /* 0x00000654ff329816 */ /* 0x000fc80000000032 */
[----:B------:R3:W-:Y:S01]  /*17350*/  @!P1 SYNCS.ARRIVE.TRANS64.RED.A1T0 RZ, [R50+URZ], RZ ;  /* 0x000000ff32ff99a7 */ /* 0x0007e2000810043f */
[----:B------:R-:W0:Y:S01]  /*17360*/  MUFU.TANH R15, R15 ;  /* 0x0000000f000f7308 */ /* 0x000e220000002400 */
[----:B---3--:R-:W-:-:S07]  /*17370*/  IADD3 R50, R143, 0x1, -R83 ;  /* 0x000000018f327810 */ /* 0x008fce0007ffe853 */
[----:B------:R-:W3:Y:S01]  /*17380*/  MUFU.TANH R24, R24 ;  /* 0x0000001800187308 */ /* 0x000ee20000002400 */
[----:B----4-:R-:W-:-:S07]  /*17390*/  IMAD.IADD R50, R50, 0x1, -R142 ;  /* 0x0000000132327824 */ /* 0x010fce00078e0a8e */
[----:B------:R-:W4:Y:S01]  /*173a0*/  MUFU.TANH R26, R26 ;  /* 0x0000001a001a7308 */ /* 0x000f220000002400 */
[----:B------:R-:W-:-:S07]  /*173b0*/  IMAD R142, R136, -0x2, R50 ;  /* 0xfffffffe888e7824 */ /* 0x000fce00078e0232 */
        /* <DEDUP_REMOVED lines=74> */
.L_x_9531:
[----:B------:R-:W-:-:S05]  /*17860*/  IMAD.U32 R144, RZ, RZ, UR4 ;  /* 0x00000004ff907e24 */ /* 0x000fca000f8e00ff */
[----:B------:R-:W-:-:S13]  /*17870*/  ISETP.NE.AND P2, PT, R144, 0x1, PT ;  /* 0x000000019000780c */ /* 0x000fda0003f45270 */
[----:B------:R-:W1:Y:S02]  /*17880*/  @P2 LDC.64 R50, c[0x0][0x9e8] ;  /* 0x00027a00ff322b82 */ /* 0x000e640000000a00 */
[----:B-1----:R-:W-:-:S04]  /*17890*/  @P2 IMAD.HI.U32 R156, R9, R50, RZ ;  /* 0x00000032099c2227 */ /* 0x002fc800078e00ff */
[----:B------:R-:W-:Y:S01]  /*178a0*/  IMAD.MOV.U32 R50, RZ, RZ, R9 ;  /* 0x000000ffff327224 */ /* 0x000fe200078e0009 */
[----:B------:R-:W-:-:S07]  /*178b0*/  @P2 SHF.R.U32.HI R50, RZ, R51, R156 ;  /* 0x00000033ff322219 */ /* 0x000fce000001169c */
.L_x_9532:
[----:B------:R-:W-:Y:S05]  /*178c0*/  BSYNC B0 ;  /* 0x0000000000007941 */ /* 0x000fea0003800000 */
.L_x_9530:
[----:B------:R-:W-:-:S04]  /*178d0*/  IMAD R50, R50, R144, -R83 ;  /* 0x0000009032327224 */ /* 0x000fc800078e0a53 */
[----:B------:R-:W-:-:S05]  /*178e0*/  IMAD R50, R136, -0x2, R50 ;  /* 0xfffffffe88327824 */ /* 0x000fca00078e0232 */
[----:B------:R-:W-:Y:S02]  /*178f0*/  VIMNMX R86, R86, R50, !PT ;  /* 0x0000003256567248 */ /* 0x000fe40007fe0100 */
[----:B------:R-:W-:-:S07]  /*17900*/  VIADDMNMX R87, R50, R144, R87, PT ;  /* 0x0000009032577246 */ /* 0x000fce0003800157 */
.L_x_9529:
[----:B------:R-:W-:Y:S01]  /*17910*/  ISETP.GT.AND P2, PT, R0, -0x1, PT ;  /* 0xffffffff0000780c */ /* 0x000fe20003f44270 */
[C---:B------:R-:W-:Y:S02]  /*17920*/  IMAD.IADD R143, R21.reuse, 0x1, R143 ;  /* 0x00000001158f7824 */ /* 0x040fe400078e028f */
[----:B------:R-:W-:Y:S01]  /*17930*/  IMAD.IADD R142, R21, 0x1, R142 ;  /* 0x00000001158e7824 */ /* 0x000fe200078e028e */
        /* <DEDUP_REMOVED lines=95> */
[----:B------:R-:W-:Y:S01]  /*17f30*/  FSEL R85, R85, -INF , !P3 ;  /* 0xff80000055557808 */ /* 0x000fe20005800000 */
[----:B------:R-:W-:Y:S08]  /*17f40*/  @!P5 BRA `(.L_x_9533) ;  /* 0x000000000058d947 */ /* 0x000ff00003800000 */
        /* <DEDUP_REMOVED lines=11> */
.L_x_9535:
[----:B------:R-:W-:-:S05]  /*18000*/  IMAD.U32 R12, RZ, RZ, UR4 ;  /* 0x00000004ff0c7e24 */ /* 0x000fca000f8e00ff */
[----:B------:R-:W-:-:S13]  /*18010*/  ISETP.NE.AND P3, PT, R12, 0x1, PT ;  /* 0x000000010c00780c */ /* 0x000fda0003f65270 */
[----:B------:R-:W0:Y:S02]  /*18020*/  @P3 LDC.64 R28, c[0x0][0x9e8] ;  /* 0x00027a00ff1c3b82 */ /* 0x000e240000000a00 */
[----:B0-----:R-:W-:-:S04]  /*18030*/  @P3 IMAD.HI.U32 R86, R10, R28, RZ ;  /* 0x0000001c0a563227 */ /* 0x001fc800078e00ff */
[----:B------:R-:W-:Y:S01]  /*18040*/  IMAD.MOV.U32 R28, RZ, RZ, R10 ;  /* 0x000000ffff1c7224 */ /* 0x000fe200078e000a */
[----:B------:R-:W-:-:S07]  /*18050*/  @P3 SHF.R.U32.HI R28, RZ, R29, R86 ;  /* 0x0000001dff1c3219 */ /* 0x000fce0000011656 */
.L_x_9536:
[----:B------:R-:W-:Y:S05]  /*18060*/  BSYNC B0 ;  /* 0x0000000000007941 */ /* 0x000fea0003800000 */
.L_x_9534:
[----:B------:R-:W-:-:S04]  /*18070*/  IMAD R83, R28, R12, -R83 ;  /* 0x0000000c1c537224 */ /* 0x000fc800078e0a53 */
[----:B------:R-:W-:-:S05]  /*18080*/  IMAD R83, R136, -0x2, R83 ;  /* 0xfffffffe88537824 */ /* 0x000fca00078e0253 */
[----:B------:R-:W-:Y:S02]  /*18090*/  VIMNMX R142, R142, R83, !PT ;  /* 0x000000538e8e7248 */ /* 0x000fe40007fe0100 */
[----:B------:R-:W-:-:S07]  /*180a0*/  VIADDMNMX R143, R83, R12, R143, PT ;  /* 0x0000000c538f7246 */ /* 0x000fce000380018f */
.L_x_9533:
[----:B------:R-:W-:Y:S01]  /*180b0*/  @!P1 IMAD R11, R11, 0x8, R2 ;  /* 0x000000080b0b9824 */ /* 0x000fe200078e0202 */
[----:B------:R-:W2:Y:S01]  /*180c0*/  LDL R83, [R1+0x1c] ;  /* 0x00001c0001537983 */ /* 0x000ea20000100800 */
[----:B------:R-:W-:Y:S02]  /*180d0*/  UMOV UR39, UR5 ;  /* 0x0000000500277c82 */ /* 0x000fe40008000000 */
[----:B------:R-:W-:-:S05]  /*180e0*/  @!P1 VIADD R11, R11, 0x2d860 ;  /* 0x0002d8600b0b9836 */ /* 0x000fca0000000000 */
[----:B------:R-:W-:-:S04]  /*180f0*/  @!P1 PRMT R11, RZ, 0x654, R11 ;  /* 0x00000654ff0b9816 */ /* 0x000fc8000000000b */
[----:B------:R0:W-:Y:S02]  /*18100*/  @!P1 SYNCS.ARRIVE.TRANS64.RED.A1T0 RZ, [R11+URZ], RZ ;  /* 0x000000ff0bff99a7 */ /* 0x0001e4000810043f */
        /* <DEDUP_REMOVED lines=36> */
[----:B------:R-:W-:-:S04]  /*18350*/  FSETP.NEU.FTZ.AND P3, PT, R12, -INF , PT ;  /* 0xff8000000c00780b */ /* 0x000fc80003f7d000 */
[----:B------:R-:W-:-:S05]  /*18360*/  FSEL R11, R12, RZ, P3 ;  /* 0x000000ff0c0b7208 */ /* 0x000fca0001800000 */
[----:B------:R-:W-:Y:S01]  /*18370*/  FADD.FTZ R8, -R11, R8 ;  /* 0x000000080b087221 */ /* 0x000fe20000010100 */
[----:B------:R-:W-:-:S03]  /*18380*/  FMUL.FTZ R11, R12, UR39 ;  /* 0x000000270c0b7c20 */ /* 0x000fc60008410000 */
[----:B------:R-:W-:Y:S02]  /*18390*/  FMUL.FTZ R8, R8, UR39 ;  /* 0x0000002708087c20 */ /* 0x000fe40008410000 */
[----:B------:R-:W-:Y:S02]  /*183a0*/  FSEL R11, R11, RZ, P3 ;  /* 0x000000ff0b0b7208 */ /* 0x000fe40001800000 */
[----:B------:R-:W-:Y:S02]  /*183b0*/  ISETP.GT.AND P3, PT, R142, 0x1, P2 ;  /* 0x000000018e00780c */ /* 0x000fe40001764270 */
[----:B------:R-:W-:Y:S01]  /*183c0*/  MUFU.EX2 R8, R8 ;  /* 0x0000000800087308 */ /* 0x000fe20000000800 */
[--C-:B------:R-:W-:Y:S01]  /*183d0*/  FFMA.FTZ R50, R50, UR39, -R11.reuse ;  /* 0x0000002732327c23 */ /* 0x100fe2000801080b */
[----:B------:R-:W-:Y:S01]  /*183e0*/  ISETP.LT.OR P4, PT, R143, 0x2, P3 ;  /* 0x000000028f00780c */ /* 0x000fe20001f81670 */
[--C-:B------:R-:W-:Y:S01]  /*183f0*/  FFMA.FTZ R14, R14, UR39, -R11.reuse ;  /* 0x000000270e0e7c23 */ /* 0x100fe2000801080b */
[----:B------:R-:W-:Y:S01]  /*18400*/  ISETP.GT.AND P3, PT, R142, 0x8, P2 ;  /* 0x000000088e00780c */ /* 0x000fe20001764270 */
[--C-:B------:R-:W-:Y:S01]  /*18410*/  FFMA.FTZ R28, R24, UR39, -R11.reuse ;  /* 0x00000027181c7c23 */ /* 0x100fe2000801080b */
[----:B------:R-:W-:Y:S01]  /*18420*/  FSEL R15, R15, -INF , !P4 ;  /* 0xff8000000f0f7808 */ /* 0x000fe20006000000 */
[--C-:B------:R-:W-:Y:S01]  /*18430*/  FFMA.FTZ R26, R26, UR39, -R11.reuse ;  /* 0x000000271a1a7c23 */ /* 0x100fe2000801080b */
[----:B------:R-:W-:Y:S01]  /*18440*/  ISETP.GT.AND P4, PT, R142, 0x9, P2 ;  /* 0x000000098e00780c */ /* 0x000fe20001784270 */
[----:B------:R-:W0:Y:S01]  /*18450*/  MUFU.EX2 R24, R50 ;  /* 0x0000003200187308 */ /* 0x000e220000000800 */
[----:B------:R-:W-:Y:S01]  /*18460*/  ISETP.LT.OR P3, PT, R143, 0x9, P3 ;  /* 0x000000098f00780c */ /* 0x000fe20001f61670 */
[--C-:B------:R-:W-:Y:S01]  /*18470*/  FFMA.FTZ R51, R51, UR39, -R11.reuse ;  /* 0x0000002733337c23 */ /* 0x100fe2000801080b */
[----:B------:R-:W-:Y:S01]  /*18480*/  ISETP.LT.OR P4, PT, R143, 0xa, P4 ;  /* 0x0000000a8f00780c */ /* 0x000fe20002781670 */
[--C-:B------:R-:W-:Y:S01]  /*18490*/  FFMA.FTZ R144, R144, UR39, -R11.reuse ;  /* 0x0000002790907c23 */ /* 0x100fe2000801080b */
[----:B------:R-:W-:Y:S01]  /*184a0*/  FSEL R25, R25, -INF , !P3 ;  /* 0xff80000019197808 */ /* 0x000fe20005800000 */
[--C-:B------:R-:W-:Y:S01]  /*184b0*/  FFMA.FTZ R32, R32, UR39, -R11.reuse ;  /* 0x0000002720207c23 */ /* 0x100fe2000801080b */
[----:B------:R-:W-:Y:S01]  /*184c0*/  FSEL R27, R27, -INF , !P4 ;  /* 0xff8000001b1b7808 */ /* 0x000fe20006000000 */
[----:B------:R-:W1:Y:S01]  /*184d0*/  MUFU.EX2 R14, R14 ;  /* 0x0000000e000e7308 */ /* 0x000e620000000800 */
[----:B------:R-:W-:Y:S01]  /*184e0*/  ISETP.GT.AND P4, PT, R142, 0x11, P2 ;  /* 0x000000118e00780c */ /* 0x000fe20001784270 */
[--C-:B------:R-:W-:Y:S01]  /*184f0*/  FFMA.FTZ R34, R34, UR39, -R11.reuse ;  /* 0x0000002722227c23 */ /* 0x100fe2000801080b */
[----:B------:R-:W-:Y:S01]  /*18500*/  ISETP.GT.AND P3, PT, R142, 0x10, P2 ;  /* 0x000000108e00780c */ /* 0x000fe20001764270 */
[--C-:B------:R-:W-:Y:S01]  /*18510*/  FFMA.FTZ R36, R36, UR39, -R11.reuse ;  /* 0x0000002724247c23 */ /* 0x100fe2000801080b */
[C---:B------:R-:W-:Y:S01]  /*18520*/  ISETP.LT.OR P4, PT, R143.reuse, 0x12, P4 ;  /* 0x000000128f00780c */ /* 0x040fe20002781670 */
[--C-:B------:R-:W-:Y:S01]  /*18530*/  FFMA.FTZ R38, R38, UR39, -R11.reuse ;  /* 0x0000002726267c23 */ /* 0x100fe2000801080b */
[----:B------:R-:W-:Y:S01]  /*18540*/  ISETP.LT.OR P3, PT, R143, 0x11, P3 ;  /* 0x000000118f00780c */ /* 0x000fe20001f61670 */
[----:B------:R-:W3:Y:S01]  /*18550*/  MUFU.EX2 R28, R28 ;  /* 0x0000001c001c7308 */ /* 0x000ee20000000800 */
[----:B------:R-:W-:Y:S01]  /*18560*/  FSEL R31, R31, -INF , !P4 ;  /* 0xff8000001f1f7808 */ /* 0x000fe20006000000 */
[----:B0-----:R-:W-:Y:S01]  /*18570*/  FFMA.FTZ R4, R8, R4, R24 ;  /* 0x0000000408047223 */ /* 0x001fe20000010018 */
[----:B------:R-:W-:Y:S01]  /*18580*/  ISETP.GT.AND P4, PT, R142, 0x19, P2 ;  /* 0x000000198e00780c */ /* 0x000fe20001784270 */
[--C-:B------:R-:W-:Y:S01]  /*18590*/  FFMA.FTZ R40, R40, UR39, -R11.reuse ;  /* 0x0000002728287c23 */ /* 0x100fe2000801080b */
[----:B------:R-:W-:Y:S01]  /*185a0*/  FSEL R30, R30, -INF , !P3 ;  /* 0xff8000001e1e7808 */ /* 0x000fe20005800000 */
[--C-:B------:R-:W-:Y:S01]  /*185b0*/  FFMA.FTZ R42, R42, UR39, -R11.reuse ;  /* 0x000000272a2a7c23 */ /* 0x100fe2000801080b */
[----:B------:R-:W-:Y:S01]  /*185c0*/  ISETP.LT.OR P4, PT, R143, 0x1a, P4 ;  /* 0x0000001a8f00780c */ /* 0x000fe20002781670 */
[----:B------:R-:W0:Y:S01]  /*185d0*/  MUFU.EX2 R26, R26 ;  /* 0x0000001a001a7308 */ /* 0x000e220000000800 */
[----:B------:R-:W-:Y:S01]  /*185e0*/  ISETP.GT.AND P3, PT, R142, 0x18, P2 ;  /* 0x000000188e00780c */ /* 0x000fe20001764270 */
[----:B-1----:R-:W-:Y:S01]  /*185f0*/  FADD.FTZ R4, R14, R4 ;  /* 0x000000040e047221 */ /* 0x002fe20000010000 */
[----:B------:R-:W-:Y:S01]  /*18600*/  FSEL R35, R35, -INF , !P4 ;  /* 0xff80000023237808 */ /* 0x000fe20006000000 */
[--C-:B------:R-:W-:Y:S01]  /*18610*/  FFMA.FTZ R44, R44, UR39, -R11.reuse ;  /* 0x000000272c2c7c23 */ /* 0x100fe2000801080b */
[----:B------:R-:W-:Y:S01]  /*18620*/  ISETP.GT.AND P4, PT, R142, 0x21, P2 ;  /* 0x000000218e00780c */ /* 0x000fe20001784270 */
[--C-:B------:R-:W-:Y:S01]  /*18630*/  FFMA.FTZ R46, R46, UR39, -R11.reuse ;  /* 0x000000272e2e7c23 */ /* 0x100fe2000801080b */
[C---:B------:R-:W-:Y:S01]  /*18640*/  ISETP.LT.OR P3, PT, R143.reuse, 0x19, P3 ;  /* 0x000000198f00780c */ /* 0x040fe20001f61670 */
[----:B------:R-:W1:Y:S01]  /*18650*/  MUFU.EX2 R51, R51 ;  /* 0x0000003300337308 */ /* 0x000e620000000800 */
[----:B------:R-:W-:Y:S01]  /*18660*/  ISETP.LT.OR P4, PT, R143, 0x22, P4 ;  /* 0x000000228f00780c */ /* 0x000fe20002781670 */
[----:B---3--:R-:W-:Y:S01]  /*18670*/  FADD.FTZ R4, R28, R4 ;  /* 0x000000041c047221 */ /* 0x008fe20000010000 */
[----:B------:R-:W-:Y:S01]  /*18680*/  FSEL R33, R33, -INF , !P3 ;  /* 0xff80000021217808 */ /* 0x000fe20005800000 */
[--C-:B------:R-:W-:Y:S01]  /*18690*/  FFMA.FTZ R48, R48, UR39, -R11.reuse ;  /* 0x0000002730307c23 */ /* 0x100fe2000801080b */
[----:B------:R-:W-:Y:S01]  /*186a0*/  FSEL R39, R39, -INF , !P4 ;  /* 0xff80000027277808 */ /* 0x000fe20006000000 */
[--C-:B------:R-:W-:Y:S01]  /*186b0*/  FFMA.FTZ R52, R52, UR39, -R11.reuse ;  /* 0x0000002734347c23 */ /* 0x100fe2000801080b */
[C---:B------:R-:W-:Y:S01]  /*186c0*/  ISETP.GT.AND P4, PT, R142.reuse, 0x29, P2 ;  /* 0x000000298e00780c */ /* 0x040fe20001784270 */
[----:B------:R-:W-:Y:S01]  /*186d0*/  MUFU.EX2 R34, R34 ;  /* 0x0000002200227308 */ /* 0x000fe20000000800 */
[----:B------:R-:W-:Y:S01]  /*186e0*/  ISETP.GT.AND P3, PT, R142, 0x20, P2 ;  /* 0x000000208e00780c */ /* 0x000fe20001764270 */
[--C-:B------:R-:W-:Y:S01]  /*186f0*/  FFMA.FTZ R54, R54, UR39, -R11.reuse ;  /* 0x0000002736367c23 */ /* 0x100fe2000801080b */
[C---:B------:R-:W-:Y:S01]  /*18700*/  ISETP.LT.OR P4, PT, R143.reuse, 0x2a, P4 ;  /* 0x0000002a8f00780c */ /* 0x040fe20002781670 */
[--C-:B------:R-:W-:Y:S01]  /*18710*/  FFMA.FTZ R56, R56, UR39, -R11.reuse ;  /* 0x0000002738387c23 */ /* 0x100fe2000801080b */
[----:B------:R-:W-:Y:S01]  /*18720*/  ISETP.LT.OR P3, PT, R143, 0x21, P3 ;  /* 0x000000218f00780c */ /* 0x000fe20001f61670 */
[--C-:B------:R-:W-:Y:S01]  /*18730*/  FFMA.FTZ R58, R58, UR39, -R11.reuse ;  /* 0x000000273a3a7c23 */ /* 0x100fe2000801080b */
[----:B------:R-:W-:Y:S01]  /*18740*/  FSEL R43, R43, -INF , !P4 ;  /* 0xff8000002b2b7808 */ /* 0x000fe20006000000 */
[----:B------:R-:W-:Y:S01]  /*18750*/  MUFU.EX2 R36, R36 ;  /* 0x0000002400247308 */ /* 0x000fe20000000800 */
[----:B------:R-:W-:Y:S01]  /*18760*/  ISETP.GT.AND P4, PT, R142, 0x31, P2 ;  /* 0x000000318e00780c */ /* 0x000fe20001784270 */
[--C-:B------:R-:W-:Y:S01]  /*18770*/  FFMA.FTZ R60, R60, UR39, -R11.reuse ;  /* 0x000000273c3c7c23 */ /* 0x100fe2000801080b */
[----:B------:R-:W-:Y:S01]  /*18780*/  FSEL R37, R37, -INF , !P3 ;  /* 0xff80000025257808 */ /* 0x000fe20005800000 */
[--C-:B------:R-:W-:Y:S01]  /*18790*/  FFMA.FTZ R62, R62, UR39, -R11.reuse ;  /* 0x000000273e3e7c23 */ /* 0x100fe2000801080b */
[----:B------:R-:W-:Y:S01]  /*187a0*/  ISETP.LT.OR P4, PT, R143, 0x32, P4 ;  /* 0x000000328f00780c */ /* 0x000fe20002781670 */
[--C-:B------:R-:W-:Y:S01]  /*187b0*/  FFMA.FTZ R64, R64, UR39, -R11.reuse ;  /* 0x0000002740407c23 */ /* 0x100fe2000801080b */
[----:B------:R-:W-:Y:S01]  /*187c0*/  ISETP.GT.AND P3, PT, R142, 0x28, P2 ;  /* 0x000000288e00780c */ /* 0x000fe20001764270 */
[----:B------:R-:W-:Y:S01]  /*187d0*/  MUFU.EX2 R38, R38 ;  /* 0x0000002600267308 */ /* 0x000fe20000000800 */
[----:B------:R-:W-:Y:S01]  /*187e0*/  FSEL R47, R47, -INF , !P4 ;  /* 0xff8000002f2f7808 */ /* 0x000fe20006000000 */
[--C-:B------:R-:W-:Y:S01]  /*187f0*/  FFMA.FTZ R66, R66, UR39, -R11.reuse ;  /* 0x0000002742427c23 */ /* 0x100fe2000801080b */
[----:B------:R-:W-:Y:S01]  /*18800*/  ISETP.GT.AND P4, PT, R142, 0x39, P2 ;  /* 0x000000398e00780c */ /* 0x000fe20001784270 */
[--C-:B------:R-:W-:Y:S01]  /*18810*/  FFMA.FTZ R68, R68, UR39, -R11.reuse ;  /* 0x0000002744447c23 */ /* 0x100fe2000801080b */
[C---:B------:R-:W-:Y:S01]  /*18820*/  ISETP.LT.OR P3, PT, R143.reuse, 0x29, P3 ;  /* 0x000000298f00780c */ /* 0x040fe20001f61670 */
[--C-:B------:R-:W-:Y:S01]  /*18830*/  FFMA.FTZ R70, R70, UR39, -R11.reuse ;  /* 0x0000002746467c23 */ /* 0x100fe2000801080b */
[----:B------:R-:W-:Y:S01]  /*18840*/  ISETP.LT.OR P4, PT, R143, 0x3a, P4 ;  /* 0x0000003a8f00780c */ /* 0x000fe20002781670 */
[----:B------:R-:W-:Y:S01]  /*18850*/  MUFU.EX2 R40, R40 ;  /* 0x0000002800287308 */ /* 0x000fe20000000800 */
[----:B------:R-:W-:Y:S01]  /*18860*/  FSEL R41, R41, -INF , !P3 ;  /* 0xff80000029297808 */ /* 0x000fe20005800000 */
[--C-:B------:R-:W-:Y:S01]  /*18870*/  FFMA.FTZ R72, R72, UR39, -R11.reuse ;  /* 0x0000002748487c23 */ /* 0x100fe2000801080b */
[----:B------:R-:W-:Y:S01]  /*18880*/  FSEL R53, R53, -INF , !P4 ;  /* 0xff80000035357808 */ /* 0x000fe20006000000 */
[--C-:B------:R-:W-:Y:S01]  /*18890*/  FFMA.FTZ R74, R74, UR39, -R11.reuse ;  /* 0x000000274a4a7c23 */ /* 0x100fe2000801080b */
[----:B------:R-:W-:Y:S01]  /*188a0*/  ISETP.GT.AND P4, PT, R142, 0x41, P2 ;  /* 0x000000418e00780c */ /* 0x000fe20001784270 */
[--C-:B------:R-:W-:Y:S01]  /*188b0*/  FFMA.FTZ R76, R76, UR39, -R11.reuse ;  /* 0x000000274c4c7c23 */ /* 0x100fe2000801080b */
[----:B------:R-:W-:Y:S01]  /*188c0*/  ISETP.GT.AND P3, PT, R142, 0x30, P2 ;  /* 0x000000308e00780c */ /* 0x000fe20001764270 */
[----:B------:R-:W-:Y:S01]  /*188d0*/  MUFU.EX2 R42, R42 ;  /* 0x0000002a002a7308 */ /* 0x000fe20000000800 */
[C---:B------:R-:W-:Y:S01]  /*188e0*/  ISETP.LT.OR P4, PT, R143.reuse, 0x42, P4 ;  /* 0x000000428f00780c */ /* 0x040fe20002781670 */
[--C-:B------:R-:W-:Y:S01]  /*188f0*/  FFMA.FTZ R80, R80, UR39, -R11.reuse ;  /* 0x0000002750507c23 */ /* 0x100fe2000801080b */
[----:B------:R-:W-:Y:S01]  /*18900*/  ISETP.LT.OR P3, PT, R143, 0x31, P3 ;  /* 0x000000318f00780c */ /* 0x000fe20001f61670 */
[--C-:B------:R-:W-:Y:S01]  /*18910*/  FFMA.FTZ R141, R141, UR39, -R11.reuse ;  /* 0x000000278d8d7c23 */ /* 0x100fe2000801080b */
[----:B------:R-:W-:Y:S01]  /*18920*/  FSEL R57, R57, -INF , !P4 ;  /* 0xff80000039397808 */ /* 0x000fe20006000000 */
[--C-:B------:R-:W-:Y:S01]  /*18930*/  FFMA.FTZ R84, R84, UR39, -R11.reuse ;  /* 0x0000002754547c23 */ /* 0x100fe2000801080b */
[----:B------:R-:W-:Y:S01]  /*18940*/  ISETP.GT.AND P4, PT, R142, 0x49, P2 ;  /* 0x000000498e00780c */ /* 0x000fe20001784270 */
[----:B------:R-:W-:Y:S01]  /*18950*/  MUFU.EX2 R44, R44 ;  /* 0x0000002c002c7308 */ /* 0x000fe20000000800 */
[----:B------:R-:W-:Y:S01]  /*18960*/  FSEL R45, R45, -INF , !P3 ;  /* 0xff8000002d2d7808 */ /* 0x000fe20005800000 */
[----:B------:R-:W-:Y:S01]  /*18970*/  FFMA.FTZ R11, R85, UR39, -R11 ;  /* 0x00000027550b7c23 */ /* 0x000fe2000801080b */
[----:B------:R-:W-:-:S02]  /*18980*/  ISETP.LT.OR P4, PT, R143, 0x4a, P4 ;  /* 0x0000004a8f00780c */ /* 0x000fc40002781670 */
[C---:B------:R-:W-:Y:S02]  /*18990*/  ISETP.GT.AND P3, PT, R142.reuse, 0x38, P2 ;  /* 0x000000388e00780c */ /* 0x040fe40001764270 */
[----:B------:R-:W-:Y:S01]  /*189a0*/  FSEL R61, R61, -INF , !P4 ;  /* 0xff8000003d3d7808 */ /* 0x000fe20006000000 */
[----:B------:R-:W-:Y:S01]  /*189b0*/  MUFU.EX2 R46, R46 ;  /* 0x0000002e002e7308 */ /* 0x000fe20000000800 */
[----:B------:R-:W-:Y:S02]  /*189c0*/  ISETP.GT.AND P4, PT, R142, 0x51, P2 ;  /* 0x000000518e00780c */ /* 0x000fe40001784270 */
[C---:B------:R-:W-:Y:S02]  /*189d0*/  ISETP.LT.OR P3, PT, R143.reuse, 0x39, P3 ;  /* 0x000000398f00780c */ /* 0x040fe40001f61670 */
[----:B------:R-:W-:Y:S02]  /*189e0*/  ISETP.LT.OR P4, PT, R143, 0x52, P4 ;  /* 0x000000528f00780c */ /* 0x000fe40002781670 */
[----:B------:R-:W-:Y:S01]  /*189f0*/  FSEL R49, R49, -INF , !P3 ;  /* 0xff80000031317808 */ /* 0x000fe20005800000 */
[----:B------:R-:W-:Y:S01]  /*18a00*/  MUFU.EX2 R48, R48 ;  /* 0x0000003000307308 */ /* 0x000fe20000000800 */
[----:B------:R-:W-:-:S02]  /*18a10*/  FSEL R65, R65, -INF , !P4 ;  /* 0xff80000041417808 */ /* 0x000fc40006000000 */
[C---:B------:R-:W-:Y:S02]  /*18a20*/  ISETP.GT.AND P4, PT, R142.reuse, 0x59, P2 ;  /* 0x000000598e00780c */ /* 0x040fe40001784270 */
[C---:B------:R-:W-:Y:S02]  /*18a30*/  ISETP.GT.AND P3, PT, R142.reuse, 0x40, P2 ;  /* 0x000000408e00780c */ /* 0x040fe40001764270 */
[C---:B------:R-:W-:Y:S01]  /*18a40*/  ISETP.LT.OR P4, PT, R143.reuse, 0x5a, P4 ;  /* 0x0000005a8f00780c */ /* 0x040fe20002781670 */
[----:B------:R-:W-:Y:S01]  /*18a50*/  MUFU.EX2 R52, R52 ;  /* 0x0000003400347308 */ /* 0x000fe20000000800 */
[----:B------:R-:W-:Y:S02]  /*18a60*/  ISETP.LT.OR P3, PT, R143, 0x41, P3 ;  /* 0x000000418f00780c */ /* 0x000fe40001f61670 */
[----:B------:R-:W-:Y:S02]  /*18a70*/  FSEL R69, R69, -INF , !P4 ;  /* 0xff80000045457808 */ /* 0x000fe40006000000 */
[----:B------:R-:W-:-:S02]  /*18a80*/  ISETP.GT.AND P4, PT, R142, 0x61, P2 ;  /* 0x000000618e00780c */ /* 0x000fc40001784270 */
[----:B------:R-:W-:Y:S01]  /*18a90*/  FSEL R55, R55, -INF , !P3 ;  /* 0xff80000037377808 */ /* 0x000fe20005800000 */
[----:B------:R-:W-:Y:S01]  /*18aa0*/  MUFU.EX2 R54, R54 ;  /* 0x0000003600367308 */ /* 0x000fe20000000800 */
[----:B------:R-:W-:Y:S02]  /*18ab0*/  ISETP.LT.OR P4, PT, R143, 0x62, P4 ;  /* 0x000000628f00780c */ /* 0x000fe40002781670 */
[C---:B------:R-:W-:Y:S02]  /*18ac0*/  ISETP.GT.AND P3, PT, R142.reuse, 0x48, P2 ;  /* 0x000000488e00780c */ /* 0x040fe40001764270 */
[----:B------:R-:W-:Y:S02]  /*18ad0*/  FSEL R73, R73, -INF , !P4 ;  /* 0xff80000049497808 */ /* 0x000fe40006000000 */
[----:B------:R-:W-:Y:S01]  /*18ae0*/  ISETP.GT.AND P4, PT, R142, 0x69, P2 ;  /* 0x000000698e00780c */ /* 0x000fe20001784270 */
[----:B------:R-:W-:Y:S01]  /*18af0*/  MUFU.EX2 R56, R56 ;  /* 0x0000003800387308 */ /* 0x000fe20000000800 */
[----:B------:R-:W-:-:S02]  /*18b00*/  ISETP.LT.OR P3, PT, R143, 0x49, P3 ;  /* 0x000000498f00780c */ /* 0x000fc40001f61670 */
[----:B------:R-:W-:Y:S02]  /*18b10*/  ISETP.LT.OR P4, PT, R143, 0x6a, P4 ;  /* 0x0000006a8f00780c */ /* 0x000fe40002781670 */
[----:B------:R-:W-:Y:S02]  /*18b20*/  FSEL R59, R59, -INF , !P3 ;  /* 0xff8000003b3b7808 */ /* 0x000fe40005800000 */
[----:B------:R-:W-:Y:S01]  /*18b30*/  FSEL R77, R77, -INF , !P4 ;  /* 0xff8000004d4d7808 */ /* 0x000fe20006000000 */
[----:B------:R-:W-:Y:S01]  /*18b40*/  MUFU.EX2 R58, R58 ;  /* 0x0000003a003a7308 */ /* 0x000fe20000000800 */
[C---:B------:R-:W-:Y:S02]  /*18b50*/  ISETP.GT.AND P4, PT, R142.reuse, RZ, P2 ;  /* 0x000000ff8e00720c */ /* 0x040fe40001784270 */
[----:B------:R-:W-:Y:S02]  /*18b60*/  ISETP.GT.AND P3, PT, R142, 0x50, P2 ;  /* 0x000000508e00780c */ /* 0x000fe40001764270 */
[----:B------:R-:W-:-:S02]  /*18b70*/  ISETP.LT.OR P4, PT, R143, 0x1, P4 ;  /* 0x000000018f00780c */ /* 0x000fc40002781670 */
[----:B------:R-:W-:Y:S01]  /*18b80*/  ISETP.LT.OR P3, PT, R143, 0x51, P3 ;  /* 0x000000518f00780c */ /* 0x000fe20001f61670 */
[----:B------:R-:W-:Y:S01]  /*18b90*/  MUFU.EX2 R60, R60 ;  /* 0x0000003c003c7308 */ /* 0x000fe20000000800 */
[----:B------:R-:W-:Y:S02]  /*18ba0*/  FSEL R29, R13, -INF , !P4 ;  /* 0xff8000000d1d7808 */ /* 0x000fe40006000000 */
[----:B------:R-:W-:Y:S02]  /*18bb0*/  FSEL R63, R63, -INF , !P3 ;  /* 0xff8000003f3f7808 */ /* 0x000fe40005800000 */
[----:B------:R-:W-:Y:S02]  /*18bc0*/  FMNMX.FTZ R13, R29, R5, !PT ;  /* 0x000000051d0d7209 */ /* 0x000fe40007810000 */
        /* <DEDUP_REMOVED lines=8> */
[----:B------:R-:W-:Y:S02]  /*18c50*/  ISETP.GT.AND P3, PT, R142, 0x60, P2 ;  /* 0x000000608e00780c */ /* 0x000fe40001764270 */
[----:B------:R-:W-:-:S02]  /*18c60*/  FMNMX.FTZ R13, R30, R13, !PT ;  /* 0x0000000d1e0d7209 */ /* 0x000fc40007810000 */
[----:B------:R-:W-:Y:S01]  /*18c70*/  ISETP.LT.OR P3, PT, R143, 0x61, P3 ;  /* 0x000000618f00780c */ /* 0x000fe20001f61670 */
[----:B------:R-:W-:Y:S01]  /*18c80*/  MUFU.EX2 R66, R66 ;  /* 0x0000004200427308 */ /* 0x000fe20000000800 */
[----:B------:R-:W-:Y:S02]  /*18c90*/  FMNMX.FTZ R13, R31, R13, !PT ;  /* 0x0000000d1f0d7209 */ /* 0x000fe40007810000 */
        /* <DEDUP_REMOVED lines=20> */
[C---:B------:R-:W-:Y:S02]  /*18de0*/  ISETP.GT.AND P4, PT, R142.reuse, 0x78, P2 ;  /* 0x000000788e00780c */ /* 0x040fe40001784270 */
[----:B------:R-:W-:Y:S02]  /*18df0*/  FMNMX.FTZ R13, R49, R13, !PT ;  /* 0x0000000d310d7209 */ /* 0x000fe40007810000 */
[----:B------:R-:W-:Y:S01]  /*18e00*/  ISETP.LT.OR P3, PT, R143, 0x72, P3 ;  /* 0x000000728f00780c */ /* 0x000fe20001f61670 */
        /* <DEDUP_REMOVED lines=16> */
[----:B------:R-:W-:Y:S02]  /*18f10*/  FMNMX.FTZ R13, R65, R13, !PT ;  /* 0x0000000d410d7209 */ /* 0x000fe40007810000 */
[----:B------:R-:W-:Y:S02]  /*18f20*/  F2FP.BF16.F32.PACK_AB R24, R14, R24 ;  /* 0x000000180e18723e */ /* 0x000fe400000010ff */
        /* <DEDUP_REMOVED lines=10> */
[----:B------:R-:W3:Y:S02]  /*18fd0*/  SHFL.BFLY PT, R14, R13, 0x2, 0x1f ;  /* 0x0c401f000d0e7f89 */ /* 0x000ee400000e0000 */
[----:B---3--:R-:W-:-:S05]  /*18fe0*/  FMNMX.FTZ R13, R13, R14, !PT ;  /* 0x0000000e0d0d7209 */ /* 0x008fca0007810000 */
[----:B------:R-:W3:Y:S02]  /*18ff0*/  SHFL.BFLY PT, R14, R13, 0x1, 0x1f ;  /* 0x0c201f000d0e7f89 */ /* 0x000ee400000e0000 */
[----:B---3--:R-:W-:Y:S01]  /*19000*/  FMNMX.FTZ R13, R13, R14, !PT ;  /* 0x0000000e0d0d7209 */ /* 0x008fe20007810000 */
[C---:B0-----:R-:W-:Y:S01]  /*19010*/  FADD.FTZ R14, R26.reuse, R4 ;  /* 0x000000041a0e7221 */ /* 0x041fe20000010000 */
[----:B------:R-:W-:Y:S02]  /*19020*/  F2FP.BF16.F32.PACK_AB R26, R26, R28 ;  /* 0x0000001c1a1a723e */ /* 0x000fe400000010ff */
[C---:B------:R-:W-:Y:S01]  /*19030*/  FSETP.NEU.FTZ.AND P2, PT, R13.reuse, -INF , PT ;  /* 0xff8000000d00780b */ /* 0x040fe20003f5d000 */
[----:B------:R-:W-:Y:S01]  /*19040*/  FMUL.FTZ R4, R13, UR39 ;  /* 0x000000270d047c20 */ /* 0x000fe20008410000 */
[----:B-1----:R-:W-:-:S04]  /*19050*/  FADD.FTZ R14, R51, R14 ;  /* 0x0000000e330e7221 */ /* 0x002fc80000010000 */
        /* <DEDUP_REMOVED lines=21> */
[----:B------:R-:W-:-:S02]  /*191b0*/  FFMA.FTZ R79, R79, UR39, -R4 ;  /* 0x000000274f4f7c23 */ /* 0x000fc40008010804 */
        /* <DEDUP_REMOVED lines=10> */
[----:B------:R-:W-:Y:S01]  /*19260*/  FSEL R30, R13, RZ, P2 ;  /* 0x000000ff0d1e7208 */ /* 0x000fe20001000000 */
[----:B------:R-:W-:-:S05]  /*19270*/  FFMA.FTZ R27, R31, UR39, -R4 ;  /* 0x000000271f1b7c23 */ /* 0x000fca0008010804 */
[----:B------:R-:W0:Y:S01]  /*19280*/  MUFU.EX2 R24, R144 ;  /* 0x0000009000187308 */ /* 0x000e220000000800 */
[--C-:B------:R-:W-:Y:S01]  /*19290*/  FFMA.FTZ R31, R33, UR39, -R4.reuse ;  /* 0x00000027211f7c23 */ /* 0x100fe20008010804 */
[--C-:B------:R-:W-:Y:S01]  /*192a0*/  FFMA.FTZ R33, R35, UR39, -R4.reuse ;  /* 0x0000002723217c23 */ /* 0x100fe20008010804 */
[----:B------:R-:W-:Y:S01]  /*192b0*/  FADD.FTZ R30, -R30, R5 ;  /* 0x000000051e1e7221 */ /* 0x000fe20000010100 */
[--C-:B------:R-:W-:Y:S01]  /*192c0*/  FFMA.FTZ R35, R37, UR39, -R4.reuse ;  /* 0x0000002725237c23 */ /* 0x100fe20008010804 */
[--C-:B------:R-:W-:Y:S01]  /*192d0*/  FFMA.FTZ R37, R47, UR39, -R4.reuse ;  /* 0x000000272f257c23 */ /* 0x100fe20008010804 */
[--C-:B------:R-:W-:Y:S01]  /*192e0*/  FFMA.FTZ R47, R49, UR39, -R4.reuse ;  /* 0x00000027312f7c23 */ /* 0x100fe20008010804 */
[----:B------:R-:W-:Y:S01]  /*192f0*/  FMUL.FTZ R5, R30, UR39 ;  /* 0x000000271e057c20 */ /* 0x000fe20008410000 */
[----:B------:R-:W-:Y:S01]  /*19300*/  MUFU.EX2 R25, R25 ;  /* 0x0000001900197308 */ /* 0x000fe20000000800 */
[----:B------:R-:W-:-:S07]  /*19310*/  FFMA.FTZ R49, R57, UR39, -R4 ;  /* 0x0000002739317c23 */ /* 0x000fce0008010804 */
[----:B------:R-:W1:Y:S01]  /*19320*/  MUFU.EX2 R5, R5 ;  /* 0x0000000500057308 */ /* 0x000e620000000800 */
[C---:B0-----:R-:W-:Y:S01]  /*19330*/  FADD.FTZ R14, R24.reuse, R14 ;  /* 0x0000000e180e7221 */ /* 0x041fe20000010000 */
[----:B------:R-:W-:-:S06]  /*19340*/  F2FP.BF16.F32.PACK_AB R24, R24, R51 ;  /* 0x000000331818723e */ /* 0x000fcc00000010ff */
[----:B------:R-:W0:Y:S08]  /*19350*/  MUFU.EX2 R26, R32 ;  /* 0x00000020001a7308 */ /* 0x000e300000000800 */
[----:B------:R-:W3:Y:S01]  /*19360*/  MUFU.EX2 R27, R27 ;  /* 0x0000001b001b7308 */ /* 0x000ee20000000800 */
[----:B-1----:R-:W-:Y:S01]  /*19370*/  FFMA.FTZ R28, R5, R3, R28 ;  /* 0x00000003051c7223 */ /* 0x002fe2000001001c */
[--C-:B------:R-:W-:Y:S01]  /*19380*/  FFMA.FTZ R3, R53, UR39, -R4.reuse ;  /* 0x0000002735037c23 */ /* 0x100fe20008010804 */
[----:B------:R-:W-:-:S02]  /*19390*/  FFMA.FTZ R53, R59, UR39, -R4 ;  /* 0x000000273b357c23 */ /* 0x000fc40008010804 */
[----:B------:R-:W-:Y:S01]  /*193a0*/  FADD.FTZ R28, R15, R28 ;  /* 0x0000001c0f1c7221 */ /* 0x000fe20000010000 */
[--C-:B------:R-:W-:Y:S01]  /*193b0*/  FFMA.FTZ R15, R55, UR39, -R4.reuse ;  /* 0x00000027370f7c23 */ /* 0x100fe20008010804 */
[----:B------:R-:W-:Y:S01]  /*193c0*/  FFMA.FTZ R55, R61, UR39, -R4 ;  /* 0x000000273d377c23 */ /* 0x000fe20008010804 */
[----:B------:R-:W1:Y:S01]  /*193d0*/  MUFU.EX2 R31, R31 ;  /* 0x0000001f001f7308 */ /* 0x000e620000000800 */
[----:B------:R-:W-:Y:S01]  /*193e0*/  FADD.FTZ R29, R29, R28 ;  /* 0x0000001c1d1d7221 */ /* 0x000fe20000010000 */
[----:B0-----:R-:W-:Y:S01]  /*193f0*/  FADD.FTZ R28, R26, R14 ;  /* 0x0000000e1a1c7221 */ /* 0x001fe20000010000 */
[----:B------:R-:W-:Y:S01]  /*19400*/  F2FP.BF16.F32.PACK_AB R26, R34, R26 ;  /* 0x0000001a221a723e */ /* 0x000fe200000010ff */
[----:B------:R-:W-:Y:S01]  /*19410*/  FFMA.FTZ R4, R82, UR39, -R4 ;  /* 0x0000002752047c23 */ /* 0x000fe20008010804 */
[----:B------:R-:W-:Y:S01]  /*19420*/  FADD.FTZ R29, R50, R29 ;  /* 0x0000001d321d7221 */ /* 0x000fe20000010000 */
[----:B------:R-:W-:Y:S02]  /*19430*/  FADD.FTZ R28, R34, R28 ;  /* 0x0000001c221c7221 */ /* 0x000fe40000010000 */
[----:B------:R-:W0:Y:S01]  /*19440*/  MUFU.EX2 R33, R33 ;  /* 0x0000002100217308 */ /* 0x000e220000000800 */
[----:B------:R-:W-:Y:S01]  /*19450*/  FADD.FTZ R29, R25, R29 ;  /* 0x0000001d191d7221 */ /* 0x000fe20000010000 */
[----:B------:R-:W-:Y:S01]  /*19460*/  FADD.FTZ R28, R36, R28 ;  /* 0x0000001c241c7221 */ /* 0x000fe20000010000 */
[----:B---3--:R-:W-:-:S02]  /*19470*/  F2FP.BF16.F32.PACK_AB R25, R27, R25 ;  /* 0x000000191b19723e */ /* 0x008fc400000010ff */
[----:B------:R-:W-:Y:S01]  /*19480*/  FADD.FTZ R29, R27, R29 ;  /* 0x0000001d1b1d7221 */ /* 0x000fe20000010000 */
[C---:B------:R-:W-:Y:S01]  /*19490*/  FADD.FTZ R30, R38.reuse, R28 ;  /* 0x0000001c261e7221 */ /* 0x040fe20000010000 */
[----:B------:R-:W-:Y:S01]  /*194a0*/  F2FP.BF16.F32.PACK_AB R28, R38, R36 ;  /* 0x00000024261c723e */ /* 0x000fe200000010ff */
[----:B------:R-:W3:Y:S01]  /*194b0*/  MUFU.EX2 R35, R35 ;  /* 0x0000002300237308 */ /* 0x000ee20000000800 */
[----:B-1----:R-:W-:Y:S01]  /*194c0*/  FADD.FTZ R29, R31, R29 ;  /* 0x0000001d1f1d7221 */ /* 0x002fe20000010000 */
[----:B------:R-:W-:-:S04]  /*194d0*/  FADD.FTZ R30, R40, R30 ;  /* 0x0000001e281e7221 */ /* 0x000fc80000010000 */
[----:B------:R-:W-:Y:S02]  /*194e0*/  FADD.FTZ R30, R42, R30 ;  /* 0x0000001e2a1e7221 */ /* 0x000fe40000010000 */
[----:B------:R-:W1:Y:S01]  /*194f0*/  MUFU.EX2 R37, R37 ;  /* 0x0000002500257308 */ /* 0x000e620000000800 */
[C---:B0-----:R-:W-:Y:S01]  /*19500*/  FADD.FTZ R29, R33.reuse, R29 ;  /* 0x0000001d211d7221 */ /* 0x041fe20000010000 */
[----:B------:R-:W-:Y:S01]  /*19510*/  FADD.FTZ R30, R44, R30 ;  /* 0x0000001e2c1e7221 */ /* 0x000fe20000010000 */
[----:B------:R-:W-:-:S05]  /*19520*/  F2FP.BF16.F32.PACK_AB R27, R33, R31 ;  /* 0x0000001f211b723e */ /* 0x000fca00000010ff */
[----:B------:R-:W0:Y:S01]  /*19530*/  MUFU.EX2 R47, R47 ;  /* 0x0000002f002f7308 */ /* 0x000e220000000800 */
[----:B---3--:R-:W-:-:S07]  /*19540*/  FADD.FTZ R29, R35, R29 ;  /* 0x0000001d231d7221 */ /* 0x008fce0000010000 */
[----:B------:R-:W3:Y:S01]  /*19550*/  MUFU.EX2 R3, R3 ;  /* 0x0000000300037308 */ /* 0x000ee20000000800 */
[----:B------:R-:W-:-:S07]  /*19560*/  FADD.FTZ R29, R39, R29 ;  /* 0x0000001d271d7221 */ /* 0x000fce0000010000 */
[----:B------:R-:W4:Y:S01]  /*19570*/  MUFU.EX2 R15, R15 ;  /* 0x0000000f000f7308 */ /* 0x000f220000000800 */
[----:B------:R-:W-:-:S07]  /*19580*/  FADD.FTZ R29, R41, R29 ;  /* 0x0000001d291d7221 */ /* 0x000fce0000010000 */
[----:B------:R-:W5:Y:S01]  /*19590*/  MUFU.EX2 R49, R49 ;  /* 0x0000003100317308 */ /* 0x000f620000000800 */
[----:B------:R-:W-:Y:S01]  /*195a0*/  FADD.FTZ R51, R43, R29 ;  /* 0x0000001d2b337221 */ /* 0x000fe20000010000 */
[----:B------:R-:W-:Y:S01]  /*195b0*/  FADD.FTZ R29, R46, R30 ;  /* 0x0000001e2e1d7221 */ /* 0x000fe20000010000 */
[----:B------:R-:W-:Y:S01]  /*195c0*/  F2FP.BF16.F32.PACK_AB R30, R42, R40 ;  /* 0x000000282a1e723e */ /* 0x000fe200000010ff */
[----:B--2---:R2:W-:Y:S01]  /*195d0*/  STSM.16.M88.4 [R83], R24 ;  /* 0x0000001853007844 */ /* 0x0045e20000000200 */
[----:B------:R-:W-:Y:S01]  /*195e0*/  FADD.FTZ R51, R45, R51 ;  /* 0x000000332d337221 */ /* 0x000fe20000010000 */
[----:B------:R-:W-:Y:S02]  /*195f0*/  FADD.FTZ R29, R48, R29 ;  /* 0x0000001d301d7221 */ /* 0x000fe40000010000 */
[----:B------:R-:W2:Y:S01]  /*19600*/  MUFU.EX2 R53, R53 ;  /* 0x0000003500357308 */ /* 0x000ea20000000800 */
[----:B-1----:R-:W-:Y:S01]  /*19610*/  FADD.FTZ R51, R37, R51 ;  /* 0x0000003325337221 */ /* 0x002fe20000010000 */
[----:B------:R-:W-:-:S03]  /*19620*/  FADD.FTZ R40, R52, R29 ;  /* 0x0000001d34287221 */ /* 0x000fc60000010000 */
[----:B0-----:R-:W-:-:S03]  /*19630*/  FADD.FTZ R29, R47, R51 ;  /* 0x000000332f1d7221 */ /* 0x001fc60000010000 */
[----:B------:R-:W0:Y:S01]  /*19640*/  MUFU.EX2 R55, R55 ;  /* 0x0000003700377308 */ /* 0x000e220000000800 */
[----:B---3--:R-:W-:Y:S01]  /*19650*/  FADD.FTZ R31, R3, R29 ;  /* 0x0000001d031f7221 */ /* 0x008fe20000010000 */
[----:B------:R-:W-:Y:S01]  /*19660*/  F2FP.BF16.F32.PACK_AB R29, R39, R35 ;  /* 0x00000023271d723e */ /* 0x000fe200000010ff */
[----:B------:R-:W-:Y:S02]  /*19670*/  FADD.FTZ R40, R54, R40 ;  /* 0x0000002836287221 */ /* 0x000fe40000010000 */
[----:B----4-:R-:W-:Y:S01]  /*19680*/  FADD.FTZ R33, R15, R31 ;  /* 0x0000001f0f217221 */ /* 0x010fe20000010000 */
[----:B------:R-:W-:Y:S01]  /*19690*/  F2FP.BF16.F32.PACK_AB R31, R43, R41 ;  /* 0x000000292b1f723e */ /* 0x000fe200000010ff */
[----:B------:R-:W-:Y:S01]  /*196a0*/  FADD.FTZ R40, R56, R40 ;  /* 0x0000002838287221 */ /* 0x000fe20000010000 */
[----:B------:R-:W1:Y:S01]  /*196b0*/  MUFU.EX2 R14, R63 ;  /* 0x0000003f000e7308 */ /* 0x000e620000000800 */
[----:B------:R-:W3:Y:S01]  /*196c0*/  LDL R41, [R1+0x20] ;  /* 0x0000200001297983 */ /* 0x000ee20000100800 */
[----:B-----5:R-:W-:-:S06]  /*196d0*/  FADD.FTZ R42, R49, R33 ;  /* 0x00000021312a7221 */ /* 0x020fcc0000010000 */
[----:B------:R-:W4:Y:S01]  /*196e0*/  MUFU.EX2 R34, R65 ;  /* 0x0000004100227308 */ /* 0x000f220000000800 */
[----:B--2---:R-:W-:Y:S01]  /*196f0*/  FADD.FTZ R42, R53, R42 ;  /* 0x0000002a352a7221 */ /* 0x004fe20000010000 */
[----:B------:R-:W-:Y:S02]  /*19700*/  F2FP.BF16.F32.PACK_AB R44, R46, R44 ;  /* 0x0000002c2e2c723e */ /* 0x000fe400000010ff */
[----:B------:R-:W-:Y:S02]  /*19710*/  F2FP.BF16.F32.PACK_AB R45, R37, R45 ;  /* 0x0000002d252d723e */ /* 0x000fe400000010ff */
[----:B------:R-:W-:Y:S02]  /*19720*/  F2FP.BF16.F32.PACK_AB R47, R3, R47 ;  /* 0x0000002f032f723e */ /* 0x000fe400000010ff */
[----:B------:R-:W-:Y:S01]  /*19730*/  F2FP.BF16.F32.PACK_AB R24, R56, R54 ;  /* 0x000000363818723e */ /* 0x000fe200000010ff */
[----:B------:R-:W2:Y:S01]  /*19740*/  MUFU.EX2 R38, R67 ;  /* 0x0000004300267308 */ /* 0x000ea20000000800 */
[----:B------:R-:W-:-:S02]  /*19750*/  F2FP.BF16.F32.PACK_AB R46, R52, R48 ;  /* 0x00000030342e723e */ /* 0x000fc400000010ff */
[----:B------:R-:W-:Y:S02]  /*19760*/  F2FP.BF16.F32.PACK_AB R26, R60, R58 ;  /* 0x0000003a3c1a723e */ /* 0x000fe400000010ff */
[----:B------:R-:W-:Y:S02]  /*19770*/  F2FP.BF16.F32.PACK_AB R25, R49, R15 ;  /* 0x0000000f3119723e */ /* 0x000fe400000010ff */
[C---:B0-----:R-:W-:Y:S01]  /*19780*/  F2FP.BF16.F32.PACK_AB R27, R55.reuse, R53 ;  /* 0x00000035371b723e */ /* 0x041fe200000010ff */
[----:B------:R-:W-:Y:S01]  /*19790*/  FADD.FTZ R35, R55, R42 ;  /* 0x0000002a37237221 */ /* 0x000fe20000010000 */
[----:B------:R-:W-:Y:S01]  /*197a0*/  STSM.16.M88.4 [R139], R28 ;  /* 0x0000001c8b007844 */ /* 0x000fe20000000200 */
[----:B------:R-:W-:Y:S01]  /*197b0*/  FADD.FTZ R40, R58, R40 ;  /* 0x000000283a287221 */ /* 0x000fe20000010000 */
[----:B------:R-:W0:Y:S02]  /*197c0*/  MUFU.EX2 R50, R69 ;  /* 0x0000004500327308 */ /* 0x000e240000000800 */
[----:B------:R-:W-:Y:S01]  /*197d0*/  STSM.16.M88.4 [R138], R44 ;  /* 0x0000002c8a007844 */ /* 0x000fe20000000200 */
[----:B-1----:R-:W-:-:S03]  /*197e0*/  FADD.FTZ R35, R14, R35 ;  /* 0x000000230e237221 */ /* 0x002fc60000010000 */
[----:B------:R4:W-:Y:S02]  /*197f0*/  STSM.16.M88.4 [R137+0x27800], R24 ;  /* 0x0278001889007844 */ /* 0x0009e40000000200 */
[----:B------:R-:W1:Y:S08]  /*19800*/  MUFU.EX2 R36, R71 ;  /* 0x0000004700247308 */ /* 0x000e700000000800 */
[----:B------:R-:W5:Y:S01]  /*19810*/  MUFU.EX2 R73, R73 ;  /* 0x0000004900497308 */ /* 0x000f620000000800 */
[----:B----4-:R-:W-:-:S02]  /*19820*/  F2FP.BF16.F32.PACK_AB R25, R34, R14 ;  /* 0x0000000e2219723e */ /* 0x010fc400000010ff */
[----:B------:R-:W4:Y:S01]  /*19830*/  LDL R14, [R1+0x3c] ;  /* 0x00003c00010e7983 */ /* 0x000f220000100800 */
[----:B------:R-:W-:-:S04]  /*19840*/  FADD.FTZ R33, R60, R40 ;  /* 0x000000283c217221 */ /* 0x000fc80000010000 */
[----:B------:R-:W5:Y:S01]  /*19850*/  MUFU.EX2 R75, R75 ;  /* 0x0000004b004b7308 */ /* 0x000f620000000800 */
[----:B------:R-:W-:Y:S01]  /*19860*/  FADD.FTZ R33, R62, R33 ;  /* 0x000000213e217221 */ /* 0x000fe20000010000 */
[----:B------:R-:W-:-:S03]  /*19870*/  FADD.FTZ R35, R34, R35 ;  /* 0x0000002322237221 */ /* 0x000fc60000010000 */
[----:B------:R-:W-:Y:S01]  /*19880*/  FADD.FTZ R39, R64, R33 ;  /* 0x0000002140277221 */ /* 0x000fe20000010000 */
[----:B--2---:R-:W-:Y:S02]  /*19890*/  FADD.FTZ R35, R38, R35 ;  /* 0x0000002326237221 */ /* 0x004fe40000010000 */
[----:B------:R-:W2:Y:S01]  /*198a0*/  MUFU.EX2 R77, R77 ;  /* 0x0000004d004d7308 */ /* 0x000ea20000000800 */
[----:B------:R-:W-:Y:S01]  /*198b0*/  FADD.FTZ R39, R66, R39 ;  /* 0x0000002742277221 */ /* 0x000fe20000010000 */
[----:B0-----:R-:W-:-:S03]  /*198c0*/  FADD.FTZ R35, R50, R35 ;  /* 0x0000002332237221 */ /* 0x001fc60000010000 */
[----:B------:R-:W-:Y:S01]  /*198d0*/  FADD.FTZ R39, R68, R39 ;  /* 0x0000002744277221 */ /* 0x000fe20000010000 */
[----:B-1----:R-:W-:Y:S02]  /*198e0*/  FADD.FTZ R28, R36, R35 ;  /* 0x00000023241c7221 */ /* 0x002fe40000010000 */
[----:B------:R-:W0:Y:S01]  /*198f0*/  MUFU.EX2 R32, R80 ;  /* 0x0000005000207308 */ /* 0x000e220000000800 */
[----:B------:R-:W-:Y:S01]  /*19900*/  FADD.FTZ R39, R70, R39 ;  /* 0x0000002746277221 */ /* 0x000fe20000010000 */
[----:B-----5:R-:W-:-:S06]  /*19910*/  FADD.FTZ R28, R73, R28 ;  /* 0x0000001c491c7221 */ /* 0x020fcc0000010000 */
[----:B------:R-:W1:Y:S01]  /*19920*/  MUFU.EX2 R33, R78 ;  /* 0x0000004e00217308 */ /* 0x000e620000000800 */
[----:B------:R-:W-:-:S07]  /*19930*/  FADD.FTZ R39, R72, R39 ;  /* 0x0000002748277221 */ /* 0x000fce0000010000 */
[----:B------:R-:W5:Y:S08]  /*19940*/  MUFU.EX2 R40, R79 ;  /* 0x0000004f00287308 */ /* 0x000f700000000800 */
[----:B------:R-:W-:Y:S08]  /*19950*/  MUFU.EX2 R81, R81 ;  /* 0x0000005100517308 */ /* 0x000ff00000000800 */
[----:B------:R-:W5:Y:S01]  /*19960*/  MUFU.EX2 R52, R4 ;  /* 0x0000000400347308 */ /* 0x000f620000000800 */
[----:B------:R-:W-:Y:S01]  /*19970*/  FADD.FTZ R39, R74, R39 ;  /* 0x000000274a277221 */ /* 0x000fe20000010000 */
[----:B------:R-:W-:-:S03]  /*19980*/  FADD.FTZ R42, R75, R28 ;  /* 0x0000001c4b2a7221 */ /* 0x000fc60000010000 */
[----:B------:R-:W-:Y:S01]  /*19990*/  FADD.FTZ R39, R76, R39 ;  /* 0x000000274c277221 */ /* 0x000fe20000010000 */
[----:B--2---:R-:W-:Y:S01]  /*199a0*/  FADD.FTZ R42, R77, R42 ;  /* 0x0000002a4d2a7221 */ /* 0x004fe20000010000 */
[----:B------:R-:W-:Y:S02]  /*199b0*/  F2FP.BF16.F32.PACK_AB R24, R64, R62 ;  /* 0x0000003e4018723e */ /* 0x000fe400000010ff */
[----:B------:R-:W-:Y:S01]  /*199c0*/  F2FP.BF16.F32.PACK_AB R26, R68, R66 ;  /* 0x00000042441a723e */ /* 0x000fe200000010ff */
[----:B0-----:R-:W-:Y:S01]  /*199d0*/  FADD.FTZ R48, R32, R39 ;  /* 0x0000002720307221 */ /* 0x001fe20000010000 */
[----:B------:R-:W-:Y:S01]  /*199e0*/  F2FP.BF16.F32.PACK_AB R27, R50, R38 ;  /* 0x00000026321b723e */ /* 0x000fe200000010ff */
[----:B-1----:R-:W-:Y:S01]  /*199f0*/  FADD.FTZ R3, R33, R42 ;  /* 0x0000002a21037221 */ /* 0x002fe20000010000 */
[----:B------:R-:W-:Y:S02]  /*19a00*/  F2FP.BF16.F32.PACK_AB R28, R72, R70 ;  /* 0x00000046481c723e */ /* 0x000fe400000010ff */
[----:B------:R-:W-:-:S02]  /*19a10*/  F2FP.BF16.F32.PACK_AB R30, R76, R74 ;  /* 0x0000004a4c1e723e */ /* 0x000fc400000010ff */
[----:B------:R-:W-:Y:S02]  /*19a20*/  F2FP.BF16.F32.PACK_AB R29, R73, R36 ;  /* 0x00000024491d723e */ /* 0x000fe400000010ff */
[----:B------:R-:W-:Y:S02]  /*19a30*/  F2FP.BF16.F32.PACK_AB R31, R77, R75 ;  /* 0x0000004b4d1f723e */ /* 0x000fe400000010ff */
[----:B------:R-:W-:Y:S02]  /*19a40*/  F2FP.BF16.F32.PACK_AB R32, R141, R32 ;  /* 0x000000208d20723e */ /* 0x000fe400000010ff */
[----:B-----5:R-:W-:Y:S02]  /*19a50*/  F2FP.BF16.F32.PACK_AB R33, R40, R33 ;  /* 0x000000212821723e */ /* 0x020fe400000010ff */
[----:B------:R-:W-:Y:S02]  /*19a60*/  F2FP.BF16.F32.PACK_AB R34, R11, R84 ;  /* 0x000000540b22723e */ /* 0x000fe400000010ff */
[----:B------:R-:W-:Y:S01]  /*19a70*/  F2FP.BF16.F32.PACK_AB R35, R52, R81 ;  /* 0x000000513423723e */ /* 0x000fe200000010ff */
[----:B------:R-:W-:Y:S01]  /*19a80*/  FADD.FTZ R15, R141, R48 ;  /* 0x000000308d0f7221 */ /* 0x000fe20000010000 */
[----:B------:R-:W-:-:S03]  /*19a90*/  FADD.FTZ R4, R40, R3 ;  /* 0x0000000328047221 */ /* 0x000fc60000010000 */
        /* <DEDUP_REMOVED lines=52> */
[----:B------:R-:W-:-:S02]  /*19de0*/  IMAD.MOV.U32 R11, RZ, RZ, R17 ;  /* 0x000000ffff0b7224 */ /* 0x000fc400078e0011 */
[----:B------:R-:W-:Y:S02]  /*19df0*/  IMAD.MOV.U32 R8, RZ, RZ, R12 ;  /* 0x000000ffff087224 */ /* 0x000fe400078e000c */
[----:B------:R-:W-:Y:S01]  /*19e00*/  IMAD.MOV.U32 R5, RZ, RZ, R13 ;  /* 0x000000ffff057224 */ /* 0x000fe200078e000d */
[----:B---3--:R0:W-:Y:S04]  /*19e10*/  STSM.16.M88.4 [R41], R24 ;  /* 0x0000001829007844 */ /* 0x0081e80000000200 */
[----:B------:R0:W-:Y:S04]  /*19e20*/  STSM.16.M88.4 [R139+0x6000], R28 ;  /* 0x0060001c8b007844 */ /* 0x0001e80000000200 */
[----:B------:R0:W-:Y:S01]  /*19e30*/  STSM.16.M88.4 [R138+0x6000], R32 ;  /* 0x006000208a007844 */ /* 0x0001e20000000200 */
[----:B------:R1:W-:Y:S06]  /*19e40*/  MEMBAR.ALL.CTA ;  /* 0x0000000000007992 */ /* 0x0003ec0000008000 */
[----:B-1----:R-:W1:Y:S01]  /*19e50*/  FENCE.VIEW.ASYNC.S ;  /* 0x00000000000073c6 */ /* 0x002e620000000000 */
[C---:B----4-:R-:W-:Y:S01]  /*19e60*/  ISETP.GT.AND P2, PT, R0.reuse, R14, PT ;  /* 0x0000000e0000720c */ /* 0x050fe20003f44270 */
[----:B------:R-:W-:-:S02]  /*19e70*/  VIADD R0, R0, 0xffffffff ;  /* 0xffffffff00007836 */ /* 0x000fc40000000000 */
[----:B------:R-:W-:Y:S01]  /*19e80*/  IMAD.MOV.U32 R14, RZ, RZ, R22 ;  /* 0x000000ffff0e7224 */ /* 0x000fe200078e0016 */
[----:B-1----:R-:W-:-:S09]  /*19e90*/  NOP ;  /* 0x0000000000007918 */ /* 0x002fd20000000000 */
[----:B0-----:R-:W-:Y:S05]  /*19ea0*/  @P2 BRA `(.L_x_9537) ;  /* 0xffffffc400242947 */ /* 0x001fea000383ffff */
.L_x_9519:
[----:B------:R-:W-:Y:S05]  /*19eb0*/  WARPSYNC.ALL ;  /* 0x0000000000007948 */ /* 0x000fea0003800000 */
[----:B------:R-:W-:Y:S06]  /*19ec0*/  BAR.ARV 0x8, 0x1a0 ;  /* 0x0206800000007b1d */ /* 0x000fec0000002000 */
[----:B------:R-:W-:Y:S05]  /*19ed0*/  @!P0 BRA `(.L_x_9538) ;  /* 0x0000000000048947 */ /* 0x000fea0003800000 */
[----:B------:R-:W-:Y:S01]  /*19ee0*/  BPT.TRAP 0x1 ;  /* 0x000000040000795c */ /* 0x000fe20000300000 */
.L_x_9538:
[----:B------:R-:W-:Y:S01]  /*19ef0*/  IMAD R11, R17, 0x8, R2 ;  /* 0x00000008110b7824 */ /* 0x000fe200078e0202 */
[----:B------:R-:W-:-:S04]  /*19f00*/  SHF.L.U32 R0, R22, 0x1f, RZ ;  /* 0x0000001f16007819 */ /* 0x000fc800000006ff */
[----:B------:R0:W1:Y:S01]  /*19f10*/  SYNCS.PHASECHK.TRANS64.TRYWAIT P2, [R11+URZ+0x2d850], R0 ;  /* 0x02d850000b0075a7 */ /* 0x000062000804017f */
[----:B------:R-:W-:Y:S05]  /*19f20*/  @!P0 BRA `(.L_x_9539) ;  /* 0x0000000000048947 */ /* 0x000fea0003800000 */
[----:B------:R-:W-:Y:S01]  /*19f30*/  BPT.TRAP 0x1 ;  /* 0x000000040000795c */ /* 0x000fe20000300000 */
.L_x_9539:
[----:B------:R-:W2:Y:S01]  /*19f40*/  LDL.LU R5, [R1+0x38] ;  /* 0x0000380001057983 */ /* 0x000ea20000300800 */
[----:B------:R-:W-:Y:S02]  /*19f50*/  VIADD R2, R2, 0x400 ;  /* 0x0000040002027836 */ /* 0x000fe40000000000 */
[----:B------:R-:W-:-:S03]  /*19f60*/  IMAD.MOV.U32 R9, RZ, RZ, 0x40000040 ;  /* 0x40000040ff097424 */ /* 0x000fc600078e00ff */
[----:B------:R-:W-:-:S04]  /*19f70*/  SHF.R.U32.HI R2, RZ, 0x4, R2 ;  /* 0x00000004ff027819 */ /* 0x000fc80000011602 */
[----:B------:R-:W-:-:S04]  /*19f80*/  LOP3.LUT R2, R2, 0x3fff, RZ, 0xc0, !PT ;  /* 0x00003fff02027812 */ /* 0x000fc800078ec0ff */
[----:B------:R-:W-:Y:S02]  /*19f90*/  LOP3.LUT R2, R2, 0x2000000, RZ, 0xfc, !PT ;  /* 0x0200000002027812 */ /* 0x000fe400078efcff */
[----:B--2---:R-:W-:Y:S01]  /*19fa0*/  LOP3.LUT R8, R5, 0x10000, RZ, 0xfc, !PT ;  /* 0x0001000005087812 */ /* 0x004fe200078efcff */
[----:B-1----:R-:W-:Y:S06]  /*19fb0*/  @P2 BRA `(.L_x_9540) ;  /* 0x0000000000082947 */ /* 0x002fec0003800000 */
[----:B------:R-:W1:Y:S02]  /*19fc0*/  SYNCS.PHASECHK.TRANS64.TRYWAIT P0, [R11+URZ+0x2d850], R0 ;  /* 0x02d850000b0075a7 */ /* 0x000e64000800017f */
[----:B-1----:R-:W-:Y:S05]  /*19fd0*/  @!P0 BRA `(.L_x_9541) ;  /* 0x0000009000088947 */ /* 0x002fea0003800000 */
.L_x_9540:
[----:B------:R-:W-:Y:S01]  /*19fe0*/  IMAD R6, R17, 0x600, R2 ;  /* 0x0000060011067824 */ /* 0x000fe200078e0202 */
[----:B------:R-:W2:Y:S01]  /*19ff0*/  LDL.LU R24, [R1+0x4c] ;  /* 0x00004c0001187983 */ /* 0x000ea20000300800 */
[----:B------:R-:W-:Y:S01]  /*1a000*/  IMAD.MOV.U32 R7, RZ, RZ, -0x7fffffe0 ;  /* 0x80000020ff077424 */ /* 0x000fe200078e00ff */
[----:B------:R-:W-:Y:S05]  /*1a010*/  WARPSYNC.ALL ;  /* 0x0000000000007948 */ /* 0x000fea0003800000 */
[C---:B------:R-:W-:Y:S01]  /*1a020*/  R2UR UR4, R8.reuse ;  /* 0x00000000080472ca */ /* 0x040fe200000e0000 */
[----:B------:R-:W-:Y:S01]  /*1a030*/  WARPGROUP.ARRIVE ;  /* 0x00000000000079c5 */ /* 0x000fe20000000000 */
[----:B------:R-:W-:Y:S01]  /*1a040*/  R2UR UR5, R9 ;  /* 0x00000000090572ca */ /* 0x000fe200000e0000 */
[----:B------:R-:W-:Y:S01]  /*1a050*/  VIADD R20, R8, 0x2 ;  /* 0x0000000208147836 */ /* 0x000fe20000000000 */
[C---:B------:R-:W-:Y:S01]  /*1a060*/  R2UR UR6, R6.reuse ;  /* 0x00000000060672ca */ /* 0x040fe200000e0000 */
[----:B------:R-:W-:Y:S01]  /*1a070*/  VIADD R14, R6, 0x40 ;  /* 0x00000040060e7836 */ /* 0x000fe20000000000 */
[----:B------:R-:W-:Y:S01]  /*1a080*/  R2UR UR7, R7 ;  /* 0x00000000070772ca */ /* 0x000fe200000e0000 */
[----:B------:R-:W-:Y:S01]  /*1a090*/  IMAD.MOV.U32 R21, RZ, RZ, 0x40000040 ;  /* 0x40000040ff157424 */ /* 0x000fe200078e00ff */
[----:B------:R-:W3:Y:S01]  /*1a0a0*/  SHFL.BFLY PT, R5, R4, 0x2, 0x1f ;  /* 0x0c401f0004057f89 */ /* 0x000ee200000e0000 */
[----:B------:R-:W-:-:S02]  /*1a0b0*/  IMAD.MOV.U32 R15, RZ, RZ, -0x7fffffe0 ;  /* 0x80000020ff0f7424 */ /* 0x000fc400078e00ff */
[----:B------:R-:W-:Y:S01]  /*1a0c0*/  IMAD.MOV.U32 R9, RZ, RZ, 0x40000040 ;  /* 0x40000040ff097424 */ /* 0x000fe200078e00ff */
[----:B01----:R-:W0:Y:S01]  /*1a0d0*/  SHFL.BFLY PT, R0, R3, 0x2, 0x1f ;  /* 0x0c401f0003007f89 */ /* 0x003e2200000e0000 */
[----:B------:R-:W-:Y:S02]  /*1a0e0*/  IMAD.MOV.U32 R7, RZ, RZ, -0x7fffffe0 ;  /* 0x80000020ff077424 */ /* 0x000fe400078e00ff */
[----:B------:R-:W-:-:S04]  /*1a0f0*/  VIADD R17, R17, 0x1 ;  /* 0x0000000111117836 */ /* 0x000fc80000000000 */
[----:B------:R-:W-:Y:S01]  /*1a100*/  HGMMA.64x96x16.F32.BF16 R88, gdesc[UR4].tnspB, R88, gsb0 ;  /* 0x41600000045879f0 */ /* 0x000fe20008001858 */
[----:B------:R-:W-:Y:S01]  /*1a110*/  R2UR UR4, R20 ;  /* 0x00000000140472ca */ /* 0x000fe200000e0000 */
[----:B------:R-:W-:Y:S01]  /*1a120*/  VIADD R20, R8, 0x4 ;  /* 0x0000000408147836 */ /* 0x000fe20000000000 */
[----:B------:R-:W-:Y:S01]  /*1a130*/  R2UR UR5, R21 ;  /* 0x00000000150572ca */ /* 0x000fe200000e0000 */
[----:B------:R-:W-:Y:S01]  /*1a140*/  IMAD.MOV.U32 R21, RZ, RZ, 0x40000040 ;  /* 0x40000040ff157424 */ /* 0x000fe200078e00ff */
[----:B------:R-:W-:Y:S01]  /*1a150*/  R2UR UR6, R14 ;  /* 0x000000000e0672ca */ /* 0x000fe200000e0000 */
[----:B------:R-:W-:Y:S01]  /*1a160*/  VIADD R14, R6, 0x80 ;  /* 0x00000080060e7836 */ /* 0x000fe20000000000 */
[----:B------:R-:W-:Y:S01]  /*1a170*/  R2UR UR7, R15 ;  /* 0x000000000f0772ca */ /* 0x000fe200000e0000 */
[----:B------:R-:W-:Y:S01]  /*1a180*/  IMAD.MOV.U32 R15, RZ, RZ, -0x7fffffe0 ;  /* 0x80000020ff0f7424 */ /* 0x000fe200078e00ff */
[----:B------:R-:W-:Y:S01]  /*1a190*/  ISETP.NE.AND P2, PT, R17, 0x2, PT ;  /* 0x000000021100780c */ /* 0x000fe20003f45270 */
[----:B---3--:R-:W-:Y:S01]  /*1a1a0*/  FADD.FTZ R5, R5, R4 ;  /* 0x0000000405057221 */ /* 0x008fe20000010000 */
[----:B------:R-:W-:-:S02]  /*1a1b0*/  IMAD.MOV.U32 R4, RZ, RZ, RZ ;  /* 0x000000ffff047224 */ /* 0x000fc400078e00ff */
[----:B------:R-:W-:Y:S01]  /*1a1c0*/  SEL R17, R17, RZ, P2 ;  /* 0x000000ff11117207 */ /* 0x000fe20001000000 */
[----:B0-----:R-:W-:Y:S01]  /*1a1d0*/  FADD.FTZ R2, R0, R3 ;  /* 0x0000000300027221 */ /* 0x001fe20000010000 */
[----:B------:R-:W-:Y:S01]  /*1a1e0*/  SEL R3, RZ, 0x1, P2 ;  /* 0x00000001ff037807 */ /* 0x000fe20001000000 */
[----:B------:R-:W0:Y:S03]  /*1a1f0*/  SHFL.BFLY PT, R0, R5, 0x1, 0x1f ;  /* 0x0c201f0005007f89 */ /* 0x000e2600000e0000 */
[----:B------:R-:W-:Y:S01]  /*1a200*/  LOP3.LUT R22, R22, R3, RZ, 0x3c, !PT ;  /* 0x0000000316167212 */ /* 0x000fe200078e3cff */
[----:B------:R-:W-:Y:S01]  /*1a210*/  IMAD.MOV.U32 R3, RZ, RZ, -0x800000 ;  /* 0xff800000ff037424 */ /* 0x000fe200078e00ff */
[----:B------:R-:W-:Y:S02]  /*1a220*/  WARPGROUP.DEPBAR.LE gsb0, 0x0 ;  /* 0x00008000000079c5 */ /* 0x000fe40000010000 */
[----:B------:R-:W-:-:S06]  /*1a230*/  WARPGROUP.ARRIVE ;  /* 0x00000000000079c5 */ /* 0x000fcc0000000000 */
        /* <DEDUP_REMOVED lines=19> */
[----:B------:R-:W-:Y:S02]  /*1a370*/  IMAD.MOV.U32 R15, RZ, RZ, -0x7fffffe0 ;  /* 0x80000020ff0f7424 */ /* 0x000fe400078e00ff */
[----:B--2---:R-:W-:-:S05]  /*1a380*/  VIADD R24, R24, 0x1 ;  /* 0x0000000118187836 */ /* 0x004fca0000000000 */
[----:B------:R-:W-:Y:S01]  /*1a390*/  STL [R1+0x4c], R24 ;  /* 0x00004c1801007387 */ /* 0x000fe20000100800 */
        /* <DEDUP_REMOVED lines=34> */
[----:B------:R-:W-:Y:S01]  /*1a5c0*/  R2UR UR4, R8 ;  /* 0x00000000080472ca */ /* 0x000fe200000e0000 */
[----:B0-----:R-:W-:Y:S01]  /*1a5d0*/  FADD.FTZ R8, R5, R0 ;  /* 0x0000000005087221 */ /* 0x001fe20000010000 */
[----:B------:R-:W-:Y:S01]  /*1a5e0*/  R2UR UR5, R9 ;  /* 0x00000000090572ca */ /* 0x000fe200000e0000 */
[----:B------:R-:W-:Y:S01]  /*1a5f0*/  @!P1 VIADD R9, R11, 0x2d860 ;  /* 0x0002d8600b099836 */ /* 0x000fe20000000000 */
[----:B------:R-:W-:Y:S01]  /*1a600*/  R2UR UR6, R6 ;  /* 0x00000000060672ca */ /* 0x000fe200000e0000 */
[----:B------:R-:W-:Y:S01]  /*1a610*/  IMAD.U32 R5, RZ, RZ, UR39 ;  /* 0x00000027ff057e24 */ /* 0x000fe2000f8e00ff */
[----:B------:R-:W-:Y:S01]  /*1a620*/  R2UR UR7, R7 ;  /* 0x00000000070772ca */ /* 0x000fe200000e0000 */
[----:B------:R-:W-:Y:S01]  /*1a630*/  IMAD.U32 R11, RZ, RZ, UR39 ;  /* 0x00000027ff0b7e24 */ /* 0x000fe2000f8e00ff */
[----:B------:R-:W0:Y:S01]  /*1a640*/  SHFL.BFLY PT, R7, R2, 0x1, 0x1f ;  /* 0x0c201f0002077f89 */ /* 0x000e2200000e0000 */
[----:B------:R-:W-:Y:S01]  /*1a650*/  FSETP.NE.FTZ.AND P0, PT, R8, RZ, PT ;  /* 0x000000ff0800720b */ /* 0x000fe20003f15000 */
[----:B------:R-:W-:Y:S01]  /*1a660*/  IMAD.MOV.U32 R0, RZ, RZ, -0x800000 ;  /* 0xff800000ff007424 */ /* 0x000fe200078e00ff */
[----:B------:R-:W-:-:S11]  /*1a670*/  @!P1 PRMT R9, RZ, 0x654, R9 ;  /* 0x00000654ff099816 */ /* 0x000fd60000000009 */
[----:B------:R-:W1:Y:S01]  /*1a680*/  @P0 MUFU.LG2 R6, R8 ;  /* 0x0000000800060308 */ /* 0x000e620000000c00 */
[----:B------:R-:W-:-:S07]  /*1a690*/  @P0 FMUL.FTZ R5, R5, 0.69314718246459960938 ;  /* 0x3f31721805050820 */ /* 0x000fce0000410000 */
[----:B------:R-:W-:Y:S01]  /*1a6a0*/  @P0 MUFU.RCP R4, R8 ;  /* 0x0000000800040308 */ /* 0x000fe20000001000 */
[----:B0-----:R-:W-:Y:S01]  /*1a6b0*/  FADD.FTZ R10, R2, R7 ;  /* 0x00000007020a7221 */ /* 0x001fe20000010000 */
[----:B------:R-:W-:-:S04]  /*1a6c0*/  IMAD.MOV.U32 R2, RZ, RZ, RZ ;  /* 0x000000ffff027224 */ /* 0x000fc800078e00ff */
[----:B------:R-:W-:Y:S01]  /*1a6d0*/  FSETP.NE.FTZ.AND P3, PT, R10, RZ, PT ;  /* 0x000000ff0a00720b */ /* 0x000fe20003f75000 */
[----:B-1----:R-:W-:-:S04]  /*1a6e0*/  @P0 FMUL.FTZ R6, R6, 0.69314718246459960938 ;  /* 0x3f31721806060820 */ /* 0x002fc80000410000 */
        /* <DEDUP_REMOVED lines=9> */
[----:B------:R-:W-:Y:S03]  /*1a780*/  HGMMA.64x96x16.F32.BF16 R88, gdesc[UR4].tnspB, R88, gsb0 ;  /* 0x41600000045879f0 */ /* 0x000fe60008001858 */
        /* <DEDUP_REMOVED lines=50> */
.L_x_9426:
[----:B------:R-:W-:Y:S05]  /*1aab0*/  WARPSYNC.ALL ;  /* 0x0000000000007948 */ /* 0x000fea0003800000 */
[----:B------:R-:W0:Y:S08]  /*1aac0*/  S2UR UR5, SR_CgaCtaId ;  /* 0x00000000000579c3 */ /* 0x000e300000008800 */
[----:B------:R-:W-:Y:S06]  /*1aad0*/  BAR.SYNC.DEFER_BLOCKING 0x5, 0x1a0 ;  /* 0x0146800000007b1d */ /* 0x000fec0000010000 */
[----:B------:R-:W-:Y:S01]  /*1aae0*/  UMOV UR4, 0x400 ;  /* 0x0000040000047882 */ /* 0x000fe20000000000 */
[----:B------:R-:W-:Y:S01]  /*1aaf0*/  BSSY B0, `(.L_x_9542) ;  /* 0x0000190000007945 */ /* 0x000fe20003800000 */
[----:B------:R-:W1:Y:S01]  /*1ab00*/  S2R R46, SR_TID.X ;  /* 0x00000000002e7919 */ /* 0x000e620000002100 */
[----:B0-----:R-:W-:-:S06]  /*1ab10*/  ULEA UR4, UR5, UR4, 0x18 ;  /* 0x0000000405047291 */ /* 0x001fcc000f8ec03f */
[----:B------:R-:W-:-:S05]  /*1ab20*/  IMAD.U32 R2, RZ, RZ, UR4 ;  /* 0x00000004ff027e24 */ /* 0x000fca000f8e00ff */
[----:B------:R-:W0:Y:S01]  /*1ab30*/  LDS.128 R8, [R2+0x2d8d0] ;  /* 0x02d8d00002087984 */ /* 0x000e220000000c00 */
[----:B-1----:R-:W-:-:S05]  /*1ab40*/  VIADD R32, R46, 0xffffff80 ;  /* 0xffffff802e207836 */ /* 0x002fca0000000000 */
[----:B------:R-:W-:-:S04]  /*1ab50*/  SHF.R.S32.HI R33, RZ, 0x1f, R32 ;  /* 0x0000001fff217819 */ /* 0x000fc80000011420 */
[----:B------:R-:W-:-:S04]  /*1ab60*/  LEA.HI R20, R33, R32, RZ, 0x2 ;  /* 0x0000002021147211 */ /* 0x000fc800078f10ff */
[----:B------:R-:W-:Y:S02]  /*1ab70*/  LOP3.LUT R5, R20, 0x1ffffffc, RZ, 0xc0, !PT ;  /* 0x1ffffffc14057812 */ /* 0x000fe400078ec0ff */
[----:B------:R-:W-:-:S03]  /*1ab80*/  SHF.R.S32.HI R20, RZ, 0x2, R20 ;  /* 0x00000002ff147819 */ /* 0x000fc60000011414 */
[----:B------:R-:W-:-:S04]  /*1ab90*/  IMAD.IADD R5, R32, 0x1, -R5 ;  /* 0x0000000120057824 */ /* 0x000fc800078e0a05 */
[----:B------:R-:W-:Y:S01]  /*1aba0*/  IMAD.SHL.U32 R36, R5, 0x8, RZ ;  /* 0x0000000805247824 */ /* 0x000fe200078e00ff */
[----:B0-----:R0:W-:Y:S04]  /*1abb0*/  STL.64 [R1+0x30], R8 ;  /* 0x0000300801007387 */ /* 0x0011e80000100a00 */
[----:B------:R0:W-:Y:S01]  /*1abc0*/  STL.64 [R1+0x38], R10 ;  /* 0x0000380a01007387 */ /* 0x0001e20000100a00 */
[----:B------:R-:W-:Y:S06]  /*1abd0*/  BAR.ARV 0x4, 0x1a0 ;  /* 0x0106800000007b1d */ /* 0x000fec0000002000 */
[----:B------:R-:W-:Y:S05]  /*1abe0*/  @P0 BRA `(.L_x_9543) ;  /* 0x0000001000240947 */ /* 0x000fea0003800000 */
[----:B------:R-:W2:Y:S01]  /*1abf0*/  LDL R45, [R1+0x48] ;  /* 0x00004800012d7983 */ /* 0x000ea20000100800 */
[CC--:B------:R-:W-:Y:S01]  /*1ac00*/  LEA.HI R4, R33.reuse, R32.reuse, RZ, 0x4 ;  /* 0x0000002021047211 */ /* 0x0c0fe200078f20ff */
[----:B------:R-:W-:Y:S05]  /*1ac10*/  WARPSYNC.ALL ;  /* 0x0000000000007948 */ /* 0x000fea0003800000 */
[----:B------:R-:W1:Y:S01]  /*1ac20*/  S2R R5, SR_SWINHI ;  /* 0x0000000000057919 */ /* 0x000e620000002f00 */
[----:B0-----:R-:W-:Y:S01]  /*1ac30*/  SHF.R.S32.HI R11, RZ, 0x4, R4 ;  /* 0x00000004ff0b7819 */ /* 0x001fe20000011404 */
[----:B------:R-:W-:Y:S01]  /*1ac40*/  ULDC.64 UR4, c[0x0][0xbd8] ;  /* 0x0002f60000047ab9 */ /* 0x000fe20000000a00 */
[----:B------:R-:W-:-:S02]  /*1ac50*/  LEA.HI R10, R33, R32, RZ, 0x5 ;  /* 0x00000020210a7211 */ /* 0x000fc400078f28ff */
[C---:B------:R-:W-:Y:S02]  /*1ac60*/  LEA.HI R8, R4.reuse, R11, RZ, 0x1 ;  /* 0x0000000b04087211 */ /* 0x040fe400078f08ff */
[----:B------:R-:W-:Y:S02]  /*1ac70*/  LOP3.LUT R9, R4, 0xfffffff0, RZ, 0xc0, !PT ;  /* 0xfffffff004097812 */ /* 0x000fe400078ec0ff */
[----:B------:R-:W-:Y:S02]  /*1ac80*/  LOP3.LUT R8, R8, 0x1ffffffe, RZ, 0xc0, !PT ;  /* 0x1ffffffe08087812 */ /* 0x000fe400078ec0ff */
[----:B------:R-:W-:Y:S01]  /*1ac90*/  SHF.R.S32.HI R10, RZ, 0x5, R10 ;  /* 0x00000005ff0a7819 */ /* 0x000fe2000001140a */
[----:B------:R-:W-:Y:S01]  /*1aca0*/  IMAD.IADD R9, R32, 0x1, -R9 ;  /* 0x0000000120097824 */ /* 0x000fe200078e0a09 */
[----:B------:R-:W-:Y:S01]  /*1acb0*/  F2FP.BF16.F32.PACK_AB R6, R93, R6 ;  /* 0x000000065d06723e */ /* 0x000fe200000010ff */
[----:B------:R-:W-:Y:S01]  /*1acc0*/  IMAD.IADD R8, R11, 0x1, -R8 ;  /* 0x000000010b087824 */ /* 0x000fe200078e0a08 */
[----:B------:R-:W-:Y:S01]  /*1acd0*/  F2FP.BF16.F32.PACK_AB R26, R125, R26 ;  /* 0x0000001a7d1a723e */ /* 0x000fe200000010ff */
[----:B------:R-:W-:Y:S01]  /*1ace0*/  IMAD R9, R10, 0x10, R9 ;  /* 0x000000100a097824 */ /* 0x000fe200078e0209 */
[----:B------:R-:W-:Y:S01]  /*1acf0*/  F2FP.BF16.F32.PACK_AB R27, R34, R27 ;  /* 0x0000001b221b723e */ /* 0x000fe200000010ff */
[----:B------:R-:W-:Y:S01]  /*1ad00*/  IMAD.SHL.U32 R8, R8, 0x8, RZ ;  /* 0x0000000808087824 */ /* 0x000fe200078e00ff */
[----:B------:R-:W-:-:S02]  /*1ad10*/  MOV R28, R2 ;  /* 0x00000002001c7202 */ /* 0x000fc40000000f00 */
[----:B-1----:R-:W-:Y:S01]  /*1ad20*/  MOV R29, R5 ;  /* 0x00000005001d7202 */ /* 0x002fe20000000f00 */
[----:B------:R-:W-:-:S04]  /*1ad30*/  IMAD.U32 R5, R9, 0x20, R8 ;  /* 0x0000002009057824 */ /* 0x000fc800078e0008 */
[----:B------:R-:W-:Y:S01]  /*1ad40*/  IMAD.WIDE R4, R5, 0x2, R28 ;  /* 0x0000000205047825 */ /* 0x000fe200078e021c */
[----:B------:R-:W-:Y:S02]  /*1ad50*/  BAR.SYNC.DEFER_BLOCKING 0x1, 0x180 ;  /* 0x0046000000007b1d */ /* 0x000fe40000010000 */
[C---:B------:R-:W-:Y:S02]  /*1ad60*/  IADD3 R39, P1, R4.reuse, 0x6000, RZ ;  /* 0x0000600004277810 */ /* 0x040fe40007f3e0ff */
[C---:B------:R-:W-:Y:S02]  /*1ad70*/  IADD3 R31, P4, R4.reuse, 0x20, RZ ;  /* 0x00000020041f7810 */ /* 0x040fe40007f9e0ff */
[C---:B------:R-:W-:Y:S01]  /*1ad80*/  IADD3 R35, P3, R4.reuse, 0x3000, RZ ;  /* 0x0000300004237810 */ /* 0x040fe20007f7e0ff */
[--C-:B------:R-:W-:Y:S01]  /*1ad90*/  IMAD.X R15, RZ, RZ, R5.reuse, P1 ;  /* 0x000000ffff0f7224 */ /* 0x100fe200008e0605 */
[C---:B------:R-:W-:Y:S01]  /*1ada0*/  IADD3 R37, P2, R4.reuse, 0x3020, RZ ;  /* 0x0000302004257810 */ /* 0x040fe20007f5e0ff */
[--C-:B------:R-:W-:Y:S01]  /*1adb0*/  IMAD.X R9, RZ, RZ, R5.reuse, P4 ;  /* 0x000000ffff097224 */ /* 0x100fe200020e0605 */
[----:B------:R-:W-:Y:S01]  /*1adc0*/  LOP3.LUT R13, R4, 0x180, RZ, 0xc0, !PT ;  /* 0x00000180040d7812 */ /* 0x000fe200078ec0ff */
[----:B------:R-:W-:Y:S01]  /*1add0*/  IMAD.X R11, RZ, RZ, R5, P3 ;  /* 0x000000ffff0b7224 */ /* 0x000fe200018e0605 */
[----:B------:R-:W-:-:S02]  /*1ade0*/  ISETP.NE.U32.AND P1, PT, RZ, UR4, PT ;  /* 0x00000004ff007c0c */ /* 0x000fc4000bf25070 */
[----:B------:R-:W-:Y:S02]  /*1adf0*/  IADD3 R41, P0, R4, 0x6020, RZ ;  /* 0x0000602004297810 */ /* 0x000fe40007f1e0ff */
[----:B------:R-:W-:Y:S02]  /*1ae00*/  LOP3.LUT R8, R31, 0x180, RZ, 0xc0, !PT ;  /* 0x000001801f087812 */ /* 0x000fe400078ec0ff */
[----:B------:R-:W-:Y:S01]  /*1ae10*/  LOP3.LUT R10, R35, 0x180, RZ, 0xc0, !PT ;  /* 0x00000180230a7812 */ /* 0x000fe200078ec0ff */
[----:B------:R-:W-:Y:S01]  /*1ae20*/  IMAD.X R25, RZ, RZ, R5, P0 ;  /* 0x000000ffff197224 */ /* 0x000fe200000e0605 */
[----:B------:R-:W-:Y:S02]  /*1ae30*/  LOP3.LUT R12, R37, 0x180, RZ, 0xc0, !PT ;  /* 0x00000180250c7812 */ /* 0x000fe400078ec0ff */
[----:B------:R-:W-:Y:S02]  /*1ae40*/  LOP3.LUT R14, R39, 0x180, RZ, 0xc0, !PT ;  /* 0x00000180270e7812 */ /* 0x000fe400078ec0ff */
[----:B------:R-:W-:-:S02]  /*1ae50*/  SHF.R.U64 R13, R13, 0x3, RZ ;  /* 0x000000030d0d7819 */ /* 0x000fc400000012ff */
[----:B------:R-:W-:Y:S01]  /*1ae60*/  ISETP.NE.AND.EX P1, PT, RZ, UR5, PT, P1 ;  /* 0x00000005ff007c0c */ /* 0x000fe2000bf25310 */
[----:B------:R-:W-:Y:S01]  /*1ae70*/  ULDC.64 UR4, c[0x0][0xbe0] ;  /* 0x0002f80000047ab9 */ /* 0x000fe20000000a00 */
[----:B------:R-:W-:Y:S02]  /*1ae80*/  SHF.R.U64 R8, R8, 0x3, RZ ;  /* 0x0000000308087819 */ /* 0x000fe400000012ff */
[----:B------:R-:W-:Y:S02]  /*1ae90*/  SHF.R.U64 R10, R10, 0x3, RZ ;  /* 0x000000030a0a7819 */ /* 0x000fe400000012ff */
[----:B------:R-:W-:Y:S02]  /*1aea0*/  SHF.R.U64 R12, R12, 0x3, RZ ;  /* 0x000000030c0c7819 */ /* 0x000fe400000012ff */
[----:B------:R-:W-:Y:S02]  /*1aeb0*/  SHF.R.U64 R14, R14, 0x3, RZ ;  /* 0x000000030e0e7819 */ /* 0x000fe400000012ff */
[----:B------:R-:W-:Y:S01]  /*1aec0*/  LOP3.LUT R4, R13, R4, RZ, 0x3c, !PT ;  /* 0x000000040d047212 */ /* 0x000fe200078e3cff */
[----:B------:R-:W-:Y:S01]  /*1aed0*/  IMAD.X R13, RZ, RZ, R5, P2 ;  /* 0x000000ffff0d7224 */ /* 0x000fe200010e0605 */
[----:B------:R-:W-:-:S02]  /*1aee0*/  ISETP.NE.U32.AND P0, PT, RZ, UR4, PT ;  /* 0x00000004ff007c0c */ /* 0x000fc4000bf05070 */
[----:B------:R-:W-:Y:S02]  /*1aef0*/  LOP3.LUT R8, R8, R31, RZ, 0x3c, !PT ;  /* 0x0000001f08087212 */ /* 0x000fe400078e3cff */
[----:B------:R-:W-:Y:S02]  /*1af00*/  LOP3.LUT R24, R41, 0x180, RZ, 0xc0, !PT ;  /* 0x0000018029187812 */ /* 0x000fe400078ec0ff */
[----:B------:R-:W-:Y:S02]  /*1af10*/  LOP3.LUT R10, R10, R35, RZ, 0x3c, !PT ;  /* 0x000000230a0a7212 */ /* 0x000fe400078e3cff */
[----:B------:R-:W-:Y:S02]  /*1af20*/  LOP3.LUT R12, R12, R37, RZ, 0x3c, !PT ;  /* 0x000000250c0c7212 */ /* 0x000fe400078e3cff */
[----:B------:R-:W-:Y:S02]  /*1af30*/  LOP3.LUT R14, R14, R39, RZ, 0x3c, !PT ;  /* 0x000000270e0e7212 */ /* 0x000fe400078e3cff */
[----:B------:R-:W-:-:S02]  /*1af40*/  MOV R35, R4 ;  /* 0x0000000400237202 */ /* 0x000fc40000000f00 */
[----:B------:R-:W-:Y:S02]  /*1af50*/  ISETP.NE.AND.EX P0, PT, RZ, UR5, PT, P0 ;  /* 0x00000005ff007c0c */ /* 0x000fe4000bf05300 */
[----:B------:R-:W-:Y:S02]  /*1af60*/  F2FP.BF16.F32.PACK_AB R4, R30, R7 ;  /* 0x000000071e04723e */ /* 0x000fe400000010ff */
[----:B------:R-:W-:Y:S01]  /*1af70*/  SHF.R.U64 R24, R24, 0x3, RZ ;  /* 0x0000000318187819 */ /* 0x000fe200000012ff */
[----:B------:R-:W2:Y:S01]  /*1af80*/  LDC.64 R30, c[0x0][0xbd8] ;  /* 0x0002f600ff1e7b82 */ /* 0x000ea20000000a00 */
[----:B------:R-:W-:Y:S02]  /*1af90*/  F2FP.BF16.F32.PACK_AB R5, R91, R90 ;  /* 0x0000005a5b05723e */ /* 0x000fe400000010ff */
[----:B------:R-:W-:Y:S02]  /*1afa0*/  F2FP.BF16.F32.PACK_AB R7, R95, R94 ;  /* 0x0000005e5f07723e */ /* 0x000fe400000010ff */
[----:B------:R-:W-:-:S02]  /*1afb0*/  MOV R40, R8 ;  /* 0x0000000800287202 */ /* 0x000fc40000000f00 */
[----:B------:R-:W-:Y:S01]  /*1afc0*/  MOV R38, R10 ;  /* 0x0000000a00267202 */ /* 0x000fe20000000f00 */
[----:B------:R0:W-:Y:S01]  /*1afd0*/  STSM.16.M88.4 [R35], R4 ;  /* 0x0000000423007844 */ /* 0x0001e20000000200 */
[----:B------:R-:W-:Y:S02]  /*1afe0*/  MOV R39, R12 ;  /* 0x0000000c00277202 */ /* 0x000fe40000000f00 */
[----:B------:R-:W-:Y:S02]  /*1aff0*/  MOV R37, R14 ;  /* 0x0000000e00257202 */ /* 0x000fe40000000f00 */
[----:B------:R-:W-:Y:S02]  /*1b000*/  F2FP.BF16.F32.PACK_AB R8, R97, R96 ;  /* 0x000000606108723e */ /* 0x000fe400000010ff */
        /* <DEDUP_REMOVED lines=8> */
[----:B------:R-:W-:-:S02]  /*1b090*/  LOP3.LUT R24, R24, R41, RZ, 0x3c, !PT ;  /* 0x0000002918187212 */ /* 0x000fc400078e3cff */
[----:B------:R-:W-:Y:S01]  /*1b0a0*/  LEA.HI R33, R33, R32, RZ, 0x7 ;  /* 0x0000002021217211 */ /* 0x000fe200078f38ff */
[----:B------:R3:W-:Y:S01]  /*1b0b0*/  STSM.16.M88.4 [R38], R12 ;  /* 0x0000000c26007844 */ /* 0x0007e20000000200 */
[----:B0-----:R-:W-:Y:S02]  /*1b0c0*/  MOV R35, R24 ;  /* 0x0000001800237202 */ /* 0x001fe40000000f00 */
[----:B------:R-:W-:Y:S02]  /*1b0d0*/  F2FP.BF16.F32.PACK_AB R4, R113, R112 ;  /* 0x000000707104723e */ /* 0x000fe400000010ff */
[----:B------:R-:W-:Y:S02]  /*1b0e0*/  F2FP.BF16.F32.PACK_AB R5, R115, R114 ;  /* 0x000000727305723e */ /* 0x000fe400000010ff */
[----:B------:R-:W-:Y:S02]  /*1b0f0*/  F2FP.BF16.F32.PACK_AB R6, R117, R116 ;  /* 0x000000747506723e */ /* 0x000fe400000010ff */
[----:B------:R-:W-:-:S02]  /*1b100*/  F2FP.BF16.F32.PACK_AB R7, R119, R118 ;  /* 0x000000767707723e */ /* 0x000fc400000010ff */
[----:B------:R-:W-:Y:S02]  /*1b110*/  F2FP.BF16.F32.PACK_AB R24, R121, R120 ;  /* 0x000000787918723e */ /* 0x000fe400000010ff */
[----:B------:R-:W-:Y:S01]  /*1b120*/  F2FP.BF16.F32.PACK_AB R25, R123, R122 ;  /* 0x0000007a7b19723e */ /* 0x000fe200000010ff */
[----:B------:R0:W-:Y:S01]  /*1b130*/  STSM.16.M88.4 [R39], R4 ;  /* 0x0000000427007844 */ /* 0x0001e20000000200 */
[----:B-1----:R-:W-:Y:S01]  /*1b140*/  F2FP.BF16.F32.PACK_AB R8, R129, R128 ;  /* 0x000000808108723e */ /* 0x002fe200000010ff */
[----:B---3--:R-:W1:Y:S01]  /*1b150*/  @P0 LDC.64 R12, c[0x0][0xbe0] ;  /* 0x0002f800ff0c0b82 */ /* 0x008e620000000a00 */
[----:B------:R-:W-:Y:S01]  /*1b160*/  LOP3.LUT R15, R33, 0xffffff80, RZ, 0xc0, !PT ;  /* 0xffffff80210f7812 */ /* 0x000fe200078ec0ff */
[----:B------:R3:W-:Y:S01]  /*1b170*/  STSM.16.M88.4 [R37], R24 ;  /* 0x0000001825007844 */ /* 0x0007e20000000200 */
[----:B------:R-:W-:Y:S01]  /*1b180*/  F2FP.BF16.F32.PACK_AB R9, R131, R130 ;  /* 0x000000828309723e */ /* 0x000fe200000010ff */
[----:B------:R-:W-:Y:S01]  /*1b190*/  ULDC UR4, c[0x0][0xa88] ;  /* 0x0002a20000047ab9 */ /* 0x000fe20000000800 */
[----:B------:R-:W-:-:S02]  /*1b1a0*/  F2FP.BF16.F32.PACK_AB R10, R133, R132 ;  /* 0x00000084850a723e */ /* 0x000fc400000010ff */
[----:B------:R-:W-:Y:S01]  /*1b1b0*/  F2FP.BF16.F32.PACK_AB R11, R135, R134 ;  /* 0x00000086870b723e */ /* 0x000fe200000010ff */
[----:B------:R-:W-:Y:S02]  /*1b1c0*/  IMAD.IADD R15, R32, 0x1, -R15 ;  /* 0x00000001200f7824 */ /* 0x000fe400078e0a0f */
[----:B------:R-:W-:Y:S02]  /*1b1d0*/  IMAD.MOV.U32 R38, RZ, RZ, RZ ;  /* 0x000000ffff267224 */ /* 0x000fe400078e00ff */
[----:B------:R3:W-:Y:S01]  /*1b1e0*/  STSM.16.M88.4 [R35], R8 ;  /* 0x0000000823007844 */ /* 0x0007e20000000200 */
[----:B------:R-:W-:-:S04]  /*1b1f0*/  SHF.R.S32.HI R14, RZ, 0x1f, R15 ;  /* 0x0000001fff0e7819 */ /* 0x000fc8000001140f */
[----:B0-----:R-:W-:-:S04]  /*1b200*/  LEA.HI R4, R14, R15, RZ, 0x2 ;  /* 0x0000000f0e047211 */ /* 0x001fc800078f10ff */
[--C-:B------:R-:W-:Y:S02]  /*1b210*/  SHF.R.S32.HI R6, RZ, 0x2, R4.reuse ;  /* 0x00000002ff067819 */ /* 0x100fe40000011404 */
[----:B------:R-:W-:-:S04]  /*1b220*/  SHF.R.S32.HI R5, RZ, 0x1f, R4 ;  /* 0x0000001fff057819 */ /* 0x000fc80000011404 */
[----:B------:R-:W-:Y:S01]  /*1b230*/  LEA.HI R5, R5, R6, RZ, 0x3 ;  /* 0x0000000605057211 */ /* 0x000fe200078f18ff */
[----:B------:R-:W-:-:S03]  /*1b240*/  IMAD.U32 R42, RZ, RZ, UR4 ;  /* 0x00000004ff2a7e24 */ /* 0x000fc6000f8e00ff */
[----:B------:R-:W-:Y:S01]  /*1b250*/  LOP3.LUT R7, R5, 0xfffffff8, RZ, 0xc0, !PT ;  /* 0xfffffff805077812 */ /* 0x000fe200078ec0ff */
[C---:B--2---:R-:W-:Y:S01]  /*1b260*/  IMAD.WIDE R30, R45.reuse, 0x4, R30 ;  /* 0x000000042d1e7825 */ /* 0x044fe200078e021e */
[----:B------:R-:W-:Y:S03]  /*1b270*/  BAR.SYNC.DEFER_BLOCKING 0x1, 0x180 ;  /* 0x0046000000007b1d */ /* 0x000fe60000010000 */
[----:B-1----:R-:W-:-:S03]  /*1b280*/  @P0 IMAD.WIDE R4, R45, 0x4, R12 ;  /* 0x000000042d040825 */ /* 0x002fc600078e020c */
[----:B------:R3:W5:Y:S01]  /*1b290*/  @P1 LDG.E R38, desc[UR52][R30.64] ;  /* 0x000000341e261981 */ /* 0x000762000c1e1900 */
[----:B------:R-:W-:Y:S01]  /*1b2a0*/  SHF.R.S32.HI R33, RZ, 0x7, R33 ;  /* 0x00000007ff217819 */ /* 0x000fe20000011421 */
[----:B------:R-:W-:Y:S01]  /*1b2b0*/  IMAD.IADD R7, R6, 0x1, -R7 ;  /* 0x0000000106077824 */ /* 0x000fe200078e0a07 */
[----:B------:R-:W-:Y:S01]  /*1b2c0*/  LEA.HI R14, R14, R15, RZ, 0x5 ;  /* 0x0000000f0e0e7211 */ /* 0x000fe200078f28ff */
[----:B------:R3:W5:Y:S02]  /*1b2d0*/  @P0 LDG.E R42, desc[UR52][R4.64] ;  /* 0x00000034042a0981 */ /* 0x000764000c1e1900 */
[----:B------:R-:W-:Y:S01]  /*1b2e0*/  IMAD.HI R6, R33, 0x55555556, RZ ;  /* 0x5555555621067827 */ /* 0x000fe200078e02ff */
[----:B------:R-:W-:Y:S06]  /*1b2f0*/  @P0 BRA `(.L_x_9544) ;  /* 0x0000000000100947 */ /* 0x000fec0003800000 */
[----:B------:R-:W-:Y:S05]  /*1b300*/  @!P1 BRA `(.L_x_9544) ;  /* 0x00000000000c9947 */ /* 0x000fea0003800000 */
[----:B---3--:R-:W2:Y:S04]  /*1b310*/  LDG.E R5, desc[UR52][R30.64] ;  /* 0x000000341e057981 */ /* 0x008ea8000c1e1900 */
[----:B-----5:R-:W2:Y:S02]  /*1b320*/  LDG.E R42, desc[UR52][R30.64+0x4] ;  /* 0x000004341e2a7981 */ /* 0x020ea4000c1e1900 */
[----:B--2---:R-:W-:-:S07]  /*1b330*/  IMAD.IADD R42, R42, 0x1, -R5 ;  /* 0x000000012a2a7824 */ /* 0x004fce00078e0a05 */
.L_x_9544:
[----:B------:R-:W2:Y:S01]  /*1b340*/  LDL.LU R47, [R1+0x44] ;  /* 0x00004400012f7983 */ /* 0x000ea20000300800 */
[----:B------:R-:W-:Y:S01]  /*1b350*/  LEA.HI R6, R6, R6, RZ, 0x1 ;  /* 0x0000000606067211 */ /* 0x000fe200078f08ff */
[----:B------:R-:W-:Y:S02]  /*1b360*/  ULDC.64 UR4, c[0x0][0xb70] ;  /* 0x0002dc0000047ab9 */ /* 0x000fe40000000a00 */
[----:B------:R-:W4:Y:S01]  /*1b370*/  LDL.LU R46, [R1+0x50] ;  /* 0x00005000012e7983 */ /* 0x000f220000300800 */
[----:B------:R-:W-:Y:S01]  /*1b380*/  SHF.R.S32.HI R14, RZ, 0x5, R14 ;  /* 0x00000005ff0e7819 */ /* 0x000fe2000001140e */
[----:B------:R-:W-:Y:S01]  /*1b390*/  IMAD R33, R6, -0x3, R33 ;  /* 0xfffffffd06217824 */ /* 0x000fe200078e0221 */
[----:B-----5:R-:W-:Y:S02]  /*1b3a0*/  SHF.R.S32.HI R39, RZ, 0x1f, R38 ;  /* 0x0000001fff277819 */ /* 0x020fe40000011426 */
[----:B------:R-:W-:Y:S01]  /*1b3b0*/  SHF.R.S32.HI R6, RZ, 0x1f, R45 ;  /* 0x0000001fff067819 */ /* 0x000fe2000001142d */
[----:B------:R-:W-:Y:S01]  /*1b3c0*/  IMAD R14, R14, 0x10, R7 ;  /* 0x000000100e0e7824 */ /* 0x000fe200078e0207 */
[----:B------:R-:W-:Y:S01]  /*1b3d0*/  SEL R45, R45, RZ, !P1 ;  /* 0x000000ff2d2d7207 */ /* 0x000fe20004800000 */
[----:B------:R-:W-:Y:S01]  /*1b3e0*/  IMAD R7, R20, 0x20, R36 ;  /* 0x0000002014077824 */ /* 0x000fe200078e0224 */
[----:B------:R-:W-:Y:S01]  /*1b3f0*/  SEL R44, R6, RZ, !P1 ;  /* 0x000000ff062c7207 */ /* 0x000fe20004800000 */
[----:B---3--:R-:W-:Y:S01]  /*1b400*/  IMAD R11, R33, 0x40, R14 ;  /* 0x00000040210b7824 */ /* 0x008fe200078e020e */
[----:B------:R-:W-:Y:S01]  /*1b410*/  LOP3.LUT P0, RZ, R15, 0x3, RZ, 0xc0, !PT ;  /* 0x000000030fff7812 */ /* 0x000fe2000780c0ff */
[----:B------:R-:W-:-:S03]  /*1b420*/  IMAD.WIDE R28, R7, 0x2, R28 ;  /* 0x00000002071c7825 */ /* 0x000fc600078e021c */
[C---:B------:R-:W-:Y:S02]  /*1b430*/  IADD3 R13, P5, R28.reuse, 0x3000, RZ ;  /* 0x000030001c0d7810 */ /* 0x040fe40007fbe0ff */
[C---:B------:R-:W-:Y:S02]  /*1b440*/  IADD3 R25, P4, R28.reuse, 0x4800, RZ ;  /* 0x000048001c197810 */ /* 0x040fe40007f9e0ff */
[----:B------:R-:W-:Y:S02]  /*1b450*/  IADD3 R31, P3, R28, 0x6000, RZ ;  /* 0x000060001c1f7810 */ /* 0x000fe40007f7e0ff */
[----:B------:R-:W-:Y:S02]  /*1b460*/  LOP3.LUT R12, R13, 0x180, RZ, 0xc0, !PT ;  /* 0x000001800d0c7812 */ /* 0x000fe400078ec0ff */
[----:B------:R-:W-:Y:S02]  /*1b470*/  LOP3.LUT R24, R25, 0x180, RZ, 0xc0, !PT ;  /* 0x0000018019187812 */ /* 0x000fe400078ec0ff */
[----:B------:R-:W-:-:S02]  /*1b480*/  LOP3.LUT R30, R31, 0x180, RZ, 0xc0, !PT ;  /* 0x000001801f1e7812 */ /* 0x000fc400078ec0ff */
        /* <DEDUP_REMOVED lines=9> */
[----:B------:R-:W-:Y:S01]  /*1b520*/  SHF.R.S32.HI R37, RZ, 0x1f, R36 ;  /* 0x0000001fff257819 */ /* 0x000fe20000011424 */
[----:B------:R-:W-:Y:S01]  /*1b530*/  BSSY B1, `(.L_x_9545) ;  /* 0x000005c000017945 */ /* 0x000fe20003800000 */
[----:B--2---:R-:W-:Y:S01]  /*1b540*/  SHF.R.S32.HI R43, RZ, 0x1f, R47 ;  /* 0x0000001fff2b7819 */ /* 0x004fe2000001142f */
[----:B----4-:R-:W-:-:S04]  /*1b550*/  IMAD R11, R46, 0xc0, R11 ;  /* 0x000000c02e0b7824 */ /* 0x010fc800078e020b */
[----:B------:R-:W-:Y:S01]  /*1b560*/  IMAD R4, R43, UR4, RZ ;  /* 0x000000042b047c24 */ /* 0x000fe2000f8e02ff */
[----:B------:R-:W-:-:S03]  /*1b570*/  SHF.R.S32.HI R7, RZ, 0x1f, R11 ;  /* 0x0000001fff077819 */ /* 0x000fc6000001140b */
[C---:B------:R-:W-:Y:S02]  /*1b580*/  IMAD R9, R47.reuse, UR5, R4 ;  /* 0x000000052f097c24 */ /* 0x040fe4000f8e0204 */
[----:B------:R-:W-:Y:S01]  /*1b590*/  IMAD.WIDE.U32 R4, R47, UR4, R38 ;  /* 0x000000042f047c25 */ /* 0x000fe2000f8e0026 */
[----:B------:R-:W-:-:S03]  /*1b5a0*/  ULDC.64 UR4, c[0x0][0xb78] ;  /* 0x0002de0000047ab9 */ /* 0x000fc60000000a00 */
[----:B------:R-:W-:Y:S01]  /*1b5b0*/  IMAD.IADD R5, R5, 0x1, R9 ;  /* 0x0000000105057824 */ /* 0x000fe200078e0209 */
[----:B------:R-:W-:Y:S01]  /*1b5c0*/  IADD3 R9, P2, R28, 0x1800, RZ ;  /* 0x000018001c097810 */ /* 0x000fe20007f5e0ff */
[----:B------:R-:W-:Y:S02]  /*1b5d0*/  IMAD R6, R44, UR4, RZ ;  /* 0x000000042c067c24 */ /* 0x000fe4000f8e02ff */
[----:B------:R-:W-:Y:S01]  /*1b5e0*/  IMAD.WIDE.U32 R4, R45, UR4, R4 ;  /* 0x000000042d047c25 */ /* 0x000fe2000f8e0004 */
[----:B------:R-:W-:-:S03]  /*1b5f0*/  LOP3.LUT R8, R9, 0x180, RZ, 0xc0, !PT ;  /* 0x0000018009087812 */ /* 0x000fc600078ec0ff */
[----:B------:R-:W-:Y:S01]  /*1b600*/  IMAD R6, R45, UR5, R6 ;  /* 0x000000052d067c24 */ /* 0x000fe2000f8e0206 */
[----:B------:R-:W-:Y:S01]  /*1b610*/  IADD3 R4, P1, R11, R4, RZ ;  /* 0x000000040b047210 */ /* 0x000fe20007f3e0ff */
[----:B------:R-:W-:Y:S01]  /*1b620*/  ULDC.64 UR4, c[0x0][0xb40] ;  /* 0x0002d00000047ab9 */ /* 0x000fe20000000a00 */
[----:B------:R-:W-:Y:S02]  /*1b630*/  SHF.R.U64 R8, R8, 0x3, RZ ;  /* 0x0000000308087819 */ /* 0x000fe400000012ff */
[----:B------:R-:W-:Y:S01]  /*1b640*/  IADD3.X R7, R7, R5, R6, P1, !PT ;  /* 0x0000000507077210 */ /* 0x000fe20000ffe406 */
[----:B------:R-:W-:Y:S01]  /*1b650*/  VIADD R5, R11, 0x8 ;  /* 0x000000080b057836 */ /* 0x000fe20000000000 */
[----:B------:R-:W-:Y:S02]  /*1b660*/  LEA R40, P1, R4, UR4, 0x2 ;  /* 0x0000000404287c11 */ /* 0x000fe4000f8210ff */
[----:B------:R-:W-:Y:S01]  /*1b670*/  LOP3.LUT R8, R8, R9, RZ, 0x3c, !PT ;  /* 0x0000000908087212 */ /* 0x000fe200078e3cff */
[----:B------:R-:W-:Y:S01]  /*1b680*/  IMAD.X R9, RZ, RZ, R29, P2 ;  /* 0x000000ffff097224 */ /* 0x000fe200010e061d */
[----:B------:R-:W-:Y:S01]  /*1b690*/  LEA.HI.X R41, R4, UR5, R7, 0x2, P1 ;  /* 0x0000000504297c11 */ /* 0x000fe200088f1407 */
[----:B------:R-:W-:Y:S01]  /*1b6a0*/  ULDC.64 UR4, c[0x0][0xaa0] ;  /* 0x0002a80000047ab9 */ /* 0x000fe20000000a00 */
[----:B------:R-:W-:-:S02]  /*1b6b0*/  IADD3 R7, P2, R28, 0x7800, RZ ;  /* 0x000078001c077810 */ /* 0x000fc40007f5e0ff */
[----:B------:R-:W-:Y:S02]  /*1b6c0*/  LOP3.LUT R4, R28, 0x180, RZ, 0xc0, !PT ;  /* 0x000001801c047812 */ /* 0x000fe400078ec0ff */
[-C--:B------:R-:W-:Y:S01]  /*1b6d0*/  ISETP.GE.OR P1, PT, R11, R42.reuse, P0 ;  /* 0x0000002a0b00720c */ /* 0x080fe20000726670 */
[----:B------:R-:W-:Y:S01]  /*1b6e0*/  IMAD.X R33, RZ, RZ, R29, P2 ;  /* 0x000000ffff217224 */ /* 0x000fe200010e061d */
[----:B------:R-:W-:Y:S02]  /*1b6f0*/  ISETP.GE.OR P0, PT, R5, R42, P0 ;  /* 0x0000002a0500720c */ /* 0x000fe40000706670 */
[----:B------:R-:W-:Y:S02]  /*1b700*/  LOP3.LUT R6, R7, 0x180, RZ, 0xc0, !PT ;  /* 0x0000018007067812 */ /* 0x000fe400078ec0ff */
[----:B------:R-:W-:Y:S02]  /*1b710*/  SHF.R.U64 R5, R4, 0x3, RZ ;  /* 0x0000000304057819 */ /* 0x000fe400000012ff */
[----:B------:R-:W-:-:S02]  /*1b720*/  SHF.R.U64 R6, R6, 0x3, RZ ;  /* 0x0000000306067819 */ /* 0x000fc400000012ff */
[----:B------:R-:W-:Y:S01]  /*1b730*/  LOP3.LUT R4, R5, R28, RZ, 0x3c, !PT ;  /* 0x0000001c05047212 */ /* 0x000fe200078e3cff */
[----:B------:R-:W-:Y:S01]  /*1b740*/  IMAD.MOV.U32 R5, RZ, RZ, R29 ;  /* 0x000000ffff057224 */ /* 0x000fe200078e001d */
[----:B------:R-:W-:Y:S01]  /*1b750*/  LOP3.LUT R32, R6, R7, RZ, 0x3c, !PT ;  /* 0x0000000706207212 */ /* 0x000fe200078e3cff */
[----:B------:R-:W-:Y:S04]  /*1b760*/  @!P1 STG.E desc[UR52][R40.64], R0 ;  /* 0x0000000028009986 */ /* 0x000fe8000c101934 */
[----:B------:R0:W-:Y:S01]  /*1b770*/  @!P0 STG.E desc[UR52][R40.64+0x20], R3 ;  /* 0x0000200328008986 */ /* 0x0001e2000c101934 */
[----:B------:R-:W-:-:S03]  /*1b780*/  IMAD R21, R39, UR4, RZ ;  /* 0x0000000427157c24 */ /* 0x000fc6000f8e02ff */
[----:B------:R-:W5:Y:S04]  /*1b790*/  LD.E.128 R4, desc[UR52][R4.64] ;  /* 0x0000003404047980 */ /* 0x000f68000c101d00 */
[----:B------:R-:W5:Y:S04]  /*1b7a0*/  LD.E.128 R8, desc[UR52][R8.64] ;  /* 0x0000003408087980 */ /* 0x000f68000c101d00 */
[----:B------:R-:W5:Y:S04]  /*1b7b0*/  LD.E.128 R12, desc[UR52][R12.64] ;  /* 0x000000340c0c7980 */ /* 0x000f68000c101d00 */
[----:B------:R-:W5:Y:S04]  /*1b7c0*/  LD.E.128 R24, desc[UR52][R24.64] ;  /* 0x0000003418187980 */ /* 0x000f68000c101d00 */
[----:B------:R-:W5:Y:S04]  /*1b7d0*/  LD.E.128 R28, desc[UR52][R30.64] ;  /* 0x000000341e1c7980 */ /* 0x000f68000c101d00 */
[----:B------:R-:W5:Y:S01]  /*1b7e0*/  LD.E.128 R32, desc[UR52][R32.64] ;  /* 0x0000003420207980 */ /* 0x000f62000c101d00 */
[C---:B0-----:R-:W-:Y:S01]  /*1b7f0*/  IMAD.WIDE.U32 R40, R38.reuse, UR4, R36 ;  /* 0x0000000426287c25 */ /* 0x041fe2000f8e0024 */
[----:B------:R-:W-:Y:S01]  /*1b800*/  @!PT LDS RZ, [RZ] ;  /* 0x00000000fffff984 */ /* 0x000fe20000000800 */
[----:B------:R-:W-:Y:S01]  /*1b810*/  @!PT LDS RZ, [RZ] ;  /* 0x00000000fffff984 */ /* 0x000fe20000000800 */
[----:B------:R-:W-:Y:S01]  /*1b820*/  @!PT LDS RZ, [RZ] ;  /* 0x00000000fffff984 */ /* 0x000fe20000000800 */
[----:B------:R-:W-:Y:S01]  /*1b830*/  @!PT LDS RZ, [RZ] ;  /* 0x00000000fffff984 */ /* 0x000fe20000000800 */
[----:B------:R0:W-:Y:S06]  /*1b840*/  MEMBAR.ALL.CTA ;  /* 0x0000000000007992 */ /* 0x0001ec0000008000 */
[----:B0-----:R-:W0:Y:S01]  /*1b850*/  FENCE.VIEW.ASYNC.S ;  /* 0x00000000000073c6 */ /* 0x001e220000000000 */
[----:B------:R-:W-:Y:S01]  /*1b860*/  IMAD R21, R38, UR5, R21 ;  /* 0x0000000526157c24 */ /* 0x000fe2000f8e0215 */
[----:B------:R-:W-:Y:S01]  /*1b870*/  ULDC.64 UR4, c[0x0][0xae0] ;  /* 0x0002b80000047ab9 */ /* 0x000fe20000000a00 */
[----:B------:R-:W-:-:S02]  /*1b880*/  IMAD R42, R46, -0xc0, R42 ;  /* 0xffffff402e2a7824 */ /* 0x000fc400078e022a */
[----:B------:R-:W-:Y:S02]  /*1b890*/  IMAD.IADD R41, R41, 0x1, R21 ;  /* 0x0000000129297824 */ /* 0x000fe400078e0215 */
[----:B------:R-:W-:Y:S01]  /*1b8a0*/  IMAD R21, R43, UR4, RZ ;  /* 0x000000042b157c24 */ /* 0x000fe2000f8e02ff */
[CC--:B------:R-:W-:Y:S01]  /*1b8b0*/  ISETP.GE.AND P0, PT, R20.reuse, R42.reuse, PT ;  /* 0x0000002a1400720c */ /* 0x0c0fe20003f06270 */
[----:B------:R-:W-:Y:S02]  /*1b8c0*/  VIADD R3, R20, 0x60 ;  /* 0x0000006014037836 */ /* 0x000fe40000000000 */
[----:B------:R-:W-:Y:S02]  /*1b8d0*/  VIADD R0, R2, 0x2d820 ;  /* 0x0002d82002007836 */ /* 0x000fe40000000000 */
[----:B------:R-:W-:Y:S01]  /*1b8e0*/  IMAD R21, R47, UR5, R21 ;  /* 0x000000052f157c24 */ /* 0x000fe2000f8e0215 */
[----:B------:R-:W-:Y:S01]  /*1b8f0*/  ISETP.GE.AND P3, PT, R3, R42, PT ;  /* 0x0000002a0300720c */ /* 0x000fe20003f66270 */
[----:B------:R-:W-:Y:S01]  /*1b900*/  IMAD.WIDE.U32 R38, R47, UR4, R40 ;  /* 0x000000042f267c25 */ /* 0x000fe2000f8e0028 */
[----:B------:R-:W-:Y:S01]  /*1b910*/  ULDC.64 UR4, c[0x0][0xae8] ;  /* 0x0002ba0000047ab9 */ /* 0x000fe20000000a00 */
[----:B------:R-:W-:-:S02]  /*1b920*/  PRMT R0, RZ, 0x654, R0 ;  /* 0x00000654ff007816 */ /* 0x000fc40000000000 */
[----:B------:R-:W-:Y:S01]  /*1b930*/  IMAD.IADD R39, R39, 0x1, R21 ;  /* 0x0000000127277824 */ /* 0x000fe200078e0215 */
[----:B------:R-:W-:Y:S01]  /*1b940*/  SHF.R.S32.HI R21, RZ, 0x1f, R20 ;  /* 0x0000001fff157819 */ /* 0x000fe20000011414 */
[----:B------:R-:W-:Y:S02]  /*1b950*/  IMAD R3, R44, UR4, RZ ;  /* 0x000000042c037c24 */ /* 0x000fe4000f8e02ff */
[C---:B------:R-:W-:Y:S01]  /*1b960*/  IMAD.WIDE.U32 R40, R45.reuse, UR4, R38 ;  /* 0x000000042d287c25 */ /* 0x040fe2000f8e0026 */
[----:B0-----:R0:W-:Y:S03]  /*1b970*/  SYNCS.ARRIVE.TRANS64.RED.A1T0 RZ, [R0+URZ], RZ ;  /* 0x000000ff00ff79a7 */ /* 0x0011e6000810043f */
[----:B------:R-:W-:Y:S02]  /*1b980*/  IMAD R3, R45, UR5, R3 ;  /* 0x000000052d037c24 */ /* 0x000fe4000f8e0203 */
        /* <DEDUP_REMOVED lines=22> */
.L_x_9546:
[----:B------:R-:W-:Y:S05]  /*1baf0*/  BSYNC B1 ;  /* 0x0000000000017941 */ /* 0x000fea0003800000 */
.L_x_9545:
        /* <DEDUP_REMOVED lines=24> */
.L_x_9543:
[----:B0-----:R-:W2:Y:S01]  /*1bc80*/  LDL R8, [R1+0x48] ;  /* 0x0000480001087983 */ /* 0x001ea20000100800 */
[----:B------:R-:W-:Y:S01]  /*1bc90*/  ULDC.64 UR4, c[0x0][0xbd8] ;  /* 0x0002f60000047ab9 */ /* 0x000fe20000000a00 */
[----:B------:R-:W2:Y:S01]  /*1bca0*/  LDC.64 R4, c[0x0][0xbd8] ;  /* 0x0002f600ff047b82 */ /* 0x000ea20000000a00 */
[----:B------:R-:W-:Y:S01]  /*1bcb0*/  ISETP.NE.U32.AND P0, PT, RZ, UR4, PT ;  /* 0x00000004ff007c0c */ /* 0x000fe2000bf05070 */
[----:B------:R-:W-:-:S03]  /*1bcc0*/  IMAD.MOV.U32 R3, RZ, RZ, RZ ;  /* 0x000000ffff037224 */ /* 0x000fc600078e00ff */
[----:B------:R-:W-:Y:S01]  /*1bcd0*/  ISETP.NE.AND.EX P0, PT, RZ, UR5, PT, P0 ;  /* 0x00000005ff007c0c */ /* 0x000fe2000bf05300 */
[----:B------:R-:W-:Y:S02]  /*1bce0*/  ULDC.64 UR4, c[0x0][0xbe0] ;  /* 0x0002f80000047ab9 */ /* 0x000fe40000000a00 */
[----:B------:R-:W-:-:S04]  /*1bcf0*/  ISETP.NE.U32.AND P1, PT, RZ, UR4, PT ;  /* 0x00000004ff007c0c */ /* 0x000fc8000bf25070 */
[----:B------:R-:W-:-:S13]  /*1bd00*/  ISETP.NE.AND.EX P1, PT, RZ, UR5, PT, P1 ;  /* 0x00000005ff007c0c */ /* 0x000fda000bf25310 */
[----:B------:R-:W0:Y:S01]  /*1bd10*/  @P1 LDC.64 R6, c[0x0][0xbe0] ;  /* 0x0002f800ff061b82 */ /* 0x000e220000000a00 */
[----:B------:R-:W-:Y:S02]  /*1bd20*/  ULDC UR4, c[0x0][0xa88] ;  /* 0x0002a20000047ab9 */ /* 0x000fe40000000800 */
[----:B------:R-:W-:Y:S02]  /*1bd30*/  IMAD.U32 R0, RZ, RZ, UR4 ;  /* 0x00000004ff007e24 */ /* 0x000fe4000f8e00ff */
[----:B--2---:R-:W-:-:S04]  /*1bd40*/  IMAD.WIDE R4, R8, 0x4, R4 ;  /* 0x0000000408047825 */ /* 0x004fc800078e0204 */
[----:B0-----:R-:W-:Y:S01]  /*1bd50*/  @P1 IMAD.WIDE R6, R8, 0x4, R6 ;  /* 0x0000000408061825 */ /* 0x001fe200078e0206 */
[----:B------:R0:W5:Y:S04]  /*1bd60*/  @P0 LDG.E R3, desc[UR52][R4.64] ;  /* 0x0000003404030981 */ /* 0x000168000c1e1900 */
[----:B------:R0:W5:Y:S01]  /*1bd70*/  @P1 LDG.E R0, desc[UR52][R6.64] ;  /* 0x0000003406001981 */ /* 0x000162000c1e1900 */
[----:B------:R-:W-:Y:S01]  /*1bd80*/  ISETP.GT.AND P2, PT, R32, 0xbf, PT ;  /* 0x000000bf2000780c */ /* 0x000fe20003f44270 */
[----:B------:R-:W-:-:S12]  /*1bd90*/  @P1 BRA `(.L_x_9548) ;  /* 0x0000000000101947 */ /* 0x000fd80003800000 */
[----:B------:R-:W-:Y:S05]  /*1bda0*/  @!P0 BRA `(.L_x_9548) ;  /* 0x00000000000c8947 */ /* 0x000fea0003800000 */
[----:B0-----:R-:W2:Y:S04]  /*1bdb0*/  LDG.E R7, desc[UR52][R4.64] ;  /* 0x0000003404077981 */ /* 0x001ea8000c1e1900 */
[----:B-----5:R-:W2:Y:S02]  /*1bdc0*/  LDG.E R0, desc[UR52][R4.64+0x4] ;  /* 0x0000043404007981 */ /* 0x020ea4000c1e1900 */
[----:B--2---:R-:W-:-:S07]  /*1bdd0*/  IMAD.IADD R0, R0, 0x1, -R7 ;  /* 0x0000000100007824 */ /* 0x004fce00078e0a07 */
.L_x_9548:
[----:B------:R-:W2:Y:S04]  /*1bde0*/  LDL R13, [R1+0x44] ;  /* 0x00004400010d7983 */ /* 0x000ea80000100800 */
[----:B------:R1:W5:Y:S01]  /*1bdf0*/  LDL R12, [R1+0x50] ;  /* 0x00005000010c7983 */ /* 0x0003620000100800 */
[----:B0-----:R-:W-:Y:S01]  /*1be00*/  SHF.R.S32.HI R4, RZ, 0x1f, R8 ;  /* 0x0000001fff047819 */ /* 0x001fe20000011408 */
[----:B------:R-:W-:Y:S01]  /*1be10*/  BSSY B1, `(.L_x_9549) ;  /* 0x000001c000017945 */ /* 0x000fe20003800000 */
[----:B------:R-:W-:Y:S02]  /*1be20*/  SEL R11, R8, RZ, !P0 ;  /* 0x000000ff080b7207 */ /* 0x000fe40004000000 */
[----:B------:R-:W-:Y:S02]  /*1be30*/  SHF.R.S32.HI R37, RZ, 0x1f, R36 ;  /* 0x0000001fff257819 */ /* 0x000fe40000011424 */
[----:B------:R-:W-:-:S02]  /*1be40*/  SEL R10, R4, RZ, !P0 ;  /* 0x000000ff040a7207 */ /* 0x000fc40004000000 */
[----:B-----5:R-:W-:Y:S02]  /*1be50*/  SHF.R.S32.HI R8, RZ, 0x1f, R3 ;  /* 0x0000001fff087819 */ /* 0x020fe40000011403 */
[----:B--2---:R-:W-:Y:S01]  /*1be60*/  SHF.R.S32.HI R9, RZ, 0x1f, R13 ;  /* 0x0000001fff097819 */ /* 0x004fe2000001140d */
[----:B-1----:R-:W-:Y:S06]  /*1be70*/  @P2 BRA `(.L_x_9550) ;  /* 0x0000000000542947 */ /* 0x002fec0003800000 */
        /* <DEDUP_REMOVED lines=21> */
.L_x_9550:
[----:B------:R-:W-:Y:S05]  /*1bfd0*/  BSYNC B1 ;  /* 0x0000000000017941 */ /* 0x000fea0003800000 */
.L_x_9549:
[----:B------:R-:W-:Y:S01]  /*1bfe0*/  ULDC.64 UR4, c[0x0][0xaa0] ;  /* 0x0002a80000047ab9 */ /* 0x000fe20000000a00 */
[----:B0-----:R-:W-:Y:S01]  /*1bff0*/  IMAD R7, R12, -0xc0, R0 ;  /* 0xffffff400c077824 */ /* 0x001fe200078e0200 */
[----:B------:R-:W-:Y:S01]  /*1c000*/  SHF.R.S32.HI R21, RZ, 0x1f, R20 ;  /* 0x0000001fff157819 */ /* 0x000fe20000011414 */
[----:B------:R-:W-:Y:S01]  /*1c010*/  IMAD R6, R8, UR4, RZ ;  /* 0x0000000408067c24 */ /* 0x000fe2000f8e02ff */
[----:B------:R-:W-:Y:S01]  /*1c020*/  BSSY B1, `(.L_x_9551) ;  /* 0x0000026000017945 */ /* 0x000fe20003800000 */
[----:B------:R-:W-:Y:S01]  /*1c030*/  IMAD.WIDE.U32 R4, R3, UR4, R36 ;  /* 0x0000000403047c25 */ /* 0x000fe2000f8e0024 */
[----:B------:R-:W-:-:S03]  /*1c040*/  ISETP.GE.AND P0, PT, R20, R7, PT ;  /* 0x000000071400720c */ /* 0x000fc60003f06270 */
[----:B------:R-:W-:Y:S01]  /*1c050*/  IMAD R3, R3, UR5, R6 ;  /* 0x0000000503037c24 */ /* 0x000fe2000f8e0206 */
[----:B------:R-:W-:Y:S01]  /*1c060*/  ULDC.64 UR4, c[0x0][0xae0] ;  /* 0x0002b80000047ab9 */ /* 0x000fe20000000a00 */
[----:B------:R-:W-:Y:S02]  /*1c070*/  VIADD R0, R20, 0x60 ;  /* 0x0000006014007836 */ /* 0x000fe40000000000 */
[----:B------:R-:W-:Y:S02]  /*1c080*/  IMAD R6, R9, UR4, RZ ;  /* 0x0000000409067c24 */ /* 0x000fe4000f8e02ff */
[----:B------:R-:W-:Y:S01]  /*1c090*/  IMAD.IADD R5, R5, 0x1, R3 ;  /* 0x0000000105057824 */ /* 0x000fe200078e0203 */
[----:B------:R-:W-:Y:S01]  /*1c0a0*/  ISETP.GE.AND P1, PT, R0, R7, PT ;  /* 0x000000070000720c */ /* 0x000fe20003f26270 */
[C---:B------:R-:W-:Y:S02]  /*1c0b0*/  IMAD R3, R13.reuse, UR5, R6 ;  /* 0x000000050d037c24 */ /* 0x040fe4000f8e0206 */
[----:B------:R-:W-:Y:S01]  /*1c0c0*/  IMAD.WIDE.U32 R4, R13, UR4, R4 ;  /* 0x000000040d047c25 */ /* 0x000fe2000f8e0004 */
[----:B------:R-:W-:-:S03]  /*1c0d0*/  ULDC.64 UR4, c[0x0][0xae8] ;  /* 0x0002ba0000047ab9 */ /* 0x000fc60000000a00 */
[----:B------:R-:W-:Y:S02]  /*1c0e0*/  IMAD.IADD R5, R5, 0x1, R3 ;  /* 0x0000000105057824 */ /* 0x000fe400078e0203 */
[----:B------:R-:W-:Y:S02]  /*1c0f0*/  IMAD R0, R10, UR4, RZ ;  /* 0x000000040a007c24 */ /* 0x000fe4000f8e02ff */
        /* <DEDUP_REMOVED lines=24> */
.L_x_9552:
[----:B------:R-:W-:Y:S05]  /*1c280*/  BSYNC B1 ;  /* 0x0000000000017941 */ /* 0x000fea0003800000 */
.L_x_9551:
        /* <DEDUP_REMOVED lines=22> */
.L_x_9547:
[----:B------:R-:W-:Y:S05]  /*1c3f0*/  BSYNC B0 ;  /* 0x0000000000007941 */ /* 0x000fea0003800000 */
.L_x_9542:
[----:B------:R-:W4:Y:S01]  /*1c400*/  LDL R0, [R1+0x3c] ;  /* 0x00003c0001007983 */ /* 0x000f220000100800 */
[----:B------:R-:W-:Y:S02]  /*1c410*/  ULDC UR4, c[0x0][0xc14] ;  /* 0x0003050000047ab9 */ /* 0x000fe40000000800 */
[----:B----4-:R-:W-:-:S13]  /*1c420*/  ISETP.GE.AND P0, PT, R0, UR4, PT ;  /* 0x0000000400007c0c */ /* 0x010fda000bf06270 */
[----:B------:R-:W-:Y:S05]  /*1c430*/  @!P0 BRA `(.L_x_9553) ;  /* 0xfffffe4c00288947 */ /* 0x000fea000383ffff */
[----:B------:R-:W-:Y:S05]  /*1c440*/  BRA `(.L_x_9344) ;  /* 0x00000060007c7947 */ /* 0x000fea0003800000 */
.L_x_9342:
[----:B------:R-:W-:-:S08]  /*1c450*/  NOP ;  /* 0x0000000000007918 */ /* 0x000fd00000000000 */
[----:B------:R-:W0:-:S00]  /*1c460*/  USETMAXREG.DEALLOC.CTAPOOL 0x20 ;  /* 0x00000020000079c8 */ /* 0x000e0000080e0500 */
[----:B0-----:R-:W-:-:S06]  /*1c470*/  LOP3.LUT R0, R0, 0x3, RZ, 0xc0, !PT ;  /* 0x0000000300007812 */ /* 0x001fcc00078ec0ff */
[----:B------:R-:W0:Y:S02]  /*1c480*/  SHFL.IDX PT, R0, R0, RZ, 0x1f ;  /* 0x00001fff00007589 */ /* 0x000e2400000e0000 */
[----:B0-----:R-:W-:-:S13]  /*1c490*/  ISETP.NE.AND P0, PT, R0, RZ, PT ;  /* 0x000000ff0000720c */ /* 0x001fda0003f05270 */
[----:B------:R-:W-:Y:S05]  /*1c4a0*/  @P0 BRA `(.L_x_9344) ;  /* 0x0000006000640947 */ /* 0x000fea0003800000 */
[----:B------:R-:W2:Y:S01]  /*1c4b0*/  LDL.LU R7, [R1] ;  /* 0x0000000001077983 */ /* 0x000ea20000300800 */
        /* <DEDUP_REMOVED lines=46> */
[----:B------:R2:W-:Y:S01]  /*1c7a0*/  STL [R1], R7 ;  /* 0x0000000701007387 */ /* 0x0005e20000100800 */
        /* <DEDUP_REMOVED lines=9> */
.L_x_9558:
        /* <DEDUP_REMOVED lines=14> */
.L_x_9557:
[----:B------:R-:W-:Y:S05]  /*1c920*/  BSYNC B0 ;  /* 0x0000000000007941 */ /* 0x000fea0003800000 */
.L_x_9556:
        /* <DEDUP_REMOVED lines=26> */
.L_x_9554:
        /* <DEDUP_REMOVED lines=20> */
.L_x_9559:
        /* <DEDUP_REMOVED lines=59> */
.L_x_9555:
[----:B------:R-:W-:Y:S02]  /*1cfc0*/  IMAD.MOV.U32 R17, RZ, RZ, RZ ;  /* 0x000000ffff117224 */ /* 0x000fe400078e00ff */
[----:B------:R-:W-:Y:S02]  /*1cfd0*/  IMAD.U32 R16, RZ, RZ, UR6 ;  /* 0x00000006ff107e24 */ /* 0x000fe4000f8e00ff */
[----:B------:R-:W-:-:S07]  /*1cfe0*/  IMAD.MOV.U32 R18, RZ, RZ, RZ ;  /* 0x000000ffff127224 */ /* 0x000fce00078e00ff */
.L_x_9560:
[----:B------:R-:W2:Y:S01]  /*1cff0*/  LDL.LU R2, [R1] ;  /* 0x0000000001027983 */ /* 0x000ea20000300800 */
        /* <DEDUP_REMOVED lines=11> */
[----:B------:R0:W-:Y:S04]  /*1d0b0*/  STL [R1], R2 ;  /* 0x0000000201007387 */ /* 0x0001e80000100800 */
[----:B------:R0:W-:Y:S06]  /*1d0c0*/  STL [R1+0x8], RZ ;  /* 0x000008ff01007387 */ /* 0x0001ec0000100800 */
[----:B------:R-:W-:Y:S05]  /*1d0d0*/  @P0 BRA `(.L_x_9561) ;  /* 0x00000050007c0947 */ /* 0x000fea0003800000 */
[----:B------:R-:W1:Y:S01]  /*1d0e0*/  S2R R4, SR_TID.X ;  /* 0x0000000000047919 */ /* 0x000e620000002100 */
        /* <DEDUP_REMOVED lines=10> */
[----:B------:R-:W-:Y:S01]  /*1d190*/  ULOP3.LUT UR38, UR36, 0x2, URZ, 0xfc, !UPT ;  /* 0x0000000224267892 */ /* 0x000fe2000f8efc3f */
[----:B-1----:R-:W-:-:S04]  /*1d1a0*/  LOP3.LUT R4, R4, 0x7f, RZ, 0xc0, !PT ;  /* 0x0000007f04047812 */ /* 0x002fc800078ec0ff */
[C---:B------:R-:W-:Y:S02]  /*1d1b0*/  ISETP.NE.AND P2, PT, R4.reuse, RZ, PT ;  /* 0x000000ff0400720c */ /* 0x040fe40003f45270 */
[----:B------:R-:W-:-:S11]  /*1d1c0*/  ISETP.NE.OR P0, PT, R4, RZ, !P1 ;  /* 0x000000ff0400720c */ /* 0x000fd60004f05670 */
[----:B------:R-:W-:-:S04]  /*1d1d0*/  @P2 LOP3.LUT R2, R2, 0x2, RZ, 0xfc, !PT ;  /* 0x0000000202022812 */ /* 0x000fc800078efcff */
[----:B------:R-:W-:-:S05]  /*1d1e0*/  @P0 LOP3.LUT R2, R2, 0x40, RZ, 0xfc, !PT ;  /* 0x0000004002020812 */ /* 0x000fca00078efcff */
[----:B------:R0:W-:Y:S02]  /*1d1f0*/  STL [R1], R2 ;  /* 0x0000000201007387 */ /* 0x0001e40000100800 */
.L_x_9667:
        /* <DEDUP_REMOVED lines=9> */
[----:B01----:R-:W0:Y:S01]  /*1d290*/  @P0 LDC.64 R2, c[0x0][0xa28] ;  /* 0x00028a00ff020b82 */ /* 0x003e220000000a00 */
[----:B------:R-:W-:-:S04]  /*1d2a0*/  ISETP.NE.U32.AND P2, PT, RZ, UR4, PT ;  /* 0x00000004ff007c0c */ /* 0x000fc8000bf45070 */
[----:B------:R-:W-:Y:S01]  /*1d2b0*/  ISETP.NE.AND.EX P2, PT, RZ, UR5, PT, P2 ;  /* 0x00000005ff007c0c */ /* 0x000fe2000bf45320 */
[----:B------:R-:W-:Y:S01]  /*1d2c0*/  ULDC.64 UR4, c[0x0][0xa18] ;  /* 0x0002860000047ab9 */ /* 0x000fe20000000a00 */
[----:B0-----:R-:W-:-:S05]  /*1d2d0*/  @P0 IMAD.WIDE R2, R19, 0x4, R2 ;  /* 0x0000000413020825 */ /* 0x001fca00078e0202 */
[----:B------:R0:W5:Y:S01]  /*1d2e0*/  @P0 LDG.E R11, desc[UR52][R2.64] ;  /* 0x00000034020b0981 */ /* 0x000162000c1e1900 */
[----:B------:R-:W-:Y:S01]  /*1d2f0*/  ISETP.NE.U32.AND P0, PT, RZ, UR4, PT ;  /* 0x00000004ff007c0c */ /* 0x000fe2000bf05070 */
[----:B0-----:R-:W0:Y:S03]  /*1d300*/  LDC.64 R2, c[0x0][0xa00] ;  /* 0x00028000ff027b82 */ /* 0x001e260000000a00 */
[----:B------:R-:W-:-:S13]  /*1d310*/  ISETP.NE.AND.EX P0, PT, RZ, UR5, PT, P0 ;  /* 0x00000005ff007c0c */ /* 0x000fda000bf05300 */
[----:B------:R-:W1:Y:S01]  /*1d320*/  @P0 LDC.64 R4, c[0x0][0xa18] ;  /* 0x00028600ff040b82 */ /* 0x000e620000000a00 */
[----:B0-----:R-:W-:-:S05]  /*1d330*/  IMAD.WIDE R2, R19, 0x4, R2 ;  /* 0x0000000413027825 */ /* 0x001fca00078e0202 */
[----:B------:R-:W2:Y:S01]  /*1d340*/  @P2 LDG.E R0, desc[UR52][R2.64] ;  /* 0x0000003402002981 */ /* 0x000ea2000c1e1900 */
[----:B------:R-:W-:Y:S02]  /*1d350*/  ULDC UR4, c[0x0][0x288] ;  /* 0x0000a20000047ab9 */ /* 0x000fe40000000800 */
[----:B------:R-:W-:Y:S01]  /*1d360*/  IMAD.U32 R10, RZ, RZ, UR4 ;  /* 0x00000004ff0a7e24 */ /* 0x000fe2000f8e00ff */
[----:B------:R-:W-:Y:S01]  /*1d370*/  ULDC.64 UR4, c[0x0][0x3f8] ;  /* 0x0000fe0000047ab9 */ /* 0x000fe20000000a00 */
[----:B-1----:R-:W-:-:S05]  /*1d380*/  @P0 IMAD.WIDE R4, R19, 0x4, R4 ;  /* 0x0000000413040825 */ /* 0x002fca00078e0204 */
[----:B------:R0:W5:Y:S01]  /*1d390*/  @P0 LDG.E R10, desc[UR52][R4.64] ;  /* 0x00000034040a0981 */ /* 0x000162000c1e1900 */
[----:B------:R-:W-:Y:S01]  /*1d3a0*/  UISETP.NE.U32.AND UP0, UPT, UR4, URZ, UPT ;  /* 0x0000003f0400728c */ /* 0x000fe2000bf05070 */
[----:B------:R-:W-:Y:S01]  /*1d3b0*/  ISETP.NE.U32.AND P1, PT, RZ, UR8, PT ;  /* 0x00000008ff007c0c */ /* 0x000fe2000bf25070 */
[----:B------:R-:W-:Y:S01]  /*1d3c0*/  ULDC UR6, c[0x0][0x338] ;  /* 0x0000ce0000067ab9 */ /* 0x000fe20000000800 */
[----:B------:R-:W-:Y:S01]  /*1d3d0*/  ULDC UR4, c[0x0][0x404] ;  /* 0x0001010000047ab9 */ /* 0x000fe20000000800 */
[----:B------:R-:W-:Y:S01]  /*1d3e0*/  UISETP.NE.AND.EX UP0, UPT, UR5, URZ, UPT, UP0 ;  /* 0x0000003f0500728c */ /* 0x000fe2000bf05300 */
[----:B------:R-:W-:Y:S01]  /*1d3f0*/  ISETP.NE.AND.EX P3, PT, RZ, UR9, PT, P1 ;  /* 0x00000009ff007c0c */ /* 0x000fe2000bf65310 */
[----:B------:R-:W-:Y:S01]  /*1d400*/  IMAD.U32 R8, RZ, RZ, UR6 ;  /* 0x00000006ff087e24 */ /* 0x000fe2000f8e00ff */
[----:B------:R-:W-:Y:S01]  /*1d410*/  ULDC UR5, c[0x0][0x2e0] ;  /* 0x0000b80000057ab9 */ /* 0x000fe20000000800 */
[----:B------:R-:W-:Y:S01]  /*1d420*/  USEL UR4, UR4, 0x1, UP0 ;  /* 0x0000000104047887 */ /* 0x000fe20008000000 */
[----:B------:R-:W-:-:S03]  /*1d430*/  ISETP.NE.U32.AND P1, PT, RZ, UR10, PT ;  /* 0x0000000aff007c0c */ /* 0x000fc6000bf25070 */
[----:B------:R-:W-:Y:S01]  /*1d440*/  UIMAD UR4, UR4, UR5, URZ ;  /* 0x00000005040472a4 */ /* 0x000fe2000f8e023f */
[----:B------:R-:W-:-:S05]  /*1d450*/  ISETP.NE.AND.EX P1, PT, RZ, UR11, PT, P1 ;  /* 0x0000000bff007c0c */ /* 0x000fca000bf25310 */
[----:B------:R-:W-:Y:S01]  /*1d460*/  IMAD.U32 R6, RZ, RZ, UR4 ;  /* 0x00000004ff067e24 */ /* 0x000fe2000f8e00ff */
[----:B--2---:R0:W-:Y:S01]  /*1d470*/  STL [R1+0xc], R0 ;  /* 0x00000c0001007387 */ /* 0x0041e20000100800 */
[----:B------:R-:W-:Y:S06]  /*1d480*/  @P0 BRA `(.L_x_9562) ;  /* 0x0000000000100947 */ /* 0x000fec0003800000 */
[----:B------:R-:W-:Y:S05]  /*1d490*/  @!P2 BRA `(.L_x_9562) ;  /* 0x00000000000ca947 */ /* 0x000fea0003800000 */
[----:B0-----:R-:W2:Y:S04]  /*1d4a0*/  LDG.E R5, desc[UR52][R2.64] ;  /* 0x0000003402057981 */ /* 0x001ea8000c1e1900 */
[----:B-----5:R-:W2:Y:S02]  /*1d4b0*/  LDG.E R10, desc[UR52][R2.64+0x4] ;  /* 0x00000434020a7981 */ /* 0x020ea4000c1e1900 */
[----:B--2---:R-:W-:-:S07]  /*1d4c0*/  IMAD.IADD R10, R10, 0x1, -R5 ;  /* 0x000000010a0a7824 */ /* 0x004fce00078e0a05 */
.L_x_9562:
[----:B0-----:R-:W0:Y:S01]  /*1d4d0*/  LDC.64 R4, c[0x0][0xa08] ;  /* 0x00028200ff047b82 */ /* 0x001e220000000a00 */
        /* <DEDUP_REMOVED lines=16> */
.L_x_9563:
[----:B------:R-:W-:Y:S05]  /*1d5e0*/  @!P3 BRA `(.L_x_9564) ;  /* 0x00000000000cb947 */ /* 0x000fea0003800000 */
[----:B------:R-:W2:Y:S04]  /*1d5f0*/  LDG.E R7, desc[UR52][R4.64] ;  /* 0x0000003404077981 */ /* 0x000ea8000c1e1900 */
[----:B------:R-:W2:Y:S02]  /*1d600*/  LDG.E R6, desc[UR52][R4.64+0x4] ;  /* 0x0000043404067981 */ /* 0x000ea4000c1e1900 */
[----:B--2---:R-:W-:-:S07]  /*1d610*/  IMAD.IADD R6, R6, 0x1, -R7 ;  /* 0x0000000106067824 */ /* 0x004fce00078e0a07 */
.L_x_9564:
[----:B0-----:R-:W2:Y:S04]  /*1d620*/  @P1 LDG.E R5, desc[UR52][R2.64] ;  /* 0x0000003402051981 */ /* 0x001ea8000c1e1900 */
[----:B------:R-:W2:Y:S01]  /*1d630*/  @P1 LDG.E R4, desc[UR52][R2.64+0x4] ;  /* 0x0000043402041981 */ /* 0x000ea2000c1e1900 */
[----:B-----5:R-:W-:Y:S02]  /*1d640*/  IMAD.IADD R11, R6, 0x1, -R11 ;  /* 0x00000001060b7824 */ /* 0x020fe400078e0a0b */
[----:B------:R-:W-:-:S05]  /*1d650*/  IMAD R7, R17, 0xc0, RZ ;  /* 0x000000c011077824 */ /* 0x000fca00078e02ff */
[----:B------:R-:W-:Y:S01]  /*1d660*/  IADD3 R9, -R10, 0xc0, R7 ;  /* 0x000000c00a097810 */ /* 0x000fe20007ffe107 */
[----:B--2---:R-:W-:Y:S02]  /*1d670*/  @P1 IMAD.IADD R8, R4, 0x1, -R5 ;  /* 0x0000000104081824 */ /* 0x004fe400078e0a05 */
[----:B------:R-:W0:Y:S02]  /*1d680*/  LDC.64 R4, c[0x0][0x9e0] ;  /* 0x00027800ff047b82 */ /* 0x000e240000000a00 */
[----:B------:R-:W-:-:S04]  /*1d690*/  IMAD.IADD R12, R11, 0x1, R8 ;  /* 0x000000010b0c7824 */ /* 0x000fc800078e0208 */
[C---:B------:R-:W-:Y:S02]  /*1d6a0*/  VIADD R6, R12.reuse, 0x7f ;  /* 0x0000007f0c067836 */ /* 0x040fe40000000000 */
[----:B------:R-:W-:-:S03]  /*1d6b0*/  IMAD.IADD R2, R12, 0x1, R9 ;  /* 0x000000010c027824 */ /* 0x000fc600078e0209 */
[----:B------:R-:W-:-:S04]  /*1d6c0*/  SHF.R.S32.HI R7, RZ, 0x1f, R6 ;  /* 0x0000001fff077819 */ /* 0x000fc80000011406 */
[----:B------:R-:W-:-:S04]  /*1d6d0*/  LEA.HI R7, R7, R6, RZ, 0x7 ;  /* 0x0000000607077211 */ /* 0x000fc800078f38ff */
[----:B------:R-:W-:Y:S02]  /*1d6e0*/  SHF.R.S32.HI R9, RZ, 0x7, R7 ;  /* 0x00000007ff097819 */ /* 0x000fe40000011407 */
[----:B0-----:R-:W-:Y:S01]  /*1d6f0*/  ISETP.GE.AND P2, PT, R5, 0x1, PT ;  /* 0x000000010500780c */ /* 0x001fe20003f46270 */
        /* <DEDUP_REMOVED lines=13> */
.L_x_9567:
[----:B------:R-:W-:-:S13]  /*1d7d0*/  ISETP.NE.AND P0, PT, R5, 0x1, PT ;  /* 0x000000010500780c */ /* 0x000fda0003f05270 */
[----:B------:R-:W0:Y:S02]  /*1d7e0*/  @P0 LDC.64 R6, c[0x0][0x9e8] ;  /* 0x00027a00ff060b82 */ /* 0x000e240000000a00 */
[----:B0-----:R-:W-:-:S05]  /*1d7f0*/  @P0 IMAD.HI.U32 R6, R3, R6, RZ ;  /* 0x0000000603060227 */ /* 0x001fca00078e00ff */
[----:B------:R-:W-:-:S07]  /*1d800*/  @P0 SHF.R.U32.HI R3, RZ, R7, R6 ;  /* 0x00000007ff030219 */ /* 0x000fce0000011606 */
.L_x_9568:
[----:B------:R-:W-:Y:S05]  /*1d810*/  BSYNC B0 ;  /* 0x0000000000007941 */ /* 0x000fea0003800000 */
.L_x_9566:
[----:B------:R-:W-:-:S05]  /*1d820*/  IMAD R3, R3, R5, R5 ;  /* 0x0000000503037224 */ /* 0x000fca00078e0205 */
[----:B------:R-:W-:-:S07]  /*1d830*/  VIMNMX R4, R4, R3, PT ;  /* 0x0000000304047248 */ /* 0x000fce0003fe0100 */
.L_x_9565:
        /* <DEDUP_REMOVED lines=15> */
.L_x_9571:
[----:B------:R-:W-:-:S13]  /*1d930*/  ISETP.NE.AND P0, PT, R5, 0x1, PT ;  /* 0x000000010500780c */ /* 0x000fda0003f05270 */
[----:B------:R-:W0:Y:S02]  /*1d940*/  @P0 LDC.64 R6, c[0x0][0x9e8] ;  /* 0x00027a00ff060b82 */ /* 0x000e240000000a00 */
[----:B0-----:R-:W-:-:S04]  /*1d950*/  @P0 IMAD.HI.U32 R12, R3, R6, RZ ;  /* 0x00000006030c0227 */ /* 0x001fc800078e00ff */
[----:B------:R-:W-:Y:S01]  /*1d960*/  IMAD.MOV.U32 R6, RZ, RZ, R3 ;  /* 0x000000ffff067224 */ /* 0x000fe200078e0003 */
[----:B------:R-:W-:-:S07]  /*1d970*/  @P0 SHF.R.U32.HI R6, RZ, R7, R12 ;  /* 0x00000007ff060219 */ /* 0x000fce000001160c */
.L_x_9572:
[----:B------:R-:W-:Y:S05]  /*1d980*/  BSYNC B0 ;  /* 0x0000000000007941 */ /* 0x000fea0003800000 */
.L_x_9570:
[----:B------:R-:W-:-:S05]  /*1d990*/  IMAD R5, R6, R5, RZ ;  /* 0x0000000506057224 */ /* 0x000fca00078e02ff */
[----:B------:R-:W-:-:S07]  /*1d9a0*/  VIMNMX R10, R10, R5, !PT ;  /* 0x000000050a0a7248 */ /* 0x000fce0007fe0100 */
.L_x_9569:
[----:B------:R-:W-:Y:S01]  /*1d9b0*/  VIADD R4, R4, 0x7f ;  /* 0x0000007f04047836 */ /* 0x000fe20000000000 */
[----:B------:R-:W-:Y:S01]  /*1d9c0*/  SHF.R.S32.HI R7, RZ, 0x1f, R10 ;  /* 0x0000001fff077819 */ /* 0x000fe2000001140a */
[----:B------:R-:W-:Y:S01]  /*1d9d0*/  BSSY B0, `(.L_x_9573) ;  /* 0x00000d6000007945 */ /* 0x000fe20003800000 */
[----:B------:R-:W-:Y:S02]  /*1d9e0*/  PLOP3.LUT P2, PT, PT, PT, PT, 0x80, 0x0 ;  /* 0x000000000000781c */ /* 0x000fe40003f4f070 */
[----:B------:R-:W-:Y:S02]  /*1d9f0*/  SHF.R.S32.HI R5, RZ, 0x1f, R4 ;  /* 0x0000001fff057819 */ /* 0x000fe40000011404 */
[----:B------:R-:W-:Y:S02]  /*1da00*/  LEA.HI R7, R7, R10, RZ, 0x7 ;  /* 0x0000000a07077211 */ /* 0x000fe400078f38ff */
[----:B------:R-:W-:Y:S02]  /*1da10*/  LEA.HI R5, R5, R4, RZ, 0x7 ;  /* 0x0000000405057211 */ /* 0x000fe400078f38ff */
[----:B------:R-:W-:-:S02]  /*1da20*/  SHF.R.S32.HI R7, RZ, 0x7, R7 ;  /* 0x00000007ff077819 */ /* 0x000fc40000011407 */
[----:B------:R-:W-:-:S04]  /*1da30*/  SHF.R.S32.HI R4, RZ, 0x7, R5 ;  /* 0x00000007ff047819 */ /* 0x000fc80000011405 */
[----:B------:R-:W-:Y:S02]  /*1da40*/  VIMNMX R6, R9, R4, PT ;  /* 0x0000000409067248 */ /* 0x000fe40003fe0100 */
[----:B------:R-:W-:-:S03]  /*1da50*/  VIMNMX R4, RZ, R7, !PT ;  /* 0x00000007ff047248 */ /* 0x000fc60007fe0100 */
[--C-:B------:R-:W-:Y:S02]  /*1da60*/  IMAD R5, R6, 0x80, -R11.reuse ;  /* 0x0000008006057824 */ /* 0x100fe400078e0a0b */
[----:B------:R-:W-:-:S03]  /*1da70*/  IMAD R4, R4, 0x80, -R11 ;  /* 0x0000008004047824 */ /* 0x000fc600078e0a0b */
[----:B------:R-:W-:Y:S02]  /*1da80*/  VIMNMX R5, R5, R8, PT ;  /* 0x0000000805057248 */ /* 0x000fe40003fe0100 */
[----:B------:R-:W-:-:S04]  /*1da90*/  VIMNMX R4, RZ, R4, !PT ;  /* 0x00000004ff047248 */ /* 0x000fc80007fe0100 */
[----:B------:R-:W-:Y:S02]  /*1daa0*/  ISETP.GT.AND P0, PT, R5, R4, PT ;  /* 0x000000040500720c */ /* 0x000fe40003f04270 */
[----:B------:R-:W-:-:S11]  /*1dab0*/  SHF.R.U32.HI R6, RZ, 0x7, R4 ;  /* 0x00000007ff067819 */ /* 0x000fd60000011604 */
[----:B------:R-:W-:-:S05]  /*1dac0*/  @P0 VIADD R5, R5, 0x7f ;  /* 0x0000007f05050836 */ /* 0x000fca0000000000 */
[----:B------:R-:W-:-:S04]  /*1dad0*/  @P0 SHF.R.S32.HI R4, RZ, 0x1f, R5 ;  /* 0x0000001fff040819 */ /* 0x000fc80000011405 */
[----:B------:R-:W-:Y:S01]  /*1dae0*/  @P0 LEA.HI R4, R4, R5, RZ, 0x7 ;  /* 0x0000000504040211 */ /* 0x000fe200078f38ff */
[----:B------:R-:W-:-:S03]  /*1daf0*/  IMAD.MOV.U32 R5, RZ, RZ, R6 ;  /* 0x000000ffff057224 */ /* 0x000fc600078e0006 */
[----:B------:R-:W-:-:S04]  /*1db00*/  @P0 SHF.R.S32.HI R5, RZ, 0x7, R4 ;  /* 0x00000007ff050819 */ /* 0x000fc80000011404 */
[----:B------:R-:W-:-:S13]  /*1db10*/  ISETP.GT.AND P0, PT, R5, R6, PT ;  /* 0x000000060500720c */ /* 0x000fda0003f04270 */
[----:B------:R-:W-:Y:S05]  /*1db20*/  @!P0 BRA `(.L_x_9574) ;  /* 0x0000000c00008947 */ /* 0x000fea0003800000 */
        /* <DEDUP_REMOVED lines=10> */
.L_x_9713:
[----:B------:R-:W-:-:S03]  /*1dbd0*/  UMOV UR4, 0xffffffff ;  /* 0xffffffff00047882 */ /* 0x000fc60000000000 */
[----:B------:R-:W-:Y:S05]  /*1dbe0*/  BRA.DIV UR4, `(.L_x_9576) ;  /* 0x00000056044c7947 */ /* 0x000fea000b800000 */
[----:B------:R-:W-:-:S13]  /*1dbf0*/  ELECT P6, URZ, PT ;  /* 0x00000000003f782f */ /* 0x000fda00038c0000 */
.L_x_9716:
        /* <DEDUP_REMOVED lines=12> */
.L_x_9717:
[----:B------:R-:W-:Y:S05]  /*1dcc0*/  BSYNC B1 ;  /* 0x0000000000017941 */ /* 0x000fea0003800000 */
.L_x_9577:
[----:B------:R-:W-:Y:S04]  /*1dcd0*/  BSSY B1, `(.L_x_9579) ;  /* 0x0000049000017945 */ /* 0x000fe80003800000 */
[----:B------:R-:W-:Y:S05]  /*1dce0*/  @!P6 BRA `(.L_x_9580) ;  /* 0x00000004001ce947 */ /* 0x000fea0003800000 */
[----:B0-----:R-:W-:Y:S01]  /*1dcf0*/  IMAD R11, R25, 0x8, R8 ;  /* 0x00000008190b7824 */ /* 0x001fe200078e0208 */
[----:B------:R-:W-:-:S04]  /*1dd00*/  SHF.L.U32 R10, R26, 0x1f, RZ ;  /* 0x0000001f1a0a7819 */ /* 0x000fc800000006ff */
[----:B------:R-:W0:Y:S02]  /*1dd10*/  SYNCS.PHASECHK.TRANS64.TRYWAIT P0, [R11+URZ+0x2d8a0], R10 ;  /* 0x02d8a00a0b0075a7 */ /* 0x000e24000800017f */
[----:B0-----:R-:W-:Y:S05]  /*1dd20*/  @!P0 BRA `(.L_x_9581) ;  /* 0x0000005400308947 */ /* 0x001fea0003800000 */
.L_x_9718:
        /* <DEDUP_REMOVED lines=9> */
.L_x_9582:
[----:B------:R-:W-:Y:S01]  /*1ddc0*/  IMAD R13, R25, 0x6000, R8 ;  /* 0x00006000190d7824 */ /* 0x000fe200078e0208 */
[----:B------:R-:W-:Y:S01]  /*1ddd0*/  R2UR UR9, R11 ;  /* 0x000000000b0972ca */ /* 0x000fe200000e0000 */
[----:B-1----:R-:W-:Y:S01]  /*1dde0*/  IMAD R12, R5, 0x80, R0 ;  /* 0x00000080050c7824 */ /* 0x002fe200078e0200 */
        /* <DEDUP_REMOVED lines=25> */
.L_x_9719:
[----:B------:R-:W-:Y:S05]  /*1df80*/  @P1 BRA `(.L_x_9584) ;  /* 0x0000000000141947 */ /* 0x000fea0003800000 */
[----:B------:R-:W-:Y:S01]  /*1df90*/  ISETP.NE.AND P0, PT, R28, RZ, PT ;  /* 0x000000ff1c00720c */ /* 0x000fe20003f05270 */
[----:B01----:R-:W-:-:S04]  /*1dfa0*/  IMAD.MOV.U32 R10, RZ, RZ, 0x6000 ;  /* 0x00006000ff0a7424 */ /* 0x003fc800078e00ff */
[----:B------:R2:W-:Y:S08]  /*1dfb0*/  SYNCS.ARRIVE.TRANS64 RZ, [R11+URZ+0x2d8b0], R10 ;  /* 0x02d8b00a0bff79a7 */ /* 0x0005f0000800003f */
[----:B------:R-:W-:Y:S05]  /*1dfc0*/  @!P0 BRA `(.L_x_9584) ;  /* 0x0000000000048947 */ /* 0x000fea0003800000 */
[----:B------:R-:W-:Y:S01]  /*1dfd0*/  BPT.TRAP 0x1 ;  /* 0x000000040000795c */ /* 0x000fe20000300000 */
.L_x_9584:
        /* <DEDUP_REMOVED lines=24> */
.L_x_9580:
[----:B------:R-:W-:Y:S05]  /*1e160*/  BSYNC B1 ;  /* 0x0000000000017941 */ /* 0x000fea0003800000 */
.L_x_9579:
        /* <DEDUP_REMOVED lines=9> */
.L_x_9591:
[----:B------:R-:W-:Y:S05]  /*1e200*/  YIELD ;  /* 0x0000000000007946 */ /* 0x000fea0003800000 */
[----:B------:R-:W-:Y:S04]  /*1e210*/  BSSY B1, `(.L_x_9585) ;  /* 0x0000048000017945 */ /* 0x000fe80003800000 */
[----:B------:R-:W-:Y:S05]  /*1e220*/  @!P6 BRA `(.L_x_9586) ;  /* 0x000000040018e947 */ /* 0x000fea0003800000 */
[----:B------:R-:W-:Y:S01]  /*1e230*/  IMAD R10, R25, 0x8, R8 ;  /* 0x00000008190a7824 */ /* 0x000fe200078e0208 */
[----:B------:R-:W-:-:S04]  /*1e240*/  SHF.L.U32 R11, R26, 0x1f, RZ ;  /* 0x0000001f1a0b7819 */ /* 0x000fc800000006ff */
[----:B------:R-:W0:Y:S02]  /*1e250*/  SYNCS.PHASECHK.TRANS64.TRYWAIT P0, [R10+URZ+0x2d8a0], R11 ;  /* 0x02d8a00b0a0075a7 */ /* 0x000e24000800017f */
[----:B0-----:R-:W-:Y:S05]  /*1e260*/  @!P0 BRA `(.L_x_9587) ;  /* 0x0000005000088947 */ /* 0x001fea0003800000 */
.L_x_9720:
        /* <DEDUP_REMOVED lines=9> */
.L_x_9588:
[----:B-1----:R-:W-:Y:S01]  /*1e300*/  IMAD R13, R25, 0x6000, R8 ;  /* 0x00006000190d7824 */ /* 0x002fe200078e0208 */
        /* <DEDUP_REMOVED lines=26> */
.L_x_9721:
[----:B------:R-:W-:Y:S05]  /*1e4b0*/  @P0 BRA `(.L_x_9590) ;  /* 0x0000000000140947 */ /* 0x000fea0003800000 */
[----:B------:R-:W-:Y:S01]  /*1e4c0*/  ISETP.NE.AND P1, PT, R28, RZ, PT ;  /* 0x000000ff1c00720c */ /* 0x000fe20003f25270 */
[----:B01----:R-:W-:-:S04]  /*1e4d0*/  IMAD.MOV.U32 R11, RZ, RZ, 0x6000 ;  /* 0x00006000ff0b7424 */ /* 0x003fc800078e00ff */
[----:B------:R2:W-:Y:S08]  /*1e4e0*/  SYNCS.ARRIVE.TRANS64 RZ, [R10+URZ+0x2d8b0], R11 ;  /* 0x02d8b00b0aff79a7 */ /* 0x0005f0000800003f */
[----:B------:R-:W-:Y:S05]  /*1e4f0*/  @!P1 BRA `(.L_x_9590) ;  /* 0x0000000000049947 */ /* 0x000fea0003800000 */
[----:B------:R-:W-:Y:S01]  /*1e500*/  BPT.TRAP 0x1 ;  /* 0x000000040000795c */ /* 0x000fe20000300000 */
.L_x_9590:
        /* <DEDUP_REMOVED lines=24> */
.L_x_9586:
[----:B------:R-:W-:Y:S05]  /*1e690*/  BSYNC B1 ;  /* 0x0000000000017941 */ /* 0x000fea0003800000 */
.L_x_9585:
[----:B------:R-:W-:Y:S02]  /*1e6a0*/  VIADD R25, R25, 0x1 ;  /* 0x0000000119197836 */ /* 0x000fe40000000000 */
[----:B012---:R-:W-:-:S03]  /*1e6b0*/  VIADD R10, R5, 0xffffffff ;  /* 0xffffffff050a7836 */ /* 0x007fc60000000000 */
[----:B------:R-:W-:-:S04]  /*1e6c0*/  ISETP.NE.AND P0, PT, R25, 0x2, PT ;  /* 0x000000021900780c */ /* 0x000fc80003f05270 */
[----:B------:R-:W-:Y:S02]  /*1e6d0*/  SEL R11, RZ, 0x1, P0 ;  /* 0x00000001ff0b7807 */ /* 0x000fe40000000000 */
[----:B------:R-:W-:Y:S02]  /*1e6e0*/  SEL R25, R25, RZ, P0 ;  /* 0x000000ff19197207 */ /* 0x000fe40000000000 */
[----:B------:R-:W-:Y:S01]  /*1e6f0*/  ISETP.GT.AND P0, PT, R5, R6, PT ;  /* 0x000000060500720c */ /* 0x000fe20003f04270 */
[----:B------:R-:W-:Y:S01]  /*1e700*/  IMAD.MOV.U32 R5, RZ, RZ, R10 ;  /* 0x000000ffff057224 */ /* 0x000fe200078e000a */
[----:B------:R-:W-:-:S11]  /*1e710*/  LOP3.LUT R26, R26, R11, RZ, 0x3c, !PT ;  /* 0x0000000b1a1a7212 */ /* 0x000fd600078e3cff */
[----:B------:R-:W-:Y:S05]  /*1e720*/  @P0 BRA `(.L_x_9591) ;  /* 0xfffffff800b40947 */ /* 0x000fea000383ffff */
.L_x_9574:
[----:B------:R-:W-:Y:S05]  /*1e730*/  BSYNC B0 ;  /* 0x0000000000007941 */ /* 0x000fea0003800000 */
.L_x_9573:
[----:B------:R-:W0:Y:S01]  /*1e740*/  LDC.64 R4, c[0x0][0x9e0] ;  /* 0x00027800ff047b82 */ /* 0x000e220000000a00 */
[----:B------:R-:W-:Y:S07]  /*1e750*/  @!P2 WARPSYNC.ALL ;  /* 0x000000000000a948 */ /* 0x000fee0003800000 */
[----:B------:R-:W-:Y:S01]  /*1e760*/  @!P2 BAR.SYNC.DEFER_BLOCKING 0xc, 0x1a0 ;  /* 0x030680000000ab1d */ /* 0x000fe20000010000 */
        /* <DEDUP_REMOVED lines=14> */
.L_x_9594:
[----:B------:R-:W-:-:S13]  /*1e850*/  ISETP.NE.AND P0, PT, R5, 0x1, PT ;  /* 0x000000010500780c */ /* 0x000fda0003f05270 */
[----:B------:R-:W0:Y:S02]  /*1e860*/  @P0 LDC.64 R6, c[0x0][0x9e8] ;  /* 0x00027a00ff060b82 */ /* 0x000e240000000a00 */
[----:B0-----:R-:W-:-:S05]  /*1e870*/  @P0 IMAD.HI.U32 R6, R0, R6, RZ ;  /* 0x0000000600060227 */ /* 0x001fca00078e00ff */
[----:B------:R-:W-:-:S07]  /*1e880*/  @P0 SHF.R.U32.HI R0, RZ, R7, R6 ;  /* 0x00000007ff000219 */ /* 0x000fce0000011606 */
.L_x_9595:
[----:B------:R-:W-:Y:S05]  /*1e890*/  BSYNC B0 ;  /* 0x0000000000007941 */ /* 0x000fea0003800000 */
.L_x_9593:
[----:B------:R-:W-:-:S05]  /*1e8a0*/  IMAD R7, R0, R5, R5 ;  /* 0x0000000500077224 */ /* 0x000fca00078e0205 */
[----:B------:R-:W-:-:S07]  /*1e8b0*/  VIMNMX R4, R4, R7, PT ;  /* 0x0000000704047248 */ /* 0x000fce0003fe0100 */
.L_x_9592:
        /* <DEDUP_REMOVED lines=19> */
.L_x_9598:
[----:B------:R-:W-:-:S13]  /*1e9f0*/  ISETP.NE.AND P0, PT, R5, 0x1, PT ;  /* 0x000000010500780c */ /* 0x000fda0003f05270 */
[----:B------:R-:W1:Y:S02]  /*1ea00*/  @P0 LDC.64 R6, c[0x0][0x9e8] ;  /* 0x00027a00ff060b82 */ /* 0x000e640000000a00 */
[----:B-1----:R-:W-:-:S05]  /*1ea10*/  @P0 IMAD.HI.U32 R6, R3, R6, RZ ;  /* 0x0000000603060227 */ /* 0x002fca00078e00ff */
[----:B------:R-:W-:-:S07]  /*1ea20*/  @P0 SHF.R.U32.HI R3, RZ, R7, R6 ;  /* 0x00000007ff030219 */ /* 0x000fce0000011606 */
.L_x_9599:
[----:B------:R-:W-:Y:S05]  /*1ea30*/  BSYNC B0 ;  /* 0x0000000000007941 */ /* 0x000fea0003800000 */
.L_x_9597:
[----:B------:R-:W-:-:S05]  /*1ea40*/  IMAD R3, R3, R5, RZ ;  /* 0x0000000503037224 */ /* 0x000fca00078e02ff */
[----:B------:R-:W-:-:S07]  /*1ea50*/  VIMNMX R0, R0, R3, !PT ;  /* 0x0000000300007248 */ /* 0x000fce0007fe0100 */
.L_x_9596:
        /* <DEDUP_REMOVED lines=9> */
[----:B------:R-:W1:Y:S01]  /*1eaf0*/  S2R R7, SR_LANEID ;  /* 0x0000000000077919 */ /* 0x000e620000000000 */
[----:B------:R-:W-:Y:S01]  /*1eb00*/  VOTEU.ANY UR4, UPT, PT ;  /* 0x0000000000047886 */ /* 0x000fe200038e0100 */
[----:B0-----:R-:W0:Y:S01]  /*1eb10*/  LDC.64 R2, c[0x0][0xc38] ;  /* 0x00030e00ff027b82 */ /* 0x001e220000000a00 */
[----:B------:R-:W1:Y:S08]  /*1eb20*/  FLO.U32 R0, UR4 ;  /* 0x0000000400007d00 */ /* 0x000e7000080e0000 */
[----:B------:R-:W0:Y:S01]  /*1eb30*/  POPC R5, UR4 ;  /* 0x0000000400057d09 */ /* 0x000e220008000000 */
[----:B-1----:R-:W-:-:S13]  /*1eb40*/  ISETP.EQ.U32.AND P0, PT, R0, R7, PT ;  /* 0x000000070000720c */ /* 0x002fda0003f02070 */
[----:B0-----:R-:W2:Y:S01]  /*1eb50*/  @P0 ATOMG.E.ADD.STRONG.GPU PT, R3, desc[UR52][R2.64], R5 ;  /* 0x00000005020309a8 */ /* 0x001ea200081ee1f4 */
[----:B------:R-:W0:Y:S02]  /*1eb60*/  S2R R4, SR_LTMASK ;  /* 0x0000000000047919 */ /* 0x000e240000003900 */
[----:B0-----:R-:W-:-:S04]  /*1eb70*/  LOP3.LUT R4, R4, UR4, RZ, 0xc0, !PT ;  /* 0x0000000404047c12 */ /* 0x001fc8000f8ec0ff */
[----:B------:R-:W0:Y:S01]  /*1eb80*/  POPC R7, R4 ;  /* 0x0000000400077309 */ /* 0x000e220000000000 */
[----:B--2---:R-:W0:Y:S02]  /*1eb90*/  SHFL.IDX PT, R0, R3, R0, 0x1f ;  /* 0x00001f0003007589 */ /* 0x004e2400000e0000 */
[----:B0-----:R-:W-:Y:S01]  /*1eba0*/  IADD3 R16, R0, UR37, R7 ;  /* 0x0000002500107c10 */ /* 0x001fe2000fffe007 */
[----:B------:R-:W-:Y:S06]  /*1ebb0*/  BRA `(.L_x_9602) ;  /* 0x0000002800d47947 */ /* 0x000fec0003800000 */
.L_x_9601:
[----:B------:R-:W1:Y:S01]  /*1ebc0*/  S2R R0, SR_CgaCtaId ;  /* 0x0000000000007919 */ /* 0x000e620000008800 */
[----:B------:R-:W-:-:S04]  /*1ebd0*/  MOV R29, 0x400 ;  /* 0x00000400001d7802 */ /* 0x000fc80000000f00 */
[----:B-1----:R-:W-:-:S05]  /*1ebe0*/  LEA R29, R0, R29, 0x18 ;  /* 0x0000001d001d7211 */ /* 0x002fca00078ec0ff */
[----:B------:R-:W-:-:S05]  /*1ebf0*/  VIADD R0, R29, 0x15400 ;  /* 0x000154001d007836 */ /* 0x000fca0000000000 */
[----:B------:R-:W-:-:S13]  /*1ec00*/  LOP3.LUT P0, RZ, R0, 0x1bf, RZ, 0xc0, !PT ;  /* 0x000001bf00ff7812 */ /* 0x000fda000780c0ff */
[----:B------:R-:W-:Y:S05]  /*1ec10*/  @!P0 BRA `(.L_x_9603) ;  /* 0x0000000000408947 */ /* 0x000fea0003800000 */
[----:B0-----:R-:W-:Y:S01]  /*1ec20*/  MOV R2, 0x0 ;  /* 0x0000000000027802 */ /* 0x001fe20000000f00 */
        /* <DEDUP_REMOVED lines=15> */
.L_x_9603:
[----:B------:R-:W-:-:S05]  /*1ed20*/  VIADD R0, R29, 0x400 ;  /* 0x000004001d007836 */ /* 0x000fca0000000000 */
[----:B------:R-:W-:-:S13]  /*1ed30*/  LOP3.LUT P0, RZ, R0, 0x1bf, RZ, 0xc0, !PT ;  /* 0x000001bf00ff7812 */ /* 0x000fda000780c0ff */
[----:B------:R-:W-:Y:S05]  /*1ed40*/  @!P0 BRA `(.L_x_9604) ;  /* 0x0000000000808947 */ /* 0x000fea0003800000 */
[----:B------:R-:W-:Y:S01]  /*1ed50*/  MOV R0, 0x0 ;  /* 0x0000000000007802 */ /* 0x000fe20000000f00 */
[----:B------:R-:W-:Y:S01]  /*1ed60*/  ULDC.64 UR6, c[0x4][0x1b8] ;  /* 0x01006e0000067ab9 */ /* 0x000fe20000000a00 */
[----:B------:R-:W-:Y:S01]  /*1ed70*/  ULDC.64 UR8, c[0x4][0x1c0] ;  /* 0x0100700000087ab9 */ /* 0x000fe20000000a00 */
[----:B------:R-:W-:Y:S01]  /*1ed80*/  ULDC.64 UR4, c[0x4][0x80] ;  /* 0x0100200000047ab9 */ /* 0x000fe20000000a00 */
[----:B0-----:R0:W1:Y:S01]  /*1ed90*/  LDC.64 R2, c[0x4][R0] ;  /* 0x0100000000027b82 */ /* 0x0010620000000a00 */
        /* <DEDUP_REMOVED lines=11> */
.L_x_9605:
        /* <DEDUP_REMOVED lines=16> */
.L_x_9604:
[----:B------:R-:W2:Y:S01]  /*1ef50*/  LDL.LU R20, [R1+0xc] ;  /* 0x00000c0001147983 */ /* 0x000ea20000300800 */
[----:B------:R-:W-:Y:S01]  /*1ef60*/  ULDC.64 UR4, c[0x0][0x9f8] ;  /* 0x00027e0000047ab9 */ /* 0x000fe20000000a00 */
[----:B------:R-:W1:Y:S01]  /*1ef70*/  LDC R0, c[0x0][0x428] ;  /* 0x00010a00ff007b82 */ /* 0x000e620000000800 */
[----:B------:R-:W-:Y:S01]  /*1ef80*/  ISETP.NE.U32.AND P0, PT, RZ, UR4, PT ;  /* 0x00000004ff007c0c */ /* 0x000fe2000bf05070 */
[----:B------:R-:W-:-:S03]  /*1ef90*/  IMAD.MOV.U32 R6, RZ, RZ, R19 ;  /* 0x000000ffff067224 */ /* 0x000fc600078e0013 */
[----:B------:R-:W-:Y:S01]  /*1efa0*/  ISETP.NE.AND.EX P0, PT, RZ, UR5, PT, P0 ;  /* 0x00000005ff007c0c */ /* 0x000fe2000bf05300 */
[----:B------:R-:W-:-:S12]  /*1efb0*/  ULDC.64 UR4, c[0x0][0xa00] ;  /* 0x0002800000047ab9 */ /* 0x000fd80000000a00 */
[----:B0-----:R-:W0:Y:S02]  /*1efc0*/  @P0 LDC.64 R2, c[0x0][0x9f8] ;  /* 0x00027e00ff020b82 */ /* 0x001e240000000a00 */
[----:B0-----:R-:W-:-:S05]  /*1efd0*/  @P0 IMAD.WIDE R2, R19, 0x4, R2 ;  /* 0x0000000413020825 */ /* 0x001fca00078e0202 */
[----:B------:R0:W5:Y:S01]  /*1efe0*/  @P0 LDG.E R6, desc[UR52][R2.64] ;  /* 0x0000003402060981 */ /* 0x000162000c1e1900 */
[----:B-1----:R-:W-:Y:S01]  /*1eff0*/  ISETP.NE.AND P0, PT, R0, 0x1, PT ;  /* 0x000000010000780c */ /* 0x002fe20003f05270 */
[----:B------:R-:W-:Y:S01]  /*1f000*/  IMAD.MOV.U32 R0, RZ, RZ, R18 ;  /* 0x000000ffff007224 */ /* 0x000fe200078e0012 */
[----:B------:R-:W-:-:S04]  /*1f010*/  ISETP.NE.AND P6, PT, R28, RZ, PT ;  /* 0x000000ff1c00720c */ /* 0x000fc80003fc5270 */
[----:B------:R-:W-:-:S07]  /*1f020*/  PLOP3.LUT P1, PT, P6, PT, PT, 0x8, 0x0 ;  /* 0x000000000000781c */ /* 0x000fce000372e170 */
[----:B------:R-:W1:Y:S02]  /*1f030*/  @P0 LDC R5, c[0x0][0x42c] ;  /* 0x00010b00ff050b82 */ /* 0x000e640000000800 */
[----:B------:R-:W-:-:S05]  /*1f040*/  VOTEU.ALL UP1, P6 ;  /* 0x00000000003f7886 */ /* 0x000fca0003020000 */
[----:B------:R-:W-:Y:S01]  /*1f050*/  @!UP1 UIADD3 UR8, UP0, UR40, 0x270, URZ ;  /* 0x0000027028089890 */ /* 0x000fe2000ff1e03f */
[----:B------:R-:W3:Y:S03]  /*1f060*/  @P0 LDC R4, c[0x0][0x430] ;  /* 0x00010c00ff040b82 */ /* 0x000ee60000000800 */
[----:B------:R-:W-:-:S03]  /*1f070*/  @!UP1 UIADD3.X UR9, URZ, UR41, URZ, UP0, !UPT ;  /* 0x000000293f099290 */ /* 0x000fc600087fe43f */
[----:B------:R-:W-:Y:S01]  /*1f080*/  VOTEU.ALL UP0, P6 ;  /* 0x00000000003f7886 */ /* 0x000fe20003000000 */
[----:B-1----:R-:W-:-:S05]  /*1f090*/  @P0 IMAD.HI.U32 R5, R18, R5, RZ ;  /* 0x0000000512050227 */ /* 0x002fca00078e00ff */
[----:B---3--:R-:W-:Y:S02]  /*1f0a0*/  @P0 SHF.R.U32.HI R0, RZ, R4, R5 ;  /* 0x00000004ff000219 */ /* 0x008fe40000011605 */
[----:B------:R-:W-:-:S04]  /*1f0b0*/  ISETP.NE.U32.AND P0, PT, RZ, UR4, PT ;  /* 0x00000004ff007c0c */ /* 0x000fc8000bf05070 */
[----:B------:R-:W-:-:S04]  /*1f0c0*/  ISETP.NE.AND.EX P0, PT, RZ, UR5, PT, P0 ;  /* 0x00000005ff007c0c */ /* 0x000fc8000bf05300 */
[----:B------:R-:W-:Y:S01]  /*1f0d0*/  SEL R9, R19, RZ, !P0 ;  /* 0x000000ff13097207 */ /* 0x000fe20004000000 */
[----:B0-2---:R-:W-:-:S08]  /*1f0e0*/  IMAD R17, R17, 0xc0, R20 ;  /* 0x000000c011117824 */ /* 0x005fd000078e0214 */
.L_x_9606:
        /* <DEDUP_REMOVED lines=14> */
.L_x_9607:
        /* <DEDUP_REMOVED lines=13> */
.L_x_9608:
        /* <DEDUP_REMOVED lines=18> */
.L_x_9724:
[----:B------:R-:W-:Y:S01]  /*1f3c0*/  UMOV UR4, 0xffffffff ;  /* 0xffffffff00047882 */ /* 0x000fe20000000000 */
[----:B------:R-:W-:Y:S02]  /*1f3d0*/  SHF.R.S32.HI R12, RZ, 0x1f, R6 ;  /* 0x0000001fff0c7819 */ /* 0x000fe40000011406 */
[----:B------:R-:W-:Y:S05]  /*1f3e0*/  BRA.DIV UR4, `(.L_x_9610) ;  /* 0x0000004204047947 */ /* 0x000fea000b800000 */
[----:B------:R-:W-:-:S13]  /*1f3f0*/  ELECT P6, URZ, PT ;  /* 0x00000000003f782f */ /* 0x000fda00038c0000 */
.L_x_9727:
[----:B------:R-:W-:Y:S05]  /*1f400*/  @!P6 BRA `(.L_x_9611) ;  /* 0x0000000000f4e947 */ /* 0x000fea0003800000 */
[----:B------:R-:W-:-:S04]  /*1f410*/  ISETP.NE.U32.AND P0, PT, R2, RZ, PT ;  /* 0x000000ff0200720c */ /* 0x000fc80003f05070 */
        /* <DEDUP_REMOVED lines=19> */
.L_x_9612:
[----:B------:R-:W-:Y:S01]  /*1f550*/  IMAD R5, R22, 0x8, R29 ;  /* 0x0000000816057824 */ /* 0x000fe200078e021d */
[----:B------:R-:W-:-:S04]  /*1f560*/  SHF.L.U32 R4, R24, 0x1f, RZ ;  /* 0x0000001f18047819 */ /* 0x000fc800000006ff */
[----:B------:R-:W1:Y:S02]  /*1f570*/  SYNCS.PHASECHK.TRANS64.TRYWAIT P0, [R5+URZ+0x2d840], R4 ;  /* 0x02d84004050075a7 */ /* 0x000e64000800017f */
[----:B-1----:R-:W-:Y:S05]  /*1f580*/  @!P0 BRA `(.L_x_9613) ;  /* 0x0000003c00bc8947 */ /* 0x002fea0003800000 */
.L_x_9728:
        /* <DEDUP_REMOVED lines=9> */
.L_x_9614:
        /* <DEDUP_REMOVED lines=28> */
.L_x_9611:
        /* <DEDUP_REMOVED lines=37> */
[----:B0-----:R-:W-:Y:S01]  /*1fa30*/  LEA.HI R4, R5, R5, RZ, 0x1 ;  /* 0x0000000505047211 */ /* 0x001fe200078f08ff */
[----:B------:R3:W-:Y:S03]  /*1fa40*/  STL [R1+0x8], R5 ;  /* 0x0000080501007387 */ /* 0x0007e60000100800 */
[----:B------:R-:W-:-:S05]  /*1fa50*/  LOP3.LUT R4, R4, 0xfffffffe, RZ, 0xc0, !PT ;  /* 0xfffffffe04047812 */ /* 0x000fca00078ec0ff */
[----:B------:R-:W-:-:S05]  /*1fa60*/  IMAD.IADD R4, R5, 0x1, -R4 ;  /* 0x0000000105047824 */ /* 0x000fca00078e0a04 */
[----:B------:R-:W-:-:S04]  /*1fa70*/  SHF.L.U32 R4, R4, 0x1f, RZ ;  /* 0x0000001f04047819 */ /* 0x000fc800000006ff */
[----:B------:R-:W0:Y:S02]  /*1fa80*/  SYNCS.PHASECHK.TRANS64.TRYWAIT P0, [R29+URZ+0x2d820], R4 ;  /* 0x02d820041d0075a7 */ /* 0x000e24000800017f */
[----:B0--3--:R-:W-:Y:S05]  /*1fa90*/  @!P0 BRA `(.L_x_9616) ;  /* 0x00000038008c8947 */ /* 0x009fea0003800000 */
.L_x_9729:
[----:B------:R-:W-:Y:S05]  /*1faa0*/  BSYNC B0 ;  /* 0x0000000000007941 */ /* 0x000fea0003800000 */
.L_x_9615:
[----:B------:R-:W2:Y:S01]  /*1fab0*/  LDL R5, [R1+0x4] ;  /* 0x0000040001057983 */ /* 0x000ea20000100800 */
[----:B------:R-:W-:Y:S01]  /*1fac0*/  BSSY B0, `(.L_x_9617) ;  /* 0x000017e000007945 */ /* 0x000fe20003800000 */
[----:B--2---:R-:W-:-:S05]  /*1fad0*/  VIADD R9, R5, 0xfffffffe ;  /* 0xfffffffe05097836 */ /* 0x004fca0000000000 */
[----:B------:R-:W-:-:S13]  /*1fae0*/  ISETP.GE.AND P0, PT, R9, R27, PT ;  /* 0x0000001b0900720c */ /* 0x000fda0003f06270 */
[----:B------:R-:W-:Y:S05]  /*1faf0*/  @!P0 BRA `(.L_x_9618) ;  /* 0x0000001400e88947 */ /* 0x000fea0003800000 */
[----:B0-----:R-:W-:Y:S01]  /*1fb00*/  IMAD.MOV R4, RZ, RZ, -R5 ;  /* 0x000000ffff047224 */ /* 0x001fe200078e0a05 */
        /* <DEDUP_REMOVED lines=36> */
.L_x_9623:
[----:B0-----:R-:W-:Y:S01]  /*1fd50*/  IMAD R3, R10, 0x8, R29 ;  /* 0x000000080a037824 */ /* 0x001fe200078e021d */
[----:B------:R-:W-:-:S04]  /*1fd60*/  SHF.L.U32 R2, R14, 0x1f, RZ ;  /* 0x0000001f0e027819 */ /* 0x000fc800000006ff */
[----:B------:R-:W0:Y:S02]  /*1fd70*/  SYNCS.PHASECHK.TRANS64.TRYWAIT P0, [R3+URZ+0x2d840], R2 ;  /* 0x02d84002030075a7 */ /* 0x000e24000800017f */
[----:B0-----:R-:W-:Y:S05]  /*1fd80*/  @!P0 BRA `(.L_x_9624) ;  /* 0x0000003400e48947 */ /* 0x001fea0003800000 */
.L_x_9730:
        /* <DEDUP_REMOVED lines=9> */
.L_x_9625:
        /* <DEDUP_REMOVED lines=15> */
[----:B------:R-:W-:Y:S02]  /*1ff10*/  ULEA UR11, UR11, UR5, 0x7 ;  /* 0x000000050b0b7291 */ /* 0x000fe4000f8e383f */
        /* <DEDUP_REMOVED lines=15> */
.L_x_9731:
        /* <DEDUP_REMOVED lines=10> */
.L_x_9627:
[----:B------:R-:W2:Y:S02]  /*200b0*/  LDL R3, [R1] ;  /* 0x0000000001037983 */ /* 0x000ea40000100800 */
[----:B--2---:R-:W-:-:S13]  /*200c0*/  LOP3.LUT P0, RZ, R3, 0x40, RZ, 0xc0, !PT ;  /* 0x0000004003ff7812 */ /* 0x004fda000780c0ff */
[----:B------:R-:W-:Y:S05]  /*200d0*/  @P0 BRA `(.L_x_9628) ;  /* 0x0000000000040947 */ /* 0x000fea0003800000 */
[----:B------:R-:W-:Y:S01]  /*200e0*/  BPT.TRAP 0x1 ;  /* 0x000000040000795c */ /* 0x000fe20000300000 */
.L_x_9628:
        /* <DEDUP_REMOVED lines=29> */
.L_x_9622:
[----:B------:R-:W-:Y:S05]  /*202c0*/  BSYNC B2 ;  /* 0x0000000000027941 */ /* 0x000fea0003800000 */
.L_x_9621:
[----:B------:R-:W2:Y:S01]  /*202d0*/  LDL R2, [R1+0x4] ;  /* 0x0000040001027983 */ /* 0x000ea20000100800 */
[----:B------:R-:W-:Y:S02]  /*202e0*/  IMAD.MOV.U32 R24, RZ, RZ, R14 ;  /* 0x000000ffff187224 */ /* 0x000fe400078e000e */
[----:B------:R-:W-:Y:S02]  /*202f0*/  IMAD.MOV.U32 R22, RZ, RZ, R10 ;  /* 0x000000ffff167224 */ /* 0x000fe400078e000a */
[----:B--2---:R-:W-:-:S07]  /*20300*/  VIADD R9, R2, 0xfffffffd ;  /* 0xfffffffd02097836 */ /* 0x004fce0000000000 */
.L_x_9620:
[----:B------:R-:W-:Y:S05]  /*20310*/  BSYNC B1 ;  /* 0x0000000000017941 */ /* 0x000fea0003800000 */
.L_x_9619:
[----:B------:R-:W2:Y:S01]  /*20320*/  LDL.LU R2, [R1+0x4] ;  /* 0x0000040001027983 */ /* 0x000ea20000300800 */
[----:B------:R-:W-:Y:S01]  /*20330*/  VIADD R13, R13, 0xfffffffe ;  /* 0xfffffffe0d0d7836 */ /* 0x000fe20000000000 */
[----:B--2---:R-:W-:-:S04]  /*20340*/  LOP3.LUT R2, RZ, R2, RZ, 0x33, !PT ;  /* 0x00000002ff027212 */ /* 0x004fc800078e33ff */
[----:B------:R-:W-:-:S13]  /*20350*/  ISETP.NE.AND P0, PT, R13, R2, PT ;  /* 0x000000020d00720c */ /* 0x000fda0003f05270 */
[----:B------:R-:W-:Y:S05]  /*20360*/  @!P0 BRA `(.L_x_9618) ;  /* 0x0000000c00cc8947 */ /* 0x000fea0003800000 */
[----:B------:R-:W-:-:S07]  /*20370*/  IMAD.MOV.U32 R4, RZ, RZ, R8 ;  /* 0x000000ffff047224 */ /* 0x000fce00078e0008 */
.L_x_9645:
[----:B------:R-:W-:Y:S01]  /*20380*/  VIADD R10, R22, 0x1 ;  /* 0x00000001160a7836 */ /* 0x000fe20000000000 */
[----:B------:R-:W-:Y:S05]  /*20390*/  YIELD ;  /* 0x0000000000007946 */ /* 0x000fea0003800000 */
[----:B------:R-:W-:Y:S01]  /*203a0*/  ISETP.NE.AND P0, PT, R10, 0x2, PT ;  /* 0x000000020a00780c */ /* 0x000fe20003f05270 */
[----:B------:R-:W-:Y:S03]  /*203b0*/  BSSY B1, `(.L_x_9629) ;  /* 0x0000074000017945 */ /* 0x000fe60003800000 */
[----:B0-----:R-:W-:-:S02]  /*203c0*/  SEL R11, RZ, 0x1, P0 ;  /* 0x00000001ff0b7807 */ /* 0x001fc40000000000 */
        /* <DEDUP_REMOVED lines=26> */
.L_x_9631:
[----:B------:R-:W-:Y:S01]  /*20570*/  IMAD R3, R10, 0x8, R29 ;  /* 0x000000080a037824 */ /* 0x000fe200078e021d */
[----:B------:R-:W-:-:S04]  /*20580*/  SHF.L.U32 R2, R11, 0x1f, RZ ;  /* 0x0000001f0b027819 */ /* 0x000fc800000006ff */
[----:B------:R-:W1:Y:S02]  /*20590*/  SYNCS.PHASECHK.TRANS64.TRYWAIT P0, [R3+URZ+0x2d840], R2 ;  /* 0x02d84002030075a7 */ /* 0x000e64000800017f */
[----:B-1----:R-:W-:Y:S05]  /*205a0*/  @!P0 BRA `(.L_x_9632) ;  /* 0x0000003000048947 */ /* 0x002fea0003800000 */
.L_x_9732:
        /* <DEDUP_REMOVED lines=9> */
.L_x_9633:
        /* <DEDUP_REMOVED lines=31> */
.L_x_9733:
        /* <DEDUP_REMOVED lines=10> */
.L_x_9635:
[----:B------:R-:W2:Y:S02]  /*208d0*/  LDL R2, [R1] ;  /* 0x0000000001027983 */ /* 0x000ea40000100800 */
[----:B--2---:R-:W-:-:S13]  /*208e0*/  LOP3.LUT P0, RZ, R2, 0x40, RZ, 0xc0, !PT ;  /* 0x0000004002ff7812 */ /* 0x004fda000780c0ff */
[----:B------:R-:W-:Y:S05]  /*208f0*/  @P0 BRA `(.L_x_9636) ;  /* 0x0000000000040947 */ /* 0x000fea0003800000 */
[----:B------:R-:W-:Y:S01]  /*20900*/  BPT.TRAP 0x1 ;  /* 0x000000040000795c */ /* 0x000fe20000300000 */
.L_x_9636:
        /* <DEDUP_REMOVED lines=30> */
.L_x_9630:
[----:B------:R-:W-:Y:S05]  /*20af0*/  BSYNC B1 ;  /* 0x0000000000017941 */ /* 0x000fea0003800000 */
.L_x_9629:
        /* <DEDUP_REMOVED lines=31> */
.L_x_9639:
[----:B------:R-:W-:Y:S01]  /*20cf0*/  IMAD R2, R22, 0x8, R29 ;  /* 0x0000000816027824 */ /* 0x000fe200078e021d */
[----:B------:R-:W-:-:S04]  /*20d00*/  SHF.L.U32 R3, R24, 0x1f, RZ ;  /* 0x0000001f18037819 */ /* 0x000fc800000006ff */
[----:B------:R-:W1:Y:S02]  /*20d10*/  SYNCS.PHASECHK.TRANS64.TRYWAIT P0, [R2+URZ+0x2d840], R3 ;  /* 0x02d84003020075a7 */ /* 0x000e64000800017f */
[----:B-1----:R-:W-:Y:S05]  /*20d20*/  @!P0 BRA `(.L_x_9640) ;  /* 0x00000028004c8947 */ /* 0x002fea0003800000 */
.L_x_9734:
        /* <DEDUP_REMOVED lines=9> */
.L_x_9641:
        /* <DEDUP_REMOVED lines=16> */
[----:B------:R-:W-:Y:S02]  /*20ec0*/  ULEA UR11, UR11, UR5, 0x7 ;  /* 0x000000050b0b7291 */ /* 0x000fe4000f8e383f */
        /* <DEDUP_REMOVED lines=14> */
.L_x_9735:
        /* <DEDUP_REMOVED lines=10> */
.L_x_9643:
[----:B------:R-:W2:Y:S02]  /*21050*/  LDL R3, [R1] ;  /* 0x0000000001037983 */ /* 0x000ea40000100800 */
[----:B--2---:R-:W-:-:S13]  /*21060*/  LOP3.LUT P0, RZ, R3, 0x40, RZ, 0xc0, !PT ;  /* 0x0000004003ff7812 */ /* 0x004fda000780c0ff */
[----:B------:R-:W-:Y:S05]  /*21070*/  @P0 BRA `(.L_x_9644) ;  /* 0x0000000000040947 */ /* 0x000fea0003800000 */
[----:B------:R-:W-:Y:S01]  /*21080*/  BPT.TRAP 0x1 ;  /* 0x000000040000795c */ /* 0x000fe20000300000 */
.L_x_9644:
        /* <DEDUP_REMOVED lines=29> */
.L_x_9638:
[----:B------:R-:W-:Y:S05]  /*21260*/  BSYNC B1 ;  /* 0x0000000000017941 */ /* 0x000fea0003800000 */
.L_x_9637:
[----:B------:R-:W-:Y:S01]  /*21270*/  ISETP.GT.AND P0, PT, R13, R27, PT ;  /* 0x0000001b0d00720c */ /* 0x000fe20003f04270 */
[----:B------:R-:W-:-:S12]  /*21280*/  VIADD R9, R9, 0xfffffffe ;  /* 0xfffffffe09097836 */ /* 0x000fd80000000000 */
[----:B------:R-:W-:Y:S05]  /*21290*/  @P0 BRA `(.L_x_9645) ;  /* 0xfffffff000380947 */ /* 0x000fea000383ffff */
.L_x_9618:
[----:B------:R-:W-:Y:S05]  /*212a0*/  BSYNC B0 ;  /* 0x0000000000007941 */ /* 0x000fea0003800000 */
.L_x_9617:
[----:B------:R-:W-:Y:S01]  /*212b0*/  ISETP.NE.AND P0, PT, R28, RZ, PT ;  /* 0x000000ff1c00720c */ /* 0x000fe20003f05270 */
[----:B------:R-:W-:-:S12]  /*212c0*/  BSSY B0, `(.L_x_9646) ;  /* 0x000000e000007945 */ /* 0x000fd80003800000 */
        /* <DEDUP_REMOVED lines=12> */
[----:B0-----:R-:W-:-:S07]  /*21390*/  IADD3 R16, R4, UR37, R9 ;  /* 0x0000002504107c10 */ /* 0x001fce000fffe009 */
.L_x_9647:
[----:B------:R-:W-:Y:S05]  /*213a0*/  BSYNC B0 ;  /* 0x0000000000007941 */ /* 0x000fea0003800000 */
.L_x_9646:
[----:B------:R-:W-:Y:S04]  /*213b0*/  BSSY B0, `(.L_x_9648) ;  /* 0x0000030000007945 */ /* 0x000fe80003800000 */
[----:B------:R-:W-:Y:S05]  /*213c0*/  @!P6 BRA `(.L_x_9649) ;  /* 0x0000000000b8e947 */ /* 0x000fea0003800000 */
[----:B------:R-:W-:Y:S01]  /*213d0*/  IMAD R3, R22, 0x8, R29 ;  /* 0x0000000816037824 */ /* 0x000fe200078e021d */
[----:B0-----:R-:W-:-:S04]  /*213e0*/  SHF.L.U32 R2, R24, 0x1f, RZ ;  /* 0x0000001f18027819 */ /* 0x001fc800000006ff */
[----:B------:R-:W0:Y:S02]  /*213f0*/  SYNCS.PHASECHK.TRANS64.TRYWAIT P0, [R3+URZ+0x2d860], R2 ;  /* 0x02d86002030075a7 */ /* 0x000e24000800017f */
[----:B0-----:R-:W-:Y:S05]  /*21400*/  @!P0 BRA `(.L_x_9650) ;  /* 0x0000002000bc8947 */ /* 0x001fea0003800000 */
.L_x_9736:
        /* <DEDUP_REMOVED lines=10> */
.L_x_9651:
[----:B------:R-:W2:Y:S02]  /*214b0*/  LDL R2, [R1] ;  /* 0x0000000001027983 */ /* 0x000ea40000100800 */
[----:B--2---:R-:W-:-:S13]  /*214c0*/  LOP3.LUT P0, RZ, R2, 0x40, RZ, 0xc0, !PT ;  /* 0x0000004002ff7812 */ /* 0x004fda000780c0ff */
[----:B------:R-:W-:Y:S05]  /*214d0*/  @P0 BRA `(.L_x_9652) ;  /* 0x0000000000040947 */ /* 0x000fea0003800000 */
[----:B------:R-:W-:Y:S01]  /*214e0*/  BPT.TRAP 0x1 ;  /* 0x000000040000795c */ /* 0x000fe20000300000 */
.L_x_9652:
        /* <DEDUP_REMOVED lines=28> */
.L_x_9649:
[----:B------:R-:W-:Y:S05]  /*216b0*/  BSYNC B0 ;  /* 0x0000000000007941 */ /* 0x000fea0003800000 */
.L_x_9648:
[----:B------:R-:W-:-:S05]  /*216c0*/  VIADD R22, R22, 0x1 ;  /* 0x0000000116167836 */ /* 0x000fca0000000000 */
[----:B------:R-:W-:-:S04]  /*216d0*/  ISETP.NE.AND P0, PT, R22, 0x2, PT ;  /* 0x000000021600780c */ /* 0x000fc80003f05270 */
[----:B------:R-:W-:Y:S02]  /*216e0*/  SEL R3, RZ, 0x1, P0 ;  /* 0x00000001ff037807 */ /* 0x000fe40000000000 */
[----:B------:R-:W-:Y:S02]  /*216f0*/  SEL R22, R22, RZ, P0 ;  /* 0x000000ff16167207 */ /* 0x000fe40000000000 */
[----:B------:R-:W-:-:S07]  /*21700*/  LOP3.LUT R24, R24, R3, RZ, 0x3c, !PT ;  /* 0x0000000318187212 */ /* 0x000fce00078e3cff */
.L_x_9602:
[----:B------:R-:W-:Y:S05]  /*21710*/  BSYNC B6 ;  /* 0x0000000000067941 */ /* 0x000fea0003800000 */
.L_x_9600:
[----:B------:R-:W-:-:S03]  /*21720*/  UMOV UR4, 0xffffffff ;  /* 0xffffffff00047882 */ /* 0x000fc60000000000 */
[----:B------:R-:W-:Y:S05]  /*21730*/  BRA.DIV UR4, `(.L_x_9653) ;  /* 0x0000002204047947 */ /* 0x000fea000b800000 */
[----:B0-----:R0:W1:Y:S04]  /*21740*/  SHFL.IDX PT, R4, R16, RZ, 0x1f ;  /* 0x00001fff10047589 */ /* 0x00106800000e0000 */
[----:B------:R0:W2:Y:S02]  /*21750*/  SHFL.IDX PT, R5, R16, 0x1, 0x1f ;  /* 0x00201f0010057f89 */ /* 0x0000a400000e0000 */
.L_x_9740:
        /* <DEDUP_REMOVED lines=11> */
.L_x_9655:
[----:B------:R-:W-:Y:S05]  /*21810*/  BSYNC B0 ;  /* 0x0000000000007941 */ /* 0x000fea0003800000 */
.L_x_9654:
[----:B------:R-:W-:-:S03]  /*21820*/  UMOV UR4, 0xffffffff ;  /* 0xffffffff00047882 */ /* 0x000fc60000000000 */
[----:B------:R-:W-:Y:S05]  /*21830*/  BRA.DIV UR4, `(.L_x_9656) ;  /* 0x0000002204107947 */ /* 0x000fea000b800000 */
[----:B-----5:R-:W4:Y:S01]  /*21840*/  SHFL.UP PT, R14, R2, 0x1, RZ ;  /* 0x04200000020e7989 */ /* 0x020f2200000e00ff */
[C---:B------:R-:W-:Y:S02]  /*21850*/  ISETP.NE.AND P0, PT, R28.reuse, RZ, PT ;  /* 0x000000ff1c00720c */ /* 0x040fe40003f05270 */
[----:B------:R-:W-:Y:S02]  /*21860*/  ISETP.GE.U32.AND P1, PT, R28, 0x2, PT ;  /* 0x000000021c00780c */ /* 0x000fe40003f26070 */
        /* <DEDUP_REMOVED lines=18> */
.L_x_9748:
[----:B------:R-:W-:Y:S02]  /*21990*/  ULDC UR4, c[0x0][0xc10] ;  /* 0x0003040000047ab9 */ /* 0x000fe40000000800 */
[----:B------:R-:W-:-:S04]  /*219a0*/  IMAD.U32 R6, RZ, RZ, UR4 ;  /* 0x00000004ff067e24 */ /* 0x000fc8000f8e00ff */
[----:B----4-:R-:W-:-:S04]  /*219b0*/  IMAD R14, R14, R6, RZ ;  /* 0x000000060e0e7224 */ /* 0x010fc800078e02ff */
[----:B--2---:R-:W-:-:S05]  /*219c0*/  IMAD.IADD R5, R5, 0x1, R14 ;  /* 0x0000000105057824 */ /* 0x004fca00078e020e */
[----:B-1----:R-:W-:-:S13]  /*219d0*/  ISETP.GT.AND P0, PT, R5, R4, PT ;  /* 0x000000040500720c */ /* 0x002fda0003f04270 */
[----:B------:R-:W-:Y:S05]  /*219e0*/  @P0 BRA `(.L_x_9657) ;  /* 0x0000000000ac0947 */ /* 0x000fea0003800000 */
[----:B------:R-:W1:Y:S02]  /*219f0*/  LDC R0, c[0x0][0xc14] ;  /* 0x00030500ff007b82 */ /* 0x000e640000000800 */
.L_x_9662:
        /* <DEDUP_REMOVED lines=9> */
[----:B---3--:R-:W1:Y:S02]  /*21a90*/  LDC.64 R2, c[0x0][0xc58] ;  /* 0x00031600ff027b82 */ /* 0x008e640000000a00 */
[----:B-1----:R-:W-:-:S06]  /*21aa0*/  IMAD.WIDE R2, R7, 0x4, R2 ;  /* 0x0000000407027825 */ /* 0x002fcc00078e0202 */
[----:B------:R1:W5:Y:S02]  /*21ab0*/  LDG.E R2, desc[UR52][R2.64] ;  /* 0x0000003402027981 */ /* 0x000364000c1e1900 */
.L_x_9660:
[----:B------:R-:W-:Y:S05]  /*21ac0*/  BSYNC B0 ;  /* 0x0000000000007941 */ /* 0x000fea0003800000 */
.L_x_9659:
        /* <DEDUP_REMOVED lines=11> */
[----:B-1-3--:R-:W-:-:S05]  /*21b80*/  IMAD.IADD R3, R13, 0x1, R14 ;  /* 0x000000010d037824 */ /* 0x00afca00078e020e */
        /* <DEDUP_REMOVED lines=11> */
.L_x_9756:
[----:B------:R-:W-:Y:S02]  /*21c40*/  ULDC UR4, c[0x0][0xc10] ;  /* 0x0003040000047ab9 */ /* 0x000fe40000000800 */
[----:B------:R-:W-:-:S04]  /*21c50*/  IMAD.U32 R6, RZ, RZ, UR4 ;  /* 0x00000004ff067e24 */ /* 0x000fc8000f8e00ff */
[----:B--2---:R-:W-:-:S04]  /*21c60*/  IMAD R14, R14, R6, RZ ;  /* 0x000000060e0e7224 */ /* 0x004fc800078e02ff */
[----:B------:R-:W-:-:S05]  /*21c70*/  IMAD.IADD R5, R14, 0x1, R5 ;  /* 0x000000010e057824 */ /* 0x000fca00078e0205 */
[----:B------:R-:W-:-:S13]  /*21c80*/  ISETP.GT.AND P0, PT, R5, R4, PT ;  /* 0x000000040500720c */ /* 0x000fda0003f04270 */
[----:B------:R-:W-:Y:S05]  /*21c90*/  @!P0 BRA `(.L_x_9662) ;  /* 0xfffffffc00588947 */ /* 0x000fea000383ffff */
.L_x_9657:
        /* <DEDUP_REMOVED lines=8> */
.L_x_9760:
[----:B------:R-:W-:Y:S01]  /*21d20*/  ISETP.NE.AND P0, PT, R5, RZ, PT ;  /* 0x000000ff0500720c */ /* 0x000fe20003f05270 */
[----:B------:R-:W-:-:S12]  /*21d30*/  IMAD.MOV.U32 R14, RZ, RZ, RZ ;  /* 0x000000ffff0e7224 */ /* 0x000fd800078e00ff */
[----:B------:R-:W-:Y:S05]  /*21d40*/  @!P0 BRA `(.L_x_9664) ;  /* 0x0000000000108947 */ /* 0x000fea0003800000 */
[----:B------:R-:W-:Y:S01]  /*21d50*/  UMOV UR4, 0xffffffff ;  /* 0xffffffff00047882 */ /* 0x000fe20000000000 */
[----:B------:R-:W-:Y:S02]  /*21d60*/  VIADD R12, R8, 0xffffffff ;  /* 0xffffffff080c7836 */ /* 0x000fe40000000000 */
[----:B------:R-:W-:Y:S05]  /*21d70*/  BRA.DIV UR4, `(.L_x_9665) ;  /* 0x0000002204a87947 */ /* 0x000fea000b800000 */
[----:B------:R0:W0:Y:S02]  /*21d80*/  SHFL.IDX PT, R14, R3, R12, 0x1f ;  /* 0x00001f0c030e7589 */ /* 0x00002400000e0000 */
.L_x_9664:
[----:B0123--:R-:W0:Y:S01]  /*21d90*/  LDC.64 R2, c[0x0][0xc68] ;  /* 0x00031a00ff027b82 */ /* 0x00fe220000000a00 */
[----:B------:R-:W-:-:S04]  /*21da0*/  IMAD.IADD R19, R8, 0x1, R19 ;  /* 0x0000000108137824 */ /* 0x000fc800078e0213 */
[----:B0-----:R-:W-:-:S05]  /*21db0*/  IMAD.WIDE R2, R19, 0x4, R2 ;  /* 0x0000000413027825 */ /* 0x001fca00078e0202 */
[----:B------:R0:W4:Y:S01]  /*21dc0*/  LDG.E R8, desc[UR52][R2.64] ;  /* 0x0000003402087981 */ /* 0x000122000c1e1900 */
[----:B------:R-:W-:Y:S02]  /*21dd0*/  IMAD R16, R14, R6, R7 ;  /* 0x000000060e107224 */ /* 0x000fe400078e0207 */
        /* <DEDUP_REMOVED lines=35> */
[----:B0-----:R-:W-:Y:S01]  /*22010*/  VIADD R3, R8, 0xffffffe ;  /* 0x0ffffffe08037836 */ /* 0x001fe20000000000 */
[----:B------:R-:W-:-:S05]  /*22020*/  IABS R8, R6 ;  /* 0x0000000600087213 */ /* 0x000fca0000000000 */
[----:B------:R-:W0:Y:S01]  /*22030*/  F2I.FTZ.U32.TRUNC.NTZ R3, R3 ;  /* 0x0000000300037305 */ /* 0x000e22000021f000 */
[----:B------:R-:W-:Y:S02]  /*22040*/  IMAD.MOV R8, RZ, RZ, -R8 ;  /* 0x000000ffff087224 */ /* 0x000fe400078e0a08 */
[----:B0-----:R-:W-:-:S04]  /*22050*/  IMAD.MOV R2, RZ, RZ, -R3 ;  /* 0x000000ffff027224 */ /* 0x001fc800078e0a03 */
        /* <DEDUP_REMOVED lines=22> */
.L_x_9658:
[----:B------:R-:W-:Y:S01]  /*221c0*/  UMOV UR4, URZ ;  /* 0x0000003f00047c82 */ /* 0x000fe20008000000 */
[----:B------:R-:W-:Y:S01]  /*221d0*/  UMOV UR5, URZ ;  /* 0x0000003f00057c82 */ /* 0x000fe20008000000 */
[----:B------:R-:W-:Y:S01]  /*221e0*/  ULDC UR6, c[0x0][0xc14] ;  /* 0x0003050000067ab9 */ /* 0x000fe20000000800 */
[----:B0-----:R-:W-:Y:S02]  /*221f0*/  IMAD.MOV.U32 R16, RZ, RZ, R4 ;  /* 0x000000ffff107224 */ /* 0x001fe400078e0004 */
[----:B------:R-:W-:Y:S02]  /*22200*/  IMAD.U32 R17, RZ, RZ, UR4 ;  /* 0x00000004ff117e24 */ /* 0x000fe4000f8e00ff */
[----:B------:R-:W-:Y:S02]  /*22210*/  IMAD.U32 R18, RZ, RZ, UR5 ;  /* 0x00000005ff127e24 */ /* 0x000fe4000f8e00ff */
[----:B------:R-:W-:-:S07]  /*22220*/  IMAD.U32 R19, RZ, RZ, UR6 ;  /* 0x00000006ff137e24 */ /* 0x000fce000f8e00ff */
.L_x_9666:
[----:B------:R-:W-:Y:S01]  /*22230*/  ISETP.NE.AND P0, PT, R28, RZ, PT ;  /* 0x000000ff1c00720c */ /* 0x000fe20003f05270 */
[----:B------:R-:W-:Y:S05]  /*22240*/  WARPSYNC.ALL ;  /* 0x0000000000007948 */ /* 0x000fea0003800000 */
[----:B------:R-:W-:Y:S07]  /*22250*/  BAR.SYNC.DEFER_BLOCKING 0x4, 0x1a0 ;  /* 0x0106800000007b1d */ /* 0x000fee0000010000 */
[----:B------:R-:W-:Y:S01]  /*22260*/  @!P0 MOV R2, 0x400 ;  /* 0x0000040000028802 */ /* 0x000fe20000000f00 */
[----:B---3--:R-:W0:Y:S03]  /*22270*/  @!P0 S2R R3, SR_CgaCtaId ;  /* 0x0000000000038919 */ /* 0x008e260000008800 */
[----:B0-----:R-:W-:-:S05]  /*22280*/  @!P0 LEA R2, R3, R2, 0x18 ;  /* 0x0000000203028211 */ /* 0x001fca00078ec0ff */
[----:B------:R1:W-:Y:S01]  /*22290*/  @!P0 STS.128 [R2+0x2d8d0], R16 ;  /* 0x02d8d01002008388 */ /* 0x0003e20000000c00 */
[----:B------:R-:W-:Y:S06]  /*222a0*/  BAR.ARV 0x5, 0x1a0 ;  /* 0x0146800000007b1d */ /* 0x000fec0000002000 */
[----:B------:R-:W-:-:S13]  /*222b0*/  ISETP.GE.AND P0, PT, R19, R0, PT ;  /* 0x000000001300720c */ /* 0x000fda0003f06270 */
[----:B------:R-:W-:Y:S05]  /*222c0*/  @!P0 BRA `(.L_x_9667) ;  /* 0xffffffac00cc8947 */ /* 0x000fea000383ffff */
.L_x_9561:
        /* <DEDUP_REMOVED lines=12> */
.L_x_9763:
[----:B------:R-:W-:Y:S05]  /*22390*/  BSYNC B0 ;  /* 0x0000000000007941 */ /* 0x000fea0003800000 */
.L_x_9668:
[----:B------:R-:W-:-:S03]  /*223a0*/  UMOV UR4, 0xffffffff ;  /* 0xffffffff00047882 */ /* 0x000fc60000000000 */
[----:B------:R-:W-:Y:S05]  /*223b0*/  BRA.DIV UR4, `(.L_x_9670) ;  /* 0x0000001e04507947 */ /* 0x000fea000b800000 */
[----:B0-----:R-:W0:Y:S02]  /*223c0*/  S2R R0, SR_TID.X ;  /* 0x0000000000007919 */ /* 0x001e240000002100 */
[----:B0-----:R-:W-:-:S04]  /*223d0*/  SHF.R.U32.HI R0, RZ, 0x5, R0 ;  /* 0x00000005ff007819 */ /* 0x001fc80000011600 */
[----:B------:R-:W-:-:S05]  /*223e0*/  LOP3.LUT R0, R0, 0x3, RZ, 0xc0, !PT ;  /* 0x0000000300007812 */ /* 0x000fca00078ec0ff */
[----:B------:R0:W1:Y:S02]  /*223f0*/  SHFL.IDX PT, R14, R0, RZ, 0x1f ;  /* 0x00001fff000e7589 */ /* 0x00006400000e0000 */
.L_x_9766:
[----:B-1----:R-:W-:-:S13]  /*22400*/  ISETP.NE.AND P0, PT, R14, RZ, PT ;  /* 0x000000ff0e00720c */ /* 0x002fda0003f05270 */
[----:B------:R-:W-:Y:S05]  /*22410*/  @P0 BRA `(.L_x_9344) ;  /* 0x0000000000880947 */ /* 0x000fea0003800000 */
[----:B------:R-:W-:-:S03]  /*22420*/  UMOV UR4, 0xffffffff ;  /* 0xffffffff00047882 */ /* 0x000fc60000000000 */
[----:B------:R-:W-:Y:S05]  /*22430*/  BRA.DIV UR4, `(.L_x_9671) ;  /* 0x0000001e04647947 */ /* 0x000fea000b800000 */
[----:B------:R-:W-:-:S13]  /*22440*/  ELECT P6, URZ, PT ;  /* 0x00000000003f782f */ /* 0x000fda00038c0000 */
.L_x_9769:
[----:B------:R-:W-:Y:S05]  /*22450*/  @!P6 BRA `(.L_x_9344) ;  /* 0x000000000078e947 */ /* 0x000fea0003800000 */
[----:B------:R-:W-:-:S06]  /*22460*/  ULOP3.LUT UR4, UR36, 0x2, URZ, 0xfc, !UPT ;  /* 0x0000000224047892 */ /* 0x000fcc000f8efc3f */
[----:B0-----:R-:W-:-:S05]  /*22470*/  IMAD.U32 R0, RZ, RZ, UR4 ;  /* 0x00000004ff007e24 */ /* 0x001fca000f8e00ff */
[----:B------:R-:W-:-:S13]  /*22480*/  ISETP.NE.AND P2, PT, R0, 0x3, PT ;  /* 0x000000030000780c */ /* 0x000fda0003f45270 */
[----:B------:R-:W-:Y:S05]  /*22490*/  @!P2 BRA `(.L_x_9672) ;  /* 0x000000000004a947 */ /* 0x000fea0003800000 */
[----:B------:R-:W-:Y:S01]  /*224a0*/  BPT.TRAP 0x1 ;  /* 0x000000040000795c */ /* 0x000fe20000300000 */
.L_x_9672:
        /* <DEDUP_REMOVED lines=12> */
.L_x_9770:
[----:B------:R-:W1:Y:S02]  /*22570*/  SYNCS.PHASECHK.TRANS64.TRYWAIT P0, [R3+URZ], R0 ;  /* 0x00000000030075a7 */ /* 0x000e64000800017f */
[----:B-1----:R-:W-:Y:S05]  /*22580*/  @!P0 BRA `(.L_x_9674) ;  /* 0x0000001c00448947 */ /* 0x002fea0003800000 */
.L_x_9771:
[----:B------:R-:W-:Y:S05]  /*22590*/  @!P2 BRA `(.L_x_9675) ;  /* 0x000000000004a947 */ /* 0x000fea0003800000 */
[----:B------:R-:W-:Y:S01]  /*225a0*/  BPT.TRAP 0x1 ;  /* 0x000000040000795c */ /* 0x000fe20000300000 */
.L_x_9675:
[----:B-1----:R-:W-:-:S04]  /*225b0*/  VIADD R3, R9, 0x2d860 ;  /* 0x0002d86009037836 */ /* 0x002fc80000000000 */
[----:B------:R-:W-:-:S04]  /*225c0*/  IMAD R5, R22, 0x8, R3 ;  /* 0x0000000816057824 */ /* 0x000fc800078e0203 */
[----:B------:R-:W1:Y:S02]  /*225d0*/  SYNCS.PHASECHK.TRANS64.TRYWAIT P0, [R5+URZ], R2 ;  /* 0x00000002050075a7 */ /* 0x000e64000800017f */
[----:B-1----:R-:W-:Y:S05]  /*225e0*/  @!P0 BRA `(.L_x_9676) ;  /* 0x0000001c00408947 */ /* 0x002fea0003800000 */
.L_x_9772:
[----:B------:R-:W-:-:S07]  /*225f0*/  IMAD R3, R4, 0x8, R3 ;  /* 0x0000000804037824 */ /* 0x000fce00078e0203 */
.L_x_9677:
[----:B--2---:R2:W3:Y:S02]  /*22600*/  SYNCS.PHASECHK.TRANS64.TRYWAIT P0, [R3+URZ], R0 ;  /* 0x00000000030075a7 */ /* 0x0044e4000800017f */
[----:B---3--:R-:W-:Y:S05]  /*22610*/  @!P0 NANOSLEEP.SYNCS 0x989680 ;  /* 0x009896800000895d */ /* 0x008fea0003900000 */
[----:B------:R-:W3:Y:S02]  /*22620*/  @!P0 SYNCS.PHASECHK.TRANS64 P0, [R3+URZ], R0 ;  /* 0x00000000030085a7 */ /* 0x000ee4000800007f */
[----:B---3--:R-:W-:Y:S05]  /*22630*/  @!P0 BRA `(.L_x_9677) ;  /* 0xfffffffc00f08947 */ /* 0x008fea000383ffff */
.L_x_9344:
[----:B------:R-:W-:Y:S05]  /*22640*/  BSYNC B7 ;  /* 0x0000000000077941 */ /* 0x000fea0003800000 */
.L_x_9341:
[----:B------:R-:W-:Y:S05]  /*22650*/  EXIT ;  /* 0x000000000000794d */ /* 0x000fea0003800000 */
.L_x_9368:
[----:B0-----:R0:W1:Y:S02]  /*22660*/  SYNCS.PHASECHK.TRANS64.TRYWAIT P5, [R15+URZ+0x2d890], R86 ;  /* 0x02d890560f0075a7 */ /* 0x00106400080a017f */
[----:B-1----:R-:W-:Y:S05]  /*22670*/  @!P5 NANOSLEEP.SYNCS 0x989680 ;  /* 0x009896800000d95d */ /* 0x002fea0003900000 */
[----:B------:R-:W1:Y:S02]  /*22680*/  @!P5 SYNCS.PHASECHK.TRANS64 P5, [R15+URZ+0x2d890], R86 ;  /* 0x02d890560f00d5a7 */ /* 0x000e6400080a007f */
[----:B-1----:R-:W-:Y:S05]  /*22690*/  @!P5 BRA `(.L_x_9368) ;  /* 0xfffffffc00f0d947 */ /* 0x002fea000383ffff */
[----:B------:R-:W-:Y:S05]  /*226a0*/  BRA `(.L_x_9678) ;  /* 0xfffffe0c00047947 */ /* 0x000fea000383ffff */
.L_x_9396:
[----:B0-----:R0:W1:Y:S02]  /*226b0*/  SYNCS.PHASECHK.TRANS64.TRYWAIT P5, [R15+URZ+0x2d890], R86 ;  /* 0x02d890560f0075a7 */ /* 0x00106400080a017f */
[----:B-1----:R-:W-:Y:S05]  /*226c0*/  @!P5 NANOSLEEP.SYNCS 0x989680 ;  /* 0x009896800000d95d */ /* 0x002fea0003900000 */
[----:B------:R-:W1:Y:S02]  /*226d0*/  @!P5 SYNCS.PHASECHK.TRANS64 P5, [R15+URZ+0x2d890], R86 ;  /* 0x02d890560f00d5a7 */ /* 0x000e6400080a007f */
[----:B-1----:R-:W-:Y:S05]  /*226e0*/  @!P5 BRA `(.L_x_9396) ;  /* 0xfffffffc00f0d947 */ /* 0x002fea000383ffff */
[----:B------:R-:W-:Y:S05]  /*226f0*/  BRA `(.L_x_9679) ;  /* 0xfffffe2400e07947 */ /* 0x000fea000383ffff */
.L_x_9409:
[----:B0-----:R0:W1:Y:S02]  /*22700*/  SYNCS.PHASECHK.TRANS64.TRYWAIT P4, [R15+URZ+0x2d890], R86 ;  /* 0x02d890560f0075a7 */ /* 0x001064000808017f */
[----:B-1----:R-:W-:Y:S05]  /*22710*/  @!P4 NANOSLEEP.SYNCS 0x989680 ;  /* 0x009896800000c95d */ /* 0x002fea0003900000 */
[----:B------:R-:W1:Y:S02]  /*22720*/  @!P4 SYNCS.PHASECHK.TRANS64 P4, [R15+URZ+0x2d890], R86 ;  /* 0x02d890560f00c5a7 */ /* 0x000e64000808007f */
[----:B-1----:R-:W-:Y:S05]  /*22730*/  @!P4 BRA `(.L_x_9409) ;  /* 0xfffffffc00f0c947 */ /* 0x002fea000383ffff */
[----:B------:R-:W-:Y:S05]  /*22740*/  BRA `(.L_x_9680) ;  /* 0xfffffe4000847947 */ /* 0x000fea000383ffff */
.L_x_9413:
[----:B--2---:R2:W3:Y:S02]  /*22750*/  SYNCS.PHASECHK.TRANS64.TRYWAIT P3, [R15+URZ+0x2d8b0], R86 ;  /* 0x02d8b0560f0075a7 */ /* 0x0044e4000806017f */
[----:B---3--:R-:W-:Y:S05]  /*22760*/  @!P3 NANOSLEEP.SYNCS 0x989680 ;  /* 0x009896800000b95d */ /* 0x008fea0003900000 */
[----:B------:R-:W3:Y:S02]  /*22770*/  @!P3 SYNCS.PHASECHK.TRANS64 P3, [R15+URZ+0x2d8b0], R86 ;  /* 0x02d8b0560f00b5a7 */ /* 0x000ee4000806007f */
[----:B---3--:R-:W-:Y:S05]  /*22780*/  @!P3 BRA `(.L_x_9413) ;  /* 0xfffffffc00f0b947 */ /* 0x008fea000383ffff */
[----:B------:R-:W-:Y:S05]  /*22790*/  BRA `(.L_x_9681) ;  /* 0xfffffe44001c7947 */ /* 0x000fea000383ffff */
.L_x_9427:
        /* <DEDUP_REMOVED lines=8> */
.L_x_9683:
[----:B------:R-:W-:Y:S05]  /*22820*/  BSYNC B0 ;  /* 0x0000000000007941 */ /* 0x000fea0003800000 */
.L_x_9682:
[----:B------:R1:W-:Y:S01]  /*22830*/  STL [R1+0x4], R14 ;  /* 0x0000040e01007387 */ /* 0x0003e20000100800 */
[----:B------:R-:W-:Y:S05]  /*22840*/  BRA `(.L_x_9684) ;  /* 0xfffffe4c005c7947 */ /* 0x000fea000383ffff */
.L_x_9440:
[----:B------:R-:W-:Y:S01]  /*22850*/  BSSY B1, `(.L_x_9685) ;  /* 0x0000007000017945 */ /* 0x000fe20003800000 */
[----:B------:R-:W-:Y:S02]  /*22860*/  IMAD.MOV.U32 R12, RZ, RZ, RZ ;  /* 0x000000ffff0c7224 */ /* 0x000fe400078e00ff */
[----:B------:R-:W-:Y:S02]  /*22870*/  IMAD.MOV.U32 R11, RZ, RZ, 0x1e1f ;  /* 0x00001e1fff0b7424 */ /* 0x000fe400078e00ff */
[----:B------:R-:W-:-:S07]  /*22880*/  IMAD.MOV.U32 R15, RZ, RZ, -0x1 ;  /* 0xffffffffff0f7424 */ /* 0x000fce00078e00ff */
[----:B------:R-:W-:Y:S05]  /*22890*/  WARPSYNC.COLLECTIVE R15, `(.L_x_9686) ;  /* 0x000000000f087348 */ /* 0x000fea0003c00000 */
[----:B------:R0:W1:Y:S02]  /*228a0*/  SHFL.IDX P6, R14, R13, R12, R11 ;  /* 0x0000000c0d0e7389 */ /* 0x00006400000c000b */
[----:B01----:R-:W-:Y:S01]  /*228b0*/  ENDCOLLECTIVE ;  /* 0x000000000000791b */ /* 0x003fe20003800000 */
.L_x_9686:
[----:B------:R-:W-:Y:S05]  /*228c0*/  BSYNC B1 ;  /* 0x0000000000017941 */ /* 0x000fea0003800000 */
.L_x_9685:
[----:B------:R-:W-:Y:S05]  /*228d0*/  BRA `(.L_x_9687) ;  /* 0xfffffe5800ac7947 */ /* 0x000fea000383ffff */
.L_x_9441:
        /* <DEDUP_REMOVED lines=8> */
.L_x_9689:
[----:B------:R-:W-:Y:S05]  /*22960*/  BSYNC B1 ;  /* 0x0000000000017941 */ /* 0x000fea0003800000 */
.L_x_9688:
[----:B------:R-:W-:Y:S05]  /*22970*/  BRA `(.L_x_9690) ;  /* 0xfffffe5800907947 */ /* 0x000fea000383ffff */
.L_x_9442:
        /* <DEDUP_REMOVED lines=8> */
.L_x_9692:
[----:B------:R-:W-:Y:S05]  /*22a00*/  BSYNC B1 ;  /* 0x0000000000017941 */ /* 0x000fea0003800000 */
.L_x_9691:
[----:B------:R-:W-:Y:S05]  /*22a10*/  BRA `(.L_x_9693) ;  /* 0xfffffe5800747947 */ /* 0x000fea000383ffff */
.L_x_9443:
        /* <DEDUP_REMOVED lines=8> */
.L_x_9695:
[----:B------:R-:W-:Y:S05]  /*22aa0*/  BSYNC B1 ;  /* 0x0000000000017941 */ /* 0x000fea0003800000 */
.L_x_9694:
[----:B------:R-:W-:Y:S05]  /*22ab0*/  BRA `(.L_x_9696) ;  /* 0xfffffe5800587947 */ /* 0x000fea000383ffff */
.L_x_9445:
[----:B0-----:R0:W1:Y:S02]  /*22ac0*/  SYNCS.PHASECHK.TRANS64.TRYWAIT P1, [R2+URZ+0x2d800], R3 ;  /* 0x02d80003020075a7 */ /* 0x001064000802017f */
[----:B-1----:R-:W-:Y:S05]  /*22ad0*/  @!P1 NANOSLEEP.SYNCS 0x989680 ;  /* 0x009896800000995d */ /* 0x002fea0003900000 */
[----:B------:R-:W1:Y:S02]  /*22ae0*/  @!P1 SYNCS.PHASECHK.TRANS64 P1, [R2+URZ+0x2d800], R3 ;  /* 0x02d80003020095a7 */ /* 0x000e64000802007f */
[----:B-1----:R-:W-:Y:S05]  /*22af0*/  @!P1 BRA `(.L_x_9445) ;  /* 0xfffffffc00f09947 */ /* 0x002fea000383ffff */
[----:B------:R-:W-:Y:S05]  /*22b00*/  BRA `(.L_x_9697) ;  /* 0xfffffe5800d87947 */ /* 0x000fea000383ffff */
.L_x_9459:
[----:B------:R-:W-:Y:S01]  /*22b10*/  BSSY B1, `(.L_x_9698) ;  /* 0x0000007000017945 */ /* 0x000fe20003800000 */
[----:B------:R-:W-:Y:S02]  /*22b20*/  IMAD.MOV.U32 R12, RZ, RZ, RZ ;  /* 0x000000ffff0c7224 */ /* 0x000fe400078e00ff */
[----:B------:R-:W-:Y:S02]  /*22b30*/  IMAD.MOV.U32 R11, RZ, RZ, 0x1e1f ;  /* 0x00001e1fff0b7424 */ /* 0x000fe400078e00ff */
[----:B------:R-:W-:-:S07]  /*22b40*/  IMAD.MOV.U32 R15, RZ, RZ, -0x1 ;  /* 0xffffffffff0f7424 */ /* 0x000fce00078e00ff */
[----:B------:R-:W-:Y:S05]  /*22b50*/  WARPSYNC.COLLECTIVE R15, `(.L_x_9699) ;  /* 0x000000000f087348 */ /* 0x000fea0003c00000 */
[----:B------:R0:W1:Y:S02]  /*22b60*/  SHFL.IDX P6, R14, R13, R12, R11 ;  /* 0x0000000c0d0e7389 */ /* 0x00006400000c000b */
[----:B01----:R-:W-:Y:S01]  /*22b70*/  ENDCOLLECTIVE ;  /* 0x000000000000791b */ /* 0x003fe20003800000 */
.L_x_9699:
[----:B------:R-:W-:Y:S05]  /*22b80*/  BSYNC B1 ;  /* 0x0000000000017941 */ /* 0x000fea0003800000 */
.L_x_9698:
[----:B------:R-:W-:Y:S05]  /*22b90*/  BRA `(.L_x_9700) ;  /* 0xfffffe74005c7947 */ /* 0x000fea000383ffff */
.L_x_9460:
        /* <DEDUP_REMOVED lines=8> */
.L_x_9702:
[----:B------:R-:W-:Y:S05]  /*22c20*/  BSYNC B1 ;  /* 0x0000000000017941 */ /* 0x000fea0003800000 */
.L_x_9701:
[----:B------:R-:W-:Y:S05]  /*22c30*/  BRA `(.L_x_9703) ;  /* 0xfffffe7400407947 */ /* 0x000fea000383ffff */
.L_x_9461:
        /* <DEDUP_REMOVED lines=8> */
.L_x_9705:
[----:B------:R-:W-:Y:S05]  /*22cc0*/  BSYNC B1 ;  /* 0x0000000000017941 */ /* 0x000fea0003800000 */
.L_x_9704:
[----:B------:R-:W-:Y:S05]  /*22cd0*/  BRA `(.L_x_9706) ;  /* 0xfffffe7400247947 */ /* 0x000fea000383ffff */
.L_x_9462:
        /* <DEDUP_REMOVED lines=8> */
.L_x_9708:
[----:B------:R-:W-:Y:S05]  /*22d60*/  BSYNC B1 ;  /* 0x0000000000017941 */ /* 0x000fea0003800000 */
.L_x_9707:
[----:B------:R-:W-:Y:S05]  /*22d70*/  BRA `(.L_x_9709) ;  /* 0xfffffe7400087947 */ /* 0x000fea000383ffff */
.L_x_9464:
[----:B0-----:R0:W1:Y:S02]  /*22d80*/  SYNCS.PHASECHK.TRANS64.TRYWAIT P1, [R2+URZ+0x2d800], R9 ;  /* 0x02d80009020075a7 */ /* 0x001064000802017f */
[----:B-1----:R-:W-:Y:S05]  /*22d90*/  @!P1 NANOSLEEP.SYNCS 0x989680 ;  /* 0x009896800000995d */ /* 0x002fea0003900000 */
[----:B------:R-:W1:Y:S02]  /*22da0*/  @!P1 SYNCS.PHASECHK.TRANS64 P1, [R2+URZ+0x2d800], R9 ;  /* 0x02d80009020095a7 */ /* 0x000e64000802007f */
[----:B-1----:R-:W-:Y:S05]  /*22db0*/  @!P1 BRA `(.L_x_9464) ;  /* 0xfffffffc00f09947 */ /* 0x002fea000383ffff */
[----:B------:R-:W-:Y:S05]  /*22dc0*/  BRA `(.L_x_9710) ;  /* 0xfffffe7400887947 */ /* 0x000fea000383ffff */
.L_x_9472:
[----:B--2---:R2:W3:Y:S02]  /*22dd0*/  SYNCS.PHASECHK.TRANS64.TRYWAIT P2, [R0+URZ+0x2d830], R3 ;  /* 0x02d83003000075a7 */ /* 0x0044e4000804017f */
[----:B---3--:R-:W-:Y:S05]  /*22de0*/  @!P2 NANOSLEEP.SYNCS 0x989680 ;  /* 0x009896800000a95d */ /* 0x008fea0003900000 */
[----:B------:R-:W3:Y:S02]  /*22df0*/  @!P2 SYNCS.PHASECHK.TRANS64 P2, [R0+URZ+0x2d830], R3 ;  /* 0x02d830030000a5a7 */ /* 0x000ee4000804007f */
[----:B---3--:R-:W-:Y:S05]  /*22e00*/  @!P2 BRA `(.L_x_9472) ;  /* 0xfffffffc00f0a947 */ /* 0x008fea000383ffff */
[----:B------:R-:W-:Y:S05]  /*22e10*/  BRA `(.L_x_9471) ;  /* 0xfffffe8c00947947 */ /* 0x000fea000383ffff */
.L_x_9490:
[----:B-1----:R1:W2:Y:S02]  /*22e20*/  SYNCS.PHASECHK.TRANS64.TRYWAIT P3, [R9+URZ+0x2d830], R8 ;  /* 0x02d83008090075a7 */ /* 0x0022a4000806017f */
[----:B--2---:R-:W-:Y:S05]  /*22e30*/  @!P3 NANOSLEEP.SYNCS 0x989680 ;  /* 0x009896800000b95d */ /* 0x004fea0003900000 */
[----:B------:R-:W2:Y:S02]  /*22e40*/  @!P3 SYNCS.PHASECHK.TRANS64 P3, [R9+URZ+0x2d830], R8 ;  /* 0x02d830080900b5a7 */ /* 0x000ea4000806007f */
[----:B--2---:R-:W-:Y:S05]  /*22e50*/  @!P3 BRA `(.L_x_9490) ;  /* 0xfffffffc00f0b947 */ /* 0x004fea000383ffff */
[----:B------:R-:W-:Y:S05]  /*22e60*/  BRA `(.L_x_9489) ;  /* 0xfffffecc00047947 */ /* 0x000fea000383ffff */
.L_x_9494:
[----:B-1----:R1:W2:Y:S02]  /*22e70*/  SYNCS.PHASECHK.TRANS64.TRYWAIT P2, [R9+URZ+0x2d850], R8 ;  /* 0x02d85008090075a7 */ /* 0x0022a4000804017f */
[----:B--2---:R-:W-:Y:S05]  /*22e80*/  @!P2 NANOSLEEP.SYNCS 0x989680 ;  /* 0x009896800000a95d */ /* 0x004fea0003900000 */
[----:B------:R-:W2:Y:S02]  /*22e90*/  @!P2 SYNCS.PHASECHK.TRANS64 P2, [R9+URZ+0x2d850], R8 ;  /* 0x02d850080900a5a7 */ /* 0x000ea4000804007f */
[----:B--2---:R-:W-:Y:S05]  /*22ea0*/  @!P2 BRA `(.L_x_9494) ;  /* 0xfffffffc00f0a947 */ /* 0x004fea000383ffff */
[----:B------:R-:W-:Y:S05]  /*22eb0*/  BRA `(.L_x_9491) ;  /* 0xfffffed000087947 */ /* 0x000fea000383ffff */
.L_x_9513:
[----:B-1----:R1:W2:Y:S02]  /*22ec0*/  SYNCS.PHASECHK.TRANS64.TRYWAIT P3, [R11+URZ+0x2d830], R12 ;  /* 0x02d8300c0b0075a7 */ /* 0x0022a4000806017f */
[----:B--2---:R-:W-:Y:S05]  /*22ed0*/  @!P3 NANOSLEEP.SYNCS 0x989680 ;  /* 0x009896800000b95d */ /* 0x004fea0003900000 */
[----:B------:R-:W2:Y:S02]  /*22ee0*/  @!P3 SYNCS.PHASECHK.TRANS64 P3, [R11+URZ+0x2d830], R12 ;  /* 0x02d8300c0b00b5a7 */ /* 0x000ea4000806007f */
[----:B--2---:R-:W-:Y:S05]  /*22ef0*/  @!P3 BRA `(.L_x_9513) ;  /* 0xfffffffc00f0b947 */ /* 0x004fea000383ffff */
[----:B------:R-:W-:Y:S05]  /*22f00*/  BRA `(.L_x_9512) ;  /* 0xffffff0800407947 */ /* 0x000fea000383ffff */
.L_x_9517:
[----:B-1----:R1:W2:Y:S02]  /*22f10*/  SYNCS.PHASECHK.TRANS64.TRYWAIT P2, [R11+URZ+0x2d850], R10 ;  /* 0x02d8500a0b0075a7 */ /* 0x0022a4000804017f */
[----:B--2---:R-:W-:Y:S05]  /*22f20*/  @!P2 NANOSLEEP.SYNCS 0x989680 ;  /* 0x009896800000a95d */ /* 0x004fea0003900000 */
[----:B------:R-:W2:Y:S02]  /*22f30*/  @!P2 SYNCS.PHASECHK.TRANS64 P2, [R11+URZ+0x2d850], R10 ;  /* 0x02d8500a0b00a5a7 */ /* 0x000ea4000804007f */
[----:B--2---:R-:W-:Y:S05]  /*22f40*/  @!P2 BRA `(.L_x_9517) ;  /* 0xfffffffc00f0a947 */ /* 0x004fea000383ffff */
[----:B------:R-:W-:Y:S05]  /*22f50*/  BRA `(.L_x_9514) ;  /* 0xffffff0c00447947 */ /* 0x000fea000383ffff */
.L_x_9524:
[----:B-1----:R1:W2:Y:S02]  /*22f60*/  SYNCS.PHASECHK.TRANS64.TRYWAIT P3, [R12+URZ+0x2d830], R13 ;  /* 0x02d8300d0c0075a7 */ /* 0x0022a4000806017f */
[----:B--2---:R-:W-:Y:S05]  /*22f70*/  @!P3 NANOSLEEP.SYNCS 0x989680 ;  /* 0x009896800000b95d */ /* 0x004fea0003900000 */
[----:B------:R-:W2:Y:S02]  /*22f80*/  @!P3 SYNCS.PHASECHK.TRANS64 P3, [R12+URZ+0x2d830], R13 ;  /* 0x02d8300d0c00b5a7 */ /* 0x000ea4000806007f */
[----:B--2---:R-:W-:Y:S05]  /*22f90*/  @!P3 BRA `(.L_x_9524) ;  /* 0xfffffffc00f0b947 */ /* 0x004fea000383ffff */
[----:B------:R-:W-:Y:S05]  /*22fa0*/  BRA `(.L_x_9523) ;  /* 0xffffff3400347947 */ /* 0x000fea000383ffff */
.L_x_9528:
[----:B-1----:R1:W2:Y:S02]  /*22fb0*/  SYNCS.PHASECHK.TRANS64.TRYWAIT P2, [R13+URZ+0x2d850], R12 ;  /* 0x02d8500c0d0075a7 */ /* 0x0022a4000804017f */
[----:B--2---:R-:W-:Y:S05]  /*22fc0*/  @!P2 NANOSLEEP.SYNCS 0x989680 ;  /* 0x009896800000a95d */ /* 0x004fea0003900000 */
[----:B------:R-:W2:Y:S02]  /*22fd0*/  @!P2 SYNCS.PHASECHK.TRANS64 P2, [R13+URZ+0x2d850], R12 ;  /* 0x02d8500c0d00a5a7 */ /* 0x000ea4000804007f */
[----:B--2---:R-:W-:Y:S05]  /*22fe0*/  @!P2 BRA `(.L_x_9528) ;  /* 0xfffffffc00f0a947 */ /* 0x004fea000383ffff */
[----:B------:R-:W-:Y:S05]  /*22ff0*/  BRA `(.L_x_9525) ;  /* 0xffffff3800387947 */ /* 0x000fea000383ffff */
.L_x_9541:
[----:B-1----:R1:W2:Y:S02]  /*23000*/  SYNCS.PHASECHK.TRANS64.TRYWAIT P0, [R11+URZ+0x2d850], R0 ;  /* 0x02d850000b0075a7 */ /* 0x0022a4000800017f */
[----:B--2---:R-:W-:Y:S05]  /*23010*/  @!P0 NANOSLEEP.SYNCS 0x989680 ;  /* 0x009896800000895d */ /* 0x004fea0003900000 */
[----:B------:R-:W2:Y:S02]  /*23020*/  @!P0 SYNCS.PHASECHK.TRANS64 P0, [R11+URZ+0x2d850], R0 ;  /* 0x02d850000b0085a7 */ /* 0x000ea4000800007f */
[----:B--2---:R-:W-:Y:S05]  /*23030*/  @!P0 BRA `(.L_x_9541) ;  /* 0xfffffffc00f08947 */ /* 0x004fea000383ffff */
[----:B------:R-:W-:Y:S05]  /*23040*/  BRA `(.L_x_9540) ;  /* 0xffffff6c00e47947 */ /* 0x000fea000383ffff */
.L_x_9575:
[----:B------:R-:W0:Y:S01]  /*23050*/  S2R R12, SR_TID.X ;  /* 0x00000000000c7919 */ /* 0x000e220000002100 */
[----:B------:R-:W-:Y:S01]  /*23060*/  BSSY B1, `(.L_x_9711) ;  /* 0x000000a000017945 */ /* 0x000fe20003800000 */
[----:B------:R-:W-:Y:S02]  /*23070*/  IMAD.MOV.U32 R11, RZ, RZ, 0x1f ;  /* 0x0000001fff0b7424 */ /* 0x000fe400078e00ff */
[----:B------:R-:W-:Y:S01]  /*23080*/  IMAD.MOV.U32 R15, RZ, RZ, -0x1 ;  /* 0xffffffffff0f7424 */ /* 0x000fe200078e00ff */
[----:B0-----:R-:W-:-:S04]  /*23090*/  SHF.R.U32.HI R12, RZ, 0x5, R12 ;  /* 0x00000005ff0c7819 */ /* 0x001fc8000001160c */
[----:B------:R-:W-:-:S05]  /*230a0*/  LOP3.LUT R12, R12, 0x3, RZ, 0xc0, !PT ;  /* 0x000000030c0c7812 */ /* 0x000fca00078ec0ff */
[----:B------:R-:W-:Y:S02]  /*230b0*/  IMAD.MOV.U32 R13, RZ, RZ, R12 ;  /* 0x000000ffff0d7224 */ /* 0x000fe400078e000c */
[----:B------:R-:W-:-:S07]  /*230c0*/  IMAD.MOV.U32 R12, RZ, RZ, RZ ;  /* 0x000000ffff0c7224 */ /* 0x000fce00078e00ff */
[----:B------:R-:W-:Y:S05]  /*230d0*/  WARPSYNC.COLLECTIVE R15, `(.L_x_9712) ;  /* 0x000000000f087348 */ /* 0x000fea0003c00000 */
[----:B------:R0:W1:Y:S02]  /*230e0*/  SHFL.IDX P6, R14, R13, R12, R11 ;  /* 0x0000000c0d0e7389 */ /* 0x00006400000c000b */
[----:B01----:R-:W-:Y:S01]  /*230f0*/  ENDCOLLECTIVE ;  /* 0x000000000000791b */ /* 0x003fe20003800000 */
.L_x_9712:
[----:B------:R-:W-:Y:S05]  /*23100*/  BSYNC B1 ;  /* 0x0000000000017941 */ /* 0x000fea0003800000 */
.L_x_9711:
[----:B------:R-:W-:Y:S05]  /*23110*/  BRA `(.L_x_9713) ;  /* 0xffffffa800ac7947 */ /* 0x000fea000383ffff */
.L_x_9576:
[----:B------:R-:W-:Y:S01]  /*23120*/  BSSY B1, `(.L_x_9714) ;  /* 0x0000006000017945 */ /* 0x000fe20003800000 */
[----:B------:R-:W-:-:S07]  /*23130*/  IMAD.MOV.U32 R15, RZ, RZ, -0x1 ;  /* 0xffffffffff0f7424 */ /* 0x000fce00078e00ff */
[----:B------:R-:W-:Y:S05]  /*23140*/  WARPSYNC.COLLECTIVE R15, `(.L_x_9715) ;  /* 0x000000000f0c7348 */ /* 0x000fea0003c00000 */
[----:B------:R-:W-:Y:S02]  /*23150*/  ELECT P6, UR62, PT ;  /* 0x00000000003e782f */ /* 0x000fe400038c0000 */
[----:B------:R-:W-:Y:S01]  /*23160*/  MOV R14, UR62 ;  /* 0x0000003e000e7c02 */ /* 0x000fe20008000f00 */
[----:B------:R-:W-:Y:S10]  /*23170*/  ENDCOLLECTIVE ;  /* 0x000000000000791b */ /* 0x000ff40003800000 */
.L_x_9715:
[----:B------:R-:W-:Y:S05]  /*23180*/  BSYNC B1 ;  /* 0x0000000000017941 */ /* 0x000fea0003800000 */
.L_x_9714:
[----:B------:R-:W-:Y:S05]  /*23190*/  BRA `(.L_x_9716) ;  /* 0xffffffa800987947 */ /* 0x000fea000383ffff */
.L_x_9578:
[----:B0-----:R0:W1:Y:S02]  /*231a0*/  SYNCS.PHASECHK.TRANS64.TRYWAIT P0, [R8+URZ+0x2d820], R11 ;  /* 0x02d8200b080075a7 */ /* 0x001064000800017f */
[----:B-1----:R-:W-:Y:S05]  /*231b0*/  @!P0 NANOSLEEP.SYNCS 0x989680 ;  /* 0x009896800000895d */ /* 0x002fea0003900000 */
[----:B------:R-:W1:Y:S02]  /*231c0*/  @!P0 SYNCS.PHASECHK.TRANS64 P0, [R8+URZ+0x2d820], R11 ;  /* 0x02d8200b080085a7 */ /* 0x000e64000800007f */
[----:B-1----:R-:W-:Y:S05]  /*231d0*/  @!P0 BRA `(.L_x_9578) ;  /* 0xfffffffc00f08947 */ /* 0x002fea000383ffff */
[----:B------:R-:W-:Y:S05]  /*231e0*/  BRA `(.L_x_9717) ;  /* 0xffffffa800b47947 */ /* 0x000fea000383ffff */
.L_x_9581:
[----:B0-----:R0:W1:Y:S02]  /*231f0*/  SYNCS.PHASECHK.TRANS64.TRYWAIT P0, [R11+URZ+0x2d8a0], R10 ;  /* 0x02d8a00a0b0075a7 */ /* 0x001064000800017f */
[----:B-1----:R-:W-:Y:S05]  /*23200*/  @!P0 NANOSLEEP.SYNCS 0x989680 ;  /* 0x009896800000895d */ /* 0x002fea0003900000 */
[----:B------:R-:W1:Y:S02]  /*23210*/  @!P0 SYNCS.PHASECHK.TRANS64 P0, [R11+URZ+0x2d8a0], R10 ;  /* 0x02d8a00a0b0085a7 */ /* 0x000e64000800007f */
[----:B-1----:R-:W-:Y:S05]  /*23220*/  @!P0 BRA `(.L_x_9581) ;  /* 0xfffffffc00f08947 */ /* 0x002fea000383ffff */
[----:B------:R-:W-:Y:S05]  /*23230*/  BRA `(.L_x_9718) ;  /* 0xffffffa800bc7947 */ /* 0x000fea000383ffff */
.L_x_9583:
[----:B-1----:R1:W2:Y:S02]  /*23240*/  SYNCS.PHASECHK.TRANS64.TRYWAIT P0, [R11+URZ+0x2d8c0], R10 ;  /* 0x02d8c00a0b0075a7 */ /* 0x0022a4000800017f */
[----:B--2---:R-:W-:Y:S05]  /*23250*/  @!P0 NANOSLEEP.SYNCS 0x989680 ;  /* 0x009896800000895d */ /* 0x004fea0003900000 */
[----:B------:R-:W2:Y:S02]  /*23260*/  @!P0 SYNCS.PHASECHK.TRANS64 P0, [R11+URZ+0x2d8c0], R10 ;  /* 0x02d8c00a0b0085a7 */ /* 0x000ea4000800007f */
[----:B--2---:R-:W-:Y:S05]  /*23270*/  @!P0 BRA `(.L_x_9583) ;  /* 0xfffffffc00f08947 */ /* 0x004fea000383ffff */
[----:B------:R-:W-:Y:S05]  /*23280*/  BRA `(.L_x_9719) ;  /* 0xffffffac003c7947 */ /* 0x000fea000383ffff */
.L_x_9587:
[----:B0-----:R0:W1:Y:S02]  /*23290*/  SYNCS.PHASECHK.TRANS64.TRYWAIT P0, [R10+URZ+0x2d8a0], R11 ;  /* 0x02d8a00b0a0075a7 */ /* 0x001064000800017f */
[----:B-1----:R-:W-:Y:S05]  /*232a0*/  @!P0 NANOSLEEP.SYNCS 0x989680 ;  /* 0x009896800000895d */ /* 0x002fea0003900000 */
[----:B------:R-:W1:Y:S02]  /*232b0*/  @!P0 SYNCS.PHASECHK.TRANS64 P0, [R10+URZ+0x2d8a0], R11 ;  /* 0x02d8a00b0a0085a7 */ /* 0x000e64000800007f */
[----:B-1----:R-:W-:Y:S05]  /*232c0*/  @!P0 BRA `(.L_x_9587) ;  /* 0xfffffffc00f08947 */ /* 0x002fea000383ffff */
[----:B------:R-:W-:Y:S05]  /*232d0*/  BRA `(.L_x_9720) ;  /* 0xffffffac00e47947 */ /* 0x000fea000383ffff */
.L_x_9589:
[----:B-1----:R1:W2:Y:S02]  /*232e0*/  SYNCS.PHASECHK.TRANS64.TRYWAIT P1, [R10+URZ+0x2d8c0], R11 ;  /* 0x02d8c00b0a0075a7 */ /* 0x0022a4000802017f */
[----:B--2---:R-:W-:Y:S05]  /*232f0*/  @!P1 NANOSLEEP.SYNCS 0x989680 ;  /* 0x009896800000995d */ /* 0x004fea0003900000 */
[----:B------:R-:W2:Y:S02]  /*23300*/  @!P1 SYNCS.PHASECHK.TRANS64 P1, [R10+URZ+0x2d8c0], R11 ;  /* 0x02d8c00b0a0095a7 */ /* 0x000ea4000802007f */
[----:B--2---:R-:W-:Y:S05]  /*23310*/  @!P1 BRA `(.L_x_9589) ;  /* 0xfffffffc00f09947 */ /* 0x004fea000383ffff */
[----:B------:R-:W-:Y:S05]  /*23320*/  BRA `(.L_x_9721) ;  /* 0xffffffb000607947 */ /* 0x000fea000383ffff */
.L_x_9609:
        /* <DEDUP_REMOVED lines=11> */
.L_x_9723:
[----:B------:R-:W-:Y:S05]  /*233e0*/  BSYNC B0 ;  /* 0x0000000000007941 */ /* 0x000fea0003800000 */
.L_x_9722:
[----:B------:R-:W-:Y:S05]  /*233f0*/  BRA `(.L_x_9724) ;  /* 0xffffffbc00f07947 */ /* 0x000fea000383ffff */
.L_x_9610:
[----:B------:R-:W-:Y:S01]  /*23400*/  BSSY B0, `(.L_x_9725) ;  /* 0x0000006000007945 */ /* 0x000fe20003800000 */
[----:B------:R-:W-:-:S07]  /*23410*/  IMAD.MOV.U32 R15, RZ, RZ, -0x1 ;  /* 0xffffffffff0f7424 */ /* 0x000fce00078e00ff */
[----:B------:R-:W-:Y:S05]  /*23420*/  WARPSYNC.COLLECTIVE R15, `(.L_x_9726) ;  /* 0x000000000f0c7348 */ /* 0x000fea0003c00000 */
[----:B------:R-:W-:Y:S02]  /*23430*/  ELECT P6, UR62, PT ;  /* 0x00000000003e782f */ /* 0x000fe400038c0000 */
[----:B------:R-:W-:Y:S01]  /*23440*/  MOV R14, UR62 ;  /* 0x0000003e000e7c02 */ /* 0x000fe20008000f00 */
[----:B------:R-:W-:Y:S10]  /*23450*/  ENDCOLLECTIVE ;  /* 0x000000000000791b */ /* 0x000ff40003800000 */
.L_x_9726:
[----:B------:R-:W-:Y:S05]  /*23460*/  BSYNC B0 ;  /* 0x0000000000007941 */ /* 0x000fea0003800000 */
.L_x_9725:
[----:B------:R-:W-:Y:S05]  /*23470*/  BRA `(.L_x_9727) ;  /* 0xffffffbc00e07947 */ /* 0x000fea000383ffff */
.L_x_9613:
[----:B-1----:R1:W2:Y:S02]  /*23480*/  SYNCS.PHASECHK.TRANS64.TRYWAIT P0, [R5+URZ+0x2d840], R4 ;  /* 0x02d84004050075a7 */ /* 0x0022a4000800017f */
[----:B--2---:R-:W-:Y:S05]  /*23490*/  @!P0 NANOSLEEP.SYNCS 0x989680 ;  /* 0x009896800000895d */ /* 0x004fea0003900000 */
[----:B------:R-:W2:Y:S02]  /*234a0*/  @!P0 SYNCS.PHASECHK.TRANS64 P0, [R5+URZ+0x2d840], R4 ;  /* 0x02d84004050085a7 */ /* 0x000ea4000800007f */
[----:B--2---:R-:W-:Y:S05]  /*234b0*/  @!P0 BRA `(.L_x_9613) ;  /* 0xfffffffc00f08947 */ /* 0x004fea000383ffff */
[----:B------:R-:W-:Y:S05]  /*234c0*/  BRA `(.L_x_9728) ;  /* 0xffffffc000307947 */ /* 0x000fea000383ffff */
.L_x_9616:
[----:B0-----:R0:W1:Y:S02]  /*234d0*/  SYNCS.PHASECHK.TRANS64.TRYWAIT P0, [R29+URZ+0x2d820], R4 ;  /* 0x02d820041d0075a7 */ /* 0x001064000800017f */
[----:B-1----:R-:W-:Y:S05]  /*234e0*/  @!P0 NANOSLEEP.SYNCS 0x989680 ;  /* 0x009896800000895d */ /* 0x002fea0003900000 */
[----:B------:R-:W1:Y:S02]  /*234f0*/  @!P0 SYNCS.PHASECHK.TRANS64 P0, [R29+URZ+0x2d820], R4 ;  /* 0x02d820041d0085a7 */ /* 0x000e64000800007f */
[----:B-1----:R-:W-:Y:S05]  /*23500*/  @!P0 BRA `(.L_x_9616) ;  /* 0xfffffffc00f08947 */ /* 0x002fea000383ffff */
[----:B------:R-:W-:Y:S05]  /*23510*/  BRA `(.L_x_9729) ;  /* 0xffffffc400607947 */ /* 0x000fea000383ffff */
.L_x_9624:
[----:B0-----:R0:W1:Y:S02]  /*23520*/  SYNCS.PHASECHK.TRANS64.TRYWAIT P0, [R3+URZ+0x2d840], R2 ;  /* 0x02d84002030075a7 */ /* 0x001064000800017f */
[----:B-1----:R-:W-:Y:S05]  /*23530*/  @!P0 NANOSLEEP.SYNCS 0x989680 ;  /* 0x009896800000895d */ /* 0x002fea0003900000 */
[----:B------:R-:W1:Y:S02]  /*23540*/  @!P0 SYNCS.PHASECHK.TRANS64 P0, [R3+URZ+0x2d840], R2 ;  /* 0x02d84002030085a7 */ /* 0x000e64000800007f */
[----:B-1----:R-:W-:Y:S05]  /*23550*/  @!P0 BRA `(.L_x_9624) ;  /* 0xfffffffc00f08947 */ /* 0x002fea000383ffff */
[----:B------:R-:W-:Y:S05]  /*23560*/  BRA `(.L_x_9730) ;  /* 0xffffffc800087947 */ /* 0x000fea000383ffff */
.L_x_9626:
[----:B0-----:R0:W1:Y:S02]  /*23570*/  SYNCS.PHASECHK.TRANS64.TRYWAIT P0, [R2+URZ+0x2d860], R3 ;  /* 0x02d86003020075a7 */ /* 0x001064000800017f */
[----:B-1----:R-:W-:Y:S05]  /*23580*/  @!P0 NANOSLEEP.SYNCS 0x989680 ;  /* 0x009896800000895d */ /* 0x002fea0003900000 */
[----:B------:R-:W1:Y:S02]  /*23590*/  @!P0 SYNCS.PHASECHK.TRANS64 P0, [R2+URZ+0x2d860], R3 ;  /* 0x02d86003020085a7 */ /* 0x000e64000800007f */
[----:B-1----:R-:W-:Y:S05]  /*235a0*/  @!P0 BRA `(.L_x_9626) ;  /* 0xfffffffc00f08947 */ /* 0x002fea000383ffff */
[----:B------:R-:W-:Y:S05]  /*235b0*/  BRA `(.L_x_9731) ;  /* 0xffffffc800947947 */ /* 0x000fea000383ffff */
.L_x_9632:
[----:B-1----:R1:W2:Y:S02]  /*235c0*/  SYNCS.PHASECHK.TRANS64.TRYWAIT P0, [R3+URZ+0x2d840], R2 ;  /* 0x02d84002030075a7 */ /* 0x0022a4000800017f */
[----:B--2---:R-:W-:Y:S05]  /*235d0*/  @!P0 NANOSLEEP.SYNCS 0x989680 ;  /* 0x009896800000895d */ /* 0x004fea0003900000 */
[----:B------:R-:W2:Y:S02]  /*235e0*/  @!P0 SYNCS.PHASECHK.TRANS64 P0, [R3+URZ+0x2d840], R2 ;  /* 0x02d84002030085a7 */ /* 0x000ea4000800007f */
[----:B--2---:R-:W-:Y:S05]  /*235f0*/  @!P0 BRA `(.L_x_9632) ;  /* 0xfffffffc00f08947 */ /* 0x004fea000383ffff */
[----:B------:R-:W-:Y:S05]  /*23600*/  BRA `(.L_x_9732) ;  /* 0xffffffcc00e87947 */ /* 0x000fea000383ffff */
.L_x_9634:
[----:B0-----:R0:W1:Y:S02]  /*23610*/  SYNCS.PHASECHK.TRANS64.TRYWAIT P0, [R3+URZ+0x2d860], R24 ;  /* 0x02d86018030075a7 */ /* 0x001064000800017f */
[----:B-1----:R-:W-:Y:S05]  /*23620*/  @!P0 NANOSLEEP.SYNCS 0x989680 ;  /* 0x009896800000895d */ /* 0x002fea0003900000 */
[----:B------:R-:W1:Y:S02]  /*23630*/  @!P0 SYNCS.PHASECHK.TRANS64 P0, [R3+URZ+0x2d860], R24 ;  /* 0x02d86018030085a7 */ /* 0x000e64000800007f */
[----:B-1----:R-:W-:Y:S05]  /*23640*/  @!P0 BRA `(.L_x_9634) ;  /* 0xfffffffc00f08947 */ /* 0x002fea000383ffff */
[----:B------:R-:W-:Y:S05]  /*23650*/  BRA `(.L_x_9733) ;  /* 0xffffffd000747947 */ /* 0x000fea000383ffff */
.L_x_9640:
[----:B-1----:R1:W2:Y:S02]  /*23660*/  SYNCS.PHASECHK.TRANS64.TRYWAIT P0, [R2+URZ+0x2d840], R3 ;  /* 0x02d84003020075a7 */ /* 0x0022a4000800017f */
[----:B--2---:R-:W-:Y:S05]  /*23670*/  @!P0 NANOSLEEP.SYNCS 0x989680 ;  /* 0x009896800000895d */ /* 0x004fea0003900000 */
[----:B------:R-:W2:Y:S02]  /*23680*/  @!P0 SYNCS.PHASECHK.TRANS64 P0, [R2+URZ+0x2d840], R3 ;  /* 0x02d84003020085a7 */ /* 0x000ea4000800007f */
[----:B--2---:R-:W-:Y:S05]  /*23690*/  @!P0 BRA `(.L_x_9640) ;  /* 0xfffffffc00f08947 */ /* 0x004fea000383ffff */
[----:B------:R-:W-:Y:S05]  /*236a0*/  BRA `(.L_x_9734) ;  /* 0xffffffd400a07947 */ /* 0x000fea000383ffff */
.L_x_9642:
[----:B0-----:R0:W1:Y:S02]  /*236b0*/  SYNCS.PHASECHK.TRANS64.TRYWAIT P0, [R2+URZ+0x2d860], R11 ;  /* 0x02d8600b020075a7 */ /* 0x001064000800017f */
[----:B-1----:R-:W-:Y:S05]  /*236c0*/  @!P0 NANOSLEEP.SYNCS 0x989680 ;  /* 0x009896800000895d */ /* 0x002fea0003900000 */
[----:B------:R-:W1:Y:S02]  /*236d0*/  @!P0 SYNCS.PHASECHK.TRANS64 P0, [R2+URZ+0x2d860], R11 ;  /* 0x02d8600b020085a7 */ /* 0x000e64000800007f */
[----:B-1----:R-:W-:Y:S05]  /*236e0*/  @!P0 BRA `(.L_x_9642) ;  /* 0xfffffffc00f08947 */ /* 0x002fea000383ffff */
[----:B------:R-:W-:Y:S05]  /*236f0*/  BRA `(.L_x_9735) ;  /* 0xffffffd8002c7947 */ /* 0x000fea000383ffff */
.L_x_9650:
[----:B0-----:R0:W1:Y:S02]  /*23700*/  SYNCS.PHASECHK.TRANS64.TRYWAIT P0, [R3+URZ+0x2d860], R2 ;  /* 0x02d86002030075a7 */ /* 0x001064000800017f */
[----:B-1----:R-:W-:Y:S05]  /*23710*/  @!P0 NANOSLEEP.SYNCS 0x989680 ;  /* 0x009896800000895d */ /* 0x002fea0003900000 */
[----:B------:R-:W1:Y:S02]  /*23720*/  @!P0 SYNCS.PHASECHK.TRANS64 P0, [R3+URZ+0x2d860], R2 ;  /* 0x02d86002030085a7 */ /* 0x000e64000800007f */
[----:B-1----:R-:W-:Y:S05]  /*23730*/  @!P0 BRA `(.L_x_9650) ;  /* 0xfffffffc00f08947 */ /* 0x002fea000383ffff */
[----:B------:R-:W-:Y:S05]  /*23740*/  BRA `(.L_x_9736) ;  /* 0xffffffdc00307947 */ /* 0x000fea000383ffff */
.L_x_9653:
[----:B------:R-:W-:Y:S01]  /*23750*/  BSSY B0, `(.L_x_9737) ;  /* 0x0000008000007945 */ /* 0x000fe20003800000 */
[----:B------:R-:W-:Y:S02]  /*23760*/  IMAD.MOV.U32 R13, RZ, RZ, R16 ;  /* 0x000000ffff0d7224 */ /* 0x000fe400078e0010 */
[----:B------:R-:W-:Y:S02]  /*23770*/  IMAD.MOV.U32 R12, RZ, RZ, RZ ;  /* 0x000000ffff0c7224 */ /* 0x000fe400078e00ff */
[----:B0-----:R-:W-:Y:S02]  /*23780*/  IMAD.MOV.U32 R11, RZ, RZ, 0x1f ;  /* 0x0000001fff0b7424 */ /* 0x001fe400078e00ff */
[----:B------:R-:W-:-:S07]  /*23790*/  IMAD.MOV.U32 R15, RZ, RZ, -0x1 ;  /* 0xffffffffff0f7424 */ /* 0x000fce00078e00ff */
[----:B------:R-:W-:Y:S05]  /*237a0*/  WARPSYNC.COLLECTIVE R15, `(.L_x_9738) ;  /* 0x000000000f087348 */ /* 0x000fea0003c00000 */
[----:B------:R0:W1:Y:S02]  /*237b0*/  SHFL.IDX P6, R14, R13, R12, R11 ;  /* 0x0000000c0d0e7389 */ /* 0x00006400000c000b */
[----:B01----:R-:W-:Y:S01]  /*237c0*/  ENDCOLLECTIVE ;  /* 0x000000000000791b */ /* 0x003fe20003800000 */
.L_x_9738:
[----:B------:R-:W-:Y:S05]  /*237d0*/  BSYNC B0 ;  /* 0x0000000000007941 */ /* 0x000fea0003800000 */
.L_x_9737:
        /* <DEDUP_REMOVED lines=8> */
.L_x_9739:
[----:B------:R-:W-:Y:S01]  /*23860*/  IMAD.MOV.U32 R5, RZ, RZ, R14 ;  /* 0x000000ffff057224 */ /* 0x000fe200078e000e */
[----:B------:R-:W-:Y:S06]  /*23870*/  BRA `(.L_x_9740) ;  /* 0xffffffdc00b87947 */ /* 0x000fec000383ffff */
.L_x_9656:
        /* <DEDUP_REMOVED lines=8> */
.L_x_9742:
[----:B------:R-:W-:Y:S05]  /*23900*/  BSYNC B0 ;  /* 0x0000000000007941 */ /* 0x000fea0003800000 */
.L_x_9741:
        /* <DEDUP_REMOVED lines=10> */
.L_x_9743:
        /* <DEDUP_REMOVED lines=8> */
.L_x_9744:
        /* <DEDUP_REMOVED lines=8> */
.L_x_9745:
        /* <DEDUP_REMOVED lines=8> */
.L_x_9746:
        /* <DEDUP_REMOVED lines=8> */
.L_x_9747:
[----:B------:R-:W-:Y:S05]  /*23bb0*/  BRA `(.L_x_9748) ;  /* 0xffffffdc00747947 */ /* 0x000fea000383ffff */
.L_x_9661:
        /* <DEDUP_REMOVED lines=8> */
.L_x_9750:
[----:B------:R-:W-:Y:S05]  /*23c40*/  BSYNC B0 ;  /* 0x0000000000007941 */ /* 0x000fea0003800000 */
.L_x_9749:
        /* <DEDUP_REMOVED lines=10> */
.L_x_9751:
        /* <DEDUP_REMOVED lines=8> */
.L_x_9752:
        /* <DEDUP_REMOVED lines=8> */
.L_x_9753:
        /* <DEDUP_REMOVED lines=8> */
.L_x_9754:
        /* <DEDUP_REMOVED lines=8> */
.L_x_9755:
[----:B------:R-:W-:Y:S05]  /*23ef0*/  BRA `(.L_x_9756) ;  /* 0xffffffdc00507947 */ /* 0x000fea000383ffff */
.L_x_9663:
[----:B------:R-:W-:Y:S01]  /*23f00*/  BSSY B0, `(.L_x_9757) ;  /* 0x0000006000007945 */ /* 0x000fe20003800000 */
[----:B------:R-:W-:Y:S01]  /*23f10*/  PLOP3.LUT P6, PT, P6, PT, PT, 0x8, 0x0 ;  /* 0x000000000000781c */ /* 0x000fe200037ce170 */
[----:B------:R-:W-:-:S12]  /*23f20*/  IMAD.MOV.U32 R15, RZ, RZ, -0x1 ;  /* 0xffffffffff0f7424 */ /* 0x000fd800078e00ff */
[----:B01-3--:R-:W-:Y:S05]  /*23f30*/  WARPSYNC.COLLECTIVE R15, `(.L_x_9758) ;  /* 0x000000000f087348 */ /* 0x00bfea0003c00000 */
[----:B------:R-:W-:Y:S01]  /*23f40*/  VOTE.ANY R14, PT, P6 ;  /* 0x00000000000e7806 */ /* 0x000fe200030e0100 */
[----:B01-3--:R-:W-:Y:S06]  /*23f50*/  ENDCOLLECTIVE ;  /* 0x000000000000791b */ /* 0x00bfec0003800000 */
.L_x_9758:
[----:B------:R-:W-:Y:S05]  /*23f60*/  BSYNC B0 ;  /* 0x0000000000007941 */ /* 0x000fea0003800000 */
.L_x_9757:
        /* <DEDUP_REMOVED lines=9> */
.L_x_9759:
[----:B------:R-:W-:Y:S01]  /*24000*/  IMAD.MOV.U32 R17, RZ, RZ, R14 ;  /* 0x000000ffff117224 */ /* 0x000fe200078e000e */
[----:B------:R-:W-:Y:S06]  /*24010*/  BRA `(.L_x_9760) ;  /* 0xffffffdc00407947 */ /* 0x000fec000383ffff */
.L_x_9665:
[----:B------:R-:W-:Y:S01]  /*24020*/  BSSY B0, `(.L_x_9761) ;  /* 0x0000007000007945 */ /* 0x000fe20003800000 */
[----:B------:R-:W-:Y:S02]  /*24030*/  IMAD.MOV.U32 R13, RZ, RZ, R3 ;  /* 0x000000ffff0d7224 */ /* 0x000fe400078e0003 */
[----:B------:R-:W-:Y:S02]  /*24040*/  IMAD.MOV.U32 R11, RZ, RZ, 0x1f ;  /* 0x0000001fff0b7424 */ /* 0x000fe400078e00ff */
[----:B------:R-:W-:-:S07]  /*24050*/  IMAD.MOV.U32 R15, RZ, RZ, -0x1 ;  /* 0xffffffffff0f7424 */ /* 0x000fce00078e00ff */
[----:B01234-:R-:W-:Y:S05]  /*24060*/  WARPSYNC.COLLECTIVE R15, `(.L_x_9762) ;  /* 0x000000000f087348 */ /* 0x01ffea0003c00000 */
[----:B------:R0:W0:Y:S02]  /*24070*/  SHFL.IDX P6, R14, R13, R12, R11 ;  /* 0x0000000c0d0e7389 */ /* 0x00002400000c000b */
[----:B01234-:R-:W-:Y:S01]  /*24080*/  ENDCOLLECTIVE ;  /* 0x000000000000791b */ /* 0x01ffe20003800000 */
.L_x_9762:
[----:B------:R-:W-:Y:S05]  /*24090*/  BSYNC B0 ;  /* 0x0000000000007941 */ /* 0x000fea0003800000 */
.L_x_9761:
[----:B------:R-:W-:Y:S05]  /*240a0*/  BRA `(.L_x_9664) ;  /* 0xffffffdc00387947 */ /* 0x000fea000383ffff */
.L_x_9669:
[----:B0-----:R0:W1:Y:S02]  /*240b0*/  SYNCS.PHASECHK.TRANS64.TRYWAIT P0, [R9+URZ+0x2d820], R0 ;  /* 0x02d82000090075a7 */ /* 0x001064000800017f */
[----:B-1----:R-:W-:Y:S05]  /*240c0*/  @!P0 NANOSLEEP.SYNCS 0x989680 ;  /* 0x009896800000895d */ /* 0x002fea0003900000 */
[----:B------:R-:W1:Y:S02]  /*240d0*/  @!P0 SYNCS.PHASECHK.TRANS64 P0, [R9+URZ+0x2d820], R0 ;  /* 0x02d82000090085a7 */ /* 0x000e64000800007f */
[----:B-1----:R-:W-:Y:S05]  /*240e0*/  @!P0 BRA `(.L_x_9669) ;  /* 0xfffffffc00f08947 */ /* 0x002fea000383ffff */
[----:B------:R-:W-:Y:S05]  /*240f0*/  BRA `(.L_x_9763) ;  /* 0xffffffe000a47947 */ /* 0x000fea000383ffff */
.L_x_9670:
        /* <DEDUP_REMOVED lines=11> */
.L_x_9765:
[----:B------:R-:W-:Y:S05]  /*241b0*/  BSYNC B0 ;  /* 0x0000000000007941 */ /* 0x000fea0003800000 */
.L_x_9764:
[----:B------:R-:W-:Y:S05]  /*241c0*/  BRA `(.L_x_9766) ;  /* 0xffffffe0008c7947 */ /* 0x000fea000383ffff */
.L_x_9671:
[----:B------:R-:W-:Y:S01]  /*241d0*/  BSSY B0, `(.L_x_9767) ;  /* 0x0000006000007945 */ /* 0x000fe20003800000 */
[----:B------:R-:W-:-:S07]  /*241e0*/  IMAD.MOV.U32 R15, RZ, RZ, -0x1 ;  /* 0xffffffffff0f7424 */ /* 0x000fce00078e00ff */
[----:B0-----:R-:W-:Y:S05]  /*241f0*/  WARPSYNC.COLLECTIVE R15, `(.L_x_9768) ;  /* 0x000000000f0c7348 */ /* 0x001fea0003c00000 */
[----:B------:R-:W-:Y:S02]  /*24200*/  ELECT P6, UR62, PT ;  /* 0x00000000003e782f */ /* 0x000fe400038c0000 */
[----:B------:R-:W-:Y:S01]  /*24210*/  MOV R14, UR62 ;  /* 0x0000003e000e7c02 */ /* 0x000fe20008000f00 */
[----:B0-----:R-:W-:Y:S10]  /*24220*/  ENDCOLLECTIVE ;  /* 0x000000000000791b */ /* 0x001ff40003800000 */
.L_x_9768:
[----:B------:R-:W-:Y:S05]  /*24230*/  BSYNC B0 ;  /* 0x0000000000007941 */ /* 0x000fea0003800000 */
.L_x_9767:
[----:B------:R-:W-:Y:S05]  /*24240*/  BRA `(.L_x_9769) ;  /* 0xffffffe000807947 */ /* 0x000fea000383ffff */
.L_x_9673:
[----:B0-----:R0:W1:Y:S02]  /*24250*/  SYNCS.PHASECHK.TRANS64.TRYWAIT P0, [R7+URZ], R2 ;  /* 0x00000002070075a7 */ /* 0x001064000800017f */
[----:B-1----:R-:W-:Y:S05]  /*24260*/  @!P0 NANOSLEEP.SYNCS 0x989680 ;  /* 0x009896800000895d */ /* 0x002fea0003900000 */
[----:B------:R-:W1:Y:S02]  /*24270*/  @!P0 SYNCS.PHASECHK.TRANS64 P0, [R7+URZ], R2 ;  /* 0x00000002070085a7 */ /* 0x000e64000800007f */
[----:B-1----:R-:W-:Y:S05]  /*24280*/  @!P0 BRA `(.L_x_9673) ;  /* 0xfffffffc00f08947 */ /* 0x002fea000383ffff */
[----:B------:R-:W-:Y:S05]  /*24290*/  BRA `(.L_x_9770) ;  /* 0xffffffe000b47947 */ /* 0x000fea000383ffff */
.L_x_9674:
[----:B-1----:R1:W2:Y:S02]  /*242a0*/  SYNCS.PHASECHK.TRANS64.TRYWAIT P0, [R3+URZ], R0 ;  /* 0x00000000030075a7 */ /* 0x0022a4000800017f */
[----:B--2---:R-:W-:Y:S05]  /*242b0*/  @!P0 NANOSLEEP.SYNCS 0x989680 ;  /* 0x009896800000895d */ /* 0x004fea0003900000 */
[----:B------:R-:W2:Y:S02]  /*242c0*/  @!P0 SYNCS.PHASECHK.TRANS64 P0, [R3+URZ], R0 ;  /* 0x00000000030085a7 */ /* 0x000ea4000800007f */
[----:B--2---:R-:W-:Y:S05]  /*242d0*/  @!P0 BRA `(.L_x_9674) ;  /* 0xfffffffc00f08947 */ /* 0x004fea000383ffff */
[----:B------:R-:W-:Y:S05]  /*242e0*/  BRA `(.L_x_9771) ;  /* 0xffffffe000a87947 */ /* 0x000fea000383ffff */
.L_x_9676:
[----:B-1----:R1:W2:Y:S02]  /*242f0*/  SYNCS.PHASECHK.TRANS64.TRYWAIT P0, [R5+URZ], R2 ;  /* 0x00000002050075a7 */ /* 0x0022a4000800017f */
[----:B--2---:R-:W-:Y:S05]  /*24300*/  @!P0 NANOSLEEP.SYNCS 0x989680 ;  /* 0x009896800000895d */ /* 0x004fea0003900000 */
[----:B------:R-:W2:Y:S02]  /*24310*/  @!P0 SYNCS.PHASECHK.TRANS64 P0, [R5+URZ], R2 ;  /* 0x00000002050085a7 */ /* 0x000ea4000800007f */
[----:B--2---:R-:W-:Y:S05]  /*24320*/  @!P0 BRA `(.L_x_9676) ;  /* 0xfffffffc00f08947 */ /* 0x004fea000383ffff */
[----:B------:R-:W-:Y:S05]  /*24330*/  BRA `(.L_x_9772) ;  /* 0xffffffe000ac7947 */ /* 0x000fea000383ffff */
.L_x_9773:
        /* <DEDUP_REMOVED lines=12> */
.L_x_12778:


//--------------------- .text._ZN7cutlass13device_kernelIN5flash11enable_sm90INS1_16FlashAttnFwdSm90INS1_25CollectiveMainloopFwdSm90ILi2EN4cute5tupleIJNS5_1CILi1EEES8_S8_EEENS6_IJNS7_ILi192EEENS7_ILi144EEENS7_ILi96EEEEEELi96ENS_10bfloat16_tEfNS_4arch4Sm90ELb1ELb0ELb1ELb0ELb0ELb0ELb0ELb0ELb1ELb0ELb0ELb0EEENS1_21CollectiveEpilogueFwdINS6_IJSA_SC_SB_EEES9_SE_SG_Li384ELb0ELb0ELb0ELb0EEENS1_30DynamicPersistentTileSchedulerILi384ELi32ELb0ELb0ELb1EEEEEEEEEvNT_6ParamsE --------------------------
	.section	.text._ZN7cutlass13device_kernelIN5flash11enable_sm90INS1_16FlashAttnFwdSm90INS1_25CollectiveMainloopFwdSm90ILi2EN4cute5tupleIJNS5_1CILi1EEES8_S8_EEENS6_IJNS7_ILi192EEENS7_ILi144EEENS7_ILi96EEEEEELi96ENS_10bfloat16_tEfNS_4arch4Sm90ELb1ELb0ELb1ELb0ELb0ELb0ELb0ELb0ELb1ELb0ELb0ELb0EEENS1_21CollectiveEpilogueFwdINS6_IJSA_SC_SB_EEES9_SE_SG_Li384ELb0ELb0ELb0ELb0EEENS1_30DynamicPersistentTileSchedulerILi384ELi32ELb0ELb0ELb1EEEEEEEEEvNT_6ParamsE,"ax",@progbits
	.align	128
.text._ZN7cutlass13device_kernelIN5flash11enable_sm90INS1_16FlashAttnFwdSm90INS1_25CollectiveMainloopFwdSm90ILi2EN4cute5tupleIJNS5_1CILi1EEES8_S8_EEENS6_IJNS7_ILi192EEENS7_ILi144EEENS7_ILi96EEEEEELi96ENS_10bfloat16_tEfNS_4arch4Sm90ELb1ELb0ELb1ELb0ELb0ELb0ELb0ELb0ELb1ELb0ELb0ELb0EEENS1_21CollectiveEpilogueFwdINS6_IJSA_SC_SB_EEES9_SE_SG_Li384ELb0ELb0ELb0ELb0EEENS1_30DynamicPersistentTileSchedulerILi384ELi32ELb0ELb0ELb1EEEEEEEEEvNT_6ParamsE:
        .type           _ZN7cutlass13device_kernelIN5flash11enable_sm90INS1_16FlashAttnFwdSm90INS1_25CollectiveMainloopFwdSm90ILi2EN4cute5tupleIJNS5_1CILi1EEES8_S8_EEENS6_IJNS7_ILi192EEENS7_ILi144EEENS7_ILi96EEEEEELi96ENS_10bfloat16_tEfNS_4arch4Sm90ELb1ELb0ELb1ELb0ELb0ELb0ELb0ELb0ELb1ELb0ELb0ELb0EEENS1_21CollectiveEpilogueFwdINS6_IJSA_SC_SB_EEES9_SE_SG_Li384ELb0ELb0ELb0ELb0EEENS1_30DynamicPersistentTileSchedulerILi384ELi32ELb0ELb0ELb1EEEEEEEEEvNT_6ParamsE,@function
        .size           _ZN7cutlass13device_kernelIN5flash11enable_sm90INS1_16FlashAttnFwdSm90INS1_25CollectiveMainloopFwdSm90ILi2EN4cute5tupleIJNS5_1CILi1EEES8_S8_EEENS6_IJNS7_ILi192EEENS7_ILi144EEENS7_ILi96EEEEEELi96ENS_10bfloat16_tEfNS_4arch4Sm90ELb1ELb0ELb1ELb0ELb0ELb0ELb0ELb0ELb1ELb0ELb0ELb0EEENS1_21CollectiveEpilogueFwdINS6_IJSA_SC_SB_EEES9_SE_SG_Li384ELb0ELb0ELb0ELb0EEENS1_30DynamicPersistentTileSchedulerILi384ELi32ELb0ELb0ELb1EEEEEEEEEvNT_6ParamsE,(.L_x_12779 - _ZN7cutlass13device_kernelIN5flash11enable_sm90INS1_16FlashAttnFwdSm90INS1_25CollectiveMainloopFwdSm90ILi2EN4cute5tupleIJNS5_1CILi1EEES8_S8_EEENS6_IJNS7_ILi192EEENS7_ILi144EEENS7_ILi96EEEEEELi96ENS_10bfloat16_tEfNS_4arch4Sm90ELb1ELb0ELb1ELb0ELb0ELb0ELb0ELb0ELb1ELb0ELb0ELb0EEENS1_21CollectiveEpilogueFwdINS6_IJSA_SC_SB_EEES9_SE_SG_Li384ELb0ELb0ELb0ELb0EEENS1_30DynamicPersistentTileSchedulerILi384ELi32ELb0ELb0ELb1EEEEEEEEEvNT_6ParamsE)
        .other          _ZN7cutlass13device_kernelIN5flash11enable_sm90INS1_16FlashAttnFwdSm90INS1_25CollectiveMainloopFwdSm90ILi2EN4cute5tupleIJNS5_1CILi1EEES8_S8_EEENS6_IJNS7_ILi192EEENS7_ILi144EEENS7_ILi96EEEEEELi96ENS_10bfloat16_tEfNS_4arch4Sm90ELb1ELb0ELb1ELb0ELb0ELb0ELb0ELb0ELb1ELb0ELb0ELb0EEENS1_21CollectiveEpilogueFwdINS6_IJSA_SC_SB_EEES9_SE_SG_Li384ELb0ELb0ELb0ELb0EEENS1_30DynamicPersistentTileSchedulerILi384ELi32ELb0ELb0ELb1EEEEEEEEEvNT_6ParamsE,@"STO_CUDA_ENTRY STV_DEFAULT"
_ZN7cutlass13device_kernelIN5flash11enable_sm90INS1_16FlashAttnFwdSm90INS1_25CollectiveMainloopFwdSm90ILi2EN4cute5tupleIJNS5_1CILi1EEES8_S8_EEENS6_IJNS7_ILi192EEENS7_ILi144EEENS7_ILi96EEEEEELi96ENS_10bfloat16_tEfNS_4arch4Sm90ELb1ELb0ELb1ELb0ELb0ELb0ELb0ELb0ELb1ELb0ELb0ELb0EEENS1_21CollectiveEpilogueFwdINS6_IJSA_SC_SB_EEES9_SE_SG_Li384ELb0ELb0ELb0ELb0EEENS1_30DynamicPersistentTileSchedulerILi384ELi32ELb0ELb0ELb1EEEEEEEEEvNT_6ParamsE:
[----:B------:R-:W1:Y:S01]  /*0000*/  LDC R1, c[0x0][0x28] ;  /* 0x00000a00ff017b82 */ /* 0x000e620000000800 */
[----:B------:R-:W2:Y:S01]  /*0010*/  S2R R2, SR_TID.X ;  /* 0x0000000000027919 */ /* 0x000ea20000002100 */
[----:B------:R-:W-:Y:S01]  /*0020*/  ELECT P0, URZ, PT ;  /* 0x00000000003f782f */ /* 0x000fe20003800000 */
[----:B------:R-:W-:Y:S01]  /*0030*/  BSSY B0, `(.L_x_9774) ;  /* 0x0000013000007945 */ /* 0x000fe20003800000 */
[----:B--2---:R-:W-:-:S05]  /*0040*/  SHF.R.U32.HI R0, RZ, 0x5, R2 ;  /* 0x00000005ff007819 */ /* 0x004fca0000011602 */
        /* <DEDUP_REMOVED lines=17> */
.L_x_9775:
[----:B------:R-:W-:Y:S05]  /*0160*/  BSYNC B0 ;  /* 0x0000000000007941 */ /* 0x000fea0003800000 */
.L_x_9774:
        /* <DEDUP_REMOVED lines=36> */
.L_x_9776:
        /* <DEDUP_REMOVED lines=22> */
.L_x_9777:
        /* <DEDUP_REMOVED lines=18> */
.L_x_9778:
        /* <DEDUP_REMOVED lines=22> */
.L_x_9779:
        /* <DEDUP_REMOVED lines=22> */
.L_x_9780:
[----:B---3--:R-:W-:Y:S01]  /*08f0*/  ISETP.NE.AND P0, PT, R3, RZ, PT ;  /* 0x000000ff0300720c */ /* 0x008fe20003f05270 */
[----:B------:R-:W-:Y:S01]  /*0900*/  IMAD.MOV.U32 R17, RZ, RZ, 0x1 ;  /* 0x00000001ff117424 */ /* 0x000fe200078e00ff */
[----:B------:R-:W-:Y:S01]  /*0910*/  NOP ;  /* 0x0000000000007918 */ /* 0x000fe20000000000 */
[----:B------:R-:W-:-:S03]  /*0920*/  LOP3.LUT R18, R2, 0x7f, RZ, 0xc0, !PT ;  /* 0x0000007f02127812 */ /* 0x000fc600078ec0ff */
[----:B------:R-:W-:Y:S01]  /*0930*/  SEL R17, R17, 0x2, !P0 ;  /* 0x0000000211117807 */ /* 0x000fe20004000000 */
[----:B-12-4-:R-:W-:Y:S06]  /*0940*/  BAR.SYNC.DEFER_BLOCKING 0x0 ;  /* 0x0000000000007b1d */ /* 0x016fec0000010000 */
[----:B------:R-:W-:Y:S05]  /*0950*/  @!P0 BRA `(.L_x_9781) ;  /* 0x000000f800508947 */ /* 0x000fea0003800000 */
.L_x_9782:
        /* <DEDUP_REMOVED lines=16> */
[----:B------:R-:W-:Y:S01]  /*0a60*/  LOP3.LUT R144, R17, 0x1, RZ, 0xfc, !PT ;  /* 0x0000000111907812 */ /* 0x000fe200078efcff */
[----:B------:R-:W-:Y:S01]  /*0a70*/  IMAD.MOV.U32 R18, RZ, RZ, RZ ;  /* 0x000000ffff127224 */ /* 0x000fe200078e00ff */
[----:B------:R-:W-:Y:S01]  /*0a80*/  SHF.R.S32.HI R3, RZ, 0x1f, R0 ;  /* 0x0000001fff037819 */ /* 0x000fe20000011400 */
[----:B------:R-:W-:-:S03]  /*0a90*/  UMOV UR46, URZ ;  /* 0x0000003f002e7c82 */ /* 0x000fc60008000000 */
[CC--:B------:R-:W-:Y:S01]  /*0aa0*/  LEA.HI R6, R3.reuse, R0.reuse, RZ, 0x4 ;  /* 0x0000000003067211 */ /* 0x0c0fe200078f20ff */
[----:B------:R-:W2:Y:S01]  /*0ab0*/  S2UR UR6, SR_SWINHI ;  /* 0x00000000000679c3 */ /* 0x000ea20000002f00 */
[CC--:B------:R-:W-:Y:S02]  /*0ac0*/  LEA.HI R4, R3.reuse, R0.reuse, RZ, 0x7 ;  /* 0x0000000003047211 */ /* 0x0c0fe400078f38ff */
[----:B------:R-:W-:Y:S02]  /*0ad0*/  LEA.HI R8, R3, R0, RZ, 0x5 ;  /* 0x0000000003087211 */ /* 0x000fe400078f28ff */
[----:B------:R-:W-:Y:S02]  /*0ae0*/  SHF.R.S32.HI R7, RZ, 0x4, R6 ;  /* 0x00000004ff077819 */ /* 0x000fe40000011406 */
[----:B------:R-:W-:Y:S02]  /*0af0*/  LOP3.LUT R3, R6, 0xfffffff0, RZ, 0xc0, !PT ;  /* 0xfffffff006037812 */ /* 0x000fe400078ec0ff */
[----:B------:R-:W-:-:S02]  /*0b00*/  SHF.R.S32.HI R5, RZ, 0x7, R4 ;  /* 0x00000007ff057819 */ /* 0x000fc40000011404 */
[----:B------:R-:W-:Y:S01]  /*0b10*/  LOP3.LUT R9, R4, 0xffffff80, RZ, 0xc0, !PT ;  /* 0xffffff8004097812 */ /* 0x000fe200078ec0ff */
[----:B------:R-:W-:Y:S01]  /*0b20*/  IMAD.IADD R3, R0, 0x1, -R3 ;  /* 0x0000000100037824 */ /* 0x000fe200078e0a03 */
[----:B------:R-:W-:Y:S01]  /*0b30*/  LEA.HI R4, R6, R7, RZ, 0x1 ;  /* 0x0000000706047211 */ /* 0x000fe200078f08ff */
[----:B------:R-:W-:Y:S01]  /*0b40*/  IMAD.HI R10, R5, 0x55555556, RZ ;  /* 0x55555556050a7827 */ /* 0x000fe200078e02ff */
[----:B------:R-:W-:Y:S01]  /*0b50*/  SHF.R.S32.HI R8, RZ, 0x5, R8 ;  /* 0x00000005ff087819 */ /* 0x000fe20000011408 */
[----:B-1----:R-:W-:Y:S01]  /*0b60*/  ULEA UR47, UR4, UR47, 0x18 ;  /* 0x0000002f042f7291 */ /* 0x002fe2000f8ec03f */
[----:B------:R-:W-:Y:S01]  /*0b70*/  LOP3.LUT R4, R4, 0x1ffffffe, RZ, 0xc0, !PT ;  /* 0x1ffffffe04047812 */ /* 0x000fe200078ec0ff */
[----:B------:R-:W-:Y:S01]  /*0b80*/  IMAD.IADD R9, R0, 0x1, -R9 ;  /* 0x0000000100097824 */ /* 0x000fe200078e0a09 */
[--C-:B------:R-:W-:Y:S01]  /*0b90*/  SHF.R.S32.HI R0, RZ, 0x1f, R3.reuse ;  /* 0x0000001fff007819 */ /* 0x100fe20000011403 */
[----:B------:R-:W-:Y:S01]  /*0ba0*/  IMAD R14, R8, 0x10, R3 ;  /* 0x00000010080e7824 */ /* 0x000fe200078e0203 */
[----:B------:R-:W-:Y:S01]  /*0bb0*/  LEA.HI R10, R10, R10, RZ, 0x1 ;  /* 0x0000000a0a0a7211 */ /* 0x000fe200078f08ff */
[----:B------:R-:W-:Y:S01]  /*0bc0*/  IMAD.IADD R7, R7, 0x1, -R4 ;  /* 0x0000000107077824 */ /* 0x000fe200078e0a04 */
[CC--:B------:R-:W-:Y:S01]  /*0bd0*/  LEA.HI R4, R0.reuse, R3.reuse, RZ, 0x2 ;  /* 0x0000000300047211 */ /* 0x0c0fe200078f10ff */
[----:B------:R-:W-:Y:S01]  /*0be0*/  UMOV UR4, UR47 ;  /* 0x0000002f00047c82 */ /* 0x000fe20008000000 */
[----:B--2---:R-:W-:Y:S01]  /*0bf0*/  UMOV UR5, UR6 ;  /* 0x0000000600057c82 */ /* 0x004fe20008000000 */
[----:B------:R-:W-:Y:S01]  /*0c00*/  LEA.HI R0, R0, R3, RZ, 0x3 ;  /* 0x0000000300007211 */ /* 0x000fe200078f18ff */
[----:B------:R-:W-:Y:S01]  /*0c10*/  IMAD R10, R10, -0x3, R5 ;  /* 0xfffffffd0a0a7824 */ /* 0x000fe200078e0205 */
[----:B------:R-:W-:Y:S01]  /*0c20*/  SHF.R.S32.HI R6, RZ, 0x1f, R9 ;  /* 0x0000001fff067819 */ /* 0x000fe20000011409 */
[----:B------:R-:W-:Y:S01]  /*0c30*/  IMAD.U32 R150, RZ, RZ, UR4 ;  /* 0x00000004ff967e24 */ /* 0x000fe2000f8e00ff */
[----:B------:R-:W-:Y:S01]  /*0c40*/  SHF.L.U32 R5, R0, 0x4, RZ ;  /* 0x0000000400057819 */ /* 0x000fe200000006ff */
[----:B------:R-:W-:Y:S01]  /*0c50*/  IMAD.U32 R151, RZ, RZ, UR5 ;  /* 0x00000005ff977e24 */ /* 0x000fe2000f8e00ff */
[----:B------:R-:W-:Y:S01]  /*0c60*/  LOP3.LUT R0, R4, 0x7fffffc, RZ, 0xc0, !PT ;  /* 0x07fffffc04007812 */ /* 0x000fe200078ec0ff */
[----:B------:R-:W-:Y:S01]  /*0c70*/  UMOV UR5, URZ ;  /* 0x0000003f00057c82 */ /* 0x000fe20008000000 */
[----:B------:R-:W-:Y:S01]  /*0c80*/  SHF.R.S32.HI R4, RZ, 0x2, R4 ;  /* 0x00000002ff047819 */ /* 0x000fe20000011404 */
[----:B------:R-:W-:Y:S01]  /*0c90*/  IMAD.U32 R148, RZ, RZ, UR5 ;  /* 0x00000005ff947e24 */ /* 0x000fe2000f8e00ff */
[----:B------:R-:W-:Y:S01]  /*0ca0*/  LEA.HI R11, R6, R9, RZ, 0x2 ;  /* 0x00000009060b7211 */ /* 0x000fe200078f10ff */
[----:B------:R-:W-:Y:S01]  /*0cb0*/  IMAD.IADD R0, R3, 0x1, -R0 ;  /* 0x0000000103007824 */ /* 0x000fe200078e0a00 */
[----:B------:R-:W-:Y:S01]  /*0cc0*/  SHF.L.U32 R7, R7, 0x3, RZ ;  /* 0x0000000307077819 */ /* 0x000fe200000006ff */
[----:B------:R-:W-:Y:S01]  /*0cd0*/  IMAD.SHL.U32 R4, R4, 0x40, RZ ;  /* 0x0000004004047824 */ /* 0x000fe200078e00ff */
[--C-:B------:R-:W-:Y:S01]  /*0ce0*/  SHF.R.S32.HI R12, RZ, 0x2, R11.reuse ;  /* 0x00000002ff0c7819 */ /* 0x100fe2000001140b */
[----:B------:R-:W-:Y:S01]  /*0cf0*/  UMOV UR4, UR7 ;  /* 0x0000000700047c82 */ /* 0x000fe20008000000 */
[----:B------:R-:W-:Y:S01]  /*0d00*/  SHF.R.S32.HI R13, RZ, 0x1f, R11 ;  /* 0x0000001fff0d7819 */ /* 0x000fe2000001140b */
[----:B------:R-:W-:Y:S01]  /*0d10*/  IMAD.U32 R3, R14, 0x20, R7 ;  /* 0x000000200e037824 */ /* 0x000fe200078e0007 */
[----:B------:R-:W-:-:S02]  /*0d20*/  LOP3.LUT R4, R4, 0x40, RZ, 0xc0, !PT ;  /* 0x0000004004047812 */ /* 0x000fc400078ec0ff */
[----:B------:R-:W-:Y:S01]  /*0d30*/  LOP3.LUT R5, R5, 0x7fffff80, RZ, 0xc0, !PT ;  /* 0x7fffff8005057812 */ /* 0x000fe200078ec0ff */
[----:B------:R-:W-:Y:S01]  /*0d40*/  IMAD.WIDE R150, R3, 0x2, R150 ;  /* 0x0000000203967825 */ /* 0x000fe200078e0296 */
[----:B------:R-:W-:Y:S02]  /*0d50*/  LEA.HI R13, R13, R12, RZ, 0x3 ;  /* 0x0000000c0d0d7211 */ /* 0x000fe400078f18ff */
[----:B------:R-:W-:Y:S01]  /*0d60*/  LOP3.LUT R7, R4, 0x8, R7, 0xf8, !PT ;  /* 0x0000000804077812 */ /* 0x000fe200078ef807 */
[----:B------:R-:W-:Y:S01]  /*0d70*/  IMAD R5, R8, 0x100, R5 ;  /* 0x0000010008057824 */ /* 0x000fe200078e0205 */
[----:B------:R-:W-:Y:S02]  /*0d80*/  SHF.R.U32.HI R4, RZ, 0x3, R4 ;  /* 0x00000003ff047819 */ /* 0x000fe40000011604 */
[----:B------:R-:W-:Y:S01]  /*0d90*/  LOP3.LUT R13, R13, 0xfffffff8, RZ, 0xc0, !PT ;  /* 0xfffffff80d0d7812 */ /* 0x000fe200078ec0ff */
[----:B------:R-:W-:Y:S01]  /*0da0*/  IMAD R5, R0, 0x10, R5 ;  /* 0x0000001000057824 */ /* 0x000fe200078e0205 */
[----:B------:R-:W-:-:S02]  /*0db0*/  LEA.HI R6, R6, R9, RZ, 0x5 ;  /* 0x0000000906067211 */ /* 0x000fc400078f28ff */
[----:B------:R-:W-:Y:S01]  /*0dc0*/  LOP3.LUT R4, R7, R4, RZ, 0x3c, !PT ;  /* 0x0000000407047212 */ /* 0x000fe200078e3cff */
[----:B------:R-:W-:Y:S01]  /*0dd0*/  IMAD.IADD R13, R12, 0x1, -R13 ;  /* 0x000000010c0d7824 */ /* 0x000fe200078e0a0d */
[----:B------:R-:W-:Y:S02]  /*0de0*/  SHF.R.S32.HI R6, RZ, 0x5, R6 ;  /* 0x00000005ff067819 */ /* 0x000fe40000011406 */
[----:B------:R-:W-:Y:S01]  /*0df0*/  LOP3.LUT R8, R11, 0x7ffffffc, RZ, 0xc0, !PT ;  /* 0x7ffffffc0b087812 */ /* 0x000fe200078ec0ff */
[----:B------:R-:W-:Y:S02]  /*0e00*/  IMAD.IADD R4, R4, 0x1, R5 ;  /* 0x0000000104047824 */ /* 0x000fe400078e0205 */
[----:B------:R-:W-:Y:S01]  /*0e10*/  IMAD R13, R6, 0x10, R13 ;  /* 0x00000010060d7824 */ /* 0x000fe200078e020d */
[----:B------:R-:W-:Y:S02]  /*0e20*/  IADD3 R19, R9, -R8, RZ ;  /* 0x8000000809137210 */ /* 0x000fe40007ffe0ff */
[----:B------:R-:W-:Y:S01]  /*0e30*/  LEA R22, R4, UR47, 0x1 ;  /* 0x0000002f04167c11 */ /* 0x000fe2000f8e08ff */
[----:B------:R-:W-:-:S07]  /*0e40*/  IMAD R23, R10, 0x40, R13 ;  /* 0x000000400a177824 */ /* 0x000fce00078e020d */
.L_x_9825:
        /* <DEDUP_REMOVED lines=21> */
.L_x_9783:
[----:B------:R-:W-:Y:S01]  /*0fa0*/  ULDC UR6, c[0x0][0xdc4] ;  /* 0x0003710000067ab9 */ /* 0x000fe20000000800 */
[----:B------:R-:W-:Y:S01]  /*0fb0*/  UMOV UR9, UR7 ;  /* 0x0000000700097c82 */ /* 0x000fe20008000000 */
[----:B------:R-:W-:-:S11]  /*0fc0*/  UISETP.NE.AND UP0, UPT, UR6, 0x1, UPT ;  /* 0x000000010600788c */ /* 0x000fd6000bf05270 */
[----:B------:R-:W-:Y:S02]  /*0fd0*/  @UP0 ULDC.64 UR10, c[0x0][0xdc8] ;  /* 0x00037200000a0ab9 */ /* 0x000fe40000000a00 */
[----:B------:R-:W-:-:S04]  /*0fe0*/  UIMAD.WIDE.U32 UR4, UR7, UR10, URZ ;  /* 0x0000000a070472a5 */ /* 0x000fc8000f8e003f */
[----:B------:R-:W-:-:S04]  /*0ff0*/  @UP0 USHF.R.U32.HI UR9, URZ, UR11, UR5 ;  /* 0x0000000b3f090299 */ /* 0x000fc80008011605 */
[----:B------:R-:W-:Y:S02]  /*1000*/  UIMAD UR4, UR9, UR6, URZ ;  /* 0x00000006090472a4 */ /* 0x000fe4000f8e023f */
[----:B------:R-:W-:-:S10]  /*1010*/  MOV R147, UR9 ;  /* 0x0000000900937c02 */ /* 0x000fd40008000f00 */
.L_x_9784:
[----:B------:R-:W-:Y:S01]  /*1020*/  R2UR UR5, R147 ;  /* 0x00000000930572ca */ /* 0x000fe200000e0000 */
[----:B------:R-:W1:Y:S01]  /*1030*/  LDC R4, c[0x0][0x288] ;  /* 0x0000a200ff047b82 */ /* 0x000e620000000800 */
[----:B------:R-:W-:Y:S01]  /*1040*/  ULDC UR6, c[0x0][0xdac] ;  /* 0x00036b0000067ab9 */ /* 0x000fe20000000800 */
[----:B------:R-:W-:Y:S01]  /*1050*/  ULDC.64 UR10, c[0x0][0x3f8] ;  /* 0x0000fe00000a7ab9 */ /* 0x000fe20000000a00 */
[----:B------:R-:W-:Y:S01]  /*1060*/  ULDC UR43, c[0x0][0xdb8] ;  /* 0x00036e00002b7ab9 */ /* 0x000fe20000000800 */
[----:B------:R-:W-:Y:S01]  /*1070*/  UISETP.NE.U32.AND UP0, UPT, UR10, URZ, UPT ;  /* 0x0000003f0a00728c */ /* 0x000fe2000bf05070 */
[----:B------:R-:W-:Y:S01]  /*1080*/  PLOP3.LUT P0, PT, PT, PT, PT, 0x80, 0x0 ;  /* 0x000000000000781c */ /* 0x000fe20003f0f070 */
[----:B------:R-:W-:Y:S01]  /*1090*/  UIADD3 UR4, UR7, -UR4, URZ ;  /* 0x8000000407047290 */ /* 0x000fe2000fffe03f */
[----:B------:R-:W-:Y:S01]  /*10a0*/  MOV R71, RZ ;  /* 0x000000ff00477202 */ /* 0x000fe20000000f00 */
[----:B------:R-:W2:Y:S01]  /*10b0*/  LDC R65, c[0x0][0x2e0] ;  /* 0x0000b800ff417b82 */ /* 0x000ea20000000800 */
[----:B------:R-:W-:Y:S01]  /*10c0*/  UISETP.NE.AND.EX UP0, UPT, UR11, URZ, UPT, UP0 ;  /* 0x0000003f0b00728c */ /* 0x000fe2000bf05300 */
[----:B------:R-:W-:-:S02]  /*10d0*/  CS2R R38, SRZ ;  /* 0x0000000000267805 */ /* 0x000fc4000001ff00 */
[----:B------:R-:W-:Y:S01]  /*10e0*/  CS2R R20, SRZ ;  /* 0x0000000000147805 */ /* 0x000fe2000001ff00 */
[----:B------:R-:W-:Y:S01]  /*10f0*/  ULOP3.LUT UR5, URZ, UR5, URZ, 0x33, !UPT ;  /* 0x000000053f057292 */ /* 0x000fe2000f8e333f */
[----:B------:R-:W-:Y:S02]  /*1100*/  CS2R R42, SRZ ;  /* 0x00000000002a7805 */ /* 0x000fe4000001ff00 */
[----:B------:R-:W-:Y:S02]  /*1110*/  CS2R R28, SRZ ;  /* 0x00000000001c7805 */ /* 0x000fe4000001ff00 */
[----:B------:R-:W-:Y:S01]  /*1120*/  CS2R R24, SRZ ;  /* 0x0000000000187805 */ /* 0x000fe2000001ff00 */
[----:B------:R-:W-:Y:S01]  /*1130*/  UIADD3 UR5, UR5, UR6, URZ ;  /* 0x0000000605057290 */ /* 0x000fe2000fffe03f */
[----:B------:R-:W-:Y:S02]  /*1140*/  CS2R R44, SRZ ;  /* 0x00000000002c7805 */ /* 0x000fe4000001ff00 */
[----:B------:R-:W-:Y:S01]  /*1150*/  CS2R R32, SRZ ;  /* 0x0000000000207805 */ /* 0x000fe2000001ff00 */
[----:B------:R-:W-:Y:S01]  /*1160*/  ULDC UR6, c[0x0][0x404] ;  /* 0x0001010000067ab9 */ /* 0x000fe20000000800 */
[----:B------:R-:W-:Y:S01]  /*1170*/  UIMAD UR42, UR5, 0xc0, URZ ;  /* 0x000000c0052a78a4 */ /* 0x000fe2000f8e023f */
[----:B------:R-:W-:Y:S01]  /*1180*/  CS2R R46, SRZ ;  /* 0x00000000002e7805 */ /* 0x000fe2000001ff00 */
[----:B------:R-:W-:Y:S01]  /*1190*/  USEL UR5, UR6, 0x1, UP0 ;  /* 0x0000000106057887 */ /* 0x000fe20008000000 */
[----:B------:R-:W-:Y:S01]  /*11a0*/  CS2R R48, SRZ ;  /* 0x0000000000307805 */ /* 0x000fe2000001ff00 */
[----:B------:R-:W-:Y:S01]  /*11b0*/  UISETP.NE.AND UP0, UPT, UR43, 0x1, UPT ;  /* 0x000000012b00788c */ /* 0x000fe2000bf05270 */
[----:B------:R-:W-:Y:S01]  /*11c0*/  CS2R R14, SRZ ;  /* 0x00000000000e7805 */ /* 0x000fe2000001ff00 */
[----:B------:R-:W-:Y:S01]  /*11d0*/  IMAD.U32 R17, RZ, RZ, UR42 ;  /* 0x0000002aff117e24 */ /* 0x000fe2000f8e00ff */
[----:B------:R-:W-:Y:S01]  /*11e0*/  CS2R R12, SRZ ;  /* 0x00000000000c7805 */ /* 0x000fe2000001ff00 */
[----:B------:R-:W-:Y:S01]  /*11f0*/  IMAD.MOV.U32 R50, RZ, RZ, RZ ;  /* 0x000000ffff327224 */ /* 0x000fe200078e00ff */
[----:B------:R-:W-:-:S02]  /*1200*/  CS2R R52, SRZ ;  /* 0x0000000000347805 */ /* 0x000fc4000001ff00 */
[----:B------:R-:W-:Y:S02]  /*1210*/  CS2R R40, SRZ ;  /* 0x0000000000287805 */ /* 0x000fe4000001ff00 */
[----:B-1----:R-:W-:Y:S01]  /*1220*/  IADD3 R4, R17, 0x14f, -R4 ;  /* 0x0000014f11047810 */ /* 0x002fe20007ffe804 */
[----:B--2---:R-:W-:Y:S01]  /*1230*/  IMAD R65, R65, UR5, RZ ;  /* 0x0000000541417c24 */ /* 0x004fe2000f8e02ff */
[----:B------:R-:W-:Y:S01]  /*1240*/  ULDC UR5, c[0x0][0xdc4] ;  /* 0x0003710000057ab9 */ /* 0x000fe20000000800 */
[----:B------:R-:W-:Y:S01]  /*1250*/  CS2R R36, SRZ ;  /* 0x0000000000247805 */ /* 0x000fe2000001ff00 */
[----:B------:R-:W-:Y:S01]  /*1260*/  UIMAD UR8, UR8, UR5, UR4 ;  /* 0x00000005080872a4 */ /* 0x000fe2000f8e0204 */
[C---:B------:R-:W-:Y:S01]  /*1270*/  VIADD R0, R65.reuse, 0x8f ;  /* 0x0000008f41007836 */ /* 0x040fe20000000000 */
[----:B------:R-:W-:Y:S01]  /*1280*/  @UP0 ULDC UR6, c[0x0][0xdc0] ;  /* 0x0003700000060ab9 */ /* 0x000fe20000000800 */
[----:B------:R-:W-:Y:S01]  /*1290*/  IMAD.IADD R4, R65, 0x1, R4 ;  /* 0x0000000141047824 */ /* 0x000fe200078e0204 */
[----:B------:R-:W-:Y:S01]  /*12a0*/  @UP0 ULDC UR4, c[0x0][0xdbc] ;  /* 0x00036f0000040ab9 */ /* 0x000fe20000000800 */
[----:B------:R-:W-:Y:S01]  /*12b0*/  IMAD.HI R0, R0, 0x38e38e39, RZ ;  /* 0x38e38e3900007827 */ /* 0x000fe200078e02ff */
[----:B------:R-:W-:Y:S01]  /*12c0*/  UIMAD.WIDE.U32 UR4, UR8, UR4, URZ ;  /* 0x00000004080472a5 */ /* 0x000fe2000f8e003f */
[----:B------:R-:W-:Y:S01]  /*12d0*/  CS2R R56, SRZ ;  /* 0x0000000000387805 */ /* 0x000fe2000001ff00 */
[----:B------:R-:W-:Y:S01]  /*12e0*/  UMOV UR44, UR8 ;  /* 0x00000008002c7c82 */ /* 0x000fe20008000000 */
[----:B------:R-:W-:Y:S01]  /*12f0*/  IMAD.HI R4, R4, 0x38e38e39, RZ ;  /* 0x38e38e3904047827 */ /* 0x000fe200078e02ff */
[----:B------:R-:W-:Y:S01]  /*1300*/  SHF.R.U32.HI R3, RZ, 0x1f, R0 ;  /* 0x0000001fff037819 */ /* 0x000fe20000011600 */
[----:B------:R-:W-:Y:S01]  /*1310*/  @UP0 USHF.R.U32.HI UR44, URZ, UR6, UR5 ;  /* 0x000000063f2c0299 */ /* 0x000fe20008011605 */
[----:B------:R-:W-:-:S02]  /*1320*/  CS2R R60, SRZ ;  /* 0x00000000003c7805 */ /* 0x000fc4000001ff00 */
[----:B------:R-:W-:Y:S02]  /*1330*/  CS2R R74, SRZ ;  /* 0x00000000004a7805 */ /* 0x000fe4000001ff00 */
[----:B------:R-:W-:Y:S01]  /*1340*/  SHF.R.U32.HI R5, RZ, 0x1f, R4 ;  /* 0x0000001fff057819 */ /* 0x000fe20000011604 */
[----:B------:R-:W-:Y:S01]  /*1350*/  UIADD3 UR4, -UR44, URZ, URZ ;  /* 0x0000003f2c047290 */ /* 0x000fe2000fffe13f */
[----:B------:R-:W-:Y:S01]  /*1360*/  LEA.HI.SX32 R3, R0, R3, 0x1b ;  /* 0x0000000300037211 */ /* 0x000fe200078fdaff */
[----:B------:R-:W-:Y:S01]  /*1370*/  IMAD.MOV.U32 R0, RZ, RZ, RZ ;  /* 0x000000ffff007224 */ /* 0x000fe200078e00ff */
[----:B------:R-:W-:Y:S01]  /*1380*/  LEA.HI.SX32 R64, R4, R5, 0x1b ;  /* 0x0000000504407211 */ /* 0x000fe200078fdaff */
[----:B------:R-:W-:Y:S01]  /*1390*/  UIMAD UR43, UR43, UR4, UR8 ;  /* 0x000000042b2b72a4 */ /* 0x000fe2000f8e0208 */
[----:B------:R-:W-:Y:S02]  /*13a0*/  CS2R R72, SRZ ;  /* 0x0000000000487805 */ /* 0x000fe4000001ff00 */
[----:B------:R-:W-:-:S02]  /*13b0*/  CS2R R68, SRZ ;  /* 0x0000000000447805 */ /* 0x000fc4000001ff00 */
[----:B------:R-:W-:Y:S01]  /*13c0*/  VIMNMX R64, R3, R64, PT ;  /* 0x0000004003407248 */ /* 0x000fe20003fe0100 */
[----:B------:R-:W-:Y:S01]  /*13d0*/  IMAD.MOV.U32 R3, RZ, RZ, RZ ;  /* 0x000000ffff037224 */ /* 0x000fe200078e00ff */
[----:B------:R-:W-:Y:S02]  /*13e0*/  CS2R R6, SRZ ;  /* 0x0000000000067805 */ /* 0x000fe4000001ff00 */
[----:B------:R-:W-:Y:S02]  /*13f0*/  CS2R R76, SRZ ;  /* 0x00000000004c7805 */ /* 0x000fe4000001ff00 */
[----:B------:R-:W-:Y:S01]  /*1400*/  ISETP.GE.AND P1, PT, R64, 0x1, PT ;  /* 0x000000014000780c */ /* 0x000fe20003f26270 */
[----:B------:R-:W-:Y:S02]  /*1410*/  IMAD.MOV.U32 R9, RZ, RZ, RZ ;  /* 0x000000ffff097224 */ /* 0x000fe400078e00ff */
[----:B------:R-:W-:Y:S02]  /*1420*/  IMAD.MOV.U32 R11, RZ, RZ, RZ ;  /* 0x000000ffff0b7224 */ /* 0x000fe400078e00ff */
[----:B------:R-:W-:-:S02]  /*1430*/  IMAD.MOV.U32 R78, RZ, RZ, RZ ;  /* 0x000000ffff4e7224 */ /* 0x000fc400078e00ff */
[----:B------:R-:W-:-:S06]  /*1440*/  IMAD.MOV.U32 R80, RZ, RZ, RZ ;  /* 0x000000ffff507224 */ /* 0x000fcc00078e00ff */
[----:B------:R-:W-:Y:S05]  /*1450*/  @!P1 BRA `(.L_x_9785) ;  /* 0x000000dc00949947 */ /* 0x000fea0003800000 */
[----:B------:R-:W-:Y:S01]  /*1460*/  IADD3 R0, R2, -0x80, RZ ;  /* 0xffffff8002007810 */ /* 0x000fe20007ffe0ff */
[----:B------:R-:W-:-:S03]  /*1470*/  UIADD3 UR6, UR47, 0x24300, URZ ;  /* 0x000243002f067890 */ /* 0x000fc6000fffe03f */
[----:B------:R-:W-:Y:S01]  /*1480*/  SHF.R.S32.HI R3, RZ, 0x1f, R0 ;  /* 0x0000001fff037819 */ /* 0x000fe20000011400 */
[----:B------:R-:W-:-:S03]  /*1490*/  ULOP3.LUT UP0, URZ, UR6, 0x9f, URZ, 0xc0, !UPT ;  /* 0x0000009f063f7892 */ /* 0x000fc6000f80c03f */
[----:B------:R-:W-:-:S03]  /*14a0*/  LEA.HI R3, R3, R0, RZ, 0x7 ;  /* 0x0000000003037211 */ /* 0x000fc600078f38ff */
[----:B------:R-:W-:Y:S02]  /*14b0*/  PLOP3.LUT P0, PT, PT, PT, UP0, 0x80, 0x0 ;  /* 0x000000000000781c */ /* 0x000fe40003f0f008 */
[----:B------:R-:W-:-:S06]  /*14c0*/  SHF.R.S32.HI R3, RZ, 0x7, R3 ;  /* 0x00000007ff037819 */ /* 0x000fcc0000011403 */
[----:B------:R-:W1:Y:S02]  /*14d0*/  SHFL.IDX PT, R3, R3, RZ, 0x1f ;  /* 0x00001fff03037589 */ /* 0x000e6400000e0000 */
[----:B-1----:R-:W-:-:S13]  /*14e0*/  R2UR UR7, R3 ;  /* 0x00000000030772ca */ /* 0x002fda00000e0000 */
[----:B------:R-:W-:Y:S02]  /*14f0*/  UIMAD.WIDE UR4, UR7, 0x55555556, URZ ;  /* 0x55555556070478a5 */ /* 0x000fe4000f8e023f */
[----:B------:R-:W-:Y:S02]  /*1500*/  IMAD.U32 R146, RZ, RZ, UR7 ;  /* 0x00000007ff927e24 */ /* 0x000fe4000f8e00ff */
[----:B------:R-:W-:-:S04]  /*1510*/  ULEA.HI UR5, UR5, UR5, URZ, 0x1 ;  /* 0x0000000505057291 */ /* 0x000fc8000f8f083f */
[----:B------:R-:W-:-:S04]  /*1520*/  UIMAD UR5, UR5, -0x3, UR7 ;  /* 0xfffffffd050578a4 */ /* 0x000fc8000f8e0207 */
[----:B------:R-:W-:Y:S02]  /*1530*/  ULEA UR4, UR5, UR47, 0xc ;  /* 0x0000002f05047291 */ /* 0x000fe4000f8e603f */
[----:B------:R-:W-:Y:S02]  /*1540*/  ULEA UR5, UR5, UR6, 0xb ;  /* 0x0000000605057291 */ /* 0x000fe4000f8e583f */
[----:B------:R-:W-:Y:S02]  /*1550*/  UIADD3 UR4, UR4, 0xda00, URZ ;  /* 0x0000da0004047890 */ /* 0x000fe4000fffe03f */
[----:B------:R-:W-:Y:S02]  /*1560*/  USHF.R.U32.HI UR5, URZ, 0x4, UR5 ;  /* 0x000000043f057899 */ /* 0x000fe40008011605 */
[----:B------:R-:W-:Y:S02]  /*1570*/  USHF.R.U32.HI UR4, URZ, 0x4, UR4 ;  /* 0x000000043f047899 */ /* 0x000fe40008011604 */
[----:B------:R-:W-:-:S02]  /*1580*/  ULOP3.LUT UR5, UR5, 0x3fff, URZ, 0xc0, !UPT ;  /* 0x00003fff05057892 */ /* 0x000fc4000f8ec03f */
[----:B------:R-:W-:-:S04]  /*1590*/  ULOP3.LUT UR36, UR4, 0x3fff, URZ, 0xc0, !UPT ;  /* 0x00003fff04247892 */ /* 0x000fc8000f8ec03f */
        /* <DEDUP_REMOVED lines=18> */
.L_x_9786:
[----:B------:R-:W-:Y:S02]  /*16c0*/  LEA.HI R0, R18, R18, RZ, 0x1 ;  /* 0x0000001212007211 */ /* 0x000fe400078f08ff */
[----:B------:R-:W-:Y:S02]  /*16d0*/  ISETP.NE.AND P0, PT, R144, 0x3, PT ;  /* 0x000000039000780c */ /* 0x000fe40003f05270 */
[----:B------:R-:W-:-:S04]  /*16e0*/  LOP3.LUT R3, R0, 0xfffffffe, RZ, 0xc0, !PT ;  /* 0xfffffffe00037812 */ /* 0x000fc800078ec0ff */
[----:B------:R-:W-:-:S04]  /*16f0*/  IADD3 R0, R18, -R3, RZ ;  /* 0x8000000312007210 */ /* 0x000fc80007ffe0ff */
[----:B------:R-:W-:-:S04]  /*1700*/  SHF.L.U32 R0, R0, 0x1f, RZ ;  /* 0x0000001f00007819 */ /* 0x000fc800000006ff */
[----:B------:R-:W1:Y:S02]  /*1710*/  SYNCS.PHASECHK.TRANS64.TRYWAIT P1, [UR47+0x31c00], R0 ;  /* 0x031c0000ff0075a7 */ /* 0x000e64000802016f */
[----:B-1----:R-:W-:Y:S05]  /*1720*/  @!P1 BRA `(.L_x_9787) ;  /* 0x0000011800d89947 */ /* 0x002fea0003800000 */
.L_x_9884:
[----:B------:R-:W-:Y:S05]  /*1730*/  @!P0 BRA `(.L_x_9788) ;  /* 0x0000000000048947 */ /* 0x000fea0003800000 */
[----:B------:R-:W-:Y:S01]  /*1740*/  BPT.TRAP 0x1 ;  /* 0x000000040000795c */ /* 0x000fe20000300000 */
.L_x_9788:
[----:B------:R-:W-:Y:S01]  /*1750*/  R2UR UR4, R148 ;  /* 0x00000000940472ca */ /* 0x000fe200000e0000 */
[----:B-1----:R-:W-:-:S05]  /*1760*/  IMAD.U32 R0, RZ, RZ, UR46 ;  /* 0x0000002eff007e24 */ /* 0x002fca000f8e00ff */
[----:B------:R-:W-:-:S07]  /*1770*/  LEA R0, R0, UR47, 0x3 ;  /* 0x0000002f00007c11 */ /* 0x000fce000f8e18ff */
[----:B------:R-:W-:-:S05]  /*1780*/  IMAD.U32 R3, RZ, RZ, UR4 ;  /* 0x00000004ff037e24 */ /* 0x000fca000f8e00ff */
[----:B------:R-:W-:-:S04]  /*1790*/  SHF.L.U32 R3, R3, 0x1f, RZ ;  /* 0x0000001f03037819 */ /* 0x000fc800000006ff */
[----:B------:R1:W2:Y:S01]  /*17a0*/  SYNCS.PHASECHK.TRANS64.TRYWAIT P2, [R0+URZ+0x31c30], R3 ;  /* 0x031c3003000075a7 */ /* 0x0002a2000804017f */
[----:B------:R-:W-:Y:S05]  /*17b0*/  @!P0 BRA `(.L_x_9789) ;  /* 0x0000000000048947 */ /* 0x000fea0003800000 */
[----:B------:R-:W-:Y:S01]  /*17c0*/  BPT.TRAP 0x1 ;  /* 0x000000040000795c */ /* 0x000fe20000300000 */
.L_x_9789:
[----:B------:R-:W-:Y:S01]  /*17d0*/  LOP3.LUT P1, RZ, R2, 0x7f, RZ, 0xc0, !PT ;  /* 0x0000007f02ff7812 */ /* 0x000fe2000782c0ff */
[----:B------:R-:W-:Y:S01]  /*17e0*/  IMAD.MOV.U32 R71, RZ, RZ, RZ ;  /* 0x000000ffff477224 */ /* 0x000fe200078e00ff */
[----:B--2---:R-:W-:Y:S11]  /*17f0*/  @P2 BRA `(.L_x_9790) ;  /* 0x0000000000082947 */ /* 0x004ff60003800000 */
[----:B------:R-:W2:Y:S02]  /*1800*/  SYNCS.PHASECHK.TRANS64.TRYWAIT P2, [R0+URZ+0x31c30], R3 ;  /* 0x031c3003000075a7 */ /* 0x000ea4000804017f */
[----:B--2---:R-:W-:Y:S05]  /*1810*/  @!P2 BRA `(.L_x_9791) ;  /* 0x0000011800b4a947 */ /* 0x004fea0003800000 */
.L_x_9790:
[----:B------:R-:W-:Y:S05]  /*1820*/  WARPSYNC.ALL ;  /* 0x0000000000007948 */ /* 0x000fea0003800000 */
[----:B------:R-:W-:Y:S01]  /*1830*/  UIADD3 UR4, UR47, 0x16a00, URZ ;  /* 0x00016a002f047890 */ /* 0x000fe2000fffe03f */
[----:B------:R-:W-:Y:S01]  /*1840*/  WARPGROUP.ARRIVE ;  /* 0x00000000000079c5 */ /* 0x000fe20000000000 */
[----:B------:R-:W-:Y:S01]  /*1850*/  UMOV UR5, 0x80000020 ;  /* 0x8000002000057882 */ /* 0x000fe20000000000 */
[----:B------:R-:W-:Y:S01]  /*1860*/  UMOV UR7, 0x80000020 ;  /* 0x8000002000077882 */ /* 0x000fe20000000000 */
[----:B------:R-:W-:Y:S01]  /*1870*/  USHF.R.U32.HI UR4, URZ, 0x4, UR4 ;  /* 0x000000043f047899 */ /* 0x000fe20008011604 */
[----:B------:R-:W3:Y:S01]  /*1880*/  LDC R14, c[0x0][0x288] ;  /* 0x0000a200ff0e7b82 */ /* 0x000ee20000000800 */
[----:B------:R-:W-:Y:S01]  /*1890*/  UMOV UR9, UR5 ;  /* 0x0000000500097c82 */ /* 0x000fe20008000000 */
[----:B------:R-:W-:Y:S01]  /*18a0*/  UMOV UR11, 0x80000020 ;  /* 0x80000020000b7882 */ /* 0x000fe20000000000 */
[----:B------:R-:W-:Y:S01]  /*18b0*/  ULOP3.LUT UR4, UR4, 0x3fff, URZ, 0xc0, !UPT ;  /* 0x00003fff04047892 */ /* 0x000fe2000f8ec03f */
[----:B------:R-:W-:Y:S01]  /*18c0*/  UMOV UR13, UR5 ;  /* 0x00000005000d7c82 */ /* 0x000fe20008000000 */
[----:B------:R-:W-:-:S02]  /*18d0*/  UMOV UR15, 0x80000020 ;  /* 0x80000020000f7882 */ /* 0x000fc40000000000 */
[----:B------:R-:W-:Y:S02]  /*18e0*/  ULOP3.LUT UR41, UR4, 0x10000, URZ, 0xfc, !UPT ;  /* 0x0001000004297892 */ /* 0x000fe4000f8efc3f */
[----:B------:R-:W-:Y:S02]  /*18f0*/  ULOP3.LUT UR4, UR36, 0x10000, URZ, 0xfc, !UPT ;  /* 0x0001000024047892 */ /* 0x000fe4000f8efc3f */
[----:B------:R-:W-:Y:S01]  /*1900*/  UIMAD UR6, UR46, 0x6c0, UR41 ;  /* 0x000006c02e0678a4 */ /* 0x000fe2000f8e0229 */
[----:B------:R-:W-:Y:S01]  /*1910*/  UMOV UR17, UR5 ;  /* 0x0000000500117c82 */ /* 0x000fe20008000000 */
[----:B------:R-:W-:Y:S02]  /*1920*/  UMOV UR19, 0x80000020 ;  /* 0x8000002000137882 */ /* 0x000fe40000000000 */
[----:B------:R-:W-:Y:S01]  /*1930*/  UIADD3 UR10, UR6, 0x40, URZ ;  /* 0x00000040060a7890 */ /* 0x000fe2000fffe03f */
[----:B------:R-:W-:Y:S01]  /*1940*/  UMOV UR8, UR4 ;  /* 0x0000000400087c82 */ /* 0x000fe20008000000 */
[----:B------:R-:W-:-:S03]  /*1950*/  UIADD3 UR14, UR6, 0x80, URZ ;  /* 0x00000080060e7890 */ /* 0x000fc6000fffe03f */
[----:B------:R-:W-:Y:S01]  /*1960*/  HGMMA.64x16x16.F32.BF16 R96, gdesc[UR4], RZ, !UPT, gsb0 ;  /* 0x00200000046079f0 */ /* 0x000fe2000c0018ff */
[----:B------:R-:W-:Y:S01]  /*1970*/  UMOV UR12, UR4 ;  /* 0x00000004000c7c82 */ /* 0x000fe20008000000 */
[----:B------:R-:W-:Y:S01]  /*1980*/  UIADD3 UR18, UR6, 0xc0, URZ ;  /* 0x000000c006127890 */ /* 0x000fe2000fffe03f */
        /* <DEDUP_REMOVED lines=312> */
[----:B-12---:R-:W-:Y:S01]  /*2d10*/  FMUL.FTZ R3, R99, UR7 ;  /* 0x0000000763037c20 */ /* 0x006fe20008410000 */
[----:B------:R-:W-:Y:S01]  /*2d20*/  FMUL.FTZ R4, R98, UR7 ;  /* 0x0000000762047c20 */ /* 0x000fe20008410000 */
[----:B------:R-:W-:-:S04]  /*2d30*/  FMUL.FTZ R5, R102, UR7 ;  /* 0x0000000766057c20 */ /* 0x000fc80008410000 */
[----:B------:R-:W1:Y:S08]  /*2d40*/  MUFU.TANH R69, R69 ;  /* 0x0000004500457308 */ /* 0x000e700000002400 */
[----:B------:R-:W2:Y:S08]  /*2d50*/  MUFU.TANH R70, R70 ;  /* 0x0000004600467308 */ /* 0x000eb00000002400 */
        /* <DEDUP_REMOVED lines=55> */
[----:B------:R-:W5:Y:S01]  /*30d0*/  MUFU.TANH R82, R82 ;  /* 0x0000005200527308 */ /* 0x000f620000002400 */
[----:B------:R-:W-:-:S07]  /*30e0*/  FMUL.FTZ R75, R76, UR7 ;  /* 0x000000074c4b7c20 */ /* 0x000fce0008410000 */
[----:B------:R-:W5:Y:S08]  /*30f0*/  MUFU.TANH R73, R73 ;  /* 0x0000004900497308 */ /* 0x000f700000002400 */
[----:B------:R-:W-:Y:S08]  /*3100*/  MUFU.TANH R75, R75 ;  /* 0x0000004b004b7308 */ /* 0x000ff00000002400 */
[----:B------:R-:W5:Y:S08]  /*3110*/  MUFU.TANH R74, R74 ;  /* 0x0000004a004a7308 */ /* 0x000f700000002400 */
[----:B------:R-:W-:Y:S08]  /*3120*/  MUFU.TANH R11, R11 ;  /* 0x0000000b000b7308 */ /* 0x000ff00000002400 */
[----:B------:R-:W-:Y:S01]  /*3130*/  MUFU.TANH R12, R12 ;  /* 0x0000000c000c7308 */ /* 0x000fe20000002400 */
[----:B------:R-:W-:-:S02]  /*3140*/  WARPGROUP.DEPBAR.LE gsb0, 0x0 ;  /* 0x00008000000079c5 */ /* 0x000fc40000010000 */
[----:B------:R-:W-:Y:S01]  /*3150*/  WARPGROUP.ARRIVE ;  /* 0x00000000000079c5 */ /* 0x000fe20000000000 */
[----:B------:R-:W-:Y:S01]  /*3160*/  FMUL.FTZ R78, R61, UR7 ;  /* 0x000000073d4e7c20 */ /* 0x000fe20008410000 */
[----:B------:R-:W-:Y:S02]  /*3170*/  IMAD R61, R64, -0x90, R65 ;  /* 0xffffff70403d7824 */ /* 0x000fe400078e0241 */
[----:B------:R-:W-:Y:S01]  /*3180*/  FMUL.FTZ R77, R56, UR7 ;  /* 0x00000007384d7c20 */ /* 0x000fe20008410000 */
[----:B------:R-:W-:Y:S01]  /*3190*/  FMUL.FTZ R56, R58, UR7 ;  /* 0x000000073a387c20 */ /* 0x000fe20008410000 */
[----:B------:R-:W-:Y:S01]  /*31a0*/  FMUL.FTZ R58, R62, UR7 ;  /* 0x000000073e3a7c20 */ /* 0x000fe20008410000 */
[----:B------:R-:W-:Y:S01]  /*31b0*/  HGMMA.64x16x16.F32.BF16 R48, gdesc[UR24], R48, gsb0 ;  /* 0x00200000183079f0 */ /* 0x000fe20008001830 */
[----:B------:R-:W-:Y:S01]  /*31c0*/  UIADD3 UR26, UR6, 0x602, URZ ;  /* 0x00000602061a7890 */ /* 0x000fe2000fffe03f */
[----:B---3--:R-:W-:Y:S01]  /*31d0*/  IADD3 R62, -R14, 0x91, R61 ;  /* 0x000000910e3e7810 */ /* 0x008fe20007ffe13d */
[----:B------:R-:W-:Y:S01]  /*31e0*/  UMOV UR27, 0x80000020 ;  /* 0x80000020001b7882 */ /* 0x000fe20000000000 */
[----:B------:R-:W-:Y:S01]  /*31f0*/  FMUL.FTZ R79, R60, UR7 ;  /* 0x000000073c4f7c20 */ /* 0x000fe20008410000 */
[----:B------:R-:W-:-:S02]  /*3200*/  VIADD R60, R61, 0x90 ;  /* 0x000000903d3c7836 */ /* 0x000fc40000000000 */
[----:B------:R-:W-:Y:S01]  /*3210*/  FMUL.FTZ R76, R57, UR7 ;  /* 0x00000007394c7c20 */ /* 0x000fe20008410000 */
[C---:B------:R-:W-:Y:S01]  /*3220*/  IMAD R101, R19.reuse, -0x2, R62 ;  /* 0xfffffffe13657824 */ /* 0x040fe200078e023e */
[----:B------:R-:W3:Y:S01]  /*3230*/  MUFU.TANH R77, R77 ;  /* 0x0000004d004d7308 */ /* 0x000ee20000002400 */
[----:B------:R-:W-:Y:S02]  /*3240*/  IMAD R60, R19, -0x2, R60 ;  /* 0xfffffffe133c7824 */ /* 0x000fe400078e023c */
[----:B------:R-:W-:Y:S01]  /*3250*/  FMUL.FTZ R57, R59, UR7 ;  /* 0x000000073b397c20 */ /* 0x000fe20008410000 */
[----:B------:R-:W-:Y:S02]  /*3260*/  VIADD R62, R23, UR42 ;  /* 0x0000002a173e7c36 */ /* 0x000fe40008000000 */
[----:B------:R-:W-:Y:S01]  /*3270*/  FMUL.FTZ R59, R63, UR7 ;  /* 0x000000073f3b7c20 */ /* 0x000fe20008410000 */
[----:B------:R-:W-:Y:S01]  /*3280*/  IADD3 R14, -R14, UR42, R65 ;  /* 0x0000002a0e0e7c10 */ /* 0x000fe2000fffe141 */
[----:B------:R-:W-:Y:S01]  /*3290*/  IMAD.MOV.U32 R65, RZ, RZ, R71 ;  /* 0x000000ffff417224 */ /* 0x000fe200078e0047 */
[----:B------:R-:W-:Y:S01]  /*32a0*/  VIADDMNMX R72, R62, R101, R60, PT ;  /* 0x000000653e487246 */ /* 0x000fe2000380013c */
[----:B------:R-:W3:Y:S01]  /*32b0*/  MUFU.TANH R76, R76 ;  /* 0x0000004c004c7308 */ /* 0x000ee20000002400 */
[----:B------:R-:W-:Y:S01]  /*32c0*/  IADD3 R101, R101, 0x8, R62 ;  /* 0x0000000865657810 */ /* 0x000fe20007ffe03e */
[----:B------:R-:W-:Y:S01]  /*32d0*/  IMAD.HI R14, R14, 0x38e38e39, RZ ;  /* 0x38e38e390e0e7827 */ /* 0x000fe200078e02ff */
[----:B------:R-:W-:-:S02]  /*32e0*/  ISETP.GT.AND P3, PT, R72, RZ, PT ;  /* 0x000000ff4800720c */ /* 0x000fc40003f64270 */
[C---:B------:R-:W-:Y:S02]  /*32f0*/  ISETP.GT.AND P4, PT, R72.reuse, 0x1, PT ;  /* 0x000000014800780c */ /* 0x040fe40003f84270 */
[----:B------:R-:W-:Y:S01]  /*3300*/  ISETP.GT.AND P5, PT, R72, 0x8, PT ;  /* 0x000000084800780c */ /* 0x000fe20003fa4270 */
[----:B------:R-:W3:Y:S01]  /*3310*/  MUFU.TANH R79, R79 ;  /* 0x0000004f004f7308 */ /* 0x000ee20000002400 */
[----:B----4-:R-:W-:Y:S02]  /*3320*/  FSEL R109, R68, -INF , P3 ;  /* 0xff800000446d7808 */ /* 0x010fe40001800000 */
[----:B-1----:R-:W-:Y:S02]  /*3330*/  FSEL R115, R69, -INF , P4 ;  /* 0xff80000045737808 */ /* 0x002fe40002000000 */
[----:B------:R-:W-:Y:S02]  /*3340*/  ISETP.GT.AND P6, PT, R72, 0x9, PT ;  /* 0x000000094800780c */ /* 0x000fe40003fc4270 */
[----:B--2---:R-:W-:Y:S01]  /*3350*/  FSEL R117, R70, -INF , P5 ;  /* 0xff80000046757808 */ /* 0x004fe20002800000 */
[----:B------:R-:W1:Y:S01]  /*3360*/  MUFU.TANH R78, R78 ;  /* 0x0000004e004e7308 */ /* 0x000e620000002400 */
[----:B------:R-:W-:-:S02]  /*3370*/  ISETP.GT.AND P2, PT, R72, 0x10, PT ;  /* 0x000000104800780c */ /* 0x000fc40003f44270 */
[----:B-----5:R-:W-:Y:S02]  /*3380*/  FSEL R123, R96, -INF , P6 ;  /* 0xff800000607b7808 */ /* 0x020fe40003000000 */
[----:B------:R-:W-:Y:S02]  /*3390*/  ISETP.GT.AND P3, PT, R72, 0x11, PT ;  /* 0x000000114800780c */ /* 0x000fe40003f64270 */
[----:B------:R-:W-:Y:S01]  /*33a0*/  FSEL R121, R88, -INF , P2 ;  /* 0xff80000058797808 */ /* 0x000fe20001000000 */
[----:B------:R-:W-:Y:S01]  /*33b0*/  MUFU.TANH R13, R13 ;  /* 0x0000000d000d7308 */ /* 0x000fe20000002400 */
[C---:B------:R-:W-:Y:S02]  /*33c0*/  ISETP.GT.AND P4, PT, R72.reuse, 0x18, PT ;  /* 0x000000184800780c */ /* 0x040fe40003f84270 */
[----:B------:R-:W-:Y:S02]  /*33d0*/  FSEL R119, R89, -INF , P3 ;  /* 0xff80000059777808 */ /* 0x000fe40001800000 */
[----:B------:R-:W-:-:S02]  /*33e0*/  ISETP.GT.AND P5, PT, R72, 0x19, PT ;  /* 0x000000194800780c */ /* 0x000fc40003fa4270 */
[----:B------:R-:W-:Y:S01]  /*33f0*/  FSEL R113, R90, -INF , P4 ;  /* 0xff8000005a717808 */ /* 0x000fe20002000000 */
[----:B------:R-:W-:Y:S01]  /*3400*/  MUFU.TANH R15, R15 ;  /* 0x0000000f000f7308 */ /* 0x000fe20000002400 */
[----:B------:R-:W-:Y:S01]  /*3410*/  ISETP.GT.AND P6, PT, R72, 0x20, PT ;  /* 0x000000204800780c */ /* 0x000fe20003fc4270 */
[----:B------:R-:W-:Y:S02]  /*3420*/  WARPGROUP.DEPBAR.LE gsb0, 0x0 ;  /* 0x00008000000079c5 */ /* 0x000fe40000010000 */
[----:B------:R-:W-:Y:S01]  /*3430*/  WARPGROUP.ARRIVE ;  /* 0x00000000000079c5 */ /* 0x000fe20000000000 */
[----:B------:R-:W-:Y:S01]  /*3440*/  FMUL.FTZ R48, R48, UR7 ;  /* 0x0000000730307c20 */ /* 0x000fe20008410000 */
[----:B------:R-:W-:Y:S01]  /*3450*/  FSEL R111, R91, -INF , P5 ;  /* 0xff8000005b6f7808 */ /* 0x000fe20002800000 */
[----:B------:R-:W-:Y:S01]  /*3460*/  FMUL.FTZ R49, R49, UR7 ;  /* 0x0000000731317c20 */ /* 0x000fe20008410000 */
[----:B------:R-:W-:Y:S01]  /*3470*/  ISETP.GT.AND P2, PT, R72, 0x21, PT ;  /* 0x000000214800780c */ /* 0x000fe20003f44270 */
[----:B------:R2:W4:Y:S01]  /*3480*/  MUFU.TANH R83, R48 ;  /* 0x0000003000537308 */ /* 0x0005220000002400 */
[----:B------:R-:W-:Y:S01]  /*3490*/  HGMMA.64x16x16.F32.BF16 R40, gdesc[UR24], R40, gsb0 ;  /* 0x00200000182879f0 */ /* 0x000fe20008001828 */
[----:B------:R-:W-:Y:S01]  /*34a0*/  UIADD3 UR26, UR6, 0x642, URZ ;  /* 0x00000642061a7890 */ /* 0x000fe2000fffe03f */
[----:B------:R-:W-:Y:S01]  /*34b0*/  FSEL R107, R80, -INF , P6 ;  /* 0xff800000506b7808 */ /* 0x000fe20003000000 */
[----:B------:R-:W-:Y:S01]  /*34c0*/  UMOV UR27, 0x80000020 ;  /* 0x80000020001b7882 */ /* 0x000fe20000000000 */
[----:B------:R-:W-:Y:S01]  /*34d0*/  ISETP.GT.AND P3, PT, R72, 0x28, PT ;  /* 0x000000284800780c */ /* 0x000fe20003f64270 */
[----:B------:R-:W-:Y:S01]  /*34e0*/  FMUL.FTZ R53, R53, UR7 ;  /* 0x0000000735357c20 */ /* 0x000fe20008410000 */
[----:B------:R-:W-:Y:S01]  /*34f0*/  FSEL R105, R81, -INF , P2 ;  /* 0xff80000051697808 */ /* 0x000fe20001000000 */
[----:B------:R5:W4:Y:S01]  /*3500*/  MUFU.TANH R84, R49 ;  /* 0x0000003100547308 */ /* 0x000b220000002400 */
[----:B--2---:R-:W-:Y:S01]  /*3510*/  FMUL.FTZ R48, R50, UR7 ;  /* 0x0000000732307c20 */ /* 0x004fe20008410000 */
[----:B------:R-:W-:Y:S01]  /*3520*/  FMNMX.FTZ R50, R109, R115, !PT ;  /* 0x000000736d327209 */ /* 0x000fe20007810000 */
[----:B------:R-:W-:Y:S01]  /*3530*/  FMUL.FTZ R52, R52, UR7 ;  /* 0x0000000734347c20 */ /* 0x000fe20008410000 */
[----:B------:R-:W-:Y:S01]  /*3540*/  ISETP.GT.AND P4, PT, R72, 0x29, PT ;  /* 0x000000294800780c */ /* 0x000fe20003f84270 */
[----:B------:R-:W-:Y:S01]  /*3550*/  ULDC UR6, c[0x0][0x988] ;  /* 0x0002620000067ab9 */ /* 0x000fe20000000800 */
[----:B------:R-:W-:-:S02]  /*3560*/  FMNMX.FTZ R50, R117, R50, !PT ;  /* 0x0000003275327209 */ /* 0x000fc40007810000 */
[----:B------:R-:W-:Y:S01]  /*3570*/  FSEL R103, R103, -INF , P3 ;  /* 0xff80000067677808 */ /* 0x000fe20001800000 */
[----:B-----5:R-:W-:Y:S01]  /*3580*/  FMUL.FTZ R49, R51, UR7 ;  /* 0x0000000733317c20 */ /* 0x020fe20008410000 */
[----:B------:R-:W-:Y:S01]  /*3590*/  FMNMX.FTZ R50, R123, R50, !PT ;  /* 0x000000327b327209 */ /* 0x000fe20007810000 */
[----:B------:R-:W2:Y:S01]  /*35a0*/  MUFU.TANH R52, R52 ;  /* 0x0000003400347308 */ /* 0x000ea20000002400 */
[C---:B------:R-:W-:Y:S02]  /*35b0*/  ISETP.GT.AND P5, PT, R72.reuse, 0x30, PT ;  /* 0x000000304800780c */ /* 0x040fe40003fa4270 */
[----:B------:R-:W-:Y:S02]  /*35c0*/  FMNMX.FTZ R50, R121, R50, !PT ;  /* 0x0000003279327209 */ /* 0x000fe40007810000 */
[----:B------:R-:W-:Y:S02]  /*35d0*/  FSEL R99, R99, -INF , P4 ;  /* 0xff80000063637808 */ /* 0x000fe40002000000 */
[----:B------:R-:W-:Y:S01]  /*35e0*/  FMNMX.FTZ R68, R119, R50, !PT ;  /* 0x0000003277447209 */ /* 0x000fe20007810000 */
[----:B------:R-:W-:Y:S01]  /*35f0*/  MUFU.TANH R20, R20 ;  /* 0x0000001400147308 */ /* 0x000fe20000002400 */
[----:B------:R-:W-:-:S02]  /*3600*/  ISETP.GT.AND P2, PT, R72, 0x31, PT ;  /* 0x000000314800780c */ /* 0x000fc40003f44270 */
[----:B------:R-:W-:Y:S02]  /*3610*/  FMNMX.FTZ R68, R113, R68, !PT ;  /* 0x0000004471447209 */ /* 0x000fe40007810000 */
[----:B------:R-:W-:Y:S02]  /*3620*/  FSEL R51, R82, -INF , P5 ;  /* 0xff80000052337808 */ /* 0x000fe40002800000 */
[----:B------:R-:W-:Y:S01]  /*3630*/  FMNMX.FTZ R68, R111, R68, !PT ;  /* 0x000000446f447209 */ /* 0x000fe20007810000 */
[----:B------:R5:W2:Y:S01]  /*3640*/  MUFU.TANH R50, R53 ;  /* 0x0000003500327308 */ /* 0x000aa20000002400 */
[----:B------:R-:W-:Y:S02]  /*3650*/  ISETP.GT.AND P3, PT, R72, 0x38, PT ;  /* 0x000000384800780c */ /* 0x000fe40003f64270 */
[----:B------:R-:W-:Y:S02]  /*3660*/  FMNMX.FTZ R68, R107, R68, !PT ;  /* 0x000000446b447209 */ /* 0x000fe40007810000 */
[----:B------:R-:W-:-:S02]  /*3670*/  MOV R82, UR6 ;  /* 0x0000000600527c02 */ /* 0x000fc40008000f00 */
[----:B------:R-:W-:Y:S01]  /*3680*/  FMNMX.FTZ R70, R105, R68, !PT ;  /* 0x0000004469467209 */ /* 0x000fe20007810000 */
[----:B------:R-:W-:Y:S01]  /*3690*/  MUFU.TANH R21, R21 ;  /* 0x0000001500157308 */ /* 0x000fe20000002400 */
[----:B------:R-:W-:Y:S02]  /*36a0*/  VIMNMX R60, R60, R101, PT ;  /* 0x000000653c3c7248 */ /* 0x000fe40003fe0100 */
[----:B------:R-:W-:Y:S02]  /*36b0*/  FMNMX.FTZ R70, R103, R70, !PT ;  /* 0x0000004667467209 */ /* 0x000fe40007810000 */
[----:B------:R-:W-:Y:S02]  /*36c0*/  ISETP.GT.AND P4, PT, R60, 0x8, PT ;  /* 0x000000083c00780c */ /* 0x000fe40003f84270 */
[----:B------:R-:W-:Y:S01]  /*36d0*/  FMNMX.FTZ R70, R99, R70, !PT ;  /* 0x0000004663467209 */ /* 0x000fe20007810000 */
[----:B------:R-:W-:Y:S01]  /*36e0*/  MUFU.TANH R66, R66 ;  /* 0x0000004200427308 */ /* 0x000fe20000002400 */
[----:B------:R-:W-:-:S02]  /*36f0*/  WARPGROUP.DEPBAR.LE gsb0, 0x0 ;  /* 0x00008000000079c5 */ /* 0x000fc40000010000 */
[----:B------:R-:W-:Y:S01]  /*3700*/  WARPGROUP.ARRIVE ;  /* 0x00000000000079c5 */ /* 0x000fe20000000000 */
[----:B-----5:R-:W-:Y:S01]  /*3710*/  FMUL.FTZ R53, R41, UR7 ;  /* 0x0000000729357c20 */ /* 0x020fe20008410000 */
[----:B------:R-:W-:Y:S01]  /*3720*/  FSEL R41, R73, -INF , P2 ;  /* 0xff80000049297808 */ /* 0x000fe20001000000 */
[----:B------:R-:W-:Y:S01]  /*3730*/  FMUL.FTZ R69, R45, UR7 ;  /* 0x000000072d457c20 */ /* 0x000fe20008410000 */
[----:B------:R-:W-:Y:S01]  /*3740*/  FMNMX.FTZ R70, R51, R70, !PT ;  /* 0x0000004633467209 */ /* 0x000fe20007810000 */
[----:B------:R5:W-:Y:S01]  /*3750*/  MUFU.TANH R68, R53 ;  /* 0x0000003500447308 */ /* 0x000be20000002400 */
[----:B------:R-:W-:Y:S01]  /*3760*/  HGMMA.64x16x16.F32.BF16 R32, gdesc[UR24], R32, gsb0 ;  /* 0x00200000182079f0 */ /* 0x000fe20008001820 */
[----:B------:R-:W-:Y:S01]  /*3770*/  ISETP.GT.AND P2, PT, R72, 0x39, PT ;  /* 0x000000394800780c */ /* 0x000fe20003f44270 */
[----:B------:R-:W-:Y:S01]  /*3780*/  FMUL.FTZ R40, R40, UR7 ;  /* 0x0000000728287c20 */ /* 0x000fe20008410000 */
[----:B------:R-:W-:Y:S01]  /*3790*/  FMNMX.FTZ R70, R41, R70, !PT ;  /* 0x0000004629467209 */ /* 0x000fe20007810000 */
[----:B------:R-:W-:Y:S01]  /*37a0*/  FMUL.FTZ R44, R44, UR7 ;  /* 0x000000072c2c7c20 */ /* 0x000fe20008410000 */
[----:B------:R-:W-:Y:S01]  /*37b0*/  FSEL R45, R74, -INF , P2 ;  /* 0xff8000004a2d7808 */ /* 0x000fe20001000000 */
[----:B------:R-:W-:Y:S01]  /*37c0*/  FMUL.FTZ R42, R42, UR7 ;  /* 0x000000072a2a7c20 */ /* 0x000fe20008410000 */
[----:B------:R-:W-:Y:S01]  /*37d0*/  ISETP.GT.AND P2, PT, R72, 0x41, PT ;  /* 0x000000414800780c */ /* 0x000fe20003f44270 */
[----:B------:R1:W-:Y:S01]  /*37e0*/  MUFU.TANH R85, R69 ;  /* 0x0000004500557308 */ /* 0x0003e20000002400 */
[----:B-----5:R-:W-:Y:S01]  /*37f0*/  FSEL R53, R75, -INF , P3 ;  /* 0xff8000004b357808 */ /* 0x020fe20001800000 */
[----:B------:R-:W-:Y:S01]  /*3800*/  FMUL.FTZ R46, R46, UR7 ;  /* 0x000000072e2e7c20 */ /* 0x000fe20008410000 */
[----:B------:R-:W-:-:S02]  /*3810*/  ISETP.GT.AND P3, PT, R72, 0x40, PT ;  /* 0x000000404800780c */ /* 0x000fc40003f64270 */
[----:B------:R-:W-:Y:S02]  /*3820*/  FMNMX.FTZ R70, R53, R70, !PT ;  /* 0x0000004635467209 */ /* 0x000fe40007810000 */
[----:B---3--:R-:W-:Y:S01]  /*3830*/  FSEL R63, R77, -INF , P3 ;  /* 0xff8000004d3f7808 */ /* 0x008fe20001800000 */
        /* <DEDUP_REMOVED lines=11> */
[----:B-1----:R-:W-:Y:S02]  /*38f0*/  FSEL R69, R78, -INF , P2 ;  /* 0xff8000004e457808 */ /* 0x002fe40001000000 */
[----:B------:R-:W-:Y:S02]  /*3900*/  FMNMX.FTZ R74, R79, R74, !PT ;  /* 0x0000004a4f4a7209 */ /* 0x000fe40007810000 */
[----:B------:R-:W-:-:S02]  /*3910*/  ISETP.GT.AND P2, PT, R72, 0x51, PT ;  /* 0x000000514800780c */ /* 0x000fc40003f44270 */
[----:B----4-:R-:W-:Y:S01]  /*3920*/  FSEL R73, R83, -INF , P3 ;  /* 0xff80000053497808 */ /* 0x010fe20001800000 */
[----:B------:R-:W-:Y:S01]  /*3930*/  MUFU.TANH R56, R56 ;  /* 0x0000003800387308 */ /* 0x000fe20000002400 */
[----:B------:R-:W-:Y:S02]  /*3940*/  FMNMX.FTZ R74, R69, R74, !PT ;  /* 0x0000004a454a7209 */ /* 0x000fe40007810000 */
[----:B------:R-:W-:Y:S02]  /*3950*/  ISETP.GT.AND P3, PT, R72, 0x58, PT ;  /* 0x000000584800780c */ /* 0x000fe40003f64270 */
[----:B------:R-:W-:-:S03]  /*3960*/  FMNMX.FTZ R76, R73, R74, !PT ;  /* 0x0000004a494c7209 */ /* 0x000fc60007810000 */
        /* <DEDUP_REMOVED lines=9> */
[----:B--2---:R-:W-:Y:S01]  /*3a00*/  FSEL R37, R52, -INF , P3 ;  /* 0xff80000034257808 */ /* 0x004fe20001800000 */
[----:B------:R-:W-:Y:S01]  /*3a10*/  FMUL.FTZ R36, R36, UR7 ;  /* 0x0000000724247c20 */ /* 0x000fe20008410000 */
[----:B------:R-:W-:Y:S01]  /*3a20*/  FMNMX.FTZ R76, R33, R76, !PT ;  /* 0x0000004c214c7209 */ /* 0x000fe20007810000 */
[----:B------:R-:W1:Y:S01]  /*3a30*/  MUFU.TANH R70, R70 ;  /* 0x0000004600467308 */ /* 0x000e620000002400 */
[----:B------:R-:W-:Y:S01]  /*3a40*/  ISETP.GT.AND P3, PT, R72, 0x60, PT ;  /* 0x000000604800780c */ /* 0x000fe20003f64270 */
[----:B------:R-:W-:Y:S01]  /*3a50*/  FMUL.FTZ R52, R47, UR7 ;  /* 0x000000072f347c20 */ /* 0x000fe20008410000 */
[----:B------:R-:W-:Y:S01]  /*3a60*/  FSEL R77, R50, -INF , P2 ;  /* 0xff800000324d7808 */ /* 0x000fe20001000000 */
[----:B------:R-:W-:Y:S01]  /*3a70*/  FMUL.FTZ R50, R43, UR7 ;  /* 0x000000072b327c20 */ /* 0x000fe20008410000 */
[----:B------:R-:W-:-:S02]  /*3a80*/  FMNMX.FTZ R76, R37, R76, !PT ;  /* 0x0000004c254c7209 */ /* 0x000fc40007810000 */
[----:B------:R-:W-:Y:S01]  /*3a90*/  ISETP.GT.AND P2, PT, R72, 0x61, PT ;  /* 0x000000614800780c */ /* 0x000fe20003f44270 */
[----:B------:R-:W-:Y:S01]  /*3aa0*/  MUFU.TANH R32, R32 ;  /* 0x0000002000207308 */ /* 0x000fe20000002400 */
[----:B---3--:R-:W-:Y:S02]  /*3ab0*/  FSEL R81, R40, -INF , P3 ;  /* 0xff80000028517808 */ /* 0x008fe40001800000 */
[----:B------:R-:W-:Y:S02]  /*3ac0*/  FMNMX.FTZ R76, R77, R76, !PT ;  /* 0x0000004c4d4c7209 */ /* 0x000fe40007810000 */
[----:B------:R-:W-:Y:S02]  /*3ad0*/  ISETP.GT.AND P3, PT, R72, 0x68, PT ;  /* 0x000000684800780c */ /* 0x000fe40003f64270 */
[----:B------:R-:W-:Y:S01]  /*3ae0*/  FSEL R83, R68, -INF , P2 ;  /* 0xff80000044537808 */ /* 0x000fe20001000000 */
[----:B------:R-:W-:Y:S01]  /*3af0*/  MUFU.TANH R36, R36 ;  /* 0x0000002400247308 */ /* 0x000fe20000002400 */
[----:B------:R-:W-:Y:S01]  /*3b00*/  FMNMX.FTZ R76, R81, R76, !PT ;  /* 0x0000004c514c7209 */ /* 0x000fe20007810000 */
[----:B------:R-:W-:Y:S01]  /*3b10*/  FMUL.FTZ R68, R38, UR7 ;  /* 0x0000000726447c20 */ /* 0x000fe20008410000 */
[----:B------:R-:W-:-:S02]  /*3b20*/  ISETP.GT.AND P2, PT, R72, 0x69, PT ;  /* 0x000000694800780c */ /* 0x000fc40003f44270 */
[----:B------:R-:W-:Y:S02]  /*3b30*/  FMNMX.FTZ R76, R83, R76, !PT ;  /* 0x0000004c534c7209 */ /* 0x000fe40007810000 */
[----:B------:R-:W-:Y:S01]  /*3b40*/  FSEL R85, R85, -INF , P2 ;  /* 0xff80000055557808 */ /* 0x000fe20001000000 */
[----:B------:R-:W2:Y:S01]  /*3b50*/  MUFU.TANH R74, R74 ;  /* 0x0000004a004a7308 */ /* 0x000ea20000002400 */
[----:B------:R-:W-:-:S04]  /*3b60*/  ISETP.GT.AND P2, PT, R72, 0x71, PT ;  /* 0x000000714800780c */ /* 0x000fc80003f44270 */
[----:B-1----:R-:W-:Y:S01]  /*3b70*/  FSEL R87, R70, -INF , P2 ;  /* 0xff80000046577808 */ /* 0x002fe20001000000 */
[----:B------:R-:W-:Y:S01]  /*3b80*/  FMUL.FTZ R70, R35, UR7 ;  /* 0x0000000723467c20 */ /* 0x000fe20008410000 */
[----:B------:R-:W-:Y:S01]  /*3b90*/  ISETP.GT.AND P2, PT, R72, 0x79, PT ;  /* 0x000000794800780c */ /* 0x000fe20003f44270 */
[----:B------:R-:W-:Y:S08]  /*3ba0*/  MUFU.TANH R58, R58 ;  /* 0x0000003a003a7308 */ /* 0x000ff00000002400 */
[----:B------:R-:W-:Y:S01]  /*3bb0*/  MUFU.TANH R59, R59 ;  /* 0x0000003b003b7308 */ /* 0x000fe20000002400 */
[----:B--2---:R-:W-:Y:S01]  /*3bc0*/  FSEL R91, R74, -INF , P2 ;  /* 0xff8000004a5b7808 */ /* 0x004fe20001000000 */
[----:B------:R-:W-:Y:S01]  /*3bd0*/  FMUL.FTZ R74, R39, UR7 ;  /* 0x00000007274a7c20 */ /* 0x000fe20008410000 */
[----:B------:R-:W-:-:S02]  /*3be0*/  ISETP.GT.AND P2, PT, R72, 0x81, PT ;  /* 0x000000814800780c */ /* 0x000fc40003f44270 */
[----:B------:R-:W-:Y:S01]  /*3bf0*/  FSEL R39, R5, -INF , P4 ;  /* 0xff80000005277808 */ /* 0x000fe20002000000 */
[----:B------:R-:W-:Y:S02]  /*3c00*/  WARPGROUP.DEPBAR.LE gsb0, 0x0 ;  /* 0x00008000000079c5 */ /* 0x000fe40000010000 */
[----:B------:R-:W-:Y:S01]  /*3c10*/  FMUL.FTZ R40, R25, UR7 ;  /* 0x0000000719287c20 */ /* 0x000fe20008410000 */
[----:B------:R-:W-:Y:S01]  /*3c20*/  FSEL R25, R44, -INF , P3 ;  /* 0xff8000002c197808 */ /* 0x000fe20001800000 */
[----:B------:R-:W-:Y:S01]  /*3c30*/  FMUL.FTZ R24, R24, UR7 ;  /* 0x0000000718187c20 */ /* 0x000fe20008410000 */
[----:B------:R-:W-:Y:S01]  /*3c40*/  ISETP.GT.AND P3, PT, R72, 0x70, PT ;  /* 0x000000704800780c */ /* 0x000fe20003f64270 */
[----:B------:R-:W-:Y:S01]  /*3c50*/  FMUL.FTZ R28, R28, UR7 ;  /* 0x000000071c1c7c20 */ /* 0x000fe20008410000 */
[----:B------:R-:W-:Y:S01]  /*3c60*/  FMNMX.FTZ R76, R25, R76, !PT ;  /* 0x0000004c194c7209 */ /* 0x000fe20007810000 */
[----:B------:R1:W2:Y:S01]  /*3c70*/  MUFU.TANH R95, R40 ;  /* 0x00000028005f7308 */ /* 0x0002a20000002400 */
[----:B------:R-:W-:Y:S01]  /*3c80*/  FSEL R89, R32, -INF , P3 ;  /* 0xff80000020597808 */ /* 0x000fe20001800000 */
[----:B------:R-:W-:Y:S01]  /*3c90*/  FMUL.FTZ R32, R29, UR7 ;  /* 0x000000071d207c20 */ /* 0x000fe20008410000 */
[----:B------:R-:W-:Y:S01]  /*3ca0*/  FMNMX.FTZ R76, R85, R76, !PT ;  /* 0x0000004c554c7209 */ /* 0x000fe20007810000 */
[----:B------:R-:W-:Y:S01]  /*3cb0*/  FMUL.FTZ R44, R55, UR7 ;  /* 0x00000007372c7c20 */ /* 0x000fe20008410000 */
[----:B------:R-:W-:Y:S01]  /*3cc0*/  ISETP.GT.AND P3, PT, R72, 0x78, PT ;  /* 0x000000784800780c */ /* 0x000fe20003f64270 */
[----:B------:R-:W-:Y:S01]  /*3cd0*/  FMUL.FTZ R78, R30, UR7 ;  /* 0x000000071e4e7c20 */ /* 0x000fe20008410000 */
[----:B------:R-:W-:Y:S01]  /*3ce0*/  FMNMX.FTZ R76, R89, R76, !PT ;  /* 0x0000004c594c7209 */ /* 0x000fe20007810000 */
[----:B------:R-:W3:Y:S01]  /*3cf0*/  MUFU.TANH R24, R24 ;  /* 0x0000001800187308 */ /* 0x000ee20000002400 */
[----:B------:R-:W-:Y:S01]  /*3d00*/  FSEL R29, R36, -INF , P3 ;  /* 0xff800000241d7808 */ /* 0x000fe20001800000 */
[----:B-1----:R-:W-:Y:S01]  /*3d10*/  FMUL.FTZ R40, R54, UR7 ;  /* 0x0000000736287c20 */ /* 0x002fe20008410000 */
[----:B------:R-:W-:Y:S01]  /*3d20*/  FMNMX.FTZ R76, R87, R76, !PT ;  /* 0x0000004c574c7209 */ /* 0x000fe20007810000 */
[----:B------:R-:W-:Y:S01]  /*3d30*/  FMUL.FTZ R54, R34, UR7 ;  /* 0x0000000722367c20 */ /* 0x000fe20008410000 */
[----:B------:R-:W-:Y:S01]  /*3d40*/  ISETP.GT.AND P3, PT, R72, 0x80, PT ;  /* 0x000000804800780c */ /* 0x000fe20003f64270 */
[----:B------:R-:W-:Y:S01]  /*3d50*/  FMUL.FTZ R80, R31, UR7 ;  /* 0x000000071f507c20 */ /* 0x000fe20008410000 */
[----:B------:R-:W-:Y:S01]  /*3d60*/  FMNMX.FTZ R76, R29, R76, !PT ;  /* 0x0000004c1d4c7209 */ /* 0x000fe20007810000 */
[----:B------:R-:W1:Y:S01]  /*3d70*/  MUFU.TANH R28, R28 ;  /* 0x0000001c001c7308 */ /* 0x000e620000002400 */
[----:B--2---:R-:W-:-:S02]  /*3d80*/  FSEL R95, R95, -INF , P2 ;  /* 0xff8000005f5f7808 */ /* 0x004fc40001000000 */
[----:B------:R-:W-:Y:S02]  /*3d90*/  FMNMX.FTZ R76, R91, R76, !PT ;  /* 0x0000004c5b4c7209 */ /* 0x000fe40007810000 */
[----:B------:R-:W-:-:S03]  /*3da0*/  ISETP.GT.AND P2, PT, R72, 0x89, PT ;  /* 0x000000894800780c */ /* 0x000fc60003f44270 */
[----:B------:R-:W2:Y:S01]  /*3db0*/  MUFU.TANH R32, R32 ;  /* 0x0000002000207308 */ /* 0x000ea20000002400 */
[----:B---3--:R-:W-:Y:S02]  /*3dc0*/  FSEL R93, R24, -INF , P3 ;  /* 0xff800000185d7808 */ /* 0x008fe40001800000 */
[----:B------:R-:W-:Y:S01]  /*3dd0*/  ISETP.GT.AND P3, PT, R72, 0x88, PT ;  /* 0x000000884800780c */ /* 0x000fe20003f64270 */
[----:B------:R-:W-:Y:S01]  /*3de0*/  FMUL.FTZ R72, R26, UR7 ;  /* 0x000000071a487c20 */ /* 0x000fe20008410000 */
[----:B------:R-:W-:-:S03]  /*3df0*/  FMNMX.FTZ R76, R93, R76, !PT ;  /* 0x0000004c5d4c7209 */ /* 0x000fc60007810000 */
[----:B------:R-:W3:Y:S01]  /*3e00*/  MUFU.TANH R48, R48 ;  /* 0x0000003000307308 */ /* 0x000ee20000002400 */
[----:B-1----:R-:W-:Y:S02]  /*3e10*/  FSEL R55, R28, -INF , P3 ;  /* 0xff8000001c377808 */ /* 0x002fe40001800000 */
[----:B------:R-:W-:Y:S02]  /*3e20*/  FMNMX.FTZ R76, R95, R76, !PT ;  /* 0x0000004c5f4c7209 */ /* 0x000fe40007810000 */
[----:B------:R-:W-:Y:S02]  /*3e30*/  ISETP.GT.AND P3, PT, R60, 0x1, PT ;  /* 0x000000013c00780c */ /* 0x000fe40003f64270 */
[----:B------:R-:W-:Y:S01]  /*3e40*/  FMNMX.FTZ R76, R55, R76, !PT ;  /* 0x0000004c374c7209 */ /* 0x000fe20007810000 */
[----:B------:R-:W1:Y:S01]  /*3e50*/  MUFU.TANH R49, R49 ;  /* 0x0000003100317308 */ /* 0x000e620000002400 */
[----:B--2---:R-:W-:-:S04]  /*3e60*/  FSEL R97, R32, -INF , P2 ;  /* 0xff80000020617808 */ /* 0x004fc80001000000 */
[----:B------:R-:W-:-:S03]  /*3e70*/  FMNMX.FTZ R76, R97, R76, !PT ;  /* 0x0000004c614c7209 */ /* 0x000fc60007810000 */
[----:B------:R-:W2:Y:S02]  /*3e80*/  MUFU.TANH R40, R40 ;  /* 0x0000002800287308 */ /* 0x000ea40000002400 */
[----:B------:R-:W4:Y:S06]  /*3e90*/  SHFL.BFLY PT, R75, R76, 0x2, 0x1f ;  /* 0x0c401f004c4b7f89 */ /* 0x000f2c00000e0000 */
[----:B------:R-:W5:Y:S08]  /*3ea0*/  MUFU.TANH R44, R44 ;  /* 0x0000002c002c7308 */ /* 0x000f700000002400 */
[----:B------:R-:W5:Y:S08]  /*3eb0*/  MUFU.TANH R42, R42 ;  /* 0x0000002a002a7308 */ /* 0x000f700000002400 */
[----:B------:R-:W5:Y:S01]  /*3ec0*/  MUFU.TANH R50, R50 ;  /* 0x0000003200327308 */ /* 0x000f620000002400 */
[----:B----4-:R-:W-:Y:S01]  /*3ed0*/  FMNMX.FTZ R24, R76, R75, !PT ;  /* 0x0000004b4c187209 */ /* 0x010fe20007810000 */
[----:B------:R-:W-:-:S04]  /*3ee0*/  FMUL.FTZ R76, R27, UR7 ;  /* 0x000000071b4c7c20 */ /* 0x000fc80008410000 */
[----:B------:R-:W4:Y:S02]  /*3ef0*/  SHFL.BFLY PT, R75, R24, 0x1, 0x1f ;  /* 0x0c201f00184b7f89 */ /* 0x000f2400000e0000 */
[----:B------:R-:W5:Y:S08]  /*3f00*/  MUFU.TANH R46, R46 ;  /* 0x0000002e002e7308 */ /* 0x000f700000002400 */
[----:B------:R-:W5:Y:S08]  /*3f10*/  MUFU.TANH R52, R52 ;  /* 0x0000003400347308 */ /* 0x000f700000002400 */
[----:B------:R-:W5:Y:S01]  /*3f20*/  MUFU.TANH R54, R54 ;  /* 0x0000003600367308 */ /* 0x000f620000002400 */
[----:B----4-:R-:W-:-:S07]  /*3f30*/  FMNMX.FTZ R75, R24, R75, !PT ;  /* 0x0000004b184b7209 */ /* 0x010fce0007810000 */
[----:B------:R-:W4:Y:S01]  /*3f40*/  MUFU.TANH R70, R70 ;  /* 0x0000004600467308 */ /* 0x000f220000002400 */
[C---:B------:R-:W-:Y:S01]  /*3f50*/  FSETP.NEU.FTZ.AND P2, PT, R75.reuse, -INF , PT ;  /* 0xff8000004b00780b */ /* 0x040fe20003f5d000 */
[----:B------:R-:W-:-:S06]  /*3f60*/  FMUL.FTZ R24, R75, R82 ;  /* 0x000000524b187220 */ /* 0x000fcc0000410000 */
[----:B------:R-:W4:Y:S01]  /*3f70*/  MUFU.TANH R68, R68 ;  /* 0x0000004400447308 */ /* 0x000f220000002400 */
[----:B------:R-:W-:Y:S02]  /*3f80*/  FSEL R24, R24, RZ, P2 ;  /* 0x000000ff18187208 */ /* 0x000fe40001000000 */
[----:B------:R-:W-:-:S03]  /*3f90*/  ISETP.GT.AND P2, PT, R60, RZ, PT ;  /* 0x000000ff3c00720c */ /* 0x000fc60003f44270 */
[-CC-:B------:R-:W-:Y:S01]  /*3fa0*/  FFMA.FTZ R26, R109, R82.reuse, -R24.reuse ;  /* 0x000000526d1a7223 */ /* 0x180fe20000010818 */
[----:B------:R-:W-:Y:S01]  /*3fb0*/  FSEL R35, R4, -INF , P2 ;  /* 0xff80000004237808 */ /* 0x000fe20001000000 */
[-CC-:B------:R-:W-:Y:S01]  /*3fc0*/  FFMA.FTZ R5, R113, R82.reuse, -R24.reuse ;  /* 0x0000005271057223 */ /* 0x180fe20000010818 */
[----:B------:R-:W-:Y:S01]  /*3fd0*/  FSEL R4, R3, -INF , P3 ;  /* 0xff80000003047808 */ /* 0x000fe20001800000 */
[-CC-:B------:R-:W-:Y:S01]  /*3fe0*/  FFMA.FTZ R28, R117, R82.reuse, -R24.reuse ;  /* 0x00000052751c7223 */ /* 0x180fe20000010818 */
[C---:B------:R-:W-:Y:S01]  /*3ff0*/  ISETP.GT.AND P2, PT, R60.reuse, 0x9, PT ;  /* 0x000000093c00780c */ /* 0x040fe20003f44270 */
        /* <DEDUP_REMOVED lines=14> */
[----:B------:R-:W4:Y:S01]  /*40e0*/  MUFU.TANH R74, R74 ;  /* 0x0000004a004a7308 */ /* 0x000f220000002400 */
[C---:B------:R-:W-:Y:S01]  /*40f0*/  ISETP.GT.AND P3, PT, R60.reuse, 0x18, PT ;  /* 0x000000183c00780c */ /* 0x040fe20003f64270 */
[-CC-:B------:R-:W-:Y:S01]  /*4100*/  FFMA.FTZ R34, R51, R82.reuse, -R24.reuse ;  /* 0x0000005233227223 */ /* 0x180fe20000010818 */
[----:B------:R-:W-:Y:S01]  /*4110*/  FSEL R101, R7, -INF , P2 ;  /* 0xff80000007657808 */ /* 0x000fe20001000000 */
[--C-:B------:R-:W-:Y:S01]  /*4120*/  FFMA.FTZ R7, R107, R82, -R24.reuse ;  /* 0x000000526b077223 */ /* 0x100fe20000010818 */
[----:B------:R-:W-:Y:S01]  /*4130*/  FMNMX.FTZ R32, R47, R32, !PT ;  /* 0x000000202f207209 */ /* 0x000fe20007810000 */
[-CC-:B------:R-:W-:Y:S01]  /*4140*/  FFMA.FTZ R51, R69, R82.reuse, -R24.reuse ;  /* 0x0000005245337223 */ /* 0x180fe20000010818 */
[C---:B------:R-:W-:Y:S01]  /*4150*/  ISETP.GT.AND P2, PT, R60.reuse, 0x19, PT ;  /* 0x000000193c00780c */ /* 0x040fe20003f44270 */
[----:B------:R-:W4:Y:S01]  /*4160*/  MUFU.TANH R72, R72 ;  /* 0x0000004800487308 */ /* 0x000f220000002400 */
        /* <DEDUP_REMOVED lines=16> */
[----:B------:R-:W-:Y:S01]  /*4270*/  ISETP.GT.AND P3, PT, R60, 0x28, PT ;  /* 0x000000283c00780c */ /* 0x000fe20003f64270 */
[----:B------:R-:W4:Y:S01]  /*4280*/  MUFU.TANH R78, R78 ;  /* 0x0000004e004e7308 */ /* 0x000f220000002400 */
[----:B------:R-:W-:Y:S01]  /*4290*/  FSEL R107, R12, -INF , P2 ;  /* 0xff8000000c6b7808 */ /* 0x000fe20001000000 */
[----:B------:R-:W-:Y:S01]  /*42a0*/  FFMA.FTZ R55, R55, R82, -R24 ;  /* 0x0000005237377223 */ /* 0x000fe20000010818 */
[----:B------:R-:W-:-:S02]  /*42b0*/  FMNMX.FTZ R32, R11, R32, !PT ;  /* 0x000000200b207209 */ /* 0x000fc40007810000 */
[C---:B------:R-:W-:Y:S02]  /*42c0*/  ISETP.GT.AND P2, PT, R60.reuse, 0x29, PT ;  /* 0x000000293c00780c */ /* 0x040fe40003f44270 */
[----:B------:R-:W-:Y:S01]  /*42d0*/  FSEL R13, R13, -INF , P3 ;  /* 0xff8000000d0d7808 */ /* 0x000fe20001800000 */
[----:B------:R-:W4:Y:S01]  /*42e0*/  MUFU.TANH R80, R80 ;  /* 0x0000005000507308 */ /* 0x000f220000002400 */
[----:B------:R-:W-:Y:S02]  /*42f0*/  FMNMX.FTZ R8, R107, R32, !PT ;  /* 0x000000206b087209 */ /* 0x000fe40007810000 */
[C---:B------:R-:W-:Y:S02]  /*4300*/  ISETP.GT.AND P3, PT, R60.reuse, 0x30, PT ;  /* 0x000000303c00780c */ /* 0x040fe40003f64270 */
[----:B------:R-:W-:Y:S02]  /*4310*/  FSEL R15, R15, -INF , P2 ;  /* 0xff8000000f0f7808 */ /* 0x000fe40001000000 */
[----:B------:R-:W-:Y:S01]  /*4320*/  FMNMX.FTZ R8, R13, R8, !PT ;  /* 0x000000080d087209 */ /* 0x000fe20007810000 */
[----:B------:R4:W-:Y:S01]  /*4330*/  MUFU.EX2 R32, R10 ;  /* 0x0000000a00207308 */ /* 0x0009e20000000800 */
[----:B------:R-:W-:-:S02]  /*4340*/  ISETP.GT.AND P2, PT, R60, 0x31, PT ;  /* 0x000000313c00780c */ /* 0x000fc40003f44270 */
[----:B------:R-:W-:Y:S01]  /*4350*/  FSEL R105, R20, -INF , P3 ;  /* 0xff80000014697808 */ /* 0x000fe20001800000 */
[--C-:B------:R-:W-:Y:S01]  /*4360*/  FFMA.FTZ R20, R103, R82, -R24.reuse ;  /* 0x0000005267147223 */ /* 0x100fe20000010818 */
[----:B------:R-:W-:Y:S02]  /*4370*/  FMNMX.FTZ R8, R15, R8, !PT ;  /* 0x000000080f087209 */ /* 0x000fe40007810000 */
[C---:B------:R-:W-:Y:S01]  /*4380*/  ISETP.GT.AND P3, PT, R60.reuse, 0x38, PT ;  /* 0x000000383c00780c */ /* 0x040fe20003f64270 */
[----:B------:R-:W-:Y:S01]  /*4390*/  MUFU.EX2 R26, R26 ;  /* 0x0000001a001a7308 */ /* 0x000fe20000000800 */
[----:B------:R-:W-:Y:S01]  /*43a0*/  FSEL R103, R21, -INF , P2 ;  /* 0xff80000015677808 */ /* 0x000fe20001000000 */
[----:B------:R-:W-:Y:S01]  /*43b0*/  FFMA.FTZ R21, R99, R82, -R24 ;  /* 0x0000005263157223 */ /* 0x000fe20000010818 */
[----:B------:R-:W-:Y:S02]  /*43c0*/  FMNMX.FTZ R8, R105, R8, !PT ;  /* 0x0000000869087209 */ /* 0x000fe40007810000 */
[----:B------:R-:W-:-:S02]  /*43d0*/  ISETP.GT.AND P2, PT, R60, 0x39, PT ;  /* 0x000000393c00780c */ /* 0x000fc40003f44270 */
[----:B------:R-:W-:Y:S01]  /*43e0*/  FSEL R111, R66, -INF , P3 ;  /* 0xff800000426f7808 */ /* 0x000fe20001800000 */
[----:B------:R-:W4:Y:S01]  /*43f0*/  MUFU.EX2 R27, R27 ;  /* 0x0000001b001b7308 */ /* 0x000f220000000800 */
[----:B------:R-:W-:Y:S02]  /*4400*/  FMNMX.FTZ R8, R103, R8, !PT ;  /* 0x0000000867087209 */ /* 0x000fe40007810000 */
[C---:B------:R-:W-:Y:S02]  /*4410*/  ISETP.GT.AND P3, PT, R60.reuse, 0x40, PT ;  /* 0x000000403c00780c */ /* 0x040fe40003f64270 */
[----:B------:R-:W-:Y:S02]  /*4420*/  FSEL R67, R67, -INF , P2 ;  /* 0xff80000043437808 */ /* 0x000fe40001000000 */
[----:B------:R-:W-:Y:S01]  /*4430*/  FMNMX.FTZ R8, R111, R8, !PT ;  /* 0x000000086f087209 */ /* 0x000fe20007810000 */
[----:B------:R-:W-:Y:S01]  /*4440*/  MUFU.EX2 R28, R28 ;  /* 0x0000001c001c7308 */ /* 0x000fe20000000800 */
[----:B------:R-:W-:-:S02]  /*4450*/  ISETP.GT.AND P2, PT, R60, 0x41, PT ;  /* 0x000000413c00780c */ /* 0x000fc40003f44270 */
[----:B------:R-:W-:Y:S01]  /*4460*/  FSEL R99, R56, -INF , P3 ;  /* 0xff80000038637808 */ /* 0x000fe20001800000 */
[----:B------:R-:W-:Y:S01]  /*4470*/  FFMA.FTZ R56, R97, R82, -R24 ;  /* 0x0000005261387223 */ /* 0x000fe20000010818 */
[----:B------:R-:W-:Y:S02]  /*4480*/  FMNMX.FTZ R8, R67, R8, !PT ;  /* 0x0000000843087209 */ /* 0x000fe40007810000 */
[C---:B------:R-:W-:Y:S01]  /*4490*/  ISETP.GT.AND P3, PT, R60.reuse, 0x48, PT ;  /* 0x000000483c00780c */ /* 0x040fe20003f64270 */
[----:B------:R-:W-:Y:S01]  /*44a0*/  MUFU.EX2 R31, R31 ;  /* 0x0000001f001f7308 */ /* 0x000fe20000000800 */
[----:B------:R-:W-:Y:S02]  /*44b0*/  FSEL R57, R57, -INF , P2 ;  /* 0xff80000039397808 */ /* 0x000fe40001000000 */
[----:B------:R-:W-:Y:S02]  /*44c0*/  FMNMX.FTZ R8, R99, R8, !PT ;  /* 0x0000000863087209 */ /* 0x000fe40007810000 */
[----:B------:R-:W-:-:S02]  /*44d0*/  ISETP.GT.AND P2, PT, R60, 0x49, PT ;  /* 0x000000493c00780c */ /* 0x000fc40003f44270 */
[----:B------:R-:W-:Y:S01]  /*44e0*/  FSEL R113, R58, -INF , P3 ;  /* 0xff8000003a717808 */ /* 0x000fe20001800000 */
[----:B------:R-:W-:Y:S01]  /*44f0*/  MUFU.EX2 R30, R30 ;  /* 0x0000001e001e7308 */ /* 0x000fe20000000800 */
[----:B------:R-:W-:Y:S02]  /*4500*/  FMNMX.FTZ R8, R57, R8, !PT ;  /* 0x0000000839087209 */ /* 0x000fe40007810000 */
[C---:B------:R-:W-:Y:S02]  /*4510*/  ISETP.GT.AND P3, PT, R60.reuse, 0x50, PT ;  /* 0x000000503c00780c */ /* 0x040fe40003f64270 */
[----:B------:R-:W-:Y:S02]  /*4520*/  FSEL R117, R59, -INF , P2 ;  /* 0xff8000003b757808 */ /* 0x000fe40001000000 */
[----:B------:R-:W-:Y:S01]  /*4530*/  FMNMX.FTZ R8, R113, R8, !PT ;  /* 0x0000000871087209 */ /* 0x000fe20007810000 */
[----:B------:R-:W-:Y:S01]  /*4540*/  MUFU.EX2 R3, R3 ;  /* 0x0000000300037308 */ /* 0x000fe20000000800 */
[----:B------:R-:W-:-:S02]  /*4550*/  ISETP.GT.AND P2, PT, R60, 0x51, PT ;  /* 0x000000513c00780c */ /* 0x000fc40003f44270 */
[----:B---3--:R-:W-:Y:S01]  /*4560*/  FSEL R59, R48, -INF , P3 ;  /* 0xff800000303b7808 */ /* 0x008fe20001800000 */
[--C-:B------:R-:W-:Y:S01]  /*4570*/  FFMA.FTZ R48, R77, R82, -R24.reuse ;  /* 0x000000524d307223 */ /* 0x100fe20000010818 */
[----:B------:R-:W-:Y:S02]  /*4580*/  FMNMX.FTZ R8, R117, R8, !PT ;  /* 0x0000000875087209 */ /* 0x000fe40007810000 */
[C---:B------:R-:W-:Y:S01]  /*4590*/  ISETP.GT.AND P3, PT, R60.reuse, 0x58, PT ;  /* 0x000000583c00780c */ /* 0x040fe20003f64270 */
[----:B------:R-:W-:Y:S01]  /*45a0*/  MUFU.EX2 R5, R5 ;  /* 0x0000000500057308 */ /* 0x000fe20000000800 */
[----:B-1----:R-:W-:Y:S01]  /*45b0*/  FSEL R119, R49, -INF , P2 ;  /* 0xff80000031777808 */ /* 0x002fe20001000000 */
[----:B------:R-:W-:Y:S01]  /*45c0*/  FFMA.FTZ R49, R61, R82, -R24 ;  /* 0x000000523d317223 */ /* 0x000fe20000010818 */
[----:B------:R-:W-:Y:S02]  /*45d0*/  FMNMX.FTZ R8, R59, R8, !PT ;  /* 0x000000083b087209 */ /* 0x000fe40007810000 */
[----:B------:R-:W-:-:S02]  /*45e0*/  ISETP.GT.AND P2, PT, R60, 0x59, PT ;  /* 0x000000593c00780c */ /* 0x000fc40003f44270 */
[----:B--2---:R-:W-:Y:S01]  /*45f0*/  FSEL R53, R40, -INF , P3 ;  /* 0xff80000028357808 */ /* 0x004fe20001800000 */
[--C-:B------:R-:W-:Y:S01]  /*4600*/  FFMA.FTZ R40, R79, R82, -R24.reuse ;  /* 0x000000524f287223 */ /* 0x100fe20000010818 */
[----:B------:R-:W-:Y:S01]  /*4610*/  FMNMX.FTZ R8, R119, R8, !PT ;  /* 0x0000000877087209 */ /* 0x000fe20007810000 */
[----:B------:R-:W-:Y:S01]  /*4620*/  MUFU.EX2 R6, R6 ;  /* 0x0000000600067308 */ /* 0x000fe20000000800 */
[----:B------:R-:W-:Y:S02]  /*4630*/  ISETP.GT.AND P3, PT, R60, 0x60, PT ;  /* 0x000000603c00780c */ /* 0x000fe40003f64270 */
[----:B-----5:R-:W-:Y:S01]  /*4640*/  FSEL R115, R44, -INF , P2 ;  /* 0xff8000002c737808 */ /* 0x020fe20001000000 */
        /* <DEDUP_REMOVED lines=8> */
[----:B------:R-:W-:Y:S01]  /*46d0*/  FFMA.FTZ R73, R85, R82, -R24 ;  /* 0x0000005255497223 */ /* 0x000fe20000010818 */
[----:B------:R-:W-:-:S02]  /*46e0*/  ISETP.GT.AND P3, PT, R60, 0x68, PT ;  /* 0x000000683c00780c */ /* 0x000fc40003f64270 */
[----:B------:R-:W-:Y:S01]  /*46f0*/  FSEL R63, R50, -INF , P2 ;  /* 0xff800000323f7808 */ /* 0x000fe20001000000 */
[--C-:B------:R-:W-:Y:S01]  /*4700*/  FFMA.FTZ R50, R89, R82, -R24.reuse ;  /* 0x0000005259327223 */ /* 0x100fe20000010818 */
[----:B------:R-:W-:Y:S01]  /*4710*/  FMNMX.FTZ R8, R121, R8, !PT ;  /* 0x0000000879087209 */ /* 0x000fe20007810000 */
[----:B------:R-:W-:Y:S01]  /*4720*/  MUFU.EX2 R20, R20 ;  /* 0x0000001400147308 */ /* 0x000fe20000000800 */
[----:B------:R-:W-:Y:S02]  /*4730*/  ISETP.GT.AND P2, PT, R60, 0x69, PT ;  /* 0x000000693c00780c */ /* 0x000fe40003f44270 */
[----:B------:R-:W-:Y:S01]  /*4740*/  FSEL R123, R46, -INF , P3 ;  /* 0xff8000002e7b7808 */ /* 0x000fe20001800000 */
[--C-:B------:R-:W-:Y:S01]  /*4750*/  FFMA.FTZ R46, R25, R82, -R24.reuse ;  /* 0x00000052192e7223 */ /* 0x100fe20000010818 */
[----:B------:R-:W-:Y:S02]  /*4760*/  FMNMX.FTZ R8, R63, R8, !PT ;  /* 0x000000083f087209 */ /* 0x000fe40007810000 */
[----:B------:R-:W-:Y:S01]  /*4770*/  ISETP.GT.AND P3, PT, R60, 0x70, PT ;  /* 0x000000703c00780c */ /* 0x000fe20003f64270 */
[----:B------:R-:W-:Y:S01]  /*4780*/  MUFU.EX2 R21, R21 ;  /* 0x0000001500157308 */ /* 0x000fe20000000800 */
[----:B------:R-:W-:Y:S01]  /*4790*/  FSEL R61, R52, -INF , P2 ;  /* 0xff800000343d7808 */ /* 0x000fe20001000000 */
[----:B------:R-:W-:Y:S01]  /*47a0*/  FFMA.FTZ R52, R29, R82, -R24 ;  /* 0x000000521d347223 */ /* 0x000fe20000010818 */
[----:B------:R-:W-:-:S02]  /*47b0*/  FMNMX.FTZ R8, R123, R8, !PT ;  /* 0x000000087b087209 */ /* 0x000fc40007810000 */
[----:B------:R-:W-:Y:S02]  /*47c0*/  ISETP.GT.AND P2, PT, R60, 0x71, PT ;  /* 0x000000713c00780c */ /* 0x000fe40003f44270 */
[----:B------:R-:W-:Y:S01]  /*47d0*/  FSEL R125, R54, -INF , P3 ;  /* 0xff800000367d7808 */ /* 0x000fe20001800000 */
[----:B------:R-:W-:Y:S01]  /*47e0*/  FFMA.FTZ R54, R93, R82, -R24 ;  /* 0x000000525d367223 */ /* 0x000fe20000010818 */
[----:B------:R-:W-:Y:S01]  /*47f0*/  FMNMX.FTZ R8, R61, R8, !PT ;  /* 0x000000083d087209 */ /* 0x000fe20007810000 */
[----:B------:R-:W-:Y:S01]  /*4800*/  MUFU.EX2 R34, R34 ;  /* 0x0000002200227308 */ /* 0x000fe20000000800 */
[----:B------:R-:W-:Y:S02]  /*4810*/  ISETP.GT.AND P3, PT, R60, 0x78, PT ;  /* 0x000000783c00780c */ /* 0x000fe40003f64270 */
[----:B----4-:R-:W-:Y:S02]  /*4820*/  FSEL R79, R70, -INF , P2 ;  /* 0xff800000464f7808 */ /* 0x010fe40001000000 */
[----:B------:R-:W-:-:S02]  /*4830*/  FMNMX.FTZ R8, R125, R8, !PT ;  /* 0x000000087d087209 */ /* 0x000fc40007810000 */
[----:B------:R-:W-:Y:S01]  /*4840*/  ISETP.GT.AND P2, PT, R60, 0x79, PT ;  /* 0x000000793c00780c */ /* 0x000fe20003f44270 */
[----:B------:R-:W-:Y:S01]  /*4850*/  MUFU.EX2 R41, R41 ;  /* 0x0000002900297308 */ /* 0x000fe20000000800 */
[----:B------:R-:W-:Y:S02]  /*4860*/  FSEL R127, R68, -INF , P3 ;  /* 0xff800000447f7808 */ /* 0x000fe40001800000 */
[----:B------:R-:W-:Y:S02]  /*4870*/  FMNMX.FTZ R8, R79, R8, !PT ;  /* 0x000000084f087209 */ /* 0x000fe40007810000 */
[----:B------:R-:W-:Y:S02]  /*4880*/  ISETP.GT.AND P3, PT, R60, 0x80, PT ;  /* 0x000000803c00780c */ /* 0x000fe40003f64270 */
[----:B------:R-:W-:Y:S01]  /*4890*/  FSEL R129, R74, -INF , P2 ;  /* 0xff8000004a817808 */ /* 0x000fe20001000000 */
[----:B------:R-:W-:Y:S01]  /*48a0*/  MUFU.EX2 R36, R36 ;  /* 0x0000002400247308 */ /* 0x000fe20000000800 */
[----:B------:R-:W-:-:S02]  /*48b0*/  FMNMX.FTZ R8, R127, R8, !PT ;  /* 0x000000087f087209 */ /* 0x000fc40007810000 */
[----:B------:R-:W-:Y:S02]  /*48c0*/  ISETP.GT.AND P2, PT, R60, 0x81, PT ;  /* 0x000000813c00780c */ /* 0x000fe40003f44270 */
[----:B------:R-:W-:Y:S02]  /*48d0*/  FSEL R131, R72, -INF , P3 ;  /* 0xff80000048837808 */ /* 0x000fe40001800000 */
[----:B------:R-:W-:Y:S01]  /*48e0*/  FMNMX.FTZ R8, R129, R8, !PT ;  /* 0x0000000881087209 */ /* 0x000fe20007810000 */
[----:B------:R-:W-:Y:S01]  /*48f0*/  MUFU.EX2 R45, R45 ;  /* 0x0000002d002d7308 */ /* 0x000fe20000000800 */
[----:B------:R-:W-:Y:S02]  /*4900*/  ISETP.GT.AND P3, PT, R60, 0x88, PT ;  /* 0x000000883c00780c */ /* 0x000fe40003f64270 */
[----:B------:R-:W-:Y:S02]  /*4910*/  FSEL R133, R76, -INF , P2 ;  /* 0xff8000004c857808 */ /* 0x000fe40001000000 */
[----:B------:R-:W-:-:S02]  /*4920*/  FMNMX.FTZ R8, R131, R8, !PT ;  /* 0x0000000883087209 */ /* 0x000fc40007810000 */
[----:B------:R-:W-:Y:S01]  /*4930*/  ISETP.GT.AND P2, PT, R60, 0x89, PT ;  /* 0x000000893c00780c */ /* 0x000fe20003f44270 */
[----:B------:R-:W-:Y:S01]  /*4940*/  MUFU.EX2 R38, R38 ;  /* 0x0000002600267308 */ /* 0x000fe20000000800 */
[----:B------:R-:W-:Y:S02]  /*4950*/  FSEL R135, R78, -INF , P3 ;  /* 0xff8000004e877808 */ /* 0x000fe40001800000 */
[----:B------:R-:W-:Y:S02]  /*4960*/  FMNMX.FTZ R8, R133, R8, !PT ;  /* 0x0000000885087209 */ /* 0x000fe40007810000 */
[----:B------:R-:W-:Y:S02]  /*4970*/  FSEL R137, R80, -INF , P2 ;  /* 0xff80000050897808 */ /* 0x000fe40001000000 */
        /* <DEDUP_REMOVED lines=8> */
[----:B------:R-:W-:Y:S01]  /*4a00*/  FFMA.FTZ R77, R87, R82, -R24 ;  /* 0x00000052574d7223 */ /* 0x000fe20000010818 */
[----:B------:R-:W-:-:S05]  /*4a10*/  F2FP.BF16.F32.PACK_AB R8, R27, R26 ;  /* 0x0000001a1b08723e */ /* 0x000fca00000010ff */
        /* <DEDUP_REMOVED lines=14> */
[-CC-:B------:R-:W-:Y:S01]  /*4b00*/  FFMA.FTZ R25, R9, R82.reuse, -R12.reuse ;  /* 0x0000005209197223 */ /* 0x180fe2000001080c */
[-C--:B------:R-:W-:Y:S01]  /*4b10*/  FFMA.FTZ R43, R43, R82.reuse, -R12 ;  /* 0x000000522b2b7223 */ /* 0x080fe2000001080c */
[----:B------:R-:W-:Y:S01]  /*4b20*/  SHF.R.U32.HI R9, RZ, 0x1f, R14 ;  /* 0x0000001fff097819 */ /* 0x000fe2000001160e */
[-CC-:B------:R-:W-:Y:S01]  /*4b30*/  FFMA.FTZ R24, R47, R82.reuse, -R12.reuse ;  /* 0x000000522f187223 */ /* 0x180fe2000001080c */
[----:B------:R1:W-:Y:S01]  /*4b40*/  MUFU.EX2 R72, R35 ;  /* 0x0000002300487308 */ /* 0x0003e20000000800 */
[-CC-:B------:R-:W-:Y:S01]  /*4b50*/  FFMA.FTZ R29, R101, R82.reuse, -R12.reuse ;  /* 0x00000052651d7223 */ /* 0x180fe2000001080c */
[----:B------:R-:W-:Y:S01]  /*4b60*/  LEA.HI.SX32 R9, R14, R9, 0x1b ;  /* 0x000000090e097211 */ /* 0x000fe200078fdaff */
[-CC-:B------:R-:W-:Y:S01]  /*4b70*/  FFMA.FTZ R58, R109, R82.reuse, -R12.reuse ;  /* 0x000000526d3a7223 */ /* 0x180fe2000001080c */
[-CC-:B------:R-:W-:Y:S01]  /*4b80*/  FFMA.FTZ R62, R15, R82.reuse, -R12.reuse ;  /* 0x000000520f3e7223 */ /* 0x180fe2000001080c */
[-CC-:B------:R-:W-:Y:S01]  /*4b90*/  FFMA.FTZ R60, R107, R82.reuse, -R12.reuse ;  /* 0x000000526b3c7223 */ /* 0x180fe2000001080c */
[-CC-:B------:R-:W-:Y:S01]  /*4ba0*/  FFMA.FTZ R66, R103, R82.reuse, -R12.reuse ;  /* 0x0000005267427223 */ /* 0x180fe2000001080c */
[-CC-:B------:R-:W-:Y:S01]  /*4bb0*/  FFMA.FTZ R68, R111, R82.reuse, -R12.reuse ;  /* 0x000000526f447223 */ /* 0x180fe2000001080c */
[----:B------:R2:W3:Y:S01]  /*4bc0*/  MUFU.EX2 R85, R4 ;  /* 0x0000000400557308 */ /* 0x0004e20000000800 */
[----:B-1----:R-:W-:Y:S01]  /*4bd0*/  FFMA.FTZ R35, R11, R82, -R12 ;  /* 0x000000520b237223 */ /* 0x002fe2000001080c */
[----:B------:R-:W-:-:S02]  /*4be0*/  VIADD R11, R64, 0xfffffffe ;  /* 0xfffffffe400b7836 */ /* 0x000fc40000000000 */
[-CC-:B------:R-:W-:Y:S01]  /*4bf0*/  FFMA.FTZ R67, R67, R82.reuse, -R12.reuse ;  /* 0x0000005243437223 */ /* 0x180fe2000001080c */
[-CC-:B------:R-:W-:Y:S01]  /*4c00*/  FFMA.FTZ R47, R99, R82.reuse, -R12.reuse ;  /* 0x00000052632f7223 */ /* 0x180fe2000001080c */
[-CC-:B------:R-:W-:Y:S01]  /*4c10*/  FFMA.FTZ R70, R57, R82.reuse, -R12.reuse ;  /* 0x0000005239467223 */ /* 0x180fe2000001080c */
[-CC-:B------:R-:W-:Y:S01]  /*4c20*/  FFMA.FTZ R57, R113, R82.reuse, -R12.reuse ;  /* 0x0000005271397223 */ /* 0x180fe2000001080c */
[----:B------:R-:W-:Y:S01]  /*4c30*/  R2UR UR61, R11 ;  /* 0x000000000b3d72ca */ /* 0x000fe200000e0000 */
[----:B------:R1:W4:Y:S01]  /*4c40*/  MUFU.EX2 R74, R39 ;  /* 0x00000027004a7308 */ /* 0x0003220000000800 */
[----:B--2---:R-:W-:Y:S02]  /*4c50*/  @!P1 VIADD R4, R0, 0x31c40 ;  /* 0x00031c4000049836 */ /* 0x004fe40000000000 */
[-CC-:B------:R-:W-:Y:S01]  /*4c60*/  FFMA.FTZ R117, R117, R82.reuse, -R12.reuse ;  /* 0x0000005275757223 */ /* 0x180fe2000001080c */
[-CC-:B------:R-:W-:Y:S01]  /*4c70*/  FFMA.FTZ R59, R59, R82.reuse, -R12.reuse ;  /* 0x000000523b3b7223 */ /* 0x180fe2000001080c */
[-CC-:B------:R-:W-:Y:S01]  /*4c80*/  FFMA.FTZ R64, R119, R82.reuse, -R12.reuse ;  /* 0x0000005277407223 */ /* 0x180fe2000001080c */
[-C--:B------:R-:W-:Y:S01]  /*4c90*/  FFMA.FTZ R53, R53, R82.reuse, -R12 ;  /* 0x0000005235357223 */ /* 0x080fe2000001080c */
[----:B------:R-:W-:Y:S01]  /*4ca0*/  @!P1 PRMT R4, RZ, 0x654, R4 ;  /* 0x00000654ff049816 */ /* 0x000fe20000000004 */
[-CC-:B------:R-:W-:Y:S01]  /*4cb0*/  FFMA.FTZ R121, R121, R82.reuse, -R12.reuse ;  /* 0x0000005279797223 */ /* 0x180fe2000001080c */
[----:B------:R2:W5:Y:S01]  /*4cc0*/  MUFU.EX2 R87, R43 ;  /* 0x0000002b00577308 */ /* 0x0005620000000800 */
[-CC-:B-1----:R-:W-:Y:S01]  /*4cd0*/  FFMA.FTZ R39, R13, R82.reuse, -R12.reuse ;  /* 0x000000520d277223 */ /* 0x182fe2000001080c */
[----:B------:R1:W-:Y:S01]  /*4ce0*/  @!P1 SYNCS.ARRIVE.TRANS64.RED.A1T0 RZ, [R4+URZ], RZ ;  /* 0x000000ff04ff99a7 */ /* 0x0003e2000810043f */
[-CC-:B------:R-:W-:Y:S01]  /*4cf0*/  FFMA.FTZ R123, R123, R82.reuse, -R12.reuse ;  /* 0x000000527b7b7223 */ /* 0x180fe2000001080c */
[-CC-:B------:R-:W-:Y:S01]  /*4d00*/  FFMA.FTZ R125, R125, R82.reuse, -R12.reuse ;  /* 0x000000527d7d7223 */ /* 0x180fe2000001080c */
[-CC-:B------:R-:W-:Y:S01]  /*4d10*/  FFMA.FTZ R79, R79, R82.reuse, -R12.reuse ;  /* 0x000000524f4f7223 */ /* 0x180fe2000001080c */
[-CC-:B------:R-:W-:Y:S01]  /*4d20*/  FFMA.FTZ R127, R127, R82.reuse, -R12.reuse ;  /* 0x000000527f7f7223 */ /* 0x180fe2000001080c */
[-CC-:B------:R-:W-:Y:S01]  /*4d30*/  FFMA.FTZ R129, R129, R82.reuse, -R12.reuse ;  /* 0x0000005281817223 */ /* 0x180fe2000001080c */
[----:B------:R-:W5:Y:S01]  /*4d40*/  MUFU.EX2 R24, R24 ;  /* 0x0000001800187308 */ /* 0x000f620000000800 */
[-CC-:B--2---:R-:W-:Y:S01]  /*4d50*/  FFMA.FTZ R43, R105, R82.reuse, -R12.reuse ;  /* 0x00000052692b7223 */ /* 0x184fe2000001080c */
[----:B-1----:R-:W-:Y:S01]  /*4d60*/  VIMNMX R4, RZ, R9, !PT ;  /* 0x00000009ff047248 */ /* 0x002fe20007fe0100 */
[----:B------:R-:W-:Y:S01]  /*4d70*/  FADD.FTZ R9, R26, R27 ;  /* 0x0000001b1a097221 */ /* 0x000fe20000010000 */
[-CC-:B------:R-:W-:Y:S01]  /*4d80*/  FFMA.FTZ R26, R61, R82.reuse, -R12.reuse ;  /* 0x000000523d1a7223 */ /* 0x180fe2000001080c */
[----:B------:R-:W-:Y:S01]  /*4d90*/  FFMA.FTZ R131, R131, R82, -R12 ;  /* 0x0000005283837223 */ /* 0x000fe2000001080c */
[----:B------:R-:W-:Y:S01]  /*4da0*/  ISETP.GE.AND P2, PT, R11, R4, PT ;  /* 0x000000040b00720c */ /* 0x000fe20003f46270 */
[----:B---3--:R-:W-:Y:S01]  /*4db0*/  FADD.FTZ R11, R72, R85 ;  /* 0x00000055480b7221 */ /* 0x008fe20000010000 */
[----:B------:R-:W1:Y:S01]  /*4dc0*/  MUFU.EX2 R29, R29 ;  /* 0x0000001d001d7308 */ /* 0x000e620000000800 */
[----:B------:R-:W-:Y:S01]  /*4dd0*/  FADD.FTZ R10, R28, R9 ;  /* 0x000000091c0a7221 */ /* 0x000fe20000010000 */
[----:B------:R-:W-:Y:S01]  /*4de0*/  F2FP.BF16.F32.PACK_AB R9, R85, R72 ;  /* 0x000000485509723e */ /* 0x000fe200000010ff */
[----:B----4-:R-:W-:Y:S01]  /*4df0*/  FADD.FTZ R14, R74, R11 ;  /* 0x0000000b4a0e7221 */ /* 0x010fe20000010000 */
[----:B-----5:R-:W-:Y:S01]  /*4e00*/  F2FP.BF16.F32.PACK_AB R11, R87, R74 ;  /* 0x0000004a570b723e */ /* 0x020fe200000010ff */
[C---:B------:R-:W-:Y:S01]  /*4e10*/  FADD.FTZ R13, R31.reuse, R10 ;  /* 0x0000000a1f0d7221 */ /* 0x040fe20000010000 */
[----:B------:R-:W-:Y:S01]  /*4e20*/  F2FP.BF16.F32.PACK_AB R10, R31, R28 ;  /* 0x0000001c1f0a723e */ /* 0x000fe200000010ff */
[----:B------:R-:W-:Y:S01]  /*4e30*/  FADD.FTZ R15, R87, R14 ;  /* 0x0000000e570f7221 */ /* 0x000fe20000010000 */
[----:B------:R-:W2:Y:S01]  /*4e40*/  MUFU.EX2 R25, R25 ;  /* 0x0000001900197308 */ /* 0x000ea20000000800 */
[----:B------:R-:W-:Y:S01]  /*4e50*/  FADD.FTZ R14, R30, R13 ;  /* 0x0000000d1e0e7221 */ /* 0x000fe20000010000 */
[-CC-:B------:R-:W-:Y:S01]  /*4e60*/  FFMA.FTZ R72, R115, R82.reuse, -R12.reuse ;  /* 0x0000005273487223 */ /* 0x180fe2000001080c */
[----:B------:R-:W-:Y:S01]  /*4e70*/  FADD.FTZ R28, R24, R15 ;  /* 0x0000000f181c7221 */ /* 0x000fe20000010000 */
[-C--:B------:R-:W-:Y:S01]  /*4e80*/  FFMA.FTZ R74, R63, R82.reuse, -R12 ;  /* 0x000000523f4a7223 */ /* 0x080fe2000001080c */
[----:B------:R-:W-:Y:S01]  /*4e90*/  FADD.FTZ R14, R3, R14 ;  /* 0x0000000e030e7221 */ /* 0x000fe20000010000 */
[-CC-:B------:R-:W-:Y:S01]  /*4ea0*/  FFMA.FTZ R133, R133, R82.reuse, -R12.reuse ;  /* 0x0000005285857223 */ /* 0x180fe2000001080c */
[-C--:B------:R-:W-:Y:S01]  /*4eb0*/  FFMA.FTZ R135, R135, R82.reuse, -R12 ;  /* 0x0000005287877223 */ /* 0x080fe2000001080c */
[----:B------:R-:W3:Y:S01]  /*4ec0*/  MUFU.EX2 R58, R58 ;  /* 0x0000003a003a7308 */ /* 0x000ee20000000800 */
[----:B-1----:R-:W-:Y:S01]  /*4ed0*/  FADD.FTZ R28, R29, R28 ;  /* 0x0000001c1d1c7221 */ /* 0x002fe20000010000 */
[----:B------:R-:W-:Y:S01]  /*4ee0*/  FADD.FTZ R13, R5, R14 ;  /* 0x0000000e050d7221 */ /* 0x000fe20000010000 */
[----:B------:R-:W-:Y:S01]  /*4ef0*/  FFMA.FTZ R137, R137, R82, -R12 ;  /* 0x0000005289897223 */ /* 0x000fe2000001080c */
[----:B------:R-:W-:Y:S01]  /*4f00*/  F2FP.BF16.F32.PACK_AB R12, R3, R30 ;  /* 0x0000001e030c723e */ /* 0x000fe200000010ff */
[----:B------:R1:W-:Y:S01]  /*4f10*/  STSM.16.M88.4 [R22+0x24300], R8 ;  /* 0x0243000816007844 */ /* 0x0003e20000000200 */
[----:B------:R-:W-:Y:S01]  /*4f20*/  FADD.FTZ R14, R6, R13 ;  /* 0x0000000d060e7221 */ /* 0x000fe20000010000 */
[----:B------:R-:W-:Y:S01]  /*4f30*/  IMAD.MOV.U32 R63, RZ, RZ, R71 ;  /* 0x000000ffff3f7224 */ /* 0x000fe200078e0047 */
[----:B------:R-:W4:Y:S01]  /*4f40*/  MUFU.EX2 R35, R35 ;  /* 0x0000002300237308 */ /* 0x000f220000000800 */
[----:B--2---:R-:W-:Y:S01]  /*4f50*/  FADD.FTZ R15, R25, R28 ;  /* 0x0000001c190f7221 */ /* 0x004fe20000010000 */
[----:B------:R-:W-:-:S04]  /*4f60*/  FADD.FTZ R13, R7, R14 ;  /* 0x0000000e070d7221 */ /* 0x000fc80000010000 */
[----:B------:R-:W-:Y:S02]  /*4f70*/  FADD.FTZ R13, R32, R13 ;  /* 0x0000000d200d7221 */ /* 0x000fe40000010000 */
[----:B------:R-:W2:Y:S01]  /*4f80*/  MUFU.EX2 R60, R60 ;  /* 0x0000003c003c7308 */ /* 0x000ea20000000800 */
[----:B---3--:R-:W-:Y:S01]  /*4f90*/  FADD.FTZ R28, R58, R15 ;  /* 0x0000000f3a1c7221 */ /* 0x008fe20000010000 */
[----:B-1----:R-:W-:-:S06]  /*4fa0*/  F2FP.BF16.F32.PACK_AB R8, R32, R7 ;  /* 0x000000072008723e */ /* 0x002fcc00000010ff */
[----:B------:R-:W1:Y:S01]  /*4fb0*/  MUFU.EX2 R39, R39 ;  /* 0x0000002700277308 */ /* 0x000e620000000800 */
[----:B----4-:R-:W-:Y:S01]  /*4fc0*/  FADD.FTZ R15, R35, R28 ;  /* 0x0000001c230f7221 */ /* 0x010fe20000010000 */
[----:B------:R-:W-:-:S06]  /*4fd0*/  FADD.FTZ R28, R20, R13 ;  /* 0x0000000d141c7221 */ /* 0x000fcc0000010000 */
[----:B------:R-:W3:Y:S01]  /*4fe0*/  MUFU.EX2 R62, R62 ;  /* 0x0000003e003e7308 */ /* 0x000ee20000000800 */
[C---:B--2---:R-:W-:Y:S01]  /*4ff0*/  FADD.FTZ R14, R60.reuse, R15 ;  /* 0x0000000f3c0e7221 */ /* 0x044fe20000010000 */
[----:B------:R-:W-:Y:S01]  /*5000*/  FADD.FTZ R15, R21, R28 ;  /* 0x0000001c150f7221 */ /* 0x000fe20000010000 */
[----:B------:R-:W-:Y:S01]  /*5010*/  F2FP.BF16.F32.PACK_AB R9, R60, R35 ;  /* 0x000000233c09723e */ /* 0x000fe200000010ff */
[----:B------:R-:W-:Y:S02]  /*5020*/  IMAD.MOV.U32 R60, RZ, RZ, R71 ;  /* 0x000000ffff3c7224 */ /* 0x000fe400078e0047 */
[----:B------:R-:W-:Y:S01]  /*5030*/  FADD.FTZ R28, R34, R15 ;  /* 0x0000000f221c7221 */ /* 0x000fe20000010000 */
[----:B------:R-:W-:Y:S01]  /*5040*/  IMAD.MOV.U32 R35, RZ, RZ, R71 ;  /* 0x000000ffff237224 */ /* 0x000fe200078e0047 */
[----:B------:R-:W2:Y:S01]  /*5050*/  MUFU.EX2 R43, R43 ;  /* 0x0000002b002b7308 */ /* 0x000ea20000000800 */
[----:B-1----:R-:W-:Y:S01]  /*5060*/  FADD.FTZ R13, R39, R14 ;  /* 0x0000000e270d7221 */ /* 0x002fe20000010000 */
[----:B------:R-:W-:-:S04]  /*5070*/  FADD.FTZ R15, R41, R28 ;  /* 0x0000001c290f7221 */ /* 0x000fc80000010000 */
[----:B------:R-:W-:Y:S01]  /*5080*/  FADD.FTZ R10, R36, R15 ;  /* 0x0000000f240a7221 */ /* 0x000fe20000010000 */
[----:B------:R-:W-:Y:S01]  /*5090*/  F2FP.BF16.F32.PACK_AB R15, R58, R25 ;  /* 0x000000193a0f723e */ /* 0x000fe200000010ff */
[----:B------:R-:W1:Y:S01]  /*50a0*/  MUFU.EX2 R66, R66 ;  /* 0x0000004200427308 */ /* 0x000e620000000800 */
[C---:B---3--:R-:W-:Y:S01]  /*50b0*/  FADD.FTZ R14, R62.reuse, R13 ;  /* 0x0000000d3e0e7221 */ /* 0x048fe20000010000 */
[----:B------:R-:W-:Y:S01]  /*50c0*/  F2FP.BF16.F32.PACK_AB R13, R29, R24 ;  /* 0x000000181d0d723e */ /* 0x000fe200000010ff */
[--C-:B------:R-:W-:Y:S01]  /*50d0*/  IMAD.MOV.U32 R58, RZ, RZ, R71.reuse ;  /* 0x000000ffff3a7224 */ /* 0x100fe200078e0047 */
[----:B------:R-:W-:Y:S01]  /*50e0*/  F2FP.BF16.F32.PACK_AB R11, R62, R39 ;  /* 0x000000273e0b723e */ /* 0x000fe200000010ff */
[--C-:B------:R-:W-:Y:S02]  /*50f0*/  IMAD.MOV.U32 R62, RZ, RZ, R71.reuse ;  /* 0x000000ffff3e7224 */ /* 0x100fe400078e0047 */
[----:B------:R-:W-:Y:S01]  /*5100*/  IMAD.MOV.U32 R39, RZ, RZ, R71 ;  /* 0x000000ffff277224 */ /* 0x000fe200078e0047 */
[----:B------:R-:W3:Y:S01]  /*5110*/  MUFU.EX2 R68, R68 ;  /* 0x0000004400447308 */ /* 0x000ee20000000800 */
[----:B--2---:R-:W-:Y:S01]  /*5120*/  FADD.FTZ R3, R43, R14 ;  /* 0x0000000e2b037221 */ /* 0x004fe20000010000 */
[----:B------:R-:W-:-:S05]  /*5130*/  F2FP.BF16.F32.PACK_AB R14, R6, R5 ;  /* 0x00000005060e723e */ /* 0x000fca00000010ff */
[----:B------:R-:W-:Y:S01]  /*5140*/  STSM.16.M88.4 [R22+0x25b00], R12 ;  /* 0x025b000c16007844 */ /* 0x000fe20000000200 */
[----:B------:R-:W2:Y:S01]  /*5150*/  MUFU.EX2 R67, R67 ;  /* 0x0000004300437308 */ /* 0x000ea20000000800 */
[C---:B-1----:R-:W-:Y:S01]  /*5160*/  FADD.FTZ R3, R66.reuse, R3 ;  /* 0x0000000342037221 */ /* 0x042fe20000010000 */
[----:B------:R-:W-:Y:S01]  /*5170*/  F2FP.BF16.F32.PACK_AB R25, R66, R43 ;  /* 0x0000002b4219723e */ /* 0x000fe200000010ff */
[----:B------:R-:W-:Y:S01]  /*5180*/  IMAD.MOV.U32 R66, RZ, RZ, R71 ;  /* 0x000000ffff427224 */ /* 0x000fe200078e0047 */
[----:B------:R-:W-:-:S04]  /*5190*/  MOV R43, R71 ;  /* 0x00000047002b7202 */ /* 0x000fc80000000f00 */
[----:B------:R-:W1:Y:S01]  /*51a0*/  MUFU.EX2 R47, R47 ;  /* 0x0000002f002f7308 */ /* 0x000e620000000800 */
[----:B---3--:R-:W-:Y:S01]  /*51b0*/  FADD.FTZ R24, R68, R3 ;  /* 0x0000000344187221 */ /* 0x008fe20000010000 */
[----:B------:R-:W-:Y:S01]  /*51c0*/  FADD.FTZ R3, R45, R10 ;  /* 0x0000000a2d037221 */ /* 0x000fe20000010000 */
[----:B------:R-:W-:-:S03]  /*51d0*/  F2FP.BF16.F32.PACK_AB R10, R21, R20 ;  /* 0x00000014150a723e */ /* 0x000fc600000010ff */
[----:B------:R-:W-:Y:S02]  /*51e0*/  FADD.FTZ R28, R38, R3 ;  /* 0x00000003261c7221 */ /* 0x000fe40000010000 */
[----:B------:R-:W3:Y:S01]  /*51f0*/  MUFU.EX2 R70, R70 ;  /* 0x0000004600467308 */ /* 0x000ee20000000800 */
[----:B--2---:R-:W-:Y:S01]  /*5200*/  FADD.FTZ R24, R67, R24 ;  /* 0x0000001843187221 */ /* 0x004fe20000010000 */
[----:B------:R-:W-:Y:S01]  /*5210*/  FADD.FTZ R5, R49, R28 ;  /* 0x0000001c31057221 */ /* 0x000fe20000010000 */
[----:B------:R2:W-:Y:S01]  /*5220*/  STSM.16.M88.4 [R22+0x27300], R8 ;  /* 0x0273000816007844 */ /* 0x0005e20000000200 */
[----:B------:R-:W-:Y:S01]  /*5230*/  F2FP.BF16.F32.PACK_AB R27, R67, R68 ;  /* 0x00000044431b723e */ /* 0x000fe200000010ff */
[----:B------:R-:W-:Y:S02]  /*5240*/  IMAD.MOV.U32 R68, RZ, RZ, R71 ;  /* 0x000000ffff447224 */ /* 0x000fe400078e0047 */
[----:B------:R-:W-:Y:S01]  /*5250*/  FADD.FTZ R28, R40, R5 ;  /* 0x00000005281c7221 */ /* 0x000fe20000010000 */
[----:B------:R-:W-:Y:S01]  /*5260*/  MOV R67, R71 ;  /* 0x0000004700437202 */ /* 0x000fe20000000f00 */
[----:B------:R-:W-:Y:S01]  /*5270*/  MUFU.EX2 R57, R57 ;  /* 0x0000003900397308 */ /* 0x000fe20000000800 */
[----:B-1----:R-:W-:Y:S01]  /*5280*/  FADD.FTZ R3, R47, R24 ;  /* 0x000000182f037221 */ /* 0x002fe20000010000 */
[----:B------:R-:W-:Y:S01]  /*5290*/  FADD.FTZ R5, R51, R28 ;  /* 0x0000001c33057221 */ /* 0x000fe20000010000 */
[----:B------:R-:W-:Y:S01]  /*52a0*/  F2FP.BF16.F32.PACK_AB R24, R41, R34 ;  /* 0x000000222918723e */ /* 0x000fe200000010ff */
[----:B------:R-:W-:-:S02]  /*52b0*/  IMAD.MOV.U32 R41, RZ, RZ, R71 ;  /* 0x000000ffff297224 */ /* 0x000fc400078e0047 */
[----:B------:R-:W-:Y:S02]  /*52c0*/  FADD.FTZ R30, R42, R5 ;  /* 0x000000052a1e7221 */ /* 0x000fe40000010000 */
[----:B------:R-:W1:Y:S01]  /*52d0*/  MUFU.EX2 R0, R117 ;  /* 0x0000007500007308 */ /* 0x000e620000000800 */
[----:B---3--:R-:W-:Y:S01]  /*52e0*/  F2FP.BF16.F32.PACK_AB R29, R70, R47 ;  /* 0x0000002f461d723e */ /* 0x008fe200000010ff */
[----:B------:R-:W-:-:S06]  /*52f0*/  FADD.FTZ R30, R33, R30 ;  /* 0x0000001e211e7221 */ /* 0x000fcc0000010000 */
[----:B------:R-:W-:Y:S08]  /*5300*/  MUFU.EX2 R59, R59 ;  /* 0x0000003b003b7308 */ /* 0x000ff00000000800 */
[----:B------:R-:W2:Y:S01]  /*5310*/  MUFU.EX2 R64, R64 ;  /* 0x0000004000407308 */ /* 0x000ea20000000800 */
[----:B-1----:R-:W-:-:S07]  /*5320*/  F2FP.BF16.F32.PACK_AB R31, R0, R57 ;  /* 0x00000039001f723e */ /* 0x002fce00000010ff */
[----:B------:R1:W-:Y:S08]  /*5330*/  MUFU.EX2 R6, R26 ;  /* 0x0000001a00067308 */ /* 0x0003f00000000800 */
[----:B------:R-:W3:Y:S01]  /*5340*/  MUFU.EX2 R53, R53 ;  /* 0x0000003500357308 */ /* 0x000ee20000000800 */
[----:B-1----:R-:W-:Y:S01]  /*5350*/  FADD.FTZ R26, R70, R3 ;  /* 0x00000003461a7221 */ /* 0x002fe20000010000 */
[----:B--2---:R-:W-:Y:S01]  /*5360*/  F2FP.BF16.F32.PACK_AB R9, R64, R59 ;  /* 0x0000003b4009723e */ /* 0x004fe200000010ff */
[----:B------:R-:W-:-:S02]  /*5370*/  IMAD.MOV.U32 R70, RZ, RZ, R71 ;  /* 0x000000ffff467224 */ /* 0x000fc400078e0047 */
[----:B------:R-:W-:Y:S01]  /*5380*/  FADD.FTZ R3, R57, R26 ;  /* 0x0000001a39037221 */ /* 0x000fe20000010000 */
[----:B------:R-:W-:Y:S01]  /*5390*/  F2FP.BF16.F32.PACK_AB R26, R45, R36 ;  /* 0x000000242d1a723e */ /* 0x000fe200000010ff */
[----:B------:R-:W-:Y:S01]  /*53a0*/  IMAD.MOV.U32 R57, RZ, RZ, R71 ;  /* 0x000000ffff397224 */ /* 0x000fe200078e0047 */
[----:B------:R-:W1:Y:S01]  /*53b0*/  MUFU.EX2 R72, R72 ;  /* 0x0000004800487308 */ /* 0x000e620000000800 */
[----:B------:R-:W-:Y:S01]  /*53c0*/  FADD.FTZ R28, R0, R3 ;  /* 0x00000003001c7221 */ /* 0x000fe20000010000 */
[--C-:B------:R-:W-:Y:S01]  /*53d0*/  IMAD.MOV.U32 R36, RZ, RZ, R71.reuse ;  /* 0x000000ffff247224 */ /* 0x100fe200078e0047 */
[----:B------:R-:W-:Y:S02]  /*53e0*/  STSM.16.M88.4 [R22+0x28b00], R24 ;  /* 0x028b001816007844 */ /* 0x000fe40000000200 */
[----:B------:R-:W-:Y:S01]  /*53f0*/  FADD.FTZ R3, R59, R28 ;  /* 0x0000001c3b037221 */ /* 0x000fe20000010000 */
[----:B------:R-:W-:Y:S01]  /*5400*/  F2FP.BF16.F32.PACK_AB R28, R49, R38 ;  /* 0x00000026311c723e */ /* 0x000fe200000010ff */
[----:B------:R-:W-:Y:S01]  /*5410*/  IMAD.MOV.U32 R59, RZ, RZ, R71 ;  /* 0x000000ffff3b7224 */ /* 0x000fe200078e0047 */
[----:B------:R-:W2:Y:S01]  /*5420*/  MUFU.EX2 R61, R121 ;  /* 0x00000079003d7308 */ /* 0x000ea20000000800 */
[----:B------:R-:W-:Y:S01]  /*5430*/  FADD.FTZ R34, R64, R3 ;  /* 0x0000000340227221 */ /* 0x000fe20000010000 */
[----:B------:R-:W-:Y:S01]  /*5440*/  FADD.FTZ R3, R37, R30 ;  /* 0x0000001e25037221 */ /* 0x000fe20000010000 */
[----:B------:R-:W-:Y:S01]  /*5450*/  F2FP.BF16.F32.PACK_AB R30, R51, R40 ;  /* 0x00000028331e723e */ /* 0x000fe200000010ff */
[----:B------:R-:W-:-:S02]  /*5460*/  IMAD.MOV.U32 R64, RZ, RZ, R71 ;  /* 0x000000ffff407224 */ /* 0x000fc400078e0047 */
[----:B---3--:R-:W-:Y:S01]  /*5470*/  FADD.FTZ R5, R53, R34 ;  /* 0x0000002235057221 */ /* 0x008fe20000010000 */
[----:B------:R-:W-:Y:S01]  /*5480*/  FADD.FTZ R3, R48, R3 ;  /* 0x0000000330037221 */ /* 0x000fe20000010000 */
[----:B------:R-:W-:Y:S01]  /*5490*/  IMAD.MOV.U32 R51, RZ, RZ, R71 ;  /* 0x000000ffff337224 */ /* 0x000fe200078e0047 */
[----:B------:R-:W3:Y:S01]  /*54a0*/  MUFU.EX2 R74, R74 ;  /* 0x0000004a004a7308 */ /* 0x000ee20000000800 */
[----:B-1----:R-:W-:Y:S01]  /*54b0*/  FADD.FTZ R8, R72, R5 ;  /* 0x0000000548087221 */ /* 0x002fe20000010000 */
[----:B------:R-:W-:Y:S01]  /*54c0*/  FADD.FTZ R10, R44, R3 ;  /* 0x000000032c0a7221 */ /* 0x000fe20000010000 */
[----:B------:R-:W-:Y:S01]  /*54d0*/  F2FP.BF16.F32.PACK_AB R11, R72, R53 ;  /* 0x00000035480b723e */ /* 0x000fe200000010ff */
[----:B------:R1:W-:Y:S01]  /*54e0*/  STSM.16.M88.4 [R22+0x2a300], R28 ;  /* 0x02a3001c16007844 */ /* 0x0003e20000000200 */
[C---:B------:R-:W-:Y:S01]  /*54f0*/  F2FP.BF16.F32.PACK_AB R44, R69.reuse, R44 ;  /* 0x0000002c452c723e */ /* 0x040fe200000010ff */
[----:B------:R-:W-:Y:S01]  /*5500*/  FADD.FTZ R5, R69, R10 ;  /* 0x0000000a45057221 */ /* 0x000fe20000010000 */
[----:B------:R-:W-:Y:S01]  /*5510*/  F2FP.BF16.F32.PACK_AB R10, R48, R37 ;  /* 0x00000025300a723e */ /* 0x000fe200000010ff */
[----:B------:R-:W4:Y:S01]  /*5520*/  MUFU.EX2 R123, R123 ;  /* 0x0000007b007b7308 */ /* 0x000f220000000800 */
[----:B--2---:R-:W-:Y:S01]  /*5530*/  FADD.FTZ R3, R61, R8 ;  /* 0x000000083d037221 */ /* 0x004fe20000010000 */
[----:B------:R-:W-:Y:S01]  /*5540*/  FADD.FTZ R14, R46, R5 ;  /* 0x000000052e0e7221 */ /* 0x000fe20000010000 */
[----:B------:R-:W-:Y:S01]  /*5550*/  F2FP.BF16.F32.PACK_AB R8, R33, R42 ;  /* 0x0000002a2108723e */ /* 0x000fe200000010ff */
[--C-:B------:R-:W-:Y:S01]  /*5560*/  IMAD.MOV.U32 R69, RZ, RZ, R71.reuse ;  /* 0x000000ffff457224 */ /* 0x100fe200078e0047 */
[-C--:B------:R-:W-:Y:S01]  /*5570*/  MOV R49, R71.reuse ;  /* 0x0000004700317202 */ /* 0x080fe20000000f00 */
[----:B------:R-:W-:Y:S01]  /*5580*/  IMAD.MOV.U32 R53, RZ, RZ, R71 ;  /* 0x000000ffff357224 */ /* 0x000fe200078e0047 */
[----:B------:R-:W-:Y:S01]  /*5590*/  MOV R37, R71 ;  /* 0x0000004700257202 */ /* 0x000fe20000000f00 */
[----:B------:R-:W2:Y:S01]  /*55a0*/  MUFU.EX2 R125, R125 ;  /* 0x0000007d007d7308 */ /* 0x000ea20000000800 */
[C---:B---3--:R-:W-:Y:S01]  /*55b0*/  FADD.FTZ R12, R74.reuse, R3 ;  /* 0x000000034a0c7221 */ /* 0x048fe20000010000 */
[----:B------:R3:W-:Y:S01]  /*55c0*/  STSM.16.M88.4 [R22+0x2bb00], R8 ;  /* 0x02bb000816007844 */ /* 0x0007e20000000200 */
[----:B------:R-:W-:Y:S01]  /*55d0*/  F2FP.BF16.F32.PACK_AB R45, R74, R61 ;  /* 0x0000003d4a2d723e */ /* 0x000fe200000010ff */
[--C-:B------:R-:W-:Y:S01]  /*55e0*/  IMAD.MOV.U32 R48, RZ, RZ, R71.reuse ;  /* 0x000000ffff307224 */ /* 0x100fe200078e0047 */
[-C--:B------:R-:W-:Y:S01]  /*55f0*/  MOV R61, R71.reuse ;  /* 0x00000047003d7202 */ /* 0x080fe20000000f00 */
[--C-:B------:R-:W-:Y:S01]  /*5600*/  IMAD.MOV.U32 R42, RZ, RZ, R71.reuse ;  /* 0x000000ffff2a7224 */ /* 0x100fe200078e0047 */
[----:B-1----:R-:W-:Y:S01]  /*5610*/  MOV R31, R71 ;  /* 0x00000047001f7202 */ /* 0x002fe20000000f00 */
[----:B------:R-:W1:Y:S01]  /*5620*/  MUFU.EX2 R73, R73 ;  /* 0x0000004900497308 */ /* 0x000e620000000800 */
[----:B----4-:R-:W-:Y:S01]  /*5630*/  FADD.FTZ R3, R123, R12 ;  /* 0x0000000c7b037221 */ /* 0x010fe20000010000 */
[----:B------:R-:W-:Y:S01]  /*5640*/  F2FP.BF16.F32.PACK_AB R47, R6, R123 ;  /* 0x0000007b062f723e */ /* 0x000fe200000010ff */
[----:B------:R-:W-:-:S02]  /*5650*/  IMAD.MOV.U32 R40, RZ, RZ, R71 ;  /* 0x000000ffff287224 */ /* 0x000fc400078e0047 */
[----:B------:R-:W-:Y:S01]  /*5660*/  FADD.FTZ R12, R6, R3 ;  /* 0x00000003060c7221 */ /* 0x000fe20000010000 */
[--C-:B------:R-:W-:Y:S02]  /*5670*/  IMAD.MOV.U32 R38, RZ, RZ, R71.reuse ;  /* 0x000000ffff267224 */ /* 0x100fe400078e0047 */
[----:B------:R-:W4:Y:S01]  /*5680*/  MUFU.EX2 R50, R50 ;  /* 0x0000003200327308 */ /* 0x000f220000000800 */
[----:B--2---:R-:W-:Y:S01]  /*5690*/  FADD.FTZ R3, R125, R12 ;  /* 0x0000000c7d037221 */ /* 0x004fe20000010000 */
[--C-:B------:R-:W-:Y:S02]  /*56a0*/  IMAD.MOV.U32 R34, RZ, RZ, R71.reuse ;  /* 0x000000ffff227224 */ /* 0x100fe400078e0047 */
[--C-:B------:R-:W-:Y:S02]  /*56b0*/  IMAD.MOV.U32 R33, RZ, RZ, R71.reuse ;  /* 0x000000ffff217224 */ /* 0x100fe400078e0047 */
[--C-:B------:R-:W-:Y:S02]  /*56c0*/  IMAD.MOV.U32 R30, RZ, RZ, R71.reuse ;  /* 0x000000ffff1e7224 */ /* 0x100fe400078e0047 */
[----:B------:R-:W2:Y:S01]  /*56d0*/  MUFU.EX2 R77, R77 ;  /* 0x0000004d004d7308 */ /* 0x000ea20000000800 */
[C---:B-1----:R-:W-:Y:S01]  /*56e0*/  FADD.FTZ R5, R73.reuse, R14 ;  /* 0x0000000e49057221 */ /* 0x042fe20000010000 */
[----:B------:R-:W-:Y:S01]  /*56f0*/  F2FP.BF16.F32.PACK_AB R46, R73, R46 ;  /* 0x0000002e492e723e */ /* 0x000fe200000010ff */
[----:B------:R-:W-:-:S02]  /*5700*/  IMAD.MOV.U32 R29, RZ, RZ, R71 ;  /* 0x000000ffff1d7224 */ /* 0x000fc400078e0047 */
[----:B------:R-:W-:Y:S02]  /*5710*/  IMAD.MOV.U32 R28, RZ, RZ, R71 ;  /* 0x000000ffff1c7224 */ /* 0x000fe400078e0047 */
[----:B------:R1:W-:Y:S01]  /*5720*/  STSM.16.M88.4 [R22+0x2d300], R44 ;  /* 0x02d3002c16007844 */ /* 0x0003e20000000200 */
[----:B------:R-:W5:Y:S01]  /*5730*/  MUFU.EX2 R52, R52 ;  /* 0x0000003400347308 */ /* 0x000f620000000800 */
[----:B----4-:R-:W-:-:S07]  /*5740*/  FADD.FTZ R14, R50, R5 ;  /* 0x00000005320e7221 */ /* 0x010fce0000010000 */
[----:B------:R-:W4:Y:S01]  /*5750*/  MUFU.EX2 R81, R81 ;  /* 0x0000005100517308 */ /* 0x000f220000000800 */
[C---:B--2---:R-:W-:Y:S01]  /*5760*/  FADD.FTZ R5, R77.reuse, R14 ;  /* 0x0000000e4d057221 */ /* 0x044fe20000010000 */
[----:B---3--:R-:W-:Y:S01]  /*5770*/  F2FP.BF16.F32.PACK_AB R8, R77, R50 ;  /* 0x000000324d08723e */ /* 0x008fe200000010ff */
[--C-:B------:R-:W-:Y:S02]  /*5780*/  IMAD.MOV.U32 R50, RZ, RZ, R71.reuse ;  /* 0x000000ffff327224 */ /* 0x100fe400078e0047 */
[----:B-1----:R-:W-:-:S03]  /*5790*/  IMAD.MOV.U32 R47, RZ, RZ, R71 ;  /* 0x000000ffff2f7224 */ /* 0x002fc600078e0047 */
[----:B------:R-:W1:Y:S01]  /*57a0*/  MUFU.EX2 R20, R79 ;  /* 0x0000004f00147308 */ /* 0x000e620000000800 */
[----:B-----5:R-:W-:Y:S01]  /*57b0*/  FADD.FTZ R24, R52, R5 ;  /* 0x0000000534187221 */ /* 0x020fe20000010000 */
[--C-:B------:R-:W-:Y:S02]  /*57c0*/  IMAD.MOV.U32 R46, RZ, RZ, R71.reuse ;  /* 0x000000ffff2e7224 */ /* 0x100fe400078e0047 */
[--C-:B------:R-:W-:Y:S02]  /*57d0*/  IMAD.MOV.U32 R45, RZ, RZ, R71.reuse ;  /* 0x000000ffff2d7224 */ /* 0x100fe400078e0047 */
[--C-:B------:R-:W-:Y:S02]  /*57e0*/  IMAD.MOV.U32 R44, RZ, RZ, R71.reuse ;  /* 0x000000ffff2c7224 */ /* 0x100fe400078e0047 */
[----:B------:R-:W2:Y:S01]  /*57f0*/  MUFU.EX2 R127, R127 ;  /* 0x0000007f007f7308 */ /* 0x000ea20000000800 */
[C---:B----4-:R-:W-:Y:S01]  /*5800*/  FADD.FTZ R5, R81.reuse, R24 ;  /* 0x0000001851057221 */ /* 0x050fe20000010000 */
[----:B------:R-:W-:Y:S01]  /*5810*/  F2FP.BF16.F32.PACK_AB R10, R81, R52 ;  /* 0x00000034510a723e */ /* 0x000fe200000010ff */
[----:B------:R-:W-:-:S05]  /*5820*/  IMAD.MOV.U32 R52, RZ, RZ, R71 ;  /* 0x000000ffff347224 */ /* 0x000fca00078e0047 */
[----:B------:R-:W3:Y:S01]  /*5830*/  MUFU.EX2 R32, R129 ;  /* 0x0000008100207308 */ /* 0x000ee20000000800 */
[C---:B-1----:R-:W-:Y:S01]  /*5840*/  F2FP.BF16.F32.PACK_AB R9, R20.reuse, R125 ;  /* 0x0000007d1409723e */ /* 0x042fe200000010ff */
[----:B------:R-:W-:-:S06]  /*5850*/  FADD.FTZ R14, R20, R3 ;  /* 0x00000003140e7221 */ /* 0x000fcc0000010000 */
[----:B------:R-:W1:Y:S01]  /*5860*/  MUFU.EX2 R54, R54 ;  /* 0x0000003600367308 */ /* 0x000e620000000800 */
[----:B--2---:R-:W-:-:S07]  /*5870*/  FADD.FTZ R3, R127, R14 ;  /* 0x0000000e7f037221 */ /* 0x004fce0000010000 */
[----:B------:R-:W2:Y:S01]  /*5880*/  MUFU.EX2 R83, R83 ;  /* 0x0000005300537308 */ /* 0x000ea20000000800 */
[C---:B---3--:R-:W-:Y:S01]  /*5890*/  F2FP.BF16.F32.PACK_AB R11, R32.reuse, R127 ;  /* 0x0000007f200b723e */ /* 0x048fe200000010ff */
[----:B------:R-:W-:Y:S01]  /*58a0*/  FADD.FTZ R6, R32, R3 ;  /* 0x0000000320067221 */ /* 0x000fe20000010000 */
[----:B------:R-:W-:-:S03]  /*58b0*/  IMAD.MOV.U32 R32, RZ, RZ, R71 ;  /* 0x000000ffff207224 */ /* 0x000fc600078e0047 */
[----:B------:R-:W-:Y:S02]  /*58c0*/  STSM.16.M88.4 [R22+0x2eb00], R8 ;  /* 0x02eb000816007844 */ /* 0x000fe40000000200 */
[----:B------:R-:W-:Y:S01]  /*58d0*/  MUFU.EX2 R55, R55 ;  /* 0x0000003700377308 */ /* 0x000fe20000000800 */
[----:B-1----:R-:W-:-:S07]  /*58e0*/  FADD.FTZ R14, R54, R5 ;  /* 0x00000005360e7221 */ /* 0x002fce0000010000 */
[----:B------:R-:W1:Y:S01]  /*58f0*/  MUFU.EX2 R56, R56 ;  /* 0x0000003800387308 */ /* 0x000e620000000800 */
[C---:B--2---:R-:W-:Y:S01]  /*5900*/  F2FP.BF16.F32.PACK_AB R24, R83.reuse, R54 ;  /* 0x000000365318723e */ /* 0x044fe200000010ff */
[----:B------:R-:W-:Y:S01]  /*5910*/  FADD.FTZ R14, R83, R14 ;  /* 0x0000000e530e7221 */ /* 0x000fe20000010000 */
[----:B------:R-:W-:-:S05]  /*5920*/  IMAD.MOV.U32 R54, RZ, RZ, R71 ;  /* 0x000000ffff367224 */ /* 0x000fca00078e0047 */
[----:B------:R-:W2:Y:S08]  /*5930*/  MUFU.EX2 R131, R131 ;  /* 0x0000008300837308 */ /* 0x000eb00000000800 */
[----:B------:R-:W3:Y:S01]  /*5940*/  MUFU.EX2 R0, R133 ;  /* 0x0000008500007308 */ /* 0x000ee20000000800 */
[----:B-1----:R-:W-:-:S07]  /*5950*/  F2FP.BF16.F32.PACK_AB R26, R56, R55 ;  /* 0x00000037381a723e */ /* 0x002fce00000010ff */
[----:B------:R-:W-:Y:S01]  /*5960*/  MUFU.EX2 R135, R135 ;  /* 0x0000008700877308 */ /* 0x000fe20000000800 */
[----:B--2---:R-:W-:-:S07]  /*5970*/  FADD.FTZ R3, R131, R6 ;  /* 0x0000000683037221 */ /* 0x004fce0000010000 */
[----:B------:R-:W1:Y:S01]  /*5980*/  MUFU.EX2 R12, R137 ;  /* 0x00000089000c7308 */ /* 0x000e620000000800 */
[C---:B---3--:R-:W-:Y:S01]  /*5990*/  F2FP.BF16.F32.PACK_AB R25, R0.reuse, R131 ;  /* 0x000000830019723e */ /* 0x048fe200000010ff */
[----:B------:R-:W-:Y:S01]  /*59a0*/  FADD.FTZ R6, R0, R3 ;  /* 0x0000000300067221 */ /* 0x000fe20000010000 */
[----:B------:R-:W-:Y:S01]  /*59b0*/  FADD.FTZ R3, R55, R14 ;  /* 0x0000000e37037221 */ /* 0x000fe20000010000 */
[----:B------:R-:W-:-:S03]  /*59c0*/  MOV R55, R71 ;  /* 0x0000004700377202 */ /* 0x000fc60000000f00 */
[----:B------:R-:W-:Y:S01]  /*59d0*/  FADD.FTZ R3, R56, R3 ;  /* 0x0000000338037221 */ /* 0x000fe20000010000 */
[----:B------:R-:W-:Y:S01]  /*59e0*/  IMAD.MOV.U32 R56, RZ, RZ, R71 ;  /* 0x000000ffff387224 */ /* 0x000fe200078e0047 */
[----:B-1----:R-:W-:Y:S01]  /*59f0*/  F2FP.BF16.F32.PACK_AB R27, R12, R135 ;  /* 0x000000870c1b723e */ /* 0x002fe200000010ff */
[----:B------:R-:W-:-:S04]  /*5a00*/  FADD.FTZ R135, R135, R6 ;  /* 0x0000000687877221 */ /* 0x000fc80000010000 */
[----:B------:R1:W-:Y:S01]  /*5a10*/  STSM.16.M88.4 [R22+0x30300], R24 ;  /* 0x0303001816007844 */ /* 0x0003e20000000200 */
[----:B------:R-:W-:Y:S01]  /*5a20*/  FADD.FTZ R0, R12, R135 ;  /* 0x000000870c007221 */ /* 0x000fe20000010000 */
[----:B------:R2:W-:Y:S06]  /*5a30*/  MEMBAR.ALL.CTA ;  /* 0x0000000000007992 */ /* 0x0005ec0000008000 */
[----:B--2---:R-:W2:Y:S01]  /*5a40*/  FENCE.VIEW.ASYNC.S ;  /* 0x00000000000073c6 */ /* 0x004ea20000000000 */
[--C-:B-1----:R-:W-:Y:S01]  /*5a50*/  IMAD.MOV.U32 R27, RZ, RZ, R71.reuse ;  /* 0x000000ffff1b7224 */ /* 0x102fe200078e0047 */
[----:B------:R-:W-:Y:S01]  /*5a60*/  MOV R25, R71 ;  /* 0x0000004700197202 */ /* 0x000fe20000000f00 */
[----:B------:R-:W-:-:S02]  /*5a70*/  IMAD.MOV.U32 R26, RZ, RZ, R71 ;  /* 0x000000ffff1a7224 */ /* 0x000fc400078e0047 */
[----:B------:R-:W-:Y:S01]  /*5a80*/  IMAD.MOV.U32 R24, RZ, RZ, R71 ;  /* 0x000000ffff187224 */ /* 0x000fe200078e0047 */
[----:B--2---:R-:W-:Y:S01]  /*5a90*/  NOP ;  /* 0x0000000000007918 */ /* 0x004fe20000000000 */
[----:B------:R-:W-:Y:S05]  /*5aa0*/  @!P2 BRA `(.L_x_9792) ;  /* 0x0000004c0030a947 */ /* 0x000fea0003800000 */
[----:B------:R-:W-:Y:S01]  /*5ab0*/  UMOV UR60, UR61 ;  /* 0x0000003d003c7c82 */ /* 0x000fe20008000000 */
[----:B------:R-:W-:Y:S01]  /*5ac0*/  R2UR UR61, R148 ;  /* 0x00000000943d72ca */ /* 0x000fe200000e0000 */
[----:B------:R-:W-:Y:S01]  /*5ad0*/  ULDC.64 UR6, c[0x0][0x3f8] ;  /* 0x0000fe0000067ab9 */ /* 0x000fe20000000a00 */
        /* <DEDUP_REMOVED lines=26> */
[----:B------:R-:W-:Y:S01]  /*5c80*/  IMAD.U32 R7, RZ, RZ, UR6 ;  /* 0x00000006ff077e24 */ /* 0x000fe2000f8e00ff */
[----:B------:R-:W-:Y:S01]  /*5c90*/  MOV R6, UR7 ;  /* 0x0000000700067c02 */ /* 0x000fe20008000f00 */
[----:B------:R-:W-:Y:S01]  /*5ca0*/  UMOV UR45, UR46 ;  /* 0x0000002e002d7c82 */ /* 0x000fe20008000000 */
[----:B------:R-:W-:-:S05]  /*5cb0*/  ULDC UR40, c[0x0][0x9d8] ;  /* 0x0002760000287ab9 */ /* 0x000fca0000000800 */
.L_x_9801:
        /* <DEDUP_REMOVED lines=11> */
.L_x_9794:
[----:B------:R-:W-:Y:S01]  /*5d70*/  R2UR UR7, R148 ;  /* 0x00000000940772ca */ /* 0x000fe200000e0000 */
[----:B------:R-:W-:-:S12]  /*5d80*/  ULEA UR6, UR46, UR47, 0x3 ;  /* 0x0000002f2e067291 */ /* 0x000fd8000f8e183f */
[----:B------:R-:W-:-:S05]  /*5d90*/  IMAD.U32 R9, RZ, RZ, UR7 ;  /* 0x00000007ff097e24 */ /* 0x000fca000f8e00ff */
[----:B------:R-:W-:-:S04]  /*5da0*/  SHF.L.U32 R9, R9, 0x1f, RZ ;  /* 0x0000001f09097819 */ /* 0x000fc800000006ff */
[----:B------:R1:W2:Y:S01]  /*5db0*/  SYNCS.PHASECHK.TRANS64.TRYWAIT P2, [UR6+0x31c30], R9 ;  /* 0x031c3009ff0075a7 */ /* 0x0002a20008040146 */
[----:B------:R-:W-:Y:S05]  /*5dc0*/  @!P0 BRA `(.L_x_9795) ;  /* 0x0000000000048947 */ /* 0x000fea0003800000 */
[----:B------:R-:W-:Y:S01]  /*5dd0*/  BPT.TRAP 0x1 ;  /* 0x000000040000795c */ /* 0x000fe20000300000 */
.L_x_9795:
[----:B--2---:R-:W-:Y:S05]  /*5de0*/  @P2 BRA `(.L_x_9793) ;  /* 0x0000000000082947 */ /* 0x004fea0003800000 */
[----:B------:R-:W2:Y:S02]  /*5df0*/  SYNCS.PHASECHK.TRANS64.TRYWAIT P2, [UR6+0x31c30], R9 ;  /* 0x031c3009ff0075a7 */ /* 0x000ea40008040146 */
[----:B--2---:R-:W-:Y:S05]  /*5e00*/  @!P2 BRA `(.L_x_9796) ;  /* 0x000000d4004ca947 */ /* 0x004fea0003800000 */
.L_x_9793:
[----:B-12---:R-:W-:Y:S01]  /*5e10*/  VIADD R9, R16, 0x8 ;  /* 0x0000000810097836 */ /* 0x006fe20000000000 */
[----:B------:R-:W-:Y:S01]  /*5e20*/  UIMAD UR6, UR46, 0x6c0, UR41 ;  /* 0x000006c02e0678a4 */ /* 0x000fe2000f8e0229 */
[----:B------:R-:W-:Y:S01]  /*5e30*/  UMOV UR7, 0x80000020 ;  /* 0x8000002000077882 */ /* 0x000fe20000000000 */
[----:B------:R-:W-:Y:S02]  /*5e40*/  UMOV UR28, UR4 ;  /* 0x00000004001c7c82 */ /* 0x000fe40008000000 */
[----:B------:R1:W-:Y:S01]  /*5e50*/  BAR.SYNC.DEFER_BLOCKING R9, 0x100 ;  /* 0x000400090000751d */ /* 0x0003e20000010000 */
[----:B------:R-:W-:Y:S02]  /*5e60*/  UIADD3 UR30, UR6, 0x40, URZ ;  /* 0x00000040061e7890 */ /* 0x000fe4000fffe03f */
[----:B------:R-:W-:Y:S02]  /*5e70*/  UIADD3 UR34, UR6, 0x80, URZ ;  /* 0x0000008006227890 */ /* 0x000fe4000fffe03f */
[----:B------:R-:W-:Y:S01]  /*5e80*/  UIADD3 UR38, UR6, 0xc0, URZ ;  /* 0x000000c006267890 */ /* 0x000fe2000fffe03f */
        /* <DEDUP_REMOVED lines=15> */
[----:B------:R-:W-:Y:S01]  /*5f80*/  WARPGROUP.ARRIVE ;  /* 0x00000000000079c5 */ /* 0x000fe20000000000 */
[----:B------:R-:W-:Y:S01]  /*5f90*/  UMOV UR55, 0x80000020 ;  /* 0x8000002000377882 */ /* 0x000fe20000000000 */
[----:B------:R-:W-:Y:S01]  /*5fa0*/  UIADD3 UR58, UR6, 0x180, URZ ;  /* 0x00000180063a7890 */ /* 0x000fe2000fffe03f */
[----:B------:R-:W-:Y:S01]  /*5fb0*/  UMOV UR56, UR4 ;  /* 0x0000000400387c82 */ /* 0x000fe20008000000 */
[----:B------:R-:W-:-:S02]  /*5fc0*/  UMOV UR57, UR5 ;  /* 0x0000000500397c82 */ /* 0x000fc40008000000 */
[----:B------:R-:W-:Y:S01]  /*5fd0*/  HGMMA.64x16x16.F32.BF16 R136, gdesc[UR4], RZ, !UPT, gsb0 ;  /* 0x00200000048879f0 */ /* 0x000fe2000c0018ff */
[----:B------:R-:W-:Y:S01]  /*5fe0*/  UMOV UR59, 0x80000020 ;  /* 0x80000020003b7882 */ /* 0x000fe20000000000 */
        /* <DEDUP_REMOVED lines=328> */
.L_x_9798:
[----:B------:R-:W-:Y:S01]  /*7470*/  ULEA UR6, UR45, UR47, 0x3 ;  /* 0x0000002f2d067291 */ /* 0x000fe2000f8e183f */
[----:B------:R-:W-:-:S05]  /*7480*/  IMAD.U32 R9, RZ, RZ, UR61 ;  /* 0x0000003dff097e24 */ /* 0x000fca000f8e00ff */
[----:B------:R-:W-:-:S04]  /*7490*/  SHF.L.U32 R9, R9, 0x1f, RZ ;  /* 0x0000001f09097819 */ /* 0x000fc800000006ff */
[----:B------:R1:W2:Y:S01]  /*74a0*/  SYNCS.PHASECHK.TRANS64.TRYWAIT P2, [UR6+0x31c50], R9 ;  /* 0x031c5009ff0075a7 */ /* 0x0002a20008040146 */
[----:B------:R-:W-:Y:S05]  /*74b0*/  @!P0 BRA `(.L_x_9799) ;  /* 0x0000000000048947 */ /* 0x000fea0003800000 */
[----:B------:R-:W-:Y:S01]  /*74c0*/  BPT.TRAP 0x1 ;  /* 0x000000040000795c */ /* 0x000fe20000300000 */
.L_x_9799:
[----:B--2---:R-:W-:Y:S05]  /*74d0*/  @P2 BRA `(.L_x_9797) ;  /* 0x0000000000082947 */ /* 0x004fea0003800000 */
[----:B------:R-:W2:Y:S02]  /*74e0*/  SYNCS.PHASECHK.TRANS64.TRYWAIT P2, [UR6+0x31c50], R9 ;  /* 0x031c5009ff0075a7 */ /* 0x000ea40008040146 */
[----:B--2---:R-:W-:Y:S05]  /*74f0*/  @!P2 BRA `(.L_x_9800) ;  /* 0x000000bc00a8a947 */ /* 0x004fea0003800000 */
.L_x_9797:
[----:B------:R-:W-:Y:S01]  /*7500*/  UIADD3 UR6, UR47, 0x200, URZ ;  /* 0x000002002f067890 */ /* 0x000fe2000fffe03f */
[----:B------:R-:W-:Y:S01]  /*7510*/  R2UR UR10, R145 ;  /* 0x00000000910a72ca */ /* 0x000fe200000e0000 */
[----:B------:R-:W-:Y:S01]  /*7520*/  WARPGROUP.ARRIVE ;  /* 0x00000000000079c5 */ /* 0x000fe20000000000 */
[----:B------:R-:W-:Y:S01]  /*7530*/  UMOV UR29, 0xc0000010 ;  /* 0xc0000010001d7882 */ /* 0x000fe20000000000 */
[----:B------:R-:W-:Y:S01]  /*7540*/  USHF.R.U32.HI UR6, URZ, 0x4, UR6 ;  /* 0x000000043f067899 */ /* 0x000fe20008011606 */
[----:B------:R-:W-:Y:S01]  /*7550*/  R2UR UR11, R6 ;  /* 0x00000000060b72ca */ /* 0x000fe200000e0000 */
[----:B------:R-:W-:Y:S01]  /*7560*/  UMOV UR31, 0x80000020 ;  /* 0x80000020001f7882 */ /* 0x000fe20000000000 */
[----:B------:R-:W-:Y:S01]  /*7570*/  FMUL.FTZ R153, R108, UR40 ;  /* 0x000000286c997c20 */ /* 0x000fe20008410000 */
[----:B------:R-:W-:Y:S01]  /*7580*/  ULOP3.LUT UR6, UR6, 0x3fff, URZ, 0xc0, !UPT ;  /* 0x00003fff06067892 */ /* 0x000fe2000f8ec03f */
[----:B------:R-:W3:Y:S01]  /*7590*/  LDC R108, c[0x0][0x288] ;  /* 0x0000a200ff6c7b82 */ /* 0x000ee20000000800 */
[----:B------:R-:W-:Y:S01]  /*75a0*/  ULDC UR14, c[0x0][0x2e0] ;  /* 0x0000b800000e7ab9 */ /* 0x000fe20000000800 */
[----:B------:R-:W-:Y:S01]  /*75b0*/  FMUL.FTZ R149, R136, UR40 ;  /* 0x0000002888957c20 */ /* 0x000fe20008410000 */
[----:B------:R-:W-:Y:S01]  /*75c0*/  ULOP3.LUT UR7, UR6, 0x2400000, URZ, 0xfc, !UPT ;  /* 0x0240000006077892 */ /* 0x000fe2000f8efc3f */
[----:B------:R-:W-:Y:S01]  /*75d0*/  FMUL.FTZ R154, R96, UR40 ;  /* 0x00000028609a7c20 */ /* 0x000fe20008410000 */
[----:B------:R-:W-:Y:S01]  /*75e0*/  ULOP3.LUT UR6, UR10, 0x10000, URZ, 0xfc, !UPT ;  /* 0x000100000a067892 */ /* 0x000fe2000f8efc3f */
[----:B------:R-:W-:Y:S01]  /*75f0*/  R2UR UR10, R7 ;  /* 0x00000000070a72ca */ /* 0x000fe200000e0000 */
[----:B------:R-:W-:Y:S01]  /*7600*/  UIMAD UR7, UR45, 0x6c0, UR7 ;  /* 0x000006c02d0778a4 */ /* 0x000fe2000f8e0207 */
[----:B------:R-:W-:Y:S01]  /*7610*/  FMUL.FTZ R136, R137, UR40 ;  /* 0x0000002889887c20 */ /* 0x000fe20008410000 */
[----:B------:R-:W-:Y:S01]  /*7620*/  FMUL.FTZ R96, R98, UR40 ;  /* 0x0000002862607c20 */ /* 0x000fe20008410000 */
[----:B------:R-:W4:Y:S01]  /*7630*/  MUFU.TANH R149, R149 ;  /* 0x0000009500957308 */ /* 0x000f220000002400 */
[----:B-12---:R-:W-:Y:S01]  /*7640*/  FMUL.FTZ R9, R138, UR40 ;  /* 0x000000288a097c20 */ /* 0x006fe20008410000 */
[----:B------:R-:W-:Y:S01]  /*7650*/  UMOV UR28, UR6 ;  /* 0x00000006001c7c82 */ /* 0x000fe20008000000 */
[----:B------:R-:W-:Y:S01]  /*7660*/  FMUL.FTZ R138, R140, UR40 ;  /* 0x000000288c8a7c20 */ /* 0x000fe20008410000 */
[----:B------:R-:W-:Y:S01]  /*7670*/  UMOV UR30, UR7 ;  /* 0x00000007001e7c82 */ /* 0x000fe20008000000 */
[----:B------:R-:W-:Y:S01]  /*7680*/  FMUL.FTZ R21, R122, UR40 ;  /* 0x000000287a157c20 */ /* 0x000fe20008410000 */
[----:B------:R-:W-:Y:S01]  /*7690*/  HGMMA.64x96x16.F32.BF16 R24, gdesc[UR28].tnspB, R24, gsb0 ;  /* 0x416000001c1879f0 */ /* 0x000fe20008001818 */
[----:B------:R-:W-:Y:S01]  /*76a0*/  UIADD3 UR28, UR6, 0x180, URZ ;  /* 0x00000180061c7890 */ /* 0x000fe2000fffe03f */
[----:B------:R-:W1:Y:S01]  /*76b0*/  MUFU.TANH R136, R136 ;  /* 0x0000008800887308 */ /* 0x000e620000002400 */
[----:B------:R-:W-:Y:S01]  /*76c0*/  UIADD3 UR30, UR7, 0x40, URZ ;  /* 0x00000040071e7890 */ /* 0x000fe2000fffe03f */
[----:B------:R-:W-:Y:S01]  /*76d0*/  FMUL.FTZ R122, R127, UR40 ;  /* 0x000000287f7a7c20 */ /* 0x000fe20008410000 */
[----:B------:R-:W-:Y:S01]  /*76e0*/  UMOV UR29, 0xc0000010 ;  /* 0xc0000010001d7882 */ /* 0x000fe20000000000 */
[----:B------:R-:W-:Y:S01]  /*76f0*/  UMOV UR31, 0x80000020 ;  /* 0x80000020001f7882 */ /* 0x000fe20000000000 */
[----:B------:R-:W-:Y:S01]  /*7700*/  UISETP.NE.U32.AND UP0, UPT, UR10, URZ, UPT ;  /* 0x0000003f0a00728c */ /* 0x000fe2000bf05070 */
[----:B------:R-:W-:Y:S01]  /*7710*/  FMUL.FTZ R137, R141, UR40 ;  /* 0x000000288d897c20 */ /* 0x000fe20008410000 */
[----:B------:R-:W-:Y:S01]  /*7720*/  UIMAD UR10, UR60, -0x90, UR42 ;  /* 0xffffff703c0a78a4 */ /* 0x000fe2000f8e022a */
[----:B------:R-:W-:Y:S01]  /*7730*/  FMUL.FTZ R127, R112, UR40 ;  /* 0x00000028707f7c20 */ /* 0x000fe20008410000 */
[----:B------:R-:W-:Y:S01]  /*7740*/  UISETP.NE.AND.EX UP0, UPT, UR11, URZ, UPT, UP0 ;  /* 0x0000003f0b00728c */ /* 0x000fe2000bf05300 */
[----:B------:R-:W-:Y:S01]  /*7750*/  FMUL.FTZ R112, R114, UR40 ;  /* 0x0000002872707c20 */ /* 0x000fe20008410000 */
[----:B------:R-:W-:Y:S01]  /*7760*/  UIADD3 UR10, UR10, 0x1, URZ ;  /* 0x000000010a0a7890 */ /* 0x000fe2000fffe03f */
[----:B------:R-:W2:Y:S01]  /*7770*/  MUFU.TANH R138, R138 ;  /* 0x0000008a008a7308 */ /* 0x000ea20000002400 */
[----:B------:R-:W-:Y:S01]  /*7780*/  ULDC UR11, c[0x0][0x404] ;  /* 0x00010100000b7ab9 */ /* 0x000fe20000000800 */
[----:B------:R-:W-:Y:S01]  /*7790*/  FMUL.FTZ R114, R118, UR40 ;  /* 0x0000002876727c20 */ /* 0x000fe20008410000 */
[----:B------:R-:W-:Y:S01]  /*77a0*/  USEL UR11, UR11, 0x1, UP0 ;  /* 0x000000010b0b7887 */ /* 0x000fe20008000000 */
[----:B------:R-:W-:Y:S01]  /*77b0*/  FMUL.FTZ R10, R139, UR40 ;  /* 0x000000288b0a7c20 */ /* 0x000fe20008410000 */
[----:B------:R-:W-:Y:S01]  /*77c0*/  FMUL.FTZ R139, R128, UR40 ;  /* 0x00000028808b7c20 */ /* 0x000fe20008410000 */
[----:B------:R-:W-:Y:S01]  /*77d0*/  FMUL.FTZ R129, R129, UR40 ;  /* 0x0000002881817c20 */ /* 0x000fe20008410000 */
[----:B------:R-:W-:Y:S01]  /*77e0*/  UIMAD UR10, UR11, UR14, UR10 ;  /* 0x0000000e0b0a72a4 */ /* 0x000fe2000f8e020a */
[----:B------:R-:W5:Y:S01]  /*77f0*/  MUFU.TANH R137, R137 ;  /* 0x0000008900897308 */ /* 0x000f620000002400 */
[----:B------:R-:W-:Y:S01]  /*7800*/  FMUL.FTZ R140, R132, UR40 ;  /* 0x00000028848c7c20 */ /* 0x000fe20008410000 */
[----:B------:R-:W-:Y:S01]  /*7810*/  FMUL.FTZ R141, R116, UR40 ;  /* 0x00000028748d7c20 */ /* 0x000fe20008410000 */
[----:B------:R-:W-:Y:S01]  /*7820*/  FMUL.FTZ R116, R117, UR40 ;  /* 0x0000002875747c20 */ /* 0x000fe20008410000 */
[----:B------:R-:W-:Y:S01]  /*7830*/  FMUL.FTZ R13, R130, UR40 ;  /* 0x00000028820d7c20 */ /* 0x000fe20008410000 */
[----:B---3--:R-:W-:Y:S01]  /*7840*/  IADD3 R98, -R108, UR10, RZ ;  /* 0x0000000a6c627c10 */ /* 0x008fe2000fffe1ff */
[----:B------:R-:W-:Y:S01]  /*7850*/  FMUL.FTZ R117, R93, UR40 ;  /* 0x000000285d757c20 */ /* 0x000fe20008410000 */
[----:B------:R-:W-:Y:S01]  /*7860*/  FMUL.FTZ R14, R131, UR40 ;  /* 0x00000028830e7c20 */ /* 0x000fe20008410000 */
[----:B------:R-:W3:Y:S01]  /*7870*/  MUFU.TANH R139, R139 ;  /* 0x0000008b008b7308 */ /* 0x000ee20000002400 */
[----:B------:R-:W-:Y:S01]  /*7880*/  FMUL.FTZ R131, R133, UR40 ;  /* 0x0000002885837c20 */ /* 0x000fe20008410000 */
[----:B------:R-:W-:-:S02]  /*7890*/  IMAD R98, R19, -0x2, R98 ;  /* 0xfffffffe13627824 */ /* 0x000fc400078e0262 */
[----:B------:R-:W-:Y:S01]  /*78a0*/  FMUL.FTZ R15, R134, UR40 ;  /* 0x00000028860f7c20 */ /* 0x000fe20008410000 */
[----:B------:R-:W-:Y:S01]  /*78b0*/  FMUL.FTZ R134, R120, UR40 ;  /* 0x0000002878867c20 */ /* 0x000fe20008410000 */
[----:B------:R-:W-:Y:S01]  /*78c0*/  FMUL.FTZ R133, R121, UR40 ;  /* 0x0000002879857c20 */ /* 0x000fe20008410000 */
[----:B------:R-:W-:Y:S01]  /*78d0*/  FMUL.FTZ R121, R126, UR40 ;  /* 0x000000287e797c20 */ /* 0x000fe20008410000 */
[----:B------:R-:W-:Y:S01]  /*78e0*/  IADD3 R118, R23, R98, RZ ;  /* 0x0000006217767210 */ /* 0x000fe20007ffe0ff */
[----:B------:R-:W3:Y:S01]  /*78f0*/  MUFU.TANH R129, R129 ;  /* 0x0000008100817308 */ /* 0x000ee20000002400 */
[----:B------:R-:W-:Y:S01]  /*7900*/  FMUL.FTZ R20, R135, UR40 ;  /* 0x0000002887147c20 */ /* 0x000fe20008410000 */
[----:B------:R-:W-:Y:S01]  /*7910*/  FMUL.FTZ R135, R124, UR40 ;  /* 0x000000287c877c20 */ /* 0x000fe20008410000 */
[C---:B------:R-:W-:Y:S01]  /*7920*/  ISETP.GT.AND P2, PT, R118.reuse, RZ, PT ;  /* 0x000000ff7600720c */ /* 0x040fe20003f44270 */
[----:B------:R-:W-:Y:S01]  /*7930*/  FMUL.FTZ R89, R89, UR40 ;  /* 0x0000002859597c20 */ /* 0x000fe20008410000 */
[C---:B------:R-:W-:Y:S01]  /*7940*/  ISETP.GT.AND P3, PT, R118.reuse, 0x1, PT ;  /* 0x000000017600780c */ /* 0x040fe20003f64270 */
[----:B------:R-:W-:Y:S01]  /*7950*/  FMUL.FTZ R120, R123, UR40 ;  /* 0x000000287b787c20 */ /* 0x000fe20008410000 */
[----:B----4-:R-:W-:Y:S01]  /*7960*/  FSEL R132, R149, -INF , P2 ;  /* 0xff80000095847808 */ /* 0x010fe20001000000 */
[----:B------:R-:W4:Y:S01]  /*7970*/  MUFU.TANH R140, R140 ;  /* 0x0000008c008c7308 */ /* 0x000f220000002400 */
        /* <DEDUP_REMOVED lines=14> */
[----:B-----5:R-:W-:Y:S01]  /*7a60*/  FSEL R128, R137, -INF , P3 ;  /* 0xff80000089807808 */ /* 0x020fe20001800000 */
[----:B------:R-:W2:Y:S01]  /*7a70*/  MUFU.TANH R134, R134 ;  /* 0x0000008600867308 */ /* 0x000ea20000002400 */
[----:B------:R-:W-:Y:S01]  /*7a80*/  FMNMX.FTZ R93, R98, R93, !PT ;  /* 0x0000005d625d7209 */ /* 0x000fe20007810000 */
[----:B------:R-:W-:Y:S01]  /*7a90*/  FMUL.FTZ R110, R97, UR40 ;  /* 0x00000028616e7c20 */ /* 0x000fe20008410000 */
[----:B------:R-:W-:Y:S01]  /*7aa0*/  ISETP.GT.AND P3, PT, R118, 0x11, PT ;  /* 0x000000117600780c */ /* 0x000fe20003f64270 */
[----:B------:R-:W-:Y:S01]  /*7ab0*/  FMUL.FTZ R11, R142, UR40 ;  /* 0x000000288e0b7c20 */ /* 0x000fe20008410000 */
[----:B---3--:R-:W-:Y:S01]  /*7ac0*/  FSEL R126, R139, -INF , P2 ;  /* 0xff8000008b7e7808 */ /* 0x008fe20001000000 */
[----:B------:R-:W-:Y:S01]  /*7ad0*/  FMUL.FTZ R97, R99, UR40 ;  /* 0x0000002863617c20 */ /* 0x000fe20008410000 */
        /* <DEDUP_REMOVED lines=12> */
[----:B------:R-:W-:Y:S01]  /*7ba0*/  ISETP.GT.AND P2, PT, R118, 0x20, PT ;  /* 0x000000207600780c */ /* 0x000fe20003f44270 */
        /* <DEDUP_REMOVED lines=13> */
[----:B----4-:R-:W-:Y:S01]  /*7c80*/  FMNMX.FTZ R89, R108, R93, !PT ;  /* 0x0000005d6c597209 */ /* 0x010fe20007810000 */
[----:B------:R-:W-:Y:S01]  /*7c90*/  FMUL.FTZ R76, R76, UR40 ;  /* 0x000000284c4c7c20 */ /* 0x000fe20008410000 */
[----:B-1----:R-:W-:Y:S01]  /*7ca0*/  FSEL R93, R131, -INF , P3 ;  /* 0xff800000835d7808 */ /* 0x002fe20001800000 */
[----:B------:R-:W-:Y:S01]  /*7cb0*/  FMUL.FTZ R72, R102, UR40 ;  /* 0x0000002866487c20 */ /* 0x000fe20008410000 */
[----:B------:R-:W-:Y:S01]  /*7cc0*/  FMNMX.FTZ R136, R124, R89, !PT ;  /* 0x000000597c887209 */ /* 0x000fe20007810000 */
[----:B------:R-:W-:Y:S01]  /*7cd0*/  FMUL.FTZ R83, R83, UR40 ;  /* 0x0000002853537c20 */ /* 0x000fe20008410000 */
[----:B------:R-:W-:Y:S01]  /*7ce0*/  ISETP.GT.AND P3, PT, R118, 0x21, PT ;  /* 0x000000217600780c */ /* 0x000fe20003f64270 */
[----:B------:R-:W-:-:S02]  /*7cf0*/  WARPGROUP.DEPBAR.LE gsb0, 0x0 ;  /* 0x00008000000079c5 */ /* 0x000fc40000010000 */
[----:B------:R-:W-:Y:S01]  /*7d00*/  WARPGROUP.ARRIVE ;  /* 0x00000000000079c5 */ /* 0x000fe20000000000 */
[----:B------:R-:W-:Y:S01]  /*7d10*/  MUFU.TANH R127, R127 ;  /* 0x0000007f007f7308 */ /* 0x000fe20000002400 */
[----:B--2---:R-:W-:Y:S01]  /*7d20*/  FSEL R89, R134, -INF , P2 ;  /* 0xff80000086597808 */ /* 0x004fe20001000000 */
[----:B------:R-:W-:Y:S01]  /*7d30*/  FMUL.FTZ R86, R86, UR40 ;  /* 0x0000002856567c20 */ /* 0x000fe20008410000 */
[----:B------:R-:W-:Y:S01]  /*7d40*/  FMNMX.FTZ R136, R93, R136, !PT ;  /* 0x000000885d887209 */ /* 0x000fe20007810000 */
[----:B------:R-:W-:Y:S01]  /*7d50*/  FMUL.FTZ R87, R87, UR40 ;  /* 0x0000002857577c20 */ /* 0x000fe20008410000 */
[----:B------:R-:W-:Y:S01]  /*7d60*/  HGMMA.64x96x16.F32.BF16 R24, gdesc[UR28].tnspB, R24, gsb0 ;  /* 0x416000001c1879f0 */ /* 0x000fe20008001818 */
[----:B------:R-:W-:Y:S01]  /*7d70*/  UIADD3 UR28, UR6, 0x300, URZ ;  /* 0x00000300061c7890 */ /* 0x000fe2000fffe03f */
[----:B------:R-:W-:Y:S01]  /*7d80*/  ISETP.GT.AND P2, PT, R118, 0x28, PT ;  /* 0x000000287600780c */ /* 0x000fe20003f44270 */
[----:B------:R-:W-:Y:S01]  /*7d90*/  UIADD3 UR30, UR7, 0x80, URZ ;  /* 0x00000080071e7890 */ /* 0x000fe2000fffe03f */
[----:B------:R-:W1:Y:S01]  /*7da0*/  MUFU.TANH R125, R125 ;  /* 0x0000007d007d7308 */ /* 0x000e620000002400 */
[----:B------:R-:W-:Y:S01]  /*7db0*/  UMOV UR29, 0xc0000010 ;  /* 0xc0000010001d7882 */ /* 0x000fe20000000000 */
[----:B------:R-:W-:Y:S01]  /*7dc0*/  UMOV UR31, 0x80000020 ;  /* 0x80000020001f7882 */ /* 0x000fe20000000000 */
[----:B------:R-:W-:Y:S01]  /*7dd0*/  FMNMX.FTZ R136, R89, R136, !PT ;  /* 0x0000008859887209 */ /* 0x000fe20007810000 */
[----:B------:R-:W-:Y:S01]  /*7de0*/  FMUL.FTZ R74, R74, UR40 ;  /* 0x000000284a4a7c20 */ /* 0x000fe20008410000 */
[----:B------:R-:W-:-:S03]  /*7df0*/  R2UR UR61, R148 ;  /* 0x00000000943d72ca */ /* 0x000fc600000e0000 */
[----:B------:R3:W-:Y:S08]  /*7e00*/  MUFU.TANH R92, R99 ;  /* 0x00000063005c7308 */ /* 0x0007f00000002400 */
[----:B------:R-:W-:Y:S01]  /*7e10*/  MUFU.TANH R141, R141 ;  /* 0x0000008d008d7308 */ /* 0x000fe20000002400 */
[----:B---3--:R-:W-:Y:S02]  /*7e20*/  FSEL R99, R133, -INF , P3 ;  /* 0xff80000085637808 */ /* 0x008fe40001800000 */
[----:B------:R-:W-:-:S02]  /*7e30*/  ISETP.GT.AND P3, PT, R118, 0x29, PT ;  /* 0x000000297600780c */ /* 0x000fc40003f64270 */
[----:B------:R-:W-:Y:S02]  /*7e40*/  FMNMX.FTZ R136, R99, R136, !PT ;  /* 0x0000008863887209 */ /* 0x000fe40007810000 */
[----:B-----5:R-:W-:Y:S01]  /*7e50*/  FSEL R109, R123, -INF , P3 ;  /* 0xff8000007b6d7808 */ /* 0x020fe20001800000 */
[----:B------:R2:W-:Y:S01]  /*7e60*/  MUFU.TANH R88, R101 ;  /* 0x0000006500587308 */ /* 0x0005e20000002400 */
[----:B------:R-:W-:-:S04]  /*7e70*/  ISETP.GT.AND P3, PT, R118, 0x31, PT ;  /* 0x000000317600780c */ /* 0x000fc80003f64270 */
[----:B-1----:R-:W-:Y:S02]  /*7e80*/  FSEL R81, R125, -INF , P3 ;  /* 0xff8000007d517808 */ /* 0x002fe40001800000 */
[C---:B------:R-:W-:Y:S01]  /*7e90*/  ISETP.GT.AND P3, PT, R118.reuse, 0x39, PT ;  /* 0x000000397600780c */ /* 0x040fe20003f64270 */
[----:B------:R-:W1:Y:S01]  /*7ea0*/  MUFU.TANH R116, R116 ;  /* 0x0000007400747308 */ /* 0x000e620000002400 */
[----:B--2---:R-:W-:Y:S02]  /*7eb0*/  FSEL R101, R135, -INF , P2 ;  /* 0xff80000087657808 */ /* 0x004fe40001000000 */
[----:B------:R-:W-:Y:S02]  /*7ec0*/  ISETP.GT.AND P2, PT, R118, 0x30, PT ;  /* 0x000000307600780c */ /* 0x000fe40003f44270 */
[----:B------:R-:W-:-:S03]  /*7ed0*/  FMNMX.FTZ R136, R101, R136, !PT ;  /* 0x0000008865887209 */ /* 0x000fc60007810000 */
[----:B------:R-:W2:Y:S01]  /*7ee0*/  MUFU.TANH R143, R143 ;  /* 0x0000008f008f7308 */ /* 0x000ea20000002400 */
[----:B------:R-:W-:-:S07]  /*7ef0*/  FMNMX.FTZ R136, R109, R136, !PT ;  /* 0x000000886d887209 */ /* 0x000fce0007810000 */
[----:B------:R3:W-:Y:S01]  /*7f00*/  MUFU.TANH R134, R111 ;  /* 0x0000006f00867308 */ /* 0x0007e20000002400 */
[----:B-1----:R-:W-:Y:S01]  /*7f10*/  FSEL R119, R116, -INF , P3 ;  /* 0xff80000074777808 */ /* 0x002fe20001800000 */
[----:B------:R-:W-:Y:S01]  /*7f20*/  FMUL.FTZ R116, R78, UR40 ;  /* 0x000000284e747c20 */ /* 0x000fe20008410000 */
[----:B------:R-:W-:-:S05]  /*7f30*/  ISETP.GT.AND P3, PT, R118, 0x41, PT ;  /* 0x000000417600780c */ /* 0x000fca0003f64270 */
[----:B------:R-:W1:Y:S01]  /*7f40*/  MUFU.TANH R142, R142 ;  /* 0x0000008e008e7308 */ /* 0x000e620000002400 */
[----:B---3--:R-:W-:Y:S02]  /*7f50*/  FSEL R111, R127, -INF , P2 ;  /* 0xff8000007f6f7808 */ /* 0x008fe40001000000 */
[----:B------:R-:W-:Y:S02]  /*7f60*/  ISETP.GT.AND P2, PT, R118, 0x38, PT ;  /* 0x000000387600780c */ /* 0x000fe40003f44270 */
[----:B------:R-:W-:-:S03]  /*7f70*/  FMNMX.FTZ R136, R111, R136, !PT ;  /* 0x000000886f887209 */ /* 0x000fc60007810000 */
[----:B------:R-:W3:Y:S01]  /*7f80*/  MUFU.TANH R153, R153 ;  /* 0x0000009900997308 */ /* 0x000ee20000002400 */
[----:B------:R-:W-:-:S07]  /*7f90*/  FMNMX.FTZ R136, R81, R136, !PT ;  /* 0x0000008851887209 */ /* 0x000fce0007810000 */
[----:B------:R4:W-:Y:S08]  /*7fa0*/  MUFU.TANH R80, R117 ;  /* 0x0000007500507308 */ /* 0x0009f00000002400 */
[----:B------:R-:W5:Y:S01]  /*7fb0*/  MUFU.TANH R152, R152 ;  /* 0x0000009800987308 */ /* 0x000f620000002400 */
[----:B----4-:R-:W-:Y:S01]  /*7fc0*/  FSEL R117, R141, -INF , P2 ;  /* 0xff8000008d757808 */ /* 0x010fe20001000000 */
[----:B------:R-:W-:Y:S01]  /*7fd0*/  FMUL.FTZ R141, R85, UR40 ;  /* 0x00000028558d7c20 */ /* 0x000fe20008410000 */
[----:B------:R-:W-:-:S02]  /*7fe0*/  ISETP.GT.AND P2, PT, R118, 0x40, PT ;  /* 0x000000407600780c */ /* 0x000fc40003f44270 */
[----:B------:R-:W-:Y:S02]  /*7ff0*/  FMNMX.FTZ R136, R117, R136, !PT ;  /* 0x0000008875887209 */ /* 0x000fe40007810000 */
[----:B--2---:R-:W-:Y:S01]  /*8000*/  FSEL R123, R143, -INF , P2 ;  /* 0xff8000008f7b7808 */ /* 0x004fe20001000000 */
[----:B------:R-:W2:Y:S01]  /*8010*/  MUFU.TANH R154, R154 ;  /* 0x0000009a009a7308 */ /* 0x000ea20000002400 */
[----:B------:R-:W-:Y:S02]  /*8020*/  FMNMX.FTZ R136, R119, R136, !PT ;  /* 0x0000008877887209 */ /* 0x000fe40007810000 */
[----:B------:R-:W-:Y:S02]  /*8030*/  ISETP.GT.AND P2, PT, R118, 0x48, PT ;  /* 0x000000487600780c */ /* 0x000fe40003f44270 */
[----:B-1----:R-:W-:Y:S02]  /*8040*/  FSEL R85, R142, -INF , P3 ;  /* 0xff8000008e557808 */ /* 0x002fe40001800000 */
[----:B------:R-:W-:Y:S01]  /*8050*/  FMNMX.FTZ R136, R123, R136, !PT ;  /* 0x000000887b887209 */ /* 0x000fe20007810000 */
[----:B------:R-:W1:Y:S01]  /*8060*/  MUFU.TANH R110, R110 ;  /* 0x0000006e006e7308 */ /* 0x000e620000002400 */
[----:B------:R-:W-:Y:S01]  /*8070*/  ISETP.GT.AND P3, PT, R118, 0x49, PT ;  /* 0x000000497600780c */ /* 0x000fe20003f64270 */
[----:B------:R-:W-:-:S02]  /*8080*/  WARPGROUP.DEPBAR.LE gsb0, 0x0 ;  /* 0x00008000000079c5 */ /* 0x000fc40000010000 */
[----:B------:R-:W-:Y:S01]  /*8090*/  WARPGROUP.ARRIVE ;  /* 0x00000000000079c5 */ /* 0x000fe20000000000 */
[----:B---3--:R-:W-:Y:S02]  /*80a0*/  FSEL R127, R153, -INF , P2 ;  /* 0xff800000997f7808 */ /* 0x008fe40001000000 */
[----:B------:R-:W-:Y:S01]  /*80b0*/  FMNMX.FTZ R136, R85, R136, !PT ;  /* 0x0000008855887209 */ /* 0x000fe20007810000 */
[----:B------:R-:W3:Y:S01]  /*80c0*/  MUFU.TANH R100, R100 ;  /* 0x0000006400647308 */ /* 0x000ee20000002400 */
[----:B------:R-:W-:Y:S01]  /*80d0*/  ISETP.GT.AND P2, PT, R118, 0x50, PT ;  /* 0x000000507600780c */ /* 0x000fe20003f44270 */
[----:B------:R-:W-:Y:S01]  /*80e0*/  HGMMA.64x96x16.F32.BF16 R24, gdesc[UR28].tnspB, R24, gsb0 ;  /* 0x416000001c1879f0 */ /* 0x000fe20008001818 */
[----:B------:R-:W-:Y:S01]  /*80f0*/  UIADD3 UR28, UR6, 0x480, URZ ;  /* 0x00000480061c7890 */ /* 0x000fe2000fffe03f */
[----:B-----5:R-:W-:Y:S01]  /*8100*/  FSEL R125, R152, -INF , P3 ;  /* 0xff800000987d7808 */ /* 0x020fe20001800000 */
[----:B------:R-:W-:Y:S01]  /*8110*/  UIADD3 UR30, UR7, 0xc0, URZ ;  /* 0x000000c0071e7890 */ /* 0x000fe2000fffe03f */
[----:B------:R-:W-:Y:S01]  /*8120*/  FMNMX.FTZ R136, R127, R136, !PT ;  /* 0x000000887f887209 */ /* 0x000fe20007810000 */
[----:B------:R-:W-:Y:S01]  /*8130*/  UMOV UR29, 0xc0000010 ;  /* 0xc0000010001d7882 */ /* 0x000fe20000000000 */
[----:B------:R-:W-:Y:S01]  /*8140*/  UMOV UR31, 0x80000020 ;  /* 0x80000020001f7882 */ /* 0x000fe20000000000 */
[----:B------:R-:W-:Y:S01]  /*8150*/  ISETP.GT.AND P3, PT, R118, 0x51, PT ;  /* 0x000000517600780c */ /* 0x000fe20003f64270 */
[----:B------:R-:W4:Y:S01]  /*8160*/  MUFU.TANH R137, R137 ;  /* 0x0000008900897308 */ /* 0x000f220000002400 */
[----:B--2---:R-:W-:-:S02]  /*8170*/  FSEL R73, R154, -INF , P2 ;  /* 0xff8000009a497808 */ /* 0x004fc40001000000 */
[----:B------:R-:W-:Y:S02]  /*8180*/  FMNMX.FTZ R136, R125, R136, !PT ;  /* 0x000000887d887209 */ /* 0x000fe40007810000 */
[----:B------:R-:W-:Y:S02]  /*8190*/  ISETP.GT.AND P2, PT, R118, 0x58, PT ;  /* 0x000000587600780c */ /* 0x000fe40003f44270 */
[----:B-1----:R-:W-:Y:S01]  /*81a0*/  FSEL R129, R110, -INF , P3 ;  /* 0xff8000006e817808 */ /* 0x002fe20001800000 */
[----:B------:R-:W1:Y:S01]  /*81b0*/  MUFU.TANH R139, R139 ;  /* 0x0000008b008b7308 */ /* 0x000e620000002400 */
[----:B------:R-:W-:Y:S01]  /*81c0*/  FMNMX.FTZ R136, R73, R136, !PT ;  /* 0x0000008849887209 */ /* 0x000fe20007810000 */
[----:B------:R-:W-:Y:S01]  /*81d0*/  FMUL.FTZ R110, R79, UR40 ;  /* 0x000000284f6e7c20 */ /* 0x000fe20008410000 */
[----:B------:R-:W-:Y:S02]  /*81e0*/  ISETP.GT.AND P3, PT, R118, 0x59, PT ;  /* 0x000000597600780c */ /* 0x000fe40003f64270 */
[----:B---3--:R-:W-:-:S02]  /*81f0*/  FSEL R131, R100, -INF , P2 ;  /* 0xff80000064837808 */ /* 0x008fc40001000000 */
[----:B------:R-:W-:Y:S01]  /*8200*/  FMNMX.FTZ R136, R129, R136, !PT ;  /* 0x0000008881887209 */ /* 0x000fe20007810000 */
[----:B------:R-:W2:Y:S01]  /*8210*/  MUFU.TANH R84, R84 ;  /* 0x0000005400547308 */ /* 0x000ea20000002400 */
[----:B------:R-:W-:Y:S02]  /*8220*/  ISETP.GT.AND P2, PT, R118, 0x60, PT ;  /* 0x000000607600780c */ /* 0x000fe40003f44270 */
[----:B------:R-:W-:Y:S01]  /*8230*/  FSEL R133, R88, -INF , P3 ;  /* 0xff80000058857808 */ /* 0x000fe20001800000 */
[----:B------:R-:W-:Y:S01]  /*8240*/  FMUL.FTZ R88, R77, UR40 ;  /* 0x000000284d587c20 */ /* 0x000fe20008410000 */
[----:B------:R-:W-:Y:S02]  /*8250*/  FMNMX.FTZ R136, R131, R136, !PT ;  /* 0x0000008883887209 */ /* 0x000fe40007810000 */
[----:B------:R-:W-:Y:S01]  /*8260*/  ISETP.GT.AND P3, PT, R118, 0x61, PT ;  /* 0x000000617600780c */ /* 0x000fe20003f64270 */
[----:B------:R-:W3:Y:S01]  /*8270*/  MUFU.TANH R141, R141 ;  /* 0x0000008d008d7308 */ /* 0x000ee20000002400 */
[----:B------:R-:W-:Y:S01]  /*8280*/  FSEL R135, R92, -INF , P2 ;  /* 0xff8000005c877808 */ /* 0x000fe20001000000 */
[----:B------:R-:W-:Y:S01]  /*8290*/  FMUL.FTZ R92, R103, UR40 ;  /* 0x00000028675c7c20 */ /* 0x000fe20008410000 */
[----:B------:R-:W-:-:S02]  /*82a0*/  FMNMX.FTZ R136, R133, R136, !PT ;  /* 0x0000008885887209 */ /* 0x000fc40007810000 */
[C---:B------:R-:W-:Y:S02]  /*82b0*/  ISETP.GT.AND P2, PT, R118.reuse, 0x68, PT ;  /* 0x000000687600780c */ /* 0x040fe40003f44270 */
[----:B------:R-:W-:Y:S01]  /*82c0*/  FSEL R149, R149, -INF , P3 ;  /* 0xff80000095957808 */ /* 0x000fe20001800000 */
[----:B------:R-:W5:Y:S01]  /*82d0*/  MUFU.TANH R155, R155 ;  /* 0x0000009b009b7308 */ /* 0x000f620000002400 */
[----:B------:R-:W-:Y:S02]  /*82e0*/  FMNMX.FTZ R136, R135, R136, !PT ;  /* 0x0000008887887209 */ /* 0x000fe40007810000 */
[----:B------:R-:W-:Y:S02]  /*82f0*/  ISETP.GT.AND P3, PT, R118, 0x69, PT ;  /* 0x000000697600780c */ /* 0x000fe40003f64270 */
[----:B------:R-:W-:Y:S02]  /*8300*/  FSEL R153, R134, -INF , P2 ;  /* 0xff80000086997808 */ /* 0x000fe40001000000 */
[----:B------:R-:W-:Y:S01]  /*8310*/  FMNMX.FTZ R136, R149, R136, !PT ;  /* 0x0000008895887209 */ /* 0x000fe20007810000 */
[----:B------:R-:W5:Y:S01]  /*8320*/  MUFU.TANH R157, R157 ;  /* 0x0000009d009d7308 */ /* 0x000f620000002400 */
[----:B------:R-:W-:-:S02]  /*8330*/  ISETP.GT.AND P2, PT, R118, 0x70, PT ;  /* 0x000000707600780c */ /* 0x000fc40003f44270 */
[----:B------:R-:W-:Y:S02]  /*8340*/  FSEL R143, R80, -INF , P3 ;  /* 0xff800000508f7808 */ /* 0x000fe40001800000 */
[----:B------:R-:W-:Y:S02]  /*8350*/  FMNMX.FTZ R136, R153, R136, !PT ;  /* 0x0000008899887209 */ /* 0x000fe40007810000 */
[C---:B------:R-:W-:Y:S01]  /*8360*/  ISETP.GT.AND P3, PT, R118.reuse, 0x71, PT ;  /* 0x000000717600780c */ /* 0x040fe20003f64270 */
[----:B------:R-:W5:Y:S01]  /*8370*/  MUFU.TANH R76, R76 ;  /* 0x0000004c004c7308 */ /* 0x000f620000002400 */
[----:B----4-:R-:W-:Y:S02]  /*8380*/  FSEL R137, R137, -INF , P2 ;  /* 0xff80000089897808 */ /* 0x010fe40001000000 */
[----:B------:R-:W-:Y:S02]  /*8390*/  FMNMX.FTZ R136, R143, R136, !PT ;  /* 0x000000888f887209 */ /* 0x000fe40007810000 */
[----:B------:R-:W-:-:S02]  /*83a0*/  ISETP.GT.AND P2, PT, R118, 0x78, PT ;  /* 0x000000787600780c */ /* 0x000fc40003f44270 */
[----:B-1----:R-:W-:Y:S01]  /*83b0*/  FSEL R139, R139, -INF , P3 ;  /* 0xff8000008b8b7808 */ /* 0x002fe20001800000 */
[----:B------:R-:W1:Y:S01]  /*83c0*/  MUFU.TANH R88, R88 ;  /* 0x0000005800587308 */ /* 0x000e620000002400 */
[----:B------:R-:W-:Y:S02]  /*83d0*/  FMNMX.FTZ R136, R137, R136, !PT ;  /* 0x0000008889887209 */ /* 0x000fe40007810000 */
[----:B------:R-:W-:Y:S02]  /*83e0*/  ISETP.GT.AND P3, PT, R118, 0x79, PT ;  /* 0x000000797600780c */ /* 0x000fe40003f64270 */
[----:B--2---:R-:W-:Y:S01]  /*83f0*/  FSEL R77, R84, -INF , P2 ;  /* 0xff800000544d7808 */ /* 0x004fe20001000000 */
[----:B------:R-:W-:Y:S01]  /*8400*/  FMUL.FTZ R84, R90, UR40 ;  /* 0x000000285a547c20 */ /* 0x000fe20008410000 */
[----:B------:R-:W-:Y:S01]  /*8410*/  FMNMX.FTZ R136, R139, R136, !PT ;  /* 0x000000888b887209 */ /* 0x000fe20007810000 */
[----:B------:R-:W-:Y:S01]  /*8420*/  FMUL.FTZ R90, R94, UR40 ;  /* 0x000000285e5a7c20 */ /* 0x000fe20008410000 */
[----:B------:R-:W-:Y:S01]  /*8430*/  ISETP.GT.AND P2, PT, R118, 0x80, PT ;  /* 0x000000807600780c */ /* 0x000fe20003f44270 */
[----:B------:R-:W-:Y:S01]  /*8440*/  FMUL.FTZ R94, R75, UR40 ;  /* 0x000000284b5e7c20 */ /* 0x000fe20008410000 */
[----:B---3--:R-:W-:Y:S01]  /*8450*/  FSEL R141, R141, -INF , P3 ;  /* 0xff8000008d8d7808 */ /* 0x008fe20001800000 */
[----:B------:R-:W-:Y:S01]  /*8460*/  MUFU.TANH R9, R9 ;  /* 0x0000000900097308 */ /* 0x000fe20000002400 */
[----:B------:R-:W-:-:S02]  /*8470*/  FMNMX.FTZ R136, R77, R136, !PT ;  /* 0x000000884d887209 */ /* 0x000fc40007810000 */
[C---:B------:R-:W-:Y:S02]  /*8480*/  ISETP.GT.AND P3, PT, R118.reuse, 0x81, PT ;  /* 0x000000817600780c */ /* 0x040fe40003f64270 */
[----:B-----5:R-:W-:Y:S02]  /*8490*/  FSEL R155, R155, -INF , P2 ;  /* 0xff8000009b9b7808 */ /* 0x020fe40001000000 */
[----:B------:R-:W-:Y:S01]  /*84a0*/  FMNMX.FTZ R136, R141, R136, !PT ;  /* 0x000000888d887209 */ /* 0x000fe20007810000 */
[----:B------:R-:W2:Y:S01]  /*84b0*/  MUFU.TANH R10, R10 ;  /* 0x0000000a000a7308 */ /* 0x000ea20000002400 */
[----:B------:R-:W-:Y:S02]  /*84c0*/  ISETP.GT.AND P2, PT, R118, 0x88, PT ;  /* 0x000000887600780c */ /* 0x000fe40003f44270 */
[----:B------:R-:W-:Y:S02]  /*84d0*/  FSEL R157, R157, -INF , P3 ;  /* 0xff8000009d9d7808 */ /* 0x000fe40001800000 */
[----:B------:R-:W-:-:S02]  /*84e0*/  FMNMX.FTZ R136, R155, R136, !PT ;  /* 0x000000889b887209 */ /* 0x000fc40007810000 */
[----:B------:R-:W-:Y:S01]  /*84f0*/  ISETP.GT.AND P3, PT, R118, 0x89, PT ;  /* 0x000000897600780c */ /* 0x000fe20003f64270 */
[----:B------:R-:W-:Y:S01]  /*8500*/  MUFU.TANH R11, R11 ;  /* 0x0000000b000b7308 */ /* 0x000fe20000002400 */
[----:B------:R-:W-:Y:S01]  /*8510*/  FSEL R80, R76, -INF , P2 ;  /* 0xff8000004c507808 */ /* 0x000fe20001000000 */
[----:B------:R-:W-:Y:S01]  /*8520*/  VIADD R118, R118, 0x8 ;  /* 0x0000000876767836 */ /* 0x000fe20000000000 */
[----:B------:R-:W-:Y:S02]  /*8530*/  FMNMX.FTZ R136, R157, R136, !PT ;  /* 0x000000889d887209 */ /* 0x000fe40007810000 */
[----:B-1----:R-:W-:Y:S01]  /*8540*/  FSEL R103, R88, -INF , P3 ;  /* 0xff80000058677808 */ /* 0x002fe20001800000 */
[----:B------:R-:W-:Y:S01]  /*8550*/  FMUL.FTZ R88, R91, UR40 ;  /* 0x000000285b587c20 */ /* 0x000fe20008410000 */
[----:B------:R-:W-:Y:S01]  /*8560*/  FMNMX.FTZ R136, R80, R136, !PT ;  /* 0x0000008850887209 */ /* 0x000fe20007810000 */
[----:B------:R-:W-:Y:S01]  /*8570*/  FMUL.FTZ R91, R95, UR40 ;  /* 0x000000285f5b7c20 */ /* 0x000fe20008410000 */
[----:B------:R1:W-:Y:S01]  /*8580*/  MUFU.TANH R76, R92 ;  /* 0x0000005c004c7308 */ /* 0x0003e20000002400 */
[----:B------:R-:W-:-:S02]  /*8590*/  WARPGROUP.DEPBAR.LE gsb0, 0x0 ;  /* 0x00008000000079c5 */ /* 0x000fc40000010000 */
[----:B------:R-:W-:Y:S01]  /*85a0*/  WARPGROUP.ARRIVE ;  /* 0x00000000000079c5 */ /* 0x000fe20000000000 */
[----:B------:R-:W-:Y:S02]  /*85b0*/  FMNMX.FTZ R136, R103, R136, !PT ;  /* 0x0000008867887209 */ /* 0x000fe40007810000 */
[----:B------:R-:W-:Y:S02]  /*85c0*/  ISETP.GT.AND P5, PT, R118, RZ, PT ;  /* 0x000000ff7600720c */ /* 0x000fe40003fa4270 */
[----:B------:R-:W3:Y:S01]  /*85d0*/  MUFU.TANH R12, R12 ;  /* 0x0000000c000c7308 */ /* 0x000ee20000002400 */
[----:B------:R-:W-:Y:S01]  /*85e0*/  HGMMA.64x96x16.F32.BF16 R24, gdesc[UR28].tnspB, R24, gsb0 ;  /* 0x416000001c1879f0 */ /* 0x000fe20008001818 */
[----:B------:R-:W-:Y:S01]  /*85f0*/  UIADD3 UR28, UR6, 0x600, URZ ;  /* 0x00000600061c7890 */ /* 0x000fe2000fffe03f */
[----:B------:R-:W4:Y:S01]  /*8600*/  SHFL.BFLY PT, R100, R136, 0x2, 0x1f ;  /* 0x0c401f0088647f89 */ /* 0x000f2200000e0000 */
[----:B------:R-:W-:Y:S01]  /*8610*/  UIADD3 UR30, UR7, 0x100, URZ ;  /* 0x00000100071e7890 */ /* 0x000fe2000fffe03f */
[----:B-1----:R-:W-:Y:S01]  /*8620*/  FMUL.FTZ R92, R82, UR40 ;  /* 0x00000028525c7c20 */ /* 0x002fe20008410000 */
[----:B------:R-:W-:Y:S01]  /*8630*/  UMOV UR29, 0xc0000010 ;  /* 0xc0000010001d7882 */ /* 0x000fe20000000000 */
[----:B------:R-:W-:Y:S01]  /*8640*/  UMOV UR31, 0x80000020 ;  /* 0x80000020001f7882 */ /* 0x000fe20000000000 */
[----:B------:R-:W1:Y:S01]  /*8650*/  LDC R82, c[0x0][0x988] ;  /* 0x00026200ff527b82 */ /* 0x000e620000000800 */
[----:B------:R-:W-:Y:S01]  /*8660*/  MUFU.TANH R13, R13 ;  /* 0x0000000d000d7308 */ /* 0x000fe20000002400 */
[----:B------:R-:W-:-:S02]  /*8670*/  ISETP.GT.AND P3, PT, R118, 0x1, PT ;  /* 0x000000017600780c */ /* 0x000fc40003f64270 */
[----:B------:R-:W-:Y:S02]  /*8680*/  ISETP.GT.AND P4, PT, R118, 0x8, PT ;  /* 0x000000087600780c */ /* 0x000fe40003f84270 */
[----:B--2---:R-:W-:Y:S02]  /*8690*/  FSEL R10, R10, -INF , P3 ;  /* 0xff8000000a0a7808 */ /* 0x004fe40001800000 */
[C---:B------:R-:W-:Y:S01]  /*86a0*/  ISETP.GT.AND P6, PT, R118.reuse, 0x9, PT ;  /* 0x000000097600780c */ /* 0x040fe20003fc4270 */
[----:B------:R-:W2:Y:S01]  /*86b0*/  MUFU.TANH R14, R14 ;  /* 0x0000000e000e7308 */ /* 0x000ea20000002400 */
[----:B------:R-:W-:Y:S02]  /*86c0*/  ISETP.GT.AND P3, PT, R118, 0x11, PT ;  /* 0x000000117600780c */ /* 0x000fe40003f64270 */
[----:B---3--:R-:W-:Y:S02]  /*86d0*/  FSEL R12, R12, -INF , P6 ;  /* 0xff8000000c0c7808 */ /* 0x008fe40003000000 */
[----:B------:R-:W-:-:S03]  /*86e0*/  ISETP.GT.AND P6, PT, R118, 0x19, PT ;  /* 0x000000197600780c */ /* 0x000fc60003fc4270 */
[----:B------:R-:W-:Y:S01]  /*86f0*/  MUFU.TANH R15, R15 ;  /* 0x0000000f000f7308 */ /* 0x000fe20000002400 */
[----:B----4-:R-:W-:-:S05]  /*8700*/  FMNMX.FTZ R100, R136, R100, !PT ;  /* 0x0000006488647209 */ /* 0x010fca0007810000 */
[----:B------:R-:W3:Y:S02]  /*8710*/  SHFL.BFLY PT, R95, R100, 0x1, 0x1f ;  /* 0x0c201f00645f7f89 */ /* 0x000ee400000e0000 */
[----:B------:R-:W-:Y:S01]  /*8720*/  MUFU.TANH R20, R20 ;  /* 0x0000001400147308 */ /* 0x000fe20000002400 */
[----:B--2---:R-:W-:Y:S02]  /*8730*/  FSEL R14, R14, -INF , P3 ;  /* 0xff8000000e0e7808 */ /* 0x004fe40001800000 */
[----:B------:R-:W-:-:S05]  /*8740*/  ISETP.GT.AND P3, PT, R118, 0x21, PT ;  /* 0x000000217600780c */ /* 0x000fca0003f64270 */
[----:B------:R-:W-:Y:S08]  /*8750*/  MUFU.TANH R21, R21 ;  /* 0x0000001500157308 */ /* 0x000ff00000002400 */
[----:B------:R-:W2:Y:S01]  /*8760*/  MUFU.TANH R120, R120 ;  /* 0x0000007800787308 */ /* 0x000ea20000002400 */
[----:B---3--:R-:W-:-:S07]  /*8770*/  FMNMX.FTZ R75, R100, R95, !PT ;  /* 0x0000005f644b7209 */ /* 0x008fce0007810000 */
[----:B------:R-:W3:Y:S01]  /*8780*/  MUFU.TANH R121, R121 ;  /* 0x0000007900797308 */ /* 0x000ee20000002400 */
[C---:B------:R-:W-:Y:S01]  /*8790*/  FSETP.NEU.FTZ.AND P2, PT, R75.reuse, -INF , PT ;  /* 0xff8000004b00780b */ /* 0x040fe20003f5d000 */
[----:B-1----:R-:W-:-:S06]  /*87a0*/  FMUL.FTZ R100, R75, R82 ;  /* 0x000000524b647220 */ /* 0x002fcc0000410000 */
[----:B------:R-:W1:Y:S01]  /*87b0*/  MUFU.TANH R122, R122 ;  /* 0x0000007a007a7308 */ /* 0x000e620000002400 */
[----:B------:R-:W-:Y:S02]  /*87c0*/  FSEL R100, R100, RZ, P2 ;  /* 0x000000ff64647208 */ /* 0x000fe40001000000 */
[----:B--2---:R-:W-:Y:S02]  /*87d0*/  FSEL R120, R120, -INF , P3 ;  /* 0xff80000078787808 */ /* 0x004fe40001800000 */
[----:B------:R-:W-:Y:S01]  /*87e0*/  ISETP.GT.AND P3, PT, R118, 0x31, PT ;  /* 0x000000317600780c */ /* 0x000fe20003f64270 */
[-CC-:B------:R-:W-:Y:S01]  /*87f0*/  FFMA.FTZ R79, R128, R82.reuse, -R100.reuse ;  /* 0x00000052804f7223 */ /* 0x180fe20000010864 */
[-CC-:B------:R-:W-:Y:S01]  /*8800*/  FFMA.FTZ R128, R108, R82.reuse, -R100.reuse ;  /* 0x000000526c807223 */ /* 0x180fe20000010864 */
[----:B------:R-:W-:Y:S01]  /*8810*/  FSEL R108, R9, -INF , P5 ;  /* 0xff800000096c7808 */ /* 0x000fe20002800000 */
[-CC-:B------:R-:W-:Y:S01]  /*8820*/  FFMA.FTZ R78, R126, R82.reuse, -R100.reuse ;  /* 0x000000527e4e7223 */ /* 0x180fe20000010864 */
[-CC-:B------:R-:W-:Y:S01]  /*8830*/  FFMA.FTZ R95, R130, R82.reuse, -R100.reuse ;  /* 0x00000052825f7223 */ /* 0x180fe20000010864 */
[-CC-:B------:R-:W-:Y:S01]  /*8840*/  FFMA.FTZ R130, R124, R82.reuse, -R100.reuse ;  /* 0x000000527c827223 */ /* 0x180fe20000010864 */
        /* <DEDUP_REMOVED lines=12> */
[----:B--2---:R-:W-:Y:S01]  /*8910*/  FMNMX.FTZ R128, R12, R126, !PT ;  /* 0x0000007e0c807209 */ /* 0x004fe20007810000 */
[-CC-:B------:R-:W-:Y:S01]  /*8920*/  FFMA.FTZ R85, R85, R82.reuse, -R100.reuse ;  /* 0x0000005255557223 */ /* 0x180fe20000010864 */
[----:B------:R-:W-:Y:S01]  /*8930*/  ISETP.GT.AND P4, PT, R118, 0x18, PT ;  /* 0x000000187600780c */ /* 0x000fe20003f84270 */
[--C-:B------:R-:W-:Y:S01]  /*8940*/  FFMA.FTZ R73, R73, R82, -R100.reuse ;  /* 0x0000005249497223 */ /* 0x100fe20000010864 */
[----:B------:R-:W-:Y:S01]  /*8950*/  FMNMX.FTZ R13, R93, R128, !PT ;  /* 0x000000805d0d7209 */ /* 0x000fe20007810000 */
[-CC-:B------:R-:W-:Y:S01]  /*8960*/  FFMA.FTZ R77, R77, R82.reuse, -R100.reuse ;  /* 0x000000524d4d7223 */ /* 0x180fe20000010864 */
[----:B------:R-:W-:Y:S01]  /*8970*/  FSEL R15, R15, -INF , P4 ;  /* 0xff8000000f0f7808 */ /* 0x000fe20002000000 */
[----:B------:R-:W-:Y:S01]  /*8980*/  MUFU.TANH R112, R112 ;  /* 0x0000007000707308 */ /* 0x000fe20000002400 */
[----:B------:R-:W-:Y:S01]  /*8990*/  FMNMX.FTZ R128, R14, R13, !PT ;  /* 0x0000000d0e807209 */ /* 0x000fe20007810000 */
[-CC-:B----4-:R-:W-:Y:S01]  /*89a0*/  FFMA.FTZ R130, R89, R82.reuse, -R100.reuse ;  /* 0x0000005259827223 */ /* 0x190fe20000010864 */
[----:B------:R-:W-:Y:S01]  /*89b0*/  ISETP.GT.AND P5, PT, R118, 0x20, PT ;  /* 0x000000207600780c */ /* 0x000fe20003fa4270 */
[-CC-:B------:R-:W-:Y:S01]  /*89c0*/  FFMA.FTZ R80, R80, R82.reuse, -R100.reuse ;  /* 0x0000005250507223 */ /* 0x180fe20000010864 */
[----:B------:R-:W-:Y:S01]  /*89d0*/  FSEL R89, R20, -INF , P6 ;  /* 0xff80000014597808 */ /* 0x000fe20003000000 */
[----:B------:R-:W-:Y:S01]  /*89e0*/  FFMA.FTZ R20, R99, R82, -R100 ;  /* 0x0000005263147223 */ /* 0x000fe20000010864 */
[----:B------:R-:W-:-:S02]  /*89f0*/  WARPGROUP.DEPBAR.LE gsb0, 0x0 ;  /* 0x00008000000079c5 */ /* 0x000fc40000010000 */
[----:B------:R-:W-:Y:S01]  /*8a00*/  WARPGROUP.ARRIVE ;  /* 0x00000000000079c5 */ /* 0x000fe20000000000 */
[----:B------:R-:W-:Y:S01]  /*8a10*/  FMNMX.FTZ R128, R15, R128, !PT ;  /* 0x000000800f807209 */ /* 0x000fe20007810000 */
[----:B------:R-:W2:Y:S01]  /*8a20*/  MUFU.TANH R113, R113 ;  /* 0x0000007100717308 */ /* 0x000ea20000002400 */
[----:B------:R-:W-:Y:S01]  /*8a30*/  FSEL R99, R21, -INF , P5 ;  /* 0xff80000015637808 */ /* 0x000fe20002800000 */
[----:B------:R-:W-:Y:S01]  /*8a40*/  FFMA.FTZ R103, R103, R82, -R100 ;  /* 0x0000005267677223 */ /* 0x000fe20000010864 */
[----:B------:R-:W-:Y:S01]  /*8a50*/  FMNMX.FTZ R128, R89, R128, !PT ;  /* 0x0000008059807209 */ /* 0x000fe20007810000 */
[----:B------:R-:W-:Y:S01]  /*8a60*/  HGMMA.64x96x16.F32.BF16 R24, gdesc[UR28].tnspB, R24, gsb0 ;  /* 0x416000001c1879f0 */ /* 0x000fe20008001818 */
[----:B------:R-:W-:Y:S01]  /*8a70*/  UIADD3 UR28, UR6, 0x780, URZ ;  /* 0x00000780061c7890 */ /* 0x000fe2000fffe03f */
[C---:B------:R-:W-:Y:S01]  /*8a80*/  ISETP.GT.AND P4, PT, R118.reuse, 0x28, PT ;  /* 0x000000287600780c */ /* 0x040fe20003f84270 */
[----:B------:R-:W-:Y:S01]  /*8a90*/  UIADD3 UR30, UR7, 0x140, URZ ;  /* 0x00000140071e7890 */ /* 0x000fe2000fffe03f */
[----:B------:R-:W-:Y:S01]  /*8aa0*/  FMNMX.FTZ R21, R99, R128, !PT ;  /* 0x0000008063157209 */ /* 0x000fe20007810000 */
[----:B------:R-:W-:Y:S01]  /*8ab0*/  UMOV UR29, 0xc0000010 ;  /* 0xc0000010001d7882 */ /* 0x000fe20000000000 */
[----:B------:R-:W-:Y:S01]  /*8ac0*/  UMOV UR31, 0x80000020 ;  /* 0x80000020001f7882 */ /* 0x000fe20000000000 */
[----:B------:R-:W4:Y:S01]  /*8ad0*/  MUFU.TANH R114, R114 ;  /* 0x0000007200727308 */ /* 0x000f220000002400 */
[----:B------:R-:W-:-:S02]  /*8ae0*/  ISETP.GT.AND P6, PT, R118, 0x29, PT ;  /* 0x000000297600780c */ /* 0x000fc40003fc4270 */
[----:B---3--:R-:W-:Y:S02]  /*8af0*/  FSEL R121, R121, -INF , P4 ;  /* 0xff80000079797808 */ /* 0x008fe40002000000 */
[----:B------:R-:W-:Y:S02]  /*8b00*/  FMNMX.FTZ R128, R120, R21, !PT ;  /* 0x0000001578807209 */ /* 0x000fe40007810000 */
[----:B------:R-:W-:Y:S01]  /*8b10*/  ISETP.GT.AND P5, PT, R118, 0x30, PT ;  /* 0x000000307600780c */ /* 0x000fe20003fa4270 */
[----:B------:R3:W-:Y:S01]  /*8b20*/  MUFU.EX2 R13, R130 ;  /* 0x00000082000d7308 */ /* 0x0007e20000000800 */
[----:B-1----:R-:W-:Y:S02]  /*8b30*/  FSEL R122, R122, -INF , P6 ;  /* 0xff8000007a7a7808 */ /* 0x002fe40003000000 */
[----:B------:R-:W-:Y:S02]  /*8b40*/  ISETP.GT.AND P4, PT, R118, 0x38, PT ;  /* 0x000000387600780c */ /* 0x000fe40003f84270 */
[----:B--2---:R-:W-:-:S02]  /*8b50*/  FSEL R113, R113, -INF , P3 ;  /* 0xff80000071717808 */ /* 0x004fc40001800000 */
[C---:B------:R-:W-:Y:S01]  /*8b60*/  ISETP.GT.AND P6, PT, R118.reuse, 0x39, PT ;  /* 0x000000397600780c */ /* 0x040fe20003fc4270 */
[----:B------:R-:W1:Y:S01]  /*8b70*/  MUFU.TANH R115, R115 ;  /* 0x0000007300737308 */ /* 0x000e620000002400 */
[--C-:B---3--:R-:W-:Y:S01]  /*8b80*/  FFMA.FTZ R130, R101, R82, -R100.reuse ;  /* 0x0000005265827223 */ /* 0x108fe20000010864 */
[----:B------:R-:W-:Y:S02]  /*8b90*/  FMNMX.FTZ R101, R121, R128, !PT ;  /* 0x0000008079657209 */ /* 0x000fe40007810000 */
[----:B------:R-:W-:Y:S02]  /*8ba0*/  ISETP.GT.AND P3, PT, R118, 0x41, PT ;  /* 0x000000417600780c */ /* 0x000fe40003f64270 */
[----:B------:R-:W-:Y:S01]  /*8bb0*/  FMNMX.FTZ R128, R122, R101, !PT ;  /* 0x000000657a807209 */ /* 0x000fe20007810000 */
[----:B------:R-:W-:Y:S01]  /*8bc0*/  FFMA.FTZ R101, R111, R82, -R100 ;  /* 0x000000526f657223 */ /* 0x000fe20000010864 */
[----:B------:R2:W-:Y:S01]  /*8bd0*/  MUFU.EX2 R126, R132 ;  /* 0x00000084007e7308 */ /* 0x0005e20000000800 */
[----:B----4-:R-:W-:-:S02]  /*8be0*/  FSEL R111, R114, -INF , P4 ;  /* 0xff800000726f7808 */ /* 0x010fc40002000000 */
[----:B------:R-:W-:-:S05]  /*8bf0*/  ISETP.GT.AND P4, PT, R118, 0x48, PT ;  /* 0x000000487600780c */ /* 0x000fca0003f84270 */
[----:B------:R-:W3:Y:S01]  /*8c00*/  MUFU.TANH R104, R104 ;  /* 0x0000006800687308 */ /* 0x000ee20000002400 */
[----:B--2---:R-:W-:Y:S01]  /*8c10*/  FFMA.FTZ R132, R109, R82, -R100 ;  /* 0x000000526d847223 */ /* 0x004fe20000010864 */
[----:B------:R-:W-:Y:S02]  /*8c20*/  FSEL R109, R112, -INF , P5 ;  /* 0xff800000706d7808 */ /* 0x000fe40002800000 */
[----:B------:R-:W-:Y:S02]  /*8c30*/  ISETP.GT.AND P5, PT, R118, 0x40, PT ;  /* 0x000000407600780c */ /* 0x000fe40003fa4270 */
[----:B------:R-:W-:Y:S02]  /*8c40*/  FMNMX.FTZ R128, R109, R128, !PT ;  /* 0x000000806d807209 */ /* 0x000fe40007810000 */
[----:B------:R-:W2:Y:S01]  /*8c50*/  MUFU.TANH R105, R105 ;  /* 0x0000006900697308 */ /* 0x000ea20000002400 */
[----:B-1----:R-:W-:Y:S02]  /*8c60*/  FSEL R115, R115, -INF , P6 ;  /* 0xff80000073737808 */ /* 0x002fe40003000000 */
[----:B------:R-:W-:-:S04]  /*8c70*/  FMNMX.FTZ R128, R113, R128, !PT ;  /* 0x0000008071807209 */ /* 0x000fc80007810000 */
[----:B------:R-:W-:Y:S01]  /*8c80*/  FMNMX.FTZ R128, R111, R128, !PT ;  /* 0x000000806f807209 */ /* 0x000fe20007810000 */
[----:B------:R-:W-:Y:S01]  /*8c90*/  MUFU.TANH R106, R106 ;  /* 0x0000006a006a7308 */ /* 0x000fe20000002400 */
[----:B---3--:R-:W-:Y:S02]  /*8ca0*/  FSEL R114, R104, -INF , P5 ;  /* 0xff80000068727808 */ /* 0x008fe40002800000 */
[----:B------:R-:W-:-:S05]  /*8cb0*/  ISETP.GT.AND P5, PT, R118, 0x49, PT ;  /* 0x000000497600780c */ /* 0x000fca0003fa4270 */
[----:B------:R-:W1:Y:S01]  /*8cc0*/  MUFU.TANH R107, R107 ;  /* 0x0000006b006b7308 */ /* 0x000e620000002400 */
[----:B--2---:R-:W-:Y:S02]  /*8cd0*/  FSEL R105, R105, -INF , P3 ;  /* 0xff80000069697808 */ /* 0x004fe40001800000 */
[----:B------:R-:W-:-:S05]  /*8ce0*/  ISETP.GT.AND P3, PT, R118, 0x50, PT ;  /* 0x000000507600780c */ /* 0x000fca0003f64270 */
[----:B------:R2:W-:Y:S08]  /*8cf0*/  MUFU.EX2 R21, R130 ;  /* 0x0000008200157308 */ /* 0x0005f00000000800 */
[----:B------:R-:W3:Y:S01]  /*8d00*/  MUFU.TANH R96, R96 ;  /* 0x0000006000607308 */ /* 0x000ee20000002400 */
[----:B--2---:R-:W-:Y:S01]  /*8d10*/  FFMA.FTZ R130, R81, R82, -R100 ;  /* 0x0000005251827223 */ /* 0x004fe20000010864 */
[----:B------:R-:W-:-:S02]  /*8d20*/  FMNMX.FTZ R81, R115, R128, !PT ;  /* 0x0000008073517209 */ /* 0x000fc40007810000 */
[----:B-1----:R-:W-:Y:S02]  /*8d30*/  FSEL R107, R107, -INF , P5 ;  /* 0xff8000006b6b7808 */ /* 0x002fe40002800000 */
[----:B------:R-:W-:Y:S01]  /*8d40*/  FMNMX.FTZ R128, R114, R81, !PT ;  /* 0x0000005172807209 */ /* 0x000fe20007810000 */
[-CC-:B------:R-:W-:Y:S01]  /*8d50*/  FFMA.FTZ R81, R117, R82.reuse, -R100.reuse ;  /* 0x0000005275517223 */ /* 0x180fe20000010864 */
[----:B------:R-:W1:Y:S01]  /*8d60*/  MUFU.TANH R97, R97 ;  /* 0x0000006100617308 */ /* 0x000e620000002400 */
[----:B------:R-:W-:Y:S01]  /*8d70*/  FSEL R117, R106, -INF , P4 ;  /* 0xff8000006a757808 */ /* 0x000fe20002000000 */
[----:B------:R-:W-:Y:S01]  /*8d80*/  FFMA.FTZ R106, R119, R82, -R100 ;  /* 0x00000052776a7223 */ /* 0x000fe20000010864 */
[----:B------:R-:W-:Y:S02]  /*8d90*/  FMNMX.FTZ R128, R105, R128, !PT ;  /* 0x0000008069807209 */ /* 0x000fe40007810000 */
[----:B------:R-:W-:Y:S02]  /*8da0*/  ISETP.GT.AND P4, PT, R118, 0x51, PT ;  /* 0x000000517600780c */ /* 0x000fe40003f84270 */
[----:B------:R-:W-:Y:S01]  /*8db0*/  FMNMX.FTZ R128, R117, R128, !PT ;  /* 0x0000008075807209 */ /* 0x000fe20007810000 */
[----:B------:R-:W2:Y:S01]  /*8dc0*/  MUFU.TANH R72, R72 ;  /* 0x0000004800487308 */ /* 0x000ea20000002400 */
[----:B---3--:R-:W-:-:S02]  /*8dd0*/  FSEL R96, R96, -INF , P3 ;  /* 0xff80000060607808 */ /* 0x008fc40001800000 */
[----:B------:R-:W-:Y:S02]  /*8de0*/  FMNMX.FTZ R119, R107, R128, !PT ;  /* 0x000000806b777209 */ /* 0x000fe40007810000 */
[----:B------:R-:W-:Y:S01]  /*8df0*/  ISETP.GT.AND P5, PT, R118, 0x58, PT ;  /* 0x000000587600780c */ /* 0x000fe20003fa4270 */
[----:B------:R-:W-:Y:S02]  /*8e00*/  WARPGROUP.DEPBAR.LE gsb0, 0x0 ;  /* 0x00008000000079c5 */ /* 0x000fe40000010000 */
[----:B------:R-:W-:Y:S01]  /*8e10*/  WARPGROUP.ARRIVE ;  /* 0x00000000000079c5 */ /* 0x000fe20000000000 */
[----:B------:R-:W3:Y:S01]  /*8e20*/  MUFU.TANH R84, R84 ;  /* 0x0000005400547308 */ /* 0x000ee20000002400 */
[----:B-1----:R-:W-:Y:S02]  /*8e30*/  FSEL R128, R97, -INF , P4 ;  /* 0xff80000061807808 */ /* 0x002fe40002000000 */
[----:B------:R-:W-:Y:S02]  /*8e40*/  FMNMX.FTZ R119, R96, R119, !PT ;  /* 0x0000007760777209 */ /* 0x000fe40007810000 */
[----:B------:R-:W-:Y:S01]  /*8e50*/  HGMMA.64x96x16.F32.BF16 R24, gdesc[UR28].tnspB, R24, gsb0 ;  /* 0x416000001c1879f0 */ /* 0x000fe20008001818 */
[----:B------:R-:W-:Y:S01]  /*8e60*/  UIADD3 UR28, UR6, 0x900, URZ ;  /* 0x00000900061c7890 */ /* 0x000fe2000fffe03f */
[----:B------:R-:W-:Y:S01]  /*8e70*/  ISETP.GT.AND P3, PT, R118, 0x59, PT ;  /* 0x000000597600780c */ /* 0x000fe20003f64270 */
[----:B------:R-:W-:Y:S01]  /*8e80*/  UIADD3 UR30, UR7, 0x180, URZ ;  /* 0x00000180071e7890 */ /* 0x000fe2000fffe03f */
[----:B------:R-:W-:Y:S01]  /*8e90*/  MUFU.TANH R88, R88 ;  /* 0x0000005800587308 */ /* 0x000fe20000002400 */
[----:B------:R-:W-:Y:S01]  /*8ea0*/  UMOV UR29, 0xc0000010 ;  /* 0xc0000010001d7882 */ /* 0x000fe20000000000 */
[----:B------:R-:W-:Y:S01]  /*8eb0*/  UMOV UR31, 0x80000020 ;  /* 0x80000020001f7882 */ /* 0x000fe20000000000 */
[----:B------:R-:W-:-:S02]  /*8ec0*/  FMNMX.FTZ R119, R128, R119, !PT ;  /* 0x0000007780777209 */ /* 0x000fc40007810000 */
[----:B------:R-:W-:Y:S02]  /*8ed0*/  FSEL R97, R76, -INF , P3 ;  /* 0xff8000004c617808 */ /* 0x000fe40001800000 */
[C---:B------:R-:W-:Y:S01]  /*8ee0*/  ISETP.GT.AND P4, PT, R118.reuse, 0x60, PT ;  /* 0x000000607600780c */ /* 0x040fe20003f84270 */
[----:B------:R-:W1:Y:S01]  /*8ef0*/  MUFU.TANH R90, R90 ;  /* 0x0000005a005a7308 */ /* 0x000e620000002400 */
[----:B------:R-:W-:-:S07]  /*8f00*/  ISETP.GT.AND P3, PT, R118, 0x68, PT ;  /* 0x000000687600780c */ /* 0x000fce0003f64270 */
[----:B------:R2:W-:Y:S08]  /*8f10*/  MUFU.EX2 R104, R130 ;  /* 0x0000008200687308 */ /* 0x0005f00000000800 */
[----:B------:R-:W4:Y:S01]  /*8f20*/  MUFU.TANH R91, R91 ;  /* 0x0000005b005b7308 */ /* 0x000f220000002400 */
[----:B--2---:R-:W-:Y:S02]  /*8f30*/  FSEL R130, R72, -INF , P5 ;  /* 0xff80000048827808 */ /* 0x004fe40002800000 */
[----:B------:R-:W-:-:S02]  /*8f40*/  ISETP.GT.AND P5, PT, R118, 0x61, PT ;  /* 0x000000617600780c */ /* 0x000fc40003fa4270 */
[----:B------:R-:W-:Y:S02]  /*8f50*/  FMNMX.FTZ R76, R130, R119, !PT ;  /* 0x00000077824c7209 */ /* 0x000fe40007810000 */
[----:B---3--:R-:W-:Y:S01]  /*8f60*/  FSEL R119, R84, -INF , P4 ;  /* 0xff80000054777808 */ /* 0x008fe20002000000 */
[----:B------:R-:W2:Y:S01]  /*8f70*/  MUFU.TANH R92, R92 ;  /* 0x0000005c005c7308 */ /* 0x000ea20000002400 */
[----:B------:R-:W-:Y:S02]  /*8f80*/  FMNMX.FTZ R76, R97, R76, !PT ;  /* 0x0000004c614c7209 */ /* 0x000fe40007810000 */
[----:B------:R-:W-:Y:S02]  /*8f90*/  ISETP.GT.AND P4, PT, R118, 0x69, PT ;  /* 0x000000697600780c */ /* 0x000fe40003f84270 */
[----:B------:R-:W-:Y:S02]  /*8fa0*/  FMNMX.FTZ R76, R119, R76, !PT ;  /* 0x0000004c774c7209 */ /* 0x000fe40007810000 */
[----:B-1----:R-:W-:Y:S01]  /*8fb0*/  FSEL R90, R90, -INF , P3 ;  /* 0xff8000005a5a7808 */ /* 0x002fe20001800000 */
[----:B------:R1:W-:Y:S01]  /*8fc0*/  MUFU.EX2 R112, R132 ;  /* 0x0000008400707308 */ /* 0x0003e20000000800 */
[----:B----4-:R-:W-:Y:S01]  /*8fd0*/  FSEL R84, R91, -INF , P4 ;  /* 0xff8000005b547808 */ /* 0x010fe20002000000 */
[----:B------:R-:W-:Y:S01]  /*8fe0*/  FFMA.FTZ R91, R125, R82, -R100 ;  /* 0x000000527d5b7223 */ /* 0x000fe20000010864 */
[----:B------:R-:W-:-:S02]  /*8ff0*/  ISETP.GT.AND P3, PT, R118, 0x71, PT ;  /* 0x000000717600780c */ /* 0x000fc40003f64270 */
[----:B------:R-:W-:-:S03]  /*9000*/  ISETP.GT.AND P4, PT, R118, 0x78, PT ;  /* 0x000000787600780c */ /* 0x000fc60003f84270 */
[----:B------:R-:W-:Y:S01]  /*9010*/  MUFU.TANH R83, R83 ;  /* 0x0000005300537308 */ /* 0x000fe20000002400 */
[-CC-:B-1----:R-:W-:Y:S01]  /*9020*/  FFMA.FTZ R132, R123, R82.reuse, -R100.reuse ;  /* 0x000000527b847223 */ /* 0x182fe20000010864 */
[----:B------:R-:W-:Y:S01]  /*9030*/  FSEL R123, R88, -INF , P5 ;  /* 0xff800000587b7808 */ /* 0x000fe20002800000 */
[----:B------:R-:W-:Y:S01]  /*9040*/  FFMA.FTZ R88, R127, R82, -R100 ;  /* 0x000000527f587223 */ /* 0x000fe20000010864 */
[----:B------:R-:W-:Y:S02]  /*9050*/  ISETP.GT.AND P5, PT, R118, 0x70, PT ;  /* 0x000000707600780c */ /* 0x000fe40003fa4270 */
[----:B------:R-:W-:Y:S02]  /*9060*/  FMNMX.FTZ R127, R123, R76, !PT ;  /* 0x0000004c7b7f7209 */ /* 0x000fe40007810000 */
[----:B------:R-:W1:Y:S01]  /*9070*/  MUFU.TANH R86, R86 ;  /* 0x0000005600567308 */ /* 0x000e620000002400 */
[----:B--2---:R-:W-:Y:S02]  /*9080*/  FSEL R92, R92, -INF , P5 ;  /* 0xff8000005c5c7808 */ /* 0x004fe40002800000 */
[----:B------:R-:W-:-:S02]  /*9090*/  FMNMX.FTZ R127, R90, R127, !PT ;  /* 0x0000007f5a7f7209 */ /* 0x000fc40007810000 */
[----:B------:R-:W-:Y:S02]  /*90a0*/  ISETP.GT.AND P5, PT, R118, 0x79, PT ;  /* 0x000000797600780c */ /* 0x000fe40003fa4270 */
[----:B------:R-:W-:Y:S01]  /*90b0*/  FMNMX.FTZ R127, R84, R127, !PT ;  /* 0x0000007f547f7209 */ /* 0x000fe20007810000 */
[----:B------:R-:W2:Y:S03]  /*90c0*/  MUFU.TANH R87, R87 ;  /* 0x0000005700577308 */ /* 0x000ea60000002400 */
[----:B------:R-:W-:-:S05]  /*90d0*/  FMNMX.FTZ R127, R92, R127, !PT ;  /* 0x0000007f5c7f7209 */ /* 0x000fca0007810000 */
[----:B------:R-:W3:Y:S01]  /*90e0*/  MUFU.TANH R74, R74 ;  /* 0x0000004a004a7308 */ /* 0x000ee20000002400 */
[----:B-1----:R-:W-:Y:S01]  /*90f0*/  FSEL R134, R86, -INF , P4 ;  /* 0xff80000056867808 */ /* 0x002fe20002000000 */
[----:B------:R-:W-:Y:S01]  /*9100*/  FFMA.FTZ R86, R135, R82, -R100 ;  /* 0x0000005287567223 */ /* 0x000fe20000010864 */
[----:B------:R-:W-:-:S05]  /*9110*/  ISETP.GT.AND P4, PT, R118, 0x81, PT ;  /* 0x000000817600780c */ /* 0x000fca0003f84270 */
[----:B------:R-:W1:Y:S01]  /*9120*/  MUFU.TANH R94, R94 ;  /* 0x0000005e005e7308 */ /* 0x000e620000002400 */
[----:B--2---:R-:W-:Y:S01]  /*9130*/  FSEL R136, R87, -INF , P5 ;  /* 0xff80000057887808 */ /* 0x004fe20002800000 */
[----:B------:R-:W-:Y:S01]  /*9140*/  FFMA.FTZ R87, R149, R82, -R100 ;  /* 0x0000005295577223 */ /* 0x000fe20000010864 */
[----:B------:R-:W-:-:S05]  /*9150*/  ISETP.GT.AND P5, PT, R118, 0x88, PT ;  /* 0x000000887600780c */ /* 0x000fca0003fa4270 */
[----:B------:R2:W-:Y:S08]  /*9160*/  MUFU.EX2 R72, R132 ;  /* 0x0000008400487308 */ /* 0x0005f00000000800 */
[----:B------:R-:W4:Y:S01]  /*9170*/  MUFU.TANH R116, R116 ;  /* 0x0000007400747308 */ /* 0x000f220000002400 */
[----:B--2---:R-:W-:Y:S01]  /*9180*/  FSEL R132, R83, -INF , P3 ;  /* 0xff80000053847808 */ /* 0x004fe20001800000 */
[----:B------:R-:W-:-:S02]  /*9190*/  WARPGROUP.DEPBAR.LE gsb0, 0x0 ;  /* 0x00008000000079c5 */ /* 0x000fc40000010000 */
[----:B------:R-:W-:Y:S01]  /*91a0*/  WARPGROUP.ARRIVE ;  /* 0x00000000000079c5 */ /* 0x000fe20000000000 */
[----:B------:R-:W-:Y:S01]  /*91b0*/  FMNMX.FTZ R127, R132, R127, !PT ;  /* 0x0000007f847f7209 */ /* 0x000fe20007810000 */
[-CC-:B------:R-:W-:Y:S01]  /*91c0*/  FFMA.FTZ R83, R131, R82.reuse, -R100.reuse ;  /* 0x0000005283537223 */ /* 0x180fe20000010864 */
[----:B------:R-:W-:Y:S01]  /*91d0*/  ISETP.GT.AND P3, PT, R118, 0x80, PT ;  /* 0x000000807600780c */ /* 0x000fe20003f64270 */
[----:B------:R-:W2:Y:S01]  /*91e0*/  MUFU.TANH R110, R110 ;  /* 0x0000006e006e7308 */ /* 0x000ea20000002400 */
[----:B------:R-:W-:Y:S01]  /*91f0*/  FMNMX.FTZ R127, R134, R127, !PT ;  /* 0x0000007f867f7209 */ /* 0x000fe20007810000 */
[----:B------:R-:W-:Y:S01]  /*9200*/  HGMMA.64x96x16.F32.BF16 R24, gdesc[UR28].tnspB, R24, gsb0 ;  /* 0x416000001c1879f0 */ /* 0x000fe20008001818 */
[----:B------:R-:W-:Y:S01]  /*9210*/  UIADD3 UR28, UR6, 0xa80, URZ ;  /* 0x00000a80061c7890 */ /* 0x000fe2000fffe03f */
[----:B---3--:R-:W-:Y:S01]  /*9220*/  FSEL R138, R74, -INF , P3 ;  /* 0xff8000004a8a7808 */ /* 0x008fe20001800000 */
[----:B------:R-:W-:Y:S01]  /*9230*/  UIADD3 UR30, UR7, 0x1c0, URZ ;  /* 0x000001c0071e7890 */ /* 0x000fe2000fffe03f */
[----:B------:R-:W-:Y:S01]  /*9240*/  FMNMX.FTZ R127, R136, R127, !PT ;  /* 0x0000007f887f7209 */ /* 0x000fe20007810000 */
[----:B------:R-:W-:Y:S01]  /*9250*/  UMOV UR29, 0xc0000010 ;  /* 0xc0000010001d7882 */ /* 0x000fe20000000000 */
[----:B------:R-:W-:Y:S01]  /*9260*/  UMOV UR31, 0x80000020 ;  /* 0x80000020001f7882 */ /* 0x000fe20000000000 */
[----:B-1----:R-:W-:Y:S01]  /*9270*/  FSEL R140, R94, -INF , P4 ;  /* 0xff8000005e8c7808 */ /* 0x002fe20002000000 */
[-CC-:B------:R-:W-:Y:S01]  /*9280*/  FFMA.FTZ R94, R137, R82.reuse, -R100.reuse ;  /* 0x00000052895e7223 */ /* 0x180fe20000010864 */
[----:B------:R-:W-:Y:S01]  /*9290*/  FMNMX.FTZ R127, R138, R127, !PT ;  /* 0x0000007f8a7f7209 */ /* 0x000fe20007810000 */
[----:B------:R1:W-:Y:S01]  /*92a0*/  MUFU.EX2 R76, R88 ;  /* 0x00000058004c7308 */ /* 0x0003e20000000800 */
[----:B------:R-:W-:Y:S01]  /*92b0*/  ISETP.GT.AND P3, PT, R118, 0x89, PT ;  /* 0x000000897600780c */ /* 0x000fe20003f64270 */
[-CC-:B------:R-:W-:Y:S01]  /*92c0*/  FFMA.FTZ R118, R155, R82.reuse, -R100.reuse ;  /* 0x000000529b767223 */ /* 0x180fe20000010864 */
[----:B----4-:R-:W-:Y:S01]  /*92d0*/  FSEL R142, R116, -INF , P5 ;  /* 0xff800000748e7808 */ /* 0x010fe20002800000 */
[----:B------:R-:W-:Y:S01]  /*92e0*/  FFMA.FTZ R131, R139, R82, -R100 ;  /* 0x000000528b837223 */ /* 0x000fe20000010864 */
[----:B------:R-:W-:-:S02]  /*92f0*/  FMNMX.FTZ R127, R140, R127, !PT ;  /* 0x0000007f8c7f7209 */ /* 0x000fc40007810000 */
[----:B--2---:R-:W-:Y:S01]  /*9300*/  FSEL R152, R110, -INF , P3 ;  /* 0xff8000006e987808 */ /* 0x004fe20001800000 */
[----:B------:R2:W-:Y:S01]  /*9310*/  MUFU.EX2 R74, R129 ;  /* 0x00000081004a7308 */ /* 0x0005e20000000800 */
[----:B------:R-:W-:Y:S01]  /*9320*/  FMNMX.FTZ R127, R142, R127, !PT ;  /* 0x0000007f8e7f7209 */ /* 0x000fe20007810000 */
[-CC-:B------:R-:W-:Y:S01]  /*9330*/  FFMA.FTZ R110, R133, R82.reuse, -R100.reuse ;  /* 0x00000052856e7223 */ /* 0x180fe20000010864 */
[-CC-:B-1----:R-:W-:Y:S01]  /*9340*/  FFMA.FTZ R88, R153, R82.reuse, -R100.reuse ;  /* 0x0000005299587223 */ /* 0x182fe20000010864 */
[----:B------:R-:W-:Y:S01]  /*9350*/  FFMA.FTZ R133, R157, R82, -R100 ;  /* 0x000000529d857223 */ /* 0x000fe20000010864 */
[----:B------:R-:W-:-:S03]  /*9360*/  FMNMX.FTZ R127, R152, R127, !PT ;  /* 0x0000007f987f7209 */ /* 0x000fc60007810000 */
[----:B------:R-:W-:Y:S01]  /*9370*/  MUFU.EX2 R102, R102 ;  /* 0x0000006600667308 */ /* 0x000fe20000000800 */
[--C-:B--2---:R-:W-:Y:S01]  /*9380*/  FFMA.FTZ R129, R143, R82, -R100.reuse ;  /* 0x000000528f817223 */ /* 0x104fe20000010864 */
[----:B------:R-:W1:Y:S06]  /*9390*/  SHFL.BFLY PT, R116, R127, 0x2, 0x1f ;  /* 0x0c401f007f747f89 */ /* 0x000e6c00000e0000 */
        /* <DEDUP_REMOVED lines=9> */
[----:B-1----:R-:W-:-:S07]  /*9430*/  FMNMX.FTZ R155, R125, R154, !PT ;  /* 0x0000009a7d9b7209 */ /* 0x002fce0007810000 */
[----:B------:R-:W-:Y:S01]  /*9440*/  MUFU.EX2 R81, R81 ;  /* 0x0000005100517308 */ /* 0x000fe20000000800 */
[----:B------:R-:W-:Y:S02]  /*9450*/  FSEL R125, R75, RZ, P2 ;  /* 0x000000ff4b7d7208 */ /* 0x000fe40001000000 */
[C---:B------:R-:W-:Y:S01]  /*9460*/  FSETP.NEU.FTZ.AND P2, PT, R155.reuse, -INF , PT ;  /* 0xff8000009b00780b */ /* 0x040fe20003f5d000 */
[-C--:B------:R-:W-:Y:S02]  /*9470*/  FMUL.FTZ R137, R155, R82.reuse ;  /* 0x000000529b897220 */ /* 0x080fe40000410000 */
[----:B------:R-:W-:Y:S02]  /*9480*/  FADD.FTZ R125, -R125, R8 ;  /* 0x000000087d7d7221 */ /* 0x000fe40000010100 */
[----:B------:R-:W-:Y:S01]  /*9490*/  MUFU.EX2 R106, R106 ;  /* 0x0000006a006a7308 */ /* 0x000fe20000000800 */
[----:B------:R-:W-:Y:S01]  /*94a0*/  FSEL R137, R137, RZ, P2 ;  /* 0x000000ff89897208 */ /* 0x000fe20001000000 */
[----:B------:R-:W-:-:S04]  /*94b0*/  FMUL.FTZ R135, R125, R82 ;  /* 0x000000527d877220 */ /* 0x000fc80000410000 */
[-CC-:B------:R-:W-:Y:S01]  /*94c0*/  FFMA.FTZ R8, R108, R82.reuse, -R137.reuse ;  /* 0x000000526c087223 */ /* 0x180fe20000010889 */
[----:B------:R-:W-:Y:S01]  /*94d0*/  FSEL R108, R155, RZ, P2 ;  /* 0x000000ff9b6c7208 */ /* 0x000fe20001000000 */
[-CC-:B------:R-:W-:Y:S01]  /*94e0*/  FFMA.FTZ R100, R105, R82.reuse, -R137.reuse ;  /* 0x0000005269647223 */ /* 0x180fe20000010889 */
[----:B------:R-:W-:Y:S01]  /*94f0*/  ISETP.GE.U32.AND P2, PT, R2, 0x180, PT ;  /* 0x000001800200780c */ /* 0x000fe20003f46070 */
[-CC-:B------:R-:W-:Y:S01]  /*9500*/  FFMA.FTZ R139, R12, R82.reuse, -R137.reuse ;  /* 0x000000520c8b7223 */ /* 0x180fe20000010889 */
[-C--:B------:R-:W-:Y:S01]  /*9510*/  FFMA.FTZ R12, R99, R82.reuse, -R137 ;  /* 0x00000052630c7223 */ /* 0x080fe20000010889 */
[----:B------:R-:W-:Y:S02]  /*9520*/  WARPGROUP.DEPBAR.LE gsb0, 0x0 ;  /* 0x00008000000079c5 */ /* 0x000fe40000010000 */
[----:B------:R-:W-:Y:S01]  /*9530*/  WARPGROUP.ARRIVE ;  /* 0x00000000000079c5 */ /* 0x000fe20000000000 */
[----:B------:R-:W-:Y:S01]  /*9540*/  FADD.FTZ R105, -R108, R5 ;  /* 0x000000056c697221 */ /* 0x000fe20000010100 */
[----:B------:R-:W-:Y:S01]  /*9550*/  VIADD R5, R16, 0x9 ;  /* 0x0000000910057836 */ /* 0x000fe20000000000 */
[----:B------:R-:W1:Y:S01]  /*9560*/  MUFU.EX2 R135, R135 ;  /* 0x0000008700877308 */ /* 0x000e620000000800 */
[-CC-:B------:R-:W-:Y:S01]  /*9570*/  FFMA.FTZ R125, R10, R82.reuse, -R137.reuse ;  /* 0x000000520a7d7223 */ /* 0x180fe20000010889 */
[-CC-:B------:R-:W-:Y:S01]  /*9580*/  FFMA.FTZ R156, R89, R82.reuse, -R137.reuse ;  /* 0x00000052599c7223 */ /* 0x180fe20000010889 */
[----:B------:R-:W-:Y:S01]  /*9590*/  HGMMA.64x96x16.F32.BF16 R24, gdesc[UR28].tnspB, R24, gsb0 ;  /* 0x416000001c1879f0 */ /* 0x000fe20008001818 */
[----:B------:R-:W-:Y:S01]  /*95a0*/  UIADD3 UR28, UR6, 0xc00, URZ ;  /* 0x00000c00061c7890 */ /* 0x000fe2000fffe03f */
[----:B------:R-:W-:Y:S01]  /*95b0*/  SEL R99, R5, 0x9, !P2 ;  /* 0x0000000905637807 */ /* 0x000fe20005000000 */
[----:B------:R-:W-:Y:S01]  /*95c0*/  UIADD3 UR30, UR7, 0x200, URZ ;  /* 0x00000200071e7890 */ /* 0x000fe2000fffe03f */
[-C--:B------:R-:W-:Y:S01]  /*95d0*/  FMUL.FTZ R5, R105, R82.reuse ;  /* 0x0000005269057220 */ /* 0x080fe20000410000 */
[----:B------:R-:W-:Y:S01]  /*95e0*/  UMOV UR29, 0xc0000010 ;  /* 0xc0000010001d7882 */ /* 0x000fe20000000000 */
[----:B------:R-:W-:Y:S01]  /*95f0*/  UMOV UR31, 0x80000020 ;  /* 0x80000020001f7882 */ /* 0x000fe20000000000 */
[----:B------:R-:W-:Y:S01]  /*9600*/  MUFU.EX2 R8, R8 ;  /* 0x0000000800087308 */ /* 0x000fe20000000800 */
[-CC-:B------:R-:W-:Y:S01]  /*9610*/  FFMA.FTZ R10, R124, R82.reuse, -R137.reuse ;  /* 0x000000527c0a7223 */ /* 0x180fe20000010889 */
        /* <DEDUP_REMOVED lines=8> */
[----:B-1----:R-:W-:Y:S01]  /*96a0*/  FFMA.FTZ R114, R135, R3, R102 ;  /* 0x0000000387727223 */ /* 0x002fe20000010066 */
[-CC-:B------:R-:W-:Y:S01]  /*96b0*/  FFMA.FTZ R93, R109, R82.reuse, -R137.reuse ;  /* 0x000000526d5d7223 */ /* 0x180fe20000010889 */
[-CC-:B------:R-:W-:Y:S01]  /*96c0*/  FFMA.FTZ R109, R111, R82.reuse, -R137.reuse ;  /* 0x000000526f6d7223 */ /* 0x180fe20000010889 */
[-CC-:B------:R-:W-:Y:S01]  /*96d0*/  FFMA.FTZ R111, R107, R82.reuse, -R137.reuse ;  /* 0x000000526b6f7223 */ /* 0x180fe20000010889 */
[----:B------:R-:W-:Y:S01]  /*96e0*/  @!P1 IADD3 R105, R113, 0x31c40, RZ ;  /* 0x00031c4071699810 */ /* 0x000fe20007ffe0ff */
[-CC-:B------:R-:W-:Y:S01]  /*96f0*/  FFMA.FTZ R154, R14, R82.reuse, -R137.reuse ;  /* 0x000000520e9a7223 */ /* 0x180fe20000010889 */
[----:B------:R-:W-:Y:S01]  /*9700*/  MUFU.EX2 R125, R125 ;  /* 0x0000007d007d7308 */ /* 0x000fe20000000800 */
[----:B------:R-:W-:Y:S01]  /*9710*/  FADD.FTZ R107, R95, R114 ;  /* 0x000000725f6b7221 */ /* 0x000fe20000010000 */
[-C--:B------:R-:W-:Y:S01]  /*9720*/  FFMA.FTZ R3, R96, R82.reuse, -R137 ;  /* 0x0000005260037223 */ /* 0x080fe20000010889 */
[----:B------:R-:W-:Y:S01]  /*9730*/  @!P1 PRMT R105, RZ, 0x654, R105 ;  /* 0x00000654ff699816 */ /* 0x000fe20000000069 */
[----:B------:R-:W-:Y:S01]  /*9740*/  FFMA.FTZ R14, R121, R82, -R137 ;  /* 0x00000052790e7223 */ /* 0x000fe20000010889 */
[----:B------:R-:W-:Y:S01]  /*9750*/  FADD.FTZ R114, R98, R107 ;  /* 0x0000006b62727221 */ /* 0x000fe20000010000 */
[----:B------:R-:W-:Y:S01]  /*9760*/  F2FP.BF16.F32.PACK_AB R124, R9, R78 ;  /* 0x0000004e097c723e */ /* 0x000fe200000010ff */
[--C-:B------:R-:W-:Y:S01]  /*9770*/  FFMA.FTZ R121, R122, R82, -R137.reuse ;  /* 0x000000527a797223 */ /* 0x100fe20000010889 */
[----:B------:R-:W-:Y:S01]  /*9780*/  MUFU.EX2 R10, R10 ;  /* 0x0000000a000a7308 */ /* 0x000fe20000000800 */
[----:B--2---:R-:W-:Y:S01]  /*9790*/  FFMA.FTZ R96, R5, R0, R8 ;  /* 0x0000000005607223 */ /* 0x004fe20000010008 */
[----:B------:R-:W-:Y:S01]  /*97a0*/  F2FP.BF16.F32.PACK_AB R98, R79, R98 ;  /* 0x000000624f62723e */ /* 0x000fe200000010ff */
[----:B------:R-:W-:Y:S01]  /*97b0*/  FFMA.FTZ R122, R115, R82, -R137 ;  /* 0x00000052737a7223 */ /* 0x000fe20000010889 */
[----:B------:R-:W-:-:S02]  /*97c0*/  IMAD.U32 R115, RZ, RZ, UR45 ;  /* 0x0000002dff737e24 */ /* 0x000fc4000f8e00ff */
[-CC-:B------:R-:W-:Y:S01]  /*97d0*/  FFMA.FTZ R108, R117, R82.reuse, -R137.reuse ;  /* 0x00000052756c7223 */ /* 0x180fe20000010889 */
[-CC-:B------:R-:W-:Y:S01]  /*97e0*/  FFMA.FTZ R0, R128, R82.reuse, -R137.reuse ;  /* 0x0000005280007223 */ /* 0x180fe20000010889 */
[-CC-:B------:R-:W-:Y:S01]  /*97f0*/  FFMA.FTZ R130, R130, R82.reuse, -R137.reuse ;  /* 0x0000005282827223 */ /* 0x180fe20000010889 */
[----:B------:R-:W-:Y:S01]  /*9800*/  MUFU.EX2 R139, R139 ;  /* 0x0000008b008b7308 */ /* 0x000fe20000000800 */
[----:B------:R-:W-:Y:S01]  /*9810*/  @!P1 LEA R113, R115, UR47, 0x3 ;  /* 0x0000002f73719c11 */ /* 0x000fe2000f8e18ff */
[-CC-:B------:R-:W-:Y:S01]  /*9820*/  FFMA.FTZ R123, R123, R82.reuse, -R137.reuse ;  /* 0x000000527b7b7223 */ /* 0x180fe20000010889 */
[-CC-:B------:R-:W-:Y:S01]  /*9830*/  FFMA.FTZ R90, R90, R82.reuse, -R137.reuse ;  /* 0x000000525a5a7223 */ /* 0x180fe20000010889 */
[-CC-:B------:R-:W-:Y:S01]  /*9840*/  FFMA.FTZ R92, R92, R82.reuse, -R137.reuse ;  /* 0x000000525c5c7223 */ /* 0x180fe20000010889 */
[-CC-:B------:R-:W-:Y:S01]  /*9850*/  FFMA.FTZ R132, R132, R82.reuse, -R137.reuse ;  /* 0x0000005284847223 */ /* 0x180fe20000010889 */
[----:B------:R-:W-:Y:S02]  /*9860*/  @!P1 VIADD R113, R113, 0x31c60 ;  /* 0x00031c6071719836 */ /* 0x000fe40000000000 */
[-CC-:B------:R-:W-:Y:S01]  /*9870*/  FFMA.FTZ R134, R134, R82.reuse, -R137.reuse ;  /* 0x0000005286867223 */ /* 0x180fe20000010889 */
[----:B------:R-:W-:Y:S01]  /*9880*/  MUFU.EX2 R127, R127 ;  /* 0x0000007f007f7308 */ /* 0x000fe20000000800 */
[-CC-:B------:R-:W-:Y:S01]  /*9890*/  FFMA.FTZ R136, R136, R82.reuse, -R137.reuse ;  /* 0x0000005288887223 */ /* 0x180fe20000010889 */
[-C--:B------:R-:W-:Y:S01]  /*98a0*/  FFMA.FTZ R138, R138, R82.reuse, -R137 ;  /* 0x000000528a8a7223 */ /* 0x080fe20000010889 */
[----:B------:R-:W-:Y:S01]  /*98b0*/  @!P1 PRMT R113, RZ, 0x654, R113 ;  /* 0x00000654ff719816 */ /* 0x000fe20000000071 */
[-CC-:B------:R-:W-:Y:S01]  /*98c0*/  FFMA.FTZ R140, R140, R82.reuse, -R137.reuse ;  /* 0x000000528c8c7223 */ /* 0x180fe20000010889 */
[----:B------:R-:W-:Y:S01]  /*98d0*/  FFMA.FTZ R142, R142, R82, -R137 ;  /* 0x000000528e8e7223 */ /* 0x000fe20000010889 */
[----:B------:R-:W-:Y:S01]  /*98e0*/  ISETP.LT.AND P2, PT, R4, UR60, PT ;  /* 0x0000003c04007c0c */ /* 0x000fe2000bf41270 */
[----:B------:R-:W-:Y:S01]  /*98f0*/  UIADD3 UR6, UR60, -0x1, URZ ;  /* 0xffffffff3c067890 */ /* 0x000fe2000fffe03f */
[----:B------:R-:W-:Y:S01]  /*9900*/  MUFU.EX2 R154, R154 ;  /* 0x0000009a009a7308 */ /* 0x000fe20000000800 */
[----:B------:R-:W-:-:S05]  /*9910*/  UMOV UR45, UR46 ;  /* 0x0000002e002d7c82 */ /* 0x000fca0008000000 */
[----:B------:R-:W-:Y:S02]  /*9920*/  UMOV UR60, UR6 ;  /* 0x00000006003c7c82 */ /* 0x000fe40008000000 */
        /* <DEDUP_REMOVED lines=8> */
[----:B------:R-:W-:Y:S07]  /*99b0*/  HGMMA.64x96x16.F32.BF16 R24, gdesc[UR28].tnspB, R24, gsb0 ;  /* 0x416000001c1879f0 */ /* 0x000fee0008001818 */
[----:B------:R-:W-:Y:S08]  /*99c0*/  MUFU.EX2 R93, R93 ;  /* 0x0000005d005d7308 */ /* 0x000ff00000000800 */
[----:B------:R-:W-:Y:S08]  /*99d0*/  MUFU.EX2 R120, R120 ;  /* 0x0000007800787308 */ /* 0x000ff00000000800 */
[----:B------:R-:W-:Y:S08]  /*99e0*/  MUFU.EX2 R109, R109 ;  /* 0x0000006d006d7308 */ /* 0x000ff00000000800 */
[----:B------:R-:W1:Y:S08]  /*99f0*/  MUFU.EX2 R122, R122 ;  /* 0x0000007a007a7308 */ /* 0x000e700000000800 */
[----:B------:R-:W2:Y:S08]  /*9a00*/  MUFU.EX2 R85, R85 ;  /* 0x0000005500557308 */ /* 0x000eb00000000800 */
[----:B------:R-:W3:Y:S01]  /*9a10*/  MUFU.EX2 R15, R15 ;  /* 0x0000000f000f7308 */ /* 0x000ee20000000800 */
[----:B-1----:R-:W-:-:S07]  /*9a20*/  F2FP.BF16.F32.PACK_AB R107, R122, R109 ;  /* 0x0000006d7a6b723e */ /* 0x002fce00000010ff */
[----:B------:R-:W1:Y:S08]  /*9a30*/  MUFU.EX2 R100, R100 ;  /* 0x0000006400647308 */ /* 0x000e700000000800 */
[----:B------:R-:W4:Y:S08]  /*9a40*/  MUFU.EX2 R91, R91 ;  /* 0x0000005b005b7308 */ /* 0x000f300000000800 */
[----:B------:R-:W5:Y:S08]  /*9a50*/  MUFU.EX2 R108, R108 ;  /* 0x0000006c006c7308 */ /* 0x000f700000000800 */
[----:B------:R-:W5:Y:S08]  /*9a60*/  MUFU.EX2 R73, R73 ;  /* 0x0000004900497308 */ /* 0x000f700000000800 */
[----:B------:R-:W5:Y:S08]  /*9a70*/  MUFU.EX2 R111, R111 ;  /* 0x0000006f006f7308 */ /* 0x000f700000000800 */
[----:B------:R-:W-:Y:S08]  /*9a80*/  MUFU.EX2 R3, R3 ;  /* 0x0000000300037308 */ /* 0x000ff00000000800 */
[----:B------:R-:W-:Y:S01]  /*9a90*/  MUFU.EX2 R83, R83 ;  /* 0x0000005300537308 */ /* 0x000fe20000000800 */
[----:B------:R-:W-:-:S02]  /*9aa0*/  WARPGROUP.DEPBAR.LE gsb0, 0x0 ;  /* 0x00008000000079c5 */ /* 0x000fc40000010000 */
[----:B------:R2:W-:Y:S06]  /*9ab0*/  BAR.ARV R99, 0x100 ;  /* 0x000400630000751d */ /* 0x0005ec0000002000 */
[----:B------:R3:W-:Y:S01]  /*9ac0*/  @!P1 SYNCS.ARRIVE.TRANS64.RED.A1T0 RZ, [R105+URZ], RZ ;  /* 0x000000ff69ff99a7 */ /* 0x0007e2000810043f */
[----:B------:R-:W-:Y:S01]  /*9ad0*/  MUFU.EX2 R0, R0 ;  /* 0x0000000000007308 */ /* 0x000fe20000000800 */
[----:B--2---:R-:W-:Y:S01]  /*9ae0*/  FADD.FTZ R99, R125, R96 ;  /* 0x000000607d637221 */ /* 0x004fe20000010000 */
[----:B------:R-:W-:Y:S01]  /*9af0*/  F2FP.BF16.F32.PACK_AB R96, R95, R102 ;  /* 0x000000665f60723e */ /* 0x000fe200000010ff */
[----:B------:R-:W-:Y:S01]  /*9b00*/  FFMA.FTZ R95, R97, R82, -R137 ;  /* 0x00000052615f7223 */ /* 0x000fe20000010889 */
[----:B------:R-:W-:Y:S01]  /*9b10*/  F2FP.BF16.F32.PACK_AB R97, R125, R8 ;  /* 0x000000087d61723e */ /* 0x000fe200000010ff */
[----:B------:R-:W-:Y:S01]  /*9b20*/  FADD.FTZ R102, R10, R99 ;  /* 0x000000630a667221 */ /* 0x000fe20000010000 */
[----:B------:R-:W-:Y:S01]  /*9b30*/  F2FP.BF16.F32.PACK_AB R99, R139, R10 ;  /* 0x0000000a8b63723e */ /* 0x000fe200000010ff */
[----:B---3--:R-:W-:Y:S01]  /*9b40*/  FADD.FTZ R105, R79, R114 ;  /* 0x000000724f697221 */ /* 0x008fe20000010000 */
[----:B------:R2:W-:Y:S01]  /*9b50*/  @!P1 SYNCS.ARRIVE.TRANS64.RED.A1T0 RZ, [R113+URZ], RZ ;  /* 0x000000ff71ff99a7 */ /* 0x0005e2000810043f */
[----:B------:R-:W-:Y:S01]  /*9b60*/  FADD.FTZ R102, R139, R102 ;  /* 0x000000668b667221 */ /* 0x000fe20000010000 */
[----:B------:R-:W-:Y:S01]  /*9b70*/  MUFU.EX2 R110, R110 ;  /* 0x0000006e006e7308 */ /* 0x000fe20000000800 */
[----:B------:R-:W-:Y:S01]  /*9b80*/  FADD.FTZ R114, R78, R105 ;  /* 0x000000694e727221 */ /* 0x000fe20000010000 */
[----:B------:R4:W-:Y:S01]  /*9b90*/  STSM.16.M88.4 [R22+0x24300], R96 ;  /* 0x0243006016007844 */ /* 0x0009e20000000200 */
[----:B------:R-:W-:Y:S01]  /*9ba0*/  F2FP.BF16.F32.PACK_AB R125, R154, R127 ;  /* 0x0000007f9a7d723e */ /* 0x000fe200000010ff */
[----:B------:R-:W-:Y:S01]  /*9bb0*/  FMUL.FTZ R26, R26, R5 ;  /* 0x000000051a1a7220 */ /* 0x000fe20000410000 */
[----:B------:R-:W-:Y:S01]  /*9bc0*/  FADD.FTZ R114, R9, R114 ;  /* 0x0000007209727221 */ /* 0x000fe20000010000 */
[----:B------:R-:W-:Y:S01]  /*9bd0*/  FADD.FTZ R9, R127, R102 ;  /* 0x000000667f097221 */ /* 0x000fe20000010000 */
[-C--:B--2---:R-:W-:Y:S01]  /*9be0*/  FFMA.FTZ R113, R84, R82.reuse, -R137 ;  /* 0x0000005254717223 */ /* 0x084fe20000010889 */
[----:B------:R-:W-:Y:S01]  /*9bf0*/  MUFU.EX2 R78, R130 ;  /* 0x00000082004e7308 */ /* 0x000fe20000000800 */
[----:B------:R-:W-:Y:S01]  /*9c00*/  FADD.FTZ R79, R11, R114 ;  /* 0x000000720b4f7221 */ /* 0x000fe20000010000 */
[----:B------:R-:W-:Y:S01]  /*9c10*/  FADD.FTZ R102, R154, R9 ;  /* 0x000000099a667221 */ /* 0x000fe20000010000 */
[----:B------:R-:W-:Y:S01]  /*9c20*/  F2FP.BF16.F32.PACK_AB R127, R156, R141 ;  /* 0x0000008d9c7f723e */ /* 0x000fe200000010ff */
[----:B------:R-:W-:Y:S01]  /*9c30*/  FMUL.FTZ R27, R27, R5 ;  /* 0x000000051b1b7220 */ /* 0x000fe20000410000 */
[C---:B------:R-:W-:Y:S01]  /*9c40*/  FADD.FTZ R114, R126.reuse, R79 ;  /* 0x0000004f7e727221 */ /* 0x040fe20000010000 */
[----:B------:R-:W-:Y:S01]  /*9c50*/  F2FP.BF16.F32.PACK_AB R126, R126, R11 ;  /* 0x0000000b7e7e723e */ /* 0x000fe200000010ff */
[----:B------:R-:W-:Y:S01]  /*9c60*/  FADD.FTZ R9, R141, R102 ;  /* 0x000000668d097221 */ /* 0x000fe20000010000 */
[----:B------:R-:W-:Y:S01]  /*9c70*/  MUFU.EX2 R86, R86 ;  /* 0x0000005600567308 */ /* 0x000fe20000000800 */
[----:B------:R-:W-:Y:S01]  /*9c80*/  FADD.FTZ R11, R13, R114 ;  /* 0x000000720d0b7221 */ /* 0x000fe20000010000 */
[-C--:B------:R-:W-:Y:S01]  /*9c90*/  FFMA.FTZ R79, R119, R82.reuse, -R137 ;  /* 0x00000052774f7223 */ /* 0x080fe20000010889 */
[----:B------:R-:W-:Y:S01]  /*9ca0*/  FADD.FTZ R9, R156, R9 ;  /* 0x000000099c097221 */ /* 0x000fe20000010000 */
[----:B------:R-:W-:Y:S01]  /*9cb0*/  FFMA.FTZ R137, R152, R82, -R137 ;  /* 0x0000005298897223 */ /* 0x000fe20000010889 */
[----:B------:R-:W-:Y:S01]  /*9cc0*/  FADD.FTZ R10, R20, R11 ;  /* 0x0000000b140a7221 */ /* 0x000fe20000010000 */
[----:B------:R-:W-:Y:S01]  /*9cd0*/  STSM.16.M88.4 [R22+0x25b00], R124 ;  /* 0x025b007c16007844 */ /* 0x000fe20000000200 */
[----:B------:R-:W-:Y:S01]  /*9ce0*/  FADD.FTZ R8, R12, R9 ;  /* 0x000000090c087221 */ /* 0x000fe20000010000 */
[----:B------:R-:W-:Y:S01]  /*9cf0*/  MUFU.EX2 R95, R95 ;  /* 0x0000005f005f7308 */ /* 0x000fe20000000800 */
[----:B------:R-:W-:Y:S01]  /*9d00*/  FADD.FTZ R11, R21, R10 ;  /* 0x0000000a150b7221 */ /* 0x000fe20000010000 */
[----:B------:R-:W-:Y:S01]  /*9d10*/  F2FP.BF16.F32.PACK_AB R105, R120, R93 ;  /* 0x0000005d7869723e */ /* 0x000fe200000010ff */
[----:B------:R-:W-:Y:S01]  /*9d20*/  FADD.FTZ R9, R89, R8 ;  /* 0x0000000859097221 */ /* 0x000fe20000010000 */
[-C--:B------:R-:W-:Y:S01]  /*9d30*/  FMUL.FTZ R30, R30, R5.reuse ;  /* 0x000000051e1e7220 */ /* 0x080fe20000410000 */
[----:B------:R-:W-:Y:S01]  /*9d40*/  FADD.FTZ R10, R112, R11 ;  /* 0x0000000b700a7221 */ /* 0x000fe20000010000 */
[-C--:B------:R-:W-:Y:S01]  /*9d50*/  FMUL.FTZ R31, R31, R5.reuse ;  /* 0x000000051f1f7220 */ /* 0x080fe20000410000 */
[----:B------:R-:W-:Y:S01]  /*9d60*/  FADD.FTZ R8, R14, R9 ;  /* 0x000000090e087221 */ /* 0x000fe20000010000 */
[----:B------:R-:W2:Y:S01]  /*9d70*/  MUFU.EX2 R87, R87 ;  /* 0x0000005700577308 */ /* 0x000ea20000000800 */
[----:B------:R-:W-:Y:S01]  /*9d80*/  FADD.FTZ R9, R101, R10 ;  /* 0x0000000a65097221 */ /* 0x000fe20000010000 */
[-C--:B------:R-:W-:Y:S01]  /*9d90*/  FMUL.FTZ R34, R34, R5.reuse ;  /* 0x0000000522227220 */ /* 0x080fe20000410000 */
[----:B------:R-:W-:Y:S01]  /*9da0*/  FADD.FTZ R8, R121, R8 ;  /* 0x0000000879087221 */ /* 0x000fe20000010000 */
[----:B------:R-:W-:Y:S01]  /*9db0*/  FMUL.FTZ R35, R35, R5 ;  /* 0x0000000523237220 */ /* 0x000fe20000410000 */
[C---:B------:R-:W-:Y:S01]  /*9dc0*/  FADD.FTZ R10, R104.reuse, R9 ;  /* 0x00000009680a7221 */ /* 0x040fe20000010000 */
[----:B------:R-:W-:Y:S01]  /*9dd0*/  F2FP.BF16.F32.PACK_AB R104, R104, R101 ;  /* 0x000000656868723e */ /* 0x000fe200000010ff */
[----:B------:R-:W-:Y:S01]  /*9de0*/  FADD.FTZ R9, R93, R8 ;  /* 0x000000085d097221 */ /* 0x000fe20000010000 */
[----:B------:R-:W3:Y:S01]  /*9df0*/  MUFU.EX2 R79, R79 ;  /* 0x0000004f004f7308 */ /* 0x000ee20000000800 */
        /* <DEDUP_REMOVED lines=12> */
[----:B------:R-:W-:Y:S01]  /*9ec0*/  FADD.FTZ R11, R85, R8 ;  /* 0x00000008550b7221 */ /* 0x000fe20000010000 */
[----:B------:R-:W-:Y:S01]  /*9ed0*/  F2FP.BF16.F32.PACK_AB R8, R20, R13 ;  /* 0x0000000d1408723e */ /* 0x000fe200000010ff */
[----:B------:R-:W-:Y:S01]  /*9ee0*/  FADD.FTZ R9, R15, R10 ;  /* 0x0000000a0f097221 */ /* 0x000fe20000010000 */
[----:B------:R-:W-:Y:S01]  /*9ef0*/  MUFU.EX2 R129, R129 ;  /* 0x0000008100817308 */ /* 0x000fe20000000800 */
[----:B------:R-:W-:Y:S01]  /*9f00*/  FADD.FTZ R20, R76, R11 ;  /* 0x0000000b4c147221 */ /* 0x000fe20000010000 */
[----:B------:R-:W-:Y:S01]  /*9f10*/  F2FP.BF16.F32.PACK_AB R10, R112, R21 ;  /* 0x00000015700a723e */ /* 0x000fe200000010ff */
[----:B-1----:R-:W-:Y:S01]  /*9f20*/  FADD.FTZ R9, R100, R9 ;  /* 0x0000000964097221 */ /* 0x002fe20000010000 */
[----:B------:R-:W-:Y:S01]  /*9f30*/  F2FP.BF16.F32.PACK_AB R11, R121, R14 ;  /* 0x0000000e790b723e */ /* 0x000fe200000010ff */
[C---:B----4-:R-:W-:Y:S01]  /*9f40*/  FADD.FTZ R96, R91.reuse, R20 ;  /* 0x000000145b607221 */ /* 0x050fe20000010000 */
[----:B------:R-:W-:Y:S01]  /*9f50*/  F2FP.BF16.F32.PACK_AB R14, R91, R76 ;  /* 0x0000004c5b0e723e */ /* 0x000fe200000010ff */
[----:B-----5:R-:W-:Y:S01]  /*9f60*/  FADD.FTZ R20, R108, R9 ;  /* 0x000000096c147221 */ /* 0x020fe20000010000 */
[----:B------:R-:W-:Y:S01]  /*9f70*/  F2FP.BF16.F32.PACK_AB R9, R89, R12 ;  /* 0x0000000c5909723e */ /* 0x000fe200000010ff */
[----:B------:R-:W-:Y:S01]  /*9f80*/  FADD.FTZ R13, R73, R96 ;  /* 0x00000060490d7221 */ /* 0x000fe20000010000 */
[----:B------:R-:W-:Y:S01]  /*9f90*/  MUFU.EX2 R94, R94 ;  /* 0x0000005e005e7308 */ /* 0x000fe20000000800 */
[----:B------:R-:W-:Y:S01]  /*9fa0*/  FADD.FTZ R20, R111, R20 ;  /* 0x000000146f147221 */ /* 0x000fe20000010000 */
[----:B--2---:R-:W-:Y:S01]  /*9fb0*/  F2FP.BF16.F32.PACK_AB R76, R87, R86 ;  /* 0x00000056574c723e */ /* 0x004fe200000010ff */
[----:B------:R-:W-:Y:S01]  /*9fc0*/  FADD.FTZ R12, R74, R13 ;  /* 0x0000000d4a0c7221 */ /* 0x000fe20000010000 */
[----:B------:R1:W-:Y:S01]  /*9fd0*/  STSM.16.M88.4 [R22+0x27300], R8 ;  /* 0x0273000816007844 */ /* 0x0003e20000000200 */
[----:B------:R-:W-:Y:S01]  /*9fe0*/  FADD.FTZ R13, R3, R20 ;  /* 0x00000014030d7221 */ /* 0x000fe20000010000 */
[-C--:B------:R-:W-:Y:S01]  /*9ff0*/  FMUL.FTZ R46, R46, R5.reuse ;  /* 0x000000052e2e7220 */ /* 0x080fe20000410000 */
[----:B------:R-:W-:Y:S01]  /*a000*/  FADD.FTZ R81, R83, R12 ;  /* 0x0000000c53517221 */ /* 0x000fe20000010000 */
[----:B------:R-:W2:Y:S01]  /*a010*/  MUFU.EX2 R84, R123 ;  /* 0x0000007b00547308 */ /* 0x000ea20000000800 */
[----:B------:R-:W-:Y:S01]  /*a020*/  FADD.FTZ R13, R0, R13 ;  /* 0x0000000d000d7221 */ /* 0x000fe20000010000 */
[----:B------:R-:W-:Y:S01]  /*a030*/  F2FP.BF16.F32.PACK_AB R12, R85, R72 ;  /* 0x00000048550c723e */ /* 0x000fe200000010ff */
[----:B------:R-:W-:Y:S01]  /*a040*/  FADD.FTZ R81, R110, R81 ;  /* 0x000000516e517221 */ /* 0x000fe20000010000 */
[----:B------:R-:W-:Y:S01]  /*a050*/  STSM.16.M88.4 [R22+0x28b00], R104 ;  /* 0x028b006816007844 */ /* 0x000fe20000000200 */
[----:B------:R-:W-:Y:S01]  /*a060*/  FADD.FTZ R20, R78, R13 ;  /* 0x0000000d4e147221 */ /* 0x000fe20000010000 */
[-C--:B------:R-:W-:Y:S01]  /*a070*/  FMUL.FTZ R47, R47, R5.reuse ;  /* 0x000000052f2f7220 */ /* 0x080fe20000410000 */
[----:B------:R-:W-:Y:S01]  /*a080*/  FADD.FTZ R96, R86, R81 ;  /* 0x0000005156607221 */ /* 0x000fe20000010000 */
[----:B------:R-:W4:Y:S01]  /*a090*/  MUFU.EX2 R131, R131 ;  /* 0x0000008300837308 */ /* 0x000f220000000800 */
[----:B------:R-:W-:Y:S01]  /*a0a0*/  FADD.FTZ R20, R95, R20 ;  /* 0x000000145f147221 */ /* 0x000fe20000010000 */
[----:B------:R-:W-:Y:S01]  /*a0b0*/  FMUL.FTZ R50, R50, R5 ;  /* 0x0000000532327220 */ /* 0x000fe20000410000 */
[----:B------:R-:W-:Y:S01]  /*a0c0*/  FADD.FTZ R13, R87, R96 ;  /* 0x00000060570d7221 */ /* 0x000fe20000010000 */
[----:B-1----:R-:W-:Y:S01]  /*a0d0*/  F2FP.BF16.F32.PACK_AB R8, R74, R73 ;  /* 0x000000494a08723e */ /* 0x002fe200000010ff */
[----:B---3--:R-:W-:Y:S01]  /*a0e0*/  FADD.FTZ R9, R79, R20 ;  /* 0x000000144f097221 */ /* 0x008fe20000010000 */
[----:B------:R-:W-:Y:S01]  /*a0f0*/  F2FP.BF16.F32.PACK_AB R10, R110, R83 ;  /* 0x000000536e0a723e */ /* 0x000fe200000010ff */
[----:B------:R-:W-:Y:S01]  /*a100*/  FADD.FTZ R20, R88, R13 ;  /* 0x0000000d58147221 */ /* 0x000fe20000010000 */
[----:B------:R-:W1:Y:S01]  /*a110*/  MUFU.EX2 R90, R90 ;  /* 0x0000005a005a7308 */ /* 0x000e620000000800 */
[----:B------:R-:W-:Y:S01]  /*a120*/  F2FP.BF16.F32.PACK_AB R13, R100, R15 ;  /* 0x0000000f640d723e */ /* 0x000fe200000010ff */
[----:B--2---:R-:W-:Y:S01]  /*a130*/  FADD.FTZ R9, R84, R9 ;  /* 0x0000000954097221 */ /* 0x004fe20000010000 */
[----:B------:R-:W-:Y:S01]  /*a140*/  FADD.FTZ R11, R129, R20 ;  /* 0x00000014810b7221 */ /* 0x000fe20000010000 */
[----:B------:R-:W-:Y:S01]  /*a150*/  F2FP.BF16.F32.PACK_AB R15, R111, R108 ;  /* 0x0000006c6f0f723e */ /* 0x000fe200000010ff */
[-C--:B------:R-:W-:Y:S01]  /*a160*/  FMUL.FTZ R51, R51, R5.reuse ;  /* 0x0000000533337220 */ /* 0x080fe20000410000 */
[-C--:B------:R-:W-:Y:S01]  /*a170*/  FMUL.FTZ R54, R54, R5.reuse ;  /* 0x0000000536367220 */ /* 0x080fe20000410000 */
[----:B------:R-:W-:Y:S01]  /*a180*/  FADD.FTZ R72, R94, R11 ;  /* 0x0000000b5e487221 */ /* 0x000fe20000010000 */
[----:B------:R-:W2:Y:S01]  /*a190*/  MUFU.EX2 R77, R77 ;  /* 0x0000004d004d7308 */ /* 0x000ea20000000800 */
[----:B------:R-:W-:Y:S01]  /*a1a0*/  F2FP.BF16.F32.PACK_AB R11, R95, R78 ;  /* 0x0000004e5f0b723e */ /* 0x000fe200000010ff */
[----:B------:R3:W-:Y:S01]  /*a1b0*/  STSM.16.M88.4 [R22+0x2a300], R12 ;  /* 0x02a3000c16007844 */ /* 0x0007e20000000200 */
[----:B----4-:R-:W-:Y:S01]  /*a1c0*/  FADD.FTZ R72, R131, R72 ;  /* 0x0000004883487221 */ /* 0x010fe20000010000 */
[----:B------:R-:W-:Y:S01]  /*a1d0*/  F2FP.BF16.F32.PACK_AB R78, R129, R88 ;  /* 0x00000058814e723e */ /* 0x000fe200000010ff */
[-C--:B------:R-:W-:Y:S01]  /*a1e0*/  FMUL.FTZ R55, R55, R5.reuse ;  /* 0x0000000537377220 */ /* 0x080fe20000410000 */
[-C--:B------:R-:W-:Y:S01]  /*a1f0*/  FMUL.FTZ R58, R58, R5.reuse ;  /* 0x000000053a3a7220 */ /* 0x080fe20000410000 */
[----:B------:R-:W-:Y:S01]  /*a200*/  FMUL.FTZ R59, R59, R5 ;  /* 0x000000053b3b7220 */ /* 0x000fe20000410000 */
[----:B------:R-:W4:Y:S01]  /*a210*/  MUFU.EX2 R116, R116 ;  /* 0x0000007400747308 */ /* 0x000f220000000800 */
[----:B-1----:R-:W-:Y:S01]  /*a220*/  FADD.FTZ R20, R90, R9 ;  /* 0x000000095a147221 */ /* 0x002fe20000010000 */
[----:B------:R-:W-:Y:S01]  /*a230*/  F2FP.BF16.F32.PACK_AB R9, R0, R3 ;  /* 0x000000030009723e */ /* 0x000fe200000010ff */
[-C--:B------:R-:W-:Y:S01]  /*a240*/  FMUL.FTZ R62, R62, R5.reuse ;  /* 0x000000053e3e7220 */ /* 0x080fe20000410000 */
[-C--:B------:R-:W-:Y:S01]  /*a250*/  FMUL.FTZ R63, R63, R5.reuse ;  /* 0x000000053f3f7220 */ /* 0x080fe20000410000 */
[-C--:B------:R-:W-:Y:S01]  /*a260*/  FMUL.FTZ R66, R66, R5.reuse ;  /* 0x0000000542427220 */ /* 0x080fe20000410000 */
[-C--:B------:R-:W-:Y:S01]  /*a270*/  FMUL.FTZ R67, R67, R5.reuse ;  /* 0x0000000543437220 */ /* 0x080fe20000410000 */
[----:B------:R1:W-:Y:S01]  /*a280*/  STSM.16.M88.4 [R22+0x2bb00], R8 ;  /* 0x02bb000816007844 */ /* 0x0003e20000000200 */
[----:B------:R-:W5:Y:S01]  /*a290*/  MUFU.EX2 R113, R113 ;  /* 0x0000007100717308 */ /* 0x000f620000000800 */
[----:B--2---:R-:W-:Y:S01]  /*a2a0*/  FADD.FTZ R73, R77, R72 ;  /* 0x000000484d497221 */ /* 0x004fe20000010000 */
[----:B---3--:R-:W-:Y:S01]  /*a2b0*/  F2FP.BF16.F32.PACK_AB R12, R131, R94 ;  /* 0x0000005e830c723e */ /* 0x008fe200000010ff */
[-C--:B------:R-:W-:Y:S01]  /*a2c0*/  FMUL.FTZ R70, R70, R5.reuse ;  /* 0x0000000546467220 */ /* 0x080fe20000410000 */
[----:B------:R-:W-:Y:S01]  /*a2d0*/  FMUL.FTZ R71, R71, R5 ;  /* 0x0000000547477220 */ /* 0x000fe20000410000 */
[-C--:B------:R-:W-:Y:S01]  /*a2e0*/  FMUL.FTZ R24, R24, R135.reuse ;  /* 0x0000008718187220 */ /* 0x080fe20000410000 */
[-C--:B------:R-:W-:Y:S01]  /*a2f0*/  FMUL.FTZ R25, R25, R135.reuse ;  /* 0x0000008719197220 */ /* 0x080fe20000410000 */
[----:B------:R-:W-:Y:S01]  /*a300*/  FMUL.FTZ R28, R28, R135 ;  /* 0x000000871c1c7220 */ /* 0x000fe20000410000 */
[----:B------:R-:W2:Y:S01]  /*a310*/  MUFU.EX2 R92, R92 ;  /* 0x0000005c005c7308 */ /* 0x000ea20000000800 */
[C---:B----4-:R-:W-:Y:S01]  /*a320*/  F2FP.BF16.F32.PACK_AB R14, R116.reuse, R77 ;  /* 0x0000004d740e723e */ /* 0x050fe200000010ff */
[----:B------:R-:W-:Y:S01]  /*a330*/  FADD.FTZ R73, R116, R73 ;  /* 0x0000004974497221 */ /* 0x000fe20000010000 */
[----:B------:R-:W-:Y:S01]  /*a340*/  F2FP.BF16.F32.PACK_AB R77, R84, R79 ;  /* 0x0000004f544d723e */ /* 0x000fe200000010ff */
[-C--:B------:R-:W-:Y:S01]  /*a350*/  FMUL.FTZ R29, R29, R135.reuse ;  /* 0x000000871d1d7220 */ /* 0x080fe20000410000 */
[-C--:B------:R-:W-:Y:S01]  /*a360*/  FMUL.FTZ R32, R32, R135.reuse ;  /* 0x0000008720207220 */ /* 0x080fe20000410000 */
[-C--:B------:R-:W-:Y:S01]  /*a370*/  FMUL.FTZ R33, R33, R135.reuse ;  /* 0x0000008721217220 */ /* 0x080fe20000410000 */
[-C--:B------:R-:W-:Y:S01]  /*a380*/  FMUL.FTZ R36, R36, R135.reuse ;  /* 0x0000008724247220 */ /* 0x080fe20000410000 */
[----:B------:R-:W3:Y:S01]  /*a390*/  MUFU.EX2 R21, R132 ;  /* 0x0000008400157308 */ /* 0x000ee20000000800 */
[C---:B-----5:R-:W-:Y:S01]  /*a3a0*/  F2FP.BF16.F32.PACK_AB R79, R113.reuse, R90 ;  /* 0x0000005a714f723e */ /* 0x060fe200000010ff */
[----:B------:R-:W-:Y:S01]  /*a3b0*/  FADD.FTZ R3, R113, R20 ;  /* 0x0000001471037221 */ /* 0x000fe20000010000 */
[-C--:B------:R-:W-:Y:S01]  /*a3c0*/  FMUL.FTZ R37, R37, R135.reuse ;  /* 0x0000008725257220 */ /* 0x080fe20000410000 */
[-C--:B------:R-:W-:Y:S01]  /*a3d0*/  FMUL.FTZ R40, R40, R135.reuse ;  /* 0x0000008728287220 */ /* 0x080fe20000410000 */
[-C--:B------:R-:W-:Y:S01]  /*a3e0*/  FMUL.FTZ R41, R41, R135.reuse ;  /* 0x0000008729297220 */ /* 0x080fe20000410000 */
[----:B------:R-:W-:Y:S01]  /*a3f0*/  STSM.16.M88.4 [R22+0x2d300], R76 ;  /* 0x02d3004c16007844 */ /* 0x000fe20000000200 */
[-C--:B------:R-:W-:Y:S01]  /*a400*/  FMUL.FTZ R44, R44, R135.reuse ;  /* 0x000000872c2c7220 */ /* 0x080fe20000410000 */
[----:B------:R-:W4:Y:S01]  /*a410*/  MUFU.EX2 R134, R134 ;  /* 0x0000008600867308 */ /* 0x000f220000000800 */
        /* <DEDUP_REMOVED lines=8> */
[C---:B---3--:R-:W-:Y:S01]  /*a4a0*/  F2FP.BF16.F32.PACK_AB R13, R21.reuse, R92 ;  /* 0x0000005c150d723e */ /* 0x048fe200000010ff */
[----:B------:R-:W-:Y:S01]  /*a4b0*/  FADD.FTZ R3, R21, R0 ;  /* 0x0000000015037221 */ /* 0x000fe20000010000 */
[-C--:B------:R-:W-:Y:S01]  /*a4c0*/  FMUL.FTZ R57, R57, R135.reuse ;  /* 0x0000008739397220 */ /* 0x080fe20000410000 */
[-C--:B------:R-:W-:Y:S01]  /*a4d0*/  FMUL.FTZ R60, R60, R135.reuse ;  /* 0x000000873c3c7220 */ /* 0x080fe20000410000 */
[-C--:B------:R-:W-:Y:S01]  /*a4e0*/  FMUL.FTZ R61, R61, R135.reuse ;  /* 0x000000873d3d7220 */ /* 0x080fe20000410000 */
[-C--:B------:R-:W-:Y:S01]  /*a4f0*/  FMUL.FTZ R64, R64, R135.reuse ;  /* 0x0000008740407220 */ /* 0x080fe20000410000 */
[-C--:B------:R-:W-:Y:S01]  /*a500*/  FMUL.FTZ R65, R65, R135.reuse ;  /* 0x0000008741417220 */ /* 0x080fe20000410000 */
[----:B------:R-:W3:Y:S01]  /*a510*/  MUFU.EX2 R118, R118 ;  /* 0x0000007600767308 */ /* 0x000ee20000000800 */
[----:B----4-:R-:W-:Y:S01]  /*a520*/  FADD.FTZ R3, R134, R3 ;  /* 0x0000000386037221 */ /* 0x010fe20000010000 */
[-C--:B------:R-:W-:Y:S01]  /*a530*/  FMUL.FTZ R68, R68, R135.reuse ;  /* 0x0000008744447220 */ /* 0x080fe20000410000 */
[----:B------:R-:W-:Y:S01]  /*a540*/  FMUL.FTZ R69, R69, R135 ;  /* 0x0000008745457220 */ /* 0x000fe20000410000 */
[----:B------:R-:W-:-:S04]  /*a550*/  IMAD.MOV.U32 R5, RZ, RZ, R155 ;  /* 0x000000ffff057224 */ /* 0x000fc800078e009b */
[----:B------:R-:W1:Y:S01]  /*a560*/  MUFU.EX2 R133, R133 ;  /* 0x0000008500857308 */ /* 0x000e620000000800 */
[C---:B--2---:R-:W-:Y:S01]  /*a570*/  F2FP.BF16.F32.PACK_AB R15, R136.reuse, R134 ;  /* 0x00000086880f723e */ /* 0x044fe200000010ff */
[----:B------:R-:W-:-:S04]  /*a580*/  FADD.FTZ R3, R136, R3 ;  /* 0x0000000388037221 */ /* 0x000fc80000010000 */
[----:B------:R-:W-:Y:S02]  /*a590*/  STSM.16.M88.4 [R22+0x2eb00], R12 ;  /* 0x02eb000c16007844 */ /* 0x000fe40000000200 */
[----:B------:R-:W-:Y:S01]  /*a5a0*/  MUFU.EX2 R80, R80 ;  /* 0x0000005000507308 */ /* 0x000fe20000000800 */
[----:B---3--:R-:W-:-:S07]  /*a5b0*/  FADD.FTZ R0, R118, R73 ;  /* 0x0000004976007221 */ /* 0x008fce0000010000 */
[----:B------:R-:W2:Y:S01]  /*a5c0*/  MUFU.EX2 R103, R103 ;  /* 0x0000006700677308 */ /* 0x000ea20000000800 */
[C---:B-1----:R-:W-:Y:S01]  /*a5d0*/  F2FP.BF16.F32.PACK_AB R8, R133.reuse, R118 ;  /* 0x000000768508723e */ /* 0x042fe200000010ff */
[----:B------:R-:W-:-:S06]  /*a5e0*/  FADD.FTZ R73, R133, R0 ;  /* 0x0000000085497221 */ /* 0x000fcc0000010000 */
[----:B------:R-:W1:Y:S08]  /*a5f0*/  MUFU.EX2 R138, R138 ;  /* 0x0000008a008a7308 */ /* 0x000e700000000800 */
        /* <DEDUP_REMOVED lines=10> */
[C---:B-1----:R-:W-:Y:S02]  /*a6a0*/  F2FP.BF16.F32.PACK_AB R11, R137.reuse, R142 ;  /* 0x0000008e890b723e */ /* 0x042fe400000010ff */
[----:B------:R-:W-:-:S03]  /*a6b0*/  FADD.FTZ R0, R137, R0 ;  /* 0x0000000089007221 */ /* 0x000fc60000010000 */
[----:B------:R1:W-:Y:S01]  /*a6c0*/  STSM.16.M88.4 [R22+0x30300], R8 ;  /* 0x0303000816007844 */ /* 0x0003e20000000200 */
[----:B------:R-:W-:Y:S01]  /*a6d0*/  @!PT LDS RZ, [RZ] ;  /* 0x00000000fffff984 */ /* 0x000fe20000000800 */
[----:B------:R-:W-:Y:S01]  /*a6e0*/  @!PT LDS RZ, [RZ] ;  /* 0x00000000fffff984 */ /* 0x000fe20000000800 */
[----:B------:R-:W-:Y:S01]  /*a6f0*/  @!PT LDS RZ, [RZ] ;  /* 0x00000000fffff984 */ /* 0x000fe20000000800 */
[----:B------:R-:W-:Y:S01]  /*a700*/  @!PT LDS RZ, [RZ] ;  /* 0x00000000fffff984 */ /* 0x000fe20000000800 */
[----:B------:R2:W-:Y:S06]  /*a710*/  MEMBAR.ALL.CTA ;  /* 0x0000000000007992 */ /* 0x0005ec0000008000 */
[----:B--2---:R-:W2:Y:S01]  /*a720*/  FENCE.VIEW.ASYNC.S ;  /* 0x00000000000073c6 */ /* 0x004ea20000000000 */
[----:B-1----:R-:W-:Y:S01]  /*a730*/  IMAD.MOV.U32 R8, RZ, RZ, R75 ;  /* 0x000000ffff087224 */ /* 0x002fe200078e004b */
[----:B--2---:R-:W-:Y:S01]  /*a740*/  NOP ;  /* 0x0000000000007918 */ /* 0x004fe20000000000 */
[----:B------:R-:W-:Y:S05]  /*a750*/  @P2 BRA `(.L_x_9801) ;  /* 0xffffffb400582947 */ /* 0x000fea000383ffff */
[----:B------:R-:W-:-:S05]  /*a760*/  UMOV UR61, UR6 ;  /* 0x00000006003d7c82 */ /* 0x000fca0008000000 */
.L_x_9792:
[----:B------:R-:W-:-:S13]  /*a770*/  ISETP.LE.AND P2, PT, RZ, UR61, PT ;  /* 0x0000003dff007c0c */ /* 0x000fda000bf43270 */
[----:B------:R-:W-:Y:S05]  /*a780*/  @!P2 BRA `(.L_x_9802) ;  /* 0x000000400028a947 */ /* 0x000fea0003800000 */
[----:B------:R-:W-:Y:S01]  /*a790*/  R2UR UR60, R148 ;  /* 0x00000000943c72ca */ /* 0x000fe200000e0000 */
[----:B------:R-:W-:Y:S01]  /*a7a0*/  IMAD.MOV.U32 R5, RZ, RZ, R155 ;  /* 0x000000ffff057224 */ /* 0x000fe200078e009b */
[----:B------:R-:W-:Y:S01]  /*a7b0*/  MOV R4, R75 ;  /* 0x0000004b00047202 */ /* 0x000fe20000000f00 */
[----:B------:R-:W-:Y:S01]  /*a7c0*/  UMOV UR45, UR46 ;  /* 0x0000002e002d7c82 */ /* 0x000fe20008000000 */
[----:B------:R-:W-:-:S11]  /*a7d0*/  ULDC UR40, c[0x0][0x9d8] ;  /* 0x0002760000287ab9 */ /* 0x000fd60000000800 */
.L_x_9811:
        /* <DEDUP_REMOVED lines=8> */
[----:B-1----:R-:W-:Y:S05]  /*a860*/  @P3 BRA `(.L_x_9803) ;  /* 0x0000000000303947 */ /* 0x002fea0003800000 */
[----:B------:R-:W-:Y:S05]  /*a870*/  @!P0 BRA `(.L_x_9804) ;  /* 0x0000000000048947 */ /* 0x000fea0003800000 */
[----:B------:R-:W-:Y:S01]  /*a880*/  BPT.TRAP 0x1 ;  /* 0x000000040000795c */ /* 0x000fe20000300000 */
.L_x_9804:
[----:B------:R-:W-:Y:S01]  /*a890*/  R2UR UR7, R148 ;  /* 0x00000000940772ca */ /* 0x000fe200000e0000 */
[----:B------:R-:W-:-:S12]  /*a8a0*/  ULEA UR6, UR46, UR47, 0x3 ;  /* 0x0000002f2e067291 */ /* 0x000fd8000f8e183f */
[----:B------:R-:W-:-:S05]  /*a8b0*/  IMAD.U32 R6, RZ, RZ, UR7 ;  /* 0x00000007ff067e24 */ /* 0x000fca000f8e00ff */
[----:B------:R-:W-:-:S04]  /*a8c0*/  SHF.L.U32 R6, R6, 0x1f, RZ ;  /* 0x0000001f06067819 */ /* 0x000fc800000006ff */
[----:B------:R1:W2:Y:S01]  /*a8d0*/  SYNCS.PHASECHK.TRANS64.TRYWAIT P2, [UR6+0x31c30], R6 ;  /* 0x031c3006ff0075a7 */ /* 0x0002a20008040146 */
[----:B------:R-:W-:Y:S05]  /*a8e0*/  @!P0 BRA `(.L_x_9805) ;  /* 0x0000000000048947 */ /* 0x000fea0003800000 */
[----:B------:R-:W-:Y:S01]  /*a8f0*/  BPT.TRAP 0x1 ;  /* 0x000000040000795c */ /* 0x000fe20000300000 */
.L_x_9805:
[----:B--2---:R-:W-:Y:S05]  /*a900*/  @P2 BRA `(.L_x_9803) ;  /* 0x0000000000082947 */ /* 0x004fea0003800000 */
[----:B------:R-:W2:Y:S02]  /*a910*/  SYNCS.PHASECHK.TRANS64.TRYWAIT P2, [UR6+0x31c30], R6 ;  /* 0x031c3006ff0075a7 */ /* 0x000ea40008040146 */
[----:B--2---:R-:W-:Y:S05]  /*a920*/  @!P2 BRA `(.L_x_9806) ;  /* 0x0000008800b4a947 */ /* 0x004fea0003800000 */
.L_x_9803:
        /* <DEDUP_REMOVED lines=358> */
.L_x_9808:
[----:B------:R-:W-:Y:S01]  /*bf90*/  ULEA UR6, UR45, UR47, 0x3 ;  /* 0x0000002f2d067291 */ /* 0x000fe2000f8e183f */
[----:B------:R-:W-:-:S05]  /*bfa0*/  IMAD.U32 R6, RZ, RZ, UR60 ;  /* 0x0000003cff067e24 */ /* 0x000fca000f8e00ff */
[----:B------:R-:W-:-:S04]  /*bfb0*/  SHF.L.U32 R6, R6, 0x1f, RZ ;  /* 0x0000001f06067819 */ /* 0x000fc800000006ff */
[----:B------:R1:W2:Y:S01]  /*bfc0*/  SYNCS.PHASECHK.TRANS64.TRYWAIT P2, [UR6+0x31c50], R6 ;  /* 0x031c5006ff0075a7 */ /* 0x0002a20008040146 */
[----:B------:R-:W-:Y:S05]  /*bfd0*/  @!P0 BRA `(.L_x_9809) ;  /* 0x0000000000048947 */ /* 0x000fea0003800000 */
[----:B------:R-:W-:Y:S01]  /*bfe0*/  BPT.TRAP 0x1 ;  /* 0x000000040000795c */ /* 0x000fe20000300000 */
.L_x_9809:
[----:B--2---:R-:W-:Y:S05]  /*bff0*/  @P2 BRA `(.L_x_9807) ;  /* 0x0000000000082947 */ /* 0x004fea0003800000 */
[----:B------:R-:W2:Y:S02]  /*c000*/  SYNCS.PHASECHK.TRANS64.TRYWAIT P2, [UR6+0x31c50], R6 ;  /* 0x031c5006ff0075a7 */ /* 0x000ea40008040146 */
[----:B--2---:R-:W-:Y:S05]  /*c010*/  @!P2 BRA `(.L_x_9810) ;  /* 0x000000740010a947 */ /* 0x004fea0003800000 */
.L_x_9807:
[----:B------:R-:W-:Y:S01]  /*c020*/  UIADD3 UR6, UR47, 0x200, URZ ;  /* 0x000002002f067890 */ /* 0x000fe2000fffe03f */
[----:B------:R-:W-:Y:S01]  /*c030*/  R2UR UR10, R145 ;  /* 0x00000000910a72ca */ /* 0x000fe200000e0000 */
[----:B------:R-:W-:Y:S01]  /*c040*/  WARPGROUP.ARRIVE ;  /* 0x00000000000079c5 */ /* 0x000fe20000000000 */
[----:B------:R-:W-:Y:S01]  /*c050*/  UMOV UR29, 0xc0000010 ;  /* 0xc0000010001d7882 */ /* 0x000fe20000000000 */
[----:B------:R-:W-:Y:S01]  /*c060*/  USHF.R.U32.HI UR6, URZ, 0x4, UR6 ;  /* 0x000000043f067899 */ /* 0x000fe20008011606 */
[----:B--2---:R-:W-:Y:S01]  /*c070*/  FMUL.FTZ R7, R136, UR40 ;  /* 0x0000002888077c20 */ /* 0x004fe20008410000 */
[----:B------:R-:W-:Y:S01]  /*c080*/  UMOV UR31, 0x80000020 ;  /* 0x80000020001f7882 */ /* 0x000fe20000000000 */
[----:B-1----:R-:W-:Y:S01]  /*c090*/  FMUL.FTZ R6, R137, UR40 ;  /* 0x0000002889067c20 */ /* 0x002fe20008410000 */
        /* <DEDUP_REMOVED lines=65> */
[----:B------:R-:W3:Y:S01]  /*c4b0*/  LDC R82, c[0x0][0x988] ;  /* 0x00026200ff527b82 */ /* 0x000ee20000000800 */
        /* <DEDUP_REMOVED lines=38> */
[----:B------:R-:W-:-:S02]  /*c720*/  ISETP.GE.U32.AND P2, PT, R2, 0x180, PT ;  /* 0x000001800200780c */ /* 0x000fc40003f46070 */
[----:B------:R-:W-:Y:S01]  /*c730*/  R2UR UR60, R148 ;  /* 0x00000000943c72ca */ /* 0x000fe200000e0000 */
[----:B------:R-:W2:Y:S01]  /*c740*/  MUFU.TANH R113, R113 ;  /* 0x0000007100717308 */ /* 0x000ea20000002400 */
[----:B----4-:R-:W-:-:S07]  /*c750*/  FMNMX.FTZ R133, R125, R132, !PT ;  /* 0x000000847d857209 */ /* 0x010fce0007810000 */
[----:B------:R-:W4:Y:S01]  /*c760*/  MUFU.TANH R116, R116 ;  /* 0x0000007400747308 */ /* 0x000f220000002400 */
[----:B-1----:R-:W-:Y:S01]  /*c770*/  FMNMX.FTZ R132, R112, R133, !PT ;  /* 0x0000008570847209 */ /* 0x002fe20007810000 */
[----:B------:R-:W-:Y:S02]  /*c780*/  WARPGROUP.DEPBAR.LE gsb0, 0x0 ;  /* 0x00008000000079c5 */ /* 0x000fe40000010000 */
[----:B------:R-:W-:-:S04]  /*c790*/  WARPGROUP.ARRIVE ;  /* 0x00000000000079c5 */ /* 0x000fc80000000000 */
[----:B------:R-:W1:Y:S01]  /*c7a0*/  MUFU.TANH R117, R117 ;  /* 0x0000007500757308 */ /* 0x000e620000002400 */
[----:B--2---:R-:W-:Y:S01]  /*c7b0*/  FMNMX.FTZ R133, R113, R132, !PT ;  /* 0x0000008471857209 */ /* 0x004fe20007810000 */
[----:B------:R-:W-:Y:S01]  /*c7c0*/  HGMMA.64x96x16.F32.BF16 R24, gdesc[UR28].tnspB, R24, gsb0 ;  /* 0x416000001c1879f0 */ /* 0x000fe20008001818 */
[----:B------:R-:W-:Y:S02]  /*c7d0*/  UIADD3 UR28, UR6, 0x300, URZ ;  /* 0x00000300061c7890 */ /* 0x000fe4000fffe03f */
[----:B------:R-:W-:-:S03]  /*c7e0*/  UIADD3 UR30, UR7, 0x80, URZ ;  /* 0x00000080071e7890 */ /* 0x000fc6000fffe03f */
[----:B------:R-:W2:Y:S01]  /*c7f0*/  MUFU.TANH R104, R104 ;  /* 0x0000006800687308 */ /* 0x000ea20000002400 */
[----:B------:R-:W-:Y:S01]  /*c800*/  UMOV UR29, 0xc0000010 ;  /* 0xc0000010001d7882 */ /* 0x000fe20000000000 */
[----:B------:R-:W-:Y:S01]  /*c810*/  UMOV UR31, 0x80000020 ;  /* 0x80000020001f7882 */ /* 0x000fe20000000000 */
[----:B----4-:R-:W-:-:S05]  /*c820*/  FMNMX.FTZ R132, R116, R133, !PT ;  /* 0x0000008574847209 */ /* 0x010fca0007810000 */
[----:B------:R-:W4:Y:S01]  /*c830*/  MUFU.TANH R105, R105 ;  /* 0x0000006900697308 */ /* 0x000f220000002400 */
[----:B-1----:R-:W-:-:S07]  /*c840*/  FMNMX.FTZ R133, R117, R132, !PT ;  /* 0x0000008475857209 */ /* 0x002fce0007810000 */
[----:B------:R-:W1:Y:S01]  /*c850*/  MUFU.TANH R108, R108 ;  /* 0x0000006c006c7308 */ /* 0x000e620000002400 */
[----:B--2---:R-:W-:-:S07]  /*c860*/  FMNMX.FTZ R132, R104, R133, !PT ;  /* 0x0000008568847209 */ /* 0x004fce0007810000 */
[----:B------:R-:W2:Y:S01]  /*c870*/  MUFU.TANH R109, R109 ;  /* 0x0000006d006d7308 */ /* 0x000ea20000002400 */
[----:B----4-:R-:W-:-:S07]  /*c880*/  FMNMX.FTZ R133, R105, R132, !PT ;  /* 0x0000008469857209 */ /* 0x010fce0007810000 */
        /* <DEDUP_REMOVED lines=17> */
[----:B----4-:R-:W-:Y:S01]  /*c9a0*/  FMNMX.FTZ R132, R92, R133, !PT ;  /* 0x000000855c847209 */ /* 0x010fe20007810000 */
[----:B------:R-:W-:Y:S02]  /*c9b0*/  WARPGROUP.DEPBAR.LE gsb0, 0x0 ;  /* 0x00008000000079c5 */ /* 0x000fe40000010000 */
[----:B------:R-:W-:-:S04]  /*c9c0*/  WARPGROUP.ARRIVE ;  /* 0x00000000000079c5 */ /* 0x000fc80000000000 */
[----:B------:R-:W4:Y:S01]  /*c9d0*/  MUFU.TANH R81, R81 ;  /* 0x0000005100517308 */ /* 0x000f220000002400 */
        /* <DEDUP_REMOVED lines=19> */
[----:B--2---:R-:W-:Y:S01]  /*cb10*/  FMNMX.FTZ R132, R76, R133, !PT ;  /* 0x000000854c847209 */ /* 0x004fe20007810000 */
[----:B------:R-:W-:-:S06]  /*cb20*/  FMUL.FTZ R133, R94, UR40 ;  /* 0x000000285e857c20 */ /* 0x000fcc0008410000 */
[----:B------:R-:W2:Y:S01]  /*cb30*/  MUFU.TANH R9, R9 ;  /* 0x0000000900097308 */ /* 0x000ea20000002400 */
[----:B----4-:R-:W-:-:S05]  /*cb40*/  FMNMX.FTZ R132, R77, R132, !PT ;  /* 0x000000844d847209 */ /* 0x010fca0007810000 */
[----:B------:R-:W4:Y:S02]  /*cb50*/  SHFL.BFLY PT, R139, R132, 0x2, 0x1f ;  /* 0x0c401f00848b7f89 */ /* 0x000f2400000e0000 */
[----:B------:R-:W5:Y:S08]  /*cb60*/  MUFU.TANH R12, R12 ;  /* 0x0000000c000c7308 */ /* 0x000f700000002400 */
[----:B------:R-:W5:Y:S08]  /*cb70*/  MUFU.TANH R13, R13 ;  /* 0x0000000d000d7308 */ /* 0x000f700000002400 */
[----:B------:R-:W5:Y:S01]  /*cb80*/  MUFU.TANH R20, R20 ;  /* 0x0000001400147308 */ /* 0x000f620000002400 */
[----:B----4-:R-:W-:Y:S01]  /*cb90*/  FMNMX.FTZ R86, R132, R139, !PT ;  /* 0x0000008b84567209 */ /* 0x010fe20007810000 */
[----:B------:R-:W-:-:S06]  /*cba0*/  FMUL.FTZ R139, R74, UR40 ;  /* 0x000000284a8b7c20 */ /* 0x000fcc0008410000 */
[----:B------:R-:W4:Y:S01]  /*cbb0*/  MUFU.TANH R21, R21 ;  /* 0x0000001500157308 */ /* 0x000f220000002400 */
[----:B------:R-:W3:Y:S01]  /*cbc0*/  SHFL.BFLY PT, R149, R86, 0x1, 0x1f ;  /* 0x0c201f0056957f89 */ /* 0x000ee200000e0000 */
[----:B------:R-:W-:Y:S02]  /*cbd0*/  WARPGROUP.DEPBAR.LE gsb0, 0x0 ;  /* 0x00008000000079c5 */ /* 0x000fe40000010000 */
[----:B------:R-:W-:-:S04]  /*cbe0*/  WARPGROUP.ARRIVE ;  /* 0x00000000000079c5 */ /* 0x000fc80000000000 */
[----:B------:R-:W4:Y:S02]  /*cbf0*/  MUFU.TANH R130, R130 ;  /* 0x0000008200827308 */ /* 0x000f240000002400 */
[----:B------:R-:W-:Y:S01]  /*cc00*/  HGMMA.64x96x16.F32.BF16 R24, gdesc[UR28].tnspB, R24, gsb0 ;  /* 0x416000001c1879f0 */ /* 0x000fe20008001818 */
[----:B------:R-:W-:Y:S02]  /*cc10*/  UIADD3 UR28, UR6, 0x600, URZ ;  /* 0x00000600061c7890 */ /* 0x000fe4000fffe03f */
[----:B------:R-:W-:-:S03]  /*cc20*/  UIADD3 UR30, UR7, 0x100, URZ ;  /* 0x00000100071e7890 */ /* 0x000fc6000fffe03f */
[----:B------:R-:W4:Y:S01]  /*cc30*/  MUFU.TANH R131, R131 ;  /* 0x0000008300837308 */ /* 0x000f220000002400 */
[----:B------:R-:W-:Y:S01]  /*cc40*/  UMOV UR29, 0xc0000010 ;  /* 0xc0000010001d7882 */ /* 0x000fe20000000000 */
[----:B------:R-:W-:Y:S01]  /*cc50*/  UMOV UR31, 0x80000020 ;  /* 0x80000020001f7882 */ /* 0x000fe20000000000 */
[----:B---3--:R-:W-:-:S05]  /*cc60*/  FMNMX.FTZ R75, R86, R149, !PT ;  /* 0x00000095564b7209 */ /* 0x008fca0007810000 */
[----:B------:R-:W3:Y:S01]  /*cc70*/  MUFU.TANH R122, R122 ;  /* 0x0000007a007a7308 */ /* 0x000ee20000002400 */
[----:B------:R-:W-:-:S04]  /*cc80*/  FADD.FTZ R149, -R75, R4 ;  /* 0x000000044b957221 */ /* 0x000fc80000010100 */
[-C--:B------:R-:W-:Y:S01]  /*cc90*/  FMUL.FTZ R74, R149, R82.reuse ;  /* 0x00000052954a7220 */ /* 0x080fe20000410000 */
[-C--:B------:R-:W-:Y:S02]  /*cca0*/  FMUL.FTZ R149, R75, R82.reuse ;  /* 0x000000524b957220 */ /* 0x080fe40000410000 */
[----:B------:R-:W3:Y:S02]  /*ccb0*/  MUFU.TANH R123, R123 ;  /* 0x0000007b007b7308 */ /* 0x000ee40000002400 */
[-CC-:B------:R-:W-:Y:S01]  /*ccc0*/  FFMA.FTZ R4, R6, R82.reuse, -R149.reuse ;  /* 0x0000005206047223 */ /* 0x180fe20000010895 */
[-CC-:B------:R-:W-:Y:S01]  /*ccd0*/  FFMA.FTZ R6, R10, R82.reuse, -R149.reuse ;  /* 0x000000520a067223 */ /* 0x180fe20000010895 */
[-CC-:B------:R-:W-:Y:S01]  /*cce0*/  FFMA.FTZ R10, R14, R82.reuse, -R149.reuse ;  /* 0x000000520e0a7223 */ /* 0x180fe20000010895 */
[----:B-1----:R-:W-:Y:S01]  /*ccf0*/  FMNMX.FTZ R14, R8, R5, !PT ;  /* 0x00000005080e7209 */ /* 0x002fe20007810000 */
[-CC-:B------:R-:W-:Y:S01]  /*cd00*/  FFMA.FTZ R153, R11, R82.reuse, -R149.reuse ;  /* 0x000000520b997223 */ /* 0x180fe20000010895 */
[--C-:B------:R-:W-:Y:S01]  /*cd10*/  FFMA.FTZ R11, R15, R82, -R149.reuse ;  /* 0x000000520f0b7223 */ /* 0x100fe20000010895 */
[----:B------:R-:W1:Y:S01]  /*cd20*/  MUFU.TANH R126, R126 ;  /* 0x0000007e007e7308 */ /* 0x000e620000002400 */
[----:B--2---:R-:W-:Y:S01]  /*cd30*/  FMNMX.FTZ R15, R9, R14, !PT ;  /* 0x0000000e090f7209 */ /* 0x004fe20007810000 */
[-CC-:B------:R-:W-:Y:S01]  /*cd40*/  FFMA.FTZ R120, R120, R82.reuse, -R149.reuse ;  /* 0x0000005278787223 */ /* 0x180fe20000010895 */
[-CC-:B------:R-:W-:Y:S01]  /*cd50*/  FFMA.FTZ R124, R124, R82.reuse, -R149.reuse ;  /* 0x000000527c7c7223 */ /* 0x180fe20000010895 */
[-CC-:B------:R-:W-:Y:S01]  /*cd60*/  FFMA.FTZ R128, R128, R82.reuse, -R149.reuse ;  /* 0x0000005280807223 */ /* 0x180fe20000010895 */
[----:B-----5:R-:W-:Y:S01]  /*cd70*/  FMNMX.FTZ R78, R12, R15, !PT ;  /* 0x0000000f0c4e7209 */ /* 0x020fe20007810000 */
[-CC-:B------:R-:W-:Y:S01]  /*cd80*/  FFMA.FTZ R15, R129, R82.reuse, -R149.reuse ;  /* 0x00000052810f7223 */ /* 0x180fe20000010895 */
[--C-:B------:R-:W-:Y:S01]  /*cd90*/  FFMA.FTZ R7, R7, R82, -R149.reuse ;  /* 0x0000005207077223 */ /* 0x100fe20000010895 */
[----:B------:R-:W2:Y:S01]  /*cda0*/  MUFU.TANH R127, R127 ;  /* 0x0000007f007f7308 */ /* 0x000ea20000002400 */
[----:B------:R-:W-:Y:S01]  /*cdb0*/  FMNMX.FTZ R129, R13, R78, !PT ;  /* 0x0000004e0d817209 */ /* 0x000fe20007810000 */
[-CC-:B------:R-:W-:Y:S01]  /*cdc0*/  FFMA.FTZ R121, R121, R82.reuse, -R149.reuse ;  /* 0x0000005279797223 */ /* 0x180fe20000010895 */
[-CC-:B------:R-:W-:Y:S01]  /*cdd0*/  FFMA.FTZ R125, R125, R82.reuse, -R149.reuse ;  /* 0x000000527d7d7223 */ /* 0x180fe20000010895 */
[-CC-:B------:R-:W-:Y:S01]  /*cde0*/  FFMA.FTZ R113, R113, R82.reuse, -R149.reuse ;  /* 0x0000005271717223 */ /* 0x180fe20000010895 */
[----:B------:R-:W-:Y:S01]  /*cdf0*/  FMNMX.FTZ R78, R20, R129, !PT ;  /* 0x00000081144e7209 */ /* 0x000fe20007810000 */
[-CC-:B------:R-:W-:Y:S01]  /*ce00*/  FFMA.FTZ R117, R117, R82.reuse, -R149.reuse ;  /* 0x0000005275757223 */ /* 0x180fe20000010895 */
[--C-:B------:R-:W-:Y:S01]  /*ce10*/  FFMA.FTZ R104, R104, R82, -R149.reuse ;  /* 0x0000005268687223 */ /* 0x100fe20000010895 */
[----:B------:R-:W5:Y:S01]  /*ce20*/  MUFU.TANH R114, R114 ;  /* 0x0000007200727308 */ /* 0x000f620000002400 */
[----:B----4-:R-:W-:Y:S01]  /*ce30*/  FMNMX.FTZ R129, R21, R78, !PT ;  /* 0x0000004e15817209 */ /* 0x010fe20007810000 */
[-CC-:B------:R-:W-:Y:S01]  /*ce40*/  FFMA.FTZ R105, R105, R82.reuse, -R149.reuse ;  /* 0x0000005269697223 */ /* 0x180fe20000010895 */
[-CC-:B------:R-:W-:Y:S01]  /*ce50*/  FFMA.FTZ R108, R108, R82.reuse, -R149.reuse ;  /* 0x000000526c6c7223 */ /* 0x180fe20000010895 */
[-CC-:B------:R-:W-:Y:S01]  /*ce60*/  FFMA.FTZ R109, R109, R82.reuse, -R149.reuse ;  /* 0x000000526d6d7223 */ /* 0x180fe20000010895 */
[----:B------:R-:W-:Y:S01]  /*ce70*/  FMNMX.FTZ R86, R130, R129, !PT ;  /* 0x0000008182567209 */ /* 0x000fe20007810000 */
[-CC-:B------:R-:W-:Y:S01]  /*ce80*/  FFMA.FTZ R96, R96, R82.reuse, -R149.reuse ;  /* 0x0000005260607223 */ /* 0x180fe20000010895 */
[--C-:B------:R-:W-:Y:S01]  /*ce90*/  FFMA.FTZ R97, R97, R82, -R149.reuse ;  /* 0x0000005261617223 */ /* 0x100fe20000010895 */
[----:B------:R-:W4:Y:S01]  /*cea0*/  MUFU.TANH R115, R115 ;  /* 0x0000007300737308 */ /* 0x000f220000002400 */
[----:B------:R-:W-:Y:S01]  /*ceb0*/  FMNMX.FTZ R129, R131, R86, !PT ;  /* 0x0000005683817209 */ /* 0x000fe20007810000 */
[-CC-:B------:R-:W-:Y:S01]  /*cec0*/  FFMA.FTZ R100, R100, R82.reuse, -R149.reuse ;  /* 0x0000005264647223 */ /* 0x180fe20000010895 */
[-CC-:B------:R-:W-:Y:S01]  /*ced0*/  FFMA.FTZ R101, R101, R82.reuse, -R149.reuse ;  /* 0x0000005265657223 */ /* 0x180fe20000010895 */
[-CC-:B------:R-:W-:Y:S01]  /*cee0*/  FFMA.FTZ R88, R88, R82.reuse, -R149.reuse ;  /* 0x0000005258587223 */ /* 0x180fe20000010895 */
[----:B---3--:R-:W-:Y:S01]  /*cef0*/  FMNMX.FTZ R86, R122, R129, !PT ;  /* 0x000000817a567209 */ /* 0x008fe20007810000 */
[-CC-:B------:R-:W-:Y:S01]  /*cf00*/  FFMA.FTZ R89, R89, R82.reuse, -R149.reuse ;  /* 0x0000005259597223 */ /* 0x180fe20000010895 */
[--C-:B------:R-:W-:Y:S01]  /*cf10*/  FFMA.FTZ R92, R92, R82, -R149.reuse ;  /* 0x000000525c5c7223 */ /* 0x100fe20000010895 */
[----:B------:R-:W3:Y:S01]  /*cf20*/  MUFU.TANH R118, R118 ;  /* 0x0000007600767308 */ /* 0x000ee20000002400 */
[----:B------:R-:W-:Y:S01]  /*cf30*/  FMNMX.FTZ R129, R123, R86, !PT ;  /* 0x000000567b817209 */ /* 0x000fe20007810000 */
        /* <DEDUP_REMOVED lines=9> */
[----:B------:R-:W-:-:S02]  /*cfd0*/  FFMA.FTZ R77, R77, R82, -R149 ;  /* 0x000000524d4d7223 */ /* 0x000fc40000010895 */
[----:B-----5:R-:W-:-:S03]  /*cfe0*/  FMNMX.FTZ R94, R114, R129, !PT ;  /* 0x00000081725e7209 */ /* 0x020fc60007810000 */
[----:B------:R-:W2:Y:S01]  /*cff0*/  MUFU.TANH R106, R106 ;  /* 0x0000006a006a7308 */ /* 0x000ea20000002400 */
[----:B----4-:R-:W-:-:S07]  /*d000*/  FMNMX.FTZ R129, R115, R94, !PT ;  /* 0x0000005e73817209 */ /* 0x010fce0007810000 */
[----:B------:R-:W4:Y:S08]  /*d010*/  MUFU.TANH R107, R107 ;  /* 0x0000006b006b7308 */ /* 0x000f300000002400 */
[----:B------:R5:W-:Y:S01]  /*d020*/  MUFU.EX2 R78, R120 ;  /* 0x00000078004e7308 */ /* 0x000be20000000800 */
[----:B------:R-:W-:Y:S02]  /*d030*/  WARPGROUP.DEPBAR.LE gsb0, 0x0 ;  /* 0x00008000000079c5 */ /* 0x000fe40000010000 */
[----:B------:R-:W-:-:S05]  /*d040*/  WARPGROUP.ARRIVE ;  /* 0x00000000000079c5 */ /* 0x000fca0000000000 */
[----:B------:R-:W4:Y:S01]  /*d050*/  MUFU.TANH R110, R110 ;  /* 0x0000006e006e7308 */ /* 0x000f220000002400 */
[----:B-----5:R-:W-:Y:S01]  /*d060*/  FFMA.FTZ R120, R112, R82, -R149 ;  /* 0x0000005270787223 */ /* 0x020fe20000010895 */
[----:B---3--:R-:W-:Y:S01]  /*d070*/  FMNMX.FTZ R112, R118, R129, !PT ;  /* 0x0000008176707209 */ /* 0x008fe20007810000 */
[----:B------:R-:W-:Y:S01]  /*d080*/  HGMMA.64x96x16.F32.BF16 R24, gdesc[UR28].tnspB, R24, gsb0 ;  /* 0x416000001c1879f0 */ /* 0x000fe20008001818 */
[----:B------:R-:W-:Y:S02]  /*d090*/  UIADD3 UR28, UR6, 0x780, URZ ;  /* 0x00000780061c7890 */ /* 0x000fe4000fffe03f */
[----:B-1----:R-:W-:Y:S01]  /*d0a0*/  FMNMX.FTZ R129, R119, R112, !PT ;  /* 0x0000007077817209 */ /* 0x002fe20007810000 */
[----:B------:R-:W-:Y:S01]  /*d0b0*/  UIADD3 UR30, UR7, 0x140, URZ ;  /* 0x00000140071e7890 */ /* 0x000fe2000fffe03f */
[----:B------:R-:W1:Y:S01]  /*d0c0*/  MUFU.TANH R111, R111 ;  /* 0x0000006f006f7308 */ /* 0x000e620000002400 */
[----:B------:R-:W-:Y:S01]  /*d0d0*/  UMOV UR29, 0xc0000010 ;  /* 0xc0000010001d7882 */ /* 0x000fe20000000000 */
[----:B------:R-:W-:Y:S01]  /*d0e0*/  UMOV UR31, 0x80000020 ;  /* 0x80000020001f7882 */ /* 0x000fe20000000000 */
[----:B--2---:R-:W-:-:S04]  /*d0f0*/  FMNMX.FTZ R112, R106, R129, !PT ;  /* 0x000000816a707209 */ /* 0x004fc80007810000 */
[----:B----4-:R-:W-:Y:S01]  /*d100*/  FMNMX.FTZ R129, R107, R112, !PT ;  /* 0x000000706b817209 */ /* 0x010fe20007810000 */
[----:B------:R-:W2:Y:S08]  /*d110*/  MUFU.TANH R98, R98 ;  /* 0x0000006200627308 */ /* 0x000eb00000002400 */
[----:B------:R-:W3:Y:S08]  /*d120*/  MUFU.TANH R99, R99 ;  /* 0x0000006300637308 */ /* 0x000ef00000002400 */
[----:B------:R4:W-:Y:S08]  /*d130*/  MUFU.EX2 R86, R124 ;  /* 0x0000007c00567308 */ /* 0x0009f00000000800 */
[----:B------:R-:W5:Y:S01]  /*d140*/  MUFU.TANH R102, R102 ;  /* 0x0000006600667308 */ /* 0x000f620000002400 */
[----:B----4-:R-:W-:Y:S01]  /*d150*/  FFMA.FTZ R124, R116, R82, -R149 ;  /* 0x00000052747c7223 */ /* 0x010fe20000010895 */
[----:B------:R-:W-:-:S04]  /*d160*/  FMNMX.FTZ R116, R110, R129, !PT ;  /* 0x000000816e747209 */ /* 0x000fc80007810000 */
[----:B-1----:R-:W-:Y:S02]  /*d170*/  FMNMX.FTZ R129, R111, R116, !PT ;  /* 0x000000746f817209 */ /* 0x002fe40007810000 */
[----:B------:R-:W1:Y:S02]  /*d180*/  MUFU.TANH R103, R103 ;  /* 0x0000006700677308 */ /* 0x000e640000002400 */
[----:B--2---:R-:W-:-:S04]  /*d190*/  FMNMX.FTZ R116, R98, R129, !PT ;  /* 0x0000008162747209 */ /* 0x004fc80007810000 */
[----:B---3--:R-:W-:Y:S02]  /*d1a0*/  FMNMX.FTZ R129, R99, R116, !PT ;  /* 0x0000007463817209 */ /* 0x008fe40007810000 */
[----:B------:R-:W2:Y:S02]  /*d1b0*/  MUFU.TANH R90, R90 ;  /* 0x0000005a005a7308 */ /* 0x000ea40000002400 */
[----:B-----5:R-:W-:-:S06]  /*d1c0*/  FMNMX.FTZ R116, R102, R129, !PT ;  /* 0x0000008166747209 */ /* 0x020fcc0007810000 */
        /* <DEDUP_REMOVED lines=29> */
[----:B------:R2:W-:Y:S01]  /*d3a0*/  MUFU.EX2 R94, R120 ;  /* 0x00000078005e7308 */ /* 0x0005e20000000800 */
[----:B---3--:R-:W-:-:S07]  /*d3b0*/  FMNMX.FTZ R116, R143, R116, !PT ;  /* 0x000000748f747209 */ /* 0x008fce0007810000 */
[----:B------:R3:W-:Y:S01]  /*d3c0*/  MUFU.EX2 R112, R124 ;  /* 0x0000007c00707308 */ /* 0x0007e20000000800 */
[----:B-1----:R-:W-:-:S05]  /*d3d0*/  FMNMX.FTZ R116, R79, R116, !PT ;  /* 0x000000744f747209 */ /* 0x002fca0007810000 */
[----:B------:R-:W2:Y:S02]  /*d3e0*/  SHFL.BFLY PT, R129, R116, 0x2, 0x1f ;  /* 0x0c401f0074817f89 */ /* 0x000ea400000e0000 */
[----:B------:R1:W-:Y:S08]  /*d3f0*/  MUFU.EX2 R14, R128 ;  /* 0x00000080000e7308 */ /* 0x0003f00000000800 */
[----:B------:R-:W-:Y:S08]  /*d400*/  MUFU.EX2 R74, R74 ;  /* 0x0000004a004a7308 */ /* 0x000ff00000000800 */
[----:B------:R-:W-:Y:S01]  /*d410*/  MUFU.EX2 R7, R7 ;  /* 0x0000000700077308 */ /* 0x000fe20000000800 */
[----:B--2---:R-:W-:Y:S01]  /*d420*/  FMNMX.FTZ R120, R116, R129, !PT ;  /* 0x0000008174787209 */ /* 0x004fe20007810000 */
[-CC-:B------:R-:W-:Y:S01]  /*d430*/  FFMA.FTZ R129, R85, R82.reuse, -R149.reuse ;  /* 0x0000005255817223 */ /* 0x180fe20000010895 */
[----:B------:R-:W-:-:S05]  /*d440*/  FFMA.FTZ R116, R84, R82, -R149 ;  /* 0x0000005254747223 */ /* 0x000fca0000010895 */
[----:B------:R-:W-:Y:S01]  /*d450*/  MUFU.EX2 R4, R4 ;  /* 0x0000000400047308 */ /* 0x000fe20000000800 */
[----:B------:R-:W2:Y:S07]  /*d460*/  SHFL.BFLY PT, R155, R120, 0x1, 0x1f ;  /* 0x0c201f00789b7f89 */ /* 0x000eae00000e0000 */
[----:B------:R-:W-:Y:S08]  /*d470*/  MUFU.EX2 R6, R6 ;  /* 0x0000000600067308 */ /* 0x000ff00000000800 */
[----:B------:R-:W-:Y:S01]  /*d480*/  MUFU.EX2 R153, R153 ;  /* 0x0000009900997308 */ /* 0x000fe20000000800 */
[----:B------:R-:W-:-:S02]  /*d490*/  WARPGROUP.DEPBAR.LE gsb0, 0x0 ;  /* 0x00008000000079c5 */ /* 0x000fc40000010000 */
[----:B------:R-:W-:-:S05]  /*d4a0*/  WARPGROUP.ARRIVE ;  /* 0x00000000000079c5 */ /* 0x000fca0000000000 */
[----:B------:R-:W-:Y:S01]  /*d4b0*/  MUFU.EX2 R10, R10 ;  /* 0x0000000a000a7308 */ /* 0x000fe20000000800 */
[----:B--2---:R-:W-:Y:S01]  /*d4c0*/  FMNMX.FTZ R155, R120, R155, !PT ;  /* 0x0000009b789b7209 */ /* 0x004fe20007810000 */
[----:B------:R-:W-:Y:S01]  /*d4d0*/  HGMMA.64x96x16.F32.BF16 R24, gdesc[UR28].tnspB, R24, gsb0 ;  /* 0x416000001c1879f0 */ /* 0x000fe20008001818 */
[----:B------:R-:W-:-:S03]  /*d4e0*/  UIADD3 UR28, UR6, 0xa80, URZ ;  /* 0x00000a80061c7890 */ /* 0x000fc6000fffe03f */
[CC--:B------:R-:W-:Y:S01]  /*d4f0*/  FMUL.FTZ R85, R155.reuse, R82.reuse ;  /* 0x000000529b557220 */ /* 0x0c0fe20000410000 */
[----:B------:R-:W-:Y:S01]  /*d500*/  UIADD3 UR30, UR7, 0x1c0, URZ ;  /* 0x000001c0071e7890 */ /* 0x000fe2000fffe03f */
[----:B------:R-:W-:Y:S01]  /*d510*/  FADD.FTZ R5, -R155, R5 ;  /* 0x000000059b057221 */ /* 0x000fe20000010100 */
[----:B------:R-:W-:Y:S01]  /*d520*/  UMOV UR29, 0xc0000010 ;  /* 0xc0000010001d7882 */ /* 0x000fe20000000000 */
[----:B------:R-:W-:Y:S01]  /*d530*/  UMOV UR31, 0x80000020 ;  /* 0x80000020001f7882 */ /* 0x000fe20000000000 */
[-CC-:B---3--:R-:W-:Y:S01]  /*d540*/  FFMA.FTZ R124, R21, R82.reuse, -R85.reuse ;  /* 0x00000052157c7223 */ /* 0x188fe20000010855 */
[-CC-:B------:R-:W-:Y:S01]  /*d550*/  FFMA.FTZ R21, R114, R82.reuse, -R85.reuse ;  /* 0x0000005272157223 */ /* 0x180fe20000010855 */
[-CC-:B------:R-:W-:Y:S01]  /*d560*/  FFMA.FTZ R114, R115, R82.reuse, -R85.reuse ;  /* 0x0000005273727223 */ /* 0x180fe20000010855 */
[-C--:B------:R-:W-:Y:S01]  /*d570*/  FMUL.FTZ R149, R5, R82.reuse ;  /* 0x0000005205957220 */ /* 0x080fe20000410000 */
[-CC-:B------:R-:W-:Y:S01]  /*d580*/  FFMA.FTZ R8, R8, R82.reuse, -R85.reuse ;  /* 0x0000005208087223 */ /* 0x180fe20000010855 */
[----:B------:R-:W-:Y:S01]  /*d590*/  FFMA.FTZ R115, R119, R82, -R85 ;  /* 0x0000005277737223 */ /* 0x000fe20000010855 */
[----:B------:R-:W-:-:S02]  /*d5a0*/  IMAD.U32 R119, RZ, RZ, UR46 ;  /* 0x0000002eff777e24 */ /* 0x000fc4000f8e00ff */
        /* <DEDUP_REMOVED lines=11> */
[----:B------:R-:W-:Y:S01]  /*d660*/  IADD3 R118, R16, 0x9, RZ ;  /* 0x0000000910767810 */ /* 0x000fe20007ffe0ff */
[----:B------:R-:W-:Y:S01]  /*d670*/  IMAD.U32 R127, RZ, RZ, UR45 ;  /* 0x0000002dff7f7e24 */ /* 0x000fe2000f8e00ff */
[----:B------:R-:W-:Y:S01]  /*d680*/  @!P1 LEA R110, R119, UR47, 0x3 ;  /* 0x0000002f776e9c11 */ /* 0x000fe2000f8e18ff */
[-CC-:B------:R-:W-:Y:S01]  /*d690*/  FFMA.FTZ R12, R12, R82.reuse, -R85.reuse ;  /* 0x000000520c0c7223 */ /* 0x180fe20000010855 */
[-CC-:B------:R-:W-:Y:S01]  /*d6a0*/  FFMA.FTZ R120, R126, R82.reuse, -R85.reuse ;  /* 0x000000527e787223 */ /* 0x180fe20000010855 */
[----:B------:R-:W-:Y:S01]  /*d6b0*/  SEL R126, R118, 0x9, !P2 ;  /* 0x00000009767e7807 */ /* 0x000fe20005000000 */
[----:B------:R-:W1:Y:S01]  /*d6c0*/  MUFU.EX2 R8, R8 ;  /* 0x0000000800087308 */ /* 0x000e620000000800 */
[----:B------:R-:W-:Y:S01]  /*d6d0*/  @!P1 VIADD R118, R110, 0x31c40 ;  /* 0x00031c406e769836 */ /* 0x000fe20000000000 */
[----:B------:R-:W-:Y:S01]  /*d6e0*/  @!P1 LEA R119, R127, UR47, 0x3 ;  /* 0x0000002f7f779c11 */ /* 0x000fe2000f8e18ff */
[-CC-:B------:R-:W-:Y:S01]  /*d6f0*/  FFMA.FTZ R110, R111, R82.reuse, -R85.reuse ;  /* 0x000000526f6e7223 */ /* 0x180fe20000010855 */
[-CC-:B------:R-:W-:Y:S01]  /*d700*/  FFMA.FTZ R84, R130, R82.reuse, -R85.reuse ;  /* 0x0000005282547223 */ /* 0x180fe20000010855 */
[-CC-:B------:R-:W-:Y:S01]  /*d710*/  FFMA.FTZ R98, R98, R82.reuse, -R85.reuse ;  /* 0x0000005262627223 */ /* 0x180fe20000010855 */
[----:B------:R-:W-:Y:S01]  /*d720*/  @!P1 PRMT R111, RZ, 0x654, R118 ;  /* 0x00000654ff6f9816 */ /* 0x000fe20000000076 */
[----:B------:R-:W-:Y:S01]  /*d730*/  @!P1 VIADD R118, R119, 0x31c60 ;  /* 0x00031c6077769836 */ /* 0x000fe20000000000 */
[----:B------:R-:W2:Y:S01]  /*d740*/  MUFU.EX2 R5, R5 ;  /* 0x0000000500057308 */ /* 0x000ea20000000800 */
[-CC-:B------:R-:W-:Y:S01]  /*d750*/  FFMA.FTZ R122, R122, R82.reuse, -R85.reuse ;  /* 0x000000527a7a7223 */ /* 0x180fe20000010855 */
[-CC-:B------:R-:W-:Y:S01]  /*d760*/  FFMA.FTZ R135, R135, R82.reuse, -R85.reuse ;  /* 0x0000005287877223 */ /* 0x180fe20000010855 */
[-CC-:B------:R-:W-:Y:S01]  /*d770*/  FFMA.FTZ R137, R137, R82.reuse, -R85.reuse ;  /* 0x0000005289897223 */ /* 0x180fe20000010855 */
[----:B------:R-:W-:Y:S01]  /*d780*/  @!P1 PRMT R119, RZ, 0x654, R118 ;  /* 0x00000654ff779816 */ /* 0x000fe20000000076 */
[-CC-:B------:R-:W-:Y:S01]  /*d790*/  FFMA.FTZ R139, R139, R82.reuse, -R85.reuse ;  /* 0x000000528b8b7223 */ /* 0x180fe20000010855 */
[-CC-:B------:R-:W-:Y:S01]  /*d7a0*/  FFMA.FTZ R141, R141, R82.reuse, -R85.reuse ;  /* 0x000000528d8d7223 */ /* 0x180fe20000010855 */
[--C-:B------:R-:W-:Y:S01]  /*d7b0*/  FFMA.FTZ R143, R143, R82, -R85.reuse ;  /* 0x000000528f8f7223 */ /* 0x100fe20000010855 */
[----:B------:R-:W3:Y:S01]  /*d7c0*/  MUFU.EX2 R12, R12 ;  /* 0x0000000c000c7308 */ /* 0x000ee20000000800 */
[----:B-1----:R-:W-:Y:S01]  /*d7d0*/  FFMA.FTZ R118, R149, R0, R8 ;  /* 0x0000000095767223 */ /* 0x002fe20000010008 */
[-CC-:B------:R-:W-:Y:S01]  /*d7e0*/  FFMA.FTZ R0, R99, R82.reuse, -R85.reuse ;  /* 0x0000005263007223 */ /* 0x180fe20000010855 */
[----:B------:R-:W-:Y:S01]  /*d7f0*/  FFMA.FTZ R79, R79, R82, -R85 ;  /* 0x000000524f4f7223 */ /* 0x000fe20000010855 */
[----:B------:R-:W-:Y:S01]  /*d800*/  ISETP.LT.AND P2, PT, RZ, UR61, PT ;  /* 0x0000003dff007c0c */ /* 0x000fe2000bf41270 */
[----:B------:R-:W-:-:S03]  /*d810*/  UMOV UR45, UR46 ;  /* 0x0000002e002d7c82 */ /* 0x000fc60008000000 */
[----:B------:R-:W1:Y:S01]  /*d820*/  MUFU.EX2 R128, R128 ;  /* 0x0000008000807308 */ /* 0x000e620000000800 */
[C---:B--2---:R-:W-:Y:S01]  /*d830*/  FADD.FTZ R99, R5.reuse, R118 ;  /* 0x0000007605637221 */ /* 0x044fe20000010000 */
[----:B------:R-:W-:Y:S01]  /*d840*/  F2FP.BF16.F32.PACK_AB R5, R5, R8 ;  /* 0x000000080505723e */ /* 0x000fe200000010ff */
[----:B------:R-:W-:-:S05]  /*d850*/  FFMA.FTZ R8, R103, R82, -R85 ;  /* 0x0000005267087223 */ /* 0x000fca0000010855 */
[----:B------:R-:W2:Y:S08]  /*d860*/  MUFU.EX2 R13, R13 ;  /* 0x0000000d000d7308 */ /* 0x000eb00000000800 */
[----:B------:R-:W-:Y:S08]  /*d870*/  MUFU.EX2 R11, R11 ;  /* 0x0000000b000b7308 */ /* 0x000ff00000000800 */
[----:B------:R-:W4:Y:S08]  /*d880*/  MUFU.EX2 R124, R124 ;  /* 0x0000007c007c7308 */ /* 0x000f300000000800 */
        /* <DEDUP_REMOVED lines=8> */
[----:B------:R-:W5:Y:S01]  /*d910*/  MUFU.EX2 R122, R122 ;  /* 0x0000007a007a7308 */ /* 0x000f620000000800 */
[----:B------:R-:W-:Y:S01]  /*d920*/  UMOV UR29, 0xc0000010 ;  /* 0xc0000010001d7882 */ /* 0x000fe20000000000 */
[----:B------:R-:W-:Y:S01]  /*d930*/  UMOV UR31, 0x80000020 ;  /* 0x80000020001f7882 */ /* 0x000fe20000000000 */
[----:B------:R-:W-:-:S05]  /*d940*/  UIADD3 UR6, UR61, -0x1, URZ ;  /* 0xffffffff3d067890 */ /* 0x000fca000fffe03f */
[----:B------:R-:W-:Y:S02]  /*d950*/  MUFU.EX2 R121, R121 ;  /* 0x0000007900797308 */ /* 0x000fe40000000800 */
[----:B------:R-:W-:-:S06]  /*d960*/  UMOV UR61, UR6 ;  /* 0x00000006003d7c82 */ /* 0x000fcc0008000000 */
        /* <DEDUP_REMOVED lines=36> */
[-C--:B------:R-:W-:Y:S01]  /*dbb0*/  FMUL.FTZ R33, R33, R74.reuse ;  /* 0x0000004a21217220 */ /* 0x080fe20000410000 */
[----:B---3--:R-:W-:Y:S01]  /*dbc0*/  FFMA.FTZ R111, R74, R3, R7 ;  /* 0x000000034a6f7223 */ /* 0x008fe20000010007 */
[----:B------:R3:W-:Y:S01]  /*dbd0*/  @!P1 SYNCS.ARRIVE.TRANS64.RED.A1T0 RZ, [R119+URZ], RZ ;  /* 0x000000ff77ff99a7 */ /* 0x0007e2000810043f */
[----:B------:R1:W3:Y:S01]  /*dbe0*/  MUFU.EX2 R3, R98 ;  /* 0x0000006200037308 */ /* 0x0002e20000000800 */
        /* <DEDUP_REMOVED lines=8> */
[C---:B-1----:R-:W-:Y:S01]  /*dc70*/  FADD.FTZ R98, R128.reuse, R7 ;  /* 0x0000000780627221 */ /* 0x042fe20000010000 */
[----:B------:R-:W-:Y:S01]  /*dc80*/  FADD.FTZ R111, R153, R118 ;  /* 0x00000076996f7221 */ /* 0x000fe20000010000 */
[----:B------:R-:W-:Y:S01]  /*dc90*/  F2FP.BF16.F32.PACK_AB R7, R128, R12 ;  /* 0x0000000c8007723e */ /* 0x000fe200000010ff */
[-C--:B------:R-:W-:Y:S01]  /*dca0*/  FFMA.FTZ R12, R90, R82.reuse, -R85 ;  /* 0x000000525a0c7223 */ /* 0x080fe20000010855 */
[----:B--2---:R-:W-:Y:S01]  /*dcb0*/  FADD.FTZ R103, R13, R98 ;  /* 0x000000620d677221 */ /* 0x004fe20000010000 */
[----:B------:R-:W-:Y:S01]  /*dcc0*/  FADD.FTZ R102, R10, R111 ;  /* 0x0000006f0a667221 */ /* 0x000fe20000010000 */
[-CC-:B------:R-:W-:Y:S01]  /*dcd0*/  FFMA.FTZ R98, R83, R82.reuse, -R85.reuse ;  /* 0x0000005253627223 */ /* 0x180fe20000010855 */
[-C--:B------:R-:W-:Y:S01]  /*dce0*/  FFMA.FTZ R90, R91, R82.reuse, -R85 ;  /* 0x000000525b5a7223 */ /* 0x080fe20000010855 */
[----:B----4-:R-:W-:Y:S01]  /*dcf0*/  FADD.FTZ R103, R124, R103 ;  /* 0x000000677c677221 */ /* 0x010fe20000010000 */
[----:B------:R-:W-:Y:S01]  /*dd00*/  FADD.FTZ R111, R11, R102 ;  /* 0x000000660b6f7221 */ /* 0x000fe20000010000 */
[-C--:B------:R-:W-:Y:S01]  /*dd10*/  FFMA.FTZ R102, R95, R82.reuse, -R85 ;  /* 0x000000525f667223 */ /* 0x080fe20000010855 */
[----:B------:R1:W-:Y:S01]  /*dd20*/  MUFU.EX2 R83, R12 ;  /* 0x0000000c00537308 */ /* 0x0003e20000000800 */
[----:B-----5:R-:W-:Y:S01]  /*dd30*/  FADD.FTZ R126, R84, R103 ;  /* 0x00000067547e7221 */ /* 0x020fe20000010000 */
[----:B------:R-:W-:Y:S01]  /*dd40*/  FADD.FTZ R118, R14, R111 ;  /* 0x0000006f0e767221 */ /* 0x000fe20000010000 */
[----:B------:R-:W-:Y:S01]  /*dd50*/  FFMA.FTZ R91, R133, R82, -R85 ;  /* 0x00000052855b7223 */ /* 0x000fe20000010855 */
[----:B------:R2:W-:Y:S01]  /*dd60*/  STSM.16.M88.4 [R22+0x24300], R4 ;  /* 0x0243000416007844 */ /* 0x0005e20000000200 */
[----:B------:R-:W-:Y:S01]  /*dd70*/  FADD.FTZ R103, R157, R126 ;  /* 0x0000007e9d677221 */ /* 0x000fe20000010000 */
[C---:B------:R-:W-:Y:S01]  /*dd80*/  FADD.FTZ R95, R15.reuse, R118 ;  /* 0x000000760f5f7221 */ /* 0x040fe20000010000 */
[----:B------:R-:W-:Y:S01]  /*dd90*/  F2FP.BF16.F32.PACK_AB R14, R15, R14 ;  /* 0x0000000e0f0e723e */ /* 0x000fe200000010ff */
[----:B------:R-:W4:Y:S01]  /*dda0*/  MUFU.EX2 R99, R99 ;  /* 0x0000006300637308 */ /* 0x000f220000000800 */
[----:B------:R-:W-:Y:S01]  /*ddb0*/  FADD.FTZ R126, R122, R103 ;  /* 0x000000677a7e7221 */ /* 0x000fe20000010000 */
[----:B------:R-:W-:Y:S01]  /*ddc0*/  FADD.FTZ R118, R78, R95 ;  /* 0x0000005f4e767221 */ /* 0x000fe20000010000 */
[----:B------:R-:W-:Y:S01]  /*ddd0*/  FFMA.FTZ R95, R87, R82, -R85 ;  /* 0x00000052575f7223 */ /* 0x000fe20000010855 */
[----:B------:R-:W-:Y:S01]  /*dde0*/  F2FP.BF16.F32.PACK_AB R15, R157, R84 ;  /* 0x000000549d0f723e */ /* 0x000fe200000010ff */
[----:B------:R-:W-:Y:S01]  /*ddf0*/  FADD.FTZ R103, R131, R126 ;  /* 0x0000007e83677221 */ /* 0x000fe20000010000 */
[C---:B------:R-:W-:Y:S01]  /*de00*/  FADD.FTZ R87, R121.reuse, R118 ;  /* 0x0000007679577221 */ /* 0x040fe20000010000 */
[----:B------:R-:W-:Y:S01]  /*de10*/  F2FP.BF16.F32.PACK_AB R84, R121, R78 ;  /* 0x0000004e7954723e */ /* 0x000fe200000010ff */
[----:B------:R-:W5:Y:S01]  /*de20*/  MUFU.EX2 R90, R90 ;  /* 0x0000005a005a7308 */ /* 0x000f620000000800 */
[----:B-1----:R-:W-:Y:S01]  /*de30*/  FADD.FTZ R12, R120, R103 ;  /* 0x00000067780c7221 */ /* 0x002fe20000010000 */
[----:B------:R-:W-:Y:S01]  /*de40*/  FADD.FTZ R118, R86, R87 ;  /* 0x0000005756767221 */ /* 0x000fe20000010000 */
[----:B------:R-:W-:Y:S01]  /*de50*/  F2FP.BF16.F32.PACK_AB R13, R124, R13 ;  /* 0x0000000d7c0d723e */ /* 0x000fe200000010ff */
[----:B------:R-:W-:Y:S01]  /*de60*/  FMUL.FTZ R37, R37, R74 ;  /* 0x0000004a25257220 */ /* 0x000fe20000410000 */
[C---:B------:R-:W-:Y:S01]  /*de70*/  F2FP.BF16.F32.PACK_AB R86, R125.reuse, R86 ;  /* 0x000000567d56723e */ /* 0x040fe200000010ff */
[----:B------:R-:W-:Y:S01]  /*de80*/  FADD.FTZ R85, R125, R118 ;  /* 0x000000767d557221 */ /* 0x000fe20000010000 */
[----:B------:R-:W-:Y:S01]  /*de90*/  FADD.FTZ R118, R123, R12 ;  /* 0x0000000c7b767221 */ /* 0x000fe20000010000 */
[----:B------:R-:W-:Y:S01]  /*dea0*/  F2FP.BF16.F32.PACK_AB R12, R11, R10 ;  /* 0x0000000a0b0c723e */ /* 0x000fe200000010ff */
[----:B------:R-:W1:Y:S01]  /*deb0*/  MUFU.EX2 R92, R92 ;  /* 0x0000005c005c7308 */ /* 0x000e620000000800 */
[----:B------:R-:W-:Y:S01]  /*dec0*/  FADD.FTZ R126, R94, R85 ;  /* 0x000000555e7e7221 */ /* 0x000fe20000010000 */
[----:B------:R-:W-:Y:S01]  /*ded0*/  FADD.FTZ R11, R21, R118 ;  /* 0x00000076150b7221 */ /* 0x000fe20000010000 */
[----:B------:R-:W-:Y:S01]  /*dee0*/  F2FP.BF16.F32.PACK_AB R87, R123, R120 ;  /* 0x000000787b57723e */ /* 0x000fe200000010ff */
[----:B------:R5:W-:Y:S01]  /*def0*/  STSM.16.M88.4 [R22+0x25b00], R12 ;  /* 0x025b000c16007844 */ /* 0x000be20000000200 */
[----:B------:R-:W-:Y:S01]  /*df00*/  FADD.FTZ R85, R113, R126 ;  /* 0x0000007e71557221 */ /* 0x000fe20000010000 */
[----:B------:R-:W-:Y:S01]  /*df10*/  FADD.FTZ R11, R114, R11 ;  /* 0x0000000b720b7221 */ /* 0x000fe20000010000 */
[----:B------:R-:W-:Y:S01]  /*df20*/  FMUL.FTZ R40, R40, R74 ;  /* 0x0000004a28287220 */ /* 0x000fe20000410000 */
[----:B------:R-:W1:Y:S01]  /*df30*/  MUFU.EX2 R91, R91 ;  /* 0x0000005b005b7308 */ /* 0x000e620000000800 */
[----:B--2---:R-:W-:Y:S01]  /*df40*/  FADD.FTZ R4, R112, R85 ;  /* 0x0000005570047221 */ /* 0x004fe20000010000 */
[----:B------:R-:W-:Y:S01]  /*df50*/  FADD.FTZ R6, R20, R11 ;  /* 0x0000000b14067221 */ /* 0x000fe20000010000 */
[----:B------:R-:W-:Y:S01]  /*df60*/  F2FP.BF16.F32.PACK_AB R85, R131, R122 ;  /* 0x0000007a8355723e */ /* 0x000fe200000010ff */
        /* <DEDUP_REMOVED lines=8> */
[----:B------:R-:W-:Y:S01]  /*dff0*/  STSM.16.M88.4 [R22+0x27300], R84 ;  /* 0x0273005416007844 */ /* 0x000fe20000000200 */
[----:B------:R-:W-:Y:S01]  /*e000*/  FADD.FTZ R7, R105, R4 ;  /* 0x0000000469077221 */ /* 0x000fe20000010000 */
[----:B------:R-:W-:Y:S01]  /*e010*/  FADD.FTZ R6, R106, R5 ;  /* 0x000000056a067221 */ /* 0x000fe20000010000 */
[----:B------:R-:W-:Y:S01]  /*e020*/  F2FP.BF16.F32.PACK_AB R5, R114, R21 ;  /* 0x000000157205723e */ /* 0x000fe200000010ff */
[----:B------:R-:W2:Y:S01]  /*e030*/  MUFU.EX2 R102, R102 ;  /* 0x0000006600667308 */ /* 0x000ea20000000800 */
[----:B------:R-:W-:Y:S01]  /*e040*/  FADD.FTZ R78, R108, R7 ;  /* 0x000000076c4e7221 */ /* 0x000fe20000010000 */
[----:B------:R-:W-:Y:S01]  /*e050*/  FADD.FTZ R11, R107, R6 ;  /* 0x000000066b0b7221 */ /* 0x000fe20000010000 */
[----:B------:R-:W-:Y:S01]  /*e060*/  F2FP.BF16.F32.PACK_AB R7, R115, R20 ;  /* 0x000000147307723e */ /* 0x000fe200000010ff */
[----:B------:R-:W-:Y:S01]  /*e070*/  FMUL.FTZ R45, R45, R74 ;  /* 0x0000004a2d2d7220 */ /* 0x000fe20000410000 */
[----:B------:R-:W-:Y:S01]  /*e080*/  FADD.FTZ R21, R109, R78 ;  /* 0x0000004e6d157221 */ /* 0x000fe20000010000 */
[----:B------:R-:W-:Y:S01]  /*e090*/  FADD.FTZ R20, R110, R11 ;  /* 0x0000000b6e147221 */ /* 0x000fe20000010000 */
[----:B------:R-:W-:Y:S01]  /*e0a0*/  F2FP.BF16.F32.PACK_AB R4, R113, R94 ;  /* 0x0000005e7104723e */ /* 0x000fe200000010ff */
[----:B------:R-:W2:Y:S01]  /*e0b0*/  MUFU.EX2 R80, R80 ;  /* 0x0000005000507308 */ /* 0x000ea20000000800 */
[----:B------:R-:W-:Y:S01]  /*e0c0*/  FADD.FTZ R78, R96, R21 ;  /* 0x00000015604e7221 */ /* 0x000fe20000010000 */
[----:B---3--:R-:W-:Y:S01]  /*e0d0*/  FADD.FTZ R11, R3, R20 ;  /* 0x00000014030b7221 */ /* 0x008fe20000010000 */
[----:B------:R-:W-:Y:S01]  /*e0e0*/  F2FP.BF16.F32.PACK_AB R6, R117, R112 ;  /* 0x000000707506723e */ /* 0x000fe200000010ff */
[----:B------:R-:W-:Y:S01]  /*e0f0*/  FMUL.FTZ R48, R48, R74 ;  /* 0x0000004a30307220 */ /* 0x000fe20000410000 */
[----:B------:R-:W-:Y:S01]  /*e100*/  FADD.FTZ R21, R97, R78 ;  /* 0x0000004e61157221 */ /* 0x000fe20000010000 */
[----:B------:R-:W-:Y:S01]  /*e110*/  FADD.FTZ R20, R0, R11 ;  /* 0x0000000b00147221 */ /* 0x000fe20000010000 */
[----:B------:R-:W-:Y:S01]  /*e120*/  F2FP.BF16.F32.PACK_AB R105, R106, R9 ;  /* 0x000000096a69723e */ /* 0x000fe200000010ff */
[----:B------:R-:W3:Y:S01]  /*e130*/  MUFU.EX2 R135, R135 ;  /* 0x0000008700877308 */ /* 0x000ee20000000800 */
[----:B------:R-:W-:Y:S01]  /*e140*/  FADD.FTZ R78, R100, R21 ;  /* 0x00000015644e7221 */ /* 0x000fe20000010000 */
[----:B----4-:R-:W-:Y:S01]  /*e150*/  FADD.FTZ R11, R99, R20 ;  /* 0x00000014630b7221 */ /* 0x010fe20000010000 */
[----:B------:R4:W-:Y:S01]  /*e160*/  STSM.16.M88.4 [R22+0x28b00], R4 ;  /* 0x028b000416007844 */ /* 0x0009e20000000200 */
[----:B------:R-:W-:Y:S01]  /*e170*/  F2FP.BF16.F32.PACK_AB R96, R97, R96 ;  /* 0x000000606160723e */ /* 0x000fe200000010ff */
[----:B------:R-:W-:Y:S01]  /*e180*/  FADD.FTZ R9, R101, R78 ;  /* 0x0000004e65097221 */ /* 0x000fe20000010000 */
[----:B-----5:R-:W-:Y:S01]  /*e190*/  FADD.FTZ R12, R8, R11 ;  /* 0x0000000b080c7221 */ /* 0x020fe20000010000 */
[----:B------:R-:W-:Y:S01]  /*e1a0*/  F2FP.BF16.F32.PACK_AB R97, R0, R3 ;  /* 0x000000030061723e */ /* 0x000fe200000010ff */
[----:B------:R-:W5:Y:S01]  /*e1b0*/  MUFU.EX2 R81, R81 ;  /* 0x0000005100517308 */ /* 0x000f620000000800 */
[----:B------:R-:W-:Y:S01]  /*e1c0*/  F2FP.BF16.F32.PACK_AB R99, R8, R99 ;  /* 0x000000630863723e */ /* 0x000fe200000010ff */
[----:B------:R-:W-:Y:S01]  /*e1d0*/  FMUL.FTZ R49, R49, R74 ;  /* 0x0000004a31317220 */ /* 0x000fe20000410000 */
[----:B------:R-:W-:Y:S01]  /*e1e0*/  F2FP.BF16.F32.PACK_AB R106, R109, R108 ;  /* 0x0000006c6d6a723e */ /* 0x000fe200000010ff */
[-C--:B------:R-:W-:Y:S01]  /*e1f0*/  FMUL.FTZ R52, R52, R74.reuse ;  /* 0x0000004a34347220 */ /* 0x080fe20000410000 */
[----:B------:R-:W-:Y:S01]  /*e200*/  F2FP.BF16.F32.PACK_AB R107, R110, R107 ;  /* 0x0000006b6e6b723e */ /* 0x000fe200000010ff */
[-C--:B------:R-:W-:Y:S01]  /*e210*/  FMUL.FTZ R53, R53, R74.reuse ;  /* 0x0000004a35357220 */ /* 0x080fe20000410000 */
[-C--:B------:R-:W-:Y:S01]  /*e220*/  FMUL.FTZ R56, R56, R74.reuse ;  /* 0x0000004a38387220 */ /* 0x080fe20000410000 */
[----:B------:R1:W5:Y:S01]  /*e230*/  MUFU.EX2 R10, R98 ;  /* 0x00000062000a7308 */ /* 0x0003620000000800 */
[----:B------:R-:W-:Y:S01]  /*e240*/  FMUL.FTZ R57, R57, R74 ;  /* 0x0000004a39397220 */ /* 0x000fe20000410000 */
[----:B------:R-:W-:Y:S01]  /*e250*/  STSM.16.M88.4 [R22+0x2a300], R104 ;  /* 0x02a3006816007844 */ /* 0x000fe20000000200 */
[----:B----4-:R-:W-:Y:S01]  /*e260*/  FADD.FTZ R4, R88, R9 ;  /* 0x0000000958047221 */ /* 0x010fe20000010000 */
[----:B------:R-:W-:Y:S01]  /*e270*/  FADD.FTZ R5, R83, R12 ;  /* 0x0000000c53057221 */ /* 0x000fe20000010000 */
[C---:B------:R-:W-:Y:S01]  /*e280*/  F2FP.BF16.F32.PACK_AB R88, R89.reuse, R88 ;  /* 0x000000585958723e */ /* 0x040fe200000010ff */
[----:B------:R-:W-:Y:S01]  /*e290*/  FMUL.FTZ R60, R60, R74 ;  /* 0x0000004a3c3c7220 */ /* 0x000fe20000410000 */
[----:B------:R-:W-:Y:S01]  /*e2a0*/  FADD.FTZ R7, R89, R4 ;  /* 0x0000000459077221 */ /* 0x000fe20000010000 */
[----:B------:R-:W-:Y:S01]  /*e2b0*/  FADD.FTZ R0, R90, R5 ;  /* 0x000000055a007221 */ /* 0x000fe20000010000 */
[----:B------:R-:W4:Y:S01]  /*e2c0*/  MUFU.EX2 R116, R116 ;  /* 0x0000007400747308 */ /* 0x000f220000000800 */
[----:B-1----:R-:W-:Y:S01]  /*e2d0*/  F2FP.BF16.F32.PACK_AB R98, R101, R100 ;  /* 0x000000646562723e */ /* 0x002fe200000010ff */
[----:B------:R-:W-:Y:S01]  /*e2e0*/  FADD.FTZ R4, R92, R7 ;  /* 0x000000075c047221 */ /* 0x000fe20000010000 */
[----:B------:R-:W-:Y:S01]  /*e2f0*/  FADD.FTZ R3, R91, R0 ;  /* 0x000000005b037221 */ /* 0x000fe20000010000 */
[----:B------:R-:W-:Y:S01]  /*e300*/  F2FP.BF16.F32.PACK_AB R89, R90, R83 ;  /* 0x000000535a59723e */ /* 0x000fe200000010ff */
[----:B------:R-:W-:Y:S01]  /*e310*/  FMUL.FTZ R61, R61, R74 ;  /* 0x0000004a3d3d7220 */ /* 0x000fe20000410000 */
[C---:B--2---:R-:W-:Y:S01]  /*e320*/  FADD.FTZ R5, R93.reuse, R4 ;  /* 0x000000045d057221 */ /* 0x044fe20000010000 */
[----:B------:R-:W-:Y:S01]  /*e330*/  FADD.FTZ R0, R102, R3 ;  /* 0x0000000366007221 */ /* 0x000fe20000010000 */
[----:B------:R-:W1:Y:S01]  /*e340*/  MUFU.EX2 R137, R137 ;  /* 0x0000008900897308 */ /* 0x000e620000000800 */
[----:B------:R-:W-:Y:S01]  /*e350*/  F2FP.BF16.F32.PACK_AB R90, R93, R92 ;  /* 0x0000005c5d5a723e */ /* 0x000fe200000010ff */
[----:B------:R-:W-:Y:S01]  /*e360*/  FADD.FTZ R4, R80, R5 ;  /* 0x0000000550047221 */ /* 0x000fe20000010000 */
[----:B---3--:R-:W-:Y:S01]  /*e370*/  FADD.FTZ R3, R135, R0 ;  /* 0x0000000087037221 */ /* 0x008fe20000010000 */
[----:B------:R-:W-:Y:S01]  /*e380*/  F2FP.BF16.F32.PACK_AB R91, R102, R91 ;  /* 0x0000005b665b723e */ /* 0x000fe200000010ff */
[----:B------:R-:W-:Y:S01]  /*e390*/  STSM.16.M88.4 [R22+0x2bb00], R96 ;  /* 0x02bb006016007844 */ /* 0x000fe20000000200 */
[----:B-----5:R-:W-:Y:S01]  /*e3a0*/  FADD.FTZ R5, R81, R4 ;  /* 0x0000000451057221 */ /* 0x020fe20000010000 */
[----:B------:R-:W-:Y:S01]  /*e3b0*/  FADD.FTZ R0, R10, R3 ;  /* 0x000000030a007221 */ /* 0x000fe20000010000 */
[----:B------:R-:W2:Y:S01]  /*e3c0*/  MUFU.EX2 R129, R129 ;  /* 0x0000008100817308 */ /* 0x000ea20000000800 */
[----:B------:R-:W-:Y:S01]  /*e3d0*/  STSM.16.M88.4 [R22+0x2d300], R88 ;  /* 0x02d3005816007844 */ /* 0x000fe20000000200 */
[----:B----4-:R-:W-:Y:S01]  /*e3e0*/  FADD.FTZ R4, R116, R5 ;  /* 0x0000000574047221 */ /* 0x010fe20000010000 */
[----:B------:R-:W-:Y:S01]  /*e3f0*/  F2FP.BF16.F32.PACK_AB R5, R10, R135 ;  /* 0x000000870a05723e */ /* 0x000fe200000010ff */
[-C--:B------:R-:W-:Y:S01]  /*e400*/  FMUL.FTZ R64, R64, R74.reuse ;  /* 0x0000004a40407220 */ /* 0x080fe20000410000 */
[-C--:B------:R-:W-:Y:S01]  /*e410*/  FMUL.FTZ R65, R65, R74.reuse ;  /* 0x0000004a41417220 */ /* 0x080fe20000410000 */
[-C--:B------:R-:W-:Y:S01]  /*e420*/  FMUL.FTZ R68, R68, R74.reuse ;  /* 0x0000004a44447220 */ /* 0x080fe20000410000 */
[----:B------:R-:W-:Y:S01]  /*e430*/  FMUL.FTZ R69, R69, R74 ;  /* 0x0000004a45457220 */ /* 0x000fe20000410000 */
        /* <DEDUP_REMOVED lines=10> */
[----:B------:R-:W-:Y:S01]  /*e4e0*/  F2FP.BF16.F32.PACK_AB R4, R81, R80 ;  /* 0x000000505104723e */ /* 0x000fe200000010ff */
[-C--:B------:R-:W-:Y:S01]  /*e4f0*/  FMUL.FTZ R38, R38, R149.reuse ;  /* 0x0000009526267220 */ /* 0x080fe20000410000 */
[----:B------:R-:W-:Y:S01]  /*e500*/  F2FP.BF16.F32.PACK_AB R6, R129, R116 ;  /* 0x000000748106723e */ /* 0x000fe200000010ff */
        /* <DEDUP_REMOVED lines=24> */
[----:B------:R-:W-:Y:S01]  /*e690*/  FMUL.FTZ R71, R71, R149 ;  /* 0x0000009547477220 */ /* 0x000fe20000410000 */
[----:B---3--:R-:W-:-:S02]  /*e6a0*/  MOV R5, R155 ;  /* 0x0000009b00057202 */ /* 0x008fc40000000f00 */
[----:B------:R-:W-:Y:S01]  /*e6b0*/  MUFU.EX2 R76, R76 ;  /* 0x0000004c004c7308 */ /* 0x000fe20000000800 */
[C---:B----4-:R-:W-:Y:S01]  /*e6c0*/  FADD.FTZ R3, R73.reuse, R8 ;  /* 0x0000000849037221 */ /* 0x050fe20000010000 */
[----:B------:R-:W-:Y:S01]  /*e6d0*/  F2FP.BF16.F32.PACK_AB R8, R73, R72 ;  /* 0x000000484908723e */ /* 0x000fe200000010ff */
[----:B------:R-:W-:-:S05]  /*e6e0*/  IMAD.MOV.U32 R4, RZ, RZ, R75 ;  /* 0x000000ffff047224 */ /* 0x000fca00078e004b */
[----:B------:R-:W2:Y:S01]  /*e6f0*/  MUFU.EX2 R77, R77 ;  /* 0x0000004d004d7308 */ /* 0x000ea20000000800 */
[C---:B-1----:R-:W-:Y:S01]  /*e700*/  FADD.FTZ R0, R9.reuse, R0 ;  /* 0x0000000009007221 */ /* 0x042fe20000010000 */
[----:B------:R-:W-:-:S06]  /*e710*/  F2FP.BF16.F32.PACK_AB R9, R9, R139 ;  /* 0x0000008b0909723e */ /* 0x000fcc00000010ff */
[----:B------:R-:W1:Y:S08]  /*e720*/  MUFU.EX2 R143, R143 ;  /* 0x0000008f008f7308 */ /* 0x000e700000000800 */
[----:B------:R-:W3:Y:S01]  /*e730*/  MUFU.EX2 R79, R79 ;  /* 0x0000004f004f7308 */ /* 0x000ee20000000800 */
[----:B--2---:R-:W-:Y:S01]  /*e740*/  F2FP.BF16.F32.PACK_AB R10, R77, R76 ;  /* 0x0000004c4d0a723e */ /* 0x004fe200000010ff */
[----:B------:R-:W-:-:S04]  /*e750*/  FADD.FTZ R76, R76, R3 ;  /* 0x000000034c4c7221 */ /* 0x000fc80000010000 */
        /* <DEDUP_REMOVED lines=10> */
[----:B--2---:R-:W2:Y:S02]  /*e800*/  FENCE.VIEW.ASYNC.S ;  /* 0x00000000000073c6 */ /* 0x004ea40000000000 */
[----:B--2---:R-:W-:Y:S01]  /*e810*/  NOP ;  /* 0x0000000000007918 */ /* 0x004fe20000000000 */
[----:B------:R-:W-:Y:S05]  /*e820*/  @P2 BRA `(.L_x_9811) ;  /* 0xffffffbc00ec2947 */ /* 0x000fea000383ffff */
.L_x_9802:
[----:B------:R-:W-:Y:S06]  /*e830*/  BAR.ARV 0x8, 0x1a0 ;  /* 0x0206800000007b1d */ /* 0x000fec0000002000 */
[----:B------:R-:W-:Y:S05]  /*e840*/  @!P0 BRA `(.L_x_9812) ;  /* 0x0000000000048947 */ /* 0x000fea0003800000 */
[----:B------:R-:W-:Y:S01]  /*e850*/  BPT.TRAP 0x1 ;  /* 0x000000040000795c */ /* 0x000fe20000300000 */
.L_x_9812:
[----:B------:R-:W-:Y:S01]  /*e860*/  R2UR UR4, R148 ;  /* 0x00000000940472ca */ /* 0x000fe200000e0000 */
[----:B------:R-:W-:-:S12]  /*e870*/  ULEA UR10, UR46, UR47, 0x3 ;  /* 0x0000002f2e0a7291 */ /* 0x000fd8000f8e183f */
[----:B------:R-:W-:-:S05]  /*e880*/  IMAD.U32 R4, RZ, RZ, UR4 ;  /* 0x00000004ff047e24 */ /* 0x000fca000f8e00ff */
[----:B------:R-:W-:-:S04]  /*e890*/  SHF.L.U32 R4, R4, 0x1f, RZ ;  /* 0x0000001f04047819 */ /* 0x000fc800000006ff */
[----:B------:R2:W3:Y:S01]  /*e8a0*/  SYNCS.PHASECHK.TRANS64.TRYWAIT P2, [UR10+0x31c50], R4 ;  /* 0x031c5004ff0075a7 */ /* 0x0004e2000804014a */
[----:B------:R-:W-:Y:S05]  /*e8b0*/  @!P0 BRA `(.L_x_9813) ;  /* 0x0000000000048947 */ /* 0x000fea0003800000 */
[----:B------:R-:W-:Y:S01]  /*e8c0*/  BPT.TRAP 0x1 ;  /* 0x000000040000795c */ /* 0x000fe20000300000 */
.L_x_9813:
[----:B---3--:R-:W-:Y:S05]  /*e8d0*/  @P2 BRA `(.L_x_9814) ;  /* 0x0000000000082947 */ /* 0x008fea0003800000 */
[----:B------:R-:W3:Y:S02]  /*e8e0*/  SYNCS.PHASECHK.TRANS64.TRYWAIT P0, [UR10+0x31c50], R4 ;  /* 0x031c5004ff0075a7 */ /* 0x000ee4000800014a */
[----:B---3--:R-:W-:Y:S05]  /*e8f0*/  @!P0 BRA `(.L_x_9815) ;  /* 0x0000004800f08947 */ /* 0x008fea0003800000 */
.L_x_9814:
[----:B------:R-:W-:Y:S01]  /*e900*/  UIADD3 UR47, UR47, 0x200, URZ ;  /* 0x000002002f2f7890 */ /* 0x000fe2000fffe03f */
[----:B------:R-:W-:Y:S01]  /*e910*/  R2UR UR4, R145 ;  /* 0x00000000910472ca */ /* 0x000fe200000e0000 */
[----:B------:R-:W-:Y:S01]  /*e920*/  WARPGROUP.ARRIVE ;  /* 0x00000000000079c5 */ /* 0x000fe20000000000 */
[----:B------:R-:W-:Y:S01]  /*e930*/  UMOV UR5, 0xc0000010 ;  /* 0xc000001000057882 */ /* 0x000fe20000000000 */
[----:B------:R-:W-:Y:S01]  /*e940*/  USHF.R.U32.HI UR47, URZ, 0x4, UR47 ;  /* 0x000000043f2f7899 */ /* 0x000fe2000801162f */
[----:B---3--:R-:W3:Y:S01]  /*e950*/  SHFL.BFLY PT, R5, R0, 0x2, 0x1f ;  /* 0x0c401f0000057f89 */ /* 0x008ee200000e0000 */
[----:B------:R-:W-:Y:S01]  /*e960*/  UMOV UR7, 0x80000020 ;  /* 0x8000002000077882 */ /* 0x000fe20000000000 */
[----:B------:R-:W-:Y:S01]  /*e970*/  IMAD.MOV.U32 R21, RZ, RZ, RZ ;  /* 0x000000ffff157224 */ /* 0x000fe200078e00ff */
[----:B------:R-:W-:Y:S01]  /*e980*/  ULOP3.LUT UR47, UR47, 0x3fff, URZ, 0xc0, !UPT ;  /* 0x00003fff2f2f7892 */ /* 0x000fe2000f8ec03f */
[----:B--2---:R-:W2:Y:S01]  /*e990*/  SHFL.BFLY PT, R4, R3, 0x2, 0x1f ;  /* 0x0c401f0003047f89 */ /* 0x004ea200000e0000 */
[----:B-1----:R-:W-:Y:S01]  /*e9a0*/  IMAD.MOV.U32 R8, RZ, RZ, RZ ;  /* 0x000000ffff087224 */ /* 0x002fe200078e00ff */
[----:B------:R-:W-:Y:S01]  /*e9b0*/  R2UR UR11, R148 ;  /* 0x00000000940b72ca */ /* 0x000fe200000e0000 */
[----:B------:R-:W-:Y:S01]  /*e9c0*/  ULOP3.LUT UR8, UR47, 0x2400000, URZ, 0xfc, !UPT ;  /* 0x024000002f087892 */ /* 0x000fe2000f8efc3f */
[----:B------:R-:W-:Y:S01]  /*e9d0*/  IMAD.U32 R12, RZ, RZ, UR10 ;  /* 0x0000000aff0c7e24 */ /* 0x000fe2000f8e00ff */
[----:B------:R-:W-:Y:S01]  /*e9e0*/  ULOP3.LUT UR9, UR4, 0x10000, URZ, 0xfc, !UPT ;  /* 0x0001000004097892 */ /* 0x000fe2000f8efc3f */
[----:B------:R-:W-:Y:S01]  /*e9f0*/  IADD3 R18, R18, 0x1, RZ ;  /* 0x0000000112127810 */ /* 0x000fe20007ffe0ff */
[----:B------:R-:W-:-:S02]  /*ea00*/  UIMAD UR8, UR46, 0x6c0, UR8 ;  /* 0x000006c02e0878a4 */ /* 0x000fc4000f8e0208 */
[----:B------:R-:W-:-:S03]  /*ea10*/  UIADD3 UR46, UR46, 0x1, URZ ;  /* 0x000000012e2e7890 */ /* 0x000fc6000fffe03f */
[----:B------:R-:W-:Y:S01]  /*ea20*/  UMOV UR4, UR9 ;  /* 0x0000000900047c82 */ /* 0x000fe20008000000 */
[----:B------:R-:W-:Y:S01]  /*ea30*/  UISETP.NE.AND UP0, UPT, UR46, 0x2, UPT ;  /* 0x000000022e00788c */ /* 0x000fe2000bf05270 */
[----:B------:R-:W-:Y:S02]  /*ea40*/  UMOV UR6, UR8 ;  /* 0x0000000800067c82 */ /* 0x000fe40008000000 */
[----:B------:R-:W-:Y:S01]  /*ea50*/  HGMMA.64x96x16.F32.BF16 R24, gdesc[UR4].tnspB, R24, gsb0 ;  /* 0x41600000041879f0 */ /* 0x000fe20008001818 */
[----:B------:R-:W-:Y:S02]  /*ea60*/  UIADD3 UR4, UR9, 0x180, URZ ;  /* 0x0000018009047890 */ /* 0x000fe4000fffe03f */
[----:B------:R-:W-:Y:S01]  /*ea70*/  UIADD3 UR6, UR8, 0x40, URZ ;  /* 0x0000004008067890 */ /* 0x000fe2000fffe03f */
[----:B---3--:R-:W-:Y:S01]  /*ea80*/  FADD.FTZ R6, R5, R0 ;  /* 0x0000000005067221 */ /* 0x008fe20000010000 */
[----:B------:R-:W-:Y:S01]  /*ea90*/  UMOV UR5, 0xc0000010 ;  /* 0xc000001000057882 */ /* 0x000fe20000000000 */
[----:B------:R-:W-:Y:S01]  /*eaa0*/  UMOV UR7, 0x80000020 ;  /* 0x8000002000077882 */ /* 0x000fe20000000000 */
[----:B--2---:R-:W-:Y:S01]  /*eab0*/  FADD.FTZ R4, R4, R3 ;  /* 0x0000000304047221 */ /* 0x004fe20000010000 */
[----:B------:R-:W-:Y:S01]  /*eac0*/  MOV R0, 0xff800000 ;  /* 0xff80000000007802 */ /* 0x000fe20000000f00 */
[----:B------:R-:W1:Y:S01]  /*ead0*/  SHFL.BFLY PT, R7, R6, 0x1, 0x1f ;  /* 0x0c201f0006077f89 */ /* 0x000e6200000e0000 */
[----:B------:R-:W-:Y:S01]  /*eae0*/  IMAD.MOV.U32 R3, RZ, RZ, -0x800000 ;  /* 0xff800000ff037424 */ /* 0x000fe200078e00ff */
[----:B------:R-:W-:-:S02]  /*eaf0*/  USEL UR46, UR46, URZ, UP0 ;  /* 0x0000003f2e2e7287 */ /* 0x000fc40008000000 */
[----:B------:R-:W2:Y:S01]  /*eb00*/  SHFL.BFLY PT, R5, R4, 0x1, 0x1f ;  /* 0x0c201f0004057f89 */ /* 0x000ea200000e0000 */
[----:B-1----:R-:W-:Y:S01]  /*eb10*/  FADD.FTZ R10, R6, R7 ;  /* 0x00000007060a7221 */ /* 0x002fe20000010000 */
[----:B--2---:R-:W-:-:S04]  /*eb20*/  FADD.FTZ R9, R4, R5 ;  /* 0x0000000504097221 */ /* 0x004fc80000010000 */
[----:B------:R-:W-:Y:S02]  /*eb30*/  FSETP.NE.FTZ.AND P2, PT, R10, RZ, PT ;  /* 0x000000ff0a00720b */ /* 0x000fe40003f55000 */
[----:B------:R-:W-:-:S11]  /*eb40*/  FSETP.NE.FTZ.AND P0, PT, R9, RZ, PT ;  /* 0x000000ff0900720b */ /* 0x000fd60003f15000 */
[----:B------:R-:W1:Y:S01]  /*eb50*/  @P2 MUFU.LG2 R7, R10 ;  /* 0x0000000a00072308 */ /* 0x000e620000000c00 */
[C---:B------:R-:W-:Y:S01]  /*eb60*/  @P2 FMUL.FTZ R11, R82.reuse, 0.69314718246459960938 ;  /* 0x3f317218520b2820 */ /* 0x040fe20000410000 */
[----:B------:R-:W-:-:S06]  /*eb70*/  @P0 FMUL.FTZ R4, R82, 0.69314718246459960938 ;  /* 0x3f31721852040820 */ /* 0x000fcc0000410000 */
        /* <DEDUP_REMOVED lines=63> */
[----:B------:R-:W-:-:S06]  /*ef70*/  ULOP3.LUT UR11, UR11, UR4, URZ, 0x3c, !UPT ;  /* 0x000000040b0b7292 */ /* 0x000fcc000f8e3c3f */
[----:B------:R-:W-:Y:S01]  /*ef80*/  IMAD.U32 R148, RZ, RZ, UR11 ;  /* 0x0000000bff947e24 */ /* 0x000fe2000f8e00ff */
[----:B------:R-:W-:Y:S02]  /*ef90*/  WARPGROUP.DEPBAR.LE gsb0, 0x0 ;  /* 0x00008000000079c5 */ /* 0x000fe40000010000 */
        /* <DEDUP_REMOVED lines=49> */
.L_x_9785:
        /* <DEDUP_REMOVED lines=11> */
[----:B------:R-:W-:Y:S01]  /*f360*/  SHF.R.S32.HI R54, RZ, 0x1f, R51 ;  /* 0x0000001fff367819 */ /* 0x000fe20000011433 */
[----:B------:R-:W-:Y:S01]  /*f370*/  USHF.R.S32.HI UR5, URZ, 0x1f, UR43 ;  /* 0x0000001f3f057899 */ /* 0x000fe2000801142b */
[----:B------:R-:W-:Y:S02]  /*f380*/  LOP3.LUT R10, R17, 0x180, RZ, 0xc0, !PT ;  /* 0x00000180110a7812 */ /* 0x000fe400078ec0ff */
[----:B------:R-:W-:Y:S01]  /*f390*/  IADD3 R5, P5, R150, 0x20, RZ ;  /* 0x0000002096057810 */ /* 0x000fe20007fbe0ff */
[----:B------:R-:W-:Y:S01]  /*f3a0*/  ULDC.64 UR6, c[0x0][0xb70] ;  /* 0x0002dc0000067ab9 */ /* 0x000fe20000000a00 */
[----:B------:R-:W-:Y:S01]  /*f3b0*/  SHF.R.U64 R10, R10, 0x3, RZ ;  /* 0x000000030a0a7819 */ /* 0x000fe200000012ff */
[----:B------:R-:W-:Y:S01]  /*f3c0*/  UIMAD UR5, UR5, UR6, URZ ;  /* 0x00000006050572a4 */ /* 0x000fe2000f8e023f */
[----:B------:R-:W-:Y:S01]  /*f3d0*/  LOP3.LUT R8, R5, 0x180, RZ, 0xc0, !PT ;  /* 0x0000018005087812 */ /* 0x000fe200078ec0ff */
[----:B------:R-:W-:Y:S01]  /*f3e0*/  UIMAD.WIDE.U32 UR8, UR43, UR6, URZ ;  /* 0x000000062b0872a5 */ /* 0x000fe2000f8e003f */
[----:B------:R-:W-:Y:S01]  /*f3f0*/  LOP3.LUT R10, R10, R17, RZ, 0x3c, !PT ;  /* 0x000000110a0a7212 */ /* 0x000fe200078e3cff */
[----:B------:R-:W-:Y:S01]  /*f400*/  UIMAD UR5, UR43, UR7, UR5 ;  /* 0x000000072b0572a4 */ /* 0x000fe2000f8e0205 */
[----:B------:R-:W-:Y:S01]  /*f410*/  LEA.HI R17, R54, R51, RZ, 0x7 ;  /* 0x0000003336117211 */ /* 0x000fe200078f38ff */
[----:B------:R-:W-:Y:S01]  /*f420*/  USHF.R.S32.HI UR6, URZ, 0x1f, UR44 ;  /* 0x0000001f3f067899 */ /* 0x000fe2000801142c */
[----:B------:R-:W-:Y:S01]  /*f430*/  SHF.R.U64 R8, R8, 0x3, RZ ;  /* 0x0000000308087819 */ /* 0x000fe200000012ff */
[----:B------:R-:W-:Y:S01]  /*f440*/  UIADD3 UR5, UR9, UR5, URZ ;  /* 0x0000000509057290 */ /* 0x000fe2000fffe03f */
[----:B------:R-:W-:Y:S01]  /*f450*/  LOP3.LUT R58, R17, 0xffffff80, RZ, 0xc0, !PT ;  /* 0xffffff80113a7812 */ /* 0x000fe200078ec0ff */
[----:B------:R-:W-:Y:S01]  /*f460*/  ULDC.64 UR10, c[0x0][0x208] ;  /* 0x00008200000a7ab9 */ /* 0x000fe20000000a00 */
[----:B------:R-:W-:-:S02]  /*f470*/  LOP3.LUT R8, R8, R5, RZ, 0x3c, !PT ;  /* 0x0000000508087212 */ /* 0x000fc400078e3cff */
[C---:B------:R-:W-:Y:S01]  /*f480*/  LOP3.LUT R5, R150.reuse, 0x180, RZ, 0xc0, !PT ;  /* 0x0000018096057812 */ /* 0x040fe200078ec0ff */
[----:B------:R-:W-:Y:S01]  /*f490*/  IMAD.IADD R58, R51, 0x1, -R58 ;  /* 0x00000001333a7824 */ /* 0x000fe200078e0a3a */
[C---:B------:R-:W-:Y:S02]  /*f4a0*/  IADD3 R35, P1, R150.reuse, 0x6020, RZ ;  /* 0x0000602096237810 */ /* 0x040fe40007f3e0ff */
[----:B------:R-:W-:Y:S02]  /*f4b0*/  IADD3 R27, P3, R150, 0x3020, RZ ;  /* 0x00003020961b7810 */ /* 0x000fe40007f7e0ff */
[----:B------:R-:W-:Y:S02]  /*f4c0*/  LOP3.LUT P0, RZ, R58, 0x3, RZ, 0xc0, !PT ;  /* 0x000000033aff7812 */ /* 0x000fe4000780c0ff */
[----:B------:R-:W-:Y:S01]  /*f4d0*/  SHF.R.U64 R5, R5, 0x3, RZ ;  /* 0x0000000305057819 */ /* 0x000fe200000012ff */
[----:B------:R-:W1:Y:S01]  /*f4e0*/  LDC.64 R58, c[0x0][0xb78] ;  /* 0x0002de00ff3a7b82 */ /* 0x000e620000000a00 */
[----:B------:R-:W-:-:S02]  /*f4f0*/  LOP3.LUT R34, R35, 0x180, RZ, 0xc0, !PT ;  /* 0x0000018023227812 */ /* 0x000fc400078ec0ff */
[----:B------:R-:W-:Y:S02]  /*f500*/  LOP3.LUT R26, R27, 0x180, RZ, 0xc0, !PT ;  /* 0x000001801b1a7812 */ /* 0x000fe400078ec0ff */
[----:B------:R-:W-:Y:S01]  /*f510*/  LOP3.LUT R4, R5, R150, RZ, 0x3c, !PT ;  /* 0x0000009605047212 */ /* 0x000fe200078e3cff */
[----:B------:R-:W-:Y:S01]  /*f520*/  IMAD.MOV.U32 R5, RZ, RZ, R151 ;  /* 0x000000ffff057224 */ /* 0x000fe200078e0097 */
[----:B------:R-:W-:Y:S02]  /*f530*/  SHF.R.U64 R34, R34, 0x3, RZ ;  /* 0x0000000322227819 */ /* 0x000fe400000012ff */
[----:B------:R-:W-:Y:S02]  /*f540*/  SHF.R.U64 R26, R26, 0x3, RZ ;  /* 0x000000031a1a7819 */ /* 0x000fe400000012ff */
[----:B------:R-:W-:Y:S02]  /*f550*/  IADD3 R31, P2, R150, 0x6000, RZ ;  /* 0x00006000961f7810 */ /* 0x000fe40007f5e0ff */
[----:B------:R-:W-:-:S02]  /*f560*/  LOP3.LUT R34, R34, R35, RZ, 0x3c, !PT ;  /* 0x0000002322227212 */ /* 0x000fc400078e3cff */
[----:B------:R-:W-:Y:S02]  /*f570*/  MOV R35, R4 ;  /* 0x0000000400237202 */ /* 0x000fe40000000f00 */
[----:B------:R-:W-:Y:S02]  /*f580*/  F2FP.BF16.F32.PACK_AB R4, R77, R80 ;  /* 0x000000504d04723e */ /* 0x000fe400000010ff */
[----:B------:R-:W-:Y:S02]  /*f590*/  F2FP.BF16.F32.PACK_AB R5, R11, R78 ;  /* 0x0000004e0b05723e */ /* 0x000fe400000010ff */
[----:B------:R-:W-:Y:S01]  /*f5a0*/  F2FP.BF16.F32.PACK_AB R6, R6, R9 ;  /* 0x000000090606723e */ /* 0x000fe200000010ff */
[--C-:B------:R-:W-:Y:S01]  /*f5b0*/  IMAD.X R9, RZ, RZ, R151.reuse, P5 ;  /* 0x000000ffff097224 */ /* 0x100fe200028e0697 */
[----:B------:R-:W-:Y:S02]  /*f5c0*/  F2FP.BF16.F32.PACK_AB R7, R7, R76 ;  /* 0x0000004c0707723e */ /* 0x000fe400000010ff */
[----:B------:R-:W-:Y:S01]  /*f5d0*/  LOP3.LUT R26, R26, R27, RZ, 0x3c, !PT ;  /* 0x0000001b1a1a7212 */ /* 0x000fe200078e3cff */
[----:B------:R-:W-:Y:S01]  /*f5e0*/  IMAD.X R27, RZ, RZ, R151, P3 ;  /* 0x000000ffff1b7224 */ /* 0x000fe200018e0697 */
[----:B------:R-:W-:Y:S01]  /*f5f0*/  LOP3.LUT R30, R31, 0x180, RZ, 0xc0, !PT ;  /* 0x000001801f1e7812 */ /* 0x000fe200078ec0ff */
[----:B------:R2:W-:Y:S01]  /*f600*/  STSM.16.M88.4 [R35], R4 ;  /* 0x0000000423007844 */ /* 0x0005e20000000200 */
[----:B------:R-:W-:-:S02]  /*f610*/  IADD3.X R11, RZ, R151, RZ, P4, !PT ;  /* 0x00000097ff0b7210 */ /* 0x000fc400027fe4ff */
[----:B------:R-:W-:Y:S02]  /*f620*/  SHF.R.U64 R30, R30, 0x3, RZ ;  /* 0x000000031e1e7819 */ /* 0x000fe400000012ff */
[----:B------:R-:W-:Y:S01]  /*f630*/  MOV R17, R26 ;  /* 0x0000001a00117202 */ /* 0x000fe20000000f00 */
[----:B------:R-:W-:Y:S01]  /*f640*/  IMAD.U32 R26, RZ, RZ, UR8 ;  /* 0x00000008ff1a7e24 */ /* 0x000fe2000f8e00ff */
[----:B------:R-:W-:Y:S01]  /*f650*/  MOV R27, UR9 ;  /* 0x00000009001b7c02 */ /* 0x000fe20008000f00 */
[----:B------:R-:W-:Y:S01]  /*f660*/  IMAD.U32 R27, RZ, RZ, UR5 ;  /* 0x00000005ff1b7e24 */ /* 0x000fe2000f8e00ff */
[----:B------:R-:W-:Y:S01]  /*f670*/  LOP3.LUT R30, R30, R31, RZ, 0x3c, !PT ;  /* 0x0000001f1e1e7212 */ /* 0x000fe200078e3cff */
[----:B------:R-:W-:Y:S01]  /*f680*/  IMAD.X R31, RZ, RZ, R151, P2 ;  /* 0x000000ffff1f7224 */ /* 0x000fe200010e0697 */
[----:B------:R-:W-:Y:S01]  /*f690*/  LEA.HI R62, R54, R51, RZ, 0x5 ;  /* 0x00000033363e7211 */ /* 0x000fe200078f28ff */
[C---:B-1----:R-:W-:Y:S01]  /*f6a0*/  IMAD.WIDE.U32 R26, R58.reuse, UR44, R26 ;  /* 0x0000002c3a1a7c25 */ /* 0x042fe2000f8e001a */
[----:B------:R-:W-:Y:S01]  /*f6b0*/  MOV R54, R10 ;  /* 0x0000000a00367202 */ /* 0x000fe20000000f00 */
[----:B------:R-:W-:Y:S01]  /*f6c0*/  ULDC UR5, c[0x0][0xa88] ;  /* 0x0002a20000057ab9 */ /* 0x000fe20000000800 */
[----:B------:R-:W-:Y:S01]  /*f6d0*/  F2FP.BF16.F32.PACK_AB R10, R41, R36 ;  /* 0x00000024290a723e */ /* 0x000fe200000010ff */
[----:B--2---:R-:W-:Y:S01]  /*f6e0*/  IMAD.X R35, RZ, RZ, R151, P1 ;  /* 0x000000ffff237224 */ /* 0x004fe200008e0697 */
[----:B------:R-:W-:Y:S01]  /*f6f0*/  MOV R30, R30 ;  /* 0x0000001e001e7202 */ /* 0x000fe20000000f00 */
[----:B------:R-:W-:Y:S01]  /*f700*/  IMAD R4, R58, UR6, RZ ;  /* 0x000000063a047c24 */ /* 0x000fe2000f8e02ff */
[----:B------:R-:W-:Y:S01]  /*f710*/  MOV R55, R8 ;  /* 0x0000000800377202 */ /* 0x000fe20000000f00 */
[----:B------:R-:W-:Y:S01]  /*f720*/  ULDC.64 UR6, c[0x0][0xb40] ;  /* 0x0002d00000067ab9 */ /* 0x000fe20000000a00 */
[----:B------:R-:W-:Y:S01]  /*f730*/  MOV R34, R34 ;  /* 0x0000002200227202 */ /* 0x000fe20000000f00 */
        /* <DEDUP_REMOVED lines=10> */
[----:B------:R-:W-:Y:S02]  /*f7e0*/  F2FP.BF16.F32.PACK_AB R8, R40, R37 ;  /* 0x000000252808723e */ /* 0x000fe400000010ff */
[----:B------:R-:W-:Y:S01]  /*f7f0*/  F2FP.BF16.F32.PACK_AB R9, R56, R57 ;  /* 0x000000393809723e */ /* 0x000fe200000010ff */
[----:B------:R1:W-:Y:S01]  /*f800*/  STSM.16.M88.4 [R55], R4 ;  /* 0x0000000437007844 */ /* 0x0003e20000000200 */
[----:B------:R-:W-:-:S02]  /*f810*/  F2FP.BF16.F32.PACK_AB R11, R52, R53 ;  /* 0x00000035340b723e */ /* 0x000fc400000010ff */
[----:B------:R-:W-:Y:S02]  /*f820*/  ISETP.GE.OR P0, PT, R36, UR5, P0 ;  /* 0x0000000524007c0c */ /* 0x000fe40008706670 */
[----:B------:R-:W-:Y:S01]  /*f830*/  F2FP.BF16.F32.PACK_AB R12, R13, R12 ;  /* 0x0000000c0d0c723e */ /* 0x000fe200000010ff */
[----:B------:R-:W-:Y:S01]  /*f840*/  STSM.16.M88.4 [R54], R8 ;  /* 0x0000000836007844 */ /* 0x000fe20000000200 */
[----:B------:R-:W-:Y:S02]  /*f850*/  F2FP.BF16.F32.PACK_AB R14, R15, R14 ;  /* 0x0000000e0f0e723e */ /* 0x000fe400000010ff */
[----:B------:R-:W-:Y:S02]  /*f860*/  IADD3.X R36, R31, R27, R51, P2, !PT ;  /* 0x0000001b1f247210 */ /* 0x000fe400017fe433 */
        /* <DEDUP_REMOVED lines=12> */
[----:B-1----:R-:W-:Y:S02]  /*f930*/  SHF.R.S32.HI R6, RZ, 0x5, R62 ;  /* 0x00000005ff067819 */ /* 0x002fe4000001143e */
[C---:B------:R-:W-:Y:S01]  /*f940*/  LEA R4, P2, R35.reuse, UR6, 0x2 ;  /* 0x0000000623047c11 */ /* 0x040fe2000f8410ff */
[----:B------:R-:W-:Y:S03]  /*f950*/  STSM.16.M88.4 [R34], R24 ;  /* 0x0000001822007844 */ /* 0x000fe60000000200 */
        /* <DEDUP_REMOVED lines=39> */
.L_x_9819:
[----:B------:R-:W-:Y:S05]  /*fbd0*/  BSYNC B0 ;  /* 0x0000000000007941 */ /* 0x000fea0003800000 */
.L_x_9818:
[----:B------:R-:W-:Y:S05]  /*fbe0*/  BRA `(.L_x_9817) ;  /* 0x00000004009c7947 */ /* 0x000fea0003800000 */
.L_x_9816:
[----:B------:R-:W1:Y:S01]  /*fbf0*/  LDC R14, c[0x0][0xdac] ;  /* 0x00036b00ff0e7b82 */ /* 0x000e620000000800 */
[----:B------:R-:W-:Y:S01]  /*fc00*/  ISETP.GT.AND P0, PT, R51, 0xbf, PT ;  /* 0x000000bf3300780c */ /* 0x000fe20003f04270 */
[----:B------:R-:W-:Y:S01]  /*fc10*/  USHF.R.S32.HI UR5, URZ, 0x1f, UR43 ;  /* 0x0000001f3f057899 */ /* 0x000fe2000801142b */
[----:B------:R-:W-:Y:S01]  /*fc20*/  SHF.R.S32.HI R0, RZ, 0x1f, R51 ;  /* 0x0000001fff007819 */ /* 0x000fe20000011433 */
[----:B------:R-:W-:Y:S01]  /*fc30*/  USHF.R.S32.HI UR6, URZ, 0x1f, UR44 ;  /* 0x0000001f3f067899 */ /* 0x000fe2000801142c */
[----:B------:R-:W-:Y:S02]  /*fc40*/  BSSY B0, `(.L_x_9820) ;  /* 0x000001d000007945 */ /* 0x000fe40003800000 */
[----:B------:R-:W-:Y:S01]  /*fc50*/  LEA.HI R15, R0, R51, RZ, 0x2 ;  /* 0x00000033000f7211 */ /* 0x000fe200078f10ff */
[----:B------:R-:W2:Y:S03]  /*fc60*/  LDC R20, c[0x0][0xa88] ;  /* 0x0002a200ff147b82 */ /* 0x000ea60000000800 */
[----:B------:R-:W-:-:S05]  /*fc70*/  LOP3.LUT R0, R15, 0x1ffffffc, RZ, 0xc0, !PT ;  /* 0x1ffffffc0f007812 */ /* 0x000fca00078ec0ff */
[----:B------:R-:W3:Y:S01]  /*fc80*/  LDC.64 R10, c[0x0][0xae0] ;  /* 0x0002b800ff0a7b82 */ /* 0x000ee20000000a00 */
[----:B------:R-:W-:-:S07]  /*fc90*/  IMAD.IADD R51, R51, 0x1, -R0 ;  /* 0x0000000133337824 */ /* 0x000fce00078e0a00 */
[----:B------:R-:W4:Y:S01]  /*fca0*/  LDC.64 R12, c[0x0][0xae8] ;  /* 0x0002ba00ff0c7b82 */ /* 0x000f220000000a00 */
[----:B------:R-:W-:Y:S05]  /*fcb0*/  @P0 BRA `(.L_x_9821) ;  /* 0x0000000000540947 */ /* 0x000fea0003800000 */
[----:B------:R-:W-:Y:S01]  /*fcc0*/  IADD3 R4, R17, -0x80, R2 ;  /* 0xffffff8011047810 */ /* 0x000fe20007ffe002 */
[----:B------:R-:W-:-:S03]  /*fcd0*/  ULDC UR7, c[0x0][0xa88] ;  /* 0x0002a20000077ab9 */ /* 0x000fc60000000800 */
[----:B------:R-:W-:-:S13]  /*fce0*/  ISETP.GE.AND P0, PT, R4, UR7, PT ;  /* 0x0000000704007c0c */ /* 0x000fda000bf06270 */
[----:B------:R-:W-:Y:S05]  /*fcf0*/  @P0 BRA `(.L_x_9821) ;  /* 0x0000000000440947 */ /* 0x000fea0003800000 */
[----:B------:R-:W5:Y:S01]  /*fd00*/  LDC.64 R6, c[0x0][0xb70] ;  /* 0x0002dc00ff067b82 */ /* 0x000f620000000a00 */
[----:B------:R-:W-:Y:S01]  /*fd10*/  SHF.R.S32.HI R5, RZ, 0x1f, R4 ;  /* 0x0000001fff057819 */ /* 0x000fe20000011404 */
[----:B------:R-:W-:Y:S01]  /*fd20*/  ULDC.64 UR8, c[0x0][0xb40] ;  /* 0x0002d00000087ab9 */ /* 0x000fe20000000a00 */
[----:B------:R-:W-:-:S05]  /*fd30*/  ULDC.64 UR10, c[0x0][0x208] ;  /* 0x00008200000a7ab9 */ /* 0x000fca0000000a00 */
[----:B------:R-:W1:Y:S01]  /*fd40*/  LDC.64 R8, c[0x0][0xb78] ;  /* 0x0002de00ff087b82 */ /* 0x000e620000000a00 */
[C---:B-----5:R-:W-:Y:S02]  /*fd50*/  IMAD R0, R6.reuse, UR5, RZ ;  /* 0x0000000506007c24 */ /* 0x060fe4000f8e02ff */
[----:B------:R-:W-:-:S04]  /*fd60*/  IMAD.WIDE.U32 R4, R6, UR43, R4 ;  /* 0x0000002b06047c25 */ /* 0x000fc8000f8e0004 */
[----:B------:R-:W-:Y:S02]  /*fd70*/  IMAD R3, R7, UR43, R0 ;  /* 0x0000002b07037c24 */ /* 0x000fe4000f8e0200 */
[----:B-1----:R-:W-:-:S03]  /*fd80*/  IMAD R0, R8, UR6, RZ ;  /* 0x0000000608007c24 */ /* 0x002fc6000f8e02ff */
        /* <DEDUP_REMOVED lines=8> */
.L_x_9821:
[----:B------:R-:W-:Y:S05]  /*fe10*/  BSYNC B0 ;  /* 0x0000000000007941 */ /* 0x000fea0003800000 */
.L_x_9820:
[----:B------:R-:W-:Y:S01]  /*fe20*/  R2UR UR7, R147 ;  /* 0x00000000930772ca */ /* 0x000fe200000e0000 */
[----:B---3--:R-:W-:Y:S01]  /*fe30*/  IMAD R0, R10, UR5, RZ ;  /* 0x000000050a007c24 */ /* 0x008fe2000f8e02ff */
[----:B------:R-:W-:Y:S01]  /*fe40*/  SHF.R.S32.HI R4, RZ, 0x2, R15 ;  /* 0x00000002ff047819 */ /* 0x000fe2000001140f */
[----:B------:R-:W-:Y:S01]  /*fe50*/  IMAD.SHL.U32 R8, R51, 0x8, RZ ;  /* 0x0000000833087824 */ /* 0x000fe200078e00ff */
[----:B------:R-:W-:Y:S01]  /*fe60*/  BSSY B0, `(.L_x_9822) ;  /* 0x0000026000007945 */ /* 0x000fe20003800000 */
[----:B-1----:R-:W-:Y:S01]  /*fe70*/  IMAD R3, R11, UR43, R0 ;  /* 0x0000002b0b037c24 */ /* 0x002fe2000f8e0200 */
[----:B------:R-:W-:Y:S02]  /*fe80*/  IADD3 R0, R4, 0x60, RZ ;  /* 0x0000006004007810 */ /* 0x000fe40007ffe0ff */
[----:B------:R-:W-:-:S05]  /*fe90*/  SHF.R.S32.HI R9, RZ, 0x1f, R8 ;  /* 0x0000001fff097819 */ /* 0x000fca0000011408 */
[----:B------:R-:W-:Y:S01]  /*fea0*/  ULOP3.LUT UR5, URZ, UR7, URZ, 0x33, !UPT ;  /* 0x000000073f057292 */ /* 0x000fe2000f8e333f */
[----:B------:R-:W-:-:S04]  /*feb0*/  IMAD.WIDE.U32 R6, R10, UR43, R8 ;  /* 0x0000002b0a067c25 */ /* 0x000fc8000f8e0008 */
[----:B----4-:R-:W-:Y:S02]  /*fec0*/  IMAD R10, R12, UR6, RZ ;  /* 0x000000060c0a7c24 */ /* 0x010fe4000f8e02ff */
[----:B------:R-:W-:Y:S02]  /*fed0*/  VIADD R15, R14, UR5 ;  /* 0x000000050e0f7c36 */ /* 0x000fe40008000000 */
[----:B------:R-:W-:Y:S02]  /*fee0*/  IMAD.IADD R7, R7, 0x1, R3 ;  /* 0x0000000107077824 */ /* 0x000fe400078e0203 */
[----:B--2---:R-:W-:Y:S02]  /*fef0*/  IMAD R5, R15, -0xc0, R20 ;  /* 0xffffff400f057824 */ /* 0x004fe400078e0214 */
[----:B------:R-:W-:Y:S02]  /*ff00*/  IMAD R3, R13, UR44, R10 ;  /* 0x0000002c0d037c24 */ /* 0x000fe4000f8e020a */
[----:B------:R-:W-:Y:S01]  /*ff10*/  IMAD.WIDE.U32 R10, R12, UR44, R6 ;  /* 0x0000002c0c0a7c25 */ /* 0x000fe2000f8e0006 */
[----:B------:R-:W-:-:S02]  /*ff20*/  ISETP.GE.AND P0, PT, R4, R5, PT ;  /* 0x000000050400720c */ /* 0x000fc40003f06270 */
[----:B------:R-:W-:Y:S01]  /*ff30*/  ISETP.GE.AND P3, PT, R0, R5, PT ;  /* 0x000000050000720c */ /* 0x000fe20003f66270 */
[----:B------:R-:W-:Y:S01]  /*ff40*/  IMAD.IADD R13, R11, 0x1, R3 ;  /* 0x000000010b0d7824 */ /* 0x000fe200078e0203 */
[----:B------:R-:W-:-:S03]  /*ff50*/  SHF.R.S32.HI R5, RZ, 0x1f, R4 ;  /* 0x0000001fff057819 */ /* 0x000fc60000011404 */
[----:B------:R-:W-:-:S06]  /*ff60*/  IMAD.WIDE R6, R15, 0xc0, R4 ;  /* 0x000000c00f067825 */ /* 0x000fcc00078e0204 */
[----:B------:R-:W-:Y:S05]  /*ff70*/  @P0 BRA `(.L_x_9823) ;  /* 0x0000000000500947 */ /* 0x000fea0003800000 */
        /* <DEDUP_REMOVED lines=20> */
.L_x_9823:
[----:B------:R-:W-:Y:S05]  /*100c0*/  BSYNC B0 ;  /* 0x0000000000007941 */ /* 0x000fea0003800000 */
.L_x_9822:
[----:B------:R-:W-:Y:S04]  /*100d0*/  BSSY B0, `(.L_x_9817) ;  /* 0x0000018000007945 */ /* 0x000fe80003800000 */
[----:B------:R-:W-:Y:S05]  /*100e0*/  @P3 BRA `(.L_x_9824) ;  /* 0x0000000000583947 */ /* 0x000fea0003800000 */
[----:B------:R-:W-:Y:S01]  /*100f0*/  IADD3 R3, P0, R6, 0x60, RZ ;  /* 0x0000006006037810 */ /* 0x000fe20007f1e0ff */
[----:B------:R-:W-:Y:S01]  /*10100*/  ULDC UR5, c[0x0][0xa8c] ;  /* 0x0002a30000057ab9 */ /* 0x000fe20000000800 */
[----:B------:R-:W-:Y:S01]  /*10110*/  MOV R5, R13 ;  /* 0x0000000d00057202 */ /* 0x000fe20000000f00 */
[----:B------:R-:W-:Y:S01]  /*10120*/  ULDC.64 UR6, c[0x0][0xad8] ;  /* 0x0002b60000067ab9 */ /* 0x000fe20000000a00 */
[----:B------:R-:W-:Y:S01]  /*10130*/  IMAD.MOV.U32 R4, RZ, RZ, R10 ;  /* 0x000000ffff047224 */ /* 0x000fe200078e000a */
[C---:B------:R-:W-:Y:S01]  /*10140*/  ISETP.GE.AND P1, PT, R8.reuse, UR5, PT ;  /* 0x0000000508007c0c */ /* 0x040fe2000bf26270 */
[----:B------:R-:W-:Y:S01]  /*10150*/  IMAD.X R6, RZ, RZ, R7, P0 ;  /* 0x000000ffff067224 */ /* 0x000fe200000e0607 */
[----:B------:R-:W-:Y:S01]  /*10160*/  ULDC.64 UR8, c[0x0][0x208] ;  /* 0x0000820000087ab9 */ /* 0x000fe20000000a00 */
        /* <DEDUP_REMOVED lines=14> */
.L_x_9824:
[----:B------:R-:W-:Y:S05]  /*10250*/  BSYNC B0 ;  /* 0x0000000000007941 */ /* 0x000fea0003800000 */
.L_x_9817:
[----:B--2---:R-:W2:Y:S02]  /*10260*/  LDC R0, c[0x0][0xda8] ;  /* 0x00036a00ff007b82 */ /* 0x004ea40000000800 */
[----:B--2---:R-:W-:-:S13]  /*10270*/  ISETP.LE.AND P0, PT, R0, UR4, PT ;  /* 0x0000000400007c0c */ /* 0x004fda000bf03270 */
[----:B------:R-:W-:Y:S05]  /*10280*/  @!P0 BRA `(.L_x_9825) ;  /* 0xffffff0800f08947 */ /* 0x000fea000383ffff */
[----:B------:R-:W-:Y:S05]  /*10290*/  EXIT ;  /* 0x000000000000794d */ /* 0x000fea0003800000 */
.L_x_9781:
[----:B------:R-:W-:-:S08]  /*102a0*/  NOP ;  /* 0x0000000000007918 */ /* 0x000fd00000000000 */
[----:B------:R-:W1:-:S00]  /*102b0*/  USETMAXREG.DEALLOC.CTAPOOL 0x20 ;  /* 0x00000020000079c8 */ /* 0x000e4000080e0500 */
[----:B-1----:R-:W-:-:S05]  /*102c0*/  LOP3.LUT R16, R0, 0x3, RZ, 0xc0, !PT ;  /* 0x0000000300107812 */ /* 0x002fca00078ec0ff */
[----:B------:R-:W1:Y:S02]  /*102d0*/  SHFL.IDX PT, R0, R16, RZ, 0x1f ;  /* 0x00001fff10007589 */ /* 0x000e6400000e0000 */
[----:B-1----:R-:W-:-:S13]  /*102e0*/  ISETP.NE.AND P0, PT, R0, RZ, PT ;  /* 0x000000ff0000720c */ /* 0x002fda0003f05270 */
[----:B------:R-:W-:Y:S05]  /*102f0*/  @P0 EXIT ;  /* 0x000000000000094d */ /* 0x000fea0003800000 */
[----:B------:R-:W1:Y:S01]  /*10300*/  S2UR UR4, SR_CTAID.X ;  /* 0x00000000000479c3 */ /* 0x000e620000002500 */
[----:B------:R-:W-:Y:S01]  /*10310*/  IMAD.MOV.U32 R23, RZ, RZ, RZ ;  /* 0x000000ffff177224 */ /* 0x000fe200078e00ff */
[----:B------:R-:W-:Y:S01]  /*10320*/  MOV R22, 0x1 ;  /* 0x0000000100167802 */ /* 0x000fe20000000f00 */
[----:B------:R-:W-:-:S05]  /*10330*/  IMAD.MOV.U32 R19, RZ, RZ, RZ ;  /* 0x000000ffff137224 */ /* 0x000fca00078e00ff */
[----:B------:R-:W1:Y:S02]  /*10340*/  LDC R0, c[0x0][0xda8] ;  /* 0x00036a00ff007b82 */ /* 0x000e640000000800 */
[----:B-1----:R-:W-:-:S13]  /*10350*/  ISETP.LE.AND P0, PT, R0, UR4, PT ;  /* 0x0000000400007c0c */ /* 0x002fda000bf03270 */
[----:B------:R-:W-:Y:S05]  /*10360*/  @P0 BRA `(.L_x_9826) ;  /* 0x0000002c000c0947 */ /* 0x000fea0003800000 */
[----:B------:R-:W-:Y:S01]  /*10370*/  LOP3.LUT R27, R2, 0x1f, RZ, 0xc0, !PT ;  /* 0x0000001f021b7812 */ /* 0x000fe200078ec0ff */
[----:B------:R-:W-:Y:S01]  /*10380*/  IMAD.U32 R26, RZ, RZ, UR4 ;  /* 0x00000004ff1a7e24 */ /* 0x000fe2000f8e00ff */
[----:B------:R-:W-:Y:S01]  /*10390*/  MOV R23, RZ ;  /* 0x000000ff00177202 */ /* 0x000fe20000000f00 */
[----:B------:R-:W-:Y:S01]  /*103a0*/  IMAD.MOV.U32 R19, RZ, RZ, RZ ;  /* 0x000000ffff137224 */ /* 0x000fe200078e00ff */
[----:B------:R-:W-:Y:S01]  /*103b0*/  ULDC UR44, c[0x0][0xc] ;  /* 0x00000300002c7ab9 */ /* 0x000fe20000000800 */
[----:B------:R-:W-:Y:S01]  /*103c0*/  IMAD.MOV.U32 R22, RZ, RZ, 0x1 ;  /* 0x00000001ff167424 */ /* 0x000fe200078e00ff */
[----:B------:R-:W-:-:S06]  /*103d0*/  ULDC.64 UR38, c[0x0][0x198] ;  /* 0x0000660000267ab9 */ /* 0x000fcc0000000a00 */
.L_x_9874:
        /* <DEDUP_REMOVED lines=21> */
.L_x_9827:
[----:B------:R-:W-:Y:S01]  /*10530*/  ULDC UR9, c[0x0][0xdc4] ;  /* 0x0003710000097ab9 */ /* 0x000fe20000000800 */
[----:B------:R-:W-:Y:S01]  /*10540*/  UMOV UR7, UR8 ;  /* 0x0000000800077c82 */ /* 0x000fe20008000000 */
[----:B------:R-:W-:-:S11]  /*10550*/  UISETP.NE.AND UP0, UPT, UR9, 0x1, UPT ;  /* 0x000000010900788c */ /* 0x000fd6000bf05270 */
[----:B------:R-:W-:Y:S02]  /*10560*/  @UP0 ULDC.64 UR10, c[0x0][0xdc8] ;  /* 0x00037200000a0ab9 */ /* 0x000fe40000000a00 */
[----:B------:R-:W-:-:S04]  /*10570*/  UIMAD.WIDE.U32 UR4, UR8, UR10, URZ ;  /* 0x0000000a080472a5 */ /* 0x000fc8000f8e003f */
[----:B------:R-:W-:-:S04]  /*10580*/  @UP0 USHF.R.U32.HI UR7, URZ, UR11, UR5 ;  /* 0x0000000b3f070299 */ /* 0x000fc80008011605 */
[----:B------:R-:W-:-:S12]  /*10590*/  UIMAD UR4, UR7, UR9, URZ ;  /* 0x00000009070472a4 */ /* 0x000fd8000f8e023f */
.L_x_9828:
        /* <DEDUP_REMOVED lines=9> */
[----:B------:R-:W-:Y:S01]  /*10630*/  UIMAD UR41, UR5, 0xc0, URZ ;  /* 0x000000c0052978a4 */ /* 0x000fe2000f8e023f */
        /* <DEDUP_REMOVED lines=17> */
[----:B------:R-:W-:Y:S02]  /*10750*/  IMAD R2, R3, R4, R2 ;  /* 0x0000000403027224 */ /* 0x000fe400078e0202 */
[----:B------:R-:W-:-:S04]  /*10760*/  IMAD.HI R0, R0, 0x38e38e39, RZ ;  /* 0x38e38e3900007827 */ /* 0x000fc800078e02ff */
[----:B------:R-:W-:Y:S01]  /*10770*/  IMAD.HI R2, R2, 0x38e38e39, RZ ;  /* 0x38e38e3902027827 */ /* 0x000fe200078e02ff */
[----:B------:R-:W-:-:S04]  /*10780*/  SHF.R.U32.HI R3, RZ, 0x1f, R0 ;  /* 0x0000001fff037819 */ /* 0x000fc80000011600 */
[----:B------:R-:W-:Y:S02]  /*10790*/  SHF.R.U32.HI R5, RZ, 0x1f, R2 ;  /* 0x0000001fff057819 */ /* 0x000fe40000011602 */
[----:B------:R-:W-:Y:S02]  /*107a0*/  LEA.HI.SX32 R3, R0, R3, 0x1b ;  /* 0x0000000300037211 */ /* 0x000fe400078fdaff */
[----:B------:R-:W-:-:S04]  /*107b0*/  LEA.HI.SX32 R2, R2, R5, 0x1b ;  /* 0x0000000502027211 */ /* 0x000fc800078fdaff */
[----:B------:R-:W-:-:S04]  /*107c0*/  VIMNMX R25, R3, R2, PT ;  /* 0x0000000203197248 */ /* 0x000fc80003fe0100 */
[----:B------:R-:W-:-:S13]  /*107d0*/  ISETP.GT.AND P0, PT, R25, RZ, PT ;  /* 0x000000ff1900720c */ /* 0x000fda0003f04270 */
[----:B------:R-:W-:Y:S05]  /*107e0*/  @P0 BRA `(.L_x_9830) ;  /* 0x0000000000440947 */ /* 0x000fea0003800000 */
[----:B------:R-:W-:Y:S01]  /*107f0*/  ISETP.NE.AND P0, PT, R27, RZ, PT ;  /* 0x000000ff1b00720c */ /* 0x000fe20003f05270 */
[----:B------:R-:W-:-:S12]  /*10800*/  IMAD.MOV.U32 R13, RZ, RZ, R26 ;  /* 0x000000ffff0d7224 */ /* 0x000fd800078e001a */
        /* <DEDUP_REMOVED lines=15> */
.L_x_9830:
        /* <DEDUP_REMOVED lines=9> */
[----:B------:R-:W-:Y:S01]  /*10990*/  IMAD.U32 R4, RZ, RZ, UR4 ;  /* 0x00000004ff047e24 */ /* 0x000fe2000f8e00ff */
[----:B------:R-:W-:Y:S01]  /*109a0*/  MOV R5, UR5 ;  /* 0x0000000500057c02 */ /* 0x000fe20008000f00 */
[----:B------:R-:W-:Y:S01]  /*109b0*/  ULDC.64 UR4, c[0x4][0x50] ;  /* 0x0100140000047ab9 */ /* 0x000fe20000000a00 */
        /* <DEDUP_REMOVED lines=10> */
.L_x_9832:
[----:B------:R-:W-:-:S05]  /*10a60*/  VIADD R0, R24, 0x200 ;  /* 0x0000020018007836 */ /* 0x000fca0000000000 */
[----:B------:R-:W-:-:S13]  /*10a70*/  LOP3.LUT P0, RZ, R0, 0x1bf, RZ, 0xc0, !PT ;  /* 0x000001bf00ff7812 */ /* 0x000fda000780c0ff */
[----:B------:R-:W-:Y:S05]  /*10a80*/  @!P0 BRA `(.L_x_9833) ;  /* 0x00000000007c8947 */ /* 0x000fea0003800000 */
        /* <DEDUP_REMOVED lines=16> */
.L_x_9834:
[----:B------:R-:W1:Y:S01]  /*10b90*/  LDC.64 R2, c[0x4][R2] ;  /* 0x0100000002027b82 */ /* 0x000e620000000a00 */
[----:B------:R-:W-:Y:S01]  /*10ba0*/  ULDC.64 UR4, c[0x4][0x1b8] ;  /* 0x01006e0000047ab9 */ /* 0x000fe20000000a00 */
[----:B------:R-:W-:Y:S01]  /*10bb0*/  ULDC.64 UR6, c[0x4][0x1c0] ;  /* 0x0100700000067ab9 */ /* 0x000fe20000000a00 */
[----:B------:R-:W-:Y:S01]  /*10bc0*/  IMAD.U32 R4, RZ, RZ, UR4 ;  /* 0x00000004ff047e24 */ /* 0x000fe2000f8e00ff */
[----:B------:R-:W-:Y:S01]  /*10bd0*/  MOV R6, UR6 ;  /* 0x0000000600067c02 */ /* 0x000fe20008000f00 */
[----:B------:R-:W-:Y:S01]  /*10be0*/  IMAD.U32 R5, RZ, RZ, UR5 ;  /* 0x00000005ff057e24 */ /* 0x000fe2000f8e00ff */
[----:B------:R-:W-:Y:S01]  /*10bf0*/  ULDC.64 UR4, c[0x4][0x60] ;  /* 0x0100180000047ab9 */ /* 0x000fe20000000a00 */
[----:B------:R-:W-:Y:S01]  /*10c00*/  IMAD.U32 R7, RZ, RZ, UR7 ;  /* 0x00000007ff077e24 */ /* 0x000fe2000f8e00ff */
[----:B------:R-:W-:Y:S01]  /*10c10*/  MOV R12, 0x1 ;  /* 0x00000001000c7802 */ /* 0x000fe20000000f00 */
[----:B------:R-:W-:Y:S02]  /*10c20*/  IMAD.U32 R10, RZ, RZ, UR4 ;  /* 0x00000004ff0a7e24 */ /* 0x000fe4000f8e00ff */
[----:B------:R-:W-:-:S02]  /*10c30*/  IMAD.U32 R11, RZ, RZ, UR5 ;  /* 0x00000005ff0b7e24 */ /* 0x000fc4000f8e00ff */
[----:B------:R-:W-:Y:S02]  /*10c40*/  IMAD.MOV.U32 R8, RZ, RZ, 0x70 ;  /* 0x00000070ff087424 */ /* 0x000fe400078e00ff */
[----:B------:R-:W-:-:S07]  /*10c50*/  IMAD.MOV.U32 R13, RZ, RZ, RZ ;  /* 0x000000ffff0d7224 */ /* 0x000fce00078e00ff */
[----:B------:R-:W-:-:S07]  /*10c60*/  LEPC R20, `(.L_x_9833) ;  /* 0x000000001014794e */ /* 0x000fce0000000000 */
[----:B-1----:R-:W-:Y:S05]  /*10c70*/  CALL.ABS.NOINC R2 ;  /* 0x0000000002007343 */ /* 0x002fea0003c00000 */
.L_x_9833:
[----:B------:R-:W-:Y:S01]  /*10c80*/  ULDC.64 UR4, c[0x0][0x9f8] ;  /* 0x00027e0000047ab9 */ /* 0x000fe20000000a00 */
[----:B------:R-:W-:Y:S01]  /*10c90*/  IMAD.U32 R5, RZ, RZ, UR43 ;  /* 0x0000002bff057e24 */ /* 0x000fe2000f8e00ff */
[----:B------:R-:W-:Y:S01]  /*10ca0*/  ISETP.NE.U32.AND P0, PT, RZ, UR4, PT ;  /* 0x00000004ff007c0c */ /* 0x000fe2000bf05070 */
[----:B------:R-:W-:Y:S01]  /*10cb0*/  IMAD.U32 R0, RZ, RZ, UR43 ;  /* 0x0000002bff007e24 */ /* 0x000fe2000f8e00ff */
[----:B------:R-:W-:Y:S02]  /*10cc0*/  ULDC.64 UR6, c[0x0][0x208] ;  /* 0x0000820000067ab9 */ /* 0x000fe40000000a00 */
        /* <DEDUP_REMOVED lines=16> */
[----:B--2---:R-:W-:-:S02]  /*10dd0*/  IMAD.U32 R4, RZ, RZ, UR42 ;  /* 0x0000002aff047e24 */ /* 0x004fc4000f8e00ff */
[----:B------:R-:W-:-:S05]  /*10de0*/  VOTEU.ALL UP1, P1 ;  /* 0x00000000003f7886 */ /* 0x000fca0000820000 */
[----:B------:R-:W-:Y:S01]  /*10df0*/  @!UP1 UIADD3 UR4, UP0, UR38, 0x270, URZ ;  /* 0x0000027026049890 */ /* 0x000fe2000ff1e03f */
[----:B-1----:R-:W-:Y:S02]  /*10e00*/  ISETP.NE.AND P2, PT, R2, 0x1, PT ;  /* 0x000000010200780c */ /* 0x002fe40003f45270 */
[----:B------:R-:W1:Y:S01]  /*10e10*/  LDC.64 R2, c[0x0][0x3f8] ;  /* 0x0000fe00ff027b82 */ /* 0x000e620000000a00 */
[----:B------:R-:W-:-:S09]  /*10e20*/  @!UP1 UIADD3.X UR5, URZ, UR39, URZ, UP0, !UPT ;  /* 0x000000273f059290 */ /* 0x000fd200087fe43f */
[----:B------:R2:W-:Y:S01]  /*10e30*/  @!UP1 UTMAPF.L2.4D [UR40], [UR4] ;  /* 0x00000028040095b8 */ /* 0x0005e20008018000 */
[----:B------:R-:W4:Y:S01]  /*10e40*/  @P2 LDC R6, c[0x0][0x42c] ;  /* 0x00010b00ff062b82 */ /* 0x000f220000000800 */
[----:B------:R2:W-:Y:S07]  /*10e50*/  @!UP1 UTMAPF.L2.4D [UR8], [UR4] ;  /* 0x00000008040095b8 */ /* 0x0005ee0008018000 */
[----:B------:R-:W5:Y:S01]  /*10e60*/  @P2 LDC R8, c[0x0][0x430] ;  /* 0x00010c00ff082b82 */ /* 0x000f620000000800 */
[----:B-1----:R-:W-:Y:S01]  /*10e70*/  ISETP.NE.U32.AND P0, PT, R2, RZ, PT ;  /* 0x000000ff0200720c */ /* 0x002fe20003f05070 */
[----:B------:R2:W-:Y:S03]  /*10e80*/  @!UP1 UTMAPF.L2.4D [UR12], [UR4] ;  /* 0x0000000c040095b8 */ /* 0x0005e60008018000 */
[----:B------:R-:W-:Y:S01]  /*10e90*/  ISETP.NE.AND.EX P0, PT, R3, RZ, PT, P0 ;  /* 0x000000ff0300720c */ /* 0x000fe20003f05300 */
[----:B----4-:R-:W-:Y:S01]  /*10ea0*/  @P2 IMAD.HI.U32 R5, R6, UR42, RZ ;  /* 0x0000002a06052c27 */ /* 0x010fe2000f8e00ff */
[----:B------:R-:W-:-:S04]  /*10eb0*/  IADD3 R6, R25, -0x1, RZ ;  /* 0xffffffff19067810 */ /* 0x000fc80007ffe0ff */
[----:B-----5:R-:W-:Y:S01]  /*10ec0*/  @P2 SHF.R.U32.HI R4, RZ, R8, R5 ;  /* 0x00000008ff042219 */ /* 0x020fe20000011605 */
[----:B------:R-:W-:Y:S01]  /*10ed0*/  IMAD.MOV.U32 R5, RZ, RZ, R6 ;  /* 0x000000ffff057224 */ /* 0x000fe200078e0006 */
[----:B---3--:R-:W-:Y:S01]  /*10ee0*/  SEL R9, R0, RZ, !P0 ;  /* 0x000000ff00097207 */ /* 0x008fe20004000000 */
[----:B--2---:R-:W-:Y:S06]  /*10ef0*/  BRA.DIV UR6, `(.L_x_9835) ;  /* 0x0000002606887947 */ /* 0x004fec000b800000 */
.L_x_9886:
[----:B------:R-:W-:Y:S01]  /*10f00*/  UMOV UR4, 0xffffffff ;  /* 0xffffffff00047882 */ /* 0x000fe20000000000 */
[----:B------:R-:W-:Y:S02]  /*10f10*/  SHF.R.S32.HI R8, RZ, 0x1f, R0 ;  /* 0x0000001fff087819 */ /* 0x000fe40000011400 */
[----:B------:R-:W-:Y:S05]  /*10f20*/  BRA.DIV UR4, `(.L_x_9836) ;  /* 0x00000026049c7947 */ /* 0x000fea000b800000 */
[----:B------:R-:W-:-:S13]  /*10f30*/  ELECT P6, URZ, PT ;  /* 0x00000000003f782f */ /* 0x000fda00038c0000 */
.L_x_9889:
[----:B------:R-:W-:Y:S05]  /*10f40*/  @!P6 BRA `(.L_x_9837) ;  /* 0x0000000000ece947 */ /* 0x000fea0003800000 */
[----:B------:R-:W-:Y:S01]  /*10f50*/  IMAD R13, R19, 0x8, R24 ;  /* 0x00000008130d7824 */ /* 0x000fe200078e0218 */
[----:B------:R-:W-:Y:S01]  /*10f60*/  SHF.L.U32 R12, R22, 0x1f, RZ ;  /* 0x0000001f160c7819 */ /* 0x000fe200000006ff */
        /* <DEDUP_REMOVED lines=21> */
.L_x_9838:
[----:B------:R-:W2:Y:S01]  /*110c0*/  SYNCS.PHASECHK.TRANS64.TRYWAIT P2, [R13+URZ+0x31c40], R12 ;  /* 0x031c400c0d0075a7 */ /* 0x000ea2000804017f */
[----:B------:R-:W-:Y:S01]  /*110d0*/  ISETP.NE.AND P3, PT, R18, RZ, PT ;  /* 0x000000ff1200720c */ /* 0x000fe20003f65270 */
[----:B--2---:R-:W-:-:S12]  /*110e0*/  @!P2 BRA `(.L_x_9839) ;  /* 0x00000024004ca947 */ /* 0x004fd80003800000 */
.L_x_9890:
[----:B------:R-:W-:Y:S05]  /*110f0*/  @P3 BRA `(.L_x_9840) ;  /* 0x0000000000143947 */ /* 0x000fea0003800000 */
[----:B------:R-:W-:Y:S01]  /*11100*/  ISETP.NE.AND P2, PT, R27, RZ, PT ;  /* 0x000000ff1b00720c */ /* 0x000fe20003f45270 */
[----:B-1----:R-:W-:-:S04]  /*11110*/  IMAD.MOV.U32 R6, RZ, RZ, 0x6c00 ;  /* 0x00006c00ff067424 */ /* 0x002fc800078e00ff */
[----:B------:R3:W-:Y:S08]  /*11120*/  SYNCS.ARRIVE.TRANS64 RZ, [R13+URZ+0x31c30], R6 ;  /* 0x031c30060dff79a7 */ /* 0x0007f0000800003f */
[----:B------:R-:W-:Y:S05]  /*11130*/  @!P2 BRA `(.L_x_9840) ;  /* 0x000000000004a947 */ /* 0x000fea0003800000 */
[----:B------:R-:W-:Y:S01]  /*11140*/  BPT.TRAP 0x1 ;  /* 0x000000040000795c */ /* 0x000fe20000300000 */
.L_x_9840:
[----:B-1-3--:R-:W-:Y:S01]  /*11150*/  IMAD R6, R19, 0x6c00, R24 ;  /* 0x00006c0013067824 */ /* 0x00afe200078e0218 */
        /* <DEDUP_REMOVED lines=26> */
.L_x_9837:
[----:B------:R-:W-:Y:S05]  /*11300*/  WARPSYNC.ALL ;  /* 0x0000000000007948 */ /* 0x000fea0003800000 */
[----:B------:R-:W-:Y:S01]  /*11310*/  ELECT P2, URZ, PT ;  /* 0x00000000003f782f */ /* 0x000fe20003840000 */
[----:B------:R-:W-:Y:S01]  /*11320*/  BAR.SYNC.DEFER_BLOCKING 0x8, 0x1a0 ;  /* 0x0206800000007b1d */ /* 0x000fe20000010000 */
[----:B------:R-:W-:Y:S01]  /*11330*/  VIADD R23, R23, 0x1 ;  /* 0x0000000117177836 */ /* 0x000fe20000000000 */
[----:B------:R-:W-:Y:S01]  /*11340*/  UIADD3 UR4, UP0, UR38, 0x270, URZ ;  /* 0x0000027026047890 */ /* 0x000fe2000ff1e03f */
[----:B------:R-:W-:-:S03]  /*11350*/  ISETP.GE.AND P3, PT, R25, 0x2, PT ;  /* 0x000000021900780c */ /* 0x000fc60003f66270 */
[----:B------:R-:W-:Y:S01]  /*11360*/  UIADD3.X UR5, URZ, UR39, URZ, UP0, !UPT ;  /* 0x000000273f057290 */ /* 0x000fe200087fe43f */
[----:B------:R-:W-:Y:S01]  /*11370*/  UMOV UR27, UR41 ;  /* 0x00000029001b7c82 */ /* 0x000fe20008000000 */
[----:B------:R-:W-:Y:S01]  /*11380*/  UMOV UR28, UR42 ;  /* 0x0000002a001c7c82 */ /* 0x000fe20008000000 */
[----:B------:R-:W-:Y:S01]  /*11390*/  UMOV UR29, UR43 ;  /* 0x0000002b001d7c82 */ /* 0x000fe20008000000 */
[----:B------:R-:W-:Y:S02]  /*113a0*/  UMOV UR6, 0x0 ;  /* 0x0000000000067882 */ /* 0x000fe40000000000 */
[----:B------:R-:W-:Y:S01]  /*113b0*/  @P2 IADD3 R6, R24, 0xda00, RZ ;  /* 0x0000da0018062810 */ /* 0x000fe20007ffe0ff */
[----:B------:R-:W-:Y:S01]  /*113c0*/  @P2 IMAD.MOV.U32 R7, RZ, RZ, 0x9000 ;  /* 0x00009000ff072424 */ /* 0x000fe200078e00ff */
[----:B------:R-:W-:Y:S01]  /*113d0*/  UMOV UR7, 0x12f00000 ;  /* 0x12f0000000077882 */ /* 0x000fe20000000000 */
[----:B------:R-:W-:Y:S01]  /*113e0*/  UMOV UR26, URZ ;  /* 0x0000003f001a7c82 */ /* 0x000fe20008000000 */
[----:B------:R-:W-:Y:S01]  /*113f0*/  @P2 R2UR UR24, R6 ;  /* 0x00000000061822ca */ /* 0x000fe200000e0000 */
[----:B------:R-:W-:Y:S01]  /*11400*/  @P2 VIADD R6, R24, 0x31c00 ;  /* 0x00031c0018062836 */ /* 0x000fe20000000000 */
[----:B------:R-:W-:Y:S01]  /*11410*/  UMOV UR19, UR41 ;  /* 0x0000002900137c82 */ /* 0x000fe20008000000 */
[----:B------:R-:W-:Y:S01]  /*11420*/  UMOV UR20, UR42 ;  /* 0x0000002a00147c82 */ /* 0x000fe20008000000 */
[----:B------:R-:W-:Y:S01]  /*11430*/  UMOV UR21, UR43 ;  /* 0x0000002b00157c82 */ /* 0x000fe20008000000 */
[----:B------:R-:W-:Y:S01]  /*11440*/  UMOV UR18, 0x20 ;  /* 0x0000002000127882 */ /* 0x000fe20000000000 */
[----:B------:R-:W-:Y:S01]  /*11450*/  @P2 R2UR UR25, R6 ;  /* 0x00000000061922ca */ /* 0x000fe200000e0000 */
[----:B------:R-:W-:Y:S01]  /*11460*/  @P2 VIADD R6, R24, 0x10a00 ;  /* 0x00010a0018062836 */ /* 0x000fe20000000000 */
[----:B------:R1:W-:Y:S01]  /*11470*/  @P2 SYNCS.ARRIVE.TRANS64 RZ, [R24+URZ+0x31c00], R7 ;  /* 0x031c000718ff29a7 */ /* 0x0003e2000800003f */
[----:B------:R-:W-:Y:S01]  /*11480*/  UMOV UR11, UR41 ;  /* 0x00000029000b7c82 */ /* 0x000fe20008000000 */
[----:B------:R-:W-:Y:S01]  /*11490*/  UMOV UR12, UR42 ;  /* 0x0000002a000c7c82 */ /* 0x000fe20008000000 */
[----:B------:R-:W-:Y:S01]  /*114a0*/  UMOV UR13, UR43 ;  /* 0x0000002b000d7c82 */ /* 0x000fe20008000000 */
[----:B------:R-:W-:Y:S01]  /*114b0*/  @P2 R2UR UR16, R6 ;  /* 0x00000000061022ca */ /* 0x000fe200000e0000 */
[----:B------:R-:W-:Y:S01]  /*114c0*/  @P2 VIADD R6, R24, 0x13a00 ;  /* 0x00013a0018062836 */ /* 0x000fe20000000000 */
[----:B------:R-:W-:-:S04]  /*114d0*/  UMOV UR10, 0x40 ;  /* 0x00000040000a7882 */ /* 0x000fc80000000000 */
[----:B------:R-:W-:Y:S01]  /*114e0*/  @P2 R2UR UR8, R6 ;  /* 0x00000000060822ca */ /* 0x000fe200000e0000 */
[----:B------:R-:W-:Y:S01]  /*114f0*/  UMOV UR17, UR25 ;  /* 0x0000001900117c82 */ /* 0x000fe20008000000 */
[----:B------:R-:W-:Y:S01]  /*11500*/  LEA.HI R6, R23, R23, RZ, 0x1 ;  /* 0x0000001717067211 */ /* 0x000fe200078f08ff */
[----:B------:R3:W-:Y:S01]  /*11510*/  UTMALDG.4D [UR24], [UR4], desc[UR6] ;  /* 0x00000618040075b4 */ /* 0x0007e20008019000 */
[----:B------:R-:W-:Y:S02]  /*11520*/  UMOV UR9, UR25 ;  /* 0x0000001900097c82 */ /* 0x000fe40008000000 */
[----:B------:R-:W-:-:S04]  /*11530*/  LOP3.LUT R6, R6, 0xfffffffe, RZ, 0xc0, !PT ;  /* 0xfffffffe06067812 */ /* 0x000fc800078ec0ff */
[----:B------:R-:W-:Y:S01]  /*11540*/  IADD3 R6, R23, -R6, RZ ;  /* 0x8000000617067210 */ /* 0x000fe20007ffe0ff */
[----:B------:R3:W-:Y:S03]  /*11550*/  UTMALDG.4D [UR16], [UR4], desc[UR6] ;  /* 0x00000610040075b4 */ /* 0x0007e60008019000 */
[----:B-1----:R-:W-:Y:S01]  /*11560*/  SHF.L.U32 R7, R6, 0x1f, RZ ;  /* 0x0000001f06077819 */ /* 0x002fe200000006ff */
[----:B------:R3:W-:Y:S03]  /*11570*/  UTMALDG.4D [UR8], [UR4], desc[UR6] ;  /* 0x00000608040075b4 */ /* 0x0007e60008019000 */
[----:B------:R-:W1:Y:S02]  /*11580*/  SYNCS.PHASECHK.TRANS64.TRYWAIT P2, [R24+URZ+0x31c20], R7 ;  /* 0x031c2007180075a7 */ /* 0x000e64000804017f */
[----:B-1-3--:R-:W-:Y:S05]  /*11590*/  @!P2 BRA `(.L_x_9841) ;  /* 0x000000200034a947 */ /* 0x00afea0003800000 */
.L_x_9891:
[----:B------:R-:W-:Y:S05]  /*115a0*/  @!P3 BRA `(.L_x_9842) ;  /* 0x000000140040b947 */ /* 0x000fea0003800000 */
[C---:B------:R-:W-:Y:S01]  /*115b0*/  LOP3.LUT R6, R25.reuse, 0x1, RZ, 0xc0, !PT ;  /* 0x0000000119067812 */ /* 0x040fe200078ec0ff */
[----:B------:R-:W-:Y:S01]  /*115c0*/  VIADD R11, R25, 0xfffffffe ;  /* 0xfffffffe190b7836 */ /* 0x000fe20000000000 */
[----:B------:R-:W-:Y:S02]  /*115d0*/  ULDC.64 UR36, c[0x0][0x408] ;  /* 0x0001020000247ab9 */ /* 0x000fe40000000a00 */
[----:B------:R-:W-:Y:S01]  /*115e0*/  ISETP.NE.U32.AND P2, PT, R6, 0x1, PT ;  /* 0x000000010600780c */ /* 0x000fe20003f45070 */
[----:B-1----:R-:W-:-:S12]  /*115f0*/  IMAD.MOV.U32 R7, RZ, RZ, R11 ;  /* 0x000000ffff077224 */ /* 0x002fd800078e000b */
[----:B------:R-:W-:Y:S05]  /*11600*/  @!P2 BRA `(.L_x_9843) ;  /* 0x0000000400b8a947 */ /* 0x000fea0003800000 */
        /* <DEDUP_REMOVED lines=29> */
.L_x_9846:
[----:B-1----:R-:W-:Y:S02]  /*117e0*/  LEA R3, R13, R24, 0x3 ;  /* 0x000000180d037211 */ /* 0x002fe400078e18ff */
[----:B------:R-:W-:Y:S02]  /*117f0*/  SHF.L.U32 R2, R10, 0x1f, RZ ;  /* 0x0000001f0a027819 */ /* 0x000fe400000006ff */
[----:B------:R-:W-:Y:S02]  /*11800*/  ISETP.NE.AND P2, PT, R18, RZ, PT ;  /* 0x000000ff1200720c */ /* 0x000fe40003f45270 */
[----:B------:R-:W1:Y:S02]  /*11810*/  SYNCS.PHASECHK.TRANS64.TRYWAIT P3, [R3+URZ+0x31c40], R2 ;  /* 0x031c4002030075a7 */ /* 0x000e64000806017f */
[----:B-1----:R-:W-:Y:S09]  /*11820*/  @!P3 BRA `(.L_x_9847) ;  /* 0x0000001c00a4b947 */ /* 0x002ff20003800000 */
.L_x_9892:
[----:B------:R-:W-:Y:S05]  /*11830*/  @P2 BRA `(.L_x_9848) ;  /* 0x0000000000142947 */ /* 0x000fea0003800000 */
[----:B------:R-:W-:Y:S01]  /*11840*/  ISETP.NE.AND P3, PT, R27, RZ, PT ;  /* 0x000000ff1b00720c */ /* 0x000fe20003f65270 */
[----:B-1----:R-:W-:-:S04]  /*11850*/  IMAD.MOV.U32 R2, RZ, RZ, 0x6c00 ;  /* 0x00006c00ff027424 */ /* 0x002fc800078e00ff */
[----:B------:R2:W-:Y:S08]  /*11860*/  SYNCS.ARRIVE.TRANS64 RZ, [R3+URZ+0x31c30], R2 ;  /* 0x031c300203ff79a7 */ /* 0x0005f0000800003f */
[----:B------:R-:W-:Y:S05]  /*11870*/  @!P3 BRA `(.L_x_9848) ;  /* 0x000000000004b947 */ /* 0x000fea0003800000 */
[----:B------:R-:W-:Y:S01]  /*11880*/  BPT.TRAP 0x1 ;  /* 0x000000040000795c */ /* 0x000fe20000300000 */
.L_x_9848:
        /* <DEDUP_REMOVED lines=30> */
.L_x_9893:
[----:B------:R-:W-:Y:S05]  /*11a70*/  @P2 BRA `(.L_x_9850) ;  /* 0x0000000000182947 */ /* 0x000fea0003800000 */
[----:B------:R-:W-:Y:S01]  /*11a80*/  ISETP.NE.AND P2, PT, R27, RZ, PT ;  /* 0x000000ff1b00720c */ /* 0x000fe20003f45270 */
[----:B-1----:R-:W-:Y:S01]  /*11a90*/  IMAD R2, R19, 0x8, R24 ;  /* 0x0000000813027824 */ /* 0x002fe200078e0218 */
[----:B------:R-:W-:-:S04]  /*11aa0*/  MOV R3, 0x6c00 ;  /* 0x00006c0000037802 */ /* 0x000fc80000000f00 */
[----:B------:R2:W-:Y:S07]  /*11ab0*/  SYNCS.ARRIVE.TRANS64 RZ, [R2+URZ+0x31c50], R3 ;  /* 0x031c500302ff79a7 */ /* 0x0005ee000800003f */
[----:B------:R-:W-:Y:S05]  /*11ac0*/  @!P2 BRA `(.L_x_9850) ;  /* 0x000000000004a947 */ /* 0x000fea0003800000 */
[----:B------:R-:W-:Y:S01]  /*11ad0*/  BPT.TRAP 0x1 ;  /* 0x000000040000795c */ /* 0x000fe20000300000 */
.L_x_9850:
[--C-:B-12---:R-:W-:Y:S01]  /*11ae0*/  IMAD R3, R19, 0x6c00, R24.reuse ;  /* 0x00006c0013037824 */ /* 0x106fe200078e0218 */
        /* <DEDUP_REMOVED lines=13> */
[----:B------:R-:W-:Y:S01]  /*11bc0*/  UIMAD UR11, UR11, 0x90, URZ ;  /* 0x000000900b0b78a4 */ /* 0x000fe2000f8e023f */
[----:B------:R-:W-:-:S03]  /*11bd0*/  IMAD.MOV.U32 R5, RZ, RZ, R12 ;  /* 0x000000ffff057224 */ /* 0x000fc600078e000c */
        /* <DEDUP_REMOVED lines=13> */
.L_x_9845:
[----:B------:R-:W-:Y:S05]  /*11cb0*/  BSYNC B0 ;  /* 0x0000000000007941 */ /* 0x000fea0003800000 */
.L_x_9844:
[----:B------:R-:W-:Y:S01]  /*11cc0*/  VIADD R7, R25, 0xfffffffd ;  /* 0xfffffffd19077836 */ /* 0x000fe20000000000 */
[----:B------:R-:W-:Y:S01]  /*11cd0*/  MOV R19, R13 ;  /* 0x0000000d00137202 */ /* 0x000fe20000000f00 */
[----:B------:R-:W-:-:S07]  /*11ce0*/  IMAD.MOV.U32 R22, RZ, RZ, R10 ;  /* 0x000000ffff167224 */ /* 0x000fce00078e000a */
.L_x_9843:
[----:B------:R-:W-:Y:S01]  /*11cf0*/  ISETP.NE.AND P2, PT, R11, RZ, PT ;  /* 0x000000ff0b00720c */ /* 0x000fe20003f45270 */
[----:B------:R-:W-:-:S12]  /*11d00*/  BSSY B0, `(.L_x_9842) ;  /* 0x00000da000007945 */ /* 0x000fd80003800000 */
[----:B------:R-:W-:Y:S05]  /*11d10*/  @!P2 BRA `(.L_x_9851) ;  /* 0x0000000c0060a947 */ /* 0x000fea0003800000 */
[----:B------:R-:W-:-:S07]  /*11d20*/  IMAD.MOV.U32 R2, RZ, RZ, R9 ;  /* 0x000000ffff027224 */ /* 0x000fce00078e0009 */
.L_x_9866:
[----:B--2---:R-:W-:Y:S01]  /*11d30*/  VIADD R13, R19, 0x1 ;  /* 0x00000001130d7836 */ /* 0x004fe20000000000 */
        /* <DEDUP_REMOVED lines=10> */
[----:B------:R-:W-:Y:S01]  /*11de0*/  MOV R15, R7 ;  /* 0x00000007000f7202 */ /* 0x000fe20000000f00 */
[----:B------:R-:W-:Y:S01]  /*11df0*/  IMAD R21, R8, UR36, RZ ;  /* 0x0000002408157c24 */ /* 0x000fe2000f8e02ff */
[----:B------:R-:W-:-:S03]  /*11e00*/  ULDC.64 UR4, c[0x0][0x208] ;  /* 0x0000820000047ab9 */ /* 0x000fc60000000a00 */
        /* <DEDUP_REMOVED lines=15> */
.L_x_9854:
[----:B------:R-:W-:Y:S01]  /*11f00*/  IMAD R10, R13, 0x8, R24 ;  /* 0x000000080d0a7824 */ /* 0x000fe200078e0218 */
[----:B-1----:R-:W-:Y:S02]  /*11f10*/  SHF.L.U32 R3, R6, 0x1f, RZ ;  /* 0x0000001f06037819 */ /* 0x002fe400000006ff */
[----:B------:R-:W-:Y:S02]  /*11f20*/  ISETP.NE.AND P2, PT, R18, RZ, PT ;  /* 0x000000ff1200720c */ /* 0x000fe40003f45270 */
[----:B------:R-:W1:Y:S02]  /*11f30*/  SYNCS.PHASECHK.TRANS64.TRYWAIT P3, [R10+URZ+0x31c40], R3 ;  /* 0x031c40030a0075a7 */ /* 0x000e64000806017f */
[----:B-1----:R-:W-:Y:S09]  /*11f40*/  @!P3 BRA `(.L_x_9855) ;  /* 0x000000180004b947 */ /* 0x002ff20003800000 */
.L_x_9894:
[----:B------:R-:W-:Y:S05]  /*11f50*/  @P2 BRA `(.L_x_9856) ;  /* 0x0000000000142947 */ /* 0x000fea0003800000 */
[----:B------:R-:W-:Y:S02]  /*11f60*/  ISETP.NE.AND P3, PT, R27, RZ, PT ;  /* 0x000000ff1b00720c */ /* 0x000fe40003f65270 */
[----:B-1----:R-:W-:-:S04]  /*11f70*/  MOV R3, 0x6c00 ;  /* 0x00006c0000037802 */ /* 0x002fc80000000f00 */
[----:B------:R2:W-:Y:S07]  /*11f80*/  SYNCS.ARRIVE.TRANS64 RZ, [R10+URZ+0x31c30], R3 ;  /* 0x031c30030aff79a7 */ /* 0x0005ee000800003f */
[----:B------:R-:W-:Y:S05]  /*11f90*/  @!P3 BRA `(.L_x_9856) ;  /* 0x000000000004b947 */ /* 0x000fea0003800000 */
[----:B------:R-:W-:Y:S01]  /*11fa0*/  BPT.TRAP 0x1 ;  /* 0x000000040000795c */ /* 0x000fe20000300000 */
.L_x_9856:
        /* <DEDUP_REMOVED lines=30> */
.L_x_9895:
[----:B------:R-:W-:Y:S05]  /*12190*/  @P2 BRA `(.L_x_9858) ;  /* 0x0000000000142947 */ /* 0x000fea0003800000 */
[----:B------:R-:W-:Y:S01]  /*121a0*/  ISETP.NE.AND P2, PT, R27, RZ, PT ;  /* 0x000000ff1b00720c */ /* 0x000fe20003f45270 */
[----:B------:R-:W-:-:S04]  /*121b0*/  IMAD.MOV.U32 R10, RZ, RZ, 0x6c00 ;  /* 0x00006c00ff0a7424 */ /* 0x000fc800078e00ff */
[----:B------:R2:W-:Y:S08]  /*121c0*/  SYNCS.ARRIVE.TRANS64 RZ, [R3+URZ+0x50], R10 ;  /* 0x0000500a03ff79a7 */ /* 0x0005f0000800003f */
[----:B------:R-:W-:Y:S05]  /*121d0*/  @!P2 BRA `(.L_x_9858) ;  /* 0x000000000004a947 */ /* 0x000fea0003800000 */
[----:B------:R-:W-:Y:S01]  /*121e0*/  BPT.TRAP 0x1 ;  /* 0x000000040000795c */ /* 0x000fe20000300000 */
.L_x_9858:
        /* <DEDUP_REMOVED lines=29> */
.L_x_9853:
[----:B------:R-:W-:Y:S05]  /*123c0*/  BSYNC B1 ;  /* 0x0000000000017941 */ /* 0x000fea0003800000 */
.L_x_9852:
        /* <DEDUP_REMOVED lines=21> */
[----:B------:R-:W-:-:S05]  /*12520*/  IMAD.WIDE.U32 R10, R0, UR36, R10 ;  /* 0x00000024000a7c25 */ /* 0x000fca000f8e000a */
[----:B------:R-:W-:Y:S02]  /*12530*/  IADD3 R11, R25, R11, RZ ;  /* 0x0000000b190b7210 */ /* 0x000fe40007ffe0ff */
[----:B-1----:R-:W-:-:S04]  /*12540*/  LEA R2, P2, R10, R2, 0x2 ;  /* 0x000000020a027211 */ /* 0x002fc800078410ff */
[----:B------:R-:W-:-:S05]  /*12550*/  LEA.HI.X R3, R10, R3, R11, 0x2, P2 ;  /* 0x000000030a037211 */ /* 0x000fca00010f140b */
[----:B------:R1:W5:Y:S01]  /*12560*/  LDG.E R2, desc[UR4][R2.64] ;  /* 0x0000000402027981 */ /* 0x000362000c1e1900 */
[----:B------:R-:W-:-:S04]  /*12570*/  IMAD.MOV R10, RZ, RZ, -R21 ;  /* 0x000000ffff0a7224 */ /* 0x000fc800078e0a15 */
[----:B------:R-:W-:-:S07]  /*12580*/  IMAD R15, R12, R10, R15 ;  /* 0x0000000a0c0f7224 */ /* 0x000fce00078e020f */
.L_x_9861:
[----:B-1----:R-:W-:Y:S01]  /*12590*/  IMAD R3, R19, 0x8, R24 ;  /* 0x0000000813037824 */ /* 0x002fe200078e0218 */
[----:B------:R-:W-:Y:S02]  /*125a0*/  SHF.L.U32 R10, R22, 0x1f, RZ ;  /* 0x0000001f160a7819 */ /* 0x000fe400000006ff */
[----:B------:R-:W-:Y:S02]  /*125b0*/  ISETP.NE.AND P2, PT, R18, RZ, PT ;  /* 0x000000ff1200720c */ /* 0x000fe40003f45270 */
[----:B------:R-:W1:Y:S02]  /*125c0*/  SYNCS.PHASECHK.TRANS64.TRYWAIT P3, [R3+URZ+0x31c40], R10 ;  /* 0x031c400a030075a7 */ /* 0x000e64000806017f */
[----:B-1----:R-:W-:Y:S09]  /*125d0*/  @!P3 BRA `(.L_x_9862) ;  /* 0x000000100088b947 */ /* 0x002ff20003800000 */
.L_x_9896:
[----:B------:R-:W-:Y:S05]  /*125e0*/  @P2 BRA `(.L_x_9863) ;  /* 0x0000000000142947 */ /* 0x000fea0003800000 */
[----:B------:R-:W-:Y:S01]  /*125f0*/  ISETP.NE.AND P3, PT, R27, RZ, PT ;  /* 0x000000ff1b00720c */ /* 0x000fe20003f65270 */
[----:B-1----:R-:W-:-:S04]  /*12600*/  IMAD.MOV.U32 R10, RZ, RZ, 0x6c00 ;  /* 0x00006c00ff0a7424 */ /* 0x002fc800078e00ff */
[----:B------:R2:W-:Y:S08]  /*12610*/  SYNCS.ARRIVE.TRANS64 RZ, [R3+URZ+0x31c30], R10 ;  /* 0x031c300a03ff79a7 */ /* 0x0005f0000800003f */
[----:B------:R-:W-:Y:S05]  /*12620*/  @!P3 BRA `(.L_x_9863) ;  /* 0x000000000004b947 */ /* 0x000fea0003800000 */
[----:B------:R-:W-:Y:S01]  /*12630*/  BPT.TRAP 0x1 ;  /* 0x000000040000795c */ /* 0x000fe20000300000 */
.L_x_9863:
        /* <DEDUP_REMOVED lines=32> */
.L_x_9897:
[----:B------:R-:W-:Y:S05]  /*12840*/  @P2 BRA `(.L_x_9865) ;  /* 0x0000000000142947 */ /* 0x000fea0003800000 */
[----:B------:R-:W-:Y:S01]  /*12850*/  ISETP.NE.AND P2, PT, R27, RZ, PT ;  /* 0x000000ff1b00720c */ /* 0x000fe20003f45270 */
[----:B-1----:R-:W-:-:S04]  /*12860*/  IMAD.MOV.U32 R6, RZ, RZ, 0x6c00 ;  /* 0x00006c00ff067424 */ /* 0x002fc800078e00ff */
[----:B------:R2:W-:Y:S08]  /*12870*/  SYNCS.ARRIVE.TRANS64 RZ, [R3+URZ+0x50], R6 ;  /* 0x0000500603ff79a7 */ /* 0x0005f0000800003f */
[----:B------:R-:W-:Y:S05]  /*12880*/  @!P2 BRA `(.L_x_9865) ;  /* 0x000000000004a947 */ /* 0x000fea0003800000 */
[----:B------:R-:W-:Y:S01]  /*12890*/  BPT.TRAP 0x1 ;  /* 0x000000040000795c */ /* 0x000fe20000300000 */
.L_x_9865:
        /* <DEDUP_REMOVED lines=28> */
.L_x_9860:
[----:B------:R-:W-:Y:S05]  /*12a60*/  BSYNC B1 ;  /* 0x0000000000017941 */ /* 0x000fea0003800000 */
.L_x_9859:
[C---:B------:R-:W-:Y:S02]  /*12a70*/  ISETP.GT.AND P2, PT, R7.reuse, 0x1, PT ;  /* 0x000000010700780c */ /* 0x040fe40003f44270 */
[----:B------:R-:W-:-:S11]  /*12a80*/  IADD3 R7, R7, -0x2, RZ ;  /* 0xfffffffe07077810 */ /* 0x000fd60007ffe0ff */
[----:B------:R-:W-:Y:S05]  /*12a90*/  @P2 BRA `(.L_x_9866) ;  /* 0xfffffff000a42947 */ /* 0x000fea000383ffff */
.L_x_9851:
[----:B------:R-:W-:Y:S05]  /*12aa0*/  BSYNC B0 ;  /* 0x0000000000007941 */ /* 0x000fea0003800000 */
.L_x_9842:
[----:B------:R-:W-:Y:S04]  /*12ab0*/  BSSY B0, `(.L_x_9867) ;  /* 0x000000f000007945 */ /* 0x000fe80003800000 */
[----:B------:R-:W-:Y:S05]  /*12ac0*/  @P1 BRA `(.L_x_9868) ;  /* 0x0000000000341947 */ /* 0x000fea0003800000 */
[----:B------:R-:W3:Y:S01]  /*12ad0*/  S2R R11, SR_LANEID ;  /* 0x00000000000b7919 */ /* 0x000ee20000000000 */
[----:B------:R-:W-:Y:S01]  /*12ae0*/  VOTEU.ANY UR4, UPT, PT ;  /* 0x0000000000047886 */ /* 0x000fe200038e0100 */
[----:B-12---:R-:W1:Y:S01]  /*12af0*/  LDC.64 R2, c[0x0][0xdf0] ;  /* 0x00037c00ff027b82 */ /* 0x006e620000000a00 */
[----:B------:R-:W3:Y:S01]  /*12b00*/  FLO.U32 R0, UR4 ;  /* 0x0000000400007d00 */ /* 0x000ee200080e0000 */
[----:B------:R-:W-:-:S07]  /*12b10*/  ULDC.64 UR6, c[0x0][0x208] ;  /* 0x0000820000067ab9 */ /* 0x000fce0000000a00 */
        /* <DEDUP_REMOVED lines=8> */
.L_x_9868:
[----:B------:R-:W-:Y:S05]  /*12ba0*/  BSYNC B0 ;  /* 0x0000000000007941 */ /* 0x000fea0003800000 */
.L_x_9867:
[----:B------:R-:W-:Y:S04]  /*12bb0*/  BSSY B0, `(.L_x_9869) ;  /* 0x0000028000007945 */ /* 0x000fe80003800000 */
[----:B------:R-:W-:Y:S05]  /*12bc0*/  @!P6 BRA `(.L_x_9870) ;  /* 0x000000000098e947 */ /* 0x000fea0003800000 */
[----:B-12---:R-:W-:Y:S01]  /*12bd0*/  IMAD R3, R19, 0x8, R24 ;  /* 0x0000000813037824 */ /* 0x006fe200078e0218 */
[----:B------:R-:W-:Y:S02]  /*12be0*/  SHF.L.U32 R0, R22, 0x1f, RZ ;  /* 0x0000001f16007819 */ /* 0x000fe400000006ff */
[----:B------:R-:W-:Y:S02]  /*12bf0*/  ISETP.NE.AND P1, PT, R18, RZ, PT ;  /* 0x000000ff1200720c */ /* 0x000fe40003f25270 */
[----:B------:R-:W1:Y:S02]  /*12c00*/  SYNCS.PHASECHK.TRANS64.TRYWAIT P0, [R3+URZ+0x31c60], R0 ;  /* 0x031c6000030075a7 */ /* 0x000e64000800017f */
[----:B-1----:R-:W-:Y:S09]  /*12c10*/  @!P0 BRA `(.L_x_9871) ;  /* 0x0000000c00208947 */ /* 0x002ff20003800000 */
.L_x_9898:
[----:B------:R-:W-:Y:S05]  /*12c20*/  @P1 BRA `(.L_x_9872) ;  /* 0x0000000000141947 */ /* 0x000fea0003800000 */
[----:B------:R-:W-:Y:S01]  /*12c30*/  ISETP.NE.AND P0, PT, R27, RZ, PT ;  /* 0x000000ff1b00720c */ /* 0x000fe20003f05270 */
[----:B-1----:R-:W-:-:S04]  /*12c40*/  IMAD.MOV.U32 R0, RZ, RZ, 0x6c00 ;  /* 0x00006c00ff007424 */ /* 0x002fc800078e00ff */
[----:B------:R2:W-:Y:S08]  /*12c50*/  SYNCS.ARRIVE.TRANS64 RZ, [R3+URZ+0x31c50], R0 ;  /* 0x031c500003ff79a7 */ /* 0x0005f0000800003f */
[----:B------:R-:W-:Y:S05]  /*12c60*/  @!P0 BRA `(.L_x_9872) ;  /* 0x0000000000048947 */ /* 0x000fea0003800000 */
[----:B------:R-:W-:Y:S01]  /*12c70*/  BPT.TRAP 0x1 ;  /* 0x000000040000795c */ /* 0x000fe20000300000 */
.L_x_9872:
        /* <DEDUP_REMOVED lines=27> */
.L_x_9870:
[----:B------:R-:W-:Y:S05]  /*12e30*/  BSYNC B0 ;  /* 0x0000000000007941 */ /* 0x000fea0003800000 */
.L_x_9869:
[----:B------:R-:W-:Y:S02]  /*12e40*/  VIADD R19, R19, 0x1 ;  /* 0x0000000113137836 */ /* 0x000fe40000000000 */
[----:B--2---:R-:W-:-:S03]  /*12e50*/  IMAD.MOV.U32 R13, RZ, RZ, R26 ;  /* 0x000000ffff0d7224 */ /* 0x004fc600078e001a */
[----:B------:R-:W-:-:S04]  /*12e60*/  ISETP.NE.AND P0, PT, R19, 0x2, PT ;  /* 0x000000021300780c */ /* 0x000fc80003f05270 */
[----:B-1----:R-:W-:Y:S02]  /*12e70*/  SEL R3, RZ, 0x1, P0 ;  /* 0x00000001ff037807 */ /* 0x002fe40000000000 */
[----:B------:R-:W-:Y:S02]  /*12e80*/  SEL R19, R19, RZ, P0 ;  /* 0x000000ff13137207 */ /* 0x000fe40000000000 */
[----:B------:R-:W-:-:S07]  /*12e90*/  LOP3.LUT R22, R22, R3, RZ, 0x3c, !PT ;  /* 0x0000000316167212 */ /* 0x000fce00078e3cff */
.L_x_9831:
[----:B------:R-:W-:Y:S05]  /*12ea0*/  BSYNC B6 ;  /* 0x0000000000067941 */ /* 0x000fea0003800000 */
.L_x_9829:
[----:B------:R-:W-:-:S03]  /*12eb0*/  UMOV UR4, 0xffffffff ;  /* 0xffffffff00047882 */ /* 0x000fc60000000000 */
[----:B------:R-:W-:Y:S05]  /*12ec0*/  BRA.DIV UR4, `(.L_x_9873) ;  /* 0x0000000a04887947 */ /* 0x000fea000b800000 */
[----:B------:R1:W2:Y:S02]  /*12ed0*/  SHFL.IDX PT, R14, R13, RZ, 0x1f ;  /* 0x00001fff0d0e7589 */ /* 0x0002a400000e0000 */
.L_x_9901:
        /* <DEDUP_REMOVED lines=12> */
.L_x_9826:
[----:B------:R-:W2:Y:S01]  /*12fa0*/  S2R R3, SR_CgaCtaId ;  /* 0x0000000000037919 */ /* 0x000ea20000008800 */
[----:B------:R-:W-:Y:S01]  /*12fb0*/  VIADD R23, R23, 0x1 ;  /* 0x0000000117177836 */ /* 0x000fe20000000000 */
[----:B------:R-:W-:-:S04]  /*12fc0*/  MOV R2, 0x400 ;  /* 0x0000040000027802 */ /* 0x000fc80000000f00 */
[----:B------:R-:W-:-:S04]  /*12fd0*/  LEA.HI R0, R23, R23, RZ, 0x1 ;  /* 0x0000001717007211 */ /* 0x000fc800078f08ff */
[----:B------:R-:W-:-:S05]  /*12fe0*/  LOP3.LUT R0, R0, 0xfffffffe, RZ, 0xc0, !PT ;  /* 0xfffffffe00007812 */ /* 0x000fca00078ec0ff */
[----:B------:R-:W-:-:S05]  /*12ff0*/  IMAD.IADD R0, R23, 0x1, -R0 ;  /* 0x0000000117007824 */ /* 0x000fca00078e0a00 */
[----:B------:R-:W-:Y:S02]  /*13000*/  SHF.L.U32 R0, R0, 0x1f, RZ ;  /* 0x0000001f00007819 */ /* 0x000fe400000006ff */
[----:B--2---:R-:W-:-:S04]  /*13010*/  LEA R9, R3, R2, 0x18 ;  /* 0x0000000203097211 */ /* 0x004fc800078ec0ff */
[----:B------:R-:W2:Y:S02]  /*13020*/  SYNCS.PHASECHK.TRANS64.TRYWAIT P0, [R9+URZ+0x31c20], R0 ;  /* 0x031c2000090075a7 */ /* 0x000ea4000800017f */
[----:B--2---:R-:W-:Y:S05]  /*13030*/  @!P0 BRA `(.L_x_9875) ;  /* 0x0000000800508947 */ /* 0x004fea0003800000 */
.L_x_9902:
[----:B------:R-:W3:Y:S02]  /*13040*/  SHFL.IDX PT, R16, R16, RZ, 0x1f ;  /* 0x00001fff10107589 */ /* 0x000ee400000e0000 */
[----:B---3--:R-:W-:-:S13]  /*13050*/  ISETP.NE.AND P0, PT, R16, RZ, PT ;  /* 0x000000ff1000720c */ /* 0x008fda0003f05270 */
[----:B------:R-:W-:Y:S05]  /*13060*/  @P0 EXIT ;  /* 0x000000000000094d */ /* 0x000fea0003800000 */
[----:B------:R-:W-:Y:S01]  /*13070*/  ELECT P0, URZ, PT ;  /* 0x00000000003f782f */ /* 0x000fe20003800000 */
[----:B------:R-:W-:-:S12]  /*13080*/  BSSY B0, `(.L_x_9876) ;  /* 0x000001f000007945 */ /* 0x000fd80003800000 */
[----:B------:R-:W-:Y:S05]  /*13090*/  @!P0 BRA `(.L_x_9877) ;  /* 0x0000000000748947 */ /* 0x000fea0003800000 */
[----:B------:R-:W-:-:S04]  /*130a0*/  LOP3.LUT R17, R17, 0x2, RZ, 0xfc, !PT ;  /* 0x0000000211117812 */ /* 0x000fc800078efcff */
[----:B------:R-:W-:-:S13]  /*130b0*/  ISETP.NE.AND P2, PT, R17, 0x3, PT ;  /* 0x000000031100780c */ /* 0x000fda0003f45270 */
[----:B------:R-:W-:Y:S05]  /*130c0*/  @!P2 BRA `(.L_x_9878) ;  /* 0x000000000004a947 */ /* 0x000fea0003800000 */
[----:B------:R-:W-:Y:S01]  /*130d0*/  BPT.TRAP 0x1 ;  /* 0x000000040000795c */ /* 0x000fe20000300000 */
.L_x_9878:
[----:B--2---:R-:W-:Y:S01]  /*130e0*/  VIADD R0, R9, 0x31c40 ;  /* 0x00031c4009007836 */ /* 0x004fe20000000000 */
[----:B------:R-:W-:Y:S02]  /*130f0*/  SHF.L.U32 R4, R22, 0x1f, RZ ;  /* 0x0000001f16047819 */ /* 0x000fe400000006ff */
[C---:B------:R-:W-:Y:S01]  /*13100*/  IADD3 R2, R19.reuse, 0x1, RZ ;  /* 0x0000000113027810 */ /* 0x040fe20007ffe0ff */
        /* <DEDUP_REMOVED lines=9> */
.L_x_9903:
[----:B------:R-:W3:Y:S02]  /*131a0*/  SYNCS.PHASECHK.TRANS64.TRYWAIT P0, [R3+URZ], R2 ;  /* 0x00000002030075a7 */ /* 0x000ee4000800017f */
[----:B---3--:R-:W-:Y:S05]  /*131b0*/  @!P0 BRA `(.L_x_9880) ;  /* 0x0000000800188947 */ /* 0x008fea0003800000 */
.L_x_9904:
[----:B------:R-:W-:Y:S05]  /*131c0*/  @!P2 BRA `(.L_x_9881) ;  /* 0x000000000004a947 */ /* 0x000fea0003800000 */
[----:B------:R-:W-:Y:S01]  /*131d0*/  BPT.TRAP 0x1 ;  /* 0x000000040000795c */ /* 0x000fe20000300000 */
.L_x_9881:
[----:B------:R-:W-:-:S04]  /*131e0*/  VIADD R0, R9, 0x31c60 ;  /* 0x00031c6009007836 */ /* 0x000fc80000000000 */
[----:B------:R-:W-:-:S04]  /*131f0*/  IMAD R19, R19, 0x8, R0 ;  /* 0x0000000813137824 */ /* 0x000fc800078e0200 */
[----:B------:R-:W4:Y:S02]  /*13200*/  SYNCS.PHASECHK.TRANS64.TRYWAIT P0, [R19+URZ], R4 ;  /* 0x00000004130075a7 */ /* 0x000f24000800017f */
[----:B----4-:R-:W-:Y:S05]  /*13210*/  @!P0 BRA `(.L_x_9882) ;  /* 0x0000000800148947 */ /* 0x010fea0003800000 */
.L_x_9905:
[----:B------:R-:W-:-:S07]  /*13220*/  IMAD R7, R7, 0x8, R0 ;  /* 0x0000000807077824 */ /* 0x000fce00078e0200 */
.L_x_9883:
[----:B------:R1:W1:Y:S02]  /*13230*/  SYNCS.PHASECHK.TRANS64.TRYWAIT P0, [R7+URZ], R2 ;  /* 0x00000002070075a7 */ /* 0x000264000800017f */
[----:B-1----:R-:W-:Y:S05]  /*13240*/  @!P0 NANOSLEEP.SYNCS 0x989680 ;  /* 0x009896800000895d */ /* 0x002fea0003900000 */
[----:B------:R-:W1:Y:S02]  /*13250*/  @!P0 SYNCS.PHASECHK.TRANS64 P0, [R7+URZ], R2 ;  /* 0x00000002070085a7 */ /* 0x000e64000800007f */
[----:B-1----:R-:W-:Y:S05]  /*13260*/  @!P0 BRA `(.L_x_9883) ;  /* 0xfffffffc00f08947 */ /* 0x002fea000383ffff */
.L_x_9877:
[----:B------:R-:W-:Y:S05]  /*13270*/  BSYNC B0 ;  /* 0x0000000000007941 */ /* 0x000fea0003800000 */
.L_x_9876:
[----:B------:R-:W-:Y:S05]  /*13280*/  EXIT ;  /* 0x000000000000794d */ /* 0x000fea0003800000 */
.L_x_9787:
[----:B-1----:R-:W-:-:S04]  /*13290*/  MOV R3, UR47 ;  /* 0x0000002f00037c02 */ /* 0x002fc80008000f00 */
[----:B------:R1:W2:Y:S03]  /*132a0*/  SYNCS.PHASECHK.TRANS64.TRYWAIT P1, [R3+URZ+0x31c00], R0 ;  /* 0x031c0000030075a7 */ /* 0x0002a6000802017f */
[----:B--2---:R-:W-:Y:S05]  /*132b0*/  @!P1 NANOSLEEP.SYNCS 0x989680 ;  /* 0x009896800000995d */ /* 0x004fea0003900000 */
[----:B------:R-:W2:Y:S02]  /*132c0*/  @!P1 SYNCS.PHASECHK.TRANS64 P1, [R3+URZ+0x31c00], R0 ;  /* 0x031c0000030095a7 */ /* 0x000ea4000802007f */
[----:B--2---:R-:W-:Y:S05]  /*132d0*/  @!P1 BRA `(.L_x_9787) ;  /* 0xfffffffc00ec9947 */ /* 0x004fea000383ffff */
[----:B------:R-:W-:Y:S05]  /*132e0*/  BRA `(.L_x_9884) ;  /* 0xfffffee400107947 */ /* 0x000fea000383ffff */
.L_x_9791:
[----:B--2---:R2:W3:Y:S02]  /*132f0*/  SYNCS.PHASECHK.TRANS64.TRYWAIT P2, [R0+URZ+0x31c30], R3 ;  /* 0x031c3003000075a7 */ /* 0x0044e4000804017f */
[----:B---3--:R-:W-:Y:S05]  /*13300*/  @!P2 NANOSLEEP.SYNCS 0x989680 ;  /* 0x009896800000a95d */ /* 0x008fea0003900000 */
[----:B------:R-:W3:Y:S02]  /*13310*/  @!P2 SYNCS.PHASECHK.TRANS64 P2, [R0+URZ+0x31c30], R3 ;  /* 0x031c30030000a5a7 */ /* 0x000ee4000804007f */
[----:B---3--:R-:W-:Y:S05]  /*13320*/  @!P2 BRA `(.L_x_9791) ;  /* 0xfffffffc00f0a947 */ /* 0x008fea000383ffff */
[----:B------:R-:W-:Y:S05]  /*13330*/  BRA `(.L_x_9790) ;  /* 0xfffffee400387947 */ /* 0x000fea000383ffff */
.L_x_9796:
[----:B--2---:R-:W-:-:S04]  /*13340*/  IMAD.U32 R10, RZ, RZ, UR6 ;  /* 0x00000006ff0a7e24 */ /* 0x004fc8000f8e00ff */
[----:B------:R2:W3:Y:S03]  /*13350*/  SYNCS.PHASECHK.TRANS64.TRYWAIT P2, [R10+URZ+0x31c30], R9 ;  /* 0x031c30090a0075a7 */ /* 0x0004e6000804017f */
[----:B---3--:R-:W-:Y:S05]  /*13360*/  @!P2 NANOSLEEP.SYNCS 0x989680 ;  /* 0x009896800000a95d */ /* 0x008fea0003900000 */
[----:B------:R-:W3:Y:S02]  /*13370*/  @!P2 SYNCS.PHASECHK.TRANS64 P2, [R10+URZ+0x31c30], R9 ;  /* 0x031c30090a00a5a7 */ /* 0x000ee4000804007f */
[----:B---3--:R-:W-:Y:S05]  /*13380*/  @!P2 BRA `(.L_x_9796) ;  /* 0xfffffffc00eca947 */ /* 0x008fea000383ffff */
[----:B------:R-:W-:Y:S05]  /*13390*/  BRA `(.L_x_9793) ;  /* 0xffffff28009c7947 */ /* 0x000fea000383ffff */
.L_x_9800:
[----:B--2---:R-:W-:-:S04]  /*133a0*/  IMAD.U32 R10, RZ, RZ, UR6 ;  /* 0x00000006ff0a7e24 */ /* 0x004fc8000f8e00ff */
[----:B------:R2:W3:Y:S03]  /*133b0*/  SYNCS.PHASECHK.TRANS64.TRYWAIT P2, [R10+URZ+0x31c50], R9 ;  /* 0x031c50090a0075a7 */ /* 0x0004e6000804017f */
[----:B---3--:R-:W-:Y:S05]  /*133c0*/  @!P2 NANOSLEEP.SYNCS 0x989680 ;  /* 0x009896800000a95d */ /* 0x008fea0003900000 */
[----:B------:R-:W3:Y:S02]  /*133d0*/  @!P2 SYNCS.PHASECHK.TRANS64 P2, [R10+URZ+0x31c50], R9 ;  /* 0x031c50090a00a5a7 */ /* 0x000ee4000804007f */
[----:B---3--:R-:W-:Y:S05]  /*133e0*/  @!P2 BRA `(.L_x_9800) ;  /* 0xfffffffc00eca947 */ /* 0x008fea000383ffff */
[----:B------:R-:W-:Y:S05]  /*133f0*/  BRA `(.L_x_9797) ;  /* 0xffffff4000407947 */ /* 0x000fea000383ffff */
.L_x_9806:
[----:B--2---:R-:W-:-:S04]  /*13400*/  IMAD.U32 R7, RZ, RZ, UR6 ;  /* 0x00000006ff077e24 */ /* 0x004fc8000f8e00ff */
[----:B------:R2:W3:Y:S03]  /*13410*/  SYNCS.PHASECHK.TRANS64.TRYWAIT P2, [R7+URZ+0x31c30], R6 ;  /* 0x031c3006070075a7 */ /* 0x0004e6000804017f */
[----:B---3--:R-:W-:Y:S05]  /*13420*/  @!P2 NANOSLEEP.SYNCS 0x989680 ;  /* 0x009896800000a95d */ /* 0x008fea0003900000 */
[----:B------:R-:W3:Y:S02]  /*13430*/  @!P2 SYNCS.PHASECHK.TRANS64 P2, [R7+URZ+0x31c30], R6 ;  /* 0x031c30060700a5a7 */ /* 0x000ee4000804007f */
[----:B---3--:R-:W-:Y:S05]  /*13440*/  @!P2 BRA `(.L_x_9806) ;  /* 0xfffffffc00eca947 */ /* 0x008fea000383ffff */
[----:B------:R-:W-:Y:S05]  /*13450*/  BRA `(.L_x_9803) ;  /* 0xffffff7400347947 */ /* 0x000fea000383ffff */
.L_x_9810:
[----:B--2---:R-:W-:-:S04]  /*13460*/  IMAD.U32 R7, RZ, RZ, UR6 ;  /* 0x00000006ff077e24 */ /* 0x004fc8000f8e00ff */
[----:B------:R2:W3:Y:S03]  /*13470*/  SYNCS.PHASECHK.TRANS64.TRYWAIT P2, [R7+URZ+0x31c50], R6 ;  /* 0x031c5006070075a7 */ /* 0x0004e6000804017f */
[----:B---3--:R-:W-:Y:S05]  /*13480*/  @!P2 NANOSLEEP.SYNCS 0x989680 ;  /* 0x009896800000a95d */ /* 0x008fea0003900000 */
[----:B------:R-:W3:Y:S02]  /*13490*/  @!P2 SYNCS.PHASECHK.TRANS64 P2, [R7+URZ+0x31c50], R6 ;  /* 0x031c50060700a5a7 */ /* 0x000ee4000804007f */
[----:B---3--:R-:W-:Y:S05]  /*134a0*/  @!P2 BRA `(.L_x_9810) ;  /* 0xfffffffc00eca947 */ /* 0x008fea000383ffff */
[----:B------:R-:W-:Y:S05]  /*134b0*/  BRA `(.L_x_9807) ;  /* 0xffffff8800d87947 */ /* 0x000fea000383ffff */
.L_x_9815:
[----:B---3--:R-:W-:-:S04]  /*134c0*/  MOV R5, UR10 ;  /* 0x0000000a00057c02 */ /* 0x008fc80008000f00 */
[----:B------:R3:W4:Y:S03]  /*134d0*/  SYNCS.PHASECHK.TRANS64.TRYWAIT P0, [R5+URZ+0x31c50], R4 ;  /* 0x031c5004050075a7 */ /* 0x000726000800017f */
[----:B----4-:R-:W-:Y:S05]  /*134e0*/  @!P0 NANOSLEEP.SYNCS 0x989680 ;  /* 0x009896800000895d */ /* 0x010fea0003900000 */
[----:B------:R-:W4:Y:S02]  /*134f0*/  @!P0 SYNCS.PHASECHK.TRANS64 P0, [R5+URZ+0x31c50], R4 ;  /* 0x031c5004050085a7 */ /* 0x000f24000800007f */
[----:B----4-:R-:W-:Y:S05]  /*13500*/  @!P0 BRA `(.L_x_9815) ;  /* 0xfffffffc00ec8947 */ /* 0x010fea000383ffff */
[----:B------:R-:W-:Y:S05]  /*13510*/  BRA `(.L_x_9814) ;  /* 0xffffffb000f87947 */ /* 0x000fea000383ffff */
.L_x_9835:
[----:B------:R-:W-:Y:S02]  /*13520*/  IMAD.MOV.U32 R13, RZ, RZ, R16 ;  /* 0x000000ffff0d7224 */ /* 0x000fe400078e0010 */
[----:B------:R-:W-:Y:S02]  /*13530*/  IMAD.MOV.U32 R12, RZ, RZ, RZ ;  /* 0x000000ffff0c7224 */ /* 0x000fe400078e00ff */
[----:B------:R-:W-:Y:S02]  /*13540*/  IMAD.MOV.U32 R11, RZ, RZ, 0x1f ;  /* 0x0000001fff0b7424 */ /* 0x000fe400078e00ff */
[----:B------:R-:W-:-:S07]  /*13550*/  IMAD.MOV.U32 R15, RZ, RZ, -0x1 ;  /* 0xffffffffff0f7424 */ /* 0x000fce00078e00ff */
[----:B------:R-:W-:Y:S05]  /*13560*/  WARPSYNC.COLLECTIVE R15, `(.L_x_9885) ;  /* 0x000000000f087348 */ /* 0x000fea0003c00000 */
[----:B------:R1:W2:Y:S02]  /*13570*/  SHFL.IDX P6, R14, R13, R12, R11 ;  /* 0x0000000c0d0e7389 */ /* 0x0002a400000c000b */
[----:B-12---:R-:W-:Y:S01]  /*13580*/  ENDCOLLECTIVE ;  /* 0x000000000000791b */ /* 0x006fe20003800000 */
.L_x_9885:
[----:B------:R-:W-:Y:S05]  /*13590*/  BRA `(.L_x_9886) ;  /* 0xffffffd800587947 */ /* 0x000fea000383ffff */
.L_x_9836:
[----:B------:R-:W-:Y:S01]  /*135a0*/  BSSY B0, `(.L_x_9887) ;  /* 0x0000006000007945 */ /* 0x000fe20003800000 */
[----:B------:R-:W-:-:S07]  /*135b0*/  MOV R15, 0xffffffff ;  /* 0xffffffff000f7802 */ /* 0x000fce0000000f00 */
[----:B------:R-:W-:Y:S05]  /*135c0*/  WARPSYNC.COLLECTIVE R15, `(.L_x_9888) ;  /* 0x000000000f0c7348 */ /* 0x000fea0003c00000 */
[----:B------:R-:W-:Y:S02]  /*135d0*/  ELECT P6, UR62, PT ;  /* 0x00000000003e782f */ /* 0x000fe400038c0000 */
[----:B------:R-:W-:Y:S01]  /*135e0*/  MOV R14, UR62 ;  /* 0x0000003e000e7c02 */ /* 0x000fe20008000f00 */
[----:B------:R-:W-:Y:S10]  /*135f0*/  ENDCOLLECTIVE ;  /* 0x000000000000791b */ /* 0x000ff40003800000 */
.L_x_9888:
[----:B------:R-:W-:Y:S05]  /*13600*/  BSYNC B0 ;  /* 0x0000000000007941 */ /* 0x000fea0003800000 */
.L_x_9887:
[----:B------:R-:W-:Y:S05]  /*13610*/  BRA `(.L_x_9889) ;  /* 0xffffffd800487947 */ /* 0x000fea000383ffff */
.L_x_9839:
[----:B--2---:R2:W3:Y:S02]  /*13620*/  SYNCS.PHASECHK.TRANS64.TRYWAIT P2, [R13+URZ+0x31c40], R12 ;  /* 0x031c400c0d0075a7 */ /* 0x0044e4000804017f */
[----:B---3--:R-:W-:Y:S05]  /*13630*/  @!P2 NANOSLEEP.SYNCS 0x989680 ;  /* 0x009896800000a95d */ /* 0x008fea0003900000 */
[----:B------:R-:W3:Y:S02]  /*13640*/  @!P2 SYNCS.PHASECHK.TRANS64 P2, [R13+URZ+0x31c40], R12 ;  /* 0x031c400c0d00a5a7 */ /* 0x000ee4000804007f */
[----:B---3--:R-:W-:Y:S05]  /*13650*/  @!P2 BRA `(.L_x_9839) ;  /* 0xfffffffc00f0a947 */ /* 0x008fea000383ffff */
[----:B------:R-:W-:Y:S05]  /*13660*/  BRA `(.L_x_9890) ;  /* 0xffffffd800a07947 */ /* 0x000fea000383ffff */
.L_x_9841:
[----:B-1----:R1:W3:Y:S02]  /*13670*/  SYNCS.PHASECHK.TRANS64.TRYWAIT P2, [R24+URZ+0x31c20], R7 ;  /* 0x031c2007180075a7 */ /* 0x0022e4000804017f */
[----:B---3--:R-:W-:Y:S05]  /*13680*/  @!P2 NANOSLEEP.SYNCS 0x989680 ;  /* 0x009896800000a95d */ /* 0x008fea0003900000 */
[----:B------:R-:W3:Y:S02]  /*13690*/  @!P2 SYNCS.PHASECHK.TRANS64 P2, [R24+URZ+0x31c20], R7 ;  /* 0x031c20071800a5a7 */ /* 0x000ee4000804007f */
[----:B---3--:R-:W-:Y:S05]  /*136a0*/  @!P2 BRA `(.L_x_9841) ;  /* 0xfffffffc00f0a947 */ /* 0x008fea000383ffff */
[----:B------:R-:W-:Y:S05]  /*136b0*/  BRA `(.L_x_9891) ;  /* 0xffffffdc00b87947 */ /* 0x000fea000383ffff */
.L_x_9847:
[----:B-1----:R1:W2:Y:S02]  /*136c0*/  SYNCS.PHASECHK.TRANS64.TRYWAIT P3, [R3+URZ+0x31c40], R2 ;  /* 0x031c4002030075a7 */ /* 0x0022a4000806017f */
[----:B--2---:R-:W-:Y:S05]  /*136d0*/  @!P3 NANOSLEEP.SYNCS 0x989680 ;  /* 0x009896800000b95d */ /* 0x004fea0003900000 */
[----:B------:R-:W2:Y:S02]  /*136e0*/  @!P3 SYNCS.PHASECHK.TRANS64 P3, [R3+URZ+0x31c40], R2 ;  /* 0x031c40020300b5a7 */ /* 0x000ea4000806007f */
[----:B--2---:R-:W-:Y:S05]  /*136f0*/  @!P3 BRA `(.L_x_9847) ;  /* 0xfffffffc00f0b947 */ /* 0x004fea000383ffff */
[----:B------:R-:W-:Y:S05]  /*13700*/  BRA `(.L_x_9892) ;  /* 0xffffffe000487947 */ /* 0x000fea000383ffff */
.L_x_9849:
[----:B-1----:R1:W2:Y:S02]  /*13710*/  SYNCS.PHASECHK.TRANS64.TRYWAIT P3, [R2+URZ+0x60], R3 ;  /* 0x00006003020075a7 */ /* 0x0022a4000806017f */
[----:B--2---:R-:W-:Y:S05]  /*13720*/  @!P3 NANOSLEEP.SYNCS 0x989680 ;  /* 0x009896800000b95d */ /* 0x004fea0003900000 */
[----:B------:R-:W2:Y:S02]  /*13730*/  @!P3 SYNCS.PHASECHK.TRANS64 P3, [R2+URZ+0x60], R3 ;  /* 0x000060030200b5a7 */ /* 0x000ea4000806007f */
[----:B--2---:R-:W-:Y:S05]  /*13740*/  @!P3 BRA `(.L_x_9849) ;  /* 0xfffffffc00f0b947 */ /* 0x004fea000383ffff */
[----:B------:R-:W-:Y:S05]  /*13750*/  BRA `(.L_x_9893) ;  /* 0xffffffe000c47947 */ /* 0x000fea000383ffff */
.L_x_9855:
[----:B-1----:R1:W2:Y:S02]  /*13760*/  SYNCS.PHASECHK.TRANS64.TRYWAIT P3, [R10+URZ+0x31c40], R3 ;  /* 0x031c40030a0075a7 */ /* 0x0022a4000806017f */
[----:B--2---:R-:W-:Y:S05]  /*13770*/  @!P3 NANOSLEEP.SYNCS 0x989680 ;  /* 0x009896800000b95d */ /* 0x004fea0003900000 */
[----:B------:R-:W2:Y:S02]  /*13780*/  @!P3 SYNCS.PHASECHK.TRANS64 P3, [R10+URZ+0x31c40], R3 ;  /* 0x031c40030a00b5a7 */ /* 0x000ea4000806007f */
[----:B--2---:R-:W-:Y:S05]  /*13790*/  @!P3 BRA `(.L_x_9855) ;  /* 0xfffffffc00f0b947 */ /* 0x004fea000383ffff */
[----:B------:R-:W-:Y:S05]  /*137a0*/  BRA `(.L_x_9894) ;  /* 0xffffffe400e87947 */ /* 0x000fea000383ffff */
.L_x_9857:
[----:B-1----:R1:W2:Y:S02]  /*137b0*/  SYNCS.PHASECHK.TRANS64.TRYWAIT P3, [R3+URZ+0x60], R22 ;  /* 0x00006016030075a7 */ /* 0x0022a4000806017f */
[----:B--2---:R-:W-:Y:S05]  /*137c0*/  @!P3 NANOSLEEP.SYNCS 0x989680 ;  /* 0x009896800000b95d */ /* 0x004fea0003900000 */
[----:B------:R-:W2:Y:S02]  /*137d0*/  @!P3 SYNCS.PHASECHK.TRANS64 P3, [R3+URZ+0x60], R22 ;  /* 0x000060160300b5a7 */ /* 0x000ea4000806007f */
[----:B--2---:R-:W-:Y:S05]  /*137e0*/  @!P3 BRA `(.L_x_9857) ;  /* 0xfffffffc00f0b947 */ /* 0x004fea000383ffff */
[----:B------:R-:W-:Y:S05]  /*137f0*/  BRA `(.L_x_9895) ;  /* 0xffffffe800647947 */ /* 0x000fea000383ffff */
.L_x_9862:
[----:B-1----:R1:W2:Y:S02]  /*13800*/  SYNCS.PHASECHK.TRANS64.TRYWAIT P3, [R3+URZ+0x31c40], R10 ;  /* 0x031c400a030075a7 */ /* 0x0022a4000806017f */
[----:B--2---:R-:W-:Y:S05]  /*13810*/  @!P3 NANOSLEEP.SYNCS 0x989680 ;  /* 0x009896800000b95d */ /* 0x004fea0003900000 */
[----:B------:R-:W2:Y:S02]  /*13820*/  @!P3 SYNCS.PHASECHK.TRANS64 P3, [R3+URZ+0x31c40], R10 ;  /* 0x031c400a0300b5a7 */ /* 0x000ea4000806007f */
[----:B--2---:R-:W-:Y:S05]  /*13830*/  @!P3 BRA `(.L_x_9862) ;  /* 0xfffffffc00f0b947 */ /* 0x004fea000383ffff */
[----:B------:R-:W-:Y:S05]  /*13840*/  BRA `(.L_x_9896) ;  /* 0xffffffec00647947 */ /* 0x000fea000383ffff */
.L_x_9864:
[----:B-1----:R1:W2:Y:S02]  /*13850*/  SYNCS.PHASECHK.TRANS64.TRYWAIT P3, [R3+URZ+0x60], R6 ;  /* 0x00006006030075a7 */ /* 0x0022a4000806017f */
[----:B--2---:R-:W-:Y:S05]  /*13860*/  @!P3 NANOSLEEP.SYNCS 0x989680 ;  /* 0x009896800000b95d */ /* 0x004fea0003900000 */
[----:B------:R-:W2:Y:S02]  /*13870*/  @!P3 SYNCS.PHASECHK.TRANS64 P3, [R3+URZ+0x60], R6 ;  /* 0x000060060300b5a7 */ /* 0x000ea4000806007f */
[----:B--2---:R-:W-:Y:S05]  /*13880*/  @!P3 BRA `(.L_x_9864) ;  /* 0xfffffffc00f0b947 */ /* 0x004fea000383ffff */
[----:B------:R-:W-:Y:S05]  /*13890*/  BRA `(.L_x_9897) ;  /* 0xffffffec00e87947 */ /* 0x000fea000383ffff */
.L_x_9871:
[----:B-1----:R1:W2:Y:S02]  /*138a0*/  SYNCS.PHASECHK.TRANS64.TRYWAIT P0, [R3+URZ+0x31c60], R0 ;  /* 0x031c6000030075a7 */ /* 0x0022a4000800017f */
[----:B--2---:R-:W-:Y:S05]  /*138b0*/  @!P0 NANOSLEEP.SYNCS 0x989680 ;  /* 0x009896800000895d */ /* 0x004fea0003900000 */
[----:B------:R-:W2:Y:S02]  /*138c0*/  @!P0 SYNCS.PHASECHK.TRANS64 P0, [R3+URZ+0x31c60], R0 ;  /* 0x031c6000030085a7 */ /* 0x000ea4000800007f */
[----:B--2---:R-:W-:Y:S05]  /*138d0*/  @!P0 BRA `(.L_x_9871) ;  /* 0xfffffffc00f08947 */ /* 0x004fea000383ffff */
[----:B------:R-:W-:Y:S05]  /*138e0*/  BRA `(.L_x_9898) ;  /* 0xfffffff000cc7947 */ /* 0x000fea000383ffff */
.L_x_9873:
[----:B------:R-:W-:Y:S01]  /*138f0*/  BSSY B0, `(.L_x_9899) ;  /* 0x0000007000007945 */ /* 0x000fe20003800000 */
[----:B------:R-:W-:Y:S02]  /*13900*/  IMAD.MOV.U32 R12, RZ, RZ, RZ ;  /* 0x000000ffff0c7224 */ /* 0x000fe400078e00ff */
[----:B------:R-:W-:Y:S02]  /*13910*/  IMAD.MOV.U32 R11, RZ, RZ, 0x1f ;  /* 0x0000001fff0b7424 */ /* 0x000fe400078e00ff */
[----:B------:R-:W-:-:S07]  /*13920*/  IMAD.MOV.U32 R15, RZ, RZ, -0x1 ;  /* 0xffffffffff0f7424 */ /* 0x000fce00078e00ff */
[----:B------:R-:W-:Y:S05]  /*13930*/  WARPSYNC.COLLECTIVE R15, `(.L_x_9900) ;  /* 0x000000000f087348 */ /* 0x000fea0003c00000 */
[----:B------:R1:W2:Y:S02]  /*13940*/  SHFL.IDX P6, R14, R13, R12, R11 ;  /* 0x0000000c0d0e7389 */ /* 0x0002a400000c000b */
[----:B-12---:R-:W-:Y:S01]  /*13950*/  ENDCOLLECTIVE ;  /* 0x000000000000791b */ /* 0x006fe20003800000 */
.L_x_9900:
[----:B------:R-:W-:Y:S05]  /*13960*/  BSYNC B0 ;  /* 0x0000000000007941 */ /* 0x000fea0003800000 */
.L_x_9899:
[----:B------:R-:W-:Y:S05]  /*13970*/  BRA `(.L_x_9901) ;  /* 0xfffffff400587947 */ /* 0x000fea000383ffff */
.L_x_9875:
[----:B--2---:R2:W3:Y:S02]  /*13980*/  SYNCS.PHASECHK.TRANS64.TRYWAIT P0, [R9+URZ+0x31c20], R0 ;  /* 0x031c2000090075a7 */ /* 0x0044e4000800017f */
[----:B---3--:R-:W-:Y:S05]  /*13990*/  @!P0 NANOSLEEP.SYNCS 0x989680 ;  /* 0x009896800000895d */ /* 0x008fea0003900000 */
[----:B------:R-:W3:Y:S02]  /*139a0*/  @!P0 SYNCS.PHASECHK.TRANS64 P0, [R9+URZ+0x31c20], R0 ;  /* 0x031c2000090085a7 */ /* 0x000ee4000800007f */
[----:B---3--:R-:W-:Y:S05]  /*139b0*/  @!P0 BRA `(.L_x_9875) ;  /* 0xfffffffc00f08947 */ /* 0x008fea000383ffff */
[----:B------:R-:W-:Y:S05]  /*139c0*/  BRA `(.L_x_9902) ;  /* 0xfffffff4009c7947 */ /* 0x000fea000383ffff */
.L_x_9879:
[----:B--2---:R2:W3:Y:S02]  /*139d0*/  SYNCS.PHASECHK.TRANS64.TRYWAIT P0, [R5+URZ], R4 ;  /* 0x00000004050075a7 */ /* 0x0044e4000800017f */
[----:B---3--:R-:W-:Y:S05]  /*139e0*/  @!P0 NANOSLEEP.SYNCS 0x989680 ;  /* 0x009896800000895d */ /* 0x008fea0003900000 */
[----:B------:R-:W3:Y:S02]  /*139f0*/  @!P0 SYNCS.PHASECHK.TRANS64 P0, [R5+URZ], R4 ;  /* 0x00000004050085a7 */ /* 0x000ee4000800007f */
[----:B---3--:R-:W-:Y:S05]  /*13a00*/  @!P0 BRA `(.L_x_9879) ;  /* 0xfffffffc00f08947 */ /* 0x008fea000383ffff */
[----:B------:R-:W-:Y:S05]  /*13a10*/  BRA `(.L_x_9903) ;  /* 0xfffffff400e07947 */ /* 0x000fea000383ffff */
.L_x_9880:
[----:B---3--:R3:W4:Y:S02]  /*13a20*/  SYNCS.PHASECHK.TRANS64.TRYWAIT P0, [R3+URZ], R2 ;  /* 0x00000002030075a7 */ /* 0x008724000800017f */
[----:B----4-:R-:W-:Y:S05]  /*13a30*/  @!P0 NANOSLEEP.SYNCS 0x989680 ;  /* 0x009896800000895d */ /* 0x010fea0003900000 */
[----:B------:R-:W4:Y:S02]  /*13a40*/  @!P0 SYNCS.PHASECHK.TRANS64 P0, [R3+URZ], R2 ;  /* 0x00000002030085a7 */ /* 0x000f24000800007f */
[----:B----4-:R-:W-:Y:S05]  /*13a50*/  @!P0 BRA `(.L_x_9880) ;  /* 0xfffffffc00f08947 */ /* 0x010fea000383ffff */
[----:B------:R-:W-:Y:S05]  /*13a60*/  BRA `(.L_x_9904) ;  /* 0xfffffff400d47947 */ /* 0x000fea000383ffff */
.L_x_9882:
[----:B----4-:R4:W1:Y:S02]  /*13a70*/  SYNCS.PHASECHK.TRANS64.TRYWAIT P0, [R19+URZ], R4 ;  /* 0x00000004130075a7 */ /* 0x010864000800017f */
[----:B-1----:R-:W-:Y:S05]  /*13a80*/  @!P0 NANOSLEEP.SYNCS 0x989680 ;  /* 0x009896800000895d */ /* 0x002fea0003900000 */
[----:B------:R-:W1:Y:S02]  /*13a90*/  @!P0 SYNCS.PHASECHK.TRANS64 P0, [R19+URZ], R4 ;  /* 0x00000004130085a7 */ /* 0x000e64000800007f */
[----:B-1----:R-:W-:Y:S05]  /*13aa0*/  @!P0 BRA `(.L_x_9882) ;  /* 0xfffffffc00f08947 */ /* 0x002fea000383ffff */
[----:B------:R-:W-:Y:S05]  /*13ab0*/  BRA `(.L_x_9905) ;  /* 0xfffffff400d87947 */ /* 0x000fea000383ffff */
.L_x_9906:
        /* <DEDUP_REMOVED lines=12> */
.L_x_12779:


//--------------------- .text._ZN7cutlass13device_kernelIN5flash11enable_sm90INS1_16FlashAttnFwdSm90INS1_25CollectiveMainloopFwdSm90ILi2EN4cute5tupleIJNS5_1CILi1EEES8_S8_EEENS6_IJNS7_ILi192EEENS7_ILi144EEENS7_ILi96EEEEEELi96ENS_10bfloat16_tEfNS_4arch4Sm90ELb1ELb0ELb1ELb1ELb0ELb0ELb0ELb0ELb1ELb0ELb0ELb0EEENS1_21CollectiveEpilogueFwdINS6_IJSA_SC_SB_EEES9_SE_SG_Li384ELb1ELb0ELb0ELb0EEENS1_36VarlenDynamicPersistentTileSchedulerILi192ELi144ELi384ELi32ELb0ELb0ELb1ELb1ELb1ELb1EEEEEEEEEvNT_6ParamsE --------------------------
	.section	.text._ZN7cutlass13device_kernelIN5flash11enable_sm90INS1_16FlashAttnFwdSm90INS1_25CollectiveMainloopFwdSm90ILi2EN4cute5tupleIJNS5_1CILi1EEES8_S8_EEENS6_IJNS7_ILi192EEENS7_ILi144EEENS7_ILi96EEEEEELi96ENS_10bfloat16_tEfNS_4arch4Sm90ELb1ELb0ELb1ELb1ELb0ELb0ELb0ELb0ELb1ELb0ELb0ELb0EEENS1_21CollectiveEpilogueFwdINS6_IJSA_SC_SB_EEES9_SE_SG_Li384ELb1ELb0ELb0ELb0EEENS1_36VarlenDynamicPersistentTileSchedulerILi192ELi144ELi384ELi32ELb0ELb0ELb1ELb1ELb1ELb1EEEEEEEEEvNT_6ParamsE,"ax",@progbits
	.align	128
.text._ZN7cutlass13device_kernelIN5flash11enable_sm90INS1_16FlashAttnFwdSm90INS1_25CollectiveMainloopFwdSm90ILi2EN4cute5tupleIJNS5_1CILi1EEES8_S8_EEENS6_IJNS7_ILi192EEENS7_ILi144EEENS7_ILi96EEEEEELi96ENS_10bfloat16_tEfNS_4arch4Sm90ELb1ELb0ELb1ELb1ELb0ELb0ELb0ELb0ELb1ELb0ELb0ELb0EEENS1_21CollectiveEpilogueFwdINS6_IJSA_SC_SB_EEES9_SE_SG_Li384ELb1ELb0ELb0ELb0EEENS1_36VarlenDynamicPersistentTileSchedulerILi192ELi144ELi384ELi32ELb0ELb0ELb1ELb1ELb1ELb1EEEEEEEEEvNT_6ParamsE:
        .type           _ZN7cutlass13device_kernelIN5flash11enable_sm90INS1_16FlashAttnFwdSm90INS1_25CollectiveMainloopFwdSm90ILi2EN4cute5tupleIJNS5_1CILi1EEES8_S8_EEENS6_IJNS7_ILi192EEENS7_ILi144EEENS7_ILi96EEEEEELi96ENS_10bfloat16_tEfNS_4arch4Sm90ELb1ELb0ELb1ELb1ELb0ELb0ELb0ELb0ELb1ELb0ELb0ELb0EEENS1_21CollectiveEpilogueFwdINS6_IJSA_SC_SB_EEES9_SE_SG_Li384ELb1ELb0ELb0ELb0EEENS1_36VarlenDynamicPersistentTileSchedulerILi192ELi144ELi384ELi32ELb0ELb0ELb1ELb1ELb1ELb1EEEEEEEEEvNT_6ParamsE,@function
        .size           _ZN7cutlass13device_kernelIN5flash11enable_sm90INS1_16FlashAttnFwdSm90INS1_25CollectiveMainloopFwdSm90ILi2EN4cute5tupleIJNS5_1CILi1EEES8_S8_EEENS6_IJNS7_ILi192EEENS7_ILi144EEENS7_ILi96EEEEEELi96ENS_10bfloat16_tEfNS_4arch4Sm90ELb1ELb0ELb1ELb1ELb0ELb0ELb0ELb0ELb1ELb0ELb0ELb0EEENS1_21CollectiveEpilogueFwdINS6_IJSA_SC_SB_EEES9_SE_SG_Li384ELb1ELb0ELb0ELb0EEENS1_36VarlenDynamicPersistentTileSchedulerILi192ELi144ELi384ELi32ELb0ELb0ELb1ELb1ELb1ELb1EEEEEEEEEvNT_6ParamsE,(.L_x_12780 - _ZN7cutlass13device_kernelIN5flash11enable_sm90INS1_16FlashAttnFwdSm90INS1_25CollectiveMainloopFwdSm90ILi2EN4cute5tupleIJNS5_1CILi1EEES8_S8_EEENS6_IJNS7_ILi192EEENS7_ILi144EEENS7_ILi96EEEEEELi96ENS_10bfloat16_tEfNS_4arch4Sm90ELb1ELb0ELb1ELb1ELb0ELb0ELb0ELb0ELb1ELb0ELb0ELb0EEENS1_21CollectiveEpilogueFwdINS6_IJSA_SC_SB_EEES9_SE_SG_Li384ELb1ELb0ELb0ELb0EEENS1_36VarlenDynamicPersistentTileSchedulerILi192ELi144ELi384ELi32ELb0ELb0ELb1ELb1ELb1ELb1EEEEEEEEEvNT_6ParamsE)
        .other          _ZN7cutlass13device_kernelIN5flash11enable_sm90INS1_16FlashAttnFwdSm90INS1_25CollectiveMainloopFwdSm90ILi2EN4cute5tupleIJNS5_1CILi1EEES8_S8_EEENS6_IJNS7_ILi192EEENS7_ILi144EEENS7_ILi96EEEEEELi96ENS_10bfloat16_tEfNS_4arch4Sm90ELb1ELb0ELb1ELb1ELb0ELb0ELb0ELb0ELb1ELb0ELb0ELb0EEENS1_21CollectiveEpilogueFwdINS6_IJSA_SC_SB_EEES9_SE_SG_Li384ELb1ELb0ELb0ELb0EEENS1_36VarlenDynamicPersistentTileSchedulerILi192ELi144ELi384ELi32ELb0ELb0ELb1ELb1ELb1ELb1EEEEEEEEEvNT_6ParamsE,@"STO_CUDA_ENTRY STV_DEFAULT"
_ZN7cutlass13device_kernelIN5flash11enable_sm90INS1_16FlashAttnFwdSm90INS1_25CollectiveMainloopFwdSm90ILi2EN4cute5tupleIJNS5_1CILi1EEES8_S8_EEENS6_IJNS7_ILi192EEENS7_ILi144EEENS7_ILi96EEEEEELi96ENS_10bfloat16_tEfNS_4arch4Sm90ELb1ELb0ELb1ELb1ELb0ELb0ELb0ELb0ELb1ELb0ELb0ELb0EEENS1_21CollectiveEpilogueFwdINS6_IJSA_SC_SB_EEES9_SE_SG_Li384ELb1ELb0ELb0ELb0EEENS1_36VarlenDynamicPersistentTileSchedulerILi192ELi144ELi384ELi32ELb0ELb0ELb1ELb1ELb1ELb1EEEEEEEEEvNT_6ParamsE:
        /* <DEDUP_REMOVED lines=21> */
.L_x_9908:
[----:B------:R-:W-:Y:S05]  /*0150*/  BSYNC B0 ;  /* 0x0000000000007941 */ /* 0x000fea0003800000 */
.L_x_9907:
        /* <DEDUP_REMOVED lines=41> */
.L_x_9909:
        /* <DEDUP_REMOVED lines=22> */
.L_x_9910:
        /* <DEDUP_REMOVED lines=18> */
.L_x_9911:
        /* <DEDUP_REMOVED lines=22> */
.L_x_9912:
        /* <DEDUP_REMOVED lines=22> */
.L_x_9913:
        /* <DEDUP_REMOVED lines=8> */
.L_x_9915:
[----:B------:R-:W-:-:S08]  /*09b0*/  NOP ;  /* 0x0000000000007918 */ /* 0x000fd00000000000 */
[----:B------:R-:W1:Y:S02]  /*09c0*/  USETMAXREG.TRY_ALLOC.CTAPOOL UP0, 0xa0 ;  /* 0x000000a0000079c8 */ /* 0x000e640008000600 */
[----:B-1----:R-:W-:-:S13]  /*09d0*/  PLOP3.LUT P0, PT, PT, PT, UP0, 0x80, 0x0 ;  /* 0x000000000000781c */ /* 0x002fda0003f0f008 */
[----:B------:R-:W-:Y:S05]  /*09e0*/  @!P0 BRA `(.L_x_9915) ;  /* 0xfffffffc00f08947 */ /* 0x000fea000383ffff */
[----:B0-----:R-:W0:Y:S01]  /*09f0*/  S2R R2, SR_TID.X ;  /* 0x0000000000027919 */ /* 0x001e220000002100 */
        /* <DEDUP_REMOVED lines=13> */
[----:B------:R-:W2:Y:S01]  /*0ad0*/  LDL R3, [R1+0xc] ;  /* 0x00000c0001037983 */ /* 0x000ea20000100800 */
[----:B------:R-:W-:Y:S01]  /*0ae0*/  VIADD R157, R2, 0xffffff80 ;  /* 0xffffff80029d7836 */ /* 0x000fe20000000000 */
[----:B------:R-:W-:Y:S01]  /*0af0*/  R2UR UR5, R29 ;  /* 0x000000001d0572ca */ /* 0x000fe200000e0000 */
[----:B------:R-:W-:Y:S01]  /*0b00*/  UMOV UR60, URZ ;  /* 0x0000003f003c7c82 */ /* 0x000fe20008000000 */
[----:B------:R-:W-:Y:S02]  /*0b10*/  UMOV UR36, URZ ;  /* 0x0000003f00247c82 */ /* 0x000fe40008000000 */
[----:B------:R-:W-:-:S04]  /*0b20*/  SHF.R.S32.HI R0, RZ, 0x1f, R157 ;  /* 0x0000001fff007819 */ /* 0x000fc8000001149d */
[CC--:B------:R-:W-:Y:S02]  /*0b30*/  LEA.HI R2, R0.reuse, R157.reuse, RZ, 0x4 ;  /* 0x0000009d00027211 */ /* 0x0c0fe400078f20ff */
[----:B------:R-:W-:Y:S02]  /*0b40*/  LEA.HI R154, R0, R157, RZ, 0x7 ;  /* 0x0000009d009a7211 */ /* 0x000fe400078f38ff */
[----:B------:R-:W-:Y:S01]  /*0b50*/  SHF.R.S32.HI R5, RZ, 0x4, R2 ;  /* 0x00000004ff057819 */ /* 0x000fe20000011402 */
[----:B------:R-:W-:Y:S01]  /*0b60*/  IMAD.U32 R17, RZ, RZ, UR5 ;  /* 0x00000005ff117e24 */ /* 0x000fe2000f8e00ff */
[C---:B------:R-:W-:Y:S02]  /*0b70*/  LOP3.LUT R4, R2.reuse, 0xfffffff0, RZ, 0xc0, !PT ;  /* 0xfffffff002047812 */ /* 0x040fe400078ec0ff */
[----:B------:R-:W-:Y:S02]  /*0b80*/  LEA.HI R2, R2, R5, RZ, 0x1 ;  /* 0x0000000502027211 */ /* 0x000fe400078f08ff */
[----:B------:R-:W-:Y:S01]  /*0b90*/  LOP3.LUT R6, R154, 0xffffff80, RZ, 0xc0, !PT ;  /* 0xffffff809a067812 */ /* 0x000fe200078ec0ff */
[----:B------:R-:W-:Y:S01]  /*0ba0*/  IMAD.IADD R4, R157, 0x1, -R4 ;  /* 0x000000019d047824 */ /* 0x000fe200078e0a04 */
[----:B------:R-:W-:-:S02]  /*0bb0*/  LOP3.LUT R2, R2, 0x1ffffffe, RZ, 0xc0, !PT ;  /* 0x1ffffffe02027812 */ /* 0x000fc400078ec0ff */
[-C--:B------:R-:W-:Y:S01]  /*0bc0*/  LEA.HI R7, R0, R157.reuse, RZ, 0x5 ;  /* 0x0000009d00077211 */ /* 0x080fe200078f28ff */
[----:B------:R-:W-:Y:S01]  /*0bd0*/  IMAD.IADD R153, R157, 0x1, -R6 ;  /* 0x000000019d997824 */ /* 0x000fe200078e0a06 */
[----:B------:R-:W-:Y:S01]  /*0be0*/  SHF.R.S32.HI R154, RZ, 0x7, R154 ;  /* 0x00000007ff9a7819 */ /* 0x000fe2000001149a */
[----:B------:R-:W-:Y:S01]  /*0bf0*/  IMAD.IADD R2, R5, 0x1, -R2 ;  /* 0x0000000105027824 */ /* 0x000fe200078e0a02 */
[----:B------:R-:W-:Y:S02]  /*0c00*/  SHF.R.S32.HI R7, RZ, 0x5, R7 ;  /* 0x00000005ff077819 */ /* 0x000fe40000011407 */
[----:B------:R-:W-:Y:S01]  /*0c10*/  SHF.R.S32.HI R8, RZ, 0x1f, R153 ;  /* 0x0000001fff087819 */ /* 0x000fe20000011499 */
[----:B------:R-:W-:Y:S01]  /*0c20*/  IMAD.SHL.U32 R2, R2, 0x8, RZ ;  /* 0x0000000802027824 */ /* 0x000fe200078e00ff */
[----:B------:R-:W-:Y:S01]  /*0c30*/  LEA.HI R0, R0, R157, RZ, 0x2 ;  /* 0x0000009d00007211 */ /* 0x000fe200078f10ff */
[----:B------:R-:W-:Y:S01]  /*0c40*/  IMAD R155, R7, 0x10, R4 ;  /* 0x00000010079b7824 */ /* 0x000fe200078e0204 */
[----:B------:R-:W-:-:S02]  /*0c50*/  LEA.HI R9, R8, R153, RZ, 0x2 ;  /* 0x0000009908097211 */ /* 0x000fc400078f10ff */
[----:B------:R-:W-:Y:S01]  /*0c60*/  LEA.HI R8, R8, R153, RZ, 0x5 ;  /* 0x0000009908087211 */ /* 0x000fe200078f28ff */
[----:B------:R-:W-:Y:S01]  /*0c70*/  IMAD.U32 R155, R155, 0x20, R2 ;  /* 0x000000209b9b7824 */ /* 0x000fe200078e0002 */
[----:B------:R-:W-:Y:S02]  /*0c80*/  R2UR UR5, R30 ;  /* 0x000000001e0572ca */ /* 0x000fe400000e0000 */
[----:B------:R-:W-:Y:S02]  /*0c90*/  SHF.R.S32.HI R8, RZ, 0x5, R8 ;  /* 0x00000005ff087819 */ /* 0x000fe40000011408 */
[----:B------:R-:W-:Y:S02]  /*0ca0*/  SHF.R.S32.HI R146, RZ, 0x2, R0 ;  /* 0x00000002ff927819 */ /* 0x000fe40000011400 */
[----:B--2---:R-:W-:Y:S02]  /*0cb0*/  R2UR UR4, R3 ;  /* 0x00000000030472ca */ /* 0x004fe400000e0000 */
[----:B------:R-:W-:-:S04]  /*0cc0*/  SHF.R.S32.HI R3, RZ, 0x1f, R4 ;  /* 0x0000001fff037819 */ /* 0x000fc80000011404 */
[CC--:B------:R-:W-:Y:S02]  /*0cd0*/  LEA.HI R5, R3.reuse, R4.reuse, RZ, 0x3 ;  /* 0x0000000403057211 */ /* 0x0c0fe400078f18ff */
[----:B------:R-:W-:-:S03]  /*0ce0*/  LEA.HI R3, R3, R4, RZ, 0x2 ;  /* 0x0000000403037211 */ /* 0x000fc600078f10ff */
[----:B------:R-:W-:Y:S01]  /*0cf0*/  IMAD.SHL.U32 R6, R5, 0x10, RZ ;  /* 0x0000001005067824 */ /* 0x000fe200078e00ff */
[----:B------:R-:W-:Y:S01]  /*0d00*/  LOP3.LUT R5, R3, 0x7fffffc, RZ, 0xc0, !PT ;  /* 0x07fffffc03057812 */ /* 0x000fe200078ec0ff */
[----:B------:R-:W-:Y:S01]  /*0d10*/  ULOP3.LUT UR4, UR4, 0x1, URZ, 0xfc, !UPT ;  /* 0x0000000104047892 */ /* 0x000fe2000f8efc3f */
[----:B------:R-:W-:Y:S02]  /*0d20*/  SHF.R.S32.HI R3, RZ, 0x2, R3 ;  /* 0x00000002ff037819 */ /* 0x000fe40000011403 */
[----:B------:R-:W-:Y:S01]  /*0d30*/  LOP3.LUT R6, R6, 0x7fffff80, RZ, 0xc0, !PT ;  /* 0x7fffff8006067812 */ /* 0x000fe200078ec0ff */
[----:B------:R-:W-:Y:S01]  /*0d40*/  IMAD.IADD R5, R4, 0x1, -R5 ;  /* 0x0000000104057824 */ /* 0x000fe200078e0a05 */
[--C-:B------:R-:W-:Y:S01]  /*0d50*/  SHF.R.S32.HI R4, RZ, 0x1f, R9.reuse ;  /* 0x0000001fff047819 */ /* 0x100fe20000011409 */
[----:B------:R-:W-:Y:S01]  /*0d60*/  IMAD.SHL.U32 R3, R3, 0x40, RZ ;  /* 0x0000004003037824 */ /* 0x000fe200078e00ff */
[----:B------:R-:W-:Y:S01]  /*0d70*/  LEA R6, R7, R6, 0x8 ;  /* 0x0000000607067211 */ /* 0x000fe200078e40ff */
[----:B------:R-:W-:Y:S01]  /*0d80*/  IMAD.U32 R156, RZ, RZ, UR4 ;  /* 0x00000004ff9c7e24 */ /* 0x000fe2000f8e00ff */
[----:B------:R-:W-:Y:S01]  /*0d90*/  SHF.R.S32.HI R7, RZ, 0x2, R9 ;  /* 0x00000002ff077819 */ /* 0x000fe20000011409 */
[----:B------:R-:W-:Y:S01]  /*0da0*/  UMOV UR4, URZ ;  /* 0x0000003f00047c82 */ /* 0x000fe20008000000 */
[----:B------:R-:W-:Y:S01]  /*0db0*/  LOP3.LUT R3, R3, 0x40, RZ, 0xc0, !PT ;  /* 0x0000004003037812 */ /* 0x000fe200078ec0ff */
[----:B------:R-:W-:Y:S01]  /*0dc0*/  IMAD R6, R5, 0x10, R6 ;  /* 0x0000001005067824 */ /* 0x000fe200078e0206 */
[----:B------:R-:W-:Y:S01]  /*0dd0*/  LEA.HI R4, R4, R7, RZ, 0x3 ;  /* 0x0000000704047211 */ /* 0x000fe200078f18ff */
[----:B------:R-:W-:-:S03]  /*0de0*/  IMAD.HI R5, R154, 0x55555556, RZ ;  /* 0x555555569a057827 */ /* 0x000fc600078e02ff */
[----:B------:R-:W-:Y:S01]  /*0df0*/  LOP3.LUT R10, R4, 0xfffffff8, RZ, 0xc0, !PT ;  /* 0xfffffff8040a7812 */ /* 0x000fe200078ec0ff */
[----:B------:R-:W-:Y:S01]  /*0e00*/  IMAD.U32 R152, RZ, RZ, UR4 ;  /* 0x00000004ff987e24 */ /* 0x000fe2000f8e00ff */
[----:B------:R-:W-:Y:S02]  /*0e10*/  LOP3.LUT R4, R3, 0x8, R2, 0xf8, !PT ;  /* 0x0000000803047812 */ /* 0x000fe400078ef802 */
[----:B------:R-:W-:Y:S01]  /*0e20*/  SHF.R.U32.HI R3, RZ, 0x3, R3 ;  /* 0x00000003ff037819 */ /* 0x000fe20000011603 */
[----:B------:R-:W-:Y:S01]  /*0e30*/  IMAD.IADD R7, R7, 0x1, -R10 ;  /* 0x0000000107077824 */ /* 0x000fe200078e0a0a */
[----:B------:R-:W-:Y:S02]  /*0e40*/  LEA.HI R5, R5, R5, RZ, 0x1 ;  /* 0x0000000505057211 */ /* 0x000fe400078f08ff */
[----:B------:R-:W-:Y:S01]  /*0e50*/  LOP3.LUT R3, R4, R3, RZ, 0x3c, !PT ;  /* 0x0000000304037212 */ /* 0x000fe200078e3cff */
[----:B------:R-:W-:Y:S01]  /*0e60*/  IMAD R8, R8, 0x10, R7 ;  /* 0x0000001008087824 */ /* 0x000fe200078e0207 */
[----:B------:R-:W-:Y:S01]  /*0e70*/  LOP3.LUT R4, R0, 0x1ffffffc, RZ, 0xc0, !PT ;  /* 0x1ffffffc00047812 */ /* 0x000fe200078ec0ff */
[----:B------:R-:W-:-:S02]  /*0e80*/  IMAD R5, R5, -0x3, R154 ;  /* 0xfffffffd05057824 */ /* 0x000fc400078e029a */
[----:B------:R-:W-:Y:S01]  /*0e90*/  IMAD.IADD R2, R3, 0x1, R6 ;  /* 0x0000000103027824 */ /* 0x000fe200078e0206 */
[----:B------:R-:W-:Y:S01]  /*0ea0*/  LOP3.LUT R6, R9, 0x7ffffffc, RZ, 0xc0, !PT ;  /* 0x7ffffffc09067812 */ /* 0x000fe200078ec0ff */
[----:B------:R-:W-:Y:S02]  /*0eb0*/  IMAD.IADD R4, R157, 0x1, -R4 ;  /* 0x000000019d047824 */ /* 0x000fe400078e0a04 */
[----:B------:R-:W-:Y:S01]  /*0ec0*/  IMAD R144, R5, 0x40, R8 ;  /* 0x0000004005907824 */ /* 0x000fe200078e0208 */
[----:B------:R-:W-:Y:S01]  /*0ed0*/  LEA R2, R2, UR37, 0x1 ;  /* 0x0000002502027c11 */ /* 0x000fe2000f8e08ff */
[----:B------:R-:W-:Y:S01]  /*0ee0*/  IMAD.IADD R23, R153, 0x1, -R6 ;  /* 0x0000000199177824 */ /* 0x000fe200078e0a06 */
[----:B------:R-:W-:-:S07]  /*0ef0*/  SHF.L.U32 R22, R4, 0x3, RZ ;  /* 0x0000000304167819 */ /* 0x000fce00000006ff */
.L_x_9961:
[----:B0-2--5:R-:W0:Y:S01]  /*0f00*/  LDC.64 R4, c[0x0][0xc60] ;  /* 0x00031800ff047b82 */ /* 0x025e220000000a00 */
[----:B------:R-:W-:Y:S01]  /*0f10*/  ULDC.64 UR10, c[0x0][0x208] ;  /* 0x00008200000a7ab9 */ /* 0x000fe20000000a00 */
[----:B------:R-:W-:Y:S01]  /*0f20*/  ULDC.64 UR6, c[0x0][0xa28] ;  /* 0x00028a0000067ab9 */ /* 0x000fe20000000a00 */
[----:B------:R-:W-:Y:S01]  /*0f30*/  ULDC.64 UR8, c[0x0][0xa18] ;  /* 0x0002860000087ab9 */ /* 0x000fe20000000a00 */
[----:B0-----:R-:W-:-:S06]  /*0f40*/  IMAD.WIDE R4, R31, 0x4, R4 ;  /* 0x000000041f047825 */ /* 0x001fcc00078e0204 */
[----:B------:R-:W2:Y:S01]  /*0f50*/  LDG.E R4, desc[UR10][R4.64] ;  /* 0x0000000a04047981 */ /* 0x000ea2000c1e1900 */
        /* <DEDUP_REMOVED lines=16> */
[----:B------:R-:W-:Y:S01]  /*1060*/  ULDC.64 UR6, c[0x0][0x3f8] ;  /* 0x0000fe0000067ab9 */ /* 0x000fe20000000a00 */
[----:B-1----:R-:W-:-:S03]  /*1070*/  IMAD.U32 R6, RZ, RZ, UR8 ;  /* 0x00000008ff067e24 */ /* 0x002fc6000f8e00ff */
[----:B------:R-:W-:Y:S01]  /*1080*/  IMAD.U32 R7, RZ, RZ, UR9 ;  /* 0x00000009ff077e24 */ /* 0x000fe2000f8e00ff */
[----:B------:R-:W2:Y:S01]  /*1090*/  @P0 LDG.E R4, desc[UR10][R4.64] ;  /* 0x0000000a04040981 */ /* 0x000ea2000c1e1900 */
[----:B------:R-:W-:Y:S01]  /*10a0*/  UISETP.NE.U32.AND UP0, UPT, UR6, URZ, UPT ;  /* 0x0000003f0600728c */ /* 0x000fe2000bf05070 */
[----:B------:R-:W-:Y:S02]  /*10b0*/  ULDC UR8, c[0x0][0x2e0] ;  /* 0x0000b80000087ab9 */ /* 0x000fe40000000800 */
[----:B---3--:R-:W3:Y:S01]  /*10c0*/  @P2 LDG.E R6, desc[UR10][R6.64] ;  /* 0x0000000a06062981 */ /* 0x008ee2000c1e1900 */
        /* <DEDUP_REMOVED lines=13> */
[----:B------:R-:W-:Y:S06]  /*11a0*/  @P2 BRA `(.L_x_9916) ;  /* 0x0000000000402947 */ /* 0x000fec0003800000 */
        /* <DEDUP_REMOVED lines=16> */
.L_x_9916:
        /* <DEDUP_REMOVED lines=13> */
.L_x_9917:
        /* <DEDUP_REMOVED lines=15> */
.L_x_9918:
[----:B------:R-:W-:Y:S01]  /*1470*/  R2UR UR9, R17 ;  /* 0x00000000110972ca */ /* 0x000fe200000e0000 */
[----:B------:R-:W-:Y:S01]  /*1480*/  UIADD3 UR6, -UR4, UR8, URZ ;  /* 0x0000000804067290 */ /* 0x000fe2000fffe13f */
[----:B------:R-:W-:Y:S01]  /*1490*/  R2UR UR7, R18 ;  /* 0x00000000120772ca */ /* 0x000fe200000e0000 */
[----:B------:R-:W-:Y:S01]  /*14a0*/  UMOV UR5, 0xc0 ;  /* 0x000000c000057882 */ /* 0x000fe20000000000 */
[----:B------:R-:W-:Y:S01]  /*14b0*/  PLOP3.LUT P0, PT, PT, PT, PT, 0x80, 0x0 ;  /* 0x000000000000781c */ /* 0x000fe20003f0f070 */
[----:B------:R-:W-:Y:S01]  /*14c0*/  UIADD3 UR4, UR6, 0x8f, URZ ;  /* 0x0000008f06047890 */ /* 0x000fe2000fffe03f */
[----:B------:R-:W-:Y:S01]  /*14d0*/  IMAD.MOV.U32 R3, RZ, RZ, RZ ;  /* 0x000000ffff037224 */ /* 0x000fe200078e00ff */
[----:B------:R-:W-:Y:S01]  /*14e0*/  MOV R0, RZ ;  /* 0x000000ff00007202 */ /* 0x000fe20000000f00 */
[----:B------:R-:W-:Y:S01]  /*14f0*/  IMAD.U32 R19, RZ, RZ, UR6 ;  /* 0x00000006ff137e24 */ /* 0x000fe2000f8e00ff */
[----:B------:R-:W-:Y:S01]  /*1500*/  CS2R R34, SRZ ;  /* 0x0000000000227805 */ /* 0x000fe2000001ff00 */
[----:B------:R-:W-:Y:S01]  /*1510*/  IMAD.MOV.U32 R71, RZ, RZ, RZ ;  /* 0x000000ffff477224 */ /* 0x000fe200078e00ff */
[----:B------:R-:W-:Y:S01]  /*1520*/  CS2R R48, SRZ ;  /* 0x0000000000307805 */ /* 0x000fe2000001ff00 */
[----:B------:R-:W-:Y:S01]  /*1530*/  IMAD.MOV.U32 R16, RZ, RZ, RZ ;  /* 0x000000ffff107224 */ /* 0x000fe200078e00ff */
[----:B------:R-:W-:Y:S01]  /*1540*/  UIMAD UR5, UR9, UR5, 0x14f ;  /* 0x0000014f090574a4 */ /* 0x000fe2000f8e0205 */
[----:B------:R-:W-:-:S02]  /*1550*/  CS2R R38, SRZ ;  /* 0x0000000000267805 */ /* 0x000fc4000001ff00 */
        /* <DEDUP_REMOVED lines=27> */
[----:B------:R-:W-:Y:S02]  /*1710*/  IMAD.MOV.U32 R12, RZ, RZ, RZ ;  /* 0x000000ffff0c7224 */ /* 0x000fe400078e00ff */
[----:B------:R-:W-:Y:S02]  /*1720*/  IMAD.MOV.U32 R81, RZ, RZ, RZ ;  /* 0x000000ffff517224 */ /* 0x000fe400078e00ff */
[----:B------:R-:W-:Y:S01]  /*1730*/  IMAD.MOV.U32 R14, RZ, RZ, RZ ;  /* 0x000000ffff0e7224 */ /* 0x000fe200078e00ff */
[----:B------:R-:W-:Y:S01]  /*1740*/  PLOP3.LUT P1, PT, PT, PT, UP0, 0x80, 0x0 ;  /* 0x000000000000781c */ /* 0x000fe20003f2f008 */
[----:B------:R-:W-:-:S02]  /*1750*/  IMAD.MOV.U32 R69, RZ, RZ, RZ ;  /* 0x000000ffff457224 */ /* 0x000fc400078e00ff */
[----:B------:R-:W-:Y:S02]  /*1760*/  IMAD.MOV.U32 R20, RZ, RZ, RZ ;  /* 0x000000ffff147224 */ /* 0x000fe400078e00ff */
[----:B------:R-:W-:-:S08]  /*1770*/  IMAD.MOV.U32 R83, RZ, RZ, RZ ;  /* 0x000000ffff537224 */ /* 0x000fd000078e00ff */
[----:B------:R-:W-:Y:S05]  /*1780*/  @!P1 BRA `(.L_x_9919) ;  /* 0x000000dc00849947 */ /* 0x000fea0003800000 */
[----:B------:R-:W0:Y:S01]  /*1790*/  SHFL.IDX PT, R0, R154, RZ, 0x1f ;  /* 0x00001fff9a007589 */ /* 0x000e2200000e0000 */
[----:B------:R-:W-:-:S04]  /*17a0*/  UIADD3 UR6, UR37, 0x24300, URZ ;  /* 0x0002430025067890 */ /* 0x000fc8000fffe03f */
[----:B------:R-:W-:-:S06]  /*17b0*/  ULOP3.LUT UP0, URZ, UR6, 0x9f, URZ, 0xc0, !UPT ;  /* 0x0000009f063f7892 */ /* 0x000fcc000f80c03f */
[----:B------:R-:W-:Y:S02]  /*17c0*/  PLOP3.LUT P0, PT, PT, PT, UP0, 0x80, 0x0 ;  /* 0x000000000000781c */ /* 0x000fe40003f0f008 */
[----:B0-----:R-:W-:-:S13]  /*17d0*/  R2UR UR7, R0 ;  /* 0x00000000000772ca */ /* 0x001fda00000e0000 */
        /* <DEDUP_REMOVED lines=28> */
.L_x_9920:
        /* <DEDUP_REMOVED lines=11> */
.L_x_10049:
[----:B------:R-:W-:Y:S05]  /*1a50*/  @!P0 BRA `(.L_x_9922) ;  /* 0x0000000000048947 */ /* 0x000fea0003800000 */
[----:B------:R-:W-:Y:S01]  /*1a60*/  BPT.TRAP 0x1 ;  /* 0x000000040000795c */ /* 0x000fe20000300000 */
.L_x_9922:
[----:B0-----:R-:W-:Y:S02]  /*1a70*/  IMAD.U32 R0, RZ, RZ, UR36 ;  /* 0x00000024ff007e24 */ /* 0x001fe4000f8e00ff */
[----:B------:R-:W-:-:S03]  /*1a80*/  IMAD.U32 R3, RZ, RZ, UR60 ;  /* 0x0000003cff037e24 */ /* 0x000fc6000f8e00ff */
[----:B------:R-:W-:Y:S02]  /*1a90*/  LEA R0, R0, UR37, 0x3 ;  /* 0x0000002500007c11 */ /* 0x000fe4000f8e18ff */
[----:B------:R-:W-:-:S04]  /*1aa0*/  SHF.L.U32 R3, R3, 0x1f, RZ ;  /* 0x0000001f03037819 */ /* 0x000fc800000006ff */
[----:B------:R0:W1:Y:S01]  /*1ab0*/  SYNCS.PHASECHK.TRANS64.TRYWAIT P2, [R0+URZ+0x31c30], R3 ;  /* 0x031c3003000075a7 */ /* 0x000062000804017f */
[----:B------:R-:W-:Y:S05]  /*1ac0*/  @!P0 BRA `(.L_x_9923) ;  /* 0x0000000000048947 */ /* 0x000fea0003800000 */
[----:B------:R-:W-:Y:S01]  /*1ad0*/  BPT.TRAP 0x1 ;  /* 0x000000040000795c */ /* 0x000fe20000300000 */
.L_x_9923:
[----:B------:R-:W2:Y:S01]  /*1ae0*/  S2R R4, SR_TID.X ;  /* 0x0000000000047919 */ /* 0x000ea20000002100 */
[----:B------:R-:W-:Y:S01]  /*1af0*/  IMAD.MOV.U32 R71, RZ, RZ, RZ ;  /* 0x000000ffff477224 */ /* 0x000fe200078e00ff */
[----:B--2---:R-:W-:Y:S01]  /*1b00*/  LOP3.LUT P1, RZ, R4, 0x7f, RZ, 0xc0, !PT ;  /* 0x0000007f04ff7812 */ /* 0x004fe2000782c0ff */
[----:B-1----:R-:W-:-:S12]  /*1b10*/  @P2 BRA `(.L_x_9924) ;  /* 0x0000000000082947 */ /* 0x002fd80003800000 */
[----:B------:R-:W1:Y:S02]  /*1b20*/  SYNCS.PHASECHK.TRANS64.TRYWAIT P2, [R0+URZ+0x31c30], R3 ;  /* 0x031c3003000075a7 */ /* 0x000e64000804017f */
[----:B-1----:R-:W-:Y:S05]  /*1b30*/  @!P2 BRA `(.L_x_9925) ;  /* 0x000001400078a947 */ /* 0x002fea0003800000 */
.L_x_9924:
[----:B------:R-:W-:Y:S05]  /*1b40*/  WARPSYNC.ALL ;  /* 0x0000000000007948 */ /* 0x000fea0003800000 */
[----:B------:R-:W-:Y:S01]  /*1b50*/  UIADD3 UR4, UR37, 0x16a00, URZ ;  /* 0x00016a0025047890 */ /* 0x000fe2000fffe03f */
[----:B------:R-:W-:Y:S01]  /*1b60*/  WARPGROUP.ARRIVE ;  /* 0x00000000000079c5 */ /* 0x000fe20000000000 */
[----:B------:R-:W-:Y:S01]  /*1b70*/  ULOP3.LUT UR5, UR39, 0x10000, URZ, 0xfc, !UPT ;  /* 0x0001000027057892 */ /* 0x000fe2000f8efc3f */
[----:B------:R-:W-:Y:S01]  /*1b80*/  R2UR UR57, R19 ;  /* 0x00000000133972ca */ /* 0x000fe200000e0000 */
[----:B------:R-:W-:Y:S01]  /*1b90*/  USHF.R.U32.HI UR4, URZ, 0x4, UR4 ;  /* 0x000000043f047899 */ /* 0x000fe20008011604 */
[----:B------:R-:W-:Y:S01]  /*1ba0*/  R2UR UR58, R18 ;  /* 0x00000000123a72ca */ /* 0x000fe200000e0000 */
[----:B------:R-:W-:Y:S01]  /*1bb0*/  UMOV UR29, 0x80000020 ;  /* 0x80000020001d7882 */ /* 0x000fe20000000000 */
[----:B------:R-:W-:Y:S01]  /*1bc0*/  UMOV UR31, 0x80000020 ;  /* 0x80000020001f7882 */ /* 0x000fe20000000000 */
[----:B------:R-:W-:Y:S01]  /*1bd0*/  ULOP3.LUT UR4, UR4, 0x3fff, URZ, 0xc0, !UPT ;  /* 0x00003fff04047892 */ /* 0x000fe2000f8ec03f */
[----:B------:R-:W-:Y:S01]  /*1be0*/  R2UR UR56, R17 ;  /* 0x00000000113872ca */ /* 0x000fe200000e0000 */
[----:B------:R-:W-:Y:S01]  /*1bf0*/  UMOV UR28, UR5 ;  /* 0x00000005001c7c82 */ /* 0x000fe20008000000 */
[----:B------:R-:W-:Y:S01]  /*1c00*/  UMOV UR9, UR29 ;  /* 0x0000001d00097c82 */ /* 0x000fe20008000000 */
[----:B------:R-:W-:Y:S01]  /*1c10*/  ULOP3.LUT UR6, UR4, 0x10000, URZ, 0xfc, !UPT ;  /* 0x0001000004067892 */ /* 0x000fe2000f8efc3f */
[----:B01----:R-:W-:Y:S01]  /*1c20*/  @!P1 VIADD R0, R0, 0x31c40 ;  /* 0x00031c4000009836 */ /* 0x003fe20000000000 */
[----:B------:R-:W-:Y:S01]  /*1c30*/  UMOV UR8, UR28 ;  /* 0x0000001c00087c82 */ /* 0x000fe20008000000 */
[----:B------:R-:W-:Y:S01]  /*1c40*/  UMOV UR11, 0x80000020 ;  /* 0x80000020000b7882 */ /* 0x000fe20000000000 */
[----:B------:R-:W-:Y:S01]  /*1c50*/  UIMAD UR4, UR36, 0x6c0, UR6 ;  /* 0x000006c0240478a4 */ /* 0x000fe2000f8e0206 */
[----:B------:R-:W-:Y:S01]  /*1c60*/  UMOV UR12, UR28 ;  /* 0x0000001c000c7c82 */ /* 0x000fe20008000000 */
[----:B------:R-:W-:-:S02]  /*1c70*/  UMOV UR13, UR29 ;  /* 0x0000001d000d7c82 */ /* 0x000fc40008000000 */
[----:B------:R-:W-:Y:S02]  /*1c80*/  UIADD3 UR10, UR4, 0x40, URZ ;  /* 0x00000040040a7890 */ /* 0x000fe4000fffe03f */
[----:B------:R-:W-:Y:S02]  /*1c90*/  UIADD3 UR14, UR4, 0x80, URZ ;  /* 0x00000080040e7890 */ /* 0x000fe4000fffe03f */
[----:B------:R-:W-:Y:S01]  /*1ca0*/  UMOV UR30, UR4 ;  /* 0x00000004001e7c82 */ /* 0x000fe20008000000 */
[----:B------:R-:W-:Y:S01]  /*1cb0*/  UMOV UR15, 0x80000020 ;  /* 0x80000020000f7882 */ /* 0x000fe20000000000 */
[----:B------:R-:W-:Y:S01]  /*1cc0*/  HGMMA.64x16x16.F32.BF16 R96, gdesc[UR28], RZ, !UPT, gsb0 ;  /* 0x002000001c6079f0 */ /* 0x000fe2000c0018ff */
        /* <DEDUP_REMOVED lines=57> */
[----:B------:R-:W-:Y:S03]  /*2060*/  HGMMA.64x16x16.F32.BF16 R40, gdesc[UR28], RZ, !UPT, gsb0 ;  /* 0x002000001c2879f0 */ /* 0x000fe6000c0018ff */
        /* <DEDUP_REMOVED lines=161> */
[----:B------:R-:W-:Y:S02]  /*2a80*/  UIMAD UR7, UR38, -0x90, UR57 ;  /* 0xffffff70260778a4 */ /* 0x000fe4000f8e0239 */
[----:B------:R-:W-:Y:S02]  /*2a90*/  UIADD3 UR38, UR38, -0x2, URZ ;  /* 0xfffffffe26267890 */ /* 0x000fe4000fffe03f */
[----:B------:R-:W-:-:S02]  /*2aa0*/  UIADD3 UR10, UR7, 0x90, URZ ;  /* 0x00000090070a7890 */ /* 0x000fc4000fffe03f */
[----:B------:R-:W-:Y:S01]  /*2ab0*/  UIADD3 UR7, -UR58, 0x91, UR7 ;  /* 0x000000913a077890 */ /* 0x000fe2000fffe107 */
        /* <DEDUP_REMOVED lines=148> */
[----:B------:R-:W-:Y:S02]  /*3400*/  IMAD.U32 R73, RZ, RZ, UR56 ;  /* 0x00000038ff497e24 */ /* 0x000fe4000f8e00ff */
[----:B------:R-:W-:Y:S01]  /*3410*/  FMUL.FTZ R15, R74, UR5 ;  /* 0x000000054a0f7c20 */ /* 0x000fe20008410000 */
[----:B------:R-:W-:Y:S01]  /*3420*/  HGMMA.64x16x16.F32.BF16 R56, gdesc[UR24], R56, gsb0 ;  /* 0x00200000183879f0 */ /* 0x000fe20008001838 */
[----:B------:R-:W-:Y:S01]  /*3430*/  UIADD3 UR26, UR4, 0x5c2, URZ ;  /* 0x000005c2041a7890 */ /* 0x000fe2000fffe03f */
[----:B------:R-:W-:Y:S01]  /*3440*/  IMAD.U32 R76, RZ, RZ, UR10 ;  /* 0x0000000aff4c7e24 */ /* 0x000fe2000f8e00ff */
[----:B------:R-:W-:Y:S01]  /*3450*/  UMOV UR27, 0x80000020 ;  /* 0x80000020001b7882 */ /* 0x000fe20000000000 */
[----:B------:R-:W-:-:S02]  /*3460*/  IMAD.U32 R78, RZ, RZ, UR7 ;  /* 0x00000007ff4e7e24 */ /* 0x000fc4000f8e00ff */
[----:B------:R-:W-:Y:S01]  /*3470*/  FMUL.FTZ R64, R79, UR5 ;  /* 0x000000054f407c20 */ /* 0x000fe20008410000 */
[----:B------:R-:W-:Y:S02]  /*3480*/  IMAD R73, R73, 0xc0, R144 ;  /* 0x000000c049497824 */ /* 0x000fe400078e0290 */
[----:B------:R-:W-:Y:S01]  /*3490*/  FMUL.FTZ R84, R72, UR5 ;  /* 0x0000000548547c20 */ /* 0x000fe20008410000 */
[----:B------:R-:W-:Y:S02]  /*34a0*/  IMAD R76, R23, -0x2, R76 ;  /* 0xfffffffe174c7824 */ /* 0x000fe400078e024c */
[----:B------:R-:W-:Y:S01]  /*34b0*/  FMUL.FTZ R90, R77, UR5 ;  /* 0x000000054d5a7c20 */ /* 0x000fe20008410000 */
[----:B------:R-:W-:Y:S02]  /*34c0*/  IMAD R78, R23, -0x2, R78 ;  /* 0xfffffffe174e7824 */ /* 0x000fe400078e024e */
[----:B------:R-:W-:Y:S01]  /*34d0*/  FMUL.FTZ R20, R75, UR5 ;  /* 0x000000054b147c20 */ /* 0x000fe20008410000 */
[----:B------:R-:W-:Y:S02]  /*34e0*/  MUFU.TANH R86, R86 ;  /* 0x0000005600567308 */ /* 0x000fe40000002400 */
[----:B------:R-:W-:-:S02]  /*34f0*/  VIADDMNMX R74, R73, R78, R76, PT ;  /* 0x0000004e494a7246 */ /* 0x000fc4000380014c */
[----:B------:R-:W-:Y:S02]  /*3500*/  IADD3 R73, R78, 0x8, R73 ;  /* 0x000000084e497810 */ /* 0x000fe40007ffe049 */
[C---:B------:R-:W-:Y:S02]  /*3510*/  ISETP.GT.AND P3, PT, R74.reuse, RZ, PT ;  /* 0x000000ff4a00720c */ /* 0x040fe40003f64270 */
[----:B------:R-:W5:Y:S01]  /*3520*/  MUFU.TANH R84, R84 ;  /* 0x0000005400547308 */ /* 0x000f620000002400 */
[C---:B------:R-:W-:Y:S02]  /*3530*/  ISETP.GT.AND P2, PT, R74.reuse, 0x1, PT ;  /* 0x000000014a00780c */ /* 0x040fe40003f44270 */
[----:B------:R-:W-:Y:S02]  /*3540*/  ISETP.GT.AND P5, PT, R74, 0x8, PT ;  /* 0x000000084a00780c */ /* 0x000fe40003fa4270 */
[----:B0-----:R-:W-:Y:S02]  /*3550*/  FSEL R79, R65, -INF , P3 ;  /* 0xff800000414f7808 */ /* 0x001fe40001800000 */
[----:B-1----:R-:W-:Y:S01]  /*3560*/  FSEL R91, R66, -INF , P2 ;  /* 0xff800000425b7808 */ /* 0x002fe20001000000 */
[----:B------:R-:W0:Y:S01]  /*3570*/  MUFU.TANH R92, R92 ;  /* 0x0000005c005c7308 */ /* 0x000e220000002400 */
[----:B------:R-:W-:-:S02]  /*3580*/  ISETP.GT.AND P6, PT, R74, 0x9, PT ;  /* 0x000000094a00780c */ /* 0x000fc40003fc4270 */
[----:B--2---:R-:W-:Y:S02]  /*3590*/  FSEL R93, R67, -INF , P5 ;  /* 0xff800000435d7808 */ /* 0x004fe40002800000 */
[----:B------:R-:W-:Y:S02]  /*35a0*/  ISETP.GT.AND P4, PT, R74, 0x10, PT ;  /* 0x000000104a00780c */ /* 0x000fe40003f84270 */
[----:B---3--:R-:W-:Y:S01]  /*35b0*/  FSEL R97, R68, -INF , P6 ;  /* 0xff80000044617808 */ /* 0x008fe20003000000 */
[----:B------:R-:W1:Y:S01]  /*35c0*/  MUFU.TANH R90, R90 ;  /* 0x0000005a005a7308 */ /* 0x000e620000002400 */
[C---:B------:R-:W-:Y:S02]  /*35d0*/  ISETP.GT.AND P3, PT, R74.reuse, 0x11, PT ;  /* 0x000000114a00780c */ /* 0x040fe40003f64270 */
[----:B----4-:R-:W-:Y:S02]  /*35e0*/  FSEL R95, R69, -INF , P4 ;  /* 0xff800000455f7808 */ /* 0x010fe40002000000 */
[----:B------:R-:W-:-:S02]  /*35f0*/  ISETP.GT.AND P2, PT, R74, 0x18, PT ;  /* 0x000000184a00780c */ /* 0x000fc40003f44270 */
[----:B-----5:R-:W-:Y:S01]  /*3600*/  FSEL R87, R70, -INF , P3 ;  /* 0xff80000046577808 */ /* 0x020fe20001800000 */
[----:B------:R-:W-:Y:S01]  /*3610*/  MUFU.TANH R12, R12 ;  /* 0x0000000c000c7308 */ /* 0x000fe20000002400 */
[----:B------:R-:W-:Y:S02]  /*3620*/  ISETP.GT.AND P5, PT, R74, 0x19, PT ;  /* 0x000000194a00780c */ /* 0x000fe40003fa4270 */
[----:B------:R-:W-:Y:S02]  /*3630*/  FSEL R85, R88, -INF , P2 ;  /* 0xff80000058557808 */ /* 0x000fe40001000000 */
[----:B------:R-:W-:Y:S02]  /*3640*/  ISETP.GT.AND P4, PT, R74, 0x20, PT ;  /* 0x000000204a00780c */ /* 0x000fe40003f84270 */
[----:B------:R-:W-:Y:S01]  /*3650*/  FSEL R77, R89, -INF , P5 ;  /* 0xff800000594d7808 */ /* 0x000fe20002800000 */
[----:B------:R-:W-:Y:S02]  /*3660*/  WARPGROUP.DEPBAR.LE gsb0, 0x0 ;  /* 0x00008000000079c5 */ /* 0x000fe40000010000 */
[----:B------:R-:W-:Y:S01]  /*3670*/  WARPGROUP.ARRIVE ;  /* 0x00000000000079c5 */ /* 0x000fe20000000000 */
[----:B------:R-:W-:Y:S01]  /*3680*/  FMUL.FTZ R96, R56, UR5 ;  /* 0x0000000538607c20 */ /* 0x000fe20008410000 */
[----:B------:R-:W-:Y:S01]  /*3690*/  FMUL.FTZ R56, R58, UR5 ;  /* 0x000000053a387c20 */ /* 0x000fe20008410000 */
[----:B------:R-:W-:Y:S01]  /*36a0*/  FMUL.FTZ R58, R62, UR5 ;  /* 0x000000053e3a7c20 */ /* 0x000fe20008410000 */
[----:B------:R-:W-:Y:S01]  /*36b0*/  ISETP.GT.AND P3, PT, R74, 0x21, PT ;  /* 0x000000214a00780c */ /* 0x000fe20003f64270 */
[----:B------:R-:W-:Y:S01]  /*36c0*/  FMUL.FTZ R98, R61, UR5 ;  /* 0x000000053d627c20 */ /* 0x000fe20008410000 */
[----:B------:R-:W-:Y:S01]  /*36d0*/  HGMMA.64x16x16.F32.BF16 R48, gdesc[UR24], R48, gsb0 ;  /* 0x00200000183079f0 */ /* 0x000fe20008001830 */
[----:B------:R-:W-:Y:S01]  /*36e0*/  UIADD3 UR26, UR4, 0x602, URZ ;  /* 0x00000602041a7890 */ /* 0x000fe2000fffe03f */
[----:B------:R-:W-:Y:S01]  /*36f0*/  FSEL R75, R80, -INF , P4 ;  /* 0xff800000504b7808 */ /* 0x000fe20002000000 */
[----:B------:R-:W-:Y:S01]  /*3700*/  UMOV UR27, 0x80000020 ;  /* 0x80000020001b7882 */ /* 0x000fe20000000000 */
[C---:B------:R-:W-:Y:S01]  /*3710*/  ISETP.GT.AND P2, PT, R74.reuse, 0x28, PT ;  /* 0x000000284a00780c */ /* 0x040fe20003f44270 */
[----:B------:R-:W-:Y:S01]  /*3720*/  FMUL.FTZ R94, R57, UR5 ;  /* 0x00000005395e7c20 */ /* 0x000fe20008410000 */
[----:B------:R-:W-:Y:S01]  /*3730*/  FSEL R72, R81, -INF , P3 ;  /* 0xff80000051487808 */ /* 0x000fe20001800000 */
[----:B------:R-:W-:Y:S01]  /*3740*/  FMUL.FTZ R57, R59, UR5 ;  /* 0x000000053b397c20 */ /* 0x000fe20008410000 */
[----:B------:R-:W-:Y:S01]  /*3750*/  ISETP.GT.AND P5, PT, R74, 0x29, PT ;  /* 0x000000294a00780c */ /* 0x000fe20003fa4270 */
[----:B------:R-:W-:Y:S01]  /*3760*/  FMUL.FTZ R59, R63, UR5 ;  /* 0x000000053f3b7c20 */ /* 0x000fe20008410000 */
[----:B------:R-:W-:Y:S01]  /*3770*/  FSEL R70, R82, -INF , P2 ;  /* 0xff80000052467808 */ /* 0x000fe20001000000 */
[----:B------:R-:W2:Y:S01]  /*3780*/  MUFU.TANH R96, R96 ;  /* 0x0000006000607308 */ /* 0x000ea20000002400 */
[----:B------:R-:W-:Y:S01]  /*3790*/  ISETP.GT.AND P4, PT, R74, 0x30, PT ;  /* 0x000000304a00780c */ /* 0x000fe20003f84270 */
[----:B------:R-:W-:Y:S01]  /*37a0*/  FMUL.FTZ R60, R60, UR5 ;  /* 0x000000053c3c7c20 */ /* 0x000fe20008410000 */
[----:B------:R-:W-:-:S02]  /*37b0*/  FSEL R63, R83, -INF , P5 ;  /* 0xff800000533f7808 */ /* 0x000fc40002800000 */
[----:B------:R-:W-:Y:S02]  /*37c0*/  ISETP.GT.AND P2, PT, R74, 0x31, PT ;  /* 0x000000314a00780c */ /* 0x000fe40003f44270 */
[----:B------:R-:W-:Y:S01]  /*37d0*/  FSEL R66, R84, -INF , P4 ;  /* 0xff80000054427808 */ /* 0x000fe20002000000 */
[----:B------:R-:W3:Y:S01]  /*37e0*/  MUFU.TANH R94, R94 ;  /* 0x0000005e005e7308 */ /* 0x000ee20000002400 */
[----:B------:R-:W-:Y:S02]  /*37f0*/  ISETP.GT.AND P3, PT, R74, 0x38, PT ;  /* 0x000000384a00780c */ /* 0x000fe40003f64270 */
[----:B------:R-:W-:Y:S02]  /*3800*/  FSEL R67, R86, -INF , P2 ;  /* 0xff80000056437808 */ /* 0x000fe40001000000 */
[----:B------:R-:W-:Y:S02]  /*3810*/  ISETP.GT.AND P2, PT, R74, 0x39, PT ;  /* 0x000000394a00780c */ /* 0x000fe40003f44270 */
[----:B0-----:R-:W-:Y:S01]  /*3820*/  FSEL R69, R92, -INF , P3 ;  /* 0xff8000005c457808 */ /* 0x001fe20001800000 */
[----:B------:R-:W0:Y:S01]  /*3830*/  MUFU.TANH R60, R60 ;  /* 0x0000003c003c7308 */ /* 0x000e220000002400 */
[----:B------:R-:W-:-:S02]  /*3840*/  ISETP.GT.AND P3, PT, R74, 0x40, PT ;  /* 0x000000404a00780c */ /* 0x000fc40003f64270 */
[----:B-1----:R-:W-:Y:S02]  /*3850*/  FSEL R68, R90, -INF , P2 ;  /* 0xff8000005a447808 */ /* 0x002fe40001000000 */
[----:B------:R-:W-:Y:S02]  /*3860*/  ISETP.GT.AND P2, PT, R74, 0x41, PT ;  /* 0x000000414a00780c */ /* 0x000fe40003f44270 */
[----:B--2---:R-:W-:Y:S01]  /*3870*/  FSEL R65, R96, -INF , P3 ;  /* 0xff80000060417808 */ /* 0x004fe20001800000 */
[----:B------:R-:W-:Y:S01]  /*3880*/  MUFU.TANH R98, R98 ;  /* 0x0000006200627308 */ /* 0x000fe20000002400 */
[----:B------:R-:W-:Y:S02]  /*3890*/  ISETP.GT.AND P3, PT, R74, 0x48, PT ;  /* 0x000000484a00780c */ /* 0x000fe40003f64270 */
[----:B------:R-:W-:-:S04]  /*38a0*/  VIMNMX R78, R76, R73, PT ;  /* 0x000000494c4e7248 */ /* 0x000fc80003fe0100 */
[----:B------:R-:W-:Y:S01]  /*38b0*/  ISETP.GT.AND P4, PT, R78, 0x8, PT ;  /* 0x000000084e00780c */ /* 0x000fe20003f84270 */
[----:B------:R-:W-:Y:S03]  /*38c0*/  MUFU.TANH R13, R13 ;  /* 0x0000000d000d7308 */ /* 0x000fe60000002400 */
[----:B------:R-:W-:-:S05]  /*38d0*/  FSEL R5, R5, -INF , P4 ;  /* 0xff80000005057808 */ /* 0x000fca0002000000 */
[----:B------:R-:W-:Y:S01]  /*38e0*/  MUFU.TANH R14, R14 ;  /* 0x0000000e000e7308 */ /* 0x000fe20000002400 */
[----:B------:R-:W-:Y:S02]  /*38f0*/  WARPGROUP.DEPBAR.LE gsb0, 0x0 ;  /* 0x00008000000079c5 */ /* 0x000fe40000010000 */
[----:B------:R-:W-:Y:S01]  /*3900*/  WARPGROUP.ARRIVE ;  /* 0x00000000000079c5 */ /* 0x000fe20000000000 */
[----:B------:R-:W-:Y:S01]  /*3910*/  FMUL.FTZ R99, R48, UR5 ;  /* 0x0000000530637c20 */ /* 0x000fe20008410000 */
[----:B------:R-:W-:Y:S01]  /*3920*/  FMUL.FTZ R48, R50, UR5 ;  /* 0x0000000532307c20 */ /* 0x000fe20008410000 */
[----:B------:R-:W-:Y:S01]  /*3930*/  FMNMX.FTZ R50, R79, R91, !PT ;  /* 0x0000005b4f327209 */ /* 0x000fe20007810000 */
[----:B------:R-:W-:Y:S01]  /*3940*/  FMUL.FTZ R52, R52, UR5 ;  /* 0x0000000534347c20 */ /* 0x000fe20008410000 */
[----:B------:R-:W-:Y:S01]  /*3950*/  FMUL.FTZ R100, R49, UR5 ;  /* 0x0000000531647c20 */ /* 0x000fe20008410000 */
[----:B------:R-:W-:Y:S01]  /*3960*/  HGMMA.64x16x16.F32.BF16 R40, gdesc[UR24], R40, gsb0 ;  /* 0x00200000182879f0 */ /* 0x000fe20008001828 */
[----:B------:R-:W-:Y:S01]  /*3970*/  UIADD3 UR26, UR4, 0x642, URZ ;  /* 0x00000642041a7890 */ /* 0x000fe2000fffe03f */
[----:B------:R-:W-:Y:S01]  /*3980*/  FMNMX.FTZ R50, R93, R50, !PT ;  /* 0x000000325d327209 */ /* 0x000fe20007810000 */
[----:B------:R-:W-:Y:S01]  /*3990*/  UMOV UR27, 0x80000020 ;  /* 0x80000020001b7882 */ /* 0x000fe20000000000 */
[----:B------:R-:W-:Y:S01]  /*39a0*/  FMUL.FTZ R49, R51, UR5 ;  /* 0x0000000533317c20 */ /* 0x000fe20008410000 */
[----:B------:R-:W-:Y:S01]  /*39b0*/  FMUL.FTZ R53, R53, UR5 ;  /* 0x0000000535357c20 */ /* 0x000fe20008410000 */
[----:B------:R-:W-:Y:S01]  /*39c0*/  FMNMX.FTZ R50, R97, R50, !PT ;  /* 0x0000003261327209 */ /* 0x000fe20007810000 */
[----:B------:R1:W-:Y:S01]  /*39d0*/  MUFU.TANH R51, R52 ;  /* 0x0000003400337308 */ /* 0x0003e20000002400 */
[----:B------:R-:W-:-:S02]  /*39e0*/  ULDC UR4, c[0x0][0x988] ;  /* 0x0002620000047ab9 */ /* 0x000fc40000000800 */
[----:B------:R-:W-:-:S04]  /*39f0*/  FMNMX.FTZ R50, R95, R50, !PT ;  /* 0x000000325f327209 */ /* 0x000fc80007810000 */
[----:B------:R-:W-:Y:S01]  /*3a00*/  FMNMX.FTZ R62, R87, R50, !PT ;  /* 0x00000032573e7209 */ /* 0x000fe20007810000 */
[----:B------:R-:W2:Y:S03]  /*3a10*/  MUFU.TANH R99, R99 ;  /* 0x0000006300637308 */ /* 0x000ea60000002400 */
[----:B------:R-:W-:-:S04]  /*3a20*/  FMNMX.FTZ R62, R85, R62, !PT ;  /* 0x0000003e553e7209 */ /* 0x000fc80007810000 */
[----:B------:R-:W-:Y:S01]  /*3a30*/  FMNMX.FTZ R62, R77, R62, !PT ;  /* 0x0000003e4d3e7209 */ /* 0x000fe20007810000 */
[----:B------:R4:W-:Y:S03]  /*3a40*/  MUFU.TANH R50, R53 ;  /* 0x0000003500327308 */ /* 0x0009e60000002400 */
[----:B------:R-:W-:Y:S02]  /*3a50*/  FMNMX.FTZ R61, R75, R62, !PT ;  /* 0x0000003e4b3d7209 */ /* 0x000fe40007810000 */
[----:B---3--:R-:W-:Y:S02]  /*3a60*/  FSEL R62, R94, -INF , P2 ;  /* 0xff8000005e3e7808 */ /* 0x008fe40001000000 */
[----:B------:R-:W-:Y:S01]  /*3a70*/  FMNMX.FTZ R61, R72, R61, !PT ;  /* 0x0000003d483d7209 */ /* 0x000fe20007810000 */
[----:B------:R-:W3:Y:S01]  /*3a80*/  MUFU.TANH R100, R100 ;  /* 0x0000006400647308 */ /* 0x000ee20000002400 */
[----:B------:R-:W-:-:S02]  /*3a90*/  ISETP.GT.AND P2, PT, R74, 0x49, PT ;  /* 0x000000494a00780c */ /* 0x000fc40003f44270 */
[----:B-1----:R-:W-:Y:S02]  /*3aa0*/  FMNMX.FTZ R52, R70, R61, !PT ;  /* 0x0000003d46347209 */ /* 0x002fe40007810000 */
[----:B0-----:R-:W-:Y:S02]  /*3ab0*/  FSEL R61, R60, -INF , P3 ;  /* 0xff8000003c3d7808 */ /* 0x001fe40001800000 */
[----:B----4-:R-:W-:Y:S01]  /*3ac0*/  FMNMX.FTZ R53, R63, R52, !PT ;  /* 0x000000343f357209 */ /* 0x010fe20007810000 */
[----:B------:R-:W-:Y:S01]  /*3ad0*/  MUFU.TANH R15, R15 ;  /* 0x0000000f000f7308 */ /* 0x000fe20000002400 */
[----:B------:R-:W-:Y:S02]  /*3ae0*/  ISETP.GT.AND P3, PT, R74, 0x50, PT ;  /* 0x000000504a00780c */ /* 0x000fe40003f64270 */
[----:B------:R-:W-:Y:S02]  /*3af0*/  FMNMX.FTZ R52, R66, R53, !PT ;  /* 0x0000003542347209 */ /* 0x000fe40007810000 */
[----:B--2---:R-:W-:-:S02]  /*3b00*/  FSEL R60, R99, -INF , P3 ;  /* 0xff800000633c7808 */ /* 0x004fc40001800000 */
[----:B------:R-:W-:Y:S01]  /*3b10*/  FMNMX.FTZ R52, R67, R52, !PT ;  /* 0x0000003443347209 */ /* 0x000fe20007810000 */
[----:B------:R-:W-:Y:S01]  /*3b20*/  MUFU.TANH R20, R20 ;  /* 0x0000001400147308 */ /* 0x000fe20000002400 */
[----:B------:R-:W-:Y:S02]  /*3b30*/  ISETP.GT.AND P3, PT, R74, 0x58, PT ;  /* 0x000000584a00780c */ /* 0x000fe40003f64270 */
[----:B------:R-:W-:Y:S01]  /*3b40*/  FMNMX.FTZ R53, R69, R52, !PT ;  /* 0x0000003445357209 */ /* 0x000fe20007810000 */
        /* <DEDUP_REMOVED lines=8> */
[----:B------:R-:W-:Y:S01]  /*3bd0*/  FSEL R51, R51, -INF , P3 ;  /* 0xff80000033337808 */ /* 0x000fe20001800000 */
[----:B------:R-:W-:Y:S01]  /*3be0*/  FMUL.FTZ R86, R47, UR5 ;  /* 0x000000052f567c20 */ /* 0x000fe20008410000 */
[----:B------:R-:W-:-:S04]  /*3bf0*/  ISETP.GT.AND P3, PT, R74, 0x60, PT ;  /* 0x000000604a00780c */ /* 0x000fc80003f64270 */
[----:B------:R-:W1:Y:S01]  /*3c00*/  MUFU.TANH R40, R40 ;  /* 0x0000002800287308 */ /* 0x000e620000002400 */
[----:B0-----:R-:W-:-:S04]  /*3c10*/  FMNMX.FTZ R44, R68, R53, !PT ;  /* 0x00000035442c7209 */ /* 0x001fc80007810000 */
[----:B------:R-:W-:-:S03]  /*3c20*/  FMNMX.FTZ R53, R65, R44, !PT ;  /* 0x0000002c41357209 */ /* 0x000fc60007810000 */
[----:B------:R0:W-:Y:S01]  /*3c30*/  MUFU.TANH R81, R45 ;  /* 0x0000002d00517308 */ /* 0x0001e20000002400 */
[----:B------:R-:W-:Y:S02]  /*3c40*/  FMNMX.FTZ R44, R62, R53, !PT ;  /* 0x000000353e2c7209 */ /* 0x000fe40007810000 */
[----:B------:R-:W-:Y:S02]  /*3c50*/  FSEL R53, R98, -INF , P2 ;  /* 0xff80000062357808 */ /* 0x000fe40001000000 */
[----:B------:R-:W-:Y:S02]  /*3c60*/  FMNMX.FTZ R44, R61, R44, !PT ;  /* 0x0000002c3d2c7209 */ /* 0x000fe40007810000 */
[----:B------:R-:W-:Y:S01]  /*3c70*/  ISETP.GT.AND P2, PT, R74, 0x51, PT ;  /* 0x000000514a00780c */ /* 0x000fe20003f44270 */
[----:B------:R-:W2:Y:S01]  /*3c80*/  MUFU.TANH R41, R41 ;  /* 0x0000002900297308 */ /* 0x000ea20000002400 */
[----:B0-----:R-:W-:Y:S02]  /*3c90*/  FMNMX.FTZ R45, R53, R44, !PT ;  /* 0x0000002c352d7209 */ /* 0x001fe40007810000 */
[----:B---3--:R-:W-:-:S02]  /*3ca0*/  FSEL R52, R100, -INF , P2 ;  /* 0xff80000064347808 */ /* 0x008fc40001000000 */
[----:B------:R-:W-:Y:S02]  /*3cb0*/  FMNMX.FTZ R45, R60, R45, !PT ;  /* 0x0000002d3c2d7209 */ /* 0x000fe40007810000 */
[----:B------:R-:W-:Y:S01]  /*3cc0*/  ISETP.GT.AND P2, PT, R74, 0x59, PT ;  /* 0x000000594a00780c */ /* 0x000fe20003f44270 */
[----:B------:R-:W-:Y:S01]  /*3cd0*/  MUFU.TANH R21, R21 ;  /* 0x0000001500157308 */ /* 0x000fe20000002400 */
[----:B------:R-:W-:Y:S02]  /*3ce0*/  FMNMX.FTZ R44, R52, R45, !PT ;  /* 0x0000002d342c7209 */ /* 0x000fe40007810000 */
[----:B------:R-:W-:Y:S02]  /*3cf0*/  FSEL R50, R50, -INF , P2 ;  /* 0xff80000032327808 */ /* 0x000fe40001000000 */
[----:B------:R-:W-:Y:S02]  /*3d00*/  FMNMX.FTZ R83, R51, R44, !PT ;  /* 0x0000002c33537209 */ /* 0x000fe40007810000 */
[----:B-1----:R-:W-:Y:S01]  /*3d10*/  FSEL R45, R40, -INF , P3 ;  /* 0xff800000282d7808 */ /* 0x002fe20001800000 */
[----:B------:R-:W-:Y:S01]  /*3d20*/  MUFU.TANH R64, R64 ;  /* 0x0000004000407308 */ /* 0x000fe20000002400 */
[----:B------:R-:W-:-:S02]  /*3d30*/  ISETP.GT.AND P2, PT, R74, 0x61, PT ;  /* 0x000000614a00780c */ /* 0x000fc40003f44270 */
[----:B------:R-:W-:Y:S02]  /*3d40*/  FMNMX.FTZ R40, R50, R83, !PT ;  /* 0x0000005332287209 */ /* 0x000fe40007810000 */
[C---:B------:R-:W-:Y:S02]  /*3d50*/  ISETP.GT.AND P3, PT, R74.reuse, 0x68, PT ;  /* 0x000000684a00780c */ /* 0x040fe40003f64270 */
[----:B--2---:R-:W-:Y:S01]  /*3d60*/  FSEL R44, R41, -INF , P2 ;  /* 0xff800000292c7808 */ /* 0x004fe20001000000 */
[----:B------:R-:W-:Y:S01]  /*3d70*/  MUFU.TANH R56, R56 ;  /* 0x0000003800387308 */ /* 0x000fe20000002400 */
[----:B------:R-:W-:Y:S02]  /*3d80*/  FMNMX.FTZ R83, R45, R40, !PT ;  /* 0x000000282d537209 */ /* 0x000fe40007810000 */
[----:B------:R-:W-:Y:S01]  /*3d90*/  ISETP.GT.AND P2, PT, R74, 0x69, PT ;  /* 0x000000694a00780c */ /* 0x000fe20003f44270 */
[----:B------:R-:W-:Y:S02]  /*3da0*/  WARPGROUP.DEPBAR.LE gsb0, 0x0 ;  /* 0x00008000000079c5 */ /* 0x000fe40000010000 */
[----:B------:R-:W-:Y:S01]  /*3db0*/  WARPGROUP.ARRIVE ;  /* 0x00000000000079c5 */ /* 0x000fe20000000000 */
[----:B------:R-:W-:Y:S01]  /*3dc0*/  FMUL.FTZ R32, R32, UR5 ;  /* 0x0000000520207c20 */ /* 0x000fe20008410000 */
[----:B------:R-:W-:Y:S01]  /*3dd0*/  FMUL.FTZ R33, R33, UR5 ;  /* 0x0000000521217c20 */ /* 0x000fe20008410000 */
[----:B------:R-:W-:Y:S01]  /*3de0*/  FMUL.FTZ R36, R36, UR5 ;  /* 0x0000000524247c20 */ /* 0x000fe20008410000 */
[----:B------:R-:W-:Y:S01]  /*3df0*/  FMUL.FTZ R37, R37, UR5 ;  /* 0x0000000525257c20 */ /* 0x000fe20008410000 */
[----:B------:R-:W-:Y:S01]  /*3e00*/  FSEL R41, R80, -INF , P3 ;  /* 0xff80000050297808 */ /* 0x000fe20001800000 */
[----:B------:R-:W-:Y:S01]  /*3e10*/  HGMMA.64x16x16.F32.BF16 R24, gdesc[UR32], R24, gsb0 ;  /* 0x00200000201879f0 */ /* 0x000fe20008001818 */
[----:B------:R-:W-:Y:S01]  /*3e20*/  MUFU.TANH R32, R32 ;  /* 0x0000002000207308 */ /* 0x000fe20000002400 */
[----:B------:R-:W-:Y:S01]  /*3e30*/  FMNMX.FTZ R80, R44, R83, !PT ;  /* 0x000000532c507209 */ /* 0x000fe20007810000 */
[----:B------:R-:W-:Y:S01]  /*3e40*/  FMUL.FTZ R88, R34, UR5 ;  /* 0x0000000522587c20 */ /* 0x000fe20008410000 */
[C---:B------:R-:W-:Y:S01]  /*3e50*/  ISETP.GT.AND P3, PT, R74.reuse, 0x70, PT ;  /* 0x000000704a00780c */ /* 0x040fe20003f64270 */
[----:B------:R-:W-:Y:S01]  /*3e60*/  FMUL.FTZ R90, R35, UR5 ;  /* 0x00000005235a7c20 */ /* 0x000fe20008410000 */
[----:B------:R-:W-:Y:S01]  /*3e70*/  FSEL R40, R81, -INF , P2 ;  /* 0xff80000051287808 */ /* 0x000fe20001000000 */
[----:B------:R-:W-:Y:S01]  /*3e80*/  FMUL.FTZ R92, R39, UR5 ;  /* 0x00000005275c7c20 */ /* 0x000fe20008410000 */
[----:B------:R-:W-:Y:S01]  /*3e90*/  FMNMX.FTZ R81, R41, R80, !PT ;  /* 0x0000005029517209 */ /* 0x000fe20007810000 */
[----:B------:R-:W0:Y:S01]  /*3ea0*/  MUFU.TANH R33, R33 ;  /* 0x0000002100217308 */ /* 0x000e220000002400 */
[----:B------:R-:W-:Y:S01]  /*3eb0*/  ISETP.GT.AND P2, PT, R74, 0x71, PT ;  /* 0x000000714a00780c */ /* 0x000fe20003f44270 */
[----:B------:R-:W-:-:S06]  /*3ec0*/  FMUL.FTZ R80, R54, UR5 ;  /* 0x0000000536507c20 */ /* 0x000fcc0008410000 */
[----:B------:R-:W1:Y:S08]  /*3ed0*/  MUFU.TANH R36, R36 ;  /* 0x0000002400247308 */ /* 0x000e700000002400 */
[----:B------:R2:W3:Y:S01]  /*3ee0*/  MUFU.TANH R82, R37 ;  /* 0x0000002500527308 */ /* 0x0004e20000002400 */
[----:B0-----:R-:W-:Y:S02]  /*3ef0*/  FSEL R33, R33, -INF , P2 ;  /* 0xff80000021217808 */ /* 0x001fe40001000000 */
[----:B------:R-:W-:-:S05]  /*3f00*/  ISETP.GT.AND P2, PT, R74, 0x79, PT ;  /* 0x000000794a00780c */ /* 0x000fca0003f44270 */
[----:B------:R-:W-:Y:S01]  /*3f10*/  MUFU.TANH R57, R57 ;  /* 0x0000003900397308 */ /* 0x000fe20000002400 */
[----:B--2---:R-:W-:Y:S02]  /*3f20*/  FSEL R37, R32, -INF , P3 ;  /* 0xff80000020257808 */ /* 0x004fe40001800000 */
[----:B------:R-:W-:Y:S02]  /*3f30*/  FMNMX.FTZ R32, R40, R81, !PT ;  /* 0x0000005128207209 */ /* 0x000fe40007810000 */
[----:B------:R-:W-:Y:S02]  /*3f40*/  ISETP.GT.AND P3, PT, R74, 0x78, PT ;  /* 0x000000784a00780c */ /* 0x000fe40003f64270 */
[----:B------:R-:W-:Y:S01]  /*3f50*/  FMNMX.FTZ R32, R37, R32, !PT ;  /* 0x0000002025207209 */ /* 0x000fe20007810000 */
[----:B------:R-:W-:Y:S01]  /*3f60*/  MUFU.TANH R58, R58 ;  /* 0x0000003a003a7308 */ /* 0x000fe20000002400 */
[----:B-1----:R-:W-:Y:S02]  /*3f70*/  FSEL R36, R36, -INF , P3 ;  /* 0xff80000024247808 */ /* 0x002fe40001800000 */
[----:B------:R-:W-:-:S05]  /*3f80*/  ISETP.GT.AND P3, PT, R74, 0x80, PT ;  /* 0x000000804a00780c */ /* 0x000fca0003f64270 */
[----:B------:R-:W-:Y:S01]  /*3f90*/  MUFU.TANH R59, R59 ;  /* 0x0000003b003b7308 */ /* 0x000fe20000002400 */
[----:B------:R-:W-:Y:S02]  /*3fa0*/  WARPGROUP.DEPBAR.LE gsb0, 0x0 ;  /* 0x00008000000079c5 */ /* 0x000fe40000010000 */
[----:B------:R-:W-:Y:S01]  /*3fb0*/  FMUL.FTZ R24, R24, UR5 ;  /* 0x0000000518187c20 */ /* 0x000fe20008410000 */
[----:B------:R-:W-:Y:S01]  /*3fc0*/  FMUL.FTZ R25, R25, UR5 ;  /* 0x0000000519197c20 */ /* 0x000fe20008410000 */
[----:B------:R-:W-:Y:S01]  /*3fd0*/  FMUL.FTZ R28, R28, UR5 ;  /* 0x000000051c1c7c20 */ /* 0x000fe20008410000 */
[----:B------:R-:W-:Y:S01]  /*3fe0*/  FMUL.FTZ R81, R29, UR5 ;  /* 0x000000051d517c20 */ /* 0x000fe20008410000 */
[----:B------:R-:W-:Y:S01]  /*3ff0*/  FMNMX.FTZ R29, R33, R32, !PT ;  /* 0x00000020211d7209 */ /* 0x000fe20007810000 */
[----:B------:R-:W-:Y:S01]  /*4000*/  MUFU.TANH R48, R48 ;  /* 0x0000003000307308 */ /* 0x000fe20000002400 */
[----:B---3--:R-:W-:Y:S01]  /*4010*/  FSEL R32, R82, -INF , P2 ;  /* 0xff80000052207808 */ /* 0x008fe20001000000 */
[----:B------:R-:W-:Y:S01]  /*4020*/  FMUL.FTZ R82, R42, UR5 ;  /* 0x000000052a527c20 */ /* 0x000fe20008410000 */
[----:B------:R-:W-:Y:S01]  /*4030*/  FMNMX.FTZ R89, R36, R29, !PT ;  /* 0x0000001d24597209 */ /* 0x000fe20007810000 */
[----:B------:R-:W-:Y:S01]  /*4040*/  FMUL.FTZ R47, R31, UR5 ;  /* 0x000000051f2f7c20 */ /* 0x000fe20008410000 */
[----:B------:R-:W-:-:S03]  /*4050*/  ISETP.GT.AND P2, PT, R74, 0x81, PT ;  /* 0x000000814a00780c */ /* 0x000fc60003f44270 */
[----:B------:R-:W0:Y:S08]  /*4060*/  MUFU.TANH R24, R24 ;  /* 0x0000001800187308 */ /* 0x000e300000002400 */
[----:B------:R-:W1:Y:S08]  /*4070*/  MUFU.TANH R25, R25 ;  /* 0x0000001900197308 */ /* 0x000e700000002400 */
[----:B------:R1:W2:Y:S01]  /*4080*/  MUFU.TANH R83, R28 ;  /* 0x0000001c00537308 */ /* 0x0002a20000002400 */
[----:B0-----:R-:W-:-:S02]  /*4090*/  FSEL R29, R24, -INF , P3 ;  /* 0xff800000181d7808 */ /* 0x001fc40001800000 */
[----:B------:R-:W-:Y:S02]  /*40a0*/  FMNMX.FTZ R24, R32, R89, !PT ;  /* 0x0000005920187209 */ /* 0x000fe40007810000 */
[C---:B------:R-:W-:Y:S02]  /*40b0*/  ISETP.GT.AND P3, PT, R74.reuse, 0x88, PT ;  /* 0x000000884a00780c */ /* 0x040fe40003f64270 */
[----:B------:R-:W-:Y:S01]  /*40c0*/  FMNMX.FTZ R89, R29, R24, !PT ;  /* 0x000000181d597209 */ /* 0x000fe20007810000 */
[----:B------:R0:W3:Y:S01]  /*40d0*/  MUFU.TANH R84, R81 ;  /* 0x0000005100547308 */ /* 0x0000e20000002400 */
[----:B-1----:R-:W-:Y:S02]  /*40e0*/  FSEL R28, R25, -INF , P2 ;  /* 0xff800000191c7808 */ /* 0x002fe40001000000 */
[----:B------:R-:W-:Y:S02]  /*40f0*/  ISETP.GT.AND P2, PT, R74, 0x89, PT ;  /* 0x000000894a00780c */ /* 0x000fe40003f44270 */
[----:B------:R-:W-:Y:S01]  /*4100*/  FMNMX.FTZ R54, R28, R89, !PT ;  /* 0x000000591c367209 */ /* 0x000fe20007810000 */
[----:B------:R-:W-:-:S02]  /*4110*/  FMUL.FTZ R89, R38, UR5 ;  /* 0x0000000526597c20 */ /* 0x000fc40008410000 */
[----:B------:R-:W1:Y:S01]  /*4120*/  MUFU.TANH R49, R49 ;  /* 0x0000003100317308 */ /* 0x000e620000002400 */
[----:B--2---:R-:W-:Y:S01]  /*4130*/  FSEL R25, R83, -INF , P3 ;  /* 0xff80000053197808 */ /* 0x004fe20001800000 */
[----:B0-----:R-:W-:Y:S01]  /*4140*/  FMUL.FTZ R81, R55, UR5 ;  /* 0x0000000537517c20 */ /* 0x001fe20008410000 */
[----:B------:R-:W-:Y:S01]  /*4150*/  ISETP.GT.AND P3, PT, R78, 0x1, PT ;  /* 0x000000014e00780c */ /* 0x000fe20003f64270 */
[----:B------:R-:W-:Y:S01]  /*4160*/  FMUL.FTZ R83, R46, UR5 ;  /* 0x000000052e537c20 */ /* 0x000fe20008410000 */
[----:B------:R-:W-:Y:S01]  /*4170*/  FMNMX.FTZ R55, R25, R54, !PT ;  /* 0x0000003619377209 */ /* 0x000fe20007810000 */
[----:B------:R-:W-:Y:S01]  /*4180*/  FMUL.FTZ R46, R30, UR5 ;  /* 0x000000051e2e7c20 */ /* 0x000fe20008410000 */
[----:B------:R-:W-:Y:S01]  /*4190*/  FSEL R39, R3, -INF , P3 ;  /* 0xff80000003277808 */ /* 0x000fe20001800000 */
[----:B------:R-:W0:Y:S01]  /*41a0*/  MUFU.TANH R80, R80 ;  /* 0x0000005000507308 */ /* 0x000e220000002400 */
[----:B---3--:R-:W-:Y:S01]  /*41b0*/  FSEL R24, R84, -INF , P2 ;  /* 0xff80000054187808 */ /* 0x008fe20001000000 */
[----:B------:R-:W-:Y:S01]  /*41c0*/  FMUL.FTZ R84, R43, UR5 ;  /* 0x000000052b547c20 */ /* 0x000fe20008410000 */
[----:B------:R-:W-:Y:S01]  /*41d0*/  ISETP.GT.AND P3, PT, R78, 0x10, PT ;  /* 0x000000104e00780c */ /* 0x000fe20003f64270 */
[----:B------:R-:W-:Y:S01]  /*41e0*/  FMUL.FTZ R43, R27, UR5 ;  /* 0x000000051b2b7c20 */ /* 0x000fe20008410000 */
[----:B------:R-:W-:-:S02]  /*41f0*/  FMNMX.FTZ R55, R24, R55, !PT ;  /* 0x0000003718377209 */ /* 0x000fc40007810000 */
[----:B------:R-:W-:Y:S01]  /*4200*/  FSEL R7, R7, -INF , P3 ;  /* 0xff80000007077808 */ /* 0x000fe20001800000 */
[----:B------:R-:W2:Y:S01]  /*4210*/  MUFU.TANH R81, R81 ;  /* 0x0000005100517308 */ /* 0x000ea20000002400 */
[C---:B------:R-:W-:Y:S01]  /*4220*/  ISETP.GT.AND P3, PT, R78.reuse, 0x18, PT ;  /* 0x000000184e00780c */ /* 0x040fe20003f64270 */
[----:B------:R-:W3:Y:S03]  /*4230*/  SHFL.BFLY PT, R42, R55, 0x2, 0x1f ;  /* 0x0c401f00372a7f89 */ /* 0x000ee600000e0000 */
[----:B------:R-:W-:Y:S02]  /*4240*/  FSEL R9, R9, -INF , P3 ;  /* 0xff80000009097808 */ /* 0x000fe40001800000 */
[----:B------:R-:W-:Y:S01]  /*4250*/  ISETP.GT.AND P3, PT, R78, 0x20, PT ;  /* 0x000000204e00780c */ /* 0x000fe20003f64270 */
[----:B------:R-:W4:Y:S03]  /*4260*/  MUFU.TANH R82, R82 ;  /* 0x0000005200527308 */ /* 0x000f260000002400 */
[----:B------:R-:W-:-:S02]  /*4270*/  FSEL R11, R11, -INF , P3 ;  /* 0xff8000000b0b7808 */ /* 0x000fc40001800000 */
[----:B------:R-:W-:-:S03]  /*4280*/  ISETP.GT.AND P3, PT, R78, 0x28, PT ;  /* 0x000000284e00780c */ /* 0x000fc60003f64270 */
[----:B------:R-:W5:Y:S01]  /*4290*/  MUFU.TANH R84, R84 ;  /* 0x0000005400547308 */ /* 0x000f620000002400 */
[----:B------:R-:W-:Y:S02]  /*42a0*/  FSEL R73, R13, -INF , P3 ;  /* 0xff8000000d497808 */ /* 0x000fe40001800000 */
[----:B------:R-:W-:-:S05]  /*42b0*/  ISETP.GT.AND P3, PT, R78, 0x30, PT ;  /* 0x000000304e00780c */ /* 0x000fca0003f64270 */
[----:B------:R-:W5:Y:S01]  /*42c0*/  MUFU.TANH R83, R83 ;  /* 0x0000005300537308 */ /* 0x000f620000002400 */
[----:B---3--:R-:W-:Y:S01]  /*42d0*/  FMNMX.FTZ R34, R55, R42, !PT ;  /* 0x0000002a37227209 */ /* 0x008fe20007810000 */
[----:B------:R-:W-:Y:S01]  /*42e0*/  FMUL.FTZ R42, R26, UR5 ;  /* 0x000000051a2a7c20 */ /* 0x000fe20008410000 */
[----:B------:R-:W-:-:S03]  /*42f0*/  UIADD3 UR5, UR57, -UR58, URZ ;  /* 0x8000003a39057290 */ /* 0x000fc6000fffe03f */
[----:B------:R-:W3:Y:S02]  /*4300*/  SHFL.BFLY PT, R35, R34, 0x1, 0x1f ;  /* 0x0c201f0022237f89 */ /* 0x000ee400000e0000 */
[----:B------:R-:W5:Y:S01]  /*4310*/  MUFU.TANH R86, R86 ;  /* 0x0000005600567308 */ /* 0x000f620000002400 */
[----:B------:R-:W-:-:S04]  /*4320*/  UIMAD UR5, UR56, 0xc0, UR5 ;  /* 0x000000c0380578a4 */ /* 0x000fc8000f8e0205 */
[----:B------:R-:W-:-:S03]  /*4330*/  UIMAD.WIDE UR10, UR5, 0x38e38e39, URZ ;  /* 0x38e38e39050a78a5 */ /* 0x000fc6000f8e023f */
[----:B------:R-:W5:Y:S01]  /*4340*/  MUFU.TANH R88, R88 ;  /* 0x0000005800587308 */ /* 0x000f620000002400 */
[----:B------:R-:W-:-:S04]  /*4350*/  USHF.R.U32.HI UR5, URZ, 0x1f, UR11 ;  /* 0x0000001f3f057899 */ /* 0x000fc8000801160b */
[----:B------:R-:W-:-:S03]  /*4360*/  ULEA.HI.SX32 UR5, UR11, UR5, 0x1b ;  /* 0x000000050b057291 */ /* 0x000fc6000f8fda3f */
[----:B------:R-:W5:Y:S01]  /*4370*/  MUFU.TANH R90, R90 ;  /* 0x0000005a005a7308 */ /* 0x000f620000002400 */
[----:B------:R-:W-:-:S04]  /*4380*/  UISETP.LT.AND UP0, UPT, URZ, UR5, UPT ;  /* 0x000000053f00728c */ /* 0x000fc8000bf01270 */
[----:B------:R-:W-:Y:S01]  /*4390*/  USEL UR7, URZ, UR5, !UP0 ;  /* 0x000000053f077287 */ /* 0x000fe2000c000000 */
[----:B---3--:R-:W-:Y:S02]  /*43a0*/  FMNMX.FTZ R74, R34, R35, !PT ;  /* 0x00000023224a7209 */ /* 0x008fe40007810000 */
[----:B------:R-:W3:Y:S01]  /*43b0*/  MUFU.TANH R89, R89 ;  /* 0x0000005900597308 */ /* 0x000ee20000002400 */
[----:B------:R-:W-:Y:S01]  /*43c0*/  UISETP.GE.AND UP0, UPT, UR38, UR7, UPT ;  /* 0x000000072600728c */ /* 0x000fe2000bf06270 */
[C---:B------:R-:W-:Y:S01]  /*43d0*/  FSETP.NEU.FTZ.AND P2, PT, R74.reuse, -INF , PT ;  /* 0xff8000004a00780b */ /* 0x040fe20003f5d000 */
[----:B------:R-:W-:-:S05]  /*43e0*/  FMUL.FTZ R26, R74, UR4 ;  /* 0x000000044a1a7c20 */ /* 0x000fca0008410000 */
[----:B------:R-:W3:Y:S01]  /*43f0*/  MUFU.TANH R92, R92 ;  /* 0x0000005c005c7308 */ /* 0x000ee20000002400 */
[----:B------:R-:W-:Y:S02]  /*4400*/  FSEL R26, R26, RZ, P2 ;  /* 0x000000ff1a1a7208 */ /* 0x000fe40001000000 */
[----:B------:R-:W-:-:S03]  /*4410*/  ISETP.GT.AND P2, PT, R78, RZ, PT ;  /* 0x000000ff4e00720c */ /* 0x000fc60003f44270 */
[--C-:B------:R-:W-:Y:S01]  /*4420*/  FFMA.FTZ R77, R77, UR4, -R26.reuse ;  /* 0x000000044d4d7c23 */ /* 0x100fe2000801081a */
[----:B------:R-:W-:Y:S01]  /*4430*/  FSEL R4, R4, -INF , P2 ;  /* 0xff80000004047808 */ /* 0x000fe20001000000 */
[--C-:B------:R-:W-:Y:S01]  /*4440*/  FFMA.FTZ R75, R75, UR4, -R26.reuse ;  /* 0x000000044b4b7c23 */ /* 0x100fe2000801081a */
[----:B------:R-:W-:Y:S01]  /*4450*/  ISETP.GT.AND P2, PT, R78, 0x9, PT ;  /* 0x000000094e00780c */ /* 0x000fe20003f44270 */
[--C-:B------:R-:W-:Y:S01]  /*4460*/  FFMA.FTZ R13, R72, UR4, -R26.reuse ;  /* 0x00000004480d7c23 */ /* 0x100fe2000801081a */
[----:B------:R-:W-:Y:S01]  /*4470*/  FMNMX.FTZ R54, R4, R39, !PT ;  /* 0x0000002704367209 */ /* 0x000fe20007810000 */
[--C-:B------:R-:W-:Y:S01]  /*4480*/  FFMA.FTZ R27, R79, UR4, -R26.reuse ;  /* 0x000000044f1b7c23 */ /* 0x100fe2000801081a */
[----:B------:R-:W-:Y:S01]  /*4490*/  FSEL R6, R6, -INF , P2 ;  /* 0xff80000006067808 */ /* 0x000fe20001000000 */
[--C-:B------:R-:W-:Y:S01]  /*44a0*/  FFMA.FTZ R85, R85, UR4, -R26.reuse ;  /* 0x0000000455557c23 */ /* 0x100fe2000801081a */
[----:B------:R-:W-:Y:S01]  /*44b0*/  FMNMX.FTZ R35, R5, R54, !PT ;  /* 0x0000003605237209 */ /* 0x000fe20007810000 */
[--C-:B------:R-:W-:Y:S01]  /*44c0*/  FFMA.FTZ R3, R87, UR4, -R26.reuse ;  /* 0x0000000457037c23 */ /* 0x100fe2000801081a */
[----:B------:R-:W-:Y:S01]  /*44d0*/  ISETP.GT.AND P2, PT, R78, 0x11, PT ;  /* 0x000000114e00780c */ /* 0x000fe20003f44270 */
[--C-:B------:R-:W-:Y:S01]  /*44e0*/  FFMA.FTZ R63, R63, UR4, -R26.reuse ;  /* 0x000000043f3f7c23 */ /* 0x100fe2000801081a */
[----:B------:R-:W-:Y:S01]  /*44f0*/  FMNMX.FTZ R54, R6, R35, !PT ;  /* 0x0000002306367209 */ /* 0x000fe20007810000 */
[----:B------:R-:W3:Y:S01]  /*4500*/  MUFU.TANH R42, R42 ;  /* 0x0000002a002a7308 */ /* 0x000ee20000002400 */
[----:B------:R-:W-:Y:S01]  /*4510*/  FSEL R8, R8, -INF , P2 ;  /* 0xff80000008087808 */ /* 0x000fe20001000000 */
[--C-:B------:R-:W-:Y:S01]  /*4520*/  FFMA.FTZ R62, R62, UR4, -R26.reuse ;  /* 0x000000043e3e7c23 */ /* 0x100fe2000801081a */
[----:B------:R-:W-:Y:S01]  /*4530*/  FMNMX.FTZ R55, R7, R54, !PT ;  /* 0x0000003607377209 */ /* 0x000fe20007810000 */
[--C-:B------:R-:W-:Y:S01]  /*4540*/  FFMA.FTZ R30, R91, UR4, -R26.reuse ;  /* 0x000000045b1e7c23 */ /* 0x100fe2000801081a */
[----:B------:R-:W-:Y:S01]  /*4550*/  ISETP.GT.AND P2, PT, R78, 0x19, PT ;  /* 0x000000194e00780c */ /* 0x000fe20003f44270 */
[--C-:B------:R-:W-:Y:S01]  /*4560*/  FFMA.FTZ R31, R93, UR4, -R26.reuse ;  /* 0x000000045d1f7c23 */ /* 0x100fe2000801081a */
[----:B------:R-:W-:Y:S01]  /*4570*/  FMNMX.FTZ R76, R8, R55, !PT ;  /* 0x00000037084c7209 */ /* 0x000fe20007810000 */
[----:B------:R-:W-:Y:S01]  /*4580*/  MUFU.EX2 R35, R85 ;  /* 0x0000005500237308 */ /* 0x000fe20000000800 */
[----:B------:R-:W-:Y:S01]  /*4590*/  FSEL R54, R10, -INF , P2 ;  /* 0xff8000000a367808 */ /* 0x000fe20001000000 */
[--C-:B------:R-:W-:Y:S01]  /*45a0*/  FFMA.FTZ R38, R97, UR4, -R26.reuse ;  /* 0x0000000461267c23 */ /* 0x100fe2000801081a */
[----:B------:R-:W-:Y:S01]  /*45b0*/  FMNMX.FTZ R55, R9, R76, !PT ;  /* 0x0000004c09377209 */ /* 0x000fe20007810000 */
[--C-:B------:R-:W-:Y:S01]  /*45c0*/  FFMA.FTZ R34, R95, UR4, -R26.reuse ;  /* 0x000000045f227c23 */ /* 0x100fe2000801081a */
[----:B------:R-:W-:Y:S01]  /*45d0*/  ISETP.GT.AND P2, PT, R78, 0x21, PT ;  /* 0x000000214e00780c */ /* 0x000fe20003f44270 */
[--C-:B------:R-:W-:Y:S01]  /*45e0*/  FFMA.FTZ R53, R53, UR4, -R26.reuse ;  /* 0x0000000435357c23 */ /* 0x100fe2000801081a */
[----:B------:R-:W-:Y:S01]  /*45f0*/  FMNMX.FTZ R76, R54, R55, !PT ;  /* 0x00000037364c7209 */ /* 0x000fe20007810000 */
[----:B------:R1:W-:Y:S01]  /*4600*/  MUFU.EX2 R10, R77 ;  /* 0x0000004d000a7308 */ /* 0x0003e20000000800 */
        /* <DEDUP_REMOVED lines=10> */
[----:B-1----:R-:W-:Y:S01]  /*46b0*/  FMNMX.FTZ R77, R73, R76, !PT ;  /* 0x0000004c494d7209 */ /* 0x002fe20007810000 */
[--C-:B------:R-:W-:Y:S01]  /*46c0*/  FFMA.FTZ R37, R37, UR4, -R26.reuse ;  /* 0x0000000425257c23 */ /* 0x100fe2000801081a */
[----:B------:R-:W-:Y:S01]  /*46d0*/  ISETP.GT.AND P2, PT, R78, 0x31, PT ;  /* 0x000000314e00780c */ /* 0x000fe20003f44270 */
[--C-:B------:R-:W-:Y:S01]  /*46e0*/  FFMA.FTZ R32, R32, UR4, -R26.reuse ;  /* 0x0000000420207c23 */ /* 0x100fe2000801081a */
[----:B------:R-:W-:Y:S01]  /*46f0*/  FMNMX.FTZ R76, R72, R77, !PT ;  /* 0x0000004d484c7209 */ /* 0x000fe20007810000 */
[----:B------:R-:W1:Y:S01]  /*4700*/  MUFU.TANH R43, R43 ;  /* 0x0000002b002b7308 */ /* 0x000e620000002400 */
[----:B0-----:R-:W-:Y:S01]  /*4710*/  FSEL R75, R15, -INF , P3 ;  /* 0xff8000000f4b7808 */ /* 0x001fe20001800000 */
[--C-:B------:R-:W-:Y:S01]  /*4720*/  FFMA.FTZ R29, R29, UR4, -R26.reuse ;  /* 0x000000041d1d7c23 */ /* 0x100fe2000801081a */
[----:B------:R-:W-:Y:S01]  /*4730*/  ISETP.GT.AND P3, PT, R78, 0x38, PT ;  /* 0x000000384e00780c */ /* 0x000fe20003f64270 */
[----:B------:R-:W-:Y:S01]  /*4740*/  FFMA.FTZ R28, R28, UR4, -R26 ;  /* 0x000000041c1c7c23 */ /* 0x000fe2000801081a */
[----:B------:R-:W-:-:S02]  /*4750*/  FSEL R70, R20, -INF , P2 ;  /* 0xff80000014467808 */ /* 0x000fc40001000000 */
[----:B------:R-:W-:Y:S01]  /*4760*/  FMNMX.FTZ R15, R75, R76, !PT ;  /* 0x0000004c4b0f7209 */ /* 0x000fe20007810000 */
[----:B------:R-:W0:Y:S01]  /*4770*/  MUFU.TANH R46, R46 ;  /* 0x0000002e002e7308 */ /* 0x000e220000002400 */
[----:B------:R-:W-:Y:S02]  /*4780*/  FSEL R76, R21, -INF , P3 ;  /* 0xff800000154c7808 */ /* 0x000fe40001800000 */
[----:B------:R-:W-:Y:S02]  /*4790*/  ISETP.GT.AND P2, PT, R78, 0x39, PT ;  /* 0x000000394e00780c */ /* 0x000fe40003f44270 */
[----:B------:R-:W-:Y:S02]  /*47a0*/  FMNMX.FTZ R21, R70, R15, !PT ;  /* 0x0000000f46157209 */ /* 0x000fe40007810000 */
[----:B------:R-:W-:Y:S01]  /*47b0*/  ISETP.GT.AND P3, PT, R78, 0x40, PT ;  /* 0x000000404e00780c */ /* 0x000fe20003f64270 */
[----:B------:R2:W-:Y:S01]  /*47c0*/  MUFU.EX2 R15, R63 ;  /* 0x0000003f000f7308 */ /* 0x0005e20000000800 */
[----:B------:R-:W-:Y:S01]  /*47d0*/  FSEL R77, R64, -INF , P2 ;  /* 0xff800000404d7808 */ /* 0x000fe20001000000 */
[----:B------:R-:W-:Y:S01]  /*47e0*/  FFMA.FTZ R64, R66, UR4, -R26 ;  /* 0x0000000442407c23 */ /* 0x000fe2000801081a */
[----:B------:R-:W-:-:S02]  /*47f0*/  FMNMX.FTZ R20, R76, R21, !PT ;  /* 0x000000154c147209 */ /* 0x000fc40007810000 */
[----:B------:R-:W-:Y:S02]  /*4800*/  FSEL R79, R56, -INF , P3 ;  /* 0xff800000384f7808 */ /* 0x000fe40001800000 */
[C---:B------:R-:W-:Y:S01]  /*4810*/  ISETP.GT.AND P2, PT, R78.reuse, 0x41, PT ;  /* 0x000000414e00780c */ /* 0x040fe20003f44270 */
[----:B------:R-:W0:Y:S01]  /*4820*/  MUFU.TANH R47, R47 ;  /* 0x0000002f002f7308 */ /* 0x000e220000002400 */
[----:B------:R-:W-:Y:S02]  /*4830*/  FMNMX.FTZ R56, R77, R20, !PT ;  /* 0x000000144d387209 */ /* 0x000fe40007810000 */
[C---:B------:R-:W-:Y:S02]  /*4840*/  ISETP.GT.AND P3, PT, R78.reuse, 0x48, PT ;  /* 0x000000484e00780c */ /* 0x040fe40003f64270 */
[----:B------:R-:W-:Y:S01]  /*4850*/  FSEL R66, R57, -INF , P2 ;  /* 0xff80000039427808 */ /* 0x000fe20001000000 */
[----:B------:R-:W-:Y:S01]  /*4860*/  FFMA.FTZ R57, R67, UR4, -R26 ;  /* 0x0000000443397c23 */ /* 0x000fe2000801081a */
[----:B------:R-:W-:Y:S01]  /*4870*/  FMNMX.FTZ R21, R79, R56, !PT ;  /* 0x000000384f157209 */ /* 0x000fe20007810000 */
[----:B------:R4:W-:Y:S01]  /*4880*/  MUFU.EX2 R20, R64 ;  /* 0x0000004000147308 */ /* 0x0009e20000000800 */
[----:B------:R-:W-:-:S02]  /*4890*/  ISETP.GT.AND P2, PT, R78, 0x49, PT ;  /* 0x000000494e00780c */ /* 0x000fc40003f44270 */
[----:B------:R-:W-:Y:S02]  /*48a0*/  FSEL R85, R58, -INF , P3 ;  /* 0xff8000003a557808 */ /* 0x000fe40001800000 */
[----:B------:R-:W-:Y:S02]  /*48b0*/  FMNMX.FTZ R56, R66, R21, !PT ;  /* 0x0000001542387209 */ /* 0x000fe40007810000 */
[C---:B------:R-:W-:Y:S01]  /*48c0*/  ISETP.GT.AND P3, PT, R78.reuse, 0x50, PT ;  /* 0x000000504e00780c */ /* 0x040fe20003f64270 */
[----:B------:R5:W-:Y:S01]  /*48d0*/  MUFU.EX2 R21, R57 ;  /* 0x0000003900157308 */ /* 0x000be20000000800 */
[----:B------:R-:W-:Y:S02]  /*48e0*/  FSEL R87, R59, -INF , P2 ;  /* 0xff8000003b577808 */ /* 0x000fe40001000000 */
[----:B------:R-:W-:Y:S02]  /*48f0*/  FMNMX.FTZ R56, R85, R56, !PT ;  /* 0x0000003855387209 */ /* 0x000fe40007810000 */
[----:B------:R-:W-:-:S02]  /*4900*/  ISETP.GT.AND P2, PT, R78, 0x51, PT ;  /* 0x000000514e00780c */ /* 0x000fc40003f44270 */
[----:B------:R-:W-:Y:S01]  /*4910*/  FSEL R67, R48, -INF , P3 ;  /* 0xff80000030437808 */ /* 0x000fe20001800000 */
[--C-:B------:R-:W-:Y:S01]  /*4920*/  FFMA.FTZ R48, R69, UR4, -R26.reuse ;  /* 0x0000000445307c23 */ /* 0x100fe2000801081a */
[----:B------:R-:W-:Y:S01]  /*4930*/  FMNMX.FTZ R56, R87, R56, !PT ;  /* 0x0000003857387209 */ /* 0x000fe20007810000 */
[----:B------:R-:W-:Y:S01]  /*4940*/  MUFU.EX2 R27, R27 ;  /* 0x0000001b001b7308 */ /* 0x000fe20000000800 */
[----:B------:R-:W-:Y:S02]  /*4950*/  ISETP.GT.AND P3, PT, R78, 0x58, PT ;  /* 0x000000584e00780c */ /* 0x000fe40003f64270 */
[----:B------:R-:W-:Y:S01]  /*4960*/  FSEL R69, R49, -INF , P2 ;  /* 0xff80000031457808 */ /* 0x000fe20001000000 */
[----:B------:R-:W-:Y:S01]  /*4970*/  FFMA.FTZ R49, R68, UR4, -R26 ;  /* 0x0000000444317c23 */ /* 0x000fe2000801081a */
[----:B------:R-:W-:Y:S02]  /*4980*/  FMNMX.FTZ R56, R67, R56, !PT ;  /* 0x0000003843387209 */ /* 0x000fe40007810000 */
[----:B------:R-:W-:Y:S01]  /*4990*/  ISETP.GT.AND P2, PT, R78, 0x59, PT ;  /* 0x000000594e00780c */ /* 0x000fe20003f44270 */
[----:B------:R-:W0:Y:S01]  /*49a0*/  MUFU.EX2 R30, R30 ;  /* 0x0000001e001e7308 */ /* 0x000e220000000800 */
[----:B--2---:R-:W-:-:S02]  /*49b0*/  FSEL R63, R80, -INF , P3 ;  /* 0xff800000503f7808 */ /* 0x004fc40001800000 */
[----:B------:R-:W-:Y:S02]  /*49c0*/  FMNMX.FTZ R56, R69, R56, !PT ;  /* 0x0000003845387209 */ /* 0x000fe40007810000 */
[C---:B------:R-:W-:Y:S02]  /*49d0*/  ISETP.GT.AND P3, PT, R78.reuse, 0x60, PT ;  /* 0x000000604e00780c */ /* 0x040fe40003f64270 */
[----:B----4-:R-:W-:Y:S01]  /*49e0*/  FSEL R64, R81, -INF , P2 ;  /* 0xff80000051407808 */ /* 0x010fe20001000000 */
[----:B------:R-:W-:Y:S01]  /*49f0*/  MUFU.EX2 R31, R31 ;  /* 0x0000001f001f7308 */ /* 0x000fe20000000800 */
[----:B-----5:R-:W-:Y:S01]  /*4a00*/  FMNMX.FTZ R57, R63, R56, !PT ;  /* 0x000000383f397209 */ /* 0x020fe20007810000 */
[----:B------:R-:W-:Y:S01]  /*4a10*/  FFMA.FTZ R56, R65, UR4, -R26 ;  /* 0x0000000441387c23 */ /* 0x000fe2000801081a */
        /* <DEDUP_REMOVED lines=13> */
[----:B------:R2:W-:Y:S01]  /*4af0*/  MUFU.EX2 R57, R62 ;  /* 0x0000003e00397308 */ /* 0x0005e20000000800 */
[----:B------:R-:W-:Y:S01]  /*4b00*/  FMNMX.FTZ R59, R83, R58, !PT ;  /* 0x0000003a533b7209 */ /* 0x000fe20007810000 */
        /* <DEDUP_REMOVED lines=10> */
[----:B---3--:R-:W-:-:S02]  /*4bb0*/  FSEL R89, R89, -INF , P3 ;  /* 0xff80000059597808 */ /* 0x008fc40001800000 */
[----:B--2---:R-:W-:Y:S02]  /*4bc0*/  FMNMX.FTZ R62, R90, R59, !PT ;  /* 0x0000003b5a3e7209 */ /* 0x004fe40007810000 */
[----:B------:R-:W-:Y:S02]  /*4bd0*/  ISETP.GT.AND P3, PT, R78, 0x80, PT ;  /* 0x000000804e00780c */ /* 0x000fe40003f64270 */
[----:B------:R-:W-:Y:S01]  /*4be0*/  FSEL R92, R92, -INF , P2 ;  /* 0xff8000005c5c7808 */ /* 0x000fe20001000000 */
[----:B------:R-:W-:Y:S01]  /*4bf0*/  MUFU.EX2 R14, R14 ;  /* 0x0000000e000e7308 */ /* 0x000fe20000000800 */
[----:B------:R-:W-:Y:S02]  /*4c00*/  FMNMX.FTZ R59, R89, R62, !PT ;  /* 0x0000003e593b7209 */ /* 0x000fe40007810000 */
[----:B------:R-:W-:Y:S02]  /*4c10*/  ISETP.GT.AND P2, PT, R78, 0x81, PT ;  /* 0x000000814e00780c */ /* 0x000fe40003f44270 */
[----:B------:R-:W-:Y:S01]  /*4c20*/  FSEL R61, R42, -INF , P3 ;  /* 0xff8000002a3d7808 */ /* 0x000fe20001800000 */
[--C-:B------:R-:W-:Y:S01]  /*4c30*/  FFMA.FTZ R42, R60, UR4, -R26.reuse ;  /* 0x000000043c2a7c23 */ /* 0x100fe2000801081a */
[----:B------:R-:W-:Y:S01]  /*4c40*/  FMNMX.FTZ R62, R92, R59, !PT ;  /* 0x0000003b5c3e7209 */ /* 0x000fe20007810000 */
[----:B------:R-:W-:Y:S01]  /*4c50*/  FFMA.FTZ R59, R52, UR4, -R26 ;  /* 0x00000004343b7c23 */ /* 0x000fe2000801081a */
[----:B-1----:R-:W-:Y:S01]  /*4c60*/  FSEL R60, R43, -INF , P2 ;  /* 0xff8000002b3c7808 */ /* 0x002fe20001000000 */
[----:B------:R-:W-:Y:S01]  /*4c70*/  MUFU.EX2 R48, R48 ;  /* 0x0000003000307308 */ /* 0x000fe20000000800 */
[----:B------:R-:W-:-:S02]  /*4c80*/  ISETP.GT.AND P3, PT, R78, 0x88, PT ;  /* 0x000000884e00780c */ /* 0x000fc40003f64270 */
[----:B------:R-:W-:Y:S02]  /*4c90*/  FMNMX.FTZ R43, R61, R62, !PT ;  /* 0x0000003e3d2b7209 */ /* 0x000fe40007810000 */
[----:B------:R-:W-:Y:S02]  /*4ca0*/  ISETP.GT.AND P2, PT, R78, 0x89, PT ;  /* 0x000000894e00780c */ /* 0x000fe40003f44270 */
[----:B0-----:R-:W-:Y:S01]  /*4cb0*/  FSEL R62, R46, -INF , P3 ;  /* 0xff8000002e3e7808 */ /* 0x001fe20001800000 */
[--C-:B------:R-:W-:Y:S01]  /*4cc0*/  FFMA.FTZ R46, R51, UR4, -R26.reuse ;  /* 0x00000004332e7c23 */ /* 0x100fe2000801081a */
[----:B------:R-:W-:Y:S01]  /*4cd0*/  FMNMX.FTZ R43, R60, R43, !PT ;  /* 0x0000002b3c2b7209 */ /* 0x000fe20007810000 */
[----:B------:R-:W-:Y:S01]  /*4ce0*/  MUFU.EX2 R49, R49 ;  /* 0x0000003100317308 */ /* 0x000fe20000000800 */
[----:B------:R-:W-:Y:S01]  /*4cf0*/  FSEL R52, R47, -INF , P2 ;  /* 0xff8000002f347808 */ /* 0x000fe20001000000 */
[----:B------:R-:W-:Y:S01]  /*4d00*/  FFMA.FTZ R47, R50, UR4, -R26 ;  /* 0x00000004322f7c23 */ /* 0x000fe2000801081a */
[----:B------:R-:W-:-:S04]  /*4d10*/  FMNMX.FTZ R43, R62, R43, !PT ;  /* 0x0000002b3e2b7209 */ /* 0x000fc80007810000 */
[----:B------:R-:W-:Y:S01]  /*4d20*/  FMNMX.FTZ R51, R52, R43, !PT ;  /* 0x0000002b34337209 */ /* 0x000fe20007810000 */
[--C-:B------:R-:W-:Y:S01]  /*4d30*/  FFMA.FTZ R43, R45, UR4, -R26.reuse ;  /* 0x000000042d2b7c23 */ /* 0x100fe2000801081a */
[----:B------:R-:W-:Y:S03]  /*4d40*/  MUFU.EX2 R56, R56 ;  /* 0x0000003800387308 */ /* 0x000fe60000000800 */
[----:B------:R-:W0:Y:S05]  /*4d50*/  SHFL.BFLY PT, R50, R51, 0x2, 0x1f ;  /* 0x0c401f0033327f89 */ /* 0x000e2a00000e0000 */
[----:B------:R-:W-:Y:S08]  /*4d60*/  MUFU.EX2 R58, R58 ;  /* 0x0000003a003a7308 */ /* 0x000ff00000000800 */
[----:B------:R-:W-:Y:S08]  /*4d70*/  MUFU.EX2 R53, R53 ;  /* 0x0000003500357308 */ /* 0x000ff00000000800 */
[----:B------:R-:W-:Y:S01]  /*4d80*/  MUFU.EX2 R42, R42 ;  /* 0x0000002a002a7308 */ /* 0x000fe20000000800 */
[----:B0-----:R-:W-:Y:S01]  /*4d90*/  FMNMX.FTZ R45, R51, R50, !PT ;  /* 0x00000032332d7209 */ /* 0x001fe20007810000 */
[--C-:B------:R-:W-:Y:S01]  /*4da0*/  FFMA.FTZ R50, R33, UR4, -R26.reuse ;  /* 0x0000000421327c23 */ /* 0x100fe2000801081a */
[--C-:B------:R-:W-:Y:S01]  /*4db0*/  FFMA.FTZ R33, R36, UR4, -R26.reuse ;  /* 0x0000000424217c23 */ /* 0x100fe2000801081a */
[----:B------:R-:W-:-:S02]  /*4dc0*/  FFMA.FTZ R36, R25, UR4, -R26 ;  /* 0x0000000419247c23 */ /* 0x000fc4000801081a */
[----:B------:R-:W0:Y:S02]  /*4dd0*/  SHFL.BFLY PT, R130, R45, 0x1, 0x1f ;  /* 0x0c201f002d827f89 */ /* 0x000e2400000e0000 */
[----:B------:R-:W-:Y:S08]  /*4de0*/  MUFU.EX2 R59, R59 ;  /* 0x0000003b003b7308 */ /* 0x000ff00000000800 */
[----:B------:R-:W-:Y:S08]  /*4df0*/  MUFU.EX2 R46, R46 ;  /* 0x0000002e002e7308 */ /* 0x000ff00000000800 */
[----:B------:R-:W-:Y:S01]  /*4e00*/  MUFU.EX2 R47, R47 ;  /* 0x0000002f002f7308 */ /* 0x000fe20000000800 */
[----:B0-----:R-:W-:Y:S01]  /*4e10*/  FMNMX.FTZ R130, R45, R130, !PT ;  /* 0x000000822d827209 */ /* 0x001fe20007810000 */
[----:B------:R-:W-:-:S06]  /*4e20*/  FFMA.FTZ R45, R24, UR4, -R26 ;  /* 0x00000004182d7c23 */ /* 0x000fcc000801081a */
[----:B------:R-:W-:Y:S01]  /*4e30*/  MUFU.EX2 R43, R43 ;  /* 0x0000002b002b7308 */ /* 0x000fe20000000800 */
[C---:B------:R-:W-:Y:S01]  /*4e40*/  FSETP.NEU.FTZ.AND P2, PT, R130.reuse, -INF , PT ;  /* 0xff8000008200780b */ /* 0x040fe20003f5d000 */
[----:B------:R-:W-:-:S05]  /*4e50*/  FMUL.FTZ R25, R130, UR4 ;  /* 0x0000000482197c20 */ /* 0x000fca0008410000 */
[----:B------:R-:W-:Y:S01]  /*4e60*/  FSEL R24, R25, RZ, P2 ;  /* 0x000000ff19187208 */ /* 0x000fe20001000000 */
[----:B------:R-:W-:Y:S01]  /*4e70*/  MUFU.EX2 R44, R44 ;  /* 0x0000002c002c7308 */ /* 0x000fe20000000800 */
        /* <DEDUP_REMOVED lines=12> */
[----:B------:R-:W-:Y:S01]  /*4f40*/  FFMA.FTZ R55, R75, UR4, -R24 ;  /* 0x000000044b377c23 */ /* 0x000fe20008010818 */
[----:B------:R1:W2:Y:S01]  /*4f50*/  MUFU.EX2 R81, R39 ;  /* 0x0000002700517308 */ /* 0x0002a20000000800 */
[----:B0-----:R-:W-:Y:S01]  /*4f60*/  @!P1 PRMT R4, RZ, 0x654, R0 ;  /* 0x00000654ff049816 */ /* 0x001fe20000000000 */
[--C-:B------:R-:W-:Y:S01]  /*4f70*/  FFMA.FTZ R72, R70, UR4, -R24.reuse ;  /* 0x0000000446487c23 */ /* 0x100fe20008010818 */
[--C-:B------:R-:W-:Y:S01]  /*4f80*/  FFMA.FTZ R70, R79, UR4, -R24.reuse ;  /* 0x000000044f467c23 */ /* 0x100fe20008010818 */
[--C-:B------:R-:W-:Y:S01]  /*4f90*/  FFMA.FTZ R75, R66, UR4, -R24.reuse ;  /* 0x00000004424b7c23 */ /* 0x100fe20008010818 */
[----:B------:R0:W-:Y:S01]  /*4fa0*/  @!P1 SYNCS.ARRIVE.TRANS64.RED.A1T0 RZ, [R4+URZ], RZ ;  /* 0x000000ff04ff99a7 */ /* 0x0001e2000810043f */
[--C-:B------:R-:W-:Y:S01]  /*4fb0*/  FFMA.FTZ R66, R85, UR4, -R24.reuse ;  /* 0x0000000455427c23 */ /* 0x100fe20008010818 */
[--C-:B------:R-:W-:Y:S01]  /*4fc0*/  FFMA.FTZ R84, R84, UR4, -R24.reuse ;  /* 0x0000000454547c23 */ /* 0x100fe20008010818 */
[----:B------:R3:W4:Y:S01]  /*4fd0*/  MUFU.EX2 R91, R5 ;  /* 0x00000005005b7308 */ /* 0x0007220000000800 */
[--C-:B-1----:R-:W-:Y:S01]  /*4fe0*/  FFMA.FTZ R39, R54, UR4, -R24.reuse ;  /* 0x0000000436277c23 */ /* 0x102fe20008010818 */
[--C-:B------:R-:W-:Y:S01]  /*4ff0*/  FFMA.FTZ R54, R73, UR4, -R24.reuse ;  /* 0x0000000449367c23 */ /* 0x100fe20008010818 */
[--C-:B------:R-:W-:Y:S01]  /*5000*/  FFMA.FTZ R73, R76, UR4, -R24.reuse ;  /* 0x000000044c497c23 */ /* 0x100fe20008010818 */
[--C-:B------:R-:W-:Y:S01]  /*5010*/  FFMA.FTZ R76, R77, UR4, -R24.reuse ;  /* 0x000000044d4c7c23 */ /* 0x100fe20008010818 */
[----:B0-----:R-:W-:Y:S01]  /*5020*/  F2FP.BF16.F32.PACK_AB R4, R30, R27 ;  /* 0x0000001b1e04723e */ /* 0x001fe200000010ff */
[--C-:B------:R-:W-:Y:S01]  /*5030*/  FFMA.FTZ R77, R87, UR4, -R24.reuse ;  /* 0x00000004574d7c23 */ /* 0x100fe20008010818 */
[--C-:B------:R-:W-:Y:S01]  /*5040*/  FFMA.FTZ R86, R86, UR4, -R24.reuse ;  /* 0x0000000456567c23 */ /* 0x100fe20008010818 */
[----:B------:R0:W1:Y:S01]  /*5050*/  MUFU.EX2 R94, R6 ;  /* 0x00000006005e7308 */ /* 0x0000620000000800 */
[----:B--2---:R-:W-:Y:S01]  /*5060*/  FADD.FTZ R8, R80, R81 ;  /* 0x0000005150087221 */ /* 0x004fe20000010000 */
[--C-:B---3--:R-:W-:Y:S01]  /*5070*/  FFMA.FTZ R5, R67, UR4, -R24.reuse ;  /* 0x0000000443057c23 */ /* 0x108fe20008010818 */
[--C-:B------:R-:W-:Y:S01]  /*5080*/  FFMA.FTZ R67, R69, UR4, -R24.reuse ;  /* 0x0000000445437c23 */ /* 0x100fe20008010818 */
[--C-:B------:R-:W-:Y:S01]  /*5090*/  FFMA.FTZ R88, R88, UR4, -R24.reuse ;  /* 0x0000000458587c23 */ /* 0x100fe20008010818 */
[--C-:B------:R-:W-:Y:S01]  /*50a0*/  FFMA.FTZ R90, R90, UR4, -R24.reuse ;  /* 0x000000045a5a7c23 */ /* 0x100fe20008010818 */
[--C-:B------:R-:W-:Y:S01]  /*50b0*/  FFMA.FTZ R89, R89, UR4, -R24.reuse ;  /* 0x0000000459597c23 */ /* 0x100fe20008010818 */
[----:B------:R-:W-:Y:S01]  /*50c0*/  FFMA.FTZ R92, R92, UR4, -R24 ;  /* 0x000000045c5c7c23 */ /* 0x000fe20008010818 */
[----:B------:R-:W2:Y:S01]  /*50d0*/  MUFU.EX2 R25, R25 ;  /* 0x0000001900197308 */ /* 0x000ea20000000800 */
[----:B0-----:R-:W-:Y:S01]  /*50e0*/  FADD.FTZ R6, R27, R30 ;  /* 0x0000001e1b067221 */ /* 0x001fe20000010000 */
[----:B----4-:R-:W-:Y:S01]  /*50f0*/  FADD.FTZ R9, R91, R8 ;  /* 0x000000085b097221 */ /* 0x010fe20000010000 */
[--C-:B------:R-:W-:Y:S01]  /*5100*/  FFMA.FTZ R30, R63, UR4, -R24.reuse ;  /* 0x000000043f1e7c23 */ /* 0x100fe20008010818 */
[----:B------:R-:W-:Y:S01]  /*5110*/  FFMA.FTZ R63, R83, UR4, -R24 ;  /* 0x00000004533f7c23 */ /* 0x000fe20008010818 */
[----:B------:R-:W-:Y:S01]  /*5120*/  FADD.FTZ R7, R31, R6 ;  /* 0x000000061f077221 */ /* 0x000fe20000010000 */
[----:B------:R-:W-:Y:S01]  /*5130*/  F2FP.BF16.F32.PACK_AB R6, R38, R31 ;  /* 0x0000001f2606723e */ /* 0x000fe200000010ff */
[--C-:B------:R-:W-:Y:S01]  /*5140*/  FFMA.FTZ R31, R64, UR4, -R24.reuse ;  /* 0x00000004401f7c23 */ /* 0x100fe20008010818 */
[----:B------:R-:W0:Y:S01]  /*5150*/  MUFU.EX2 R68, R68 ;  /* 0x0000004400447308 */ /* 0x000e220000000800 */
[----:B------:R-:W-:Y:S01]  /*5160*/  FADD.FTZ R11, R38, R7 ;  /* 0x00000007260b7221 */ /* 0x000fe20000010000 */
[----:B-1----:R-:W-:Y:S01]  /*5170*/  FADD.FTZ R8, R94, R9 ;  /* 0x000000095e087221 */ /* 0x002fe20000010000 */
[--C-:B------:R-:W-:Y:S01]  /*5180*/  FFMA.FTZ R38, R82, UR4, -R24.reuse ;  /* 0x0000000452267c23 */ /* 0x100fe20008010818 */
[--C-:B------:R-:W-:Y:S01]  /*5190*/  FFMA.FTZ R60, R60, UR4, -R24.reuse ;  /* 0x000000043c3c7c23 */ /* 0x100fe20008010818 */
[----:B------:R-:W-:Y:S01]  /*51a0*/  FADD.FTZ R64, R34, R11 ;  /* 0x0000000b22407221 */ /* 0x000fe20000010000 */
[--C-:B------:R-:W-:Y:S01]  /*51b0*/  FFMA.FTZ R62, R62, UR4, -R24.reuse ;  /* 0x000000043e3e7c23 */ /* 0x100fe20008010818 */
[----:B------:R-:W-:Y:S01]  /*51c0*/  FFMA.FTZ R52, R52, UR4, -R24 ;  /* 0x0000000434347c23 */ /* 0x000fe20008010818 */
[----:B------:R-:W1:Y:S01]  /*51d0*/  MUFU.EX2 R26, R26 ;  /* 0x0000001a001a7308 */ /* 0x000e620000000800 */
[----:B--2---:R-:W-:Y:S01]  /*51e0*/  FADD.FTZ R9, R25, R8 ;  /* 0x0000000819097221 */ /* 0x004fe20000010000 */
[----:B------:R-:W-:Y:S01]  /*51f0*/  FADD.FTZ R64, R3, R64 ;  /* 0x0000004003407221 */ /* 0x000fe20000010000 */
[----:B------:R-:W-:Y:S01]  /*5200*/  F2FP.BF16.F32.PACK_AB R7, R94, R91 ;  /* 0x0000005b5e07723e */ /* 0x000fe200000010ff */
[----:B------:R-:W-:-:S02]  /*5210*/  IMAD.MOV.U32 R69, RZ, RZ, R71 ;  /* 0x000000ffff457224 */ /* 0x000fc400078e0047 */
[----:B------:R-:W-:Y:S01]  /*5220*/  FADD.FTZ R11, R35, R64 ;  /* 0x00000040230b7221 */ /* 0x000fe20000010000 */
[----:B------:R-:W-:Y:S01]  /*5230*/  FFMA.FTZ R64, R61, UR4, -R24 ;  /* 0x000000043d407c23 */ /* 0x000fe20008010818 */
[----:B------:R-:W2:Y:S01]  /*5240*/  MUFU.EX2 R39, R39 ;  /* 0x0000002700277308 */ /* 0x000ea20000000800 */
[----:B0-----:R-:W-:Y:S01]  /*5250*/  FADD.FTZ R9, R68, R9 ;  /* 0x0000000944097221 */ /* 0x001fe20000010000 */
[C---:B------:R-:W-:Y:S01]  /*5260*/  FADD.FTZ R11, R10.reuse, R11 ;  /* 0x0000000b0a0b7221 */ /* 0x040fe20000010000 */
[----:B------:R-:W-:Y:S01]  /*5270*/  F2FP.BF16.F32.PACK_AB R10, R10, R35 ;  /* 0x000000230a0a723e */ /* 0x000fe200000010ff */
[----:B------:R-:W-:-:S04]  /*5280*/  IMAD.MOV.U32 R35, RZ, RZ, R71 ;  /* 0x000000ffff237224 */ /* 0x000fc800078e0047 */
[----:B------:R-:W0:Y:S01]  /*5290*/  MUFU.EX2 R51, R51 ;  /* 0x0000003300337308 */ /* 0x000e220000000800 */
[----:B-1----:R-:W-:-:S07]  /*52a0*/  FADD.FTZ R8, R26, R9 ;  /* 0x000000091a087221 */ /* 0x002fce0000010000 */
[----:B------:R-:W1:Y:S01]  /*52b0*/  MUFU.EX2 R78, R78 ;  /* 0x0000004e004e7308 */ /* 0x000e620000000800 */
[----:B--2---:R-:W-:-:S07]  /*52c0*/  FADD.FTZ R8, R39, R8 ;  /* 0x0000000827087221 */ /* 0x004fce0000010000 */
[----:B------:R-:W2:Y:S01]  /*52d0*/  MUFU.EX2 R54, R54 ;  /* 0x0000003600367308 */ /* 0x000ea20000000800 */
[----:B0-----:R-:W-:-:S07]  /*52e0*/  FADD.FTZ R9, R51, R8 ;  /* 0x0000000833097221 */ /* 0x001fce0000010000 */
[----:B------:R-:W0:Y:S01]  /*52f0*/  MUFU.EX2 R65, R65 ;  /* 0x0000004100417308 */ /* 0x000e220000000800 */
[----:B-1----:R-:W-:-:S07]  /*5300*/  FADD.FTZ R9, R78, R9 ;  /* 0x000000094e097221 */ /* 0x002fce0000010000 */
[----:B------:R1:W-:Y:S08]  /*5310*/  MUFU.EX2 R0, R5 ;  /* 0x0000000500007308 */ /* 0x0003f00000000800 */
[----:B------:R-:W3:Y:S01]  /*5320*/  MUFU.EX2 R55, R55 ;  /* 0x0000003700377308 */ /* 0x000ee20000000800 */
[----:B-1----:R-:W-:Y:S01]  /*5330*/  F2FP.BF16.F32.PACK_AB R5, R81, R80 ;  /* 0x000000505105723e */ /* 0x002fe200000010ff */
[----:B------:R-:W-:-:S04]  /*5340*/  FADD.FTZ R80, R12, R11 ;  /* 0x0000000b0c507221 */ /* 0x000fc80000010000 */
[----:B------:R-:W-:Y:S01]  /*5350*/  FADD.FTZ R11, R13, R80 ;  /* 0x000000500d0b7221 */ /* 0x000fe20000010000 */
[----:B--2---:R-:W-:Y:S01]  /*5360*/  FADD.FTZ R80, R54, R9 ;  /* 0x0000000936507221 */ /* 0x004fe20000010000 */
[----:B------:R-:W1:Y:S01]  /*5370*/  MUFU.EX2 R72, R72 ;  /* 0x0000004800487308 */ /* 0x000e620000000800 */
[----:B------:R2:W-:Y:S01]  /*5380*/  STSM.16.M88.4 [R2+0x24300], R4 ;  /* 0x0243000402007844 */ /* 0x0005e20000000200 */
[----:B------:R-:W-:Y:S01]  /*5390*/  FADD.FTZ R8, R14, R11 ;  /* 0x0000000b0e087221 */ /* 0x000fe20000010000 */
[----:B0-----:R-:W-:-:S03]  /*53a0*/  FADD.FTZ R80, R65, R80 ;  /* 0x0000005041507221 */ /* 0x001fc60000010000 */
[----:B------:R-:W-:Y:S01]  /*53b0*/  FADD.FTZ R9, R15, R8 ;  /* 0x000000080f097221 */ /* 0x000fe20000010000 */
[----:B------:R-:W-:Y:S01]  /*53c0*/  F2FP.BF16.F32.PACK_AB R8, R3, R34 ;  /* 0x000000220308723e */ /* 0x000fe200000010ff */
[----:B------:R-:W0:Y:S01]  /*53d0*/  MUFU.EX2 R73, R73 ;  /* 0x0000004900497308 */ /* 0x000e220000000800 */
[----:B---3--:R-:W-:Y:S01]  /*53e0*/  FADD.FTZ R3, R55, R80 ;  /* 0x0000005037037221 */ /* 0x008fe20000010000 */
[----:B------:R-:W-:Y:S01]  /*53f0*/  FADD.FTZ R24, R20, R9 ;  /* 0x0000000914187221 */ /* 0x000fe20000010000 */
[----:B------:R-:W-:Y:S02]  /*5400*/  F2FP.BF16.F32.PACK_AB R9, R68, R25 ;  /* 0x000000194409723e */ /* 0x000fe400000010ff */
[----:B------:R-:W-:Y:S01]  /*5410*/  MOV R68, R71 ;  /* 0x0000004700447202 */ /* 0x000fe20000000f00 */
[----:B------:R-:W-:Y:S02]  /*5420*/  FADD.FTZ R11, R21, R24 ;  /* 0x00000018150b7221 */ /* 0x000fe40000010000 */
[----:B------:R-:W3:Y:S01]  /*5430*/  MUFU.EX2 R76, R76 ;  /* 0x0000004c004c7308 */ /* 0x000ee20000000800 */
[----:B-1----:R-:W-:Y:S01]  /*5440*/  FADD.FTZ R24, R72, R3 ;  /* 0x0000000348187221 */ /* 0x002fe20000010000 */
[----:B--2---:R-:W-:Y:S01]  /*5450*/  FADD.FTZ R6, R48, R11 ;  /* 0x0000000b30067221 */ /* 0x004fe20000010000 */
[----:B------:R-:W-:-:S02]  /*5460*/  F2FP.BF16.F32.PACK_AB R4, R13, R12 ;  /* 0x0000000c0d04723e */ /* 0x000fc400000010ff */
[----:B------:R-:W-:Y:S01]  /*5470*/  F2FP.BF16.F32.PACK_AB R11, R39, R26 ;  /* 0x0000001a270b723e */ /* 0x000fe200000010ff */
[----:B------:R-:W-:Y:S01]  /*5480*/  FADD.FTZ R7, R49, R6 ;  /* 0x0000000631077221 */ /* 0x000fe20000010000 */
[----:B------:R-:W-:Y:S01]  /*5490*/  F2FP.BF16.F32.PACK_AB R6, R15, R14 ;  /* 0x0000000e0f06723e */ /* 0x000fe200000010ff */
[----:B------:R-:W1:Y:S01]  /*54a0*/  MUFU.EX2 R70, R70 ;  /* 0x0000004600467308 */ /* 0x000e620000000800 */
[----:B0-----:R-:W-:Y:S01]  /*54b0*/  FADD.FTZ R3, R73, R24 ;  /* 0x0000001849037221 */ /* 0x001fe20000010000 */
[----:B------:R-:W-:Y:S01]  /*54c0*/  FADD.FTZ R12, R56, R7 ;  /* 0x00000007380c7221 */ /* 0x000fe20000010000 */
[----:B------:R-:W-:Y:S01]  /*54d0*/  F2FP.BF16.F32.PACK_AB R5, R78, R51 ;  /* 0x000000334e05723e */ /* 0x000fe200000010ff */
[----:B------:R-:W-:Y:S01]  /*54e0*/  STSM.16.M88.4 [R2+0x25b00], R8 ;  /* 0x025b000802007844 */ /* 0x000fe20000000200 */
[----:B------:R-:W-:Y:S01]  /*54f0*/  F2FP.BF16.F32.PACK_AB R7, R65, R54 ;  /* 0x000000364107723e */ /* 0x000fe200000010ff */
[----:B------:R-:W-:Y:S01]  /*5500*/  FADD.FTZ R13, R57, R12 ;  /* 0x0000000c390d7221 */ /* 0x000fe20000010000 */
[----:B------:R-:W-:Y:S01]  /*5510*/  F2FP.BF16.F32.PACK_AB R12, R21, R20 ;  /* 0x00000014150c723e */ /* 0x000fe200000010ff */
[----:B------:R-:W0:Y:S01]  /*5520*/  MUFU.EX2 R75, R75 ;  /* 0x0000004b004b7308 */ /* 0x000e220000000800 */
[----:B---3--:R-:W-:Y:S01]  /*5530*/  FADD.FTZ R3, R76, R3 ;  /* 0x000000034c037221 */ /* 0x008fe20000010000 */
[----:B------:R-:W-:Y:S01]  /*5540*/  FADD.FTZ R20, R58, R13 ;  /* 0x0000000d3a147221 */ /* 0x000fe20000010000 */
[----:B------:R2:W-:Y:S01]  /*5550*/  STSM.16.M88.4 [R2+0x27300], R4 ;  /* 0x0273000402007844 */ /* 0x0005e20000000200 */
[----:B------:R-:W-:Y:S01]  /*5560*/  F2FP.BF16.F32.PACK_AB R13, R72, R55 ;  /* 0x00000037480d723e */ /* 0x000fe200000010ff */
[----:B------:R-:W-:-:S02]  /*5570*/  IMAD.MOV.U32 R65, RZ, RZ, R71 ;  /* 0x000000ffff417224 */ /* 0x000fc400078e0047 */
[C---:B------:R-:W-:Y:S01]  /*5580*/  FADD.FTZ R21, R53.reuse, R20 ;  /* 0x0000001435157221 */ /* 0x040fe20000010000 */
[----:B------:R-:W-:Y:S01]  /*5590*/  F2FP.BF16.F32.PACK_AB R26, R53, R58 ;  /* 0x0000003a351a723e */ /* 0x000fe200000010ff */
[----:B------:R-:W3:Y:S01]  /*55a0*/  MUFU.EX2 R66, R66 ;  /* 0x0000004200427308 */ /* 0x000ee20000000800 */
[----:B-1----:R-:W-:Y:S01]  /*55b0*/  FADD.FTZ R14, R70, R3 ;  /* 0x00000003460e7221 */ /* 0x002fe20000010000 */
[----:B------:R-:W-:Y:S01]  /*55c0*/  FADD.FTZ R20, R42, R21 ;  /* 0x000000152a147221 */ /* 0x000fe20000010000 */
[----:B------:R-:W-:Y:S01]  /*55d0*/  MOV R58, R71 ;  /* 0x00000047003a7202 */ /* 0x000fe20000000f00 */
[--C-:B------:R-:W-:Y:S02]  /*55e0*/  IMAD.MOV.U32 R55, RZ, RZ, R71.reuse ;  /* 0x000000ffff377224 */ /* 0x100fe400078e0047 */
[----:B------:R-:W-:Y:S01]  /*55f0*/  FADD.FTZ R21, R59, R20 ;  /* 0x000000143b157221 */ /* 0x000fe20000010000 */
[----:B------:R-:W-:Y:S01]  /*5600*/  IMAD.MOV.U32 R54, RZ, RZ, R71 ;  /* 0x000000ffff367224 */ /* 0x000fe200078e0047 */
[----:B------:R-:W1:Y:S01]  /*5610*/  MUFU.EX2 R77, R77 ;  /* 0x0000004d004d7308 */ /* 0x000e620000000800 */
[----:B0-----:R-:W-:Y:S01]  /*5620*/  FADD.FTZ R15, R75, R14 ;  /* 0x0000000e4b0f7221 */ /* 0x001fe20000010000 */
[----:B------:R-:W-:Y:S01]  /*5630*/  FADD.FTZ R20, R46, R21 ;  /* 0x000000152e147221 */ /* 0x000fe20000010000 */
[----:B------:R-:W-:Y:S01]  /*5640*/  F2FP.BF16.F32.PACK_AB R14, R49, R48 ;  /* 0x00000030310e723e */ /* 0x000fe200000010ff */
[--C-:B------:R-:W-:Y:S01]  /*5650*/  IMAD.MOV.U32 R53, RZ, RZ, R71.reuse ;  /* 0x000000ffff357224 */ /* 0x100fe200078e0047 */
[----:B--2---:R-:W-:Y:S01]  /*5660*/  F2FP.BF16.F32.PACK_AB R4, R59, R42 ;  /* 0x0000002a3b04723e */ /* 0x004fe200000010ff */
[----:B------:R-:W-:Y:S01]  /*5670*/  FADD.FTZ R20, R47, R20 ;  /* 0x000000142f147221 */ /* 0x000fe20000010000 */
[----:B------:R-:W-:Y:S01]  /*5680*/  IMAD.MOV.U32 R59, RZ, RZ, R71 ;  /* 0x000000ffff3b7224 */ /* 0x000fe200078e0047 */
[----:B------:R-:W0:Y:S01]  /*5690*/  MUFU.EX2 R67, R67 ;  /* 0x0000004300437308 */ /* 0x000e220000000800 */
[----:B---3--:R-:W-:Y:S01]  /*56a0*/  FADD.FTZ R24, R66, R15 ;  /* 0x0000000f42187221 */ /* 0x008fe20000010000 */
[----:B------:R-:W-:Y:S01]  /*56b0*/  FADD.FTZ R7, R43, R20 ;  /* 0x000000142b077221 */ /* 0x000fe20000010000 */
[----:B------:R-:W-:Y:S01]  /*56c0*/  F2FP.BF16.F32.PACK_AB R15, R76, R73 ;  /* 0x000000494c0f723e */ /* 0x000fe200000010ff */
[----:B------:R-:W-:Y:S01]  /*56d0*/  IMAD.MOV.U32 R51, RZ, RZ, R71 ;  /* 0x000000ffff337224 */ /* 0x000fe200078e0047 */
[----:B------:R-:W-:Y:S01]  /*56e0*/  MOV R48, R71 ;  /* 0x0000004700307202 */ /* 0x000fe20000000f00 */
[----:B------:R-:W-:Y:S01]  /*56f0*/  FADD.FTZ R8, R44, R7 ;  /* 0x000000072c087221 */ /* 0x000fe20000010000 */
[--C-:B------:R-:W-:Y:S01]  /*5700*/  IMAD.MOV.U32 R49, RZ, RZ, R71.reuse ;  /* 0x000000ffff317224 */ /* 0x100fe200078e0047 */
[----:B------:R-:W2:Y:S01]  /*5710*/  MUFU.EX2 R30, R30 ;  /* 0x0000001e001e7308 */ /* 0x000ea20000000800 */
[C---:B-1----:R-:W-:Y:S01]  /*5720*/  FADD.FTZ R25, R77.reuse, R24 ;  /* 0x000000184d197221 */ /* 0x042fe20000010000 */
[----:B------:R-:W-:Y:S01]  /*5730*/  STSM.16.M88.4 [R2+0x28b00], R12 ;  /* 0x028b000c02007844 */ /* 0x000fe20000000200 */
[----:B------:R-:W-:Y:S01]  /*5740*/  F2FP.BF16.F32.PACK_AB R27, R77, R66 ;  /* 0x000000424d1b723e */ /* 0x000fe200000010ff */
[----:B------:R-:W-:-:S02]  /*5750*/  IMAD.MOV.U32 R66, RZ, RZ, R71 ;  /* 0x000000ffff427224 */ /* 0x000fc400078e0047 */
[----:B------:R-:W-:Y:S01]  /*5760*/  FADD.FTZ R24, R0, R25 ;  /* 0x0000001900187221 */ /* 0x000fe20000010000 */
[--C-:B------:R-:W-:Y:S01]  /*5770*/  IMAD.MOV.U32 R42, RZ, RZ, R71.reuse ;  /* 0x000000ffff2a7224 */ /* 0x100fe200078e0047 */
[----:B------:R-:W1:Y:S02]  /*5780*/  MUFU.EX2 R31, R31 ;  /* 0x0000001f001f7308 */ /* 0x000e640000000800 */
[----:B0-----:R-:W-:Y:S01]  /*5790*/  FADD.FTZ R25, R67, R24 ;  /* 0x0000001843197221 */ /* 0x001fe20000010000 */
[----:B------:R-:W-:Y:S01]  /*57a0*/  F2FP.BF16.F32.PACK_AB R24, R57, R56 ;  /* 0x000000383918723e */ /* 0x000fe200000010ff */
[--C-:B------:R-:W-:Y:S02]  /*57b0*/  IMAD.MOV.U32 R57, RZ, RZ, R71.reuse ;  /* 0x000000ffff397224 */ /* 0x100fe400078e0047 */
[--C-:B------:R-:W-:Y:S02]  /*57c0*/  IMAD.MOV.U32 R56, RZ, RZ, R71.reuse ;  /* 0x000000ffff387224 */ /* 0x100fe400078e0047 */
[----:B------:R-:W-:Y:S01]  /*57d0*/  IMAD.MOV.U32 R39, RZ, RZ, R71 ;  /* 0x000000ffff277224 */ /* 0x000fe200078e0047 */
[----:B------:R-:W0:Y:S01]  /*57e0*/  MUFU.EX2 R38, R38 ;  /* 0x0000002600267308 */ /* 0x000e220000000800 */
[----:B--2---:R-:W-:Y:S01]  /*57f0*/  FADD.FTZ R34, R30, R25 ;  /* 0x000000191e227221 */ /* 0x004fe20000010000 */
[----:B------:R-:W-:Y:S01]  /*5800*/  F2FP.BF16.F32.PACK_AB R25, R75, R70 ;  /* 0x000000464b19723e */ /* 0x000fe200000010ff */
[----:B------:R-:W-:-:S04]  /*5810*/  IMAD.MOV.U32 R70, RZ, RZ, R71 ;  /* 0x000000ffff467224 */ /* 0x000fc800078e0047 */
[----:B------:R2:W-:Y:S01]  /*5820*/  STSM.16.M88.4 [R2+0x2a300], R24 ;  /* 0x02a3001802007844 */ /* 0x0005e20000000200 */
[----:B------:R-:W3:Y:S01]  /*5830*/  MUFU.EX2 R61, R84 ;  /* 0x00000054003d7308 */ /* 0x000ee20000000800 */
[C---:B-1----:R-:W-:Y:S01]  /*5840*/  FADD.FTZ R5, R31.reuse, R34 ;  /* 0x000000221f057221 */ /* 0x042fe20000010000 */
[----:B------:R-:W-:Y:S01]  /*5850*/  F2FP.BF16.F32.PACK_AB R7, R31, R30 ;  /* 0x0000001e1f07723e */ /* 0x000fe200000010ff */
[----:B------:R-:W-:-:S05]  /*5860*/  IMAD.MOV.U32 R34, RZ, RZ, R71 ;  /* 0x000000ffff227224 */ /* 0x000fca00078e0047 */
[----:B------:R-:W1:Y:S01]  /*5870*/  MUFU.EX2 R41, R41 ;  /* 0x0000002900297308 */ /* 0x000e620000000800 */
[----:B0-----:R-:W-:Y:S01]  /*5880*/  FADD.FTZ R6, R38, R5 ;  /* 0x0000000526067221 */ /* 0x001fe20000010000 */
[----:B------:R-:W-:Y:S01]  /*5890*/  F2FP.BF16.F32.PACK_AB R5, R67, R0 ;  /* 0x000000004305723e */ /* 0x000fe200000010ff */
[--C-:B------:R-:W-:Y:S02]  /*58a0*/  IMAD.MOV.U32 R67, RZ, RZ, R71.reuse ;  /* 0x000000ffff437224 */ /* 0x100fe400078e0047 */
[----:B--2---:R-:W-:-:S03]  /*58b0*/  IMAD.MOV.U32 R27, RZ, RZ, R71 ;  /* 0x000000ffff1b7224 */ /* 0x004fc600078e0047 */
[----:B------:R-:W0:Y:S01]  /*58c0*/  MUFU.EX2 R63, R63 ;  /* 0x0000003f003f7308 */ /* 0x000e220000000800 */
[----:B---3--:R-:W-:Y:S01]  /*58d0*/  FADD.FTZ R0, R61, R6 ;  /* 0x000000063d007221 */ /* 0x008fe20000010000 */
[----:B------:R-:W-:Y:S01]  /*58e0*/  F2FP.BF16.F32.PACK_AB R6, R47, R46 ;  /* 0x0000002e2f06723e */ /* 0x000fe200000010ff */
[--C-:B------:R-:W-:Y:S02]  /*58f0*/  IMAD.MOV.U32 R47, RZ, RZ, R71.reuse ;  /* 0x000000ffff2f7224 */ /* 0x100fe400078e0047 */
[--C-:B------:R-:W-:Y:S02]  /*5900*/  IMAD.MOV.U32 R46, RZ, RZ, R71.reuse ;  /* 0x000000ffff2e7224 */ /* 0x100fe400078e0047 */
[----:B------:R2:W-:Y:S01]  /*5910*/  STSM.16.M88.4 [R2+0x2bb00], R4 ;  /* 0x02bb000402007844 */ /* 0x0005e20000000200 */
[----:B------:R-:W3:Y:S01]  /*5920*/  MUFU.EX2 R40, R40 ;  /* 0x0000002800287308 */ /* 0x000ee20000000800 */
[----:B-1----:R-:W-:Y:S01]  /*5930*/  FADD.FTZ R9, R41, R8 ;  /* 0x0000000829097221 */ /* 0x002fe20000010000 */
[----:B------:R-:W-:Y:S01]  /*5940*/  F2FP.BF16.F32.PACK_AB R8, R44, R43 ;  /* 0x0000002b2c08723e */ /* 0x000fe200000010ff */
[----:B------:R-:W-:-:S02]  /*5950*/  IMAD.MOV.U32 R44, RZ, RZ, R71 ;  /* 0x000000ffff2c7224 */ /* 0x000fc400078e0047 */
[--C-:B------:R-:W-:Y:S02]  /*5960*/  IMAD.MOV.U32 R43, RZ, RZ, R71.reuse ;  /* 0x000000ffff2b7224 */ /* 0x100fe400078e0047 */
[--C-:B------:R-:W-:Y:S01]  /*5970*/  IMAD.MOV.U32 R26, RZ, RZ, R71.reuse ;  /* 0x000000ffff1a7224 */ /* 0x100fe200078e0047 */
[----:B------:R-:W1:Y:S01]  /*5980*/  MUFU.EX2 R86, R86 ;  /* 0x0000005600567308 */ /* 0x000e620000000800 */
[----:B0-----:R-:W-:Y:S01]  /*5990*/  FADD.FTZ R11, R63, R0 ;  /* 0x000000003f0b7221 */ /* 0x001fe20000010000 */
[----:B------:R-:W-:-:S06]  /*59a0*/  IMAD.MOV.U32 R24, RZ, RZ, R71 ;  /* 0x000000ffff187224 */ /* 0x000fcc00078e0047 */
[----:B------:R-:W0:Y:S01]  /*59b0*/  MUFU.EX2 R37, R37 ;  /* 0x0000002500257308 */ /* 0x000e220000000800 */
[----:B---3--:R-:W-:-:S07]  /*59c0*/  FADD.FTZ R0, R40, R9 ;  /* 0x0000000928007221 */ /* 0x008fce0000010000 */
[----:B------:R-:W3:Y:S01]  /*59d0*/  MUFU.EX2 R88, R88 ;  /* 0x0000005800587308 */ /* 0x000ee20000000800 */
[----:B-1----:R-:W-:-:S07]  /*59e0*/  FADD.FTZ R11, R86, R11 ;  /* 0x0000000b560b7221 */ /* 0x002fce0000010000 */
[----:B------:R-:W1:Y:S01]  /*59f0*/  MUFU.EX2 R50, R50 ;  /* 0x0000003200327308 */ /* 0x000e620000000800 */
[----:B0-----:R-:W-:-:S07]  /*5a00*/  FADD.FTZ R9, R37, R0 ;  /* 0x0000000025097221 */ /* 0x001fce0000010000 */
[----:B------:R-:W0:Y:S01]  /*5a10*/  MUFU.EX2 R3, R90 ;  /* 0x0000005a00037308 */ /* 0x000e220000000800 */
[----:B---3--:R-:W-:Y:S01]  /*5a20*/  FADD.FTZ R0, R88, R11 ;  /* 0x0000000b58007221 */ /* 0x008fe20000010000 */
[----:B------:R-:W-:Y:S01]  /*5a30*/  F2FP.BF16.F32.PACK_AB R11, R86, R63 ;  /* 0x0000003f560b723e */ /* 0x000fe200000010ff */
[----:B------:R-:W-:-:S05]  /*5a40*/  IMAD.MOV.U32 R63, RZ, RZ, R71 ;  /* 0x000000ffff3f7224 */ /* 0x000fca00078e0047 */
[----:B------:R-:W3:Y:S01]  /*5a50*/  MUFU.EX2 R33, R33 ;  /* 0x0000002100217308 */ /* 0x000ee20000000800 */
[C---:B-1----:R-:W-:Y:S01]  /*5a60*/  FADD.FTZ R10, R50.reuse, R9 ;  /* 0x00000009320a7221 */ /* 0x042fe20000010000 */
[----:B------:R-:W-:Y:S01]  /*5a70*/  F2FP.BF16.F32.PACK_AB R9, R61, R38 ;  /* 0x000000263d09723e */ /* 0x000fe200000010ff */
[--C-:B------:R-:W-:Y:S01]  /*5a80*/  IMAD.MOV.U32 R61, RZ, RZ, R71.reuse ;  /* 0x000000ffff3d7224 */ /* 0x100fe200078e0047 */
[----:B--2---:R-:W-:Y:S01]  /*5a90*/  F2FP.BF16.F32.PACK_AB R4, R50, R37 ;  /* 0x000000253204723e */ /* 0x004fe200000010ff */
[--C-:B------:R-:W-:Y:S01]  /*5aa0*/  IMAD.MOV.U32 R50, RZ, RZ, R71.reuse ;  /* 0x000000ffff327224 */ /* 0x100fe200078e0047 */
[----:B------:R-:W-:Y:S01]  /*5ab0*/  MOV R38, R71 ;  /* 0x0000004700267202 */ /* 0x000fe20000000f00 */
[----:B------:R-:W-:Y:S01]  /*5ac0*/  IMAD.MOV.U32 R37, RZ, RZ, R71 ;  /* 0x000000ffff257224 */ /* 0x000fe200078e0047 */
[----:B------:R-:W1:Y:S01]  /*5ad0*/  MUFU.EX2 R89, R89 ;  /* 0x0000005900597308 */ /* 0x000e620000000800 */
[C---:B0-----:R-:W-:Y:S01]  /*5ae0*/  FADD.FTZ R0, R3.reuse, R0 ;  /* 0x0000000003007221 */ /* 0x041fe20000010000 */
[----:B------:R-:W-:-:S06]  /*5af0*/  F2FP.BF16.F32.PACK_AB R5, R3, R88 ;  /* 0x000000580305723e */ /* 0x000fcc00000010ff */
[----:B------:R-:W0:Y:S01]  /*5b00*/  MUFU.EX2 R32, R32 ;  /* 0x0000002000207308 */ /* 0x000e220000000800 */
[----:B---3--:R-:W-:Y:S01]  /*5b10*/  FADD.FTZ R21, R33, R10 ;  /* 0x0000000a21157221 */ /* 0x008fe20000010000 */
[----:B------:R-:W-:Y:S01]  /*5b20*/  F2FP.BF16.F32.PACK_AB R10, R40, R41 ;  /* 0x00000029280a723e */ /* 0x000fe200000010ff */
[--C-:B------:R-:W-:Y:S02]  /*5b30*/  IMAD.MOV.U32 R41, RZ, RZ, R71.reuse ;  /* 0x000000ffff297224 */ /* 0x100fe400078e0047 */
[----:B------:R-:W-:Y:S02]  /*5b40*/  IMAD.MOV.U32 R40, RZ, RZ, R71 ;  /* 0x000000ffff287224 */ /* 0x000fe400078e0047 */
[----:B------:R-:W-:Y:S01]  /*5b50*/  STSM.16.M88.4 [R2+0x2d300], R8 ;  /* 0x02d3000802007844 */ /* 0x000fe20000000200 */
[----:B------:R-:W2:Y:S01]  /*5b60*/  MUFU.EX2 R29, R29 ;  /* 0x0000001d001d7308 */ /* 0x000ea20000000800 */
[----:B-1----:R-:W-:-:S07]  /*5b70*/  FADD.FTZ R25, R89, R0 ;  /* 0x0000000059197221 */ /* 0x002fce0000010000 */
[----:B------:R-:W1:Y:S01]  /*5b80*/  MUFU.EX2 R28, R28 ;  /* 0x0000001c001c7308 */ /* 0x000e620000000800 */
[C---:B0-----:R-:W-:Y:S01]  /*5b90*/  FADD.FTZ R0, R32.reuse, R21 ;  /* 0x0000001520007221 */ /* 0x041fe20000010000 */
[----:B------:R-:W-:Y:S01]  /*5ba0*/  F2FP.BF16.F32.PACK_AB R6, R32, R33 ;  /* 0x000000212006723e */ /* 0x000fe200000010ff */
[--C-:B------:R-:W-:Y:S02]  /*5bb0*/  IMAD.MOV.U32 R33, RZ, RZ, R71.reuse ;  /* 0x000000ffff217224 */ /* 0x100fe400078e0047 */
[----:B------:R-:W-:-:S03]  /*5bc0*/  IMAD.MOV.U32 R32, RZ, RZ, R71 ;  /* 0x000000ffff207224 */ /* 0x000fc600078e0047 */
[----:B------:R-:W0:Y:S01]  /*5bd0*/  MUFU.EX2 R92, R92 ;  /* 0x0000005c005c7308 */ /* 0x000e220000000800 */
[----:B--2---:R-:W-:-:S07]  /*5be0*/  FADD.FTZ R3, R29, R0 ;  /* 0x000000001d037221 */ /* 0x004fce0000010000 */
[----:B------:R-:W-:Y:S01]  /*5bf0*/  MUFU.EX2 R36, R36 ;  /* 0x0000002400247308 */ /* 0x000fe20000000800 */
[C---:B-1----:R-:W-:Y:S01]  /*5c00*/  FADD.FTZ R3, R28.reuse, R3 ;  /* 0x000000031c037221 */ /* 0x042fe20000010000 */
[----:B------:R-:W-:-:S06]  /*5c10*/  F2FP.BF16.F32.PACK_AB R28, R28, R29 ;  /* 0x0000001d1c1c723e */ /* 0x000fcc00000010ff */
[----:B------:R-:W1:Y:S01]  /*5c20*/  MUFU.EX2 R45, R45 ;  /* 0x0000002d002d7308 */ /* 0x000e620000000800 */
[C---:B0-----:R-:W-:Y:S01]  /*5c30*/  F2FP.BF16.F32.PACK_AB R7, R92.reuse, R89 ;  /* 0x000000595c07723e */ /* 0x041fe200000010ff */
[----:B------:R-:W-:-:S04]  /*5c40*/  FADD.FTZ R25, R92, R25 ;  /* 0x000000195c197221 */ /* 0x000fc80000010000 */
[----:B------:R0:W-:Y:S02]  /*5c50*/  STSM.16.M88.4 [R2+0x2eb00], R4 ;  /* 0x02eb000402007844 */ /* 0x0001e40000000200 */
[----:B------:R-:W2:Y:S08]  /*5c60*/  MUFU.EX2 R64, R64 ;  /* 0x0000004000407308 */ /* 0x000eb00000000800 */
[----:B------:R3:W4:Y:S01]  /*5c70*/  MUFU.EX2 R13, R60 ;  /* 0x0000003c000d7308 */ /* 0x0007220000000800 */
[----:B-1----:R-:W-:Y:S01]  /*5c80*/  F2FP.BF16.F32.PACK_AB R30, R45, R36 ;  /* 0x000000242d1e723e */ /* 0x002fe200000010ff */
[----:B------:R-:W-:Y:S01]  /*5c90*/  FADD.FTZ R36, R36, R3 ;  /* 0x0000000324247221 */ /* 0x000fe20000010000 */
[----:B0-----:R-:W-:-:S03]  /*5ca0*/  IMAD.U32 R5, RZ, RZ, UR7 ;  /* 0x00000007ff057e24 */ /* 0x001fc6000f8e00ff */
[----:B------:R-:W-:Y:S02]  /*5cb0*/  FADD.FTZ R3, R45, R36 ;  /* 0x000000242d037221 */ /* 0x000fe40000010000 */
[----:B------:R-:W0:Y:S01]  /*5cc0*/  MUFU.EX2 R62, R62 ;  /* 0x0000003e003e7308 */ /* 0x000e220000000800 */
[----:B--2---:R-:W-:Y:S01]  /*5cd0*/  FADD.FTZ R0, R64, R25 ;  /* 0x0000001940007221 */ /* 0x004fe20000010000 */
[--C-:B---3--:R-:W-:Y:S02]  /*5ce0*/  IMAD.MOV.U32 R60, RZ, RZ, R71.reuse ;  /* 0x000000ffff3c7224 */ /* 0x108fe400078e0047 */
[--C-:B------:R-:W-:Y:S02]  /*5cf0*/  IMAD.MOV.U32 R45, RZ, RZ, R71.reuse ;  /* 0x000000ffff2d7224 */ /* 0x100fe400078e0047 */
[--C-:B------:R-:W-:Y:S02]  /*5d00*/  IMAD.MOV.U32 R36, RZ, RZ, R71.reuse ;  /* 0x000000ffff247224 */ /* 0x100fe400078e0047 */
[----:B------:R1:W2:Y:S01]  /*5d10*/  MUFU.EX2 R15, R52 ;  /* 0x00000034000f7308 */ /* 0x0002a20000000800 */
[C---:B----4-:R-:W-:Y:S01]  /*5d20*/  F2FP.BF16.F32.PACK_AB R29, R13.reuse, R64 ;  /* 0x000000400d1d723e */ /* 0x050fe200000010ff */
[----:B------:R-:W-:Y:S01]  /*5d30*/  FADD.FTZ R21, R13, R0 ;  /* 0x000000000d157221 */ /* 0x000fe20000010000 */
[----:B------:R-:W-:-:S02]  /*5d40*/  IMAD.MOV.U32 R64, RZ, RZ, R71 ;  /* 0x000000ffff407224 */ /* 0x000fc400078e0047 */
[----:B------:R-:W-:Y:S02]  /*5d50*/  IMAD.MOV.U32 R25, RZ, RZ, R71 ;  /* 0x000000ffff197224 */ /* 0x000fe400078e0047 */
[----:B0-----:R-:W-:Y:S01]  /*5d60*/  FADD.FTZ R0, R62, R21 ;  /* 0x000000153e007221 */ /* 0x001fe20000010000 */
[--C-:B-1----:R-:W-:Y:S01]  /*5d70*/  IMAD.MOV.U32 R52, RZ, RZ, R71.reuse ;  /* 0x000000ffff347224 */ /* 0x102fe200078e0047 */
[C---:B--2---:R-:W-:Y:S02]  /*5d80*/  F2FP.BF16.F32.PACK_AB R31, R15.reuse, R62 ;  /* 0x0000003e0f1f723e */ /* 0x044fe400000010ff */
[----:B------:R-:W-:Y:S01]  /*5d90*/  FADD.FTZ R0, R15, R0 ;  /* 0x000000000f007221 */ /* 0x000fe20000010000 */
[--C-:B------:R-:W-:Y:S02]  /*5da0*/  IMAD.MOV.U32 R62, RZ, RZ, R71.reuse ;  /* 0x000000ffff3e7224 */ /* 0x100fe400078e0047 */
[----:B------:R0:W-:Y:S01]  /*5db0*/  STSM.16.M88.4 [R2+0x30300], R28 ;  /* 0x0303001c02007844 */ /* 0x0001e20000000200 */
[----:B------:R1:W-:Y:S06]  /*5dc0*/  MEMBAR.ALL.CTA ;  /* 0x0000000000007992 */ /* 0x0003ec0000008000 */
[----:B-1----:R-:W1:Y:S01]  /*5dd0*/  FENCE.VIEW.ASYNC.S ;  /* 0x00000000000073c6 */ /* 0x002e620000000000 */
[--C-:B0-----:R-:W-:Y:S01]  /*5de0*/  IMAD.MOV.U32 R31, RZ, RZ, R71.reuse ;  /* 0x000000ffff1f7224 */ /* 0x101fe200078e0047 */
[----:B------:R-:W-:Y:S01]  /*5df0*/  MOV R29, R71 ;  /* 0x00000047001d7202 */ /* 0x000fe20000000f00 */
[----:B------:R-:W-:-:S02]  /*5e00*/  IMAD.MOV.U32 R30, RZ, RZ, R71 ;  /* 0x000000ffff1e7224 */ /* 0x000fc400078e0047 */
[----:B------:R-:W-:Y:S01]  /*5e10*/  IMAD.MOV.U32 R28, RZ, RZ, R71 ;  /* 0x000000ffff1c7224 */ /* 0x000fe200078e0047 */
[----:B-1----:R-:W-:Y:S01]  /*5e20*/  NOP ;  /* 0x0000000000007918 */ /* 0x002fe20000000000 */
[----:B------:R-:W-:Y:S05]  /*5e30*/  @!P2 BRA `(.L_x_9926) ;  /* 0x0000004c0010a947 */ /* 0x000fea0003800000 */
        /* <DEDUP_REMOVED lines=26> */
[----:B------:R-:W-:Y:S01]  /*5fe0*/  UMOV UR39, UR60 ;  /* 0x0000003c00277c82 */ /* 0x000fe20008000000 */
[----:B------:R-:W-:Y:S01]  /*5ff0*/  UMOV UR7, UR36 ;  /* 0x0000002400077c82 */ /* 0x000fe20008000000 */
[----:B------:R-:W-:-:S05]  /*6000*/  ULDC UR5, c[0x0][0x9d8] ;  /* 0x0002760000057ab9 */ /* 0x000fca0000000800 */
.L_x_9935:
[----:B------:R-:W-:Y:S01]  /*6010*/  R2UR UR4, R16 ;  /* 0x00000000100472ca */ /* 0x000fe200000e0000 */
[----:B------:R-:W-:-:S04]  /*6020*/  UIADD3 UR36, UR7, 0x1, URZ ;  /* 0x0000000107247890 */ /* 0x000fc8000fffe03f */
[----:B------:R-:W-:-:S04]  /*6030*/  UISETP.NE.AND UP0, UPT, UR36, 0x2, UPT ;  /* 0x000000022400788c */ /* 0x000fc8000bf05270 */
[----:B------:R-:W-:Y:S02]  /*6040*/  USEL UR60, URZ, 0x1, UP0 ;  /* 0x000000013f3c7887 */ /* 0x000fe40008000000 */
[----:B------:R-:W-:Y:S02]  /*6050*/  USEL UR36, UR36, URZ, UP0 ;  /* 0x0000003f24247287 */ /* 0x000fe40008000000 */
[----:B------:R-:W-:Y:S01]  /*6060*/  ISETP.NE.AND P3, PT, RZ, UR4, PT ;  /* 0x00000004ff007c0c */ /* 0x000fe2000bf65270 */
[----:B------:R-:W-:-:S12]  /*6070*/  ULOP3.LUT UR60, UR39, UR60, URZ, 0x3c, !UPT ;  /* 0x0000003c273c7292 */ /* 0x000fd8000f8e3c3f */
[----:B-1----:R-:W-:Y:S05]  /*6080*/  @P3 BRA `(.L_x_9927) ;  /* 0x00000000002c3947 */ /* 0x002fea0003800000 */
[----:B------:R-:W-:Y:S05]  /*6090*/  @!P0 BRA `(.L_x_9928) ;  /* 0x0000000000048947 */ /* 0x000fea0003800000 */
[----:B------:R-:W-:Y:S01]  /*60a0*/  BPT.TRAP 0x1 ;  /* 0x000000040000795c */ /* 0x000fe20000300000 */
.L_x_9928:
[----:B------:R-:W-:Y:S01]  /*60b0*/  ULEA UR4, UR36, UR37, 0x3 ;  /* 0x0000002524047291 */ /* 0x000fe2000f8e183f */
[----:B------:R-:W-:-:S05]  /*60c0*/  IMAD.U32 R7, RZ, RZ, UR60 ;  /* 0x0000003cff077e24 */ /* 0x000fca000f8e00ff */
[----:B------:R-:W-:-:S04]  /*60d0*/  SHF.L.U32 R7, R7, 0x1f, RZ ;  /* 0x0000001f07077819 */ /* 0x000fc800000006ff */
[----:B------:R0:W1:Y:S01]  /*60e0*/  SYNCS.PHASECHK.TRANS64.TRYWAIT P2, [UR4+0x31c30], R7 ;  /* 0x031c3007ff0075a7 */ /* 0x0000620008040144 */
[----:B------:R-:W-:Y:S05]  /*60f0*/  @!P0 BRA `(.L_x_9929) ;  /* 0x0000000000048947 */ /* 0x000fea0003800000 */
[----:B------:R-:W-:Y:S01]  /*6100*/  BPT.TRAP 0x1 ;  /* 0x000000040000795c */ /* 0x000fe20000300000 */
.L_x_9929:
[----:B-1----:R-:W-:Y:S05]  /*6110*/  @P2 BRA `(.L_x_9927) ;  /* 0x0000000000082947 */ /* 0x002fea0003800000 */
[----:B------:R-:W1:Y:S02]  /*6120*/  SYNCS.PHASECHK.TRANS64.TRYWAIT P2, [UR4+0x31c30], R7 ;  /* 0x031c3007ff0075a7 */ /* 0x000e640008040144 */
[----:B-1----:R-:W-:Y:S05]  /*6130*/  @!P2 BRA `(.L_x_9930) ;  /* 0x000000fc000ca947 */ /* 0x002fea0003800000 */
.L_x_9927:
[----:B-1----:R-:W1:Y:S01]  /*6140*/  S2R R8, SR_TID.X ;  /* 0x0000000000087919 */ /* 0x002e620000002100 */
        /* <DEDUP_REMOVED lines=24> */
[----:B-1----:R-:W-:Y:S01]  /*62d0*/  SHF.R.U32.HI R8, RZ, 0x7, R8 ;  /* 0x00000007ff087819 */ /* 0x002fe20000011608 */
[----:B------:R-:W-:Y:S01]  /*62e0*/  UMOV UR56, UR28 ;  /* 0x0000001c00387c82 */ /* 0x000fe20008000000 */
[----:B------:R-:W-:Y:S01]  /*62f0*/  UMOV UR57, UR29 ;  /* 0x0000001d00397c82 */ /* 0x000fe20008000000 */
[----:B------:R-:W-:Y:S01]  /*6300*/  UMOV UR59, 0x80000020 ;  /* 0x80000020003b7882 */ /* 0x000fe20000000000 */
[----:B------:R-:W-:Y:S01]  /*6310*/  UIADD3 UR10, UR4, 0x200, URZ ;  /* 0x00000200040a7890 */ /* 0x000fe2000fffe03f */
[----:B0-----:R-:W-:Y:S01]  /*6320*/  VIADD R7, R8, 0x8 ;  /* 0x0000000808077836 */ /* 0x001fe20000000000 */
        /* <DEDUP_REMOVED lines=325> */
.L_x_9932:
[----:B------:R-:W-:Y:S01]  /*7780*/  ULEA UR4, UR7, UR37, 0x3 ;  /* 0x0000002507047291 */ /* 0x000fe2000f8e183f */
[----:B------:R-:W-:-:S04]  /*7790*/  MOV R7, UR39 ;  /* 0x0000002700077c02 */ /* 0x000fc80008000f00 */
[----:B------:R-:W-:-:S04]  /*77a0*/  SHF.L.U32 R7, R7, 0x1f, RZ ;  /* 0x0000001f07077819 */ /* 0x000fc800000006ff */
[----:B------:R0:W1:Y:S01]  /*77b0*/  SYNCS.PHASECHK.TRANS64.TRYWAIT P2, [UR4+0x31c50], R7 ;  /* 0x031c5007ff0075a7 */ /* 0x0000620008040144 */
[----:B------:R-:W-:Y:S05]  /*77c0*/  @!P0 BRA `(.L_x_9933) ;  /* 0x0000000000048947 */ /* 0x000fea0003800000 */
[----:B------:R-:W-:Y:S01]  /*77d0*/  BPT.TRAP 0x1 ;  /* 0x000000040000795c */ /* 0x000fe20000300000 */
.L_x_9933:
[----:B-1----:R-:W-:Y:S05]  /*77e0*/  @P2 BRA `(.L_x_9931) ;  /* 0x0000000000082947 */ /* 0x002fea0003800000 */
[----:B------:R-:W1:Y:S02]  /*77f0*/  SYNCS.PHASECHK.TRANS64.TRYWAIT P2, [UR4+0x31c50], R7 ;  /* 0x031c5007ff0075a7 */ /* 0x000e640008040144 */
[----:B-1----:R-:W-:Y:S05]  /*7800*/  @!P2 BRA `(.L_x_9934) ;  /* 0x000000e40070a947 */ /* 0x002fea0003800000 */
.L_x_9931:
        /* <DEDUP_REMOVED lines=11> */
[----:B------:R-:W-:Y:S01]  /*78c0*/  FMUL.FTZ R145, R136, UR5 ;  /* 0x0000000588917c20 */ /* 0x000fe20008410000 */
[----:B------:R-:W-:Y:S01]  /*78d0*/  ULOP3.LUT UR4, UR4, 0x2400000, URZ, 0xfc, !UPT ;  /* 0x0240000004047892 */ /* 0x000fe2000f8efc3f */
[----:B------:R-:W-:Y:S01]  /*78e0*/  FMUL.FTZ R13, R134, UR5 ;  /* 0x00000005860d7c20 */ /* 0x000fe20008410000 */
[----:B------:R-:W-:Y:S01]  /*78f0*/  FMUL.FTZ R136, R137, UR5 ;  /* 0x0000000589887c20 */ /* 0x000fe20008410000 */
[----:B------:R-:W-:Y:S01]  /*7900*/  FMUL.FTZ R134, R96, UR5 ;  /* 0x0000000560867c20 */ /* 0x000fe20008410000 */
[----:B------:R-:W-:Y:S01]  /*7910*/  UIMAD UR11, UR7, 0x6c0, UR4 ;  /* 0x000006c0070b78a4 */ /* 0x000fe2000f8e0204 */
[----:B------:R-:W-:Y:S01]  /*7920*/  FMUL.FTZ R96, R98, UR5 ;  /* 0x0000000562607c20 */ /* 0x000fe20008410000 */
[----:B------:R-:W-:Y:S01]  /*7930*/  UIMAD UR4, UR18, 0xc0, URZ ;  /* 0x000000c0120478a4 */ /* 0x000fe2000f8e023f */
[----:B------:R-:W2:Y:S01]  /*7940*/  MUFU.TANH R145, R145 ;  /* 0x0000009100917308 */ /* 0x000ea20000002400 */
[----:B------:R-:W-:Y:S01]  /*7950*/  FMUL.FTZ R11, R130, UR5 ;  /* 0x00000005820b7c20 */ /* 0x000fe20008410000 */
[----:B------:R-:W-:Y:S01]  /*7960*/  IMAD.MOV.U32 R98, RZ, RZ, -0x2 ;  /* 0xfffffffeff627424 */ /* 0x000fe200078e00ff */
[----:B------:R-:W-:Y:S01]  /*7970*/  UIMAD UR4, UR38, -0x90, UR4 ;  /* 0xffffff70260478a4 */ /* 0x000fe2000f8e0204 */
[----:B01----:R-:W-:Y:S01]  /*7980*/  FMUL.FTZ R7, R138, UR5 ;  /* 0x000000058a077c20 */ /* 0x003fe20008410000 */
        /* <DEDUP_REMOVED lines=9> */
[----:B------:R-:W-:Y:S01]  /*7a20*/  UIADD3 UR4, UR4, 0x1, UR15 ;  /* 0x0000000104047890 */ /* 0x000fe2000fffe00f */
[----:B------:R-:W-:Y:S01]  /*7a30*/  FMUL.FTZ R97, R99, UR5 ;  /* 0x0000000563617c20 */ /* 0x000fe20008410000 */
[----:B------:R-:W0:Y:S01]  /*7a40*/  MUFU.TANH R136, R136 ;  /* 0x0000008800887308 */ /* 0x000e220000002400 */
[----:B------:R-:W-:Y:S01]  /*7a50*/  FMUL.FTZ R137, R141, UR5 ;  /* 0x000000058d897c20 */ /* 0x000fe20008410000 */
[----:B------:R-:W-:Y:S01]  /*7a60*/  UIADD3 UR4, UR4, -UR14, URZ ;  /* 0x8000000e04047290 */ /* 0x000fe2000fffe03f */
[----:B------:R-:W-:Y:S01]  /*7a70*/  FMUL.FTZ R8, R139, UR5 ;  /* 0x000000058b087c20 */ /* 0x000fe20008410000 */
[----:B------:R-:W-:Y:S01]  /*7a80*/  FMUL.FTZ R139, R128, UR5 ;  /* 0x00000005808b7c20 */ /* 0x000fe20008410000 */
[----:B------:R-:W-:Y:S01]  /*7a90*/  FMUL.FTZ R15, R122, UR5 ;  /* 0x000000057a0f7c20 */ /* 0x000fe20008410000 */
[----:B------:R-:W-:Y:S01]  /*7aa0*/  FMUL.FTZ R128, R129, UR5 ;  /* 0x0000000581807c20 */ /* 0x000fe20008410000 */
[----:B------:R-:W-:Y:S01]  /*7ab0*/  FMUL.FTZ R122, R124, UR5 ;  /* 0x000000057c7a7c20 */ /* 0x000fe20008410000 */
[----:B------:R-:W-:Y:S01]  /*7ac0*/  IMAD R99, R23, R98, UR4 ;  /* 0x0000000417637e24 */ /* 0x000fe2000f8e0262 */
[----:B------:R-:W1:Y:S01]  /*7ad0*/  MUFU.TANH R138, R138 ;  /* 0x0000008a008a7308 */ /* 0x000e620000002400 */
[----:B------:R-:W-:Y:S01]  /*7ae0*/  FMUL.FTZ R124, R112, UR5 ;  /* 0x00000005707c7c20 */ /* 0x000fe20008410000 */
[----:B------:R-:W-:Y:S01]  /*7af0*/  FMUL.FTZ R140, R101, UR5 ;  /* 0x00000005658c7c20 */ /* 0x000fe20008410000 */
[----:B------:R-:W-:-:S02]  /*7b00*/  IMAD.IADD R98, R144, 0x1, R99 ;  /* 0x0000000190627824 */ /* 0x000fc400078e0263 */
[----:B------:R-:W-:Y:S01]  /*7b10*/  FMUL.FTZ R112, R114, UR5 ;  /* 0x0000000572707c20 */ /* 0x000fe20008410000 */
[----:B------:R-:W-:Y:S01]  /*7b20*/  FMUL.FTZ R101, R88, UR5 ;  /* 0x0000000558657c20 */ /* 0x000fe20008410000 */
[----:B------:R-:W-:Y:S01]  /*7b30*/  FMUL.FTZ R114, R118, UR5 ;  /* 0x0000000576727c20 */ /* 0x000fe20008410000 */
[----:B------:R-:W-:Y:S01]  /*7b40*/  FMUL.FTZ R129, R132, UR5 ;  /* 0x0000000584817c20 */ /* 0x000fe20008410000 */
[----:B------:R-:W3:Y:S01]  /*7b50*/  MUFU.TANH R137, R137 ;  /* 0x0000008900897308 */ /* 0x000ee20000002400 */
[C---:B------:R-:W-:Y:S01]  /*7b60*/  ISETP.GT.AND P2, PT, R98.reuse, RZ, PT ;  /* 0x000000ff6200720c */ /* 0x040fe20003f44270 */
[----:B------:R-:W-:Y:S01]  /*7b70*/  FMUL.FTZ R14, R135, UR5 ;  /* 0x00000005870e7c20 */ /* 0x000fe20008410000 */
[----:B------:R-:W-:Y:S01]  /*7b80*/  ISETP.GT.AND P3, PT, R98, 0x1, PT ;  /* 0x000000016200780c */ /* 0x000fe20003f64270 */
[----:B------:R-:W-:Y:S01]  /*7b90*/  FMUL.FTZ R118, R104, UR5 ;  /* 0x0000000568767c20 */ /* 0x000fe20008410000 */
[----:B--2---:R-:W-:Y:S01]  /*7ba0*/  FSEL R88, R145, -INF , P2 ;  /* 0xff80000091587808 */ /* 0x004fe20001000000 */
[----:B------:R-:W-:Y:S01]  /*7bb0*/  FMUL.FTZ R104, R106, UR5 ;  /* 0x000000056a687c20 */ /* 0x000fe20008410000 */
[----:B------:R-:W-:Y:S01]  /*7bc0*/  FMUL.FTZ R135, R100, UR5 ;  /* 0x0000000564877c20 */ /* 0x000fe20008410000 */
[----:B------:R-:W2:Y:S01]  /*7bd0*/  MUFU.TANH R139, R139 ;  /* 0x0000008b008b7308 */ /* 0x000ea20000002400 */
[----:B------:R-:W-:Y:S01]  /*7be0*/  FMUL.FTZ R12, R131, UR5 ;  /* 0x00000005830c7c20 */ /* 0x000fe20008410000 */
[----:B------:R-:W-:Y:S01]  /*7bf0*/  FMUL.FTZ R106, R110, UR5 ;  /* 0x000000056e6a7c20 */ /* 0x000fe20008410000 */
[----:B------:R-:W-:Y:S01]  /*7c00*/  FMUL.FTZ R100, R89, UR5 ;  /* 0x0000000559647c20 */ /* 0x000fe20008410000 */
[----:B------:R-:W-:Y:S01]  /*7c10*/  FMUL.FTZ R131, R120, UR5 ;  /* 0x0000000578837c20 */ /* 0x000fe20008410000 */
[----:B------:R-:W-:Y:S01]  /*7c20*/  ISETP.GT.AND P2, PT, R98, 0x8, PT ;  /* 0x000000086200780c */ /* 0x000fe20003f44270 */
[----:B------:R-:W-:Y:S01]  /*7c30*/  FMUL.FTZ R120, R127, UR5 ;  /* 0x000000057f787c20 */ /* 0x000fe20008410000 */
[----:B0-----:R-:W-:Y:S01]  /*7c40*/  FSEL R110, R136, -INF , P3 ;  /* 0xff800000886e7808 */ /* 0x001fe20001800000 */
[----:B------:R-:W-:Y:S01]  /*7c50*/  MUFU.TANH R128, R128 ;  /* 0x0000008000807308 */ /* 0x000fe20000002400 */
[----:B------:R-:W-:Y:S01]  /*7c60*/  FMNMX.FTZ R89, R88, R6, !PT ;  /* 0x0000000658597209 */ /* 0x000fe20007810000 */
[----:B------:R-:W-:Y:S01]  /*7c70*/  FMUL.FTZ R127, R109, UR5 ;  /* 0x000000056d7f7c20 */ /* 0x000fe20008410000 */
[----:B------:R-:W-:Y:S01]  /*7c80*/  FMUL.FTZ R109, R92, UR5 ;  /* 0x000000055c6d7c20 */ /* 0x000fe20008410000 */
[----:B------:R-:W-:Y:S01]  /*7c90*/  ISETP.GT.AND P3, PT, R98, 0x9, PT ;  /* 0x000000096200780c */ /* 0x000fe20003f64270 */
[----:B------:R-:W-:Y:S01]  /*7ca0*/  FMUL.FTZ R132, R108, UR5 ;  /* 0x000000056c847c20 */ /* 0x000fe20008410000 */
[----:B-1----:R-:W-:Y:S01]  /*7cb0*/  FSEL R99, R138, -INF , P2 ;  /* 0xff8000008a637808 */ /* 0x002fe20001000000 */
[----:B------:R-:W-:Y:S01]  /*7cc0*/  FMUL.FTZ R121, R121, UR5 ;  /* 0x0000000579797c20 */ /* 0x000fe20008410000 */
[----:B------:R-:W0:Y:S01]  /*7cd0*/  MUFU.TANH R129, R129 ;  /* 0x0000008100817308 */ /* 0x000e220000002400 */
[----:B------:R-:W-:Y:S01]  /*7ce0*/  FMNMX.FTZ R92, R110, R89, !PT ;  /* 0x000000596e5c7209 */ /* 0x000fe20007810000 */
[----:B------:R-:W-:Y:S01]  /*7cf0*/  FMUL.FTZ R21, R126, UR5 ;  /* 0x000000057e157c20 */ /* 0x000fe20008410000 */
[----:B------:R-:W-:Y:S01]  /*7d00*/  ISETP.GT.AND P2, PT, R98, 0x10, PT ;  /* 0x000000106200780c */ /* 0x000fe20003f44270 */
[----:B------:R-:W-:Y:S01]  /*7d10*/  FMUL.FTZ R126, R116, UR5 ;  /* 0x00000005747e7c20 */ /* 0x000fe20008410000 */
[----:B---3--:R-:W-:Y:S01]  /*7d20*/  FSEL R108, R137, -INF , P3 ;  /* 0xff800000896c7808 */ /* 0x008fe20001800000 */
[----:B------:R-:W-:Y:S01]  /*7d30*/  FMUL.FTZ R20, R123, UR5 ;  /* 0x000000057b147c20 */ /* 0x000fe20008410000 */
[----:B------:R-:W-:Y:S01]  /*7d40*/  FMNMX.FTZ R89, R99, R92, !PT ;  /* 0x0000005c63597209 */ /* 0x000fe20007810000 */
[----:B------:R-:W-:Y:S01]  /*7d50*/  MUFU.TANH R130, R130 ;  /* 0x0000008200827308 */ /* 0x000fe20000002400 */
[----:B------:R-:W-:Y:S01]  /*7d60*/  ISETP.GT.AND P3, PT, R98, 0x11, PT ;  /* 0x000000116200780c */ /* 0x000fe20003f64270 */
[----:B------:R-:W-:Y:S01]  /*7d70*/  FMUL.FTZ R123, R125, UR5 ;  /* 0x000000057d7b7c20 */ /* 0x000fe20008410000 */
[----:B--2---:R-:W-:Y:S01]  /*7d80*/  FSEL R92, R139, -INF , P2 ;  /* 0xff8000008b5c7808 */ /* 0x004fe20001000000 */
[----:B------:R-:W-:Y:S01]  /*7d90*/  FMUL.FTZ R125, R113, UR5 ;  /* 0x00000005717d7c20 */ /* 0x000fe20008410000 */
[----:B------:R-:W-:Y:S01]  /*7da0*/  FMNMX.FTZ R89, R108, R89, !PT ;  /* 0x000000596c597209 */ /* 0x000fe20007810000 */
[----:B------:R-:W-:Y:S01]  /*7db0*/  FMUL.FTZ R113, R115, UR5 ;  /* 0x0000000573717c20 */ /* 0x000fe20008410000 */
[----:B------:R-:W-:Y:S01]  /*7dc0*/  ISETP.GT.AND P2, PT, R98, 0x18, PT ;  /* 0x000000186200780c */ /* 0x000fe20003f44270 */
[----:B------:R-:W1:Y:S01]  /*7dd0*/  MUFU.TANH R131, R131 ;  /* 0x0000008300837308 */ /* 0x000e620000002400 */
[----:B------:R-:W-:Y:S01]  /*7de0*/  FMNMX.FTZ R116, R92, R89, !PT ;  /* 0x000000595c747209 */ /* 0x000fe20007810000 */
[----:B------:R-:W-:Y:S01]  /*7df0*/  FMUL.FTZ R115, R119, UR5 ;  /* 0x0000000577737c20 */ /* 0x000fe20008410000 */
[----:B0-----:R-:W-:Y:S01]  /*7e00*/  FSEL R89, R129, -INF , P2 ;  /* 0xff80000081597808 */ /* 0x001fe20001000000 */
[----:B------:R-:W-:Y:S01]  /*7e10*/  FMUL.FTZ R119, R105, UR5 ;  /* 0x0000000569777c20 */ /* 0x000fe20008410000 */
[C---:B------:R-:W-:Y:S01]  /*7e20*/  ISETP.GT.AND P2, PT, R98.reuse, 0x20, PT ;  /* 0x000000206200780c */ /* 0x040fe20003f44270 */
[----:B------:R-:W-:Y:S01]  /*7e30*/  FMUL.FTZ R105, R107, UR5 ;  /* 0x000000056b697c20 */ /* 0x000fe20008410000 */
[----:B------:R-:W-:Y:S01]  /*7e40*/  FMUL.FTZ R107, R111, UR5 ;  /* 0x000000056f6b7c20 */ /* 0x000fe20008410000 */
[----:B------:R-:W0:Y:S01]  /*7e50*/  MUFU.TANH R121, R121 ;  /* 0x0000007900797308 */ /* 0x000e220000002400 */
[----:B------:R-:W-:Y:S01]  /*7e60*/  FMUL.FTZ R111, R93, UR5 ;  /* 0x000000055d6f7c20 */ /* 0x000fe20008410000 */
[----:B------:R-:W-:Y:S01]  /*7e70*/  ISETP.GT.AND P4, PT, R98, 0x21, PT ;  /* 0x000000216200780c */ /* 0x000fe20003f84270 */
[----:B------:R-:W-:Y:S01]  /*7e80*/  FMUL.FTZ R117, R117, UR5 ;  /* 0x0000000575757c20 */ /* 0x000fe20008410000 */
[----:B------:R-:W-:Y:S01]  /*7e90*/  FMUL.FTZ R9, R142, UR5 ;  /* 0x000000058e097c20 */ /* 0x000fe20008410000 */
[----:B------:R-:W-:Y:S01]  /*7ea0*/  FMUL.FTZ R10, R143, UR5 ;  /* 0x000000058f0a7c20 */ /* 0x000fe20008410000 */
[----:B------:R-:W-:Y:S01]  /*7eb0*/  ULDC UR14, c[0x0][0x988] ;  /* 0x00026200000e7ab9 */ /* 0x000fe20000000800 */
[----:B------:R-:W-:Y:S01]  /*7ec0*/  FMUL.FTZ R102, R102, UR5 ;  /* 0x0000000566667c20 */ /* 0x000fe20008410000 */
[----:B------:R2:W-:Y:S01]  /*7ed0*/  MUFU.TANH R136, R101 ;  /* 0x0000006500887308 */ /* 0x0005e20000002400 */
[----:B-1----:R-:W-:Y:S01]  /*7ee0*/  FSEL R93, R131, -INF , P2 ;  /* 0xff800000835d7808 */ /* 0x002fe20001000000 */
[----:B------:R-:W-:Y:S01]  /*7ef0*/  UMOV UR4, UR14 ;  /* 0x0000000e00047c82 */ /* 0x000fe20008000000 */
        /* <DEDUP_REMOVED lines=13> */
[----:B------:R-:W-:Y:S01]  /*7fd0*/  MUFU.TANH R123, R123 ;  /* 0x0000007b007b7308 */ /* 0x000fe20000002400 */
[----:B------:R-:W-:Y:S01]  /*7fe0*/  FMNMX.FTZ R129, R89, R116, !PT ;  /* 0x0000007459817209 */ /* 0x000fe20007810000 */
[----:B------:R-:W-:Y:S01]  /*7ff0*/  FMUL.FTZ R87, R87, UR5 ;  /* 0x0000000557577c20 */ /* 0x000fe20008410000 */
[----:B------:R-:W-:Y:S01]  /*8000*/  FMUL.FTZ R75, R75, UR5 ;  /* 0x000000054b4b7c20 */ /* 0x000fe20008410000 */
[----:B------:R-:W-:-:S02]  /*8010*/  WARPGROUP.DEPBAR.LE gsb0, 0x0 ;  /* 0x00008000000079c5 */ /* 0x000fc40000010000 */
[----:B------:R-:W-:Y:S01]  /*8020*/  WARPGROUP.ARRIVE ;  /* 0x00000000000079c5 */ /* 0x000fe20000000000 */
[----:B------:R-:W-:Y:S01]  /*8030*/  FMUL.FTZ R79, R79, UR5 ;  /* 0x000000054f4f7c20 */ /* 0x000fe20008410000 */
[----:B------:R2:W-:Y:S04]  /*8040*/  MUFU.TANH R137, R100 ;  /* 0x0000006400897308 */ /* 0x0005e80000002400 */
[----:B------:R-:W3:Y:S01]  /*8050*/  S2R R143, SR_TID.X ;  /* 0x00000000008f7919 */ /* 0x000ee20000002100 */
[----:B------:R-:W-:Y:S01]  /*8060*/  R2UR UR14, R5 ;  /* 0x00000000050e72ca */ /* 0x000fe200000e0000 */
[----:B------:R-:W-:Y:S01]  /*8070*/  UMOV UR39, UR60 ;  /* 0x0000003c00277c82 */ /* 0x000fe20008000000 */
[----:B------:R-:W-:Y:S01]  /*8080*/  HGMMA.64x96x16.F32.BF16 R24, gdesc[UR32].tnspB, R24, gsb0 ;  /* 0x41600000201879f0 */ /* 0x000fe20008001818 */
[----:B------:R-:W-:-:S02]  /*8090*/  UIADD3 UR32, UR10, 0x300, URZ ;  /* 0x000003000a207890 */ /* 0x000fc4000fffe03f */
[----:B------:R-:W-:Y:S01]  /*80a0*/  UIADD3 UR34, UR11, 0x80, URZ ;  /* 0x000000800b227890 */ /* 0x000fe2000fffe03f */
[----:B------:R-:W4:Y:S01]  /*80b0*/  MUFU.TANH R124, R124 ;  /* 0x0000007c007c7308 */ /* 0x000f220000002400 */
[----:B------:R-:W-:Y:S01]  /*80c0*/  UMOV UR33, 0xc0000010 ;  /* 0xc000001000217882 */ /* 0x000fe20000000000 */
[----:B------:R-:W-:Y:S01]  /*80d0*/  UMOV UR35, 0x80000020 ;  /* 0x8000002000237882 */ /* 0x000fe20000000000 */
[----:B--2---:R-:W-:Y:S02]  /*80e0*/  FSEL R100, R130, -INF , P3 ;  /* 0xff80000082647808 */ /* 0x004fe40001800000 */
[----:B------:R-:W-:Y:S02]  /*80f0*/  ISETP.GT.AND P3, PT, R98, 0x29, PT ;  /* 0x000000296200780c */ /* 0x000fe40003f64270 */
[----:B------:R-:W-:Y:S01]  /*8100*/  FMNMX.FTZ R116, R100, R129, !PT ;  /* 0x0000008164747209 */ /* 0x000fe20007810000 */
[----:B------:R-:W2:Y:S01]  /*8110*/  MUFU.TANH R125, R125 ;  /* 0x0000007d007d7308 */ /* 0x000ea20000002400 */
[----:B------:R-:W-:-:S02]  /*8120*/  UISETP.GT.AND UP0, UPT, UR38, UR14, UPT ;  /* 0x0000000e2600728c */ /* 0x000fc4000bf04270 */
[----:B------:R-:W-:-:S05]  /*8130*/  FMNMX.FTZ R116, R93, R116, !PT ;  /* 0x000000745d747209 */ /* 0x000fca0007810000 */
[----:B------:R0:W-:Y:S08]  /*8140*/  MUFU.TANH R129, R109 ;  /* 0x0000006d00817308 */ /* 0x0001f00000002400 */
[----:B------:R-:W5:Y:S01]  /*8150*/  MUFU.TANH R126, R126 ;  /* 0x0000007e007e7308 */ /* 0x000f620000002400 */
[----:B0-----:R-:W-:Y:S01]  /*8160*/  FSEL R109, R121, -INF , P4 ;  /* 0xff800000796d7808 */ /* 0x001fe20002000000 */
[----:B------:R-:W-:Y:S01]  /*8170*/  FMUL.FTZ R121, R80, UR5 ;  /* 0x0000000550797c20 */ /* 0x000fe20008410000 */
[----:B-1----:R-:W-:Y:S01]  /*8180*/  FSEL R80, R122, -INF , P2 ;  /* 0xff8000007a507808 */ /* 0x002fe20001000000 */
[----:B------:R-:W-:Y:S01]  /*8190*/  FMUL.FTZ R122, R81, UR5 ;  /* 0x00000005517a7c20 */ /* 0x000fe20008410000 */
[----:B------:R-:W-:-:S02]  /*81a0*/  FMNMX.FTZ R131, R109, R116, !PT ;  /* 0x000000746d837209 */ /* 0x000fc40007810000 */
[----:B------:R-:W-:Y:S01]  /*81b0*/  ISETP.GT.AND P2, PT, R98, 0x30, PT ;  /* 0x000000306200780c */ /* 0x000fe20003f44270 */
[----:B------:R-:W0:Y:S01]  /*81c0*/  MUFU.TANH R117, R117 ;  /* 0x0000007500757308 */ /* 0x000e220000002400 */
[----:B------:R-:W-:Y:S02]  /*81d0*/  FMNMX.FTZ R128, R80, R131, !PT ;  /* 0x0000008350807209 */ /* 0x000fe40007810000 */
[----:B----4-:R-:W-:Y:S02]  /*81e0*/  FSEL R116, R124, -INF , P2 ;  /* 0xff8000007c747808 */ /* 0x010fe40001000000 */
[C---:B------:R-:W-:Y:S02]  /*81f0*/  ISETP.GT.AND P2, PT, R98.reuse, 0x38, PT ;  /* 0x000000386200780c */ /* 0x040fe40003f44270 */
[----:B------:R-:W-:Y:S01]  /*8200*/  ISETP.GT.AND P4, PT, R98, 0x80, PT ;  /* 0x000000806200780c */ /* 0x000fe20003f84270 */
[----:B------:R1:W-:Y:S01]  /*8210*/  MUFU.TANH R130, R111 ;  /* 0x0000006f00827308 */ /* 0x0003e20000002400 */
[----:B---3--:R-:W-:-:S07]  /*8220*/  SHF.R.U32.HI R142, RZ, 0x7, R143 ;  /* 0x00000007ff8e7819 */ /* 0x008fce000001168f */
[----:B------:R-:W3:Y:S01]  /*8230*/  MUFU.TANH R118, R118 ;  /* 0x0000007600767308 */ /* 0x000ee20000002400 */
[----:B-1----:R-:W-:Y:S02]  /*8240*/  FSEL R111, R123, -INF , P3 ;  /* 0xff8000007b6f7808 */ /* 0x002fe40001800000 */
[----:B------:R-:W-:Y:S02]  /*8250*/  ISETP.GT.AND P3, PT, R98, 0x31, PT ;  /* 0x000000316200780c */ /* 0x000fe40003f64270 */
[----:B------:R-:W-:Y:S02]  /*8260*/  FMNMX.FTZ R123, R111, R128, !PT ;  /* 0x000000806f7b7209 */ /* 0x000fe40007810000 */
[----:B--2---:R-:W-:Y:S01]  /*8270*/  FSEL R81, R125, -INF , P3 ;  /* 0xff8000007d517808 */ /* 0x004fe20001800000 */
[----:B------:R-:W1:Y:S01]  /*8280*/  MUFU.TANH R119, R119 ;  /* 0x0000007700777308 */ /* 0x000e620000002400 */
[----:B------:R-:W-:Y:S01]  /*8290*/  FMNMX.FTZ R128, R116, R123, !PT ;  /* 0x0000007b74807209 */ /* 0x000fe20007810000 */
[----:B------:R-:W-:Y:S01]  /*82a0*/  FMUL.FTZ R123, R84, UR5 ;  /* 0x00000005547b7c20 */ /* 0x000fe20008410000 */
[----:B------:R-:W-:-:S02]  /*82b0*/  ISETP.GT.AND P3, PT, R98, 0x39, PT ;  /* 0x000000396200780c */ /* 0x000fc40003f64270 */
[----:B-----5:R-:W-:Y:S02]  /*82c0*/  FSEL R84, R126, -INF , P2 ;  /* 0xff8000007e547808 */ /* 0x020fe40001000000 */
[----:B------:R-:W-:Y:S01]  /*82d0*/  FMNMX.FTZ R131, R81, R128, !PT ;  /* 0x0000008051837209 */ /* 0x000fe20007810000 */
[----:B------:R-:W2:Y:S01]  /*82e0*/  MUFU.TANH R132, R132 ;  /* 0x0000008400847308 */ /* 0x000ea20000002400 */
[----:B------:R-:W-:Y:S01]  /*82f0*/  ISETP.GT.AND P2, PT, R98, 0x40, PT ;  /* 0x000000406200780c */ /* 0x000fe20003f44270 */
[----:B------:R-:W-:Y:S01]  /*8300*/  FMUL.FTZ R128, R72, UR5 ;  /* 0x0000000548807c20 */ /* 0x000fe20008410000 */
[----:B0-----:R-:W-:Y:S02]  /*8310*/  FSEL R117, R117, -INF , P3 ;  /* 0xff80000075757808 */ /* 0x001fe40001800000 */
[----:B------:R-:W-:Y:S01]  /*8320*/  FMNMX.FTZ R126, R84, R131, !PT ;  /* 0x00000083547e7209 */ /* 0x000fe20007810000 */
[----:B------:R-:W-:Y:S01]  /*8330*/  FMUL.FTZ R131, R85, UR5 ;  /* 0x0000000555837c20 */ /* 0x000fe20008410000 */
[----:B------:R-:W-:Y:S01]  /*8340*/  ISETP.GT.AND P3, PT, R98, 0x41, PT ;  /* 0x000000416200780c */ /* 0x000fe20003f64270 */
[----:B------:R-:W0:Y:S01]  /*8350*/  MUFU.TANH R127, R127 ;  /* 0x0000007f007f7308 */ /* 0x000e220000002400 */
[----:B---3--:R-:W-:-:S02]  /*8360*/  FSEL R118, R118, -INF , P2 ;  /* 0xff80000076767808 */ /* 0x008fc40001000000 */
[C---:B------:R-:W-:Y:S02]  /*8370*/  ISETP.GT.AND P2, PT, R98.reuse, 0x48, PT ;  /* 0x000000486200780c */ /* 0x040fe40003f44270 */
[----:B-1----:R-:W-:Y:S02]  /*8380*/  FSEL R85, R119, -INF , P3 ;  /* 0xff80000077557808 */ /* 0x002fe40001800000 */
[----:B------:R-:W-:Y:S01]  /*8390*/  ISETP.GT.AND P3, PT, R98, 0x49, PT ;  /* 0x000000496200780c */ /* 0x000fe20003f64270 */
[----:B------:R-:W1:Y:S01]  /*83a0*/  MUFU.TANH R134, R134 ;  /* 0x0000008600867308 */ /* 0x000e620000002400 */
[----:B--2---:R-:W-:Y:S02]  /*83b0*/  FSEL R119, R132, -INF , P2 ;  /* 0xff80000084777808 */ /* 0x004fe40001000000 */
[----:B------:R-:W-:-:S05]  /*83c0*/  ISETP.GT.AND P2, PT, R98, 0x50, PT ;  /* 0x000000506200780c */ /* 0x000fca0003f44270 */
[----:B------:R2:W-:Y:S01]  /*83d0*/  MUFU.TANH R124, R121 ;  /* 0x00000079007c7308 */ /* 0x0005e20000002400 */
[----:B0-----:R-:W-:Y:S01]  /*83e0*/  FSEL R72, R127, -INF , P3 ;  /* 0xff8000007f487808 */ /* 0x001fe20001800000 */
[----:B------:R-:W-:Y:S01]  /*83f0*/  FMUL.FTZ R127, R73, UR5 ;  /* 0x00000005497f7c20 */ /* 0x000fe20008410000 */
[----:B------:R-:W-:-:S05]  /*8400*/  ISETP.GT.AND P3, PT, R98, 0x51, PT ;  /* 0x000000516200780c */ /* 0x000fca0003f64270 */
[----:B------:R-:W0:Y:S01]  /*8410*/  MUFU.TANH R133, R133 ;  /* 0x0000008500857308 */ /* 0x000e220000002400 */
[----:B--2---:R-:W-:Y:S01]  /*8420*/  FMNMX.FTZ R121, R117, R126, !PT ;  /* 0x0000007e75797209 */ /* 0x004fe20007810000 */
[----:B------:R-:W-:Y:S02]  /*8430*/  WARPGROUP.DEPBAR.LE gsb0, 0x0 ;  /* 0x00008000000079c5 */ /* 0x000fe40000010000 */
[----:B------:R-:W-:Y:S01]  /*8440*/  WARPGROUP.ARRIVE ;  /* 0x00000000000079c5 */ /* 0x000fe20000000000 */
[----:B-1----:R-:W-:Y:S01]  /*8450*/  FSEL R73, R134, -INF , P2 ;  /* 0xff80000086497808 */ /* 0x002fe20001000000 */
[----:B------:R-:W-:Y:S01]  /*8460*/  FMUL.FTZ R134, R76, UR5 ;  /* 0x000000054c867c20 */ /* 0x000fe20008410000 */
[----:B------:R-:W-:Y:S01]  /*8470*/  ISETP.GT.AND P2, PT, R98, 0x58, PT ;  /* 0x000000586200780c */ /* 0x000fe20003f44270 */
[----:B------:R1:W-:Y:S02]  /*8480*/  MUFU.TANH R125, R122 ;  /* 0x0000007a007d7308 */ /* 0x0003e40000002400 */
[----:B------:R-:W-:Y:S01]  /*8490*/  HGMMA.64x96x16.F32.BF16 R24, gdesc[UR32].tnspB, R24, gsb0 ;  /* 0x41600000201879f0 */ /* 0x000fe20008001818 */
[----:B------:R-:W-:-:S02]  /*84a0*/  UIADD3 UR32, UR10, 0x480, URZ ;  /* 0x000004800a207890 */ /* 0x000fc4000fffe03f */
[----:B------:R-:W-:Y:S01]  /*84b0*/  UIADD3 UR34, UR11, 0xc0, URZ ;  /* 0x000000c00b227890 */ /* 0x000fe2000fffe03f */
[----:B------:R-:W-:Y:S01]  /*84c0*/  UMOV UR33, 0xc0000010 ;  /* 0xc000001000217882 */ /* 0x000fe20000000000 */
[----:B------:R-:W-:Y:S01]  /*84d0*/  UMOV UR35, 0x80000020 ;  /* 0x8000002000237882 */ /* 0x000fe20000000000 */
[----:B-1----:R-:W-:Y:S01]  /*84e0*/  FMNMX.FTZ R122, R118, R121, !PT ;  /* 0x00000079767a7209 */ /* 0x002fe20007810000 */
[----:B------:R-:W1:Y:S03]  /*84f0*/  MUFU.TANH R135, R135 ;  /* 0x0000008700877308 */ /* 0x000e660000002400 */
[----:B------:R-:W-:-:S04]  /*8500*/  FMNMX.FTZ R122, R85, R122, !PT ;  /* 0x0000007a557a7209 */ /* 0x000fc80007810000 */
[----:B------:R-:W-:Y:S01]  /*8510*/  FMNMX.FTZ R121, R119, R122, !PT ;  /* 0x0000007a77797209 */ /* 0x000fe20007810000 */
[----:B------:R-:W2:Y:S03]  /*8520*/  MUFU.TANH R140, R140 ;  /* 0x0000008c008c7308 */ /* 0x000ea60000002400 */
[----:B------:R-:W-:Y:S02]  /*8530*/  FMNMX.FTZ R122, R72, R121, !PT ;  /* 0x00000079487a7209 */ /* 0x000fe40007810000 */
[----:B0-----:R-:W-:Y:S02]  /*8540*/  FSEL R121, R133, -INF , P3 ;  /* 0xff80000085797808 */ /* 0x001fe40001800000 */
[----:B------:R-:W-:Y:S01]  /*8550*/  FMNMX.FTZ R122, R73, R122, !PT ;  /* 0x0000007a497a7209 */ /* 0x000fe20007810000 */
[----:B------:R0:W3:Y:S01]  /*8560*/  MUFU.TANH R126, R123 ;  /* 0x0000007b007e7308 */ /* 0x0000e20000002400 */
[----:B------:R-:W-:-:S02]  /*8570*/  ISETP.GT.AND P3, PT, R98, 0x59, PT ;  /* 0x000000596200780c */ /* 0x000fc40003f64270 */
[----:B-1----:R-:W-:Y:S01]  /*8580*/  FSEL R76, R135, -INF , P2 ;  /* 0xff800000874c7808 */ /* 0x002fe20001000000 */
[----:B------:R-:W-:Y:S01]  /*8590*/  FMUL.FTZ R135, R77, UR5 ;  /* 0x000000054d877c20 */ /* 0x000fe20008410000 */
[----:B------:R-:W-:-:S03]  /*85a0*/  ISETP.GT.AND P2, PT, R98, 0x60, PT ;  /* 0x000000606200780c */ /* 0x000fc60003f44270 */
[----:B------:R1:W-:Y:S01]  /*85b0*/  MUFU.TANH R132, R128 ;  /* 0x0000008000847308 */ /* 0x0003e20000002400 */
[----:B0-----:R-:W-:Y:S02]  /*85c0*/  FMNMX.FTZ R123, R121, R122, !PT ;  /* 0x0000007a797b7209 */ /* 0x001fe40007810000 */
[----:B--2---:R-:W-:Y:S02]  /*85d0*/  FSEL R122, R140, -INF , P3 ;  /* 0xff8000008c7a7808 */ /* 0x004fe40001800000 */
[----:B------:R-:W-:Y:S02]  /*85e0*/  FMNMX.FTZ R139, R76, R123, !PT ;  /* 0x0000007b4c8b7209 */ /* 0x000fe40007810000 */
[----:B------:R-:W-:Y:S01]  /*85f0*/  FSEL R123, R136, -INF , P2 ;  /* 0xff800000887b7808 */ /* 0x000fe20001000000 */
[----:B------:R-:W0:Y:S01]  /*8600*/  MUFU.TANH R131, R131 ;  /* 0x0000008300837308 */ /* 0x000e220000002400 */
[----:B------:R-:W-:Y:S02]  /*8610*/  ISETP.GT.AND P3, PT, R98, 0x61, PT ;  /* 0x000000616200780c */ /* 0x000fe40003f64270 */
[----:B------:R-:W-:-:S02]  /*8620*/  FMNMX.FTZ R136, R122, R139, !PT ;  /* 0x0000008b7a887209 */ /* 0x000fc40007810000 */
[C---:B------:R-:W-:Y:S02]  /*8630*/  ISETP.GT.AND P2, PT, R98.reuse, 0x68, PT ;  /* 0x000000686200780c */ /* 0x040fe40003f44270 */
[----:B-1----:R-:W-:Y:S01]  /*8640*/  FSEL R128, R137, -INF , P3 ;  /* 0xff80000089807808 */ /* 0x002fe20001800000 */
[----:B------:R1:W2:Y:S01]  /*8650*/  MUFU.TANH R133, R127 ;  /* 0x0000007f00857308 */ /* 0x0002a20000002400 */
[----:B------:R-:W-:Y:S02]  /*8660*/  FMNMX.FTZ R77, R123, R136, !PT ;  /* 0x000000887b4d7209 */ /* 0x000fe40007810000 */
[----:B------:R-:W-:Y:S02]  /*8670*/  ISETP.GT.AND P3, PT, R98, 0x69, PT ;  /* 0x000000696200780c */ /* 0x000fe40003f64270 */
[----:B------:R-:W-:Y:S02]  /*8680*/  FSEL R129, R129, -INF , P2 ;  /* 0xff80000081817808 */ /* 0x000fe40001000000 */
[----:B------:R-:W-:Y:S01]  /*8690*/  FMNMX.FTZ R136, R128, R77, !PT ;  /* 0x0000004d80887209 */ /* 0x000fe20007810000 */
[----:B------:R-:W4:Y:S01]  /*86a0*/  MUFU.TANH R134, R134 ;  /* 0x0000008600867308 */ /* 0x000f220000002400 */
[----:B------:R-:W-:-:S02]  /*86b0*/  ISETP.GT.AND P2, PT, R98, 0x70, PT ;  /* 0x000000706200780c */ /* 0x000fc40003f44270 */
[----:B-1----:R-:W-:Y:S02]  /*86c0*/  FSEL R127, R130, -INF , P3 ;  /* 0xff800000827f7808 */ /* 0x002fe40001800000 */
[----:B------:R-:W-:Y:S02]  /*86d0*/  FMNMX.FTZ R136, R129, R136, !PT ;  /* 0x0000008881887209 */ /* 0x000fe40007810000 */
[----:B------:R-:W-:Y:S01]  /*86e0*/  ISETP.GT.AND P3, PT, R98, 0x71, PT ;  /* 0x000000716200780c */ /* 0x000fe20003f64270 */
[----:B------:R-:W1:Y:S01]  /*86f0*/  MUFU.TANH R135, R135 ;  /* 0x0000008700877308 */ /* 0x000e620000002400 */
[----:B------:R-:W-:Y:S02]  /*8700*/  FSEL R124, R124, -INF , P2 ;  /* 0xff8000007c7c7808 */ /* 0x000fe40001000000 */
[----:B------:R-:W-:Y:S02]  /*8710*/  FMNMX.FTZ R77, R127, R136, !PT ;  /* 0x000000887f4d7209 */ /* 0x000fe40007810000 */
[----:B------:R-:W-:-:S02]  /*8720*/  ISETP.GT.AND P2, PT, R98, 0x78, PT ;  /* 0x000000786200780c */ /* 0x000fc40003f44270 */
[----:B------:R-:W-:Y:S01]  /*8730*/  FSEL R125, R125, -INF , P3 ;  /* 0xff8000007d7d7808 */ /* 0x000fe20001800000 */
[----:B------:R-:W5:Y:S01]  /*8740*/  MUFU.TANH R7, R7 ;  /* 0x0000000700077308 */ /* 0x000f620000002400 */
[----:B------:R-:W-:Y:S02]  /*8750*/  FMNMX.FTZ R130, R124, R77, !PT ;  /* 0x0000004d7c827209 */ /* 0x000fe40007810000 */
[----:B------:R-:W-:Y:S02]  /*8760*/  ISETP.GT.AND P3, PT, R98, 0x79, PT ;  /* 0x000000796200780c */ /* 0x000fe40003f64270 */
[----:B---3--:R-:W-:Y:S02]  /*8770*/  FSEL R77, R126, -INF , P2 ;  /* 0xff8000007e4d7808 */ /* 0x008fe40001000000 */
[----:B------:R-:W-:Y:S01]  /*8780*/  FMNMX.FTZ R130, R125, R130, !PT ;  /* 0x000000827d827209 */ /* 0x000fe20007810000 */
[----:B------:R-:W3:Y:S01]  /*8790*/  MUFU.TANH R8, R8 ;  /* 0x0000000800087308 */ /* 0x000ee20000002400 */
[----:B0-----:R-:W-:-:S02]  /*87a0*/  FSEL R126, R131, -INF , P3 ;  /* 0xff800000837e7808 */ /* 0x001fc40001800000 */
[----:B------:R-:W-:Y:S02]  /*87b0*/  FMNMX.FTZ R131, R77, R130, !PT ;  /* 0x000000824d837209 */ /* 0x000fe40007810000 */
[----:B------:R-:W-:Y:S02]  /*87c0*/  ISETP.GT.AND P2, PT, R98, 0x81, PT ;  /* 0x000000816200780c */ /* 0x000fe40003f44270 */
[----:B------:R-:W-:Y:S01]  /*87d0*/  FSEL R130, R132, -INF , P4 ;  /* 0xff80000084827808 */ /* 0x000fe20002000000 */
[----:B------:R-:W0:Y:S01]  /*87e0*/  MUFU.TANH R9, R9 ;  /* 0x0000000900097308 */ /* 0x000e220000002400 */
[----:B------:R-:W-:Y:S02]  /*87f0*/  FMNMX.FTZ R137, R126, R131, !PT ;  /* 0x000000837e897209 */ /* 0x000fe40007810000 */
[----:B------:R-:W-:Y:S02]  /*8800*/  ISETP.GT.AND P3, PT, R98, 0x88, PT ;  /* 0x000000886200780c */ /* 0x000fe40003f64270 */
[----:B--2---:R-:W-:-:S02]  /*8810*/  FSEL R131, R133, -INF , P2 ;  /* 0xff80000085837808 */ /* 0x004fc40001000000 */
[----:B------:R-:W-:Y:S01]  /*8820*/  FMNMX.FTZ R132, R130, R137, !PT ;  /* 0x0000008982847209 */ /* 0x000fe20007810000 */
[----:B------:R-:W2:Y:S01]  /*8830*/  MUFU.TANH R10, R10 ;  /* 0x0000000a000a7308 */ /* 0x000ea20000002400 */
[C---:B------:R-:W-:Y:S01]  /*8840*/  ISETP.GT.AND P2, PT, R98.reuse, 0x89, PT ;  /* 0x000000896200780c */ /* 0x040fe20003f44270 */
[----:B------:R-:W-:Y:S01]  /*8850*/  VIADD R98, R98, 0x8 ;  /* 0x0000000862627836 */ /* 0x000fe20000000000 */
[----:B----4-:R-:W-:Y:S02]  /*8860*/  FSEL R133, R134, -INF , P3 ;  /* 0xff80000086857808 */ /* 0x010fe40001800000 */
[----:B------:R-:W-:Y:S01]  /*8870*/  FMNMX.FTZ R134, R131, R132, !PT ;  /* 0x0000008483867209 */ /* 0x000fe20007810000 */
[----:B------:R-:W-:Y:S02]  /*8880*/  WARPGROUP.DEPBAR.LE gsb0, 0x0 ;  /* 0x00008000000079c5 */ /* 0x000fe40000010000 */
[----:B------:R-:W-:Y:S01]  /*8890*/  WARPGROUP.ARRIVE ;  /* 0x00000000000079c5 */ /* 0x000fe20000000000 */
[----:B-1----:R-:W-:Y:S01]  /*88a0*/  FSEL R132, R135, -INF , P2 ;  /* 0xff80000087847808 */ /* 0x002fe20001000000 */
[----:B------:R-:W-:Y:S01]  /*88b0*/  MUFU.TANH R11, R11 ;  /* 0x0000000b000b7308 */ /* 0x000fe20000002400 */
[----:B------:R-:W-:-:S02]  /*88c0*/  FMNMX.FTZ R135, R133, R134, !PT ;  /* 0x0000008685877209 */ /* 0x000fc40007810000 */
[----:B------:R-:W-:Y:S01]  /*88d0*/  ISETP.GT.AND P5, PT, R98, RZ, PT ;  /* 0x000000ff6200720c */ /* 0x000fe20003fa4270 */
[----:B------:R-:W-:Y:S01]  /*88e0*/  HGMMA.64x96x16.F32.BF16 R24, gdesc[UR32].tnspB, R24, gsb0 ;  /* 0x41600000201879f0 */ /* 0x000fe20008001818 */
[----:B------:R-:W-:Y:S01]  /*88f0*/  UIADD3 UR32, UR10, 0x600, URZ ;  /* 0x000006000a207890 */ /* 0x000fe2000fffe03f */
[----:B------:R-:W-:Y:S01]  /*8900*/  FMNMX.FTZ R134, R132, R135, !PT ;  /* 0x0000008784867209 */ /* 0x000fe20007810000 */
[----:B------:R-:W-:Y:S01]  /*8910*/  UIADD3 UR34, UR11, 0x100, URZ ;  /* 0x000001000b227890 */ /* 0x000fe2000fffe03f */
[C---:B------:R-:W-:Y:S01]  /*8920*/  ISETP.GT.AND P3, PT, R98.reuse, 0x1, PT ;  /* 0x000000016200780c */ /* 0x040fe20003f64270 */
[----:B------:R-:W-:Y:S01]  /*8930*/  UMOV UR33, 0xc0000010 ;  /* 0xc000001000217882 */ /* 0x000fe20000000000 */
[----:B------:R-:W-:Y:S01]  /*8940*/  UMOV UR35, 0x80000020 ;  /* 0x8000002000237882 */ /* 0x000fe20000000000 */
[----:B------:R-:W1:Y:S01]  /*8950*/  SHFL.BFLY PT, R135, R134, 0x2, 0x1f ;  /* 0x0c401f0086877f89 */ /* 0x000e6200000e0000 */
[----:B-----5:R-:W-:Y:S01]  /*8960*/  FSEL R7, R7, -INF , P5 ;  /* 0xff80000007077808 */ /* 0x020fe20002800000 */
[----:B------:R-:W4:Y:S01]  /*8970*/  MUFU.TANH R12, R12 ;  /* 0x0000000c000c7308 */ /* 0x000f220000002400 */
[----:B------:R-:W-:-:S02]  /*8980*/  ISETP.GT.AND P4, PT, R98, 0x8, PT ;  /* 0x000000086200780c */ /* 0x000fc40003f84270 */
[----:B---3--:R-:W-:Y:S02]  /*8990*/  FSEL R8, R8, -INF , P3 ;  /* 0xff80000008087808 */ /* 0x008fe40001800000 */
[----:B------:R-:W-:Y:S02]  /*89a0*/  FMNMX.FTZ R137, R7, R4, !PT ;  /* 0x0000000407897209 */ /* 0x000fe40007810000 */
[C---:B------:R-:W-:Y:S01]  /*89b0*/  ISETP.GT.AND P6, PT, R98.reuse, 0x9, PT ;  /* 0x000000096200780c */ /* 0x040fe20003fc4270 */
[----:B------:R-:W3:Y:S01]  /*89c0*/  MUFU.TANH R13, R13 ;  /* 0x0000000d000d7308 */ /* 0x000ee20000002400 */
[----:B0-----:R-:W-:Y:S02]  /*89d0*/  FSEL R9, R9, -INF , P4 ;  /* 0xff80000009097808 */ /* 0x001fe40002000000 */
[----:B------:R-:W-:Y:S02]  /*89e0*/  ISETP.GT.AND P5, PT, R98, 0x10, PT ;  /* 0x000000106200780c */ /* 0x000fe40003fa4270 */
[----:B--2---:R-:W-:-:S02]  /*89f0*/  FSEL R10, R10, -INF , P6 ;  /* 0xff8000000a0a7808 */ /* 0x004fc40003000000 */
[C---:B------:R-:W-:Y:S01]  /*8a00*/  ISETP.GT.AND P3, PT, R98.reuse, 0x11, PT ;  /* 0x000000116200780c */ /* 0x040fe20003f64270 */
[----:B------:R-:W0:Y:S01]  /*8a10*/  MUFU.TANH R14, R14 ;  /* 0x0000000e000e7308 */ /* 0x000e220000002400 */
[----:B------:R-:W-:Y:S02]  /*8a20*/  ISETP.GT.AND P4, PT, R98, 0x18, PT ;  /* 0x000000186200780c */ /* 0x000fe40003f84270 */
[----:B----4-:R-:W-:Y:S02]  /*8a30*/  FSEL R12, R12, -INF , P3 ;  /* 0xff8000000c0c7808 */ /* 0x010fe40001800000 */
[----:B------:R-:W-:Y:S02]  /*8a40*/  ISETP.GT.AND P6, PT, R98, 0x19, PT ;  /* 0x000000196200780c */ /* 0x000fe40003fc4270 */
[----:B-1----:R-:W-:Y:S01]  /*8a50*/  FMNMX.FTZ R135, R134, R135, !PT ;  /* 0x0000008786877209 */ /* 0x002fe20007810000 */
[----:B------:R-:W-:Y:S01]  /*8a60*/  FMUL.FTZ R134, R74, UR5 ;  /* 0x000000054a867c20 */ /* 0x000fe20008410000 */
[----:B------:R-:W-:Y:S01]  /*8a70*/  MUFU.TANH R15, R15 ;  /* 0x0000000f000f7308 */ /* 0x000fe20000002400 */
[----:B---3--:R-:W-:-:S02]  /*8a80*/  FSEL R13, R13, -INF , P4 ;  /* 0xff8000000d0d7808 */ /* 0x008fc40002000000 */
[----:B------:R-:W1:Y:S01]  /*8a90*/  SHFL.BFLY PT, R136, R135, 0x1, 0x1f ;  /* 0x0c201f0087887f89 */ /* 0x000e6200000e0000 */
[C---:B------:R-:W-:Y:S02]  /*8aa0*/  ISETP.GT.AND P3, PT, R98.reuse, 0x21, PT ;  /* 0x000000216200780c */ /* 0x040fe40003f64270 */
[----:B------:R-:W-:Y:S02]  /*8ab0*/  ISETP.GT.AND P4, PT, R98, 0x28, PT ;  /* 0x000000286200780c */ /* 0x000fe40003f84270 */
[----:B------:R-:W2:Y:S01]  /*8ac0*/  MUFU.TANH R20, R20 ;  /* 0x0000001400147308 */ /* 0x000ea20000002400 */
[----:B0-----:R-:W-:Y:S02]  /*8ad0*/  FSEL R14, R14, -INF , P6 ;  /* 0xff8000000e0e7808 */ /* 0x001fe40003000000 */
[----:B------:R-:W-:-:S05]  /*8ae0*/  ISETP.GT.AND P6, PT, R98, 0x29, PT ;  /* 0x000000296200780c */ /* 0x000fca0003fc4270 */
[----:B------:R-:W0:Y:S08]  /*8af0*/  MUFU.TANH R21, R21 ;  /* 0x0000001500157308 */ /* 0x000e300000002400 */
[----:B------:R-:W3:Y:S01]  /*8b00*/  MUFU.TANH R120, R120 ;  /* 0x0000007800787308 */ /* 0x000ee20000002400 */
[----:B--2---:R-:W-:Y:S02]  /*8b10*/  FSEL R20, R20, -INF , P3 ;  /* 0xff80000014147808 */ /* 0x004fe40001800000 */
[----:B-1----:R-:W-:Y:S01]  /*8b20*/  FMNMX.FTZ R74, R135, R136, !PT ;  /* 0x00000088874a7209 */ /* 0x002fe20007810000 */
[----:B------:R-:W-:Y:S01]  /*8b30*/  FMUL.FTZ R136, R78, UR5 ;  /* 0x000000054e887c20 */ /* 0x000fe20008410000 */
[----:B------:R-:W-:-:S02]  /*8b40*/  ISETP.GT.AND P3, PT, R98, 0x31, PT ;  /* 0x000000316200780c */ /* 0x000fc40003f64270 */
[C---:B------:R-:W-:Y:S01]  /*8b50*/  FSETP.NEU.FTZ.AND P2, PT, R74.reuse, -INF , PT ;  /* 0xff8000004a00780b */ /* 0x040fe20003f5d000 */
[----:B------:R-:W-:Y:S01]  /*8b60*/  FMUL.FTZ R78, R74, UR4 ;  /* 0x000000044a4e7c20 */ /* 0x000fe20008410000 */
[----:B------:R1:W-:Y:S04]  /*8b70*/  MUFU.TANH R135, R136 ;  /* 0x0000008800877308 */ /* 0x0003e80000002400 */
[----:B------:R-:W-:-:S04]  /*8b80*/  FSEL R78, R78, RZ, P2 ;  /* 0x000000ff4e4e7208 */ /* 0x000fc80001000000 */
[----:B------:R-:W2:Y:S01]  /*8b90*/  MUFU.TANH R112, R112 ;  /* 0x0000007000707308 */ /* 0x000ea20000002400 */
[----:B-1----:R-:W-:Y:S01]  /*8ba0*/  FMNMX.FTZ R136, R8, R137, !PT ;  /* 0x0000008908887209 */ /* 0x002fe20007810000 */
[--C-:B------:R-:W-:Y:S01]  /*8bb0*/  FFMA.FTZ R138, R100, UR4, -R78.reuse ;  /* 0x00000004648a7c23 */ /* 0x100fe2000801084e */
[----:B------:R-:W-:Y:S01]  /*8bc0*/  FSEL R100, R11, -INF , P5 ;  /* 0xff8000000b647808 */ /* 0x000fe20002800000 */
[--C-:B------:R-:W-:Y:S01]  /*8bd0*/  FFMA.FTZ R139, R80, UR4, -R78.reuse ;  /* 0x00000004508b7c23 */ /* 0x100fe2000801084e */
[----:B------:R-:W-:Y:S01]  /*8be0*/  FMNMX.FTZ R137, R9, R136, !PT ;  /* 0x0000008809897209 */ /* 0x000fe20007810000 */
[--C-:B------:R-:W-:Y:S01]  /*8bf0*/  FFMA.FTZ R121, R121, UR4, -R78.reuse ;  /* 0x0000000479797c23 */ /* 0x100fe2000801084e */
[----:B------:R-:W-:Y:S01]  /*8c00*/  ISETP.GT.AND P5, PT, R98, 0x20, PT ;  /* 0x000000206200780c */ /* 0x000fe20003fa4270 */
[----:B------:R1:W-:Y:S01]  /*8c10*/  MUFU.EX2 R11, R138 ;  /* 0x0000008a000b7308 */ /* 0x0003e20000000800 */
[----:B------:R-:W-:Y:S01]  /*8c20*/  FMNMX.FTZ R137, R10, R137, !PT ;  /* 0x000000890a897209 */ /* 0x000fe20007810000 */
[--C-:B------:R-:W-:Y:S01]  /*8c30*/  FFMA.FTZ R88, R88, UR4, -R78.reuse ;  /* 0x0000000458587c23 */ /* 0x100fe2000801084e */
[----:B0-----:R-:W-:Y:S01]  /*8c40*/  FSEL R80, R21, -INF , P4 ;  /* 0xff80000015507808 */ /* 0x001fe20002000000 */
[--C-:B------:R-:W-:Y:S01]  /*8c50*/  FFMA.FTZ R110, R110, UR4, -R78.reuse ;  /* 0x000000046e6e7c23 */ /* 0x100fe2000801084e */
[----:B------:R-:W-:Y:S01]  /*8c60*/  FMNMX.FTZ R137, R100, R137, !PT ;  /* 0x0000008964897209 */ /* 0x000fe20007810000 */
[--C-:B------:R-:W-:Y:S01]  /*8c70*/  FFMA.FTZ R99, R99, UR4, -R78.reuse ;  /* 0x0000000463637c23 */ /* 0x100fe2000801084e */
[----:B---3--:R-:W-:Y:S01]  /*8c80*/  FSEL R120, R120, -INF , P6 ;  /* 0xff80000078787808 */ /* 0x008fe20003000000 */
[----:B------:R-:W0:Y:S01]  /*8c90*/  MUFU.TANH R113, R113 ;  /* 0x0000007100717308 */ /* 0x000e220000002400 */
[----:B------:R-:W-:Y:S01]  /*8ca0*/  FMNMX.FTZ R136, R12, R137, !PT ;  /* 0x000000890c887209 */ /* 0x000fe20007810000 */
[--C-:B-1----:R-:W-:Y:S01]  /*8cb0*/  FFMA.FTZ R138, R109, UR4, -R78.reuse ;  /* 0x000000046d8a7c23 */ /* 0x102fe2000801084e */
[----:B------:R-:W-:Y:S01]  /*8cc0*/  FSEL R109, R15, -INF , P5 ;  /* 0xff8000000f6d7808 */ /* 0x000fe20002800000 */
[--C-:B------:R-:W-:Y:S01]  /*8cd0*/  FFMA.FTZ R108, R108, UR4, -R78.reuse ;  /* 0x000000046c6c7c23 */ /* 0x100fe2000801084e */
[----:B------:R-:W-:Y:S01]  /*8ce0*/  FMNMX.FTZ R137, R13, R136, !PT ;  /* 0x000000880d897209 */ /* 0x000fe20007810000 */
[--C-:B------:R-:W-:Y:S01]  /*8cf0*/  FFMA.FTZ R92, R92, UR4, -R78.reuse ;  /* 0x000000045c5c7c23 */ /* 0x100fe2000801084e */
[----:B------:R-:W-:Y:S01]  /*8d00*/  ISETP.GT.AND P5, PT, R98, 0x30, PT ;  /* 0x000000306200780c */ /* 0x000fe20003fa4270 */
[----:B------:R-:W-:Y:S01]  /*8d10*/  MUFU.TANH R114, R114 ;  /* 0x0000007200727308 */ /* 0x000fe20000002400 */
[----:B------:R-:W-:Y:S01]  /*8d20*/  FMNMX.FTZ R136, R14, R137, !PT ;  /* 0x000000890e887209 */ /* 0x000fe20007810000 */
[----:B------:R-:W-:Y:S01]  /*8d30*/  FFMA.FTZ R101, R101, UR4, -R78 ;  /* 0x0000000465657c23 */ /* 0x000fe2000801084e */
[----:B------:R-:W-:-:S02]  /*8d40*/  WARPGROUP.DEPBAR.LE gsb0, 0x0 ;  /* 0x00008000000079c5 */ /* 0x000fc40000010000 */
[----:B------:R-:W-:Y:S01]  /*8d50*/  WARPGROUP.ARRIVE ;  /* 0x00000000000079c5 */ /* 0x000fe20000000000 */
[----:B------:R-:W-:Y:S01]  /*8d60*/  FMNMX.FTZ R137, R109, R136, !PT ;  /* 0x000000886d897209 */ /* 0x000fe20007810000 */
[--C-:B------:R-:W-:Y:S01]  /*8d70*/  FFMA.FTZ R89, R89, UR4, -R78.reuse ;  /* 0x0000000459597c23 */ /* 0x100fe2000801084e */
[----:B------:R-:W1:Y:S01]  /*8d80*/  MUFU.TANH R115, R115 ;  /* 0x0000007300737308 */ /* 0x000e620000002400 */
[----:B--2---:R-:W-:Y:S01]  /*8d90*/  FSEL R112, R112, -INF , P5 ;  /* 0xff80000070707808 */ /* 0x004fe20002800000 */
[--C-:B------:R-:W-:Y:S01]  /*8da0*/  FFMA.FTZ R93, R93, UR4, -R78.reuse ;  /* 0x000000045d5d7c23 */ /* 0x100fe2000801084e */
[----:B------:R-:W-:Y:S01]  /*8db0*/  HGMMA.64x96x16.F32.BF16 R24, gdesc[UR32].tnspB, R24, gsb0 ;  /* 0x41600000201879f0 */ /* 0x000fe20008001818 */
[----:B------:R-:W-:Y:S01]  /*8dc0*/  UIADD3 UR32, UR10, 0x780, URZ ;  /* 0x000007800a207890 */ /* 0x000fe2000fffe03f */
[----:B------:R-:W-:Y:S01]  /*8dd0*/  FMNMX.FTZ R137, R20, R137, !PT ;  /* 0x0000008914897209 */ /* 0x000fe20007810000 */
[----:B------:R-:W-:Y:S01]  /*8de0*/  UIADD3 UR34, UR11, 0x140, URZ ;  /* 0x000001400b227890 */ /* 0x000fe2000fffe03f */
[----:B------:R-:W-:Y:S01]  /*8df0*/  ISETP.GT.AND P4, PT, R98, 0x38, PT ;  /* 0x000000386200780c */ /* 0x000fe20003f84270 */
[----:B------:R-:W-:Y:S01]  /*8e00*/  UMOV UR33, 0xc0000010 ;  /* 0xc000001000217882 */ /* 0x000fe20000000000 */
[----:B------:R-:W-:Y:S01]  /*8e10*/  UMOV UR35, 0x80000020 ;  /* 0x8000002000237882 */ /* 0x000fe20000000000 */
[----:B------:R-:W-:Y:S01]  /*8e20*/  FMNMX.FTZ R137, R80, R137, !PT ;  /* 0x0000008950897209 */ /* 0x000fe20007810000 */
[----:B------:R-:W2:Y:S01]  /*8e30*/  MUFU.TANH R104, R104 ;  /* 0x0000006800687308 */ /* 0x000ea20000002400 */
[----:B0-----:R-:W-:Y:S01]  /*8e40*/  FSEL R113, R113, -INF , P3 ;  /* 0xff80000071717808 */ /* 0x001fe20001800000 */
[--C-:B------:R-:W-:Y:S01]  /*8e50*/  FFMA.FTZ R111, R111, UR4, -R78.reuse ;  /* 0x000000046f6f7c23 */ /* 0x100fe2000801084e */
[----:B------:R-:W-:Y:S01]  /*8e60*/  FMNMX.FTZ R137, R120, R137, !PT ;  /* 0x0000008978897209 */ /* 0x000fe20007810000 */
[--C-:B------:R-:W-:Y:S01]  /*8e70*/  FFMA.FTZ R81, R81, UR4, -R78.reuse ;  /* 0x0000000451517c23 */ /* 0x100fe2000801084e */
[----:B------:R-:W-:Y:S01]  /*8e80*/  ISETP.GT.AND P6, PT, R98, 0x39, PT ;  /* 0x000000396200780c */ /* 0x000fe20003fc4270 */
[--C-:B------:R-:W-:Y:S01]  /*8e90*/  FFMA.FTZ R84, R84, UR4, -R78.reuse ;  /* 0x0000000454547c23 */ /* 0x100fe2000801084e */
[----:B------:R-:W-:Y:S01]  /*8ea0*/  FMNMX.FTZ R136, R112, R137, !PT ;  /* 0x0000008970887209 */ /* 0x000fe20007810000 */
[----:B------:R-:W0:Y:S01]  /*8eb0*/  MUFU.TANH R105, R105 ;  /* 0x0000006900697308 */ /* 0x000e220000002400 */
[----:B------:R-:W-:Y:S01]  /*8ec0*/  ISETP.GT.AND P5, PT, R98, 0x40, PT ;  /* 0x000000406200780c */ /* 0x000fe20003fa4270 */
[--C-:B------:R-:W-:Y:S01]  /*8ed0*/  FFMA.FTZ R85, R85, UR4, -R78.reuse ;  /* 0x0000000455557c23 */ /* 0x100fe2000801084e */
[----:B------:R-:W-:Y:S01]  /*8ee0*/  FMNMX.FTZ R137, R113, R136, !PT ;  /* 0x0000008871897209 */ /* 0x000fe20007810000 */
[--C-:B------:R-:W-:Y:S01]  /*8ef0*/  FFMA.FTZ R72, R72, UR4, -R78.reuse ;  /* 0x0000000448487c23 */ /* 0x100fe2000801084e */
[----:B-1----:R-:W-:Y:S01]  /*8f00*/  FSEL R115, R115, -INF , P6 ;  /* 0xff80000073737808 */ /* 0x002fe20003000000 */
[--C-:B------:R-:W-:Y:S01]  /*8f10*/  FFMA.FTZ R73, R73, UR4, -R78.reuse ;  /* 0x0000000449497c23 */ /* 0x100fe2000801084e */
[----:B------:R-:W-:Y:S01]  /*8f20*/  ISETP.GT.AND P3, PT, R98, 0x41, PT ;  /* 0x000000416200780c */ /* 0x000fe20003f64270 */
[----:B------:R1:W-:Y:S01]  /*8f30*/  MUFU.EX2 R15, R138 ;  /* 0x0000008a000f7308 */ /* 0x0003e20000000800 */
[----:B--2---:R-:W-:Y:S01]  /*8f40*/  FSEL R104, R104, -INF , P5 ;  /* 0xff80000068687808 */ /* 0x004fe20002800000 */
[--C-:B------:R-:W-:Y:S01]  /*8f50*/  FFMA.FTZ R76, R76, UR4, -R78.reuse ;  /* 0x000000044c4c7c23 */ /* 0x100fe2000801084e */
[----:B------:R-:W-:Y:S01]  /*8f60*/  ISETP.GT.AND P5, PT, R98, 0x49, PT ;  /* 0x000000496200780c */ /* 0x000fe20003fa4270 */
[--C-:B------:R-:W-:Y:S01]  /*8f70*/  FFMA.FTZ R127, R127, UR4, -R78.reuse ;  /* 0x000000047f7f7c23 */ /* 0x100fe2000801084e */
[--C-:B------:R-:W-:Y:S01]  /*8f80*/  FFMA.FTZ R124, R124, UR4, -R78.reuse ;  /* 0x000000047c7c7c23 */ /* 0x100fe2000801084e */
[--C-:B------:R-:W-:Y:S01]  /*8f90*/  FFMA.FTZ R125, R125, UR4, -R78.reuse ;  /* 0x000000047d7d7c23 */ /* 0x100fe2000801084e */
[--C-:B------:R-:W-:Y:S01]  /*8fa0*/  FFMA.FTZ R77, R77, UR4, -R78.reuse ;  /* 0x000000044d4d7c23 */ /* 0x100fe2000801084e */
[----:B------:R-:W2:Y:S01]  /*8fb0*/  MUFU.TANH R106, R106 ;  /* 0x0000006a006a7308 */ /* 0x000ea20000002400 */
[--C-:B-1----:R-:W-:Y:S01]  /*8fc0*/  FFMA.FTZ R138, R116, UR4, -R78.reuse ;  /* 0x00000004748a7c23 */ /* 0x102fe2000801084e */
[----:B------:R-:W-:Y:S01]  /*8fd0*/  FSEL R116, R114, -INF , P4 ;  /* 0xff80000072747808 */ /* 0x000fe20002000000 */
[----:B------:R-:W-:Y:S01]  /*8fe0*/  FFMA.FTZ R126, R126, UR4, -R78 ;  /* 0x000000047e7e7c23 */ /* 0x000fe2000801084e */
[----:B------:R-:W-:-:S02]  /*8ff0*/  ISETP.GT.AND P4, PT, R98, 0x48, PT ;  /* 0x000000486200780c */ /* 0x000fc40003f84270 */
[----:B------:R-:W-:Y:S02]  /*9000*/  FMNMX.FTZ R136, R116, R137, !PT ;  /* 0x0000008974887209 */ /* 0x000fe40007810000 */
[----:B------:R-:W1:Y:S01]  /*9010*/  MUFU.TANH R107, R107 ;  /* 0x0000006b006b7308 */ /* 0x000e620000002400 */
[----:B0-----:R-:W-:Y:S02]  /*9020*/  FSEL R105, R105, -INF , P3 ;  /* 0xff80000069697808 */ /* 0x001fe40001800000 */
[----:B------:R-:W-:Y:S02]  /*9030*/  FMNMX.FTZ R137, R115, R136, !PT ;  /* 0x0000008873897209 */ /* 0x000fe40007810000 */
[----:B------:R-:W-:Y:S02]  /*9040*/  ISETP.GT.AND P3, PT, R98, 0x50, PT ;  /* 0x000000506200780c */ /* 0x000fe40003f64270 */
[----:B------:R-:W-:Y:S01]  /*9050*/  FMNMX.FTZ R136, R104, R137, !PT ;  /* 0x0000008968887209 */ /* 0x000fe20007810000 */
[----:B------:R-:W-:Y:S01]  /*9060*/  MUFU.TANH R96, R96 ;  /* 0x0000006000607308 */ /* 0x000fe20000002400 */
[----:B--2---:R-:W-:-:S02]  /*9070*/  FSEL R106, R106, -INF , P4 ;  /* 0xff8000006a6a7808 */ /* 0x004fc40002000000 */
[----:B------:R-:W-:Y:S02]  /*9080*/  FMNMX.FTZ R137, R105, R136, !PT ;  /* 0x0000008869897209 */ /* 0x000fe40007810000 */
[----:B------:R-:W-:Y:S02]  /*9090*/  ISETP.GT.AND P4, PT, R98, 0x51, PT ;  /* 0x000000516200780c */ /* 0x000fe40003f84270 */
[----:B------:R-:W-:Y:S01]  /*90a0*/  FMNMX.FTZ R136, R106, R137, !PT ;  /* 0x000000896a887209 */ /* 0x000fe20007810000 */
[----:B------:R-:W-:Y:S01]  /*90b0*/  MUFU.TANH R97, R97 ;  /* 0x0000006100617308 */ /* 0x000fe20000002400 */
[----:B-1----:R-:W-:Y:S02]  /*90c0*/  FSEL R107, R107, -INF , P5 ;  /* 0xff8000006b6b7808 */ /* 0x002fe40002800000 */
[----:B------:R-:W-:-:S05]  /*90d0*/  ISETP.GT.AND P5, PT, R98, 0x58, PT ;  /* 0x000000586200780c */ /* 0x000fca0003fa4270 */
[----:B------:R-:W0:Y:S08]  /*90e0*/  MUFU.TANH R102, R102 ;  /* 0x0000006600667308 */ /* 0x000e300000002400 */
[----:B------:R-:W1:Y:S08]  /*90f0*/  MUFU.TANH R103, R103 ;  /* 0x0000006700677308 */ /* 0x000e700000002400 */
[----:B------:R2:W-:Y:S01]  /*9100*/  MUFU.EX2 R21, R139 ;  /* 0x0000008b00157308 */ /* 0x0005e20000000800 */
[----:B0-----:R-:W-:-:S02]  /*9110*/  FSEL R137, R102, -INF , P5 ;  /* 0xff80000066897808 */ /* 0x001fc40002800000 */
[----:B------:R-:W-:-:S05]  /*9120*/  ISETP.GT.AND P5, PT, R98, 0x61, PT ;  /* 0x000000616200780c */ /* 0x000fca0003fa4270 */
[----:B------:R-:W0:Y:S01]  /*9130*/  MUFU.TANH R90, R90 ;  /* 0x0000005a005a7308 */ /* 0x000e220000002400 */
[----:B--2---:R-:W-:Y:S01]  /*9140*/  FFMA.FTZ R139, R117, UR4, -R78 ;  /* 0x00000004758b7c23 */ /* 0x004fe2000801084e */
[----:B------:R-:W-:Y:S02]  /*9150*/  FSEL R117, R96, -INF , P3 ;  /* 0xff80000060757808 */ /* 0x000fe40001800000 */
[----:B------:R-:W-:-:S04]  /*9160*/  ISETP.GT.AND P3, PT, R98, 0x59, PT ;  /* 0x000000596200780c */ /* 0x000fc80003f64270 */
[----:B------:R2:W-:Y:S01]  /*9170*/  MUFU.EX2 R114, R138 ;  /* 0x0000008a00727308 */ /* 0x0005e20000000800 */
[----:B-1----:R-:W-:Y:S02]  /*9180*/  FSEL R103, R103, -INF , P3 ;  /* 0xff80000067677808 */ /* 0x002fe40001800000 */
[----:B------:R-:W-:Y:S01]  /*9190*/  ISETP.GT.AND P3, PT, R98, 0x68, PT ;  /* 0x000000686200780c */ /* 0x000fe20003f64270 */
[----:B------:R-:W-:Y:S02]  /*91a0*/  WARPGROUP.DEPBAR.LE gsb0, 0x0 ;  /* 0x00008000000079c5 */ /* 0x000fe40000010000 */
[----:B------:R-:W-:Y:S01]  /*91b0*/  WARPGROUP.ARRIVE ;  /* 0x00000000000079c5 */ /* 0x000fe20000000000 */
[----:B--2---:R-:W-:Y:S01]  /*91c0*/  FMNMX.FTZ R138, R107, R136, !PT ;  /* 0x000000886b8a7209 */ /* 0x004fe20007810000 */
[----:B------:R-:W-:Y:S01]  /*91d0*/  MUFU.TANH R91, R91 ;  /* 0x0000005b005b7308 */ /* 0x000fe20000002400 */
[----:B------:R-:W-:Y:S02]  /*91e0*/  FSEL R136, R97, -INF , P4 ;  /* 0xff80000061887808 */ /* 0x000fe40002000000 */
[----:B------:R-:W-:Y:S01]  /*91f0*/  FMNMX.FTZ R97, R117, R138, !PT ;  /* 0x0000008a75617209 */ /* 0x000fe20007810000 */
[----:B------:R-:W-:Y:S01]  /*9200*/  HGMMA.64x96x16.F32.BF16 R24, gdesc[UR32].tnspB, R24, gsb0 ;  /* 0x41600000201879f0 */ /* 0x000fe20008001818 */
[----:B------:R-:W-:Y:S01]  /*9210*/  UIADD3 UR32, UR10, 0x900, URZ ;  /* 0x000009000a207890 */ /* 0x000fe2000fffe03f */
[----:B------:R-:W-:Y:S01]  /*9220*/  FFMA.FTZ R138, R118, UR4, -R78 ;  /* 0x00000004768a7c23 */ /* 0x000fe2000801084e */
[----:B------:R-:W-:Y:S01]  /*9230*/  UIADD3 UR34, UR11, 0x180, URZ ;  /* 0x000001800b227890 */ /* 0x000fe2000fffe03f */
[----:B------:R-:W-:Y:S01]  /*9240*/  MUFU.TANH R94, R94 ;  /* 0x0000005e005e7308 */ /* 0x000fe20000002400 */
[----:B------:R-:W-:Y:S01]  /*9250*/  UMOV UR33, 0xc0000010 ;  /* 0xc000001000217882 */ /* 0x000fe20000000000 */
[----:B------:R-:W-:Y:S01]  /*9260*/  UMOV UR35, 0x80000020 ;  /* 0x8000002000237882 */ /* 0x000fe20000000000 */
[----:B------:R-:W-:-:S02]  /*9270*/  FMNMX.FTZ R102, R136, R97, !PT ;  /* 0x0000006188667209 */ /* 0x000fc40007810000 */
[----:B------:R-:W-:Y:S02]  /*9280*/  ISETP.GT.AND P4, PT, R98, 0x60, PT ;  /* 0x000000606200780c */ /* 0x000fe40003f84270 */
[----:B------:R-:W-:Y:S01]  /*9290*/  FMNMX.FTZ R118, R137, R102, !PT ;  /* 0x0000006689767209 */ /* 0x000fe20007810000 */
[----:B------:R-:W1:Y:S01]  /*92a0*/  MUFU.TANH R95, R95 ;  /* 0x0000005f005f7308 */ /* 0x000e620000002400 */
[----:B0-----:R-:W-:Y:S02]  /*92b0*/  FSEL R102, R90, -INF , P4 ;  /* 0xff8000005a667808 */ /* 0x001fe40002000000 */
[----:B------:R-:W-:-:S05]  /*92c0*/  ISETP.GT.AND P4, PT, R98, 0x69, PT ;  /* 0x000000696200780c */ /* 0x000fca0003f84270 */
[----:B------:R-:W0:Y:S08]  /*92d0*/  MUFU.TANH R82, R82 ;  /* 0x0000005200527308 */ /* 0x000e300000002400 */
[----:B------:R2:W-:Y:S01]  /*92e0*/  MUFU.EX2 R96, R139 ;  /* 0x0000008b00607308 */ /* 0x0005e20000000800 */
[----:B-1----:R-:W-:Y:S02]  /*92f0*/  FSEL R95, R95, -INF , P4 ;  /* 0xff8000005f5f7808 */ /* 0x002fe40002000000 */
[----:B------:R-:W-:-:S05]  /*9300*/  ISETP.GT.AND P4, PT, R98, 0x78, PT ;  /* 0x000000786200780c */ /* 0x000fca0003f84270 */
[----:B------:R-:W1:Y:S01]  /*9310*/  MUFU.TANH R83, R83 ;  /* 0x0000005300537308 */ /* 0x000e620000002400 */
[----:B--2---:R-:W-:Y:S02]  /*9320*/  FMNMX.FTZ R139, R103, R118, !PT ;  /* 0x00000076678b7209 */ /* 0x004fe40007810000 */
[----:B------:R-:W-:Y:S02]  /*9330*/  FSEL R118, R91, -INF , P5 ;  /* 0xff8000005b767808 */ /* 0x000fe40002800000 */
[----:B------:R-:W-:Y:S02]  /*9340*/  FMNMX.FTZ R139, R102, R139, !PT ;  /* 0x0000008b668b7209 */ /* 0x000fe40007810000 */
[----:B------:R-:W-:Y:S01]  /*9350*/  ISETP.GT.AND P5, PT, R98, 0x70, PT ;  /* 0x000000706200780c */ /* 0x000fe20003fa4270 */
[----:B------:R2:W-:Y:S01]  /*9360*/  MUFU.EX2 R97, R138 ;  /* 0x0000008a00617308 */ /* 0x0005e20000000800 */
[----:B------:R-:W-:Y:S01]  /*9370*/  FMNMX.FTZ R90, R118, R139, !PT ;  /* 0x0000008b765a7209 */ /* 0x000fe20007810000 */
[--C-:B------:R-:W-:Y:S01]  /*9380*/  FFMA.FTZ R139, R122, UR4, -R78.reuse ;  /* 0x000000047a8b7c23 */ /* 0x100fe2000801084e */
[----:B0-----:R-:W-:Y:S01]  /*9390*/  FSEL R82, R82, -INF , P5 ;  /* 0xff80000052527808 */ /* 0x001fe20002800000 */
[--C-:B------:R-:W-:Y:S01]  /*93a0*/  FFMA.FTZ R122, R128, UR4, -R78.reuse ;  /* 0x00000004807a7c23 */ /* 0x100fe2000801084e */
[----:B------:R-:W-:Y:S01]  /*93b0*/  ISETP.GT.AND P5, PT, R98, 0x79, PT ;  /* 0x000000796200780c */ /* 0x000fe20003fa4270 */
[----:B------:R-:W-:-:S02]  /*93c0*/  FFMA.FTZ R128, R130, UR4, -R78 ;  /* 0x0000000482807c23 */ /* 0x000fc4000801084e */
[----:B------:R-:W0:Y:S01]  /*93d0*/  MUFU.TANH R86, R86 ;  /* 0x0000005600567308 */ /* 0x000e220000002400 */
[----:B--2---:R-:W-:Y:S01]  /*93e0*/  FFMA.FTZ R138, R119, UR4, -R78 ;  /* 0x00000004778a7c23 */ /* 0x004fe2000801084e */
[----:B------:R-:W-:Y:S02]  /*93f0*/  FSEL R119, R94, -INF , P3 ;  /* 0xff8000005e777808 */ /* 0x000fe40001800000 */
[----:B------:R-:W-:Y:S02]  /*9400*/  ISETP.GT.AND P3, PT, R98, 0x71, PT ;  /* 0x000000716200780c */ /* 0x000fe40003f64270 */
[----:B------:R-:W-:Y:S02]  /*9410*/  FMNMX.FTZ R90, R119, R90, !PT ;  /* 0x0000005a775a7209 */ /* 0x000fe40007810000 */
[----:B------:R-:W2:Y:S01]  /*9420*/  MUFU.TANH R87, R87 ;  /* 0x0000005700577308 */ /* 0x000ea20000002400 */
[----:B-1----:R-:W-:Y:S02]  /*9430*/  FSEL R83, R83, -INF , P3 ;  /* 0xff80000053537808 */ /* 0x002fe40001800000 */
[----:B------:R-:W-:-:S02]  /*9440*/  FMNMX.FTZ R91, R95, R90, !PT ;  /* 0x0000005a5f5b7209 */ /* 0x000fc40007810000 */
[----:B------:R-:W-:Y:S02]  /*9450*/  ISETP.GT.AND P3, PT, R98, 0x80, PT ;  /* 0x000000806200780c */ /* 0x000fe40003f64270 */
[----:B------:R-:W-:Y:S01]  /*9460*/  FMNMX.FTZ R90, R82, R91, !PT ;  /* 0x0000005b525a7209 */ /* 0x000fe20007810000 */
[----:B------:R-:W1:Y:S01]  /*9470*/  MUFU.TANH R134, R134 ;  /* 0x0000008600867308 */ /* 0x000e620000002400 */
[----:B0-----:R-:W-:Y:S02]  /*9480*/  FSEL R86, R86, -INF , P4 ;  /* 0xff80000056567808 */ /* 0x001fe40002000000 */
[----:B------:R-:W-:Y:S02]  /*9490*/  FMNMX.FTZ R91, R83, R90, !PT ;  /* 0x0000005a535b7209 */ /* 0x000fe40007810000 */
[----:B------:R-:W-:Y:S02]  /*94a0*/  ISETP.GT.AND P4, PT, R98, 0x81, PT ;  /* 0x000000816200780c */ /* 0x000fe40003f84270 */
[----:B------:R-:W-:Y:S01]  /*94b0*/  FMNMX.FTZ R90, R86, R91, !PT ;  /* 0x0000005b565a7209 */ /* 0x000fe20007810000 */
[----:B------:R-:W0:Y:S01]  /*94c0*/  MUFU.TANH R75, R75 ;  /* 0x0000004b004b7308 */ /* 0x000e220000002400 */
[----:B--2---:R-:W-:-:S02]  /*94d0*/  FSEL R87, R87, -INF , P5 ;  /* 0xff80000057577808 */ /* 0x004fc40002800000 */
[----:B------:R-:W-:Y:S02]  /*94e0*/  ISETP.GT.AND P5, PT, R98, 0x88, PT ;  /* 0x000000886200780c */ /* 0x000fe40003fa4270 */
[----:B------:R-:W-:Y:S02]  /*94f0*/  FMNMX.FTZ R91, R87, R90, !PT ;  /* 0x0000005a575b7209 */ /* 0x000fe40007810000 */
[----:B------:R-:W-:Y:S01]  /*9500*/  FSEL R135, R135, -INF , P5 ;  /* 0xff80000087877808 */ /* 0x000fe20002800000 */
[----:B------:R-:W2:Y:S01]  /*9510*/  MUFU.TANH R79, R79 ;  /* 0x0000004f004f7308 */ /* 0x000ea20000002400 */
[----:B-1----:R-:W-:Y:S02]  /*9520*/  FSEL R134, R134, -INF , P3 ;  /* 0xff80000086867808 */ /* 0x002fe40001800000 */
[----:B------:R-:W-:Y:S02]  /*9530*/  ISETP.GT.AND P3, PT, R98, 0x89, PT ;  /* 0x000000896200780c */ /* 0x000fe40003f64270 */
[----:B------:R-:W-:-:S03]  /*9540*/  FMNMX.FTZ R90, R134, R91, !PT ;  /* 0x0000005b865a7209 */ /* 0x000fc60007810000 */
[----:B------:R2:W-:Y:S01]  /*9550*/  MUFU.EX2 R94, R138 ;  /* 0x0000008a005e7308 */ /* 0x0005e20000000800 */
[----:B0-----:R-:W-:-:S04]  /*9560*/  FSEL R75, R75, -INF , P4 ;  /* 0xff8000004b4b7808 */ /* 0x001fc80002000000 */
[----:B------:R-:W-:-:S03]  /*9570*/  FMNMX.FTZ R90, R75, R90, !PT ;  /* 0x0000005a4b5a7209 */ /* 0x000fc60007810000 */
[----:B------:R0:W-:Y:S01]  /*9580*/  MUFU.EX2 R98, R121 ;  /* 0x0000007900627308 */ /* 0x0001e20000000800 */
[----:B--2---:R-:W-:Y:S01]  /*9590*/  FSEL R138, R79, -INF , P3 ;  /* 0xff8000004f8a7808 */ /* 0x004fe20001800000 */
[----:B------:R-:W-:Y:S02]  /*95a0*/  WARPGROUP.DEPBAR.LE gsb0, 0x0 ;  /* 0x00008000000079c5 */ /* 0x000fe40000010000 */
[----:B------:R-:W-:Y:S01]  /*95b0*/  WARPGROUP.ARRIVE ;  /* 0x00000000000079c5 */ /* 0x000fe20000000000 */
[----:B------:R-:W-:-:S03]  /*95c0*/  FMNMX.FTZ R79, R135, R90, !PT ;  /* 0x0000005a874f7209 */ /* 0x000fc60007810000 */
[----:B------:R-:W-:Y:S01]  /*95d0*/  MUFU.EX2 R88, R88 ;  /* 0x0000005800587308 */ /* 0x000fe20000000800 */
[----:B------:R-:W-:Y:S01]  /*95e0*/  FMNMX.FTZ R90, R138, R79, !PT ;  /* 0x0000004f8a5a7209 */ /* 0x000fe20007810000 */
[----:B------:R-:W-:Y:S01]  /*95f0*/  HGMMA.64x96x16.F32.BF16 R24, gdesc[UR32].tnspB, R24, gsb0 ;  /* 0x41600000201879f0 */ /* 0x000fe20008001818 */
[----:B------:R-:W-:Y:S01]  /*9600*/  UIADD3 UR32, UR10, 0xa80, URZ ;  /* 0x00000a800a207890 */ /* 0x000fe2000fffe03f */
[--C-:B0-----:R-:W-:Y:S01]  /*9610*/  FFMA.FTZ R121, R123, UR4, -R78.reuse ;  /* 0x000000047b797c23 */ /* 0x101fe2000801084e */
[----:B------:R-:W-:Y:S01]  /*9620*/  UIADD3 UR34, UR11, 0x1c0, URZ ;  /* 0x000001c00b227890 */ /* 0x000fe2000fffe03f */
[----:B------:R-:W0:Y:S01]  /*9630*/  SHFL.BFLY PT, R91, R90, 0x2, 0x1f ;  /* 0x0c401f005a5b7f89 */ /* 0x000e2200000e0000 */
[----:B------:R-:W-:Y:S01]  /*9640*/  UMOV UR33, 0xc0000010 ;  /* 0xc000001000217882 */ /* 0x000fe20000000000 */
[----:B------:R-:W-:Y:S01]  /*9650*/  UMOV UR35, 0x80000020 ;  /* 0x8000002000237882 */ /* 0x000fe20000000000 */
[--C-:B------:R-:W-:Y:S01]  /*9660*/  FFMA.FTZ R123, R129, UR4, -R78.reuse ;  /* 0x00000004817b7c23 */ /* 0x100fe2000801084e */
[--C-:B------:R-:W-:Y:S01]  /*9670*/  FFMA.FTZ R129, R131, UR4, -R78.reuse ;  /* 0x0000000483817c23 */ /* 0x100fe2000801084e */
[----:B------:R-:W-:Y:S01]  /*9680*/  FFMA.FTZ R131, R133, UR4, -R78 ;  /* 0x0000000485837c23 */ /* 0x000fe2000801084e */
[----:B------:R-:W-:Y:S08]  /*9690*/  MUFU.EX2 R110, R110 ;  /* 0x0000006e006e7308 */ /* 0x000ff00000000800 */
[----:B------:R-:W-:Y:S08]  /*96a0*/  MUFU.EX2 R99, R99 ;  /* 0x0000006300637308 */ /* 0x000ff00000000800 */
[----:B------:R-:W-:Y:S01]  /*96b0*/  MUFU.EX2 R108, R108 ;  /* 0x0000006c006c7308 */ /* 0x000fe20000000800 */
[----:B0-----:R-:W-:-:S05]  /*96c0*/  FMNMX.FTZ R91, R90, R91, !PT ;  /* 0x0000005b5a5b7209 */ /* 0x001fca0007810000 */
[----:B------:R-:W0:Y:S02]  /*96d0*/  SHFL.BFLY PT, R90, R91, 0x1, 0x1f ;  /* 0x0c201f005b5a7f89 */ /* 0x000e2400000e0000 */
[----:B------:R-:W-:Y:S08]  /*96e0*/  MUFU.EX2 R92, R92 ;  /* 0x0000005c005c7308 */ /* 0x000ff00000000800 */
[----:B------:R1:W-:Y:S08]  /*96f0*/  MUFU.EX2 R79, R139 ;  /* 0x0000008b004f7308 */ /* 0x0003f00000000800 */
[----:B------:R-:W-:Y:S01]  /*9700*/  MUFU.EX2 R101, R101 ;  /* 0x0000006500657308 */ /* 0x000fe20000000800 */
[----:B0-----:R-:W-:Y:S01]  /*9710*/  FMNMX.FTZ R130, R91, R90, !PT ;  /* 0x0000005a5b827209 */ /* 0x001fe20007810000 */
[----:B------:R-:W-:Y:S01]  /*9720*/  FFMA.FTZ R90, R132, UR4, -R78 ;  /* 0x00000004845a7c23 */ /* 0x000fe2000801084e */
[----:B------:R-:W-:-:S05]  /*9730*/  FSEL R91, R74, RZ, P2 ;  /* 0x000000ff4a5b7208 */ /* 0x000fca0001000000 */
[----:B------:R-:W-:Y:S01]  /*9740*/  MUFU.EX2 R89, R89 ;  /* 0x0000005900597308 */ /* 0x000fe20000000800 */
[C---:B------:R-:W-:Y:S01]  /*9750*/  FSETP.NEU.FTZ.AND P2, PT, R130.reuse, -INF , PT ;  /* 0xff8000008200780b */ /* 0x040fe20003f5d000 */
[C---:B------:R-:W-:Y:S01]  /*9760*/  FMUL.FTZ R133, R130.reuse, UR4 ;  /* 0x0000000482857c20 */ /* 0x040fe20008410000 */
[----:B------:R-:W-:Y:S02]  /*9770*/  FADD.FTZ R91, -R91, R6 ;  /* 0x000000065b5b7221 */ /* 0x000fe40000010100 */
[----:B------:R-:W-:Y:S02]  /*9780*/  FSEL R141, R130, RZ, P2 ;  /* 0x000000ff828d7208 */ /* 0x000fe40001000000 */
[----:B------:R-:W-:Y:S01]  /*9790*/  FSEL R133, R133, RZ, P2 ;  /* 0x000000ff85857208 */ /* 0x000fe20001000000 */
[----:B------:R-:W-:Y:S01]  /*97a0*/  FMUL.FTZ R78, R91, UR4 ;  /* 0x000000045b4e7c20 */ /* 0x000fe20008410000 */
[----:B------:R-:W-:Y:S01]  /*97b0*/  ISETP.GE.U32.AND P2, PT, R143, 0x180, PT ;  /* 0x000001808f00780c */ /* 0x000fe20003f46070 */
[----:B------:R-:W-:Y:S01]  /*97c0*/  FADD.FTZ R141, -R141, R4 ;  /* 0x000000048d8d7221 */ /* 0x000fe20000010100 */
[----:B------:R-:W-:-:S02]  /*97d0*/  VIADD R4, R142, 0x9 ;  /* 0x000000098e047836 */ /* 0x000fc40000000000 */
[--C-:B------:R-:W-:Y:S01]  /*97e0*/  FFMA.FTZ R132, R8, UR4, -R133.reuse ;  /* 0x0000000408847c23 */ /* 0x100fe20008010885 */
[--C-:B------:R-:W-:Y:S01]  /*97f0*/  FFMA.FTZ R7, R7, UR4, -R133.reuse ;  /* 0x0000000407077c23 */ /* 0x100fe20008010885 */
[----:B------:R-:W0:Y:S01]  /*9800*/  MUFU.EX2 R78, R78 ;  /* 0x0000004e004e7308 */ /* 0x000e220000000800 */
[--C-:B------:R-:W-:Y:S01]  /*9810*/  FFMA.FTZ R91, R9, UR4, -R133.reuse ;  /* 0x00000004095b7c23 */ /* 0x100fe20008010885 */
[----:B------:R-:W-:Y:S01]  /*9820*/  SEL R8, R4, 0x9, !P2 ;  /* 0x0000000904087807 */ /* 0x000fe20005000000 */
[----:B------:R-:W-:Y:S01]  /*9830*/  FMUL.FTZ R4, R141, UR4 ;  /* 0x000000048d047c20 */ /* 0x000fe20008410000 */
[--C-:B------:R-:W-:Y:S01]  /*9840*/  FFMA.FTZ R9, R10, UR4, -R133.reuse ;  /* 0x000000040a097c23 */ /* 0x100fe20008010885 */
[----:B------:R-:W-:Y:S02]  /*9850*/  IMAD.U32 R10, RZ, RZ, UR36 ;  /* 0x00000024ff0a7e24 */ /* 0x000fe4000f8e00ff */
[--C-:B-1----:R-:W-:Y:S01]  /*9860*/  FFMA.FTZ R139, R100, UR4, -R133.reuse ;  /* 0x00000004648b7c23 */ /* 0x102fe20008010885 */
[--C-:B------:R-:W-:Y:S01]  /*9870*/  FFMA.FTZ R100, R20, UR4, -R133.reuse ;  /* 0x0000000414647c23 */ /* 0x100fe20008010885 */
[----:B------:R-:W-:Y:S01]  /*9880*/  MUFU.EX2 R7, R7 ;  /* 0x0000000700077308 */ /* 0x000fe20000000800 */
[--C-:B------:R-:W-:Y:S01]  /*9890*/  FFMA.FTZ R20, R104, UR4, -R133.reuse ;  /* 0x0000000468147c23 */ /* 0x100fe20008010885 */
[----:B------:R-:W-:Y:S01]  /*98a0*/  @!P1 LEA R10, R10, UR37, 0x3 ;  /* 0x000000250a0a9c11 */ /* 0x000fe2000f8e18ff */
[--C-:B------:R-:W-:Y:S01]  /*98b0*/  FFMA.FTZ R12, R12, UR4, -R133.reuse ;  /* 0x000000040c0c7c23 */ /* 0x100fe20008010885 */
[--C-:B------:R-:W-:Y:S01]  /*98c0*/  FFMA.FTZ R104, R105, UR4, -R133.reuse ;  /* 0x0000000469687c23 */ /* 0x100fe20008010885 */
[--C-:B------:R-:W-:Y:S01]  /*98d0*/  FFMA.FTZ R105, R106, UR4, -R133.reuse ;  /* 0x000000046a697c23 */ /* 0x100fe20008010885 */
[--C-:B------:R-:W-:Y:S01]  /*98e0*/  FFMA.FTZ R106, R117, UR4, -R133.reuse ;  /* 0x00000004756a7c23 */ /* 0x100fe20008010885 */
[----:B------:R-:W-:Y:S01]  /*98f0*/  @!P1 VIADD R10, R10, 0x31c40 ;  /* 0x00031c400a0a9836 */ /* 0x000fe20000000000 */
[----:B------:R-:W1:Y:S01]  /*9900*/  MUFU.EX2 R4, R4 ;  /* 0x0000000400047308 */ /* 0x000e620000000800 */
[----:B0-----:R-:W-:Y:S01]  /*9910*/  FFMA.FTZ R141, R78, R3, R88 ;  /* 0x000000034e8d7223 */ /* 0x001fe20000010058 */
[--C-:B------:R-:W-:Y:S01]  /*9920*/  FFMA.FTZ R140, R13, UR4, -R133.reuse ;  /* 0x000000040d8c7c23 */ /* 0x100fe20008010885 */
[--C-:B------:R-:W-:Y:S01]  /*9930*/  FFMA.FTZ R14, R14, UR4, -R133.reuse ;  /* 0x000000040e0e7c23 */ /* 0x100fe20008010885 */
[----:B------:R-:W-:Y:S01]  /*9940*/  @!P1 PRMT R10, RZ, 0x654, R10 ;  /* 0x00000654ff0a9816 */ /* 0x000fe2000000000a */
[--C-:B------:R-:W-:Y:S01]  /*9950*/  FFMA.FTZ R13, R109, UR4, -R133.reuse ;  /* 0x000000046d0d7c23 */ /* 0x100fe20008010885 */
[----:B------:R-:W-:Y:S01]  /*9960*/  F2FP.BF16.F32.PACK_AB R88, R110, R88 ;  /* 0x000000586e58723e */ /* 0x000fe200000010ff */
[--C-:B------:R-:W-:Y:S01]  /*9970*/  FFMA.FTZ R80, R80, UR4, -R133.reuse ;  /* 0x0000000450507c23 */ /* 0x100fe20008010885 */
[----:B------:R-:W0:Y:S01]  /*9980*/  MUFU.EX2 R132, R132 ;  /* 0x0000008400847308 */ /* 0x000e220000000800 */
[--C-:B------:R-:W-:Y:S01]  /*9990*/  FFMA.FTZ R109, R120, UR4, -R133.reuse ;  /* 0x00000004786d7c23 */ /* 0x100fe20008010885 */
[--C-:B------:R-:W-:Y:S01]  /*99a0*/  FFMA.FTZ R112, R112, UR4, -R133.reuse ;  /* 0x0000000470707c23 */ /* 0x100fe20008010885 */
[----:B------:R-:W-:Y:S01]  /*99b0*/  FFMA.FTZ R107, R107, UR4, -R133 ;  /* 0x000000046b6b7c23 */ /* 0x000fe20008010885 */
[----:B------:R-:W-:-:S02]  /*99c0*/  WARPGROUP.DEPBAR.LE gsb0, 0x0 ;  /* 0x00008000000079c5 */ /* 0x000fc40000010000 */
[----:B------:R-:W-:Y:S01]  /*99d0*/  WARPGROUP.ARRIVE ;  /* 0x00000000000079c5 */ /* 0x000fe20000000000 */
[----:B------:R-:W-:Y:S01]  /*99e0*/  FFMA.FTZ R113, R113, UR4, -R133 ;  /* 0x0000000471717c23 */ /* 0x000fe20008010885 */
[----:B------:R-:W2:Y:S01]  /*99f0*/  MUFU.EX2 R91, R91 ;  /* 0x0000005b005b7308 */ /* 0x000ea20000000800 */
[----:B-1----:R-:W-:Y:S01]  /*9a00*/  FFMA.FTZ R117, R4, R0, R7 ;  /* 0x0000000004757223 */ /* 0x002fe20000010007 */
[--C-:B------:R-:W-:Y:S01]  /*9a10*/  FFMA.FTZ R116, R116, UR4, -R133.reuse ;  /* 0x0000000474747c23 */ /* 0x100fe20008010885 */
[--C-:B------:R-:W-:Y:S01]  /*9a20*/  FFMA.FTZ R115, R115, UR4, -R133.reuse ;  /* 0x0000000473737c23 */ /* 0x100fe20008010885 */
[----:B------:R-:W-:Y:S01]  /*9a30*/  HGMMA.64x96x16.F32.BF16 R24, gdesc[UR32].tnspB, R24, gsb0 ;  /* 0x41600000201879f0 */ /* 0x000fe20008001818 */
[----:B------:R-:W-:Y:S01]  /*9a40*/  UIADD3 UR32, UR10, 0xc00, URZ ;  /* 0x00000c000a207890 */ /* 0x000fe2000fffe03f */
[----:B------:R-:W-:Y:S01]  /*9a50*/  IMAD.U32 R120, RZ, RZ, UR7 ;  /* 0x00000007ff787e24 */ /* 0x000fe2000f8e00ff */
[----:B------:R-:W-:Y:S01]  /*9a60*/  UIADD3 UR34, UR11, 0x200, URZ ;  /* 0x000002000b227890 */ /* 0x000fe2000fffe03f */
[----:B------:R1:W-:Y:S01]  /*9a70*/  MUFU.EX2 R6, R90 ;  /* 0x0000005a00067308 */ /* 0x0003e20000000800 */
[----:B------:R-:W-:Y:S01]  /*9a80*/  UMOV UR33, 0xc0000010 ;  /* 0xc000001000217882 */ /* 0x000fe20000000000 */
[----:B------:R-:W-:Y:S01]  /*9a90*/  UMOV UR35, 0x80000020 ;  /* 0x8000002000237882 */ /* 0x000fe20000000000 */
[----:B------:R-:W-:Y:S01]  /*9aa0*/  @!P1 LEA R120, R120, UR37, 0x3 ;  /* 0x0000002578789c11 */ /* 0x000fe2000f8e18ff */
        /* <DEDUP_REMOVED lines=8> */
[--C-:B------:R-:W-:Y:S01]  /*9b30*/  FFMA.FTZ R75, R75, UR4, -R133.reuse ;  /* 0x000000044b4b7c23 */ /* 0x100fe20008010885 */
[----:B------:R-:W-:Y:S01]  /*9b40*/  FADD.FTZ R141, R99, R90 ;  /* 0x0000005a638d7221 */ /* 0x000fe20000010000 */
[C---:B------:R-:W-:Y:S01]  /*9b50*/  F2FP.BF16.F32.PACK_AB R90, R108.reuse, R99 ;  /* 0x000000636c5a723e */ /* 0x040fe200000010ff */
[----:B------:R-:W-:Y:S01]  /*9b60*/  FFMA.FTZ R99, R137, UR4, -R133 ;  /* 0x0000000489637c23 */ /* 0x000fe20008010885 */
[----:B------:R-:W1:Y:S01]  /*9b70*/  MUFU.EX2 R139, R139 ;  /* 0x0000008b008b7308 */ /* 0x000e620000000800 */
[----:B------:R-:W-:Y:S01]  /*9b80*/  FADD.FTZ R141, R108, R141 ;  /* 0x0000008d6c8d7221 */ /* 0x000fe20000010000 */
[----:B------:R-:W-:Y:S01]  /*9b90*/  @!P1 PRMT R120, RZ, 0x654, R120 ;  /* 0x00000654ff789816 */ /* 0x000fe20000000078 */
[----:B------:R-:W-:Y:S01]  /*9ba0*/  FFMA.FTZ R135, R135, UR4, -R133 ;  /* 0x0000000487877c23 */ /* 0x000fe20008010885 */
[----:B------:R-:W-:Y:S01]  /*9bb0*/  PLOP3.LUT P2, PT, PT, PT, UP0, 0x80, 0x0 ;  /* 0x000000000000781c */ /* 0x000fe20003f4f008 */
[----:B------:R-:W-:Y:S01]  /*9bc0*/  UIADD3 UR10, UR38, -0x1, URZ ;  /* 0xffffffff260a7890 */ /* 0x000fe2000fffe03f */
[----:B------:R-:W-:-:S02]  /*9bd0*/  UMOV UR7, UR36 ;  /* 0x0000002400077c82 */ /* 0x000fc40008000000 */
[----:B------:R-:W4:Y:S04]  /*9be0*/  MUFU.EX2 R12, R12 ;  /* 0x0000000c000c7308 */ /* 0x000f280000000800 */
[----:B------:R-:W-:-:S04]  /*9bf0*/  UMOV UR38, UR10 ;  /* 0x0000000a00267c82 */ /* 0x000fc80008000000 */
[----:B------:R-:W-:Y:S08]  /*9c00*/  MUFU.EX2 R140, R140 ;  /* 0x0000008c008c7308 */ /* 0x000ff00000000800 */
[----:B------:R-:W5:Y:S08]  /*9c10*/  MUFU.EX2 R93, R93 ;  /* 0x0000005d005d7308 */ /* 0x000f700000000800 */
[----:B------:R-:W5:Y:S08]  /*9c20*/  MUFU.EX2 R14, R14 ;  /* 0x0000000e000e7308 */ /* 0x000f700000000800 */
[----:B------:R-:W5:Y:S08]  /*9c30*/  MUFU.EX2 R13, R13 ;  /* 0x0000000d000d7308 */ /* 0x000f700000000800 */
[----:B------:R-:W-:Y:S08]  /*9c40*/  MUFU.EX2 R100, R100 ;  /* 0x0000006400647308 */ /* 0x000ff00000000800 */
[----:B------:R-:W5:Y:S08]  /*9c50*/  MUFU.EX2 R111, R111 ;  /* 0x0000006f006f7308 */ /* 0x000f700000000800 */
[----:B------:R-:W5:Y:S08]  /*9c60*/  MUFU.EX2 R80, R80 ;  /* 0x0000005000507308 */ /* 0x000f700000000800 */
[----:B------:R-:W-:Y:S08]  /*9c70*/  MUFU.EX2 R109, R109 ;  /* 0x0000006d006d7308 */ /* 0x000ff00000000800 */
[----:B------:R-:W5:Y:S01]  /*9c80*/  MUFU.EX2 R81, R81 ;  /* 0x0000005100517308 */ /* 0x000f620000000800 */
[----:B------:R-:W-:-:S02]  /*9c90*/  WARPGROUP.DEPBAR.LE gsb0, 0x0 ;  /* 0x00008000000079c5 */ /* 0x000fc40000010000 */
[----:B------:R-:W-:-:S05]  /*9ca0*/  WARPGROUP.ARRIVE ;  /* 0x00000000000079c5 */ /* 0x000fca0000000000 */
[----:B------:R-:W-:Y:S01]  /*9cb0*/  MUFU.EX2 R112, R112 ;  /* 0x0000007000707308 */ /* 0x000fe20000000800 */
[----:B------:R-:W-:Y:S07]  /*9cc0*/  HGMMA.64x96x16.F32.BF16 R24, gdesc[UR32].tnspB, R24, gsb0 ;  /* 0x41600000201879f0 */ /* 0x000fee0008001818 */
[----:B------:R5:W-:Y:S08]  /*9cd0*/  MUFU.EX2 R3, R107 ;  /* 0x0000006b00037308 */ /* 0x000bf00000000800 */
[----:B------:R-:W5:Y:S08]  /*9ce0*/  MUFU.EX2 R84, R84 ;  /* 0x0000005400547308 */ /* 0x000f700000000800 */
[----:B------:R-:W5:Y:S08]  /*9cf0*/  MUFU.EX2 R113, R113 ;  /* 0x0000007100717308 */ /* 0x000f700000000800 */
[----:B------:R-:W5:Y:S08]  /*9d00*/  MUFU.EX2 R116, R116 ;  /* 0x0000007400747308 */ /* 0x000f700000000800 */
[----:B------:R-:W-:Y:S08]  /*9d10*/  MUFU.EX2 R115, R115 ;  /* 0x0000007300737308 */ /* 0x000ff00000000800 */
[----:B------:R-:W5:Y:S08]  /*9d20*/  MUFU.EX2 R85, R85 ;  /* 0x0000005500557308 */ /* 0x000f700000000800 */
[----:B------:R-:W5:Y:S08]  /*9d30*/  MUFU.EX2 R20, R20 ;  /* 0x0000001400147308 */ /* 0x000f700000000800 */
[----:B------:R-:W-:Y:S08]  /*9d40*/  MUFU.EX2 R104, R104 ;  /* 0x0000006800687308 */ /* 0x000ff00000000800 */
[----:B------:R-:W5:Y:S08]  /*9d50*/  MUFU.EX2 R72, R72 ;  /* 0x0000004800487308 */ /* 0x000f700000000800 */
[----:B------:R-:W-:Y:S08]  /*9d60*/  MUFU.EX2 R105, R105 ;  /* 0x0000006900697308 */ /* 0x000ff00000000800 */
[----:B------:R-:W5:Y:S08]  /*9d70*/  MUFU.EX2 R73, R73 ;  /* 0x0000004900497308 */ /* 0x000f700000000800 */
[----:B------:R-:W-:Y:S01]  /*9d80*/  MUFU.EX2 R106, R106 ;  /* 0x0000006a006a7308 */ /* 0x000fe20000000800 */
[----:B------:R-:W-:-:S02]  /*9d90*/  WARPGROUP.DEPBAR.LE gsb0, 0x0 ;  /* 0x00008000000079c5 */ /* 0x000fc40000010000 */
[----:B------:R0:W-:Y:S06]  /*9da0*/  BAR.ARV R8, 0x100 ;  /* 0x000400080000751d */ /* 0x0001ec0000002000 */
[----:B------:R1:W-:Y:S01]  /*9db0*/  @!P1 SYNCS.ARRIVE.TRANS64.RED.A1T0 RZ, [R10+URZ], RZ ;  /* 0x000000ff0aff99a7 */ /* 0x0003e2000810043f */
[----:B------:R-:W5:Y:S01]  /*9dc0*/  MUFU.EX2 R76, R76 ;  /* 0x0000004c004c7308 */ /* 0x000f620000000800 */
[----:B0-----:R-:W-:Y:S01]  /*9dd0*/  FADD.FTZ R8, R132, R117 ;  /* 0x0000007584087221 */ /* 0x001fe20000010000 */
[-C--:B------:R-:W-:Y:S01]  /*9de0*/  FMUL.FTZ R26, R26, R4.reuse ;  /* 0x000000041a1a7220 */ /* 0x080fe20000410000 */
[-C--:B------:R-:W-:Y:S01]  /*9df0*/  FMUL.FTZ R27, R27, R4.reuse ;  /* 0x000000041b1b7220 */ /* 0x080fe20000410000 */
[-C--:B------:R-:W-:Y:S01]  /*9e00*/  FMUL.FTZ R30, R30, R4.reuse ;  /* 0x000000041e1e7220 */ /* 0x080fe20000410000 */
[----:B--2---:R-:W-:Y:S01]  /*9e10*/  FADD.FTZ R8, R91, R8 ;  /* 0x000000085b087221 */ /* 0x004fe20000010000 */
[----:B---3--:R-:W-:Y:S01]  /*9e20*/  F2FP.BF16.F32.PACK_AB R91, R9, R91 ;  /* 0x0000005b095b723e */ /* 0x008fe200000010ff */
[----:B-1----:R-:W-:Y:S01]  /*9e30*/  FADD.FTZ R10, R92, R141 ;  /* 0x0000008d5c0a7221 */ /* 0x002fe20000010000 */
[----:B------:R-:W0:Y:S01]  /*9e40*/  MUFU.EX2 R0, R0 ;  /* 0x0000000000007308 */ /* 0x000e220000000800 */
[----:B------:R1:W-:Y:S01]  /*9e50*/  @!P1 SYNCS.ARRIVE.TRANS64.RED.A1T0 RZ, [R120+URZ], RZ ;  /* 0x000000ff78ff99a7 */ /* 0x0003e2000810043f */
[----:B------:R-:W-:Y:S01]  /*9e60*/  FMUL.FTZ R31, R31, R4 ;  /* 0x000000041f1f7220 */ /* 0x000fe20000410000 */
[----:B------:R-:W-:Y:S01]  /*9e70*/  FADD.FTZ R110, R101, R10 ;  /* 0x0000000a656e7221 */ /* 0x000fe20000010000 */
[----:B------:R-:W-:Y:S01]  /*9e80*/  FADD.FTZ R10, R9, R8 ;  /* 0x00000008090a7221 */ /* 0x000fe20000010000 */
[----:B------:R-:W-:Y:S01]  /*9e90*/  F2FP.BF16.F32.PACK_AB R8, R101, R92 ;  /* 0x0000005c6508723e */ /* 0x000fe200000010ff */
[----:B------:R-:W-:Y:S01]  /*9ea0*/  FFMA.FTZ R92, R86, UR4, -R133 ;  /* 0x00000004565c7c23 */ /* 0x000fe20008010885 */
[----:B------:R-:W-:Y:S01]  /*9eb0*/  FADD.FTZ R110, R89, R110 ;  /* 0x0000006e596e7221 */ /* 0x000fe20000010000 */
[----:B------:R-:W-:Y:S01]  /*9ec0*/  FADD.FTZ R101, R139, R10 ;  /* 0x0000000a8b657221 */ /* 0x000fe20000010000 */
[C---:B------:R-:W-:Y:S01]  /*9ed0*/  F2FP.BF16.F32.PACK_AB R10, R11.reuse, R89 ;  /* 0x000000590b0a723e */ /* 0x040fe200000010ff */
[----:B------:R-:W-:Y:S01]  /*9ee0*/  MUFU.EX2 R99, R99 ;  /* 0x0000006300637308 */ /* 0x000fe20000000800 */
[----:B------:R-:W-:Y:S01]  /*9ef0*/  FADD.FTZ R110, R11, R110 ;  /* 0x0000006e0b6e7221 */ /* 0x000fe20000010000 */
[C---:B----4-:R-:W-:Y:S01]  /*9f00*/  FADD.FTZ R101, R12.reuse, R101 ;  /* 0x000000650c657221 */ /* 0x050fe20000010000 */
[----:B------:R-:W-:Y:S01]  /*9f10*/  F2FP.BF16.F32.PACK_AB R9, R12, R139 ;  /* 0x0000008b0c09723e */ /* 0x000fe200000010ff */
[----:B------:R-:W-:Y:S01]  /*9f20*/  FMUL.FTZ R34, R34, R4 ;  /* 0x0000000422227220 */ /* 0x000fe20000410000 */
[----:B-----5:R-:W-:Y:S01]  /*9f30*/  FADD.FTZ R110, R93, R110 ;  /* 0x0000006e5d6e7221 */ /* 0x020fe20000010000 */
[----:B------:R-:W-:Y:S01]  /*9f40*/  FADD.FTZ R11, R140, R101 ;  /* 0x000000658c0b7221 */ /* 0x000fe20000010000 */
[----:B------:R-:W-:Y:S01]  /*9f50*/  F2FP.BF16.F32.PACK_AB R89, R132, R7 ;  /* 0x000000078459723e */ /* 0x000fe200000010ff */
[----:B------:R-:W2:Y:S01]  /*9f60*/  MUFU.EX2 R121, R121 ;  /* 0x0000007900797308 */ /* 0x000ea20000000800 */
[----:B------:R-:W-:Y:S01]  /*9f70*/  FADD.FTZ R110, R15, R110 ;  /* 0x0000006e0f6e7221 */ /* 0x000fe20000010000 */
[C---:B------:R-:W-:Y:S01]  /*9f80*/  FADD.FTZ R12, R14.reuse, R11 ;  /* 0x0000000b0e0c7221 */ /* 0x040fe20000010000 */
[----:B------:R-:W-:Y:S01]  /*9f90*/  F2FP.BF16.F32.PACK_AB R11, R14, R140 ;  /* 0x0000008c0e0b723e */ /* 0x000fe200000010ff */
[----:B------:R-:W-:Y:S01]  /*9fa0*/  STSM.16.M88.4 [R2+0x24300], R88 ;  /* 0x0243005802007844 */ /* 0x000fe20000000200 */
[----:B------:R-:W-:Y:S01]  /*9fb0*/  FADD.FTZ R110, R21, R110 ;  /* 0x0000006e156e7221 */ /* 0x000fe20000010000 */
[----:B------:R-:W-:Y:S01]  /*9fc0*/  FADD.FTZ R107, R13, R12 ;  /* 0x0000000c0d6b7221 */ /* 0x000fe20000010000 */
[----:B------:R-:W-:Y:S01]  /*9fd0*/  FFMA.FTZ R12, R95, UR4, -R133 ;  /* 0x000000045f0c7c23 */ /* 0x000fe20008010885 */
[----:B------:R3:W-:Y:S01]  /*9fe0*/  STSM.16.M88.4 [R2+0x25b00], R8 ;  /* 0x025b000802007844 */ /* 0x0007e20000000200 */
[----:B------:R-:W-:Y:S01]  /*9ff0*/  FADD.FTZ R95, R111, R110 ;  /* 0x0000006e6f5f7221 */ /* 0x000fe20000010000 */
[----:B------:R-:W-:Y:S01]  /*a000*/  FADD.FTZ R107, R100, R107 ;  /* 0x0000006b646b7221 */ /* 0x000fe20000010000 */
[----:B------:R-:W-:Y:S01]  /*a010*/  FFMA.FTZ R101, R102, UR4, -R133 ;  /* 0x0000000466657c23 */ /* 0x000fe20008010885 */
[----:B------:R4:W-:Y:S01]  /*a020*/  MUFU.EX2 R7, R103 ;  /* 0x0000006700077308 */ /* 0x0009e20000000800 */
[----:B------:R-:W-:Y:S01]  /*a030*/  FADD.FTZ R108, R114, R95 ;  /* 0x0000005f726c7221 */ /* 0x000fe20000010000 */
[----:B------:R-:W-:Y:S01]  /*a040*/  FADD.FTZ R14, R80, R107 ;  /* 0x0000006b500e7221 */ /* 0x000fe20000010000 */
[--C-:B------:R-:W-:Y:S01]  /*a050*/  FFMA.FTZ R95, R87, UR4, -R133.reuse ;  /* 0x00000004575f7c23 */ /* 0x100fe20008010885 */
[----:B------:R-:W-:Y:S01]  /*a060*/  FFMA.FTZ R102, R83, UR4, -R133 ;  /* 0x0000000453667c23 */ /* 0x000fe20008010885 */
[----:B------:R-:W-:Y:S01]  /*a070*/  FADD.FTZ R107, R81, R108 ;  /* 0x0000006c516b7221 */ /* 0x000fe20000010000 */
[----:B------:R-:W-:Y:S01]  /*a080*/  FADD.FTZ R87, R109, R14 ;  /* 0x0000000e6d577221 */ /* 0x000fe20000010000 */
[----:B------:R-:W-:Y:S01]  /*a090*/  FMUL.FTZ R35, R35, R4 ;  /* 0x0000000423237220 */ /* 0x000fe20000410000 */
[----:B------:R-:W5:Y:S01]  /*a0a0*/  MUFU.EX2 R122, R122 ;  /* 0x0000007a007a7308 */ /* 0x000f620000000800 */
[----:B------:R-:W-:Y:S01]  /*a0b0*/  FADD.FTZ R107, R84, R107 ;  /* 0x0000006b546b7221 */ /* 0x000fe20000010000 */
[----:B------:R-:W-:Y:S01]  /*a0c0*/  FADD.FTZ R14, R112, R87 ;  /* 0x00000057700e7221 */ /* 0x000fe20000010000 */
[----:B----4-:R-:W-:Y:S01]  /*a0d0*/  FFMA.FTZ R103, R82, UR4, -R133 ;  /* 0x0000000452677c23 */ /* 0x010fe20008010885 */
[----:B---3--:R-:W-:Y:S01]  /*a0e0*/  F2FP.BF16.F32.PACK_AB R10, R111, R21 ;  /* 0x000000156f0a723e */ /* 0x008fe200000010ff */
[----:B------:R-:W-:Y:S01]  /*a0f0*/  FADD.FTZ R108, R96, R107 ;  /* 0x0000006b606c7221 */ /* 0x000fe20000010000 */
[----:B------:R-:W-:Y:S01]  /*a100*/  FADD.FTZ R87, R113, R14 ;  /* 0x0000000e71577221 */ /* 0x000fe20000010000 */
[----:B------:R-:W-:Y:S01]  /*a110*/  F2FP.BF16.F32.PACK_AB R8, R15, R93 ;  /* 0x0000005d0f08723e */ /* 0x000fe200000010ff */
[----:B------:R3:W-:Y:S01]  /*a120*/  MUFU.EX2 R86, R12 ;  /* 0x0000000c00567308 */ /* 0x0007e20000000800 */
[----:B------:R-:W-:Y:S01]  /*a130*/  FADD.FTZ R108, R97, R108 ;  /* 0x0000006c616c7221 */ /* 0x000fe20000010000 */
[----:B------:R-:W-:Y:S01]  /*a140*/  FADD.FTZ R14, R116, R87 ;  /* 0x00000057740e7221 */ /* 0x000fe20000010000 */
[----:B------:R-:W-:Y:S01]  /*a150*/  F2FP.BF16.F32.PACK_AB R11, R109, R80 ;  /* 0x000000506d0b723e */ /* 0x000fe200000010ff */
[----:B------:R-:W-:Y:S01]  /*a160*/  FFMA.FTZ R133, R138, UR4, -R133 ;  /* 0x000000048a857c23 */ /* 0x000fe20008010885 */
[----:B------:R-:W-:Y:S01]  /*a170*/  FADD.FTZ R117, R85, R108 ;  /* 0x0000006c55757221 */ /* 0x000fe20000010000 */
[----:B------:R-:W-:Y:S01]  /*a180*/  FADD.FTZ R107, R115, R14 ;  /* 0x0000000e736b7221 */ /* 0x000fe20000010000 */
[----:B------:R-:W-:Y:S01]  /*a190*/  F2FP.BF16.F32.PACK_AB R14, R96, R84 ;  /* 0x00000054600e723e */ /* 0x000fe200000010ff */
[----:B------:R-:W-:Y:S01]  /*a1a0*/  MUFU.EX2 R101, R101 ;  /* 0x0000006500657308 */ /* 0x000fe20000000800 */
[----:B------:R-:W-:Y:S01]  /*a1b0*/  FADD.FTZ R117, R94, R117 ;  /* 0x000000755e757221 */ /* 0x000fe20000010000 */
[----:B------:R-:W-:Y:S01]  /*a1c0*/  FADD.FTZ R107, R20, R107 ;  /* 0x0000006b146b7221 */ /* 0x000fe20000010000 */
[----:B---3--:R-:W-:Y:S01]  /*a1d0*/  F2FP.BF16.F32.PACK_AB R12, R81, R114 ;  /* 0x00000072510c723e */ /* 0x008fe200000010ff */
[----:B------:R-:W-:Y:S01]  /*a1e0*/  FMUL.FTZ R38, R38, R4 ;  /* 0x0000000426267220 */ /* 0x000fe20000410000 */
[----:B------:R-:W-:Y:S01]  /*a1f0*/  FADD.FTZ R88, R72, R117 ;  /* 0x0000007548587221 */ /* 0x000fe20000010000 */
[----:B------:R-:W-:Y:S01]  /*a200*/  FADD.FTZ R108, R104, R107 ;  /* 0x0000006b686c7221 */ /* 0x000fe20000010000 */
[----:B------:R-:W-:Y:S01]  /*a210*/  F2FP.BF16.F32.PACK_AB R9, R100, R13 ;  /* 0x0000000d6409723e */ /* 0x000fe200000010ff */
[----:B------:R-:W3:Y:S01]  /*a220*/  MUFU.EX2 R123, R123 ;  /* 0x0000007b007b7308 */ /* 0x000ee20000000800 */
[----:B------:R-:W-:Y:S01]  /*a230*/  FADD.FTZ R21, R73, R88 ;  /* 0x0000005849157221 */ /* 0x000fe20000010000 */
[----:B------:R-:W-:Y:S01]  /*a240*/  FADD.FTZ R108, R105, R108 ;  /* 0x0000006c696c7221 */ /* 0x000fe20000010000 */
[----:B------:R-:W-:Y:S01]  /*a250*/  F2FP.BF16.F32.PACK_AB R94, R72, R94 ;  /* 0x0000005e485e723e */ /* 0x000fe200000010ff */
[----:B------:R4:W-:Y:S01]  /*a260*/  STSM.16.M88.4 [R2+0x27300], R8 ;  /* 0x0273000802007844 */ /* 0x0009e20000000200 */
[----:B------:R-:W-:Y:S01]  /*a270*/  FADD.FTZ R89, R98, R21 ;  /* 0x0000001562597221 */ /* 0x000fe20000010000 */
[----:B------:R-:W-:Y:S01]  /*a280*/  FADD.FTZ R15, R3, R108 ;  /* 0x0000006c030f7221 */ /* 0x000fe20000010000 */
[----:B------:R-:W-:Y:S01]  /*a290*/  F2FP.BF16.F32.PACK_AB R13, R113, R112 ;  /* 0x00000070710d723e */ /* 0x000fe200000010ff */
[----:B------:R-:W1:Y:S01]  /*a2a0*/  MUFU.EX2 R82, R118 ;  /* 0x0000007600527308 */ /* 0x000e620000000800 */
[----:B------:R-:W-:Y:S01]  /*a2b0*/  FADD.FTZ R80, R76, R89 ;  /* 0x000000594c507221 */ /* 0x000fe20000010000 */
[----:B------:R-:W-:Y:S01]  /*a2c0*/  FADD.FTZ R81, R106, R15 ;  /* 0x0000000f6a517221 */ /* 0x000fe20000010000 */
[----:B------:R-:W-:Y:S01]  /*a2d0*/  F2FP.BF16.F32.PACK_AB R15, R115, R116 ;  /* 0x00000074730f723e */ /* 0x000fe200000010ff */
[----:B------:R-:W-:Y:S01]  /*a2e0*/  FMUL.FTZ R39, R39, R4 ;  /* 0x0000000427277220 */ /* 0x000fe20000410000 */
[----:B------:R-:W-:Y:S01]  /*a2f0*/  FADD.FTZ R88, R79, R80 ;  /* 0x000000504f587221 */ /* 0x000fe20000010000 */
[----:B0-----:R-:W-:Y:S01]  /*a300*/  FADD.FTZ R84, R0, R81 ;  /* 0x0000005100547221 */ /* 0x001fe20000010000 */
[----:B------:R-:W-:Y:S01]  /*a310*/  F2FP.BF16.F32.PACK_AB R93, R104, R20 ;  /* 0x00000014685d723e */ /* 0x000fe200000010ff */
[----:B------:R-:W0:Y:S01]  /*a320*/  MUFU.EX2 R127, R127 ;  /* 0x0000007f007f7308 */ /* 0x000e220000000800 */
[----:B--2---:R-:W-:Y:S01]  /*a330*/  FADD.FTZ R81, R121, R88 ;  /* 0x0000005879517221 */ /* 0x004fe20000010000 */
[----:B------:R-:W-:Y:S01]  /*a340*/  FADD.FTZ R84, R99, R84 ;  /* 0x0000005463547221 */ /* 0x000fe20000010000 */
[----:B------:R1:W-:Y:S01]  /*a350*/  STSM.16.M88.4 [R2+0x28b00], R12 ;  /* 0x028b000c02007844 */ /* 0x0003e20000000200 */
[----:B----4-:R-:W-:Y:S01]  /*a360*/  F2FP.BF16.F32.PACK_AB R8, R98, R73 ;  /* 0x000000496208723e */ /* 0x010fe200000010ff */
[----:B-----5:R-:W-:Y:S01]  /*a370*/  FADD.FTZ R72, R122, R81 ;  /* 0x000000517a487221 */ /* 0x020fe20000010000 */
[----:B------:R-:W-:Y:S01]  /*a380*/  FADD.FTZ R84, R7, R84 ;  /* 0x0000005407547221 */ /* 0x000fe20000010000 */
[----:B------:R-:W-:Y:S01]  /*a390*/  F2FP.BF16.F32.PACK_AB R10, R79, R76 ;  /* 0x0000004c4f0a723e */ /* 0x000fe200000010ff */
[----:B------:R-:W2:Y:S01]  /*a3a0*/  MUFU.EX2 R83, R119 ;  /* 0x0000007700537308 */ /* 0x000ea20000000800 */
[----:B---3--:R-:W-:Y:S01]  /*a3b0*/  FADD.FTZ R72, R123, R72 ;  /* 0x000000487b487221 */ /* 0x008fe20000010000 */
[----:B------:R-:W-:Y:S01]  /*a3c0*/  FADD.FTZ R9, R101, R84 ;  /* 0x0000005465097221 */ /* 0x000fe20000010000 */
[----:B------:R-:W-:Y:S01]  /*a3d0*/  F2FP.BF16.F32.PACK_AB R11, R7, R99 ;  /* 0x00000063070b723e */ /* 0x000fe200000010ff */
[-C--:B------:R-:W-:Y:S01]  /*a3e0*/  FMUL.FTZ R42, R42, R4.reuse ;  /* 0x000000042a2a7220 */ /* 0x080fe20000410000 */
[-C--:B------:R-:W-:Y:S01]  /*a3f0*/  FMUL.FTZ R43, R43, R4.reuse ;  /* 0x000000042b2b7220 */ /* 0x080fe20000410000 */
[-C--:B------:R-:W-:Y:S01]  /*a400*/  FMUL.FTZ R46, R46, R4.reuse ;  /* 0x000000042e2e7220 */ /* 0x080fe20000410000 */
[-C--:B------:R-:W-:Y:S01]  /*a410*/  FMUL.FTZ R47, R47, R4.reuse ;  /* 0x000000042f2f7220 */ /* 0x080fe20000410000 */
[----:B------:R-:W3:Y:S01]  /*a420*/  MUFU.EX2 R124, R124 ;  /* 0x0000007c007c7308 */ /* 0x000ee20000000800 */
[-C--:B------:R-:W-:Y:S01]  /*a430*/  FMUL.FTZ R50, R50, R4.reuse ;  /* 0x0000000432327220 */ /* 0x080fe20000410000 */
[-C--:B------:R-:W-:Y:S01]  /*a440*/  FMUL.FTZ R51, R51, R4.reuse ;  /* 0x0000000433337220 */ /* 0x080fe20000410000 */
[----:B-1----:R-:W-:Y:S01]  /*a450*/  FADD.FTZ R12, R82, R9 ;  /* 0x00000009520c7221 */ /* 0x002fe20000010000 */
[----:B0-----:R-:W-:Y:S01]  /*a460*/  FADD.FTZ R9, R127, R72 ;  /* 0x000000487f097221 */ /* 0x001fe20000010000 */
[-C--:B------:R-:W-:Y:S01]  /*a470*/  FMUL.FTZ R54, R54, R4.reuse ;  /* 0x0000000436367220 */ /* 0x080fe20000410000 */
[-C--:B------:R-:W-:Y:S01]  /*a480*/  FMUL.FTZ R55, R55, R4.reuse ;  /* 0x0000000437377220 */ /* 0x080fe20000410000 */
[-C--:B------:R-:W-:Y:S01]  /*a490*/  FMUL.FTZ R58, R58, R4.reuse ;  /* 0x000000043a3a7220 */ /* 0x080fe20000410000 */
[----:B------:R-:W0:Y:S01]  /*a4a0*/  MUFU.EX2 R87, R103 ;  /* 0x0000006700577308 */ /* 0x000e220000000800 */
[-C--:B------:R-:W-:Y:S01]  /*a4b0*/  FMUL.FTZ R59, R59, R4.reuse ;  /* 0x000000043b3b7220 */ /* 0x080fe20000410000 */
[-C--:B------:R-:W-:Y:S01]  /*a4c0*/  FMUL.FTZ R62, R62, R4.reuse ;  /* 0x000000043e3e7220 */ /* 0x080fe20000410000 */
[-C--:B------:R-:W-:Y:S01]  /*a4d0*/  FMUL.FTZ R63, R63, R4.reuse ;  /* 0x000000043f3f7220 */ /* 0x080fe20000410000 */
[-C--:B------:R-:W-:Y:S01]  /*a4e0*/  FMUL.FTZ R66, R66, R4.reuse ;  /* 0x0000000442427220 */ /* 0x080fe20000410000 */
[-C--:B------:R-:W-:Y:S01]  /*a4f0*/  FMUL.FTZ R67, R67, R4.reuse ;  /* 0x0000000443437220 */ /* 0x080fe20000410000 */
[-C--:B------:R-:W-:Y:S01]  /*a500*/  FMUL.FTZ R70, R70, R4.reuse ;  /* 0x0000000446467220 */ /* 0x080fe20000410000 */
[----:B------:R-:W-:Y:S01]  /*a510*/  FMUL.FTZ R71, R71, R4 ;  /* 0x0000000447477220 */ /* 0x000fe20000410000 */
[----:B------:R-:W1:Y:S01]  /*a520*/  MUFU.EX2 R102, R102 ;  /* 0x0000006600667308 */ /* 0x000e620000000800 */
[-C--:B------:R-:W-:Y:S01]  /*a530*/  FMUL.FTZ R24, R24, R78.reuse ;  /* 0x0000004e18187220 */ /* 0x080fe20000410000 */
[-C--:B------:R-:W-:Y:S01]  /*a540*/  FMUL.FTZ R25, R25, R78.reuse ;  /* 0x0000004e19197220 */ /* 0x080fe20000410000 */
[-C--:B------:R-:W-:Y:S01]  /*a550*/  FMUL.FTZ R28, R28, R78.reuse ;  /* 0x0000004e1c1c7220 */ /* 0x080fe20000410000 */
[-C--:B------:R-:W-:Y:S01]  /*a560*/  FMUL.FTZ R29, R29, R78.reuse ;  /* 0x0000004e1d1d7220 */ /* 0x080fe20000410000 */
[-C--:B------:R-:W-:Y:S01]  /*a570*/  FMUL.FTZ R32, R32, R78.reuse ;  /* 0x0000004e20207220 */ /* 0x080fe20000410000 */
[-C--:B------:R-:W-:Y:S01]  /*a580*/  FMUL.FTZ R33, R33, R78.reuse ;  /* 0x0000004e21217220 */ /* 0x080fe20000410000 */
[-C--:B------:R-:W-:Y:S01]  /*a590*/  FMUL.FTZ R36, R36, R78.reuse ;  /* 0x0000004e24247220 */ /* 0x080fe20000410000 */
[----:B------:R4:W-:Y:S01]  /*a5a0*/  MUFU.EX2 R80, R95 ;  /* 0x0000005f00507308 */ /* 0x0009e20000000800 */
[-C--:B------:R-:W-:Y:S01]  /*a5b0*/  FMUL.FTZ R37, R37, R78.reuse ;  /* 0x0000004e25257220 */ /* 0x080fe20000410000 */
[-C--:B------:R-:W-:Y:S01]  /*a5c0*/  FMUL.FTZ R40, R40, R78.reuse ;  /* 0x0000004e28287220 */ /* 0x080fe20000410000 */
[-C--:B------:R-:W-:Y:S01]  /*a5d0*/  FMUL.FTZ R41, R41, R78.reuse ;  /* 0x0000004e29297220 */ /* 0x080fe20000410000 */
[-C--:B------:R-:W-:Y:S01]  /*a5e0*/  FMUL.FTZ R44, R44, R78.reuse ;  /* 0x0000004e2c2c7220 */ /* 0x080fe20000410000 */
[-C--:B------:R-:W-:Y:S01]  /*a5f0*/  FMUL.FTZ R45, R45, R78.reuse ;  /* 0x0000004e2d2d7220 */ /* 0x080fe20000410000 */
[-C--:B------:R-:W-:Y:S01]  /*a600*/  FMUL.FTZ R48, R48, R78.reuse ;  /* 0x0000004e30307220 */ /* 0x080fe20000410000 */
[----:B------:R-:W-:Y:S01]  /*a610*/  FMUL.FTZ R49, R49, R78 ;  /* 0x0000004e31317220 */ /* 0x000fe20000410000 */
[----:B------:R5:W1:Y:S01]  /*a620*/  MUFU.EX2 R21, R92 ;  /* 0x0000005c00157308 */ /* 0x000a620000000800 */
[----:B----4-:R-:W-:Y:S01]  /*a630*/  F2FP.BF16.F32.PACK_AB R95, R3, R105 ;  /* 0x00000069035f723e */ /* 0x010fe200000010ff */
[----:B--2---:R-:W-:Y:S01]  /*a640*/  FADD.FTZ R3, R83, R12 ;  /* 0x0000000c53037221 */ /* 0x004fe20000010000 */
[----:B---3--:R-:W-:Y:S01]  /*a650*/  FADD.FTZ R12, R124, R9 ;  /* 0x000000097c0c7221 */ /* 0x008fe20000010000 */
[----:B------:R-:W-:Y:S01]  /*a660*/  F2FP.BF16.F32.PACK_AB R9, R0, R106 ;  /* 0x0000006a0009723e */ /* 0x000fe200000010ff */
[-C--:B------:R-:W-:Y:S01]  /*a670*/  FMUL.FTZ R52, R52, R78.reuse ;  /* 0x0000004e34347220 */ /* 0x080fe20000410000 */
[----:B------:R-:W-:Y:S01]  /*a680*/  FADD.FTZ R0, R86, R3 ;  /* 0x0000000356007221 */ /* 0x000fe20000010000 */
[-C--:B------:R-:W-:Y:S01]  /*a690*/  FMUL.FTZ R53, R53, R78.reuse ;  /* 0x0000004e35357220 */ /* 0x080fe20000410000 */
[----:B------:R-:W2:Y:S01]  /*a6a0*/  MUFU.EX2 R125, R125 ;  /* 0x0000007d007d7308 */ /* 0x000ea20000000800 */
[----:B-----5:R-:W-:Y:S01]  /*a6b0*/  F2FP.BF16.F32.PACK_AB R92, R85, R97 ;  /* 0x00000061555c723e */ /* 0x020fe200000010ff */
[----:B0-----:R-:W-:Y:S01]  /*a6c0*/  FADD.FTZ R3, R87, R0 ;  /* 0x0000000057037221 */ /* 0x001fe20000010000 */
[-C--:B------:R-:W-:Y:S01]  /*a6d0*/  FMUL.FTZ R56, R56, R78.reuse ;  /* 0x0000004e38387220 */ /* 0x080fe20000410000 */
[-C--:B------:R-:W-:Y:S01]  /*a6e0*/  FMUL.FTZ R57, R57, R78.reuse ;  /* 0x0000004e39397220 */ /* 0x080fe20000410000 */
[-C--:B------:R-:W-:Y:S01]  /*a6f0*/  FMUL.FTZ R60, R60, R78.reuse ;  /* 0x0000004e3c3c7220 */ /* 0x080fe20000410000 */
[----:B-1----:R-:W-:Y:S01]  /*a700*/  FADD.FTZ R0, R102, R3 ;  /* 0x0000000366007221 */ /* 0x002fe20000010000 */
[----:B------:R-:W-:Y:S01]  /*a710*/  STSM.16.M88.4 [R2+0x2a300], R92 ;  /* 0x02a3005c02007844 */ /* 0x000fe20000000200 */
[----:B------:R-:W0:Y:S01]  /*a720*/  MUFU.EX2 R77, R77 ;  /* 0x0000004d004d7308 */ /* 0x000e220000000800 */
[-C--:B------:R-:W-:Y:S01]  /*a730*/  FMUL.FTZ R61, R61, R78.reuse ;  /* 0x0000004e3d3d7220 */ /* 0x080fe20000410000 */
[----:B------:R-:W-:Y:S01]  /*a740*/  FADD.FTZ R3, R21, R0 ;  /* 0x0000000015037221 */ /* 0x000fe20000010000 */
[----:B------:R1:W-:Y:S01]  /*a750*/  STSM.16.M88.4 [R2+0x2bb00], R8 ;  /* 0x02bb000802007844 */ /* 0x0003e20000000200 */
[-C--:B------:R-:W-:Y:S01]  /*a760*/  FMUL.FTZ R64, R64, R78.reuse ;  /* 0x0000004e40407220 */ /* 0x080fe20000410000 */
[-C--:B------:R-:W-:Y:S01]  /*a770*/  FMUL.FTZ R65, R65, R78.reuse ;  /* 0x0000004e41417220 */ /* 0x080fe20000410000 */
[----:B------:R-:W-:Y:S01]  /*a780*/  FADD.FTZ R3, R80, R3 ;  /* 0x0000000350037221 */ /* 0x000fe20000010000 */
[----:B------:R-:W-:Y:S01]  /*a790*/  FMUL.FTZ R68, R68, R78 ;  /* 0x0000004e44447220 */ /* 0x000fe20000410000 */
[----:B------:R-:W3:Y:S01]  /*a7a0*/  MUFU.EX2 R134, R134 ;  /* 0x0000008600867308 */ /* 0x000ee20000000800 */
[C---:B--2---:R-:W-:Y:S01]  /*a7b0*/  FADD.FTZ R12, R125.reuse, R12 ;  /* 0x0000000c7d0c7221 */ /* 0x044fe20000010000 */
[----:B------:R-:W-:Y:S01]  /*a7c0*/  F2FP.BF16.F32.PACK_AB R124, R125, R124 ;  /* 0x0000007c7d7c723e */ /* 0x000fe200000010ff */
[----:B------:R-:W-:Y:S01]  /*a7d0*/  FMUL.FTZ R69, R69, R78 ;  /* 0x0000004e45457220 */ /* 0x000fe20000410000 */
[----:B------:R-:W-:-:S02]  /*a7e0*/  F2FP.BF16.F32.PACK_AB R125, R102, R87 ;  /* 0x00000057667d723e */ /* 0x000fc400000010ff */
[----:B------:R-:W-:Y:S02]  /*a7f0*/  MOV R4, R130 ;  /* 0x0000008200047202 */ /* 0x000fe40000000f00 */
[----:B------:R-:W2:Y:S01]  /*a800*/  MUFU.EX2 R126, R126 ;  /* 0x0000007e007e7308 */ /* 0x000ea20000000800 */
[----:B0-----:R-:W-:Y:S01]  /*a810*/  FADD.FTZ R7, R77, R12 ;  /* 0x0000000c4d077221 */ /* 0x001fe20000010000 */
[----:B-1----:R-:W-:Y:S02]  /*a820*/  F2FP.BF16.F32.PACK_AB R8, R122, R121 ;  /* 0x000000797a08723e */ /* 0x002fe400000010ff */
[----:B------:R-:W-:Y:S02]  /*a830*/  F2FP.BF16.F32.PACK_AB R10, R127, R123 ;  /* 0x0000007b7f0a723e */ /* 0x000fe400000010ff */
[----:B------:R-:W-:Y:S02]  /*a840*/  F2FP.BF16.F32.PACK_AB R9, R82, R101 ;  /* 0x000000655209723e */ /* 0x000fe400000010ff */
[----:B------:R-:W0:Y:S01]  /*a850*/  MUFU.EX2 R13, R75 ;  /* 0x0000004b000d7308 */ /* 0x000e220000000800 */
[----:B---3--:R-:W-:Y:S01]  /*a860*/  FADD.FTZ R3, R134, R3 ;  /* 0x0000000386037221 */ /* 0x008fe20000010000 */
[----:B------:R-:W-:-:S02]  /*a870*/  F2FP.BF16.F32.PACK_AB R11, R86, R83 ;  /* 0x00000053560b723e */ /* 0x000fc400000010ff */
[----:B------:R-:W-:-:S03]  /*a880*/  F2FP.BF16.F32.PACK_AB R127, R80, R21 ;  /* 0x00000015507f723e */ /* 0x000fc600000010ff */
[----:B------:R1:W-:Y:S01]  /*a890*/  STSM.16.M88.4 [R2+0x2d300], R8 ;  /* 0x02d3000802007844 */ /* 0x0003e20000000200 */
[----:B------:R-:W3:Y:S01]  /*a8a0*/  MUFU.EX2 R128, R128 ;  /* 0x0000008000807308 */ /* 0x000ee20000000800 */
[C---:B--2---:R-:W-:Y:S01]  /*a8b0*/  FADD.FTZ R7, R126.reuse, R7 ;  /* 0x000000077e077221 */ /* 0x044fe20000010000 */
[----:B------:R-:W-:-:S05]  /*a8c0*/  F2FP.BF16.F32.PACK_AB R126, R126, R77 ;  /* 0x0000004d7e7e723e */ /* 0x000fca00000010ff */
[----:B------:R1:W-:Y:S01]  /*a8d0*/  STSM.16.M88.4 [R2+0x2eb00], R124 ;  /* 0x02eb007c02007844 */ /* 0x0003e20000000200 */
[----:B------:R-:W2:Y:S01]  /*a8e0*/  MUFU.EX2 R129, R129 ;  /* 0x0000008100817308 */ /* 0x000ea20000000800 */
[C---:B0-----:R-:W-:Y:S01]  /*a8f0*/  FADD.FTZ R3, R13.reuse, R3 ;  /* 0x000000030d037221 */ /* 0x041fe20000010000 */
[----:B------:R-:W-:-:S06]  /*a900*/  F2FP.BF16.F32.PACK_AB R13, R13, R134 ;  /* 0x000000860d0d723e */ /* 0x000fcc00000010ff */
[----:B------:R-:W0:Y:S01]  /*a910*/  MUFU.EX2 R131, R131 ;  /* 0x0000008300837308 */ /* 0x000e220000000800 */
[----:B---3--:R-:W-:-:S07]  /*a920*/  FADD.FTZ R0, R128, R7 ;  /* 0x0000000780007221 */ /* 0x008fce0000010000 */
[----:B------:R-:W3:Y:S01]  /*a930*/  MUFU.EX2 R20, R135 ;  /* 0x0000008700147308 */ /* 0x000ee20000000800 */
[C---:B--2---:R-:W-:Y:S01]  /*a940*/  F2FP.BF16.F32.PACK_AB R12, R129.reuse, R128 ;  /* 0x00000080810c723e */ /* 0x044fe200000010ff */
[----:B------:R-:W-:-:S06]  /*a950*/  FADD.FTZ R0, R129, R0 ;  /* 0x0000000081007221 */ /* 0x000fcc0000010000 */
[----:B------:R-:W2:Y:S01]  /*a960*/  MUFU.EX2 R133, R133 ;  /* 0x0000008500857308 */ /* 0x000ea20000000800 */
[----:B0-----:R-:W-:Y:S01]  /*a970*/  F2FP.BF16.F32.PACK_AB R14, R6, R131 ;  /* 0x00000083060e723e */ /* 0x001fe200000010ff */
[----:B------:R-:W-:Y:S01]  /*a980*/  FADD.FTZ R131, R131, R0 ;  /* 0x0000000083837221 */ /* 0x000fe20000010000 */
[----:B---3--:R-:W-:-:S03]  /*a990*/  FADD.FTZ R0, R20, R3 ;  /* 0x0000000314007221 */ /* 0x008fc60000010000 */
[----:B------:R-:W-:Y:S01]  /*a9a0*/  FADD.FTZ R3, R6, R131 ;  /* 0x0000008306037221 */ /* 0x000fe20000010000 */
[----:B------:R-:W-:Y:S01]  /*a9b0*/  IMAD.MOV.U32 R6, RZ, RZ, R74 ;  /* 0x000000ffff067224 */ /* 0x000fe200078e004a */
[C---:B--2---:R-:W-:Y:S01]  /*a9c0*/  F2FP.BF16.F32.PACK_AB R15, R133.reuse, R20 ;  /* 0x00000014850f723e */ /* 0x044fe200000010ff */
[----:B------:R-:W-:-:S04]  /*a9d0*/  FADD.FTZ R0, R133, R0 ;  /* 0x0000000085007221 */ /* 0x000fc80000010000 */
        /* <DEDUP_REMOVED lines=9> */
[----:B------:R-:W-:-:S05]  /*aa70*/  UMOV UR38, UR10 ;  /* 0x0000000a00267c82 */ /* 0x000fca0008000000 */
.L_x_9926:
[----:B------:R-:W-:-:S13]  /*aa80*/  ISETP.LE.AND P2, PT, RZ, UR38, PT ;  /* 0x00000026ff007c0c */ /* 0x000fda000bf43270 */
[----:B------:R-:W-:Y:S05]  /*aa90*/  @!P2 BRA `(.L_x_9936) ;  /* 0x000000400020a947 */ /* 0x000fea0003800000 */
[----:B------:R-:W-:Y:S01]  /*aaa0*/  IMAD.MOV.U32 R5, RZ, RZ, R130 ;  /* 0x000000ffff057224 */ /* 0x000fe200078e0082 */
[----:B------:R-:W-:Y:S01]  /*aab0*/  UMOV UR39, UR60 ;  /* 0x0000003c00277c82 */ /* 0x000fe20008000000 */
[----:B------:R-:W-:Y:S01]  /*aac0*/  IMAD.MOV.U32 R4, RZ, RZ, R74 ;  /* 0x000000ffff047224 */ /* 0x000fe200078e004a */
[----:B------:R-:W-:Y:S01]  /*aad0*/  UMOV UR7, UR36 ;  /* 0x0000002400077c82 */ /* 0x000fe20008000000 */
[----:B------:R-:W-:-:S05]  /*aae0*/  ULDC UR5, c[0x0][0x9d8] ;  /* 0x0002760000057ab9 */ /* 0x000fca0000000800 */
.L_x_9945:
[----:B------:R-:W-:Y:S01]  /*aaf0*/  R2UR UR4, R16 ;  /* 0x00000000100472ca */ /* 0x000fe200000e0000 */
[----:B------:R-:W-:-:S04]  /*ab00*/  UIADD3 UR36, UR7, 0x1, URZ ;  /* 0x0000000107247890 */ /* 0x000fc8000fffe03f */
[----:B------:R-:W-:-:S04]  /*ab10*/  UISETP.NE.AND UP0, UPT, UR36, 0x2, UPT ;  /* 0x000000022400788c */ /* 0x000fc8000bf05270 */
[----:B------:R-:W-:Y:S02]  /*ab20*/  USEL UR60, URZ, 0x1, UP0 ;  /* 0x000000013f3c7887 */ /* 0x000fe40008000000 */
[----:B------:R-:W-:Y:S02]  /*ab30*/  USEL UR36, UR36, URZ, UP0 ;  /* 0x0000003f24247287 */ /* 0x000fe40008000000 */
[----:B------:R-:W-:Y:S01]  /*ab40*/  ISETP.NE.AND P3, PT, RZ, UR4, PT ;  /* 0x00000004ff007c0c */ /* 0x000fe2000bf65270 */
[----:B------:R-:W-:-:S12]  /*ab50*/  ULOP3.LUT UR60, UR39, UR60, URZ, 0x3c, !UPT ;  /* 0x0000003c273c7292 */ /* 0x000fd8000f8e3c3f */
[----:B0-----:R-:W-:Y:S05]  /*ab60*/  @P3 BRA `(.L_x_9937) ;  /* 0x00000000002c3947 */ /* 0x001fea0003800000 */
[----:B------:R-:W-:Y:S05]  /*ab70*/  @!P0 BRA `(.L_x_9938) ;  /* 0x0000000000048947 */ /* 0x000fea0003800000 */
[----:B------:R-:W-:Y:S01]  /*ab80*/  BPT.TRAP 0x1 ;  /* 0x000000040000795c */ /* 0x000fe20000300000 */
.L_x_9938:
[----:B------:R-:W-:Y:S01]  /*ab90*/  ULEA UR4, UR36, UR37, 0x3 ;  /* 0x0000002524047291 */ /* 0x000fe2000f8e183f */
[----:B------:R-:W-:-:S05]  /*aba0*/  IMAD.U32 R6, RZ, RZ, UR60 ;  /* 0x0000003cff067e24 */ /* 0x000fca000f8e00ff */
[----:B------:R-:W-:-:S04]  /*abb0*/  SHF.L.U32 R6, R6, 0x1f, RZ ;  /* 0x0000001f06067819 */ /* 0x000fc800000006ff */
[----:B------:R0:W2:Y:S01]  /*abc0*/  SYNCS.PHASECHK.TRANS64.TRYWAIT P2, [UR4+0x31c30], R6 ;  /* 0x031c3006ff0075a7 */ /* 0x0000a20008040144 */
[----:B------:R-:W-:Y:S05]  /*abd0*/  @!P0 BRA `(.L_x_9939) ;  /* 0x0000000000048947 */ /* 0x000fea0003800000 */
[----:B------:R-:W-:Y:S01]  /*abe0*/  BPT.TRAP 0x1 ;  /* 0x000000040000795c */ /* 0x000fe20000300000 */
.L_x_9939:
[----:B--2---:R-:W-:Y:S05]  /*abf0*/  @P2 BRA `(.L_x_9937) ;  /* 0x0000000000082947 */ /* 0x004fea0003800000 */
[----:B------:R-:W2:Y:S02]  /*ac00*/  SYNCS.PHASECHK.TRANS64.TRYWAIT P2, [UR4+0x31c30], R6 ;  /* 0x031c3006ff0075a7 */ /* 0x000ea40008040144 */
[----:B--2---:R-:W-:Y:S05]  /*ac10*/  @!P2 BRA `(.L_x_9940) ;  /* 0x000000b00084a947 */ /* 0x004fea0003800000 */
.L_x_9937:
[----:B--2---:R-:W2:Y:S01]  /*ac20*/  S2R R7, SR_TID.X ;  /* 0x0000000000077919 */ /* 0x004ea20000002100 */
        /* <DEDUP_REMOVED lines=24> */
[----:B--2---:R-:W-:Y:S01]  /*adb0*/  SHF.R.U32.HI R7, RZ, 0x7, R7 ;  /* 0x00000007ff077819 */ /* 0x004fe20000011607 */
        /* <DEDUP_REMOVED lines=330> */
.L_x_9942:
[----:B------:R-:W-:Y:S01]  /*c260*/  ULEA UR4, UR7, UR37, 0x3 ;  /* 0x0000002507047291 */ /* 0x000fe2000f8e183f */
[----:B------:R-:W-:-:S05]  /*c270*/  IMAD.U32 R6, RZ, RZ, UR39 ;  /* 0x00000027ff067e24 */ /* 0x000fca000f8e00ff */
[----:B------:R-:W-:-:S04]  /*c280*/  SHF.L.U32 R6, R6, 0x1f, RZ ;  /* 0x0000001f06067819 */ /* 0x000fc800000006ff */
[----:B------:R0:W1:Y:S01]  /*c290*/  SYNCS.PHASECHK.TRANS64.TRYWAIT P2, [UR4+0x31c50], R6 ;  /* 0x031c5006ff0075a7 */ /* 0x0000620008040144 */
[----:B------:R-:W-:Y:S05]  /*c2a0*/  @!P0 BRA `(.L_x_9943) ;  /* 0x0000000000048947 */ /* 0x000fea0003800000 */
[----:B------:R-:W-:Y:S01]  /*c2b0*/  BPT.TRAP 0x1 ;  /* 0x000000040000795c */ /* 0x000fe20000300000 */
.L_x_9943:
[----:B-1----:R-:W-:Y:S05]  /*c2c0*/  @P2 BRA `(.L_x_9941) ;  /* 0x0000000000082947 */ /* 0x002fea0003800000 */
[----:B------:R-:W1:Y:S02]  /*c2d0*/  SYNCS.PHASECHK.TRANS64.TRYWAIT P2, [UR4+0x31c50], R6 ;  /* 0x031c5006ff0075a7 */ /* 0x000e640008040144 */
[----:B-1----:R-:W-:Y:S05]  /*c2e0*/  @!P2 BRA `(.L_x_9944) ;  /* 0x0000009800e8a947 */ /* 0x002fea0003800000 */
.L_x_9941:
        /* <DEDUP_REMOVED lines=88> */
[----:B------:R-:W-:Y:S01]  /*c870*/  ULDC UR14, c[0x0][0x988] ;  /* 0x00026200000e7ab9 */ /* 0x000fe20000000800 */
[----:B------:R-:W-:Y:S01]  /*c880*/  FMUL.FTZ R20, R134, UR5 ;  /* 0x0000000586147c20 */ /* 0x000fe20008410000 */
[----:B------:R-:W-:Y:S01]  /*c890*/  UMOV UR4, UR14 ;  /* 0x0000000e00047c82 */ /* 0x000fe20008000000 */
        /* <DEDUP_REMOVED lines=14> */
[----:B------:R-:W0:Y:S01]  /*c980*/  S2R R138, SR_TID.X ;  /* 0x00000000008a7919 */ /* 0x000e220000002100 */
[----:B------:R-:W-:Y:S01]  /*c990*/  UMOV UR39, UR60 ;  /* 0x0000003c00277c82 */ /* 0x000fe20008000000 */
        /* <DEDUP_REMOVED lines=11> */
[----:B------:R-:W-:Y:S01]  /*ca50*/  UIADD3 UR32, UR10, 0x300, URZ ;  /* 0x000003000a207890 */ /* 0x000fe2000fffe03f */
[----:B0-----:R-:W-:Y:S01]  /*ca60*/  SHF.R.U32.HI R145, RZ, 0x7, R138 ;  /* 0x00000007ff917819 */ /* 0x001fe2000001168a */
[----:B------:R-:W-:-:S03]  /*ca70*/  UIADD3 UR34, UR11, 0x80, URZ ;  /* 0x000000800b227890 */ /* 0x000fc6000fffe03f */
[----:B------:R-:W0:Y:S01]  /*ca80*/  MUFU.TANH R104, R104 ;  /* 0x0000006800687308 */ /* 0x000e220000002400 */
[----:B------:R-:W-:Y:S01]  /*ca90*/  UMOV UR33, 0xc0000010 ;  /* 0xc000001000217882 */ /* 0x000fe20000000000 */
[----:B------:R-:W-:Y:S01]  /*caa0*/  UMOV UR35, 0x80000020 ;  /* 0x8000002000237882 */ /* 0x000fe20000000000 */
[----:B--2---:R-:W-:Y:S02]  /*cab0*/  FMNMX.FTZ R130, R115, R130, !PT ;  /* 0x0000008273827209 */ /* 0x004fe40007810000 */
[----:B------:R-:W-:-:S03]  /*cac0*/  ISETP.GE.U32.AND P2, PT, R138, 0x180, PT ;  /* 0x000001808a00780c */ /* 0x000fc60003f46070 */
        /* <DEDUP_REMOVED lines=24> */
[----:B------:R-:W-:Y:S02]  /*cc50*/  WARPGROUP.DEPBAR.LE gsb0, 0x0 ;  /* 0x00008000000079c5 */ /* 0x000fe40000010000 */
[----:B------:R-:W-:Y:S01]  /*cc60*/  WARPGROUP.ARRIVE ;  /* 0x00000000000079c5 */ /* 0x000fe20000000000 */
[----:B------:R-:W-:Y:S01]  /*cc70*/  FMUL.FTZ R103, R76, UR5 ;  /* 0x000000054c677c20 */ /* 0x000fe20008410000 */
[----:B------:R-:W-:Y:S02]  /*cc80*/  FMUL.FTZ R76, R77, UR5 ;  /* 0x000000054d4c7c20 */ /* 0x000fe40008410000 */
[----:B------:R-:W1:Y:S01]  /*cc90*/  MUFU.TANH R81, R81 ;  /* 0x0000005100517308 */ /* 0x000e620000002400 */
[----:B--2---:R-:W-:Y:S01]  /*cca0*/  FMNMX.FTZ R131, R93, R130, !PT ;  /* 0x000000825d837209 */ /* 0x004fe20007810000 */
[----:B------:R-:W-:Y:S01]  /*ccb0*/  HGMMA.64x96x16.F32.BF16 R24, gdesc[UR32].tnspB, R24, gsb0 ;  /* 0x41600000201879f0 */ /* 0x000fe20008001818 */
[----:B------:R-:W-:-:S02]  /*ccc0*/  UIADD3 UR32, UR10, 0x480, URZ ;  /* 0x000004800a207890 */ /* 0x000fc4000fffe03f */
[----:B------:R-:W-:Y:S01]  /*ccd0*/  UIADD3 UR34, UR11, 0xc0, URZ ;  /* 0x000000c00b227890 */ /* 0x000fe2000fffe03f */
[----:B------:R-:W-:Y:S01]  /*cce0*/  UMOV UR33, 0xc0000010 ;  /* 0xc000001000217882 */ /* 0x000fe20000000000 */
[----:B------:R-:W-:Y:S01]  /*ccf0*/  UMOV UR35, 0x80000020 ;  /* 0x8000002000237882 */ /* 0x000fe20000000000 */
[----:B------:R-:W2:Y:S01]  /*cd00*/  MUFU.TANH R84, R84 ;  /* 0x0000005400547308 */ /* 0x000ea20000002400 */
[----:B0-----:R-:W-:-:S07]  /*cd10*/  FMNMX.FTZ R130, R80, R131, !PT ;  /* 0x0000008350827209 */ /* 0x001fce0007810000 */
[----:B------:R-:W0:Y:S01]  /*cd20*/  MUFU.TANH R85, R85 ;  /* 0x0000005500557308 */ /* 0x000e220000002400 */
[----:B-1----:R-:W-:-:S07]  /*cd30*/  FMNMX.FTZ R77, R81, R130, !PT ;  /* 0x00000082514d7209 */ /* 0x002fce0007810000 */
[----:B------:R-:W1:Y:S01]  /*cd40*/  MUFU.TANH R72, R72 ;  /* 0x0000004800487308 */ /* 0x000e620000002400 */
[----:B--2---:R-:W-:Y:S01]  /*cd50*/  FMNMX.FTZ R130, R84, R77, !PT ;  /* 0x0000004d54827209 */ /* 0x004fe20007810000 */
[----:B------:R-:W-:Y:S01]  /*cd60*/  FMUL.FTZ R77, R90, UR5 ;  /* 0x000000055a4d7c20 */ /* 0x000fe20008410000 */
[----:B------:R-:W-:Y:S01]  /*cd70*/  FMUL.FTZ R90, R91, UR5 ;  /* 0x000000055b5a7c20 */ /* 0x000fe20008410000 */
[----:B------:R-:W-:Y:S01]  /*cd80*/  FMUL.FTZ R91, R94, UR5 ;  /* 0x000000055e5b7c20 */ /* 0x000fe20008410000 */
[----:B------:R-:W-:Y:S01]  /*cd90*/  FMUL.FTZ R94, R95, UR5 ;  /* 0x000000055f5e7c20 */ /* 0x000fe20008410000 */
[----:B------:R-:W-:Y:S02]  /*cda0*/  FMUL.FTZ R95, R74, UR5 ;  /* 0x000000054a5f7c20 */ /* 0x000fe40008410000 */
        /* <DEDUP_REMOVED lines=16> */
[----:B------:R-:W2:Y:S01]  /*ceb0*/  SHFL.BFLY PT, R131, R130, 0x1, 0x1f ;  /* 0x0c201f0082837f89 */ /* 0x000ea200000e0000 */
[----:B------:R-:W-:Y:S02]  /*cec0*/  WARPGROUP.DEPBAR.LE gsb0, 0x0 ;  /* 0x00008000000079c5 */ /* 0x000fe40000010000 */
[----:B------:R-:W-:-:S04]  /*ced0*/  WARPGROUP.ARRIVE ;  /* 0x00000000000079c5 */ /* 0x000fc80000000000 */
[----:B------:R-:W1:Y:S02]  /*cee0*/  MUFU.TANH R20, R20 ;  /* 0x0000001400147308 */ /* 0x000e640000002400 */
[----:B------:R-:W-:Y:S01]  /*cef0*/  HGMMA.64x96x16.F32.BF16 R24, gdesc[UR32].tnspB, R24, gsb0 ;  /* 0x41600000201879f0 */ /* 0x000fe20008001818 */
[----:B------:R-:W-:Y:S02]  /*cf00*/  UIADD3 UR32, UR10, 0x600, URZ ;  /* 0x000006000a207890 */ /* 0x000fe4000fffe03f */
[----:B------:R-:W-:-:S03]  /*cf10*/  UIADD3 UR34, UR11, 0x100, URZ ;  /* 0x000001000b227890 */ /* 0x000fc6000fffe03f */
[----:B------:R-:W1:Y:S01]  /*cf20*/  MUFU.TANH R128, R128 ;  /* 0x0000008000807308 */ /* 0x000e620000002400 */
[----:B------:R-:W-:Y:S01]  /*cf30*/  UMOV UR33, 0xc0000010 ;  /* 0xc000001000217882 */ /* 0x000fe20000000000 */
[----:B------:R-:W-:Y:S01]  /*cf40*/  UMOV UR35, 0x80000020 ;  /* 0x8000002000237882 */ /* 0x000fe20000000000 */
[----:B--2---:R-:W-:-:S05]  /*cf50*/  FMNMX.FTZ R74, R130, R131, !PT ;  /* 0x00000083824a7209 */ /* 0x004fca0007810000 */
[----:B------:R-:W2:Y:S01]  /*cf60*/  MUFU.TANH R121, R121 ;  /* 0x0000007900797308 */ /* 0x000ea20000002400 */
[C---:B------:R-:W-:Y:S01]  /*cf70*/  FMUL.FTZ R132, R74.reuse, UR4 ;  /* 0x000000044a847c20 */ /* 0x040fe20008410000 */
[----:B------:R-:W-:-:S03]  /*cf80*/  FADD.FTZ R4, -R74, R4 ;  /* 0x000000044a047221 */ /* 0x000fc60000010100 */
[--C-:B------:R-:W-:Y:S01]  /*cf90*/  FFMA.FTZ R134, R12, UR4, -R132.reuse ;  /* 0x000000040c867c23 */ /* 0x100fe20008010884 */
[----:B------:R-:W-:Y:S01]  /*cfa0*/  FMNMX.FTZ R12, R7, R5, !PT ;  /* 0x00000005070c7209 */ /* 0x000fe20007810000 */
[--C-:B------:R-:W-:Y:S01]  /*cfb0*/  FFMA.FTZ R131, R10, UR4, -R132.reuse ;  /* 0x000000040a837c23 */ /* 0x100fe20008010884 */
[--C-:B------:R-:W-:Y:S01]  /*cfc0*/  FFMA.FTZ R10, R15, UR4, -R132.reuse ;  /* 0x000000040f0a7c23 */ /* 0x100fe20008010884 */
[----:B------:R-:W2:Y:S01]  /*cfd0*/  MUFU.TANH R122, R122 ;  /* 0x0000007a007a7308 */ /* 0x000ea20000002400 */
[----:B0-----:R-:W-:Y:S01]  /*cfe0*/  FMNMX.FTZ R12, R9, R12, !PT ;  /* 0x0000000c090c7209 */ /* 0x001fe20007810000 */
[--C-:B------:R-:W-:Y:S01]  /*cff0*/  FFMA.FTZ R133, R8, UR4, -R132.reuse ;  /* 0x0000000408857c23 */ /* 0x100fe20008010884 */
[--C-:B------:R-:W-:Y:S01]  /*d000*/  FFMA.FTZ R8, R14, UR4, -R132.reuse ;  /* 0x000000040e087c23 */ /* 0x100fe20008010884 */
[----:B------:R-:W-:Y:S01]  /*d010*/  FMUL.FTZ R4, R4, UR4 ;  /* 0x0000000404047c20 */ /* 0x000fe20008410000 */
[----:B---3--:R-:W-:Y:S01]  /*d020*/  FMNMX.FTZ R12, R11, R12, !PT ;  /* 0x0000000c0b0c7209 */ /* 0x008fe20007810000 */
[--C-:B------:R-:W-:Y:S01]  /*d030*/  FFMA.FTZ R6, R6, UR4, -R132.reuse ;  /* 0x0000000406067c23 */ /* 0x100fe20008010884 */
[--C-:B------:R-:W-:Y:S01]  /*d040*/  FFMA.FTZ R19, R19, UR4, -R132.reuse ;  /* 0x0000000413137c23 */ /* 0x100fe20008010884 */
[----:B------:R-:W0:Y:S01]  /*d050*/  MUFU.TANH R124, R124 ;  /* 0x0000007c007c7308 */ /* 0x000e220000002400 */
[----:B----4-:R-:W-:Y:S01]  /*d060*/  FMNMX.FTZ R12, R13, R12, !PT ;  /* 0x0000000c0d0c7209 */ /* 0x010fe20007810000 */
[--C-:B------:R-:W-:Y:S01]  /*d070*/  FFMA.FTZ R21, R21, UR4, -R132.reuse ;  /* 0x0000000415157c23 */ /* 0x100fe20008010884 */
[--C-:B------:R-:W-:Y:S01]  /*d080*/  FFMA.FTZ R120, R120, UR4, -R132.reuse ;  /* 0x0000000478787c23 */ /* 0x100fe20008010884 */
[--C-:B------:R-:W-:Y:S01]  /*d090*/  FFMA.FTZ R129, R129, UR4, -R132.reuse ;  /* 0x0000000481817c23 */ /* 0x100fe20008010884 */
[----:B-----5:R-:W-:Y:S01]  /*d0a0*/  FMNMX.FTZ R15, R17, R12, !PT ;  /* 0x0000000c110f7209 */ /* 0x020fe20007810000 */
[--C-:B------:R-:W-:Y:S01]  /*d0b0*/  FFMA.FTZ R123, R123, UR4, -R132.reuse ;  /* 0x000000047b7b7c23 */ /* 0x100fe20008010884 */
[--C-:B------:R-:W-:Y:S01]  /*d0c0*/  FFMA.FTZ R125, R125, UR4, -R132.reuse ;  /* 0x000000047d7d7c23 */ /* 0x100fe20008010884 */
[----:B------:R-:W3:Y:S01]  /*d0d0*/  MUFU.TANH R126, R126 ;  /* 0x0000007e007e7308 */ /* 0x000ee20000002400 */
[----:B-1----:R-:W-:Y:S01]  /*d0e0*/  FMNMX.FTZ R15, R18, R15, !PT ;  /* 0x0000000f120f7209 */ /* 0x002fe20007810000 */
[--C-:B------:R-:W-:Y:S01]  /*d0f0*/  FFMA.FTZ R112, R112, UR4, -R132.reuse ;  /* 0x0000000470707c23 */ /* 0x100fe20008010884 */
[--C-:B------:R-:W-:Y:S01]  /*d100*/  FFMA.FTZ R127, R127, UR4, -R132.reuse ;  /* 0x000000047f7f7c23 */ /* 0x100fe20008010884 */
[--C-:B------:R-:W-:Y:S01]  /*d110*/  FFMA.FTZ R115, R115, UR4, -R132.reuse ;  /* 0x0000000473737c23 */ /* 0x100fe20008010884 */
[----:B------:R-:W-:Y:S01]  /*d120*/  FMNMX.FTZ R15, R20, R15, !PT ;  /* 0x0000000f140f7209 */ /* 0x000fe20007810000 */
[--C-:B------:R-:W-:Y:S01]  /*d130*/  FFMA.FTZ R117, R117, UR4, -R132.reuse ;  /* 0x0000000475757c23 */ /* 0x100fe20008010884 */
[--C-:B------:R-:W-:Y:S01]  /*d140*/  FFMA.FTZ R104, R104, UR4, -R132.reuse ;  /* 0x0000000468687c23 */ /* 0x100fe20008010884 */
[----:B------:R-:W1:Y:S01]  /*d150*/  MUFU.TANH R113, R113 ;  /* 0x0000007100717308 */ /* 0x000e620000002400 */
        /* <DEDUP_REMOVED lines=12> */
[----:B0-----:R-:W-:Y:S01]  /*d220*/  FMNMX.FTZ R15, R124, R15, !PT ;  /* 0x0000000f7c0f7209 */ /* 0x001fe20007810000 */
[--C-:B------:R-:W-:Y:S01]  /*d230*/  FFMA.FTZ R89, R89, UR4, -R132.reuse ;  /* 0x0000000459597c23 */ /* 0x100fe20008010884 */
[--C-:B------:R-:W-:Y:S01]  /*d240*/  FFMA.FTZ R92, R92, UR4, -R132.reuse ;  /* 0x000000045c5c7c23 */ /* 0x100fe20008010884 */
[----:B------:R-:W0:Y:S01]  /*d250*/  MUFU.TANH R116, R116 ;  /* 0x0000007400747308 */ /* 0x000e220000002400 */
[----:B---3--:R-:W-:Y:S01]  /*d260*/  FMNMX.FTZ R12, R126, R15, !PT ;  /* 0x0000000f7e0c7209 */ /* 0x008fe20007810000 */
[--C-:B------:R-:W-:Y:S01]  /*d270*/  FFMA.FTZ R93, R93, UR4, -R132.reuse ;  /* 0x000000045d5d7c23 */ /* 0x100fe20008010884 */
[--C-:B------:R-:W-:Y:S01]  /*d280*/  FFMA.FTZ R80, R80, UR4, -R132.reuse ;  /* 0x0000000450507c23 */ /* 0x100fe20008010884 */
[--C-:B------:R-:W-:Y:S01]  /*d290*/  FFMA.FTZ R81, R81, UR4, -R132.reuse ;  /* 0x0000000451517c23 */ /* 0x100fe20008010884 */
[----:B-1----:R-:W-:Y:S01]  /*d2a0*/  FMNMX.FTZ R15, R113, R12, !PT ;  /* 0x0000000c710f7209 */ /* 0x002fe20007810000 */
[--C-:B------:R-:W-:Y:S01]  /*d2b0*/  FFMA.FTZ R84, R84, UR4, -R132.reuse ;  /* 0x0000000454547c23 */ /* 0x100fe20008010884 */
[--C-:B------:R-:W-:Y:S01]  /*d2c0*/  FFMA.FTZ R85, R85, UR4, -R132.reuse ;  /* 0x0000000455557c23 */ /* 0x100fe20008010884 */
[----:B------:R-:W1:Y:S01]  /*d2d0*/  MUFU.TANH R118, R118 ;  /* 0x0000007600767308 */ /* 0x000e620000002400 */
[----:B--2---:R-:W-:Y:S01]  /*d2e0*/  FMNMX.FTZ R15, R114, R15, !PT ;  /* 0x0000000f720f7209 */ /* 0x004fe20007810000 */
[--C-:B------:R-:W-:Y:S01]  /*d2f0*/  FFMA.FTZ R72, R72, UR4, -R132.reuse ;  /* 0x0000000448487c23 */ /* 0x100fe20008010884 */
[--C-:B------:R-:W-:Y:S01]  /*d300*/  FFMA.FTZ R73, R73, UR4, -R132.reuse ;  /* 0x0000000449497c23 */ /* 0x100fe20008010884 */
[--C-:B------:R-:W-:Y:S01]  /*d310*/  FFMA.FTZ R103, R103, UR4, -R132.reuse ;  /* 0x0000000467677c23 */ /* 0x100fe20008010884 */
[----:B------:R-:W-:-:S03]  /*d320*/  FFMA.FTZ R132, R76, UR4, -R132 ;  /* 0x000000044c847c23 */ /* 0x000fc60008010884 */
[----:B------:R-:W2:Y:S01]  /*d330*/  MUFU.TANH R106, R106 ;  /* 0x0000006a006a7308 */ /* 0x000ea20000002400 */
[----:B0-----:R-:W-:-:S07]  /*d340*/  FMNMX.FTZ R15, R116, R15, !PT ;  /* 0x0000000f740f7209 */ /* 0x001fce0007810000 */
[----:B------:R-:W0:Y:S01]  /*d350*/  MUFU.TANH R107, R107 ;  /* 0x0000006b006b7308 */ /* 0x000e220000002400 */
[----:B-1----:R-:W-:-:S07]  /*d360*/  FMNMX.FTZ R15, R118, R15, !PT ;  /* 0x0000000f760f7209 */ /* 0x002fce0007810000 */
[----:B------:R-:W1:Y:S01]  /*d370*/  MUFU.TANH R109, R109 ;  /* 0x0000006d006d7308 */ /* 0x000e620000002400 */
[----:B--2---:R-:W-:Y:S01]  /*d380*/  FMNMX.FTZ R12, R106, R15, !PT ;  /* 0x0000000f6a0c7209 */ /* 0x004fe20007810000 */
[----:B------:R-:W-:Y:S02]  /*d390*/  WARPGROUP.DEPBAR.LE gsb0, 0x0 ;  /* 0x00008000000079c5 */ /* 0x000fe40000010000 */
[----:B------:R-:W-:-:S04]  /*d3a0*/  WARPGROUP.ARRIVE ;  /* 0x00000000000079c5 */ /* 0x000fc80000000000 */
[----:B------:R-:W2:Y:S01]  /*d3b0*/  MUFU.TANH R110, R110 ;  /* 0x0000006e006e7308 */ /* 0x000ea20000002400 */
[----:B0-----:R-:W-:Y:S01]  /*d3c0*/  FMNMX.FTZ R12, R107, R12, !PT ;  /* 0x0000000c6b0c7209 */ /* 0x001fe20007810000 */
[----:B------:R-:W-:Y:S01]  /*d3d0*/  HGMMA.64x96x16.F32.BF16 R24, gdesc[UR32].tnspB, R24, gsb0 ;  /* 0x41600000201879f0 */ /* 0x000fe20008001818 */
[----:B------:R-:W-:Y:S02]  /*d3e0*/  UIADD3 UR32, UR10, 0x780, URZ ;  /* 0x000007800a207890 */ /* 0x000fe4000fffe03f */
[----:B------:R-:W-:-:S03]  /*d3f0*/  UIADD3 UR34, UR11, 0x140, URZ ;  /* 0x000001400b227890 */ /* 0x000fc6000fffe03f */
[----:B------:R-:W0:Y:S01]  /*d400*/  MUFU.TANH R97, R97 ;  /* 0x0000006100617308 */ /* 0x000e220000002400 */
[----:B------:R-:W-:Y:S01]  /*d410*/  UMOV UR33, 0xc0000010 ;  /* 0xc000001000217882 */ /* 0x000fe20000000000 */
[----:B------:R-:W-:Y:S01]  /*d420*/  UMOV UR35, 0x80000020 ;  /* 0x8000002000237882 */ /* 0x000fe20000000000 */
[----:B-1----:R-:W-:-:S05]  /*d430*/  FMNMX.FTZ R15, R109, R12, !PT ;  /* 0x0000000c6d0f7209 */ /* 0x002fca0007810000 */
        /* <DEDUP_REMOVED lines=51> */
[----:B0-----:R-:W-:-:S05]  /*d770*/  FMNMX.FTZ R130, R14, R15, !PT ;  /* 0x0000000f0e827209 */ /* 0x001fca0007810000 */
[C---:B------:R-:W-:Y:S01]  /*d780*/  FMUL.FTZ R135, R130.reuse, UR4 ;  /* 0x0000000482877c20 */ /* 0x040fe20008410000 */
[----:B------:R-:W-:Y:S01]  /*d790*/  FADD.FTZ R12, -R130, R5 ;  /* 0x00000005820c7221 */ /* 0x000fe20000010100 */
[----:B------:R-:W-:Y:S02]  /*d7a0*/  MUFU.EX2 R120, R120 ;  /* 0x0000007800787308 */ /* 0x000fe40000000800 */
[--C-:B------:R-:W-:Y:S01]  /*d7b0*/  FFMA.FTZ R7, R7, UR4, -R135.reuse ;  /* 0x0000000407077c23 */ /* 0x100fe20008010887 */
[--C-:B------:R-:W-:Y:S01]  /*d7c0*/  FFMA.FTZ R136, R13, UR4, -R135.reuse ;  /* 0x000000040d887c23 */ /* 0x100fe20008010887 */
[----:B------:R-:W-:Y:S01]  /*d7d0*/  IMAD.U32 R13, RZ, RZ, UR36 ;  /* 0x00000024ff0d7e24 */ /* 0x000fe2000f8e00ff */
[----:B------:R-:W-:Y:S02]  /*d7e0*/  WARPGROUP.DEPBAR.LE gsb0, 0x0 ;  /* 0x00008000000079c5 */ /* 0x000fe40000010000 */
[----:B------:R-:W-:Y:S01]  /*d7f0*/  WARPGROUP.ARRIVE ;  /* 0x00000000000079c5 */ /* 0x000fe20000000000 */
[----:B------:R-:W-:Y:S01]  /*d800*/  FMUL.FTZ R12, R12, UR4 ;  /* 0x000000040c0c7c20 */ /* 0x000fe20008410000 */
[--C-:B------:R-:W-:Y:S01]  /*d810*/  FFMA.FTZ R15, R9, UR4, -R135.reuse ;  /* 0x00000004090f7c23 */ /* 0x100fe20008010887 */
[----:B------:R-:W-:Y:S01]  /*d820*/  MUFU.EX2 R7, R7 ;  /* 0x0000000700077308 */ /* 0x000fe20000000800 */
[--C-:B------:R-:W-:Y:S01]  /*d830*/  FFMA.FTZ R14, R11, UR4, -R135.reuse ;  /* 0x000000040b0e7c23 */ /* 0x100fe20008010887 */
[----:B------:R-:W-:Y:S01]  /*d840*/  @!P1 LEA R13, R13, UR37, 0x3 ;  /* 0x000000250d0d9c11 */ /* 0x000fe2000f8e18ff */
[----:B------:R-:W-:Y:S01]  /*d850*/  HGMMA.64x96x16.F32.BF16 R24, gdesc[UR32].tnspB, R24, gsb0 ;  /* 0x41600000201879f0 */ /* 0x000fe20008001818 */
[----:B------:R-:W-:Y:S01]  /*d860*/  UIADD3 UR32, UR10, 0xa80, URZ ;  /* 0x00000a800a207890 */ /* 0x000fe2000fffe03f */
[--C-:B------:R-:W-:Y:S01]  /*d870*/  FFMA.FTZ R137, R18, UR4, -R135.reuse ;  /* 0x0000000412897c23 */ /* 0x100fe20008010887 */
[----:B------:R-:W-:Y:S01]  /*d880*/  UIADD3 UR34, UR11, 0x1c0, URZ ;  /* 0x000001c00b227890 */ /* 0x000fe2000fffe03f */
[----:B------:R-:W-:Y:S01]  /*d890*/  @!P1 VIADD R13, R13, 0x31c40 ;  /* 0x00031c400d0d9836 */ /* 0x000fe20000000000 */
[----:B------:R-:W-:Y:S01]  /*d8a0*/  UMOV UR33, 0xc0000010 ;  /* 0xc000001000217882 */ /* 0x000fe20000000000 */
[----:B------:R-:W-:Y:S01]  /*d8b0*/  UMOV UR35, 0x80000020 ;  /* 0x8000002000237882 */ /* 0x000fe20000000000 */
[----:B------:R0:W1:Y:S01]  /*d8c0*/  MUFU.EX2 R76, R12 ;  /* 0x0000000c004c7308 */ /* 0x0000620000000800 */
[--C-:B------:R-:W-:Y:S01]  /*d8d0*/  FFMA.FTZ R18, R116, UR4, -R135.reuse ;  /* 0x0000000474127c23 */ /* 0x100fe20008010887 */
[--C-:B------:R-:W-:Y:S01]  /*d8e0*/  FFMA.FTZ R116, R118, UR4, -R135.reuse ;  /* 0x0000000476747c23 */ /* 0x100fe20008010887 */
[--C-:B------:R-:W-:Y:S01]  /*d8f0*/  FFMA.FTZ R9, R17, UR4, -R135.reuse ;  /* 0x0000000411097c23 */ /* 0x100fe20008010887 */
[--C-:B------:R-:W-:Y:S01]  /*d900*/  FFMA.FTZ R11, R20, UR4, -R135.reuse ;  /* 0x00000004140b7c23 */ /* 0x100fe20008010887 */
[--C-:B------:R-:W-:Y:S01]  /*d910*/  FFMA.FTZ R128, R128, UR4, -R135.reuse ;  /* 0x0000000480807c23 */ /* 0x100fe20008010887 */
[--C-:B------:R-:W-:Y:S01]  /*d920*/  FFMA.FTZ R121, R121, UR4, -R135.reuse ;  /* 0x0000000479797c23 */ /* 0x100fe20008010887 */
[----:B------:R-:W-:Y:S01]  /*d930*/  FFMA.FTZ R122, R122, UR4, -R135 ;  /* 0x000000047a7a7c23 */ /* 0x000fe20008010887 */
[----:B------:R-:W-:Y:S01]  /*d940*/  MUFU.EX2 R5, R132 ;  /* 0x0000008400057308 */ /* 0x000fe20000000800 */
[----:B0-----:R-:W-:-:S02]  /*d950*/  VIADD R12, R145, 0x9 ;  /* 0x00000009910c7836 */ /* 0x001fc40000000000 */
[--C-:B------:R-:W-:Y:S01]  /*d960*/  FFMA.FTZ R20, R124, UR4, -R135.reuse ;  /* 0x000000047c147c23 */ /* 0x100fe20008010887 */
[--C-:B------:R-:W-:Y:S01]  /*d970*/  FFMA.FTZ R124, R126, UR4, -R135.reuse ;  /* 0x000000047e7c7c23 */ /* 0x100fe20008010887 */
[--C-:B------:R-:W-:Y:S01]  /*d980*/  FFMA.FTZ R113, R113, UR4, -R135.reuse ;  /* 0x0000000471717c23 */ /* 0x100fe20008010887 */
[--C-:B------:R-:W-:Y:S01]  /*d990*/  FFMA.FTZ R114, R114, UR4, -R135.reuse ;  /* 0x0000000472727c23 */ /* 0x100fe20008010887 */
[----:B------:R-:W-:Y:S01]  /*d9a0*/  SEL R118, R12, 0x9, !P2 ;  /* 0x000000090c767807 */ /* 0x000fe20005000000 */
[----:B------:R-:W-:Y:S01]  /*d9b0*/  FFMA.FTZ R17, R106, UR4, -R135 ;  /* 0x000000046a117c23 */ /* 0x000fe20008010887 */
[----:B------:R-:W0:Y:S01]  /*d9c0*/  MUFU.EX2 R15, R15 ;  /* 0x0000000f000f7308 */ /* 0x000e220000000800 */
[----:B------:R-:W-:Y:S01]  /*d9d0*/  @!P1 PRMT R12, RZ, 0x654, R13 ;  /* 0x00000654ff0c9816 */ /* 0x000fe2000000000d */
        /* <DEDUP_REMOVED lines=13> */
[----:B------:R-:W-:Y:S01]  /*dab0*/  FFMA.FTZ R79, R79, UR4, -R135 ;  /* 0x000000044f4f7c23 */ /* 0x000fe20008010887 */
[----:B------:R-:W4:Y:S01]  /*dac0*/  MUFU.EX2 R136, R136 ;  /* 0x0000008800887308 */ /* 0x000f220000000800 */
[----:B--2---:R-:W-:-:S02]  /*dad0*/  IMAD.U32 R14, RZ, RZ, UR7 ;  /* 0x00000007ff0e7e24 */ /* 0x004fc4000f8e00ff */
[----:B------:R-:W-:Y:S01]  /*dae0*/  FFMA.FTZ R95, R95, UR4, -R135 ;  /* 0x000000045f5f7c23 */ /* 0x000fe20008010887 */
[----:B------:R-:W-:Y:S01]  /*daf0*/  ISETP.LT.AND P2, PT, RZ, UR38, PT ;  /* 0x00000026ff007c0c */ /* 0x000fe2000bf41270 */
[----:B------:R-:W-:Y:S01]  /*db00*/  UIADD3 UR7, UR38, -0x1, URZ ;  /* 0xffffffff26077890 */ /* 0x000fe2000fffe03f */
[----:B------:R-:W-:Y:S02]  /*db10*/  @!P1 LEA R14, R14, UR37, 0x3 ;  /* 0x000000250e0e9c11 */ /* 0x000fe4000f8e18ff */
[----:B------:R-:W2:Y:S02]  /*db20*/  MUFU.EX2 R9, R9 ;  /* 0x0000000900097308 */ /* 0x000ea40000000800 */
[----:B------:R-:W-:Y:S01]  /*db30*/  @!P1 IADD3 R13, R14, 0x31c60, RZ ;  /* 0x00031c600e0d9810 */ /* 0x000fe20007ffe0ff */
[----:B-1----:R-:W-:Y:S01]  /*db40*/  FFMA.FTZ R14, R76, R0, R7 ;  /* 0x000000004c0e7223 */ /* 0x002fe20000010007 */
[----:B------:R-:W-:Y:S01]  /*db50*/  FFMA.FTZ R0, R98, UR4, -R135 ;  /* 0x0000000462007c23 */ /* 0x000fe20008010887 */
[----:B------:R-:W-:Y:S01]  /*db60*/  UMOV UR38, UR7 ;  /* 0x0000000700267c82 */ /* 0x000fe20008000000 */
[----:B------:R-:W-:Y:S01]  /*db70*/  @!P1 PRMT R13, RZ, 0x654, R13 ;  /* 0x00000654ff0d9816 */ /* 0x000fe2000000000d */
[----:B------:R-:W-:Y:S01]  /*db80*/  UMOV UR7, UR36 ;  /* 0x0000002400077c82 */ /* 0x000fe20008000000 */
[----:B------:R-:W1:Y:S08]  /*db90*/  MUFU.EX2 R137, R137 ;  /* 0x0000008900897308 */ /* 0x000e700000000800 */
[----:B------:R-:W5:Y:S08]  /*dba0*/  MUFU.EX2 R11, R11 ;  /* 0x0000000b000b7308 */ /* 0x000f700000000800 */
[----:B------:R-:W5:Y:S08]  /*dbb0*/  MUFU.EX2 R128, R128 ;  /* 0x0000008000807308 */ /* 0x000f700000000800 */
[----:B------:R-:W5:Y:S08]  /*dbc0*/  MUFU.EX2 R121, R121 ;  /* 0x0000007900797308 */ /* 0x000f700000000800 */
[----:B------:R-:W-:Y:S08]  /*dbd0*/  MUFU.EX2 R129, R129 ;  /* 0x0000008100817308 */ /* 0x000ff00000000800 */
[----:B------:R-:W5:Y:S01]  /*dbe0*/  MUFU.EX2 R122, R122 ;  /* 0x0000007a007a7308 */ /* 0x000f620000000800 */
[----:B------:R-:W-:-:S02]  /*dbf0*/  WARPGROUP.DEPBAR.LE gsb0, 0x0 ;  /* 0x00008000000079c5 */ /* 0x000fc40000010000 */
[----:B------:R-:W-:-:S05]  /*dc00*/  WARPGROUP.ARRIVE ;  /* 0x00000000000079c5 */ /* 0x000fca0000000000 */
[----:B------:R-:W-:Y:S01]  /*dc10*/  MUFU.EX2 R123, R123 ;  /* 0x0000007b007b7308 */ /* 0x000fe20000000800 */
[----:B------:R-:W-:Y:S01]  /*dc20*/  HGMMA.64x96x16.F32.BF16 R24, gdesc[UR32].tnspB, R24, gsb0 ;  /* 0x41600000201879f0 */ /* 0x000fe20008001818 */
[----:B------:R-:W-:Y:S02]  /*dc30*/  UIADD3 UR32, UR10, 0xc00, URZ ;  /* 0x00000c000a207890 */ /* 0x000fe4000fffe03f */
[----:B------:R-:W-:-:S04]  /*dc40*/  UIADD3 UR34, UR11, 0x200, URZ ;  /* 0x000002000b227890 */ /* 0x000fc8000fffe03f */
[----:B------:R-:W-:Y:S01]  /*dc50*/  MUFU.EX2 R20, R20 ;  /* 0x0000001400147308 */ /* 0x000fe20000000800 */
[----:B------:R-:W-:Y:S01]  /*dc60*/  UMOV UR33, 0xc0000010 ;  /* 0xc000001000217882 */ /* 0x000fe20000000000 */
[----:B------:R-:W-:-:S06]  /*dc70*/  UMOV UR35, 0x80000020 ;  /* 0x8000002000237882 */ /* 0x000fcc0000000000 */
[----:B------:R-:W5:Y:S08]  /*dc80*/  MUFU.EX2 R125, R125 ;  /* 0x0000007d007d7308 */ /* 0x000f700000000800 */
[----:B------:R-:W5:Y:S08]  /*dc90*/  MUFU.EX2 R124, R124 ;  /* 0x0000007c007c7308 */ /* 0x000f700000000800 */
[----:B------:R-:W5:Y:S08]  /*dca0*/  MUFU.EX2 R112, R112 ;  /* 0x0000007000707308 */ /* 0x000f700000000800 */
[----:B------:R-:W-:Y:S08]  /*dcb0*/  MUFU.EX2 R113, R113 ;  /* 0x0000007100717308 */ /* 0x000ff00000000800 */
[----:B------:R-:W5:Y:S08]  /*dcc0*/  MUFU.EX2 R127, R127 ;  /* 0x0000007f007f7308 */ /* 0x000f700000000800 */
[----:B------:R-:W5:Y:S08]  /*dcd0*/  MUFU.EX2 R114, R114 ;  /* 0x0000007200727308 */ /* 0x000f700000000800 */
[----:B------:R-:W-:Y:S08]  /*dce0*/  MUFU.EX2 R115, R115 ;  /* 0x0000007300737308 */ /* 0x000ff00000000800 */
[----:B------:R-:W-:Y:S08]  /*dcf0*/  MUFU.EX2 R18, R18 ;  /* 0x0000001200127308 */ /* 0x000ff00000000800 */
[----:B------:R-:W5:Y:S08]  /*dd00*/  MUFU.EX2 R117, R117 ;  /* 0x0000007500757308 */ /* 0x000f700000000800 */
[----:B------:R-:W5:Y:S08]  /*dd10*/  MUFU.EX2 R116, R116 ;  /* 0x0000007400747308 */ /* 0x000f700000000800 */
        /* <DEDUP_REMOVED lines=16> */
[----:B------:R-:W5:Y:S08]  /*de20*/  MUFU.EX2 R101, R101 ;  /* 0x0000006500657308 */ /* 0x000f700000000800 */
        /* <DEDUP_REMOVED lines=12> */
[----:B0-----:R-:W-:Y:S01]  /*def0*/  FADD.FTZ R3, R15, R14 ;  /* 0x0000000e0f037221 */ /* 0x001fe20000010000 */
[----:B------:R0:W-:Y:S01]  /*df00*/  @!P1 SYNCS.ARRIVE.TRANS64.RED.A1T0 RZ, [R13+URZ], RZ ;  /* 0x000000ff0dff99a7 */ /* 0x0001e2000810043f */
[----:B------:R-:W-:Y:S01]  /*df10*/  F2FP.BF16.F32.PACK_AB R14, R134, R131 ;  /* 0x00000083860e723e */ /* 0x000fe200000010ff */
[----:B------:R-:W-:Y:S01]  /*df20*/  FADD.FTZ R12, R133, R12 ;  /* 0x0000000c850c7221 */ /* 0x000fe20000010000 */
[----:B------:R-:W-:Y:S01]  /*df30*/  MUFU.EX2 R92, R92 ;  /* 0x0000005c005c7308 */ /* 0x000fe20000000800 */
[-C--:B------:R-:W-:Y:S01]  /*df40*/  FMUL.FTZ R36, R36, R4.reuse ;  /* 0x0000000424247220 */ /* 0x080fe20000410000 */
[-C--:B------:R-:W-:Y:S01]  /*df50*/  FMUL.FTZ R37, R37, R4.reuse ;  /* 0x0000000425257220 */ /* 0x080fe20000410000 */
[-C--:B------:R-:W-:Y:S01]  /*df60*/  FMUL.FTZ R40, R40, R4.reuse ;  /* 0x0000000428287220 */ /* 0x080fe20000410000 */
[----:B------:R-:W-:Y:S01]  /*df70*/  FMUL.FTZ R41, R41, R4 ;  /* 0x0000000429297220 */ /* 0x000fe20000410000 */
[----:B0-----:R-:W-:Y:S01]  /*df80*/  FADD.FTZ R13, R131, R12 ;  /* 0x0000000c830d7221 */ /* 0x001fe20000010000 */
[----:B------:R-:W-:Y:S01]  /*df90*/  F2FP.BF16.F32.PACK_AB R12, R133, R6 ;  /* 0x00000006850c723e */ /* 0x000fe200000010ff */
[----:B------:R-:W-:Y:S01]  /*dfa0*/  FADD.FTZ R133, R132, R3 ;  /* 0x0000000384857221 */ /* 0x000fe20000010000 */
[----:B------:R-:W-:Y:S01]  /*dfb0*/  FFMA.FTZ R3, R100, UR4, -R135 ;  /* 0x0000000464037c23 */ /* 0x000fe20008010887 */
[----:B------:R-:W-:Y:S01]  /*dfc0*/  FADD.FTZ R139, R134, R13 ;  /* 0x0000000d868b7221 */ /* 0x000fe20000010000 */
[----:B------:R-:W-:Y:S01]  /*dfd0*/  F2FP.BF16.F32.PACK_AB R13, R15, R7 ;  /* 0x000000070f0d723e */ /* 0x000fe200000010ff */
[----:B----4-:R-:W-:Y:S01]  /*dfe0*/  FADD.FTZ R98, R136, R133 ;  /* 0x0000008588627221 */ /* 0x010fe20000010000 */
[----:B------:R-:W-:Y:S01]  /*dff0*/  FFMA.FTZ R7, R77, UR4, -R135 ;  /* 0x000000044d077c23 */ /* 0x000fe20008010887 */
[----:B------:R-:W-:Y:S01]  /*e000*/  FADD.FTZ R139, R8, R139 ;  /* 0x0000008b088b7221 */ /* 0x000fe20000010000 */
[----:B------:R-:W-:Y:S01]  /*e010*/  FFMA.FTZ R77, R82, UR4, -R135 ;  /* 0x00000004524d7c23 */ /* 0x000fe20008010887 */
[----:B--2---:R-:W-:Y:S01]  /*e020*/  FADD.FTZ R98, R9, R98 ;  /* 0x0000006209627221 */ /* 0x004fe20000010000 */
[----:B------:R-:W-:Y:S01]  /*e030*/  F2FP.BF16.F32.PACK_AB R15, R136, R132 ;  /* 0x00000084880f723e */ /* 0x000fe200000010ff */
[----:B------:R-:W-:Y:S01]  /*e040*/  FADD.FTZ R100, R10, R139 ;  /* 0x0000008b0a647221 */ /* 0x000fe20000010000 */
[----:B------:R-:W-:Y:S01]  /*e050*/  FFMA.FTZ R6, R102, UR4, -R135 ;  /* 0x0000000466067c23 */ /* 0x000fe20008010887 */
[----:B-1----:R-:W-:Y:S01]  /*e060*/  FADD.FTZ R98, R137, R98 ;  /* 0x0000006289627221 */ /* 0x002fe20000010000 */
[----:B------:R-:W-:Y:S01]  /*e070*/  MUFU.EX2 R3, R3 ;  /* 0x0000000300037308 */ /* 0x000fe20000000800 */
[----:B------:R-:W-:Y:S01]  /*e080*/  FADD.FTZ R100, R19, R100 ;  /* 0x0000006413647221 */ /* 0x000fe20000010000 */
[----:B------:R0:W-:Y:S01]  /*e090*/  STSM.16.M88.4 [R2+0x24300], R12 ;  /* 0x0243000c02007844 */ /* 0x0001e20000000200 */
[----:B-----5:R-:W-:Y:S01]  /*e0a0*/  FADD.FTZ R131, R11, R98 ;  /* 0x000000620b837221 */ /* 0x020fe20000010000 */
        /* <DEDUP_REMOVED lines=18> */
[----:B------:R1:W-:Y:S01]  /*e1d0*/  STSM.16.M88.4 [R2+0x25b00], R8 ;  /* 0x025b000802007844 */ /* 0x0003e20000000200 */
[----:B------:R-:W-:Y:S01]  /*e1e0*/  FADD.FTZ R98, R124, R131 ;  /* 0x000000837c627221 */ /* 0x000fe20000010000 */
[----:B------:R-:W-:Y:S01]  /*e1f0*/  F2FP.BF16.F32.PACK_AB R120, R129, R120 ;  /* 0x000000788178723e */ /* 0x000fe200000010ff */
[----:B------:R-:W-:Y:S01]  /*e200*/  FADD.FTZ R100, R112, R133 ;  /* 0x0000008570647221 */ /* 0x000fe20000010000 */
[----:B------:R-:W-:Y:S01]  /*e210*/  F2FP.BF16.F32.PACK_AB R112, R127, R112 ;  /* 0x000000707f70723e */ /* 0x000fe200000010ff */
[----:B------:R-:W-:Y:S01]  /*e220*/  FADD.FTZ R131, R113, R98 ;  /* 0x0000006271837221 */ /* 0x000fe20000010000 */
[C---:B------:R-:W-:Y:S01]  /*e230*/  F2FP.BF16.F32.PACK_AB R113, R114.reuse, R113 ;  /* 0x000000717271723e */ /* 0x040fe200000010ff */
        /* <DEDUP_REMOVED lines=8> */
[----:B0-----:R-:W-:Y:S01]  /*e2c0*/  FADD.FTZ R13, R117, R100 ;  /* 0x00000064750d7221 */ /* 0x001fe20000010000 */
[----:B------:R-:W-:Y:S01]  /*e2d0*/  MUFU.EX2 R91, R91 ;  /* 0x0000005b005b7308 */ /* 0x000fe20000000800 */
[----:B------:R-:W-:Y:S01]  /*e2e0*/  FADD.FTZ R12, R116, R131 ;  /* 0x00000083740c7221 */ /* 0x000fe20000010000 */
[----:B------:R0:W-:Y:S01]  /*e2f0*/  STSM.16.M88.4 [R2+0x27300], R120 ;  /* 0x0273007802007844 */ /* 0x0001e20000000200 */
[----:B------:R-:W-:Y:S01]  /*e300*/  FADD.FTZ R14, R104, R13 ;  /* 0x0000000d680e7221 */ /* 0x000fe20000010000 */
[----:B------:R-:W-:Y:S01]  /*e310*/  F2FP.BF16.F32.PACK_AB R104, R105, R104 ;  /* 0x000000686968723e */ /* 0x000fe200000010ff */
[----:B------:R-:W-:Y:S01]  /*e320*/  FADD.FTZ R13, R17, R12 ;  /* 0x0000000c110d7221 */ /* 0x000fe20000010000 */
[----:B------:R0:W-:Y:S01]  /*e330*/  STSM.16.M88.4 [R2+0x28b00], R112 ;  /* 0x028b007002007844 */ /* 0x0001e20000000200 */
[----:B------:R-:W-:Y:S01]  /*e340*/  FADD.FTZ R15, R105, R14 ;  /* 0x0000000e690f7221 */ /* 0x000fe20000010000 */
[----:B------:R-:W2:Y:S01]  /*e350*/  MUFU.EX2 R93, R93 ;  /* 0x0000005d005d7308 */ /* 0x000ea20000000800 */
[C---:B------:R-:W-:Y:S01]  /*e360*/  FADD.FTZ R14, R106.reuse, R13 ;  /* 0x0000000d6a0e7221 */ /* 0x040fe20000010000 */
[----:B------:R-:W-:Y:S01]  /*e370*/  F2FP.BF16.F32.PACK_AB R105, R106, R17 ;  /* 0x000000116a69723e */ /* 0x000fe200000010ff */
[----:B------:R-:W-:Y:S01]  /*e380*/  FADD.FTZ R20, R108, R15 ;  /* 0x0000000f6c147221 */ /* 0x000fe20000010000 */
[----:B------:R-:W-:Y:S01]  /*e390*/  F2FP.BF16.F32.PACK_AB R106, R119, R108 ;  /* 0x0000006c776a723e */ /* 0x000fe200000010ff */
[----:B------:R-:W-:Y:S01]  /*e3a0*/  FADD.FTZ R14, R107, R14 ;  /* 0x0000000e6b0e7221 */ /* 0x000fe20000010000 */
        /* <DEDUP_REMOVED lines=8> */
[C---:B------:R-:W-:Y:S01]  /*e430*/  F2FP.BF16.F32.PACK_AB R97, R0.reuse, R97 ;  /* 0x000000610061723e */ /* 0x040fe200000010ff */
[----:B------:R-:W-:Y:S01]  /*e440*/  FADD.FTZ R18, R111, R18 ;  /* 0x000000126f127221 */ /* 0x000fe20000010000 */
[----:B------:R-:W4:Y:S01]  /*e450*/  MUFU.EX2 R80, R80 ;  /* 0x0000005000507308 */ /* 0x000f220000000800 */
[----:B------:R-:W-:Y:S01]  /*e460*/  FADD.FTZ R14, R0, R13 ;  /* 0x0000000d000e7221 */ /* 0x000fe20000010000 */
[----:B--2---:R-:W-:Y:S01]  /*e470*/  F2FP.BF16.F32.PACK_AB R90, R93, R92 ;  /* 0x0000005c5d5a723e */ /* 0x004fe200000010ff */
[----:B------:R-:W-:Y:S01]  /*e480*/  FADD.FTZ R18, R99, R18 ;  /* 0x0000001263127221 */ /* 0x000fe20000010000 */
[C---:B------:R-:W-:Y:S01]  /*e490*/  F2FP.BF16.F32.PACK_AB R99, R6.reuse, R3 ;  /* 0x000000030663723e */ /* 0x040fe200000010ff */
[----:B------:R-:W-:Y:S01]  /*e4a0*/  FADD.FTZ R13, R3, R14 ;  /* 0x0000000e030d7221 */ /* 0x000fe20000010000 */
[----:B------:R0:W-:Y:S01]  /*e4b0*/  STSM.16.M88.4 [R2+0x2a300], R104 ;  /* 0x02a3006802007844 */ /* 0x0001e20000000200 */
[----:B-1----:R-:W-:Y:S01]  /*e4c0*/  FADD.FTZ R9, R101, R18 ;  /* 0x0000001265097221 */ /* 0x002fe20000010000 */
[----:B------:R-:W1:Y:S01]  /*e4d0*/  MUFU.EX2 R77, R77 ;  /* 0x0000004d004d7308 */ /* 0x000e620000000800 */
[----:B------:R-:W-:Y:S01]  /*e4e0*/  FADD.FTZ R8, R6, R13 ;  /* 0x0000000d06087221 */ /* 0x000fe20000010000 */
[----:B------:R0:W-:Y:S01]  /*e4f0*/  STSM.16.M88.4 [R2+0x2bb00], R96 ;  /* 0x02bb006002007844 */ /* 0x0001e20000000200 */
[----:B------:R-:W-:Y:S01]  /*e500*/  FADD.FTZ R10, R88, R9 ;  /* 0x00000009580a7221 */ /* 0x000fe20000010000 */
[----:B------:R-:W-:Y:S01]  /*e510*/  F2FP.BF16.F32.PACK_AB R88, R89, R88 ;  /* 0x000000585958723e */ /* 0x000fe200000010ff */
[----:B------:R-:W-:Y:S01]  /*e520*/  FADD.FTZ R9, R7, R8 ;  /* 0x0000000807097221 */ /* 0x000fe20000010000 */
[-C--:B------:R-:W-:Y:S01]  /*e530*/  FMUL.FTZ R45, R45, R4.reuse ;  /* 0x000000042d2d7220 */ /* 0x080fe20000410000 */
[----:B------:R-:W-:Y:S01]  /*e540*/  FADD.FTZ R11, R89, R10 ;  /* 0x0000000a590b7221 */ /* 0x000fe20000010000 */
[----:B------:R-:W2:Y:S01]  /*e550*/  MUFU.EX2 R12, R83 ;  /* 0x00000053000c7308 */ /* 0x000ea20000000800 */
[C---:B------:R-:W-:Y:S01]  /*e560*/  FADD.FTZ R0, R82.reuse, R9 ;  /* 0x0000000952007221 */ /* 0x040fe20000010000 */
[----:B------:R-:W-:Y:S01]  /*e570*/  F2FP.BF16.F32.PACK_AB R89, R82, R7 ;  /* 0x000000075259723e */ /* 0x000fe200000010ff */
[----:B------:R-:W-:Y:S01]  /*e580*/  FADD.FTZ R8, R92, R11 ;  /* 0x0000000b5c087221 */ /* 0x000fe20000010000 */
[-C--:B------:R-:W-:Y:S01]  /*e590*/  FMUL.FTZ R48, R48, R4.reuse ;  /* 0x0000000430307220 */ /* 0x080fe20000410000 */
[----:B------:R-:W-:Y:S01]  /*e5a0*/  FADD.FTZ R9, R91, R0 ;  /* 0x000000005b097221 */ /* 0x000fe20000010000 */
[C---:B---3--:R-:W-:Y:S01]  /*e5b0*/  F2FP.BF16.F32.PACK_AB R91, R94.reuse, R91 ;  /* 0x0000005b5e5b723e */ /* 0x048fe200000010ff */
[----:B------:R-:W-:Y:S01]  /*e5c0*/  FADD.FTZ R3, R93, R8 ;  /* 0x000000085d037221 */ /* 0x000fe20000010000 */
[----:B------:R-:W3:Y:S01]  /*e5d0*/  MUFU.EX2 R86, R86 ;  /* 0x0000005600567308 */ /* 0x000ee20000000800 */
[----:B------:R-:W-:Y:S01]  /*e5e0*/  FADD.FTZ R0, R94, R9 ;  /* 0x000000095e007221 */ /* 0x000fe20000010000 */
[-C--:B------:R-:W-:Y:S01]  /*e5f0*/  FMUL.FTZ R49, R49, R4.reuse ;  /* 0x0000000431317220 */ /* 0x080fe20000410000 */
[----:B----4-:R-:W-:Y:S01]  /*e600*/  FADD.FTZ R6, R80, R3 ;  /* 0x0000000350067221 */ /* 0x010fe20000010000 */
[----:B------:R0:W-:Y:S01]  /*e610*/  STSM.16.M88.4 [R2+0x2d300], R88 ;  /* 0x02d3005802007844 */ /* 0x0001e20000000200 */
[----:B-1----:R-:W-:Y:S01]  /*e620*/  FADD.FTZ R3, R77, R0 ;  /* 0x000000004d037221 */ /* 0x002fe20000010000 */
        /* <DEDUP_REMOVED lines=13> */
[----:B------:R-:W-:Y:S01]  /*e700*/  FMUL.FTZ R69, R69, R4 ;  /* 0x0000000445457220 */ /* 0x000fe20000410000 */
[-C--:B------:R-:W-:Y:S01]  /*e710*/  FMUL.FTZ R26, R26, R76.reuse ;  /* 0x0000004c1a1a7220 */ /* 0x080fe20000410000 */
[-C--:B------:R-:W-:Y:S01]  /*e720*/  FMUL.FTZ R27, R27, R76.reuse ;  /* 0x0000004c1b1b7220 */ /* 0x080fe20000410000 */
[-C--:B------:R-:W-:Y:S01]  /*e730*/  FMUL.FTZ R30, R30, R76.reuse ;  /* 0x0000004c1e1e7220 */ /* 0x080fe20000410000 */
[----:B------:R-:W-:Y:S01]  /*e740*/  FMUL.FTZ R31, R31, R76 ;  /* 0x0000004c1f1f7220 */ /* 0x000fe20000410000 */
[----:B------:R-:W3:Y:S01]  /*e750*/  MUFU.EX2 R84, R84 ;  /* 0x0000005400547308 */ /* 0x000ee20000000800 */
[C---:B-1----:R-:W-:Y:S01]  /*e760*/  FADD.FTZ R9, R81.reuse, R6 ;  /* 0x0000000651097221 */ /* 0x042fe20000010000 */
[----:B------:R-:W-:Y:S01]  /*e770*/  F2FP.BF16.F32.PACK_AB R80, R81, R80 ;  /* 0x000000505150723e */ /* 0x000fe200000010ff */
[-C--:B------:R-:W-:Y:S01]  /*e780*/  FMUL.FTZ R34, R34, R76.reuse ;  /* 0x0000004c22227220 */ /* 0x080fe20000410000 */
[----:B------:R-:W-:Y:S01]  /*e790*/  F2FP.BF16.F32.PACK_AB R81, R12, R77 ;  /* 0x0000004d0c51723e */ /* 0x000fe200000010ff */
[-C--:B------:R-:W-:Y:S01]  /*e7a0*/  FMUL.FTZ R35, R35, R76.reuse ;  /* 0x0000004c23237220 */ /* 0x080fe20000410000 */
[-C--:B------:R-:W-:Y:S01]  /*e7b0*/  FMUL.FTZ R38, R38, R76.reuse ;  /* 0x0000004c26267220 */ /* 0x080fe20000410000 */
[----:B------:R-:W-:Y:S01]  /*e7c0*/  FMUL.FTZ R39, R39, R76 ;  /* 0x0000004c27277220 */ /* 0x000fe20000410000 */
[----:B------:R-:W1:Y:S01]  /*e7d0*/  MUFU.EX2 R85, R85 ;  /* 0x0000005500557308 */ /* 0x000e620000000800 */
        /* <DEDUP_REMOVED lines=14> */
[----:B------:R-:W-:Y:S01]  /*e8c0*/  FMUL.FTZ R62, R62, R76 ;  /* 0x0000004c3e3e7220 */ /* 0x000fe20000410000 */
[----:B------:R-:W3:Y:S01]  /*e8d0*/  MUFU.EX2 R73, R73 ;  /* 0x0000004900497308 */ /* 0x000ee20000000800 */
[C---:B-1----:R-:W-:Y:S01]  /*e8e0*/  F2FP.BF16.F32.PACK_AB R82, R85.reuse, R84 ;  /* 0x000000545552723e */ /* 0x042fe200000010ff */
[----:B------:R-:W-:Y:S01]  /*e8f0*/  FADD.FTZ R7, R85, R0 ;  /* 0x0000000055077221 */ /* 0x000fe20000010000 */
[-C--:B------:R-:W-:Y:S01]  /*e900*/  FMUL.FTZ R63, R63, R76.reuse ;  /* 0x0000004c3f3f7220 */ /* 0x080fe20000410000 */
[-C--:B------:R-:W-:Y:S01]  /*e910*/  FMUL.FTZ R66, R66, R76.reuse ;  /* 0x0000004c42427220 */ /* 0x080fe20000410000 */
[-C--:B------:R-:W-:Y:S01]  /*e920*/  FMUL.FTZ R67, R67, R76.reuse ;  /* 0x0000004c43437220 */ /* 0x080fe20000410000 */
[----:B------:R0:W-:Y:S01]  /*e930*/  STSM.16.M88.4 [R2+0x2eb00], R80 ;  /* 0x02eb005002007844 */ /* 0x0001e20000000200 */
[-C--:B------:R-:W-:Y:S01]  /*e940*/  FMUL.FTZ R70, R70, R76.reuse ;  /* 0x0000004c46467220 */ /* 0x080fe20000410000 */
[----:B------:R-:W1:Y:S01]  /*e950*/  MUFU.EX2 R103, R103 ;  /* 0x0000006700677308 */ /* 0x000e620000000800 */
[----:B--2---:R-:W-:Y:S01]  /*e960*/  FADD.FTZ R0, R72, R7 ;  /* 0x0000000748007221 */ /* 0x004fe20000010000 */
[----:B------:R-:W-:Y:S01]  /*e970*/  FMUL.FTZ R71, R71, R76 ;  /* 0x0000004c47477220 */ /* 0x000fe20000410000 */
[----:B------:R-:W-:-:S05]  /*e980*/  IMAD.MOV.U32 R4, RZ, RZ, R74 ;  /* 0x000000ffff047224 */ /* 0x000fca00078e004a */
[----:B------:R-:W2:Y:S01]  /*e990*/  MUFU.EX2 R14, R95 ;  /* 0x0000005f000e7308 */ /* 0x000ea20000000800 */
[C---:B---3--:R-:W-:Y:S01]  /*e9a0*/  F2FP.BF16.F32.PACK_AB R8, R73.reuse, R72 ;  /* 0x000000484908723e */ /* 0x048fe200000010ff */
[----:B------:R-:W-:-:S06]  /*e9b0*/  FADD.FTZ R0, R73, R0 ;  /* 0x0000000049007221 */ /* 0x000fcc0000010000 */
[----:B------:R-:W3:Y:S01]  /*e9c0*/  MUFU.EX2 R75, R75 ;  /* 0x0000004b004b7308 */ /* 0x000ee20000000800 */
[----:B-1----:R-:W-:Y:S01]  /*e9d0*/  F2FP.BF16.F32.PACK_AB R10, R5, R103 ;  /* 0x00000067050a723e */ /* 0x002fe200000010ff */
[----:B------:R-:W-:-:S06]  /*e9e0*/  FADD.FTZ R0, R103, R0 ;  /* 0x0000000067007221 */ /* 0x000fcc0000010000 */
[----:B------:R-:W1:Y:S01]  /*e9f0*/  MUFU.EX2 R78, R78 ;  /* 0x0000004e004e7308 */ /* 0x000e620000000800 */
[----:B--2---:R-:W-:-:S07]  /*ea00*/  FADD.FTZ R3, R14, R3 ;  /* 0x000000030e037221 */ /* 0x004fce0000010000 */
[----:B------:R-:W2:Y:S01]  /*ea10*/  MUFU.EX2 R79, R79 ;  /* 0x0000004f004f7308 */ /* 0x000ea20000000800 */
[C---:B---3--:R-:W-:Y:S01]  /*ea20*/  F2FP.BF16.F32.PACK_AB R9, R75.reuse, R14 ;  /* 0x0000000e4b09723e */ /* 0x048fe200000010ff */
[----:B------:R-:W-:-:S04]  /*ea30*/  FADD.FTZ R3, R75, R3 ;  /* 0x000000034b037221 */ /* 0x000fc80000010000 */
[----:B-1----:R-:W-:Y:S01]  /*ea40*/  FADD.FTZ R6, R78, R3 ;  /* 0x000000034e067221 */ /* 0x002fe20000010000 */
        /* <DEDUP_REMOVED lines=13> */
.L_x_9936:
[----:B------:R-:W-:Y:S06]  /*eb20*/  BAR.ARV 0x8, 0x1a0 ;  /* 0x0206800000007b1d */ /* 0x000fec0000002000 */
[----:B------:R-:W-:Y:S05]  /*eb30*/  @!P0 BRA `(.L_x_9946) ;  /* 0x0000000000048947 */ /* 0x000fea0003800000 */
[----:B------:R-:W-:Y:S01]  /*eb40*/  BPT.TRAP 0x1 ;  /* 0x000000040000795c */ /* 0x000fe20000300000 */
.L_x_9946:
[----:B------:R-:W-:Y:S01]  /*eb50*/  ULEA UR6, UR36, UR37, 0x3 ;  /* 0x0000002524067291 */ /* 0x000fe2000f8e183f */
[----:B------:R-:W-:-:S05]  /*eb60*/  IMAD.U32 R4, RZ, RZ, UR60 ;  /* 0x0000003cff047e24 */ /* 0x000fca000f8e00ff */
[----:B------:R-:W-:-:S04]  /*eb70*/  SHF.L.U32 R4, R4, 0x1f, RZ ;  /* 0x0000001f04047819 */ /* 0x000fc800000006ff */
[----:B------:R2:W3:Y:S01]  /*eb80*/  SYNCS.PHASECHK.TRANS64.TRYWAIT P2, [UR6+0x31c50], R4 ;  /* 0x031c5004ff0075a7 */ /* 0x0004e20008040146 */
[----:B------:R-:W-:Y:S05]  /*eb90*/  @!P0 BRA `(.L_x_9947) ;  /* 0x0000000000048947 */ /* 0x000fea0003800000 */
[----:B------:R-:W-:Y:S01]  /*eba0*/  BPT.TRAP 0x1 ;  /* 0x000000040000795c */ /* 0x000fe20000300000 */
.L_x_9947:
[----:B---3--:R-:W-:Y:S05]  /*ebb0*/  @P2 BRA `(.L_x_9948) ;  /* 0x0000000000082947 */ /* 0x008fea0003800000 */
[----:B------:R-:W3:Y:S02]  /*ebc0*/  SYNCS.PHASECHK.TRANS64.TRYWAIT P0, [UR6+0x31c50], R4 ;  /* 0x031c5004ff0075a7 */ /* 0x000ee40008000146 */
[----:B---3--:R-:W-:Y:S05]  /*ebd0*/  @!P0 BRA `(.L_x_9949) ;  /* 0x0000007000c48947 */ /* 0x008fea0003800000 */
.L_x_9948:
[----:B------:R-:W-:Y:S01]  /*ebe0*/  UIADD3 UR37, UR37, 0x200, URZ ;  /* 0x0000020025257890 */ /* 0x000fe2000fffe03f */
[----:B------:R-:W-:Y:S01]  /*ebf0*/  WARPGROUP.ARRIVE ;  /* 0x00000000000079c5 */ /* 0x000fe20000000000 */
[----:B------:R-:W-:Y:S01]  /*ec00*/  ULOP3.LUT UR61, UR61, 0x10000, URZ, 0xfc, !UPT ;  /* 0x000100003d3d7892 */ /* 0x000fe2000f8efc3f */
[----:B--23--:R-:W2:Y:S01]  /*ec10*/  SHFL.BFLY PT, R4, R3, 0x2, 0x1f ;  /* 0x0c401f0003047f89 */ /* 0x00cea200000e0000 */
[----:B------:R-:W-:Y:S01]  /*ec20*/  USHF.R.U32.HI UR37, URZ, 0x4, UR37 ;  /* 0x000000043f257899 */ /* 0x000fe20008011625 */
[----:B01----:R-:W-:Y:S01]  /*ec30*/  IMAD.MOV.U32 R9, RZ, RZ, RZ ;  /* 0x000000ffff097224 */ /* 0x003fe200078e00ff */
[----:B------:R-:W-:Y:S01]  /*ec40*/  UMOV UR9, 0xc0000010 ;  /* 0xc000001000097882 */ /* 0x000fe20000000000 */
[----:B------:R-:W-:Y:S01]  /*ec50*/  UMOV UR11, 0x80000020 ;  /* 0x80000020000b7882 */ /* 0x000fe20000000000 */
[----:B------:R-:W-:Y:S01]  /*ec60*/  ULOP3.LUT UR37, UR37, 0x3fff, URZ, 0xc0, !UPT ;  /* 0x00003fff25257892 */ /* 0x000fe2000f8ec03f */
[----:B------:R-:W0:Y:S01]  /*ec70*/  SHFL.BFLY PT, R5, R0, 0x2, 0x1f ;  /* 0x0c401f0000057f89 */ /* 0x000e2200000e0000 */
[----:B------:R-:W-:Y:S01]  /*ec80*/  UMOV UR8, UR61 ;  /* 0x0000003d00087c82 */ /* 0x000fe20008000000 */
[----:B------:R-:W-:Y:S01]  /*ec90*/  R2UR UR7, R152 ;  /* 0x00000000980772ca */ /* 0x000fe200000e0000 */
[----:B------:R-:W-:-:S04]  /*eca0*/  ULOP3.LUT UR5, UR37, 0x2400000, URZ, 0xfc, !UPT ;  /* 0x0240000025057892 */ /* 0x000fc8000f8efc3f */
[----:B------:R-:W-:Y:S02]  /*ecb0*/  UIMAD UR5, UR36, 0x6c0, UR5 ;  /* 0x000006c0240578a4 */ /* 0x000fe4000f8e0205 */
[----:B------:R-:W-:-:S04]  /*ecc0*/  UIADD3 UR36, UR36, 0x1, URZ ;  /* 0x0000000124247890 */ /* 0x000fc8000fffe03f */
[----:B------:R-:W-:Y:S01]  /*ecd0*/  UISETP.NE.AND UP0, UPT, UR36, 0x2, UPT ;  /* 0x000000022400788c */ /* 0x000fe2000bf05270 */
[----:B------:R-:W-:Y:S01]  /*ece0*/  UMOV UR10, UR5 ;  /* 0x00000005000a7c82 */ /* 0x000fe20008000000 */
[----:B------:R-:W-:Y:S01]  /*ecf0*/  UIADD3 UR7, UR7, 0x1, URZ ;  /* 0x0000000107077890 */ /* 0x000fe2000fffe03f */
[----:B------:R-:W-:Y:S01]  /*ed00*/  HGMMA.64x96x16.F32.BF16 R24, gdesc[UR8].tnspB, R24, gsb0 ;  /* 0x41600000081879f0 */ /* 0x000fe20008001818 */
[----:B------:R-:W-:Y:S01]  /*ed10*/  UIADD3 UR8, UR61, 0x180, URZ ;  /* 0x000001803d087890 */ /* 0x000fe2000fffe03f */
[----:B--2---:R-:W-:Y:S01]  /*ed20*/  FADD.FTZ R4, R4, R3 ;  /* 0x0000000304047221 */ /* 0x004fe20000010000 */
[----:B------:R-:W-:Y:S01]  /*ed30*/  UIADD3 UR10, UR5, 0x40, URZ ;  /* 0x00000040050a7890 */ /* 0x000fe2000fffe03f */
[----:B------:R-:W-:Y:S01]  /*ed40*/  IMAD.MOV.U32 R3, RZ, RZ, -0x800000 ;  /* 0xff800000ff037424 */ /* 0x000fe200078e00ff */
[----:B------:R-:W-:Y:S01]  /*ed50*/  UMOV UR9, 0xc0000010 ;  /* 0xc000001000097882 */ /* 0x000fe20000000000 */
[----:B------:R-:W-:Y:S01]  /*ed60*/  UMOV UR11, 0x80000020 ;  /* 0x80000020000b7882 */ /* 0x000fe20000000000 */
[----:B0-----:R-:W-:Y:S01]  /*ed70*/  FADD.FTZ R6, R5, R0 ;  /* 0x0000000005067221 */ /* 0x001fe20000010000 */
[----:B------:R-:W-:Y:S01]  /*ed80*/  IMAD.MOV.U32 R0, RZ, RZ, -0x800000 ;  /* 0xff800000ff007424 */ /* 0x000fe200078e00ff */
[----:B------:R-:W0:Y:S01]  /*ed90*/  SHFL.BFLY PT, R5, R4, 0x1, 0x1f ;  /* 0x0c201f0004057f89 */ /* 0x000e2200000e0000 */
[----:B------:R-:W-:Y:S01]  /*eda0*/  IMAD.U32 R152, RZ, RZ, UR7 ;  /* 0x00000007ff987e24 */ /* 0x000fe2000f8e00ff */
[----:B------:R-:W-:-:S02]  /*edb0*/  USEL UR36, UR36, URZ, UP0 ;  /* 0x0000003f24247287 */ /* 0x000fc40008000000 */
[----:B------:R-:W1:Y:S01]  /*edc0*/  SHFL.BFLY PT, R7, R6, 0x1, 0x1f ;  /* 0x0c201f0006077f89 */ /* 0x000e6200000e0000 */
[----:B0-----:R-:W-:Y:S01]  /*edd0*/  FADD.FTZ R11, R4, R5 ;  /* 0x00000005040b7221 */ /* 0x001fe20000010000 */
[----:B------:R-:W-:Y:S01]  /*ede0*/  MOV R4, UR6 ;  /* 0x0000000600047c02 */ /* 0x000fe20008000f00 */
[----:B------:R-:W-:Y:S02]  /*edf0*/  IMAD.MOV.U32 R5, RZ, RZ, RZ ;  /* 0x000000ffff057224 */ /* 0x000fe400078e00ff */
[----:B-1----:R-:W-:Y:S01]  /*ee00*/  FADD.FTZ R12, R6, R7 ;  /* 0x00000007060c7221 */ /* 0x002fe20000010000 */
[----:B------:R-:W-:Y:S01]  /*ee10*/  FSETP.NE.FTZ.AND P0, PT, R11, RZ, PT ;  /* 0x000000ff0b00720b */ /* 0x000fe20003f15000 */
[----:B------:R-:W-:Y:S02]  /*ee20*/  @!P1 VIADD R4, R4, 0x31c60 ;  /* 0x00031c6004049836 */ /* 0x000fe40000000000 */
[----:B------:R-:W-:Y:S01]  /*ee30*/  IMAD.U32 R7, RZ, RZ, UR4 ;  /* 0x00000004ff077e24 */ /* 0x000fe2000f8e00ff */
[----:B------:R-:W-:Y:S01]  /*ee40*/  FSETP.NE.FTZ.AND P2, PT, R12, RZ, PT ;  /* 0x000000ff0c00720b */ /* 0x000fe20003f55000 */
[----:B------:R-:W-:Y:S01]  /*ee50*/  IMAD.U32 R6, RZ, RZ, UR4 ;  /* 0x00000004ff067e24 */ /* 0x000fe2000f8e00ff */
[----:B------:R-:W-:Y:S01]  /*ee60*/  @!P1 PRMT R4, RZ, 0x654, R4 ;  /* 0x00000654ff049816 */ /* 0x000fe20000000004 */
[----:B------:R-:W-:-:S04]  /*ee70*/  USEL UR4, URZ, 0x1, UP0 ;  /* 0x000000013f047887 */ /* 0x000fc80008000000 */
[----:B------:R-:W-:Y:S02]  /*ee80*/  ULOP3.LUT UR60, UR60, UR4, URZ, 0x3c, !UPT ;  /* 0x000000043c3c7292 */ /* 0x000fe4000f8e3c3f */
[----:B------:R-:W0:Y:S01]  /*ee90*/  @P0 MUFU.LG2 R8, R11 ;  /* 0x0000000b00080308 */ /* 0x000e220000000c00 */
[----:B------:R-:W-:-:S03]  /*eea0*/  @P0 FMUL.FTZ R7, R7, 0.69314718246459960938 ;  /* 0x3f31721807070820 */ /* 0x000fc60000410000 */
[----:B------:R-:W-:-:S04]  /*eeb0*/  @P2 FMUL.FTZ R6, R6, 0.69314718246459960938 ;  /* 0x3f31721806062820 */ /* 0x000fc80000410000 */
[----:B------:R-:W1:Y:S08]  /*eec0*/  @P2 MUFU.LG2 R10, R12 ;  /* 0x0000000c000a2308 */ /* 0x000e700000000c00 */
[----:B------:R1:W2:Y:S01]  /*eed0*/  @P0 MUFU.RCP R5, R11 ;  /* 0x0000000b00050308 */ /* 0x0002a20000001000 */
        /* <DEDUP_REMOVED lines=108> */
.L_x_9919:
[----:B------:R-:W0:Y:S08]  /*f5a0*/  S2UR UR4, SR_CgaCtaId ;  /* 0x00000000000479c3 */ /* 0x000e300000008800 */
[----:B------:R-:W-:Y:S06]  /*f5b0*/  BAR.SYNC.DEFER_BLOCKING 0x5, 0x1a0 ;  /* 0x0146800000007b1d */ /* 0x000fec0000010000 */
[----:B------:R-:W-:Y:S01]  /*f5c0*/  UMOV UR37, 0x400 ;  /* 0x0000040000257882 */ /* 0x000fe20000000000 */
[----:B------:R-:W-:Y:S01]  /*f5d0*/  BSSY B0, `(.L_x_9950) ;  /* 0x00001a3000007945 */ /* 0x000fe20003800000 */
[----:B0-----:R-:W-:-:S09]  /*f5e0*/  ULEA UR37, UR4, UR37, 0x18 ;  /* 0x0000002504257291 */ /* 0x001fd2000f8ec03f */
[----:B------:R-:W0:Y:S02]  /*f5f0*/  LDS.128 R28, [UR37+0x31cd0] ;  /* 0x031cd025ff1c7984 */ /* 0x000e240008000c00 */
[----:B0-----:R-:W-:Y:S02]  /*f600*/  R2UR UR4, R29 ;  /* 0x000000001d0472ca */ /* 0x001fe400000e0000 */
[----:B------:R-:W-:-:S11]  /*f610*/  R2UR UR5, R30 ;  /* 0x000000001e0572ca */ /* 0x000fd600000e0000 */
[----:B------:R-:W-:Y:S01]  /*f620*/  IMAD.U32 R17, RZ, RZ, UR4 ;  /* 0x00000004ff117e24 */ /* 0x000fe2000f8e00ff */
[----:B------:R-:W-:Y:S06]  /*f630*/  BAR.ARV 0x4, 0x1a0 ;  /* 0x0106800000007b1d */ /* 0x000fec0000002000 */
[----:B------:R-:W-:Y:S05]  /*f640*/  @P0 BRA `(.L_x_9951) ;  /* 0x0000001000180947 */ /* 0x000fea0003800000 */
[----:B------:R-:W0:Y:S08]  /*f650*/  S2UR UR4, SR_SWINHI ;  /* 0x00000000000479c3 */ /* 0x000e300000002f00 */
[----:B------:R-:W-:Y:S01]  /*f660*/  BAR.SYNC.DEFER_BLOCKING 0x1, 0x180 ;  /* 0x0046000000007b1d */ /* 0x000fe20000010000 */
[----:B------:R-:W-:Y:S02]  /*f670*/  F2FP.BF16.F32.PACK_AB R6, R6, R81 ;  /* 0x000000510606723e */ /* 0x000fe400000010ff */
[----:B------:R-:W-:-:S02]  /*f680*/  F2FP.BF16.F32.PACK_AB R7, R7, R12 ;  /* 0x0000000c0707723e */ /* 0x000fc400000010ff */
[----:B------:R-:W-:Y:S01]  /*f690*/  R2UR UR11, R150 ;  /* 0x00000000960b72ca */ /* 0x000fe200000e0000 */
[----:B------:R-:W-:Y:S01]  /*f6a0*/  ULDC.64 UR8, c[0x0][0xbe0] ;  /* 0x0002f80000087ab9 */ /* 0x000fe20000000a00 */
[----:B------:R-:W-:Y:S01]  /*f6b0*/  R2UR UR10, R148 ;  /* 0x00000000940a72ca */ /* 0x000fe200000e0000 */
[----:B------:R-:W-:Y:S01]  /*f6c0*/  UISETP.NE.U32.AND UP0, UPT, UR8, URZ, UPT ;  /* 0x0000003f0800728c */ /* 0x000fe2000bf05070 */
[----:B------:R-:W-:Y:S01]  /*f6d0*/  F2FP.BF16.F32.PACK_AB R24, R37, R24 ;  /* 0x000000182518723e */ /* 0x000fe200000010ff */
[----:B------:R-:W-:Y:S01]  /*f6e0*/  ULDC.64 UR12, c[0x0][0x208] ;  /* 0x00008200000c7ab9 */ /* 0x000fe20000000a00 */
[----:B------:R-:W-:Y:S01]  /*f6f0*/  F2FP.BF16.F32.PACK_AB R27, R27, R42 ;  /* 0x0000002a1b1b723e */ /* 0x000fe200000010ff */
[----:B------:R-:W-:Y:S01]  /*f700*/  UISETP.NE.AND.EX UP0, UPT, UR9, URZ, UPT, UP0 ;  /* 0x0000003f0900728c */ /* 0x000fe2000bf05300 */
[----:B------:R-:W-:Y:S02]  /*f710*/  F2FP.BF16.F32.PACK_AB R68, R41, R32 ;  /* 0x000000202944723e */ /* 0x000fe400000010ff */
[----:B------:R-:W-:-:S02]  /*f720*/  F2FP.BF16.F32.PACK_AB R70, R49, R16 ;  /* 0x000000103146723e */ /* 0x000fc400000010ff */
[----:B------:R-:W-:-:S03]  /*f730*/  F2FP.BF16.F32.PACK_AB R71, R71, R34 ;  /* 0x000000224747723e */ /* 0x000fc600000010ff */
[----:B------:R-:W-:Y:S02]  /*f740*/  USHF.L.U64.HI UR11, UR10, 0x2, UR11 ;  /* 0x000000020a0b7899 */ /* 0x000fe4000801020b */
[----:B------:R-:W-:Y:S01]  /*f750*/  USHF.L.U32 UR10, UR10, 0x2, URZ ;  /* 0x000000020a0a7899 */ /* 0x000fe2000800063f */
[----:B------:R-:W-:Y:S01]  /*f760*/  UMOV UR6, UR37 ;  /* 0x0000002500067c82 */ /* 0x000fe20008000000 */
[----:B0-----:R-:W-:Y:S01]  /*f770*/  UMOV UR7, UR4 ;  /* 0x0000000400077c82 */ /* 0x001fe20008000000 */
[----:B------:R-:W-:Y:S02]  /*f780*/  IMAD.U32 R18, RZ, RZ, UR6 ;  /* 0x00000006ff127e24 */ /* 0x000fe4000f8e00ff */
[----:B------:R-:W-:Y:S01]  /*f790*/  IMAD.U32 R19, RZ, RZ, UR7 ;  /* 0x00000007ff137e24 */ /* 0x000fe2000f8e00ff */
[----:B------:R-:W-:Y:S02]  /*f7a0*/  ULDC.64 UR6, c[0x0][0xbd8] ;  /* 0x0002f60000067ab9 */ /* 0x000fe40000000a00 */
[----:B------:R-:W-:Y:S01]  /*f7b0*/  UISETP.NE.U32.AND UP1, UPT, UR6, URZ, UPT ;  /* 0x0000003f0600728c */ /* 0x000fe2000bf25070 */
[----:B------:R-:W-:Y:S01]  /*f7c0*/  IMAD.WIDE R4, R155, 0x2, R18 ;  /* 0x000000029b047825 */ /* 0x000fe200078e0212 */
[----:B------:R-:W-:-:S02]  /*f7d0*/  UIADD3 UR4, UP2, UR10, UR6, URZ ;  /* 0x000000060a047290 */ /* 0x000fc4000ff5e03f */
[----:B------:R-:W-:Y:S01]  /*f7e0*/  UISETP.NE.AND.EX UP1, UPT, UR7, URZ, UPT, UP1 ;  /* 0x0000003f0700728c */ /* 0x000fe2000bf25310 */
[C---:B------:R-:W-:Y:S01]  /*f7f0*/  IADD3 R13, P0, R4.reuse, 0x6020, RZ ;  /* 0x00006020040d7810 */ /* 0x040fe20007f1e0ff */
[----:B------:R-:W-:Y:S01]  /*f800*/  @UP0 UIADD3 UR6, UP3, UR10, UR8, URZ ;  /* 0x000000080a060290 */ /* 0x000fe2000ff7e03f */
[C---:B------:R-:W-:Y:S01]  /*f810*/  IADD3 R9, P1, R4.reuse, 0x6000, RZ ;  /* 0x0000600004097810 */ /* 0x040fe20007f3e0ff */
[----:B------:R-:W-:Y:S01]  /*f820*/  UIADD3.X UR8, UR11, UR7, URZ, UP2, !UPT ;  /* 0x000000070b087290 */ /* 0x000fe200097fe43f */
[----:B------:R-:W-:Y:S01]  /*f830*/  LOP3.LUT R11, R4, 0x180, RZ, 0xc0, !PT ;  /* 0x00000180040b7812 */ /* 0x000fe200078ec0ff */
[----:B------:R-:W-:Y:S01]  /*f840*/  @UP0 UIADD3.X UR7, UR11, UR9, URZ, UP3, !UPT ;  /* 0x000000090b070290 */ /* 0x000fe20009ffe43f */
[----:B------:R-:W-:Y:S02]  /*f850*/  LOP3.LUT R8, R13, 0x180, RZ, 0xc0, !PT ;  /* 0x000001800d087812 */ /* 0x000fe400078ec0ff */
[----:B------:R-:W-:Y:S02]  /*f860*/  LOP3.LUT R10, R9, 0x180, RZ, 0xc0, !PT ;  /* 0x00000180090a7812 */ /* 0x000fe400078ec0ff */
[----:B------:R-:W-:-:S02]  /*f870*/  SHF.R.U64 R11, R11, 0x3, RZ ;  /* 0x000000030b0b7819 */ /* 0x000fc400000012ff */
[----:B------:R-:W-:Y:S02]  /*f880*/  SHF.R.U64 R8, R8, 0x3, RZ ;  /* 0x0000000308087819 */ /* 0x000fe400000012ff */
[----:B------:R-:W-:Y:S02]  /*f890*/  SHF.R.U64 R10, R10, 0x3, RZ ;  /* 0x000000030a0a7819 */ /* 0x000fe400000012ff */
[C---:B------:R-:W-:Y:S02]  /*f8a0*/  IADD3 R55, P2, R4.reuse, 0x3020, RZ ;  /* 0x0000302004377810 */ /* 0x040fe40007f5e0ff */
[C---:B------:R-:W-:Y:S02]  /*f8b0*/  IADD3 R51, P3, R4.reuse, 0x3000, RZ ;  /* 0x0000300004337810 */ /* 0x040fe40007f7e0ff */
[----:B------:R-:W-:Y:S02]  /*f8c0*/  IADD3 R29, P4, R4, 0x20, RZ ;  /* 0x00000020041d7810 */ /* 0x000fe40007f9e0ff */
[----:B------:R-:W-:Y:S01]  /*f8d0*/  LOP3.LUT R4, R11, R4, RZ, 0x3c, !PT ;  /* 0x000000040b047212 */ /* 0x000fe200078e3cff */
[--C-:B------:R-:W-:Y:S01]  /*f8e0*/  IMAD.X R11, RZ, RZ, R5.reuse, P1 ;  /* 0x000000ffff0b7224 */ /* 0x100fe200008e0605 */
[----:B------:R-:W-:Y:S01]  /*f8f0*/  LOP3.LUT R8, R8, R13, RZ, 0x3c, !PT ;  /* 0x0000000d08087212 */ /* 0x000fe200078e3cff */
[--C-:B------:R-:W-:Y:S01]  /*f900*/  IMAD.X R13, RZ, RZ, R5.reuse, P2 ;  /* 0x000000ffff0d7224 */ /* 0x100fe200010e0605 */
[----:B------:R-:W-:Y:S01]  /*f910*/  LOP3.LUT R10, R10, R9, RZ, 0x3c, !PT ;  /* 0x000000090a0a7212 */ /* 0x000fe200078e3cff */
[--C-:B------:R-:W-:Y:S01]  /*f920*/  IMAD.X R9, RZ, RZ, R5.reuse, P0 ;  /* 0x000000ffff097224 */ /* 0x100fe200000e0605 */
[-C--:B------:R-:W-:Y:S01]  /*f930*/  IADD3.X R21, RZ, R5.reuse, RZ, P4, !PT ;  /* 0x00000005ff157210 */ /* 0x080fe200027fe4ff */
[----:B------:R-:W-:Y:S01]  /*f940*/  IMAD.X R15, RZ, RZ, R5, P3 ;  /* 0x000000ffff0f7224 */ /* 0x000fe200018e0605 */
[----:B------:R-:W-:-:S02]  /*f950*/  MOV R50, R4 ;  /* 0x0000000400327202 */ /* 0x000fc40000000f00 */
[----:B------:R-:W-:Y:S02]  /*f960*/  F2FP.BF16.F32.PACK_AB R4, R20, R83 ;  /* 0x000000531404723e */ /* 0x000fe400000010ff */
[----:B------:R-:W-:Y:S02]  /*f970*/  F2FP.BF16.F32.PACK_AB R5, R14, R69 ;  /* 0x000000450e05723e */ /* 0x000fe400000010ff */
[----:B------:R-:W-:Y:S02]  /*f980*/  LOP3.LUT R14, R51, 0x180, RZ, 0xc0, !PT ;  /* 0x00000180330e7812 */ /* 0x000fe400078ec0ff */
[----:B------:R-:W-:Y:S01]  /*f990*/  LOP3.LUT R20, R29, 0x180, RZ, 0xc0, !PT ;  /* 0x000001801d147812 */ /* 0x000fe200078ec0ff */
[----:B------:R0:W-:Y:S01]  /*f9a0*/  STSM.16.M88.4 [R50], R4 ;  /* 0x0000000432007844 */ /* 0x0001e20000000200 */
[----:B------:R-:W-:Y:S02]  /*f9b0*/  LOP3.LUT R28, R55, 0x180, RZ, 0xc0, !PT ;  /* 0x00000180371c7812 */ /* 0x000fe400078ec0ff */
[----:B------:R-:W-:-:S02]  /*f9c0*/  SHF.R.U64 R14, R14, 0x3, RZ ;  /* 0x000000030e0e7819 */ /* 0x000fc400000012ff */
[----:B------:R-:W-:Y:S02]  /*f9d0*/  SHF.R.U64 R20, R20, 0x3, RZ ;  /* 0x0000000314147819 */ /* 0x000fe400000012ff */
[----:B------:R-:W-:Y:S02]  /*f9e0*/  SHF.R.U64 R28, R28, 0x3, RZ ;  /* 0x000000031c1c7819 */ /* 0x000fe400000012ff */
[----:B------:R-:W-:Y:S02]  /*f9f0*/  LOP3.LUT R14, R14, R51, RZ, 0x3c, !PT ;  /* 0x000000330e0e7212 */ /* 0x000fe400078e3cff */
[----:B------:R-:W-:Y:S02]  /*fa00*/  LOP3.LUT R20, R20, R29, RZ, 0x3c, !PT ;  /* 0x0000001d14147212 */ /* 0x000fe400078e3cff */
[----:B------:R-:W-:Y:S02]  /*fa10*/  LOP3.LUT R12, R28, R55, RZ, 0x3c, !PT ;  /* 0x000000371c0c7212 */ /* 0x000fe400078e3cff */
[----:B------:R-:W-:-:S02]  /*fa20*/  MOV R28, R8 ;  /* 0x00000008001c7202 */ /* 0x000fc40000000f00 */
[----:B------:R-:W-:Y:S02]  /*fa30*/  MOV R29, R10 ;  /* 0x0000000a001d7202 */ /* 0x000fe40000000f00 */
[----:B------:R-:W-:Y:S02]  /*fa40*/  MOV R30, R14 ;  /* 0x0000000e001e7202 */ /* 0x000fe40000000f00 */
[----:B------:R-:W-:Y:S02]  /*fa50*/  MOV R21, R20 ;  /* 0x0000001400157202 */ /* 0x000fe40000000f00 */
[----:B------:R-:W-:Y:S02]  /*fa60*/  F2FP.BF16.F32.PACK_AB R8, R76, R75 ;  /* 0x0000004b4c08723e */ /* 0x000fe400000010ff */
[----:B------:R-:W-:Y:S02]  /*fa70*/  F2FP.BF16.F32.PACK_AB R9, R64, R65 ;  /* 0x000000414009723e */ /* 0x000fe400000010ff */
[----:B------:R-:W-:-:S02]  /*fa80*/  F2FP.BF16.F32.PACK_AB R10, R79, R74 ;  /* 0x0000004a4f0a723e */ /* 0x000fc400000010ff */
[----:B------:R-:W-:Y:S02]  /*fa90*/  F2FP.BF16.F32.PACK_AB R11, R60, R61 ;  /* 0x0000003d3c0b723e */ /* 0x000fe400000010ff */
[----:B0-----:R-:W-:Y:S02]  /*faa0*/  F2FP.BF16.F32.PACK_AB R4, R78, R73 ;  /* 0x000000494e04723e */ /* 0x001fe400000010ff */
[----:B------:R-:W-:Y:S01]  /*fab0*/  F2FP.BF16.F32.PACK_AB R5, R56, R57 ;  /* 0x000000393805723e */ /* 0x000fe200000010ff */
[----:B------:R-:W-:Y:S01]  /*fac0*/  STSM.16.M88.4 [R21], R8 ;  /* 0x0000000815007844 */ /* 0x000fe20000000200 */
[----:B------:R-:W-:Y:S02]  /*fad0*/  F2FP.BF16.F32.PACK_AB R6, R77, R72 ;  /* 0x000000484d06723e */ /* 0x000fe400000010ff */
[----:B------:R-:W-:Y:S02]  /*fae0*/  F2FP.BF16.F32.PACK_AB R7, R52, R53 ;  /* 0x000000353407723e */ /* 0x000fe400000010ff */
[----:B------:R-:W-:-:S02]  /*faf0*/  MOV R20, R12 ;  /* 0x0000000c00147202 */ /* 0x000fc40000000f00 */
[----:B------:R-:W-:Y:S01]  /*fb00*/  F2FP.BF16.F32.PACK_AB R14, R44, R25 ;  /* 0x000000192c0e723e */ /* 0x000fe200000010ff */
[----:B------:R0:W-:Y:S01]  /*fb10*/  STSM.16.M88.4 [R30], R4 ;  /* 0x000000041e007844 */ /* 0x0001e20000000200 */
[----:B------:R-:W-:Y:S02]  /*fb20*/  F2FP.BF16.F32.PACK_AB R12, R45, R36 ;  /* 0x000000242d0c723e */ /* 0x000fe400000010ff */
[----:B------:R-:W-:Y:S02]  /*fb30*/  F2FP.BF16.F32.PACK_AB R13, R47, R48 ;  /* 0x000000302f0d723e */ /* 0x000fe400000010ff */
[----:B------:R-:W-:Y:S02]  /*fb40*/  F2FP.BF16.F32.PACK_AB R15, R43, R46 ;  /* 0x0000002e2b0f723e */ /* 0x000fe400000010ff */
[----:B------:R-:W-:Y:S02]  /*fb50*/  F2FP.BF16.F32.PACK_AB R25, R26, R39 ;  /* 0x000000271a19723e */ /* 0x000fe400000010ff */
[----:B------:R-:W-:Y:S01]  /*fb60*/  F2FP.BF16.F32.PACK_AB R26, R40, R33 ;  /* 0x00000021281a723e */ /* 0x000fe200000010ff */
[----:B------:R1:W-:Y:S01]  /*fb70*/  STSM.16.M88.4 [R20], R12 ;  /* 0x0000000c14007844 */ /* 0x0003e20000000200 */
[----:B------:R-:W-:-:S02]  /*fb80*/  F2FP.BF16.F32.PACK_AB R69, R35, R38 ;  /* 0x000000262345723e */ /* 0x000fc400000010ff */
[----:B------:R-:W-:Y:S01]  /*fb90*/  PLOP3.LUT P0, PT, PT, PT, UP1, 0x80, 0x0 ;  /* 0x000000000000781c */ /* 0x000fe20003f0f018 */
[----:B------:R1:W-:Y:S01]  /*fba0*/  STSM.16.M88.4 [R29], R24 ;  /* 0x000000181d007844 */ /* 0x0003e20000000200 */
[----:B------:R-:W-:Y:S01]  /*fbb0*/  PLOP3.LUT P1, PT, PT, PT, UP0, 0x80, 0x0 ;  /* 0x000000000000781c */ /* 0x000fe20003f2f008 */
[----:B0-----:R-:W-:Y:S02]  /*fbc0*/  IMAD.U32 R4, RZ, RZ, UR4 ;  /* 0x00000004ff047e24 */ /* 0x001fe4000f8e00ff */
[----:B------:R1:W-:Y:S01]  /*fbd0*/  STSM.16.M88.4 [R28], R68 ;  /* 0x000000441c007844 */ /* 0x0003e20000000200 */
[----:B------:R-:W-:Y:S02]  /*fbe0*/  IMAD.U32 R6, RZ, RZ, UR6 ;  /* 0x00000006ff067e24 */ /* 0x000fe4000f8e00ff */
[----:B------:R-:W-:Y:S01]  /*fbf0*/  IMAD.U32 R5, RZ, RZ, UR8 ;  /* 0x00000008ff057e24 */ /* 0x000fe2000f8e00ff */
[----:B------:R-:W-:Y:S01]  /*fc00*/  BAR.SYNC.DEFER_BLOCKING 0x1, 0x180 ;  /* 0x0046000000007b1d */ /* 0x000fe20000010000 */
[----:B------:R-:W-:-:S05]  /*fc10*/  IMAD.U32 R7, RZ, RZ, UR7 ;  /* 0x00000007ff077e24 */ /* 0x000fca000f8e00ff */
[----:B------:R-:W2:Y:S04]  /*fc20*/  @P0 LDG.E R8, desc[UR12][R4.64] ;  /* 0x0000000c04080981 */ /* 0x000ea8000c1e1900 */
        /* <DEDUP_REMOVED lines=8> */
[----:B-1----:R-:W-:-:S14]  /*fcb0*/  @P1 BRA `(.L_x_9952) ;  /* 0x00000000001c1947 */ /* 0x002fdc0003800000 */
[----:B------:R-:W-:Y:S05]  /*fcc0*/  @!P0 BRA `(.L_x_9952) ;  /* 0x0000000000188947 */ /* 0x000fea0003800000 */
[----:B------:R-:W-:Y:S02]  /*fcd0*/  ULDC.64 UR6, c[0x0][0x208] ;  /* 0x0000820000067ab9 */ /* 0x000fe40000000a00 */
[----:B------:R-:W2:Y:S04]  /*fce0*/  LDG.E R7, desc[UR6][R4.64] ;  /* 0x0000000604077981 */ /* 0x000ea8000c1e1900 */
[----:B------:R-:W3:Y:S01]  /*fcf0*/  LDG.E R6, desc[UR6][R4.64+0x4] ;  /* 0x0000040604067981 */ /* 0x000ee2000c1e1900 */
[----:B--2---:R-:W-:Y:S02]  /*fd00*/  R2UR UR6, R7 ;  /* 0x00000000070672ca */ /* 0x004fe400000e0000 */
[----:B---3--:R-:W-:-:S13]  /*fd10*/  R2UR UR10, R6 ;  /* 0x00000000060a72ca */ /* 0x008fda00000e0000 */
[----:B------:R-:W-:-:S12]  /*fd20*/  UIADD3 UR10, -UR6, UR10, URZ ;  /* 0x0000000a060a7290 */ /* 0x000fd8000fffe13f */
.L_x_9952:
        /* <DEDUP_REMOVED lines=8> */
[----:B------:R-:W-:Y:S02]  /*fdb0*/  LOP3.LUT R4, R9, 0x180, RZ, 0xc0, !PT ;  /* 0x0000018009047812 */ /* 0x000fe400078ec0ff */
[----:B------:R-:W-:-:S02]  /*fdc0*/  IADD3 R33, P5, R18, 0x3000, RZ ;  /* 0x0000300012217810 */ /* 0x000fc40007fbe0ff */
[----:B------:R-:W-:Y:S01]  /*fdd0*/  SHF.R.U64 R4, R4, 0x3, RZ ;  /* 0x0000000304047819 */ /* 0x000fe200000012ff */
[----:B------:R-:W-:Y:S01]  /*fde0*/  USHF.R.S32.HI UR14, URZ, 0x1f, UR18 ;  /* 0x0000001f3f0e7899 */ /* 0x000fe20008011412 */
[----:B------:R-:W-:Y:S01]  /*fdf0*/  IADD3 R37, P3, R18, 0x6000, RZ ;  /* 0x0000600012257810 */ /* 0x000fe20007f7e0ff */
[----:B------:R-:W-:Y:S01]  /*fe00*/  USEL UR16, UR16, URZ, !UP1 ;  /* 0x0000003f10107287 */ /* 0x000fe2000c800000 */
[----:B------:R-:W-:Y:S01]  /*fe10*/  LOP3.LUT R4, R4, R9, RZ, 0x3c, !PT ;  /* 0x0000000904047212 */ /* 0x000fe200078e3cff */
[----:B------:R-:W-:Y:S01]  /*fe20*/  UIMAD UR11, UR14, UR12, URZ ;  /* 0x0000000c0e0b72a4 */ /* 0x000fe2000f8e023f */
[----:B------:R-:W-:Y:S01]  /*fe30*/  IADD3 R9, P4, R18, 0x4800, RZ ;  /* 0x0000480012097810 */ /* 0x000fe20007f9e0ff */
[----:B------:R-:W-:Y:S01]  /*fe40*/  UIMAD.WIDE.U32 UR8, UR18, UR12, UR6 ;  /* 0x0000000c120872a5 */ /* 0x000fe2000f8e0006 */
[----:B------:R-:W-:Y:S01]  /*fe50*/  IMAD.U32 R5, RZ, RZ, UR17 ;  /* 0x00000011ff057e24 */ /* 0x000fe2000f8e00ff */
[----:B------:R-:W-:Y:S01]  /*fe60*/  UIMAD UR11, UR18, UR13, UR11 ;  /* 0x0000000d120b72a4 */ /* 0x000fe2000f8e020b */
[----:B------:R-:W-:Y:S01]  /*fe70*/  LOP3.LUT R8, R9, 0x180, RZ, 0xc0, !PT ;  /* 0x0000018009087812 */ /* 0x000fe200078ec0ff */
[----:B------:R-:W-:Y:S01]  /*fe80*/  USEL UR15, UR15, URZ, !UP1 ;  /* 0x0000003f0f0f7287 */ /* 0x000fe2000c800000 */
[----:B------:R-:W-:Y:S01]  /*fe90*/  IMAD R10, R5, 0xc0, R144 ;  /* 0x000000c0050a7824 */ /* 0x000fe200078e0290 */
[----:B------:R-:W-:Y:S01]  /*fea0*/  ULDC.64 UR12, c[0x0][0xb78] ;  /* 0x0002de00000c7ab9 */ /* 0x000fe20000000a00 */
[----:B------:R-:W-:Y:S01]  /*feb0*/  UIADD3 UR9, UR9, UR11, URZ ;  /* 0x0000000b09097290 */ /* 0x000fe2000fffe03f */
[----:B------:R-:W-:Y:S01]  /*fec0*/  SHF.R.U64 R8, R8, 0x3, RZ ;  /* 0x0000000308087819 */ /* 0x000fe200000012ff */
[----:B------:R-:W-:Y:S01]  /*fed0*/  UIMAD UR6, UR16, UR12, URZ ;  /* 0x0000000c100672a4 */ /* 0x000fe2000f8e023f */
[----:B------:R-:W-:Y:S01]  /*fee0*/  SHF.R.S32.HI R5, RZ, 0x1f, R10 ;  /* 0x0000001fff057819 */ /* 0x000fe2000001140a */
[----:B------:R-:W-:Y:S01]  /*fef0*/  UIMAD.WIDE.U32 UR8, UR15, UR12, UR8 ;  /* 0x0000000c0f0872a5 */ /* 0x000fe2000f8e0008 */
[----:B------:R-:W-:Y:S01]  /*ff00*/  LOP3.LUT P0, RZ, R153, 0x3, RZ, 0xc0, !PT ;  /* 0x0000000399ff7812 */ /* 0x000fe2000780c0ff */
[----:B------:R-:W-:Y:S01]  /*ff10*/  UIMAD UR6, UR15, UR13, UR6 ;  /* 0x0000000d0f0672a4 */ /* 0x000fe2000f8e0206 */
[----:B------:R-:W-:-:S02]  /*ff20*/  LOP3.LUT R8, R8, R9, RZ, 0x3c, !PT ;  /* 0x0000000908087212 */ /* 0x000fc400078e3cff */
[----:B------:R-:W-:Y:S01]  /*ff30*/  ULDC.64 UR12, c[0x0][0xb40] ;  /* 0x0002d000000c7ab9 */ /* 0x000fe20000000a00 */
[----:B------:R-:W-:Y:S02]  /*ff40*/  IADD3 R6, P1, R10, UR8, RZ ;  /* 0x000000080a067c10 */ /* 0x000fe4000ff3e0ff */
[----:B------:R-:W-:Y:S01]  /*ff50*/  IMAD.U32 R12, RZ, RZ, UR6 ;  /* 0x00000006ff0c7e24 */ /* 0x000fe2000f8e00ff */
[----:B------:R-:W-:Y:S02]  /*ff60*/  LOP3.LUT R32, R33, 0x180, RZ, 0xc0, !PT ;  /* 0x0000018021207812 */ /* 0x000fe400078ec0ff */
[----:B------:R-:W-:Y:S02]  /*ff70*/  LEA R28, P2, R6, UR12, 0x2 ;  /* 0x0000000c061c7c11 */ /* 0x000fe4000f8410ff */
[----:B------:R-:W-:Y:S01]  /*ff80*/  IADD3.X R7, R5, UR9, R12, P1, !PT ;  /* 0x0000000905077c10 */ /* 0x000fe20008ffe40c */
[----:B------:R-:W-:Y:S01]  /*ff90*/  VIADD R5, R10, 0x8 ;  /* 0x000000080a057836 */ /* 0x000fe20000000000 */
[----:B------:R-:W-:Y:S01]  /*ffa0*/  LOP3.LUT R36, R37, 0x180, RZ, 0xc0, !PT ;  /* 0x0000018025247812 */ /* 0x000fe200078ec0ff */
[----:B------:R-:W-:Y:S01]  /*ffb0*/  ULDC.64 UR8, c[0x0][0xaa0] ;  /* 0x0002a80000087ab9 */ /* 0x000fe20000000a00 */
[----:B------:R-:W-:-:S02]  /*ffc0*/  LEA.HI.X R29, R6, UR13, R7, 0x2, P2 ;  /* 0x0000000d061d7c11 */ /* 0x000fc400090f1407 */
[----:B------:R-:W-:Y:S02]  /*ffd0*/  IADD3 R7, P2, R18, 0x7800, RZ ;  /* 0x0000780012077810 */ /* 0x000fe40007f5e0ff */
[----:B------:R-:W-:Y:S02]  /*ffe0*/  ISETP.GE.OR P1, PT, R10, UR10, P0 ;  /* 0x0000000a0a007c0c */ /* 0x000fe40008726670 */
[----:B------:R-:W-:Y:S01]  /*fff0*/  LOP3.LUT R9, R18, 0x180, RZ, 0xc0, !PT ;  /* 0x0000018012097812 */ /* 0x000fe200078ec0ff */
[--C-:B------:R-:W-:Y:S01]  /*10000*/  IMAD.X R13, RZ, RZ, R19.reuse, P2 ;  /* 0x000000ffff0d7224 */ /* 0x100fe200010e0613 */
[----:B------:R-:W-:Y:S01]  /*10010*/  ISETP.GE.OR P0, PT, R5, UR10, P0 ;  /* 0x0000000a05007c0c */ /* 0x000fe20008706670 */
[----:B------:R-:W-:Y:S01]  /*10020*/  IMAD.X R5, RZ, RZ, R19, P6 ;  /* 0x000000ffff057224 */ /* 0x000fe200030e0613 */
[----:B------:R-:W-:Y:S02]  /*10030*/  LOP3.LUT R6, R7, 0x180, RZ, 0xc0, !PT ;  /* 0x0000018007067812 */ /* 0x000fe400078ec0ff */
[----:B------:R-:W-:-:S02]  /*10040*/  SHF.R.U64 R32, R32, 0x3, RZ ;  /* 0x0000000320207819 */ /* 0x000fc400000012ff */
[----:B------:R-:W-:Y:S02]  /*10050*/  SHF.R.U64 R36, R36, 0x3, RZ ;  /* 0x0000000324247819 */ /* 0x000fe400000012ff */
[----:B------:R-:W-:Y:S01]  /*10060*/  SHF.R.U64 R9, R9, 0x3, RZ ;  /* 0x0000000309097819 */ /* 0x000fe200000012ff */
[----:B------:R-:W-:Y:S01]  /*10070*/  UIMAD UR6, UR7, UR8, URZ ;  /* 0x00000008070672a4 */ /* 0x000fe2000f8e023f */
[----:B------:R-:W-:Y:S01]  /*10080*/  SHF.R.U64 R6, R6, 0x3, RZ ;  /* 0x0000000306067819 */ /* 0x000fe200000012ff */
[----:B------:R-:W-:Y:S01]  /*10090*/  IMAD.U32 R41, RZ, RZ, UR8 ;  /* 0x00000008ff297e24 */ /* 0x000fe2000f8e00ff */
[----:B------:R-:W-:Y:S01]  /*100a0*/  LOP3.LUT R32, R32, R33, RZ, 0x3c, !PT ;  /* 0x0000002120207212 */ /* 0x000fe200078e3cff */
[----:B------:R-:W-:Y:S01]  /*100b0*/  IMAD.MOV.U32 R20, RZ, RZ, R22 ;  /* 0x000000ffff147224 */ /* 0x000fe200078e0016 */
[----:B------:R-:W-:Y:S01]  /*100c0*/  LOP3.LUT R36, R36, R37, RZ, 0x3c, !PT ;  /* 0x0000002524247212 */ /* 0x000fe200078e3cff */
[--C-:B------:R-:W-:Y:S01]  /*100d0*/  IMAD.X R37, RZ, RZ, R19.reuse, P3 ;  /* 0x000000ffff257224 */ /* 0x100fe200018e0613 */
[----:B------:R-:W-:Y:S01]  /*100e0*/  LOP3.LUT R18, R9, R18, RZ, 0x3c, !PT ;  /* 0x0000001209127212 */ /* 0x000fe200078e3cff */
[----:B------:R-:W-:Y:S01]  /*100f0*/  IMAD.X R9, RZ, RZ, R19, P4 ;  /* 0x000000ffff097224 */ /* 0x000fe200020e0613 */
[----:B------:R-:W-:Y:S01]  /*10100*/  IADD3.X R33, RZ, R19, RZ, P5, !PT ;  /* 0x00000013ff217210 */ /* 0x000fe20002ffe4ff */
[----:B------:R-:W-:Y:S01]  /*10110*/  @!P1 STG.E desc[UR20][R28.64], R0 ;  /* 0x000000001c009986 */ /* 0x000fe2000c101914 */
[----:B------:R-:W-:-:S02]  /*10120*/  LOP3.LUT R12, R6, R7, RZ, 0x3c, !PT ;  /* 0x00000007060c7212 */ /* 0x000fc400078e3cff */
[----:B------:R-:W-:Y:S01]  /*10130*/  SHF.R.S32.HI R21, RZ, 0x1f, R22 ;  /* 0x0000001fff157819 */ /* 0x000fe20000011416 */
[----:B------:R0:W-:Y:S01]  /*10140*/  @!P0 STG.E desc[UR20][R28.64+0x20], R3 ;  /* 0x000020031c008986 */ /* 0x0001e2000c101914 */
[----:B------:R-:W-:-:S03]  /*10150*/  UIMAD UR6, UR4, UR9, UR6 ;  /* 0x00000009040672a4 */ /* 0x000fc6000f8e0206 */
[----:B------:R1:W5:Y:S01]  /*10160*/  LD.E.128 R24, desc[UR20][R18.64] ;  /* 0x0000001412187980 */ /* 0x000362000c101d00 */
[----:B------:R-:W-:-:S03]  /*10170*/  ULDC.64 UR8, c[0x0][0xae0] ;  /* 0x0002b80000087ab9 */ /* 0x000fc60000000a00 */
[----:B------:R-:W5:Y:S04]  /*10180*/  LD.E.128 R4, desc[UR20][R4.64] ;  /* 0x0000001404047980 */ /* 0x000f68000c101d00 */
[----:B------:R-:W5:Y:S01]  /*10190*/  LD.E.128 R32, desc[UR20][R32.64] ;  /* 0x0000001420207980 */ /* 0x000f62000c101d00 */
[----:B-1----:R-:W-:-:S03]  /*101a0*/  IMAD.WIDE.U32 R18, R41, UR4, R20 ;  /* 0x0000000429127c25 */ /* 0x002fc6000f8e0014 */
[----:B------:R-:W5:Y:S04]  /*101b0*/  LD.E.128 R8, desc[UR20][R8.64] ;  /* 0x0000001408087980 */ /* 0x000f68000c101d00 */
[----:B------:R-:W5:Y:S04]  /*101c0*/  LD.E.128 R36, desc[UR20][R36.64] ;  /* 0x0000001424247980 */ /* 0x000f68000c101d00 */
[----:B------:R-:W5:Y:S01]  /*101d0*/  LD.E.128 R12, desc[UR20][R12.64] ;  /* 0x000000140c0c7980 */ /* 0x000f62000c101d00 */
[----:B------:R-:W-:Y:S01]  /*101e0*/  UIMAD UR4, UR14, UR8, URZ ;  /* 0x000000080e0472a4 */ /* 0x000fe2000f8e023f */
[----:B------:R-:W-:Y:S01]  /*101f0*/  VIADD R19, R19, UR6 ;  /* 0x0000000613137c36 */ /* 0x000fe20008000000 */
[----:B------:R-:W-:Y:S01]  /*10200*/  UIMAD UR10, UR17, -0xc0, UR10 ;  /* 0xffffff40110a78a4 */ /* 0x000fe2000f8e020a */
[----:B------:R-:W-:Y:S01]  /*10210*/  @!PT LDS RZ, [RZ] ;  /* 0x00000000fffff984 */ /* 0x000fe20000000800 */
[----:B------:R-:W-:Y:S01]  /*10220*/  @!PT LDS RZ, [RZ] ;  /* 0x00000000fffff984 */ /* 0x000fe20000000800 */
[----:B------:R-:W-:Y:S01]  /*10230*/  @!PT LDS RZ, [RZ] ;  /* 0x00000000fffff984 */ /* 0x000fe20000000800 */
[----:B------:R-:W-:Y:S01]  /*10240*/  @!PT LDS RZ, [RZ] ;  /* 0x00000000fffff984 */ /* 0x000fe20000000800 */
[----:B------:R1:W-:Y:S06]  /*10250*/  MEMBAR.ALL.CTA ;  /* 0x0000000000007992 */ /* 0x0003ec0000008000 */
[----:B-1----:R-:W1:Y:S01]  /*10260*/  FENCE.VIEW.ASYNC.S ;  /* 0x00000000000073c6 */ /* 0x002e620000000000 */
[----:B0-----:R-:W-:Y:S01]  /*10270*/  IMAD.U32 R3, RZ, RZ, UR8 ;  /* 0x00000008ff037e24 */ /* 0x001fe2000f8e00ff */
[----:B------:R-:W-:Y:S01]  /*10280*/  UIMAD UR6, UR18, UR9, UR4 ;  /* 0x00000009120672a4 */ /* 0x000fe2000f8e0204 */
[C---:B------:R-:W-:Y:S01]  /*10290*/  VIADD R0, R146.reuse, 0x60 ;  /* 0x0000006092007836 */ /* 0x040fe20000000000 */
[----:B------:R-:W-:Y:S01]  /*102a0*/  UIADD3 UR4, UR37, 0x31c20, URZ ;  /* 0x00031c2025047890 */ /* 0x000fe2000fffe03f */
[----:B------:R-:W-:Y:S01]  /*102b0*/  IMAD.WIDE.U32 R18, R3, UR18, R18 ;  /* 0x0000001203127c25 */ /* 0x000fe2000f8e0012 */
[----:B------:R-:W-:Y:S01]  /*102c0*/  ULDC.64 UR8, c[0x0][0xae8] ;  /* 0x0002ba0000087ab9 */ /* 0x000fe20000000a00 */
[----:B------:R-:W-:Y:S01]  /*102d0*/  ISETP.GE.AND P0, PT, R146, UR10, PT ;  /* 0x0000000a92007c0c */ /* 0x000fe2000bf06270 */
[----:B------:R-:W-:Y:S01]  /*102e0*/  UPRMT UR4, URZ, 0x654, UR4 ;  /* 0x000006543f047896 */ /* 0x000fe20008000004 */
[----:B------:R-:W-:Y:S01]  /*102f0*/  VIADD R19, R19, UR6 ;  /* 0x0000000613137c36 */ /* 0x000fe20008000000 */
[----:B------:R-:W-:-:S02]  /*10300*/  UIMAD UR6, UR16, UR8, URZ ;  /* 0x00000008100672a4 */ /* 0x000fc4000f8e023f */
[----:B------:R-:W-:Y:S01]  /*10310*/  MOV R29, UR8 ;  /* 0x00000008001d7c02 */ /* 0x000fe20008000f00 */
[----:B------:R-:W-:Y:S01]  /*10320*/  IMAD.U32 R21, RZ, RZ, UR17 ;  /* 0x00000011ff157e24 */ /* 0x000fe2000f8e00ff */
[----:B------:R-:W-:Y:S01]  /*10330*/  SHF.R.S32.HI R147, RZ, 0x1f, R146 ;  /* 0x0000001fff937819 */ /* 0x000fe20000011492 */
[----:B------:R-:W-:Y:S01]  /*10340*/  UIMAD UR6, UR15, UR9, UR6 ;  /* 0x000000090f0672a4 */ /* 0x000fe2000f8e0206 */
[----:B------:R-:W-:Y:S01]  /*10350*/  BSSY B1, `(.L_x_9953) ;  /* 0x000001b000017945 */ /* 0x000fe20003800000 */
[----:B------:R-:W-:Y:S01]  /*10360*/  IMAD.WIDE.U32 R28, R29, UR15, R18 ;  /* 0x0000000f1d1c7c25 */ /* 0x000fe2000f8e0012 */
[----:B------:R-:W-:-:S03]  /*10370*/  ISETP.GE.AND P3, PT, R0, UR10, PT ;  /* 0x0000000a00007c0c */ /* 0x000fc6000bf66270 */
[----:B------:R-:W-:Y:S02]  /*10380*/  VIADD R43, R29, UR6 ;  /* 0x000000061d2b7c36 */ /* 0x000fe40008000000 */
[----:B------:R-:W-:Y:S01]  /*10390*/  IMAD.WIDE R20, R21, 0xc0, R146 ;  /* 0x000000c015147825 */ /* 0x000fe200078e0292 */
[----:B-1----:R-:W-:Y:S01]  /*103a0*/  SYNCS.ARRIVE.TRANS64.RED.A1T0 RZ, [UR4], RZ ;  /* 0x000000ffffff79a7 */ /* 0x002fe20008100404 */
        /* <DEDUP_REMOVED lines=21> */
.L_x_9954:
[----:B------:R-:W-:Y:S05]  /*10500*/  BSYNC B1 ;  /* 0x0000000000017941 */ /* 0x000fea0003800000 */
.L_x_9953:
        /* <DEDUP_REMOVED lines=8> */
[----:B------:R-:W-:Y:S01]  /*10590*/  VIADD R0, R22, 0x20 ;  /* 0x0000002016007836 */ /* 0x000fe20000000000 */
[----:B------:R-:W-:Y:S01]  /*105a0*/  ULDC.64 UR8, c[0x0][0x208] ;  /* 0x0000820000087ab9 */ /* 0x000fe20000000a00 */
[----:B------:R-:W-:Y:S02]  /*105b0*/  IMAD R20, R20, UR6, RZ ;  /* 0x0000000614147c24 */ /* 0x000fe4000f8e02ff */
        /* <DEDUP_REMOVED lines=9> */
[----:B-----5:R2:W-:Y:S04]  /*10650*/  @!P1 STG.E.128 desc[UR8][R20.64], R4 ;  /* 0x0000000414009986 */ /* 0x0205e8000c101d08 */
[----:B------:R2:W-:Y:S06]  /*10660*/  @!P2 STG.E.128 desc[UR8][R20.64+0x40], R8 ;  /* 0x000040081400a986 */ /* 0x0005ec000c101d08 */
[----:B------:R-:W-:Y:S05]  /*10670*/  @P0 BRA `(.L_x_9955) ;  /* 0x0000000800600947 */ /* 0x000fea0003800000 */
[----:B------:R-:W-:Y:S02]  /*10680*/  ULDC.64 UR6, c[0x0][0x208] ;  /* 0x0000820000067ab9 */ /* 0x000fe40000000a00 */
[----:B------:R3:W-:Y:S01]  /*10690*/  STG.E.128 desc[UR6][R20.64+0x80], R12 ;  /* 0x0000800c14007986 */ /* 0x0007e2000c101d06 */
[----:B------:R-:W-:Y:S05]  /*106a0*/  BRA `(.L_x_9955) ;  /* 0x0000000800547947 */ /* 0x000fea0003800000 */
.L_x_9951:
        /* <DEDUP_REMOVED lines=35> */
.L_x_9956:
        /* <DEDUP_REMOVED lines=13> */
[----:B0-----:R-:W-:-:S05]  /*109b0*/  IMAD R0, R0, 0xc0, R4 ;  /* 0x000000c000007824 */ /* 0x001fca00078e0204 */
[----:B------:R-:W-:-:S04]  /*109c0*/  IADD3 R0, R0, -0x80, RZ ;  /* 0xffffff8000007810 */ /* 0x000fc80007ffe0ff */
        /* <DEDUP_REMOVED lines=23> */
.L_x_9958:
[----:B------:R-:W-:Y:S05]  /*10b40*/  BSYNC B1 ;  /* 0x0000000000017941 */ /* 0x000fea0003800000 */
.L_x_9957:
[----:B------:R-:W-:Y:S01]  /*10b50*/  R2UR UR11, R151 ;  /* 0x00000000970b72ca */ /* 0x000fe200000e0000 */
[----:B------:R-:W-:Y:S01]  /*10b60*/  ULDC.64 UR6, c[0x0][0xaa0] ;  /* 0x0002a80000067ab9 */ /* 0x000fe20000000a00 */
[----:B------:R-:W-:Y:S01]  /*10b70*/  R2UR UR14, R149 ;  /* 0x00000000950e72ca */ /* 0x000fe200000e0000 */
[----:B------:R-:W-:Y:S01]  /*10b80*/  IMAD.MOV.U32 R4, RZ, RZ, R22 ;  /* 0x000000ffff047224 */ /* 0x000fe200078e0016 */
[----:B------:R-:W-:Y:S01]  /*10b90*/  ULDC.64 UR12, c[0x0][0xae0] ;  /* 0x0002b800000c7ab9 */ /* 0x000fe20000000a00 */
[----:B0-----:R-:W-:Y:S01]  /*10ba0*/  IMAD.MOV.U32 R5, RZ, RZ, R9 ;  /* 0x000000ffff057224 */ /* 0x001fe200078e0009 */
[----:B------:R-:W-:Y:S01]  /*10bb0*/  SHF.R.S32.HI R9, RZ, 0x1f, R146 ;  /* 0x0000001fff097819 */ /* 0x000fe20000011492 */
[----:B------:R-:W-:Y:S01]  /*10bc0*/  IMAD R0, R8, UR6, RZ ;  /* 0x0000000608007c24 */ /* 0x000fe2000f8e02ff */
[----:B------:R-:W-:Y:S01]  /*10bd0*/  BSSY B1, `(.L_x_9959) ;  /* 0x000002b000017945 */ /* 0x000fe20003800000 */
[----:B------:R-:W-:Y:S01]  /*10be0*/  IMAD.WIDE.U32 R4, R3, UR6, R4 ;  /* 0x0000000603047c25 */ /* 0x000fe2000f8e0004 */
[----:B------:R-:W-:-:S03]  /*10bf0*/  UIMAD UR6, UR8, UR12, URZ ;  /* 0x0000000c080672a4 */ /* 0x000fc6000f8e023f */
[----:B------:R-:W-:Y:S01]  /*10c00*/  IMAD R3, R3, UR7, R0 ;  /* 0x0000000703037c24 */ /* 0x000fe2000f8e0200 */
[----:B------:R-:W-:Y:S01]  /*10c10*/  UIMAD UR7, UR11, -0xc0, UR4 ;  /* 0xffffff400b0778a4 */ /* 0x000fe2000f8e0204 */
[C---:B------:R-:W-:Y:S01]  /*10c20*/  IADD3 R0, R146.reuse, 0x60, RZ ;  /* 0x0000006092007810 */ /* 0x040fe20007ffe0ff */
[----:B------:R-:W-:Y:S01]  /*10c30*/  UIMAD UR6, UR14, UR13, UR6 ;  /* 0x0000000d0e0672a4 */ /* 0x000fe2000f8e0206 */
[----:B------:R-:W-:Y:S02]  /*10c40*/  IMAD.IADD R5, R5, 0x1, R3 ;  /* 0x0000000105057824 */ /* 0x000fe400078e0203 */
[----:B------:R-:W-:Y:S01]  /*10c50*/  IMAD.U32 R3, RZ, RZ, UR12 ;  /* 0x0000000cff037e24 */ /* 0x000fe2000f8e00ff */
[----:B------:R-:W-:Y:S01]  /*10c60*/  ULDC.64 UR12, c[0x0][0xae8] ;  /* 0x0002ba00000c7ab9 */ /* 0x000fe20000000a00 */
[----:B------:R-:W-:Y:S01]  /*10c70*/  ISETP.GE.AND P0, PT, R146, UR7, PT ;  /* 0x0000000792007c0c */ /* 0x000fe2000bf06270 */
[----:B------:R-:W-:Y:S01]  /*10c80*/  UIMAD UR4, UR10, UR12, URZ ;  /* 0x0000000c0a0472a4 */ /* 0x000fe2000f8e023f */
[----:B------:R-:W-:Y:S01]  /*10c90*/  IMAD.WIDE.U32 R4, R3, UR14, R4 ;  /* 0x0000000e03047c25 */ /* 0x000fe2000f8e0004 */
[----:B------:R-:W-:-:S02]  /*10ca0*/  ISETP.GE.AND P1, PT, R0, UR7, PT ;  /* 0x0000000700007c0c */ /* 0x000fc4000bf26270 */
[----:B------:R-:W-:Y:S01]  /*10cb0*/  UIMAD UR4, UR9, UR13, UR4 ;  /* 0x0000000d090472a4 */ /* 0x000fe2000f8e0204 */
[----:B------:R-:W-:Y:S02]  /*10cc0*/  VIADD R5, R5, UR6 ;  /* 0x0000000605057c36 */ /* 0x000fe40008000000 */
[----:B------:R-:W-:Y:S02]  /*10cd0*/  IMAD.U32 R7, RZ, RZ, UR12 ;  /* 0x0000000cff077e24 */ /* 0x000fe4000f8e00ff */
[----:B------:R-:W-:Y:S02]  /*10ce0*/  IMAD.U32 R3, RZ, RZ, UR11 ;  /* 0x0000000bff037e24 */ /* 0x000fe4000f8e00ff */
[----:B------:R-:W-:-:S04]  /*10cf0*/  IMAD.WIDE.U32 R6, R7, UR9, R4 ;  /* 0x0000000907067c25 */ /* 0x000fc8000f8e0004 */
[----:B------:R-:W-:Y:S02]  /*10d00*/  IMAD.MOV.U32 R8, RZ, RZ, R146 ;  /* 0x000000ffff087224 */ /* 0x000fe400078e0092 */
        /* <DEDUP_REMOVED lines=16> */
[----:B------:R-:W-:Y:S02]  /*10e10*/  ULDC.64 UR8, c[0x0][0xa80] ;  /* 0x0002a00000087ab9 */ /* 0x000fe40000000a00 */
[----:B------:R-:W-:Y:S02]  /*10e20*/  LEA R12, P0, R4, UR8, 0x1 ;  /* 0x00000008040c7c11 */ /* 0x000fe4000f8008ff */
[----:B------:R-:W-:-:S04]  /*10e30*/  IADD3 R3, R5, R3, RZ ;  /* 0x0000000305037210 */ /* 0x000fc80007ffe0ff */
[----:B------:R-:W-:-:S05]  /*10e40*/  LEA.HI.X R13, R4, UR9, R3, 0x1, P0 ;  /* 0x00000009040d7c11 */ /* 0x000fca00080f0c03 */
[----:B------:R0:W-:Y:S04]  /*10e50*/  @!P2 STG.E.128 desc[UR10][R12.64], RZ ;  /* 0x000000ff0c00a986 */ /* 0x0001e8000c101d0a */
[----:B------:R0:W-:Y:S04]  /*10e60*/  @!P3 STG.E.128 desc[UR10][R12.64+0x40], RZ ;  /* 0x000040ff0c00b986 */ /* 0x0001e8000c101d0a */
[----:B------:R0:W-:Y:S02]  /*10e70*/  @!P4 STG.E.128 desc[UR10][R12.64+0x80], RZ ;  /* 0x000080ff0c00c986 */ /* 0x0001e4000c101d0a */
.L_x_9960:
[----:B------:R-:W-:Y:S05]  /*10e80*/  BSYNC B1 ;  /* 0x0000000000017941 */ /* 0x000fea0003800000 */
.L_x_9959:
        /* <DEDUP_REMOVED lines=23> */
.L_x_9955:
[----:B------:R-:W-:Y:S05]  /*11000*/  BSYNC B0 ;  /* 0x0000000000007941 */ /* 0x000fea0003800000 */
.L_x_9950:
[----:B------:R-:W-:Y:S02]  /*11010*/  ULDC UR4, c[0x0][0xc14] ;  /* 0x0003050000047ab9 */ /* 0x000fe40000000800 */
[----:B------:R-:W-:-:S13]  /*11020*/  ISETP.GE.AND P0, PT, R31, UR4, PT ;  /* 0x000000041f007c0c */ /* 0x000fda000bf06270 */
[----:B------:R-:W-:Y:S05]  /*11030*/  @!P0 BRA `(.L_x_9961) ;  /* 0xfffffefc00b08947 */ /* 0x000fea000383ffff */
[----:B------:R-:W-:Y:S05]  /*11040*/  EXIT ;  /* 0x000000000000794d */ /* 0x000fea0003800000 */
.L_x_9914:
        /* <DEDUP_REMOVED lines=62> */
.L_x_9966:
[----:B------:R-:W-:Y:S02]  /*11430*/  VIADD R0, R19, 0x1f ;  /* 0x0000001f13007836 */ /* 0x000fe40000000000 */
[----:B------:R-:W-:-:S03]  /*11440*/  IMAD.U32 R19, RZ, RZ, UR7 ;  /* 0x00000007ff137e24 */ /* 0x000fc6000f8e00ff */
[----:B------:R-:W-:-:S13]  /*11450*/  ISETP.GE.AND P0, PT, R0, UR5, PT ;  /* 0x0000000500007c0c */ /* 0x000fda000bf06270 */
[----:B------:R-:W-:Y:S05]  /*11460*/  @P0 BRA `(.L_x_9963) ;  /* 0x0000000400d40947 */ /* 0x000fea0003800000 */
[----:B------:R-:W-:Y:S01]  /*11470*/  MOV R19, R0 ;  /* 0x0000000000137202 */ /* 0x000fe20000000f00 */
[----:B------:R-:W-:Y:S01]  /*11480*/  BSSY B0, `(.L_x_9964) ;  /* 0x000000a000007945 */ /* 0x000fe20003800000 */
[C---:B------:R-:W-:Y:S01]  /*11490*/  ISETP.NE.AND P1, PT, R26.reuse, 0x1f, PT ;  /* 0x0000001f1a00780c */ /* 0x040fe20003f25270 */
[----:B------:R-:W-:Y:S02]  /*114a0*/  IMAD.MOV.U32 R0, RZ, RZ, RZ ;  /* 0x000000ffff007224 */ /* 0x000fe400078e00ff */
[----:B------:R-:W-:-:S05]  /*114b0*/  IMAD.IADD R7, R26, 0x1, R19 ;  /* 0x000000011a077824 */ /* 0x000fca00078e0213 */
[----:B------:R-:W-:-:S13]  /*114c0*/  ISETP.GE.OR P0, PT, R7, UR5, !P1 ;  /* 0x0000000507007c0c */ /* 0x000fda000cf06670 */
[----:B------:R-:W-:Y:S05]  /*114d0*/  @P0 BRA `(.L_x_9965) ;  /* 0x0000000000100947 */ /* 0x000fea0003800000 */
[----:B------:R-:W0:Y:S01]  /*114e0*/  LDC.64 R2, c[0x0][0xc58] ;  /* 0x00031600ff027b82 */ /* 0x000e220000000a00 */
[----:B------:R-:W-:Y:S01]  /*114f0*/  ULDC.64 UR8, c[0x0][0x208] ;  /* 0x0000820000087ab9 */ /* 0x000fe20000000a00 */
[----:B0-----:R-:W-:-:S05]  /*11500*/  IMAD.WIDE R2, R7, 0x4, R2 ;  /* 0x0000000407027825 */ /* 0x001fca00078e0202 */
[----:B------:R0:W5:Y:S02]  /*11510*/  LDG.E R0, desc[UR8][R2.64] ;  /* 0x0000000802007981 */ /* 0x000164000c1e1900 */
.L_x_9965:
[----:B------:R-:W-:Y:S05]  /*11520*/  BSYNC B0 ;  /* 0x0000000000007941 */ /* 0x000fea0003800000 */
.L_x_9964:
        /* <DEDUP_REMOVED lines=25> */
.L_x_9962:
        /* <DEDUP_REMOVED lines=21> */
.L_x_9967:
[----:B---3--:R-:W-:Y:S01]  /*11810*/  IMAD R16, R16, UR4, R9 ;  /* 0x0000000410107c24 */ /* 0x008fe2000f8e0209 */
[----:B------:R-:W-:Y:S01]  /*11820*/  IABS R2, R4 ;  /* 0x0000000400027213 */ /* 0x000fe20000000000 */
[----:B-12---:R-:W-:-:S03]  /*11830*/  IMAD.MOV R11, RZ, RZ, -R3 ;  /* 0x000000ffff0b7224 */ /* 0x006fc600078e0a03 */
[----:B------:R-:W-:Y:S01]  /*11840*/  IADD3 R9, -R16, UR6, RZ ;  /* 0x0000000610097c10 */ /* 0x000fe2000fffe1ff */
[----:B------:R-:W-:Y:S02]  /*11850*/  IMAD.MOV R10, RZ, RZ, -R2 ;  /* 0x000000ffff0a7224 */ /* 0x000fe400078e0a02 */
        /* <DEDUP_REMOVED lines=25> */
[----:B0-----:R-:W-:Y:S02]  /*119f0*/  IABS R12, R7 ;  /* 0x00000007000c7213 */ /* 0x001fe40000000000 */
        /* <DEDUP_REMOVED lines=28> */
.L_x_9963:
[----:B------:R-:W-:Y:S02]  /*11bc0*/  IMAD.MOV.U32 R17, RZ, RZ, RZ ;  /* 0x000000ffff117224 */ /* 0x000fe400078e00ff */
[----:B------:R-:W-:Y:S02]  /*11bd0*/  IMAD.U32 R16, RZ, RZ, UR6 ;  /* 0x00000006ff107e24 */ /* 0x000fe4000f8e00ff */
[----:B------:R-:W-:-:S07]  /*11be0*/  IMAD.MOV.U32 R18, RZ, RZ, RZ ;  /* 0x000000ffff127224 */ /* 0x000fce00078e00ff */
.L_x_9968:
[----:B------:R-:W-:Y:S01]  /*11bf0*/  ISETP.NE.AND P0, PT, R26, RZ, PT ;  /* 0x000000ff1a00720c */ /* 0x000fe20003f05270 */
[----:B------:R0:W-:Y:S01]  /*11c00*/  STL [R1+0x4], RZ ;  /* 0x000004ff01007387 */ /* 0x0001e20000100800 */
[----:B------:R-:W-:Y:S01]  /*11c10*/  IMAD.MOV.U32 R24, RZ, RZ, 0x1 ;  /* 0x00000001ff187424 */ /* 0x000fe200078e00ff */
[----:B------:R-:W-:-:S10]  /*11c20*/  MOV R22, RZ ;  /* 0x000000ff00167202 */ /* 0x000fd40000000f00 */
        /* <DEDUP_REMOVED lines=12> */
.L_x_10036:
[----:B--2---:R-:W2:Y:S01]  /*11cf0*/  LDC.64 R2, c[0x0][0xc60] ;  /* 0x00031800ff027b82 */ /* 0x004ea20000000a00 */
[----:B------:R-:W-:Y:S01]  /*11d00*/  ULDC.64 UR4, c[0x0][0x208] ;  /* 0x0000820000047ab9 */ /* 0x000fe20000000a00 */
[----:B--2---:R-:W-:-:S05]  /*11d10*/  IMAD.WIDE R2, R19, 0x4, R2 ;  /* 0x0000000413027825 */ /* 0x004fca00078e0202 */
[----:B------:R-:W2:Y:S01]  /*11d20*/  LDG.E R27, desc[UR4][R2.64] ;  /* 0x00000004021b7981 */ /* 0x000ea2000c1e1900 */
[----:B------:R-:W-:Y:S05]  /*11d30*/  YIELD ;  /* 0x0000000000007946 */ /* 0x000fea0003800000 */
[----:B------:R-:W-:Y:S01]  /*11d40*/  ULDC.64 UR4, c[0x0][0xa28] ;  /* 0x00028a0000047ab9 */ /* 0x000fe20000000a00 */
[----:B0-----:R-:W-:Y:S01]  /*11d50*/  IMAD.MOV.U32 R0, RZ, RZ, RZ ;  /* 0x000000ffff007224 */ /* 0x001fe200078e00ff */
[----:B------:R-:W-:Y:S01]  /*11d60*/  ISETP.NE.U32.AND P0, PT, RZ, UR4, PT ;  /* 0x00000004ff007c0c */ /* 0x000fe2000bf05070 */
[----:B------:R-:W-:Y:S01]  /*11d70*/  ULDC.64 UR8, c[0x0][0x208] ;  /* 0x0000820000087ab9 */ /* 0x000fe20000000a00 */
[----:B------:R-:W-:Y:S01]  /*11d80*/  IMAD.MOV.U32 R8, RZ, RZ, RZ ;  /* 0x000000ffff087224 */ /* 0x000fe200078e00ff */
[----:B------:R-:W-:Y:S01]  /*11d90*/  ULDC.64 UR6, c[0x0][0xa08] ;  /* 0x0002820000067ab9 */ /* 0x000fe20000000a00 */
[----:B------:R-:W-:-:S02]  /*11da0*/  ISETP.NE.AND.EX P0, PT, RZ, UR5, PT, P0 ;  /* 0x00000005ff007c0c */ /* 0x000fc4000bf05300 */
[----:B--2---:R-:W-:-:S11]  /*11db0*/  SHF.R.S32.HI R4, RZ, 0x1f, R27 ;  /* 0x0000001fff047819 */ /* 0x004fd6000001141b */
[----:B------:R-:W-:-:S04]  /*11dc0*/  @P0 LEA R2, P1, R27, UR4, 0x2 ;  /* 0x000000041b020c11 */ /* 0x000fc8000f8210ff */
[C-C-:B------:R-:W-:Y:S01]  /*11dd0*/  @P0 LEA.HI.X R3, R27.reuse, UR5, R4.reuse, 0x2, P1 ;  /* 0x000000051b030c11 */ /* 0x140fe200088f1404 */
[----:B------:R-:W-:Y:S02]  /*11de0*/  ULDC.64 UR4, c[0x0][0xa18] ;  /* 0x0002860000047ab9 */ /* 0x000fe40000000a00 */
[----:B------:R-:W-:Y:S01]  /*11df0*/  ISETP.NE.U32.AND P1, PT, RZ, UR4, PT ;  /* 0x00000004ff007c0c */ /* 0x000fe2000bf25070 */
[C---:B------:R-:W-:Y:S01]  /*11e00*/  IMAD.SHL.U32 R29, R27.reuse, 0x4, RZ ;  /* 0x000000041b1d7824 */ /* 0x040fe200078e00ff */
[----:B------:R0:W5:Y:S01]  /*11e10*/  @P0 LDG.E R0, desc[UR8][R2.64] ;  /* 0x0000000802000981 */ /* 0x000162000c1e1900 */
[----:B------:R-:W-:Y:S02]  /*11e20*/  SHF.L.U64.HI R10, R27, 0x2, R4 ;  /* 0x000000021b0a7819 */ /* 0x000fe40000010204 */
[----:B------:R-:W-:-:S03]  /*11e30*/  ISETP.NE.AND.EX P1, PT, RZ, UR5, PT, P1 ;  /* 0x00000005ff007c0c */ /* 0x000fc6000bf25310 */
[----:B------:R-:W-:Y:S10]  /*11e40*/  STL [R1], R10 ;  /* 0x0000000a01007387 */ /* 0x000ff40000100800 */
        /* <DEDUP_REMOVED lines=9> */
[----:B------:R-:W-:-:S05]  /*11ee0*/  IADD3.X R5, R10, UR7, RZ, P0, !PT ;  /* 0x000000070a057c10 */ /* 0x000fca00087fe4ff */
[----:B------:R-:W2:Y:S01]  /*11ef0*/  @P2 LDG.E R8, desc[UR8][R2.64] ;  /* 0x0000000802082981 */ /* 0x000ea2000c1e1900 */
        /* <DEDUP_REMOVED lines=13> */
[----:B0-----:R-:W-:Y:S06]  /*11fd0*/  @P1 BRA `(.L_x_9970) ;  /* 0x0000000000141947 */ /* 0x001fec0003800000 */
[----:B------:R-:W-:Y:S05]  /*11fe0*/  @!P2 BRA `(.L_x_9970) ;  /* 0x000000000010a947 */ /* 0x000fea0003800000 */
[----:B------:R-:W-:Y:S02]  /*11ff0*/  ULDC.64 UR4, c[0x0][0x208] ;  /* 0x0000820000047ab9 */ /* 0x000fe40000000a00 */
[----:B------:R-:W2:Y:S04]  /*12000*/  LDG.E R7, desc[UR4][R2.64] ;  /* 0x0000000402077981 */ /* 0x000ea8000c1e1900 */
[----:B-----5:R-:W2:Y:S02]  /*12010*/  LDG.E R8, desc[UR4][R2.64+0x4] ;  /* 0x0000040402087981 */ /* 0x020ea4000c1e1900 */
[----:B--2---:R-:W-:-:S07]  /*12020*/  IMAD.IADD R8, R8, 0x1, -R7 ;  /* 0x0000000108087824 */ /* 0x004fce00078e0a07 */
.L_x_9970:
[----:B------:R-:W-:Y:S01]  /*12030*/  IMAD.MOV.U32 R23, RZ, RZ, RZ ;  /* 0x000000ffff177224 */ /* 0x000fe200078e00ff */
[----:B------:R-:W-:-:S05]  /*12040*/  ULDC.64 UR4, c[0x0][0x208] ;  /* 0x0000820000047ab9 */ /* 0x000fca0000000a00 */
[----:B------:R-:W2:Y:S01]  /*12050*/  @P0 LDG.E R23, desc[UR4][R4.64] ;  /* 0x0000000404170981 */ /* 0x000ea2000c1e1900 */
[----:B------:R-:W-:Y:S02]  /*12060*/  ULDC.64 UR4, c[0x0][0xa20] ;  /* 0x0002880000047ab9 */ /* 0x000fe40000000a00 */
[----:B------:R-:W-:-:S04]  /*12070*/  ISETP.NE.U32.AND P1, PT, RZ, UR4, PT ;  /* 0x00000004ff007c0c */ /* 0x000fc8000bf25070 */
[----:B------:R-:W-:Y:S02]  /*12080*/  ISETP.NE.AND.EX P1, PT, RZ, UR5, PT, P1 ;  /* 0x00000005ff007c0c */ /* 0x000fe4000bf25310 */
[----:B--2--5:R-:W-:-:S11]  /*12090*/  IADD3 R23, R23, R0, RZ ;  /* 0x0000000017177210 */ /* 0x024fd60007ffe0ff */
[----:B------:R-:W-:Y:S05]  /*120a0*/  @!P1 BRA `(.L_x_9971) ;  /* 0x0000000000149947 */ /* 0x000fea0003800000 */
[----:B------:R-:W-:Y:S01]  /*120b0*/  IADD3 R2, P0, R29, UR4, RZ ;  /* 0x000000041d027c10 */ /* 0x000fe2000ff1e0ff */
[----:B------:R-:W-:-:S03]  /*120c0*/  ULDC.64 UR6, c[0x0][0x208] ;  /* 0x0000820000067ab9 */ /* 0x000fc60000000a00 */
[----:B------:R-:W-:-:S05]  /*120d0*/  IADD3.X R3, R10, UR5, RZ, P0, !PT ;  /* 0x000000050a037c10 */ /* 0x000fca00087fe4ff */
[----:B------:R0:W5:Y:S01]  /*120e0*/  LDG.E R9, desc[UR6][R2.64] ;  /* 0x0000000602097981 */ /* 0x000162000c1e1900 */
[----:B------:R-:W-:Y:S05]  /*120f0*/  BRA `(.L_x_9972) ;  /* 0x0000000000147947 */ /* 0x000fea0003800000 */
.L_x_9971:
[----:B------:R-:W-:Y:S05]  /*12100*/  @!P0 BRA `(.L_x_9972) ;  /* 0x0000000000108947 */ /* 0x000fea0003800000 */
[----:B------:R-:W-:Y:S02]  /*12110*/  ULDC.64 UR4, c[0x0][0x208] ;  /* 0x0000820000047ab9 */ /* 0x000fe40000000a00 */
[----:B------:R-:W2:Y:S04]  /*12120*/  LDG.E R2, desc[UR4][R4.64] ;  /* 0x0000000404027981 */ /* 0x000ea8000c1e1900 */
[----:B------:R-:W2:Y:S02]  /*12130*/  LDG.E R9, desc[UR4][R4.64+0x4] ;  /* 0x0000040404097981 */ /* 0x000ea4000c1e1900 */
[----:B--2---:R-:W-:-:S07]  /*12140*/  IMAD.IADD R9, R9, 0x1, -R2 ;  /* 0x0000000109097824 */ /* 0x004fce00078e0a02 */
.L_x_9972:
[----:B0-----:R-:W-:Y:S01]  /*12150*/  IMAD R3, R17, 0xc0, RZ ;  /* 0x000000c011037824 */ /* 0x001fe200078e02ff */
[----:B------:R-:W-:Y:S01]  /*12160*/  BSSY B6, `(.L_x_9973) ;  /* 0x00002bb000067945 */ /* 0x000fe20003800000 */
[----:B-----5:R-:W-:-:S03]  /*12170*/  IMAD.IADD R9, R9, 0x1, -R0 ;  /* 0x0000000109097824 */ /* 0x020fc600078e0a00 */
[----:B------:R-:W-:Y:S01]  /*12180*/  IADD3 R8, -R8, 0x14f, R3 ;  /* 0x0000014f08087810 */ /* 0x000fe20007ffe103 */
[----:B------:R-:W-:-:S04]  /*12190*/  VIADD R0, R9, 0x8f ;  /* 0x0000008f09007836 */ /* 0x000fc80000000000 */
[----:B------:R-:W-:Y:S02]  /*121a0*/  IMAD.IADD R8, R9, 0x1, R8 ;  /* 0x0000000109087824 */ /* 0x000fe400078e0208 */
        /* <DEDUP_REMOVED lines=9> */
[----:B------:R-:W-:-:S13]  /*12240*/  ISETP.NE.AND P1, PT, R26, RZ, PT ;  /* 0x000000ff1a00720c */ /* 0x000fda0003f25270 */
[----:B------:R-:W-:Y:S05]  /*12250*/  @P1 BRA `(.L_x_9975) ;  /* 0x0000002800ac1947 */ /* 0x000fea0003800000 */
[----:B------:R-:W0:Y:S01]  /*12260*/  S2R R7, SR_LANEID ;  /* 0x0000000000077919 */ /* 0x000e220000000000 */
[----:B------:R-:W-:Y:S01]  /*12270*/  VOTEU.ANY UR4, UPT, PT ;  /* 0x0000000000047886 */ /* 0x000fe200038e0100 */
[----:B------:R-:W2:Y:S01]  /*12280*/  LDC.64 R2, c[0x0][0xc38] ;  /* 0x00030e00ff027b82 */ /* 0x000ea20000000a00 */
[----:B------:R-:W0:Y:S01]  /*12290*/  FLO.U32 R0, UR4 ;  /* 0x0000000400007d00 */ /* 0x000e2200080e0000 */
[----:B------:R-:W-:-:S07]  /*122a0*/  ULDC.64 UR6, c[0x0][0x208] ;  /* 0x0000820000067ab9 */ /* 0x000fce0000000a00 */
        /* <DEDUP_REMOVED lines=9> */
.L_x_9974:
        /* <DEDUP_REMOVED lines=22> */
.L_x_9976:
        /* <DEDUP_REMOVED lines=19> */
.L_x_9978:
        /* <DEDUP_REMOVED lines=16> */
.L_x_9977:
[----:B------:R-:W2:Y:S01]  /*126d0*/  LDL.LU R21, [R1] ;  /* 0x0000000001157983 */ /* 0x000ea20000300800 */
[----:B------:R-:W-:Y:S01]  /*126e0*/  ULDC.64 UR4, c[0x0][0x9f8] ;  /* 0x00027e0000047ab9 */ /* 0x000fe20000000a00 */
[----:B------:R-:W0:Y:S02]  /*126f0*/  LDC R0, c[0x0][0x428] ;  /* 0x00010a00ff007b82 */ /* 0x000e240000000800 */
[----:B------:R-:W3:Y:S01]  /*12700*/  LDL.LU R20, [R1+0x8] ;  /* 0x0000080001147983 */ /* 0x000ee20000300800 */
[----:B------:R-:W-:Y:S01]  /*12710*/  ISETP.NE.U32.AND P0, PT, RZ, UR4, PT ;  /* 0x00000004ff007c0c */ /* 0x000fe2000bf05070 */
[----:B------:R-:W-:Y:S01]  /*12720*/  IMAD.MOV.U32 R6, RZ, RZ, R27 ;  /* 0x000000ffff067224 */ /* 0x000fe200078e001b */
[----:B------:R-:W-:Y:S02]  /*12730*/  ULDC.64 UR6, c[0x0][0x208] ;  /* 0x0000820000067ab9 */ /* 0x000fe40000000a00 */
[----:B------:R-:W-:-:S13]  /*12740*/  ISETP.NE.AND.EX P0, PT, RZ, UR5, PT, P0 ;  /* 0x00000005ff007c0c */ /* 0x000fda000bf05300 */
[----:B------:R-:W-:Y:S02]  /*12750*/  @P0 IADD3 R2, P1, R29, UR4, RZ ;  /* 0x000000041d020c10 */ /* 0x000fe4000ff3e0ff */
[----:B------:R-:W-:-:S13]  /*12760*/  ISETP.NE.AND P6, PT, R26, RZ, PT ;  /* 0x000000ff1a00720c */ /* 0x000fda0003fc5270 */
[----:B------:R-:W-:-:S05]  /*12770*/  VOTEU.ALL UP1, P6 ;  /* 0x00000000003f7886 */ /* 0x000fca0003020000 */
[----:B------:R-:W-:-:S04]  /*12780*/  @!UP1 UIADD3 UR8, UP0, UR36, 0x270, URZ ;  /* 0x0000027024089890 */ /* 0x000fc8000ff1e03f */
[----:B------:R-:W-:-:S03]  /*12790*/  @!UP1 UIADD3.X UR9, URZ, UR37, URZ, UP0, !UPT ;  /* 0x000000253f099290 */ /* 0x000fc600087fe43f */
[----:B------:R-:W-:Y:S01]  /*127a0*/  VOTEU.ALL UP0, P6 ;  /* 0x00000000003f7886 */ /* 0x000fe20003000000 */
[----:B--2---:R-:W-:Y:S01]  /*127b0*/  @P0 IADD3.X R3, R21, UR5, RZ, P1, !PT ;  /* 0x0000000515030c10 */ /* 0x004fe20008ffe4ff */
[----:B------:R-:W-:-:S04]  /*127c0*/  ULDC.64 UR4, c[0x0][0xa00] ;  /* 0x0002800000047ab9 */ /* 0x000fc80000000a00 */
[----:B------:R2:W5:Y:S01]  /*127d0*/  @P0 LDG.E R6, desc[UR6][R2.64] ;  /* 0x0000000602060981 */ /* 0x000562000c1e1900 */
[----:B0-----:R-:W-:Y:S01]  /*127e0*/  ISETP.NE.AND P0, PT, R0, 0x1, PT ;  /* 0x000000010000780c */ /* 0x001fe20003f05270 */
[----:B------:R-:W-:Y:S01]  /*127f0*/  IMAD.MOV.U32 R0, RZ, RZ, R18 ;  /* 0x000000ffff007224 */ /* 0x000fe200078e0012 */
[----:B------:R-:W-:Y:S01]  /*12800*/  PLOP3.LUT P1, PT, P6, PT, PT, 0x8, 0x0 ;  /* 0x000000000000781c */ /* 0x000fe2000372e170 */
[----:B---3--:R-:W-:-:S10]  /*12810*/  IMAD R17, R17, 0xc0, R20 ;  /* 0x000000c011117824 */ /* 0x008fd400078e0214 */
[----:B------:R-:W0:Y:S08]  /*12820*/  @P0 LDC R5, c[0x0][0x42c] ;  /* 0x00010b00ff050b82 */ /* 0x000e300000000800 */
[----:B------:R-:W3:Y:S01]  /*12830*/  @P0 LDC R7, c[0x0][0x430] ;  /* 0x00010c00ff070b82 */ /* 0x000ee20000000800 */
[----:B0-----:R-:W-:-:S05]  /*12840*/  @P0 IMAD.HI.U32 R4, R18, R5, RZ ;  /* 0x0000000512040227 */ /* 0x001fca00078e00ff */
[----:B---3--:R-:W-:Y:S02]  /*12850*/  @P0 SHF.R.U32.HI R0, RZ, R7, R4 ;  /* 0x00000007ff000219 */ /* 0x008fe40000011604 */
[----:B------:R-:W-:-:S04]  /*12860*/  ISETP.NE.U32.AND P0, PT, RZ, UR4, PT ;  /* 0x00000004ff007c0c */ /* 0x000fc8000bf05070 */
[----:B------:R-:W-:-:S04]  /*12870*/  ISETP.NE.AND.EX P0, PT, RZ, UR5, PT, P0 ;  /* 0x00000005ff007c0c */ /* 0x000fc8000bf05300 */
[----:B--2---:R-:W-:-:S09]  /*12880*/  SEL R10, R27, RZ, !P0 ;  /* 0x000000ff1b0a7207 */ /* 0x004fd20004000000 */
.L_x_9979:
        /* <DEDUP_REMOVED lines=14> */
.L_x_9980:
        /* <DEDUP_REMOVED lines=13> */
.L_x_9981:
        /* <DEDUP_REMOVED lines=17> */
.L_x_10052:
[----:B------:R-:W-:Y:S01]  /*12b50*/  UMOV UR4, 0xffffffff ;  /* 0xffffffff00047882 */ /* 0x000fe20000000000 */
[----:B------:R-:W-:Y:S02]  /*12b60*/  SHF.R.S32.HI R9, RZ, 0x1f, R6 ;  /* 0x0000001fff097819 */ /* 0x000fe40000011406 */
[----:B------:R-:W-:Y:S05]  /*12b70*/  BRA.DIV UR4, `(.L_x_9983) ;  /* 0x0000003604287947 */ /* 0x000fea000b800000 */
[----:B------:R-:W-:-:S13]  /*12b80*/  ELECT P6, URZ, PT ;  /* 0x00000000003f782f */ /* 0x000fda00038c0000 */
.L_x_10055:
        /* <DEDUP_REMOVED lines=23> */
.L_x_9985:
[----:B------:R-:W-:Y:S01]  /*12d00*/  IMAD R5, R22, 0x8, R25 ;  /* 0x0000000816057824 */ /* 0x000fe200078e0219 */
[----:B------:R-:W-:-:S04]  /*12d10*/  SHF.L.U32 R4, R24, 0x1f, RZ ;  /* 0x0000001f18047819 */ /* 0x000fc800000006ff */
[----:B------:R-:W2:Y:S02]  /*12d20*/  SYNCS.PHASECHK.TRANS64.TRYWAIT P0, [R5+URZ+0x31c40], R4 ;  /* 0x031c4004050075a7 */ /* 0x000ea4000800017f */
[----:B--2---:R-:W-:Y:S05]  /*12d30*/  @!P0 BRA `(.L_x_9986) ;  /* 0x0000003000d88947 */ /* 0x004fea0003800000 */
.L_x_10056:
        /* <DEDUP_REMOVED lines=9> */
.L_x_9987:
        /* <DEDUP_REMOVED lines=28> */
.L_x_9984:
        /* <DEDUP_REMOVED lines=12> */
[----:B------:R-:W-:Y:S01]  /*13050*/  @P0 R2UR UR12, R18 ;  /* 0x00000000120c02ca */ /* 0x000fe200000e0000 */
[----:B------:R-:W-:Y:S01]  /*13060*/  UMOV UR18, URZ ;  /* 0x0000003f00127c82 */ /* 0x000fe20008000000 */
[----:B------:R-:W-:Y:S01]  /*13070*/  @P0 R2UR UR11, R17 ;  /* 0x00000000110b02ca */ /* 0x000fe200000e0000 */
[----:B------:R-:W-:Y:S01]  /*13080*/  UIADD3 UR16, UR24, 0xda00, URZ ;  /* 0x0000da0018107890 */ /* 0x000fe2000fffe03f */
[----:B------:R-:W-:Y:S01]  /*13090*/  @P0 IMAD.MOV.U32 R4, RZ, RZ, 0x9000 ;  /* 0x00009000ff040424 */ /* 0x000fe200078e00ff */
[----:B------:R-:W-:Y:S01]  /*130a0*/  BAR.SYNC.DEFER_BLOCKING 0x8, 0x1a0 ;  /* 0x0206800000007b1d */ /* 0x000fe20000010000 */
[----:B------:R-:W-:-:S02]  /*130b0*/  UIADD3 UR17, UR24, 0x31c00, URZ ;  /* 0x00031c0018117890 */ /* 0x000fc4000fffe03f */
[----:B------:R-:W-:-:S03]  /*130c0*/  UIADD3 UR8, UR24, 0x10a00, URZ ;  /* 0x00010a0018087890 */ /* 0x000fc6000fffe03f */
[----:B------:R-:W-:Y:S01]  /*130d0*/  UMOV UR14, 0x0 ;  /* 0x00000000000e7882 */ /* 0x000fe20000000000 */
[----:B------:R-:W-:Y:S01]  /*130e0*/  UMOV UR15, 0x12f00000 ;  /* 0x12f00000000f7882 */ /* 0x000fe20000000000 */
[----:B------:R-:W-:Y:S01]  /*130f0*/  UMOV UR10, 0x20 ;  /* 0x00000020000a7882 */ /* 0x000fe20000000000 */
[----:B------:R-:W-:Y:S01]  /*13100*/  UMOV UR9, UR17 ;  /* 0x0000001100097c82 */ /* 0x000fe20008000000 */
[----:B------:R-:W-:Y:S01]  /*13110*/  UMOV UR22, 0x0 ;  /* 0x0000000000167882 */ /* 0x000fe20000000000 */
[----:B------:R-:W-:Y:S01]  /*13120*/  UMOV UR23, 0x12f00000 ;  /* 0x12f0000000177882 */ /* 0x000fe20000000000 */
[----:B------:R-:W-:Y:S01]  /*13130*/  BSSY B0, `(.L_x_9988) ;  /* 0x0000013000007945 */ /* 0x000fe20003800000 */
[----:B------:R3:W-:Y:S01]  /*13140*/  @P0 SYNCS.ARRIVE.TRANS64 RZ, [R25+URZ+0x31c00], R4 ;  /* 0x031c000419ff09a7 */ /* 0x0007e2000800003f */
[----:B------:R-:W-:Y:S01]  /*13150*/  UTMALDG.4D [UR16], [UR4], desc[UR6] ;  /* 0x00000610040075b4 */ /* 0x000fe20008019000 */
[----:B------:R4:W-:Y:S02]  /*13160*/  UTMALDG.4D [UR8], [UR4], desc[UR14] ;  /* 0x00000e08040075b4 */ /* 0x0009e40008019000 */
[----:B----4-:R-:W-:Y:S01]  /*13170*/  @P0 R2UR UR13, R10 ;  /* 0x000000000a0d02ca */ /* 0x010fe200000e0000 */
[----:B------:R-:W-:Y:S01]  /*13180*/  UIADD3 UR8, UR24, 0x13a00, URZ ;  /* 0x00013a0018087890 */ /* 0x000fe2000fffe03f */
[----:B------:R-:W-:Y:S01]  /*13190*/  @P0 R2UR UR12, R18 ;  /* 0x00000000120c02ca */ /* 0x000fe200000e0000 */
[----:B------:R-:W-:Y:S01]  /*131a0*/  UMOV UR10, 0x40 ;  /* 0x00000040000a7882 */ /* 0x000fe20000000000 */
[----:B------:R-:W-:Y:S01]  /*131b0*/  @P0 R2UR UR11, R17 ;  /* 0x00000000110b02ca */ /* 0x000fe200000e0000 */
[----:B------:R-:W-:-:S12]  /*131c0*/  UMOV UR9, UR17 ;  /* 0x0000001100097c82 */ /* 0x000fd80008000000 */
[----:B------:R4:W-:Y:S01]  /*131d0*/  UTMALDG.4D [UR8], [UR4], desc[UR22] ;  /* 0x00001608040075b4 */ /* 0x0009e20008019000 */
[----:B--2---:R-:W-:-:S05]  /*131e0*/  VIADD R5, R5, 0x1 ;  /* 0x0000000105057836 */ /* 0x004fca0000000000 */
[----:B---3--:R-:W-:Y:S01]  /*131f0*/  LEA.HI R4, R5, R5, RZ, 0x1 ;  /* 0x0000000505047211 */ /* 0x008fe200078f08ff */
[----:B------:R4:W-:Y:S03]  /*13200*/  STL [R1+0x4], R5 ;  /* 0x0000040501007387 */ /* 0x0009e60000100800 */
[----:B------:R-:W-:-:S05]  /*13210*/  LOP3.LUT R4, R4, 0xfffffffe, RZ, 0xc0, !PT ;  /* 0xfffffffe04047812 */ /* 0x000fca00078ec0ff */
[----:B------:R-:W-:-:S05]  /*13220*/  IMAD.IADD R4, R5, 0x1, -R4 ;  /* 0x0000000105047824 */ /* 0x000fca00078e0a04 */
[----:B------:R-:W-:-:S04]  /*13230*/  SHF.L.U32 R4, R4, 0x1f, RZ ;  /* 0x0000001f04047819 */ /* 0x000fc800000006ff */
[----:B------:R-:W2:Y:S02]  /*13240*/  SYNCS.PHASECHK.TRANS64.TRYWAIT P0, [R25+URZ+0x31c20], R4 ;  /* 0x031c2004190075a7 */ /* 0x000ea4000800017f */
[----:B--2-4-:R-:W-:Y:S05]  /*13250*/  @!P0 BRA `(.L_x_9989) ;  /* 0x0000002c00a48947 */ /* 0x014fea0003800000 */
.L_x_10057:
[----:B------:R-:W-:Y:S05]  /*13260*/  BSYNC B0 ;  /* 0x0000000000007941 */ /* 0x000fea0003800000 */
.L_x_9988:
[----:B------:R-:W-:Y:S01]  /*13270*/  ISETP.GE.AND P0, PT, R28, 0x2, PT ;  /* 0x000000021c00780c */ /* 0x000fe20003f06270 */
[----:B------:R-:W-:-:S12]  /*13280*/  BSSY B0, `(.L_x_9990) ;  /* 0x0000166000007945 */ /* 0x000fd80003800000 */
[----:B------:R-:W-:Y:S05]  /*13290*/  @!P0 BRA `(.L_x_9991) ;  /* 0x0000001400908947 */ /* 0x000fea0003800000 */
[C---:B--2---:R-:W-:Y:S01]  /*132a0*/  LOP3.LUT R4, R28.reuse, 0x1, RZ, 0xc0, !PT ;  /* 0x000000011c047812 */ /* 0x044fe200078ec0ff */
[----:B------:R-:W-:Y:S01]  /*132b0*/  VIADD R11, R28, 0xfffffffe ;  /* 0xfffffffe1c0b7836 */ /* 0x000fe20000000000 */
[----:B------:R-:W-:Y:S02]  /*132c0*/  BSSY B1, `(.L_x_9992) ;  /* 0x0000078000017945 */ /* 0x000fe40003800000 */
[----:B------:R-:W-:Y:S01]  /*132d0*/  ISETP.NE.U32.AND P0, PT, R4, 0x1, PT ;  /* 0x000000010400780c */ /* 0x000fe20003f05070 */
[----:B------:R-:W-:-:S12]  /*132e0*/  IMAD.MOV.U32 R10, RZ, RZ, R11 ;  /* 0x000000ffff0a7224 */ /* 0x000fd800078e000b */
[----:B------:R-:W-:Y:S05]  /*132f0*/  @!P0 BRA `(.L_x_9993) ;  /* 0x0000000400d08947 */ /* 0x000fea0003800000 */
        /* <DEDUP_REMOVED lines=8> */
[----:B------:R-:W-:Y:S01]  /*13380*/  IMAD.MOV.U32 R4, RZ, RZ, R8 ;  /* 0x000000ffff047224 */ /* 0x000fe200078e0008 */
[----:B------:R-:W-:Y:S02]  /*13390*/  MOV R10, R11 ;  /* 0x0000000b000a7202 */ /* 0x000fe40000000f00 */
        /* <DEDUP_REMOVED lines=21> */
.L_x_9996:
[----:B0-----:R-:W-:Y:S01]  /*134f0*/  IMAD R3, R12, 0x8, R25 ;  /* 0x000000080c037824 */ /* 0x001fe200078e0219 */
[----:B------:R-:W-:-:S04]  /*13500*/  SHF.L.U32 R2, R13, 0x1f, RZ ;  /* 0x0000001f0d027819 */ /* 0x000fc800000006ff */
[----:B------:R-:W0:Y:S02]  /*13510*/  SYNCS.PHASECHK.TRANS64.TRYWAIT P0, [R3+URZ+0x31c40], R2 ;  /* 0x031c4002030075a7 */ /* 0x000e24000800017f */
[----:B0-----:R-:W-:Y:S05]  /*13520*/  @!P0 BRA `(.L_x_9997) ;  /* 0x0000002c00048947 */ /* 0x001fea0003800000 */
.L_x_10058:
[----:B------:R-:W2:Y:S02]  /*13530*/  S2R R5, SR_TID.X ;  /* 0x0000000000057919 */ /* 0x000ea40000002100 */
[----:B--2---:R-:W-:-:S04]  /*13540*/  LOP3.LUT R5, R5, 0x7f, RZ, 0xc0, !PT ;  /* 0x0000007f05057812 */ /* 0x004fc800078ec0ff */
[----:B------:R-:W-:-:S13]  /*13550*/  ISETP.NE.AND P1, PT, R5, RZ, PT ;  /* 0x000000ff0500720c */ /* 0x000fda0003f25270 */
[----:B------:R-:W-:Y:S05]  /*13560*/  @P1 BRA `(.L_x_9998) ;  /* 0x0000000000141947 */ /* 0x000fea0003800000 */
[----:B------:R-:W-:Y:S01]  /*13570*/  ISETP.NE.AND P0, PT, R26, RZ, PT ;  /* 0x000000ff1a00720c */ /* 0x000fe20003f05270 */
[----:B0-----:R-:W-:-:S04]  /*13580*/  IMAD.MOV.U32 R2, RZ, RZ, 0x6c00 ;  /* 0x00006c00ff027424 */ /* 0x001fc800078e00ff */
[----:B------:R2:W-:Y:S08]  /*13590*/  SYNCS.ARRIVE.TRANS64 RZ, [R3+URZ+0x31c30], R2 ;  /* 0x031c300203ff79a7 */ /* 0x0005f0000800003f */
[----:B------:R-:W-:Y:S05]  /*135a0*/  @!P0 BRA `(.L_x_9998) ;  /* 0x0000000000048947 */ /* 0x000fea0003800000 */
[----:B------:R-:W-:Y:S01]  /*135b0*/  BPT.TRAP 0x1 ;  /* 0x000000040000795c */ /* 0x000fe20000300000 */
.L_x_9998:
        /* <DEDUP_REMOVED lines=31> */
.L_x_10059:
[----:B------:R-:W-:Y:S05]  /*137b0*/  @P1 BRA `(.L_x_10000) ;  /* 0x0000000000181947 */ /* 0x000fea0003800000 */
[----:B------:R-:W-:Y:S01]  /*137c0*/  ISETP.NE.AND P0, PT, R26, RZ, PT ;  /* 0x000000ff1a00720c */ /* 0x000fe20003f05270 */
[----:B0-----:R-:W-:Y:S01]  /*137d0*/  IMAD R2, R22, 0x8, R25 ;  /* 0x0000000816027824 */ /* 0x001fe200078e0219 */
[----:B------:R-:W-:-:S04]  /*137e0*/  MOV R3, 0x6c00 ;  /* 0x00006c0000037802 */ /* 0x000fc80000000f00 */
[----:B------:R2:W-:Y:S07]  /*137f0*/  SYNCS.ARRIVE.TRANS64 RZ, [R2+URZ+0x31c50], R3 ;  /* 0x031c500302ff79a7 */ /* 0x0005ee000800003f */
[----:B------:R-:W-:Y:S05]  /*13800*/  @!P0 BRA `(.L_x_10000) ;  /* 0x0000000000048947 */ /* 0x000fea0003800000 */
[----:B------:R-:W-:Y:S01]  /*13810*/  BPT.TRAP 0x1 ;  /* 0x000000040000795c */ /* 0x000fe20000300000 */
.L_x_10000:
        /* <DEDUP_REMOVED lines=30> */
.L_x_9995:
[----:B------:R-:W-:Y:S05]  /*13a00*/  BSYNC B2 ;  /* 0x0000000000027941 */ /* 0x000fea0003800000 */
.L_x_9994:
[----:B------:R-:W-:Y:S02]  /*13a10*/  VIADD R10, R28, 0xfffffffd ;  /* 0xfffffffd1c0a7836 */ /* 0x000fe40000000000 */
[----:B------:R-:W-:Y:S02]  /*13a20*/  IMAD.MOV.U32 R22, RZ, RZ, R12 ;  /* 0x000000ffff167224 */ /* 0x000fe400078e000c */
[----:B------:R-:W-:-:S07]  /*13a30*/  IMAD.MOV.U32 R24, RZ, RZ, R13 ;  /* 0x000000ffff187224 */ /* 0x000fce00078e000d */
.L_x_9993:
[----:B------:R-:W-:Y:S05]  /*13a40*/  BSYNC B1 ;  /* 0x0000000000017941 */ /* 0x000fea0003800000 */
.L_x_9992:
[----:B------:R-:W-:-:S13]  /*13a50*/  ISETP.NE.AND P0, PT, R11, RZ, PT ;  /* 0x000000ff0b00720c */ /* 0x000fda0003f05270 */
[----:B------:R-:W-:Y:S05]  /*13a60*/  @!P0 BRA `(.L_x_9991) ;  /* 0x0000000c009c8947 */ /* 0x000fea0003800000 */
[----:B------:R-:W-:-:S07]  /*13a70*/  IMAD.MOV.U32 R4, RZ, RZ, R8 ;  /* 0x000000ffff047224 */ /* 0x000fce00078e0008 */
.L_x_10015:
[----:B------:R-:W-:Y:S01]  /*13a80*/  VIADD R11, R22, 0x1 ;  /* 0x00000001160b7836 */ /* 0x000fe20000000000 */
[----:B------:R-:W-:Y:S05]  /*13a90*/  YIELD ;  /* 0x0000000000007946 */ /* 0x000fea0003800000 */
[----:B------:R-:W-:Y:S01]  /*13aa0*/  ISETP.NE.AND P0, PT, R11, 0x2, PT ;  /* 0x000000020b00780c */ /* 0x000fe20003f05270 */
[----:B------:R-:W-:Y:S03]  /*13ab0*/  BSSY B1, `(.L_x_10001) ;  /* 0x000006d000017945 */ /* 0x000fe60003800000 */
[----:B------:R-:W-:-:S02]  /*13ac0*/  SEL R3, RZ, 0x1, P0 ;  /* 0x00000001ff037807 */ /* 0x000fc40000000000 */
        /* <DEDUP_REMOVED lines=9> */
[----:B------:R-:W-:Y:S01]  /*13b60*/  MOV R15, R10 ;  /* 0x0000000a000f7202 */ /* 0x000fe20000000f00 */
        /* <DEDUP_REMOVED lines=17> */
.L_x_10003:
[----:B------:R-:W-:Y:S01]  /*13c80*/  IMAD R3, R11, 0x8, R25 ;  /* 0x000000080b037824 */ /* 0x000fe200078e0219 */
[----:B------:R-:W-:-:S04]  /*13c90*/  SHF.L.U32 R2, R12, 0x1f, RZ ;  /* 0x0000001f0c027819 */ /* 0x000fc800000006ff */
[----:B------:R-:W2:Y:S02]  /*13ca0*/  SYNCS.PHASECHK.TRANS64.TRYWAIT P0, [R3+URZ+0x31c40], R2 ;  /* 0x031c4002030075a7 */ /* 0x000ea4000800017f */
[----:B--2---:R-:W-:Y:S05]  /*13cb0*/  @!P0 BRA `(.L_x_10004) ;  /* 0x0000002400488947 */ /* 0x004fea0003800000 */
.L_x_10060:
        /* <DEDUP_REMOVED lines=9> */
.L_x_10005:
        /* <DEDUP_REMOVED lines=31> */
.L_x_10061:
[----:B------:R-:W-:Y:S05]  /*13f40*/  @P0 BRA `(.L_x_10007) ;  /* 0x0000000000140947 */ /* 0x000fea0003800000 */
[----:B------:R-:W-:Y:S01]  /*13f50*/  ISETP.NE.AND P1, PT, R26, RZ, PT ;  /* 0x000000ff1a00720c */ /* 0x000fe20003f25270 */
[----:B------:R-:W-:-:S04]  /*13f60*/  IMAD.MOV.U32 R2, RZ, RZ, 0x6c00 ;  /* 0x00006c00ff027424 */ /* 0x000fc800078e00ff */
[----:B------:R2:W-:Y:S08]  /*13f70*/  SYNCS.ARRIVE.TRANS64 RZ, [R3+URZ+0x50], R2 ;  /* 0x0000500203ff79a7 */ /* 0x0005f0000800003f */
[----:B------:R-:W-:Y:S05]  /*13f80*/  @!P1 BRA `(.L_x_10007) ;  /* 0x0000000000049947 */ /* 0x000fea0003800000 */
[----:B------:R-:W-:Y:S01]  /*13f90*/  BPT.TRAP 0x1 ;  /* 0x000000040000795c */ /* 0x000fe20000300000 */
.L_x_10007:
        /* <DEDUP_REMOVED lines=12> */
[----:B------:R-:W-:Y:S01]  /*14060*/  IMAD.MOV.U32 R7, RZ, RZ, R13 ;  /* 0x000000ffff077224 */ /* 0x000fe200078e000d */
[----:B------:R-:W-:-:S03]  /*14070*/  MOV R8, R4 ;  /* 0x0000000400087202 */ /* 0x000fc60000000f00 */
        /* <DEDUP_REMOVED lines=16> */
.L_x_10002:
[----:B------:R-:W-:Y:S05]  /*14180*/  BSYNC B1 ;  /* 0x0000000000017941 */ /* 0x000fea0003800000 */
.L_x_10001:
[----:B------:R-:W-:Y:S01]  /*14190*/  VIADD R22, R11, 0x1 ;  /* 0x000000010b167836 */ /* 0x000fe20000000000 */
[----:B------:R-:W-:Y:S04]  /*141a0*/  BSSY B1, `(.L_x_10008) ;  /* 0x000006f000017945 */ /* 0x000fe80003800000 */
[----:B------:R-:W-:-:S04]  /*141b0*/  ISETP.NE.AND P0, PT, R22, 0x2, PT ;  /* 0x000000021600780c */ /* 0x000fc80003f05270 */
[----:B0-2---:R-:W-:Y:S02]  /*141c0*/  SEL R3, RZ, 0x1, P0 ;  /* 0x00000001ff037807 */ /* 0x005fe40000000000 */
        /* <DEDUP_REMOVED lines=27> */
.L_x_10010:
[----:B------:R-:W-:Y:S01]  /*14380*/  IMAD R2, R22, 0x8, R25 ;  /* 0x0000000816027824 */ /* 0x000fe200078e0219 */
[----:B------:R-:W-:-:S04]  /*14390*/  SHF.L.U32 R3, R24, 0x1f, RZ ;  /* 0x0000001f18037819 */ /* 0x000fc800000006ff */
[----:B------:R-:W2:Y:S02]  /*143a0*/  SYNCS.PHASECHK.TRANS64.TRYWAIT P0, [R2+URZ+0x31c40], R3 ;  /* 0x031c4003020075a7 */ /* 0x000ea4000800017f */
[----:B--2---:R-:W-:Y:S05]  /*143b0*/  @!P0 BRA `(.L_x_10011) ;  /* 0x0000001c00b08947 */ /* 0x004fea0003800000 */
.L_x_10062:
        /* <DEDUP_REMOVED lines=9> */
.L_x_10012:
[----:B0-2---:R-:W-:Y:S01]  /*14450*/  IMAD R2, R22, 0x6c00, R25 ;  /* 0x00006c0016027824 */ /* 0x005fe200078e0219 */
        /* <DEDUP_REMOVED lines=9> */
[----:B------:R-:W-:Y:S01]  /*144f0*/  UMOV UR7, 0x14f00000 ;  /* 0x14f0000000077882 */ /* 0x000fe20000000000 */
[----:B------:R-:W-:Y:S01]  /*14500*/  LEA R3, R22, R2, 0x3 ;  /* 0x0000000216037211 */ /* 0x000fe200078e18ff */
[----:B------:R-:W-:Y:S01]  /*14510*/  UMOV UR17, 0x20 ;  /* 0x0000002000117882 */ /* 0x000fe20000000000 */
[----:B------:R-:W-:Y:S01]  /*14520*/  UMOV UR18, 0x40 ;  /* 0x0000004000127882 */ /* 0x000fe20000000000 */
[----:B------:R-:W-:Y:S01]  /*14530*/  IMAD R2, R11, 0x8, R2 ;  /* 0x000000080b027824 */ /* 0x000fe200078e0202 */
[----:B------:R-:W-:Y:S01]  /*14540*/  R2UR UR9, R3 ;  /* 0x00000000030972ca */ /* 0x000fe200000e0000 */
[----:B------:R-:W-:Y:S01]  /*14550*/  UIMAD UR11, UR11, 0x90, UR5 ;  /* 0x000000900b0b78a4 */ /* 0x000fe2000f8e0205 */
        /* <DEDUP_REMOVED lines=16> */
.L_x_10063:
[----:B------:R-:W-:Y:S05]  /*14660*/  @P0 BRA `(.L_x_10014) ;  /* 0x0000000000140947 */ /* 0x000fea0003800000 */
[----:B------:R-:W-:Y:S01]  /*14670*/  ISETP.NE.AND P1, PT, R26, RZ, PT ;  /* 0x000000ff1a00720c */ /* 0x000fe20003f25270 */
[----:B0-----:R-:W-:-:S04]  /*14680*/  IMAD.MOV.U32 R3, RZ, RZ, 0x6c00 ;  /* 0x00006c00ff037424 */ /* 0x001fc800078e00ff */
[----:B------:R2:W-:Y:S08]  /*14690*/  SYNCS.ARRIVE.TRANS64 RZ, [R2+URZ+0x50], R3 ;  /* 0x0000500302ff79a7 */ /* 0x0005f0000800003f */
[----:B------:R-:W-:Y:S05]  /*146a0*/  @!P1 BRA `(.L_x_10014) ;  /* 0x0000000000049947 */ /* 0x000fea0003800000 */
[----:B------:R-:W-:Y:S01]  /*146b0*/  BPT.TRAP 0x1 ;  /* 0x000000040000795c */ /* 0x000fe20000300000 */
.L_x_10014:
        /* <DEDUP_REMOVED lines=29> */
.L_x_10009:
[----:B------:R-:W-:Y:S05]  /*14890*/  BSYNC B1 ;  /* 0x0000000000017941 */ /* 0x000fea0003800000 */
.L_x_10008:
[C---:B------:R-:W-:Y:S01]  /*148a0*/  ISETP.GT.AND P0, PT, R10.reuse, 0x1, PT ;  /* 0x000000010a00780c */ /* 0x040fe20003f04270 */
[----:B0-2---:R-:W-:-:S04]  /*148b0*/  VIADD R2, R10, 0xfffffffe ;  /* 0xfffffffe0a027836 */ /* 0x005fc80000000000 */
[----:B------:R-:W-:-:S08]  /*148c0*/  IMAD.MOV.U32 R10, RZ, RZ, R2 ;  /* 0x000000ffff0a7224 */ /* 0x000fd000078e0002 */
[----:B------:R-:W-:Y:S05]  /*148d0*/  @P0 BRA `(.L_x_10015) ;  /* 0xfffffff000680947 */ /* 0x000fea000383ffff */
.L_x_9991:
[----:B------:R-:W-:Y:S05]  /*148e0*/  BSYNC B0 ;  /* 0x0000000000007941 */ /* 0x000fea0003800000 */
.L_x_9990:
[----:B------:R-:W-:Y:S01]  /*148f0*/  ISETP.NE.AND P0, PT, R26, RZ, PT ;  /* 0x000000ff1a00720c */ /* 0x000fe20003f05270 */
[----:B------:R-:W-:-:S12]  /*14900*/  BSSY B0, `(.L_x_10016) ;  /* 0x000000f000007945 */ /* 0x000fd80003800000 */
[----:B------:R-:W-:Y:S05]  /*14910*/  @P0 BRA `(.L_x_10017) ;  /* 0x0000000000340947 */ /* 0x000fea0003800000 */
[----:B------:R-:W3:Y:S01]  /*14920*/  S2R R9, SR_LANEID ;  /* 0x0000000000097919 */ /* 0x000ee20000000000 */
[----:B------:R-:W-:Y:S01]  /*14930*/  VOTEU.ANY UR4, UPT, PT ;  /* 0x0000000000047886 */ /* 0x000fe200038e0100 */
[----:B------:R-:W4:Y:S01]  /*14940*/  LDC.64 R2, c[0x0][0xc38] ;  /* 0x00030e00ff027b82 */ /* 0x000f220000000a00 */
[----:B--2---:R-:W3:Y:S01]  /*14950*/  FLO.U32 R4, UR4 ;  /* 0x0000000400047d00 */ /* 0x004ee200080e0000 */
[----:B------:R-:W-:-:S07]  /*14960*/  ULDC.64 UR6, c[0x0][0x208] ;  /* 0x0000820000067ab9 */ /* 0x000fce0000000a00 */
[----:B------:R-:W4:Y:S01]  /*14970*/  POPC R5, UR4 ;  /* 0x0000000400057d09 */ /* 0x000f220008000000 */
[----:B---3--:R-:W-:-:S13]  /*14980*/  ISETP.EQ.U32.AND P0, PT, R4, R9, PT ;  /* 0x000000090400720c */ /* 0x008fda0003f02070 */
[----:B----4-:R-:W2:Y:S01]  /*14990*/  @P0 ATOMG.E.ADD.STRONG.GPU PT, R3, desc[UR6][R2.64], R5 ;  /* 0x00000005020309a8 */ /* 0x010ea200081ee1c6 */
[----:B------:R-:W3:Y:S02]  /*149a0*/  S2R R6, SR_LTMASK ;  /* 0x0000000000067919 */ /* 0x000ee40000003900 */
[----:B---3--:R-:W-:-:S04]  /*149b0*/  LOP3.LUT R6, R6, UR4, RZ, 0xc0, !PT ;  /* 0x0000000406067c12 */ /* 0x008fc8000f8ec0ff */
[----:B------:R-:W3:Y:S01]  /*149c0*/  POPC R9, R6 ;  /* 0x0000000600097309 */ /* 0x000ee20000000000 */
[----:B--2---:R-:W3:Y:S02]  /*149d0*/  SHFL.IDX PT, R4, R3, R4, 0x1f ;  /* 0x00001f0403047589 */ /* 0x004ee400000e0000 */
[----:B---3--:R-:W-:-:S07]  /*149e0*/  IADD3 R16, R4, UR38, R9 ;  /* 0x0000002604107c10 */ /* 0x008fce000fffe009 */
.L_x_10017:
[----:B------:R-:W-:Y:S05]  /*149f0*/  BSYNC B0 ;  /* 0x0000000000007941 */ /* 0x000fea0003800000 */
.L_x_10016:
[----:B------:R-:W-:Y:S04]  /*14a00*/  BSSY B0, `(.L_x_10018) ;  /* 0x000002b000007945 */ /* 0x000fe80003800000 */
[----:B------:R-:W-:Y:S05]  /*14a10*/  @!P6 BRA `(.L_x_10019) ;  /* 0x0000000000a4e947 */ /* 0x000fea0003800000 */
[----:B------:R-:W-:Y:S01]  /*14a20*/  IMAD R3, R22, 0x8, R25 ;  /* 0x0000000816037824 */ /* 0x000fe200078e0219 */
[----:B------:R-:W-:-:S04]  /*14a30*/  SHF.L.U32 R2, R24, 0x1f, RZ ;  /* 0x0000001f18027819 */ /* 0x000fc800000006ff */
[----:B------:R-:W3:Y:S02]  /*14a40*/  SYNCS.PHASECHK.TRANS64.TRYWAIT P0, [R3+URZ+0x31c60], R2 ;  /* 0x031c6002030075a7 */ /* 0x000ee4000800017f */
[----:B---3--:R-:W-:Y:S05]  /*14a50*/  @!P0 BRA `(.L_x_10020) ;  /* 0x0000001800308947 */ /* 0x008fea0003800000 */
.L_x_10064:
[----:B--2---:R-:W2:Y:S02]  /*14a60*/  S2R R4, SR_TID.X ;  /* 0x0000000000047919 */ /* 0x004ea40000002100 */
[----:B--2---:R-:W-:-:S04]  /*14a70*/  LOP3.LUT R4, R4, 0x7f, RZ, 0xc0, !PT ;  /* 0x0000007f04047812 */ /* 0x004fc800078ec0ff */
[----:B------:R-:W-:-:S13]  /*14a80*/  ISETP.NE.AND P0, PT, R4, RZ, PT ;  /* 0x000000ff0400720c */ /* 0x000fda0003f05270 */
[----:B------:R-:W-:Y:S05]  /*14a90*/  @P0 BRA `(.L_x_10021) ;  /* 0x0000000000140947 */ /* 0x000fea0003800000 */
[----:B------:R-:W-:Y:S01]  /*14aa0*/  ISETP.NE.AND P1, PT, R26, RZ, PT ;  /* 0x000000ff1a00720c */ /* 0x000fe20003f25270 */
[----:B---3--:R-:W-:-:S04]  /*14ab0*/  IMAD.MOV.U32 R2, RZ, RZ, 0x6c00 ;  /* 0x00006c00ff027424 */ /* 0x008fc800078e00ff */
[----:B------:R2:W-:Y:S08]  /*14ac0*/  SYNCS.ARRIVE.TRANS64 RZ, [R3+URZ+0x31c50], R2 ;  /* 0x031c500203ff79a7 */ /* 0x0005f0000800003f */
[----:B------:R-:W-:Y:S05]  /*14ad0*/  @!P1 BRA `(.L_x_10021) ;  /* 0x0000000000049947 */ /* 0x000fea0003800000 */
[----:B------:R-:W-:Y:S01]  /*14ae0*/  BPT.TRAP 0x1 ;  /* 0x000000040000795c */ /* 0x000fe20000300000 */
.L_x_10021:
        /* <DEDUP_REMOVED lines=28> */
.L_x_10019:
[----:B------:R-:W-:Y:S05]  /*14cb0*/  BSYNC B0 ;  /* 0x0000000000007941 */ /* 0x000fea0003800000 */
.L_x_10018:
[----:B------:R-:W-:-:S05]  /*14cc0*/  VIADD R22, R22, 0x1 ;  /* 0x0000000116167836 */ /* 0x000fca0000000000 */
[----:B------:R-:W-:-:S04]  /*14cd0*/  ISETP.NE.AND P0, PT, R22, 0x2, PT ;  /* 0x000000021600780c */ /* 0x000fc80003f05270 */
[----:B--23--:R-:W-:Y:S02]  /*14ce0*/  SEL R3, RZ, 0x1, P0 ;  /* 0x00000001ff037807 */ /* 0x00cfe40000000000 */
[----:B------:R-:W-:Y:S02]  /*14cf0*/  SEL R22, R22, RZ, P0 ;  /* 0x000000ff16167207 */ /* 0x000fe40000000000 */
[----:B------:R-:W-:-:S07]  /*14d00*/  LOP3.LUT R24, R24, R3, RZ, 0x3c, !PT ;  /* 0x0000000318187212 */ /* 0x000fce00078e3cff */
.L_x_9975:
[----:B------:R-:W-:Y:S05]  /*14d10*/  BSYNC B6 ;  /* 0x0000000000067941 */ /* 0x000fea0003800000 */
.L_x_9973:
[----:B------:R-:W-:-:S03]  /*14d20*/  UMOV UR4, 0xffffffff ;  /* 0xffffffff00047882 */ /* 0x000fc60000000000 */
[----:B------:R-:W-:Y:S05]  /*14d30*/  BRA.DIV UR4, `(.L_x_10022) ;  /* 0x00000016048c7947 */ /* 0x000fea000b800000 */
[----:B------:R2:W3:Y:S04]  /*14d40*/  SHFL.IDX PT, R4, R16, RZ, 0x1f ;  /* 0x00001fff10047589 */ /* 0x0004e800000e0000 */
[----:B------:R2:W4:Y:S02]  /*14d50*/  SHFL.IDX PT, R5, R16, 0x1, 0x1f ;  /* 0x00201f0010057f89 */ /* 0x00052400000e0000 */
.L_x_10068:
[----:B------:R-:W-:Y:S01]  /*14d60*/  ULDC UR4, c[0x0][0xc14] ;  /* 0x0003050000047ab9 */ /* 0x000fe20000000800 */
[C---:B------:R-:W-:Y:S01]  /*14d70*/  ISETP.NE.AND P0, PT, R26.reuse, 0x1f, PT ;  /* 0x0000001f1a00780c */ /* 0x040fe20003f05270 */
[----:B------:R-:W-:Y:S01]  /*14d80*/  IMAD.U32 R0, RZ, RZ, UR4 ;  /* 0x00000004ff007e24 */ /* 0x000fe2000f8e00ff */
[----:B------:R-:W-:Y:S01]  /*14d90*/  IADD3 R7, R26, R19, RZ ;  /* 0x000000131a077210 */ /* 0x000fe20007ffe0ff */
[----:B------:R-:W-:Y:S01]  /*14da0*/  BSSY B0, `(.L_x_10023) ;  /* 0x0000008000007945 */ /* 0x000fe20003800000 */
[----:B------:R-:W-:Y:S02]  /*14db0*/  IMAD.MOV.U32 R2, RZ, RZ, RZ ;  /* 0x000000ffff027224 */ /* 0x000fe400078e00ff */
[----:B------:R-:W-:-:S13]  /*14dc0*/  ISETP.GE.OR P0, PT, R7, R0, !P0 ;  /* 0x000000000700720c */ /* 0x000fda0004706670 */
[----:B------:R-:W-:Y:S05]  /*14dd0*/  @P0 BRA `(.L_x_10024) ;  /* 0x0000000000100947 */ /* 0x000fea0003800000 */
[----:B------:R-:W0:Y:S01]  /*14de0*/  LDC.64 R2, c[0x0][0xc58] ;  /* 0x00031600ff027b82 */ /* 0x000e220000000a00 */
[----:B------:R-:W-:Y:S01]  /*14df0*/  ULDC.64 UR4, c[0x0][0x208] ;  /* 0x0000820000047ab9 */ /* 0x000fe20000000a00 */
[----:B0-----:R-:W-:-:S06]  /*14e00*/  IMAD.WIDE R2, R7, 0x4, R2 ;  /* 0x0000000407027825 */ /* 0x001fcc00078e0202 */
[----:B------:R0:W5:Y:S02]  /*14e10*/  LDG.E R2, desc[UR4][R2.64] ;  /* 0x0000000402027981 */ /* 0x000164000c1e1900 */
.L_x_10024:
[----:B------:R-:W-:Y:S05]  /*14e20*/  BSYNC B0 ;  /* 0x0000000000007941 */ /* 0x000fea0003800000 */
.L_x_10023:
        /* <DEDUP_REMOVED lines=22> */
[----:B------:R0:W0:Y:S02]  /*14f90*/  SHFL.IDX PT, R14, R8, 0x1f, 0x1f ;  /* 0x03e01f00080e7f89 */ /* 0x00002400000e0000 */
.L_x_10076:
[----:B------:R-:W-:Y:S02]  /*14fa0*/  ULDC UR4, c[0x0][0xc10] ;  /* 0x0003040000047ab9 */ /* 0x000fe40000000800 */
[----:B------:R-:W-:-:S04]  /*14fb0*/  IMAD.U32 R7, RZ, RZ, UR4 ;  /* 0x00000004ff077e24 */ /* 0x000fc8000f8e00ff */
[----:B0-----:R-:W-:-:S04]  /*14fc0*/  IMAD R14, R14, R7, RZ ;  /* 0x000000070e0e7224 */ /* 0x001fc800078e02ff */
[----:B----4-:R-:W-:-:S05]  /*14fd0*/  IMAD.IADD R5, R5, 0x1, R14 ;  /* 0x0000000105057824 */ /* 0x010fca00078e020e */
[----:B---3--:R-:W-:-:S13]  /*14fe0*/  ISETP.GT.AND P0, PT, R5, R4, PT ;  /* 0x000000040500720c */ /* 0x008fda0003f04270 */
[----:B------:R-:W-:Y:S05]  /*14ff0*/  @P0 BRA `(.L_x_10026) ;  /* 0x0000000000b00947 */ /* 0x000fea0003800000 */
[----:B------:R-:W0:Y:S02]  /*15000*/  LDC R0, c[0x0][0xc14] ;  /* 0x00030500ff007b82 */ /* 0x000e240000000800 */
.L_x_10031:
[----:B------:R-:W-:-:S04]  /*15010*/  IADD3 R19, R19, 0x1f, RZ ;  /* 0x0000001f13137810 */ /* 0x000fc80007ffe0ff */
[----:B0-----:R-:W-:-:S13]  /*15020*/  ISETP.GE.AND P0, PT, R19, R0, PT ;  /* 0x000000001300720c */ /* 0x001fda0003f06270 */
[----:B------:R-:W-:Y:S05]  /*15030*/  @P0 BRA `(.L_x_10027) ;  /* 0x0000000400ec0947 */ /* 0x000fea0003800000 */
[C---:B------:R-:W-:Y:S01]  /*15040*/  IMAD.IADD R7, R26.reuse, 0x1, R19 ;  /* 0x000000011a077824 */ /* 0x040fe200078e0213 */
[----:B------:R-:W-:Y:S01]  /*15050*/  ISETP.NE.AND P1, PT, R26, 0x1f, PT ;  /* 0x0000001f1a00780c */ /* 0x000fe20003f25270 */
        /* <DEDUP_REMOVED lines=8> */
.L_x_10029:
[----:B------:R-:W-:Y:S05]  /*150e0*/  BSYNC B0 ;  /* 0x0000000000007941 */ /* 0x000fea0003800000 */
.L_x_10028:
        /* <DEDUP_REMOVED lines=22> */
[----:B------:R0:W3:Y:S02]  /*15250*/  SHFL.IDX PT, R14, R8, 0x1f, 0x1f ;  /* 0x03e01f00080e7f89 */ /* 0x0000e400000e0000 */
.L_x_10084:
[----:B------:R-:W-:Y:S02]  /*15260*/  ULDC UR4, c[0x0][0xc10] ;  /* 0x0003040000047ab9 */ /* 0x000fe40000000800 */
[----:B------:R-:W-:-:S04]  /*15270*/  IMAD.U32 R7, RZ, RZ, UR4 ;  /* 0x00000004ff077e24 */ /* 0x000fc8000f8e00ff */
[----:B---3--:R-:W-:-:S04]  /*15280*/  IMAD R14, R14, R7, RZ ;  /* 0x000000070e0e7224 */ /* 0x008fc800078e02ff */
[----:B------:R-:W-:-:S05]  /*15290*/  IMAD.IADD R5, R14, 0x1, R5 ;  /* 0x000000010e057824 */ /* 0x000fca00078e0205 */
[----:B------:R-:W-:-:S13]  /*152a0*/  ISETP.GT.AND P0, PT, R5, R4, PT ;  /* 0x000000040500720c */ /* 0x000fda0003f04270 */
[----:B------:R-:W-:Y:S05]  /*152b0*/  @!P0 BRA `(.L_x_10031) ;  /* 0xfffffffc00548947 */ /* 0x000fea000383ffff */
.L_x_10026:
[----:B--2---:R-:W-:Y:S01]  /*152c0*/  IADD3 R16, -R14, R5, RZ ;  /* 0x000000050e107210 */ /* 0x004fe20007ffe1ff */
[----:B------:R-:W-:-:S04]  /*152d0*/  UMOV UR4, 0xffffffff ;  /* 0xffffffff00047882 */ /* 0x000fc80000000000 */
[----:B------:R-:W-:-:S05]  /*152e0*/  IMAD R3, R8, R7, R16 ;  /* 0x0000000708037224 */ /* 0x000fca00078e0210 */
[----:B------:R-:W-:Y:S01]  /*152f0*/  ISETP.GT.AND P6, PT, R3, R4, PT ;  /* 0x000000040300720c */ /* 0x000fe20003fc4270 */
[----:B------:R-:W-:-:S12]  /*15300*/  BRA.DIV UR4, `(.L_x_10032) ;  /* 0x0000001a04047947 */ /* 0x000fd8000b800000 */
[----:B------:R-:W-:-:S04]  /*15310*/  VOTE.ANY R3, PT, !P6 ;  /* 0x0000000000037806 */ /* 0x000fc800070e0100 */
[----:B------:R-:W2:Y:S02]  /*15320*/  POPC R5, R3 ;  /* 0x0000000300057309 */ /* 0x000ea40000000000 */
[----:B--2---:R2:W3:Y:S02]  /*15330*/  SHFL.IDX PT, R17, R2, R5, 0x1f ;  /* 0x00001f0502117589 */ /* 0x0044e400000e0000 */
.L_x_10088:
[----:B------:R-:W-:Y:S01]  /*15340*/  ISETP.NE.AND P0, PT, R3, RZ, PT ;  /* 0x000000ff0300720c */ /* 0x000fe20003f05270 */
[----:B------:R-:W-:-:S12]  /*15350*/  IMAD.MOV.U32 R14, RZ, RZ, RZ ;  /* 0x000000ffff0e7224 */ /* 0x000fd800078e00ff */
[----:B------:R-:W-:Y:S05]  /*15360*/  @!P0 BRA `(.L_x_10033) ;  /* 0x0000000000108947 */ /* 0x000fea0003800000 */
[----:B------:R-:W-:Y:S01]  /*15370*/  UMOV UR4, 0xffffffff ;  /* 0xffffffff00047882 */ /* 0x000fe20000000000 */
[----:B------:R-:W-:Y:S02]  /*15380*/  VIADD R12, R5, 0xffffffff ;  /* 0xffffffff050c7836 */ /* 0x000fe40000000000 */
[----:B------:R-:W-:Y:S05]  /*15390*/  BRA.DIV UR4, `(.L_x_10034) ;  /* 0x0000001a04287947 */ /* 0x000fea000b800000 */
[----:B------:R4:W0:Y:S02]  /*153a0*/  SHFL.IDX PT, R14, R8, R12, 0x1f ;  /* 0x00001f0c080e7589 */ /* 0x00082400000e0000 */
.L_x_10033:
[----:B--2---:R-:W2:Y:S01]  /*153b0*/  LDC.64 R2, c[0x0][0xc68] ;  /* 0x00031a00ff027b82 */ /* 0x004ea20000000a00 */
[----:B------:R-:W-:Y:S01]  /*153c0*/  IMAD.IADD R19, R5, 0x1, R19 ;  /* 0x0000000105137824 */ /* 0x000fe200078e0213 */
[----:B------:R-:W-:-:S03]  /*153d0*/  ULDC.64 UR4, c[0x0][0x208] ;  /* 0x0000820000047ab9 */ /* 0x000fc60000000a00 */
[----:B--2---:R-:W-:-:S05]  /*153e0*/  IMAD.WIDE R2, R19, 0x4, R2 ;  /* 0x0000000413027825 */ /* 0x004fca00078e0202 */
[----:B------:R2:W3:Y:S01]  /*153f0*/  LDG.E R6, desc[UR4][R2.64] ;  /* 0x0000000402067981 */ /* 0x0004e2000c1e1900 */
[----:B0-----:R-:W-:Y:S02]  /*15400*/  IMAD R16, R14, R7, R16 ;  /* 0x000000070e107224 */ /* 0x001fe400078e0210 */
[----:B--2---:R-:W-:Y:S02]  /*15410*/  IMAD.MOV.U32 R2, RZ, RZ, RZ ;  /* 0x000000ffff027224 */ /* 0x004fe400078e00ff */
[----:B---3--:R-:W-:-:S05]  /*15420*/  IMAD R5, R17, R6, RZ ;  /* 0x0000000611057224 */ /* 0x008fca00078e02ff */
[----:B----4-:R-:W-:-:S04]  /*15430*/  IABS R8, R5 ;  /* 0x0000000500087213 */ /* 0x010fc80000000000 */
[----:B------:R-:W0:Y:S08]  /*15440*/  I2F.RP R9, R8 ;  /* 0x0000000800097306 */ /* 0x000e300000209400 */
[----:B0-----:R-:W0:Y:S02]  /*15450*/  MUFU.RCP R9, R9 ;  /* 0x0000000900097308 */ /* 0x001e240000001000 */
[----:B0-----:R-:W-:Y:S01]  /*15460*/  VIADD R10, R9, 0xffffffe ;  /* 0x0ffffffe090a7836 */ /* 0x001fe20000000000 */
[----:B------:R-:W-:-:S05]  /*15470*/  IABS R9, R5 ;  /* 0x0000000500097213 */ /* 0x000fca0000000000 */
[----:B------:R-:W0:Y:S01]  /*15480*/  F2I.FTZ.U32.TRUNC.NTZ R3, R10 ;  /* 0x0000000a00037305 */ /* 0x000e22000021f000 */
[----:B------:R-:W-:Y:S02]  /*15490*/  IMAD.MOV R9, RZ, RZ, -R9 ;  /* 0x000000ffff097224 */ /* 0x000fe400078e0a09 */
[----:B0-----:R-:W-:-:S04]  /*154a0*/  IMAD.MOV R11, RZ, RZ, -R3 ;  /* 0x000000ffff0b7224 */ /* 0x001fc800078e0a03 */
[----:B------:R-:W-:-:S04]  /*154b0*/  IMAD R11, R11, R8, RZ ;  /* 0x000000080b0b7224 */ /* 0x000fc800078e02ff */
[----:B------:R-:W-:-:S04]  /*154c0*/  IMAD.HI.U32 R3, R3, R11, R2 ;  /* 0x0000000b03037227 */ /* 0x000fc800078e0002 */
[----:B------:R-:W-:-:S05]  /*154d0*/  IMAD.IADD R2, R4, 0x1, -R16 ;  /* 0x0000000104027824 */ /* 0x000fca00078e0a10 */
[----:B------:R-:W-:-:S05]  /*154e0*/  IABS R4, R2 ;  /* 0x0000000200047213 */ /* 0x000fca0000000000 */
[----:B------:R-:W-:-:S04]  /*154f0*/  IMAD.HI.U32 R3, R3, R4, RZ ;  /* 0x0000000403037227 */ /* 0x000fc800078e00ff */
[----:B------:R-:W-:Y:S01]  /*15500*/  IMAD R9, R3, R9, R4 ;  /* 0x0000000903097224 */ /* 0x000fe200078e0204 */
[----:B------:R-:W-:-:S04]  /*15510*/  LOP3.LUT R4, R2, R5, RZ, 0x3c, !PT ;  /* 0x0000000502047212 */ /* 0x000fc800078e3cff */
[----:B------:R-:W-:-:S13]  /*15520*/  ISETP.GT.U32.AND P0, PT, R8, R9, PT ;  /* 0x000000090800720c */ /* 0x000fda0003f04070 */
[----:B------:R-:W-:Y:S01]  /*15530*/  @!P0 IMAD.IADD R9, R9, 0x1, -R8 ;  /* 0x0000000109098824 */ /* 0x000fe200078e0a08 */
[----:B------:R-:W-:-:S04]  /*15540*/  @!P0 IADD3 R3, R3, 0x1, RZ ;  /* 0x0000000103038810 */ /* 0x000fc80007ffe0ff */
        /* <DEDUP_REMOVED lines=22> */
[----:B------:R-:W-:Y:S01]  /*156b0*/  IMAD.HI.U32 R2, R3, R5, R2 ;  /* 0x0000000503027227 */ /* 0x000fe200078e0002 */
[----:B------:R-:W-:Y:S02]  /*156c0*/  IABS R5, R9 ;  /* 0x0000000900057213 */ /* 0x000fe40000000000 */
[----:B------:R-:W-:-:S03]  /*156d0*/  LOP3.LUT R3, R9, R6, RZ, 0x3c, !PT ;  /* 0x0000000609037212 */ /* 0x000fc600078e3cff */
[----:B------:R-:W-:-:S04]  /*156e0*/  IMAD.HI.U32 R2, R2, R5, RZ ;  /* 0x0000000502027227 */ /* 0x000fc800078e00ff */
[----:B------:R-:W-:-:S05]  /*156f0*/  IMAD R8, R2, R8, R5 ;  /* 0x0000000802087224 */ /* 0x000fca00078e0205 */
[----:B------:R-:W-:-:S13]  /*15700*/  ISETP.GT.U32.AND P0, PT, R7, R8, PT ;  /* 0x000000080700720c */ /* 0x000fda0003f04070 */
[----:B------:R-:W-:Y:S01]  /*15710*/  @!P0 IADD3 R8, R8, -R7, RZ ;  /* 0x8000000708088210 */ /* 0x000fe20007ffe0ff */
        /* <DEDUP_REMOVED lines=13> */
.L_x_10027:
[----:B------:R-:W-:Y:S01]  /*157f0*/  UMOV UR4, URZ ;  /* 0x0000003f00047c82 */ /* 0x000fe20008000000 */
[----:B------:R-:W-:Y:S01]  /*15800*/  UMOV UR5, URZ ;  /* 0x0000003f00057c82 */ /* 0x000fe20008000000 */
[----:B------:R-:W-:Y:S01]  /*15810*/  ULDC UR6, c[0x0][0xc14] ;  /* 0x0003050000067ab9 */ /* 0x000fe20000000800 */
[----:B--2---:R-:W-:Y:S01]  /*15820*/  IMAD.MOV.U32 R16, RZ, RZ, R4 ;  /* 0x000000ffff107224 */ /* 0x004fe200078e0004 */
[----:B------:R-:W-:Y:S01]  /*15830*/  MOV R19, UR6 ;  /* 0x0000000600137c02 */ /* 0x000fe20008000f00 */
[----:B------:R-:W-:Y:S02]  /*15840*/  IMAD.U32 R17, RZ, RZ, UR4 ;  /* 0x00000004ff117e24 */ /* 0x000fe4000f8e00ff */
[----:B------:R-:W-:-:S07]  /*15850*/  IMAD.U32 R18, RZ, RZ, UR5 ;  /* 0x00000005ff127e24 */ /* 0x000fce000f8e00ff */
.L_x_10035:
        /* <DEDUP_REMOVED lines=10> */
.L_x_9969:
        /* <DEDUP_REMOVED lines=12> */
.L_x_10091:
[----:B------:R-:W-:Y:S05]  /*159c0*/  BSYNC B0 ;  /* 0x0000000000007941 */ /* 0x000fea0003800000 */
.L_x_10037:
[----:B------:R-:W-:-:S03]  /*159d0*/  UMOV UR4, 0xffffffff ;  /* 0xffffffff00047882 */ /* 0x000fc60000000000 */
[----:B------:R-:W-:Y:S05]  /*159e0*/  BRA.DIV UR4, `(.L_x_10039) ;  /* 0x0000001204cc7947 */ /* 0x000fea000b800000 */
[----:B0-----:R-:W0:Y:S02]  /*159f0*/  S2R R0, SR_TID.X ;  /* 0x0000000000007919 */ /* 0x001e240000002100 */
[----:B0-----:R-:W-:-:S04]  /*15a00*/  SHF.R.U32.HI R0, RZ, 0x5, R0 ;  /* 0x00000005ff007819 */ /* 0x001fc80000011600 */
[----:B------:R-:W-:-:S05]  /*15a10*/  LOP3.LUT R0, R0, 0x3, RZ, 0xc0, !PT ;  /* 0x0000000300007812 */ /* 0x000fca00078ec0ff */
[----:B------:R0:W2:Y:S02]  /*15a20*/  SHFL.IDX PT, R14, R0, RZ, 0x1f ;  /* 0x00001fff000e7589 */ /* 0x0000a400000e0000 */
.L_x_10094:
[----:B--2---:R-:W-:Y:S01]  /*15a30*/  ISETP.NE.AND P0, PT, R14, RZ, PT ;  /* 0x000000ff0e00720c */ /* 0x004fe20003f05270 */
[----:B------:R-:W-:-:S12]  /*15a40*/  BSSY B0, `(.L_x_10040) ;  /* 0x0000026000007945 */ /* 0x000fd80003800000 */
[----:B------:R-:W-:Y:S05]  /*15a50*/  @P0 BRA `(.L_x_10041) ;  /* 0x0000000000900947 */ /* 0x000fea0003800000 */
[----:B------:R-:W-:-:S03]  /*15a60*/  UMOV UR4, 0xffffffff ;  /* 0xffffffff00047882 */ /* 0x000fc60000000000 */
[----:B------:R-:W-:Y:S05]  /*15a70*/  BRA.DIV UR4, `(.L_x_10042) ;  /* 0x0000001204dc7947 */ /* 0x000fea000b800000 */
[----:B------:R-:W-:-:S13]  /*15a80*/  ELECT P6, URZ, PT ;  /* 0x00000000003f782f */ /* 0x000fda00038c0000 */
.L_x_10097:
        /* <DEDUP_REMOVED lines=8> */
.L_x_10043:
        /* <DEDUP_REMOVED lines=12> */
.L_x_10098:
[----:B------:R-:W2:Y:S02]  /*15bd0*/  SYNCS.PHASECHK.TRANS64.TRYWAIT P0, [R3+URZ], R0 ;  /* 0x00000000030075a7 */ /* 0x000ea4000800017f */
[----:B--2---:R-:W-:Y:S05]  /*15be0*/  @!P0 BRA `(.L_x_10045) ;  /* 0x0000001000b48947 */ /* 0x004fea0003800000 */
.L_x_10099:
[----:B------:R-:W-:Y:S05]  /*15bf0*/  @!P2 BRA `(.L_x_10046) ;  /* 0x000000000004a947 */ /* 0x000fea0003800000 */
[----:B------:R-:W-:Y:S01]  /*15c00*/  BPT.TRAP 0x1 ;  /* 0x000000040000795c */ /* 0x000fe20000300000 */
.L_x_10046:
[----:B--2---:R-:W-:-:S04]  /*15c10*/  VIADD R3, R9, 0x31c60 ;  /* 0x00031c6009037836 */ /* 0x004fc80000000000 */
[----:B------:R-:W-:-:S04]  /*15c20*/  IMAD R5, R22, 0x8, R3 ;  /* 0x0000000816057824 */ /* 0x000fc800078e0203 */
[----:B------:R-:W2:Y:S02]  /*15c30*/  SYNCS.PHASECHK.TRANS64.TRYWAIT P0, [R5+URZ], R2 ;  /* 0x00000002050075a7 */ /* 0x000ea4000800017f */
[----:B--2---:R-:W-:Y:S05]  /*15c40*/  @!P0 BRA `(.L_x_10047) ;  /* 0x0000001000b08947 */ /* 0x004fea0003800000 */
.L_x_10100:
[----:B------:R-:W-:-:S07]  /*15c50*/  LEA R3, R4, R3, 0x3 ;  /* 0x0000000304037211 */ /* 0x000fce00078e18ff */
.L_x_10048:
[----:B---3--:R3:W4:Y:S02]  /*15c60*/  SYNCS.PHASECHK.TRANS64.TRYWAIT P0, [R3+URZ], R0 ;  /* 0x00000000030075a7 */ /* 0x008724000800017f */
[----:B----4-:R-:W-:Y:S05]  /*15c70*/  @!P0 NANOSLEEP.SYNCS 0x989680 ;  /* 0x009896800000895d */ /* 0x010fea0003900000 */
[----:B------:R-:W4:Y:S02]  /*15c80*/  @!P0 SYNCS.PHASECHK.TRANS64 P0, [R3+URZ], R0 ;  /* 0x00000000030085a7 */ /* 0x000f24000800007f */
[----:B----4-:R-:W-:Y:S05]  /*15c90*/  @!P0 BRA `(.L_x_10048) ;  /* 0xfffffffc00f08947 */ /* 0x010fea000383ffff */
.L_x_10041:
[----:B------:R-:W-:Y:S05]  /*15ca0*/  BSYNC B0 ;  /* 0x0000000000007941 */ /* 0x000fea0003800000 */
.L_x_10040:
[----:B------:R-:W-:Y:S05]  /*15cb0*/  EXIT ;  /* 0x000000000000794d */ /* 0x000fea0003800000 */
.L_x_9921:
[----:B0-----:R-:W-:-:S04]  /*15cc0*/  IMAD.U32 R3, RZ, RZ, UR37 ;  /* 0x00000025ff037e24 */ /* 0x001fc8000f8e00ff */
[----:B------:R0:W1:Y:S03]  /*15cd0*/  SYNCS.PHASECHK.TRANS64.TRYWAIT P1, [R3+URZ+0x31c00], R0 ;  /* 0x031c0000030075a7 */ /* 0x000066000802017f */
[----:B-1----:R-:W-:Y:S05]  /*15ce0*/  @!P1 NANOSLEEP.SYNCS 0x989680 ;  /* 0x009896800000995d */ /* 0x002fea0003900000 */
[----:B------:R-:W1:Y:S02]  /*15cf0*/  @!P1 SYNCS.PHASECHK.TRANS64 P1, [R3+URZ+0x31c00], R0 ;  /* 0x031c0000030095a7 */ /* 0x000e64000802007f */
[----:B-1----:R-:W-:Y:S05]  /*15d00*/  @!P1 BRA `(.L_x_9921) ;  /* 0xfffffffc00ec9947 */ /* 0x002fea000383ffff */
[----:B------:R-:W-:Y:S05]  /*15d10*/  BRA `(.L_x_10049) ;  /* 0xfffffebc004c7947 */ /* 0x000fea000383ffff */
.L_x_9925:
[----:B-1----:R1:W2:Y:S02]  /*15d20*/  SYNCS.PHASECHK.TRANS64.TRYWAIT P2, [R0+URZ+0x31c30], R3 ;  /* 0x031c3003000075a7 */ /* 0x0022a4000804017f */
[----:B--2---:R-:W-:Y:S05]  /*15d30*/  @!P2 NANOSLEEP.SYNCS 0x989680 ;  /* 0x009896800000a95d */ /* 0x004fea0003900000 */
[----:B------:R-:W2:Y:S02]  /*15d40*/  @!P2 SYNCS.PHASECHK.TRANS64 P2, [R0+URZ+0x31c30], R3 ;  /* 0x031c30030000a5a7 */ /* 0x000ea4000804007f */
[----:B--2---:R-:W-:Y:S05]  /*15d50*/  @!P2 BRA `(.L_x_9925) ;  /* 0xfffffffc00f0a947 */ /* 0x004fea000383ffff */
[----:B------:R-:W-:Y:S05]  /*15d60*/  BRA `(.L_x_9924) ;  /* 0xfffffebc00747947 */ /* 0x000fea000383ffff */
.L_x_9930:
[----:B-1----:R-:W-:-:S04]  /*15d70*/  IMAD.U32 R8, RZ, RZ, UR4 ;  /* 0x00000004ff087e24 */ /* 0x002fc8000f8e00ff */
[----:B------:R1:W2:Y:S03]  /*15d80*/  SYNCS.PHASECHK.TRANS64.TRYWAIT P2, [R8+URZ+0x31c30], R7 ;  /* 0x031c3007080075a7 */ /* 0x0002a6000804017f */
[----:B--2---:R-:W-:Y:S05]  /*15d90*/  @!P2 NANOSLEEP.SYNCS 0x989680 ;  /* 0x009896800000a95d */ /* 0x004fea0003900000 */
[----:B------:R-:W2:Y:S02]  /*15da0*/  @!P2 SYNCS.PHASECHK.TRANS64 P2, [R8+URZ+0x31c30], R7 ;  /* 0x031c30070800a5a7 */ /* 0x000ea4000804007f */
[----:B--2---:R-:W-:Y:S05]  /*15db0*/  @!P2 BRA `(.L_x_9930) ;  /* 0xfffffffc00eca947 */ /* 0x004fea000383ffff */
[----:B------:R-:W-:Y:S05]  /*15dc0*/  BRA `(.L_x_9927) ;  /* 0xffffff0000dc7947 */ /* 0x000fea000383ffff */
.L_x_9934:
[----:B-1----:R-:W-:-:S04]  /*15dd0*/  IMAD.U32 R8, RZ, RZ, UR4 ;  /* 0x00000004ff087e24 */ /* 0x002fc8000f8e00ff */
[----:B------:R1:W2:Y:S03]  /*15de0*/  SYNCS.PHASECHK.TRANS64.TRYWAIT P2, [R8+URZ+0x31c50], R7 ;  /* 0x031c5007080075a7 */ /* 0x0002a6000804017f */
[----:B--2---:R-:W-:Y:S05]  /*15df0*/  @!P2 NANOSLEEP.SYNCS 0x989680 ;  /* 0x009896800000a95d */ /* 0x004fea0003900000 */
[----:B------:R-:W2:Y:S02]  /*15e00*/  @!P2 SYNCS.PHASECHK.TRANS64 P2, [R8+URZ+0x31c50], R7 ;  /* 0x031c50070800a5a7 */ /* 0x000ea4000804007f */
[----:B--2---:R-:W-:Y:S05]  /*15e10*/  @!P2 BRA `(.L_x_9934) ;  /* 0xfffffffc00eca947 */ /* 0x004fea000383ffff */
[----:B------:R-:W-:Y:S05]  /*15e20*/  BRA `(.L_x_9931) ;  /* 0xffffff1800787947 */ /* 0x000fea000383ffff */
.L_x_9940:
[----:B--2---:R-:W-:-:S04]  /*15e30*/  IMAD.U32 R7, RZ, RZ, UR4 ;  /* 0x00000004ff077e24 */ /* 0x004fc8000f8e00ff */
[----:B------:R2:W3:Y:S03]  /*15e40*/  SYNCS.PHASECHK.TRANS64.TRYWAIT P2, [R7+URZ+0x31c30], R6 ;  /* 0x031c3006070075a7 */ /* 0x0004e6000804017f */
[----:B---3--:R-:W-:Y:S05]  /*15e50*/  @!P2 NANOSLEEP.SYNCS 0x989680 ;  /* 0x009896800000a95d */ /* 0x008fea0003900000 */
[----:B------:R-:W3:Y:S02]  /*15e60*/  @!P2 SYNCS.PHASECHK.TRANS64 P2, [R7+URZ+0x31c30], R6 ;  /* 0x031c30060700a5a7 */ /* 0x000ee4000804007f */
[----:B---3--:R-:W-:Y:S05]  /*15e70*/  @!P2 BRA `(.L_x_9940) ;  /* 0xfffffffc00eca947 */ /* 0x008fea000383ffff */
[----:B------:R-:W-:Y:S05]  /*15e80*/  BRA `(.L_x_9937) ;  /* 0xffffff4c00647947 */ /* 0x000fea000383ffff */
.L_x_9944:
[----:B-1----:R-:W-:-:S04]  /*15e90*/  IMAD.U32 R7, RZ, RZ, UR4 ;  /* 0x00000004ff077e24 */ /* 0x002fc8000f8e00ff */
[----:B------:R1:W2:Y:S03]  /*15ea0*/  SYNCS.PHASECHK.TRANS64.TRYWAIT P2, [R7+URZ+0x31c50], R6 ;  /* 0x031c5006070075a7 */ /* 0x0002a6000804017f */
[----:B--2---:R-:W-:Y:S05]  /*15eb0*/  @!P2 NANOSLEEP.SYNCS 0x989680 ;  /* 0x009896800000a95d */ /* 0x004fea0003900000 */
[----:B------:R-:W2:Y:S02]  /*15ec0*/  @!P2 SYNCS.PHASECHK.TRANS64 P2, [R7+URZ+0x31c50], R6 ;  /* 0x031c50060700a5a7 */ /* 0x000ea4000804007f */
[----:B--2---:R-:W-:Y:S05]  /*15ed0*/  @!P2 BRA `(.L_x_9944) ;  /* 0xfffffffc00eca947 */ /* 0x004fea000383ffff */
[----:B------:R-:W-:Y:S05]  /*15ee0*/  BRA `(.L_x_9941) ;  /* 0xffffff6400007947 */ /* 0x000fea000383ffff */
.L_x_9949:
[----:B---3--:R-:W-:-:S04]  /*15ef0*/  IMAD.U32 R5, RZ, RZ, UR6 ;  /* 0x00000006ff057e24 */ /* 0x008fc8000f8e00ff */
[----:B------:R3:W4:Y:S03]  /*15f00*/  SYNCS.PHASECHK.TRANS64.TRYWAIT P0, [R5+URZ+0x31c50], R4 ;  /* 0x031c5004050075a7 */ /* 0x000726000800017f */
[----:B----4-:R-:W-:Y:S05]  /*15f10*/  @!P0 NANOSLEEP.SYNCS 0x989680 ;  /* 0x009896800000895d */ /* 0x010fea0003900000 */
[----:B------:R-:W4:Y:S02]  /*15f20*/  @!P0 SYNCS.PHASECHK.TRANS64 P0, [R5+URZ+0x31c50], R4 ;  /* 0x031c5004050085a7 */ /* 0x000f24000800007f */
[----:B----4-:R-:W-:Y:S05]  /*15f30*/  @!P0 BRA `(.L_x_9949) ;  /* 0xfffffffc00ec8947 */ /* 0x010fea000383ffff */
[----:B------:R-:W-:Y:S05]  /*15f40*/  BRA `(.L_x_9948) ;  /* 0xffffff8c00247947 */ /* 0x000fea000383ffff */
.L_x_9982:
        /* <DEDUP_REMOVED lines=11> */
.L_x_10051:
[----:B------:R-:W-:Y:S05]  /*16000*/  BSYNC B0 ;  /* 0x0000000000007941 */ /* 0x000fea0003800000 */
.L_x_10050:
[----:B------:R-:W-:Y:S05]  /*16010*/  BRA `(.L_x_10052) ;  /* 0xffffffc800cc7947 */ /* 0x000fea000383ffff */
.L_x_9983:
[----:B------:R-:W-:Y:S01]  /*16020*/  BSSY B0, `(.L_x_10053) ;  /* 0x0000006000007945 */ /* 0x000fe20003800000 */
[----:B------:R-:W-:-:S07]  /*16030*/  IMAD.MOV.U32 R15, RZ, RZ, -0x1 ;  /* 0xffffffffff0f7424 */ /* 0x000fce00078e00ff */
[----:B-1----:R-:W-:Y:S05]  /*16040*/  WARPSYNC.COLLECTIVE R15, `(.L_x_10054) ;  /* 0x000000000f0c7348 */ /* 0x002fea0003c00000 */
[----:B------:R-:W-:Y:S02]  /*16050*/  ELECT P6, UR62, PT ;  /* 0x00000000003e782f */ /* 0x000fe400038c0000 */
[----:B------:R-:W-:Y:S01]  /*16060*/  MOV R14, UR62 ;  /* 0x0000003e000e7c02 */ /* 0x000fe20008000f00 */
[----:B-1----:R-:W-:Y:S10]  /*16070*/  ENDCOLLECTIVE ;  /* 0x000000000000791b */ /* 0x002ff40003800000 */
.L_x_10054:
[----:B------:R-:W-:Y:S05]  /*16080*/  BSYNC B0 ;  /* 0x0000000000007941 */ /* 0x000fea0003800000 */
.L_x_10053:
[----:B------:R-:W-:Y:S05]  /*16090*/  BRA `(.L_x_10055) ;  /* 0xffffffc800bc7947 */ /* 0x000fea000383ffff */
.L_x_9986:
[----:B--2---:R2:W3:Y:S02]  /*160a0*/  SYNCS.PHASECHK.TRANS64.TRYWAIT P0, [R5+URZ+0x31c40], R4 ;  /* 0x031c4004050075a7 */ /* 0x0044e4000800017f */
[----:B---3--:R-:W-:Y:S05]  /*160b0*/  @!P0 NANOSLEEP.SYNCS 0x989680 ;  /* 0x009896800000895d */ /* 0x008fea0003900000 */
[----:B------:R-:W3:Y:S02]  /*160c0*/  @!P0 SYNCS.PHASECHK.TRANS64 P0, [R5+URZ+0x31c40], R4 ;  /* 0x031c4004050085a7 */ /* 0x000ee4000800007f */
[----:B---3--:R-:W-:Y:S05]  /*160d0*/  @!P0 BRA `(.L_x_9986) ;  /* 0xfffffffc00f08947 */ /* 0x008fea000383ffff */
[----:B------:R-:W-:Y:S05]  /*160e0*/  BRA `(.L_x_10056) ;  /* 0xffffffcc00147947 */ /* 0x000fea000383ffff */
.L_x_9989:
[----:B--2---:R2:W3:Y:S02]  /*160f0*/  SYNCS.PHASECHK.TRANS64.TRYWAIT P0, [R25+URZ+0x31c20], R4 ;  /* 0x031c2004190075a7 */ /* 0x0044e4000800017f */
[----:B---3--:R-:W-:Y:S05]  /*16100*/  @!P0 NANOSLEEP.SYNCS 0x989680 ;  /* 0x009896800000895d */ /* 0x008fea0003900000 */
[----:B------:R-:W3:Y:S02]  /*16110*/  @!P0 SYNCS.PHASECHK.TRANS64 P0, [R25+URZ+0x31c20], R4 ;  /* 0x031c2004190085a7 */ /* 0x000ee4000800007f */
[----:B---3--:R-:W-:Y:S05]  /*16120*/  @!P0 BRA `(.L_x_9989) ;  /* 0xfffffffc00f08947 */ /* 0x008fea000383ffff */
[----:B------:R-:W-:Y:S05]  /*16130*/  BRA `(.L_x_10057) ;  /* 0xffffffd000487947 */ /* 0x000fea000383ffff */
.L_x_9997:
[----:B0-----:R0:W2:Y:S02]  /*16140*/  SYNCS.PHASECHK.TRANS64.TRYWAIT P0, [R3+URZ+0x31c40], R2 ;  /* 0x031c4002030075a7 */ /* 0x0010a4000800017f */
[----:B--2---:R-:W-:Y:S05]  /*16150*/  @!P0 NANOSLEEP.SYNCS 0x989680 ;  /* 0x009896800000895d */ /* 0x004fea0003900000 */
[----:B------:R-:W2:Y:S02]  /*16160*/  @!P0 SYNCS.PHASECHK.TRANS64 P0, [R3+URZ+0x31c40], R2 ;  /* 0x031c4002030085a7 */ /* 0x000ea4000800007f */
[----:B--2---:R-:W-:Y:S05]  /*16170*/  @!P0 BRA `(.L_x_9997) ;  /* 0xfffffffc00f08947 */ /* 0x004fea000383ffff */
[----:B------:R-:W-:Y:S05]  /*16180*/  BRA `(.L_x_10058) ;  /* 0xffffffd000e87947 */ /* 0x000fea000383ffff */
.L_x_9999:
[----:B0-----:R0:W2:Y:S02]  /*16190*/  SYNCS.PHASECHK.TRANS64.TRYWAIT P0, [R2+URZ+0x60], R5 ;  /* 0x00006005020075a7 */ /* 0x0010a4000800017f */
[----:B--2---:R-:W-:Y:S05]  /*161a0*/  @!P0 NANOSLEEP.SYNCS 0x989680 ;  /* 0x009896800000895d */ /* 0x004fea0003900000 */
[----:B------:R-:W2:Y:S02]  /*161b0*/  @!P0 SYNCS.PHASECHK.TRANS64 P0, [R2+URZ+0x60], R5 ;  /* 0x00006005020085a7 */ /* 0x000ea4000800007f */
[----:B--2---:R-:W-:Y:S05]  /*161c0*/  @!P0 BRA `(.L_x_9999) ;  /* 0xfffffffc00f08947 */ /* 0x004fea000383ffff */
[----:B------:R-:W-:Y:S05]  /*161d0*/  BRA `(.L_x_10059) ;  /* 0xffffffd400747947 */ /* 0x000fea000383ffff */
.L_x_10004:
[----:B--2---:R2:W3:Y:S02]  /*161e0*/  SYNCS.PHASECHK.TRANS64.TRYWAIT P0, [R3+URZ+0x31c40], R2 ;  /* 0x031c4002030075a7 */ /* 0x0044e4000800017f */
[----:B---3--:R-:W-:Y:S05]  /*161f0*/  @!P0 NANOSLEEP.SYNCS 0x989680 ;  /* 0x009896800000895d */ /* 0x008fea0003900000 */
[----:B------:R-:W3:Y:S02]  /*16200*/  @!P0 SYNCS.PHASECHK.TRANS64 P0, [R3+URZ+0x31c40], R2 ;  /* 0x031c4002030085a7 */ /* 0x000ee4000800007f */
[----:B---3--:R-:W-:Y:S05]  /*16210*/  @!P0 BRA `(.L_x_10004) ;  /* 0xfffffffc00f08947 */ /* 0x008fea000383ffff */
[----:B------:R-:W-:Y:S05]  /*16220*/  BRA `(.L_x_10060) ;  /* 0xffffffd800a47947 */ /* 0x000fea000383ffff */
.L_x_10006:
[----:B0-----:R0:W2:Y:S02]  /*16230*/  SYNCS.PHASECHK.TRANS64.TRYWAIT P1, [R3+URZ+0x60], R24 ;  /* 0x00006018030075a7 */ /* 0x0010a4000802017f */
[----:B--2---:R-:W-:Y:S05]  /*16240*/  @!P1 NANOSLEEP.SYNCS 0x989680 ;  /* 0x009896800000995d */ /* 0x004fea0003900000 */
[----:B------:R-:W2:Y:S02]  /*16250*/  @!P1 SYNCS.PHASECHK.TRANS64 P1, [R3+URZ+0x60], R24 ;  /* 0x00006018030095a7 */ /* 0x000ea4000802007f */
[----:B--2---:R-:W-:Y:S05]  /*16260*/  @!P1 BRA `(.L_x_10006) ;  /* 0xfffffffc00f09947 */ /* 0x004fea000383ffff */
[----:B------:R-:W-:Y:S05]  /*16270*/  BRA `(.L_x_10061) ;  /* 0xffffffdc00307947 */ /* 0x000fea000383ffff */
.L_x_10011:
[----:B--2---:R2:W3:Y:S02]  /*16280*/  SYNCS.PHASECHK.TRANS64.TRYWAIT P0, [R2+URZ+0x31c40], R3 ;  /* 0x031c4003020075a7 */ /* 0x0044e4000800017f */
[----:B---3--:R-:W-:Y:S05]  /*16290*/  @!P0 NANOSLEEP.SYNCS 0x989680 ;  /* 0x009896800000895d */ /* 0x008fea0003900000 */
[----:B------:R-:W3:Y:S02]  /*162a0*/  @!P0 SYNCS.PHASECHK.TRANS64 P0, [R2+URZ+0x31c40], R3 ;  /* 0x031c4003020085a7 */ /* 0x000ee4000800007f */
[----:B---3--:R-:W-:Y:S05]  /*162b0*/  @!P0 BRA `(.L_x_10011) ;  /* 0xfffffffc00f08947 */ /* 0x008fea000383ffff */
[----:B------:R-:W-:Y:S05]  /*162c0*/  BRA `(.L_x_10062) ;  /* 0xffffffe0003c7947 */ /* 0x000fea000383ffff */
.L_x_10013:
[----:B0-----:R0:W2:Y:S02]  /*162d0*/  SYNCS.PHASECHK.TRANS64.TRYWAIT P1, [R2+URZ+0x60], R3 ;  /* 0x00006003020075a7 */ /* 0x0010a4000802017f */
[----:B--2---:R-:W-:Y:S05]  /*162e0*/  @!P1 NANOSLEEP.SYNCS 0x989680 ;  /* 0x009896800000995d */ /* 0x004fea0003900000 */
[----:B------:R-:W2:Y:S02]  /*162f0*/  @!P1 SYNCS.PHASECHK.TRANS64 P1, [R2+URZ+0x60], R3 ;  /* 0x00006003020095a7 */ /* 0x000ea4000802007f */
[----:B--2---:R-:W-:Y:S05]  /*16300*/  @!P1 BRA `(.L_x_10013) ;  /* 0xfffffffc00f09947 */ /* 0x004fea000383ffff */
[----:B------:R-:W-:Y:S05]  /*16310*/  BRA `(.L_x_10063) ;  /* 0xffffffe000d07947 */ /* 0x000fea000383ffff */
.L_x_10020:
[----:B---3--:R3:W4:Y:S02]  /*16320*/  SYNCS.PHASECHK.TRANS64.TRYWAIT P0, [R3+URZ+0x31c60], R2 ;  /* 0x031c6002030075a7 */ /* 0x008724000800017f */
[----:B----4-:R-:W-:Y:S05]  /*16330*/  @!P0 NANOSLEEP.SYNCS 0x989680 ;  /* 0x009896800000895d */ /* 0x010fea0003900000 */
[----:B------:R-:W4:Y:S02]  /*16340*/  @!P0 SYNCS.PHASECHK.TRANS64 P0, [R3+URZ+0x31c60], R2 ;  /* 0x031c6002030085a7 */ /* 0x000f24000800007f */
[----:B----4-:R-:W-:Y:S05]  /*16350*/  @!P0 BRA `(.L_x_10020) ;  /* 0xfffffffc00f08947 */ /* 0x010fea000383ffff */
[----:B------:R-:W-:Y:S05]  /*16360*/  BRA `(.L_x_10064) ;  /* 0xffffffe400bc7947 */ /* 0x000fea000383ffff */
.L_x_10022:
        /* <DEDUP_REMOVED lines=8> */
.L_x_10066:
[----:B------:R-:W-:Y:S05]  /*163f0*/  BSYNC B0 ;  /* 0x0000000000007941 */ /* 0x000fea0003800000 */
.L_x_10065:
        /* <DEDUP_REMOVED lines=8> */
.L_x_10067:
[----:B------:R-:W-:Y:S01]  /*16480*/  IMAD.MOV.U32 R5, RZ, RZ, R14 ;  /* 0x000000ffff057224 */ /* 0x000fe200078e000e */
[----:B------:R-:W-:Y:S06]  /*16490*/  BRA `(.L_x_10068) ;  /* 0xffffffe800307947 */ /* 0x000fec000383ffff */
.L_x_10025:
        /* <DEDUP_REMOVED lines=8> */
.L_x_10070:
[----:B------:R-:W-:Y:S05]  /*16520*/  BSYNC B0 ;  /* 0x0000000000007941 */ /* 0x000fea0003800000 */
.L_x_10069:
        /* <DEDUP_REMOVED lines=10> */
.L_x_10071:
        /* <DEDUP_REMOVED lines=8> */
.L_x_10072:
        /* <DEDUP_REMOVED lines=8> */
.L_x_10073:
        /* <DEDUP_REMOVED lines=8> */
.L_x_10074:
        /* <DEDUP_REMOVED lines=8> */
.L_x_10075:
[----:B------:R-:W-:Y:S05]  /*167d0*/  BRA `(.L_x_10076) ;  /* 0xffffffe400f07947 */ /* 0x000fea000383ffff */
.L_x_10030:
        /* <DEDUP_REMOVED lines=8> */
.L_x_10078:
[----:B------:R-:W-:Y:S05]  /*16860*/  BSYNC B0 ;  /* 0x0000000000007941 */ /* 0x000fea0003800000 */
.L_x_10077:
        /* <DEDUP_REMOVED lines=10> */
.L_x_10079:
        /* <DEDUP_REMOVED lines=8> */
.L_x_10080:
        /* <DEDUP_REMOVED lines=8> */
.L_x_10081:
        /* <DEDUP_REMOVED lines=8> */
.L_x_10082:
        /* <DEDUP_REMOVED lines=8> */
.L_x_10083:
[----:B------:R-:W-:Y:S05]  /*16b10*/  BRA `(.L_x_10084) ;  /* 0xffffffe400d07947 */ /* 0x000fea000383ffff */
.L_x_10032:
[----:B------:R-:W-:Y:S01]  /*16b20*/  BSSY B0, `(.L_x_10085) ;  /* 0x0000006000007945 */ /* 0x000fe20003800000 */
[----:B------:R-:W-:Y:S01]  /*16b30*/  PLOP3.LUT P6, PT, P6, PT, PT, 0x8, 0x0 ;  /* 0x000000000000781c */ /* 0x000fe200037ce170 */
[----:B------:R-:W-:-:S12]  /*16b40*/  IMAD.MOV.U32 R15, RZ, RZ, -0x1 ;  /* 0xffffffffff0f7424 */ /* 0x000fd800078e00ff */
[----:B01----:R-:W-:Y:S05]  /*16b50*/  WARPSYNC.COLLECTIVE R15, `(.L_x_10086) ;  /* 0x000000000f087348 */ /* 0x003fea0003c00000 */
[----:B------:R-:W-:Y:S01]  /*16b60*/  VOTE.ANY R14, PT, P6 ;  /* 0x00000000000e7806 */ /* 0x000fe200030e0100 */
[----:B01----:R-:W-:Y:S06]  /*16b70*/  ENDCOLLECTIVE ;  /* 0x000000000000791b */ /* 0x003fec0003800000 */
.L_x_10086:
[----:B------:R-:W-:Y:S05]  /*16b80*/  BSYNC B0 ;  /* 0x0000000000007941 */ /* 0x000fea0003800000 */
.L_x_10085:
        /* <DEDUP_REMOVED lines=9> */
.L_x_10087:
[----:B------:R-:W-:Y:S01]  /*16c20*/  MOV R17, R14 ;  /* 0x0000000e00117202 */ /* 0x000fe20000000f00 */
[----:B------:R-:W-:Y:S06]  /*16c30*/  BRA `(.L_x_10088) ;  /* 0xffffffe400c07947 */ /* 0x000fec000383ffff */
.L_x_10034:
[----:B------:R-:W-:Y:S01]  /*16c40*/  BSSY B0, `(.L_x_10089) ;  /* 0x0000007000007945 */ /* 0x000fe20003800000 */
[----:B------:R-:W-:Y:S02]  /*16c50*/  IMAD.MOV.U32 R13, RZ, RZ, R8 ;  /* 0x000000ffff0d7224 */ /* 0x000fe400078e0008 */
[----:B------:R-:W-:Y:S02]  /*16c60*/  IMAD.MOV.U32 R11, RZ, RZ, 0x1f ;  /* 0x0000001fff0b7424 */ /* 0x000fe400078e00ff */
[----:B------:R-:W-:-:S07]  /*16c70*/  IMAD.MOV.U32 R15, RZ, RZ, -0x1 ;  /* 0xffffffffff0f7424 */ /* 0x000fce00078e00ff */
[----:B0123--:R-:W-:Y:S05]  /*16c80*/  WARPSYNC.COLLECTIVE R15, `(.L_x_10090) ;  /* 0x000000000f087348 */ /* 0x00ffea0003c00000 */
[----:B------:R4:W0:Y:S02]  /*16c90*/  SHFL.IDX P6, R14, R13, R12, R11 ;  /* 0x0000000c0d0e7389 */ /* 0x00082400000c000b */
[----:B01234-:R-:W-:Y:S01]  /*16ca0*/  ENDCOLLECTIVE ;  /* 0x000000000000791b */ /* 0x01ffe20003800000 */
.L_x_10090:
[----:B------:R-:W-:Y:S05]  /*16cb0*/  BSYNC B0 ;  /* 0x0000000000007941 */ /* 0x000fea0003800000 */
.L_x_10089:
[----:B------:R-:W-:Y:S05]  /*16cc0*/  BRA `(.L_x_10033) ;  /* 0xffffffe400b87947 */ /* 0x000fea000383ffff */
.L_x_10038:
[----:B0-----:R0:W2:Y:S02]  /*16cd0*/  SYNCS.PHASECHK.TRANS64.TRYWAIT P0, [R9+URZ+0x31c20], R0 ;  /* 0x031c2000090075a7 */ /* 0x0010a4000800017f */
[----:B--2---:R-:W-:Y:S05]  /*16ce0*/  @!P0 NANOSLEEP.SYNCS 0x989680 ;  /* 0x009896800000895d */ /* 0x004fea0003900000 */
[----:B------:R-:W2:Y:S02]  /*16cf0*/  @!P0 SYNCS.PHASECHK.TRANS64 P0, [R9+URZ+0x31c20], R0 ;  /* 0x031c2000090085a7 */ /* 0x000ea4000800007f */
[----:B--2---:R-:W-:Y:S05]  /*16d00*/  @!P0 BRA `(.L_x_10038) ;  /* 0xfffffffc00f08947 */ /* 0x004fea000383ffff */
[----:B------:R-:W-:Y:S05]  /*16d10*/  BRA `(.L_x_10091) ;  /* 0xffffffec00287947 */ /* 0x000fea000383ffff */
.L_x_10039:
        /* <DEDUP_REMOVED lines=11> */
.L_x_10093:
[----:B------:R-:W-:Y:S05]  /*16dd0*/  BSYNC B0 ;  /* 0x0000000000007941 */ /* 0x000fea0003800000 */
.L_x_10092:
[----:B------:R-:W-:Y:S05]  /*16de0*/  BRA `(.L_x_10094) ;  /* 0xffffffec00107947 */ /* 0x000fea000383ffff */
.L_x_10042:
[----:B------:R-:W-:Y:S01]  /*16df0*/  BSSY B1, `(.L_x_10095) ;  /* 0x0000006000017945 */ /* 0x000fe20003800000 */
[----:B------:R-:W-:-:S07]  /*16e00*/  IMAD.MOV.U32 R15, RZ, RZ, -0x1 ;  /* 0xffffffffff0f7424 */ /* 0x000fce00078e00ff */
[----:B01----:R-:W-:Y:S05]  /*16e10*/  WARPSYNC.COLLECTIVE R15, `(.L_x_10096) ;  /* 0x000000000f0c7348 */ /* 0x003fea0003c00000 */
[----:B------:R-:W-:Y:S02]  /*16e20*/  ELECT P6, UR62, PT ;  /* 0x00000000003e782f */ /* 0x000fe400038c0000 */
[----:B------:R-:W-:Y:S01]  /*16e30*/  MOV R14, UR62 ;  /* 0x0000003e000e7c02 */ /* 0x000fe20008000f00 */
[----:B01----:R-:W-:Y:S10]  /*16e40*/  ENDCOLLECTIVE ;  /* 0x000000000000791b */ /* 0x003ff40003800000 */
.L_x_10096:
[----:B------:R-:W-:Y:S05]  /*16e50*/  BSYNC B1 ;  /* 0x0000000000017941 */ /* 0x000fea0003800000 */
.L_x_10095:
[----:B------:R-:W-:Y:S05]  /*16e60*/  BRA `(.L_x_10097) ;  /* 0xffffffec00087947 */ /* 0x000fea000383ffff */
.L_x_10044:
[----:B0-----:R0:W2:Y:S02]  /*16e70*/  SYNCS.PHASECHK.TRANS64.TRYWAIT P0, [R7+URZ], R2 ;  /* 0x00000002070075a7 */ /* 0x0010a4000800017f */
[----:B--2---:R-:W-:Y:S05]  /*16e80*/  @!P0 NANOSLEEP.SYNCS 0x989680 ;  /* 0x009896800000895d */ /* 0x004fea0003900000 */
[----:B------:R-:W2:Y:S02]  /*16e90*/  @!P0 SYNCS.PHASECHK.TRANS64 P0, [R7+URZ], R2 ;  /* 0x00000002070085a7 */ /* 0x000ea4000800007f */
[----:B--2---:R-:W-:Y:S05]  /*16ea0*/  @!P0 BRA `(.L_x_10044) ;  /* 0xfffffffc00f08947 */ /* 0x004fea000383ffff */
[----:B------:R-:W-:Y:S05]  /*16eb0*/  BRA `(.L_x_10098) ;  /* 0xffffffec00447947 */ /* 0x000fea000383ffff */
.L_x_10045:
[----:B--2---:R2:W3:Y:S02]  /*16ec0*/  SYNCS.PHASECHK.TRANS64.TRYWAIT P0, [R3+URZ], R0 ;  /* 0x00000000030075a7 */ /* 0x0044e4000800017f */
[----:B---3--:R-:W-:Y:S05]  /*16ed0*/  @!P0 NANOSLEEP.SYNCS 0x989680 ;  /* 0x009896800000895d */ /* 0x008fea0003900000 */
[----:B------:R-:W3:Y:S02]  /*16ee0*/  @!P0 SYNCS.PHASECHK.TRANS64 P0, [R3+URZ], R0 ;  /* 0x00000000030085a7 */ /* 0x000ee4000800007f */
[----:B---3--:R-:W-:Y:S05]  /*16ef0*/  @!P0 BRA `(.L_x_10045) ;  /* 0xfffffffc00f08947 */ /* 0x008fea000383ffff */
[----:B------:R-:W-:Y:S05]  /*16f00*/  BRA `(.L_x_10099) ;  /* 0xffffffec00387947 */ /* 0x000fea000383ffff */
.L_x_10047:
[----:B--2---:R2:W3:Y:S02]  /*16f10*/  SYNCS.PHASECHK.TRANS64.TRYWAIT P0, [R5+URZ], R2 ;  /* 0x00000002050075a7 */ /* 0x0044e4000800017f */
[----:B---3--:R-:W-:Y:S05]  /*16f20*/  @!P0 NANOSLEEP.SYNCS 0x989680 ;  /* 0x009896800000895d */ /* 0x008fea0003900000 */
[----:B------:R-:W3:Y:S02]  /*16f30*/  @!P0 SYNCS.PHASECHK.TRANS64 P0, [R5+URZ], R2 ;  /* 0x00000002050085a7 */ /* 0x000ee4000800007f */
[----:B---3--:R-:W-:Y:S05]  /*16f40*/  @!P0 BRA `(.L_x_10047) ;  /* 0xfffffffc00f08947 */ /* 0x008fea000383ffff */
[----:B------:R-:W-:Y:S05]  /*16f50*/  BRA `(.L_x_10100) ;  /* 0xffffffec003c7947 */ /* 0x000fea000383ffff */
.L_x_10101:
        /* <DEDUP_REMOVED lines=10> */
.L_x_12780:


//--------------------- .text._ZN7cutlass13device_kernelIN5flash11enable_sm90INS1_16FlashAttnFwdSm90INS1_25CollectiveMainloopFwdSm90ILi2EN4cute5tupleIJNS5_1CILi1EEES8_S8_EEENS6_IJNS7_ILi192EEENS7_ILi144EEENS7_ILi96EEEEEELi96ENS_10bfloat16_tEfNS_4arch4Sm90ELb1ELb0ELb1ELb1ELb0ELb1ELb0ELb0ELb1ELb0ELb0ELb0EEENS1_21CollectiveEpilogueFwdINS6_IJSA_SC_SB_EEES9_SE_SG_Li384ELb1ELb0ELb0ELb0EEENS1_36VarlenDynamicPersistentTileSchedulerILi192ELi144ELi384ELi32ELb0ELb0ELb1ELb1ELb1ELb1EEEEEEEEEvNT_6ParamsE --------------------------
	.section	.text._ZN7cutlass13device_kernelIN5flash11enable_sm90INS1_16FlashAttnFwdSm90INS1_25CollectiveMainloopFwdSm90ILi2EN4cute5tupleIJNS5_1CILi1EEES8_S8_EEENS6_IJNS7_ILi192EEENS7_ILi144EEENS7_ILi96EEEEEELi96ENS_10bfloat16_tEfNS_4arch4Sm90ELb1ELb0ELb1ELb1ELb0ELb1ELb0ELb0ELb1ELb0ELb0ELb0EEENS1_21CollectiveEpilogueFwdINS6_IJSA_SC_SB_EEES9_SE_SG_Li384ELb1ELb0ELb0ELb0EEENS1_36VarlenDynamicPersistentTileSchedulerILi192ELi144ELi384ELi32ELb0ELb0ELb1ELb1ELb1ELb1EEEEEEEEEvNT_6ParamsE,"ax",@progbits
	.align	128
.text._ZN7cutlass13device_kernelIN5flash11enable_sm90INS1_16FlashAttnFwdSm90INS1_25CollectiveMainloopFwdSm90ILi2EN4cute5tupleIJNS5_1CILi1EEES8_S8_EEENS6_IJNS7_ILi192EEENS7_ILi144EEENS7_ILi96EEEEEELi96ENS_10bfloat16_tEfNS_4arch4Sm90ELb1ELb0ELb1ELb1ELb0ELb1ELb0ELb0ELb1ELb0ELb0ELb0EEENS1_21CollectiveEpilogueFwdINS6_IJSA_SC_SB_EEES9_SE_SG_Li384ELb1ELb0ELb0ELb0EEENS1_36VarlenDynamicPersistentTileSchedulerILi192ELi144ELi384ELi32ELb0ELb0ELb1ELb1ELb1ELb1EEEEEEEEEvNT_6ParamsE:
        .type           _ZN7cutlass13device_kernelIN5flash11enable_sm90INS1_16FlashAttnFwdSm90INS1_25CollectiveMainloopFwdSm90ILi2EN4cute5tupleIJNS5_1CILi1EEES8_S8_EEENS6_IJNS7_ILi192EEENS7_ILi144EEENS7_ILi96EEEEEELi96ENS_10bfloat16_tEfNS_4arch4Sm90ELb1ELb0ELb1ELb1ELb0ELb1ELb0ELb0ELb1ELb0ELb0ELb0EEENS1_21CollectiveEpilogueFwdINS6_IJSA_SC_SB_EEES9_SE_SG_Li384ELb1ELb0ELb0ELb0EEENS1_36VarlenDynamicPersistentTileSchedulerILi192ELi144ELi384ELi32ELb0ELb0ELb1ELb1ELb1ELb1EEEEEEEEEvNT_6ParamsE,@function
        .size           _ZN7cutlass13device_kernelIN5flash11enable_sm90INS1_16FlashAttnFwdSm90INS1_25CollectiveMainloopFwdSm90ILi2EN4cute5tupleIJNS5_1CILi1EEES8_S8_EEENS6_IJNS7_ILi192EEENS7_ILi144EEENS7_ILi96EEEEEELi96ENS_10bfloat16_tEfNS_4arch4Sm90ELb1ELb0ELb1ELb1ELb0ELb1ELb0ELb0ELb1ELb0ELb0ELb0EEENS1_21CollectiveEpilogueFwdINS6_IJSA_SC_SB_EEES9_SE_SG_Li384ELb1ELb0ELb0ELb0EEENS1_36VarlenDynamicPersistentTileSchedulerILi192ELi144ELi384ELi32ELb0ELb0ELb1ELb1ELb1ELb1EEEEEEEEEvNT_6ParamsE,(.L_x_12781 - _ZN7cutlass13device_kernelIN5flash11enable_sm90INS1_16FlashAttnFwdSm90INS1_25CollectiveMainloopFwdSm90ILi2EN4cute5tupleIJNS5_1CILi1EEES8_S8_EEENS6_IJNS7_ILi192EEENS7_ILi144EEENS7_ILi96EEEEEELi96ENS_10bfloat16_tEfNS_4arch4Sm90ELb1ELb0ELb1ELb1ELb0ELb1ELb0ELb0ELb1ELb0ELb0ELb0EEENS1_21CollectiveEpilogueFwdINS6_IJSA_SC_SB_EEES9_SE_SG_Li384ELb1ELb0ELb0ELb0EEENS1_36VarlenDynamicPersistentTileSchedulerILi192ELi144ELi384ELi32ELb0ELb0ELb1ELb1ELb1ELb1EEEEEEEEEvNT_6ParamsE)
        .other          _ZN7cutlass13device_kernelIN5flash11enable_sm90INS1_16FlashAttnFwdSm90INS1_25CollectiveMainloopFwdSm90ILi2EN4cute5tupleIJNS5_1CILi1EEES8_S8_EEENS6_IJNS7_ILi192EEENS7_ILi144EEENS7_ILi96EEEEEELi96ENS_10bfloat16_tEfNS_4arch4Sm90ELb1ELb0ELb1ELb1ELb0ELb1ELb0ELb0ELb1ELb0ELb0ELb0EEENS1_21CollectiveEpilogueFwdINS6_IJSA_SC_SB_EEES9_SE_SG_Li384ELb1ELb0ELb0ELb0EEENS1_36VarlenDynamicPersistentTileSchedulerILi192ELi144ELi384ELi32ELb0ELb0ELb1ELb1ELb1ELb1EEEEEEEEEvNT_6ParamsE,@"STO_CUDA_ENTRY STV_DEFAULT"
_ZN7cutlass13device_kernelIN5flash11enable_sm90INS1_16FlashAttnFwdSm90INS1_25CollectiveMainloopFwdSm90ILi2EN4cute5tupleIJNS5_1CILi1EEES8_S8_EEENS6_IJNS7_ILi192EEENS7_ILi144EEENS7_ILi96EEEEEELi96ENS_10bfloat16_tEfNS_4arch4Sm90ELb1ELb0ELb1ELb1ELb0ELb1ELb0ELb0ELb1ELb0ELb0ELb0EEENS1_21CollectiveEpilogueFwdINS6_IJSA_SC_SB_EEES9_SE_SG_Li384ELb1ELb0ELb0ELb0EEENS1_36VarlenDynamicPersistentTileSchedulerILi192ELi144ELi384ELi32ELb0ELb0ELb1ELb1ELb1ELb1EEEEEEEEEvNT_6ParamsE:
        /* <DEDUP_REMOVED lines=27> */
.L_x_10103:
[----:B------:R-:W-:Y:S05]  /*01b0*/  BSYNC B0 ;  /* 0x0000000000007941 */ /* 0x000fea0003800000 */
.L_x_10102:
        /* <DEDUP_REMOVED lines=41> */
.L_x_10104:
        /* <DEDUP_REMOVED lines=22> */
.L_x_10105:
        /* <DEDUP_REMOVED lines=18> */
.L_x_10106:
        /* <DEDUP_REMOVED lines=22> */
.L_x_10107:
        /* <DEDUP_REMOVED lines=22> */
.L_x_10108:
[----:B------:R-:W-:Y:S01]  /*0990*/  PLOP3.LUT P0, PT, PT, PT, UP0, 0x80, 0x0 ;  /* 0x000000000000781c */ /* 0x000fe20003f0f008 */
[----:B------:R-:W-:Y:S01]  /*09a0*/  UMOV UR60, 0x1 ;  /* 0x00000001003c7882 */ /* 0x000fe20000000000 */
[----:B------:R-:W-:Y:S01]  /*09b0*/  NOP ;  /* 0x0000000000007918 */ /* 0x000fe20000000000 */
[----:B------:R-:W-:Y:S01]  /*09c0*/  USEL UR60, UR60, 0x2, !UP0 ;  /* 0x000000023c3c7887 */ /* 0x000fe2000c000000 */
[----:B------:R-:W-:Y:S01]  /*09d0*/  BSSY B7, `(.L_x_10109) ;  /* 0x00022ce000077945 */ /* 0x000fe20003800000 */
[----:B012-4-:R-:W-:Y:S08]  /*09e0*/  BAR.SYNC.DEFER_BLOCKING 0x0 ;  /* 0x0000000000007b1d */ /* 0x017ff00000010000 */
[----:B------:R-:W-:Y:S05]  /*09f0*/  @!P0 BRA `(.L_x_10110) ;  /* 0x000001cc00d88947 */ /* 0x000fea0003800000 */
.L_x_10111:
[----:B------:R-:W-:-:S08]  /*0a00*/  NOP ;  /* 0x0000000000007918 */ /* 0x000fd00000000000 */
[----:B------:R-:W0:Y:S02]  /*0a10*/  USETMAXREG.TRY_ALLOC.CTAPOOL UP0, 0xa0 ;  /* 0x000000a0000079c8 */ /* 0x000e240008000600 */
[----:B0-----:R-:W-:-:S13]  /*0a20*/  PLOP3.LUT P0, PT, PT, PT, UP0, 0x80, 0x0 ;  /* 0x000000000000781c */ /* 0x001fda0003f0f008 */
[----:B------:R-:W-:Y:S05]  /*0a30*/  @!P0 BRA `(.L_x_10111) ;  /* 0xfffffffc00f08947 */ /* 0x000fea000383ffff */
[----:B------:R-:W2:Y:S01]  /*0a40*/  LDL.LU R0, [R1+0x44] ;  /* 0x0000440001007983 */ /* 0x000ea20000300800 */
        /* <DEDUP_REMOVED lines=18> */
[----:B------:R-:W0:Y:S01]  /*0b70*/  S2R R0, SR_TID.X ;  /* 0x0000000000007919 */ /* 0x000e220000002100 */
[----:B------:R-:W-:Y:S01]  /*0b80*/  R2UR UR61, R16 ;  /* 0x00000000103d72ca */ /* 0x000fe200000e0000 */
[----:B------:R-:W-:-:S12]  /*0b90*/  ULOP3.LUT UR4, UR60, 0x1, URZ, 0xfc, !UPT ;  /* 0x000000013c047892 */ /* 0x000fd8000f8efc3f */
[----:B------:R-:W-:Y:S01]  /*0ba0*/  UIADD3 UR61, UR61, 0xda00, URZ ;  /* 0x0000da003d3d7890 */ /* 0x000fe2000fffe03f */
[----:B0-----:R-:W-:-:S05]  /*0bb0*/  VIADD R24, R0, 0xffffff80 ;  /* 0xffffff8000187836 */ /* 0x001fca0000000000 */
[----:B------:R-:W-:Y:S02]  /*0bc0*/  SHF.R.S32.HI R0, RZ, 0x1f, R24 ;  /* 0x0000001fff007819 */ /* 0x000fe40000011418 */
[-C--:B------:R-:W-:Y:S02]  /*0bd0*/  LEA.HI R13, R24, R24.reuse, RZ, 0x1 ;  /* 0x00000018180d7211 */ /* 0x080fe400078f08ff */
[----:B------:R-:W-:Y:S02]  /*0be0*/  LEA.HI R2, R0, R24, RZ, 0x7 ;  /* 0x0000001800027211 */ /* 0x000fe400078f38ff */
[----:B------:R-:W-:Y:S02]  /*0bf0*/  SHF.R.S32.HI R144, RZ, 0x1, R13 ;  /* 0x00000001ff907819 */ /* 0x000fe4000001140d */
[----:B------:R-:W-:Y:S02]  /*0c00*/  SHF.R.S32.HI R3, RZ, 0x7, R2 ;  /* 0x00000007ff037819 */ /* 0x000fe40000011402 */
[----:B------:R-:W-:-:S02]  /*0c10*/  LOP3.LUT R2, R2, 0xffffff80, RZ, 0xc0, !PT ;  /* 0xffffff8002027812 */ /* 0x000fc400078ec0ff */
[----:B------:R-:W-:Y:S01]  /*0c20*/  LEA.HI R4, R0, R24, RZ, 0x4 ;  /* 0x0000001800047211 */ /* 0x000fe200078f20ff */
[----:B------:R-:W-:Y:S01]  /*0c30*/  IMAD.HI R7, R3, 0x55555556, RZ ;  /* 0x5555555603077827 */ /* 0x000fe200078e02ff */
[----:B------:R-:W-:Y:S02]  /*0c40*/  LEA.HI R12, R13, R144, RZ, 0x1 ;  /* 0x000000900d0c7211 */ /* 0x000fe400078f08ff */
[----:B------:R-:W-:Y:S01]  /*0c50*/  SHF.R.S32.HI R5, RZ, 0x4, R4 ;  /* 0x00000004ff057819 */ /* 0x000fe20000011404 */
[----:B------:R-:W-:Y:S01]  /*0c60*/  IMAD.IADD R6, R24, 0x1, -R2 ;  /* 0x0000000118067824 */ /* 0x000fe200078e0a02 */
[----:B------:R-:W-:Y:S02]  /*0c70*/  LEA.HI R8, R7, R7, RZ, 0x1 ;  /* 0x0000000707087211 */ /* 0x000fe400078f08ff */
[----:B------:R-:W-:Y:S02]  /*0c80*/  LOP3.LUT R15, R12, 0x7fffffe, RZ, 0xc0, !PT ;  /* 0x07fffffe0c0f7812 */ /* 0x000fe400078ec0ff */
[----:B------:R-:W-:Y:S01]  /*0c90*/  SHF.R.S32.HI R7, RZ, 0x1f, R6 ;  /* 0x0000001fff077819 */ /* 0x000fe20000011406 */
[----:B------:R-:W-:Y:S01]  /*0ca0*/  IMAD R8, R8, -0x3, R3 ;  /* 0xfffffffd08087824 */ /* 0x000fe200078e0203 */
[----:B------:R-:W-:Y:S01]  /*0cb0*/  LEA.HI R2, R4, R5, RZ, 0x1 ;  /* 0x0000000504027211 */ /* 0x000fe200078f08ff */
[----:B------:R-:W-:Y:S01]  /*0cc0*/  IMAD.IADD R14, R144, 0x1, -R15 ;  /* 0x00000001900e7824 */ /* 0x000fe200078e0a0f */
[----:B------:R-:W-:-:S02]  /*0cd0*/  LEA.HI R12, R7, R6, RZ, 0x2 ;  /* 0x00000006070c7211 */ /* 0x000fc400078f10ff */
[----:B------:R-:W-:Y:S01]  /*0ce0*/  LOP3.LUT R4, R4, 0xfffffff0, RZ, 0xc0, !PT ;  /* 0xfffffff004047812 */ /* 0x000fe200078ec0ff */
[----:B------:R-:W-:Y:S01]  /*0cf0*/  IMAD R19, R5, 0x8, R14 ;  /* 0x0000000805137824 */ /* 0x000fe200078e020e */
[----:B------:R-:W-:Y:S02]  /*0d00*/  LOP3.LUT R3, R12, 0x7ffffffc, RZ, 0xc0, !PT ;  /* 0x7ffffffc0c037812 */ /* 0x000fe400078ec0ff */
[----:B------:R-:W-:Y:S01]  /*0d10*/  LEA.HI R14, R7, R6, RZ, 0x5 ;  /* 0x00000006070e7211 */ /* 0x000fe200078f28ff */
[----:B------:R-:W-:Y:S01]  /*0d20*/  IMAD.IADD R4, R24, 0x1, -R4 ;  /* 0x0000000118047824 */ /* 0x000fe200078e0a04 */
[----:B------:R-:W-:Y:S01]  /*0d30*/  LOP3.LUT R2, R2, 0x1ffffffe, RZ, 0xc0, !PT ;  /* 0x1ffffffe02027812 */ /* 0x000fe200078ec0ff */
[----:B------:R-:W-:Y:S01]  /*0d40*/  IMAD.IADD R6, R6, 0x1, -R3 ;  /* 0x0000000106067824 */ /* 0x000fe200078e0a03 */
[----:B------:R-:W-:Y:S01]  /*0d50*/  LOP3.LUT R13, R13, 0xfffffffe, RZ, 0xc0, !PT ;  /* 0xfffffffe0d0d7812 */ /* 0x000fe200078ec0ff */
[----:B------:R-:W-:Y:S01]  /*0d60*/  IMAD.SHL.U32 R20, R19, 0x20, RZ ;  /* 0x0000002013147824 */ /* 0x000fe200078e00ff */
[----:B------:R-:W-:Y:S01]  /*0d70*/  SHF.R.S32.HI R3, RZ, 0x1f, R4 ;  /* 0x0000001fff037819 */ /* 0x000fe20000011404 */
[----:B------:R-:W-:Y:S01]  /*0d80*/  IMAD.IADD R2, R5, 0x1, -R2 ;  /* 0x0000000105027824 */ /* 0x000fe200078e0a02 */
[----:B------:R0:W-:Y:S01]  /*0d90*/  STL [R1+0x68], R6 ;  /* 0x0000680601007387 */ /* 0x0001e20000100800 */
[-C--:B------:R-:W-:Y:S01]  /*0da0*/  LEA.HI R5, R0, R24.reuse, RZ, 0x5 ;  /* 0x0000001800057211 */ /* 0x080fe200078f28ff */
[----:B------:R-:W-:Y:S01]  /*0db0*/  IMAD.IADD R18, R24, 0x1, -R13 ;  /* 0x0000000118127824 */ /* 0x000fe200078e0a0d */
[--C-:B------:R-:W-:Y:S01]  /*0dc0*/  SHF.R.S32.HI R13, RZ, 0x2, R12.reuse ;  /* 0x00000002ff0d7819 */ /* 0x100fe2000001140c */
[----:B------:R-:W-:Y:S01]  /*0dd0*/  IMAD.SHL.U32 R2, R2, 0x8, RZ ;  /* 0x0000000802027824 */ /* 0x000fe200078e00ff */
[----:B------:R-:W-:Y:S01]  /*0de0*/  SHF.R.S32.HI R7, RZ, 0x5, R5 ;  /* 0x00000005ff077819 */ /* 0x000fe20000011405 */
[----:B------:R-:W-:Y:S01]  /*0df0*/  IMAD.SHL.U32 R23, R18, 0x8, RZ ;  /* 0x0000000812177824 */ /* 0x000fe200078e00ff */
[----:B------:R-:W-:Y:S01]  /*0e00*/  SHF.R.S32.HI R12, RZ, 0x1f, R12 ;  /* 0x0000001fff0c7819 */ /* 0x000fe2000001140c */
[----:B------:R-:W-:Y:S01]  /*0e10*/  IMAD.MOV.U32 R19, RZ, RZ, RZ ;  /* 0x000000ffff137224 */ /* 0x000fe200078e00ff */
[----:B------:R-:W-:Y:S01]  /*0e20*/  SHF.R.S32.HI R14, RZ, 0x5, R14 ;  /* 0x00000005ff0e7819 */ /* 0x000fe2000001140e */
[C---:B------:R-:W-:Y:S01]  /*0e30*/  VIADD R25, R23.reuse, 0x10 ;  /* 0x0000001017197836 */ /* 0x040fe20000000000 */
[----:B0-----:R-:W-:Y:S01]  /*0e40*/  LEA.HI R6, R0, R24, RZ, 0x2 ;  /* 0x0000001800067211 */ /* 0x001fe200078f10ff */
[----:B------:R-:W-:Y:S01]  /*0e50*/  VIADD R21, R23, 0x20 ;  /* 0x0000002017157836 */ /* 0x000fe20000000000 */
[-C--:B------:R-:W-:Y:S01]  /*0e60*/  LEA.HI R0, R3, R4.reuse, RZ, 0x3 ;  /* 0x0000000403007211 */ /* 0x080fe200078f18ff */
[----:B------:R-:W-:Y:S01]  /*0e70*/  IMAD R17, R7, 0x10, R4 ;  /* 0x0000001007117824 */ /* 0x000fe200078e0204 */
[----:B------:R-:W-:Y:S01]  /*0e80*/  LEA.HI R3, R3, R4, RZ, 0x2 ;  /* 0x0000000403037211 */ /* 0x000fe200078f10ff */
[----:B------:R-:W-:Y:S01]  /*0e90*/  IMAD.SHL.U32 R18, R18, 0x4, RZ ;  /* 0x0000000412127824 */ /* 0x000fe200078e00ff */
[--C-:B------:R-:W-:Y:S01]  /*0ea0*/  SHF.R.S32.HI R26, RZ, 0x2, R6.reuse ;  /* 0x00000002ff1a7819 */ /* 0x100fe20000011406 */
[----:B------:R-:W-:Y:S01]  /*0eb0*/  IMAD.SHL.U32 R0, R0, 0x10, RZ ;  /* 0x0000001000007824 */ /* 0x000fe200078e00ff */
[----:B------:R-:W-:Y:S01]  /*0ec0*/  SHF.R.S32.HI R15, RZ, 0x1f, R6 ;  /* 0x0000001fff0f7819 */ /* 0x000fe20000011406 */
[----:B------:R-:W-:Y:S01]  /*0ed0*/  IMAD.U32 R17, R17, 0x20, R2 ;  /* 0x0000002011117824 */ /* 0x000fe200078e0002 */
[----:B------:R-:W-:Y:S01]  /*0ee0*/  LOP3.LUT R5, R3, 0x7fffffc, RZ, 0xc0, !PT ;  /* 0x07fffffc03057812 */ /* 0x000fe200078ec0ff */
[----:B------:R-:W-:Y:S01]  /*0ef0*/  STL [R1+0x78], R26 ;  /* 0x0000781a01007387 */ /* 0x000fe20000100800 */
[----:B------:R-:W-:-:S02]  /*0f00*/  LOP3.LUT R0, R0, 0x7fffff80, RZ, 0xc0, !PT ;  /* 0x7fffff8000007812 */ /* 0x000fc400078ec0ff */
[----:B------:R-:W-:Y:S01]  /*0f10*/  LEA.HI R15, R15, R26, RZ, 0x2 ;  /* 0x0000001a0f0f7211 */ /* 0x000fe200078f10ff */
[----:B------:R-:W-:Y:S01]  /*0f20*/  IMAD.IADD R5, R4, 0x1, -R5 ;  /* 0x0000000104057824 */ /* 0x000fe200078e0a05 */
[----:B------:R-:W-:Y:S01]  /*0f30*/  SHF.R.S32.HI R3, RZ, 0x2, R3 ;  /* 0x00000002ff037819 */ /* 0x000fe20000011403 */
[----:B------:R-:W-:Y:S01]  /*0f40*/  IMAD R0, R7, 0x100, R0 ;  /* 0x0000010007007824 */ /* 0x000fe200078e0200 */
[----:B------:R-:W-:Y:S02]  /*0f50*/  LEA.HI R12, R12, R13, RZ, 0x3 ;  /* 0x0000000d0c0c7211 */ /* 0x000fe400078f18ff */
[----:B------:R-:W-:Y:S01]  /*0f60*/  LOP3.LUT R15, R15, 0xfffffffc, RZ, 0xc0, !PT ;  /* 0xfffffffc0f0f7812 */ /* 0x000fe200078ec0ff */
[----:B------:R-:W-:Y:S01]  /*0f70*/  IMAD R5, R5, 0x10, R0 ;  /* 0x0000001005057824 */ /* 0x000fe200078e0200 */
[----:B------:R-:W-:Y:S01]  /*0f80*/  LOP3.LUT R12, R12, 0xfffffff8, RZ, 0xc0, !PT ;  /* 0xfffffff80c0c7812 */ /* 0x000fe200078ec0ff */
[----:B------:R-:W-:Y:S01]  /*0f90*/  IMAD.SHL.U32 R3, R3, 0x40, RZ ;  /* 0x0000004003037824 */ /* 0x000fe200078e00ff */
[----:B------:R-:W-:Y:S01]  /*0fa0*/  SHF.R.S32.HI R0, RZ, 0x1f, R25 ;  /* 0x0000001fff007819 */ /* 0x000fe20000011419 */
[----:B------:R-:W-:Y:S01]  /*0fb0*/  IMAD.IADD R22, R26, 0x1, -R15 ;  /* 0x000000011a167824 */ /* 0x000fe200078e0a0f */
[----:B------:R-:W-:Y:S01]  /*0fc0*/  LOP3.LUT R6, R6, 0x1ffffffc, RZ, 0xc0, !PT ;  /* 0x1ffffffc06067812 */ /* 0x000fe200078ec0ff */
[----:B------:R-:W-:Y:S01]  /*0fd0*/  IMAD.IADD R13, R13, 0x1, -R12 ;  /* 0x000000010d0d7824 */ /* 0x000fe200078e0a0c */
[----:B------:R-:W-:-:S02]  /*0fe0*/  LEA.HI R4, R0, R25, RZ, 0x3 ;  /* 0x0000001900047211 */ /* 0x000fc400078f18ff */
[----:B------:R-:W-:Y:S01]  /*0ff0*/  LEA.HI R7, R0, R25, RZ, 0x5 ;  /* 0x0000001900077211 */ /* 0x000fe200078f28ff */
[----:B------:R-:W-:Y:S01]  /*1000*/  IMAD.SHL.U32 R0, R22, 0x40, RZ ;  /* 0x0000004016007824 */ /* 0x000fe200078e00ff */
[----:B------:R-:W-:Y:S01]  /*1010*/  LOP3.LUT R3, R3, 0x40, RZ, 0xc0, !PT ;  /* 0x0000004003037812 */ /* 0x000fe200078ec0ff */
[----:B------:R0:W-:Y:S01]  /*1020*/  STL [R1+0x8c], R22 ;  /* 0x00008c1601007387 */ /* 0x0001e20000100800 */
[----:B------:R-:W-:Y:S01]  /*1030*/  SHF.R.S32.HI R12, RZ, 0x1f, R21 ;  /* 0x0000001fff0c7819 */ /* 0x000fe20000011415 */
[----:B------:R-:W-:Y:S01]  /*1040*/  IMAD R13, R14, 0x10, R13 ;  /* 0x000000100e0d7824 */ /* 0x000fe200078e020d */
[----:B------:R-:W-:Y:S01]  /*1050*/  LOP3.LUT R2, R3, 0x8, R2, 0xf8, !PT ;  /* 0x0000000803027812 */ /* 0x000fe200078ef802 */
[----:B------:R-:W-:Y:S01]  /*1060*/  STL [R1+0x40], R20 ;  /* 0x0000401401007387 */ /* 0x000fe20000100800 */
[----:B------:R-:W-:Y:S01]  /*1070*/  LEA.HI R15, R12, R21, RZ, 0x3 ;  /* 0x000000150c0f7211 */ /* 0x000fe200078f18ff */
[----:B------:R-:W-:Y:S01]  /*1080*/  IMAD.IADD R6, R24, 0x1, -R6 ;  /* 0x0000000118067824 */ /* 0x000fe200078e0a06 */
[----:B------:R-:W-:-:S02]  /*1090*/  LOP3.LUT R0, R0, 0xc0, RZ, 0xc0, !PT ;  /* 0x000000c000007812 */ /* 0x000fc400078ec0ff */
[----:B------:R-:W-:Y:S01]  /*10a0*/  SHF.R.U32.HI R3, RZ, 0x3, R3 ;  /* 0x00000003ff037819 */ /* 0x000fe20000011603 */
[----:B------:R-:W-:Y:S01]  /*10b0*/  IMAD.SHL.U32 R6, R6, 0x8, RZ ;  /* 0x0000000806067824 */ /* 0x000fe200078e00ff */
[----:B------:R-:W-:Y:S01]  /*10c0*/  LEA.HI R12, R12, R21, RZ, 0x5 ;  /* 0x000000150c0c7211 */ /* 0x000fe200078f28ff */
[----:B------:R1:W-:Y:S01]  /*10d0*/  STL [R1+0x38], R0 ;  /* 0x0000380001007387 */ /* 0x0003e20000100800 */
[----:B------:R-:W-:Y:S01]  /*10e0*/  SHF.R.S32.HI R7, RZ, 0x5, R7 ;  /* 0x00000005ff077819 */ /* 0x000fe20000011407 */
[----:B0-----:R-:W-:Y:S01]  /*10f0*/  IMAD.MOV.U32 R22, RZ, RZ, RZ ;  /* 0x000000ffff167224 */ /* 0x001fe200078e00ff */
[----:B------:R-:W-:Y:S01]  /*1100*/  LOP3.LUT R4, R0, 0x18, R4, 0xf8, !PT ;  /* 0x0000001800047812 */ /* 0x000fe200078ef804 */
[----:B------:R0:W-:Y:S01]  /*1110*/  STL [R1+0x98], R17 ;  /* 0x0000981101007387 */ /* 0x0001e20000100800 */
[----:B------:R-:W-:Y:S01]  /*1120*/  SHF.R.U32.HI R21, RZ, 0x3, R0 ;  /* 0x00000003ff157819 */ /* 0x000fe20000011600 */
[----:B------:R-:W-:Y:S01]  /*1130*/  IMAD R7, R7, 0x1800, R20 ;  /* 0x0000180007077824 */ /* 0x000fe200078e0214 */
[----:B------:R-:W-:-:S02]  /*1140*/  LOP3.LUT R2, R2, R3, RZ, 0x3c, !PT ;  /* 0x0000000302027212 */ /* 0x000fc400078e3cff */
[----:B------:R-:W-:Y:S01]  /*1150*/  SHF.R.S32.HI R12, RZ, 0x5, R12 ;  /* 0x00000005ff0c7819 */ /* 0x000fe2000001140c */
[----:B------:R-:W-:Y:S01]  /*1160*/  STL [R1+0x3c], R21 ;  /* 0x00003c1501007387 */ /* 0x000fe20000100800 */
[----:B------:R-:W-:Y:S01]  /*1170*/  LOP3.LUT R15, R0, 0x18, R15, 0xf8, !PT ;  /* 0x00000018000f7812 */ /* 0x000fe200078ef80f */
[----:B------:R-:W-:Y:S01]  /*1180*/  IMAD.IADD R5, R2, 0x1, R5 ;  /* 0x0000000102057824 */ /* 0x000fe200078e0205 */
[-C--:B------:R-:W-:Y:S01]  /*1190*/  LOP3.LUT R4, R4, R21.reuse, RZ, 0x3c, !PT ;  /* 0x0000001504047212 */ /* 0x080fe200078e3cff */
[----:B------:R-:W-:Y:S01]  /*11a0*/  IMAD R12, R12, 0x1800, R20 ;  /* 0x000018000c0c7824 */ /* 0x000fe200078e0214 */
[----:B-1----:R-:W-:Y:S01]  /*11b0*/  LOP3.LUT R0, R0, 0x8, R23, 0xf8, !PT ;  /* 0x0000000800007812 */ /* 0x002fe200078ef817 */
[----:B------:R-:W-:Y:S01]  /*11c0*/  IMAD R2, R8, 0x40, R13 ;  /* 0x0000004008027824 */ /* 0x000fe200078e020d */
[-C--:B------:R-:W-:Y:S01]  /*11d0*/  LOP3.LUT R15, R15, R21.reuse, RZ, 0x3c, !PT ;  /* 0x000000150f0f7212 */ /* 0x080fe200078e3cff */
[----:B------:R-:W-:Y:S01]  /*11e0*/  IMAD.IADD R4, R7, 0x1, R4 ;  /* 0x0000000107047824 */ /* 0x000fe200078e0204 */
[----:B------:R-:W-:Y:S01]  /*11f0*/  LOP3.LUT R0, R0, R21, RZ, 0x3c, !PT ;  /* 0x0000001500007212 */ /* 0x000fe200078e3cff */
[----:B------:R-:W-:Y:S01]  /*1200*/  STL [R1+0x54], R9 ;  /* 0x0000540901007387 */ /* 0x000fe20000100800 */
[----:B0-----:R-:W-:-:S02]  /*1210*/  IMAD R17, R5, 0x2, R16 ;  /* 0x0000000205117824 */ /* 0x001fc400078e0210 */
[----:B------:R-:W-:Y:S01]  /*1220*/  IMAD.IADD R12, R12, 0x1, R15 ;  /* 0x000000010c0c7824 */ /* 0x000fe200078e020f */
[----:B------:R0:W-:Y:S01]  /*1230*/  STL [R1+0x6c], R2 ;  /* 0x00006c0201007387 */ /* 0x0001e20000100800 */
[----:B------:R-:W-:-:S03]  /*1240*/  IMAD.IADD R3, R20, 0x1, R0 ;  /* 0x0000000114037824 */ /* 0x000fc600078e0200 */
[----:B------:R1:W-:Y:S01]  /*1250*/  STL [R1+0x58], R10 ;  /* 0x0000580a01007387 */ /* 0x0003e20000100800 */
[----:B------:R-:W-:-:S03]  /*1260*/  LEA R0, R12, UR61, 0x1 ;  /* 0x0000003d0c007c11 */ /* 0x000fc6000f8e08ff */
[----:B------:R1:W-:Y:S01]  /*1270*/  STL [R1+0x5c], R11 ;  /* 0x00005c0b01007387 */ /* 0x0003e20000100800 */
[----:B0-----:R-:W-:Y:S01]  /*1280*/  IMAD.U32 R2, RZ, RZ, UR4 ;  /* 0x00000004ff027e24 */ /* 0x001fe2000f8e00ff */
[----:B------:R-:W-:Y:S02]  /*1290*/  SHF.R.S32.HI R2, RZ, 0x1f, R144 ;  /* 0x0000001fff027819 */ /* 0x000fe40000011490 */
[----:B------:R1:W-:Y:S01]  /*12a0*/  STL [R1+0x84], RZ ;  /* 0x000084ff01007387 */ /* 0x0003e20000100800 */
[----:B------:R-:W-:-:S03]  /*12b0*/  LEA R2, R4, UR61, 0x1 ;  /* 0x0000003d04027c11 */ /* 0x000fc6000f8e08ff */
[----:B------:R1:W-:Y:S04]  /*12c0*/  STL [R1+0x34], RZ ;  /* 0x000034ff01007387 */ /* 0x0003e80000100800 */
[----:B------:R1:W-:Y:S04]  /*12d0*/  STL [R1+0x28], RZ ;  /* 0x000028ff01007387 */ /* 0x0003e80000100800 */
[----:B------:R1:W-:Y:S04]  /*12e0*/  STL [R1+0x60], R6 ;  /* 0x0000600601007387 */ /* 0x0003e80000100800 */
[----:B------:R1:W-:Y:S04]  /*12f0*/  STL [R1+0x64], R3 ;  /* 0x0000640301007387 */ /* 0x0003e80000100800 */
[----:B------:R1:W-:Y:S04]  /*1300*/  STL [R1+0x94], R2 ;  /* 0x0000940201007387 */ /* 0x0003e80000100800 */
[----:B------:R1:W-:Y:S02]  /*1310*/  STL [R1+0x90], R0 ;  /* 0x0000900001007387 */ /* 0x0003e40000100800 */
.L_x_10262:
[----:B-12---:R-:W2:Y:S01]  /*1320*/  LDL.LU R0, [R1+0x5c] ;  /* 0x00005c0001007983 */ /* 0x006ea20000300800 */
[----:B------:R-:W2:Y:S01]  /*1330*/  LDC.64 R2, c[0x0][0xc60] ;  /* 0x00031800ff027b82 */ /* 0x000ea20000000a00 */
[----:B------:R-:W-:Y:S01]  /*1340*/  ULDC.64 UR4, c[0x0][0x208] ;  /* 0x0000820000047ab9 */ /* 0x000fe20000000a00 */
[----:B--2---:R-:W-:-:S05]  /*1350*/  IMAD.WIDE R2, R0, 0x4, R2 ;  /* 0x0000000400027825 */ /* 0x004fca00078e0202 */
[----:B0----5:R0:W2:Y:S01]  /*1360*/  LDG.E R11, desc[UR4][R2.64] ;  /* 0x00000004020b7981 */ /* 0x0210a2000c1e1900 */
[----:B------:R-:W-:Y:S05]  /*1370*/  YIELD ;  /* 0x0000000000007946 */ /* 0x000fea0003800000 */
[----:B------:R-:W-:Y:S01]  /*1380*/  ULDC.64 UR4, c[0x0][0xa28] ;  /* 0x00028a0000047ab9 */ /* 0x000fe20000000a00 */
[----:B------:R-:W-:Y:S01]  /*1390*/  ULDC.64 UR8, c[0x0][0xa18] ;  /* 0x0002860000087ab9 */ /* 0x000fe20000000a00 */
[----:B------:R-:W-:Y:S01]  /*13a0*/  ISETP.NE.U32.AND P1, PT, RZ, UR4, PT ;  /* 0x00000004ff007c0c */ /* 0x000fe2000bf25070 */
[----:B------:R-:W-:Y:S01]  /*13b0*/  ULDC.64 UR10, c[0x0][0x208] ;  /* 0x00008200000a7ab9 */ /* 0x000fe20000000a00 */
[----:B0-----:R-:W-:Y:S01]  /*13c0*/  IMAD.MOV.U32 R3, RZ, RZ, RZ ;  /* 0x000000ffff037224 */ /* 0x001fe200078e00ff */
[----:B------:R-:W-:Y:S01]  /*13d0*/  ULDC.64 UR6, c[0x0][0xa08] ;  /* 0x0002820000067ab9 */ /* 0x000fe20000000a00 */
[----:B------:R-:W-:Y:S01]  /*13e0*/  ISETP.NE.AND.EX P1, PT, RZ, UR5, PT, P1 ;  /* 0x00000005ff007c0c */ /* 0x000fe2000bf25310 */
[----:B------:R-:W-:Y:S01]  /*13f0*/  IMAD.MOV.U32 R79, RZ, RZ, RZ ;  /* 0x000000ffff4f7224 */ /* 0x000fe200078e00ff */
[----:B------:R-:W-:-:S04]  /*1400*/  ISETP.NE.U32.AND P0, PT, RZ, UR6, PT ;  /* 0x00000006ff007c0c */ /* 0x000fc8000bf05070 */
[----:B------:R-:W-:Y:S02]  /*1410*/  ISETP.NE.AND.EX P0, PT, RZ, UR7, PT, P0 ;  /* 0x00000007ff007c0c */ /* 0x000fe4000bf05300 */
[----:B--2---:R-:W-:Y:S01]  /*1420*/  SHF.R.S32.HI R0, RZ, 0x1f, R11 ;  /* 0x0000001fff007819 */ /* 0x004fe2000001140b */
[----:B------:R-:W-:-:S04]  /*1430*/  IMAD.SHL.U32 R29, R11, 0x4, RZ ;  /* 0x000000040b1d7824 */ /* 0x000fc800078e00ff */
[C---:B---3--:R-:W-:Y:S01]  /*1440*/  @P1 LEA R4, P2, R11.reuse, UR4, 0x2 ;  /* 0x000000040b041c11 */ /* 0x048fe2000f8410ff */
        /* <DEDUP_REMOVED lines=9> */
[----:B------:R-:W-:Y:S01]  /*14e0*/  ULDC.64 UR4, c[0x0][0x3f8] ;  /* 0x0000fe0000047ab9 */ /* 0x000fe20000000a00 */
[----:B------:R-:W-:-:S10]  /*14f0*/  IADD3.X R9, R30, UR7, RZ, P3, !PT ;  /* 0x000000071e097c10 */ /* 0x000fd40009ffe4ff */
[----:B------:R-:W-:Y:S01]  /*1500*/  @P2 IADD3 R6, P1, R29, UR8, RZ ;  /* 0x000000081d062c10 */ /* 0x000fe2000ff3e0ff */
[----:B------:R-:W-:Y:S01]  /*1510*/  UISETP.NE.U32.AND UP0, UPT, UR4, URZ, UPT ;  /* 0x0000003f0400728c */ /* 0x000fe2000bf05070 */
[----:B------:R0:W5:Y:S02]  /*1520*/  @P0 LDG.E R79, desc[UR10][R8.64] ;  /* 0x0000000a084f0981 */ /* 0x000164000c1e1900 */
[----:B------:R-:W-:Y:S01]  /*1530*/  @P2 IADD3.X R7, R30, UR9, RZ, P1, !PT ;  /* 0x000000091e072c10 */ /* 0x000fe20008ffe4ff */
[----:B------:R-:W-:-:S04]  /*1540*/  ULDC UR4, c[0x0][0x404] ;  /* 0x0001010000047ab9 */ /* 0x000fc80000000800 */
[----:B------:R-:W2:Y:S01]  /*1550*/  @P2 LDG.E R10, desc[UR10][R6.64] ;  /* 0x0000000a060a2981 */ /* 0x000ea2000c1e1900 */
        /* <DEDUP_REMOVED lines=8> */
[----:B--2---:R0:W-:Y:S01]  /*15e0*/  STL [R1+0x30], R10 ;  /* 0x0000300a01007387 */ /* 0x0041e20000100800 */
[----:B------:R-:W-:Y:S05]  /*15f0*/  @P2 BRA `(.L_x_10113) ;  /* 0x00000000002c2947 */ /* 0x000fea0003800000 */
[----:B------:R-:W-:Y:S02]  /*1600*/  ULDC.64 UR4, c[0x0][0xa00] ;  /* 0x0002800000047ab9 */ /* 0x000fe40000000a00 */
[----:B------:R-:W-:-:S04]  /*1610*/  ISETP.NE.U32.AND P1, PT, RZ, UR4, PT ;  /* 0x00000004ff007c0c */ /* 0x000fc8000bf25070 */
[----:B------:R-:W-:-:S13]  /*1620*/  ISETP.NE.AND.EX P1, PT, RZ, UR5, PT, P1 ;  /* 0x00000005ff007c0c */ /* 0x000fda000bf25310 */
[----:B------:R-:W-:Y:S05]  /*1630*/  @!P1 BRA `(.L_x_10113) ;  /* 0x00000000001c9947 */ /* 0x000fea0003800000 */
[----:B0-----:R-:W0:Y:S01]  /*1640*/  LDC.64 R4, c[0x0][0xa00] ;  /* 0x00028000ff047b82 */ /* 0x001e220000000a00 */
[----:B------:R-:W-:Y:S01]  /*1650*/  ULDC.64 UR4, c[0x0][0x208] ;  /* 0x0000820000047ab9 */ /* 0x000fe20000000a00 */
[----:B0-----:R-:W-:-:S05]  /*1660*/  IMAD.WIDE R4, R27, 0x4, R4 ;  /* 0x000000041b047825 */ /* 0x001fca00078e0204 */
[----:B------:R-:W2:Y:S04]  /*1670*/  LDG.E R0, desc[UR4][R4.64] ;  /* 0x0000000404007981 */ /* 0x000ea8000c1e1900 */
[----:B------:R-:W2:Y:S02]  /*1680*/  LDG.E R7, desc[UR4][R4.64+0x4] ;  /* 0x0000040404077981 */ /* 0x000ea4000c1e1900 */
[----:B--2---:R-:W-:-:S05]  /*1690*/  IMAD.IADD R10, R7, 0x1, -R0 ;  /* 0x00000001070a7824 */ /* 0x004fca00078e0a00 */
[----:B------:R1:W-:Y:S02]  /*16a0*/  STL [R1+0x30], R10 ;  /* 0x0000300a01007387 */ /* 0x0003e40000100800 */
.L_x_10113:
[----:B0-----:R-:W2:Y:S01]  /*16b0*/  LDL R11, [R1+0x54] ;  /* 0x00005400010b7983 */ /* 0x001ea20000100800 */
[----:B------:R-:W-:-:S03]  /*16c0*/  ULDC.64 UR4, c[0x0][0xa20] ;  /* 0x0002880000047ab9 */ /* 0x000fc60000000a00 */
[----:B------:R-:W3:Y:S01]  /*16d0*/  LDL R31, [R1+0x58] ;  /* 0x00005800011f7983 */ /* 0x000ee20000100800 */
[----:B------:R-:W-:-:S04]  /*16e0*/  ISETP.NE.U32.AND P1, PT, RZ, UR4, PT ;  /* 0x00000004ff007c0c */ /* 0x000fc8000bf25070 */
[----:B------:R-:W-:Y:S01]  /*16f0*/  ISETP.NE.AND.EX P1, PT, RZ, UR5, PT, P1 ;  /* 0x00000005ff007c0c */ /* 0x000fe2000bf25310 */
[----:B--2---:R0:W-:Y:S04]  /*1700*/  STL [R1+0x88], R11 ;  /* 0x0000880b01007387 */ /* 0x0041e80000100800 */
[----:B---3--:R0:W-:Y:S08]  /*1710*/  STL [R1+0x80], R31 ;  /* 0x0000801f01007387 */ /* 0x0081f00000100800 */
[----:B------:R-:W-:Y:S05]  /*1720*/  @!P1 BRA `(.L_x_10114) ;  /* 0x0000000000149947 */ /* 0x000fea0003800000 */
[----:B------:R-:W-:Y:S01]  /*1730*/  IADD3 R4, P0, R29, UR4, RZ ;  /* 0x000000041d047c10 */ /* 0x000fe2000ff1e0ff */
[----:B------:R-:W-:-:S03]  /*1740*/  ULDC.64 UR6, c[0x0][0x208] ;  /* 0x0000820000067ab9 */ /* 0x000fc60000000a00 */
[----:B------:R-:W-:-:S05]  /*1750*/  IADD3.X R5, R30, UR5, RZ, P0, !PT ;  /* 0x000000051e057c10 */ /* 0x000fca00087fe4ff */
[----:B------:R2:W5:Y:S01]  /*1760*/  LDG.E R28, desc[UR6][R4.64] ;  /* 0x00000006041c7981 */ /* 0x000562000c1e1900 */
[----:B------:R-:W-:Y:S05]  /*1770*/  BRA `(.L_x_10115) ;  /* 0x0000000000147947 */ /* 0x000fea0003800000 */
.L_x_10114:
[----:B------:R-:W-:Y:S05]  /*1780*/  @!P0 BRA `(.L_x_10115) ;  /* 0x0000000000108947 */ /* 0x000fea0003800000 */
[----:B------:R-:W-:Y:S02]  /*1790*/  ULDC.64 UR4, c[0x0][0x208] ;  /* 0x0000820000047ab9 */ /* 0x000fe40000000a00 */
[----:B------:R-:W2:Y:S04]  /*17a0*/  LDG.E R5, desc[UR4][R8.64] ;  /* 0x0000000408057981 */ /* 0x000ea8000c1e1900 */
[----:B------:R-:W2:Y:S02]  /*17b0*/  LDG.E R28, desc[UR4][R8.64+0x4] ;  /* 0x00000404081c7981 */ /* 0x000ea4000c1e1900 */
[----:B--2---:R-:W-:-:S07]  /*17c0*/  IMAD.IADD R28, R28, 0x1, -R5 ;  /* 0x000000011c1c7824 */ /* 0x004fce00078e0a05 */
.L_x_10115:
[----:B------:R-:W-:Y:S01]  /*17d0*/  ULDC.64 UR4, c[0x0][0xa10] ;  /* 0x0002840000047ab9 */ /* 0x000fe20000000a00 */
[----:B------:R-:W-:Y:S01]  /*17e0*/  ULDC.64 UR6, c[0x0][0x208] ;  /* 0x0000820000067ab9 */ /* 0x000fe20000000a00 */
[----:B------:R-:W-:-:S04]  /*17f0*/  ISETP.NE.U32.AND P0, PT, RZ, UR4, PT ;  /* 0x00000004ff007c0c */ /* 0x000fc8000bf05070 */
[----:B------:R-:W-:Y:S01]  /*1800*/  ISETP.NE.AND.EX P0, PT, RZ, UR5, PT, P0 ;  /* 0x00000005ff007c0c */ /* 0x000fe2000bf05300 */
[----:B------:R-:W-:Y:S01]  /*1810*/  IMAD.MOV.U32 R8, RZ, RZ, 0xc0 ;  /* 0x000000c0ff087424 */ /* 0x000fe200078e00ff */
[----:B------:R-:W-:-:S11]  /*1820*/  ULDC.64 UR4, c[0x0][0xa30] ;  /* 0x00028c0000047ab9 */ /* 0x000fd60000000a00 */
[----:B--2---:R-:W2:Y:S02]  /*1830*/  @P0 LDC.64 R4, c[0x0][0xa10] ;  /* 0x00028400ff040b82 */ /* 0x004ea40000000a00 */
[----:B--2---:R-:W-:-:S05]  /*1840*/  @P0 IMAD.WIDE R4, R27, 0x4, R4 ;  /* 0x000000041b040825 */ /* 0x004fca00078e0204 */
[----:B------:R-:W2:Y:S04]  /*1850*/  @P0 LDG.E R0, desc[UR6][R4.64] ;  /* 0x0000000604000981 */ /* 0x000ea8000c1e1900 */
[----:B------:R-:W2:Y:S01]  /*1860*/  @P0 LDG.E R9, desc[UR6][R4.64+0x4] ;  /* 0x0000040604090981 */ /* 0x000ea2000c1e1900 */
[----:B------:R-:W-:Y:S01]  /*1870*/  ISETP.NE.U32.AND P1, PT, RZ, UR4, PT ;  /* 0x00000004ff007c0c */ /* 0x000fe2000bf25070 */
[----:B-----5:R-:W-:-:S03]  /*1880*/  IMAD.MOV.U32 R106, RZ, RZ, R28 ;  /* 0x000000ffff6a7224 */ /* 0x020fc600078e001c */
[----:B------:R-:W-:-:S13]  /*1890*/  ISETP.NE.AND.EX P1, PT, RZ, UR5, PT, P1 ;  /* 0x00000005ff007c0c */ /* 0x000fda000bf25310 */
[----:B------:R-:W-:-:S04]  /*18a0*/  @P1 IADD3 R6, P2, R29, UR4, RZ ;  /* 0x000000041d061c10 */ /* 0x000fc8000ff5e0ff */
[----:B------:R-:W-:-:S05]  /*18b0*/  @P1 IADD3.X R7, R30, UR5, RZ, P2, !PT ;  /* 0x000000051e071c10 */ /* 0x000fca00097fe4ff */
[----:B------:R3:W5:Y:S01]  /*18c0*/  @P1 LDG.E R106, desc[UR6][R6.64] ;  /* 0x00000006066a1981 */ /* 0x000762000c1e1900 */
[----:B--2---:R-:W-:Y:S02]  /*18d0*/  @P0 IMAD.IADD R2, R9, 0x1, -R0 ;  /* 0x0000000109020824 */ /* 0x004fe400078e0a00 */
[----:B------:R-:W-:Y:S02]  /*18e0*/  IMAD.IADD R9, R28, 0x1, -R3 ;  /* 0x000000011c097824 */ /* 0x000fe400078e0a03 */
[----:B------:R-:W-:Y:S02]  /*18f0*/  IMAD R3, R11, R8, 0x14f ;  /* 0x0000014f0b037424 */ /* 0x000fe400078e0208 */
[----:B------:R-:W-:Y:S02]  /*1900*/  IMAD.IADD R4, R9, 0x1, R2 ;  /* 0x0000000109047824 */ /* 0x000fe400078e0202 */
[----:B------:R-:W-:Y:S02]  /*1910*/  IMAD.MOV R24, RZ, RZ, -R9 ;  /* 0x000000ffff187224 */ /* 0x000fe400078e0a09 */
[C---:B------:R-:W-:Y:S01]  /*1920*/  VIADD R0, R4.reuse, 0x8f ;  /* 0x0000008f04007836 */ /* 0x040fe20000000000 */
[----:B------:R-:W-:Y:S01]  /*1930*/  IADD3 R3, R4, R3, -R10 ;  /* 0x0000000304037210 */ /* 0x000fe20007ffe80a */
[----:B------:R2:W-:Y:S01]  /*1940*/  STL [R1+0x5c], R4 ;  /* 0x00005c0401007387 */ /* 0x0005e20000100800 */
[----:B------:R-:W-:Y:S01]  /*1950*/  VIMNMX R24, RZ, R24, !PT ;  /* 0x00000018ff187248 */ /* 0x000fe20007fe0100 */
[----:B------:R-:W-:-:S04]  /*1960*/  IMAD.HI R0, R0, 0x38e38e39, RZ ;  /* 0x38e38e3900007827 */ /* 0x000fc800078e02ff */
[----:B--2---:R-:W-:Y:S01]  /*1970*/  IMAD.HI R4, R3, 0x38e38e39, RZ ;  /* 0x38e38e3903047827 */ /* 0x004fe200078e02ff */
        /* <DEDUP_REMOVED lines=17> */
[----:B---3--:R-:W-:Y:S05]  /*1a90*/  @!P1 BRA `(.L_x_10116) ;  /* 0x0000005400789947 */ /* 0x008fea0003800000 */
        /* <DEDUP_REMOVED lines=8> */
[----:B------:R2:W3:Y:S01]  /*1b20*/  LDC.64 R14, c[0x4][R0] ;  /* 0x01000000000e7b82 */ /* 0x0004e20000000a00 */
[----:B------:R-:W-:Y:S01]  /*1b30*/  IMAD.U32 R5, RZ, RZ, UR5 ;  /* 0x00000005ff057e24 */ /* 0x000fe2000f8e00ff */
[----:B------:R-:W-:Y:S01]  /*1b40*/  ULDC.64 UR4, c[0x4][0x1c0] ;  /* 0x0100700000047ab9 */ /* 0x000fe20000000a00 */
[----:B-1----:R-:W-:Y:S02]  /*1b50*/  IMAD.U32 R10, RZ, RZ, UR6 ;  /* 0x00000006ff0a7e24 */ /* 0x002fe4000f8e00ff */
[----:B------:R-:W-:Y:S02]  /*1b60*/  IMAD.U32 R6, RZ, RZ, UR4 ;  /* 0x00000004ff067e24 */ /* 0x000fe4000f8e00ff */
[----:B------:R-:W-:-:S02]  /*1b70*/  IMAD.U32 R7, RZ, RZ, UR5 ;  /* 0x00000005ff077e24 */ /* 0x000fc4000f8e00ff */
[----:B0-----:R-:W-:Y:S02]  /*1b80*/  IMAD.U32 R11, RZ, RZ, UR7 ;  /* 0x00000007ff0b7e24 */ /* 0x001fe4000f8e00ff */
[----:B------:R-:W-:Y:S02]  /*1b90*/  IMAD.MOV.U32 R8, RZ, RZ, 0x70 ;  /* 0x00000070ff087424 */ /* 0x000fe400078e00ff */
[----:B------:R-:W-:Y:S02]  /*1ba0*/  IMAD.MOV.U32 R12, RZ, RZ, 0x1 ;  /* 0x00000001ff0c7424 */ /* 0x000fe400078e00ff */
[----:B--2---:R-:W-:-:S07]  /*1bb0*/  IMAD.MOV.U32 R13, RZ, RZ, RZ ;  /* 0x000000ffff0d7224 */ /* 0x004fce00078e00ff */
[----:B------:R-:W-:-:S07]  /*1bc0*/  LEPC R20, `(.L_x_10118) ;  /* 0x000000001014794e */ /* 0x000fce0000000000 */
[----:B---3-5:R-:W-:Y:S05]  /*1bd0*/  CALL.ABS.NOINC R14 ;  /* 0x000000000e007343 */ /* 0x028fea0003c00000 */
.L_x_10118:
[----:B------:R-:W-:Y:S05]  /*1be0*/  BSYNC B6 ;  /* 0x0000000000067941 */ /* 0x000fea0003800000 */
.L_x_10117:
        /* <DEDUP_REMOVED lines=20> */
.L_x_10120:
[----:B------:R-:W-:Y:S05]  /*1d30*/  BSYNC B6 ;  /* 0x0000000000067941 */ /* 0x000fea0003800000 */
.L_x_10119:
[----:B------:R-:W-:Y:S01]  /*1d40*/  ULDC.64 UR4, c[0x0][0x9f8] ;  /* 0x00027e0000047ab9 */ /* 0x000fe20000000a00 */
[----:B------:R-:W-:Y:S01]  /*1d50*/  ULDC.64 UR6, c[0x0][0x208] ;  /* 0x0000820000067ab9 */ /* 0x000fe20000000a00 */
[----:B------:R-:W-:Y:S01]  /*1d60*/  ISETP.NE.U32.AND P0, PT, RZ, UR4, PT ;  /* 0x00000004ff007c0c */ /* 0x000fe2000bf05070 */
[----:B------:R-:W2:Y:S01]  /*1d70*/  LDC R0, c[0x0][0x428] ;  /* 0x00010a00ff007b82 */ /* 0x000ea20000000800 */
[----:B------:R-:W3:Y:S02]  /*1d80*/  S2R R20, SR_TID.X ;  /* 0x0000000000147919 */ /* 0x000ee40000002100 */
[----:B------:R-:W-:-:S05]  /*1d90*/  ISETP.NE.AND.EX P0, PT, RZ, UR5, PT, P0 ;  /* 0x00000005ff007c0c */ /* 0x000fca000bf05300 */
[----:B------:R-:W4:Y:S01]  /*1da0*/  LDC.64 R32, c[0x0][0x2f0] ;  /* 0x0000bc00ff207b82 */ /* 0x000f220000000a00 */
[----:B------:R-:W-:Y:S01]  /*1db0*/  IMAD.IADD R79, R79, 0x1, R28 ;  /* 0x000000014f4f7824 */ /* 0x000fe200078e021c */
[----:B------:R-:W3:Y:S01]  /*1dc0*/  LDL R14, [R1+0x38] ;  /* 0x00003800010e7983 */ /* 0x000ee20000100800 */
[----:B------:R-:W-:-:S03]  /*1dd0*/  IMAD.MOV.U32 R3, RZ, RZ, R31 ;  /* 0x000000ffff037224 */ /* 0x000fc600078e001f */
[----:B------:R-:W3:Y:S02]  /*1de0*/  LDL R40, [R1+0x40] ;  /* 0x0000400001287983 */ /* 0x000ee40000100800 */
[----:B------:R-:W-:Y:S01]  /*1df0*/  @P0 IADD3 R4, P1, R29, UR4, RZ ;  /* 0x000000041d040c10 */ /* 0x000fe2000ff3e0ff */
[----:B------:R-:W0:Y:S01]  /*1e00*/  LDC.64 R70, c[0x0][0x3e8] ;  /* 0x0000fa00ff467b82 */ /* 0x000e220000000a00 */
[----:B------:R-:W3:Y:S02]  /*1e10*/  LDL R39, [R1+0x3c] ;  /* 0x00003c0001277983 */ /* 0x000ee40000100800 */
[----:B------:R-:W-:Y:S01]  /*1e20*/  @P0 IADD3.X R5, R30, UR5, RZ, P1, !PT ;  /* 0x000000051e050c10 */ /* 0x000fe20008ffe4ff */
[----:B------:R-:W-:Y:S01]  /*1e30*/  ULDC.64 UR4, c[0x0][0x2f8] ;  /* 0x0000be0000047ab9 */ /* 0x000fe20000000a00 */
[----:B------:R-:W-:Y:S01]  /*1e40*/  SHF.R.S32.HI R7, RZ, 0x1f, R79 ;  /* 0x0000001fff077819 */ /* 0x000fe2000001144f */
[----:B------:R-:W-:Y:S01]  /*1e50*/  VIADD R38, R23, 0x10 ;  /* 0x0000001017267836 */ /* 0x000fe20000000000 */
[----:B------:R-:W3:Y:S01]  /*1e60*/  LDL.LU R37, [R1+0x44] ;  /* 0x0000440001257983 */ /* 0x000ee20000300800 */
[----:B------:R-:W1:Y:S03]  /*1e70*/  LDC.64 R76, c[0x0][0x3d8] ;  /* 0x0000f600ff4c7b82 */ /* 0x000e660000000a00 */
[----:B------:R3:W3:Y:S01]  /*1e80*/  @P0 LDG.E R27, desc[UR6][R4.64] ;  /* 0x00000006041b0981 */ /* 0x0006e2000c1e1900 */
[----:B--2---:R-:W-:Y:S01]  /*1e90*/  ISETP.NE.AND P0, PT, R0, 0x1, PT ;  /* 0x000000010000780c */ /* 0x004fe20003f05270 */
[----:B------:R-:W-:Y:S01]  /*1ea0*/  ULDC.64 UR6, c[0x0][0xa08] ;  /* 0x0002820000067ab9 */ /* 0x000fe20000000a00 */
[-C--:B----4-:R-:W-:Y:S01]  /*1eb0*/  IMAD R6, R7, R32.reuse, RZ ;  /* 0x0000002007067224 */ /* 0x090fe200078e02ff */
[----:B---3--:R-:W-:Y:S01]  /*1ec0*/  SHF.R.U32.HI R36, RZ, 0x7, R20 ;  /* 0x00000007ff247819 */ /* 0x008fe20000011614 */
[----:B------:R-:W2:Y:S01]  /*1ed0*/  LDC R104, c[0x0][0x3d4] ;  /* 0x0000f500ff687b82 */ /* 0x000ea20000000800 */
[----:B------:R-:W-:-:S08]  /*1ee0*/  IMAD.WIDE.U32 R4, R79, R32, RZ ;  /* 0x000000204f047225 */ /* 0x000fd000078e00ff */
[----:B------:R-:W3:Y:S08]  /*1ef0*/  @P0 LDC R0, c[0x0][0x42c] ;  /* 0x00010b00ff000b82 */ /* 0x000ef00000000800 */
[----:B------:R-:W4:Y:S01]  /*1f00*/  @P0 LDC R9, c[0x0][0x430] ;  /* 0x00010c00ff090b82 */ /* 0x000f220000000800 */
[----:B------:R-:W-:Y:S01]  /*1f10*/  ISETP.NE.AND P6, PT, R36, 0x1, PT ;  /* 0x000000012400780c */ /* 0x000fe20003fc5270 */
[----:B---3--:R-:W-:-:S05]  /*1f20*/  @P0 IMAD.HI.U32 R0, R31, R0, RZ ;  /* 0x000000001f000227 */ /* 0x008fca00078e00ff */
[----:B----4-:R-:W-:Y:S01]  /*1f30*/  @P0 SHF.R.U32.HI R3, RZ, R9, R0 ;  /* 0x00000009ff030219 */ /* 0x010fe20000011600 */
        /* <DEDUP_REMOVED lines=8> */
[----:B------:R-:W-:Y:S01]  /*1fc0*/  ULDC.64 UR4, c[0x0][0x300] ;  /* 0x0000c00000047ab9 */ /* 0x000fe20000000a00 */
[----:B------:R-:W-:Y:S02]  /*1fd0*/  IMAD.MOV.U32 R28, RZ, RZ, R4 ;  /* 0x000000ffff1c7224 */ /* 0x000fe400078e0004 */
[----:B------:R-:W-:Y:S01]  /*1fe0*/  IMAD.IADD R29, R5, 0x1, R29 ;  /* 0x00000001051d7824 */ /* 0x000fe200078e021d */
[--C-:B------:R-:W-:Y:S01]  /*1ff0*/  SHF.R.S32.HI R5, RZ, 0x1f, R23.reuse ;  /* 0x0000001fff057819 */ /* 0x100fe20000011417 */
[----:B------:R-:W-:Y:S01]  /*2000*/  IMAD.MOV.U32 R4, RZ, RZ, R23 ;  /* 0x000000ffff047224 */ /* 0x000fe200078e0017 */
[----:B------:R-:W-:Y:S01]  /*2010*/  SHF.R.S32.HI R20, RZ, 0x1f, R144 ;  /* 0x0000001fff147819 */ /* 0x000fe20000011490 */
[C---:B------:R-:W-:Y:S02]  /*2020*/  VIADD R103, R23.reuse, 0x30 ;  /* 0x0000003017677836 */ /* 0x040fe40000000000 */
[----:B------:R-:W-:-:S02]  /*2030*/  VIADD R21, R23, 0x20 ;  /* 0x0000002017157836 */ /* 0x000fc40000000000 */
[----:B------:R-:W-:Y:S02]  /*2040*/  VIADD R102, R23, 0x40 ;  /* 0x0000004017667836 */ /* 0x000fe40000000000 */
[----:B0-----:R-:W-:Y:S01]  /*2050*/  IMAD.WIDE.U32 R34, R144, R70, R4 ;  /* 0x0000004690227225 */ /* 0x001fe200078e0004 */
[----:B------:R-:W-:-:S04]  /*2060*/  SHF.R.S32.HI R0, RZ, 0x1f, R27 ;  /* 0x0000001fff007819 */ /* 0x000fc8000001141b */
[----:B------:R-:W-:Y:S02]  /*2070*/  SEL R12, R0, RZ, !P0 ;  /* 0x000000ff000c7207 */ /* 0x000fe40004000000 */
[----:B------:R-:W-:-:S03]  /*2080*/  SEL R15, R27, RZ, !P0 ;  /* 0x000000ff1b0f7207 */ /* 0x000fc60004000000 */
[----:B------:R-:W-:Y:S02]  /*2090*/  IMAD R0, R12, UR4, RZ ;  /* 0x000000040c007c24 */ /* 0x000fe4000f8e02ff */
[----:B------:R-:W-:-:S04]  /*20a0*/  IMAD.WIDE.U32 R28, R15, UR4, R28 ;  /* 0x000000040f1c7c25 */ /* 0x000fc8000f8e001c */
[----:B------:R-:W-:Y:S01]  /*20b0*/  IMAD R13, R15, UR5, R0 ;  /* 0x000000050f0d7c24 */ /* 0x000fe2000f8e0200 */
[----:B------:R-:W-:Y:S05]  /*20c0*/  @!P6 WARPSYNC.ALL ;  /* 0x000000000000e948 */ /* 0x000fea0003800000 */
[----:B------:R-:W-:Y:S01]  /*20d0*/  ULDC.64 UR4, c[0x0][0x320] ;  /* 0x0000c80000047ab9 */ /* 0x000fe20000000a00 */
[----:B--2---:R-:W-:Y:S01]  /*20e0*/  ISETP.GE.AND P2, PT, R21, R104, PT ;  /* 0x000000681500720c */ /* 0x004fe20003f46270 */
[----:B------:R-:W-:Y:S01]  /*20f0*/  IMAD R0, R8, UR4, RZ ;  /* 0x0000000408007c24 */ /* 0x000fe2000f8e02ff */
[----:B------:R-:W-:Y:S01]  /*2100*/  ULDC.64 UR6, c[0x0][0x328] ;  /* 0x0000ca0000067ab9 */ /* 0x000fe20000000a00 */
[----:B-1----:R-:W-:Y:S01]  /*2110*/  IMAD.WIDE.U32 R10, R3, UR4, R4 ;  /* 0x00000004030a7c25 */ /* 0x002fe2000f8e0004 */
[----:B------:R-:W-:-:S02]  /*2120*/  ULDC UR4, c[0x0][0x2e4] ;  /* 0x0000b90000047ab9 */ /* 0x000fc40000000800 */
[----:B------:R-:W-:Y:S01]  /*2130*/  ISETP.GE.AND P1, PT, R38, UR4, PT ;  /* 0x0000000426007c0c */ /* 0x000fe2000bf26270 */
[----:B------:R-:W-:Y:S01]  /*2140*/  IMAD R3, R3, UR5, R0 ;  /* 0x0000000503037c24 */ /* 0x000fe2000f8e0200 */
[----:B------:R-:W-:Y:S01]  /*2150*/  ISETP.GE.AND P0, PT, R23, UR4, PT ;  /* 0x0000000417007c0c */ /* 0x000fe2000bf06270 */
[-C--:B------:R-:W-:Y:S01]  /*2160*/  IMAD R0, R20, R32.reuse, RZ ;  /* 0x0000002014007224 */ /* 0x080fe200078e02ff */
[----:B------:R-:W-:Y:S01]  /*2170*/  SEL R6, RZ, 0xffffffff, P1 ;  /* 0xffffffffff067807 */ /* 0x000fe20000800000 */
[----:B------:R-:W-:-:S04]  /*2180*/  IMAD.WIDE.U32 R8, R144, R32, R4 ;  /* 0x0000002090087225 */ /* 0x000fc800078e0004 */
[----:B------:R-:W-:Y:S02]  /*2190*/  IMAD R83, R144, R33, R0 ;  /* 0x0000002190537224 */ /* 0x000fe400078e0200 */
[----:B------:R-:W-:Y:S01]  /*21a0*/  IMAD.IADD R31, R11, 0x1, R3 ;  /* 0x000000010b1f7824 */ /* 0x000fe200078e0203 */
[----:B------:R-:W-:Y:S01]  /*21b0*/  SEL R3, RZ, 0x1, P0 ;  /* 0x00000001ff037807 */ /* 0x000fe20000000000 */
[----:B------:R-:W-:Y:S01]  /*21c0*/  IMAD.SHL.U32 R6, R6, 0x2, RZ ;  /* 0x0000000206067824 */ /* 0x000fe200078e00ff */
[----:B------:R-:W-:Y:S01]  /*21d0*/  IADD3 R85, P1, R28, R8, RZ ;  /* 0x000000081c557210 */ /* 0x000fe20007f3e0ff */
[----:B------:R-:W-:Y:S01]  /*21e0*/  IMAD.IADD R0, R29, 0x1, R13 ;  /* 0x000000011d007824 */ /* 0x000fe200078e020d */
[----:B------:R-:W-:Y:S02]  /*21f0*/  ISETP.GE.AND P0, PT, R21, UR4, PT ;  /* 0x0000000415007c0c */ /* 0x000fe4000bf06270 */
[----:B------:R-:W-:Y:S01]  /*2200*/  LOP3.LUT R3, R6, 0x2, R3, 0xe2, !PT ;  /* 0x0000000206037812 */ /* 0x000fe200078ee203 */
[----:B------:R-:W-:Y:S01]  /*2210*/  IMAD R6, R20, R70, RZ ;  /* 0x0000004614067224 */ /* 0x000fe200078e02ff */
[----:B------:R-:W-:-:S02]  /*2220*/  IADD3.X R83, R0, R9, R83, P1, !PT ;  /* 0x0000000900537210 */ /* 0x000fc40000ffe453 */
[----:B------:R-:W-:Y:S01]  /*2230*/  ISETP.GE.AND P1, PT, R103, UR4, PT ;  /* 0x0000000467007c0c */ /* 0x000fe2000bf26270 */
[----:B------:R-:W-:Y:S02]  /*2240*/  IMAD.MOV.U32 R30, RZ, RZ, R10 ;  /* 0x000000ffff1e7224 */ /* 0x000fe400078e000a */
[----:B------:R-:W-:Y:S01]  /*2250*/  IMAD R13, R144, R71, R6 ;  /* 0x00000047900d7224 */ /* 0x000fe200078e0206 */
[----:B------:R-:W-:Y:S02]  /*2260*/  SEL R6, RZ, 0x4, P0 ;  /* 0x00000004ff067807 */ /* 0x000fe40000000000 */
[----:B------:R-:W-:Y:S02]  /*2270*/  SEL R10, RZ, 0x8, P1 ;  /* 0x00000008ff0a7807 */ /* 0x000fe40000800000 */
[----:B------:R-:W-:Y:S01]  /*2280*/  ISETP.GE.AND P0, PT, R102, UR4, PT ;  /* 0x0000000466007c0c */ /* 0x000fe2000bf06270 */
[--C-:B------:R-:W-:Y:S01]  /*2290*/  IMAD.MOV.U32 R8, RZ, RZ, R18.reuse ;  /* 0x000000ffff087224 */ /* 0x100fe200078e0012 */
[----:B------:R-:W-:-:S02]  /*22a0*/  SHF.R.S32.HI R9, RZ, 0x1f, R18 ;  /* 0x0000001fff097819 */ /* 0x000fc40000011412 */
[----:B------:R-:W-:Y:S02]  /*22b0*/  LOP3.LUT R10, R10, R3, R6, 0xfe, !PT ;  /* 0x000000030a0a7212 */ /* 0x000fe400078efe06 */
[----:B------:R-:W-:Y:S01]  /*22c0*/  SEL R3, RZ, 0x10, P0 ;  /* 0x00000010ff037807 */ /* 0x000fe20000000000 */
[----:B------:R-:W-:Y:S01]  /*22d0*/  IMAD.WIDE.U32 R68, R144, R70, R8 ;  /* 0x0000004690447225 */ /* 0x000fe200078e0008 */
[----:B------:R-:W-:Y:S02]  /*22e0*/  ISETP.GE.AND P1, PT, R38, R104, PT ;  /* 0x000000682600720c */ /* 0x000fe40003f26270 */
[----:B------:R-:W-:Y:S01]  /*22f0*/  LOP3.LUT R10, R10, R3, RZ, 0xfc, !PT ;  /* 0x000000030a0a7212 */ /* 0x000fe200078efcff */
[----:B------:R-:W-:Y:S02]  /*2300*/  IMAD R3, R20, R76, RZ ;  /* 0x0000004c14037224 */ /* 0x000fe400078e02ff */
[----:B------:R-:W-:Y:S02]  /*2310*/  IMAD.IADD R35, R35, 0x1, R13 ;  /* 0x0000000123237824 */ /* 0x000fe400078e020d */
[----:B------:R-:W-:-:S02]  /*2320*/  IMAD.IADD R69, R13, 0x1, R69 ;  /* 0x000000010d457824 */ /* 0x000fc400078e0245 */
[----:B------:R-:W-:Y:S01]  /*2330*/  IMAD R13, R144, R77, R3 ;  /* 0x0000004d900d7224 */ /* 0x000fe200078e0203 */
[----:B------:R-:W-:Y:S01]  /*2340*/  SEL R3, R104, RZ, P1 ;  /* 0x000000ff68037207 */ /* 0x000fe20000800000 */
[----:B------:R-:W-:-:S04]  /*2350*/  IMAD.WIDE.U32 R74, R144, R76, R8 ;  /* 0x0000004c904a7225 */ /* 0x000fc800078e0008 */
[----:B------:R-:W-:Y:S02]  /*2360*/  IMAD.IADD R8, R38, 0x1, R3 ;  /* 0x0000000126087824 */ /* 0x000fe400078e0203 */
[----:B------:R-:W2:Y:S01]  /*2370*/  LDL R38, [R1+0x8c] ;  /* 0x00008c0001267983 */ /* 0x000ea20000100800 */
[----:B------:R-:W-:Y:S01]  /*2380*/  ISETP.GE.AND P0, PT, R23, R104, PT ;  /* 0x000000681700720c */ /* 0x000fe20003f06270 */
[----:B------:R-:W-:Y:S01]  /*2390*/  IMAD.WIDE.U32 R72, R144, R76, R4 ;  /* 0x0000004c90487225 */ /* 0x000fe200078e0004 */
[C---:B------:R-:W-:Y:S02]  /*23a0*/  SEL R5, R104.reuse, RZ, P2 ;  /* 0x000000ff68057207 */ /* 0x040fe40001000000 */
[----:B------:R-:W-:Y:S01]  /*23b0*/  SEL R4, R104, RZ, P0 ;  /* 0x000000ff68047207 */ /* 0x000fe20000000000 */
[----:B------:R-:W-:Y:S02]  /*23c0*/  IMAD R11, R12, UR6, RZ ;  /* 0x000000060c0b7c24 */ /* 0x000fe4000f8e02ff */
[----:B------:R-:W-:-:S02]  /*23d0*/  IMAD.IADD R12, R21, 0x1, R5 ;  /* 0x00000001150c7824 */ /* 0x000fc400078e0205 */
[----:B------:R-:W-:Y:S01]  /*23e0*/  IMAD.IADD R4, R23, 0x1, R4 ;  /* 0x0000000117047824 */ /* 0x000fe200078e0204 */
[----:B------:R-:W-:Y:S01]  /*23f0*/  LOP3.LUT R37, R37, 0xfffffffe, RZ, 0xc0, !PT ;  /* 0xfffffffe25257812 */ /* 0x000fe200078ec0ff */
[----:B------:R-:W-:Y:S02]  /*2400*/  IMAD.IADD R73, R73, 0x1, R13 ;  /* 0x0000000149497824 */ /* 0x000fe400078e020d */
[----:B------:R-:W-:Y:S01]  /*2410*/  IMAD.IADD R75, R13, 0x1, R75 ;  /* 0x000000010d4b7824 */ /* 0x000fe200078e024b */
[----:B------:R-:W-:Y:S02]  /*2420*/  SHF.R.S32.HI R5, RZ, 0x1f, R4 ;  /* 0x0000001fff057819 */ /* 0x000fe40000011404 */
[----:B------:R-:W-:Y:S02]  /*2430*/  SHF.R.S32.HI R13, RZ, 0x1f, R12 ;  /* 0x0000001fff0d7819 */ /* 0x000fe4000001140c */
[----:B------:R-:W-:Y:S02]  /*2440*/  SHF.R.S32.HI R9, RZ, 0x1f, R8 ;  /* 0x0000001fff097819 */ /* 0x000fe40000011408 */
[----:B------:R-:W-:-:S02]  /*2450*/  @P2 LOP3.LUT R37, R37, 0x1, RZ, 0xfc, !PT ;  /* 0x0000000125252812 */ /* 0x000fc400078efcff */
[CC--:B------:R-:W-:Y:S02]  /*2460*/  LEA.HI R3, R5.reuse, R4.reuse, RZ, 0x3 ;  /* 0x0000000405037211 */ /* 0x0c0fe400078f18ff */
[----:B------:R-:W-:Y:S02]  /*2470*/  LEA.HI R6, R5, R4, RZ, 0x5 ;  /* 0x0000000405067211 */ /* 0x000fe400078f28ff */
[----:B------:R-:W-:Y:S02]  /*2480*/  LEA.HI R5, R13, R12, RZ, 0x3 ;  /* 0x0000000c0d057211 */ /* 0x000fe400078f18ff */
[----:B------:R-:W-:Y:S02]  /*2490*/  LEA.HI R4, R9, R8, RZ, 0x3 ;  /* 0x0000000809047211 */ /* 0x000fe400078f18ff */
[----:B------:R-:W-:Y:S02]  /*24a0*/  LEA.HI R12, R13, R12, RZ, 0x5 ;  /* 0x0000000c0d0c7211 */ /* 0x000fe400078f28ff */
[----:B------:R-:W-:-:S02]  /*24b0*/  LEA.HI R9, R9, R8, RZ, 0x5 ;  /* 0x0000000809097211 */ /* 0x000fc400078f28ff */
[----:B------:R-:W-:Y:S01]  /*24c0*/  LOP3.LUT R37, R37, 0xfffffffd, RZ, 0xc0, !PT ;  /* 0xfffffffd25257812 */ /* 0x000fe200078ec0ff */
[C---:B------:R-:W-:Y:S01]  /*24d0*/  IMAD R11, R15.reuse, UR7, R11 ;  /* 0x000000070f0b7c24 */ /* 0x040fe2000f8e020b */
[----:B------:R-:W-:Y:S01]  /*24e0*/  SHF.R.S32.HI R8, RZ, 0x5, R6 ;  /* 0x00000005ff087819 */ /* 0x000fe20000011406 */
[----:B------:R-:W-:Y:S01]  /*24f0*/  IMAD.WIDE.U32 R30, R15, UR6, R30 ;  /* 0x000000060f1e7c25 */ /* 0x000fe2000f8e001e */
[----:B------:R-:W-:Y:S02]  /*2500*/  SHF.R.S32.HI R15, RZ, 0x5, R12 ;  /* 0x00000005ff0f7819 */ /* 0x000fe4000001140c */
[----:B-----5:R-:W-:Y:S02]  /*2510*/  SHF.R.S32.HI R21, RZ, 0x1f, R106 ;  /* 0x0000001fff157819 */ /* 0x020fe4000001146a */
[----:B------:R-:W-:Y:S02]  /*2520*/  SHF.R.S32.HI R13, RZ, 0x5, R9 ;  /* 0x00000005ff0d7819 */ /* 0x000fe40000011409 */
[----:B------:R-:W-:-:S02]  /*2530*/  LOP3.LUT R6, R14, 0x18, R3, 0xf8, !PT ;  /* 0x000000180e067812 */ /* 0x000fc400078ef803 */
[----:B------:R-:W-:Y:S01]  /*2540*/  LOP3.LUT R12, R14, 0x18, R4, 0xf8, !PT ;  /* 0x000000180e0c7812 */ /* 0x000fe200078ef804 */
[----:B------:R-:W-:Y:S01]  /*2550*/  IMAD R13, R13, 0x1200, R40 ;  /* 0x000012000d0d7824 */ /* 0x000fe200078e0228 */
[-C--:B------:R-:W-:Y:S01]  /*2560*/  LOP3.LUT R9, R6, R39.reuse, RZ, 0x3c, !PT ;  /* 0x0000002706097212 */ /* 0x080fe200078e3cff */
[C---:B------:R-:W-:Y:S01]  /*2570*/  IMAD R6, R21.reuse, R70, RZ ;  /* 0x0000004615067224 */ /* 0x040fe200078e02ff */
[----:B------:R-:W-:Y:S01]  /*2580*/  LOP3.LUT R12, R12, R39, RZ, 0x3c, !PT ;  /* 0x000000270c0c7212 */ /* 0x000fe200078e3cff */
[----:B------:R-:W-:Y:S01]  /*2590*/  IMAD R21, R21, R76, RZ ;  /* 0x0000004c15157224 */ /* 0x000fe200078e02ff */
[----:B------:R-:W-:Y:S01]  /*25a0*/  IADD3 R78, P2, R144, R79, RZ ;  /* 0x0000004f904e7210 */ /* 0x000fe20007f5e0ff */
[----:B------:R-:W-:Y:S01]  /*25b0*/  VIADD R101, R23, 0x50 ;  /* 0x0000005017657836 */ /* 0x000fe20000000000 */
[----:B------:R-:W-:Y:S01]  /*25c0*/  LOP3.LUT R14, R14, 0x18, R5, 0xf8, !PT ;  /* 0x000000180e0e7812 */ /* 0x000fe200078ef805 */
[----:B------:R-:W-:Y:S02]  /*25d0*/  IMAD.IADD R99, R13, 0x1, R12 ;  /* 0x000000010d637824 */ /* 0x000fe400078e020c */
[----:B------:R-:W-:-:S02]  /*25e0*/  IMAD R8, R8, 0x1200, R40 ;  /* 0x0000120008087824 */ /* 0x000fc400078e0228 */
[C---:B------:R-:W-:Y:S02]  /*25f0*/  IMAD R21, R106.reuse, R77, R21 ;  /* 0x0000004d6a157224 */ /* 0x040fe400078e0215 */
[----:B------:R-:W-:Y:S02]  /*2600*/  IMAD R13, R77, 0x90, RZ ;  /* 0x000000904d0d7824 */ /* 0x000fe400078e02ff */
[----:B------:R-:W-:-:S04]  /*2610*/  IMAD.WIDE.U32 R72, R106, R76, R72 ;  /* 0x0000004c6a487225 */ /* 0x000fc800078e0048 */
[----:B------:R-:W-:Y:S01]  /*2620*/  IMAD.WIDE.U32 R74, R106, R76, R74 ;  /* 0x0000004c6a4a7225 */ /* 0x000fe200078e004a */
[----:B------:R-:W-:-:S03]  /*2630*/  LOP3.LUT R14, R14, R39, RZ, 0x3c, !PT ;  /* 0x000000270e0e7212 */ /* 0x000fc600078e3cff */
[----:B------:R-:W-:-:S04]  /*2640*/  IMAD.WIDE.U32 R76, R76, 0x90, RZ ;  /* 0x000000904c4c7825 */ /* 0x000fc800078e00ff */
[----:B------:R-:W-:Y:S01]  /*2650*/  IMAD.X R79, R20, 0x1, R7, P2 ;  /* 0x00000001144f7824 */ /* 0x000fe200010e0607 */
[----:B------:R-:W-:Y:S01]  /*2660*/  ISETP.GE.AND P2, PT, R101, UR4, PT ;  /* 0x0000000465007c0c */ /* 0x000fe2000bf46270 */
[----:B------:R-:W-:Y:S02]  /*2670*/  IMAD.IADD R100, R8, 0x1, R9 ;  /* 0x0000000108647824 */ /* 0x000fe400078e0209 */
[----:B------:R-:W-:Y:S02]  /*2680*/  IMAD R15, R15, 0x1200, R40 ;  /* 0x000012000f0f7824 */ /* 0x000fe400078e0228 */
[----:B------:R-:W-:Y:S02]  /*2690*/  IMAD R9, R33, 0x90, RZ ;  /* 0x0000009021097824 */ /* 0x000fe400078e02ff */
[----:B------:R-:W-:Y:S01]  /*26a0*/  IMAD.IADD R88, R77, 0x1, R13 ;  /* 0x000000014d587824 */ /* 0x000fe200078e020d */
[----:B------:R-:W-:Y:S01]  /*26b0*/  SEL R13, RZ, 0x20, P2 ;  /* 0x00000020ff0d7807 */ /* 0x000fe20001000000 */
[----:B------:R-:W-:Y:S01]  /*26c0*/  IMAD.WIDE.U32 R32, R32, 0x90, RZ ;  /* 0x0000009020207825 */ /* 0x000fe200078e00ff */
[----:B------:R-:W-:-:S03]  /*26d0*/  LOP3.LUT R7, R3, 0xfffffff8, RZ, 0xc0, !PT ;  /* 0xfffffff803077812 */ /* 0x000fc600078ec0ff */
[----:B------:R-:W-:Y:S01]  /*26e0*/  IMAD.IADD R98, R15, 0x1, R14 ;  /* 0x000000010f627824 */ /* 0x000fe200078e020e */
[----:B------:R-:W-:Y:S01]  /*26f0*/  LOP3.LUT R15, R10, R13, RZ, 0xfc, !PT ;  /* 0x0000000d0a0f7212 */ /* 0x000fe200078efcff */
[----:B------:R-:W-:Y:S01]  /*2700*/  IMAD R27, R106, R71, R6 ;  /* 0x000000476a1b7224 */ /* 0x000fe200078e0206 */
[----:B------:R-:W-:Y:S01]  /*2710*/  LOP3.LUT R8, R4, 0xfffffff8, RZ, 0xc0, !PT ;  /* 0xfffffff804087812 */ /* 0x000fe200078ec0ff */
[----:B------:R-:W-:Y:S02]  /*2720*/  IMAD R87, R71, 0x90, RZ ;  /* 0x0000009047577824 */ /* 0x000fe400078e02ff */
[----:B------:R-:W-:-:S04]  /*2730*/  IMAD.WIDE.U32 R34, R106, R70, R34 ;  /* 0x000000466a227225 */ /* 0x000fc800078e0022 */
[----:B------:R-:W-:-:S04]  /*2740*/  IMAD.WIDE.U32 R68, R106, R70, R68 ;  /* 0x000000466a447225 */ /* 0x000fc800078e0044 */
[----:B------:R-:W-:Y:S01]  /*2750*/  IMAD.IADD R86, R33, 0x1, R9 ;  /* 0x0000000121567824 */ /* 0x000fe200078e0209 */
[----:B------:R-:W-:Y:S01]  /*2760*/  LOP3.LUT R9, R5, 0xfffffff8, RZ, 0xc0, !PT ;  /* 0xfffffff805097812 */ /* 0x000fe200078ec0ff */
[----:B------:R-:W-:Y:S01]  /*2770*/  IMAD.WIDE.U32 R70, R70, 0x90, RZ ;  /* 0x0000009046467825 */ /* 0x000fe200078e00ff */
[C---:B------:R-:W-:Y:S02]  /*2780*/  LOP3.LUT R12, R15.reuse, 0x4, RZ, 0xc0, !PT ;  /* 0x000000040f0c7812 */ /* 0x040fe400078ec0ff */
[----:B------:R-:W-:Y:S01]  /*2790*/  LOP3.LUT R13, R15, 0x8, RZ, 0xc0, !PT ;  /* 0x000000080f0d7812 */ /* 0x000fe200078ec0ff */
[----:B------:R-:W-:Y:S01]  /*27a0*/  IMAD.IADD R82, R31, 0x1, R11 ;  /* 0x000000011f527824 */ /* 0x000fe200078e020b */
[----:B------:R-:W-:Y:S01]  /*27b0*/  LOP3.LUT R11, R15, 0x2, RZ, 0xc0, !PT ;  /* 0x000000020f0b7812 */ /* 0x000fe200078ec0ff */
[----:B------:R-:W-:Y:S01]  /*27c0*/  IMAD.IADD R81, R35, 0x1, R27 ;  /* 0x0000000123517824 */ /* 0x000fe200078e021b */
[----:B------:R-:W-:Y:S01]  /*27d0*/  LOP3.LUT R14, R15, 0x10, RZ, 0xc0, !PT ;  /* 0x000000100f0e7812 */ /* 0x000fe200078ec0ff */
[----:B------:R-:W-:Y:S01]  /*27e0*/  VIADD R109, R36, 0x8 ;  /* 0x00000008246d7836 */ /* 0x000fe20000000000 */
[----:B------:R-:W-:Y:S01]  /*27f0*/  SHF.R.S32.HI R93, RZ, 0x1f, R7 ;  /* 0x0000001fff5d7819 */ /* 0x000fe20000011407 */
[----:B------:R-:W-:Y:S01]  /*2800*/  IMAD.SHL.U32 R107, R104, 0x2, RZ ;  /* 0x00000002686b7824 */ /* 0x000fe200078e00ff */
[----:B------:R-:W-:Y:S01]  /*2810*/  SHF.R.S32.HI R90, RZ, 0x1f, R8 ;  /* 0x0000001fff5a7819 */ /* 0x000fe20000011408 */
[----:B------:R-:W-:Y:S01]  /*2820*/  IMAD.IADD R87, R71, 0x1, R87 ;  /* 0x0000000147577824 */ /* 0x000fe200078e0257 */
[----:B------:R-:W-:Y:S01]  /*2830*/  SHF.R.S32.HI R89, RZ, 0x1f, R9 ;  /* 0x0000001fff597819 */ /* 0x000fe20000011409 */
[----:B------:R-:W-:Y:S01]  /*2840*/  IMAD.IADD R27, R27, 0x1, R69 ;  /* 0x000000011b1b7824 */ /* 0x000fe200078e0245 */
[----:B------:R-:W-:Y:S01]  /*2850*/  LOP3.LUT R10, R10, 0x1, RZ, 0xc0, !PT ;  /* 0x000000010a0a7812 */ /* 0x000fe200078ec0ff */
[----:B------:R-:W-:Y:S01]  /*2860*/  IMAD.IADD R80, R73, 0x1, R21 ;  /* 0x0000000149507824 */ /* 0x000fe200078e0215 */
[----:B------:R-:W-:Y:S01]  /*2870*/  LOP3.LUT R15, R15, 0x20, RZ, 0xc0, !PT ;  /* 0x000000200f0f7812 */ /* 0x000fe200078ec0ff */
[----:B------:R-:W-:Y:S01]  /*2880*/  IMAD.IADD R6, R21, 0x1, R75 ;  /* 0x0000000115067824 */ /* 0x000fe200078e024b */
[----:B------:R-:W-:Y:S01]  /*2890*/  @!P6 BAR.SYNC.DEFER_BLOCKING 0x9, 0x100 ;  /* 0x024400000000eb1d */ /* 0x000fe20000010000 */
[----:B--2---:R-:W-:-:S13]  /*28a0*/  LOP3.LUT P3, RZ, R38, 0x2, RZ, 0xc0, !PT ;  /* 0x0000000226ff7812 */ /* 0x004fda000786c0ff */
[----:B------:R-:W-:-:S05]  /*28b0*/  @P3 LOP3.LUT R37, R37, 0x2, RZ, 0xfc, !PT ;  /* 0x0000000225253812 */ /* 0x000fca00078efcff */
[----:B------:R0:W-:Y:S02]  /*28c0*/  STL [R1+0x44], R37 ;  /* 0x0000442501007387 */ /* 0x0001e40000100800 */
.L_x_10176:
[----:B--2---:R-:W2:Y:S01]  /*28d0*/  LDL R20, [R1+0x44] ;  /* 0x0000440001147983 */ /* 0x004ea20000100800 */
[----:B-1----:R-:W1:Y:S03]  /*28e0*/  LDC.64 R94, c[0x0][0x2d8] ;  /* 0x0000b600ff5e7b82 */ /* 0x002e660000000a00 */
[----:B0--3--:R-:W3:Y:S01]  /*28f0*/  LDL R37, [R1+0x64] ;  /* 0x0000640001257983 */ /* 0x009ee20000100800 */
[----:B------:R-:W-:Y:S01]  /*2900*/  VIADD R43, R25, 0xffffffff ;  /* 0xffffffff192b7836 */ /* 0x000fe20000000000 */
[----:B------:R-:W-:Y:S05]  /*2910*/  YIELD ;  /* 0x0000000000007946 */ /* 0x000fea0003800000 */
[----:B------:R-:W0:Y:S01]  /*2920*/  LDC R105, c[0x0][0x3d4] ;  /* 0x0000f500ff697b82 */ /* 0x000e220000000800 */
[----:B------:R-:W-:Y:S01]  /*2930*/  SHF.R.S32.HI R36, RZ, 0x1f, R43 ;  /* 0x0000001fff247819 */ /* 0x000fe2000001142b */
[-C--:B------:R-:W-:Y:S01]  /*2940*/  IMAD R21, R86, R43.reuse, RZ ;  /* 0x0000002b56157224 */ /* 0x080fe200078e02ff */
[----:B------:R-:W-:Y:S01]  /*2950*/  BSSY B0, `(.L_x_10121) ;  /* 0x0000420000007945 */ /* 0x000fe20003800000 */
[----:B------:R-:W-:-:S04]  /*2960*/  IMAD.WIDE.U32 R64, R32, R43, RZ ;  /* 0x0000002b20407225 */ /* 0x000fc800078e00ff */
[----:B------:R-:W-:-:S04]  /*2970*/  IMAD R21, R36, R32, R21 ;  /* 0x0000002024157224 */ /* 0x000fc800078e0215 */
[----:B------:R-:W-:Y:S01]  /*2980*/  IMAD.IADD R97, R65, 0x1, R21 ;  /* 0x0000000141617824 */ /* 0x000fe200078e0215 */
[----:B--2---:R-:W-:Y:S02]  /*2990*/  LOP3.LUT P4, RZ, R20, 0x2, RZ, 0xc0, !PT ;  /* 0x0000000214ff7812 */ /* 0x004fe4000788c0ff */
[----:B------:R-:W-:Y:S01]  /*29a0*/  IADD3 R20, P2, R85, R64, RZ ;  /* 0x0000004055147210 */ /* 0x000fe20007f5e0ff */
[----:B---3--:R-:W-:-:S03]  /*29b0*/  IMAD R21, R19, 0x3600, R37 ;  /* 0x0000360013157824 */ /* 0x008fc600078e0225 */
[C---:B-1----:R-:W-:Y:S01]  /*29c0*/  LEA R40, P3, R20.reuse, R94, 0x1 ;  /* 0x0000005e14287211 */ /* 0x042fe200078608ff */
[----:B------:R-:W-:Y:S01]  /*29d0*/  IMAD.X R25, R97, 0x1, R83, P2 ;  /* 0x0000000161197824 */ /* 0x000fe200010e0653 */
[----:B------:R-:W-:Y:S01]  /*29e0*/  ISETP.GT.AND P2, PT, R43, R24, PT ;  /* 0x000000182b00720c */ /* 0x000fe20003f44270 */
[C---:B------:R-:W-:Y:S02]  /*29f0*/  VIADD R37, R21.reuse, 0x10 ;  /* 0x0000001015257836 */ /* 0x040fe40000000000 */
[C-C-:B------:R-:W-:Y:S01]  /*2a00*/  IMAD R84, R21.reuse, 0x2, R26.reuse ;  /* 0x0000000215547824 */ /* 0x140fe200078e021a */
[----:B------:R-:W-:Y:S01]  /*2a10*/  LEA.HI.X R41, R20, R95, R25, 0x1, P3 ;  /* 0x0000005f14297211 */ /* 0x000fe200018f0c19 */
[----:B------:R-:W-:Y:S01]  /*2a20*/  @P4 VIADD R37, R21, 0xfffffff0 ;  /* 0xfffffff015254836 */ /* 0x000fe20000000000 */
[----:B0-----:R-:W-:Y:S01]  /*2a30*/  ISETP.GE.AND P3, PT, R105, 0x1, PT ;  /* 0x000000016900780c */ /* 0x001fe20003f66270 */
[----:B------:R-:W-:Y:S02]  /*2a40*/  IMAD.MOV.U32 R25, RZ, RZ, R43 ;  /* 0x000000ffff197224 */ /* 0x000fe400078e002b */
[----:B------:R-:W-:-:S10]  /*2a50*/  IMAD R21, R37, 0x2, R26 ;  /* 0x0000000225157824 */ /* 0x000fd400078e021a */
        /* <DEDUP_REMOVED lines=33> */
[----:B------:R-:W-:Y:S01]  /*2c70*/  ULDC.64 UR6, c[0x0][0x208] ;  /* 0x0000820000067ab9 */ /* 0x000fe20000000a00 */
        /* <DEDUP_REMOVED lines=41> */
.L_x_10125:
[----:B------:R-:W-:Y:S05]  /*2f10*/  BSYNC B1 ;  /* 0x0000000000017941 */ /* 0x000fea0003800000 */
.L_x_10124:
[----:B-----5:R-:W-:Y:S01]  /*2f20*/  IMAD.MOV.U32 R20, RZ, RZ, R42 ;  /* 0x000000ffff147224 */ /* 0x020fe200078e002a */
[----:B------:R-:W-:Y:S01]  /*2f30*/  ULOP3.LUT UR4, UR60, 0x1, URZ, 0xfc, !UPT ;  /* 0x000000013c047892 */ /* 0x000fe2000f8efc3f */
        /* <DEDUP_REMOVED lines=51> */
.L_x_10126:
[----:B------:R-:W2:Y:S01]  /*3270*/  LDL R36, [R1+0x34] ;  /* 0x0000340001247983 */ /* 0x000ea20000100800 */
[----:B------:R-:W-:Y:S01]  /*3280*/  IMAD R20, R19, 0x8, R16 ;  /* 0x0000000813147824 */ /* 0x000fe200078e0210 */
[----:B------:R-:W-:Y:S01]  /*3290*/  BSSY B1, `(.L_x_10127) ;  /* 0x0000004000017945 */ /* 0x000fe20003800000 */
[----:B--2---:R-:W-:-:S04]  /*32a0*/  SHF.L.U32 R92, R36, 0x1f, RZ ;  /* 0x0000001f245c7819 */ /* 0x004fc800000006ff */
[----:B------:R-:W0:Y:S02]  /*32b0*/  SYNCS.PHASECHK.TRANS64.TRYWAIT P5, [R20+URZ+0x31c90], R92 ;  /* 0x031c905c140075a7 */ /* 0x000e2400080a017f */
[----:B0-----:R-:W-:Y:S05]  /*32c0*/  @!P5 BRA `(.L_x_10128) ;  /* 0x000002040000d947 */ /* 0x001fea0003800000 */
.L_x_10371:
[----:B------:R-:W-:Y:S05]  /*32d0*/  BSYNC B1 ;  /* 0x0000000000017941 */ /* 0x000fea0003800000 */
.L_x_10127:
        /* <DEDUP_REMOVED lines=19> */
[----:B------:R-:W-:Y:S01]  /*3410*/  PRMT R67, R113, 0x5410, R67 ;  /* 0x0000541071437816 */ /* 0x000fe20000000043 */
[C---:B------:R-:W-:Y:S01]  /*3420*/  FMUL.FTZ R112, R95.reuse, R62 ;  /* 0x0000003e5f707220 */ /* 0x040fe20000410000 */
[----:B------:R-:W-:Y:S01]  /*3430*/  PRMT R66, R110, 0x5432, R66 ;  /* 0x000054326e427816 */ /* 0x000fe20000000042 */
[-C--:B------:R-:W-:Y:S02]  /*3440*/  FMUL.FTZ R95, R95, R94.reuse ;  /* 0x0000005e5f5f7220 */ /* 0x080fe40000410000 */
[C---:B------:R-:W-:Y:S01]  /*3450*/  FFMA.FTZ R37, R63.reuse, R94, -R112 ;  /* 0x0000005e3f257223 */ /* 0x040fe20000010870 */
[----:B------:R-:W-:Y:S01]  /*3460*/  LOP3.LUT R112, R38, 0xffff0000, RZ, 0xc0, !PT ;  /* 0xffff000026707812 */ /* 0x000fe200078ec0ff */
[----:B------:R-:W-:Y:S01]  /*3470*/  FFMA.FTZ R62, R63, R62, R95 ;  /* 0x0000003e3f3e7223 */ /* 0x000fe2000001005f */
        /* <DEDUP_REMOVED lines=10> */
[C---:B------:R-:W-:Y:S01]  /*3520*/  LOP3.LUT R94, R39.reuse, 0xffff0000, RZ, 0xc0, !PT ;  /* 0xffff0000275e7812 */ /* 0x040fe200078ec0ff */
[----:B------:R-:W-:-:S03]  /*3530*/  IMAD.U32 R95, R39, 0x10000, RZ ;  /* 0x00010000275f7824 */ /* 0x000fc600078e00ff */
[----:B------:R-:W-:Y:S01]  /*3540*/  F2FP.BF16.F32.PACK_AB R38, R63, R38 ;  /* 0x000000263f26723e */ /* 0x000fe200000010ff */
[C---:B------:R-:W-:Y:S01]  /*3550*/  FMUL.FTZ R112, R94.reuse, R67 ;  /* 0x000000435e707220 */ /* 0x040fe20000410000 */
[----:B------:R-:W-:-:S03]  /*3560*/  FMUL.FTZ R94, R94, R66 ;  /* 0x000000425e5e7220 */ /* 0x000fc60000410000 */
[C---:B------:R-:W-:Y:S01]  /*3570*/  FFMA.FTZ R39, R95.reuse, R66, -R112 ;  /* 0x000000425f277223 */ /* 0x040fe20000010870 */
[----:B------:R-:W-:Y:S01]  /*3580*/  FFMA.FTZ R66, R95, R67, R94 ;  /* 0x000000435f427223 */ /* 0x000fe2000001005e */
[C---:B------:R-:W-:Y:S01]  /*3590*/  LOP3.LUT R67, R36.reuse, 0xffff0000, RZ, 0xc0, !PT ;  /* 0xffff000024437812 */ /* 0x040fe200078ec0ff */
[----:B------:R-:W-:Y:S02]  /*35a0*/  IMAD.U32 R94, R61, 0x10000, RZ ;  /* 0x000100003d5e7824 */ /* 0x000fe400078e00ff */
[----:B------:R-:W-:Y:S01]  /*35b0*/  IMAD.U32 R61, R36, 0x10000, RZ ;  /* 0x00010000243d7824 */ /* 0x000fe200078e00ff */
[----:B------:R-:W-:Y:S01]  /*35c0*/  F2FP.BF16.F32.PACK_AB R39, R66, R39 ;  /* 0x000000274227723e */ /* 0x000fe200000010ff */
[C---:B------:R-:W-:Y:S01]  /*35d0*/  FMUL.FTZ R36, R67.reuse, R94 ;  /* 0x0000005e43247220 */ /* 0x040fe20000410000 */
[----:B------:R-:W-:-:S03]  /*35e0*/  FMUL.FTZ R67, R67, R60 ;  /* 0x0000003c43437220 */ /* 0x000fc60000410000 */
[C---:B------:R-:W-:Y:S01]  /*35f0*/  FFMA.FTZ R36, R61.reuse, R60, -R36 ;  /* 0x0000003c3d247223 */ /* 0x040fe20000010824 */
[----:B------:R-:W-:-:S05]  /*3600*/  FFMA.FTZ R67, R61, R94, R67 ;  /* 0x0000005e3d437223 */ /* 0x000fca0000010043 */
[----:B------:R-:W-:-:S07]  /*3610*/  F2FP.BF16.F32.PACK_AB R36, R67, R36 ;  /* 0x000000244324723e */ /* 0x000fce00000010ff */
.L_x_10133:
[----:B------:R-:W-:Y:S05]  /*3620*/  BSYNC B2 ;  /* 0x0000000000027941 */ /* 0x000fea0003800000 */
.L_x_10132:
[----:B------:R-:W-:Y:S02]  /*3630*/  ULDC.64 UR4, c[0x0][0x208] ;  /* 0x0000820000047ab9 */ /* 0x000fe40000000a00 */
[----:B--2---:R1:W-:Y:S03]  /*3640*/  STG.E.128 desc[UR4][R40.64], R36 ;  /* 0x0000002428007986 */ /* 0x0043e6000c101d04 */
.L_x_10131:
[----:B------:R-:W-:Y:S05]  /*3650*/  BSYNC B1 ;  /* 0x0000000000017941 */ /* 0x000fea0003800000 */
.L_x_10130:
        /* <DEDUP_REMOVED lines=8> */
[--C-:B------:R-:W-:Y:S01]  /*36e0*/  SHF.R.U64 R58, R58, 0x10, R59.reuse ;  /* 0x000000103a3a7819 */ /* 0x100fe2000000123b */
[----:B--2---:R-:W-:Y:S01]  /*36f0*/  IMAD.U32 R62, R38, 0x10000, RZ ;  /* 0x00010000263e7824 */ /* 0x004fe200078e00ff */
[----:B------:R-:W-:Y:S01]  /*3700*/  SHF.R.U32.HI R60, RZ, 0x10, R59 ;  /* 0x00000010ff3c7819 */ /* 0x000fe2000001163b */
[----:B------:R-:W-:Y:S01]  /*3710*/  IMAD.U32 R63, R36, 0x10000, RZ ;  /* 0x00010000243f7824 */ /* 0x000fe200078e00ff */
[--C-:B------:R-:W-:Y:S01]  /*3720*/  SHF.R.U64 R59, R64, 0x10, R65.reuse ;  /* 0x00000010403b7819 */ /* 0x100fe20000001241 */
[----:B------:R-:W-:Y:S01]  /*3730*/  IMAD.U32 R64, R39, 0x10000, RZ ;  /* 0x0001000027407824 */ /* 0x000fe200078e00ff */
[----:B------:R-:W-:Y:S02]  /*3740*/  SHF.R.U32.HI R65, RZ, 0x10, R65 ;  /* 0x00000010ff417819 */ /* 0x000fe40000011641 */
[----:B------:R-:W-:Y:S02]  /*3750*/  PRMT R127, R127, 0x5410, R59 ;  /* 0x000054107f7f7816 */ /* 0x000fe4000000003b */
[----:B------:R-:W-:-:S02]  /*3760*/  PRMT R58, R96, 0x5432, R58 ;  /* 0x00005432603a7816 */ /* 0x000fc4000000003a */
[----:B------:R-:W-:Y:S01]  /*3770*/  LOP3.LUT R61, R39, 0xffff0000, RZ, 0xc0, !PT ;  /* 0xffff0000273d7812 */ /* 0x000fe200078ec0ff */
[C---:B------:R-:W-:Y:S01]  /*3780*/  IMAD.U32 R39, R37.reuse, 0x10000, RZ ;  /* 0x0001000025277824 */ /* 0x040fe200078e00ff */
[----:B------:R-:W-:Y:S02]  /*3790*/  LOP3.LUT R37, R37, 0xffff0000, RZ, 0xc0, !PT ;  /* 0xffff000025257812 */ /* 0x000fe400078ec0ff */
        /* <DEDUP_REMOVED lines=11> */
[C---:B------:R-:W-:Y:S01]  /*3850*/  FFMA.FTZ R94, R39.reuse, R112, -R94 ;  /* 0x00000070275e7223 */ /* 0x040fe2000001085e */
[C---:B------:R-:W-:Y:S01]  /*3860*/  FMUL.FTZ R67, R38.reuse, R59 ;  /* 0x0000003b26437220 */ /* 0x040fe20000410000 */
[----:B------:R-:W-:Y:S01]  /*3870*/  FFMA.FTZ R37, R39, R66, R37 ;  /* 0x0000004227257223 */ /* 0x000fe20000010025 */
[-C--:B------:R-:W-:Y:S01]  /*3880*/  FMUL.FTZ R39, R38, R65.reuse ;  /* 0x0000004126277220 */ /* 0x080fe20000410000 */
[----:B------:R-:W-:Y:S01]  /*3890*/  LOP3.LUT R126, R126, 0xffff0000, RZ, 0xc0, !PT ;  /* 0xffff00007e7e7812 */ /* 0x000fe200078ec0ff */
[----:B------:R-:W-:Y:S01]  /*38a0*/  IMAD.U32 R58, R58, 0x10000, RZ ;  /* 0x000100003a3a7824 */ /* 0x000fe200078e00ff */
[----:B------:R-:W-:Y:S01]  /*38b0*/  LOP3.LUT R60, R60, 0xffff0000, RZ, 0xc0, !PT ;  /* 0xffff00003c3c7812 */ /* 0x000fe200078ec0ff */
[C---:B------:R-:W-:Y:S01]  /*38c0*/  FFMA.FTZ R67, R62.reuse, R65, -R67 ;  /* 0x000000413e437223 */ /* 0x040fe20000010843 */
[----:B------:R-:W-:Y:S01]  /*38d0*/  FFMA.FTZ R62, R62, R59, R39 ;  /* 0x0000003b3e3e7223 */ /* 0x000fe20000010027 */
[CC--:B------:R-:W-:Y:S01]  /*38e0*/  FMUL.FTZ R38, R36.reuse, R127.reuse ;  /* 0x0000007f24267220 */ /* 0x0c0fe20000410000 */
        /* <DEDUP_REMOVED lines=12> */
.L_x_10137:
[----:B------:R-:W-:Y:S05]  /*39b0*/  BSYNC B2 ;  /* 0x0000000000027941 */ /* 0x000fea0003800000 */
.L_x_10136:
[----:B------:R-:W-:Y:S02]  /*39c0*/  ULDC.64 UR4, c[0x0][0x208] ;  /* 0x0000820000047ab9 */ /* 0x000fe40000000a00 */
[----:B--2---:R2:W-:Y:S03]  /*39d0*/  STG.E.128 desc[UR4][R40.64+0x20], R36 ;  /* 0x0000202428007986 */ /* 0x0045e6000c101d04 */
.L_x_10135:
[----:B------:R-:W-:Y:S05]  /*39e0*/  BSYNC B1 ;  /* 0x0000000000017941 */ /* 0x000fea0003800000 */
.L_x_10134:
        /* <DEDUP_REMOVED lines=53> */
.L_x_10141:
[----:B------:R-:W-:Y:S05]  /*3d40*/  BSYNC B2 ;  /* 0x0000000000027941 */ /* 0x000fea0003800000 */
.L_x_10140:
[----:B------:R-:W-:Y:S02]  /*3d50*/  ULDC.64 UR4, c[0x0][0x208] ;  /* 0x0000820000047ab9 */ /* 0x000fe40000000a00 */
[----:B--2---:R3:W-:Y:S03]  /*3d60*/  STG.E.128 desc[UR4][R40.64+0x40], R36 ;  /* 0x0000402428007986 */ /* 0x0047e6000c101d04 */
.L_x_10139:
[----:B------:R-:W-:Y:S05]  /*3d70*/  BSYNC B1 ;  /* 0x0000000000017941 */ /* 0x000fea0003800000 */
.L_x_10138:
        /* <DEDUP_REMOVED lines=34> */
[----:B------:R-:W-:Y:S01]  /*3fa0*/  FFMA.FTZ R58, R51, R54, -R58 ;  /* 0x00000036333a7223 */ /* 0x000fe2000001083a */
        /* <DEDUP_REMOVED lines=18> */
.L_x_10145:
[----:B------:R-:W-:Y:S05]  /*40d0*/  BSYNC B2 ;  /* 0x0000000000027941 */ /* 0x000fea0003800000 */
.L_x_10144:
[----:B------:R-:W-:Y:S02]  /*40e0*/  ULDC.64 UR4, c[0x0][0x208] ;  /* 0x0000820000047ab9 */ /* 0x000fe40000000a00 */
[----:B--2---:R4:W-:Y:S03]  /*40f0*/  STG.E.128 desc[UR4][R40.64+0x60], R36 ;  /* 0x0000602428007986 */ /* 0x0049e6000c101d04 */
.L_x_10143:
[----:B------:R-:W-:Y:S05]  /*4100*/  BSYNC B1 ;  /* 0x0000000000017941 */ /* 0x000fea0003800000 */
.L_x_10142:
        /* <DEDUP_REMOVED lines=53> */
.L_x_10149:
[----:B------:R-:W-:Y:S05]  /*4460*/  BSYNC B2 ;  /* 0x0000000000027941 */ /* 0x000fea0003800000 */
.L_x_10148:
[----:B------:R-:W-:Y:S02]  /*4470*/  ULDC.64 UR4, c[0x0][0x208] ;  /* 0x0000820000047ab9 */ /* 0x000fe40000000a00 */
[----:B--2---:R1:W-:Y:S03]  /*4480*/  STG.E.128 desc[UR4][R40.64+0x80], R36 ;  /* 0x0000802428007986 */ /* 0x0043e6000c101d04 */
.L_x_10147:
[----:B------:R-:W-:Y:S05]  /*4490*/  BSYNC B1 ;  /* 0x0000000000017941 */ /* 0x000fea0003800000 */
.L_x_10146:
[----:B------:R-:W-:-:S13]  /*44a0*/  ISETP.NE.AND P4, PT, R15, RZ, PT ;  /* 0x000000ff0f00720c */ /* 0x000fda0003f85270 */
[----:B------:R-:W-:Y:S05]  /*44b0*/  @!P4 BRA `(.L_x_10129) ;  /* 0x0000002400a4c947 */ /* 0x000fea0003800000 */
[----:B-1234-:R1:W2:Y:S01]  /*44c0*/  LDS.128 R36, [R21+0x1b000] ;  /* 0x01b0000015247984 */ /* 0x01e2a20000000c00 */
[----:B------:R-:W-:Y:S01]  /*44d0*/  VIADD R46, R18, 0x28 ;  /* 0x00000028122e7836 */ /* 0x000fe20000000000 */
[----:B------:R-:W-:Y:S04]  /*44e0*/  BSSY B1, `(.L_x_10150) ;  /* 0x0000031000017945 */ /* 0x000fe80003800000 */
        /* <DEDUP_REMOVED lines=48> */
.L_x_10151:
[----:B------:R-:W-:Y:S05]  /*47f0*/  BSYNC B1 ;  /* 0x0000000000017941 */ /* 0x000fea0003800000 */
.L_x_10150:
[----:B------:R-:W-:Y:S02]  /*4800*/  ULDC.64 UR4, c[0x0][0x208] ;  /* 0x0000820000047ab9 */ /* 0x000fe40000000a00 */
[----:B--2---:R1:W-:Y:S01]  /*4810*/  STG.E.128 desc[UR4][R40.64+0xa0], R36 ;  /* 0x0000a02428007986 */ /* 0x0043e2000c101d04 */
[----:B------:R-:W-:Y:S05]  /*4820*/  BRA `(.L_x_10129) ;  /* 0x0000002000c87947 */ /* 0x000fea0003800000 */
.L_x_10123:
        /* <DEDUP_REMOVED lines=22> */
[----:B------:R-:W-:Y:S01]  /*4990*/  CS2R R56, SRZ ;  /* 0x0000000000387805 */ /* 0x000fe2000001ff00 */
[----:B------:R-:W-:-:S02]  /*49a0*/  ULDC.64 UR6, c[0x0][0x208] ;  /* 0x0000820000067ab9 */ /* 0x000fc40000000a00 */
        /* <DEDUP_REMOVED lines=25> */
.L_x_10153:
[----:B------:R-:W-:Y:S05]  /*4b40*/  BSYNC B1 ;  /* 0x0000000000017941 */ /* 0x000fea0003800000 */
.L_x_10152:
        /* <DEDUP_REMOVED lines=51> */
.L_x_10154:
[----:B------:R-:W2:Y:S01]  /*4e80*/  LDL R60, [R1+0x34] ;  /* 0x00003400013c7983 */ /* 0x000ea20000100800 */
[----:B------:R-:W-:Y:S01]  /*4e90*/  IMAD R20, R19, 0x8, R16 ;  /* 0x0000000813147824 */ /* 0x000fe200078e0210 */
[----:B------:R-:W-:Y:S01]  /*4ea0*/  BSSY B1, `(.L_x_10155) ;  /* 0x0000004000017945 */ /* 0x000fe20003800000 */
[----:B--2---:R-:W-:-:S04]  /*4eb0*/  SHF.L.U32 R92, R60, 0x1f, RZ ;  /* 0x0000001f3c5c7819 */ /* 0x004fc800000006ff */
[----:B------:R-:W0:Y:S02]  /*4ec0*/  SYNCS.PHASECHK.TRANS64.TRYWAIT P5, [R20+URZ+0x31c90], R92 ;  /* 0x031c905c140075a7 */ /* 0x000e2400080a017f */
[----:B0-----:R-:W-:Y:S05]  /*4ed0*/  @!P5 BRA `(.L_x_10156) ;  /* 0x000001e80010d947 */ /* 0x001fea0003800000 */
.L_x_10372:
[----:B------:R-:W-:Y:S05]  /*4ee0*/  BSYNC B1 ;  /* 0x0000000000017941 */ /* 0x000fea0003800000 */
.L_x_10155:
        /* <DEDUP_REMOVED lines=40> */
[--C-:B------:R-:W-:Y:S02]  /*5170*/  SHF.R.U64 R45, R46, 0x10, R47.reuse ;  /* 0x000000102e2d7819 */ /* 0x100fe4000000122f */
[----:B------:R-:W-:Y:S02]  /*5180*/  SHF.R.U32.HI R114, RZ, 0x10, R47 ;  /* 0x00000010ff727819 */ /* 0x000fe4000001162f */
[--C-:B------:R-:W-:Y:S02]  /*5190*/  SHF.R.U64 R46, R56, 0x10, R57.reuse ;  /* 0x00000010382e7819 */ /* 0x100fe40000001239 */
[----:B------:R-:W-:Y:S01]  /*51a0*/  SHF.R.U32.HI R56, RZ, 0x10, R57 ;  /* 0x00000010ff387819 */ /* 0x000fe20000011639 */
[----:B-1----:R-:W-:Y:S01]  /*51b0*/  IMAD.U32 R57, R61, 0x10000, RZ ;  /* 0x000100003d397824 */ /* 0x002fe200078e00ff */
[----:B------:R-:W-:-:S02]  /*51c0*/  SHF.R.U64 R47, R58, 0x10, R59 ;  /* 0x000000103a2f7819 */ /* 0x000fc4000000123b */
[C---:B------:R-:W-:Y:S02]  /*51d0*/  PRMT R45, R116.reuse, 0x5410, R45 ;  /* 0x00005410742d7816 */ /* 0x040fe4000000002d */
[----:B------:R-:W-:Y:S02]  /*51e0*/  PRMT R114, R116, 0x5432, R114 ;  /* 0x0000543274727816 */ /* 0x000fe40000000072 */
[----:B------:R-:W-:Y:S02]  /*51f0*/  SHF.R.U32.HI R59, RZ, 0x10, R59 ;  /* 0x00000010ff3b7819 */ /* 0x000fe4000001163b */
[----:B------:R-:W-:Y:S02]  /*5200*/  PRMT R116, R122, 0x5432, R56 ;  /* 0x000054327a747816 */ /* 0x000fe40000000038 */
[----:B------:R-:W-:Y:S02]  /*5210*/  PRMT R58, R125, 0x5410, R115 ;  /* 0x000054107d3a7816 */ /* 0x000fe40000000073 */
[----:B------:R-:W-:-:S02]  /*5220*/  PRMT R44, R118, 0x5432, R44 ;  /* 0x00005432762c7816 */ /* 0x000fc4000000002c */
[----:B------:R-:W-:Y:S01]  /*5230*/  PRMT R115, R118, 0x5410, R59 ;  /* 0x0000541076737816 */ /* 0x000fe2000000003b */
[----:B--2---:R-:W-:Y:S01]  /*5240*/  IMAD.U32 R59, R65, 0x10000, RZ ;  /* 0x00010000413b7824 */ /* 0x004fe200078e00ff */
[----:B------:R-:W-:Y:S01]  /*5250*/  PRMT R46, R120, 0x5432, R46 ;  /* 0x00005432782e7816 */ /* 0x000fe2000000002e */
[----:B------:R-:W-:Y:S01]  /*5260*/  IMAD.U32 R118, R116, 0x10000, RZ ;  /* 0x0001000074767824 */ /* 0x000fe200078e00ff */
[----:B------:R-:W-:Y:S01]  /*5270*/  PRMT R47, R120, 0x5410, R47 ;  /* 0x00005410782f7816 */ /* 0x000fe2000000002f */
[----:B------:R-:W-:Y:S01]  /*5280*/  IMAD.U32 R56, R58, 0x10000, RZ ;  /* 0x000100003a387824 */ /* 0x000fe200078e00ff */
[----:B------:R-:W-:Y:S01]  /*5290*/  LOP3.LUT R125, R116, 0xffff0000, RZ, 0xc0, !PT ;  /* 0xffff0000747d7812 */ /* 0x000fe200078ec0ff */
[----:B------:R-:W-:Y:S01]  /*52a0*/  FMUL.FTZ R120, R59, R118 ;  /* 0x000000763b787220 */ /* 0x000fe20000410000 */
[----:B------:R-:W-:Y:S01]  /*52b0*/  LOP3.LUT R116, R65, 0xffff0000, RZ, 0xc0, !PT ;  /* 0xffff000041747812 */ /* 0x000fe200078ec0ff */
[----:B------:R-:W-:Y:S01]  /*52c0*/  FMUL.FTZ R59, R59, R56 ;  /* 0x000000383b3b7220 */ /* 0x000fe20000410000 */
[----:B------:R-:W-:-:S02]  /*52d0*/  IMAD.U32 R65, R114, 0x10000, RZ ;  /* 0x0001000072417824 */ /* 0x000fc400078e00ff */
[C---:B------:R-:W-:Y:S01]  /*52e0*/  FFMA.FTZ R56, R57.reuse, R56, -R120 ;  /* 0x0000003839387223 */ /* 0x040fe20000010878 */
[----:B------:R-:W-:Y:S02]  /*52f0*/  IMAD.U32 R120, R64, 0x10000, RZ ;  /* 0x0001000040787824 */ /* 0x000fe400078e00ff */
[----:B------:R-:W-:Y:S01]  /*5300*/  FFMA.FTZ R57, R57, R118, R59 ;  /* 0x0000007639397223 */ /* 0x000fe2000001003b */
[----:B------:R-:W-:Y:S01]  /*5310*/  LOP3.LUT R59, R58, 0xffff0000, RZ, 0xc0, !PT ;  /* 0xffff00003a3b7812 */ /* 0x000fe200078ec0ff */
[----:B------:R-:W-:Y:S01]  /*5320*/  IMAD.U32 R118, R67, 0x10000, RZ ;  /* 0x0001000043767824 */ /* 0x000fe200078e00ff */
[----:B------:R-:W-:Y:S01]  /*5330*/  LOP3.LUT R58, R61, 0xffff0000, RZ, 0xc0, !PT ;  /* 0xffff00003d3a7812 */ /* 0x000fe200078ec0ff */
[----:B------:R-:W-:Y:S01]  /*5340*/  FMUL.FTZ R61, R116, R125 ;  /* 0x0000007d743d7220 */ /* 0x000fe20000410000 */
[----:B------:R-:W-:Y:S01]  /*5350*/  LOP3.LUT R64, R64, 0xffff0000, RZ, 0xc0, !PT ;  /* 0xffff000040407812 */ /* 0x000fe200078ec0ff */
[-C--:B------:R-:W-:Y:S02]  /*5360*/  FMUL.FTZ R116, R116, R59.reuse ;  /* 0x0000003b74747220 */ /* 0x080fe40000410000 */
[----:B------:R-:W-:-:S02]  /*5370*/  FFMA.FTZ R59, R58, R59, -R61 ;  /* 0x0000003b3a3b7223 */ /* 0x000fc4000001083d */
[----:B------:R-:W-:Y:S01]  /*5380*/  FFMA.FTZ R58, R58, R125, R116 ;  /* 0x0000007d3a3a7223 */ /* 0x000fe20000010074 */
[C---:B------:R-:W-:Y:S01]  /*5390*/  IMAD.U32 R125, R115.reuse, 0x10000, RZ ;  /* 0x00010000737d7824 */ /* 0x040fe200078e00ff */
[----:B------:R-:W-:Y:S01]  /*53a0*/  LOP3.LUT R115, R115, 0xffff0000, RZ, 0xc0, !PT ;  /* 0xffff000073737812 */ /* 0x000fe200078ec0ff */
[----:B------:R-:W-:Y:S01]  /*53b0*/  IMAD.U32 R116, R63, 0x10000, RZ ;  /* 0x000100003f747824 */ /* 0x000fe200078e00ff */
[----:B------:R-:W-:Y:S01]  /*53c0*/  F2FP.BF16.F32.PACK_AB R56, R59, R56 ;  /* 0x000000383b38723e */ /* 0x000fe200000010ff */
[C---:B------:R-:W-:Y:S01]  /*53d0*/  FMUL.FTZ R61, R118.reuse, R125 ;  /* 0x0000007d763d7220 */ /* 0x040fe20000410000 */
[----:B------:R-:W-:Y:S01]  /*53e0*/  FMUL.FTZ R118, R118, R65 ;  /* 0x0000004176767220 */ /* 0x000fe20000410000 */
[----:B------:R-:W-:Y:S02]  /*53f0*/  F2FP.BF16.F32.PACK_AB R57, R58, R57 ;  /* 0x000000393a39723e */ /* 0x000fe400000010ff */
[C---:B------:R-:W-:Y:S01]  /*5400*/  FFMA.FTZ R61, R116.reuse, R65, -R61 ;  /* 0x00000041743d7223 */ /* 0x040fe2000001083d */
[----:B------:R-:W-:Y:S01]  /*5410*/  FFMA.FTZ R65, R116, R125, R118 ;  /* 0x0000007d74417223 */ /* 0x000fe20000010076 */
[----:B------:R-:W-:-:S02]  /*5420*/  LOP3.LUT R116, R67, 0xffff0000, RZ, 0xc0, !PT ;  /* 0xffff000043747812 */ /* 0x000fc400078ec0ff */
[----:B------:R-:W-:Y:S02]  /*5430*/  LOP3.LUT R67, R114, 0xffff0000, RZ, 0xc0, !PT ;  /* 0xffff000072437812 */ /* 0x000fe400078ec0ff */
[----:B------:R-:W-:Y:S01]  /*5440*/  LOP3.LUT R118, R63, 0xffff0000, RZ, 0xc0, !PT ;  /* 0xffff00003f767812 */ /* 0x000fe200078ec0ff */
[C---:B------:R-:W-:Y:S02]  /*5450*/  FMUL.FTZ R63, R116.reuse, R115 ;  /* 0x00000073743f7220 */ /* 0x040fe40000410000 */
[-C--:B------:R-:W-:Y:S02]  /*5460*/  FMUL.FTZ R116, R116, R67.reuse ;  /* 0x0000004374747220 */ /* 0x080fe40000410000 */
[----:B------:R-:W-:Y:S01]  /*5470*/  FFMA.FTZ R114, R118, R67, -R63 ;  /* 0x0000004376727223 */ /* 0x000fe2000001083f */
[----:B------:R-:W-:Y:S02]  /*5480*/  IMAD.U32 R63, R46, 0x10000, RZ ;  /* 0x000100002e3f7824 */ /* 0x000fe400078e00ff */
[----:B------:R-:W-:Y:S01]  /*5490*/  FFMA.FTZ R116, R118, R115, R116 ;  /* 0x0000007376747223 */ /* 0x000fe20000010074 */
[----:B------:R-:W-:-:S02]  /*54a0*/  IMAD.U32 R67, R44, 0x10000, RZ ;  /* 0x000100002c437824 */ /* 0x000fc400078e00ff */
[----:B------:R-:W-:Y:S01]  /*54b0*/  FMUL.FTZ R115, R120, R63 ;  /* 0x0000003f78737220 */ /* 0x000fe20000410000 */
[----:B------:R-:W-:Y:S02]  /*54c0*/  IMAD.U32 R118, R60, 0x10000, RZ ;  /* 0x000100003c767824 */ /* 0x000fe400078e00ff */
[-C--:B------:R-:W-:Y:S01]  /*54d0*/  FMUL.FTZ R120, R120, R67.reuse ;  /* 0x0000004378787220 */ /* 0x080fe20000410000 */
[----:B------:R-:W-:Y:S01]  /*54e0*/  LOP3.LUT R60, R60, 0xffff0000, RZ, 0xc0, !PT ;  /* 0xffff00003c3c7812 */ /* 0x000fe200078ec0ff */
[C---:B------:R-:W-:Y:S02]  /*54f0*/  FFMA.FTZ R115, R118.reuse, R67, -R115 ;  /* 0x0000004376737223 */ /* 0x040fe40000010873 */
[----:B------:R-:W-:Y:S01]  /*5500*/  FFMA.FTZ R120, R118, R63, R120 ;  /* 0x0000003f76787223 */ /* 0x000fe20000010078 */
[----:B------:R-:W-:Y:S01]  /*5510*/  LOP3.LUT R63, R46, 0xffff0000, RZ, 0xc0, !PT ;  /* 0xffff00002e3f7812 */ /* 0x000fe200078ec0ff */
[----:B------:R-:W-:Y:S01]  /*5520*/  IMAD.U32 R46, R62, 0x10000, RZ ;  /* 0x000100003e2e7824 */ /* 0x000fe200078e00ff */
[----:B------:R-:W-:-:S02]  /*5530*/  LOP3.LUT R67, R44, 0xffff0000, RZ, 0xc0, !PT ;  /* 0xffff00002c437812 */ /* 0x000fc400078ec0ff */
[----:B------:R-:W-:Y:S01]  /*5540*/  LOP3.LUT R62, R62, 0xffff0000, RZ, 0xc0, !PT ;  /* 0xffff00003e3e7812 */ /* 0x000fe200078ec0ff */
[----:B------:R-:W-:Y:S01]  /*5550*/  FMUL.FTZ R125, R64, R63 ;  /* 0x0000003f407d7220 */ /* 0x000fe20000410000 */
[----:B------:R-:W-:Y:S01]  /*5560*/  F2FP.BF16.F32.PACK_AB R114, R114, R61 ;  /* 0x0000003d7272723e */ /* 0x000fe200000010ff */
[-C--:B------:R-:W-:Y:S01]  /*5570*/  FMUL.FTZ R64, R64, R67.reuse ;  /* 0x0000004340407220 */ /* 0x080fe20000410000 */
[----:B------:R-:W-:Y:S02]  /*5580*/  IMAD.MOV.U32 R61, RZ, RZ, R56 ;  /* 0x000000ffff3d7224 */ /* 0x000fe400078e0038 */
[C---:B------:R-:W-:Y:S01]  /*5590*/  FFMA.FTZ R44, R60.reuse, R67, -R125 ;  /* 0x000000433c2c7223 */ /* 0x040fe2000001087d */
[----:B------:R-:W-:Y:S02]  /*55a0*/  IMAD.U32 R67, R47, 0x10000, RZ ;  /* 0x000100002f437824 */ /* 0x000fe400078e00ff */
[----:B------:R-:W-:Y:S01]  /*55b0*/  FFMA.FTZ R63, R60, R63, R64 ;  /* 0x0000003f3c3f7223 */ /* 0x000fe20000010040 */
[C---:B------:R-:W-:Y:S01]  /*55c0*/  IMAD.U32 R60, R66.reuse, 0x10000, RZ ;  /* 0x00010000423c7824 */ /* 0x040fe200078e00ff */
[----:B------:R-:W-:Y:S01]  /*55d0*/  LOP3.LUT R66, R66, 0xffff0000, RZ, 0xc0, !PT ;  /* 0xffff000042427812 */ /* 0x000fe200078ec0ff */
[----:B------:R-:W-:Y:S01]  /*55e0*/  IMAD.U32 R125, R45, 0x10000, RZ ;  /* 0x000100002d7d7824 */ /* 0x000fe200078e00ff */
[----:B------:R-:W-:Y:S01]  /*55f0*/  LOP3.LUT R47, R47, 0xffff0000, RZ, 0xc0, !PT ;  /* 0xffff00002f2f7812 */ /* 0x000fe200078ec0ff */
[C---:B------:R-:W-:Y:S01]  /*5600*/  FMUL.FTZ R127, R60.reuse, R67 ;  /* 0x000000433c7f7220 */ /* 0x040fe20000410000 */
[----:B------:R-:W-:Y:S01]  /*5610*/  LOP3.LUT R45, R45, 0xffff0000, RZ, 0xc0, !PT ;  /* 0xffff00002d2d7812 */ /* 0x000fe200078ec0ff */
[----:B------:R-:W-:Y:S01]  /*5620*/  FMUL.FTZ R60, R60, R125 ;  /* 0x0000007d3c3c7220 */ /* 0x000fe20000410000 */
[----:B------:R-:W-:Y:S01]  /*5630*/  F2FP.BF16.F32.PACK_AB R115, R44, R115 ;  /* 0x000000732c73723e */ /* 0x000fe200000010ff */
[C---:B------:R-:W-:Y:S01]  /*5640*/  FFMA.FTZ R127, R46.reuse, R125, -R127 ;  /* 0x0000007d2e7f7223 */ /* 0x040fe2000001087f */
[----:B------:R-:W-:Y:S01]  /*5650*/  F2FP.BF16.F32.PACK_AB R64, R63, R120 ;  /* 0x000000783f40723e */ /* 0x000fe200000010ff */
[----:B------:R-:W-:Y:S01]  /*5660*/  FFMA.FTZ R60, R46, R67, R60 ;  /* 0x000000432e3c7223 */ /* 0x000fe2000001003c */
[C---:B------:R-:W-:Y:S01]  /*5670*/  FMUL.FTZ R67, R66.reuse, R47 ;  /* 0x0000002f42437220 */ /* 0x040fe20000410000 */
[----:B------:R-:W-:Y:S01]  /*5680*/  FMUL.FTZ R66, R66, R45 ;  /* 0x0000002d42427220 */ /* 0x000fe20000410000 */
[----:B------:R-:W-:-:S02]  /*5690*/  IMAD.MOV.U32 R63, RZ, RZ, R114 ;  /* 0x000000ffff3f7224 */ /* 0x000fc400078e0072 */
[C---:B------:R-:W-:Y:S01]  /*56a0*/  FFMA.FTZ R46, R62.reuse, R45, -R67 ;  /* 0x0000002d3e2e7223 */ /* 0x040fe20000010843 */
[----:B------:R-:W-:Y:S01]  /*56b0*/  FFMA.FTZ R47, R62, R47, R66 ;  /* 0x0000002f3e2f7223 */ /* 0x000fe20000010042 */
[----:B------:R-:W-:Y:S01]  /*56c0*/  F2FP.BF16.F32.PACK_AB R67, R116, R65 ;  /* 0x000000417443723e */ /* 0x000fe200000010ff */
[----:B------:R-:W-:Y:S02]  /*56d0*/  IMAD.MOV.U32 R65, RZ, RZ, R57 ;  /* 0x000000ffff417224 */ /* 0x000fe400078e0039 */
[----:B------:R-:W-:Y:S02]  /*56e0*/  F2FP.BF16.F32.PACK_AB R62, R46, R127 ;  /* 0x0000007f2e3e723e */ /* 0x000fe400000010ff */
[----:B------:R-:W-:Y:S01]  /*56f0*/  F2FP.BF16.F32.PACK_AB R66, R47, R60 ;  /* 0x0000003c2f42723e */ /* 0x000fe200000010ff */
[----:B------:R-:W-:-:S07]  /*5700*/  IMAD.MOV.U32 R60, RZ, RZ, R115 ;  /* 0x000000ffff3c7224 */ /* 0x000fce00078e0073 */
.L_x_10160:
[----:B------:R-:W-:Y:S05]  /*5710*/  BSYNC B2 ;  /* 0x0000000000027941 */ /* 0x000fea0003800000 */
.L_x_10159:
[----:B------:R-:W-:Y:S01]  /*5720*/  IADD3 R45, P4, P5, R28, R96, R7 ;  /* 0x000000601c2d7210 */ /* 0x000fe20007d9e007 */
[----:B------:R-:W-:-:S03]  /*5730*/  ULDC.64 UR4, c[0x0][0x208] ;  /* 0x0000820000047ab9 */ /* 0x000fc60000000a00 */
[----:B------:R-:W-:Y:S02]  /*5740*/  IADD3.X R46, R0, R111, R93, P4, P5 ;  /* 0x0000006f002e7210 */ /* 0x000fe400027ea45d */
        /* <DEDUP_REMOVED lines=10> */
.L_x_10158:
[----:B------:R-:W-:Y:S05]  /*57f0*/  BSYNC B1 ;  /* 0x0000000000017941 */ /* 0x000fea0003800000 */
.L_x_10157:
[----:B------:R-:W-:Y:S01]  /*5800*/  ISETP.NE.AND P4, PT, R11, RZ, PT ;  /* 0x000000ff0b00720c */ /* 0x000fe20003f85270 */
[----:B------:R-:W-:-:S12]  /*5810*/  BSSY B1, `(.L_x_10161) ;  /* 0x0000086000017945 */ /* 0x000fd80003800000 */
[----:B------:R-:W-:Y:S05]  /*5820*/  @!P4 BRA `(.L_x_10162) ;  /* 0x000000080010c947 */ /* 0x000fea0003800000 */
[----:B------:R-:W2:Y:S04]  /*5830*/  LDL R56, [R1+0x38] ;  /* 0x0000380001387983 */ /* 0x000ea80000100800 */
[----:B-1----:R-:W3:Y:S04]  /*5840*/  LDL R46, [R1+0x3c] ;  /* 0x00003c00012e7983 */ /* 0x002ee80000100800 */
[----:B------:R-:W4:Y:S01]  /*5850*/  LDL R47, [R1+0x40] ;  /* 0x00004000012f7983 */ /* 0x000f220000100800 */
[----:B------:R-:W-:-:S04]  /*5860*/  SEL R44, R107, R112, !P1 ;  /* 0x000000706b2c7207 */ /* 0x000fc80004800000 */
[----:B------:R-:W-:-:S04]  /*5870*/  SHF.R.S32.HI R45, RZ, 0x1f, R44 ;  /* 0x0000001fff2d7819 */ /* 0x000fc8000001142c */
[----:B------:R-:W-:-:S04]  /*5880*/  LEA.HI R45, R45, R44, RZ, 0x4 ;  /* 0x0000002c2d2d7211 */ /* 0x000fc800078f20ff */
[----:B------:R-:W-:-:S04]  /*5890*/  SHF.R.S32.HI R45, RZ, 0x4, R45 ;  /* 0x00000004ff2d7819 */ /* 0x000fc8000001142d */
[----:B------:R-:W-:-:S04]  /*58a0*/  LEA.HI.SX32 R45, R4, R45, 0x1d ;  /* 0x0000002d042d7211 */ /* 0x000fc800078feaff */
[----:B------:R-:W-:Y:S01]  /*58b0*/  SHF.R.S32.HI R44, RZ, 0x1f, R45 ;  /* 0x0000001fff2c7819 */ /* 0x000fe2000001142d */
[----:B------:R-:W-:-:S03]  /*58c0*/  IMAD.SHL.U32 R63, R45, 0x8, RZ ;  /* 0x000000082d3f7824 */ /* 0x000fc600078e00ff */
[----:B------:R-:W-:-:S04]  /*58d0*/  LEA.HI R44, R44, R45, RZ, 0x2 ;  /* 0x0000002d2c2c7211 */ /* 0x000fc800078f10ff */
[----:B------:R-:W-:Y:S01]  /*58e0*/  SHF.R.S32.HI R45, RZ, 0x2, R44 ;  /* 0x00000002ff2d7819 */ /* 0x000fe2000001142c */
[----:B------:R-:W-:Y:S01]  /*58f0*/  VIADD R62, R23, 0x10 ;  /* 0x00000010173e7836 */ /* 0x000fe20000000000 */
[----:B------:R-:W-:-:S04]  /*5900*/  IADD3 R60, P4, P5, R28, R96, R8 ;  /* 0x000000601c3c7210 */ /* 0x000fc80007d9e008 */
[----:B------:R-:W-:Y:S02]  /*5910*/  IADD3.X R61, R0, R111, R90, P4, P5 ;  /* 0x0000006f003d7210 */ /* 0x000fe400027ea45a */
        /* <DEDUP_REMOVED lines=15> */
[--C-:B------:R-:W-:Y:S01]  /*5a10*/  SHF.R.U32.HI R64, RZ, 0x10, R41.reuse ;  /* 0x00000010ff407819 */ /* 0x100fe20000011629 */
[----:B-1----:R-:W-:Y:S01]  /*5a20*/  IMAD.U32 R66, R45, 0x10000, RZ ;  /* 0x000100002d427824 */ /* 0x002fe200078e00ff */
[----:B------:R-:W-:Y:S02]  /*5a30*/  PRMT R62, R119, 0x5432, R62 ;  /* 0x00005432773e7816 */ /* 0x000fe4000000003e */
[----:B------:R-:W-:Y:S02]  /*5a40*/  PRMT R64, R121, 0x5432, R64 ;  /* 0x0000543279407816 */ /* 0x000fe40000000040 */
[----:B------:R-:W-:Y:S01]  /*5a50*/  LOP3.LUT R57, R57, 0xffff0000, RZ, 0xc0, !PT ;  /* 0xffff000039397812 */ /* 0x000fe200078ec0ff */
[----:B------:R-:W-:Y:S01]  /*5a60*/  IMAD.U32 R67, R62, 0x10000, RZ ;  /* 0x000100003e437824 */ /* 0x000fe200078e00ff */
[----:B------:R-:W-:Y:S01]  /*5a70*/  LOP3.LUT R45, R45, 0xffff0000, RZ, 0xc0, !PT ;  /* 0xffff00002d2d7812 */ /* 0x000fe200078ec0ff */
[----:B------:R-:W-:Y:S01]  /*5a80*/  IMAD.U32 R65, R64, 0x10000, RZ ;  /* 0x0001000040417824 */ /* 0x000fe200078e00ff */
[----:B------:R-:W-:Y:S01]  /*5a90*/  SHF.R.U64 R41, R40, 0x10, R41 ;  /* 0x0000001028297819 */ /* 0x000fe20000001229 */
[C---:B------:R-:W-:Y:S01]  /*5aa0*/  FMUL.FTZ R113, R114.reuse, R67 ;  /* 0x0000004372717220 */ /* 0x040fe20000410000 */
[----:B------:R-:W-:Y:S01]  /*5ab0*/  LOP3.LUT R40, R47, 0xffff0000, RZ, 0xc0, !PT ;  /* 0xffff00002f287812 */ /* 0x000fe200078ec0ff */
[-C--:B------:R-:W-:Y:S01]  /*5ac0*/  FMUL.FTZ R114, R114, R65.reuse ;  /* 0x0000004172727220 */ /* 0x080fe20000410000 */
[----:B------:R-:W-:Y:S01]  /*5ad0*/  SHF.R.U64 R53, R52, 0x10, R53 ;  /* 0x0000001034357819 */ /* 0x000fe20000001235 */
[----:B------:R-:W-:Y:S01]  /*5ae0*/  FFMA.FTZ R65, R66, R65, -R113 ;  /* 0x0000004142417223 */ /* 0x000fe20000010871 */
[----:B------:R-:W-:-:S02]  /*5af0*/  IMAD.U32 R113, R59, 0x10000, RZ ;  /* 0x000100003b717824 */ /* 0x000fc400078e00ff */
[----:B------:R-:W-:Y:S01]  /*5b00*/  FFMA.FTZ R66, R66, R67, R114 ;  /* 0x0000004342427223 */ /* 0x000fe20000010072 */
[----:B------:R-:W-:Y:S01]  /*5b10*/  LOP3.LUT R114, R64, 0xffff0000, RZ, 0xc0, !PT ;  /* 0xffff000040727812 */ /* 0x000fe200078ec0ff */
[----:B------:R-:W-:Y:S01]  /*5b20*/  IMAD.U32 R67, R47, 0x10000, RZ ;  /* 0x000100002f437824 */ /* 0x000fe200078e00ff */
[----:B------:R-:W-:Y:S02]  /*5b30*/  LOP3.LUT R64, R62, 0xffff0000, RZ, 0xc0, !PT ;  /* 0xffff00003e407812 */ /* 0x000fe400078ec0ff */
[----:B------:R-:W-:Y:S02]  /*5b40*/  PRMT R41, R132, 0x5410, R41 ;  /* 0x0000541084297816 */ /* 0x000fe40000000029 */
[----:B------:R-:W-:Y:S01]  /*5b50*/  SHF.R.U64 R42, R42, 0x10, R43 ;  /* 0x000000102a2a7819 */ /* 0x000fe2000000122b */
[C---:B------:R-:W-:Y:S01]  /*5b60*/  FMUL.FTZ R62, R57.reuse, R64 ;  /* 0x00000040393e7220 */ /* 0x040fe20000410000 */
[-C--:B------:R-:W-:Y:S02]  /*5b70*/  FMUL.FTZ R57, R57, R114.reuse ;  /* 0x0000007239397220 */ /* 0x080fe40000410000 */
[----:B------:R-:W-:Y:S01]  /*5b80*/  PRMT R129, R129, 0x5410, R42 ;  /* 0x0000541081817816 */ /* 0x000fe2000000002a */
[C---:B------:R-:W-:Y:S01]  /*5b90*/  FFMA.FTZ R62, R45.reuse, R114, -R62 ;  /* 0x000000722d3e7223 */ /* 0x040fe2000001083e */
[----:B------:R-:W-:Y:S01]  /*5ba0*/  FFMA.FTZ R45, R45, R64, R57 ;  /* 0x000000402d2d7223 */ /* 0x000fe20000010039 */
[----:B------:R-:W-:-:S02]  /*5bb0*/  SHF.R.U32.HI R57, RZ, 0x10, R55 ;  /* 0x00000010ff397819 */ /* 0x000fc40000011637 */
[----:B------:R-:W-:Y:S01]  /*5bc0*/  SHF.R.U32.HI R64, RZ, 0x10, R43 ;  /* 0x00000010ff407819 */ /* 0x000fe2000001162b */
[----:B------:R-:W-:Y:S01]  /*5bd0*/  IMAD.U32 R43, R46, 0x10000, RZ ;  /* 0x000100002e2b7824 */ /* 0x000fe200078e00ff */
[----:B------:R-:W-:Y:S02]  /*5be0*/  PRMT R57, R133, 0x5410, R57 ;  /* 0x0000541085397816 */ /* 0x000fe40000000039 */
[----:B------:R-:W-:Y:S02]  /*5bf0*/  PRMT R64, R117, 0x5432, R64 ;  /* 0x0000543275407816 */ /* 0x000fe40000000040 */
[----:B------:R-:W-:Y:S01]  /*5c00*/  SHF.R.U64 R55, R54, 0x10, R55 ;  /* 0x0000001036377819 */ /* 0x000fe20000001237 */
[C---:B------:R-:W-:Y:S01]  /*5c10*/  IMAD.U32 R114, R57.reuse, 0x10000, RZ ;  /* 0x0001000039727824 */ /* 0x040fe200078e00ff */
[----:B------:R-:W-:Y:S01]  /*5c20*/  LOP3.LUT R57, R57, 0xffff0000, RZ, 0xc0, !PT ;  /* 0xffff000039397812 */ /* 0x000fe200078ec0ff */
[----:B------:R-:W-:Y:S01]  /*5c30*/  IMAD.U32 R116, R64, 0x10000, RZ ;  /* 0x0001000040747824 */ /* 0x000fe200078e00ff */
[----:B------:R-:W-:Y:S01]  /*5c40*/  PRMT R130, R130, 0x5410, R55 ;  /* 0x0000541082827816 */ /* 0x000fe20000000037 */
[----:B------:R-:W-:Y:S01]  /*5c50*/  FMUL.FTZ R118, R113, R114 ;  /* 0x0000007271767220 */ /* 0x000fe20000410000 */
[----:B------:R-:W-:-:S02]  /*5c60*/  IMAD.U32 R54, R129, 0x10000, RZ ;  /* 0x0001000081367824 */ /* 0x000fc400078e00ff */
[-C--:B------:R-:W-:Y:S01]  /*5c70*/  FMUL.FTZ R113, R113, R116.reuse ;  /* 0x0000007471717220 */ /* 0x080fe20000410000 */
[----:B------:R-:W-:Y:S01]  /*5c80*/  LOP3.LUT R129, R129, 0xffff0000, RZ, 0xc0, !PT ;  /* 0xffff000081817812 */ /* 0x000fe200078ec0ff */
[C---:B------:R-:W-:Y:S01]  /*5c90*/  FFMA.FTZ R115, R67.reuse, R116, -R118 ;  /* 0x0000007443737223 */ /* 0x040fe20000010876 */
[----:B------:R-:W-:Y:S02]  /*5ca0*/  IMAD.U32 R42, R130, 0x10000, RZ ;  /* 0x00010000822a7824 */ /* 0x000fe400078e00ff */
[----:B------:R-:W-:Y:S01]  /*5cb0*/  FFMA.FTZ R113, R67, R114, R113 ;  /* 0x0000007243717223 */ /* 0x000fe20000010071 */
[----:B------:R-:W-:Y:S01]  /*5cc0*/  LOP3.LUT R67, R64, 0xffff0000, RZ, 0xc0, !PT ;  /* 0xffff000040437812 */ /* 0x000fe200078ec0ff */
[----:B------:R-:W-:Y:S01]  /*5cd0*/  IMAD.U32 R114, R41, 0x10000, RZ ;  /* 0x0001000029727824 */ /* 0x000fe200078e00ff */
[----:B------:R-:W-:Y:S02]  /*5ce0*/  LOP3.LUT R64, R59, 0xffff0000, RZ, 0xc0, !PT ;  /* 0xffff00003b407812 */ /* 0x000fe400078ec0ff */
[----:B------:R-:W-:-:S02]  /*5cf0*/  LOP3.LUT R41, R41, 0xffff0000, RZ, 0xc0, !PT ;  /* 0xffff000029297812 */ /* 0x000fc400078ec0ff */
[----:B------:R-:W-:Y:S01]  /*5d00*/  LOP3.LUT R46, R46, 0xffff0000, RZ, 0xc0, !PT ;  /* 0xffff00002e2e7812 */ /* 0x000fe200078ec0ff */
[C---:B------:R-:W-:Y:S01]  /*5d10*/  FMUL.FTZ R47, R64.reuse, R57 ;  /* 0x00000039402f7220 */ /* 0x040fe20000410000 */
[----:B------:R-:W-:Y:S01]  /*5d20*/  FMUL.FTZ R64, R64, R67 ;  /* 0x0000004340407220 */ /* 0x000fe20000410000 */
[----:B------:R-:W-:Y:S02]  /*5d30*/  F2FP.BF16.F32.PACK_AB R62, R62, R65 ;  /* 0x000000413e3e723e */ /* 0x000fe400000010ff */
[C---:B------:R-:W-:Y:S01]  /*5d40*/  FFMA.FTZ R52, R40.reuse, R67, -R47 ;  /* 0x0000004328347223 */ /* 0x040fe2000001082f */
[----:B------:R-:W-:Y:S01]  /*5d50*/  PRMT R47, R131, 0x5410, R53 ;  /* 0x00005410832f7816 */ /* 0x000fe20000000035 */
[----:B------:R-:W-:Y:S01]  /*5d60*/  FFMA.FTZ R40, R40, R57, R64 ;  /* 0x0000003928287223 */ /* 0x000fe20000010040 */
[C---:B------:R-:W-:Y:S01]  /*5d70*/  IMAD.U32 R57, R56.reuse, 0x10000, RZ ;  /* 0x0001000038397824 */ /* 0x040fe200078e00ff */
[----:B------:R-:W-:Y:S01]  /*5d80*/  LOP3.LUT R56, R56, 0xffff0000, RZ, 0xc0, !PT ;  /* 0xffff000038387812 */ /* 0x000fe200078ec0ff */
[C---:B------:R-:W-:Y:S01]  /*5d90*/  IMAD.U32 R53, R44.reuse, 0x10000, RZ ;  /* 0x000100002c357824 */ /* 0x040fe200078e00ff */
[----:B------:R-:W-:Y:S01]  /*5da0*/  LOP3.LUT R44, R44, 0xffff0000, RZ, 0xc0, !PT ;  /* 0xffff00002c2c7812 */ /* 0x000fe200078ec0ff */
[----:B------:R-:W-:Y:S01]  /*5db0*/  IMAD.U32 R64, R47, 0x10000, RZ ;  /* 0x000100002f407824 */ /* 0x000fe200078e00ff */
[----:B------:R-:W-:-:S02]  /*5dc0*/  F2FP.BF16.F32.PACK_AB R52, R52, R115 ;  /* 0x000000733434723e */ /* 0x000fc400000010ff */
[----:B------:R-:W-:Y:S01]  /*5dd0*/  F2FP.BF16.F32.PACK_AB R66, R45, R66 ;  /* 0x000000422d42723e */ /* 0x000fe200000010ff */
[C---:B------:R-:W-:Y:S01]  /*5de0*/  FMUL.FTZ R116, R57.reuse, R64 ;  /* 0x0000004039747220 */ /* 0x040fe20000410000 */
[-C--:B------:R-:W-:Y:S01]  /*5df0*/  FMUL.FTZ R57, R57, R114.reuse ;  /* 0x0000007239397220 */ /* 0x080fe20000410000 */
[----:B------:R-:W-:Y:S02]  /*5e00*/  IMAD.MOV.U32 R45, RZ, RZ, R62 ;  /* 0x000000ffff2d7224 */ /* 0x000fe400078e003e */
[C---:B------:R-:W-:Y:S01]  /*5e10*/  FFMA.FTZ R116, R53.reuse, R114, -R116 ;  /* 0x0000007235747223 */ /* 0x040fe20000010874 */
[----:B------:R-:W-:Y:S01]  /*5e20*/  FFMA.FTZ R57, R53, R64, R57 ;  /* 0x0000004035397223 */ /* 0x000fe20000010039 */
[----:B------:R-:W-:Y:S01]  /*5e30*/  LOP3.LUT R53, R47, 0xffff0000, RZ, 0xc0, !PT ;  /* 0xffff00002f357812 */ /* 0x000fe200078ec0ff */
[C---:B------:R-:W-:Y:S01]  /*5e40*/  IMAD.U32 R47, R58.reuse, 0x10000, RZ ;  /* 0x000100003a2f7824 */ /* 0x040fe200078e00ff */
[----:B------:R-:W-:-:S03]  /*5e50*/  LOP3.LUT R58, R58, 0xffff0000, RZ, 0xc0, !PT ;  /* 0xffff00003a3a7812 */ /* 0x000fc600078ec0ff */
[C---:B------:R-:W-:Y:S01]  /*5e60*/  FMUL.FTZ R59, R56.reuse, R53 ;  /* 0x00000035383b7220 */ /* 0x040fe20000410000 */
[-C--:B------:R-:W-:Y:S01]  /*5e70*/  FMUL.FTZ R56, R56, R41.reuse ;  /* 0x0000002938387220 */ /* 0x080fe20000410000 */
[C---:B------:R-:W-:Y:S02]  /*5e80*/  FMUL.FTZ R55, R47.reuse, R54 ;  /* 0x000000362f377220 */ /* 0x040fe40000410000 */
[C---:B------:R-:W-:Y:S01]  /*5e90*/  FFMA.FTZ R41, R44.reuse, R41, -R59 ;  /* 0x000000292c297223 */ /* 0x040fe2000001083b */
[----:B------:R-:W-:Y:S01]  /*5ea0*/  FFMA.FTZ R44, R44, R53, R56 ;  /* 0x000000352c2c7223 */ /* 0x000fe20000010038 */
[----:B------:R-:W-:Y:S01]  /*5eb0*/  LOP3.LUT R53, R130, 0xffff0000, RZ, 0xc0, !PT ;  /* 0xffff000082357812 */ /* 0x000fe200078ec0ff */
[-C--:B------:R-:W-:Y:S01]  /*5ec0*/  FMUL.FTZ R56, R47, R42.reuse ;  /* 0x0000002a2f387220 */ /* 0x080fe20000410000 */
[----:B------:R-:W-:Y:S01]  /*5ed0*/  FFMA.FTZ R42, R43, R42, R55 ;  /* 0x0000002a2b2a7223 */ /* 0x000fe20000010037 */
[----:B------:R-:W-:Y:S02]  /*5ee0*/  F2FP.BF16.F32.PACK_AB R41, R41, R116 ;  /* 0x000000742929723e */ /* 0x000fe400000010ff */
[C---:B------:R-:W-:Y:S01]  /*5ef0*/  FMUL.FTZ R59, R58.reuse, R53 ;  /* 0x000000353a3b7220 */ /* 0x040fe20000410000 */
[----:B------:R-:W-:Y:S01]  /*5f00*/  FMUL.FTZ R58, R58, R129 ;  /* 0x000000813a3a7220 */ /* 0x000fe20000410000 */
[----:B------:R-:W-:Y:S01]  /*5f10*/  FFMA.FTZ R47, R43, R54, -R56 ;  /* 0x000000362b2f7223 */ /* 0x000fe20000010838 */
[----:B------:R-:W-:Y:S01]  /*5f20*/  F2FP.BF16.F32.PACK_AB R56, R44, R57 ;  /* 0x000000392c38723e */ /* 0x000fe200000010ff */
[C---:B------:R-:W-:Y:S01]  /*5f30*/  FFMA.FTZ R54, R46.reuse, R129, -R59 ;  /* 0x000000812e367223 */ /* 0x040fe2000001083b */
[----:B------:R-:W-:Y:S01]  /*5f40*/  FFMA.FTZ R53, R46, R53, R58 ;  /* 0x000000352e357223 */ /* 0x000fe2000001003a */
[----:B------:R-:W-:Y:S01]  /*5f50*/  F2FP.BF16.F32.PACK_AB R59, R40, R113 ;  /* 0x00000071283b723e */ /* 0x000fe200000010ff */
[----:B------:R-:W-:-:S02]  /*5f60*/  IMAD.MOV.U32 R44, RZ, RZ, R41 ;  /* 0x000000ffff2c7224 */ /* 0x000fc400078e0029 */
[----:B------:R-:W-:Y:S01]  /*5f70*/  F2FP.BF16.F32.PACK_AB R46, R54, R47 ;  /* 0x0000002f362e723e */ /* 0x000fe200000010ff */
[----:B------:R-:W-:Y:S01]  /*5f80*/  IMAD.MOV.U32 R57, RZ, RZ, R66 ;  /* 0x000000ffff397224 */ /* 0x000fe200078e0042 */
[----:B------:R-:W-:Y:S01]  /*5f90*/  F2FP.BF16.F32.PACK_AB R58, R53, R42 ;  /* 0x0000002a353a723e */ /* 0x000fe200000010ff */
[----:B------:R-:W-:-:S07]  /*5fa0*/  IMAD.MOV.U32 R47, RZ, RZ, R52 ;  /* 0x000000ffff2f7224 */ /* 0x000fce00078e0034 */
.L_x_10164:
[----:B------:R-:W-:Y:S05]  /*5fb0*/  BSYNC B2 ;  /* 0x0000000000027941 */ /* 0x000fea0003800000 */
.L_x_10163:
[----:B------:R-:W-:Y:S01]  /*5fc0*/  ISETP.GE.AND P4, PT, R63, R110, PT ;  /* 0x0000006e3f00720c */ /* 0x000fe20003f86270 */
[----:B------:R-:W-:-:S12]  /*5fd0*/  ULDC.64 UR4, c[0x0][0x208] ;  /* 0x0000820000047ab9 */ /* 0x000fd80000000a00 */
        /* <DEDUP_REMOVED lines=9> */
.L_x_10162:
[----:B------:R-:W-:Y:S05]  /*6070*/  BSYNC B1 ;  /* 0x0000000000017941 */ /* 0x000fea0003800000 */
.L_x_10161:
[----:B------:R-:W-:-:S13]  /*6080*/  ISETP.NE.AND P4, PT, R12, RZ, PT ;  /* 0x000000ff0c00720c */ /* 0x000fda0003f85270 */
[----:B------:R-:W-:Y:S05]  /*6090*/  @!P4 BRA `(.L_x_10129) ;  /* 0x0000000800acc947 */ /* 0x000fea0003800000 */
[----:B-1-3--:R-:W2:Y:S04]  /*60a0*/  LDL R44, [R1+0x38] ;  /* 0x00003800012c7983 */ /* 0x00aea80000100800 */
[----:B------:R-:W3:Y:S04]  /*60b0*/  LDL R42, [R1+0x3c] ;  /* 0x00003c00012a7983 */ /* 0x000ee80000100800 */
[----:B------:R-:W4:Y:S01]  /*60c0*/  LDL R43, [R1+0x40] ;  /* 0x00004000012b7983 */ /* 0x000f220000100800 */
[----:B------:R-:W-:Y:S01]  /*60d0*/  VIADD R54, R23, 0x20 ;  /* 0x0000002017367836 */ /* 0x000fe20000000000 */
[----:B------:R-:W-:-:S04]  /*60e0*/  IADD3 R40, P4, P5, R28, R96, R9 ;  /* 0x000000601c287210 */ /* 0x000fc80007d9e009 */
[----:B------:R-:W-:Y:S02]  /*60f0*/  ISETP.GE.AND P6, PT, R54, R104, PT ;  /* 0x000000683600720c */ /* 0x000fe40003fc6270 */
[----:B------:R-:W-:Y:S02]  /*6100*/  IADD3.X R41, R0, R111, R89, P4, P5 ;  /* 0x0000006f00297210 */ /* 0x000fe400027ea459 */
[C---:B------:R-:W-:Y:S02]  /*6110*/  LEA R52, P4, R40.reuse, R94, 0x1 ;  /* 0x0000005e28347211 */ /* 0x040fe400078808ff */
[----:B------:R-:W-:Y:S02]  /*6120*/  SEL R112, R107, R112, !P6 ;  /* 0x000000706b707207 */ /* 0x000fe40007000000 */
[----:B------:R-:W-:Y:S02]  /*6130*/  LEA.HI.X R53, R40, R95, R41, 0x1, P4 ;  /* 0x0000005f28357211 */ /* 0x000fe400020f0c29 */
[----:B------:R-:W-:-:S04]  /*6140*/  SHF.R.S32.HI R41, RZ, 0x1f, R112 ;  /* 0x0000001fff297819 */ /* 0x000fc80000011470 */
[----:B------:R-:W-:-:S04]  /*6150*/  LEA.HI R41, R41, R112, RZ, 0x4 ;  /* 0x0000007029297211 */ /* 0x000fc800078f20ff */
[----:B------:R-:W-:-:S04]  /*6160*/  SHF.R.S32.HI R40, RZ, 0x4, R41 ;  /* 0x00000004ff287819 */ /* 0x000fc80000011429 */
[----:B------:R-:W-:-:S04]  /*6170*/  LEA.HI.SX32 R40, R5, R40, 0x1d ;  /* 0x0000002805287211 */ /* 0x000fc800078feaff */
[----:B------:R-:W-:Y:S01]  /*6180*/  SHF.R.S32.HI R41, RZ, 0x1f, R40 ;  /* 0x0000001fff297819 */ /* 0x000fe20000011428 */
[----:B------:R-:W-:-:S03]  /*6190*/  IMAD.SHL.U32 R55, R40, 0x8, RZ ;  /* 0x0000000828377824 */ /* 0x000fc600078e00ff */
[----:B------:R-:W-:-:S04]  /*61a0*/  LEA.HI R41, R41, R40, RZ, 0x2 ;  /* 0x0000002829297211 */ /* 0x000fc800078f10ff */
        /* <DEDUP_REMOVED lines=17> */
[----:B------:R-:W-:Y:S01]  /*62c0*/  IMAD.U32 R62, R47, 0x10000, RZ ;  /* 0x000100002f3e7824 */ /* 0x000fe200078e00ff */
[--C-:B------:R-:W-:Y:S01]  /*62d0*/  SHF.R.U32.HI R61, RZ, 0x10, R49.reuse ;  /* 0x00000010ff3d7819 */ /* 0x100fe20000011631 */
[----:B-1----:R-:W-:Y:S01]  /*62e0*/  IMAD.U32 R58, R43, 0x10000, RZ ;  /* 0x000100002b3a7824 */ /* 0x002fe200078e00ff */
[----:B------:R-:W-:Y:S01]  /*62f0*/  SHF.R.U64 R39, R48, 0x10, R49 ;  /* 0x0000001030277819 */ /* 0x000fe20000001231 */
[----:B------:R-:W-:Y:S01]  /*6300*/  IMAD.U32 R49, R41, 0x10000, RZ ;  /* 0x0001000029317824 */ /* 0x000fe200078e00ff */
[----:B------:R-:W-:Y:S01]  /*6310*/  SHF.R.U64 R36, R36, 0x10, R37 ;  /* 0x0000001024247819 */ /* 0x000fe20000001225 */
[----:B------:R-:W-:Y:S01]  /*6320*/  IMAD.U32 R57, R42, 0x10000, RZ ;  /* 0x000100002a397824 */ /* 0x000fe200078e00ff */
[----:B------:R-:W-:-:S02]  /*6330*/  SHF.R.U64 R48, R50, 0x10, R51 ;  /* 0x0000001032307819 */ /* 0x000fc40000001233 */
[----:B------:R-:W-:Y:S02]  /*6340*/  SHF.R.U32.HI R37, RZ, 0x10, R37 ;  /* 0x00000010ff257819 */ /* 0x000fe40000011625 */
[----:B------:R-:W-:Y:S02]  /*6350*/  SHF.R.U32.HI R51, RZ, 0x10, R51 ;  /* 0x00000010ff337819 */ /* 0x000fe40000011633 */
[----:B------:R-:W-:Y:S02]  /*6360*/  PRMT R128, R128, 0x5410, R61 ;  /* 0x0000541080807816 */ /* 0x000fe4000000003d */
[----:B------:R-:W-:Y:S02]  /*6370*/  PRMT R122, R122, 0x5410, R37 ;  /* 0x000054107a7a7816 */ /* 0x000fe40000000025 */
[----:B------:R-:W-:Y:S02]  /*6380*/  PRMT R124, R124, 0x5410, R51 ;  /* 0x000054107c7c7816 */ /* 0x000fe40000000033 */
[----:B------:R-:W-:Y:S01]  /*6390*/  LOP3.LUT R56, R45, 0xffff0000, RZ, 0xc0, !PT ;  /* 0xffff00002d387812 */ /* 0x000fe200078ec0ff */
[----:B------:R-:W-:Y:S01]  /*63a0*/  IMAD.U32 R45, R44, 0x10000, RZ ;  /* 0x000100002c2d7824 */ /* 0x000fe200078e00ff */
[----:B------:R-:W-:Y:S01]  /*63b0*/  LOP3.LUT R51, R128, 0xffff0000, RZ, 0xc0, !PT ;  /* 0xffff000080337812 */ /* 0x000fe200078ec0ff */
[----:B------:R-:W-:Y:S01]  /*63c0*/  IMAD.U32 R61, R124, 0x10000, RZ ;  /* 0x000100007c3d7824 */ /* 0x000fe200078e00ff */
[----:B------:R-:W-:-:S02]  /*63d0*/  PRMT R119, R119, 0x5410, R54 ;  /* 0x0000541077777816 */ /* 0x000fc40000000036 */
[----:B------:R-:W-:Y:S01]  /*63e0*/  PRMT R117, R117, 0x5410, R38 ;  /* 0x0000541075757816 */ /* 0x000fe20000000026 */
[----:B------:R-:W-:Y:S01]  /*63f0*/  IMAD.U32 R38, R128, 0x10000, RZ ;  /* 0x0001000080267824 */ /* 0x000fe200078e00ff */
[----:B------:R-:W-:Y:S01]  /*6400*/  LOP3.LUT R37, R122, 0xffff0000, RZ, 0xc0, !PT ;  /* 0xffff00007a257812 */ /* 0x000fe200078ec0ff */
[----:B------:R-:W-:Y:S01]  /*6410*/  FMUL.FTZ R63, R56, R51 ;  /* 0x00000033383f7220 */ /* 0x000fe20000410000 */
[----:B------:R-:W-:Y:S01]  /*6420*/  LOP3.LUT R50, R41, 0xffff0000, RZ, 0xc0, !PT ;  /* 0xffff000029327812 */ /* 0x000fe200078ec0ff */
[----:B------:R-:W-:Y:S01]  /*6430*/  IMAD.U32 R41, R40, 0x10000, RZ ;  /* 0x0001000028297824 */ /* 0x000fe200078e00ff */
[----:B------:R-:W-:Y:S01]  /*6440*/  PRMT R121, R121, 0x5410, R36 ;  /* 0x0000541079797816 */ /* 0x000fe20000000024 */
[----:B------:R-:W-:Y:S01]  /*6450*/  IMAD.U32 R36, R122, 0x10000, RZ ;  /* 0x000100007a247824 */ /* 0x000fe200078e00ff */
[----:B------:R-:W-:Y:S01]  /*6460*/  PRMT R126, R126, 0x5410, R39 ;  /* 0x000054107e7e7816 */ /* 0x000fe20000000027 */
[----:B------:R-:W-:Y:S01]  /*6470*/  IMAD.U32 R39, R119, 0x10000, RZ ;  /* 0x0001000077277824 */ /* 0x000fe200078e00ff */
[----:B------:R-:W-:Y:S01]  /*6480*/  PRMT R123, R123, 0x5410, R48 ;  /* 0x000054107b7b7816 */ /* 0x000fe20000000030 */
[----:B------:R-:W-:Y:S01]  /*6490*/  FMUL.FTZ R48, R60, R38 ;  /* 0x000000263c307220 */ /* 0x000fe20000410000 */
[-C--:B------:R-:W-:Y:S01]  /*64a0*/  FMUL.FTZ R65, R56, R37.reuse ;  /* 0x0000002538417220 */ /* 0x080fe20000410000 */
[-C--:B------:R-:W-:Y:S01]  /*64b0*/  FMUL.FTZ R60, R60, R36.reuse ;  /* 0x000000243c3c7220 */ /* 0x080fe20000410000 */
[----:B------:R-:W-:Y:S01]  /*64c0*/  FFMA.FTZ R37, R50, R37, -R63 ;  /* 0x0000002532257223 */ /* 0x000fe2000001083f */
[C---:B------:R-:W-:Y:S01]  /*64d0*/  FMUL.FTZ R63, R62.reuse, R61 ;  /* 0x0000003d3e3f7220 */ /* 0x040fe20000410000 */
[----:B------:R-:W-:Y:S01]  /*64e0*/  LOP3.LUT R47, R47, 0xffff0000, RZ, 0xc0, !PT ;  /* 0xffff00002f2f7812 */ /* 0x000fe200078ec0ff */
[-C--:B------:R-:W-:Y:S01]  /*64f0*/  FMUL.FTZ R62, R62, R39.reuse ;  /* 0x000000273e3e7220 */ /* 0x080fe20000410000 */
[----:B------:R-:W-:Y:S01]  /*6500*/  LOP3.LUT R124, R124, 0xffff0000, RZ, 0xc0, !PT ;  /* 0xffff00007c7c7812 */ /* 0x000fe200078ec0ff */
[----:B------:R-:W-:Y:S01]  /*6510*/  FFMA.FTZ R36, R49, R36, -R48 ;  /* 0x0000002431247223 */ /* 0x000fe20000010830 */
[----:B------:R-:W-:Y:S01]  /*6520*/  LOP3.LUT R54, R119, 0xffff0000, RZ, 0xc0, !PT ;  /* 0xffff000077367812 */ /* 0x000fe200078ec0ff */
[----:B------:R-:W-:Y:S01]  /*6530*/  FFMA.FTZ R49, R49, R38, R60 ;  /* 0x0000002631317223 */ /* 0x000fe2000001003c */
[C---:B------:R-:W-:Y:S01]  /*6540*/  FFMA.FTZ R38, R58.reuse, R39, -R63 ;  /* 0x000000273a267223 */ /* 0x040fe2000001083f */
[----:B------:R-:W-:Y:S01]  /*6550*/  FFMA.FTZ R58, R58, R61, R62 ;  /* 0x0000003d3a3a7223 */ /* 0x000fe2000001003e */
[----:B------:R-:W-:Y:S01]  /*6560*/  LOP3.LUT R43, R43, 0xffff0000, RZ, 0xc0, !PT ;  /* 0xffff00002b2b7812 */ /* 0x000fe200078ec0ff */
[C---:B------:R-:W-:Y:S01]  /*6570*/  FMUL.FTZ R60, R47.reuse, R124 ;  /* 0x0000007c2f3c7220 */ /* 0x040fe20000410000 */
[-C--:B------:R-:W-:Y:S01]  /*6580*/  FMUL.FTZ R62, R47, R54.reuse ;  /* 0x000000362f3e7220 */ /* 0x080fe20000410000 */
[----:B------:R-:W-:Y:S01]  /*6590*/  LOP3.LUT R44, R44, 0xffff0000, RZ, 0xc0, !PT ;  /* 0xffff00002c2c7812 */ /* 0x000fe200078ec0ff */
[C---:B------:R-:W-:Y:S01]  /*65a0*/  IMAD.U32 R48, R121.reuse, 0x10000, RZ ;  /* 0x0001000079307824 */ /* 0x040fe200078e00ff */
[C---:B------:R-:W-:Y:S01]  /*65b0*/  LOP3.LUT R47, R126.reuse, 0xffff0000, RZ, 0xc0, !PT ;  /* 0xffff00007e2f7812 */ /* 0x040fe200078ec0ff */
[----:B------:R-:W-:Y:S01]  /*65c0*/  IMAD.U32 R56, R126, 0x10000, RZ ;  /* 0x000100007e387824 */ /* 0x000fe200078e00ff */
[----:B------:R-:W-:Y:S01]  /*65d0*/  LOP3.LUT R121, R121, 0xffff0000, RZ, 0xc0, !PT ;  /* 0xffff000079797812 */ /* 0x000fe200078ec0ff */
[C---:B------:R-:W-:Y:S01]  /*65e0*/  FFMA.FTZ R39, R43.reuse, R54, -R60 ;  /* 0x000000362b277223 */ /* 0x040fe2000001083c */
[----:B------:R-:W-:Y:S01]  /*65f0*/  LOP3.LUT R40, R40, 0xffff0000, RZ, 0xc0, !PT ;  /* 0xffff000028287812 */ /* 0x000fe200078ec0ff */
[----:B------:R-:W-:Y:S01]  /*6600*/  FFMA.FTZ R61, R43, R124, R62 ;  /* 0x0000007c2b3d7223 */ /* 0x000fe2000001003e */
[----:B------:R-:W-:Y:S01]  /*6610*/  FMUL.FTZ R43, R44, R47 ;  /* 0x0000002f2c2b7220 */ /* 0x000fe20000410000 */
[----:B------:R-:W-:Y:S01]  /*6620*/  FFMA.FTZ R50, R50, R51, R65 ;  /* 0x0000003332327223 */ /* 0x000fe20000010041 */
[C---:B------:R-:W-:Y:S01]  /*6630*/  FMUL.FTZ R54, R45.reuse, R56 ;  /* 0x000000382d367220 */ /* 0x040fe20000410000 */
[-C--:B------:R-:W-:Y:S01]  /*6640*/  FMUL.FTZ R45, R45, R48.reuse ;  /* 0x000000302d2d7220 */ /* 0x080fe20000410000 */
[-C--:B------:R-:W-:Y:S01]  /*6650*/  FMUL.FTZ R51, R44, R121.reuse ;  /* 0x000000792c337220 */ /* 0x080fe20000410000 */
[----:B------:R-:W-:Y:S01]  /*6660*/  LOP3.LUT R59, R42, 0xffff0000, RZ, 0xc0, !PT ;  /* 0xffff00002a3b7812 */ /* 0x000fe200078ec0ff */
[----:B------:R-:W-:Y:S01]  /*6670*/  FFMA.FTZ R121, R40, R121, -R43 ;  /* 0x0000007928797223 */ /* 0x000fe2000001082b */
[C---:B------:R-:W-:Y:S01]  /*6680*/  IMAD.U32 R42, R46.reuse, 0x10000, RZ ;  /* 0x000100002e2a7824 */ /* 0x040fe200078e00ff */
[----:B------:R-:W-:Y:S01]  /*6690*/  LOP3.LUT R46, R46, 0xffff0000, RZ, 0xc0, !PT ;  /* 0xffff00002e2e7812 */ /* 0x000fe200078ec0ff */
[C---:B------:R-:W-:Y:S01]  /*66a0*/  IMAD.U32 R43, R123.reuse, 0x10000, RZ ;  /* 0x000100007b2b7824 */ /* 0x040fe200078e00ff */
[----:B------:R-:W-:Y:S01]  /*66b0*/  LOP3.LUT R123, R123, 0xffff0000, RZ, 0xc0, !PT ;  /* 0xffff00007b7b7812 */ /* 0x000fe200078ec0ff */
[C---:B------:R-:W-:Y:S01]  /*66c0*/  FFMA.FTZ R54, R41.reuse, R48, -R54 ;  /* 0x0000003029367223 */ /* 0x040fe20000010836 */
[----:B------:R-:W-:Y:S01]  /*66d0*/  FFMA.FTZ R45, R41, R56, R45 ;  /* 0x00000038292d7223 */ /* 0x000fe2000001002d */
[C---:B------:R-:W-:Y:S01]  /*66e0*/  IMAD.U32 R41, R117.reuse, 0x10000, RZ ;  /* 0x0001000075297824 */ /* 0x040fe200078e00ff */
[----:B------:R-:W-:Y:S01]  /*66f0*/  LOP3.LUT R117, R117, 0xffff0000, RZ, 0xc0, !PT ;  /* 0xffff000075757812 */ /* 0x000fe200078ec0ff */
[----:B------:R-:W-:Y:S01]  /*6700*/  FMUL.FTZ R44, R42, R43 ;  /* 0x0000002b2a2c7220 */ /* 0x000fe20000410000 */
[----:B------:R-:W-:Y:S01]  /*6710*/  FMUL.FTZ R48, R46, R123 ;  /* 0x0000007b2e307220 */ /* 0x000fe20000410000 */
[----:B------:R-:W-:Y:S01]  /*6720*/  FFMA.FTZ R40, R40, R47, R51 ;  /* 0x0000002f28287223 */ /* 0x000fe20000010033 */
        /* <DEDUP_REMOVED lines=18> */
.L_x_10166:
[----:B------:R-:W-:Y:S05]  /*6850*/  BSYNC B1 ;  /* 0x0000000000017941 */ /* 0x000fea0003800000 */
.L_x_10165:
[----:B------:R-:W-:Y:S01]  /*6860*/  ISETP.GE.AND P4, PT, R55, R110, PT ;  /* 0x0000006e3700720c */ /* 0x000fe20003f86270 */
[----:B------:R-:W-:Y:S02]  /*6870*/  ULDC.64 UR4, c[0x0][0x208] ;  /* 0x0000820000047ab9 */ /* 0x000fe40000000a00 */
[----:B-1----:R4:W-:Y:S10]  /*6880*/  STG.E.128 desc[UR4][R52.64], R40 ;  /* 0x0000002834007986 */ /* 0x0029f4000c101d04 */
[----:B------:R-:W-:Y:S05]  /*6890*/  @P4 BRA `(.L_x_10129) ;  /* 0x0000000000ac4947 */ /* 0x000fea0003800000 */
[--C-:B------:R-:W-:Y:S01]  /*68a0*/  SHF.R.S32.HI R36, RZ, 0x1f, R55.reuse ;  /* 0x0000001fff247819 */ /* 0x100fe20000011437 */
[----:B------:R-:W-:Y:S01]  /*68b0*/  ULDC.64 UR4, c[0x0][0x208] ;  /* 0x0000820000047ab9 */ /* 0x000fe20000000a00 */
[----:B------:R-:W-:-:S04]  /*68c0*/  IADD3 R55, P4, P5, R28, R96, R55 ;  /* 0x000000601c377210 */ /* 0x000fc80007d9e037 */
[----:B------:R-:W-:Y:S02]  /*68d0*/  IADD3.X R36, R0, R111, R36, P4, P5 ;  /* 0x0000006f00247210 */ /* 0x000fe400027ea424 */
[----:B------:R-:W-:-:S04]  /*68e0*/  LEA R94, P4, R55, R94, 0x1 ;  /* 0x0000005e375e7211 */ /* 0x000fc800078808ff */
[----:B------:R-:W-:-:S05]  /*68f0*/  LEA.HI.X R95, R55, R95, R36, 0x1, P4 ;  /* 0x0000005f375f7211 */ /* 0x000fca00020f0c24 */
[----:B--2---:R1:W-:Y:S01]  /*6900*/  STG.E.128 desc[UR4][R94.64], R44 ;  /* 0x0000002c5e007986 */ /* 0x0043e2000c101d04 */
[----:B------:R-:W-:Y:S05]  /*6910*/  BRA `(.L_x_10129) ;  /* 0x00000000008c7947 */ /* 0x000fea0003800000 */
.L_x_10122:
[----:B------:R-:W-:-:S04]  /*6920*/  ULOP3.LUT UR4, UR60, 0x1, URZ, 0xfc, !UPT ;  /* 0x000000013c047892 */ /* 0x000fc8000f8efc3f */
[----:B------:R-:W-:-:S06]  /*6930*/  UISETP.NE.AND UP0, UPT, UR4, 0x3, UPT ;  /* 0x000000030400788c */ /* 0x000fcc000bf05270 */
[----:B------:R-:W-:-:S13]  /*6940*/  PLOP3.LUT P3, PT, PT, PT, UP0, 0x80, 0x0 ;  /* 0x000000000000781c */ /* 0x000fda0003f6f008 */
[----:B------:R-:W-:Y:S05]  /*6950*/  @!P3 BRA `(.L_x_10167) ;  /* 0x000000000004b947 */ /* 0x000fea0003800000 */
[----:B------:R-:W-:Y:S01]  /*6960*/  BPT.TRAP 0x1 ;  /* 0x000000040000795c */ /* 0x000fe20000300000 */
.L_x_10167:
[----:B------:R-:W2:Y:S01]  /*6970*/  LDL R36, [R1+0x34] ;  /* 0x0000340001247983 */ /* 0x000ea20000100800 */
[----:B------:R-:W-:Y:S01]  /*6980*/  IMAD R20, R19, 0x8, R16 ;  /* 0x0000000813147824 */ /* 0x000fe200078e0210 */
[----:B------:R-:W-:Y:S01]  /*6990*/  BSSY B1, `(.L_x_10168) ;  /* 0x0000006000017945 */ /* 0x000fe20003800000 */
[----:B------:R-:W-:-:S05]  /*69a0*/  IMAD R91, R25, -0x90, R2 ;  /* 0xffffff70195b7824 */ /* 0x000fca00078e0202 */
[----:B------:R-:W-:Y:S02]  /*69b0*/  VIMNMX R91, R91, 0x90, PT ;  /* 0x000000905b5b7848 */ /* 0x000fe40003fe0100 */
[----:B--2---:R-:W-:-:S04]  /*69c0*/  SHF.L.U32 R92, R36, 0x1f, RZ ;  /* 0x0000001f245c7819 */ /* 0x004fc800000006ff */
[----:B------:R-:W0:Y:S02]  /*69d0*/  SYNCS.PHASECHK.TRANS64.TRYWAIT P4, [R20+URZ+0x31c90], R92 ;  /* 0x031c905c140075a7 */ /* 0x000e24000808017f */
[----:B0-----:R-:W-:Y:S05]  /*69e0*/  @!P4 BRA `(.L_x_10169) ;  /* 0x000001cc0060c947 */ /* 0x001fea0003800000 */
.L_x_10373:
[----:B------:R-:W-:Y:S05]  /*69f0*/  BSYNC B1 ;  /* 0x0000000000017941 */ /* 0x000fea0003800000 */
.L_x_10168:
[----:B------:R-:W-:-:S13]  /*6a00*/  ISETP.GE.AND P4, PT, R144, R91, PT ;  /* 0x0000005b9000720c */ /* 0x000fda0003f86270 */
[----:B------:R-:W-:Y:S05]  /*6a10*/  @P4 BRA `(.L_x_10129) ;  /* 0x00000000004c4947 */ /* 0x000fea0003800000 */
[----:B------:R-:W-:Y:S01]  /*6a20*/  ISETP.NE.AND P4, PT, R10, RZ, PT ;  /* 0x000000ff0a00720c */ /* 0x000fe20003f85270 */
[----:B------:R-:W-:-:S12]  /*6a30*/  ULDC.64 UR4, c[0x0][0x208] ;  /* 0x0000820000047ab9 */ /* 0x000fd80000000a00 */
        /* <DEDUP_REMOVED lines=17> */
.L_x_10129:
[----:B------:R-:W-:Y:S05]  /*6b50*/  BSYNC B0 ;  /* 0x0000000000007941 */ /* 0x000fea0003800000 */
.L_x_10121:
        /* <DEDUP_REMOVED lines=17> */
.L_x_10171:
[----:B------:R-:W-:Y:S05]  /*6c70*/  BSYNC B0 ;  /* 0x0000000000007941 */ /* 0x000fea0003800000 */
.L_x_10170:
[----:B------:R-:W2:Y:S01]  /*6c80*/  SYNCS.PHASECHK.TRANS64.TRYWAIT P3, [R20+URZ+0x31cb0], R92 ;  /* 0x031cb05c140075a7 */ /* 0x000ea2000806017f */
[----:B------:R-:W-:Y:S04]  /*6c90*/  BSSY B0, `(.L_x_10172) ;  /* 0x0000002000007945 */ /* 0x000fe80003800000 */
[----:B--2---:R-:W-:Y:S05]  /*6ca0*/  @!P3 BRA `(.L_x_10173) ;  /* 0x000001c800c4b947 */ /* 0x004fea0003800000 */
.L_x_10374:
[----:B------:R-:W-:Y:S05]  /*6cb0*/  BSYNC B0 ;  /* 0x0000000000007941 */ /* 0x000fea0003800000 */
.L_x_10172:
[----:B------:R-:W-:Y:S01]  /*6cc0*/  ISETP.GE.AND P3, PT, R144, R91, PT ;  /* 0x0000005b9000720c */ /* 0x000fe20003f66270 */
[----:B------:R-:W-:-:S12]  /*6cd0*/  BSSY B0, `(.L_x_10174) ;  /* 0x0000023000007945 */ /* 0x000fd80003800000 */
[----:B------:R-:W-:Y:S05]  /*6ce0*/  @P3 BRA `(.L_x_10175) ;  /* 0x0000000000843947 */ /* 0x000fea0003800000 */
[----:B------:R-:W-:Y:S01]  /*6cf0*/  IMAD.WIDE R38, R25, 0x90, R78 ;  /* 0x0000009019267825 */ /* 0x000fe200078e024e */
[----:B------:R-:W-:Y:S01]  /*6d00*/  ULDC.64 UR4, c[0x0][0x318] ;  /* 0x0000c60000047ab9 */ /* 0x000fe20000000a00 */
[----:B------:R-:W-:Y:S02]  /*6d10*/  ULDC.64 UR6, c[0x0][0x208] ;  /* 0x0000820000067ab9 */ /* 0x000fe40000000a00 */
[----:B------:R-:W-:Y:S02]  /*6d20*/  IMAD R39, R39, UR4, RZ ;  /* 0x0000000427277c24 */ /* 0x000fe4000f8e02ff */
[----:B-1----:R-:W-:Y:S02]  /*6d30*/  IMAD.MOV.U32 R36, RZ, RZ, R30 ;  /* 0x000000ffff247224 */ /* 0x002fe400078e001e */
[----:B------:R-:W-:Y:S02]  /*6d40*/  IMAD.MOV.U32 R37, RZ, RZ, R82 ;  /* 0x000000ffff257224 */ /* 0x000fe400078e0052 */
[----:B------:R-:W-:-:S02]  /*6d50*/  IMAD R39, R38, UR5, R39 ;  /* 0x0000000526277c24 */ /* 0x000fc4000f8e0227 */
        /* <DEDUP_REMOVED lines=26> */
.L_x_10175:
[----:B------:R-:W-:Y:S05]  /*6f00*/  BSYNC B0 ;  /* 0x0000000000007941 */ /* 0x000fea0003800000 */
.L_x_10174:
[----:B------:R-:W4:Y:S01]  /*6f10*/  LDL.LU R21, [R1+0x34] ;  /* 0x0000340001157983 */ /* 0x000f220000300800 */
[----:B0-2---:R-:W-:Y:S02]  /*6f20*/  @!P4 VIADD R20, R20, 0x31cc0 ;  /* 0x00031cc01414c836 */ /* 0x005fe40000000000 */
        /* <DEDUP_REMOVED lines=8> */
[----:B0-----:R2:W-:Y:S01]  /*6fb0*/  BAR.SYNC.DEFER_BLOCKING R109, 0x80 ;  /* 0x0002006d0000751d */ /* 0x0015e20000010000 */
[----:B------:R-:W-:-:S04]  /*6fc0*/  ISETP.NE.AND P3, PT, R19, 0x2, PT ;  /* 0x000000021300780c */ /* 0x000fc80003f65270 */
[----:B------:R-:W-:Y:S01]  /*6fd0*/  SEL R19, R19, RZ, P3 ;  /* 0x000000ff13137207 */ /* 0x000fe20001800000 */
[----:B------:R0:W-:Y:S02]  /*6fe0*/  @!P4 SYNCS.ARRIVE.TRANS64.RED.A1T0 RZ, [R20+URZ], RZ ;  /* 0x000000ff14ffc9a7 */ /* 0x0001e4000810043f */
[----:B0-----:R-:W-:-:S04]  /*6ff0*/  SEL R20, RZ, 0x1, P3 ;  /* 0x00000001ff147807 */ /* 0x001fc80001800000 */
[----:B----4-:R-:W-:-:S05]  /*7000*/  LOP3.LUT R21, R21, R20, RZ, 0x3c, !PT ;  /* 0x0000001415157212 */ /* 0x010fca00078e3cff */
[----:B------:R2:W-:Y:S01]  /*7010*/  STL [R1+0x34], R21 ;  /* 0x0000341501007387 */ /* 0x0005e20000100800 */
[----:B------:R-:W-:Y:S05]  /*7020*/  @P2 BRA `(.L_x_10176) ;  /* 0xffffffb800282947 */ /* 0x000fea000383ffff */
[----:B--2---:R-:W0:Y:S01]  /*7030*/  S2R R21, SR_TID.X ;  /* 0x0000000000157919 */ /* 0x004e220000002100 */
[----:B------:R-:W-:Y:S02]  /*7040*/  PLOP3.LUT P0, PT, PT, PT, PT, 0x8, 0x0 ;  /* 0x000000000000781c */ /* 0x000fe40003f0e170 */
[----:B0-----:R-:W-:-:S04]  /*7050*/  SHF.R.U32.HI R21, RZ, 0x7, R21 ;  /* 0x00000007ff157819 */ /* 0x001fc80000011615 */
[----:B------:R-:W-:-:S13]  /*7060*/  ISETP.NE.AND P5, PT, R21, 0x1, PT ;  /* 0x000000011500780c */ /* 0x000fda0003fa5270 */
[----:B------:R-:W-:Y:S06]  /*7070*/  @!P5 BAR.ARV 0x9, 0x100 ;  /* 0x024400000000db1d */ /* 0x000fec0000002000 */
.L_x_10116:
[----:B------:R-:W-:Y:S02]  /*7080*/  ISETP.GE.AND P2, PT, R108, 0x1, PT ;  /* 0x000000016c00780c */ /* 0x000fe40003f46270 */
[----:B------:R-:W-:Y:S02]  /*7090*/  CS2R R72, SRZ ;  /* 0x0000000000487805 */ /* 0x000fe4000001ff00 */
[----:B------:R-:W-:Y:S01]  /*70a0*/  PLOP3.LUT P1, PT, PT, PT, PT, 0x80, 0x0 ;  /* 0x000000000000781c */ /* 0x000fe20003f2f070 */
[----:B------:R-:W-:Y:S01]  /*70b0*/  IMAD.MOV.U32 R0, RZ, RZ, RZ ;  /* 0x000000ffff007224 */ /* 0x000fe200078e00ff */
[----:B---3--:R-:W-:Y:S02]  /*70c0*/  CS2R R38, SRZ ;  /* 0x0000000000267805 */ /* 0x008fe4000001ff00 */
        /* <DEDUP_REMOVED lines=10> */
[----:B-1----:R-:W-:Y:S02]  /*7170*/  CS2R R36, SRZ ;  /* 0x0000000000247805 */ /* 0x002fe4000001ff00 */
        /* <DEDUP_REMOVED lines=9> */
[----:B------:R-:W-:Y:S02]  /*7210*/  IMAD.MOV.U32 R80, RZ, RZ, RZ ;  /* 0x000000ffff507224 */ /* 0x000fe400078e00ff */
[----:B------:R-:W-:-:S02]  /*7220*/  IMAD.MOV.U32 R6, RZ, RZ, RZ ;  /* 0x000000ffff067224 */ /* 0x000fc400078e00ff */
[----:B------:R-:W-:Y:S02]  /*7230*/  IMAD.MOV.U32 R79, RZ, RZ, RZ ;  /* 0x000000ffff4f7224 */ /* 0x000fe400078e00ff */
[----:B------:R-:W-:Y:S01]  /*7240*/  IMAD.MOV.U32 R82, RZ, RZ, RZ ;  /* 0x000000ffff527224 */ /* 0x000fe200078e00ff */
[----:B------:R-:W-:Y:S06]  /*7250*/  @P0 BRA `(.L_x_10177) ;  /* 0x00000000000c0947 */ /* 0x000fec0003800000 */
[----:B------:R-:W1:Y:S01]  /*7260*/  FENCE.VIEW.ASYNC.G ;  /* 0x00000000000073c6 */ /* 0x000e620000000100 */
[----:B------:R-:W-:Y:S05]  /*7270*/  WARPSYNC.ALL ;  /* 0x0000000000007948 */ /* 0x000fea0003800000 */
[----:B-1----:R-:W-:Y:S06]  /*7280*/  BAR.ARV 0xc, 0x1a0 ;  /* 0x0306800000007b1d */ /* 0x002fec0000002000 */
.L_x_10177:
[----:B------:R-:W-:Y:S02]  /*7290*/  IMAD.MOV.U32 R78, RZ, RZ, RZ ;  /* 0x000000ffff4e7224 */ /* 0x000fe400078e00ff */
[----:B------:R-:W-:Y:S01]  /*72a0*/  IMAD.MOV.U32 R7, RZ, RZ, RZ ;  /* 0x000000ffff077224 */ /* 0x000fe200078e00ff */
[----:B------:R-:W-:Y:S06]  /*72b0*/  @!P2 BRA `(.L_x_10178) ;  /* 0x0000014c0054a947 */ /* 0x000fec0003800000 */
[----:B------:R-:W1:Y:S01]  /*72c0*/  S2R R2, SR_TID.X ;  /* 0x0000000000027919 */ /* 0x000e620000002100 */
[----:B------:R-:W-:Y:S01]  /*72d0*/  UMOV UR4, 0xffffffff ;  /* 0xffffffff00047882 */ /* 0x000fe20000000000 */
[----:B-1----:R-:W-:-:S05]  /*72e0*/  VIADD R2, R2, 0xffffff80 ;  /* 0xffffff8002027836 */ /* 0x002fca0000000000 */
[----:B------:R-:W-:-:S04]  /*72f0*/  SHF.R.S32.HI R0, RZ, 0x1f, R2 ;  /* 0x0000001fff007819 */ /* 0x000fc80000011402 */
[----:B------:R-:W-:-:S04]  /*7300*/  LEA.HI R0, R0, R2, RZ, 0x7 ;  /* 0x0000000200007211 */ /* 0x000fc800078f38ff */
[----:B------:R-:W-:Y:S01]  /*7310*/  SHF.R.S32.HI R13, RZ, 0x7, R0 ;  /* 0x00000007ff0d7819 */ /* 0x000fe20000011400 */
[----:B------:R-:W-:Y:S06]  /*7320*/  BRA.DIV UR4, `(.L_x_10179) ;  /* 0x000001c604387947 */ /* 0x000fec000b800000 */
[----:B------:R-:W1:Y:S04]  /*7330*/  SHFL.IDX PT, R0, R13, RZ, 0x1f ;  /* 0x00001fff0d007589 */ /* 0x000e6800000e0000 */
[----:B-1----:R1:W-:Y:S02]  /*7340*/  STL [R1+0x48], R0 ;  /* 0x0000480001007387 */ /* 0x0023e40000100800 */
.L_x_10377:
[----:B------:R-:W1:Y:S01]  /*7350*/  LDL R2, [R1+0x48] ;  /* 0x0000480001027983 */ /* 0x000e620000100800 */
[----:B------:R-:W-:Y:S01]  /*7360*/  BSSY B6, `(.L_x_10180) ;  /* 0x000001f000067945 */ /* 0x000fe20003800000 */
[----:B-1----:R-:W-:-:S05]  /*7370*/  IMAD.HI R0, R2, 0x55555556, RZ ;  /* 0x5555555602007827 */ /* 0x002fca00078e02ff */
[----:B------:R-:W-:-:S05]  /*7380*/  LEA.HI R0, R0, R0, RZ, 0x1 ;  /* 0x0000000000007211 */ /* 0x000fca00078f08ff */
[----:B------:R-:W-:Y:S02]  /*7390*/  IMAD R3, R0, -0x3, R2 ;  /* 0xfffffffd00037824 */ /* 0x000fe400078e0202 */
[----:B------:R-:W-:Y:S02]  /*73a0*/  VIADD R2, R16, 0x24300 ;  /* 0x0002430010027836 */ /* 0x000fe40000000000 */
[C---:B------:R-:W-:Y:S02]  /*73b0*/  IMAD R0, R3.reuse, 0x1000, R16 ;  /* 0x0000100003007824 */ /* 0x040fe400078e0210 */
[----:B------:R-:W-:Y:S01]  /*73c0*/  IMAD R3, R3, 0x800, R2 ;  /* 0x0000080003037824 */ /* 0x000fe200078e0202 */
[----:B------:R-:W-:Y:S01]  /*73d0*/  LOP3.LUT P0, RZ, R2, 0x9f, RZ, 0xc0, !PT ;  /* 0x0000009f02ff7812 */ /* 0x000fe2000780c0ff */
[----:B------:R-:W-:-:S03]  /*73e0*/  VIADD R0, R0, 0xda00 ;  /* 0x0000da0000007836 */ /* 0x000fc60000000000 */
[----:B------:R-:W-:Y:S02]  /*73f0*/  SHF.R.U32.HI R3, RZ, 0x4, R3 ;  /* 0x00000004ff037819 */ /* 0x000fe40000011603 */
[----:B------:R-:W-:Y:S02]  /*7400*/  SHF.R.U32.HI R0, RZ, 0x4, R0 ;  /* 0x00000004ff007819 */ /* 0x000fe40000011600 */
[----:B------:R-:W-:Y:S02]  /*7410*/  LOP3.LUT R3, R3, 0x3fff, RZ, 0xc0, !PT ;  /* 0x00003fff03037812 */ /* 0x000fe400078ec0ff */
[----:B------:R-:W-:-:S03]  /*7420*/  LOP3.LUT R2, R0, 0x3fff, RZ, 0xc0, !PT ;  /* 0x00003fff00027812 */ /* 0x000fc600078ec0ff */
[----:B------:R1:W-:Y:S01]  /*7430*/  STL [R1+0x58], R3 ;  /* 0x0000580301007387 */ /* 0x0003e20000100800 */
[----:B------:R-:W-:Y:S05]  /*7440*/  @!P0 BRA `(.L_x_10181) ;  /* 0x0000000000408947 */ /* 0x000fea0003800000 */
[----:B------:R-:W-:Y:S01]  /*7450*/  MOV R0, 0x0 ;  /* 0x0000000000007802 */ /* 0x000fe20000000f00 */
[----:B------:R-:W-:Y:S01]  /*7460*/  ULDC.64 UR4, c[0x4][0x1b8] ;  /* 0x01006e0000047ab9 */ /* 0x000fe20000000a00 */
[----:B------:R-:W-:Y:S01]  /*7470*/  ULDC.64 UR6, c[0x4][0x1c0] ;  /* 0x0100700000067ab9 */ /* 0x000fe20000000a00 */
[----:B------:R-:W-:Y:S01]  /*7480*/  IMAD.U32 R4, RZ, RZ, UR4 ;  /* 0x00000004ff047e24 */ /* 0x000fe2000f8e00ff */
[----:B0-----:R0:W2:Y:S01]  /*7490*/  LDC.64 R14, c[0x4][R0] ;  /* 0x01000000000e7b82 */ /* 0x0010a20000000a00 */
        /* <DEDUP_REMOVED lines=10> */
[----:B-12--5:R-:W-:Y:S05]  /*7540*/  CALL.ABS.NOINC R14 ;  /* 0x000000000e007343 */ /* 0x026fea0003c00000 */
.L_x_10181:
[----:B------:R-:W-:Y:S05]  /*7550*/  BSYNC B6 ;  /* 0x0000000000067941 */ /* 0x000fea0003800000 */
.L_x_10180:
[----:B------:R-:W-:Y:S02]  /*7560*/  ULDC UR4, c[0x0][0x3d4] ;  /* 0x0000f50000047ab9 */ /* 0x000fe40000000800 */
[----:B------:R-:W-:-:S13]  /*7570*/  ISETP.LT.AND P0, PT, RZ, UR4, PT ;  /* 0x00000004ff007c0c */ /* 0x000fda000bf01270 */
[----:B------:R-:W-:Y:S05]  /*7580*/  @P0 BRA `(.L_x_10182) ;  /* 0x0000000000400947 */ /* 0x000fea0003800000 */
[----:B------:R-:W2:Y:S02]  /*7590*/  LDL R20, [R1+0x84] ;  /* 0x0000840001147983 */ /* 0x000ea40000100800 */
[----:B--2---:R-:W-:-:S04]  /*75a0*/  LEA.HI R0, R20, R20, RZ, 0x1 ;  /* 0x0000001414007211 */ /* 0x004fc800078f08ff */
[----:B------:R-:W-:-:S05]  /*75b0*/  LOP3.LUT R0, R0, 0xfffffffe, RZ, 0xc0, !PT ;  /* 0xfffffffe00007812 */ /* 0x000fca00078ec0ff */
[----:B------:R-:W-:-:S05]  /*75c0*/  IMAD.IADD R0, R20, 0x1, -R0 ;  /* 0x0000000114007824 */ /* 0x000fca00078e0a00 */
[----:B-1----:R-:W-:-:S04]  /*75d0*/  SHF.L.U32 R3, R0, 0x1f, RZ ;  /* 0x0000001f00037819 */ /* 0x002fc800000006ff */
[----:B------:R1:W2:Y:S03]  /*75e0*/  SYNCS.PHASECHK.TRANS64.TRYWAIT P0, [R16+URZ+0x31c00], R3 ;  /* 0x031c0003100075a7 */ /* 0x0002a6000800017f */
[----:B--2---:R-:W-:Y:S05]  /*75f0*/  @!P0 NANOSLEEP.SYNCS 0x989680 ;  /* 0x009896800000895d */ /* 0x004fea0003900000 */
[----:B------:R-:W2:Y:S01]  /*7600*/  @!P0 SYNCS.PHASECHK.TRANS64 P0, [R16+URZ+0x31c00], R3 ;  /* 0x031c0003100085a7 */ /* 0x000ea2000800007f */
[----:B------:R-:W-:Y:S04]  /*7610*/  BSSY B0, `(.L_x_10183) ;  /* 0x0000006000007945 */ /* 0x000fe80003800000 */
[----:B--2---:R-:W-:Y:S05]  /*7620*/  @P0 BRA `(.L_x_10184) ;  /* 0x0000000000100947 */ /* 0x004fea0003800000 */
.L_x_10185:
[----:B--2---:R2:W3:Y:S02]  /*7630*/  SYNCS.PHASECHK.TRANS64.TRYWAIT P0, [R16+URZ+0x31c00], R3 ;  /* 0x031c0003100075a7 */ /* 0x0044e4000800017f */
[----:B---3--:R-:W-:Y:S05]  /*7640*/  @!P0 NANOSLEEP.SYNCS 0x989680 ;  /* 0x009896800000895d */ /* 0x008fea0003900000 */
[----:B------:R-:W3:Y:S02]  /*7650*/  @!P0 SYNCS.PHASECHK.TRANS64 P0, [R16+URZ+0x31c00], R3 ;  /* 0x031c0003100085a7 */ /* 0x000ee4000800007f */
[----:B---3--:R-:W-:Y:S05]  /*7660*/  @!P0 BRA `(.L_x_10185) ;  /* 0xfffffffc00f08947 */ /* 0x008fea000383ffff */
.L_x_10184:
[----:B------:R-:W-:Y:S05]  /*7670*/  BSYNC B0 ;  /* 0x0000000000007941 */ /* 0x000fea0003800000 */
.L_x_10183:
[----:B------:R-:W-:Y:S05]  /*7680*/  BRA `(.L_x_10186) ;  /* 0x0000004000287947 */ /* 0x000fea0003800000 */
.L_x_10182:
[----:B------:R-:W-:Y:S01]  /*7690*/  ULOP3.LUT UP0, URZ, UR61, 0x1bf, URZ, 0xc0, !UPT ;  /* 0x000001bf3d3f7892 */ /* 0x000fe2000f80c03f */
[----:B-----5:R-:W-:Y:S01]  /*76a0*/  SHF.R.S32.HI R0, RZ, 0x1f, R106 ;  /* 0x0000001fff007819 */ /* 0x020fe2000001146a */
[----:B------:R-:W-:Y:S01]  /*76b0*/  ULDC.64 UR4, c[0x0][0x3d8] ;  /* 0x0000f60000047ab9 */ /* 0x000fe20000000a00 */
[----:B------:R-:W-:Y:S01]  /*76c0*/  ULDC.64 UR6, c[0x0][0x3e8] ;  /* 0x0000fa0000067ab9 */ /* 0x000fe20000000a00 */
[----:B------:R-:W-:Y:S01]  /*76d0*/  IMAD.WIDE.U32 R44, R106, UR4, RZ ;  /* 0x000000046a2c7c25 */ /* 0x000fe2000f8e00ff */
[----:B------:R-:W-:Y:S02]  /*76e0*/  SHF.R.S32.HI R55, RZ, 0x1f, R18 ;  /* 0x0000001fff377819 */ /* 0x000fe40000011412 */
[----:B------:R-:W-:Y:S01]  /*76f0*/  PLOP3.LUT P0, PT, PT, PT, UP0, 0x80, 0x0 ;  /* 0x000000000000781c */ /* 0x000fe20003f0f008 */
[C---:B-1----:R-:W-:Y:S01]  /*7700*/  IMAD R3, R0.reuse, UR4, RZ ;  /* 0x0000000400037c24 */ /* 0x042fe2000f8e02ff */
        /* <DEDUP_REMOVED lines=24> */
.L_x_10187:
[----:B------:R-:W2:Y:S01]  /*7890*/  LDL R50, [R1+0x54] ;  /* 0x0000540001327983 */ /* 0x000ea20000100800 */
[----:B0-----:R-:W0:Y:S01]  /*78a0*/  LDC.64 R10, c[0x0][0x3d8] ;  /* 0x0000f600ff0a7b82 */ /* 0x001e220000000a00 */
[----:B------:R-:W-:Y:S02]  /*78b0*/  ULDC.U8 UR4, c[0x0][0x3f0] ;  /* 0x0000fc0000047ab9 */ /* 0x000fe40000000000 */
[----:B------:R-:W3:Y:S05]  /*78c0*/  LDL R20, [R1+0x30] ;  /* 0x0000300001147983 */ /* 0x000eea0000100800 */
[----:B------:R-:W1:Y:S01]  /*78d0*/  LDC.64 R12, c[0x0][0x3e8] ;  /* 0x0000fa00ff0c7b82 */ /* 0x000e620000000a00 */
[----:B------:R-:W-:Y:S01]  /*78e0*/  ISETP.NE.AND P0, PT, RZ, UR4, PT ;  /* 0x00000004ff007c0c */ /* 0x000fe2000bf05270 */
[----:B------:R-:W-:Y:S01]  /*78f0*/  BSSY B0, `(.L_x_10188) ;  /* 0x00003db000007945 */ /* 0x000fe20003800000 */
[----:B--2---:R-:W-:Y:S01]  /*7900*/  SHF.R.S32.HI R3, RZ, 0x1f, R50 ;  /* 0x0000001fff037819 */ /* 0x004fe20000011432 */
[----:B0-----:R-:W-:-:S04]  /*7910*/  IMAD.WIDE.U32 R46, R50, R10, RZ ;  /* 0x0000000a322e7225 */ /* 0x001fc800078e00ff */
[C---:B------:R-:W-:Y:S02]  /*7920*/  IMAD R4, R3.reuse, R10, RZ ;  /* 0x0000000a03047224 */ /* 0x040fe400078e02ff */
[-C--:B-1----:R-:W-:Y:S02]  /*7930*/  IMAD R6, R3, R12.reuse, RZ ;  /* 0x0000000c03067224 */ /* 0x082fe400078e02ff */
[C---:B---3--:R-:W-:Y:S02]  /*7940*/  IMAD R0, R50.reuse, -0xc0, R20 ;  /* 0xffffff4032007824 */ /* 0x048fe400078e0214 */
[----:B------:R-:W-:-:S04]  /*7950*/  IMAD.WIDE.U32 R14, R50, R12, RZ ;  /* 0x0000000c320e7225 */ /* 0x000fc800078e00ff */
        /* <DEDUP_REMOVED lines=27> */
[-C--:B------:R-:W-:Y:S01]  /*7b10*/  IMAD R3, R52, R10.reuse, RZ ;  /* 0x0000000a34037224 */ /* 0x080fe200078e02ff */
[----:B------:R-:W-:Y:S01]  /*7b20*/  ULDC.64 UR6, c[0x0][0x3c8] ;  /* 0x0000f20000067ab9 */ /* 0x000fe20000000a00 */
[--C-:B------:R-:W-:Y:S01]  /*7b30*/  IMAD.WIDE.U32 R6, R144, R10, R4.reuse ;  /* 0x0000000a90067225 */ /* 0x100fe200078e0004 */
[----:B------:R-:W-:Y:S01]  /*7b40*/  ULDC.64 UR8, c[0x0][0x3e0] ;  /* 0x0000f80000087ab9 */ /* 0x000fe20000000a00 */
[----:B------:R-:W-:Y:S02]  /*7b50*/  CS2R R40, SRZ ;  /* 0x0000000000287805 */ /* 0x000fe4000001ff00 */
[----:B------:R-:W-:Y:S01]  /*7b60*/  CS2R R42, SRZ ;  /* 0x00000000002a7805 */ /* 0x000fe2000001ff00 */
[-C--:B------:R-:W-:Y:S01]  /*7b70*/  IMAD R15, R52, R12.reuse, RZ ;  /* 0x0000000c340f7224 */ /* 0x080fe200078e02ff */
[----:B------:R-:W-:Y:S01]  /*7b80*/  ULDC.64 UR10, c[0x0][0x208] ;  /* 0x00008200000a7ab9 */ /* 0x000fe20000000a00 */
[----:B------:R-:W-:Y:S01]  /*7b90*/  IMAD.WIDE.U32 R8, R144, R12, R4 ;  /* 0x0000000c90087225 */ /* 0x000fe200078e0004 */
[----:B------:R-:W-:-:S03]  /*7ba0*/  IADD3 R4, P1, R6, R44, RZ ;  /* 0x0000002c06047210 */ /* 0x000fc60007f3e0ff */
[----:B------:R-:W-:Y:S01]  /*7bb0*/  IMAD R3, R144, R11, R3 ;  /* 0x0000000b90037224 */ /* 0x000fe200078e0203 */
        /* <DEDUP_REMOVED lines=46> */
.L_x_10191:
[----:B------:R-:W-:Y:S05]  /*7ea0*/  BSYNC B1 ;  /* 0x0000000000017941 */ /* 0x000fea0003800000 */
.L_x_10190:
        /* <DEDUP_REMOVED lines=39> */
.L_x_10380:
[----:B------:R-:W-:Y:S01]  /*8120*/  UMOV UR4, 0xffffffff ;  /* 0xffffffff00047882 */ /* 0x000fe20000000000 */
[----:B------:R-:W-:Y:S02]  /*8130*/  LOP3.LUT R5, R5, 0xfffffffe, RZ, 0xc0, !PT ;  /* 0xfffffffe05057812 */ /* 0x000fe400078ec0ff */
[----:B------:R-:W-:Y:S05]  /*8140*/  BRA.DIV UR4, `(.L_x_10193) ;  /* 0x000001b604fc7947 */ /* 0x000fea000b800000 */
.L_x_10383:
[----:B------:R-:W-:Y:S01]  /*8150*/  UMOV UR4, 0xffffffff ;  /* 0xffffffff00047882 */ /* 0x000fe20000000000 */
[----:B------:R-:W-:Y:S02]  /*8160*/  IMAD.IADD R5, R46, 0x1, -R5 ;  /* 0x000000012e057824 */ /* 0x000fe400078e0a05 */
[----:B------:R-:W-:Y:S05]  /*8170*/  BRA.DIV UR4, `(.L_x_10194) ;  /* 0x000001ba04187947 */ /* 0x000fea000b800000 */
.L_x_10386:
[----:B------:R-:W-:Y:S01]  /*8180*/  UMOV UR4, 0xffffffff ;  /* 0xffffffff00047882 */ /* 0x000fe20000000000 */
[----:B------:R-:W-:Y:S02]  /*8190*/  SHF.L.U32 R3, R5, 0x1f, RZ ;  /* 0x0000001f05037819 */ /* 0x000fe400000006ff */
[----:B------:R-:W-:Y:S05]  /*81a0*/  BRA.DIV UR4, `(.L_x_10195) ;  /* 0x000001ba04347947 */ /* 0x000fea000b800000 */
.L_x_10389:
        /* <DEDUP_REMOVED lines=36> */
.L_x_10390:
[----:B------:R-:W-:Y:S05]  /*83f0*/  BSYNC B1 ;  /* 0x0000000000017941 */ /* 0x000fea0003800000 */
.L_x_10196:
        /* <DEDUP_REMOVED lines=26> */
[----:B------:R-:W-:Y:S02]  /*85a0*/  SHF.R.U64 R59, R42, 0x10, R43 ;  /* 0x000000102a3b7819 */ /* 0x000fe4000000122b */
[----:B------:R-:W-:Y:S01]  /*85b0*/  PRMT R57, R61, 0x5410, R57 ;  /* 0x000054103d397816 */ /* 0x000fe20000000039 */
[----:B------:R-:W-:Y:S01]  /*85c0*/  IMAD.U32 R61, R60, 0x10000, RZ ;  /* 0x000100003c3d7824 */ /* 0x000fe200078e00ff */
[----:B------:R-:W-:-:S02]  /*85d0*/  SHF.R.U64 R56, R40, 0x10, R41 ;  /* 0x0000001028387819 */ /* 0x000fc40000001229 */
[----:B------:R-:W-:Y:S01]  /*85e0*/  PRMT R59, R58, 0x5410, R59 ;  /* 0x000054103a3b7816 */ /* 0x000fe2000000003b */
[C---:B------:R-:W-:Y:S01]  /*85f0*/  IMAD.U32 R58, R57.reuse, 0x10000, RZ ;  /* 0x00010000393a7824 */ /* 0x040fe200078e00ff */
[----:B------:R-:W-:Y:S02]  /*8600*/  LOP3.LUT R60, R60, 0xffff0000, RZ, 0xc0, !PT ;  /* 0xffff00003c3c7812 */ /* 0x000fe400078ec0ff */
        /* <DEDUP_REMOVED lines=35> */
.L_x_10200:
[----:B------:R-:W-:Y:S05]  /*8840*/  BSYNC B1 ;  /* 0x0000000000017941 */ /* 0x000fea0003800000 */
.L_x_10199:
        /* <DEDUP_REMOVED lines=49> */
.L_x_10202:
[----:B------:R-:W-:Y:S05]  /*8b60*/  BSYNC B1 ;  /* 0x0000000000017941 */ /* 0x000fea0003800000 */
.L_x_10201:
        /* <DEDUP_REMOVED lines=48> */
.L_x_10204:
[----:B------:R-:W-:Y:S05]  /*8e70*/  BSYNC B1 ;  /* 0x0000000000017941 */ /* 0x000fea0003800000 */
.L_x_10203:
        /* <DEDUP_REMOVED lines=48> */
.L_x_10206:
[----:B------:R-:W-:Y:S05]  /*9180*/  BSYNC B1 ;  /* 0x0000000000017941 */ /* 0x000fea0003800000 */
.L_x_10205:
        /* <DEDUP_REMOVED lines=48> */
.L_x_10208:
[----:B------:R-:W-:Y:S05]  /*9490*/  BSYNC B1 ;  /* 0x0000000000017941 */ /* 0x000fea0003800000 */
.L_x_10207:
        /* <DEDUP_REMOVED lines=48> */
.L_x_10189:
        /* <DEDUP_REMOVED lines=24> */
[----:B------:R-:W-:Y:S01]  /*9920*/  SHF.R.S32.HI R9, RZ, 0x1f, R144 ;  /* 0x0000001fff097819 */ /* 0x000fe20000011490 */
[----:B------:R-:W-:Y:S01]  /*9930*/  IMAD.MOV.U32 R4, RZ, RZ, R23 ;  /* 0x000000ffff047224 */ /* 0x000fe200078e0017 */
[----:B------:R-:W-:Y:S01]  /*9940*/  ULDC.64 UR4, c[0x0][0x3c8] ;  /* 0x0000f20000047ab9 */ /* 0x000fe20000000a00 */
[----:B------:R-:W-:Y:S01]  /*9950*/  IMAD.MOV.U32 R5, RZ, RZ, R54 ;  /* 0x000000ffff057224 */ /* 0x000fe200078e0036 */
[----:B------:R-:W-:Y:S01]  /*9960*/  ULDC.64 UR6, c[0x0][0x3e0] ;  /* 0x0000f80000067ab9 */ /* 0x000fe20000000a00 */
[-C--:B------:R-:W-:Y:S01]  /*9970*/  IMAD R8, R9, R10.reuse, RZ ;  /* 0x0000000a09087224 */ /* 0x080fe200078e02ff */
[----:B------:R-:W-:Y:S01]  /*9980*/  CS2R R32, SRZ ;  /* 0x0000000000207805 */ /* 0x000fe2000001ff00 */
[----:B------:R-:W-:Y:S01]  /*9990*/  IMAD.WIDE.U32 R6, R144, R10, R4 ;  /* 0x0000000a90067225 */ /* 0x000fe200078e0004 */
[----:B------:R-:W-:Y:S02]  /*99a0*/  CS2R R34, SRZ ;  /* 0x0000000000227805 */ /* 0x000fe4000001ff00 */
[----:B------:R-:W-:-:S02]  /*99b0*/  CS2R R36, SRZ ;  /* 0x0000000000247805 */ /* 0x000fc4000001ff00 */
[----:B------:R-:W-:Y:S01]  /*99c0*/  CS2R R38, SRZ ;  /* 0x0000000000267805 */ /* 0x000fe2000001ff00 */
[----:B------:R-:W-:Y:S01]  /*99d0*/  IMAD R9, R9, R12, RZ ;  /* 0x0000000c09097224 */ /* 0x000fe200078e02ff */
[----:B------:R-:W-:Y:S01]  /*99e0*/  IADD3 R44, P2, R6, R44, RZ ;  /* 0x0000002c062c7210 */ /* 0x000fe20007f5e0ff */
[C---:B------:R-:W-:Y:S01]  /*99f0*/  IMAD.WIDE.U32 R4, R144.reuse, R12, R4 ;  /* 0x0000000c90047225 */ /* 0x040fe200078e0004 */
[----:B------:R-:W-:Y:S02]  /*9a00*/  CS2R R40, SRZ ;  /* 0x0000000000287805 */ /* 0x000fe4000001ff00 */
[----:B------:R-:W-:Y:S02]  /*9a10*/  CS2R R42, SRZ ;  /* 0x00000000002a7805 */ /* 0x000fe4000001ff00 */
[----:B------:R-:W-:Y:S01]  /*9a20*/  CS2R R24, SRZ ;  /* 0x0000000000187805 */ /* 0x000fe2000001ff00 */
[----:B------:R-:W-:Y:S01]  /*9a30*/  IMAD R6, R144, R11, R8 ;  /* 0x0000000b90067224 */ /* 0x000fe200078e0208 */
        /* <DEDUP_REMOVED lines=9> */
[----:B------:R-:W-:Y:S01]  /*9ad0*/  IMAD.WIDE.U32 R46, R46, 0xc0, R44 ;  /* 0x000000c02e2e7825 */ /* 0x000fe200078e002c */
[----:B------:R-:W-:Y:S01]  /*9ae0*/  CS2R R30, SRZ ;  /* 0x00000000001e7805 */ /* 0x000fe2000001ff00 */
[----:B------:R-:W-:-:S02]  /*9af0*/  ULDC.64 UR8, c[0x0][0x208] ;  /* 0x0000820000087ab9 */ /* 0x000fc40000000a00 */
[----:B------:R-:W-:Y:S01]  /*9b00*/  IMAD.WIDE.U32 R14, R14, 0xc0, R106 ;  /* 0x000000c00e0e7825 */ /* 0x000fe200078e006a */
[----:B------:R-:W-:Y:S01]  /*9b10*/  LEA R8, P2, R46, UR4, 0x1 ;  /* 0x000000042e087c11 */ /* 0x000fe2000f8408ff */
[----:B------:R-:W-:Y:S02]  /*9b20*/  ULDC UR4, c[0x0][0x3d4] ;  /* 0x0000f50000047ab9 */ /* 0x000fe40000000800 */
[----:B------:R-:W-:Y:S01]  /*9b30*/  IMAD.IADD R7, R7, 0x1, R47 ;  /* 0x0000000107077824 */ /* 0x000fe200078e022f */
[----:B------:R-:W-:Y:S01]  /*9b40*/  LEA R20, P3, R14, UR6, 0x1 ;  /* 0x000000060e147c11 */ /* 0x000fe2000f8608ff */
[----:B------:R-:W-:Y:S02]  /*9b50*/  IMAD.IADD R5, R5, 0x1, R15 ;  /* 0x0000000105057824 */ /* 0x000fe400078e020f */
[----:B------:R-:W-:Y:S01]  /*9b60*/  VIADD R56, R23, 0x20 ;  /* 0x0000002017387836 */ /* 0x000fe20000000000 */
[----:B------:R-:W-:Y:S02]  /*9b70*/  LEA.HI.X R9, R46, UR5, R7, 0x1, P2 ;  /* 0x000000052e097c11 */ /* 0x000fe400090f0c07 */
[----:B------:R-:W-:-:S02]  /*9b80*/  CS2R R6, SRZ ;  /* 0x0000000000067805 */ /* 0x000fc4000001ff00 */
[----:B------:R-:W-:Y:S02]  /*9b90*/  LEA.HI.X R21, R14, UR7, R5, 0x1, P3 ;  /* 0x000000070e157c11 */ /* 0x000fe400098f0c05 */
[----:B------:R-:W-:Y:S02]  /*9ba0*/  CS2R R4, SRZ ;  /* 0x0000000000047805 */ /* 0x000fe4000001ff00 */
[----:B------:R-:W-:Y:S02]  /*9bb0*/  ISETP.GE.AND P2, PT, R23, UR4, PT ;  /* 0x0000000417007c0c */ /* 0x000fe4000bf46270 */
[----:B------:R-:W-:Y:S02]  /*9bc0*/  ISETP.GE.AND P3, PT, R57, UR4, PT ;  /* 0x0000000439007c0c */ /* 0x000fe4000bf66270 */
[----:B------:R-:W-:-:S09]  /*9bd0*/  ISETP.GE.AND P4, PT, R56, UR4, PT ;  /* 0x0000000438007c0c */ /* 0x000fd2000bf86270 */
[----:B------:R0:W5:Y:S04]  /*9be0*/  @!P2 LDG.E.128 R32, desc[UR8][R8.64] ;  /* 0x000000080820a981 */ /* 0x000168000c1e1d00 */
[----:B------:R0:W5:Y:S04]  /*9bf0*/  @!P3 LDG.E.128 R36, desc[UR8][R8.64+0x20] ;  /* 0x000020080824b981 */ /* 0x000168000c1e1d00 */
[----:B------:R0:W5:Y:S04]  /*9c00*/  @!P4 LDG.E.128 R40, desc[UR8][R8.64+0x40] ;  /* 0x000040080828c981 */ /* 0x000168000c1e1d00 */
[----:B------:R0:W5:Y:S04]  /*9c10*/  @!P2 LDG.E.128 R4, desc[UR8][R20.64] ;  /* 0x000000081404a981 */ /* 0x000168000c1e1d00 */
[----:B------:R0:W5:Y:S04]  /*9c20*/  @!P3 LDG.E.128 R24, desc[UR8][R20.64+0x20] ;  /* 0x000020081418b981 */ /* 0x000168000c1e1d00 */
[----:B------:R0:W5:Y:S02]  /*9c30*/  @!P4 LDG.E.128 R28, desc[UR8][R20.64+0x40] ;  /* 0x00004008141cc981 */ /* 0x000164000c1e1d00 */
.L_x_10210:
[----:B------:R-:W-:Y:S05]  /*9c40*/  BSYNC B1 ;  /* 0x0000000000017941 */ /* 0x000fea0003800000 */
.L_x_10209:
[----:B0-----:R-:W2:Y:S01]  /*9c50*/  LDL R20, [R1+0x84] ;  /* 0x0000840001147983 */ /* 0x001ea20000100800 */
[----:B------:R-:W-:Y:S01]  /*9c60*/  @P1 SHF.R.U32.HI R3, RZ, R55, R52 ;  /* 0x00000037ff031219 */ /* 0x000fe20000011634 */
[----:B-----5:R-:W-:Y:S01]  /*9c70*/  IMAD.MOV.U32 R0, RZ, RZ, R4 ;  /* 0x000000ffff007224 */ /* 0x020fe200078e0004 */
[----:B------:R-:W-:Y:S01]  /*9c80*/  ULDC.64 UR4, c[0x0][0x3c8] ;  /* 0x0000f20000047ab9 */ /* 0x000fe20000000a00 */
[----:B------:R-:W-:Y:S01]  /*9c90*/  IMAD.MOV.U32 R8, RZ, RZ, R5 ;  /* 0x000000ffff087224 */ /* 0x000fe200078e0005 */
[----:B------:R-:W-:Y:S01]  /*9ca0*/  SHF.R.S32.HI R9, RZ, 0x1f, R3 ;  /* 0x0000001fff097819 */ /* 0x000fe20000011403 */
[-C--:B------:R-:W-:Y:S01]  /*9cb0*/  IMAD.WIDE.U32 R50, R3, R10.reuse, R50 ;  /* 0x0000000a03327225 */ /* 0x080fe200078e0032 */
[----:B------:R-:W-:Y:S01]  /*9cc0*/  PRMT R21, R21, 0x5410, R0 ;  /* 0x0000541015157816 */ /* 0x000fe20000000000 */
[----:B------:R-:W-:Y:S01]  /*9cd0*/  ULDC.64 UR6, c[0x0][0x3e0] ;  /* 0x0000f80000067ab9 */ /* 0x000fe20000000a00 */
[----:B------:R-:W-:Y:S01]  /*9ce0*/  PRMT R44, R44, 0x5410, R8 ;  /* 0x000054102c2c7816 */ /* 0x000fe20000000008 */
[----:B------:R-:W-:-:S02]  /*9cf0*/  IMAD R0, R9, R10, RZ ;  /* 0x0000000a09007224 */ /* 0x000fc400078e02ff */
[-C--:B------:R-:W-:Y:S02]  /*9d00*/  IMAD R8, R9, R12.reuse, RZ ;  /* 0x0000000c09087224 */ /* 0x080fe400078e02ff */
        /* <DEDUP_REMOVED lines=20> */
.L_x_10393:
[----:B------:R-:W-:Y:S01]  /*9e50*/  UMOV UR4, 0xffffffff ;  /* 0xffffffff00047882 */ /* 0x000fe20000000000 */
[----:B------:R-:W-:Y:S02]  /*9e60*/  LOP3.LUT R9, R9, 0xfffffffe, RZ, 0xc0, !PT ;  /* 0xfffffffe09097812 */ /* 0x000fe400078ec0ff */
[----:B------:R-:W-:Y:S05]  /*9e70*/  BRA.DIV UR4, `(.L_x_10212) ;  /* 0x0000019e04607947 */ /* 0x000fea000b800000 */
.L_x_10396:
[----:B------:R-:W-:Y:S01]  /*9e80*/  UMOV UR4, 0xffffffff ;  /* 0xffffffff00047882 */ /* 0x000fe20000000000 */
[----:B------:R-:W-:Y:S02]  /*9e90*/  IMAD.IADD R9, R20, 0x1, -R9 ;  /* 0x0000000114097824 */ /* 0x000fe400078e0a09 */
[----:B------:R-:W-:Y:S05]  /*9ea0*/  BRA.DIV UR4, `(.L_x_10213) ;  /* 0x0000019e047c7947 */ /* 0x000fea000b800000 */
.L_x_10399:
[----:B------:R-:W-:Y:S01]  /*9eb0*/  UMOV UR4, 0xffffffff ;  /* 0xffffffff00047882 */ /* 0x000fe20000000000 */
[----:B------:R-:W-:Y:S02]  /*9ec0*/  SHF.L.U32 R3, R9, 0x1f, RZ ;  /* 0x0000001f09037819 */ /* 0x000fe400000006ff */
[----:B------:R-:W-:Y:S05]  /*9ed0*/  BRA.DIV UR4, `(.L_x_10214) ;  /* 0x0000019e04987947 */ /* 0x000fea000b800000 */
.L_x_10402:
        /* <DEDUP_REMOVED lines=37> */
.L_x_10403:
[----:B------:R-:W-:Y:S05]  /*a130*/  BSYNC B1 ;  /* 0x0000000000017941 */ /* 0x000fea0003800000 */
.L_x_10215:
        /* <DEDUP_REMOVED lines=14> */
[----:B------:R-:W1:Y:S01]  /*a220*/  S2R R9, SR_TID.X ;  /* 0x0000000000097919 */ /* 0x000e620000002100 */
[----:B------:R-:W-:Y:S02]  /*a230*/  SHF.R.U64 R64, R4, 0x10, R5 ;  /* 0x0000001004407819 */ /* 0x000fe40000001205 */
[----:B------:R-:W-:Y:S02]  /*a240*/  SHF.R.U64 R59, R32, 0x10, R33 ;  /* 0x00000010203b7819 */ /* 0x000fe40000001221 */
[----:B------:R-:W-:Y:S02]  /*a250*/  SHF.R.U32.HI R66, RZ, 0x10, R5 ;  /* 0x00000010ff427819 */ /* 0x000fe40000011605 */
[----:B------:R-:W-:Y:S02]  /*a260*/  PRMT R64, R21, 0x5432, R64 ;  /* 0x0000543215407816 */ /* 0x000fe40000000040 */
[--C-:B------:R-:W-:Y:S02]  /*a270*/  SHF.R.U64 R68, R6, 0x10, R7.reuse ;  /* 0x0000001006447819 */ /* 0x100fe40000001207 */
[----:B------:R-:W-:-:S02]  /*a280*/  SHF.R.U32.HI R69, RZ, 0x10, R7 ;  /* 0x00000010ff457819 */ /* 0x000fc40000011607 */
[----:B------:R-:W-:Y:S01]  /*a290*/  PRMT R59, R65, 0x5410, R59 ;  /* 0x00005410413b7816 */ /* 0x000fe2000000003b */
[----:B------:R-:W-:Y:S01]  /*a2a0*/  IMAD.U32 R65, R64, 0x10000, RZ ;  /* 0x0001000040417824 */ /* 0x000fe200078e00ff */
[----:B------:R-:W-:Y:S02]  /*a2b0*/  SHF.R.U32.HI R61, RZ, 0x10, R33 ;  /* 0x00000010ff3d7819 */ /* 0x000fe40000011621 */
[----:B------:R-:W-:Y:S02]  /*a2c0*/  PRMT R66, R44, 0x5432, R66 ;  /* 0x000054322c427816 */ /* 0x000fe40000000042 */
[----:B------:R-:W-:Y:S01]  /*a2d0*/  PRMT R69, R60, 0x5410, R69 ;  /* 0x000054103c457816 */ /* 0x000fe20000000045 */
[----:B------:R-:W-:Y:S01]  /*a2e0*/  IMAD.U32 R60, R59, 0x10000, RZ ;  /* 0x000100003b3c7824 */ /* 0x000fe200078e00ff */
[----:B------:R-:W-:Y:S02]  /*a2f0*/  SHF.R.U32.HI R63, RZ, 0x10, R35 ;  /* 0x00000010ff3f7819 */ /* 0x000fe40000011623 */
[----:B------:R-:W-:Y:S01]  /*a300*/  PRMT R61, R67, 0x5410, R61 ;  /* 0x00005410433d7816 */ /* 0x000fe2000000003d */
[----:B------:R-:W-:Y:S01]  /*a310*/  IMAD.U32 R67, R66, 0x10000, RZ ;  /* 0x0001000042437824 */ /* 0x000fe200078e00ff */
[----:B------:R-:W-:-:S02]  /*a320*/  PRMT R63, R70, 0x5410, R63 ;  /* 0x00005410463f7816 */ /* 0x000fc4000000003f */
[----:B------:R-:W-:Y:S02]  /*a330*/  SHF.R.U64 R62, R34, 0x10, R35 ;  /* 0x00000010223e7819 */ /* 0x000fe40000001223 */
[----:B------:R-:W-:Y:S02]  /*a340*/  LOP3.LUT R64, R64, 0xffff0000, RZ, 0xc0, !PT ;  /* 0xffff000040407812 */ /* 0x000fe400078ec0ff */
[----:B------:R-:W-:Y:S01]  /*a350*/  LOP3.LUT R59, R59, 0xffff0000, RZ, 0xc0, !PT ;  /* 0xffff00003b3b7812 */ /* 0x000fe200078ec0ff */
[----:B-1----:R-:W-:Y:S01]  /*a360*/  VIADD R9, R9, 0xffffff80 ;  /* 0xffffff8009097836 */ /* 0x002fe20000000000 */
[----:B------:R-:W-:Y:S02]  /*a370*/  PRMT R68, R45, 0x5432, R68 ;  /* 0x000054322d447816 */ /* 0x000fe40000000044 */
[----:B------:R-:W-:Y:S02]  /*a380*/  PRMT R62, R46, 0x5432, R62 ;  /* 0x000054322e3e7816 */ /* 0x000fe4000000003e */
[----:B0-----:R-:W-:-:S02]  /*a390*/  LEA.HI R3, R9, R9, RZ, 0x1 ;  /* 0x0000000909037211 */ /* 0x001fc400078f08ff */
[----:B------:R-:W-:Y:S02]  /*a3a0*/  LOP3.LUT R66, R66, 0xffff0000, RZ, 0xc0, !PT ;  /* 0xffff000042427812 */ /* 0x000fe400078ec0ff */
[----:B------:R-:W-:-:S05]  /*a3b0*/  LOP3.LUT R3, R3, 0xfffffffe, RZ, 0xc0, !PT ;  /* 0xfffffffe03037812 */ /* 0x000fca00078ec0ff */
[----:B------:R-:W-:Y:S01]  /*a3c0*/  IMAD.IADD R3, R9, 0x1, -R3 ;  /* 0x0000000109037824 */ /* 0x000fe200078e0a03 */
[----:B-----5:R-:W-:-:S04]  /*a3d0*/  LOP3.LUT R9, R76, 0x18, R23, 0xf8, !PT ;  /* 0x000000184c097812 */ /* 0x020fc800078ef817 */
[----:B------:R-:W-:Y:S02]  /*a3e0*/  LEA.HI R3, R0, R3, RZ, 0x1d ;  /* 0x0000000300037211 */ /* 0x000fe400078fe8ff */
[----:B------:R-:W-:Y:S02]  /*a3f0*/  LOP3.LUT R9, R9, R72, RZ, 0x3c, !PT ;  /* 0x0000004809097212 */ /* 0x000fe400078e3cff */
[----:B------:R-:W-:-:S03]  /*a400*/  SHF.R.S32.HI R8, RZ, 0x1f, R3 ;  /* 0x0000001fff087819 */ /* 0x000fc60000011403 */
[----:B------:R-:W-:Y:S01]  /*a410*/  IMAD.IADD R10, R74, 0x1, R9 ;  /* 0x000000014a0a7824 */ /* 0x000fe200078e0209 */
[----:B------:R-:W-:Y:S01]  /*a420*/  LEA.HI R8, R8, R3, RZ, 0x2 ;  /* 0x0000000308087211 */ /* 0x000fe200078f10ff */
[----:B------:R-:W-:-:S03]  /*a430*/  IMAD.SHL.U32 R3, R3, 0x8, RZ ;  /* 0x0000000803037824 */ /* 0x000fc600078e00ff */
[----:B------:R-:W-:Y:S02]  /*a440*/  SHF.R.S32.HI R9, RZ, 0x2, R8 ;  /* 0x00000002ff097819 */ /* 0x000fe40000011408 */
[----:B------:R-:W-:Y:S02]  /*a450*/  LOP3.LUT R8, R76, 0x18, R3, 0xf8, !PT ;  /* 0x000000184c087812 */ /* 0x000fe400078ef803 */
[----:B------:R-:W-:Y:S01]  /*a460*/  LEA R3, R10, UR61, 0x1 ;  /* 0x0000003d0a037c11 */ /* 0x000fe2000f8e08ff */
[----:B------:R-:W-:Y:S01]  /*a470*/  IMAD R9, R9, 0x1800, R74 ;  /* 0x0000180009097824 */ /* 0x000fe200078e024a */
[----:B------:R-:W-:-:S05]  /*a480*/  LOP3.LUT R8, R8, R72, RZ, 0x3c, !PT ;  /* 0x0000004808087212 */ /* 0x000fca00078e3cff */
[----:B------:R-:W-:Y:S02]  /*a490*/  IMAD.IADD R13, R9, 0x1, R8 ;  /* 0x00000001090d7824 */ /* 0x000fe400078e0208 */
[----:B------:R-:W0:Y:S02]  /*a4a0*/  LDS.128 R8, [R3] ;  /* 0x0000000003087984 */ /* 0x000e240000000c00 */
        /* <DEDUP_REMOVED lines=70> */
.L_x_10218:
[----:B------:R-:W-:Y:S05]  /*a910*/  BSYNC B1 ;  /* 0x0000000000017941 */ /* 0x000fea0003800000 */
.L_x_10217:
[----:B------:R-:W-:Y:S04]  /*a920*/  BSSY B1, `(.L_x_10219) ;  /* 0x000006c000017945 */ /* 0x000fe80003800000 */
[----:B------:R-:W-:Y:S05]  /*a930*/  @P1 BRA `(.L_x_10220) ;  /* 0x0000000400a81947 */ /* 0x000fea0003800000 */
[----:B------:R-:W2:Y:S01]  /*a940*/  LDL R59, [R1+0x94] ;  /* 0x00009400013b7983 */ /* 0x000ea20000100800 */
[----:B01----:R-:W-:Y:S02]  /*a950*/  SHF.R.S32.HI R3, RZ, 0x1f, R78 ;  /* 0x0000001fff037819 */ /* 0x003fe4000001144e */
[----:B------:R-:W-:Y:S02]  /*a960*/  SHF.R.U64 R35, R36, 0x10, R37 ;  /* 0x0000001024237819 */ /* 0x000fe40000001225 */
[----:B------:R-:W-:Y:S02]  /*a970*/  LEA.HI R3, R3, R78, RZ, 0x3 ;  /* 0x0000004e03037211 */ /* 0x000fe400078f18ff */
[----:B------:R-:W-:Y:S02]  /*a980*/  SHF.R.U64 R15, R24, 0x10, R25 ;  /* 0x00000010180f7819 */ /* 0x000fe40000001219 */
[----:B------:R-:W-:Y:S02]  /*a990*/  SHF.R.S32.HI R3, RZ, 0x3, R3 ;  /* 0x00000003ff037819 */ /* 0x000fe40000011403 */
[----:B------:R-:W-:-:S02]  /*a9a0*/  SHF.R.U64 R33, R38, 0x10, R39 ;  /* 0x0000001026217819 */ /* 0x000fc40000001227 */
[----:B------:R-:W-:Y:S02]  /*a9b0*/  LEA.HI R3, R0, R3, RZ, 0x1d ;  /* 0x0000000300037211 */ /* 0x000fe400078fe8ff */
[----:B------:R-:W-:Y:S02]  /*a9c0*/  SHF.R.U32.HI R24, RZ, 0x10, R25 ;  /* 0x00000010ff187819 */ /* 0x000fe40000011619 */
[----:B------:R-:W-:Y:S02]  /*a9d0*/  SHF.R.S32.HI R4, RZ, 0x1f, R3 ;  /* 0x0000001fff047819 */ /* 0x000fe40000011403 */
[----:B------:R-:W-:Y:S02]  /*a9e0*/  PRMT R58, R58, 0x5410, R35 ;  /* 0x000054103a3a7816 */ /* 0x000fe40000000023 */
[----:B------:R-:W-:Y:S01]  /*a9f0*/  LEA.HI R4, R4, R3, RZ, 0x2 ;  /* 0x0000000304047211 */ /* 0x000fe200078f10ff */
[----:B------:R-:W-:Y:S01]  /*aa00*/  IMAD.SHL.U32 R3, R3, 0x8, RZ ;  /* 0x0000000803037824 */ /* 0x000fe200078e00ff */
[----:B------:R-:W-:-:S02]  /*aa10*/  PRMT R52, R52, 0x5410, R15 ;  /* 0x0000541034347816 */ /* 0x000fc4000000000f */
[----:B------:R-:W-:Y:S02]  /*aa20*/  SHF.R.S32.HI R4, RZ, 0x2, R4 ;  /* 0x00000002ff047819 */ /* 0x000fe40000011404 */
[----:B-----5:R-:W-:Y:S02]  /*aa30*/  LOP3.LUT R3, R76, 0x18, R3, 0xf8, !PT ;  /* 0x000000184c037812 */ /* 0x020fe400078ef803 */
[----:B------:R-:W-:Y:S01]  /*aa40*/  SHF.R.U64 R13, R26, 0x10, R27 ;  /* 0x000000101a0d7819 */ /* 0x000fe2000000121b */
[----:B------:R-:W-:Y:S01]  /*aa50*/  IMAD R4, R4, 0x1800, R74 ;  /* 0x0000180004047824 */ /* 0x000fe200078e024a */
[----:B------:R-:W-:Y:S02]  /*aa60*/  LOP3.LUT R3, R3, R72, RZ, 0x3c, !PT ;  /* 0x0000004803037212 */ /* 0x000fe400078e3cff */
[----:B------:R-:W-:Y:S02]  /*aa70*/  SHF.R.U32.HI R36, RZ, 0x10, R37 ;  /* 0x00000010ff247819 */ /* 0x000fe40000011625 */
[----:B------:R-:W-:Y:S01]  /*aa80*/  SHF.R.U32.HI R26, RZ, 0x10, R27 ;  /* 0x00000010ff1a7819 */ /* 0x000fe2000001161b */
[----:B------:R-:W-:Y:S01]  /*aa90*/  IMAD.IADD R3, R4, 0x1, R3 ;  /* 0x0000000104037824 */ /* 0x000fe200078e0203 */
[----:B------:R-:W-:Y:S01]  /*aaa0*/  PRMT R56, R56, 0x5410, R33 ;  /* 0x0000541038387816 */ /* 0x000fe20000000021 */
[----:B------:R-:W-:Y:S01]  /*aab0*/  IMAD.U32 R33, R52, 0x10000, RZ ;  /* 0x0001000034217824 */ /* 0x000fe200078e00ff */
[----:B------:R-:W-:Y:S01]  /*aac0*/  PRMT R51, R51, 0x5410, R24 ;  /* 0x0000541033337816 */ /* 0x000fe20000000018 */
[----:B------:R-:W-:Y:S01]  /*aad0*/  IMAD R3, R3, 0x2, R16 ;  /* 0x0000000203037824 */ /* 0x000fe200078e0210 */
[----:B------:R-:W-:Y:S01]  /*aae0*/  SHF.R.U32.HI R38, RZ, 0x10, R39 ;  /* 0x00000010ff267819 */ /* 0x000fe20000011627 */
[----:B------:R-:W-:Y:S01]  /*aaf0*/  IMAD.U32 R27, R58, 0x10000, RZ ;  /* 0x000100003a1b7824 */ /* 0x000fe200078e00ff */
[----:B------:R-:W-:Y:S01]  /*ab00*/  PRMT R57, R57, 0x5410, R36 ;  /* 0x0000541039397816 */ /* 0x000fe20000000024 */
[----:B------:R-:W-:Y:S01]  /*ab10*/  IMAD.U32 R32, R51, 0x10000, RZ ;  /* 0x0001000033207824 */ /* 0x000fe200078e00ff */
[----:B------:R-:W0:Y:S01]  /*ab20*/  LDS.128 R8, [R3+0xda00] ;  /* 0x00da000003087984 */ /* 0x000e220000000c00 */
[----:B------:R-:W-:-:S02]  /*ab30*/  PRMT R55, R55, 0x5410, R38 ;  /* 0x0000541037377816 */ /* 0x000fc40000000026 */
[----:B------:R-:W-:Y:S02]  /*ab40*/  PRMT R53, R53, 0x5410, R26 ;  /* 0x0000541035357816 */ /* 0x000fe4000000001a */
[----:B------:R-:W-:-:S03]  /*ab50*/  PRMT R54, R54, 0x5410, R13 ;  /* 0x0000541036367816 */ /* 0x000fc6000000000d */
[----:B------:R-:W-:Y:S02]  /*ab60*/  IMAD.U32 R34, R53, 0x10000, RZ ;  /* 0x0001000035227824 */ /* 0x000fe400078e00ff */
[C---:B0-----:R-:W-:Y:S01]  /*ab70*/  IMAD.U32 R20, R8.reuse, 0x10000, RZ ;  /* 0x0001000008147824 */ /* 0x041fe200078e00ff */
[----:B------:R-:W-:Y:S01]  /*ab80*/  LOP3.LUT R8, R8, 0xffff0000, RZ, 0xc0, !PT ;  /* 0xffff000008087812 */ /* 0x000fe200078ec0ff */
[C---:B------:R-:W-:Y:S01]  /*ab90*/  IMAD.U32 R24, R9.reuse, 0x10000, RZ ;  /* 0x0001000009187824 */ /* 0x040fe200078e00ff */
[----:B------:R-:W-:Y:S01]  /*aba0*/  LOP3.LUT R9, R9, 0xffff0000, RZ, 0xc0, !PT ;  /* 0xffff000009097812 */ /* 0x000fe200078ec0ff */
[C---:B------:R-:W-:Y:S01]  /*abb0*/  FMUL.FTZ R35, R20.reuse, R33 ;  /* 0x0000002114237220 */ /* 0x040fe20000410000 */
[-C--:B------:R-:W-:Y:S01]  /*abc0*/  FMUL.FTZ R37, R20, R27.reuse ;  /* 0x0000001b14257220 */ /* 0x080fe20000410000 */
[----:B------:R-:W-:Y:S02]  /*abd0*/  IMAD.U32 R20, R57, 0x10000, RZ ;  /* 0x0001000039147824 */ /* 0x000fe400078e00ff */
[C---:B------:R-:W-:Y:S01]  /*abe0*/  FMUL.FTZ R36, R24.reuse, R32 ;  /* 0x0000002018247220 */ /* 0x040fe20000410000 */
        /* <DEDUP_REMOVED lines=14> */
[----:B------:R-:W-:Y:S02]  /*acd0*/  IMAD.U32 R15, R7, 0x10000, RZ ;  /* 0x00010000070f7824 */ /* 0x000fe400078e00ff */
[----:B------:R-:W-:Y:S01]  /*ace0*/  FMUL.FTZ R20, R26, R34 ;  /* 0x000000221a147220 */ /* 0x000fe20000410000 */
        /* <DEDUP_REMOVED lines=14> */
[----:B------:R-:W-:Y:S01]  /*add0*/  FFMA.FTZ R26, R4, R27, R33 ;  /* 0x0000001b041a7223 */ /* 0x000fe20000010021 */
[----:B------:R-:W-:Y:S02]  /*ade0*/  IMAD.U32 R8, R56, 0x10000, RZ ;  /* 0x0001000038087824 */ /* 0x000fe400078e00ff */
[-C--:B------:R-:W-:Y:S01]  /*adf0*/  FMUL.FTZ R9, R9, R12.reuse ;  /* 0x0000000c09097220 */ /* 0x080fe20000410000 */
[-C--:B------:R-:W-:Y:S01]  /*ae00*/  FMUL.FTZ R33, R25, R13.reuse ;  /* 0x0000000d19217220 */ /* 0x080fe20000410000 */
[----:B------:R-:W-:Y:S01]  /*ae10*/  FFMA.FTZ R15, R5, R12, -R34 ;  /* 0x0000000c050f7223 */ /* 0x000fe20000010822 */
[----:B------:R-:W-:Y:S01]  /*ae20*/  FMUL.FTZ R25, R25, R8 ;  /* 0x0000000819197220 */ /* 0x000fe20000410000 */
[----:B------:R-:W-:Y:S01]  /*ae30*/  FFMA.FTZ R27, R5, R20, R9 ;  /* 0x00000014051b7223 */ /* 0x000fe20000010009 */
[----:B------:R-:W-:Y:S01]  /*ae40*/  FFMA.FTZ R33, R14, R8, -R33 ;  /* 0x000000080e217223 */ /* 0x000fe20000010821 */
[----:B------:R-:W-:Y:S01]  /*ae50*/  LOP3.LUT R9, R54, 0xffff0000, RZ, 0xc0, !PT ;  /* 0xffff000036097812 */ /* 0x000fe200078ec0ff */
[----:B------:R-:W-:Y:S01]  /*ae60*/  FFMA.FTZ R25, R14, R13, R25 ;  /* 0x0000000d0e197223 */ /* 0x000fe20000010019 */
[----:B------:R-:W-:-:S02]  /*ae70*/  LOP3.LUT R8, R53, 0xffff0000, RZ, 0xc0, !PT ;  /* 0xffff000035087812 */ /* 0x000fc400078ec0ff */
[----:B------:R-:W-:Y:S01]  /*ae80*/  LOP3.LUT R5, R56, 0xffff0000, RZ, 0xc0, !PT ;  /* 0xffff000038057812 */ /* 0x000fe200078ec0ff */
[----:B------:R-:W-:Y:S01]  /*ae90*/  FMUL.FTZ R13, R10, R9 ;  /* 0x000000090a0d7220 */ /* 0x000fe20000410000 */
[----:B------:R-:W-:Y:S01]  /*aea0*/  LOP3.LUT R4, R55, 0xffff0000, RZ, 0xc0, !PT ;  /* 0xffff000037047812 */ /* 0x000fe200078ec0ff */
[----:B------:R-:W-:Y:S01]  /*aeb0*/  FMUL.FTZ R14, R11, R8 ;  /* 0x000000080b0e7220 */ /* 0x000fe20000410000 */
[----:B------:R-:W-:Y:S01]  /*aec0*/  LOP3.LUT R6, R6, 0xffff0000, RZ, 0xc0, !PT ;  /* 0xffff000006067812 */ /* 0x000fe200078ec0ff */
[-C--:B------:R-:W-:Y:S01]  /*aed0*/  FMUL.FTZ R12, R10, R5.reuse ;  /* 0x000000050a0c7220 */ /* 0x080fe20000410000 */
        /* <DEDUP_REMOVED lines=16> */
.L_x_10220:
[----:B------:R-:W-:Y:S05]  /*afe0*/  BSYNC B1 ;  /* 0x0000000000017941 */ /* 0x000fea0003800000 */
.L_x_10219:
[----:B------:R-:W-:Y:S05]  /*aff0*/  @P2 BRA `(.L_x_10198) ;  /* 0x0000000400a82947 */ /* 0x000fea0003800000 */
[----:B------:R-:W3:Y:S01]  /*b000*/  LDL R32, [R1+0x90] ;  /* 0x0000900001207983 */ /* 0x000ee20000100800 */
[----:B012---:R-:W-:Y:S02]  /*b010*/  SHF.R.S32.HI R3, RZ, 0x1f, R77 ;  /* 0x0000001fff037819 */ /* 0x007fe4000001144d */
[----:B------:R-:W-:Y:S02]  /*b020*/  SHF.R.U64 R26, R28, 0x10, R29 ;  /* 0x000000101c1a7819 */ /* 0x000fe4000000121d */
[----:B------:R-:W-:Y:S02]  /*b030*/  LEA.HI R3, R3, R77, RZ, 0x3 ;  /* 0x0000004d03037211 */ /* 0x000fe400078f18ff */
[----:B------:R-:W-:Y:S02]  /*b040*/  SHF.R.U64 R14, R40, 0x10, R41 ;  /* 0x00000010280e7819 */ /* 0x000fe40000001229 */
[----:B------:R-:W-:Y:S02]  /*b050*/  SHF.R.S32.HI R3, RZ, 0x3, R3 ;  /* 0x00000003ff037819 */ /* 0x000fe40000011403 */
[----:B------:R-:W-:-:S02]  /*b060*/  SHF.R.U32.HI R29, RZ, 0x10, R29 ;  /* 0x00000010ff1d7819 */ /* 0x000fc4000001161d */
[----:B------:R-:W-:Y:S02]  /*b070*/  LEA.HI R0, R0, R3, RZ, 0x1d ;  /* 0x0000000300007211 */ /* 0x000fe400078fe8ff */
[----:B------:R-:W-:Y:S02]  /*b080*/  PRMT R26, R21, 0x5410, R26 ;  /* 0x00005410151a7816 */ /* 0x000fe4000000001a */
[----:B------:R-:W-:Y:S02]  /*b090*/  SHF.R.S32.HI R3, RZ, 0x1f, R0 ;  /* 0x0000001fff037819 */ /* 0x000fe40000011400 */
[----:B------:R-:W-:Y:S01]  /*b0a0*/  PRMT R47, R47, 0x5410, R14 ;  /* 0x000054102f2f7816 */ /* 0x000fe2000000000e */
[----:B------:R-:W-:Y:S01]  /*b0b0*/  IMAD.U32 R27, R26, 0x10000, RZ ;  /* 0x000100001a1b7824 */ /* 0x000fe200078e00ff */
[----:B------:R-:W-:Y:S01]  /*b0c0*/  LEA.HI R3, R3, R0, RZ, 0x2 ;  /* 0x0000000003037211 */ /* 0x000fe200078f10ff */
[----:B------:R-:W-:Y:S01]  /*b0d0*/  IMAD.SHL.U32 R0, R0, 0x8, RZ ;  /* 0x0000000800007824 */ /* 0x000fe200078e00ff */
[----:B------:R-:W-:Y:S01]  /*b0e0*/  SHF.R.U32.HI R41, RZ, 0x10, R41 ;  /* 0x00000010ff297819 */ /* 0x000fe20000011629 */
[----:B------:R-:W-:Y:S01]  /*b0f0*/  IMAD.U32 R25, R47, 0x10000, RZ ;  /* 0x000100002f197824 */ /* 0x000fe200078e00ff */
[----:B------:R-:W-:-:S02]  /*b100*/  SHF.R.S32.HI R3, RZ, 0x2, R3 ;  /* 0x00000002ff037819 */ /* 0x000fc40000011403 */
[----:B-----5:R-:W-:Y:S02]  /*b110*/  LOP3.LUT R0, R76, 0x18, R0, 0xf8, !PT ;  /* 0x000000184c007812 */ /* 0x020fe400078ef800 */
[----:B------:R-:W-:Y:S01]  /*b120*/  PRMT R44, R44, 0x5410, R29 ;  /* 0x000054102c2c7816 */ /* 0x000fe2000000001d */
[----:B------:R-:W-:Y:S01]  /*b130*/  IMAD R3, R3, 0x1800, R74 ;  /* 0x0000180003037824 */ /* 0x000fe200078e024a */
[----:B------:R-:W-:Y:S02]  /*b140*/  LOP3.LUT R0, R0, R72, RZ, 0x3c, !PT ;  /* 0x0000004800007212 */ /* 0x000fe400078e3cff */
[----:B------:R-:W-:Y:S01]  /*b150*/  SHF.R.U64 R12, R42, 0x10, R43 ;  /* 0x000000102a0c7819 */ /* 0x000fe2000000122b */
[----:B------:R-:W-:Y:S01]  /*b160*/  IMAD.U32 R29, R44, 0x10000, RZ ;  /* 0x000100002c1d7824 */ /* 0x000fe200078e00ff */
[----:B------:R-:W-:Y:S01]  /*b170*/  PRMT R48, R48, 0x5410, R41 ;  /* 0x0000541030307816 */ /* 0x000fe20000000029 */
[----:B------:R-:W-:Y:S01]  /*b180*/  IMAD.IADD R3, R3, 0x1, R0 ;  /* 0x0000000103037824 */ /* 0x000fe200078e0200 */
[----:B------:R-:W-:-:S02]  /*b190*/  SHF.R.U64 R0, R30, 0x10, R31 ;  /* 0x000000101e007819 */ /* 0x000fc4000000121f */
[----:B------:R-:W-:Y:S01]  /*b1a0*/  SHF.R.U32.HI R31, RZ, 0x10, R31 ;  /* 0x00000010ff1f7819 */ /* 0x000fe2000001161f */
[----:B------:R-:W-:Y:S01]  /*b1b0*/  IMAD R3, R3, 0x2, R16 ;  /* 0x0000000203037824 */ /* 0x000fe200078e0210 */
[----:B------:R-:W-:Y:S02]  /*b1c0*/  PRMT R45, R45, 0x5410, R0 ;  /* 0x000054102d2d7816 */ /* 0x000fe40000000000 */
[----:B------:R-:W-:Y:S02]  /*b1d0*/  PRMT R46, R46, 0x5410, R31 ;  /* 0x000054102e2e7816 */ /* 0x000fe4000000001f */
[----:B------:R-:W0:Y:S01]  /*b1e0*/  LDS.128 R8, [R3+0xda00] ;  /* 0x00da000003087984 */ /* 0x000e220000000c00 */
[----:B------:R-:W-:Y:S02]  /*b1f0*/  SHF.R.U32.HI R43, RZ, 0x10, R43 ;  /* 0x00000010ff2b7819 */ /* 0x000fe4000001162b */
[----:B------:R-:W-:Y:S02]  /*b200*/  PRMT R49, R49, 0x5410, R12 ;  /* 0x0000541031317816 */ /* 0x000fe4000000000c */
[----:B------:R-:W-:-:S02]  /*b210*/  PRMT R50, R50, 0x5410, R43 ;  /* 0x0000541032327816 */ /* 0x000fc4000000002b */
        /* <DEDUP_REMOVED lines=8> */
[----:B------:R-:W-:Y:S02]  /*b2a0*/  IMAD.U32 R15, R48, 0x10000, RZ ;  /* 0x00010000300f7824 */ /* 0x000fe400078e00ff */
[----:B------:R-:W-:Y:S01]  /*b2b0*/  FMUL.FTZ R35, R20, R29 ;  /* 0x0000001d14237220 */ /* 0x000fe20000410000 */
[----:B------:R-:W-:Y:S01]  /*b2c0*/  IMAD.U32 R24, R11, 0x10000, RZ ;  /* 0x000100000b187824 */ /* 0x000fe200078e00ff */
[----:B------:R-:W-:Y:S01]  /*b2d0*/  LOP3.LUT R48, R48, 0xffff0000, RZ, 0xc0, !PT ;  /* 0xffff000030307812 */ /* 0x000fe200078ec0ff */
[C---:B------:R-:W-:Y:S01]  /*b2e0*/  IMAD.U32 R21, R10.reuse, 0x10000, RZ ;  /* 0x000100000a157824 */ /* 0x040fe200078e00ff */
[----:B------:R-:W-:-:S02]  /*b2f0*/  LOP3.LUT R10, R10, 0xffff0000, RZ, 0xc0, !PT ;  /* 0xffff00000a0a7812 */ /* 0x000fc400078ec0ff */
[----:B------:R-:W-:Y:S01]  /*b300*/  LOP3.LUT R11, R11, 0xffff0000, RZ, 0xc0, !PT ;  /* 0xffff00000b0b7812 */ /* 0x000fe200078ec0ff */
[----:B---3--:R-:W0:Y:S02]  /*b310*/  LDS.128 R4, [R32] ;  /* 0x0000000020047984 */ /* 0x008e240000000c00 */
[C---:B0-----:R-:W-:Y:S01]  /*b320*/  IMAD.U32 R0, R4.reuse, 0x10000, RZ ;  /* 0x0001000004007824 */ /* 0x041fe200078e00ff */
[----:B------:R-:W-:Y:S01]  /*b330*/  LOP3.LUT R4, R4, 0xffff0000, RZ, 0xc0, !PT ;  /* 0xffff000004047812 */ /* 0x000fe200078ec0ff */
[C---:B------:R-:W-:Y:S01]  /*b340*/  IMAD.U32 R12, R5.reuse, 0x10000, RZ ;  /* 0x00010000050c7824 */ /* 0x040fe200078e00ff */
[----:B------:R-:W-:Y:S01]  /*b350*/  LOP3.LUT R5, R5, 0xffff0000, RZ, 0xc0, !PT ;  /* 0xffff000005057812 */ /* 0x000fe200078ec0ff */
[----:B------:R-:W-:Y:S01]  /*b360*/  FFMA.FTZ R28, R0, R25, -R31 ;  /* 0x00000019001c7223 */ /* 0x000fe2000001081f */
[----:B------:R-:W-:Y:S02]  /*b370*/  IMAD.U32 R31, R46, 0x10000, RZ ;  /* 0x000100002e1f7824 */ /* 0x000fe400078e00ff */
[----:B------:R-:W-:Y:S01]  /*b380*/  FFMA.FTZ R33, R0, R27, R33 ;  /* 0x0000001b00217223 */ /* 0x000fe20000010021 */
[-C--:B------:R-:W-:Y:S01]  /*b390*/  FMUL.FTZ R27, R20, R15.reuse ;  /* 0x0000000f141b7220 */ /* 0x080fe20000410000 */
[----:B------:R-:W-:Y:S01]  /*b3a0*/  FFMA.FTZ R35, R12, R15, -R35 ;  /* 0x0000000f0c237223 */ /* 0x000fe20000010823 */
[----:B------:R-:W-:-:S02]  /*b3b0*/  IMAD.U32 R14, R7, 0x10000, RZ ;  /* 0x00010000070e7824 */ /* 0x000fc400078e00ff */
[----:B------:R-:W-:Y:S01]  /*b3c0*/  FMUL.FTZ R37, R24, R31 ;  /* 0x0000001f18257220 */ /* 0x000fe20000410000 */
[----:B------:R-:W-:Y:S01]  /*b3d0*/  IMAD.U32 R25, R50, 0x10000, RZ ;  /* 0x0001000032197824 */ /* 0x000fe200078e00ff */
[----:B------:R-:W-:Y:S01]  /*b3e0*/  LOP3.LUT R15, R26, 0xffff0000, RZ, 0xc0, !PT ;  /* 0xffff00001a0f7812 */ /* 0x000fe200078ec0ff */
[----:B------:R-:W-:Y:S01]  /*b3f0*/  FFMA.FTZ R29, R12, R29, R27 ;  /* 0x0000001d0c1d7223 */ /* 0x000fe2000001001b */
[----:B------:R-:W-:Y:S01]  /*b400*/  FMUL.FTZ R27, R8, R47 ;  /* 0x0000002f081b7220 */ /* 0x000fe20000410000 */
[-C--:B------:R-:W-:Y:S01]  /*b410*/  FMUL.FTZ R24, R24, R25.reuse ;  /* 0x0000001918187220 */ /* 0x080fe20000410000 */
[----:B------:R-:W-:Y:S01]  /*b420*/  FFMA.FTZ R37, R14, R25, -R37 ;  /* 0x000000190e257223 */ /* 0x000fe20000010825 */
[----:B------:R-:W-:Y:S01]  /*b430*/  FMUL.FTZ R25, R8, R15 ;  /* 0x0000000f08197220 */ /* 0x000fe20000410000 */
[----:B------:R-:W-:Y:S02]  /*b440*/  IMAD.U32 R8, R45, 0x10000, RZ ;  /* 0x000100002d087824 */ /* 0x000fe400078e00ff */
[----:B------:R-:W-:Y:S01]  /*b450*/  FFMA.FTZ R24, R14, R31, R24 ;  /* 0x0000001f0e187223 */ /* 0x000fe20000010018 */
[----:B------:R-:W-:-:S02]  /*b460*/  IMAD.U32 R0, R49, 0x10000, RZ ;  /* 0x0001000031007824 */ /* 0x000fc400078e00ff */
[C---:B------:R-:W-:Y:S01]  /*b470*/  FFMA.FTZ R25, R4.reuse, R47, -R25 ;  /* 0x0000002f04197223 */ /* 0x040fe20000010819 */
[C---:B------:R-:W-:Y:S01]  /*b480*/  FMUL.FTZ R14, R9.reuse, R44 ;  /* 0x0000002c090e7220 */ /* 0x040fe20000410000 */
[----:B------:R-:W-:Y:S01]  /*b490*/  FFMA.FTZ R12, R4, R15, R27 ;  /* 0x0000000f040c7223 */ /* 0x000fe2000001001b */
[----:B------:R-:W-:Y:S02]  /*b4a0*/  IMAD.U32 R13, R6, 0x10000, RZ ;  /* 0x00010000060d7824 */ /* 0x000fe400078e00ff */
[----:B------:R-:W-:Y:S01]  /*b4b0*/  FMUL.FTZ R9, R9, R48 ;  /* 0x0000003009097220 */ /* 0x000fe20000410000 */
[----:B------:R-:W-:Y:S01]  /*b4c0*/  FMUL.FTZ R4, R21, R8 ;  /* 0x0000000815047220 */ /* 0x000fe20000410000 */
[----:B------:R-:W-:Y:S01]  /*b4d0*/  LOP3.LUT R45, R45, 0xffff0000, RZ, 0xc0, !PT ;  /* 0xffff00002d2d7812 */ /* 0x000fe200078ec0ff */
        /* <DEDUP_REMOVED lines=9> */
[----:B------:R-:W-:Y:S01]  /*b570*/  LOP3.LUT R7, R7, 0xffff0000, RZ, 0xc0, !PT ;  /* 0xffff000007077812 */ /* 0x000fe200078ec0ff */
        /* <DEDUP_REMOVED lines=18> */
.L_x_10198:
[----:B------:R-:W-:Y:S05]  /*b6a0*/  BSYNC B0 ;  /* 0x0000000000007941 */ /* 0x000fea0003800000 */
.L_x_10188:
        /* <DEDUP_REMOVED lines=8> */
.L_x_10186:
[----:B------:R-:W-:-:S06]  /*b730*/  ULOP3.LUT UR4, UR60, 0x1, URZ, 0xfc, !UPT ;  /* 0x000000013c047892 */ /* 0x000fcc000f8efc3f */
[----:B0--3--:R-:W-:-:S05]  /*b740*/  IMAD.U32 R0, RZ, RZ, UR4 ;  /* 0x00000004ff007e24 */ /* 0x009fca000f8e00ff */
[----:B------:R-:W-:-:S13]  /*b750*/  ISETP.NE.AND P0, PT, R0, 0x3, PT ;  /* 0x000000030000780c */ /* 0x000fda0003f05270 */
[----:B------:R-:W-:Y:S05]  /*b760*/  @!P0 BRA `(.L_x_10221) ;  /* 0x0000000000048947 */ /* 0x000fea0003800000 */
[----:B------:R-:W-:Y:S01]  /*b770*/  BPT.TRAP 0x1 ;  /* 0x000000040000795c */ /* 0x000fe20000300000 */
.L_x_10221:
[----:B-12-4-:R-:W2:Y:S01]  /*b780*/  LDL R3, [R1+0x28] ;  /* 0x0000280001037983 */ /* 0x016ea20000100800 */
[----:B------:R-:W-:Y:S01]  /*b790*/  IMAD R0, R22, 0x8, R16 ;  /* 0x0000000816007824 */ /* 0x000fe200078e0210 */
[----:B--2---:R-:W-:-:S04]  /*b7a0*/  SHF.L.U32 R5, R3, 0x1f, RZ ;  /* 0x0000001f03057819 */ /* 0x004fc800000006ff */
[----:B------:R0:W1:Y:S01]  /*b7b0*/  SYNCS.PHASECHK.TRANS64.TRYWAIT P1, [R0+URZ+0x31c30], R5 ;  /* 0x031c3005000075a7 */ /* 0x000062000802017f */
[----:B------:R-:W-:Y:S05]  /*b7c0*/  @!P0 BRA `(.L_x_10222) ;  /* 0x0000000000048947 */ /* 0x000fea0003800000 */
[----:B------:R-:W-:Y:S01]  /*b7d0*/  BPT.TRAP 0x1 ;  /* 0x000000040000795c */ /* 0x000fe20000300000 */
.L_x_10222:
[----:B------:R-:W-:Y:S01]  /*b7e0*/  VIADD R3, R16, 0x16a00 ;  /* 0x00016a0010037836 */ /* 0x000fe20000000000 */
[----:B------:R-:W-:-:S04]  /*b7f0*/  LOP3.LUT R2, R2, 0x10000, RZ, 0xfc, !PT ;  /* 0x0001000002027812 */ /* 0x000fc800078efcff */
[----:B------:R-:W-:-:S04]  /*b800*/  SHF.R.U32.HI R3, RZ, 0x4, R3 ;  /* 0x00000004ff037819 */ /* 0x000fc80000011603 */
[----:B------:R-:W-:-:S04]  /*b810*/  LOP3.LUT R3, R3, 0x3fff, RZ, 0xc0, !PT ;  /* 0x00003fff03037812 */ /* 0x000fc800078ec0ff */
[----:B------:R-:W-:Y:S01]  /*b820*/  LOP3.LUT R4, R3, 0x10000, RZ, 0xfc, !PT ;  /* 0x0001000003047812 */ /* 0x000fe200078efcff */
[----:B------:R-:W-:-:S04]  /*b830*/  IMAD.MOV.U32 R3, RZ, RZ, -0x7fffffe0 ;  /* 0x80000020ff037424 */ /* 0x000fc800078e00ff */
[----:B------:R2:W-:Y:S01]  /*b840*/  STL [R1+0x50], R4 ;  /* 0x0000500401007387 */ /* 0x0005e20000100800 */
[----:B-1----:R-:W-:Y:S05]  /*b850*/  @P1 BRA `(.L_x_10223) ;  /* 0x0000000000081947 */ /* 0x002fea0003800000 */
[----:B------:R-:W1:Y:S02]  /*b860*/  SYNCS.PHASECHK.TRANS64.TRYWAIT P1, [R0+URZ+0x31c30], R5 ;  /* 0x031c3005000075a7 */ /* 0x000e64000802017f */
[----:B-1----:R-:W-:Y:S05]  /*b870*/  @!P1 BRA `(.L_x_10224) ;  /* 0x00000184006c9947 */ /* 0x002fea0003800000 */
.L_x_10223:
[----:B--2---:R-:W2:Y:S01]  /*b880*/  LDL R4, [R1+0x50] ;  /* 0x0000500001047983 */ /* 0x004ea20000100800 */
[----:B------:R-:W-:Y:S01]  /*b890*/  IMAD.MOV.U32 R15, RZ, RZ, -0x7fffffe0 ;  /* 0x80000020ff0f7424 */ /* 0x000fe200078e00ff */
[----:B------:R-:W-:Y:S05]  /*b8a0*/  WARPSYNC.ALL ;  /* 0x0000000000007948 */ /* 0x000fea0003800000 */
[C---:B------:R-:W-:Y:S01]  /*b8b0*/  R2UR UR4, R2.reuse ;  /* 0x00000000020472ca */ /* 0x040fe200000e0000 */
[----:B------:R-:W3:Y:S01]  /*b8c0*/  LDL R101, [R1+0x5c] ;  /* 0x00005c0001657983 */ /* 0x000ee20000100800 */
[----:B------:R-:W-:Y:S02]  /*b8d0*/  R2UR UR5, R3 ;  /* 0x00000000030572ca */ /* 0x000fe400000e0000 */
[----:B------:R-:W-:Y:S01]  /*b8e0*/  R2UR UR7, R15 ;  /* 0x000000000f0772ca */ /* 0x000fe200000e0000 */
[----:B------:R-:W-:Y:S01]  /*b8f0*/  WARPGROUP.ARRIVE ;  /* 0x00000000000079c5 */ /* 0x000fe20000000000 */
[----:B01----:R-:W-:Y:S01]  /*b900*/  IMAD.MOV.U32 R5, RZ, RZ, -0x7fffffe0 ;  /* 0x80000020ff057424 */ /* 0x003fe200078e00ff */
[----:B------:R-:W4:Y:S01]  /*b910*/  LDL R100, [R1+0x68] ;  /* 0x0000680001647983 */ /* 0x000f220000100800 */
[----:B------:R-:W-:Y:S01]  /*b920*/  IMAD.MOV.U32 R7, RZ, RZ, -0x7fffffe0 ;  /* 0x80000020ff077424 */ /* 0x000fe200078e00ff */
[----:B------:R-:W-:-:S02]  /*b930*/  R2UR UR8, R2 ;  /* 0x00000000020872ca */ /* 0x000fc400000e0000 */
[----:B------:R-:W-:Y:S01]  /*b940*/  R2UR UR9, R3 ;  /* 0x00000000030972ca */ /* 0x000fe200000e0000 */
[----:B------:R-:W4:Y:S01]  /*b950*/  LDL R103, [R1+0x30] ;  /* 0x0000300001677983 */ /* 0x000f220000100800 */
[----:B------:R-:W-:Y:S02]  /*b960*/  R2UR UR11, R7 ;  /* 0x00000000070b72ca */ /* 0x000fe400000e0000 */
[C---:B------:R-:W-:Y:S01]  /*b970*/  R2UR UR12, R2.reuse ;  /* 0x00000000020c72ca */ /* 0x040fe200000e0000 */
[----:B------:R-:W4:Y:S01]  /*b980*/  LDL R102, [R1+0x6c] ;  /* 0x00006c0001667983 */ /* 0x000f220000100800 */
[C---:B------:R-:W-:Y:S01]  /*b990*/  R2UR UR13, R3.reuse ;  /* 0x00000000030d72ca */ /* 0x040fe200000e0000 */
[----:B------:R-:W-:Y:S01]  /*b9a0*/  IMAD.MOV.U32 R9, RZ, RZ, -0x7fffffe0 ;  /* 0x80000020ff097424 */ /* 0x000fe200078e00ff */
[----:B------:R-:W-:Y:S01]  /*b9b0*/  R2UR UR16, R2 ;  /* 0x00000000021072ca */ /* 0x000fe200000e0000 */
[----:B------:R-:W4:Y:S01]  /*b9c0*/  LDL R99, [R1+0x54] ;  /* 0x0000540001637983 */ /* 0x000f220000100800 */
[----:B------:R-:W-:-:S02]  /*b9d0*/  R2UR UR17, R3 ;  /* 0x00000000031172ca */ /* 0x000fc400000e0000 */
[----:B------:R-:W-:Y:S01]  /*b9e0*/  R2UR UR19, R9 ;  /* 0x00000000091372ca */ /* 0x000fe200000e0000 */
[----:B--2---:R-:W-:-:S05]  /*b9f0*/  IMAD R14, R22, 0x6c0, R4 ;  /* 0x000006c0160e7824 */ /* 0x004fca00078e0204 */
        /* <DEDUP_REMOVED lines=419> */
[----:B---3--:R-:W-:Y:S01]  /*d430*/  IMAD R15, R108, -0x90, R101 ;  /* 0xffffff706c0f7824 */ /* 0x008fe200078e0265 */
[----:B------:R-:W-:Y:S01]  /*d440*/  R2UR UR10, R20 ;  /* 0x00000000140a72ca */ /* 0x000fe200000e0000 */
[----:B------:R-:W-:Y:S01]  /*d450*/  ULDC UR4, c[0x0][0x9d8] ;  /* 0x0002760000047ab9 */ /* 0x000fe20000000800 */
[----:B------:R-:W-:Y:S01]  /*d460*/  R2UR UR11, R21 ;  /* 0x00000000150b72ca */ /* 0x000fe200000e0000 */
[----:B------:R-:W-:Y:S01]  /*d470*/  ULDC UR5, c[0x0][0x988] ;  /* 0x0002620000057ab9 */ /* 0x000fe20000000800 */
[----:B------:R-:W-:-:S02]  /*d480*/  WARPGROUP.DEPBAR.LE gsb0, 0x0 ;  /* 0x00008000000079c5 */ /* 0x000fc40000010000 */
[----:B------:R-:W-:-:S09]  /*d490*/  WARPGROUP.ARRIVE ;  /* 0x00000000000079c5 */ /* 0x000fd20000000000 */
        /* <DEDUP_REMOVED lines=37> */
[----:B------:R-:W-:Y:S01]  /*d6f0*/  FMUL.FTZ R96, R88, UR4 ;  /* 0x0000000458607c20 */ /* 0x000fe20008410000 */
[----:B------:R-:W-:Y:S02]  /*d700*/  VIADD R21, R15, 0x90 ;  /* 0x000000900f157836 */ /* 0x000fe40000000000 */
[----:B------:R-:W-:Y:S01]  /*d710*/  FMUL.FTZ R88, R90, UR4 ;  /* 0x000000045a587c20 */ /* 0x000fe20008410000 */
[----:B------:R-:W-:Y:S01]  /*d720*/  FMUL.FTZ R90, R91, UR4 ;  /* 0x000000045b5a7c20 */ /* 0x000fe20008410000 */
[----:B------:R-:W-:Y:S01]  /*d730*/  FMUL.FTZ R91, R92, UR4 ;  /* 0x000000045c5b7c20 */ /* 0x000fe20008410000 */
[----:B------:R-:W-:Y:S01]  /*d740*/  FMUL.FTZ R118, R48, UR4 ;  /* 0x0000000430767c20 */ /* 0x000fe20008410000 */
[----:B------:R-:W-:Y:S01]  /*d750*/  FMUL.FTZ R92, R94, UR4 ;  /* 0x000000045e5c7c20 */ /* 0x000fe20008410000 */
[----:B----4-:R-:W-:Y:S02]  /*d760*/  IMAD R48, R100, -0x2, R21 ;  /* 0xfffffffe64307824 */ /* 0x010fe400078e0215 */
[----:B------:R-:W-:Y:S01]  /*d770*/  FMUL.FTZ R94, R81, UR4 ;  /* 0x00000004515e7c20 */ /* 0x000fe20008410000 */
[----:B------:R-:W-:-:S02]  /*d780*/  VIADD R20, R14, 0x642 ;  /* 0x000006420e147836 */ /* 0x000fc40000000000 */
[----:B------:R-:W-:Y:S01]  /*d790*/  FMUL.FTZ R81, R82, UR4 ;  /* 0x0000000452517c20 */ /* 0x000fe20008410000 */
[----:B------:R-:W-:Y:S02]  /*d7a0*/  IMAD.MOV.U32 R21, RZ, RZ, -0x7fffffe0 ;  /* 0x80000020ff157424 */ /* 0x000fe400078e00ff */
[----:B------:R-:W-:Y:S01]  /*d7b0*/  FMUL.FTZ R82, R83, UR4 ;  /* 0x0000000453527c20 */ /* 0x000fe20008410000 */
[----:B------:R-:W-:Y:S01]  /*d7c0*/  FMUL.FTZ R83, R84, UR4 ;  /* 0x0000000454537c20 */ /* 0x000fe20008410000 */
[----:B------:R-:W-:Y:S01]  /*d7d0*/  FMUL.FTZ R84, R86, UR4 ;  /* 0x0000000456547c20 */ /* 0x000fe20008410000 */
[----:B------:R-:W-:Y:S01]  /*d7e0*/  FMUL.FTZ R86, R87, UR4 ;  /* 0x0000000457567c20 */ /* 0x000fe20008410000 */
[----:B------:R-:W-:Y:S01]  /*d7f0*/  R2UR UR10, R20 ;  /* 0x00000000140a72ca */ /* 0x000fe200000e0000 */
[----:B------:R-:W-:Y:S01]  /*d800*/  FMUL.FTZ R87, R73, UR4 ;  /* 0x0000000449577c20 */ /* 0x000fe20008410000 */
[----:B------:R-:W-:Y:S02]  /*d810*/  R2UR UR11, R21 ;  /* 0x00000000150b72ca */ /* 0x000fe400000e0000 */
[----:B------:R-:W-:-:S02]  /*d820*/  R2UR UR8, R4 ;  /* 0x00000000040872ca */ /* 0x000fc400000e0000 */
        /* <DEDUP_REMOVED lines=16> */
[----:B------:R-:W-:Y:S01]  /*d930*/  IADD3 R98, -R103, 0x91, R15 ;  /* 0x0000009167627810 */ /* 0x000fe20007ffe10f */
[----:B------:R-:W0:Y:S01]  /*d940*/  MUFU.TANH R96, R96 ;  /* 0x0000006000607308 */ /* 0x000e220000002400 */
[----:B------:R-:W-:Y:S01]  /*d950*/  FMUL.FTZ R59, R60, UR4 ;  /* 0x000000043c3b7c20 */ /* 0x000fe20008410000 */
[----:B------:R-:W-:-:S02]  /*d960*/  WARPGROUP.DEPBAR.LE gsb0, 0x0 ;  /* 0x00008000000079c5 */ /* 0x000fc40000010000 */
[----:B------:R-:W-:-:S04]  /*d970*/  WARPGROUP.ARRIVE ;  /* 0x00000000000079c5 */ /* 0x000fc80000000000 */
[----:B------:R-:W1:Y:S01]  /*d980*/  MUFU.TANH R89, R89 ;  /* 0x0000005900597308 */ /* 0x000e620000002400 */
[----:B------:R-:W-:Y:S01]  /*d990*/  FMUL.FTZ R60, R61, UR4 ;  /* 0x000000043d3c7c20 */ /* 0x000fe20008410000 */
[----:B------:R-:W-:Y:S01]  /*d9a0*/  HGMMA.64x16x16.F32.BF16 R32, gdesc[UR8], R32, gsb0 ;  /* 0x00200000082079f0 */ /* 0x000fe20008001820 */
[----:B------:R-:W-:Y:S01]  /*d9b0*/  FMUL.FTZ R97, R93, UR4 ;  /* 0x000000045d617c20 */ /* 0x000fe20008410000 */
[----:B------:R-:W-:Y:S01]  /*d9c0*/  FMUL.FTZ R61, R62, UR4 ;  /* 0x000000043e3d7c20 */ /* 0x000fe20008410000 */
[----:B------:R-:W-:-:S03]  /*d9d0*/  FMUL.FTZ R62, R63, UR4 ;  /* 0x000000043f3e7c20 */ /* 0x000fc60008410000 */
[----:B------:R-:W2:Y:S01]  /*d9e0*/  MUFU.TANH R91, R91 ;  /* 0x0000005b005b7308 */ /* 0x000ea20000002400 */
[----:B------:R-:W-:Y:S02]  /*d9f0*/  IMAD R63, R99, 0xc0, R102 ;  /* 0x000000c0633f7824 */ /* 0x000fe400078e0266 */
[----:B------:R-:W-:Y:S02]  /*da00*/  IMAD R98, R100, -0x2, R98 ;  /* 0xfffffffe64627824 */ /* 0x000fe400078e0262 */
[----:B------:R-:W-:-:S03]  /*da10*/  FMUL.FTZ R80, R80, UR4 ;  /* 0x0000000450507c20 */ /* 0x000fc60008410000 */
[----:B------:R-:W3:Y:S01]  /*da20*/  MUFU.TANH R97, R97 ;  /* 0x0000006100617308 */ /* 0x000ee20000002400 */
[----:B------:R-:W-:Y:S01]  /*da30*/  VIADDMNMX R20, R63, R98, R48, PT ;  /* 0x000000623f147246 */ /* 0x000fe20003800130 */
[----:B------:R-:W-:-:S03]  /*da40*/  VIADD R14, R14, 0x682 ;  /* 0x000006820e0e7836 */ /* 0x000fc60000000000 */
[C---:B------:R-:W-:Y:S02]  /*da50*/  ISETP.GT.AND P1, PT, R20.reuse, RZ, PT ;  /* 0x000000ff1400720c */ /* 0x040fe40003f24270 */
[C---:B------:R-:W-:Y:S01]  /*da60*/  ISETP.GT.AND P2, PT, R20.reuse, 0x1, PT ;  /* 0x000000011400780c */ /* 0x040fe20003f44270 */
[----:B------:R-:W4:Y:S01]  /*da70*/  MUFU.TANH R80, R80 ;  /* 0x0000005000507308 */ /* 0x000f220000002400 */
[----:B------:R-:W-:Y:S01]  /*da80*/  ISETP.GT.AND P4, PT, R20, 0x8, PT ;  /* 0x000000081400780c */ /* 0x000fe20003f84270 */
[----:B------:R-:W-:Y:S01]  /*da90*/  FMUL.FTZ R85, R85, UR4 ;  /* 0x0000000455557c20 */ /* 0x000fe20008410000 */
[----:B0-----:R-:W-:Y:S02]  /*daa0*/  FSEL R96, R96, -INF , P1 ;  /* 0xff80000060607808 */ /* 0x001fe40000800000 */
[----:B-1----:R-:W-:-:S03]  /*dab0*/  FSEL R89, R89, -INF , P2 ;  /* 0xff80000059597808 */ /* 0x002fc60001000000 */
[----:B------:R-:W0:Y:S01]  /*dac0*/  MUFU.TANH R94, R94 ;  /* 0x0000005e005e7308 */ /* 0x000e220000002400 */
[----:B------:R-:W-:Y:S01]  /*dad0*/  R2UR UR14, R14 ;  /* 0x000000000e0e72ca */ /* 0x000fe200000e0000 */
[----:B------:R-:W-:Y:S01]  /*dae0*/  FMUL.FTZ R21, R49, UR4 ;  /* 0x0000000431157c20 */ /* 0x000fe20008410000 */
[----:B------:R-:W-:Y:S01]  /*daf0*/  FMUL.FTZ R14, R50, UR4 ;  /* 0x00000004320e7c20 */ /* 0x000fe20008410000 */
[----:B------:R-:W-:Y:S01]  /*db00*/  ISETP.GT.AND P5, PT, R20, 0x9, PT ;  /* 0x000000091400780c */ /* 0x000fe20003fa4270 */
[----:B------:R-:W-:Y:S01]  /*db10*/  FMUL.FTZ R72, R72, UR4 ;  /* 0x0000000448487c20 */ /* 0x000fe20008410000 */
[----:B--2---:R-:W-:Y:S02]  /*db20*/  FSEL R50, R91, -INF , P4 ;  /* 0xff8000005b327808 */ /* 0x004fe40002000000 */
[----:B------:R-:W1:Y:S01]  /*db30*/  MUFU.TANH R83, R83 ;  /* 0x0000005300537308 */ /* 0x000e620000002400 */
[----:B------:R-:W-:Y:S02]  /*db40*/  FMNMX.FTZ R49, R96, R89, !PT ;  /* 0x0000005960317209 */ /* 0x000fe40007810000 */
[----:B------:R-:W-:-:S02]  /*db50*/  ISETP.GT.AND P3, PT, R20, 0x10, PT ;  /* 0x000000101400780c */ /* 0x000fc40003f64270 */
[----:B---3--:R-:W-:Y:S02]  /*db60*/  FSEL R100, R97, -INF , P5 ;  /* 0xff80000061647808 */ /* 0x008fe40002800000 */
[----:B------:R-:W-:Y:S01]  /*db70*/  FMNMX.FTZ R49, R50, R49, !PT ;  /* 0x0000003132317209 */ /* 0x000fe20007810000 */
[----:B------:R-:W2:Y:S01]  /*db80*/  MUFU.TANH R85, R85 ;  /* 0x0000005500557308 */ /* 0x000ea20000002400 */
[----:B------:R-:W-:Y:S02]  /*db90*/  ISETP.GT.AND P1, PT, R20, 0x11, PT ;  /* 0x000000111400780c */ /* 0x000fe40003f24270 */
[----:B----4-:R-:W-:Y:S02]  /*dba0*/  FSEL R80, R80, -INF , P3 ;  /* 0xff80000050507808 */ /* 0x010fe40001800000 */
[----:B------:R-:W-:-:S03]  /*dbb0*/  FMNMX.FTZ R49, R100, R49, !PT ;  /* 0x0000003164317209 */ /* 0x000fc60007810000 */
[----:B------:R-:W3:Y:S01]  /*dbc0*/  MUFU.TANH R72, R72 ;  /* 0x0000004800487308 */ /* 0x000ee20000002400 */
[----:B------:R-:W-:Y:S01]  /*dbd0*/  ISETP.GT.AND P2, PT, R20, 0x18, PT ;  /* 0x000000181400780c */ /* 0x000fe20003f44270 */
[----:B------:R-:W-:Y:S01]  /*dbe0*/  FMUL.FTZ R77, R77, UR4 ;  /* 0x000000044d4d7c20 */ /* 0x000fe20008410000 */
[----:B0-----:R-:W-:Y:S01]  /*dbf0*/  FSEL R94, R94, -INF , P1 ;  /* 0xff8000005e5e7808 */ /* 0x001fe20000800000 */
[----:B------:R-:W-:Y:S01]  /*dc00*/  IMAD.MOV.U32 R15, RZ, RZ, -0x7fffffe0 ;  /* 0x80000020ff0f7424 */ /* 0x000fe200078e00ff */
[----:B------:R-:W-:-:S03]  /*dc10*/  FMNMX.FTZ R49, R80, R49, !PT ;  /* 0x0000003150317209 */ /* 0x000fc60007810000 */
[----:B------:R-:W0:Y:S01]  /*dc20*/  MUFU.TANH R87, R87 ;  /* 0x0000005700577308 */ /* 0x000e220000002400 */
[----:B------:R-:W-:Y:S01]  /*dc30*/  FMUL.FTZ R120, R52, UR4 ;  /* 0x0000000434787c20 */ /* 0x000fe20008410000 */
[----:B------:R-:W-:Y:S01]  /*dc40*/  ISETP.GT.AND P4, PT, R20, 0x19, PT ;  /* 0x000000191400780c */ /* 0x000fe20003f84270 */
[----:B------:R-:W-:Y:S01]  /*dc50*/  FMUL.FTZ R64, R64, UR4 ;  /* 0x0000000440407c20 */ /* 0x000fe20008410000 */
[----:B-1----:R-:W-:Y:S02]  /*dc60*/  FSEL R52, R83, -INF , P2 ;  /* 0xff80000053347808 */ /* 0x002fe40001000000 */
[----:B------:R-:W-:Y:S02]  /*dc70*/  FMNMX.FTZ R49, R94, R49, !PT ;  /* 0x000000315e317209 */ /* 0x000fe40007810000 */
[----:B------:R-:W1:Y:S01]  /*dc80*/  MUFU.TANH R75, R75 ;  /* 0x0000004b004b7308 */ /* 0x000e620000002400 */
[----:B------:R-:W-:Y:S01]  /*dc90*/  R2UR UR15, R15 ;  /* 0x000000000f0f72ca */ /* 0x000fe200000e0000 */
[----:B------:R-:W-:Y:S01]  /*dca0*/  FMUL.FTZ R15, R51, UR4 ;  /* 0x00000004330f7c20 */ /* 0x000fe20008410000 */
[----:B------:R-:W-:-:S02]  /*dcb0*/  ISETP.GT.AND P3, PT, R20, 0x20, PT ;  /* 0x000000201400780c */ /* 0x000fc40003f64270 */
[----:B--2---:R-:W-:Y:S02]  /*dcc0*/  FSEL R102, R85, -INF , P4 ;  /* 0xff80000055667808 */ /* 0x004fe40002000000 */
[----:B------:R-:W-:Y:S01]  /*dcd0*/  FMNMX.FTZ R51, R52, R49, !PT ;  /* 0x0000003134337209 */ /* 0x000fe20007810000 */
[----:B------:R-:W2:Y:S01]  /*dce0*/  MUFU.TANH R77, R77 ;  /* 0x0000004d004d7308 */ /* 0x000ea20000002400 */
[----:B------:R-:W-:Y:S02]  /*dcf0*/  R2UR UR12, R4 ;  /* 0x00000000040c72ca */ /* 0x000fe400000e0000 */
[----:B------:R-:W-:Y:S02]  /*dd00*/  R2UR UR13, R5 ;  /* 0x00000000050d72ca */ /* 0x000fe400000e0000 */
[----:B------:R-:W-:Y:S02]  /*dd10*/  ISETP.GT.AND P1, PT, R20, 0x21, PT ;  /* 0x000000211400780c */ /* 0x000fe40003f24270 */
[----:B---3--:R-:W-:Y:S01]  /*dd20*/  FSEL R72, R72, -INF , P3 ;  /* 0xff80000048487808 */ /* 0x008fe20001800000 */
[----:B------:R-:W3:Y:S01]  /*dd30*/  MUFU.TANH R64, R64 ;  /* 0x0000004000407308 */ /* 0x000ee20000002400 */
[----:B------:R-:W-:Y:S01]  /*dd40*/  FMNMX.FTZ R51, R102, R51, !PT ;  /* 0x0000003366337209 */ /* 0x000fe20007810000 */
[----:B------:R-:W-:Y:S01]  /*dd50*/  FMUL.FTZ R49, R40, UR4 ;  /* 0x0000000428317c20 */ /* 0x000fe20008410000 */
[----:B------:R-:W-:-:S02]  /*dd60*/  WARPGROUP.DEPBAR.LE gsb0, 0x0 ;  /* 0x00008000000079c5 */ /* 0x000fc40000010000 */
[----:B------:R-:W-:Y:S01]  /*dd70*/  ISETP.GT.AND P2, PT, R20, 0x28, PT ;  /* 0x000000281400780c */ /* 0x000fe20003f44270 */
[----:B------:R-:W-:Y:S01]  /*dd80*/  FMUL.FTZ R69, R69, UR4 ;  /* 0x0000000445457c20 */ /* 0x000fe20008410000 */
[----:B0-----:R-:W-:Y:S01]  /*dd90*/  FSEL R40, R87, -INF , P1 ;  /* 0xff80000057287808 */ /* 0x001fe20000800000 */
[----:B------:R-:W0:Y:S01]  /*dda0*/  MUFU.TANH R79, R79 ;  /* 0x0000004f004f7308 */ /* 0x000e220000002400 */
[----:B------:R-:W-:Y:S01]  /*ddb0*/  FMNMX.FTZ R51, R72, R51, !PT ;  /* 0x0000003348337209 */ /* 0x000fe20007810000 */
[----:B------:R-:W-:Y:S01]  /*ddc0*/  WARPGROUP.ARRIVE ;  /* 0x00000000000079c5 */ /* 0x000fe20000000000 */
[----:B------:R-:W-:Y:S02]  /*ddd0*/  ISETP.GT.AND P3, PT, R20, 0x29, PT ;  /* 0x000000291400780c */ /* 0x000fe40003f64270 */
[----:B-1----:R-:W-:Y:S02]  /*dde0*/  FSEL R104, R75, -INF , P2 ;  /* 0xff8000004b687808 */ /* 0x002fe40001000000 */
[----:B------:R-:W-:Y:S01]  /*ddf0*/  FMNMX.FTZ R51, R40, R51, !PT ;  /* 0x0000003328337209 */ /* 0x000fe20007810000 */
[----:B------:R-:W1:Y:S01]  /*de00*/  MUFU.TANH R67, R67 ;  /* 0x0000004300437308 */ /* 0x000e620000002400 */
[----:B------:R-:W-:Y:S01]  /*de10*/  HGMMA.64x16x16.F32.BF16 R24, gdesc[UR12], R24, gsb0 ;  /* 0x002000000c1879f0 */ /* 0x000fe20008001818 */
[----:B------:R-:W-:Y:S01]  /*de20*/  ISETP.GT.AND P1, PT, R20, 0x30, PT ;  /* 0x000000301400780c */ /* 0x000fe20003f24270 */
[----:B------:R-:W-:Y:S01]  /*de30*/  FMUL.FTZ R57, R57, UR4 ;  /* 0x0000000439397c20 */ /* 0x000fe20008410000 */
[----:B--2---:R-:W-:-:S02]  /*de40*/  FSEL R106, R77, -INF , P3 ;  /* 0xff8000004d6a7808 */ /* 0x004fc40001800000 */
[----:B------:R-:W-:Y:S02]  /*de50*/  FMNMX.FTZ R51, R104, R51, !PT ;  /* 0x0000003368337209 */ /* 0x000fe40007810000 */
[----:B------:R-:W2:Y:S01]  /*de60*/  MUFU.TANH R69, R69 ;  /* 0x0000004500457308 */ /* 0x000ea20000002400 */
[----:B------:R-:W-:Y:S02]  /*de70*/  ISETP.GT.AND P2, PT, R20, 0x31, PT ;  /* 0x000000311400780c */ /* 0x000fe40003f44270 */
[----:B---3--:R-:W-:Y:S02]  /*de80*/  FSEL R64, R64, -INF , P1 ;  /* 0xff80000040407808 */ /* 0x008fe40000800000 */
[----:B------:R-:W-:-:S03]  /*de90*/  FMNMX.FTZ R51, R106, R51, !PT ;  /* 0x000000336a337209 */ /* 0x000fc60007810000 */
[----:B------:R-:W3:Y:S01]  /*dea0*/  MUFU.TANH R71, R71 ;  /* 0x0000004700477308 */ /* 0x000ee20000002400 */
[----:B------:R-:W-:Y:S01]  /*deb0*/  FMUL.FTZ R126, R44, UR4 ;  /* 0x000000042c7e7c20 */ /* 0x000fe20008410000 */
[----:B------:R-:W-:Y:S02]  /*dec0*/  ISETP.GT.AND P1, PT, R20, 0x38, PT ;  /* 0x000000381400780c */ /* 0x000fe40003f24270 */
[----:B0-----:R-:W-:Y:S02]  /*ded0*/  FSEL R44, R79, -INF , P2 ;  /* 0xff8000004f2c7808 */ /* 0x001fe40001000000 */
[----:B------:R-:W-:Y:S02]  /*dee0*/  FMNMX.FTZ R51, R64, R51, !PT ;  /* 0x0000003340337209 */ /* 0x000fe40007810000 */
[----:B------:R-:W0:Y:S01]  /*def0*/  MUFU.TANH R57, R57 ;  /* 0x0000003900397308 */ /* 0x000e220000002400 */
[----:B------:R-:W-:Y:S02]  /*df00*/  ISETP.GT.AND P2, PT, R20, 0x39, PT ;  /* 0x000000391400780c */ /* 0x000fe40003f44270 */
[----:B-1----:R-:W-:-:S02]  /*df10*/  FSEL R110, R67, -INF , P1 ;  /* 0xff800000436e7808 */ /* 0x002fc40000800000 */
[----:B------:R-:W-:-:S03]  /*df20*/  FMNMX.FTZ R51, R44, R51, !PT ;  /* 0x000000332c337209 */ /* 0x000fc60007810000 */
[----:B------:R-:W1:Y:S01]  /*df30*/  MUFU.TANH R59, R59 ;  /* 0x0000003b003b7308 */ /* 0x000e620000002400 */
[----:B------:R-:W-:Y:S02]  /*df40*/  ISETP.GT.AND P1, PT, R20, 0x40, PT ;  /* 0x000000401400780c */ /* 0x000fe40003f24270 */
[----:B--2---:R-:W-:Y:S02]  /*df50*/  FSEL R112, R69, -INF , P2 ;  /* 0xff80000045707808 */ /* 0x004fe40001000000 */
[----:B------:R-:W-:-:S03]  /*df60*/  FMNMX.FTZ R51, R110, R51, !PT ;  /* 0x000000336e337209 */ /* 0x000fc60007810000 */
[----:B------:R-:W2:Y:S01]  /*df70*/  MUFU.TANH R60, R60 ;  /* 0x0000003c003c7308 */ /* 0x000ea20000002400 */
[----:B------:R-:W-:Y:S01]  /*df80*/  FMUL.FTZ R130, R32, UR4 ;  /* 0x0000000420827c20 */ /* 0x000fe20008410000 */
[----:B------:R-:W-:Y:S02]  /*df90*/  ISETP.GT.AND P2, PT, R20, 0x41, PT ;  /* 0x000000411400780c */ /* 0x000fe40003f44270 */
[----:B---3--:R-:W-:Y:S02]  /*dfa0*/  FSEL R32, R71, -INF , P1 ;  /* 0xff80000047207808 */ /* 0x008fe40000800000 */
[----:B------:R-:W-:Y:S02]  /*dfb0*/  FMNMX.FTZ R51, R112, R51, !PT ;  /* 0x0000003370337209 */ /* 0x000fe40007810000 */
[----:B------:R-:W3:Y:S01]  /*dfc0*/  MUFU.TANH R118, R118 ;  /* 0x0000007600767308 */ /* 0x000ee20000002400 */
[----:B------:R-:W-:Y:S01]  /*dfd0*/  ISETP.GT.AND P1, PT, R20, 0x48, PT ;  /* 0x000000481400780c */ /* 0x000fe20003f24270 */
[----:B------:R-:W-:Y:S01]  /*dfe0*/  FMUL.FTZ R122, R53, UR4 ;  /* 0x00000004357a7c20 */ /* 0x000fe20008410000 */
[----:B0-----:R-:W-:-:S02]  /*dff0*/  FSEL R114, R57, -INF , P2 ;  /* 0xff80000039727808 */ /* 0x001fc40001000000 */
[----:B------:R-:W-:-:S03]  /*e000*/  FMNMX.FTZ R51, R32, R51, !PT ;  /* 0x0000003320337209 */ /* 0x000fc60007810000 */
[----:B------:R-:W0:Y:S01]  /*e010*/  MUFU.TANH R21, R21 ;  /* 0x0000001500157308 */ /* 0x000e220000002400 */
[----:B------:R-:W-:Y:S02]  /*e020*/  ISETP.GT.AND P2, PT, R20, 0x49, PT ;  /* 0x000000491400780c */ /* 0x000fe40003f44270 */
[----:B-1----:R-:W-:Y:S02]  /*e030*/  FSEL R116, R59, -INF , P1 ;  /* 0xff8000003b747808 */ /* 0x002fe40000800000 */
[----:B------:R-:W-:-:S03]  /*e040*/  FMNMX.FTZ R51, R114, R51, !PT ;  /* 0x0000003372337209 */ /* 0x000fc60007810000 */
[----:B------:R-:W1:Y:S01]  /*e050*/  MUFU.TANH R120, R120 ;  /* 0x0000007800787308 */ /* 0x000e620000002400 */
[----:B------:R-:W-:Y:S01]  /*e060*/  ISETP.GT.AND P1, PT, R20, 0x50, PT ;  /* 0x000000501400780c */ /* 0x000fe20003f24270 */
[----:B------:R-:W-:Y:S01]  /*e070*/  FMUL.FTZ R124, R41, UR4 ;  /* 0x00000004297c7c20 */ /* 0x000fe20008410000 */
[----:B--2---:R-:W-:Y:S02]  /*e080*/  FSEL R60, R60, -INF , P2 ;  /* 0xff8000003c3c7808 */ /* 0x004fe40001000000 */
[----:B------:R-:W-:-:S03]  /*e090*/  FMNMX.FTZ R51, R116, R51, !PT ;  /* 0x0000003374337209 */ /* 0x000fc60007810000 */
[----:B------:R-:W2:Y:S01]  /*e0a0*/  MUFU.TANH R122, R122 ;  /* 0x0000007a007a7308 */ /* 0x000ea20000002400 */
[----:B------:R-:W-:Y:S02]  /*e0b0*/  ISETP.GT.AND P2, PT, R20, 0x51, PT ;  /* 0x000000511400780c */ /* 0x000fe40003f44270 */
[----:B---3--:R-:W-:Y:S02]  /*e0c0*/  FSEL R118, R118, -INF , P1 ;  /* 0xff80000076767808 */ /* 0x008fe40000800000 */
[----:B------:R-:W-:-:S03]  /*e0d0*/  FMNMX.FTZ R51, R60, R51, !PT ;  /* 0x000000333c337209 */ /* 0x000fc60007810000 */
[----:B------:R-:W3:Y:S01]  /*e0e0*/  MUFU.TANH R49, R49 ;  /* 0x0000003100317308 */ /* 0x000ee20000002400 */
[----:B------:R-:W-:Y:S01]  /*e0f0*/  FMUL.FTZ R132, R36, UR4 ;  /* 0x0000000424847c20 */ /* 0x000fe20008410000 */
[----:B------:R-:W-:Y:S01]  /*e100*/  ISETP.GT.AND P1, PT, R20, 0x58, PT ;  /* 0x000000581400780c */ /* 0x000fe20003f24270 */
[----:B------:R-:W-:Y:S01]  /*e110*/  FMUL.FTZ R128, R45, UR4 ;  /* 0x000000042d807c20 */ /* 0x000fe20008410000 */
[----:B0-----:R-:W-:Y:S02]  /*e120*/  FSEL R36, R21, -INF , P2 ;  /* 0xff80000015247808 */ /* 0x001fe40001000000 */
[----:B------:R-:W-:Y:S02]  /*e130*/  FMNMX.FTZ R51, R118, R51, !PT ;  /* 0x0000003376337209 */ /* 0x000fe40007810000 */
[----:B------:R-:W0:Y:S01]  /*e140*/  MUFU.TANH R124, R124 ;  /* 0x0000007c007c7308 */ /* 0x000e220000002400 */
[----:B------:R-:W-:Y:S02]  /*e150*/  ISETP.GT.AND P2, PT, R20, 0x59, PT ;  /* 0x000000591400780c */ /* 0x000fe40003f44270 */
[----:B-1----:R-:W-:-:S02]  /*e160*/  FSEL R120, R120, -INF , P1 ;  /* 0xff80000078787808 */ /* 0x002fc40000800000 */
[----:B------:R-:W-:-:S03]  /*e170*/  FMNMX.FTZ R51, R36, R51, !PT ;  /* 0x0000003324337209 */ /* 0x000fc60007810000 */
[----:B------:R-:W1:Y:S01]  /*e180*/  MUFU.TANH R126, R126 ;  /* 0x0000007e007e7308 */ /* 0x000e620000002400 */
[----:B------:R-:W-:Y:S01]  /*e190*/  ISETP.GT.AND P1, PT, R20, 0x60, PT ;  /* 0x000000601400780c */ /* 0x000fe20003f24270 */
[----:B------:R-:W-:Y:S01]  /*e1a0*/  FMUL.FTZ R33, R33, UR4 ;  /* 0x0000000421217c20 */ /* 0x000fe20008410000 */
[----:B--2---:R-:W-:Y:S02]  /*e1b0*/  FSEL R122, R122, -INF , P2 ;  /* 0xff8000007a7a7808 */ /* 0x004fe40001000000 */
[----:B------:R-:W-:-:S03]  /*e1c0*/  FMNMX.FTZ R51, R120, R51, !PT ;  /* 0x0000003378337209 */ /* 0x000fc60007810000 */
[----:B------:R-:W2:Y:S01]  /*e1d0*/  MUFU.TANH R128, R128 ;  /* 0x0000008000807308 */ /* 0x000ea20000002400 */
[----:B------:R-:W-:Y:S02]  /*e1e0*/  WARPGROUP.DEPBAR.LE gsb0, 0x0 ;  /* 0x00008000000079c5 */ /* 0x000fe40000010000 */
[----:B------:R-:W-:Y:S01]  /*e1f0*/  FMUL.FTZ R21, R24, UR4 ;  /* 0x0000000418157c20 */ /* 0x000fe20008410000 */
[----:B------:R-:W-:Y:S02]  /*e200*/  ISETP.GT.AND P2, PT, R20, 0x61, PT ;  /* 0x000000611400780c */ /* 0x000fe40003f44270 */
[----:B---3--:R-:W-:Y:S02]  /*e210*/  FSEL R24, R49, -INF , P1 ;  /* 0xff80000031187808 */ /* 0x008fe40000800000 */
[----:B------:R-:W3:Y:S01]  /*e220*/  MUFU.TANH R130, R130 ;  /* 0x0000008200827308 */ /* 0x000ee20000002400 */
[----:B------:R-:W-:Y:S01]  /*e230*/  FMNMX.FTZ R51, R122, R51, !PT ;  /* 0x000000337a337209 */ /* 0x000fe20007810000 */
[----:B------:R-:W-:Y:S01]  /*e240*/  FMUL.FTZ R37, R37, UR4 ;  /* 0x0000000425257c20 */ /* 0x000fe20008410000 */
[----:B------:R-:W-:-:S02]  /*e250*/  ISETP.GT.AND P1, PT, R20, 0x68, PT ;  /* 0x000000681400780c */ /* 0x000fc40003f24270 */
[----:B0-----:R-:W-:Y:S02]  /*e260*/  FSEL R124, R124, -INF , P2 ;  /* 0xff8000007c7c7808 */ /* 0x001fe40001000000 */
[----:B------:R-:W-:Y:S01]  /*e270*/  FMNMX.FTZ R51, R24, R51, !PT ;  /* 0x0000003318337209 */ /* 0x000fe20007810000 */
[----:B------:R-:W0:Y:S01]  /*e280*/  MUFU.TANH R33, R33 ;  /* 0x0000002100217308 */ /* 0x000e220000002400 */
[----:B------:R-:W-:Y:S02]  /*e290*/  ISETP.GT.AND P2, PT, R20, 0x69, PT ;  /* 0x000000691400780c */ /* 0x000fe40003f44270 */
[----:B-1----:R-:W-:Y:S02]  /*e2a0*/  FSEL R126, R126, -INF , P1 ;  /* 0xff8000007e7e7808 */ /* 0x002fe40000800000 */
[----:B------:R-:W-:-:S03]  /*e2b0*/  FMNMX.FTZ R51, R124, R51, !PT ;  /* 0x000000337c337209 */ /* 0x000fc60007810000 */
[----:B------:R-:W1:Y:S01]  /*e2c0*/  MUFU.TANH R132, R132 ;  /* 0x0000008400847308 */ /* 0x000e620000002400 */
[----:B------:R-:W-:Y:S02]  /*e2d0*/  ISETP.GT.AND P1, PT, R20, 0x70, PT ;  /* 0x000000701400780c */ /* 0x000fe40003f24270 */
[----:B--2---:R-:W-:Y:S02]  /*e2e0*/  FSEL R128, R128, -INF , P2 ;  /* 0xff80000080807808 */ /* 0x004fe40001000000 */
[----:B------:R-:W-:-:S03]  /*e2f0*/  FMNMX.FTZ R51, R126, R51, !PT ;  /* 0x000000337e337209 */ /* 0x000fc60007810000 */
[----:B------:R-:W2:Y:S01]  /*e300*/  MUFU.TANH R37, R37 ;  /* 0x0000002500257308 */ /* 0x000ea20000002400 */
[----:B------:R-:W-:Y:S01]  /*e310*/  FMUL.FTZ R25, R25, UR4 ;  /* 0x0000000419197c20 */ /* 0x000fe20008410000 */
[----:B------:R-:W-:Y:S01]  /*e320*/  ISETP.GT.AND P2, PT, R20, 0x71, PT ;  /* 0x000000711400780c */ /* 0x000fe20003f44270 */
[----:B------:R-:W-:Y:S01]  /*e330*/  FMUL.FTZ R41, R28, UR4 ;  /* 0x000000041c297c20 */ /* 0x000fe20008410000 */
[----:B---3--:R-:W-:Y:S02]  /*e340*/  FSEL R130, R130, -INF , P1 ;  /* 0xff80000082827808 */ /* 0x008fe40000800000 */
[----:B------:R-:W-:Y:S02]  /*e350*/  FMNMX.FTZ R51, R128, R51, !PT ;  /* 0x0000003380337209 */ /* 0x000fe40007810000 */
[----:B------:R-:W3:Y:S01]  /*e360*/  MUFU.TANH R21, R21 ;  /* 0x0000001500157308 */ /* 0x000ee20000002400 */
[----:B------:R-:W-:Y:S02]  /*e370*/  ISETP.GT.AND P1, PT, R20, 0x78, PT ;  /* 0x000000781400780c */ /* 0x000fe40003f24270 */
[----:B0-----:R-:W-:-:S02]  /*e380*/  FSEL R28, R33, -INF , P2 ;  /* 0xff800000211c7808 */ /* 0x001fc40001000000 */
[----:B------:R-:W-:-:S03]  /*e390*/  FMNMX.FTZ R51, R130, R51, !PT ;  /* 0x0000003382337209 */ /* 0x000fc60007810000 */
[----:B------:R0:W4:Y:S01]  /*e3a0*/  MUFU.TANH R136, R25 ;  /* 0x0000001900887308 */ /* 0x0001220000002400 */
[----:B------:R-:W-:Y:S01]  /*e3b0*/  FMUL.FTZ R29, R29, UR4 ;  /* 0x000000041d1d7c20 */ /* 0x000fe20008410000 */
[----:B------:R-:W-:Y:S02]  /*e3c0*/  ISETP.GT.AND P2, PT, R20, 0x79, PT ;  /* 0x000000791400780c */ /* 0x000fe40003f44270 */
[----:B-1----:R-:W-:Y:S02]  /*e3d0*/  FSEL R132, R132, -INF , P1 ;  /* 0xff80000084847808 */ /* 0x002fe40000800000 */
[----:B------:R-:W-:Y:S02]  /*e3e0*/  FMNMX.FTZ R51, R28, R51, !PT ;  /* 0x000000331c337209 */ /* 0x000fe40007810000 */
[----:B------:R-:W1:Y:S01]  /*e3f0*/  MUFU.TANH R41, R41 ;  /* 0x0000002900297308 */ /* 0x000e620000002400 */
[----:B------:R-:W-:Y:S02]  /*e400*/  ISETP.GT.AND P1, PT, R20, 0x80, PT ;  /* 0x000000801400780c */ /* 0x000fe40003f24270 */
[----:B--2---:R-:W-:-:S02]  /*e410*/  FSEL R134, R37, -INF , P2 ;  /* 0xff80000025867808 */ /* 0x004fc40001000000 */
[----:B------:R-:W-:-:S03]  /*e420*/  FMNMX.FTZ R51, R132, R51, !PT ;  /* 0x0000003384337209 */ /* 0x000fc60007810000 */
[----:B------:R-:W2:Y:S01]  /*e430*/  MUFU.TANH R140, R29 ;  /* 0x0000001d008c7308 */ /* 0x000ea20000002400 */
[----:B0-----:R-:W-:Y:S01]  /*e440*/  FMUL.FTZ R25, R54, UR4 ;  /* 0x0000000436197c20 */ /* 0x001fe20008410000 */
[----:B------:R-:W-:Y:S02]  /*e450*/  ISETP.GT.AND P2, PT, R20, 0x81, PT ;  /* 0x000000811400780c */ /* 0x000fe40003f44270 */
[----:B---3--:R-:W-:Y:S02]  /*e460*/  FSEL R54, R21, -INF , P1 ;  /* 0xff80000015367808 */ /* 0x008fe40000800000 */
[----:B------:R-:W-:Y:S02]  /*e470*/  FMNMX.FTZ R51, R134, R51, !PT ;  /* 0x0000003386337209 */ /* 0x000fe40007810000 */
[----:B------:R-:W-:Y:S02]  /*e480*/  ISETP.GT.AND P1, PT, R20, 0x88, PT ;  /* 0x000000881400780c */ /* 0x000fe40003f24270 */
[----:B----4-:R-:W-:-:S02]  /*e490*/  FSEL R136, R136, -INF , P2 ;  /* 0xff80000088887808 */ /* 0x010fc40001000000 */
[----:B------:R-:W-:Y:S02]  /*e4a0*/  FMNMX.FTZ R51, R54, R51, !PT ;  /* 0x0000003336337209 */ /* 0x000fe40007810000 */
[----:B------:R-:W-:Y:S02]  /*e4b0*/  ISETP.GT.AND P2, PT, R20, 0x89, PT ;  /* 0x000000891400780c */ /* 0x000fe40003f44270 */
[----:B-1----:R-:W-:Y:S02]  /*e4c0*/  FSEL R138, R41, -INF , P1 ;  /* 0xff800000298a7808 */ /* 0x002fe40000800000 */
[----:B------:R-:W-:Y:S02]  /*e4d0*/  FMNMX.FTZ R51, R136, R51, !PT ;  /* 0x0000003388337209 */ /* 0x000fe40007810000 */
[----:B--2---:R-:W-:Y:S02]  /*e4e0*/  FSEL R140, R140, -INF , P2 ;  /* 0xff8000008c8c7808 */ /* 0x004fe40001000000 */
[----:B------:R-:W-:-:S04]  /*e4f0*/  FMNMX.FTZ R51, R138, R51, !PT ;  /* 0x000000338a337209 */ /* 0x000fc80007810000 */
[----:B------:R-:W-:-:S05]  /*e500*/  FMNMX.FTZ R51, R140, R51, !PT ;  /* 0x000000338c337209 */ /* 0x000fca0007810000 */
[----:B------:R-:W0:Y:S02]  /*e510*/  SHFL.BFLY PT, R20, R51, 0x2, 0x1f ;  /* 0x0c401f0033147f89 */ /* 0x000e2400000e0000 */
[----:B0-----:R-:W-:-:S05]  /*e520*/  FMNMX.FTZ R21, R51, R20, !PT ;  /* 0x0000001433157209 */ /* 0x001fca0007810000 */
[----:B------:R-:W0:Y:S01]  /*e530*/  SHFL.BFLY PT, R20, R21, 0x1, 0x1f ;  /* 0x0c201f0015147f89 */ /* 0x000e2200000e0000 */
[----:B------:R-:W-:Y:S01]  /*e540*/  FMUL.FTZ R37, R43, UR4 ;  /* 0x000000042b257c20 */ /* 0x000fe20008410000 */
[----:B------:R-:W-:Y:S01]  /*e550*/  FMUL.FTZ R43, R30, UR4 ;  /* 0x000000041e2b7c20 */ /* 0x000fe20008410000 */
[----:B------:R-:W1:Y:S01]  /*e560*/  MUFU.TANH R88, R88 ;  /* 0x0000005800587308 */ /* 0x000e620000002400 */
[----:B------:R-:W-:Y:S01]  /*e570*/  FMUL.FTZ R93, R95, UR4 ;  /* 0x000000045f5d7c20 */ /* 0x000fe20008410000 */
[----:B------:R-:W-:Y:S01]  /*e580*/  FMUL.FTZ R45, R31, UR4 ;  /* 0x000000041f2d7c20 */ /* 0x000fe20008410000 */
[----:B------:R-:W-:-:S05]  /*e590*/  IADD3 R63, R98, 0x8, R63 ;  /* 0x00000008623f7810 */ /* 0x000fca0007ffe03f */
[----:B------:R-:W2:Y:S01]  /*e5a0*/  MUFU.TANH R90, R90 ;  /* 0x0000005a005a7308 */ /* 0x000ea20000002400 */
[----:B0-----:R-:W-:Y:S01]  /*e5b0*/  FMNMX.FTZ R20, R21, R20, !PT ;  /* 0x0000001415147209 */ /* 0x001fe20007810000 */
[----:B------:R-:W-:-:S03]  /*e5c0*/  IMAD.U32 R21, RZ, RZ, UR5 ;  /* 0x00000005ff157e24 */ /* 0x000fc6000f8e00ff */
[C---:B------:R-:W-:Y:S01]  /*e5d0*/  FSETP.NEU.FTZ.AND P1, PT, R20.reuse, -INF , PT ;  /* 0xff8000001400780b */ /* 0x040fe20003f3d000 */
[----:B------:R-:W-:Y:S02]  /*e5e0*/  FMUL.FTZ R30, R20, R21 ;  /* 0x00000015141e7220 */ /* 0x000fe40000410000 */
[----:B------:R-:W0:Y:S03]  /*e5f0*/  MUFU.TANH R92, R92 ;  /* 0x0000005c005c7308 */ /* 0x000e260000002400 */
[----:B------:R-:W-:Y:S01]  /*e600*/  FSEL R31, R30, RZ, P1 ;  /* 0x000000ff1e1f7208 */ /* 0x000fe20000800000 */
[----:B------:R-:W-:-:S04]  /*e610*/  FMUL.FTZ R41, R46, UR4 ;  /* 0x000000042e297c20 */ /* 0x000fc80008410000 */
[----:B------:R-:W3:Y:S01]  /*e620*/  MUFU.TANH R93, R93 ;  /* 0x0000005d005d7308 */ /* 0x000ee20000002400 */
[----:B------:R-:W-:Y:S01]  /*e630*/  FFMA.FTZ R46, R50, R21, -R31 ;  /* 0x00000015322e7223 */ /* 0x000fe2000001081f */
[----:B------:R-:W-:-:S04]  /*e640*/  VIMNMX R50, R48, R63, PT ;  /* 0x0000003f30327248 */ /* 0x000fc80003fe0100 */
[C---:B------:R-:W-:Y:S02]  /*e650*/  ISETP.GT.AND P1, PT, R50.reuse, RZ, PT ;  /* 0x000000ff3200720c */ /* 0x040fe40003f24270 */
[----:B------:R-:W4:Y:S01]  /*e660*/  MUFU.TANH R81, R81 ;  /* 0x0000005100517308 */ /* 0x000f220000002400 */
[C---:B------:R-:W-:Y:S02]  /*e670*/  ISETP.GT.AND P2, PT, R50.reuse, 0x1, PT ;  /* 0x000000013200780c */ /* 0x040fe40003f44270 */
[----:B------:R-:W-:Y:S02]  /*e680*/  ISETP.GT.AND P3, PT, R50, 0x8, PT ;  /* 0x000000083200780c */ /* 0x000fe40003f64270 */
[----:B-1----:R-:W-:Y:S02]  /*e690*/  FSEL R88, R88, -INF , P1 ;  /* 0xff80000058587808 */ /* 0x002fe40000800000 */
[----:B--2---:R-:W-:Y:S01]  /*e6a0*/  FSEL R90, R90, -INF , P2 ;  /* 0xff8000005a5a7808 */ /* 0x004fe20001000000 */
[----:B------:R-:W1:Y:S01]  /*e6b0*/  MUFU.TANH R82, R82 ;  /* 0x0000005200527308 */ /* 0x000e620000002400 */
[----:B------:R-:W-:-:S02]  /*e6c0*/  ISETP.GT.AND P1, PT, R50, 0x9, PT ;  /* 0x000000093200780c */ /* 0x000fc40003f24270 */
[----:B0-----:R-:W-:Y:S02]  /*e6d0*/  FSEL R92, R92, -INF , P3 ;  /* 0xff8000005c5c7808 */ /* 0x001fe40001800000 */
[----:B------:R-:W-:-:S03]  /*e6e0*/  FMNMX.FTZ R53, R88, R90, !PT ;  /* 0x0000005a58357209 */ /* 0x000fc60007810000 */
[----:B------:R-:W0:Y:S01]  /*e6f0*/  MUFU.TANH R84, R84 ;  /* 0x0000005400547308 */ /* 0x000e220000002400 */
[--C-:B------:R-:W-:Y:S01]  /*e700*/  FFMA.FTZ R48, R80, R21, -R31.reuse ;  /* 0x0000001550307223 */ /* 0x100fe2000001081f */
[----:B------:R-:W-:Y:S02]  /*e710*/  ISETP.GT.AND P2, PT, R50, 0x10, PT ;  /* 0x000000103200780c */ /* 0x000fe40003f44270 */
[----:B---3--:R-:W-:Y:S02]  /*e720*/  FSEL R80, R93, -INF , P1 ;  /* 0xff8000005d507808 */ /* 0x008fe40000800000 */
[----:B------:R-:W-:Y:S02]  /*e730*/  FMNMX.FTZ R53, R92, R53, !PT ;  /* 0x000000355c357209 */ /* 0x000fe40007810000 */
[----:B------:R-:W2:Y:S01]  /*e740*/  MUFU.TANH R86, R86 ;  /* 0x0000005600567308 */ /* 0x000ea20000002400 */
[----:B------:R-:W-:Y:S01]  /*e750*/  FFMA.FTZ R51, R94, R21, -R31 ;  /* 0x000000155e337223 */ /* 0x000fe2000001081f */
[----:B------:R-:W-:-:S02]  /*e760*/  ISETP.GT.AND P1, PT, R50, 0x11, PT ;  /* 0x000000113200780c */ /* 0x000fc40003f24270 */
[----:B----4-:R-:W-:Y:S02]  /*e770*/  FSEL R94, R81, -INF , P2 ;  /* 0xff800000515e7808 */ /* 0x010fe40001000000 */
[----:B------:R-:W-:Y:S02]  /*e780*/  FMNMX.FTZ R53, R80, R53, !PT ;  /* 0x0000003550357209 */ /* 0x000fe40007810000 */
[----:B------:R-:W3:Y:S01]  /*e790*/  MUFU.TANH R73, R73 ;  /* 0x0000004900497308 */ /* 0x000ee20000002400 */
[----:B------:R-:W-:Y:S02]  /*e7a0*/  ISETP.GT.AND P2, PT, R50, 0x18, PT ;  /* 0x000000183200780c */ /* 0x000fe40003f44270 */
[----:B-1----:R-:W-:Y:S02]  /*e7b0*/  FSEL R82, R82, -INF , P1 ;  /* 0xff80000052527808 */ /* 0x002fe40000800000 */
[----:B------:R-:W-:-:S03]  /*e7c0*/  FMNMX.FTZ R53, R94, R53, !PT ;  /* 0x000000355e357209 */ /* 0x000fc60007810000 */
[----:B------:R-:W1:Y:S01]  /*e7d0*/  MUFU.TANH R74, R74 ;  /* 0x0000004a004a7308 */ /* 0x000e620000002400 */
[----:B------:R-:W-:Y:S01]  /*e7e0*/  FMUL.FTZ R29, R55, UR4 ;  /* 0x00000004371d7c20 */ /* 0x000fe20008410000 */
[----:B------:R-:W-:Y:S02]  /*e7f0*/  ISETP.GT.AND P1, PT, R50, 0x19, PT ;  /* 0x000000193200780c */ /* 0x000fe40003f24270 */
[----:B0-----:R-:W-:Y:S02]  /*e800*/  FSEL R84, R84, -INF , P2 ;  /* 0xff80000054547808 */ /* 0x001fe40001000000 */
[----:B------:R-:W-:Y:S02]  /*e810*/  FMNMX.FTZ R55, R82, R53, !PT ;  /* 0x0000003552377209 */ /* 0x000fe40007810000 */
[----:B------:R-:W0:Y:S01]  /*e820*/  MUFU.TANH R76, R76 ;  /* 0x0000004c004c7308 */ /* 0x000e220000002400 */
[----:B------:R-:W-:Y:S02]  /*e830*/  ISETP.GT.AND P2, PT, R50, 0x20, PT ;  /* 0x000000203200780c */ /* 0x000fe40003f44270 */
[----:B--2---:R-:W-:-:S02]  /*e840*/  FSEL R86, R86, -INF , P1 ;  /* 0xff80000056567808 */ /* 0x004fc40000800000 */
[----:B------:R-:W-:-:S03]  /*e850*/  FMNMX.FTZ R55, R84, R55, !PT ;  /* 0x0000003754377209 */ /* 0x000fc60007810000 */
[----:B------:R-:W2:Y:S01]  /*e860*/  MUFU.TANH R78, R78 ;  /* 0x0000004e004e7308 */ /* 0x000ea20000002400 */
[--C-:B------:R-:W-:Y:S01]  /*e870*/  FFMA.FTZ R30, R96, R21, -R31.reuse ;  /* 0x00000015601e7223 */ /* 0x100fe2000001081f */
[----:B------:R-:W-:Y:S02]  /*e880*/  ISETP.GT.AND P1, PT, R50, 0x21, PT ;  /* 0x000000213200780c */ /* 0x000fe40003f24270 */
[----:B---3--:R-:W-:Y:S02]  /*e890*/  FSEL R96, R73, -INF , P2 ;  /* 0xff80000049607808 */ /* 0x008fe40001000000 */
[----:B------:R-:W-:Y:S02]  /*e8a0*/  FMNMX.FTZ R57, R86, R55, !PT ;  /* 0x0000003756397209 */ /* 0x000fe40007810000 */
[----:B------:R-:W3:Y:S01]  /*e8b0*/  MUFU.TANH R65, R65 ;  /* 0x0000004100417308 */ /* 0x000ee20000002400 */
[----:B------:R-:W-:Y:S01]  /*e8c0*/  FFMA.FTZ R59, R72, R21, -R31 ;  /* 0x00000015483b7223 */ /* 0x000fe2000001081f */
[----:B------:R-:W-:-:S02]  /*e8d0*/  ISETP.GT.AND P2, PT, R50, 0x28, PT ;  /* 0x000000283200780c */ /* 0x000fc40003f44270 */
[----:B-1----:R-:W-:Y:S02]  /*e8e0*/  FSEL R72, R74, -INF , P1 ;  /* 0xff8000004a487808 */ /* 0x002fe40000800000 */
[----:B------:R-:W-:Y:S02]  /*e8f0*/  FMNMX.FTZ R57, R96, R57, !PT ;  /* 0x0000003960397209 */ /* 0x000fe40007810000 */
[----:B------:R-:W1:Y:S01]  /*e900*/  MUFU.TANH R66, R66 ;  /* 0x0000004200427308 */ /* 0x000e620000002400 */
[----:B------:R-:W-:Y:S02]  /*e910*/  ISETP.GT.AND P1, PT, R50, 0x29, PT ;  /* 0x000000293200780c */ /* 0x000fe40003f24270 */
[----:B0-----:R-:W-:Y:S02]  /*e920*/  FSEL R76, R76, -INF , P2 ;  /* 0xff8000004c4c7808 */ /* 0x001fe40001000000 */
[----:B------:R-:W-:-:S03]  /*e930*/  FMNMX.FTZ R57, R72, R57, !PT ;  /* 0x0000003948397209 */ /* 0x000fc60007810000 */
[----:B------:R-:W0:Y:S01]  /*e940*/  MUFU.TANH R68, R68 ;  /* 0x0000004400447308 */ /* 0x000e220000002400 */
[----:B------:R-:W-:Y:S02]  /*e950*/  ISETP.GT.AND P2, PT, R50, 0x30, PT ;  /* 0x000000303200780c */ /* 0x000fe40003f44270 */
[----:B--2---:R-:W-:Y:S02]  /*e960*/  FSEL R78, R78, -INF , P1 ;  /* 0xff8000004e4e7808 */ /* 0x004fe40000800000 */
[----:B------:R-:W-:-:S03]  /*e970*/  FMNMX.FTZ R57, R76, R57, !PT ;  /* 0x000000394c397209 */ /* 0x000fc60007810000 */
[----:B------:R-:W2:Y:S01]  /*e980*/  MUFU.TANH R70, R70 ;  /* 0x0000004600467308 */ /* 0x000ea20000002400 */
[----:B------:R-:W-:Y:S02]  /*e990*/  ISETP.GT.AND P1, PT, R50, 0x31, PT ;  /* 0x000000313200780c */ /* 0x000fe40003f24270 */
[----:B---3--:R-:W-:Y:S01]  /*e9a0*/  FSEL R98, R65, -INF , P2 ;  /* 0xff80000041627808 */ /* 0x008fe20001000000 */
[----:B------:R-:W-:-:S04]  /*e9b0*/  FFMA.FTZ R49, R100, R21, -R31 ;  /* 0x0000001564317223 */ /* 0x000fc8000001081f */
[----:B------:R-:W-:Y:S01]  /*e9c0*/  MUFU.TANH R56, R56 ;  /* 0x0000003800387308 */ /* 0x000fe20000002400 */
[----:B------:R-:W-:Y:S02]  /*e9d0*/  ISETP.GT.AND P2, PT, R50, 0x38, PT ;  /* 0x000000383200780c */ /* 0x000fe40003f44270 */
[----:B-1----:R-:W-:-:S05]  /*e9e0*/  FSEL R100, R66, -INF , P1 ;  /* 0xff80000042647808 */ /* 0x002fca0000800000 */
[----:B------:R1:W-:Y:S01]  /*e9f0*/  MUFU.EX2 R55, R59 ;  /* 0x0000003b00377308 */ /* 0x0003e20000000800 */
[----:B------:R-:W-:Y:S02]  /*ea00*/  ISETP.GT.AND P1, PT, R50, 0x39, PT ;  /* 0x000000393200780c */ /* 0x000fe40003f24270 */
[----:B-1----:R-:W-:-:S05]  /*ea10*/  FMNMX.FTZ R59, R78, R57, !PT ;  /* 0x000000394e3b7209 */ /* 0x002fca0007810000 */
[----:B------:R-:W1:Y:S01]  /*ea20*/  MUFU.TANH R58, R58 ;  /* 0x0000003a003a7308 */ /* 0x000e620000002400 */
[----:B------:R-:W-:Y:S02]  /*ea30*/  FMNMX.FTZ R59, R98, R59, !PT ;  /* 0x0000003b623b7209 */ /* 0x000fe40007810000 */
[----:B0-----:R-:W-:-:S05]  /*ea40*/  FSEL R68, R68, -INF , P2 ;  /* 0xff80000044447808 */ /* 0x001fca0001000000 */
[----:B------:R-:W0:Y:S01]  /*ea50*/  MUFU.TANH R61, R61 ;  /* 0x0000003d003d7308 */ /* 0x000e220000002400 */
[----:B------:R-:W-:Y:S01]  /*ea60*/  FMNMX.FTZ R59, R100, R59, !PT ;  /* 0x0000003b643b7209 */ /* 0x000fe20007810000 */
[----:B------:R-:W-:Y:S01]  /*ea70*/  FFMA.FTZ R102, R102, R21, -R31 ;  /* 0x0000001566667223 */ /* 0x000fe2000001081f */
[----:B------:R-:W-:Y:S02]  /*ea80*/  ISETP.GT.AND P2, PT, R50, 0x40, PT ;  /* 0x000000403200780c */ /* 0x000fe40003f44270 */
[----:B--2---:R-:W-:Y:S02]  /*ea90*/  FSEL R70, R70, -INF , P1 ;  /* 0xff80000046467808 */ /* 0x004fe40000800000 */
[----:B------:R-:W-:Y:S01]  /*eaa0*/  FMNMX.FTZ R59, R68, R59, !PT ;  /* 0x0000003b443b7209 */ /* 0x000fe20007810000 */
[----:B------:R-:W2:Y:S01]  /*eab0*/  MUFU.TANH R62, R62 ;  /* 0x0000003e003e7308 */ /* 0x000ea20000002400 */
[----:B------:R-:W-:Y:S02]  /*eac0*/  ISETP.GT.AND P1, PT, R50, 0x41, PT ;  /* 0x000000413200780c */ /* 0x000fe40003f24270 */
[----:B------:R-:W-:-:S05]  /*ead0*/  FMNMX.FTZ R59, R70, R59, !PT ;  /* 0x0000003b463b7209 */ /* 0x000fca0007810000 */
[----:B------:R-:W3:Y:S01]  /*eae0*/  MUFU.TANH R14, R14 ;  /* 0x0000000e000e7308 */ /* 0x000ee20000002400 */
[----:B-1----:R-:W-:-:S07]  /*eaf0*/  FSEL R58, R58, -INF , P1 ;  /* 0xff8000003a3a7808 */ /* 0x002fce0000800000 */
[----:B------:R1:W-:Y:S01]  /*eb00*/  MUFU.EX2 R53, R102 ;  /* 0x0000006600357308 */ /* 0x0003e20000000800 */
[----:B------:R-:W-:Y:S02]  /*eb10*/  ISETP.GT.AND P1, PT, R50, 0x49, PT ;  /* 0x000000493200780c */ /* 0x000fe40003f24270 */
[----:B-1----:R-:W-:-:S05]  /*eb20*/  FSEL R102, R56, -INF , P2 ;  /* 0xff80000038667808 */ /* 0x002fca0001000000 */
[----:B------:R-:W1:Y:S01]  /*eb30*/  MUFU.TANH R15, R15 ;  /* 0x0000000f000f7308 */ /* 0x000e620000002400 */
[----:B------:R-:W-:Y:S02]  /*eb40*/  ISETP.GT.AND P2, PT, R50, 0x48, PT ;  /* 0x000000483200780c */ /* 0x000fe40003f44270 */
[----:B------:R-:W-:Y:S01]  /*eb50*/  FMNMX.FTZ R59, R102, R59, !PT ;  /* 0x0000003b663b7209 */ /* 0x000fe20007810000 */
[----:B------:R-:W-:Y:S01]  /*eb60*/  FFMA.FTZ R56, R64, R21, -R31 ;  /* 0x0000001540387223 */ /* 0x000fe2000001081f */
[----:B0-----:R-:W-:Y:S01]  /*eb70*/  FSEL R64, R61, -INF , P2 ;  /* 0xff8000003d407808 */ /* 0x001fe20001000000 */
[----:B------:R-:W-:Y:S01]  /*eb80*/  FMUL.FTZ R33, R42, UR4 ;  /* 0x000000042a217c20 */ /* 0x000fe20008410000 */
[----:B------:R-:W-:Y:S01]  /*eb90*/  FMNMX.FTZ R61, R58, R59, !PT ;  /* 0x0000003b3a3d7209 */ /* 0x000fe20007810000 */
[----:B------:R-:W-:Y:S01]  /*eba0*/  MUFU.TANH R25, R25 ;  /* 0x0000001900197308 */ /* 0x000fe20000002400 */
[----:B------:R-:W-:Y:S02]  /*ebb0*/  ISETP.GT.AND P2, PT, R50, 0x50, PT ;  /* 0x000000503200780c */ /* 0x000fe40003f44270 */
[----:B--2---:R-:W-:-:S02]  /*ebc0*/  FSEL R62, R62, -INF , P1 ;  /* 0xff8000003e3e7808 */ /* 0x004fc40000800000 */
[----:B------:R-:W-:-:S03]  /*ebd0*/  FMNMX.FTZ R61, R64, R61, !PT ;  /* 0x0000003d403d7209 */ /* 0x000fc60007810000 */
[----:B------:R-:W0:Y:S01]  /*ebe0*/  MUFU.TANH R29, R29 ;  /* 0x0000001d001d7308 */ /* 0x000e220000002400 */
[----:B------:R-:W-:Y:S02]  /*ebf0*/  ISETP.GT.AND P1, PT, R50, 0x51, PT ;  /* 0x000000513200780c */ /* 0x000fe40003f24270 */
[----:B---3--:R-:W-:Y:S02]  /*ec00*/  FSEL R142, R14, -INF , P2 ;  /* 0xff8000000e8e7808 */ /* 0x008fe40001000000 */
[----:B------:R-:W-:-:S03]  /*ec10*/  FMNMX.FTZ R61, R62, R61, !PT ;  /* 0x0000003d3e3d7209 */ /* 0x000fc60007810000 */
[----:B------:R-:W2:Y:S01]  /*ec20*/  MUFU.TANH R33, R33 ;  /* 0x0000002100217308 */ /* 0x000ea20000002400 */
[-CC-:B------:R-:W-:Y:S01]  /*ec30*/  FFMA.FTZ R104, R104, R21.reuse, -R31.reuse ;  /* 0x0000001568687223 */ /* 0x180fe2000001081f */
[--C-:B------:R-:W-:Y:S01]  /*ec40*/  FFMA.FTZ R14, R110, R21, -R31.reuse ;  /* 0x000000156e0e7223 */ /* 0x100fe2000001081f */
[----:B------:R-:W-:Y:S01]  /*ec50*/  ISETP.GT.AND P2, PT, R50, 0x58, PT ;  /* 0x000000583200780c */ /* 0x000fe20003f44270 */
[----:B------:R-:W-:Y:S01]  /*ec60*/  FMUL.FTZ R42, R47, UR4 ;  /* 0x000000042f2a7c20 */ /* 0x000fe20008410000 */
[----:B-1----:R-:W-:Y:S02]  /*ec70*/  FSEL R110, R15, -INF , P1 ;  /* 0xff8000000f6e7808 */ /* 0x002fe40000800000 */
[----:B------:R-:W-:Y:S01]  /*ec80*/  FMNMX.FTZ R61, R142, R61, !PT ;  /* 0x0000003d8e3d7209 */ /* 0x000fe20007810000 */
[----:B------:R-:W1:Y:S01]  /*ec90*/  MUFU.TANH R37, R37 ;  /* 0x0000002500257308 */ /* 0x000e620000002400 */
[----:B------:R-:W-:Y:S01]  /*eca0*/  ISETP.GT.AND P1, PT, R50, 0x59, PT ;  /* 0x000000593200780c */ /* 0x000fe20003f24270 */
[----:B------:R-:W-:Y:S01]  /*ecb0*/  FMUL.FTZ R34, R34, UR4 ;  /* 0x0000000422227c20 */ /* 0x000fe20008410000 */
[----:B------:R-:W-:Y:S01]  /*ecc0*/  FMNMX.FTZ R61, R110, R61, !PT ;  /* 0x0000003d6e3d7209 */ /* 0x000fe20007810000 */
[----:B------:R-:W-:-:S04]  /*ecd0*/  FFMA.FTZ R66, R106, R21, -R31 ;  /* 0x000000156a427223 */ /* 0x000fc8000001081f */
[----:B------:R-:W3:Y:S01]  /*ece0*/  MUFU.TANH R41, R41 ;  /* 0x0000002900297308 */ /* 0x000ee20000002400 */
[----:B0-----:R-:W-:Y:S01]  /*ecf0*/  FSEL R106, R29, -INF , P1 ;  /* 0xff8000001d6a7808 */ /* 0x001fe20000800000 */
[----:B------:R-:W-:-:S06]  /*ed00*/  FMUL.FTZ R35, R35, UR4 ;  /* 0x0000000423237c20 */ /* 0x000fcc0008410000 */
[----:B------:R0:W-:Y:S01]  /*ed10*/  MUFU.EX2 R57, R104 ;  /* 0x0000006800397308 */ /* 0x0001e20000000800 */
[----:B------:R-:W-:Y:S01]  /*ed20*/  FFMA.FTZ R15, R112, R21, -R31 ;  /* 0x00000015700f7223 */ /* 0x000fe2000001081f */
[----:B0-----:R-:W-:-:S06]  /*ed30*/  FSEL R104, R25, -INF , P2 ;  /* 0xff80000019687808 */ /* 0x001fcc0001000000 */
[----:B------:R-:W0:Y:S01]  /*ed40*/  MUFU.TANH R42, R42 ;  /* 0x0000002a002a7308 */ /* 0x000e220000002400 */
[----:B------:R-:W-:Y:S02]  /*ed50*/  ISETP.GT.AND P2, PT, R50, 0x60, PT ;  /* 0x000000603200780c */ /* 0x000fe40003f44270 */
[----:B------:R-:W-:Y:S01]  /*ed60*/  FMNMX.FTZ R61, R104, R61, !PT ;  /* 0x0000003d683d7209 */ /* 0x000fe20007810000 */
[----:B------:R-:W-:Y:S01]  /*ed70*/  FMUL.FTZ R38, R38, UR4 ;  /* 0x0000000426267c20 */ /* 0x000fe20008410000 */
[----:B------:R-:W-:Y:S02]  /*ed80*/  ISETP.GT.AND P1, PT, R50, 0x61, PT ;  /* 0x000000613200780c */ /* 0x000fe40003f24270 */
[----:B--2---:R-:W-:Y:S01]  /*ed90*/  FSEL R112, R33, -INF , P2 ;  /* 0xff80000021707808 */ /* 0x004fe20001000000 */
[----:B------:R-:W2:Y:S01]  /*eda0*/  MUFU.TANH R34, R34 ;  /* 0x0000002200227308 */ /* 0x000ea20000002400 */
[----:B------:R-:W-:Y:S01]  /*edb0*/  FMNMX.FTZ R61, R106, R61, !PT ;  /* 0x0000003d6a3d7209 */ /* 0x000fe20007810000 */
[----:B------:R-:W-:Y:S01]  /*edc0*/  FFMA.FTZ R25, R32, R21, -R31 ;  /* 0x0000001520197223 */ /* 0x000fe2000001081f */
[----:B------:R-:W-:Y:S01]  /*edd0*/  ISETP.GT.AND P2, PT, R50, 0x68, PT ;  /* 0x000000683200780c */ /* 0x000fe20003f44270 */
[----:B------:R-:W-:Y:S01]  /*ede0*/  FMUL.FTZ R39, R39, UR4 ;  /* 0x0000000427277c20 */ /* 0x000fe20008410000 */
[----:B-1----:R-:W-:-:S02]  /*edf0*/  FSEL R32, R37, -INF , P1 ;  /* 0xff80000025207808 */ /* 0x002fc40000800000 */
[----:B------:R-:W-:Y:S01]  /*ee00*/  FMNMX.FTZ R61, R112, R61, !PT ;  /* 0x0000003d703d7209 */ /* 0x000fe20007810000 */
[----:B------:R-:W1:Y:S01]  /*ee10*/  MUFU.TANH R35, R35 ;  /* 0x0000002300237308 */ /* 0x000e620000002400 */
[----:B------:R-:W-:Y:S01]  /*ee20*/  ISETP.GT.AND P1, PT, R50, 0x69, PT ;  /* 0x000000693200780c */ /* 0x000fe20003f24270 */
[----:B------:R-:W-:Y:S01]  /*ee30*/  FMUL.FTZ R26, R26, UR4 ;  /* 0x000000041a1a7c20 */ /* 0x000fe20008410000 */
[----:B---3--:R-:W-:Y:S02]  /*ee40*/  FSEL R146, R41, -INF , P2 ;  /* 0xff80000029927808 */ /* 0x008fe40001000000 */
[----:B------:R-:W-:-:S03]  /*ee50*/  FMNMX.FTZ R61, R32, R61, !PT ;  /* 0x0000003d203d7209 */ /* 0x000fc60007810000 */
[----:B------:R-:W3:Y:S01]  /*ee60*/  MUFU.TANH R38, R38 ;  /* 0x0000002600267308 */ /* 0x000ee20000002400 */
[----:B------:R-:W-:Y:S01]  /*ee70*/  ISETP.GT.AND P2, PT, R50, 0x70, PT ;  /* 0x000000703200780c */ /* 0x000fe20003f44270 */
[----:B------:R-:W-:Y:S01]  /*ee80*/  FMUL.FTZ R27, R27, UR4 ;  /* 0x000000041b1b7c20 */ /* 0x000fe20008410000 */
        /* <DEDUP_REMOVED lines=8> */
[----:B-1----:R-:W-:Y:S02]  /*ef10*/  FSEL R150, R35, -INF , P1 ;  /* 0xff80000023967808 */ /* 0x002fe40000800000 */
[----:B------:R-:W-:-:S03]  /*ef20*/  FMNMX.FTZ R61, R34, R61, !PT ;  /* 0x0000003d223d7209 */ /* 0x000fc60007810000 */
[----:B------:R-:W1:Y:S01]  /*ef30*/  MUFU.TANH R27, R27 ;  /* 0x0000001b001b7308 */ /* 0x000e620000002400 */
[----:B------:R-:W-:Y:S02]  /*ef40*/  ISETP.GT.AND P1, PT, R50, 0x79, PT ;  /* 0x000000793200780c */ /* 0x000fe40003f24270 */
[----:B---3--:R-:W-:Y:S02]  /*ef50*/  FSEL R152, R38, -INF , P2 ;  /* 0xff80000026987808 */ /* 0x008fe40001000000 */
[----:B------:R-:W-:-:S03]  /*ef60*/  FMNMX.FTZ R61, R150, R61, !PT ;  /* 0x0000003d963d7209 */ /* 0x000fc60007810000 */
[----:B------:R-:W3:Y:S01]  /*ef70*/  MUFU.TANH R43, R43 ;  /* 0x0000002b002b7308 */ /* 0x000ee20000002400 */
[----:B------:R-:W-:Y:S02]  /*ef80*/  ISETP.GT.AND P2, PT, R50, 0x80, PT ;  /* 0x000000803200780c */ /* 0x000fe40003f44270 */
[----:B0-----:R-:W-:Y:S02]  /*ef90*/  FSEL R154, R39, -INF , P1 ;  /* 0xff800000279a7808 */ /* 0x001fe40000800000 */
[----:B------:R-:W-:-:S03]  /*efa0*/  FMNMX.FTZ R61, R152, R61, !PT ;  /* 0x0000003d983d7209 */ /* 0x000fc60007810000 */
[----:B------:R-:W0:Y:S01]  /*efb0*/  MUFU.TANH R45, R45 ;  /* 0x0000002d002d7308 */ /* 0x000e220000002400 */
[----:B------:R-:W-:Y:S02]  /*efc0*/  ISETP.GT.AND P1, PT, R50, 0x81, PT ;  /* 0x000000813200780c */ /* 0x000fe40003f24270 */
[----:B--2---:R-:W-:Y:S02]  /*efd0*/  FSEL R156, R26, -INF , P2 ;  /* 0xff8000001a9c7808 */ /* 0x004fe40001000000 */
[----:B------:R-:W-:Y:S02]  /*efe0*/  FMNMX.FTZ R61, R154, R61, !PT ;  /* 0x0000003d9a3d7209 */ /* 0x000fe40007810000 */
[----:B------:R-:W-:Y:S02]  /*eff0*/  ISETP.GT.AND P2, PT, R50, 0x88, PT ;  /* 0x000000883200780c */ /* 0x000fe40003f44270 */
[----:B-1----:R-:W-:Y:S02]  /*f000*/  FSEL R29, R27, -INF , P1 ;  /* 0xff8000001b1d7808 */ /* 0x002fe40000800000 */
[----:B------:R-:W-:-:S02]  /*f010*/  FMNMX.FTZ R26, R156, R61, !PT ;  /* 0x0000003d9c1a7209 */ /* 0x000fc40007810000 */
[----:B------:R-:W-:Y:S02]  /*f020*/  ISETP.GT.AND P1, PT, R50, 0x89, PT ;  /* 0x000000893200780c */ /* 0x000fe40003f24270 */
[----:B---3--:R-:W-:Y:S02]  /*f030*/  FSEL R33, R43, -INF , P2 ;  /* 0xff8000002b217808 */ /* 0x008fe40001000000 */
[----:B------:R-:W-:Y:S01]  /*f040*/  FMNMX.FTZ R26, R29, R26, !PT ;  /* 0x0000001a1d1a7209 */ /* 0x000fe20007810000 */
[----:B------:R1:W-:Y:S01]  /*f050*/  MUFU.EX2 R37, R25 ;  /* 0x0000001900257308 */ /* 0x0003e20000000800 */
[----:B------:R-:W-:Y:S01]  /*f060*/  FFMA.FTZ R67, R36, R21, -R31 ;  /* 0x0000001524437223 */ /* 0x000fe2000001081f */
[----:B0-----:R-:W-:Y:S02]  /*f070*/  FSEL R36, R45, -INF , P1 ;  /* 0xff8000002d247808 */ /* 0x001fe40000800000 */
[----:B-1----:R-:W-:-:S04]  /*f080*/  FMNMX.FTZ R25, R33, R26, !PT ;  /* 0x0000001a21197209 */ /* 0x002fc80007810000 */
[----:B------:R-:W-:-:S05]  /*f090*/  FMNMX.FTZ R25, R36, R25, !PT ;  /* 0x0000001924197209 */ /* 0x000fca0007810000 */
[----:B------:R-:W0:Y:S01]  /*f0a0*/  SHFL.BFLY PT, R26, R25, 0x2, 0x1f ;  /* 0x0c401f00191a7f89 */ /* 0x000e2200000e0000 */
[----:B------:R-:W1:Y:S01]  /*f0b0*/  S2R R105, SR_TID.X ;  /* 0x0000000000697919 */ /* 0x000e620000002100 */
[----:B0-----:R-:W-:-:S05]  /*f0c0*/  FMNMX.FTZ R26, R25, R26, !PT ;  /* 0x0000001a191a7209 */ /* 0x001fca0007810000 */
[----:B------:R-:W0:Y:S01]  /*f0d0*/  SHFL.BFLY PT, R25, R26, 0x1, 0x1f ;  /* 0x0c201f001a197f89 */ /* 0x000e2200000e0000 */
        /* <DEDUP_REMOVED lines=13> */
[-CC-:B--2---:R-:W-:Y:S01]  /*f1b0*/  FFMA.FTZ R44, R118, R21.reuse, -R31.reuse ;  /* 0x00000015762c7223 */ /* 0x184fe2000001081f */
[--C-:B------:R-:W-:Y:S01]  /*f1c0*/  FFMA.FTZ R116, R128, R21, -R31.reuse ;  /* 0x0000001580747223 */ /* 0x100fe2000001081f */
[----:B0-----:R-:W-:Y:S01]  /*f1d0*/  FMNMX.FTZ R74, R26, R25, !PT ;  /* 0x000000191a4a7209 */ /* 0x001fe20007810000 */
[----:B---3--:R-:W-:-:S03]  /*f1e0*/  FFMA.FTZ R114, R122, R21, -R31 ;  /* 0x000000157a727223 */ /* 0x008fc6000001081f */
[C---:B------:R-:W-:Y:S01]  /*f1f0*/  FSETP.NEU.FTZ.AND P1, PT, R74.reuse, -INF , PT ;  /* 0xff8000004a00780b */ /* 0x040fe20003f3d000 */
        /* <DEDUP_REMOVED lines=9> */
[----:B------:R-:W-:-:S02]  /*f290*/  FSEL R31, R24, RZ, P1 ;  /* 0x000000ff181f7208 */ /* 0x000fc40000800000 */
[----:B-1----:R-:W-:-:S03]  /*f2a0*/  LOP3.LUT R95, R105, 0x7f, RZ, 0xc0, !PT ;  /* 0x0000007f695f7812 */ /* 0x002fc600078ec0ff */
[-CC-:B------:R-:W-:Y:S01]  /*f2b0*/  FFMA.FTZ R25, R88, R21.reuse, -R31.reuse ;  /* 0x0000001558197223 */ /* 0x180fe2000001081f */
[-CC-:B------:R-:W-:Y:S01]  /*f2c0*/  FFMA.FTZ R88, R90, R21.reuse, -R31.reuse ;  /* 0x000000155a587223 */ /* 0x180fe2000001081f */
[----:B------:R-:W-:Y:S01]  /*f2d0*/  ISETP.NE.AND P1, PT, R95, RZ, PT ;  /* 0x000000ff5f00720c */ /* 0x000fe20003f25270 */
[-C--:B------:R-:W-:Y:S01]  /*f2e0*/  FFMA.FTZ R27, R92, R21.reuse, -R31 ;  /* 0x000000155c1b7223 */ /* 0x080fe2000001081f */
[----:B------:R-:W-:Y:S01]  /*f2f0*/  IMAD.IADD R24, R101, 0x1, -R103 ;  /* 0x0000000165187824 */ /* 0x000fe200078e0a67 */
[----:B------:R-:W-:Y:S01]  /*f300*/  MUFU.EX2 R30, R30 ;  /* 0x0000001e001e7308 */ /* 0x000fe20000000800 */
[----:B------:R-:W-:Y:S02]  /*f310*/  FFMA.FTZ R90, R80, R21, -R31 ;  /* 0x00000015505a7223 */ /* 0x000fe4000001081f */
[----:B------:R-:W-:-:S05]  /*f320*/  IMAD R24, R99, 0xc0, R24 ;  /* 0x000000c063187824 */ /* 0x000fca00078e0218 */
[----:B------:R-:W0:Y:S01]  /*f330*/  MUFU.EX2 R47, R47 ;  /* 0x0000002f002f7308 */ /* 0x000e220000000800 */
[----:B------:R-:W-:Y:S01]  /*f340*/  FFMA.FTZ R77, R94, R21, -R31 ;  /* 0x000000155e4d7223 */ /* 0x000fe2000001081f */
[----:B------:R-:W-:-:S06]  /*f350*/  IMAD.HI R26, R24, 0x38e38e39, RZ ;  /* 0x38e38e39181a7827 */ /* 0x000fcc00078e02ff */
[----:B------:R-:W-:Y:S08]  /*f360*/  MUFU.EX2 R25, R25 ;  /* 0x0000001900197308 */ /* 0x000ff00000000800 */
[----:B------:R-:W1:Y:S01]  /*f370*/  MUFU.EX2 R88, R88 ;  /* 0x0000005800587308 */ /* 0x000e620000000800 */
[----:B------:R-:W-:-:S07]  /*f380*/  @!P1 VIADD R0, R0, 0x31c40 ;  /* 0x00031c4000009836 */ /* 0x000fce0000000000 */
[----:B------:R-:W2:Y:S01]  /*f390*/  MUFU.EX2 R46, R46 ;  /* 0x0000002e002e7308 */ /* 0x000ea20000000800 */
[----:B------:R-:W-:-:S07]  /*f3a0*/  FFMA.FTZ R82, R82, R21, -R31 ;  /* 0x0000001552527223 */ /* 0x000fce000001081f */
[----:B------:R-:W3:Y:S01]  /*f3b0*/  MUFU.EX2 R27, R27 ;  /* 0x0000001b001b7308 */ /* 0x000ee20000000800 */
[----:B------:R-:W-:-:S07]  /*f3c0*/  SHF.R.U32.HI R85, RZ, 0x1f, R26 ;  /* 0x0000001fff557819 */ /* 0x000fce000001161a */
[----:B------:R-:W4:Y:S01]  /*f3d0*/  MUFU.EX2 R49, R49 ;  /* 0x0000003100317308 */ /* 0x000f220000000800 */
[----:B------:R-:W-:Y:S01]  /*f3e0*/  FFMA.FTZ R28, R84, R21, -R31 ;  /* 0x00000015541c7223 */ /* 0x000fe2000001081f */
[----:B------:R-:W-:-:S06]  /*f3f0*/  @!P1 PRMT R24, RZ, 0x654, R0 ;  /* 0x00000654ff189816 */ /* 0x000fcc0000000000 */
[----:B------:R-:W4:Y:S01]  /*f400*/  MUFU.EX2 R90, R90 ;  /* 0x0000005a005a7308 */ /* 0x000f220000000800 */
[----:B------:R-:W-:Y:S01]  /*f410*/  LEA.HI.SX32 R0, R26, R85, 0x1b ;  /* 0x000000551a007211 */ /* 0x000fe200078fdaff */
[----:B0-----:R-:W-:-:S06]  /*f420*/  FADD.FTZ R85, R30, R47 ;  /* 0x0000002f1e557221 */ /* 0x001fcc0000010000 */
[----:B------:R-:W0:Y:S01]  /*f430*/  MUFU.EX2 R48, R48 ;  /* 0x0000003000307308 */ /* 0x000e220000000800 */
[----:B-1----:R-:W-:Y:S01]  /*f440*/  FADD.FTZ R26, R25, R88 ;  /* 0x00000058191a7221 */ /* 0x002fe20000010000 */
[-CC-:B------:R-:W-:Y:S01]  /*f450*/  FFMA.FTZ R83, R86, R21.reuse, -R31.reuse ;  /* 0x0000001556537223 */ /* 0x180fe2000001081f */
[----:B------:R-:W-:-:S05]  /*f460*/  FFMA.FTZ R39, R64, R21, -R31 ;  /* 0x0000001540277223 */ /* 0x000fca000001081f */
[----:B------:R-:W1:Y:S01]  /*f470*/  MUFU.EX2 R77, R77 ;  /* 0x0000004d004d7308 */ /* 0x000e620000000800 */
[----:B--2---:R-:W-:Y:S01]  /*f480*/  FADD.FTZ R64, R46, R85 ;  /* 0x000000552e407221 */ /* 0x004fe20000010000 */
[----:B---3--:R-:W-:-:S06]  /*f490*/  FADD.FTZ R85, R27, R26 ;  /* 0x0000001a1b557221 */ /* 0x008fcc0000010000 */
[----:B------:R-:W2:Y:S01]  /*f4a0*/  MUFU.EX2 R51, R51 ;  /* 0x0000003300337308 */ /* 0x000ea20000000800 */
[----:B------:R-:W-:Y:S01]  /*f4b0*/  FFMA.FTZ R75, R96, R21, -R31 ;  /* 0x00000015604b7223 */ /* 0x000fe2000001081f */
[----:B------:R3:W-:Y:S06]  /*f4c0*/  @!P1 SYNCS.ARRIVE.TRANS64.RED.A1T0 RZ, [R24+URZ], RZ ;  /* 0x000000ff18ff99a7 */ /* 0x0007ec000810043f */
[----:B------:R-:W2:Y:S01]  /*f4d0*/  MUFU.EX2 R82, R82 ;  /* 0x0000005200527308 */ /* 0x000ea20000000800 */
[----:B----4-:R-:W-:Y:S01]  /*f4e0*/  FADD.FTZ R87, R49, R64 ;  /* 0x0000004031577221 */ /* 0x010fe20000010000 */
[----:B---3--:R-:W-:-:S06]  /*f4f0*/  F2FP.BF16.F32.PACK_AB R24, R47, R30 ;  /* 0x0000001e2f18723e */ /* 0x008fcc00000010ff */
[----:B------:R-:W3:Y:S01]  /*f500*/  MUFU.EX2 R52, R52 ;  /* 0x0000003400347308 */ /* 0x000ee20000000800 */
[----:B------:R-:W-:Y:S01]  /*f510*/  FADD.FTZ R30, R90, R85 ;  /* 0x000000555a1e7221 */ /* 0x000fe20000010000 */
[----:B------:R-:W-:-:S06]  /*f520*/  FFMA.FTZ R80, R72, R21, -R31 ;  /* 0x0000001548507223 */ /* 0x000fcc000001081f */
[----:B------:R-:W4:Y:S01]  /*f530*/  MUFU.EX2 R28, R28 ;  /* 0x0000001c001c7308 */ /* 0x000f220000000800 */
[-CC-:B------:R-:W-:Y:S01]  /*f540*/  FFMA.FTZ R73, R76, R21.reuse, -R31.reuse ;  /* 0x000000154c497223 */ /* 0x180fe2000001081f */
[----:B------:R-:W-:Y:S01]  /*f550*/  FFMA.FTZ R76, R78, R21, -R31 ;  /* 0x000000154e4c7223 */ /* 0x000fe2000001081f */
[----:B0-----:R-:W-:-:S05]  /*f560*/  FADD.FTZ R78, R48, R87 ;  /* 0x00000057304e7221 */ /* 0x001fca0000010000 */
[----:B------:R-:W0:Y:S01]  /*f570*/  MUFU.EX2 R83, R83 ;  /* 0x0000005300537308 */ /* 0x000e220000000800 */
[----:B-1----:R-:W-:Y:S01]  /*f580*/  FADD.FTZ R89, R77, R30 ;  /* 0x0000001e4d597221 */ /* 0x002fe20000010000 */
[----:B--2---:R-:W-:-:S06]  /*f590*/  FADD.FTZ R91, R51, R78 ;  /* 0x0000004e335b7221 */ /* 0x004fcc0000010000 */
[----:B------:R-:W1:Y:S01]  /*f5a0*/  MUFU.EX2 R75, R75 ;  /* 0x0000004b004b7308 */ /* 0x000e620000000800 */
[----:B------:R-:W-:Y:S01]  /*f5b0*/  FADD.FTZ R89, R82, R89 ;  /* 0x0000005952597221 */ /* 0x000fe20000010000 */
[----:B------:R-:W-:Y:S01]  /*f5c0*/  FFMA.FTZ R85, R32, R21, -R31 ;  /* 0x0000001520557223 */ /* 0x000fe2000001081f */
[----:B---3--:R-:W-:-:S05]  /*f5d0*/  FADD.FTZ R30, R52, R91 ;  /* 0x0000005b341e7221 */ /* 0x008fca0000010000 */
[----:B------:R-:W2:Y:S01]  /*f5e0*/  MUFU.EX2 R40, R40 ;  /* 0x0000002800287308 */ /* 0x000ea20000000800 */
[----:B----4-:R-:W-:Y:S01]  /*f5f0*/  FADD.FTZ R32, R28, R89 ;  /* 0x000000591c207221 */ /* 0x010fe20000010000 */
[----:B------:R-:W-:-:S06]  /*f600*/  FFMA.FTZ R72, R98, R21, -R31 ;  /* 0x0000001562487223 */ /* 0x000fcc000001081f */
[----:B------:R-:W3:Y:S01]  /*f610*/  MUFU.EX2 R80, R80 ;  /* 0x0000005000507308 */ /* 0x000ee20000000800 */
[----:B------:R-:W-:Y:S01]  /*f620*/  FADD.FTZ R30, R53, R30 ;  /* 0x0000001e351e7221 */ /* 0x000fe20000010000 */
[----:B0-----:R-:W-:-:S06]  /*f630*/  FADD.FTZ R32, R83, R32 ;  /* 0x0000002053207221 */ /* 0x001fcc0000010000 */
[----:B------:R-:W0:Y:S01]  /*f640*/  MUFU.EX2 R73, R73 ;  /* 0x0000004900497308 */ /* 0x000e220000000800 */
[----:B------:R-:W-:Y:S01]  /*f650*/  FFMA.FTZ R81, R100, R21, -R31 ;  /* 0x0000001564517223 */ /* 0x000fe2000001081f */
[----:B------:R-:W-:-:S06]  /*f660*/  FADD.FTZ R89, R55, R30 ;  /* 0x0000001e37597221 */ /* 0x000fcc0000010000 */
[----:B------:R-:W4:Y:S01]  /*f670*/  MUFU.EX2 R66, R66 ;  /* 0x0000004200427308 */ /* 0x000f220000000800 */
[----:B-1----:R-:W-:Y:S01]  /*f680*/  FADD.FTZ R91, R75, R32 ;  /* 0x000000204b5b7221 */ /* 0x002fe20000010000 */
[----:B------:R-:W-:-:S06]  /*f690*/  FFMA.FTZ R35, R68, R21, -R31 ;  /* 0x0000001544237223 */ /* 0x000fcc000001081f */
[----:B------:R-:W1:Y:S01]  /*f6a0*/  MUFU.EX2 R76, R76 ;  /* 0x0000004c004c7308 */ /* 0x000e620000000800 */
[----:B--2---:R-:W-:Y:S01]  /*f6b0*/  FADD.FTZ R30, R40, R89 ;  /* 0x00000059281e7221 */ /* 0x004fe20000010000 */
[----:B---3--:R-:W-:-:S06]  /*f6c0*/  FADD.FTZ R32, R80, R91 ;  /* 0x0000005b50207221 */ /* 0x008fcc0000010000 */
[----:B------:R-:W2:Y:S01]  /*f6d0*/  MUFU.EX2 R56, R56 ;  /* 0x0000003800387308 */ /* 0x000ea20000000800 */
[----:B------:R-:W-:-:S07]  /*f6e0*/  FFMA.FTZ R70, R70, R21, -R31 ;  /* 0x0000001546467223 */ /* 0x000fce000001081f */
[----:B------:R-:W3:Y:S01]  /*f6f0*/  MUFU.EX2 R72, R72 ;  /* 0x0000004800487308 */ /* 0x000ee20000000800 */
[-CC-:B------:R-:W-:Y:S01]  /*f700*/  FFMA.FTZ R78, R29, R21.reuse, -R31.reuse ;  /* 0x000000151d4e7223 */ /* 0x180fe2000001081f */
[----:B------:R-:W-:Y:S01]  /*f710*/  FADD.FTZ R29, R57, R30 ;  /* 0x0000001e391d7221 */ /* 0x000fe20000010000 */
[----:B------:R-:W-:-:S05]  /*f720*/  FFMA.FTZ R84, R33, R21, -R31 ;  /* 0x0000001521547223 */ /* 0x000fca000001081f */
[----:B------:R-:W3:Y:S01]  /*f730*/  MUFU.EX2 R81, R81 ;  /* 0x0000005100517308 */ /* 0x000ee20000000800 */
[----:B0-----:R-:W-:Y:S01]  /*f740*/  FADD.FTZ R33, R73, R32 ;  /* 0x0000002049217221 */ /* 0x001fe20000010000 */
[----:B------:R-:W-:Y:S01]  /*f750*/  FFMA.FTZ R68, R102, R21, -R31 ;  /* 0x0000001566447223 */ /* 0x000fe2000001081f */
[----:B----4-:R-:W-:-:S05]  /*f760*/  FADD.FTZ R29, R66, R29 ;  /* 0x0000001d421d7221 */ /* 0x010fca0000010000 */
[----:B------:R-:W0:Y:S01]  /*f770*/  MUFU.EX2 R14, R14 ;  /* 0x0000000e000e7308 */ /* 0x000e220000000800 */
[----:B-1----:R-:W-:Y:S01]  /*f780*/  FADD.FTZ R33, R76, R33 ;  /* 0x000000214c217221 */ /* 0x002fe20000010000 */
[----:B------:R-:W-:-:S06]  /*f790*/  FFMA.FTZ R79, R58, R21, -R31 ;  /* 0x000000153a4f7223 */ /* 0x000fcc000001081f */
[----:B------:R-:W1:Y:S01]  /*f7a0*/  MUFU.EX2 R35, R35 ;  /* 0x0000002300237308 */ /* 0x000e620000000800 */
[----:B--2---:R-:W-:Y:S01]  /*f7b0*/  FADD.FTZ R30, R56, R29 ;  /* 0x0000001d381e7221 */ /* 0x004fe20000010000 */
[----:B---3--:R-:W-:-:S06]  /*f7c0*/  FADD.FTZ R32, R72, R33 ;  /* 0x0000002148207221 */ /* 0x008fcc0000010000 */
[----:B------:R-:W2:Y:S08]  /*f7d0*/  MUFU.EX2 R15, R15 ;  /* 0x0000000f000f7308 */ /* 0x000eb00000000800 */
[----:B------:R-:W3:Y:S01]  /*f7e0*/  MUFU.EX2 R70, R70 ;  /* 0x0000004600467308 */ /* 0x000ee20000000800 */
[----:B------:R-:W-:Y:S01]  /*f7f0*/  FADD.FTZ R29, R59, R30 ;  /* 0x0000001e3b1d7221 */ /* 0x000fe20000010000 */
[----:B------:R-:W-:-:S06]  /*f800*/  FADD.FTZ R32, R81, R32 ;  /* 0x0000002051207221 */ /* 0x000fcc0000010000 */
[----:B------:R-:W4:Y:S01]  /*f810*/  MUFU.EX2 R68, R68 ;  /* 0x0000004400447308 */ /* 0x000f220000000800 */
[-CC-:B------:R-:W-:Y:S01]  /*f820*/  FFMA.FTZ R58, R62, R21.reuse, -R31.reuse ;  /* 0x000000153e3a7223 */ /* 0x180fe2000001081f */
[----:B------:R-:W-:Y:S01]  /*f830*/  F2FP.BF16.F32.PACK_AB R26, R49, R46 ;  /* 0x0000002e311a723e */ /* 0x000fe200000010ff */
[-CC-:B------:R-:W-:Y:S01]  /*f840*/  FFMA.FTZ R62, R142, R21.reuse, -R31.reuse ;  /* 0x000000158e3e7223 */ /* 0x180fe2000001081f */
[----:B------:R-:W-:-:S04]  /*f850*/  FFMA.FTZ R110, R110, R21, -R31 ;  /* 0x000000156e6e7223 */ /* 0x000fc8000001081f */
[----:B------:R-:W4:Y:S01]  /*f860*/  MUFU.EX2 R79, R79 ;  /* 0x0000004f004f7308 */ /* 0x000f220000000800 */
        /* <DEDUP_REMOVED lines=8> */
[-CC-:B------:R-:W-:Y:S01]  /*f8f0*/  FFMA.FTZ R152, R152, R21.reuse, -R31.reuse ;  /* 0x0000001598987223 */ /* 0x180fe2000001081f */
[-CC-:B------:R-:W-:Y:S01]  /*f900*/  FFMA.FTZ R154, R154, R21.reuse, -R31.reuse ;  /* 0x000000159a9a7223 */ /* 0x180fe2000001081f */
[-CC-:B------:R-:W-:Y:S01]  /*f910*/  FFMA.FTZ R156, R156, R21.reuse, -R31.reuse ;  /* 0x000000159c9c7223 */ /* 0x180fe2000001081f */
[----:B------:R-:W-:Y:S01]  /*f920*/  FFMA.FTZ R86, R36, R21, -R31 ;  /* 0x0000001524567223 */ /* 0x000fe2000001081f */
[----:B0-----:R-:W-:Y:S01]  /*f930*/  FADD.FTZ R30, R14, R29 ;  /* 0x0000001d0e1e7221 */ /* 0x001fe20000010000 */
[----:B-1----:R-:W-:-:S02]  /*f940*/  FADD.FTZ R31, R35, R32 ;  /* 0x00000020231f7221 */ /* 0x002fc40000010000 */
[----:B------:R-:W0:Y:S01]  /*f950*/  MUFU.EX2 R39, R39 ;  /* 0x0000002700277308 */ /* 0x000e220000000800 */
[----:B--2---:R-:W-:Y:S01]  /*f960*/  FADD.FTZ R30, R15, R30 ;  /* 0x0000001e0f1e7221 */ /* 0x004fe20000010000 */
[----:B------:R-:W-:Y:S01]  /*f970*/  F2FP.BF16.F32.PACK_AB R25, R88, R25 ;  /* 0x000000195819723e */ /* 0x000fe200000010ff */
[----:B---3--:R-:W-:Y:S01]  /*f980*/  FADD.FTZ R31, R70, R31 ;  /* 0x0000001f461f7221 */ /* 0x008fe20000010000 */
[----:B------:R-:W-:-:S04]  /*f990*/  F2FP.BF16.F32.PACK_AB R27, R90, R27 ;  /* 0x0000001b5a1b723e */ /* 0x000fc800000010ff */
[----:B------:R-:W1:Y:S01]  /*f9a0*/  MUFU.EX2 R38, R38 ;  /* 0x0000002600267308 */ /* 0x000e620000000800 */
[----:B------:R-:W-:Y:S01]  /*f9b0*/  FADD.FTZ R33, R37, R30 ;  /* 0x0000001e25217221 */ /* 0x000fe20000010000 */
[----:B----4-:R-:W-:-:S06]  /*f9c0*/  FADD.FTZ R36, R68, R31 ;  /* 0x0000001f44247221 */ /* 0x010fcc0000010000 */
[----:B------:R-:W2:Y:S01]  /*f9d0*/  MUFU.EX2 R58, R58 ;  /* 0x0000003a003a7308 */ /* 0x000ea20000000800 */
[----:B------:R3:W-:Y:S01]  /*f9e0*/  STSM.16.M88.4 [R17+0x24300], R24 ;  /* 0x0243001811007844 */ /* 0x0007e20000000200 */
[----:B------:R-:W-:-:S06]  /*f9f0*/  FADD.FTZ R36, R79, R36 ;  /* 0x000000244f247221 */ /* 0x000fcc0000010000 */
[----:B------:R-:W-:Y:S08]  /*fa00*/  MUFU.EX2 R44, R44 ;  /* 0x0000002c002c7308 */ /* 0x000ff00000000800 */
[----:B------:R-:W4:Y:S01]  /*fa10*/  MUFU.EX2 R62, R62 ;  /* 0x0000003e003e7308 */ /* 0x000f220000000800 */
[----:B---3--:R-:W-:Y:S01]  /*fa20*/  F2FP.BF16.F32.PACK_AB R24, R51, R48 ;  /* 0x000000303318723e */ /* 0x008fe200000010ff */
[----:B------:R-:W-:Y:S01]  /*fa30*/  FADD.FTZ R48, R42, R33 ;  /* 0x000000212a307221 */ /* 0x000fe20000010000 */
[----:B------:R-:W-:-:S05]  /*fa40*/  F2FP.BF16.F32.PACK_AB R26, R53, R52 ;  /* 0x00000034351a723e */ /* 0x000fca00000010ff */
[----:B------:R-:W-:Y:S01]  /*fa50*/  MUFU.EX2 R67, R67 ;  /* 0x0000004300437308 */ /* 0x000fe20000000800 */
[----:B------:R-:W-:Y:S01]  /*fa60*/  F2FP.BF16.F32.PACK_AB R27, R83, R28 ;  /* 0x0000001c531b723e */ /* 0x000fe200000010ff */
[----:B------:R-:W-:Y:S01]  /*fa70*/  FADD.FTZ R53, R41, R48 ;  /* 0x0000003029357221 */ /* 0x000fe20000010000 */
[----:B------:R-:W-:-:S05]  /*fa80*/  F2FP.BF16.F32.PACK_AB R28, R40, R55 ;  /* 0x00000037281c723e */ /* 0x000fca00000010ff */
[----:B------:R-:W3:Y:S01]  /*fa90*/  MUFU.EX2 R47, R110 ;  /* 0x0000006e002f7308 */ /* 0x000ee20000000800 */
[----:B0-----:R-:W-:Y:S01]  /*faa0*/  FADD.FTZ R55, R39, R36 ;  /* 0x0000002427377221 */ /* 0x001fe20000010000 */
[----:B-1----:R-:W-:-:S06]  /*fab0*/  FADD.FTZ R53, R38, R53 ;  /* 0x0000003526357221 */ /* 0x002fcc0000010000 */
[----:B------:R-:W0:Y:S01]  /*fac0*/  MUFU.EX2 R45, R45 ;  /* 0x0000002d002d7308 */ /* 0x000e220000000800 */
[----:B--2---:R-:W-:-:S07]  /*fad0*/  FADD.FTZ R55, R58, R55 ;  /* 0x000000373a377221 */ /* 0x004fce0000010000 */
[----:B------:R-:W1:Y:S01]  /*fae0*/  MUFU.EX2 R46, R46 ;  /* 0x0000002e002e7308 */ /* 0x000e620000000800 */
[----:B----4-:R-:W-:-:S07]  /*faf0*/  FADD.FTZ R36, R62, R55 ;  /* 0x000000373e247221 */ /* 0x010fce0000010000 */
[----:B------:R-:W2:Y:S08]  /*fb00*/  MUFU.EX2 R114, R114 ;  /* 0x0000007200727308 */ /* 0x000eb00000000800 */
[----:B------:R-:W4:Y:S08]  /*fb10*/  MUFU.EX2 R49, R49 ;  /* 0x0000003100317308 */ /* 0x000f300000000800 */
[----:B------:R3:W-:Y:S08]  /*fb20*/  MUFU.EX2 R40, R34 ;  /* 0x0000002200287308 */ /* 0x0007f00000000800 */
[----:B------:R-:W4:Y:S01]  /*fb30*/  MUFU.EX2 R60, R60 ;  /* 0x0000003c003c7308 */ /* 0x000f220000000800 */
[----:B---3--:R-:W-:Y:S01]  /*fb40*/  F2FP.BF16.F32.PACK_AB R34, R15, R14 ;  /* 0x0000000e0f22723e */ /* 0x008fe200000010ff */
[----:B------:R-:W-:Y:S01]  /*fb50*/  FADD.FTZ R14, R44, R53 ;  /* 0x000000352c0e7221 */ /* 0x000fe20000010000 */
[----:B------:R-:W-:-:S05]  /*fb60*/  FADD.FTZ R53, R47, R36 ;  /* 0x000000242f357221 */ /* 0x000fca0000010000 */
[----:B------:R-:W3:Y:S01]  /*fb70*/  MUFU.EX2 R64, R64 ;  /* 0x0000004000407308 */ /* 0x000ee20000000800 */
[----:B------:R-:W-:Y:S01]  /*fb80*/  FADD.FTZ R14, R67, R14 ;  /* 0x0000000e430e7221 */ /* 0x000fe20000010000 */
[----:B------:R-:W-:-:S06]  /*fb90*/  F2FP.BF16.F32.PACK_AB R25, R82, R77 ;  /* 0x0000004d5219723e */ /* 0x000fcc00000010ff */
[----:B------:R-:W3:Y:S01]  /*fba0*/  MUFU.EX2 R69, R69 ;  /* 0x0000004500457308 */ /* 0x000ee20000000800 */
[----:B0-----:R-:W-:Y:S01]  /*fbb0*/  FADD.FTZ R55, R45, R14 ;  /* 0x0000000e2d377221 */ /* 0x001fe20000010000 */
[----:B-1----:R-:W-:-:S06]  /*fbc0*/  FADD.FTZ R14, R46, R53 ;  /* 0x000000352e0e7221 */ /* 0x002fcc0000010000 */
[----:B------:R-:W0:Y:S01]  /*fbd0*/  MUFU.EX2 R85, R85 ;  /* 0x0000005500557308 */ /* 0x000e220000000800 */
[----:B------:R4:W-:Y:S01]  /*fbe0*/  STSM.16.M88.4 [R17+0x25b00], R24 ;  /* 0x025b001811007844 */ /* 0x0009e20000000200 */
[----:B--2---:R-:W-:-:S06]  /*fbf0*/  FADD.FTZ R55, R114, R55 ;  /* 0x0000003772377221 */ /* 0x004fcc0000010000 */
[----:B------:R-:W1:Y:S08]  /*fc00*/  MUFU.EX2 R61, R61 ;  /* 0x0000003d003d7308 */ /* 0x000e700000000800 */
[----:B------:R-:W2:Y:S01]  /*fc10*/  MUFU.EX2 R87, R87 ;  /* 0x0000005700577308 */ /* 0x000ea20000000800 */
[----:B----4-:R-:W-:Y:S01]  /*fc20*/  FADD.FTZ R25, R49, R14 ;  /* 0x0000000e31197221 */ /* 0x010fe20000010000 */
[----:B------:R-:W-:-:S06]  /*fc30*/  FADD.FTZ R14, R60, R55 ;  /* 0x000000373c0e7221 */ /* 0x000fcc0000010000 */
[----:B------:R-:W4:Y:S01]  /*fc40*/  MUFU.EX2 R116, R116 ;  /* 0x0000007400747308 */ /* 0x000f220000000800 */
[----:B---3--:R-:W-:-:S07]  /*fc50*/  FADD.FTZ R24, R64, R25 ;  /* 0x0000001940187221 */ /* 0x008fce0000010000 */
[----:B------:R-:W3:Y:S01]  /*fc60*/  MUFU.EX2 R148, R148 ;  /* 0x0000009400947308 */ /* 0x000ee20000000800 */
[----:B------:R-:W-:Y:S01]  /*fc70*/  FADD.FTZ R14, R69, R14 ;  /* 0x0000000e450e7221 */ /* 0x000fe20000010000 */
[----:B0-----:R-:W-:-:S06]  /*fc80*/  FADD.FTZ R24, R85, R24 ;  /* 0x0000001855187221 */ /* 0x001fcc0000010000 */
[----:B------:R-:W0:Y:S01]  /*fc90*/  MUFU.EX2 R63, R63 ;  /* 0x0000003f003f7308 */ /* 0x000e220000000800 */
[----:B-1----:R-:W-:Y:S01]  /*fca0*/  FADD.FTZ R25, R61, R14 ;  /* 0x0000000e3d197221 */ /* 0x002fe20000010000 */
[----:B--2---:R-:W-:-:S06]  /*fcb0*/  FADD.FTZ R27, R87, R24 ;  /* 0x00000018571b7221 */ /* 0x004fcc0000010000 */
[----:B------:R-:W1:Y:S08]  /*fcc0*/  MUFU.EX2 R118, R118 ;  /* 0x0000007600767308 */ /* 0x000e700000000800 */
[----:B------:R-:W2:Y:S01]  /*fcd0*/  MUFU.EX2 R51, R150 ;  /* 0x0000009600337308 */ /* 0x000ea20000000800 */
[----:B----4-:R-:W-:Y:S01]  /*fce0*/  FADD.FTZ R14, R116, R25 ;  /* 0x00000019740e7221 */ /* 0x010fe20000010000 */
[----:B------:R-:W-:-:S06]  /*fcf0*/  F2FP.BF16.F32.PACK_AB R29, R80, R75 ;  /* 0x0000004b501d723e */ /* 0x000fcc00000010ff */
[----:B------:R-:W4:Y:S01]  /*fd00*/  MUFU.EX2 R65, R65 ;  /* 0x0000004100417308 */ /* 0x000f220000000800 */
[----:B------:R-:W-:Y:S01]  /*fd10*/  F2FP.BF16.F32.PACK_AB R30, R66, R57 ;  /* 0x00000039421e723e */ /* 0x000fe200000010ff */
[----:B---3--:R-:W-:Y:S01]  /*fd20*/  FADD.FTZ R27, R148, R27 ;  /* 0x0000001b941b7221 */ /* 0x008fe20000010000 */
[----:B------:R-:W-:-:S05]  /*fd30*/  F2FP.BF16.F32.PACK_AB R31, R76, R73 ;  /* 0x000000494c1f723e */ /* 0x000fca00000010ff */
[----:B------:R-:W3:Y:S01]  /*fd40*/  MUFU.EX2 R152, R152 ;  /* 0x0000009800987308 */ /* 0x000ee20000000800 */
[----:B------:R-:W-:Y:S02]  /*fd50*/  F2FP.BF16.F32.PACK_AB R32, R59, R56 ;  /* 0x000000383b20723e */ /* 0x000fe400000010ff */
[----:B------:R-:W-:Y:S02]  /*fd60*/  F2FP.BF16.F32.PACK_AB R33, R81, R72 ;  /* 0x000000485121723e */ /* 0x000fe400000010ff */
[----:B------:R-:W-:-:S03]  /*fd70*/  F2FP.BF16.F32.PACK_AB R35, R70, R35 ;  /* 0x000000234623723e */ /* 0x000fc600000010ff */
[----:B------:R-:W3:Y:S01]  /*fd80*/  MUFU.EX2 R120, R120 ;  /* 0x0000007800787308 */ /* 0x000ee20000000800 */
[----:B0-----:R-:W-:Y:S01]  /*fd90*/  FADD.FTZ R25, R63, R14 ;  /* 0x0000000e3f197221 */ /* 0x001fe20000010000 */
[----:B------:R-:W-:-:S06]  /*fda0*/  FADD.FTZ R14, R40, R27 ;  /* 0x0000001b280e7221 */ /* 0x000fcc0000010000 */
[----:B------:R-:W0:Y:S01]  /*fdb0*/  MUFU.EX2 R15, R154 ;  /* 0x0000009a000f7308 */ /* 0x000e220000000800 */
[----:B------:R4:W-:Y:S01]  /*fdc0*/  STSM.16.M88.4 [R17+0x27300], R28 ;  /* 0x0273001c11007844 */ /* 0x0009e20000000200 */
[----:B-1----:R-:W-:-:S06]  /*fdd0*/  FADD.FTZ R26, R118, R25 ;  /* 0x00000019761a7221 */ /* 0x002fcc0000010000 */
[----:B------:R-:W1:Y:S01]  /*fde0*/  MUFU.EX2 R54, R54 ;  /* 0x0000003600367308 */ /* 0x000e620000000800 */
[----:B------:R3:W-:Y:S01]  /*fdf0*/  STSM.16.M88.4 [R17+0x28b00], R32 ;  /* 0x028b002011007844 */ /* 0x0007e20000000200 */
[----:B------:R-:W-:Y:S01]  /*fe00*/  F2FP.BF16.F32.PACK_AB R36, R42, R37 ;  /* 0x000000252a24723e */ /* 0x000fe200000010ff */
[----:B--2---:R-:W-:-:S05]  /*fe10*/  FADD.FTZ R27, R51, R14 ;  /* 0x0000000e331b7221 */ /* 0x004fca0000010000 */
[----:B------:R-:W2:Y:S01]  /*fe20*/  MUFU.EX2 R156, R156 ;  /* 0x0000009c009c7308 */ /* 0x000ea20000000800 */
[----:B------:R-:W-:Y:S02]  /*fe30*/  F2FP.BF16.F32.PACK_AB R38, R38, R41 ;  /* 0x000000292626723e */ /* 0x000fe400000010ff */
[----:B------:R-:W-:Y:S02]  /*fe40*/  F2FP.BF16.F32.PACK_AB R37, R79, R68 ;  /* 0x000000444f25723e */ /* 0x000fe400000010ff */
[----:B------:R-:W-:-:S03]  /*fe50*/  F2FP.BF16.F32.PACK_AB R39, R58, R39 ;  /* 0x000000273a27723e */ /* 0x000fc600000010ff */
[----:B------:R-:W2:Y:S01]  /*fe60*/  MUFU.EX2 R71, R71 ;  /* 0x0000004700477308 */ /* 0x000ea20000000800 */
[----:B----4-:R-:W-:Y:S01]  /*fe70*/  F2FP.BF16.F32.PACK_AB R28, R67, R44 ;  /* 0x0000002c431c723e */ /* 0x010fe200000010ff */
[----:B---3--:R-:W-:Y:S01]  /*fe80*/  FADD.FTZ R35, R65, R26 ;  /* 0x0000001a41237221 */ /* 0x008fe20000010000 */
[----:B------:R-:W-:Y:S02]  /*fe90*/  F2FP.BF16.F32.PACK_AB R29, R47, R62 ;  /* 0x0000003e2f1d723e */ /* 0x000fe400000010ff */
[----:B------:R-:W-:-:S03]  /*fea0*/  F2FP.BF16.F32.PACK_AB R30, R114, R45 ;  /* 0x0000002d721e723e */ /* 0x000fc600000010ff */
[----:B------:R-:W3:Y:S01]  /*feb0*/  MUFU.EX2 R33, R78 ;  /* 0x0000004e00217308 */ /* 0x000ee20000000800 */
[----:B------:R-:W-:Y:S01]  /*fec0*/  F2FP.BF16.F32.PACK_AB R31, R49, R46 ;  /* 0x0000002e311f723e */ /* 0x000fe200000010ff */
[----:B------:R-:W-:Y:S01]  /*fed0*/  FADD.FTZ R14, R152, R27 ;  /* 0x0000001b980e7221 */ /* 0x000fe20000010000 */
[----:B------:R-:W-:Y:S05]  /*fee0*/  STSM.16.M88.4 [R17+0x2a300], R36 ;  /* 0x02a3002411007844 */ /* 0x000fea0000000200 */
[----:B------:R-:W-:Y:S01]  /*fef0*/  MUFU.EX2 R43, R43 ;  /* 0x0000002b002b7308 */ /* 0x000fe20000000800 */
[----:B------:R0:W-:Y:S01]  /*ff00*/  STSM.16.M88.4 [R17+0x2bb00], R28 ;  /* 0x02bb001c11007844 */ /* 0x0001e20000000200 */
[----:B------:R-:W-:-:S06]  /*ff10*/  FADD.FTZ R35, R120, R35 ;  /* 0x0000002378237221 */ /* 0x000fcc0000010000 */
[----:B------:R-:W4:Y:S08]  /*ff20*/  MUFU.EX2 R50, R50 ;  /* 0x0000003200327308 */ /* 0x000f300000000800 */
[----:B------:R-:W-:Y:S01]  /*ff30*/  MUFU.EX2 R84, R84 ;  /* 0x0000005400547308 */ /* 0x000fe20000000800 */
[----:B0-----:R-:W-:-:S07]  /*ff40*/  FADD.FTZ R31, R15, R14 ;  /* 0x0000000e0f1f7221 */ /* 0x001fce0000010000 */
[----:B------:R-:W0:Y:S01]  /*ff50*/  MUFU.EX2 R41, R86 ;  /* 0x0000005600297308 */ /* 0x000e220000000800 */
[----:B-1----:R-:W-:Y:S01]  /*ff60*/  FADD.FTZ R14, R54, R35 ;  /* 0x00000023360e7221 */ /* 0x002fe20000010000 */
[----:B--2---:R-:W-:Y:S01]  /*ff70*/  FADD.FTZ R34, R156, R31 ;  /* 0x0000001f9c227221 */ /* 0x004fe20000010000 */
[----:B------:R-:W-:Y:S02]  /*ff80*/  F2FP.BF16.F32.PACK_AB R31, R15, R152 ;  /* 0x000000980f1f723e */ /* 0x000fe400000010ff */
[----:B------:R-:W-:Y:S01]  /*ff90*/  FADD.FTZ R14, R71, R14 ;  /* 0x0000000e470e7221 */ /* 0x000fe20000010000 */
[----:B------:R-:W-:Y:S01]  /*ffa0*/  F2FP.BF16.F32.PACK_AB R24, R69, R60 ;  /* 0x0000003c4518723e */ /* 0x000fe200000010ff */
[----:B---3--:R-:W-:Y:S01]  /*ffb0*/  FADD.FTZ R15, R33, R34 ;  /* 0x00000022210f7221 */ /* 0x008fe20000010000 */
        /* <DEDUP_REMOVED lines=8> */
[----:B----4-:R-:W-:Y:S01]  /*10040*/  F2FP.BF16.F32.PACK_AB R34, R50, R43 ;  /* 0x0000002b3222723e */ /* 0x010fe200000010ff */
[----:B------:R-:W-:Y:S01]  /*10050*/  FADD.FTZ R43, R43, R14 ;  /* 0x0000000e2b2b7221 */ /* 0x000fe20000010000 */
[----:B0-----:R-:W-:Y:S01]  /*10060*/  F2FP.BF16.F32.PACK_AB R35, R41, R84 ;  /* 0x000000542923723e */ /* 0x001fe200000010ff */
[----:B------:R-:W-:Y:S01]  /*10070*/  FADD.FTZ R84, R84, R15 ;  /* 0x0000000f54547221 */ /* 0x000fe20000010000 */
[----:B------:R0:W-:Y:S01]  /*10080*/  STSM.16.M88.4 [R17+0x2d300], R24 ;  /* 0x02d3001811007844 */ /* 0x0001e20000000200 */
[----:B------:R-:W-:-:S03]  /*10090*/  VIADD R14, R108, 0xfffffffe ;  /* 0xfffffffe6c0e7836 */ /* 0x000fc60000000000 */
[----:B------:R-:W-:Y:S01]  /*100a0*/  STSM.16.M88.4 [R17+0x2eb00], R28 ;  /* 0x02eb001c11007844 */ /* 0x000fe20000000200 */
[----:B------:R-:W-:-:S03]  /*100b0*/  FADD.FTZ R15, R41, R84 ;  /* 0x00000054290f7221 */ /* 0x000fc60000010000 */
[----:B------:R1:W-:Y:S01]  /*100c0*/  STSM.16.M88.4 [R17+0x30300], R32 ;  /* 0x0303002011007844 */ /* 0x0003e20000000200 */
[----:B------:R-:W-:Y:S01]  /*100d0*/  VIMNMX R0, RZ, R0, !PT ;  /* 0x00000000ff007248 */ /* 0x000fe20007fe0100 */
[----:B------:R2:W-:Y:S06]  /*100e0*/  MEMBAR.ALL.CTA ;  /* 0x0000000000007992 */ /* 0x0005ec0000008000 */
[----:B--2---:R-:W2:Y:S01]  /*100f0*/  FENCE.VIEW.ASYNC.S ;  /* 0x00000000000073c6 */ /* 0x004ea20000000000 */
[----:B0-----:R-:W-:-:S05]  /*10100*/  FADD.FTZ R24, R50, R43 ;  /* 0x0000002b32187221 */ /* 0x001fca0000010000 */
[----:B------:R0:W-:Y:S04]  /*10110*/  STL [R1+0x18], R24 ;  /* 0x0000181801007387 */ /* 0x0001e80000100800 */
[----:B------:R3:W-:Y:S04]  /*10120*/  STL [R1+0x2c], R15 ;  /* 0x00002c0f01007387 */ /* 0x0007e80000100800 */
[----:B------:R3:W-:Y:S04]  /*10130*/  STL [R1+0x20], R14 ;  /* 0x0000200e01007387 */ /* 0x0007e80000100800 */
[----:B------:R3:W-:Y:S01]  /*10140*/  STL [R1+0x24], R0 ;  /* 0x0000240001007387 */ /* 0x0007e20000100800 */
[----:B------:R-:W-:Y:S01]  /*10150*/  ISETP.GE.AND P2, PT, R14, R0, PT ;  /* 0x000000000e00720c */ /* 0x000fe20003f46270 */
        /* <DEDUP_REMOVED lines=36> */
[----:B-1----:R-:W-:-:S02]  /*103a0*/  IMAD.MOV.U32 R35, RZ, RZ, R71 ;  /* 0x000000ffff237224 */ /* 0x002fc400078e0047 */
        /* <DEDUP_REMOVED lines=10> */
[----:B0-----:R-:W-:Y:S01]  /*10450*/  IMAD.MOV.U32 R24, RZ, RZ, R71 ;  /* 0x000000ffff187224 */ /* 0x001fe200078e0047 */
[----:B--2---:R-:W-:Y:S01]  /*10460*/  NOP ;  /* 0x0000000000007918 */ /* 0x004fe20000000000 */
[----:B---3--:R-:W-:Y:S05]  /*10470*/  @!P2 BRA `(.L_x_10225) ;  /* 0x0000005c0048a947 */ /* 0x008fea0003800000 */
[----:B------:R0:W-:Y:S01]  /*10480*/  STL [R1+0x1c], R74 ;  /* 0x00001c4a01007387 */ /* 0x0001e20000100800 */
[----:B------:R-:W-:-:S03]  /*10490*/  IMAD.MOV.U32 R0, RZ, RZ, R20 ;  /* 0x000000ffff007224 */ /* 0x000fc600078e0014 */
[----:B------:R0:W5:Y:S01]  /*104a0*/  LDL.LU R145, [R1+0x28] ;  /* 0x0000280001917983 */ /* 0x0001620000300800 */
        /* <DEDUP_REMOVED lines=24> */
[----:B0-----:R-:W-:-:S07]  /*10630*/  CS2R R24, SRZ ;  /* 0x0000000000187805 */ /* 0x001fce000001ff00 */
.L_x_10235:
        /* <DEDUP_REMOVED lines=12> */
.L_x_10227:
[----:B------:R-:W-:Y:S01]  /*10700*/  IMAD R20, R22, 0x8, R16 ;  /* 0x0000000816147824 */ /* 0x000fe200078e0210 */
[----:B0-----:R-:W-:-:S04]  /*10710*/  SHF.L.U32 R21, R21, 0x1f, RZ ;  /* 0x0000001f15157819 */ /* 0x001fc800000006ff */
[----:B------:R0:W1:Y:S01]  /*10720*/  SYNCS.PHASECHK.TRANS64.TRYWAIT P3, [R20+URZ+0x31c30], R21 ;  /* 0x031c3015140075a7 */ /* 0x000062000806017f */
[----:B------:R-:W-:Y:S05]  /*10730*/  @!P0 BRA `(.L_x_10228) ;  /* 0x0000000000048947 */ /* 0x000fea0003800000 */
[----:B------:R-:W-:Y:S01]  /*10740*/  BPT.TRAP 0x1 ;  /* 0x000000040000795c */ /* 0x000fe20000300000 */
.L_x_10228:
[----:B------:R-:W-:Y:S04]  /*10750*/  BSSY B0, `(.L_x_10226) ;  /* 0x0000004000007945 */ /* 0x000fe80003800000 */
[----:B-1----:R-:W-:Y:S05]  /*10760*/  @P3 BRA `(.L_x_10229) ;  /* 0x0000000000083947 */ /* 0x002fea0003800000 */
[----:B------:R-:W1:Y:S02]  /*10770*/  SYNCS.PHASECHK.TRANS64.TRYWAIT P3, [R20+URZ+0x31c30], R21 ;  /* 0x031c3015140075a7 */ /* 0x000e64000806017f */
[----:B-1----:R-:W-:Y:S05]  /*10780*/  @!P3 BRA `(.L_x_10230) ;  /* 0x0000013400bcb947 */ /* 0x002fea0003800000 */
.L_x_10229:
[----:B------:R-:W-:Y:S05]  /*10790*/  BSYNC B0 ;  /* 0x0000000000007941 */ /* 0x000fea0003800000 */
.L_x_10226:
[----:B01----:R-:W2:Y:S01]  /*107a0*/  LDL R20, [R1+0x50] ;  /* 0x0000500001147983 */ /* 0x003ea20000100800 */
[----:B------:R-:W-:Y:S05]  /*107b0*/  WARPSYNC.ALL ;  /* 0x0000000000007948 */ /* 0x000fea0003800000 */
[----:B------:R-:W0:Y:S01]  /*107c0*/  S2R R72, SR_TID.X ;  /* 0x0000000000487919 */ /* 0x000e220000002100 */
[----:B------:R-:W-:Y:S01]  /*107d0*/  IMAD.MOV.U32 R21, RZ, RZ, -0x7fffffe0 ;  /* 0x80000020ff157424 */ /* 0x000fe200078e00ff */
[C---:B------:R-:W-:Y:S01]  /*107e0*/  R2UR UR44, R2.reuse ;  /* 0x00000000022c72ca */ /* 0x040fe200000e0000 */
[----:B------:R-:W-:Y:S01]  /*107f0*/  IMAD.MOV.U32 R73, RZ, RZ, -0x7fffffe0 ;  /* 0x80000020ff497424 */ /* 0x000fe200078e00ff */
[----:B------:R-:W-:Y:S01]  /*10800*/  R2UR UR45, R3 ;  /* 0x00000000032d72ca */ /* 0x000fe200000e0000 */
[----:B------:R-:W-:Y:S01]  /*10810*/  IMAD.MOV.U32 R77, RZ, RZ, -0x7fffffe0 ;  /* 0x80000020ff4d7424 */ /* 0x000fe200078e00ff */
[----:B------:R-:W-:Y:S01]  /*10820*/  R2UR UR47, R21 ;  /* 0x00000000152f72ca */ /* 0x000fe200000e0000 */
[----:B------:R-:W-:Y:S01]  /*10830*/  IMAD.MOV.U32 R75, RZ, RZ, -0x7fffffe0 ;  /* 0x80000020ff4b7424 */ /* 0x000fe200078e00ff */
[----:B------:R-:W-:Y:S01]  /*10840*/  R2UR UR51, R73 ;  /* 0x00000000493372ca */ /* 0x000fe200000e0000 */
[----:B------:R-:W-:Y:S01]  /*10850*/  IMAD.MOV.U32 R79, RZ, RZ, -0x7fffffe0 ;  /* 0x80000020ff4f7424 */ /* 0x000fe200078e00ff */
[C---:B------:R-:W-:Y:S01]  /*10860*/  R2UR UR48, R2.reuse ;  /* 0x00000000023072ca */ /* 0x040fe200000e0000 */
[----:B------:R-:W-:Y:S01]  /*10870*/  STL [R1+0xbc], R24 ;  /* 0x0000bc1801007387 */ /* 0x000fe20000100800 */
[----:B------:R-:W-:Y:S01]  /*10880*/  R2UR UR49, R3 ;  /* 0x00000000033172ca */ /* 0x000fe200000e0000 */
[----:B------:R-:W-:Y:S01]  /*10890*/  IMAD.MOV.U32 R147, RZ, RZ, -0x7fffffe0 ;  /* 0x80000020ff937424 */ /* 0x000fe200078e00ff */
[----:B------:R-:W-:Y:S01]  /*108a0*/  R2UR UR55, R77 ;  /* 0x000000004d3772ca */ /* 0x000fe200000e0000 */
[----:B------:R-:W-:Y:S01]  /*108b0*/  STL [R1+0xb8], R23 ;  /* 0x0000b81701007387 */ /* 0x000fe20000100800 */
[----:B------:R-:W-:-:S02]  /*108c0*/  R2UR UR52, R2 ;  /* 0x00000000023472ca */ /* 0x000fc400000e0000 */
[----:B------:R-:W-:Y:S01]  /*108d0*/  R2UR UR53, R3 ;  /* 0x00000000033572ca */ /* 0x000fe200000e0000 */
[----:B------:R1:W-:Y:S01]  /*108e0*/  STL [R1+0xb4], R19 ;  /* 0x0000b41301007387 */ /* 0x0003e20000100800 */
[----:B------:R-:W-:Y:S02]  /*108f0*/  R2UR UR15, R75 ;  /* 0x000000004b0f72ca */ /* 0x000fe400000e0000 */
[----:B------:R-:W-:Y:S01]  /*10900*/  R2UR UR12, R2 ;  /* 0x00000000020c72ca */ /* 0x000fe200000e0000 */
[----:B------:R-:W-:Y:S01]  /*10910*/  STL [R1+0xb0], R18 ;  /* 0x0000b01201007387 */ /* 0x000fe20000100800 */
[----:B------:R-:W-:Y:S02]  /*10920*/  R2UR UR13, R3 ;  /* 0x00000000030d72ca */ /* 0x000fe400000e0000 */
[C---:B------:R-:W-:Y:S01]  /*10930*/  R2UR UR5, R77.reuse ;  /* 0x000000004d0572ca */ /* 0x040fe200000e0000 */
[----:B------:R3:W-:Y:S01]  /*10940*/  STL [R1+0xac], R17 ;  /* 0x0000ac1101007387 */ /* 0x0007e20000100800 */
[----:B------:R-:W-:-:S02]  /*10950*/  R2UR UR19, R77 ;  /* 0x000000004d1372ca */ /* 0x000fc400000e0000 */
[C---:B------:R-:W-:Y:S01]  /*10960*/  R2UR UR35, R77.reuse ;  /* 0x000000004d2372ca */ /* 0x040fe200000e0000 */
[----:B------:R4:W-:Y:S01]  /*10970*/  STL [R1+0xa8], R16 ;  /* 0x0000a81001007387 */ /* 0x0009e20000100800 */
[----:B0-----:R-:W-:Y:S02]  /*10980*/  SHF.R.U32.HI R72, RZ, 0x7, R72 ;  /* 0x00000007ff487819 */ /* 0x001fe40000011648 */
[C---:B------:R-:W-:Y:S01]  /*10990*/  R2UR UR33, R77.reuse ;  /* 0x000000004d2172ca */ /* 0x040fe200000e0000 */
[----:B------:R0:W-:Y:S01]  /*109a0*/  STL [R1+0xa4], R15 ;  /* 0x0000a40f01007387 */ /* 0x0001e20000100800 */
[----:B------:R-:W-:Y:S01]  /*109b0*/  R2UR UR57, R77 ;  /* 0x000000004d3972ca */ /* 0x000fe200000e0000 */
[----:B------:R-:W-:Y:S01]  /*109c0*/  VIADD R78, R72, 0x8 ;  /* 0x00000008484e7836 */ /* 0x000fe20000000000 */
[C---:B------:R-:W-:Y:S01]  /*109d0*/  R2UR UR11, R75.reuse ;  /* 0x000000004b0b72ca */ /* 0x040fe200000e0000 */
[----:B------:R-:W-:Y:S01]  /*109e0*/  IMAD.MOV.U32 R77, RZ, RZ, -0x7fffffe0 ;  /* 0x80000020ff4d7424 */ /* 0x000fe200078e00ff */
[C---:B------:R-:W-:Y:S01]  /*109f0*/  R2UR UR27, R75.reuse ;  /* 0x000000004b1b72ca */ /* 0x040fe200000e0000 */
[----:B------:R0:W-:Y:S01]  /*10a00*/  STL [R1+0xa0], R14 ;  /* 0x0000a00e01007387 */ /* 0x0001e20000100800 */
[----:B------:R-:W-:-:S02]  /*10a10*/  R2UR UR39, R75 ;  /* 0x000000004b2772ca */ /* 0x000fc400000e0000 */
[----:B------:R-:W-:Y:S01]  /*10a20*/  R2UR UR29, R75 ;  /* 0x000000004b1d72ca */ /* 0x000fe200000e0000 */
[----:B------:R3:W-:Y:S01]  /*10a30*/  BAR.SYNC.DEFER_BLOCKING R78, 0x100 ;  /* 0x0004004e0000751d */ /* 0x0007e20000010000 */
[----:B------:R-:W-:Y:S01]  /*10a40*/  IMAD.U32 R75, RZ, RZ, UR5 ;  /* 0x00000005ff4b7e24 */ /* 0x000fe2000f8e00ff */
[C---:B------:R-:W-:Y:S02]  /*10a50*/  R2UR UR5, R73.reuse ;  /* 0x00000000490572ca */ /* 0x040fe400000e0000 */
[C---:B------:R-:W-:Y:S02]  /*10a60*/  R2UR UR7, R73.reuse ;  /* 0x00000000490772ca */ /* 0x040fe400000e0000 */
[C---:B------:R-:W-:Y:S02]  /*10a70*/  R2UR UR23, R73.reuse ;  /* 0x00000000491772ca */ /* 0x040fe400000e0000 */
[C---:B------:R-:W-:Y:S01]  /*10a80*/  R2UR UR31, R73.reuse ;  /* 0x00000000491f72ca */ /* 0x040fe200000e0000 */
[----:B------:R0:W-:Y:S01]  /*10a90*/  STL [R1+0x9c], R0 ;  /* 0x00009c0001007387 */ /* 0x0001e20000100800 */
[----:B------:R-:W-:-:S02]  /*10aa0*/  R2UR UR25, R73 ;  /* 0x00000000491972ca */ /* 0x000fc400000e0000 */
[C---:B------:R-:W-:Y:S02]  /*10ab0*/  R2UR UR21, R73.reuse ;  /* 0x00000000491572ca */ /* 0x040fe400000e0000 */
[----:B------:R-:W-:Y:S02]  /*10ac0*/  R2UR UR41, R73 ;  /* 0x00000000492972ca */ /* 0x000fe400000e0000 */
[----:B------:R-:W-:Y:S02]  /*10ad0*/  R2UR UR9, R79 ;  /* 0x000000004f0972ca */ /* 0x000fe400000e0000 */
[----:B------:R-:W-:Y:S02]  /*10ae0*/  R2UR UR16, R2 ;  /* 0x00000000021072ca */ /* 0x000fe400000e0000 */
[----:B------:R-:W-:Y:S02]  /*10af0*/  R2UR UR17, R3 ;  /* 0x00000000031172ca */ /* 0x000fe400000e0000 */
[C---:B------:R-:W-:Y:S01]  /*10b00*/  R2UR UR37, R79.reuse ;  /* 0x000000004f2572ca */ /* 0x040fe200000e0000 */
[----:B------:R-:W-:Y:S01]  /*10b10*/  WARPGROUP.ARRIVE ;  /* 0x00000000000079c5 */ /* 0x000fe20000000000 */
[----:B------:R-:W-:-:S13]  /*10b20*/  R2UR UR43, R79 ;  /* 0x000000004f2b72ca */ /* 0x000fda00000e0000 */
[----:B-1----:R-:W-:Y:S01]  /*10b30*/  MOV R19, UR43 ;  /* 0x0000002b00137c02 */ /* 0x002fe20008000f00 */
[----:B------:R-:W-:Y:S01]  /*10b40*/  UMOV UR43, UR33 ;  /* 0x00000021002b7c82 */ /* 0x000fe20008000000 */
        /* <DEDUP_REMOVED lines=15> */
[----:B------:R-:W-:Y:S01]  /*10c40*/  HGMMA.64x16x16.F32.BF16 R136, gdesc[UR44], RZ, !UPT, gsb0 ;  /* 0x002000002c8879f0 */ /* 0x000fe2000c0018ff */
        /* <DEDUP_REMOVED lines=20> */
[----:B---3--:R-:W-:Y:S01]  /*10d90*/  VIADD R78, R20, 0x1c2 ;  /* 0x000001c2144e7836 */ /* 0x008fe20000000000 */
[----:B------:R-:W-:Y:S01]  /*10da0*/  R2UR UR20, R72 ;  /* 0x00000000481472ca */ /* 0x000fe200000e0000 */
[----:B------:R-:W-:Y:S01]  /*10db0*/  VIADD R72, R20, 0x202 ;  /* 0x0000020214487836 */ /* 0x000fe20000000000 */
[----:B------:R-:W-:Y:S01]  /*10dc0*/  R2UR UR56, R76 ;  /* 0x000000004c3872ca */ /* 0x000fe200000e0000 */
[----:B------:R-:W-:Y:S01]  /*10dd0*/  VIADD R76, R20, 0x3c0 ;  /* 0x000003c0144c7836 */ /* 0x000fe20000000000 */
[----:B------:R-:W-:Y:S01]  /*10de0*/  R2UR UR47, R73 ;  /* 0x00000000492f72ca */ /* 0x000fe200000e0000 */
[----:B------:R-:W-:Y:S01]  /*10df0*/  IMAD.U32 R74, RZ, RZ, UR4 ;  /* 0x00000004ff4a7e24 */ /* 0x000fe2000f8e00ff */
[----:B------:R-:W-:Y:S01]  /*10e00*/  R2UR UR4, R72 ;  /* 0x00000000480472ca */ /* 0x000fe200000e0000 */
[----:B------:R-:W-:Y:S01]  /*10e10*/  VIADD R72, R20, 0x2c0 ;  /* 0x000002c014487836 */ /* 0x000fe20000000000 */
[----:B------:R-:W-:Y:S01]  /*10e20*/  R2UR UR8, R78 ;  /* 0x000000004e0872ca */ /* 0x000fe200000e0000 */
[----:B------:R-:W-:-:S02]  /*10e30*/  IMAD.MOV.U32 R73, RZ, RZ, -0x7fffffe0 ;  /* 0x80000020ff497424 */ /* 0x000fc400078e00ff */
[----:B------:R-:W-:Y:S01]  /*10e40*/  VIADD R78, R20, 0x280 ;  /* 0x00000280144e7836 */ /* 0x000fe20000000000 */
[----:B------:R-:W-:Y:S01]  /*10e50*/  R2UR UR40, R72 ;  /* 0x00000000482872ca */ /* 0x000fe200000e0000 */
[C---:B------:R-:W-:Y:S02]  /*10e60*/  VIADD R72, R20.reuse, 0x380 ;  /* 0x0000038014487836 */ /* 0x040fe40000000000 */
[----:B------:R-:W-:Y:S01]  /*10e70*/  VIADD R146, R20, 0x382 ;  /* 0x0000038214927836 */ /* 0x000fe20000000000 */
[----:B------:R-:W-:Y:S01]  /*10e80*/  R2UR UR36, R78 ;  /* 0x000000004e2472ca */ /* 0x000fe200000e0000 */
[----:B------:R-:W-:Y:S01]  /*10e90*/  VIADD R78, R20, 0x340 ;  /* 0x00000340144e7836 */ /* 0x000fe20000000000 */
[----:B------:R-:W-:Y:S01]  /*10ea0*/  R2UR UR46, R72 ;  /* 0x00000000482e72ca */ /* 0x000fe200000e0000 */
[----:B------:R-:W-:Y:S01]  /*10eb0*/  VIADD R72, R20, 0x400 ;  /* 0x0000040014487836 */ /* 0x000fe20000000000 */
[----:B------:R-:W-:Y:S01]  /*10ec0*/  MOV R17, UR47 ;  /* 0x0000002f00117c02 */ /* 0x000fe20008000f00 */
[----:B------:R-:W-:Y:S01]  /*10ed0*/  UMOV UR47, UR37 ;  /* 0x00000025002f7c82 */ /* 0x000fe20008000000 */
[----:B------:R-:W-:-:S02]  /*10ee0*/  R2UR UR42, R78 ;  /* 0x000000004e2a72ca */ /* 0x000fc400000e0000 */
[----:B------:R-:W-:Y:S01]  /*10ef0*/  R2UR UR37, R13 ;  /* 0x000000000d2572ca */ /* 0x000fe200000e0000 */
[----:B------:R-:W-:Y:S02]  /*10f00*/  WARPGROUP.DEPBAR.LE gsb0, 0x0 ;  /* 0x00008000000079c5 */ /* 0x000fe40000010000 */
[----:B------:R-:W-:-:S04]  /*10f10*/  WARPGROUP.ARRIVE ;  /* 0x00000000000079c5 */ /* 0x000fc80000000000 */
[----:B----4-:R-:W-:Y:S01]  /*10f20*/  MOV R16, UR46 ;  /* 0x0000002e00107c02 */ /* 0x010fe20008000f00 */
[----:B------:R-:W-:-:S03]  /*10f30*/  UMOV UR46, UR36 ;  /* 0x00000024002e7c82 */ /* 0x000fc60008000000 */
[----:B------:R-:W-:Y:S01]  /*10f40*/  MOV R18, UR42 ;  /* 0x0000002a00127c02 */ /* 0x000fe20008000f00 */
[----:B------:R-:W-:Y:S01]  /*10f50*/  UMOV UR42, UR32 ;  /* 0x00000020002a7c82 */ /* 0x000fe20008000000 */
[----:B------:R-:W-:Y:S01]  /*10f60*/  R2UR UR32, R12 ;  /* 0x000000000c2072ca */ /* 0x000fe200000e0000 */
[----:B------:R-:W-:Y:S01]  /*10f70*/  HGMMA.64x16x16.F32.BF16 R128, gdesc[UR48], RZ, !UPT, gsb0 ;  /* 0x00200000308079f0 */ /* 0x000fe2000c0018ff */
[----:B------:R-:W-:Y:S01]  /*10f80*/  R2UR UR50, R76 ;  /* 0x000000004c3272ca */ /* 0x000fe200000e0000 */
[----:B------:R-:W-:Y:S01]  /*10f90*/  VIADD R76, R20, 0x440 ;  /* 0x00000440144c7836 */ /* 0x000fe20000000000 */
[----:B------:R-:W-:Y:S01]  /*10fa0*/  R2UR UR51, R77 ;  /* 0x000000004d3372ca */ /* 0x000fe200000e0000 */
[----:B------:R-:W-:Y:S01]  /*10fb0*/  IMAD.MOV.U32 R77, RZ, RZ, -0x7fffffe0 ;  /* 0x80000020ff4d7424 */ /* 0x000fe200078e00ff */
[----:B------:R-:W-:Y:S02]  /*10fc0*/  R2UR UR36, R12 ;  /* 0x000000000c2472ca */ /* 0x000fe400000e0000 */
[----:B------:R-:W-:Y:S01]  /*10fd0*/  R2UR UR58, R76 ;  /* 0x000000004c3a72ca */ /* 0x000fe200000e0000 */
[----:B------:R-:W-:Y:S01]  /*10fe0*/  VIADD R76, R20, 0x282 ;  /* 0x00000282144c7836 */ /* 0x000fe20000000000 */
[----:B------:R-:W-:Y:S01]  /*10ff0*/  R2UR UR59, R77 ;  /* 0x000000004d3b72ca */ /* 0x000fe200000e0000 */
[----:B------:R-:W-:Y:S01]  /*11000*/  IMAD.MOV.U32 R77, RZ, RZ, -0x7fffffe0 ;  /* 0x80000020ff4d7424 */ /* 0x000fe200078e00ff */
[----:B------:R-:W-:-:S02]  /*11010*/  R2UR UR48, R12 ;  /* 0x000000000c3072ca */ /* 0x000fc400000e0000 */
[----:B------:R-:W-:Y:S02]  /*11020*/  R2UR UR49, R13 ;  /* 0x000000000d3172ca */ /* 0x000fe400000e0000 */
[----:B------:R-:W-:Y:S01]  /*11030*/  MOV R151, UR50 ;  /* 0x0000003200977c02 */ /* 0x000fe20008000f00 */
[----:B------:R-:W-:Y:S01]  /*11040*/  UMOV UR50, UR4 ;  /* 0x0000000400327c82 */ /* 0x000fe20008000000 */
[----:B------:R-:W-:Y:S01]  /*11050*/  MOV R152, UR51 ;  /* 0x0000003300987c02 */ /* 0x000fe20008000f00 */
[----:B------:R-:W-:Y:S01]  /*11060*/  UMOV UR51, UR5 ;  /* 0x0000000500337c82 */ /* 0x000fe20008000000 */
[----:B------:R-:W-:Y:S02]  /*11070*/  R2UR UR4, R2 ;  /* 0x00000000020472ca */ /* 0x000fe400000e0000 */
[----:B------:R-:W-:Y:S02]  /*11080*/  R2UR UR5, R3 ;  /* 0x00000000030572ca */ /* 0x000fe400000e0000 */
[----:B------:R-:W-:Y:S01]  /*11090*/  MOV R21, UR51 ;  /* 0x0000003300157c02 */ /* 0x000fe20008000f00 */
[----:B------:R-:W-:Y:S01]  /*110a0*/  UMOV UR51, UR29 ;  /* 0x0000001d00337c82 */ /* 0x000fe20008000000 */
[----:B------:R-:W-:Y:S01]  /*110b0*/  MOV R148, UR50 ;  /* 0x0000003200947c02 */ /* 0x000fe20008000f00 */
[----:B------:R-:W-:Y:S01]  /*110c0*/  UMOV UR50, UR28 ;  /* 0x0000001c00327c82 */ /* 0x000fe20008000000 */
[----:B------:R-:W-:-:S02]  /*110d0*/  R2UR UR28, R12 ;  /* 0x000000000c1c72ca */ /* 0x000fc400000e0000 */
[----:B------:R-:W-:Y:S02]  /*110e0*/  R2UR UR29, R13 ;  /* 0x000000000d1d72ca */ /* 0x000fe400000e0000 */
[----:B0-----:R-:W-:Y:S01]  /*110f0*/  MOV R15, UR59 ;  /* 0x0000003b000f7c02 */ /* 0x001fe20008000f00 */
[----:B------:R-:W-:Y:S01]  /*11100*/  UMOV UR59, UR41 ;  /* 0x00000029003b7c82 */ /* 0x000fe20008000000 */
[----:B------:R-:W-:Y:S01]  /*11110*/  MOV R14, UR58 ;  /* 0x0000003a000e7c02 */ /* 0x000fe20008000f00 */
[----:B------:R-:W-:Y:S01]  /*11120*/  UMOV UR58, UR40 ;  /* 0x00000028003a7c82 */ /* 0x000fe20008000000 */
        /* <DEDUP_REMOVED lines=23> */
[----:B------:R-:W-:Y:S03]  /*112a0*/  HGMMA.64x16x16.F32.BF16 R112, gdesc[UR12], RZ, !UPT, gsb0 ;  /* 0x002000000c7079f0 */ /* 0x000fe6000c0018ff */
        /* <DEDUP_REMOVED lines=12> */
[----:B------:R-:W-:-:S03]  /*11370*/  R2UR UR5, R13 ;  /* 0x000000000d0572ca */ /* 0x000fc600000e0000 */
        /* <DEDUP_REMOVED lines=9> */
[----:B------:R-:W-:Y:S02]  /*11410*/  R2UR UR10, R76 ;  /* 0x000000004c0a72ca */ /* 0x000fe400000e0000 */
[----:B------:R-:W-:Y:S02]  /*11420*/  R2UR UR11, R77 ;  /* 0x000000004d0b72ca */ /* 0x000fe400000e0000 */
[----:B------:R-:W-:Y:S02]  /*11430*/  R2UR UR8, R12 ;  /* 0x000000000c0872ca */ /* 0x000fe400000e0000 */
[----:B------:R-:W-:-:S07]  /*11440*/  R2UR UR9, R13 ;  /* 0x000000000d0972ca */ /* 0x000fce00000e0000 */
[----:B------:R-:W-:Y:S02]  /*11450*/  MOV R156, UR10 ;  /* 0x0000000a009c7c02 */ /* 0x000fe40008000f00 */
[----:B------:R-:W-:Y:S02]  /*11460*/  MOV R24, UR11 ;  /* 0x0000000b00187c02 */ /* 0x000fe40008000f00 */
[----:B------:R-:W-:Y:S01]  /*11470*/  R2UR UR10, R74 ;  /* 0x000000004a0a72ca */ /* 0x000fe200000e0000 */
[----:B------:R-:W-:Y:S01]  /*11480*/  VIADD R74, R20, 0x302 ;  /* 0x00000302144a7836 */ /* 0x000fe20000000000 */
[----:B------:R-:W-:Y:S01]  /*11490*/  R2UR UR11, R75 ;  /* 0x000000004b0b72ca */ /* 0x000fe200000e0000 */
[----:B------:R-:W-:Y:S01]  /*114a0*/  IMAD.MOV.U32 R75, RZ, RZ, -0x7fffffe0 ;  /* 0x80000020ff4b7424 */ /* 0x000fe200078e00ff */
[----:B------:R-:W-:Y:S02]  /*114b0*/  WARPGROUP.DEPBAR.LE gsb0, 0x0 ;  /* 0x00008000000079c5 */ /* 0x000fe40000010000 */
[----:B------:R-:W-:-:S06]  /*114c0*/  WARPGROUP.ARRIVE ;  /* 0x00000000000079c5 */ /* 0x000fcc0000000000 */
[----:B------:R-:W-:Y:S01]  /*114d0*/  HGMMA.64x16x16.F32.BF16 R88, gdesc[UR16], RZ, !UPT, gsb0 ;  /* 0x00200000105879f0 */ /* 0x000fe2000c0018ff */
[----:B------:R-:W-:Y:S02]  /*114e0*/  R2UR UR18, R74 ;  /* 0x000000004a1272ca */ /* 0x000fe400000e0000 */
[----:B------:R-:W-:Y:S01]  /*114f0*/  R2UR UR19, R75 ;  /* 0x000000004b1372ca */ /* 0x000fe200000e0000 */
        /* <DEDUP_REMOVED lines=8> */
[C---:B------:R-:W-:Y:S02]  /*11580*/  R2UR UR40, R8.reuse ;  /* 0x00000000082872ca */ /* 0x040fe400000e0000 */
[C---:B------:R-:W-:Y:S02]  /*11590*/  R2UR UR41, R9.reuse ;  /* 0x00000000092972ca */ /* 0x040fe400000e0000 */
[----:B------:R-:W-:Y:S02]  /*115a0*/  R2UR UR44, R8 ;  /* 0x00000000082c72ca */ /* 0x000fe400000e0000 */
[----:B------:R-:W-:Y:S02]  /*115b0*/  R2UR UR45, R9 ;  /* 0x00000000092d72ca */ /* 0x000fe400000e0000 */
[----:B------:R-:W-:Y:S01]  /*115c0*/  R2UR UR26, R146 ;  /* 0x00000000921a72ca */ /* 0x000fe200000e0000 */
[----:B------:R-:W-:Y:S01]  /*115d0*/  VIADD R146, R20, 0x3c2 ;  /* 0x000003c214927836 */ /* 0x000fe20000000000 */
[----:B------:R-:W-:Y:S01]  /*115e0*/  R2UR UR27, R147 ;  /* 0x00000000931b72ca */ /* 0x000fe200000e0000 */
[----:B------:R-:W-:-:S10]  /*115f0*/  IMAD.MOV.U32 R147, RZ, RZ, -0x7fffffe0 ;  /* 0x80000020ff937424 */ /* 0x000fd400078e00ff */
[----:B------:R-:W-:Y:S01]  /*11600*/  MOV R157, UR26 ;  /* 0x0000001a009d7c02 */ /* 0x000fe20008000f00 */
[----:B------:R-:W-:Y:S01]  /*11610*/  UMOV UR26, UR56 ;  /* 0x00000038001a7c82 */ /* 0x000fe20008000000 */
[----:B------:R-:W-:Y:S01]  /*11620*/  MOV R0, UR27 ;  /* 0x0000001b00007c02 */ /* 0x000fe20008000f00 */
[----:B------:R-:W-:Y:S01]  /*11630*/  UMOV UR27, UR57 ;  /* 0x00000039001b7c82 */ /* 0x000fe20008000000 */
[----:B------:R-:W-:Y:S02]  /*11640*/  WARPGROUP.DEPBAR.LE gsb0, 0x0 ;  /* 0x00008000000079c5 */ /* 0x000fe40000010000 */
[----:B------:R-:W-:-:S06]  /*11650*/  WARPGROUP.ARRIVE ;  /* 0x00000000000079c5 */ /* 0x000fcc0000000000 */
[----:B------:R-:W-:Y:S01]  /*11660*/  HGMMA.64x16x16.F32.BF16 R136, gdesc[UR28], R136, gsb0 ;  /* 0x002000001c8879f0 */ /* 0x000fe20008001888 */
[C---:B------:R-:W-:Y:S02]  /*11670*/  R2UR UR56, R8.reuse ;  /* 0x00000000083872ca */ /* 0x040fe400000e0000 */
[C---:B------:R-:W-:Y:S02]  /*11680*/  R2UR UR57, R9.reuse ;  /* 0x00000000093972ca */ /* 0x040fe400000e0000 */
        /* <DEDUP_REMOVED lines=9> */
[----:B------:R-:W-:Y:S01]  /*11720*/  R2UR UR34, R146 ;  /* 0x00000000922272ca */ /* 0x000fe200000e0000 */
[----:B------:R-:W-:Y:S01]  /*11730*/  VIADD R146, R20, 0x442 ;  /* 0x0000044214927836 */ /* 0x000fe20000000000 */
[----:B------:R-:W-:Y:S01]  /*11740*/  R2UR UR35, R147 ;  /* 0x00000000932372ca */ /* 0x000fe200000e0000 */
[----:B------:R-:W-:Y:S01]  /*11750*/  IMAD.MOV.U32 R147, RZ, RZ, -0x7fffffe0 ;  /* 0x80000020ff937424 */ /* 0x000fe200078e00ff */
[----:B------:R-:W-:Y:S02]  /*11760*/  WARPGROUP.DEPBAR.LE gsb0, 0x0 ;  /* 0x00008000000079c5 */ /* 0x000fe40000010000 */
[----:B------:R-:W-:-:S06]  /*11770*/  WARPGROUP.ARRIVE ;  /* 0x00000000000079c5 */ /* 0x000fcc0000000000 */
[----:B------:R-:W-:Y:S01]  /*11780*/  HGMMA.64x16x16.F32.BF16 R120, gdesc[UR36], R120, gsb0 ;  /* 0x00200000247879f0 */ /* 0x000fe20008001878 */
[----:B------:R-:W-:Y:S01]  /*11790*/  R2UR UR38, R146 ;  /* 0x00000000922672ca */ /* 0x000fe200000e0000 */
[----:B------:R-:W-:Y:S01]  /*117a0*/  VIADD R146, R20, 0x480 ;  /* 0x0000048014927836 */ /* 0x000fe20000000000 */
        /* <DEDUP_REMOVED lines=18> */
[----:B------:R-:W-:Y:S01]  /*118d0*/  IMAD.MOV.U32 R147, RZ, RZ, -0x7fffffe0 ;  /* 0x80000020ff937424 */ /* 0x000fe200078e00ff */
[----:B------:R-:W-:Y:S02]  /*118e0*/  R2UR UR16, R146 ;  /* 0x00000000921072ca */ /* 0x000fe400000e0000 */
[----:B------:R-:W-:Y:S01]  /*118f0*/  R2UR UR11, R24 ;  /* 0x00000000180b72ca */ /* 0x000fe200000e0000 */
[----:B------:R-:W-:Y:S02]  /*11900*/  WARPGROUP.DEPBAR.LE gsb0, 0x0 ;  /* 0x00008000000079c5 */ /* 0x000fe40000010000 */
[----:B------:R-:W-:Y:S01]  /*11910*/  WARPGROUP.ARRIVE ;  /* 0x00000000000079c5 */ /* 0x000fe20000000000 */
[----:B------:R-:W-:Y:S01]  /*11920*/  R2UR UR17, R147 ;  /* 0x00000000931172ca */ /* 0x000fe200000e0000 */
[----:B------:R-:W-:Y:S01]  /*11930*/  VIADD R146, R20, 0x4c0 ;  /* 0x000004c014927836 */ /* 0x000fe20000000000 */
[----:B------:R-:W-:Y:S01]  /*11940*/  R2UR UR10, R156 ;  /* 0x000000009c0a72ca */ /* 0x000fe200000e0000 */
[----:B------:R0:W5:Y:S02]  /*11950*/  LDL.LU R24, [R1+0xbc] ;  /* 0x0000bc0001187983 */ /* 0x0001640000300800 */
[----:B------:R-:W-:Y:S01]  /*11960*/  HGMMA.64x16x16.F32.BF16 R88, gdesc[UR4], R88, gsb0 ;  /* 0x00200000045879f0 */ /* 0x000fe20008001858 */
[----:B------:R-:W-:Y:S01]  /*11970*/  IMAD.MOV.U32 R147, RZ, RZ, -0x7fffffe0 ;  /* 0x80000020ff937424 */ /* 0x000fe200078e00ff */
[----:B------:R-:W-:-:S02]  /*11980*/  R2UR UR12, R146 ;  /* 0x00000000920c72ca */ /* 0x000fc400000e0000 */
[----:B------:R-:W-:Y:S01]  /*11990*/  R2UR UR7, R23 ;  /* 0x00000000170772ca */ /* 0x000fe200000e0000 */
[----:B------:R-:W-:Y:S02]  /*119a0*/  WARPGROUP.DEPBAR.LE gsb0, 0x0 ;  /* 0x00008000000079c5 */ /* 0x000fe40000010000 */
[----:B------:R-:W-:Y:S01]  /*119b0*/  WARPGROUP.ARRIVE ;  /* 0x00000000000079c5 */ /* 0x000fe20000000000 */
[----:B------:R-:W-:Y:S01]  /*119c0*/  R2UR UR13, R147 ;  /* 0x00000000930d72ca */ /* 0x000fe200000e0000 */
[----:B------:R-:W-:Y:S01]  /*119d0*/  VIADD R146, R20, 0x500 ;  /* 0x0000050014927836 */ /* 0x000fe20000000000 */
[----:B------:R-:W-:Y:S01]  /*119e0*/  R2UR UR6, R155 ;  /* 0x000000009b0672ca */ /* 0x000fe200000e0000 */
[----:B------:R0:W5:Y:S01]  /*119f0*/  LDL.LU R23, [R1+0xb8] ;  /* 0x0000b80001177983 */ /* 0x0001620000300800 */
[----:B------:R-:W-:Y:S01]  /*11a00*/  IMAD.MOV.U32 R147, RZ, RZ, -0x7fffffe0 ;  /* 0x80000020ff937424 */ /* 0x000fe200078e00ff */
[----:B------:R-:W-:Y:S01]  /*11a10*/  HGMMA.64x16x16.F32.BF16 R80, gdesc[UR52], R80, gsb0 ;  /* 0x00200000345079f0 */ /* 0x000fe20008001850 */
[----:B------:R-:W-:-:S02]  /*11a20*/  R2UR UR55, R154 ;  /* 0x000000009a3772ca */ /* 0x000fc400000e0000 */
[----:B------:R-:W-:Y:S02]  /*11a30*/  R2UR UR54, R153 ;  /* 0x00000000993672ca */ /* 0x000fe400000e0000 */
[----:B------:R-:W-:Y:S01]  /*11a40*/  R2UR UR8, R146 ;  /* 0x00000000920872ca */ /* 0x000fe200000e0000 */
[----:B------:R-:W-:Y:S01]  /*11a50*/  VIADD R146, R20, 0x540 ;  /* 0x0000054014927836 */ /* 0x000fe20000000000 */
[----:B------:R-:W-:Y:S02]  /*11a60*/  R2UR UR52, R8 ;  /* 0x00000000083472ca */ /* 0x000fe400000e0000 */
[----:B------:R-:W-:Y:S02]  /*11a70*/  R2UR UR53, R9 ;  /* 0x00000000093572ca */ /* 0x000fe400000e0000 */
[----:B------:R-:W-:Y:S01]  /*11a80*/  R2UR UR9, R147 ;  /* 0x00000000930972ca */ /* 0x000fe200000e0000 */
[----:B------:R-:W-:Y:S01]  /*11a90*/  IMAD.MOV.U32 R147, RZ, RZ, -0x7fffffe0 ;  /* 0x80000020ff937424 */ /* 0x000fe200078e00ff */
[----:B------:R-:W-:-:S04]  /*11aa0*/  R2UR UR4, R146 ;  /* 0x00000000920472ca */ /* 0x000fc800000e0000 */
        /* <DEDUP_REMOVED lines=11> */
[----:B------:R-:W-:Y:S01]  /*11b60*/  VIADD R146, R20, 0x580 ;  /* 0x0000058014927836 */ /* 0x000fe20000000000 */
[C---:B------:R-:W-:Y:S01]  /*11b70*/  R2UR UR40, R8.reuse ;  /* 0x00000000082872ca */ /* 0x040fe200000e0000 */
[----:B------:R-:W-:Y:S01]  /*11b80*/  IMAD.MOV.U32 R147, RZ, RZ, -0x7fffffe0 ;  /* 0x80000020ff937424 */ /* 0x000fe200078e00ff */
[----:B------:R-:W-:Y:S01]  /*11b90*/  R2UR UR41, R9 ;  /* 0x00000000092972ca */ /* 0x000fe200000e0000 */
[----:B------:R0:W5:Y:S01]  /*11ba0*/  LDL.LU R19, [R1+0xb4] ;  /* 0x0000b40001137983 */ /* 0x0001620000300800 */
[----:B------:R-:W-:Y:S02]  /*11bb0*/  WARPGROUP.DEPBAR.LE gsb0, 0x0 ;  /* 0x00008000000079c5 */ /* 0x000fe40000010000 */
[----:B------:R-:W-:Y:S01]  /*11bc0*/  WARPGROUP.ARRIVE ;  /* 0x00000000000079c5 */ /* 0x000fe20000000000 */
[----:B------:R-:W-:Y:S01]  /*11bd0*/  R2UR UR48, R8 ;  /* 0x00000000083072ca */ /* 0x000fe200000e0000 */
[----:B------:R0:W5:Y:S04]  /*11be0*/  LDL.LU R18, [R1+0xb0] ;  /* 0x0000b00001127983 */ /* 0x0001680000300800 */
[----:B------:R-:W-:Y:S03]  /*11bf0*/  HGMMA.64x16x16.F32.BF16 R128, gdesc[UR44], R128, gsb0 ;  /* 0x002000002c8079f0 */ /* 0x000fe60008001880 */
        /* <DEDUP_REMOVED lines=10> */
[----:B------:R-:W-:Y:S02]  /*11ca0*/  R2UR UR46, R16 ;  /* 0x00000000102e72ca */ /* 0x000fe400000e0000 */
[----:B------:R-:W-:Y:S02]  /*11cb0*/  R2UR UR44, R8 ;  /* 0x00000000082c72ca */ /* 0x000fe400000e0000 */
[C---:B------:R-:W-:Y:S02]  /*11cc0*/  R2UR UR45, R9.reuse ;  /* 0x00000000092d72ca */ /* 0x040fe400000e0000 */
[----:B------:R-:W-:Y:S02]  /*11cd0*/  R2UR UR49, R9 ;  /* 0x00000000093172ca */ /* 0x000fe400000e0000 */
[----:B------:R-:W-:-:S02]  /*11ce0*/  R2UR UR59, R15 ;  /* 0x000000000f3b72ca */ /* 0x000fc400000e0000 */
[----:B------:R-:W-:Y:S02]  /*11cf0*/  R2UR UR58, R14 ;  /* 0x000000000e3a72ca */ /* 0x000fe400000e0000 */
[----:B------:R-:W-:Y:S02]  /*11d00*/  R2UR UR56, R8 ;  /* 0x00000000083872ca */ /* 0x000fe400000e0000 */
[----:B------:R-:W-:Y:S01]  /*11d10*/  R2UR UR57, R9 ;  /* 0x00000000093972ca */ /* 0x000fe200000e0000 */
[----:B------:R-:W-:Y:S01]  /*11d20*/  UMOV UR40, UR16 ;  /* 0x0000001000287c82 */ /* 0x000fe20008000000 */
[----:B------:R-:W-:Y:S02]  /*11d30*/  WARPGROUP.DEPBAR.LE gsb0, 0x0 ;  /* 0x00008000000079c5 */ /* 0x000fe40000010000 */
[----:B------:R-:W-:Y:S01]  /*11d40*/  WARPGROUP.ARRIVE ;  /* 0x00000000000079c5 */ /* 0x000fe20000000000 */
[----:B------:R-:W-:Y:S01]  /*11d50*/  UMOV UR41, UR17 ;  /* 0x0000001100297c82 */ /* 0x000fe20008000000 */
[----:B------:R-:W-:Y:S01]  /*11d60*/  R2UR UR20, R146 ;  /* 0x00000000921472ca */ /* 0x000fe200000e0000 */
[----:B------:R0:W5:Y:S03]  /*11d70*/  LDL.LU R17, [R1+0xac] ;  /* 0x0000ac0001117983 */ /* 0x0001660000300800 */
[----:B------:R-:W-:Y:S01]  /*11d80*/  HGMMA.64x16x16.F32.BF16 R96, gdesc[UR44], R96, gsb0 ;  /* 0x002000002c6079f0 */ /* 0x000fe20008001860 */
[----:B------:R-:W-:-:S02]  /*11d90*/  R2UR UR16, R6 ;  /* 0x00000000061072ca */ /* 0x000fc400000e0000 */
[----:B------:R-:W-:Y:S02]  /*11da0*/  R2UR UR17, R7 ;  /* 0x00000000071172ca */ /* 0x000fe400000e0000 */
[----:B------:R-:W-:Y:S02]  /*11db0*/  R2UR UR21, R147 ;  /* 0x00000000931572ca */ /* 0x000fe400000e0000 */
[----:B------:R-:W-:Y:S02]  /*11dc0*/  R2UR UR27, R0 ;  /* 0x00000000001b72ca */ /* 0x000fe400000e0000 */
[----:B------:R-:W-:Y:S02]  /*11dd0*/  R2UR UR26, R157 ;  /* 0x000000009d1a72ca */ /* 0x000fe400000e0000 */
[----:B------:R-:W-:Y:S02]  /*11de0*/  R2UR UR24, R6 ;  /* 0x00000000061872ca */ /* 0x000fe400000e0000 */
[----:B------:R-:W-:-:S02]  /*11df0*/  R2UR UR25, R7 ;  /* 0x00000000071972ca */ /* 0x000fc400000e0000 */
[C---:B------:R-:W-:Y:S02]  /*11e00*/  R2UR UR28, R6.reuse ;  /* 0x00000000061c72ca */ /* 0x040fe400000e0000 */
[C---:B------:R-:W-:Y:S02]  /*11e10*/  R2UR UR29, R7.reuse ;  /* 0x00000000071d72ca */ /* 0x040fe400000e0000 */
[C---:B------:R-:W-:Y:S02]  /*11e20*/  R2UR UR32, R6.reuse ;  /* 0x00000000062072ca */ /* 0x040fe400000e0000 */
[C---:B------:R-:W-:Y:S02]  /*11e30*/  R2UR UR33, R7.reuse ;  /* 0x00000000072172ca */ /* 0x040fe400000e0000 */
[----:B------:R-:W-:Y:S02]  /*11e40*/  R2UR UR36, R6 ;  /* 0x00000000062472ca */ /* 0x000fe400000e0000 */
[----:B------:R-:W-:Y:S01]  /*11e50*/  R2UR UR37, R7 ;  /* 0x00000000072572ca */ /* 0x000fe200000e0000 */
[----:B------:R-:W-:Y:S01]  /*11e60*/  VIADD R146, R20, 0x5c0 ;  /* 0x000005c014927836 */ /* 0x000fe20000000000 */
[----:B------:R0:W5:Y:S01]  /*11e70*/  LDL.LU R16, [R1+0xa8] ;  /* 0x0000a80001107983 */ /* 0x0001620000300800 */
[----:B------:R-:W-:-:S02]  /*11e80*/  WARPGROUP.DEPBAR.LE gsb0, 0x0 ;  /* 0x00008000000079c5 */ /* 0x000fc40000010000 */
[----:B------:R-:W-:Y:S01]  /*11e90*/  WARPGROUP.ARRIVE ;  /* 0x00000000000079c5 */ /* 0x000fe20000000000 */
[----:B------:R-:W-:Y:S01]  /*11ea0*/  UMOV UR44, UR12 ;  /* 0x0000000c002c7c82 */ /* 0x000fe20008000000 */
[----:B------:R-:W-:Y:S01]  /*11eb0*/  UMOV UR45, UR13 ;  /* 0x0000000d002d7c82 */ /* 0x000fe20008000000 */
[----:B------:R-:W-:Y:S01]  /*11ec0*/  IMAD.MOV.U32 R147, RZ, RZ, -0x7fffffe0 ;  /* 0x80000020ff937424 */ /* 0x000fe200078e00ff */
[----:B------:R0:W5:Y:S02]  /*11ed0*/  LDL.LU R15, [R1+0xa4] ;  /* 0x0000a400010f7983 */ /* 0x0001640000300800 */
[----:B------:R-:W-:Y:S01]  /*11ee0*/  HGMMA.64x16x16.F32.BF16 R88, gdesc[UR48], R88, gsb0 ;  /* 0x00200000305879f0 */ /* 0x000fe20008001858 */
[----:B------:R-:W-:Y:S01]  /*11ef0*/  R2UR UR12, R6 ;  /* 0x00000000060c72ca */ /* 0x000fe200000e0000 */
[----:B------:R0:W5:Y:S01]  /*11f00*/  LDL.LU R14, [R1+0xa0] ;  /* 0x0000a000010e7983 */ /* 0x0001620000300800 */
[----:B------:R-:W-:Y:S01]  /*11f10*/  UMOV UR48, UR8 ;  /* 0x0000000800307c82 */ /* 0x000fe20008000000 */
[----:B------:R-:W-:-:S02]  /*11f20*/  WARPGROUP.DEPBAR.LE gsb0, 0x0 ;  /* 0x00008000000079c5 */ /* 0x000fc40000010000 */
[----:B------:R-:W-:Y:S01]  /*11f30*/  WARPGROUP.ARRIVE ;  /* 0x00000000000079c5 */ /* 0x000fe20000000000 */
[----:B------:R-:W-:Y:S01]  /*11f40*/  UMOV UR49, UR9 ;  /* 0x0000000900317c82 */ /* 0x000fe20008000000 */
[----:B------:R-:W-:Y:S01]  /*11f50*/  R2UR UR13, R7 ;  /* 0x00000000070d72ca */ /* 0x000fe200000e0000 */
[----:B------:R0:W5:Y:S03]  /*11f60*/  LDL.LU R0, [R1+0x9c] ;  /* 0x00009c0001007983 */ /* 0x0001660000300800 */
        /* <DEDUP_REMOVED lines=193> */
.L_x_10232:
[----:B------:R-:W-:Y:S01]  /*12b80*/  SHF.L.U32 R20, R145, 0x1f, RZ ;  /* 0x0000001f91147819 */ /* 0x000fe200000006ff */
[----:B-----5:R-:W-:-:S04]  /*12b90*/  IMAD R21, R15, 0x8, R16 ;  /* 0x000000080f157824 */ /* 0x020fc800078e0210 */
[----:B------:R0:W1:Y:S01]  /*12ba0*/  SYNCS.PHASECHK.TRANS64.TRYWAIT P2, [R21+URZ+0x31c50], R20 ;  /* 0x031c5014150075a7 */ /* 0x000062000804017f */
[----:B------:R-:W-:Y:S05]  /*12bb0*/  @!P0 BRA `(.L_x_10233) ;  /* 0x0000000000048947 */ /* 0x000fea0003800000 */
[----:B------:R-:W-:Y:S01]  /*12bc0*/  BPT.TRAP 0x1 ;  /* 0x000000040000795c */ /* 0x000fe20000300000 */
.L_x_10233:
[----:B-1----:R-:W-:Y:S05]  /*12bd0*/  @P2 BRA `(.L_x_10231) ;  /* 0x0000000000082947 */ /* 0x002fea0003800000 */
[----:B------:R-:W1:Y:S02]  /*12be0*/  SYNCS.PHASECHK.TRANS64.TRYWAIT P2, [R21+URZ+0x31c50], R20 ;  /* 0x031c5014150075a7 */ /* 0x000e64000804017f */
[----:B-1----:R-:W-:Y:S05]  /*12bf0*/  @!P2 BRA `(.L_x_10234) ;  /* 0x0000011000b4a947 */ /* 0x002fea0003800000 */
.L_x_10231:
[----:B------:R-:W-:Y:S05]  /*12c00*/  WARPSYNC.ALL ;  /* 0x0000000000007948 */ /* 0x000fea0003800000 */
[----:B------:R-:W-:Y:S01]  /*12c10*/  ULDC UR4, c[0x0][0x9d8] ;  /* 0x0002760000047ab9 */ /* 0x000fe20000000800 */
[----:B------:R-:W-:Y:S01]  /*12c20*/  ULDC UR5, c[0x0][0x988] ;  /* 0x0002620000057ab9 */ /* 0x000fe20000000800 */
[----:B------:R-:W-:Y:S01]  /*12c30*/  FMUL.FTZ R138, R138, UR4 ;  /* 0x000000048a8a7c20 */ /* 0x000fe20008410000 */
[----:B------:R-:W-:Y:S01]  /*12c40*/  FMUL.FTZ R139, R139, UR4 ;  /* 0x000000048b8b7c20 */ /* 0x000fe20008410000 */
[----:B------:R-:W-:Y:S01]  /*12c50*/  FMUL.FTZ R131, R131, UR4 ;  /* 0x0000000483837c20 */ /* 0x000fe20008410000 */
[----:B------:R-:W-:Y:S01]  /*12c60*/  FMUL.FTZ R130, R130, UR4 ;  /* 0x0000000482827c20 */ /* 0x000fe20008410000 */
[----:B01----:R0:W1:Y:S01]  /*12c70*/  MUFU.TANH R20, R138 ;  /* 0x0000008a00147308 */ /* 0x0030620000002400 */
        /* <DEDUP_REMOVED lines=14> */
[----:B0-----:R-:W-:Y:S01]  /*12d60*/  FMUL.FTZ R138, R140, UR4 ;  /* 0x000000048c8a7c20 */ /* 0x001fe20008410000 */
[----:B------:R0:W3:Y:S01]  /*12d70*/  MUFU.TANH R147, R131 ;  /* 0x0000008300937308 */ /* 0x0000e20000002400 */
[----:B-1----:R-:W-:-:S02]  /*12d80*/  IMAD.MOV.U32 R120, RZ, RZ, R20 ;  /* 0x000000ffff787224 */ /* 0x002fc400078e0014 */
[----:B------:R-:W-:Y:S01]  /*12d90*/  FMUL.FTZ R123, R123, UR4 ;  /* 0x000000047b7b7c20 */ /* 0x000fe20008410000 */
[----:B------:R-:W-:Y:S01]  /*12da0*/  FMUL.FTZ R126, R126, UR4 ;  /* 0x000000047e7e7c20 */ /* 0x000fe20008410000 */
[----:B------:R-:W-:Y:S01]  /*12db0*/  FMUL.FTZ R128, R128, UR4 ;  /* 0x0000000480807c20 */ /* 0x000fe20008410000 */
[----:B------:R-:W-:Y:S01]  /*12dc0*/  FMUL.FTZ R129, R129, UR4 ;  /* 0x0000000481817c20 */ /* 0x000fe20008410000 */
[----:B------:R-:W-:Y:S01]  /*12dd0*/  FMUL.FTZ R156, R114, UR4 ;  /* 0x00000004729c7c20 */ /* 0x000fe20008410000 */
[----:B------:R-:W-:Y:S01]  /*12de0*/  FMUL.FTZ R152, R106, UR4 ;  /* 0x000000046a987c20 */ /* 0x000fe20008410000 */
[----:B------:R1:W-:Y:S01]  /*12df0*/  MUFU.TANH R148, R130 ;  /* 0x0000008200947308 */ /* 0x0003e20000002400 */
[----:B------:R-:W-:-:S07]  /*12e00*/  FMUL.FTZ R154, R118, UR4 ;  /* 0x00000004769a7c20 */ /* 0x000fce0008410000 */
[----:B------:R-:W4:Y:S01]  /*12e10*/  MUFU.TANH R149, R143 ;  /* 0x0000008f00957308 */ /* 0x000f220000002400 */
[----:B------:R-:W-:Y:S01]  /*12e20*/  FMUL.FTZ R100, R91, UR4 ;  /* 0x000000045b647c20 */ /* 0x000fe20008410000 */
[----:B------:R-:W-:Y:S01]  /*12e30*/  FMUL.FTZ R119, R111, UR4 ;  /* 0x000000046f777c20 */ /* 0x000fe20008410000 */
[----:B------:R-:W4:Y:S01]  /*12e40*/  LDL R91, [R1+0x30] ;  /* 0x00003000015b7983 */ /* 0x000f220000100800 */
[----:B0-----:R-:W-:Y:S01]  /*12e50*/  FMUL.FTZ R131, R132, UR4 ;  /* 0x0000000484837c20 */ /* 0x001fe20008410000 */
[----:B------:R-:W-:Y:S01]  /*12e60*/  FMUL.FTZ R132, R105, UR4 ;  /* 0x0000000469847c20 */ /* 0x000fe20008410000 */
[----:B------:R-:W-:Y:S01]  /*12e70*/  FMUL.FTZ R105, R108, UR4 ;  /* 0x000000046c697c20 */ /* 0x000fe20008410000 */
[----:B-1----:R-:W-:Y:S01]  /*12e80*/  FMUL.FTZ R130, R133, UR4 ;  /* 0x0000000485827c20 */ /* 0x002fe20008410000 */
        /* <DEDUP_REMOVED lines=11> */
[----:B--2---:R-:W-:-:S02]  /*12f40*/  IMAD.MOV.U32 R113, RZ, RZ, R151 ;  /* 0x000000ffff717224 */ /* 0x004fc400078e0097 */
[----:B------:R-:W-:Y:S01]  /*12f50*/  FMUL.FTZ R151, R107, UR4 ;  /* 0x000000046b977c20 */ /* 0x000fe20008410000 */
[----:B---3--:R-:W-:Y:S02]  /*12f60*/  IMAD.MOV.U32 R107, RZ, RZ, R147 ;  /* 0x000000ffff6b7224 */ /* 0x008fe400078e0093 */
[----:B------:R-:W-:Y:S01]  /*12f70*/  FMUL.FTZ R124, R89, UR4 ;  /* 0x00000004597c7c20 */ /* 0x000fe20008410000 */
[----:B------:R-:W2:Y:S01]  /*12f80*/  LDL R147, [R1+0x54] ;  /* 0x0000540001937983 */ /* 0x000ea20000100800 */
[----:B----4-:R-:W-:Y:S02]  /*12f90*/  IMAD.MOV.U32 R115, RZ, RZ, R149 ;  /* 0x000000ffff737224 */ /* 0x010fe400078e0095 */
[----:B-1----:R-:W-:Y:S01]  /*12fa0*/  FMUL.FTZ R135, R116, UR4 ;  /* 0x0000000474877c20 */ /* 0x002fe20008410000 */
[----:B------:R-:W-:Y:S01]  /*12fb0*/  IMAD.MOV.U32 R116, RZ, RZ, R148 ;  /* 0x000000ffff747224 */ /* 0x000fe200078e0094 */
[----:B------:R-:W3:Y:S01]  /*12fc0*/  LDL R149, [R1+0x68] ;  /* 0x0000680001957983 */ /* 0x000ee20000100800 */
[----:B------:R-:W-:-:S02]  /*12fd0*/  IMAD.MOV.U32 R111, RZ, RZ, R20 ;  /* 0x000000ffff6f7224 */ /* 0x000fc400078e0014 */
[----:B------:R-:W-:Y:S01]  /*12fe0*/  FMUL.FTZ R20, R103, UR4 ;  /* 0x0000000467147c20 */ /* 0x000fe20008410000 */
[----:B------:R0:W1:Y:S01]  /*12ff0*/  MUFU.TANH R146, R134 ;  /* 0x0000008600927308 */ /* 0x0000620000002400 */
[----:B------:R-:W4:Y:S01]  /*13000*/  LDL R148, [R1+0x5c] ;  /* 0x00005c0001947983 */ /* 0x000f220000100800 */
[----:B------:R-:W-:Y:S01]  /*13010*/  FMUL.FTZ R118, R98, UR4 ;  /* 0x0000000462767c20 */ /* 0x000fe20008410000 */
[----:B------:R-:W-:Y:S02]  /*13020*/  IMAD.MOV.U32 R109, RZ, RZ, R145 ;  /* 0x000000ffff6d7224 */ /* 0x000fe400078e0091 */
[----:B------:R-:W-:Y:S01]  /*13030*/  FMUL.FTZ R125, R88, UR4 ;  /* 0x00000004587d7c20 */ /* 0x000fe20008410000 */
[----:B------:R-:W3:Y:S02]  /*13040*/  LDL R103, [R1+0x6c] ;  /* 0x00006c0001677983 */ /* 0x000ee40000100800 */
[----:B------:R-:W1:Y:S01]  /*13050*/  MUFU.TANH R150, R142 ;  /* 0x0000008e00967308 */ /* 0x000e620000002400 */
[----:B0-----:R-:W-:Y:S01]  /*13060*/  FMUL.FTZ R134, R117, UR4 ;  /* 0x0000000475867c20 */ /* 0x001fe20008410000 */
[----:B------:R-:W-:-:S06]  /*13070*/  FMUL.FTZ R117, R99, UR4 ;  /* 0x0000000463757c20 */ /* 0x000fcc0008410000 */
[----:B------:R-:W0:Y:S01]  /*13080*/  MUFU.TANH R143, R123 ;  /* 0x0000007b008f7308 */ /* 0x000e220000002400 */
[----:B-1----:R-:W-:Y:S02]  /*13090*/  IMAD.MOV.U32 R108, RZ, RZ, R146 ;  /* 0x000000ffff6c7224 */ /* 0x002fe400078e0092 */
[----:B------:R-:W-:-:S05]  /*130a0*/  FMUL.FTZ R146, R72, UR4 ;  /* 0x0000000448927c20 */ /* 0x000fca0008410000 */
[----:B------:R-:W-:Y:S01]  /*130b0*/  MUFU.TANH R136, R136 ;  /* 0x0000008800887308 */ /* 0x000fe20000002400 */
[----:B------:R-:W-:Y:S02]  /*130c0*/  IMAD.MOV.U32 R114, RZ, RZ, R150 ;  /* 0x000000ffff727224 */ /* 0x000fe400078e0096 */
[----:B------:R-:W-:Y:S01]  /*130d0*/  FMUL.FTZ R150, R110, UR4 ;  /* 0x000000046e967c20 */ /* 0x000fe20008410000 */
[----:B------:R-:W-:Y:S01]  /*130e0*/  FMUL.FTZ R110, R102, UR4 ;  /* 0x00000004666e7c20 */ /* 0x000fe20008410000 */
[----:B------:R-:W-:-:S03]  /*130f0*/  FMUL.FTZ R102, R90, UR4 ;  /* 0x000000045a667c20 */ /* 0x000fc60008410000 */
[----:B------:R-:W-:Y:S01]  /*13100*/  MUFU.TANH R21, R21 ;  /* 0x0000001500157308 */ /* 0x000fe20000002400 */
[----:B0-----:R-:W-:-:S07]  /*13110*/  IMAD.MOV.U32 R90, RZ, RZ, R143 ;  /* 0x000000ffff5a7224 */ /* 0x001fce00078e008f */
[----:B------:R-:W-:Y:S08]  /*13120*/  MUFU.TANH R138, R138 ;  /* 0x0000008a008a7308 */ /* 0x000ff00000002400 */
[----:B------:R-:W-:Y:S08]  /*13130*/  MUFU.TANH R137, R137 ;  /* 0x0000008900897308 */ /* 0x000ff00000002400 */
[----:B------:R0:W1:Y:S08]  /*13140*/  MUFU.TANH R142, R126 ;  /* 0x0000007e008e7308 */ /* 0x0000700000002400 */
[----:B------:R-:W3:Y:S01]  /*13150*/  MUFU.TANH R128, R128 ;  /* 0x0000008000807308 */ /* 0x000ee20000002400 */
[----:B0-----:R-:W-:-:S07]  /*13160*/  FMUL.FTZ R126, R101, UR4 ;  /* 0x00000004657e7c20 */ /* 0x001fce0008410000 */
[----:B------:R-:W0:Y:S08]  /*13170*/  MUFU.TANH R129, R129 ;  /* 0x0000008100817308 */ /* 0x000e300000002400 */
[----:B------:R-:W0:Y:S08]  /*13180*/  MUFU.TANH R131, R131 ;  /* 0x0000008300837308 */ /* 0x000e300000002400 */
[----:B------:R-:W0:Y:S01]  /*13190*/  MUFU.TANH R130, R130 ;  /* 0x0000008200827308 */ /* 0x000e220000002400 */
[----:B------:R-:W-:Y:S01]  /*131a0*/  FMUL.FTZ R99, R94, UR4 ;  /* 0x000000045e637c20 */ /* 0x000fe20008410000 */
[----:B------:R-:W-:-:S06]  /*131b0*/  FMUL.FTZ R143, R84, UR4 ;  /* 0x00000004548f7c20 */ /* 0x000fcc0008410000 */
[----:B------:R-:W0:Y:S01]  /*131c0*/  MUFU.TANH R141, R141 ;  /* 0x0000008d008d7308 */ /* 0x000e220000002400 */
[----:B------:R-:W-:Y:S01]  /*131d0*/  FMUL.FTZ R101, R86, UR4 ;  /* 0x0000000456657c20 */ /* 0x000fe20008410000 */
[----:B------:R-:W-:-:S06]  /*131e0*/  IMAD.MOV.U32 R94, RZ, RZ, R116 ;  /* 0x000000ffff5e7224 */ /* 0x000fcc00078e0074 */
[----:B------:R-:W0:Y:S01]  /*131f0*/  MUFU.TANH R140, R140 ;  /* 0x0000008c008c7308 */ /* 0x000e220000002400 */
[----:B-1----:R-:W-:-:S07]  /*13200*/  IMAD.MOV.U32 R97, RZ, RZ, R142 ;  /* 0x000000ffff617224 */ /* 0x002fce00078e008e */
[----:B------:R-:W1:Y:S08]  /*13210*/  MUFU.TANH R139, R139 ;  /* 0x0000008b008b7308 */ /* 0x000e700000002400 */
[----:B------:R-:W1:Y:S01]  /*13220*/  MUFU.TANH R121, R121 ;  /* 0x0000007900797308 */ /* 0x000e620000002400 */
[----:B------:R-:W-:Y:S01]  /*13230*/  FMUL.FTZ R123, R92, UR4 ;  /* 0x000000045c7b7c20 */ /* 0x000fe20008410000 */
[----:B------:R-:W-:Y:S01]  /*13240*/  FMUL.FTZ R89, R93, UR4 ;  /* 0x000000045d597c20 */ /* 0x000fe20008410000 */
[----:B------:R-:W-:-:S05]  /*13250*/  FMUL.FTZ R98, R95, UR4 ;  /* 0x000000045f627c20 */ /* 0x000fca0008410000 */
[----:B------:R-:W1:Y:S01]  /*13260*/  MUFU.TANH R122, R122 ;  /* 0x0000007a007a7308 */ /* 0x000e620000002400 */
[----:B------:R-:W-:Y:S01]  /*13270*/  FMUL.FTZ R142, R81, UR4 ;  /* 0x00000004518e7c20 */ /* 0x000fe20008410000 */
[----:B------:R-:W-:-:S06]  /*13280*/  IMAD.MOV.U32 R92, RZ, RZ, R109 ;  /* 0x000000ffff5c7224 */ /* 0x000fcc00078e006d */
[----:B------:R-:W1:Y:S01]  /*13290*/  MUFU.TANH R112, R112 ;  /* 0x0000007000707308 */ /* 0x000e620000002400 */
[----:B------:R-:W-:-:S07]  /*132a0*/  IMAD.MOV.U32 R93, RZ, RZ, R108 ;  /* 0x000000ffff5d7224 */ /* 0x000fce00078e006c */
[----:B------:R-:W1:Y:S01]  /*132b0*/  MUFU.TANH R135, R135 ;  /* 0x0000008700877308 */ /* 0x000e620000002400 */
[----:B------:R-:W-:-:S07]  /*132c0*/  IMAD.MOV.U32 R109, RZ, RZ, R115 ;  /* 0x000000ffff6d7224 */ /* 0x000fce00078e0073 */
[----:B------:R-:W1:Y:S01]  /*132d0*/  MUFU.TANH R134, R134 ;  /* 0x0000008600867308 */ /* 0x000e620000002400 */
[----:B------:R-:W-:Y:S02]  /*132e0*/  IMAD.MOV.U32 R95, RZ, RZ, R114 ;  /* 0x000000ffff5f7224 */ /* 0x000fe400078e0072 */
[----:B------:R-:W-:Y:S02]  /*132f0*/  IMAD.MOV.U32 R108, RZ, RZ, R113 ;  /* 0x000000ffff6c7224 */ /* 0x000fe400078e0071 */
[----:B------:R-:W-:-:S03]  /*13300*/  IMAD.MOV.U32 R81, RZ, RZ, R120 ;  /* 0x000000ffff517224 */ /* 0x000fc600078e0078 */
[----:B------:R-:W1:Y:S08]  /*13310*/  MUFU.TANH R133, R133 ;  /* 0x0000008500857308 */ /* 0x000e700000002400 */
[----:B------:R-:W1:Y:S08]  /*13320*/  MUFU.TANH R132, R132 ;  /* 0x0000008400847308 */ /* 0x000e700000002400 */
[----:B------:R-:W1:Y:S08]  /*13330*/  MUFU.TANH R105, R105 ;  /* 0x0000006900697308 */ /* 0x000e700000002400 */
[----:B------:R-:W1:Y:S01]  /*13340*/  MUFU.TANH R104, R104 ;  /* 0x0000006800687308 */ /* 0x000e620000002400 */
[----:B------:R-:W-:Y:S01]  /*13350*/  FMUL.FTZ R80, R80, UR4 ;  /* 0x0000000450507c20 */ /* 0x000fe20008410000 */
[----:B------:R-:W-:-:S06]  /*13360*/  FMUL.FTZ R145, R85, UR4 ;  /* 0x0000000455917c20 */ /* 0x000fcc0008410000 */
        /* <DEDUP_REMOVED lines=8> */
[----:B------:R-:W-:Y:S08]  /*133f0*/  MUFU.TANH R155, R155 ;  /* 0x0000009b009b7308 */ /* 0x000ff00000002400 */
[----:B------:R-:W-:Y:S01]  /*13400*/  MUFU.TANH R154, R154 ;  /* 0x0000009a009a7308 */ /* 0x000fe20000002400 */
[----:B------:R-:W-:-:S07]  /*13410*/  FMUL.FTZ R88, R82, UR4 ;  /* 0x0000000452587c20 */ /* 0x000fce0008410000 */
[----:B------:R-:W-:Y:S08]  /*13420*/  MUFU.TANH R157, R157 ;  /* 0x0000009d009d7308 */ /* 0x000ff00000002400 */
[----:B------:R-:W-:Y:S08]  /*13430*/  MUFU.TANH R153, R153 ;  /* 0x0000009900997308 */ /* 0x000ff00000002400 */
[----:B------:R-:W-:Y:S01]  /*13440*/  MUFU.TANH R119, R119 ;  /* 0x0000007700777308 */ /* 0x000fe20000002400 */
[----:B--2---:R-:W-:-:S07]  /*13450*/  IMAD R72, R147, 0xc0, RZ ;  /* 0x000000c093487824 */ /* 0x004fce00078e02ff */
[----:B------:R-:W-:Y:S01]  /*13460*/  MUFU.TANH R146, R146 ;  /* 0x0000009200927308 */ /* 0x000fe20000002400 */
[----:B-----5:R-:W-:-:S05]  /*13470*/  IMAD R72, R14, -0x90, R72 ;  /* 0xffffff700e487824 */ /* 0x020fca00078e0248 */
[----:B----4-:R-:W-:Y:S02]  /*13480*/  IADD3 R72, R72, 0x1, R148 ;  /* 0x0000000148487810 */ /* 0x010fe40007ffe094 */
[----:B------:R-:W-:Y:S03]  /*13490*/  MUFU.TANH R20, R20 ;  /* 0x0000001400147308 */ /* 0x000fe60000002400 */
[----:B------:R-:W-:-:S04]  /*134a0*/  IMAD.IADD R72, R72, 0x1, -R91 ;  /* 0x0000000148487824 */ /* 0x000fc800078e0a5b */
[----:B---3--:R-:W-:Y:S01]  /*134b0*/  IMAD R72, R149, -0x2, R72 ;  /* 0xfffffffe95487824 */ /* 0x008fe200078e0248 */
[----:B------:R-:W-:Y:S03]  /*134c0*/  MUFU.TANH R150, R150 ;  /* 0x0000009600967308 */ /* 0x000fe60000002400 */
[----:B------:R-:W-:Y:S02]  /*134d0*/  IMAD.IADD R103, R103, 0x1, R72 ;  /* 0x0000000167677824 */ /* 0x000fe400078e0248 */
[----:B------:R-:W-:-:S03]  /*134e0*/  IMAD.MOV.U32 R91, RZ, RZ, R111 ;  /* 0x000000ffff5b7224 */ /* 0x000fc600078e006f */
[C---:B------:R-:W-:Y:S01]  /*134f0*/  ISETP.GT.AND P2, PT, R103.reuse, RZ, PT ;  /* 0x000000ff6700720c */ /* 0x040fe20003f44270 */
[----:B------:R-:W-:Y:S01]  /*13500*/  MUFU.TANH R156, R156 ;  /* 0x0000009c009c7308 */ /* 0x000fe20000002400 */
[C---:B------:R-:W-:Y:S02]  /*13510*/  ISETP.GT.AND P3, PT, R103.reuse, 0x1, PT ;  /* 0x000000016700780c */ /* 0x040fe40003f64270 */
[C---:B------:R-:W-:Y:S02]  /*13520*/  ISETP.GT.AND P4, PT, R103.reuse, 0x8, PT ;  /* 0x000000086700780c */ /* 0x040fe40003f84270 */
[----:B------:R-:W-:Y:S02]  /*13530*/  ISETP.GT.AND P5, PT, R103, 0x9, PT ;  /* 0x000000096700780c */ /* 0x000fe40003fa4270 */
[----:B------:R-:W-:Y:S01]  /*13540*/  FSEL R111, R136, -INF , P2 ;  /* 0xff800000886f7808 */ /* 0x000fe20001000000 */
[----:B------:R-:W-:Y:S01]  /*13550*/  MUFU.TANH R110, R110 ;  /* 0x0000006e006e7308 */ /* 0x000fe20000002400 */
[----:B------:R-:W-:-:S02]  /*13560*/  FSEL R84, R21, -INF , P3 ;  /* 0xff80000015547808 */ /* 0x000fc40001800000 */
[----:B------:R-:W-:Y:S02]  /*13570*/  FSEL R86, R138, -INF , P4 ;  /* 0xff8000008a567808 */ /* 0x000fe40002000000 */
[----:B------:R-:W-:Y:S02]  /*13580*/  FSEL R116, R137, -INF , P5 ;  /* 0xff80000089747808 */ /* 0x000fe40002800000 */
[C---:B------:R-:W-:Y:S01]  /*13590*/  ISETP.GT.AND P2, PT, R103.reuse, 0x10, PT ;  /* 0x000000106700780c */ /* 0x040fe20003f44270 */
[----:B------:R-:W-:Y:S01]  /*135a0*/  MUFU.TANH R152, R152 ;  /* 0x0000009800987308 */ /* 0x000fe20000002400 */
[C---:B------:R-:W-:Y:S02]  /*135b0*/  ISETP.GT.AND P3, PT, R103.reuse, 0x11, PT ;  /* 0x000000116700780c */ /* 0x040fe40003f64270 */
[C---:B------:R-:W-:Y:S02]  /*135c0*/  ISETP.GT.AND P4, PT, R103.reuse, 0x18, PT ;  /* 0x000000186700780c */ /* 0x040fe40003f84270 */
[----:B------:R-:W-:-:S02]  /*135d0*/  ISETP.GT.AND P5, PT, R103, 0x19, PT ;  /* 0x000000196700780c */ /* 0x000fc40003fa4270 */
[----:B------:R-:W-:Y:S01]  /*135e0*/  FSEL R120, R128, -INF , P2 ;  /* 0xff80000080787808 */ /* 0x000fe20001000000 */
[----:B------:R-:W-:Y:S01]  /*135f0*/  MUFU.TANH R151, R151 ;  /* 0x0000009700977308 */ /* 0x000fe20000002400 */
[----:B0-----:R-:W-:Y:S02]  /*13600*/  FSEL R113, R129, -INF , P3 ;  /* 0xff80000081717808 */ /* 0x001fe40001800000 */
[----:B------:R-:W-:Y:S02]  /*13610*/  FSEL R114, R131, -INF , P4 ;  /* 0xff80000083727808 */ /* 0x000fe40002000000 */
[----:B------:R-:W-:Y:S02]  /*13620*/  FSEL R115, R130, -INF , P5 ;  /* 0xff80000082737808 */ /* 0x000fe40002800000 */
[C---:B------:R-:W-:Y:S01]  /*13630*/  ISETP.GT.AND P2, PT, R103.reuse, 0x20, PT ;  /* 0x000000206700780c */ /* 0x040fe20003f44270 */
[----:B------:R-:W-:Y:S01]  /*13640*/  MUFU.TANH R118, R118 ;  /* 0x0000007600767308 */ /* 0x000fe20000002400 */
[----:B------:R-:W-:-:S02]  /*13650*/  ISETP.GT.AND P3, PT, R103, 0x21, PT ;  /* 0x000000216700780c */ /* 0x000fc40003f64270 */
[C---:B------:R-:W-:Y:S02]  /*13660*/  ISETP.GT.AND P4, PT, R103.reuse, 0x28, PT ;  /* 0x000000286700780c */ /* 0x040fe40003f84270 */
[----:B------:R-:W-:Y:S02]  /*13670*/  ISETP.GT.AND P5, PT, R103, 0x29, PT ;  /* 0x000000296700780c */ /* 0x000fe40003fa4270 */
[----:B------:R-:W-:Y:S01]  /*13680*/  FSEL R141, R141, -INF , P2 ;  /* 0xff8000008d8d7808 */ /* 0x000fe20001000000 */
[----:B------:R-:W-:Y:S01]  /*13690*/  MUFU.TANH R117, R117 ;  /* 0x0000007500757308 */ /* 0x000fe20000002400 */
[----:B------:R-:W-:Y:S02]  /*136a0*/  FSEL R140, R140, -INF , P3 ;  /* 0xff8000008c8c7808 */ /* 0x000fe40001800000 */
[----:B-1----:R-:W-:Y:S02]  /*136b0*/  FSEL R139, R139, -INF , P4 ;  /* 0xff8000008b8b7808 */ /* 0x002fe40002000000 */
[----:B------:R-:W-:-:S02]  /*136c0*/  FSEL R138, R121, -INF , P5 ;  /* 0xff800000798a7808 */ /* 0x000fc40002800000 */
[C---:B------:R-:W-:Y:S02]  /*136d0*/  ISETP.GT.AND P2, PT, R103.reuse, 0x30, PT ;  /* 0x000000306700780c */ /* 0x040fe40003f44270 */
[C---:B------:R-:W-:Y:S02]  /*136e0*/  ISETP.GT.AND P3, PT, R103.reuse, 0x31, PT ;  /* 0x000000316700780c */ /* 0x040fe40003f64270 */
[C---:B------:R-:W-:Y:S02]  /*136f0*/  ISETP.GT.AND P4, PT, R103.reuse, 0x38, PT ;  /* 0x000000386700780c */ /* 0x040fe40003f84270 */
[----:B------:R-:W-:Y:S02]  /*13700*/  ISETP.GT.AND P5, PT, R103, 0x39, PT ;  /* 0x000000396700780c */ /* 0x000fe40003fa4270 */
[----:B------:R-:W-:Y:S02]  /*13710*/  FSEL R137, R122, -INF , P2 ;  /* 0xff8000007a897808 */ /* 0x000fe40001000000 */
[----:B------:R-:W-:-:S02]  /*13720*/  FSEL R136, R112, -INF , P3 ;  /* 0xff80000070887808 */ /* 0x000fc40001800000 */
[----:B------:R-:W-:Y:S02]  /*13730*/  FSEL R135, R135, -INF , P4 ;  /* 0xff80000087877808 */ /* 0x000fe40002000000 */
[----:B------:R-:W-:Y:S02]  /*13740*/  FSEL R134, R134, -INF , P5 ;  /* 0xff80000086867808 */ /* 0x000fe40002800000 */
[C---:B------:R-:W-:Y:S02]  /*13750*/  ISETP.GT.AND P2, PT, R103.reuse, 0x40, PT ;  /* 0x000000406700780c */ /* 0x040fe40003f44270 */
[C---:B------:R-:W-:Y:S02]  /*13760*/  ISETP.GT.AND P3, PT, R103.reuse, 0x41, PT ;  /* 0x000000416700780c */ /* 0x040fe40003f64270 */
[C---:B------:R-:W-:Y:S02]  /*13770*/  ISETP.GT.AND P4, PT, R103.reuse, 0x48, PT ;  /* 0x000000486700780c */ /* 0x040fe40003f84270 */
[----:B------:R-:W-:Y:S01]  /*13780*/  ISETP.GT.AND P5, PT, R103, 0x49, PT ;  /* 0x000000496700780c */ /* 0x000fe20003fa4270 */
[----:B------:R-:W0:Y:S01]  /*13790*/  MUFU.TANH R80, R80 ;  /* 0x0000005000507308 */ /* 0x000e220000002400 */
[----:B------:R-:W-:Y:S01]  /*137a0*/  FMUL.FTZ R147, R73, UR4 ;  /* 0x0000000449937c20 */ /* 0x000fe20008410000 */
[----:B------:R-:W-:Y:S01]  /*137b0*/  FMUL.FTZ R148, R76, UR4 ;  /* 0x000000044c947c20 */ /* 0x000fe20008410000 */
[----:B------:R-:W-:-:S02]  /*137c0*/  FSEL R133, R133, -INF , P2 ;  /* 0xff80000085857808 */ /* 0x000fc40001000000 */
[----:B------:R-:W-:-:S03]  /*137d0*/  FSEL R132, R132, -INF , P3 ;  /* 0xff80000084847808 */ /* 0x000fc60001800000 */
[----:B------:R-:W1:Y:S01]  /*137e0*/  MUFU.TANH R142, R142 ;  /* 0x0000008e008e7308 */ /* 0x000e620000002400 */
[----:B------:R-:W-:Y:S02]  /*137f0*/  FSEL R131, R105, -INF , P4 ;  /* 0xff80000069837808 */ /* 0x000fe40002000000 */
[----:B------:R-:W-:Y:S02]  /*13800*/  FSEL R130, R104, -INF , P5 ;  /* 0xff80000068827808 */ /* 0x000fe40002800000 */
[----:B------:R-:W-:-:S03]  /*13810*/  ISETP.GT.AND P2, PT, R103, 0x50, PT ;  /* 0x000000506700780c */ /* 0x000fc60003f44270 */
[----:B------:R-:W2:Y:S01]  /*13820*/  MUFU.TANH R143, R143 ;  /* 0x0000008f008f7308 */ /* 0x000ea20000002400 */
[C---:B------:R-:W-:Y:S02]  /*13830*/  ISETP.GT.AND P3, PT, R103.reuse, 0x51, PT ;  /* 0x000000516700780c */ /* 0x040fe40003f64270 */
[C---:B------:R-:W-:Y:S02]  /*13840*/  ISETP.GT.AND P4, PT, R103.reuse, 0x58, PT ;  /* 0x000000586700780c */ /* 0x040fe40003f84270 */
[----:B------:R-:W-:-:S03]  /*13850*/  ISETP.GT.AND P5, PT, R103, 0x59, PT ;  /* 0x000000596700780c */ /* 0x000fc60003fa4270 */
[----:B------:R-:W3:Y:S01]  /*13860*/  MUFU.TANH R145, R145 ;  /* 0x0000009100917308 */ /* 0x000ee20000002400 */
[----:B------:R-:W-:Y:S02]  /*13870*/  FSEL R129, R106, -INF , P2 ;  /* 0xff8000006a817808 */ /* 0x000fe40001000000 */
[----:B------:R-:W-:Y:S02]  /*13880*/  FSEL R128, R96, -INF , P3 ;  /* 0xff80000060807808 */ /* 0x000fe40001800000 */
[----:B------:R-:W-:Y:S02]  /*13890*/  FSEL R127, R127, -INF , P4 ;  /* 0xff8000007f7f7808 */ /* 0x000fe40002000000 */
[----:B------:R-:W-:Y:S01]  /*138a0*/  FSEL R126, R126, -INF , P5 ;  /* 0xff8000007e7e7808 */ /* 0x000fe20002800000 */
[----:B------:R-:W4:Y:S01]  /*138b0*/  MUFU.TANH R147, R147 ;  /* 0x0000009300937308 */ /* 0x000f220000002400 */
[----:B------:R-:W-:Y:S01]  /*138c0*/  ISETP.GT.AND P2, PT, R103, 0x60, PT ;  /* 0x000000606700780c */ /* 0x000fe20003f44270 */
[----:B------:R-:W-:Y:S01]  /*138d0*/  FMUL.FTZ R149, R77, UR4 ;  /* 0x000000044d957c20 */ /* 0x000fe20008410000 */
[----:B------:R-:W-:-:S02]  /*138e0*/  ISETP.GT.AND P3, PT, R103, 0x61, PT ;  /* 0x000000616700780c */ /* 0x000fc40003f64270 */
[C---:B------:R-:W-:Y:S02]  /*138f0*/  ISETP.GT.AND P4, PT, R103.reuse, 0x68, PT ;  /* 0x000000686700780c */ /* 0x040fe40003f84270 */
[----:B------:R-:W-:Y:S01]  /*13900*/  ISETP.GT.AND P5, PT, R103, 0x69, PT ;  /* 0x000000696700780c */ /* 0x000fe20003fa4270 */
[----:B------:R-:W4:Y:S01]  /*13910*/  MUFU.TANH R148, R148 ;  /* 0x0000009400947308 */ /* 0x000f220000002400 */
[----:B------:R-:W-:Y:S02]  /*13920*/  FSEL R125, R125, -INF , P2 ;  /* 0xff8000007d7d7808 */ /* 0x000fe40001000000 */
[----:B------:R-:W-:Y:S02]  /*13930*/  FSEL R124, R124, -INF , P3 ;  /* 0xff8000007c7c7808 */ /* 0x000fe40001800000 */
[----:B------:R-:W-:Y:S02]  /*13940*/  FSEL R123, R123, -INF , P4 ;  /* 0xff8000007b7b7808 */ /* 0x000fe40002000000 */
[----:B------:R-:W-:-:S02]  /*13950*/  FSEL R122, R89, -INF , P5 ;  /* 0xff800000597a7808 */ /* 0x000fc40002800000 */
[C---:B------:R-:W-:Y:S02]  /*13960*/  ISETP.GT.AND P2, PT, R103.reuse, 0x70, PT ;  /* 0x000000706700780c */ /* 0x040fe40003f44270 */
[C---:B------:R-:W-:Y:S02]  /*13970*/  ISETP.GT.AND P3, PT, R103.reuse, 0x71, PT ;  /* 0x000000716700780c */ /* 0x040fe40003f64270 */
[C---:B------:R-:W-:Y:S02]  /*13980*/  ISETP.GT.AND P4, PT, R103.reuse, 0x78, PT ;  /* 0x000000786700780c */ /* 0x040fe40003f84270 */
[----:B------:R-:W-:Y:S01]  /*13990*/  ISETP.GT.AND P5, PT, R103, 0x79, PT ;  /* 0x000000796700780c */ /* 0x000fe20003fa4270 */
[----:B------:R-:W4:Y:S01]  /*139a0*/  MUFU.TANH R149, R149 ;  /* 0x0000009500957308 */ /* 0x000f220000002400 */
[----:B0-----:R-:W-:Y:S02]  /*139b0*/  FSEL R121, R80, -INF , P2 ;  /* 0xff80000050797808 */ /* 0x001fe40001000000 */
[----:B-1----:R-:W-:-:S02]  /*139c0*/  FSEL R142, R142, -INF , P3 ;  /* 0xff8000008e8e7808 */ /* 0x002fc40001800000 */
[----:B--2---:R-:W-:Y:S02]  /*139d0*/  FSEL R143, R143, -INF , P4 ;  /* 0xff8000008f8f7808 */ /* 0x004fe40002000000 */
[----:B---3--:R-:W-:Y:S02]  /*139e0*/  FSEL R145, R145, -INF , P5 ;  /* 0xff80000091917808 */ /* 0x008fe40002800000 */
[C---:B------:R-:W-:Y:S02]  /*139f0*/  ISETP.GT.AND P2, PT, R103.reuse, 0x80, PT ;  /* 0x000000806700780c */ /* 0x040fe40003f44270 */
[C---:B------:R-:W-:Y:S02]  /*13a00*/  ISETP.GT.AND P3, PT, R103.reuse, 0x81, PT ;  /* 0x000000816700780c */ /* 0x040fe40003f64270 */
[C---:B------:R-:W-:Y:S02]  /*13a10*/  ISETP.GT.AND P4, PT, R103.reuse, 0x88, PT ;  /* 0x000000886700780c */ /* 0x040fe40003f84270 */
[C---:B------:R-:W-:Y:S01]  /*13a20*/  ISETP.GT.AND P5, PT, R103.reuse, 0x89, PT ;  /* 0x000000896700780c */ /* 0x040fe20003fa4270 */
[----:B------:R-:W-:Y:S01]  /*13a30*/  VIADD R103, R103, 0x8 ;  /* 0x0000000867677836 */ /* 0x000fe20000000000 */
[----:B----4-:R-:W-:-:S02]  /*13a40*/  FSEL R147, R147, -INF , P3 ;  /* 0xff80000093937808 */ /* 0x010fc40001800000 */
[----:B------:R-:W-:Y:S02]  /*13a50*/  FSEL R148, R148, -INF , P4 ;  /* 0xff80000094947808 */ /* 0x000fe40002000000 */
[C---:B------:R-:W-:Y:S02]  /*13a60*/  ISETP.GT.AND P3, PT, R103.reuse, 0x1, PT ;  /* 0x000000016700780c */ /* 0x040fe40003f64270 */
[C---:B------:R-:W-:Y:S02]  /*13a70*/  ISETP.GT.AND P4, PT, R103.reuse, 0x8, PT ;  /* 0x000000086700780c */ /* 0x040fe40003f84270 */
[----:B------:R-:W-:Y:S02]  /*13a80*/  FSEL R108, R108, -INF , P3 ;  /* 0xff8000006c6c7808 */ /* 0x000fe40001800000 */
[----:B------:R-:W-:Y:S02]  /*13a90*/  ISETP.GT.AND P3, PT, R103, 0x11, PT ;  /* 0x000000116700780c */ /* 0x000fe40003f64270 */
[----:B------:R-:W-:-:S02]  /*13aa0*/  FSEL R85, R95, -INF , P4 ;  /* 0xff8000005f557808 */ /* 0x000fc40002000000 */
[----:B------:R-:W-:Y:S02]  /*13ab0*/  ISETP.GT.AND P4, PT, R103, 0x18, PT ;  /* 0x000000186700780c */ /* 0x000fe40003f84270 */
[----:B------:R-:W-:Y:S02]  /*13ac0*/  FSEL R149, R149, -INF , P5 ;  /* 0xff80000095957808 */ /* 0x000fe40002800000 */
[----:B------:R-:W-:Y:S02]  /*13ad0*/  ISETP.GT.AND P5, PT, R103, 0x9, PT ;  /* 0x000000096700780c */ /* 0x000fe40003fa4270 */
[----:B------:R-:W-:Y:S02]  /*13ae0*/  FSEL R107, R107, -INF , P3 ;  /* 0xff8000006b6b7808 */ /* 0x000fe40001800000 */
[----:B------:R-:W-:Y:S02]  /*13af0*/  ISETP.GT.AND P3, PT, R103, 0x21, PT ;  /* 0x000000216700780c */ /* 0x000fe40003f64270 */
[----:B------:R-:W-:-:S02]  /*13b00*/  FSEL R105, R93, -INF , P4 ;  /* 0xff8000005d697808 */ /* 0x000fc40002000000 */
[----:B------:R-:W-:Y:S02]  /*13b10*/  ISETP.GT.AND P4, PT, R103, 0x28, PT ;  /* 0x000000286700780c */ /* 0x000fe40003f84270 */
[----:B------:R-:W-:Y:S02]  /*13b20*/  FSEL R109, R109, -INF , P5 ;  /* 0xff8000006d6d7808 */ /* 0x000fe40002800000 */
[C---:B------:R-:W-:Y:S02]  /*13b30*/  ISETP.GT.AND P5, PT, R103.reuse, 0x19, PT ;  /* 0x000000196700780c */ /* 0x040fe40003fa4270 */
[----:B------:R-:W-:Y:S02]  /*13b40*/  FSEL R93, R90, -INF , P3 ;  /* 0xff8000005a5d7808 */ /* 0x000fe40001800000 */
[----:B------:R-:W-:Y:S02]  /*13b50*/  ISETP.GT.AND P3, PT, R103, 0x31, PT ;  /* 0x000000316700780c */ /* 0x000fe40003f64270 */
[----:B------:R-:W-:-:S02]  /*13b60*/  FSEL R82, R97, -INF , P4 ;  /* 0xff80000061527808 */ /* 0x000fc40002000000 */
[----:B------:R-:W-:Y:S02]  /*13b70*/  ISETP.GT.AND P4, PT, R103, 0x38, PT ;  /* 0x000000386700780c */ /* 0x000fe40003f84270 */
[----:B------:R-:W-:Y:S02]  /*13b80*/  FSEL R104, R92, -INF , P5 ;  /* 0xff8000005c687808 */ /* 0x000fe40002800000 */
[----:B------:R-:W-:Y:S02]  /*13b90*/  FSEL R92, R155, -INF , P3 ;  /* 0xff8000009b5c7808 */ /* 0x000fe40001800000 */
[----:B------:R-:W2:Y:S01]  /*13ba0*/  LDL.LU R155, [R1+0x1c] ;  /* 0x00001c00019b7983 */ /* 0x000ea20000300800 */
[----:B------:R-:W-:-:S03]  /*13bb0*/  FSEL R90, R154, -INF , P4 ;  /* 0xff8000009a5a7808 */ /* 0x000fc60002000000 */
[----:B------:R-:W3:Y:S01]  /*13bc0*/  LDL.LU R154, [R1+0x18] ;  /* 0x00001800019a7983 */ /* 0x000ee20000300800 */
[----:B------:R-:W-:Y:S02]  /*13bd0*/  FSEL R146, R146, -INF , P2 ;  /* 0xff80000092927808 */ /* 0x000fe40001000000 */
[----:B------:R-:W-:-:S04]  /*13be0*/  ISETP.GT.AND P2, PT, R103, RZ, PT ;  /* 0x000000ff6700720c */ /* 0x000fc80003f44270 */
[----:B------:R-:W-:Y:S02]  /*13bf0*/  FSEL R112, R81, -INF , P2 ;  /* 0xff80000051707808 */ /* 0x000fe40001000000 */
[C---:B------:R-:W-:Y:S02]  /*13c00*/  ISETP.GT.AND P2, PT, R103.reuse, 0x10, PT ;  /* 0x000000106700780c */ /* 0x040fe40003f44270 */
[C---:B------:R-:W-:Y:S02]  /*13c10*/  ISETP.GT.AND P5, PT, R103.reuse, 0x29, PT ;  /* 0x000000296700780c */ /* 0x040fe40003fa4270 */
[----:B------:R-:W-:Y:S02]  /*13c20*/  FSEL R106, R94, -INF , P2 ;  /* 0xff8000005e6a7808 */ /* 0x000fe40001000000 */
[----:B------:R-:W-:-:S04]  /*13c30*/  ISETP.GT.AND P2, PT, R103, 0x20, PT ;  /* 0x000000206700780c */ /* 0x000fc80003f44270 */
[----:B------:R-:W-:Y:S02]  /*13c40*/  FSEL R96, R91, -INF , P2 ;  /* 0xff8000005b607808 */ /* 0x000fe40001000000 */
[----:B------:R-:W-:Y:S02]  /*13c50*/  FSEL R91, R157, -INF , P5 ;  /* 0xff8000009d5b7808 */ /* 0x000fe40002800000 */
[----:B------:R-:W-:-:S04]  /*13c60*/  ISETP.GT.AND P5, PT, R103, 0x39, PT ;  /* 0x000000396700780c */ /* 0x000fc80003fa4270 */
[----:B------:R-:W-:Y:S02]  /*13c70*/  FSEL R72, R153, -INF , P5 ;  /* 0xff80000099487808 */ /* 0x000fe40002800000 */
[----:B------:R-:W-:-:S04]  /*13c80*/  ISETP.GT.AND P5, PT, R103, 0x49, PT ;  /* 0x000000496700780c */ /* 0x000fc80003fa4270 */
[----:B------:R-:W-:Y:S02]  /*13c90*/  FSEL R97, R119, -INF , P5 ;  /* 0xff80000077617808 */ /* 0x000fe40002800000 */
[----:B------:R-:W-:-:S04]  /*13ca0*/  ISETP.GT.AND P5, PT, R103, 0x59, PT ;  /* 0x000000596700780c */ /* 0x000fc80003fa4270 */
[----:B------:R-:W-:Y:S02]  /*13cb0*/  FSEL R94, R20, -INF , P5 ;  /* 0xff800000145e7808 */ /* 0x000fe40002800000 */
        /* <DEDUP_REMOVED lines=36> */
[----:B------:R-:W0:Y:S01]  /*13f00*/  SHFL.BFLY PT, R21, R20, 0x2, 0x1f ;  /* 0x0c401f0014157f89 */ /* 0x000e2200000e0000 */
[----:B------:R-:W-:-:S04]  /*13f10*/  ISETP.GT.AND P4, PT, R103, 0x48, PT ;  /* 0x000000486700780c */ /* 0x000fc80003f84270 */
[----:B------:R-:W-:Y:S02]  /*13f20*/  FSEL R76, R150, -INF , P4 ;  /* 0xff800000964c7808 */ /* 0x000fe40002000000 */
[----:B------:R-:W4:Y:S01]  /*13f30*/  LDL R150, [R1+0x58] ;  /* 0x0000580001967983 */ /* 0x000f220000100800 */
[----:B0-----:R-:W-:-:S05]  /*13f40*/  FMNMX.FTZ R20, R20, R21, !PT ;  /* 0x0000001514147209 */ /* 0x001fca0007810000 */
[----:B------:R-:W0:Y:S01]  /*13f50*/  SHFL.BFLY PT, R21, R20, 0x1, 0x1f ;  /* 0x0c201f0014157f89 */ /* 0x000e2200000e0000 */
[----:B------:R-:W-:Y:S01]  /*13f60*/  ISETP.GT.AND P2, PT, R103, 0x30, PT ;  /* 0x000000306700780c */ /* 0x000fe20003f44270 */
[----:B------:R-:W-:Y:S01]  /*13f70*/  FMUL.FTZ R83, R83, UR4 ;  /* 0x0000000453537c20 */ /* 0x000fe20008410000 */
[----:B------:R-:W-:Y:S01]  /*13f80*/  ISETP.GT.AND P4, PT, R103, 0x58, PT ;  /* 0x000000586700780c */ /* 0x000fe20003f84270 */
[----:B------:R-:W1:Y:S01]  /*13f90*/  MUFU.TANH R102, R102 ;  /* 0x0000006600667308 */ /* 0x000e620000002400 */
[----:B------:R-:W-:Y:S01]  /*13fa0*/  FMUL.FTZ R87, R87, UR4 ;  /* 0x0000000457577c20 */ /* 0x000fe20008410000 */
[----:B------:R-:W-:Y:S02]  /*13fb0*/  FSEL R89, R156, -INF , P2 ;  /* 0xff8000009c597808 */ /* 0x000fe40001000000 */
[----:B0-----:R-:W-:-:S04]  /*13fc0*/  FMNMX.FTZ R20, R20, R21, !PT ;  /* 0x0000001514147209 */ /* 0x001fc80007810000 */
[----:B------:R-:W-:-:S04]  /*13fd0*/  FSETP.NEU.FTZ.AND P6, PT, R20, -INF , PT ;  /* 0xff8000001400780b */ /* 0x000fc80003fdd000 */
[----:B------:R-:W-:Y:S01]  /*13fe0*/  FSEL R21, R20, RZ, P6 ;  /* 0x000000ff14157208 */ /* 0x000fe20003000000 */
[----:B------:R-:W0:Y:S04]  /*13ff0*/  MUFU.TANH R100, R100 ;  /* 0x0000006400647308 */ /* 0x000e280000002400 */
[----:B------:R-:W-:Y:S01]  /*14000*/  FADD.FTZ R0, -R21, R0 ;  /* 0x0000000015007221 */ /* 0x000fe20000010100 */
[----:B------:R-:W-:Y:S01]  /*14010*/  IMAD.U32 R21, RZ, RZ, UR5 ;  /* 0x00000005ff157e24 */ /* 0x000fe2000f8e00ff */
[----:B------:R-:W-:Y:S02]  /*14020*/  FSEL R73, R110, -INF , P4 ;  /* 0xff8000006e497808 */ /* 0x000fe40002000000 */
[----:B------:R-:W0:Y:S01]  /*14030*/  MUFU.TANH R99, R99 ;  /* 0x0000006300637308 */ /* 0x000e220000002400 */
[C---:B------:R-:W-:Y:S01]  /*14040*/  ISETP.GT.AND P2, PT, R103.reuse, 0x40, PT ;  /* 0x000000406700780c */ /* 0x040fe20003f44270 */
[----:B------:R-:W-:Y:S01]  /*14050*/  FMUL.FTZ R110, R20, R21 ;  /* 0x00000015146e7220 */ /* 0x000fe20000410000 */
[----:B------:R-:W-:-:S02]  /*14060*/  ISETP.GT.AND P3, PT, R103, 0x41, PT ;  /* 0x000000416700780c */ /* 0x000fc40003f64270 */
[----:B------:R-:W-:-:S03]  /*14070*/  FSEL R81, R152, -INF , P2 ;  /* 0xff80000098517808 */ /* 0x000fc60001000000 */
[----:B------:R-:W0:Y:S01]  /*14080*/  MUFU.TANH R98, R98 ;  /* 0x0000006200627308 */ /* 0x000e220000002400 */
[----:B------:R-:W-:Y:S02]  /*14090*/  FSEL R80, R151, -INF , P3 ;  /* 0xff80000097507808 */ /* 0x000fe40001800000 */
[C---:B------:R-:W-:Y:S02]  /*140a0*/  ISETP.GT.AND P2, PT, R103.reuse, 0x50, PT ;  /* 0x000000506700780c */ /* 0x040fe40003f44270 */
[----:B------:R-:W-:-:S03]  /*140b0*/  ISETP.GT.AND P3, PT, R103, 0x51, PT ;  /* 0x000000516700780c */ /* 0x000fc60003f64270 */
[----:B------:R-:W2:Y:S01]  /*140c0*/  MUFU.TANH R88, R88 ;  /* 0x0000005800587308 */ /* 0x000ea20000002400 */
[----:B------:R-:W-:-:S07]  /*140d0*/  FSEL R110, R110, RZ, P6 ;  /* 0x000000ff6e6e7208 */ /* 0x000fce0003000000 */
[----:B------:R-:W2:Y:S01]  /*140e0*/  MUFU.TANH R83, R83 ;  /* 0x0000005300537308 */ /* 0x000ea20000002400 */
[----:B------:R-:W-:-:S07]  /*140f0*/  FSEL R77, R118, -INF , P2 ;  /* 0xff800000764d7808 */ /* 0x000fce0001000000 */
[----:B------:R-:W3:Y:S01]  /*14100*/  MUFU.TANH R101, R101 ;  /* 0x0000006500657308 */ /* 0x000ee20000002400 */
[----:B------:R-:W-:Y:S01]  /*14110*/  FSEL R95, R117, -INF , P3 ;  /* 0xff800000755f7808 */ /* 0x000fe20001800000 */
[----:B------:R-:W-:-:S06]  /*14120*/  FFMA.FTZ R111, R111, R21, -R110 ;  /* 0x000000156f6f7223 */ /* 0x000fcc000001086e */
[----:B------:R-:W3:Y:S01]  /*14130*/  MUFU.TANH R87, R87 ;  /* 0x0000005700577308 */ /* 0x000ee20000002400 */
[C---:B------:R-:W-:Y:S01]  /*14140*/  ISETP.GT.AND P2, PT, R103.reuse, 0x60, PT ;  /* 0x000000606700780c */ /* 0x040fe20003f44270 */
[-C--:B------:R-:W-:Y:S01]  /*14150*/  FMUL.FTZ R0, R0, R21.reuse ;  /* 0x0000001500007220 */ /* 0x080fe20000410000 */
[C---:B------:R-:W-:Y:S02]  /*14160*/  ISETP.GT.AND P3, PT, R103.reuse, 0x61, PT ;  /* 0x000000616700780c */ /* 0x040fe40003f64270 */
[----:B------:R-:W-:Y:S01]  /*14170*/  ISETP.GT.AND P4, PT, R103, 0x68, PT ;  /* 0x000000686700780c */ /* 0x000fe20003f84270 */
[----:B------:R-:W-:Y:S01]  /*14180*/  FFMA.FTZ R84, R84, R21, -R110 ;  /* 0x0000001554547223 */ /* 0x000fe2000001086e */
[----:B-1----:R-:W-:Y:S02]  /*14190*/  FSEL R102, R102, -INF , P2 ;  /* 0xff80000066667808 */ /* 0x002fe40001000000 */
[----:B0-----:R-:W-:Y:S02]  /*141a0*/  FSEL R100, R100, -INF , P3 ;  /* 0xff80000064647808 */ /* 0x001fe40001800000 */
[----:B------:R-:W-:Y:S01]  /*141b0*/  FSEL R99, R99, -INF , P4 ;  /* 0xff80000063637808 */ /* 0x000fe20002000000 */
[----:B------:R-:W-:Y:S01]  /*141c0*/  MUFU.EX2 R111, R111 ;  /* 0x0000006f006f7308 */ /* 0x000fe20000000800 */
[----:B------:R-:W-:-:S02]  /*141d0*/  ISETP.GT.AND P5, PT, R103, 0x69, PT ;  /* 0x000000696700780c */ /* 0x000fc40003fa4270 */
[C---:B------:R-:W-:Y:S02]  /*141e0*/  ISETP.GT.AND P2, PT, R103.reuse, 0x70, PT ;  /* 0x000000706700780c */ /* 0x040fe40003f44270 */
[C---:B------:R-:W-:Y:S02]  /*141f0*/  ISETP.GT.AND P3, PT, R103.reuse, 0x71, PT ;  /* 0x000000716700780c */ /* 0x040fe40003f64270 */
[C---:B------:R-:W-:Y:S01]  /*14200*/  ISETP.GT.AND P4, PT, R103.reuse, 0x78, PT ;  /* 0x000000786700780c */ /* 0x040fe20003f84270 */
[----:B------:R-:W0:Y:S01]  /*14210*/  MUFU.EX2 R0, R0 ;  /* 0x0000000000007308 */ /* 0x000e220000000800 */
[----:B------:R-:W-:Y:S01]  /*14220*/  ISETP.GT.AND P6, PT, R103, 0x79, PT ;  /* 0x000000796700780c */ /* 0x000fe20003fc4270 */
[----:B------:R-:W-:Y:S01]  /*14230*/  FFMA.FTZ R86, R86, R21, -R110 ;  /* 0x0000001556567223 */ /* 0x000fe2000001086e */
[----:B------:R-:W-:Y:S02]  /*14240*/  FSEL R98, R98, -INF , P5 ;  /* 0xff80000062627808 */ /* 0x000fe40002800000 */
[----:B--2---:R-:W-:-:S02]  /*14250*/  FSEL R88, R88, -INF , P2 ;  /* 0xff80000058587808 */ /* 0x004fc40001000000 */
[----:B------:R-:W-:Y:S01]  /*14260*/  FSEL R83, R83, -INF , P3 ;  /* 0xff80000053537808 */ /* 0x000fe20001800000 */
[----:B------:R-:W1:Y:S01]  /*14270*/  MUFU.EX2 R84, R84 ;  /* 0x0000005400547308 */ /* 0x000e620000000800 */
[----:B---3--:R-:W-:Y:S02]  /*14280*/  FSEL R101, R101, -INF , P4 ;  /* 0xff80000065657808 */ /* 0x008fe40002000000 */
[C---:B------:R-:W-:Y:S02]  /*14290*/  ISETP.GT.AND P2, PT, R103.reuse, 0x80, PT ;  /* 0x000000806700780c */ /* 0x040fe40003f44270 */
[C---:B------:R-:W-:Y:S02]  /*142a0*/  ISETP.GT.AND P3, PT, R103.reuse, 0x81, PT ;  /* 0x000000816700780c */ /* 0x040fe40003f64270 */
[C---:B------:R-:W-:Y:S02]  /*142b0*/  ISETP.GT.AND P4, PT, R103.reuse, 0x88, PT ;  /* 0x000000886700780c */ /* 0x040fe40003f84270 */
[----:B------:R-:W-:-:S02]  /*142c0*/  ISETP.GT.AND P5, PT, R103, 0x89, PT ;  /* 0x000000896700780c */ /* 0x000fc40003fa4270 */
[----:B------:R-:W-:Y:S01]  /*142d0*/  FSEL R103, R87, -INF , P6 ;  /* 0xff80000057677808 */ /* 0x000fe20003000000 */
[-CC-:B------:R-:W-:Y:S01]  /*142e0*/  FFMA.FTZ R87, R116, R21.reuse, -R110.reuse ;  /* 0x0000001574577223 */ /* 0x180fe2000001086e */
[----:B------:R-:W2:Y:S01]  /*142f0*/  MUFU.EX2 R86, R86 ;  /* 0x0000005600567308 */ /* 0x000ea20000000800 */
[-CC-:B------:R-:W-:Y:S01]  /*14300*/  FFMA.FTZ R120, R120, R21.reuse, -R110.reuse ;  /* 0x0000001578787223 */ /* 0x180fe2000001086e */
        /* <DEDUP_REMOVED lines=32> */
[----:B0-----:R-:W-:-:S04]  /*14510*/  FFMA.FTZ R110, R0, R154, R111 ;  /* 0x0000009a006e7223 */ /* 0x001fc8000001006f */
[----:B-1----:R-:W-:-:S04]  /*14520*/  FADD.FTZ R110, R84, R110 ;  /* 0x0000006e546e7221 */ /* 0x002fc80000010000 */
[----:B--2---:R-:W-:Y:S01]  /*14530*/  FADD.FTZ R110, R86, R110 ;  /* 0x0000006e566e7221 */ /* 0x004fe20000010000 */
[----:B---3--:R-:W-:-:S03]  /*14540*/  F2FP.BF16.F32.PACK_AB R86, R87, R86 ;  /* 0x000000565756723e */ /* 0x008fc600000010ff */
[----:B------:R-:W-:Y:S01]  /*14550*/  FADD.FTZ R116, R87, R110 ;  /* 0x0000006e57747221 */ /* 0x000fe20000010000 */
        /* <DEDUP_REMOVED lines=34> */
[----:B------:R-:W1:Y:S03]  /*14780*/  MUFU.TANH R117, R117 ;  /* 0x0000007500757308 */ /* 0x000e660000002400 */
[----:B------:R-:W-:-:S05]  /*14790*/  FMNMX.FTZ R87, R83, R87, !PT ;  /* 0x0000005753577209 */ /* 0x000fca0007810000 */
[----:B------:R-:W2:Y:S01]  /*147a0*/  MUFU.TANH R118, R118 ;  /* 0x0000007600767308 */ /* 0x000ea20000002400 */
[----:B------:R-:W-:Y:S02]  /*147b0*/  FMNMX.FTZ R87, R101, R87, !PT ;  /* 0x0000005765577209 */ /* 0x000fe40007810000 */
[----:B0-----:R-:W-:-:S05]  /*147c0*/  FSEL R75, R74, -INF , P2 ;  /* 0xff8000004a4b7808 */ /* 0x001fca0001000000 */
[----:B------:R-:W0:Y:S01]  /*147d0*/  MUFU.TANH R119, R119 ;  /* 0x0000007700777308 */ /* 0x000e220000002400 */
[----:B------:R-:W-:Y:S02]  /*147e0*/  FMNMX.FTZ R87, R103, R87, !PT ;  /* 0x0000005767577209 */ /* 0x000fe40007810000 */
[----:B-1----:R-:W-:Y:S02]  /*147f0*/  FSEL R117, R117, -INF , P3 ;  /* 0xff80000075757808 */ /* 0x002fe40001800000 */
[----:B------:R-:W-:Y:S02]  /*14800*/  FMNMX.FTZ R87, R75, R87, !PT ;  /* 0x000000574b577209 */ /* 0x000fe40007810000 */
[----:B--2---:R-:W-:Y:S02]  /*14810*/  FSEL R118, R118, -INF , P4 ;  /* 0xff80000076767808 */ /* 0x004fe40002000000 */
[----:B------:R-:W-:-:S04]  /*14820*/  FMNMX.FTZ R87, R117, R87, !PT ;  /* 0x0000005775577209 */ /* 0x000fc80007810000 */
[----:B------:R-:W-:Y:S02]  /*14830*/  FMNMX.FTZ R74, R118, R87, !PT ;  /* 0x00000057764a7209 */ /* 0x000fe40007810000 */
[----:B0-----:R-:W-:-:S04]  /*14840*/  FSEL R119, R119, -INF , P5 ;  /* 0xff80000077777808 */ /* 0x001fc80002800000 */
[----:B------:R-:W-:-:S05]  /*14850*/  FMNMX.FTZ R74, R119, R74, !PT ;  /* 0x0000004a774a7209 */ /* 0x000fca0007810000 */
[----:B------:R-:W0:Y:S02]  /*14860*/  SHFL.BFLY PT, R78, R74, 0x2, 0x1f ;  /* 0x0c401f004a4e7f89 */ /* 0x000e2400000e0000 */
[----:B0-----:R-:W-:-:S05]  /*14870*/  FMNMX.FTZ R74, R74, R78, !PT ;  /* 0x0000004e4a4a7209 */ /* 0x001fca0007810000 */
[----:B------:R-:W0:Y:S02]  /*14880*/  SHFL.BFLY PT, R78, R74, 0x1, 0x1f ;  /* 0x0c201f004a4e7f89 */ /* 0x000e2400000e0000 */
[----:B0-----:R-:W-:Y:S02]  /*14890*/  FMNMX.FTZ R74, R74, R78, !PT ;  /* 0x0000004e4a4a7209 */ /* 0x001fe40007810000 */
[----:B----4-:R-:W-:Y:S01]  /*148a0*/  LOP3.LUT R78, R150, 0x10000, RZ, 0xfc, !PT ;  /* 0x00010000964e7812 */ /* 0x010fe200078efcff */
[----:B------:R-:W-:Y:S01]  /*148b0*/  IMAD.MOV.U32 R79, RZ, RZ, -0x3ffffff0 ;  /* 0xc0000010ff4f7424 */ /* 0x000fe200078e00ff */
[----:B------:R-:W-:Y:S01]  /*148c0*/  WARPGROUP.ARRIVE ;  /* 0x00000000000079c5 */ /* 0x000fe20000000000 */
[----:B------:R-:W-:Y:S01]  /*148d0*/  F2FP.BF16.F32.PACK_AB R84, R84, R111 ;  /* 0x0000006f5454723e */ /* 0x000fe200000010ff */
[----:B------:R-:W2:Y:S01]  /*148e0*/  LDL.LU R150, [R1+0x2c] ;  /* 0x00002c0001967983 */ /* 0x000ea20000300800 */
        /* <DEDUP_REMOVED lines=10> */
[C---:B------:R-:W-:Y:S01]  /*14990*/  VIADD R110, R78.reuse, 0x900 ;  /* 0x000009004e6e7836 */ /* 0x040fe20000000000 */
[----:B------:R-:W-:-:S04]  /*149a0*/  R2UR UR4, R78 ;  /* 0x000000004e0472ca */ /* 0x000fc800000e0000 */
[----:B------:R-:W-:Y:S01]  /*149b0*/  R2UR UR28, R110 ;  /* 0x000000006e1c72ca */ /* 0x000fe200000e0000 */
[C---:B------:R-:W-:Y:S02]  /*149c0*/  VIADD R110, R78.reuse, 0xa80 ;  /* 0x00000a804e6e7836 */ /* 0x040fe40000000000 */
[----:B------:R-:W-:-:S05]  /*149d0*/  VIADD R78, R78, 0xc00 ;  /* 0x00000c004e4e7836 */ /* 0x000fca0000000000 */
[----:B------:R-:W-:Y:S01]  /*149e0*/  R2UR UR36, R78 ;  /* 0x000000004e2472ca */ /* 0x000fe200000e0000 */
[----:B------:R-:W-:-:S05]  /*149f0*/  VIADD R78, R16, 0x200 ;  /* 0x00000200104e7836 */ /* 0x000fca0000000000 */
[----:B------:R-:W-:-:S04]  /*14a00*/  SHF.R.U32.HI R78, RZ, 0x4, R78 ;  /* 0x00000004ff4e7819 */ /* 0x000fc8000001164e */
[----:B------:R-:W-:-:S04]  /*14a10*/  LOP3.LUT R78, R78, 0x3fff, RZ, 0xc0, !PT ;  /* 0x00003fff4e4e7812 */ /* 0x000fc800078ec0ff */
[----:B------:R-:W-:Y:S02]  /*14a20*/  LOP3.LUT R78, R78, 0x2400000, RZ, 0xfc, !PT ;  /* 0x024000004e4e7812 */ /* 0x000fe400078efcff */
[C---:B------:R-:W-:Y:S02]  /*14a30*/  R2UR UR5, R79.reuse ;  /* 0x000000004f0572ca */ /* 0x040fe400000e0000 */
[----:B------:R-:W-:Y:S01]  /*14a40*/  R2UR UR37, R79 ;  /* 0x000000004f2572ca */ /* 0x000fe200000e0000 */
[----:B------:R-:W-:Y:S02]  /*14a50*/  IMAD R78, R15, 0x6c0, R78 ;  /* 0x000006c00f4e7824 */ /* 0x000fe400078e024e */
[----:B------:R-:W-:-:S03]  /*14a60*/  IMAD.MOV.U32 R79, RZ, RZ, -0x7fffffe0 ;  /* 0x80000020ff4f7424 */ /* 0x000fc600078e00ff */
[----:B------:R-:W-:Y:S02]  /*14a70*/  R2UR UR6, R78 ;  /* 0x000000004e0672ca */ /* 0x000fe400000e0000 */
[----:B------:R-:W-:-:S13]  /*14a80*/  R2UR UR7, R79 ;  /* 0x000000004f0772ca */ /* 0x000fda00000e0000 */
[----:B------:R-:W-:Y:S01]  /*14a90*/  HGMMA.64x96x16.F32.BF16 R24, gdesc[UR4].tnspB, R24, gsb0 ;  /* 0x41600000041879f0 */ /* 0x000fe20008001818 */
[----:B------:R-:W-:Y:S01]  /*14aa0*/  IMAD.MOV.U32 R111, RZ, RZ, -0x3ffffff0 ;  /* 0xc0000010ff6f7424 */ /* 0x000fe200078e00ff */
[----:B------:R-:W-:Y:S01]  /*14ab0*/  R2UR UR32, R110 ;  /* 0x000000006e2072ca */ /* 0x000fe200000e0000 */
[----:B------:R-:W-:-:S03]  /*14ac0*/  VIADD R110, R78, 0x40 ;  /* 0x000000404e6e7836 */ /* 0x000fc60000000000 */
[C---:B------:R-:W-:Y:S02]  /*14ad0*/  R2UR UR9, R111.reuse ;  /* 0x000000006f0972ca */ /* 0x040fe400000e0000 */
[C---:B------:R-:W-:Y:S02]  /*14ae0*/  R2UR UR13, R111.reuse ;  /* 0x000000006f0d72ca */ /* 0x040fe400000e0000 */
[C---:B------:R-:W-:Y:S02]  /*14af0*/  R2UR UR17, R111.reuse ;  /* 0x000000006f1172ca */ /* 0x040fe400000e0000 */
[C---:B------:R-:W-:Y:S02]  /*14b00*/  R2UR UR21, R111.reuse ;  /* 0x000000006f1572ca */ /* 0x040fe400000e0000 */
[C---:B------:R-:W-:Y:S02]  /*14b10*/  R2UR UR25, R111.reuse ;  /* 0x000000006f1972ca */ /* 0x040fe400000e0000 */
[----:B------:R-:W-:-:S02]  /*14b20*/  R2UR UR29, R111 ;  /* 0x000000006f1d72ca */ /* 0x000fc400000e0000 */
[----:B------:R-:W-:Y:S01]  /*14b30*/  R2UR UR33, R111 ;  /* 0x000000006f2172ca */ /* 0x000fe200000e0000 */
[----:B------:R-:W-:Y:S01]  /*14b40*/  IMAD.MOV.U32 R111, RZ, RZ, -0x7fffffe0 ;  /* 0x80000020ff6f7424 */ /* 0x000fe200078e00ff */
[----:B------:R-:W-:-:S04]  /*14b50*/  R2UR UR10, R110 ;  /* 0x000000006e0a72ca */ /* 0x000fc800000e0000 */
[----:B------:R-:W-:Y:S01]  /*14b60*/  R2UR UR11, R111 ;  /* 0x000000006f0b72ca */ /* 0x000fe200000e0000 */
[----:B------:R-:W-:Y:S02]  /*14b70*/  WARPGROUP.DEPBAR.LE gsb0, 0x0 ;  /* 0x00008000000079c5 */ /* 0x000fe40000010000 */
[----:B------:R-:W-:-:S10]  /*14b80*/  WARPGROUP.ARRIVE ;  /* 0x00000000000079c5 */ /* 0x000fd40000000000 */
[----:B------:R-:W-:Y:S01]  /*14b90*/  HGMMA.64x96x16.F32.BF16 R24, gdesc[UR8].tnspB, R24, gsb0 ;  /* 0x41600000081879f0 */ /* 0x000fe20008001818 */
[----:B------:R-:W-:Y:S02]  /*14ba0*/  VIADD R110, R78, 0x80 ;  /* 0x000000804e6e7836 */ /* 0x000fe40000000000 */
[----:B------:R-:W-:-:S03]  /*14bb0*/  IMAD.MOV.U32 R111, RZ, RZ, -0x7fffffe0 ;  /* 0x80000020ff6f7424 */ /* 0x000fc600078e00ff */
[----:B------:R-:W-:Y:S02]  /*14bc0*/  R2UR UR14, R110 ;  /* 0x000000006e0e72ca */ /* 0x000fe400000e0000 */
[----:B------:R-:W-:Y:S01]  /*14bd0*/  R2UR UR15, R111 ;  /* 0x000000006f0f72ca */ /* 0x000fe200000e0000 */
[----:B------:R-:W-:Y:S02]  /*14be0*/  VIADD R110, R78, 0xc0 ;  /* 0x000000c04e6e7836 */ /* 0x000fe40000000000 */
[----:B------:R-:W-:Y:S01]  /*14bf0*/  IMAD.MOV.U32 R111, RZ, RZ, -0x7fffffe0 ;  /* 0x80000020ff6f7424 */ /* 0x000fe200078e00ff */
[----:B------:R-:W-:Y:S02]  /*14c00*/  WARPGROUP.DEPBAR.LE gsb0, 0x0 ;  /* 0x00008000000079c5 */ /* 0x000fe40000010000 */
[----:B------:R-:W-:-:S07]  /*14c10*/  WARPGROUP.ARRIVE ;  /* 0x00000000000079c5 */ /* 0x000fce0000000000 */
[----:B------:R-:W-:Y:S01]  /*14c20*/  HGMMA.64x96x16.F32.BF16 R24, gdesc[UR12].tnspB, R24, gsb0 ;  /* 0x416000000c1879f0 */ /* 0x000fe20008001818 */
[----:B------:R-:W-:Y:S02]  /*14c30*/  R2UR UR18, R110 ;  /* 0x000000006e1272ca */ /* 0x000fe400000e0000 */
[----:B------:R-:W-:Y:S01]  /*14c40*/  R2UR UR19, R111 ;  /* 0x000000006f1372ca */ /* 0x000fe200000e0000 */
[----:B------:R-:W-:Y:S02]  /*14c50*/  VIADD R110, R78, 0x100 ;  /* 0x000001004e6e7836 */ /* 0x000fe40000000000 */
[----:B------:R-:W-:-:S03]  /*14c60*/  IMAD.MOV.U32 R111, RZ, RZ, -0x7fffffe0 ;  /* 0x80000020ff6f7424 */ /* 0x000fc600078e00ff */
[----:B------:R-:W-:Y:S01]  /*14c70*/  R2UR UR22, R110 ;  /* 0x000000006e1672ca */ /* 0x000fe200000e0000 */
[----:B------:R-:W-:Y:S02]  /*14c80*/  WARPGROUP.DEPBAR.LE gsb0, 0x0 ;  /* 0x00008000000079c5 */ /* 0x000fe40000010000 */
[----:B------:R-:W-:-:S06]  /*14c90*/  WARPGROUP.ARRIVE ;  /* 0x00000000000079c5 */ /* 0x000fcc0000000000 */
        /* <DEDUP_REMOVED lines=30> */
[C---:B------:R-:W-:Y:S01]  /*14e80*/  FMUL.FTZ R78, R74.reuse, R21 ;  /* 0x000000154a4e7220 */ /* 0x040fe20000410000 */
[----:B------:R-:W-:-:S04]  /*14e90*/  FSETP.NEU.FTZ.AND P3, PT, R74, -INF , PT ;  /* 0xff8000004a00780b */ /* 0x000fc80003f7d000 */
[----:B------:R-:W-:-:S05]  /*14ea0*/  FSEL R78, R78, RZ, P3 ;  /* 0x000000ff4e4e7208 */ /* 0x000fca0001800000 */
[----:B------:R-:W-:Y:S02]  /*14eb0*/  FFMA.FTZ R79, R112, R21, -R78 ;  /* 0x00000015704f7223 */ /* 0x000fe4000001084e */
[----:B------:R0:W-:Y:S02]  /*14ec0*/  MUFU.EX2 R112, R143 ;  /* 0x0000008f00707308 */ /* 0x0001e40000000800 */
[----:B0-----:R-:W3:Y:S01]  /*14ed0*/  LDL R143, [R1+0x24] ;  /* 0x00002400018f7983 */ /* 0x001ee20000100800 */
[----:B------:R-:W0:Y:S01]  /*14ee0*/  S2R R154, SR_TID.X ;  /* 0x00000000009a7919 */ /* 0x000e220000002100 */
[----:B------:R-:W-:Y:S02]  /*14ef0*/  WARPGROUP.DEPBAR.LE gsb0, 0x0 ;  /* 0x00008000000079c5 */ /* 0x000fe40000010000 */
[----:B------:R-:W-:-:S06]  /*14f00*/  WARPGROUP.ARRIVE ;  /* 0x00000000000079c5 */ /* 0x000fcc0000000000 */
[----:B------:R-:W-:Y:S01]  /*14f10*/  HGMMA.64x96x16.F32.BF16 R24, gdesc[UR36].tnspB, R24, gsb0 ;  /* 0x41600000241879f0 */ /* 0x000fe20008001818 */
[----:B0-----:R-:W-:Y:S02]  /*14f20*/  SHF.R.U32.HI R87, RZ, 0x7, R154 ;  /* 0x00000007ff577819 */ /* 0x001fe4000001169a */
[----:B------:R-:W-:-:S03]  /*14f30*/  ISETP.GE.U32.AND P2, PT, R154, 0x180, PT ;  /* 0x000001809a00780c */ /* 0x000fc60003f46070 */
[----:B------:R-:W-:Y:S02]  /*14f40*/  VIADD R87, R87, 0x9 ;  /* 0x0000000957577836 */ /* 0x000fe40000000000 */
[-CC-:B------:R-:W-:Y:S01]  /*14f50*/  FFMA.FTZ R108, R108, R21.reuse, -R78.reuse ;  /* 0x000000156c6c7223 */ /* 0x180fe2000001084e */
[-CC-:B------:R-:W-:Y:S01]  /*14f60*/  FFMA.FTZ R110, R85, R21.reuse, -R78.reuse ;  /* 0x00000015556e7223 */ /* 0x180fe2000001084e */
[----:B------:R-:W-:Y:S01]  /*14f70*/  FFMA.FTZ R109, R109, R21, -R78 ;  /* 0x000000156d6d7223 */ /* 0x000fe2000001084e */
[----:B------:R-:W-:Y:S01]  /*14f80*/  SEL R85, R87, 0x9, !P2 ;  /* 0x0000000957557807 */ /* 0x000fe20005000000 */
[----:B------:R-:W-:Y:S08]  /*14f90*/  MUFU.EX2 R79, R79 ;  /* 0x0000004f004f7308 */ /* 0x000ff00000000800 */
[----:B------:R-:W-:Y:S08]  /*14fa0*/  MUFU.EX2 R108, R108 ;  /* 0x0000006c006c7308 */ /* 0x000ff00000000800 */
[----:B------:R-:W-:Y:S08]  /*14fb0*/  MUFU.EX2 R110, R110 ;  /* 0x0000006e006e7308 */ /* 0x000ff00000000800 */
[----:B------:R-:W0:Y:S02]  /*14fc0*/  MUFU.EX2 R109, R109 ;  /* 0x0000006d006d7308 */ /* 0x000e240000000800 */
[----:B0-----:R-:W-:Y:S01]  /*14fd0*/  F2FP.BF16.F32.PACK_AB R87, R109, R110 ;  /* 0x0000006e6d57723e */ /* 0x001fe200000010ff */
[----:B------:R-:W-:-:S02]  /*14fe0*/  WARPGROUP.DEPBAR.LE gsb0, 0x0 ;  /* 0x00008000000079c5 */ /* 0x000fc40000010000 */
[----:B------:R0:W-:Y:S06]  /*14ff0*/  BAR.ARV R85, 0x100 ;  /* 0x000400550000751d */ /* 0x0001ec0000002000 */
[--C-:B0-----:R-:W-:Y:S02]  /*15000*/  @!P1 IMAD R85, R15, 0x8, R16.reuse ;  /* 0x000000080f559824 */ /* 0x101fe400078e0210 */
[----:B------:R-:W-:Y:S02]  /*15010*/  @!P1 IMAD R15, R22, 0x8, R16 ;  /* 0x00000008160f9824 */ /* 0x000fe400078e0210 */
[----:B------:R-:W-:-:S02]  /*15020*/  @!P1 VIADD R85, R85, 0x31c60 ;  /* 0x00031c6055559836 */ /* 0x000fc40000000000 */
[----:B------:R-:W-:-:S03]  /*15030*/  @!P1 VIADD R15, R15, 0x31c40 ;  /* 0x00031c400f0f9836 */ /* 0x000fc60000000000 */
[----:B------:R-:W-:Y:S02]  /*15040*/  @!P1 PRMT R85, RZ, 0x654, R85 ;  /* 0x00000654ff559816 */ /* 0x000fe40000000055 */
[----:B------:R-:W-:-:S04]  /*15050*/  @!P1 PRMT R15, RZ, 0x654, R15 ;  /* 0x00000654ff0f9816 */ /* 0x000fc8000000000f */
[----:B------:R-:W-:Y:S01]  /*15060*/  @!P1 SYNCS.ARRIVE.TRANS64.RED.A1T0 RZ, [R15+URZ], RZ ;  /* 0x000000ff0fff99a7 */ /* 0x000fe2000810043f */
[----:B------:R0:W-:Y:S02]  /*15070*/  @!P1 SYNCS.ARRIVE.TRANS64.RED.A1T0 RZ, [R85+URZ], RZ ;  /* 0x000000ff55ff99a7 */ /* 0x0001e4000810043f */
[----:B0-----:R-:W-:-:S05]  /*15080*/  F2FP.BF16.F32.PACK_AB R85, R108, R79 ;  /* 0x0000004f6c55723e */ /* 0x001fca00000010ff */
[----:B------:R0:W-:Y:S01]  /*15090*/  STSM.16.M88.4 [R17+0x24300], R84 ;  /* 0x0243005411007844 */ /* 0x0001e20000000200 */
[-CC-:B------:R-:W-:Y:S01]  /*150a0*/  FFMA.FTZ R15, R106, R21.reuse, -R78.reuse ;  /* 0x000000156a0f7223 */ /* 0x180fe2000001084e */
[----:B0-----:R-:W0:Y:S01]  /*150b0*/  MUFU.EX2 R84, R120 ;  /* 0x0000007800547308 */ /* 0x001e220000000800 */
[----:B------:R-:W-:Y:S01]  /*150c0*/  FFMA.FTZ R106, R107, R21, -R78 ;  /* 0x000000156b6a7223 */ /* 0x000fe2000001084e */
[----:B0-----:R-:W-:-:S06]  /*150d0*/  FADD.FTZ R107, R84, R116 ;  /* 0x00000074546b7221 */ /* 0x001fcc0000010000 */
[----:B------:R0:W-:Y:S02]  /*150e0*/  MUFU.EX2 R116, R128 ;  /* 0x0000008000747308 */ /* 0x0001e40000000800 */
[----:B0-----:R-:W-:Y:S01]  /*150f0*/  FFMA.FTZ R128, R82, R21, -R78 ;  /* 0x0000001552807223 */ /* 0x001fe2000001084e */
[----:B------:R-:W-:-:S05]  /*15100*/  FSEL R82, R74, RZ, P3 ;  /* 0x000000ff4a527208 */ /* 0x000fca0001800000 */
[----:B------:R-:W-:-:S04]  /*15110*/  FADD.FTZ R82, -R82, R155 ;  /* 0x0000009b52527221 */ /* 0x000fc80000010100 */
[----:B------:R-:W-:-:S06]  /*15120*/  FMUL.FTZ R82, R82, R21 ;  /* 0x0000001552527220 */ /* 0x000fcc0000410000 */
[----:B------:R-:W2:Y:S01]  /*15130*/  MUFU.EX2 R82, R82 ;  /* 0x0000005200527308 */ /* 0x000ea20000000800 */
[----:B------:R-:W-:-:S07]  /*15140*/  FFMA.FTZ R105, R105, R21, -R78 ;  /* 0x0000001569697223 */ /* 0x000fce000001084e */
[----:B------:R-:W0:Y:S01]  /*15150*/  MUFU.EX2 R113, R113 ;  /* 0x0000007100717308 */ /* 0x000e220000000800 */
[----:B------:R-:W-:-:S07]  /*15160*/  FFMA.FTZ R104, R104, R21, -R78 ;  /* 0x0000001568687223 */ /* 0x000fce000001084e */
[----:B------:R-:W1:Y:S01]  /*15170*/  MUFU.EX2 R15, R15 ;  /* 0x0000000f000f7308 */ /* 0x000e620000000800 */
[----:B--2---:R-:W-:-:S04]  /*15180*/  FFMA.FTZ R79, R82, R150, R79 ;  /* 0x00000096524f7223 */ /* 0x004fc8000001004f */
[----:B------:R-:W-:-:S03]  /*15190*/  FADD.FTZ R79, R108, R79 ;  /* 0x0000004f6c4f7221 */ /* 0x000fc60000010000 */
[----:B------:R-:W2:Y:S01]  /*151a0*/  MUFU.EX2 R114, R114 ;  /* 0x0000007200727308 */ /* 0x000ea20000000800 */
[----:B------:R-:W-:Y:S01]  /*151b0*/  FADD.FTZ R79, R110, R79 ;  /* 0x0000004f6e4f7221 */ /* 0x000fe20000010000 */
[----:B------:R-:W-:-:S06]  /*151c0*/  FFMA.FTZ R96, R96, R21, -R78 ;  /* 0x0000001560607223 */ /* 0x000fcc000001084e */
[----:B------:R-:W4:Y:S01]  /*151d0*/  MUFU.EX2 R106, R106 ;  /* 0x0000006a006a7308 */ /* 0x000f220000000800 */
[----:B------:R-:W-:-:S07]  /*151e0*/  FADD.FTZ R79, R109, R79 ;  /* 0x0000004f6d4f7221 */ /* 0x000fce0000010000 */
[----:B------:R-:W4:Y:S01]  /*151f0*/  MUFU.EX2 R115, R115 ;  /* 0x0000007300737308 */ /* 0x000f220000000800 */
[----:B------:R-:W-:-:S07]  /*15200*/  FFMA.FTZ R93, R93, R21, -R78 ;  /* 0x000000155d5d7223 */ /* 0x000fce000001084e */
[----:B------:R-:W4:Y:S01]  /*15210*/  MUFU.EX2 R105, R105 ;  /* 0x0000006900697308 */ /* 0x000f220000000800 */
[----:B0-----:R-:W-:-:S07]  /*15220*/  FADD.FTZ R107, R113, R107 ;  /* 0x0000006b716b7221 */ /* 0x001fce0000010000 */
[----:B------:R-:W0:Y:S01]  /*15230*/  MUFU.EX2 R141, R141 ;  /* 0x0000008d008d7308 */ /* 0x000e220000000800 */
[----:B-1----:R-:W-:-:S07]  /*15240*/  FADD.FTZ R79, R15, R79 ;  /* 0x0000004f0f4f7221 */ /* 0x002fce0000010000 */
[----:B------:R-:W1:Y:S01]  /*15250*/  MUFU.EX2 R104, R104 ;  /* 0x0000006800687308 */ /* 0x000e620000000800 */
[----:B--2---:R-:W-:-:S07]  /*15260*/  FADD.FTZ R107, R114, R107 ;  /* 0x0000006b726b7221 */ /* 0x004fce0000010000 */
[----:B------:R-:W2:Y:S01]  /*15270*/  MUFU.EX2 R140, R140 ;  /* 0x0000008c008c7308 */ /* 0x000ea20000000800 */
[----:B----4-:R-:W-:Y:S01]  /*15280*/  FADD.FTZ R79, R106, R79 ;  /* 0x0000004f6a4f7221 */ /* 0x010fe20000010000 */
[----:B------:R-:W-:-:S06]  /*15290*/  FFMA.FTZ R91, R91, R21, -R78 ;  /* 0x000000155b5b7223 */ /* 0x000fcc000001084e */
[----:B------:R-:W4:Y:S01]  /*152a0*/  MUFU.EX2 R96, R96 ;  /* 0x0000006000607308 */ /* 0x000f220000000800 */
[----:B------:R-:W-:Y:S01]  /*152b0*/  FADD.FTZ R107, R115, R107 ;  /* 0x0000006b736b7221 */ /* 0x000fe20000010000 */
[----:B------:R-:W-:-:S06]  /*152c0*/  F2FP.BF16.F32.PACK_AB R84, R113, R84 ;  /* 0x000000547154723e */ /* 0x000fcc00000010ff */
[----:B------:R-:W3:Y:S01]  /*152d0*/  MUFU.EX2 R139, R139 ;  /* 0x0000008b008b7308 */ /* 0x000ee20000000800 */
[----:B------:R-:W-:Y:S01]  /*152e0*/  FADD.FTZ R79, R105, R79 ;  /* 0x0000004f694f7221 */ /* 0x000fe20000010000 */
[----:B------:R-:W-:-:S06]  /*152f0*/  FFMA.FTZ R89, R89, R21, -R78 ;  /* 0x0000001559597223 */ /* 0x000fcc000001084e */
[----:B------:R-:W3:Y:S01]  /*15300*/  MUFU.EX2 R93, R93 ;  /* 0x0000005d005d7308 */ /* 0x000ee20000000800 */
[----:B0-----:R-:W-:-:S07]  /*15310*/  FADD.FTZ R107, R141, R107 ;  /* 0x0000006b8d6b7221 */ /* 0x001fce0000010000 */
[----:B------:R-:W0:Y:S01]  /*15320*/  MUFU.EX2 R138, R138 ;  /* 0x0000008a008a7308 */ /* 0x000e220000000800 */
[----:B------:R-:W-:-:S07]  /*15330*/  FFMA.FTZ R92, R92, R21, -R78 ;  /* 0x000000155c5c7223 */ /* 0x000fce000001084e */
[----:B------:R-:W0:Y:S08]  /*15340*/  MUFU.EX2 R128, R128 ;  /* 0x0000008000807308 */ /* 0x000e300000000800 */
[----:B------:R1:W-:Y:S08]  /*15350*/  MUFU.EX2 R113, R142 ;  /* 0x0000008e00717308 */ /* 0x0003f00000000800 */
[----:B------:R-:W0:Y:S01]  /*15360*/  MUFU.EX2 R137, R137 ;  /* 0x0000008900897308 */ /* 0x000e220000000800 */
[-CC-:B-1----:R-:W-:Y:S01]  /*15370*/  FFMA.FTZ R142, R72, R21.reuse, -R78.reuse ;  /* 0x00000015488e7223 */ /* 0x182fe2000001084e */
[-CC-:B------:R-:W-:Y:S01]  /*15380*/  FFMA.FTZ R72, R81, R21.reuse, -R78.reuse ;  /* 0x0000001551487223 */ /* 0x180fe2000001084e */
[----:B------:R-:W-:Y:S01]  /*15390*/  FFMA.FTZ R81, R76, R21, -R78 ;  /* 0x000000154c517223 */ /* 0x000fe2000001084e */
[----:B------:R-:W-:Y:S01]  /*153a0*/  FADD.FTZ R76, R104, R79 ;  /* 0x0000004f684c7221 */ /* 0x000fe20000010000 */
[----:B--2---:R-:W-:-:S03]  /*153b0*/  FADD.FTZ R79, R140, R107 ;  /* 0x0000006b8c4f7221 */ /* 0x004fc60000010000 */
[----:B------:R-:W1:Y:S01]  /*153c0*/  MUFU.EX2 R91, R91 ;  /* 0x0000005b005b7308 */ /* 0x000e620000000800 */
[----:B----4-:R-:W-:Y:S01]  /*153d0*/  FADD.FTZ R76, R96, R76 ;  /* 0x0000004c604c7221 */ /* 0x010fe20000010000 */
[----:B------:R-:W-:Y:S01]  /*153e0*/  F2FP.BF16.F32.PACK_AB R85, R106, R15 ;  /* 0x0000000f6a55723e */ /* 0x000fe200000010ff */
[----:B------:R-:W-:-:S05]  /*153f0*/  FFMA.FTZ R90, R90, R21, -R78 ;  /* 0x000000155a5a7223 */ /* 0x000fca000001084e */
[----:B------:R-:W2:Y:S01]  /*15400*/  MUFU.EX2 R120, R136 ;  /* 0x0000008800787308 */ /* 0x000ea20000000800 */
[-CC-:B------:R-:W-:Y:S01]  /*15410*/  FFMA.FTZ R106, R94, R21.reuse, -R78.reuse ;  /* 0x000000155e6a7223 */ /* 0x180fe2000001084e */
[----:B---3--:R-:W-:Y:S01]  /*15420*/  FADD.FTZ R79, R139, R79 ;  /* 0x0000004f8b4f7221 */ /* 0x008fe20000010000 */
[----:B------:R-:W-:-:S05]  /*15430*/  FFMA.FTZ R94, R100, R21, -R78 ;  /* 0x00000015645e7223 */ /* 0x000fca000001084e */
[----:B------:R-:W-:Y:S01]  /*15440*/  MUFU.EX2 R89, R89 ;  /* 0x0000005900597308 */ /* 0x000fe20000000800 */
[----:B------:R-:W-:Y:S01]  /*15450*/  FADD.FTZ R100, R93, R76 ;  /* 0x0000004c5d647221 */ /* 0x000fe20000010000 */
[----:B0-----:R-:W-:-:S06]  /*15460*/  FADD.FTZ R79, R138, R79 ;  /* 0x0000004f8a4f7221 */ /* 0x001fcc0000010000 */
[----:B------:R-:W0:Y:S01]  /*15470*/  MUFU.EX2 R135, R135 ;  /* 0x0000008700877308 */ /* 0x000e220000000800 */
[----:B------:R-:W-:-:S07]  /*15480*/  FADD.FTZ R100, R128, R100 ;  /* 0x0000006480647221 */ /* 0x000fce0000010000 */
[----:B------:R-:W-:Y:S01]  /*15490*/  MUFU.EX2 R92, R92 ;  /* 0x0000005c005c7308 */ /* 0x000fe20000000800 */
[-CC-:B------:R-:W-:Y:S01]  /*154a0*/  FFMA.FTZ R108, R77, R21.reuse, -R78.reuse ;  /* 0x000000154d6c7223 */ /* 0x180fe2000001084e */
[----:B------:R-:W-:Y:S01]  /*154b0*/  FFMA.FTZ R76, R98, R21, -R78 ;  /* 0x00000015624c7223 */ /* 0x000fe2000001084e */
[----:B------:R-:W-:-:S05]  /*154c0*/  FADD.FTZ R79, R137, R79 ;  /* 0x0000004f894f7221 */ /* 0x000fca0000010000 */
[----:B------:R-:W3:Y:S01]  /*154d0*/  MUFU.EX2 R134, R134 ;  /* 0x0000008600867308 */ /* 0x000ee20000000800 */
[-CC-:B------:R-:W-:Y:S01]  /*154e0*/  FFMA.FTZ R77, R99, R21.reuse, -R78.reuse ;  /* 0x00000015634d7223 */ /* 0x180fe2000001084e */
[----:B------:R-:W-:Y:S01]  /*154f0*/  FFMA.FTZ R98, R88, R21, -R78 ;  /* 0x0000001558627223 */ /* 0x000fe2000001084e */
[----:B-1----:R-:W-:-:S05]  /*15500*/  FADD.FTZ R88, R91, R100 ;  /* 0x000000645b587221 */ /* 0x002fca0000010000 */
[----:B------:R-:W1:Y:S01]  /*15510*/  MUFU.EX2 R90, R90 ;  /* 0x0000005a005a7308 */ /* 0x000e620000000800 */
[-CC-:B------:R-:W-:Y:S01]  /*15520*/  FFMA.FTZ R80, R80, R21.reuse, -R78.reuse ;  /* 0x0000001550507223 */ /* 0x180fe2000001084e */
[----:B------:R-:W-:Y:S01]  /*15530*/  FFMA.FTZ R99, R83, R21, -R78 ;  /* 0x0000001553637223 */ /* 0x000fe2000001084e */
[----:B--2---:R-:W-:-:S05]  /*15540*/  FADD.FTZ R79, R120, R79 ;  /* 0x0000004f784f7221 */ /* 0x004fca0000010000 */
[----:B------:R-:W2:Y:S01]  /*15550*/  MUFU.EX2 R133, R133 ;  /* 0x0000008500857308 */ /* 0x000ea20000000800 */
[----:B0-----:R-:W-:-:S07]  /*15560*/  FADD.FTZ R79, R135, R79 ;  /* 0x0000004f874f7221 */ /* 0x001fce0000010000 */
[----:B------:R-:W0:Y:S08]  /*15570*/  MUFU.EX2 R142, R142 ;  /* 0x0000008e008e7308 */ /* 0x000e300000000800 */
[----:B------:R-:W4:Y:S01]  /*15580*/  MUFU.EX2 R132, R132 ;  /* 0x0000008400847308 */ /* 0x000f220000000800 */
[----:B------:R-:W-:-:S07]  /*15590*/  FFMA.FTZ R97, R97, R21, -R78 ;  /* 0x0000001561617223 */ /* 0x000fce000001084e */
[----:B------:R-:W4:Y:S01]  /*155a0*/  MUFU.EX2 R72, R72 ;  /* 0x0000004800487308 */ /* 0x000f220000000800 */
[----:B---3--:R-:W-:-:S07]  /*155b0*/  FADD.FTZ R79, R134, R79 ;  /* 0x0000004f864f7221 */ /* 0x008fce0000010000 */
[----:B------:R3:W-:Y:S08]  /*155c0*/  MUFU.EX2 R83, R77 ;  /* 0x0000004d00537308 */ /* 0x0007f00000000800 */
[----:B------:R-:W4:Y:S01]  /*155d0*/  MUFU.EX2 R131, R131 ;  /* 0x0000008300837308 */ /* 0x000f220000000800 */
[----:B---3--:R-:W-:-:S04]  /*155e0*/  FADD.FTZ R77, R89, R88 ;  /* 0x00000058594d7221 */ /* 0x008fc80000010000 */
[----:B------:R-:W-:-:S03]  /*155f0*/  FADD.FTZ R77, R92, R77 ;  /* 0x0000004d5c4d7221 */ /* 0x000fc60000010000 */
[----:B------:R-:W3:Y:S01]  /*15600*/  MUFU.EX2 R80, R80 ;  /* 0x0000005000507308 */ /* 0x000ee20000000800 */
[----:B-1----:R-:W-:Y:S01]  /*15610*/  FADD.FTZ R77, R90, R77 ;  /* 0x0000004d5a4d7221 */ /* 0x002fe20000010000 */
[----:B--2---:R-:W-:-:S06]  /*15620*/  FADD.FTZ R79, R133, R79 ;  /* 0x0000004f854f7221 */ /* 0x004fcc0000010000 */
[----:B------:R-:W1:Y:S01]  /*15630*/  MUFU.EX2 R130, R130 ;  /* 0x0000008200827308 */ /* 0x000e620000000800 */
[----:B0-----:R-:W-:Y:S01]  /*15640*/  FADD.FTZ R77, R142, R77 ;  /* 0x0000004d8e4d7221 */ /* 0x001fe20000010000 */
[----:B------:R-:W-:-:S06]  /*15650*/  FFMA.FTZ R95, R95, R21, -R78 ;  /* 0x000000155f5f7223 */ /* 0x000fcc000001084e */
[----:B------:R-:W0:Y:S01]  /*15660*/  MUFU.EX2 R81, R81 ;  /* 0x0000005100517308 */ /* 0x000e220000000800 */
[----:B----4-:R-:W-:-:S07]  /*15670*/  FADD.FTZ R79, R132, R79 ;  /* 0x0000004f844f7221 */ /* 0x010fce0000010000 */
[----:B------:R-:W2:Y:S01]  /*15680*/  MUFU.EX2 R129, R129 ;  /* 0x0000008100817308 */ /* 0x000ea20000000800 */
[----:B------:R-:W-:Y:S01]  /*15690*/  FADD.FTZ R77, R72, R77 ;  /* 0x0000004d484d7221 */ /* 0x000fe20000010000 */
[----:B------:R-:W-:-:S06]  /*156a0*/  FFMA.FTZ R15, R73, R21, -R78 ;  /* 0x00000015490f7223 */ /* 0x000fcc000001084e */
[----:B------:R-:W4:Y:S01]  /*156b0*/  MUFU.EX2 R97, R97 ;  /* 0x0000006100617308 */ /* 0x000f220000000800 */
[----:B------:R-:W-:Y:S01]  /*156c0*/  FADD.FTZ R79, R131, R79 ;  /* 0x0000004f834f7221 */ /* 0x000fe20000010000 */
[----:B---3--:R-:W-:-:S06]  /*156d0*/  FADD.FTZ R77, R80, R77 ;  /* 0x0000004d504d7221 */ /* 0x008fcc0000010000 */
[----:B------:R-:W3:Y:S01]  /*156e0*/  MUFU.EX2 R108, R108 ;  /* 0x0000006c006c7308 */ /* 0x000ee20000000800 */
[----:B-1----:R-:W-:-:S07]  /*156f0*/  FADD.FTZ R79, R130, R79 ;  /* 0x0000004f824f7221 */ /* 0x002fce0000010000 */
[----:B------:R-:W1:Y:S01]  /*15700*/  MUFU.EX2 R127, R127 ;  /* 0x0000007f007f7308 */ /* 0x000e620000000800 */
[----:B0-----:R-:W-:Y:S01]  /*15710*/  FADD.FTZ R77, R81, R77 ;  /* 0x0000004d514d7221 */ /* 0x001fe20000010000 */
[----:B------:R-:W-:-:S06]  /*15720*/  FFMA.FTZ R73, R102, R21, -R78 ;  /* 0x0000001566497223 */ /* 0x000fcc000001084e */
[----:B------:R-:W0:Y:S01]  /*15730*/  MUFU.EX2 R95, R95 ;  /* 0x0000005f005f7308 */ /* 0x000e220000000800 */
[----:B------:R-:W-:Y:S01]  /*15740*/  F2FP.BF16.F32.PACK_AB R138, R138, R139 ;  /* 0x0000008b8a8a723e */ /* 0x000fe200000010ff */
[----:B--2---:R-:W-:Y:S01]  /*15750*/  FADD.FTZ R79, R129, R79 ;  /* 0x0000004f814f7221 */ /* 0x004fe20000010000 */
[----:B------:R-:W-:-:S05]  /*15760*/  F2FP.BF16.F32.PACK_AB R139, R91, R128 ;  /* 0x000000805b8b723e */ /* 0x000fca00000010ff */
[----:B------:R-:W2:Y:S01]  /*15770*/  MUFU.EX2 R126, R126 ;  /* 0x0000007e007e7308 */ /* 0x000ea20000000800 */
[----:B----4-:R-:W-:-:S07]  /*15780*/  FADD.FTZ R91, R97, R77 ;  /* 0x0000004d615b7221 */ /* 0x010fce0000010000 */
[----:B------:R-:W4:Y:S01]  /*15790*/  MUFU.EX2 R15, R15 ;  /* 0x0000000f000f7308 */ /* 0x000f220000000800 */
[----:B------:R-:W-:Y:S01]  /*157a0*/  FADD.FTZ R79, R116, R79 ;  /* 0x0000004f744f7221 */ /* 0x000fe20000010000 */
[----:B---3--:R-:W-:-:S06]  /*157b0*/  FADD.FTZ R91, R108, R91 ;  /* 0x0000005b6c5b7221 */ /* 0x008fcc0000010000 */
[----:B------:R-:W3:Y:S01]  /*157c0*/  MUFU.EX2 R125, R125 ;  /* 0x0000007d007d7308 */ /* 0x000ee20000000800 */
[----:B------:R-:W-:-:S07]  /*157d0*/  F2FP.BF16.F32.PACK_AB R77, R92, R89 ;  /* 0x000000595c4d723e */ /* 0x000fce00000010ff */
[----:B------:R-:W3:Y:S01]  /*157e0*/  MUFU.EX2 R106, R106 ;  /* 0x0000006a006a7308 */ /* 0x000ee20000000800 */
[----:B-1----:R-:W-:Y:S01]  /*157f0*/  FADD.FTZ R89, R127, R79 ;  /* 0x0000004f7f597221 */ /* 0x002fe20000010000 */
[----:B------:R-:W-:-:S06]  /*15800*/  F2FP.BF16.F32.PACK_AB R79, R142, R90 ;  /* 0x0000005a8e4f723e */ /* 0x000fcc00000010ff */
[----:B------:R-:W1:Y:S01]  /*15810*/  MUFU.EX2 R124, R124 ;  /* 0x0000007c007c7308 */ /* 0x000e620000000800 */
[----:B0-----:R-:W-:-:S07]  /*15820*/  FADD.FTZ R90, R95, R91 ;  /* 0x0000005b5f5a7221 */ /* 0x001fce0000010000 */
[----:B------:R-:W0:Y:S01]  /*15830*/  MUFU.EX2 R73, R73 ;  /* 0x0000004900497308 */ /* 0x000e220000000800 */
[----:B--2---:R-:W-:Y:S01]  /*15840*/  FADD.FTZ R92, R126, R89 ;  /* 0x000000597e5c7221 */ /* 0x004fe20000010000 */
[----:B------:R-:W-:-:S06]  /*15850*/  FFMA.FTZ R88, R75, R21, -R78 ;  /* 0x000000154b587223 */ /* 0x000fcc000001084e */
[----:B------:R-:W2:Y:S01]  /*15860*/  MUFU.EX2 R123, R123 ;  /* 0x0000007b007b7308 */ /* 0x000ea20000000800 */
[----:B----4-:R-:W-:-:S07]  /*15870*/  FADD.FTZ R89, R15, R90 ;  /* 0x0000005a0f597221 */ /* 0x010fce0000010000 */
[----:B------:R-:W-:Y:S01]  /*15880*/  MUFU.EX2 R94, R94 ;  /* 0x0000005e005e7308 */ /* 0x000fe20000000800 */
[----:B------:R-:W-:Y:S01]  /*15890*/  F2FP.BF16.F32.PACK_AB R86, R115, R114 ;  /* 0x000000727356723e */ /* 0x000fe200000010ff */
[----:B------:R-:W-:Y:S01]  /*158a0*/  FFMA.FTZ R101, R101, R21, -R78 ;  /* 0x0000001565657223 */ /* 0x000fe2000001084e */
[----:B------:R-:W-:-:S05]  /*158b0*/  F2FP.BF16.F32.PACK_AB R87, R104, R105 ;  /* 0x000000696857723e */ /* 0x000fca00000010ff */
[----:B------:R-:W4:Y:S01]  /*158c0*/  MUFU.EX2 R122, R122 ;  /* 0x0000007a007a7308 */ /* 0x000f220000000800 */
[-CC-:B------:R-:W-:Y:S01]  /*158d0*/  FFMA.FTZ R103, R103, R21.reuse, -R78.reuse ;  /* 0x0000001567677223 */ /* 0x180fe2000001084e */
[-CC-:B------:R-:W-:Y:S01]  /*158e0*/  FFMA.FTZ R117, R117, R21.reuse, -R78.reuse ;  /* 0x0000001575757223 */ /* 0x180fe2000001084e */
[-CC-:B------:R-:W-:Y:S01]  /*158f0*/  FFMA.FTZ R118, R118, R21.reuse, -R78.reuse ;  /* 0x0000001576767223 */ /* 0x180fe2000001084e */
[----:B------:R-:W-:Y:S01]  /*15900*/  FFMA.FTZ R119, R119, R21, -R78 ;  /* 0x0000001577777223 */ /* 0x000fe2000001084e */
[----:B------:R-:W-:Y:S01]  /*15910*/  F2FP.BF16.F32.PACK_AB R136, R140, R141 ;  /* 0x0000008d8c88723e */ /* 0x000fe200000010ff */
[----:B---3--:R-:W-:Y:S02]  /*15920*/  FADD.FTZ R91, R125, R92 ;  /* 0x0000005c7d5b7221 */ /* 0x008fe40000010000 */
[----:B------:R3:W-:Y:S01]  /*15930*/  MUFU.EX2 R75, R76 ;  /* 0x0000004c004b7308 */ /* 0x0007e20000000800 */
[----:B------:R-:W-:Y:S01]  /*15940*/  F2FP.BF16.F32.PACK_AB R78, R134, R135 ;  /* 0x00000087864e723e */ /* 0x000fe200000010ff */
[----:B------:R-:W-:Y:S01]  /*15950*/  FADD.FTZ R90, R106, R89 ;  /* 0x000000596a5a7221 */ /* 0x000fe20000010000 */
[----:B------:R-:W-:Y:S05]  /*15960*/  STSM.16.M88.4 [R17+0x25b00], R84 ;  /* 0x025b005411007844 */ /* 0x000fea0000000200 */
[----:B------:R-:W4:Y:S01]  /*15970*/  MUFU.EX2 R121, R121 ;  /* 0x0000007900797308 */ /* 0x000f220000000800 */
[----:B---3--:R-:W-:-:S02]  /*15980*/  F2FP.BF16.F32.PACK_AB R76, R120, R137 ;  /* 0x00000089784c723e */ /* 0x008fc400000010ff */
[----:B------:R-:W-:Y:S01]  /*15990*/  F2FP.BF16.F32.PACK_AB R137, R93, R96 ;  /* 0x000000605d89723e */ /* 0x000fe200000010ff */
[----:B-1----:R-:W-:Y:S01]  /*159a0*/  FADD.FTZ R92, R124, R91 ;  /* 0x0000005b7c5c7221 */ /* 0x002fe20000010000 */
[----:B0-----:R-:W-:-:S03]  /*159b0*/  FADD.FTZ R91, R73, R90 ;  /* 0x0000005a495b7221 */ /* 0x001fc60000010000 */
[----:B------:R-:W0:Y:S01]  /*159c0*/  MUFU.EX2 R98, R98 ;  /* 0x0000006200627308 */ /* 0x000e220000000800 */
[----:B------:R-:W-:Y:S01]  /*159d0*/  STSM.16.M88.4 [R17+0x27300], R136 ;  /* 0x0273008811007844 */ /* 0x000fe20000000200 */
[----:B--2---:R-:W-:-:S03]  /*159e0*/  FADD.FTZ R93, R123, R92 ;  /* 0x0000005c7b5d7221 */ /* 0x004fc60000010000 */
[----:B------:R1:W-:Y:S03]  /*159f0*/  STSM.16.M88.4 [R17+0x28b00], R76 ;  /* 0x028b004c11007844 */ /* 0x0003e60000000200 */
[----:B------:R-:W2:Y:S01]  /*15a00*/  MUFU.EX2 R99, R99 ;  /* 0x0000006300637308 */ /* 0x000ea20000000800 */
[----:B----4-:R-:W-:-:S07]  /*15a10*/  FADD.FTZ R90, R122, R93 ;  /* 0x0000005d7a5a7221 */ /* 0x010fce0000010000 */
[----:B------:R-:W-:Y:S01]  /*15a20*/  MUFU.EX2 R111, R145 ;  /* 0x00000091006f7308 */ /* 0x000fe20000000800 */
[----:B-1----:R-:W-:Y:S02]  /*15a30*/  F2FP.BF16.F32.PACK_AB R76, R116, R129 ;  /* 0x00000081744c723e */ /* 0x002fe400000010ff */
[----:B------:R-:W-:Y:S01]  /*15a40*/  F2FP.BF16.F32.PACK_AB R129, R80, R72 ;  /* 0x000000485081723e */ /* 0x000fe200000010ff */
[----:B------:R-:W-:-:S04]  /*15a50*/  FADD.FTZ R80, R94, R91 ;  /* 0x0000005b5e507221 */ /* 0x000fc80000010000 */
[----:B------:R-:W1:Y:S01]  /*15a60*/  MUFU.EX2 R101, R101 ;  /* 0x0000006500657308 */ /* 0x000e620000000800 */
[----:B------:R-:W-:Y:S01]  /*15a70*/  FADD.FTZ R80, R83, R80 ;  /* 0x0000005053507221 */ /* 0x000fe20000010000 */
[----:B------:R-:W-:Y:S01]  /*15a80*/  FADD.FTZ R90, R121, R90 ;  /* 0x0000005a795a7221 */ /* 0x000fe20000010000 */
[----:B------:R-:W-:-:S05]  /*15a90*/  F2FP.BF16.F32.PACK_AB R79, R106, R15 ;  /* 0x0000000f6a4f723e */ /* 0x000fca00000010ff */
[----:B------:R-:W3:Y:S01]  /*15aa0*/  MUFU.EX2 R87, R146 ;  /* 0x0000009200577308 */ /* 0x000ee20000000800 */
[----:B------:R-:W-:Y:S01]  /*15ab0*/  FADD.FTZ R15, R75, R80 ;  /* 0x000000504b0f7221 */ /* 0x000fe20000010000 */
[----:B------:R-:W-:Y:S02]  /*15ac0*/  F2FP.BF16.F32.PACK_AB R130, R130, R131 ;  /* 0x000000838282723e */ /* 0x000fe400000010ff */
[----:B------:R-:W-:-:S04]  /*15ad0*/  F2FP.BF16.F32.PACK_AB R131, R97, R81 ;  /* 0x000000516183723e */ /* 0x000fc800000010ff */
[----:B------:R-:W4:Y:S01]  /*15ae0*/  MUFU.EX2 R103, R103 ;  /* 0x0000006700677308 */ /* 0x000f220000000800 */
[----:B------:R-:W-:Y:S01]  /*15af0*/  FADD.FTZ R81, R113, R90 ;  /* 0x0000005a71517221 */ /* 0x000fe20000010000 */
[----:B0-----:R-:W-:-:S06]  /*15b00*/  FADD.FTZ R80, R98, R15 ;  /* 0x0000000f62507221 */ /* 0x001fcc0000010000 */
[----:B------:R-:W0:Y:S01]  /*15b10*/  MUFU.EX2 R86, R147 ;  /* 0x0000009300567308 */ /* 0x000e220000000800 */
[----:B--2---:R-:W-:-:S07]  /*15b20*/  FADD.FTZ R80, R99, R80 ;  /* 0x0000005063507221 */ /* 0x004fce0000010000 */
[----:B------:R2:W0:Y:S01]  /*15b30*/  MUFU.EX2 R89, R88 ;  /* 0x0000005800597308 */ /* 0x0004220000000800 */
[----:B-1----:R-:W-:-:S07]  /*15b40*/  FADD.FTZ R80, R101, R80 ;  /* 0x0000005065507221 */ /* 0x002fce0000010000 */
[----:B------:R-:W1:Y:S01]  /*15b50*/  MUFU.EX2 R72, R117 ;  /* 0x0000007500487308 */ /* 0x000e620000000800 */
[----:B--2---:R-:W-:-:S04]  /*15b60*/  FADD.FTZ R88, R112, R81 ;  /* 0x0000005170587221 */ /* 0x004fc80000010000 */
[----:B------:R-:W-:-:S03]  /*15b70*/  FADD.FTZ R88, R111, R88 ;  /* 0x000000586f587221 */ /* 0x000fc60000010000 */
[----:B------:R-:W-:Y:S01]  /*15b80*/  MUFU.EX2 R84, R148 ;  /* 0x0000009400547308 */ /* 0x000fe20000000800 */
[----:B---3--:R-:W-:-:S07]  /*15b90*/  FADD.FTZ R15, R87, R88 ;  /* 0x00000058570f7221 */ /* 0x008fce0000010000 */
[----:B------:R-:W2:Y:S01]  /*15ba0*/  MUFU.EX2 R85, R149 ;  /* 0x0000009500557308 */ /* 0x000ea20000000800 */
[----:B----4-:R-:W-:-:S07]  /*15bb0*/  FADD.FTZ R80, R103, R80 ;  /* 0x0000005067507221 */ /* 0x010fce0000010000 */
[----:B------:R-:W-:Y:S08]  /*15bc0*/  MUFU.EX2 R118, R118 ;  /* 0x0000007600767308 */ /* 0x000ff00000000800 */
[----:B------:R-:W3:Y:S01]  /*15bd0*/  MUFU.EX2 R119, R119 ;  /* 0x0000007700777308 */ /* 0x000ee20000000800 */
[----:B------:R-:W-:Y:S01]  /*15be0*/  F2FP.BF16.F32.PACK_AB R128, R132, R133 ;  /* 0x000000858480723e */ /* 0x000fe200000010ff */
[----:B0-----:R-:W-:Y:S01]  /*15bf0*/  FADD.FTZ R81, R86, R15 ;  /* 0x0000000f56517221 */ /* 0x001fe20000010000 */
[----:B------:R-:W-:Y:S01]  /*15c00*/  F2FP.BF16.F32.PACK_AB R78, R126, R127 ;  /* 0x0000007f7e4e723e */ /* 0x000fe200000010ff */
[----:B------:R-:W-:Y:S01]  /*15c10*/  FADD.FTZ R15, R89, R80 ;  /* 0x00000050590f7221 */ /* 0x000fe20000010000 */
[----:B------:R-:W-:Y:S01]  /*15c20*/  F2FP.BF16.F32.PACK_AB R77, R95, R108 ;  /* 0x0000006c5f4d723e */ /* 0x000fe200000010ff */
[----:B------:R-:W-:Y:S01]  /*15c30*/  STSM.16.M88.4 [R17+0x2a300], R128 ;  /* 0x02a3008011007844 */ /* 0x000fe20000000200 */
[----:B------:R-:W-:Y:S01]  /*15c40*/  F2FP.BF16.F32.PACK_AB R124, R124, R125 ;  /* 0x0000007d7c7c723e */ /* 0x000fe200000010ff */
[----:B-1----:R-:W-:Y:S01]  /*15c50*/  FADD.FTZ R15, R72, R15 ;  /* 0x0000000f480f7221 */ /* 0x002fe20000010000 */
[----:B------:R-:W-:Y:S01]  /*15c60*/  F2FP.BF16.F32.PACK_AB R126, R122, R123 ;  /* 0x0000007b7a7e723e */ /* 0x000fe200000010ff */
[----:B------:R0:W-:Y:S01]  /*15c70*/  STSM.16.M88.4 [R17+0x2bb00], R76 ;  /* 0x02bb004c11007844 */ /* 0x0001e20000000200 */
[----:B------:R-:W-:-:S02]  /*15c80*/  F2FP.BF16.F32.PACK_AB R125, R94, R73 ;  /* 0x000000495e7d723e */ /* 0x000fc400000010ff */
[----:B------:R-:W-:Y:S02]  /*15c90*/  F2FP.BF16.F32.PACK_AB R127, R75, R83 ;  /* 0x000000534b7f723e */ /* 0x000fe400000010ff */
[----:B------:R-:W-:Y:S02]  /*15ca0*/  F2FP.BF16.F32.PACK_AB R88, R86, R87 ;  /* 0x000000575658723e */ /* 0x000fe400000010ff */
[----:B------:R-:W-:Y:S02]  /*15cb0*/  F2FP.BF16.F32.PACK_AB R89, R72, R89 ;  /* 0x000000594859723e */ /* 0x000fe400000010ff */
[----:B--2---:R-:W-:Y:S01]  /*15cc0*/  F2FP.BF16.F32.PACK_AB R90, R85, R84 ;  /* 0x00000054555a723e */ /* 0x004fe200000010ff */
[----:B------:R-:W-:Y:S01]  /*15cd0*/  FADD.FTZ R84, R84, R81 ;  /* 0x0000005154547221 */ /* 0x000fe20000010000 */
[----:B---3--:R-:W-:Y:S01]  /*15ce0*/  F2FP.BF16.F32.PACK_AB R91, R119, R118 ;  /* 0x00000076775b723e */ /* 0x008fe200000010ff */
[----:B------:R-:W-:Y:S01]  /*15cf0*/  FADD.FTZ R15, R118, R15 ;  /* 0x0000000f760f7221 */ /* 0x000fe20000010000 */
[----:B0-----:R-:W-:-:S02]  /*15d00*/  F2FP.BF16.F32.PACK_AB R76, R113, R121 ;  /* 0x00000079714c723e */ /* 0x001fc400000010ff */
[----:B------:R-:W-:Y:S02]  /*15d10*/  F2FP.BF16.F32.PACK_AB R78, R111, R112 ;  /* 0x000000706f4e723e */ /* 0x000fe400000010ff */
[----:B------:R-:W-:Y:S02]  /*15d20*/  F2FP.BF16.F32.PACK_AB R77, R99, R98 ;  /* 0x00000062634d723e */ /* 0x000fe400000010ff */
[----:B------:R-:W-:Y:S01]  /*15d30*/  F2FP.BF16.F32.PACK_AB R79, R103, R101 ;  /* 0x00000065674f723e */ /* 0x000fe200000010ff */
[----:B------:R-:W-:Y:S01]  /*15d40*/  STSM.16.M88.4 [R17+0x2d300], R124 ;  /* 0x02d3007c11007844 */ /* 0x000fe20000000200 */
[----:B------:R-:W-:Y:S01]  /*15d50*/  FADD.FTZ R72, R85, R84 ;  /* 0x0000005455487221 */ /* 0x000fe20000010000 */
[----:B------:R-:W-:Y:S02]  /*15d60*/  FADD.FTZ R15, R119, R15 ;  /* 0x0000000f770f7221 */ /* 0x000fe40000010000 */
[----:B------:R-:W-:Y:S04]  /*15d70*/  STSM.16.M88.4 [R17+0x2eb00], R76 ;  /* 0x02eb004c11007844 */ /* 0x000fe80000000200 */
[----:B------:R-:W-:Y:S01]  /*15d80*/  STSM.16.M88.4 [R17+0x30300], R88 ;  /* 0x0303005811007844 */ /* 0x000fe20000000200 */
[----:B------:R-:W-:Y:S01]  /*15d90*/  @!PT LDS RZ, [RZ] ;  /* 0x00000000fffff984 */ /* 0x000fe20000000800 */
[----:B------:R-:W-:Y:S01]  /*15da0*/  @!PT LDS RZ, [RZ] ;  /* 0x00000000fffff984 */ /* 0x000fe20000000800 */
[----:B------:R-:W-:Y:S01]  /*15db0*/  @!PT LDS RZ, [RZ] ;  /* 0x00000000fffff984 */ /* 0x000fe20000000800 */
[----:B------:R-:W-:Y:S01]  /*15dc0*/  @!PT LDS RZ, [RZ] ;  /* 0x00000000fffff984 */ /* 0x000fe20000000800 */
[----:B------:R0:W-:Y:S06]  /*15dd0*/  MEMBAR.ALL.CTA ;  /* 0x0000000000007992 */ /* 0x0001ec0000008000 */
[----:B0-----:R-:W0:Y:S04]  /*15de0*/  FENCE.VIEW.ASYNC.S ;  /* 0x00000000000073c6 */ /* 0x001e280000000000 */
[----:B------:R-:W-:Y:S04]  /*15df0*/  STL [R1+0x18], R72 ;  /* 0x0000184801007387 */ /* 0x000fe80000100800 */
[----:B------:R1:W-:Y:S04]  /*15e00*/  STL [R1+0x2c], R15 ;  /* 0x00002c0f01007387 */ /* 0x0003e80000100800 */
[----:B------:R2:W5:Y:S04]  /*15e10*/  LDL R145, [R1+0x28] ;  /* 0x0000280001917983 */ /* 0x0005680000100800 */
[----:B------:R2:W-:Y:S01]  /*15e20*/  STL [R1+0x1c], R74 ;  /* 0x00001c4a01007387 */ /* 0x0005e20000100800 */
[----:B------:R-:W-:Y:S01]  /*15e30*/  ISETP.GT.AND P2, PT, R14, R143, PT ;  /* 0x0000008f0e00720c */ /* 0x000fe20003f44270 */
        /* <DEDUP_REMOVED lines=49> */
[----:B-1----:R-:W-:-:S02]  /*16150*/  IMAD.MOV.U32 R15, RZ, RZ, R22 ;  /* 0x000000ffff0f7224 */ /* 0x002fc400078e0016 */
[----:B------:R-:W-:Y:S01]  /*16160*/  IMAD.MOV.U32 R0, RZ, RZ, R20 ;  /* 0x000000ffff007224 */ /* 0x000fe200078e0014 */
[----:B0-----:R-:W-:Y:S01]  /*16170*/  NOP ;  /* 0x0000000000007918 */ /* 0x001fe20000000000 */
[----:B--2---:R-:W-:Y:S05]  /*16180*/  @P2 BRA `(.L_x_10235) ;  /* 0xffffffa4002c2947 */ /* 0x004fea000383ffff */
[----:B------:R0:W-:Y:S02]  /*16190*/  STL [R1+0x20], R14 ;  /* 0x0000200e01007387 */ /* 0x0001e40000100800 */
.L_x_10225:
[----:B------:R-:W2:Y:S02]  /*161a0*/  LDL R0, [R1+0x20] ;  /* 0x0000200001007983 */ /* 0x000ea40000100800 */
[----:B--2---:R-:W-:-:S13]  /*161b0*/  ISETP.GE.AND P2, PT, R0, RZ, PT ;  /* 0x000000ff0000720c */ /* 0x004fda0003f46270 */
[----:B------:R-:W-:Y:S05]  /*161c0*/  @!P2 BRA `(.L_x_10236) ;  /* 0x00000050005ca947 */ /* 0x000fea0003800000 */
[----:B------:R1:W-:Y:S01]  /*161d0*/  STL [R1+0x14], R74 ;  /* 0x0000144a01007387 */ /* 0x0003e20000100800 */
[----:B------:R-:W-:-:S03]  /*161e0*/  IMAD.MOV.U32 R0, RZ, RZ, R20 ;  /* 0x000000ffff007224 */ /* 0x000fc600078e0014 */
[----:B0-----:R1:W5:Y:S01]  /*161f0*/  LDL.LU R14, [R1+0x28] ;  /* 0x00002800010e7983 */ /* 0x0013620000300800 */
[----:B------:R-:W-:-:S07]  /*16200*/  IMAD.MOV.U32 R15, RZ, RZ, R22 ;  /* 0x000000ffff0f7224 */ /* 0x000fce00078e0016 */
.L_x_10246:
        /* <DEDUP_REMOVED lines=12> */
.L_x_10238:
[----:B------:R-:W-:Y:S01]  /*162d0*/  IMAD R20, R22, 0x8, R16 ;  /* 0x0000000816147824 */ /* 0x000fe200078e0210 */
[----:B------:R-:W-:-:S04]  /*162e0*/  SHF.L.U32 R21, R21, 0x1f, RZ ;  /* 0x0000001f15157819 */ /* 0x000fc800000006ff */
[----:B------:R0:W2:Y:S01]  /*162f0*/  SYNCS.PHASECHK.TRANS64.TRYWAIT P3, [R20+URZ+0x31c30], R21 ;  /* 0x031c3015140075a7 */ /* 0x0000a2000806017f */
[----:B------:R-:W-:Y:S05]  /*16300*/  @!P0 BRA `(.L_x_10239) ;  /* 0x0000000000048947 */ /* 0x000fea0003800000 */
[----:B------:R-:W-:Y:S01]  /*16310*/  BPT.TRAP 0x1 ;  /* 0x000000040000795c */ /* 0x000fe20000300000 */
.L_x_10239:
[----:B------:R-:W-:Y:S04]  /*16320*/  BSSY B0, `(.L_x_10237) ;  /* 0x0000004000007945 */ /* 0x000fe80003800000 */
[----:B--2---:R-:W-:Y:S05]  /*16330*/  @P3 BRA `(.L_x_10240) ;  /* 0x0000000000083947 */ /* 0x004fea0003800000 */
[----:B------:R-:W2:Y:S02]  /*16340*/  SYNCS.PHASECHK.TRANS64.TRYWAIT P3, [R20+URZ+0x31c30], R21 ;  /* 0x031c3015140075a7 */ /* 0x000ea4000806017f */
[----:B--2---:R-:W-:Y:S05]  /*16350*/  @!P3 BRA `(.L_x_10241) ;  /* 0x000000d800f0b947 */ /* 0x004fea0003800000 */
.L_x_10240:
[----:B------:R-:W-:Y:S05]  /*16360*/  BSYNC B0 ;  /* 0x0000000000007941 */ /* 0x000fea0003800000 */
.L_x_10237:
[----:B0-2---:R-:W2:Y:S01]  /*16370*/  LDL R20, [R1+0x50] ;  /* 0x0000500001147983 */ /* 0x005ea20000100800 */
        /* <DEDUP_REMOVED lines=16> */
[----:B------:R3:W-:Y:S01]  /*16480*/  STL [R1+0xb4], R19 ;  /* 0x0000b41301007387 */ /* 0x0007e20000100800 */
[----:B------:R-:W-:-:S02]  /*16490*/  R2UR UR52, R2 ;  /* 0x00000000023472ca */ /* 0x000fc400000e0000 */
[----:B------:R-:W-:Y:S01]  /*164a0*/  R2UR UR53, R3 ;  /* 0x00000000033572ca */ /* 0x000fe200000e0000 */
[----:B------:R-:W-:Y:S01]  /*164b0*/  STL [R1+0xb0], R18 ;  /* 0x0000b01201007387 */ /* 0x000fe20000100800 */
[----:B------:R-:W-:Y:S02]  /*164c0*/  R2UR UR15, R75 ;  /* 0x000000004b0f72ca */ /* 0x000fe400000e0000 */
[----:B------:R-:W-:Y:S01]  /*164d0*/  R2UR UR12, R2 ;  /* 0x00000000020c72ca */ /* 0x000fe200000e0000 */
[----:B------:R4:W-:Y:S01]  /*164e0*/  STL [R1+0xac], R17 ;  /* 0x0000ac1101007387 */ /* 0x0009e20000100800 */
        /* <DEDUP_REMOVED lines=22> */
[C---:B------:R-:W-:Y:S02]  /*16650*/  R2UR UR31, R73.reuse ;  /* 0x00000000491f72ca */ /* 0x040fe400000e0000 */
        /* <DEDUP_REMOVED lines=9> */
[----:B---3--:R-:W-:Y:S01]  /*166f0*/  MOV R19, UR43 ;  /* 0x0000002b00137c02 */ /* 0x008fe20008000f00 */
[----:B------:R-:W-:Y:S01]  /*16700*/  UMOV UR43, UR33 ;  /* 0x00000021002b7c82 */ /* 0x000fe20008000000 */
[----:B------:R-:W-:Y:S01]  /*16710*/  R2UR UR33, R13 ;  /* 0x000000000d2172ca */ /* 0x000fe200000e0000 */
[----:B--2---:R-:W-:-:S04]  /*16720*/  IMAD R20, R22, 0x6c0, R20 ;  /* 0x000006c016147824 */ /* 0x004fc800078e0214 */
[C---:B------:R-:W-:Y:S01]  /*16730*/  VIADD R72, R20.reuse, 0x40 ;  /* 0x0000004014487836 */ /* 0x040fe20000000000 */
[C---:B------:R-:W-:Y:S01]  /*16740*/  R2UR UR46, R20.reuse ;  /* 0x00000000142e72ca */ /* 0x040fe200000e0000 */
[C---:B------:R-:W-:Y:S02]  /*16750*/  VIADD R76, R20.reuse, 0x80 ;  /* 0x00000080144c7836 */ /* 0x040fe40000000000 */
[----:B-1----:R-:W-:Y:S01]  /*16760*/  VIADD R74, R20, 0xc0 ;  /* 0x000000c0144a7836 */ /* 0x002fe20000000000 */
        /* <DEDUP_REMOVED lines=30> */
[----:B----4-:R-:W-:Y:S01]  /*16950*/  VIADD R78, R20, 0x1c2 ;  /* 0x000001c2144e7836 */ /* 0x010fe20000000000 */
        /* <DEDUP_REMOVED lines=24> */
[----:B------:R-:W-:Y:S01]  /*16ae0*/  MOV R16, UR46 ;  /* 0x0000002e00107c02 */ /* 0x000fe20008000f00 */
        /* <DEDUP_REMOVED lines=28> */
[----:B------:R-:W-:Y:S01]  /*16cb0*/  MOV R15, UR59 ;  /* 0x0000003b000f7c02 */ /* 0x000fe20008000f00 */
[----:B------:R-:W-:Y:S01]  /*16cc0*/  UMOV UR59, UR41 ;  /* 0x00000029003b7c82 */ /* 0x000fe20008000000 */
[----:B0-----:R-:W-:Y:S01]  /*16cd0*/  MOV R14, UR58 ;  /* 0x0000003a000e7c02 */ /* 0x001fe20008000f00 */
        /* <DEDUP_REMOVED lines=134> */
[----:B------:R-:W-:Y:S01]  /*17540*/  R2UR UR12, R146 ;  /* 0x00000000920c72ca */ /* 0x000fe200000e0000 */
[----:B------:R-:W-:Y:S01]  /*17550*/  VIADD R146, R20, 0x500 ;  /* 0x0000050014927836 */ /* 0x000fe20000000000 */
[----:B------:R-:W-:-:S02]  /*17560*/  R2UR UR7, R155 ;  /* 0x000000009b0772ca */ /* 0x000fc400000e0000 */
[----:B------:R-:W-:Y:S01]  /*17570*/  R2UR UR13, R147 ;  /* 0x00000000930d72ca */ /* 0x000fe200000e0000 */
[----:B------:R-:W-:Y:S01]  /*17580*/  IMAD.MOV.U32 R147, RZ, RZ, -0x7fffffe0 ;  /* 0x80000020ff937424 */ /* 0x000fe200078e00ff */
[----:B------:R-:W-:Y:S01]  /*17590*/  R2UR UR8, R146 ;  /* 0x00000000920872ca */ /* 0x000fe200000e0000 */
[----:B------:R-:W-:Y:S01]  /*175a0*/  VIADD R146, R20, 0x540 ;  /* 0x0000054014927836 */ /* 0x000fe20000000000 */
        /* <DEDUP_REMOVED lines=41> */
[C---:B------:R-:W-:Y:S02]  /*17840*/  R2UR UR44, R8.reuse ;  /* 0x00000000082c72ca */ /* 0x040fe400000e0000 */
[C---:B------:R-:W-:Y:S02]  /*17850*/  R2UR UR45, R9.reuse ;  /* 0x00000000092d72ca */ /* 0x040fe400000e0000 */
[----:B------:R-:W-:Y:S02]  /*17860*/  R2UR UR49, R9 ;  /* 0x00000000093172ca */ /* 0x000fe400000e0000 */
[----:B------:R-:W-:-:S02]  /*17870*/  R2UR UR52, R8 ;  /* 0x00000000083472ca */ /* 0x000fc400000e0000 */
[----:B------:R-:W-:Y:S02]  /*17880*/  R2UR UR53, R9 ;  /* 0x00000000093572ca */ /* 0x000fe400000e0000 */
[----:B------:R-:W-:Y:S02]  /*17890*/  R2UR UR59, R15 ;  /* 0x000000000f3b72ca */ /* 0x000fe400000e0000 */
[----:B------:R-:W-:Y:S02]  /*178a0*/  R2UR UR58, R14 ;  /* 0x000000000e3a72ca */ /* 0x000fe400000e0000 */
[----:B------:R-:W-:Y:S02]  /*178b0*/  R2UR UR56, R8 ;  /* 0x00000000083872ca */ /* 0x000fe400000e0000 */
[----:B------:R-:W-:Y:S01]  /*178c0*/  R2UR UR57, R9 ;  /* 0x00000000093972ca */ /* 0x000fe200000e0000 */
[----:B------:R-:W-:Y:S01]  /*178d0*/  UMOV UR40, UR16 ;  /* 0x0000001000287c82 */ /* 0x000fe20008000000 */
[----:B------:R-:W-:-:S02]  /*178e0*/  WARPGROUP.DEPBAR.LE gsb0, 0x0 ;  /* 0x00008000000079c5 */ /* 0x000fc40000010000 */
[----:B------:R-:W-:Y:S01]  /*178f0*/  WARPGROUP.ARRIVE ;  /* 0x00000000000079c5 */ /* 0x000fe20000000000 */
[----:B------:R-:W-:Y:S01]  /*17900*/  UMOV UR41, UR17 ;  /* 0x0000001100297c82 */ /* 0x000fe20008000000 */
[----:B------:R-:W-:Y:S01]  /*17910*/  R2UR UR20, R146 ;  /* 0x00000000921472ca */ /* 0x000fe200000e0000 */
[----:B------:R0:W5:Y:S03]  /*17920*/  LDL.LU R17, [R1+0xac] ;  /* 0x0000ac0001117983 */ /* 0x0001660000300800 */
[----:B------:R-:W-:Y:S01]  /*17930*/  HGMMA.64x16x16.F32.BF16 R96, gdesc[UR44], R96, gsb0 ;  /* 0x002000002c6079f0 */ /* 0x000fe20008001860 */
[----:B------:R-:W-:Y:S02]  /*17940*/  R2UR UR16, R6 ;  /* 0x00000000061072ca */ /* 0x000fe400000e0000 */
[----:B------:R-:W-:Y:S02]  /*17950*/  R2UR UR17, R7 ;  /* 0x00000000071172ca */ /* 0x000fe400000e0000 */
[----:B------:R-:W-:-:S02]  /*17960*/  R2UR UR21, R147 ;  /* 0x00000000931572ca */ /* 0x000fc400000e0000 */
[----:B------:R-:W-:Y:S02]  /*17970*/  R2UR UR27, R0 ;  /* 0x00000000001b72ca */ /* 0x000fe400000e0000 */
[----:B------:R-:W-:Y:S02]  /*17980*/  R2UR UR26, R157 ;  /* 0x000000009d1a72ca */ /* 0x000fe400000e0000 */
[C---:B------:R-:W-:Y:S02]  /*17990*/  R2UR UR24, R6.reuse ;  /* 0x00000000061872ca */ /* 0x040fe400000e0000 */
[C---:B------:R-:W-:Y:S02]  /*179a0*/  R2UR UR25, R7.reuse ;  /* 0x00000000071972ca */ /* 0x040fe400000e0000 */
[----:B------:R-:W-:Y:S02]  /*179b0*/  R2UR UR28, R6 ;  /* 0x00000000061c72ca */ /* 0x000fe400000e0000 */
[----:B------:R-:W-:-:S02]  /*179c0*/  R2UR UR29, R7 ;  /* 0x00000000071d72ca */ /* 0x000fc400000e0000 */
[C---:B------:R-:W-:Y:S02]  /*179d0*/  R2UR UR32, R6.reuse ;  /* 0x00000000062072ca */ /* 0x040fe400000e0000 */
[C---:B------:R-:W-:Y:S02]  /*179e0*/  R2UR UR33, R7.reuse ;  /* 0x00000000072172ca */ /* 0x040fe400000e0000 */
[----:B------:R-:W-:Y:S02]  /*179f0*/  R2UR UR36, R6 ;  /* 0x00000000062472ca */ /* 0x000fe400000e0000 */
[----:B------:R-:W-:Y:S01]  /*17a00*/  R2UR UR37, R7 ;  /* 0x00000000072572ca */ /* 0x000fe200000e0000 */
[----:B------:R-:W-:Y:S01]  /*17a10*/  VIADD R146, R20, 0x5c0 ;  /* 0x000005c014927836 */ /* 0x000fe20000000000 */
[----:B------:R0:W5:Y:S01]  /*17a20*/  LDL.LU R16, [R1+0xa8] ;  /* 0x0000a80001107983 */ /* 0x0001620000300800 */
[----:B------:R-:W-:Y:S02]  /*17a30*/  WARPGROUP.DEPBAR.LE gsb0, 0x0 ;  /* 0x00008000000079c5 */ /* 0x000fe40000010000 */
        /* <DEDUP_REMOVED lines=207> */
.L_x_10243:
[----:B-----5:R-:W-:Y:S01]  /*18730*/  SHF.L.U32 R14, R14, 0x1f, RZ ;  /* 0x0000001f0e0e7819 */ /* 0x020fe200000006ff */
[----:B------:R-:W-:-:S04]  /*18740*/  IMAD R20, R15, 0x8, R16 ;  /* 0x000000080f147824 */ /* 0x000fc800078e0210 */
[----:B------:R0:W1:Y:S01]  /*18750*/  SYNCS.PHASECHK.TRANS64.TRYWAIT P2, [R20+URZ+0x31c50], R14 ;  /* 0x031c500e140075a7 */ /* 0x000062000804017f */
[----:B------:R-:W-:Y:S05]  /*18760*/  @!P0 BRA `(.L_x_10244) ;  /* 0x0000000000048947 */ /* 0x000fea0003800000 */
[----:B------:R-:W-:Y:S01]  /*18770*/  BPT.TRAP 0x1 ;  /* 0x000000040000795c */ /* 0x000fe20000300000 */
.L_x_10244:
[----:B-1----:R-:W-:Y:S05]  /*18780*/  @P2 BRA `(.L_x_10242) ;  /* 0x0000000000082947 */ /* 0x002fea0003800000 */
[----:B------:R-:W1:Y:S02]  /*18790*/  SYNCS.PHASECHK.TRANS64.TRYWAIT P2, [R20+URZ+0x31c50], R14 ;  /* 0x031c500e140075a7 */ /* 0x000e64000804017f */
[----:B-1----:R-:W-:Y:S05]  /*187a0*/  @!P2 BRA `(.L_x_10245) ;  /* 0x000000b400f0a947 */ /* 0x002fea0003800000 */
.L_x_10242:
[----:B------:R-:W-:Y:S05]  /*187b0*/  WARPSYNC.ALL ;  /* 0x0000000000007948 */ /* 0x000fea0003800000 */
[----:B------:R-:W-:Y:S01]  /*187c0*/  ULDC UR4, c[0x0][0x9d8] ;  /* 0x0002760000047ab9 */ /* 0x000fe20000000800 */
[----:B------:R2:W-:Y:S01]  /*187d0*/  STL [R1+0x9c], R2 ;  /* 0x00009c0201007387 */ /* 0x0005e20000100800 */
        /* <DEDUP_REMOVED lines=12> */
[----:B01---5:R-:W-:Y:S01]  /*188a0*/  FMUL.FTZ R14, R125, UR4 ;  /* 0x000000047d0e7c20 */ /* 0x023fe20008410000 */
        /* <DEDUP_REMOVED lines=35> */
[----:B------:R-:W-:Y:S01]  /*18ae0*/  ULDC UR5, c[0x0][0x988] ;  /* 0x0002620000057ab9 */ /* 0x000fe20000000800 */
[----:B------:R-:W-:Y:S01]  /*18af0*/  FMUL.FTZ R122, R122, UR4 ;  /* 0x000000047a7a7c20 */ /* 0x000fe20008410000 */
[----:B------:R-:W-:Y:S01]  /*18b00*/  FMUL.FTZ R123, R123, UR4 ;  /* 0x000000047b7b7c20 */ /* 0x000fe20008410000 */
[----:B------:R-:W-:Y:S01]  /*18b10*/  FMUL.FTZ R156, R115, UR4 ;  /* 0x00000004739c7c20 */ /* 0x000fe20008410000 */
[----:B------:R-:W-:Y:S01]  /*18b20*/  FMUL.FTZ R139, R139, UR4 ;  /* 0x000000048b8b7c20 */ /* 0x000fe20008410000 */
[----:B------:R-:W-:Y:S01]  /*18b30*/  FMUL.FTZ R127, R127, UR4 ;  /* 0x000000047f7f7c20 */ /* 0x000fe20008410000 */
[----:B--2---:R2:W3:Y:S01]  /*18b40*/  MUFU.TANH R2, R138 ;  /* 0x0000008a00027308 */ /* 0x0044e20000002400 */
        /* <DEDUP_REMOVED lines=8> */
[----:B--2---:R-:W-:Y:S01]  /*18bd0*/  FMUL.FTZ R138, R133, UR4 ;  /* 0x00000004858a7c20 */ /* 0x004fe20008410000 */
[----:B-1----:R-:W-:-:S06]  /*18be0*/  FMNMX.FTZ R20, R140, R20, !PT ;  /* 0x000000148c147209 */ /* 0x002fcc0007810000 */
[----:B------:R-:W1:Y:S01]  /*18bf0*/  MUFU.TANH R138, R138 ;  /* 0x0000008a008a7308 */ /* 0x000e620000002400 */
[----:B---3--:R2:W-:Y:S07]  /*18c00*/  STL [R1+0x30], R2 ;  /* 0x0000300201007387 */ /* 0x0085ee0000100800 */
[----:B------:R-:W3:Y:S01]  /*18c10*/  MUFU.TANH R137, R137 ;  /* 0x0000008900897308 */ /* 0x000ee20000002400 */
[----:B0-----:R-:W-:-:S07]  /*18c20*/  FMNMX.FTZ R20, R132, R20, !PT ;  /* 0x0000001484147209 */ /* 0x001fce0007810000 */
[----:B------:R-:W0:Y:S01]  /*18c30*/  MUFU.TANH R129, R129 ;  /* 0x0000008100817308 */ /* 0x000e220000002400 */
[----:B-1----:R-:W-:-:S07]  /*18c40*/  FMNMX.FTZ R20, R138, R20, !PT ;  /* 0x000000148a147209 */ /* 0x002fce0007810000 */
[----:B------:R-:W1:Y:S01]  /*18c50*/  MUFU.TANH R128, R128 ;  /* 0x0000008000807308 */ /* 0x000e620000002400 */
[----:B---3--:R-:W-:-:S07]  /*18c60*/  FMNMX.FTZ R20, R137, R20, !PT ;  /* 0x0000001489147209 */ /* 0x008fce0007810000 */
        /* <DEDUP_REMOVED lines=50> */
[----:B------:R-:W-:Y:S01]  /*18f90*/  MUFU.TANH R89, R126 ;  /* 0x0000007e00597308 */ /* 0x000fe20000002400 */
[----:B-1----:R-:W-:-:S07]  /*18fa0*/  FMNMX.FTZ R20, R152, R20, !PT ;  /* 0x0000001498147209 */ /* 0x002fce0007810000 */
[----:B------:R-:W0:Y:S01]  /*18fb0*/  MUFU.TANH R80, R142 ;  /* 0x0000008e00507308 */ /* 0x000e220000002400 */
[----:B---3--:R-:W-:-:S05]  /*18fc0*/  FMNMX.FTZ R20, R153, R20, !PT ;  /* 0x0000001499147209 */ /* 0x008fca0007810000 */
[----:B------:R-:W1:Y:S02]  /*18fd0*/  SHFL.BFLY PT, R21, R20, 0x2, 0x1f ;  /* 0x0c401f0014157f89 */ /* 0x000e6400000e0000 */
[----:B------:R-:W-:Y:S08]  /*18fe0*/  MUFU.TANH R142, R122 ;  /* 0x0000007a008e7308 */ /* 0x000ff00000002400 */
[----:B------:R0:W3:Y:S08]  /*18ff0*/  MUFU.TANH R93, R123 ;  /* 0x0000007b005d7308 */ /* 0x0000f00000002400 */
[----:B--2---:R2:W-:Y:S01]  /*19000*/  MUFU.TANH R2, R139 ;  /* 0x0000008b00027308 */ /* 0x0045e20000002400 */
[----:B-1----:R-:W-:Y:S01]  /*19010*/  FMNMX.FTZ R20, R20, R21, !PT ;  /* 0x0000001514147209 */ /* 0x002fe20007810000 */
[----:B0-----:R-:W-:-:S06]  /*19020*/  IMAD.MOV.U32 R123, RZ, RZ, R80 ;  /* 0x000000ffff7b7224 */ /* 0x001fcc00078e0050 */
[----:B------:R-:W0:Y:S01]  /*19030*/  MUFU.TANH R97, R127 ;  /* 0x0000007f00617308 */ /* 0x000e220000002400 */
[----:B--2---:R-:W-:Y:S01]  /*19040*/  FMUL.FTZ R139, R118, UR4 ;  /* 0x00000004768b7c20 */ /* 0x004fe20008410000 */
[----:B------:R-:W1:Y:S06]  /*19050*/  SHFL.BFLY PT, R21, R20, 0x1, 0x1f ;  /* 0x0c201f0014157f89 */ /* 0x000e6c00000e0000 */
[----:B------:R-:W2:Y:S08]  /*19060*/  MUFU.TANH R133, R143 ;  /* 0x0000008f00857308 */ /* 0x000eb00000002400 */
[----:B------:R-:W4:Y:S08]  /*19070*/  MUFU.TANH R84, R134 ;  /* 0x0000008600547308 */ /* 0x000f300000002400 */
[----:B------:R-:W4:Y:S01]  /*19080*/  MUFU.TANH R92, R135 ;  /* 0x00000087005c7308 */ /* 0x000f220000002400 */
[----:B-1----:R-:W-:Y:S01]  /*19090*/  FMNMX.FTZ R20, R20, R21, !PT ;  /* 0x0000001514147209 */ /* 0x002fe20007810000 */
[----:B------:R-:W-:-:S04]  /*190a0*/  IMAD.U32 R21, RZ, RZ, UR5 ;  /* 0x00000005ff157e24 */ /* 0x000fc8000f8e00ff */
[CC--:B------:R-:W-:Y:S01]  /*190b0*/  FMUL.FTZ R122, R20.reuse, R21.reuse ;  /* 0x00000015147a7220 */ /* 0x0c0fe20000410000 */
[----:B------:R-:W-:Y:S01]  /*190c0*/  FADD.FTZ R0, -R20, R0 ;  /* 0x0000000014007221 */ /* 0x000fe20000010100 */
[----:B------:R-:W1:Y:S02]  /*190d0*/  MUFU.TANH R81, R131 ;  /* 0x0000008300517308 */ /* 0x000e640000002400 */
[-CC-:B------:R-:W-:Y:S01]  /*190e0*/  FFMA.FTZ R126, R112, R21.reuse, -R122.reuse ;  /* 0x00000015707e7223 */ /* 0x180fe2000001087a */
[-CC-:B------:R-:W-:Y:S01]  /*190f0*/  FFMA.FTZ R115, R155, R21.reuse, -R122.reuse ;  /* 0x000000159b737223 */ /* 0x180fe2000001087a */
[----:B------:R-:W-:Y:S01]  /*19100*/  IMAD.MOV.U32 R112, RZ, RZ, R89 ;  /* 0x000000ffff707224 */ /* 0x000fe200078e0059 */
[----:B------:R-:W4:Y:S01]  /*19110*/  LDL.LU R155, [R1+0x14] ;  /* 0x00001400019b7983 */ /* 0x000f220000300800 */
[-CC-:B------:R-:W-:Y:S01]  /*19120*/  FFMA.FTZ R89, R108, R21.reuse, -R122.reuse ;  /* 0x000000156c597223 */ /* 0x180fe2000001087a */
[-CC-:B------:R-:W-:Y:S01]  /*19130*/  FFMA.FTZ R80, R105, R21.reuse, -R122.reuse ;  /* 0x0000001569507223 */ /* 0x180fe2000001087a */
[-C--:B------:R-:W-:Y:S01]  /*19140*/  FMUL.FTZ R0, R0, R21.reuse ;  /* 0x0000001500007220 */ /* 0x080fe20000410000 */
[----:B------:R-:W4:Y:S01]  /*19150*/  LDL.LU R108, [R1+0x18] ;  /* 0x00001800016c7983 */ /* 0x000f220000300800 */
[----:B------:R3:W1:Y:S03]  /*19160*/  MUFU.TANH R143, R130 ;  /* 0x00000082008f7308 */ /* 0x0006660000002400 */
[----:B------:R-:W4:Y:S01]  /*19170*/  LDL.LU R105, [R1+0x30] ;  /* 0x0000300001697983 */ /* 0x000f220000300800 */
[-CC-:B------:R-:W-:Y:S01]  /*19180*/  FFMA.FTZ R118, R154, R21.reuse, -R122.reuse ;  /* 0x000000159a767223 */ /* 0x180fe2000001087a */
[----:B------:R-:W-:-:S03]  /*19190*/  FFMA.FTZ R73, R104, R21, -R122 ;  /* 0x0000001568497223 */ /* 0x000fc6000001087a */
[----:B------:R-:W-:Y:S01]  /*191a0*/  MUFU.EX2 R0, R0 ;  /* 0x0000000000007308 */ /* 0x000fe20000000800 */
[-CC-:B------:R-:W-:Y:S01]  /*191b0*/  FFMA.FTZ R146, R146, R21.reuse, -R122.reuse ;  /* 0x0000001592927223 */ /* 0x180fe2000001087a */
[----:B------:R-:W-:-:S06]  /*191c0*/  FFMA.FTZ R114, R145, R21, -R122 ;  /* 0x0000001591727223 */ /* 0x000fcc000001087a */
[----:B------:R1:W1:Y:S01]  /*191d0*/  MUFU.EX2 R104, R115 ;  /* 0x0000007300687308 */ /* 0x0002620000000800 */
[----:B------:R-:W-:Y:S01]  /*191e0*/  FFMA.FTZ R72, R117, R21, -R122 ;  /* 0x0000001575487223 */ /* 0x000fe2000001087a */
[----:B------:R-:W-:-:S06]  /*191f0*/  FMUL.FTZ R117, R106, UR4 ;  /* 0x000000046a757c20 */ /* 0x000fcc0008410000 */
[----:B------:R-:W1:Y:S01]  /*19200*/  MUFU.EX2 R118, R118 ;  /* 0x0000007600767308 */ /* 0x000e620000000800 */
[-CC-:B---3--:R-:W-:Y:S01]  /*19210*/  FFMA.FTZ R130, R137, R21.reuse, -R122.reuse ;  /* 0x0000001589827223 */ /* 0x188fe2000001087a */
[----:B------:R-:W-:Y:S02]  /*19220*/  IMAD.MOV.U32 R137, RZ, RZ, R93 ;  /* 0x000000ffff897224 */ /* 0x000fe400078e005d */
[----:B------:R-:W-:-:S04]  /*19230*/  FFMA.FTZ R93, R121, R21, -R122 ;  /* 0x00000015795d7223 */ /* 0x000fc8000001087a */
[----:B------:R3:W3:Y:S01]  /*19240*/  MUFU.EX2 R106, R146 ;  /* 0x00000092006a7308 */ /* 0x0006e20000000800 */
[----:B0-----:R-:W-:Y:S02]  /*19250*/  IMAD.MOV.U32 R154, RZ, RZ, R97 ;  /* 0x000000ffff9a7224 */ /* 0x001fe400078e0061 */
[----:B------:R-:W-:Y:S01]  /*19260*/  FMUL.FTZ R121, R98, UR4 ;  /* 0x0000000462797c20 */ /* 0x000fe20008410000 */
[-CC-:B------:R-:W-:Y:S01]  /*19270*/  FFMA.FTZ R97, R96, R21.reuse, -R122.reuse ;  /* 0x0000001560617223 */ /* 0x180fe2000001087a */
[----:B------:R-:W-:-:S03]  /*19280*/  FFMA.FTZ R96, R100, R21, -R122 ;  /* 0x0000001564607223 */ /* 0x000fc6000001087a */
[----:B------:R-:W0:Y:S01]  /*19290*/  MUFU.EX2 R114, R114 ;  /* 0x0000007200727308 */ /* 0x000e220000000800 */
[-C--:B------:R-:W-:Y:S01]  /*192a0*/  FFMA.FTZ R134, R141, R21.reuse, -R122 ;  /* 0x000000158d867223 */ /* 0x080fe2000001087a */
[----:B--2---:R-:W-:Y:S02]  /*192b0*/  IMAD.MOV.U32 R141, RZ, RZ, R133 ;  /* 0x000000ffff8d7224 */ /* 0x004fe400078e0085 */
[----:B----4-:R-:W-:Y:S02]  /*192c0*/  IMAD.MOV.U32 R145, RZ, RZ, R84 ;  /* 0x000000ffff917224 */ /* 0x010fe400078e0054 */
[-CC-:B------:R-:W-:Y:S01]  /*192d0*/  FFMA.FTZ R76, R113, R21.reuse, -R122.reuse ;  /* 0x00000015714c7223 */ /* 0x180fe2000001087a */
[-CC-:B------:R-:W-:Y:S01]  /*192e0*/  FFMA.FTZ R84, R124, R21.reuse, -R122.reuse ;  /* 0x000000157c547223 */ /* 0x180fe2000001087a */
[-C--:B------:R-:W-:Y:S01]  /*192f0*/  FFMA.FTZ R131, R138, R21.reuse, -R122 ;  /* 0x000000158a837223 */ /* 0x080fe2000001087a */
[----:B------:R-:W-:Y:S02]  /*19300*/  IMAD.MOV.U32 R113, RZ, RZ, R92 ;  /* 0x000000ffff717224 */ /* 0x000fe400078e005c */
[----:B------:R-:W-:Y:S01]  /*19310*/  FFMA.FTZ R133, R140, R21, -R122 ;  /* 0x000000158c857223 */ /* 0x000fe2000001087a */
[----:B------:R-:W-:-:S02]  /*19320*/  IMAD.MOV.U32 R124, RZ, RZ, R141 ;  /* 0x000000ffff7c7224 */ /* 0x000fc400078e008d */
[-CC-:B------:R-:W-:Y:S01]  /*19330*/  FFMA.FTZ R127, R14, R21.reuse, -R122.reuse ;  /* 0x000000150e7f7223 */ /* 0x180fe2000001087a */
[----:B-1----:R-:W-:Y:S02]  /*19340*/  IMAD.MOV.U32 R135, RZ, RZ, R81 ;  /* 0x000000ffff877224 */ /* 0x002fe400078e0051 */
[-CC-:B------:R-:W-:Y:S01]  /*19350*/  FFMA.FTZ R92, R88, R21.reuse, -R122.reuse ;  /* 0x00000015585c7223 */ /* 0x180fe2000001087a */
[----:B------:R-:W-:Y:S02]  /*19360*/  IMAD.MOV.U32 R138, RZ, RZ, R145 ;  /* 0x000000ffff8a7224 */ /* 0x000fe400078e0091 */
        /* <DEDUP_REMOVED lines=16> */
[----:B------:R-:W-:Y:S01]  /*19470*/  FMUL.FTZ R122, R99, UR4 ;  /* 0x00000004637a7c20 */ /* 0x000fe20008410000 */
[----:B------:R-:W-:Y:S01]  /*19480*/  IMAD.MOV.U32 R99, RZ, RZ, R143 ;  /* 0x000000ffff637224 */ /* 0x000fe200078e008f */
[----:B------:R-:W1:Y:S01]  /*19490*/  MUFU.TANH R157, R157 ;  /* 0x0000009d009d7308 */ /* 0x000e620000002400 */
[----:B------:R-:W-:-:S02]  /*194a0*/  IMAD.MOV.U32 R101, RZ, RZ, R142 ;  /* 0x000000ffff657224 */ /* 0x000fc400078e008e */
[----:B------:R-:W-:Y:S02]  /*194b0*/  IMAD.MOV.U32 R115, RZ, RZ, R113 ;  /* 0x000000ffff737224 */ /* 0x000fe400078e0071 */
[----:B------:R-:W-:Y:S02]  /*194c0*/  IMAD.MOV.U32 R113, RZ, RZ, R137 ;  /* 0x000000ffff717224 */ /* 0x000fe400078e0089 */
[----:B------:R-:W-:Y:S01]  /*194d0*/  FMUL.FTZ R116, R119, UR4 ;  /* 0x0000000477747c20 */ /* 0x000fe20008410000 */
[----:B------:R-:W2:Y:S08]  /*194e0*/  MUFU.TANH R156, R156 ;  /* 0x0000009c009c7308 */ /* 0x000eb00000002400 */
[----:B------:R-:W4:Y:S01]  /*194f0*/  MUFU.TANH R139, R139 ;  /* 0x0000008b008b7308 */ /* 0x000f220000002400 */
[----:B------:R-:W-:-:S07]  /*19500*/  FMUL.FTZ R119, R110, UR4 ;  /* 0x000000046e777c20 */ /* 0x000fce0008410000 */
[----:B------:R-:W4:Y:S01]  /*19510*/  MUFU.TANH R116, R116 ;  /* 0x0000007400747308 */ /* 0x000f220000002400 */
[----:B------:R-:W-:-:S07]  /*19520*/  FMUL.FTZ R120, R111, UR4 ;  /* 0x000000046f787c20 */ /* 0x000fce0008410000 */
[----:B------:R-:W4:Y:S08]  /*19530*/  MUFU.TANH R117, R117 ;  /* 0x0000007500757308 */ /* 0x000f300000002400 */
[----:B------:R-:W-:Y:S08]  /*19540*/  MUFU.TANH R119, R119 ;  /* 0x0000007700777308 */ /* 0x000ff00000002400 */
[----:B------:R-:W-:Y:S01]  /*19550*/  MUFU.TANH R120, R120 ;  /* 0x0000007800787308 */ /* 0x000fe20000002400 */
[----:B------:R-:W-:-:S07]  /*19560*/  FMUL.FTZ R109, R103, UR4 ;  /* 0x00000004676d7c20 */ /* 0x000fce0008410000 */
[----:B------:R-:W-:Y:S01]  /*19570*/  MUFU.TANH R121, R121 ;  /* 0x0000007900797308 */ /* 0x000fe20000002400 */
[----:B------:R-:W-:-:S07]  /*19580*/  FMUL.FTZ R110, R90, UR4 ;  /* 0x000000045a6e7c20 */ /* 0x000fce0008410000 */
[----:B------:R-:W-:Y:S01]  /*19590*/  MUFU.TANH R122, R122 ;  /* 0x0000007a007a7308 */ /* 0x000fe20000002400 */
[----:B------:R-:W-:Y:S01]  /*195a0*/  FMUL.FTZ R111, R91, UR4 ;  /* 0x000000045b6f7c20 */ /* 0x000fe20008410000 */
[----:B------:R-:W-:-:S06]  /*195b0*/  FMUL.FTZ R94, R94, UR4 ;  /* 0x000000045e5e7c20 */ /* 0x000fcc0008410000 */
[----:B------:R-:W-:Y:S08]  /*195c0*/  MUFU.TANH R109, R109 ;  /* 0x0000006d006d7308 */ /* 0x000ff00000002400 */
[----:B------:R-:W-:Y:S01]  /*195d0*/  MUFU.TANH R110, R110 ;  /* 0x0000006e006e7308 */ /* 0x000fe20000002400 */
[----:B------:R-:W-:-:S07]  /*195e0*/  FMUL.FTZ R82, R82, UR4 ;  /* 0x0000000452527c20 */ /* 0x000fce0008410000 */
[----:B------:R-:W-:Y:S01]  /*195f0*/  MUFU.TANH R111, R111 ;  /* 0x0000006f006f7308 */ /* 0x000fe20000002400 */
[----:B------:R-:W-:-:S07]  /*19600*/  FMUL.FTZ R136, R83, UR4 ;  /* 0x0000000453887c20 */ /* 0x000fce0008410000 */
[----:B------:R-:W-:Y:S01]  /*19610*/  MUFU.TANH R94, R94 ;  /* 0x0000005e005e7308 */ /* 0x000fe20000002400 */
[----:B------:R-:W-:-:S07]  /*19620*/  FMUL.FTZ R137, R86, UR4 ;  /* 0x0000000456897c20 */ /* 0x000fce0008410000 */
[----:B------:R-:W-:Y:S01]  /*19630*/  MUFU.TANH R82, R82 ;  /* 0x0000005200527308 */ /* 0x000fe20000002400 */
[----:B------:R-:W-:-:S07]  /*19640*/  FMUL.FTZ R143, R74, UR4 ;  /* 0x000000044a8f7c20 */ /* 0x000fce0008410000 */
[----:B------:R-:W-:Y:S01]  /*19650*/  MUFU.TANH R136, R136 ;  /* 0x0000008800887308 */ /* 0x000fe20000002400 */
[----:B---3--:R-:W-:-:S07]  /*19660*/  FMUL.FTZ R146, R75, UR4 ;  /* 0x000000044b927c20 */ /* 0x008fce0008410000 */
[----:B------:R-:W-:Y:S01]  /*19670*/  MUFU.TANH R137, R137 ;  /* 0x0000008900897308 */ /* 0x000fe20000002400 */
[----:B------:R-:W-:Y:S01]  /*19680*/  FFMA.FTZ R100, R0, R108, R104 ;  /* 0x0000006c00647223 */ /* 0x000fe20000010068 */
[----:B------:R-:W-:-:S03]  /*19690*/  FMNMX.FTZ R98, R105, R155, !PT ;  /* 0x0000009b69627209 */ /* 0x000fc60007810000 */
[----:B------:R-:W-:Y:S01]  /*196a0*/  FADD.FTZ R100, R118, R100 ;  /* 0x0000006476647221 */ /* 0x000fe20000010000 */
[----:B------:R-:W-:-:S03]  /*196b0*/  FMNMX.FTZ R98, R2, R98, !PT ;  /* 0x0000006202627209 */ /* 0x000fc60007810000 */
[----:B------:R-:W-:Y:S01]  /*196c0*/  FADD.FTZ R100, R106, R100 ;  /* 0x000000646a647221 */ /* 0x000fe20000010000 */
[----:B------:R-:W-:-:S03]  /*196d0*/  FMNMX.FTZ R98, R123, R98, !PT ;  /* 0x000000627b627209 */ /* 0x000fc60007810000 */
[C---:B0-----:R-:W-:Y:S01]  /*196e0*/  FADD.FTZ R142, R114.reuse, R100 ;  /* 0x00000064728e7221 */ /* 0x041fe20000010000 */
[----:B------:R-:W-:Y:S02]  /*196f0*/  F2FP.BF16.F32.PACK_AB R106, R114, R106 ;  /* 0x0000006a726a723e */ /* 0x000fe400000010ff */
[----:B------:R-:W-:Y:S01]  /*19700*/  FMNMX.FTZ R98, R124, R98, !PT ;  /* 0x000000627c627209 */ /* 0x000fe20007810000 */
[----:B------:R-:W-:-:S03]  /*19710*/  IMAD.MOV.U32 R114, RZ, RZ, R135 ;  /* 0x000000ffff727224 */ /* 0x000fc600078e0087 */
[----:B------:R-:W-:Y:S01]  /*19720*/  FMNMX.FTZ R98, R99, R98, !PT ;  /* 0x0000006263627209 */ /* 0x000fe20007810000 */
[----:B------:R-:W-:-:S03]  /*19730*/  IMAD.MOV.U32 R100, RZ, RZ, R138 ;  /* 0x000000ffff647224 */ /* 0x000fc600078e008a */
[----:B------:R-:W-:-:S04]  /*19740*/  FMNMX.FTZ R98, R114, R98, !PT ;  /* 0x0000006272627209 */ /* 0x000fc80007810000 */
[----:B------:R-:W-:-:S04]  /*19750*/  FMNMX.FTZ R98, R100, R98, !PT ;  /* 0x0000006264627209 */ /* 0x000fc80007810000 */
[----:B------:R-:W-:-:S04]  /*19760*/  FMNMX.FTZ R98, R115, R98, !PT ;  /* 0x0000006273627209 */ /* 0x000fc80007810000 */
[----:B------:R-:W-:-:S04]  /*19770*/  FMNMX.FTZ R98, R101, R98, !PT ;  /* 0x0000006265627209 */ /* 0x000fc80007810000 */
[----:B------:R-:W-:-:S04]  /*19780*/  FMNMX.FTZ R98, R113, R98, !PT ;  /* 0x0000006271627209 */ /* 0x000fc80007810000 */
[----:B------:R-:W-:Y:S02]  /*19790*/  FMNMX.FTZ R98, R112, R98, !PT ;  /* 0x0000006270627209 */ /* 0x000fe40007810000 */
[----:B------:R-:W-:Y:S01]  /*197a0*/  F2FP.BF16.F32.PACK_AB R104, R118, R104 ;  /* 0x000000687668723e */ /* 0x000fe200000010ff */
[----:B------:R-:W-:Y:S01]  /*197b0*/  FMUL.FTZ R118, R107, UR4 ;  /* 0x000000046b767c20 */ /* 0x000fe20008410000 */
[----:B------:R-:W-:-:S04]  /*197c0*/  FMNMX.FTZ R98, R154, R98, !PT ;  /* 0x000000629a627209 */ /* 0x000fc80007810000 */
[----:B-1----:R-:W-:Y:S01]  /*197d0*/  FMNMX.FTZ R98, R157, R98, !PT ;  /* 0x000000629d627209 */ /* 0x002fe20007810000 */
[----:B------:R-:W0:Y:S03]  /*197e0*/  MUFU.TANH R118, R118 ;  /* 0x0000007600767308 */ /* 0x000e260000002400 */
[----:B--2---:R-:W-:-:S04]  /*197f0*/  FMNMX.FTZ R98, R156, R98, !PT ;  /* 0x000000629c627209 */ /* 0x004fc80007810000 */
[----:B----4-:R-:W-:-:S04]  /*19800*/  FMNMX.FTZ R98, R139, R98, !PT ;  /* 0x000000628b627209 */ /* 0x010fc80007810000 */
[----:B------:R-:W-:Y:S01]  /*19810*/  FMNMX.FTZ R98, R116, R98, !PT ;  /* 0x0000006274627209 */ /* 0x000fe20007810000 */
[----:B------:R-:W-:-:S03]  /*19820*/  FMUL.FTZ R108, R102, UR4 ;  /* 0x00000004666c7c20 */ /* 0x000fc60008410000 */
[----:B------:R-:W-:-:S04]  /*19830*/  FMNMX.FTZ R98, R117, R98, !PT ;  /* 0x0000006275627209 */ /* 0x000fc80007810000 */
[----:B0-----:R-:W-:Y:S01]  /*19840*/  FMNMX.FTZ R98, R118, R98, !PT ;  /* 0x0000006276627209 */ /* 0x001fe20007810000 */
[----:B------:R-:W0:Y:S03]  /*19850*/  MUFU.TANH R108, R108 ;  /* 0x0000006c006c7308 */ /* 0x000e260000002400 */
[----:B------:R-:W-:-:S04]  /*19860*/  FMNMX.FTZ R98, R119, R98, !PT ;  /* 0x0000006277627209 */ /* 0x000fc80007810000 */
[----:B------:R-:W-:-:S04]  /*19870*/  FMNMX.FTZ R98, R120, R98, !PT ;  /* 0x0000006278627209 */ /* 0x000fc80007810000 */
[----:B------:R-:W-:Y:S01]  /*19880*/  FMNMX.FTZ R98, R121, R98, !PT ;  /* 0x0000006279627209 */ /* 0x000fe20007810000 */
[----:B------:R-:W-:-:S03]  /*19890*/  FMUL.FTZ R135, R95, UR4 ;  /* 0x000000045f877c20 */ /* 0x000fc60008410000 */
[----:B------:R-:W-:-:S04]  /*198a0*/  FMNMX.FTZ R98, R122, R98, !PT ;  /* 0x000000627a627209 */ /* 0x000fc80007810000 */
[----:B0-----:R-:W-:Y:S01]  /*198b0*/  FMNMX.FTZ R98, R108, R98, !PT ;  /* 0x000000626c627209 */ /* 0x001fe20007810000 */
[----:B------:R-:W0:Y:S03]  /*198c0*/  MUFU.TANH R135, R135 ;  /* 0x0000008700877308 */ /* 0x000e260000002400 */
[----:B------:R-:W-:-:S04]  /*198d0*/  FMNMX.FTZ R98, R109, R98, !PT ;  /* 0x000000626d627209 */ /* 0x000fc80007810000 */
[----:B------:R-:W-:Y:S01]  /*198e0*/  FMNMX.FTZ R98, R110, R98, !PT ;  /* 0x000000626e627209 */ /* 0x000fe20007810000 */
[----:B------:R-:W-:-:S03]  /*198f0*/  FMUL.FTZ R138, R87, UR4 ;  /* 0x00000004578a7c20 */ /* 0x000fc60008410000 */
[----:B------:R-:W-:-:S04]  /*19900*/  FMNMX.FTZ R98, R111, R98, !PT ;  /* 0x000000626f627209 */ /* 0x000fc80007810000 */
[----:B------:R-:W-:Y:S01]  /*19910*/  FMNMX.FTZ R98, R94, R98, !PT ;  /* 0x000000625e627209 */ /* 0x000fe20007810000 */
[----:B------:R-:W1:Y:S03]  /*19920*/  MUFU.TANH R138, R138 ;  /* 0x0000008a008a7308 */ /* 0x000e660000002400 */
[----:B0-----:R-:W-:Y:S01]  /*19930*/  FMNMX.FTZ R98, R135, R98, !PT ;  /* 0x0000006287627209 */ /* 0x001fe20007810000 */
[----:B------:R-:W-:-:S03]  /*19940*/  FMUL.FTZ R147, R78, UR4 ;  /* 0x000000044e937c20 */ /* 0x000fc60008410000 */
[----:B------:R-:W-:Y:S01]  /*19950*/  FMNMX.FTZ R98, R82, R98, !PT ;  /* 0x0000006252627209 */ /* 0x000fe20007810000 */
[----:B------:R-:W0:Y:S01]  /*19960*/  MUFU.TANH R143, R143 ;  /* 0x0000008f008f7308 */ /* 0x000e220000002400 */
[----:B------:R-:W-:Y:S02]  /*19970*/  FMUL.FTZ R148, R79, UR4 ;  /* 0x000000044f947c20 */ /* 0x000fe40008410000 */
[----:B------:R-:W-:-:S05]  /*19980*/  FMNMX.FTZ R98, R136, R98, !PT ;  /* 0x0000006288627209 */ /* 0x000fca0007810000 */
[----:B------:R-:W2:Y:S01]  /*19990*/  MUFU.TANH R146, R146 ;  /* 0x0000009200927308 */ /* 0x000ea20000002400 */
[----:B------:R-:W-:-:S07]  /*199a0*/  FMNMX.FTZ R98, R137, R98, !PT ;  /* 0x0000006289627209 */ /* 0x000fce0007810000 */
[----:B------:R-:W3:Y:S01]  /*199b0*/  MUFU.TANH R147, R147 ;  /* 0x0000009300937308 */ /* 0x000ee20000002400 */
[----:B-1----:R-:W-:-:S07]  /*199c0*/  FMNMX.FTZ R98, R138, R98, !PT ;  /* 0x000000628a627209 */ /* 0x002fce0007810000 */
[----:B------:R-:W1:Y:S01]  /*199d0*/  MUFU.TANH R148, R148 ;  /* 0x0000009400947308 */ /* 0x000e620000002400 */
[----:B0-----:R-:W-:-:S04]  /*199e0*/  FMNMX.FTZ R98, R143, R98, !PT ;  /* 0x000000628f627209 */ /* 0x001fc80007810000 */
[----:B--2---:R-:W-:-:S04]  /*199f0*/  FMNMX.FTZ R98, R146, R98, !PT ;  /* 0x0000006292627209 */ /* 0x004fc80007810000 */
[----:B---3--:R-:W-:-:S04]  /*19a00*/  FMNMX.FTZ R74, R147, R98, !PT ;  /* 0x00000062934a7209 */ /* 0x008fc80007810000 */
[----:B-1----:R-:W-:-:S05]  /*19a10*/  FMNMX.FTZ R74, R148, R74, !PT ;  /* 0x0000004a944a7209 */ /* 0x002fca0007810000 */
[----:B------:R-:W0:Y:S02]  /*19a20*/  SHFL.BFLY PT, R75, R74, 0x2, 0x1f ;  /* 0x0c401f004a4b7f89 */ /* 0x000e2400000e0000 */
[----:B0-----:R-:W-:-:S05]  /*19a30*/  FMNMX.FTZ R74, R74, R75, !PT ;  /* 0x0000004b4a4a7209 */ /* 0x001fca0007810000 */
[----:B------:R-:W0:Y:S02]  /*19a40*/  SHFL.BFLY PT, R75, R74, 0x1, 0x1f ;  /* 0x0c201f004a4b7f89 */ /* 0x000e2400000e0000 */
[----:B0-----:R-:W-:-:S05]  /*19a50*/  FMNMX.FTZ R74, R74, R75, !PT ;  /* 0x0000004b4a4a7209 */ /* 0x001fca0007810000 */
[----:B------:R-:W-:-:S04]  /*19a60*/  FMUL.FTZ R150, R74, R21 ;  /* 0x000000154a967220 */ /* 0x000fc80000410000 */
[-CC-:B------:R-:W-:Y:S01]  /*19a70*/  FFMA.FTZ R107, R2, R21.reuse, -R150.reuse ;  /* 0x00000015026b7223 */ /* 0x180fe20000010896 */
[-CC-:B------:R-:W-:Y:S01]  /*19a80*/  FFMA.FTZ R103, R112, R21.reuse, -R150.reuse ;  /* 0x0000001570677223 */ /* 0x180fe20000010896 */
[----:B------:R2:W5:Y:S01]  /*19a90*/  LDL.LU R2, [R1+0x9c] ;  /* 0x00009c0001027983 */ /* 0x0005620000300800 */
[----:B------:R-:W-:-:S03]  /*19aa0*/  FFMA.FTZ R112, R154, R21, -R150 ;  /* 0x000000159a707223 */ /* 0x000fc60000010896 */
[----:B------:R-:W3:Y:S01]  /*19ab0*/  LDL R154, [R1+0x58] ;  /* 0x00005800019a7983 */ /* 0x000ee20000100800 */
[----:B------:R-:W-:Y:S01]  /*19ac0*/  FFMA.FTZ R90, R108, R21, -R150 ;  /* 0x000000156c5a7223 */ /* 0x000fe20000010896 */
[----:B------:R-:W-:-:S05]  /*19ad0*/  VIADD R108, R16, 0x200 ;  /* 0x00000200106c7836 */ /* 0x000fca0000000000 */
        /* <DEDUP_REMOVED lines=41> */
[----:B---3--:R-:W-:-:S04]  /*19d70*/  LOP3.LUT R108, R154, 0x10000, RZ, 0xfc, !PT ;  /* 0x000100009a6c7812 */ /* 0x008fc800078efcff */
[----:B------:R-:W-:-:S13]  /*19d80*/  R2UR UR4, R108 ;  /* 0x000000006c0472ca */ /* 0x000fda00000e0000 */
[----:B------:R-:W-:Y:S01]  /*19d90*/  HGMMA.64x96x16.F32.BF16 R24, gdesc[UR4].tnspB, R24, gsb0 ;  /* 0x41600000041879f0 */ /* 0x000fe20008001818 */
[----:B------:R-:W-:-:S05]  /*19da0*/  VIADD R110, R108, 0x180 ;  /* 0x000001806c6e7836 */ /* 0x000fca0000000000 */
[----:B------:R-:W-:Y:S01]  /*19db0*/  R2UR UR8, R110 ;  /* 0x000000006e0872ca */ /* 0x000fe200000e0000 */
[----:B------:R-:W-:Y:S01]  /*19dc0*/  VIADD R110, R108, 0x300 ;  /* 0x000003006c6e7836 */ /* 0x000fe20000000000 */
[----:B------:R-:W-:Y:S01]  /*19dd0*/  R2UR UR13, R111 ;  /* 0x000000006f0d72ca */ /* 0x000fe200000e0000 */
[----:B------:R-:W-:Y:S02]  /*19de0*/  WARPGROUP.DEPBAR.LE gsb0, 0x0 ;  /* 0x00008000000079c5 */ /* 0x000fe40000010000 */
[----:B------:R-:W-:-:S08]  /*19df0*/  WARPGROUP.ARRIVE ;  /* 0x00000000000079c5 */ /* 0x000fd00000000000 */
        /* <DEDUP_REMOVED lines=24> */
[----:B------:R-:W-:Y:S02]  /*19f80*/  IMAD.MOV.U32 R111, RZ, RZ, -0x3ffffff0 ;  /* 0xc0000010ff6f7424 */ /* 0x000fe400078e00ff */
[-CC-:B------:R-:W-:Y:S01]  /*19f90*/  FFMA.FTZ R87, R94, R21.reuse, -R150.reuse ;  /* 0x000000155e577223 */ /* 0x180fe20000010896 */
[----:B------:R-:W-:Y:S01]  /*19fa0*/  FFMA.FTZ R94, R135, R21, -R150 ;  /* 0x00000015875e7223 */ /* 0x000fe20000010896 */
[----:B------:R-:W-:Y:S01]  /*19fb0*/  R2UR UR28, R110 ;  /* 0x000000006e1c72ca */ /* 0x000fe200000e0000 */
[----:B------:R-:W3:Y:S01]  /*19fc0*/  LDL.LU R135, [R1+0x2c] ;  /* 0x00002c0001877983 */ /* 0x000ee20000300800 */
[----:B------:R-:W-:Y:S01]  /*19fd0*/  R2UR UR29, R111 ;  /* 0x000000006f1d72ca */ /* 0x000fe200000e0000 */
[----:B------:R-:W-:-:S02]  /*19fe0*/  WARPGROUP.DEPBAR.LE gsb0, 0x0 ;  /* 0x00008000000079c5 */ /* 0x000fc40000010000 */
        /* <DEDUP_REMOVED lines=16> */
[----:B0-----:R-:W-:Y:S01]  /*1a0f0*/  IMAD.MOV.U32 R109, RZ, RZ, -0x3ffffff0 ;  /* 0xc0000010ff6d7424 */ /* 0x001fe200078e00ff */
[----:B------:R-:W-:-:S04]  /*1a100*/  R2UR UR36, R108 ;  /* 0x000000006c2472ca */ /* 0x000fc800000e0000 */
[----:B------:R-:W-:Y:S01]  /*1a110*/  R2UR UR37, R109 ;  /* 0x000000006d2572ca */ /* 0x000fe200000e0000 */
[----:B------:R-:W0:Y:S01]  /*1a120*/  S2R R155, SR_TID.X ;  /* 0x00000000009b7919 */ /* 0x000e220000002100 */
[-CC-:B------:R-:W-:Y:S01]  /*1a130*/  FFMA.FTZ R105, R105, R21.reuse, -R150.reuse ;  /* 0x0000001569697223 */ /* 0x180fe20000010896 */
[----:B------:R-:W-:Y:S01]  /*1a140*/  FFMA.FTZ R75, R136, R21, -R150 ;  /* 0x00000015884b7223 */ /* 0x000fe20000010896 */
[----:B------:R-:W-:Y:S08]  /*1a150*/  MUFU.EX2 R108, R107 ;  /* 0x0000006b006c7308 */ /* 0x000ff00000000800 */
[----:B------:R-:W3:Y:S01]  /*1a160*/  MUFU.EX2 R105, R105 ;  /* 0x0000006900697308 */ /* 0x000ee20000000800 */
[----:B------:R-:W-:-:S02]  /*1a170*/  WARPGROUP.DEPBAR.LE gsb0, 0x0 ;  /* 0x00008000000079c5 */ /* 0x000fc40000010000 */
[----:B------:R-:W-:-:S06]  /*1a180*/  WARPGROUP.ARRIVE ;  /* 0x00000000000079c5 */ /* 0x000fcc0000000000 */
[----:B------:R-:W-:Y:S01]  /*1a190*/  HGMMA.64x96x16.F32.BF16 R24, gdesc[UR36].tnspB, R24, gsb0 ;  /* 0x41600000241879f0 */ /* 0x000fe20008001818 */
[----:B0-----:R-:W-:Y:S01]  /*1a1a0*/  SHF.R.U32.HI R136, RZ, 0x7, R155 ;  /* 0x00000007ff887819 */ /* 0x001fe2000001169b */
[-CC-:B------:R-:W-:Y:S01]  /*1a1b0*/  FFMA.FTZ R124, R124, R21.reuse, -R150.reuse ;  /* 0x000000157c7c7223 */ /* 0x180fe20000010896 */
[----:B------:R-:W-:Y:S01]  /*1a1c0*/  FFMA.FTZ R123, R123, R21, -R150 ;  /* 0x000000157b7b7223 */ /* 0x000fe20000010896 */
[----:B------:R-:W-:Y:S02]  /*1a1d0*/  ISETP.GE.U32.AND P2, PT, R155, 0x180, PT ;  /* 0x000001809b00780c */ /* 0x000fe40003f46070 */
[----:B------:R-:W-:Y:S01]  /*1a1e0*/  VIADD R109, R136, 0x9 ;  /* 0x00000009886d7836 */ /* 0x000fe20000000000 */
[----:B------:R-:W-:Y:S01]  /*1a1f0*/  MUFU.EX2 R107, R123 ;  /* 0x0000007b006b7308 */ /* 0x000fe20000000800 */
[----:B---3--:R-:W-:-:S03]  /*1a200*/  FFMA.FTZ R111, R110, R135, R105 ;  /* 0x000000876e6f7223 */ /* 0x008fc60000010069 */
[----:B------:R-:W-:-:S04]  /*1a210*/  SEL R109, R109, 0x9, !P2 ;  /* 0x000000096d6d7807 */ /* 0x000fc80005000000 */
[----:B------:R-:W-:Y:S01]  /*1a220*/  MUFU.EX2 R124, R124 ;  /* 0x0000007c007c7308 */ /* 0x000fe20000000800 */
[----:B------:R-:W-:Y:S01]  /*1a230*/  F2FP.BF16.F32.PACK_AB R105, R108, R105 ;  /* 0x000000696c69723e */ /* 0x000fe200000010ff */
[-CC-:B------:R-:W-:Y:S01]  /*1a240*/  FFMA.FTZ R95, R99, R21.reuse, -R150.reuse ;  /* 0x00000015635f7223 */ /* 0x180fe20000010896 */
[----:B------:R-:W-:-:S05]  /*1a250*/  FFMA.FTZ R98, R114, R21, -R150 ;  /* 0x0000001572627223 */ /* 0x000fca0000010896 */
[----:B------:R-:W0:Y:S01]  /*1a260*/  MUFU.EX2 R134, R134 ;  /* 0x0000008600867308 */ /* 0x000e220000000800 */
[----:B------:R-:W-:-:S07]  /*1a270*/  FFMA.FTZ R99, R100, R21, -R150 ;  /* 0x0000001564637223 */ /* 0x000fce0000010896 */
[----:B------:R-:W1:Y:S01]  /*1a280*/  MUFU.EX2 R133, R133 ;  /* 0x0000008500857308 */ /* 0x000e620000000800 */
[----:B------:R-:W-:-:S07]  /*1a290*/  FFMA.FTZ R100, R115, R21, -R150 ;  /* 0x0000001573647223 */ /* 0x000fce0000010896 */
[----:B------:R-:W3:Y:S08]  /*1a2a0*/  MUFU.EX2 R132, R132 ;  /* 0x0000008400847308 */ /* 0x000ef00000000800 */
[----:B------:R-:W-:Y:S01]  /*1a2b0*/  MUFU.EX2 R98, R98 ;  /* 0x0000006200627308 */ /* 0x000fe20000000800 */
[----:B------:R-:W-:Y:S01]  /*1a2c0*/  FFMA.FTZ R101, R101, R21, -R150 ;  /* 0x0000001565657223 */ /* 0x000fe20000010896 */
[----:B0-----:R-:W-:-:S06]  /*1a2d0*/  FADD.FTZ R142, R134, R142 ;  /* 0x0000008e868e7221 */ /* 0x001fcc0000010000 */
[----:B------:R-:W-:Y:S01]  /*1a2e0*/  MUFU.EX2 R131, R131 ;  /* 0x0000008300837308 */ /* 0x000fe20000000800 */
[----:B------:R-:W-:-:S07]  /*1a2f0*/  FFMA.FTZ R102, R113, R21, -R150 ;  /* 0x0000001571667223 */ /* 0x000fce0000010896 */
[----:B------:R-:W-:Y:S01]  /*1a300*/  MUFU.EX2 R99, R99 ;  /* 0x0000006300637308 */ /* 0x000fe20000000800 */
[----:B-1----:R-:W-:-:S07]  /*1a310*/  FADD.FTZ R142, R133, R142 ;  /* 0x0000008e858e7221 */ /* 0x002fce0000010000 */
[----:B------:R-:W-:Y:S01]  /*1a320*/  MUFU.EX2 R130, R130 ;  /* 0x0000008200827308 */ /* 0x000fe20000000800 */
[----:B------:R-:W-:Y:S02]  /*1a330*/  WARPGROUP.DEPBAR.LE gsb0, 0x0 ;  /* 0x00008000000079c5 */ /* 0x000fe40000010000 */
[----:B------:R0:W-:Y:S06]  /*1a340*/  BAR.ARV R109, 0x100 ;  /* 0x0004006d0000751d */ /* 0x0001ec0000002000 */
[----:B0-----:R-:W-:Y:S01]  /*1a350*/  FADD.FTZ R109, R108, R111 ;  /* 0x0000006f6c6d7221 */ /* 0x001fe20000010000 */
[----:B------:R-:W-:-:S02]  /*1a360*/  @!P1 IMAD R111, R22, 0x8, R16 ;  /* 0x00000008166f9824 */ /* 0x000fc400078e0210 */
[----:B------:R-:W-:Y:S02]  /*1a370*/  @!P1 IMAD R108, R15, 0x8, R16 ;  /* 0x000000080f6c9824 */ /* 0x000fe400078e0210 */
[----:B------:R-:W-:Y:S02]  /*1a380*/  @!P1 VIADD R111, R111, 0x31c40 ;  /* 0x00031c406f6f9836 */ /* 0x000fe40000000000 */
[----:B------:R-:W-:Y:S02]  /*1a390*/  @!P1 VIADD R108, R108, 0x31c60 ;  /* 0x00031c606c6c9836 */ /* 0x000fe40000000000 */
[----:B------:R-:W-:Y:S01]  /*1a3a0*/  FADD.FTZ R15, R107, R109 ;  /* 0x0000006d6b0f7221 */ /* 0x000fe20000010000 */
[----:B------:R-:W-:Y:S02]  /*1a3b0*/  F2FP.BF16.F32.PACK_AB R107, R124, R107 ;  /* 0x0000006b7c6b723e */ /* 0x000fe400000010ff */
[----:B------:R-:W-:Y:S02]  /*1a3c0*/  @!P1 PRMT R111, RZ, 0x654, R111 ;  /* 0x00000654ff6f9816 */ /* 0x000fe4000000006f */
[----:B------:R-:W-:-:S02]  /*1a3d0*/  @!P1 PRMT R108, RZ, 0x654, R108 ;  /* 0x00000654ff6c9816 */ /* 0x000fc4000000006c */
[----:B------:R0:W-:Y:S02]  /*1a3e0*/  @!P1 SYNCS.ARRIVE.TRANS64.RED.A1T0 RZ, [R111+URZ], RZ ;  /* 0x000000ff6fff99a7 */ /* 0x0001e4000810043f */
[----:B------:R1:W-:Y:S01]  /*1a3f0*/  @!P1 SYNCS.ARRIVE.TRANS64.RED.A1T0 RZ, [R108+URZ], RZ ;  /* 0x000000ff6cff99a7 */ /* 0x0003e2000810043f */
[----:B------:R4:W-:Y:S01]  /*1a400*/  STSM.16.M88.4 [R17+0x24300], R104 ;  /* 0x0243006811007844 */ /* 0x0009e20000000200 */
[----:B------:R-:W-:Y:S01]  /*1a410*/  MUFU.EX2 R100, R100 ;  /* 0x0000006400647308 */ /* 0x000fe20000000800 */
[----:B------:R-:W-:-:S07]  /*1a420*/  FADD.FTZ R124, R124, R15 ;  /* 0x0000000f7c7c7221 */ /* 0x000fce0000010000 */
[----:B----4-:R-:W-:Y:S08]  /*1a430*/  MUFU.EX2 R105, R89 ;  /* 0x0000005900697308 */ /* 0x010ff00000000800 */
[----:B------:R-:W4:Y:S01]  /*1a440*/  MUFU.EX2 R89, R95 ;  /* 0x0000005f00597308 */ /* 0x000f220000000800 */
[----:B---3--:R-:W-:-:S07]  /*1a450*/  FADD.FTZ R142, R132, R142 ;  /* 0x0000008e848e7221 */ /* 0x008fce0000010000 */
[----:B------:R-:W3:Y:S08]  /*1a460*/  MUFU.EX2 R129, R129 ;  /* 0x0000008100817308 */ /* 0x000ef00000000800 */
[----:B0-----:R-:W-:Y:S08]  /*1a470*/  MUFU.EX2 R111, R81 ;  /* 0x00000051006f7308 */ /* 0x001ff00000000800 */
[----:B------:R4:W-:Y:S08]  /*1a480*/  MUFU.EX2 R123, R80 ;  /* 0x00000050007b7308 */ /* 0x0009f00000000800 */
[----:B------:R-:W0:Y:S01]  /*1a490*/  MUFU.EX2 R81, R101 ;  /* 0x0000006500517308 */ /* 0x000e220000000800 */
[----:B----4-:R-:W-:Y:S01]  /*1a4a0*/  FADD.FTZ R80, R89, R124 ;  /* 0x0000007c59507221 */ /* 0x010fe20000010000 */
[----:B------:R-:W-:-:S03]  /*1a4b0*/  FADD.FTZ R142, R131, R142 ;  /* 0x0000008e838e7221 */ /* 0x000fc60000010000 */
[----:B------:R-:W-:-:S03]  /*1a4c0*/  FADD.FTZ R80, R98, R80 ;  /* 0x0000005062507221 */ /* 0x000fc60000010000 */
[----:B------:R-:W4:Y:S01]  /*1a4d0*/  MUFU.EX2 R128, R128 ;  /* 0x0000008000807308 */ /* 0x000f220000000800 */
[----:B------:R-:W-:-:S07]  /*1a4e0*/  FADD.FTZ R80, R99, R80 ;  /* 0x0000005063507221 */ /* 0x000fce0000010000 */
[----:B------:R-:W2:Y:S01]  /*1a4f0*/  MUFU.EX2 R102, R102 ;  /* 0x0000006600667308 */ /* 0x000ea20000000800 */
[-CC-:B------:R-:W-:Y:S01]  /*1a500*/  FFMA.FTZ R115, R139, R21.reuse, -R150.reuse ;  /* 0x000000158b737223 */ /* 0x180fe20000010896 */
[----:B------:R-:W-:Y:S01]  /*1a510*/  FFMA.FTZ R113, R157, R21, -R150 ;  /* 0x000000159d717223 */ /* 0x000fe20000010896 */
[----:B------:R-:W-:-:S05]  /*1a520*/  FADD.FTZ R142, R130, R142 ;  /* 0x0000008e828e7221 */ /* 0x000fca0000010000 */
[----:B------:R-:W1:Y:S01]  /*1a530*/  MUFU.EX2 R127, R127 ;  /* 0x0000007f007f7308 */ /* 0x000e620000000800 */
[-CC-:B------:R-:W-:Y:S01]  /*1a540*/  FFMA.FTZ R114, R156, R21.reuse, -R150.reuse ;  /* 0x000000159c727223 */ /* 0x180fe20000010896 */
[----:B------:R-:W-:-:S06]  /*1a550*/  FFMA.FTZ R79, R138, R21, -R150 ;  /* 0x000000158a4f7223 */ /* 0x000fcc0000010896 */
[----:B------:R-:W1:Y:S01]  /*1a560*/  MUFU.EX2 R103, R103 ;  /* 0x0000006700677308 */ /* 0x000e620000000800 */
[----:B------:R-:W-:Y:S01]  /*1a570*/  F2FP.BF16.F32.PACK_AB R89, R98, R89 ;  /* 0x000000596259723e */ /* 0x000fe200000010ff */
[----:B---3--:R-:W-:-:S06]  /*1a580*/  FADD.FTZ R142, R129, R142 ;  /* 0x0000008e818e7221 */ /* 0x008fcc0000010000 */
[----:B------:R-:W3:Y:S08]  /*1a590*/  MUFU.EX2 R126, R126 ;  /* 0x0000007e007e7308 */ /* 0x000ef00000000800 */
[----:B------:R0:W-:Y:S08]  /*1a5a0*/  MUFU.EX2 R139, R84 ;  /* 0x00000054008b7308 */ /* 0x0001f00000000800 */
[----:B------:R-:W3:Y:S01]  /*1a5b0*/  MUFU.EX2 R112, R112 ;  /* 0x0000007000707308 */ /* 0x000ee20000000800 */
[----:B0-----:R-:W-:-:S07]  /*1a5c0*/  FADD.FTZ R84, R100, R80 ;  /* 0x0000005064547221 */ /* 0x001fce0000010000 */
[----:B------:R-:W0:Y:S01]  /*1a5d0*/  MUFU.EX2 R125, R125 ;  /* 0x0000007d007d7308 */ /* 0x000e220000000800 */
[----:B------:R-:W-:-:S07]  /*1a5e0*/  FFMA.FTZ R116, R116, R21, -R150 ;  /* 0x0000001574747223 */ /* 0x000fce0000010896 */
[----:B------:R-:W-:Y:S08]  /*1a5f0*/  MUFU.EX2 R138, R85 ;  /* 0x00000055008a7308 */ /* 0x000ff00000000800 */
[----:B------:R-:W0:Y:S08]  /*1a600*/  MUFU.EX2 R85, R113 ;  /* 0x0000007100557308 */ /* 0x000e300000000800 */
[----:B------:R4:W-:Y:S02]  /*1a610*/  MUFU.EX2 R98, R83 ;  /* 0x0000005300627308 */ /* 0x0009e40000000800 */
[----:B----4-:R-:W-:-:S06]  /*1a620*/  FADD.FTZ R83, R81, R84 ;  /* 0x0000005451537221 */ /* 0x010fcc0000010000 */
[----:B------:R-:W4:Y:S01]  /*1a630*/  MUFU.EX2 R107, R76 ;  /* 0x0000004c006b7308 */ /* 0x000f220000000800 */
[----:B------:R-:W-:Y:S01]  /*1a640*/  FADD.FTZ R84, R128, R142 ;  /* 0x0000008e80547221 */ /* 0x000fe20000010000 */
[----:B--2---:R-:W-:-:S06]  /*1a650*/  FADD.FTZ R83, R102, R83 ;  /* 0x0000005366537221 */ /* 0x004fcc0000010000 */
[----:B------:R-:W2:Y:S01]  /*1a660*/  MUFU.EX2 R114, R114 ;  /* 0x0000007200727308 */ /* 0x000ea20000000800 */
[----:B-1----:R-:W-:Y:S01]  /*1a670*/  FADD.FTZ R84, R127, R84 ;  /* 0x000000547f547221 */ /* 0x002fe20000010000 */
[----:B------:R-:W-:Y:S01]  /*1a680*/  FADD.FTZ R83, R103, R83 ;  /* 0x0000005367537221 */ /* 0x000fe20000010000 */
[----:B------:R-:W-:-:S05]  /*1a690*/  FFMA.FTZ R117, R117, R21, -R150 ;  /* 0x0000001575757223 */ /* 0x000fca0000010896 */
[----:B------:R-:W1:Y:S01]  /*1a6a0*/  MUFU.EX2 R115, R115 ;  /* 0x0000007300737308 */ /* 0x000e620000000800 */
[----:B---3--:R-:W-:Y:S01]  /*1a6b0*/  FADD.FTZ R84, R126, R84 ;  /* 0x000000547e547221 */ /* 0x008fe20000010000 */
[----:B------:R-:W-:Y:S01]  /*1a6c0*/  FADD.FTZ R83, R112, R83 ;  /* 0x0000005370537221 */ /* 0x000fe20000010000 */
[----:B------:R-:W-:-:S05]  /*1a6d0*/  FFMA.FTZ R118, R118, R21, -R150 ;  /* 0x0000001576767223 */ /* 0x000fca0000010896 */
[----:B------:R-:W3:Y:S01]  /*1a6e0*/  MUFU.EX2 R106, R73 ;  /* 0x00000049006a7308 */ /* 0x000ee20000000800 */
[----:B0-----:R-:W-:Y:S01]  /*1a6f0*/  FADD.FTZ R84, R125, R84 ;  /* 0x000000547d547221 */ /* 0x001fe20000010000 */
[----:B------:R-:W-:-:S06]  /*1a700*/  FADD.FTZ R83, R85, R83 ;  /* 0x0000005355537221 */ /* 0x000fcc0000010000 */
[----:B------:R-:W0:Y:S01]  /*1a710*/  MUFU.EX2 R116, R116 ;  /* 0x0000007400747308 */ /* 0x000e220000000800 */
[----:B------:R-:W-:Y:S01]  /*1a720*/  FFMA.FTZ R119, R119, R21, -R150 ;  /* 0x0000001577777223 */ /* 0x000fe20000010896 */
[----:B----4-:R-:W-:Y:S01]  /*1a730*/  FADD.FTZ R84, R107, R84 ;  /* 0x000000546b547221 */ /* 0x010fe20000010000 */
[----:B--2---:R-:W-:-:S05]  /*1a740*/  FADD.FTZ R83, R114, R83 ;  /* 0x0000005372537221 */ /* 0x004fca0000010000 */
[----:B------:R-:W-:Y:S01]  /*1a750*/  MUFU.EX2 R117, R117 ;  /* 0x0000007500757308 */ /* 0x000fe20000000800 */
[----:B------:R-:W-:Y:S01]  /*1a760*/  FFMA.FTZ R120, R120, R21, -R150 ;  /* 0x0000001578787223 */ /* 0x000fe20000010896 */
[----:B------:R-:W-:Y:S01]  /*1a770*/  FADD.FTZ R84, R111, R84 ;  /* 0x000000546f547221 */ /* 0x000fe20000010000 */
[----:B-1----:R-:W-:-:S05]  /*1a780*/  FADD.FTZ R83, R115, R83 ;  /* 0x0000005373537221 */ /* 0x002fca0000010000 */
[----:B------:R-:W-:Y:S01]  /*1a790*/  MUFU.EX2 R118, R118 ;  /* 0x0000007600767308 */ /* 0x000fe20000000800 */
[----:B------:R-:W-:Y:S01]  /*1a7a0*/  FFMA.FTZ R121, R121, R21, -R150 ;  /* 0x0000001579797223 */ /* 0x000fe20000010896 */
[----:B---3--:R-:W-:-:S06]  /*1a7b0*/  FADD.FTZ R84, R106, R84 ;  /* 0x000000546a547221 */ /* 0x008fcc0000010000 */
[----:B------:R-:W1:Y:S01]  /*1a7c0*/  MUFU.EX2 R135, R77 ;  /* 0x0000004d00877308 */ /* 0x000e620000000800 */
[----:B0-----:R-:W-:Y:S01]  /*1a7d0*/  FADD.FTZ R83, R116, R83 ;  /* 0x0000005374537221 */ /* 0x001fe20000010000 */
[----:B------:R-:W-:-:S06]  /*1a7e0*/  FFMA.FTZ R122, R122, R21, -R150 ;  /* 0x000000157a7a7223 */ /* 0x000fcc0000010896 */
[----:B------:R-:W0:Y:S01]  /*1a7f0*/  MUFU.EX2 R119, R119 ;  /* 0x0000007700777308 */ /* 0x000e220000000800 */
[----:B------:R-:W-:-:S07]  /*1a800*/  FADD.FTZ R84, R123, R84 ;  /* 0x000000547b547221 */ /* 0x000fce0000010000 */
[----:B------:R-:W-:Y:S08]  /*1a810*/  MUFU.EX2 R104, R97 ;  /* 0x0000006100687308 */ /* 0x000ff00000000800 */
[----:B------:R-:W2:Y:S01]  /*1a820*/  MUFU.EX2 R120, R120 ;  /* 0x0000007800787308 */ /* 0x000ea20000000800 */
[----:B------:R-:W-:-:S07]  /*1a830*/  FADD.FTZ R84, R105, R84 ;  /* 0x0000005469547221 */ /* 0x000fce0000010000 */
[----:B------:R3:W-:Y:S01]  /*1a840*/  MUFU.EX2 R95, R91 ;  /* 0x0000005b005f7308 */ /* 0x0007e20000000800 */
[----:B------:R-:W-:-:S07]  /*1a850*/  FFMA.FTZ R78, R137, R21, -R150 ;  /* 0x00000015894e7223 */ /* 0x000fce0000010896 */
[----:B------:R-:W4:Y:S01]  /*1a860*/  MUFU.EX2 R136, R72 ;  /* 0x0000004800887308 */ /* 0x000f220000000800 */
[----:B---3--:R-:W-:-:S07]  /*1a870*/  F2FP.BF16.F32.PACK_AB R91, R100, R99 ;  /* 0x00000063645b723e */ /* 0x008fce00000010ff */
[----:B------:R-:W3:Y:S08]  /*1a880*/  MUFU.EX2 R121, R121 ;  /* 0x0000007900797308 */ /* 0x000ef00000000800 */
[----:B------:R0:W-:Y:S01]  /*1a890*/  MUFU.EX2 R100, R86 ;  /* 0x0000005600647308 */ /* 0x0001e20000000800 */
[----:B-1----:R-:W-:Y:S01]  /*1a8a0*/  FADD.FTZ R84, R135, R84 ;  /* 0x0000005487547221 */ /* 0x002fe20000010000 */
[----:B0-----:R-:W-:-:S06]  /*1a8b0*/  FADD.FTZ R86, R117, R83 ;  /* 0x0000005375567221 */ /* 0x001fcc0000010000 */
[----:B------:R-:W0:Y:S01]  /*1a8c0*/  MUFU.EX2 R97, R96 ;  /* 0x0000006000617308 */ /* 0x000e220000000800 */
[----:B------:R-:W-:-:S07]  /*1a8d0*/  FADD.FTZ R86, R118, R86 ;  /* 0x0000005676567221 */ /* 0x000fce0000010000 */
[----:B------:R-:W1:Y:S01]  /*1a8e0*/  MUFU.EX2 R122, R122 ;  /* 0x0000007a007a7308 */ /* 0x000e620000000800 */
[----:B------:R-:W-:Y:S01]  /*1a8f0*/  FADD.FTZ R86, R119, R86 ;  /* 0x0000005677567221 */ /* 0x000fe20000010000 */
[----:B------:R-:W-:-:S06]  /*1a900*/  FFMA.FTZ R82, R82, R21, -R150 ;  /* 0x0000001552527223 */ /* 0x000fcc0000010896 */
[----:B------:R-:W1:Y:S01]  /*1a910*/  MUFU.EX2 R137, R14 ;  /* 0x0000000e00897308 */ /* 0x000e620000000800 */
[----:B--2---:R-:W-:-:S07]  /*1a920*/  FADD.FTZ R86, R120, R86 ;  /* 0x0000005678567221 */ /* 0x004fce0000010000 */
[----:B------:R2:W1:Y:S01]  /*1a930*/  MUFU.EX2 R15, R90 ;  /* 0x0000005a000f7308 */ /* 0x0004620000000800 */
[----:B------:R-:W-:Y:S02]  /*1a940*/  F2FP.BF16.F32.PACK_AB R80, R129, R130 ;  /* 0x000000828150723e */ /* 0x000fe400000010ff */
[----:B------:R-:W-:-:S05]  /*1a950*/  F2FP.BF16.F32.PACK_AB R81, R102, R81 ;  /* 0x000000516651723e */ /* 0x000fca00000010ff */
[----:B------:R4:W-:Y:S01]  /*1a960*/  MUFU.EX2 R108, R88 ;  /* 0x00000058006c7308 */ /* 0x0009e20000000800 */
[----:B--2---:R-:W-:Y:S02]  /*1a970*/  F2FP.BF16.F32.PACK_AB R90, R131, R132 ;  /* 0x00000084835a723e */ /* 0x004fe400000010ff */
[----:B------:R-:W-:-:S05]  /*1a980*/  F2FP.BF16.F32.PACK_AB R83, R112, R103 ;  /* 0x000000677053723e */ /* 0x000fca00000010ff */
[----:B------:R-:W2:Y:S01]  /*1a990*/  MUFU.EX2 R96, R92 ;  /* 0x0000005c00607308 */ /* 0x000ea20000000800 */
[----:B----4-:R-:W-:-:S07]  /*1a9a0*/  F2FP.BF16.F32.PACK_AB R88, R133, R134 ;  /* 0x000000868558723e */ /* 0x010fce00000010ff */
[----:B------:R4:W-:Y:S01]  /*1a9b0*/  MUFU.EX2 R99, R87 ;  /* 0x0000005700637308 */ /* 0x0009e20000000800 */
[----:B------:R3:W-:Y:S01]  /*1a9c0*/  STSM.16.M88.4 [R17+0x25b00], R88 ;  /* 0x025b005811007844 */ /* 0x0007e20000000200 */
[----:B----4-:R-:W-:-:S06]  /*1a9d0*/  FADD.FTZ R87, R104, R84 ;  /* 0x0000005468577221 */ /* 0x010fcc0000010000 */
[----:B------:R4:W-:Y:S01]  /*1a9e0*/  MUFU.EX2 R101, R82 ;  /* 0x0000005200657308 */ /* 0x0009e20000000800 */
[----:B------:R-:W-:Y:S01]  /*1a9f0*/  FADD.FTZ R102, R136, R87 ;  /* 0x0000005788667221 */ /* 0x000fe20000010000 */
[----:B---3--:R-:W-:Y:S01]  /*1aa00*/  FADD.FTZ R89, R121, R86 ;  /* 0x0000005679597221 */ /* 0x008fe20000010000 */
[----:B----4-:R-:W-:-:S05]  /*1aa10*/  F2FP.BF16.F32.PACK_AB R82, R127, R128 ;  /* 0x000000807f52723e */ /* 0x010fca00000010ff */
[----:B------:R-:W3:Y:S01]  /*1aa20*/  MUFU.EX2 R93, R93 ;  /* 0x0000005d005d7308 */ /* 0x000ee20000000800 */
[----:B0-----:R-:W-:Y:S01]  /*1aa30*/  FADD.FTZ R102, R97, R102 ;  /* 0x0000006661667221 */ /* 0x001fe20000010000 */
[----:B------:R1:W-:Y:S06]  /*1aa40*/  STSM.16.M88.4 [R17+0x27300], R80 ;  /* 0x0273005011007844 */ /* 0x0003ec0000000200 */
[----:B------:R-:W0:Y:S01]  /*1aa50*/  MUFU.EX2 R94, R94 ;  /* 0x0000005e005e7308 */ /* 0x000e220000000800 */
[----:B-1----:R-:W-:Y:S01]  /*1aa60*/  FADD.FTZ R82, R122, R89 ;  /* 0x000000597a527221 */ /* 0x002fe20000010000 */
[----:B------:R-:W-:-:S03]  /*1aa70*/  FADD.FTZ R83, R137, R102 ;  /* 0x0000006689537221 */ /* 0x000fc60000010000 */
[----:B------:R-:W-:Y:S01]  /*1aa80*/  FADD.FTZ R88, R15, R82 ;  /* 0x000000520f587221 */ /* 0x000fe20000010000 */
[----:B--2---:R-:W-:Y:S02]  /*1aa90*/  FADD.FTZ R91, R96, R83 ;  /* 0x00000053605b7221 */ /* 0x004fe40000010000 */
[----:B------:R-:W1:Y:S01]  /*1aaa0*/  MUFU.EX2 R109, R140 ;  /* 0x0000008c006d7308 */ /* 0x000e620000000800 */
[----:B------:R-:W-:Y:S01]  /*1aab0*/  FADD.FTZ R89, R95, R88 ;  /* 0x000000585f597221 */ /* 0x000fe20000010000 */
[----:B------:R-:W-:-:S03]  /*1aac0*/  FADD.FTZ R88, R138, R91 ;  /* 0x0000005b8a587221 */ /* 0x000fc60000010000 */
[----:B------:R-:W-:Y:S01]  /*1aad0*/  FADD.FTZ R89, R98, R89 ;  /* 0x0000005962597221 */ /* 0x000fe20000010000 */
[----:B---3--:R-:W-:Y:S02]  /*1aae0*/  FADD.FTZ R102, R93, R88 ;  /* 0x000000585d667221 */ /* 0x008fe40000010000 */
[----:B------:R-:W-:Y:S01]  /*1aaf0*/  MUFU.EX2 R77, R141 ;  /* 0x0000008d004d7308 */ /* 0x000fe20000000800 */
[----:B------:R-:W-:Y:S01]  /*1ab00*/  FADD.FTZ R90, R100, R89 ;  /* 0x00000059645a7221 */ /* 0x000fe20000010000 */
[----:B------:R-:W-:Y:S01]  /*1ab10*/  F2FP.BF16.F32.PACK_AB R84, R125, R126 ;  /* 0x0000007e7d54723e */ /* 0x000fe200000010ff */
[----:B------:R-:W-:Y:S01]  /*1ab20*/  FADD.FTZ R103, R139, R102 ;  /* 0x000000668b677221 */ /* 0x000fe20000010000 */
[----:B------:R-:W-:-:S04]  /*1ab30*/  F2FP.BF16.F32.PACK_AB R85, R114, R85 ;  /* 0x000000557255723e */ /* 0x000fc800000010ff */
[----:B------:R-:W2:Y:S01]  /*1ab40*/  MUFU.EX2 R75, R75 ;  /* 0x0000004b004b7308 */ /* 0x000ea20000000800 */
[----:B------:R-:W-:Y:S02]  /*1ab50*/  F2FP.BF16.F32.PACK_AB R86, R111, R107 ;  /* 0x0000006b6f56723e */ /* 0x000fe400000010ff */
[----:B------:R-:W-:Y:S01]  /*1ab60*/  F2FP.BF16.F32.PACK_AB R87, R116, R115 ;  /* 0x000000737457723e */ /* 0x000fe200000010ff */
[----:B------:R-:W-:Y:S01]  /*1ab70*/  FADD.FTZ R91, R99, R90 ;  /* 0x0000005a635b7221 */ /* 0x000fe20000010000 */
[----:B------:R-:W-:-:S03]  /*1ab80*/  FFMA.FTZ R143, R143, R21, -R150 ;  /* 0x000000158f8f7223 */ /* 0x000fc60000010896 */
[----:B------:R-:W-:Y:S01]  /*1ab90*/  MUFU.EX2 R92, R145 ;  /* 0x00000091005c7308 */ /* 0x000fe20000000800 */
[----:B------:R0:W-:Y:S01]  /*1aba0*/  STSM.16.M88.4 [R17+0x28b00], R84 ;  /* 0x028b005411007844 */ /* 0x0001e20000000200 */
[----:B------:R-:W-:-:S06]  /*1abb0*/  FADD.FTZ R102, R108, R103 ;  /* 0x000000676c667221 */ /* 0x000fcc0000010000 */
[----:B------:R-:W3:Y:S01]  /*1abc0*/  MUFU.EX2 R78, R78 ;  /* 0x0000004e004e7308 */ /* 0x000ee20000000800 */
[----:B------:R-:W-:Y:S01]  /*1abd0*/  F2FP.BF16.F32.PACK_AB R80, R123, R106 ;  /* 0x0000006a7b50723e */ /* 0x000fe200000010ff */
[----:B------:R-:W-:Y:S01]  /*1abe0*/  FFMA.FTZ R146, R146, R21, -R150 ;  /* 0x0000001592927223 */ /* 0x000fe20000010896 */
[----:B------:R-:W-:Y:S02]  /*1abf0*/  F2FP.BF16.F32.PACK_AB R81, R118, R117 ;  /* 0x000000757651723e */ /* 0x000fe400000010ff */
[----:B------:R-:W-:-:S03]  /*1ac00*/  F2FP.BF16.F32.PACK_AB R82, R135, R105 ;  /* 0x000000698752723e */ /* 0x000fc600000010ff */
[----:B------:R-:W-:Y:S01]  /*1ac10*/  MUFU.EX2 R14, R149 ;  /* 0x00000095000e7308 */ /* 0x000fe20000000800 */
[----:B0-----:R-:W-:Y:S01]  /*1ac20*/  FADD.FTZ R84, R94, R91 ;  /* 0x0000005b5e547221 */ /* 0x001fe20000010000 */
[----:B------:R-:W-:Y:S01]  /*1ac30*/  F2FP.BF16.F32.PACK_AB R83, R120, R119 ;  /* 0x000000777853723e */ /* 0x000fe200000010ff */
[----:B-1----:R-:W-:-:S05]  /*1ac40*/  FADD.FTZ R102, R109, R102 ;  /* 0x000000666d667221 */ /* 0x002fca0000010000 */
[----:B------:R-:W0:Y:S01]  /*1ac50*/  MUFU.EX2 R79, R79 ;  /* 0x0000004f004f7308 */ /* 0x000e220000000800 */
[----:B------:R-:W-:Y:S01]  /*1ac60*/  FADD.FTZ R84, R101, R84 ;  /* 0x0000005465547221 */ /* 0x000fe20000010000 */
[----:B------:R1:W-:Y:S01]  /*1ac70*/  STSM.16.M88.4 [R17+0x2a300], R80 ;  /* 0x02a3005011007844 */ /* 0x0003e20000000200 */
[----:B------:R-:W-:-:S05]  /*1ac80*/  F2FP.BF16.F32.PACK_AB R91, R95, R15 ;  /* 0x0000000f5f5b723e */ /* 0x000fca00000010ff */
[----:B------:R-:W4:Y:S01]  /*1ac90*/  MUFU.EX2 R72, R151 ;  /* 0x0000009700487308 */ /* 0x000f220000000800 */
[----:B--2---:R-:W-:-:S07]  /*1aca0*/  FADD.FTZ R15, R75, R84 ;  /* 0x000000544b0f7221 */ /* 0x004fce0000010000 */
[----:B------:R-:W2:Y:S01]  /*1acb0*/  MUFU.EX2 R143, R143 ;  /* 0x0000008f008f7308 */ /* 0x000ea20000000800 */
[----:B-1----:R-:W-:Y:S01]  /*1acc0*/  FADD.FTZ R83, R77, R102 ;  /* 0x000000664d537221 */ /* 0x002fe20000010000 */
[----:B---3--:R-:W-:-:S06]  /*1acd0*/  FADD.FTZ R86, R78, R15 ;  /* 0x0000000f4e567221 */ /* 0x008fcc0000010000 */
[----:B------:R-:W1:Y:S01]  /*1ace0*/  MUFU.EX2 R146, R146 ;  /* 0x0000009200927308 */ /* 0x000e620000000800 */
[----:B------:R-:W-:Y:S01]  /*1acf0*/  FADD.FTZ R85, R92, R83 ;  /* 0x000000535c557221 */ /* 0x000fe20000010000 */
[----:B------:R-:W-:Y:S01]  /*1ad00*/  F2FP.BF16.F32.PACK_AB R83, R94, R99 ;  /* 0x000000635e53723e */ /* 0x000fe200000010ff */
[----:B0-----:R-:W-:Y:S02]  /*1ad10*/  FADD.FTZ R94, R79, R86 ;  /* 0x000000564f5e7221 */ /* 0x001fe40000010000 */
[----:B------:R-:W-:Y:S01]  /*1ad20*/  FADD.FTZ R15, R14, R85 ;  /* 0x000000550e0f7221 */ /* 0x000fe20000010000 */
[----:B------:R-:W-:-:S03]  /*1ad30*/  F2FP.BF16.F32.PACK_AB R80, R138, R96 ;  /* 0x000000608a50723e */ /* 0x000fc600000010ff */
[----:B----4-:R-:W-:Y:S01]  /*1ad40*/  FADD.FTZ R96, R72, R15 ;  /* 0x0000000f48607221 */ /* 0x010fe20000010000 */
[----:B--2---:R-:W-:Y:S01]  /*1ad50*/  FADD.FTZ R15, R143, R94 ;  /* 0x0000005e8f0f7221 */ /* 0x004fe20000010000 */
[----:B------:R-:W-:Y:S02]  /*1ad60*/  F2FP.BF16.F32.PACK_AB R86, R92, R77 ;  /* 0x0000004d5c56723e */ /* 0x000fe400000010ff */
[----:B------:R-:W-:Y:S01]  /*1ad70*/  F2FP.BF16.F32.PACK_AB R92, R72, R14 ;  /* 0x0000000e485c723e */ /* 0x000fe200000010ff */
[----:B-1----:R-:W-:Y:S02]  /*1ad80*/  FADD.FTZ R14, R146, R15 ;  /* 0x0000000f920e7221 */ /* 0x002fe40000010000 */
[----:B------:R-:W2:Y:S01]  /*1ad90*/  LDL.LU R15, [R1+0x20] ;  /* 0x00002000010f7983 */ /* 0x000ea20000300800 */
[-CC-:B------:R-:W-:Y:S01]  /*1ada0*/  FFMA.FTZ R147, R147, R21.reuse, -R150.reuse ;  /* 0x0000001593937223 */ /* 0x180fe20000010896 */
[----:B------:R-:W-:Y:S01]  /*1adb0*/  FFMA.FTZ R148, R148, R21, -R150 ;  /* 0x0000001594947223 */ /* 0x000fe20000010896 */
[----:B------:R-:W0:Y:S08]  /*1adc0*/  MUFU.EX2 R73, R152 ;  /* 0x0000009800497308 */ /* 0x000e300000000800 */
[----:B------:R-:W-:Y:S08]  /*1add0*/  MUFU.EX2 R76, R153 ;  /* 0x00000099004c7308 */ /* 0x000ff00000000800 */
[----:B------:R-:W1:Y:S08]  /*1ade0*/  MUFU.EX2 R147, R147 ;  /* 0x0000009300937308 */ /* 0x000e700000000800 */
[----:B------:R-:W3:Y:S01]  /*1adf0*/  MUFU.EX2 R148, R148 ;  /* 0x0000009400947308 */ /* 0x000ee20000000800 */
[----:B------:R-:W-:-:S02]  /*1ae00*/  F2FP.BF16.F32.PACK_AB R88, R136, R104 ;  /* 0x000000688858723e */ /* 0x000fc400000010ff */
[----:B------:R-:W-:Y:S02]  /*1ae10*/  F2FP.BF16.F32.PACK_AB R89, R122, R121 ;  /* 0x000000797a59723e */ /* 0x000fe400000010ff */
[----:B------:R-:W-:Y:S02]  /*1ae20*/  F2FP.BF16.F32.PACK_AB R90, R137, R97 ;  /* 0x00000061895a723e */ /* 0x000fe400000010ff */
[----:B------:R-:W-:Y:S02]  /*1ae30*/  F2FP.BF16.F32.PACK_AB R81, R100, R98 ;  /* 0x000000626451723e */ /* 0x000fe400000010ff */
[----:B------:R-:W-:Y:S02]  /*1ae40*/  F2FP.BF16.F32.PACK_AB R82, R139, R93 ;  /* 0x0000005d8b52723e */ /* 0x000fe400000010ff */
[----:B------:R-:W-:Y:S02]  /*1ae50*/  F2FP.BF16.F32.PACK_AB R84, R109, R108 ;  /* 0x0000006c6d54723e */ /* 0x000fe400000010ff */
[----:B------:R-:W-:Y:S01]  /*1ae60*/  F2FP.BF16.F32.PACK_AB R85, R75, R101 ;  /* 0x000000654b55723e */ /* 0x000fe200000010ff */
[----:B0-----:R-:W-:Y:S01]  /*1ae70*/  FADD.FTZ R75, R73, R96 ;  /* 0x00000060494b7221 */ /* 0x001fe20000010000 */
[----:B------:R-:W-:Y:S01]  /*1ae80*/  F2FP.BF16.F32.PACK_AB R87, R79, R78 ;  /* 0x0000004e4f57723e */ /* 0x000fe200000010ff */
[----:B-1----:R-:W-:Y:S01]  /*1ae90*/  FADD.FTZ R14, R147, R14 ;  /* 0x0000000e930e7221 */ /* 0x002fe20000010000 */
[----:B------:R-:W-:-:S02]  /*1aea0*/  F2FP.BF16.F32.PACK_AB R93, R146, R143 ;  /* 0x0000008f925d723e */ /* 0x000fc400000010ff */
[----:B------:R-:W-:Y:S02]  /*1aeb0*/  F2FP.BF16.F32.PACK_AB R94, R76, R73 ;  /* 0x000000494c5e723e */ /* 0x000fe400000010ff */
[----:B---3--:R-:W-:Y:S01]  /*1aec0*/  F2FP.BF16.F32.PACK_AB R95, R148, R147 ;  /* 0x00000093945f723e */ /* 0x008fe200000010ff */
[----:B------:R-:W-:Y:S01]  /*1aed0*/  STSM.16.M88.4 [R17+0x2bb00], R88 ;  /* 0x02bb005811007844 */ /* 0x000fe20000000200 */
[----:B------:R-:W-:Y:S01]  /*1aee0*/  FADD.FTZ R72, R76, R75 ;  /* 0x0000004b4c487221 */ /* 0x000fe20000010000 */
[----:B------:R-:W-:Y:S02]  /*1aef0*/  FADD.FTZ R14, R148, R14 ;  /* 0x0000000e940e7221 */ /* 0x000fe40000010000 */
[----:B------:R-:W-:Y:S01]  /*1af00*/  STSM.16.M88.4 [R17+0x2d300], R80 ;  /* 0x02d3005011007844 */ /* 0x000fe20000000200 */
[-C--:B------:R-:W-:Y:S01]  /*1af10*/  FMUL.FTZ R24, R24, R0.reuse ;  /* 0x0000000018187220 */ /* 0x080fe20000410000 */
[-C--:B------:R-:W-:Y:S02]  /*1af20*/  FMUL.FTZ R25, R25, R0.reuse ;  /* 0x0000000019197220 */ /* 0x080fe40000410000 */
[----:B------:R-:W-:Y:S01]  /*1af30*/  STSM.16.M88.4 [R17+0x2eb00], R84 ;  /* 0x02eb005411007844 */ /* 0x000fe20000000200 */
[-C--:B------:R-:W-:Y:S01]  /*1af40*/  FMUL.FTZ R28, R28, R0.reuse ;  /* 0x000000001c1c7220 */ /* 0x080fe20000410000 */
[-C--:B------:R-:W-:Y:S01]  /*1af50*/  FMUL.FTZ R29, R29, R0.reuse ;  /* 0x000000001d1d7220 */ /* 0x080fe20000410000 */
[-C--:B------:R-:W-:Y:S01]  /*1af60*/  FMUL.FTZ R32, R32, R0.reuse ;  /* 0x0000000020207220 */ /* 0x080fe20000410000 */
[----:B------:R-:W-:Y:S01]  /*1af70*/  STSM.16.M88.4 [R17+0x30300], R92 ;  /* 0x0303005c11007844 */ /* 0x000fe20000000200 */
        /* <DEDUP_REMOVED lines=27> */
[----:B-1----:R3:W5:Y:S01]  /*1b130*/  LDL R14, [R1+0x28] ;  /* 0x00002800010e7983 */ /* 0x0027620000100800 */
        /* <DEDUP_REMOVED lines=25> */
[----:B------:R1:W-:Y:S04]  /*1b2d0*/  STL [R1+0x20], R0 ;  /* 0x0000200001007387 */ /* 0x0003e80000100800 */
[----:B------:R3:W-:Y:S01]  /*1b2e0*/  STL [R1+0x14], R74 ;  /* 0x0000144a01007387 */ /* 0x0007e20000100800 */
[----:B------:R-:W-:Y:S01]  /*1b2f0*/  ISETP.GT.AND P2, PT, R15, RZ, PT ;  /* 0x000000ff0f00720c */ /* 0x000fe20003f44270 */
[----:B------:R-:W-:Y:S02]  /*1b300*/  IMAD.MOV.U32 R15, RZ, RZ, R22 ;  /* 0x000000ffff0f7224 */ /* 0x000fe400078e0016 */
[----:B-1----:R-:W-:Y:S01]  /*1b310*/  IMAD.MOV.U32 R0, RZ, RZ, R20 ;  /* 0x000000ffff007224 */ /* 0x002fe200078e0014 */
[----:B0-----:R-:W-:-:S09]  /*1b320*/  NOP ;  /* 0x0000000000007918 */ /* 0x001fd20000000000 */
[----:B---3--:R-:W-:Y:S05]  /*1b330*/  @P2 BRA `(.L_x_10246) ;  /* 0xffffffac00b42947 */ /* 0x008fea000383ffff */
.L_x_10236:
[----:B------:R-:W-:Y:S05]  /*1b340*/  WARPSYNC.ALL ;  /* 0x0000000000007948 */ /* 0x000fea0003800000 */
[----:B------:R-:W-:Y:S06]  /*1b350*/  BAR.ARV 0x8, 0x1a0 ;  /* 0x0206800000007b1d */ /* 0x000fec0000002000 */
[----:B------:R-:W-:Y:S05]  /*1b360*/  @!P0 BRA `(.L_x_10247) ;  /* 0x0000000000048947 */ /* 0x000fea0003800000 */
[----:B------:R-:W-:Y:S01]  /*1b370*/  BPT.TRAP 0x1 ;  /* 0x000000040000795c */ /* 0x000fe20000300000 */
.L_x_10247:
[----:B------:R-:W2:Y:S01]  /*1b380*/  LDL R0, [R1+0x28] ;  /* 0x0000280001007983 */ /* 0x000ea20000100800 */
[----:B------:R-:W-:Y:S01]  /*1b390*/  IMAD R7, R22, 0x8, R16 ;  /* 0x0000000816077824 */ /* 0x000fe200078e0210 */
[----:B--2---:R-:W-:-:S04]  /*1b3a0*/  SHF.L.U32 R0, R0, 0x1f, RZ ;  /* 0x0000001f00007819 */ /* 0x004fc800000006ff */
[----:B------:R1:W2:Y:S01]  /*1b3b0*/  SYNCS.PHASECHK.TRANS64.TRYWAIT P2, [R7+URZ+0x31c50], R0 ;  /* 0x031c5000070075a7 */ /* 0x0002a2000804017f */
[----:B------:R-:W-:Y:S05]  /*1b3c0*/  @!P0 BRA `(.L_x_10248) ;  /* 0x0000000000048947 */ /* 0x000fea0003800000 */
[----:B------:R-:W-:Y:S01]  /*1b3d0*/  BPT.TRAP 0x1 ;  /* 0x000000040000795c */ /* 0x000fe20000300000 */
.L_x_10248:
[----:B-----5:R-:W3:Y:S01]  /*1b3e0*/  LDL.LU R2, [R1+0x58] ;  /* 0x0000580001027983 */ /* 0x020ee20000300800 */
[----:B------:R-:W-:Y:S02]  /*1b3f0*/  VIADD R16, R16, 0x200 ;  /* 0x0000020010107836 */ /* 0x000fe40000000000 */
[----:B------:R-:W-:-:S03]  /*1b400*/  IMAD.MOV.U32 R3, RZ, RZ, -0x3ffffff0 ;  /* 0xc0000010ff037424 */ /* 0x000fc600078e00ff */
[----:B------:R-:W-:-:S04]  /*1b410*/  SHF.R.U32.HI R16, RZ, 0x4, R16 ;  /* 0x00000004ff107819 */ /* 0x000fc80000011610 */
[----:B------:R-:W-:-:S04]  /*1b420*/  LOP3.LUT R16, R16, 0x3fff, RZ, 0xc0, !PT ;  /* 0x00003fff10107812 */ /* 0x000fc800078ec0ff */
[----:B------:R-:W-:Y:S02]  /*1b430*/  LOP3.LUT R5, R16, 0x2400000, RZ, 0xfc, !PT ;  /* 0x0240000010057812 */ /* 0x000fe400078efcff */
[----:B---3--:R-:W-:Y:S01]  /*1b440*/  LOP3.LUT R2, R2, 0x10000, RZ, 0xfc, !PT ;  /* 0x0001000002027812 */ /* 0x008fe200078efcff */
[----:B--2---:R-:W-:Y:S06]  /*1b450*/  @P2 BRA `(.L_x_10249) ;  /* 0x0000000000082947 */ /* 0x004fec0003800000 */
[----:B------:R-:W2:Y:S02]  /*1b460*/  SYNCS.PHASECHK.TRANS64.TRYWAIT P0, [R7+URZ+0x31c50], R0 ;  /* 0x031c5000070075a7 */ /* 0x000ea4000800017f */
[----:B--2---:R-:W-:Y:S05]  /*1b470*/  @!P0 BRA `(.L_x_10250) ;  /* 0x0000008800d08947 */ /* 0x004fea0003800000 */
.L_x_10249:
[----:B------:R-:W-:Y:S01]  /*1b480*/  IMAD R4, R22, 0x6c0, R5 ;  /* 0x000006c016047824 */ /* 0x000fe200078e0205 */
[----:B------:R-:W1:Y:S01]  /*1b490*/  LDL.LU R13, [R1+0x18] ;  /* 0x00001800010d7983 */ /* 0x000e620000300800 */
        /* <DEDUP_REMOVED lines=11> */
[----:B------:R-:W3:Y:S01]  /*1b550*/  LDL.LU R6, [R1+0x2c] ;  /* 0x00002c0001067983 */ /* 0x000ee20000300800 */
[----:B------:R-:W-:-:S02]  /*1b560*/  IMAD.MOV.U32 R3, RZ, RZ, -0x3ffffff0 ;  /* 0xc0000010ff037424 */ /* 0x000fc400078e00ff */
[----:B------:R-:W-:Y:S01]  /*1b570*/  IMAD.MOV.U32 R5, RZ, RZ, -0x7fffffe0 ;  /* 0x80000020ff057424 */ /* 0x000fe200078e00ff */
[----:B------:R-:W4:Y:S01]  /*1b580*/  LDL.LU R12, [R1+0x28] ;  /* 0x00002800010c7983 */ /* 0x000f220000300800 */
        /* <DEDUP_REMOVED lines=33> */
[----:B-12---:R-:W1:Y:S02]  /*1b7a0*/  SHFL.BFLY PT, R0, R13, 0x2, 0x1f ;  /* 0x0c401f000d007f89 */ /* 0x006e6400000e0000 */
[----:B-1----:R-:W-:Y:S01]  /*1b7b0*/  FADD.FTZ R0, R0, R13 ;  /* 0x0000000d00007221 */ /* 0x002fe20000010000 */
        /* <DEDUP_REMOVED lines=46> */
[----:B---3--:R-:W1:Y:S01]  /*1baa0*/  SHFL.BFLY PT, R2, R6, 0x2, 0x1f ;  /* 0x0c401f0006027f89 */ /* 0x008e6200000e0000 */
[----:B------:R-:W-:Y:S02]  /*1bab0*/  R2UR UR5, R3 ;  /* 0x00000000030572ca */ /* 0x000fe400000e0000 */
[----:B------:R-:W-:Y:S01]  /*1bac0*/  R2UR UR7, R5 ;  /* 0x00000000050772ca */ /* 0x000fe200000e0000 */
[----:B------:R-:W2:Y:S01]  /*1bad0*/  SHFL.BFLY PT, R3, R0, 0x1, 0x1f ;  /* 0x0c201f0000037f89 */ /* 0x000ea200000e0000 */
[----:B------:R-:W-:Y:S01]  /*1bae0*/  R2UR UR6, R4 ;  /* 0x00000000040672ca */ /* 0x000fe200000e0000 */
[----:B-1----:R-:W-:Y:S01]  /*1baf0*/  FADD.FTZ R2, R2, R6 ;  /* 0x0000000602027221 */ /* 0x002fe20000010000 */
[----:B--2---:R-:W-:-:S04]  /*1bb00*/  FADD.FTZ R9, R0, R3 ;  /* 0x0000000300097221 */ /* 0x004fc80000010000 */
[----:B------:R-:W1:Y:S01]  /*1bb10*/  SHFL.BFLY PT, R5, R2, 0x1, 0x1f ;  /* 0x0c201f0002057f89 */ /* 0x000e6200000e0000 */
[----:B------:R-:W-:Y:S02]  /*1bb20*/  SEL R0, RZ, 0x1, P0 ;  /* 0x00000001ff007807 */ /* 0x000fe40000000000 */
[----:B------:R-:W-:Y:S02]  /*1bb30*/  FSETP.NE.FTZ.AND P2, PT, R9, RZ, PT ;  /* 0x000000ff0900720b */ /* 0x000fe40003f55000 */
[----:B----4-:R-:W-:-:S11]  /*1bb40*/  LOP3.LUT R12, R12, R0, RZ, 0x3c, !PT ;  /* 0x000000000c0c7212 */ /* 0x010fd600078e3cff */
[----:B------:R-:W-:Y:S01]  /*1bb50*/  @P2 MUFU.LG2 R4, R9 ;  /* 0x0000000900042308 */ /* 0x000fe20000000c00 */
[----:B-1----:R-:W-:Y:S01]  /*1bb60*/  FADD.FTZ R10, R2, R5 ;  /* 0x00000005020a7221 */ /* 0x002fe20000010000 */
[----:B------:R-:W-:-:S04]  /*1bb70*/  CS2R R2, SRZ ;  /* 0x0000000000027805 */ /* 0x000fc8000001ff00 */
[----:B------:R-:W-:Y:S02]  /*1bb80*/  FSETP.NE.FTZ.AND P3, PT, R10, RZ, PT ;  /* 0x000000ff0a00720b */ /* 0x000fe40003f75000 */
[----:B------:R1:W-:Y:S02]  /*1bb90*/  @P2 MUFU.RCP R3, R9 ;  /* 0x0000000900032308 */ /* 0x0003e40000001000 */
[----:B-1----:R-:W2:Y:S09]  /*1bba0*/  LDL.LU R9, [R1+0x84] ;  /* 0x0000840001097983 */ /* 0x002eb20000300800 */
[----:B------:R-:W1:Y:S01]  /*1bbb0*/  @P3 MUFU.LG2 R6, R10 ;  /* 0x0000000a00063308 */ /* 0x000e620000000c00 */
[----:B------:R-:W-:-:S02]  /*1bbc0*/  WARPGROUP.DEPBAR.LE gsb0, 0x0 ;  /* 0x00008000000079c5 */ /* 0x000fc40000010000 */
[----:B------:R-:W-:-:S06]  /*1bbd0*/  WARPGROUP.ARRIVE ;  /* 0x00000000000079c5 */ /* 0x000fcc0000000000 */
[----:B------:R-:W-:Y:S01]  /*1bbe0*/  HGMMA.64x96x16.F32.BF16 R24, gdesc[UR4].tnspB, R24, gsb0 ;  /* 0x41600000041879f0 */ /* 0x000fe20008001818 */
[----:B------:R3:W-:Y:S01]  /*1bbf0*/  STL [R1+0x28], R12 ;  /* 0x0000280c01007387 */ /* 0x0007e20000100800 */
[----:B------:R-:W4:Y:S01]  /*1bc00*/  @P3 MUFU.RCP R2, R10 ;  /* 0x0000000a00023308 */ /* 0x000f220000001000 */
[----:B------:R-:W-:Y:S02]  /*1bc10*/  @!P1 VIADD R8, R7, 0x31c60 ;  /* 0x00031c6007089836 */ /* 0x000fe40000000000 */
[----:B-1----:R-:W-:Y:S01]  /*1bc20*/  @P3 FMUL.FTZ R7, R6, 0.69314718246459960938 ;  /* 0x3f31721806073820 */ /* 0x002fe20000410000 */
[----:B------:R-:W-:Y:S02]  /*1bc30*/  IMAD.MOV.U32 R72, RZ, RZ, -0x800000 ;  /* 0xff800000ff487424 */ /* 0x000fe400078e00ff */
[C---:B---3--:R-:W-:Y:S01]  /*1bc40*/  @P3 FMUL.FTZ R12, R21.reuse, 0.69314718246459960938 ;  /* 0x3f317218150c3820 */ /* 0x048fe20000410000 */
[----:B------:R-:W-:Y:S01]  /*1bc50*/  @!P1 PRMT R8, RZ, 0x654, R8 ;  /* 0x00000654ff089816 */ /* 0x000fe20000000008 */
[----:B------:R-:W-:-:S02]  /*1bc60*/  @P2 FMUL.FTZ R5, R21, 0.69314718246459960938 ;  /* 0x3f31721815052820 */ /* 0x000fc40000410000 */
[----:B------:R-:W-:Y:S01]  /*1bc70*/  @P3 FFMA.FTZ R72, R12, R74, R7 ;  /* 0x0000004a0c483223 */ /* 0x000fe20000010007 */
[----:B------:R-:W-:Y:S01]  /*1bc80*/  @P2 FMUL.FTZ R4, R4, 0.69314718246459960938 ;  /* 0x3f31721804042820 */ /* 0x000fe20000410000 */
[----:B------:R-:W-:Y:S01]  /*1bc90*/  IMAD.MOV.U32 R0, RZ, RZ, -0x800000 ;  /* 0xff800000ff007424 */ /* 0x000fe200078e00ff */
[----:B------:R-:W-:Y:S02]  /*1bca0*/  SEL R22, R22, RZ, P0 ;  /* 0x000000ff16167207 */ /* 0x000fe40000000000 */
[----:B------:R-:W-:Y:S01]  /*1bcb0*/  @P2 FFMA.FTZ R0, R5, R20, R4 ;  /* 0x0000001405002223 */ /* 0x000fe20000010004 */
        /* <DEDUP_REMOVED lines=53> */
.L_x_10178:
[----:B------:R-:W2:Y:S01]  /*1c010*/  LDL R66, [R1+0x70] ;  /* 0x0000700001427983 */ /* 0x000ea20000100800 */
[----:B------:R-:W-:Y:S05]  /*1c020*/  WARPSYNC.ALL ;  /* 0x0000000000007948 */ /* 0x000fea0003800000 */
[----:B------:R-:W3:Y:S01]  /*1c030*/  S2UR UR5, SR_CgaCtaId ;  /* 0x00000000000579c3 */ /* 0x000ee20000008800 */
[----:B------:R-:W-:Y:S01]  /*1c040*/  UMOV UR4, 0x400 ;  /* 0x0000040000047882 */ /* 0x000fe20000000000 */
[----:B------:R-:W-:Y:S01]  /*1c050*/  BSSY B0, `(.L_x_10251) ;  /* 0x000018b000007945 */ /* 0x000fe20003800000 */
[----:B---3--:R-:W-:-:S06]  /*1c060*/  ULEA UR4, UR5, UR4, 0x18 ;  /* 0x0000000405047291 */ /* 0x008fcc000f8ec03f */
[----:B------:R-:W-:Y:S01]  /*1c070*/  IMAD.U32 R16, RZ, RZ, UR4 ;  /* 0x00000004ff107e24 */ /* 0x000fe2000f8e00ff */
[----:B------:R-:W-:Y:S06]  /*1c080*/  BAR.SYNC.DEFER_BLOCKING 0x5, 0x1a0 ;  /* 0x0146800000007b1d */ /* 0x000fec0000010000 */
[----:B01----:R-:W0:Y:S04]  /*1c090*/  LDS.128 R8, [R16+0x31cd0] ;  /* 0x031cd00010087984 */ /* 0x003e280000000c00 */
[----:B0-----:R0:W-:Y:S04]  /*1c0a0*/  STL.64 [R1+0x50], R8 ;  /* 0x0000500801007387 */ /* 0x0011e80000100a00 */
[----:B------:R0:W-:Y:S01]  /*1c0b0*/  STL.64 [R1+0x58], R10 ;  /* 0x0000580a01007387 */ /* 0x0001e20000100a00 */
[----:B--2---:R-:W-:Y:S01]  /*1c0c0*/  SHF.R.S32.HI R30, RZ, 0x1f, R66 ;  /* 0x0000001fff1e7819 */ /* 0x004fe20000011442 */
[----:B------:R-:W-:-:S03]  /*1c0d0*/  IMAD.SHL.U32 R50, R66, 0x4, RZ ;  /* 0x0000000442327824 */ /* 0x000fc600078e00ff */
[----:B------:R-:W-:Y:S01]  /*1c0e0*/  SHF.L.U64.HI R31, R66, 0x2, R30 ;  /* 0x00000002421f7819 */ /* 0x000fe2000001021e */
[----:B------:R-:W-:Y:S06]  /*1c0f0*/  BAR.ARV 0x4, 0x1a0 ;  /* 0x0106800000007b1d */ /* 0x000fec0000002000 */
[----:B0-----:R-:W-:Y:S05]  /*1c100*/  @P1 BRA `(.L_x_10252) ;  /* 0x0000000c00f41947 */ /* 0x001fea0003800000 */
[----:B------:R-:W2:Y:S01]  /*1c110*/  LDL R4, [R1+0x98] ;  /* 0x0000980001047983 */ /* 0x000ea20000100800 */
[----:B------:R-:W-:Y:S05]  /*1c120*/  WARPSYNC.ALL ;  /* 0x0000000000007948 */ /* 0x000fea0003800000 */
[----:B------:R-:W0:Y:S01]  /*1c130*/  S2R R5, SR_SWINHI ;  /* 0x0000000000057919 */ /* 0x000e220000002f00 */
[----:B------:R-:W-:Y:S01]  /*1c140*/  F2FP.BF16.F32.PACK_AB R6, R73, R6 ;  /* 0x000000064906723e */ /* 0x000fe200000010ff */
[----:B------:R-:W-:Y:S01]  /*1c150*/  ULDC.64 UR4, c[0x0][0xbd8] ;  /* 0x0002f60000047ab9 */ /* 0x000fe20000000a00 */
[----:B------:R-:W-:Y:S01]  /*1c160*/  F2FP.BF16.F32.PACK_AB R27, R64, R27 ;  /* 0x0000001b401b723e */ /* 0x000fe200000010ff */
[----:B------:R-:W1:Y:S01]  /*1c170*/  S2R R70, SR_TID.X ;  /* 0x0000000000467919 */ /* 0x000e620000002100 */
[----:B------:R-:W-:Y:S01]  /*1c180*/  ULDC.64 UR6, c[0x0][0x208] ;  /* 0x0000820000067ab9 */ /* 0x000fe20000000a00 */
[----:B------:R-:W-:-:S02]  /*1c190*/  MOV R2, R16 ;  /* 0x0000001000027202 */ /* 0x000fc40000000f00 */
[----:B0-----:R-:W-:Y:S01]  /*1c1a0*/  MOV R3, R5 ;  /* 0x0000000500037202 */ /* 0x001fe20000000f00 */
[----:B-1----:R-:W-:Y:S01]  /*1c1b0*/  VIADD R70, R70, 0xffffff80 ;  /* 0xffffff8046467836 */ /* 0x002fe20000000000 */
        /* <DEDUP_REMOVED lines=10> */
[----:B------:R-:W-:Y:S02]  /*1c260*/  IADD3 R62, P0, R4, 0x6020, RZ ;  /* 0x00006020043e7810 */ /* 0x000fe40007f1e0ff */
[----:B------:R-:W-:Y:S01]  /*1c270*/  LOP3.LUT R12, R8, R59, RZ, 0x3c, !PT ;  /* 0x0000003b080c7212 */ /* 0x000fe200078e3cff */
[--C-:B------:R-:W-:Y:S01]  /*1c280*/  IMAD.X R21, RZ, RZ, R5.reuse, P2 ;  /* 0x000000ffff157224 */ /* 0x100fe200010e0605 */
[----:B------:R-:W-:Y:S01]  /*1c290*/  LOP3.LUT R8, R63, 0x180, RZ, 0xc0, !PT ;  /* 0x000001803f087812 */ /* 0x000fe200078ec0ff */
[----:B------:R-:W-:Y:S01]  /*1c2a0*/  IMAD.X R11, RZ, RZ, R5, P0 ;  /* 0x000000ffff0b7224 */ /* 0x000fe200000e0605 */
[----:B------:R-:W-:Y:S02]  /*1c2b0*/  IADD3 R71, P1, R4, 0x6000, RZ ;  /* 0x0000600004477810 */ /* 0x000fe40007f3e0ff */
[----:B------:R-:W-:Y:S02]  /*1c2c0*/  SHF.R.U64 R9, R9, 0x3, RZ ;  /* 0x0000000309097819 */ /* 0x000fe400000012ff */
[----:B------:R-:W-:-:S02]  /*1c2d0*/  LOP3.LUT R10, R67, 0x180, RZ, 0xc0, !PT ;  /* 0x00000180430a7812 */ /* 0x000fc400078ec0ff */
[----:B------:R-:W-:Y:S02]  /*1c2e0*/  LOP3.LUT R59, R62, 0x180, RZ, 0xc0, !PT ;  /* 0x000001803e3b7812 */ /* 0x000fe400078ec0ff */
[----:B------:R-:W-:Y:S02]  /*1c2f0*/  SHF.R.U64 R8, R8, 0x3, RZ ;  /* 0x0000000308087819 */ /* 0x000fe400000012ff */
[----:B------:R-:W-:Y:S01]  /*1c300*/  LOP3.LUT R4, R9, R4, RZ, 0x3c, !PT ;  /* 0x0000000409047212 */ /* 0x000fe200078e3cff */
[----:B------:R-:W-:Y:S01]  /*1c310*/  IMAD.X R9, RZ, RZ, R5, P1 ;  /* 0x000000ffff097224 */ /* 0x000fe200008e0605 */
[----:B------:R-:W-:Y:S02]  /*1c320*/  LOP3.LUT R58, R71, 0x180, RZ, 0xc0, !PT ;  /* 0x00000180473a7812 */ /* 0x000fe400078ec0ff */
[----:B------:R-:W-:Y:S02]  /*1c330*/  SHF.R.U64 R10, R10, 0x3, RZ ;  /* 0x000000030a0a7819 */ /* 0x000fe400000012ff */
[----:B------:R-:W-:-:S02]  /*1c340*/  SHF.R.U64 R59, R59, 0x3, RZ ;  /* 0x000000033b3b7819 */ /* 0x000fc400000012ff */
[----:B------:R-:W-:Y:S02]  /*1c350*/  LOP3.LUT R14, R8, R63, RZ, 0x3c, !PT ;  /* 0x0000003f080e7212 */ /* 0x000fe400078e3cff */
[----:B------:R-:W-:Y:S02]  /*1c360*/  SHF.R.U64 R58, R58, 0x3, RZ ;  /* 0x000000033a3a7819 */ /* 0x000fe400000012ff */
[----:B------:R-:W-:Y:S02]  /*1c370*/  MOV R63, R4 ;  /* 0x00000004003f7202 */ /* 0x000fe40000000f00 */
[----:B------:R-:W-:Y:S02]  /*1c380*/  LOP3.LUT R20, R10, R67, RZ, 0x3c, !PT ;  /* 0x000000430a147212 */ /* 0x000fe400078e3cff */
[----:B------:R-:W-:Y:S02]  /*1c390*/  F2FP.BF16.F32.PACK_AB R4, R78, R7 ;  /* 0x000000074e04723e */ /* 0x000fe400000010ff */
[----:B------:R-:W-:-:S02]  /*1c3a0*/  LOP3.LUT R10, R59, R62, RZ, 0x3c, !PT ;  /* 0x0000003e3b0a7212 */ /* 0x000fc400078e3cff */
[----:B------:R-:W-:Y:S02]  /*1c3b0*/  F2FP.BF16.F32.PACK_AB R5, R79, R82 ;  /* 0x000000524f05723e */ /* 0x000fe400000010ff */
[----:B------:R-:W-:Y:S02]  /*1c3c0*/  F2FP.BF16.F32.PACK_AB R7, R69, R80 ;  /* 0x000000504507723e */ /* 0x000fe400000010ff */
[----:B------:R-:W-:Y:S02]  /*1c3d0*/  MOV R62, R12 ;  /* 0x0000000c003e7202 */ /* 0x000fe40000000f00 */
[----:B------:R-:W-:Y:S01]  /*1c3e0*/  MOV R59, R14 ;  /* 0x0000000e003b7202 */ /* 0x000fe20000000f00 */
[----:B------:R0:W-:Y:S01]  /*1c3f0*/  STSM.16.M88.4 [R63], R4 ;  /* 0x000000043f007844 */ /* 0x0001e20000000200 */
[----:B------:R-:W-:Y:S02]  /*1c400*/  LOP3.LUT R8, R58, R71, RZ, 0x3c, !PT ;  /* 0x000000473a087212 */ /* 0x000fe400078e3cff */
        /* <DEDUP_REMOVED lines=8> */
[----:B------:R-:W-:Y:S02]  /*1c490*/  F2FP.BF16.F32.PACK_AB R26, R76, R33 ;  /* 0x000000214c1a723e */ /* 0x000fe400000010ff */
[----:B------:R-:W-:Y:S02]  /*1c4a0*/  ISETP.NE.U32.AND P1, PT, RZ, UR4, PT ;  /* 0x00000004ff007c0c */ /* 0x000fe4000bf25070 */
[----:B------:R-:W-:Y:S01]  /*1c4b0*/  IADD3 R20, P0, R50, UR4, RZ ;  /* 0x0000000432147c10 */ /* 0x000fe2000ff1e0ff */
[----:B------:R-:W-:Y:S01]  /*1c4c0*/  STSM.16.M88.4 [R59], R24 ;  /* 0x000000183b007844 */ /* 0x000fe20000000200 */
[----:B------:R-:W-:Y:S02]  /*1c4d0*/  MOV R33, R8 ;  /* 0x0000000800217202 */ /* 0x000fe40000000f00 */
[----:B------:R-:W-:Y:S02]  /*1c4e0*/  MOV R32, R10 ;  /* 0x0000000a00207202 */ /* 0x000fe40000000f00 */
[----:B0-----:R-:W-:-:S02]  /*1c4f0*/  F2FP.BF16.F32.PACK_AB R4, R45, R36 ;  /* 0x000000242d04723e */ /* 0x001fc400000010ff */
[----:B------:R-:W-:Y:S02]  /*1c500*/  F2FP.BF16.F32.PACK_AB R5, R56, R47 ;  /* 0x0000002f3805723e */ /* 0x000fe400000010ff */
[----:B------:R-:W-:Y:S02]  /*1c510*/  F2FP.BF16.F32.PACK_AB R6, R48, R37 ;  /* 0x000000253006723e */ /* 0x000fe400000010ff */
[----:B------:R-:W-:Y:S02]  /*1c520*/  F2FP.BF16.F32.PACK_AB R7, R55, R46 ;  /* 0x0000002e3707723e */ /* 0x000fe400000010ff */
[----:B------:R-:W-:Y:S02]  /*1c530*/  F2FP.BF16.F32.PACK_AB R8, R49, R40 ;  /* 0x000000283108723e */ /* 0x000fe400000010ff */
[----:B------:R-:W-:Y:S01]  /*1c540*/  F2FP.BF16.F32.PACK_AB R9, R54, R43 ;  /* 0x0000002b3609723e */ /* 0x000fe200000010ff */
[----:B------:R0:W-:Y:S01]  /*1c550*/  STSM.16.M88.4 [R58], R4 ;  /* 0x000000043a007844 */ /* 0x0001e20000000200 */
[----:B------:R-:W-:Y:S01]  /*1c560*/  F2FP.BF16.F32.PACK_AB R10, R52, R41 ;  /* 0x00000029340a723e */ /* 0x000fe200000010ff */
[----:B------:R-:W-:Y:S01]  /*1c570*/  IMAD.MOV.U32 R41, RZ, RZ, RZ ;  /* 0x000000ffff297224 */ /* 0x000fe200078e00ff */
[----:B------:R-:W-:-:S02]  /*1c580*/  F2FP.BF16.F32.PACK_AB R11, R51, R42 ;  /* 0x0000002a330b723e */ /* 0x000fc400000010ff */
[----:B-1----:R-:W-:Y:S02]  /*1c590*/  F2FP.BF16.F32.PACK_AB R12, R53, R44 ;  /* 0x0000002c350c723e */ /* 0x002fe400000010ff */
[----:B------:R-:W-:Y:S01]  /*1c5a0*/  F2FP.BF16.F32.PACK_AB R13, R39, R34 ;  /* 0x00000022270d723e */ /* 0x000fe200000010ff */
[----:B------:R1:W-:Y:S01]  /*1c5b0*/  STSM.16.M88.4 [R33], R8 ;  /* 0x0000000821007844 */ /* 0x0003e20000000200 */
[----:B------:R-:W-:Y:S02]  /*1c5c0*/  F2FP.BF16.F32.PACK_AB R14, R29, R28 ;  /* 0x0000001c1d0e723e */ /* 0x000fe400000010ff */
[----:B------:R-:W-:Y:S02]  /*1c5d0*/  F2FP.BF16.F32.PACK_AB R15, R38, R35 ;  /* 0x00000023260f723e */ /* 0x000fe400000010ff */
[----:B------:R-:W-:Y:S02]  /*1c5e0*/  ISETP.NE.AND.EX P1, PT, RZ, UR5, PT, P1 ;  /* 0x00000005ff007c0c */ /* 0x000fe4000bf25310 */
[----:B------:R-:W-:Y:S01]  /*1c5f0*/  IADD3.X R21, R31, UR5, RZ, P0, !PT ;  /* 0x000000051f157c10 */ /* 0x000fe200087fe4ff */
[----:B------:R-:W-:Y:S01]  /*1c600*/  ULDC.64 UR4, c[0x0][0xbe0] ;  /* 0x0002f80000047ab9 */ /* 0x000fe20000000a00 */
[----:B------:R1:W-:Y:S01]  /*1c610*/  STSM.16.M88.4 [R32], R12 ;  /* 0x0000000c20007844 */ /* 0x0003e20000000200 */
[----:B------:R-:W-:Y:S01]  /*1c620*/  BAR.SYNC.DEFER_BLOCKING 0x1, 0x180 ;  /* 0x0046000000007b1d */ /* 0x000fe20000010000 */
[----:B------:R-:W-:-:S04]  /*1c630*/  ISETP.NE.U32.AND P0, PT, RZ, UR4, PT ;  /* 0x00000004ff007c0c */ /* 0x000fc8000bf05070 */
[----:B------:R-:W-:Y:S02]  /*1c640*/  ISETP.NE.AND.EX P0, PT, RZ, UR5, PT, P0 ;  /* 0x00000005ff007c0c */ /* 0x000fe4000bf05300 */
[----:B0-----:R-:W-:-:S11]  /*1c650*/  SHF.R.S32.HI R4, RZ, 0x1f, R70 ;  /* 0x0000001fff047819 */ /* 0x001fd60000011446 */
[----:B------:R-:W-:Y:S01]  /*1c660*/  @P0 IADD3 R50, P2, R50, UR4, RZ ;  /* 0x0000000432320c10 */ /* 0x000fe2000ff5e0ff */
[----:B------:R-:W-:Y:S02]  /*1c670*/  ULDC UR4, c[0x0][0xa88] ;  /* 0x0002a20000047ab9 */ /* 0x000fe40000000800 */
[----:B------:R-:W-:Y:S01]  /*1c680*/  IMAD.U32 R40, RZ, RZ, UR4 ;  /* 0x00000004ff287e24 */ /* 0x000fe2000f8e00ff */
[----:B------:R-:W-:Y:S01]  /*1c690*/  @P0 IADD3.X R51, R31, UR5, RZ, P2, !PT ;  /* 0x000000051f330c10 */ /* 0x000fe200097fe4ff */
[----:B------:R1:W5:Y:S01]  /*1c6a0*/  @P1 LDG.E R41, desc[UR6][R20.64] ;  /* 0x0000000614291981 */ /* 0x000362000c1e1900 */
[----:B------:R-:W-:-:S03]  /*1c6b0*/  LEA.HI R4, R4, R70, RZ, 0x7 ;  /* 0x0000004604047211 */ /* 0x000fc600078f38ff */
[----:B------:R1:W5:Y:S01]  /*1c6c0*/  @P0 LDG.E R40, desc[UR6][R50.64] ;  /* 0x0000000632280981 */ /* 0x000362000c1e1900 */
[----:B------:R-:W-:Y:S05]  /*1c6d0*/  @P0 BRA `(.L_x_10253) ;  /* 0x0000000000140947 */ /* 0x000fea0003800000 */
[----:B------:R-:W-:Y:S05]  /*1c6e0*/  @!P1 BRA `(.L_x_10253) ;  /* 0x0000000000109947 */ /* 0x000fea0003800000 */
[----:B------:R-:W-:Y:S02]  /*1c6f0*/  ULDC.64 UR4, c[0x0][0x208] ;  /* 0x0000820000047ab9 */ /* 0x000fe40000000a00 */
[----:B------:R-:W2:Y:S04]  /*1c700*/  LDG.E R5, desc[UR4][R20.64] ;  /* 0x0000000414057981 */ /* 0x000ea8000c1e1900 */
[----:B-----5:R-:W2:Y:S02]  /*1c710*/  LDG.E R40, desc[UR4][R20.64+0x4] ;  /* 0x0000040414287981 */ /* 0x020ea4000c1e1900 */
[----:B--2---:R-:W-:-:S07]  /*1c720*/  IMAD.IADD R40, R40, 0x1, -R5 ;  /* 0x0000000128287824 */ /* 0x004fce00078e0a05 */
.L_x_10253:
[----:B------:R-:W2:Y:S01]  /*1c730*/  LDL.64 R6, [R1+0x78] ;  /* 0x0000780001067983 */ /* 0x000ea20000100a00 */
[----:B------:R-:W-:-:S03]  /*1c740*/  ULDC.64 UR4, c[0x0][0xb70] ;  /* 0x0002dc0000047ab9 */ /* 0x000fc60000000a00 */
[----:B-1----:R-:W3:Y:S04]  /*1c750*/  LDL R8, [R1+0x6c] ;  /* 0x00006c0001087983 */ /* 0x002ee80000100800 */
[----:B------:R-:W4:Y:S04]  /*1c760*/  LDL.LU R50, [R1+0x80] ;  /* 0x0000800001327983 */ /* 0x000f280000300800 */
[----:B------:R-:W2:Y:S04]  /*1c770*/  LDL.64 R48, [R1+0x78] ;  /* 0x0000780001307983 */ /* 0x000ea80000100a00 */
[----:B------:R-:W3:Y:S04]  /*1c780*/  LDL.LU R47, [R1+0x88] ;  /* 0x00008800012f7983 */ /* 0x000ee80000300800 */
[----:B------:R-:W3:Y:S01]  /*1c790*/  LDL R46, [R1+0x60] ;  /* 0x00006000012e7983 */ /* 0x000ee20000100800 */
[--C-:B-----5:R-:W-:Y:S01]  /*1c7a0*/  SHF.R.S32.HI R21, RZ, 0x1f, R41.reuse ;  /* 0x0000001fff157819 */ /* 0x120fe20000011429 */
[----:B------:R-:W-:Y:S01]  /*1c7b0*/  IMAD.MOV.U32 R20, RZ, RZ, R41 ;  /* 0x000000ffff147224 */ /* 0x000fe200078e0029 */
[----:B------:R-:W-:Y:S01]  /*1c7c0*/  SEL R44, R30, RZ, !P1 ;  /* 0x000000ff1e2c7207 */ /* 0x000fe20004800000 */
[----:B------:R-:W-:Y:S01]  /*1c7d0*/  ULDC.64 UR6, c[0x0][0x208] ;  /* 0x0000820000067ab9 */ /* 0x000fe20000000a00 */
[----:B------:R-:W-:Y:S01]  /*1c7e0*/  SEL R45, R66, RZ, !P1 ;  /* 0x000000ff422d7207 */ /* 0x000fe20004800000 */
[----:B------:R-:W-:Y:S01]  /*1c7f0*/  BSSY B1, `(.L_x_10254) ;  /* 0x0000074000017945 */ /* 0x000fe20003800000 */
[----:B----4-:R-:W-:Y:S01]  /*1c800*/  SHF.R.S32.HI R43, RZ, 0x1f, R50 ;  /* 0x0000001fff2b7819 */ /* 0x010fe20000011432 */
[----:B--2---:R-:W-:Y:S01]  /*1c810*/  IMAD.MOV.U32 R48, RZ, RZ, R6 ;  /* 0x000000ffff307224 */ /* 0x004fe200078e0006 */
[----:B------:R-:W-:-:S03]  /*1c820*/  LOP3.LUT R6, R4, 0xffffff80, RZ, 0xc0, !PT ;  /* 0xffffff8004067812 */ /* 0x000fc600078ec0ff */
[----:B------:R-:W-:Y:S02]  /*1c830*/  IMAD R4, R43, UR4, RZ ;  /* 0x000000042b047c24 */ /* 0x000fe4000f8e02ff */
[----:B---3--:R-:W-:Y:S02]  /*1c840*/  IMAD R11, R47, 0xc0, R8 ;  /* 0x000000c02f0b7824 */ /* 0x008fe400078e0208 */
[----:B------:R-:W-:Y:S02]  /*1c850*/  IMAD R7, R50, UR5, R4 ;  /* 0x0000000532077c24 */ /* 0x000fe4000f8e0204 */
[----:B------:R-:W-:Y:S02]  /*1c860*/  IMAD R5, R48, 0x20, R46 ;  /* 0x0000002030057824 */ /* 0x000fe400078e022e */
[----:B------:R-:W-:Y:S02]  /*1c870*/  IMAD.IADD R6, R70, 0x1, -R6 ;  /* 0x0000000146067824 */ /* 0x000fe400078e0a06 */
[----:B------:R-:W-:-:S03]  /*1c880*/  IMAD.WIDE R2, R5, 0x2, R2 ;  /* 0x0000000205027825 */ /* 0x000fc600078e0202 */
[----:B------:R-:W-:Y:S01]  /*1c890*/  LOP3.LUT P0, RZ, R6, 0x3, RZ, 0xc0, !PT ;  /* 0x0000000306ff7812 */ /* 0x000fe2000780c0ff */
[----:B------:R-:W-:Y:S01]  /*1c8a0*/  IMAD.WIDE.U32 R4, R50, UR4, R20 ;  /* 0x0000000432047c25 */ /* 0x000fe2000f8e0014 */
[----:B------:R-:W-:Y:S01]  /*1c8b0*/  ULDC.64 UR4, c[0x0][0xb78] ;  /* 0x0002de0000047ab9 */ /* 0x000fe20000000a00 */
[----:B------:R-:W-:Y:S02]  /*1c8c0*/  IADD3 R9, P2, R2, 0x1800, RZ ;  /* 0x0000180002097810 */ /* 0x000fe40007f5e0ff */
[----:B------:R-:W-:Y:S01]  /*1c8d0*/  IMAD.IADD R5, R5, 0x1, R7 ;  /* 0x0000000105057824 */ /* 0x000fe200078e0207 */
[----:B------:R-:W-:Y:S01]  /*1c8e0*/  SHF.R.S32.HI R7, RZ, 0x1f, R11 ;  /* 0x0000001fff077819 */ /* 0x000fe2000001140b */
[----:B------:R-:W-:Y:S01]  /*1c8f0*/  IMAD R6, R44, UR4, RZ ;  /* 0x000000042c067c24 */ /* 0x000fe2000f8e02ff */
[----:B------:R-:W-:Y:S01]  /*1c900*/  LOP3.LUT R8, R9, 0x180, RZ, 0xc0, !PT ;  /* 0x0000018009087812 */ /* 0x000fe200078ec0ff */
[----:B------:R-:W-:Y:S01]  /*1c910*/  IMAD.WIDE.U32 R4, R45, UR4, R4 ;  /* 0x000000042d047c25 */ /* 0x000fe2000f8e0004 */
[----:B------:R-:W-:-:S02]  /*1c920*/  IADD3 R13, P1, R2, 0x3000, RZ ;  /* 0x00003000020d7810 */ /* 0x000fc40007f3e0ff */
[----:B------:R-:W-:Y:S01]  /*1c930*/  SHF.R.U64 R8, R8, 0x3, RZ ;  /* 0x0000000308087819 */ /* 0x000fe200000012ff */
[----:B------:R-:W-:Y:S01]  /*1c940*/  IMAD R6, R45, UR5, R6 ;  /* 0x000000052d067c24 */ /* 0x000fe2000f8e0206 */
[----:B------:R-:W-:Y:S01]  /*1c950*/  IADD3 R4, P3, R11, R4, RZ ;  /* 0x000000040b047210 */ /* 0x000fe20007f7e0ff */
[----:B------:R-:W-:Y:S01]  /*1c960*/  ULDC.64 UR4, c[0x0][0xb40] ;  /* 0x0002d00000047ab9 */ /* 0x000fe20000000a00 */
[----:B------:R-:W-:Y:S01]  /*1c970*/  LOP3.LUT R8, R8, R9, RZ, 0x3c, !PT ;  /* 0x0000000908087212 */ /* 0x000fe200078e3cff */
[----:B------:R-:W-:Y:S01]  /*1c980*/  IMAD.X R9, RZ, RZ, R3, P2 ;  /* 0x000000ffff097224 */ /* 0x000fe200010e0603 */
[----:B------:R-:W-:Y:S01]  /*1c990*/  IADD3.X R7, R7, R5, R6, P3, !PT ;  /* 0x0000000507077210 */ /* 0x000fe20001ffe406 */
[----:B------:R-:W-:Y:S01]  /*1c9a0*/  VIADD R5, R11, 0x8 ;  /* 0x000000080b057836 */ /* 0x000fe20000000000 */
[----:B------:R-:W-:Y:S02]  /*1c9b0*/  LEA R38, P3, R4, UR4, 0x2 ;  /* 0x0000000404267c11 */ /* 0x000fe4000f8610ff */
[----:B------:R-:W-:-:S02]  /*1c9c0*/  IADD3 R25, P5, R2, 0x4800, RZ ;  /* 0x0000480002197810 */ /* 0x000fc40007fbe0ff */
[----:B------:R-:W-:Y:S01]  /*1c9d0*/  LEA.HI.X R39, R4, UR5, R7, 0x2, P3 ;  /* 0x0000000504277c11 */ /* 0x000fe200098f1407 */
[----:B------:R-:W-:Y:S01]  /*1c9e0*/  ULDC.64 UR4, c[0x0][0xaa0] ;  /* 0x0002a80000047ab9 */ /* 0x000fe20000000a00 */
[C---:B------:R-:W-:Y:S02]  /*1c9f0*/  IADD3 R29, P4, R2.reuse, 0x6000, RZ ;  /* 0x00006000021d7810 */ /* 0x040fe40007f9e0ff */
[C---:B------:R-:W-:Y:S02]  /*1ca00*/  LOP3.LUT R4, R2.reuse, 0x180, RZ, 0xc0, !PT ;  /* 0x0000018002047812 */ /* 0x040fe400078ec0ff */
[----:B------:R-:W-:Y:S02]  /*1ca10*/  IADD3 R7, P2, R2, 0x7800, RZ ;  /* 0x0000780002077810 */ /* 0x000fe40007f5e0ff */
[-C--:B------:R-:W-:Y:S02]  /*1ca20*/  ISETP.GE.OR P3, PT, R11, R40.reuse, P0 ;  /* 0x000000280b00720c */ /* 0x080fe40000766670 */
[----:B------:R-:W-:Y:S01]  /*1ca30*/  ISETP.GE.OR P0, PT, R5, R40, P0 ;  /* 0x000000280500720c */ /* 0x000fe20000706670 */
[----:B------:R-:W-:Y:S01]  /*1ca40*/  IMAD.X R33, RZ, RZ, R3, P2 ;  /* 0x000000ffff217224 */ /* 0x000fe200010e0603 */
[----:B------:R-:W-:-:S02]  /*1ca50*/  LOP3.LUT R12, R13, 0x180, RZ, 0xc0, !PT ;  /* 0x000001800d0c7812 */ /* 0x000fc400078ec0ff */
[----:B------:R-:W-:Y:S02]  /*1ca60*/  LOP3.LUT R24, R25, 0x180, RZ, 0xc0, !PT ;  /* 0x0000018019187812 */ /* 0x000fe400078ec0ff */
[----:B------:R-:W-:Y:S02]  /*1ca70*/  LOP3.LUT R28, R29, 0x180, RZ, 0xc0, !PT ;  /* 0x000001801d1c7812 */ /* 0x000fe400078ec0ff */
[----:B------:R-:W-:Y:S02]  /*1ca80*/  SHF.R.U64 R5, R4, 0x3, RZ ;  /* 0x0000000304057819 */ /* 0x000fe400000012ff */
[----:B------:R-:W-:Y:S01]  /*1ca90*/  LOP3.LUT R4, R7, 0x180, RZ, 0xc0, !PT ;  /* 0x0000018007047812 */ /* 0x000fe200078ec0ff */
[----:B------:R-:W-:Y:S01]  /*1caa0*/  @!P3 STG.E desc[UR6][R38.64], R0 ;  /* 0x000000002600b986 */ /* 0x000fe2000c101906 */
[----:B------:R-:W-:Y:S02]  /*1cab0*/  SHF.R.U64 R12, R12, 0x3, RZ ;  /* 0x000000030c0c7819 */ /* 0x000fe400000012ff */
[----:B------:R-:W-:Y:S01]  /*1cac0*/  SHF.R.U64 R24, R24, 0x3, RZ ;  /* 0x0000000318187819 */ /* 0x000fe200000012ff */
[----:B------:R0:W-:Y:S01]  /*1cad0*/  @!P0 STG.E desc[UR6][R38.64+0x20], R72 ;  /* 0x0000204826008986 */ /* 0x0001e2000c101906 */
[----:B------:R-:W-:-:S02]  /*1cae0*/  SHF.R.U64 R28, R28, 0x3, RZ ;  /* 0x000000031c1c7819 */ /* 0x000fc400000012ff */
[----:B------:R-:W-:Y:S01]  /*1caf0*/  SHF.R.U64 R4, R4, 0x3, RZ ;  /* 0x0000000304047819 */ /* 0x000fe200000012ff */
[----:B------:R-:W5:Y:S01]  /*1cb00*/  LD.E.128 R8, desc[UR6][R8.64] ;  /* 0x0000000608087980 */ /* 0x000f62000c101d00 */
        /* <DEDUP_REMOVED lines=10> */
[----:B------:R-:W-:-:S03]  /*1cbb0*/  SHF.R.S32.HI R37, RZ, 0x1f, R46 ;  /* 0x0000001fff257819 */ /* 0x000fc6000001142e */
[----:B------:R1:W5:Y:S01]  /*1cbc0*/  LD.E.128 R4, desc[UR6][R2.64] ;  /* 0x0000000602047980 */ /* 0x000362000c101d00 */
[----:B------:R-:W-:-:S03]  /*1cbd0*/  IMAD.MOV.U32 R36, RZ, RZ, R46 ;  /* 0x000000ffff247224 */ /* 0x000fc600078e002e */
[----:B------:R-:W5:Y:S01]  /*1cbe0*/  LD.E.128 R28, desc[UR6][R28.64] ;  /* 0x000000061c1c7980 */ /* 0x000f62000c101d00 */
[----:B------:R-:W-:-:S03]  /*1cbf0*/  SHF.R.S32.HI R49, RZ, 0x1f, R48 ;  /* 0x0000001fff317819 */ /* 0x000fc60000011430 */
        /* <DEDUP_REMOVED lines=8> */
[----:B------:R-:W-:-:S03]  /*1cc80*/  IMAD.WIDE.U32 R20, R41, UR4, R36 ;  /* 0x0000000429147c25 */ /* 0x000fc6000f8e0024 */
[----:B------:R3:W-:Y:S01]  /*1cc90*/  STL [R1+0x7c], R49 ;  /* 0x00007c3101007387 */ /* 0x0007e20000100800 */
[----:B------:R-:W-:Y:S01]  /*1cca0*/  IMAD R41, R41, UR5, R42 ;  /* 0x0000000529297c24 */ /* 0x000fe2000f8e022a */
[----:B------:R-:W-:Y:S01]  /*1ccb0*/  ULDC.64 UR4, c[0x0][0xae0] ;  /* 0x0002b80000047ab9 */ /* 0x000fe20000000a00 */
[----:B0-----:R-:W-:Y:S02]  /*1ccc0*/  IMAD R39, R47, -0xc0, R40 ;  /* 0xffffff402f277824 */ /* 0x001fe400078e0228 */
[----:B-1----:R-:W-:Y:S02]  /*1ccd0*/  IMAD R2, R43, UR4, RZ ;  /* 0x000000042b027c24 */ /* 0x002fe4000f8e02ff */
[----:B------:R-:W-:Y:S01]  /*1cce0*/  IMAD.IADD R21, R21, 0x1, R41 ;  /* 0x0000000115157824 */ /* 0x000fe200078e0229 */
[----:B------:R-:W-:Y:S01]  /*1ccf0*/  ISETP.GE.AND P0, PT, R48, R39, PT ;  /* 0x000000273000720c */ /* 0x000fe20003f06270 */
[----:B------:R-:W-:Y:S02]  /*1cd00*/  IMAD R37, R50, UR5, R2 ;  /* 0x0000000532257c24 */ /* 0x000fe4000f8e0202 */
[----:B------:R-:W-:-:S02]  /*1cd10*/  VIADD R0, R16, 0x31c20 ;  /* 0x00031c2010007836 */ /* 0x000fc40000000000 */
[----:B------:R-:W-:Y:S01]  /*1cd20*/  IMAD.WIDE.U32 R2, R50, UR4, R20 ;  /* 0x0000000432027c25 */ /* 0x000fe2000f8e0014 */
[----:B------:R-:W-:-:S03]  /*1cd30*/  ULDC.64 UR4, c[0x0][0xae8] ;  /* 0x0002ba0000047ab9 */ /* 0x000fc60000000a00 */
[----:B------:R-:W-:Y:S01]  /*1cd40*/  VIADD R36, R48, 0x60 ;  /* 0x0000006030247836 */ /* 0x000fe20000000000 */
[----:B------:R-:W-:Y:S01]  /*1cd50*/  PRMT R0, RZ, 0x654, R0 ;  /* 0x00000654ff007816 */ /* 0x000fe20000000000 */
[----:B------:R-:W-:Y:S02]  /*1cd60*/  IMAD.IADD R3, R3, 0x1, R37 ;  /* 0x0000000103037824 */ /* 0x000fe400078e0225 */
[----:B------:R-:W-:Y:S01]  /*1cd70*/  IMAD R20, R44, UR4, RZ ;  /* 0x000000042c147c24 */ /* 0x000fe2000f8e02ff */
[----:B------:R-:W-:Y:S01]  /*1cd80*/  ISETP.GE.AND P3, PT, R36, R39, PT ;  /* 0x000000272400720c */ /* 0x000fe20003f66270 */
[C---:B------:R-:W-:Y:S01]  /*1cd90*/  IMAD.WIDE.U32 R36, R45.reuse, UR4, R2 ;  /* 0x000000042d247c25 */ /* 0x040fe2000f8e0002 */
[----:B--2---:R3:W-:Y:S03]  /*1cda0*/  SYNCS.ARRIVE.TRANS64.RED.A1T0 RZ, [R0+URZ], RZ ;  /* 0x000000ff00ff79a7 */ /* 0x0047e6000810043f */
[----:B------:R-:W-:-:S02]  /*1cdb0*/  IMAD R39, R45, UR5, R20 ;  /* 0x000000052d277c24 */ /* 0x000fc4000f8e0214 */
[----:B------:R-:W-:-:S04]  /*1cdc0*/  IMAD.WIDE R20, R47, 0xc0, R48 ;  /* 0x000000c02f147825 */ /* 0x000fc800078e0230 */
[----:B------:R-:W-:Y:S01]  /*1cdd0*/  IMAD.IADD R41, R37, 0x1, R39 ;  /* 0x0000000125297824 */ /* 0x000fe200078e0227 */
[----:B---3--:R-:W-:Y:S06]  /*1cde0*/  @P0 BRA `(.L_x_10255) ;  /* 0x0000000000500947 */ /* 0x008fec0003800000 */
        /* <DEDUP_REMOVED lines=20> */
.L_x_10255:
[----:B------:R-:W-:Y:S05]  /*1cf30*/  BSYNC B1 ;  /* 0x0000000000017941 */ /* 0x000fea0003800000 */
.L_x_10254:
[----:B------:R-:W-:Y:S05]  /*1cf40*/  @P3 BRA `(.L_x_10256) ;  /* 0x00000008006c3947 */ /* 0x000fea0003800000 */
[----:B0----5:R-:W-:Y:S01]  /*1cf50*/  IADD3 R5, P0, R20, 0x60, RZ ;  /* 0x0000006014057810 */ /* 0x021fe20007f1e0ff */
        /* <DEDUP_REMOVED lines=8> */
[C---:B------:R-:W-:Y:S01]  /*1cfe0*/  IMAD.WIDE.U32 R2, R5.reuse, UR4, R2 ;  /* 0x0000000405027c25 */ /* 0x040fe2000f8e0002 */
[----:B------:R-:W-:Y:S02]  /*1cff0*/  ULDC UR4, c[0x0][0xa8c] ;  /* 0x0002a30000047ab9 */ /* 0x000fe40000000800 */
[----:B------:R-:W-:Y:S01]  /*1d000*/  ISETP.GE.AND P2, PT, R0, UR4, PT ;  /* 0x0000000400007c0c */ /* 0x000fe2000bf46270 */
[----:B------:R-:W-:Y:S01]  /*1d010*/  IMAD R5, R5, UR5, R20 ;  /* 0x0000000505057c24 */ /* 0x000fe2000f8e0214 */
[----:B------:R-:W-:Y:S01]  /*1d020*/  LEA R4, P0, R2, UR6, 0x1 ;  /* 0x0000000602047c11 */ /* 0x000fe2000f8008ff */
[C---:B------:R-:W-:Y:S01]  /*1d030*/  VIADD R0, R46.reuse, 0x40 ;  /* 0x000000402e007836 */ /* 0x040fe20000000000 */
[----:B------:R-:W-:Y:S01]  /*1d040*/  ISETP.GE.AND P1, PT, R46, UR4, PT ;  /* 0x000000042e007c0c */ /* 0x000fe2000bf26270 */
        /* <DEDUP_REMOVED lines=9> */
.L_x_10252:
[----:B------:R-:W0:Y:S01]  /*1d0e0*/  S2R R0, SR_TID.X ;  /* 0x0000000000007919 */ /* 0x000e220000002100 */
[----:B------:R-:W-:Y:S01]  /*1d0f0*/  ULDC.64 UR4, c[0x0][0xbd8] ;  /* 0x0002f60000047ab9 */ /* 0x000fe20000000a00 */
[----:B------:R-:W-:Y:S01]  /*1d100*/  IMAD.MOV.U32 R7, RZ, RZ, RZ ;  /* 0x000000ffff077224 */ /* 0x000fe200078e00ff */
[----:B------:R-:W-:Y:S01]  /*1d110*/  ISETP.NE.U32.AND P0, PT, RZ, UR4, PT ;  /* 0x00000004ff007c0c */ /* 0x000fe2000bf05070 */
[----:B------:R-:W-:Y:S01]  /*1d120*/  ULDC.64 UR6, c[0x0][0x208] ;  /* 0x0000820000067ab9 */ /* 0x000fe20000000a00 */
        /* <DEDUP_REMOVED lines=9> */
[----:B0-----:R-:W-:-:S02]  /*1d1c0*/  VIADD R4, R0, 0xffffff80 ;  /* 0xffffff8000047836 */ /* 0x001fc40000000000 */
[----:B------:R-:W-:Y:S01]  /*1d1d0*/  @P1 IADD3.X R51, R31, UR5, RZ, P2, !PT ;  /* 0x000000051f331c10 */ /* 0x000fe200097fe4ff */
[----:B------:R-:W-:Y:S02]  /*1d1e0*/  IMAD.U32 R0, RZ, RZ, UR4 ;  /* 0x00000004ff007e24 */ /* 0x000fe4000f8e00ff */
[----:B------:R-:W-:-:S04]  /*1d1f0*/  ISETP.GT.AND P2, PT, R4, 0xbf, PT ;  /* 0x000000bf0400780c */ /* 0x000fc80003f44270 */
[----:B------:R1:W5:Y:S01]  /*1d200*/  @P1 LDG.E R0, desc[UR6][R50.64] ;  /* 0x0000000632001981 */ /* 0x000362000c1e1900 */
[----:B------:R-:W-:Y:S08]  /*1d210*/  @P1 BRA `(.L_x_10257) ;  /* 0x0000000000141947 */ /* 0x000ff00003800000 */
[----:B------:R-:W-:Y:S05]  /*1d220*/  @!P0 BRA `(.L_x_10257) ;  /* 0x0000000000108947 */ /* 0x000fea0003800000 */
[----:B------:R-:W-:Y:S02]  /*1d230*/  ULDC.64 UR4, c[0x0][0x208] ;  /* 0x0000820000047ab9 */ /* 0x000fe40000000a00 */
[----:B------:R-:W2:Y:S04]  /*1d240*/  LDG.E R5, desc[UR4][R2.64] ;  /* 0x0000000402057981 */ /* 0x000ea8000c1e1900 */
[----:B-----5:R-:W2:Y:S02]  /*1d250*/  LDG.E R0, desc[UR4][R2.64+0x4] ;  /* 0x0000040402007981 */ /* 0x020ea4000c1e1900 */
[----:B--2---:R-:W-:-:S07]  /*1d260*/  IMAD.IADD R0, R0, 0x1, -R5 ;  /* 0x0000000100007824 */ /* 0x004fce00078e0a05 */
.L_x_10257:
[----:B------:R-:W2:Y:S04]  /*1d270*/  LDL R13, [R1+0x80] ;  /* 0x00008000010d7983 */ /* 0x000ea80000100800 */
[----:B------:R-:W3:Y:S04]  /*1d280*/  LDL R10, [R1+0x60] ;  /* 0x00006000010a7983 */ /* 0x000ee80000100800 */
[----:B------:R0:W5:Y:S01]  /*1d290*/  LDL R12, [R1+0x88] ;  /* 0x00008800010c7983 */ /* 0x0001620000100800 */
[----:B------:R-:W-:Y:S01]  /*1d2a0*/  BSSY B1, `(.L_x_10258) ;  /* 0x000001e000017945 */ /* 0x000fe20003800000 */
[----:B------:R-:W-:-:S02]  /*1d2b0*/  SEL R11, R66, RZ, !P0 ;  /* 0x000000ff420b7207 */ /* 0x000fc40004000000 */
[----:B------:R-:W-:Y:S02]  /*1d2c0*/  SEL R30, R30, RZ, !P0 ;  /* 0x000000ff1e1e7207 */ /* 0x000fe40004000000 */
[----:B-----5:R-:W-:Y:S02]  /*1d2d0*/  SHF.R.S32.HI R6, RZ, 0x1f, R7 ;  /* 0x0000001fff067819 */ /* 0x020fe40000011407 */
[----:B--2---:R-:W-:Y:S02]  /*1d2e0*/  SHF.R.S32.HI R8, RZ, 0x1f, R13 ;  /* 0x0000001fff087819 */ /* 0x004fe4000001140d */
[----:B---3--:R-:W-:Y:S01]  /*1d2f0*/  SHF.R.S32.HI R9, RZ, 0x1f, R10 ;  /* 0x0000001fff097819 */ /* 0x008fe2000001140a */
[----:B0-----:R-:W-:Y:S06]  /*1d300*/  @P2 BRA `(.L_x_10259) ;  /* 0x00000000005c2947 */ /* 0x001fec0003800000 */
[----:B-1----:R-:W0:Y:S02]  /*1d310*/  S2R R2, SR_TID.X ;  /* 0x0000000000027919 */ /* 0x002e240000002100 */
[----:B0-----:R-:W-:-:S04]  /*1d320*/  IMAD R2, R12, 0xc0, R2 ;  /* 0x000000c00c027824 */ /* 0x001fc800078e0202 */
[----:B------:R-:W-:-:S05]  /*1d330*/  VIADD R3, R2, 0xffffff80 ;  /* 0xffffff8002037836 */ /* 0x000fca0000000000 */
[----:B------:R-:W-:-:S13]  /*1d340*/  ISETP.GE.AND P0, PT, R3, R0, PT ;  /* 0x000000000300720c */ /* 0x000fda0003f06270 */
[----:B------:R-:W-:Y:S05]  /*1d350*/  @P0 BRA `(.L_x_10259) ;  /* 0x0000000000480947 */ /* 0x000fea0003800000 */
[C---:B------:R-:W-:Y:S01]  /*1d360*/  IADD3 R2, P0, R3.reuse, R7, RZ ;  /* 0x0000000703027210 */ /* 0x040fe20007f1e0ff */
        /* <DEDUP_REMOVED lines=17> */
.L_x_10259:
[----:B------:R-:W-:Y:S05]  /*1d480*/  BSYNC B1 ;  /* 0x0000000000017941 */ /* 0x000fea0003800000 */
.L_x_10258:
[----:B------:R-:W2:Y:S01]  /*1d490*/  LDL.64 R14, [R1+0x78] ;  /* 0x00007800010e7983 */ /* 0x000ea20000100a00 */
[----:B------:R-:W-:Y:S01]  /*1d4a0*/  ULDC.64 UR4, c[0x0][0xaa0] ;  /* 0x0002a80000047ab9 */ /* 0x000fe20000000a00 */
[----:B-1----:R-:W-:Y:S01]  /*1d4b0*/  IMAD.MOV.U32 R2, RZ, RZ, R10 ;  /* 0x000000ffff027224 */ /* 0x002fe200078e000a */
        /* <DEDUP_REMOVED lines=15> */
[C---:B--2---:R-:W-:Y:S01]  /*1d5b0*/  ISETP.GE.AND P0, PT, R14.reuse, R4, PT ;  /* 0x000000040e00720c */ /* 0x044fe20003f06270 */
        /* <DEDUP_REMOVED lines=28> */
.L_x_10261:
[----:B------:R-:W-:Y:S05]  /*1d780*/  BSYNC B1 ;  /* 0x0000000000017941 */ /* 0x000fea0003800000 */
.L_x_10260:
        /* <DEDUP_REMOVED lines=23> */
.L_x_10256:
[----:B------:R-:W-:Y:S05]  /*1d900*/  BSYNC B0 ;  /* 0x0000000000007941 */ /* 0x000fea0003800000 */
.L_x_10251:
[----:B------:R-:W4:Y:S01]  /*1d910*/  LDL R0, [R1+0x5c] ;  /* 0x00005c0001007983 */ /* 0x000f220000100800 */
[----:B------:R-:W-:Y:S02]  /*1d920*/  ULDC UR4, c[0x0][0xc14] ;  /* 0x0003050000047ab9 */ /* 0x000fe40000000800 */
[----:B----4-:R-:W-:-:S13]  /*1d930*/  ISETP.GE.AND P0, PT, R0, UR4, PT ;  /* 0x0000000400007c0c */ /* 0x010fda000bf06270 */
[----:B------:R-:W-:Y:S05]  /*1d940*/  @!P0 BRA `(.L_x_10262) ;  /* 0xfffffe3800748947 */ /* 0x000fea000383ffff */
[----:B------:R-:W-:Y:S05]  /*1d950*/  BRA `(.L_x_10112) ;  /* 0x0000005c00547947 */ /* 0x000fea0003800000 */
.L_x_10110:
[----:B------:R-:W-:-:S08]  /*1d960*/  NOP ;  /* 0x0000000000007918 */ /* 0x000fd00000000000 */
[----:B------:R-:W0:-:S00]  /*1d970*/  USETMAXREG.DEALLOC.CTAPOOL 0x20 ;  /* 0x00000020000079c8 */ /* 0x000e0000080e0500 */
        /* <DEDUP_REMOVED lines=54> */
[----:B------:R-:W-:Y:S02]  /*1dce0*/  IMAD.MOV.U32 R6, RZ, RZ, RZ ;  /* 0x000000ffff067224 */ /* 0x000fe400078e00ff */
[----:B------:R-:W-:-:S10]  /*1dcf0*/  IMAD.MOV.U32 R3, RZ, RZ, R4 ;  /* 0x000000ffff037224 */ /* 0x000fd400078e0004 */
[----:B--2---:R-:W-:Y:S05]  /*1dd00*/  @P0 BRA `(.L_x_10263) ;  /* 0x0000000000b80947 */ /* 0x004fea0003800000 */
[----:B------:R-:W-:Y:S01]  /*1dd10*/  IMAD.MOV.U32 R4, RZ, RZ, R3 ;  /* 0x000000ffff047224 */ /* 0x000fe200078e0003 */
[----:B------:R-:W-:Y:S01]  /*1dd20*/  ULDC UR5, c[0x0][0xc14] ;  /* 0x0003050000057ab9 */ /* 0x000fe20000000800 */
[----:B------:R-:W-:Y:S01]  /*1dd30*/  IMAD.MOV.U32 R6, RZ, RZ, RZ ;  /* 0x000000ffff067224 */ /* 0x000fe200078e00ff */
[----:B------:R-:W-:Y:S01]  /*1dd40*/  ULDC UR7, c[0x0][0xc14] ;  /* 0x0003050000077ab9 */ /* 0x000fe20000000800 */
[----:B------:R-:W-:-:S05]  /*1dd50*/  ULDC UR4, c[0x0][0xc10] ;  /* 0x0003040000047ab9 */ /* 0x000fca0000000800 */
.L_x_10267:
        /* <DEDUP_REMOVED lines=10> */
[----:B------:R-:W0:Y:S01]  /*1de00*/  LDC.64 R2, c[0x0][0xc58] ;  /* 0x00031600ff027b82 */ /* 0x000e220000000a00 */
[----:B------:R-:W-:Y:S01]  /*1de10*/  ULDC.64 UR8, c[0x0][0x208] ;  /* 0x0000820000087ab9 */ /* 0x000fe20000000a00 */
[----:B0-----:R-:W-:-:S05]  /*1de20*/  IMAD.WIDE R2, R5, 0x4, R2 ;  /* 0x0000000405027825 */ /* 0x001fca00078e0202 */
[----:B------:R0:W5:Y:S02]  /*1de30*/  LDG.E R0, desc[UR8][R2.64] ;  /* 0x0000000802007981 */ /* 0x000164000c1e1900 */
.L_x_10266:
[----:B------:R-:W-:Y:S05]  /*1de40*/  BSYNC B0 ;  /* 0x0000000000007941 */ /* 0x000fea0003800000 */
.L_x_10265:
        /* <DEDUP_REMOVED lines=26> */
.L_x_10263:
        /* <DEDUP_REMOVED lines=21> */
.L_x_10268:
        /* <DEDUP_REMOVED lines=59> */
.L_x_10264:
[----:B------:R-:W-:Y:S02]  /*1e4f0*/  IMAD.MOV.U32 R17, RZ, RZ, RZ ;  /* 0x000000ffff117224 */ /* 0x000fe400078e00ff */
[----:B------:R-:W-:Y:S02]  /*1e500*/  IMAD.U32 R16, RZ, RZ, UR6 ;  /* 0x00000006ff107e24 */ /* 0x000fe4000f8e00ff */
[----:B------:R-:W-:-:S07]  /*1e510*/  IMAD.MOV.U32 R18, RZ, RZ, RZ ;  /* 0x000000ffff127224 */ /* 0x000fce00078e00ff */
.L_x_10269:
        /* <DEDUP_REMOVED lines=32> */
[----:B------:R0:W-:Y:S02]  /*1e720*/  STL [R1+0x44], R2 ;  /* 0x0000440201007387 */ /* 0x0001e40000100800 */
.L_x_10360:
[----:B01----:R-:W0:Y:S01]  /*1e730*/  LDC.64 R2, c[0x0][0xc60] ;  /* 0x00031800ff027b82 */ /* 0x003e220000000a00 */
[----:B------:R-:W-:Y:S01]  /*1e740*/  ULDC.64 UR4, c[0x0][0x208] ;  /* 0x0000820000047ab9 */ /* 0x000fe20000000a00 */
[----:B0-----:R-:W-:-:S05]  /*1e750*/  IMAD.WIDE R2, R19, 0x4, R2 ;  /* 0x0000000413027825 */ /* 0x001fca00078e0202 */
[----:B------:R-:W2:Y:S01]  /*1e760*/  LDG.E R29, desc[UR4][R2.64] ;  /* 0x00000004021d7981 */ /* 0x000ea2000c1e1900 */
[----:B------:R-:W-:Y:S05]  /*1e770*/  YIELD ;  /* 0x0000000000007946 */ /* 0x000fea0003800000 */
[----:B------:R-:W-:Y:S01]  /*1e780*/  ULDC.64 UR4, c[0x0][0xa28] ;  /* 0x00028a0000047ab9 */ /* 0x000fe20000000a00 */
[----:B------:R-:W-:Y:S01]  /*1e790*/  ULDC.64 UR6, c[0x0][0x208] ;  /* 0x0000820000067ab9 */ /* 0x000fe20000000a00 */
[----:B------:R-:W-:Y:S01]  /*1e7a0*/  ISETP.NE.U32.AND P1, PT, RZ, UR4, PT ;  /* 0x00000004ff007c0c */ /* 0x000fe2000bf25070 */
[----:B------:R-:W-:Y:S01]  /*1e7b0*/  IMAD.MOV.U32 R10, RZ, RZ, RZ ;  /* 0x000000ffff0a7224 */ /* 0x000fe200078e00ff */
[----:B------:R-:W-:Y:S01]  /*1e7c0*/  ULDC.64 UR8, c[0x0][0xa08] ;  /* 0x0002820000087ab9 */ /* 0x000fe20000000a00 */
[----:B------:R-:W-:Y:S01]  /*1e7d0*/  ULDC.64 UR10, c[0x0][0xa10] ;  /* 0x00028400000a7ab9 */ /* 0x000fe20000000a00 */
[----:B------:R-:W-:-:S02]  /*1e7e0*/  ISETP.NE.AND.EX P1, PT, RZ, UR5, PT, P1 ;  /* 0x00000005ff007c0c */ /* 0x000fc4000bf25310 */
[----:B--2---:R-:W-:Y:S01]  /*1e7f0*/  SHF.R.S32.HI R0, RZ, 0x1f, R29 ;  /* 0x0000001fff007819 */ /* 0x004fe2000001141d */
[----:B------:R-:W-:-:S10]  /*1e800*/  IMAD.SHL.U32 R14, R29, 0x4, RZ ;  /* 0x000000041d0e7824 */ /* 0x000fd400078e00ff */
[C---:B------:R-:W-:Y:S02]  /*1e810*/  @P1 LEA R2, P0, R29.reuse, UR4, 0x2 ;  /* 0x000000041d021c11 */ /* 0x040fe4000f8010ff */
[C-C-:B------:R-:W-:Y:S02]  /*1e820*/  SHF.L.U64.HI R12, R29.reuse, 0x2, R0.reuse ;  /* 0x000000021d0c7819 */ /* 0x140fe40000010200 */
[----:B------:R-:W-:Y:S01]  /*1e830*/  @P1 LEA.HI.X R3, R29, UR5, R0, 0x2, P0 ;  /* 0x000000051d031c11 */ /* 0x000fe200080f1400 */
[----:B------:R-:W-:Y:S01]  /*1e840*/  ULDC.64 UR4, c[0x0][0xa18] ;  /* 0x0002860000047ab9 */ /* 0x000fe20000000a00 */
[----:B------:R-:W-:Y:S01]  /*1e850*/  IMAD.MOV.U32 R0, RZ, RZ, RZ ;  /* 0x000000ffff007224 */ /* 0x000fe200078e00ff */
[----:B------:R-:W-:Y:S01]  /*1e860*/  ISETP.NE.U32.AND P0, PT, RZ, UR4, PT ;  /* 0x00000004ff007c0c */ /* 0x000fe2000bf05070 */
[----:B------:R-:W-:Y:S03]  /*1e870*/  STL [R1+0x4], R14 ;  /* 0x0000040e01007387 */ /* 0x000fe60000100800 */
[----:B------:R-:W-:Y:S01]  /*1e880*/  ISETP.NE.AND.EX P0, PT, RZ, UR5, PT, P0 ;  /* 0x00000005ff007c0c */ /* 0x000fe2000bf05300 */
[----:B------:R0:W5:Y:S04]  /*1e890*/  @P1 LDG.E R0, desc[UR6][R2.64] ;  /* 0x0000000602001981 */ /* 0x000168000c1e1900 */
[----:B------:R-:W-:Y:S08]  /*1e8a0*/  STL [R1+0x8], R12 ;  /* 0x0000080c01007387 */ /* 0x000ff00000100800 */
[----:B------:R-:W-:-:S04]  /*1e8b0*/  @P0 IADD3 R8, P2, R14, UR4, RZ ;  /* 0x000000040e080c10 */ /* 0x000fc8000ff5e0ff */
[----:B------:R-:W-:Y:S01]  /*1e8c0*/  @P0 IADD3.X R9, R12, UR5, RZ, P2, !PT ;  /* 0x000000050c090c10 */ /* 0x000fe200097fe4ff */
[----:B------:R-:W-:Y:S02]  /*1e8d0*/  ULDC.64 UR4, c[0x0][0xa00] ;  /* 0x0002800000047ab9 */ /* 0x000fe40000000a00 */
[----:B------:R-:W-:-:S04]  /*1e8e0*/  ISETP.NE.U32.AND P2, PT, RZ, UR4, PT ;  /* 0x00000004ff007c0c */ /* 0x000fc8000bf45070 */
[----:B------:R-:W-:Y:S02]  /*1e8f0*/  ISETP.NE.AND.EX P2, PT, RZ, UR5, PT, P2 ;  /* 0x00000005ff007c0c */ /* 0x000fe4000bf45320 */
[----:B0-----:R-:W-:-:S04]  /*1e900*/  IADD3 R2, P1, R14, UR4, RZ ;  /* 0x000000040e027c10 */ /* 0x001fc8000ff3e0ff */
[----:B------:R-:W-:-:S07]  /*1e910*/  IADD3.X R3, R12, UR5, RZ, P1, !PT ;  /* 0x000000050c037c10 */ /* 0x000fce0008ffe4ff */
[----:B------:R-:W2:Y:S01]  /*1e920*/  @P2 LDG.E R10, desc[UR6][R2.64] ;  /* 0x00000006020a2981 */ /* 0x000ea2000c1e1900 */
[----:B------:R-:W-:Y:S01]  /*1e930*/  ULDC UR4, c[0x0][0x288] ;  /* 0x0000a20000047ab9 */ /* 0x000fe20000000800 */
[----:B------:R-:W-:-:S04]  /*1e940*/  IADD3 R6, P1, R14, UR8, RZ ;  /* 0x000000080e067c10 */ /* 0x000fc8000ff3e0ff */
[----:B------:R-:W-:Y:S02]  /*1e950*/  IADD3.X R7, R12, UR9, RZ, P1, !PT ;  /* 0x000000090c077c10 */ /* 0x000fe40008ffe4ff */
[----:B------:R-:W-:-:S04]  /*1e960*/  IADD3 R4, P1, R14, UR10, RZ ;  /* 0x0000000a0e047c10 */ /* 0x000fc8000ff3e0ff */
[----:B------:R-:W-:Y:S02]  /*1e970*/  IADD3.X R5, R12, UR11, RZ, P1, !PT ;  /* 0x0000000b0c057c10 */ /* 0x000fe40008ffe4ff */
[----:B------:R-:W-:-:S04]  /*1e980*/  ISETP.NE.U32.AND P1, PT, RZ, UR8, PT ;  /* 0x00000008ff007c0c */ /* 0x000fc8000bf25070 */
        /* <DEDUP_REMOVED lines=13> */
[----:B------:R-:W-:Y:S02]  /*1ea60*/  ULDC UR6, c[0x0][0x338] ;  /* 0x0000ce0000067ab9 */ /* 0x000fe40000000800 */
[----:B0-----:R-:W-:-:S03]  /*1ea70*/  IMAD.U32 R9, RZ, RZ, UR6 ;  /* 0x00000006ff097e24 */ /* 0x001fc6000f8e00ff */
[----:B------:R-:W-:Y:S01]  /*1ea80*/  IMAD.U32 R11, RZ, RZ, UR4 ;  /* 0x00000004ff0b7e24 */ /* 0x000fe2000f8e00ff */
[----:B------:R-:W-:Y:S06]  /*1ea90*/  @P0 BRA `(.L_x_10271) ;  /* 0x0000000000140947 */ /* 0x000fec0003800000 */
[----:B------:R-:W-:Y:S05]  /*1eaa0*/  @!P2 BRA `(.L_x_10271) ;  /* 0x000000000010a947 */ /* 0x000fea0003800000 */
[----:B------:R-:W-:Y:S02]  /*1eab0*/  ULDC.64 UR4, c[0x0][0x208] ;  /* 0x0000820000047ab9 */ /* 0x000fe40000000a00 */
[----:B------:R-:W2:Y:S04]  /*1eac0*/  LDG.E R13, desc[UR4][R2.64] ;  /* 0x00000004020d7981 */ /* 0x000ea8000c1e1900 */
[----:B-----5:R-:W2:Y:S02]  /*1ead0*/  LDG.E R10, desc[UR4][R2.64+0x4] ;  /* 0x00000404020a7981 */ /* 0x020ea4000c1e1900 */
[----:B--2---:R-:W-:-:S07]  /*1eae0*/  IMAD.IADD R10, R10, 0x1, -R13 ;  /* 0x000000010a0a7824 */ /* 0x004fce00078e0a0d */
.L_x_10271:
[----:B------:R-:W-:Y:S01]  /*1eaf0*/  IMAD.MOV.U32 R23, RZ, RZ, RZ ;  /* 0x000000ffff177224 */ /* 0x000fe200078e00ff */
[----:B------:R-:W-:-:S05]  /*1eb00*/  ULDC.64 UR4, c[0x0][0x208] ;  /* 0x0000820000047ab9 */ /* 0x000fca0000000a00 */
[----:B------:R-:W2:Y:S01]  /*1eb10*/  @P3 LDG.E R23, desc[UR4][R6.64] ;  /* 0x0000000406173981 */ /* 0x000ea2000c1e1900 */
[----:B------:R-:W-:-:S06]  /*1eb20*/  IMAD.MOV.U32 R8, RZ, RZ, RZ ;  /* 0x000000ffff087224 */ /* 0x000fcc00078e00ff */
[----:B------:R0:W5:Y:S01]  /*1eb30*/  @P1 LDG.E R8, desc[UR4][R4.64] ;  /* 0x0000000404081981 */ /* 0x000162000c1e1900 */
[----:B------:R-:W-:Y:S02]  /*1eb40*/  ULDC.64 UR4, c[0x0][0xa20] ;  /* 0x0002880000047ab9 */ /* 0x000fe40000000a00 */
[----:B------:R-:W-:-:S04]  /*1eb50*/  ISETP.NE.U32.AND P0, PT, RZ, UR4, PT ;  /* 0x00000004ff007c0c */ /* 0x000fc8000bf05070 */
[----:B------:R-:W-:Y:S01]  /*1eb60*/  ISETP.NE.AND.EX P0, PT, RZ, UR5, PT, P0 ;  /* 0x00000005ff007c0c */ /* 0x000fe2000bf05300 */
[----:B--2--5:R-:W-:-:S12]  /*1eb70*/  IMAD.IADD R23, R23, 0x1, R0 ;  /* 0x0000000117177824 */ /* 0x024fd800078e0200 */
[----:B0-----:R-:W-:Y:S05]  /*1eb80*/  @!P0 BRA `(.L_x_10272) ;  /* 0x0000000000148947 */ /* 0x001fea0003800000 */
[----:B------:R-:W-:Y:S01]  /*1eb90*/  IADD3 R2, P0, R14, UR4, RZ ;  /* 0x000000040e027c10 */ /* 0x000fe2000ff1e0ff */
[----:B------:R-:W-:-:S03]  /*1eba0*/  ULDC.64 UR6, c[0x0][0x208] ;  /* 0x0000820000067ab9 */ /* 0x000fc60000000a00 */
[----:B------:R-:W-:-:S05]  /*1ebb0*/  IADD3.X R3, R12, UR5, RZ, P0, !PT ;  /* 0x000000050c037c10 */ /* 0x000fca00087fe4ff */
[----:B------:R0:W5:Y:S01]  /*1ebc0*/  LDG.E R11, desc[UR6][R2.64] ;  /* 0x00000006020b7981 */ /* 0x000162000c1e1900 */
[----:B------:R-:W-:Y:S05]  /*1ebd0*/  BRA `(.L_x_10273) ;  /* 0x0000000000147947 */ /* 0x000fea0003800000 */
.L_x_10272:
[----:B------:R-:W-:Y:S05]  /*1ebe0*/  @!P3 BRA `(.L_x_10273) ;  /* 0x000000000010b947 */ /* 0x000fea0003800000 */
[----:B------:R-:W-:Y:S02]  /*1ebf0*/  ULDC.64 UR4, c[0x0][0x208] ;  /* 0x0000820000047ab9 */ /* 0x000fe40000000a00 */
[----:B------:R-:W2:Y:S04]  /*1ec00*/  LDG.E R2, desc[UR4][R6.64] ;  /* 0x0000000406027981 */ /* 0x000ea8000c1e1900 */
[----:B------:R-:W2:Y:S02]  /*1ec10*/  LDG.E R11, desc[UR4][R6.64+0x4] ;  /* 0x00000404060b7981 */ /* 0x000ea4000c1e1900 */
[----:B--2---:R-:W-:-:S07]  /*1ec20*/  IMAD.IADD R11, R11, 0x1, -R2 ;  /* 0x000000010b0b7824 */ /* 0x004fce00078e0a02 */
.L_x_10273:
[----:B------:R-:W-:Y:S02]  /*1ec30*/  ULDC.64 UR4, c[0x0][0x208] ;  /* 0x0000820000047ab9 */ /* 0x000fe40000000a00 */
[----:B0-----:R-:W2:Y:S04]  /*1ec40*/  @P1 LDG.E R3, desc[UR4][R4.64] ;  /* 0x0000000404031981 */ /* 0x001ea8000c1e1900 */
[----:B------:R-:W2:Y:S01]  /*1ec50*/  @P1 LDG.E R2, desc[UR4][R4.64+0x4] ;  /* 0x0000040404021981 */ /* 0x000ea2000c1e1900 */
[----:B-----5:R-:W-:Y:S01]  /*1ec60*/  IMAD.IADD R0, R11, 0x1, -R0 ;  /* 0x000000010b007824 */ /* 0x020fe200078e0a00 */
[----:B------:R-:W-:Y:S01]  /*1ec70*/  BSSY B0, `(.L_x_10274) ;  /* 0x00000de000007945 */ /* 0x000fe20003800000 */
[----:B------:R-:W-:Y:S01]  /*1ec80*/  PLOP3.LUT P2, PT, PT, PT, PT, 0x80, 0x0 ;  /* 0x000000000000781c */ /* 0x000fe20003f4f070 */
[----:B--2---:R-:W-:-:S02]  /*1ec90*/  @P1 IMAD.IADD R9, R2, 0x1, -R3 ;  /* 0x0000000102091824 */ /* 0x004fc400078e0a03 */
[----:B------:R-:W-:Y:S02]  /*1eca0*/  IMAD R3, R17, 0xc0, RZ ;  /* 0x000000c011037824 */ /* 0x000fe400078e02ff */
[----:B------:R-:W-:-:S03]  /*1ecb0*/  IMAD.IADD R2, R0, 0x1, R9 ;  /* 0x0000000100027824 */ /* 0x000fc600078e0209 */
        /* <DEDUP_REMOVED lines=9> */
[----:B------:R-:W-:-:S05]  /*1ed50*/  VIMNMX R6, R2, R7, PT ;  /* 0x0000000702067248 */ /* 0x000fca0003fe0100 */
[--C-:B------:R-:W-:Y:S01]  /*1ed60*/  IMAD R2, R6, 0x90, -R0.reuse ;  /* 0x0000009006027824 */ /* 0x100fe200078e0a00 */
[----:B------:R0:W-:Y:S01]  /*1ed70*/  STL [R1], R6 ;  /* 0x0000000601007387 */ /* 0x0001e20000100800 */
[----:B------:R-:W-:-:S03]  /*1ed80*/  IMAD.MOV R0, RZ, RZ, -R0 ;  /* 0x000000ffff007224 */ /* 0x000fc600078e0a00 */
[----:B------:R-:W-:Y:S02]  /*1ed90*/  VIMNMX R9, R2, R9, PT ;  /* 0x0000000902097248 */ /* 0x000fe40003fe0100 */
[----:B------:R-:W-:-:S04]  /*1eda0*/  VIMNMX R2, RZ, R0, !PT ;  /* 0x00000000ff027248 */ /* 0x000fc80007fe0100 */
[----:B------:R-:W-:Y:S01]  /*1edb0*/  ISETP.GT.AND P0, PT, R9, R2, PT ;  /* 0x000000020900720c */ /* 0x000fe20003f04270 */
[----:B------:R-:W-:-:S05]  /*1edc0*/  IMAD.WIDE.U32 R2, R2, 0x38e38e39, RZ ;  /* 0x38e38e3902027825 */ /* 0x000fca00078e00ff */
        /* <DEDUP_REMOVED lines=18> */
.L_x_10406:
[----:B------:R-:W-:-:S03]  /*1eef0*/  UMOV UR4, 0xffffffff ;  /* 0xffffffff00047882 */ /* 0x000fc60000000000 */
[----:B------:R-:W-:Y:S05]  /*1ef00*/  BRA.DIV UR4, `(.L_x_10277) ;  /* 0x0000005204747947 */ /* 0x000fea000b800000 */
[----:B------:R-:W-:-:S13]  /*1ef10*/  ELECT P6, URZ, PT ;  /* 0x00000000003f782f */ /* 0x000fda00038c0000 */
.L_x_10409:
[----:B------:R-:W2:Y:S01]  /*1ef20*/  LDL R5, [R1+0xc] ;  /* 0x00000c0001057983 */ /* 0x000ea20000100800 */
[----:B------:R-:W-:Y:S01]  /*1ef30*/  BSSY B1, `(.L_x_10278) ;  /* 0x000000b000017945 */ /* 0x000fe20003800000 */
[----:B------:R-:W0:Y:S01]  /*1ef40*/  S2R R6, SR_CgaCtaId ;  /* 0x0000000000067919 */ /* 0x000e220000008800 */
[----:B--2---:R-:W-:-:S05]  /*1ef50*/  VIADD R5, R5, 0x1 ;  /* 0x0000000105057836 */ /* 0x004fca0000000000 */
[----:B------:R-:W-:-:S04]  /*1ef60*/  LEA.HI R7, R5, R5, RZ, 0x1 ;  /* 0x0000000505077211 */ /* 0x000fc800078f08ff */
[----:B------:R-:W-:Y:S02]  /*1ef70*/  LOP3.LUT R10, R7, 0xfffffffe, RZ, 0xc0, !PT ;  /* 0xfffffffe070a7812 */ /* 0x000fe400078ec0ff */
[----:B------:R-:W-:-:S03]  /*1ef80*/  MOV R7, 0x400 ;  /* 0x0000040000077802 */ /* 0x000fc60000000f00 */
[----:B------:R-:W-:Y:S01]  /*1ef90*/  IMAD.IADD R5, R5, 0x1, -R10 ;  /* 0x0000000105057824 */ /* 0x000fe200078e0a0a */
[----:B0-----:R-:W-:-:S04]  /*1efa0*/  LEA R6, R6, R7, 0x18 ;  /* 0x0000000706067211 */ /* 0x001fc800078ec0ff */
[----:B------:R-:W-:-:S04]  /*1efb0*/  SHF.L.U32 R5, R5, 0x1f, RZ ;  /* 0x0000001f05057819 */ /* 0x000fc800000006ff */
[----:B------:R-:W0:Y:S02]  /*1efc0*/  SYNCS.PHASECHK.TRANS64.TRYWAIT P0, [R6+URZ+0x31c20], R5 ;  /* 0x031c2005060075a7 */ /* 0x000e24000800017f */
[----:B0-----:R-:W-:Y:S05]  /*1efd0*/  @!P0 BRA `(.L_x_10279) ;  /* 0x0000005000608947 */ /* 0x001fea0003800000 */
.L_x_10410:
[----:B------:R-:W-:Y:S05]  /*1efe0*/  BSYNC B1 ;  /* 0x0000000000017941 */ /* 0x000fea0003800000 */
.L_x_10278:
[----:B------:R-:W-:Y:S04]  /*1eff0*/  BSSY B1, `(.L_x_10280) ;  /* 0x0000049000017945 */ /* 0x000fe80003800000 */
[----:B------:R-:W-:Y:S05]  /*1f000*/  @!P6 BRA `(.L_x_10281) ;  /* 0x00000004001ce947 */ /* 0x000fea0003800000 */
[----:B0-----:R-:W-:Y:S01]  /*1f010*/  IMAD R5, R25, 0x8, R6 ;  /* 0x0000000819057824 */ /* 0x001fe200078e0206 */
[----:B------:R-:W-:-:S04]  /*1f020*/  SHF.L.U32 R10, R26, 0x1f, RZ ;  /* 0x0000001f1a0a7819 */ /* 0x000fc800000006ff */
[----:B------:R-:W0:Y:S02]  /*1f030*/  SYNCS.PHASECHK.TRANS64.TRYWAIT P0, [R5+URZ+0x31ca0], R10 ;  /* 0x031ca00a050075a7 */ /* 0x000e24000800017f */
[----:B0-----:R-:W-:Y:S05]  /*1f040*/  @!P0 BRA `(.L_x_10282) ;  /* 0x0000005000588947 */ /* 0x001fea0003800000 */
.L_x_10411:
        /* <DEDUP_REMOVED lines=9> */
.L_x_10283:
[----:B------:R-:W-:Y:S01]  /*1f0e0*/  IMAD R9, R25, 0x6c00, R6 ;  /* 0x00006c0019097824 */ /* 0x000fe200078e0206 */
[----:B------:R-:W-:Y:S01]  /*1f0f0*/  R2UR UR9, R5 ;  /* 0x00000000050972ca */ /* 0x000fe200000e0000 */
[----:B------:R-:W-:Y:S01]  /*1f100*/  IMAD R7, R3, 0x90, R8 ;  /* 0x0000009003077824 */ /* 0x000fe200078e0208 */
        /* <DEDUP_REMOVED lines=22> */
[----:B------:R2:W-:Y:S01]  /*1f270*/  UTMALDG.4D [UR8], [UR4], desc[UR6] ;  /* 0x00000608040075b4 */ /* 0x0005e20008019000 */
[----:B------:R-:W3:Y:S02]  /*1f280*/  SYNCS.PHASECHK.TRANS64.TRYWAIT P0, [R5+URZ+0x31cc0], R10 ;  /* 0x031cc00a050075a7 */ /* 0x000ee4000800017f */
[----:B--23--:R-:W-:Y:S05]  /*1f290*/  @!P0 BRA `(.L_x_10284) ;  /* 0x0000004c00d88947 */ /* 0x00cfea0003800000 */
.L_x_10412:
[----:B------:R-:W-:Y:S05]  /*1f2a0*/  @P1 BRA `(.L_x_10285) ;  /* 0x0000000000141947 */ /* 0x000fea0003800000 */
[----:B------:R-:W-:Y:S01]  /*1f2b0*/  ISETP.NE.AND P0, PT, R27, RZ, PT ;  /* 0x000000ff1b00720c */ /* 0x000fe20003f05270 */
[----:B0-2---:R-:W-:-:S04]  /*1f2c0*/  IMAD.MOV.U32 R10, RZ, RZ, 0x6c00 ;  /* 0x00006c00ff0a7424 */ /* 0x005fc800078e00ff */
[----:B------:R3:W-:Y:S08]  /*1f2d0*/  SYNCS.ARRIVE.TRANS64 RZ, [R5+URZ+0x31cb0], R10 ;  /* 0x031cb00a05ff79a7 */ /* 0x0007f0000800003f */
[----:B------:R-:W-:Y:S05]  /*1f2e0*/  @!P0 BRA `(.L_x_10285) ;  /* 0x0000000000048947 */ /* 0x000fea0003800000 */
[----:B------:R-:W-:Y:S01]  /*1f2f0*/  BPT.TRAP 0x1 ;  /* 0x000000040000795c */ /* 0x000fe20000300000 */
.L_x_10285:
        /* <DEDUP_REMOVED lines=16> */
[----:B----4-:R-:W-:Y:S01]  /*1f400*/  UMOV UR8, UR14 ;  /* 0x0000000e00087c82 */ /* 0x010fe20008000000 */
[----:B------:R-:W-:Y:S01]  /*1f410*/  UMOV UR10, UR16 ;  /* 0x00000010000a7c82 */ /* 0x000fe20008000000 */
[----:B------:R-:W-:Y:S01]  /*1f420*/  UMOV UR14, 0x40 ;  /* 0x00000040000e7882 */ /* 0x000fe20000000000 */
[----:B------:R4:W-:Y:S02]  /*1f430*/  UTMALDG.4D [UR8], [UR4], desc[UR6] ;  /* 0x00000608040075b4 */ /* 0x0009e40008019000 */
[----:B----4-:R-:W-:Y:S01]  /*1f440*/  UMOV UR8, UR15 ;  /* 0x0000000f00087c82 */ /* 0x010fe20008000000 */
[----:B------:R-:W-:Y:S02]  /*1f450*/  UMOV UR10, UR14 ;  /* 0x0000000e000a7c82 */ /* 0x000fe40008000000 */
[----:B------:R4:W-:Y:S02]  /*1f460*/  UTMALDG.4D [UR8], [UR4], desc[UR6] ;  /* 0x00000608040075b4 */ /* 0x0009e40008019000 */
[----:B----4-:R-:W-:Y:S01]  /*1f470*/  NOP ;  /* 0x0000000000007918 */ /* 0x010fe20000000000 */
.L_x_10281:
[----:B------:R-:W-:Y:S05]  /*1f480*/  BSYNC B1 ;  /* 0x0000000000017941 */ /* 0x000fea0003800000 */
.L_x_10280:
[----:B------:R-:W-:Y:S01]  /*1f490*/  VIADD R25, R25, 0x1 ;  /* 0x0000000119197836 */ /* 0x000fe20000000000 */
[----:B------:R-:W-:Y:S01]  /*1f4a0*/  PLOP3.LUT P2, PT, PT, PT, PT, 0x8, 0x0 ;  /* 0x000000000000781c */ /* 0x000fe20003f4e170 */
[----:B------:R-:W-:-:S03]  /*1f4b0*/  VIADD R3, R3, 0xfffffffe ;  /* 0xfffffffe03037836 */ /* 0x000fc60000000000 */
[----:B------:R-:W-:-:S04]  /*1f4c0*/  ISETP.NE.AND P0, PT, R25, 0x2, PT ;  /* 0x000000021900780c */ /* 0x000fc80003f05270 */
[----:B------:R-:W-:Y:S02]  /*1f4d0*/  SEL R25, R25, RZ, P0 ;  /* 0x000000ff19197207 */ /* 0x000fe40000000000 */
[----:B0123--:R-:W-:Y:S02]  /*1f4e0*/  SEL R5, RZ, 0x1, P0 ;  /* 0x00000001ff057807 */ /* 0x00ffe40000000000 */
[----:B------:R-:W-:Y:S02]  /*1f4f0*/  ISETP.GE.AND P0, PT, R3, R2, PT ;  /* 0x000000020300720c */ /* 0x000fe40003f06270 */
[----:B------:R-:W-:-:S11]  /*1f500*/  LOP3.LUT R26, R26, R5, RZ, 0x3c, !PT ;  /* 0x000000051a1a7212 */ /* 0x000fd600078e3cff */
[----:B------:R-:W-:Y:S05]  /*1f510*/  @!P0 BRA `(.L_x_10275) ;  /* 0x00000004004c8947 */ /* 0x000fea0003800000 */
.L_x_10292:
[----:B------:R-:W-:Y:S05]  /*1f520*/  YIELD ;  /* 0x0000000000007946 */ /* 0x000fea0003800000 */
[----:B------:R-:W-:Y:S04]  /*1f530*/  BSSY B1, `(.L_x_10286) ;  /* 0x0000048000017945 */ /* 0x000fe80003800000 */
[----:B------:R-:W-:Y:S05]  /*1f540*/  @!P6 BRA `(.L_x_10287) ;  /* 0x000000040018e947 */ /* 0x000fea0003800000 */
[----:B------:R-:W-:Y:S01]  /*1f550*/  IMAD R10, R25, 0x8, R6 ;  /* 0x00000008190a7824 */ /* 0x000fe200078e0206 */
[----:B------:R-:W-:-:S04]  /*1f560*/  SHF.L.U32 R5, R26, 0x1f, RZ ;  /* 0x0000001f1a057819 */ /* 0x000fc800000006ff */
[----:B------:R-:W0:Y:S02]  /*1f570*/  SYNCS.PHASECHK.TRANS64.TRYWAIT P0, [R10+URZ+0x31ca0], R5 ;  /* 0x031ca0050a0075a7 */ /* 0x000e24000800017f */
[----:B0-----:R-:W-:Y:S05]  /*1f580*/  @!P0 BRA `(.L_x_10288) ;  /* 0x0000004c00308947 */ /* 0x001fea0003800000 */
.L_x_10413:
        /* <DEDUP_REMOVED lines=9> */
.L_x_10289:
        /* <DEDUP_REMOVED lines=27> */
.L_x_10414:
[----:B------:R-:W-:Y:S05]  /*1f7d0*/  @P0 BRA `(.L_x_10291) ;  /* 0x0000000000140947 */ /* 0x000fea0003800000 */
[----:B------:R-:W-:Y:S01]  /*1f7e0*/  ISETP.NE.AND P1, PT, R27, RZ, PT ;  /* 0x000000ff1b00720c */ /* 0x000fe20003f25270 */
[----:B01----:R-:W-:-:S04]  /*1f7f0*/  IMAD.MOV.U32 R5, RZ, RZ, 0x6c00 ;  /* 0x00006c00ff057424 */ /* 0x003fc800078e00ff */
[----:B------:R2:W-:Y:S08]  /*1f800*/  SYNCS.ARRIVE.TRANS64 RZ, [R10+URZ+0x31cb0], R5 ;  /* 0x031cb0050aff79a7 */ /* 0x0005f0000800003f */
[----:B------:R-:W-:Y:S05]  /*1f810*/  @!P1 BRA `(.L_x_10291) ;  /* 0x0000000000049947 */ /* 0x000fea0003800000 */
[----:B------:R-:W-:Y:S01]  /*1f820*/  BPT.TRAP 0x1 ;  /* 0x000000040000795c */ /* 0x000fe20000300000 */
.L_x_10291:
        /* <DEDUP_REMOVED lines=24> */
.L_x_10287:
[----:B------:R-:W-:Y:S05]  /*1f9b0*/  BSYNC B1 ;  /* 0x0000000000017941 */ /* 0x000fea0003800000 */
.L_x_10286:
[----:B------:R-:W-:-:S05]  /*1f9c0*/  VIADD R25, R25, 0x1 ;  /* 0x0000000119197836 */ /* 0x000fca0000000000 */
[----:B------:R-:W-:-:S04]  /*1f9d0*/  ISETP.NE.AND P0, PT, R25, 0x2, PT ;  /* 0x000000021900780c */ /* 0x000fc80003f05270 */
[----:B012---:R-:W-:Y:S02]  /*1f9e0*/  SEL R5, RZ, 0x1, P0 ;  /* 0x00000001ff057807 */ /* 0x007fe40000000000 */
[----:B------:R-:W-:Y:S02]  /*1f9f0*/  SEL R25, R25, RZ, P0 ;  /* 0x000000ff19197207 */ /* 0x000fe40000000000 */
[C---:B------:R-:W-:Y:S02]  /*1fa00*/  ISETP.GT.AND P0, PT, R3.reuse, R2, PT ;  /* 0x000000020300720c */ /* 0x040fe40003f04270 */
[----:B------:R-:W-:Y:S01]  /*1fa10*/  LOP3.LUT R26, R26, R5, RZ, 0x3c, !PT ;  /* 0x000000051a1a7212 */ /* 0x000fe200078e3cff */
[----:B------:R-:W-:-:S04]  /*1fa20*/  VIADD R5, R3, 0xffffffff ;  /* 0xffffffff03057836 */ /* 0x000fc80000000000 */
[----:B------:R-:W-:-:S06]  /*1fa30*/  IMAD.MOV.U32 R3, RZ, RZ, R5 ;  /* 0x000000ffff037224 */ /* 0x000fcc00078e0005 */
[----:B------:R-:W-:Y:S05]  /*1fa40*/  @P0 BRA `(.L_x_10292) ;  /* 0xfffffff800b40947 */ /* 0x000fea000383ffff */
.L_x_10275:
[----:B------:R-:W-:Y:S05]  /*1fa50*/  BSYNC B0 ;  /* 0x0000000000007941 */ /* 0x000fea0003800000 */
.L_x_10274:
[----:B------:R-:W2:Y:S01]  /*1fa60*/  LDL R5, [R1] ;  /* 0x0000000001057983 */ /* 0x000ea20000100800 */
        /* <DEDUP_REMOVED lines=21> */
.L_x_10294:
        /* <DEDUP_REMOVED lines=22> */
.L_x_10296:
        /* <DEDUP_REMOVED lines=19> */
.L_x_10298:
        /* <DEDUP_REMOVED lines=16> */
.L_x_10297:
[----:B------:R-:W2:Y:S01]  /*1ff50*/  LDL.LU R2, [R1+0x4] ;  /* 0x0000040001027983 */ /* 0x000ea20000300800 */
[----:B------:R-:W-:Y:S01]  /*1ff60*/  ULDC.64 UR4, c[0x0][0x9f8] ;  /* 0x00027e0000047ab9 */ /* 0x000fe20000000a00 */
[----:B------:R-:W0:Y:S02]  /*1ff70*/  LDC R0, c[0x0][0x428] ;  /* 0x00010a00ff007b82 */ /* 0x000e240000000800 */
[----:B------:R-:W3:Y:S04]  /*1ff80*/  LDL.LU R21, [R1+0x8] ;  /* 0x0000080001157983 */ /* 0x000ee80000300800 */
[----:B------:R-:W4:Y:S01]  /*1ff90*/  LDL.LU R20, [R1+0x10] ;  /* 0x0000100001147983 */ /* 0x000f220000300800 */
[----:B------:R-:W-:Y:S01]  /*1ffa0*/  ISETP.NE.U32.AND P0, PT, RZ, UR4, PT ;  /* 0x00000004ff007c0c */ /* 0x000fe2000bf05070 */
[----:B------:R-:W-:Y:S01]  /*1ffb0*/  IMAD.MOV.U32 R6, RZ, RZ, R29 ;  /* 0x000000ffff067224 */ /* 0x000fe200078e001d */
[----:B------:R-:W-:-:S02]  /*1ffc0*/  ULDC.64 UR6, c[0x0][0x208] ;  /* 0x0000820000067ab9 */ /* 0x000fc40000000a00 */
        /* <DEDUP_REMOVED lines=15> */
[----:B------:R-:W2:Y:S01]  /*200c0*/  @P0 LDC R4, c[0x0][0x430] ;  /* 0x00010c00ff040b82 */ /* 0x000ea20000000800 */
[----:B0-----:R-:W-:-:S05]  /*200d0*/  @P0 IMAD.HI.U32 R5, R18, R5, RZ ;  /* 0x0000000512050227 */ /* 0x001fca00078e00ff */
[----:B--2---:R-:W-:Y:S02]  /*200e0*/  @P0 SHF.R.U32.HI R0, RZ, R4, R5 ;  /* 0x00000004ff000219 */ /* 0x004fe40000011605 */
[----:B------:R-:W-:-:S04]  /*200f0*/  ISETP.NE.U32.AND P0, PT, RZ, UR4, PT ;  /* 0x00000004ff007c0c */ /* 0x000fc8000bf05070 */
[----:B------:R-:W-:-:S04]  /*20100*/  ISETP.NE.AND.EX P0, PT, RZ, UR5, PT, P0 ;  /* 0x00000005ff007c0c */ /* 0x000fc8000bf05300 */
[----:B-1----:R-:W-:-:S09]  /*20110*/  SEL R9, R29, RZ, !P0 ;  /* 0x000000ff1d097207 */ /* 0x002fd20004000000 */
.L_x_10299:
        /* <DEDUP_REMOVED lines=14> */
.L_x_10300:
        /* <DEDUP_REMOVED lines=13> */
.L_x_10301:
        /* <DEDUP_REMOVED lines=9> */
[----:B------:R-:W2:Y:S01]  /*20360*/  LDL R4, [R1] ;  /* 0x0000000001047983 */ /* 0x000ea20000100800 */
        /* <DEDUP_REMOVED lines=8> */
.L_x_10417:
[----:B------:R-:W-:Y:S01]  /*203f0*/  UMOV UR4, 0xffffffff ;  /* 0xffffffff00047882 */ /* 0x000fe20000000000 */
[----:B------:R-:W-:Y:S02]  /*20400*/  SHF.R.S32.HI R12, RZ, 0x1f, R6 ;  /* 0x0000001fff0c7819 */ /* 0x000fe40000011406 */
[----:B------:R-:W-:Y:S05]  /*20410*/  BRA.DIV UR4, `(.L_x_10303) ;  /* 0x0000003e04e87947 */ /* 0x000fea000b800000 */
[----:B------:R-:W-:-:S13]  /*20420*/  ELECT P6, URZ, PT ;  /* 0x00000000003f782f */ /* 0x000fda00038c0000 */
.L_x_10420:
        /* <DEDUP_REMOVED lines=23> */
.L_x_10305:
[----:B------:R-:W-:Y:S01]  /*205a0*/  IMAD R5, R22, 0x8, R28 ;  /* 0x0000000816057824 */ /* 0x000fe200078e021c */
[----:B------:R-:W-:-:S04]  /*205b0*/  SHF.L.U32 R4, R24, 0x1f, RZ ;  /* 0x0000001f18047819 */ /* 0x000fc800000006ff */
[----:B------:R-:W1:Y:S02]  /*205c0*/  SYNCS.PHASECHK.TRANS64.TRYWAIT P0, [R5+URZ+0x31c40], R4 ;  /* 0x031c4004050075a7 */ /* 0x000e64000800017f */
[----:B-1----:R-:W-:Y:S05]  /*205d0*/  @!P0 BRA `(.L_x_10306) ;  /* 0x0000003c00988947 */ /* 0x002fea0003800000 */
.L_x_10421:
        /* <DEDUP_REMOVED lines=9> */
.L_x_10307:
        /* <DEDUP_REMOVED lines=28> */
.L_x_10304:
        /* <DEDUP_REMOVED lines=41> */
[----:B0-----:R-:W-:-:S04]  /*20ac0*/  SHF.L.U32 R5, R4, 0x1f, RZ ;  /* 0x0000001f04057819 */ /* 0x001fc800000006ff */
[----:B------:R-:W0:Y:S02]  /*20ad0*/  SYNCS.PHASECHK.TRANS64.TRYWAIT P0, [R28+URZ+0x31c20], R5 ;  /* 0x031c20051c0075a7 */ /* 0x000e24000800017f */
[----:B0--3--:R-:W-:Y:S05]  /*20ae0*/  @!P0 BRA `(.L_x_10309) ;  /* 0x0000003800688947 */ /* 0x009fea0003800000 */
.L_x_10422:
[----:B------:R-:W-:Y:S05]  /*20af0*/  BSYNC B0 ;  /* 0x0000000000007941 */ /* 0x000fea0003800000 */
.L_x_10308:
[----:B------:R-:W2:Y:S01]  /*20b00*/  LDL R4, [R1] ;  /* 0x0000000001047983 */ /* 0x000ea20000100800 */
[----:B------:R-:W-:Y:S01]  /*20b10*/  BSSY B0, `(.L_x_10310) ;  /* 0x000017c000007945 */ /* 0x000fe20003800000 */
[----:B--2---:R-:W-:-:S13]  /*20b20*/  ISETP.GE.AND P0, PT, R4, 0x2, PT ;  /* 0x000000020400780c */ /* 0x004fda0003f06270 */
[----:B------:R-:W-:Y:S05]  /*20b30*/  @!P0 BRA `(.L_x_10311) ;  /* 0x0000001400e48947 */ /* 0x000fea0003800000 */
[C---:B------:R-:W-:Y:S01]  /*20b40*/  VIADD R10, R4.reuse, 0xfffffffe ;  /* 0xfffffffe040a7836 */ /* 0x040fe20000000000 */
[----:B------:R-:W-:Y:S01]  /*20b50*/  LOP3.LUT R4, R4, 0x1, RZ, 0xc0, !PT ;  /* 0x0000000104047812 */ /* 0x000fe200078ec0ff */
[----:B------:R-:W-:Y:S02]  /*20b60*/  BSSY B1, `(.L_x_10312) ;  /* 0x000007f000017945 */ /* 0x000fe40003800000 */
[----:B------:R-:W-:Y:S01]  /*20b70*/  IMAD.MOV.U32 R9, RZ, RZ, R10 ;  /* 0x000000ffff097224 */ /* 0x000fe200078e000a */
[----:B------:R-:W-:-:S13]  /*20b80*/  ISETP.NE.U32.AND P0, PT, R4, 0x1, PT ;  /* 0x000000010400780c */ /* 0x000fda0003f05070 */
        /* <DEDUP_REMOVED lines=9> */
[----:B------:R-:W-:Y:S02]  /*20c20*/  IMAD.MOV.U32 R15, RZ, RZ, R10 ;  /* 0x000000ffff0f7224 */ /* 0x000fe400078e000a */
[----:B------:R-:W-:Y:S01]  /*20c30*/  IMAD.MOV.U32 R4, RZ, RZ, R8 ;  /* 0x000000ffff047224 */ /* 0x000fe200078e0008 */
[----:B------:R-:W-:-:S13]  /*20c40*/  ISETP.NE.AND.EX P0, PT, R3, RZ, PT, P0 ;  /* 0x000000ff0300720c */ /* 0x000fda0003f05300 */
[----:B------:R-:W-:Y:S05]  /*20c50*/  @!P0 BRA `(.L_x_10316) ;  /* 0x00000000004c8947 */ /* 0x000fea0003800000 */
[----:B------:R-:W1:Y:S01]  /*20c60*/  LDC R15, c[0x0][0x41c] ;  /* 0x00010700ff0f7b82 */ /* 0x000e620000000800 */
[----:B------:R-:W-:Y:S01]  /*20c70*/  IMAD.MOV.U32 R9, RZ, RZ, R10 ;  /* 0x000000ffff097224 */ /* 0x000fe200078e000a */
[----:B------:R-:W-:Y:S01]  /*20c80*/  ULDC.64 UR4, c[0x0][0x408] ;  /* 0x0001020000047ab9 */ /* 0x000fe20000000a00 */
[----:B------:R-:W-:Y:S01]  /*20c90*/  ULDC.64 UR6, c[0x0][0x208] ;  /* 0x0000820000067ab9 */ /* 0x000fe20000000a00 */
[----:B------:R-:W-:-:S04]  /*20ca0*/  IMAD R17, R12, UR4, RZ ;  /* 0x000000040c117c24 */ /* 0x000fc8000f8e02ff */
[----:B------:R-:W-:Y:S01]  /*20cb0*/  IMAD R14, R6, UR5, R17 ;  /* 0x00000005060e7c24 */ /* 0x000fe2000f8e0211 */
[----:B-1----:R-:W-:-:S13]  /*20cc0*/  ISETP.NE.AND P0, PT, R15, 0x1, PT ;  /* 0x000000010f00780c */ /* 0x002fda0003f05270 */
        /* <DEDUP_REMOVED lines=12> */
.L_x_10316:
[----:B-1----:R-:W-:Y:S01]  /*20d90*/  IMAD R3, R11, 0x8, R28 ;  /* 0x000000080b037824 */ /* 0x002fe200078e021c */
[----:B------:R-:W-:-:S04]  /*20da0*/  SHF.L.U32 R2, R13, 0x1f, RZ ;  /* 0x0000001f0d027819 */ /* 0x000fc800000006ff */
[----:B------:R-:W1:Y:S02]  /*20db0*/  SYNCS.PHASECHK.TRANS64.TRYWAIT P0, [R3+URZ+0x31c40], R2 ;  /* 0x031c4002030075a7 */ /* 0x000e64000800017f */
[----:B-1----:R-:W-:Y:S05]  /*20dc0*/  @!P0 BRA `(.L_x_10317) ;  /* 0x0000003400c48947 */ /* 0x002fea0003800000 */
.L_x_10423:
        /* <DEDUP_REMOVED lines=9> */
.L_x_10318:
        /* <DEDUP_REMOVED lines=31> */
.L_x_10424:
        /* <DEDUP_REMOVED lines=10> */
.L_x_10320:
[----:B------:R-:W2:Y:S02]  /*210f0*/  LDL R3, [R1+0x44] ;  /* 0x0000440001037983 */ /* 0x000ea40000100800 */
[----:B--2---:R-:W-:-:S13]  /*21100*/  LOP3.LUT P0, RZ, R3, 0x40, RZ, 0xc0, !PT ;  /* 0x0000004003ff7812 */ /* 0x004fda000780c0ff */
[----:B------:R-:W-:Y:S05]  /*21110*/  @P0 BRA `(.L_x_10321) ;  /* 0x0000000000040947 */ /* 0x000fea0003800000 */
[----:B------:R-:W-:Y:S01]  /*21120*/  BPT.TRAP 0x1 ;  /* 0x000000040000795c */ /* 0x000fe20000300000 */
.L_x_10321:
        /* <DEDUP_REMOVED lines=29> */
.L_x_10315:
[----:B------:R-:W-:Y:S05]  /*21300*/  BSYNC B2 ;  /* 0x0000000000027941 */ /* 0x000fea0003800000 */
.L_x_10314:
[----:B------:R-:W2:Y:S01]  /*21310*/  LDL.LU R2, [R1] ;  /* 0x0000000001027983 */ /* 0x000ea20000300800 */
[----:B------:R-:W-:Y:S02]  /*21320*/  IMAD.MOV.U32 R22, RZ, RZ, R11 ;  /* 0x000000ffff167224 */ /* 0x000fe400078e000b */
[----:B------:R-:W-:Y:S02]  /*21330*/  IMAD.MOV.U32 R24, RZ, RZ, R13 ;  /* 0x000000ffff187224 */ /* 0x000fe400078e000d */
[----:B--2---:R-:W-:-:S07]  /*21340*/  VIADD R9, R2, 0xfffffffd ;  /* 0xfffffffd02097836 */ /* 0x004fce0000000000 */
.L_x_10313:
[----:B------:R-:W-:Y:S05]  /*21350*/  BSYNC B1 ;  /* 0x0000000000017941 */ /* 0x000fea0003800000 */
.L_x_10312:
[----:B------:R-:W-:-:S13]  /*21360*/  ISETP.NE.AND P0, PT, R10, RZ, PT ;  /* 0x000000ff0a00720c */ /* 0x000fda0003f05270 */
[----:B------:R-:W-:Y:S05]  /*21370*/  @!P0 BRA `(.L_x_10311) ;  /* 0x0000000c00d48947 */ /* 0x000fea0003800000 */
[----:B------:R-:W-:-:S07]  /*21380*/  IMAD.MOV.U32 R4, RZ, RZ, R8 ;  /* 0x000000ffff047224 */ /* 0x000fce00078e0008 */
.L_x_10338:
        /* <DEDUP_REMOVED lines=13> */
[----:B------:R-:W1:Y:S01]  /*21460*/  LDC R13, c[0x0][0x41c] ;  /* 0x00010700ff0d7b82 */ /* 0x000e620000000800 */
[----:B------:R-:W-:Y:S01]  /*21470*/  IMAD.MOV.U32 R14, RZ, RZ, R9 ;  /* 0x000000ffff0e7224 */ /* 0x000fe200078e0009 */
[----:B------:R-:W-:Y:S01]  /*21480*/  ULDC.64 UR6, c[0x0][0x408] ;  /* 0x0001020000067ab9 */ /* 0x000fe20000000a00 */
[----:B------:R-:W-:Y:S01]  /*21490*/  ULDC.64 UR8, c[0x0][0x208] ;  /* 0x0000820000087ab9 */ /* 0x000fe20000000a00 */
[----:B0-----:R-:W-:-:S04]  /*214a0*/  IMAD R5, R12, UR6, RZ ;  /* 0x000000060c057c24 */ /* 0x001fc8000f8e02ff */
[----:B------:R-:W-:Y:S01]  /*214b0*/  IMAD R5, R6, UR7, R5 ;  /* 0x0000000706057c24 */ /* 0x000fe2000f8e0205 */
[----:B-1----:R-:W-:-:S13]  /*214c0*/  ISETP.NE.AND P0, PT, R13, 0x1, PT ;  /* 0x000000010d00780c */ /* 0x002fda0003f05270 */
        /* <DEDUP_REMOVED lines=12> */
.L_x_10324:
[----:B------:R-:W-:Y:S01]  /*21590*/  IMAD R3, R10, 0x8, R28 ;  /* 0x000000080a037824 */ /* 0x000fe200078e021c */
[----:B------:R-:W-:-:S04]  /*215a0*/  SHF.L.U32 R2, R11, 0x1f, RZ ;  /* 0x0000001f0b027819 */ /* 0x000fc800000006ff */
[----:B------:R-:W2:Y:S02]  /*215b0*/  SYNCS.PHASECHK.TRANS64.TRYWAIT P0, [R3+URZ+0x31c40], R2 ;  /* 0x031c4002030075a7 */ /* 0x000ea4000800017f */
[----:B--2---:R-:W-:Y:S05]  /*215c0*/  @!P0 BRA `(.L_x_10325) ;  /* 0x0000002c00ec8947 */ /* 0x004fea0003800000 */
.L_x_10425:
[----:B01----:R-:W0:Y:S02]  /*215d0*/  S2R R5, SR_TID.X ;  /* 0x0000000000057919 */ /* 0x003e240000002100 */
        /* <DEDUP_REMOVED lines=8> */
.L_x_10326:
[--C-:B0-2---:R-:W-:Y:S01]  /*21660*/  IMAD R2, R10, 0x6c00, R28.reuse ;  /* 0x00006c000a027824 */ /* 0x105fe200078e021c */
        /* <DEDUP_REMOVED lines=30> */
.L_x_10426:
        /* <DEDUP_REMOVED lines=10> */
.L_x_10328:
[----:B------:R-:W2:Y:S02]  /*218f0*/  LDL R2, [R1+0x44] ;  /* 0x0000440001027983 */ /* 0x000ea40000100800 */
[----:B--2---:R-:W-:-:S13]  /*21900*/  LOP3.LUT P0, RZ, R2, 0x40, RZ, 0xc0, !PT ;  /* 0x0000004002ff7812 */ /* 0x004fda000780c0ff */
[----:B------:R-:W-:Y:S05]  /*21910*/  @P0 BRA `(.L_x_10329) ;  /* 0x0000000000040947 */ /* 0x000fea0003800000 */
[----:B------:R-:W-:Y:S01]  /*21920*/  BPT.TRAP 0x1 ;  /* 0x000000040000795c */ /* 0x000fe20000300000 */
.L_x_10329:
        /* <DEDUP_REMOVED lines=30> */
.L_x_10323:
[----:B------:R-:W-:Y:S05]  /*21b10*/  BSYNC B1 ;  /* 0x0000000000017941 */ /* 0x000fea0003800000 */
.L_x_10322:
        /* <DEDUP_REMOVED lines=31> */
.L_x_10332:
[----:B------:R-:W-:Y:S01]  /*21d10*/  IMAD R2, R22, 0x8, R28 ;  /* 0x0000000816027824 */ /* 0x000fe200078e021c */
[----:B------:R-:W-:-:S04]  /*21d20*/  SHF.L.U32 R3, R24, 0x1f, RZ ;  /* 0x0000001f18037819 */ /* 0x000fc800000006ff */
[----:B------:R-:W1:Y:S02]  /*21d30*/  SYNCS.PHASECHK.TRANS64.TRYWAIT P0, [R2+URZ+0x31c40], R3 ;  /* 0x031c4003020075a7 */ /* 0x000e64000800017f */
[----:B-1----:R-:W-:Y:S05]  /*21d40*/  @!P0 BRA `(.L_x_10333) ;  /* 0x0000002800348947 */ /* 0x002fea0003800000 */
.L_x_10427:
        /* <DEDUP_REMOVED lines=9> */
.L_x_10334:
        /* <DEDUP_REMOVED lines=31> */
.L_x_10428:
        /* <DEDUP_REMOVED lines=10> */
.L_x_10336:
[----:B------:R-:W2:Y:S02]  /*22070*/  LDL R3, [R1+0x44] ;  /* 0x0000440001037983 */ /* 0x000ea40000100800 */
[----:B--2---:R-:W-:-:S13]  /*22080*/  LOP3.LUT P0, RZ, R3, 0x40, RZ, 0xc0, !PT ;  /* 0x0000004003ff7812 */ /* 0x004fda000780c0ff */
[----:B------:R-:W-:Y:S05]  /*22090*/  @P0 BRA `(.L_x_10337) ;  /* 0x0000000000040947 */ /* 0x000fea0003800000 */
[----:B------:R-:W-:Y:S01]  /*220a0*/  BPT.TRAP 0x1 ;  /* 0x000000040000795c */ /* 0x000fe20000300000 */
.L_x_10337:
        /* <DEDUP_REMOVED lines=29> */
.L_x_10331:
[----:B------:R-:W-:Y:S05]  /*22280*/  BSYNC B1 ;  /* 0x0000000000017941 */ /* 0x000fea0003800000 */
.L_x_10330:
[C---:B------:R-:W-:Y:S01]  /*22290*/  ISETP.GT.AND P0, PT, R9.reuse, 0x1, PT ;  /* 0x000000010900780c */ /* 0x040fe20003f04270 */
[----:B0-----:R-:W-:-:S04]  /*222a0*/  VIADD R2, R9, 0xfffffffe ;  /* 0xfffffffe09027836 */ /* 0x001fc80000000000 */
[----:B------:R-:W-:-:S08]  /*222b0*/  IMAD.MOV.U32 R9, RZ, RZ, R2 ;  /* 0x000000ffff097224 */ /* 0x000fd000078e0002 */
[----:B------:R-:W-:Y:S05]  /*222c0*/  @P0 BRA `(.L_x_10338) ;  /* 0xfffffff000300947 */ /* 0x000fea000383ffff */
.L_x_10311:
[----:B------:R-:W-:Y:S05]  /*222d0*/  BSYNC B0 ;  /* 0x0000000000007941 */ /* 0x000fea0003800000 */
.L_x_10310:
[----:B------:R-:W-:Y:S01]  /*222e0*/  ISETP.NE.AND P0, PT, R27, RZ, PT ;  /* 0x000000ff1b00720c */ /* 0x000fe20003f05270 */
[----:B------:R-:W-:-:S12]  /*222f0*/  BSSY B0, `(.L_x_10339) ;  /* 0x000000f000007945 */ /* 0x000fd80003800000 */
[----:B------:R-:W-:Y:S05]  /*22300*/  @P0 BRA `(.L_x_10340) ;  /* 0x0000000000340947 */ /* 0x000fea0003800000 */
[----:B------:R-:W1:Y:S01]  /*22310*/  S2R R9, SR_LANEID ;  /* 0x0000000000097919 */ /* 0x000e620000000000 */
[----:B------:R-:W-:Y:S01]  /*22320*/  VOTEU.ANY UR4, UPT, PT ;  /* 0x0000000000047886 */ /* 0x000fe200038e0100 */
[----:B------:R-:W2:Y:S01]  /*22330*/  LDC.64 R2, c[0x0][0xc38] ;  /* 0x00030e00ff027b82 */ /* 0x000ea20000000a00 */
[----:B------:R-:W1:Y:S01]  /*22340*/  FLO.U32 R4, UR4 ;  /* 0x0000000400047d00 */ /* 0x000e6200080e0000 */
[----:B------:R-:W-:-:S07]  /*22350*/  ULDC.64 UR6, c[0x0][0x208] ;  /* 0x0000820000067ab9 */ /* 0x000fce0000000a00 */
[----:B0-----:R-:W2:Y:S01]  /*22360*/  POPC R5, UR4 ;  /* 0x0000000400057d09 */ /* 0x001ea20008000000 */
[----:B-1----:R-:W-:-:S13]  /*22370*/  ISETP.EQ.U32.AND P0, PT, R4, R9, PT ;  /* 0x000000090400720c */ /* 0x002fda0003f02070 */
[----:B--2---:R-:W2:Y:S01]  /*22380*/  @P0 ATOMG.E.ADD.STRONG.GPU PT, R3, desc[UR6][R2.64], R5 ;  /* 0x00000005020309a8 */ /* 0x004ea200081ee1c6 */
[----:B------:R-:W0:Y:S02]  /*22390*/  S2R R6, SR_LTMASK ;  /* 0x0000000000067919 */ /* 0x000e240000003900 */
[----:B0-----:R-:W-:-:S04]  /*223a0*/  LOP3.LUT R6, R6, UR4, RZ, 0xc0, !PT ;  /* 0x0000000406067c12 */ /* 0x001fc8000f8ec0ff */
[----:B------:R-:W0:Y:S01]  /*223b0*/  POPC R9, R6 ;  /* 0x0000000600097309 */ /* 0x000e220000000000 */
[----:B--2---:R-:W0:Y:S02]  /*223c0*/  SHFL.IDX PT, R4, R3, R4, 0x1f ;  /* 0x00001f0403047589 */ /* 0x004e2400000e0000 */
[----:B0-----:R-:W-:-:S07]  /*223d0*/  IADD3 R16, R4, UR36, R9 ;  /* 0x0000002404107c10 */ /* 0x001fce000fffe009 */
.L_x_10340:
[----:B------:R-:W-:Y:S05]  /*223e0*/  BSYNC B0 ;  /* 0x0000000000007941 */ /* 0x000fea0003800000 */
.L_x_10339:
[----:B------:R-:W-:Y:S04]  /*223f0*/  BSSY B0, `(.L_x_10341) ;  /* 0x0000030000007945 */ /* 0x000fe80003800000 */
[----:B------:R-:W-:Y:S05]  /*22400*/  @!P6 BRA `(.L_x_10342) ;  /* 0x0000000000b8e947 */ /* 0x000fea0003800000 */
[----:B------:R-:W-:Y:S01]  /*22410*/  IMAD R3, R22, 0x8, R28 ;  /* 0x0000000816037824 */ /* 0x000fe200078e021c */
[----:B------:R-:W-:-:S04]  /*22420*/  SHF.L.U32 R2, R24, 0x1f, RZ ;  /* 0x0000001f18027819 */ /* 0x000fc800000006ff */
[----:B------:R-:W1:Y:S02]  /*22430*/  SYNCS.PHASECHK.TRANS64.TRYWAIT P0, [R3+URZ+0x31c60], R2 ;  /* 0x031c6002030075a7 */ /* 0x000e64000800017f */
[----:B-1----:R-:W-:Y:S05]  /*22440*/  @!P0 BRA `(.L_x_10343) ;  /* 0x00000020009c8947 */ /* 0x002fea0003800000 */
.L_x_10429:
        /* <DEDUP_REMOVED lines=10> */
.L_x_10344:
[----:B------:R-:W2:Y:S02]  /*224f0*/  LDL R2, [R1+0x44] ;  /* 0x0000440001027983 */ /* 0x000ea40000100800 */
[----:B--2---:R-:W-:-:S13]  /*22500*/  LOP3.LUT P0, RZ, R2, 0x40, RZ, 0xc0, !PT ;  /* 0x0000004002ff7812 */ /* 0x004fda000780c0ff */
[----:B------:R-:W-:Y:S05]  /*22510*/  @P0 BRA `(.L_x_10345) ;  /* 0x0000000000040947 */ /* 0x000fea0003800000 */
[----:B------:R-:W-:Y:S01]  /*22520*/  BPT.TRAP 0x1 ;  /* 0x000000040000795c */ /* 0x000fe20000300000 */
.L_x_10345:
        /* <DEDUP_REMOVED lines=28> */
.L_x_10342:
[----:B------:R-:W-:Y:S05]  /*226f0*/  BSYNC B0 ;  /* 0x0000000000007941 */ /* 0x000fea0003800000 */
.L_x_10341:
[----:B------:R-:W-:-:S05]  /*22700*/  VIADD R22, R22, 0x1 ;  /* 0x0000000116167836 */ /* 0x000fca0000000000 */
[----:B------:R-:W-:-:S04]  /*22710*/  ISETP.NE.AND P0, PT, R22, 0x2, PT ;  /* 0x000000021600780c */ /* 0x000fc80003f05270 */
[----:B------:R-:W-:Y:S02]  /*22720*/  SEL R3, RZ, 0x1, P0 ;  /* 0x00000001ff037807 */ /* 0x000fe40000000000 */
[----:B------:R-:W-:Y:S02]  /*22730*/  SEL R22, R22, RZ, P0 ;  /* 0x000000ff16167207 */ /* 0x000fe40000000000 */
[----:B------:R-:W-:-:S07]  /*22740*/  LOP3.LUT R24, R24, R3, RZ, 0x3c, !PT ;  /* 0x0000000318187212 */ /* 0x000fce00078e3cff */
.L_x_10295:
[----:B------:R-:W-:Y:S05]  /*22750*/  BSYNC B6 ;  /* 0x0000000000067941 */ /* 0x000fea0003800000 */
.L_x_10293:
[----:B------:R-:W-:-:S03]  /*22760*/  UMOV UR4, 0xffffffff ;  /* 0xffffffff00047882 */ /* 0x000fc60000000000 */
[----:B------:R-:W-:Y:S05]  /*22770*/  BRA.DIV UR4, `(.L_x_10346) ;  /* 0x0000001e04e47947 */ /* 0x000fea000b800000 */
[----:B------:R1:W2:Y:S04]  /*22780*/  SHFL.IDX PT, R4, R16, RZ, 0x1f ;  /* 0x00001fff10047589 */ /* 0x0002a800000e0000 */
[----:B0-----:R1:W0:Y:S02]  /*22790*/  SHFL.IDX PT, R5, R16, 0x1, 0x1f ;  /* 0x00201f0010057f89 */ /* 0x00122400000e0000 */
.L_x_10433:
        /* <DEDUP_REMOVED lines=8> */
[----:B------:R-:W3:Y:S01]  /*22820*/  LDC.64 R2, c[0x0][0xc58] ;  /* 0x00031600ff027b82 */ /* 0x000ee20000000a00 */
[----:B------:R-:W-:Y:S01]  /*22830*/  ULDC.64 UR4, c[0x0][0x208] ;  /* 0x0000820000047ab9 */ /* 0x000fe20000000a00 */
[----:B---3--:R-:W-:-:S06]  /*22840*/  IMAD.WIDE R2, R7, 0x4, R2 ;  /* 0x0000000407027825 */ /* 0x008fcc00078e0202 */
[----:B------:R3:W5:Y:S02]  /*22850*/  LDG.E R2, desc[UR4][R2.64] ;  /* 0x0000000402027981 */ /* 0x000764000c1e1900 */
.L_x_10348:
[----:B------:R-:W-:Y:S05]  /*22860*/  BSYNC B0 ;  /* 0x0000000000007941 */ /* 0x000fea0003800000 */
.L_x_10347:
        /* <DEDUP_REMOVED lines=23> */
.L_x_10441:
[----:B------:R-:W-:Y:S02]  /*229e0*/  ULDC UR4, c[0x0][0xc10] ;  /* 0x0003040000047ab9 */ /* 0x000fe40000000800 */
[----:B------:R-:W-:-:S04]  /*229f0*/  IMAD.U32 R6, RZ, RZ, UR4 ;  /* 0x00000004ff067e24 */ /* 0x000fc8000f8e00ff */
[----:B----4-:R-:W-:-:S04]  /*22a00*/  IMAD R14, R14, R6, RZ ;  /* 0x000000060e0e7224 */ /* 0x010fc800078e02ff */
[----:B0-----:R-:W-:-:S05]  /*22a10*/  IMAD.IADD R5, R5, 0x1, R14 ;  /* 0x0000000105057824 */ /* 0x001fca00078e020e */
[----:B--2---:R-:W-:-:S13]  /*22a20*/  ISETP.GT.AND P0, PT, R5, R4, PT ;  /* 0x000000040500720c */ /* 0x004fda0003f04270 */
[----:B------:R-:W-:Y:S05]  /*22a30*/  @P0 BRA `(.L_x_10350) ;  /* 0x0000000000b00947 */ /* 0x000fea0003800000 */
[----:B------:R-:W0:Y:S02]  /*22a40*/  LDC R0, c[0x0][0xc14] ;  /* 0x00030500ff007b82 */ /* 0x000e240000000800 */
.L_x_10355:
[----:B------:R-:W-:-:S05]  /*22a50*/  VIADD R19, R19, 0x1f ;  /* 0x0000001f13137836 */ /* 0x000fca0000000000 */
        /* <DEDUP_REMOVED lines=8> */
[----:B---3--:R-:W0:Y:S01]  /*22ae0*/  LDC.64 R2, c[0x0][0xc58] ;  /* 0x00031600ff027b82 */ /* 0x008e220000000a00 */
[----:B------:R-:W-:Y:S01]  /*22af0*/  ULDC.64 UR4, c[0x0][0x208] ;  /* 0x0000820000047ab9 */ /* 0x000fe20000000a00 */
[----:B0-----:R-:W-:-:S06]  /*22b00*/  IMAD.WIDE R2, R7, 0x4, R2 ;  /* 0x0000000407027825 */ /* 0x001fcc00078e0202 */
[----:B------:R0:W5:Y:S02]  /*22b10*/  LDG.E R2, desc[UR4][R2.64] ;  /* 0x0000000402027981 */ /* 0x000164000c1e1900 */
.L_x_10353:
[----:B------:R-:W-:Y:S05]  /*22b20*/  BSYNC B0 ;  /* 0x0000000000007941 */ /* 0x000fea0003800000 */
.L_x_10352:
        /* <DEDUP_REMOVED lines=11> */
[----:B0--3--:R-:W-:-:S05]  /*22be0*/  IMAD.IADD R3, R13, 0x1, R14 ;  /* 0x000000010d037824 */ /* 0x009fca00078e020e */
        /* <DEDUP_REMOVED lines=10> */
[----:B------:R0:W2:Y:S02]  /*22c90*/  SHFL.IDX PT, R14, R3, 0x1f, 0x1f ;  /* 0x03e01f00030e7f89 */ /* 0x0000a400000e0000 */
.L_x_10449:
[----:B------:R-:W-:Y:S02]  /*22ca0*/  ULDC UR4, c[0x0][0xc10] ;  /* 0x0003040000047ab9 */ /* 0x000fe40000000800 */
[----:B------:R-:W-:-:S04]  /*22cb0*/  IMAD.U32 R6, RZ, RZ, UR4 ;  /* 0x00000004ff067e24 */ /* 0x000fc8000f8e00ff */
[----:B--2---:R-:W-:-:S04]  /*22cc0*/  IMAD R14, R14, R6, RZ ;  /* 0x000000060e0e7224 */ /* 0x004fc800078e02ff */
[----:B------:R-:W-:-:S05]  /*22cd0*/  IMAD.IADD R5, R14, 0x1, R5 ;  /* 0x000000010e057824 */ /* 0x000fca00078e0205 */
[----:B------:R-:W-:-:S13]  /*22ce0*/  ISETP.GT.AND P0, PT, R5, R4, PT ;  /* 0x000000040500720c */ /* 0x000fda0003f04270 */
[----:B------:R-:W-:Y:S05]  /*22cf0*/  @!P0 BRA `(.L_x_10355) ;  /* 0xfffffffc00548947 */ /* 0x000fea000383ffff */
.L_x_10350:
        /* <DEDUP_REMOVED lines=8> */
.L_x_10453:
[----:B------:R-:W-:Y:S01]  /*22d80*/  ISETP.NE.AND P0, PT, R5, RZ, PT ;  /* 0x000000ff0500720c */ /* 0x000fe20003f05270 */
[----:B------:R-:W-:-:S12]  /*22d90*/  IMAD.MOV.U32 R14, RZ, RZ, RZ ;  /* 0x000000ffff0e7224 */ /* 0x000fd800078e00ff */
[----:B------:R-:W-:Y:S05]  /*22da0*/  @!P0 BRA `(.L_x_10357) ;  /* 0x0000000000108947 */ /* 0x000fea0003800000 */
[----:B------:R-:W-:Y:S01]  /*22db0*/  UMOV UR4, 0xffffffff ;  /* 0xffffffff00047882 */ /* 0x000fe20000000000 */
[----:B------:R-:W-:Y:S02]  /*22dc0*/  VIADD R12, R8, 0xffffffff ;  /* 0xffffffff080c7836 */ /* 0x000fe40000000000 */
[----:B------:R-:W-:Y:S05]  /*22dd0*/  BRA.DIV UR4, `(.L_x_10358) ;  /* 0x0000002204807947 */ /* 0x000fea000b800000 */
[----:B------:R0:W0:Y:S02]  /*22de0*/  SHFL.IDX PT, R14, R3, R12, 0x1f ;  /* 0x00001f0c030e7589 */ /* 0x00002400000e0000 */
.L_x_10357:
[----:B0-23--:R-:W0:Y:S01]  /*22df0*/  LDC.64 R2, c[0x0][0xc68] ;  /* 0x00031a00ff027b82 */ /* 0x00de220000000a00 */
[----:B------:R-:W-:Y:S01]  /*22e00*/  IMAD.IADD R19, R8, 0x1, R19 ;  /* 0x0000000108137824 */ /* 0x000fe200078e0213 */
[----:B------:R-:W-:-:S03]  /*22e10*/  ULDC.64 UR4, c[0x0][0x208] ;  /* 0x0000820000047ab9 */ /* 0x000fc60000000a00 */
[----:B0-----:R-:W-:-:S05]  /*22e20*/  IMAD.WIDE R2, R19, 0x4, R2 ;  /* 0x0000000413027825 */ /* 0x001fca00078e0202 */
[----:B------:R0:W4:Y:S01]  /*22e30*/  LDG.E R8, desc[UR4][R2.64] ;  /* 0x0000000402087981 */ /* 0x000122000c1e1900 */
[----:B-1----:R-:W-:Y:S02]  /*22e40*/  IMAD R16, R14, R6, R7 ;  /* 0x000000060e107224 */ /* 0x002fe400078e0207 */
        /* <DEDUP_REMOVED lines=62> */
.L_x_10351:
[----:B------:R-:W-:Y:S01]  /*23230*/  UMOV UR4, URZ ;  /* 0x0000003f00047c82 */ /* 0x000fe20008000000 */
[----:B------:R-:W-:Y:S01]  /*23240*/  UMOV UR5, URZ ;  /* 0x0000003f00057c82 */ /* 0x000fe20008000000 */
[----:B------:R-:W-:Y:S01]  /*23250*/  ULDC UR6, c[0x0][0xc14] ;  /* 0x0003050000067ab9 */ /* 0x000fe20000000800 */
[----:B-1----:R-:W-:Y:S02]  /*23260*/  IMAD.MOV.U32 R16, RZ, RZ, R4 ;  /* 0x000000ffff107224 */ /* 0x002fe400078e0004 */
[----:B------:R-:W-:Y:S02]  /*23270*/  IMAD.U32 R17, RZ, RZ, UR4 ;  /* 0x00000004ff117e24 */ /* 0x000fe4000f8e00ff */
[----:B------:R-:W-:Y:S02]  /*23280*/  IMAD.U32 R18, RZ, RZ, UR5 ;  /* 0x00000005ff127e24 */ /* 0x000fe4000f8e00ff */
[----:B------:R-:W-:-:S07]  /*23290*/  IMAD.U32 R19, RZ, RZ, UR6 ;  /* 0x00000006ff137e24 */ /* 0x000fce000f8e00ff */
.L_x_10359:
        /* <DEDUP_REMOVED lines=10> */
.L_x_10270:
        /* <DEDUP_REMOVED lines=12> */
.L_x_10456:
[----:B------:R-:W-:Y:S05]  /*23400*/  BSYNC B0 ;  /* 0x0000000000007941 */ /* 0x000fea0003800000 */
.L_x_10361:
[----:B------:R-:W-:-:S03]  /*23410*/  UMOV UR4, 0xffffffff ;  /* 0xffffffff00047882 */ /* 0x000fc60000000000 */
[----:B------:R-:W-:Y:S05]  /*23420*/  BRA.DIV UR4, `(.L_x_10363) ;  /* 0x0000001e04247947 */ /* 0x000fea000b800000 */
[----:B0-----:R-:W0:Y:S02]  /*23430*/  S2R R0, SR_TID.X ;  /* 0x0000000000007919 */ /* 0x001e240000002100 */
[----:B0-----:R-:W-:-:S04]  /*23440*/  SHF.R.U32.HI R0, RZ, 0x5, R0 ;  /* 0x00000005ff007819 */ /* 0x001fc80000011600 */
[----:B------:R-:W-:-:S05]  /*23450*/  LOP3.LUT R0, R0, 0x3, RZ, 0xc0, !PT ;  /* 0x0000000300007812 */ /* 0x000fca00078ec0ff */
[----:B------:R0:W1:Y:S02]  /*23460*/  SHFL.IDX PT, R14, R0, RZ, 0x1f ;  /* 0x00001fff000e7589 */ /* 0x00006400000e0000 */
.L_x_10459:
[----:B-1----:R-:W-:-:S13]  /*23470*/  ISETP.NE.AND P0, PT, R14, RZ, PT ;  /* 0x000000ff0e00720c */ /* 0x002fda0003f05270 */
[----:B------:R-:W-:Y:S05]  /*23480*/  @P0 BRA `(.L_x_10112) ;  /* 0x0000000000880947 */ /* 0x000fea0003800000 */
[----:B------:R-:W-:-:S03]  /*23490*/  UMOV UR4, 0xffffffff ;  /* 0xffffffff00047882 */ /* 0x000fc60000000000 */
[----:B------:R-:W-:Y:S05]  /*234a0*/  BRA.DIV UR4, `(.L_x_10364) ;  /* 0x0000001e04387947 */ /* 0x000fea000b800000 */
[----:B------:R-:W-:-:S13]  /*234b0*/  ELECT P6, URZ, PT ;  /* 0x00000000003f782f */ /* 0x000fda00038c0000 */
.L_x_10462:
[----:B------:R-:W-:Y:S05]  /*234c0*/  @!P6 BRA `(.L_x_10112) ;  /* 0x000000000078e947 */ /* 0x000fea0003800000 */
[----:B------:R-:W-:-:S06]  /*234d0*/  ULOP3.LUT UR4, UR60, 0x2, URZ, 0xfc, !UPT ;  /* 0x000000023c047892 */ /* 0x000fcc000f8efc3f */
[----:B0-----:R-:W-:-:S05]  /*234e0*/  IMAD.U32 R0, RZ, RZ, UR4 ;  /* 0x00000004ff007e24 */ /* 0x001fca000f8e00ff */
[----:B------:R-:W-:-:S13]  /*234f0*/  ISETP.NE.AND P2, PT, R0, 0x3, PT ;  /* 0x000000030000780c */ /* 0x000fda0003f45270 */
[----:B------:R-:W-:Y:S05]  /*23500*/  @!P2 BRA `(.L_x_10365) ;  /* 0x000000000004a947 */ /* 0x000fea0003800000 */
[----:B------:R-:W-:Y:S01]  /*23510*/  BPT.TRAP 0x1 ;  /* 0x000000040000795c */ /* 0x000fe20000300000 */
.L_x_10365:
        /* <DEDUP_REMOVED lines=12> */
.L_x_10463:
[----:B------:R-:W1:Y:S02]  /*235e0*/  SYNCS.PHASECHK.TRANS64.TRYWAIT P0, [R3+URZ], R0 ;  /* 0x00000000030075a7 */ /* 0x000e64000800017f */
[----:B-1----:R-:W-:Y:S05]  /*235f0*/  @!P0 BRA `(.L_x_10367) ;  /* 0x0000001c00188947 */ /* 0x002fea0003800000 */
.L_x_10464:
[----:B------:R-:W-:Y:S05]  /*23600*/  @!P2 BRA `(.L_x_10368) ;  /* 0x000000000004a947 */ /* 0x000fea0003800000 */
[----:B------:R-:W-:Y:S01]  /*23610*/  BPT.TRAP 0x1 ;  /* 0x000000040000795c */ /* 0x000fe20000300000 */
.L_x_10368:
[----:B-1----:R-:W-:-:S04]  /*23620*/  VIADD R3, R9, 0x31c60 ;  /* 0x00031c6009037836 */ /* 0x002fc80000000000 */
[----:B------:R-:W-:-:S04]  /*23630*/  IMAD R5, R22, 0x8, R3 ;  /* 0x0000000816057824 */ /* 0x000fc800078e0203 */
[----:B------:R-:W1:Y:S02]  /*23640*/  SYNCS.PHASECHK.TRANS64.TRYWAIT P0, [R5+URZ], R2 ;  /* 0x00000002050075a7 */ /* 0x000e64000800017f */
[----:B-1----:R-:W-:Y:S05]  /*23650*/  @!P0 BRA `(.L_x_10369) ;  /* 0x0000001c00148947 */ /* 0x002fea0003800000 */
.L_x_10465:
[----:B------:R-:W-:-:S07]  /*23660*/  IMAD R3, R4, 0x8, R3 ;  /* 0x0000000804037824 */ /* 0x000fce00078e0203 */
.L_x_10370:
[----:B--2---:R2:W3:Y:S02]  /*23670*/  SYNCS.PHASECHK.TRANS64.TRYWAIT P0, [R3+URZ], R0 ;  /* 0x00000000030075a7 */ /* 0x0044e4000800017f */
[----:B---3--:R-:W-:Y:S05]  /*23680*/  @!P0 NANOSLEEP.SYNCS 0x989680 ;  /* 0x009896800000895d */ /* 0x008fea0003900000 */
[----:B------:R-:W3:Y:S02]  /*23690*/  @!P0 SYNCS.PHASECHK.TRANS64 P0, [R3+URZ], R0 ;  /* 0x00000000030085a7 */ /* 0x000ee4000800007f */
[----:B---3--:R-:W-:Y:S05]  /*236a0*/  @!P0 BRA `(.L_x_10370) ;  /* 0xfffffffc00f08947 */ /* 0x008fea000383ffff */
.L_x_10112:
[----:B------:R-:W-:Y:S05]  /*236b0*/  BSYNC B7 ;  /* 0x0000000000077941 */ /* 0x000fea0003800000 */
.L_x_10109:
[----:B------:R-:W-:Y:S05]  /*236c0*/  EXIT ;  /* 0x000000000000794d */ /* 0x000fea0003800000 */
.L_x_10128:
[----:B0-----:R0:W1:Y:S02]  /*236d0*/  SYNCS.PHASECHK.TRANS64.TRYWAIT P5, [R20+URZ+0x31c90], R92 ;  /* 0x031c905c140075a7 */ /* 0x00106400080a017f */
[----:B-1----:R-:W-:Y:S05]  /*236e0*/  @!P5 NANOSLEEP.SYNCS 0x989680 ;  /* 0x009896800000d95d */ /* 0x002fea0003900000 */
[----:B------:R-:W1:Y:S02]  /*236f0*/  @!P5 SYNCS.PHASECHK.TRANS64 P5, [R20+URZ+0x31c90], R92 ;  /* 0x031c905c1400d5a7 */ /* 0x000e6400080a007f */
[----:B-1----:R-:W-:Y:S05]  /*23700*/  @!P5 BRA `(.L_x_10128) ;  /* 0xfffffffc00f0d947 */ /* 0x002fea000383ffff */
[----:B------:R-:W-:Y:S05]  /*23710*/  BRA `(.L_x_10371) ;  /* 0xfffffdf800ec7947 */ /* 0x000fea000383ffff */
.L_x_10156:
[----:B0-----:R0:W1:Y:S02]  /*23720*/  SYNCS.PHASECHK.TRANS64.TRYWAIT P5, [R20+URZ+0x31c90], R92 ;  /* 0x031c905c140075a7 */ /* 0x00106400080a017f */
[----:B-1----:R-:W-:Y:S05]  /*23730*/  @!P5 NANOSLEEP.SYNCS 0x989680 ;  /* 0x009896800000d95d */ /* 0x002fea0003900000 */
[----:B------:R-:W1:Y:S02]  /*23740*/  @!P5 SYNCS.PHASECHK.TRANS64 P5, [R20+URZ+0x31c90], R92 ;  /* 0x031c905c1400d5a7 */ /* 0x000e6400080a007f */
[----:B-1----:R-:W-:Y:S05]  /*23750*/  @!P5 BRA `(.L_x_10156) ;  /* 0xfffffffc00f0d947 */ /* 0x002fea000383ffff */
[----:B------:R-:W-:Y:S05]  /*23760*/  BRA `(.L_x_10372) ;  /* 0xfffffe1400dc7947 */ /* 0x000fea000383ffff */
.L_x_10169:
[----:B0-----:R0:W1:Y:S02]  /*23770*/  SYNCS.PHASECHK.TRANS64.TRYWAIT P4, [R20+URZ+0x31c90], R92 ;  /* 0x031c905c140075a7 */ /* 0x001064000808017f */
[----:B-1----:R-:W-:Y:S05]  /*23780*/  @!P4 NANOSLEEP.SYNCS 0x989680 ;  /* 0x009896800000c95d */ /* 0x002fea0003900000 */
[----:B------:R-:W1:Y:S02]  /*23790*/  @!P4 SYNCS.PHASECHK.TRANS64 P4, [R20+URZ+0x31c90], R92 ;  /* 0x031c905c1400c5a7 */ /* 0x000e64000808007f */
[----:B-1----:R-:W-:Y:S05]  /*237a0*/  @!P4 BRA `(.L_x_10169) ;  /* 0xfffffffc00f0c947 */ /* 0x002fea000383ffff */
[----:B------:R-:W-:Y:S05]  /*237b0*/  BRA `(.L_x_10373) ;  /* 0xfffffe30008c7947 */ /* 0x000fea000383ffff */
.L_x_10173:
[----:B--2---:R2:W3:Y:S02]  /*237c0*/  SYNCS.PHASECHK.TRANS64.TRYWAIT P3, [R20+URZ+0x31cb0], R92 ;  /* 0x031cb05c140075a7 */ /* 0x0044e4000806017f */
[----:B---3--:R-:W-:Y:S05]  /*237d0*/  @!P3 NANOSLEEP.SYNCS 0x989680 ;  /* 0x009896800000b95d */ /* 0x008fea0003900000 */
[----:B------:R-:W3:Y:S02]  /*237e0*/  @!P3 SYNCS.PHASECHK.TRANS64 P3, [R20+URZ+0x31cb0], R92 ;  /* 0x031cb05c1400b5a7 */ /* 0x000ee4000806007f */
[----:B---3--:R-:W-:Y:S05]  /*237f0*/  @!P3 BRA `(.L_x_10173) ;  /* 0xfffffffc00f0b947 */ /* 0x008fea000383ffff */
[----:B------:R-:W-:Y:S05]  /*23800*/  BRA `(.L_x_10374) ;  /* 0xfffffe3400287947 */ /* 0x000fea000383ffff */
.L_x_10179:
[----:B------:R-:W-:Y:S01]  /*23810*/  BSSY B0, `(.L_x_10375) ;  /* 0x0000007000007945 */ /* 0x000fe20003800000 */
[----:B------:R-:W-:Y:S02]  /*23820*/  IMAD.MOV.U32 R12, RZ, RZ, RZ ;  /* 0x000000ffff0c7224 */ /* 0x000fe400078e00ff */
[----:B0-----:R-:W-:Y:S02]  /*23830*/  IMAD.MOV.U32 R11, RZ, RZ, 0x1f ;  /* 0x0000001fff0b7424 */ /* 0x001fe400078e00ff */
[----:B------:R-:W-:-:S07]  /*23840*/  IMAD.MOV.U32 R15, RZ, RZ, -0x1 ;  /* 0xffffffffff0f7424 */ /* 0x000fce00078e00ff */
[----:B-----5:R-:W-:Y:S05]  /*23850*/  WARPSYNC.COLLECTIVE R15, `(.L_x_10376) ;  /* 0x000000000f087348 */ /* 0x020fea0003c00000 */
[----:B------:R0:W1:Y:S02]  /*23860*/  SHFL.IDX P6, R14, R13, R12, R11 ;  /* 0x0000000c0d0e7389 */ /* 0x00006400000c000b */
[----:B01---5:R-:W-:Y:S01]  /*23870*/  ENDCOLLECTIVE ;  /* 0x000000000000791b */ /* 0x023fe20003800000 */
.L_x_10376:
[----:B------:R-:W-:Y:S05]  /*23880*/  BSYNC B0 ;  /* 0x0000000000007941 */ /* 0x000fea0003800000 */
.L_x_10375:
[----:B------:R0:W-:Y:S01]  /*23890*/  STL [R1+0x48], R14 ;  /* 0x0000480e01007387 */ /* 0x0001e20000100800 */
[----:B------:R-:W-:Y:S05]  /*238a0*/  BRA `(.L_x_10377) ;  /* 0xfffffe3800a87947 */ /* 0x000fea000383ffff */
.L_x_10192:
[----:B------:R-:W-:Y:S01]  /*238b0*/  BSSY B1, `(.L_x_10378) ;  /* 0x0000007000017945 */ /* 0x000fe20003800000 */
[----:B------:R-:W-:Y:S02]  /*238c0*/  IMAD.MOV.U32 R12, RZ, RZ, RZ ;  /* 0x000000ffff0c7224 */ /* 0x000fe400078e00ff */
[----:B------:R-:W-:Y:S02]  /*238d0*/  IMAD.MOV.U32 R11, RZ, RZ, 0x1e1f ;  /* 0x00001e1fff0b7424 */ /* 0x000fe400078e00ff */
[----:B------:R-:W-:-:S07]  /*238e0*/  IMAD.MOV.U32 R15, RZ, RZ, -0x1 ;  /* 0xffffffffff0f7424 */ /* 0x000fce00078e00ff */
[----:B------:R-:W-:Y:S05]  /*238f0*/  WARPSYNC.COLLECTIVE R15, `(.L_x_10379) ;  /* 0x000000000f087348 */ /* 0x000fea0003c00000 */
[----:B------:R0:W1:Y:S02]  /*23900*/  SHFL.IDX P6, R14, R13, R12, R11 ;  /* 0x0000000c0d0e7389 */ /* 0x00006400000c000b */
[----:B01----:R-:W-:Y:S01]  /*23910*/  ENDCOLLECTIVE ;  /* 0x000000000000791b */ /* 0x003fe20003800000 */
.L_x_10379:
[----:B------:R-:W-:Y:S05]  /*23920*/  BSYNC B1 ;  /* 0x0000000000017941 */ /* 0x000fea0003800000 */
.L_x_10378:
[----:B------:R-:W-:Y:S05]  /*23930*/  BRA `(.L_x_10380) ;  /* 0xfffffe4400f87947 */ /* 0x000fea000383ffff */
.L_x_10193:
        /* <DEDUP_REMOVED lines=8> */
.L_x_10382:
[----:B------:R-:W-:Y:S05]  /*239c0*/  BSYNC B1 ;  /* 0x0000000000017941 */ /* 0x000fea0003800000 */
.L_x_10381:
[----:B------:R-:W-:Y:S05]  /*239d0*/  BRA `(.L_x_10383) ;  /* 0xfffffe4400dc7947 */ /* 0x000fea000383ffff */
.L_x_10194:
        /* <DEDUP_REMOVED lines=8> */
.L_x_10385:
[----:B------:R-:W-:Y:S05]  /*23a60*/  BSYNC B1 ;  /* 0x0000000000017941 */ /* 0x000fea0003800000 */
.L_x_10384:
[----:B------:R-:W-:Y:S05]  /*23a70*/  BRA `(.L_x_10386) ;  /* 0xfffffe4400c07947 */ /* 0x000fea000383ffff */
.L_x_10195:
        /* <DEDUP_REMOVED lines=8> */
.L_x_10388:
[----:B------:R-:W-:Y:S05]  /*23b00*/  BSYNC B1 ;  /* 0x0000000000017941 */ /* 0x000fea0003800000 */
.L_x_10387:
[----:B------:R-:W-:Y:S05]  /*23b10*/  BRA `(.L_x_10389) ;  /* 0xfffffe4400a47947 */ /* 0x000fea000383ffff */
.L_x_10197:
[----:B0-----:R0:W1:Y:S02]  /*23b20*/  SYNCS.PHASECHK.TRANS64.TRYWAIT P1, [R16+URZ+0x31c00], R3 ;  /* 0x031c0003100075a7 */ /* 0x001064000802017f */
[----:B-1----:R-:W-:Y:S05]  /*23b30*/  @!P1 NANOSLEEP.SYNCS 0x989680 ;  /* 0x009896800000995d */ /* 0x002fea0003900000 */
[----:B------:R-:W1:Y:S02]  /*23b40*/  @!P1 SYNCS.PHASECHK.TRANS64 P1, [R16+URZ+0x31c00], R3 ;  /* 0x031c0003100095a7 */ /* 0x000e64000802007f */
[----:B-1----:R-:W-:Y:S05]  /*23b50*/  @!P1 BRA `(.L_x_10197) ;  /* 0xfffffffc00f09947 */ /* 0x002fea000383ffff */
[----:B------:R-:W-:Y:S05]  /*23b60*/  BRA `(.L_x_10390) ;  /* 0xfffffe4800207947 */ /* 0x000fea000383ffff */
.L_x_10211:
[----:B------:R-:W-:Y:S01]  /*23b70*/  BSSY B1, `(.L_x_10391) ;  /* 0x0000007000017945 */ /* 0x000fe20003800000 */
[----:B------:R-:W-:Y:S02]  /*23b80*/  IMAD.MOV.U32 R12, RZ, RZ, RZ ;  /* 0x000000ffff0c7224 */ /* 0x000fe400078e00ff */
[----:B------:R-:W-:Y:S02]  /*23b90*/  IMAD.MOV.U32 R11, RZ, RZ, 0x1e1f ;  /* 0x00001e1fff0b7424 */ /* 0x000fe400078e00ff */
[----:B------:R-:W-:-:S07]  /*23ba0*/  IMAD.MOV.U32 R15, RZ, RZ, -0x1 ;  /* 0xffffffffff0f7424 */ /* 0x000fce00078e00ff */
[----:B------:R-:W-:Y:S05]  /*23bb0*/  WARPSYNC.COLLECTIVE R15, `(.L_x_10392) ;  /* 0x000000000f087348 */ /* 0x000fea0003c00000 */
[----:B------:R0:W1:Y:S02]  /*23bc0*/  SHFL.IDX P6, R14, R13, R12, R11 ;  /* 0x0000000c0d0e7389 */ /* 0x00006400000c000b */
[----:B01----:R-:W-:Y:S01]  /*23bd0*/  ENDCOLLECTIVE ;  /* 0x000000000000791b */ /* 0x003fe20003800000 */
.L_x_10392:
[----:B------:R-:W-:Y:S05]  /*23be0*/  BSYNC B1 ;  /* 0x0000000000017941 */ /* 0x000fea0003800000 */
.L_x_10391:
[----:B------:R-:W-:Y:S05]  /*23bf0*/  BRA `(.L_x_10393) ;  /* 0xfffffe6000947947 */ /* 0x000fea000383ffff */
.L_x_10212:
        /* <DEDUP_REMOVED lines=8> */
.L_x_10395:
[----:B------:R-:W-:Y:S05]  /*23c80*/  BSYNC B1 ;  /* 0x0000000000017941 */ /* 0x000fea0003800000 */
.L_x_10394:
[----:B------:R-:W-:Y:S05]  /*23c90*/  BRA `(.L_x_10396) ;  /* 0xfffffe6000787947 */ /* 0x000fea000383ffff */
.L_x_10213:
        /* <DEDUP_REMOVED lines=8> */
.L_x_10398:
[----:B------:R-:W-:Y:S05]  /*23d20*/  BSYNC B1 ;  /* 0x0000000000017941 */ /* 0x000fea0003800000 */
.L_x_10397:
[----:B------:R-:W-:Y:S05]  /*23d30*/  BRA `(.L_x_10399) ;  /* 0xfffffe60005c7947 */ /* 0x000fea000383ffff */
.L_x_10214:
        /* <DEDUP_REMOVED lines=8> */
.L_x_10401:
[----:B------:R-:W-:Y:S05]  /*23dc0*/  BSYNC B1 ;  /* 0x0000000000017941 */ /* 0x000fea0003800000 */
.L_x_10400:
[----:B------:R-:W-:Y:S05]  /*23dd0*/  BRA `(.L_x_10402) ;  /* 0xfffffe6000407947 */ /* 0x000fea000383ffff */
.L_x_10216:
[----:B0-----:R0:W1:Y:S02]  /*23de0*/  SYNCS.PHASECHK.TRANS64.TRYWAIT P1, [R16+URZ+0x31c00], R3 ;  /* 0x031c0003100075a7 */ /* 0x001064000802017f */
[----:B-1----:R-:W-:Y:S05]  /*23df0*/  @!P1 NANOSLEEP.SYNCS 0x989680 ;  /* 0x009896800000995d */ /* 0x002fea0003900000 */
[----:B------:R-:W1:Y:S02]  /*23e00*/  @!P1 SYNCS.PHASECHK.TRANS64 P1, [R16+URZ+0x31c00], R3 ;  /* 0x031c0003100095a7 */ /* 0x000e64000802007f */
[----:B-1----:R-:W-:Y:S05]  /*23e10*/  @!P1 BRA `(.L_x_10216) ;  /* 0xfffffffc00f09947 */ /* 0x002fea000383ffff */
[----:B------:R-:W-:Y:S05]  /*23e20*/  BRA `(.L_x_10403) ;  /* 0xfffffe6000c07947 */ /* 0x000fea000383ffff */
.L_x_10224:
[----:B-1----:R1:W3:Y:S02]  /*23e30*/  SYNCS.PHASECHK.TRANS64.TRYWAIT P1, [R0+URZ+0x31c30], R5 ;  /* 0x031c3005000075a7 */ /* 0x0022e4000802017f */
[----:B---3--:R-:W-:Y:S05]  /*23e40*/  @!P1 NANOSLEEP.SYNCS 0x989680 ;  /* 0x009896800000995d */ /* 0x008fea0003900000 */
[----:B------:R-:W3:Y:S02]  /*23e50*/  @!P1 SYNCS.PHASECHK.TRANS64 P1, [R0+URZ+0x31c30], R5 ;  /* 0x031c3005000095a7 */ /* 0x000ee4000802007f */
[----:B---3--:R-:W-:Y:S05]  /*23e60*/  @!P1 BRA `(.L_x_10224) ;  /* 0xfffffffc00f09947 */ /* 0x008fea000383ffff */
[----:B------:R-:W-:Y:S05]  /*23e70*/  BRA `(.L_x_10223) ;  /* 0xfffffe7800807947 */ /* 0x000fea000383ffff */
.L_x_10230:
[----:B-1----:R1:W2:Y:S02]  /*23e80*/  SYNCS.PHASECHK.TRANS64.TRYWAIT P3, [R20+URZ+0x31c30], R21 ;  /* 0x031c3015140075a7 */ /* 0x0022a4000806017f */
[----:B--2---:R-:W-:Y:S05]  /*23e90*/  @!P3 NANOSLEEP.SYNCS 0x989680 ;  /* 0x009896800000b95d */ /* 0x004fea0003900000 */
[----:B------:R-:W2:Y:S02]  /*23ea0*/  @!P3 SYNCS.PHASECHK.TRANS64 P3, [R20+URZ+0x31c30], R21 ;  /* 0x031c30151400b5a7 */ /* 0x000ea4000806007f */
[----:B--2---:R-:W-:Y:S05]  /*23eb0*/  @!P3 BRA `(.L_x_10230) ;  /* 0xfffffffc00f0b947 */ /* 0x004fea000383ffff */
[----:B------:R-:W-:Y:S05]  /*23ec0*/  BRA `(.L_x_10229) ;  /* 0xfffffec800307947 */ /* 0x000fea000383ffff */
.L_x_10234:
[----:B-1----:R1:W2:Y:S02]  /*23ed0*/  SYNCS.PHASECHK.TRANS64.TRYWAIT P2, [R21+URZ+0x31c50], R20 ;  /* 0x031c5014150075a7 */ /* 0x0022a4000804017f */
[----:B--2---:R-:W-:Y:S05]  /*23ee0*/  @!P2 NANOSLEEP.SYNCS 0x989680 ;  /* 0x009896800000a95d */ /* 0x004fea0003900000 */
[----:B------:R-:W2:Y:S02]  /*23ef0*/  @!P2 SYNCS.PHASECHK.TRANS64 P2, [R21+URZ+0x31c50], R20 ;  /* 0x031c50141500a5a7 */ /* 0x000ea4000804007f */
[----:B--2---:R-:W-:Y:S05]  /*23f00*/  @!P2 BRA `(.L_x_10234) ;  /* 0xfffffffc00f0a947 */ /* 0x004fea000383ffff */
[----:B------:R-:W-:Y:S05]  /*23f10*/  BRA `(.L_x_10231) ;  /* 0xfffffeec00387947 */ /* 0x000fea000383ffff */
.L_x_10241:
[----:B--2---:R2:W3:Y:S02]  /*23f20*/  SYNCS.PHASECHK.TRANS64.TRYWAIT P3, [R20+URZ+0x31c30], R21 ;  /* 0x031c3015140075a7 */ /* 0x0044e4000806017f */
[----:B---3--:R-:W-:Y:S05]  /*23f30*/  @!P3 NANOSLEEP.SYNCS 0x989680 ;  /* 0x009896800000b95d */ /* 0x008fea0003900000 */
[----:B------:R-:W3:Y:S02]  /*23f40*/  @!P3 SYNCS.PHASECHK.TRANS64 P3, [R20+URZ+0x31c30], R21 ;  /* 0x031c30151400b5a7 */ /* 0x000ee4000806007f */
[----:B---3--:R-:W-:Y:S05]  /*23f50*/  @!P3 BRA `(.L_x_10241) ;  /* 0xfffffffc00f0b947 */ /* 0x008fea000383ffff */
[----:B------:R-:W-:Y:S05]  /*23f60*/  BRA `(.L_x_10240) ;  /* 0xffffff2000fc7947 */ /* 0x000fea000383ffff */
.L_x_10245:
[----:B-1----:R1:W2:Y:S02]  /*23f70*/  SYNCS.PHASECHK.TRANS64.TRYWAIT P2, [R20+URZ+0x31c50], R14 ;  /* 0x031c500e140075a7 */ /* 0x0022a4000804017f */
[----:B--2---:R-:W-:Y:S05]  /*23f80*/  @!P2 NANOSLEEP.SYNCS 0x989680 ;  /* 0x009896800000a95d */ /* 0x004fea0003900000 */
[----:B------:R-:W2:Y:S02]  /*23f90*/  @!P2 SYNCS.PHASECHK.TRANS64 P2, [R20+URZ+0x31c50], R14 ;  /* 0x031c500e1400a5a7 */ /* 0x000ea4000804007f */
[----:B--2---:R-:W-:Y:S05]  /*23fa0*/  @!P2 BRA `(.L_x_10245) ;  /* 0xfffffffc00f0a947 */ /* 0x004fea000383ffff */
[----:B------:R-:W-:Y:S05]  /*23fb0*/  BRA `(.L_x_10242) ;  /* 0xffffff4400fc7947 */ /* 0x000fea000383ffff */
.L_x_10250:
[----:B--2---:R2:W3:Y:S02]  /*23fc0*/  SYNCS.PHASECHK.TRANS64.TRYWAIT P0, [R7+URZ+0x31c50], R0 ;  /* 0x031c5000070075a7 */ /* 0x0044e4000800017f */
[----:B---3--:R-:W-:Y:S05]  /*23fd0*/  @!P0 NANOSLEEP.SYNCS 0x989680 ;  /* 0x009896800000895d */ /* 0x008fea0003900000 */
[----:B------:R-:W3:Y:S02]  /*23fe0*/  @!P0 SYNCS.PHASECHK.TRANS64 P0, [R7+URZ+0x31c50], R0 ;  /* 0x031c5000070085a7 */ /* 0x000ee4000800007f */
[----:B---3--:R-:W-:Y:S05]  /*23ff0*/  @!P0 BRA `(.L_x_10250) ;  /* 0xfffffffc00f08947 */ /* 0x008fea000383ffff */
[----:B------:R-:W-:Y:S05]  /*24000*/  BRA `(.L_x_10249) ;  /* 0xffffff74001c7947 */ /* 0x000fea000383ffff */
.L_x_10276:
        /* <DEDUP_REMOVED lines=11> */
.L_x_10405:
[----:B------:R-:W-:Y:S05]  /*240c0*/  BSYNC B1 ;  /* 0x0000000000017941 */ /* 0x000fea0003800000 */
.L_x_10404:
[----:B------:R-:W-:Y:S05]  /*240d0*/  BRA `(.L_x_10406) ;  /* 0xffffffac00847947 */ /* 0x000fea000383ffff */
.L_x_10277:
[----:B------:R-:W-:Y:S01]  /*240e0*/  BSSY B1, `(.L_x_10407) ;  /* 0x0000006000017945 */ /* 0x000fe20003800000 */
[----:B------:R-:W-:-:S07]  /*240f0*/  IMAD.MOV.U32 R15, RZ, RZ, -0x1 ;  /* 0xffffffffff0f7424 */ /* 0x000fce00078e00ff */
[----:B------:R-:W-:Y:S05]  /*24100*/  WARPSYNC.COLLECTIVE R15, `(.L_x_10408) ;  /* 0x000000000f0c7348 */ /* 0x000fea0003c00000 */
[----:B------:R-:W-:Y:S02]  /*24110*/  ELECT P6, UR62, PT ;  /* 0x00000000003e782f */ /* 0x000fe400038c0000 */
[----:B------:R-:W-:Y:S01]  /*24120*/  MOV R14, UR62 ;  /* 0x0000003e000e7c02 */ /* 0x000fe20008000f00 */
[----:B------:R-:W-:Y:S10]  /*24130*/  ENDCOLLECTIVE ;  /* 0x000000000000791b */ /* 0x000ff40003800000 */
.L_x_10408:
[----:B------:R-:W-:Y:S05]  /*24140*/  BSYNC B1 ;  /* 0x0000000000017941 */ /* 0x000fea0003800000 */
.L_x_10407:
[----:B------:R-:W-:Y:S05]  /*24150*/  BRA `(.L_x_10409) ;  /* 0xffffffac00707947 */ /* 0x000fea000383ffff */
.L_x_10279:
[----:B0-----:R0:W1:Y:S02]  /*24160*/  SYNCS.PHASECHK.TRANS64.TRYWAIT P0, [R6+URZ+0x31c20], R5 ;  /* 0x031c2005060075a7 */ /* 0x001064000800017f */
[----:B-1----:R-:W-:Y:S05]  /*24170*/  @!P0 NANOSLEEP.SYNCS 0x989680 ;  /* 0x009896800000895d */ /* 0x002fea0003900000 */
[----:B------:R-:W1:Y:S02]  /*24180*/  @!P0 SYNCS.PHASECHK.TRANS64 P0, [R6+URZ+0x31c20], R5 ;  /* 0x031c2005060085a7 */ /* 0x000e64000800007f */
[----:B-1----:R-:W-:Y:S05]  /*24190*/  @!P0 BRA `(.L_x_10279) ;  /* 0xfffffffc00f08947 */ /* 0x002fea000383ffff */
[----:B------:R-:W-:Y:S05]  /*241a0*/  BRA `(.L_x_10410) ;  /* 0xffffffac008c7947 */ /* 0x000fea000383ffff */
.L_x_10282:
[----:B0-----:R0:W1:Y:S02]  /*241b0*/  SYNCS.PHASECHK.TRANS64.TRYWAIT P0, [R5+URZ+0x31ca0], R10 ;  /* 0x031ca00a050075a7 */ /* 0x001064000800017f */
[----:B-1----:R-:W-:Y:S05]  /*241c0*/  @!P0 NANOSLEEP.SYNCS 0x989680 ;  /* 0x009896800000895d */ /* 0x002fea0003900000 */
[----:B------:R-:W1:Y:S02]  /*241d0*/  @!P0 SYNCS.PHASECHK.TRANS64 P0, [R5+URZ+0x31ca0], R10 ;  /* 0x031ca00a050085a7 */ /* 0x000e64000800007f */
[----:B-1----:R-:W-:Y:S05]  /*241e0*/  @!P0 BRA `(.L_x_10282) ;  /* 0xfffffffc00f08947 */ /* 0x002fea000383ffff */
[----:B------:R-:W-:Y:S05]  /*241f0*/  BRA `(.L_x_10411) ;  /* 0xffffffac00947947 */ /* 0x000fea000383ffff */
.L_x_10284:
[----:B--2---:R2:W3:Y:S02]  /*24200*/  SYNCS.PHASECHK.TRANS64.TRYWAIT P0, [R5+URZ+0x31cc0], R10 ;  /* 0x031cc00a050075a7 */ /* 0x0044e4000800017f */
[----:B---3--:R-:W-:Y:S05]  /*24210*/  @!P0 NANOSLEEP.SYNCS 0x989680 ;  /* 0x009896800000895d */ /* 0x008fea0003900000 */
[----:B------:R-:W3:Y:S02]  /*24220*/  @!P0 SYNCS.PHASECHK.TRANS64 P0, [R5+URZ+0x31cc0], R10 ;  /* 0x031cc00a050085a7 */ /* 0x000ee4000800007f */
[----:B---3--:R-:W-:Y:S05]  /*24230*/  @!P0 BRA `(.L_x_10284) ;  /* 0xfffffffc00f08947 */ /* 0x008fea000383ffff */
[----:B------:R-:W-:Y:S05]  /*24240*/  BRA `(.L_x_10412) ;  /* 0xffffffb000147947 */ /* 0x000fea000383ffff */
.L_x_10288:
[----:B0-----:R0:W1:Y:S02]  /*24250*/  SYNCS.PHASECHK.TRANS64.TRYWAIT P0, [R10+URZ+0x31ca0], R5 ;  /* 0x031ca0050a0075a7 */ /* 0x001064000800017f */
[----:B-1----:R-:W-:Y:S05]  /*24260*/  @!P0 NANOSLEEP.SYNCS 0x989680 ;  /* 0x009896800000895d */ /* 0x002fea0003900000 */
[----:B------:R-:W1:Y:S02]  /*24270*/  @!P0 SYNCS.PHASECHK.TRANS64 P0, [R10+URZ+0x31ca0], R5 ;  /* 0x031ca0050a0085a7 */ /* 0x000e64000800007f */
[----:B-1----:R-:W-:Y:S05]  /*24280*/  @!P0 BRA `(.L_x_10288) ;  /* 0xfffffffc00f08947 */ /* 0x002fea000383ffff */
[----:B------:R-:W-:Y:S05]  /*24290*/  BRA `(.L_x_10413) ;  /* 0xffffffb000bc7947 */ /* 0x000fea000383ffff */
.L_x_10290:
[----:B-1----:R1:W2:Y:S02]  /*242a0*/  SYNCS.PHASECHK.TRANS64.TRYWAIT P1, [R10+URZ+0x31cc0], R5 ;  /* 0x031cc0050a0075a7 */ /* 0x0022a4000802017f */
[----:B--2---:R-:W-:Y:S05]  /*242b0*/  @!P1 NANOSLEEP.SYNCS 0x989680 ;  /* 0x009896800000995d */ /* 0x004fea0003900000 */
[----:B------:R-:W2:Y:S02]  /*242c0*/  @!P1 SYNCS.PHASECHK.TRANS64 P1, [R10+URZ+0x31cc0], R5 ;  /* 0x031cc0050a0095a7 */ /* 0x000ea4000802007f */
[----:B--2---:R-:W-:Y:S05]  /*242d0*/  @!P1 BRA `(.L_x_10290) ;  /* 0xfffffffc00f09947 */ /* 0x004fea000383ffff */
[----:B------:R-:W-:Y:S05]  /*242e0*/  BRA `(.L_x_10414) ;  /* 0xffffffb400387947 */ /* 0x000fea000383ffff */
.L_x_10302:
        /* <DEDUP_REMOVED lines=11> */
.L_x_10416:
[----:B------:R-:W-:Y:S05]  /*243a0*/  BSYNC B0 ;  /* 0x0000000000007941 */ /* 0x000fea0003800000 */
.L_x_10415:
[----:B------:R-:W-:Y:S05]  /*243b0*/  BRA `(.L_x_10417) ;  /* 0xffffffc0000c7947 */ /* 0x000fea000383ffff */
.L_x_10303:
[----:B------:R-:W-:Y:S01]  /*243c0*/  BSSY B0, `(.L_x_10418) ;  /* 0x0000006000007945 */ /* 0x000fe20003800000 */
[----:B------:R-:W-:-:S07]  /*243d0*/  IMAD.MOV.U32 R15, RZ, RZ, -0x1 ;  /* 0xffffffffff0f7424 */ /* 0x000fce00078e00ff */
[----:B------:R-:W-:Y:S05]  /*243e0*/  WARPSYNC.COLLECTIVE R15, `(.L_x_10419) ;  /* 0x000000000f0c7348 */ /* 0x000fea0003c00000 */
[----:B------:R-:W-:Y:S02]  /*243f0*/  ELECT P6, UR62, PT ;  /* 0x00000000003e782f */ /* 0x000fe400038c0000 */
[----:B------:R-:W-:Y:S01]  /*24400*/  MOV R14, UR62 ;  /* 0x0000003e000e7c02 */ /* 0x000fe20008000f00 */
[----:B------:R-:W-:Y:S10]  /*24410*/  ENDCOLLECTIVE ;  /* 0x000000000000791b */ /* 0x000ff40003800000 */
.L_x_10419:
[----:B------:R-:W-:Y:S05]  /*24420*/  BSYNC B0 ;  /* 0x0000000000007941 */ /* 0x000fea0003800000 */
.L_x_10418:
[----:B------:R-:W-:Y:S05]  /*24430*/  BRA `(.L_x_10420) ;  /* 0xffffffbc00fc7947 */ /* 0x000fea000383ffff */
.L_x_10306:
[----:B-1----:R1:W2:Y:S02]  /*24440*/  SYNCS.PHASECHK.TRANS64.TRYWAIT P0, [R5+URZ+0x31c40], R4 ;  /* 0x031c4004050075a7 */ /* 0x0022a4000800017f */
[----:B--2---:R-:W-:Y:S05]  /*24450*/  @!P0 NANOSLEEP.SYNCS 0x989680 ;  /* 0x009896800000895d */ /* 0x004fea0003900000 */
[----:B------:R-:W2:Y:S02]  /*24460*/  @!P0 SYNCS.PHASECHK.TRANS64 P0, [R5+URZ+0x31c40], R4 ;  /* 0x031c4004050085a7 */ /* 0x000ea4000800007f */
[----:B--2---:R-:W-:Y:S05]  /*24470*/  @!P0 BRA `(.L_x_10306) ;  /* 0xfffffffc00f08947 */ /* 0x004fea000383ffff */
[----:B------:R-:W-:Y:S05]  /*24480*/  BRA `(.L_x_10421) ;  /* 0xffffffc000547947 */ /* 0x000fea000383ffff */
.L_x_10309:
[----:B0-----:R0:W1:Y:S02]  /*24490*/  SYNCS.PHASECHK.TRANS64.TRYWAIT P0, [R28+URZ+0x31c20], R5 ;  /* 0x031c20051c0075a7 */ /* 0x001064000800017f */
[----:B-1----:R-:W-:Y:S05]  /*244a0*/  @!P0 NANOSLEEP.SYNCS 0x989680 ;  /* 0x009896800000895d */ /* 0x002fea0003900000 */
[----:B------:R-:W1:Y:S02]  /*244b0*/  @!P0 SYNCS.PHASECHK.TRANS64 P0, [R28+URZ+0x31c20], R5 ;  /* 0x031c20051c0085a7 */ /* 0x000e64000800007f */
[----:B-1----:R-:W-:Y:S05]  /*244c0*/  @!P0 BRA `(.L_x_10309) ;  /* 0xfffffffc00f08947 */ /* 0x002fea000383ffff */
[----:B------:R-:W-:Y:S05]  /*244d0*/  BRA `(.L_x_10422) ;  /* 0xffffffc400847947 */ /* 0x000fea000383ffff */
.L_x_10317:
[----:B-1----:R1:W2:Y:S02]  /*244e0*/  SYNCS.PHASECHK.TRANS64.TRYWAIT P0, [R3+URZ+0x31c40], R2 ;  /* 0x031c4002030075a7 */ /* 0x0022a4000800017f */
[----:B--2---:R-:W-:Y:S05]  /*244f0*/  @!P0 NANOSLEEP.SYNCS 0x989680 ;  /* 0x009896800000895d */ /* 0x004fea0003900000 */
[----:B------:R-:W2:Y:S02]  /*24500*/  @!P0 SYNCS.PHASECHK.TRANS64 P0, [R3+URZ+0x31c40], R2 ;  /* 0x031c4002030085a7 */ /* 0x000ea4000800007f */
[----:B--2---:R-:W-:Y:S05]  /*24510*/  @!P0 BRA `(.L_x_10317) ;  /* 0xfffffffc00f08947 */ /* 0x004fea000383ffff */
[----:B------:R-:W-:Y:S05]  /*24520*/  BRA `(.L_x_10423) ;  /* 0xffffffc800287947 */ /* 0x000fea000383ffff */
.L_x_10319:
[----:B0-----:R0:W1:Y:S02]  /*24530*/  SYNCS.PHASECHK.TRANS64.TRYWAIT P0, [R2+URZ+0x31c60], R3 ;  /* 0x031c6003020075a7 */ /* 0x001064000800017f */
[----:B-1----:R-:W-:Y:S05]  /*24540*/  @!P0 NANOSLEEP.SYNCS 0x989680 ;  /* 0x009896800000895d */ /* 0x002fea0003900000 */
[----:B------:R-:W1:Y:S02]  /*24550*/  @!P0 SYNCS.PHASECHK.TRANS64 P0, [R2+URZ+0x31c60], R3 ;  /* 0x031c6003020085a7 */ /* 0x000e64000800007f */
[----:B-1----:R-:W-:Y:S05]  /*24560*/  @!P0 BRA `(.L_x_10319) ;  /* 0xfffffffc00f08947 */ /* 0x002fea000383ffff */
[----:B------:R-:W-:Y:S05]  /*24570*/  BRA `(.L_x_10424) ;  /* 0xffffffc800b47947 */ /* 0x000fea000383ffff */
.L_x_10325:
[----:B--2---:R2:W3:Y:S02]  /*24580*/  SYNCS.PHASECHK.TRANS64.TRYWAIT P0, [R3+URZ+0x31c40], R2 ;  /* 0x031c4002030075a7 */ /* 0x0044e4000800017f */
[----:B---3--:R-:W-:Y:S05]  /*24590*/  @!P0 NANOSLEEP.SYNCS 0x989680 ;  /* 0x009896800000895d */ /* 0x008fea0003900000 */
[----:B------:R-:W3:Y:S02]  /*245a0*/  @!P0 SYNCS.PHASECHK.TRANS64 P0, [R3+URZ+0x31c40], R2 ;  /* 0x031c4002030085a7 */ /* 0x000ee4000800007f */
[----:B---3--:R-:W-:Y:S05]  /*245b0*/  @!P0 BRA `(.L_x_10325) ;  /* 0xfffffffc00f08947 */ /* 0x008fea000383ffff */
[----:B------:R-:W-:Y:S05]  /*245c0*/  BRA `(.L_x_10425) ;  /* 0xffffffd000007947 */ /* 0x000fea000383ffff */
.L_x_10327:
[----:B0-----:R0:W1:Y:S02]  /*245d0*/  SYNCS.PHASECHK.TRANS64.TRYWAIT P0, [R3+URZ+0x31c60], R24 ;  /* 0x031c6018030075a7 */ /* 0x001064000800017f */
[----:B-1----:R-:W-:Y:S05]  /*245e0*/  @!P0 NANOSLEEP.SYNCS 0x989680 ;  /* 0x009896800000895d */ /* 0x002fea0003900000 */
[----:B------:R-:W1:Y:S02]  /*245f0*/  @!P0 SYNCS.PHASECHK.TRANS64 P0, [R3+URZ+0x31c60], R24 ;  /* 0x031c6018030085a7 */ /* 0x000e64000800007f */
[----:B-1----:R-:W-:Y:S05]  /*24600*/  @!P0 BRA `(.L_x_10327) ;  /* 0xfffffffc00f08947 */ /* 0x002fea000383ffff */
[----:B------:R-:W-:Y:S05]  /*24610*/  BRA `(.L_x_10426) ;  /* 0xffffffd0008c7947 */ /* 0x000fea000383ffff */
.L_x_10333:
[----:B-1----:R1:W2:Y:S02]  /*24620*/  SYNCS.PHASECHK.TRANS64.TRYWAIT P0, [R2+URZ+0x31c40], R3 ;  /* 0x031c4003020075a7 */ /* 0x0022a4000800017f */
[----:B--2---:R-:W-:Y:S05]  /*24630*/  @!P0 NANOSLEEP.SYNCS 0x989680 ;  /* 0x009896800000895d */ /* 0x004fea0003900000 */
[----:B------:R-:W2:Y:S02]  /*24640*/  @!P0 SYNCS.PHASECHK.TRANS64 P0, [R2+URZ+0x31c40], R3 ;  /* 0x031c4003020085a7 */ /* 0x000ea4000800007f */
[----:B--2---:R-:W-:Y:S05]  /*24650*/  @!P0 BRA `(.L_x_10333) ;  /* 0xfffffffc00f08947 */ /* 0x004fea000383ffff */
[----:B------:R-:W-:Y:S05]  /*24660*/  BRA `(.L_x_10427) ;  /* 0xffffffd400b87947 */ /* 0x000fea000383ffff */
.L_x_10335:
[----:B0-----:R0:W1:Y:S02]  /*24670*/  SYNCS.PHASECHK.TRANS64.TRYWAIT P0, [R2+URZ+0x31c60], R11 ;  /* 0x031c600b020075a7 */ /* 0x001064000800017f */
[----:B-1----:R-:W-:Y:S05]  /*24680*/  @!P0 NANOSLEEP.SYNCS 0x989680 ;  /* 0x009896800000895d */ /* 0x002fea0003900000 */
[----:B------:R-:W1:Y:S02]  /*24690*/  @!P0 SYNCS.PHASECHK.TRANS64 P0, [R2+URZ+0x31c60], R11 ;  /* 0x031c600b020085a7 */ /* 0x000e64000800007f */
[----:B-1----:R-:W-:Y:S05]  /*246a0*/  @!P0 BRA `(.L_x_10335) ;  /* 0xfffffffc00f08947 */ /* 0x002fea000383ffff */
[----:B------:R-:W-:Y:S05]  /*246b0*/  BRA `(.L_x_10428) ;  /* 0xffffffd800447947 */ /* 0x000fea000383ffff */
.L_x_10343:
[----:B-1----:R1:W2:Y:S02]  /*246c0*/  SYNCS.PHASECHK.TRANS64.TRYWAIT P0, [R3+URZ+0x31c60], R2 ;  /* 0x031c6002030075a7 */ /* 0x0022a4000800017f */
[----:B--2---:R-:W-:Y:S05]  /*246d0*/  @!P0 NANOSLEEP.SYNCS 0x989680 ;  /* 0x009896800000895d */ /* 0x004fea0003900000 */
[----:B------:R-:W2:Y:S02]  /*246e0*/  @!P0 SYNCS.PHASECHK.TRANS64 P0, [R3+URZ+0x31c60], R2 ;  /* 0x031c6002030085a7 */ /* 0x000ea4000800007f */
[----:B--2---:R-:W-:Y:S05]  /*246f0*/  @!P0 BRA `(.L_x_10343) ;  /* 0xfffffffc00f08947 */ /* 0x004fea000383ffff */
[----:B------:R-:W-:Y:S05]  /*24700*/  BRA `(.L_x_10429) ;  /* 0xffffffdc00507947 */ /* 0x000fea000383ffff */
.L_x_10346:
[----:B------:R-:W-:Y:S01]  /*24710*/  BSSY B0, `(.L_x_10430) ;  /* 0x0000008000007945 */ /* 0x000fe20003800000 */
[----:B------:R-:W-:Y:S02]  /*24720*/  IMAD.MOV.U32 R13, RZ, RZ, R16 ;  /* 0x000000ffff0d7224 */ /* 0x000fe400078e0010 */
[----:B------:R-:W-:Y:S02]  /*24730*/  IMAD.MOV.U32 R12, RZ, RZ, RZ ;  /* 0x000000ffff0c7224 */ /* 0x000fe400078e00ff */
[----:B------:R-:W-:Y:S02]  /*24740*/  IMAD.MOV.U32 R11, RZ, RZ, 0x1f ;  /* 0x0000001fff0b7424 */ /* 0x000fe400078e00ff */
[----:B------:R-:W-:-:S07]  /*24750*/  IMAD.MOV.U32 R15, RZ, RZ, -0x1 ;  /* 0xffffffffff0f7424 */ /* 0x000fce00078e00ff */
[----:B0-----:R-:W-:Y:S05]  /*24760*/  WARPSYNC.COLLECTIVE R15, `(.L_x_10431) ;  /* 0x000000000f087348 */ /* 0x001fea0003c00000 */
[----:B------:R1:W2:Y:S02]  /*24770*/  SHFL.IDX P6, R14, R13, R12, R11 ;  /* 0x0000000c0d0e7389 */ /* 0x0002a400000c000b */
[----:B012---:R-:W-:Y:S01]  /*24780*/  ENDCOLLECTIVE ;  /* 0x000000000000791b */ /* 0x007fe20003800000 */
.L_x_10431:
[----:B------:R-:W-:Y:S05]  /*24790*/  BSYNC B0 ;  /* 0x0000000000007941 */ /* 0x000fea0003800000 */
.L_x_10430:
        /* <DEDUP_REMOVED lines=8> */
.L_x_10432:
[----:B------:R-:W-:Y:S01]  /*24820*/  IMAD.MOV.U32 R5, RZ, RZ, R14 ;  /* 0x000000ffff057224 */ /* 0x000fe200078e000e */
[----:B------:R-:W-:Y:S06]  /*24830*/  BRA `(.L_x_10433) ;  /* 0xffffffdc00d87947 */ /* 0x000fec000383ffff */
.L_x_10349:
        /* <DEDUP_REMOVED lines=8> */
.L_x_10435:
[----:B------:R-:W-:Y:S05]  /*248c0*/  BSYNC B0 ;  /* 0x0000000000007941 */ /* 0x000fea0003800000 */
.L_x_10434:
        /* <DEDUP_REMOVED lines=10> */
.L_x_10436:
        /* <DEDUP_REMOVED lines=8> */
.L_x_10437:
        /* <DEDUP_REMOVED lines=8> */
.L_x_10438:
        /* <DEDUP_REMOVED lines=8> */
.L_x_10439:
        /* <DEDUP_REMOVED lines=8> */
.L_x_10440:
[----:B------:R-:W-:Y:S05]  /*24b70*/  BRA `(.L_x_10441) ;  /* 0xffffffdc00987947 */ /* 0x000fea000383ffff */
.L_x_10354:
        /* <DEDUP_REMOVED lines=8> */
.L_x_10443:
[----:B------:R-:W-:Y:S05]  /*24c00*/  BSYNC B0 ;  /* 0x0000000000007941 */ /* 0x000fea0003800000 */
.L_x_10442:
        /* <DEDUP_REMOVED lines=10> */
.L_x_10444:
        /* <DEDUP_REMOVED lines=8> */
.L_x_10445:
        /* <DEDUP_REMOVED lines=8> */
.L_x_10446:
        /* <DEDUP_REMOVED lines=8> */
.L_x_10447:
        /* <DEDUP_REMOVED lines=8> */
.L_x_10448:
[----:B------:R-:W-:Y:S05]  /*24eb0*/  BRA `(.L_x_10449) ;  /* 0xffffffdc00787947 */ /* 0x000fea000383ffff */
.L_x_10356:
[----:B------:R-:W-:Y:S01]  /*24ec0*/  BSSY B0, `(.L_x_10450) ;  /* 0x0000006000007945 */ /* 0x000fe20003800000 */
[----:B------:R-:W-:Y:S01]  /*24ed0*/  PLOP3.LUT P6, PT, P6, PT, PT, 0x8, 0x0 ;  /* 0x000000000000781c */ /* 0x000fe200037ce170 */
[----:B------:R-:W-:-:S12]  /*24ee0*/  IMAD.MOV.U32 R15, RZ, RZ, -0x1 ;  /* 0xffffffffff0f7424 */ /* 0x000fd800078e00ff */
[----:B01-3--:R-:W-:Y:S05]  /*24ef0*/  WARPSYNC.COLLECTIVE R15, `(.L_x_10451) ;  /* 0x000000000f087348 */ /* 0x00bfea0003c00000 */
[----:B------:R-:W-:Y:S01]  /*24f00*/  VOTE.ANY R14, PT, P6 ;  /* 0x00000000000e7806 */ /* 0x000fe200030e0100 */
[----:B01-3--:R-:W-:Y:S06]  /*24f10*/  ENDCOLLECTIVE ;  /* 0x000000000000791b */ /* 0x00bfec0003800000 */
.L_x_10451:
[----:B------:R-:W-:Y:S05]  /*24f20*/  BSYNC B0 ;  /* 0x0000000000007941 */ /* 0x000fea0003800000 */
.L_x_10450:
        /* <DEDUP_REMOVED lines=9> */
.L_x_10452:
[----:B------:R-:W-:Y:S01]  /*24fc0*/  IMAD.MOV.U32 R17, RZ, RZ, R14 ;  /* 0x000000ffff117224 */ /* 0x000fe200078e000e */
[----:B------:R-:W-:Y:S06]  /*24fd0*/  BRA `(.L_x_10453) ;  /* 0xffffffdc00687947 */ /* 0x000fec000383ffff */
.L_x_10358:
[----:B------:R-:W-:Y:S01]  /*24fe0*/  BSSY B0, `(.L_x_10454) ;  /* 0x0000007000007945 */ /* 0x000fe20003800000 */
[----:B------:R-:W-:Y:S02]  /*24ff0*/  IMAD.MOV.U32 R13, RZ, RZ, R3 ;  /* 0x000000ffff0d7224 */ /* 0x000fe400078e0003 */
[----:B------:R-:W-:Y:S02]  /*25000*/  IMAD.MOV.U32 R11, RZ, RZ, 0x1f ;  /* 0x0000001fff0b7424 */ /* 0x000fe400078e00ff */
[----:B------:R-:W-:-:S07]  /*25010*/  IMAD.MOV.U32 R15, RZ, RZ, -0x1 ;  /* 0xffffffffff0f7424 */ /* 0x000fce00078e00ff */
[----:B01234-:R-:W-:Y:S05]  /*25020*/  WARPSYNC.COLLECTIVE R15, `(.L_x_10455) ;  /* 0x000000000f087348 */ /* 0x01ffea0003c00000 */
[----:B------:R0:W0:Y:S02]  /*25030*/  SHFL.IDX P6, R14, R13, R12, R11 ;  /* 0x0000000c0d0e7389 */ /* 0x00002400000c000b */
[----:B01234-:R-:W-:Y:S01]  /*25040*/  ENDCOLLECTIVE ;  /* 0x000000000000791b */ /* 0x01ffe20003800000 */
.L_x_10455:
[----:B------:R-:W-:Y:S05]  /*25050*/  BSYNC B0 ;  /* 0x0000000000007941 */ /* 0x000fea0003800000 */
.L_x_10454:
[----:B------:R-:W-:Y:S05]  /*25060*/  BRA `(.L_x_10357) ;  /* 0xffffffdc00607947 */ /* 0x000fea000383ffff */
.L_x_10362:
[----:B0-----:R0:W1:Y:S02]  /*25070*/  SYNCS.PHASECHK.TRANS64.TRYWAIT P0, [R9+URZ+0x31c20], R0 ;  /* 0x031c2000090075a7 */ /* 0x001064000800017f */
[----:B-1----:R-:W-:Y:S05]  /*25080*/  @!P0 NANOSLEEP.SYNCS 0x989680 ;  /* 0x009896800000895d */ /* 0x002fea0003900000 */
[----:B------:R-:W1:Y:S02]  /*25090*/  @!P0 SYNCS.PHASECHK.TRANS64 P0, [R9+URZ+0x31c20], R0 ;  /* 0x031c2000090085a7 */ /* 0x000e64000800007f */
[----:B-1----:R-:W-:Y:S05]  /*250a0*/  @!P0 BRA `(.L_x_10362) ;  /* 0xfffffffc00f08947 */ /* 0x002fea000383ffff */
[----:B------:R-:W-:Y:S05]  /*250b0*/  BRA `(.L_x_10456) ;  /* 0xffffffe000d07947 */ /* 0x000fea000383ffff */
.L_x_10363:
        /* <DEDUP_REMOVED lines=11> */
.L_x_10458:
[----:B------:R-:W-:Y:S05]  /*25170*/  BSYNC B0 ;  /* 0x0000000000007941 */ /* 0x000fea0003800000 */
.L_x_10457:
[----:B------:R-:W-:Y:S05]  /*25180*/  BRA `(.L_x_10459) ;  /* 0xffffffe000b87947 */ /* 0x000fea000383ffff */
.L_x_10364:
[----:B------:R-:W-:Y:S01]  /*25190*/  BSSY B0, `(.L_x_10460) ;  /* 0x0000006000007945 */ /* 0x000fe20003800000 */
[----:B------:R-:W-:-:S07]  /*251a0*/  IMAD.MOV.U32 R15, RZ, RZ, -0x1 ;  /* 0xffffffffff0f7424 */ /* 0x000fce00078e00ff */
[----:B0-----:R-:W-:Y:S05]  /*251b0*/  WARPSYNC.COLLECTIVE R15, `(.L_x_10461) ;  /* 0x000000000f0c7348 */ /* 0x001fea0003c00000 */
[----:B------:R-:W-:Y:S02]  /*251c0*/  ELECT P6, UR62, PT ;  /* 0x00000000003e782f */ /* 0x000fe400038c0000 */
[----:B------:R-:W-:Y:S01]  /*251d0*/  MOV R14, UR62 ;  /* 0x0000003e000e7c02 */ /* 0x000fe20008000f00 */
[----:B0-----:R-:W-:Y:S10]  /*251e0*/  ENDCOLLECTIVE ;  /* 0x000000000000791b */ /* 0x001ff40003800000 */
.L_x_10461:
[----:B------:R-:W-:Y:S05]  /*251f0*/  BSYNC B0 ;  /* 0x0000000000007941 */ /* 0x000fea0003800000 */
.L_x_10460:
[----:B------:R-:W-:Y:S05]  /*25200*/  BRA `(.L_x_10462) ;  /* 0xffffffe000ac7947 */ /* 0x000fea000383ffff */
.L_x_10366:
[----:B0-----:R0:W1:Y:S02]  /*25210*/  SYNCS.PHASECHK.TRANS64.TRYWAIT P0, [R7+URZ], R2 ;  /* 0x00000002070075a7 */ /* 0x001064000800017f */
[----:B-1----:R-:W-:Y:S05]  /*25220*/  @!P0 NANOSLEEP.SYNCS 0x989680 ;  /* 0x009896800000895d */ /* 0x002fea0003900000 */
[----:B------:R-:W1:Y:S02]  /*25230*/  @!P0 SYNCS.PHASECHK.TRANS64 P0, [R7+URZ], R2 ;  /* 0x00000002070085a7 */ /* 0x000e64000800007f */
[----:B-1----:R-:W-:Y:S05]  /*25240*/  @!P0 BRA `(.L_x_10366) ;  /* 0xfffffffc00f08947 */ /* 0x002fea000383ffff */
[----:B------:R-:W-:Y:S05]  /*25250*/  BRA `(.L_x_10463) ;  /* 0xffffffe000e07947 */ /* 0x000fea000383ffff */
.L_x_10367:
[----:B-1----:R1:W2:Y:S02]  /*25260*/  SYNCS.PHASECHK.TRANS64.TRYWAIT P0, [R3+URZ], R0 ;  /* 0x00000000030075a7 */ /* 0x0022a4000800017f */
[----:B--2---:R-:W-:Y:S05]  /*25270*/  @!P0 NANOSLEEP.SYNCS 0x989680 ;  /* 0x009896800000895d */ /* 0x004fea0003900000 */
[----:B------:R-:W2:Y:S02]  /*25280*/  @!P0 SYNCS.PHASECHK.TRANS64 P0, [R3+URZ], R0 ;  /* 0x00000000030085a7 */ /* 0x000ea4000800007f */
[----:B--2---:R-:W-:Y:S05]  /*25290*/  @!P0 BRA `(.L_x_10367) ;  /* 0xfffffffc00f08947 */ /* 0x004fea000383ffff */
[----:B------:R-:W-:Y:S05]  /*252a0*/  BRA `(.L_x_10464) ;  /* 0xffffffe000d47947 */ /* 0x000fea000383ffff */
.L_x_10369:
[----:B-1----:R1:W2:Y:S02]  /*252b0*/  SYNCS.PHASECHK.TRANS64.TRYWAIT P0, [R5+URZ], R2 ;  /* 0x00000002050075a7 */ /* 0x0022a4000800017f */
[----:B--2---:R-:W-:Y:S05]  /*252c0*/  @!P0 NANOSLEEP.SYNCS 0x989680 ;  /* 0x009896800000895d */ /* 0x004fea0003900000 */
[----:B------:R-:W2:Y:S02]  /*252d0*/  @!P0 SYNCS.PHASECHK.TRANS64 P0, [R5+URZ], R2 ;  /* 0x00000002050085a7 */ /* 0x000ea4000800007f */
[----:B--2---:R-:W-:Y:S05]  /*252e0*/  @!P0 BRA `(.L_x_10369) ;  /* 0xfffffffc00f08947 */ /* 0x004fea000383ffff */
[----:B------:R-:W-:Y:S05]  /*252f0*/  BRA `(.L_x_10465) ;  /* 0xffffffe000d87947 */ /* 0x000fea000383ffff */
.L_x_10466:
        /* <DEDUP_REMOVED lines=16> */
.L_x_12781:


//--------------------- .text._ZN7cutlass13device_kernelIN5flash11enable_sm90INS1_16FlashAttnFwdSm90INS1_25CollectiveMainloopFwdSm90ILi2EN4cute5tupleIJNS5_1CILi1EEES8_S8_EEENS6_IJNS7_ILi192EEESA_NS7_ILi64EEEEEELi64ENS_10bfloat16_tEfNS_4arch4Sm90ELb0ELb0ELb1ELb0ELb0ELb0ELb0ELb0ELb1ELb0ELb0ELb0EEENS1_21CollectiveEpilogueFwdINS6_IJSA_SB_SA_EEES9_SD_SF_Li384ELb0ELb0ELb0ELb0EEENS1_29StaticPersistentTileSchedulerILb0EEEEEEEEEvNT_6ParamsE --------------------------
	.section	.text._ZN7cutlass13device_kernelIN5flash11enable_sm90INS1_16FlashAttnFwdSm90INS1_25CollectiveMainloopFwdSm90ILi2EN4cute5tupleIJNS5_1CILi1EEES8_S8_EEENS6_IJNS7_ILi192EEESA_NS7_ILi64EEEEEELi64ENS_10bfloat16_tEfNS_4arch4Sm90ELb0ELb0ELb1ELb0ELb0ELb0ELb0ELb0ELb1ELb0ELb0ELb0EEENS1_21CollectiveEpilogueFwdINS6_IJSA_SB_SA_EEES9_SD_SF_Li384ELb0ELb0ELb0ELb0EEENS1_29StaticPersistentTileSchedulerILb0EEEEEEEEEvNT_6ParamsE,"ax",@progbits
	.align	128
.text._ZN7cutlass13device_kernelIN5flash11enable_sm90INS1_16FlashAttnFwdSm90INS1_25CollectiveMainloopFwdSm90ILi2EN4cute5tupleIJNS5_1CILi1EEES8_S8_EEENS6_IJNS7_ILi192EEESA_NS7_ILi64EEEEEELi64ENS_10bfloat16_tEfNS_4arch4Sm90ELb0ELb0ELb1ELb0ELb0ELb0ELb0ELb0ELb1ELb0ELb0ELb0EEENS1_21CollectiveEpilogueFwdINS6_IJSA_SB_SA_EEES9_SD_SF_Li384ELb0ELb0ELb0ELb0EEENS1_29StaticPersistentTileSchedulerILb0EEEEEEEEEvNT_6ParamsE:
        .type           _ZN7cutlass13device_kernelIN5flash11enable_sm90INS1_16FlashAttnFwdSm90INS1_25CollectiveMainloopFwdSm90ILi2EN4cute5tupleIJNS5_1CILi1EEES8_S8_EEENS6_IJNS7_ILi192EEESA_NS7_ILi64EEEEEELi64ENS_10bfloat16_tEfNS_4arch4Sm90ELb0ELb0ELb1ELb0ELb0ELb0ELb0ELb0ELb1ELb0ELb0ELb0EEENS1_21CollectiveEpilogueFwdINS6_IJSA_SB_SA_EEES9_SD_SF_Li384ELb0ELb0ELb0ELb0EEENS1_29StaticPersistentTileSchedulerILb0EEEEEEEEEvNT_6ParamsE,@function
        .size           _ZN7cutlass13device_kernelIN5flash11enable_sm90INS1_16FlashAttnFwdSm90INS1_25CollectiveMainloopFwdSm90ILi2EN4cute5tupleIJNS5_1CILi1EEES8_S8_EEENS6_IJNS7_ILi192EEESA_NS7_ILi64EEEEEELi64ENS_10bfloat16_tEfNS_4arch4Sm90ELb0ELb0ELb1ELb0ELb0ELb0ELb0ELb0ELb1ELb0ELb0ELb0EEENS1_21CollectiveEpilogueFwdINS6_IJSA_SB_SA_EEES9_SD_SF_Li384ELb0ELb0ELb0ELb0EEENS1_29StaticPersistentTileSchedulerILb0EEEEEEEEEvNT_6ParamsE,(.L_x_12782 - _ZN7cutlass13device_kernelIN5flash11enable_sm90INS1_16FlashAttnFwdSm90INS1_25CollectiveMainloopFwdSm90ILi2EN4cute5tupleIJNS5_1CILi1EEES8_S8_EEENS6_IJNS7_ILi192EEESA_NS7_ILi64EEEEEELi64ENS_10bfloat16_tEfNS_4arch4Sm90ELb0ELb0ELb1ELb0ELb0ELb0ELb0ELb0ELb1ELb0ELb0ELb0EEENS1_21CollectiveEpilogueFwdINS6_IJSA_SB_SA_EEES9_SD_SF_Li384ELb0ELb0ELb0ELb0EEENS1_29StaticPersistentTileSchedulerILb0EEEEEEEEEvNT_6ParamsE)
        .other          _ZN7cutlass13device_kernelIN5flash11enable_sm90INS1_16FlashAttnFwdSm90INS1_25CollectiveMainloopFwdSm90ILi2EN4cute5tupleIJNS5_1CILi1EEES8_S8_EEENS6_IJNS7_ILi192EEESA_NS7_ILi64EEEEEELi64ENS_10bfloat16_tEfNS_4arch4Sm90ELb0ELb0ELb1ELb0ELb0ELb0ELb0ELb0ELb1ELb0ELb0ELb0EEENS1_21CollectiveEpilogueFwdINS6_IJSA_SB_SA_EEES9_SD_SF_Li384ELb0ELb0ELb0ELb0EEENS1_29StaticPersistentTileSchedulerILb0EEEEEEEEEvNT_6ParamsE,@"STO_CUDA_ENTRY STV_DEFAULT"
_ZN7cutlass13device_kernelIN5flash11enable_sm90INS1_16FlashAttnFwdSm90INS1_25CollectiveMainloopFwdSm90ILi2EN4cute5tupleIJNS5_1CILi1EEES8_S8_EEENS6_IJNS7_ILi192EEESA_NS7_ILi64EEEEEELi64ENS_10bfloat16_tEfNS_4arch4Sm90ELb0ELb0ELb1ELb0ELb0ELb0ELb0ELb0ELb1ELb0ELb0ELb0EEENS1_21CollectiveEpilogueFwdINS6_IJSA_SB_SA_EEES9_SD_SF_Li384ELb0ELb0ELb0ELb0EEENS1_29StaticPersistentTileSchedulerILb0EEEEEEEEEvNT_6ParamsE:
        /* <DEDUP_REMOVED lines=23> */
.L_x_10468:
[----:B------:R-:W-:Y:S05]  /*0170*/  BSYNC B0 ;  /* 0x0000000000007941 */ /* 0x000fea0003800000 */
.L_x_10467:
        /* <DEDUP_REMOVED lines=36> */
.L_x_10469:
        /* <DEDUP_REMOVED lines=22> */
.L_x_10470:
        /* <DEDUP_REMOVED lines=18> */
.L_x_10471:
        /* <DEDUP_REMOVED lines=22> */
.L_x_10472:
        /* <DEDUP_REMOVED lines=22> */
.L_x_10473:
[----:B---3--:R-:W-:Y:S01]  /*0900*/  ISETP.NE.AND P0, PT, R3, RZ, PT ;  /* 0x000000ff0300720c */ /* 0x008fe20003f05270 */
[----:B------:R-:W-:Y:S01]  /*0910*/  IMAD.MOV.U32 R17, RZ, RZ, 0x1 ;  /* 0x00000001ff117424 */ /* 0x000fe200078e00ff */
[----:B------:R-:W-:Y:S01]  /*0920*/  NOP ;  /* 0x0000000000007918 */ /* 0x000fe20000000000 */
[----:B------:R-:W-:Y:S01]  /*0930*/  ULDC.64 UR38, c[0x0][0x208] ;  /* 0x0000820000267ab9 */ /* 0x000fe20000000a00 */
[----:B------:R-:W-:Y:S02]  /*0940*/  LOP3.LUT R18, R2, 0x7f, RZ, 0xc0, !PT ;  /* 0x0000007f02127812 */ /* 0x000fe400078ec0ff */
[----:B------:R-:W-:Y:S01]  /*0950*/  SEL R17, R17, 0x2, !P0 ;  /* 0x0000000211117807 */ /* 0x000fe20004000000 */
[----:B-12-4-:R-:W-:Y:S06]  /*0960*/  BAR.SYNC.DEFER_BLOCKING 0x0 ;  /* 0x0000000000007b1d */ /* 0x016fec0000010000 */
[----:B------:R-:W-:Y:S05]  /*0970*/  @!P0 BRA `(.L_x_10474) ;  /* 0x0000008800908947 */ /* 0x000fea0003800000 */
.L_x_10475:
[----:B------:R-:W-:-:S08]  /*0980*/  NOP ;  /* 0x0000000000007918 */ /* 0x000fd00000000000 */
[----:B------:R-:W1:Y:S02]  /*0990*/  USETMAXREG.TRY_ALLOC.CTAPOOL UP0, 0xa0 ;  /* 0x000000a0000079c8 */ /* 0x000e640008000600 */
[----:B-1----:R-:W-:-:S13]  /*09a0*/  PLOP3.LUT P0, PT, PT, PT, UP0, 0x80, 0x0 ;  /* 0x000000000000781c */ /* 0x002fda0003f0f008 */
[----:B------:R-:W-:Y:S05]  /*09b0*/  @!P0 BRA `(.L_x_10475) ;  /* 0xfffffffc00f08947 */ /* 0x000fea000383ffff */
[----:B------:R-:W-:Y:S01]  /*09c0*/  LOP3.LUT R0, R2, 0xffffff80, RZ, 0xc0, !PT ;  /* 0xffffff8002007812 */ /* 0x000fe200078ec0ff */
[----:B------:R-:W1:Y:S08]  /*09d0*/  S2UR UR46, SR_CTAID.X ;  /* 0x00000000002e79c3 */ /* 0x000e700000002500 */
[----:B------:R-:W-:Y:S06]  /*09e0*/  BAR.ARV 0x8, 0x1a0 ;  /* 0x0206800000007b1d */ /* 0x000fec0000002000 */
[----:B------:R-:W-:-:S02]  /*09f0*/  ISETP.NE.AND P0, PT, R0, 0x80, PT ;  /* 0x000000800000780c */ /* 0x000fc40003f05270 */
[----:B------:R-:W1:Y:S11]  /*0a00*/  LDC R0, c[0x0][0xda4] ;  /* 0x00036900ff007b82 */ /* 0x000e760000000800 */
[----:B------:R-:W-:Y:S06]  /*0a10*/  @!P0 BAR.ARV 0x9, 0x100 ;  /* 0x0244000000008b1d */ /* 0x000fec0000002000 */
[----:B-1----:R-:W-:-:S13]  /*0a20*/  ISETP.LE.AND P0, PT, R0, UR46, PT ;  /* 0x0000002e00007c0c */ /* 0x002fda000bf03270 */
[----:B------:R-:W-:Y:S05]  /*0a30*/  @P0 EXIT ;  /* 0x000000000000094d */ /* 0x000fea0003800000 */
[----:B------:R-:W-:Y:S01]  /*0a40*/  IADD3 R0, R2, -0x80, RZ ;  /* 0xffffff8002007810 */ /* 0x000fe20007ffe0ff */
[----:B------:R-:W1:Y:S01]  /*0a50*/  S2UR UR4, SR_CgaCtaId ;  /* 0x00000000000479c3 */ /* 0x000e620000008800 */
[----:B------:R-:W-:Y:S01]  /*0a60*/  UMOV UR40, 0x400 ;  /* 0x0000040000287882 */ /* 0x000fe20000000000 */
[----:B------:R-:W-:Y:S01]  /*0a70*/  MOV R19, 0x40 ;  /* 0x0000004000137802 */ /* 0x000fe20000000f00 */
[----:B------:R-:W-:Y:S01]  /*0a80*/  IMAD.MOV.U32 R15, RZ, RZ, -0x2 ;  /* 0xfffffffeff0f7424 */ /* 0x000fe200078e00ff */
[----:B------:R-:W-:Y:S01]  /*0a90*/  SHF.R.S32.HI R3, RZ, 0x1f, R0 ;  /* 0x0000001fff037819 */ /* 0x000fe20000011400 */
[----:B------:R-:W-:Y:S01]  /*0aa0*/  IMAD.MOV.U32 R23, RZ, RZ, RZ ;  /* 0x000000ffff177224 */ /* 0x000fe200078e00ff */
[----:B------:R-:W-:Y:S01]  /*0ab0*/  ULDC.64 UR48, c[0x0][0x198] ;  /* 0x0000660000307ab9 */ /* 0x000fe20000000a00 */
[----:B------:R-:W-:Y:S01]  /*0ac0*/  UMOV UR37, URZ ;  /* 0x0000003f00257c82 */ /* 0x000fe20008000000 */
[CC--:B------:R-:W-:Y:S01]  /*0ad0*/  LEA.HI R5, R3.reuse, R0.reuse, RZ, 0x4 ;  /* 0x0000000003057211 */ /* 0x0c0fe200078f20ff */
[----:B------:R-:W2:Y:S01]  /*0ae0*/  S2UR UR6, SR_SWINHI ;  /* 0x00000000000679c3 */ /* 0x000ea20000002f00 */
[----:B------:R-:W-:Y:S01]  /*0af0*/  LEA.HI R4, R3, R0, RZ, 0x7 ;  /* 0x0000000003047211 */ /* 0x000fe200078f38ff */
[----:B------:R-:W-:Y:S01]  /*0b00*/  UMOV UR36, URZ ;  /* 0x0000003f00247c82 */ /* 0x000fe20008000000 */
[----:B------:R-:W-:-:S02]  /*0b10*/  LOP3.LUT R7, R5, 0xfffffff0, RZ, 0xc0, !PT ;  /* 0xfffffff005077812 */ /* 0x000fc400078ec0ff */
[----:B------:R-:W-:Y:S02]  /*0b20*/  LOP3.LUT R157, R4, 0xffffff80, RZ, 0xc0, !PT ;  /* 0xffffff80049d7812 */ /* 0x000fe400078ec0ff */
[----:B------:R-:W-:Y:S01]  /*0b30*/  SHF.R.S32.HI R8, RZ, 0x4, R5 ;  /* 0x00000004ff087819 */ /* 0x000fe20000011405 */
[C---:B------:R-:W-:Y:S01]  /*0b40*/  IMAD.IADD R7, R0.reuse, 0x1, -R7 ;  /* 0x0000000100077824 */ /* 0x040fe200078e0a07 */
[----:B------:R-:W-:Y:S01]  /*0b50*/  LEA.HI R3, R3, R0, RZ, 0x5 ;  /* 0x0000000003037211 */ /* 0x000fe200078f28ff */
[----:B------:R-:W-:Y:S01]  /*0b60*/  IMAD.IADD R157, R0, 0x1, -R157 ;  /* 0x00000001009d7824 */ /* 0x000fe200078e0a9d */
[----:B------:R-:W-:Y:S02]  /*0b70*/  LEA.HI R5, R5, R8, RZ, 0x1 ;  /* 0x0000000805057211 */ /* 0x000fe400078f08ff */
[----:B------:R-:W-:Y:S02]  /*0b80*/  SHF.R.S32.HI R6, RZ, 0x1f, R7 ;  /* 0x0000001fff067819 */ /* 0x000fe40000011407 */
[----:B------:R-:W-:Y:S01]  /*0b90*/  SHF.R.S32.HI R10, RZ, 0x1f, R157 ;  /* 0x0000001fff0a7819 */ /* 0x000fe2000001149d */
[----:B-1----:R-:W-:Y:S01]  /*0ba0*/  ULEA UR40, UR4, UR40, 0x18 ;  /* 0x0000002804287291 */ /* 0x002fe2000f8ec03f */
[----:B------:R-:W-:-:S02]  /*0bb0*/  LEA.HI R6, R6, R7, RZ, 0x3 ;  /* 0x0000000706067211 */ /* 0x000fc400078f18ff */
[----:B------:R-:W-:Y:S02]  /*0bc0*/  LEA.HI R11, R10, R157, RZ, 0x2 ;  /* 0x0000009d0a0b7211 */ /* 0x000fe400078f10ff */
[----:B------:R-:W-:Y:S02]  /*0bd0*/  LOP3.LUT R0, R6, 0xfffffff8, RZ, 0xc0, !PT ;  /* 0xfffffff806007812 */ /* 0x000fe400078ec0ff */
[--C-:B------:R-:W-:Y:S01]  /*0be0*/  SHF.R.S32.HI R12, RZ, 0x2, R11.reuse ;  /* 0x00000002ff0c7819 */ /* 0x100fe2000001140b */
[----:B------:R-:W-:Y:S01]  /*0bf0*/  UMOV UR4, UR40 ;  /* 0x0000002800047c82 */ /* 0x000fe20008000000 */
[----:B--2---:R-:W-:Y:S01]  /*0c00*/  UMOV UR5, UR6 ;  /* 0x0000000600057c82 */ /* 0x004fe20008000000 */
[----:B------:R-:W-:Y:S01]  /*0c10*/  SHF.R.S32.HI R13, RZ, 0x1f, R11 ;  /* 0x0000001fff0d7819 */ /* 0x000fe2000001140b */
[----:B------:R-:W-:Y:S01]  /*0c20*/  IMAD.IADD R0, R7, 0x1, -R0 ;  /* 0x0000000107007824 */ /* 0x000fe200078e0a00 */
[----:B------:R-:W-:Y:S02]  /*0c30*/  LOP3.LUT R5, R5, 0x1ffffffe, RZ, 0xc0, !PT ;  /* 0x1ffffffe05057812 */ /* 0x000fe400078ec0ff */
[----:B------:R-:W-:-:S02]  /*0c40*/  SHF.R.S32.HI R9, RZ, 0x5, R3 ;  /* 0x00000005ff097819 */ /* 0x000fc40000011403 */
[----:B------:R-:W-:Y:S02]  /*0c50*/  SHF.R.S32.HI R14, RZ, 0x7, R4 ;  /* 0x00000007ff0e7819 */ /* 0x000fe40000011404 */
[----:B------:R-:W-:Y:S01]  /*0c60*/  LEA.HI R13, R13, R12, RZ, 0x3 ;  /* 0x0000000c0d0d7211 */ /* 0x000fe200078f18ff */
[----:B------:R-:W-:Y:S01]  /*0c70*/  IMAD.SHL.U32 R9, R9, 0x400, RZ ;  /* 0x0000040009097824 */ /* 0x000fe200078e00ff */
[----:B------:R-:W-:Y:S02]  /*0c80*/  IADD3 R5, R8, -R5, RZ ;  /* 0x8000000508057210 */ /* 0x000fe40007ffe0ff */
[C---:B------:R-:W-:Y:S01]  /*0c90*/  SHF.L.U32 R3, R0.reuse, 0x6, RZ ;  /* 0x0000000600037819 */ /* 0x040fe200000006ff */
[----:B------:R-:W-:Y:S01]  /*0ca0*/  IMAD R7, R7, 0x40, R9 ;  /* 0x0000004007077824 */ /* 0x000fe200078e0209 */
[----:B------:R-:W-:Y:S01]  /*0cb0*/  R2P PR, R0, 0x6 ;  /* 0x0000000600007804 */ /* 0x000fe20000000000 */
[----:B------:R-:W-:Y:S01]  /*0cc0*/  IMAD.HI R0, R14, 0x55555556, RZ ;  /* 0x555555560e007827 */ /* 0x000fe200078e02ff */
[----:B------:R-:W-:-:S02]  /*0cd0*/  LOP3.LUT R13, R13, 0xfffffff8, RZ, 0xc0, !PT ;  /* 0xfffffff80d0d7812 */ /* 0x000fc400078ec0ff */
[----:B------:R-:W-:Y:S01]  /*0ce0*/  LEA.HI R10, R10, R157, RZ, 0x5 ;  /* 0x0000009d0a0a7211 */ /* 0x000fe200078f28ff */
[----:B------:R-:W-:Y:S01]  /*0cf0*/  IMAD.SHL.U32 R8, R5, 0x8, RZ ;  /* 0x0000000805087824 */ /* 0x000fe200078e00ff */
[----:B------:R-:W-:Y:S01]  /*0d00*/  LOP3.LUT R4, R11, 0x7ffffffc, RZ, 0xc0, !PT ;  /* 0x7ffffffc0b047812 */ /* 0x000fe200078ec0ff */
[----:B------:R-:W-:Y:S01]  /*0d10*/  IMAD.IADD R13, R12, 0x1, -R13 ;  /* 0x000000010c0d7824 */ /* 0x000fe200078e0a0d */
[----:B------:R-:W-:Y:S02]  /*0d20*/  LEA.HI R0, R0, R0, RZ, 0x1 ;  /* 0x0000000000007211 */ /* 0x000fe400078f08ff */
[----:B------:R-:W-:Y:S01]  /*0d30*/  SHF.R.S32.HI R10, RZ, 0x5, R10 ;  /* 0x00000005ff0a7819 */ /* 0x000fe2000001140a */
[----:B------:R-:W-:Y:S01]  /*0d40*/  IMAD.IADD R156, R157, 0x1, -R4 ;  /* 0x000000019d9c7824 */ /* 0x000fe200078e0a04 */
[----:B------:R-:W-:Y:S01]  /*0d50*/  LOP3.LUT R3, R3, 0x1c0, RZ, 0xc0, !PT ;  /* 0x000001c003037812 */ /* 0x000fe200078ec0ff */
[----:B------:R-:W-:Y:S01]  /*0d60*/  IMAD.U32 R4, RZ, RZ, UR4 ;  /* 0x00000004ff047e24 */ /* 0x000fe2000f8e00ff */
[----:B------:R-:W-:Y:S01]  /*0d70*/  IADD3 R7, R8, R7, RZ ;  /* 0x0000000708077210 */ /* 0x000fe20007ffe0ff */
[----:B------:R-:W-:Y:S01]  /*0d80*/  IMAD R0, R0, -0x3, R14 ;  /* 0xfffffffd00007824 */ /* 0x000fe200078e020e */
[----:B------:R-:W-:Y:S01]  /*0d90*/  MOV R5, UR5 ;  /* 0x0000000500057c02 */ /* 0x000fe20008000f00 */
[----:B------:R-:W-:Y:S01]  /*0da0*/  IMAD R13, R10, 0x10, R13 ;  /* 0x000000100a0d7824 */ /* 0x000fe200078e020d */
[----:B------:R-:W-:Y:S01]  /*0db0*/  LOP3.LUT R8, R3, 0x8, R8, 0xf8, !PT ;  /* 0x0000000803087812 */ /* 0x000fe200078ef808 */
[----:B------:R-:W-:Y:S01]  /*0dc0*/  IMAD R156, R156, R15, 0xc0 ;  /* 0x000000c09c9c7424 */ /* 0x000fe200078e020f */
[----:B------:R-:W-:Y:S01]  /*0dd0*/  SHF.R.U32.HI R3, RZ, 0x3, R3 ;  /* 0x00000003ff037819 */ /* 0x000fe20000011603 */
[----:B------:R-:W-:Y:S01]  /*0de0*/  IMAD.WIDE R4, R7, 0x2, R4 ;  /* 0x0000000207047825 */ /* 0x000fe200078e0204 */
[----:B------:R-:W-:-:S02]  /*0df0*/  SHF.L.U32 R6, R6, 0x6, RZ ;  /* 0x0000000606067819 */ /* 0x000fc400000006ff */
[----:B------:R-:W-:Y:S01]  /*0e00*/  LOP3.LUT R3, R8, R3, RZ, 0x3c, !PT ;  /* 0x0000000308037212 */ /* 0x000fe200078e3cff */
[----:B------:R-:W-:Y:S01]  /*0e10*/  IMAD R152, R0, 0x40, R13 ;  /* 0x0000004000987824 */ /* 0x000fe200078e020d */
[----:B------:R-:W-:Y:S01]  /*0e20*/  LOP3.LUT R0, R17, 0x1, RZ, 0xfc, !PT ;  /* 0x0000000111007812 */ /* 0x000fe200078efcff */
[----:B------:R1:W-:Y:S01]  /*0e30*/  STL.64 [R1+0x10], R4 ;  /* 0x0000100401007387 */ /* 0x0003e20000100a00 */
[----:B------:R-:W-:Y:S02]  /*0e40*/  LOP3.LUT R6, R6, 0x7ffffe00, RZ, 0xc0, !PT ;  /* 0x7ffffe0006067812 */ /* 0x000fe400078ec0ff */
[----:B------:R-:W-:Y:S01]  /*0e50*/  SEL R19, R19, 0xffffffc0, !P2 ;  /* 0xffffffc013137807 */ /* 0x000fe20005000000 */
[----:B------:R1:W-:Y:S01]  /*0e60*/  STL [R1], R0 ;  /* 0x0000000001007387 */ /* 0x0003e20000100800 */
[----:B------:R-:W-:-:S04]  /*0e70*/  IADD3 R3, R3, R6, R9 ;  /* 0x0000000603037210 */ /* 0x000fc80007ffe009 */
[----:B------:R-:W-:-:S05]  /*0e80*/  LEA R155, R3, UR40, 0x1 ;  /* 0x00000028039b7c11 */ /* 0x000fca000f8e08ff */
[C---:B------:R-:W-:Y:S02]  /*0e90*/  VIADD R153, R155.reuse, 0x1e800 ;  /* 0x0001e8009b997836 */ /* 0x040fe40000000000 */
[----:B------:R-:W-:-:S03]  /*0ea0*/  VIADD R154, R155, 0x1e820 ;  /* 0x0001e8209b9a7836 */ /* 0x000fc60000000000 */
[C---:B------:R-:W-:Y:S01]  /*0eb0*/  @P1 IADD3 R154, R153.reuse, -0x20, RZ ;  /* 0xffffffe0999a1810 */ /* 0x040fe20007ffe0ff */
[----:B------:R-:W-:-:S03]  /*0ec0*/  IMAD.IADD R153, R153, 0x1, R19 ;  /* 0x0000000199997824 */ /* 0x000fc600078e0213 */
[----:B------:R-:W-:Y:S01]  /*0ed0*/  IADD3 R19, R19, R154, RZ ;  /* 0x0000009a13137210 */ /* 0x000fe20007ffe0ff */
[C---:B------:R-:W-:Y:S02]  /*0ee0*/  VIADD R18, R154.reuse, 0x6000 ;  /* 0x000060009a127836 */ /* 0x040fe40000000000 */
[----:B-1----:R-:W-:-:S07]  /*0ef0*/  VIADD R17, R154, 0xc000 ;  /* 0x0000c0009a117836 */ /* 0x002fce0000000000 */
.L_x_10498:
[C---:B------:R-:W-:Y:S01]  /*0f00*/  VIADD R0, R2.reuse, 0xffffff80 ;  /* 0xffffff8002007836 */ /* 0x040fe20000000000 */
[----:B------:R-:W-:Y:S01]  /*0f10*/  IADD3 R3, R2, -0x80, RZ ;  /* 0xffffff8002037810 */ /* 0x000fe20007ffe0ff */
[----:B------:R-:W1:Y:S01]  /*0f20*/  LDC R121, c[0x0][0x2e0] ;  /* 0x0000b800ff797b82 */ /* 0x000e620000000800 */
[----:B------:R-:W-:Y:S01]  /*0f30*/  ULDC.64 UR6, c[0x0][0x3f8] ;  /* 0x0000fe0000067ab9 */ /* 0x000fe20000000a00 */
[----:B------:R-:W-:Y:S01]  /*0f40*/  ULDC UR4, c[0x0][0xda8] ;  /* 0x00036a0000047ab9 */ /* 0x000fe20000000800 */
[----:B------:R-:W-:Y:S01]  /*0f50*/  SHF.R.S32.HI R0, RZ, 0x1f, R0 ;  /* 0x0000001fff007819 */ /* 0x000fe20000011400 */
[----:B------:R-:W-:Y:S02]  /*0f60*/  UISETP.NE.U32.AND UP0, UPT, UR6, URZ, UPT ;  /* 0x0000003f0600728c */ /* 0x000fe4000bf05070 */
[----:B------:R-:W-:Y:S01]  /*0f70*/  UISETP.NE.AND UP1, UPT, UR4, 0x1, UPT ;  /* 0x000000010400788c */ /* 0x000fe2000bf25270 */
[----:B------:R-:W-:Y:S01]  /*0f80*/  LEA.HI R0, R0, R3, RZ, 0x7 ;  /* 0x0000000300007211 */ /* 0x000fe200078f38ff */
[----:B------:R-:W-:Y:S01]  /*0f90*/  UISETP.NE.AND.EX UP0, UPT, UR7, URZ, UPT, UP0 ;  /* 0x0000003f0700728c */ /* 0x000fe2000bf05300 */
[----:B------:R-:W-:-:S02]  /*0fa0*/  ULDC UR6, c[0x0][0x404] ;  /* 0x0001010000067ab9 */ /* 0x000fc40000000800 */
[----:B------:R-:W-:Y:S01]  /*0fb0*/  SHF.R.S32.HI R0, RZ, 0x7, R0 ;  /* 0x00000007ff007819 */ /* 0x000fe20000011400 */
[----:B------:R-:W-:Y:S02]  /*0fc0*/  USEL UR6, UR6, 0x1, UP0 ;  /* 0x0000000106067887 */ /* 0x000fe40008000000 */
[----:B------:R-:W-:Y:S02]  /*0fd0*/  UIADD3 UR7, UR40, 0x1e800, URZ ;  /* 0x0001e80028077890 */ /* 0x000fe4000fffe03f */
[----:B------:R2:W3:Y:S01]  /*0fe0*/  SHFL.IDX PT, R22, R0, RZ, 0x1f ;  /* 0x00001fff00167589 */ /* 0x0004e200000e0000 */
[----:B------:R-:W-:Y:S01]  /*0ff0*/  ULDC UR4, c[0x0][0xdb4] ;  /* 0x00036d0000047ab9 */ /* 0x000fe20000000800 */
[----:B------:R-:W-:Y:S02]  /*1000*/  ULOP3.LUT UP0, URZ, UR7, 0x3ff, URZ, 0xc0, !UPT ;  /* 0x000003ff073f7892 */ /* 0x000fe4000f80c03f */
[----:B------:R-:W-:Y:S01]  /*1010*/  UISETP.NE.AND UP2, UPT, UR4, 0x1, UPT ;  /* 0x000000010400788c */ /* 0x000fe2000bf45270 */
[----:B------:R-:W-:-:S02]  /*1020*/  UMOV UR41, UR46 ;  /* 0x0000002e00297c82 */ /* 0x000fc40008000000 */
[----:B------:R-:W-:Y:S01]  /*1030*/  @UP1 ULDC UR4, c[0x0][0xdac] ;  /* 0x00036b0000041ab9 */ /* 0x000fe20000000800 */
[----:B-1----:R-:W-:Y:S01]  /*1040*/  IMAD R121, R121, UR6, RZ ;  /* 0x0000000679797c24 */ /* 0x002fe2000f8e02ff */
[----:B------:R-:W-:Y:S01]  /*1050*/  UIMAD.WIDE.U32 UR4, UR46, UR4, URZ ;  /* 0x000000042e0472a5 */ /* 0x000fe2000f8e003f */
[----:B------:R-:W-:Y:S01]  /*1060*/  PLOP3.LUT P0, PT, PT, PT, UP0, 0x80, 0x0 ;  /* 0x000000000000781c */ /* 0x000fe20003f0f008 */
[----:B------:R-:W-:Y:S01]  /*1070*/  @UP1 ULDC UR6, c[0x0][0xdb0] ;  /* 0x00036c0000061ab9 */ /* 0x000fe20000000800 */
[----:B--2---:R-:W-:Y:S01]  /*1080*/  VIADD R0, R121, 0xbf ;  /* 0x000000bf79007836 */ /* 0x004fe20000000000 */
[----:B------:R-:W-:-:S03]  /*1090*/  @UP1 USHF.R.U32.HI UR41, URZ, UR6, UR5 ;  /* 0x000000063f291299 */ /* 0x000fc60008011605 */
[----:B------:R-:W-:Y:S01]  /*10a0*/  IMAD.HI R0, R0, 0x2aaaaaab, RZ ;  /* 0x2aaaaaab00007827 */ /* 0x000fe200078e02ff */
[----:B------:R-:W-:Y:S02]  /*10b0*/  @UP2 ULDC.64 UR6, c[0x0][0xdb8] ;  /* 0x00036e0000062ab9 */ /* 0x000fe40000000a00 */
[----:B------:R-:W-:Y:S02]  /*10c0*/  UIMAD.WIDE.U32 UR4, UR41, UR6, URZ ;  /* 0x00000006290472a5 */ /* 0x000fe4000f8e003f */
[----:B------:R-:W-:Y:S02]  /*10d0*/  UMOV UR44, UR41 ;  /* 0x00000029002c7c82 */ /* 0x000fe40008000000 */
[----:B------:R-:W-:Y:S01]  /*10e0*/  @UP2 USHF.R.U32.HI UR44, URZ, UR7, UR5 ;  /* 0x000000073f2c2299 */ /* 0x000fe20008011605 */
[----:B---3--:R-:W-:-:S05]  /*10f0*/  IMAD.HI R3, R22, 0x55555556, RZ ;  /* 0x5555555616037827 */ /* 0x008fca00078e02ff */
[----:B------:R-:W-:Y:S02]  /*1100*/  LEA.HI R5, R3, R3, RZ, 0x1 ;  /* 0x0000000303057211 */ /* 0x000fe400078f08ff */
[----:B------:R-:W-:-:S03]  /*1110*/  SHF.R.U32.HI R3, RZ, 0x1f, R0 ;  /* 0x0000001fff037819 */ /* 0x000fc60000011600 */
[----:B------:R-:W-:Y:S01]  /*1120*/  IMAD R24, R5, -0x3, R22 ;  /* 0xfffffffd05187824 */ /* 0x000fe200078e0216 */
[----:B------:R-:W-:-:S05]  /*1130*/  LEA.HI.SX32 R0, R0, R3, 0x1b ;  /* 0x0000000300007211 */ /* 0x000fca00078fdaff */
[----:B------:R1:W-:Y:S01]  /*1140*/  STL [R1+0xc], R0 ;  /* 0x00000c0001007387 */ /* 0x0003e20000100800 */
[----:B------:R-:W-:Y:S05]  /*1150*/  @!P0 BRA `(.L_x_10476) ;  /* 0x0000000000408947 */ /* 0x000fea0003800000 */
[----:B-1----:R-:W-:Y:S01]  /*1160*/  MOV R0, 0x0 ;  /* 0x0000000000007802 */ /* 0x002fe20000000f00 */
[----:B------:R-:W-:Y:S01]  /*1170*/  ULDC.64 UR4, c[0x4][0x1b8] ;  /* 0x01006e0000047ab9 */ /* 0x000fe20000000a00 */
[----:B------:R-:W-:Y:S01]  /*1180*/  ULDC.64 UR6, c[0x4][0x48] ;  /* 0x0100120000067ab9 */ /* 0x000fe20000000a00 */
[----:B------:R-:W-:Y:S01]  /*1190*/  MOV R4, UR4 ;  /* 0x0000000400047c02 */ /* 0x000fe20008000f00 */
        /* <DEDUP_REMOVED lines=12> */
.L_x_10476:
[----:B------:R-:W2:Y:S01]  /*1260*/  LDL R20, [R1] ;  /* 0x0000000001147983 */ /* 0x000ea20000100800 */
[----:B-1----:R-:W-:-:S04]  /*1270*/  LOP3.LUT R0, R23, 0x1, RZ, 0xc0, !PT ;  /* 0x0000000117007812 */ /* 0x002fc800078ec0ff */
[----:B------:R-:W-:-:S04]  /*1280*/  SHF.L.U32 R0, R0, 0x1f, RZ ;  /* 0x0000001f00007819 */ /* 0x000fc800000006ff */
[----:B------:R-:W1:Y:S01]  /*1290*/  SYNCS.PHASECHK.TRANS64.TRYWAIT P1, [UR40+0x30800], R0 ;  /* 0x03080000ff0075a7 */ /* 0x000e620008020168 */
[----:B--2---:R-:W-:Y:S01]  /*12a0*/  ISETP.NE.AND P0, PT, R20, 0x3, PT ;  /* 0x000000031400780c */ /* 0x004fe20003f05270 */
[----:B-1----:R-:W-:-:S12]  /*12b0*/  @!P1 BRA `(.L_x_10477) ;  /* 0x000000a400849947 */ /* 0x002fd80003800000 */
.L_x_10554:
[----:B------:R-:W-:Y:S05]  /*12c0*/  @!P0 BRA `(.L_x_10478) ;  /* 0x0000000000048947 */ /* 0x000fea0003800000 */
[----:B------:R-:W-:Y:S01]  /*12d0*/  BPT.TRAP 0x1 ;  /* 0x000000040000795c */ /* 0x000fe20000300000 */
.L_x_10478:
[----:B------:R-:W-:Y:S01]  /*12e0*/  IMAD.U32 R6, RZ, RZ, UR37 ;  /* 0x00000025ff067e24 */ /* 0x000fe2000f8e00ff */
[----:B-1----:R-:W-:-:S04]  /*12f0*/  MOV R3, UR36 ;  /* 0x0000002400037c02 */ /* 0x002fc80008000f00 */
[----:B------:R-:W-:Y:S02]  /*1300*/  LEA R3, R3, UR40, 0x3 ;  /* 0x0000002803037c11 */ /* 0x000fe4000f8e18ff */
[----:B------:R-:W-:-:S04]  /*1310*/  SHF.L.U32 R6, R6, 0x1f, RZ ;  /* 0x0000001f06067819 */ /* 0x000fc800000006ff */
[----:B------:R1:W2:Y:S01]  /*1320*/  SYNCS.PHASECHK.TRANS64.TRYWAIT P2, [R3+URZ+0x30830], R6 ;  /* 0x03083006030075a7 */ /* 0x0002a2000804017f */
[----:B------:R-:W-:Y:S05]  /*1330*/  @!P0 BRA `(.L_x_10479) ;  /* 0x0000000000048947 */ /* 0x000fea0003800000 */
[----:B------:R-:W-:Y:S01]  /*1340*/  BPT.TRAP 0x1 ;  /* 0x000000040000795c */ /* 0x000fe20000300000 */
.L_x_10479:
[----:B------:R-:W-:Y:S02]  /*1350*/  LEA R0, R24, UR40, 0xd ;  /* 0x0000002818007c11 */ /* 0x000fe4000f8e68ff */
[----:B------:R-:W-:-:S03]  /*1360*/  LOP3.LUT P1, RZ, R2, 0x7f, RZ, 0xc0, !PT ;  /* 0x0000007f02ff7812 */ /* 0x000fc6000782c0ff */
[----:B------:R-:W-:-:S05]  /*1370*/  VIADD R4, R0, 0xc400 ;  /* 0x0000c40000047836 */ /* 0x000fca0000000000 */
[----:B------:R-:W-:-:S04]  /*1380*/  SHF.R.U32.HI R4, RZ, 0x4, R4 ;  /* 0x00000004ff047819 */ /* 0x000fc80000011604 */
[----:B------:R-:W-:Y:S01]  /*1390*/  LOP3.LUT R4, R4, 0x3fff, RZ, 0xc0, !PT ;  /* 0x00003fff04047812 */ /* 0x000fe200078ec0ff */
[----:B--2---:R-:W-:Y:S06]  /*13a0*/  @P2 BRA `(.L_x_10480) ;  /* 0x0000000000082947 */ /* 0x004fec0003800000 */
[----:B------:R-:W2:Y:S02]  /*13b0*/  SYNCS.PHASECHK.TRANS64.TRYWAIT P2, [R3+URZ+0x30830], R6 ;  /* 0x03083006030075a7 */ /* 0x000ea4000804017f */
[----:B--2---:R-:W-:Y:S05]  /*13c0*/  @!P2 BRA `(.L_x_10481) ;  /* 0x000000a40058a947 */ /* 0x004fea0003800000 */
.L_x_10480:
[----:B------:R-:W-:Y:S05]  /*13d0*/  WARPSYNC.ALL ;  /* 0x0000000000007948 */ /* 0x000fea0003800000 */
[----:B------:R-:W-:Y:S01]  /*13e0*/  MOV R151, RZ ;  /* 0x000000ff00977202 */ /* 0x000fe20000000f00 */
[----:B------:R-:W-:Y:S01]  /*13f0*/  IMAD.MOV.U32 R9, RZ, RZ, 0x40000040 ;  /* 0x40000040ff097424 */ /* 0x000fe200078e00ff */
[----:B------:R-:W-:Y:S01]  /*1400*/  LOP3.LUT R8, R4, 0x10000, RZ, 0xfc, !PT ;  /* 0x0001000004087812 */ /* 0x000fe200078efcff */
[----:B------:R-:W-:-:S03]  /*1410*/  UIADD3 UR4, UR40, 0x12400, URZ ;  /* 0x0001240028047890 */ /* 0x000fc6000fffe03f */
[C---:B------:R-:W-:Y:S01]  /*1420*/  R2UR UR8, R8.reuse ;  /* 0x00000000080872ca */ /* 0x040fe200000e0000 */
[----:B------:R-:W-:Y:S01]  /*1430*/  WARPGROUP.ARRIVE ;  /* 0x00000000000079c5 */ /* 0x000fe20000000000 */
[----:B------:R-:W-:Y:S01]  /*1440*/  R2UR UR9, R9 ;  /* 0x00000000090972ca */ /* 0x000fe200000e0000 */
[----:B------:R-:W-:Y:S01]  /*1450*/  USHF.R.U32.HI UR4, URZ, 0x4, UR4 ;  /* 0x000000043f047899 */ /* 0x000fe20008011604 */
[----:B------:R-:W-:Y:S01]  /*1460*/  R2UR UR16, R8 ;  /* 0x00000000081072ca */ /* 0x000fe200000e0000 */
[----:B------:R-:W-:Y:S01]  /*1470*/  UMOV UR11, 0x40000040 ;  /* 0x40000040000b7882 */ /* 0x000fe20000000000 */
[----:B------:R-:W-:Y:S01]  /*1480*/  UMOV UR13, 0x40000040 ;  /* 0x40000040000d7882 */ /* 0x000fe20000000000 */
[----:B------:R-:W-:Y:S01]  /*1490*/  ULOP3.LUT UR4, UR4, 0x3fff, URZ, 0xc0, !UPT ;  /* 0x00003fff04047892 */ /* 0x000fe2000f8ec03f */
[C---:B------:R-:W-:Y:S01]  /*14a0*/  VIADD R123, R121.reuse, 0xbf ;  /* 0x000000bf797b7836 */ /* 0x040fe20000000000 */
[----:B------:R-:W-:Y:S01]  /*14b0*/  UMOV UR15, 0x40000040 ;  /* 0x40000040000f7882 */ /* 0x000fe20000000000 */
[----:B------:R-:W-:Y:S01]  /*14c0*/  UMOV UR17, 0x40000040 ;  /* 0x4000004000117882 */ /* 0x000fe20000000000 */
[----:B------:R-:W-:Y:S01]  /*14d0*/  ULOP3.LUT UR4, UR4, 0x10000, URZ, 0xfc, !UPT ;  /* 0x0001000004047892 */ /* 0x000fe2000f8efc3f */
[----:B------:R-:W-:Y:S01]  /*14e0*/  IADD3 R122, R121, 0xbf, RZ ;  /* 0x000000bf797a7810 */ /* 0x000fe20007ffe0ff */
[----:B------:R-:W-:Y:S01]  /*14f0*/  UMOV UR19, 0x40000040 ;  /* 0x4000004000137882 */ /* 0x000fe20000000000 */
[----:B------:R-:W-:Y:S01]  /*1500*/  ULDC UR5, c[0x0][0x9d8] ;  /* 0x0002760000057ab9 */ /* 0x000fe20000000800 */
[----:B------:R-:W-:Y:S01]  /*1510*/  UIMAD UR6, UR36, 0x600, UR4 ;  /* 0x00000600240678a4 */ /* 0x000fe2000f8e0204 */
[----:B------:R-:W-:Y:S01]  /*1520*/  IMAD.HI R123, R123, 0x2aaaaaab, RZ ;  /* 0x2aaaaaab7b7b7827 */ /* 0x000fe200078e02ff */
[----:B------:R-:W-:Y:S01]  /*1530*/  UIADD3 UR12, UR16, 0x4, URZ ;  /* 0x00000004100c7890 */ /* 0x000fe2000fffe03f */
[----:B------:R-:W-:Y:S01]  /*1540*/  P2R R120, PR, RZ, 0x1 ;  /* 0x00000001ff787803 */ /* 0x000fe20000000000 */
[----:B------:R-:W-:Y:S01]  /*1550*/  UIADD3 UR14, UR6, 0x4, URZ ;  /* 0x00000004060e7890 */ /* 0x000fe2000fffe03f */
[----:B------:R-:W-:Y:S01]  /*1560*/  IMAD.HI R122, R122, 0x2aaaaaab, RZ ;  /* 0x2aaaaaab7a7a7827 */ /* 0x000fe200078e02ff */
[----:B------:R-:W-:Y:S01]  /*1570*/  UIADD3 UR18, UR6, 0x6, URZ ;  /* 0x0000000606127890 */ /* 0x000fe2000fffe03f */
[----:B------:R-:W-:Y:S01]  /*1580*/  SHF.R.U32.HI R123, RZ, 0x1f, R123 ;  /* 0x0000001fff7b7819 */ /* 0x000fe2000001167b */
[----:B------:R-:W-:Y:S01]  /*1590*/  UMOV UR10, UR6 ;  /* 0x00000006000a7c82 */ /* 0x000fe20008000000 */
[--C-:B------:R-:W-:Y:S01]  /*15a0*/  IMAD.MOV.U32 R149, RZ, RZ, R151.reuse ;  /* 0x000000ffff957224 */ /* 0x100fe200078e0097 */
[----:B------:R-:W-:Y:S01]  /*15b0*/  HGMMA.64x192x16.F32.BF16 R24, gdesc[UR8], RZ, !UPT, gsb0 ;  /* 0x02e00000081879f0 */ /* 0x000fe2000c0018ff */
[----:B------:R-:W-:Y:S01]  /*15c0*/  UIADD3 UR8, UR16, 0x2, URZ ;  /* 0x0000000210087890 */ /* 0x000fe2000fffe03f */
[----:B------:R-:W-:Y:S01]  /*15d0*/  LEA.HI.SX32 R122, R122, R123, 0x1b ;  /* 0x0000007b7a7a7211 */ /* 0x000fe200078fdaff */
[----:B------:R-:W-:Y:S01]  /*15e0*/  UIADD3 UR10, UR6, 0x2, URZ ;  /* 0x00000002060a7890 */ /* 0x000fe2000fffe03f */
[--C-:B------:R-:W-:Y:S01]  /*15f0*/  IMAD.MOV.U32 R147, RZ, RZ, R151.reuse ;  /* 0x000000ffff937224 */ /* 0x100fe200078e0097 */
[----:B------:R-:W-:Y:S01]  /*1600*/  UMOV UR9, 0x40000040 ;  /* 0x4000004000097882 */ /* 0x000fe20000000000 */
[----:B------:R-:W-:Y:S01]  /*1610*/  UMOV UR11, 0x40000040 ;  /* 0x40000040000b7882 */ /* 0x000fe20000000000 */
[----:B------:R-:W-:Y:S01]  /*1620*/  UIADD3 UR16, UR16, 0x6, URZ ;  /* 0x0000000610107890 */ /* 0x000fe2000fffe03f */
[-C--:B------:R-:W-:Y:S01]  /*1630*/  MOV R145, R151.reuse ;  /* 0x0000009700917202 */ /* 0x080fe20000000f00 */
[----:B------:R-:W-:Y:S01]  /*1640*/  ULDC UR6, c[0x0][0x988] ;  /* 0x0002620000067ab9 */ /* 0x000fe20000000800 */
        /* <DEDUP_REMOVED lines=10> */
[----:B------:R-:W-:Y:S01]  /*16f0*/  IMAD.MOV.U32 R123, RZ, RZ, R151 ;  /* 0x000000ffff7b7224 */ /* 0x000fe200078e0097 */
[----:B------:R-:W-:Y:S02]  /*1700*/  WARPGROUP.DEPBAR.LE gsb0, 0x0 ;  /* 0x00008000000079c5 */ /* 0x000fe40000010000 */
[----:B------:R-:W-:-:S06]  /*1710*/  WARPGROUP.ARRIVE ;  /* 0x00000000000079c5 */ /* 0x000fcc0000000000 */
[----:B------:R-:W-:Y:S03]  /*1720*/  HGMMA.64x192x16.F32.BF16 R24, gdesc[UR8], R24, gsb0 ;  /* 0x02e00000081879f0 */ /* 0x000fe60008001818 */
[----:B------:R-:W-:Y:S02]  /*1730*/  WARPGROUP.DEPBAR.LE gsb0, 0x0 ;  /* 0x00008000000079c5 */ /* 0x000fe40000010000 */
[----:B------:R-:W-:-:S15]  /*1740*/  WARPGROUP.ARRIVE ;  /* 0x00000000000079c5 */ /* 0x000fde0000000000 */
[----:B------:R-:W-:Y:S03]  /*1750*/  HGMMA.64x192x16.F32.BF16 R24, gdesc[UR12], R24, gsb0 ;  /* 0x02e000000c1879f0 */ /* 0x000fe60008001818 */
[----:B------:R-:W-:Y:S02]  /*1760*/  WARPGROUP.DEPBAR.LE gsb0, 0x0 ;  /* 0x00008000000079c5 */ /* 0x000fe40000010000 */
[----:B------:R-:W-:-:S15]  /*1770*/  WARPGROUP.ARRIVE ;  /* 0x00000000000079c5 */ /* 0x000fde0000000000 */
[----:B------:R-:W-:Y:S03]  /*1780*/  HGMMA.64x192x16.F32.BF16 R24, gdesc[UR16], R24, gsb0 ;  /* 0x02e00000101879f0 */ /* 0x000fe60008001818 */
[----:B------:R-:W-:Y:S02]  /*1790*/  WARPGROUP.DEPBAR.LE gsb0, 0x0 ;  /* 0x00008000000079c5 */ /* 0x000fe40000010000 */
[----:B------:R-:W-:Y:S01]  /*17a0*/  FMUL.FTZ R10, R28, UR5 ;  /* 0x000000051c0a7c20 */ /* 0x000fe20008410000 */
[----:B------:R-:W-:Y:S01]  /*17b0*/  FMUL.FTZ R12, R30, UR5 ;  /* 0x000000051e0c7c20 */ /* 0x000fe20008410000 */
[----:B-12---:R-:W-:Y:S01]  /*17c0*/  FMUL.FTZ R6, R26, UR5 ;  /* 0x000000051a067c20 */ /* 0x006fe20008410000 */
        /* <DEDUP_REMOVED lines=11> */
[----:B------:R-:W-:Y:S01]  /*1880*/  IMAD.IADD R80, R156, 0x1, R121 ;  /* 0x000000019c507824 */ /* 0x000fe200078e0279 */
        /* <DEDUP_REMOVED lines=8> */
[----:B------:R-:W3:Y:S01]  /*1910*/  MUFU.TANH R6, R6 ;  /* 0x0000000600067308 */ /* 0x000ee20000002400 */
[----:B------:R-:W-:Y:S01]  /*1920*/  ISETP.GT.AND P3, PT, R80, 0x8, PT ;  /* 0x000000085000780c */ /* 0x000fe20003f64270 */
[----:B------:R-:W-:Y:S01]  /*1930*/  FMUL.FTZ R26, R38, UR5 ;  /* 0x00000005261a7c20 */ /* 0x000fe20008410000 */
[C---:B------:R-:W-:Y:S01]  /*1940*/  ISETP.GT.AND P4, PT, R80.reuse, RZ, PT ;  /* 0x000000ff5000720c */ /* 0x040fe20003f84270 */
[----:B------:R-:W-:Y:S01]  /*1950*/  FMUL.FTZ R33, R45, UR5 ;  /* 0x000000052d217c20 */ /* 0x000fe20008410000 */
[----:B------:R-:W-:Y:S01]  /*1960*/  ISETP.GT.AND P2, PT, R80, 0x1, PT ;  /* 0x000000015000780c */ /* 0x000fe20003f44270 */
[----:B------:R-:W-:Y:S01]  /*1970*/  FMUL.FTZ R45, R57, UR5 ;  /* 0x00000005392d7c20 */ /* 0x000fe20008410000 */
[----:B-1----:R-:W-:Y:S01]  /*1980*/  FSEL R10, R10, -INF , P3 ;  /* 0xff8000000a0a7808 */ /* 0x002fe20001800000 */
[----:B------:R-:W1:Y:S01]  /*1990*/  MUFU.TANH R7, R7 ;  /* 0x0000000700077308 */ /* 0x000e620000002400 */
[----:B--2---:R-:W-:Y:S01]  /*19a0*/  FSEL R12, R12, -INF , P3 ;  /* 0xff8000000c0c7808 */ /* 0x004fe20001800000 */
[----:B------:R-:W-:Y:S01]  /*19b0*/  FMUL.FTZ R57, R69, UR5 ;  /* 0x0000000545397c20 */ /* 0x000fe20008410000 */
[----:B------:R-:W-:Y:S01]  /*19c0*/  ISETP.GT.AND P3, PT, R80, 0x19, PT ;  /* 0x000000195000780c */ /* 0x000fe20003f64270 */
[----:B------:R-:W-:Y:S01]  /*19d0*/  FMUL.FTZ R69, R81, UR5 ;  /* 0x0000000551457c20 */ /* 0x000fe20008410000 */
[----:B------:R-:W-:Y:S01]  /*19e0*/  FMUL.FTZ R35, R47, UR5 ;  /* 0x000000052f237c20 */ /* 0x000fe20008410000 */
[----:B------:R-:W-:Y:S01]  /*19f0*/  FMUL.FTZ R81, R92, UR5 ;  /* 0x000000055c517c20 */ /* 0x000fe20008410000 */
[----:B------:R-:W-:Y:S01]  /*1a00*/  FMUL.FTZ R24, R36, UR5 ;  /* 0x0000000524187c20 */ /* 0x000fe20008410000 */
[----:B------:R-:W2:Y:S01]  /*1a10*/  MUFU.TANH R25, R25 ;  /* 0x0000001900197308 */ /* 0x000ea20000002400 */
[----:B---3--:R-:W-:Y:S01]  /*1a20*/  FSEL R6, R6, -INF , P4 ;  /* 0xff80000006067808 */ /* 0x008fe20002000000 */
[----:B------:R-:W-:Y:S01]  /*1a30*/  FMUL.FTZ R47, R59, UR5 ;  /* 0x000000053b2f7c20 */ /* 0x000fe20008410000 */
[----:B------:R-:W-:Y:S01]  /*1a40*/  FMUL.FTZ R31, R43, UR5 ;  /* 0x000000052b1f7c20 */ /* 0x000fe20008410000 */
[----:B------:R-:W-:Y:S01]  /*1a50*/  FMUL.FTZ R36, R48, UR5 ;  /* 0x0000000530247c20 */ /* 0x000fe20008410000 */
[----:B------:R-:W-:Y:S01]  /*1a60*/  FMUL.FTZ R59, R71, UR5 ;  /* 0x00000005473b7c20 */ /* 0x000fe20008410000 */
[----:B------:R-:W-:Y:S01]  /*1a70*/  ISETP.GT.AND P6, PT, R80, 0x9, PT ;  /* 0x000000095000780c */ /* 0x000fe20003fc4270 */
[----:B------:R-:W-:Y:S01]  /*1a80*/  FMUL.FTZ R30, R42, UR5 ;  /* 0x000000052a1e7c20 */ /* 0x000fe20008410000 */
[----:B------:R-:W3:Y:S01]  /*1a90*/  MUFU.TANH R27, R27 ;  /* 0x0000001b001b7308 */ /* 0x000ee20000002400 */
[----:B-1----:R-:W-:Y:S01]  /*1aa0*/  FSEL R7, R7, -INF , P2 ;  /* 0xff80000007077808 */ /* 0x002fe20001000000 */
[----:B------:R-:W-:Y:S01]  /*1ab0*/  FMUL.FTZ R48, R60, UR5 ;  /* 0x000000053c307c20 */ /* 0x000fe20008410000 */
[----:B------:R-:W-:Y:S01]  /*1ac0*/  FMUL.FTZ R71, R83, UR5 ;  /* 0x0000000553477c20 */ /* 0x000fe20008410000 */
[----:B------:R-:W-:Y:S01]  /*1ad0*/  FMUL.FTZ R60, R72, UR5 ;  /* 0x00000005483c7c20 */ /* 0x000fe20008410000 */
[----:B------:R-:W-:Y:S01]  /*1ae0*/  ISETP.GT.AND P5, PT, R80, 0x10, PT ;  /* 0x000000105000780c */ /* 0x000fe20003fa4270 */
[----:B------:R-:W-:Y:S01]  /*1af0*/  FMUL.FTZ R83, R94, UR5 ;  /* 0x000000055e537c20 */ /* 0x000fe20008410000 */
[----:B------:R-:W-:Y:S01]  /*1b00*/  FMUL.FTZ R72, R84, UR5 ;  /* 0x0000000554487c20 */ /* 0x000fe20008410000 */
[----:B------:R-:W1:Y:S01]  /*1b10*/  MUFU.TANH R13, R13 ;  /* 0x0000000d000d7308 */ /* 0x000e620000002400 */
[----:B--2---:R-:W-:Y:S01]  /*1b20*/  FSEL R92, R25, -INF , P3 ;  /* 0xff800000195c7808 */ /* 0x004fe20001800000 */
[----:B------:R-:W-:Y:S01]  /*1b30*/  FMUL.FTZ R42, R54, UR5 ;  /* 0x00000005362a7c20 */ /* 0x000fe20008410000 */
[----:B------:R-:W-:Y:S01]  /*1b40*/  FMNMX.FTZ R25, R6, R7, !PT ;  /* 0x0000000706197209 */ /* 0x000fe20007810000 */
[----:B------:R-:W-:Y:S01]  /*1b50*/  FMUL.FTZ R34, R46, UR5 ;  /* 0x000000052e227c20 */ /* 0x000fe20008410000 */
[----:B------:R-:W-:Y:S01]  /*1b60*/  FMUL.FTZ R54, R66, UR5 ;  /* 0x0000000542367c20 */ /* 0x000fe20008410000 */
[----:B------:R-:W-:Y:S01]  /*1b70*/  FMUL.FTZ R66, R78, UR5 ;  /* 0x000000054e427c20 */ /* 0x000fe20008410000 */
[----:B------:R-:W-:Y:S01]  /*1b80*/  FMUL.FTZ R78, R90, UR5 ;  /* 0x000000055a4e7c20 */ /* 0x000fe20008410000 */
[----:B------:R-:W2:Y:S01]  /*1b90*/  MUFU.TANH R14, R14 ;  /* 0x0000000e000e7308 */ /* 0x000ea20000002400 */
[----:B---3--:R-:W-:Y:S01]  /*1ba0*/  FSEL R94, R27, -INF , P3 ;  /* 0xff8000001b5e7808 */ /* 0x008fe20001800000 */
[----:B------:R-:W-:Y:S01]  /*1bb0*/  FMUL.FTZ R38, R50, UR5 ;  /* 0x0000000532267c20 */ /* 0x000fe20008410000 */
[----:B------:R-:W-:Y:S01]  /*1bc0*/  FMNMX.FTZ R27, R12, R25, !PT ;  /* 0x000000190c1b7209 */ /* 0x000fe20007810000 */
[----:B------:R-:W-:Y:S01]  /*1bd0*/  FMUL.FTZ R28, R40, UR5 ;  /* 0x00000005281c7c20 */ /* 0x000fe20008410000 */
[----:B------:R-:W-:Y:S01]  /*1be0*/  FMUL.FTZ R50, R62, UR5 ;  /* 0x000000053e327c20 */ /* 0x000fe20008410000 */
[----:B------:R-:W-:Y:S01]  /*1bf0*/  FMUL.FTZ R62, R74, UR5 ;  /* 0x000000054a3e7c20 */ /* 0x000fe20008410000 */
[----:B------:R-:W-:Y:S01]  /*1c00*/  FMUL.FTZ R74, R86, UR5 ;  /* 0x00000005564a7c20 */ /* 0x000fe20008410000 */
[----:B------:R-:W3:Y:S01]  /*1c10*/  MUFU.TANH R20, R20 ;  /* 0x0000001400147308 */ /* 0x000ee20000002400 */
        /* <DEDUP_REMOVED lines=12> */
[----:B------:R-:W-:Y:S01]  /*1ce0*/  FMUL.FTZ R46, R58, UR5 ;  /* 0x000000053a2e7c20 */ /* 0x000fe20008410000 */
[----:B------:R-:W-:Y:S01]  /*1cf0*/  ISETP.GT.AND P3, PT, R80, 0x30, PT ;  /* 0x000000305000780c */ /* 0x000fe20003f64270 */
[----:B------:R-:W-:Y:S01]  /*1d00*/  FMUL.FTZ R41, R53, UR5 ;  /* 0x0000000535297c20 */ /* 0x000fe20008410000 */
[----:B------:R-:W2:Y:S01]  /*1d10*/  MUFU.TANH R5, R5 ;  /* 0x0000000500057308 */ /* 0x000ea20000002400 */
        /* <DEDUP_REMOVED lines=36> */
[----:B------:R-:W-:-:S03]  /*1f60*/  FMNMX.FTZ R29, R90, R29, !PT ;  /* 0x0000001d5a1d7209 */ /* 0x000fc60007810000 */
[----:B------:R-:W1:Y:S01]  /*1f70*/  MUFU.TANH R31, R31 ;  /* 0x0000001f001f7308 */ /* 0x000e620000002400 */
[----:B--2---:R-:W-:-:S04]  /*1f80*/  FSEL R26, R26, -INF , P2 ;  /* 0xff8000001a1a7808 */ /* 0x004fc80001000000 */
[----:B------:R-:W-:-:S03]  /*1f90*/  FMNMX.FTZ R29, R26, R29, !PT ;  /* 0x0000001d1a1d7209 */ /* 0x000fc60007810000 */
[----:B------:R-:W2:Y:S01]  /*1fa0*/  MUFU.TANH R30, R30 ;  /* 0x0000001e001e7308 */ /* 0x000ea20000002400 */
[----:B---3--:R-:W-:Y:S01]  /*1fb0*/  FSEL R86, R11, -INF , P6 ;  /* 0xff8000000b567808 */ /* 0x008fe20003000000 */
[----:B------:R-:W-:Y:S01]  /*1fc0*/  FMUL.FTZ R11, R95, UR5 ;  /* 0x000000055f0b7c20 */ /* 0x000fe20008410000 */
[----:B------:R-:W-:Y:S01]  /*1fd0*/  ISETP.GT.AND P6, PT, R80, 0x20, PT ;  /* 0x000000205000780c */ /* 0x000fe20003fc4270 */
[----:B------:R-:W-:-:S04]  /*1fe0*/  FMUL.FTZ R95, R109, UR5 ;  /* 0x000000056d5f7c20 */ /* 0x000fc80008410000 */
[----:B------:R-:W3:Y:S01]  /*1ff0*/  MUFU.TANH R15, R15 ;  /* 0x0000000f000f7308 */ /* 0x000ee20000002400 */
[----:B-1----:R-:W-:Y:S02]  /*2000*/  FSEL R122, R31, -INF , P5 ;  /* 0xff8000001f7a7808 */ /* 0x002fe40002800000 */
[----:B------:R-:W-:Y:S01]  /*2010*/  FMNMX.FTZ R31, R94, R29, !PT ;  /* 0x0000001d5e1f7209 */ /* 0x000fe20007810000 */
[----:B------:R-:W-:Y:S01]  /*2020*/  FMUL.FTZ R29, R101, UR5 ;  /* 0x00000005651d7c20 */ /* 0x000fe20008410000 */
[----:B------:R-:W-:Y:S01]  /*2030*/  ISETP.GT.AND P5, PT, R80, 0x38, PT ;  /* 0x000000385000780c */ /* 0x000fe20003fa4270 */
[----:B------:R-:W-:Y:S02]  /*2040*/  FMUL.FTZ R101, R117, UR5 ;  /* 0x0000000575657c20 */ /* 0x000fe40008410000 */
[----:B------:R-:W1:Y:S01]  /*2050*/  MUFU.TANH R24, R24 ;  /* 0x0000001800187308 */ /* 0x000e620000002400 */
[----:B--2---:R-:W-:-:S04]  /*2060*/  FSEL R30, R30, -INF , P6 ;  /* 0xff8000001e1e7808 */ /* 0x004fc80003000000 */
[----:B------:R-:W-:-:S03]  /*2070*/  FMNMX.FTZ R31, R30, R31, !PT ;  /* 0x0000001f1e1f7209 */ /* 0x000fc60007810000 */
[----:B------:R-:W2:Y:S01]  /*2080*/  MUFU.TANH R34, R34 ;  /* 0x0000002200227308 */ /* 0x000ea20000002400 */
[----:B---3--:R-:W-:Y:S01]  /*2090*/  FSEL R88, R15, -INF , P4 ;  /* 0xff8000000f587808 */ /* 0x008fe20002000000 */
[----:B------:R-:W-:Y:S01]  /*20a0*/  FMUL.FTZ R15, R97, UR5 ;  /* 0x00000005610f7c20 */ /* 0x000fe20008410000 */
[----:B------:R-:W-:Y:S01]  /*20b0*/  ISETP.GT.AND P4, PT, R80, 0x28, PT ;  /* 0x000000285000780c */ /* 0x000fe20003f84270 */
[----:B------:R-:W-:Y:S01]  /*20c0*/  FMUL.FTZ R97, R113, UR5 ;  /* 0x0000000571617c20 */ /* 0x000fe20008410000 */
[----:B------:R-:W-:-:S03]  /*20d0*/  FMNMX.FTZ R31, R122, R31, !PT ;  /* 0x0000001f7a1f7209 */ /* 0x000fc60007810000 */
[----:B------:R-:W3:Y:S01]  /*20e0*/  MUFU.TANH R33, R33 ;  /* 0x0000002100217308 */ /* 0x000ee20000002400 */
[----:B-1----:R-:W-:Y:S02]  /*20f0*/  FSEL R24, R24, -INF , P2 ;  /* 0xff80000018187808 */ /* 0x002fe40001000000 */
[----:B------:R-:W-:-:S05]  /*2100*/  ISETP.GT.AND P2, PT, R80, 0x29, PT ;  /* 0x000000295000780c */ /* 0x000fca0003f44270 */
[----:B------:R-:W1:Y:S01]  /*2110*/  MUFU.TANH R35, R35 ;  /* 0x0000002300237308 */ /* 0x000e620000002400 */
[----:B--2---:R-:W-:-:S07]  /*2120*/  FSEL R34, R34, -INF , P4 ;  /* 0xff80000022227808 */ /* 0x004fce0002000000 */
[----:B------:R-:W2:Y:S01]  /*2130*/  MUFU.TANH R28, R28 ;  /* 0x0000001c001c7308 */ /* 0x000ea20000002400 */
[----:B---3--:R-:W-:Y:S02]  /*2140*/  FSEL R124, R33, -INF , P2 ;  /* 0xff800000217c7808 */ /* 0x008fe40001000000 */
[----:B------:R-:W-:Y:S01]  /*2150*/  FMNMX.FTZ R33, R34, R31, !PT ;  /* 0x0000001f22217209 */ /* 0x000fe20007810000 */
[----:B------:R-:W-:-:S04]  /*2160*/  FMUL.FTZ R31, R102, UR5 ;  /* 0x00000005661f7c20 */ /* 0x000fc80008410000 */
[----:B------:R-:W3:Y:S01]  /*2170*/  MUFU.TANH R38, R38 ;  /* 0x0000002600267308 */ /* 0x000ee20000002400 */
[----:B-1----:R-:W-:Y:S02]  /*2180*/  FSEL R126, R35, -INF , P2 ;  /* 0xff800000237e7808 */ /* 0x002fe40001000000 */
[----:B------:R-:W-:Y:S02]  /*2190*/  ISETP.GT.AND P2, PT, R80, 0x40, PT ;  /* 0x000000405000780c */ /* 0x000fe40003f44270 */
[----:B------:R-:W-:-:S03]  /*21a0*/  FMNMX.FTZ R33, R126, R33, !PT ;  /* 0x000000217e217209 */ /* 0x000fc60007810000 */
[----:B------:R-:W1:Y:S01]  /*21b0*/  MUFU.TANH R39, R39 ;  /* 0x0000002700277308 */ /* 0x000e620000002400 */
[----:B--2---:R-:W-:Y:S02]  /*21c0*/  FSEL R28, R28, -INF , P6 ;  /* 0xff8000001c1c7808 */ /* 0x004fe40003000000 */
[----:B------:R-:W-:-:S05]  /*21d0*/  ISETP.GT.AND P6, PT, R80, 0x31, PT ;  /* 0x000000315000780c */ /* 0x000fca0003fc4270 */
[----:B------:R-:W2:Y:S01]  /*21e0*/  MUFU.TANH R32, R32 ;  /* 0x0000002000207308 */ /* 0x000ea20000002400 */
[----:B---3--:R-:W-:-:S04]  /*21f0*/  FSEL R38, R38, -INF , P3 ;  /* 0xff80000026267808 */ /* 0x008fc80001800000 */
[----:B------:R-:W-:Y:S01]  /*2200*/  FMNMX.FTZ R35, R38, R33, !PT ;  /* 0x0000002126237209 */ /* 0x000fe20007810000 */
[----:B------:R-:W-:Y:S02]  /*2210*/  FMUL.FTZ R33, R103, UR5 ;  /* 0x0000000567217c20 */ /* 0x000fe40008410000 */
[----:B------:R-:W3:Y:S01]  /*2220*/  MUFU.TANH R42, R42 ;  /* 0x0000002a002a7308 */ /* 0x000ee20000002400 */
[----:B-1----:R-:W-:-:S04]  /*2230*/  FSEL R128, R39, -INF , P6 ;  /* 0xff80000027807808 */ /* 0x002fc80003000000 */
[----:B------:R-:W-:-:S03]  /*2240*/  FMNMX.FTZ R35, R128, R35, !PT ;  /* 0x0000002380237209 */ /* 0x000fc60007810000 */
[----:B------:R-:W1:Y:S01]  /*2250*/  MUFU.TANH R43, R43 ;  /* 0x0000002b002b7308 */ /* 0x000e620000002400 */
[----:B--2---:R-:W-:Y:S02]  /*2260*/  FSEL R32, R32, -INF , P4 ;  /* 0xff80000020207808 */ /* 0x004fe40002000000 */
[----:B------:R-:W-:-:S05]  /*2270*/  ISETP.GT.AND P4, PT, R80, 0x39, PT ;  /* 0x000000395000780c */ /* 0x000fca0003f84270 */
[----:B------:R-:W2:Y:S01]  /*2280*/  MUFU.TANH R36, R36 ;  /* 0x0000002400247308 */ /* 0x000ea20000002400 */
[----:B---3--:R-:W-:-:S04]  /*2290*/  FSEL R42, R42, -INF , P5 ;  /* 0xff8000002a2a7808 */ /* 0x008fc80002800000 */
[----:B------:R-:W-:-:S03]  /*22a0*/  FMNMX.FTZ R35, R42, R35, !PT ;  /* 0x000000232a237209 */ /* 0x000fc60007810000 */
[----:B------:R-:W3:Y:S01]  /*22b0*/  MUFU.TANH R37, R37 ;  /* 0x0000002500257308 */ /* 0x000ee20000002400 */
[----:B-1----:R-:W-:-:S07]  /*22c0*/  FSEL R100, R43, -INF , P4 ;  /* 0xff8000002b647808 */ /* 0x002fce0002000000 */
[----:B------:R-:W1:Y:S01]  /*22d0*/  MUFU.TANH R46, R46 ;  /* 0x0000002e002e7308 */ /* 0x000e620000002400 */
[----:B--2---:R-:W-:Y:S02]  /*22e0*/  FSEL R36, R36, -INF , P3 ;  /* 0xff80000024247808 */ /* 0x004fe40001800000 */
[----:B------:R-:W-:-:S05]  /*22f0*/  ISETP.GT.AND P3, PT, R80, 0x41, PT ;  /* 0x000000415000780c */ /* 0x000fca0003f64270 */
[----:B------:R-:W2:Y:S01]  /*2300*/  MUFU.TANH R47, R47 ;  /* 0x0000002f002f7308 */ /* 0x000ea20000002400 */
[----:B---3--:R-:W-:Y:S02]  /*2310*/  FSEL R130, R37, -INF , P6 ;  /* 0xff80000025827808 */ /* 0x008fe40003000000 */
[----:B------:R-:W-:Y:S01]  /*2320*/  FMNMX.FTZ R37, R100, R35, !PT ;  /* 0x0000002364257209 */ /* 0x000fe20007810000 */
[----:B------:R-:W-:Y:S01]  /*2330*/  FMUL.FTZ R35, R104, UR5 ;  /* 0x0000000568237c20 */ /* 0x000fe20008410000 */
[----:B------:R-:W-:-:S03]  /*2340*/  ISETP.GT.AND P6, PT, R80, 0x48, PT ;  /* 0x000000485000780c */ /* 0x000fc60003fc4270 */
[----:B------:R-:W3:Y:S01]  /*2350*/  MUFU.TANH R40, R40 ;  /* 0x0000002800287308 */ /* 0x000ee20000002400 */
[----:B-1----:R-:W-:-:S04]  /*2360*/  FSEL R46, R46, -INF , P2 ;  /* 0xff8000002e2e7808 */ /* 0x002fc80001000000 */
[----:B------:R-:W-:-:S03]  /*2370*/  FMNMX.FTZ R37, R46, R37, !PT ;  /* 0x000000252e257209 */ /* 0x000fc60007810000 */
[----:B------:R-:W1:Y:S01]  /*2380*/  MUFU.TANH R50, R50 ;  /* 0x0000003200327308 */ /* 0x000e620000002400 */
[----:B--2---:R-:W-:Y:S01]  /*2390*/  FSEL R134, R47, -INF , P3 ;  /* 0xff8000002f867808 */ /* 0x004fe20001800000 */
[----:B------:R-:W-:-:S03]  /*23a0*/  FMUL.FTZ R47, R110, UR5 ;  /* 0x000000056e2f7c20 */ /* 0x000fc60008410000 */
[----:B------:R-:W-:-:S03]  /*23b0*/  FMNMX.FTZ R37, R134, R37, !PT ;  /* 0x0000002586257209 */ /* 0x000fc60007810000 */
[----:B------:R-:W2:Y:S01]  /*23c0*/  MUFU.TANH R41, R41 ;  /* 0x0000002900297308 */ /* 0x000ea20000002400 */
[----:B---3--:R-:W-:Y:S02]  /*23d0*/  FSEL R40, R40, -INF , P5 ;  /* 0xff80000028287808 */ /* 0x008fe40002800000 */
[----:B------:R-:W-:-:S05]  /*23e0*/  ISETP.GT.AND P5, PT, R80, 0x49, PT ;  /* 0x000000495000780c */ /* 0x000fca0003fa4270 */
[----:B------:R-:W3:Y:S01]  /*23f0*/  MUFU.TANH R51, R51 ;  /* 0x0000003300337308 */ /* 0x000ee20000002400 */
[----:B-1----:R-:W-:-:S04]  /*2400*/  FSEL R50, R50, -INF , P6 ;  /* 0xff80000032327808 */ /* 0x002fc80003000000 */
[----:B------:R-:W-:Y:S01]  /*2410*/  FMNMX.FTZ R39, R50, R37, !PT ;  /* 0x0000002532277209 */ /* 0x000fe20007810000 */
[----:B------:R-:W-:Y:S02]  /*2420*/  FMUL.FTZ R37, R105, UR5 ;  /* 0x0000000569257c20 */ /* 0x000fe40008410000 */
[----:B------:R-:W1:Y:S01]  /*2430*/  MUFU.TANH R44, R44 ;  /* 0x0000002c002c7308 */ /* 0x000e620000002400 */
[----:B--2---:R-:W-:Y:S02]  /*2440*/  FSEL R132, R41, -INF , P4 ;  /* 0xff80000029847808 */ /* 0x004fe40002000000 */
[----:B------:R-:W-:-:S05]  /*2450*/  ISETP.GT.AND P4, PT, R80, 0x50, PT ;  /* 0x000000505000780c */ /* 0x000fca0003f84270 */
[----:B------:R-:W2:Y:S01]  /*2460*/  MUFU.TANH R54, R54 ;  /* 0x0000003600367308 */ /* 0x000ea20000002400 */
[----:B---3--:R-:W-:Y:S01]  /*2470*/  FSEL R102, R51, -INF , P5 ;  /* 0xff80000033667808 */ /* 0x008fe20002800000 */
[----:B------:R-:W-:-:S03]  /*2480*/  FMUL.FTZ R51, R108, UR5 ;  /* 0x000000056c337c20 */ /* 0x000fc60008410000 */
[----:B------:R-:W-:-:S03]  /*2490*/  FMNMX.FTZ R39, R102, R39, !PT ;  /* 0x0000002766277209 */ /* 0x000fc60007810000 */
[----:B------:R-:W3:Y:S01]  /*24a0*/  MUFU.TANH R45, R45 ;  /* 0x0000002d002d7308 */ /* 0x000ee20000002400 */
[----:B-1----:R-:W-:Y:S02]  /*24b0*/  FSEL R44, R44, -INF , P2 ;  /* 0xff8000002c2c7808 */ /* 0x002fe40001000000 */
[----:B------:R-:W-:-:S05]  /*24c0*/  ISETP.GT.AND P2, PT, R80, 0x51, PT ;  /* 0x000000515000780c */ /* 0x000fca0003f44270 */
[----:B------:R-:W1:Y:S01]  /*24d0*/  MUFU.TANH R55, R55 ;  /* 0x0000003700377308 */ /* 0x000e620000002400 */
[----:B--2---:R-:W-:-:S04]  /*24e0*/  FSEL R140, R54, -INF , P4 ;  /* 0xff800000368c7808 */ /* 0x004fc80002000000 */
[----:B------:R-:W-:Y:S01]  /*24f0*/  FMNMX.FTZ R41, R140, R39, !PT ;  /* 0x000000278c297209 */ /* 0x000fe20007810000 */
[----:B------:R-:W-:Y:S02]  /*2500*/  FMUL.FTZ R39, R106, UR5 ;  /* 0x000000056a277c20 */ /* 0x000fe40008410000 */
[----:B------:R-:W2:Y:S01]  /*2510*/  MUFU.TANH R48, R48 ;  /* 0x0000003000307308 */ /* 0x000ea20000002400 */
[----:B---3--:R-:W-:Y:S01]  /*2520*/  FSEL R136, R45, -INF , P3 ;  /* 0xff8000002d887808 */ /* 0x008fe20001800000 */
[----:B------:R-:W-:Y:S01]  /*2530*/  FMUL.FTZ R45, R107, UR5 ;  /* 0x000000056b2d7c20 */ /* 0x000fe20008410000 */
[----:B------:R-:W-:-:S05]  /*2540*/  ISETP.GT.AND P3, PT, R80, 0x58, PT ;  /* 0x000000585000780c */ /* 0x000fca0003f64270 */
[----:B------:R-:W3:Y:S01]  /*2550*/  MUFU.TANH R58, R58 ;  /* 0x0000003a003a7308 */ /* 0x000ee20000002400 */
[----:B-1----:R-:W-:Y:S01]  /*2560*/  FSEL R142, R55, -INF , P2 ;  /* 0xff800000378e7808 */ /* 0x002fe20001000000 */
[----:B------:R-:W-:-:S03]  /*2570*/  FMUL.FTZ R55, R118, UR5 ;  /* 0x0000000576377c20 */ /* 0x000fc60008410000 */
        /* <DEDUP_REMOVED lines=8> */
[----:B-1----:R-:W-:Y:S01]  /*2600*/  FSEL R138, R49, -INF , P5 ;  /* 0xff800000318a7808 */ /* 0x002fe20002800000 */
[----:B------:R-:W-:Y:S01]  /*2610*/  FMUL.FTZ R49, R114, UR5 ;  /* 0x0000000572317c20 */ /* 0x000fe20008410000 */
[----:B------:R-:W-:-:S05]  /*2620*/  ISETP.GT.AND P5, PT, R80, 0x60, PT ;  /* 0x000000605000780c */ /* 0x000fca0003fa4270 */
[----:B------:R-:W1:Y:S01]  /*2630*/  MUFU.TANH R62, R62 ;  /* 0x0000003e003e7308 */ /* 0x000e620000002400 */
[----:B--2---:R-:W-:-:S04]  /*2640*/  FSEL R144, R59, -INF , P6 ;  /* 0xff8000003b907808 */ /* 0x004fc80003000000 */
[----:B------:R-:W-:-:S03]  /*2650*/  FMNMX.FTZ R41, R144, R41, !PT ;  /* 0x0000002990297209 */ /* 0x000fc60007810000 */
[----:B------:R-:W2:Y:S01]  /*2660*/  MUFU.TANH R53, R53 ;  /* 0x0000003500357308 */ /* 0x000ea20000002400 */
[----:B---3--:R-:W-:Y:S02]  /*2670*/  FSEL R52, R52, -INF , P4 ;  /* 0xff80000034347808 */ /* 0x008fe40002000000 */
[----:B------:R-:W-:-:S05]  /*2680*/  ISETP.GT.AND P4, PT, R80, 0x61, PT ;  /* 0x000000615000780c */ /* 0x000fca0003f84270 */
        /* <DEDUP_REMOVED lines=10> */
[----:B-1----:R-:W-:Y:S02]  /*2730*/  FSEL R58, R57, -INF , P6 ;  /* 0xff800000393a7808 */ /* 0x002fe40003000000 */
[----:B------:R-:W-:-:S05]  /*2740*/  ISETP.GT.AND P6, PT, R80, 0x70, PT ;  /* 0x000000705000780c */ /* 0x000fca0003fc4270 */
[----:B------:R-:W1:Y:S01]  /*2750*/  MUFU.TANH R61, R61 ;  /* 0x0000003d003d7308 */ /* 0x000e620000002400 */
[----:B--2---:R-:W-:Y:S02]  /*2760*/  FSEL R56, R56, -INF , P3 ;  /* 0xff80000038387808 */ /* 0x004fe40001800000 */
[----:B------:R-:W-:-:S05]  /*2770*/  ISETP.GT.AND P3, PT, R80, 0x69, PT ;  /* 0x000000695000780c */ /* 0x000fca0003f64270 */
[----:B------:R-:W2:Y:S01]  /*2780*/  MUFU.TANH R70, R70 ;  /* 0x0000004600467308 */ /* 0x000ea20000002400 */
[----:B---3--:R-:W-:-:S07]  /*2790*/  FSEL R106, R66, -INF , P2 ;  /* 0xff800000426a7808 */ /* 0x008fce0001000000 */
[----:B------:R-:W3:Y:S01]  /*27a0*/  MUFU.TANH R67, R67 ;  /* 0x0000004300437308 */ /* 0x000ee20000002400 */
[----:B-1----:R-:W-:Y:S02]  /*27b0*/  FSEL R62, R61, -INF , P4 ;  /* 0xff8000003d3e7808 */ /* 0x002fe40002000000 */
[----:B------:R-:W-:-:S05]  /*27c0*/  ISETP.GT.AND P4, PT, R80, 0x78, PT ;  /* 0x000000785000780c */ /* 0x000fca0003f84270 */
[----:B------:R-:W1:Y:S01]  /*27d0*/  MUFU.TANH R60, R60 ;  /* 0x0000003c003c7308 */ /* 0x000e620000002400 */
[----:B--2---:R-:W-:Y:S02]  /*27e0*/  FSEL R41, R70, -INF , P6 ;  /* 0xff80000046297808 */ /* 0x004fe40003000000 */
[----:B------:R-:W-:-:S05]  /*27f0*/  FMNMX.FTZ R70, R106, R43, !PT ;  /* 0x0000002b6a467209 */ /* 0x000fca0007810000 */
[----:B------:R-:W2:Y:S01]  /*2800*/  MUFU.TANH R74, R74 ;  /* 0x0000004a004a7308 */ /* 0x000ea20000002400 */
[----:B---3--:R-:W-:-:S07]  /*2810*/  FSEL R67, R67, -INF , P3 ;  /* 0xff80000043437808 */ /* 0x008fce0001800000 */
[----:B------:R-:W3:Y:S01]  /*2820*/  MUFU.TANH R71, R71 ;  /* 0x0000004700477308 */ /* 0x000ee20000002400 */
[----:B-1----:R-:W-:Y:S02]  /*2830*/  FSEL R60, R60, -INF , P5 ;  /* 0xff8000003c3c7808 */ /* 0x002fe40002800000 */
[----:B------:R-:W-:-:S05]  /*2840*/  ISETP.GT.AND P5, PT, R80, 0x71, PT ;  /* 0x000000715000780c */ /* 0x000fca0003fa4270 */
[----:B------:R-:W1:Y:S01]  /*2850*/  MUFU.TANH R65, R65 ;  /* 0x0000004100417308 */ /* 0x000e620000002400 */
[----:B--2---:R-:W-:Y:S02]  /*2860*/  FSEL R108, R74, -INF , P4 ;  /* 0xff8000004a6c7808 */ /* 0x004fe40002000000 */
[----:B------:R-:W-:-:S04]  /*2870*/  FMNMX.FTZ R74, R67, R70, !PT ;  /* 0x00000046434a7209 */ /* 0x000fc80007810000 */
[----:B------:R-:W-:Y:S01]  /*2880*/  FMNMX.FTZ R74, R41, R74, !PT ;  /* 0x0000004a294a7209 */ /* 0x000fe20007810000 */
        /* <DEDUP_REMOVED lines=10> */
[----:B---3--:R-:W-:Y:S02]  /*2930*/  FSEL R110, R78, -INF , P3 ;  /* 0xff8000004e6e7808 */ /* 0x008fe40001800000 */
[----:B------:R-:W-:-:S05]  /*2940*/  FMNMX.FTZ R78, R108, R43, !PT ;  /* 0x0000002b6c4e7209 */ /* 0x000fca0007810000 */
[----:B------:R-:W3:Y:S01]  /*2950*/  MUFU.TANH R69, R69 ;  /* 0x0000004500457308 */ /* 0x000ee20000002400 */
[----:B-1----:R-:W-:-:S04]  /*2960*/  FSEL R75, R75, -INF , P2 ;  /* 0xff8000004b4b7808 */ /* 0x002fc80001000000 */
[----:B------:R-:W-:-:S03]  /*2970*/  FMNMX.FTZ R43, R75, R78, !PT ;  /* 0x0000004e4b2b7209 */ /* 0x000fc60007810000 */
[----:B------:R-:W1:Y:S01]  /*2980*/  MUFU.TANH R79, R79 ;  /* 0x0000004f004f7308 */ /* 0x000e620000002400 */
[----:B--2---:R-:W-:Y:S02]  /*2990*/  FSEL R150, R68, -INF , P6 ;  /* 0xff80000044967808 */ /* 0x004fe40003000000 */
[----:B------:R-:W-:Y:S02]  /*29a0*/  ISETP.GT.AND P6, PT, R80, 0x81, PT ;  /* 0x000000815000780c */ /* 0x000fe40003fc4270 */
        /* <DEDUP_REMOVED lines=47> */
[----:B---3--:R-:W-:Y:S01]  /*2ca0*/  FSEL R15, R39, -INF , P4 ;  /* 0xff800000270f7808 */ /* 0x008fe20002000000 */
[----:B------:R-:W-:-:S03]  /*2cb0*/  IMAD.U32 R39, RZ, RZ, UR6 ;  /* 0x00000006ff277e24 */ /* 0x000fc6000f8e00ff */
        /* <DEDUP_REMOVED lines=38> */
[----:B-1----:R-:W-:-:S04]  /*2f20*/  FSEL R55, R119, -INF , P2 ;  /* 0xff80000077377808 */ /* 0x002fc80001000000 */
[----:B------:R-:W-:-:S03]  /*2f30*/  FMNMX.FTZ R57, R55, R98, !PT ;  /* 0x0000006237397209 */ /* 0x000fc60007810000 */
[----:B------:R-:W1:Y:S02]  /*2f40*/  MUFU.TANH R97, R97 ;  /* 0x0000006100617308 */ /* 0x000e640000002400 */
[----:B------:R-:W4:Y:S06]  /*2f50*/  SHFL.BFLY PT, R80, R57, 0x2, 0x1f ;  /* 0x0c401f0039507f89 */ /* 0x000f2c00000e0000 */
[----:B------:R-:W-:Y:S08]  /*2f60*/  MUFU.TANH R99, R99 ;  /* 0x0000006300637308 */ /* 0x000ff00000002400 */
[----:B------:R-:W-:Y:S01]  /*2f70*/  MUFU.TANH R101, R101 ;  /* 0x0000006500657308 */ /* 0x000fe20000002400 */
[----:B----4-:R-:W-:-:S05]  /*2f80*/  FMNMX.FTZ R59, R57, R80, !PT ;  /* 0x00000050393b7209 */ /* 0x010fca0007810000 */
[----:B------:R-:W4:Y:S02]  /*2f90*/  SHFL.BFLY PT, R98, R59, 0x1, 0x1f ;  /* 0x0c201f003b627f89 */ /* 0x000f2400000e0000 */
[----:B----4-:R-:W-:Y:S02]  /*2fa0*/  FMNMX.FTZ R98, R59, R98, !PT ;  /* 0x000000623b627209 */ /* 0x010fe40007810000 */
        /* <DEDUP_REMOVED lines=15> */
[----:B--2---:R-:W-:Y:S01]  /*30a0*/  FSEL R128, R95, -INF , P6 ;  /* 0xff8000005f807808 */ /* 0x004fe20003000000 */
[--C-:B------:R-:W-:Y:S01]  /*30b0*/  FFMA.FTZ R116, R134, R39, -R80.reuse ;  /* 0x0000002786747223 */ /* 0x100fe20000010850 */
[----:B------:R-:W-:Y:S01]  /*30c0*/  FMNMX.FTZ R59, R92, R59, !PT ;  /* 0x0000003b5c3b7209 */ /* 0x000fe20007810000 */
[-CC-:B------:R-:W-:Y:S01]  /*30d0*/  FFMA.FTZ R87, R26, R39.reuse, -R80.reuse ;  /* 0x000000271a577223 */ /* 0x180fe20000010850 */
[----:B---3--:R-:W-:Y:S01]  /*30e0*/  FSEL R134, R93, -INF , P5 ;  /* 0xff8000005d867808 */ /* 0x008fe20002800000 */
[--C-:B------:R-:W-:Y:S01]  /*30f0*/  FFMA.FTZ R26, R34, R39, -R80.reuse ;  /* 0x00000027221a7223 */ /* 0x100fe20000010850 */
[----:B------:R-:W-:Y:S01]  /*3100*/  FMNMX.FTZ R59, R28, R59, !PT ;  /* 0x0000003b1c3b7209 */ /* 0x000fe20007810000 */
[-CC-:B------:R-:W-:Y:S01]  /*3110*/  FFMA.FTZ R34, R140, R39.reuse, -R80.reuse ;  /* 0x000000278c227223 */ /* 0x180fe20000010850 */
        /* <DEDUP_REMOVED lines=41> */
[----:B-1----:R-:W-:Y:S01]  /*33b0*/  FADD.FTZ R13, R6, R7 ;  /* 0x00000007060d7221 */ /* 0x002fe20000010000 */
        /* <DEDUP_REMOVED lines=12> */
[----:B------:R-:W-:Y:S01]  /*3480*/  FFMA.FTZ R45, R45, R39, -R80 ;  /* 0x000000272d2d7223 */ /* 0x000fe20000010850 */
[----:B------:R-:W-:Y:S01]  /*3490*/  FMNMX.FTZ R61, R56, R61, !PT ;  /* 0x0000003d383d7209 */ /* 0x000fe20007810000 */
[----:B------:R4:W-:Y:S01]  /*34a0*/  MUFU.EX2 R59, R142 ;  /* 0x0000008e003b7308 */ /* 0x0009e20000000800 */
[----:B------:R-:W-:-:S02]  /*34b0*/  MOV R148, R151 ;  /* 0x0000009700947202 */ /* 0x000fc40000000f00 */
[----:B------:R-:W-:-:S04]  /*34c0*/  FMNMX.FTZ R61, R58, R61, !PT ;  /* 0x0000003d3a3d7209 */ /* 0x000fc80007810000 */
[----:B------:R-:W-:Y:S01]  /*34d0*/  FMNMX.FTZ R61, R60, R61, !PT ;  /* 0x0000003d3c3d7209 */ /* 0x000fe20007810000 */
[----:B------:R-:W-:Y:S01]  /*34e0*/  MUFU.EX2 R90, R90 ;  /* 0x0000005a005a7308 */ /* 0x000fe20000000800 */
[----:B----4-:R-:W-:Y:S02]  /*34f0*/  FSEL R142, R99, -INF , P3 ;  /* 0xff800000638e7808 */ /* 0x010fe40001800000 */
[----:B------:R-:W-:-:S04]  /*3500*/  FMNMX.FTZ R65, R62, R61, !PT ;  /* 0x0000003d3e417209 */ /* 0x000fc80007810000 */
[----:B------:R-:W-:Y:S01]  /*3510*/  FMNMX.FTZ R65, R64, R65, !PT ;  /* 0x0000004140417209 */ /* 0x000fe20007810000 */
[----:B------:R4:W-:Y:S03]  /*3520*/  MUFU.EX2 R61, R144 ;  /* 0x00000090003d7308 */ /* 0x0009e60000000800 */
[----:B------:R-:W-:-:S04]  /*3530*/  FMNMX.FTZ R81, R66, R65, !PT ;  /* 0x0000004142517209 */ /* 0x000fc80007810000 */
[----:B------:R-:W-:Y:S01]  /*3540*/  FMNMX.FTZ R81, R150, R81, !PT ;  /* 0x0000005196517209 */ /* 0x000fe20007810000 */
[----:B------:R-:W-:Y:S01]  /*3550*/  MUFU.EX2 R65, R146 ;  /* 0x0000009200417308 */ /* 0x000fe20000000800 */
[----:B----4-:R-:W-:Y:S02]  /*3560*/  FSEL R144, R101, -INF , P2 ;  /* 0xff80000065907808 */ /* 0x010fe40001000000 */
        /* <DEDUP_REMOVED lines=15> */
[----:B----4-:R-:W-:Y:S02]  /*3660*/  FFMA.FTZ R106, R43, R39, -R80 ;  /* 0x000000272b6a7223 */ /* 0x010fe40000010850 */
[----:B------:R-:W-:-:S04]  /*3670*/  FMNMX.FTZ R50, R29, R46, !PT ;  /* 0x0000002e1d327209 */ /* 0x000fc80007810000 */
[----:B------:R-:W-:Y:S01]  /*3680*/  FMNMX.FTZ R50, R35, R50, !PT ;  /* 0x0000003223327209 */ /* 0x000fe20007810000 */
[----:B------:R4:W-:Y:S03]  /*3690*/  MUFU.EX2 R46, R108 ;  /* 0x0000006c002e7308 */ /* 0x0009e60000000800 */
[----:B------:R-:W-:-:S04]  /*36a0*/  FMNMX.FTZ R50, R37, R50, !PT ;  /* 0x0000003225327209 */ /* 0x000fc80007810000 */
[----:B------:R-:W-:Y:S01]  /*36b0*/  FMNMX.FTZ R67, R27, R50, !PT ;  /* 0x000000321b437209 */ /* 0x000fe20007810000 */
[----:B------:R-:W-:Y:S01]  /*36c0*/  MUFU.EX2 R26, R26 ;  /* 0x0000001a001a7308 */ /* 0x000fe20000000800 */
[-CC-:B----4-:R-:W-:Y:S01]  /*36d0*/  FFMA.FTZ R108, R33, R39.reuse, -R80.reuse ;  /* 0x00000027216c7223 */ /* 0x190fe20000010850 */
[--C-:B------:R-:W-:Y:S01]  /*36e0*/  FFMA.FTZ R33, R15, R39, -R80.reuse ;  /* 0x000000270f217223 */ /* 0x100fe20000010850 */
[----:B------:R-:W-:Y:S01]  /*36f0*/  FMNMX.FTZ R67, R128, R67, !PT ;  /* 0x0000004380437209 */ /* 0x000fe20007810000 */
[----:B------:R-:W-:-:S03]  /*3700*/  FFMA.FTZ R80, R55, R39, -R80 ;  /* 0x0000002737507223 */ /* 0x000fc60000010850 */
[----:B------:R-:W-:Y:S01]  /*3710*/  FMNMX.FTZ R67, R134, R67, !PT ;  /* 0x0000004386437209 */ /* 0x000fe20007810000 */
[----:B------:R-:W-:Y:S03]  /*3720*/  MUFU.EX2 R63, R63 ;  /* 0x0000003f003f7308 */ /* 0x000fe60000000800 */
[----:B------:R-:W-:-:S04]  /*3730*/  FMNMX.FTZ R67, R140, R67, !PT ;  /* 0x000000438c437209 */ /* 0x000fc80007810000 */
[----:B------:R-:W-:Y:S01]  /*3740*/  FMNMX.FTZ R67, R142, R67, !PT ;  /* 0x000000438e437209 */ /* 0x000fe20007810000 */
[----:B------:R-:W-:Y:S03]  /*3750*/  MUFU.EX2 R30, R30 ;  /* 0x0000001e001e7308 */ /* 0x000fe60000000800 */
        /* <DEDUP_REMOVED lines=11> */
[----:B----4-:R-:W-:-:S04]  /*3810*/  FMNMX.FTZ R50, R25, R50, !PT ;  /* 0x0000003219327209 */ /* 0x010fc80007810000 */
[C---:B------:R-:W-:Y:S01]  /*3820*/  FSETP.NEU.FTZ.AND P2, PT, R50.reuse, -INF , PT ;  /* 0xff8000003200780b */ /* 0x040fe20003f5d000 */
[----:B------:R-:W-:Y:S02]  /*3830*/  FMUL.FTZ R25, R50, R39 ;  /* 0x0000002732197220 */ /* 0x000fe40000410000 */
[----:B------:R-:W-:Y:S03]  /*3840*/  MUFU.EX2 R34, R34 ;  /* 0x0000002200227308 */ /* 0x000fe60000000800 */
[----:B------:R-:W-:Y:S02]  /*3850*/  FSEL R25, R25, RZ, P2 ;  /* 0x000000ff19197208 */ /* 0x000fe40001000000 */
[----:B------:R-:W-:-:S03]  /*3860*/  ISETP.GE.AND P2, PT, R121, 0xc1, PT ;  /* 0x000000c17900780c */ /* 0x000fc60003f46270 */
        /* <DEDUP_REMOVED lines=11> */
[-C--:B------:R-:W-:Y:S01]  /*3920*/  FFMA.FTZ R36, R56, R39.reuse, -R25 ;  /* 0x0000002738247223 */ /* 0x080fe20000010819 */
[----:B--2---:R-:W-:Y:S01]  /*3930*/  FADD.FTZ R56, R12, R13 ;  /* 0x0000000d0c387221 */ /* 0x004fe20000010000 */
[-CC-:B------:R-:W-:Y:S01]  /*3940*/  FFMA.FTZ R53, R54, R39.reuse, -R25.reuse ;  /* 0x0000002736357223 */ /* 0x180fe20000010819 */
[-CC-:B------:R-:W-:Y:S01]  /*3950*/  FFMA.FTZ R103, R92, R39.reuse, -R25.reuse ;  /* 0x000000275c677223 */ /* 0x180fe20000010819 */
[----:B------:R-:W-:Y:S01]  /*3960*/  @!P1 IADD3 R5, R3, 0x30840, RZ ;  /* 0x0003084003059810 */ /* 0x000fe20007ffe0ff */
[----:B------:R-:W2:Y:S01]  /*3970*/  MUFU.EX2 R31, R31 ;  /* 0x0000001f001f7308 */ /* 0x000ea20000000800 */
[----:B---3--:R-:W-:Y:S01]  /*3980*/  FADD.FTZ R56, R69, R56 ;  /* 0x0000003845387221 */ /* 0x008fe20000010000 */
[-C--:B------:R-:W-:Y:S01]  /*3990*/  FFMA.FTZ R43, R96, R39.reuse, -R25 ;  /* 0x00000027602b7223 */ /* 0x080fe20000010819 */
[----:B------:R-:W-:Y:S01]  /*39a0*/  @!P1 PRMT R5, RZ, 0x654, R5 ;  /* 0x00000654ff059816 */ /* 0x000fe20000000005 */
[-CC-:B------:R-:W-:Y:S01]  /*39b0*/  FFMA.FTZ R10, R32, R39.reuse, -R25.reuse ;  /* 0x00000027200a7223 */ /* 0x180fe20000010819 */
[----:B-1----:R-:W-:Y:S01]  /*39c0*/  FADD.FTZ R15, R73, R56 ;  /* 0x00000038490f7221 */ /* 0x002fe20000010000 */
[-CC-:B------:R-:W-:Y:S01]  /*39d0*/  FFMA.FTZ R51, R124, R39.reuse, -R25.reuse ;  /* 0x000000277c337223 */ /* 0x180fe20000010819 */
[----:B------:R1:W-:Y:S01]  /*39e0*/  @!P1 SYNCS.ARRIVE.TRANS64.RED.A1T0 RZ, [R5+URZ], RZ ;  /* 0x000000ff05ff99a7 */ /* 0x0003e2000810043f */
[----:B------:R-:W3:Y:S01]  /*39f0*/  MUFU.EX2 R99, R99 ;  /* 0x0000006300637308 */ /* 0x000ee20000000800 */
[-CC-:B------:R-:W-:Y:S01]  /*3a00*/  FFMA.FTZ R93, R58, R39.reuse, -R25.reuse ;  /* 0x000000273a5d7223 */ /* 0x180fe20000010819 */
[-CC-:B------:R-:W-:Y:S01]  /*3a10*/  FFMA.FTZ R55, R130, R39.reuse, -R25.reuse ;  /* 0x0000002782377223 */ /* 0x180fe20000010819 */
[-CC-:B------:R-:W-:Y:S01]  /*3a20*/  FFMA.FTZ R86, R44, R39.reuse, -R25.reuse ;  /* 0x000000272c567223 */ /* 0x180fe20000010819 */
[-CC-:B------:R-:W-:Y:S01]  /*3a30*/  FFMA.FTZ R44, R60, R39.reuse, -R25.reuse ;  /* 0x000000273c2c7223 */ /* 0x180fe20000010819 */
[-CC-:B------:R-:W-:Y:S01]  /*3a40*/  FFMA.FTZ R40, R40, R39.reuse, -R25.reuse ;  /* 0x0000002728287223 */ /* 0x180fe20000010819 */
[-C--:B------:R-:W-:Y:S01]  /*3a50*/  FFMA.FTZ R66, R66, R39.reuse, -R25 ;  /* 0x0000002742427223 */ /* 0x080fe20000010819 */
[----:B-1----:R-:W-:Y:S01]  /*3a60*/  F2FP.BF16.F32.PACK_AB R5, R7, R6 ;  /* 0x000000060705723e */ /* 0x002fe200000010ff */
[----:B------:R-:W1:Y:S01]  /*3a70*/  MUFU.EX2 R146, R146 ;  /* 0x0000009200927308 */ /* 0x000e620000000800 */
[----:B--2---:R-:W-:Y:S01]  /*3a80*/  FADD.FTZ R54, R4, R31 ;  /* 0x0000001f04367221 */ /* 0x004fe20000010000 */
[----:B------:R-:W-:Y:S01]  /*3a90*/  F2FP.BF16.F32.PACK_AB R4, R31, R4 ;  /* 0x000000041f04723e */ /* 0x000fe200000010ff */
[-CC-:B------:R-:W-:Y:S01]  /*3aa0*/  FFMA.FTZ R67, R132, R39.reuse, -R25.reuse ;  /* 0x0000002784437223 */ /* 0x180fe20000010819 */
[-CC-:B------:R-:W-:Y:S01]  /*3ab0*/  FFMA.FTZ R62, R62, R39.reuse, -R25.reuse ;  /* 0x000000273e3e7223 */ /* 0x180fe20000010819 */
[----:B------:R-:W-:Y:S01]  /*3ac0*/  F2FP.BF16.F32.PACK_AB R7, R69, R12 ;  /* 0x0000000c4507723e */ /* 0x000fe200000010ff */
[-CC-:B------:R-:W-:Y:S01]  /*3ad0*/  FFMA.FTZ R95, R136, R39.reuse, -R25.reuse ;  /* 0x00000027885f7223 */ /* 0x180fe20000010819 */
[-C--:B------:R-:W-:Y:S01]  /*3ae0*/  FFMA.FTZ R48, R48, R39.reuse, -R25 ;  /* 0x0000002730307223 */ /* 0x080fe20000010819 */
[----:B------:R-:W2:Y:S01]  /*3af0*/  MUFU.EX2 R14, R14 ;  /* 0x0000000e000e7308 */ /* 0x000ea20000000800 */
[----:B---3--:R-:W-:Y:S01]  /*3b00*/  FADD.FTZ R13, R99, R54 ;  /* 0x00000036630d7221 */ /* 0x008fe20000010000 */
[----:B------:R-:W-:Y:S01]  /*3b10*/  FADD.FTZ R54, R90, R15 ;  /* 0x0000000f5a367221 */ /* 0x000fe20000010000 */
[-CC-:B------:R-:W-:Y:S01]  /*3b20*/  FFMA.FTZ R97, R138, R39.reuse, -R25.reuse ;  /* 0x000000278a617223 */ /* 0x180fe20000010819 */
[-CC-:B------:R-:W-:Y:S01]  /*3b30*/  FFMA.FTZ R32, R52, R39.reuse, -R25.reuse ;  /* 0x0000002734207223 */ /* 0x180fe20000010819 */
[-CC-:B------:R-:W-:Y:S01]  /*3b40*/  FFMA.FTZ R52, R64, R39.reuse, -R25.reuse ;  /* 0x0000002740347223 */ /* 0x180fe20000010819 */
[----:B------:R-:W-:Y:S01]  /*3b50*/  FADD.FTZ R15, R87, R54 ;  /* 0x00000036570f7221 */ /* 0x000fe20000010000 */
[----:B------:R-:W-:Y:S01]  /*3b60*/  FFMA.FTZ R54, R150, R39, -R25 ;  /* 0x0000002796367223 */ /* 0x000fe20000010819 */
[----:B------:R-:W3:Y:S01]  /*3b70*/  MUFU.EX2 R101, R101 ;  /* 0x0000006500657308 */ /* 0x000ee20000000800 */
[----:B-1----:R-:W-:Y:S01]  /*3b80*/  FADD.FTZ R13, R146, R13 ;  /* 0x0000000d920d7221 */ /* 0x002fe20000010000 */
[C---:B------:R-:W-:Y:S01]  /*3b90*/  FADD.FTZ R105, R112.reuse, R15 ;  /* 0x0000000f70697221 */ /* 0x040fe20000010000 */
[----:B------:R-:W-:Y:S01]  /*3ba0*/  F2FP.BF16.F32.PACK_AB R15, R112, R87 ;  /* 0x00000057700f723e */ /* 0x000fe200000010ff */
[-CC-:B------:R-:W-:Y:S01]  /*3bb0*/  FFMA.FTZ R70, R70, R39.reuse, -R25.reuse ;  /* 0x0000002746467223 */ /* 0x180fe20000010819 */
[-C--:B------:R-:W-:Y:S01]  /*3bc0*/  FFMA.FTZ R76, R76, R39.reuse, -R25 ;  /* 0x000000274c4c7223 */ /* 0x080fe20000010819 */
[----:B------:R-:W-:Y:S01]  /*3bd0*/  FADD.FTZ R58, R20, R105 ;  /* 0x00000069143a7221 */ /* 0x000fe20000010000 */
[----:B------:R-:W-:Y:S01]  /*3be0*/  FFMA.FTZ R74, R74, R39, -R25 ;  /* 0x000000274a4a7223 */ /* 0x000fe20000010819 */
[----:B------:R-:W1:Y:S01]  /*3bf0*/  MUFU.EX2 R88, R88 ;  /* 0x0000005800587308 */ /* 0x000e620000000800 */
[----:B--2---:R-:W-:Y:S01]  /*3c00*/  FADD.FTZ R6, R14, R13 ;  /* 0x0000000d0e067221 */ /* 0x004fe20000010000 */
[----:B------:R-:W-:Y:S01]  /*3c10*/  F2FP.BF16.F32.PACK_AB R13, R90, R73 ;  /* 0x000000495a0d723e */ /* 0x000fe200000010ff */
[-CC-:B------:R-:W-:Y:S01]  /*3c20*/  FFMA.FTZ R78, R78, R39.reuse, -R25.reuse ;  /* 0x000000274e4e7223 */ /* 0x180fe20000010819 */
[-CC-:B------:R-:W-:Y:S01]  /*3c30*/  FFMA.FTZ R87, R82, R39.reuse, -R25.reuse ;  /* 0x0000002752577223 */ /* 0x180fe20000010819 */
[-CC-:B------:R-:W-:Y:S01]  /*3c40*/  FFMA.FTZ R114, R114, R39.reuse, -R25.reuse ;  /* 0x0000002772727223 */ /* 0x180fe20000010819 */
[-CC-:B------:R-:W-:Y:S01]  /*3c50*/  FFMA.FTZ R64, R11, R39.reuse, -R25.reuse ;  /* 0x000000270b407223 */ /* 0x180fe20000010819 */
[--C-:B------:R-:W-:Y:S01]  /*3c60*/  FFMA.FTZ R118, R118, R39, -R25.reuse ;  /* 0x0000002776767223 */ /* 0x100fe20000010819 */
[----:B------:R-:W2:Y:S01]  /*3c70*/  MUFU.EX2 R103, R103 ;  /* 0x0000006700677308 */ /* 0x000ea20000000800 */
[----:B---3--:R-:W-:Y:S01]  /*3c80*/  FADD.FTZ R73, R101, R6 ;  /* 0x0000000665497221 */ /* 0x008fe20000010000 */
[----:B------:R-:W-:Y:S01]  /*3c90*/  F2FP.BF16.F32.PACK_AB R6, R146, R99 ;  /* 0x000000639206723e */ /* 0x000fe200000010ff */
        /* <DEDUP_REMOVED lines=11> */
[----:B------:R1:W-:Y:S01]  /*3d50*/  STSM.16.M88.4 [R155+0x1e800], R4 ;  /* 0x01e800049b007844 */ /* 0x0003e20000000200 */
[----:B------:R-:W-:Y:S01]  /*3d60*/  F2FP.BF16.F32.PACK_AB R12, R101, R14 ;  /* 0x0000000e650c723e */ /* 0x000fe200000010ff */
[----:B------:R-:W4:Y:S01]  /*3d70*/  MUFU.EX2 R43, R43 ;  /* 0x0000002b002b7308 */ /* 0x000f220000000800 */
[C---:B--2---:R-:W-:Y:S01]  /*3d80*/  FADD.FTZ R31, R103.reuse, R56 ;  /* 0x00000038671f7221 */ /* 0x044fe20000010000 */
[----:B------:R-:W-:Y:S01]  /*3d90*/  FFMA.FTZ R56, R72, R39, -R25 ;  /* 0x0000002748387223 */ /* 0x000fe20000010819 */
[----:B------:R-:W-:Y:S01]  /*3da0*/  F2FP.BF16.F32.PACK_AB R14, R103, R88 ;  /* 0x00000058670e723e */ /* 0x000fe200000010ff */
[--C-:B------:R-:W-:Y:S01]  /*3db0*/  IMAD.MOV.U32 R150, RZ, RZ, R151.reuse ;  /* 0x000000ffff967224 */ /* 0x100fe200078e0097 */
[-C--:B------:R-:W-:Y:S01]  /*3dc0*/  MOV R136, R151.reuse ;  /* 0x0000009700887202 */ /* 0x080fe20000000f00 */
[----:B------:R-:W-:Y:S01]  /*3dd0*/  IMAD.MOV.U32 R146, RZ, RZ, R151 ;  /* 0x000000ffff927224 */ /* 0x000fe200078e0097 */
[-C--:B------:R-:W-:Y:S01]  /*3de0*/  MOV R130, R151.reuse ;  /* 0x0000009700827202 */ /* 0x080fe20000000f00 */
[----:B------:R-:W2:Y:S01]  /*3df0*/  MUFU.EX2 R10, R10 ;  /* 0x0000000a000a7308 */ /* 0x000ea20000000800 */
[----:B---3--:R-:W-:Y:S01]  /*3e00*/  FADD.FTZ R58, R24, R31 ;  /* 0x0000001f183a7221 */ /* 0x008fe20000010000 */
[----:B------:R3:W-:Y:S01]  /*3e10*/  STSM.16.M88.4 [R154], R12 ;  /* 0x0000000c9a007844 */ /* 0x0007e20000000200 */
[--C-:B------:R-:W-:Y:S01]  /*3e20*/  IMAD.MOV.U32 R138, RZ, RZ, R151.reuse ;  /* 0x000000ffff8a7224 */ /* 0x100fe200078e0097 */
[----:B------:R-:W-:Y:S01]  /*3e30*/  MOV R124, R151 ;  /* 0x00000097007c7202 */ /* 0x000fe20000000f00 */
[----:B------:R-:W-:Y:S01]  /*3e40*/  IMAD.MOV.U32 R132, RZ, RZ, R151 ;  /* 0x000000ffff847224 */ /* 0x000fe200078e0097 */
[----:B-1----:R-:W-:-:S02]  /*3e50*/  F2FP.BF16.F32.PACK_AB R7, R120, R91 ;  /* 0x0000005b7807723e */ /* 0x002fc400000010ff */
[----:B------:R-:W1:Y:S01]  /*3e60*/  MUFU.EX2 R51, R51 ;  /* 0x0000003300337308 */ /* 0x000e620000000800 */
[----:B----4-:R-:W-:Y:S01]  /*3e70*/  FADD.FTZ R31, R43, R58 ;  /* 0x0000003a2b1f7221 */ /* 0x010fe20000010000 */
[----:B------:R-:W-:Y:S01]  /*3e80*/  FFMA.FTZ R58, R35, R39, -R25 ;  /* 0x00000027233a7223 */ /* 0x000fe20000010819 */
[----:B------:R-:W-:Y:S02]  /*3e90*/  F2FP.BF16.F32.PACK_AB R24, R43, R24 ;  /* 0x000000182b18723e */ /* 0x000fe400000010ff */
[----:B------:R-:W-:-:S03]  /*3ea0*/  MOV R121, R151 ;  /* 0x0000009700797202 */ /* 0x000fc60000000f00 */
[----:B------:R-:W4:Y:S01]  /*3eb0*/  MUFU.EX2 R28, R28 ;  /* 0x0000001c001c7308 */ /* 0x000f220000000800 */
[----:B--2---:R-:W-:Y:S01]  /*3ec0*/  FADD.FTZ R60, R10, R31 ;  /* 0x0000001f0a3c7221 */ /* 0x004fe20000010000 */
[----:B------:R-:W-:-:S06]  /*3ed0*/  F2FP.BF16.F32.PACK_AB R31, R100, R85 ;  /* 0x00000055641f723e */ /* 0x000fcc00000010ff */
[----:B------:R-:W2:Y:S08]  /*3ee0*/  MUFU.EX2 R55, R55 ;  /* 0x0000003700377308 */ /* 0x000eb00000000800 */
[----:B------:R-:W5:Y:S08]  /*3ef0*/  MUFU.EX2 R40, R40 ;  /* 0x0000002800287308 */ /* 0x000f700000000800 */
[----:B------:R3:W-:Y:S08]  /*3f00*/  MUFU.EX2 R69, R66 ;  /* 0x0000004200457308 */ /* 0x0007f00000000800 */
[----:B------:R1:W-:Y:S01]  /*3f10*/  MUFU.EX2 R3, R62 ;  /* 0x0000003e00037308 */ /* 0x0003e20000000800 */
[----:B---3--:R-:W-:-:S04]  /*3f20*/  FADD.FTZ R66, R30, R99 ;  /* 0x000000631e427221 */ /* 0x008fc80000010000 */
[----:B------:R-:W-:-:S03]  /*3f30*/  FADD.FTZ R68, R77, R66 ;  /* 0x000000424d447221 */ /* 0x000fc60000010000 */
[----:B------:R-:W3:Y:S01]  /*3f40*/  MUFU.EX2 R67, R67 ;  /* 0x0000004300437308 */ /* 0x000ee20000000800 */
[-CC-:B-1----:R-:W-:Y:S01]  /*3f50*/  FFMA.FTZ R62, R29, R39.reuse, -R25.reuse ;  /* 0x000000271d3e7223 */ /* 0x182fe20000010819 */
[----:B------:R-:W-:Y:S01]  /*3f60*/  FADD.FTZ R29, R51, R60 ;  /* 0x0000003c331d7221 */ /* 0x000fe20000010000 */
[-CC-:B------:R-:W-:Y:S01]  /*3f70*/  FFMA.FTZ R60, R37, R39.reuse, -R25.reuse ;  /* 0x00000027253c7223 */ /* 0x180fe20000010819 */
[----:B------:R-:W-:Y:S02]  /*3f80*/  FFMA.FTZ R37, R27, R39, -R25 ;  /* 0x000000271b257223 */ /* 0x000fe40000010819 */
[----:B----4-:R-:W-:Y:S01]  /*3f90*/  FADD.FTZ R66, R28, R29 ;  /* 0x0000001d1c427221 */ /* 0x010fe20000010000 */
[----:B------:R-:W-:Y:S01]  /*3fa0*/  FADD.FTZ R29, R85, R68 ;  /* 0x00000044551d7221 */ /* 0x000fe20000010000 */
[----:B------:R-:W1:Y:S01]  /*3fb0*/  MUFU.EX2 R86, R86 ;  /* 0x0000005600567308 */ /* 0x000e620000000800 */
[C---:B--2---:R-:W-:Y:S01]  /*3fc0*/  F2FP.BF16.F32.PACK_AB R28, R55.reuse, R28 ;  /* 0x0000001c371c723e */ /* 0x044fe200000010ff */
[----:B------:R-:W-:Y:S01]  /*3fd0*/  FADD.FTZ R27, R55, R66 ;  /* 0x00000042371b7221 */ /* 0x000fe20000010000 */
[----:B------:R-:W-:-:S03]  /*3fe0*/  FADD.FTZ R68, R100, R29 ;  /* 0x0000001d64447221 */ /* 0x000fc60000010000 */
[----:B-----5:R-:W-:Y:S01]  /*3ff0*/  FADD.FTZ R66, R40, R27 ;  /* 0x0000001b28427221 */ /* 0x020fe20000010000 */
[----:B------:R-:W-:Y:S01]  /*4000*/  FADD.FTZ R29, R89, R68 ;  /* 0x00000044591d7221 */ /* 0x000fe20000010000 */
[----:B------:R-:W2:Y:S02]  /*4010*/  MUFU.EX2 R95, R95 ;  /* 0x0000005f005f7308 */ /* 0x000ea40000000800 */
[----:B---3--:R-:W-:Y:S01]  /*4020*/  FADD.FTZ R27, R67, R66 ;  /* 0x00000042431b7221 */ /* 0x008fe20000010000 */
[----:B------:R-:W-:-:S04]  /*4030*/  FADD.FTZ R68, R116, R29 ;  /* 0x0000001d74447221 */ /* 0x000fc80000010000 */
[----:B------:R-:W-:Y:S01]  /*4040*/  FADD.FTZ R25, R91, R68 ;  /* 0x000000445b197221 */ /* 0x000fe20000010000 */
[----:B------:R-:W3:Y:S01]  /*4050*/  MUFU.EX2 R48, R48 ;  /* 0x0000003000307308 */ /* 0x000ee20000000800 */
[----:B-1----:R-:W-:Y:S02]  /*4060*/  FADD.FTZ R66, R86, R27 ;  /* 0x0000001b56427221 */ /* 0x002fe40000010000 */
[----:B------:R-:W-:Y:S01]  /*4070*/  FADD.FTZ R29, R120, R25 ;  /* 0x00000019781d7221 */ /* 0x000fe20000010000 */
[----:B------:R-:W-:Y:S01]  /*4080*/  F2FP.BF16.F32.PACK_AB R25, R57, R20 ;  /* 0x000000143919723e */ /* 0x000fe200000010ff */
[----:B------:R-:W-:-:S03]  /*4090*/  IMAD.MOV.U32 R120, RZ, RZ, R151 ;  /* 0x000000ffff787224 */ /* 0x000fc600078e0097 */
[----:B------:R-:W1:Y:S01]  /*40a0*/  MUFU.EX2 R97, R97 ;  /* 0x0000006100617308 */ /* 0x000e620000000800 */
[----:B--2---:R-:W-:Y:S01]  /*40b0*/  FADD.FTZ R27, R95, R66 ;  /* 0x000000425f1b7221 */ /* 0x004fe20000010000 */
[----:B------:R-:W-:Y:S01]  /*40c0*/  FADD.FTZ R66, R34, R29 ;  /* 0x0000001d22427221 */ /* 0x000fe20000010000 */
[----:B------:R-:W-:Y:S02]  /*40d0*/  F2FP.BF16.F32.PACK_AB R29, R77, R30 ;  /* 0x0000001e4d1d723e */ /* 0x000fe400000010ff */
[----:B------:R-:W-:Y:S01]  /*40e0*/  F2FP.BF16.F32.PACK_AB R30, R67, R40 ;  /* 0x00000028431e723e */ /* 0x000fe200000010ff */
[----:B------:R-:W-:Y:S02]  /*40f0*/  FADD.FTZ R5, R59, R66 ;  /* 0x000000423b057221 */ /* 0x000fe40000010000 */
[----:B------:R-:W2:Y:S01]  /*4100*/  MUFU.EX2 R32, R32 ;  /* 0x0000002000207308 */ /* 0x000ea20000000800 */
[----:B---3--:R-:W-:Y:S01]  /*4110*/  FADD.FTZ R20, R48, R27 ;  /* 0x0000001b30147221 */ /* 0x008fe20000010000 */
[----:B------:R-:W-:Y:S01]  /*4120*/  FADD.FTZ R6, R42, R5 ;  /* 0x000000052a067221 */ /* 0x000fe20000010000 */
[----:B------:R-:W-:-:S02]  /*4130*/  F2FP.BF16.F32.PACK_AB R27, R63, R26 ;  /* 0x0000001a3f1b723e */ /* 0x000fc400000010ff */
[----:B------:R-:W-:Y:S01]  /*4140*/  F2FP.BF16.F32.PACK_AB R26, R51, R10 ;  /* 0x0000000a331a723e */ /* 0x000fe200000010ff */
[----:B------:R-:W-:Y:S01]  /*4150*/  FADD.FTZ R6, R61, R6 ;  /* 0x000000063d067221 */ /* 0x000fe20000010000 */
[----:B------:R-:W-:Y:S01]  /*4160*/  F2FP.BF16.F32.PACK_AB R5, R116, R89 ;  /* 0x000000597405723e */ /* 0x000fe200000010ff */
[----:B------:R-:W3:Y:S01]  /*4170*/  MUFU.EX2 R53, R53 ;  /* 0x0000003500357308 */ /* 0x000ee20000000800 */
[----:B-1----:R-:W-:Y:S01]  /*4180*/  FADD.FTZ R57, R97, R20 ;  /* 0x0000001461397221 */ /* 0x002fe20000010000 */
[----:B------:R-:W-:Y:S01]  /*4190*/  FADD.FTZ R15, R65, R6 ;  /* 0x00000006410f7221 */ /* 0x000fe20000010000 */
[----:B------:R-:W-:Y:S01]  /*41a0*/  F2FP.BF16.F32.PACK_AB R6, R97, R48 ;  /* 0x000000306106723e */ /* 0x000fe200000010ff */
[----:B------:R1:W-:Y:S04]  /*41b0*/  STSM.16.M88.4 [R153], R24 ;  /* 0x0000001899007844 */ /* 0x0003e80000000200 */
[----:B------:R-:W4:Y:S01]  /*41c0*/  MUFU.EX2 R36, R36 ;  /* 0x0000002400247308 */ /* 0x000f220000000800 */
[----:B--2---:R-:W-:Y:S01]  /*41d0*/  FADD.FTZ R4, R32, R57 ;  /* 0x0000003920047221 */ /* 0x004fe20000010000 */
[----:B------:R-:W-:Y:S06]  /*41e0*/  STSM.16.M88.4 [R19], R28 ;  /* 0x0000001c13007844 */ /* 0x000fec0000000200 */
        /* <DEDUP_REMOVED lines=9> */
[----:B------:R-:W-:-:S03]  /*4280*/  F2FP.BF16.F32.PACK_AB R65, R84, R65 ;  /* 0x000000415441723e */ /* 0x000fc600000010ff */
[----:B------:R-:W-:Y:S01]  /*4290*/  FADD.FTZ R15, R81, R4 ;  /* 0x00000004510f7221 */ /* 0x000fe20000010000 */
[----:B------:R-:W-:Y:S02]  /*42a0*/  F2FP.BF16.F32.PACK_AB R4, R95, R86 ;  /* 0x000000565f04723e */ /* 0x000fe400000010ff */
[----:B------:R-:W3:Y:S01]  /*42b0*/  MUFU.EX2 R52, R52 ;  /* 0x0000003400347308 */ /* 0x000ee20000000800 */
[----:B----4-:R-:W-:Y:S02]  /*42c0*/  FADD.FTZ R10, R44, R13 ;  /* 0x0000000d2c0a7221 */ /* 0x010fe40000010000 */
[----:B------:R4:W-:Y:S02]  /*42d0*/  STSM.16.M88.4 [R155+0x24800], R4 ;  /* 0x024800049b007844 */ /* 0x0009e40000000200 */
[----:B------:R-:W-:-:S03]  /*42e0*/  FADD.FTZ R13, R3, R10 ;  /* 0x0000000a030d7221 */ /* 0x000fc60000010000 */
[----:B------:R-:W5:Y:S01]  /*42f0*/  MUFU.EX2 R38, R38 ;  /* 0x0000002600267308 */ /* 0x000f620000000800 */
[C---:B--2---:R-:W-:Y:S01]  /*4300*/  FADD.FTZ R15, R94.reuse, R15 ;  /* 0x0000000f5e0f7221 */ /* 0x044fe20000010000 */
[----:B------:R-:W-:-:S06]  /*4310*/  F2FP.BF16.F32.PACK_AB R67, R94, R81 ;  /* 0x000000515e43723e */ /* 0x000fcc00000010ff */
[----:B------:R-:W2:Y:S01]  /*4320*/  MUFU.EX2 R41, R41 ;  /* 0x0000002900297308 */ /* 0x000ea20000000800 */
[----:B---3--:R-:W-:Y:S01]  /*4330*/  FADD.FTZ R10, R52, R13 ;  /* 0x0000000d340a7221 */ /* 0x008fe20000010000 */
[----:B------:R-:W-:Y:S02]  /*4340*/  F2FP.BF16.F32.PACK_AB R13, R59, R34 ;  /* 0x000000223b0d723e */ /* 0x000fe400000010ff */
[----:B------:R-:W-:-:S04]  /*4350*/  F2FP.BF16.F32.PACK_AB R66, R69, R52 ;  /* 0x000000344542723e */ /* 0x000fc800000010ff */
[----:B------:R-:W3:Y:S01]  /*4360*/  MUFU.EX2 R54, R54 ;  /* 0x0000003600367308 */ /* 0x000ee20000000800 */
[----:B-----5:R-:W-:Y:S01]  /*4370*/  FADD.FTZ R12, R38, R15 ;  /* 0x0000000f260c7221 */ /* 0x020fe20000010000 */
[----:B------:R-:W-:-:S06]  /*4380*/  FADD.FTZ R15, R69, R10 ;  /* 0x0000000a450f7221 */ /* 0x000fcc0000010000 */
[----:B------:R-:W1:Y:S01]  /*4390*/  MUFU.EX2 R73, R73 ;  /* 0x0000004900497308 */ /* 0x000e620000000800 */
[C---:B--2---:R-:W-:Y:S01]  /*43a0*/  FADD.FTZ R43, R41.reuse, R12 ;  /* 0x0000000c292b7221 */ /* 0x044fe20000010000 */
[----:B------:R-:W-:-:S03]  /*43b0*/  F2FP.BF16.F32.PACK_AB R41, R41, R38 ;  /* 0x000000262929723e */ /* 0x000fc600000010ff */
[----:B------:R-:W-:-:S03]  /*43c0*/  FADD.FTZ R12, R46, R43 ;  /* 0x0000002b2e0c7221 */ /* 0x000fc60000010000 */
[----:B------:R-:W2:Y:S01]  /*43d0*/  MUFU.EX2 R71, R71 ;  /* 0x0000004700477308 */ /* 0x000ea20000000800 */
[----:B---3--:R-:W-:Y:S01]  /*43e0*/  FADD.FTZ R10, R54, R15 ;  /* 0x0000000f360a7221 */ /* 0x008fe20000010000 */
[----:B------:R-:W-:-:S06]  /*43f0*/  F2FP.BF16.F32.PACK_AB R15, R61, R42 ;  /* 0x0000002a3d0f723e */ /* 0x000fcc00000010ff */
        /* <DEDUP_REMOVED lines=8> */
[----:B------:R-:W3:Y:S01]  /*4480*/  MUFU.EX2 R102, R102 ;  /* 0x0000006600667308 */ /* 0x000ee20000000800 */
[----:B-1----:R-:W-:Y:S01]  /*4490*/  FADD.FTZ R25, R75, R12 ;  /* 0x0000000c4b197221 */ /* 0x002fe20000010000 */
[----:B------:R-:W-:-:S05]  /*44a0*/  F2FP.BF16.F32.PACK_AB R12, R53, R32 ;  /* 0x00000020350c723e */ /* 0x000fca00000010ff */
[----:B------:R1:W-:Y:S01]  /*44b0*/  STSM.16.M88.4 [R18], R12 ;  /* 0x0000000c12007844 */ /* 0x0003e20000000200 */
[----:B------:R-:W4:Y:S01]  /*44c0*/  MUFU.EX2 R76, R76 ;  /* 0x0000004c004c7308 */ /* 0x000f220000000800 */
[C---:B--2---:R-:W-:Y:S01]  /*44d0*/  FADD.FTZ R7, R11.reuse, R4 ;  /* 0x000000040b077221 */ /* 0x044fe20000010000 */
[----:B------:R-:W-:-:S06]  /*44e0*/  F2FP.BF16.F32.PACK_AB R42, R11, R56 ;  /* 0x000000380b2a723e */ /* 0x000fcc00000010ff */
[----:B------:R-:W-:Y:S01]  /*44f0*/  MUFU.EX2 R79, R79 ;  /* 0x0000004f004f7308 */ /* 0x000fe20000000800 */
[C---:B---3--:R-:W-:Y:S01]  /*4500*/  FADD.FTZ R6, R102.reuse, R25 ;  /* 0x0000001966067221 */ /* 0x048fe20000010000 */
[----:B------:R-:W-:-:S06]  /*4510*/  F2FP.BF16.F32.PACK_AB R77, R102, R75 ;  /* 0x0000004b664d723e */ /* 0x000fcc00000010ff */
[----:B------:R-:W2:Y:S01]  /*4520*/  MUFU.EX2 R35, R74 ;  /* 0x0000004a00237308 */ /* 0x000ea20000000800 */
[----:B----4-:R-:W-:-:S07]  /*4530*/  FADD.FTZ R4, R76, R7 ;  /* 0x000000074c047221 */ /* 0x010fce0000010000 */
[----:B------:R-:W-:Y:S08]  /*4540*/  MUFU.EX2 R106, R106 ;  /* 0x0000006a006a7308 */ /* 0x000ff00000000800 */
[----:B------:R-:W3:Y:S01]  /*4550*/  MUFU.EX2 R78, R78 ;  /* 0x0000004e004e7308 */ /* 0x000ee20000000800 */
[C---:B--2---:R-:W-:Y:S01]  /*4560*/  FADD.FTZ R7, R35.reuse, R4 ;  /* 0x0000000423077221 */ /* 0x044fe20000010000 */
[----:B------:R-:W-:-:S06]  /*4570*/  F2FP.BF16.F32.PACK_AB R76, R35, R76 ;  /* 0x0000004c234c723e */ /* 0x000fcc00000010ff */
[----:B------:R-:W-:Y:S08]  /*4580*/  MUFU.EX2 R21, R21 ;  /* 0x0000001500157308 */ /* 0x000ff00000000800 */
[----:B------:R-:W2:Y:S01]  /*4590*/  MUFU.EX2 R87, R87 ;  /* 0x0000005700577308 */ /* 0x000ea20000000800 */
[----:B---3--:R-:W-:-:S07]  /*45a0*/  FADD.FTZ R4, R78, R7 ;  /* 0x000000074e047221 */ /* 0x008fce0000010000 */
[----:B------:R-:W-:Y:S08]  /*45b0*/  MUFU.EX2 R104, R104 ;  /* 0x0000006800687308 */ /* 0x000ff00000000800 */
[----:B------:R-:W3:Y:S01]  /*45c0*/  MUFU.EX2 R114, R114 ;  /* 0x0000007200727308 */ /* 0x000ee20000000800 */
[C---:B--2---:R-:W-:Y:S01]  /*45d0*/  FADD.FTZ R7, R87.reuse, R4 ;  /* 0x0000000457077221 */ /* 0x044fe20000010000 */
[----:B------:R-:W-:-:S06]  /*45e0*/  F2FP.BF16.F32.PACK_AB R78, R87, R78 ;  /* 0x0000004e574e723e */ /* 0x000fcc00000010ff */
[----:B------:R2:W1:Y:S08]  /*45f0*/  MUFU.EX2 R57, R64 ;  /* 0x0000004000397308 */ /* 0x0004700000000800 */
[----:B------:R-:W4:Y:S01]  /*4600*/  MUFU.EX2 R83, R83 ;  /* 0x0000005300537308 */ /* 0x000f220000000800 */
[----:B--2---:R-:W-:Y:S01]  /*4610*/  F2FP.BF16.F32.PACK_AB R64, R3, R44 ;  /* 0x0000002c0340723e */ /* 0x004fe200000010ff */
[----:B------:R-:W-:Y:S01]  /*4620*/  FADD.FTZ R3, R79, R6 ;  /* 0x000000064f037221 */ /* 0x000fe20000010000 */
[----:B---3--:R-:W-:Y:S01]  /*4630*/  FADD.FTZ R4, R114, R7 ;  /* 0x0000000772047221 */ /* 0x008fe20000010000 */
[----:B------:R-:W-:-:S02]  /*4640*/  F2FP.BF16.F32.PACK_AB R79, R106, R79 ;  /* 0x0000004f6a4f723e */ /* 0x000fc400000010ff */
[----:B------:R-:W-:Y:S01]  /*4650*/  FADD.FTZ R6, R106, R3 ;  /* 0x000000036a067221 */ /* 0x000fe20000010000 */
[----:B------:R2:W-:Y:S01]  /*4660*/  STSM.16.M88.4 [R153+0x6000], R64 ;  /* 0x0060004099007844 */ /* 0x0005e20000000200 */
[----:B------:R-:W3:Y:S01]  /*4670*/  MUFU.EX2 R108, R108 ;  /* 0x0000006c006c7308 */ /* 0x000ee20000000800 */
[----:B-1----:R-:W-:Y:S01]  /*4680*/  FADD.FTZ R13, R57, R4 ;  /* 0x00000004390d7221 */ /* 0x002fe20000010000 */
[----:B------:R-:W-:Y:S01]  /*4690*/  FADD.FTZ R25, R21, R6 ;  /* 0x0000000615197221 */ /* 0x000fe20000010000 */
[----:B------:R-:W-:Y:S01]  /*46a0*/  F2FP.BF16.F32.PACK_AB R12, R57, R114 ;  /* 0x00000072390c723e */ /* 0x000fe200000010ff */
[----:B------:R2:W-:Y:S02]  /*46b0*/  STSM.16.M88.4 [R19+0x6000], R40 ;  /* 0x0060002813007844 */ /* 0x0005e40000000200 */
[----:B------:R-:W-:Y:S02]  /*46c0*/  FADD.FTZ R6, R104, R25 ;  /* 0x0000001968067221 */ /* 0x000fe40000010000 */
[----:B------:R-:W1:Y:S01]  /*46d0*/  MUFU.EX2 R118, R118 ;  /* 0x0000007600767308 */ /* 0x000e620000000800 */
[----:B------:R2:W-:Y:S01]  /*46e0*/  STSM.16.M88.4 [R155+0x2a800], R76 ;  /* 0x02a8004c9b007844 */ /* 0x0005e20000000200 */
[----:B----4-:R-:W-:-:S06]  /*46f0*/  FADD.FTZ R7, R83, R6 ;  /* 0x0000000653077221 */ /* 0x010fcc0000010000 */
[----:B------:R-:W4:Y:S01]  /*4700*/  MUFU.EX2 R33, R33 ;  /* 0x0000002100217308 */ /* 0x000f220000000800 */
[C---:B---3--:R-:W-:Y:S01]  /*4710*/  FADD.FTZ R6, R108.reuse, R7 ;  /* 0x000000076c067221 */ /* 0x048fe20000010000 */
[----:B------:R-:W-:-:S06]  /*4720*/  F2FP.BF16.F32.PACK_AB R15, R108, R83 ;  /* 0x000000536c0f723e */ /* 0x000fcc00000010ff */
[----:B------:R-:W3:Y:S01]  /*4730*/  MUFU.EX2 R51, R62 ;  /* 0x0000003e00337308 */ /* 0x000ee20000000800 */
[----:B-1----:R-:W-:-:S07]  /*4740*/  FADD.FTZ R4, R118, R13 ;  /* 0x0000000d76047221 */ /* 0x002fce0000010000 */
[----:B------:R-:W1:Y:S01]  /*4750*/  MUFU.EX2 R110, R110 ;  /* 0x0000006e006e7308 */ /* 0x000e620000000800 */
[----:B----4-:R-:W-:-:S07]  /*4760*/  FADD.FTZ R13, R33, R6 ;  /* 0x00000006210d7221 */ /* 0x010fce0000010000 */
[----:B------:R-:W4:Y:S01]  /*4770*/  MUFU.EX2 R58, R58 ;  /* 0x0000003a003a7308 */ /* 0x000f220000000800 */
[C---:B---3--:R-:W-:Y:S01]  /*4780*/  FADD.FTZ R11, R51.reuse, R4 ;  /* 0x00000004330b7221 */ /* 0x048fe20000010000 */
[----:B------:R-:W-:-:S06]  /*4790*/  F2FP.BF16.F32.PACK_AB R14, R51, R118 ;  /* 0x00000076330e723e */ /* 0x000fcc00000010ff */
[----:B------:R-:W3:Y:S01]  /*47a0*/  MUFU.EX2 R45, R45 ;  /* 0x0000002d002d7308 */ /* 0x000ee20000000800 */
[----:B-1----:R-:W-:Y:S01]  /*47b0*/  FADD.FTZ R6, R110, R13 ;  /* 0x0000000d6e067221 */ /* 0x002fe20000010000 */
[----:B------:R-:W-:Y:S02]  /*47c0*/  F2FP.BF16.F32.PACK_AB R13, R104, R21 ;  /* 0x00000015680d723e */ /* 0x000fe400000010ff */
[----:B------:R-:W-:-:S03]  /*47d0*/  F2FP.BF16.F32.PACK_AB R33, R110, R33 ;  /* 0x000000216e21723e */ /* 0x000fc600000010ff */
[----:B------:R2:W-:Y:S01]  /*47e0*/  STSM.16.M88.4 [R17], R12 ;  /* 0x0000000c11007844 */ /* 0x0005e20000000200 */
[----:B------:R-:W1:Y:S01]  /*47f0*/  MUFU.EX2 R122, R122 ;  /* 0x0000007a007a7308 */ /* 0x000e620000000800 */
[----:B----4-:R-:W-:-:S07]  /*4800*/  FADD.FTZ R4, R58, R11 ;  /* 0x0000000b3a047221 */ /* 0x010fce0000010000 */
[----:B------:R-:W4:Y:S01]  /*4810*/  MUFU.EX2 R5, R60 ;  /* 0x0000003c00057308 */ /* 0x000f220000000800 */
[----:B---3--:R-:W-:-:S07]  /*4820*/  FADD.FTZ R11, R45, R6 ;  /* 0x000000062d0b7221 */ /* 0x008fce0000010000 */
[----:B------:R-:W3:Y:S01]  /*4830*/  MUFU.EX2 R34, R37 ;  /* 0x0000002500227308 */ /* 0x000ee20000000800 */
[C---:B-1----:R-:W-:Y:S01]  /*4840*/  FADD.FTZ R6, R122.reuse, R11 ;  /* 0x0000000b7a067221 */ /* 0x042fe20000010000 */
[----:B------:R-:W-:Y:S01]  /*4850*/  F2FP.BF16.F32.PACK_AB R35, R122, R45 ;  /* 0x0000002d7a23723e */ /* 0x000fe200000010ff */
[----:B------:R-:W-:-:S05]  /*4860*/  IMAD.MOV.U32 R122, RZ, RZ, R151 ;  /* 0x000000ffff7a7224 */ /* 0x000fca00078e0097 */
[----:B------:R-:W1:Y:S01]  /*4870*/  MUFU.EX2 R47, R47 ;  /* 0x0000002f002f7308 */ /* 0x000e620000000800 */
[C---:B----4-:R-:W-:Y:S01]  /*4880*/  FADD.FTZ R21, R5.reuse, R4 ;  /* 0x0000000405157221 */ /* 0x050fe20000010000 */
[----:B------:R-:W-:-:S06]  /*4890*/  F2FP.BF16.F32.PACK_AB R32, R5, R58 ;  /* 0x0000003a0520723e */ /* 0x000fcc00000010ff */
[----:B------:R4:W5:Y:S01]  /*48a0*/  MUFU.EX2 R3, R128 ;  /* 0x0000008000037308 */ /* 0x0009620000000800 */
[----:B---3--:R-:W-:-:S07]  /*48b0*/  FADD.FTZ R4, R34, R21 ;  /* 0x0000001522047221 */ /* 0x008fce0000010000 */
[----:B------:R-:W3:Y:S01]  /*48c0*/  MUFU.EX2 R126, R126 ;  /* 0x0000007e007e7308 */ /* 0x000ee20000000800 */
[----:B-1----:R-:W-:Y:S01]  /*48d0*/  FADD.FTZ R25, R47, R6 ;  /* 0x000000062f197221 */ /* 0x002fe20000010000 */
[----:B----4-:R-:W-:-:S06]  /*48e0*/  IMAD.MOV.U32 R128, RZ, RZ, R151 ;  /* 0x000000ffff807224 */ /* 0x010fcc00078e0097 */
[----:B------:R1:W4:Y:S01]  /*48f0*/  MUFU.EX2 R24, R134 ;  /* 0x0000008600187308 */ /* 0x0003220000000800 */
[C---:B-----5:R-:W-:Y:S01]  /*4900*/  FADD.FTZ R21, R3.reuse, R4 ;  /* 0x0000000403157221 */ /* 0x060fe20000010000 */
[----:B------:R-:W-:-:S05]  /*4910*/  F2FP.BF16.F32.PACK_AB R34, R3, R34 ;  /* 0x000000220322723e */ /* 0x000fca00000010ff */
[----:B------:R2:W-:Y:S01]  /*4920*/  STSM.16.M88.4 [R153+0xc000], R32 ;  /* 0x00c0002099007844 */ /* 0x0005e20000000200 */
[----:B------:R-:W5:Y:S01]  /*4930*/  MUFU.EX2 R49, R49 ;  /* 0x0000003100317308 */ /* 0x000f620000000800 */
[C---:B---3--:R-:W-:Y:S01]  /*4940*/  FADD.FTZ R6, R126.reuse, R25 ;  /* 0x000000197e067221 */ /* 0x048fe20000010000 */
[----:B------:R-:W-:Y:S01]  /*4950*/  F2FP.BF16.F32.PACK_AB R25, R126, R47 ;  /* 0x0000002f7e19723e */ /* 0x000fe200000010ff */
[--C-:B-1----:R-:W-:Y:S02]  /*4960*/  IMAD.MOV.U32 R134, RZ, RZ, R151.reuse ;  /* 0x000000ffff867224 */ /* 0x102fe400078e0097 */
[----:B------:R-:W-:-:S03]  /*4970*/  IMAD.MOV.U32 R126, RZ, RZ, R151 ;  /* 0x000000ffff7e7224 */ /* 0x000fc600078e0097 */
[----:B------:R-:W1:Y:S01]  /*4980*/  MUFU.EX2 R80, R80 ;  /* 0x0000005000507308 */ /* 0x000e620000000800 */
[----:B----4-:R-:W-:-:S07]  /*4990*/  FADD.FTZ R4, R24, R21 ;  /* 0x0000001518047221 */ /* 0x010fce0000010000 */
[----:B------:R3:W4:Y:S01]  /*49a0*/  MUFU.EX2 R7, R140 ;  /* 0x0000008c00077308 */ /* 0x0007220000000800 */
[----:B-----5:R-:W-:-:S07]  /*49b0*/  FADD.FTZ R5, R49, R6 ;  /* 0x0000000631057221 */ /* 0x020fce0000010000 */
[----:B------:R-:W5:Y:S01]  /*49c0*/  MUFU.EX2 R142, R142 ;  /* 0x0000008e008e7308 */ /* 0x000f620000000800 */
[C---:B-1----:R-:W-:Y:S01]  /*49d0*/  F2FP.BF16.F32.PACK_AB R27, R80.reuse, R49 ;  /* 0x00000031501b723e */ /* 0x042fe200000010ff */
[----:B------:R-:W-:Y:S01]  /*49e0*/  FADD.FTZ R5, R80, R5 ;  /* 0x0000000550057221 */ /* 0x000fe20000010000 */
[----:B---3--:R-:W-:-:S05]  /*49f0*/  IMAD.MOV.U32 R140, RZ, RZ, R151 ;  /* 0x000000ffff8c7224 */ /* 0x008fca00078e0097 */
[----:B------:R1:W3:Y:S01]  /*4a00*/  MUFU.EX2 R11, R144 ;  /* 0x00000090000b7308 */ /* 0x0002e20000000800 */
[C---:B----4-:R-:W-:Y:S01]  /*4a10*/  F2FP.BF16.F32.PACK_AB R24, R7.reuse, R24 ;  /* 0x000000180718723e */ /* 0x050fe200000010ff */
[----:B------:R-:W-:-:S04]  /*4a20*/  FADD.FTZ R3, R7, R4 ;  /* 0x0000000407037221 */ /* 0x000fc80000010000 */
[----:B-----5:R-:W-:Y:S01]  /*4a30*/  FADD.FTZ R6, R142, R3 ;  /* 0x000000038e067221 */ /* 0x020fe20000010000 */
[----:B-1----:R-:W-:Y:S01]  /*4a40*/  IMAD.MOV.U32 R144, RZ, RZ, R151 ;  /* 0x000000ffff907224 */ /* 0x002fe200078e0097 */
[C---:B---3--:R-:W-:Y:S02]  /*4a50*/  F2FP.BF16.F32.PACK_AB R26, R11.reuse, R142 ;  /* 0x0000008e0b1a723e */ /* 0x048fe400000010ff */
[----:B------:R-:W-:Y:S01]  /*4a60*/  FADD.FTZ R6, R11, R6 ;  /* 0x000000060b067221 */ /* 0x000fe20000010000 */
[----:B------:R-:W-:Y:S02]  /*4a70*/  MOV R142, R151 ;  /* 0x00000097008e7202 */ /* 0x000fe40000000f00 */
[----:B------:R2:W-:Y:S01]  /*4a80*/  STSM.16.M88.4 [R19+0xc000], R24 ;  /* 0x00c0001813007844 */ /* 0x0005e20000000200 */
[----:B------:R1:W-:Y:S06]  /*4a90*/  MEMBAR.ALL.CTA ;  /* 0x0000000000007992 */ /* 0x0003ec0000008000 */
[----:B-1----:R-:W1:Y:S02]  /*4aa0*/  FENCE.VIEW.ASYNC.S ;  /* 0x00000000000073c6 */ /* 0x002e640000000000 */
[----:B-1----:R-:W-:Y:S01]  /*4ab0*/  NOP ;  /* 0x0000000000007918 */ /* 0x002fe20000000000 */
[----:B------:R-:W-:Y:S05]  /*4ac0*/  @!P2 BRA `(.L_x_10482) ;  /* 0x0000003400cca947 */ /* 0x000fea0003800000 */
[----:B------:R-:W3:Y:S01]  /*4ad0*/  LDL.LU R107, [R1+0xc] ;  /* 0x00000c00016b7983 */ /* 0x000ee20000300800 */
        /* <DEDUP_REMOVED lines=18> */
[----:B------:R-:W-:Y:S01]  /*4c00*/  UMOV UR7, UR37 ;  /* 0x0000002500077c82 */ /* 0x000fe20008000000 */
[----:B------:R-:W-:Y:S01]  /*4c10*/  UMOV UR6, UR36 ;  /* 0x0000002400067c82 */ /* 0x000fe20008000000 */
[----:B------:R-:W-:Y:S01]  /*4c20*/  ULDC UR5, c[0x0][0x9d8] ;  /* 0x0002760000057ab9 */ /* 0x000fe20000000800 */
[----:B---3--:R-:W-:-:S07]  /*4c30*/  VIADD R3, R107, 0xfffffffe ;  /* 0xfffffffe6b037836 */ /* 0x008fce0000000000 */
.L_x_10491:
[----:B------:R-:W-:Y:S01]  /*4c40*/  UIADD3 UR36, UR6, 0x1, URZ ;  /* 0x0000000106247890 */ /* 0x000fe2000fffe03f */
[----:B------:R-:W-:-:S03]  /*4c50*/  ISETP.NE.AND P3, PT, R22, RZ, PT ;  /* 0x000000ff1600720c */ /* 0x000fc60003f65270 */
[----:B------:R-:W-:-:S04]  /*4c60*/  UISETP.NE.AND UP0, UPT, UR36, 0x2, UPT ;  /* 0x000000022400788c */ /* 0x000fc8000bf05270 */
[----:B------:R-:W-:Y:S02]  /*4c70*/  USEL UR37, URZ, 0x1, UP0 ;  /* 0x000000013f257887 */ /* 0x000fe40008000000 */
[----:B------:R-:W-:Y:S02]  /*4c80*/  USEL UR36, UR36, URZ, UP0 ;  /* 0x0000003f24247287 */ /* 0x000fe40008000000 */
[----:B------:R-:W-:Y:S02]  /*4c90*/  ULOP3.LUT UR37, UR7, UR37, URZ, 0x3c, !UPT ;  /* 0x0000002507257292 */ /* 0x000fe4000f8e3c3f */
[----:B---3--:R-:W-:Y:S10]  /*4ca0*/  @P3 BRA `(.L_x_10483) ;  /* 0x00000000002c3947 */ /* 0x008ff40003800000 */
[----:B------:R-:W-:Y:S05]  /*4cb0*/  @!P0 BRA `(.L_x_10484) ;  /* 0x0000000000048947 */ /* 0x000fea0003800000 */
[----:B------:R-:W-:Y:S01]  /*4cc0*/  BPT.TRAP 0x1 ;  /* 0x000000040000795c */ /* 0x000fe20000300000 */
.L_x_10484:
[----:B------:R-:W-:Y:S01]  /*4cd0*/  ULEA UR10, UR36, UR40, 0x3 ;  /* 0x00000028240a7291 */ /* 0x000fe2000f8e183f */
[----:B------:R-:W-:-:S05]  /*4ce0*/  IMAD.U32 R10, RZ, RZ, UR37 ;  /* 0x00000025ff0a7e24 */ /* 0x000fca000f8e00ff */
[----:B------:R-:W-:-:S04]  /*4cf0*/  SHF.L.U32 R10, R10, 0x1f, RZ ;  /* 0x0000001f0a0a7819 */ /* 0x000fc800000006ff */
[----:B------:R1:W3:Y:S01]  /*4d00*/  SYNCS.PHASECHK.TRANS64.TRYWAIT P2, [UR10+0x30830], R10 ;  /* 0x0308300aff0075a7 */ /* 0x0002e2000804014a */
[----:B------:R-:W-:Y:S05]  /*4d10*/  @!P0 BRA `(.L_x_10485) ;  /* 0x0000000000048947 */ /* 0x000fea0003800000 */
[----:B------:R-:W-:Y:S01]  /*4d20*/  BPT.TRAP 0x1 ;  /* 0x000000040000795c */ /* 0x000fe20000300000 */
.L_x_10485:
[----:B---3--:R-:W-:Y:S05]  /*4d30*/  @P2 BRA `(.L_x_10483) ;  /* 0x0000000000082947 */ /* 0x008fea0003800000 */
[----:B------:R-:W3:Y:S02]  /*4d40*/  SYNCS.PHASECHK.TRANS64.TRYWAIT P2, [UR10+0x30830], R10 ;  /* 0x0308300aff0075a7 */ /* 0x000ee4000804014a */
[----:B---3--:R-:W-:Y:S05]  /*4d50*/  @!P2 BRA `(.L_x_10486) ;  /* 0x0000006c0008a947 */ /* 0x008fea0003800000 */
.L_x_10483:
[----:B-1-3--:R-:W-:Y:S01]  /*4d60*/  IADD3 R10, R16, 0x8, RZ ;  /* 0x00000008100a7810 */ /* 0x00afe20007ffe0ff */
[----:B------:R-:W-:Y:S01]  /*4d70*/  UIMAD UR22, UR36, 0x600, UR4 ;  /* 0x00000600241678a4 */ /* 0x000fe2000f8e0204 */
[----:B------:R-:W-:Y:S01]  /*4d80*/  R2UR UR20, R8 ;  /* 0x00000000081472ca */ /* 0x000fe200000e0000 */
[----:B------:R-:W-:Y:S01]  /*4d90*/  UMOV UR23, 0x40000040 ;  /* 0x4000004000177882 */ /* 0x000fe20000000000 */
[----:B------:R-:W-:Y:S01]  /*4da0*/  R2UR UR21, R9 ;  /* 0x00000000091572ca */ /* 0x000fe200000e0000 */
[----:B------:R1:W-:Y:S01]  /*4db0*/  BAR.SYNC.DEFER_BLOCKING R10, 0x100 ;  /* 0x0004000a0000751d */ /* 0x0003e20000010000 */
[----:B------:R-:W-:Y:S02]  /*4dc0*/  UIADD3 UR10, UR22, 0x2, URZ ;  /* 0x00000002160a7890 */ /* 0x000fe4000fffe03f */
[----:B------:R-:W-:Y:S02]  /*4dd0*/  UIADD3 UR14, UR22, 0x4, URZ ;  /* 0x00000004160e7890 */ /* 0x000fe4000fffe03f */
[----:B------:R-:W-:Y:S01]  /*4de0*/  UIADD3 UR18, UR22, 0x6, URZ ;  /* 0x0000000616127890 */ /* 0x000fe2000fffe03f */
[----:B------:R-:W-:Y:S01]  /*4df0*/  UMOV UR11, 0x40000040 ;  /* 0x40000040000b7882 */ /* 0x000fe20000000000 */
[----:B------:R-:W-:Y:S01]  /*4e00*/  UMOV UR15, 0x40000040 ;  /* 0x40000040000f7882 */ /* 0x000fe20000000000 */
[----:B------:R-:W-:Y:S01]  /*4e10*/  UMOV UR19, 0x40000040 ;  /* 0x4000004000137882 */ /* 0x000fe20000000000 */
[----:B--2---:R-:W-:-:S06]  /*4e20*/  WARPGROUP.ARRIVE ;  /* 0x00000000000079c5 */ /* 0x004fcc0000000000 */
[----:B------:R-:W-:Y:S03]  /*4e30*/  HGMMA.64x192x16.F32.BF16 R24, gdesc[UR20], RZ, !UPT, gsb0 ;  /* 0x02e00000141879f0 */ /* 0x000fe6000c0018ff */
[----:B------:R-:W-:Y:S02]  /*4e40*/  WARPGROUP.DEPBAR.LE gsb0, 0x0 ;  /* 0x00008000000079c5 */ /* 0x000fe40000010000 */
[----:B------:R-:W-:-:S15]  /*4e50*/  WARPGROUP.ARRIVE ;  /* 0x00000000000079c5 */ /* 0x000fde0000000000 */
        /* <DEDUP_REMOVED lines=8> */
[----:B-1----:R-:W-:Y:S05]  /*4ee0*/  @P3 BRA `(.L_x_10487) ;  /* 0x00000000002c3947 */ /* 0x002fea0003800000 */
[----:B------:R-:W-:Y:S05]  /*4ef0*/  @!P0 BRA `(.L_x_10488) ;  /* 0x0000000000048947 */ /* 0x000fea0003800000 */
[----:B------:R-:W-:Y:S01]  /*4f00*/  BPT.TRAP 0x1 ;  /* 0x000000040000795c */ /* 0x000fe20000300000 */
.L_x_10488:
[----:B------:R-:W-:Y:S01]  /*4f10*/  ULEA UR10, UR6, UR40, 0x3 ;  /* 0x00000028060a7291 */ /* 0x000fe2000f8e183f */
[----:B------:R-:W-:-:S05]  /*4f20*/  IMAD.U32 R10, RZ, RZ, UR7 ;  /* 0x00000007ff0a7e24 */ /* 0x000fca000f8e00ff */
[----:B------:R-:W-:-:S04]  /*4f30*/  SHF.L.U32 R10, R10, 0x1f, RZ ;  /* 0x0000001f0a0a7819 */ /* 0x000fc800000006ff */
[----:B------:R1:W2:Y:S01]  /*4f40*/  SYNCS.PHASECHK.TRANS64.TRYWAIT P2, [UR10+0x30850], R10 ;  /* 0x0308500aff0075a7 */ /* 0x0002a2000804014a */
[----:B------:R-:W-:Y:S05]  /*4f50*/  @!P0 BRA `(.L_x_10489) ;  /* 0x0000000000048947 */ /* 0x000fea0003800000 */
[----:B------:R-:W-:Y:S01]  /*4f60*/  BPT.TRAP 0x1 ;  /* 0x000000040000795c */ /* 0x000fe20000300000 */
.L_x_10489:
[----:B--2---:R-:W-:Y:S05]  /*4f70*/  @P2 BRA `(.L_x_10487) ;  /* 0x0000000000082947 */ /* 0x004fea0003800000 */
[----:B------:R-:W2:Y:S02]  /*4f80*/  SYNCS.PHASECHK.TRANS64.TRYWAIT P2, [UR10+0x30850], R10 ;  /* 0x0308500aff0075a7 */ /* 0x000ea4000804014a */
[----:B--2---:R-:W-:Y:S05]  /*4f90*/  @!P2 BRA `(.L_x_10490) ;  /* 0x000000680090a947 */ /* 0x004fea0003800000 */
.L_x_10487:
[----:B------:R-:W-:Y:S01]  /*4fa0*/  R2UR UR10, R0 ;  /* 0x00000000000a72ca */ /* 0x000fe200000e0000 */
[----:B------:R-:W-:Y:S01]  /*4fb0*/  UIADD3 UR7, UR40, 0x400, URZ ;  /* 0x0000040028077890 */ /* 0x000fe2000fffe03f */
[----:B------:R-:W-:Y:S01]  /*4fc0*/  WARPGROUP.ARRIVE ;  /* 0x00000000000079c5 */ /* 0x000fe20000000000 */
[----:B------:R-:W-:Y:S01]  /*4fd0*/  UMOV UR23, 0x40000040 ;  /* 0x4000004000177882 */ /* 0x000fe20000000000 */
[----:B------:R-:W-:Y:S01]  /*4fe0*/  UMOV UR21, 0x40000040 ;  /* 0x4000004000157882 */ /* 0x000fe20000000000 */
[----:B------:R-:W-:Y:S01]  /*4ff0*/  USHF.R.U32.HI UR7, URZ, 0x4, UR7 ;  /* 0x000000043f077899 */ /* 0x000fe20008011607 */
[----:B--2---:R-:W-:Y:S01]  /*5000*/  FMUL.FTZ R11, R24, UR5 ;  /* 0x00000005180b7c20 */ /* 0x004fe20008410000 */
[----:B------:R-:W-:Y:S01]  /*5010*/  FMUL.FTZ R13, R25, UR5 ;  /* 0x00000005190d7c20 */ /* 0x000fe20008410000 */
[----:B------:R-:W-:Y:S01]  /*5020*/  FMUL.FTZ R14, R28, UR5 ;  /* 0x000000051c0e7c20 */ /* 0x000fe20008410000 */
[----:B------:R-:W-:Y:S01]  /*5030*/  ULOP3.LUT UR7, UR7, 0x3fff, URZ, 0xc0, !UPT ;  /* 0x00003fff07077892 */ /* 0x000fe2000f8ec03f */
[----:B------:R-:W-:Y:S01]  /*5040*/  FMUL.FTZ R21, R29, UR5 ;  /* 0x000000051d157c20 */ /* 0x000fe20008410000 */
[----:B------:R-:W-:Y:S01]  /*5050*/  FMUL.FTZ R24, R32, UR5 ;  /* 0x0000000520187c20 */ /* 0x000fe20008410000 */
[----:B------:R-:W2:Y:S01]  /*5060*/  MUFU.TANH R11, R11 ;  /* 0x0000000b000b7308 */ /* 0x000ea20000002400 */
[----:B------:R-:W-:Y:S01]  /*5070*/  UIADD3 UR10, UR10, 0x1e800, URZ ;  /* 0x0001e8000a0a7890 */ /* 0x000fe2000fffe03f */
[----:B------:R-:W-:Y:S01]  /*5080*/  FMUL.FTZ R25, R33, UR5 ;  /* 0x0000000521197c20 */ /* 0x000fe20008410000 */
[----:B------:R-:W-:Y:S01]  /*5090*/  FMUL.FTZ R32, R48, UR5 ;  /* 0x0000000530207c20 */ /* 0x000fe20008410000 */
[----:B------:R-:W-:Y:S01]  /*50a0*/  FMUL.FTZ R48, R64, UR5 ;  /* 0x0000000540307c20 */ /* 0x000fe20008410000 */
[----:B------:R-:W-:Y:S01]  /*50b0*/  USHF.R.U32.HI UR10, URZ, 0x4, UR10 ;  /* 0x000000043f0a7899 */ /* 0x000fe2000801160a */
[----:B-1----:R-:W-:Y:S01]  /*50c0*/  FMUL.FTZ R10, R26, UR5 ;  /* 0x000000051a0a7c20 */ /* 0x002fe20008410000 */
[----:B------:R-:W-:Y:S01]  /*50d0*/  FMUL.FTZ R26, R36, UR5 ;  /* 0x00000005241a7c20 */ /* 0x000fe20008410000 */
[----:B------:R-:W1:Y:S01]  /*50e0*/  MUFU.TANH R13, R13 ;  /* 0x0000000d000d7308 */ /* 0x000e620000002400 */
[----:B------:R-:W-:Y:S01]  /*50f0*/  ULOP3.LUT UR11, UR10, 0x3fff, URZ, 0xc0, !UPT ;  /* 0x00003fff0a0b7892 */ /* 0x000fe2000f8ec03f */
[----:B------:R-:W-:Y:S01]  /*5100*/  FMUL.FTZ R33, R49, UR5 ;  /* 0x0000000531217c20 */ /* 0x000fe20008410000 */
[----:B------:R-:W-:Y:S01]  /*5110*/  UIMAD UR10, UR6, 0x600, UR7 ;  /* 0x00000600060a78a4 */ /* 0x000fe2000f8e0207 */
[----:B------:R-:W-:Y:S01]  /*5120*/  FMUL.FTZ R49, R65, UR5 ;  /* 0x0000000541317c20 */ /* 0x000fe20008410000 */
[----:B------:R-:W-:Y:S01]  /*5130*/  ULOP3.LUT UR7, UR11, 0x10000, URZ, 0xfc, !UPT ;  /* 0x000100000b077892 */ /* 0x000fe2000f8efc3f */
[----:B------:R-:W-:Y:S01]  /*5140*/  FMUL.FTZ R12, R27, UR5 ;  /* 0x000000051b0c7c20 */ /* 0x000fe20008410000 */
[----:B------:R-:W-:Y:S01]  /*5150*/  FMUL.FTZ R27, R37, UR5 ;  /* 0x00000005251b7c20 */ /* 0x000fe20008410000 */
[----:B------:R-:W3:Y:S01]  /*5160*/  MUFU.TANH R14, R14 ;  /* 0x0000000e000e7308 */ /* 0x000ee20000002400 */
[----:B--2---:R-:W-:Y:S01]  /*5170*/  FMNMX.FTZ R64, R11, R4, !PT ;  /* 0x000000040b407209 */ /* 0x004fe20007810000 */
[----:B------:R-:W-:Y:S01]  /*5180*/  UMOV UR22, UR10 ;  /* 0x0000000a00167c82 */ /* 0x000fe20008000000 */
[----:B------:R-:W-:Y:S01]  /*5190*/  FMUL.FTZ R36, R52, UR5 ;  /* 0x0000000534247c20 */ /* 0x000fe20008410000 */
[----:B------:R-:W-:Y:S01]  /*51a0*/  UMOV UR20, UR7 ;  /* 0x0000000700147c82 */ /* 0x000fe20008000000 */
[----:B------:R-:W-:Y:S01]  /*51b0*/  FMUL.FTZ R52, R68, UR5 ;  /* 0x0000000544347c20 */ /* 0x000fe20008410000 */
[----:B------:R-:W-:Y:S01]  /*51c0*/  HGMMA.64x64x16.F32.BF16 R120, gdesc[UR20].tnspB, R120, gsb0 ;  /* 0x40e00000147879f0 */ /* 0x000fe20008001878 */
[----:B------:R-:W-:Y:S01]  /*51d0*/  UIADD3 UR22, UR10, 0x80, URZ ;  /* 0x000000800a167890 */ /* 0x000fe2000fffe03f */
[----:B------:R-:W2:Y:S01]  /*51e0*/  MUFU.TANH R21, R21 ;  /* 0x0000001500157308 */ /* 0x000ea20000002400 */
        /* <DEDUP_REMOVED lines=59> */
[----:B------:R-:W-:-:S04]  /*55a0*/  ISETP.GE.U32.AND P2, PT, R2, 0x180, PT ;  /* 0x000001800200780c */ /* 0x000fc80003f46070 */
[----:B------:R-:W3:Y:S01]  /*55b0*/  MUFU.TANH R31, R31 ;  /* 0x0000001f001f7308 */ /* 0x000ee20000002400 */
[----:B--2---:R-:W-:Y:S01]  /*55c0*/  FMNMX.FTZ R73, R29, R72, !PT ;  /* 0x000000481d497209 */ /* 0x004fe20007810000 */
[----:B------:R-:W-:-:S06]  /*55d0*/  FMUL.FTZ R72, R88, UR5 ;  /* 0x0000000558487c20 */ /* 0x000fcc0008410000 */
[----:B------:R-:W2:Y:S01]  /*55e0*/  MUFU.TANH R32, R32 ;  /* 0x0000002000207308 */ /* 0x000ea20000002400 */
[----:B-1----:R-:W-:Y:S01]  /*55f0*/  FMNMX.FTZ R76, R30, R73, !PT ;  /* 0x000000491e4c7209 */ /* 0x002fe20007810000 */
[----:B------:R-:W-:Y:S02]  /*5600*/  WARPGROUP.DEPBAR.LE gsb0, 0x0 ;  /* 0x00008000000079c5 */ /* 0x000fe40000010000 */
[----:B------:R-:W-:-:S04]  /*5610*/  WARPGROUP.ARRIVE ;  /* 0x00000000000079c5 */ /* 0x000fc80000000000 */
[----:B------:R-:W1:Y:S01]  /*5620*/  MUFU.TANH R33, R33 ;  /* 0x0000002100217308 */ /* 0x000e620000002400 */
[----:B---3--:R-:W-:Y:S01]  /*5630*/  FMNMX.FTZ R73, R31, R76, !PT ;  /* 0x0000004c1f497209 */ /* 0x008fe20007810000 */
[----:B------:R-:W-:Y:S01]  /*5640*/  HGMMA.64x64x16.F32.BF16 R120, gdesc[UR20].tnspB, R120, gsb0 ;  /* 0x40e00000147879f0 */ /* 0x000fe20008001878 */
[----:B------:R-:W-:Y:S02]  /*5650*/  UIADD3 UR22, UR10, 0x100, URZ ;  /* 0x000001000a167890 */ /* 0x000fe4000fffe03f */
[----:B------:R-:W-:Y:S01]  /*5660*/  UIADD3 UR20, UR7, 0x4, URZ ;  /* 0x0000000407147890 */ /* 0x000fe2000fffe03f */
[----:B------:R-:W-:Y:S01]  /*5670*/  UMOV UR23, 0x40000040 ;  /* 0x4000004000177882 */ /* 0x000fe20000000000 */
[----:B------:R-:W-:Y:S01]  /*5680*/  UMOV UR21, 0x40000040 ;  /* 0x4000004000157882 */ /* 0x000fe20000000000 */
[----:B------:R-:W3:Y:S01]  /*5690*/  MUFU.TANH R36, R36 ;  /* 0x0000002400247308 */ /* 0x000ee20000002400 */
[----:B--2---:R-:W-:Y:S01]  /*56a0*/  FMNMX.FTZ R76, R32, R73, !PT ;  /* 0x00000049204c7209 */ /* 0x004fe20007810000 */
[----:B------:R-:W-:-:S06]  /*56b0*/  FMUL.FTZ R73, R89, UR5 ;  /* 0x0000000559497c20 */ /* 0x000fcc0008410000 */
[----:B------:R-:W2:Y:S01]  /*56c0*/  MUFU.TANH R37, R37 ;  /* 0x0000002500257308 */ /* 0x000ea20000002400 */
[----:B-1----:R-:W-:Y:S01]  /*56d0*/  FMNMX.FTZ R77, R33, R76, !PT ;  /* 0x0000004c214d7209 */ /* 0x002fe20007810000 */
[----:B------:R-:W-:-:S06]  /*56e0*/  FMUL.FTZ R76, R92, UR5 ;  /* 0x000000055c4c7c20 */ /* 0x000fcc0008410000 */
        /* <DEDUP_REMOVED lines=8> */
[----:B---3--:R-:W-:Y:S01]  /*5770*/  FMNMX.FTZ R81, R41, R80, !PT ;  /* 0x0000005029517209 */ /* 0x008fe20007810000 */
[----:B------:R-:W-:-:S06]  /*5780*/  FMUL.FTZ R80, R96, UR5 ;  /* 0x0000000560507c20 */ /* 0x000fcc0008410000 */
[----:B------:R-:W3:Y:S01]  /*5790*/  MUFU.TANH R48, R48 ;  /* 0x0000003000307308 */ /* 0x000ee20000002400 */
[----:B--2---:R-:W-:-:S07]  /*57a0*/  FMNMX.FTZ R84, R44, R81, !PT ;  /* 0x000000512c547209 */ /* 0x004fce0007810000 */
[----:B------:R-:W2:Y:S01]  /*57b0*/  MUFU.TANH R49, R49 ;  /* 0x0000003100317308 */ /* 0x000ea20000002400 */
[----:B-1----:R-:W-:-:S07]  /*57c0*/  FMNMX.FTZ R81, R45, R84, !PT ;  /* 0x000000542d517209 */ /* 0x002fce0007810000 */
[----:B------:R-:W1:Y:S01]  /*57d0*/  MUFU.TANH R52, R52 ;  /* 0x0000003400347308 */ /* 0x000e620000002400 */
[----:B---3--:R-:W-:Y:S01]  /*57e0*/  FMNMX.FTZ R84, R48, R81, !PT ;  /* 0x0000005130547209 */ /* 0x008fe20007810000 */
[----:B------:R-:W-:Y:S01]  /*57f0*/  FMUL.FTZ R81, R97, UR5 ;  /* 0x0000000561517c20 */ /* 0x000fe20008410000 */
[----:B------:R-:W-:Y:S02]  /*5800*/  WARPGROUP.DEPBAR.LE gsb0, 0x0 ;  /* 0x00008000000079c5 */ /* 0x000fe40000010000 */
[----:B------:R-:W-:-:S03]  /*5810*/  WARPGROUP.ARRIVE ;  /* 0x00000000000079c5 */ /* 0x000fc60000000000 */
[----:B------:R-:W3:Y:S01]  /*5820*/  MUFU.TANH R53, R53 ;  /* 0x0000003500357308 */ /* 0x000ee20000002400 */
[----:B--2---:R-:W-:Y:S01]  /*5830*/  FMNMX.FTZ R85, R49, R84, !PT ;  /* 0x0000005431557209 */ /* 0x004fe20007810000 */
[----:B------:R-:W-:Y:S01]  /*5840*/  FMUL.FTZ R84, R100, UR5 ;  /* 0x0000000564547c20 */ /* 0x000fe20008410000 */
[----:B------:R-:W-:Y:S01]  /*5850*/  HGMMA.64x64x16.F32.BF16 R120, gdesc[UR20].tnspB, R120, gsb0 ;  /* 0x40e00000147879f0 */ /* 0x000fe20008001878 */
[----:B------:R-:W-:Y:S02]  /*5860*/  UIADD3 UR22, UR10, 0x180, URZ ;  /* 0x000001800a167890 */ /* 0x000fe4000fffe03f */
[----:B------:R-:W-:Y:S02]  /*5870*/  UIADD3 UR20, UR7, 0x6, URZ ;  /* 0x0000000607147890 */ /* 0x000fe4000fffe03f */
[----:B------:R-:W2:Y:S01]  /*5880*/  MUFU.TANH R56, R56 ;  /* 0x0000003800387308 */ /* 0x000ea20000002400 */
[----:B------:R-:W-:Y:S01]  /*5890*/  UMOV UR23, 0x40000040 ;  /* 0x4000004000177882 */ /* 0x000fe20000000000 */
[----:B------:R-:W-:Y:S01]  /*58a0*/  UMOV UR21, 0x40000040 ;  /* 0x4000004000157882 */ /* 0x000fe20000000000 */
[----:B-1----:R-:W-:-:S05]  /*58b0*/  FMNMX.FTZ R88, R52, R85, !PT ;  /* 0x0000005534587209 */ /* 0x002fca0007810000 */
[----:B------:R-:W1:Y:S01]  /*58c0*/  MUFU.TANH R57, R57 ;  /* 0x0000003900397308 */ /* 0x000e620000002400 */
[----:B---3--:R-:W-:-:S07]  /*58d0*/  FMNMX.FTZ R85, R53, R88, !PT ;  /* 0x0000005835557209 */ /* 0x008fce0007810000 */
        /* <DEDUP_REMOVED lines=17> */
[----:B--2---:R-:W-:Y:S01]  /*59f0*/  FMNMX.FTZ R96, R68, R93, !PT ;  /* 0x0000005d44607209 */ /* 0x004fe20007810000 */
[----:B------:R-:W-:Y:S02]  /*5a00*/  WARPGROUP.DEPBAR.LE gsb0, 0x0 ;  /* 0x00008000000079c5 */ /* 0x000fe40000010000 */
[----:B------:R-:W-:-:S04]  /*5a10*/  WARPGROUP.ARRIVE ;  /* 0x00000000000079c5 */ /* 0x000fc80000000000 */
[----:B------:R-:W2:Y:S01]  /*5a20*/  MUFU.TANH R73, R73 ;  /* 0x0000004900497308 */ /* 0x000ea20000002400 */
[----:B-1----:R-:W-:Y:S01]  /*5a30*/  FMNMX.FTZ R93, R69, R96, !PT ;  /* 0x00000060455d7209 */ /* 0x002fe20007810000 */
[----:B------:R-:W-:Y:S01]  /*5a40*/  HGMMA.64x64x16.F32.BF16 R120, gdesc[UR20].tnspB, R120, gsb0 ;  /* 0x40e00000147879f0 */ /* 0x000fe20008001878 */
[----:B------:R-:W-:Y:S02]  /*5a50*/  UIADD3 UR22, UR10, 0x200, URZ ;  /* 0x000002000a167890 */ /* 0x000fe4000fffe03f */
[----:B---3--:R-:W-:Y:S01]  /*5a60*/  FMNMX.FTZ R96, R72, R93, !PT ;  /* 0x0000005d48607209 */ /* 0x008fe20007810000 */
[----:B------:R-:W-:Y:S02]  /*5a70*/  UIADD3 UR20, UR7, 0x600, URZ ;  /* 0x0000060007147890 */ /* 0x000fe4000fffe03f */
[----:B------:R-:W1:Y:S01]  /*5a80*/  MUFU.TANH R76, R76 ;  /* 0x0000004c004c7308 */ /* 0x000e620000002400 */
[----:B------:R-:W-:Y:S01]  /*5a90*/  UMOV UR23, 0x40000040 ;  /* 0x4000004000177882 */ /* 0x000fe20000000000 */
[----:B------:R-:W-:Y:S01]  /*5aa0*/  UMOV UR21, 0x40000040 ;  /* 0x4000004000157882 */ /* 0x000fe20000000000 */
[----:B------:R-:W-:-:S05]  /*5ab0*/  FMUL.FTZ R93, R109, UR5 ;  /* 0x000000056d5d7c20 */ /* 0x000fca0008410000 */
[----:B------:R-:W3:Y:S01]  /*5ac0*/  MUFU.TANH R77, R77 ;  /* 0x0000004d004d7308 */ /* 0x000ee20000002400 */
[----:B--2---:R-:W-:Y:S01]  /*5ad0*/  FMNMX.FTZ R97, R73, R96, !PT ;  /* 0x0000006049617209 */ /* 0x004fe20007810000 */
[----:B------:R-:W-:Y:S01]  /*5ae0*/  FMUL.FTZ R96, R112, UR5 ;  /* 0x0000000570607c20 */ /* 0x000fe20008410000 */
[----:B------:R-:W-:Y:S01]  /*5af0*/  FMUL.FTZ R112, R43, UR5 ;  /* 0x000000052b707c20 */ /* 0x000fe20008410000 */
[----:B------:R-:W-:-:S04]  /*5b00*/  FMUL.FTZ R43, R50, UR5 ;  /* 0x00000005322b7c20 */ /* 0x000fc80008410000 */
[----:B------:R-:W2:Y:S01]  /*5b10*/  MUFU.TANH R80, R80 ;  /* 0x0000005000507308 */ /* 0x000ea20000002400 */
[----:B-1----:R-:W-:-:S07]  /*5b20*/  FMNMX.FTZ R100, R76, R97, !PT ;  /* 0x000000614c647209 */ /* 0x002fce0007810000 */
        /* <DEDUP_REMOVED lines=21> */
[----:B--2---:R-:W-:Y:S01]  /*5c80*/  FMNMX.FTZ R108, R92, R101, !PT ;  /* 0x000000655c6c7209 */ /* 0x004fe20007810000 */
[----:B------:R-:W-:Y:S02]  /*5c90*/  UIADD3 UR20, UR7, 0x602, URZ ;  /* 0x0000060207147890 */ /* 0x000fe4000fffe03f */
[----:B------:R-:W2:Y:S01]  /*5ca0*/  MUFU.TANH R96, R96 ;  /* 0x0000006000607308 */ /* 0x000ea20000002400 */
[----:B------:R-:W-:Y:S01]  /*5cb0*/  UMOV UR23, 0x40000040 ;  /* 0x4000004000177882 */ /* 0x000fe20000000000 */
[----:B------:R-:W-:-:S06]  /*5cc0*/  UMOV UR21, 0x40000040 ;  /* 0x4000004000157882 */ /* 0x000fcc0000000000 */
[----:B------:R-:W3:Y:S01]  /*5cd0*/  MUFU.TANH R97, R97 ;  /* 0x0000006100617308 */ /* 0x000ee20000002400 */
[----:B-1----:R-:W-:-:S07]  /*5ce0*/  FMNMX.FTZ R101, R93, R108, !PT ;  /* 0x0000006c5d657209 */ /* 0x002fce0007810000 */
[----:B------:R-:W1:Y:S01]  /*5cf0*/  MUFU.TANH R100, R100 ;  /* 0x0000006400647308 */ /* 0x000e620000002400 */
[----:B--2---:R-:W-:-:S07]  /*5d00*/  FMNMX.FTZ R108, R96, R101, !PT ;  /* 0x00000065606c7209 */ /* 0x004fce0007810000 */
[----:B------:R-:W2:Y:S01]  /*5d10*/  MUFU.TANH R104, R104 ;  /* 0x0000006800687308 */ /* 0x000ea20000002400 */
[----:B---3--:R-:W-:Y:S01]  /*5d20*/  FMNMX.FTZ R101, R97, R108, !PT ;  /* 0x0000006c61657209 */ /* 0x008fe20007810000 */
[----:B------:R-:W-:-:S06]  /*5d30*/  FMUL.FTZ R108, R39, UR5 ;  /* 0x00000005276c7c20 */ /* 0x000fcc0008410000 */
[----:B------:R-:W-:Y:S01]  /*5d40*/  MUFU.TANH R10, R10 ;  /* 0x0000000a000a7308 */ /* 0x000fe20000002400 */
[----:B-1----:R-:W-:-:S07]  /*5d50*/  FMNMX.FTZ R101, R100, R101, !PT ;  /* 0x0000006564657209 */ /* 0x002fce0007810000 */
[----:B------:R-:W-:Y:S01]  /*5d60*/  MUFU.TANH R12, R12 ;  /* 0x0000000c000c7308 */ /* 0x000fe20000002400 */
[----:B--2---:R-:W-:-:S05]  /*5d70*/  FMNMX.FTZ R116, R104, R101, !PT ;  /* 0x0000006568747209 */ /* 0x004fca0007810000 */
[----:B------:R-:W1:Y:S02]  /*5d80*/  SHFL.BFLY PT, R101, R116, 0x2, 0x1f ;  /* 0x0c401f0074657f89 */ /* 0x000e6400000e0000 */
[----:B------:R-:W-:Y:S08]  /*5d90*/  MUFU.TANH R15, R15 ;  /* 0x0000000f000f7308 */ /* 0x000ff00000002400 */
[----:B------:R-:W-:Y:S08]  /*5da0*/  MUFU.TANH R20, R20 ;  /* 0x0000001400147308 */ /* 0x000ff00000002400 */
[----:B------:R-:W-:Y:S01]  /*5db0*/  MUFU.TANH R34, R34 ;  /* 0x0000002200227308 */ /* 0x000fe20000002400 */
[----:B-1----:R-:W-:Y:S01]  /*5dc0*/  FMNMX.FTZ R39, R116, R101, !PT ;  /* 0x0000006574277209 */ /* 0x002fe20007810000 */
[----:B------:R-:W-:Y:S01]  /*5dd0*/  FMUL.FTZ R101, R47, UR5 ;  /* 0x000000052f657c20 */ /* 0x000fe20008410000 */
[----:B------:R-:W-:-:S02]  /*5de0*/  WARPGROUP.DEPBAR.LE gsb0, 0x0 ;  /* 0x00008000000079c5 */ /* 0x000fc40000010000 */
[----:B------:R-:W-:Y:S01]  /*5df0*/  WARPGROUP.ARRIVE ;  /* 0x00000000000079c5 */ /* 0x000fe20000000000 */
[----:B------:R-:W1:Y:S01]  /*5e00*/  SHFL.BFLY PT, R50, R39, 0x1, 0x1f ;  /* 0x0c201f0027327f89 */ /* 0x000e6200000e0000 */
[----:B------:R-:W-:Y:S01]  /*5e10*/  FMUL.FTZ R47, R51, UR5 ;  /* 0x00000005332f7c20 */ /* 0x000fe20008410000 */
[----:B------:R-:W-:Y:S01]  /*5e20*/  FMUL.FTZ R51, R55, UR5 ;  /* 0x0000000537337c20 */ /* 0x000fe20008410000 */
[----:B------:R-:W-:Y:S01]  /*5e30*/  FMUL.FTZ R55, R59, UR5 ;  /* 0x000000053b377c20 */ /* 0x000fe20008410000 */
[----:B------:R-:W-:Y:S01]  /*5e40*/  FMUL.FTZ R59, R63, UR5 ;  /* 0x000000053f3b7c20 */ /* 0x000fe20008410000 */
[----:B------:R-:W-:Y:S01]  /*5e50*/  HGMMA.64x64x16.F32.BF16 R120, gdesc[UR20].tnspB, R120, gsb0 ;  /* 0x40e00000147879f0 */ /* 0x000fe20008001878 */
[----:B------:R-:W-:Y:S01]  /*5e60*/  UIADD3 UR22, UR10, 0x300, URZ ;  /* 0x000003000a167890 */ /* 0x000fe2000fffe03f */
[----:B------:R2:W-:Y:S01]  /*5e70*/  MUFU.TANH R116, R101 ;  /* 0x0000006500747308 */ /* 0x0005e20000002400 */
[----:B------:R-:W-:Y:S01]  /*5e80*/  UIADD3 UR20, UR7, 0x604, URZ ;  /* 0x0000060407147890 */ /* 0x000fe2000fffe03f */
[----:B------:R-:W-:Y:S01]  /*5e90*/  UMOV UR23, 0x40000040 ;  /* 0x4000004000177882 */ /* 0x000fe20000000000 */
[----:B------:R-:W-:-:S05]  /*5ea0*/  UMOV UR21, 0x40000040 ;  /* 0x4000004000157882 */ /* 0x000fca0000000000 */
[----:B------:R-:W-:Y:S08]  /*5eb0*/  MUFU.TANH R35, R35 ;  /* 0x0000002300237308 */ /* 0x000ff00000002400 */
[----:B------:R-:W-:Y:S01]  /*5ec0*/  MUFU.TANH R38, R38 ;  /* 0x0000002600267308 */ /* 0x000fe20000002400 */
[----:B-1----:R-:W-:Y:S02]  /*5ed0*/  FMNMX.FTZ R50, R39, R50, !PT ;  /* 0x0000003227327209 */ /* 0x002fe40007810000 */
[----:B------:R-:W1:Y:S03]  /*5ee0*/  LDC R39, c[0x0][0x988] ;  /* 0x00026200ff277b82 */ /* 0x000e660000000800 */
[----:B------:R-:W-:-:S02]  /*5ef0*/  FADD.FTZ R4, -R50, R4 ;  /* 0x0000000432047221 */ /* 0x000fc40000010100 */
[----:B------:R-:W-:Y:S08]  /*5f00*/  MUFU.TANH R108, R108 ;  /* 0x0000006c006c7308 */ /* 0x000ff00000002400 */
[----:B------:R-:W-:Y:S08]  /*5f10*/  MUFU.TANH R42, R42 ;  /* 0x0000002a002a7308 */ /* 0x000ff00000002400 */
[----:B------:R-:W-:Y:S01]  /*5f20*/  MUFU.TANH R112, R112 ;  /* 0x0000007000707308 */ /* 0x000fe20000002400 */
[-C--:B-1----:R-:W-:Y:S01]  /*5f30*/  FMUL.FTZ R63, R50, R39.reuse ;  /* 0x00000027323f7220 */ /* 0x082fe20000410000 */
[----:B------:R-:W-:-:S03]  /*5f40*/  FMUL.FTZ R4, R4, R39 ;  /* 0x0000002704047220 */ /* 0x000fc60000410000 */
[-CC-:B------:R-:W-:Y:S01]  /*5f50*/  FFMA.FTZ R11, R11, R39.reuse, -R63.reuse ;  /* 0x000000270b0b7223 */ /* 0x180fe2000001083f */
[-CC-:B------:R-:W-:Y:S01]  /*5f60*/  FFMA.FTZ R13, R13, R39.reuse, -R63.reuse ;  /* 0x000000270d0d7223 */ /* 0x180fe2000001083f */
[-CC-:B--2---:R-:W-:Y:S01]  /*5f70*/  FFMA.FTZ R101, R21, R39.reuse, -R63.reuse ;  /* 0x0000002715657223 */ /* 0x184fe2000001083f */
        /* <DEDUP_REMOVED lines=24> */
[----:B------:R-:W-:-:S02]  /*6100*/  WARPGROUP.DEPBAR.LE gsb0, 0x0 ;  /* 0x00008000000079c5 */ /* 0x000fc40000010000 */
[----:B------:R-:W-:Y:S01]  /*6110*/  WARPGROUP.ARRIVE ;  /* 0x00000000000079c5 */ /* 0x000fe20000000000 */
[----:B-1----:R-:W-:Y:S01]  /*6120*/  FFMA.FTZ R6, R85, R6, R24 ;  /* 0x0000000655067223 */ /* 0x002fe20000010018 */
[-CC-:B------:R-:W-:Y:S01]  /*6130*/  FFMA.FTZ R53, R53, R39.reuse, -R63.reuse ;  /* 0x0000002735357223 */ /* 0x180fe2000001083f */
[-CC-:B------:R-:W-:Y:S01]  /*6140*/  FFMA.FTZ R56, R56, R39.reuse, -R63.reuse ;  /* 0x0000002738387223 */ /* 0x180fe2000001083f */
[-CC-:B------:R-:W-:Y:S01]  /*6150*/  FFMA.FTZ R57, R57, R39.reuse, -R63.reuse ;  /* 0x0000002739397223 */ /* 0x180fe2000001083f */
[-CC-:B------:R-:W-:Y:S01]  /*6160*/  FFMA.FTZ R60, R60, R39.reuse, -R63.reuse ;  /* 0x000000273c3c7223 */ /* 0x180fe2000001083f */
[----:B------:R-:W-:Y:S01]  /*6170*/  HGMMA.64x64x16.F32.BF16 R120, gdesc[UR20].tnspB, R120, gsb0 ;  /* 0x40e00000147879f0 */ /* 0x000fe20008001878 */
[----:B------:R-:W-:Y:S01]  /*6180*/  UIADD3 UR22, UR10, 0x380, URZ ;  /* 0x000003800a167890 */ /* 0x000fe2000fffe03f */
[-CC-:B------:R-:W-:Y:S01]  /*6190*/  FFMA.FTZ R61, R61, R39.reuse, -R63.reuse ;  /* 0x000000273d3d7223 */ /* 0x180fe2000001083f */
[----:B------:R-:W-:Y:S01]  /*61a0*/  UIADD3 UR20, UR7, 0x606, URZ ;  /* 0x0000060607147890 */ /* 0x000fe2000fffe03f */
[C---:B--2---:R-:W-:Y:S01]  /*61b0*/  FADD.FTZ R6, R13.reuse, R6 ;  /* 0x000000060d067221 */ /* 0x044fe20000010000 */
[----:B------:R-:W-:Y:S01]  /*61c0*/  UMOV UR23, 0x40000040 ;  /* 0x4000004000177882 */ /* 0x000fe20000000000 */
[----:B------:R-:W-:Y:S01]  /*61d0*/  UMOV UR21, 0x40000040 ;  /* 0x4000004000157882 */ /* 0x000fe20000000000 */
[----:B------:R-:W-:Y:S01]  /*61e0*/  F2FP.BF16.F32.PACK_AB R4, R13, R24 ;  /* 0x000000180d04723e */ /* 0x000fe200000010ff */
        /* <DEDUP_REMOVED lines=22> */
[----:B-1----:R-:W-:Y:S01]  /*6350*/  FADD.FTZ R67, R13, R6 ;  /* 0x000000060d437221 */ /* 0x002fe20000010000 */
[----:B------:R-:W-:Y:S01]  /*6360*/  MUFU.EX2 R25, R25 ;  /* 0x0000001900197308 */ /* 0x000fe20000000800 */
[----:B------:R-:W-:Y:S01]  /*6370*/  FMUL.FTZ R11, R71, UR5 ;  /* 0x00000005470b7c20 */ /* 0x000fe20008410000 */
[----:B------:R-:W-:Y:S01]  /*6380*/  FMUL.FTZ R14, R75, UR5 ;  /* 0x000000054b0e7c20 */ /* 0x000fe20008410000 */
[C---:B--2---:R-:W-:Y:S01]  /*6390*/  FADD.FTZ R67, R24.reuse, R67 ;  /* 0x0000004318437221 */ /* 0x044fe20000010000 */
[----:B------:R-:W-:-:S04]  /*63a0*/  F2FP.BF16.F32.PACK_AB R6, R24, R13 ;  /* 0x0000000d1806723e */ /* 0x000fc800000010ff */
[----:B------:R1:W2:Y:S08]  /*63b0*/  MUFU.EX2 R24, R21 ;  /* 0x0000001500187308 */ /* 0x0002b00000000800 */
[----:B------:R-:W3:Y:S01]  /*63c0*/  MUFU.TANH R46, R46 ;  /* 0x0000002e002e7308 */ /* 0x000ee20000002400 */
[----:B-1----:R-:W-:-:S04]  /*63d0*/  FMNMX.FTZ R21, R10, R7, !PT ;  /* 0x000000070a157209 */ /* 0x002fc80007810000 */
[----:B------:R-:W-:-:S03]  /*63e0*/  FMNMX.FTZ R21, R12, R21, !PT ;  /* 0x000000150c157209 */ /* 0x000fc60007810000 */
[----:B------:R-:W1:Y:S01]  /*63f0*/  MUFU.TANH R43, R43 ;  /* 0x0000002b002b7308 */ /* 0x000e620000002400 */
[----:B--2---:R-:W-:Y:S01]  /*6400*/  FADD.FTZ R13, R24, R67 ;  /* 0x00000043180d7221 */ /* 0x004fe20000010000 */
[----:B------:R-:W-:Y:S01]  /*6410*/  FMNMX.FTZ R21, R15, R21, !PT ;  /* 0x000000150f157209 */ /* 0x000fe20007810000 */
[----:B------:R-:W-:Y:S01]  /*6420*/  FMUL.FTZ R67, R79, UR5 ;  /* 0x000000054f437c20 */ /* 0x000fe20008410000 */
[C---:B------:R-:W-:Y:S01]  /*6430*/  F2FP.BF16.F32.PACK_AB R24, R25.reuse, R24 ;  /* 0x000000181918723e */ /* 0x040fe200000010ff */
[----:B------:R-:W-:Y:S01]  /*6440*/  FADD.FTZ R13, R25, R13 ;  /* 0x0000000d190d7221 */ /* 0x000fe20000010000 */
[----:B------:R-:W-:Y:S01]  /*6450*/  FMNMX.FTZ R25, R20, R21, !PT ;  /* 0x0000001514197209 */ /* 0x000fe20007810000 */
[----:B------:R-:W-:Y:S01]  /*6460*/  FMUL.FTZ R21, R83, UR5 ;  /* 0x0000000553157c20 */ /* 0x000fe20008410000 */
[----:B------:R-:W2:Y:S02]  /*6470*/  MUFU.TANH R47, R47 ;  /* 0x0000002f002f7308 */ /* 0x000ea40000002400 */
[----:B------:R-:W-:-:S04]  /*6480*/  FMNMX.FTZ R25, R34, R25, !PT ;  /* 0x0000001922197209 */ /* 0x000fc80007810000 */
[----:B------:R-:W-:Y:S02]  /*6490*/  FMNMX.FTZ R25, R35, R25, !PT ;  /* 0x0000001923197209 */ /* 0x000fe40007810000 */
[----:B------:R-:W4:Y:S02]  /*64a0*/  MUFU.TANH R54, R54 ;  /* 0x0000003600367308 */ /* 0x000f240000002400 */
[----:B------:R-:W-:Y:S01]  /*64b0*/  FMNMX.FTZ R25, R38, R25, !PT ;  /* 0x0000001926197209 */ /* 0x000fe20007810000 */
[----:B------:R-:W-:Y:S02]  /*64c0*/  WARPGROUP.DEPBAR.LE gsb0, 0x0 ;  /* 0x00008000000079c5 */ /* 0x000fe40000010000 */
[----:B------:R-:W-:Y:S01]  /*64d0*/  WARPGROUP.ARRIVE ;  /* 0x00000000000079c5 */ /* 0x000fe20000000000 */
[----:B------:R-:W-:Y:S02]  /*64e0*/  FMNMX.FTZ R71, R108, R25, !PT ;  /* 0x000000196c477209 */ /* 0x000fe40007810000 */
[----:B------:R-:W5:Y:S01]  /*64f0*/  MUFU.TANH R51, R51 ;  /* 0x0000003300337308 */ /* 0x000f620000002400 */
[----:B------:R-:W-:Y:S01]  /*6500*/  FMUL.FTZ R25, R87, UR5 ;  /* 0x0000000557197c20 */ /* 0x000fe20008410000 */
[----:B------:R-:W-:Y:S01]  /*6510*/  FMNMX.FTZ R71, R42, R71, !PT ;  /* 0x000000472a477209 */ /* 0x000fe20007810000 */
[----:B------:R-:W-:Y:S01]  /*6520*/  HGMMA.64x64x16.F32.BF16 R120, gdesc[UR20].tnspB, R120, gsb0 ;  /* 0x40e00000147879f0 */ /* 0x000fe20008001878 */
[----:B------:R-:W-:-:S02]  /*6530*/  UIADD3 UR22, UR10, 0x400, URZ ;  /* 0x000004000a167890 */ /* 0x000fc4000fffe03f */
[----:B------:R-:W-:Y:S01]  /*6540*/  UIADD3 UR20, UR7, 0xc00, URZ ;  /* 0x00000c0007147890 */ /* 0x000fe2000fffe03f */
[----:B------:R-:W-:Y:S01]  /*6550*/  FMNMX.FTZ R71, R112, R71, !PT ;  /* 0x0000004770477209 */ /* 0x000fe20007810000 */
[----:B------:R-:W-:Y:S01]  /*6560*/  UMOV UR23, 0x40000040 ;  /* 0x4000004000177882 */ /* 0x000fe20000000000 */
[----:B------:R-:W-:Y:S01]  /*6570*/  UMOV UR21, 0x40000040 ;  /* 0x4000004000157882 */ /* 0x000fe20000000000 */
[----:B------:R-:W5:Y:S01]  /*6580*/  MUFU.TANH R58, R58 ;  /* 0x0000003a003a7308 */ /* 0x000f620000002400 */
[----:B---3--:R-:W-:-:S04]  /*6590*/  FMNMX.FTZ R71, R46, R71, !PT ;  /* 0x000000472e477209 */ /* 0x008fc80007810000 */
[----:B------:R-:W-:Y:S01]  /*65a0*/  FMNMX.FTZ R75, R116, R71, !PT ;  /* 0x00000047744b7209 */ /* 0x000fe20007810000 */
[----:B------:R-:W-:Y:S02]  /*65b0*/  FMUL.FTZ R71, R91, UR5 ;  /* 0x000000055b477c20 */ /* 0x000fe40008410000 */
[----:B------:R-:W3:Y:S01]  /*65c0*/  MUFU.TANH R55, R55 ;  /* 0x0000003700377308 */ /* 0x000ee20000002400 */
[----:B-1----:R-:W-:-:S04]  /*65d0*/  FMNMX.FTZ R75, R43, R75, !PT ;  /* 0x0000004b2b4b7209 */ /* 0x002fc80007810000 */
[----:B--2---:R-:W-:-:S03]  /*65e0*/  FMNMX.FTZ R75, R47, R75, !PT ;  /* 0x0000004b2f4b7209 */ /* 0x004fc60007810000 */
[----:B------:R-:W1:Y:S01]  /*65f0*/  MUFU.TANH R62, R62 ;  /* 0x0000003e003e7308 */ /* 0x000e620000002400 */
[----:B----4-:R-:W-:-:S04]  /*6600*/  FMNMX.FTZ R75, R54, R75, !PT ;  /* 0x0000004b364b7209 */ /* 0x010fc80007810000 */
[----:B-----5:R-:W-:Y:S01]  /*6610*/  FMNMX.FTZ R79, R51, R75, !PT ;  /* 0x0000004b334f7209 */ /* 0x020fe20007810000 */
[----:B------:R-:W-:Y:S02]  /*6620*/  FMUL.FTZ R75, R95, UR5 ;  /* 0x000000055f4b7c20 */ /* 0x000fe40008410000 */
[----:B------:R-:W2:Y:S01]  /*6630*/  MUFU.TANH R59, R59 ;  /* 0x0000003b003b7308 */ /* 0x000ea20000002400 */
[----:B------:R-:W-:-:S04]  /*6640*/  FMNMX.FTZ R79, R58, R79, !PT ;  /* 0x0000004f3a4f7209 */ /* 0x000fc80007810000 */
[----:B---3--:R-:W-:Y:S01]  /*6650*/  FMNMX.FTZ R83, R55, R79, !PT ;  /* 0x0000004f37537209 */ /* 0x008fe20007810000 */
[----:B------:R-:W-:Y:S02]  /*6660*/  FMUL.FTZ R79, R98, UR5 ;  /* 0x00000005624f7c20 */ /* 0x000fe40008410000 */
        /* <DEDUP_REMOVED lines=11> */
[----:B------:R-:W-:Y:S02]  /*6720*/  WARPGROUP.DEPBAR.LE gsb0, 0x0 ;  /* 0x00008000000079c5 */ /* 0x000fe40000010000 */
[----:B------:R-:W-:-:S04]  /*6730*/  WARPGROUP.ARRIVE ;  /* 0x00000000000079c5 */ /* 0x000fc80000000000 */
[----:B------:R-:W2:Y:S01]  /*6740*/  MUFU.TANH R14, R14 ;  /* 0x0000000e000e7308 */ /* 0x000ea20000002400 */
[----:B---3--:R-:W-:Y:S01]  /*6750*/  FMNMX.FTZ R87, R11, R98, !PT ;  /* 0x000000620b577209 */ /* 0x008fe20007810000 */
[----:B------:R-:W-:Y:S01]  /*6760*/  HGMMA.64x64x16.F32.BF16 R120, gdesc[UR20].tnspB, R120, gsb0 ;  /* 0x40e00000147879f0 */ /* 0x000fe20008001878 */
[----:B------:R-:W-:Y:S02]  /*6770*/  UIADD3 UR22, UR10, 0x480, URZ ;  /* 0x000004800a167890 */ /* 0x000fe4000fffe03f */
[----:B------:R-:W-:-:S03]  /*6780*/  UIADD3 UR20, UR7, 0xc02, URZ ;  /* 0x00000c0207147890 */ /* 0x000fc6000fffe03f */
[----:B------:R-:W3:Y:S01]  /*6790*/  MUFU.TANH R78, R78 ;  /* 0x0000004e004e7308 */ /* 0x000ee20000002400 */
[----:B------:R-:W-:Y:S01]  /*67a0*/  UMOV UR23, 0x40000040 ;  /* 0x4000004000177882 */ /* 0x000fe20000000000 */
[----:B------:R-:W-:Y:S01]  /*67b0*/  UMOV UR21, 0x40000040 ;  /* 0x4000004000157882 */ /* 0x000fe20000000000 */
[----:B-1----:R-:W-:Y:S01]  /*67c0*/  FMNMX.FTZ R91, R74, R87, !PT ;  /* 0x000000574a5b7209 */ /* 0x002fe20007810000 */
[----:B------:R-:W-:Y:S01]  /*67d0*/  FMUL.FTZ R87, R103, UR5 ;  /* 0x0000000567577c20 */ /* 0x000fe20008410000 */
[----:B------:R-:W-:-:S03]  /*67e0*/  FMUL.FTZ R103, R119, UR5 ;  /* 0x0000000577677c20 */ /* 0x000fc60008410000 */
        /* <DEDUP_REMOVED lines=17> */
[----:B------:R-:W-:Y:S01]  /*6900*/  FMUL.FTZ R95, R111, UR5 ;  /* 0x000000056f5f7c20 */ /* 0x000fe20008410000 */
[----:B------:R-:W-:Y:S02]  /*6910*/  WARPGROUP.DEPBAR.LE gsb0, 0x0 ;  /* 0x00008000000079c5 */ /* 0x000fe40000010000 */
[----:B------:R-:W-:-:S03]  /*6920*/  WARPGROUP.ARRIVE ;  /* 0x00000000000079c5 */ /* 0x000fc60000000000 */
[----:B------:R-:W3:Y:S01]  /*6930*/  MUFU.TANH R75, R75 ;  /* 0x0000004b004b7308 */ /* 0x000ee20000002400 */
[----:B-1----:R-:W-:Y:S02]  /*6940*/  FMNMX.FTZ R99, R71, R98, !PT ;  /* 0x0000006247637209 */ /* 0x002fe40007810000 */
[----:B------:R-:W-:Y:S01]  /*6950*/  HGMMA.64x64x16.F32.BF16 R120, gdesc[UR20].tnspB, R120, gsb0 ;  /* 0x40e00000147879f0 */ /* 0x000fe20008001878 */
[----:B------:R-:W-:Y:S01]  /*6960*/  UIADD3 UR22, UR10, 0x500, URZ ;  /* 0x000005000a167890 */ /* 0x000fe2000fffe03f */
[----:B--2---:R-:W-:Y:S01]  /*6970*/  FMNMX.FTZ R98, R94, R99, !PT ;  /* 0x000000635e627209 */ /* 0x004fe20007810000 */
[----:B------:R-:W-:Y:S02]  /*6980*/  UIADD3 UR20, UR7, 0xc04, URZ ;  /* 0x00000c0407147890 */ /* 0x000fe4000fffe03f */
[----:B------:R-:W1:Y:S01]  /*6990*/  MUFU.TANH R79, R79 ;  /* 0x0000004f004f7308 */ /* 0x000e620000002400 */
[----:B------:R-:W-:Y:S01]  /*69a0*/  UMOV UR23, 0x40000040 ;  /* 0x4000004000177882 */ /* 0x000fe20000000000 */
[----:B------:R-:W-:Y:S01]  /*69b0*/  UMOV UR21, 0x40000040 ;  /* 0x4000004000157882 */ /* 0x000fe20000000000 */
[----:B------:R-:W-:-:S05]  /*69c0*/  FMUL.FTZ R99, R115, UR5 ;  /* 0x0000000573637c20 */ /* 0x000fca0008410000 */
        /* <DEDUP_REMOVED lines=20> */
[----:B------:R-:W-:Y:S03]  /*6b10*/  HGMMA.64x64x16.F32.BF16 R120, gdesc[UR20].tnspB, R120, gsb0 ;  /* 0x40e00000147879f0 */ /* 0x000fe60008001878 */
[----:B---3--:R-:W-:Y:S01]  /*6b20*/  FMNMX.FTZ R98, R114, R101, !PT ;  /* 0x0000006572627209 */ /* 0x008fe20007810000 */
[----:B------:R-:W-:Y:S02]  /*6b30*/  UIADD3 UR22, UR10, 0x580, URZ ;  /* 0x000005800a167890 */ /* 0x000fe4000fffe03f */
[----:B------:R-:W2:Y:S01]  /*6b40*/  MUFU.TANH R118, R118 ;  /* 0x0000007600767308 */ /* 0x000ea20000002400 */
[----:B------:R-:W-:Y:S01]  /*6b50*/  UIADD3 UR20, UR7, 0xc06, URZ ;  /* 0x00000c0607147890 */ /* 0x000fe2000fffe03f */
[----:B------:R-:W-:Y:S01]  /*6b60*/  UMOV UR23, 0x40000040 ;  /* 0x4000004000177882 */ /* 0x000fe20000000000 */
[----:B------:R-:W-:Y:S01]  /*6b70*/  UMOV UR21, 0x40000040 ;  /* 0x4000004000157882 */ /* 0x000fe20000000000 */
[----:B------:R-:W-:-:S04]  /*6b80*/  UMOV UR7, UR37 ;  /* 0x0000002500077c82 */ /* 0x000fc80008000000 */
[----:B------:R-:W3:Y:S01]  /*6b90*/  MUFU.TANH R103, R103 ;  /* 0x0000006700677308 */ /* 0x000ee20000002400 */
[----:B-1----:R-:W-:-:S07]  /*6ba0*/  FMNMX.FTZ R101, R99, R98, !PT ;  /* 0x0000006263657209 */ /* 0x002fce0007810000 */
[----:B------:R-:W-:Y:S01]  /*6bb0*/  MUFU.EX2 R26, R26 ;  /* 0x0000001a001a7308 */ /* 0x000fe20000000800 */
[----:B--2---:R-:W-:-:S07]  /*6bc0*/  FMNMX.FTZ R98, R118, R101, !PT ;  /* 0x0000006576627209 */ /* 0x004fce0007810000 */
[----:B------:R-:W-:Y:S01]  /*6bd0*/  MUFU.EX2 R27, R27 ;  /* 0x0000001b001b7308 */ /* 0x000fe20000000800 */
[----:B---3--:R-:W-:-:S05]  /*6be0*/  FMNMX.FTZ R107, R103, R98, !PT ;  /* 0x00000062676b7209 */ /* 0x008fca0007810000 */
[----:B------:R-:W1:Y:S02]  /*6bf0*/  SHFL.BFLY PT, R98, R107, 0x2, 0x1f ;  /* 0x0c401f006b627f89 */ /* 0x000e6400000e0000 */
[----:B------:R-:W-:Y:S08]  /*6c00*/  MUFU.EX2 R28, R28 ;  /* 0x0000001c001c7308 */ /* 0x000ff00000000800 */
[----:B------:R-:W-:Y:S08]  /*6c10*/  MUFU.EX2 R29, R29 ;  /* 0x0000001d001d7308 */ /* 0x000ff00000000800 */
[----:B------:R-:W-:Y:S01]  /*6c20*/  MUFU.EX2 R30, R30 ;  /* 0x0000001e001e7308 */ /* 0x000fe20000000800 */
[----:B-1----:R-:W-:-:S07]  /*6c30*/  FMNMX.FTZ R109, R107, R98, !PT ;  /* 0x000000626b6d7209 */ /* 0x002fce0007810000 */
[----:B------:R-:W-:Y:S01]  /*6c40*/  MUFU.EX2 R31, R31 ;  /* 0x0000001f001f7308 */ /* 0x000fe20000000800 */
[----:B------:R-:W1:Y:S07]  /*6c50*/  SHFL.BFLY PT, R98, R109, 0x1, 0x1f ;  /* 0x0c201f006d627f89 */ /* 0x000e6e00000e0000 */
[----:B------:R-:W-:Y:S08]  /*6c60*/  MUFU.EX2 R33, R33 ;  /* 0x0000002100217308 */ /* 0x000ff00000000800 */
[----:B------:R-:W-:Y:S01]  /*6c70*/  MUFU.EX2 R36, R36 ;  /* 0x0000002400247308 */ /* 0x000fe20000000800 */
[----:B------:R-:W-:-:S02]  /*6c80*/  WARPGROUP.DEPBAR.LE gsb0, 0x0 ;  /* 0x00008000000079c5 */ /* 0x000fc40000010000 */
[----:B------:R-:W-:-:S05]  /*6c90*/  WARPGROUP.ARRIVE ;  /* 0x00000000000079c5 */ /* 0x000fca0000000000 */
[----:B------:R-:W-:Y:S01]  /*6ca0*/  MUFU.EX2 R37, R37 ;  /* 0x0000002500257308 */ /* 0x000fe20000000800 */
[----:B------:R-:W-:Y:S01]  /*6cb0*/  HGMMA.64x64x16.F32.BF16 R120, gdesc[UR20].tnspB, R120, gsb0 ;  /* 0x40e00000147879f0 */ /* 0x000fe20008001878 */
[----:B-1----:R-:W-:-:S05]  /*6cc0*/  FMNMX.FTZ R98, R109, R98, !PT ;  /* 0x000000626d627209 */ /* 0x002fca0007810000 */
[CC--:B------:R-:W-:Y:S01]  /*6cd0*/  FMUL.FTZ R101, R98.reuse, R39.reuse ;  /* 0x0000002762657220 */ /* 0x0c0fe20000410000 */
[----:B------:R-:W-:Y:S01]  /*6ce0*/  FADD.FTZ R7, -R98, R7 ;  /* 0x0000000762077221 */ /* 0x000fe20000010100 */
[----:B------:R-:W-:Y:S02]  /*6cf0*/  MUFU.EX2 R40, R40 ;  /* 0x0000002800287308 */ /* 0x000fe40000000800 */
        /* <DEDUP_REMOVED lines=48> */
[----:B------:R-:W-:Y:S01]  /*7000*/  MOV R103, UR36 ;  /* 0x0000002400677c02 */ /* 0x000fe20008000f00 */
[----:B------:R-:W-:Y:S01]  /*7010*/  FMUL.FTZ R70, R7, R39 ;  /* 0x0000002707467220 */ /* 0x000fe20000410000 */
[----:B------:R-:W-:Y:S01]  /*7020*/  VIADD R7, R16, 0x9 ;  /* 0x0000000910077836 */ /* 0x000fe20000000000 */
[----:B------:R-:W-:Y:S01]  /*7030*/  MUFU.EX2 R12, R12 ;  /* 0x0000000c000c7308 */ /* 0x000fe20000000800 */
[----:B------:R-:W-:-:S03]  /*7040*/  @!P1 LEA R103, R103, UR40, 0x3 ;  /* 0x0000002867679c11 */ /* 0x000fc6000f8e18ff */
[----:B------:R-:W-:Y:S02]  /*7050*/  SEL R25, R7, 0x9, !P2 ;  /* 0x0000000907197807 */ /* 0x000fe40005000000 */
[----:B------:R-:W-:Y:S01]  /*7060*/  @!P1 VIADD R103, R103, 0x30840 ;  /* 0x0003084067679836 */ /* 0x000fe20000000000 */
[C---:B------:R-:W-:Y:S01]  /*7070*/  ISETP.GT.AND P2, PT, R3.reuse, RZ, PT ;  /* 0x000000ff0300720c */ /* 0x040fe20003f44270 */
[----:B------:R-:W-:Y:S01]  /*7080*/  MUFU.EX2 R70, R70 ;  /* 0x0000004600467308 */ /* 0x000fe20000000800 */
[----:B------:R-:W-:Y:S02]  /*7090*/  VIADD R3, R3, 0xffffffff ;  /* 0xffffffff03037836 */ /* 0x000fe40000000000 */
[----:B------:R-:W-:Y:S01]  /*70a0*/  @!P1 PRMT R103, RZ, 0x654, R103 ;  /* 0x00000654ff679816 */ /* 0x000fe20000000067 */
[----:B------:R-:W-:-:S04]  /*70b0*/  WARPGROUP.DEPBAR.LE gsb0, 0x0 ;  /* 0x00008000000079c5 */ /* 0x000fc80000010000 */
[----:B------:R-:W1:Y:S01]  /*70c0*/  MUFU.EX2 R7, R10 ;  /* 0x0000000a00077308 */ /* 0x000e620000000800 */
        /* <DEDUP_REMOVED lines=9> */
[----:B---3--:R-:W-:Y:S01]  /*7160*/  IMAD.U32 R103, RZ, RZ, UR6 ;  /* 0x00000006ff677e24 */ /* 0x008fe2000f8e00ff */
[----:B------:R-:W3:Y:S01]  /*7170*/  MUFU.EX2 R20, R20 ;  /* 0x0000001400147308 */ /* 0x000ee20000000800 */
[----:B-1----:R-:W-:Y:S01]  /*7180*/  FFMA.FTZ R5, R70, R5, R7 ;  /* 0x0000000546057223 */ /* 0x002fe20000010007 */
[----:B------:R-:W-:Y:S01]  /*7190*/  UMOV UR6, UR36 ;  /* 0x0000002400067c82 */ /* 0x000fe20008000000 */
[-C--:B------:R-:W-:Y:S01]  /*71a0*/  FMUL.FTZ R132, R132, R85.reuse ;  /* 0x0000005584847220 */ /* 0x080fe20000410000 */
[----:B------:R-:W-:Y:S01]  /*71b0*/  @!P1 LEA R10, R103, UR40, 0x3 ;  /* 0x00000028670a9c11 */ /* 0x000fe2000f8e18ff */
[-C--:B------:R-:W-:Y:S01]  /*71c0*/  FMUL.FTZ R133, R133, R85.reuse ;  /* 0x0000005585857220 */ /* 0x080fe20000410000 */
[-C--:B------:R-:W-:Y:S01]  /*71d0*/  FMUL.FTZ R136, R136, R85.reuse ;  /* 0x0000005588887220 */ /* 0x080fe20000410000 */
[-C--:B------:R-:W-:Y:S01]  /*71e0*/  FMUL.FTZ R137, R137, R85.reuse ;  /* 0x0000005589897220 */ /* 0x080fe20000410000 */
[----:B------:R-:W-:Y:S01]  /*71f0*/  @!P1 IADD3 R10, R10, 0x30860, RZ ;  /* 0x000308600a0a9810 */ /* 0x000fe20007ffe0ff */
[----:B--2---:R-:W1:Y:S01]  /*7200*/  MUFU.EX2 R25, R34 ;  /* 0x0000002200197308 */ /* 0x004e620000000800 */
[-C--:B------:R-:W-:Y:S01]  /*7210*/  FMUL.FTZ R140, R140, R85.reuse ;  /* 0x000000558c8c7220 */ /* 0x080fe20000410000 */
[-C--:B------:R-:W-:Y:S01]  /*7220*/  FMUL.FTZ R141, R141, R85.reuse ;  /* 0x000000558d8d7220 */ /* 0x080fe20000410000 */
[----:B------:R-:W-:Y:S01]  /*7230*/  @!P1 PRMT R10, RZ, 0x654, R10 ;  /* 0x00000654ff0a9816 */ /* 0x000fe2000000000a */
[-C--:B------:R-:W-:Y:S01]  /*7240*/  FMUL.FTZ R144, R144, R85.reuse ;  /* 0x0000005590907220 */ /* 0x080fe20000410000 */
[-C--:B------:R-:W-:Y:S01]  /*7250*/  FMUL.FTZ R145, R145, R85.reuse ;  /* 0x0000005591917220 */ /* 0x080fe20000410000 */
[-C--:B------:R-:W-:Y:S01]  /*7260*/  FMUL.FTZ R148, R148, R85.reuse ;  /* 0x0000005594947220 */ /* 0x080fe20000410000 */
[----:B------:R2:W-:Y:S01]  /*7270*/  @!P1 SYNCS.ARRIVE.TRANS64.RED.A1T0 RZ, [R10+URZ], RZ ;  /* 0x000000ff0aff99a7 */ /* 0x0005e2000810043f */
[----:B------:R-:W-:Y:S01]  /*7280*/  MUFU.EX2 R38, R38 ;  /* 0x0000002600267308 */ /* 0x000fe20000000800 */
[----:B------:R-:W-:Y:S01]  /*7290*/  FMUL.FTZ R149, R149, R85 ;  /* 0x0000005595957220 */ /* 0x000fe20000410000 */
[-C--:B------:R-:W-:Y:S01]  /*72a0*/  FMUL.FTZ R122, R122, R70.reuse ;  /* 0x000000467a7a7220 */ /* 0x080fe20000410000 */
[-C--:B------:R-:W-:Y:S01]  /*72b0*/  FMUL.FTZ R123, R123, R70.reuse ;  /* 0x000000467b7b7220 */ /* 0x080fe20000410000 */
[-C--:B------:R-:W-:Y:S01]  /*72c0*/  FMUL.FTZ R126, R126, R70.reuse ;  /* 0x000000467e7e7220 */ /* 0x080fe20000410000 */
[-C--:B------:R-:W-:Y:S01]  /*72d0*/  FMUL.FTZ R127, R127, R70.reuse ;  /* 0x000000467f7f7220 */ /* 0x080fe20000410000 */
[-C--:B------:R-:W-:Y:S01]  /*72e0*/  FMUL.FTZ R130, R130, R70.reuse ;  /* 0x0000004682827220 */ /* 0x080fe20000410000 */
[C---:B--2---:R-:W-:Y:S01]  /*72f0*/  FADD.FTZ R10, R12.reuse, R5 ;  /* 0x000000050c0a7221 */ /* 0x044fe20000010000 */
[----:B------:R-:W-:Y:S01]  /*7300*/  F2FP.BF16.F32.PACK_AB R5, R12, R7 ;  /* 0x000000070c05723e */ /* 0x000fe200000010ff */
[----:B------:R-:W2:Y:S01]  /*7310*/  MUFU.EX2 R111, R108 ;  /* 0x0000006c006f7308 */ /* 0x000ea20000000800 */
[----:B---3--:R-:W-:Y:S01]  /*7320*/  F2FP.BF16.F32.PACK_AB R7, R20, R15 ;  /* 0x0000000f1407723e */ /* 0x008fe200000010ff */
[----:B------:R-:W-:Y:S01]  /*7330*/  FADD.FTZ R15, R15, R10 ;  /* 0x0000000a0f0f7221 */ /* 0x000fe20000010000 */
[-C--:B------:R-:W-:Y:S01]  /*7340*/  FMUL.FTZ R131, R131, R70.reuse ;  /* 0x0000004683837220 */ /* 0x080fe20000410000 */
[-C--:B------:R-:W-:Y:S01]  /*7350*/  FMUL.FTZ R134, R134, R70.reuse ;  /* 0x0000004686867220 */ /* 0x080fe20000410000 */
[-C--:B------:R-:W-:Y:S01]  /*7360*/  FMUL.FTZ R135, R135, R70.reuse ;  /* 0x0000004687877220 */ /* 0x080fe20000410000 */
[----:B------:R3:W-:Y:S01]  /*7370*/  STSM.16.M88.4 [R155+0x1e800], R4 ;  /* 0x01e800049b007844 */ /* 0x0007e20000000200 */
[----:B------:R-:W-:Y:S01]  /*7380*/  FADD.FTZ R20, R20, R15 ;  /* 0x0000000f14147221 */ /* 0x000fe20000010000 */
[----:B------:R-:W-:Y:S01]  /*7390*/  MUFU.EX2 R112, R112 ;  /* 0x0000007000707308 */ /* 0x000fe20000000800 */
[-C--:B------:R-:W-:Y:S01]  /*73a0*/  FMUL.FTZ R138, R138, R70.reuse ;  /* 0x000000468a8a7220 */ /* 0x080fe20000410000 */
[-C--:B------:R-:W-:Y:S01]  /*73b0*/  FMUL.FTZ R139, R139, R70.reuse ;  /* 0x000000468b8b7220 */ /* 0x080fe20000410000 */
[----:B-1----:R-:W-:Y:S01]  /*73c0*/  FADD.FTZ R15, R25, R20 ;  /* 0x00000014190f7221 */ /* 0x002fe20000010000 */
[-C--:B------:R-:W-:Y:S01]  /*73d0*/  FMUL.FTZ R142, R142, R70.reuse ;  /* 0x000000468e8e7220 */ /* 0x080fe20000410000 */
[-C--:B------:R-:W-:Y:S01]  /*73e0*/  FMUL.FTZ R143, R143, R70.reuse ;  /* 0x000000468f8f7220 */ /* 0x080fe20000410000 */
[-C--:B------:R-:W-:Y:S01]  /*73f0*/  FMUL.FTZ R146, R146, R70.reuse ;  /* 0x0000004692927220 */ /* 0x080fe20000410000 */
[-C--:B------:R-:W-:Y:S01]  /*7400*/  FMUL.FTZ R147, R147, R70.reuse ;  /* 0x0000004693937220 */ /* 0x080fe20000410000 */
[----:B------:R1:W-:Y:S01]  /*7410*/  MUFU.EX2 R34, R11 ;  /* 0x0000000b00227308 */ /* 0x0003e20000000800 */
[-C--:B------:R-:W-:Y:S01]  /*7420*/  FMUL.FTZ R150, R150, R70.reuse ;  /* 0x0000004696967220 */ /* 0x080fe20000410000 */
[----:B------:R-:W-:Y:S01]  /*7430*/  FMUL.FTZ R151, R151, R70 ;  /* 0x0000004697977220 */ /* 0x000fe20000410000 */
[----:B---3--:R-:W-:Y:S01]  /*7440*/  FADD.FTZ R6, R26, R13 ;  /* 0x0000000d1a067221 */ /* 0x008fe20000010000 */
[----:B------:R-:W-:-:S04]  /*7450*/  F2FP.BF16.F32.PACK_AB R26, R27, R26 ;  /* 0x0000001a1b1a723e */ /* 0x000fc800000010ff */
[----:B------:R-:W3:Y:S01]  /*7460*/  MUFU.EX2 R4, R35 ;  /* 0x0000002300047308 */ /* 0x000ee20000000800 */
[----:B-1----:R-:W-:Y:S01]  /*7470*/  FADD.FTZ R11, R27, R6 ;  /* 0x000000061b0b7221 */ /* 0x002fe20000010000 */
[----:B--2---:R-:W-:-:S03]  /*7480*/  F2FP.BF16.F32.PACK_AB R27, R111, R38 ;  /* 0x000000266f1b723e */ /* 0x004fc600000010ff */
[----:B------:R-:W-:-:S03]  /*7490*/  FADD.FTZ R10, R28, R11 ;  /* 0x0000000b1c0a7221 */ /* 0x000fc60000010000 */
[----:B------:R-:W1:Y:S01]  /*74a0*/  MUFU.EX2 R5, R42 ;  /* 0x0000002a00057308 */ /* 0x000e620000000800 */
[----:B------:R-:W-:-:S04]  /*74b0*/  FADD.FTZ R13, R29, R10 ;  /* 0x0000000a1d0d7221 */ /* 0x000fc80000010000 */
[----:B------:R-:W-:-:S03]  /*74c0*/  FADD.FTZ R10, R30, R13 ;  /* 0x0000000d1e0a7221 */ /* 0x000fc60000010000 */
[----:B------:R-:W2:Y:S01]  /*74d0*/  MUFU.EX2 R7, R46 ;  /* 0x0000002e00077308 */ /* 0x000ea20000000800 */
[C---:B---3--:R-:W-:Y:S01]  /*74e0*/  FADD.FTZ R15, R4.reuse, R15 ;  /* 0x0000000f040f7221 */ /* 0x048fe20000010000 */
[----:B------:R-:W-:Y:S01]  /*74f0*/  F2FP.BF16.F32.PACK_AB R25, R4, R25 ;  /* 0x000000190419723e */ /* 0x000fe200000010ff */
[----:B------:R-:W-:Y:S02]  /*7500*/  FADD.FTZ R13, R31, R10 ;  /* 0x0000000a1f0d7221 */ /* 0x000fe40000010000 */
[----:B------:R-:W-:Y:S02]  /*7510*/  FADD.FTZ R4, R38, R15 ;  /* 0x0000000f26047221 */ /* 0x000fe40000010000 */
[----:B------:R-:W-:Y:S01]  /*7520*/  STSM.16.M88.4 [R154], R24 ;  /* 0x000000189a007844 */ /* 0x000fe20000000200 */
[----:B------:R-:W3:Y:S01]  /*7530*/  MUFU.EX2 R12, R32 ;  /* 0x00000020000c7308 */ /* 0x000ee20000000800 */
[----:B------:R-:W-:Y:S01]  /*7540*/  FADD.FTZ R6, R111, R4 ;  /* 0x000000046f067221 */ /* 0x000fe20000010000 */
[----:B------:R-:W-:-:S03]  /*7550*/  F2FP.BF16.F32.PACK_AB R4, R29, R28 ;  /* 0x0000001c1d04723e */ /* 0x000fc600000010ff */
[----:B-1----:R-:W-:Y:S01]  /*7560*/  FADD.FTZ R11, R5, R6 ;  /* 0x00000006050b7221 */ /* 0x002fe20000010000 */
[C---:B------:R-:W-:Y:S02]  /*7570*/  F2FP.BF16.F32.PACK_AB R5, R112.reuse, R5 ;  /* 0x000000057005723e */ /* 0x040fe400000010ff */
[----:B------:R-:W1:Y:S01]  /*7580*/  MUFU.EX2 R116, R116 ;  /* 0x0000007400747308 */ /* 0x000e620000000800 */
[----:B------:R-:W-:-:S04]  /*7590*/  FADD.FTZ R6, R112, R11 ;  /* 0x0000000b70067221 */ /* 0x000fc80000010000 */
[----:B--2---:R-:W-:-:S03]  /*75a0*/  FADD.FTZ R11, R7, R6 ;  /* 0x00000006070b7221 */ /* 0x004fc60000010000 */
[----:B------:R-:W2:Y:S01]  /*75b0*/  MUFU.EX2 R43, R43 ;  /* 0x0000002b002b7308 */ /* 0x000ea20000000800 */
[----:B---3--:R-:W-:Y:S01]  /*75c0*/  FADD.FTZ R10, R12, R13 ;  /* 0x0000000d0c0a7221 */ /* 0x008fe20000010000 */
[----:B------:R-:W-:-:S03]  /*75d0*/  F2FP.BF16.F32.PACK_AB R12, R33, R12 ;  /* 0x0000000c210c723e */ /* 0x000fc600000010ff */
[----:B------:R-:W-:-:S03]  /*75e0*/  FADD.FTZ R13, R33, R10 ;  /* 0x0000000a210d7221 */ /* 0x000fc60000010000 */
[----:B------:R-:W-:Y:S01]  /*75f0*/  MUFU.EX2 R32, R96 ;  /* 0x0000006000207308 */ /* 0x000fe20000000800 */
[C---:B-1----:R-:W-:Y:S01]  /*7600*/  FADD.FTZ R6, R116.reuse, R11 ;  /* 0x0000000b74067221 */ /* 0x042fe20000010000 */
[----:B------:R-:W-:-:S06]  /*7610*/  F2FP.BF16.F32.PACK_AB R7, R116, R7 ;  /* 0x000000077407723e */ /* 0x000fcc00000010ff */
[----:B------:R-:W1:Y:S01]  /*7620*/  MUFU.EX2 R96, R47 ;  /* 0x0000002f00607308 */ /* 0x000e620000000800 */
[----:B--2---:R-:W-:Y:S01]  /*7630*/  FADD.FTZ R11, R43, R6 ;  /* 0x000000062b0b7221 */ /* 0x004fe20000010000 */
[----:B------:R-:W-:-:S04]  /*7640*/  FADD.FTZ R6, R36, R13 ;  /* 0x0000000d24067221 */ /* 0x000fc80000010000 */
[----:B------:R-:W-:Y:S02]  /*7650*/  FADD.FTZ R13, R37, R6 ;  /* 0x00000006250d7221 */ /* 0x000fe40000010000 */
[----:B------:R-:W2:Y:S02]  /*7660*/  MUFU.EX2 R54, R54 ;  /* 0x0000003600367308 */ /* 0x000ea40000000800 */
[----:B------:R-:W-:-:S06]  /*7670*/  FADD.FTZ R10, R40, R13 ;  /* 0x0000000d280a7221 */ /* 0x000fcc0000010000 */
        /* <DEDUP_REMOVED lines=14> */
[----:B------:R-:W-:-:S05]  /*7760*/  F2FP.BF16.F32.PACK_AB R6, R31, R30 ;  /* 0x0000001e1f06723e */ /* 0x000fca00000010ff */
[----:B------:R1:W-:Y:S01]  /*7770*/  STSM.16.M88.4 [R153], R4 ;  /* 0x0000000499007844 */ /* 0x0003e20000000200 */
[----:B------:R-:W-:Y:S01]  /*7780*/  MUFU.EX2 R48, R48 ;  /* 0x0000003000307308 */ /* 0x000fe20000000800 */
[C---:B--2---:R-:W-:Y:S01]  /*7790*/  FADD.FTZ R13, R45.reuse, R10 ;  /* 0x0000000a2d0d7221 */ /* 0x044fe20000010000 */
[----:B------:R-:W-:-:S06]  /*77a0*/  F2FP.BF16.F32.PACK_AB R30, R45, R44 ;  /* 0x0000002c2d1e723e */ /* 0x000fcc00000010ff */
[----:B------:R-:W2:Y:S01]  /*77b0*/  MUFU.EX2 R59, R59 ;  /* 0x0000003b003b7308 */ /* 0x000ea20000000800 */
[----:B---3--:R-:W-:-:S07]  /*77c0*/  FADD.FTZ R10, R62, R11 ;  /* 0x0000000b3e0a7221 */ /* 0x008fce0000010000 */
[----:B------:R-:W1:Y:S08]  /*77d0*/  MUFU.EX2 R49, R49 ;  /* 0x0000003100317308 */ /* 0x000e700000000800 */
[----:B------:R-:W3:Y:S01]  /*77e0*/  MUFU.EX2 R66, R66 ;  /* 0x0000004200427308 */ /* 0x000ee20000000800 */
[C---:B--2---:R-:W-:Y:S01]  /*77f0*/  FADD.FTZ R11, R59.reuse, R10 ;  /* 0x0000000a3b0b7221 */ /* 0x044fe20000010000 */
[----:B------:R-:W-:-:S06]  /*7800*/  F2FP.BF16.F32.PACK_AB R31, R59, R62 ;  /* 0x0000003e3b1f723e */ /* 0x000fcc00000010ff */
[----:B------:R-:W-:Y:S01]  /*7810*/  MUFU.EX2 R52, R52 ;  /* 0x0000003400347308 */ /* 0x000fe20000000800 */
[----:B-1----:R-:W-:-:S07]  /*7820*/  F2FP.BF16.F32.PACK_AB R4, R49, R48 ;  /* 0x000000303104723e */ /* 0x002fce00000010ff */
[----:B------:R-:W1:Y:S01]  /*7830*/  MUFU.EX2 R103, R104 ;  /* 0x0000006800677308 */ /* 0x000e620000000800 */
[----:B---3--:R-:W-:-:S07]  /*7840*/  FADD.FTZ R10, R66, R11 ;  /* 0x0000000b420a7221 */ /* 0x008fce0000010000 */
[----:B------:R-:W-:Y:S08]  /*7850*/  MUFU.EX2 R53, R53 ;  /* 0x0000003500357308 */ /* 0x000ff00000000800 */
[----:B------:R-:W2:Y:S01]  /*7860*/  MUFU.EX2 R107, R107 ;  /* 0x0000006b006b7308 */ /* 0x000ea20000000800 */
[----:B-1----:R-:W-:-:S07]  /*7870*/  FADD.FTZ R20, R103, R10 ;  /* 0x0000000a67147221 */ /* 0x002fce0000010000 */
[----:B------:R-:W1:Y:S08]  /*7880*/  MUFU.EX2 R56, R56 ;  /* 0x0000003800387308 */ /* 0x000e700000000800 */
[----:B------:R3:W-:Y:S01]  /*7890*/  MUFU.EX2 R35, R14 ;  /* 0x0000000e00237308 */ /* 0x0007e20000000800 */
[----:B--2---:R-:W-:-:S04]  /*78a0*/  FADD.FTZ R11, R107, R20 ;  /* 0x000000146b0b7221 */ /* 0x004fc80000010000 */
[----:B------:R-:W-:-:S03]  /*78b0*/  FADD.FTZ R11, R34, R11 ;  /* 0x0000000b220b7221 */ /* 0x000fc60000010000 */
[----:B------:R-:W2:Y:S01]  /*78c0*/  MUFU.EX2 R57, R57 ;  /* 0x0000003900397308 */ /* 0x000ea20000000800 */
[----:B---3--:R-:W-:Y:S01]  /*78d0*/  FADD.FTZ R14, R48, R13 ;  /* 0x0000000d300e7221 */ /* 0x008fe20000010000 */
[----:B------:R-:W-:-:S03]  /*78e0*/  F2FP.BF16.F32.PACK_AB R13, R96, R43 ;  /* 0x0000002b600d723e */ /* 0x000fc600000010ff */
[----:B------:R-:W-:Y:S01]  /*78f0*/  FADD.FTZ R15, R49, R14 ;  /* 0x0000000e310f7221 */ /* 0x000fe20000010000 */
[----:B------:R-:W-:Y:S02]  /*7900*/  F2FP.BF16.F32.PACK_AB R14, R37, R36 ;  /* 0x00000024250e723e */ /* 0x000fe400000010ff */
[----:B------:R-:W3:Y:S01]  /*7910*/  MUFU.EX2 R74, R74 ;  /* 0x0000004a004a7308 */ /* 0x000ee20000000800 */
[----:B------:R-:W-:Y:S01]  /*7920*/  FADD.FTZ R28, R52, R15 ;  /* 0x0000000f341c7221 */ /* 0x000fe20000010000 */
[----:B------:R-:W-:-:S03]  /*7930*/  F2FP.BF16.F32.PACK_AB R15, R51, R54 ;  /* 0x00000036330f723e */ /* 0x000fc600000010ff */
[----:B------:R-:W-:Y:S01]  /*7940*/  FADD.FTZ R29, R53, R28 ;  /* 0x0000001c351d7221 */ /* 0x000fe20000010000 */
[----:B------:R-:W-:Y:S01]  /*7950*/  F2FP.BF16.F32.PACK_AB R28, R41, R40 ;  /* 0x00000028291c723e */ /* 0x000fe200000010ff */
[----:B------:R4:W-:Y:S01]  /*7960*/  STSM.16.M88.4 [R19], R12 ;  /* 0x0000000c13007844 */ /* 0x0009e20000000200 */
[----:B------:R-:W5:Y:S01]  /*7970*/  MUFU.EX2 R60, R60 ;  /* 0x0000003c003c7308 */ /* 0x000f620000000800 */
[----:B-1----:R-:W-:-:S04]  /*7980*/  FADD.FTZ R20, R56, R29 ;  /* 0x0000001d38147221 */ /* 0x002fc80000010000 */
[----:B--2---:R-:W-:-:S03]  /*7990*/  FADD.FTZ R29, R57, R20 ;  /* 0x00000014391d7221 */ /* 0x004fc60000010000 */
[----:B------:R-:W1:Y:S01]  /*79a0*/  MUFU.EX2 R61, R61 ;  /* 0x0000003d003d7308 */ /* 0x000e620000000800 */
[----:B---3--:R-:W-:-:S04]  /*79b0*/  FADD.FTZ R20, R74, R11 ;  /* 0x0000000b4a147221 */ /* 0x008fc80000010000 */
[----:B------:R-:W-:-:S03]  /*79c0*/  FADD.FTZ R11, R35, R20 ;  /* 0x00000014230b7221 */ /* 0x000fc60000010000 */
[----:B------:R-:W2:Y:S01]  /*79d0*/  MUFU.EX2 R78, R78 ;  /* 0x0000004e004e7308 */ /* 0x000ea20000000800 */
[----:B-----5:R-:W-:Y:S01]  /*79e0*/  FADD.FTZ R36, R60, R29 ;  /* 0x0000001d3c247221 */ /* 0x020fe20000010000 */
[----:B------:R-:W-:-:S05]  /*79f0*/  F2FP.BF16.F32.PACK_AB R29, R55, R58 ;  /* 0x0000003a371d723e */ /* 0x000fca00000010ff */
[----:B------:R-:W-:Y:S01]  /*7a00*/  STSM.16.M88.4 [R155+0x24800], R28 ;  /* 0x0248001c9b007844 */ /* 0x000fe20000000200 */
[----:B------:R-:W4:Y:S01]  /*7a10*/  MUFU.EX2 R64, R64 ;  /* 0x0000004000407308 */ /* 0x000f220000000800 */
[----:B-1----:R-:W-:-:S07]  /*7a20*/  FADD.FTZ R5, R61, R36 ;  /* 0x000000243d057221 */ /* 0x002fce0000010000 */
[----:B------:R-:W1:Y:S01]  /*7a30*/  MUFU.EX2 R109, R109 ;  /* 0x0000006d006d7308 */ /* 0x000e620000000800 */
[----:B--2---:R-:W-:-:S07]  /*7a40*/  FADD.FTZ R6, R78, R11 ;  /* 0x0000000b4e067221 */ /* 0x004fce0000010000 */
[----:B------:R-:W2:Y:S01]  /*7a50*/  MUFU.EX2 R65, R65 ;  /* 0x0000004100417308 */ /* 0x000ea20000000800 */
[----:B----4-:R-:W-:Y:S01]  /*7a60*/  FADD.FTZ R12, R64, R5 ;  /* 0x00000005400c7221 */ /* 0x010fe20000010000 */
[----:B------:R-:W-:-:S06]  /*7a70*/  F2FP.BF16.F32.PACK_AB R5, R103, R66 ;  /* 0x000000426705723e */ /* 0x000fcc00000010ff */
[----:B------:R-:W3:Y:S01]  /*7a80*/  MUFU.EX2 R82, R82 ;  /* 0x0000005200527308 */ /* 0x000ee20000000800 */
[----:B-1----:R-:W-:Y:S01]  /*7a90*/  FADD.FTZ R7, R109, R6 ;  /* 0x000000066d077221 */ /* 0x002fe20000010000 */
[----:B------:R-:W-:-:S06]  /*7aa0*/  F2FP.BF16.F32.PACK_AB R6, R53, R52 ;  /* 0x000000343506723e */ /* 0x000fcc00000010ff */
[----:B------:R-:W1:Y:S01]  /*7ab0*/  MUFU.EX2 R68, R68 ;  /* 0x0000004400447308 */ /* 0x000e620000000800 */
[----:B--2---:R-:W-:-:S07]  /*7ac0*/  FADD.FTZ R11, R65, R12 ;  /* 0x0000000c410b7221 */ /* 0x004fce0000010000 */
[----:B------:R-:W2:Y:S01]  /*7ad0*/  MUFU.EX2 R67, R67 ;  /* 0x0000004300437308 */ /* 0x000ea20000000800 */
[----:B---3--:R-:W-:Y:S01]  /*7ae0*/  FADD.FTZ R12, R82, R7 ;  /* 0x00000007520c7221 */ /* 0x008fe20000010000 */
[----:B------:R-:W-:-:S05]  /*7af0*/  F2FP.BF16.F32.PACK_AB R7, R34, R107 ;  /* 0x0000006b2207723e */ /* 0x000fca00000010ff */
[----:B------:R3:W-:Y:S01]  /*7b00*/  STSM.16.M88.4 [R18], R4 ;  /* 0x0000000412007844 */ /* 0x0007e20000000200 */
[----:B------:R-:W4:Y:S01]  /*7b10*/  MUFU.EX2 R69, R69 ;  /* 0x0000004500457308 */ /* 0x000f220000000800 */
[----:B-1----:R-:W-:-:S07]  /*7b20*/  FADD.FTZ R14, R68, R11 ;  /* 0x0000000b440e7221 */ /* 0x002fce0000010000 */
[----:B------:R-:W1:Y:S01]  /*7b30*/  MUFU.EX2 R86, R86 ;  /* 0x0000005600567308 */ /* 0x000e620000000800 */
[----:B--2---:R-:W-:Y:S01]  /*7b40*/  FADD.FTZ R11, R67, R12 ;  /* 0x0000000c430b7221 */ /* 0x004fe20000010000 */
[----:B------:R-:W-:Y:S02]  /*7b50*/  F2FP.BF16.F32.PACK_AB R12, R57, R56 ;  /* 0x00000038390c723e */ /* 0x000fe400000010ff */
[----:B---3--:R-:W-:-:S04]  /*7b60*/  F2FP.BF16.F32.PACK_AB R4, R65, R64 ;  /* 0x000000404104723e */ /* 0x008fc800000010ff */
[----:B------:R-:W2:Y:S01]  /*7b70*/  MUFU.EX2 R72, R72 ;  /* 0x0000004800487308 */ /* 0x000ea20000000800 */
[C---:B----4-:R-:W-:Y:S01]  /*7b80*/  FADD.FTZ R13, R69.reuse, R14 ;  /* 0x0000000e450d7221 */ /* 0x050fe20000010000 */
[----:B------:R-:W-:-:S06]  /*7b90*/  F2FP.BF16.F32.PACK_AB R6, R69, R68 ;  /* 0x000000444506723e */ /* 0x000fcc00000010ff */
[----:B------:R-:W3:Y:S01]  /*7ba0*/  MUFU.EX2 R21, R21 ;  /* 0x0000001500157308 */ /* 0x000ee20000000800 */
[----:B-1----:R-:W-:-:S07]  /*7bb0*/  FADD.FTZ R14, R86, R11 ;  /* 0x0000000b560e7221 */ /* 0x002fce0000010000 */
[----:B------:R-:W1:Y:S01]  /*7bc0*/  MUFU.EX2 R73, R73 ;  /* 0x0000004900497308 */ /* 0x000e620000000800 */
[----:B--2---:R-:W-:Y:S01]  /*7bd0*/  FADD.FTZ R20, R72, R13 ;  /* 0x0000000d48147221 */ /* 0x004fe20000010000 */
[----:B------:R-:W-:-:S06]  /*7be0*/  F2FP.BF16.F32.PACK_AB R13, R35, R74 ;  /* 0x0000004a230d723e */ /* 0x000fcc00000010ff */
[----:B------:R-:W2:Y:S01]  /*7bf0*/  MUFU.EX2 R90, R90 ;  /* 0x0000005a005a7308 */ /* 0x000ea20000000800 */
[----:B---3--:R-:W-:Y:S01]  /*7c00*/  FADD.FTZ R11, R21, R14 ;  /* 0x0000000e150b7221 */ /* 0x008fe20000010000 */
[----:B------:R-:W-:-:S06]  /*7c10*/  F2FP.BF16.F32.PACK_AB R14, R61, R60 ;  /* 0x0000003c3d0e723e */ /* 0x000fcc00000010ff */
[----:B------:R-:W3:Y:S01]  /*7c20*/  MUFU.EX2 R76, R76 ;  /* 0x0000004c004c7308 */ /* 0x000ee20000000800 */
[----:B-1----:R-:W-:-:S07]  /*7c30*/  FADD.FTZ R15, R73, R20 ;  /* 0x00000014490f7221 */ /* 0x002fce0000010000 */
[----:B------:R-:W1:Y:S01]  /*7c40*/  MUFU.EX2 R71, R71 ;  /* 0x0000004700477308 */ /* 0x000e620000000800 */
[----:B--2---:R-:W-:-:S07]  /*7c50*/  FADD.FTZ R20, R90, R11 ;  /* 0x0000000b5a147221 */ /* 0x004fce0000010000 */
[----:B------:R-:W2:Y:S01]  /*7c60*/  MUFU.EX2 R77, R77 ;  /* 0x0000004d004d7308 */ /* 0x000ea20000000800 */
[----:B---3--:R-:W-:Y:S01]  /*7c70*/  FADD.FTZ R24, R76, R15 ;  /* 0x0000000f4c187221 */ /* 0x008fe20000010000 */
[----:B------:R-:W-:-:S05]  /*7c80*/  F2FP.BF16.F32.PACK_AB R15, R109, R78 ;  /* 0x0000004e6d0f723e */ /* 0x000fca00000010ff */
[----:B------:R3:W-:Y:S01]  /*7c90*/  STSM.16.M88.4 [R153+0x6000], R12 ;  /* 0x0060000c99007844 */ /* 0x0007e20000000200 */
[----:B------:R-:W4:Y:S01]  /*7ca0*/  MUFU.EX2 R94, R94 ;  /* 0x0000005e005e7308 */ /* 0x000f220000000800 */
[C---:B-1----:R-:W-:Y:S01]  /*7cb0*/  FADD.FTZ R5, R71.reuse, R20 ;  /* 0x0000001447057221 */ /* 0x042fe20000010000 */
[----:B------:R-:W-:-:S06]  /*7cc0*/  F2FP.BF16.F32.PACK_AB R25, R71, R90 ;  /* 0x0000005a4719723e */ /* 0x000fcc00000010ff */
[----:B------:R-:W1:Y:S01]  /*7cd0*/  MUFU.EX2 R80, R80 ;  /* 0x0000005000507308 */ /* 0x000e620000000800 */
[C---:B--2---:R-:W-:Y:S01]  /*7ce0*/  FADD.FTZ R7, R77.reuse, R24 ;  /* 0x000000184d077221 */ /* 0x044fe20000010000 */
[----:B------:R-:W-:-:S06]  /*7cf0*/  F2FP.BF16.F32.PACK_AB R26, R77, R76 ;  /* 0x0000004c4d1a723e */ /* 0x000fcc00000010ff */
[----:B------:R-:W2:Y:S01]  /*7d00*/  MUFU.EX2 R75, R75 ;  /* 0x0000004b004b7308 */ /* 0x000ea20000000800 */
[----:B----4-:R-:W-:Y:S01]  /*7d10*/  FADD.FTZ R20, R94, R5 ;  /* 0x000000055e147221 */ /* 0x010fe20000010000 */
[----:B------:R-:W-:-:S06]  /*7d20*/  F2FP.BF16.F32.PACK_AB R5, R67, R82 ;  /* 0x000000524305723e */ /* 0x000fcc00000010ff */
[----:B------:R-:W4:Y:S01]  /*7d30*/  MUFU.EX2 R81, R81 ;  /* 0x0000005100517308 */ /* 0x000f220000000800 */
[----:B-1----:R-:W-:Y:S01]  /*7d40*/  FADD.FTZ R24, R80, R7 ;  /* 0x0000000750187221 */ /* 0x002fe20000010000 */
[----:B------:R-:W-:-:S05]  /*7d50*/  F2FP.BF16.F32.PACK_AB R7, R21, R86 ;  /* 0x000000561507723e */ /* 0x000fca00000010ff */
[----:B------:R1:W-:Y:S01]  /*7d60*/  STSM.16.M88.4 [R19+0x6000], R4 ;  /* 0x0060000413007844 */ /* 0x0003e20000000200 */
[----:B------:R-:W5:Y:S01]  /*7d70*/  MUFU.EX2 R79, R79 ;  /* 0x0000004f004f7308 */ /* 0x000f620000000800 */
[C---:B--2---:R-:W-:Y:S01]  /*7d80*/  FADD.FTZ R20, R75.reuse, R20 ;  /* 0x000000144b147221 */ /* 0x044fe20000010000 */
[----:B------:R-:W-:-:S06]  /*7d90*/  F2FP.BF16.F32.PACK_AB R27, R75, R94 ;  /* 0x0000005e4b1b723e */ /* 0x000fcc00000010ff */
[----:B------:R-:W2:Y:S01]  /*7da0*/  MUFU.EX2 R84, R84 ;  /* 0x0000005400547308 */ /* 0x000ea20000000800 */
[----:B----4-:R-:W-:Y:S01]  /*7db0*/  FADD.FTZ R21, R81, R24 ;  /* 0x0000001851157221 */ /* 0x010fe20000010000 */
[----:B------:R-:W-:Y:S02]  /*7dc0*/  F2FP.BF16.F32.PACK_AB R24, R73, R72 ;  /* 0x000000484918723e */ /* 0x000fe400000010ff */
[----:B---3--:R-:W-:-:S03]  /*7dd0*/  F2FP.BF16.F32.PACK_AB R12, R81, R80 ;  /* 0x00000050510c723e */ /* 0x008fc600000010ff */
[----:B------:R3:W-:Y:S01]  /*7de0*/  STSM.16.M88.4 [R155+0x2a800], R24 ;  /* 0x02a800189b007844 */ /* 0x0007e20000000200 */
[----:B------:R-:W4:Y:S01]  /*7df0*/  MUFU.EX2 R10, R83 ;  /* 0x00000053000a7308 */ /* 0x000f220000000800 */
[----:B-----5:R-:W-:-:S07]  /*7e00*/  FADD.FTZ R11, R79, R20 ;  /* 0x000000144f0b7221 */ /* 0x020fce0000010000 */
[----:B------:R-:W5:Y:S01]  /*7e10*/  MUFU.EX2 R105, R105 ;  /* 0x0000006900697308 */ /* 0x000f620000000800 */
[----:B--2---:R-:W-:-:S07]  /*7e20*/  FADD.FTZ R20, R84, R21 ;  /* 0x0000001554147221 */ /* 0x004fce0000010000 */
[----:B------:R-:W2:Y:S01]  /*7e30*/  MUFU.EX2 R102, R102 ;  /* 0x0000006600667308 */ /* 0x000ea20000000800 */
[C---:B----4-:R-:W-:Y:S01]  /*7e40*/  FADD.FTZ R11, R10.reuse, R11 ;  /* 0x0000000b0a0b7221 */ /* 0x050fe20000010000 */
[----:B------:R-:W-:-:S06]  /*7e50*/  F2FP.BF16.F32.PACK_AB R13, R10, R79 ;  /* 0x0000004f0a0d723e */ /* 0x000fcc00000010ff */
[----:B------:R-:W4:Y:S01]  /*7e60*/  MUFU.EX2 R87, R87 ;  /* 0x0000005700577308 */ /* 0x000f220000000800 */
[C---:B-----5:R-:W-:Y:S01]  /*7e70*/  FADD.FTZ R21, R105.reuse, R20 ;  /* 0x0000001469157221 */ /* 0x060fe20000010000 */
[----:B------:R-:W-:-:S06]  /*7e80*/  F2FP.BF16.F32.PACK_AB R14, R105, R84 ;  /* 0x00000054690e723e */ /* 0x000fcc00000010ff */
[----:B------:R-:W5:Y:S01]  /*7e90*/  MUFU.EX2 R88, R88 ;  /* 0x0000005800587308 */ /* 0x000f620000000800 */
[----:B--2---:R-:W-:-:S07]  /*7ea0*/  FADD.FTZ R20, R102, R11 ;  /* 0x0000000b66147221 */ /* 0x004fce0000010000 */
[----:B------:R-:W1:Y:S01]  /*7eb0*/  MUFU.EX2 R106, R106 ;  /* 0x0000006a006a7308 */ /* 0x000e620000000800 */
[C---:B----4-:R-:W-:Y:S01]  /*7ec0*/  FADD.FTZ R11, R87.reuse, R20 ;  /* 0x00000014570b7221 */ /* 0x050fe20000010000 */
[----:B------:R-:W-:-:S05]  /*7ed0*/  F2FP.BF16.F32.PACK_AB R15, R87, R102 ;  /* 0x00000066570f723e */ /* 0x000fca00000010ff */
[----:B------:R3:W-:Y:S01]  /*7ee0*/  STSM.16.M88.4 [R17], R12 ;  /* 0x0000000c11007844 */ /* 0x0007e20000000200 */
[----:B------:R-:W2:Y:S01]  /*7ef0*/  MUFU.EX2 R89, R89 ;  /* 0x0000005900597308 */ /* 0x000ea20000000800 */
[----:B-----5:R-:W-:-:S07]  /*7f00*/  FADD.FTZ R28, R88, R21 ;  /* 0x00000015581c7221 */ /* 0x020fce0000010000 */
[----:B------:R-:W4:Y:S01]  /*7f10*/  MUFU.EX2 R91, R91 ;  /* 0x0000005b005b7308 */ /* 0x000f220000000800 */
[----:B-1----:R-:W-:-:S07]  /*7f20*/  FADD.FTZ R4, R106, R11 ;  /* 0x0000000b6a047221 */ /* 0x002fce0000010000 */
[----:B------:R-:W1:Y:S01]  /*7f30*/  MUFU.EX2 R92, R92 ;  /* 0x0000005c005c7308 */ /* 0x000e620000000800 */
[C---:B--2---:R-:W-:Y:S01]  /*7f40*/  FADD.FTZ R5, R89.reuse, R28 ;  /* 0x0000001c59057221 */ /* 0x044fe20000010000 */
[----:B------:R-:W-:-:S06]  /*7f50*/  F2FP.BF16.F32.PACK_AB R28, R89, R88 ;  /* 0x00000058591c723e */ /* 0x000fcc00000010ff */
        /* <DEDUP_REMOVED lines=9> */
[----:B------:R-:W-:-:S03]  /*7ff0*/  F2FP.BF16.F32.PACK_AB R30, R93, R92 ;  /* 0x0000005c5d1e723e */ /* 0x000fc600000010ff */
[----:B------:R-:W-:-:S03]  /*8000*/  FADD.FTZ R6, R32, R5 ;  /* 0x0000000520067221 */ /* 0x000fc60000010000 */
[----:B------:R-:W4:Y:S01]  /*8010*/  MUFU.EX2 R99, R99 ;  /* 0x0000006300637308 */ /* 0x000f220000000800 */
[C---:B-1----:R-:W-:Y:S01]  /*8020*/  FADD.FTZ R4, R31.reuse, R4 ;  /* 0x000000041f047221 */ /* 0x042fe20000010000 */
[----:B------:R-:W-:-:S05]  /*8030*/  F2FP.BF16.F32.PACK_AB R31, R31, R33 ;  /* 0x000000211f1f723e */ /* 0x000fca00000010ff */
[----:B------:R3:W-:Y:S01]  /*8040*/  STSM.16.M88.4 [R153+0xc000], R28 ;  /* 0x00c0001c99007844 */ /* 0x0007e20000000200 */
[----:B------:R-:W1:Y:S01]  /*8050*/  MUFU.EX2 R97, R97 ;  /* 0x0000006100617308 */ /* 0x000e620000000800 */
[----:B--2---:R-:W-:-:S07]  /*8060*/  FADD.FTZ R4, R35, R4 ;  /* 0x0000000423047221 */ /* 0x004fce0000010000 */
[----:B------:R-:W2:Y:S01]  /*8070*/  MUFU.EX2 R100, R100 ;  /* 0x0000006400647308 */ /* 0x000ea20000000800 */
[C---:B----4-:R-:W-:Y:S01]  /*8080*/  F2FP.BF16.F32.PACK_AB R33, R99.reuse, R35 ;  /* 0x000000236321723e */ /* 0x050fe200000010ff */
[----:B------:R-:W-:-:S06]  /*8090*/  FADD.FTZ R4, R99, R4 ;  /* 0x0000000463047221 */ /* 0x000fcc0000010000 */
[----:B------:R-:W4:Y:S01]  /*80a0*/  MUFU.EX2 R63, R63 ;  /* 0x0000003f003f7308 */ /* 0x000f220000000800 */
[C---:B-1----:R-:W-:Y:S01]  /*80b0*/  F2FP.BF16.F32.PACK_AB R32, R97.reuse, R32 ;  /* 0x000000206120723e */ /* 0x042fe200000010ff */
[----:B------:R-:W-:-:S06]  /*80c0*/  FADD.FTZ R5, R97, R6 ;  /* 0x0000000661057221 */ /* 0x000fcc0000010000 */
[----:B------:R-:W1:Y:S01]  /*80d0*/  MUFU.EX2 R7, R118 ;  /* 0x0000007600077308 */ /* 0x000e620000000800 */
[----:B--2---:R-:W-:-:S07]  /*80e0*/  FADD.FTZ R6, R100, R5 ;  /* 0x0000000564067221 */ /* 0x004fce0000010000 */
[----:B------:R-:W2:Y:S01]  /*80f0*/  MUFU.EX2 R101, R101 ;  /* 0x0000006500657308 */ /* 0x000ea20000000800 */
[C---:B----4-:R-:W-:Y:S01]  /*8100*/  F2FP.BF16.F32.PACK_AB R34, R63.reuse, R100 ;  /* 0x000000643f22723e */ /* 0x050fe200000010ff */
[----:B------:R-:W-:Y:S01]  /*8110*/  FADD.FTZ R6, R63, R6 ;  /* 0x000000063f067221 */ /* 0x000fe20000010000 */
[----:B-1----:R-:W-:Y:S01]  /*8120*/  FADD.FTZ R4, R7, R4 ;  /* 0x0000000407047221 */ /* 0x002fe20000010000 */
[----:B--2---:R-:W-:-:S03]  /*8130*/  F2FP.BF16.F32.PACK_AB R35, R101, R7 ;  /* 0x000000076523723e */ /* 0x004fc600000010ff */
[----:B------:R-:W-:Y:S01]  /*8140*/  FADD.FTZ R5, R101, R4 ;  /* 0x0000000465057221 */ /* 0x000fe20000010000 */
[----:B------:R-:W-:Y:S01]  /*8150*/  IMAD.MOV.U32 R7, RZ, RZ, R98 ;  /* 0x000000ffff077224 */ /* 0x000fe200078e0062 */
[----:B------:R-:W-:Y:S01]  /*8160*/  MOV R4, R50 ;  /* 0x0000003200047202 */ /* 0x000fe20000000f00 */
        /* <DEDUP_REMOVED lines=9> */
.L_x_10482:
[----:B------:R-:W-:Y:S06]  /*8200*/  BAR.ARV 0x8, 0x1a0 ;  /* 0x0206800000007b1d */ /* 0x000fec0000002000 */
[----:B------:R-:W-:Y:S05]  /*8210*/  @!P0 BRA `(.L_x_10492) ;  /* 0x0000000000048947 */ /* 0x000fea0003800000 */
[----:B------:R-:W-:Y:S01]  /*8220*/  BPT.TRAP 0x1 ;  /* 0x000000040000795c */ /* 0x000fe20000300000 */
.L_x_10492:
[----:B------:R-:W-:Y:S01]  /*8230*/  ULEA UR12, UR36, UR40, 0x3 ;  /* 0x00000028240c7291 */ /* 0x000fe2000f8e183f */
[----:B------:R-:W-:-:S05]  /*8240*/  IMAD.U32 R3, RZ, RZ, UR37 ;  /* 0x00000025ff037e24 */ /* 0x000fca000f8e00ff */
[----:B------:R-:W-:-:S04]  /*8250*/  SHF.L.U32 R3, R3, 0x1f, RZ ;  /* 0x0000001f03037819 */ /* 0x000fc800000006ff */
[----:B------:R1:W4:Y:S01]  /*8260*/  SYNCS.PHASECHK.TRANS64.TRYWAIT P2, [UR12+0x30850], R3 ;  /* 0x03085003ff0075a7 */ /* 0x000322000804014c */
[----:B------:R-:W-:Y:S05]  /*8270*/  @!P0 BRA `(.L_x_10493) ;  /* 0x0000000000048947 */ /* 0x000fea0003800000 */
[----:B------:R-:W-:Y:S01]  /*8280*/  BPT.TRAP 0x1 ;  /* 0x000000040000795c */ /* 0x000fe20000300000 */
.L_x_10493:
[----:B----4-:R-:W-:Y:S05]  /*8290*/  @P2 BRA `(.L_x_10494) ;  /* 0x0000000000082947 */ /* 0x010fea0003800000 */
[----:B------:R-:W4:Y:S02]  /*82a0*/  SYNCS.PHASECHK.TRANS64.TRYWAIT P0, [UR12+0x30850], R3 ;  /* 0x03085003ff0075a7 */ /* 0x000f24000800014c */
[----:B----4-:R-:W-:Y:S05]  /*82b0*/  @!P0 BRA `(.L_x_10495) ;  /* 0x0000003400e08947 */ /* 0x010fea0003800000 */
.L_x_10494:
[----:B------:R-:W-:Y:S01]  /*82c0*/  R2UR UR4, R0 ;  /* 0x00000000000472ca */ /* 0x000fe200000e0000 */
[----:B------:R-:W-:Y:S01]  /*82d0*/  UIADD3 UR5, UR40, 0x400, URZ ;  /* 0x0000040028057890 */ /* 0x000fe2000fffe03f */
[----:B------:R-:W5:Y:S01]  /*82e0*/  LDL.64 R20, [R1+0x10] ;  /* 0x0000100001147983 */ /* 0x000f620000100a00 */
[----:B------:R-:W-:Y:S01]  /*82f0*/  WARPGROUP.ARRIVE ;  /* 0x00000000000079c5 */ /* 0x000fe20000000000 */
[----:B------:R-:W-:Y:S01]  /*8300*/  UMOV UR7, 0x40000040 ;  /* 0x4000004000077882 */ /* 0x000fe20000000000 */
[----:B------:R-:W-:Y:S01]  /*8310*/  USHF.R.U32.HI UR5, URZ, 0x4, UR5 ;  /* 0x000000043f057899 */ /* 0x000fe20008011605 */
[----:B----4-:R-:W4:Y:S01]  /*8320*/  SHFL.BFLY PT, R4, R5, 0x2, 0x1f ;  /* 0x0c401f0005047f89 */ /* 0x010f2200000e0000 */
[----:B------:R-:W-:Y:S01]  /*8330*/  UMOV UR11, 0x40000040 ;  /* 0x40000040000b7882 */ /* 0x000fe20000000000 */
[----:B------:R-:W-:Y:S01]  /*8340*/  UMOV UR9, 0x40000040 ;  /* 0x4000004000097882 */ /* 0x000fe20000000000 */
[----:B------:R-:W-:Y:S01]  /*8350*/  ULOP3.LUT UR5, UR5, 0x3fff, URZ, 0xc0, !UPT ;  /* 0x00003fff05057892 */ /* 0x000fe2000f8ec03f */
[----:B-1----:R-:W1:Y:S01]  /*8360*/  SHFL.BFLY PT, R3, R6, 0x2, 0x1f ;  /* 0x0c401f0006037f89 */ /* 0x002e6200000e0000 */
[----:B------:R-:W-:Y:S01]  /*8370*/  UIADD3 UR42, -UR41, URZ, URZ ;  /* 0x0000003f292a7290 */ /* 0x000fe2000fffe13f */
[C---:B------:R-:W-:Y:S01]  /*8380*/  IADD3 R47, R2.reuse, -0x80, RZ ;  /* 0xffffff80022f7810 */ /* 0x040fe20007ffe0ff */
[----:B------:R-:W-:Y:S01]  /*8390*/  UIADD3 UR4, UR4, 0x1e800, URZ ;  /* 0x0001e80004047890 */ /* 0x000fe2000fffe03f */
[----:B------:R-:W-:Y:S01]  /*83a0*/  VIADD R48, R2, 0xffffff80 ;  /* 0xffffff8002307836 */ /* 0x000fe20000000000 */
[----:B------:R-:W-:Y:S01]  /*83b0*/  UIMAD UR6, UR36, 0x600, UR5 ;  /* 0x00000600240678a4 */ /* 0x000fe2000f8e0205 */
[----:B------:R-:W-:Y:S01]  /*83c0*/  SHF.R.S32.HI R47, RZ, 0x1f, R47 ;  /* 0x0000001fff2f7819 */ /* 0x000fe2000001142f */
[----:B------:R-:W-:Y:S01]  /*83d0*/  USHF.R.U32.HI UR4, URZ, 0x4, UR4 ;  /* 0x000000043f047899 */ /* 0x000fe20008011604 */
[----:B------:R-:W-:Y:S01]  /*83e0*/  UMOV UR5, 0x40000040 ;  /* 0x4000004000057882 */ /* 0x000fe20000000000 */
[----:B------:R-:W-:Y:S01]  /*83f0*/  UIADD3 UR10, UR6, 0x80, URZ ;  /* 0x00000080060a7890 */ /* 0x000fe2000fffe03f */
[----:B------:R-:W-:Y:S01]  /*8400*/  LEA.HI R47, R47, R48, RZ, 0x5 ;  /* 0x000000302f2f7211 */ /* 0x000fe200078f28ff */
[----:B------:R-:W-:-:S02]  /*8410*/  ULOP3.LUT UR4, UR4, 0x3fff, URZ, 0xc0, !UPT ;  /* 0x00003fff04047892 */ /* 0x000fc4000f8ec03f */
[----:B------:R-:W-:Y:S01]  /*8420*/  UIADD3 UR43, -UR44, URZ, URZ ;  /* 0x0000003f2c2b7290 */ /* 0x000fe2000fffe13f */
[----:B------:R-:W-:Y:S01]  /*8430*/  SHF.R.S32.HI R47, RZ, 0x5, R47 ;  /* 0x00000005ff2f7819 */ /* 0x000fe2000001142f */
[----:B------:R-:W-:-:S04]  /*8440*/  ULOP3.LUT UR4, UR4, 0x10000, URZ, 0xfc, !UPT ;  /* 0x0001000004047892 */ /* 0x000fc8000f8efc3f */
[----:B------:R-:W-:Y:S01]  /*8450*/  UIADD3 UR8, UR4, 0x2, URZ ;  /* 0x0000000204087890 */ /* 0x000fe2000fffe03f */
[----:B----4-:R-:W-:Y:S01]  /*8460*/  FADD.FTZ R7, R4, R5 ;  /* 0x0000000504077221 */ /* 0x010fe20000010000 */
[----:B-1----:R-:W-:-:S03]  /*8470*/  FADD.FTZ R3, R3, R6 ;  /* 0x0000000603037221 */ /* 0x002fc60000010000 */
[----:B------:R-:W-:Y:S01]  /*8480*/  HGMMA.64x64x16.F32.BF16 R120, gdesc[UR4].tnspB, R120, gsb0 ;  /* 0x40e00000047879f0 */ /* 0x000fe20008001878 */
[----:B------:R-:W-:Y:S01]  /*8490*/  UMOV UR7, 0x40000040 ;  /* 0x4000004000077882 */ /* 0x000fe20000000000 */
[----:B------:R-:W-:Y:S01]  /*84a0*/  UMOV UR5, 0x40000040 ;  /* 0x4000004000057882 */ /* 0x000fe20000000000 */
[----:B--23--:R-:W1:Y:S04]  /*84b0*/  SHFL.BFLY PT, R12, R7, 0x1, 0x1f ;  /* 0x0c201f00070c7f89 */ /* 0x00ce6800000e0000 */
[----:B------:R-:W2:Y:S01]  /*84c0*/  SHFL.BFLY PT, R0, R3, 0x1, 0x1f ;  /* 0x0c201f0003007f89 */ /* 0x000ea200000e0000 */
[----:B-1----:R-:W-:Y:S01]  /*84d0*/  FADD.FTZ R14, R7, R12 ;  /* 0x0000000c070e7221 */ /* 0x002fe20000010000 */
[----:B------:R-:W-:Y:S02]  /*84e0*/  IMAD.U32 R12, RZ, RZ, UR12 ;  /* 0x0000000cff0c7e24 */ /* 0x000fe4000f8e00ff */
[----:B--2---:R-:W-:Y:S01]  /*84f0*/  FADD.FTZ R13, R3, R0 ;  /* 0x00000000030d7221 */ /* 0x004fe20000010000 */
[----:B------:R-:W-:-:S02]  /*8500*/  IMAD.MOV.U32 R0, RZ, RZ, RZ ;  /* 0x000000ffff007224 */ /* 0x000fc400078e00ff */
[----:B------:R-:W-:Y:S02]  /*8510*/  @!P1 VIADD R12, R12, 0x30860 ;  /* 0x000308600c0c9836 */ /* 0x000fe40000000000 */
[----:B------:R-:W-:-:S03]  /*8520*/  FSETP.NE.FTZ.AND P2, PT, R13, RZ, PT ;  /* 0x000000ff0d00720b */ /* 0x000fc60003f55000 */
[----:B------:R-:W-:-:S10]  /*8530*/  @!P1 PRMT R12, RZ, 0x654, R12 ;  /* 0x00000654ff0c9816 */ /* 0x000fd4000000000c */
[----:B------:R-:W-:Y:S01]  /*8540*/  @P2 MUFU.RCP R0, R13 ;  /* 0x0000000d00002308 */ /* 0x000fe20000001000 */
[----:B------:R-:W-:Y:S02]  /*8550*/  WARPGROUP.DEPBAR.LE gsb0, 0x0 ;  /* 0x00008000000079c5 */ /* 0x000fe40000010000 */
[----:B------:R-:W-:-:S06]  /*8560*/  WARPGROUP.ARRIVE ;  /* 0x00000000000079c5 */ /* 0x000fcc0000000000 */
[----:B------:R-:W-:Y:S01]  /*8570*/  HGMMA.64x64x16.F32.BF16 R120, gdesc[UR8].tnspB, R120, gsb0 ;  /* 0x40e00000087879f0 */ /* 0x000fe20008001878 */
[----:B------:R-:W-:Y:S02]  /*8580*/  UIADD3 UR10, UR6, 0x100, URZ ;  /* 0x00000100060a7890 */ /* 0x000fe4000fffe03f */
[----:B------:R-:W-:Y:S01]  /*8590*/  UIADD3 UR8, UR4, 0x4, URZ ;  /* 0x0000000404087890 */ /* 0x000fe2000fffe03f */
[----:B------:R-:W-:Y:S01]  /*85a0*/  UMOV UR11, 0x40000040 ;  /* 0x40000040000b7882 */ /* 0x000fe20000000000 */
[----:B------:R-:W-:Y:S01]  /*85b0*/  UMOV UR9, 0x40000040 ;  /* 0x4000004000097882 */ /* 0x000fe20000000000 */
        /* <DEDUP_REMOVED lines=14> */
[C---:B-----5:R-:W-:Y:S02]  /*86a0*/  IADD3 R9, P4, R20.reuse, 0x20, RZ ;  /* 0x0000002014097810 */ /* 0x060fe40007f9e0ff */
[----:B------:R-:W-:Y:S02]  /*86b0*/  IADD3 R5, P0, R20, 0x60, RZ ;  /* 0x0000006014057810 */ /* 0x000fe40007f1e0ff */
[----:B------:R-:W-:-:S02]  /*86c0*/  LOP3.LUT R8, R9, 0x380, RZ, 0xc0, !PT ;  /* 0x0000038009087812 */ /* 0x000fc400078ec0ff */
[----:B------:R-:W-:Y:S02]  /*86d0*/  LOP3.LUT R4, R5, 0x380, RZ, 0xc0, !PT ;  /* 0x0000038005047812 */ /* 0x000fe400078ec0ff */
[----:B------:R-:W-:Y:S02]  /*86e0*/  SHF.R.U64 R8, R8, 0x3, RZ ;  /* 0x0000000308087819 */ /* 0x000fe400000012ff */
[----:B------:R-:W-:Y:S02]  /*86f0*/  IADD3 R3, P3, R20, 0x40, RZ ;  /* 0x0000004014037810 */ /* 0x000fe40007f7e0ff */
[----:B------:R-:W-:Y:S01]  /*8700*/  LOP3.LUT R8, R8, R9, RZ, 0x3c, !PT ;  /* 0x0000000908087212 */ /* 0x000fe200078e3cff */
[--C-:B------:R-:W-:Y:S01]  /*8710*/  IMAD.X R9, RZ, RZ, R21.reuse, P4 ;  /* 0x000000ffff097224 */ /* 0x100fe200020e0615 */
[----:B------:R-:W-:Y:S01]  /*8720*/  LOP3.LUT R10, R20, 0x380, RZ, 0xc0, !PT ;  /* 0x00000380140a7812 */ /* 0x000fe200078ec0ff */
[----:B------:R-:W-:Y:S01]  /*8730*/  IMAD.X R7, RZ, RZ, R21, P3 ;  /* 0x000000ffff077224 */ /* 0x000fe200018e0615 */
[----:B------:R-:W-:-:S02]  /*8740*/  SHF.R.U64 R4, R4, 0x3, RZ ;  /* 0x0000000304047819 */ /* 0x000fc400000012ff */
[----:B------:R-:W-:Y:S02]  /*8750*/  FSETP.NE.FTZ.AND P4, PT, R14, RZ, PT ;  /* 0x000000ff0e00720b */ /* 0x000fe40003f95000 */
[----:B------:R-:W-:Y:S02]  /*8760*/  LOP3.LUT R6, R3, 0x380, RZ, 0xc0, !PT ;  /* 0x0000038003067812 */ /* 0x000fe400078ec0ff */
[----:B------:R-:W-:Y:S02]  /*8770*/  SHF.R.U64 R10, R10, 0x3, RZ ;  /* 0x000000030a0a7819 */ /* 0x000fe400000012ff */
[----:B------:R-:W-:Y:S02]  /*8780*/  LOP3.LUT R4, R4, R5, RZ, 0x3c, !PT ;  /* 0x0000000504047212 */ /* 0x000fe400078e3cff */
[----:B------:R-:W-:Y:S02]  /*8790*/  IADD3.X R5, RZ, R21, RZ, P0, !PT ;  /* 0x00000015ff057210 */ /* 0x000fe400007fe4ff */
[----:B------:R-:W-:-:S02]  /*87a0*/  SHF.R.U64 R6, R6, 0x3, RZ ;  /* 0x0000000306067819 */ /* 0x000fc400000012ff */
[----:B------:R-:W-:Y:S02]  /*87b0*/  MOV R11, R21 ;  /* 0x00000015000b7202 */ /* 0x000fe40000000f00 */
[----:B------:R-:W-:Y:S02]  /*87c0*/  LOP3.LUT R10, R10, R20, RZ, 0x3c, !PT ;  /* 0x000000140a0a7212 */ /* 0x000fe400078e3cff */
[----:B------:R-:W-:Y:S02]  /*87d0*/  MOV R38, R4 ;  /* 0x0000000400267202 */ /* 0x000fe40000000f00 */
[----:B------:R-:W-:Y:S01]  /*87e0*/  LOP3.LUT R6, R6, R3, RZ, 0x3c, !PT ;  /* 0x0000000306067212 */ /* 0x000fe200078e3cff */
[----:B------:R-:W1:Y:S01]  /*87f0*/  LDC.64 R4, c[0x0][0xb78] ;  /* 0x0002de00ff047b82 */ /* 0x000e620000000a00 */
[----:B------:R-:W-:Y:S01]  /*8800*/  MOV R43, R10 ;  /* 0x0000000a002b7202 */ /* 0x000fe20000000f00 */
[----:B------:R-:W-:Y:S01]  /*8810*/  IMAD.MOV.U32 R10, RZ, RZ, RZ ;  /* 0x000000ffff0a7224 */ /* 0x000fe200078e00ff */
[----:B------:R-:W2:Y:S01]  /*8820*/  @P4 MUFU.LG2 R11, R14 ;  /* 0x0000000e000b4308 */ /* 0x000ea20000000c00 */
[----:B------:R-:W-:Y:S01]  /*8830*/  MOV R40, R6 ;  /* 0x0000000600287202 */ /* 0x000fe20000000f00 */
[----:B------:R-:W-:Y:S01]  /*8840*/  @P2 FMUL.FTZ R7, R39, 0.69314718246459960938 ;  /* 0x3f31721827072820 */ /* 0x000fe20000410000 */
[----:B------:R-:W-:-:S02]  /*8850*/  MOV R42, R8 ;  /* 0x00000008002a7202 */ /* 0x000fc40000000f00 */
[----:B------:R-:W-:Y:S02]  /*8860*/  LOP3.LUT P0, RZ, R157, 0x3, RZ, 0xc0, !PT ;  /* 0x000000039dff7812 */ /* 0x000fe4000780c0ff */
[----:B------:R-:W-:Y:S01]  /*8870*/  MOV R21, 0xff800000 ;  /* 0xff80000000157802 */ /* 0x000fe20000000f00 */
[----:B------:R-:W3:Y:S08]  /*8880*/  @P2 MUFU.LG2 R6, R13 ;  /* 0x0000000d00062308 */ /* 0x000ef00000000c00 */
[----:B------:R4:W5:Y:S01]  /*8890*/  @P4 MUFU.RCP R10, R14 ;  /* 0x0000000e000a4308 */ /* 0x0009620000001000 */
[----:B--2---:R-:W-:Y:S01]  /*88a0*/  @P4 FMUL.FTZ R11, R11, 0.69314718246459960938 ;  /* 0x3f3172180b0b4820 */ /* 0x004fe20000410000 */
[----:B------:R-:W-:-:S02]  /*88b0*/  WARPGROUP.DEPBAR.LE gsb0, 0x0 ;  /* 0x00008000000079c5 */ /* 0x000fc40000010000 */
[----:B------:R-:W-:Y:S01]  /*88c0*/  WARPGROUP.ARRIVE ;  /* 0x00000000000079c5 */ /* 0x000fe20000000000 */
[----:B----4-:R-:W-:Y:S01]  /*88d0*/  @P4 FMUL.FTZ R14, R39, 0.69314718246459960938 ;  /* 0x3f317218270e4820 */ /* 0x010fe20000410000 */
[----:B---3--:R-:W-:-:S04]  /*88e0*/  @P2 FMUL.FTZ R6, R6, 0.69314718246459960938 ;  /* 0x3f31721806062820 */ /* 0x008fc80000410000 */
[----:B------:R-:W-:Y:S01]  /*88f0*/  HGMMA.64x64x16.F32.BF16 R120, gdesc[UR8].tnspB, R120, gsb0 ;  /* 0x40e00000087879f0 */ /* 0x000fe20008001878 */
[----:B------:R-:W-:Y:S01]  /*8900*/  UIADD3 UR10, UR6, 0x280, URZ ;  /* 0x00000280060a7890 */ /* 0x000fe2000fffe03f */
[----:B------:R-:W-:Y:S01]  /*8910*/  @P4 FFMA.FTZ R21, R14, R98, R11 ;  /* 0x000000620e154223 */ /* 0x000fe2000001000b */
        /* <DEDUP_REMOVED lines=42> */
[----:B------:R-:W-:Y:S01]  /*8bc0*/  HGMMA.64x64x16.F32.BF16 R120, gdesc[UR8].tnspB, R120, gsb0 ;  /* 0x40e00000087879f0 */ /* 0x000fe20008001878 */
[----:B------:R-:W-:Y:S02]  /*8bd0*/  ULDC.64 UR8, c[0x0][0xb70] ;  /* 0x0002dc0000087ab9 */ /* 0x000fe40000000a00 */
[----:B------:R-:W-:Y:S02]  /*8be0*/  WARPGROUP.DEPBAR.LE gsb0, 0x0 ;  /* 0x00008000000079c5 */ /* 0x000fe40000010000 */
[----:B------:R-:W-:-:S06]  /*8bf0*/  WARPGROUP.ARRIVE ;  /* 0x00000000000079c5 */ /* 0x000fcc0000000000 */
[----:B------:R-:W-:Y:S01]  /*8c00*/  HGMMA.64x64x16.F32.BF16 R120, gdesc[UR4].tnspB, R120, gsb0 ;  /* 0x40e00000047879f0 */ /* 0x000fe20008001878 */
[----:B------:R-:W-:Y:S01]  /*8c10*/  ULDC UR4, c[0x0][0xda8] ;  /* 0x00036a0000047ab9 */ /* 0x000fe20000000800 */
[----:B------:R-:W-:Y:S01]  /*8c20*/  ULDC UR7, c[0x0][0xa88] ;  /* 0x0002a20000077ab9 */ /* 0x000fe20000000800 */
[----:B------:R-:W-:-:S03]  /*8c30*/  UIMAD UR42, UR4, UR42, UR46 ;  /* 0x0000002a042a72a4 */ /* 0x000fc6000f8e022e */
[----:B------:R-:W-:Y:S01]  /*8c40*/  ULDC UR4, c[0x0][0xdb4] ;  /* 0x00036d0000047ab9 */ /* 0x000fe20000000800 */
[----:B------:R-:W-:Y:S02]  /*8c50*/  UIMAD UR42, UR42, 0xc0, URZ ;  /* 0x000000c02a2a78a4 */ /* 0x000fe4000f8e023f */
[----:B------:R-:W-:-:S04]  /*8c60*/  UIMAD UR43, UR4, UR43, UR41 ;  /* 0x0000002b042b72a4 */ /* 0x000fc8000f8e0229 */
[----:B------:R-:W-:Y:S01]  /*8c70*/  USHF.R.S32.HI UR4, URZ, 0x1f, UR43 ;  /* 0x0000001f3f047899 */ /* 0x000fe2000801142b */
[----:B------:R-:W-:-:S03]  /*8c80*/  VIADD R29, R152, UR42 ;  /* 0x0000002a981d7c36 */ /* 0x000fc60008000000 */
[----:B------:R-:W-:Y:S02]  /*8c90*/  UIMAD UR6, UR4, UR8, URZ ;  /* 0x00000008040672a4 */ /* 0x000fe4000f8e023f */
[----:B------:R-:W-:Y:S01]  /*8ca0*/  UIMAD.WIDE.U32 UR4, UR43, UR8, URZ ;  /* 0x000000082b0472a5 */ /* 0x000fe2000f8e003f */
[----:B------:R-:W-:Y:S01]  /*8cb0*/  IADD3 R3, R29, 0x8, RZ ;  /* 0x000000081d037810 */ /* 0x000fe20007ffe0ff */
[----:B------:R-:W-:Y:S01]  /*8cc0*/  UIMAD UR6, UR43, UR9, UR6 ;  /* 0x000000092b0672a4 */ /* 0x000fe2000f8e0206 */
[----:B------:R-:W-:Y:S02]  /*8cd0*/  SHF.R.S32.HI R45, RZ, 0x1f, R29 ;  /* 0x0000001fff2d7819 */ /* 0x000fe4000001141d */
[----:B------:R-:W-:Y:S01]  /*8ce0*/  ISETP.GE.OR P3, PT, R3, UR7, P0 ;  /* 0x0000000703007c0c */ /* 0x000fe20008766670 */
[----:B------:R-:W-:Y:S01]  /*8cf0*/  IMAD.U32 R8, RZ, RZ, UR4 ;  /* 0x00000004ff087e24 */ /* 0x000fe2000f8e00ff */
[----:B------:R-:W-:Y:S01]  /*8d00*/  USHF.R.S32.HI UR4, URZ, 0x1f, UR44 ;  /* 0x0000001f3f047899 */ /* 0x000fe2000801142c */
[----:B------:R-:W-:Y:S01]  /*8d10*/  MOV R9, UR5 ;  /* 0x0000000500097c02 */ /* 0x000fe20008000f00 */
[----:B------:R-:W-:Y:S01]  /*8d20*/  UIADD3 UR6, UR5, UR6, URZ ;  /* 0x0000000605067290 */ /* 0x000fe2000fffe03f */
[----:B------:R-:W-:-:S02]  /*8d30*/  IMAD.MOV.U32 R3, RZ, RZ, -0x800000 ;  /* 0xff800000ff037424 */ /* 0x000fc400078e00ff */
[----:B------:R-:W-:Y:S01]  /*8d40*/  @P2 FFMA.FTZ R3, R7, R50, R6 ;  /* 0x0000003207032223 */ /* 0x000fe20000010006 */
[----:B------:R-:W-:Y:S01]  /*8d50*/  ISETP.GE.OR P0, PT, R29, UR7, P0 ;  /* 0x000000071d007c0c */ /* 0x000fe20008706670 */
[C---:B-1----:R-:W-:Y:S01]  /*8d60*/  IMAD R14, R4.reuse, UR4, RZ ;  /* 0x00000004040e7c24 */ /* 0x042fe2000f8e02ff */
[----:B------:R-:W-:Y:S01]  /*8d70*/  ULDC.64 UR4, c[0x0][0xb40] ;  /* 0x0002d00000047ab9 */ /* 0x000fe20000000a00 */
[----:B------:R-:W-:Y:S02]  /*8d80*/  IMAD.U32 R9, RZ, RZ, UR6 ;  /* 0x00000006ff097e24 */ /* 0x000fe4000f8e00ff */
[----:B------:R-:W-:Y:S02]  /*8d90*/  IMAD R46, R5, UR44, R14 ;  /* 0x0000002c052e7c24 */ /* 0x000fe4000f8e020e */
[----:B------:R-:W-:Y:S01]  /*8da0*/  IMAD.WIDE.U32 R8, R4, UR44, R8 ;  /* 0x0000002c04087c25 */ /* 0x000fe2000f8e0008 */
        /* <DEDUP_REMOVED lines=18> */
[-C--:B-----5:R-:W-:Y:S01]  /*8ed0*/  FMUL.FTZ R5, R123, R10.reuse ;  /* 0x0000000a7b057220 */ /* 0x0a0fe20000410000 */
[-C--:B------:R-:W-:Y:S01]  /*8ee0*/  FMUL.FTZ R0, R122, R10.reuse ;  /* 0x0000000a7a007220 */ /* 0x080fe20000410000 */
[-C--:B------:R-:W-:Y:S01]  /*8ef0*/  FMUL.FTZ R13, R127, R10.reuse ;  /* 0x0000000a7f0d7220 */ /* 0x080fe20000410000 */
        /* <DEDUP_REMOVED lines=8> */
[----:B------:R-:W-:Y:S01]  /*8f80*/  BAR.SYNC.DEFER_BLOCKING 0x1, 0x180 ;  /* 0x0046000000007b1d */ /* 0x000fe20000010000 */
[----:B------:R-:W-:Y:S01]  /*8f90*/  IADD3 R44, P1, R29, R8, RZ ;  /* 0x000000081d2c7210 */ /* 0x000fe20007f3e0ff */
        /* <DEDUP_REMOVED lines=9> */
[----:B------:R-:W-:-:S02]  /*9030*/  IADD3.X R45, R45, R9, R46, P1, !PT ;  /* 0x000000092d2d7210 */ /* 0x000fc40000ffe42e */
[----:B------:R-:W-:Y:S02]  /*9040*/  F2FP.BF16.F32.PACK_AB R9, R0, R11 ;  /* 0x0000000b0009723e */ /* 0x000fe400000010ff */
[----:B------:R-:W-:Y:S01]  /*9050*/  F2FP.BF16.F32.PACK_AB R11, R12, R13 ;  /* 0x0000000d0c0b723e */ /* 0x000fe200000010ff */
[----:B------:R-:W1:Y:S01]  /*9060*/  SHFL.IDX PT, R0, R47, RZ, 0x1f ;  /* 0x00001fff2f007589 */ /* 0x000e6200000e0000 */
[----:B------:R-:W-:Y:S02]  /*9070*/  F2FP.BF16.F32.PACK_AB R8, R15, R20 ;  /* 0x000000140f08723e */ /* 0x000fe400000010ff */
[----:B------:R-:W-:Y:S02]  /*9080*/  F2FP.BF16.F32.PACK_AB R10, R22, R25 ;  /* 0x00000019160a723e */ /* 0x000fe400000010ff */
[----:B------:R-:W-:Y:S02]  /*9090*/  F2FP.BF16.F32.PACK_AB R13, R14, R29 ;  /* 0x0000001d0e0d723e */ /* 0x000fe400000010ff */
[----:B------:R-:W-:Y:S01]  /*90a0*/  F2FP.BF16.F32.PACK_AB R12, R24, R27 ;  /* 0x0000001b180c723e */ /* 0x000fe200000010ff */
[----:B------:R2:W-:Y:S01]  /*90b0*/  STSM.16.M88.4 [R43], R4 ;  /* 0x000000042b007844 */ /* 0x0005e20000000200 */
[----:B------:R-:W-:-:S02]  /*90c0*/  F2FP.BF16.F32.PACK_AB R14, R26, R31 ;  /* 0x0000001f1a0e723e */ /* 0x000fc400000010ff */
[----:B------:R-:W-:Y:S01]  /*90d0*/  F2FP.BF16.F32.PACK_AB R15, R28, R33 ;  /* 0x000000211c0f723e */ /* 0x000fe200000010ff */
[----:B------:R3:W-:Y:S01]  /*90e0*/  STSM.16.M88.4 [R42], R8 ;  /* 0x000000082a007844 */ /* 0x0007e20000000200 */
[----:B------:R-:W-:Y:S02]  /*90f0*/  F2FP.BF16.F32.PACK_AB R24, R30, R35 ;  /* 0x000000231e18723e */ /* 0x000fe400000010ff */
[----:B------:R-:W-:Y:S01]  /*9100*/  F2FP.BF16.F32.PACK_AB R25, R32, R37 ;  /* 0x000000252019723e */ /* 0x000fe200000010ff */
[----:B------:R3:W-:Y:S01]  /*9110*/  STSM.16.M88.4 [R40], R12 ;  /* 0x0000000c28007844 */ /* 0x0007e20000000200 */
[----:B------:R-:W-:Y:S02]  /*9120*/  F2FP.BF16.F32.PACK_AB R26, R34, R39 ;  /* 0x00000027221a723e */ /* 0x000fe400000010ff */
[----:B------:R-:W-:-:S05]  /*9130*/  F2FP.BF16.F32.PACK_AB R27, R36, R41 ;  /* 0x00000029241b723e */ /* 0x000fca00000010ff */
[----:B------:R3:W-:Y:S01]  /*9140*/  STSM.16.M88.4 [R38], R24 ;  /* 0x0000001826007844 */ /* 0x0007e20000000200 */
[C---:B--2---:R-:W-:Y:S01]  /*9150*/  LEA R4, P1, R44.reuse, UR4, 0x2 ;  /* 0x000000042c047c11 */ /* 0x044fe2000f8210ff */
[----:B------:R-:W-:Y:S01]  /*9160*/  ULDC UR4, c[0x0][0xc] ;  /* 0x0000030000047ab9 */ /* 0x000fe20000000800 */
[----:B------:R-:W-:Y:S01]  /*9170*/  @!PT LDS RZ, [RZ] ;  /* 0x00000000fffff984 */ /* 0x000fe20000000800 */
[----:B------:R-:W-:Y:S01]  /*9180*/  @!PT LDS RZ, [RZ] ;  /* 0x00000000fffff984 */ /* 0x000fe20000000800 */
[----:B------:R-:W-:Y:S01]  /*9190*/  @!PT LDS RZ, [RZ] ;  /* 0x00000000fffff984 */ /* 0x000fe20000000800 */
[----:B------:R2:W-:Y:S06]  /*91a0*/  MEMBAR.ALL.CTA ;  /* 0x0000000000007992 */ /* 0x0005ec0000008000 */
[----:B--2---:R-:W2:Y:S01]  /*91b0*/  FENCE.VIEW.ASYNC.S ;  /* 0x00000000000073c6 */ /* 0x004ea20000000000 */
[----:B------:R-:W-:Y:S01]  /*91c0*/  LEA.HI.X R5, R44, UR5, R45, 0x2, P1 ;  /* 0x000000052c057c11 */ /* 0x000fe200088f142d */
[----:B------:R-:W-:Y:S01]  /*91d0*/  UIADD3 UR46, UR4, UR46, URZ ;  /* 0x0000002e042e7290 */ /* 0x000fe2000fffe03f */
[----:B--2---:R-:W-:Y:S06]  /*91e0*/  BAR.ARV 0x1, 0x1a0 ;  /* 0x0046800000007b1d */ /* 0x004fec0000002000 */
        /* <DEDUP_REMOVED lines=8> */
[----:B------:R-:W-:Y:S01]  /*9270*/  UIADD3 UR4, UP0, UR48, 0x9f0, URZ ;  /* 0x000009f030047890 */ /* 0x000fe2000ff1e03f */
[----:B------:R-:W-:Y:S01]  /*9280*/  UMOV UR41, URZ ;  /* 0x0000003f00297c82 */ /* 0x000fe20008000000 */
[----:B------:R-:W-:Y:S02]  /*9290*/  UMOV UR45, URZ ;  /* 0x0000003f002d7c82 */ /* 0x000fe40008000000 */
[----:B------:R-:W-:Y:S02]  /*92a0*/  UIADD3.X UR5, URZ, UR49, URZ, UP0, !UPT ;  /* 0x000000313f057290 */ /* 0x000fe400087fe43f */
[----:B------:R-:W-:-:S04]  /*92b0*/  UIADD3 UR6, UR40, 0x30820, URZ ;  /* 0x0003082028067890 */ /* 0x000fc8000fffe03f */
[----:B------:R-:W-:-:S03]  /*92c0*/  UPRMT UR6, URZ, 0x654, UR6 ;  /* 0x000006543f067896 */ /* 0x000fc60008000006 */
[----:B------:R1:W-:Y:S01]  /*92d0*/  UTMASTG.5D [UR40], [UR4] ;  /* 0x00000028040073b5 */ /* 0x0003e20008020000 */
[----:B------:R0:W-:Y:S01]  /*92e0*/  UTMACMDFLUSH ;  /* 0x00000000000079b7 */ /* 0x0001e20000000000 */
[----:B------:R-:W-:-:S04]  /*92f0*/  DEPBAR.LE SB0, 0x0 ;  /* 0x000080000000791a */ /* 0x000fc80000000000 */
[----:B-1----:R-:W-:Y:S03]  /*9300*/  SYNCS.ARRIVE.TRANS64.RED.A1T0 RZ, [UR6], RZ ;  /* 0x000000ffffff79a7 */ /* 0x002fe60008100406 */
.L_x_10497:
[----:B------:R-:W-:Y:S05]  /*9310*/  BSYNC B0 ;  /* 0x0000000000007941 */ /* 0x000fea0003800000 */
.L_x_10496:
[----:B------:R-:W1:Y:S01]  /*9320*/  LDC R0, c[0x0][0xda4] ;  /* 0x00036900ff007b82 */ /* 0x000e620000000800 */
        /* <DEDUP_REMOVED lines=9> */
.L_x_10474:
        /* <DEDUP_REMOVED lines=13> */
[----:B------:R-:W-:Y:S01]  /*9490*/  LOP3.LUT R28, R2, 0x1f, RZ, 0xc0, !PT ;  /* 0x0000001f021c7812 */ /* 0x000fe200078ec0ff */
[----:B------:R-:W-:Y:S01]  /*94a0*/  IMAD.U32 R29, RZ, RZ, UR4 ;  /* 0x00000004ff1d7e24 */ /* 0x000fe2000f8e00ff */
[----:B------:R-:W-:Y:S01]  /*94b0*/  MOV R22, RZ ;  /* 0x000000ff00167202 */ /* 0x000fe20000000f00 */
[----:B------:R-:W-:Y:S01]  /*94c0*/  IMAD.MOV.U32 R19, RZ, RZ, 0x1 ;  /* 0x00000001ff137424 */ /* 0x000fe200078e00ff */
[----:B------:R-:W-:Y:S01]  /*94d0*/  ULDC.64 UR40, c[0x0][0x198] ;  /* 0x0000660000287ab9 */ /* 0x000fe20000000a00 */
[----:B------:R-:W-:Y:S01]  /*94e0*/  IMAD.MOV.U32 R27, RZ, RZ, RZ ;  /* 0x000000ffff1b7224 */ /* 0x000fe200078e00ff */
[----:B------:R-:W-:-:S06]  /*94f0*/  ULDC UR36, c[0x0][0xc] ;  /* 0x0000030000247ab9 */ /* 0x000fcc0000000800 */
.L_x_10541:
[----:B-1----:R-:W1:Y:S01]  /*9500*/  LDC R0, c[0x0][0xda8] ;  /* 0x00036a00ff007b82 */ /* 0x002e620000000800 */
[----:B--2---:R-:W2:Y:S01]  /*9510*/  S2R R6, SR_CgaCtaId ;  /* 0x0000000000067919 */ /* 0x004ea20000008800 */
[----:B------:R-:W-:Y:S05]  /*9520*/  YIELD ;  /* 0x0000000000007946 */ /* 0x000fea0003800000 */
[----:B------:R-:W-:Y:S01]  /*9530*/  ULDC.64 UR4, c[0x0][0x3f8] ;  /* 0x0000fe0000047ab9 */ /* 0x000fe20000000a00 */
[----:B------:R-:W3:Y:S01]  /*9540*/  LDC R4, c[0x0][0xdb4] ;  /* 0x00036d00ff047b82 */ /* 0x000ee20000000800 */
[----:B------:R-:W-:Y:S01]  /*9550*/  UISETP.NE.U32.AND UP0, UPT, UR4, URZ, UPT ;  /* 0x0000003f0400728c */ /* 0x000fe2000bf05070 */
[----:B------:R-:W-:-:S02]  /*9560*/  MOV R7, R29 ;  /* 0x0000001d00077202 */ /* 0x000fc40000000f00 */
[----:B------:R-:W-:Y:S01]  /*9570*/  MOV R25, 0x400 ;  /* 0x0000040000197802 */ /* 0x000fe20000000f00 */
[----:B------:R-:W-:Y:S01]  /*9580*/  UISETP.NE.AND.EX UP0, UPT, UR5, URZ, UPT, UP0 ;  /* 0x0000003f0500728c */ /* 0x000fe2000bf05300 */
[----:B------:R-:W-:Y:S02]  /*9590*/  ULDC UR4, c[0x0][0x404] ;  /* 0x0001010000047ab9 */ /* 0x000fe40000000800 */
[----:B------:R-:W4:Y:S01]  /*95a0*/  LDC R26, c[0x0][0x2e0] ;  /* 0x0000b800ff1a7b82 */ /* 0x000f220000000800 */
        /* <DEDUP_REMOVED lines=11> */
[----:B------:R-:W-:Y:S01]  /*9660*/  IMAD.MOV.U32 R24, RZ, RZ, R7 ;  /* 0x000000ffff187224 */ /* 0x000fe200078e0007 */
[----:B------:R1:W-:Y:S01]  /*9670*/  STL [R1+0x8], R7 ;  /* 0x0000080701007387 */ /* 0x0003e20000100800 */
[----:B------:R-:W-:-:S04]  /*9680*/  IMAD.HI R0, R0, 0x2aaaaaab, RZ ;  /* 0x2aaaaaab00007827 */ /* 0x000fc800078e02ff */
[----:B---3--:R-:W-:-:S05]  /*9690*/  @P1 IMAD.HI.U32 R2, R7, R2, RZ ;  /* 0x0000000207021227 */ /* 0x008fca00078e00ff */
[----:B------:R-:W-:Y:S02]  /*96a0*/  @P1 SHF.R.U32.HI R24, RZ, R3, R2 ;  /* 0x00000003ff181219 */ /* 0x000fe40000011602 */
[----:B------:R-:W-:Y:S02]  /*96b0*/  IADD3 R2, R25, 0x12400, RZ ;  /* 0x0001240019027810 */ /* 0x000fe40007ffe0ff */
[----:B------:R-:W-:Y:S01]  /*96c0*/  SHF.R.U32.HI R3, RZ, 0x1f, R0 ;  /* 0x0000001fff037819 */ /* 0x000fe20000011600 */
[----:B------:R-:W-:Y:S01]  /*96d0*/  IMAD.MOV R23, RZ, RZ, -R24 ;  /* 0x000000ffff177224 */ /* 0x000fe200078e0a18 */
[----:B------:R-:W-:Y:S02]  /*96e0*/  LOP3.LUT P0, RZ, R2, 0x3ff, RZ, 0xc0, !PT ;  /* 0x000003ff02ff7812 */ /* 0x000fe4000780c0ff */
[----:B------:R-:W-:Y:S01]  /*96f0*/  LEA.HI.SX32 R2, R0, R3, 0x1b ;  /* 0x0000000300027211 */ /* 0x000fe200078fdaff */
[----:B------:R-:W-:-:S10]  /*9700*/  IMAD R23, R4, R23, R7 ;  /* 0x0000001704177224 */ /* 0x000fd400078e0207 */
        /* <DEDUP_REMOVED lines=17> */
.L_x_10500:
        /* <DEDUP_REMOVED lines=19> */
.L_x_10502:
        /* <DEDUP_REMOVED lines=16> */
.L_x_10501:
[----:B------:R-:W2:Y:S01]  /*9a50*/  LDL.LU R20, [R1+0x8] ;  /* 0x0000080001147983 */ /* 0x000ea20000300800 */
[----:B------:R-:W-:Y:S01]  /*9a60*/  ULDC.64 UR4, c[0x0][0x9f8] ;  /* 0x00027e0000047ab9 */ /* 0x000fe20000000a00 */
[----:B------:R-:W1:Y:S01]  /*9a70*/  LDC R3, c[0x0][0x428] ;  /* 0x00010a00ff037b82 */ /* 0x000e620000000800 */
[----:B------:R-:W-:Y:S01]  /*9a80*/  ISETP.NE.U32.AND P0, PT, RZ, UR4, PT ;  /* 0x00000004ff007c0c */ /* 0x000fe2000bf05070 */
[----:B------:R-:W-:Y:S01]  /*9a90*/  ULDC UR4, c[0x0][0xda8] ;  /* 0x00036a0000047ab9 */ /* 0x000fe20000000800 */
[----:B------:R-:W-:Y:S02]  /*9aa0*/  MOV R0, R24 ;  /* 0x0000001800007202 */ /* 0x000fe40000000f00 */
[----:B------:R-:W-:-:S13]  /*9ab0*/  ISETP.NE.AND.EX P0, PT, RZ, UR5, PT, P0 ;  /* 0x00000005ff007c0c */ /* 0x000fda000bf05300 */
[----:B------:R-:W3:Y:S02]  /*9ac0*/  @P0 LDC.64 R4, c[0x0][0x9f8] ;  /* 0x00027e00ff040b82 */ /* 0x000ee40000000a00 */
[----:B---3--:R-:W-:-:S05]  /*9ad0*/  @P0 IMAD.WIDE R4, R24, 0x4, R4 ;  /* 0x0000000418040825 */ /* 0x008fca00078e0204 */
        /* <DEDUP_REMOVED lines=8> */
[----:B------:R-:W4:Y:S03]  /*9b60*/  @P0 LDC R7, c[0x0][0x430] ;  /* 0x00010c00ff070b82 */ /* 0x000f260000000800 */
[----:B------:R-:W-:-:S03]  /*9b70*/  @!UP1 UIADD3.X UR9, URZ, UR41, URZ, UP0, !UPT ;  /* 0x000000293f099290 */ /* 0x000fc600087fe43f */
[----:B------:R-:W-:Y:S01]  /*9b80*/  VOTEU.ALL UP0, P1 ;  /* 0x00000000003f7886 */ /* 0x000fe20000800000 */
[----:B-1----:R-:W-:-:S05]  /*9b90*/  @P0 IMAD.HI.U32 R6, R23, R6, RZ ;  /* 0x0000000617060227 */ /* 0x002fca00078e00ff */
[----:B----4-:R-:W-:Y:S01]  /*9ba0*/  @P0 SHF.R.U32.HI R3, RZ, R7, R6 ;  /* 0x00000007ff030219 */ /* 0x010fe20000011606 */
[----:B--2---:R-:W-:-:S04]  /*9bb0*/  IMAD.MOV R10, RZ, RZ, -R20 ;  /* 0x000000ffff0a7224 */ /* 0x004fc800078e0a14 */
[----:B------:R-:W-:-:S04]  /*9bc0*/  IMAD R10, R10, UR4, R29 ;  /* 0x000000040a0a7c24 */ /* 0x000fc8000f8e021d */
[----:B---3--:R-:W-:-:S07]  /*9bd0*/  IMAD R10, R10, 0xc0, RZ ;  /* 0x000000c00a0a7824 */ /* 0x008fce00078e02ff */
.L_x_10503:
        /* <DEDUP_REMOVED lines=16> */
.L_x_10557:
[----:B------:R-:W-:Y:S01]  /*9ce0*/  UMOV UR4, 0xffffffff ;  /* 0xffffffff00047882 */ /* 0x000fe20000000000 */
[----:B------:R-:W-:Y:S02]  /*9cf0*/  SHF.R.S32.HI R8, RZ, 0x1f, R0 ;  /* 0x0000001fff087819 */ /* 0x000fe40000011400 */
[----:B------:R-:W-:Y:S01]  /*9d00*/  IADD3 R13, R2, -0x1, RZ ;  /* 0xffffffff020d7810 */ /* 0x000fe20007ffe0ff */
[----:B------:R-:W-:Y:S06]  /*9d10*/  BRA.DIV UR4, `(.L_x_10505) ;  /* 0x0000001e04887947 */ /* 0x000fec000b800000 */
[----:B------:R-:W-:-:S13]  /*9d20*/  ELECT P6, URZ, PT ;  /* 0x00000000003f782f */ /* 0x000fda00038c0000 */
.L_x_10560:
[----:B------:R-:W-:Y:S05]  /*9d30*/  @!P6 BRA `(.L_x_10506) ;  /* 0x0000000000c4e947 */ /* 0x000fea0003800000 */
[----:B------:R1:W-:Y:S01]  /*9d40*/  STL [R1], R13 ;  /* 0x0000000d01007387 */ /* 0x0003e20000100800 */
[----:B------:R-:W-:Y:S01]  /*9d50*/  IMAD.MOV.U32 R9, RZ, RZ, R0 ;  /* 0x000000ffff097224 */ /* 0x000fe200078e0000 */
[----:B------:R-:W-:Y:S06]  /*9d60*/  @!P0 BRA `(.L_x_10507) ;  /* 0x0000000000488947 */ /* 0x000fec0003800000 */
[----:B------:R-:W2:Y:S01]  /*9d70*/  LDC R12, c[0x0][0x41c] ;  /* 0x00010700ff0c7b82 */ /* 0x000ea20000000800 */
[----:B------:R-:W-:Y:S01]  /*9d80*/  IMAD.MOV.U32 R20, RZ, RZ, R13 ;  /* 0x000000ffff147224 */ /* 0x000fe200078e000d */
[----:B------:R-:W-:Y:S01]  /*9d90*/  ULDC.64 UR4, c[0x0][0x408] ;  /* 0x0001020000047ab9 */ /* 0x000fe20000000a00 */
[----:B--2---:R-:W-:-:S13]  /*9da0*/  ISETP.NE.AND P1, PT, R12, 0x1, PT ;  /* 0x000000010c00780c */ /* 0x004fda0003f25270 */
[----:B------:R-:W2:Y:S02]  /*9db0*/  @P1 LDC.64 R6, c[0x0][0x420] ;  /* 0x00010800ff061b82 */ /* 0x000ea40000000a00 */
[----:B--2---:R-:W-:-:S05]  /*9dc0*/  @P1 IMAD.HI.U32 R6, R13, R6, RZ ;  /* 0x000000060d061227 */ /* 0x004fca00078e00ff */
[----:B------:R-:W-:Y:S01]  /*9dd0*/  @P1 SHF.R.U32.HI R20, RZ, R7, R6 ;  /* 0x00000007ff141219 */ /* 0x000fe20000011606 */
[----:B------:R-:W-:-:S03]  /*9de0*/  IMAD R7, R8, UR4, RZ ;  /* 0x0000000408077c24 */ /* 0x000fc6000f8e02ff */
[--C-:B------:R-:W-:Y:S01]  /*9df0*/  SHF.R.S32.HI R21, RZ, 0x1f, R20.reuse ;  /* 0x0000001fff157819 */ /* 0x100fe20000011414 */
[C---:B------:R-:W-:Y:S02]  /*9e00*/  IMAD R7, R0.reuse, UR5, R7 ;  /* 0x0000000500077c24 */ /* 0x040fe4000f8e0207 */
[----:B------:R-:W-:-:S05]  /*9e10*/  IMAD.WIDE.U32 R14, R0, UR4, R20 ;  /* 0x00000004000e7c25 */ /* 0x000fca000f8e0014 */
[----:B------:R-:W-:Y:S02]  /*9e20*/  IADD3 R7, R15, R7, RZ ;  /* 0x000000070f077210 */ /* 0x000fe40007ffe0ff */
[----:B------:R-:W-:Y:S01]  /*9e30*/  LEA R6, P1, R14, R4, 0x2 ;  /* 0x000000040e067211 */ /* 0x000fe200078210ff */
[----:B------:R-:W-:-:S03]  /*9e40*/  IMAD.MOV R11, RZ, RZ, -R20 ;  /* 0x000000ffff0b7224 */ /* 0x000fc600078e0a14 */
[----:B------:R-:W-:-:S05]  /*9e50*/  LEA.HI.X R7, R14, R5, R7, 0x2, P1 ;  /* 0x000000050e077211 */ /* 0x000fca00008f1407 */
[----:B------:R2:W5:Y:S02]  /*9e60*/  LDG.E R9, desc[UR38][R6.64] ;  /* 0x0000002606097981 */ /* 0x000564000c1e1900 */
[----:B--2---:R-:W-:-:S05]  /*9e70*/  IMAD R6, R12, R11, R13 ;  /* 0x0000000b0c067224 */ /* 0x004fca00078e020d */
[----:B------:R2:W-:Y:S02]  /*9e80*/  STL [R1], R6 ;  /* 0x0000000601007387 */ /* 0x0005e40000100800 */
.L_x_10507:
[----:B------:R-:W-:Y:S01]  /*9e90*/  IMAD R7, R22, 0x8, R25 ;  /* 0x0000000816077824 */ /* 0x000fe200078e0219 */
[----:B--2---:R-:W-:Y:S02]  /*9ea0*/  SHF.L.U32 R6, R19, 0x1f, RZ ;  /* 0x0000001f13067819 */ /* 0x004fe400000006ff */
[----:B------:R-:W-:Y:S02]  /*9eb0*/  ISETP.NE.AND P2, PT, R18, RZ, PT ;  /* 0x000000ff1200720c */ /* 0x000fe40003f45270 */
[----:B------:R-:W2:Y:S02]  /*9ec0*/  SYNCS.PHASECHK.TRANS64.TRYWAIT P1, [R7+URZ+0x30840], R6 ;  /* 0x03084006070075a7 */ /* 0x000ea4000802017f */
[----:B--2---:R-:W-:Y:S09]  /*9ed0*/  @!P1 BRA `(.L_x_10508) ;  /* 0x0000001c00389947 */ /* 0x004ff20003800000 */
.L_x_10561:
[----:B------:R-:W-:Y:S05]  /*9ee0*/  @P2 BRA `(.L_x_10509) ;  /* 0x0000000000142947 */ /* 0x000fea0003800000 */
[----:B------:R-:W-:Y:S02]  /*9ef0*/  ISETP.NE.AND P1, PT, R28, RZ, PT ;  /* 0x000000ff1c00720c */ /* 0x000fe40003f25270 */
[----:B--2---:R-:W-:-:S04]  /*9f00*/  MOV R6, 0x6000 ;  /* 0x0000600000067802 */ /* 0x004fc80000000f00 */
[----:B------:R3:W-:Y:S07]  /*9f10*/  SYNCS.ARRIVE.TRANS64 RZ, [R7+URZ+0x30830], R6 ;  /* 0x0308300607ff79a7 */ /* 0x0007ee000800003f */
[----:B------:R-:W-:Y:S05]  /*9f20*/  @!P1 BRA `(.L_x_10509) ;  /* 0x0000000000049947 */ /* 0x000fea0003800000 */
[----:B------:R-:W-:Y:S01]  /*9f30*/  BPT.TRAP 0x1 ;  /* 0x000000040000795c */ /* 0x000fe20000300000 */
.L_x_10509:
[----:B------:R-:W4:Y:S01]  /*9f40*/  LDL R11, [R1] ;  /* 0x00000000010b7983 */ /* 0x000f220000100800 */
[----:B--23--:R-:W-:Y:S01]  /*9f50*/  IMAD R6, R22, 0x6000, R25 ;  /* 0x0000600016067824 */ /* 0x00cfe200078e0219 */
[----:B------:R-:W-:Y:S01]  /*9f60*/  R2UR UR9, R7 ;  /* 0x00000000070972ca */ /* 0x000fe200000e0000 */
[----:B------:R-:W-:Y:S01]  /*9f70*/  UIADD3 UR4, UP0, UR40, 0x370, URZ ;  /* 0x0000037028047890 */ /* 0x000fe2000ff1e03f */
[----:B------:R-:W-:Y:S01]  /*9f80*/  R2UR UR12, R3 ;  /* 0x00000000030c72ca */ /* 0x000fe200000e0000 */
[----:B------:R-:W-:Y:S01]  /*9f90*/  UMOV UR6, 0x0 ;  /* 0x0000000000067882 */ /* 0x000fe20000000000 */
[----:B------:R-:W-:Y:S01]  /*9fa0*/  R2UR UR8, R6 ;  /* 0x00000000060872ca */ /* 0x000fe200000e0000 */
[----:B------:R-:W-:Y:S01]  /*9fb0*/  UIADD3.X UR5, URZ, UR41, URZ, UP0, !UPT ;  /* 0x000000293f057290 */ /* 0x000fe200087fe43f */
[----:B-----5:R-:W-:Y:S01]  /*9fc0*/  R2UR UR13, R9 ;  /* 0x00000000090d72ca */ /* 0x020fe200000e0000 */
[----:B------:R-:W-:Y:S01]  /*9fd0*/  UMOV UR7, 0x14f00000 ;  /* 0x14f0000000077882 */ /* 0x000fe20000000000 */
[----:B------:R-:W-:-:S05]  /*9fe0*/  UMOV UR10, URZ ;  /* 0x0000003f000a7c82 */ /* 0x000fca0008000000 */
[----:B------:R-:W-:-:S04]  /*9ff0*/  UIADD3 UR9, UR9, 0x30830, URZ ;  /* 0x0003083009097890 */ /* 0x000fc8000fffe03f */
[----:B------:R-:W-:Y:S01]  /*a000*/  UIADD3 UR8, UR8, 0x12400, URZ ;  /* 0x0001240008087890 */ /* 0x000fe2000fffe03f */
[----:B----4-:R-:W-:-:S13]  /*a010*/  R2UR UR11, R11 ;  /* 0x000000000b0b72ca */ /* 0x010fda00000e0000 */
[----:B------:R-:W-:-:S09]  /*a020*/  UIMAD UR11, UR11, 0xc0, URZ ;  /* 0x000000c00b0b78a4 */ /* 0x000fd2000f8e023f */
[----:B------:R2:W-:Y:S02]  /*a030*/  UTMALDG.4D [UR8], [UR4], desc[UR6] ;  /* 0x00000608040075b4 */ /* 0x0005e40008019000 */
[----:B--2---:R-:W-:Y:S01]  /*a040*/  NOP ;  /* 0x0000000000007918 */ /* 0x004fe20000000000 */
.L_x_10506:
[----:B------:R-:W-:Y:S05]  /*a050*/  WARPSYNC.ALL ;  /* 0x0000000000007948 */ /* 0x000fea0003800000 */
[----:B------:R-:W-:Y:S01]  /*a060*/  BAR.SYNC.DEFER_BLOCKING 0x8, 0x1a0 ;  /* 0x0206800000007b1d */ /* 0x000fe20000010000 */
[----:B------:R-:W-:Y:S02]  /*a070*/  ELECT P1, URZ, PT ;  /* 0x00000000003f782f */ /* 0x000fe40003820000 */
[----:B------:R-:W-:Y:S01]  /*a080*/  R2UR UR9, R25 ;  /* 0x00000000190972ca */ /* 0x000fe200000e0000 */
[----:B------:R-:W-:-:S10]  /*a090*/  UIADD3 UR4, UP0, UR40, 0x270, URZ ;  /* 0x0000027028047890 */ /* 0x000fd4000ff1e03f */
[----:B------:R-:W-:Y:S02]  /*a0a0*/  @P1 R2UR UR13, R24 ;  /* 0x00000000180d12ca */ /* 0x000fe400000e0000 */
[----:B------:R-:W-:Y:S01]  /*a0b0*/  @P1 R2UR UR12, R23 ;  /* 0x00000000170c12ca */ /* 0x000fe200000e0000 */
[----:B------:R-:W-:Y:S01]  /*a0c0*/  UIADD3.X UR5, URZ, UR41, URZ, UP0, !UPT ;  /* 0x000000293f057290 */ /* 0x000fe200087fe43f */
[----:B------:R-:W-:Y:S01]  /*a0d0*/  @P1 R2UR UR11, R10 ;  /* 0x000000000a0b12ca */ /* 0x000fe200000e0000 */
[----:B------:R-:W-:Y:S01]  /*a0e0*/  UMOV UR6, 0x0 ;  /* 0x0000000000067882 */ /* 0x000fe20000000000 */
[----:B------:R-:W-:Y:S01]  /*a0f0*/  UMOV UR7, 0x12f00000 ;  /* 0x12f0000000077882 */ /* 0x000fe20000000000 */
[----:B------:R-:W-:Y:S01]  /*a100*/  UMOV UR10, URZ ;  /* 0x0000003f000a7c82 */ /* 0x000fe20008000000 */
[----:B------:R-:W-:Y:S01]  /*a110*/  BSSY B0, `(.L_x_10510) ;  /* 0x000000b000007945 */ /* 0x000fe20003800000 */
[----:B------:R-:W-:Y:S01]  /*a120*/  ISETP.GE.AND P2, PT, R26, 0xc1, PT ;  /* 0x000000c11a00780c */ /* 0x000fe20003f46270 */
[----:B------:R-:W-:Y:S01]  /*a130*/  @P1 IMAD.MOV.U32 R6, RZ, RZ, 0x6000 ;  /* 0x00006000ff061424 */ /* 0x000fe200078e00ff */
[----:B------:R-:W-:-:S02]  /*a140*/  UIADD3 UR8, UR9, 0xc400, URZ ;  /* 0x0000c40009087890 */ /* 0x000fc4000fffe03f */
[----:B------:R-:W-:Y:S01]  /*a150*/  UIADD3 UR9, UR9, 0x30800, URZ ;  /* 0x0003080009097890 */ /* 0x000fe2000fffe03f */
[----:B------:R2:W-:Y:S08]  /*a160*/  @P1 SYNCS.ARRIVE.TRANS64 RZ, [R25+URZ+0x30800], R6 ;  /* 0x0308000619ff19a7 */ /* 0x0005f0000800003f */
[----:B------:R3:W-:Y:S01]  /*a170*/  UTMALDG.4D [UR8], [UR4], desc[UR6] ;  /* 0x00000608040075b4 */ /* 0x0007e20008019000 */
[----:B--2---:R-:W-:-:S04]  /*a180*/  LOP3.LUT R6, R27, 0x1, RZ, 0xc, !PT ;  /* 0x000000011b067812 */ /* 0x004fc800078e0cff */
[----:B------:R-:W-:-:S04]  /*a190*/  SHF.L.U32 R6, R6, 0x1f, RZ ;  /* 0x0000001f06067819 */ /* 0x000fc800000006ff */
[----:B------:R-:W2:Y:S02]  /*a1a0*/  SYNCS.PHASECHK.TRANS64.TRYWAIT P1, [R25+URZ+0x30820], R6 ;  /* 0x03082006190075a7 */ /* 0x000ea4000802017f */
[----:B--23--:R-:W-:Y:S05]  /*a1b0*/  @!P1 BRA `(.L_x_10511) ;  /* 0x0000001800949947 */ /* 0x00cfea0003800000 */
.L_x_10562:
[----:B------:R-:W-:Y:S05]  /*a1c0*/  BSYNC B0 ;  /* 0x0000000000007941 */ /* 0x000fea0003800000 */
.L_x_10510:
[----:B------:R-:W-:Y:S05]  /*a1d0*/  @!P2 BRA `(.L_x_10512) ;  /* 0x000000100050a947 */ /* 0x000fea0003800000 */
[----:B------:R-:W-:Y:S01]  /*a1e0*/  IMAD.MOV R15, RZ, RZ, -R2 ;  /* 0x000000ffff0f7224 */ /* 0x000fe200078e0a02 */
[----:B--2---:R-:W-:Y:S01]  /*a1f0*/  MOV R6, 0x1 ;  /* 0x0000000100067802 */ /* 0x004fe20000000f00 */
[----:B------:R-:W-:-:S03]  /*a200*/  VIADD R11, R2, 0xfffffffe ;  /* 0xfffffffe020b7836 */ /* 0x000fc60000000000 */
[----:B------:R-:W-:-:S05]  /*a210*/  VIADDMNMX R15, R15, R6, 0xffffffff, !PT ;  /* 0xffffffff0f0f7446 */ /* 0x000fca0007800106 */
[----:B------:R-:W-:-:S05]  /*a220*/  IMAD.IADD R6, R2, 0x1, R15 ;  /* 0x0000000102067824 */ /* 0x000fca00078e020f */
[----:B------:R-:W-:-:S04]  /*a230*/  LOP3.LUT R6, R6, 0x1, RZ, 0xc0, !PT ;  /* 0x0000000106067812 */ /* 0x000fc800078ec0ff */
[----:B------:R-:W-:-:S13]  /*a240*/  ISETP.NE.U32.AND P1, PT, R6, 0x1, PT ;  /* 0x000000010600780c */ /* 0x000fda0003f25070 */
[----:B------:R-:W-:Y:S05]  /*a250*/  @P1 BRA `(.L_x_10513) ;  /* 0x0000000400601947 */ /* 0x000fea0003800000 */
        /* <DEDUP_REMOVED lines=9> */
[----:B------:R-:W2:Y:S01]  /*a2f0*/  LDC R20, c[0x0][0x41c] ;  /* 0x00010700ff147b82 */ /* 0x000ea20000000800 */
[----:B------:R-:W-:Y:S02]  /*a300*/  ULDC.64 UR4, c[0x0][0x408] ;  /* 0x0001020000047ab9 */ /* 0x000fe40000000a00 */
[----:B------:R-:W-:-:S04]  /*a310*/  IMAD R21, R8, UR4, RZ ;  /* 0x0000000408157c24 */ /* 0x000fc8000f8e02ff */
[----:B------:R-:W-:Y:S01]  /*a320*/  IMAD R21, R0, UR5, R21 ;  /* 0x0000000500157c24 */ /* 0x000fe2000f8e0215 */
[----:B--2---:R-:W-:-:S13]  /*a330*/  ISETP.NE.AND P1, PT, R20, 0x1, PT ;  /* 0x000000011400780c */ /* 0x004fda0003f25270 */
[----:B------:R-:W2:Y:S02]  /*a340*/  @P1 LDC.64 R6, c[0x0][0x420] ;  /* 0x00010800ff061b82 */ /* 0x000ea40000000a00 */
[----:B--2---:R-:W-:-:S04]  /*a350*/  @P1 IMAD.HI.U32 R14, R11, R6, RZ ;  /* 0x000000060b0e1227 */ /* 0x004fc800078e00ff */
[----:B------:R-:W-:Y:S01]  /*a360*/  IMAD.MOV.U32 R6, RZ, RZ, R11 ;  /* 0x000000ffff067224 */ /* 0x000fe200078e000b */
[----:B------:R-:W-:-:S04]  /*a370*/  @P1 SHF.R.U32.HI R6, RZ, R7, R14 ;  /* 0x00000007ff061219 */ /* 0x000fc8000001160e */
[--C-:B------:R-:W-:Y:S02]  /*a380*/  SHF.R.S32.HI R7, RZ, 0x1f, R6.reuse ;  /* 0x0000001fff077819 */ /* 0x100fe40000011406 */
[----:B------:R-:W-:Y:S01]  /*a390*/  IADD3 R14, -R6, RZ, RZ ;  /* 0x000000ff060e7210 */ /* 0x000fe20007ffe1ff */
[----:B------:R-:W-:-:S04]  /*a3a0*/  IMAD.WIDE.U32 R6, R0, UR4, R6 ;  /* 0x0000000400067c25 */ /* 0x000fc8000f8e0006 */
[----:B------:R-:W-:Y:S01]  /*a3b0*/  IMAD.IADD R7, R21, 0x1, R7 ;  /* 0x0000000115077824 */ /* 0x000fe200078e0207 */
[----:B------:R-:W-:Y:S01]  /*a3c0*/  LEA R4, P1, R6, R4, 0x2 ;  /* 0x0000000406047211 */ /* 0x000fe200078210ff */
[----:B------:R-:W-:-:S03]  /*a3d0*/  IMAD R11, R20, R14, R11 ;  /* 0x0000000e140b7224 */ /* 0x000fc600078e020b */
[----:B------:R-:W-:-:S05]  /*a3e0*/  LEA.HI.X R5, R6, R5, R7, 0x2, P1 ;  /* 0x0000000506057211 */ /* 0x000fca00008f1407 */
[----:B------:R2:W5:Y:S04]  /*a3f0*/  LDG.E R6, desc[UR38][R4.64] ;  /* 0x0000002604067981 */ /* 0x000568000c1e1900 */
.L_x_10516:
[----:B--2---:R-:W-:Y:S01]  /*a400*/  IMAD R5, R10, 0x8, R25 ;  /* 0x000000080a057824 */ /* 0x004fe200078e0219 */
[----:B------:R-:W-:Y:S02]  /*a410*/  SHF.L.U32 R4, R12, 0x1f, RZ ;  /* 0x0000001f0c047819 */ /* 0x000fe400000006ff */
[----:B------:R-:W-:Y:S02]  /*a420*/  ISETP.NE.AND P1, PT, R18, RZ, PT ;  /* 0x000000ff1200720c */ /* 0x000fe40003f25270 */
[----:B------:R-:W2:Y:S02]  /*a430*/  SYNCS.PHASECHK.TRANS64.TRYWAIT P2, [R5+URZ+0x30840], R4 ;  /* 0x03084004050075a7 */ /* 0x000ea4000804017f */
[----:B--2---:R-:W-:Y:S09]  /*a440*/  @!P2 BRA `(.L_x_10517) ;  /* 0x000000180004a947 */ /* 0x004ff20003800000 */
.L_x_10563:
[----:B------:R-:W-:Y:S05]  /*a450*/  @P1 BRA `(.L_x_10518) ;  /* 0x0000000000141947 */ /* 0x000fea0003800000 */
[----:B------:R-:W-:Y:S02]  /*a460*/  ISETP.NE.AND P2, PT, R28, RZ, PT ;  /* 0x000000ff1c00720c */ /* 0x000fe40003f45270 */
[----:B--2---:R-:W-:-:S04]  /*a470*/  MOV R4, 0x6000 ;  /* 0x0000600000047802 */ /* 0x004fc80000000f00 */
[----:B------:R3:W-:Y:S07]  /*a480*/  SYNCS.ARRIVE.TRANS64 RZ, [R5+URZ+0x30830], R4 ;  /* 0x0308300405ff79a7 */ /* 0x0007ee000800003f */
[----:B------:R-:W-:Y:S05]  /*a490*/  @!P2 BRA `(.L_x_10518) ;  /* 0x000000000004a947 */ /* 0x000fea0003800000 */
[----:B------:R-:W-:Y:S01]  /*a4a0*/  BPT.TRAP 0x1 ;  /* 0x000000040000795c */ /* 0x000fe20000300000 */
.L_x_10518:
[----:B--23--:R-:W-:Y:S01]  /*a4b0*/  IMAD R4, R10, 0x6000, R25 ;  /* 0x000060000a047824 */ /* 0x00cfe200078e0219 */
[----:B------:R-:W-:Y:S01]  /*a4c0*/  R2UR UR9, R5 ;  /* 0x00000000050972ca */ /* 0x000fe200000e0000 */
[----:B------:R-:W-:Y:S01]  /*a4d0*/  UIADD3 UR4, UP0, UR40, 0x370, URZ ;  /* 0x0000037028047890 */ /* 0x000fe2000ff1e03f */
[----:B------:R-:W-:Y:S01]  /*a4e0*/  R2UR UR11, R11 ;  /* 0x000000000b0b72ca */ /* 0x000fe200000e0000 */
[----:B------:R-:W-:Y:S01]  /*a4f0*/  VIADD R5, R25, 0x30800 ;  /* 0x0003080019057836 */ /* 0x000fe20000000000 */
[----:B------:R-:W-:Y:S01]  /*a500*/  R2UR UR8, R4 ;  /* 0x00000000040872ca */ /* 0x000fe200000e0000 */
[----:B------:R-:W-:Y:S01]  /*a510*/  UIADD3.X UR5, URZ, UR41, URZ, UP0, !UPT ;  /* 0x000000293f057290 */ /* 0x000fe200087fe43f */
[----:B------:R-:W-:Y:S01]  /*a520*/  R2UR UR12, R3 ;  /* 0x00000000030c72ca */ /* 0x000fe200000e0000 */
[----:B------:R-:W-:Y:S01]  /*a530*/  IMAD R4, R22, 0x8, R5 ;  /* 0x0000000816047824 */ /* 0x000fe200078e0205 */
[----:B-----5:R-:W-:Y:S01]  /*a540*/  R2UR UR13, R6 ;  /* 0x00000000060d72ca */ /* 0x020fe200000e0000 */
[----:B------:R-:W-:Y:S01]  /*a550*/  UMOV UR6, 0x0 ;  /* 0x0000000000067882 */ /* 0x000fe20000000000 */
[----:B------:R-:W-:Y:S01]  /*a560*/  SHF.L.U32 R7, R19, 0x1f, RZ ;  /* 0x0000001f13077819 */ /* 0x000fe200000006ff */
[----:B------:R-:W-:Y:S01]  /*a570*/  UMOV UR7, 0x14f00000 ;  /* 0x14f0000000077882 */ /* 0x000fe20000000000 */
[----:B------:R-:W-:Y:S01]  /*a580*/  UMOV UR10, URZ ;  /* 0x0000003f000a7c82 */ /* 0x000fe20008000000 */
[----:B------:R-:W-:-:S02]  /*a590*/  UIADD3 UR9, UR9, 0x30830, URZ ;  /* 0x0003083009097890 */ /* 0x000fc4000fffe03f */
[----:B------:R-:W-:Y:S02]  /*a5a0*/  UIMAD UR11, UR11, 0xc0, URZ ;  /* 0x000000c00b0b78a4 */ /* 0x000fe4000f8e023f */
[----:B------:R-:W-:-:S09]  /*a5b0*/  UIADD3 UR8, UR8, 0x12400, URZ ;  /* 0x0001240008087890 */ /* 0x000fd2000fffe03f */
[----:B------:R2:W-:Y:S01]  /*a5c0*/  UTMALDG.4D [UR8], [UR4], desc[UR6] ;  /* 0x00000608040075b4 */ /* 0x0005e20008019000 */
[----:B------:R-:W3:Y:S02]  /*a5d0*/  SYNCS.PHASECHK.TRANS64.TRYWAIT P2, [R4+URZ+0x60], R7 ;  /* 0x00006007040075a7 */ /* 0x000ee4000804017f */
[----:B--23--:R-:W-:Y:S05]  /*a5e0*/  @!P2 BRA `(.L_x_10519) ;  /* 0x0000001400b0a947 */ /* 0x00cfea0003800000 */
.L_x_10564:
[----:B------:R-:W-:Y:S05]  /*a5f0*/  @P1 BRA `(.L_x_10520) ;  /* 0x0000000000181947 */ /* 0x000fea0003800000 */
[----:B------:R-:W-:Y:S01]  /*a600*/  ISETP.NE.AND P1, PT, R28, RZ, PT ;  /* 0x000000ff1c00720c */ /* 0x000fe20003f25270 */
[----:B------:R-:W-:Y:S01]  /*a610*/  IMAD.MOV.U32 R5, RZ, RZ, 0x6000 ;  /* 0x00006000ff057424 */ /* 0x000fe200078e00ff */
[----:B--2---:R-:W-:-:S04]  /*a620*/  LEA R4, R22, R25, 0x3 ;  /* 0x0000001916047211 */ /* 0x004fc800078e18ff */
[----:B------:R3:W-:Y:S07]  /*a630*/  SYNCS.ARRIVE.TRANS64 RZ, [R4+URZ+0x30850], R5 ;  /* 0x0308500504ff79a7 */ /* 0x0007ee000800003f */
[----:B------:R-:W-:Y:S05]  /*a640*/  @!P1 BRA `(.L_x_10520) ;  /* 0x0000000000049947 */ /* 0x000fea0003800000 */
[----:B------:R-:W-:Y:S01]  /*a650*/  BPT.TRAP 0x1 ;  /* 0x000000040000795c */ /* 0x000fe20000300000 */
.L_x_10520:
[----:B--23--:R-:W2:Y:S01]  /*a660*/  LDL.LU R4, [R1] ;  /* 0x0000000001047983 */ /* 0x00cea20000300800 */
[----:B------:R-:W-:Y:S01]  /*a670*/  IMAD R5, R22, 0x6000, R25 ;  /* 0x0000600016057824 */ /* 0x000fe200078e0219 */
[----:B------:R-:W-:Y:S01]  /*a680*/  R2UR UR13, R9 ;  /* 0x00000000090d72ca */ /* 0x000fe200000e0000 */
[----:B------:R-:W-:Y:S01]  /*a690*/  UIADD3 UR4, UP0, UR40, 0x470, URZ ;  /* 0x0000047028047890 */ /* 0x000fe2000ff1e03f */
[----:B------:R-:W-:Y:S01]  /*a6a0*/  R2UR UR12, R3 ;  /* 0x00000000030c72ca */ /* 0x000fe200000e0000 */
[----:B------:R-:W-:Y:S01]  /*a6b0*/  UMOV UR6, 0x0 ;  /* 0x0000000000067882 */ /* 0x000fe20000000000 */
[----:B------:R-:W-:Y:S01]  /*a6c0*/  R2UR UR8, R5 ;  /* 0x00000000050872ca */ /* 0x000fe200000e0000 */
[----:B------:R-:W-:Y:S01]  /*a6d0*/  UIADD3.X UR5, URZ, UR41, URZ, UP0, !UPT ;  /* 0x000000293f057290 */ /* 0x000fe200087fe43f */
[----:B------:R3:W-:Y:S01]  /*a6e0*/  STL [R1], R11 ;  /* 0x0000000b01007387 */ /* 0x0007e20000100800 */
[----:B------:R-:W-:Y:S01]  /*a6f0*/  UMOV UR7, 0x14f00000 ;  /* 0x14f0000000077882 */ /* 0x000fe20000000000 */
[----:B------:R-:W-:Y:S01]  /*a700*/  UMOV UR10, URZ ;  /* 0x0000003f000a7c82 */ /* 0x000fe20008000000 */
[----:B------:R-:W-:-:S08]  /*a710*/  IMAD.MOV.U32 R9, RZ, RZ, R6 ;  /* 0x000000ffff097224 */ /* 0x000fd000078e0006 */
[----:B------:R-:W-:Y:S01]  /*a720*/  UIADD3 UR8, UR8, 0x400, URZ ;  /* 0x0000040008087890 */ /* 0x000fe2000fffe03f */
[----:B--2---:R-:W-:Y:S02]  /*a730*/  R2UR UR11, R4 ;  /* 0x00000000040b72ca */ /* 0x004fe400000e0000 */
[----:B------:R-:W-:-:S04]  /*a740*/  LEA R4, R22, R25, 0x3 ;  /* 0x0000001916047211 */ /* 0x000fc800078e18ff */
[----:B------:R-:W-:-:S07]  /*a750*/  R2UR UR9, R4 ;  /* 0x00000000040972ca */ /* 0x000fce00000e0000 */
[----:B------:R-:W-:-:S06]  /*a760*/  UIMAD UR11, UR11, 0xc0, URZ ;  /* 0x000000c00b0b78a4 */ /* 0x000fcc000f8e023f */
[----:B------:R-:W-:-:S09]  /*a770*/  UIADD3 UR9, UR9, 0x30850, URZ ;  /* 0x0003085009097890 */ /* 0x000fd2000fffe03f */
[----:B------:R3:W-:Y:S02]  /*a780*/  UTMALDG.4D [UR8], [UR4], desc[UR6] ;  /* 0x00000608040075b4 */ /* 0x0007e40008019000 */
[----:B---3--:R-:W-:Y:S01]  /*a790*/  NOP ;  /* 0x0000000000007918 */ /* 0x008fe20000000000 */
.L_x_10515:
[----:B------:R-:W-:Y:S05]  /*a7a0*/  BSYNC B0 ;  /* 0x0000000000007941 */ /* 0x000fea0003800000 */
.L_x_10514:
[----:B------:R-:W-:Y:S01]  /*a7b0*/  IADD3 R11, R2, -0x3, RZ ;  /* 0xfffffffd020b7810 */ /* 0x000fe20007ffe0ff */
[----:B------:R-:W-:Y:S01]  /*a7c0*/  IMAD.MOV.U32 R22, RZ, RZ, R10 ;  /* 0x000000ffff167224 */ /* 0x000fe200078e000a */
[----:B------:R-:W-:-:S07]  /*a7d0*/  MOV R19, R12 ;  /* 0x0000000c00137202 */ /* 0x000fce0000000f00 */
.L_x_10513:
[----:B------:R-:W-:Y:S01]  /*a7e0*/  IMAD.MOV R2, RZ, RZ, -R15 ;  /* 0x000000ffff027224 */ /* 0x000fe200078e0a0f */
[----:B------:R-:W-:Y:S04]  /*a7f0*/  BSSY B0, `(.L_x_10512) ;  /* 0x00000b2000007945 */ /* 0x000fe80003800000 */
[----:B------:R-:W-:-:S13]  /*a800*/  ISETP.NE.AND P1, PT, R13, R2, PT ;  /* 0x000000020d00720c */ /* 0x000fda0003f25270 */
[----:B------:R-:W-:Y:S05]  /*a810*/  @!P1 BRA `(.L_x_10521) ;  /* 0x0000000800bc9947 */ /* 0x000fea0003800000 */
[----:B------:R-:W-:-:S07]  /*a820*/  MOV R4, R9 ;  /* 0x0000000900047202 */ /* 0x000fce0000000f00 */
.L_x_10536:
        /* <DEDUP_REMOVED lines=9> */
[----:B------:R-:W2:Y:S01]  /*a8c0*/  LDC R12, c[0x0][0x41c] ;  /* 0x00010700ff0c7b82 */ /* 0x000ea20000000800 */
[----:B-1----:R-:W-:Y:S01]  /*a8d0*/  IMAD.MOV.U32 R13, RZ, RZ, R11 ;  /* 0x000000ffff0d7224 */ /* 0x002fe200078e000b */
[----:B------:R-:W-:Y:S02]  /*a8e0*/  ULDC.64 UR4, c[0x0][0x408] ;  /* 0x0001020000047ab9 */ /* 0x000fe40000000a00 */
[----:B------:R-:W-:-:S04]  /*a8f0*/  IMAD R15, R8, UR4, RZ ;  /* 0x00000004080f7c24 */ /* 0x000fc8000f8e02ff */
[----:B------:R-:W-:Y:S01]  /*a900*/  IMAD R15, R0, UR5, R15 ;  /* 0x00000005000f7c24 */ /* 0x000fe2000f8e020f */
[----:B--2---:R-:W-:-:S13]  /*a910*/  ISETP.NE.AND P1, PT, R12, 0x1, PT ;  /* 0x000000010c00780c */ /* 0x004fda0003f25270 */
[----:B------:R-:W1:Y:S02]  /*a920*/  @P1 LDC.64 R4, c[0x0][0x420] ;  /* 0x00010800ff041b82 */ /* 0x000e640000000a00 */
[----:B-1----:R-:W-:-:S05]  /*a930*/  @P1 IMAD.HI.U32 R4, R11, R4, RZ ;  /* 0x000000040b041227 */ /* 0x002fca00078e00ff */
[----:B------:R-:W-:Y:S02]  /*a940*/  @P1 SHF.R.U32.HI R13, RZ, R5, R4 ;  /* 0x00000005ff0d1219 */ /* 0x000fe40000011604 */
[----:B------:R-:W1:Y:S02]  /*a950*/  LDC.64 R4, c[0x0][0x3f8] ;  /* 0x0000fe00ff047b82 */ /* 0x000e640000000a00 */
[----:B------:R-:W-:Y:S02]  /*a960*/  SHF.R.S32.HI R7, RZ, 0x1f, R13 ;  /* 0x0000001fff077819 */ /* 0x000fe4000001140d */
[----:B------:R-:W-:-:S05]  /*a970*/  MOV R6, R13 ;  /* 0x0000000d00067202 */ /* 0x000fca0000000f00 */
[----:B------:R-:W-:-:S04]  /*a980*/  IMAD.WIDE.U32 R6, R0, UR4, R6 ;  /* 0x0000000400067c25 */ /* 0x000fc8000f8e0006 */
[----:B------:R-:W-:Y:S01]  /*a990*/  IMAD.IADD R7, R15, 0x1, R7 ;  /* 0x000000010f077824 */ /* 0x000fe200078e0207 */
[----:B-1----:R-:W-:-:S04]  /*a9a0*/  LEA R4, P1, R6, R4, 0x2 ;  /* 0x0000000406047211 */ /* 0x002fc800078210ff */
[----:B------:R-:W-:-:S05]  /*a9b0*/  LEA.HI.X R5, R6, R5, R7, 0x2, P1 ;  /* 0x0000000506057211 */ /* 0x000fca00008f1407 */
[----:B------:R2:W5:Y:S01]  /*a9c0*/  LDG.E R4, desc[UR38][R4.64] ;  /* 0x0000002604047981 */ /* 0x000562000c1e1900 */
[----:B------:R-:W-:-:S05]  /*a9d0*/  IADD3 R6, -R13, RZ, RZ ;  /* 0x000000ff0d067210 */ /* 0x000fca0007ffe1ff */
[----:B------:R-:W-:-:S07]  /*a9e0*/  IMAD R12, R12, R6, R11 ;  /* 0x000000060c0c7224 */ /* 0x000fce00078e020b */
.L_x_10524:
[----:B------:R-:W-:Y:S01]  /*a9f0*/  IMAD R6, R2, 0x8, R25 ;  /* 0x0000000802067824 */ /* 0x000fe200078e0219 */
[----:B--2---:R-:W-:Y:S02]  /*aa00*/  SHF.L.U32 R5, R10, 0x1f, RZ ;  /* 0x0000001f0a057819 */ /* 0x004fe400000006ff */
[----:B------:R-:W-:Y:S02]  /*aa10*/  ISETP.NE.AND P1, PT, R18, RZ, PT ;  /* 0x000000ff1200720c */ /* 0x000fe40003f25270 */
[----:B------:R-:W2:Y:S02]  /*aa20*/  SYNCS.PHASECHK.TRANS64.TRYWAIT P2, [R6+URZ+0x30840], R5 ;  /* 0x03084005060075a7 */ /* 0x000ea4000804017f */
[----:B--2---:R-:W-:Y:S09]  /*aa30*/  @!P2 BRA `(.L_x_10525) ;  /* 0x0000001000b0a947 */ /* 0x004ff20003800000 */
.L_x_10565:
[----:B------:R-:W-:Y:S05]  /*aa40*/  @P1 BRA `(.L_x_10526) ;  /* 0x0000000000141947 */ /* 0x000fea0003800000 */
[----:B------:R-:W-:Y:S02]  /*aa50*/  ISETP.NE.AND P2, PT, R28, RZ, PT ;  /* 0x000000ff1c00720c */ /* 0x000fe40003f45270 */
[----:B--2---:R-:W-:-:S04]  /*aa60*/  MOV R5, 0x6000 ;  /* 0x0000600000057802 */ /* 0x004fc80000000f00 */
[----:B------:R3:W-:Y:S07]  /*aa70*/  SYNCS.ARRIVE.TRANS64 RZ, [R6+URZ+0x30830], R5 ;  /* 0x0308300506ff79a7 */ /* 0x0007ee000800003f */
[----:B------:R-:W-:Y:S05]  /*aa80*/  @!P2 BRA `(.L_x_10526) ;  /* 0x000000000004a947 */ /* 0x000fea0003800000 */
[----:B------:R-:W-:Y:S01]  /*aa90*/  BPT.TRAP 0x1 ;  /* 0x000000040000795c */ /* 0x000fe20000300000 */
.L_x_10526:
[----:B--23--:R-:W-:Y:S01]  /*aaa0*/  IMAD R5, R2, 0x6000, R25 ;  /* 0x0000600002057824 */ /* 0x00cfe200078e0219 */
[----:B------:R-:W-:Y:S01]  /*aab0*/  R2UR UR9, R6 ;  /* 0x00000000060972ca */ /* 0x000fe200000e0000 */
[----:B------:R-:W-:Y:S01]  /*aac0*/  UIADD3 UR4, UP0, UR40, 0x370, URZ ;  /* 0x0000037028047890 */ /* 0x000fe2000ff1e03f */
[----:B------:R-:W-:Y:S01]  /*aad0*/  R2UR UR11, R12 ;  /* 0x000000000c0b72ca */ /* 0x000fe200000e0000 */
[----:B------:R-:W-:Y:S01]  /*aae0*/  UMOV UR6, 0x0 ;  /* 0x0000000000067882 */ /* 0x000fe20000000000 */
[----:B------:R-:W-:Y:S01]  /*aaf0*/  R2UR UR8, R5 ;  /* 0x00000000050872ca */ /* 0x000fe200000e0000 */
[----:B------:R-:W-:Y:S01]  /*ab00*/  UIADD3.X UR5, URZ, UR41, URZ, UP0, !UPT ;  /* 0x000000293f057290 */ /* 0x000fe200087fe43f */
[----:B------:R-:W-:Y:S01]  /*ab10*/  R2UR UR12, R3 ;  /* 0x00000000030c72ca */ /* 0x000fe200000e0000 */
[----:B------:R-:W-:Y:S01]  /*ab20*/  VIADD R5, R25, 0x30800 ;  /* 0x0003080019057836 */ /* 0x000fe20000000000 */
[----:B-----5:R-:W-:Y:S01]  /*ab30*/  R2UR UR13, R4 ;  /* 0x00000000040d72ca */ /* 0x020fe200000e0000 */
[----:B------:R-:W-:Y:S01]  /*ab40*/  UMOV UR7, 0x14f00000 ;  /* 0x14f0000000077882 */ /* 0x000fe20000000000 */
[----:B------:R-:W-:Y:S01]  /*ab50*/  SHF.L.U32 R19, R19, 0x1f, RZ ;  /* 0x0000001f13137819 */ /* 0x000fe200000006ff */
[----:B------:R-:W-:Y:S01]  /*ab60*/  UMOV UR10, URZ ;  /* 0x0000003f000a7c82 */ /* 0x000fe20008000000 */
[----:B------:R-:W-:Y:S01]  /*ab70*/  LEA R6, R22, R5, 0x3 ;  /* 0x0000000516067211 */ /* 0x000fe200078e18ff */
[----:B------:R-:W-:-:S02]  /*ab80*/  UIADD3 UR9, UR9, 0x30830, URZ ;  /* 0x0003083009097890 */ /* 0x000fc4000fffe03f */
[----:B------:R-:W-:Y:S02]  /*ab90*/  UIMAD UR11, UR11, 0xc0, URZ ;  /* 0x000000c00b0b78a4 */ /* 0x000fe4000f8e023f */
[----:B------:R-:W-:-:S09]  /*aba0*/  UIADD3 UR8, UR8, 0x12400, URZ ;  /* 0x0001240008087890 */ /* 0x000fd2000fffe03f */
[----:B------:R2:W-:Y:S01]  /*abb0*/  UTMALDG.4D [UR8], [UR4], desc[UR6] ;  /* 0x00000608040075b4 */ /* 0x0005e20008019000 */
[----:B------:R-:W3:Y:S02]  /*abc0*/  SYNCS.PHASECHK.TRANS64.TRYWAIT P2, [R6+URZ+0x60], R19 ;  /* 0x00006013060075a7 */ /* 0x000ee4000804017f */
[----:B--23--:R-:W-:Y:S05]  /*abd0*/  @!P2 BRA `(.L_x_10527) ;  /* 0x00000010005ca947 */ /* 0x00cfea0003800000 */
.L_x_10566:
[----:B------:R-:W-:Y:S05]  /*abe0*/  @P1 BRA `(.L_x_10528) ;  /* 0x0000000000141947 */ /* 0x000fea0003800000 */
[----:B------:R-:W-:Y:S01]  /*abf0*/  ISETP.NE.AND P1, PT, R28, RZ, PT ;  /* 0x000000ff1c00720c */ /* 0x000fe20003f25270 */
[----:B------:R-:W-:-:S04]  /*ac00*/  IMAD.MOV.U32 R5, RZ, RZ, 0x6000 ;  /* 0x00006000ff057424 */ /* 0x000fc800078e00ff */
[----:B------:R3:W-:Y:S08]  /*ac10*/  SYNCS.ARRIVE.TRANS64 RZ, [R6+URZ+0x50], R5 ;  /* 0x0000500506ff79a7 */ /* 0x0007f0000800003f */
[----:B------:R-:W-:Y:S05]  /*ac20*/  @!P1 BRA `(.L_x_10528) ;  /* 0x0000000000049947 */ /* 0x000fea0003800000 */
[----:B------:R-:W-:Y:S01]  /*ac30*/  BPT.TRAP 0x1 ;  /* 0x000000040000795c */ /* 0x000fe20000300000 */
.L_x_10528:
[----:B---3--:R-:W3:Y:S01]  /*ac40*/  LDL.LU R5, [R1] ;  /* 0x0000000001057983 */ /* 0x008ee20000300800 */
[----:B------:R-:W-:Y:S01]  /*ac50*/  IMAD R22, R22, 0x6000, R25 ;  /* 0x0000600016167824 */ /* 0x000fe200078e0219 */
[----:B------:R-:W-:Y:S01]  /*ac60*/  R2UR UR9, R6 ;  /* 0x00000000060972ca */ /* 0x000fe200000e0000 */
[----:B------:R-:W-:Y:S01]  /*ac70*/  UIADD3 UR4, UP0, UR40, 0x470, URZ ;  /* 0x0000047028047890 */ /* 0x000fe2000ff1e03f */
[----:B------:R-:W-:Y:S01]  /*ac80*/  R2UR UR13, R9 ;  /* 0x00000000090d72ca */ /* 0x000fe200000e0000 */
[----:B------:R-:W-:Y:S01]  /*ac90*/  UMOV UR6, 0x0 ;  /* 0x0000000000067882 */ /* 0x000fe20000000000 */
[----:B------:R-:W-:Y:S01]  /*aca0*/  R2UR UR8, R22 ;  /* 0x00000000160872ca */ /* 0x000fe200000e0000 */
[----:B------:R-:W-:Y:S01]  /*acb0*/  UIADD3.X UR5, URZ, UR41, URZ, UP0, !UPT ;  /* 0x000000293f057290 */ /* 0x000fe200087fe43f */
[----:B------:R-:W-:Y:S01]  /*acc0*/  R2UR UR12, R3 ;  /* 0x00000000030c72ca */ /* 0x000fe200000e0000 */
[----:B------:R-:W-:Y:S01]  /*acd0*/  UMOV UR7, 0x14f00000 ;  /* 0x14f0000000077882 */ /* 0x000fe20000000000 */
[----:B------:R-:W-:Y:S01]  /*ace0*/  UMOV UR10, URZ ;  /* 0x0000003f000a7c82 */ /* 0x000fe20008000000 */
[----:B------:R4:W-:Y:S01]  /*acf0*/  STL [R1], R12 ;  /* 0x0000000c01007387 */ /* 0x0009e20000100800 */
[----:B------:R-:W-:-:S03]  /*ad00*/  MOV R9, R4 ;  /* 0x0000000400097202 */ /* 0x000fc60000000f00 */
[----:B------:R-:W-:-:S04]  /*ad10*/  UIADD3 UR9, UR9, 0x50, URZ ;  /* 0x0000005009097890 */ /* 0x000fc8000fffe03f */
[----:B------:R-:W-:Y:S01]  /*ad20*/  UIADD3 UR8, UR8, 0x400, URZ ;  /* 0x0000040008087890 */ /* 0x000fe2000fffe03f */
[----:B---3--:R-:W-:-:S13]  /*ad30*/  R2UR UR11, R5 ;  /* 0x00000000050b72ca */ /* 0x008fda00000e0000 */
[----:B------:R-:W-:-:S09]  /*ad40*/  UIMAD UR11, UR11, 0xc0, URZ ;  /* 0x000000c00b0b78a4 */ /* 0x000fd2000f8e023f */
[----:B------:R4:W-:Y:S02]  /*ad50*/  UTMALDG.4D [UR8], [UR4], desc[UR6] ;  /* 0x00000608040075b4 */ /* 0x0009e40008019000 */
[----:B----4-:R-:W-:Y:S01]  /*ad60*/  NOP ;  /* 0x0000000000007918 */ /* 0x010fe20000000000 */
.L_x_10523:
[----:B------:R-:W-:Y:S05]  /*ad70*/  BSYNC B1 ;  /* 0x0000000000017941 */ /* 0x000fea0003800000 */
.L_x_10522:
[----:B------:R-:W-:Y:S01]  /*ad80*/  VIADD R22, R2, 0x1 ;  /* 0x0000000102167836 */ /* 0x000fe20000000000 */
[----:B------:R-:W-:Y:S04]  /*ad90*/  BSSY B1, `(.L_x_10529) ;  /* 0x0000054000017945 */ /* 0x000fe80003800000 */
[----:B------:R-:W-:-:S04]  /*ada0*/  ISETP.NE.AND P1, PT, R22, 0x2, PT ;  /* 0x000000021600780c */ /* 0x000fc80003f25270 */
[----:B--2---:R-:W-:Y:S02]  /*adb0*/  SEL R19, RZ, 0x1, P1 ;  /* 0x00000001ff137807 */ /* 0x004fe40000800000 */
[----:B------:R-:W-:Y:S02]  /*adc0*/  SEL R22, R22, RZ, P1 ;  /* 0x000000ff16167207 */ /* 0x000fe40000800000 */
[----:B------:R-:W-:Y:S01]  /*add0*/  LOP3.LUT R19, R10, R19, RZ, 0x3c, !PT ;  /* 0x000000130a137212 */ /* 0x000fe200078e3cff */
[----:B------:R-:W-:Y:S06]  /*ade0*/  @!P6 BRA `(.L_x_10530) ;  /* 0x000000040038e947 */ /* 0x000fec0003800000 */
[----:B-1----:R-:W-:Y:S01]  /*adf0*/  IADD3 R13, R11, -0x1, RZ ;  /* 0xffffffff0b0d7810 */ /* 0x002fe20007ffe0ff */
        /* <DEDUP_REMOVED lines=20> */
.L_x_10531:
[----:B-1----:R-:W-:Y:S01]  /*af40*/  IMAD R5, R22, 0x8, R25 ;  /* 0x0000000816057824 */ /* 0x002fe200078e0219 */
[----:B------:R-:W-:Y:S02]  /*af50*/  SHF.L.U32 R6, R19, 0x1f, RZ ;  /* 0x0000001f13067819 */ /* 0x000fe400000006ff */
[----:B------:R-:W-:Y:S02]  /*af60*/  ISETP.NE.AND P1, PT, R18, RZ, PT ;  /* 0x000000ff1200720c */ /* 0x000fe40003f25270 */
[----:B------:R-:W1:Y:S02]  /*af70*/  SYNCS.PHASECHK.TRANS64.TRYWAIT P2, [R5+URZ+0x30840], R6 ;  /* 0x03084006050075a7 */ /* 0x000e64000804017f */
[----:B-1----:R-:W-:Y:S09]  /*af80*/  @!P2 BRA `(.L_x_10532) ;  /* 0x0000000c0084a947 */ /* 0x002ff20003800000 */
.L_x_10567:
[----:B------:R-:W-:Y:S05]  /*af90*/  @P1 BRA `(.L_x_10533) ;  /* 0x0000000000141947 */ /* 0x000fea0003800000 */
[----:B------:R-:W-:Y:S02]  /*afa0*/  ISETP.NE.AND P2, PT, R28, RZ, PT ;  /* 0x000000ff1c00720c */ /* 0x000fe40003f45270 */
[----:B-1----:R-:W-:-:S04]  /*afb0*/  MOV R6, 0x6000 ;  /* 0x0000600000067802 */ /* 0x002fc80000000f00 */
[----:B------:R2:W-:Y:S07]  /*afc0*/  SYNCS.ARRIVE.TRANS64 RZ, [R5+URZ+0x30830], R6 ;  /* 0x0308300605ff79a7 */ /* 0x0005ee000800003f */
[----:B------:R-:W-:Y:S05]  /*afd0*/  @!P2 BRA `(.L_x_10533) ;  /* 0x000000000004a947 */ /* 0x000fea0003800000 */
[----:B------:R-:W-:Y:S01]  /*afe0*/  BPT.TRAP 0x1 ;  /* 0x000000040000795c */ /* 0x000fe20000300000 */
.L_x_10533:
[----:B-12---:R-:W-:Y:S01]  /*aff0*/  IMAD R5, R22, 0x6000, R25 ;  /* 0x0000600016057824 */ /* 0x006fe200078e0219 */
[----:B------:R-:W-:Y:S01]  /*b000*/  R2UR UR11, R13 ;  /* 0x000000000d0b72ca */ /* 0x000fe200000e0000 */
[----:B------:R-:W-:Y:S01]  /*b010*/  UIADD3 UR4, UP0, UR40, 0x370, URZ ;  /* 0x0000037028047890 */ /* 0x000fe2000ff1e03f */
[----:B------:R-:W-:Y:S01]  /*b020*/  R2UR UR12, R3 ;  /* 0x00000000030c72ca */ /* 0x000fe200000e0000 */
[----:B------:R-:W-:Y:S01]  /*b030*/  UMOV UR6, 0x0 ;  /* 0x0000000000067882 */ /* 0x000fe20000000000 */
[----:B------:R-:W-:Y:S01]  /*b040*/  R2UR UR8, R5 ;  /* 0x00000000050872ca */ /* 0x000fe200000e0000 */
[----:B------:R-:W-:Y:S01]  /*b050*/  VIADD R5, R25, 0x30800 ;  /* 0x0003080019057836 */ /* 0x000fe20000000000 */
[----:B-----5:R-:W-:Y:S01]  /*b060*/  R2UR UR13, R4 ;  /* 0x00000000040d72ca */ /* 0x020fe200000e0000 */
[----:B------:R-:W-:Y:S01]  /*b070*/  UIADD3.X UR5, URZ, UR41, URZ, UP0, !UPT ;  /* 0x000000293f057290 */ /* 0x000fe200087fe43f */
[----:B------:R-:W-:Y:S01]  /*b080*/  SHF.L.U32 R10, R10, 0x1f, RZ ;  /* 0x0000001f0a0a7819 */ /* 0x000fe200000006ff */
[----:B------:R-:W-:Y:S01]  /*b090*/  UMOV UR7, 0x14f00000 ;  /* 0x14f0000000077882 */ /* 0x000fe20000000000 */
[----:B------:R-:W-:Y:S01]  /*b0a0*/  LEA R6, R22, R5, 0x3 ;  /* 0x0000000516067211 */ /* 0x000fe200078e18ff */
[----:B------:R-:W-:Y:S01]  /*b0b0*/  IMAD R5, R2, 0x8, R5 ;  /* 0x0000000802057824 */ /* 0x000fe200078e0205 */
[----:B------:R-:W-:Y:S01]  /*b0c0*/  UMOV UR10, URZ ;  /* 0x0000003f000a7c82 */ /* 0x000fe20008000000 */
[----:B------:R-:W-:Y:S01]  /*b0d0*/  UIMAD UR11, UR11, 0xc0, URZ ;  /* 0x000000c00b0b78a4 */ /* 0x000fe2000f8e023f */
[----:B------:R-:W-:-:S03]  /*b0e0*/  R2UR UR9, R6 ;  /* 0x00000000060972ca */ /* 0x000fc600000e0000 */
[----:B------:R-:W-:-:S10]  /*b0f0*/  UIADD3 UR8, UR8, 0x12400, URZ ;  /* 0x0001240008087890 */ /* 0x000fd4000fffe03f */
[----:B------:R-:W-:-:S09]  /*b100*/  UIADD3 UR9, UR9, 0x30, URZ ;  /* 0x0000003009097890 */ /* 0x000fd2000fffe03f */
[----:B------:R1:W-:Y:S01]  /*b110*/  UTMALDG.4D [UR8], [UR4], desc[UR6] ;  /* 0x00000608040075b4 */ /* 0x0003e20008019000 */
[----:B------:R-:W2:Y:S02]  /*b120*/  SYNCS.PHASECHK.TRANS64.TRYWAIT P2, [R5+URZ+0x60], R10 ;  /* 0x0000600a050075a7 */ /* 0x000ea4000804017f */
[----:B-12---:R-:W-:Y:S05]  /*b130*/  @!P2 BRA `(.L_x_10534) ;  /* 0x0000000c002ca947 */ /* 0x006fea0003800000 */
.L_x_10568:
[----:B------:R-:W-:Y:S05]  /*b140*/  @P1 BRA `(.L_x_10535) ;  /* 0x0000000000141947 */ /* 0x000fea0003800000 */
[----:B------:R-:W-:Y:S02]  /*b150*/  ISETP.NE.AND P1, PT, R28, RZ, PT ;  /* 0x000000ff1c00720c */ /* 0x000fe40003f25270 */
[----:B------:R-:W-:-:S04]  /*b160*/  MOV R6, 0x6000 ;  /* 0x0000600000067802 */ /* 0x000fc80000000f00 */
[----:B------:R2:W-:Y:S07]  /*b170*/  SYNCS.ARRIVE.TRANS64 RZ, [R5+URZ+0x50], R6 ;  /* 0x0000500605ff79a7 */ /* 0x0005ee000800003f */
[----:B------:R-:W-:Y:S05]  /*b180*/  @!P1 BRA `(.L_x_10535) ;  /* 0x0000000000049947 */ /* 0x000fea0003800000 */
[----:B------:R-:W-:Y:S01]  /*b190*/  BPT.TRAP 0x1 ;  /* 0x000000040000795c */ /* 0x000fe20000300000 */
.L_x_10535:
[----:B--2---:R-:W2:Y:S01]  /*b1a0*/  LDL.LU R6, [R1] ;  /* 0x0000000001067983 */ /* 0x004ea20000300800 */
        /* <DEDUP_REMOVED lines=11> */
[----:B------:R-:W-:-:S03]  /*b260*/  IMAD.MOV.U32 R9, RZ, RZ, R4 ;  /* 0x000000ffff097224 */ /* 0x000fc600078e0004 */
[----:B------:R-:W-:-:S04]  /*b270*/  UIADD3 UR9, UR9, 0x50, URZ ;  /* 0x0000005009097890 */ /* 0x000fc8000fffe03f */
[----:B------:R-:W-:Y:S01]  /*b280*/  UIADD3 UR8, UR8, 0x400, URZ ;  /* 0x0000040008087890 */ /* 0x000fe2000fffe03f */
[----:B--2---:R-:W-:-:S13]  /*b290*/  R2UR UR11, R6 ;  /* 0x00000000060b72ca */ /* 0x004fda00000e0000 */
[----:B------:R-:W-:-:S09]  /*b2a0*/  UIMAD UR11, UR11, 0xc0, URZ ;  /* 0x000000c00b0b78a4 */ /* 0x000fd2000f8e023f */
[----:B------:R3:W-:Y:S02]  /*b2b0*/  UTMALDG.4D [UR8], [UR4], desc[UR6] ;  /* 0x00000608040075b4 */ /* 0x0007e40008019000 */
[----:B---3--:R-:W-:Y:S01]  /*b2c0*/  NOP ;  /* 0x0000000000007918 */ /* 0x008fe20000000000 */
.L_x_10530:
[----:B------:R-:W-:Y:S05]  /*b2d0*/  BSYNC B1 ;  /* 0x0000000000017941 */ /* 0x000fea0003800000 */
.L_x_10529:
[C---:B------:R-:W-:Y:S02]  /*b2e0*/  ISETP.GT.AND P1, PT, R11.reuse, 0x1, PT ;  /* 0x000000010b00780c */ /* 0x040fe40003f24270 */
[----:B------:R-:W-:-:S11]  /*b2f0*/  IADD3 R11, R11, -0x2, RZ ;  /* 0xfffffffe0b0b7810 */ /* 0x000fd60007ffe0ff */
[----:B------:R-:W-:Y:S05]  /*b300*/  @P1 BRA `(.L_x_10536) ;  /* 0xfffffff400481947 */ /* 0x000fea000383ffff */
.L_x_10521:
[----:B------:R-:W-:Y:S05]  /*b310*/  BSYNC B0 ;  /* 0x0000000000007941 */ /* 0x000fea0003800000 */
.L_x_10512:
[----:B------:R-:W-:Y:S04]  /*b320*/  BSSY B0, `(.L_x_10537) ;  /* 0x000001e000007945 */ /* 0x000fe80003800000 */
[----:B------:R-:W-:Y:S05]  /*b330*/  @!P6 BRA `(.L_x_10538) ;  /* 0x000000000070e947 */ /* 0x000fea0003800000 */
[----:B-1----:R-:W-:Y:S01]  /*b340*/  IMAD R5, R22, 0x8, R25 ;  /* 0x0000000816057824 */ /* 0x002fe200078e0219 */
[----:B------:R-:W-:Y:S02]  /*b350*/  SHF.L.U32 R0, R19, 0x1f, RZ ;  /* 0x0000001f13007819 */ /* 0x000fe400000006ff */
[----:B------:R-:W-:Y:S02]  /*b360*/  ISETP.NE.AND P1, PT, R18, RZ, PT ;  /* 0x000000ff1200720c */ /* 0x000fe40003f25270 */
[----:B------:R-:W1:Y:S02]  /*b370*/  SYNCS.PHASECHK.TRANS64.TRYWAIT P0, [R5+URZ+0x30860], R0 ;  /* 0x03086000050075a7 */ /* 0x000e64000800017f */
[----:B-1----:R-:W-:Y:S09]  /*b380*/  @!P0 BRA `(.L_x_10539) ;  /* 0x0000000800ac8947 */ /* 0x002ff20003800000 */
.L_x_10569:
[----:B------:R-:W-:Y:S05]  /*b390*/  @P1 BRA `(.L_x_10540) ;  /* 0x0000000000141947 */ /* 0x000fea0003800000 */
[----:B------:R-:W-:Y:S02]  /*b3a0*/  ISETP.NE.AND P0, PT, R28, RZ, PT ;  /* 0x000000ff1c00720c */ /* 0x000fe40003f05270 */
[----:B-1----:R-:W-:-:S04]  /*b3b0*/  MOV R0, 0x6000 ;  /* 0x0000600000007802 */ /* 0x002fc80000000f00 */
[----:B------:R3:W-:Y:S07]  /*b3c0*/  SYNCS.ARRIVE.TRANS64 RZ, [R5+URZ+0x30850], R0 ;  /* 0x0308500005ff79a7 */ /* 0x0007ee000800003f */
[----:B------:R-:W-:Y:S05]  /*b3d0*/  @!P0 BRA `(.L_x_10540) ;  /* 0x0000000000048947 */ /* 0x000fea0003800000 */
[----:B------:R-:W-:Y:S01]  /*b3e0*/  BPT.TRAP 0x1 ;  /* 0x000000040000795c */ /* 0x000fe20000300000 */
.L_x_10540:
[----:B-1-3--:R-:W3:Y:S01]  /*b3f0*/  LDL R0, [R1] ;  /* 0x0000000001007983 */ /* 0x00aee20000100800 */
[----:B--2---:R-:W-:Y:S01]  /*b400*/  IMAD R25, R22, 0x6000, R25 ;  /* 0x0000600016197824 */ /* 0x004fe200078e0219 */
        /* <DEDUP_REMOVED lines=8> */
[----:B------:R-:W-:-:S05]  /*b490*/  UMOV UR10, URZ ;  /* 0x0000003f000a7c82 */ /* 0x000fca0008000000 */
[----:B------:R-:W-:-:S04]  /*b4a0*/  UIADD3 UR9, UR9, 0x30850, URZ ;  /* 0x0003085009097890 */ /* 0x000fc8000fffe03f */
[----:B------:R-:W-:Y:S01]  /*b4b0*/  UIADD3 UR8, UR8, 0x400, URZ ;  /* 0x0000040008087890 */ /* 0x000fe2000fffe03f */
[----:B---3--:R-:W-:-:S13]  /*b4c0*/  R2UR UR11, R0 ;  /* 0x00000000000b72ca */ /* 0x008fda00000e0000 */
[----:B------:R-:W-:-:S09]  /*b4d0*/  UIMAD UR11, UR11, 0xc0, URZ ;  /* 0x000000c00b0b78a4 */ /* 0x000fd2000f8e023f */
[----:B------:R3:W-:Y:S02]  /*b4e0*/  UTMALDG.4D [UR8], [UR4], desc[UR6] ;  /* 0x00000608040075b4 */ /* 0x0007e40008019000 */
[----:B---3--:R-:W-:Y:S01]  /*b4f0*/  NOP ;  /* 0x0000000000007918 */ /* 0x008fe20000000000 */
.L_x_10538:
[----:B------:R-:W-:Y:S05]  /*b500*/  BSYNC B0 ;  /* 0x0000000000007941 */ /* 0x000fea0003800000 */
.L_x_10537:
        /* <DEDUP_REMOVED lines=11> */
.L_x_10499:
[----:B------:R-:W3:Y:S01]  /*b5c0*/  S2R R3, SR_CgaCtaId ;  /* 0x0000000000037919 */ /* 0x000ee20000008800 */
[----:B------:R-:W-:Y:S01]  /*b5d0*/  MOV R0, 0x400 ;  /* 0x0000040000007802 */ /* 0x000fe20000000f00 */
[----:B------:R-:W-:Y:S01]  /*b5e0*/  BSSY B0, `(.L_x_10542) ;  /* 0x0000005000007945 */ /* 0x000fe20003800000 */
[----:B------:R-:W-:Y:S02]  /*b5f0*/  SHF.L.U32 R27, R27, 0x1f, RZ ;  /* 0x0000001f1b1b7819 */ /* 0x000fe400000006ff */
[----:B---3--:R-:W-:-:S04]  /*b600*/  LEA R8, R3, R0, 0x18 ;  /* 0x0000000003087211 */ /* 0x008fc800078ec0ff */
[----:B------:R-:W3:Y:S02]  /*b610*/  SYNCS.PHASECHK.TRANS64.TRYWAIT P0, [R8+URZ+0x30820], R27 ;  /* 0x0308201b080075a7 */ /* 0x000ee4000800017f */
[----:B---3--:R-:W-:Y:S05]  /*b620*/  @!P0 BRA `(.L_x_10543) ;  /* 0x0000000800188947 */ /* 0x008fea0003800000 */
.L_x_10570:
[----:B------:R-:W-:Y:S05]  /*b630*/  BSYNC B0 ;  /* 0x0000000000007941 */ /* 0x000fea0003800000 */
.L_x_10542:
[----:B------:R-:W-:-:S03]  /*b640*/  UMOV UR4, 0xffffffff ;  /* 0xffffffff00047882 */ /* 0x000fc60000000000 */
[----:B------:R-:W-:Y:S05]  /*b650*/  BRA.DIV UR4, `(.L_x_10544) ;  /* 0x0000000a04207947 */ /* 0x000fea000b800000 */
[----:B------:R4:W1:Y:S02]  /*b660*/  SHFL.IDX PT, R14, R16, RZ, 0x1f ;  /* 0x00001fff100e7589 */ /* 0x00086400000e0000 */
.L_x_10573:
[----:B-1----:R-:W-:Y:S01]  /*b670*/  ISETP.NE.AND P0, PT, R14, RZ, PT ;  /* 0x000000ff0e00720c */ /* 0x002fe20003f05270 */
[----:B------:R-:W-:-:S12]  /*b680*/  BSSY B0, `(.L_x_10545) ;  /* 0x0000023000007945 */ /* 0x000fd80003800000 */
[----:B------:R-:W-:Y:S05]  /*b690*/  @P0 BRA `(.L_x_10546) ;  /* 0x0000000000840947 */ /* 0x000fea0003800000 */
[----:B------:R-:W-:-:S03]  /*b6a0*/  UMOV UR4, 0xffffffff ;  /* 0xffffffff00047882 */ /* 0x000fc60000000000 */
[----:B------:R-:W-:Y:S05]  /*b6b0*/  BRA.DIV UR4, `(.L_x_10547) ;  /* 0x0000000a04307947 */ /* 0x000fea000b800000 */
[----:B------:R-:W-:-:S13]  /*b6c0*/  ELECT P6, URZ, PT ;  /* 0x00000000003f782f */ /* 0x000fda00038c0000 */
.L_x_10576:
[----:B------:R-:W-:Y:S05]  /*b6d0*/  @!P6 BRA `(.L_x_10546) ;  /* 0x000000000074e947 */ /* 0x000fea0003800000 */
[----:B------:R-:W-:-:S04]  /*b6e0*/  LOP3.LUT R17, R17, 0x2, RZ, 0xfc, !PT ;  /* 0x0000000211117812 */ /* 0x000fc800078efcff */
[----:B------:R-:W-:-:S13]  /*b6f0*/  ISETP.NE.AND P2, PT, R17, 0x3, PT ;  /* 0x000000031100780c */ /* 0x000fda0003f45270 */
[----:B------:R-:W-:Y:S05]  /*b700*/  @!P2 BRA `(.L_x_10548) ;  /* 0x000000000004a947 */ /* 0x000fea0003800000 */
[----:B------:R-:W-:Y:S01]  /*b710*/  BPT.TRAP 0x1 ;  /* 0x000000040000795c */ /* 0x000fe20000300000 */
.L_x_10548:
[----:B------:R-:W-:Y:S02]  /*b720*/  IADD3 R3, R8, 0x30840, RZ ;  /* 0x0003084008037810 */ /* 0x000fe40007ffe0ff */
[----:B------:R-:W-:Y:S02]  /*b730*/  SHF.L.U32 R4, R19, 0x1f, RZ ;  /* 0x0000001f13047819 */ /* 0x000fe400000006ff */
[C---:B------:R-:W-:Y:S01]  /*b740*/  IADD3 R0, R22.reuse, 0x1, RZ ;  /* 0x0000000116007810 */ /* 0x040fe20007ffe0ff */
[----:B------:R-:W-:-:S03]  /*b750*/  IMAD R5, R22, 0x8, R3 ;  /* 0x0000000816057824 */ /* 0x000fc600078e0203 */
[C---:B------:R-:W-:Y:S01]  /*b760*/  ISETP.NE.AND P1, PT, R0.reuse, 0x2, PT ;  /* 0x000000020000780c */ /* 0x040fe20003f25270 */
[----:B------:R-:W1:Y:S03]  /*b770*/  SYNCS.PHASECHK.TRANS64.TRYWAIT P0, [R5+URZ], R4 ;  /* 0x00000004050075a7 */ /* 0x000e66000800017f */
[----:B------:R-:W-:Y:S02]  /*b780*/  SEL R2, RZ, 0x1, P1 ;  /* 0x00000001ff027807 */ /* 0x000fe40000800000 */
[----:B--2---:R-:W-:Y:S02]  /*b790*/  SEL R6, R0, RZ, P1 ;  /* 0x000000ff00067207 */ /* 0x004fe40000800000 */
[----:B------:R-:W-:-:S03]  /*b7a0*/  LOP3.LUT R0, R19, R2, RZ, 0x3c, !PT ;  /* 0x0000000213007212 */ /* 0x000fc600078e3cff */
[----:B------:R-:W-:Y:S01]  /*b7b0*/  IMAD R3, R6, 0x8, R3 ;  /* 0x0000000806037824 */ /* 0x000fe200078e0203 */
[----:B------:R-:W-:Y:S01]  /*b7c0*/  SHF.L.U32 R0, R0, 0x1f, RZ ;  /* 0x0000001f00007819 */ /* 0x000fe200000006ff */
[----:B-1----:R-:W-:Y:S06]  /*b7d0*/  @!P0 BRA `(.L_x_10549) ;  /* 0x0000000800088947 */ /* 0x002fec0003800000 */
.L_x_10577:
[----:B------:R-:W2:Y:S02]  /*b7e0*/  SYNCS.PHASECHK.TRANS64.TRYWAIT P0, [R3+URZ], R0 ;  /* 0x00000000030075a7 */ /* 0x000ea4000800017f */
[----:B--2---:R-:W-:Y:S05]  /*b7f0*/  @!P0 BRA `(.L_x_10550) ;  /* 0x0000000800148947 */ /* 0x004fea0003800000 */
.L_x_10578:
[----:B------:R-:W-:Y:S05]  /*b800*/  @!P2 BRA `(.L_x_10551) ;  /* 0x000000000004a947 */ /* 0x000fea0003800000 */
[----:B------:R-:W-:Y:S01]  /*b810*/  BPT.TRAP 0x1 ;  /* 0x000000040000795c */ /* 0x000fe20000300000 */
.L_x_10551:
[----:B--2---:R-:W-:-:S05]  /*b820*/  IADD3 R3, R8, 0x30860, RZ ;  /* 0x0003086008037810 */ /* 0x004fca0007ffe0ff */
[----:B-1----:R-:W-:-:S04]  /*b830*/  IMAD R5, R22, 0x8, R3 ;  /* 0x0000000816057824 */ /* 0x002fc800078e0203 */
[----:B------:R-:W1:Y:S02]  /*b840*/  SYNCS.PHASECHK.TRANS64.TRYWAIT P0, [R5+URZ], R4 ;  /* 0x00000004050075a7 */ /* 0x000e64000800017f */
[----:B-1----:R-:W-:Y:S05]  /*b850*/  @!P0 BRA `(.L_x_10552) ;  /* 0x0000000800108947 */ /* 0x002fea0003800000 */
.L_x_10579:
[----:B------:R-:W-:-:S07]  /*b860*/  LEA R3, R6, R3, 0x3 ;  /* 0x0000000306037211 */ /* 0x000fce00078e18ff */
.L_x_10553:
[----:B--2---:R2:W1:Y:S02]  /*b870*/  SYNCS.PHASECHK.TRANS64.TRYWAIT P0, [R3+URZ], R0 ;  /* 0x00000000030075a7 */ /* 0x004464000800017f */
[----:B-1----:R-:W-:Y:S05]  /*b880*/  @!P0 NANOSLEEP.SYNCS 0x989680 ;  /* 0x009896800000895d */ /* 0x002fea0003900000 */
[----:B------:R-:W1:Y:S02]  /*b890*/  @!P0 SYNCS.PHASECHK.TRANS64 P0, [R3+URZ], R0 ;  /* 0x00000000030085a7 */ /* 0x000e64000800007f */
[----:B-1----:R-:W-:Y:S05]  /*b8a0*/  @!P0 BRA `(.L_x_10553) ;  /* 0xfffffffc00f08947 */ /* 0x002fea000383ffff */
.L_x_10546:
[----:B------:R-:W-:Y:S05]  /*b8b0*/  BSYNC B0 ;  /* 0x0000000000007941 */ /* 0x000fea0003800000 */
.L_x_10545:
[----:B------:R-:W-:Y:S05]  /*b8c0*/  EXIT ;  /* 0x000000000000794d */ /* 0x000fea0003800000 */
.L_x_10477:
[----:B-1----:R-:W-:-:S04]  /*b8d0*/  IMAD.U32 R3, RZ, RZ, UR40 ;  /* 0x00000028ff037e24 */ /* 0x002fc8000f8e00ff */
[----:B------:R1:W2:Y:S03]  /*b8e0*/  SYNCS.PHASECHK.TRANS64.TRYWAIT P1, [R3+URZ+0x30800], R0 ;  /* 0x03080000030075a7 */ /* 0x0002a6000802017f */
[----:B--2---:R-:W-:Y:S05]  /*b8f0*/  @!P1 NANOSLEEP.SYNCS 0x989680 ;  /* 0x009896800000995d */ /* 0x004fea0003900000 */
[----:B------:R-:W2:Y:S02]  /*b900*/  @!P1 SYNCS.PHASECHK.TRANS64 P1, [R3+URZ+0x30800], R0 ;  /* 0x03080000030095a7 */ /* 0x000ea4000802007f */
[----:B--2---:R-:W-:Y:S05]  /*b910*/  @!P1 BRA `(.L_x_10477) ;  /* 0xfffffffc00ec9947 */ /* 0x004fea000383ffff */
[----:B------:R-:W-:Y:S05]  /*b920*/  BRA `(.L_x_10554) ;  /* 0xffffff5800647947 */ /* 0x000fea000383ffff */
.L_x_10481:
[----:B--2---:R2:W3:Y:S02]  /*b930*/  SYNCS.PHASECHK.TRANS64.TRYWAIT P2, [R3+URZ+0x30830], R6 ;  /* 0x03083006030075a7 */ /* 0x0044e4000804017f */
[----:B---3--:R-:W-:Y:S05]  /*b940*/  @!P2 NANOSLEEP.SYNCS 0x989680 ;  /* 0x009896800000a95d */ /* 0x008fea0003900000 */
[----:B------:R-:W3:Y:S02]  /*b950*/  @!P2 SYNCS.PHASECHK.TRANS64 P2, [R3+URZ+0x30830], R6 ;  /* 0x030830060300a5a7 */ /* 0x000ee4000804007f */
[----:B---3--:R-:W-:Y:S05]  /*b960*/  @!P2 BRA `(.L_x_10481) ;  /* 0xfffffffc00f0a947 */ /* 0x008fea000383ffff */
[----:B------:R-:W-:Y:S05]  /*b970*/  BRA `(.L_x_10480) ;  /* 0xffffff5800947947 */ /* 0x000fea000383ffff */
.L_x_10486:
[----:B---3--:R-:W-:-:S04]  /*b980*/  MOV R11, UR10 ;  /* 0x0000000a000b7c02 */ /* 0x008fc80008000f00 */
[----:B------:R3:W4:Y:S03]  /*b990*/  SYNCS.PHASECHK.TRANS64.TRYWAIT P2, [R11+URZ+0x30830], R10 ;  /* 0x0308300a0b0075a7 */ /* 0x000726000804017f */
[----:B----4-:R-:W-:Y:S05]  /*b9a0*/  @!P2 NANOSLEEP.SYNCS 0x989680 ;  /* 0x009896800000a95d */ /* 0x010fea0003900000 */
[----:B------:R-:W4:Y:S02]  /*b9b0*/  @!P2 SYNCS.PHASECHK.TRANS64 P2, [R11+URZ+0x30830], R10 ;  /* 0x0308300a0b00a5a7 */ /* 0x000f24000804007f */
[----:B----4-:R-:W-:Y:S05]  /*b9c0*/  @!P2 BRA `(.L_x_10486) ;  /* 0xfffffffc00eca947 */ /* 0x010fea000383ffff */
[----:B------:R-:W-:Y:S05]  /*b9d0*/  BRA `(.L_x_10483) ;  /* 0xffffff9000e07947 */ /* 0x000fea000383ffff */
.L_x_10490:
[----:B--2---:R-:W-:-:S04]  /*b9e0*/  IMAD.U32 R11, RZ, RZ, UR10 ;  /* 0x0000000aff0b7e24 */ /* 0x004fc8000f8e00ff */
[----:B------:R2:W3:Y:S03]  /*b9f0*/  SYNCS.PHASECHK.TRANS64.TRYWAIT P2, [R11+URZ+0x30850], R10 ;  /* 0x0308500a0b0075a7 */ /* 0x0004e6000804017f */
[----:B---3--:R-:W-:Y:S05]  /*ba00*/  @!P2 NANOSLEEP.SYNCS 0x989680 ;  /* 0x009896800000a95d */ /* 0x008fea0003900000 */
[----:B------:R-:W3:Y:S02]  /*ba10*/  @!P2 SYNCS.PHASECHK.TRANS64 P2, [R11+URZ+0x30850], R10 ;  /* 0x0308500a0b00a5a7 */ /* 0x000ee4000804007f */
[----:B---3--:R-:W-:Y:S05]  /*ba20*/  @!P2 BRA `(.L_x_10490) ;  /* 0xfffffffc00eca947 */ /* 0x008fea000383ffff */
[----:B------:R-:W-:Y:S05]  /*ba30*/  BRA `(.L_x_10487) ;  /* 0xffffff9400587947 */ /* 0x000fea000383ffff */
.L_x_10495:
[----:B----4-:R-:W-:-:S04]  /*ba40*/  MOV R4, UR12 ;  /* 0x0000000c00047c02 */ /* 0x010fc80008000f00 */
[----:B------:R4:W1:Y:S03]  /*ba50*/  SYNCS.PHASECHK.TRANS64.TRYWAIT P0, [R4+URZ+0x30850], R3 ;  /* 0x03085003040075a7 */ /* 0x000866000800017f */
[----:B-1----:R-:W-:Y:S05]  /*ba60*/  @!P0 NANOSLEEP.SYNCS 0x989680 ;  /* 0x009896800000895d */ /* 0x002fea0003900000 */
[----:B------:R-:W1:Y:S02]  /*ba70*/  @!P0 SYNCS.PHASECHK.TRANS64 P0, [R4+URZ+0x30850], R3 ;  /* 0x03085003040085a7 */ /* 0x000e64000800007f */
[----:B-1----:R-:W-:Y:S05]  /*ba80*/  @!P0 BRA `(.L_x_10495) ;  /* 0xfffffffc00ec8947 */ /* 0x002fea000383ffff */
[----:B------:R-:W-:Y:S05]  /*ba90*/  BRA `(.L_x_10494) ;  /* 0xffffffc800087947 */ /* 0x000fea000383ffff */
.L_x_10504:
[----:B------:R-:W-:Y:S01]  /*baa0*/  BSSY B0, `(.L_x_10555) ;  /* 0x0000008000007945 */ /* 0x000fe20003800000 */
[----:B------:R-:W-:Y:S01]  /*bab0*/  IMAD.MOV.U32 R13, RZ, RZ, R16 ;  /* 0x000000ffff0d7224 */ /* 0x000fe200078e0010 */
[----:B------:R-:W-:Y:S01]  /*bac0*/  MOV R12, RZ ;  /* 0x000000ff000c7202 */ /* 0x000fe20000000f00 */
[----:B------:R-:W-:Y:S01]  /*bad0*/  IMAD.MOV.U32 R11, RZ, RZ, 0x1f ;  /* 0x0000001fff0b7424 */ /* 0x000fe200078e00ff */
[----:B------:R-:W-:-:S07]  /*bae0*/  MOV R15, 0xffffffff ;  /* 0xffffffff000f7802 */ /* 0x000fce0000000f00 */
[----:B------:R-:W-:Y:S05]  /*baf0*/  WARPSYNC.COLLECTIVE R15, `(.L_x_10556) ;  /* 0x000000000f087348 */ /* 0x000fea0003c00000 */
[----:B------:R1:W2:Y:S02]  /*bb00*/  SHFL.IDX P6, R14, R13, R12, R11 ;  /* 0x0000000c0d0e7389 */ /* 0x0002a400000c000b */
[----:B-12---:R-:W-:Y:S01]  /*bb10*/  ENDCOLLECTIVE ;  /* 0x000000000000791b */ /* 0x006fe20003800000 */
.L_x_10556:
[----:B------:R-:W-:Y:S05]  /*bb20*/  BSYNC B0 ;  /* 0x0000000000007941 */ /* 0x000fea0003800000 */
.L_x_10555:
[----:B------:R-:W-:Y:S05]  /*bb30*/  BRA `(.L_x_10557) ;  /* 0xffffffe000687947 */ /* 0x000fea000383ffff */
.L_x_10505:
[----:B------:R-:W-:Y:S01]  /*bb40*/  BSSY B0, `(.L_x_10558) ;  /* 0x0000006000007945 */ /* 0x000fe20003800000 */
[----:B------:R-:W-:-:S07]  /*bb50*/  IMAD.MOV.U32 R15, RZ, RZ, -0x1 ;  /* 0xffffffffff0f7424 */ /* 0x000fce00078e00ff */
[----:B------:R-:W-:Y:S05]  /*bb60*/  WARPSYNC.COLLECTIVE R15, `(.L_x_10559) ;  /* 0x000000000f0c7348 */ /* 0x000fea0003c00000 */
[----:B------:R-:W-:Y:S02]  /*bb70*/  ELECT P6, UR62, PT ;  /* 0x00000000003e782f */ /* 0x000fe400038c0000 */
[----:B------:R-:W-:Y:S01]  /*bb80*/  MOV R14, UR62 ;  /* 0x0000003e000e7c02 */ /* 0x000fe20008000f00 */
[----:B------:R-:W-:Y:S10]  /*bb90*/  ENDCOLLECTIVE ;  /* 0x000000000000791b */ /* 0x000ff40003800000 */
.L_x_10559:
[----:B------:R-:W-:Y:S05]  /*bba0*/  BSYNC B0 ;  /* 0x0000000000007941 */ /* 0x000fea0003800000 */
.L_x_10558:
[----:B------:R-:W-:Y:S05]  /*bbb0*/  BRA `(.L_x_10560) ;  /* 0xffffffe0005c7947 */ /* 0x000fea000383ffff */
.L_x_10508:
[----:B--2---:R2:W3:Y:S02]  /*bbc0*/  SYNCS.PHASECHK.TRANS64.TRYWAIT P1, [R7+URZ+0x30840], R6 ;  /* 0x03084006070075a7 */ /* 0x0044e4000802017f */
[----:B---3--:R-:W-:Y:S05]  /*bbd0*/  @!P1 NANOSLEEP.SYNCS 0x989680 ;  /* 0x009896800000995d */ /* 0x008fea0003900000 */
[----:B------:R-:W3:Y:S02]  /*bbe0*/  @!P1 SYNCS.PHASECHK.TRANS64 P1, [R7+URZ+0x30840], R6 ;  /* 0x03084006070095a7 */ /* 0x000ee4000802007f */
[----:B---3--:R-:W-:Y:S05]  /*bbf0*/  @!P1 BRA `(.L_x_10508) ;  /* 0xfffffffc00f09947 */ /* 0x008fea000383ffff */
[----:B------:R-:W-:Y:S05]  /*bc00*/  BRA `(.L_x_10561) ;  /* 0xffffffe000b47947 */ /* 0x000fea000383ffff */
.L_x_10511:
[----:B--2---:R2:W3:Y:S02]  /*bc10*/  SYNCS.PHASECHK.TRANS64.TRYWAIT P1, [R25+URZ+0x30820], R6 ;  /* 0x03082006190075a7 */ /* 0x0044e4000802017f */
[----:B---3--:R-:W-:Y:S05]  /*bc20*/  @!P1 NANOSLEEP.SYNCS 0x989680 ;  /* 0x009896800000995d */ /* 0x008fea0003900000 */
[----:B------:R-:W3:Y:S02]  /*bc30*/  @!P1 SYNCS.PHASECHK.TRANS64 P1, [R25+URZ+0x30820], R6 ;  /* 0x03082006190095a7 */ /* 0x000ee4000802007f */
[----:B---3--:R-:W-:Y:S05]  /*bc40*/  @!P1 BRA `(.L_x_10511) ;  /* 0xfffffffc00f09947 */ /* 0x008fea000383ffff */
[----:B------:R-:W-:Y:S05]  /*bc50*/  BRA `(.L_x_10562) ;  /* 0xffffffe400587947 */ /* 0x000fea000383ffff */
.L_x_10517:
[----:B--2---:R2:W3:Y:S02]  /*bc60*/  SYNCS.PHASECHK.TRANS64.TRYWAIT P2, [R5+URZ+0x30840], R4 ;  /* 0x03084004050075a7 */ /* 0x0044e4000804017f */
[----:B---3--:R-:W-:Y:S05]  /*bc70*/  @!P2 NANOSLEEP.SYNCS 0x989680 ;  /* 0x009896800000a95d */ /* 0x008fea0003900000 */
[----:B------:R-:W3:Y:S02]  /*bc80*/  @!P2 SYNCS.PHASECHK.TRANS64 P2, [R5+URZ+0x30840], R4 ;  /* 0x030840040500a5a7 */ /* 0x000ee4000804007f */
[----:B---3--:R-:W-:Y:S05]  /*bc90*/  @!P2 BRA `(.L_x_10517) ;  /* 0xfffffffc00f0a947 */ /* 0x008fea000383ffff */
[----:B------:R-:W-:Y:S05]  /*bca0*/  BRA `(.L_x_10563) ;  /* 0xffffffe400e87947 */ /* 0x000fea000383ffff */
.L_x_10519:
[----:B--2---:R2:W3:Y:S02]  /*bcb0*/  SYNCS.PHASECHK.TRANS64.TRYWAIT P2, [R4+URZ+0x60], R7 ;  /* 0x00006007040075a7 */ /* 0x0044e4000804017f */
[----:B---3--:R-:W-:Y:S05]  /*bcc0*/  @!P2 NANOSLEEP.SYNCS 0x989680 ;  /* 0x009896800000a95d */ /* 0x008fea0003900000 */
[----:B------:R-:W3:Y:S02]  /*bcd0*/  @!P2 SYNCS.PHASECHK.TRANS64 P2, [R4+URZ+0x60], R7 ;  /* 0x000060070400a5a7 */ /* 0x000ee4000804007f */
[----:B---3--:R-:W-:Y:S05]  /*bce0*/  @!P2 BRA `(.L_x_10519) ;  /* 0xfffffffc00f0a947 */ /* 0x008fea000383ffff */
[----:B------:R-:W-:Y:S05]  /*bcf0*/  BRA `(.L_x_10564) ;  /* 0xffffffe8003c7947 */ /* 0x000fea000383ffff */
.L_x_10525:
[----:B--2---:R2:W3:Y:S02]  /*bd00*/  SYNCS.PHASECHK.TRANS64.TRYWAIT P2, [R6+URZ+0x30840], R5 ;  /* 0x03084005060075a7 */ /* 0x0044e4000804017f */
[----:B---3--:R-:W-:Y:S05]  /*bd10*/  @!P2 NANOSLEEP.SYNCS 0x989680 ;  /* 0x009896800000a95d */ /* 0x008fea0003900000 */
[----:B------:R-:W3:Y:S02]  /*bd20*/  @!P2 SYNCS.PHASECHK.TRANS64 P2, [R6+URZ+0x30840], R5 ;  /* 0x030840050600a5a7 */ /* 0x000ee4000804007f */
[----:B---3--:R-:W-:Y:S05]  /*bd30*/  @!P2 BRA `(.L_x_10525) ;  /* 0xfffffffc00f0a947 */ /* 0x008fea000383ffff */
[----:B------:R-:W-:Y:S05]  /*bd40*/  BRA `(.L_x_10565) ;  /* 0xffffffec003c7947 */ /* 0x000fea000383ffff */
.L_x_10527:
[----:B--2---:R2:W3:Y:S02]  /*bd50*/  SYNCS.PHASECHK.TRANS64.TRYWAIT P2, [R6+URZ+0x60], R19 ;  /* 0x00006013060075a7 */ /* 0x0044e4000804017f */
[----:B---3--:R-:W-:Y:S05]  /*bd60*/  @!P2 NANOSLEEP.SYNCS 0x989680 ;  /* 0x009896800000a95d */ /* 0x008fea0003900000 */
[----:B------:R-:W3:Y:S02]  /*bd70*/  @!P2 SYNCS.PHASECHK.TRANS64 P2, [R6+URZ+0x60], R19 ;  /* 0x000060130600a5a7 */ /* 0x000ee4000804007f */
[----:B---3--:R-:W-:Y:S05]  /*bd80*/  @!P2 BRA `(.L_x_10527) ;  /* 0xfffffffc00f0a947 */ /* 0x008fea000383ffff */
[----:B------:R-:W-:Y:S05]  /*bd90*/  BRA `(.L_x_10566) ;  /* 0xffffffec00907947 */ /* 0x000fea000383ffff */
.L_x_10532:
[----:B-1----:R1:W2:Y:S02]  /*bda0*/  SYNCS.PHASECHK.TRANS64.TRYWAIT P2, [R5+URZ+0x30840], R6 ;  /* 0x03084006050075a7 */ /* 0x0022a4000804017f */
[----:B--2---:R-:W-:Y:S05]  /*bdb0*/  @!P2 NANOSLEEP.SYNCS 0x989680 ;  /* 0x009896800000a95d */ /* 0x004fea0003900000 */
[----:B------:R-:W2:Y:S02]  /*bdc0*/  @!P2 SYNCS.PHASECHK.TRANS64 P2, [R5+URZ+0x30840], R6 ;  /* 0x030840060500a5a7 */ /* 0x000ea4000804007f */
[----:B--2---:R-:W-:Y:S05]  /*bdd0*/  @!P2 BRA `(.L_x_10532) ;  /* 0xfffffffc00f0a947 */ /* 0x004fea000383ffff */
[----:B------:R-:W-:Y:S05]  /*bde0*/  BRA `(.L_x_10567) ;  /* 0xfffffff000687947 */ /* 0x000fea000383ffff */
.L_x_10534:
[----:B-1----:R1:W2:Y:S02]  /*bdf0*/  SYNCS.PHASECHK.TRANS64.TRYWAIT P2, [R5+URZ+0x60], R10 ;  /* 0x0000600a050075a7 */ /* 0x0022a4000804017f */
[----:B--2---:R-:W-:Y:S05]  /*be00*/  @!P2 NANOSLEEP.SYNCS 0x989680 ;  /* 0x009896800000a95d */ /* 0x004fea0003900000 */
[----:B------:R-:W2:Y:S02]  /*be10*/  @!P2 SYNCS.PHASECHK.TRANS64 P2, [R5+URZ+0x60], R10 ;  /* 0x0000600a0500a5a7 */ /* 0x000ea4000804007f */
[----:B--2---:R-:W-:Y:S05]  /*be20*/  @!P2 BRA `(.L_x_10534) ;  /* 0xfffffffc00f0a947 */ /* 0x004fea000383ffff */
[----:B------:R-:W-:Y:S05]  /*be30*/  BRA `(.L_x_10568) ;  /* 0xfffffff000c07947 */ /* 0x000fea000383ffff */
.L_x_10539:
[----:B-1----:R1:W3:Y:S02]  /*be40*/  SYNCS.PHASECHK.TRANS64.TRYWAIT P0, [R5+URZ+0x30860], R0 ;  /* 0x03086000050075a7 */ /* 0x0022e4000800017f */
[----:B---3--:R-:W-:Y:S05]  /*be50*/  @!P0 NANOSLEEP.SYNCS 0x989680 ;  /* 0x009896800000895d */ /* 0x008fea0003900000 */
[----:B------:R-:W3:Y:S02]  /*be60*/  @!P0 SYNCS.PHASECHK.TRANS64 P0, [R5+URZ+0x30860], R0 ;  /* 0x03086000050085a7 */ /* 0x000ee4000800007f */
[----:B---3--:R-:W-:Y:S05]  /*be70*/  @!P0 BRA `(.L_x_10539) ;  /* 0xfffffffc00f08947 */ /* 0x008fea000383ffff */
[----:B------:R-:W-:Y:S05]  /*be80*/  BRA `(.L_x_10569) ;  /* 0xfffffff400407947 */ /* 0x000fea000383ffff */
.L_x_10543:
[----:B---3--:R3:W4:Y:S02]  /*be90*/  SYNCS.PHASECHK.TRANS64.TRYWAIT P0, [R8+URZ+0x30820], R27 ;  /* 0x0308201b080075a7 */ /* 0x008724000800017f */
[----:B----4-:R-:W-:Y:S05]  /*bea0*/  @!P0 NANOSLEEP.SYNCS 0x989680 ;  /* 0x009896800000895d */ /* 0x010fea0003900000 */
[----:B------:R-:W4:Y:S02]  /*beb0*/  @!P0 SYNCS.PHASECHK.TRANS64 P0, [R8+URZ+0x30820], R27 ;  /* 0x0308201b080085a7 */ /* 0x000f24000800007f */
[----:B----4-:R-:W-:Y:S05]  /*bec0*/  @!P0 BRA `(.L_x_10543) ;  /* 0xfffffffc00f08947 */ /* 0x010fea000383ffff */
[----:B------:R-:W-:Y:S05]  /*bed0*/  BRA `(.L_x_10570) ;  /* 0xfffffff400d47947 */ /* 0x000fea000383ffff */
.L_x_10544:
[----:B------:R-:W-:Y:S01]  /*bee0*/  BSSY B0, `(.L_x_10571) ;  /* 0x0000008000007945 */ /* 0x000fe20003800000 */
[----:B-1----:R-:W-:Y:S01]  /*bef0*/  MOV R13, R16 ;  /* 0x00000010000d7202 */ /* 0x002fe20000000f00 */
[----:B------:R-:W-:Y:S01]  /*bf00*/  IMAD.MOV.U32 R12, RZ, RZ, RZ ;  /* 0x000000ffff0c7224 */ /* 0x000fe200078e00ff */
[----:B------:R-:W-:Y:S01]  /*bf10*/  MOV R11, 0x1f ;  /* 0x0000001f000b7802 */ /* 0x000fe20000000f00 */
[----:B------:R-:W-:-:S07]  /*bf20*/  IMAD.MOV.U32 R15, RZ, RZ, -0x1 ;  /* 0xffffffffff0f7424 */ /* 0x000fce00078e00ff */
[----:B--23--:R-:W-:Y:S05]  /*bf30*/  WARPSYNC.COLLECTIVE R15, `(.L_x_10572) ;  /* 0x000000000f087348 */ /* 0x00cfea0003c00000 */
[----:B------:R1:W4:Y:S02]  /*bf40*/  SHFL.IDX P6, R14, R13, R12, R11 ;  /* 0x0000000c0d0e7389 */ /* 0x00032400000c000b */
[----:B-1234-:R-:W-:Y:S01]  /*bf50*/  ENDCOLLECTIVE ;  /* 0x000000000000791b */ /* 0x01efe20003800000 */
.L_x_10572:
[----:B------:R-:W-:Y:S05]  /*bf60*/  BSYNC B0 ;  /* 0x0000000000007941 */ /* 0x000fea0003800000 */
.L_x_10571:
[----:B------:R-:W-:Y:S05]  /*bf70*/  BRA `(.L_x_10573) ;  /* 0xfffffff400bc7947 */ /* 0x000fea000383ffff */
.L_x_10547:
[----:B------:R-:W-:Y:S01]  /*bf80*/  BSSY B1, `(.L_x_10574) ;  /* 0x0000006000017945 */ /* 0x000fe20003800000 */
[----:B------:R-:W-:-:S07]  /*bf90*/  MOV R15, 0xffffffff ;  /* 0xffffffff000f7802 */ /* 0x000fce0000000f00 */
[----:B--234-:R-:W-:Y:S05]  /*bfa0*/  WARPSYNC.COLLECTIVE R15, `(.L_x_10575) ;  /* 0x000000000f0c7348 */ /* 0x01cfea0003c00000 */
[----:B------:R-:W-:Y:S02]  /*bfb0*/  ELECT P6, UR62, PT ;  /* 0x00000000003e782f */ /* 0x000fe400038c0000 */
[----:B------:R-:W-:Y:S01]  /*bfc0*/  MOV R14, UR62 ;  /* 0x0000003e000e7c02 */ /* 0x000fe20008000f00 */
[----:B--234-:R-:W-:Y:S10]  /*bfd0*/  ENDCOLLECTIVE ;  /* 0x000000000000791b */ /* 0x01cff40003800000 */
.L_x_10575:
[----:B------:R-:W-:Y:S05]  /*bfe0*/  BSYNC B1 ;  /* 0x0000000000017941 */ /* 0x000fea0003800000 */
.L_x_10574:
[----:B------:R-:W-:Y:S05]  /*bff0*/  BRA `(.L_x_10576) ;  /* 0xfffffff400b47947 */ /* 0x000fea000383ffff */
.L_x_10549:
[----:B-1----:R1:W2:Y:S02]  /*c000*/  SYNCS.PHASECHK.TRANS64.TRYWAIT P0, [R5+URZ], R4 ;  /* 0x00000004050075a7 */ /* 0x0022a4000800017f */
[----:B--2---:R-:W-:Y:S05]  /*c010*/  @!P0 NANOSLEEP.SYNCS 0x989680 ;  /* 0x009896800000895d */ /* 0x004fea0003900000 */
[----:B------:R-:W2:Y:S02]  /*c020*/  @!P0 SYNCS.PHASECHK.TRANS64 P0, [R5+URZ], R4 ;  /* 0x00000004050085a7 */ /* 0x000ea4000800007f */
[----:B--2---:R-:W-:Y:S05]  /*c030*/  @!P0 BRA `(.L_x_10549) ;  /* 0xfffffffc00f08947 */ /* 0x004fea000383ffff */
[----:B------:R-:W-:Y:S05]  /*c040*/  BRA `(.L_x_10577) ;  /* 0xfffffff400e47947 */ /* 0x000fea000383ffff */
.L_x_10550:
[----:B--2---:R2:W1:Y:S02]  /*c050*/  SYNCS.PHASECHK.TRANS64.TRYWAIT P0, [R3+URZ], R0 ;  /* 0x00000000030075a7 */ /* 0x004464000800017f */
[----:B-1----:R-:W-:Y:S05]  /*c060*/  @!P0 NANOSLEEP.SYNCS 0x989680 ;  /* 0x009896800000895d */ /* 0x002fea0003900000 */
[----:B------:R-:W1:Y:S02]  /*c070*/  @!P0 SYNCS.PHASECHK.TRANS64 P0, [R3+URZ], R0 ;  /* 0x00000000030085a7 */ /* 0x000e64000800007f */
[----:B-1----:R-:W-:Y:S05]  /*c080*/  @!P0 BRA `(.L_x_10550) ;  /* 0xfffffffc00f08947 */ /* 0x002fea000383ffff */
[----:B------:R-:W-:Y:S05]  /*c090*/  BRA `(.L_x_10578) ;  /* 0xfffffff400d87947 */ /* 0x000fea000383ffff */
.L_x_10552:
[----:B-1----:R1:W2:Y:S02]  /*c0a0*/  SYNCS.PHASECHK.TRANS64.TRYWAIT P0, [R5+URZ], R4 ;  /* 0x00000004050075a7 */ /* 0x0022a4000800017f */
[----:B--2---:R-:W-:Y:S05]  /*c0b0*/  @!P0 NANOSLEEP.SYNCS 0x989680 ;  /* 0x009896800000895d */ /* 0x004fea0003900000 */
[----:B------:R-:W2:Y:S02]  /*c0c0*/  @!P0 SYNCS.PHASECHK.TRANS64 P0, [R5+URZ], R4 ;  /* 0x00000004050085a7 */ /* 0x000ea4000800007f */
[----:B--2---:R-:W-:Y:S05]  /*c0d0*/  @!P0 BRA `(.L_x_10552) ;  /* 0xfffffffc00f08947 */ /* 0x004fea000383ffff */
[----:B------:R-:W-:Y:S05]  /*c0e0*/  BRA `(.L_x_10579) ;  /* 0xfffffff400dc7947 */ /* 0x000fea000383ffff */
.L_x_10580:
        /* <DEDUP_REMOVED lines=9> */
.L_x_12782:


//--------------------- .text._ZN7cutlass13device_kernelIN5flash11enable_sm90INS1_16FlashAttnFwdSm90INS1_25CollectiveMainloopFwdSm90ILi2EN4cute5tupleIJNS5_1CILi1EEES8_S8_EEENS6_IJNS7_ILi192EEESA_NS7_ILi64EEEEEELi64ENS_10bfloat16_tEfNS_4arch4Sm90ELb0ELb0ELb1ELb1ELb0ELb0ELb0ELb0ELb1ELb0ELb0ELb0EEENS1_21CollectiveEpilogueFwdINS6_IJSA_SB_SA_EEES9_SD_SF_Li384ELb1ELb0ELb0ELb0EEENS1_36VarlenDynamicPersistentTileSchedulerILi192ELi192ELi384ELi32ELb0ELb0ELb1ELb0ELb1ELb1EEEEEEEEEvNT_6ParamsE --------------------------
	.section	.text._ZN7cutlass13device_kernelIN5flash11enable_sm90INS1_16FlashAttnFwdSm90INS1_25CollectiveMainloopFwdSm90ILi2EN4cute5tupleIJNS5_1CILi1EEES8_S8_EEENS6_IJNS7_ILi192EEESA_NS7_ILi64EEEEEELi64ENS_10bfloat16_tEfNS_4arch4Sm90ELb0ELb0ELb1ELb1ELb0ELb0ELb0ELb0ELb1ELb0ELb0ELb0EEENS1_21CollectiveEpilogueFwdINS6_IJSA_SB_SA_EEES9_SD_SF_Li384ELb1ELb0ELb0ELb0EEENS1_36VarlenDynamicPersistentTileSchedulerILi192ELi192ELi384ELi32ELb0ELb0ELb1ELb0ELb1ELb1EEEEEEEEEvNT_6ParamsE,"ax",@progbits
	.align	128
.text._ZN7cutlass13device_kernelIN5flash11enable_sm90INS1_16FlashAttnFwdSm90INS1_25CollectiveMainloopFwdSm90ILi2EN4cute5tupleIJNS5_1CILi1EEES8_S8_EEENS6_IJNS7_ILi192EEESA_NS7_ILi64EEEEEELi64ENS_10bfloat16_tEfNS_4arch4Sm90ELb0ELb0ELb1ELb1ELb0ELb0ELb0ELb0ELb1ELb0ELb0ELb0EEENS1_21CollectiveEpilogueFwdINS6_IJSA_SB_SA_EEES9_SD_SF_Li384ELb1ELb0ELb0ELb0EEENS1_36VarlenDynamicPersistentTileSchedulerILi192ELi192ELi384ELi32ELb0ELb0ELb1ELb0ELb1ELb1EEEEEEEEEvNT_6ParamsE:
        .type           _ZN7cutlass13device_kernelIN5flash11enable_sm90INS1_16FlashAttnFwdSm90INS1_25CollectiveMainloopFwdSm90ILi2EN4cute5tupleIJNS5_1CILi1EEES8_S8_EEENS6_IJNS7_ILi192EEESA_NS7_ILi64EEEEEELi64ENS_10bfloat16_tEfNS_4arch4Sm90ELb0ELb0ELb1ELb1ELb0ELb0ELb0ELb0ELb1ELb0ELb0ELb0EEENS1_21CollectiveEpilogueFwdINS6_IJSA_SB_SA_EEES9_SD_SF_Li384ELb1ELb0ELb0ELb0EEENS1_36VarlenDynamicPersistentTileSchedulerILi192ELi192ELi384ELi32ELb0ELb0ELb1ELb0ELb1ELb1EEEEEEEEEvNT_6ParamsE,@function
        .size           _ZN7cutlass13device_kernelIN5flash11enable_sm90INS1_16FlashAttnFwdSm90INS1_25CollectiveMainloopFwdSm90ILi2EN4cute5tupleIJNS5_1CILi1EEES8_S8_EEENS6_IJNS7_ILi192EEESA_NS7_ILi64EEEEEELi64ENS_10bfloat16_tEfNS_4arch4Sm90ELb0ELb0ELb1ELb1ELb0ELb0ELb0ELb0ELb1ELb0ELb0ELb0EEENS1_21CollectiveEpilogueFwdINS6_IJSA_SB_SA_EEES9_SD_SF_Li384ELb1ELb0ELb0ELb0EEENS1_36VarlenDynamicPersistentTileSchedulerILi192ELi192ELi384ELi32ELb0ELb0ELb1ELb0ELb1ELb1EEEEEEEEEvNT_6ParamsE,(.L_x_12783 - _ZN7cutlass13device_kernelIN5flash11enable_sm90INS1_16FlashAttnFwdSm90INS1_25CollectiveMainloopFwdSm90ILi2EN4cute5tupleIJNS5_1CILi1EEES8_S8_EEENS6_IJNS7_ILi192EEESA_NS7_ILi64EEEEEELi64ENS_10bfloat16_tEfNS_4arch4Sm90ELb0ELb0ELb1ELb1ELb0ELb0ELb0ELb0ELb1ELb0ELb0ELb0EEENS1_21CollectiveEpilogueFwdINS6_IJSA_SB_SA_EEES9_SD_SF_Li384ELb1ELb0ELb0ELb0EEENS1_36VarlenDynamicPersistentTileSchedulerILi192ELi192ELi384ELi32ELb0ELb0ELb1ELb0ELb1ELb1EEEEEEEEEvNT_6ParamsE)
        .other          _ZN7cutlass13device_kernelIN5flash11enable_sm90INS1_16FlashAttnFwdSm90INS1_25CollectiveMainloopFwdSm90ILi2EN4cute5tupleIJNS5_1CILi1EEES8_S8_EEENS6_IJNS7_ILi192EEESA_NS7_ILi64EEEEEELi64ENS_10bfloat16_tEfNS_4arch4Sm90ELb0ELb0ELb1ELb1ELb0ELb0ELb0ELb0ELb1ELb0ELb0ELb0EEENS1_21CollectiveEpilogueFwdINS6_IJSA_SB_SA_EEES9_SD_SF_Li384ELb1ELb0ELb0ELb0EEENS1_36VarlenDynamicPersistentTileSchedulerILi192ELi192ELi384ELi32ELb0ELb0ELb1ELb0ELb1ELb1EEEEEEEEEvNT_6ParamsE,@"STO_CUDA_ENTRY STV_DEFAULT"
_ZN7cutlass13device_kernelIN5flash11enable_sm90INS1_16FlashAttnFwdSm90INS1_25CollectiveMainloopFwdSm90ILi2EN4cute5tupleIJNS5_1CILi1EEES8_S8_EEENS6_IJNS7_ILi192EEESA_NS7_ILi64EEEEEELi64ENS_10bfloat16_tEfNS_4arch4Sm90ELb0ELb0ELb1ELb1ELb0ELb0ELb0ELb0ELb1ELb0ELb0ELb0EEENS1_21CollectiveEpilogueFwdINS6_IJSA_SB_SA_EEES9_SD_SF_Li384ELb1ELb0ELb0ELb0EEENS1_36VarlenDynamicPersistentTileSchedulerILi192ELi192ELi384ELi32ELb0ELb0ELb1ELb0ELb1ELb1EEEEEEEEEvNT_6ParamsE:
        /* <DEDUP_REMOVED lines=21> */
.L_x_10582:
[----:B------:R-:W-:Y:S05]  /*0150*/  BSYNC B0 ;  /* 0x0000000000007941 */ /* 0x000fea0003800000 */
.L_x_10581:
        /* <DEDUP_REMOVED lines=41> */
.L_x_10583:
        /* <DEDUP_REMOVED lines=22> */
.L_x_10584:
        /* <DEDUP_REMOVED lines=18> */
.L_x_10585:
        /* <DEDUP_REMOVED lines=22> */
.L_x_10586:
        /* <DEDUP_REMOVED lines=22> */
.L_x_10587:
[----:B------:R-:W-:Y:S01]  /*0930*/  PLOP3.LUT P0, PT, PT, PT, UP0, 0x80, 0x0 ;  /* 0x000000000000781c */ /* 0x000fe20003f0f008 */
[----:B------:R-:W-:Y:S01]  /*0940*/  UMOV UR36, 0x1 ;  /* 0x0000000100247882 */ /* 0x000fe20000000000 */
[----:B------:R-:W-:Y:S01]  /*0950*/  NOP ;  /* 0x0000000000007918 */ /* 0x000fe20000000000 */
[----:B------:R-:W-:Y:S01]  /*0960*/  USEL UR36, UR36, 0x2, !UP0 ;  /* 0x0000000224247887 */ /* 0x000fe2000c000000 */
[----:B------:R-:W-:Y:S01]  /*0970*/  ULDC.64 UR46, c[0x0][0x208] ;  /* 0x00008200002e7ab9 */ /* 0x000fe20000000a00 */
[----:B012-4-:R-:W-:Y:S08]  /*0980*/  BAR.SYNC.DEFER_BLOCKING 0x0 ;  /* 0x0000000000007b1d */ /* 0x017ff00000010000 */
[----:B------:R-:W-:Y:S05]  /*0990*/  @!P0 BRA `(.L_x_10588) ;  /* 0x000000a0003c8947 */ /* 0x000fea0003800000 */
.L_x_10589:
        /* <DEDUP_REMOVED lines=21> */
[----:B------:R-:W-:Y:S02]  /*0af0*/  ULOP3.LUT UR45, UR36, 0x1, URZ, 0xfc, !UPT ;  /* 0x00000001242d7892 */ /* 0x000fe4000f8efc3f */
[----:B------:R-:W-:Y:S01]  /*0b00*/  SHF.R.S32.HI R0, RZ, 0x1f, R12 ;  /* 0x0000001fff007819 */ /* 0x000fe2000001140c */
[----:B------:R-:W-:Y:S01]  /*0b10*/  UMOV UR37, URZ ;  /* 0x0000003f00257c82 */ /* 0x000fe20008000000 */
[----:B------:R-:W-:Y:S01]  /*0b20*/  UMOV UR38, URZ ;  /* 0x0000003f00267c82 */ /* 0x000fe20008000000 */
[----:B------:R-:W-:Y:S01]  /*0b30*/  UMOV UR39, URZ ;  /* 0x0000003f00277c82 */ /* 0x000fe20008000000 */
[----:B------:R-:W-:-:S04]  /*0b40*/  LEA.HI R2, R0, R12, RZ, 0x7 ;  /* 0x0000000c00027211 */ /* 0x000fc800078f38ff */
[----:B------:R-:W-:Y:S02]  /*0b50*/  LOP3.LUT R3, R2, 0xffffff80, RZ, 0xc0, !PT ;  /* 0xffffff8002037812 */ /* 0x000fe400078ec0ff */
[----:B------:R-:W-:-:S03]  /*0b60*/  SHF.R.S32.HI R13, RZ, 0x7, R2 ;  /* 0x00000007ff0d7819 */ /* 0x000fc60000011402 */
[----:B------:R-:W-:Y:S01]  /*0b70*/  IMAD.IADD R14, R12, 0x1, -R3 ;  /* 0x000000010c0e7824 */ /* 0x000fe200078e0a03 */
[----:B------:R-:W-:-:S04]  /*0b80*/  LEA.HI R3, R0, R12, RZ, 0x4 ;  /* 0x0000000c00037211 */ /* 0x000fc800078f20ff */
[----:B------:R-:W-:Y:S02]  /*0b90*/  SHF.R.S32.HI R8, RZ, 0x1f, R14 ;  /* 0x0000001fff087819 */ /* 0x000fe4000001140e */
[----:B------:R-:W-:Y:S02]  /*0ba0*/  LOP3.LUT R4, R3, 0xfffffff0, RZ, 0xc0, !PT ;  /* 0xfffffff003047812 */ /* 0x000fe400078ec0ff */
[----:B------:R-:W-:-:S03]  /*0bb0*/  LEA.HI R9, R8, R14, RZ, 0x2 ;  /* 0x0000000e08097211 */ /* 0x000fc600078f10ff */
[----:B------:R-:W-:Y:S01]  /*0bc0*/  IMAD.IADD R4, R12, 0x1, -R4 ;  /* 0x000000010c047824 */ /* 0x000fe200078e0a04 */
[--C-:B------:R-:W-:Y:S02]  /*0bd0*/  SHF.R.S32.HI R7, RZ, 0x2, R9.reuse ;  /* 0x00000002ff077819 */ /* 0x100fe40000011409 */
[----:B------:R-:W-:Y:S02]  /*0be0*/  SHF.R.S32.HI R6, RZ, 0x1f, R9 ;  /* 0x0000001fff067819 */ /* 0x000fe40000011409 */
[----:B------:R-:W-:Y:S02]  /*0bf0*/  SHF.R.S32.HI R5, RZ, 0x1f, R4 ;  /* 0x0000001fff057819 */ /* 0x000fe40000011404 */
[----:B------:R-:W-:Y:S02]  /*0c00*/  LEA.HI R6, R6, R7, RZ, 0x3 ;  /* 0x0000000706067211 */ /* 0x000fe400078f18ff */
[----:B------:R-:W-:Y:S02]  /*0c10*/  LEA.HI R5, R5, R4, RZ, 0x3 ;  /* 0x0000000405057211 */ /* 0x000fe400078f18ff */
[----:B------:R-:W-:-:S02]  /*0c20*/  LOP3.LUT R10, R6, 0xfffffff8, RZ, 0xc0, !PT ;  /* 0xfffffff8060a7812 */ /* 0x000fc400078ec0ff */
[----:B------:R-:W-:Y:S02]  /*0c30*/  SHF.R.S32.HI R6, RZ, 0x4, R3 ;  /* 0x00000004ff067819 */ /* 0x000fe40000011403 */
[----:B------:R-:W-:Y:S02]  /*0c40*/  IADD3 R11, R7, -R10, RZ ;  /* 0x8000000a070b7210 */ /* 0x000fe40007ffe0ff */
[----:B------:R-:W-:Y:S02]  /*0c50*/  LEA.HI R7, R0, R12, RZ, 0x5 ;  /* 0x0000000c00077211 */ /* 0x000fe400078f28ff */
[----:B------:R-:W-:Y:S02]  /*0c60*/  LEA.HI R3, R3, R6, RZ, 0x1 ;  /* 0x0000000603037211 */ /* 0x000fe400078f08ff */
[----:B------:R-:W-:Y:S01]  /*0c70*/  LEA.HI R10, R8, R14, RZ, 0x5 ;  /* 0x0000000e080a7211 */ /* 0x000fe200078f28ff */
[----:B------:R-:W-:Y:S01]  /*0c80*/  IMAD.SHL.U32 R8, R7, 0x20, RZ ;  /* 0x0000002007087824 */ /* 0x000fe200078e00ff */
[----:B------:R-:W-:-:S02]  /*0c90*/  LOP3.LUT R7, R3, 0x1ffffffe, RZ, 0xc0, !PT ;  /* 0x1ffffffe03077812 */ /* 0x000fc400078ec0ff */
[----:B------:R-:W-:Y:S02]  /*0ca0*/  LOP3.LUT R3, R5, 0xfffffff8, RZ, 0xc0, !PT ;  /* 0xfffffff805037812 */ /* 0x000fe400078ec0ff */
[----:B------:R-:W-:Y:S01]  /*0cb0*/  LOP3.LUT R8, R8, 0xfffffc00, RZ, 0xc0, !PT ;  /* 0xfffffc0008087812 */ /* 0x000fe200078ec0ff */
[----:B------:R-:W-:Y:S01]  /*0cc0*/  IMAD.IADD R7, R6, 0x1, -R7 ;  /* 0x0000000106077824 */ /* 0x000fe200078e0a07 */
[----:B------:R-:W-:Y:S01]  /*0cd0*/  SHF.R.S32.HI R10, RZ, 0x5, R10 ;  /* 0x00000005ff0a7819 */ /* 0x000fe2000001140a */
[C---:B------:R-:W-:Y:S01]  /*0ce0*/  IMAD.IADD R3, R4.reuse, 0x1, -R3 ;  /* 0x0000000104037824 */ /* 0x040fe200078e0a03 */
[----:B------:R-:W-:Y:S01]  /*0cf0*/  LOP3.LUT R9, R9, 0x7ffffffc, RZ, 0xc0, !PT ;  /* 0x7ffffffc09097812 */ /* 0x000fe200078ec0ff */
[----:B------:R-:W-:Y:S01]  /*0d00*/  IMAD.HI R6, R13, 0x55555556, RZ ;  /* 0x555555560d067827 */ /* 0x000fe200078e02ff */
[----:B------:R-:W-:Y:S02]  /*0d10*/  SHF.L.U32 R5, R5, 0x6, RZ ;  /* 0x0000000605057819 */ /* 0x000fe400000006ff */
[----:B------:R-:W-:Y:S01]  /*0d20*/  SHF.L.U32 R2, R3, 0x6, RZ ;  /* 0x0000000603027819 */ /* 0x000fe200000006ff */
[----:B------:R-:W-:Y:S01]  /*0d30*/  IMAD R4, R4, 0x40, R8 ;  /* 0x0000004004047824 */ /* 0x000fe200078e0208 */
[----:B------:R-:W-:Y:S01]  /*0d40*/  LEA.HI R6, R6, R6, RZ, 0x1 ;  /* 0x0000000606067211 */ /* 0x000fe200078f08ff */
[----:B------:R-:W-:Y:S01]  /*0d50*/  IMAD.SHL.U32 R7, R7, 0x8, RZ ;  /* 0x0000000807077824 */ /* 0x000fe200078e00ff */
[----:B------:R-:W-:Y:S01]  /*0d60*/  LOP3.LUT R2, R2, 0x1c0, RZ, 0xc0, !PT ;  /* 0x000001c002027812 */ /* 0x000fe200078ec0ff */
[----:B------:R-:W-:Y:S01]  /*0d70*/  IMAD R11, R10, 0x10, R11 ;  /* 0x000000100a0b7824 */ /* 0x000fe200078e020b */
[----:B------:R-:W-:Y:S01]  /*0d80*/  LOP3.LUT R5, R5, 0x7ffffe00, RZ, 0xc0, !PT ;  /* 0x7ffffe0005057812 */ /* 0x000fe200078ec0ff */
[----:B------:R-:W-:Y:S01]  /*0d90*/  IMAD.IADD R4, R7, 0x1, R4 ;  /* 0x0000000107047824 */ /* 0x000fe200078e0204 */
[----:B------:R-:W-:Y:S01]  /*0da0*/  LOP3.LUT R7, R2, 0x8, R7, 0xf8, !PT ;  /* 0x0000000802077812 */ /* 0x000fe200078ef807 */
[----:B------:R-:W-:Y:S01]  /*0db0*/  IMAD.MOV.U32 R10, RZ, RZ, -0x2 ;  /* 0xfffffffeff0a7424 */ /* 0x000fe200078e00ff */
[----:B------:R-:W-:Y:S01]  /*0dc0*/  SHF.R.U32.HI R2, RZ, 0x3, R2 ;  /* 0x00000003ff027819 */ /* 0x000fe20000011602 */
[----:B------:R-:W-:Y:S01]  /*0dd0*/  IMAD.IADD R9, R14, 0x1, -R9 ;  /* 0x000000010e097824 */ /* 0x000fe200078e0a09 */
[----:B------:R0:W-:Y:S01]  /*0de0*/  STL [R1+0x1c], R4 ;  /* 0x00001c0401007387 */ /* 0x0001e20000100800 */
[----:B------:R-:W-:Y:S01]  /*0df0*/  IMAD R6, R6, -0x3, R13 ;  /* 0xfffffffd06067824 */ /* 0x000fe200078e020d */
[----:B------:R-:W-:-:S02]  /*0e00*/  LOP3.LUT R2, R7, R2, RZ, 0x3c, !PT ;  /* 0x0000000207027212 */ /* 0x000fc400078e3cff */
[----:B------:R-:W-:Y:S01]  /*0e10*/  R2P PR, R3, 0x6 ;  /* 0x0000000603007804 */ /* 0x000fe20000000000 */
[----:B------:R-:W-:Y:S01]  /*0e20*/  IMAD R3, R6, 0x40, R11 ;  /* 0x0000004006037824 */ /* 0x000fe200078e020b */
[----:B------:R-:W-:Y:S02]  /*0e30*/  LEA.HI R0, R0, R12, RZ, 0x3 ;  /* 0x0000000c00007211 */ /* 0x000fe400078f18ff */
[----:B------:R-:W-:Y:S01]  /*0e40*/  IADD3 R2, R2, R5, R8 ;  /* 0x0000000502027210 */ /* 0x000fe20007ffe008 */
[----:B0-----:R-:W-:Y:S01]  /*0e50*/  IMAD R4, R9, R10, 0xc0 ;  /* 0x000000c009047424 */ /* 0x001fe200078e020a */
[----:B------:R-:W-:Y:S02]  /*0e60*/  SHF.R.S32.HI R156, RZ, 0x3, R0 ;  /* 0x00000003ff9c7819 */ /* 0x000fe40000011400 */
[----:B------:R-:W-:Y:S02]  /*0e70*/  LEA R2, R2, UR40, 0x1 ;  /* 0x0000002802027c11 */ /* 0x000fe4000f8e08ff */
[----:B------:R-:W-:Y:S01]  /*0e80*/  STL [R1+0x14], R4 ;  /* 0x0000140401007387 */ /* 0x000fe20000100800 */
[----:B------:R-:W-:-:S02]  /*0e90*/  SEL R16, R16, 0xffffffc0, !P2 ;  /* 0xffffffc010107807 */ /* 0x000fc40005000000 */
[C---:B------:R-:W-:Y:S01]  /*0ea0*/  VIADD R17, R2.reuse, 0x1e800 ;  /* 0x0001e80002117836 */ /* 0x040fe20000000000 */
[----:B------:R0:W-:Y:S01]  /*0eb0*/  STL [R1+0x18], R3 ;  /* 0x0000180301007387 */ /* 0x0001e20000100800 */
[----:B------:R-:W-:Y:S02]  /*0ec0*/  IADD3 R155, R2, 0x1e820, RZ ;  /* 0x0001e820029b7810 */ /* 0x000fe40007ffe0ff */
[C---:B------:R-:W-:Y:S02]  /*0ed0*/  @P1 VIADD R155, R17.reuse, 0xffffffe0 ;  /* 0xffffffe0119b1836 */ /* 0x040fe40000000000 */
[----:B------:R-:W-:-:S03]  /*0ee0*/  IMAD.IADD R17, R17, 0x1, R16 ;  /* 0x0000000111117824 */ /* 0x000fc600078e0210 */
[----:B------:R-:W-:Y:S02]  /*0ef0*/  IADD3 R16, R16, R155, RZ ;  /* 0x0000009b10107210 */ /* 0x000fe40007ffe0ff */
[----:B0-----:R-:W-:-:S05]  /*0f00*/  LOP3.LUT R3, R0, 0x1ffffff8, RZ, 0xc0, !PT ;  /* 0x1ffffff800037812 */ /* 0x001fca00078ec0ff */
[----:B------:R-:W-:-:S04]  /*0f10*/  IMAD.IADD R3, R12, 0x1, -R3 ;  /* 0x000000010c037824 */ /* 0x000fc800078e0a03 */
[----:B------:R-:W-:Y:S02]  /*0f20*/  IMAD.SHL.U32 R0, R3, 0x8, RZ ;  /* 0x0000000803007824 */ /* 0x000fe400078e00ff */
[----:B------:R-:W-:-:S03]  /*0f30*/  VIADD R3, R155, 0x6000 ;  /* 0x000060009b037836 */ /* 0x000fc60000000000 */
[----:B------:R0:W-:Y:S04]  /*0f40*/  STL [R1+0x8], R0 ;  /* 0x0000080001007387 */ /* 0x0001e80000100800 */
[----:B------:R1:W-:Y:S01]  /*0f50*/  STL [R1+0x4], R3 ;  /* 0x0000040301007387 */ /* 0x0003e20000100800 */
[----:B0-----:R-:W-:-:S05]  /*0f60*/  VIADD R0, R155, 0xc000 ;  /* 0x0000c0009b007836 */ /* 0x001fca0000000000 */
[----:B------:R1:W-:Y:S02]  /*0f70*/  STL [R1], R0 ;  /* 0x0000000001007387 */ /* 0x0003e40000100800 */
.L_x_10631:
[----:B0--3-5:R-:W0:Y:S01]  /*0f80*/  LDC.64 R4, c[0x0][0xc60] ;  /* 0x00031800ff047b82 */ /* 0x029e220000000a00 */
        /* <DEDUP_REMOVED lines=13> */
[----:B------:R-:W-:Y:S02]  /*1060*/  @UP0 ULEA UR6, UP2, UR41, UR6, 0x2 ;  /* 0x0000000629060291 */ /* 0x000fe4000f84103f */
[----:B------:R-:W-:Y:S02]  /*1070*/  @UP1 ULEA UR8, UP3, UR41, UR8, 0x2 ;  /* 0x0000000829081291 */ /* 0x000fe4000f86103f */
[----:B------:R-:W-:Y:S02]  /*1080*/  @UP0 ULEA.HI.X UR7, UR41, UR7, UR42, 0x2, UP2 ;  /* 0x0000000729070291 */ /* 0x000fe400090f142a */
[----:B------:R-:W-:Y:S01]  /*1090*/  @UP1 ULEA.HI.X UR9, UR41, UR9, UR42, 0x2, UP3 ;  /* 0x0000000929091291 */ /* 0x000fe200098f142a */
[----:B------:R-:W-:Y:S01]  /*10a0*/  IMAD.U32 R4, RZ, RZ, UR6 ;  /* 0x00000006ff047e24 */ /* 0x000fe2000f8e00ff */
[----:B----4-:R-:W-:-:S02]  /*10b0*/  MOV R6, UR8 ;  /* 0x0000000800067c02 */ /* 0x010fc40008000f00 */
[----:B------:R-:W-:Y:S01]  /*10c0*/  IMAD.U32 R5, RZ, RZ, UR7 ;  /* 0x00000007ff057e24 */ /* 0x000fe2000f8e00ff */
[----:B------:R-:W-:Y:S01]  /*10d0*/  ULDC.64 UR6, c[0x0][0x3f8] ;  /* 0x0000fe0000067ab9 */ /* 0x000fe20000000a00 */
[----:B------:R-:W-:-:S03]  /*10e0*/  IMAD.U32 R7, RZ, RZ, UR9 ;  /* 0x00000009ff077e24 */ /* 0x000fc6000f8e00ff */
[----:B------:R-:W2:Y:S04]  /*10f0*/  @P0 LDG.E R4, desc[UR46][R4.64] ;  /* 0x0000002e04040981 */ /* 0x000ea8000c1e1900 */
[----:B------:R-:W3:Y:S01]  /*1100*/  @P1 LDG.E R6, desc[UR46][R6.64] ;  /* 0x0000002e06061981 */ /* 0x000ee2000c1e1900 */
[----:B------:R-:W-:Y:S01]  /*1110*/  UISETP.NE.U32.AND UP0, UPT, UR6, URZ, UPT ;  /* 0x0000003f0600728c */ /* 0x000fe2000bf05070 */
[----:B-1----:R-:W-:Y:S01]  /*1120*/  IMAD.MOV.U32 R0, RZ, RZ, RZ ;  /* 0x000000ffff007224 */ /* 0x002fe200078e00ff */
[----:B------:R-:W-:Y:S01]  /*1130*/  UMOV UR49, URZ ;  /* 0x0000003f00317c82 */ /* 0x000fe20008000000 */
[----:B------:R0:W-:Y:S01]  /*1140*/  STL [R1+0xc], R25 ;  /* 0x00000c1901007387 */ /* 0x0001e20000100800 */
[----:B------:R-:W-:Y:S01]  /*1150*/  UISETP.NE.AND.EX UP0, UPT, UR7, URZ, UPT, UP0 ;  /* 0x0000003f0700728c */ /* 0x000fe2000bf05300 */
[----:B------:R-:W-:Y:S01]  /*1160*/  IMAD.MOV.U32 R3, RZ, RZ, RZ ;  /* 0x000000ffff037224 */ /* 0x000fe200078e00ff */
[----:B------:R-:W-:Y:S01]  /*1170*/  ULDC UR6, c[0x0][0x2e0] ;  /* 0x0000b80000067ab9 */ /* 0x000fe20000000800 */
[----:B------:R-:W-:Y:S01]  /*1180*/  UMOV UR43, UR5 ;  /* 0x00000005002b7c82 */ /* 0x000fe20008000000 */
[----:B------:R-:W-:Y:S01]  /*1190*/  USEL UR4, UR4, 0x1, UP0 ;  /* 0x0000000104047887 */ /* 0x000fe20008000000 */
[----:B------:R-:W-:Y:S01]  /*11a0*/  IMAD.MOV.U32 R151, RZ, RZ, RZ ;  /* 0x000000ffff977224 */ /* 0x000fe200078e00ff */
[----:B------:R-:W-:-:S02]  /*11b0*/  CS2R R20, SRZ ;  /* 0x0000000000147805 */ /* 0x000fc4000001ff00 */
[----:B------:R-:W-:Y:S01]  /*11c0*/  CS2R R22, SRZ ;  /* 0x0000000000167805 */ /* 0x000fe2000001ff00 */
[----:B------:R-:W-:Y:S01]  /*11d0*/  UIMAD UR4, UR4, UR6, URZ ;  /* 0x00000006040472a4 */ /* 0x000fe2000f8e023f */
[----:B------:R-:W-:Y:S02]  /*11e0*/  CS2R R28, SRZ ;  /* 0x00000000001c7805 */ /* 0x000fe4000001ff00 */
[----:B------:R-:W-:Y:S02]  /*11f0*/  CS2R R30, SRZ ;  /* 0x00000000001e7805 */ /* 0x000fe4000001ff00 */
[----:B------:R-:W-:Y:S02]  /*1200*/  CS2R R14, SRZ ;  /* 0x00000000000e7805 */ /* 0x000fe4000001ff00 */
[----:B------:R-:W-:Y:S02]  /*1210*/  MOV R32, RZ ;  /* 0x000000ff00207202 */ /* 0x000fe40000000f00 */
[----:B------:R-:W-:Y:S01]  /*1220*/  CS2R R12, SRZ ;  /* 0x00000000000c7805 */ /* 0x000fe2000001ff00 */
[----:B------:R-:W-:Y:S01]  /*1230*/  IMAD.MOV.U32 R34, RZ, RZ, RZ ;  /* 0x000000ffff227224 */ /* 0x000fe200078e00ff */
[----:B--2---:R-:W-:-:S02]  /*1240*/  @P0 R2UR UR49, R4 ;  /* 0x00000000043102ca */ /* 0x004fc400000e0000 */
[----:B------:R-:W-:Y:S02]  /*1250*/  PLOP3.LUT P0, PT, PT, PT, PT, 0x80, 0x0 ;  /* 0x000000000000781c */ /* 0x000fe40003f0f070 */
[----:B---3--:R-:W-:Y:S01]  /*1260*/  @P1 R2UR UR4, R6 ;  /* 0x00000000060412ca */ /* 0x008fe200000e0000 */
[----:B0-----:R-:W-:-:S14]  /*1270*/  @P1 BRA `(.L_x_10590) ;  /* 0x0000000000341947 */ /* 0x001fdc0003800000 */
        /* <DEDUP_REMOVED lines=13> */
.L_x_10590:
[----:B------:R-:W-:Y:S01]  /*1350*/  UIADD3 UR49, -UR49, UR4, URZ ;  /* 0x0000000431317290 */ /* 0x000fe2000fffe13f */
[----:B------:R-:W-:Y:S01]  /*1360*/  IMAD.MOV.U32 R33, RZ, RZ, RZ ;  /* 0x000000ffff217224 */ /* 0x000fe200078e00ff */
[----:B------:R-:W-:Y:S02]  /*1370*/  MOV R35, RZ ;  /* 0x000000ff00237202 */ /* 0x000fe40000000f00 */
[----:B------:R-:W-:Y:S01]  /*1380*/  CS2R R36, SRZ ;  /* 0x0000000000247805 */ /* 0x000fe2000001ff00 */
[----:B------:R-:W-:Y:S01]  /*1390*/  UISETP.GE.AND UP0, UPT, UR49, 0x1, UPT ;  /* 0x000000013100788c */ /* 0x000fe2000bf06270 */
[----:B------:R-:W-:Y:S01]  /*13a0*/  CS2R R38, SRZ ;  /* 0x0000000000267805 */ /* 0x000fe2000001ff00 */
[----:B------:R-:W-:Y:S01]  /*13b0*/  UIADD3 UR4, UR49, 0xbf, URZ ;  /* 0x000000bf31047890 */ /* 0x000fe2000fffe03f */
[----:B------:R-:W-:Y:S02]  /*13c0*/  CS2R R40, SRZ ;  /* 0x0000000000287805 */ /* 0x000fe4000001ff00 */
[----:B------:R-:W-:-:S02]  /*13d0*/  CS2R R42, SRZ ;  /* 0x00000000002a7805 */ /* 0x000fc4000001ff00 */
[----:B------:R-:W-:Y:S02]  /*13e0*/  CS2R R44, SRZ ;  /* 0x00000000002c7805 */ /* 0x000fe4000001ff00 */
[----:B------:R-:W-:Y:S01]  /*13f0*/  PLOP3.LUT P1, PT, PT, PT, UP0, 0x80, 0x0 ;  /* 0x000000000000781c */ /* 0x000fe20003f2f008 */
[----:B------:R-:W-:Y:S01]  /*1400*/  UIMAD.WIDE UR4, UR4, 0x2aaaaaab, URZ ;  /* 0x2aaaaaab040478a5 */ /* 0x000fe2000f8e023f */
[----:B------:R-:W-:Y:S02]  /*1410*/  CS2R R46, SRZ ;  /* 0x00000000002e7805 */ /* 0x000fe4000001ff00 */
[----:B------:R-:W-:Y:S01]  /*1420*/  CS2R R48, SRZ ;  /* 0x0000000000307805 */ /* 0x000fe2000001ff00 */
[----:B------:R-:W-:Y:S01]  /*1430*/  IMAD.MOV.U32 R50, RZ, RZ, RZ ;  /* 0x000000ffff327224 */ /* 0x000fe200078e00ff */
[----:B------:R-:W-:-:S04]  /*1440*/  USHF.R.U32.HI UR48, URZ, 0x1f, UR5 ;  /* 0x0000001f3f307899 */ /* 0x000fc80008011605 */
[----:B------:R-:W-:-:S03]  /*1450*/  ULEA.HI.SX32 UR48, UR5, UR48, 0x1b ;  /* 0x0000003005307291 */ /* 0x000fc6000f8fda3f */
[----:B------:R-:W-:Y:S09]  /*1460*/  @!P1 BRA `(.L_x_10591) ;  /* 0x0000007c00189947 */ /* 0x000ff20003800000 */
[----:B------:R-:W0:Y:S01]  /*1470*/  S2R R4, SR_TID.X ;  /* 0x0000000000047919 */ /* 0x000e220000002100 */
[----:B------:R-:W-:-:S04]  /*1480*/  UIADD3 UR6, UR40, 0x1e800, URZ ;  /* 0x0001e80028067890 */ /* 0x000fc8000fffe03f */
[----:B------:R-:W-:-:S06]  /*1490*/  ULOP3.LUT UP0, URZ, UR6, 0x3ff, URZ, 0xc0, !UPT ;  /* 0x000003ff063f7892 */ /* 0x000fcc000f80c03f */
[----:B------:R-:W-:Y:S01]  /*14a0*/  PLOP3.LUT P0, PT, PT, PT, UP0, 0x80, 0x0 ;  /* 0x000000000000781c */ /* 0x000fe20003f0f008 */
[----:B0-----:R-:W-:-:S05]  /*14b0*/  VIADD R5, R4, 0xffffff80 ;  /* 0xffffff8004057836 */ /* 0x001fca0000000000 */
[----:B------:R-:W-:-:S04]  /*14c0*/  SHF.R.S32.HI R4, RZ, 0x1f, R5 ;  /* 0x0000001fff047819 */ /* 0x000fc80000011405 */
[----:B------:R-:W-:-:S04]  /*14d0*/  LEA.HI R4, R4, R5, RZ, 0x7 ;  /* 0x0000000504047211 */ /* 0x000fc800078f38ff */
[----:B------:R-:W-:-:S05]  /*14e0*/  SHF.R.S32.HI R4, RZ, 0x7, R4 ;  /* 0x00000007ff047819 */ /* 0x000fca0000011404 */
[----:B------:R-:W0:Y:S02]  /*14f0*/  SHFL.IDX PT, R0, R4, RZ, 0x1f ;  /* 0x00001fff04007589 */ /* 0x000e2400000e0000 */
[----:B0-----:R-:W-:-:S13]  /*1500*/  R2UR UR44, R0 ;  /* 0x00000000002c72ca */ /* 0x001fda00000e0000 */
[----:B------:R-:W-:-:S04]  /*1510*/  UIMAD.WIDE UR4, UR44, 0x55555556, URZ ;  /* 0x555555562c0478a5 */ /* 0x000fc8000f8e023f */
[----:B------:R-:W-:-:S04]  /*1520*/  ULEA.HI UR5, UR5, UR5, URZ, 0x1 ;  /* 0x0000000505057291 */ /* 0x000fc8000f8f083f */
[----:B------:R-:W-:Y:S01]  /*1530*/  UIMAD UR50, UR5, -0x3, UR44 ;  /* 0xfffffffd053278a4 */ /* 0x000fe2000f8e022c */
        /* <DEDUP_REMOVED lines=14> */
[----:B0-----:R-:W-:-:S07]  /*1620*/  IMAD.MOV.U32 R13, RZ, RZ, RZ ;  /* 0x000000ffff0d7224 */ /* 0x001fce00078e00ff */
[----:B------:R-:W-:-:S07]  /*1630*/  LEPC R20, `(.L_x_10592) ;  /* 0x000000001014794e */ /* 0x000fce0000000000 */
[----:B-1----:R-:W-:Y:S05]  /*1640*/  CALL.ABS.NOINC R14 ;  /* 0x000000000e007343 */ /* 0x002fea0003c00000 */
.L_x_10592:
        /* <DEDUP_REMOVED lines=9> */
.L_x_10715:
[----:B------:R-:W-:Y:S05]  /*16e0*/  @!P0 BRA `(.L_x_10594) ;  /* 0x0000000000048947 */ /* 0x000fea0003800000 */
[----:B------:R-:W-:Y:S01]  /*16f0*/  BPT.TRAP 0x1 ;  /* 0x000000040000795c */ /* 0x000fe20000300000 */
.L_x_10594:
[----:B0-----:R-:W-:Y:S01]  /*1700*/  IMAD.U32 R0, RZ, RZ, UR39 ;  /* 0x00000027ff007e24 */ /* 0x001fe2000f8e00ff */
[----:B------:R-:W-:-:S04]  /*1710*/  MOV R3, UR38 ;  /* 0x0000002600037c02 */ /* 0x000fc80008000f00 */
[----:B------:R-:W-:Y:S02]  /*1720*/  LEA R0, R0, UR40, 0x3 ;  /* 0x0000002800007c11 */ /* 0x000fe4000f8e18ff */
[----:B------:R-:W-:-:S04]  /*1730*/  SHF.L.U32 R3, R3, 0x1f, RZ ;  /* 0x0000001f03037819 */ /* 0x000fc800000006ff */
[----:B------:R0:W1:Y:S01]  /*1740*/  SYNCS.PHASECHK.TRANS64.TRYWAIT P2, [R0+URZ+0x30830], R3 ;  /* 0x03083003000075a7 */ /* 0x000062000804017f */
[----:B------:R-:W-:Y:S05]  /*1750*/  @!P0 BRA `(.L_x_10595) ;  /* 0x0000000000048947 */ /* 0x000fea0003800000 */
[----:B------:R-:W-:Y:S01]  /*1760*/  BPT.TRAP 0x1 ;  /* 0x000000040000795c */ /* 0x000fe20000300000 */
.L_x_10595:
[----:B------:R-:W2:Y:S01]  /*1770*/  S2R R4, SR_TID.X ;  /* 0x0000000000047919 */ /* 0x000ea20000002100 */
[----:B------:R-:W-:Y:S01]  /*1780*/  IMAD.MOV.U32 R151, RZ, RZ, RZ ;  /* 0x000000ffff977224 */ /* 0x000fe200078e00ff */
[----:B--2---:R-:W-:Y:S01]  /*1790*/  LOP3.LUT P1, RZ, R4, 0x7f, RZ, 0xc0, !PT ;  /* 0x0000007f04ff7812 */ /* 0x004fe2000782c0ff */
[----:B-1----:R-:W-:-:S12]  /*17a0*/  @P2 BRA `(.L_x_10596) ;  /* 0x0000000000082947 */ /* 0x002fd80003800000 */
[----:B------:R-:W1:Y:S02]  /*17b0*/  SYNCS.PHASECHK.TRANS64.TRYWAIT P2, [R0+URZ+0x30830], R3 ;  /* 0x03083003000075a7 */ /* 0x000e64000804017f */
[----:B-1----:R-:W-:Y:S05]  /*17c0*/  @!P2 BRA `(.L_x_10597) ;  /* 0x000000d00038a947 */ /* 0x002fea0003800000 */
.L_x_10596:
[----:B------:R-:W-:Y:S05]  /*17d0*/  WARPSYNC.ALL ;  /* 0x0000000000007948 */ /* 0x000fea0003800000 */
[----:B------:R-:W-:Y:S01]  /*17e0*/  ULEA UR25, UR50, UR40, 0xd ;  /* 0x0000002832197291 */ /* 0x000fe2000f8e683f */
[----:B------:R-:W2:Y:S01]  /*17f0*/  LDL R121, [R1+0x14] ;  /* 0x0000140001797983 */ /* 0x000ea20000100800 */
[----:B------:R-:W-:Y:S01]  /*1800*/  UIADD3 UR4, UR40, 0x12400, URZ ;  /* 0x0001240028047890 */ /* 0x000fe2000fffe03f */
[----:B------:R-:W-:Y:S01]  /*1810*/  WARPGROUP.ARRIVE ;  /* 0x00000000000079c5 */ /* 0x000fe20000000000 */
[----:B------:R-:W-:Y:S01]  /*1820*/  UIADD3 UR5, UR25, 0xc400, URZ ;  /* 0x0000c40019057890 */ /* 0x000fe2000fffe03f */
[----:B------:R-:W-:Y:S01]  /*1830*/  P2R R120, PR, RZ, 0x1 ;  /* 0x00000001ff787803 */ /* 0x000fe20000000000 */
[----:B------:R-:W-:-:S02]  /*1840*/  USHF.R.U32.HI UR4, URZ, 0x4, UR4 ;  /* 0x000000043f047899 */ /* 0x000fc40008011604 */
[----:B------:R-:W-:Y:S02]  /*1850*/  USHF.R.U32.HI UR5, URZ, 0x4, UR5 ;  /* 0x000000043f057899 */ /* 0x000fe40008011605 */
[----:B------:R-:W-:Y:S02]  /*1860*/  ULOP3.LUT UR4, UR4, 0x3fff, URZ, 0xc0, !UPT ;  /* 0x00003fff04047892 */ /* 0x000fe4000f8ec03f */
[----:B------:R-:W-:Y:S02]  /*1870*/  ULOP3.LUT UR5, UR5, 0x3fff, URZ, 0xc0, !UPT ;  /* 0x00003fff05057892 */ /* 0x000fe4000f8ec03f */
[----:B------:R-:W-:Y:S02]  /*1880*/  ULOP3.LUT UR24, UR4, 0x10000, URZ, 0xfc, !UPT ;  /* 0x0001000004187892 */ /* 0x000fe4000f8efc3f */
[----:B------:R-:W-:Y:S02]  /*1890*/  ULOP3.LUT UR4, UR5, 0x10000, URZ, 0xfc, !UPT ;  /* 0x0001000005047892 */ /* 0x000fe4000f8efc3f */
[----:B------:R-:W-:Y:S01]  /*18a0*/  UIMAD UR6, UR39, 0x600, UR24 ;  /* 0x00000600270678a4 */ /* 0x000fe2000f8e0218 */
[----:B------:R-:W-:Y:S01]  /*18b0*/  UMOV UR5, 0x40000040 ;  /* 0x4000004000057882 */ /* 0x000fe20000000000 */
[----:B------:R-:W-:Y:S01]  /*18c0*/  UMOV UR7, 0x40000040 ;  /* 0x4000004000077882 */ /* 0x000fe20000000000 */
[----:B------:R-:W-:-:S02]  /*18d0*/  UIADD3 UR8, UR4, 0x2, URZ ;  /* 0x0000000204087890 */ /* 0x000fc4000fffe03f */
[----:B------:R-:W-:Y:S01]  /*18e0*/  UIADD3 UR10, UR6, 0x2, URZ ;  /* 0x00000002060a7890 */ /* 0x000fe2000fffe03f */
[----:B------:R-:W-:-:S03]  /*18f0*/  UMOV UR9, 0x40000040 ;  /* 0x4000004000097882 */ /* 0x000fc60000000000 */
[----:B------:R-:W-:Y:S01]  /*1900*/  HGMMA.64x192x16.F32.BF16 R24, gdesc[UR4], RZ, !UPT, gsb0 ;  /* 0x02e00000041879f0 */ /* 0x000fe2000c0018ff */
        /* <DEDUP_REMOVED lines=9> */
[----:B------:R-:W-:Y:S01]  /*19a0*/  ULDC UR6, c[0x0][0x9d8] ;  /* 0x0002760000067ab9 */ /* 0x000fe20000000800 */
[----:B------:R-:W-:Y:S01]  /*19b0*/  ULDC UR26, c[0x0][0x988] ;  /* 0x00026200001a7ab9 */ /* 0x000fe20000000800 */
[----:B------:R-:W-:-:S02]  /*19c0*/  WARPGROUP.DEPBAR.LE gsb0, 0x0 ;  /* 0x00008000000079c5 */ /* 0x000fc40000010000 */
        /* <DEDUP_REMOVED lines=20> */
[----:B--2---:R-:W-:-:S02]  /*1b10*/  VIADD R73, R121, UR49 ;  /* 0x0000003179497c36 */ /* 0x004fc40008000000 */
[----:B------:R-:W-:Y:S01]  /*1b20*/  FMUL.FTZ R5, R26, UR6 ;  /* 0x000000061a057c20 */ /* 0x000fe20008410000 */
[----:B------:R-:W-:Y:S01]  /*1b30*/  FMUL.FTZ R11, R32, UR6 ;  /* 0x00000006200b7c20 */ /* 0x000fe20008410000 */
[----:B------:R-:W1:Y:S01]  /*1b40*/  MUFU.TANH R4, R4 ;  /* 0x0000000400047308 */ /* 0x000e620000002400 */
[----:B------:R-:W-:Y:S02]  /*1b50*/  IMAD.U32 R74, RZ, RZ, UR48 ;  /* 0x00000030ff4a7e24 */ /* 0x000fe4000f8e00ff */
[----:B------:R-:W-:Y:S01]  /*1b60*/  FMUL.FTZ R6, R27, UR6 ;  /* 0x000000061b067c20 */ /* 0x000fe20008410000 */
[----:B------:R-:W-:Y:S01]  /*1b70*/  FMUL.FTZ R12, R33, UR6 ;  /* 0x00000006210c7c20 */ /* 0x000fe20008410000 */
[----:B------:R-:W-:Y:S01]  /*1b80*/  FMUL.FTZ R9, R30, UR6 ;  /* 0x000000061e097c20 */ /* 0x000fe20008410000 */
[----:B------:R-:W-:Y:S01]  /*1b90*/  FMUL.FTZ R10, R31, UR6 ;  /* 0x000000061f0a7c20 */ /* 0x000fe20008410000 */
[----:B------:R-:W-:Y:S01]  /*1ba0*/  FMUL.FTZ R18, R37, UR6 ;  /* 0x0000000625127c20 */ /* 0x000fe20008410000 */
[----:B------:R-:W-:Y:S01]  /*1bb0*/  FMUL.FTZ R25, R44, UR6 ;  /* 0x000000062c197c20 */ /* 0x000fe20008410000 */
[----:B------:R-:W2:Y:S01]  /*1bc0*/  MUFU.TANH R7, R7 ;  /* 0x0000000700077308 */ /* 0x000ea20000002400 */
[----:B------:R-:W-:-:S02]  /*1bd0*/  IMAD R73, R74, -0xc0, R73 ;  /* 0xffffff404a497824 */ /* 0x000fc400078e0249 */
[----:B------:R-:W-:Y:S01]  /*1be0*/  FMUL.FTZ R44, R63, UR6 ;  /* 0x000000063f2c7c20 */ /* 0x000fe20008410000 */
[----:B------:R-:W-:Y:S01]  /*1bf0*/  FMUL.FTZ R63, R82, UR6 ;  /* 0x00000006523f7c20 */ /* 0x000fe20008410000 */
        /* <DEDUP_REMOVED lines=9> */
[----:B------:R-:W-:Y:S01]  /*1c90*/  FMUL.FTZ R19, R38, UR6 ;  /* 0x0000000626137c20 */ /* 0x000fe20008410000 */
[----:B------:R-:W-:Y:S01]  /*1ca0*/  FMUL.FTZ R20, R39, UR6 ;  /* 0x0000000627147c20 */ /* 0x000fe20008410000 */
[----:B------:R-:W-:Y:S01]  /*1cb0*/  FMUL.FTZ R27, R46, UR6 ;  /* 0x000000062e1b7c20 */ /* 0x000fe20008410000 */
[----:B------:R-:W4:Y:S01]  /*1cc0*/  MUFU.TANH R5, R5 ;  /* 0x0000000500057308 */ /* 0x000f220000002400 */
[----:B------:R-:W-:Y:S01]  /*1cd0*/  ISETP.GT.AND P2, PT, R73, 0x8, PT ;  /* 0x000000084900780c */ /* 0x000fe20003f44270 */
[----:B------:R-:W-:Y:S01]  /*1ce0*/  FMUL.FTZ R46, R65, UR6 ;  /* 0x00000006412e7c20 */ /* 0x000fe20008410000 */
[----:B0-----:R-:W-:Y:S01]  /*1cf0*/  FSEL R3, R3, -INF , P4 ;  /* 0xff80000003037808 */ /* 0x001fe20002000000 */
[----:B------:R-:W-:Y:S01]  /*1d00*/  FMUL.FTZ R65, R84, UR6 ;  /* 0x0000000654417c20 */ /* 0x000fe20008410000 */
[----:B------:R-:W-:Y:S01]  /*1d10*/  FMUL.FTZ R23, R42, UR6 ;  /* 0x000000062a177c20 */ /* 0x000fe20008410000 */
[----:B------:R-:W-:Y:S01]  /*1d20*/  FMUL.FTZ R29, R48, UR6 ;  /* 0x00000006301d7c20 */ /* 0x000fe20008410000 */
[----:B------:R-:W-:Y:S01]  /*1d30*/  FMUL.FTZ R24, R43, UR6 ;  /* 0x000000062b187c20 */ /* 0x000fe20008410000 */
[----:B------:R-:W0:Y:S01]  /*1d40*/  MUFU.TANH R11, R11 ;  /* 0x0000000b000b7308 */ /* 0x000e220000002400 */
[----:B-1----:R-:W-:Y:S01]  /*1d50*/  FSEL R4, R4, -INF , P3 ;  /* 0xff80000004047808 */ /* 0x002fe20001800000 */
[----:B------:R-:W-:Y:S01]  /*1d60*/  FMUL.FTZ R30, R49, UR6 ;  /* 0x00000006311e7c20 */ /* 0x000fe20008410000 */
[----:B------:R-:W-:Y:S01]  /*1d70*/  FMUL.FTZ R28, R47, UR6 ;  /* 0x000000062f1c7c20 */ /* 0x000fe20008410000 */
[----:B------:R-:W-:Y:S01]  /*1d80*/  FMUL.FTZ R33, R52, UR6 ;  /* 0x0000000634217c20 */ /* 0x000fe20008410000 */
[----:B------:R-:W-:Y:S01]  /*1d90*/  FMUL.FTZ R32, R51, UR6 ;  /* 0x0000000633207c20 */ /* 0x000fe20008410000 */
[----:B------:R-:W-:Y:S01]  /*1da0*/  FMUL.FTZ R109, R109, UR6 ;  /* 0x000000066d6d7c20 */ /* 0x000fe20008410000 */
[----:B------:R-:W-:Y:S01]  /*1db0*/  FMUL.FTZ R112, R112, UR6 ;  /* 0x0000000670707c20 */ /* 0x000fe20008410000 */
[----:B------:R-:W1:Y:S01]  /*1dc0*/  MUFU.TANH R6, R6 ;  /* 0x0000000600067308 */ /* 0x000e620000002400 */
[----:B------:R-:W-:Y:S01]  /*1dd0*/  ISETP.GT.AND P6, PT, R73, 0x9, PT ;  /* 0x000000094900780c */ /* 0x000fe20003fc4270 */
[----:B------:R-:W-:Y:S01]  /*1de0*/  FMUL.FTZ R47, R66, UR6 ;  /* 0x00000006422f7c20 */ /* 0x000fe20008410000 */
[----:B--2---:R-:W-:Y:S01]  /*1df0*/  FSEL R7, R7, -INF , P2 ;  /* 0xff80000007077808 */ /* 0x004fe20001000000 */
[----:B------:R-:W-:Y:S01]  /*1e00*/  FMUL.FTZ R66, R85, UR6 ;  /* 0x0000000655427c20 */ /* 0x000fe20008410000 */
[----:B------:R-:W-:Y:S01]  /*1e10*/  FMUL.FTZ R113, R113, UR6 ;  /* 0x0000000671717c20 */ /* 0x000fe20008410000 */
[----:B------:R-:W-:Y:S01]  /*1e20*/  FMUL.FTZ R110, R110, UR6 ;  /* 0x000000066e6e7c20 */ /* 0x000fe20008410000 */
[----:B------:R-:W-:Y:S01]  /*1e30*/  FMUL.FTZ R116, R116, UR6 ;  /* 0x0000000674747c20 */ /* 0x000fe20008410000 */
[----:B------:R-:W2:Y:S01]  /*1e40*/  MUFU.TANH R12, R12 ;  /* 0x0000000c000c7308 */ /* 0x000ea20000002400 */
[----:B------:R-:W-:Y:S01]  /*1e50*/  FMNMX.FTZ R82, R3, R4, !PT ;  /* 0x0000000403527209 */ /* 0x000fe20007810000 */
[----:B------:R-:W-:Y:S01]  /*1e60*/  FMUL.FTZ R34, R53, UR6 ;  /* 0x0000000635227c20 */ /* 0x000fe20008410000 */
[----:B------:R-:W-:Y:S01]  /*1e70*/  FMUL.FTZ R117, R117, UR6 ;  /* 0x0000000675757c20 */ /* 0x000fe20008410000 */
[----:B------:R-:W5:Y:S04]  /*1e80*/  LDL R121, [R1+0x4] ;  /* 0x0000040001797983 */ /* 0x000f680000100800 */
[----:B------:R-:W2:Y:S01]  /*1e90*/  MUFU.TANH R9, R9 ;  /* 0x0000000900097308 */ /* 0x000ea20000002400 */
[----:B------:R-:W-:Y:S01]  /*1ea0*/  ISETP.GT.AND P5, PT, R73, 0x10, PT ;  /* 0x000000104900780c */ /* 0x000fe20003fa4270 */
[----:B------:R-:W-:Y:S01]  /*1eb0*/  FMUL.FTZ R31, R50, UR6 ;  /* 0x00000006321f7c20 */ /* 0x000fe20008410000 */
[----:B---3--:R-:W-:Y:S01]  /*1ec0*/  FSEL R8, R8, -INF , P6 ;  /* 0xff80000008087808 */ /* 0x008fe20003000000 */
[----:B------:R-:W-:-:S04]  /*1ed0*/  FMUL.FTZ R37, R56, UR6 ;  /* 0x0000000638257c20 */ /* 0x000fc80008410000 */
[----:B------:R-:W3:Y:S01]  /*1ee0*/  MUFU.TANH R15, R15 ;  /* 0x0000000f000f7308 */ /* 0x000ee20000002400 */
[----:B------:R-:W-:Y:S01]  /*1ef0*/  FMNMX.FTZ R83, R7, R82, !PT ;  /* 0x0000005207537209 */ /* 0x000fe20007810000 */
[----:B------:R-:W-:Y:S01]  /*1f00*/  FMUL.FTZ R38, R57, UR6 ;  /* 0x0000000639267c20 */ /* 0x000fe20008410000 */
[----:B----4-:R-:W-:Y:S01]  /*1f10*/  FSEL R5, R5, -INF , P4 ;  /* 0xff80000005057808 */ /* 0x010fe20002000000 */
[----:B------:R-:W-:-:S04]  /*1f20*/  FMUL.FTZ R48, R67, UR6 ;  /* 0x0000000643307c20 */ /* 0x000fc80008410000 */
[----:B------:R-:W4:Y:S01]  /*1f30*/  MUFU.TANH R10, R10 ;  /* 0x0000000a000a7308 */ /* 0x000f220000002400 */
[----:B------:R-:W-:Y:S01]  /*1f40*/  ISETP.GT.AND P4, PT, R73, 0x11, PT ;  /* 0x000000114900780c */ /* 0x000fe20003f84270 */
[----:B------:R-:W-:Y:S01]  /*1f50*/  FMUL.FTZ R67, R86, UR6 ;  /* 0x0000000656437c20 */ /* 0x000fe20008410000 */
[----:B0-----:R-:W-:Y:S01]  /*1f60*/  FSEL R11, R11, -INF , P5 ;  /* 0xff8000000b0b7808 */ /* 0x001fe20002800000 */
[----:B------:R-:W-:-:S04]  /*1f70*/  FMUL.FTZ R41, R60, UR6 ;  /* 0x000000063c297c20 */ /* 0x000fc80008410000 */
[----:B------:R-:W0:Y:S01]  /*1f80*/  MUFU.TANH R18, R18 ;  /* 0x0000001200127308 */ /* 0x000e220000002400 */
[----:B------:R-:W-:Y:S01]  /*1f90*/  FMNMX.FTZ R82, R8, R83, !PT ;  /* 0x0000005308527209 */ /* 0x000fe20007810000 */
[----:B------:R-:W-:Y:S01]  /*1fa0*/  FMUL.FTZ R42, R61, UR6 ;  /* 0x000000063d2a7c20 */ /* 0x000fe20008410000 */
[----:B-1----:R-:W-:Y:S01]  /*1fb0*/  FSEL R6, R6, -INF , P3 ;  /* 0xff80000006067808 */ /* 0x002fe20001800000 */
[----:B------:R-:W-:Y:S01]  /*1fc0*/  FMUL.FTZ R39, R58, UR6 ;  /* 0x000000063a277c20 */ /* 0x000fe20008410000 */
[----:B------:R-:W-:-:S03]  /*1fd0*/  FMUL.FTZ R40, R59, UR6 ;  /* 0x000000063b287c20 */ /* 0x000fc60008410000 */
[----:B------:R-:W1:Y:S01]  /*1fe0*/  MUFU.TANH R13, R13 ;  /* 0x0000000d000d7308 */ /* 0x000e620000002400 */
[----:B------:R-:W-:Y:S01]  /*1ff0*/  ISETP.GT.AND P3, PT, R73, 0x18, PT ;  /* 0x000000184900780c */ /* 0x000fe20003f64270 */
[----:B------:R-:W-:Y:S01]  /*2000*/  FMUL.FTZ R43, R62, UR6 ;  /* 0x000000063e2b7c20 */ /* 0x000fe20008410000 */
[----:B--2---:R-:W-:Y:S01]  /*2010*/  FSEL R12, R12, -INF , P4 ;  /* 0xff8000000c0c7808 */ /* 0x004fe20002000000 */
[----:B------:R-:W-:-:S04]  /*2020*/  FMUL.FTZ R49, R68, UR6 ;  /* 0x0000000644317c20 */ /* 0x000fc80008410000 */
[----:B------:R-:W2:Y:S01]  /*2030*/  MUFU.TANH R21, R21 ;  /* 0x0000001500157308 */ /* 0x000ea20000002400 */
[----:B------:R-:W-:Y:S01]  /*2040*/  FMNMX.FTZ R83, R11, R82, !PT ;  /* 0x000000520b537209 */ /* 0x000fe20007810000 */
[----:B------:R-:W-:Y:S01]  /*2050*/  FMUL.FTZ R50, R69, UR6 ;  /* 0x0000000645327c20 */ /* 0x000fe20008410000 */
[----:B------:R-:W-:Y:S01]  /*2060*/  FSEL R9, R9, -INF , P2 ;  /* 0xff80000009097808 */ /* 0x000fe20001000000 */
[----:B------:R-:W-:-:S04]  /*2070*/  FMUL.FTZ R53, R72, UR6 ;  /* 0x0000000648357c20 */ /* 0x000fc80008410000 */
        /* <DEDUP_REMOVED lines=19> */
[----:B------:R-:W-:-:S04]  /*21b0*/  FMUL.FTZ R59, R78, UR6 ;  /* 0x000000064e3b7c20 */ /* 0x000fc80008410000 */
        /* <DEDUP_REMOVED lines=8> */
[----:B------:R-:W-:-:S05]  /*2240*/  FSEL R14, R14, -INF , P4 ;  /* 0xff8000000e0e7808 */ /* 0x000fca0002000000 */
[----:B------:R-:W-:Y:S01]  /*2250*/  MUFU.TANH R35, R35 ;  /* 0x0000002300237308 */ /* 0x000fe20000002400 */
[----:B------:R-:W-:-:S07]  /*2260*/  ISETP.GT.AND P4, PT, R73, 0x28, PT ;  /* 0x000000284900780c */ /* 0x000fce0003f84270 */
[----:B------:R-:W-:Y:S01]  /*2270*/  MUFU.TANH R36, R36 ;  /* 0x0000002400247308 */ /* 0x000fe20000002400 */
[----:B---3--:R-:W-:-:S07]  /*2280*/  FSEL R22, R22, -INF , P5 ;  /* 0xff80000016167808 */ /* 0x008fce0002800000 */
[----:B------:R-:W-:Y:S01]  /*2290*/  MUFU.TANH R54, R54 ;  /* 0x0000003600367308 */ /* 0x000fe20000002400 */
[----:B------:R-:W-:-:S07]  /*22a0*/  FMNMX.FTZ R85, R21, R84, !PT ;  /* 0x0000005415557209 */ /* 0x000fce0007810000 */
[----:B------:R-:W-:Y:S08]  /*22b0*/  MUFU.TANH R55, R55 ;  /* 0x0000003700377308 */ /* 0x000ff00000002400 */
[----:B------:R-:W3:Y:S08]  /*22c0*/  MUFU.TANH R23, R23 ;  /* 0x0000001700177308 */ /* 0x000ef00000002400 */
[----:B------:R-:W3:Y:S01]  /*22d0*/  MUFU.TANH R29, R29 ;  /* 0x0000001d001d7308 */ /* 0x000ee20000002400 */
[----:B----4-:R-:W-:Y:S01]  /*22e0*/  FSEL R19, R19, -INF , P3 ;  /* 0xff80000013137808 */ /* 0x010fe20001800000 */
[----:B------:R-:W-:-:S06]  /*22f0*/  FMUL.FTZ R74, R92, UR6 ;  /* 0x000000065c4a7c20 */ /* 0x000fcc0008410000 */
[----:B------:R-:W4:Y:S01]  /*2300*/  MUFU.TANH R24, R24 ;  /* 0x0000001800187308 */ /* 0x000f220000002400 */
[----:B------:R-:W-:Y:S01]  /*2310*/  ISETP.GT.AND P3, PT, R73, 0x29, PT ;  /* 0x000000294900780c */ /* 0x000fe20003f64270 */
[----:B------:R-:W-:Y:S01]  /*2320*/  FMUL.FTZ R68, R87, UR6 ;  /* 0x0000000657447c20 */ /* 0x000fe20008410000 */
[----:B0-----:R-:W-:Y:S01]  /*2330*/  FSEL R25, R25, -INF , P4 ;  /* 0xff80000019197808 */ /* 0x001fe20002000000 */
[----:B------:R-:W-:-:S04]  /*2340*/  FMUL.FTZ R71, R90, UR6 ;  /* 0x000000065a477c20 */ /* 0x000fc80008410000 */
[----:B------:R-:W0:Y:S01]  /*2350*/  MUFU.TANH R30, R30 ;  /* 0x0000001e001e7308 */ /* 0x000e220000002400 */
[----:B------:R-:W-:Y:S02]  /*2360*/  FMNMX.FTZ R84, R22, R85, !PT ;  /* 0x0000005516547209 */ /* 0x000fe40007810000 */
[----:B-1----:R-:W-:-:S05]  /*2370*/  FSEL R20, R20, -INF , P2 ;  /* 0xff80000014147808 */ /* 0x002fca0001000000 */
[----:B------:R-:W1:Y:S01]  /*2380*/  MUFU.TANH R27, R27 ;  /* 0x0000001b001b7308 */ /* 0x000e620000002400 */
[----:B------:R-:W-:Y:S02]  /*2390*/  ISETP.GT.AND P2, PT, R73, 0x30, PT ;  /* 0x000000304900780c */ /* 0x000fe40003f44270 */
[----:B--2---:R-:W-:-:S05]  /*23a0*/  FSEL R26, R26, -INF , P3 ;  /* 0xff8000001a1a7808 */ /* 0x004fca0001800000 */
[----:B------:R-:W2:Y:S01]  /*23b0*/  MUFU.TANH R33, R33 ;  /* 0x0000002100217308 */ /* 0x000ea20000002400 */
[----:B------:R-:W-:Y:S02]  /*23c0*/  FMNMX.FTZ R85, R25, R84, !PT ;  /* 0x0000005419557209 */ /* 0x000fe40007810000 */
[----:B---3--:R-:W-:-:S05]  /*23d0*/  FSEL R23, R23, -INF , P6 ;  /* 0xff80000017177808 */ /* 0x008fca0003000000 */
[----:B------:R-:W3:Y:S01]  /*23e0*/  MUFU.TANH R28, R28 ;  /* 0x0000001c001c7308 */ /* 0x000ee20000002400 */
[----:B------:R-:W-:Y:S02]  /*23f0*/  ISETP.GT.AND P6, PT, R73, 0x31, PT ;  /* 0x000000314900780c */ /* 0x000fe40003fc4270 */
[----:B------:R-:W-:-:S05]  /*2400*/  FSEL R29, R29, -INF , P2 ;  /* 0xff8000001d1d7808 */ /* 0x000fca0001000000 */
[----:B------:R-:W3:Y:S01]  /*2410*/  MUFU.TANH R34, R34 ;  /* 0x0000002200227308 */ /* 0x000ee20000002400 */
[----:B------:R-:W-:Y:S02]  /*2420*/  FMNMX.FTZ R86, R26, R85, !PT ;  /* 0x000000551a567209 */ /* 0x000fe40007810000 */
[----:B----4-:R-:W-:-:S05]  /*2430*/  FSEL R24, R24, -INF , P5 ;  /* 0xff80000018187808 */ /* 0x010fca0002800000 */
[----:B------:R-:W4:Y:S01]  /*2440*/  MUFU.TANH R31, R31 ;  /* 0x0000001f001f7308 */ /* 0x000f220000002400 */
[----:B------:R-:W-:Y:S02]  /*2450*/  ISETP.GT.AND P5, PT, R73, 0x38, PT ;  /* 0x000000384900780c */ /* 0x000fe40003fa4270 */
[----:B0-----:R-:W-:-:S05]  /*2460*/  FSEL R30, R30, -INF , P6 ;  /* 0xff8000001e1e7808 */ /* 0x001fca0003000000 */
        /* <DEDUP_REMOVED lines=11> */
[----:B------:R-:W-:Y:S02]  /*2520*/  FSEL R34, R34, -INF , P4 ;  /* 0xff80000022227808 */ /* 0x000fe40002000000 */
[----:B------:R-:W-:-:S03]  /*2530*/  FMNMX.FTZ R85, R33, R86, !PT ;  /* 0x0000005621557209 */ /* 0x000fc60007810000 */
[----:B------:R-:W3:Y:S01]  /*2540*/  MUFU.TANH R42, R42 ;  /* 0x0000002a002a7308 */ /* 0x000ee20000002400 */
[----:B----4-:R-:W-:Y:S02]  /*2550*/  FSEL R31, R31, -INF , P2 ;  /* 0xff8000001f1f7808 */ /* 0x010fe40001000000 */
[----:B------:R-:W-:Y:S02]  /*2560*/  ISETP.GT.AND P2, PT, R73, 0x41, PT ;  /* 0x000000414900780c */ /* 0x000fe40003f44270 */
[----:B0-----:R-:W-:-:S03]  /*2570*/  FSEL R37, R37, -INF , P3 ;  /* 0xff80000025257808 */ /* 0x001fc60001800000 */
[----:B------:R-:W0:Y:S01]  /*2580*/  MUFU.TANH R39, R39 ;  /* 0x0000002700277308 */ /* 0x000e220000002400 */
[----:B------:R-:W-:Y:S02]  /*2590*/  FMNMX.FTZ R86, R34, R85, !PT ;  /* 0x0000005522567209 */ /* 0x000fe40007810000 */
[----:B-1----:R-:W-:-:S05]  /*25a0*/  FSEL R32, R32, -INF , P6 ;  /* 0xff80000020207808 */ /* 0x002fca0003000000 */
[----:B------:R-:W1:Y:S01]  /*25b0*/  MUFU.TANH R45, R45 ;  /* 0x0000002d002d7308 */ /* 0x000e620000002400 */
[----:B------:R-:W-:Y:S02]  /*25c0*/  ISETP.GT.AND P6, PT, R73, 0x48, PT ;  /* 0x000000484900780c */ /* 0x000fe40003fc4270 */
[----:B--2---:R-:W-:Y:S02]  /*25d0*/  FSEL R38, R38, -INF , P2 ;  /* 0xff80000026267808 */ /* 0x004fe40001000000 */
[----:B------:R-:W-:-:S03]  /*25e0*/  FMNMX.FTZ R85, R37, R86, !PT ;  /* 0x0000005625557209 */ /* 0x000fc60007810000 */
[----:B------:R-:W2:Y:S01]  /*25f0*/  MUFU.TANH R40, R40 ;  /* 0x0000002800287308 */ /* 0x000ea20000002400 */
[----:B------:R-:W-:Y:S02]  /*2600*/  FSEL R35, R35, -INF , P5 ;  /* 0xff80000023237808 */ /* 0x000fe40002800000 */
[----:B------:R-:W-:-:S05]  /*2610*/  ISETP.GT.AND P5, PT, R73, 0x49, PT ;  /* 0x000000494900780c */ /* 0x000fca0003fa4270 */
[----:B------:R-:W4:Y:S01]  /*2620*/  MUFU.TANH R46, R46 ;  /* 0x0000002e002e7308 */ /* 0x000f220000002400 */
[----:B---3--:R-:W-:Y:S02]  /*2630*/  FSEL R41, R41, -INF , P6 ;  /* 0xff80000029297808 */ /* 0x008fe40003000000 */
[----:B------:R-:W-:-:S05]  /*2640*/  FMNMX.FTZ R86, R38, R85, !PT ;  /* 0x0000005526567209 */ /* 0x000fca0007810000 */
[----:B------:R-:W3:Y:S01]  /*2650*/  MUFU.TANH R43, R43 ;  /* 0x0000002b002b7308 */ /* 0x000ee20000002400 */
[----:B------:R-:W-:Y:S02]  /*2660*/  FSEL R36, R36, -INF , P4 ;  /* 0xff80000024247808 */ /* 0x000fe40002000000 */
[----:B------:R-:W-:-:S05]  /*2670*/  ISETP.GT.AND P4, PT, R73, 0x50, PT ;  /* 0x000000504900780c */ /* 0x000fca0003f84270 */
[----:B------:R-:W5:Y:S01]  /*2680*/  MUFU.TANH R49, R49 ;  /* 0x0000003100317308 */ /* 0x000f620000002400 */
[----:B------:R-:W-:Y:S02]  /*2690*/  FSEL R42, R42, -INF , P5 ;  /* 0xff8000002a2a7808 */ /* 0x000fe40002800000 */
[----:B------:R-:W-:-:S05]  /*26a0*/  FMNMX.FTZ R85, R41, R86, !PT ;  /* 0x0000005629557209 */ /* 0x000fca0007810000 */
[----:B------:R-:W5:Y:S01]  /*26b0*/  MUFU.TANH R44, R44 ;  /* 0x0000002c002c7308 */ /* 0x000f620000002400 */
[----:B0-----:R-:W-:Y:S02]  /*26c0*/  FSEL R39, R39, -INF , P3 ;  /* 0xff80000027277808 */ /* 0x001fe40001800000 */
[----:B------:R-:W-:-:S05]  /*26d0*/  ISETP.GT.AND P3, PT, R73, 0x51, PT ;  /* 0x000000514900780c */ /* 0x000fca0003f64270 */
[----:B------:R-:W0:Y:S01]  /*26e0*/  MUFU.TANH R50, R50 ;  /* 0x0000003200327308 */ /* 0x000e220000002400 */
[----:B-1----:R-:W-:Y:S02]  /*26f0*/  FSEL R45, R45, -INF , P4 ;  /* 0xff8000002d2d7808 */ /* 0x002fe40002000000 */
[----:B------:R-:W-:-:S05]  /*2700*/  FMNMX.FTZ R86, R42, R85, !PT ;  /* 0x000000552a567209 */ /* 0x000fca0007810000 */
[----:B------:R-:W1:Y:S01]  /*2710*/  MUFU.TANH R47, R47 ;  /* 0x0000002f002f7308 */ /* 0x000e620000002400 */
[----:B--2---:R-:W-:Y:S02]  /*2720*/  FSEL R40, R40, -INF , P2 ;  /* 0xff80000028287808 */ /* 0x004fe40001000000 */
[----:B------:R-:W-:-:S05]  /*2730*/  ISETP.GT.AND P2, PT, R73, 0x58, PT ;  /* 0x000000584900780c */ /* 0x000fca0003f44270 */
[----:B------:R-:W2:Y:S01]  /*2740*/  MUFU.TANH R53, R53 ;  /* 0x0000003500357308 */ /* 0x000ea20000002400 */
[----:B----4-:R-:W-:Y:S02]  /*2750*/  FSEL R46, R46, -INF , P3 ;  /* 0xff8000002e2e7808 */ /* 0x010fe40001800000 */
[----:B------:R-:W-:-:S05]  /*2760*/  FMNMX.FTZ R85, R45, R86, !PT ;  /* 0x000000562d557209 */ /* 0x000fca0007810000 */
[----:B------:R-:W4:Y:S01]  /*2770*/  MUFU.TANH R48, R48 ;  /* 0x0000003000307308 */ /* 0x000f220000002400 */
[----:B---3--:R-:W-:Y:S02]  /*2780*/  FSEL R43, R43, -INF , P6 ;  /* 0xff8000002b2b7808 */ /* 0x008fe40003000000 */
[----:B------:R-:W-:Y:S02]  /*2790*/  ISETP.GT.AND P6, PT, R73, 0x59, PT ;  /* 0x000000594900780c */ /* 0x000fe40003fc4270 */
[----:B-----5:R-:W-:-:S03]  /*27a0*/  FSEL R49, R49, -INF , P2 ;  /* 0xff80000031317808 */ /* 0x020fc60001000000 */
[----:B------:R-:W3:Y:S01]  /*27b0*/  MUFU.TANH R51, R51 ;  /* 0x0000003300337308 */ /* 0x000ee20000002400 */
[----:B------:R-:W-:Y:S02]  /*27c0*/  FMNMX.FTZ R86, R46, R85, !PT ;  /* 0x000000552e567209 */ /* 0x000fe40007810000 */
[----:B------:R-:W-:-:S05]  /*27d0*/  FSEL R44, R44, -INF , P5 ;  /* 0xff8000002c2c7808 */ /* 0x000fca0002800000 */
[----:B------:R-:W5:Y:S01]  /*27e0*/  MUFU.TANH R57, R57 ;  /* 0x0000003900397308 */ /* 0x000f620000002400 */
[----:B------:R-:W-:Y:S02]  /*27f0*/  ISETP.GT.AND P5, PT, R73, 0x60, PT ;  /* 0x000000604900780c */ /* 0x000fe40003fa4270 */
[----:B0-----:R-:W-:Y:S02]  /*2800*/  FSEL R50, R50, -INF , P6 ;  /* 0xff80000032327808 */ /* 0x001fe40003000000 */
[----:B------:R-:W-:-:S03]  /*2810*/  FMNMX.FTZ R85, R49, R86, !PT ;  /* 0x0000005631557209 */ /* 0x000fc60007810000 */
[----:B------:R-:W0:Y:S01]  /*2820*/  MUFU.TANH R52, R52 ;  /* 0x0000003400347308 */ /* 0x000e220000002400 */
[----:B-1----:R-:W-:Y:S02]  /*2830*/  FSEL R47, R47, -INF , P4 ;  /* 0xff8000002f2f7808 */ /* 0x002fe40002000000 */
[----:B------:R-:W-:-:S05]  /*2840*/  ISETP.GT.AND P4, PT, R73, 0x61, PT ;  /* 0x000000614900780c */ /* 0x000fca0003f84270 */
[----:B------:R-:W1:Y:S01]  /*2850*/  MUFU.TANH R58, R58 ;  /* 0x0000003a003a7308 */ /* 0x000e620000002400 */
[----:B--2---:R-:W-:Y:S02]  /*2860*/  FSEL R53, R53, -INF , P5 ;  /* 0xff80000035357808 */ /* 0x004fe40002800000 */
[----:B------:R-:W-:-:S05]  /*2870*/  FMNMX.FTZ R86, R50, R85, !PT ;  /* 0x0000005532567209 */ /* 0x000fca0007810000 */
[----:B------:R-:W2:Y:S01]  /*2880*/  MUFU.TANH R61, R61 ;  /* 0x0000003d003d7308 */ /* 0x000ea20000002400 */
[----:B----4-:R-:W-:Y:S02]  /*2890*/  FSEL R48, R48, -INF , P3 ;  /* 0xff80000030307808 */ /* 0x010fe40001800000 */
[----:B------:R-:W-:Y:S02]  /*28a0*/  ISETP.GT.AND P3, PT, R73, 0x68, PT ;  /* 0x000000684900780c */ /* 0x000fe40003f64270 */
[----:B------:R-:W-:-:S03]  /*28b0*/  FSEL R54, R54, -INF , P4 ;  /* 0xff80000036367808 */ /* 0x000fc60002000000 */
[----:B------:R-:W4:Y:S01]  /*28c0*/  MUFU.TANH R56, R56 ;  /* 0x0000003800387308 */ /* 0x000f220000002400 */
[----:B------:R-:W-:Y:S02]  /*28d0*/  FMNMX.FTZ R85, R53, R86, !PT ;  /* 0x0000005635557209 */ /* 0x000fe40007810000 */
[----:B---3--:R-:W-:-:S05]  /*28e0*/  FSEL R51, R51, -INF , P2 ;  /* 0xff80000033337808 */ /* 0x008fca0001000000 */
[----:B------:R-:W3:Y:S01]  /*28f0*/  MUFU.TANH R62, R62 ;  /* 0x0000003e003e7308 */ /* 0x000ee20000002400 */
[----:B------:R-:W-:Y:S02]  /*2900*/  ISETP.GT.AND P2, PT, R73, 0x69, PT ;  /* 0x000000694900780c */ /* 0x000fe40003f44270 */
[----:B-----5:R-:W-:Y:S02]  /*2910*/  FSEL R57, R57, -INF , P3 ;  /* 0xff80000039397808 */ /* 0x020fe40001800000 */
[----:B------:R-:W-:-:S03]  /*2920*/  FMNMX.FTZ R86, R54, R85, !PT ;  /* 0x0000005536567209 */ /* 0x000fc60007810000 */
[----:B------:R-:W5:Y:S01]  /*2930*/  MUFU.TANH R59, R59 ;  /* 0x0000003b003b7308 */ /* 0x000f620000002400 */
[----:B0-----:R-:W-:Y:S02]  /*2940*/  FSEL R52, R52, -INF , P6 ;  /* 0xff80000034347808 */ /* 0x001fe40003000000 */
[----:B------:R-:W-:-:S05]  /*2950*/  ISETP.GT.AND P6, PT, R73, 0x70, PT ;  /* 0x000000704900780c */ /* 0x000fca0003fc4270 */
[----:B------:R-:W0:Y:S01]  /*2960*/  MUFU.TANH R65, R65 ;  /* 0x0000004100417308 */ /* 0x000e220000002400 */
[----:B-1----:R-:W-:Y:S02]  /*2970*/  FSEL R58, R58, -INF , P2 ;  /* 0xff8000003a3a7808 */ /* 0x002fe40001000000 */
[----:B------:R-:W-:-:S05]  /*2980*/  FMNMX.FTZ R85, R57, R86, !PT ;  /* 0x0000005639557209 */ /* 0x000fca0007810000 */
[----:B------:R-:W1:Y:S01]  /*2990*/  MUFU.TANH R60, R60 ;  /* 0x0000003c003c7308 */ /* 0x000e620000002400 */
[----:B------:R-:W-:Y:S02]  /*29a0*/  FSEL R55, R55, -INF , P5 ;  /* 0xff80000037377808 */ /* 0x000fe40002800000 */
[----:B------:R-:W-:-:S05]  /*29b0*/  ISETP.GT.AND P5, PT, R73, 0x71, PT ;  /* 0x000000714900780c */ /* 0x000fca0003fa4270 */
[----:B------:R-:W1:Y:S01]  /*29c0*/  MUFU.TANH R66, R66 ;  /* 0x0000004200427308 */ /* 0x000e620000002400 */
[----:B--2---:R-:W-:Y:S02]  /*29d0*/  FSEL R61, R61, -INF , P6 ;  /* 0xff8000003d3d7808 */ /* 0x004fe40003000000 */
[----:B------:R-:W-:-:S05]  /*29e0*/  FMNMX.FTZ R86, R58, R85, !PT ;  /* 0x000000553a567209 */ /* 0x000fca0007810000 */
[----:B------:R-:W2:Y:S01]  /*29f0*/  MUFU.TANH R63, R63 ;  /* 0x0000003f003f7308 */ /* 0x000ea20000002400 */
[----:B----4-:R-:W-:Y:S01]  /*2a00*/  FSEL R56, R56, -INF , P4 ;  /* 0xff80000038387808 */ /* 0x010fe20002000000 */
[----:B------:R-:W-:Y:S01]  /*2a10*/  FMUL.FTZ R75, R93, UR6 ;  /* 0x000000065d4b7c20 */ /* 0x000fe20008410000 */
[----:B------:R-:W-:-:S05]  /*2a20*/  ISETP.GT.AND P4, PT, R73, 0x78, PT ;  /* 0x000000784900780c */ /* 0x000fca0003f84270 */
[----:B------:R-:W4:Y:S01]  /*2a30*/  MUFU.TANH R69, R69 ;  /* 0x0000004500457308 */ /* 0x000f220000002400 */
[----:B---3--:R-:W-:Y:S02]  /*2a40*/  FSEL R62, R62, -INF , P5 ;  /* 0xff8000003e3e7808 */ /* 0x008fe40002800000 */
[----:B------:R-:W-:-:S05]  /*2a50*/  FMNMX.FTZ R85, R61, R86, !PT ;  /* 0x000000563d557209 */ /* 0x000fca0007810000 */
[----:B------:R-:W3:Y:S01]  /*2a60*/  MUFU.TANH R64, R64 ;  /* 0x0000004000407308 */ /* 0x000ee20000002400 */
[----:B-----5:R-:W-:Y:S01]  /*2a70*/  FSEL R59, R59, -INF , P3 ;  /* 0xff8000003b3b7808 */ /* 0x020fe20001800000 */
[----:B------:R-:W-:Y:S01]  /*2a80*/  FMUL.FTZ R78, R96, UR6 ;  /* 0x00000006604e7c20 */ /* 0x000fe20008410000 */
[----:B------:R-:W-:-:S05]  /*2a90*/  ISETP.GT.AND P3, PT, R73, 0x79, PT ;  /* 0x000000794900780c */ /* 0x000fca0003f64270 */
[----:B------:R-:W5:Y:S01]  /*2aa0*/  MUFU.TANH R70, R70 ;  /* 0x0000004600467308 */ /* 0x000f620000002400 */
[----:B0-----:R-:W-:Y:S02]  /*2ab0*/  FSEL R65, R65, -INF , P4 ;  /* 0xff80000041417808 */ /* 0x001fe40002000000 */
[----:B------:R-:W-:-:S05]  /*2ac0*/  FMNMX.FTZ R86, R62, R85, !PT ;  /* 0x000000553e567209 */ /* 0x000fca0007810000 */
[----:B------:R-:W0:Y:S01]  /*2ad0*/  MUFU.TANH R67, R67 ;  /* 0x0000004300437308 */ /* 0x000e220000002400 */
[----:B-1----:R-:W-:Y:S01]  /*2ae0*/  FSEL R60, R60, -INF , P2 ;  /* 0xff8000003c3c7808 */ /* 0x002fe20001000000 */
[----:B------:R-:W-:Y:S01]  /*2af0*/  FMUL.FTZ R72, R91, UR6 ;  /* 0x000000065b487c20 */ /* 0x000fe20008410000 */
[----:B------:R-:W-:-:S05]  /*2b00*/  FMUL.FTZ R79, R97, UR6 ;  /* 0x00000006614f7c20 */ /* 0x000fca0008410000 */
[----:B------:R-:W1:Y:S01]  /*2b10*/  MUFU.TANH R74, R74 ;  /* 0x0000004a004a7308 */ /* 0x000e620000002400 */
[----:B------:R-:W-:Y:S02]  /*2b20*/  ISETP.GT.AND P2, PT, R73, 0x80, PT ;  /* 0x000000804900780c */ /* 0x000fe40003f44270 */
[----:B------:R-:W-:Y:S02]  /*2b30*/  FSEL R66, R66, -INF , P3 ;  /* 0xff80000042427808 */ /* 0x000fe40001800000 */
[----:B------:R-:W-:-:S03]  /*2b40*/  FMNMX.FTZ R85, R65, R86, !PT ;  /* 0x0000005641557209 */ /* 0x000fc60007810000 */
[----:B------:R-:W1:Y:S01]  /*2b50*/  MUFU.TANH R68, R68 ;  /* 0x0000004400447308 */ /* 0x000e620000002400 */
[----:B--2---:R-:W-:Y:S01]  /*2b60*/  FSEL R63, R63, -INF , P6 ;  /* 0xff8000003f3f7808 */ /* 0x004fe20003000000 */
[----:B------:R-:W-:Y:S01]  /*2b70*/  FMUL.FTZ R76, R94, UR6 ;  /* 0x000000065e4c7c20 */ /* 0x000fe20008410000 */
[----:B------:R-:W-:-:S05]  /*2b80*/  ISETP.GT.AND P6, PT, R73, 0x81, PT ;  /* 0x000000814900780c */ /* 0x000fca0003fc4270 */
[----:B------:R-:W2:Y:S01]  /*2b90*/  MUFU.TANH R75, R75 ;  /* 0x0000004b004b7308 */ /* 0x000ea20000002400 */
[----:B----4-:R-:W-:Y:S01]  /*2ba0*/  FSEL R69, R69, -INF , P2 ;  /* 0xff80000045457808 */ /* 0x010fe20001000000 */
[----:B------:R-:W-:Y:S01]  /*2bb0*/  FMUL.FTZ R82, R100, UR6 ;  /* 0x0000000664527c20 */ /* 0x000fe20008410000 */
[----:B------:R-:W-:-:S05]  /*2bc0*/  FMNMX.FTZ R86, R66, R85, !PT ;  /* 0x0000005542567209 */ /* 0x000fca0007810000 */
[----:B------:R-:W4:Y:S01]  /*2bd0*/  MUFU.TANH R71, R71 ;  /* 0x0000004700477308 */ /* 0x000f220000002400 */
[----:B---3--:R-:W-:Y:S01]  /*2be0*/  FSEL R64, R64, -INF , P5 ;  /* 0xff80000040407808 */ /* 0x008fe20002800000 */
[----:B------:R-:W-:-:S06]  /*2bf0*/  FMUL.FTZ R77, R95, UR6 ;  /* 0x000000065f4d7c20 */ /* 0x000fcc0008410000 */
[----:B------:R-:W3:Y:S01]  /*2c00*/  MUFU.TANH R78, R78 ;  /* 0x0000004e004e7308 */ /* 0x000ee20000002400 */
[----:B------:R-:W-:Y:S01]  /*2c10*/  ISETP.GT.AND P5, PT, R73, 0x88, PT ;  /* 0x000000884900780c */ /* 0x000fe20003fa4270 */
[----:B------:R-:W-:Y:S01]  /*2c20*/  FMUL.FTZ R83, R101, UR6 ;  /* 0x0000000665537c20 */ /* 0x000fe20008410000 */
[----:B-----5:R-:W-:Y:S02]  /*2c30*/  FSEL R70, R70, -INF , P6 ;  /* 0xff80000046467808 */ /* 0x020fe40003000000 */
[----:B------:R-:W-:-:S03]  /*2c40*/  FMNMX.FTZ R85, R69, R86, !PT ;  /* 0x0000005645557209 */ /* 0x000fc60007810000 */
[----:B------:R-:W5:Y:S01]  /*2c50*/  MUFU.TANH R72, R72 ;  /* 0x0000004800487308 */ /* 0x000f620000002400 */
[----:B0-----:R-:W-:Y:S01]  /*2c60*/  FSEL R67, R67, -INF , P4 ;  /* 0xff80000043437808 */ /* 0x001fe20002000000 */
[----:B------:R-:W-:-:S06]  /*2c70*/  FMUL.FTZ R80, R98, UR6 ;  /* 0x0000000662507c20 */ /* 0x000fcc0008410000 */
[----:B------:R-:W0:Y:S01]  /*2c80*/  MUFU.TANH R79, R79 ;  /* 0x0000004f004f7308 */ /* 0x000e220000002400 */
[----:B------:R-:W-:Y:S01]  /*2c90*/  ISETP.GT.AND P4, PT, R73, 0x89, PT ;  /* 0x000000894900780c */ /* 0x000fe20003f84270 */
[----:B------:R-:W-:Y:S01]  /*2ca0*/  FMUL.FTZ R90, R104, UR6 ;  /* 0x00000006685a7c20 */ /* 0x000fe20008410000 */
[----:B-1----:R-:W-:Y:S02]  /*2cb0*/  FSEL R74, R74, -INF , P5 ;  /* 0xff8000004a4a7808 */ /* 0x002fe40002800000 */
[----:B------:R-:W-:-:S03]  /*2cc0*/  FMNMX.FTZ R85, R70, R85, !PT ;  /* 0x0000005546557209 */ /* 0x000fc60007810000 */
[----:B------:R-:W1:Y:S01]  /*2cd0*/  MUFU.TANH R76, R76 ;  /* 0x0000004c004c7308 */ /* 0x000e620000002400 */
[----:B------:R-:W-:Y:S01]  /*2ce0*/  FSEL R68, R68, -INF , P3 ;  /* 0xff80000044447808 */ /* 0x000fe20001800000 */
[----:B------:R-:W-:Y:S01]  /*2cf0*/  FMUL.FTZ R81, R99, UR6 ;  /* 0x0000000663517c20 */ /* 0x000fe20008410000 */
[----:B------:R-:W-:-:S05]  /*2d00*/  ISETP.GT.AND P3, PT, R73, 0x90, PT ;  /* 0x000000904900780c */ /* 0x000fca0003f64270 */
[----:B------:R-:W1:Y:S01]  /*2d10*/  MUFU.TANH R82, R82 ;  /* 0x0000005200527308 */ /* 0x000e620000002400 */
[----:B--2---:R-:W-:Y:S01]  /*2d20*/  FSEL R75, R75, -INF , P4 ;  /* 0xff8000004b4b7808 */ /* 0x004fe20002000000 */
[----:B------:R-:W-:Y:S01]  /*2d30*/  FMUL.FTZ R89, R105, UR6 ;  /* 0x0000000669597c20 */ /* 0x000fe20008410000 */
[----:B------:R-:W-:-:S05]  /*2d40*/  FMNMX.FTZ R86, R74, R85, !PT ;  /* 0x000000554a567209 */ /* 0x000fca0007810000 */
[----:B------:R-:W2:Y:S01]  /*2d50*/  MUFU.TANH R77, R77 ;  /* 0x0000004d004d7308 */ /* 0x000ea20000002400 */
[----:B----4-:R-:W-:Y:S01]  /*2d60*/  FSEL R71, R71, -INF , P2 ;  /* 0xff80000047477808 */ /* 0x010fe20001000000 */
[----:B------:R-:W-:Y:S01]  /*2d70*/  FMUL.FTZ R84, R102, UR6 ;  /* 0x0000000666547c20 */ /* 0x000fe20008410000 */
[----:B------:R-:W-:-:S05]  /*2d80*/  ISETP.GT.AND P2, PT, R73, 0x91, PT ;  /* 0x000000914900780c */ /* 0x000fca0003f44270 */
[----:B------:R-:W4:Y:S01]  /*2d90*/  MUFU.TANH R83, R83 ;  /* 0x0000005300537308 */ /* 0x000f220000002400 */
[----:B---3--:R-:W-:Y:S01]  /*2da0*/  FSEL R85, R78, -INF , P3 ;  /* 0xff8000004e557808 */ /* 0x008fe20001800000 */
[----:B------:R-:W-:Y:S01]  /*2db0*/  FMUL.FTZ R91, R103, UR6 ;  /* 0x00000006675b7c20 */ /* 0x000fe20008410000 */
[----:B------:R-:W-:Y:S01]  /*2dc0*/  FMNMX.FTZ R78, R75, R86, !PT ;  /* 0x000000564b4e7209 */ /* 0x000fe20007810000 */
[----:B------:R-:W-:-:S04]  /*2dd0*/  FMUL.FTZ R94, R108, UR6 ;  /* 0x000000066c5e7c20 */ /* 0x000fc80008410000 */
[----:B------:R-:W3:Y:S01]  /*2de0*/  MUFU.TANH R80, R80 ;  /* 0x0000005000507308 */ /* 0x000ee20000002400 */
[----:B-----5:R-:W-:Y:S02]  /*2df0*/  FSEL R72, R72, -INF , P6 ;  /* 0xff80000048487808 */ /* 0x020fe40003000000 */
[----:B0-----:R-:W-:-:S05]  /*2e00*/  FSEL R86, R79, -INF , P2 ;  /* 0xff8000004f567808 */ /* 0x001fca0001000000 */
[----:B------:R-:W0:Y:S01]  /*2e10*/  MUFU.TANH R90, R90 ;  /* 0x0000005a005a7308 */ /* 0x000e220000002400 */
[----:B------:R-:W-:Y:S02]  /*2e20*/  ISETP.GT.AND P6, PT, R73, 0x98, PT ;  /* 0x000000984900780c */ /* 0x000fe40003fc4270 */
[----:B------:R-:W-:-:S05]  /*2e30*/  FMNMX.FTZ R79, R85, R78, !PT ;  /* 0x0000004e554f7209 */ /* 0x000fca0007810000 */
[----:B------:R-:W5:Y:S01]  /*2e40*/  MUFU.TANH R81, R81 ;  /* 0x0000005100517308 */ /* 0x000f620000002400 */
[----:B-1----:R-:W-:Y:S01]  /*2e50*/  FSEL R76, R76, -INF , P5 ;  /* 0xff8000004c4c7808 */ /* 0x002fe20002800000 */
[----:B------:R-:W-:Y:S01]  /*2e60*/  FMUL.FTZ R92, R106, UR6 ;  /* 0x000000066a5c7c20 */ /* 0x000fe20008410000 */
[----:B------:R-:W-:-:S05]  /*2e70*/  ISETP.GT.AND P5, PT, R73, 0x99, PT ;  /* 0x000000994900780c */ /* 0x000fca0003fa4270 */
[----:B------:R-:W1:Y:S01]  /*2e80*/  MUFU.TANH R89, R89 ;  /* 0x0000005900597308 */ /* 0x000e620000002400 */
[----:B------:R-:W-:Y:S02]  /*2e90*/  FSEL R87, R82, -INF , P6 ;  /* 0xff80000052577808 */ /* 0x000fe40003000000 */
[----:B------:R-:W-:-:S05]  /*2ea0*/  FMNMX.FTZ R78, R86, R79, !PT ;  /* 0x0000004f564e7209 */ /* 0x000fca0007810000 */
[----:B------:R-:W1:Y:S01]  /*2eb0*/  MUFU.TANH R84, R84 ;  /* 0x0000005400547308 */ /* 0x000e620000002400 */
[----:B--2---:R-:W-:Y:S01]  /*2ec0*/  FSEL R77, R77, -INF , P4 ;  /* 0xff8000004d4d7808 */ /* 0x004fe20002000000 */
[----:B------:R-:W-:-:S06]  /*2ed0*/  FMUL.FTZ R93, R107, UR6 ;  /* 0x000000066b5d7c20 */ /* 0x000fcc0008410000 */
[----:B------:R-:W2:Y:S01]  /*2ee0*/  MUFU.TANH R91, R91 ;  /* 0x0000005b005b7308 */ /* 0x000ea20000002400 */
[----:B------:R-:W-:Y:S02]  /*2ef0*/  ISETP.GT.AND P4, PT, R73, 0xa0, PT ;  /* 0x000000a04900780c */ /* 0x000fe40003f84270 */
[----:B----4-:R-:W-:-:S05]  /*2f00*/  FSEL R88, R83, -INF , P5 ;  /* 0xff80000053587808 */ /* 0x010fca0002800000 */
[----:B------:R-:W4:Y:S01]  /*2f10*/  MUFU.TANH R94, R94 ;  /* 0x0000005e005e7308 */ /* 0x000f220000002400 */
[----:B------:R-:W-:Y:S02]  /*2f20*/  FMNMX.FTZ R79, R87, R78, !PT ;  /* 0x0000004e574f7209 */ /* 0x000fe40007810000 */
[----:B---3--:R-:W-:-:S05]  /*2f30*/  FSEL R80, R80, -INF , P3 ;  /* 0xff80000050507808 */ /* 0x008fca0001800000 */
[----:B------:R-:W3:Y:S01]  /*2f40*/  MUFU.TANH R98, R109 ;  /* 0x0000006d00627308 */ /* 0x000ee20000002400 */
[----:B------:R-:W-:Y:S02]  /*2f50*/  ISETP.GT.AND P3, PT, R73, 0xa1, PT ;  /* 0x000000a14900780c */ /* 0x000fe40003f64270 */
[----:B0-----:R-:W-:Y:S02]  /*2f60*/  FSEL R90, R90, -INF , P4 ;  /* 0xff8000005a5a7808 */ /* 0x001fe40002000000 */
[----:B------:R-:W-:-:S03]  /*2f70*/  FMNMX.FTZ R79, R88, R79, !PT ;  /* 0x0000004f584f7209 */ /* 0x000fc60007810000 */
[----:B------:R-:W0:Y:S01]  /*2f80*/  MUFU.TANH R92, R92 ;  /* 0x0000005c005c7308 */ /* 0x000e220000002400 */
[----:B-----5:R-:W-:Y:S02]  /*2f90*/  FSEL R81, R81, -INF , P2 ;  /* 0xff80000051517808 */ /* 0x020fe40001000000 */
[----:B------:R-:W-:-:S05]  /*2fa0*/  ISETP.GT.AND P2, PT, R73, 0xa8, PT ;  /* 0x000000a84900780c */ /* 0x000fca0003f44270 */
[----:B------:R-:W5:Y:S01]  /*2fb0*/  MUFU.TANH R112, R112 ;  /* 0x0000007000707308 */ /* 0x000f620000002400 */
[----:B-1----:R-:W-:Y:S02]  /*2fc0*/  FSEL R89, R89, -INF , P3 ;  /* 0xff80000059597808 */ /* 0x002fe40001800000 */
[----:B------:R-:W-:-:S05]  /*2fd0*/  FMNMX.FTZ R82, R90, R79, !PT ;  /* 0x0000004f5a527209 */ /* 0x000fca0007810000 */
[----:B------:R-:W1:Y:S01]  /*2fe0*/  MUFU.TANH R93, R93 ;  /* 0x0000005d005d7308 */ /* 0x000e620000002400 */
[----:B------:R-:W-:Y:S02]  /*2ff0*/  FSEL R84, R84, -INF , P6 ;  /* 0xff80000054547808 */ /* 0x000fe40003000000 */
[----:B--2---:R-:W-:-:S05]  /*3000*/  FSEL R78, R91, -INF , P5 ;  /* 0xff8000005b4e7808 */ /* 0x004fca0002800000 */
[----:B------:R-:W2:Y:S01]  /*3010*/  MUFU.TANH R96, R113 ;  /* 0x0000007100607308 */ /* 0x000ea20000002400 */
[----:B------:R-:W-:Y:S02]  /*3020*/  ISETP.GT.AND P6, PT, R73, 0xa9, PT ;  /* 0x000000a94900780c */ /* 0x000fe40003fc4270 */
[----:B----4-:R-:W-:Y:S02]  /*3030*/  FSEL R91, R94, -INF , P2 ;  /* 0xff8000005e5b7808 */ /* 0x010fe40001000000 */
[----:B------:R-:W-:-:S03]  /*3040*/  FMNMX.FTZ R82, R89, R82, !PT ;  /* 0x0000005259527209 */ /* 0x000fc60007810000 */
[----:B------:R-:W4:Y:S01]  /*3050*/  MUFU.TANH R110, R110 ;  /* 0x0000006e006e7308 */ /* 0x000f220000002400 */
[----:B------:R-:W-:Y:S02]  /*3060*/  ISETP.GT.AND P5, PT, R73, 0xb0, PT ;  /* 0x000000b04900780c */ /* 0x000fe40003fa4270 */
[----:B---3--:R-:W-:-:S05]  /*3070*/  FSEL R98, R98, -INF , P6 ;  /* 0xff80000062627808 */ /* 0x008fca0003000000 */
[----:B------:R-:W3:Y:S01]  /*3080*/  MUFU.TANH R116, R116 ;  /* 0x0000007400747308 */ /* 0x000ee20000002400 */
[----:B------:R-:W-:Y:S02]  /*3090*/  FMNMX.FTZ R79, R91, R82, !PT ;  /* 0x000000525b4f7209 */ /* 0x000fe40007810000 */
[----:B0-----:R-:W-:-:S05]  /*30a0*/  FSEL R83, R92, -INF , P4 ;  /* 0xff8000005c537808 */ /* 0x001fca0002000000 */
[----:B------:R-:W0:Y:S01]  /*30b0*/  MUFU.TANH R100, R117 ;  /* 0x0000007500647308 */ /* 0x000e220000002400 */
[----:B------:R-:W-:Y:S02]  /*30c0*/  ISETP.GT.AND P4, PT, R73, 0xb1, PT ;  /* 0x000000b14900780c */ /* 0x000fe40003f84270 */
[----:B-----5:R-:W-:Y:S02]  /*30d0*/  FSEL R92, R112, -INF , P5 ;  /* 0xff800000705c7808 */ /* 0x020fe40002800000 */
[----:B------:R-:W-:Y:S02]  /*30e0*/  FMNMX.FTZ R79, R98, R79, !PT ;  /* 0x0000004f624f7209 */ /* 0x000fe40007810000 */
[----:B-1----:R-:W-:Y:S02]  /*30f0*/  FSEL R82, R93, -INF , P3 ;  /* 0xff8000005d527808 */ /* 0x002fe40001800000 */
[----:B------:R-:W-:Y:S02]  /*3100*/  ISETP.GT.AND P3, PT, R73, 0xb8, PT ;  /* 0x000000b84900780c */ /* 0x000fe40003f64270 */
[----:B--2---:R-:W-:-:S02]  /*3110*/  FSEL R96, R96, -INF , P4 ;  /* 0xff80000060607808 */ /* 0x004fc40002000000 */
[----:B------:R-:W-:Y:S02]  /*3120*/  FMNMX.FTZ R93, R92, R79, !PT ;  /* 0x0000004f5c5d7209 */ /* 0x000fe40007810000 */
[----:B----4-:R-:W-:Y:S02]  /*3130*/  FSEL R79, R110, -INF , P2 ;  /* 0xff8000006e4f7808 */ /* 0x010fe40001000000 */
[----:B------:R-:W-:Y:S02]  /*3140*/  ISETP.GT.AND P2, PT, R73, 0xb9, PT ;  /* 0x000000b94900780c */ /* 0x000fe40003f44270 */
[----:B---3--:R-:W-:Y:S02]  /*3150*/  FSEL R94, R116, -INF , P3 ;  /* 0xff800000745e7808 */ /* 0x008fe40001800000 */
[----:B------:R-:W-:Y:S02]  /*3160*/  FMNMX.FTZ R93, R96, R93, !PT ;  /* 0x0000005d605d7209 */ /* 0x000fe40007810000 */
[----:B0-----:R-:W-:-:S02]  /*3170*/  FSEL R100, R100, -INF , P2 ;  /* 0xff80000064647808 */ /* 0x001fc40001000000 */
[----:B------:R-:W-:-:S04]  /*3180*/  FMNMX.FTZ R93, R94, R93, !PT ;  /* 0x0000005d5e5d7209 */ /* 0x000fc80007810000 */
[----:B------:R-:W-:-:S05]  /*3190*/  FMNMX.FTZ R95, R100, R93, !PT ;  /* 0x0000005d645f7209 */ /* 0x000fca0007810000 */
[----:B------:R-:W0:Y:S02]  /*31a0*/  SHFL.BFLY PT, R102, R95, 0x2, 0x1f ;  /* 0x0c401f005f667f89 */ /* 0x000e2400000e0000 */
[----:B0-----:R-:W-:-:S05]  /*31b0*/  FMNMX.FTZ R102, R95, R102, !PT ;  /* 0x000000665f667209 */ /* 0x001fca0007810000 */
[----:B------:R-:W0:Y:S02]  /*31c0*/  SHFL.BFLY PT, R93, R102, 0x1, 0x1f ;  /* 0x0c201f00665d7f89 */ /* 0x000e2400000e0000 */
[----:B0-----:R-:W-:-:S04]  /*31d0*/  FMNMX.FTZ R93, R102, R93, !PT ;  /* 0x0000005d665d7209 */ /* 0x001fc80007810000 */
[C---:B------:R-:W-:Y:S01]  /*31e0*/  FSETP.NEU.FTZ.AND P0, PT, R93.reuse, -INF , PT ;  /* 0xff8000005d00780b */ /* 0x040fe20003f1d000 */
[----:B------:R-:W-:-:S05]  /*31f0*/  FMUL.FTZ R73, R93, UR26 ;  /* 0x0000001a5d497c20 */ /* 0x000fca0008410000 */
[----:B------:R-:W-:-:S05]  /*3200*/  FSEL R73, R73, RZ, P0 ;  /* 0x000000ff49497208 */ /* 0x000fca0000000000 */
[--C-:B------:R-:W-:Y:S01]  /*3210*/  FFMA.FTZ R110, R18, UR26, -R73.reuse ;  /* 0x0000001a126e7c23 */ /* 0x100fe20008010849 */
[----:B------:R-:W-:Y:S01]  /*3220*/  FMNMX.FTZ R18, R5, R6, !PT ;  /* 0x0000000605127209 */ /* 0x000fe20007810000 */
[----:B------:R-:W-:-:S03]  /*3230*/  FFMA.FTZ R95, R3, UR26, -R73 ;  /* 0x0000001a035f7c23 */ /* 0x000fc60008010849 */
        /* <DEDUP_REMOVED lines=16> */
[--C-:B------:R-:W-:Y:S01]  /*3340*/  FFMA.FTZ R101, R15, UR26, -R73.reuse ;  /* 0x0000001a0f657c23 */ /* 0x100fe20008010849 */
[--C-:B------:R-:W-:Y:S02]  /*3350*/  FFMA.FTZ R15, R22, UR26, -R73.reuse ;  /* 0x0000001a160f7c23 */ /* 0x100fe40008010849 */
        /* <DEDUP_REMOVED lines=17> */
[----:B------:R-:W-:-:S03]  /*3470*/  FFMA.FTZ R97, R29, UR26, -R73 ;  /* 0x0000001a1d617c23 */ /* 0x000fc60008010849 */
        /* <DEDUP_REMOVED lines=9> */
[--C-:B------:R-:W-:Y:S01]  /*3510*/  FFMA.FTZ R108, R34, UR26, -R73.reuse ;  /* 0x0000001a226c7c23 */ /* 0x100fe20008010849 */
[----:B------:R-:W-:Y:S02]  /*3520*/  FMUL.FTZ R111, R118, UR6 ;  /* 0x00000006766f7c20 */ /* 0x000fe40008410000 */
[----:B------:R-:W-:Y:S01]  /*3530*/  FMNMX.FTZ R34, R78, R29, !PT ;  /* 0x0000001d4e227209 */ /* 0x000fe20007810000 */
[----:B------:R-:W1:Y:S01]  /*3540*/  MUFU.TANH R107, R107 ;  /* 0x0000006b006b7308 */ /* 0x000e620000002400 */
[--C-:B------:R-:W-:Y:S01]  /*3550*/  FFMA.FTZ R99, R33, UR26, -R73.reuse ;  /* 0x0000001a21637c23 */ /* 0x100fe20008010849 */
[----:B------:R-:W-:Y:S01]  /*3560*/  FMUL.FTZ R115, R119, UR6 ;  /* 0x0000000677737c20 */ /* 0x000fe20008410000 */
[----:B------:R-:W-:Y:S01]  /*3570*/  FMNMX.FTZ R33, R83, R34, !PT ;  /* 0x0000002253217209 */ /* 0x000fe20007810000 */
[----:B------:R-:W-:-:S04]  /*3580*/  FFMA.FTZ R114, R42, UR26, -R73 ;  /* 0x0000001a2a727c23 */ /* 0x000fc80008010849 */
[----:B------:R-:W2:Y:S01]  /*3590*/  MUFU.TANH R113, R113 ;  /* 0x0000007100717308 */ /* 0x000ea20000002400 */
[----:B------:R-:W-:Y:S02]  /*35a0*/  FMNMX.FTZ R42, R82, R33, !PT ;  /* 0x00000021522a7209 */ /* 0x000fe40007810000 */
[----:B0-----:R-:W-:-:S05]  /*35b0*/  FSEL R109, R109, -INF , P6 ;  /* 0xff8000006d6d7808 */ /* 0x001fca0003000000 */
[----:B------:R-:W0:Y:S01]  /*35c0*/  MUFU.TANH R111, R111 ;  /* 0x0000006f006f7308 */ /* 0x000e220000002400 */
[----:B------:R-:W-:Y:S02]  /*35d0*/  FMNMX.FTZ R42, R79, R42, !PT ;  /* 0x0000002a4f2a7209 */ /* 0x000fe40007810000 */
[----:B-1----:R-:W-:-:S05]  /*35e0*/  FSEL R107, R107, -INF , P5 ;  /* 0xff8000006b6b7808 */ /* 0x002fca0002800000 */
[----:B------:R-:W1:Y:S01]  /*35f0*/  MUFU.TANH R115, R115 ;  /* 0x0000007300737308 */ /* 0x000e620000002400 */
[----:B------:R-:W-:Y:S02]  /*3600*/  FMNMX.FTZ R42, R109, R42, !PT ;  /* 0x0000002a6d2a7209 */ /* 0x000fe40007810000 */
[----:B--2---:R-:W-:Y:S02]  /*3610*/  FSEL R113, R113, -INF , P4 ;  /* 0xff80000071717808 */ /* 0x004fe40002000000 */
[----:B------:R-:W-:Y:S01]  /*3620*/  FMNMX.FTZ R42, R107, R42, !PT ;  /* 0x0000002a6b2a7209 */ /* 0x000fe20007810000 */
[--C-:B------:R-:W-:Y:S01]  /*3630*/  FFMA.FTZ R103, R37, UR26, -R73.reuse ;  /* 0x0000001a25677c23 */ /* 0x100fe20008010849 */
[--C-:B------:R-:W-:Y:S01]  /*3640*/  FFMA.FTZ R37, R50, UR26, -R73.reuse ;  /* 0x0000001a32257c23 */ /* 0x100fe20008010849 */
[----:B0-----:R-:W-:Y:S02]  /*3650*/  FSEL R111, R111, -INF , P3 ;  /* 0xff8000006f6f7808 */ /* 0x001fe40001800000 */
[----:B------:R-:W-:Y:S01]  /*3660*/  FMNMX.FTZ R50, R113, R42, !PT ;  /* 0x0000002a71327209 */ /* 0x000fe20007810000 */
[----:B------:R-:W-:-:S03]  /*3670*/  FFMA.FTZ R3, R61, UR26, -R73 ;  /* 0x0000001a3d037c23 */ /* 0x000fc60008010849 */
[----:B------:R-:W-:Y:S02]  /*3680*/  FMNMX.FTZ R50, R111, R50, !PT ;  /* 0x000000326f327209 */ /* 0x000fe40007810000 */
[----:B-1----:R-:W-:Y:S01]  /*3690*/  FSEL R115, R115, -INF , P2 ;  /* 0xff80000073737808 */ /* 0x002fe20001000000 */
[----:B------:R-:W-:-:S03]  /*36a0*/  FFMA.FTZ R62, R62, UR26, -R73 ;  /* 0x0000001a3e3e7c23 */ /* 0x000fc60008010849 */
[----:B------:R-:W-:Y:S01]  /*36b0*/  FMNMX.FTZ R61, R115, R50, !PT ;  /* 0x00000032733d7209 */ /* 0x000fe20007810000 */
[----:B------:R0:W-:Y:S04]  /*36c0*/  MUFU.EX2 R26, R62 ;  /* 0x0000003e001a7308 */ /* 0x0001e80000000800 */
[----:B0-----:R-:W0:Y:S01]  /*36d0*/  SHFL.BFLY PT, R62, R61, 0x2, 0x1f ;  /* 0x0c401f003d3e7f89 */ /* 0x001e2200000e0000 */
[--C-:B------:R-:W-:Y:S01]  /*36e0*/  FFMA.FTZ R70, R70, UR26, -R73.reuse ;  /* 0x0000001a46467c23 */ /* 0x100fe20008010849 */
[----:B------:R-:W-:-:S03]  /*36f0*/  FFMA.FTZ R105, R41, UR26, -R73 ;  /* 0x0000001a29697c23 */ /* 0x000fc60008010849 */
[----:B------:R0:W-:Y:S01]  /*3700*/  MUFU.EX2 R42, R70 ;  /* 0x00000046002a7308 */ /* 0x0001e20000000800 */
[--C-:B------:R-:W-:Y:S01]  /*3710*/  FFMA.FTZ R41, R54, UR26, -R73.reuse ;  /* 0x0000001a36297c23 */ /* 0x100fe20008010849 */
[----:B------:R-:W-:Y:S01]  /*3720*/  FFMA.FTZ R54, R75, UR26, -R73 ;  /* 0x0000001a4b367c23 */ /* 0x000fe20008010849 */
[----:B0-----:R-:W-:-:S05]  /*3730*/  FMNMX.FTZ R70, R61, R62, !PT ;  /* 0x0000003e3d467209 */ /* 0x001fca0007810000 */
        /* <DEDUP_REMOVED lines=10> */
[----:B0-----:R-:W-:-:S04]  /*37e0*/  FMNMX.FTZ R102, R70, R75, !PT ;  /* 0x0000004b46667209 */ /* 0x001fc80007810000 */
[C---:B------:R-:W-:Y:S01]  /*37f0*/  FSETP.NEU.FTZ.AND P2, PT, R102.reuse, -INF , PT ;  /* 0xff8000006600780b */ /* 0x040fe20003f5d000 */
[----:B------:R-:W-:-:S05]  /*3800*/  FMUL.FTZ R86, R102, UR26 ;  /* 0x0000001a66567c20 */ /* 0x000fca0008410000 */
[----:B------:R-:W-:Y:S01]  /*3810*/  FSEL R86, R86, RZ, P2 ;  /* 0x000000ff56567208 */ /* 0x000fe20001000000 */
[----:B------:R-:W-:Y:S01]  /*3820*/  MUFU.EX2 R95, R95 ;  /* 0x0000005f005f7308 */ /* 0x000fe20000000800 */
[----:B------:R-:W-:-:S03]  /*3830*/  FFMA.FTZ R8, R8, UR26, -R73 ;  /* 0x0000001a08087c23 */ /* 0x000fc60008010849 */
[--C-:B------:R-:W-:Y:S01]  /*3840*/  FFMA.FTZ R5, R5, UR26, -R86.reuse ;  /* 0x0000001a05057c23 */ /* 0x100fe20008010856 */
[--C-:B------:R-:W-:Y:S01]  /*3850*/  FFMA.FTZ R94, R6, UR26, -R86.reuse ;  /* 0x0000001a065e7c23 */ /* 0x100fe20008010856 */
[--C-:B------:R-:W-:Y:S02]  /*3860*/  FFMA.FTZ R96, R96, UR26, -R73.reuse ;  /* 0x0000001a60607c23 */ /* 0x100fe40008010849 */
[----:B------:R-:W0:Y:S01]  /*3870*/  MUFU.EX2 R4, R4 ;  /* 0x0000000400047308 */ /* 0x000e220000000800 */
[----:B------:R-:W-:Y:S01]  /*3880*/  FFMA.FTZ R9, R9, UR26, -R86 ;  /* 0x0000001a09097c23 */ /* 0x000fe20008010856 */
[----:B------:R-:W-:-:S06]  /*3890*/  FFMA.FTZ R11, R11, UR26, -R73 ;  /* 0x0000001a0b0b7c23 */ /* 0x000fcc0008010849 */
[----:B------:R-:W1:Y:S01]  /*38a0*/  MUFU.EX2 R7, R7 ;  /* 0x0000000700077308 */ /* 0x000e620000000800 */
[--C-:B------:R-:W-:Y:S01]  /*38b0*/  FFMA.FTZ R106, R12, UR26, -R73.reuse ;  /* 0x0000001a0c6a7c23 */ /* 0x100fe20008010849 */
[----:B------:R-:W-:-:S06]  /*38c0*/  FFMA.FTZ R50, R85, UR26, -R73 ;  /* 0x0000001a55327c23 */ /* 0x000fcc0008010849 */
[----:B------:R-:W-:Y:S01]  /*38d0*/  MUFU.EX2 R5, R5 ;  /* 0x0000000500057308 */ /* 0x000fe20000000800 */
[----:B------:R-:W-:-:S07]  /*38e0*/  FFMA.FTZ R85, R13, UR26, -R86 ;  /* 0x0000001a0d557c23 */ /* 0x000fce0008010856 */
[----:B------:R-:W2:Y:S08]  /*38f0*/  MUFU.EX2 R94, R94 ;  /* 0x0000005e005e7308 */ /* 0x000eb00000000800 */
[----:B------:R3:W-:Y:S01]  /*3900*/  MUFU.EX2 R70, R96 ;  /* 0x0000006000467308 */ /* 0x0007e20000000800 */
[----:B------:R-:W-:-:S07]  /*3910*/  FFMA.FTZ R18, R45, UR26, -R73 ;  /* 0x0000001a2d127c23 */ /* 0x000fce0008010849 */
[----:B------:R-:W4:Y:S01]  /*3920*/  MUFU.EX2 R8, R8 ;  /* 0x0000000800087308 */ /* 0x000f220000000800 */
[--C-:B---3--:R-:W-:Y:S01]  /*3930*/  FFMA.FTZ R96, R10, UR26, -R86.reuse ;  /* 0x0000001a0a607c23 */ /* 0x108fe20008010856 */
[----:B------:R-:W-:-:S06]  /*3940*/  FFMA.FTZ R14, R14, UR26, -R86 ;  /* 0x0000001a0e0e7c23 */ /* 0x000fcc0008010856 */
[----:B------:R-:W3:Y:S01]  /*3950*/  MUFU.EX2 R9, R9 ;  /* 0x0000000900097308 */ /* 0x000ee20000000800 */
[--C-:B------:R-:W-:Y:S01]  /*3960*/  FFMA.FTZ R45, R57, UR26, -R73.reuse ;  /* 0x0000001a392d7c23 */ /* 0x100fe20008010849 */
[----:B------:R-:W-:Y:S01]  /*3970*/  FFMA.FTZ R57, R87, UR26, -R73 ;  /* 0x0000001a57397c23 */ /* 0x000fe20008010849 */
[----:B0-----:R-:W-:-:S05]  /*3980*/  FADD.FTZ R10, R95, R4 ;  /* 0x000000045f0a7221 */ /* 0x001fca0000010000 */
[----:B------:R-:W0:Y:S01]  /*3990*/  MUFU.EX2 R11, R11 ;  /* 0x0000000b000b7308 */ /* 0x000e220000000800 */
[----:B------:R-:W-:Y:S01]  /*39a0*/  FFMA.FTZ R12, R21, UR26, -R73 ;  /* 0x0000001a150c7c23 */ /* 0x000fe20008010849 */
[----:B------:R-:W-:-:S06]  /*39b0*/  FFMA.FTZ R87, R19, UR26, -R86 ;  /* 0x0000001a13577c23 */ /* 0x000fcc0008010856 */
[----:B------:R-:W5:Y:S01]  /*39c0*/  MUFU.EX2 R96, R96 ;  /* 0x0000006000607308 */ /* 0x000f620000000800 */
[--C-:B------:R-:W-:Y:S01]  /*39d0*/  FFMA.FTZ R21, R25, UR26, -R73.reuse ;  /* 0x0000001a19157c23 */ /* 0x100fe20008010849 */
[--C-:B------:R-:W-:Y:S01]  /*39e0*/  FFMA.FTZ R19, R27, UR26, -R86.reuse ;  /* 0x0000001a1b137c23 */ /* 0x100fe20008010856 */
[----:B------:R-:W-:Y:S01]  /*39f0*/  FFMA.FTZ R25, R46, UR26, -R73 ;  /* 0x0000001a2e197c23 */ /* 0x000fe20008010849 */
[----:B------:R-:W-:-:S04]  /*3a00*/  FFMA.FTZ R27, R47, UR26, -R86 ;  /* 0x0000001a2f1b7c23 */ /* 0x000fc80008010856 */
[----:B------:R-:W5:Y:S01]  /*3a10*/  MUFU.EX2 R106, R106 ;  /* 0x0000006a006a7308 */ /* 0x000f620000000800 */
[--C-:B------:R-:W-:Y:S01]  /*3a20*/  FFMA.FTZ R46, R58, UR26, -R73.reuse ;  /* 0x0000001a3a2e7c23 */ /* 0x100fe20008010849 */
[----:B-1----:R-:W-:Y:S01]  /*3a30*/  FADD.FTZ R47, R7, R10 ;  /* 0x0000000a072f7221 */ /* 0x002fe20000010000 */
[----:B------:R-:W-:-:S05]  /*3a40*/  FFMA.FTZ R58, R88, UR26, -R73 ;  /* 0x0000001a583a7c23 */ /* 0x000fca0008010849 */
[----:B------:R-:W1:Y:S01]  /*3a50*/  MUFU.EX2 R85, R85 ;  /* 0x0000005500557308 */ /* 0x000e620000000800 */
[----:B--2---:R-:W-:Y:S01]  /*3a60*/  FADD.FTZ R10, R5, R94 ;  /* 0x0000005e050a7221 */ /* 0x004fe20000010000 */
[--C-:B------:R-:W-:Y:S01]  /*3a70*/  FFMA.FTZ R20, R20, UR26, -R86.reuse ;  /* 0x0000001a14147c23 */ /* 0x100fe20008010856 */
[----:B------:R-:W-:Y:S01]  /*3a80*/  FFMA.FTZ R88, R36, UR26, -R86 ;  /* 0x0000001a24587c23 */ /* 0x000fe20008010856 */
[----:B------:R-:W-:-:S04]  /*3a90*/  @!P1 VIADD R6, R0, 0x30840 ;  /* 0x0003084000069836 */ /* 0x000fc80000000000 */
[----:B------:R-:W2:Y:S01]  /*3aa0*/  MUFU.EX2 R101, R101 ;  /* 0x0000006500657308 */ /* 0x000ea20000000800 */
[----:B------:R-:W-:Y:S01]  /*3ab0*/  FFMA.FTZ R36, R48, UR26, -R86 ;  /* 0x0000001a30247c23 */ /* 0x000fe20008010856 */
[----:B----4-:R-:W-:Y:S01]  /*3ac0*/  FADD.FTZ R48, R8, R47 ;  /* 0x0000002f08307221 */ /* 0x010fe20000010000 */
[----:B---3--:R-:W-:-:S05]  /*3ad0*/  FADD.FTZ R47, R9, R10 ;  /* 0x0000000a092f7221 */ /* 0x008fca0000010000 */
[----:B------:R-:W3:Y:S01]  /*3ae0*/  MUFU.EX2 R14, R14 ;  /* 0x0000000e000e7308 */ /* 0x000ee20000000800 */
[--C-:B------:R-:W-:Y:S01]  /*3af0*/  FFMA.FTZ R13, R23, UR26, -R86.reuse ;  /* 0x0000001a170d7c23 */ /* 0x100fe20008010856 */
[--C-:B------:R-:W-:Y:S01]  /*3b00*/  FFMA.FTZ R75, R39, UR26, -R86.reuse ;  /* 0x0000001a274b7c23 */ /* 0x100fe20008010856 */
[----:B------:R-:W-:Y:S01]  /*3b10*/  FFMA.FTZ R39, R55, UR26, -R86 ;  /* 0x0000001a37277c23 */ /* 0x000fe20008010856 */
[----:B------:R-:W-:-:S04]  /*3b20*/  @!P1 PRMT R6, RZ, 0x654, R6 ;  /* 0x00000654ff069816 */ /* 0x000fc80000000006 */
[----:B------:R-:W4:Y:S01]  /*3b30*/  MUFU.EX2 R87, R87 ;  /* 0x0000005700577308 */ /* 0x000f220000000800 */
[----:B0-----:R-:W-:Y:S01]  /*3b40*/  FADD.FTZ R55, R11, R48 ;  /* 0x000000300b377221 */ /* 0x001fe20000010000 */
[----:B-----5:R-:W-:Y:S01]  /*3b50*/  FADD.FTZ R10, R96, R47 ;  /* 0x0000002f600a7221 */ /* 0x020fe20000010000 */
[----:B------:R-:W-:Y:S01]  /*3b60*/  FFMA.FTZ R24, R24, UR26, -R86 ;  /* 0x0000001a18187c23 */ /* 0x000fe20008010856 */
[----:B------:R0:W-:Y:S04]  /*3b70*/  @!P1 SYNCS.ARRIVE.TRANS64.RED.A1T0 RZ, [R6+URZ], RZ ;  /* 0x000000ff06ff99a7 */ /* 0x0001e8000810043f */
[----:B------:R-:W5:Y:S01]  /*3b80*/  MUFU.EX2 R20, R20 ;  /* 0x0000001400147308 */ /* 0x000f620000000800 */
[----:B------:R-:W-:Y:S01]  /*3b90*/  FADD.FTZ R48, R106, R55 ;  /* 0x000000376a307221 */ /* 0x000fe20000010000 */
[----:B0-----:R-:W-:Y:S01]  /*3ba0*/  F2FP.BF16.F32.PACK_AB R6, R8, R7 ;  /* 0x000000070806723e */ /* 0x001fe200000010ff */
[----:B-1----:R-:W-:-:S05]  /*3bb0*/  FADD.FTZ R7, R85, R10 ;  /* 0x0000000a55077221 */ /* 0x002fca0000010000 */
[----:B------:R-:W-:Y:S01]  /*3bc0*/  MUFU.EX2 R13, R13 ;  /* 0x0000000d000d7308 */ /* 0x000fe20000000800 */
[----:B--2---:R-:W-:Y:S01]  /*3bd0*/  FADD.FTZ R55, R101, R48 ;  /* 0x0000003065377221 */ /* 0x004fe20000010000 */
[----:B---3--:R-:W-:Y:S01]  /*3be0*/  FADD.FTZ R48, R14, R7 ;  /* 0x000000070e307221 */ /* 0x008fe20000010000 */
[----:B------:R-:W-:-:S05]  /*3bf0*/  FFMA.FTZ R28, R28, UR26, -R86 ;  /* 0x0000001a1c1c7c23 */ /* 0x000fca0008010856 */
[----:B------:R-:W0:Y:S01]  /*3c00*/  MUFU.EX2 R110, R110 ;  /* 0x0000006e006e7308 */ /* 0x000e220000000800 */
[----:B------:R-:W-:Y:S01]  /*3c10*/  F2FP.BF16.F32.PACK_AB R8, R106, R11 ;  /* 0x0000000b6a08723e */ /* 0x000fe200000010ff */
[----:B----4-:R-:W-:-:S06]  /*3c20*/  FADD.FTZ R11, R87, R48 ;  /* 0x00000030570b7221 */ /* 0x010fcc0000010000 */
[----:B------:R-:W-:Y:S01]  /*3c30*/  MUFU.EX2 R24, R24 ;  /* 0x0000001800187308 */ /* 0x000fe20000000800 */
[--C-:B------:R-:W-:Y:S01]  /*3c40*/  FFMA.FTZ R23, R31, UR26, -R86.reuse ;  /* 0x0000001a1f177c23 */ /* 0x100fe20008010856 */
[----:B------:R-:W-:-:S06]  /*3c50*/  FFMA.FTZ R56, R56, UR26, -R86 ;  /* 0x0000001a38387c23 */ /* 0x000fcc0008010856 */
[----:B------:R-:W1:Y:S01]  /*3c60*/  MUFU.EX2 R12, R12 ;  /* 0x0000000c000c7308 */ /* 0x000e620000000800 */
[----:B------:R-:W-:Y:S02]  /*3c70*/  F2FP.BF16.F32.PACK_AB R7, R96, R9 ;  /* 0x000000096007723e */ /* 0x000fe400000010ff */
[----:B------:R-:W-:-:S05]  /*3c80*/  F2FP.BF16.F32.PACK_AB R9, R14, R85 ;  /* 0x000000550e09723e */ /* 0x000fca00000010ff */
[----:B------:R-:W-:Y:S01]  /*3c90*/  MUFU.EX2 R19, R19 ;  /* 0x0000001300137308 */ /* 0x000fe20000000800 */
[----:B-----5:R-:W-:Y:S01]  /*3ca0*/  FADD.FTZ R14, R20, R11 ;  /* 0x0000000b140e7221 */ /* 0x020fe20000010000 */
[----:B------:R-:W-:Y:S01]  /*3cb0*/  FFMA.FTZ R33, R69, UR26, -R73 ;  /* 0x0000001a45217c23 */ /* 0x000fe20008010849 */
[----:B------:R-:W-:-:S05]  /*3cc0*/  FFMA.FTZ R32, R32, UR26, -R86 ;  /* 0x0000001a20207c23 */ /* 0x000fca0008010856 */
[----:B------:R-:W2:Y:S01]  /*3cd0*/  MUFU.EX2 R15, R15 ;  /* 0x0000000f000f7308 */ /* 0x000ea20000000800 */
[----:B------:R-:W-:Y:S01]  /*3ce0*/  FFMA.FTZ R69, R92, UR26, -R73 ;  /* 0x0000001a5c457c23 */ /* 0x000fe20008010849 */
[--C-:B------:R-:W-:Y:S01]  /*3cf0*/  FFMA.FTZ R92, R44, UR26, -R86.reuse ;  /* 0x0000001a2c5c7c23 */ /* 0x100fe20008010856 */
[----:B------:R-:W-:-:S05]  /*3d00*/  FFMA.FTZ R44, R59, UR26, -R86 ;  /* 0x0000001a3b2c7c23 */ /* 0x000fca0008010856 */
[----:B------:R-:W3:Y:S01]  /*3d10*/  MUFU.EX2 R28, R28 ;  /* 0x0000001c001c7308 */ /* 0x000ee20000000800 */
[----:B------:R-:W-:Y:S01]  /*3d20*/  FFMA.FTZ R35, R35, UR26, -R86 ;  /* 0x0000001a23237c23 */ /* 0x000fe20008010856 */
[----:B0-----:R-:W-:-:S06]  /*3d30*/  FADD.FTZ R59, R110, R55 ;  /* 0x000000376e3b7221 */ /* 0x001fcc0000010000 */
[----:B------:R-:W0:Y:S01]  /*3d40*/  MUFU.EX2 R21, R21 ;  /* 0x0000001500157308 */ /* 0x000e220000000800 */
[----:B------:R-:W-:-:S07]  /*3d50*/  F2FP.BF16.F32.PACK_AB R11, R20, R87 ;  /* 0x00000057140b723e */ /* 0x000fce00000010ff */
[----:B------:R4:W-:Y:S01]  /*3d60*/  MUFU.EX2 R0, R56 ;  /* 0x0000003800007308 */ /* 0x0009e20000000800 */
[----:B-1----:R-:W-:-:S07]  /*3d70*/  FADD.FTZ R20, R12, R59 ;  /* 0x0000003b0c147221 */ /* 0x002fce0000010000 */
[----:B------:R-:W1:Y:S01]  /*3d80*/  MUFU.EX2 R23, R23 ;  /* 0x0000001700177308 */ /* 0x000e620000000800 */
[----:B----4-:R-:W-:Y:S01]  /*3d90*/  FFMA.FTZ R56, R71, UR26, -R86 ;  /* 0x0000001a47387c23 */ /* 0x010fe20008010856 */
[----:B------:R-:W-:-:S06]  /*3da0*/  FADD.FTZ R71, R13, R14 ;  /* 0x0000000e0d477221 */ /* 0x000fcc0000010000 */
[----:B------:R-:W4:Y:S01]  /*3db0*/  MUFU.EX2 R22, R22 ;  /* 0x0000001600167308 */ /* 0x000f220000000800 */
[----:B------:R-:W-:Y:S01]  /*3dc0*/  FADD.FTZ R14, R24, R71 ;  /* 0x00000047180e7221 */ /* 0x000fe20000010000 */
[----:B--2---:R-:W-:-:S06]  /*3dd0*/  FADD.FTZ R20, R15, R20 ;  /* 0x000000140f147221 */ /* 0x004fcc0000010000 */
[----:B------:R-:W2:Y:S01]  /*3de0*/  MUFU.EX2 R32, R32 ;  /* 0x0000002000207308 */ /* 0x000ea20000000800 */
[----:B------:R-:W-:-:S07]  /*3df0*/  FADD.FTZ R71, R19, R14 ;  /* 0x0000000e13477221 */ /* 0x000fce0000010000 */
[----:B------:R-:W5:Y:S01]  /*3e00*/  MUFU.EX2 R97, R97 ;  /* 0x0000006100617308 */ /* 0x000f620000000800 */
[--C-:B------:R-:W-:Y:S01]  /*3e10*/  FFMA.FTZ R47, R63, UR26, -R86.reuse ;  /* 0x0000001a3f2f7c23 */ /* 0x100fe20008010856 */
[----:B------:R-:W-:Y:S01]  /*3e20*/  FFMA.FTZ R61, R90, UR26, -R73 ;  /* 0x0000001a5a3d7c23 */ /* 0x000fe20008010849 */
[----:B------:R-:W-:-:S05]  /*3e30*/  FFMA.FTZ R63, R77, UR26, -R86 ;  /* 0x0000001a4d3f7c23 */ /* 0x000fca0008010856 */
[----:B------:R-:W5:Y:S01]  /*3e40*/  MUFU.EX2 R35, R35 ;  /* 0x0000002300237308 */ /* 0x000f620000000800 */
[----:B---3--:R-:W-:Y:S01]  /*3e50*/  FADD.FTZ R14, R28, R71 ;  /* 0x000000471c0e7221 */ /* 0x008fe20000010000 */
[----:B------:R-:W-:Y:S01]  /*3e60*/  FFMA.FTZ R90, R40, UR26, -R86 ;  /* 0x0000001a285a7c23 */ /* 0x000fe20008010856 */
[----:B0-----:R-:W-:-:S05]  /*3e70*/  FADD.FTZ R77, R21, R20 ;  /* 0x00000014154d7221 */ /* 0x001fca0000010000 */
[----:B------:R-:W0:Y:S01]  /*3e80*/  MUFU.EX2 R104, R104 ;  /* 0x0000006800687308 */ /* 0x000e220000000800 */
[----:B-1----:R-:W-:Y:S01]  /*3e90*/  FADD.FTZ R71, R23, R14 ;  /* 0x0000000e17477221 */ /* 0x002fe20000010000 */
[----:B------:R-:W-:-:S06]  /*3ea0*/  FFMA.FTZ R43, R43, UR26, -R86 ;  /* 0x0000001a2b2b7c23 */ /* 0x000fcc0008010856 */
[----:B------:R-:W1:Y:S01]  /*3eb0*/  MUFU.EX2 R88, R88 ;  /* 0x0000005800587308 */ /* 0x000e620000000800 */
[----:B----4-:R-:W-:-:S07]  /*3ec0*/  FADD.FTZ R20, R22, R77 ;  /* 0x0000004d16147221 */ /* 0x010fce0000010000 */
[----:B------:R-:W3:Y:S01]  /*3ed0*/  MUFU.EX2 R99, R99 ;  /* 0x0000006300637308 */ /* 0x000ee20000000800 */
[----:B--2---:R-:W-:Y:S01]  /*3ee0*/  FADD.FTZ R14, R32, R71 ;  /* 0x00000047200e7221 */ /* 0x004fe20000010000 */
[----:B-----5:R-:W-:-:S06]  /*3ef0*/  FADD.FTZ R77, R97, R20 ;  /* 0x00000014614d7221 */ /* 0x020fcc0000010000 */
[----:B------:R-:W2:Y:S08]  /*3f00*/  MUFU.EX2 R75, R75 ;  /* 0x0000004b004b7308 */ /* 0x000eb00000000800 */
[----:B------:R-:W4:Y:S01]  /*3f10*/  MUFU.EX2 R108, R108 ;  /* 0x0000006c006c7308 */ /* 0x000f220000000800 */
[----:B------:R-:W-:Y:S01]  /*3f20*/  FADD.FTZ R71, R35, R14 ;  /* 0x0000000e23477221 */ /* 0x000fe20000010000 */
[----:B0-----:R-:W-:-:S06]  /*3f30*/  FADD.FTZ R20, R104, R77 ;  /* 0x0000004d68147221 */ /* 0x001fcc0000010000 */
[----:B------:R-:W0:Y:S08]  /*3f40*/  MUFU.EX2 R90, R90 ;  /* 0x0000005a005a7308 */ /* 0x000e300000000800 */
[----:B------:R-:W5:Y:S01]  /*3f50*/  MUFU.EX2 R103, R103 ;  /* 0x0000006700677308 */ /* 0x000f620000000800 */
[----:B-1----:R-:W-:Y:S01]  /*3f60*/  FADD.FTZ R14, R88, R71 ;  /* 0x00000047580e7221 */ /* 0x002fe20000010000 */
[----:B---3--:R-:W-:-:S06]  /*3f70*/  FADD.FTZ R77, R99, R20 ;  /* 0x00000014634d7221 */ /* 0x008fcc0000010000 */
[----:B------:R-:W1:Y:S08]  /*3f80*/  MUFU.EX2 R43, R43 ;  /* 0x0000002b002b7308 */ /* 0x000e700000000800 */
[----:B------:R-:W3:Y:S01]  /*3f90*/  MUFU.EX2 R112, R112 ;  /* 0x0000007000707308 */ /* 0x000ee20000000800 */
[----:B--2---:R-:W-:Y:S01]  /*3fa0*/  FADD.FTZ R71, R75, R14 ;  /* 0x0000000e4b477221 */ /* 0x004fe20000010000 */
[----:B----4-:R-:W-:-:S06]  /*3fb0*/  FADD.FTZ R20, R108, R77 ;  /* 0x0000004d6c147221 */ /* 0x010fcc0000010000 */
[----:B------:R-:W2:Y:S08]  /*3fc0*/  MUFU.EX2 R92, R92 ;  /* 0x0000005c005c7308 */ /* 0x000eb00000000800 */
[----:B------:R-:W4:Y:S01]  /*3fd0*/  MUFU.EX2 R105, R105 ;  /* 0x0000006900697308 */ /* 0x000f220000000800 */
[----:B0-----:R-:W-:Y:S01]  /*3fe0*/  FADD.FTZ R14, R90, R71 ;  /* 0x000000475a0e7221 */ /* 0x001fe20000010000 */
[----:B-----5:R-:W-:Y:S01]  /*3ff0*/  FADD.FTZ R77, R103, R20 ;  /* 0x00000014674d7221 */ /* 0x020fe20000010000 */
[----:B------:R-:W-:-:S02]  /*4000*/  F2FP.BF16.F32.PACK_AB R12, R15, R12 ;  /* 0x0000000c0f0c723e */ /* 0x000fc400000010ff */
[----:B-1----:R-:W-:Y:S01]  /*4010*/  FADD.FTZ R15, R43, R14 ;  /* 0x0000000e2b0f7221 */ /* 0x002fe20000010000 */
[----:B---3--:R-:W-:Y:S01]  /*4020*/  FADD.FTZ R20, R112, R77 ;  /* 0x0000004d70147221 */ /* 0x008fe20000010000 */
[----:B------:R-:W-:Y:S01]  /*4030*/  F2FP.BF16.F32.PACK_AB R4, R4, R95 ;  /* 0x0000005f0404723e */ /* 0x000fe200000010ff */
[----:B------:R-:W-:Y:S01]  /*4040*/  FFMA.FTZ R48, R64, UR26, -R86 ;  /* 0x0000001a40307c23 */ /* 0x000fe20008010856 */
[----:B------:R-:W-:Y:S01]  /*4050*/  F2FP.BF16.F32.PACK_AB R5, R94, R5 ;  /* 0x000000055e05723e */ /* 0x000fe200000010ff */
[----:B--2---:R-:W-:Y:S01]  /*4060*/  FADD.FTZ R64, R92, R15 ;  /* 0x0000000f5c407221 */ /* 0x004fe20000010000 */
[----:B------:R-:W-:Y:S02]  /*4070*/  F2FP.BF16.F32.PACK_AB R10, R110, R101 ;  /* 0x000000656e0a723e */ /* 0x000fe400000010ff */
[----:B------:R-:W-:Y:S02]  /*4080*/  F2FP.BF16.F32.PACK_AB R14, R22, R21 ;  /* 0x00000015160e723e */ /* 0x000fe400000010ff */
[----:B------:R-:W-:Y:S01]  /*4090*/  F2FP.BF16.F32.PACK_AB R13, R24, R13 ;  /* 0x0000000d180d723e */ /* 0x000fe200000010ff */
[----:B----4-:R-:W-:Y:S01]  /*40a0*/  FADD.FTZ R77, R105, R20 ;  /* 0x00000014694d7221 */ /* 0x010fe20000010000 */
[----:B------:R-:W-:-:S02]  /*40b0*/  F2FP.BF16.F32.PACK_AB R15, R28, R19 ;  /* 0x000000131c0f723e */ /* 0x000fc400000010ff */
[----:B------:R-:W-:Y:S02]  /*40c0*/  F2FP.BF16.F32.PACK_AB R21, R32, R23 ;  /* 0x000000172015723e */ /* 0x000fe400000010ff */
[----:B------:R-:W-:Y:S02]  /*40d0*/  F2FP.BF16.F32.PACK_AB R20, R104, R97 ;  /* 0x000000616814723e */ /* 0x000fe400000010ff */
[----:B------:R-:W-:Y:S02]  /*40e0*/  F2FP.BF16.F32.PACK_AB R22, R108, R99 ;  /* 0x000000636c16723e */ /* 0x000fe400000010ff */
[----:B------:R-:W-:Y:S01]  /*40f0*/  F2FP.BF16.F32.PACK_AB R23, R88, R35 ;  /* 0x000000235817723e */ /* 0x000fe200000010ff */
[----:B------:R-:W-:Y:S04]  /*4100*/  STSM.16.M88.4 [R2+0x1e800], R4 ;  /* 0x01e8000402007844 */ /* 0x000fe80000000200 */
[----:B------:R-:W-:Y:S04]  /*4110*/  STSM.16.M88.4 [R155], R8 ;  /* 0x000000089b007844 */ /* 0x000fe80000000200 */
[----:B------:R-:W-:Y:S04]  /*4120*/  STSM.16.M88.4 [R17], R12 ;  /* 0x0000000c11007844 */ /* 0x000fe80000000200 */
[----:B------:R0:W-:Y:S04]  /*4130*/  STSM.16.M88.4 [R16], R20 ;  /* 0x0000001410007844 */ /* 0x0001e80000000200 */
[----:B0-----:R-:W2:Y:S01]  /*4140*/  LDL R20, [R1] ;  /* 0x0000000001147983 */ /* 0x001ea20000100800 */
[----:B------:R-:W0:Y:S01]  /*4150*/  MUFU.EX2 R114, R114 ;  /* 0x0000007200727308 */ /* 0x000e220000000800 */
[----:B------:R-:W-:-:S07]  /*4160*/  FFMA.FTZ R31, R51, UR26, -R86 ;  /* 0x0000001a331f7c23 */ /* 0x000fce0008010856 */
[----:B------:R-:W1:Y:S01]  /*4170*/  MUFU.EX2 R18, R18 ;  /* 0x0000001200127308 */ /* 0x000e620000000800 */
[----:B------:R-:W-:-:S07]  /*4180*/  FFMA.FTZ R40, R52, UR26, -R86 ;  /* 0x0000001a34287c23 */ /* 0x000fce0008010856 */
[----:B------:R-:W3:Y:S08]  /*4190*/  MUFU.EX2 R25, R25 ;  /* 0x0000001900197308 */ /* 0x000ef00000000800 */
[----:B------:R-:W4:Y:S01]  /*41a0*/  MUFU.EX2 R27, R27 ;  /* 0x0000001b001b7308 */ /* 0x000f220000000800 */
[----:B0-----:R-:W-:-:S07]  /*41b0*/  FADD.FTZ R77, R114, R77 ;  /* 0x0000004d724d7221 */ /* 0x001fce0000010000 */
[----:B------:R-:W0:Y:S01]  /*41c0*/  MUFU.EX2 R30, R30 ;  /* 0x0000001e001e7308 */ /* 0x000e220000000800 */
[----:B------:R-:W-:-:S07]  /*41d0*/  FFMA.FTZ R55, R68, UR26, -R86 ;  /* 0x0000001a44377c23 */ /* 0x000fce0008010856 */
[----:B------:R-:W5:Y:S01]  /*41e0*/  MUFU.EX2 R36, R36 ;  /* 0x0000002400247308 */ /* 0x000f620000000800 */
[----:B-1----:R-:W-:-:S07]  /*41f0*/  FADD.FTZ R68, R18, R77 ;  /* 0x0000004d12447221 */ /* 0x002fce0000010000 */
[----:B------:R-:W1:Y:S08]  /*4200*/  MUFU.EX2 R37, R37 ;  /* 0x0000002500257308 */ /* 0x000e700000000800 */
[----:B------:R-:W1:Y:S01]  /*4210*/  MUFU.EX2 R31, R31 ;  /* 0x0000001f001f7308 */ /* 0x000e620000000800 */
[----:B---3--:R-:W-:Y:S01]  /*4220*/  FADD.FTZ R7, R25, R68 ;  /* 0x0000004419077221 */ /* 0x008fe20000010000 */
[----:B----4-:R-:W-:-:S06]  /*4230*/  FADD.FTZ R5, R27, R64 ;  /* 0x000000401b057221 */ /* 0x010fcc0000010000 */
[----:B------:R-:W3:Y:S08]  /*4240*/  MUFU.EX2 R38, R38 ;  /* 0x0000002600267308 */ /* 0x000ef00000000800 */
[----:B------:R-:W4:Y:S01]  /*4250*/  MUFU.EX2 R40, R40 ;  /* 0x0000002800287308 */ /* 0x000f220000000800 */
[----:B0-----:R-:W-:Y:S01]  /*4260*/  FADD.FTZ R10, R30, R7 ;  /* 0x000000071e0a7221 */ /* 0x001fe20000010000 */
[----:B-----5:R-:W-:-:S06]  /*4270*/  FADD.FTZ R8, R36, R5 ;  /* 0x0000000524087221 */ /* 0x020fcc0000010000 */
[----:B------:R-:W0:Y:S01]  /*4280*/  MUFU.EX2 R41, R41 ;  /* 0x0000002900297308 */ /* 0x000e220000000800 */
[----:B------:R-:W-:-:S07]  /*4290*/  FFMA.FTZ R51, R60, UR26, -R86 ;  /* 0x0000001a3c337c23 */ /* 0x000fce0008010856 */
[----:B------:R-:W5:Y:S01]  /*42a0*/  MUFU.EX2 R39, R39 ;  /* 0x0000002700277308 */ /* 0x000f620000000800 */
[----:B-1----:R-:W-:Y:S01]  /*42b0*/  FADD.FTZ R7, R37, R10 ;  /* 0x0000000a25077221 */ /* 0x002fe20000010000 */
[----:B------:R-:W-:-:S06]  /*42c0*/  FADD.FTZ R5, R31, R8 ;  /* 0x000000081f057221 */ /* 0x000fcc0000010000 */
[----:B------:R-:W1:Y:S01]  /*42d0*/  MUFU.EX2 R45, R45 ;  /* 0x0000002d002d7308 */ /* 0x000e620000000800 */
[----:B---3--:R-:W-:Y:S01]  /*42e0*/  FADD.FTZ R10, R38, R7 ;  /* 0x00000007260a7221 */ /* 0x008fe20000010000 */
[----:B----4-:R-:W-:-:S06]  /*42f0*/  FADD.FTZ R8, R40, R5 ;  /* 0x0000000528087221 */ /* 0x010fcc0000010000 */
[----:B------:R-:W3:Y:S01]  /*4300*/  MUFU.EX2 R46, R46 ;  /* 0x0000002e002e7308 */ /* 0x000ee20000000800 */
[----:B------:R-:W-:-:S07]  /*4310*/  FFMA.FTZ R65, R65, UR26, -R73 ;  /* 0x0000001a41417c23 */ /* 0x000fce0008010849 */
[----:B------:R-:W4:Y:S01]  /*4320*/  MUFU.EX2 R44, R44 ;  /* 0x0000002c002c7308 */ /* 0x000f220000000800 */
[----:B0-----:R-:W-:Y:S01]  /*4330*/  FADD.FTZ R10, R41, R10 ;  /* 0x0000000a290a7221 */ /* 0x001fe20000010000 */
[----:B------:R-:W-:-:S06]  /*4340*/  FFMA.FTZ R34, R66, UR26, -R73 ;  /* 0x0000001a42227c23 */ /* 0x000fcc0008010849 */
[----:B------:R-:W0:Y:S01]  /*4350*/  MUFU.EX2 R3, R3 ;  /* 0x0000000300037308 */ /* 0x000e220000000800 */
[----:B-----5:R-:W-:Y:S01]  /*4360*/  FADD.FTZ R9, R39, R8 ;  /* 0x0000000827097221 */ /* 0x020fe20000010000 */
[----:B------:R-:W-:-:S06]  /*4370*/  FFMA.FTZ R52, R67, UR26, -R86 ;  /* 0x0000001a43347c23 */ /* 0x000fcc0008010856 */
[----:B------:R-:W5:Y:S01]  /*4380*/  MUFU.EX2 R51, R51 ;  /* 0x0000003300337308 */ /* 0x000f620000000800 */
[----:B-1----:R-:W-:Y:S01]  /*4390*/  FADD.FTZ R11, R45, R10 ;  /* 0x0000000a2d0b7221 */ /* 0x002fe20000010000 */
[----:B------:R-:W-:-:S06]  /*43a0*/  FADD.FTZ R9, R0, R9 ;  /* 0x0000000900097221 */ /* 0x000fcc0000010000 */
        /* <DEDUP_REMOVED lines=10> */
[----:B------:R-:W-:Y:S01]  /*4450*/  FADD.FTZ R24, R26, R9 ;  /* 0x000000091a187221 */ /* 0x000fe20000010000 */
[----:B-1----:R-:W-:-:S06]  /*4460*/  FADD.FTZ R9, R47, R10 ;  /* 0x0000000a2f097221 */ /* 0x002fcc0000010000 */
[----:B------:R-:W1:Y:S01]  /*4470*/  MUFU.EX2 R33, R33 ;  /* 0x0000002100217308 */ /* 0x000e620000000800 */
[----:B------:R-:W-:-:S07]  /*4480*/  FFMA.FTZ R60, R76, UR26, -R86 ;  /* 0x0000001a4c3c7c23 */ /* 0x000fce0008010856 */
[----:B------:R-:W1:Y:S01]  /*4490*/  MUFU.EX2 R55, R55 ;  /* 0x0000003700377308 */ /* 0x000e620000000800 */
[----:B------:R-:W-:Y:S01]  /*44a0*/  F2FP.BF16.F32.PACK_AB R4, R112, R103 ;  /* 0x000000677004723e */ /* 0x000fe200000010ff */
[----:B---3--:R-:W-:Y:S01]  /*44b0*/  FADD.FTZ R11, R29, R24 ;  /* 0x000000181d0b7221 */ /* 0x008fe20000010000 */
[----:B------:R-:W-:Y:S02]  /*44c0*/  F2FP.BF16.F32.PACK_AB R6, R114, R105 ;  /* 0x000000697206723e */ /* 0x000fe400000010ff */
[----:B------:R-:W-:-:S03]  /*44d0*/  F2FP.BF16.F32.PACK_AB R5, R90, R75 ;  /* 0x0000004b5a05723e */ /* 0x000fc600000010ff */
[----:B------:R-:W3:Y:S01]  /*44e0*/  MUFU.EX2 R56, R56 ;  /* 0x0000003800387308 */ /* 0x000ee20000000800 */
[----:B------:R-:W-:Y:S01]  /*44f0*/  F2FP.BF16.F32.PACK_AB R7, R92, R43 ;  /* 0x0000002b5c07723e */ /* 0x000fe200000010ff */
[----:B----4-:R-:W-:Y:S01]  /*4500*/  FADD.FTZ R9, R48, R9 ;  /* 0x0000000930097221 */ /* 0x010fe20000010000 */
[----:B------:R-:W-:-:S05]  /*4510*/  F2FP.BF16.F32.PACK_AB R8, R25, R18 ;  /* 0x000000121908723e */ /* 0x000fca00000010ff */
[----:B------:R-:W4:Y:S01]  /*4520*/  MUFU.EX2 R49, R49 ;  /* 0x0000003100317308 */ /* 0x000f220000000800 */
[----:B------:R5:W-:Y:S01]  /*4530*/  STSM.16.M88.4 [R2+0x24800], R4 ;  /* 0x0248000402007844 */ /* 0x000be20000000200 */
[----:B0-----:R-:W-:-:S06]  /*4540*/  FADD.FTZ R18, R34, R11 ;  /* 0x0000000b22127221 */ /* 0x001fcc0000010000 */
[----:B------:R-:W0:Y:S01]  /*4550*/  MUFU.EX2 R59, R59 ;  /* 0x0000003b003b7308 */ /* 0x000e220000000800 */
[----:B------:R-:W-:-:S07]  /*4560*/  FFMA.FTZ R67, R80, UR26, -R86 ;  /* 0x0000001a50437c23 */ /* 0x000fce0008010856 */
[----:B------:R-:W0:Y:S01]  /*4570*/  MUFU.EX2 R54, R54 ;  /* 0x0000003600367308 */ /* 0x000e220000000800 */
[----:B-----5:R-:W-:Y:S01]  /*4580*/  FADD.FTZ R4, R52, R9 ;  /* 0x0000000934047221 */ /* 0x020fe20000010000 */
[----:B-1----:R-:W-:-:S06]  /*4590*/  FADD.FTZ R7, R33, R18 ;  /* 0x0000001221077221 */ /* 0x002fcc0000010000 */
[----:B------:R-:W1:Y:S01]  /*45a0*/  MUFU.EX2 R60, R60 ;  /* 0x0000003c003c7308 */ /* 0x000e620000000800 */
[----:B------:R-:W-:Y:S01]  /*45b0*/  FADD.FTZ R5, R55, R4 ;  /* 0x0000000437057221 */ /* 0x000fe20000010000 */
[----:B------:R-:W-:Y:S01]  /*45c0*/  FFMA.FTZ R81, R81, UR26, -R86 ;  /* 0x0000001a51517c23 */ /* 0x000fe20008010856 */
[----:B------:R-:W-:-:S05]  /*45d0*/  FADD.FTZ R4, R42, R7 ;  /* 0x000000072a047221 */ /* 0x000fca0000010000 */
[----:B------:R-:W5:Y:S01]  /*45e0*/  MUFU.EX2 R50, R50 ;  /* 0x0000003200327308 */ /* 0x000f620000000800 */
[----:B------:R-:W-:Y:S01]  /*45f0*/  F2FP.BF16.F32.PACK_AB R13, R0, R39 ;  /* 0x00000027000d723e */ /* 0x000fe200000010ff */
[----:B---3--:R-:W-:-:S06]  /*4600*/  FADD.FTZ R0, R56, R5 ;  /* 0x0000000538007221 */ /* 0x008fcc0000010000 */
[----:B------:R-:W3:Y:S01]  /*4610*/  MUFU.EX2 R63, R63 ;  /* 0x0000003f003f7308 */ /* 0x000ee20000000800 */
[----:B------:R-:W-:Y:S01]  /*4620*/  FFMA.FTZ R84, R84, UR26, -R86 ;  /* 0x0000001a54547c23 */ /* 0x000fe20008010856 */
[----:B----4-:R-:W-:-:S06]  /*4630*/  FADD.FTZ R7, R49, R4 ;  /* 0x0000000431077221 */ /* 0x010fcc0000010000 */
[----:B------:R-:W4:Y:S01]  /*4640*/  MUFU.EX2 R53, R53 ;  /* 0x0000003500357308 */ /* 0x000f220000000800 */
[----:B0-----:R-:W-:-:S07]  /*4650*/  FADD.FTZ R5, R59, R0 ;  /* 0x000000003b057221 */ /* 0x001fce0000010000 */
[----:B------:R-:W0:Y:S01]  /*4660*/  MUFU.EX2 R67, R67 ;  /* 0x0000004300437308 */ /* 0x000e220000000800 */
[----:B------:R-:W-:Y:S01]  /*4670*/  FFMA.FTZ R78, R78, UR26, -R86 ;  /* 0x0000001a4e4e7c23 */ /* 0x000fe20008010856 */
[----:B------:R-:W-:-:S06]  /*4680*/  FADD.FTZ R7, R54, R7 ;  /* 0x0000000736077221 */ /* 0x000fcc0000010000 */
[----:B------:R-:W0:Y:S01]  /*4690*/  MUFU.EX2 R57, R57 ;  /* 0x0000003900397308 */ /* 0x000e220000000800 */
[----:B------:R-:W-:Y:S01]  /*46a0*/  FFMA.FTZ R62, R89, UR26, -R73 ;  /* 0x0000001a593e7c23 */ /* 0x000fe20008010849 */
[----:B-1----:R-:W-:-:S06]  /*46b0*/  FADD.FTZ R4, R60, R5 ;  /* 0x000000053c047221 */ /* 0x002fcc0000010000 */
[----:B------:R-:W1:Y:S01]  /*46c0*/  MUFU.EX2 R68, R81 ;  /* 0x0000005100447308 */ /* 0x000e620000000800 */
[----:B------:R-:W-:Y:S01]  /*46d0*/  FFMA.FTZ R83, R83, UR26, -R86 ;  /* 0x0000001a53537c23 */ /* 0x000fe20008010856 */
[----:B-----5:R-:W-:-:S06]  /*46e0*/  FADD.FTZ R18, R50, R7 ;  /* 0x0000000732127221 */ /* 0x020fcc0000010000 */
[----:B------:R-:W-:Y:S01]  /*46f0*/  MUFU.EX2 R58, R58 ;  /* 0x0000003a003a7308 */ /* 0x000fe20000000800 */
[----:B------:R-:W-:Y:S01]  /*4700*/  FFMA.FTZ R65, R91, UR26, -R73 ;  /* 0x0000001a5b417c23 */ /* 0x000fe20008010849 */
[----:B---3--:R-:W-:-:S06]  /*4710*/  FADD.FTZ R6, R63, R4 ;  /* 0x000000043f067221 */ /* 0x008fcc0000010000 */
[----:B------:R-:W3:Y:S01]  /*4720*/  MUFU.EX2 R84, R84 ;  /* 0x0000005400547308 */ /* 0x000ee20000000800 */
[----:B------:R-:W-:Y:S01]  /*4730*/  FFMA.FTZ R82, R82, UR26, -R86 ;  /* 0x0000001a52527c23 */ /* 0x000fe20008010856 */
[----:B------:R-:W-:Y:S01]  /*4740*/  F2FP.BF16.F32.PACK_AB R32, R26, R3 ;  /* 0x000000031a20723e */ /* 0x000fe200000010ff */
[----:B----4-:R-:W-:-:S05]  /*4750*/  FADD.FTZ R18, R53, R18 ;  /* 0x0000001235127221 */ /* 0x010fca0000010000 */
[----:B------:R-:W-:Y:S01]  /*4760*/  MUFU.EX2 R61, R61 ;  /* 0x0000003d003d7308 */ /* 0x000fe20000000800 */
[----:B------:R-:W-:Y:S01]  /*4770*/  FFMA.FTZ R66, R98, UR26, -R73 ;  /* 0x0000001a62427c23 */ /* 0x000fe20008010849 */
[----:B------:R-:W-:Y:S01]  /*4780*/  F2FP.BF16.F32.PACK_AB R10, R37, R30 ;  /* 0x0000001e250a723e */ /* 0x000fe200000010ff */
[----:B0-----:R-:W-:-:S05]  /*4790*/  FADD.FTZ R3, R67, R6 ;  /* 0x0000000643037221 */ /* 0x001fca0000010000 */
[----:B------:R-:W0:Y:S01]  /*47a0*/  MUFU.EX2 R19, R78 ;  /* 0x0000004e00137308 */ /* 0x000e220000000800 */
[----:B------:R-:W-:Y:S01]  /*47b0*/  F2FP.BF16.F32.PACK_AB R9, R36, R27 ;  /* 0x0000001b2409723e */ /* 0x000fe200000010ff */
[----:B------:R-:W-:Y:S01]  /*47c0*/  FFMA.FTZ R79, R79, UR26, -R86 ;  /* 0x0000001a4f4f7c23 */ /* 0x000fe20008010856 */
[----:B------:R-:W-:Y:S02]  /*47d0*/  F2FP.BF16.F32.PACK_AB R11, R40, R31 ;  /* 0x0000001f280b723e */ /* 0x000fe400000010ff */
[----:B------:R-:W-:-:S03]  /*47e0*/  F2FP.BF16.F32.PACK_AB R12, R41, R38 ;  /* 0x00000026290c723e */ /* 0x000fc600000010ff */
[----:B------:R-:W4:Y:S01]  /*47f0*/  MUFU.EX2 R62, R62 ;  /* 0x0000003e003e7308 */ /* 0x000f220000000800 */
[----:B------:R-:W-:Y:S02]  /*4800*/  F2FP.BF16.F32.PACK_AB R14, R46, R45 ;  /* 0x0000002d2e0e723e */ /* 0x000fe400000010ff */
[----:B------:R-:W-:Y:S01]  /*4810*/  F2FP.BF16.F32.PACK_AB R15, R51, R44 ;  /* 0x0000002c330f723e */ /* 0x000fe200000010ff */
[----:B------:R-:W-:-:S04]  /*4820*/  FADD.FTZ R5, R57, R18 ;  /* 0x0000001239057221 */ /* 0x000fc80000010000 */
[----:B------:R-:W5:Y:S01]  /*4830*/  MUFU.EX2 R83, R83 ;  /* 0x0000005300537308 */ /* 0x000f620000000800 */
[----:B-1----:R-:W-:Y:S01]  /*4840*/  FADD.FTZ R3, R68, R3 ;  /* 0x0000000344037221 */ /* 0x002fe20000010000 */
[----:B------:R3:W-:Y:S01]  /*4850*/  STSM.16.M88.4 [R121], R8 ;  /* 0x0000000879007844 */ /* 0x0007e20000000200 */
[----:B------:R-:W-:-:S05]  /*4860*/  FFMA.FTZ R109, R109, UR26, -R86 ;  /* 0x0000001a6d6d7c23 */ /* 0x000fca0008010856 */
[----:B------:R-:W1:Y:S01]  /*4870*/  MUFU.EX2 R65, R65 ;  /* 0x0000004100417308 */ /* 0x000e620000000800 */
[----:B------:R2:W-:Y:S07]  /*4880*/  STSM.16.M88.4 [R17+0x6000], R12 ;  /* 0x0060000c11007844 */ /* 0x0005ee0000000200 */
[----:B------:R-:W1:Y:S01]  /*4890*/  MUFU.EX2 R82, R82 ;  /* 0x0000005200527308 */ /* 0x000e620000000800 */
[----:B---3--:R-:W-:Y:S01]  /*48a0*/  FADD.FTZ R8, R84, R3 ;  /* 0x0000000354087221 */ /* 0x008fe20000010000 */
[----:B------:R-:W-:-:S06]  /*48b0*/  FFMA.FTZ R107, R107, UR26, -R86 ;  /* 0x0000001a6b6b7c23 */ /* 0x000fcc0008010856 */
[----:B------:R-:W3:Y:S01]  /*48c0*/  MUFU.EX2 R66, R66 ;  /* 0x0000004200427308 */ /* 0x000ee20000000800 */
[----:B--2---:R-:W-:Y:S01]  /*48d0*/  FADD.FTZ R12, R58, R5 ;  /* 0x000000053a0c7221 */ /* 0x004fe20000010000 */
[----:B0-----:R-:W-:-:S06]  /*48e0*/  FADD.FTZ R8, R19, R8 ;  /* 0x0000000813087221 */ /* 0x001fcc0000010000 */
[----:B------:R-:W0:Y:S01]  /*48f0*/  MUFU.EX2 R79, R79 ;  /* 0x0000004f004f7308 */ /* 0x000e220000000800 */
[----:B------:R-:W-:Y:S01]  /*4900*/  FADD.FTZ R3, R61, R12 ;  /* 0x0000000c3d037221 */ /* 0x000fe20000010000 */
[--C-:B------:R-:W-:Y:S01]  /*4910*/  FFMA.FTZ R113, R113, UR26, -R86.reuse ;  /* 0x0000001a71717c23 */ /* 0x100fe20008010856 */
[----:B------:R-:W-:Y:S01]  /*4920*/  FFMA.FTZ R111, R111, UR26, -R86 ;  /* 0x0000001a6f6f7c23 */ /* 0x000fe20008010856 */
[----:B------:R-:W-:-:S04]  /*4930*/  FFMA.FTZ R73, R100, UR26, -R73 ;  /* 0x0000001a64497c23 */ /* 0x000fc80008010849 */
[----:B------:R-:W2:Y:S01]  /*4940*/  MUFU.EX2 R69, R69 ;  /* 0x0000004500457308 */ /* 0x000ea20000000800 */
[----:B------:R-:W-:Y:S01]  /*4950*/  FFMA.FTZ R86, R115, UR26, -R86 ;  /* 0x0000001a73567c23 */ /* 0x000fe20008010856 */
[----:B----4-:R-:W-:Y:S01]  /*4960*/  FADD.FTZ R12, R62, R3 ;  /* 0x000000033e0c7221 */ /* 0x010fe20000010000 */
[----:B-----5:R-:W-:-:S05]  /*4970*/  FADD.FTZ R3, R83, R8 ;  /* 0x0000000853037221 */ /* 0x020fca0000010000 */
[----:B------:R-:W4:Y:S01]  /*4980*/  MUFU.EX2 R0, R109 ;  /* 0x0000006d00007308 */ /* 0x000f220000000800 */
[----:B-1----:R-:W-:Y:S01]  /*4990*/  FADD.FTZ R11, R65, R12 ;  /* 0x0000000c410b7221 */ /* 0x002fe20000010000 */
[----:B------:R-:W-:-:S06]  /*49a0*/  FADD.FTZ R8, R82, R3 ;  /* 0x0000000352087221 */ /* 0x000fcc0000010000 */
[----:B------:R-:W1:Y:S01]  /*49b0*/  MUFU.EX2 R9, R107 ;  /* 0x0000006b00097308 */ /* 0x000e620000000800 */
[----:B---3--:R-:W-:Y:S01]  /*49c0*/  FADD.FTZ R12, R66, R11 ;  /* 0x0000000b420c7221 */ /* 0x008fe20000010000 */
[----:B0-----:R-:W-:-:S06]  /*49d0*/  FADD.FTZ R3, R79, R8 ;  /* 0x000000084f037221 */ /* 0x001fcc0000010000 */
[----:B------:R-:W0:Y:S01]  /*49e0*/  MUFU.EX2 R10, R113 ;  /* 0x00000071000a7308 */ /* 0x000e220000000800 */
[----:B--2---:R-:W-:-:S07]  /*49f0*/  FADD.FTZ R11, R69, R12 ;  /* 0x0000000c450b7221 */ /* 0x004fce0000010000 */
[----:B------:R-:W-:Y:S08]  /*4a00*/  MUFU.EX2 R74, R74 ;  /* 0x0000004a004a7308 */ /* 0x000ff00000000800 */
[----:B------:R-:W2:Y:S08]  /*4a10*/  MUFU.EX2 R73, R73 ;  /* 0x0000004900497308 */ /* 0x000eb00000000800 */
[----:B------:R-:W-:Y:S08]  /*4a20*/  MUFU.EX2 R111, R111 ;  /* 0x0000006f006f7308 */ /* 0x000ff00000000800 */
[----:B------:R-:W3:Y:S01]  /*4a30*/  MUFU.EX2 R86, R86 ;  /* 0x0000005600567308 */ /* 0x000ee20000000800 */
[----:B------:R-:W-:Y:S01]  /*4a40*/  F2FP.BF16.F32.PACK_AB R4, R42, R33 ;  /* 0x000000212a04723e */ /* 0x000fe200000010ff */
[----:B----4-:R-:W-:Y:S01]  /*4a50*/  FADD.FTZ R12, R0, R3 ;  /* 0x00000003000c7221 */ /* 0x010fe20000010000 */
[----:B------:R-:W-:-:S02]  /*4a60*/  F2FP.BF16.F32.PACK_AB R34, R34, R29 ;  /* 0x0000001d2222723e */ /* 0x000fc400000010ff */
[----:B------:R-:W-:Y:S02]  /*4a70*/  F2FP.BF16.F32.PACK_AB R33, R48, R47 ;  /* 0x0000002f3021723e */ /* 0x000fe400000010ff */
[----:B------:R-:W-:Y:S02]  /*4a80*/  F2FP.BF16.F32.PACK_AB R35, R55, R52 ;  /* 0x000000343723723e */ /* 0x000fe400000010ff */
[----:B------:R-:W-:Y:S02]  /*4a90*/  F2FP.BF16.F32.PACK_AB R6, R54, R49 ;  /* 0x000000313606723e */ /* 0x000fe400000010ff */
[----:B------:R-:W-:Y:S02]  /*4aa0*/  F2FP.BF16.F32.PACK_AB R5, R59, R56 ;  /* 0x000000383b05723e */ /* 0x000fe400000010ff */
[----:B------:R-:W-:Y:S01]  /*4ab0*/  F2FP.BF16.F32.PACK_AB R7, R63, R60 ;  /* 0x0000003c3f07723e */ /* 0x000fe200000010ff */
[----:B-1----:R-:W-:Y:S01]  /*4ac0*/  FADD.FTZ R3, R9, R12 ;  /* 0x0000000c09037221 */ /* 0x002fe20000010000 */
[----:B------:R-:W-:Y:S01]  /*4ad0*/  F2FP.BF16.F32.PACK_AB R58, R58, R57 ;  /* 0x000000393a3a723e */ /* 0x000fe200000010ff */
[----:B------:R-:W-:Y:S01]  /*4ae0*/  STSM.16.M88.4 [R16+0x6000], R32 ;  /* 0x0060002010007844 */ /* 0x000fe20000000200 */
[----:B------:R-:W-:-:S02]  /*4af0*/  F2FP.BF16.F32.PACK_AB R57, R68, R67 ;  /* 0x000000434439723e */ /* 0x000fc400000010ff */
[----:B------:R-:W-:Y:S01]  /*4b00*/  F2FP.BF16.F32.PACK_AB R56, R53, R50 ;  /* 0x000000323538723e */ /* 0x000fe200000010ff */
[----:B------:R1:W-:Y:S01]  /*4b10*/  STSM.16.M88.4 [R2+0x2a800], R4 ;  /* 0x02a8000402007844 */ /* 0x0003e20000000200 */
[----:B------:R-:W-:Y:S02]  /*4b20*/  F2FP.BF16.F32.PACK_AB R66, R66, R65 ;  /* 0x000000414242723e */ /* 0x000fe400000010ff */
[----:B------:R-:W-:Y:S02]  /*4b30*/  F2FP.BF16.F32.PACK_AB R59, R19, R84 ;  /* 0x00000054133b723e */ /* 0x000fe400000010ff */
[----:B------:R-:W-:Y:S01]  /*4b40*/  F2FP.BF16.F32.PACK_AB R67, R0, R79 ;  /* 0x0000004f0043723e */ /* 0x000fe200000010ff */
[----:B0-----:R-:W-:Y:S01]  /*4b50*/  FADD.FTZ R0, R10, R3 ;  /* 0x000000030a007221 */ /* 0x001fe20000010000 */
[----:B------:R-:W-:Y:S02]  /*4b60*/  F2FP.BF16.F32.PACK_AB R64, R62, R61 ;  /* 0x0000003d3e40723e */ /* 0x000fe400000010ff */
[----:B------:R-:W-:-:S02]  /*4b70*/  F2FP.BF16.F32.PACK_AB R65, R82, R83 ;  /* 0x000000535241723e */ /* 0x000fc400000010ff */
[----:B------:R-:W-:Y:S02]  /*4b80*/  F2FP.BF16.F32.PACK_AB R9, R10, R9 ;  /* 0x000000090a09723e */ /* 0x000fe400000010ff */
[C---:B------:R-:W-:Y:S02]  /*4b90*/  F2FP.BF16.F32.PACK_AB R8, R70.reuse, R69 ;  /* 0x000000454608723e */ /* 0x040fe400000010ff */
[----:B--2---:R-:W-:Y:S01]  /*4ba0*/  F2FP.BF16.F32.PACK_AB R10, R73, R74 ;  /* 0x0000004a490a723e */ /* 0x004fe200000010ff */
[----:B-1----:R-:W-:Y:S01]  /*4bb0*/  FADD.FTZ R5, R70, R11 ;  /* 0x0000000b46057221 */ /* 0x002fe20000010000 */
[----:B---3--:R-:W-:Y:S01]  /*4bc0*/  F2FP.BF16.F32.PACK_AB R11, R86, R111 ;  /* 0x0000006f560b723e */ /* 0x008fe200000010ff */
[----:B------:R0:W-:Y:S04]  /*4bd0*/  STSM.16.M88.4 [R20], R56 ;  /* 0x0000003814007844 */ /* 0x0001e80000000200 */
[----:B------:R0:W-:Y:S04]  /*4be0*/  STSM.16.M88.4 [R17+0xc000], R64 ;  /* 0x00c0004011007844 */ /* 0x0001e80000000200 */
[----:B------:R0:W-:Y:S01]  /*4bf0*/  STSM.16.M88.4 [R16+0xc000], R8 ;  /* 0x00c0000810007844 */ /* 0x0001e20000000200 */
[----:B------:R1:W-:Y:S06]  /*4c00*/  MEMBAR.ALL.CTA ;  /* 0x0000000000007992 */ /* 0x0003ec0000008000 */
[----:B-1----:R-:W1:Y:S01]  /*4c10*/  FENCE.VIEW.ASYNC.S ;  /* 0x00000000000073c6 */ /* 0x002e620000000000 */
[----:B------:R-:W-:-:S06]  /*4c20*/  UISETP.GE.AND UP0, UPT, UR49, 0xc1, UPT ;  /* 0x000000c13100788c */ /* 0x000fcc000bf06270 */
[----:B------:R-:W-:Y:S01]  /*4c30*/  PLOP3.LUT P2, PT, PT, PT, UP0, 0x80, 0x0 ;  /* 0x000000000000781c */ /* 0x000fe20003f4f008 */
[----:B------:R-:W-:Y:S01]  /*4c40*/  FADD.FTZ R4, R74, R5 ;  /* 0x000000054a047221 */ /* 0x000fe20000010000 */
[----:B------:R-:W-:Y:S01]  /*4c50*/  FADD.FTZ R5, R111, R0 ;  /* 0x000000006f057221 */ /* 0x000fe20000010000 */
[----:B------:R-:W-:Y:S01]  /*4c60*/  ISETP.NE.AND P0, PT, R120, RZ, PT ;  /* 0x000000ff7800720c */ /* 0x000fe20003f05270 */
[----:B------:R-:W-:Y:S02]  /*4c70*/  IMAD.MOV.U32 R149, RZ, RZ, R151 ;  /* 0x000000ffff957224 */ /* 0x000fe400078e0097 */
[----:B------:R-:W-:Y:S01]  /*4c80*/  FADD.FTZ R4, R73, R4 ;  /* 0x0000000449047221 */ /* 0x000fe20000010000 */
[----:B------:R-:W-:Y:S01]  /*4c90*/  FADD.FTZ R5, R86, R5 ;  /* 0x0000000556057221 */ /* 0x000fe20000010000 */
        /* <DEDUP_REMOVED lines=30> */
[----:B-1----:R-:W-:Y:S01]  /*4e80*/  NOP ;  /* 0x0000000000007918 */ /* 0x002fe20000000000 */
[----:B0-----:R-:W-:Y:S05]  /*4e90*/  @!P2 BRA `(.L_x_10598) ;  /* 0x0000003400d8a947 */ /* 0x001fea0003800000 */
        /* <DEDUP_REMOVED lines=20> */
[----:B------:R-:W-:Y:S01]  /*4fe0*/  UMOV UR28, UR39 ;  /* 0x00000027001c7c82 */ /* 0x000fe20008000000 */
[----:B------:R-:W-:Y:S01]  /*4ff0*/  ULDC UR27, c[0x0][0x9d8] ;  /* 0x00027600001b7ab9 */ /* 0x000fe20000000800 */
[----:B------:R-:W-:-:S08]  /*5000*/  ULDC UR26, c[0x0][0x988] ;  /* 0x00026200001a7ab9 */ /* 0x000fd00000000800 */
.L_x_10607:
        /* <DEDUP_REMOVED lines=9> */
.L_x_10600:
[----:B------:R-:W-:Y:S01]  /*50a0*/  ULEA UR6, UR39, UR40, 0x3 ;  /* 0x0000002827067291 */ /* 0x000fe2000f8e183f */
[----:B------:R-:W-:-:S05]  /*50b0*/  IMAD.U32 R6, RZ, RZ, UR38 ;  /* 0x00000026ff067e24 */ /* 0x000fca000f8e00ff */
[----:B------:R-:W-:-:S04]  /*50c0*/  SHF.L.U32 R6, R6, 0x1f, RZ ;  /* 0x0000001f06067819 */ /* 0x000fc800000006ff */
[----:B------:R0:W1:Y:S01]  /*50d0*/  SYNCS.PHASECHK.TRANS64.TRYWAIT P2, [UR6+0x30830], R6 ;  /* 0x03083006ff0075a7 */ /* 0x0000620008040146 */
[----:B------:R-:W-:Y:S05]  /*50e0*/  @!P0 BRA `(.L_x_10601) ;  /* 0x0000000000048947 */ /* 0x000fea0003800000 */
[----:B------:R-:W-:Y:S01]  /*50f0*/  BPT.TRAP 0x1 ;  /* 0x000000040000795c */ /* 0x000fe20000300000 */
.L_x_10601:
[----:B-1----:R-:W-:Y:S05]  /*5100*/  @P2 BRA `(.L_x_10599) ;  /* 0x0000000000082947 */ /* 0x002fea0003800000 */
[----:B------:R-:W1:Y:S02]  /*5110*/  SYNCS.PHASECHK.TRANS64.TRYWAIT P2, [UR6+0x30830], R6 ;  /* 0x03083006ff0075a7 */ /* 0x000e640008040146 */
[----:B-1----:R-:W-:Y:S05]  /*5120*/  @!P2 BRA `(.L_x_10602) ;  /* 0x0000009400f4a947 */ /* 0x002fea0003800000 */
.L_x_10599:
        /* <DEDUP_REMOVED lines=24> */
[----:B0-----:R-:W-:Y:S05]  /*52b0*/  @P3 BRA `(.L_x_10603) ;  /* 0x00000000002c3947 */ /* 0x001fea0003800000 */
[----:B------:R-:W-:Y:S05]  /*52c0*/  @!P0 BRA `(.L_x_10604) ;  /* 0x0000000000048947 */ /* 0x000fea0003800000 */
[----:B------:R-:W-:Y:S01]  /*52d0*/  BPT.TRAP 0x1 ;  /* 0x000000040000795c */ /* 0x000fe20000300000 */
.L_x_10604:
[----:B------:R-:W-:Y:S01]  /*52e0*/  ULEA UR6, UR28, UR40, 0x3 ;  /* 0x000000281c067291 */ /* 0x000fe2000f8e183f */
[----:B------:R-:W-:-:S04]  /*52f0*/  MOV R6, UR20 ;  /* 0x0000001400067c02 */ /* 0x000fc80008000f00 */
[----:B------:R-:W-:-:S04]  /*5300*/  SHF.L.U32 R6, R6, 0x1f, RZ ;  /* 0x0000001f06067819 */ /* 0x000fc800000006ff */
[----:B------:R0:W1:Y:S01]  /*5310*/  SYNCS.PHASECHK.TRANS64.TRYWAIT P2, [UR6+0x30850], R6 ;  /* 0x03085006ff0075a7 */ /* 0x0000620008040146 */
[----:B------:R-:W-:Y:S05]  /*5320*/  @!P0 BRA `(.L_x_10605) ;  /* 0x0000000000048947 */ /* 0x000fea0003800000 */
[----:B------:R-:W-:Y:S01]  /*5330*/  BPT.TRAP 0x1 ;  /* 0x000000040000795c */ /* 0x000fe20000300000 */
.L_x_10605:
[----:B-1----:R-:W-:Y:S05]  /*5340*/  @P2 BRA `(.L_x_10603) ;  /* 0x0000000000082947 */ /* 0x002fea0003800000 */
[----:B------:R-:W1:Y:S02]  /*5350*/  SYNCS.PHASECHK.TRANS64.TRYWAIT P2, [UR6+0x30850], R6 ;  /* 0x03085006ff0075a7 */ /* 0x000e640008040146 */
[----:B-1----:R-:W-:Y:S05]  /*5360*/  @!P2 BRA `(.L_x_10606) ;  /* 0x00000094007ca947 */ /* 0x002fea0003800000 */
.L_x_10603:
[----:B------:R-:W-:Y:S01]  /*5370*/  UIADD3 UR7, UR25, 0x1e800, URZ ;  /* 0x0001e80019077890 */ /* 0x000fe2000fffe03f */
[----:B------:R-:W-:Y:S01]  /*5380*/  WARPGROUP.ARRIVE ;  /* 0x00000000000079c5 */ /* 0x000fe20000000000 */
[----:B------:R-:W-:Y:S01]  /*5390*/  UIADD3 UR6, UR40, 0x400, URZ ;  /* 0x0000040028067890 */ /* 0x000fe2000fffe03f */
[----:B01----:R-:W-:Y:S01]  /*53a0*/  FMUL.FTZ R6, R24, UR27 ;  /* 0x0000001b18067c20 */ /* 0x003fe20008410000 */
[----:B------:R-:W-:Y:S01]  /*53b0*/  USHF.R.U32.HI UR7, URZ, 0x4, UR7 ;  /* 0x000000043f077899 */ /* 0x000fe20008011607 */
[----:B------:R-:W-:Y:S01]  /*53c0*/  FMUL.FTZ R7, R25, UR27 ;  /* 0x0000001b19077c20 */ /* 0x000fe20008410000 */
[----:B------:R-:W-:Y:S01]  /*53d0*/  USHF.R.U32.HI UR6, URZ, 0x4, UR6 ;  /* 0x000000043f067899 */ /* 0x000fe20008011606 */
[----:B------:R-:W-:Y:S01]  /*53e0*/  FMUL.FTZ R10, R28, UR27 ;  /* 0x0000001b1c0a7c20 */ /* 0x000fe20008410000 */
[----:B------:R-:W-:Y:S01]  /*53f0*/  ULOP3.LUT UR10, UR7, 0x3fff, URZ, 0xc0, !UPT ;  /* 0x00003fff070a7892 */ /* 0x000fe2000f8ec03f */
[----:B------:R-:W0:Y:S01]  /*5400*/  MUFU.TANH R6, R6 ;  /* 0x0000000600067308 */ /* 0x000e220000002400 */
[----:B------:R-:W-:Y:S01]  /*5410*/  ULOP3.LUT UR7, UR6, 0x3fff, URZ, 0xc0, !UPT ;  /* 0x00003fff06077892 */ /* 0x000fe2000f8ec03f */
[----:B------:R-:W-:Y:S01]  /*5420*/  FMUL.FTZ R11, R29, UR27 ;  /* 0x0000001b1d0b7c20 */ /* 0x000fe20008410000 */
[----:B------:R-:W-:Y:S01]  /*5430*/  ULOP3.LUT UR6, UR10, 0x10000, URZ, 0xfc, !UPT ;  /* 0x000100000a067892 */ /* 0x000fe2000f8efc3f */
[----:B------:R-:W-:Y:S01]  /*5440*/  FMUL.FTZ R14, R32, UR27 ;  /* 0x0000001b200e7c20 */ /* 0x000fe20008410000 */
[----:B------:R-:W-:Y:S01]  /*5450*/  UIMAD UR7, UR28, 0x600, UR7 ;  /* 0x000006001c0778a4 */ /* 0x000fe2000f8e0207 */
[----:B------:R-:W-:Y:S01]  /*5460*/  FMUL.FTZ R15, R33, UR27 ;  /* 0x0000001b210f7c20 */ /* 0x000fe20008410000 */
[----:B------:R-:W-:Y:S01]  /*5470*/  UMOV UR21, 0x40000040 ;  /* 0x4000004000157882 */ /* 0x000fe20000000000 */
[----:B------:R-:W-:Y:S01]  /*5480*/  UMOV UR23, 0x40000040 ;  /* 0x4000004000177882 */ /* 0x000fe20000000000 */
[----:B------:R-:W1:Y:S01]  /*5490*/  MUFU.TANH R7, R7 ;  /* 0x0000000700077308 */ /* 0x000e620000002400 */
[----:B------:R-:W-:Y:S01]  /*54a0*/  UMOV UR20, UR6 ;  /* 0x0000000600147c82 */ /* 0x000fe20008000000 */
[----:B------:R-:W-:Y:S01]  /*54b0*/  FMUL.FTZ R21, R40, UR27 ;  /* 0x0000001b28157c20 */ /* 0x000fe20008410000 */
[----:B------:R-:W-:Y:S01]  /*54c0*/  UMOV UR22, UR7 ;  /* 0x0000000700167c82 */ /* 0x000fe20008000000 */
[----:B------:R-:W-:Y:S01]  /*54d0*/  FMUL.FTZ R40, R59, UR27 ;  /* 0x0000001b3b287c20 */ /* 0x000fe20008410000 */
[----:B------:R-:W-:Y:S01]  /*54e0*/  HGMMA.64x64x16.F32.BF16 R120, gdesc[UR20].tnspB, R120, gsb0 ;  /* 0x40e00000147879f0 */ /* 0x000fe20008001878 */
[----:B------:R-:W-:Y:S01]  /*54f0*/  UIADD3 UR20, UR6, 0x2, URZ ;  /* 0x0000000206147890 */ /* 0x000fe2000fffe03f */
[----:B------:R-:W-:Y:S01]  /*5500*/  FMUL.FTZ R59, R78, UR27 ;  /* 0x0000001b4e3b7c20 */ /* 0x000fe20008410000 */
[----:B------:R-:W-:Y:S01]  /*5510*/  UIADD3 UR22, UR7, 0x80, URZ ;  /* 0x0000008007167890 */ /* 0x000fe2000fffe03f */
[----:B------:R-:W2:Y:S01]  /*5520*/  MUFU.TANH R10, R10 ;  /* 0x0000000a000a7308 */ /* 0x000ea20000002400 */
[----:B------:R-:W-:Y:S01]  /*5530*/  UMOV UR21, 0x40000040 ;  /* 0x4000004000157882 */ /* 0x000fe20000000000 */
[----:B------:R-:W-:Y:S01]  /*5540*/  UMOV UR23, 0x40000040 ;  /* 0x4000004000177882 */ /* 0x000fe20000000000 */
[----:B0-----:R-:W-:Y:S01]  /*5550*/  FMNMX.FTZ R78, R6, R3, !PT ;  /* 0x00000003064e7209 */ /* 0x001fe20007810000 */
[----:B------:R-:W-:Y:S01]  /*5560*/  FMUL.FTZ R18, R36, UR27 ;  /* 0x0000001b24127c20 */ /* 0x000fe20008410000 */
[----:B------:R-:W-:Y:S01]  /*5570*/  FMUL.FTZ R20, R39, UR27 ;  /* 0x0000001b27147c20 */ /* 0x000fe20008410000 */
[----:B------:R-:W-:Y:S01]  /*5580*/  FMUL.FTZ R39, R58, UR27 ;  /* 0x0000001b3a277c20 */ /* 0x000fe20008410000 */
[----:B------:R-:W-:Y:S01]  /*5590*/  FMUL.FTZ R8, R26, UR27 ;  /* 0x0000001b1a087c20 */ /* 0x000fe20008410000 */
[----:B------:R-:W0:Y:S01]  /*55a0*/  MUFU.TANH R11, R11 ;  /* 0x0000000b000b7308 */ /* 0x000e220000002400 */
[----:B------:R-:W-:Y:S01]  /*55b0*/  FMUL.FTZ R58, R77, UR27 ;  /* 0x0000001b4d3a7c20 */ /* 0x000fe20008410000 */
[----:B-1----:R-:W-:Y:S01]  /*55c0*/  FMNMX.FTZ R77, R7, R78, !PT ;  /* 0x0000004e074d7209 */ /* 0x002fe20007810000 */
        /* <DEDUP_REMOVED lines=61> */
[----:B------:R-:W-:-:S02]  /*59a0*/  WARPGROUP.DEPBAR.LE gsb0, 0x0 ;  /* 0x00008000000079c5 */ /* 0x000fc40000010000 */
[----:B------:R-:W-:Y:S01]  /*59b0*/  WARPGROUP.ARRIVE ;  /* 0x00000000000079c5 */ /* 0x000fe20000000000 */
[----:B------:R-:W2:Y:S01]  /*59c0*/  MUFU.TANH R12, R12 ;  /* 0x0000000c000c7308 */ /* 0x000ea20000002400 */
[----:B0-----:R-:W-:Y:S01]  /*59d0*/  FMNMX.FTZ R81, R9, R82, !PT ;  /* 0x0000005209517209 */ /* 0x001fe20007810000 */
[----:B------:R-:W-:Y:S01]  /*59e0*/  FMUL.FTZ R57, R76, UR27 ;  /* 0x0000001b4c397c20 */ /* 0x000fe20008410000 */
[----:B------:R-:W-:Y:S01]  /*59f0*/  FMUL.FTZ R51, R70, UR27 ;  /* 0x0000001b46337c20 */ /* 0x000fe20008410000 */
[----:B------:R-:W-:Y:S01]  /*5a00*/  FMUL.FTZ R70, R91, UR27 ;  /* 0x0000001b5b467c20 */ /* 0x000fe20008410000 */
[----:B------:R-:W-:Y:S01]  /*5a10*/  HGMMA.64x64x16.F32.BF16 R120, gdesc[UR20].tnspB, R120, gsb0 ;  /* 0x40e00000147879f0 */ /* 0x000fe20008001878 */
[----:B------:R-:W-:Y:S01]  /*5a20*/  UIADD3 UR20, UR6, 0x4, URZ ;  /* 0x0000000406147890 */ /* 0x000fe2000fffe03f */
[----:B-1----:R-:W-:Y:S01]  /*5a30*/  FMNMX.FTZ R83, R21, R84, !PT ;  /* 0x0000005415537209 */ /* 0x002fe20007810000 */
[----:B------:R-:W-:Y:S01]  /*5a40*/  UIADD3 UR22, UR7, 0x100, URZ ;  /* 0x0000010007167890 */ /* 0x000fe2000fffe03f */
[----:B------:R-:W0:Y:S01]  /*5a50*/  MUFU.TANH R22, R22 ;  /* 0x0000001600167308 */ /* 0x000e220000002400 */
[----:B------:R-:W-:Y:S01]  /*5a60*/  UMOV UR21, 0x40000040 ;  /* 0x4000004000157882 */ /* 0x000fe20000000000 */
[----:B------:R-:W-:Y:S01]  /*5a70*/  UMOV UR23, 0x40000040 ;  /* 0x4000004000177882 */ /* 0x000fe20000000000 */
        /* <DEDUP_REMOVED lines=37> */
[----:B------:R-:W-:Y:S01]  /*5cd0*/  FMUL.FTZ R81, R102, UR27 ;  /* 0x0000001b66517c20 */ /* 0x000fe20008410000 */
[----:B------:R-:W-:Y:S01]  /*5ce0*/  HGMMA.64x64x16.F32.BF16 R120, gdesc[UR20].tnspB, R120, gsb0 ;  /* 0x40e00000147879f0 */ /* 0x000fe20008001878 */
[----:B------:R-:W-:Y:S01]  /*5cf0*/  UIADD3 UR20, UR6, 0x6, URZ ;  /* 0x0000000606147890 */ /* 0x000fe2000fffe03f */
        /* <DEDUP_REMOVED lines=22> */
[----:B------:R-:W-:Y:S01]  /*5e60*/  FMUL.FTZ R87, R104, UR27 ;  /* 0x0000001b68577c20 */ /* 0x000fe20008410000 */
[----:B------:R-:W-:Y:S02]  /*5e70*/  WARPGROUP.DEPBAR.LE gsb0, 0x0 ;  /* 0x00008000000079c5 */ /* 0x000fe40000010000 */
[----:B------:R-:W-:-:S03]  /*5e80*/  WARPGROUP.ARRIVE ;  /* 0x00000000000079c5 */ /* 0x000fc60000000000 */
[----:B------:R-:W1:Y:S01]  /*5e90*/  MUFU.TANH R31, R31 ;  /* 0x0000001f001f7308 */ /* 0x000e620000002400 */
[----:B--2---:R-:W-:Y:S02]  /*5ea0*/  FMNMX.FTZ R86, R28, R85, !PT ;  /* 0x000000551c567209 */ /* 0x004fe40007810000 */
[----:B------:R-:W-:Y:S01]  /*5eb0*/  HGMMA.64x64x16.F32.BF16 R120, gdesc[UR20].tnspB, R120, gsb0 ;  /* 0x40e00000147879f0 */ /* 0x000fe20008001878 */
[----:B------:R-:W-:Y:S01]  /*5ec0*/  UIADD3 UR20, UR6, 0x600, URZ ;  /* 0x0000060006147890 */ /* 0x000fe2000fffe03f */
[----:B0-----:R-:W-:Y:S01]  /*5ed0*/  FMNMX.FTZ R89, R41, R88, !PT ;  /* 0x0000005829597209 */ /* 0x001fe20007810000 */
[----:B------:R-:W-:Y:S02]  /*5ee0*/  UIADD3 UR22, UR7, 0x200, URZ ;  /* 0x0000020007167890 */ /* 0x000fe4000fffe03f */
[----:B------:R-:W0:Y:S01]  /*5ef0*/  MUFU.TANH R42, R42 ;  /* 0x0000002a002a7308 */ /* 0x000e220000002400 */
[----:B------:R-:W-:Y:S01]  /*5f00*/  UMOV UR21, 0x40000040 ;  /* 0x4000004000157882 */ /* 0x000fe20000000000 */
[----:B------:R-:W-:Y:S01]  /*5f10*/  UMOV UR23, 0x40000040 ;  /* 0x4000004000177882 */ /* 0x000fe20000000000 */
[----:B------:R-:W-:-:S05]  /*5f20*/  FMUL.FTZ R88, R105, UR27 ;  /* 0x0000001b69587c20 */ /* 0x000fca0008410000 */
        /* <DEDUP_REMOVED lines=16> */
[----:B0-----:R-:W-:Y:S01]  /*6030*/  FMNMX.FTZ R91, R49, R90, !PT ;  /* 0x0000005a315b7209 */ /* 0x001fe20007810000 */
[----:B------:R-:W-:Y:S02]  /*6040*/  WARPGROUP.DEPBAR.LE gsb0, 0x0 ;  /* 0x00008000000079c5 */ /* 0x000fe40000010000 */
[----:B------:R-:W-:-:S04]  /*6050*/  WARPGROUP.ARRIVE ;  /* 0x00000000000079c5 */ /* 0x000fc80000000000 */
[----:B------:R-:W0:Y:S01]  /*6060*/  MUFU.TANH R40, R40 ;  /* 0x0000002800287308 */ /* 0x000e220000002400 */
[----:B--2---:R-:W-:Y:S01]  /*6070*/  FMNMX.FTZ R89, R39, R86, !PT ;  /* 0x0000005627597209 */ /* 0x004fe20007810000 */
[----:B------:R-:W-:Y:S01]  /*6080*/  HGMMA.64x64x16.F32.BF16 R120, gdesc[UR20].tnspB, R120, gsb0 ;  /* 0x40e00000147879f0 */ /* 0x000fe20008001878 */
[----:B------:R-:W-:Y:S01]  /*6090*/  UIADD3 UR20, UR6, 0x602, URZ ;  /* 0x0000060206147890 */ /* 0x000fe2000fffe03f */
[----:B-1----:R-:W-:Y:S01]  /*60a0*/  FMNMX.FTZ R86, R50, R91, !PT ;  /* 0x0000005b32567209 */ /* 0x002fe20007810000 */
[----:B------:R-:W-:-:S03]  /*60b0*/  UIADD3 UR22, UR7, 0x280, URZ ;  /* 0x0000028007167890 */ /* 0x000fc6000fffe03f */
[----:B------:R-:W1:Y:S01]  /*60c0*/  MUFU.TANH R53, R53 ;  /* 0x0000003500357308 */ /* 0x000e620000002400 */
[----:B------:R-:W-:Y:S01]  /*60d0*/  UMOV UR21, 0x40000040 ;  /* 0x4000004000157882 */ /* 0x000fe20000000000 */
[----:B------:R-:W-:-:S06]  /*60e0*/  UMOV UR23, 0x40000040 ;  /* 0x4000004000177882 */ /* 0x000fcc0000000000 */
        /* <DEDUP_REMOVED lines=8> */
[----:B0-----:R-:W-:Y:S01]  /*6170*/  FMNMX.FTZ R92, R54, R91, !PT ;  /* 0x0000005b365c7209 */ /* 0x001fe20007810000 */
[----:B------:R-:W-:Y:S02]  /*6180*/  FMUL.FTZ R91, R108, UR27 ;  /* 0x0000001b6c5b7c20 */ /* 0x000fe40008410000 */
[----:B------:R-:W0:Y:S04]  /*6190*/  S2R R108, SR_TID.X ;  /* 0x00000000006c7919 */ /* 0x000e280000002100 */
[----:B------:R-:W3:Y:S01]  /*61a0*/  MUFU.TANH R47, R47 ;  /* 0x0000002f002f7308 */ /* 0x000ee20000002400 */
[----:B-1----:R-:W-:-:S07]  /*61b0*/  FMNMX.FTZ R90, R44, R89, !PT ;  /* 0x000000592c5a7209 */ /* 0x002fce0007810000 */
[----:B------:R-:W1:Y:S01]  /*61c0*/  MUFU.TANH R58, R58 ;  /* 0x0000003a003a7308 */ /* 0x000e620000002400 */
[----:B--2---:R-:W-:-:S07]  /*61d0*/  FMNMX.FTZ R93, R57, R92, !PT ;  /* 0x0000005c395d7209 */ /* 0x004fce0007810000 */
[----:B------:R-:W2:Y:S01]  /*61e0*/  MUFU.TANH R48, R48 ;  /* 0x0000003000307308 */ /* 0x000ea20000002400 */
[----:B---3--:R-:W-:-:S07]  /*61f0*/  FMNMX.FTZ R89, R47, R90, !PT ;  /* 0x0000005a2f597209 */ /* 0x008fce0007810000 */
[----:B------:R-:W3:Y:S01]  /*6200*/  MUFU.TANH R61, R61 ;  /* 0x0000003d003d7308 */ /* 0x000ee20000002400 */
[----:B-1----:R-:W-:Y:S02]  /*6210*/  FMNMX.FTZ R92, R58, R93, !PT ;  /* 0x0000005d3a5c7209 */ /* 0x002fe40007810000 */
[----:B0-----:R-:W-:Y:S02]  /*6220*/  SHF.R.U32.HI R107, RZ, 0x7, R108 ;  /* 0x00000007ff6b7819 */ /* 0x001fe4000001166c */
[----:B------:R-:W-:Y:S01]  /*6230*/  ISETP.GE.U32.AND P2, PT, R108, 0x180, PT ;  /* 0x000001806c00780c */ /* 0x000fe20003f46070 */
[----:B------:R-:W-:Y:S02]  /*6240*/  WARPGROUP.DEPBAR.LE gsb0, 0x0 ;  /* 0x00008000000079c5 */ /* 0x000fe40000010000 */
[----:B------:R-:W-:Y:S01]  /*6250*/  WARPGROUP.ARRIVE ;  /* 0x00000000000079c5 */ /* 0x000fe20000000000 */
[----:B------:R-:W0:Y:S01]  /*6260*/  MUFU.TANH R51, R51 ;  /* 0x0000003300337308 */ /* 0x000e220000002400 */
[----:B--2---:R-:W-:-:S04]  /*6270*/  FMNMX.FTZ R90, R48, R89, !PT ;  /* 0x00000059305a7209 */ /* 0x004fc80007810000 */
[----:B------:R-:W-:Y:S01]  /*6280*/  HGMMA.64x64x16.F32.BF16 R120, gdesc[UR20].tnspB, R120, gsb0 ;  /* 0x40e00000147879f0 */ /* 0x000fe20008001878 */
[----:B------:R-:W-:Y:S01]  /*6290*/  UIADD3 UR20, UR6, 0x604, URZ ;  /* 0x0000060406147890 */ /* 0x000fe2000fffe03f */
[----:B---3--:R-:W-:Y:S01]  /*62a0*/  FMNMX.FTZ R93, R61, R92, !PT ;  /* 0x0000005c3d5d7209 */ /* 0x008fe20007810000 */
[----:B------:R-:W-:Y:S01]  /*62b0*/  UIADD3 UR22, UR7, 0x300, URZ ;  /* 0x0000030007167890 */ /* 0x000fe2000fffe03f */
[----:B------:R-:W1:Y:S01]  /*62c0*/  MUFU.TANH R62, R62 ;  /* 0x0000003e003e7308 */ /* 0x000e620000002400 */
[----:B------:R-:W-:Y:S01]  /*62d0*/  UMOV UR21, 0x40000040 ;  /* 0x4000004000157882 */ /* 0x000fe20000000000 */
[----:B------:R-:W-:Y:S01]  /*62e0*/  UMOV UR23, 0x40000040 ;  /* 0x4000004000177882 */ /* 0x000fe20000000000 */
[----:B------:R-:W-:-:S05]  /*62f0*/  FMUL.FTZ R92, R109, UR27 ;  /* 0x0000001b6d5c7c20 */ /* 0x000fca0008410000 */
        /* <DEDUP_REMOVED lines=17> */
[----:B------:R-:W-:Y:S02]  /*6410*/  FMUL.FTZ R90, R111, UR27 ;  /* 0x0000001b6f5a7c20 */ /* 0x000fe40008410000 */
[----:B------:R-:W3:Y:S01]  /*6420*/  LDL R111, [R1+0x4] ;  /* 0x00000400016f7983 */ /* 0x000ee20000100800 */
[----:B------:R-:W-:Y:S02]  /*6430*/  WARPGROUP.DEPBAR.LE gsb0, 0x0 ;  /* 0x00008000000079c5 */ /* 0x000fe40000010000 */
[----:B------:R-:W-:Y:S01]  /*6440*/  WARPGROUP.ARRIVE ;  /* 0x00000000000079c5 */ /* 0x000fe20000000000 */
[----:B------:R-:W1:Y:S01]  /*6450*/  MUFU.TANH R60, R60 ;  /* 0x0000003c003c7308 */ /* 0x000e620000002400 */
[----:B--2---:R-:W-:-:S04]  /*6460*/  FMNMX.FTZ R93, R59, R94, !PT ;  /* 0x0000005e3b5d7209 */ /* 0x004fc80007810000 */
[----:B------:R-:W-:Y:S01]  /*6470*/  HGMMA.64x64x16.F32.BF16 R120, gdesc[UR20].tnspB, R120, gsb0 ;  /* 0x40e00000147879f0 */ /* 0x000fe20008001878 */
[----:B------:R-:W-:Y:S01]  /*6480*/  UIADD3 UR20, UR6, 0x606, URZ ;  /* 0x0000060606147890 */ /* 0x000fe2000fffe03f */
[----:B0-----:R-:W-:Y:S01]  /*6490*/  FMNMX.FTZ R94, R72, R95, !PT ;  /* 0x0000005f485e7209 */ /* 0x001fe20007810000 */
[----:B------:R-:W-:Y:S01]  /*64a0*/  UIADD3 UR22, UR7, 0x380, URZ ;  /* 0x0000038007167890 */ /* 0x000fe2000fffe03f */
[----:B------:R-:W0:Y:S01]  /*64b0*/  MUFU.TANH R75, R75 ;  /* 0x0000004b004b7308 */ /* 0x000e220000002400 */
[----:B------:R-:W-:Y:S01]  /*64c0*/  UMOV UR21, 0x40000040 ;  /* 0x4000004000157882 */ /* 0x000fe20000000000 */
[----:B------:R-:W-:-:S06]  /*64d0*/  UMOV UR23, 0x40000040 ;  /* 0x4000004000177882 */ /* 0x000fcc0000000000 */
[----:B------:R-:W2:Y:S01]  /*64e0*/  MUFU.TANH R63, R63 ;  /* 0x0000003f003f7308 */ /* 0x000ea20000002400 */
[----:B-1----:R-:W-:-:S07]  /*64f0*/  FMNMX.FTZ R96, R60, R93, !PT ;  /* 0x0000005d3c607209 */ /* 0x002fce0007810000 */
[----:B------:R-:W1:Y:S01]  /*6500*/  MUFU.TANH R76, R76 ;  /* 0x0000004c004c7308 */ /* 0x000e620000002400 */
[----:B0-----:R-:W-:Y:S01]  /*6510*/  FMNMX.FTZ R95, R75, R94, !PT ;  /* 0x0000005e4b5f7209 */ /* 0x001fe20007810000 */
[----:B------:R-:W-:-:S06]  /*6520*/  FMUL.FTZ R94, R112, UR27 ;  /* 0x0000001b705e7c20 */ /* 0x000fcc0008410000 */
        /* <DEDUP_REMOVED lines=44> */
[----:B------:R-:W-:Y:S01]  /*67f0*/  FMUL.FTZ R96, R115, UR27 ;  /* 0x0000001b73607c20 */ /* 0x000fe20008410000 */
[----:B------:R-:W-:Y:S01]  /*6800*/  HGMMA.64x64x16.F32.BF16 R120, gdesc[UR20].tnspB, R120, gsb0 ;  /* 0x40e00000147879f0 */ /* 0x000fe20008001878 */
[----:B------:R-:W-:Y:S01]  /*6810*/  UIADD3 UR20, UR6, 0xc02, URZ ;  /* 0x00000c0206147890 */ /* 0x000fe2000fffe03f */
[----:B0-----:R-:W-:Y:S01]  /*6820*/  FMNMX.FTZ R103, R92, R103, !PT ;  /* 0x000000675c677209 */ /* 0x001fe20007810000 */
[----:B------:R-:W-:Y:S02]  /*6830*/  UIADD3 UR22, UR7, 0x480, URZ ;  /* 0x0000048007167890 */ /* 0x000fe4000fffe03f */
[----:B------:R-:W0:Y:S01]  /*6840*/  MUFU.TANH R94, R94 ;  /* 0x0000005e005e7308 */ /* 0x000e220000002400 */
[----:B------:R-:W-:Y:S01]  /*6850*/  UMOV UR21, 0x40000040 ;  /* 0x4000004000157882 */ /* 0x000fe20000000000 */
[----:B------:R-:W-:-:S06]  /*6860*/  UMOV UR23, 0x40000040 ;  /* 0x4000004000177882 */ /* 0x000fcc0000000000 */
        /* <DEDUP_REMOVED lines=11> */
[----:B--2---:R-:W-:Y:S01]  /*6920*/  FMNMX.FTZ R102, R99, R98, !PT ;  /* 0x0000006263667209 */ /* 0x004fe20007810000 */
[----:B------:R-:W-:-:S06]  /*6930*/  FMUL.FTZ R98, R118, UR27 ;  /* 0x0000001b76627c20 */ /* 0x000fcc0008410000 */
[----:B------:R-:W2:Y:S01]  /*6940*/  MUFU.TANH R86, R86 ;  /* 0x0000005600567308 */ /* 0x000ea20000002400 */
[----:B-1----:R-:W-:Y:S01]  /*6950*/  FMNMX.FTZ R103, R85, R100, !PT ;  /* 0x0000006455677209 */ /* 0x002fe20007810000 */
[----:B------:R-:W-:-:S06]  /*6960*/  FMUL.FTZ R100, R119, UR27 ;  /* 0x0000001b77647c20 */ /* 0x000fcc0008410000 */
[----:B------:R-:W1:Y:S01]  /*6970*/  MUFU.TANH R89, R89 ;  /* 0x0000005900597308 */ /* 0x000e620000002400 */
[----:B0-----:R-:W-:-:S05]  /*6980*/  FMNMX.FTZ R93, R101, R102, !PT ;  /* 0x00000066655d7209 */ /* 0x001fca0007810000 */
[----:B------:R-:W0:Y:S01]  /*6990*/  SHFL.BFLY PT, R102, R93, 0x2, 0x1f ;  /* 0x0c401f005d667f89 */ /* 0x000e2200000e0000 */
[----:B------:R-:W-:Y:S02]  /*69a0*/  WARPGROUP.DEPBAR.LE gsb0, 0x0 ;  /* 0x00008000000079c5 */ /* 0x000fe40000010000 */
[----:B------:R-:W-:Y:S01]  /*69b0*/  WARPGROUP.ARRIVE ;  /* 0x00000000000079c5 */ /* 0x000fe20000000000 */
[----:B------:R-:W4:Y:S01]  /*69c0*/  MUFU.TANH R90, R90 ;  /* 0x0000005a005a7308 */ /* 0x000f220000002400 */
[----:B--2---:R-:W-:-:S04]  /*69d0*/  FMNMX.FTZ R104, R86, R103, !PT ;  /* 0x0000006756687209 */ /* 0x004fc80007810000 */
[----:B------:R-:W-:Y:S01]  /*69e0*/  HGMMA.64x64x16.F32.BF16 R120, gdesc[UR20].tnspB, R120, gsb0 ;  /* 0x40e00000147879f0 */ /* 0x000fe20008001878 */
[----:B------:R-:W-:Y:S01]  /*69f0*/  UIADD3 UR20, UR6, 0xc04, URZ ;  /* 0x00000c0406147890 */ /* 0x000fe2000fffe03f */
[----:B-1----:R-:W-:Y:S01]  /*6a00*/  FMNMX.FTZ R103, R89, R104, !PT ;  /* 0x0000006859677209 */ /* 0x002fe20007810000 */
[----:B------:R-:W-:Y:S01]  /*6a10*/  UIADD3 UR22, UR7, 0x500, URZ ;  /* 0x0000050007167890 */ /* 0x000fe2000fffe03f */
[----:B------:R-:W1:Y:S01]  /*6a20*/  MUFU.TANH R95, R95 ;  /* 0x0000005f005f7308 */ /* 0x000e620000002400 */
[----:B------:R-:W-:Y:S01]  /*6a30*/  UMOV UR21, 0x40000040 ;  /* 0x4000004000157882 */ /* 0x000fe20000000000 */
[----:B------:R-:W-:-:S06]  /*6a40*/  UMOV UR23, 0x40000040 ;  /* 0x4000004000177882 */ /* 0x000fcc0000000000 */
[----:B------:R-:W2:Y:S01]  /*6a50*/  MUFU.TANH R96, R96 ;  /* 0x0000006000607308 */ /* 0x000ea20000002400 */
[----:B----4-:R-:W-:-:S07]  /*6a60*/  FMNMX.FTZ R104, R90, R103, !PT ;  /* 0x000000675a687209 */ /* 0x010fce0007810000 */
[----:B------:R-:W4:Y:S01]  /*6a70*/  MUFU.TANH R98, R98 ;  /* 0x0000006200627308 */ /* 0x000f220000002400 */
[----:B-1----:R-:W-:-:S07]  /*6a80*/  FMNMX.FTZ R103, R95, R104, !PT ;  /* 0x000000685f677209 */ /* 0x002fce0007810000 */
[----:B------:R-:W1:Y:S01]  /*6a90*/  MUFU.TANH R100, R100 ;  /* 0x0000006400647308 */ /* 0x000e620000002400 */
[----:B--2---:R-:W-:-:S04]  /*6aa0*/  FMNMX.FTZ R103, R96, R103, !PT ;  /* 0x0000006760677209 */ /* 0x004fc80007810000 */
[----:B----4-:R-:W-:Y:S02]  /*6ab0*/  FMNMX.FTZ R105, R98, R103, !PT ;  /* 0x0000006762697209 */ /* 0x010fe40007810000 */
[----:B0-----:R-:W-:Y:S01]  /*6ac0*/  FMNMX.FTZ R103, R93, R102, !PT ;  /* 0x000000665d677209 */ /* 0x001fe20007810000 */
[----:B------:R-:W-:-:S04]  /*6ad0*/  VIADD R93, R107, 0x9 ;  /* 0x000000096b5d7836 */ /* 0x000fc80000000000 */
[----:B------:R-:W-:Y:S01]  /*6ae0*/  SHFL.BFLY PT, R106, R103, 0x1, 0x1f ;  /* 0x0c201f00676a7f89 */ /* 0x000fe200000e0000 */
[----:B-1----:R-:W-:-:S05]  /*6af0*/  FMNMX.FTZ R105, R100, R105, !PT ;  /* 0x0000006964697209 */ /* 0x002fca0007810000 */
[----:B------:R-:W0:Y:S01]  /*6b00*/  SHFL.BFLY PT, R102, R105, 0x2, 0x1f ;  /* 0x0c401f0069667f89 */ /* 0x000e2200000e0000 */
[----:B------:R-:W-:Y:S02]  /*6b10*/  WARPGROUP.DEPBAR.LE gsb0, 0x0 ;  /* 0x00008000000079c5 */ /* 0x000fe40000010000 */
[----:B------:R-:W-:-:S06]  /*6b20*/  WARPGROUP.ARRIVE ;  /* 0x00000000000079c5 */ /* 0x000fcc0000000000 */
[----:B------:R-:W-:Y:S01]  /*6b30*/  HGMMA.64x64x16.F32.BF16 R120, gdesc[UR20].tnspB, R120, gsb0 ;  /* 0x40e00000147879f0 */ /* 0x000fe20008001878 */
[----:B------:R-:W-:Y:S02]  /*6b40*/  UIADD3 UR20, UR6, 0xc06, URZ ;  /* 0x00000c0606147890 */ /* 0x000fe4000fffe03f */
[----:B------:R-:W-:Y:S01]  /*6b50*/  UIADD3 UR22, UR7, 0x580, URZ ;  /* 0x0000058007167890 */ /* 0x000fe2000fffe03f */
[----:B------:R-:W-:Y:S01]  /*6b60*/  UMOV UR21, 0x40000040 ;  /* 0x4000004000157882 */ /* 0x000fe20000000000 */
[----:B------:R-:W-:Y:S01]  /*6b70*/  UMOV UR23, 0x40000040 ;  /* 0x4000004000177882 */ /* 0x000fe20000000000 */
[----:B0-----:R-:W-:Y:S02]  /*6b80*/  FMNMX.FTZ R102, R105, R102, !PT ;  /* 0x0000006669667209 */ /* 0x001fe40007810000 */
[----:B------:R-:W-:Y:S01]  /*6b90*/  SEL R104, R93, 0x9, !P2 ;  /* 0x000000095d687807 */ /* 0x000fe20005000000 */
[----:B------:R-:W-:Y:S02]  /*6ba0*/  WARPGROUP.DEPBAR.LE gsb0, 0x0 ;  /* 0x00008000000079c5 */ /* 0x000fe40000010000 */
[----:B------:R-:W-:-:S06]  /*6bb0*/  WARPGROUP.ARRIVE ;  /* 0x00000000000079c5 */ /* 0x000fcc0000000000 */
[----:B------:R-:W-:Y:S01]  /*6bc0*/  HGMMA.64x64x16.F32.BF16 R120, gdesc[UR20].tnspB, R120, gsb0 ;  /* 0x40e00000147879f0 */ /* 0x000fe20008001878 */
[----:B------:R-:W-:Y:S01]  /*6bd0*/  FMNMX.FTZ R93, R103, R106, !PT ;  /* 0x0000006a675d7209 */ /* 0x000fe20007810000 */
[----:B------:R-:W-:Y:S01]  /*6be0*/  IMAD.U32 R103, RZ, RZ, UR39 ;  /* 0x00000027ff677e24 */ /* 0x000fe2000f8e00ff */
[----:B------:R-:W0:Y:S04]  /*6bf0*/  SHFL.BFLY PT, R105, R102, 0x1, 0x1f ;  /* 0x0c201f0066697f89 */ /* 0x000e2800000e0000 */
[----:B------:R-:W-:Y:S01]  /*6c00*/  @!P1 LEA R103, R103, UR40, 0x3 ;  /* 0x0000002867679c11 */ /* 0x000fe2000f8e18ff */
[----:B------:R-:W-:-:S04]  /*6c10*/  IMAD.U32 R106, RZ, RZ, UR28 ;  /* 0x0000001cff6a7e24 */ /* 0x000fc8000f8e00ff */
[----:B------:R-:W-:Y:S01]  /*6c20*/  @!P1 VIADD R103, R103, 0x30840 ;  /* 0x0003084067679836 */ /* 0x000fe20000000000 */
[----:B------:R-:W-:-:S04]  /*6c30*/  @!P1 LEA R106, R106, UR40, 0x3 ;  /* 0x000000286a6a9c11 */ /* 0x000fc8000f8e18ff */
[----:B------:R-:W-:Y:S01]  /*6c40*/  @!P1 PRMT R103, RZ, 0x654, R103 ;  /* 0x00000654ff679816 */ /* 0x000fe20000000067 */
[----:B------:R-:W-:Y:S01]  /*6c50*/  FADD.FTZ R3, -R93, R3 ;  /* 0x000000035d037221 */ /* 0x000fe20000010100 */
[----:B0-----:R-:W-:-:S05]  /*6c60*/  FMNMX.FTZ R102, R102, R105, !PT ;  /* 0x0000006966667209 */ /* 0x001fca0007810000 */
[----:B------:R-:W-:Y:S01]  /*6c70*/  FMUL.FTZ R105, R102, UR26 ;  /* 0x0000001a66697c20 */ /* 0x000fe20008410000 */
[----:B------:R-:W-:-:S06]  /*6c80*/  FMUL.FTZ R3, R3, UR26 ;  /* 0x0000001a03037c20 */ /* 0x000fcc0008410000 */
[----:B------:R-:W-:Y:S01]  /*6c90*/  MUFU.EX2 R3, R3 ;  /* 0x0000000300037308 */ /* 0x000fe20000000800 */
[----:B------:R-:W-:Y:S02]  /*6ca0*/  WARPGROUP.DEPBAR.LE gsb0, 0x0 ;  /* 0x00008000000079c5 */ /* 0x000fe40000010000 */
[----:B------:R0:W-:Y:S06]  /*6cb0*/  BAR.ARV R104, 0x100 ;  /* 0x000400680000751d */ /* 0x0001ec0000002000 */
[----:B------:R1:W-:Y:S01]  /*6cc0*/  @!P1 SYNCS.ARRIVE.TRANS64.RED.A1T0 RZ, [R103+URZ], RZ ;  /* 0x000000ff67ff99a7 */ /* 0x0003e2000810043f */
[----:B0-----:R-:W-:-:S04]  /*6cd0*/  FMUL.FTZ R104, R93, UR26 ;  /* 0x0000001a5d687c20 */ /* 0x001fc80008410000 */
[----:B-1----:R-:W-:Y:S01]  /*6ce0*/  FFMA.FTZ R103, R7, UR26, -R104 ;  /* 0x0000001a07677c23 */ /* 0x002fe20008010868 */
[----:B------:R-:W-:-:S04]  /*6cf0*/  @!P1 IADD3 R7, R106, 0x30860, RZ ;  /* 0x000308606a079810 */ /* 0x000fc80007ffe0ff */
[----:B------:R-:W-:-:S04]  /*6d00*/  @!P1 PRMT R7, RZ, 0x654, R7 ;  /* 0x00000654ff079816 */ /* 0x000fc80000000007 */
[----:B------:R0:W-:Y:S01]  /*6d10*/  @!P1 SYNCS.ARRIVE.TRANS64.RED.A1T0 RZ, [R7+URZ], RZ ;  /* 0x000000ff07ff99a7 */ /* 0x0001e2000810043f */
[----:B------:R-:W-:Y:S01]  /*6d20*/  FFMA.FTZ R6, R6, UR26, -R104 ;  /* 0x0000001a06067c23 */ /* 0x000fe20008010868 */
[----:B0-----:R-:W-:Y:S01]  /*6d30*/  FADD.FTZ R7, -R102, R0 ;  /* 0x0000000066077221 */ /* 0x001fe20000010100 */
[----:B------:R-:W-:-:S03]  /*6d40*/  FFMA.FTZ R0, R11, UR26, -R104 ;  /* 0x0000001a0b007c23 */ /* 0x000fc60008010868 */
[----:B------:R-:W-:Y:S01]  /*6d50*/  FMUL.FTZ R11, R7, UR26 ;  /* 0x0000001a070b7c20 */ /* 0x000fe20008410000 */
[--C-:B------:R-:W-:Y:S01]  /*6d60*/  FFMA.FTZ R7, R8, UR26, -R105.reuse ;  /* 0x0000001a08077c23 */ /* 0x100fe20008010869 */
[--C-:B------:R-:W-:Y:S01]  /*6d70*/  FFMA.FTZ R8, R9, UR26, -R105.reuse ;  /* 0x0000001a09087c23 */ /* 0x100fe20008010869 */
[--C-:B------:R-:W-:Y:S01]  /*6d80*/  FFMA.FTZ R9, R12, UR26, -R105.reuse ;  /* 0x0000001a0c097c23 */ /* 0x100fe20008010869 */
[--C-:B------:R-:W-:Y:S01]  /*6d90*/  FFMA.FTZ R10, R10, UR26, -R104.reuse ;  /* 0x0000001a0a0a7c23 */ /* 0x100fe20008010868 */
[----:B------:R-:W-:Y:S01]  /*6da0*/  FFMA.FTZ R12, R13, UR26, -R105 ;  /* 0x0000001a0d0c7c23 */ /* 0x000fe20008010869 */
[----:B------:R-:W0:Y:S08]  /*6db0*/  MUFU.EX2 R6, R6 ;  /* 0x0000000600067308 */ /* 0x000e300000000800 */
[----:B------:R-:W-:Y:S08]  /*6dc0*/  MUFU.EX2 R11, R11 ;  /* 0x0000000b000b7308 */ /* 0x000ff00000000800 */
[----:B------:R-:W1:Y:S08]  /*6dd0*/  MUFU.EX2 R7, R7 ;  /* 0x0000000700077308 */ /* 0x000e700000000800 */
[----:B------:R-:W2:Y:S08]  /*6de0*/  MUFU.EX2 R103, R103 ;  /* 0x0000006700677308 */ /* 0x000eb00000000800 */
[----:B------:R-:W4:Y:S08]  /*6df0*/  MUFU.EX2 R8, R8 ;  /* 0x0000000800087308 */ /* 0x000f300000000800 */
[----:B------:R-:W-:Y:S08]  /*6e00*/  MUFU.EX2 R10, R10 ;  /* 0x0000000a000a7308 */ /* 0x000ff00000000800 */
[----:B------:R-:W5:Y:S08]  /*6e10*/  MUFU.EX2 R0, R0 ;  /* 0x0000000000007308 */ /* 0x000f700000000800 */
[----:B------:R-:W-:Y:S08]  /*6e20*/  MUFU.EX2 R9, R9 ;  /* 0x0000000900097308 */ /* 0x000ff00000000800 */
[----:B------:R-:W3:Y:S01]  /*6e30*/  MUFU.EX2 R12, R12 ;  /* 0x0000000c000c7308 */ /* 0x000ee20000000800 */
        /* <DEDUP_REMOVED lines=44> */
[----:B0-----:R-:W-:Y:S01]  /*7100*/  FFMA.FTZ R13, R3, R4, R6 ;  /* 0x00000004030d7223 */ /* 0x001fe20000010006 */
[----:B-1----:R-:W-:Y:S01]  /*7110*/  FFMA.FTZ R104, R11, R5, R7 ;  /* 0x000000050b687223 */ /* 0x002fe20000010007 */
[----:B--2---:R-:W-:-:S02]  /*7120*/  F2FP.BF16.F32.PACK_AB R4, R103, R6 ;  /* 0x000000066704723e */ /* 0x004fc400000010ff */
[----:B----4-:R-:W-:Y:S02]  /*7130*/  F2FP.BF16.F32.PACK_AB R5, R8, R7 ;  /* 0x000000070805723e */ /* 0x010fe400000010ff */
[----:B-----5:R-:W-:Y:S02]  /*7140*/  F2FP.BF16.F32.PACK_AB R6, R0, R10 ;  /* 0x0000000a0006723e */ /* 0x020fe400000010ff */
[----:B---3--:R-:W-:Y:S01]  /*7150*/  F2FP.BF16.F32.PACK_AB R7, R12, R9 ;  /* 0x000000090c07723e */ /* 0x008fe200000010ff */
[----:B------:R-:W0:Y:S04]  /*7160*/  MUFU.EX2 R14, R14 ;  /* 0x0000000e000e7308 */ /* 0x000e280000000800 */
[----:B------:R1:W-:Y:S01]  /*7170*/  STSM.16.M88.4 [R2+0x1e800], R4 ;  /* 0x01e8000402007844 */ /* 0x0003e20000000200 */
[----:B------:R-:W-:-:S03]  /*7180*/  FADD.FTZ R13, R103, R13 ;  /* 0x0000000d670d7221 */ /* 0x000fc60000010000 */
[----:B------:R-:W-:Y:S01]  /*7190*/  MUFU.EX2 R15, R15 ;  /* 0x0000000f000f7308 */ /* 0x000fe20000000800 */
[----:B------:R-:W-:Y:S01]  /*71a0*/  FADD.FTZ R104, R8, R104 ;  /* 0x0000006808687221 */ /* 0x000fe20000010000 */
[--C-:B-1----:R-:W-:Y:S01]  /*71b0*/  FFMA.FTZ R5, R154, UR26, -R105.reuse ;  /* 0x0000001a9a057c23 */ /* 0x102fe20008010869 */
[--C-:B------:R-:W-:Y:S01]  /*71c0*/  FFMA.FTZ R6, R153, UR26, -R105.reuse ;  /* 0x0000001a99067c23 */ /* 0x100fe20008010869 */
[----:B------:R-:W-:-:S04]  /*71d0*/  FFMA.FTZ R7, R152, UR26, -R105 ;  /* 0x0000001a98077c23 */ /* 0x000fc80008010869 */
[----:B------:R-:W1:Y:S01]  /*71e0*/  MUFU.EX2 R5, R5 ;  /* 0x0000000500057308 */ /* 0x000e620000000800 */
[----:B------:R-:W-:Y:S01]  /*71f0*/  FFMA.FTZ R106, R20, UR26, -R105 ;  /* 0x0000001a146a7c23 */ /* 0x000fe20008010869 */
[----:B------:R-:W-:Y:S01]  /*7200*/  FADD.FTZ R13, R10, R13 ;  /* 0x0000000d0a0d7221 */ /* 0x000fe20000010000 */
[----:B------:R-:W-:-:S05]  /*7210*/  FADD.FTZ R9, R9, R104 ;  /* 0x0000006809097221 */ /* 0x000fca0000010000 */
[----:B------:R-:W2:Y:S01]  /*7220*/  MUFU.EX2 R6, R6 ;  /* 0x0000000600067308 */ /* 0x000ea20000000800 */
[----:B------:R-:W-:Y:S01]  /*7230*/  FFMA.FTZ R20, R23, UR26, -R105 ;  /* 0x0000001a17147c23 */ /* 0x000fe20008010869 */
[----:B------:R-:W-:-:S06]  /*7240*/  FADD.FTZ R13, R0, R13 ;  /* 0x0000000d000d7221 */ /* 0x000fcc0000010000 */
[----:B------:R-:W3:Y:S01]  /*7250*/  MUFU.EX2 R18, R18 ;  /* 0x0000001200127308 */ /* 0x000ee20000000800 */
[----:B------:R-:W-:Y:S01]  /*7260*/  FADD.FTZ R12, R12, R9 ;  /* 0x000000090c0c7221 */ /* 0x000fe20000010000 */
[----:B------:R-:W-:-:S06]  /*7270*/  FFMA.FTZ R107, R24, UR26, -R105 ;  /* 0x0000001a186b7c23 */ /* 0x000fcc0008010869 */
[----:B------:R-:W4:Y:S01]  /*7280*/  MUFU.EX2 R7, R7 ;  /* 0x0000000700077308 */ /* 0x000f220000000800 */
[----:B0-----:R-:W-:-:S07]  /*7290*/  FADD.FTZ R4, R14, R13 ;  /* 0x0000000d0e047221 */ /* 0x001fce0000010000 */
[----:B------:R-:W0:Y:S01]  /*72a0*/  MUFU.EX2 R19, R19 ;  /* 0x0000001300137308 */ /* 0x000e220000000800 */
[--C-:B------:R-:W-:Y:S01]  /*72b0*/  FFMA.FTZ R110, R36, UR26, -R105.reuse ;  /* 0x0000001a246e7c23 */ /* 0x100fe20008010869 */
[----:B------:R-:W-:Y:S01]  /*72c0*/  FFMA.FTZ R36, R55, UR26, -R105 ;  /* 0x0000001a37247c23 */ /* 0x000fe20008010869 */
[----:B-1----:R-:W-:-:S05]  /*72d0*/  FADD.FTZ R13, R5, R12 ;  /* 0x0000000c050d7221 */ /* 0x002fca0000010000 */
[----:B------:R-:W1:Y:S01]  /*72e0*/  MUFU.EX2 R106, R106 ;  /* 0x0000006a006a7308 */ /* 0x000e620000000800 */
[----:B------:R-:W-:Y:S01]  /*72f0*/  FFMA.FTZ R23, R27, UR26, -R105 ;  /* 0x0000001a1b177c23 */ /* 0x000fe20008010869 */
[----:B------:R-:W-:-:S06]  /*7300*/  FADD.FTZ R55, R15, R4 ;  /* 0x000000040f377221 */ /* 0x000fcc0000010000 */
[----:B------:R-:W5:Y:S01]  /*7310*/  MUFU.EX2 R21, R21 ;  /* 0x0000001500157308 */ /* 0x000f620000000800 */
[--C-:B------:R-:W-:Y:S01]  /*7320*/  FFMA.FTZ R109, R32, UR26, -R105.reuse ;  /* 0x0000001a206d7c23 */ /* 0x100fe20008010869 */
[--C-:B------:R-:W-:Y:S01]  /*7330*/  FFMA.FTZ R32, R47, UR26, -R105.reuse ;  /* 0x0000001a2f207c23 */ /* 0x100fe20008010869 */
[----:B------:R-:W-:-:S05]  /*7340*/  FFMA.FTZ R47, R56, UR26, -R105 ;  /* 0x0000001a382f7c23 */ /* 0x000fca0008010869 */
[----:B------:R-:W5:Y:S01]  /*7350*/  MUFU.EX2 R20, R20 ;  /* 0x0000001400147308 */ /* 0x000f620000000800 */
[----:B--2---:R-:W-:Y:S01]  /*7360*/  FADD.FTZ R4, R6, R13 ;  /* 0x0000000d06047221 */ /* 0x004fe20000010000 */
[----:B------:R-:W-:Y:S01]  /*7370*/  FFMA.FTZ R108, R28, UR26, -R105 ;  /* 0x0000001a1c6c7c23 */ /* 0x000fe20008010869 */
[----:B---3--:R-:W-:-:S05]  /*7380*/  FADD.FTZ R56, R18, R55 ;  /* 0x0000003712387221 */ /* 0x008fca0000010000 */
[----:B------:R-:W2:Y:S01]  /*7390*/  MUFU.EX2 R22, R22 ;  /* 0x0000001600167308 */ /* 0x000ea20000000800 */
[----:B----4-:R-:W-:Y:S01]  /*73a0*/  FADD.FTZ R13, R7, R4 ;  /* 0x00000004070d7221 */ /* 0x010fe20000010000 */
[----:B------:R-:W-:-:S06]  /*73b0*/  FFMA.FTZ R24, R31, UR26, -R105 ;  /* 0x0000001a1f187c23 */ /* 0x000fcc0008010869 */
[----:B------:R-:W3:Y:S01]  /*73c0*/  MUFU.EX2 R107, R107 ;  /* 0x0000006b006b7308 */ /* 0x000ee20000000800 */
[----:B0-----:R-:W-:-:S07]  /*73d0*/  FADD.FTZ R56, R19, R56 ;  /* 0x0000003813387221 */ /* 0x001fce0000010000 */
[----:B------:R-:W0:Y:S01]  /*73e0*/  MUFU.EX2 R25, R25 ;  /* 0x0000001900197308 */ /* 0x000e220000000800 */
[----:B-1----:R-:W-:Y:S01]  /*73f0*/  FADD.FTZ R13, R106, R13 ;  /* 0x0000000d6a0d7221 */ /* 0x002fe20000010000 */
[----:B-----5:R-:W-:-:S06]  /*7400*/  FADD.FTZ R55, R21, R56 ;  /* 0x0000003815377221 */ /* 0x020fcc0000010000 */
[----:B------:R-:W1:Y:S08]  /*7410*/  MUFU.EX2 R23, R23 ;  /* 0x0000001700177308 */ /* 0x000e700000000800 */
[----:B------:R-:W4:Y:S01]  /*7420*/  MUFU.EX2 R26, R26 ;  /* 0x0000001a001a7308 */ /* 0x000f220000000800 */
[----:B------:R-:W-:Y:S01]  /*7430*/  FADD.FTZ R4, R20, R13 ;  /* 0x0000000d14047221 */ /* 0x000fe20000010000 */
[----:B------:R-:W-:-:S06]  /*7440*/  FFMA.FTZ R27, R35, UR26, -R105 ;  /* 0x0000001a231b7c23 */ /* 0x000fcc0008010869 */
[----:B------:R-:W5:Y:S01]  /*7450*/  MUFU.EX2 R108, R108 ;  /* 0x0000006c006c7308 */ /* 0x000f620000000800 */
[----:B--2---:R-:W-:-:S07]  /*7460*/  FADD.FTZ R56, R22, R55 ;  /* 0x0000003716387221 */ /* 0x004fce0000010000 */
[----:B------:R-:W2:Y:S01]  /*7470*/  MUFU.EX2 R29, R29 ;  /* 0x0000001d001d7308 */ /* 0x000ea20000000800 */
[----:B---3--:R-:W-:Y:S01]  /*7480*/  FADD.FTZ R4, R107, R4 ;  /* 0x000000046b047221 */ /* 0x008fe20000010000 */
[----:B0-----:R-:W-:-:S06]  /*7490*/  FADD.FTZ R13, R25, R56 ;  /* 0x00000038190d7221 */ /* 0x001fcc0000010000 */
[----:B------:R-:W0:Y:S08]  /*74a0*/  MUFU.EX2 R24, R24 ;  /* 0x0000001800187308 */ /* 0x000e300000000800 */
[----:B------:R-:W3:Y:S01]  /*74b0*/  MUFU.EX2 R30, R30 ;  /* 0x0000001e001e7308 */ /* 0x000ee20000000800 */
[----:B-1----:R-:W-:Y:S01]  /*74c0*/  FADD.FTZ R55, R23, R4 ;  /* 0x0000000417377221 */ /* 0x002fe20000010000 */
[----:B------:R-:W-:-:S06]  /*74d0*/  FFMA.FTZ R28, R39, UR26, -R105 ;  /* 0x0000001a271c7c23 */ /* 0x000fcc0008010869 */
[----:B------:R-:W-:Y:S01]  /*74e0*/  MUFU.EX2 R109, R109 ;  /* 0x0000006d006d7308 */ /* 0x000fe20000000800 */
[----:B----4-:R-:W-:-:S07]  /*74f0*/  FADD.FTZ R4, R26, R13 ;  /* 0x0000000d1a047221 */ /* 0x010fce0000010000 */
[----:B------:R-:W1:Y:S01]  /*7500*/  MUFU.EX2 R33, R33 ;  /* 0x0000002100217308 */ /* 0x000e620000000800 */
[----:B-----5:R-:W-:Y:S01]  /*7510*/  FADD.FTZ R55, R108, R55 ;  /* 0x000000376c377221 */ /* 0x020fe20000010000 */
[----:B------:R-:W-:-:S06]  /*7520*/  FFMA.FTZ R39, R40, UR26, -R105 ;  /* 0x0000001a28277c23 */ /* 0x000fcc0008010869 */
[----:B------:R-:W-:Y:S01]  /*7530*/  MUFU.EX2 R27, R27 ;  /* 0x0000001b001b7308 */ /* 0x000fe20000000800 */
[----:B--2---:R-:W-:-:S07]  /*7540*/  FADD.FTZ R13, R29, R4 ;  /* 0x000000041d0d7221 */ /* 0x004fce0000010000 */
[----:B------:R-:W2:Y:S01]  /*7550*/  MUFU.EX2 R34, R34 ;  /* 0x0000002200227308 */ /* 0x000ea20000000800 */
[----:B------:R-:W-:Y:S01]  /*7560*/  FFMA.FTZ R60, R60, UR26, -R105 ;  /* 0x0000001a3c3c7c23 */ /* 0x000fe20008010869 */
[----:B0-----:R-:W-:-:S06]  /*7570*/  FADD.FTZ R4, R24, R55 ;  /* 0x0000003718047221 */ /* 0x001fcc0000010000 */
[----:B------:R-:W0:Y:S01]  /*7580*/  MUFU.EX2 R110, R110 ;  /* 0x0000006e006e7308 */ /* 0x000e220000000800 */
[----:B------:R-:W-:Y:S01]  /*7590*/  FFMA.FTZ R31, R43, UR26, -R105 ;  /* 0x0000001a2b1f7c23 */ /* 0x000fe20008010869 */
[----:B---3--:R-:W-:-:S06]  /*75a0*/  FADD.FTZ R56, R30, R13 ;  /* 0x0000000d1e387221 */ /* 0x008fcc0000010000 */
[----:B------:R-:W3:Y:S01]  /*75b0*/  MUFU.EX2 R37, R37 ;  /* 0x0000002500257308 */ /* 0x000ee20000000800 */
[----:B------:R-:W-:Y:S01]  /*75c0*/  FFMA.FTZ R40, R44, UR26, -R105 ;  /* 0x0000001a2c287c23 */ /* 0x000fe20008010869 */
[----:B-1----:R-:W-:-:S06]  /*75d0*/  FADD.FTZ R13, R33, R56 ;  /* 0x00000038210d7221 */ /* 0x002fcc0000010000 */
[----:B------:R-:W1:Y:S08]  /*75e0*/  MUFU.EX2 R28, R28 ;  /* 0x0000001c001c7308 */ /* 0x000e700000000800 */
[----:B------:R-:W4:Y:S08]  /*75f0*/  MUFU.EX2 R38, R38 ;  /* 0x0000002600267308 */ /* 0x000f300000000800 */
[----:B------:R-:W5:Y:S08]  /*7600*/  MUFU.EX2 R39, R39 ;  /* 0x0000002700277308 */ /* 0x000f700000000800 */
[----:B------:R2:W-:Y:S01]  /*7610*/  MUFU.EX2 R0, R60 ;  /* 0x0000003c00007308 */ /* 0x0005e20000000800 */
[----:B------:R-:W-:-:S07]  /*7620*/  FFMA.FTZ R12, R73, UR26, -R105 ;  /* 0x0000001a490c7c23 */ /* 0x000fce0008010869 */
[----:B------:R-:W5:Y:S01]  /*7630*/  MUFU.EX2 R41, R41 ;  /* 0x0000002900297308 */ /* 0x000f620000000800 */
[----:B--2---:R-:W-:Y:S01]  /*7640*/  FADD.FTZ R60, R109, R4 ;  /* 0x000000046d3c7221 */ /* 0x004fe20000010000 */
[----:B------:R-:W-:Y:S01]  /*7650*/  F2FP.BF16.F32.PACK_AB R4, R15, R14 ;  /* 0x0000000e0f04723e */ /* 0x000fe200000010ff */
[----:B------:R-:W-:Y:S02]  /*7660*/  FADD.FTZ R14, R34, R13 ;  /* 0x0000000d220e7221 */ /* 0x000fe40000010000 */
[----:B------:R-:W-:-:S03]  /*7670*/  FADD.FTZ R15, R27, R60 ;  /* 0x0000003c1b0f7221 */ /* 0x000fc60000010000 */
[----:B------:R-:W2:Y:S01]  /*7680*/  MUFU.EX2 R31, R31 ;  /* 0x0000001f001f7308 */ /* 0x000ea20000000800 */
[----:B0-----:R-:W-:Y:S01]  /*7690*/  FADD.FTZ R15, R110, R15 ;  /* 0x0000000f6e0f7221 */ /* 0x001fe20000010000 */
[----:B------:R-:W-:Y:S01]  /*76a0*/  FFMA.FTZ R43, R48, UR26, -R105 ;  /* 0x0000001a302b7c23 */ /* 0x000fe20008010869 */
[----:B------:R-:W-:-:S05]  /*76b0*/  F2FP.BF16.F32.PACK_AB R5, R6, R5 ;  /* 0x000000050605723e */ /* 0x000fca00000010ff */
[----:B------:R-:W0:Y:S01]  /*76c0*/  MUFU.EX2 R42, R42 ;  /* 0x0000002a002a7308 */ /* 0x000e220000000800 */
[----:B---3--:R-:W-:Y:S01]  /*76d0*/  FADD.FTZ R13, R37, R14 ;  /* 0x0000000e250d7221 */ /* 0x008fe20000010000 */
[----:B------:R-:W-:Y:S01]  /*76e0*/  F2FP.BF16.F32.PACK_AB R6, R19, R18 ;  /* 0x000000121306723e */ /* 0x000fe200000010ff */
[----:B-1----:R-:W-:-:S05]  /*76f0*/  FADD.FTZ R14, R28, R15 ;  /* 0x0000000f1c0e7221 */ /* 0x002fca0000010000 */
[----:B------:R-:W1:Y:S01]  /*7700*/  MUFU.EX2 R40, R40 ;  /* 0x0000002800287308 */ /* 0x000e620000000800 */
[----:B------:R-:W-:-:S07]  /*7710*/  FFMA.FTZ R35, R51, UR26, -R105 ;  /* 0x0000001a33237c23 */ /* 0x000fce0008010869 */
[----:B------:R-:W3:Y:S01]  /*7720*/  MUFU.EX2 R45, R45 ;  /* 0x0000002d002d7308 */ /* 0x000ee20000000800 */
[----:B------:R-:W-:-:S07]  /*7730*/  FFMA.FTZ R44, R52, UR26, -R105 ;  /* 0x0000001a342c7c23 */ /* 0x000fce0008010869 */
[----:B------:R-:W3:Y:S08]  /*7740*/  MUFU.EX2 R32, R32 ;  /* 0x0000002000207308 */ /* 0x000ef00000000800 */
[----:B------:R4:W-:Y:S08]  /*7750*/  MUFU.EX2 R18, R12 ;  /* 0x0000000c00127308 */ /* 0x0009f00000000800 */
[----:B------:R-:W3:Y:S01]  /*7760*/  MUFU.EX2 R46, R46 ;  /* 0x0000002e002e7308 */ /* 0x000ee20000000800 */
[----:B----4-:R-:W-:Y:S01]  /*7770*/  F2FP.BF16.F32.PACK_AB R12, R22, R21 ;  /* 0x00000015160c723e */ /* 0x010fe200000010ff */
[----:B------:R-:W-:Y:S01]  /*7780*/  FADD.FTZ R22, R38, R13 ;  /* 0x0000000d26167221 */ /* 0x000fe20000010000 */
[----:B------:R-:W-:Y:S01]  /*7790*/  F2FP.BF16.F32.PACK_AB R13, R107, R20 ;  /* 0x000000146b0d723e */ /* 0x000fe200000010ff */
[----:B-----5:R-:W-:-:S02]  /*77a0*/  FADD.FTZ R20, R39, R14 ;  /* 0x0000000e27147221 */ /* 0x020fc40000010000 */
[----:B------:R-:W-:Y:S02]  /*77b0*/  FADD.FTZ R21, R41, R22 ;  /* 0x0000001629157221 */ /* 0x000fe40000010000 */
[----:B------:R-:W4:Y:S01]  /*77c0*/  MUFU.EX2 R43, R43 ;  /* 0x0000002b002b7308 */ /* 0x000f220000000800 */
[----:B------:R-:W-:Y:S01]  /*77d0*/  F2FP.BF16.F32.PACK_AB R14, R26, R25 ;  /* 0x000000191a0e723e */ /* 0x000fe200000010ff */
[----:B--2---:R-:W-:Y:S01]  /*77e0*/  FADD.FTZ R25, R31, R20 ;  /* 0x000000141f197221 */ /* 0x004fe20000010000 */
[----:B0-----:R-:W-:-:S05]  /*77f0*/  FADD.FTZ R22, R42, R21 ;  /* 0x000000152a167221 */ /* 0x001fca0000010000 */
[----:B------:R-:W0:Y:S01]  /*7800*/  MUFU.EX2 R49, R49 ;  /* 0x0000003100317308 */ /* 0x000e220000000800 */
[----:B------:R-:W-:Y:S01]  /*7810*/  F2FP.BF16.F32.PACK_AB R15, R108, R23 ;  /* 0x000000176c0f723e */ /* 0x000fe200000010ff */
[----:B-1----:R-:W-:-:S06]  /*7820*/  FADD.FTZ R25, R40, R25 ;  /* 0x0000001928197221 */ /* 0x002fcc0000010000 */
[----:B------:R-:W1:Y:S01]  /*7830*/  MUFU.EX2 R35, R35 ;  /* 0x0000002300237308 */ /* 0x000e620000000800 */
[----:B---3--:R-:W-:-:S07]  /*7840*/  FADD.FTZ R23, R45, R22 ;  /* 0x000000162d177221 */ /* 0x008fce0000010000 */
[----:B------:R-:W2:Y:S01]  /*7850*/  MUFU.EX2 R50, R50 ;  /* 0x0000003200327308 */ /* 0x000ea20000000800 */
[----:B------:R-:W-:Y:S01]  /*7860*/  F2FP.BF16.F32.PACK_AB R21, R109, R24 ;  /* 0x000000186d15723e */ /* 0x000fe200000010ff */
[----:B------:R-:W-:-:S06]  /*7870*/  FADD.FTZ R24, R32, R25 ;  /* 0x0000001920187221 */ /* 0x000fcc0000010000 */
[----:B------:R-:W3:Y:S01]  /*7880*/  MUFU.EX2 R44, R44 ;  /* 0x0000002c002c7308 */ /* 0x000ee20000000800 */
[----:B------:R-:W-:Y:S01]  /*7890*/  FFMA.FTZ R8, R59, UR26, -R105 ;  /* 0x0000001a3b087c23 */ /* 0x000fe20008010869 */
[----:B------:R-:W-:-:S06]  /*78a0*/  FADD.FTZ R26, R46, R23 ;  /* 0x000000172e1a7221 */ /* 0x000fcc0000010000 */
[----:B------:R-:W5:Y:S01]  /*78b0*/  MUFU.EX2 R53, R53 ;  /* 0x0000003500357308 */ /* 0x000f620000000800 */
[----:B----4-:R-:W-:Y:S01]  /*78c0*/  FADD.FTZ R24, R43, R24 ;  /* 0x000000182b187221 */ /* 0x010fe20000010000 */
[----:B0-----:R-:W-:-:S06]  /*78d0*/  FADD.FTZ R25, R49, R26 ;  /* 0x0000001a31197221 */ /* 0x001fcc0000010000 */
[----:B------:R-:W0:Y:S01]  /*78e0*/  MUFU.EX2 R36, R36 ;  /* 0x0000002400247308 */ /* 0x000e220000000800 */
[----:B------:R-:W-:-:S07]  /*78f0*/  F2FP.BF16.F32.PACK_AB R23, R110, R27 ;  /* 0x0000001b6e17723e */ /* 0x000fce00000010ff */
[----:B------:R-:W4:Y:S01]  /*7900*/  MUFU.EX2 R54, R54 ;  /* 0x0000003600367308 */ /* 0x000f220000000800 */
[----:B-1----:R-:W-:Y:S01]  /*7910*/  FADD.FTZ R27, R35, R24 ;  /* 0x00000018231b7221 */ /* 0x002fe20000010000 */
[----:B--2---:R-:W-:-:S06]  /*7920*/  FADD.FTZ R26, R50, R25 ;  /* 0x00000019321a7221 */ /* 0x004fcc0000010000 */
[----:B------:R-:W1:Y:S01]  /*7930*/  MUFU.EX2 R47, R47 ;  /* 0x0000002f002f7308 */ /* 0x000e620000000800 */
[----:B------:R-:W-:-:S07]  /*7940*/  F2FP.BF16.F32.PACK_AB R7, R106, R7 ;  /* 0x000000076a07723e */ /* 0x000fce00000010ff */
[----:B------:R-:W2:Y:S01]  /*7950*/  MUFU.EX2 R57, R57 ;  /* 0x0000003900397308 */ /* 0x000ea20000000800 */
[----:B---3--:R-:W-:Y:S01]  /*7960*/  FADD.FTZ R27, R44, R27 ;  /* 0x0000001b2c1b7221 */ /* 0x008fe20000010000 */
[----:B-----5:R-:W-:-:S06]  /*7970*/  FADD.FTZ R25, R53, R26 ;  /* 0x0000001a35197221 */ /* 0x020fcc0000010000 */
[----:B------:R-:W3:Y:S01]  /*7980*/  MUFU.EX2 R8, R8 ;  /* 0x0000000800087308 */ /* 0x000ee20000000800 */
[----:B------:R5:W-:Y:S07]  /*7990*/  STSM.16.M88.4 [R155], R4 ;  /* 0x000000049b007844 */ /* 0x000bee0000000200 */
[----:B------:R-:W3:Y:S01]  /*79a0*/  MUFU.EX2 R58, R58 ;  /* 0x0000003a003a7308 */ /* 0x000ee20000000800 */
[----:B0-----:R-:W-:Y:S01]  /*79b0*/  FADD.FTZ R26, R36, R27 ;  /* 0x0000001b241a7221 */ /* 0x001fe20000010000 */
[----:B------:R-:W-:-:S06]  /*79c0*/  F2FP.BF16.F32.PACK_AB R20, R30, R29 ;  /* 0x0000001d1e14723e */ /* 0x000fcc00000010ff */
[----:B------:R-:W0:Y:S01]  /*79d0*/  MUFU.EX2 R61, R61 ;  /* 0x0000003d003d7308 */ /* 0x000e220000000800 */
[----:B-----5:R-:W-:Y:S01]  /*79e0*/  F2FP.BF16.F32.PACK_AB R5, R39, R28 ;  /* 0x0000001c2705723e */ /* 0x020fe200000010ff */
[----:B----4-:R-:W-:Y:S01]  /*79f0*/  FADD.FTZ R28, R54, R25 ;  /* 0x00000019361c7221 */ /* 0x010fe20000010000 */
[----:B------:R-:W-:Y:S01]  /*7a00*/  F2FP.BF16.F32.PACK_AB R22, R34, R33 ;  /* 0x000000212216723e */ /* 0x000fe200000010ff */
[----:B------:R1:W-:Y:S04]  /*7a10*/  STSM.16.M88.4 [R17], R12 ;  /* 0x0000000c11007844 */ /* 0x0003e80000000200 */
[----:B------:R-:W4:Y:S01]  /*7a20*/  MUFU.EX2 R62, R62 ;  /* 0x0000003e003e7308 */ /* 0x000f220000000800 */
[----:B------:R3:W-:Y:S07]  /*7a30*/  STSM.16.M88.4 [R16], R20 ;  /* 0x0000001410007844 */ /* 0x0007ee0000000200 */
[----:B------:R-:W5:Y:S01]  /*7a40*/  MUFU.EX2 R65, R65 ;  /* 0x0000004100417308 */ /* 0x000f620000000800 */
[----:B-1----:R-:W-:Y:S01]  /*7a50*/  FADD.FTZ R13, R47, R26 ;  /* 0x0000001a2f0d7221 */ /* 0x002fe20000010000 */
[----:B--2---:R-:W-:-:S06]  /*7a60*/  FADD.FTZ R15, R57, R28 ;  /* 0x0000001c390f7221 */ /* 0x004fcc0000010000 */
[----:B------:R-:W1:Y:S01]  /*7a70*/  MUFU.EX2 R66, R66 ;  /* 0x0000004200427308 */ /* 0x000e620000000800 */
[----:B---3--:R-:W-:Y:S01]  /*7a80*/  FADD.FTZ R21, R8, R13 ;  /* 0x0000000d08157221 */ /* 0x008fe20000010000 */
[----:B------:R-:W-:-:S03]  /*7a90*/  FADD.FTZ R14, R58, R15 ;  /* 0x0000000f3a0e7221 */ /* 0x000fc60000010000 */
[----:B------:R-:W-:Y:S01]  /*7aa0*/  FADD.FTZ R20, R0, R21 ;  /* 0x0000001500147221 */ /* 0x000fe20000010000 */
[----:B0-----:R-:W-:Y:S02]  /*7ab0*/  FADD.FTZ R21, R61, R14 ;  /* 0x0000000e3d157221 */ /* 0x001fe40000010000 */
[----:B------:R-:W0:Y:S02]  /*7ac0*/  MUFU.EX2 R71, R71 ;  /* 0x0000004700477308 */ /* 0x000e240000000800 */
[----:B----4-:R-:W-:-:S04]  /*7ad0*/  FADD.FTZ R22, R62, R21 ;  /* 0x000000153e167221 */ /* 0x010fc80000010000 */
[----:B-----5:R-:W-:-:S04]  /*7ae0*/  FADD.FTZ R27, R65, R22 ;  /* 0x00000016411b7221 */ /* 0x020fc80000010000 */
[----:B-1----:R-:W-:-:S04]  /*7af0*/  FADD.FTZ R28, R66, R27 ;  /* 0x0000001b421c7221 */ /* 0x002fc80000010000 */
[----:B0-----:R-:W-:Y:S02]  /*7b00*/  FADD.FTZ R27, R71, R28 ;  /* 0x0000001c471b7221 */ /* 0x001fe40000010000 */
[----:B------:R-:W2:Y:S01]  /*7b10*/  LDL R28, [R1] ;  /* 0x00000000011c7983 */ /* 0x000ea20000100800 */
[--C-:B------:R-:W-:Y:S01]  /*7b20*/  FFMA.FTZ R9, R63, UR26, -R105.reuse ;  /* 0x0000001a3f097c23 */ /* 0x100fe20008010869 */
[--C-:B------:R-:W-:Y:S01]  /*7b30*/  FFMA.FTZ R10, R64, UR26, -R105.reuse ;  /* 0x0000001a400a7c23 */ /* 0x100fe20008010869 */
[----:B------:R-:W-:-:S04]  /*7b40*/  FFMA.FTZ R48, R67, UR26, -R105 ;  /* 0x0000001a43307c23 */ /* 0x000fc80008010869 */
[----:B------:R-:W0:Y:S01]  /*7b50*/  MUFU.EX2 R9, R9 ;  /* 0x0000000900097308 */ /* 0x000e220000000800 */
[----:B------:R-:W-:-:S07]  /*7b60*/  FFMA.FTZ R51, R68, UR26, -R105 ;  /* 0x0000001a44337c23 */ /* 0x000fce0008010869 */
[----:B------:R-:W1:Y:S01]  /*7b70*/  MUFU.EX2 R10, R10 ;  /* 0x0000000a000a7308 */ /* 0x000e620000000800 */
[--C-:B------:R-:W-:Y:S01]  /*7b80*/  FFMA.FTZ R69, R69, UR26, -R105.reuse ;  /* 0x0000001a45457c23 */ /* 0x100fe20008010869 */
[----:B------:R-:W-:-:S06]  /*7b90*/  FFMA.FTZ R52, R70, UR26, -R105 ;  /* 0x0000001a46347c23 */ /* 0x000fcc0008010869 */
        /* <DEDUP_REMOVED lines=8> */
[----:B------:R-:W-:-:S07]  /*7c20*/  FFMA.FTZ R77, R77, UR26, -R105 ;  /* 0x0000001a4d4d7c23 */ /* 0x000fce0008010869 */
[----:B------:R-:W4:Y:S01]  /*7c30*/  MUFU.EX2 R52, R52 ;  /* 0x0000003400347308 */ /* 0x000f220000000800 */
[----:B0-----:R-:W-:-:S07]  /*7c40*/  FADD.FTZ R26, R51, R26 ;  /* 0x0000001a331a7221 */ /* 0x001fce0000010000 */
[----:B------:R-:W0:Y:S01]  /*7c50*/  MUFU.EX2 R75, R75 ;  /* 0x0000004b004b7308 */ /* 0x000e220000000800 */
[----:B------:R-:W-:Y:S01]  /*7c60*/  FFMA.FTZ R78, R78, UR26, -R105 ;  /* 0x0000001a4e4e7c23 */ /* 0x000fe20008010869 */
[----:B-1----:R-:W-:-:S06]  /*7c70*/  FADD.FTZ R29, R73, R26 ;  /* 0x0000001a491d7221 */ /* 0x002fcc0000010000 */
[----:B------:R-:W1:Y:S01]  /*7c80*/  MUFU.EX2 R76, R76 ;  /* 0x0000004c004c7308 */ /* 0x000e620000000800 */
[----:B------:R-:W-:-:S07]  /*7c90*/  F2FP.BF16.F32.PACK_AB R23, R0, R8 ;  /* 0x000000080017723e */ /* 0x000fce00000010ff */
[----:B------:R-:W5:Y:S01]  /*7ca0*/  MUFU.EX2 R19, R74 ;  /* 0x0000004a00137308 */ /* 0x000f620000000800 */
[----:B------:R-:W-:Y:S01]  /*7cb0*/  FFMA.FTZ R81, R81, UR26, -R105 ;  /* 0x0000001a51517c23 */ /* 0x000fe20008010869 */
[----:B---3--:R-:W-:-:S06]  /*7cc0*/  FADD.FTZ R0, R72, R27 ;  /* 0x0000001b48007221 */ /* 0x008fcc0000010000 */
[----:B------:R-:W3:Y:S01]  /*7cd0*/  MUFU.EX2 R79, R79 ;  /* 0x0000004f004f7308 */ /* 0x000ee20000000800 */
[----:B----4-:R-:W-:-:S07]  /*7ce0*/  FADD.FTZ R29, R52, R29 ;  /* 0x0000001d341d7221 */ /* 0x010fce0000010000 */
[----:B------:R-:W4:Y:S01]  /*7cf0*/  MUFU.EX2 R77, R77 ;  /* 0x0000004d004d7308 */ /* 0x000f220000000800 */
[----:B------:R-:W-:Y:S01]  /*7d00*/  FFMA.FTZ R82, R82, UR26, -R105 ;  /* 0x0000001a52527c23 */ /* 0x000fe20008010869 */
[----:B0-----:R-:W-:-:S06]  /*7d10*/  FADD.FTZ R27, R75, R0 ;  /* 0x000000004b1b7221 */ /* 0x001fcc0000010000 */
[----:B------:R-:W0:Y:S01]  /*7d20*/  MUFU.EX2 R80, R80 ;  /* 0x0000005000507308 */ /* 0x000e220000000800 */
[----:B------:R-:W-:Y:S01]  /*7d30*/  F2FP.BF16.F32.PACK_AB R4, R38, R37 ;  /* 0x000000252604723e */ /* 0x000fe200000010ff */
[----:B------:R-:W-:Y:S01]  /*7d40*/  FADD.FTZ R0, R18, R29 ;  /* 0x0000001d12007221 */ /* 0x000fe20000010000 */
[----:B------:R-:W-:-:S05]  /*7d50*/  F2FP.BF16.F32.PACK_AB R6, R42, R41 ;  /* 0x000000292a06723e */ /* 0x000fca00000010ff */
[----:B------:R-:W0:Y:S01]  /*7d60*/  MUFU.EX2 R78, R78 ;  /* 0x0000004e004e7308 */ /* 0x000e220000000800 */
[----:B------:R-:W-:Y:S01]  /*7d70*/  F2FP.BF16.F32.PACK_AB R7, R40, R31 ;  /* 0x0000001f2807723e */ /* 0x000fe200000010ff */
[----:B------:R-:W-:Y:S01]  /*7d80*/  FFMA.FTZ R85, R85, UR26, -R105 ;  /* 0x0000001a55557c23 */ /* 0x000fe20008010869 */
[----:B------:R-:W-:-:S05]  /*7d90*/  F2FP.BF16.F32.PACK_AB R12, R46, R45 ;  /* 0x0000002d2e0c723e */ /* 0x000fca00000010ff */
[----:B------:R-:W0:Y:S01]  /*7da0*/  MUFU.EX2 R83, R83 ;  /* 0x0000005300537308 */ /* 0x000e220000000800 */
[----:B------:R-:W-:Y:S01]  /*7db0*/  F2FP.BF16.F32.PACK_AB R13, R43, R32 ;  /* 0x000000202b0d723e */ /* 0x000fe200000010ff */
[----:B-1----:R-:W-:Y:S01]  /*7dc0*/  FADD.FTZ R8, R76, R27 ;  /* 0x0000001b4c087221 */ /* 0x002fe20000010000 */
[----:B------:R-:W-:Y:S02]  /*7dd0*/  F2FP.BF16.F32.PACK_AB R14, R50, R49 ;  /* 0x00000031320e723e */ /* 0x000fe400000010ff */
[----:B------:R-:W-:-:S03]  /*7de0*/  F2FP.BF16.F32.PACK_AB R15, R44, R35 ;  /* 0x000000232c0f723e */ /* 0x000fc600000010ff */
[----:B------:R-:W1:Y:S01]  /*7df0*/  MUFU.EX2 R24, R81 ;  /* 0x0000005100187308 */ /* 0x000e620000000800 */
[----:B-----5:R-:W-:Y:S01]  /*7e00*/  FADD.FTZ R0, R19, R0 ;  /* 0x0000000013007221 */ /* 0x020fe20000010000 */
[--C-:B------:R-:W-:Y:S01]  /*7e10*/  FFMA.FTZ R86, R86, UR26, -R105.reuse ;  /* 0x0000001a56567c23 */ /* 0x100fe20008010869 */
[----:B------:R5:W-:Y:S05]  /*7e20*/  STSM.16.M88.4 [R2+0x24800], R4 ;  /* 0x0248000402007844 */ /* 0x000bea0000000200 */
[----:B------:R-:W1:Y:S01]  /*7e30*/  MUFU.EX2 R25, R82 ;  /* 0x0000005200197308 */ /* 0x000e620000000800 */
[----:B------:R4:W-:Y:S01]  /*7e40*/  STSM.16.M88.4 [R111], R12 ;  /* 0x0000000c6f007844 */ /* 0x0009e20000000200 */
[----:B------:R-:W-:-:S06]  /*7e50*/  FFMA.FTZ R89, R89, UR26, -R105 ;  /* 0x0000001a59597c23 */ /* 0x000fcc0008010869 */
[----:B------:R-:W1:Y:S01]  /*7e60*/  MUFU.EX2 R85, R85 ;  /* 0x0000005500557308 */ /* 0x000e620000000800 */
[----:B-----5:R-:W-:Y:S01]  /*7e70*/  F2FP.BF16.F32.PACK_AB R5, R10, R9 ;  /* 0x000000090a05723e */ /* 0x020fe200000010ff */
[----:B---3--:R-:W-:Y:S01]  /*7e80*/  FADD.FTZ R9, R79, R8 ;  /* 0x000000084f097221 */ /* 0x008fe20000010000 */
[----:B----4-:R-:W-:-:S05]  /*7e90*/  FADD.FTZ R13, R77, R0 ;  /* 0x000000004d0d7221 */ /* 0x010fca0000010000 */
[----:B------:R-:W3:Y:S01]  /*7ea0*/  MUFU.EX2 R86, R86 ;  /* 0x0000005600567308 */ /* 0x000ee20000000800 */
[----:B0-----:R-:W-:Y:S01]  /*7eb0*/  FADD.FTZ R0, R80, R9 ;  /* 0x0000000950007221 */ /* 0x001fe20000010000 */
[----:B------:R-:W-:Y:S01]  /*7ec0*/  FADD.FTZ R13, R78, R13 ;  /* 0x0000000d4e0d7221 */ /* 0x000fe20000010000 */
[----:B------:R-:W-:Y:S02]  /*7ed0*/  FFMA.FTZ R90, R90, UR26, -R105 ;  /* 0x0000001a5a5a7c23 */ /* 0x000fe40008010869 */
[----:B------:R-:W-:-:S03]  /*7ee0*/  FADD.FTZ R9, R83, R0 ;  /* 0x0000000053097221 */ /* 0x000fc60000010000 */
[----:B------:R-:W0:Y:S01]  /*7ef0*/  MUFU.EX2 R84, R84 ;  /* 0x0000005400547308 */ /* 0x000e220000000800 */
[----:B-1----:R-:W-:Y:S01]  /*7f00*/  FADD.FTZ R0, R24, R13 ;  /* 0x0000000d18007221 */ /* 0x002fe20000010000 */
[----:B------:R-:W-:-:S06]  /*7f10*/  FFMA.FTZ R95, R95, UR26, -R105 ;  /* 0x0000001a5f5f7c23 */ /* 0x000fcc0008010869 */
[----:B------:R-:W1:Y:S01]  /*7f20*/  MUFU.EX2 R30, R89 ;  /* 0x00000059001e7308 */ /* 0x000e620000000800 */
[----:B------:R-:W-:Y:S01]  /*7f30*/  FADD.FTZ R0, R25, R0 ;  /* 0x0000000019007221 */ /* 0x000fe20000010000 */
[--C-:B------:R-:W-:Y:S01]  /*7f40*/  FFMA.FTZ R96, R96, UR26, -R105.reuse ;  /* 0x0000001a60607c23 */ /* 0x100fe20008010869 */
[----:B------:R-:W-:-:S05]  /*7f50*/  FFMA.FTZ R100, R100, UR26, -R105 ;  /* 0x0000001a64647c23 */ /* 0x000fca0008010869 */
[----:B------:R-:W4:Y:S01]  /*7f60*/  MUFU.EX2 R87, R87 ;  /* 0x0000005700577308 */ /* 0x000f220000000800 */
[----:B------:R-:W-:Y:S01]  /*7f70*/  FFMA.FTZ R98, R98, UR26, -R105 ;  /* 0x0000001a62627c23 */ /* 0x000fe20008010869 */
[----:B------:R-:W-:-:S06]  /*7f80*/  FADD.FTZ R13, R85, R0 ;  /* 0x00000000550d7221 */ /* 0x000fcc0000010000 */
[----:B------:R-:W5:Y:S01]  /*7f90*/  MUFU.EX2 R26, R90 ;  /* 0x0000005a001a7308 */ /* 0x000f620000000800 */
[----:B------:R-:W-:Y:S01]  /*7fa0*/  F2FP.BF16.F32.PACK_AB R74, R76, R75 ;  /* 0x0000004b4c4a723e */ /* 0x000fe200000010ff */
[----:B---3--:R-:W-:Y:S01]  /*7fb0*/  FADD.FTZ R13, R86, R13 ;  /* 0x0000000d560d7221 */ /* 0x008fe20000010000 */
[----:B------:R-:W-:-:S05]  /*7fc0*/  F2FP.BF16.F32.PACK_AB R75, R19, R18 ;  /* 0x00000012134b723e */ /* 0x000fca00000010ff */
[----:B------:R-:W3:Y:S08]  /*7fd0*/  MUFU.EX2 R88, R88 ;  /* 0x0000005800587308 */ /* 0x000ef00000000800 */
[----:B------:R-:W3:Y:S01]  /*7fe0*/  MUFU.EX2 R10, R95 ;  /* 0x0000005f000a7308 */ /* 0x000ee20000000800 */
[----:B0-----:R-:W-:Y:S01]  /*7ff0*/  FADD.FTZ R8, R84, R9 ;  /* 0x0000000954087221 */ /* 0x001fe20000010000 */
[----:B-1----:R-:W-:-:S06]  /*8000*/  FADD.FTZ R13, R30, R13 ;  /* 0x0000000d1e0d7221 */ /* 0x002fcc0000010000 */
[----:B------:R-:W-:Y:S08]  /*8010*/  MUFU.EX2 R91, R91 ;  /* 0x0000005b005b7308 */ /* 0x000ff00000000800 */
[----:B------:R-:W0:Y:S08]  /*8020*/  MUFU.EX2 R92, R92 ;  /* 0x0000005c005c7308 */ /* 0x000e300000000800 */
[----:B------:R-:W1:Y:S01]  /*8030*/  MUFU.EX2 R96, R96 ;  /* 0x0000006000607308 */ /* 0x000e620000000800 */
[----:B----4-:R-:W-:-:S07]  /*8040*/  FADD.FTZ R9, R87, R8 ;  /* 0x0000000857097221 */ /* 0x010fce0000010000 */
[----:B------:R-:W-:Y:S08]  /*8050*/  MUFU.EX2 R94, R94 ;  /* 0x0000005e005e7308 */ /* 0x000ff00000000800 */
[----:B------:R-:W4:Y:S08]  /*8060*/  MUFU.EX2 R97, R97 ;  /* 0x0000006100617308 */ /* 0x000f300000000800 */
[----:B------:R-:W-:Y:S08]  /*8070*/  MUFU.EX2 R99, R99 ;  /* 0x0000006300637308 */ /* 0x000ff00000000800 */
[----:B------:R-:W4:Y:S08]  /*8080*/  MUFU.EX2 R101, R101 ;  /* 0x0000006500657308 */ /* 0x000f300000000800 */
[----:B------:R-:W-:Y:S08]  /*8090*/  MUFU.EX2 R19, R98 ;  /* 0x0000006200137308 */ /* 0x000ff00000000800 */
[----:B------:R-:W2:Y:S01]  /*80a0*/  MUFU.EX2 R100, R100 ;  /* 0x0000006400647308 */ /* 0x000ea20000000800 */
[----:B------:R-:W-:Y:S01]  /*80b0*/  F2FP.BF16.F32.PACK_AB R20, R54, R53 ;  /* 0x000000353614723e */ /* 0x000fe200000010ff */
[----:B-----5:R-:W-:Y:S01]  /*80c0*/  FADD.FTZ R13, R26, R13 ;  /* 0x0000000d1a0d7221 */ /* 0x020fe20000010000 */
[----:B------:R-:W-:-:S02]  /*80d0*/  F2FP.BF16.F32.PACK_AB R21, R47, R36 ;  /* 0x000000242f15723e */ /* 0x000fc400000010ff */
[----:B------:R-:W-:Y:S02]  /*80e0*/  F2FP.BF16.F32.PACK_AB R22, R58, R57 ;  /* 0x000000393a16723e */ /* 0x000fe400000010ff */
[----:B------:R-:W-:Y:S02]  /*80f0*/  F2FP.BF16.F32.PACK_AB R4, R62, R61 ;  /* 0x0000003d3e04723e */ /* 0x000fe400000010ff */
[----:B------:R-:W-:Y:S02]  /*8100*/  F2FP.BF16.F32.PACK_AB R6, R66, R65 ;  /* 0x000000414206723e */ /* 0x000fe400000010ff */
[----:B------:R-:W-:Y:S01]  /*8110*/  F2FP.BF16.F32.PACK_AB R7, R51, R48 ;  /* 0x000000303307723e */ /* 0x000fe200000010ff */
[----:B---3--:R-:W-:Y:S01]  /*8120*/  FADD.FTZ R0, R88, R9 ;  /* 0x0000000958007221 */ /* 0x008fe20000010000 */
[----:B------:R-:W-:Y:S01]  /*8130*/  FADD.FTZ R13, R10, R13 ;  /* 0x0000000d0a0d7221 */ /* 0x000fe20000010000 */
[----:B------:R-:W-:Y:S01]  /*8140*/  STSM.16.M88.4 [R17+0x6000], R20 ;  /* 0x0060001411007844 */ /* 0x000fe20000000200 */
[----:B------:R-:W-:-:S02]  /*8150*/  F2FP.BF16.F32.PACK_AB R72, R72, R71 ;  /* 0x000000474848723e */ /* 0x000fc400000010ff */
[----:B------:R-:W-:Y:S01]  /*8160*/  F2FP.BF16.F32.PACK_AB R73, R52, R73 ;  /* 0x000000493449723e */ /* 0x000fe200000010ff */
[----:B------:R3:W-:Y:S01]  /*8170*/  STSM.16.M88.4 [R16+0x6000], R4 ;  /* 0x0060000410007844 */ /* 0x0007e20000000200 */
[----:B------:R-:W-:Y:S02]  /*8180*/  F2FP.BF16.F32.PACK_AB R82, R84, R83 ;  /* 0x000000535452723e */ /* 0x000fe400000010ff */
[----:B------:R-:W-:Y:S02]  /*8190*/  F2FP.BF16.F32.PACK_AB R80, R80, R79 ;  /* 0x0000004f5050723e */ /* 0x000fe400000010ff */
[----:B------:R-:W-:Y:S02]  /*81a0*/  F2FP.BF16.F32.PACK_AB R81, R78, R77 ;  /* 0x0000004d4e51723e */ /* 0x000fe400000010ff */
[----:B------:R-:W-:Y:S02]  /*81b0*/  F2FP.BF16.F32.PACK_AB R83, R25, R24 ;  /* 0x000000181953723e */ /* 0x000fe400000010ff */
[----:B0-----:R-:W-:-:S02]  /*81c0*/  F2FP.BF16.F32.PACK_AB R90, R92, R91 ;  /* 0x0000005b5c5a723e */ /* 0x001fc400000010ff */
[----:B------:R-:W-:Y:S02]  /*81d0*/  F2FP.BF16.F32.PACK_AB R88, R88, R87 ;  /* 0x000000575858723e */ /* 0x000fe400000010ff */
[----:B------:R-:W-:Y:S01]  /*81e0*/  F2FP.BF16.F32.PACK_AB R89, R86, R85 ;  /* 0x000000555659723e */ /* 0x000fe200000010ff */
[----:B---3--:R-:W-:Y:S01]  /*81f0*/  FADD.FTZ R5, R91, R0 ;  /* 0x000000005b057221 */ /* 0x008fe20000010000 */
[----:B------:R-:W-:Y:S01]  /*8200*/  F2FP.BF16.F32.PACK_AB R91, R26, R30 ;  /* 0x0000001e1a5b723e */ /* 0x000fe200000010ff */
[C---:B-1----:R-:W-:Y:S01]  /*8210*/  FADD.FTZ R4, R96.reuse, R13 ;  /* 0x0000000d60047221 */ /* 0x042fe20000010000 */
[----:B----4-:R-:W-:Y:S02]  /*8220*/  F2FP.BF16.F32.PACK_AB R12, R97, R94 ;  /* 0x0000005e610c723e */ /* 0x010fe400000010ff */
[----:B------:R-:W-:Y:S02]  /*8230*/  F2FP.BF16.F32.PACK_AB R13, R96, R10 ;  /* 0x0000000a600d723e */ /* 0x000fe400000010ff */
[----:B------:R-:W-:-:S02]  /*8240*/  F2FP.BF16.F32.PACK_AB R14, R101, R99 ;  /* 0x00000063650e723e */ /* 0x000fc400000010ff */
[----:B--2---:R-:W-:Y:S01]  /*8250*/  F2FP.BF16.F32.PACK_AB R15, R100, R19 ;  /* 0x00000013640f723e */ /* 0x004fe200000010ff */
[----:B------:R0:W-:Y:S04]  /*8260*/  STSM.16.M88.4 [R2+0x2a800], R72 ;  /* 0x02a8004802007844 */ /* 0x0001e80000000200 */
[----:B------:R0:W-:Y:S04]  /*8270*/  STSM.16.M88.4 [R28], R80 ;  /* 0x000000501c007844 */ /* 0x0001e80000000200 */
[----:B------:R0:W-:Y:S04]  /*8280*/  STSM.16.M88.4 [R17+0xc000], R88 ;  /* 0x00c0005811007844 */ /* 0x0001e80000000200 */
[----:B------:R0:W-:Y:S01]  /*8290*/  STSM.16.M88.4 [R16+0xc000], R12 ;  /* 0x00c0000c10007844 */ /* 0x0001e20000000200 */
[----:B------:R-:W-:Y:S01]  /*82a0*/  @!PT LDS RZ, [RZ] ;  /* 0x00000000fffff984 */ /* 0x000fe20000000800 */
[----:B------:R-:W-:Y:S01]  /*82b0*/  @!PT LDS RZ, [RZ] ;  /* 0x00000000fffff984 */ /* 0x000fe20000000800 */
[----:B------:R-:W-:Y:S01]  /*82c0*/  @!PT LDS RZ, [RZ] ;  /* 0x00000000fffff984 */ /* 0x000fe20000000800 */
[----:B------:R-:W-:Y:S01]  /*82d0*/  @!PT LDS RZ, [RZ] ;  /* 0x00000000fffff984 */ /* 0x000fe20000000800 */
[----:B------:R1:W-:Y:S06]  /*82e0*/  MEMBAR.ALL.CTA ;  /* 0x0000000000007992 */ /* 0x0003ec0000008000 */
[----:B-1----:R-:W1:Y:S01]  /*82f0*/  FENCE.VIEW.ASYNC.S ;  /* 0x00000000000073c6 */ /* 0x002e620000000000 */
[----:B------:R-:W-:Y:S01]  /*8300*/  FADD.FTZ R5, R92, R5 ;  /* 0x000000055c057221 */ /* 0x000fe20000010000 */
[----:B------:R-:W-:-:S03]  /*8310*/  ISETP.LT.AND P2, PT, RZ, UR29, PT ;  /* 0x0000001dff007c0c */ /* 0x000fc6000bf41270 */
[----:B------:R-:W-:Y:S01]  /*8320*/  FADD.FTZ R0, R94, R5 ;  /* 0x000000055e007221 */ /* 0x000fe20000010000 */
[----:B------:R-:W-:-:S03]  /*8330*/  UIADD3 UR6, UR29, -0x1, URZ ;  /* 0xffffffff1d067890 */ /* 0x000fc6000fffe03f */
[----:B------:R-:W-:Y:S01]  /*8340*/  FADD.FTZ R0, R97, R0 ;  /* 0x0000000061007221 */ /* 0x000fe20000010000 */
[----:B------:R-:W-:Y:S01]  /*8350*/  FADD.FTZ R5, R19, R4 ;  /* 0x0000000413057221 */ /* 0x000fe20000010000 */
[----:B------:R-:W-:Y:S02]  /*8360*/  UMOV UR20, UR38 ;  /* 0x0000002600147c82 */ /* 0x000fe40008000000 */
[----:B------:R-:W-:Y:S01]  /*8370*/  FADD.FTZ R0, R99, R0 ;  /* 0x0000000063007221 */ /* 0x000fe20000010000 */
[----:B------:R-:W-:Y:S01]  /*8380*/  UMOV UR29, UR6 ;  /* 0x00000006001d7c82 */ /* 0x000fe20008000000 */
[----:B------:R-:W-:Y:S01]  /*8390*/  UMOV UR28, UR39 ;  /* 0x00000027001c7c82 */ /* 0x000fe20008000000 */
        /* <DEDUP_REMOVED lines=36> */
[----:B-1----:R-:W-:Y:S01]  /*85e0*/  NOP ;  /* 0x0000000000007918 */ /* 0x002fe20000000000 */
[----:B0-----:R-:W-:Y:S05]  /*85f0*/  @P2 BRA `(.L_x_10607) ;  /* 0xffffffc800842947 */ /* 0x001fea000383ffff */
.L_x_10598:
[----:B------:R-:W-:Y:S06]  /*8600*/  BAR.ARV 0x8, 0x1a0 ;  /* 0x0206800000007b1d */ /* 0x000fec0000002000 */
[----:B------:R-:W-:Y:S05]  /*8610*/  @!P0 BRA `(.L_x_10608) ;  /* 0x0000000000048947 */ /* 0x000fea0003800000 */
[----:B------:R-:W-:Y:S01]  /*8620*/  BPT.TRAP 0x1 ;  /* 0x000000040000795c */ /* 0x000fe20000300000 */
.L_x_10608:
[----:B------:R-:W-:Y:S01]  /*8630*/  ULEA UR5, UR39, UR40, 0x3 ;  /* 0x0000002827057291 */ /* 0x000fe2000f8e183f */
[----:B------:R-:W-:-:S05]  /*8640*/  IMAD.U32 R0, RZ, RZ, UR38 ;  /* 0x00000026ff007e24 */ /* 0x000fca000f8e00ff */
[----:B------:R-:W-:-:S04]  /*8650*/  SHF.L.U32 R0, R0, 0x1f, RZ ;  /* 0x0000001f00007819 */ /* 0x000fc800000006ff */
[----:B------:R0:W1:Y:S01]  /*8660*/  SYNCS.PHASECHK.TRANS64.TRYWAIT P2, [UR5+0x30850], R0 ;  /* 0x03085000ff0075a7 */ /* 0x0000620008040145 */
[----:B------:R-:W-:Y:S05]  /*8670*/  @!P0 BRA `(.L_x_10609) ;  /* 0x0000000000048947 */ /* 0x000fea0003800000 */
[----:B------:R-:W-:Y:S01]  /*8680*/  BPT.TRAP 0x1 ;  /* 0x000000040000795c */ /* 0x000fe20000300000 */
.L_x_10609:
[----:B-1----:R-:W-:Y:S05]  /*8690*/  @P2 BRA `(.L_x_10610) ;  /* 0x0000000000082947 */ /* 0x002fea0003800000 */
[----:B------:R-:W1:Y:S02]  /*86a0*/  SYNCS.PHASECHK.TRANS64.TRYWAIT P0, [UR5+0x30850], R0 ;  /* 0x03085000ff0075a7 */ /* 0x000e640008000145 */
[----:B-1----:R-:W-:Y:S05]  /*86b0*/  @!P0 BRA `(.L_x_10611) ;  /* 0x0000006000c08947 */ /* 0x002fea0003800000 */
.L_x_10610:
[----:B------:R-:W-:Y:S01]  /*86c0*/  UIADD3 UR40, UR40, 0x400, URZ ;  /* 0x0000040028287890 */ /* 0x000fe2000fffe03f */
[----:B------:R-:W-:Y:S01]  /*86d0*/  WARPGROUP.ARRIVE ;  /* 0x00000000000079c5 */ /* 0x000fe20000000000 */
[----:B------:R-:W-:Y:S01]  /*86e0*/  UIADD3 UR25, UR25, 0x1e800, URZ ;  /* 0x0001e80019197890 */ /* 0x000fe2000fffe03f */
[----:B01----:R-:W0:Y:S01]  /*86f0*/  SHFL.BFLY PT, R0, R5, 0x2, 0x1f ;  /* 0x0c401f0005007f89 */ /* 0x003e2200000e0000 */
[----:B------:R-:W-:Y:S01]  /*8700*/  USHF.R.U32.HI UR40, URZ, 0x4, UR40 ;  /* 0x000000043f287899 */ /* 0x000fe20008011628 */
[----:B------:R-:W-:Y:S01]  /*8710*/  IMAD.MOV.U32 R21, RZ, RZ, RZ ;  /* 0x000000ffff157224 */ /* 0x000fe200078e00ff */
[----:B------:R-:W-:Y:S01]  /*8720*/  USHF.R.U32.HI UR25, URZ, 0x4, UR25 ;  /* 0x000000043f197899 */ /* 0x000fe20008011619 */
[----:B------:R-:W1:Y:S01]  /*8730*/  SHFL.BFLY PT, R3, R4, 0x2, 0x1f ;  /* 0x0c401f0004037f89 */ /* 0x000e6200000e0000 */
[----:B------:R-:W-:Y:S01]  /*8740*/  ULOP3.LUT UR6, UR40, 0x3fff, URZ, 0xc0, !UPT ;  /* 0x00003fff28067892 */ /* 0x000fe2000f8ec03f */
[----:B------:R-:W-:Y:S01]  /*8750*/  IMAD.U32 R12, RZ, RZ, UR26 ;  /* 0x0000001aff0c7e24 */ /* 0x000fe2000f8e00ff */
[----:B------:R-:W-:-:S02]  /*8760*/  ULOP3.LUT UR4, UR25, 0x3fff, URZ, 0xc0, !UPT ;  /* 0x00003fff19047892 */ /* 0x000fc4000f8ec03f */
[----:B------:R-:W-:Y:S02]  /*8770*/  UIMAD UR6, UR39, 0x600, UR6 ;  /* 0x00000600270678a4 */ /* 0x000fe4000f8e0206 */
[----:B------:R-:W-:Y:S01]  /*8780*/  ULOP3.LUT UR4, UR4, 0x10000, URZ, 0xfc, !UPT ;  /* 0x0001000004047892 */ /* 0x000fe2000f8efc3f */
[----:B------:R-:W-:Y:S01]  /*8790*/  UMOV UR11, 0x40000040 ;  /* 0x40000040000b7882 */ /* 0x000fe20000000000 */
[----:B------:R-:W-:Y:S01]  /*87a0*/  UMOV UR9, 0x40000040 ;  /* 0x4000004000097882 */ /* 0x000fe20000000000 */
[----:B------:R-:W-:Y:S02]  /*87b0*/  UIADD3 UR39, UR39, 0x1, URZ ;  /* 0x0000000127277890 */ /* 0x000fe4000fffe03f */
[----:B------:R-:W-:Y:S02]  /*87c0*/  UMOV UR10, UR6 ;  /* 0x00000006000a7c82 */ /* 0x000fe40008000000 */
[----:B------:R-:W-:Y:S01]  /*87d0*/  UMOV UR8, UR4 ;  /* 0x0000000400087c82 */ /* 0x000fe20008000000 */
[----:B------:R-:W-:Y:S01]  /*87e0*/  UISETP.NE.AND UP0, UPT, UR39, 0x2, UPT ;  /* 0x000000022700788c */ /* 0x000fe2000bf05270 */
[----:B------:R-:W-:Y:S01]  /*87f0*/  HGMMA.64x64x16.F32.BF16 R120, gdesc[UR8].tnspB, R120, gsb0 ;  /* 0x40e00000087879f0 */ /* 0x000fe20008001878 */
[----:B------:R-:W-:-:S02]  /*8800*/  UIADD3 UR10, UR6, 0x80, URZ ;  /* 0x00000080060a7890 */ /* 0x000fc4000fffe03f */
[----:B------:R-:W-:Y:S01]  /*8810*/  UIADD3 UR8, UR4, 0x2, URZ ;  /* 0x0000000204087890 */ /* 0x000fe2000fffe03f */
[----:B0-----:R-:W-:Y:S01]  /*8820*/  FADD.FTZ R6, R0, R5 ;  /* 0x0000000500067221 */ /* 0x001fe20000010000 */
[----:B------:R-:W-:Y:S01]  /*8830*/  UMOV UR11, 0x40000040 ;  /* 0x40000040000b7882 */ /* 0x000fe20000000000 */
[----:B------:R-:W-:Y:S01]  /*8840*/  UMOV UR9, 0x40000040 ;  /* 0x4000004000097882 */ /* 0x000fe20000000000 */
[----:B------:R-:W-:Y:S01]  /*8850*/  UIADD3 UR37, UR37, 0x1, URZ ;  /* 0x0000000125257890 */ /* 0x000fe2000fffe03f */
[----:B-1----:R-:W-:Y:S01]  /*8860*/  FADD.FTZ R3, R3, R4 ;  /* 0x0000000403037221 */ /* 0x002fe20000010000 */
[----:B------:R-:W0:Y:S01]  /*8870*/  SHFL.BFLY PT, R7, R6, 0x1, 0x1f ;  /* 0x0c201f0006077f89 */ /* 0x000e2200000e0000 */
[----:B------:R-:W-:Y:S01]  /*8880*/  IMAD.U32 R4, RZ, RZ, UR26 ;  /* 0x0000001aff047e24 */ /* 0x000fe2000f8e00ff */
[----:B------:R-:W-:Y:S02]  /*8890*/  USEL UR39, UR39, URZ, UP0 ;  /* 0x0000003f27277287 */ /* 0x000fe40008000000 */
[----:B------:R-:W1:Y:S01]  /*88a0*/  SHFL.BFLY PT, R0, R3, 0x1, 0x1f ;  /* 0x0c201f0003007f89 */ /* 0x000e6200000e0000 */
[----:B0-----:R-:W-:Y:S01]  /*88b0*/  FADD.FTZ R10, R6, R7 ;  /* 0x00000007060a7221 */ /* 0x001fe20000010000 */
[----:B------:R-:W-:Y:S01]  /*88c0*/  IMAD.U32 R6, RZ, RZ, UR5 ;  /* 0x00000005ff067e24 */ /* 0x000fe2000f8e00ff */
[----:B------:R-:W-:Y:S01]  /*88d0*/  MOV R7, RZ ;  /* 0x000000ff00077202 */ /* 0x000fe20000000f00 */
[----:B-1----:R-:W-:-:S02]  /*88e0*/  FADD.FTZ R9, R3, R0 ;  /* 0x0000000003097221 */ /* 0x002fc40000010000 */
[----:B------:R-:W-:Y:S01]  /*88f0*/  FSETP.NE.FTZ.AND P2, PT, R10, RZ, PT ;  /* 0x000000ff0a00720b */ /* 0x000fe20003f55000 */
[----:B------:R-:W-:Y:S01]  /*8900*/  @!P1 VIADD R6, R6, 0x30860 ;  /* 0x0003086006069836 */ /* 0x000fe20000000000 */
[----:B------:R-:W-:Y:S01]  /*8910*/  MOV R0, 0xff800000 ;  /* 0xff80000000007802 */ /* 0x000fe20000000f00 */
[----:B------:R-:W-:Y:S01]  /*8920*/  IMAD.MOV.U32 R3, RZ, RZ, -0x800000 ;  /* 0xff800000ff037424 */ /* 0x000fe200078e00ff */
[----:B------:R-:W-:Y:S02]  /*8930*/  FSETP.NE.FTZ.AND P0, PT, R9, RZ, PT ;  /* 0x000000ff0900720b */ /* 0x000fe40003f15000 */
[----:B------:R-:W-:-:S07]  /*8940*/  @!P1 PRMT R6, RZ, 0x654, R6 ;  /* 0x00000654ff069816 */ /* 0x000fce0000000006 */
[----:B------:R-:W0:Y:S01]  /*8950*/  @P2 MUFU.LG2 R8, R10 ;  /* 0x0000000a00082308 */ /* 0x000e220000000c00 */
[----:B------:R-:W-:-:S03]  /*8960*/  @P2 FMUL.FTZ R12, R12, 0.69314718246459960938 ;  /* 0x3f3172180c0c2820 */ /* 0x000fc60000410000 */
[----:B------:R-:W-:-:S04]  /*8970*/  @P0 FMUL.FTZ R4, R4, 0.69314718246459960938 ;  /* 0x3f31721804040820 */ /* 0x000fc80000410000 */
[----:B------:R-:W1:Y:S08]  /*8980*/  @P0 MUFU.LG2 R5, R9 ;  /* 0x0000000900050308 */ /* 0x000e700000000c00 */
[----:B------:R0:W2:Y:S08]  /*8990*/  @P0 MUFU.RCP R21, R9 ;  /* 0x0000000900150308 */ /* 0x0000b00000001000 */
[----:B------:R-:W3:Y:S01]  /*89a0*/  @P2 MUFU.RCP R7, R10 ;  /* 0x0000000a00072308 */ /* 0x000ee20000001000 */
[----:B------:R-:W-:-:S02]  /*89b0*/  WARPGROUP.DEPBAR.LE gsb0, 0x0 ;  /* 0x00008000000079c5 */ /* 0x000fc40000010000 */
[----:B------:R-:W-:Y:S01]  /*89c0*/  WARPGROUP.ARRIVE ;  /* 0x00000000000079c5 */ /* 0x000fe20000000000 */
[----:B0-----:R-:W-:Y:S01]  /*89d0*/  @P2 FMUL.FTZ R9, R8, 0.69314718246459960938 ;  /* 0x3f31721808092820 */ /* 0x001fe20000410000 */
[----:B-1----:R-:W-:-:S03]  /*89e0*/  @P0 FMUL.FTZ R5, R5, 0.69314718246459960938 ;  /* 0x3f31721805050820 */ /* 0x002fc60000410000 */
[----:B------:R-:W-:Y:S01]  /*89f0*/  @P2 FFMA.FTZ R0, R12, R102, R9 ;  /* 0x000000660c002223 */ /* 0x000fe20000010009 */
[----:B------:R-:W-:Y:S01]  /*8a00*/  HGMMA.64x64x16.F32.BF16 R120, gdesc[UR8].tnspB, R120, gsb0 ;  /* 0x40e00000087879f0 */ /* 0x000fe20008001878 */
[----:B------:R-:W-:Y:S01]  /*8a10*/  UIADD3 UR10, UR6, 0x100, URZ ;  /* 0x00000100060a7890 */ /* 0x000fe2000fffe03f */
[----:B------:R-:W-:Y:S01]  /*8a20*/  @P0 FFMA.FTZ R3, R4, R93, R5 ;  /* 0x0000005d04030223 */ /* 0x000fe20000010005 */
[----:B------:R-:W-:Y:S01]  /*8a30*/  UIADD3 UR8, UR4, 0x4, URZ ;  /* 0x0000000404087890 */ /* 0x000fe2000fffe03f */
[----:B------:R-:W-:Y:S01]  /*8a40*/  PLOP3.LUT P0, PT, PT, PT, PT, 0x8, 0x0 ;  /* 0x000000000000781c */ /* 0x000fe20003f0e170 */
        /* <DEDUP_REMOVED lines=65> */
[----:B------:R-:W-:-:S04]  /*8e60*/  USEL UR4, URZ, 0x1, UP0 ;  /* 0x000000013f047887 */ /* 0x000fc80008000000 */
[----:B------:R-:W-:Y:S01]  /*8e70*/  ULOP3.LUT UR38, UR38, UR4, URZ, 0x3c, !UPT ;  /* 0x0000000426267292 */ /* 0x000fe2000f8e3c3f */
[----:B------:R-:W-:Y:S02]  /*8e80*/  WARPGROUP.DEPBAR.LE gsb0, 0x0 ;  /* 0x00008000000079c5 */ /* 0x000fe40000010000 */
[----:B------:R-:W-:-:S06]  /*8e90*/  WARPGROUP.ARRIVE ;  /* 0x00000000000079c5 */ /* 0x000fcc0000000000 */
[----:B------:R-:W-:Y:S03]  /*8ea0*/  HGMMA.64x64x16.F32.BF16 R120, gdesc[UR8].tnspB, R120, gsb0 ;  /* 0x40e00000087879f0 */ /* 0x000fe60008001878 */
        /* <DEDUP_REMOVED lines=34> */
.L_x_10591:
        /* <DEDUP_REMOVED lines=9> */
[----:B------:R-:W2:Y:S01]  /*9160*/  LDL R4, [R1+0x1c] ;  /* 0x00001c0001047983 */ /* 0x000ea20000100800 */
[----:B------:R-:W0:Y:S01]  /*9170*/  S2UR UR4, SR_SWINHI ;  /* 0x00000000000479c3 */ /* 0x000e220000002f00 */
[----:B------:R-:W-:Y:S01]  /*9180*/  USHF.L.U32 UR8, UR41, 0x2, URZ ;  /* 0x0000000229087899 */ /* 0x000fe2000800063f */
[----:B------:R-:W-:Y:S01]  /*9190*/  F2FP.BF16.F32.PACK_AB R12, R12, R33 ;  /* 0x000000210c0c723e */ /* 0x000fe200000010ff */
[----:B------:R-:W-:Y:S01]  /*91a0*/  USHF.L.U64.HI UR9, UR41, 0x2, UR42 ;  /* 0x0000000229097899 */ /* 0x000fe2000801022a */
[----:B------:R-:W-:Y:S02]  /*91b0*/  F2FP.BF16.F32.PACK_AB R13, R13, R34 ;  /* 0x000000220d0d723e */ /* 0x000fe400000010ff */
[----:B------:R-:W-:Y:S02]  /*91c0*/  F2FP.BF16.F32.PACK_AB R14, R14, R31 ;  /* 0x0000001f0e0e723e */ /* 0x000fe400000010ff */
[----:B------:R-:W-:Y:S02]  /*91d0*/  F2FP.BF16.F32.PACK_AB R15, R15, R32 ;  /* 0x000000200f0f723e */ /* 0x000fe400000010ff */
[----:B------:R-:W-:-:S02]  /*91e0*/  F2FP.BF16.F32.PACK_AB R148, R29, R30 ;  /* 0x0000001e1d94723e */ /* 0x000fc400000010ff */
[----:B------:R-:W-:Y:S02]  /*91f0*/  F2FP.BF16.F32.PACK_AB R149, R23, R28 ;  /* 0x0000001c1795723e */ /* 0x000fe400000010ff */
[----:B------:R-:W-:Y:S02]  /*9200*/  F2FP.BF16.F32.PACK_AB R150, R21, R22 ;  /* 0x000000161596723e */ /* 0x000fe400000010ff */
[----:B------:R-:W-:Y:S01]  /*9210*/  F2FP.BF16.F32.PACK_AB R151, R151, R20 ;  /* 0x000000149797723e */ /* 0x000fe200000010ff */
[----:B------:R-:W-:Y:S01]  /*9220*/  UMOV UR6, UR40 ;  /* 0x0000002800067c82 */ /* 0x000fe20008000000 */
[----:B0-----:R-:W-:Y:S01]  /*9230*/  UMOV UR7, UR4 ;  /* 0x0000000400077c82 */ /* 0x001fe20008000000 */
[----:B------:R-:W-:Y:S02]  /*9240*/  IMAD.U32 R18, RZ, RZ, UR6 ;  /* 0x00000006ff127e24 */ /* 0x000fe4000f8e00ff */
[----:B------:R-:W-:Y:S01]  /*9250*/  IMAD.U32 R19, RZ, RZ, UR7 ;  /* 0x00000007ff137e24 */ /* 0x000fe2000f8e00ff */
[----:B------:R-:W-:-:S02]  /*9260*/  ULDC.64 UR6, c[0x0][0xbd8] ;  /* 0x0002f60000067ab9 */ /* 0x000fc40000000a00 */
[----:B------:R-:W-:Y:S02]  /*9270*/  UIADD3 UR4, UP1, UR8, UR6, URZ ;  /* 0x0000000608047290 */ /* 0x000fe4000ff3e03f */
[----:B------:R-:W-:Y:S02]  /*9280*/  UISETP.NE.U32.AND UP0, UPT, UR6, URZ, UPT ;  /* 0x0000003f0600728c */ /* 0x000fe4000bf05070 */
[----:B------:R-:W-:Y:S02]  /*9290*/  UIADD3.X UR6, UR9, UR7, URZ, UP1, !UPT ;  /* 0x0000000709067290 */ /* 0x000fe40008ffe43f */
[----:B------:R-:W-:Y:S01]  /*92a0*/  UISETP.NE.AND.EX UP0, UPT, UR7, URZ, UPT, UP0 ;  /* 0x0000003f0700728c */ /* 0x000fe2000bf05300 */
[----:B------:R-:W0:Y:S01]  /*92b0*/  LDC R24, c[0x0][0xa88] ;  /* 0x0002a200ff187b82 */ /* 0x000e220000000800 */
[----:B------:R-:W-:Y:S02]  /*92c0*/  IMAD.U32 R20, RZ, RZ, UR4 ;  /* 0x00000004ff147e24 */ /* 0x000fe4000f8e00ff */
[----:B------:R-:W-:Y:S01]  /*92d0*/  IMAD.U32 R21, RZ, RZ, UR6 ;  /* 0x00000006ff157e24 */ /* 0x000fe2000f8e00ff */
[----:B------:R-:W-:-:S02]  /*92e0*/  ULDC.64 UR6, c[0x0][0xbe0] ;  /* 0x0002f80000067ab9 */ /* 0x000fc40000000a00 */
[----:B------:R-:W-:-:S04]  /*92f0*/  UISETP.NE.U32.AND UP1, UPT, UR6, URZ, UPT ;  /* 0x0000003f0600728c */ /* 0x000fc8000bf25070 */
[----:B------:R-:W-:-:S11]  /*9300*/  UISETP.NE.AND.EX UP1, UPT, UR7, URZ, UPT, UP1 ;  /* 0x0000003f0700728c */ /* 0x000fd6000bf25310 */
[----:B------:R-:W-:-:S04]  /*9310*/  @UP1 UIADD3 UR6, UP2, UR8, UR6, URZ ;  /* 0x0000000608061290 */ /* 0x000fc8000ff5e03f */
[----:B------:R-:W-:Y:S01]  /*9320*/  @UP1 UIADD3.X UR7, UR9, UR7, URZ, UP2, !UPT ;  /* 0x0000000709071290 */ /* 0x000fe200097fe43f */
[----:B------:R-:W-:Y:S01]  /*9330*/  BAR.SYNC.DEFER_BLOCKING 0x1, 0x180 ;  /* 0x0046000000007b1d */ /* 0x000fe20000010000 */
[----:B--2---:R-:W-:-:S03]  /*9340*/  IMAD.WIDE R4, R4, 0x2, R18 ;  /* 0x0000000204047825 */ /* 0x004fc600078e0212 */
[C---:B------:R-:W-:Y:S02]  /*9350*/  IADD3 R11, P2, R4.reuse, 0x20, RZ ;  /* 0x00000020040b7810 */ /* 0x040fe40007f5e0ff */
[C---:B------:R-:W-:Y:S02]  /*9360*/  IADD3 R51, P0, R4.reuse, 0x60, RZ ;  /* 0x0000006004337810 */ /* 0x040fe40007f1e0ff */
[C---:B------:R-:W-:Y:S02]  /*9370*/  IADD3 R9, P1, R4.reuse, 0x40, RZ ;  /* 0x0000004004097810 */ /* 0x040fe40007f3e0ff */
        /* <DEDUP_REMOVED lines=11> */
[----:B------:R-:W-:Y:S01]  /*9430*/  IMAD.X R11, RZ, RZ, R5, P2 ;  /* 0x000000ffff0b7224 */ /* 0x000fe200010e0605 */
[----:B------:R-:W-:-:S02]  /*9440*/  LOP3.LUT R6, R6, R51, RZ, 0x3c, !PT ;  /* 0x0000003306067212 */ /* 0x000fc400078e3cff */
[----:B------:R-:W-:Y:S02]  /*9450*/  LOP3.LUT R8, R8, R9, RZ, 0x3c, !PT ;  /* 0x0000000908087212 */ /* 0x000fe400078e3cff */
[-C--:B------:R-:W-:Y:S02]  /*9460*/  IADD3.X R9, RZ, R5.reuse, RZ, P1, !PT ;  /* 0x00000005ff097210 */ /* 0x080fe40000ffe4ff */
[----:B------:R-:W-:Y:S02]  /*9470*/  MOV R53, R4 ;  /* 0x0000000400357202 */ /* 0x000fe40000000f00 */
[----:B------:R-:W-:Y:S02]  /*9480*/  MOV R26, R6 ;  /* 0x00000006001a7202 */ /* 0x000fe40000000f00 */
[----:B------:R-:W-:Y:S02]  /*9490*/  MOV R51, R8 ;  /* 0x0000000800337202 */ /* 0x000fe40000000f00 */
[----:B------:R-:W-:-:S02]  /*94a0*/  MOV R52, R10 ;  /* 0x0000000a00347202 */ /* 0x000fc40000000f00 */
[----:B------:R-:W-:Y:S02]  /*94b0*/  F2FP.BF16.F32.PACK_AB R4, R49, R50 ;  /* 0x000000323104723e */ /* 0x000fe400000010ff */
[----:B------:R-:W-:Y:S02]  /*94c0*/  F2FP.BF16.F32.PACK_AB R5, R47, R48 ;  /* 0x000000302f05723e */ /* 0x000fe400000010ff */
[----:B------:R-:W-:Y:S02]  /*94d0*/  F2FP.BF16.F32.PACK_AB R6, R45, R46 ;  /* 0x0000002e2d06723e */ /* 0x000fe400000010ff */
[----:B------:R-:W-:Y:S02]  /*94e0*/  F2FP.BF16.F32.PACK_AB R7, R43, R44 ;  /* 0x0000002c2b07723e */ /* 0x000fe400000010ff */
[----:B------:R-:W-:Y:S02]  /*94f0*/  F2FP.BF16.F32.PACK_AB R8, R41, R42 ;  /* 0x0000002a2908723e */ /* 0x000fe400000010ff */
[----:B------:R-:W-:Y:S01]  /*9500*/  F2FP.BF16.F32.PACK_AB R9, R39, R40 ;  /* 0x000000282709723e */ /* 0x000fe200000010ff */
[----:B------:R1:W-:Y:S01]  /*9510*/  STSM.16.M88.4 [R53], R4 ;  /* 0x0000000435007844 */ /* 0x0003e20000000200 */
[----:B------:R-:W-:-:S02]  /*9520*/  F2FP.BF16.F32.PACK_AB R10, R37, R38 ;  /* 0x00000026250a723e */ /* 0x000fc400000010ff */
[----:B------:R-:W-:Y:S02]  /*9530*/  F2FP.BF16.F32.PACK_AB R11, R35, R36 ;  /* 0x00000024230b723e */ /* 0x000fe400000010ff */
[----:B------:R-:W-:-:S03]  /*9540*/  PLOP3.LUT P0, PT, PT, PT, UP0, 0x80, 0x0 ;  /* 0x000000000000781c */ /* 0x000fc60003f0f008 */
[----:B------:R2:W-:Y:S04]  /*9550*/  STSM.16.M88.4 [R52], R8 ;  /* 0x0000000834007844 */ /* 0x0005e80000000200 */
[----:B------:R2:W-:Y:S04]  /*9560*/  STSM.16.M88.4 [R51], R12 ;  /* 0x0000000c33007844 */ /* 0x0005e80000000200 */
[----:B------:R2:W-:Y:S01]  /*9570*/  STSM.16.M88.4 [R26], R148 ;  /* 0x000000941a007844 */ /* 0x0005e20000000200 */
[----:B------:R-:W-:Y:S01]  /*9580*/  BAR.SYNC.DEFER_BLOCKING 0x1, 0x180 ;  /* 0x0046000000007b1d */ /* 0x000fe20000010000 */
[----:B------:R-:W-:Y:S01]  /*9590*/  PLOP3.LUT P1, PT, PT, PT, UP1, 0x80, 0x0 ;  /* 0x000000000000781c */ /* 0x000fe20003f2f018 */
[----:B-1----:R-:W-:Y:S01]  /*95a0*/  IMAD.U32 R4, RZ, RZ, UR6 ;  /* 0x00000006ff047e24 */ /* 0x002fe2000f8e00ff */
[----:B------:R-:W-:-:S03]  /*95b0*/  MOV R5, UR7 ;  /* 0x0000000700057c02 */ /* 0x000fc60008000f00 */
[----:B------:R-:W3:Y:S01]  /*95c0*/  @P0 LDG.E R22, desc[UR46][R20.64] ;  /* 0x0000002e14160981 */ /* 0x000ee2000c1e1900 */
[----:B------:R-:W-:-:S07]  /*95d0*/  UMOV UR4, URZ ;  /* 0x0000003f00047c82 */ /* 0x000fce0008000000 */
[----:B0-----:R2:W5:Y:S01]  /*95e0*/  @P1 LDG.E R24, desc[UR46][R4.64] ;  /* 0x0000002e04181981 */ /* 0x001562000c1e1900 */
[----:B---3--:R-:W-:Y:S01]  /*95f0*/  @P0 R2UR UR4, R22 ;  /* 0x00000000160402ca */ /* 0x008fe200000e0000 */
[----:B--2---:R-:W-:-:S14]  /*9600*/  @P1 BRA `(.L_x_10614) ;  /* 0x0000000000101947 */ /* 0x004fdc0003800000 */
[----:B------:R-:W-:Y:S05]  /*9610*/  @!P0 BRA `(.L_x_10614) ;  /* 0x00000000000c8947 */ /* 0x000fea0003800000 */
[----:B------:R-:W2:Y:S04]  /*9620*/  LDG.E R5, desc[UR46][R20.64] ;  /* 0x0000002e14057981 */ /* 0x000ea8000c1e1900 */
[----:B-----5:R-:W2:Y:S02]  /*9630*/  LDG.E R24, desc[UR46][R20.64+0x4] ;  /* 0x0000042e14187981 */ /* 0x020ea4000c1e1900 */
[----:B--2---:R-:W-:-:S07]  /*9640*/  IMAD.IADD R24, R24, 0x1, -R5 ;  /* 0x0000000118187824 */ /* 0x004fce00078e0a05 */
.L_x_10614:
[----:B------:R-:W2:Y:S04]  /*9650*/  LDL R5, [R1+0x18] ;  /* 0x0000180001057983 */ /* 0x000ea80000100800 */
[----:B------:R-:W3:Y:S01]  /*9660*/  LDL R32, [R1+0x8] ;  /* 0x0000080001207983 */ /* 0x000ee20000100800 */
[----:B------:R-:W-:Y:S01]  /*9670*/  USHF.R.S32.HI UR11, URZ, 0x1f, UR43 ;  /* 0x0000001f3f0b7899 */ /* 0x000fe2000801142b */
[----:B------:R-:W-:Y:S02]  /*9680*/  ULDC.64 UR12, c[0x0][0xb70] ;  /* 0x0002dc00000c7ab9 */ /* 0x000fe40000000a00 */
[----:B------:R-:W2:Y:S01]  /*9690*/  LDL.LU R26, [R1+0xc] ;  /* 0x00000c00011a7983 */ /* 0x000ea20000300800 */
[----:B------:R-:W-:Y:S02]  /*96a0*/  USHF.R.S32.HI UR9, URZ, 0x1f, UR4 ;  /* 0x0000001f3f097899 */ /* 0x000fe40008011404 */
[----:B------:R-:W-:Y:S01]  /*96b0*/  UIMAD UR10, UR11, UR12, URZ ;  /* 0x0000000c0b0a72a4 */ /* 0x000fe2000f8e023f */
[----:B------:R-:W0:Y:S01]  /*96c0*/  S2R R4, SR_TID.X ;  /* 0x0000000000047919 */ /* 0x000e220000002100 */
[----:B------:R-:W-:Y:S01]  /*96d0*/  UMOV UR8, UR4 ;  /* 0x0000000400087c82 */ /* 0x000fe20008000000 */
[----:B------:R-:W-:-:S02]  /*96e0*/  USEL UR42, UR42, URZ, !UP0 ;  /* 0x0000003f2a2a7287 */ /* 0x000fc4000c000000 */
[----:B------:R-:W-:Y:S02]  /*96f0*/  UIMAD.WIDE.U32 UR6, UR43, UR12, UR8 ;  /* 0x0000000c2b0672a5 */ /* 0x000fe4000f8e0008 */
[----:B------:R-:W-:Y:S02]  /*9700*/  UIMAD UR10, UR43, UR13, UR10 ;  /* 0x0000000d2b0a72a4 */ /* 0x000fe4000f8e020a */
[----:B------:R-:W-:Y:S01]  /*9710*/  USEL UR41, UR41, URZ, !UP0 ;  /* 0x0000003f29297287 */ /* 0x000fe2000c000000 */
[----:B------:R-:W-:Y:S01]  /*9720*/  ULDC.64 UR12, c[0x0][0xb78] ;  /* 0x0002de00000c7ab9 */ /* 0x000fe20000000a00 */
[----:B------:R-:W-:Y:S02]  /*9730*/  UIADD3 UR7, UR7, UR10, URZ ;  /* 0x0000000a07077290 */ /* 0x000fe4000fffe03f */
[----:B------:R-:W-:Y:S02]  /*9740*/  UIMAD UR8, UR42, UR12, URZ ;  /* 0x0000000c2a0872a4 */ /* 0x000fe4000f8e023f */
[----:B------:R-:W-:-:S02]  /*9750*/  UIMAD.WIDE.U32 UR6, UR41, UR12, UR6 ;  /* 0x0000000c290672a5 */ /* 0x000fc4000f8e0006 */
[----:B------:R-:W-:-:S03]  /*9760*/  UIMAD UR8, UR41, UR13, UR8 ;  /* 0x0000000d290872a4 */ /* 0x000fc6000f8e0208 */
[----:B------:R-:W-:-:S03]  /*9770*/  ULDC.64 UR12, c[0x0][0xaa0] ;  /* 0x0002a800000c7ab9 */ /* 0x000fc60000000a00 */
[----:B------:R-:W-:Y:S01]  /*9780*/  MOV R7, UR8 ;  /* 0x0000000800077c02 */ /* 0x000fe20008000f00 */
[----:B0-----:R-:W-:-:S05]  /*9790*/  VIADD R6, R4, 0xffffff80 ;  /* 0xffffff8004067836 */ /* 0x001fca0000000000 */
[----:B------:R-:W-:-:S04]  /*97a0*/  SHF.R.S32.HI R8, RZ, 0x1f, R6 ;  /* 0x0000001fff087819 */ /* 0x000fc80000011406 */
[----:B------:R-:W-:-:S04]  /*97b0*/  LEA.HI R8, R8, R6, RZ, 0x7 ;  /* 0x0000000608087211 */ /* 0x000fc800078f38ff */
[----:B------:R-:W-:-:S05]  /*97c0*/  LOP3.LUT R8, R8, 0xffffff80, RZ, 0xc0, !PT ;  /* 0xffffff8008087812 */ /* 0x000fca00078ec0ff */
[----:B------:R-:W-:-:S05]  /*97d0*/  IMAD.IADD R8, R6, 0x1, -R8 ;  /* 0x0000000106087824 */ /* 0x000fca00078e0a08 */
[----:B------:R-:W-:Y:S02]  /*97e0*/  LOP3.LUT P0, RZ, R8, 0x3, RZ, 0xc0, !PT ;  /* 0x0000000308ff7812 */ /* 0x000fe4000780c0ff */
[----:B------:R-:W-:Y:S02]  /*97f0*/  MOV R33, UR12 ;  /* 0x0000000c00217c02 */ /* 0x000fe40008000f00 */
[----:B------:R-:W-:Y:S01]  /*9800*/  SHF.R.S32.HI R157, RZ, 0x1f, R156 ;  /* 0x0000001fff9d7819 */ /* 0x000fe2000001149c */
[----:B------:R-:W-:Y:S01]  /*9810*/  BSSY B1, `(.L_x_10615) ;  /* 0x0000057000017945 */ /* 0x000fe20003800000 */
[----:B--2---:R-:W-:Y:S02]  /*9820*/  IMAD R9, R26, 0xc0, R5 ;  /* 0x000000c01a097824 */ /* 0x004fe400078e0205 */
[----:B---3--:R-:W-:-:S03]  /*9830*/  IMAD R5, R156, 0x40, R32 ;  /* 0x000000409c057824 */ /* 0x008fc600078e0220 */
[----:B------:R-:W-:Y:S01]  /*9840*/  SHF.R.S32.HI R4, RZ, 0x1f, R9 ;  /* 0x0000001fff047819 */ /* 0x000fe20000011409 */
[----:B------:R-:W-:Y:S01]  /*9850*/  IMAD.WIDE R18, R5, 0x2, R18 ;  /* 0x0000000205127825 */ /* 0x000fe200078e0212 */
[----:B------:R-:W-:-:S03]  /*9860*/  IADD3 R6, P1, R9, UR6, RZ ;  /* 0x0000000609067c10 */ /* 0x000fc6000ff3e0ff */
[C---:B------:R-:W-:Y:S01]  /*9870*/  VIADD R5, R9.reuse, 0x8 ;  /* 0x0000000809057836 */ /* 0x040fe20000000000 */
[----:B------:R-:W-:Y:S01]  /*9880*/  IADD3.X R7, R4, UR7, R7, P1, !PT ;  /* 0x0000000704077c10 */ /* 0x000fe20008ffe407 */
[----:B------:R-:W-:Y:S01]  /*9890*/  ULDC.64 UR6, c[0x0][0xb40] ;  /* 0x0002d00000067ab9 */ /* 0x000fe20000000a00 */
[----:B------:R-:W-:Y:S02]  /*98a0*/  IADD3 R11, P3, R18, 0x3000, RZ ;  /* 0x00003000120b7810 */ /* 0x000fe40007f7e0ff */
[C---:B------:R-:W-:Y:S02]  /*98b0*/  LEA R30, P2, R6.reuse, UR6, 0x2 ;  /* 0x00000006061e7c11 */ /* 0x040fe4000f8410ff */
[-C--:B-----5:R-:W-:Y:S01]  /*98c0*/  ISETP.GE.OR P1, PT, R9, R24.reuse, P0 ;  /* 0x000000180900720c */ /* 0x0a0fe20000726670 */
[----:B------:R-:W-:Y:S01]  /*98d0*/  UIMAD UR6, UR9, UR12, URZ ;  /* 0x0000000c090672a4 */ /* 0x000fe2000f8e023f */
[----:B------:R-:W-:Y:S01]  /*98e0*/  LEA.HI.X R31, R6, UR7, R7, 0x2, P2 ;  /* 0x00000007061f7c11 */ /* 0x000fe200090f1407 */
[----:B------:R-:W-:Y:S01]  /*98f0*/  IMAD.MOV.U32 R28, RZ, RZ, R32 ;  /* 0x000000ffff1c7224 */ /* 0x000fe200078e0020 */
[C---:B------:R-:W-:Y:S01]  /*9900*/  IADD3 R15, P2, R18.reuse, 0x1800, RZ ;  /* 0x00001800120f7810 */ /* 0x040fe20007f5e0ff */
[----:B------:R-:W-:Y:S01]  /*9910*/  IMAD.X R9, RZ, RZ, R19, P3 ;  /* 0x000000ffff097224 */ /* 0x000fe200018e0613 */
[----:B------:R-:W-:Y:S01]  /*9920*/  IADD3 R7, P4, R18, 0x4800, RZ ;  /* 0x0000480012077810 */ /* 0x000fe20007f9e0ff */
[----:B------:R-:W-:Y:S01]  /*9930*/  ULDC.64 UR8, c[0x0][0xae8] ;  /* 0x0002ba0000087ab9 */ /* 0x000fe20000000a00 */
[----:B------:R-:W-:-:S02]  /*9940*/  ISETP.GE.OR P0, PT, R5, R24, P0 ;  /* 0x000000180500720c */ /* 0x000fc40000706670 */
[----:B------:R-:W-:Y:S01]  /*9950*/  SHF.R.S32.HI R29, RZ, 0x1f, R32 ;  /* 0x0000001fff1d7819 */ /* 0x000fe20000011420 */
[----:B------:R-:W-:Y:S01]  /*9960*/  UIMAD UR6, UR4, UR13, UR6 ;  /* 0x0000000d040672a4 */ /* 0x000fe2000f8e0206 */
[----:B------:R-:W-:Y:S01]  /*9970*/  LOP3.LUT R5, R18, 0x380, RZ, 0xc0, !PT ;  /* 0x0000038012057812 */ /* 0x000fe200078ec0ff */
[----:B------:R-:W-:Y:S01]  /*9980*/  IMAD.X R13, RZ, RZ, R19, P2 ;  /* 0x000000ffff0d7224 */ /* 0x000fe200010e0613 */
[----:B------:R-:W-:Y:S01]  /*9990*/  LOP3.LUT R8, R15, 0x380, RZ, 0xc0, !PT ;  /* 0x000003800f087812 */ /* 0x000fe200078ec0ff */
[----:B------:R-:W-:Y:S01]  /*99a0*/  @!P1 STG.E desc[UR46][R30.64], R3 ;  /* 0x000000031e009986 */ /* 0x000fe2000c10192e */
[----:B------:R-:W-:Y:S02]  /*99b0*/  LOP3.LUT R6, R11, 0x380, RZ, 0xc0, !PT ;  /* 0x000003800b067812 */ /* 0x000fe400078ec0ff */
[----:B------:R-:W-:Y:S02]  /*99c0*/  LOP3.LUT R4, R7, 0x380, RZ, 0xc0, !PT ;  /* 0x0000038007047812 */ /* 0x000fe400078ec0ff */
[----:B------:R-:W-:Y:S01]  /*99d0*/  SHF.R.U64 R5, R5, 0x3, RZ ;  /* 0x0000000305057819 */ /* 0x000fe200000012ff */
[----:B------:R0:W-:Y:S01]  /*99e0*/  @!P0 STG.E desc[UR46][R30.64+0x20], R0 ;  /* 0x000020001e008986 */ /* 0x0001e2000c10192e */
[----:B------:R-:W-:-:S02]  /*99f0*/  SHF.R.U64 R8, R8, 0x3, RZ ;  /* 0x0000000308087819 */ /* 0x000fc400000012ff */
[----:B------:R-:W-:Y:S02]  /*9a00*/  SHF.R.U64 R6, R6, 0x3, RZ ;  /* 0x0000000306067819 */ /* 0x000fe400000012ff */
[----:B------:R-:W-:Y:S01]  /*9a10*/  SHF.R.U64 R4, R4, 0x3, RZ ;  /* 0x0000000304047819 */ /* 0x000fe200000012ff */
[----:B------:R-:W-:Y:S01]  /*9a20*/  IMAD.WIDE.U32 R28, R33, UR4, R28 ;  /* 0x00000004211c7c25 */ /* 0x000fe2000f8e001c */
[----:B------:R-:W-:Y:S02]  /*9a30*/  LOP3.LUT R18, R5, R18, RZ, 0x3c, !PT ;  /* 0x0000001205127212 */ /* 0x000fe400078e3cff */
[----:B------:R-:W-:Y:S01]  /*9a40*/  LOP3.LUT R12, R8, R15, RZ, 0x3c, !PT ;  /* 0x0000000f080c7212 */ /* 0x000fe200078e3cff */
[----:B------:R-:W-:Y:S01]  /*9a50*/  IMAD.X R5, RZ, RZ, R19, P4 ;  /* 0x000000ffff057224 */ /* 0x000fe200020e0613 */
[----:B------:R-:W-:Y:S02]  /*9a60*/  LOP3.LUT R8, R6, R11, RZ, 0x3c, !PT ;  /* 0x0000000b06087212 */ /* 0x000fe400078e3cff */
[----:B------:R-:W-:Y:S01]  /*9a70*/  LOP3.LUT R4, R4, R7, RZ, 0x3c, !PT ;  /* 0x0000000704047212 */ /* 0x000fe200078e3cff */
[----:B------:R-:W-:Y:S01]  /*9a80*/  VIADD R29, R29, UR6 ;  /* 0x000000061d1d7c36 */ /* 0x000fe20008000000 */
[----:B------:R-:W-:Y:S01]  /*9a90*/  ULDC.64 UR6, c[0x0][0xae0] ;  /* 0x0002b80000067ab9 */ /* 0x000fe20000000a00 */
[----:B------:R1:W5:Y:S01]  /*9aa0*/  LD.E.128 R20, desc[UR46][R18.64] ;  /* 0x0000002e12147980 */ /* 0x000362000c101d00 */
[----:B------:R-:W-:-:S03]  /*9ab0*/  UIMAD UR4, UR11, UR6, URZ ;  /* 0x000000060b0472a4 */ /* 0x000fc6000f8e023f */
[----:B------:R-:W5:Y:S04]  /*9ac0*/  LD.E.128 R12, desc[UR46][R12.64] ;  /* 0x0000002e0c0c7980 */ /* 0x000f68000c101d00 */
[----:B------:R-:W5:Y:S04]  /*9ad0*/  LD.E.128 R8, desc[UR46][R8.64] ;  /* 0x0000002e08087980 */ /* 0x000f68000c101d00 */
[----:B------:R-:W5:Y:S01]  /*9ae0*/  LD.E.128 R4, desc[UR46][R4.64] ;  /* 0x0000002e04047980 */ /* 0x000f62000c101d00 */
[----:B-1----:R-:W-:Y:S01]  /*9af0*/  IMAD.U32 R19, RZ, RZ, UR6 ;  /* 0x00000006ff137e24 */ /* 0x002fe2000f8e00ff */
[----:B------:R-:W-:Y:S01]  /*9b00*/  UIMAD UR6, UR43, UR7, UR4 ;  /* 0x000000072b0672a4 */ /* 0x000fe2000f8e0204 */
[----:B0-----:R-:W-:Y:S01]  /*9b10*/  IMAD R31, R26, -0xc0, R24 ;  /* 0xffffff401a1f7824 */ /* 0x001fe200078e0218 */
[----:B------:R-:W-:Y:S01]  /*9b20*/  @!PT LDS RZ, [RZ] ;  /* 0x00000000fffff984 */ /* 0x000fe20000000800 */
[----:B------:R-:W-:Y:S01]  /*9b30*/  @!PT LDS RZ, [RZ] ;  /* 0x00000000fffff984 */ /* 0x000fe20000000800 */
[----:B------:R-:W-:Y:S01]  /*9b40*/  @!PT LDS RZ, [RZ] ;  /* 0x00000000fffff984 */ /* 0x000fe20000000800 */
[----:B------:R-:W-:Y:S01]  /*9b50*/  @!PT LDS RZ, [RZ] ;  /* 0x00000000fffff984 */ /* 0x000fe20000000800 */
[----:B------:R0:W-:Y:S06]  /*9b60*/  MEMBAR.ALL.CTA ;  /* 0x0000000000007992 */ /* 0x0001ec0000008000 */
[----:B0-----:R-:W0:Y:S01]  /*9b70*/  FENCE.VIEW.ASYNC.S ;  /* 0x00000000000073c6 */ /* 0x001e220000000000 */
[----:B------:R-:W-:Y:S01]  /*9b80*/  ULDC UR4, c[0x0][0xa8c] ;  /* 0x0002a30000047ab9 */ /* 0x000fe20000000800 */
[----:B------:R-:W-:Y:S01]  /*9b90*/  VIADD R0, R156, 0x30 ;  /* 0x000000309c007836 */ /* 0x000fe20000000000 */
[----:B------:R-:W-:Y:S01]  /*9ba0*/  ISETP.GE.AND P0, PT, R32, UR4, PT ;  /* 0x0000000420007c0c */ /* 0x000fe2000bf06270 */
[C---:B------:R-:W-:Y:S01]  /*9bb0*/  VIADD R24, R156.reuse, 0x90 ;  /* 0x000000909c187836 */ /* 0x040fe20000000000 */
[----:B------:R-:W-:Y:S01]  /*9bc0*/  IADD3 R3, R156, 0x60, RZ ;  /* 0x000000609c037810 */ /* 0x000fe20007ffe0ff */
[----:B------:R-:W-:Y:S01]  /*9bd0*/  IMAD.WIDE.U32 R18, R19, UR43, R28 ;  /* 0x0000002b13127c25 */ /* 0x000fe2000f8e001c */
[-C--:B------:R-:W-:Y:S01]  /*9be0*/  ISETP.GE.OR P3, PT, R0, R31.reuse, P0 ;  /* 0x0000001f0000720c */ /* 0x080fe20000766670 */
[----:B------:R-:W-:Y:S01]  /*9bf0*/  UIADD3 UR4, UR40, 0x30820, URZ ;  /* 0x0003082028047890 */ /* 0x000fe2000fffe03f */
[-C--:B------:R-:W-:Y:S01]  /*9c00*/  ISETP.GE.OR P1, PT, R3, R31.reuse, P0 ;  /* 0x0000001f0300720c */ /* 0x080fe20000726670 */
[----:B------:R-:W-:Y:S01]  /*9c10*/  VIADD R19, R19, UR6 ;  /* 0x0000000613137c36 */ /* 0x000fe20008000000 */
[-C--:B------:R-:W-:Y:S01]  /*9c20*/  ISETP.GE.OR P2, PT, R24, R31.reuse, P0 ;  /* 0x0000001f1800720c */ /* 0x080fe20000746670 */
[----:B------:R-:W-:Y:S01]  /*9c30*/  UIMAD UR6, UR42, UR8, URZ ;  /* 0x000000082a0672a4 */ /* 0x000fe2000f8e023f */
[----:B------:R-:W-:Y:S01]  /*9c40*/  ISETP.GE.OR P0, PT, R156, R31, P0 ;  /* 0x0000001f9c00720c */ /* 0x000fe20000706670 */
[----:B------:R-:W-:Y:S01]  /*9c50*/  UPRMT UR4, URZ, 0x654, UR4 ;  /* 0x000006543f047896 */ /* 0x000fe20008000004 */
[----:B------:R-:W-:Y:S01]  /*9c60*/  IMAD.U32 R33, RZ, RZ, UR8 ;  /* 0x00000008ff217e24 */ /* 0x000fe2000f8e00ff */
[----:B------:R-:W-:Y:S01]  /*9c70*/  UIMAD UR6, UR41, UR9, UR6 ;  /* 0x00000009290672a4 */ /* 0x000fe2000f8e0206 */
[----:B------:R-:W-:-:S04]  /*9c80*/  IMAD.WIDE R30, R26, 0xc0, R156 ;  /* 0x000000c01a1e7825 */ /* 0x000fc800078e029c */
[----:B------:R-:W-:Y:S02]  /*9c90*/  IMAD.WIDE.U32 R32, R33, UR41, R18 ;  /* 0x0000002921207c25 */ /* 0x000fe4000f8e0012 */
[----:B0-----:R-:W-:Y:S02]  /*9ca0*/  SYNCS.ARRIVE.TRANS64.RED.A1T0 RZ, [UR4], RZ ;  /* 0x000000ffffff79a7 */ /* 0x001fe40008100404 */
[----:B------:R-:W-:Y:S01]  /*9cb0*/  VIADD R35, R33, UR6 ;  /* 0x0000000621237c36 */ /* 0x000fe20008000000 */
[----:B------:R-:W-:Y:S06]  /*9cc0*/  @P0 BRA `(.L_x_10616) ;  /* 0x00000000002c0947 */ /* 0x000fec0003800000 */
[----:B------:R-:W-:Y:S01]  /*9cd0*/  ULDC.64 UR6, c[0x0][0xad8] ;  /* 0x0002b60000067ab9 */ /* 0x000fe20000000a00 */
[----:B------:R-:W-:Y:S01]  /*9ce0*/  MOV R18, R32 ;  /* 0x0000002000127202 */ /* 0x000fe20000000f00 */
[----:B------:R-:W-:Y:S02]  /*9cf0*/  IMAD R3, R31, UR6, RZ ;  /* 0x000000061f037c24 */ /* 0x000fe4000f8e02ff */
[----:B------:R-:W-:Y:S02]  /*9d00*/  IMAD.MOV.U32 R19, RZ, RZ, R35 ;  /* 0x000000ffff137224 */ /* 0x000fe400078e0023 */
[C---:B------:R-:W-:Y:S02]  /*9d10*/  IMAD R3, R30.reuse, UR7, R3 ;  /* 0x000000071e037c24 */ /* 0x040fe4000f8e0203 */
[----:B------:R-:W-:Y:S01]  /*9d20*/  IMAD.WIDE.U32 R18, R30, UR6, R18 ;  /* 0x000000061e127c25 */ /* 0x000fe2000f8e0012 */
[----:B------:R-:W-:-:S03]  /*9d30*/  ULDC.64 UR6, c[0x0][0xa80] ;  /* 0x0002a00000067ab9 */ /* 0x000fc60000000a00 */
[----:B------:R-:W-:Y:S01]  /*9d40*/  IMAD.IADD R3, R19, 0x1, R3 ;  /* 0x0000000113037824 */ /* 0x000fe200078e0203 */
[----:B------:R-:W-:-:S04]  /*9d50*/  LEA R28, P0, R18, UR6, 0x1 ;  /* 0x00000006121c7c11 */ /* 0x000fc8000f8008ff */
[----:B------:R-:W-:-:S05]  /*9d60*/  LEA.HI.X R29, R18, UR7, R3, 0x1, P0 ;  /* 0x00000007121d7c11 */ /* 0x000fca00080f0c03 */
[----:B-----5:R0:W-:Y:S04]  /*9d70*/  STG.E.128 desc[UR46][R28.64], R20 ;  /* 0x000000141c007986 */ /* 0x0201e8000c101d2e */
.L_x_10616:
[----:B------:R-:W-:Y:S05]  /*9d80*/  BSYNC B1 ;  /* 0x0000000000017941 */ /* 0x000fea0003800000 */
.L_x_10615:
[----:B------:R-:W-:Y:S04]  /*9d90*/  BSSY B1, `(.L_x_10617) ;  /* 0x000000f000017945 */ /* 0x000fe80003800000 */
[----:B------:R-:W-:Y:S05]  /*9da0*/  @P3 BRA `(.L_x_10618) ;  /* 0x0000000000343947 */ /* 0x000fea0003800000 */
[----:B------:R-:W-:Y:S01]  /*9db0*/  IADD3 R3, P0, R30, 0x30, RZ ;  /* 0x000000301e037810 */ /* 0x000fe20007f1e0ff */
[----:B------:R-:W-:Y:S01]  /*9dc0*/  ULDC.64 UR6, c[0x0][0xad8] ;  /* 0x0002b60000067ab9 */ /* 0x000fe20000000a00 */
[----:B------:R-:W-:Y:S01]  /*9dd0*/  MOV R19, R35 ;  /* 0x0000002300137202 */ /* 0x000fe20000000f00 */
[----:B------:R-:W-:Y:S02]  /*9de0*/  IMAD.MOV.U32 R18, RZ, RZ, R32 ;  /* 0x000000ffff127224 */ /* 0x000fe400078e0020 */
[----:B------:R-:W-:Y:S02]  /*9df0*/  IMAD.X R0, RZ, RZ, R31, P0 ;  /* 0x000000ffff007224 */ /* 0x000fe400000e061f */
[----:B------:R-:W-:-:S04]  /*9e00*/  IMAD.WIDE.U32 R18, R3, UR6, R18 ;  /* 0x0000000603127c25 */ /* 0x000fc8000f8e0012 */
[----:B------:R-:W-:-:S04]  /*9e10*/  IMAD R0, R0, UR6, RZ ;  /* 0x0000000600007c24 */ /* 0x000fc8000f8e02ff */
[----:B------:R-:W-:Y:S01]  /*9e20*/  IMAD R3, R3, UR7, R0 ;  /* 0x0000000703037c24 */ /* 0x000fe2000f8e0200 */
[----:B------:R-:W-:Y:S02]  /*9e30*/  ULDC.64 UR6, c[0x0][0xa80] ;  /* 0x0002a00000067ab9 */ /* 0x000fe40000000a00 */
[----:B0----5:R-:W-:Y:S01]  /*9e40*/  LEA R20, P0, R18, UR6, 0x1 ;  /* 0x0000000612147c11 */ /* 0x021fe2000f8008ff */
[----:B------:R-:W-:-:S05]  /*9e50*/  IMAD.IADD R3, R19, 0x1, R3 ;  /* 0x0000000113037824 */ /* 0x000fca00078e0203 */
[----:B------:R-:W-:-:S05]  /*9e60*/  LEA.HI.X R21, R18, UR7, R3, 0x1, P0 ;  /* 0x0000000712157c11 */ /* 0x000fca00080f0c03 */
[----:B------:R1:W-:Y:S02]  /*9e70*/  STG.E.128 desc[UR46][R20.64], R12 ;  /* 0x0000000c14007986 */ /* 0x0003e4000c101d2e */
.L_x_10618:
[----:B------:R-:W-:Y:S05]  /*9e80*/  BSYNC B1 ;  /* 0x0000000000017941 */ /* 0x000fea0003800000 */
.L_x_10617:
[----:B------:R-:W-:Y:S04]  /*9e90*/  BSSY B1, `(.L_x_10619) ;  /* 0x000000f000017945 */ /* 0x000fe80003800000 */
[----:B------:R-:W-:Y:S05]  /*9ea0*/  @P1 BRA `(.L_x_10620) ;  /* 0x0000000000341947 */ /* 0x000fea0003800000 */
[----:B------:R-:W-:Y:S01]  /*9eb0*/  IADD3 R3, P0, R30, 0x60, RZ ;  /* 0x000000601e037810 */ /* 0x000fe20007f1e0ff */
[----:B------:R-:W-:Y:S01]  /*9ec0*/  ULDC.64 UR6, c[0x0][0xad8] ;  /* 0x0002b60000067ab9 */ /* 0x000fe20000000a00 */
[----:B-1---5:R-:W-:Y:S02]  /*9ed0*/  IMAD.MOV.U32 R12, RZ, RZ, R32 ;  /* 0x000000ffff0c7224 */ /* 0x022fe400078e0020 */
[----:B------:R-:W-:Y:S02]  /*9ee0*/  IMAD.MOV.U32 R13, RZ, RZ, R35 ;  /* 0x000000ffff0d7224 */ /* 0x000fe400078e0023 */
[----:B------:R-:W-:Y:S02]  /*9ef0*/  IMAD.X R0, RZ, RZ, R31, P0 ;  /* 0x000000ffff007224 */ /* 0x000fe400000e061f */
[----:B------:R-:W-:-:S04]  /*9f00*/  IMAD.WIDE.U32 R12, R3, UR6, R12 ;  /* 0x00000006030c7c25 */ /* 0x000fc8000f8e000c */
[----:B------:R-:W-:-:S04]  /*9f10*/  IMAD R0, R0, UR6, RZ ;  /* 0x0000000600007c24 */ /* 0x000fc8000f8e02ff */
[----:B------:R-:W-:Y:S01]  /*9f20*/  IMAD R3, R3, UR7, R0 ;  /* 0x0000000703037c24 */ /* 0x000fe2000f8e0200 */
[----:B------:R-:W-:Y:S02]  /*9f30*/  ULDC.64 UR6, c[0x0][0xa80] ;  /* 0x0002a00000067ab9 */ /* 0x000fe40000000a00 */
[----:B------:R-:W-:Y:S02]  /*9f40*/  LEA R14, P0, R12, UR6, 0x1 ;  /* 0x000000060c0e7c11 */ /* 0x000fe4000f8008ff */
[----:B------:R-:W-:-:S04]  /*9f50*/  IADD3 R3, R13, R3, RZ ;  /* 0x000000030d037210 */ /* 0x000fc80007ffe0ff */
[----:B------:R-:W-:-:S05]  /*9f60*/  LEA.HI.X R15, R12, UR7, R3, 0x1, P0 ;  /* 0x000000070c0f7c11 */ /* 0x000fca00080f0c03 */
[----:B------:R2:W-:Y:S02]  /*9f70*/  STG.E.128 desc[UR46][R14.64], R8 ;  /* 0x000000080e007986 */ /* 0x0005e4000c101d2e */
.L_x_10620:
[----:B------:R-:W-:Y:S05]  /*9f80*/  BSYNC B1 ;  /* 0x0000000000017941 */ /* 0x000fea0003800000 */
.L_x_10619:
[----:B------:R-:W-:Y:S05]  /*9f90*/  @P2 BRA `(.L_x_10621) ;  /* 0x0000000800a82947 */ /* 0x000fea0003800000 */
[----:B------:R-:W-:Y:S01]  /*9fa0*/  IADD3 R3, P0, R30, 0x90, RZ ;  /* 0x000000901e037810 */ /* 0x000fe20007f1e0ff */
[----:B------:R-:W-:Y:S01]  /*9fb0*/  ULDC.64 UR6, c[0x0][0xad8] ;  /* 0x0002b60000067ab9 */ /* 0x000fe20000000a00 */
[----:B--2--5:R-:W-:Y:S02]  /*9fc0*/  IMAD.MOV.U32 R8, RZ, RZ, R32 ;  /* 0x000000ffff087224 */ /* 0x024fe400078e0020 */
[----:B------:R-:W-:Y:S02]  /*9fd0*/  IMAD.MOV.U32 R9, RZ, RZ, R35 ;  /* 0x000000ffff097224 */ /* 0x000fe400078e0023 */
[----:B------:R-:W-:Y:S02]  /*9fe0*/  IMAD.X R30, RZ, RZ, R31, P0 ;  /* 0x000000ffff1e7224 */ /* 0x000fe400000e061f */
[----:B------:R-:W-:-:S04]  /*9ff0*/  IMAD.WIDE.U32 R8, R3, UR6, R8 ;  /* 0x0000000603087c25 */ /* 0x000fc8000f8e0008 */
[----:B------:R-:W-:-:S04]  /*a000*/  IMAD R30, R30, UR6, RZ ;  /* 0x000000061e1e7c24 */ /* 0x000fc8000f8e02ff */
[----:B------:R-:W-:Y:S01]  /*a010*/  IMAD R3, R3, UR7, R30 ;  /* 0x0000000703037c24 */ /* 0x000fe2000f8e021e */
[----:B------:R-:W-:Y:S02]  /*a020*/  ULDC.64 UR6, c[0x0][0xa80] ;  /* 0x0002a00000067ab9 */ /* 0x000fe40000000a00 */
[----:B------:R-:W-:Y:S01]  /*a030*/  LEA R10, P0, R8, UR6, 0x1 ;  /* 0x00000006080a7c11 */ /* 0x000fe2000f8008ff */
[----:B------:R-:W-:-:S05]  /*a040*/  IMAD.IADD R3, R9, 0x1, R3 ;  /* 0x0000000109037824 */ /* 0x000fca00078e0203 */
[----:B------:R-:W-:-:S05]  /*a050*/  LEA.HI.X R11, R8, UR7, R3, 0x1, P0 ;  /* 0x00000007080b7c11 */ /* 0x000fca00080f0c03 */
[----:B------:R3:W-:Y:S01]  /*a060*/  STG.E.128 desc[UR46][R10.64], R4 ;  /* 0x000000040a007986 */ /* 0x0007e2000c101d2e */
[----:B------:R-:W-:Y:S05]  /*a070*/  BRA `(.L_x_10621) ;  /* 0x0000000800707947 */ /* 0x000fea0003800000 */
.L_x_10613:
[----:B------:R-:W-:Y:S01]  /*a080*/  USHF.L.U32 UR8, UR41, 0x2, URZ ;  /* 0x0000000229087899 */ /* 0x000fe2000800063f */
[----:B------:R-:W-:Y:S01]  /*a090*/  ULDC.64 UR6, c[0x0][0xbd8] ;  /* 0x0002f60000067ab9 */ /* 0x000fe20000000a00 */
[----:B------:R-:W-:Y:S01]  /*a0a0*/  USHF.L.U64.HI UR9, UR41, 0x2, UR42 ;  /* 0x0000000229097899 */ /* 0x000fe2000801022a */
[----:B------:R-:W-:Y:S01]  /*a0b0*/  IMAD.MOV.U32 R3, RZ, RZ, RZ ;  /* 0x000000ffff037224 */ /* 0x000fe200078e00ff */
[----:B------:R-:W-:Y:S02]  /*a0c0*/  UIADD3 UR4, UP1, UR8, UR6, URZ ;  /* 0x0000000608047290 */ /* 0x000fe4000ff3e03f */
[----:B------:R-:W-:Y:S01]  /*a0d0*/  UISETP.NE.U32.AND UP0, UPT, UR6, URZ, UPT ;  /* 0x0000003f0600728c */ /* 0x000fe2000bf05070 */
[----:B------:R-:W0:Y:S01]  /*a0e0*/  S2R R6, SR_TID.X ;  /* 0x0000000000067919 */ /* 0x000e220000002100 */
[----:B------:R-:W-:Y:S02]  /*a0f0*/  UIADD3.X UR6, UR9, UR7, URZ, UP1, !UPT ;  /* 0x0000000709067290 */ /* 0x000fe40008ffe43f */
[----:B------:R-:W-:Y:S01]  /*a100*/  UISETP.NE.AND.EX UP0, UPT, UR7, URZ, UPT, UP0 ;  /* 0x0000003f0700728c */ /* 0x000fe2000bf05300 */
[----:B------:R-:W1:Y:S01]  /*a110*/  LDC R0, c[0x0][0xa88] ;  /* 0x0002a200ff007b82 */ /* 0x000e620000000800 */
[----:B------:R-:W-:-:S02]  /*a120*/  MOV R4, UR4 ;  /* 0x0000000400047c02 */ /* 0x000fc40008000f00 */
[----:B------:R-:W-:Y:S01]  /*a130*/  IMAD.U32 R5, RZ, RZ, UR6 ;  /* 0x00000006ff057e24 */ /* 0x000fe2000f8e00ff */
[----:B------:R-:W-:Y:S01]  /*a140*/  ULDC.64 UR6, c[0x0][0xbe0] ;  /* 0x0002f80000067ab9 */ /* 0x000fe20000000a00 */
[----:B------:R-:W-:Y:S01]  /*a150*/  PLOP3.LUT P1, PT, PT, PT, UP0, 0x80, 0x0 ;  /* 0x000000000000781c */ /* 0x000fe20003f2f008 */
[----:B------:R-:W-:-:S04]  /*a160*/  UISETP.NE.U32.AND UP1, UPT, UR6, URZ, UPT ;  /* 0x0000003f0600728c */ /* 0x000fc8000bf25070 */
[----:B------:R-:W-:-:S06]  /*a170*/  UISETP.NE.AND.EX UP1, UPT, UR7, URZ, UPT, UP1 ;  /* 0x0000003f0700728c */ /* 0x000fcc000bf25310 */
[----:B------:R-:W-:Y:S02]  /*a180*/  PLOP3.LUT P2, PT, PT, PT, UP1, 0x80, 0x0 ;  /* 0x000000000000781c */ /* 0x000fe40003f4f018 */
[----:B------:R2:W5:Y:S03]  /*a190*/  @P1 LDG.E R3, desc[UR46][R4.64] ;  /* 0x0000002e04031981 */ /* 0x000566000c1e1900 */
[----:B------:R-:W-:-:S04]  /*a1a0*/  @UP1 UIADD3 UR6, UP2, UR8, UR6, URZ ;  /* 0x0000000608061290 */ /* 0x000fc8000ff5e03f */
[----:B------:R-:W-:Y:S01]  /*a1b0*/  @UP1 UIADD3.X UR7, UR9, UR7, URZ, UP2, !UPT ;  /* 0x0000000709071290 */ /* 0x000fe200097fe43f */
[----:B0-----:R-:W-:Y:S02]  /*a1c0*/  VIADD R8, R6, 0xffffff80 ;  /* 0xffffff8006087836 */ /* 0x001fe40000000000 */
[----:B------:R-:W-:-:S03]  /*a1d0*/  IMAD.U32 R6, RZ, RZ, UR6 ;  /* 0x00000006ff067e24 */ /* 0x000fc6000f8e00ff */
[----:B------:R-:W-:-:S05]  /*a1e0*/  MOV R7, UR7 ;  /* 0x0000000700077c02 */ /* 0x000fca0008000f00 */
[----:B-1----:R2:W5:Y:S01]  /*a1f0*/  @P2 LDG.E R0, desc[UR46][R6.64] ;  /* 0x0000002e06002981 */ /* 0x002562000c1e1900 */
[----:B------:R-:W-:Y:S01]  /*a200*/  ISETP.GT.AND P0, PT, R8, 0xbf, PT ;  /* 0x000000bf0800780c */ /* 0x000fe20003f04270 */
[----:B------:R-:W-:-:S12]  /*a210*/  @P2 BRA `(.L_x_10622) ;  /* 0x0000000000102947 */ /* 0x000fd80003800000 */
[----:B------:R-:W-:Y:S05]  /*a220*/  @!P1 BRA `(.L_x_10622) ;  /* 0x00000000000c9947 */ /* 0x000fea0003800000 */
[----:B--2---:R-:W2:Y:S04]  /*a230*/  LDG.E R7, desc[UR46][R4.64] ;  /* 0x0000002e04077981 */ /* 0x004ea8000c1e1900 */
[----:B-----5:R-:W2:Y:S02]  /*a240*/  LDG.E R0, desc[UR46][R4.64+0x4] ;  /* 0x0000042e04007981 */ /* 0x020ea4000c1e1900 */
[----:B--2---:R-:W-:-:S07]  /*a250*/  IMAD.IADD R0, R0, 0x1, -R7 ;  /* 0x0000000100007824 */ /* 0x004fce00078e0a07 */
.L_x_10622:
[----:B------:R-:W3:Y:S04]  /*a260*/  LDL R11, [R1+0x8] ;  /* 0x00000800010b7983 */ /* 0x000ee80000100800 */
[----:B------:R0:W5:Y:S01]  /*a270*/  LDL R10, [R1+0xc] ;  /* 0x00000c00010a7983 */ /* 0x0001620000100800 */
[----:B------:R-:W-:Y:S01]  /*a280*/  USHF.R.S32.HI UR7, URZ, 0x1f, UR43 ;  /* 0x0000001f3f077899 */ /* 0x000fe2000801142b */
[----:B------:R-:W-:Y:S01]  /*a290*/  BSSY B1, `(.L_x_10623) ;  /* 0x000001e000017945 */ /* 0x000fe20003800000 */
[----:B------:R-:W-:Y:S01]  /*a2a0*/  USEL UR41, UR41, URZ, !UP0 ;  /* 0x0000003f29297287 */ /* 0x000fe2000c000000 */
[----:B-----5:R-:W-:Y:S01]  /*a2b0*/  SHF.R.S32.HI R8, RZ, 0x1f, R3 ;  /* 0x0000001fff087819 */ /* 0x020fe20000011403 */
[----:B------:R-:W-:Y:S01]  /*a2c0*/  USEL UR42, UR42, URZ, !UP0 ;  /* 0x0000003f2a2a7287 */ /* 0x000fe2000c000000 */
[----:B---3--:R-:W-:Y:S01]  /*a2d0*/  SHF.R.S32.HI R9, RZ, 0x1f, R11 ;  /* 0x0000001fff097819 */ /* 0x008fe2000001140b */
[----:B0-----:R-:W-:Y:S10]  /*a2e0*/  @P0 BRA `(.L_x_10624) ;  /* 0x0000000000600947 */ /* 0x001ff40003800000 */
[----:B--2---:R-:W0:Y:S02]  /*a2f0*/  S2R R4, SR_TID.X ;  /* 0x0000000000047919 */ /* 0x004e240000002100 */
        /* <DEDUP_REMOVED lines=23> */
.L_x_10624:
[----:B------:R-:W-:Y:S05]  /*a470*/  BSYNC B1 ;  /* 0x0000000000017941 */ /* 0x000fea0003800000 */
.L_x_10623:
[----:B------:R-:W-:Y:S01]  /*a480*/  ULDC.64 UR8, c[0x0][0xaa0] ;  /* 0x0002a80000087ab9 */ /* 0x000fe20000000a00 */
[----:B--2---:R-:W-:Y:S01]  /*a490*/  IMAD.MOV.U32 R4, RZ, RZ, R11 ;  /* 0x000000ffff047224 */ /* 0x004fe200078e000b */
[----:B------:R-:W-:Y:S01]  /*a4a0*/  ULDC UR6, c[0x0][0xa8c] ;  /* 0x0002a30000067ab9 */ /* 0x000fe20000000800 */
[----:B0-----:R-:W-:Y:S01]  /*a4b0*/  IMAD.MOV.U32 R5, RZ, RZ, R9 ;  /* 0x000000ffff057224 */ /* 0x001fe200078e0009 */
[----:B------:R-:W-:Y:S01]  /*a4c0*/  ISETP.GE.AND P0, PT, R11, UR6, PT ;  /* 0x000000060b007c0c */ /* 0x000fe2000bf06270 */
[----:B------:R-:W-:Y:S01]  /*a4d0*/  IMAD R6, R8, UR8, RZ ;  /* 0x0000000808067c24 */ /* 0x000fe2000f8e02ff */
[----:B------:R-:W-:Y:S01]  /*a4e0*/  SHF.R.S32.HI R9, RZ, 0x1f, R156 ;  /* 0x0000001fff097819 */ /* 0x000fe2000001149c */
[C---:B------:R-:W-:Y:S01]  /*a4f0*/  IMAD.WIDE.U32 R4, R3.reuse, UR8, R4 ;  /* 0x0000000803047c25 */ /* 0x040fe2000f8e0004 */
[----:B------:R-:W-:Y:S03]  /*a500*/  BSSY B1, `(.L_x_10625) ;  /* 0x0000025000017945 */ /* 0x000fe60003800000 */
[----:B------:R-:W-:Y:S01]  /*a510*/  IMAD R3, R3, UR9, R6 ;  /* 0x0000000903037c24 */ /* 0x000fe2000f8e0206 */
[----:B------:R-:W-:Y:S01]  /*a520*/  ULDC.64 UR8, c[0x0][0xae0] ;  /* 0x0002b80000087ab9 */ /* 0x000fe20000000a00 */
[----:B------:R-:W-:Y:S01]  /*a530*/  VIADD R6, R156, 0x30 ;  /* 0x000000309c067836 */ /* 0x000fe20000000000 */
[----:B------:R-:W-:-:S02]  /*a540*/  UIMAD UR4, UR7, UR8, URZ ;  /* 0x00000008070472a4 */ /* 0x000fc4000f8e023f */
[----:B------:R-:W-:Y:S01]  /*a550*/  IMAD.U32 R7, RZ, RZ, UR8 ;  /* 0x00000008ff077e24 */ /* 0x000fe2000f8e00ff */
[----:B------:R-:W-:Y:S01]  /*a560*/  IADD3 R5, R5, R3, RZ ;  /* 0x0000000305057210 */ /* 0x000fe20007ffe0ff */
[----:B------:R-:W-:Y:S01]  /*a570*/  IMAD R3, R10, -0xc0, R0 ;  /* 0xffffff400a037824 */ /* 0x000fe200078e0200 */
[----:B------:R-:W-:Y:S01]  /*a580*/  UIMAD UR4, UR43, UR9, UR4 ;  /* 0x000000092b0472a4 */ /* 0x000fe2000f8e0204 */
[----:B------:R-:W-:Y:S01]  /*a590*/  VIADD R0, R156, 0x60 ;  /* 0x000000609c007836 */ /* 0x000fe20000000000 */
[----:B------:R-:W-:Y:S01]  /*a5a0*/  ULDC.64 UR6, c[0x0][0xae8] ;  /* 0x0002ba0000067ab9 */ /* 0x000fe20000000a00 */
[----:B------:R-:W-:Y:S01]  /*a5b0*/  IMAD.WIDE.U32 R4, R7, UR43, R4 ;  /* 0x0000002b07047c25 */ /* 0x000fe2000f8e0004 */
[-C--:B------:R-:W-:Y:S02]  /*a5c0*/  ISETP.GE.OR P3, PT, R6, R3.reuse, P0 ;  /* 0x000000030600720c */ /* 0x080fe40000766670 */
[----:B------:R-:W-:Y:S01]  /*a5d0*/  ISETP.GE.OR P1, PT, R0, R3, P0 ;  /* 0x000000030000720c */ /* 0x000fe20000726670 */
[----:B------:R-:W-:Y:S01]  /*a5e0*/  VIADD R6, R156, 0x90 ;  /* 0x000000909c067836 */ /* 0x000fe20000000000 */
[----:B------:R-:W-:Y:S01]  /*a5f0*/  IADD3 R5, R5, UR4, RZ ;  /* 0x0000000405057c10 */ /* 0x000fe2000fffe0ff */
[----:B------:R-:W-:-:S02]  /*a600*/  UIMAD UR4, UR42, UR6, URZ ;  /* 0x000000062a0472a4 */ /* 0x000fc4000f8e023f */
[----:B------:R-:W-:Y:S01]  /*a610*/  IMAD.U32 R7, RZ, RZ, UR6 ;  /* 0x00000006ff077e24 */ /* 0x000fe2000f8e00ff */
[-C--:B------:R-:W-:Y:S01]  /*a620*/  ISETP.GE.OR P2, PT, R6, R3.reuse, P0 ;  /* 0x000000030600720c */ /* 0x080fe20000746670 */
[----:B------:R-:W-:Y:S01]  /*a630*/  UIMAD UR4, UR41, UR7, UR4 ;  /* 0x00000007290472a4 */ /* 0x000fe2000f8e0204 */
[----:B------:R-:W-:Y:S01]  /*a640*/  ISETP.GE.OR P0, PT, R156, R3, P0 ;  /* 0x000000039c00720c */ /* 0x000fe20000706670 */
[----:B------:R-:W-:-:S04]  /*a650*/  IMAD.WIDE.U32 R6, R7, UR41, R4 ;  /* 0x0000002907067c25 */ /* 0x000fc8000f8e0004 */
[----:B------:R-:W-:Y:S02]  /*a660*/  IMAD.MOV.U32 R8, RZ, RZ, R156 ;  /* 0x000000ffff087224 */ /* 0x000fe400078e009c */
[----:B------:R-:W-:Y:S02]  /*a670*/  VIADD R11, R7, UR4 ;  /* 0x00000004070b7c36 */ /* 0x000fe40008000000 */
[----:B------:R-:W-:-:S04]  /*a680*/  IMAD.WIDE R8, R10, 0xc0, R8 ;  /* 0x000000c00a087825 */ /* 0x000fc800078e0208 */
[----:B------:R-:W-:Y:S05]  /*a690*/  @P0 BRA `(.L_x_10626) ;  /* 0x00000000002c0947 */ /* 0x000fea0003800000 */
        /* <DEDUP_REMOVED lines=10> */
[----:B------:R0:W-:Y:S04]  /*a740*/  STG.E.128 desc[UR46][R12.64], RZ ;  /* 0x000000ff0c007986 */ /* 0x0001e8000c101d2e */
.L_x_10626:
[----:B------:R-:W-:Y:S05]  /*a750*/  BSYNC B1 ;  /* 0x0000000000017941 */ /* 0x000fea0003800000 */
.L_x_10625:
[----:B------:R-:W-:Y:S04]  /*a760*/  BSSY B1, `(.L_x_10627) ;  /* 0x000000f000017945 */ /* 0x000fe80003800000 */
[----:B------:R-:W-:Y:S05]  /*a770*/  @P3 BRA `(.L_x_10628) ;  /* 0x0000000000343947 */ /* 0x000fea0003800000 */
[----:B------:R-:W-:Y:S01]  /*a780*/  IADD3 R3, P0, R8, 0x30, RZ ;  /* 0x0000003008037810 */ /* 0x000fe20007f1e0ff */
[----:B------:R-:W-:Y:S01]  /*a790*/  ULDC.64 UR6, c[0x0][0xad8] ;  /* 0x0002b60000067ab9 */ /* 0x000fe20000000a00 */
[----:B------:R-:W-:Y:S02]  /*a7a0*/  IMAD.MOV.U32 R4, RZ, RZ, R6 ;  /* 0x000000ffff047224 */ /* 0x000fe400078e0006 */
[----:B------:R-:W-:Y:S02]  /*a7b0*/  IMAD.MOV.U32 R5, RZ, RZ, R11 ;  /* 0x000000ffff057224 */ /* 0x000fe400078e000b */
[----:B------:R-:W-:Y:S02]  /*a7c0*/  IMAD.X R0, RZ, RZ, R9, P0 ;  /* 0x000000ffff007224 */ /* 0x000fe400000e0609 */
[----:B------:R-:W-:-:S04]  /*a7d0*/  IMAD.WIDE.U32 R4, R3, UR6, R4 ;  /* 0x0000000603047c25 */ /* 0x000fc8000f8e0004 */
[----:B------:R-:W-:-:S04]  /*a7e0*/  IMAD R0, R0, UR6, RZ ;  /* 0x0000000600007c24 */ /* 0x000fc8000f8e02ff */
[----:B------:R-:W-:Y:S01]  /*a7f0*/  IMAD R3, R3, UR7, R0 ;  /* 0x0000000703037c24 */ /* 0x000fe2000f8e0200 */
[----:B------:R-:W-:Y:S02]  /*a800*/  ULDC.64 UR6, c[0x0][0xa80] ;  /* 0x0002a00000067ab9 */ /* 0x000fe40000000a00 */
[----:B0-----:R-:W-:Y:S02]  /*a810*/  LEA R12, P0, R4, UR6, 0x1 ;  /* 0x00000006040c7c11 */ /* 0x001fe4000f8008ff */
[----:B------:R-:W-:-:S04]  /*a820*/  IADD3 R3, R5, R3, RZ ;  /* 0x0000000305037210 */ /* 0x000fc80007ffe0ff */
[----:B------:R-:W-:-:S05]  /*a830*/  LEA.HI.X R13, R4, UR7, R3, 0x1, P0 ;  /* 0x00000007040d7c11 */ /* 0x000fca00080f0c03 */
[----:B------:R1:W-:Y:S02]  /*a840*/  STG.E.128 desc[UR46][R12.64], RZ ;  /* 0x000000ff0c007986 */ /* 0x0003e4000c101d2e */
.L_x_10628:
[----:B------:R-:W-:Y:S05]  /*a850*/  BSYNC B1 ;  /* 0x0000000000017941 */ /* 0x000fea0003800000 */
.L_x_10627:
        /* <DEDUP_REMOVED lines=11> */
[----:B01----:R-:W-:Y:S01]  /*a910*/  LEA R12, P0, R4, UR6, 0x1 ;  /* 0x00000006040c7c11 */ /* 0x003fe2000f8008ff */
[----:B------:R-:W-:-:S05]  /*a920*/  IMAD.IADD R3, R5, 0x1, R3 ;  /* 0x0000000105037824 */ /* 0x000fca00078e0203 */
[----:B------:R-:W-:-:S05]  /*a930*/  LEA.HI.X R13, R4, UR7, R3, 0x1, P0 ;  /* 0x00000007040d7c11 */ /* 0x000fca00080f0c03 */
[----:B------:R2:W-:Y:S02]  /*a940*/  STG.E.128 desc[UR46][R12.64], RZ ;  /* 0x000000ff0c007986 */ /* 0x0005e4000c101d2e */
.L_x_10630:
[----:B------:R-:W-:Y:S05]  /*a950*/  BSYNC B1 ;  /* 0x0000000000017941 */ /* 0x000fea0003800000 */
.L_x_10629:
[----:B------:R-:W-:Y:S05]  /*a960*/  @P2 BRA `(.L_x_10621) ;  /* 0x0000000000342947 */ /* 0x000fea0003800000 */
[----:B------:R-:W-:Y:S01]  /*a970*/  IADD3 R3, P0, R8, 0x90, RZ ;  /* 0x0000009008037810 */ /* 0x000fe20007f1e0ff */
[----:B------:R-:W-:Y:S01]  /*a980*/  ULDC.64 UR6, c[0x0][0xad8] ;  /* 0x0002b60000067ab9 */ /* 0x000fe20000000a00 */
[----:B------:R-:W-:Y:S02]  /*a990*/  IMAD.MOV.U32 R4, RZ, RZ, R6 ;  /* 0x000000ffff047224 */ /* 0x000fe400078e0006 */
[----:B------:R-:W-:Y:S01]  /*a9a0*/  IADD3.X R8, RZ, R9, RZ, P0, !PT ;  /* 0x00000009ff087210 */ /* 0x000fe200007fe4ff */
[----:B------:R-:W-:-:S04]  /*a9b0*/  IMAD.MOV.U32 R5, RZ, RZ, R11 ;  /* 0x000000ffff057224 */ /* 0x000fc800078e000b */
[----:B------:R-:W-:Y:S02]  /*a9c0*/  IMAD R8, R8, UR6, RZ ;  /* 0x0000000608087c24 */ /* 0x000fe4000f8e02ff */
[----:B------:R-:W-:-:S04]  /*a9d0*/  IMAD.WIDE.U32 R4, R3, UR6, R4 ;  /* 0x0000000603047c25 */ /* 0x000fc8000f8e0004 */
[----:B------:R-:W-:Y:S01]  /*a9e0*/  IMAD R3, R3, UR7, R8 ;  /* 0x0000000703037c24 */ /* 0x000fe2000f8e0208 */
[----:B------:R-:W-:Y:S02]  /*a9f0*/  ULDC.64 UR6, c[0x0][0xa80] ;  /* 0x0002a00000067ab9 */ /* 0x000fe40000000a00 */
[----:B------:R-:W-:Y:S01]  /*aa00*/  LEA R6, P0, R4, UR6, 0x1 ;  /* 0x0000000604067c11 */ /* 0x000fe2000f8008ff */
[----:B------:R-:W-:-:S05]  /*aa10*/  IMAD.IADD R3, R5, 0x1, R3 ;  /* 0x0000000105037824 */ /* 0x000fca00078e0203 */
[----:B------:R-:W-:-:S05]  /*aa20*/  LEA.HI.X R7, R4, UR7, R3, 0x1, P0 ;  /* 0x0000000704077c11 */ /* 0x000fca00080f0c03 */
[----:B------:R4:W-:Y:S02]  /*aa30*/  STG.E.128 desc[UR46][R6.64], RZ ;  /* 0x000000ff06007986 */ /* 0x0009e4000c101d2e */
.L_x_10621:
[----:B------:R-:W-:Y:S05]  /*aa40*/  BSYNC B0 ;  /* 0x0000000000007941 */ /* 0x000fea0003800000 */
.L_x_10612:
[----:B------:R-:W-:Y:S02]  /*aa50*/  ULDC UR4, c[0x0][0xc14] ;  /* 0x0003050000047ab9 */ /* 0x000fe40000000800 */
[----:B------:R-:W-:-:S13]  /*aa60*/  ISETP.GE.AND P0, PT, R27, UR4, PT ;  /* 0x000000041b007c0c */ /* 0x000fda000bf06270 */
[----:B------:R-:W-:Y:S05]  /*aa70*/  @!P0 BRA `(.L_x_10631) ;  /* 0xffffff6400408947 */ /* 0x000fea000383ffff */
[----:B------:R-:W-:Y:S05]  /*aa80*/  EXIT ;  /* 0x000000000000794d */ /* 0x000fea0003800000 */
.L_x_10588:
        /* <DEDUP_REMOVED lines=19> */
[C---:B------:R-:W-:Y:S02]  /*abc0*/  ISETP.NE.AND P1, PT, R27.reuse, RZ, PT ;  /* 0x000000ff1b00720c */ /* 0x040fe40003f25270 */
[----:B------:R-:W-:Y:S02]  /*abd0*/  ISETP.GE.U32.AND P0, PT, R27, 0x2, PT ;  /* 0x000000021b00780c */ /* 0x000fe40003f06070 */
[----:B------:R-:W-:Y:S02]  /*abe0*/  LOP3.LUT R6, R6, 0xfffffffe, RZ, 0xc0, !PT ;  /* 0xfffffffe06067812 */ /* 0x000fe400078ec0ff */
[----:B------:R-:W-:-:S07]  /*abf0*/  MOV R16, RZ ;  /* 0x000000ff00107202 */ /* 0x000fce0000000f00 */
[----:B------:R-:W-:-:S04]  /*ac00*/  @P1 LOP3.LUT R6, R6, 0x1, RZ, 0xfc, !PT ;  /* 0x0000000106061812 */ /* 0x000fc800078efcff */
[----:B------:R-:W-:-:S04]  /*ac10*/  LOP3.LUT R6, R6, 0xffffffef, RZ, 0xc0, !PT ;  /* 0xffffffef06067812 */ /* 0x000fc800078ec0ff */
[----:B------:R-:W-:-:S04]  /*ac20*/  @P0 LOP3.LUT R6, R6, 0x10, RZ, 0xfc, !PT ;  /* 0x0000001006060812 */ /* 0x000fc800078efcff */
[----:B------:R-:W-:Y:S01]  /*ac30*/  LOP3.LUT R6, R6, 0xfffffff7, RZ, 0xc0, !PT ;  /* 0xfffffff706067812 */ /* 0x000fe200078ec0ff */
[----:B--2---:R-:W0:Y:S02]  /*ac40*/  SHFL.UP PT, R4, R0, 0x1, RZ ;  /* 0x0420000000047989 */ /* 0x004e2400000e00ff */
[----:B0-----:R-:W-:-:S04]  /*ac50*/  SEL R5, R4, RZ, P1 ;  /* 0x000000ff04057207 */ /* 0x001fc80000800000 */
[----:B------:R-:W-:-:S05]  /*ac60*/  IADD3 R5, R0, R5, RZ ;  /* 0x0000000500057210 */ /* 0x000fca0007ffe0ff */
        /* <DEDUP_REMOVED lines=31> */
.L_x_10636:
[----:B------:R-:W-:Y:S01]  /*ae60*/  IADD3 R4, R4, 0x1f, RZ ;  /* 0x0000001f04047810 */ /* 0x000fe20007ffe0ff */
        /* <DEDUP_REMOVED lines=12> */
.L_x_10635:
[----:B------:R-:W-:Y:S05]  /*af30*/  BSYNC B0 ;  /* 0x0000000000007941 */ /* 0x000fea0003800000 */
.L_x_10634:
        /* <DEDUP_REMOVED lines=25> */
.L_x_10632:
[----:B------:R-:W-:-:S05]  /*b0d0*/  IADD3 R11, -R2, R5, RZ ;  /* 0x00000005020b7210 */ /* 0x000fca0007ffe1ff */
        /* <DEDUP_REMOVED lines=14> */
.L_x_10637:
[----:B---3--:R-:W-:Y:S01]  /*b1c0*/  IMAD R16, R16, UR4, R11 ;  /* 0x0000000410107c24 */ /* 0x008fe2000f8e020b */
[----:B------:R-:W-:Y:S01]  /*b1d0*/  IABS R10, R0 ;  /* 0x00000000000a7213 */ /* 0x000fe20000000000 */
[----:B01----:R-:W-:Y:S02]  /*b1e0*/  IMAD.MOV R2, RZ, RZ, -R3 ;  /* 0x000000ffff027224 */ /* 0x003fe400078e0a03 */
[----:B------:R-:W-:Y:S01]  /*b1f0*/  IMAD.IADD R19, R19, 0x1, R4 ;  /* 0x0000000113137824 */ /* 0x000fe200078e0204 */
[----:B------:R-:W-:Y:S01]  /*b200*/  IADD3 R9, -R16, UR6, RZ ;  /* 0x0000000610097c10 */ /* 0x000fe2000fffe1ff */
[----:B--2---:R-:W-:Y:S01]  /*b210*/  IMAD R7, R2, R5, RZ ;  /* 0x0000000502077224 */ /* 0x004fe200078e02ff */
[----:B------:R-:W-:Y:S01]  /*b220*/  MOV R2, RZ ;  /* 0x000000ff00027202 */ /* 0x000fe20000000f00 */
[----:B------:R-:W-:Y:S01]  /*b230*/  IMAD.MOV R10, RZ, RZ, -R10 ;  /* 0x000000ffff0a7224 */ /* 0x000fe200078e0a0a */
[----:B------:R-:W-:-:S03]  /*b240*/  IABS R8, R9 ;  /* 0x0000000900087213 */ /* 0x000fc60000000000 */
        /* <DEDUP_REMOVED lines=19> */
.L_x_10633:
[----:B------:R-:W-:Y:S01]  /*b380*/  MOV R17, RZ ;  /* 0x000000ff00117202 */ /* 0x000fe20000000f00 */
[----:B------:R-:W-:Y:S02]  /*b390*/  IMAD.U32 R16, RZ, RZ, UR6 ;  /* 0x00000006ff107e24 */ /* 0x000fe4000f8e00ff */
[----:B------:R-:W-:-:S07]  /*b3a0*/  IMAD.MOV.U32 R18, RZ, RZ, RZ ;  /* 0x000000ffff127224 */ /* 0x000fce00078e00ff */
.L_x_10638:
        /* <DEDUP_REMOVED lines=12> */
[----:B------:R-:W-:Y:S01]  /*b470*/  MOV R24, 0x1 ;  /* 0x0000000100187802 */ /* 0x000fe20000000f00 */
[----:B------:R-:W-:Y:S01]  /*b480*/  IMAD.MOV.U32 R22, RZ, RZ, RZ ;  /* 0x000000ffff167224 */ /* 0x000fe200078e00ff */
[----:B------:R-:W-:Y:S01]  /*b490*/  ULDC UR37, c[0x0][0xc] ;  /* 0x0000030000257ab9 */ /* 0x000fe20000000800 */
[----:B------:R-:W-:-:S05]  /*b4a0*/  ULDC.64 UR38, c[0x0][0x198] ;  /* 0x0000660000267ab9 */ /* 0x000fca0000000a00 */
.L_x_10702:
[----:B--2---:R-:W2:Y:S02]  /*b4b0*/  LDC.64 R28, c[0x0][0xc60] ;  /* 0x00031800ff1c7b82 */ /* 0x004ea40000000a00 */
[----:B--2---:R-:W-:-:S06]  /*b4c0*/  IMAD.WIDE R28, R19, 0x4, R28 ;  /* 0x00000004131c7825 */ /* 0x004fcc00078e021c */
[----:B------:R-:W2:Y:S01]  /*b4d0*/  LDG.E R28, desc[UR46][R28.64] ;  /* 0x0000002e1c1c7981 */ /* 0x000ea2000c1e1900 */
[----:B------:R-:W-:Y:S05]  /*b4e0*/  YIELD ;  /* 0x0000000000007946 */ /* 0x000fea0003800000 */
[----:B------:R-:W-:Y:S01]  /*b4f0*/  ULDC.64 UR4, c[0x0][0xa28] ;  /* 0x00028a0000047ab9 */ /* 0x000fe20000000a00 */
[----:B------:R-:W-:Y:S01]  /*b500*/  IMAD.MOV.U32 R23, RZ, RZ, RZ ;  /* 0x000000ffff177224 */ /* 0x000fe200078e00ff */
[----:B------:R-:W-:-:S04]  /*b510*/  ISETP.NE.U32.AND P0, PT, RZ, UR4, PT ;  /* 0x00000004ff007c0c */ /* 0x000fc8000bf05070 */
[----:B------:R-:W-:Y:S01]  /*b520*/  ISETP.NE.AND.EX P0, PT, RZ, UR5, PT, P0 ;  /* 0x00000005ff007c0c */ /* 0x000fe2000bf05300 */
[----:B0-----:R-:W-:Y:S01]  /*b530*/  IMAD.MOV.U32 R0, RZ, RZ, RZ ;  /* 0x000000ffff007224 */ /* 0x001fe200078e00ff */
[----:B--2---:R-:W-:-:S11]  /*b540*/  SHF.R.S32.HI R5, RZ, 0x1f, R28 ;  /* 0x0000001fff057819 */ /* 0x004fd6000001141c */
        /* <DEDUP_REMOVED lines=20> */
[----:B------:R-:W-:Y:S02]  /*b690*/  IADD3 R2, P1, R6, UR4, RZ ;  /* 0x0000000406027c10 */ /* 0x000fe4000ff3e0ff */
[----:B--2---:R-:W-:Y:S02]  /*b6a0*/  MOV R6, RZ ;  /* 0x000000ff00067202 */ /* 0x004fe40000000f00 */
        /* <DEDUP_REMOVED lines=18> */
.L_x_10640:
        /* <DEDUP_REMOVED lines=25> */
.L_x_10642:
        /* <DEDUP_REMOVED lines=21> */
[----:B01----:R-:W-:Y:S05]  /*bab0*/  CALL.ABS.NOINC R2 ;  /* 0x0000000002007343 */ /* 0x003fea0003c00000 */
.L_x_10644:
        /* <DEDUP_REMOVED lines=18> */
[----:B-12---:R-:W-:Y:S05]  /*bbe0*/  CALL.ABS.NOINC R2 ;  /* 0x0000000002007343 */ /* 0x006fea0003c00000 */
.L_x_10646:
        /* <DEDUP_REMOVED lines=15> */
[----:B0-----:R-:W-:Y:S05]  /*bce0*/  CALL.ABS.NOINC R2 ;  /* 0x0000000002007343 */ /* 0x001fea0003c00000 */
.L_x_10645:
        /* <DEDUP_REMOVED lines=28> */
.L_x_10647:
        /* <DEDUP_REMOVED lines=17> */
.L_x_10718:
[----:B------:R-:W-:Y:S01]  /*bfc0*/  UMOV UR4, 0xffffffff ;  /* 0xffffffff00047882 */ /* 0x000fe20000000000 */
[----:B------:R-:W-:Y:S01]  /*bfd0*/  SHF.R.S32.HI R8, RZ, 0x1f, R6 ;  /* 0x0000001fff087819 */ /* 0x000fe20000011406 */
[----:B------:R-:W-:Y:S01]  /*bfe0*/  VIADD R10, R29, 0xffffffff ;  /* 0xffffffff1d0a7836 */ /* 0x000fe20000000000 */
[----:B------:R-:W-:Y:S06]  /*bff0*/  BRA.DIV UR4, `(.L_x_10649) ;  /* 0x0000002a04bc7947 */ /* 0x000fec000b800000 */
[----:B------:R-:W-:-:S13]  /*c000*/  ELECT P6, URZ, PT ;  /* 0x00000000003f782f */ /* 0x000fda00038c0000 */
.L_x_10721:
[----:B------:R-:W-:Y:S05]  /*c010*/  @!P6 BRA `(.L_x_10650) ;  /* 0x0000000000d0e947 */ /* 0x000fea0003800000 */
[----:B------:R-:W-:Y:S02]  /*c020*/  ISETP.NE.U32.AND P0, PT, R2, RZ, PT ;  /* 0x000000ff0200720c */ /* 0x000fe40003f05070 */
[----:B------:R-:W-:Y:S02]  /*c030*/  MOV R25, R10 ;  /* 0x0000000a00197202 */ /* 0x000fe40000000f00 */
        /* <DEDUP_REMOVED lines=16> */
[----:B------:R-:W-:Y:S02]  /*c140*/  LEA.HI.X R13, R4, R3, R5, 0x2, P0 ;  /* 0x00000003040d7211 */ /* 0x000fe400000f1405 */
[----:B------:R-:W-:-:S03]  /*c150*/  IADD3 R4, -R7, RZ, RZ ;  /* 0x000000ff07047210 */ /* 0x000fc60007ffe1ff */
[----:B------:R0:W5:Y:S02]  /*c160*/  LDG.E R7, desc[UR46][R12.64] ;  /* 0x0000002e0c077981 */ /* 0x000164000c1e1900 */
[----:B------:R-:W-:-:S07]  /*c170*/  IMAD R25, R25, R4, R10 ;  /* 0x0000000419197224 */ /* 0x000fce00078e020a */
.L_x_10651:
[----:B------:R-:W-:Y:S01]  /*c180*/  IMAD R5, R22, 0x8, R26 ;  /* 0x0000000816057824 */ /* 0x000fe200078e021a */
[----:B------:R-:W-:-:S04]  /*c190*/  SHF.L.U32 R4, R24, 0x1f, RZ ;  /* 0x0000001f18047819 */ /* 0x000fc800000006ff */
[----:B------:R-:W2:Y:S02]  /*c1a0*/  SYNCS.PHASECHK.TRANS64.TRYWAIT P0, [R5+URZ+0x30840], R4 ;  /* 0x03084004050075a7 */ /* 0x000ea4000800017f */
[----:B--2---:R-:W-:Y:S05]  /*c1b0*/  @!P0 BRA `(.L_x_10652) ;  /* 0x00000028006c8947 */ /* 0x004fea0003800000 */
.L_x_10722:
        /* <DEDUP_REMOVED lines=9> */
.L_x_10653:
        /* <DEDUP_REMOVED lines=8> */
[----:B------:R-:W-:Y:S01]  /*c2d0*/  UMOV UR10, URZ ;  /* 0x0000003f000a7c82 */ /* 0x000fe20008000000 */
[----:B------:R-:W-:Y:S02]  /*c2e0*/  R2UR UR12, R0 ;  /* 0x00000000000c72ca */ /* 0x000fe400000e0000 */
[----:B-----5:R-:W-:-:S03]  /*c2f0*/  R2UR UR13, R7 ;  /* 0x00000000070d72ca */ /* 0x020fc600000e0000 */
[----:B------:R-:W-:-:S04]  /*c300*/  UIADD3 UR9, UR9, 0x30830, URZ ;  /* 0x0003083009097890 */ /* 0x000fc8000fffe03f */
[----:B------:R-:W-:Y:S02]  /*c310*/  UIMAD UR11, UR11, 0xc0, UR4 ;  /* 0x000000c00b0b78a4 */ /* 0x000fe4000f8e0204 */
[----:B------:R-:W-:Y:S01]  /*c320*/  UIADD3 UR8, UR8, 0x12400, URZ ;  /* 0x0001240008087890 */ /* 0x000fe2000fffe03f */
[----:B------:R-:W-:-:S08]  /*c330*/  UMOV UR4, 0x0 ;  /* 0x0000000000047882 */ /* 0x000fd00000000000 */
[----:B------:R2:W-:Y:S02]  /*c340*/  UTMALDG.4D [UR8], [UR6], desc[UR4] ;  /* 0x00000408060075b4 */ /* 0x0005e40008019000 */
[----:B--2---:R-:W-:Y:S01]  /*c350*/  NOP ;  /* 0x0000000000007918 */ /* 0x004fe20000000000 */
.L_x_10650:
        /* <DEDUP_REMOVED lines=13> */
[----:B------:R-:W-:Y:S01]  /*c430*/  UIADD3 UR8, UR9, 0xc400, URZ ;  /* 0x0000c40009087890 */ /* 0x000fe2000fffe03f */
[----:B------:R-:W-:Y:S01]  /*c440*/  @P0 IMAD.MOV.U32 R5, RZ, RZ, 0x6000 ;  /* 0x00006000ff050424 */ /* 0x000fe200078e00ff */
[----:B------:R-:W-:Y:S01]  /*c450*/  BAR.SYNC.DEFER_BLOCKING 0x8, 0x1a0 ;  /* 0x0206800000007b1d */ /* 0x000fe20000010000 */
[----:B------:R-:W-:-:S05]  /*c460*/  UIADD3 UR9, UR9, 0x30800, URZ ;  /* 0x0003080009097890 */ /* 0x000fca000fffe03f */
[----:B------:R3:W-:Y:S04]  /*c470*/  @P0 SYNCS.ARRIVE.TRANS64 RZ, [R26+URZ+0x30800], R5 ;  /* 0x030800051aff09a7 */ /* 0x0007e8000800003f */
[----:B------:R4:W-:Y:S01]  /*c480*/  UTMALDG.4D [UR8], [UR4], desc[UR6] ;  /* 0x00000608040075b4 */ /* 0x0009e20008019000 */
[----:B--2---:R-:W-:-:S04]  /*c490*/  IADD3 R11, R11, 0x1, RZ ;  /* 0x000000010b0b7810 */ /* 0x004fc80007ffe0ff */
[----:B------:R-:W-:Y:S01]  /*c4a0*/  LEA.HI R4, R11, R11, RZ, 0x1 ;  /* 0x0000000b0b047211 */ /* 0x000fe200078f08ff */
[----:B------:R4:W-:Y:S03]  /*c4b0*/  STL [R1+0xc], R11 ;  /* 0x00000c0b01007387 */ /* 0x0009e60000100800 */
[----:B------:R-:W-:-:S05]  /*c4c0*/  LOP3.LUT R4, R4, 0xfffffffe, RZ, 0xc0, !PT ;  /* 0xfffffffe04047812 */ /* 0x000fca00078ec0ff */
[----:B------:R-:W-:-:S05]  /*c4d0*/  IMAD.IADD R4, R11, 0x1, -R4 ;  /* 0x000000010b047824 */ /* 0x000fca00078e0a04 */
[----:B---3--:R-:W-:-:S04]  /*c4e0*/  SHF.L.U32 R5, R4, 0x1f, RZ ;  /* 0x0000001f04057819 */ /* 0x008fc800000006ff */
[----:B------:R-:W2:Y:S02]  /*c4f0*/  SYNCS.PHASECHK.TRANS64.TRYWAIT P0, [R26+URZ+0x30820], R5 ;  /* 0x030820051a0075a7 */ /* 0x000ea4000800017f */
[----:B--2-4-:R-:W-:Y:S05]  /*c500*/  @!P0 BRA `(.L_x_10655) ;  /* 0x0000002400ac8947 */ /* 0x014fea0003800000 */
.L_x_10723:
[----:B------:R-:W-:Y:S05]  /*c510*/  BSYNC B0 ;  /* 0x0000000000007941 */ /* 0x000fea0003800000 */
.L_x_10654:
[----:B------:R-:W3:Y:S01]  /*c520*/  LDL.LU R4, [R1+0x8] ;  /* 0x0000080001047983 */ /* 0x000ee20000300800 */
[----:B------:R-:W-:Y:S01]  /*c530*/  BSSY B0, `(.L_x_10656) ;  /* 0x0000129000007945 */ /* 0x000fe20003800000 */
[----:B---3--:R-:W-:-:S13]  /*c540*/  ISETP.GE.AND P0, PT, R4, 0xc1, PT ;  /* 0x000000c10400780c */ /* 0x008fda0003f06270 */
[----:B------:R-:W-:Y:S05]  /*c550*/  @!P0 BRA `(.L_x_10657) ;  /* 0x0000001000988947 */ /* 0x000fea0003800000 */
[----:B------:R-:W-:Y:S01]  /*c560*/  IMAD.MOV R11, RZ, RZ, -R29 ;  /* 0x000000ffff0b7224 */ /* 0x000fe200078e0a1d */
[----:B------:R-:W-:Y:S01]  /*c570*/  BSSY B1, `(.L_x_10658) ;  /* 0x0000066000017945 */ /* 0x000fe20003800000 */
[----:B------:R-:W-:Y:S02]  /*c580*/  IMAD.MOV.U32 R4, RZ, RZ, 0x1 ;  /* 0x00000001ff047424 */ /* 0x000fe400078e00ff */
[----:B------:R-:W-:-:S03]  /*c590*/  VIADD R9, R29, 0xfffffffe ;  /* 0xfffffffe1d097836 */ /* 0x000fc60000000000 */
[----:B------:R-:W-:-:S04]  /*c5a0*/  VIADDMNMX R11, R11, R4, 0xffffffff, !PT ;  /* 0xffffffff0b0b7446 */ /* 0x000fc80007800104 */
[----:B------:R-:W-:-:S04]  /*c5b0*/  IADD3 R4, R29, R11, RZ ;  /* 0x0000000b1d047210 */ /* 0x000fc80007ffe0ff */
        /* <DEDUP_REMOVED lines=15> */
[----:B------:R-:W-:Y:S01]  /*c6b0*/  MOV R14, R9 ;  /* 0x00000009000e7202 */ /* 0x000fe20000000f00 */
        /* <DEDUP_REMOVED lines=16> */
.L_x_10662:
[----:B0-----:R-:W-:Y:S02]  /*c7c0*/  LEA R3, R12, R26, 0x3 ;  /* 0x0000001a0c037211 */ /* 0x001fe400078e18ff */
[----:B------:R-:W-:-:S04]  /*c7d0*/  SHF.L.U32 R2, R13, 0x1f, RZ ;  /* 0x0000001f0d027819 */ /* 0x000fc800000006ff */
[----:B------:R-:W0:Y:S02]  /*c7e0*/  SYNCS.PHASECHK.TRANS64.TRYWAIT P0, [R3+URZ+0x30840], R2 ;  /* 0x03084002030075a7 */ /* 0x000e24000800017f */
[----:B0-----:R-:W-:Y:S05]  /*c7f0*/  @!P0 BRA `(.L_x_10663) ;  /* 0x0000002400048947 */ /* 0x001fea0003800000 */
.L_x_10724:
[----:B--2---:R-:W2:Y:S02]  /*c800*/  S2R R5, SR_TID.X ;  /* 0x0000000000057919 */ /* 0x004ea40000002100 */
        /* <DEDUP_REMOVED lines=8> */
.L_x_10664:
[----:B0-2---:R-:W-:Y:S01]  /*c890*/  IMAD R2, R12, 0x6000, R26 ;  /* 0x000060000c027824 */ /* 0x005fe200078e021a */
        /* <DEDUP_REMOVED lines=8> */
[----:B------:R-:W-:Y:S01]  /*c920*/  R2UR UR12, R0 ;  /* 0x00000000000c72ca */ /* 0x000fe200000e0000 */
[----:B------:R-:W-:Y:S01]  /*c930*/  UMOV UR5, 0x14f00000 ;  /* 0x14f0000000057882 */ /* 0x000fe20000000000 */
[----:B-----5:R-:W-:Y:S01]  /*c940*/  R2UR UR13, R4 ;  /* 0x00000000040d72ca */ /* 0x020fe200000e0000 */
[----:B------:R-:W-:Y:S01]  /*c950*/  UMOV UR10, URZ ;  /* 0x0000003f000a7c82 */ /* 0x000fe20008000000 */
[----:B------:R-:W-:Y:S01]  /*c960*/  SHF.L.U32 R5, R24, 0x1f, RZ ;  /* 0x0000001f18057819 */ /* 0x000fe200000006ff */
[----:B------:R-:W-:-:S04]  /*c970*/  UIADD3 UR9, UR9, 0x30830, URZ ;  /* 0x0003083009097890 */ /* 0x000fc8000fffe03f */
[----:B------:R-:W-:Y:S02]  /*c980*/  UIMAD UR11, UR11, 0xc0, UR4 ;  /* 0x000000c00b0b78a4 */ /* 0x000fe4000f8e0204 */
[----:B------:R-:W-:Y:S01]  /*c990*/  UIADD3 UR8, UR8, 0x12400, URZ ;  /* 0x0001240008087890 */ /* 0x000fe2000fffe03f */
[----:B------:R-:W-:-:S08]  /*c9a0*/  UMOV UR4, 0x0 ;  /* 0x0000000000047882 */ /* 0x000fd00000000000 */
[----:B------:R0:W-:Y:S01]  /*c9b0*/  UTMALDG.4D [UR8], [UR6], desc[UR4] ;  /* 0x00000408060075b4 */ /* 0x0001e20008019000 */
[----:B------:R-:W2:Y:S02]  /*c9c0*/  SYNCS.PHASECHK.TRANS64.TRYWAIT P0, [R2+URZ+0x60], R5 ;  /* 0x00006005020075a7 */ /* 0x000ea4000800017f */
[----:B0-2---:R-:W-:Y:S05]  /*c9d0*/  @!P0 BRA `(.L_x_10665) ;  /* 0x0000002000a08947 */ /* 0x005fea0003800000 */
.L_x_10725:
[----:B------:R-:W-:Y:S05]  /*c9e0*/  @P1 BRA `(.L_x_10666) ;  /* 0x0000000000181947 */ /* 0x000fea0003800000 */
[----:B------:R-:W-:Y:S01]  /*c9f0*/  ISETP.NE.AND P0, PT, R27, RZ, PT ;  /* 0x000000ff1b00720c */ /* 0x000fe20003f05270 */
[----:B------:R-:W-:Y:S01]  /*ca00*/  IMAD.MOV.U32 R3, RZ, RZ, 0x6000 ;  /* 0x00006000ff037424 */ /* 0x000fe200078e00ff */
[----:B0-----:R-:W-:-:S04]  /*ca10*/  LEA R2, R22, R26, 0x3 ;  /* 0x0000001a16027211 */ /* 0x001fc800078e18ff */
[----:B------:R2:W-:Y:S07]  /*ca20*/  SYNCS.ARRIVE.TRANS64 RZ, [R2+URZ+0x30850], R3 ;  /* 0x0308500302ff79a7 */ /* 0x0005ee000800003f */
[----:B------:R-:W-:Y:S05]  /*ca30*/  @!P0 BRA `(.L_x_10666) ;  /* 0x0000000000048947 */ /* 0x000fea0003800000 */
[----:B------:R-:W-:Y:S01]  /*ca40*/  BPT.TRAP 0x1 ;  /* 0x000000040000795c */ /* 0x000fe20000300000 */
.L_x_10666:
[C-C-:B0-2---:R-:W-:Y:S01]  /*ca50*/  IMAD R2, R22.reuse, 0x8, R26.reuse ;  /* 0x0000000816027824 */ /* 0x145fe200078e021a */
[----:B------:R-:W-:Y:S01]  /*ca60*/  R2UR UR11, R25 ;  /* 0x00000000190b72ca */ /* 0x000fe200000e0000 */
        /* <DEDUP_REMOVED lines=9> */
[----:B------:R-:W-:Y:S01]  /*cb00*/  R2UR UR12, R0 ;  /* 0x00000000000c72ca */ /* 0x000fe200000e0000 */
[----:B------:R-:W-:Y:S01]  /*cb10*/  IMAD.MOV.U32 R7, RZ, RZ, R4 ;  /* 0x000000ffff077224 */ /* 0x000fe200078e0004 */
[----:B------:R-:W-:-:S03]  /*cb20*/  MOV R25, R9 ;  /* 0x0000000900197202 */ /* 0x000fc60000000f00 */
[----:B------:R-:W-:Y:S02]  /*cb30*/  UIMAD UR11, UR11, 0xc0, UR4 ;  /* 0x000000c00b0b78a4 */ /* 0x000fe4000f8e0204 */
[----:B------:R-:W-:Y:S02]  /*cb40*/  UIADD3 UR9, UR9, 0x30850, URZ ;  /* 0x0003085009097890 */ /* 0x000fe4000fffe03f */
[----:B------:R-:W-:Y:S01]  /*cb50*/  UIADD3 UR8, UR8, 0x400, URZ ;  /* 0x0000040008087890 */ /* 0x000fe2000fffe03f */
[----:B------:R-:W-:-:S08]  /*cb60*/  UMOV UR4, 0x0 ;  /* 0x0000000000047882 */ /* 0x000fd00000000000 */
[----:B------:R0:W-:Y:S02]  /*cb70*/  UTMALDG.4D [UR8], [UR6], desc[UR4] ;  /* 0x00000408060075b4 */ /* 0x0001e40008019000 */
[----:B0-----:R-:W-:Y:S01]  /*cb80*/  NOP ;  /* 0x0000000000007918 */ /* 0x001fe20000000000 */
.L_x_10661:
[----:B------:R-:W-:Y:S05]  /*cb90*/  BSYNC B2 ;  /* 0x0000000000027941 */ /* 0x000fea0003800000 */
.L_x_10660:
[----:B------:R-:W-:Y:S02]  /*cba0*/  VIADD R9, R29, 0xfffffffd ;  /* 0xfffffffd1d097836 */ /* 0x000fe40000000000 */
[----:B------:R-:W-:Y:S02]  /*cbb0*/  IMAD.MOV.U32 R22, RZ, RZ, R12 ;  /* 0x000000ffff167224 */ /* 0x000fe400078e000c */
[----:B------:R-:W-:-:S07]  /*cbc0*/  IMAD.MOV.U32 R24, RZ, RZ, R13 ;  /* 0x000000ffff187224 */ /* 0x000fce00078e000d */
.L_x_10659:
[----:B------:R-:W-:Y:S05]  /*cbd0*/  BSYNC B1 ;  /* 0x0000000000017941 */ /* 0x000fea0003800000 */
.L_x_10658:
[----:B------:R-:W-:-:S04]  /*cbe0*/  IADD3 R11, -R11, RZ, RZ ;  /* 0x000000ff0b0b7210 */ /* 0x000fc80007ffe1ff */
[----:B------:R-:W-:-:S13]  /*cbf0*/  ISETP.NE.AND P0, PT, R10, R11, PT ;  /* 0x0000000b0a00720c */ /* 0x000fda0003f05270 */
[----:B------:R-:W-:Y:S05]  /*cc00*/  @!P0 BRA `(.L_x_10657) ;  /* 0x0000000800ec8947 */ /* 0x000fea0003800000 */
[----:B------:R-:W-:-:S07]  /*cc10*/  IMAD.MOV.U32 R4, RZ, RZ, R7 ;  /* 0x000000ffff047224 */ /* 0x000fce00078e0007 */
.L_x_10681:
        /* <DEDUP_REMOVED lines=9> */
[----:B0-----:R-:W-:Y:S01]  /*ccb0*/  IMAD.MOV.U32 R12, RZ, RZ, R9 ;  /* 0x000000ffff0c7224 */ /* 0x001fe200078e0009 */
[----:B------:R-:W-:-:S04]  /*ccc0*/  ISETP.NE.U32.AND P0, PT, RZ, UR4, PT ;  /* 0x00000004ff007c0c */ /* 0x000fc8000bf05070 */
[----:B------:R-:W-:-:S13]  /*ccd0*/  ISETP.NE.AND.EX P0, PT, RZ, UR5, PT, P0 ;  /* 0x00000005ff007c0c */ /* 0x000fda000bf05300 */
[----:B------:R-:W-:Y:S05]  /*cce0*/  @!P0 BRA `(.L_x_10669) ;  /* 0x0000000000488947 */ /* 0x000fea0003800000 */
[----:B------:R-:W0:Y:S01]  /*ccf0*/  LDC R12, c[0x0][0x41c] ;  /* 0x00010700ff0c7b82 */ /* 0x000e220000000800 */
[----:B------:R-:W-:Y:S01]  /*cd00*/  MOV R13, R9 ;  /* 0x00000009000d7202 */ /* 0x000fe20000000f00 */
[----:B------:R-:W-:Y:S02]  /*cd10*/  ULDC.64 UR6, c[0x0][0x408] ;  /* 0x0001020000067ab9 */ /* 0x000fe40000000a00 */
[----:B--2---:R-:W-:-:S04]  /*cd20*/  IMAD R5, R8, UR6, RZ ;  /* 0x0000000608057c24 */ /* 0x004fc8000f8e02ff */
        /* <DEDUP_REMOVED lines=14> */
.L_x_10669:
[----:B------:R-:W-:Y:S02]  /*ce10*/  LEA R3, R10, R26, 0x3 ;  /* 0x0000001a0a037211 */ /* 0x000fe400078e18ff */
[----:B------:R-:W-:-:S04]  /*ce20*/  SHF.L.U32 R2, R11, 0x1f, RZ ;  /* 0x0000001f0b027819 */ /* 0x000fc800000006ff */
[----:B------:R-:W3:Y:S02]  /*ce30*/  SYNCS.PHASECHK.TRANS64.TRYWAIT P0, [R3+URZ+0x30840], R2 ;  /* 0x03084002030075a7 */ /* 0x000ee4000800017f */
[----:B---3--:R-:W-:Y:S05]  /*ce40*/  @!P0 BRA `(.L_x_10670) ;  /* 0x0000001c00988947 */ /* 0x008fea0003800000 */
.L_x_10726:
        /* <DEDUP_REMOVED lines=9> */
.L_x_10671:
[----:B0--3--:R-:W-:Y:S01]  /*cee0*/  IMAD R2, R10, 0x6000, R26 ;  /* 0x000060000a027824 */ /* 0x009fe200078e021a */
        /* <DEDUP_REMOVED lines=20> */
.L_x_10727:
[----:B------:R-:W-:Y:S05]  /*d030*/  @P0 BRA `(.L_x_10673) ;  /* 0x0000000000140947 */ /* 0x000fea0003800000 */
[----:B------:R-:W-:Y:S02]  /*d040*/  ISETP.NE.AND P1, PT, R27, RZ, PT ;  /* 0x000000ff1b00720c */ /* 0x000fe40003f25270 */
[----:B------:R-:W-:-:S04]  /*d050*/  MOV R2, 0x6000 ;  /* 0x0000600000027802 */ /* 0x000fc80000000f00 */
[----:B------:R2:W-:Y:S07]  /*d060*/  SYNCS.ARRIVE.TRANS64 RZ, [R3+URZ+0x50], R2 ;  /* 0x0000500203ff79a7 */ /* 0x0005ee000800003f */
[----:B------:R-:W-:Y:S05]  /*d070*/  @!P1 BRA `(.L_x_10673) ;  /* 0x0000000000049947 */ /* 0x000fea0003800000 */
[----:B------:R-:W-:Y:S01]  /*d080*/  BPT.TRAP 0x1 ;  /* 0x000000040000795c */ /* 0x000fe20000300000 */
.L_x_10673:
        /* <DEDUP_REMOVED lines=11> */
[----:B------:R-:W-:Y:S01]  /*d140*/  R2UR UR12, R0 ;  /* 0x00000000000c72ca */ /* 0x000fe200000e0000 */
[----:B------:R-:W-:-:S04]  /*d150*/  IMAD.MOV.U32 R7, RZ, RZ, R4 ;  /* 0x000000ffff077224 */ /* 0x000fc800078e0004 */
[----:B------:R-:W-:Y:S02]  /*d160*/  UIADD3 UR9, UR9, 0x50, URZ ;  /* 0x0000005009097890 */ /* 0x000fe4000fffe03f */
[----:B------:R-:W-:Y:S02]  /*d170*/  UIADD3 UR8, UR8, 0x400, URZ ;  /* 0x0000040008087890 */ /* 0x000fe4000fffe03f */
[----:B------:R-:W-:-:S03]  /*d180*/  UIMAD UR11, UR11, 0xc0, UR4 ;  /* 0x000000c00b0b78a4 */ /* 0x000fc6000f8e0204 */
[----:B------:R-:W-:-:S06]  /*d190*/  UMOV UR4, 0x0 ;  /* 0x0000000000047882 */ /* 0x000fcc0000000000 */
[----:B------:R3:W-:Y:S02]  /*d1a0*/  UTMALDG.4D [UR8], [UR6], desc[UR4] ;  /* 0x00000408060075b4 */ /* 0x0007e40008019000 */
[----:B---3--:R-:W-:Y:S01]  /*d1b0*/  NOP ;  /* 0x0000000000007918 */ /* 0x008fe20000000000 */
.L_x_10668:
[----:B------:R-:W-:Y:S05]  /*d1c0*/  BSYNC B1 ;  /* 0x0000000000017941 */ /* 0x000fea0003800000 */
.L_x_10667:
        /* <DEDUP_REMOVED lines=8> */
[----:B------:R-:W-:Y:S02]  /*d250*/  IADD3 R13, R9, -0x1, RZ ;  /* 0xffffffff090d7810 */ /* 0x000fe40007ffe0ff */
[----:B------:R-:W-:-:S04]  /*d260*/  ISETP.NE.U32.AND P0, PT, RZ, UR4, PT ;  /* 0x00000004ff007c0c */ /* 0x000fc8000bf05070 */
[----:B------:R-:W-:-:S13]  /*d270*/  ISETP.NE.AND.EX P0, PT, RZ, UR5, PT, P0 ;  /* 0x00000005ff007c0c */ /* 0x000fda000bf05300 */
[----:B------:R-:W-:Y:S05]  /*d280*/  @!P0 BRA `(.L_x_10676) ;  /* 0x0000000000488947 */ /* 0x000fea0003800000 */
[----:B------:R-:W0:Y:S01]  /*d290*/  LDC R12, c[0x0][0x41c] ;  /* 0x00010700ff0c7b82 */ /* 0x000e220000000800 */
[----:B------:R-:W-:Y:S01]  /*d2a0*/  IMAD.MOV.U32 R15, RZ, RZ, R13 ;  /* 0x000000ffff0f7224 */ /* 0x000fe200078e000d */
        /* <DEDUP_REMOVED lines=14> */
[----:B------:R-:W-:-:S05]  /*d390*/  IADD3 R2, -R15, RZ, RZ ;  /* 0x000000ff0f027210 */ /* 0x000fca0007ffe1ff */
[----:B------:R-:W-:-:S07]  /*d3a0*/  IMAD R13, R12, R2, R13 ;  /* 0x000000020c0d7224 */ /* 0x000fce00078e020d */
.L_x_10676:
[----:B--2---:R-:W-:Y:S01]  /*d3b0*/  IMAD R2, R22, 0x8, R26 ;  /* 0x0000000816027824 */ /* 0x004fe200078e021a */
[----:B------:R-:W-:-:S04]  /*d3c0*/  SHF.L.U32 R3, R24, 0x1f, RZ ;  /* 0x0000001f18037819 */ /* 0x000fc800000006ff */
[----:B------:R-:W2:Y:S02]  /*d3d0*/  SYNCS.PHASECHK.TRANS64.TRYWAIT P0, [R2+URZ+0x30840], R3 ;  /* 0x03084003020075a7 */ /* 0x000ea4000800017f */
[----:B--2---:R-:W-:Y:S05]  /*d3e0*/  @!P0 BRA `(.L_x_10677) ;  /* 0x0000001800588947 */ /* 0x004fea0003800000 */
.L_x_10728:
        /* <DEDUP_REMOVED lines=9> */
.L_x_10678:
[----:B0-2---:R-:W-:Y:S01]  /*d480*/  IMAD R2, R22, 0x6000, R26 ;  /* 0x0000600016027824 */ /* 0x005fe200078e021a */
[----:B------:R-:W-:Y:S01]  /*d490*/  R2UR UR11, R13 ;  /* 0x000000000d0b72ca */ /* 0x000fe200000e0000 */
[----:B------:R-:W-:Y:S01]  /*d4a0*/  VIADD R3, R26, 0x30800 ;  /* 0x000308001a037836 */ /* 0x000fe20000000000 */
[----:B------:R-:W-:Y:S01]  /*d4b0*/  R2UR UR4, R23 ;  /* 0x00000000170472ca */ /* 0x000fe200000e0000 */
[----:B------:R-:W-:Y:S01]  /*d4c0*/  UIADD3 UR6, UP0, UR38, 0x370, URZ ;  /* 0x0000037026067890 */ /* 0x000fe2000ff1e03f */
[----:B------:R-:W-:Y:S01]  /*d4d0*/  R2UR UR8, R2 ;  /* 0x00000000020872ca */ /* 0x000fe200000e0000 */
[----:B------:R-:W-:Y:S01]  /*d4e0*/  UMOV UR5, 0x14f00000 ;  /* 0x14f0000000057882 */ /* 0x000fe20000000000 */
[----:B------:R-:W-:Y:S01]  /*d4f0*/  LEA R2, R22, R3, 0x3 ;  /* 0x0000000316027211 */ /* 0x000fe200078e18ff */
[----:B------:R-:W-:Y:S01]  /*d500*/  UIADD3.X UR7, URZ, UR39, URZ, UP0, !UPT ;  /* 0x000000273f077290 */ /* 0x000fe200087fe43f */
[----:B------:R-:W-:Y:S01]  /*d510*/  R2UR UR12, R0 ;  /* 0x00000000000c72ca */ /* 0x000fe200000e0000 */
[----:B------:R-:W-:Y:S01]  /*d520*/  UMOV UR10, URZ ;  /* 0x0000003f000a7c82 */ /* 0x000fe20008000000 */
[----:B------:R-:W-:Y:S01]  /*d530*/  R2UR UR9, R2 ;  /* 0x00000000020972ca */ /* 0x000fe200000e0000 */
[----:B------:R-:W-:Y:S01]  /*d540*/  IMAD R2, R10, 0x8, R3 ;  /* 0x000000080a027824 */ /* 0x000fe200078e0203 */
[----:B-----5:R-:W-:-:S02]  /*d550*/  R2UR UR13, R4 ;  /* 0x00000000040d72ca */ /* 0x020fc400000e0000 */
[----:B------:R-:W-:Y:S01]  /*d560*/  SHF.L.U32 R11, R11, 0x1f, RZ ;  /* 0x0000001f0b0b7819 */ /* 0x000fe200000006ff */
[----:B------:R-:W-:Y:S02]  /*d570*/  UIMAD UR11, UR11, 0xc0, UR4 ;  /* 0x000000c00b0b78a4 */ /* 0x000fe4000f8e0204 */
[----:B------:R-:W-:Y:S01]  /*d580*/  UIADD3 UR8, UR8, 0x12400, URZ ;  /* 0x0001240008087890 */ /* 0x000fe2000fffe03f */
[----:B------:R-:W-:-:S05]  /*d590*/  UMOV UR4, 0x0 ;  /* 0x0000000000047882 */ /* 0x000fca0000000000 */
[----:B------:R-:W-:-:S09]  /*d5a0*/  UIADD3 UR9, UR9, 0x30, URZ ;  /* 0x0000003009097890 */ /* 0x000fd2000fffe03f */
[----:B------:R0:W-:Y:S01]  /*d5b0*/  UTMALDG.4D [UR8], [UR6], desc[UR4] ;  /* 0x00000408060075b4 */ /* 0x0001e20008019000 */
[----:B------:R-:W2:Y:S02]  /*d5c0*/  SYNCS.PHASECHK.TRANS64.TRYWAIT P1, [R2+URZ+0x60], R11 ;  /* 0x0000600b020075a7 */ /* 0x000ea4000802017f */
[----:B0-2---:R-:W-:Y:S05]  /*d5d0*/  @!P1 BRA `(.L_x_10679) ;  /* 0x0000001400f09947 */ /* 0x005fea0003800000 */
.L_x_10729:
[----:B------:R-:W-:Y:S05]  /*d5e0*/  @P0 BRA `(.L_x_10680) ;  /* 0x0000000000140947 */ /* 0x000fea0003800000 */
[----:B------:R-:W-:Y:S01]  /*d5f0*/  ISETP.NE.AND P1, PT, R27, RZ, PT ;  /* 0x000000ff1b00720c */ /* 0x000fe20003f25270 */
[----:B------:R-:W-:-:S04]  /*d600*/  IMAD.MOV.U32 R3, RZ, RZ, 0x6000 ;  /* 0x00006000ff037424 */ /* 0x000fc800078e00ff */
[----:B------:R2:W-:Y:S08]  /*d610*/  SYNCS.ARRIVE.TRANS64 RZ, [R2+URZ+0x50], R3 ;  /* 0x0000500302ff79a7 */ /* 0x0005f0000800003f */
[----:B------:R-:W-:Y:S05]  /*d620*/  @!P1 BRA `(.L_x_10680) ;  /* 0x0000000000049947 */ /* 0x000fea0003800000 */
[----:B------:R-:W-:Y:S01]  /*d630*/  BPT.TRAP 0x1 ;  /* 0x000000040000795c */ /* 0x000fe20000300000 */
.L_x_10680:
        /* <DEDUP_REMOVED lines=11> */
[----:B------:R-:W-:-:S02]  /*d6f0*/  R2UR UR12, R0 ;  /* 0x00000000000c72ca */ /* 0x000fc400000e0000 */
[----:B------:R-:W-:-:S03]  /*d700*/  MOV R7, R4 ;  /* 0x0000000400077202 */ /* 0x000fc60000000f00 */
[----:B------:R-:W-:Y:S02]  /*d710*/  UIADD3 UR9, UR9, 0x50, URZ ;  /* 0x0000005009097890 */ /* 0x000fe4000fffe03f */
[----:B------:R-:W-:Y:S02]  /*d720*/  UIADD3 UR8, UR8, 0x400, URZ ;  /* 0x0000040008087890 */ /* 0x000fe4000fffe03f */
[----:B------:R-:W-:-:S03]  /*d730*/  UIMAD UR11, UR11, 0xc0, UR4 ;  /* 0x000000c00b0b78a4 */ /* 0x000fc6000f8e0204 */
[----:B------:R-:W-:-:S06]  /*d740*/  UMOV UR4, 0x0 ;  /* 0x0000000000047882 */ /* 0x000fcc0000000000 */
[----:B------:R3:W-:Y:S02]  /*d750*/  UTMALDG.4D [UR8], [UR6], desc[UR4] ;  /* 0x00000408060075b4 */ /* 0x0007e40008019000 */
[----:B---3--:R-:W-:Y:S01]  /*d760*/  NOP ;  /* 0x0000000000007918 */ /* 0x008fe20000000000 */
.L_x_10675:
[----:B------:R-:W-:Y:S05]  /*d770*/  BSYNC B1 ;  /* 0x0000000000017941 */ /* 0x000fea0003800000 */
.L_x_10674:
[C---:B------:R-:W-:Y:S01]  /*d780*/  ISETP.GT.AND P0, PT, R9.reuse, 0x1, PT ;  /* 0x000000010900780c */ /* 0x040fe20003f04270 */
[----:B0-2---:R-:W-:-:S04]  /*d790*/  VIADD R2, R9, 0xfffffffe ;  /* 0xfffffffe09027836 */ /* 0x005fc80000000000 */
[----:B------:R-:W-:-:S08]  /*d7a0*/  IMAD.MOV.U32 R9, RZ, RZ, R2 ;  /* 0x000000ffff097224 */ /* 0x000fd000078e0002 */
[----:B------:R-:W-:Y:S05]  /*d7b0*/  @P0 BRA `(.L_x_10681) ;  /* 0xfffffff400180947 */ /* 0x000fea000383ffff */
.L_x_10657:
[----:B------:R-:W-:Y:S05]  /*d7c0*/  BSYNC B0 ;  /* 0x0000000000007941 */ /* 0x000fea0003800000 */
.L_x_10656:
[----:B------:R-:W-:Y:S01]  /*d7d0*/  ISETP.NE.AND P0, PT, R27, RZ, PT ;  /* 0x000000ff1b00720c */ /* 0x000fe20003f05270 */
[----:B------:R-:W-:-:S12]  /*d7e0*/  BSSY B0, `(.L_x_10682) ;  /* 0x000000e000007945 */ /* 0x000fd80003800000 */
[----:B------:R-:W-:Y:S05]  /*d7f0*/  @P0 BRA `(.L_x_10683) ;  /* 0x0000000000300947 */ /* 0x000fea0003800000 */
[----:B------:R-:W3:Y:S01]  /*d800*/  S2R R9, SR_LANEID ;  /* 0x0000000000097919 */ /* 0x000ee20000000000 */
[----:B------:R-:W-:Y:S01]  /*d810*/  VOTEU.ANY UR4, UPT, PT ;  /* 0x0000000000047886 */ /* 0x000fe200038e0100 */
[----:B------:R-:W4:Y:S01]  /*d820*/  LDC.64 R2, c[0x0][0xc38] ;  /* 0x00030e00ff027b82 */ /* 0x000f220000000a00 */
[----:B------:R-:W3:Y:S08]  /*d830*/  FLO.U32 R4, UR4 ;  /* 0x0000000400047d00 */ /* 0x000ef000080e0000 */
[----:B--2---:R-:W4:Y:S01]  /*d840*/  POPC R5, UR4 ;  /* 0x0000000400057d09 */ /* 0x004f220008000000 */
[----:B---3--:R-:W-:-:S13]  /*d850*/  ISETP.EQ.U32.AND P0, PT, R4, R9, PT ;  /* 0x000000090400720c */ /* 0x008fda0003f02070 */
[----:B----4-:R-:W2:Y:S01]  /*d860*/  @P0 ATOMG.E.ADD.STRONG.GPU PT, R3, desc[UR46][R2.64], R5 ;  /* 0x00000005020309a8 */ /* 0x010ea200081ee1ee */
[----:B------:R-:W3:Y:S02]  /*d870*/  S2R R6, SR_LTMASK ;  /* 0x0000000000067919 */ /* 0x000ee40000003900 */
[----:B---3--:R-:W-:-:S04]  /*d880*/  LOP3.LUT R6, R6, UR4, RZ, 0xc0, !PT ;  /* 0x0000000406067c12 */ /* 0x008fc8000f8ec0ff */
[----:B------:R-:W3:Y:S01]  /*d890*/  POPC R9, R6 ;  /* 0x0000000600097309 */ /* 0x000ee20000000000 */
[----:B--2---:R-:W3:Y:S02]  /*d8a0*/  SHFL.IDX PT, R4, R3, R4, 0x1f ;  /* 0x00001f0403047589 */ /* 0x004ee400000e0000 */
[----:B---3--:R-:W-:-:S07]  /*d8b0*/  IADD3 R16, R4, UR37, R9 ;  /* 0x0000002504107c10 */ /* 0x008fce000fffe009 */
.L_x_10683:
[----:B------:R-:W-:Y:S05]  /*d8c0*/  BSYNC B0 ;  /* 0x0000000000007941 */ /* 0x000fea0003800000 */
.L_x_10682:
[----:B------:R-:W-:Y:S04]  /*d8d0*/  BSSY B0, `(.L_x_10684) ;  /* 0x0000020000007945 */ /* 0x000fe80003800000 */
[----:B------:R-:W-:Y:S05]  /*d8e0*/  @!P6 BRA `(.L_x_10685) ;  /* 0x000000000078e947 */ /* 0x000fea0003800000 */
[----:B------:R-:W-:Y:S01]  /*d8f0*/  IMAD R3, R22, 0x8, R26 ;  /* 0x0000000816037824 */ /* 0x000fe200078e021a */
[----:B------:R-:W-:-:S04]  /*d900*/  SHF.L.U32 R2, R24, 0x1f, RZ ;  /* 0x0000001f18027819 */ /* 0x000fc800000006ff */
[----:B------:R-:W3:Y:S02]  /*d910*/  SYNCS.PHASECHK.TRANS64.TRYWAIT P0, [R3+URZ+0x30860], R2 ;  /* 0x03086002030075a7 */ /* 0x000ee4000800017f */
[----:B---3--:R-:W-:Y:S05]  /*d920*/  @!P0 BRA `(.L_x_10686) ;  /* 0x0000001400308947 */ /* 0x008fea0003800000 */
.L_x_10730:
[----:B------:R-:W4:Y:S02]  /*d930*/  S2R R4, SR_TID.X ;  /* 0x0000000000047919 */ /* 0x000f240000002100 */
[----:B----4-:R-:W-:-:S04]  /*d940*/  LOP3.LUT R4, R4, 0x7f, RZ, 0xc0, !PT ;  /* 0x0000007f04047812 */ /* 0x010fc800078ec0ff */
[----:B------:R-:W-:-:S13]  /*d950*/  ISETP.NE.AND P0, PT, R4, RZ, PT ;  /* 0x000000ff0400720c */ /* 0x000fda0003f05270 */
[----:B------:R-:W-:Y:S05]  /*d960*/  @P0 BRA `(.L_x_10687) ;  /* 0x0000000000140947 */ /* 0x000fea0003800000 */
[----:B------:R-:W-:Y:S02]  /*d970*/  ISETP.NE.AND P1, PT, R27, RZ, PT ;  /* 0x000000ff1b00720c */ /* 0x000fe40003f25270 */
[----:B---3--:R-:W-:-:S04]  /*d980*/  MOV R2, 0x6000 ;  /* 0x0000600000027802 */ /* 0x008fc80000000f00 */
[----:B------:R4:W-:Y:S07]  /*d990*/  SYNCS.ARRIVE.TRANS64 RZ, [R3+URZ+0x30850], R2 ;  /* 0x0308500203ff79a7 */ /* 0x0009ee000800003f */
[----:B------:R-:W-:Y:S05]  /*d9a0*/  @!P1 BRA `(.L_x_10687) ;  /* 0x0000000000049947 */ /* 0x000fea0003800000 */
[----:B------:R-:W-:Y:S01]  /*d9b0*/  BPT.TRAP 0x1 ;  /* 0x000000040000795c */ /* 0x000fe20000300000 */
.L_x_10687:
        /* <DEDUP_REMOVED lines=10> */
[----:B------:R-:W-:-:S05]  /*da60*/  R2UR UR13, R7 ;  /* 0x00000000070d72ca */ /* 0x000fca00000e0000 */
[----:B------:R-:W-:Y:S02]  /*da70*/  UIMAD UR11, UR11, 0xc0, UR4 ;  /* 0x000000c00b0b78a4 */ /* 0x000fe4000f8e0204 */
[----:B------:R-:W-:Y:S02]  /*da80*/  UIADD3 UR9, UR9, 0x30850, URZ ;  /* 0x0003085009097890 */ /* 0x000fe4000fffe03f */
[----:B------:R-:W-:Y:S01]  /*da90*/  UIADD3 UR8, UR8, 0x400, URZ ;  /* 0x0000040008087890 */ /* 0x000fe2000fffe03f */
[----:B------:R-:W-:-:S08]  /*daa0*/  UMOV UR4, 0x0 ;  /* 0x0000000000047882 */ /* 0x000fd00000000000 */
[----:B------:R2:W-:Y:S02]  /*dab0*/  UTMALDG.4D [UR8], [UR6], desc[UR4] ;  /* 0x00000408060075b4 */ /* 0x0005e40008019000 */
[----:B--2---:R-:W-:Y:S01]  /*dac0*/  NOP ;  /* 0x0000000000007918 */ /* 0x004fe20000000000 */
.L_x_10685:
[----:B------:R-:W-:Y:S05]  /*dad0*/  BSYNC B0 ;  /* 0x0000000000007941 */ /* 0x000fea0003800000 */
.L_x_10684:
[----:B------:R-:W-:-:S05]  /*dae0*/  VIADD R22, R22, 0x1 ;  /* 0x0000000116167836 */ /* 0x000fca0000000000 */
[----:B------:R-:W-:-:S04]  /*daf0*/  ISETP.NE.AND P0, PT, R22, 0x2, PT ;  /* 0x000000021600780c */ /* 0x000fc80003f05270 */
[----:B---34-:R-:W-:Y:S02]  /*db00*/  SEL R3, RZ, 0x1, P0 ;  /* 0x00000001ff037807 */ /* 0x018fe40000000000 */
[----:B------:R-:W-:Y:S02]  /*db10*/  SEL R22, R22, RZ, P0 ;  /* 0x000000ff16167207 */ /* 0x000fe40000000000 */
[----:B------:R-:W-:-:S07]  /*db20*/  LOP3.LUT R24, R24, R3, RZ, 0x3c, !PT ;  /* 0x0000000318187212 */ /* 0x000fce00078e3cff */
.L_x_10643:
[----:B------:R-:W-:Y:S05]  /*db30*/  BSYNC B6 ;  /* 0x0000000000067941 */ /* 0x000fea0003800000 */
.L_x_10641:
[----:B------:R-:W-:-:S03]  /*db40*/  UMOV UR4, 0xffffffff ;  /* 0xffffffff00047882 */ /* 0x000fc60000000000 */
[----:B------:R-:W-:Y:S05]  /*db50*/  BRA.DIV UR4, `(.L_x_10688) ;  /* 0x0000001204b87947 */ /* 0x000fea000b800000 */
[----:B--2---:R2:W3:Y:S04]  /*db60*/  SHFL.IDX PT, R5, R16, RZ, 0x1f ;  /* 0x00001fff10057589 */ /* 0x0044e800000e0000 */
[----:B------:R2:W4:Y:S02]  /*db70*/  SHFL.IDX PT, R0, R16, 0x1, 0x1f ;  /* 0x00201f0010007f89 */ /* 0x00052400000e0000 */
.L_x_10734:
[----:B------:R-:W-:Y:S01]  /*db80*/  ULDC UR4, c[0x0][0xc14] ;  /* 0x0003050000047ab9 */ /* 0x000fe20000000800 */
[C---:B------:R-:W-:Y:S01]  /*db90*/  IMAD.IADD R7, R27.reuse, 0x1, R19 ;  /* 0x000000011b077824 */ /* 0x040fe200078e0213 */
[----:B------:R-:W-:Y:S01]  /*dba0*/  ISETP.NE.AND P0, PT, R27, 0x1f, PT ;  /* 0x0000001f1b00780c */ /* 0x000fe20003f05270 */
[----:B------:R-:W-:Y:S01]  /*dbb0*/  IMAD.U32 R4, RZ, RZ, UR4 ;  /* 0x00000004ff047e24 */ /* 0x000fe2000f8e00ff */
[----:B------:R-:W-:Y:S01]  /*dbc0*/  BSSY B0, `(.L_x_10689) ;  /* 0x0000007000007945 */ /* 0x000fe20003800000 */
[----:B------:R-:W-:-:S03]  /*dbd0*/  MOV R2, RZ ;  /* 0x000000ff00027202 */ /* 0x000fc60000000f00 */
[----:B------:R-:W-:-:S13]  /*dbe0*/  ISETP.GE.OR P0, PT, R7, R4, !P0 ;  /* 0x000000040700720c */ /* 0x000fda0004706670 */
[----:B------:R-:W-:Y:S05]  /*dbf0*/  @P0 BRA `(.L_x_10690) ;  /* 0x00000000000c0947 */ /* 0x000fea0003800000 */
[----:B------:R-:W0:Y:S02]  /*dc00*/  LDC.64 R2, c[0x0][0xc58] ;  /* 0x00031600ff027b82 */ /* 0x000e240000000a00 */
[----:B0-----:R-:W-:-:S06]  /*dc10*/  IMAD.WIDE R2, R7, 0x4, R2 ;  /* 0x0000000407027825 */ /* 0x001fcc00078e0202 */
[----:B------:R0:W5:Y:S02]  /*dc20*/  LDG.E R2, desc[UR46][R2.64] ;  /* 0x0000002e02027981 */ /* 0x000164000c1e1900 */
.L_x_10690:
[----:B------:R-:W-:Y:S05]  /*dc30*/  BSYNC B0 ;  /* 0x0000000000007941 */ /* 0x000fea0003800000 */
.L_x_10689:
        /* <DEDUP_REMOVED lines=22> */
[----:B------:R0:W0:Y:S02]  /*dda0*/  SHFL.IDX PT, R14, R8, 0x1f, 0x1f ;  /* 0x03e01f00080e7f89 */ /* 0x00002400000e0000 */
.L_x_10742:
[----:B------:R-:W-:Y:S02]  /*ddb0*/  ULDC UR4, c[0x0][0xc10] ;  /* 0x0003040000047ab9 */ /* 0x000fe40000000800 */
[----:B------:R-:W-:-:S04]  /*ddc0*/  IMAD.U32 R7, RZ, RZ, UR4 ;  /* 0x00000004ff077e24 */ /* 0x000fc8000f8e00ff */
[----:B0-----:R-:W-:-:S04]  /*ddd0*/  IMAD R3, R14, R7, RZ ;  /* 0x000000070e037224 */ /* 0x001fc800078e02ff */
[----:B----4-:R-:W-:-:S05]  /*dde0*/  IMAD.IADD R6, R0, 0x1, R3 ;  /* 0x0000000100067824 */ /* 0x010fca00078e0203 */
[----:B---3--:R-:W-:-:S13]  /*ddf0*/  ISETP.GT.AND P0, PT, R6, R5, PT ;  /* 0x000000050600720c */ /* 0x008fda0003f04270 */
[----:B------:R-:W-:Y:S05]  /*de00*/  @P0 BRA `(.L_x_10692) ;  /* 0x0000000000ac0947 */ /* 0x000fea0003800000 */
[----:B------:R-:W0:Y:S02]  /*de10*/  LDC R4, c[0x0][0xc14] ;  /* 0x00030500ff047b82 */ /* 0x000e240000000800 */
.L_x_10697:
        /* <DEDUP_REMOVED lines=9> */
[----:B------:R-:W0:Y:S02]  /*deb0*/  LDC.64 R2, c[0x0][0xc58] ;  /* 0x00031600ff027b82 */ /* 0x000e240000000a00 */
[----:B0-----:R-:W-:-:S06]  /*dec0*/  IMAD.WIDE R2, R7, 0x4, R2 ;  /* 0x0000000407027825 */ /* 0x001fcc00078e0202 */
[----:B------:R0:W5:Y:S02]  /*ded0*/  LDG.E R2, desc[UR46][R2.64] ;  /* 0x0000002e02027981 */ /* 0x000164000c1e1900 */
.L_x_10695:
[----:B------:R-:W-:Y:S05]  /*dee0*/  BSYNC B0 ;  /* 0x0000000000007941 */ /* 0x000fea0003800000 */
.L_x_10694:
[----:B------:R-:W-:-:S03]  /*def0*/  UMOV UR4, 0xffffffff ;  /* 0xffffffff00047882 */ /* 0x000fc60000000000 */
[----:B------:R-:W-:Y:S05]  /*df00*/  BRA.DIV UR4, `(.L_x_10696) ;  /* 0x0000001204e87947 */ /* 0x000fea000b800000 */
[----:B-----5:R-:W3:Y:S01]  /*df10*/  SHFL.UP PT, R14, R2, 0x1, RZ ;  /* 0x04200000020e7989 */ /* 0x020ee200000e00ff */
[C---:B------:R-:W-:Y:S02]  /*df20*/  ISETP.NE.AND P0, PT, R27.reuse, RZ, PT ;  /* 0x000000ff1b00720c */ /* 0x040fe40003f05270 */
[C---:B------:R-:W-:Y:S02]  /*df30*/  ISETP.GE.U32.AND P1, PT, R27.reuse, 0x2, PT ;  /* 0x000000021b00780c */ /* 0x040fe40003f26070 */
[----:B---3--:R-:W-:Y:S02]  /*df40*/  SEL R13, R14, RZ, P0 ;  /* 0x000000ff0e0d7207 */ /* 0x008fe40000000000 */
[----:B------:R-:W-:-:S03]  /*df50*/  ISETP.GE.U32.AND P0, PT, R27, 0x4, PT ;  /* 0x000000041b00780c */ /* 0x000fc60003f06070 */
[----:B------:R-:W-:-:S05]  /*df60*/  IMAD.IADD R13, R2, 0x1, R13 ;  /* 0x00000001020d7824 */ /* 0x000fca00078e020d */
[----:B------:R-:W3:Y:S02]  /*df70*/  SHFL.UP PT, R14, R13, 0x2, RZ ;  /* 0x044000000d0e7989 */ /* 0x000ee400000e00ff */
[----:B---3--:R-:W-:Y:S02]  /*df80*/  SEL R0, R14, RZ, P1 ;  /* 0x000000ff0e007207 */ /* 0x008fe40000800000 */
        /* <DEDUP_REMOVED lines=13> */
.L_x_10750:
[----:B------:R-:W-:Y:S02]  /*e060*/  ULDC UR4, c[0x0][0xc10] ;  /* 0x0003040000047ab9 */ /* 0x000fe40000000800 */
[----:B------:R-:W-:-:S05]  /*e070*/  MOV R7, UR4 ;  /* 0x0000000400077c02 */ /* 0x000fca0008000f00 */
[----:B---3--:R-:W-:-:S04]  /*e080*/  IMAD R3, R14, R7, RZ ;  /* 0x000000070e037224 */ /* 0x008fc800078e02ff */
[----:B------:R-:W-:-:S05]  /*e090*/  IMAD.IADD R6, R3, 0x1, R6 ;  /* 0x0000000103067824 */ /* 0x000fca00078e0206 */
[----:B------:R-:W-:-:S13]  /*e0a0*/  ISETP.GT.AND P0, PT, R6, R5, PT ;  /* 0x000000050600720c */ /* 0x000fda0003f04270 */
[----:B------:R-:W-:Y:S05]  /*e0b0*/  @!P0 BRA `(.L_x_10697) ;  /* 0xfffffffc00588947 */ /* 0x000fea000383ffff */
.L_x_10692:
[----:B------:R-:W-:Y:S01]  /*e0c0*/  IMAD.IADD R6, R6, 0x1, -R3 ;  /* 0x0000000106067824 */ /* 0x000fe200078e0a03 */
[----:B------:R-:W-:-:S03]  /*e0d0*/  UMOV UR4, 0xffffffff ;  /* 0xffffffff00047882 */ /* 0x000fc60000000000 */
[----:B------:R-:W-:-:S05]  /*e0e0*/  IMAD R0, R8, R7, R6 ;  /* 0x0000000708007224 */ /* 0x000fca00078e0206 */
[----:B------:R-:W-:Y:S01]  /*e0f0*/  ISETP.GT.AND P6, PT, R0, R5, PT ;  /* 0x000000050000720c */ /* 0x000fe20003fc4270 */
[----:B------:R-:W-:-:S12]  /*e100*/  BRA.DIV UR4, `(.L_x_10698) ;  /* 0x0000001604387947 */ /* 0x000fd8000b800000 */
[----:B------:R-:W-:-:S04]  /*e110*/  VOTE.ANY R3, PT, !P6 ;  /* 0x0000000000037806 */ /* 0x000fc800070e0100 */
[----:B------:R-:W3:Y:S02]  /*e120*/  POPC R0, R3 ;  /* 0x0000000300007309 */ /* 0x000ee40000000000 */
[----:B---3--:R3:W4:Y:S02]  /*e130*/  SHFL.IDX PT, R17, R2, R0, 0x1f ;  /* 0x00001f0002117589 */ /* 0x00872400000e0000 */
.L_x_10754:
[----:B------:R-:W-:Y:S01]  /*e140*/  ISETP.NE.AND P0, PT, R3, RZ, PT ;  /* 0x000000ff0300720c */ /* 0x000fe20003f05270 */
[----:B------:R-:W-:-:S12]  /*e150*/  IMAD.MOV.U32 R14, RZ, RZ, RZ ;  /* 0x000000ffff0e7224 */ /* 0x000fd800078e00ff */
[----:B------:R-:W-:Y:S05]  /*e160*/  @!P0 BRA `(.L_x_10699) ;  /* 0x0000000000108947 */ /* 0x000fea0003800000 */
[----:B------:R-:W-:Y:S01]  /*e170*/  UMOV UR4, 0xffffffff ;  /* 0xffffffff00047882 */ /* 0x000fe20000000000 */
[----:B------:R-:W-:Y:S02]  /*e180*/  IADD3 R12, R0, -0x1, RZ ;  /* 0xffffffff000c7810 */ /* 0x000fe40007ffe0ff */
[----:B------:R-:W-:Y:S05]  /*e190*/  BRA.DIV UR4, `(.L_x_10700) ;  /* 0x00000016045c7947 */ /* 0x000fea000b800000 */
[----:B------:R0:W0:Y:S02]  /*e1a0*/  SHFL.IDX PT, R14, R8, R12, 0x1f ;  /* 0x00001f0c080e7589 */ /* 0x00002400000e0000 */
.L_x_10699:
[----:B0---4-:R-:W-:Y:S01]  /*e1b0*/  IABS R8, R17 ;  /* 0x0000001100087213 */ /* 0x011fe20000000000 */
[----:B--2---:R-:W-:Y:S02]  /*e1c0*/  IMAD R16, R14, R7, R6 ;  /* 0x000000070e107224 */ /* 0x004fe400078e0206 */
[----:B------:R-:W-:Y:S01]  /*e1d0*/  IMAD.IADD R19, R0, 0x1, R19 ;  /* 0x0000000100137824 */ /* 0x000fe200078e0213 */
[----:B------:R-:W0:Y:S02]  /*e1e0*/  I2F.RP R9, R8 ;  /* 0x0000000800097306 */ /* 0x000e240000209400 */
[----:B------:R-:W-:Y:S02]  /*e1f0*/  IADD3 R6, R5, -R16, RZ ;  /* 0x8000001005067210 */ /* 0x000fe40007ffe0ff */
[----:B------:R-:W-:-:S05]  /*e200*/  IABS R5, R17 ;  /* 0x0000001100057213 */ /* 0x000fca0000000000 */
[----:B------:R-:W-:Y:S01]  /*e210*/  IMAD.MOV R5, RZ, RZ, -R5 ;  /* 0x000000ffff057224 */ /* 0x000fe200078e0a05 */
[----:B0-----:R-:W3:Y:S02]  /*e220*/  MUFU.RCP R9, R9 ;  /* 0x0000000900097308 */ /* 0x001ee40000001000 */
[----:B---3--:R-:W-:-:S06]  /*e230*/  VIADD R2, R9, 0xffffffe ;  /* 0x0ffffffe09027836 */ /* 0x008fcc0000000000 */
        /* <DEDUP_REMOVED lines=22> */
.L_x_10693:
[----:B------:R-:W-:Y:S01]  /*e3a0*/  UMOV UR4, URZ ;  /* 0x0000003f00047c82 */ /* 0x000fe20008000000 */
[----:B------:R-:W-:Y:S01]  /*e3b0*/  UMOV UR5, URZ ;  /* 0x0000003f00057c82 */ /* 0x000fe20008000000 */
[----:B------:R-:W-:Y:S01]  /*e3c0*/  ULDC UR6, c[0x0][0xc14] ;  /* 0x0003050000067ab9 */ /* 0x000fe20000000800 */
[----:B--2---:R-:W-:Y:S01]  /*e3d0*/  IMAD.MOV.U32 R16, RZ, RZ, R5 ;  /* 0x000000ffff107224 */ /* 0x004fe200078e0005 */
[----:B------:R-:W-:Y:S01]  /*e3e0*/  MOV R19, UR6 ;  /* 0x0000000600137c02 */ /* 0x000fe20008000f00 */
[----:B------:R-:W-:Y:S02]  /*e3f0*/  IMAD.U32 R17, RZ, RZ, UR4 ;  /* 0x00000004ff117e24 */ /* 0x000fe4000f8e00ff */
[----:B------:R-:W-:-:S07]  /*e400*/  IMAD.U32 R18, RZ, RZ, UR5 ;  /* 0x00000005ff127e24 */ /* 0x000fce000f8e00ff */
.L_x_10701:
        /* <DEDUP_REMOVED lines=10> */
.L_x_10639:
[----:B0-2---:R-:W2:Y:S01]  /*e4b0*/  LDL.LU R0, [R1+0xc] ;  /* 0x00000c0001007983 */ /* 0x005ea20000300800 */
        /* <DEDUP_REMOVED lines=11> */
.L_x_10757:
[----:B------:R-:W-:Y:S05]  /*e570*/  BSYNC B0 ;  /* 0x0000000000007941 */ /* 0x000fea0003800000 */
.L_x_10703:
[----:B------:R-:W-:-:S03]  /*e580*/  UMOV UR4, 0xffffffff ;  /* 0xffffffff00047882 */ /* 0x000fc60000000000 */
[----:B------:R-:W-:Y:S05]  /*e590*/  BRA.DIV UR4, `(.L_x_10705) ;  /* 0x0000001204947947 */ /* 0x000fea000b800000 */
[----:B0-----:R-:W0:Y:S02]  /*e5a0*/  S2R R0, SR_TID.X ;  /* 0x0000000000007919 */ /* 0x001e240000002100 */
[----:B0-----:R-:W-:-:S04]  /*e5b0*/  SHF.R.U32.HI R0, RZ, 0x5, R0 ;  /* 0x00000005ff007819 */ /* 0x001fc80000011600 */
[----:B------:R-:W-:-:S05]  /*e5c0*/  LOP3.LUT R0, R0, 0x3, RZ, 0xc0, !PT ;  /* 0x0000000300007812 */ /* 0x000fca00078ec0ff */
[----:B------:R0:W2:Y:S02]  /*e5d0*/  SHFL.IDX PT, R14, R0, RZ, 0x1f ;  /* 0x00001fff000e7589 */ /* 0x0000a400000e0000 */
.L_x_10760:
[----:B--2---:R-:W-:Y:S01]  /*e5e0*/  ISETP.NE.AND P0, PT, R14, RZ, PT ;  /* 0x000000ff0e00720c */ /* 0x004fe20003f05270 */
[----:B------:R-:W-:-:S12]  /*e5f0*/  BSSY B0, `(.L_x_10706) ;  /* 0x0000024000007945 */ /* 0x000fd80003800000 */
[----:B------:R-:W-:Y:S05]  /*e600*/  @P0 BRA `(.L_x_10707) ;  /* 0x0000000000880947 */ /* 0x000fea0003800000 */
[----:B------:R-:W-:-:S03]  /*e610*/  UMOV UR4, 0xffffffff ;  /* 0xffffffff00047882 */ /* 0x000fc60000000000 */
[----:B------:R-:W-:Y:S05]  /*e620*/  BRA.DIV UR4, `(.L_x_10708) ;  /* 0x0000001204a47947 */ /* 0x000fea000b800000 */
[----:B------:R-:W-:-:S13]  /*e630*/  ELECT P6, URZ, PT ;  /* 0x00000000003f782f */ /* 0x000fda00038c0000 */
.L_x_10763:
[----:B------:R-:W-:Y:S05]  /*e640*/  @!P6 BRA `(.L_x_10707) ;  /* 0x000000000078e947 */ /* 0x000fea0003800000 */
[----:B------:R-:W-:-:S06]  /*e650*/  ULOP3.LUT UR4, UR36, 0x2, URZ, 0xfc, !UPT ;  /* 0x0000000224047892 */ /* 0x000fcc000f8efc3f */
[----:B0-----:R-:W-:-:S05]  /*e660*/  IMAD.U32 R0, RZ, RZ, UR4 ;  /* 0x00000004ff007e24 */ /* 0x001fca000f8e00ff */
[----:B------:R-:W-:-:S13]  /*e670*/  ISETP.NE.AND P2, PT, R0, 0x3, PT ;  /* 0x000000030000780c */ /* 0x000fda0003f45270 */
[----:B------:R-:W-:Y:S05]  /*e680*/  @!P2 BRA `(.L_x_10709) ;  /* 0x000000000004a947 */ /* 0x000fea0003800000 */
[----:B------:R-:W-:Y:S01]  /*e690*/  BPT.TRAP 0x1 ;  /* 0x000000040000795c */ /* 0x000fe20000300000 */
.L_x_10709:
        /* <DEDUP_REMOVED lines=12> */
.L_x_10764:
[----:B------:R-:W2:Y:S02]  /*e760*/  SYNCS.PHASECHK.TRANS64.TRYWAIT P0, [R3+URZ], R0 ;  /* 0x00000000030075a7 */ /* 0x000ea4000800017f */
[----:B--2---:R-:W-:Y:S05]  /*e770*/  @!P0 BRA `(.L_x_10711) ;  /* 0x0000001000848947 */ /* 0x004fea0003800000 */
.L_x_10765:
[----:B------:R-:W-:Y:S05]  /*e780*/  @!P2 BRA `(.L_x_10712) ;  /* 0x000000000004a947 */ /* 0x000fea0003800000 */
[----:B------:R-:W-:Y:S01]  /*e790*/  BPT.TRAP 0x1 ;  /* 0x000000040000795c */ /* 0x000fe20000300000 */
.L_x_10712:
[----:B--2---:R-:W-:-:S05]  /*e7a0*/  IADD3 R3, R9, 0x30860, RZ ;  /* 0x0003086009037810 */ /* 0x004fca0007ffe0ff */
[----:B------:R-:W-:-:S04]  /*e7b0*/  IMAD R5, R22, 0x8, R3 ;  /* 0x0000000816057824 */ /* 0x000fc800078e0203 */
[----:B------:R-:W2:Y:S02]  /*e7c0*/  SYNCS.PHASECHK.TRANS64.TRYWAIT P0, [R5+URZ], R2 ;  /* 0x00000002050075a7 */ /* 0x000ea4000800017f */
[----:B--2---:R-:W-:Y:S05]  /*e7d0*/  @!P0 BRA `(.L_x_10713) ;  /* 0x0000001000808947 */ /* 0x004fea0003800000 */
.L_x_10766:
[----:B------:R-:W-:-:S07]  /*e7e0*/  IMAD R3, R4, 0x8, R3 ;  /* 0x0000000804037824 */ /* 0x000fce00078e0203 */
.L_x_10714:
[----:B---3--:R3:W4:Y:S02]  /*e7f0*/  SYNCS.PHASECHK.TRANS64.TRYWAIT P0, [R3+URZ], R0 ;  /* 0x00000000030075a7 */ /* 0x008724000800017f */
[----:B----4-:R-:W-:Y:S05]  /*e800*/  @!P0 NANOSLEEP.SYNCS 0x989680 ;  /* 0x009896800000895d */ /* 0x010fea0003900000 */
[----:B------:R-:W4:Y:S02]  /*e810*/  @!P0 SYNCS.PHASECHK.TRANS64 P0, [R3+URZ], R0 ;  /* 0x00000000030085a7 */ /* 0x000f24000800007f */
[----:B----4-:R-:W-:Y:S05]  /*e820*/  @!P0 BRA `(.L_x_10714) ;  /* 0xfffffffc00f08947 */ /* 0x010fea000383ffff */
.L_x_10707:
[----:B------:R-:W-:Y:S05]  /*e830*/  BSYNC B0 ;  /* 0x0000000000007941 */ /* 0x000fea0003800000 */
.L_x_10706:
[----:B------:R-:W-:Y:S05]  /*e840*/  EXIT ;  /* 0x000000000000794d */ /* 0x000fea0003800000 */
.L_x_10593:
[----:B0-----:R-:W-:-:S04]  /*e850*/  IMAD.U32 R3, RZ, RZ, UR40 ;  /* 0x00000028ff037e24 */ /* 0x001fc8000f8e00ff */
[----:B------:R0:W1:Y:S03]  /*e860*/  SYNCS.PHASECHK.TRANS64.TRYWAIT P1, [R3+URZ+0x30800], R0 ;  /* 0x03080000030075a7 */ /* 0x000066000802017f */
[----:B-1----:R-:W-:Y:S05]  /*e870*/  @!P1 NANOSLEEP.SYNCS 0x989680 ;  /* 0x009896800000995d */ /* 0x002fea0003900000 */
[----:B------:R-:W1:Y:S02]  /*e880*/  @!P1 SYNCS.PHASECHK.TRANS64 P1, [R3+URZ+0x30800], R0 ;  /* 0x03080000030095a7 */ /* 0x000e64000802007f */
[----:B-1----:R-:W-:Y:S05]  /*e890*/  @!P1 BRA `(.L_x_10593) ;  /* 0xfffffffc00ec9947 */ /* 0x002fea000383ffff */
[----:B------:R-:W-:Y:S05]  /*e8a0*/  BRA `(.L_x_10715) ;  /* 0xffffff2c008c7947 */ /* 0x000fea000383ffff */
.L_x_10597:
[----:B-1----:R1:W2:Y:S02]  /*e8b0*/  SYNCS.PHASECHK.TRANS64.TRYWAIT P2, [R0+URZ+0x30830], R3 ;  /* 0x03083003000075a7 */ /* 0x0022a4000804017f */
[----:B--2---:R-:W-:Y:S05]  /*e8c0*/  @!P2 NANOSLEEP.SYNCS 0x989680 ;  /* 0x009896800000a95d */ /* 0x004fea0003900000 */
[----:B------:R-:W2:Y:S02]  /*e8d0*/  @!P2 SYNCS.PHASECHK.TRANS64 P2, [R0+URZ+0x30830], R3 ;  /* 0x030830030000a5a7 */ /* 0x000ea4000804007f */
[----:B--2---:R-:W-:Y:S05]  /*e8e0*/  @!P2 BRA `(.L_x_10597) ;  /* 0xfffffffc00f0a947 */ /* 0x004fea000383ffff */
[----:B------:R-:W-:Y:S05]  /*e8f0*/  BRA `(.L_x_10596) ;  /* 0xffffff2c00b47947 */ /* 0x000fea000383ffff */
.L_x_10602:
[----:B-1----:R-:W-:-:S04]  /*e900*/  MOV R7, UR6 ;  /* 0x0000000600077c02 */ /* 0x002fc80008000f00 */
[----:B------:R1:W2:Y:S03]  /*e910*/  SYNCS.PHASECHK.TRANS64.TRYWAIT P2, [R7+URZ+0x30830], R6 ;  /* 0x03083006070075a7 */ /* 0x0002a6000804017f */
[----:B--2---:R-:W-:Y:S05]  /*e920*/  @!P2 NANOSLEEP.SYNCS 0x989680 ;  /* 0x009896800000a95d */ /* 0x004fea0003900000 */
[----:B------:R-:W2:Y:S02]  /*e930*/  @!P2 SYNCS.PHASECHK.TRANS64 P2, [R7+URZ+0x30830], R6 ;  /* 0x030830060700a5a7 */ /* 0x000ea4000804007f */
[----:B--2---:R-:W-:Y:S05]  /*e940*/  @!P2 BRA `(.L_x_10602) ;  /* 0xfffffffc00eca947 */ /* 0x004fea000383ffff */
[----:B------:R-:W-:Y:S05]  /*e950*/  BRA `(.L_x_10599) ;  /* 0xffffff6400f47947 */ /* 0x000fea000383ffff */
.L_x_10606:
[----:B-1----:R-:W-:-:S04]  /*e960*/  IMAD.U32 R7, RZ, RZ, UR6 ;  /* 0x00000006ff077e24 */ /* 0x002fc8000f8e00ff */
[----:B------:R1:W2:Y:S03]  /*e970*/  SYNCS.PHASECHK.TRANS64.TRYWAIT P2, [R7+URZ+0x30850], R6 ;  /* 0x03085006070075a7 */ /* 0x0002a6000804017f */
[----:B--2---:R-:W-:Y:S05]  /*e980*/  @!P2 NANOSLEEP.SYNCS 0x989680 ;  /* 0x009896800000a95d */ /* 0x004fea0003900000 */
[----:B------:R-:W2:Y:S02]  /*e990*/  @!P2 SYNCS.PHASECHK.TRANS64 P2, [R7+URZ+0x30850], R6 ;  /* 0x030850060700a5a7 */ /* 0x000ea4000804007f */
[----:B--2---:R-:W-:Y:S05]  /*e9a0*/  @!P2 BRA `(.L_x_10606) ;  /* 0xfffffffc00eca947 */ /* 0x004fea000383ffff */
[----:B------:R-:W-:Y:S05]  /*e9b0*/  BRA `(.L_x_10603) ;  /* 0xffffff68006c7947 */ /* 0x000fea000383ffff */
.L_x_10611:
[----:B-1----:R-:W-:-:S04]  /*e9c0*/  IMAD.U32 R3, RZ, RZ, UR5 ;  /* 0x00000005ff037e24 */ /* 0x002fc8000f8e00ff */
[----:B------:R1:W2:Y:S03]  /*e9d0*/  SYNCS.PHASECHK.TRANS64.TRYWAIT P0, [R3+URZ+0x30850], R0 ;  /* 0x03085000030075a7 */ /* 0x0002a6000800017f */
[----:B--2---:R-:W-:Y:S05]  /*e9e0*/  @!P0 NANOSLEEP.SYNCS 0x989680 ;  /* 0x009896800000895d */ /* 0x004fea0003900000 */
[----:B------:R-:W2:Y:S02]  /*e9f0*/  @!P0 SYNCS.PHASECHK.TRANS64 P0, [R3+URZ+0x30850], R0 ;  /* 0x03085000030085a7 */ /* 0x000ea4000800007f */
[----:B--2---:R-:W-:Y:S05]  /*ea00*/  @!P0 BRA `(.L_x_10611) ;  /* 0xfffffffc00ec8947 */ /* 0x004fea000383ffff */
[----:B------:R-:W-:Y:S05]  /*ea10*/  BRA `(.L_x_10610) ;  /* 0xffffff9c00287947 */ /* 0x000fea000383ffff */
.L_x_10648:
        /* <DEDUP_REMOVED lines=8> */
[----:B-1----:R-:W-:Y:S05]  /*eaa0*/  WARPSYNC.COLLECTIVE R15, `(.L_x_10717) ;  /* 0x000000000f087348 */ /* 0x002fea0003c00000 */
[----:B------:R0:W2:Y:S02]  /*eab0*/  SHFL.IDX P6, R14, R13, R12, R11 ;  /* 0x0000000c0d0e7389 */ /* 0x0000a400000c000b */
[----:B012---:R-:W-:Y:S01]  /*eac0*/  ENDCOLLECTIVE ;  /* 0x000000000000791b */ /* 0x007fe20003800000 */
.L_x_10717:
[----:B------:R-:W-:Y:S05]  /*ead0*/  BSYNC B0 ;  /* 0x0000000000007941 */ /* 0x000fea0003800000 */
.L_x_10716:
[----:B------:R-:W-:Y:S05]  /*eae0*/  BRA `(.L_x_10718) ;  /* 0xffffffd400347947 */ /* 0x000fea000383ffff */
.L_x_10649:
[----:B------:R-:W-:Y:S01]  /*eaf0*/  BSSY B0, `(.L_x_10719) ;  /* 0x0000006000007945 */ /* 0x000fe20003800000 */
[----:B------:R-:W-:-:S07]  /*eb00*/  IMAD.MOV.U32 R15, RZ, RZ, -0x1 ;  /* 0xffffffffff0f7424 */ /* 0x000fce00078e00ff */
[----:B-1----:R-:W-:Y:S05]  /*eb10*/  WARPSYNC.COLLECTIVE R15, `(.L_x_10720) ;  /* 0x000000000f0c7348 */ /* 0x002fea0003c00000 */
[----:B------:R-:W-:Y:S02]  /*eb20*/  ELECT P6, UR62, PT ;  /* 0x00000000003e782f */ /* 0x000fe400038c0000 */
[----:B------:R-:W-:Y:S01]  /*eb30*/  MOV R14, UR62 ;  /* 0x0000003e000e7c02 */ /* 0x000fe20008000f00 */
[----:B-1----:R-:W-:Y:S10]  /*eb40*/  ENDCOLLECTIVE ;  /* 0x000000000000791b */ /* 0x002ff40003800000 */
.L_x_10720:
[----:B------:R-:W-:Y:S05]  /*eb50*/  BSYNC B0 ;  /* 0x0000000000007941 */ /* 0x000fea0003800000 */
.L_x_10719:
[----:B------:R-:W-:Y:S05]  /*eb60*/  BRA `(.L_x_10721) ;  /* 0xffffffd400287947 */ /* 0x000fea000383ffff */
.L_x_10652:
[----:B--2---:R2:W3:Y:S02]  /*eb70*/  SYNCS.PHASECHK.TRANS64.TRYWAIT P0, [R5+URZ+0x30840], R4 ;  /* 0x03084004050075a7 */ /* 0x0044e4000800017f */
[----:B---3--:R-:W-:Y:S05]  /*eb80*/  @!P0 NANOSLEEP.SYNCS 0x989680 ;  /* 0x009896800000895d */ /* 0x008fea0003900000 */
[----:B------:R-:W3:Y:S02]  /*eb90*/  @!P0 SYNCS.PHASECHK.TRANS64 P0, [R5+URZ+0x30840], R4 ;  /* 0x03084004050085a7 */ /* 0x000ee4000800007f */
[----:B---3--:R-:W-:Y:S05]  /*eba0*/  @!P0 BRA `(.L_x_10652) ;  /* 0xfffffffc00f08947 */ /* 0x008fea000383ffff */
[----:B------:R-:W-:Y:S05]  /*ebb0*/  BRA `(.L_x_10722) ;  /* 0xffffffd400807947 */ /* 0x000fea000383ffff */
.L_x_10655:
[----:B--2---:R2:W3:Y:S02]  /*ebc0*/  SYNCS.PHASECHK.TRANS64.TRYWAIT P0, [R26+URZ+0x30820], R5 ;  /* 0x030820051a0075a7 */ /* 0x0044e4000800017f */
[----:B---3--:R-:W-:Y:S05]  /*ebd0*/  @!P0 NANOSLEEP.SYNCS 0x989680 ;  /* 0x009896800000895d */ /* 0x008fea0003900000 */
[----:B------:R-:W3:Y:S02]  /*ebe0*/  @!P0 SYNCS.PHASECHK.TRANS64 P0, [R26+URZ+0x30820], R5 ;  /* 0x030820051a0085a7 */ /* 0x000ee4000800007f */
[----:B---3--:R-:W-:Y:S05]  /*ebf0*/  @!P0 BRA `(.L_x_10655) ;  /* 0xfffffffc00f08947 */ /* 0x008fea000383ffff */
[----:B------:R-:W-:Y:S05]  /*ec00*/  BRA `(.L_x_10723) ;  /* 0xffffffd800407947 */ /* 0x000fea000383ffff */
.L_x_10663:
[----:B0-----:R0:W3:Y:S02]  /*ec10*/  SYNCS.PHASECHK.TRANS64.TRYWAIT P0, [R3+URZ+0x30840], R2 ;  /* 0x03084002030075a7 */ /* 0x0010e4000800017f */
[----:B---3--:R-:W-:Y:S05]  /*ec20*/  @!P0 NANOSLEEP.SYNCS 0x989680 ;  /* 0x009896800000895d */ /* 0x008fea0003900000 */
[----:B------:R-:W3:Y:S02]  /*ec30*/  @!P0 SYNCS.PHASECHK.TRANS64 P0, [R3+URZ+0x30840], R2 ;  /* 0x03084002030085a7 */ /* 0x000ee4000800007f */
[----:B---3--:R-:W-:Y:S05]  /*ec40*/  @!P0 BRA `(.L_x_10663) ;  /* 0xfffffffc00f08947 */ /* 0x008fea000383ffff */
[----:B------:R-:W-:Y:S05]  /*ec50*/  BRA `(.L_x_10724) ;  /* 0xffffffd800e87947 */ /* 0x000fea000383ffff */
.L_x_10665:
[----:B0-----:R0:W2:Y:S02]  /*ec60*/  SYNCS.PHASECHK.TRANS64.TRYWAIT P0, [R2+URZ+0x60], R5 ;  /* 0x00006005020075a7 */ /* 0x0010a4000800017f */
[----:B--2---:R-:W-:Y:S05]  /*ec70*/  @!P0 NANOSLEEP.SYNCS 0x989680 ;  /* 0x009896800000895d */ /* 0x004fea0003900000 */
[----:B------:R-:W2:Y:S02]  /*ec80*/  @!P0 SYNCS.PHASECHK.TRANS64 P0, [R2+URZ+0x60], R5 ;  /* 0x00006005020085a7 */ /* 0x000ea4000800007f */
[----:B--2---:R-:W-:Y:S05]  /*ec90*/  @!P0 BRA `(.L_x_10665) ;  /* 0xfffffffc00f08947 */ /* 0x004fea000383ffff */
[----:B------:R-:W-:Y:S05]  /*eca0*/  BRA `(.L_x_10725) ;  /* 0xffffffdc004c7947 */ /* 0x000fea000383ffff */
.L_x_10670:
[----:B---3--:R3:W4:Y:S02]  /*ecb0*/  SYNCS.PHASECHK.TRANS64.TRYWAIT P0, [R3+URZ+0x30840], R2 ;  /* 0x03084002030075a7 */ /* 0x008724000800017f */
[----:B----4-:R-:W-:Y:S05]  /*ecc0*/  @!P0 NANOSLEEP.SYNCS 0x989680 ;  /* 0x009896800000895d */ /* 0x010fea0003900000 */
[----:B------:R-:W4:Y:S02]  /*ecd0*/  @!P0 SYNCS.PHASECHK.TRANS64 P0, [R3+URZ+0x30840], R2 ;  /* 0x03084002030085a7 */ /* 0x000f24000800007f */
[----:B----4-:R-:W-:Y:S05]  /*ece0*/  @!P0 BRA `(.L_x_10670) ;  /* 0xfffffffc00f08947 */ /* 0x010fea000383ffff */
[----:B------:R-:W-:Y:S05]  /*ecf0*/  BRA `(.L_x_10726) ;  /* 0xffffffe000547947 */ /* 0x000fea000383ffff */
.L_x_10672:
[----:B0-----:R0:W2:Y:S02]  /*ed00*/  SYNCS.PHASECHK.TRANS64.TRYWAIT P1, [R3+URZ+0x60], R24 ;  /* 0x00006018030075a7 */ /* 0x0010a4000802017f */
[----:B--2---:R-:W-:Y:S05]  /*ed10*/  @!P1 NANOSLEEP.SYNCS 0x989680 ;  /* 0x009896800000995d */ /* 0x004fea0003900000 */
[----:B------:R-:W2:Y:S02]  /*ed20*/  @!P1 SYNCS.PHASECHK.TRANS64 P1, [R3+URZ+0x60], R24 ;  /* 0x00006018030095a7 */ /* 0x000ea4000802007f */
[----:B--2---:R-:W-:Y:S05]  /*ed30*/  @!P1 BRA `(.L_x_10672) ;  /* 0xfffffffc00f09947 */ /* 0x004fea000383ffff */
[----:B------:R-:W-:Y:S05]  /*ed40*/  BRA `(.L_x_10727) ;  /* 0xffffffe000b87947 */ /* 0x000fea000383ffff */
.L_x_10677:
[----:B--2---:R2:W3:Y:S02]  /*ed50*/  SYNCS.PHASECHK.TRANS64.TRYWAIT P0, [R2+URZ+0x30840], R3 ;  /* 0x03084003020075a7 */ /* 0x0044e4000800017f */
[----:B---3--:R-:W-:Y:S05]  /*ed60*/  @!P0 NANOSLEEP.SYNCS 0x989680 ;  /* 0x009896800000895d */ /* 0x008fea0003900000 */
[----:B------:R-:W3:Y:S02]  /*ed70*/  @!P0 SYNCS.PHASECHK.TRANS64 P0, [R2+URZ+0x30840], R3 ;  /* 0x03084003020085a7 */ /* 0x000ee4000800007f */
[----:B---3--:R-:W-:Y:S05]  /*ed80*/  @!P0 BRA `(.L_x_10677) ;  /* 0xfffffffc00f08947 */ /* 0x008fea000383ffff */
[----:B------:R-:W-:Y:S05]  /*ed90*/  BRA `(.L_x_10728) ;  /* 0xffffffe400947947 */ /* 0x000fea000383ffff */
.L_x_10679:
[----:B0-----:R0:W2:Y:S02]  /*eda0*/  SYNCS.PHASECHK.TRANS64.TRYWAIT P1, [R2+URZ+0x60], R11 ;  /* 0x0000600b020075a7 */ /* 0x0010a4000802017f */
[----:B--2---:R-:W-:Y:S05]  /*edb0*/  @!P1 NANOSLEEP.SYNCS 0x989680 ;  /* 0x009896800000995d */ /* 0x004fea0003900000 */
[----:B------:R-:W2:Y:S02]  /*edc0*/  @!P1 SYNCS.PHASECHK.TRANS64 P1, [R2+URZ+0x60], R11 ;  /* 0x0000600b020095a7 */ /* 0x000ea4000802007f */
[----:B--2---:R-:W-:Y:S05]  /*edd0*/  @!P1 BRA `(.L_x_10679) ;  /* 0xfffffffc00f09947 */ /* 0x004fea000383ffff */
[----:B------:R-:W-:Y:S05]  /*ede0*/  BRA `(.L_x_10729) ;  /* 0xffffffe400fc7947 */ /* 0x000fea000383ffff */
.L_x_10686:
[----:B---3--:R3:W4:Y:S02]  /*edf0*/  SYNCS.PHASECHK.TRANS64.TRYWAIT P0, [R3+URZ+0x30860], R2 ;  /* 0x03086002030075a7 */ /* 0x008724000800017f */
[----:B----4-:R-:W-:Y:S05]  /*ee00*/  @!P0 NANOSLEEP.SYNCS 0x989680 ;  /* 0x009896800000895d */ /* 0x010fea0003900000 */
[----:B------:R-:W4:Y:S02]  /*ee10*/  @!P0 SYNCS.PHASECHK.TRANS64 P0, [R3+URZ+0x30860], R2 ;  /* 0x03086002030085a7 */ /* 0x000f24000800007f */
[----:B----4-:R-:W-:Y:S05]  /*ee20*/  @!P0 BRA `(.L_x_10686) ;  /* 0xfffffffc00f08947 */ /* 0x010fea000383ffff */
[----:B------:R-:W-:Y:S05]  /*ee30*/  BRA `(.L_x_10730) ;  /* 0xffffffe800bc7947 */ /* 0x000fea000383ffff */
.L_x_10688:
[----:B------:R-:W-:Y:S01]  /*ee40*/  BSSY B0, `(.L_x_10731) ;  /* 0x0000008000007945 */ /* 0x000fe20003800000 */
[----:B0-----:R-:W-:Y:S01]  /*ee50*/  MOV R13, R16 ;  /* 0x00000010000d7202 */ /* 0x001fe20000000f00 */
[----:B------:R-:W-:Y:S02]  /*ee60*/  IMAD.MOV.U32 R12, RZ, RZ, RZ ;  /* 0x000000ffff0c7224 */ /* 0x000fe400078e00ff */
[----:B------:R-:W-:Y:S02]  /*ee70*/  IMAD.MOV.U32 R11, RZ, RZ, 0x1f ;  /* 0x0000001fff0b7424 */ /* 0x000fe400078e00ff */
[----:B------:R-:W-:-:S07]  /*ee80*/  IMAD.MOV.U32 R15, RZ, RZ, -0x1 ;  /* 0xffffffffff0f7424 */ /* 0x000fce00078e00ff */
[----:B-12---:R-:W-:Y:S05]  /*ee90*/  WARPSYNC.COLLECTIVE R15, `(.L_x_10732) ;  /* 0x000000000f087348 */ /* 0x006fea0003c00000 */
[----:B------:R0:W3:Y:S02]  /*eea0*/  SHFL.IDX P6, R14, R13, R12, R11 ;  /* 0x0000000c0d0e7389 */ /* 0x0000e400000c000b */
[----:B0123--:R-:W-:Y:S01]  /*eeb0*/  ENDCOLLECTIVE ;  /* 0x000000000000791b */ /* 0x00ffe20003800000 */
.L_x_10732:
[----:B------:R-:W-:Y:S05]  /*eec0*/  BSYNC B0 ;  /* 0x0000000000007941 */ /* 0x000fea0003800000 */
.L_x_10731:
[----:B------:R-:W-:Y:S01]  /*eed0*/  IMAD.MOV.U32 R13, RZ, RZ, R16 ;  /* 0x000000ffff0d7224 */ /* 0x000fe200078e0010 */
[----:B------:R-:W-:Y:S01]  /*eee0*/  MOV R15, 0xffffffff ;  /* 0xffffffff000f7802 */ /* 0x000fe20000000f00 */
[----:B------:R-:W-:Y:S01]  /*eef0*/  IMAD.MOV.U32 R12, RZ, RZ, 0x1 ;  /* 0x00000001ff0c7424 */ /* 0x000fe200078e00ff */
[----:B------:R-:W-:Y:S01]  /*ef00*/  MOV R5, R14 ;  /* 0x0000000e00057202 */ /* 0x000fe20000000f00 */
[----:B------:R-:W-:-:S07]  /*ef10*/  IMAD.MOV.U32 R11, RZ, RZ, 0x1f ;  /* 0x0000001fff0b7424 */ /* 0x000fce00078e00ff */
[----:B------:R-:W-:Y:S05]  /*ef20*/  WARPSYNC.COLLECTIVE R15, `(.L_x_10733) ;  /* 0x000000000f087348 */ /* 0x000fea0003c00000 */
[----:B------:R0:W1:Y:S02]  /*ef30*/  SHFL.IDX P6, R14, R13, R12, R11 ;  /* 0x0000000c0d0e7389 */ /* 0x00006400000c000b */
[----:B01----:R-:W-:Y:S01]  /*ef40*/  ENDCOLLECTIVE ;  /* 0x000000000000791b */ /* 0x003fe20003800000 */
.L_x_10733:
[----:B------:R-:W-:Y:S01]  /*ef50*/  IMAD.MOV.U32 R0, RZ, RZ, R14 ;  /* 0x000000ffff007224 */ /* 0x000fe200078e000e */
[----:B------:R-:W-:Y:S06]  /*ef60*/  BRA `(.L_x_10734) ;  /* 0xffffffec00047947 */ /* 0x000fec000383ffff */
.L_x_10691:
[----:B------:R-:W-:Y:S01]  /*ef70*/  BSSY B0, `(.L_x_10735) ;  /* 0x0000008000007945 */ /* 0x000fe20003800000 */
[----:B0----5:R-:W-:Y:S01]  /*ef80*/  IMAD.MOV.U32 R13, RZ, RZ, R2 ;  /* 0x000000ffff0d7224 */ /* 0x021fe200078e0002 */
[----:B------:R-:W-:Y:S01]  /*ef90*/  MOV R11, RZ ;  /* 0x000000ff000b7202 */ /* 0x000fe20000000f00 */
[----:B------:R-:W-:Y:S02]  /*efa0*/  IMAD.MOV.U32 R12, RZ, RZ, 0x1 ;  /* 0x00000001ff0c7424 */ /* 0x000fe400078e00ff */
[----:B------:R-:W-:-:S07]  /*efb0*/  IMAD.MOV.U32 R15, RZ, RZ, -0x1 ;  /* 0xffffffffff0f7424 */ /* 0x000fce00078e00ff */
[----:B-1234-:R-:W-:Y:S05]  /*efc0*/  WARPSYNC.COLLECTIVE R15, `(.L_x_10736) ;  /* 0x000000000f087348 */ /* 0x01efea0003c00000 */
[----:B------:R0:W0:Y:S02]  /*efd0*/  SHFL.UP P6, R14, R13, R12, R11 ;  /* 0x0400000c0d0e7389 */ /* 0x00002400000c000b */
[----:B01234-:R-:W-:Y:S01]  /*efe0*/  ENDCOLLECTIVE ;  /* 0x000000000000791b */ /* 0x01ffe20003800000 */
.L_x_10736:
[----:B------:R-:W-:Y:S05]  /*eff0*/  BSYNC B0 ;  /* 0x0000000000007941 */ /* 0x000fea0003800000 */
.L_x_10735:
[C---:B------:R-:W-:Y:S01]  /*f000*/  ISETP.NE.AND P0, PT, R27.reuse, RZ, PT ;  /* 0x000000ff1b00720c */ /* 0x040fe20003f05270 */
        /* <DEDUP_REMOVED lines=9> */
.L_x_10737:
        /* <DEDUP_REMOVED lines=8> */
.L_x_10738:
        /* <DEDUP_REMOVED lines=8> */
.L_x_10739:
        /* <DEDUP_REMOVED lines=8> */
.L_x_10740:
        /* <DEDUP_REMOVED lines=8> */
.L_x_10741:
[----:B------:R-:W-:Y:S05]  /*f2a0*/  BRA `(.L_x_10742) ;  /* 0xffffffe800c07947 */ /* 0x000fea000383ffff */
.L_x_10696:
[----:B------:R-:W-:Y:S01]  /*f2b0*/  BSSY B0, `(.L_x_10743) ;  /* 0x0000008000007945 */ /* 0x000fe20003800000 */
[----:B-----5:R-:W-:Y:S01]  /*f2c0*/  IMAD.MOV.U32 R13, RZ, RZ, R2 ;  /* 0x000000ffff0d7224 */ /* 0x020fe200078e0002 */
[----:B------:R-:W-:Y:S01]  /*f2d0*/  MOV R12, 0x1 ;  /* 0x00000001000c7802 */ /* 0x000fe20000000f00 */
[----:B------:R-:W-:Y:S02]  /*f2e0*/  IMAD.MOV.U32 R11, RZ, RZ, RZ ;  /* 0x000000ffff0b7224 */ /* 0x000fe400078e00ff */
[----:B------:R-:W-:-:S07]  /*f2f0*/  IMAD.MOV.U32 R15, RZ, RZ, -0x1 ;  /* 0xffffffffff0f7424 */ /* 0x000fce00078e00ff */
[----:B012---:R-:W-:Y:S05]  /*f300*/  WARPSYNC.COLLECTIVE R15, `(.L_x_10744) ;  /* 0x000000000f087348 */ /* 0x007fea0003c00000 */
[----:B------:R3:W4:Y:S02]  /*f310*/  SHFL.UP P6, R14, R13, R12, R11 ;  /* 0x0400000c0d0e7389 */ /* 0x00072400000c000b */
[----:B01234-:R-:W-:Y:S01]  /*f320*/  ENDCOLLECTIVE ;  /* 0x000000000000791b */ /* 0x01ffe20003800000 */
.L_x_10744:
[----:B------:R-:W-:Y:S05]  /*f330*/  BSYNC B0 ;  /* 0x0000000000007941 */ /* 0x000fea0003800000 */
.L_x_10743:
[C---:B------:R-:W-:Y:S01]  /*f340*/  ISETP.NE.AND P0, PT, R27.reuse, RZ, PT ;  /* 0x000000ff1b00720c */ /* 0x040fe20003f05270 */
        /* <DEDUP_REMOVED lines=9> */
.L_x_10745:
        /* <DEDUP_REMOVED lines=8> */
.L_x_10746:
        /* <DEDUP_REMOVED lines=8> */
.L_x_10747:
        /* <DEDUP_REMOVED lines=8> */
.L_x_10748:
        /* <DEDUP_REMOVED lines=8> */
.L_x_10749:
[----:B------:R-:W-:Y:S05]  /*f5e0*/  BRA `(.L_x_10750) ;  /* 0xffffffe8009c7947 */ /* 0x000fea000383ffff */
.L_x_10698:
[----:B------:R-:W-:Y:S01]  /*f5f0*/  BSSY B0, `(.L_x_10751) ;  /* 0x0000006000007945 */ /* 0x000fe20003800000 */
[----:B------:R-:W-:Y:S02]  /*f600*/  PLOP3.LUT P6, PT, P6, PT, PT, 0x8, 0x0 ;  /* 0x000000000000781c */ /* 0x000fe400037ce170 */
[----:B------:R-:W-:-:S11]  /*f610*/  MOV R15, 0xffffffff ;  /* 0xffffffff000f7802 */ /* 0x000fd60000000f00 */
[----:B012---:R-:W-:Y:S05]  /*f620*/  WARPSYNC.COLLECTIVE R15, `(.L_x_10752) ;  /* 0x000000000f087348 */ /* 0x007fea0003c00000 */
[----:B------:R-:W-:Y:S01]  /*f630*/  VOTE.ANY R14, PT, P6 ;  /* 0x00000000000e7806 */ /* 0x000fe200030e0100 */
[----:B012---:R-:W-:Y:S06]  /*f640*/  ENDCOLLECTIVE ;  /* 0x000000000000791b */ /* 0x007fec0003800000 */
.L_x_10752:
[----:B------:R-:W-:Y:S05]  /*f650*/  BSYNC B0 ;  /* 0x0000000000007941 */ /* 0x000fea0003800000 */
.L_x_10751:
        /* <DEDUP_REMOVED lines=9> */
.L_x_10753:
[----:B------:R-:W-:Y:S01]  /*f6f0*/  IMAD.MOV.U32 R17, RZ, RZ, R14 ;  /* 0x000000ffff117224 */ /* 0x000fe200078e000e */
[----:B------:R-:W-:Y:S06]  /*f700*/  BRA `(.L_x_10754) ;  /* 0xffffffe8008c7947 */ /* 0x000fec000383ffff */
.L_x_10700:
[----:B------:R-:W-:Y:S01]  /*f710*/  BSSY B0, `(.L_x_10755) ;  /* 0x0000007000007945 */ /* 0x000fe20003800000 */
[----:B------:R-:W-:Y:S01]  /*f720*/  IMAD.MOV.U32 R13, RZ, RZ, R8 ;  /* 0x000000ffff0d7224 */ /* 0x000fe200078e0008 */
[----:B------:R-:W-:Y:S01]  /*f730*/  MOV R11, 0x1f ;  /* 0x0000001f000b7802 */ /* 0x000fe20000000f00 */
[----:B------:R-:W-:-:S07]  /*f740*/  IMAD.MOV.U32 R15, RZ, RZ, -0x1 ;  /* 0xffffffffff0f7424 */ /* 0x000fce00078e00ff */
[----:B01234-:R-:W-:Y:S05]  /*f750*/  WARPSYNC.COLLECTIVE R15, `(.L_x_10756) ;  /* 0x000000000f087348 */ /* 0x01ffea0003c00000 */
[----:B------:R0:W0:Y:S02]  /*f760*/  SHFL.IDX P6, R14, R13, R12, R11 ;  /* 0x0000000c0d0e7389 */ /* 0x00002400000c000b */
[----:B01234-:R-:W-:Y:S01]  /*f770*/  ENDCOLLECTIVE ;  /* 0x000000000000791b */ /* 0x01ffe20003800000 */
.L_x_10756:
[----:B------:R-:W-:Y:S05]  /*f780*/  BSYNC B0 ;  /* 0x0000000000007941 */ /* 0x000fea0003800000 */
.L_x_10755:
[----:B------:R-:W-:Y:S05]  /*f790*/  BRA `(.L_x_10699) ;  /* 0xffffffe800847947 */ /* 0x000fea000383ffff */
.L_x_10704:
[----:B0-----:R0:W2:Y:S02]  /*f7a0*/  SYNCS.PHASECHK.TRANS64.TRYWAIT P0, [R9+URZ+0x30820], R0 ;  /* 0x03082000090075a7 */ /* 0x0010a4000800017f */
[----:B--2---:R-:W-:Y:S05]  /*f7b0*/  @!P0 NANOSLEEP.SYNCS 0x989680 ;  /* 0x009896800000895d */ /* 0x004fea0003900000 */
[----:B------:R-:W2:Y:S02]  /*f7c0*/  @!P0 SYNCS.PHASECHK.TRANS64 P0, [R9+URZ+0x30820], R0 ;  /* 0x03082000090085a7 */ /* 0x000ea4000800007f */
[----:B--2---:R-:W-:Y:S05]  /*f7d0*/  @!P0 BRA `(.L_x_10704) ;  /* 0xfffffffc00f08947 */ /* 0x004fea000383ffff */
[----:B------:R-:W-:Y:S05]  /*f7e0*/  BRA `(.L_x_10757) ;  /* 0xffffffec00607947 */ /* 0x000fea000383ffff */
.L_x_10705:
[----:B------:R-:W2:Y:S01]  /*f7f0*/  S2R R2, SR_TID.X ;  /* 0x0000000000027919 */ /* 0x000ea20000002100 */
[----:B------:R-:W-:Y:S01]  /*f800*/  BSSY B0, `(.L_x_10758) ;  /* 0x000000a000007945 */ /* 0x000fe20003800000 */
[----:B------:R-:W-:Y:S01]  /*f810*/  IMAD.MOV.U32 R12, RZ, RZ, RZ ;  /* 0x000000ffff0c7224 */ /* 0x000fe200078e00ff */
[----:B------:R-:W-:Y:S01]  /*f820*/  MOV R11, 0x1f ;  /* 0x0000001f000b7802 */ /* 0x000fe20000000f00 */
[----:B------:R-:W-:Y:S01]  /*f830*/  IMAD.MOV.U32 R15, RZ, RZ, -0x1 ;  /* 0xffffffffff0f7424 */ /* 0x000fe200078e00ff */
[----:B--2---:R-:W-:-:S04]  /*f840*/  SHF.R.U32.HI R2, RZ, 0x5, R2 ;  /* 0x00000005ff027819 */ /* 0x004fc80000011602 */
[----:B------:R-:W-:-:S05]  /*f850*/  LOP3.LUT R2, R2, 0x3, RZ, 0xc0, !PT ;  /* 0x0000000302027812 */ /* 0x000fca00078ec0ff */
[----:B------:R-:W-:-:S07]  /*f860*/  IMAD.MOV.U32 R13, RZ, RZ, R2 ;  /* 0x000000ffff0d7224 */ /* 0x000fce00078e0002 */
[----:B01----:R-:W-:Y:S05]  /*f870*/  WARPSYNC.COLLECTIVE R15, `(.L_x_10759) ;  /* 0x000000000f087348 */ /* 0x003fea0003c00000 */
[----:B------:R2:W3:Y:S02]  /*f880*/  SHFL.IDX P6, R14, R13, R12, R11 ;  /* 0x0000000c0d0e7389 */ /* 0x0004e400000c000b */
[----:B0123--:R-:W-:Y:S01]  /*f890*/  ENDCOLLECTIVE ;  /* 0x000000000000791b */ /* 0x00ffe20003800000 */
.L_x_10759:
[----:B------:R-:W-:Y:S05]  /*f8a0*/  BSYNC B0 ;  /* 0x0000000000007941 */ /* 0x000fea0003800000 */
.L_x_10758:
[----:B------:R-:W-:Y:S05]  /*f8b0*/  BRA `(.L_x_10760) ;  /* 0xffffffec00487947 */ /* 0x000fea000383ffff */
.L_x_10708:
[----:B------:R-:W-:Y:S01]  /*f8c0*/  BSSY B1, `(.L_x_10761) ;  /* 0x0000006000017945 */ /* 0x000fe20003800000 */
[----:B------:R-:W-:-:S07]  /*f8d0*/  IMAD.MOV.U32 R15, RZ, RZ, -0x1 ;  /* 0xffffffffff0f7424 */ /* 0x000fce00078e00ff */
[----:B01----:R-:W-:Y:S05]  /*f8e0*/  WARPSYNC.COLLECTIVE R15, `(.L_x_10762) ;  /* 0x000000000f0c7348 */ /* 0x003fea0003c00000 */
[----:B------:R-:W-:Y:S02]  /*f8f0*/  ELECT P6, UR62, PT ;  /* 0x00000000003e782f */ /* 0x000fe400038c0000 */
[----:B------:R-:W-:Y:S01]  /*f900*/  MOV R14, UR62 ;  /* 0x0000003e000e7c02 */ /* 0x000fe20008000f00 */
[----:B01----:R-:W-:Y:S10]  /*f910*/  ENDCOLLECTIVE ;  /* 0x000000000000791b */ /* 0x003ff40003800000 */
.L_x_10762:
[----:B------:R-:W-:Y:S05]  /*f920*/  BSYNC B1 ;  /* 0x0000000000017941 */ /* 0x000fea0003800000 */
.L_x_10761:
[----:B------:R-:W-:Y:S05]  /*f930*/  BRA `(.L_x_10763) ;  /* 0xffffffec00407947 */ /* 0x000fea000383ffff */
.L_x_10710:
[----:B0-----:R0:W2:Y:S02]  /*f940*/  SYNCS.PHASECHK.TRANS64.TRYWAIT P0, [R7+URZ], R2 ;  /* 0x00000002070075a7 */ /* 0x0010a4000800017f */
[----:B--2---:R-:W-:Y:S05]  /*f950*/  @!P0 NANOSLEEP.SYNCS 0x989680 ;  /* 0x009896800000895d */ /* 0x004fea0003900000 */
[----:B------:R-:W2:Y:S02]  /*f960*/  @!P0 SYNCS.PHASECHK.TRANS64 P0, [R7+URZ], R2 ;  /* 0x00000002070085a7 */ /* 0x000ea4000800007f */
[----:B--2---:R-:W-:Y:S05]  /*f970*/  @!P0 BRA `(.L_x_10710) ;  /* 0xfffffffc00f08947 */ /* 0x004fea000383ffff */
[----:B------:R-:W-:Y:S05]  /*f980*/  BRA `(.L_x_10764) ;  /* 0xffffffec00747947 */ /* 0x000fea000383ffff */
.L_x_10711:
[----:B--2---:R2:W3:Y:S02]  /*f990*/  SYNCS.PHASECHK.TRANS64.TRYWAIT P0, [R3+URZ], R0 ;  /* 0x00000000030075a7 */ /* 0x0044e4000800017f */
[----:B---3--:R-:W-:Y:S05]  /*f9a0*/  @!P0 NANOSLEEP.SYNCS 0x989680 ;  /* 0x009896800000895d */ /* 0x008fea0003900000 */
[----:B------:R-:W3:Y:S02]  /*f9b0*/  @!P0 SYNCS.PHASECHK.TRANS64 P0, [R3+URZ], R0 ;  /* 0x00000000030085a7 */ /* 0x000ee4000800007f */
[----:B---3--:R-:W-:Y:S05]  /*f9c0*/  @!P0 BRA `(.L_x_10711) ;  /* 0xfffffffc00f08947 */ /* 0x008fea000383ffff */
[----:B------:R-:W-:Y:S05]  /*f9d0*/  BRA `(.L_x_10765) ;  /* 0xffffffec00687947 */ /* 0x000fea000383ffff */
.L_x_10713:
[----:B--2---:R2:W3:Y:S02]  /*f9e0*/  SYNCS.PHASECHK.TRANS64.TRYWAIT P0, [R5+URZ], R2 ;  /* 0x00000002050075a7 */ /* 0x0044e4000800017f */
[----:B---3--:R-:W-:Y:S05]  /*f9f0*/  @!P0 NANOSLEEP.SYNCS 0x989680 ;  /* 0x009896800000895d */ /* 0x008fea0003900000 */
[----:B------:R-:W3:Y:S02]  /*fa00*/  @!P0 SYNCS.PHASECHK.TRANS64 P0, [R5+URZ], R2 ;  /* 0x00000002050085a7 */ /* 0x000ee4000800007f */
[----:B---3--:R-:W-:Y:S05]  /*fa10*/  @!P0 BRA `(.L_x_10713) ;  /* 0xfffffffc00f08947 */ /* 0x008fea000383ffff */
[----:B------:R-:W-:Y:S05]  /*fa20*/  BRA `(.L_x_10766) ;  /* 0xffffffec006c7947 */ /* 0x000fea000383ffff */
.L_x_10767:
        /* <DEDUP_REMOVED lines=13> */
.L_x_12783:


//--------------------- .text._ZN7cutlass13device_kernelIN5flash11enable_sm90INS1_16FlashAttnFwdSm90INS1_25CollectiveMainloopFwdSm90ILi2EN4cute5tupleIJNS5_1CILi1EEES8_S8_EEENS6_IJNS7_ILi192EEESA_NS7_ILi64EEEEEELi64ENS_10bfloat16_tEfNS_4arch4Sm90ELb0ELb0ELb1ELb1ELb0ELb1ELb0ELb0ELb1ELb0ELb0ELb0EEENS1_21CollectiveEpilogueFwdINS6_IJSA_SB_SA_EEES9_SD_SF_Li384ELb1ELb0ELb0ELb0EEENS1_36VarlenDynamicPersistentTileSchedulerILi192ELi192ELi384ELi32ELb0ELb0ELb1ELb0ELb1ELb1EEEEEEEEEvNT_6ParamsE --------------------------
	.section	.text._ZN7cutlass13device_kernelIN5flash11enable_sm90INS1_16FlashAttnFwdSm90INS1_25CollectiveMainloopFwdSm90ILi2EN4cute5tupleIJNS5_1CILi1EEES8_S8_EEENS6_IJNS7_ILi192EEESA_NS7_ILi64EEEEEELi64ENS_10bfloat16_tEfNS_4arch4Sm90ELb0ELb0ELb1ELb1ELb0ELb1ELb0ELb0ELb1ELb0ELb0ELb0EEENS1_21CollectiveEpilogueFwdINS6_IJSA_SB_SA_EEES9_SD_SF_Li384ELb1ELb0ELb0ELb0EEENS1_36VarlenDynamicPersistentTileSchedulerILi192ELi192ELi384ELi32ELb0ELb0ELb1ELb0ELb1ELb1EEEEEEEEEvNT_6ParamsE,"ax",@progbits
	.align	128
.text._ZN7cutlass13device_kernelIN5flash11enable_sm90INS1_16FlashAttnFwdSm90INS1_25CollectiveMainloopFwdSm90ILi2EN4cute5tupleIJNS5_1CILi1EEES8_S8_EEENS6_IJNS7_ILi192EEESA_NS7_ILi64EEEEEELi64ENS_10bfloat16_tEfNS_4arch4Sm90ELb0ELb0ELb1ELb1ELb0ELb1ELb0ELb0ELb1ELb0ELb0ELb0EEENS1_21CollectiveEpilogueFwdINS6_IJSA_SB_SA_EEES9_SD_SF_Li384ELb1ELb0ELb0ELb0EEENS1_36VarlenDynamicPersistentTileSchedulerILi192ELi192ELi384ELi32ELb0ELb0ELb1ELb0ELb1ELb1EEEEEEEEEvNT_6ParamsE:
        .type           _ZN7cutlass13device_kernelIN5flash11enable_sm90INS1_16FlashAttnFwdSm90INS1_25CollectiveMainloopFwdSm90ILi2EN4cute5tupleIJNS5_1CILi1EEES8_S8_EEENS6_IJNS7_ILi192EEESA_NS7_ILi64EEEEEELi64ENS_10bfloat16_tEfNS_4arch4Sm90ELb0ELb0ELb1ELb1ELb0ELb1ELb0ELb0ELb1ELb0ELb0ELb0EEENS1_21CollectiveEpilogueFwdINS6_IJSA_SB_SA_EEES9_SD_SF_Li384ELb1ELb0ELb0ELb0EEENS1_36VarlenDynamicPersistentTileSchedulerILi192ELi192ELi384ELi32ELb0ELb0ELb1ELb0ELb1ELb1EEEEEEEEEvNT_6ParamsE,@function
        .size           _ZN7cutlass13device_kernelIN5flash11enable_sm90INS1_16FlashAttnFwdSm90INS1_25CollectiveMainloopFwdSm90ILi2EN4cute5tupleIJNS5_1CILi1EEES8_S8_EEENS6_IJNS7_ILi192EEESA_NS7_ILi64EEEEEELi64ENS_10bfloat16_tEfNS_4arch4Sm90ELb0ELb0ELb1ELb1ELb0ELb1ELb0ELb0ELb1ELb0ELb0ELb0EEENS1_21CollectiveEpilogueFwdINS6_IJSA_SB_SA_EEES9_SD_SF_Li384ELb1ELb0ELb0ELb0EEENS1_36VarlenDynamicPersistentTileSchedulerILi192ELi192ELi384ELi32ELb0ELb0ELb1ELb0ELb1ELb1EEEEEEEEEvNT_6ParamsE,(.L_x_12784 - _ZN7cutlass13device_kernelIN5flash11enable_sm90INS1_16FlashAttnFwdSm90INS1_25CollectiveMainloopFwdSm90ILi2EN4cute5tupleIJNS5_1CILi1EEES8_S8_EEENS6_IJNS7_ILi192EEESA_NS7_ILi64EEEEEELi64ENS_10bfloat16_tEfNS_4arch4Sm90ELb0ELb0ELb1ELb1ELb0ELb1ELb0ELb0ELb1ELb0ELb0ELb0EEENS1_21CollectiveEpilogueFwdINS6_IJSA_SB_SA_EEES9_SD_SF_Li384ELb1ELb0ELb0ELb0EEENS1_36VarlenDynamicPersistentTileSchedulerILi192ELi192ELi384ELi32ELb0ELb0ELb1ELb0ELb1ELb1EEEEEEEEEvNT_6ParamsE)
        .other          _ZN7cutlass13device_kernelIN5flash11enable_sm90INS1_16FlashAttnFwdSm90INS1_25CollectiveMainloopFwdSm90ILi2EN4cute5tupleIJNS5_1CILi1EEES8_S8_EEENS6_IJNS7_ILi192EEESA_NS7_ILi64EEEEEELi64ENS_10bfloat16_tEfNS_4arch4Sm90ELb0ELb0ELb1ELb1ELb0ELb1ELb0ELb0ELb1ELb0ELb0ELb0EEENS1_21CollectiveEpilogueFwdINS6_IJSA_SB_SA_EEES9_SD_SF_Li384ELb1ELb0ELb0ELb0EEENS1_36VarlenDynamicPersistentTileSchedulerILi192ELi192ELi384ELi32ELb0ELb0ELb1ELb0ELb1ELb1EEEEEEEEEvNT_6ParamsE,@"STO_CUDA_ENTRY STV_DEFAULT"
_ZN7cutlass13device_kernelIN5flash11enable_sm90INS1_16FlashAttnFwdSm90INS1_25CollectiveMainloopFwdSm90ILi2EN4cute5tupleIJNS5_1CILi1EEES8_S8_EEENS6_IJNS7_ILi192EEESA_NS7_ILi64EEEEEELi64ENS_10bfloat16_tEfNS_4arch4Sm90ELb0ELb0ELb1ELb1ELb0ELb1ELb0ELb0ELb1ELb0ELb0ELb0EEENS1_21CollectiveEpilogueFwdINS6_IJSA_SB_SA_EEES9_SD_SF_Li384ELb1ELb0ELb0ELb0EEENS1_36VarlenDynamicPersistentTileSchedulerILi192ELi192ELi384ELi32ELb0ELb0ELb1ELb0ELb1ELb1EEEEEEEEEvNT_6ParamsE:
        /* <DEDUP_REMOVED lines=26> */
.L_x_10769:
[----:B------:R-:W-:Y:S05]  /*01a0*/  BSYNC B0 ;  /* 0x0000000000007941 */ /* 0x000fea0003800000 */
.L_x_10768:
        /* <DEDUP_REMOVED lines=40> */
.L_x_10770:
        /* <DEDUP_REMOVED lines=22> */
.L_x_10771:
        /* <DEDUP_REMOVED lines=18> */
.L_x_10772:
        /* <DEDUP_REMOVED lines=22> */
.L_x_10773:
        /* <DEDUP_REMOVED lines=22> */
.L_x_10774:
        /* <DEDUP_REMOVED lines=9> */
.L_x_10777:
[----:B------:R-:W-:-:S08]  /*0a00*/  NOP ;  /* 0x0000000000007918 */ /* 0x000fd00000000000 */
[----:B------:R-:W0:Y:S02]  /*0a10*/  USETMAXREG.TRY_ALLOC.CTAPOOL UP0, 0xa0 ;  /* 0x000000a0000079c8 */ /* 0x000e240008000600 */
[----:B0-----:R-:W-:-:S13]  /*0a20*/  PLOP3.LUT P0, PT, PT, PT, UP0, 0x80, 0x0 ;  /* 0x000000000000781c */ /* 0x001fda0003f0f008 */
[----:B------:R-:W-:Y:S05]  /*0a30*/  @!P0 BRA `(.L_x_10777) ;  /* 0xfffffffc00f08947 */ /* 0x000fea000383ffff */
[----:B------:R-:W3:Y:S01]  /*0a40*/  LDL.LU R0, [R1] ;  /* 0x0000000001007983 */ /* 0x000ee20000300800 */
[----:B--2---:R-:W0:Y:S01]  /*0a50*/  S2R R2, SR_TID.X ;  /* 0x0000000000027919 */ /* 0x004e220000002100 */
        /* <DEDUP_REMOVED lines=12> */
[----:B---3--:R-:W-:-:S04]  /*0b20*/  LOP3.LUT R0, R0, 0xfffffff7, RZ, 0xc0, !PT ;  /* 0xfffffff700007812 */ /* 0x008fc800078ec0ff */
[----:B------:R-:W-:-:S05]  /*0b30*/  @P0 LOP3.LUT R0, R0, 0x8, RZ, 0xfc, !PT ;  /* 0x0000000800000812 */ /* 0x000fca00078efcff */
[----:B------:R4:W-:Y:S01]  /*0b40*/  STL [R1], R0 ;  /* 0x0000000001007387 */ /* 0x0009e20000100800 */
[----:B0-----:R-:W-:-:S13]  /*0b50*/  ISETP.GE.AND P0, PT, R35, UR4, PT ;  /* 0x0000000423007c0c */ /* 0x001fda000bf06270 */
[----:B----4-:R-:W-:Y:S05]  /*0b60*/  @P0 BRA `(.L_x_10778) ;  /* 0x0000016000480947 */ /* 0x010fea0003800000 */
[----:B------:R-:W2:Y:S01]  /*0b70*/  LDL.LU R13, [R1+0x1c] ;  /* 0x00001c00010d7983 */ /* 0x000ea20000300800 */
[----:B------:R-:W0:Y:S02]  /*0b80*/  S2R R0, SR_TID.X ;  /* 0x0000000000007919 */ /* 0x000e240000002100 */
[----:B0-----:R-:W-:-:S05]  /*0b90*/  VIADD R12, R0, 0xffffff80 ;  /* 0xffffff80000c7836 */ /* 0x001fca0000000000 */
[----:B------:R-:W-:-:S04]  /*0ba0*/  SHF.R.S32.HI R0, RZ, 0x1f, R12 ;  /* 0x0000001fff007819 */ /* 0x000fc8000001140c */
[----:B------:R-:W-:-:S04]  /*0bb0*/  LEA.HI R3, R0, R12, RZ, 0x7 ;  /* 0x0000000c00037211 */ /* 0x000fc800078f38ff */
[----:B------:R-:W-:Y:S02]  /*0bc0*/  LOP3.LUT R6, R3, 0xffffff80, RZ, 0xc0, !PT ;  /* 0xffffff8003067812 */ /* 0x000fe400078ec0ff */
[----:B------:R-:W-:-:S03]  /*0bd0*/  LEA.HI R4, R0, R12, RZ, 0x4 ;  /* 0x0000000c00047211 */ /* 0x000fc600078f20ff */
[----:B------:R-:W-:Y:S01]  /*0be0*/  IMAD.IADD R15, R12, 0x1, -R6 ;  /* 0x000000010c0f7824 */ /* 0x000fe200078e0a06 */
[----:B------:R-:W-:-:S04]  /*0bf0*/  LOP3.LUT R5, R4, 0xfffffff0, RZ, 0xc0, !PT ;  /* 0xfffffff004057812 */ /* 0x000fc800078ec0ff */
[----:B------:R-:W-:Y:S01]  /*0c00*/  SHF.R.S32.HI R9, RZ, 0x1f, R15 ;  /* 0x0000001fff097819 */ /* 0x000fe2000001140f */
[----:B------:R-:W-:Y:S01]  /*0c10*/  IMAD.IADD R5, R12, 0x1, -R5 ;  /* 0x000000010c057824 */ /* 0x000fe200078e0a05 */
[----:B------:R-:W-:Y:S02]  /*0c20*/  SHF.R.S32.HI R7, RZ, 0x4, R4 ;  /* 0x00000004ff077819 */ /* 0x000fe40000011404 */
[----:B------:R-:W-:Y:S02]  /*0c30*/  LEA.HI R8, R9, R15, RZ, 0x2 ;  /* 0x0000000f09087211 */ /* 0x000fe400078f10ff */
[----:B------:R-:W-:Y:S02]  /*0c40*/  SHF.R.S32.HI R6, RZ, 0x1f, R5 ;  /* 0x0000001fff067819 */ /* 0x000fe40000011405 */
[--C-:B------:R-:W-:Y:S02]  /*0c50*/  SHF.R.S32.HI R10, RZ, 0x2, R8.reuse ;  /* 0x00000002ff0a7819 */ /* 0x100fe40000011408 */
[----:B------:R-:W-:-:S02]  /*0c60*/  SHF.R.S32.HI R11, RZ, 0x1f, R8 ;  /* 0x0000001fff0b7819 */ /* 0x000fc40000011408 */
[----:B------:R-:W-:Y:S02]  /*0c70*/  LEA.HI R8, R4, R7, RZ, 0x1 ;  /* 0x0000000704087211 */ /* 0x000fe400078f08ff */
[----:B------:R-:W-:Y:S02]  /*0c80*/  LEA.HI R6, R6, R5, RZ, 0x3 ;  /* 0x0000000506067211 */ /* 0x000fe400078f18ff */
[----:B------:R-:W-:Y:S02]  /*0c90*/  LOP3.LUT R8, R8, 0x1ffffffe, RZ, 0xc0, !PT ;  /* 0x1ffffffe08087812 */ /* 0x000fe400078ec0ff */
[----:B------:R-:W-:Y:S02]  /*0ca0*/  SHF.R.S32.HI R14, RZ, 0x7, R3 ;  /* 0x00000007ff0e7819 */ /* 0x000fe40000011403 */
[----:B------:R-:W-:Y:S02]  /*0cb0*/  LOP3.LUT R4, R6, 0xfffffff8, RZ, 0xc0, !PT ;  /* 0xfffffff806047812 */ /* 0x000fe400078ec0ff */
[----:B------:R-:W-:Y:S01]  /*0cc0*/  LEA.HI R11, R11, R10, RZ, 0x3 ;  /* 0x0000000a0b0b7211 */ /* 0x000fe200078f18ff */
[----:B------:R-:W-:Y:S01]  /*0cd0*/  IMAD.IADD R8, R7, 0x1, -R8 ;  /* 0x0000000107087824 */ /* 0x000fe200078e0a08 */
[----:B------:R-:W-:Y:S01]  /*0ce0*/  LEA.HI R9, R9, R15, RZ, 0x5 ;  /* 0x0000000f09097211 */ /* 0x000fe200078f28ff */
[----:B------:R-:W-:Y:S01]  /*0cf0*/  IMAD.HI R7, R14, 0x55555556, RZ ;  /* 0x555555560e077827 */ /* 0x000fe200078e02ff */
[----:B------:R-:W-:-:S03]  /*0d00*/  LOP3.LUT R11, R11, 0xfffffff8, RZ, 0xc0, !PT ;  /* 0xfffffff80b0b7812 */ /* 0x000fc600078ec0ff */
[----:B------:R-:W-:Y:S01]  /*0d10*/  IMAD.IADD R4, R5, 0x1, -R4 ;  /* 0x0000000105047824 */ /* 0x000fe200078e0a04 */
[----:B------:R-:W-:Y:S02]  /*0d20*/  IADD3 R10, R10, -R11, RZ ;  /* 0x8000000b0a0a7210 */ /* 0x000fe40007ffe0ff */
[----:B------:R-:W-:Y:S01]  /*0d30*/  SHF.R.S32.HI R9, RZ, 0x5, R9 ;  /* 0x00000005ff097819 */ /* 0x000fe20000011409 */
[----:B------:R-:W-:Y:S01]  /*0d40*/  IMAD.SHL.U32 R3, R4, 0x40, RZ ;  /* 0x0000004004037824 */ /* 0x000fe200078e00ff */
[----:B------:R-:W-:Y:S01]  /*0d50*/  LEA.HI R7, R7, R7, RZ, 0x1 ;  /* 0x0000000707077211 */ /* 0x000fe200078f08ff */
[----:B------:R-:W-:Y:S01]  /*0d60*/  IMAD.SHL.U32 R8, R8, 0x8, RZ ;  /* 0x0000000808087824 */ /* 0x000fe200078e00ff */
[----:B------:R-:W-:Y:S01]  /*0d70*/  LEA.HI R5, R0, R12, RZ, 0x5 ;  /* 0x0000000c00057211 */ /* 0x000fe200078f28ff */
[----:B------:R-:W-:Y:S01]  /*0d80*/  IMAD R10, R9, 0x10, R10 ;  /* 0x00000010090a7824 */ /* 0x000fe200078e020a */
[----:B------:R-:W-:Y:S01]  /*0d90*/  LOP3.LUT R3, R3, 0x1c0, RZ, 0xc0, !PT ;  /* 0x000001c003037812 */ /* 0x000fe200078ec0ff */
[----:B------:R-:W-:Y:S01]  /*0da0*/  IMAD R7, R7, -0x3, R14 ;  /* 0xfffffffd07077824 */ /* 0x000fe200078e020e */
[----:B------:R-:W-:-:S02]  /*0db0*/  R2P PR, R4, 0x6 ;  /* 0x0000000604007804 */ /* 0x000fc40000000000 */
[----:B------:R-:W-:Y:S01]  /*0dc0*/  LOP3.LUT R8, R3, 0x8, R8, 0xf8, !PT ;  /* 0x0000000803087812 */ /* 0x000fe200078ef808 */
[----:B------:R-:W-:Y:S01]  /*0dd0*/  IMAD R4, R7, 0x40, R10 ;  /* 0x0000004007047824 */ /* 0x000fe200078e020a */
[----:B------:R-:W-:Y:S01]  /*0de0*/  LEA.HI R0, R0, R12, RZ, 0x2 ;  /* 0x0000000c00007211 */ /* 0x000fe200078f10ff */
[----:B------:R-:W-:Y:S01]  /*0df0*/  IMAD.SHL.U32 R6, R6, 0x40, RZ ;  /* 0x0000004006067824 */ /* 0x000fe200078e00ff */
[----:B------:R-:W-:Y:S02]  /*0e00*/  SHF.R.U32.HI R3, RZ, 0x3, R3 ;  /* 0x00000003ff037819 */ /* 0x000fe40000011603 */
[----:B------:R-:W-:Y:S01]  /*0e10*/  SHF.R.S32.HI R11, RZ, 0x5, R5 ;  /* 0x00000005ff0b7819 */ /* 0x000fe20000011405 */
[----:B------:R2:W-:Y:S01]  /*0e20*/  STL [R1+0x8c], R4 ;  /* 0x00008c0401007387 */ /* 0x0005e20000100800 */
[----:B------:R-:W-:Y:S02]  /*0e30*/  SHF.R.S32.HI R18, RZ, 0x2, R0 ;  /* 0x00000002ff127819 */ /* 0x000fe40000011400 */
[----:B------:R-:W-:Y:S01]  /*0e40*/  LOP3.LUT R8, R8, R3, RZ, 0x3c, !PT ;  /* 0x0000000308087212 */ /* 0x000fe200078e3cff */
[----:B------:R-:W-:Y:S01]  /*0e50*/  IMAD.SHL.U32 R3, R11, 0x400, RZ ;  /* 0x000004000b037824 */ /* 0x000fe200078e00ff */
[----:B------:R-:W-:-:S02]  /*0e60*/  LOP3.LUT R6, R6, 0x7ffffe00, RZ, 0xc0, !PT ;  /* 0x7ffffe0006067812 */ /* 0x000fc400078ec0ff */
[----:B------:R-:W-:Y:S02]  /*0e70*/  IADD3 R7, R18, 0x60, RZ ;  /* 0x0000006012077810 */ /* 0x000fe40007ffe0ff */
[----:B------:R-:W-:Y:S02]  /*0e80*/  IADD3 R3, R8, R6, R3 ;  /* 0x0000000608037210 */ /* 0x000fe40007ffe003 */
[----:B------:R-:W-:Y:S02]  /*0e90*/  SHF.R.S32.HI R6, RZ, 0x1f, R7 ;  /* 0x0000001fff067819 */ /* 0x000fe40000011407 */
[----:B------:R-:W-:Y:S02]  /*0ea0*/  SHF.R.S32.HI R5, RZ, 0x1f, R0 ;  /* 0x0000001fff057819 */ /* 0x000fe40000011400 */
[----:B------:R-:W-:Y:S01]  /*0eb0*/  LEA.HI R6, R6, R7, RZ, 0x3 ;  /* 0x0000000706067211 */ /* 0x000fe200078f18ff */
[----:B------:R-:W-:-:S04]  /*0ec0*/  IMAD R9, R3, 0x2, R2 ;  /* 0x0000000203097824 */ /* 0x000fc800078e0202 */
[----:B------:R-:W-:Y:S01]  /*0ed0*/  IMAD.SHL.U32 R6, R6, 0x40, RZ ;  /* 0x0000004006067824 */ /* 0x000fe200078e00ff */
[----:B------:R-:W-:Y:S01]  /*0ee0*/  LEA.HI R5, R5, R18, RZ, 0x3 ;  /* 0x0000001205057211 */ /* 0x000fe200078f18ff */
[----:B------:R-:W-:-:S03]  /*0ef0*/  IMAD.MOV.U32 R8, RZ, RZ, 0x40 ;  /* 0x00000040ff087424 */ /* 0x000fc600078e00ff */
[----:B------:R-:W-:Y:S02]  /*0f00*/  LOP3.LUT R6, R6, 0xfffffe00, RZ, 0xc0, !PT ;  /* 0xfffffe0006067812 */ /* 0x000fe400078ec0ff */
[----:B------:R-:W-:Y:S02]  /*0f10*/  LOP3.LUT R5, R5, 0xfffffff8, RZ, 0xc0, !PT ;  /* 0xfffffff805057812 */ /* 0x000fe400078ec0ff */
[----:B------:R-:W-:Y:S01]  /*0f20*/  CS2R R22, SRZ ;  /* 0x0000000000167805 */ /* 0x000fe2000001ff00 */
[----:B------:R-:W-:Y:S01]  /*0f30*/  IMAD.MOV.U32 R19, RZ, RZ, RZ ;  /* 0x000000ffff137224 */ /* 0x000fe200078e00ff */
[----:B--2---:R-:W-:-:S05]  /*0f40*/  LOP3.LUT R4, R13, 0x1, RZ, 0xfc, !PT ;  /* 0x000000010d047812 */ /* 0x004fca00078efcff */
[----:B------:R0:W-:Y:S02]  /*0f50*/  STL [R1+0x14], R4 ;  /* 0x0000140401007387 */ /* 0x0001e40000100800 */
[----:B0-----:R-:W-:Y:S01]  /*0f60*/  LOP3.LUT R4, R0, 0xfffffffc, RZ, 0xc0, !PT ;  /* 0xfffffffc00047812 */ /* 0x001fe200078ec0ff */
[----:B------:R-:W-:-:S04]  /*0f70*/  IMAD.SHL.U32 R0, R7, 0x40, RZ ;  /* 0x0000004007007824 */ /* 0x000fc800078e00ff */
[----:B------:R-:W-:Y:S01]  /*0f80*/  IMAD.IADD R4, R12, 0x1, -R4 ;  /* 0x000000010c047824 */ /* 0x000fe200078e0a04 */
[----:B------:R-:W-:-:S03]  /*0f90*/  LOP3.LUT R0, R0, 0x1c0, RZ, 0xc0, !PT ;  /* 0x000001c000007812 */ /* 0x000fc600078ec0ff */
[----:B------:R-:W-:Y:S01]  /*0fa0*/  IMAD.SHL.U32 R16, R4, 0x8, RZ ;  /* 0x0000000804107824 */ /* 0x000fe200078e00ff */
[----:B------:R-:W-:Y:S02]  /*0fb0*/  SHF.R.S32.HI R7, RZ, 0x1f, R18 ;  /* 0x0000001fff077819 */ /* 0x000fe40000011412 */
[----:B------:R-:W-:Y:S02]  /*0fc0*/  SHF.R.U32.HI R7, RZ, 0x3, R0 ;  /* 0x00000003ff077819 */ /* 0x000fe40000011600 */
[----:B------:R-:W-:Y:S01]  /*0fd0*/  LOP3.LUT R3, R0, 0x38, R16, 0xf8, !PT ;  /* 0x0000003800037812 */ /* 0x000fe200078ef810 */
[----:B------:R-:W-:Y:S01]  /*0fe0*/  STL [R1+0x80], RZ ;  /* 0x000080ff01007387 */ /* 0x000fe20000100800 */
[C---:B------:R-:W-:Y:S02]  /*0ff0*/  VIADD R0, R9.reuse, 0x1e800 ;  /* 0x0001e80009007836 */ /* 0x040fe40000000000 */
[----:B------:R-:W-:Y:S01]  /*1000*/  LOP3.LUT R7, R6, R3, R7, 0xf6, !PT ;  /* 0x0000000306077212 */ /* 0x000fe200078ef607 */
[----:B------:R-:W-:Y:S01]  /*1010*/  STL [R1+0x28], RZ ;  /* 0x000028ff01007387 */ /* 0x000fe20000100800 */
[----:B------:R-:W-:Y:S01]  /*1020*/  SEL R3, R8, 0xffffffc0, !P2 ;  /* 0xffffffc008037807 */ /* 0x000fe20005000000 */
[----:B------:R-:W-:-:S02]  /*1030*/  VIADD R4, R9, 0x1e820 ;  /* 0x0001e82009047836 */ /* 0x000fc40000000000 */
[----:B------:R-:W-:Y:S01]  /*1040*/  STL [R1+0x2c], R9 ;  /* 0x00002c0901007387 */ /* 0x000fe20000100800 */
[----:B------:R-:W-:-:S03]  /*1050*/  @P1 VIADD R4, R0, 0xffffffe0 ;  /* 0xffffffe000041836 */ /* 0x000fc60000000000 */
[----:B------:R0:W-:Y:S01]  /*1060*/  STL [R1+0x68], R6 ;  /* 0x0000680601007387 */ /* 0x0001e20000100800 */
[----:B------:R-:W-:Y:S01]  /*1070*/  IMAD.IADD R0, R0, 0x1, R3 ;  /* 0x0000000100007824 */ /* 0x000fe200078e0203 */
[----:B0-----:R-:W-:Y:S01]  /*1080*/  IADD3 R6, R18, -R5, RZ ;  /* 0x8000000512067210 */ /* 0x001fe20007ffe0ff */
[----:B------:R-:W-:-:S04]  /*1090*/  IMAD R5, R7, 0x2, R2 ;  /* 0x0000000207057824 */ /* 0x000fc800078e0202 */
[----:B------:R-:W-:Y:S04]  /*10a0*/  STL [R1+0x58], R6 ;  /* 0x0000580601007387 */ /* 0x000fe80000100800 */
[----:B------:R-:W-:Y:S04]  /*10b0*/  STL [R1+0x6c], R4 ;  /* 0x00006c0401007387 */ /* 0x000fe80000100800 */
[----:B------:R0:W-:Y:S04]  /*10c0*/  STL [R1+0x88], R5 ;  /* 0x0000880501007387 */ /* 0x0001e80000100800 */
[----:B------:R1:W-:Y:S01]  /*10d0*/  STL [R1+0x34], R0 ;  /* 0x0000340001007387 */ /* 0x0003e20000100800 */
[----:B0-----:R-:W-:-:S02]  /*10e0*/  IMAD.IADD R5, R3, 0x1, R4 ;  /* 0x0000000103057824 */ /* 0x001fc400078e0204 */
[C---:B------:R-:W-:Y:S02]  /*10f0*/  VIADD R3, R4.reuse, 0x6000 ;  /* 0x0000600004037836 */ /* 0x040fe40000000000 */
[----:B-1----:R-:W-:Y:S01]  /*1100*/  VIADD R0, R4, 0xc000 ;  /* 0x0000c00004007836 */ /* 0x002fe20000000000 */
[----:B------:R0:W-:Y:S04]  /*1110*/  STL [R1+0x30], R5 ;  /* 0x0000300501007387 */ /* 0x0001e80000100800 */
[----:B------:R0:W-:Y:S04]  /*1120*/  STL [R1+0x70], R0 ;  /* 0x0000700001007387 */ /* 0x0001e80000100800 */
[----:B------:R0:W-:Y:S02]  /*1130*/  STL [R1+0x74], R3 ;  /* 0x0000740301007387 */ /* 0x0001e40000100800 */
.L_x_10912:
[----:B0----5:R-:W0:Y:S02]  /*1140*/  LDC.64 R4, c[0x0][0xc60] ;  /* 0x00031800ff047b82 */ /* 0x021e240000000a00 */
[----:B0-----:R-:W-:-:S05]  /*1150*/  IMAD.WIDE R4, R35, 0x4, R4 ;  /* 0x0000000423047825 */ /* 0x001fca00078e0204 */
[----:B-12---:R-:W2:Y:S01]  /*1160*/  LDG.E R10, desc[UR56][R4.64] ;  /* 0x00000038040a7981 */ /* 0x006ea2000c1e1900 */
        /* <DEDUP_REMOVED lines=12> */
[C---:B---34-:R-:W-:Y:S01]  /*1230*/  @P1 LEA R6, P2, R10.reuse, UR4, 0x2 ;  /* 0x000000040a061c11 */ /* 0x058fe2000f8410ff */
[----:B------:R0:W-:Y:S01]  /*1240*/  STL [R1+0x78], R10 ;  /* 0x0000780a01007387 */ /* 0x0001e20000100800 */
[C-C-:B------:R-:W-:Y:S02]  /*1250*/  SHF.L.U64.HI R31, R10.reuse, 0x2, R0.reuse ;  /* 0x000000020a1f7819 */ /* 0x140fe40000010200 */
[----:B------:R-:W-:Y:S02]  /*1260*/  @P1 LEA.HI.X R7, R10, UR5, R0, 0x2, P2 ;  /* 0x000000050a071c11 */ /* 0x000fe400090f1400 */
[----:B------:R-:W-:Y:S01]  /*1270*/  ISETP.NE.U32.AND P2, PT, RZ, UR8, PT ;  /* 0x00000008ff007c0c */ /* 0x000fe2000bf45070 */
[----:B------:R-:W-:Y:S01]  /*1280*/  ULDC UR4, c[0x0][0x288] ;  /* 0x0000a20000047ab9 */ /* 0x000fe20000000800 */
[----:B------:R-:W-:Y:S01]  /*1290*/  IADD3 R8, P3, R30, UR6, RZ ;  /* 0x000000061e087c10 */ /* 0x000fe2000ff7e0ff */
[----:B------:R0:W5:Y:S01]  /*12a0*/  @P1 LDG.E R3, desc[UR56][R6.64] ;  /* 0x0000003806031981 */ /* 0x000162000c1e1900 */
[----:B------:R-:W-:-:S02]  /*12b0*/  ISETP.NE.AND.EX P2, PT, RZ, UR9, PT, P2 ;  /* 0x00000009ff007c0c */ /* 0x000fc4000bf45320 */
[----:B------:R-:W-:Y:S01]  /*12c0*/  MOV R25, UR4 ;  /* 0x0000000400197c02 */ /* 0x000fe20008000f00 */
[----:B------:R-:W-:Y:S01]  /*12d0*/  ULDC.64 UR4, c[0x0][0x3f8] ;  /* 0x0000fe0000047ab9 */ /* 0x000fe20000000a00 */
[----:B------:R-:W-:-:S05]  /*12e0*/  IADD3.X R9, R31, UR7, RZ, P3, !PT ;  /* 0x000000071f097c10 */ /* 0x000fca0009ffe4ff */
[----:B------:R0:W5:Y:S04]  /*12f0*/  @P0 LDG.E R37, desc[UR56][R8.64] ;  /* 0x0000003808250981 */ /* 0x000168000c1e1900 */
        /* <DEDUP_REMOVED lines=23> */
.L_x_10779:
        /* <DEDUP_REMOVED lines=10> */
.L_x_10780:
[----:B------:R-:W-:Y:S05]  /*1510*/  @!P0 BRA `(.L_x_10781) ;  /* 0x00000000000c8947 */ /* 0x000fea0003800000 */
[----:B------:R-:W2:Y:S04]  /*1520*/  LDG.E R5, desc[UR56][R8.64] ;  /* 0x0000003808057981 */ /* 0x000ea8000c1e1900 */
[----:B------:R-:W2:Y:S02]  /*1530*/  LDG.E R32, desc[UR56][R8.64+0x4] ;  /* 0x0000043808207981 */ /* 0x000ea4000c1e1900 */
[----:B--2---:R-:W-:-:S07]  /*1540*/  IMAD.IADD R32, R32, 0x1, -R5 ;  /* 0x0000000120207824 */ /* 0x004fce00078e0a05 */
.L_x_10781:
        /* <DEDUP_REMOVED lines=17> */
[----:B--2---:R-:W-:-:S05]  /*1660*/  @P0 IMAD.IADD R29, R9, 0x1, -R0 ;  /* 0x00000001091d0824 */ /* 0x004fca00078e0a00 */
[----:B------:R-:W-:-:S05]  /*1670*/  IADD3 R120, R8, R29, RZ ;  /* 0x0000001d08787210 */ /* 0x000fca0007ffe0ff */
        /* <DEDUP_REMOVED lines=36> */
[----:B-1---5:R-:W-:Y:S05]  /*18c0*/  CALL.ABS.NOINC R14 ;  /* 0x000000000e007343 */ /* 0x022fea0003c00000 */
.L_x_10784:
[----:B------:R-:W-:Y:S05]  /*18d0*/  BSYNC B6 ;  /* 0x0000000000067941 */ /* 0x000fea0003800000 */
.L_x_10783:
        /* <DEDUP_REMOVED lines=20> */
.L_x_10786:
[----:B------:R-:W-:Y:S05]  /*1a20*/  BSYNC B6 ;  /* 0x0000000000067941 */ /* 0x000fea0003800000 */
.L_x_10785:
[----:B------:R-:W-:Y:S01]  /*1a30*/  IADD3 R49, R37, R32, RZ ;  /* 0x0000002025317210 */ /* 0x000fe20007ffe0ff */
[----:B------:R-:W-:Y:S01]  /*1a40*/  ULDC.64 UR4, c[0x0][0x9f8] ;  /* 0x00027e0000047ab9 */ /* 0x000fe20000000a00 */
[----:B------:R-:W2:Y:S01]  /*1a50*/  LDL R32, [R1+0x58] ;  /* 0x0000580001207983 */ /* 0x000ea20000100800 */
[----:B------:R-:W-:Y:S01]  /*1a60*/  ISETP.NE.U32.AND P0, PT, RZ, UR4, PT ;  /* 0x00000004ff007c0c */ /* 0x000fe2000bf05070 */
[----:B------:R-:W0:Y:S01]  /*1a70*/  LDC R0, c[0x0][0x428] ;  /* 0x00010a00ff007b82 */ /* 0x000e220000000800 */
[----:B------:R-:W-:Y:S01]  /*1a80*/  ULDC.64 UR6, c[0x0][0xa08] ;  /* 0x0002820000067ab9 */ /* 0x000fe20000000a00 */
[----:B------:R-:W3:Y:S01]  /*1a90*/  LDL.LU R44, [R1] ;  /* 0x00000000012c7983 */ /* 0x000ee20000300800 */
[----:B------:R-:W-:Y:S01]  /*1aa0*/  ISETP.NE.AND.EX P0, PT, RZ, UR5, PT, P0 ;  /* 0x00000005ff007c0c */ /* 0x000fe2000bf05300 */
[----:B------:R-:W1:Y:S04]  /*1ab0*/  S2R R21, SR_TID.X ;  /* 0x0000000000157919 */ /* 0x000e680000002100 */
[----:B------:R-:W4:Y:S08]  /*1ac0*/  LDC.64 R12, c[0x0][0x3d8] ;  /* 0x0000f600ff0c7b82 */ /* 0x000f300000000a00 */
[----:B------:R-:W-:Y:S01]  /*1ad0*/  @P0 IADD3 R4, P1, R30, UR4, RZ ;  /* 0x000000041e040c10 */ /* 0x000fe2000ff3e0ff */
[----:B------:R-:W4:Y:S03]  /*1ae0*/  LDC R75, c[0x0][0x3d4] ;  /* 0x0000f500ff4b7b82 */ /* 0x000f260000000800 */
[----:B------:R-:W-:Y:S01]  /*1af0*/  @P0 IADD3.X R5, R31, UR5, RZ, P1, !PT ;  /* 0x000000051f050c10 */ /* 0x000fe20008ffe4ff */
[----:B------:R-:W-:-:S04]  /*1b00*/  ULDC.64 UR4, c[0x0][0x2f8] ;  /* 0x0000be0000047ab9 */ /* 0x000fc80000000a00 */
[----:B------:R4:W3:Y:S01]  /*1b10*/  @P0 LDG.E R35, desc[UR56][R4.64] ;  /* 0x0000003804230981 */ /* 0x0008e2000c1e1900 */
[----:B0-----:R-:W-:Y:S01]  /*1b20*/  ISETP.NE.AND P0, PT, R0, 0x1, PT ;  /* 0x000000010000780c */ /* 0x001fe20003f05270 */
[----:B------:R-:W0:Y:S01]  /*1b30*/  LDC.64 R30, c[0x0][0x2f0] ;  /* 0x0000bc00ff1e7b82 */ /* 0x000e220000000a00 */
[----:B------:R-:W-:Y:S02]  /*1b40*/  SHF.R.S32.HI R3, RZ, 0x1f, R49 ;  /* 0x0000001fff037819 */ /* 0x000fe40000011431 */
[----:B------:R-:W-:Y:S02]  /*1b50*/  SHF.R.S32.HI R17, RZ, 0x1f, R16 ;  /* 0x0000001fff117819 */ /* 0x000fe40000011410 */
[----:B-1----:R-:W-:-:S07]  /*1b60*/  SHF.R.U32.HI R40, RZ, 0x7, R21 ;  /* 0x00000007ff287819 */ /* 0x002fce0000011615 */
[----:B------:R-:W1:Y:S01]  /*1b70*/  @P0 LDC R7, c[0x0][0x42c] ;  /* 0x00010b00ff070b82 */ /* 0x000e620000000800 */
[----:B------:R-:W-:-:S07]  /*1b80*/  VIADD R38, R21, 0xffffff80 ;  /* 0xffffff8015267836 */ /* 0x000fce0000000000 */
[----:B------:R-:W1:Y:S01]  /*1b90*/  @P0 LDC R9, c[0x0][0x430] ;  /* 0x00010c00ff090b82 */ /* 0x000e620000000800 */
[-C--:B0-----:R-:W-:Y:S02]  /*1ba0*/  IMAD R6, R3, R30.reuse, RZ ;  /* 0x0000001e03067224 */ /* 0x081fe400078e02ff */
[----:B----4-:R-:W-:-:S04]  /*1bb0*/  IMAD.WIDE.U32 R4, R49, R30, RZ ;  /* 0x0000001e31047225 */ /* 0x010fc800078e00ff */
        /* <DEDUP_REMOVED lines=10> */
[----:B------:R-:W-:Y:S01]  /*1c60*/  ISETP.NE.AND P6, PT, R40, 0x1, PT ;  /* 0x000000012800780c */ /* 0x000fe20003fc5270 */
[----:B------:R-:W-:Y:S02]  /*1c70*/  ULDC.64 UR4, c[0x0][0x300] ;  /* 0x0000c00000047ab9 */ /* 0x000fe40000000a00 */
[----:B------:R-:W-:Y:S02]  /*1c80*/  IMAD.IADD R5, R5, 0x1, R7 ;  /* 0x0000000105057824 */ /* 0x000fe400078e0207 */
[----:B------:R-:W0:Y:S01]  /*1c90*/  LDC.64 R6, c[0x0][0x3e8] ;  /* 0x0000fa00ff067b82 */ /* 0x000e220000000a00 */
[C---:B--2---:R-:W-:Y:S01]  /*1ca0*/  IMAD.SHL.U32 R80, R32.reuse, 0x40, RZ ;  /* 0x0000004020507824 */ /* 0x044fe200078e00ff */
[----:B------:R-:W-:Y:S02]  /*1cb0*/  LOP3.LUT P1, RZ, R32, 0x4, RZ, 0xc0, !PT ;  /* 0x0000000420ff7812 */ /* 0x000fe4000782c0ff */
[----:B------:R-:W2:Y:S01]  /*1cc0*/  LDL R32, [R1+0x68] ;  /* 0x0000680001207983 */ /* 0x000ea20000100800 */
[----:B------:R-:W-:-:S02]  /*1cd0*/  SHF.R.S32.HI R36, RZ, 0x1f, R18 ;  /* 0x0000001fff247819 */ /* 0x000fc40000011412 */
[----:B------:R-:W-:-:S04]  /*1ce0*/  SHF.R.S32.HI R14, RZ, 0x1f, R38 ;  /* 0x0000001fff0e7819 */ /* 0x000fc80000011426 */
[----:B------:R-:W-:Y:S02]  /*1cf0*/  LEA.HI R14, R14, R38, RZ, 0x2 ;  /* 0x000000260e0e7211 */ /* 0x000fe400078f10ff */
[----:B---3--:R-:W-:Y:S02]  /*1d00*/  SHF.R.S32.HI R0, RZ, 0x1f, R35 ;  /* 0x0000001fff007819 */ /* 0x008fe40000011423 */
[----:B------:R-:W-:Y:S02]  /*1d10*/  SEL R35, R35, RZ, !P0 ;  /* 0x000000ff23237207 */ /* 0x000fe40004000000 */
[----:B------:R-:W-:-:S05]  /*1d20*/  SEL R10, R0, RZ, !P0 ;  /* 0x000000ff000a7207 */ /* 0x000fca0004000000 */
[----:B------:R-:W-:Y:S02]  /*1d30*/  IMAD R0, R10, UR4, RZ ;  /* 0x000000040a007c24 */ /* 0x000fe4000f8e02ff */
[----:B------:R-:W-:-:S04]  /*1d40*/  IMAD.WIDE.U32 R62, R35, UR4, R4 ;  /* 0x00000004233e7c25 */ /* 0x000fc8000f8e0004 */
[----:B------:R-:W-:Y:S02]  /*1d50*/  IMAD R83, R35, UR5, R0 ;  /* 0x0000000523537c24 */ /* 0x000fe4000f8e0200 */
[-C--:B------:R-:W-:Y:S02]  /*1d60*/  IMAD R0, R36, R30.reuse, RZ ;  /* 0x0000001e24007224 */ /* 0x080fe400078e02ff */
[C---:B------:R-:W-:Y:S01]  /*1d70*/  IMAD.WIDE.U32 R4, R18.reuse, R30, R16 ;  /* 0x0000001e12047225 */ /* 0x040fe200078e0010 */
[----:B------:R-:W-:Y:S05]  /*1d80*/  @!P6 WARPSYNC.ALL ;  /* 0x000000000000e948 */ /* 0x000fea0003800000 */
[----:B------:R-:W-:Y:S01]  /*1d90*/  IMAD R0, R18, R31, R0 ;  /* 0x0000001f12007224 */ /* 0x000fe200078e0200 */
[----:B------:R-:W-:Y:S01]  /*1da0*/  ULDC.64 UR4, c[0x0][0x320] ;  /* 0x0000c80000047ab9 */ /* 0x000fe20000000a00 */
[----:B------:R-:W-:Y:S01]  /*1db0*/  IMAD.IADD R83, R63, 0x1, R83 ;  /* 0x000000013f537824 */ /* 0x000fe200078e0253 */
[----:B------:R-:W-:Y:S01]  /*1dc0*/  IADD3 R82, P0, R62, R4, RZ ;  /* 0x000000043e527210 */ /* 0x000fe20007f1e0ff */
[----:B------:R-:W-:Y:S01]  /*1dd0*/  IMAD R9, R9, UR4, RZ ;  /* 0x0000000409097c24 */ /* 0x000fe2000f8e02ff */
[----:B------:R-:W-:-:S02]  /*1de0*/  LOP3.LUT R14, R14, 0xfffffffc, RZ, 0xc0, !PT ;  /* 0xfffffffc0e0e7812 */ /* 0x000fc400078ec0ff */
[----:B------:R-:W-:Y:S01]  /*1df0*/  IADD3.X R81, R83, R5, R0, P0, !PT ;  /* 0x0000000553517210 */ /* 0x000fe200007fe400 */
[----:B------:R-:W-:Y:S02]  /*1e00*/  IMAD R0, R36, R12, RZ ;  /* 0x0000000c24007224 */ /* 0x000fe400078e02ff */
[C---:B------:R-:W-:Y:S02]  /*1e10*/  IMAD R11, R34.reuse, UR5, R9 ;  /* 0x00000005220b7c24 */ /* 0x040fe4000f8e0209 */
[----:B------:R-:W-:Y:S01]  /*1e20*/  IMAD.WIDE.U32 R8, R34, UR4, R16 ;  /* 0x0000000422087c25 */ /* 0x000fe2000f8e0010 */
[----:B------:R-:W-:Y:S01]  /*1e30*/  ULDC.64 UR4, c[0x0][0x328] ;  /* 0x0000ca0000047ab9 */ /* 0x000fe20000000a00 */
[----:B------:R-:W-:Y:S02]  /*1e40*/  ISETP.GE.AND P0, PT, R16, R75, PT ;  /* 0x0000004b1000720c */ /* 0x000fe40003f06270 */
[----:B------:R-:W-:Y:S02]  /*1e50*/  IMAD.IADD R14, R38, 0x1, -R14 ;  /* 0x00000001260e7824 */ /* 0x000fe400078e0a0e */
[----:B------:R-:W-:-:S02]  /*1e60*/  IMAD R39, R18, R13, R0 ;  /* 0x0000000d12277224 */ /* 0x000fc400078e0200 */
[----:B0-----:R-:W-:Y:S02]  /*1e70*/  IMAD R0, R36, R6, RZ ;  /* 0x0000000624007224 */ /* 0x001fe400078e02ff */
[----:B------:R-:W-:Y:S02]  /*1e80*/  IMAD.IADD R9, R9, 0x1, R11 ;  /* 0x0000000109097824 */ /* 0x000fe400078e020b */
[----:B------:R-:W-:Y:S02]  /*1e90*/  IMAD R4, R10, UR4, RZ ;  /* 0x000000040a047c24 */ /* 0x000fe4000f8e02ff */
[----:B------:R-:W-:Y:S01]  /*1ea0*/  IMAD.SHL.U32 R60, R14, 0x4, RZ ;  /* 0x000000040e3c7824 */ /* 0x000fe200078e00ff */
[----:B------:R-:W-:Y:S01]  /*1eb0*/  SEL R37, R75, RZ, P0 ;  /* 0x000000ff4b257207 */ /* 0x000fe20000000000 */
[----:B------:R-:W-:-:S04]  /*1ec0*/  IMAD.WIDE.U32 R10, R18, R12, R16 ;  /* 0x0000000c120a7225 */ /* 0x000fc800078e0010 */
[----:B------:R-:W-:Y:S01]  /*1ed0*/  IMAD.WIDE.U32 R14, R18, R6, R16 ;  /* 0x00000006120e7225 */ /* 0x000fe200078e0010 */
[----:B------:R-:W-:-:S03]  /*1ee0*/  SHF.R.S32.HI R61, RZ, 0x1f, R60 ;  /* 0x0000001fff3d7819 */ /* 0x000fc6000001143c */
[----:B------:R-:W-:Y:S01]  /*1ef0*/  IMAD R41, R18, R7, R0 ;  /* 0x0000000712297224 */ /* 0x000fe200078e0200 */
[----:B------:R-:W-:Y:S01]  /*1f00*/  IADD3 R21, R39, R11, RZ ;  /* 0x0000000b27157210 */ /* 0x000fe20007ffe0ff */
[----:B------:R-:W-:Y:S02]  /*1f10*/  IMAD.IADD R37, R16, 0x1, R37 ;  /* 0x0000000110257824 */ /* 0x000fe400078e0225 */
[----:B------:R-:W-:Y:S01]  /*1f20*/  IMAD.IADD R11, R41, 0x1, R15 ;  /* 0x00000001290b7824 */ /* 0x000fe200078e020f */
[----:B-----5:R-:W-:Y:S01]  /*1f30*/  SHF.R.S32.HI R15, RZ, 0x1f, R24 ;  /* 0x0000001fff0f7819 */ /* 0x020fe20000011418 */
[----:B------:R-:W-:Y:S02]  /*1f40*/  IMAD R45, R35, UR5, R4 ;  /* 0x00000005232d7c24 */ /* 0x000fe4000f8e0204 */
[----:B------:R-:W-:Y:S01]  /*1f50*/  IMAD.WIDE.U32 R4, R18, R12, R60 ;  /* 0x0000000c12047225 */ /* 0x000fe200078e003c */
[----:B------:R-:W-:-:S03]  /*1f60*/  SHF.R.S32.HI R0, RZ, 0x1f, R37 ;  /* 0x0000001fff007819 */ /* 0x000fc60000011425 */
[----:B------:R-:W-:Y:S01]  /*1f70*/  IMAD.WIDE.U32 R34, R35, UR4, R8 ;  /* 0x0000000423227c25 */ /* 0x000fe2000f8e0008 */
[----:B------:R-:W-:Y:S01]  /*1f80*/  LOP3.LUT R44, R44, 0xfffffffb, RZ, 0xc0, !PT ;  /* 0xfffffffb2c2c7812 */ /* 0x000fe200078ec0ff */
[----:B------:R-:W-:Y:S02]  /*1f90*/  ULDC UR4, c[0x0][0x2e4] ;  /* 0x0000b90000047ab9 */ /* 0x000fe40000000800 */
[----:B------:R-:W-:Y:S02]  /*1fa0*/  IMAD.MOV.U32 R20, RZ, RZ, R10 ;  /* 0x000000ffff147224 */ /* 0x000fe400078e000a */
[----:B------:R-:W-:-:S04]  /*1fb0*/  IMAD.WIDE.U32 R8, R18, R6, R60 ;  /* 0x0000000612087225 */ /* 0x000fc800078e003c */
[----:B------:R-:W-:Y:S02]  /*1fc0*/  IMAD.MOV.U32 R10, RZ, RZ, R14 ;  /* 0x000000ffff0a7224 */ /* 0x000fe400078e000e */
[----:B------:R-:W-:Y:S02]  /*1fd0*/  IMAD R14, R15, R12, RZ ;  /* 0x0000000c0f0e7224 */ /* 0x000fe400078e02ff */
[----:B------:R-:W-:Y:S01]  /*1fe0*/  IMAD.IADD R5, R5, 0x1, R39 ;  /* 0x0000000105057824 */ /* 0x000fe200078e0227 */
[----:B------:R-:W-:Y:S01]  /*1ff0*/  LEA.HI R37, R0, R37, RZ, 0x3 ;  /* 0x0000002500257211 */ /* 0x000fe200078f18ff */
[----:B------:R-:W-:Y:S01]  /*2000*/  IMAD.IADD R9, R9, 0x1, R41 ;  /* 0x0000000109097824 */ /* 0x000fe200078e0229 */
[----:B------:R-:W-:Y:S01]  /*2010*/  @P1 LOP3.LUT R44, R44, 0x4, RZ, 0xfc, !PT ;  /* 0x000000042c2c1812 */ /* 0x000fe200078efcff */
[----:B------:R-:W-:Y:S02]  /*2020*/  IMAD R41, R24, R13, R14 ;  /* 0x0000000d18297224 */ /* 0x000fe400078e020e */
[----:B------:R-:W-:-:S02]  /*2030*/  IMAD R0, R15, R6, RZ ;  /* 0x000000060f007224 */ /* 0x000fc400078e02ff */
[----:B------:R-:W-:Y:S01]  /*2040*/  IMAD.WIDE.U32 R14, R24, R12, R4 ;  /* 0x0000000c180e7225 */ /* 0x000fe200078e0004 */
[----:B------:R-:W-:-:S05]  /*2050*/  IADD3 R4, P1, R18, R49, RZ ;  /* 0x0000003112047210 */ /* 0x000fca0007f3e0ff */
[----:B------:R-:W-:Y:S01]  /*2060*/  IMAD.X R5, R36, 0x1, R3, P1 ;  /* 0x0000000124057824 */ /* 0x000fe200008e0603 */
[----:B------:R-:W-:-:S04]  /*2070*/  SHF.R.S32.HI R36, RZ, 0x1f, R38 ;  /* 0x0000001fff247819 */ /* 0x000fc80000011426 */
[----:B------:R-:W-:Y:S01]  /*2080*/  LEA.HI R36, R36, R38, RZ, 0x5 ;  /* 0x0000002624247211 */ /* 0x000fe200078f28ff */
[----:B------:R-:W-:-:S04]  /*2090*/  VIADD R38, R18, 0x60 ;  /* 0x0000006012267836 */ /* 0x000fc80000000000 */
[----:B------:R-:W-:Y:S01]  /*20a0*/  IMAD.SHL.U32 R38, R38, 0x40, RZ ;  /* 0x0000004026267824 */ /* 0x000fe200078e00ff */
[----:B------:R-:W-:-:S04]  /*20b0*/  LOP3.LUT R80, R80, 0x1c0, RZ, 0xc0, !PT ;  /* 0x000001c050507812 */ /* 0x000fc800078ec0ff */
[----:B------:R-:W-:Y:S01]  /*20c0*/  LOP3.LUT R38, R38, 0x1c0, RZ, 0xc0, !PT ;  /* 0x000001c026267812 */ /* 0x000fe200078ec0ff */
[----:B------:R-:W-:-:S03]  /*20d0*/  IMAD R43, R24, R7, R0 ;  /* 0x00000007182b7224 */ /* 0x000fc600078e0200 */
[----:B------:R-:W-:Y:S01]  /*20e0*/  LOP3.LUT R3, R38, 0x38, R37, 0xf8, !PT ;  /* 0x0000003826037812 */ /* 0x000fe200078ef825 */
[----:B------:R-:W-:Y:S01]  /*20f0*/  VIADD R38, R18, 0x60 ;  /* 0x0000006012267836 */ /* 0x000fe20000000000 */
[----:B------:R0:W-:Y:S01]  /*2100*/  STL [R1], R44 ;  /* 0x0000002c01007387 */ /* 0x0001e20000100800 */
[----:B------:R-:W-:Y:S02]  /*2110*/  SHF.R.U32.HI R77, RZ, 0x3, R80 ;  /* 0x00000003ff4d7819 */ /* 0x000fe40000011650 */
[----:B------:R-:W-:Y:S01]  /*2120*/  LOP3.LUT R0, R80, 0x18, R16, 0xf8, !PT ;  /* 0x0000001850007812 */ /* 0x000fe200078ef810 */
[----:B------:R-:W-:Y:S01]  /*2130*/  IMAD.SHL.U32 R38, R38, 0x40, RZ ;  /* 0x0000004026267824 */ /* 0x000fe200078e00ff */
[----:B------:R-:W-:Y:S02]  /*2140*/  SHF.R.S32.HI R36, RZ, 0x5, R36 ;  /* 0x00000005ff247819 */ /* 0x000fe40000011424 */
[----:B------:R-:W-:Y:S02]  /*2150*/  LOP3.LUT R0, R0, R77, RZ, 0x3c, !PT ;  /* 0x0000004d00007212 */ /* 0x000fe400078e3cff */
[----:B------:R-:W-:-:S02]  /*2160*/  LOP3.LUT R38, R38, 0x1c0, RZ, 0xc0, !PT ;  /* 0x000001c026267812 */ /* 0x000fc400078ec0ff */
[----:B------:R-:W-:Y:S02]  /*2170*/  LEA R71, R36, R0, 0x9 ;  /* 0x0000000024477211 */ /* 0x000fe400078e48ff */
[----:B------:R-:W-:Y:S02]  /*2180*/  LOP3.LUT R0, R80, 0x38, R37, 0xf8, !PT ;  /* 0x0000003850007812 */ /* 0x000fe400078ef825 */
[----:B------:R-:W-:Y:S01]  /*2190*/  SHF.R.U32.HI R38, RZ, 0x3, R38 ;  /* 0x00000003ff267819 */ /* 0x000fe20000011626 */
[----:B------:R-:W-:Y:S01]  /*21a0*/  IMAD R39, R31, 0xc0, RZ ;  /* 0x000000c01f277824 */ /* 0x000fe200078e02ff */
[----:B------:R-:W-:Y:S01]  /*21b0*/  LOP3.LUT R0, R0, R77, RZ, 0x3c, !PT ;  /* 0x0000004d00007212 */ /* 0x000fe200078e3cff */
[----:B------:R-:W-:Y:S01]  /*21c0*/  IMAD R73, R13, 0xc0, RZ ;  /* 0x000000c00d497824 */ /* 0x000fe200078e02ff */
[----:B------:R-:W-:Y:S01]  /*21d0*/  LOP3.LUT R3, R3, R38, RZ, 0x3c, !PT ;  /* 0x0000002603037212 */ /* 0x000fe200078e3cff */
[----:B------:R-:W-:Y:S01]  /*21e0*/  IMAD.WIDE.U32 R20, R24, R12, R20 ;  /* 0x0000000c18147225 */ /* 0x000fe200078e0014 */
[----:B------:R-:W-:-:S02]  /*21f0*/  IADD3 R42, R18, 0x60, RZ ;  /* 0x00000060122a7810 */ /* 0x000fc40007ffe0ff */
[----:B------:R-:W-:Y:S01]  /*2200*/  LOP3.LUT R67, R37, 0xfffffff8, RZ, 0xc0, !PT ;  /* 0xfffffff825437812 */ /* 0x000fe200078ec0ff */
[----:B------:R-:W-:Y:S02]  /*2210*/  IMAD R47, R7, 0xc0, RZ ;  /* 0x000000c0072f7824 */ /* 0x000fe400078e02ff */
[----:B------:R-:W-:-:S04]  /*2220*/  IMAD.WIDE.U32 R10, R24, R6, R10 ;  /* 0x00000006180a7225 */ /* 0x000fc800078e000a */
[----:B------:R-:W-:-:S04]  /*2230*/  IMAD.WIDE.U32 R8, R24, R6, R8 ;  /* 0x0000000618087225 */ /* 0x000fc800078e0008 */
[----:B------:R-:W-:Y:S02]  /*2240*/  VIADD R79, R16, 0x20 ;  /* 0x00000020104f7836 */ /* 0x000fe40000000000 */
[----:B------:R-:W-:-:S04]  /*2250*/  IMAD.WIDE.U32 R30, R30, 0xc0, RZ ;  /* 0x000000c01e1e7825 */ /* 0x000fc800078e00ff */
[----:B------:R-:W-:-:S04]  /*2260*/  IMAD.WIDE.U32 R12, R12, 0xc0, RZ ;  /* 0x000000c00c0c7825 */ /* 0x000fc800078e00ff */
[----:B------:R-:W-:Y:S01]  /*2270*/  IMAD.WIDE.U32 R6, R6, 0xc0, RZ ;  /* 0x000000c006067825 */ /* 0x000fe200078e00ff */
[----:B------:R-:W-:Y:S02]  /*2280*/  SHF.R.S32.HI R78, RZ, 0x1f, R42 ;  /* 0x0000001fff4e7819 */ /* 0x000fe4000001142a */
[----:B------:R-:W-:Y:S01]  /*2290*/  SHF.R.S32.HI R68, RZ, 0x3, R37 ;  /* 0x00000003ff447819 */ /* 0x000fe20000011425 */
[----:B------:R-:W-:Y:S01]  /*22a0*/  IMAD R65, R36, 0x200, R0 ;  /* 0x0000020024417824 */ /* 0x000fe200078e0200 */
[----:B------:R-:W-:Y:S01]  /*22b0*/  ISETP.GE.AND P1, PT, R16, UR4, PT ;  /* 0x0000000410007c0c */ /* 0x000fe2000bf26270 */
[----:B------:R-:W-:Y:S01]  /*22c0*/  VIADD R76, R40, 0x8 ;  /* 0x00000008284c7836 */ /* 0x000fe20000000000 */
[----:B------:R-:W-:Y:S01]  /*22d0*/  ISETP.GE.AND P2, PT, R79, UR4, PT ;  /* 0x000000044f007c0c */ /* 0x000fe2000bf46270 */
[----:B------:R-:W-:Y:S01]  /*22e0*/  IMAD.SHL.U32 R75, R75, 0x2, RZ ;  /* 0x000000024b4b7824 */ /* 0x000fe200078e00ff */
[----:B------:R-:W-:Y:S01]  /*22f0*/  SHF.R.S32.HI R66, RZ, 0x1f, R67 ;  /* 0x0000001fff427819 */ /* 0x000fe20000011443 */
[----:B------:R-:W-:-:S02]  /*2300*/  IMAD.IADD R74, R31, 0x1, R39 ;  /* 0x000000011f4a7824 */ /* 0x000fc400078e0227 */
[----:B------:R-:W-:Y:S02]  /*2310*/  IMAD.IADD R73, R13, 0x1, R73 ;  /* 0x000000010d497824 */ /* 0x000fe400078e0249 */
[----:B------:R-:W-:Y:S02]  /*2320*/  IMAD.IADD R72, R7, 0x1, R47 ;  /* 0x0000000107487824 */ /* 0x000fe400078e022f */
[----:B------:R-:W-:Y:S02]  /*2330*/  IMAD.IADD R70, R41, 0x1, R21 ;  /* 0x0000000129467824 */ /* 0x000fe400078e0215 */
[----:B------:R-:W-:Y:S02]  /*2340*/  IMAD.IADD R69, R43, 0x1, R11 ;  /* 0x000000012b457824 */ /* 0x000fe400078e020b */
[----:B------:R-:W-:Y:S01]  /*2350*/  IMAD.IADD R0, R35, 0x1, R45 ;  /* 0x0000000123007824 */ /* 0x000fe200078e022d */
[----:B--2---:R-:W-:Y:S01]  /*2360*/  IADD3 R64, R32, R3, RZ ;  /* 0x0000000320407210 */ /* 0x004fe20007ffe0ff */
[----:B------:R-:W-:-:S02]  /*2370*/  IMAD.IADD R32, R15, 0x1, R41 ;  /* 0x000000010f207824 */ /* 0x000fc400078e0229 */
[----:B------:R-:W-:Y:S01]  /*2380*/  IMAD.IADD R3, R9, 0x1, R43 ;  /* 0x0000000109037824 */ /* 0x000fe200078e022b */
[----:B0-----:R-:W-:Y:S06]  /*2390*/  @!P6 BAR.SYNC.DEFER_BLOCKING 0x9, 0x100 ;  /* 0x024400000000eb1d */ /* 0x001fec0000010000 */
.L_x_10836:
[----:B------:R-:W2:Y:S01]  /*23a0*/  LDL R48, [R1+0x58] ;  /* 0x0000580001307983 */ /* 0x000ea20000100800 */
[----:B------:R-:W0:Y:S03]  /*23b0*/  LDC.64 R86, c[0x0][0x2d8] ;  /* 0x0000b600ff567b82 */ /* 0x000e260000000a00 */
[----:B------:R-:W3:Y:S01]  /*23c0*/  LDL.LU R43, [R1] ;  /* 0x00000000012b7983 */ /* 0x000ee20000300800 */
[----:B------:R-:W-:Y:S01]  /*23d0*/  VIADD R41, R27, 0xffffffff ;  /* 0xffffffff1b297836 */ /* 0x000fe20000000000 */
[----:B------:R-:W-:Y:S05]  /*23e0*/  YIELD ;  /* 0x0000000000007946 */ /* 0x000fea0003800000 */
[----:B------:R-:W-:Y:S01]  /*23f0*/  SHF.R.S32.HI R42, RZ, 0x1f, R41 ;  /* 0x0000001fff2a7819 */ /* 0x000fe20000011429 */
[-C--:B------:R-:W-:Y:S01]  /*2400*/  IMAD R27, R74, R41.reuse, RZ ;  /* 0x000000294a1b7224 */ /* 0x080fe200078e02ff */
[----:B------:R-:W1:Y:S01]  /*2410*/  LDC.64 R92, c[0x0][0x2f0] ;  /* 0x0000bc00ff5c7b82 */ /* 0x000e620000000a00 */
[----:B------:R-:W-:Y:S01]  /*2420*/  IMAD.WIDE.U32 R38, R30, R41, RZ ;  /* 0x000000291e267225 */ /* 0x000fe200078e00ff */
[----:B------:R-:W-:Y:S03]  /*2430*/  BSSY B0, `(.L_x_10787) ;  /* 0x00002ff000007945 */ /* 0x000fe60003800000 */
[----:B------:R-:W-:-:S02]  /*2440*/  IMAD R27, R42, R30, R27 ;  /* 0x0000001e2a1b7224 */ /* 0x000fc400078e021b */
[----:B------:R-:W-:Y:S01]  /*2450*/  IMAD.MOV.U32 R90, RZ, RZ, R38 ;  /* 0x000000ffff5a7224 */ /* 0x000fe200078e0026 */
[----:B------:R-:W-:Y:S01]  /*2460*/  IADD3 R38, P4, R82, R38, RZ ;  /* 0x0000002652267210 */ /* 0x000fe20007f9e0ff */
[----:B------:R-:W-:Y:S01]  /*2470*/  IMAD.IADD R91, R39, 0x1, R27 ;  /* 0x00000001275b7824 */ /* 0x000fe200078e021b */
[----:B------:R-:W4:Y:S01]  /*2480*/  LDC R94, c[0x0][0x3d4] ;  /* 0x0000f500ff5e7b82 */ /* 0x000f220000000800 */
[----:B------:R-:W-:Y:S02]  /*2490*/  IMAD R89, R19, 0x3000, R71 ;  /* 0x0000300013597824 */ /* 0x000fe400078e0247 */
[----:B------:R-:W-:Y:S01]  /*24a0*/  IMAD.X R39, R91, 0x1, R81, P4 ;  /* 0x000000015b277824 */ /* 0x000fe200020e0651 */
[C---:B0-----:R-:W-:Y:S02]  /*24b0*/  LEA R46, P4, R38.reuse, R86, 0x1 ;  /* 0x00000056262e7211 */ /* 0x041fe400078808ff */
[----:B------:R-:W-:Y:S02]  /*24c0*/  IADD3 R85, R89, 0x20, RZ ;  /* 0x0000002059557810 */ /* 0x000fe40007ffe0ff */
[----:B------:R-:W-:-:S02]  /*24d0*/  LEA.HI.X R47, R38, R87, R39, 0x1, P4 ;  /* 0x00000057262f7211 */ /* 0x000fc400020f0c27 */
[----:B------:R-:W-:Y:S01]  /*24e0*/  ISETP.GT.AND P4, PT, R41, R28, PT ;  /* 0x0000001c2900720c */ /* 0x000fe20003f84270 */
[----:B-1----:R-:W-:-:S04]  /*24f0*/  IMAD.WIDE.U32 R36, R92, 0x60, R90 ;  /* 0x000000605c247825 */ /* 0x002fc800078e005a */
[----:B------:R-:W-:Y:S01]  /*2500*/  IMAD R40, R93, 0x60, RZ ;  /* 0x000000605d287824 */ /* 0x000fe200078e02ff */
[----:B------:R-:W-:-:S04]  /*2510*/  IADD3 R27, P3, R82, R36, RZ ;  /* 0x00000024521b7210 */ /* 0x000fc80007f7e0ff */
[----:B------:R-:W-:Y:S02]  /*2520*/  IADD3.X R36, R81, R37, R40, P3, !PT ;  /* 0x0000002551247210 */ /* 0x000fe40001ffe428 */
[----:B------:R-:W-:-:S04]  /*2530*/  LEA R44, P3, R27, R86, 0x1 ;  /* 0x000000561b2c7211 */ /* 0x000fc800078608ff */
[----:B------:R-:W-:Y:S01]  /*2540*/  LEA.HI.X R45, R27, R87, R36, 0x1, P3 ;  /* 0x000000571b2d7211 */ /* 0x000fe200018f0c24 */
[----:B------:R-:W-:Y:S01]  /*2550*/  IMAD.MOV.U32 R27, RZ, RZ, R41 ;  /* 0x000000ffff1b7224 */ /* 0x000fe200078e0029 */
[----:B----4-:R-:W-:Y:S02]  /*2560*/  ISETP.GE.AND P3, PT, R94, 0x1, PT ;  /* 0x000000015e00780c */ /* 0x010fe40003f66270 */
[----:B--2---:R-:W-:Y:S02]  /*2570*/  LOP3.LUT P5, RZ, R48, 0x4, RZ, 0xc0, !PT ;  /* 0x0000000430ff7812 */ /* 0x004fe400078ac0ff */
[----:B---3--:R-:W-:-:S04]  /*2580*/  LOP3.LUT R43, R43, 0xfffffffd, RZ, 0xc0, !PT ;  /* 0xfffffffd2b2b7812 */ /* 0x008fc800078ec0ff */
[----:B------:R-:W-:-:S05]  /*2590*/  @P4 LOP3.LUT R43, R43, 0x2, RZ, 0xfc, !PT ;  /* 0x000000022b2b4812 */ /* 0x000fca00078efcff */
[----:B------:R0:W-:Y:S02]  /*25a0*/  STL [R1], R43 ;  /* 0x0000002b01007387 */ /* 0x0001e40000100800 */
[C---:B------:R-:W-:Y:S02]  /*25b0*/  @P5 VIADD R85, R89.reuse, 0xffffffe0 ;  /* 0xffffffe059555836 */ /* 0x040fe40000000000 */
[--C-:B------:R-:W-:Y:S02]  /*25c0*/  IMAD R89, R89, 0x2, R26.reuse ;  /* 0x0000000259597824 */ /* 0x100fe400078e021a */
[----:B------:R-:W-:Y:S01]  /*25d0*/  IMAD R85, R85, 0x2, R26 ;  /* 0x0000000255557824 */ /* 0x000fe200078e021a */
[----:B------:R-:W-:Y:S06]  /*25e0*/  @!P3 BRA `(.L_x_10788) ;  /* 0x0000002c0020b947 */ /* 0x000fec0003800000 */
        /* <DEDUP_REMOVED lines=20> */
[----:B0-----:R-:W-:Y:S02]  /*2730*/  CS2R R42, SRZ ;  /* 0x00000000002a7805 */ /* 0x001fe4000001ff00 */
        /* <DEDUP_REMOVED lines=8> */
[----:B------:R-:W-:-:S04]  /*27c0*/  IADD3 R39, P3, R8, R52, RZ ;  /* 0x0000003408277210 */ /* 0x000fc80007f7e0ff */
[----:B------:R-:W-:Y:S02]  /*27d0*/  IADD3.X R56, R84, R3, RZ, P3, !PT ;  /* 0x0000000354387210 */ /* 0x000fe40001ffe4ff */
        /* <DEDUP_REMOVED lines=14> */
.L_x_10791:
[----:B------:R-:W-:Y:S05]  /*28c0*/  BSYNC B1 ;  /* 0x0000000000017941 */ /* 0x000fea0003800000 */
.L_x_10790:
[----:B0-----:R-:W-:Y:S01]  /*28d0*/  VIADD R36, R18, 0x60 ;  /* 0x0000006012247836 */ /* 0x001fe20000000000 */
[----:B------:R-:W-:Y:S01]  /*28e0*/  BSSY B1, `(.L_x_10792) ;  /* 0x0000022000017945 */ /* 0x000fe20003800000 */
[----:B-----5:R-:W-:Y:S02]  /*28f0*/  IMAD.MOV.U32 R92, RZ, RZ, R56 ;  /* 0x000000ffff5c7224 */ /* 0x020fe400078e0038 */
[----:B------:R-:W-:Y:S01]  /*2900*/  IMAD.MOV.U32 R93, RZ, RZ, R57 ;  /* 0x000000ffff5d7224 */ /* 0x000fe200078e0039 */
[----:B------:R-:W-:-:S13]  /*2910*/  ISETP.GE.AND P5, PT, R36, R88, PT ;  /* 0x000000582400720c */ /* 0x000fda0003fa6270 */
[----:B------:R-:W-:Y:S05]  /*2920*/  @P5 BRA `(.L_x_10793) ;  /* 0x0000000000745947 */ /* 0x000fea0003800000 */
[----:B------:R-:W0:Y:S01]  /*2930*/  LDC.64 R36, c[0x0][0x3d8] ;  /* 0x0000f600ff247b82 */ /* 0x000e220000000a00 */
        /* <DEDUP_REMOVED lines=28> */
.L_x_10793:
[----:B------:R-:W-:Y:S05]  /*2b00*/  BSYNC B1 ;  /* 0x0000000000017941 */ /* 0x000fea0003800000 */
.L_x_10792:
[----:B------:R-:W2:Y:S01]  /*2b10*/  LDL R84, [R1+0x14] ;  /* 0x0000140001547983 */ /* 0x000ea20000100800 */
[----:B0-----:R-:W-:Y:S01]  /*2b20*/  IMAD.MOV.U32 R37, RZ, RZ, R87 ;  /* 0x000000ffff257224 */ /* 0x001fe200078e0057 */
[----:B------:R-:W-:Y:S01]  /*2b30*/  MOV R36, R86 ;  /* 0x0000005600247202 */ /* 0x000fe20000000f00 */
        /* <DEDUP_REMOVED lines=14> */
[----:B------:R-:W-:Y:S02]  /*2c20*/  MOV R38, R48 ;  /* 0x0000003000267202 */ /* 0x000fe40000000f00 */
        /* <DEDUP_REMOVED lines=12> */
[----:B------:R-:W-:Y:S02]  /*2cf0*/  PRMT R97, R39, 0x7610, R97 ;  /* 0x0000761027617816 */ /* 0x000fe40000000061 */
[----:B--2---:R-:W-:-:S13]  /*2d00*/  ISETP.NE.AND P3, PT, R84, 0x3, PT ;  /* 0x000000035400780c */ /* 0x004fda0003f65270 */
[----:B------:R-:W-:Y:S05]  /*2d10*/  @!P3 BRA `(.L_x_10794) ;  /* 0x000000000004b947 */ /* 0x000fea0003800000 */
[----:B------:R-:W-:Y:S01]  /*2d20*/  BPT.TRAP 0x1 ;  /* 0x000000040000795c */ /* 0x000fe20000300000 */
.L_x_10794:
[----:B------:R-:W-:Y:S01]  /*2d30*/  IMAD R84, R19, 0x8, R2 ;  /* 0x0000000813547824 */ /* 0x000fe200078e0202 */
[----:B------:R-:W-:Y:S01]  /*2d40*/  SHF.L.U32 R96, R23, 0x1f, RZ ;  /* 0x0000001f17607819 */ /* 0x000fe200000006ff */
[----:B------:R-:W-:Y:S03]  /*2d50*/  BSSY B1, `(.L_x_10795) ;  /* 0x0000003000017945 */ /* 0x000fe60003800000 */
[----:B------:R-:W0:Y:S02]  /*2d60*/  SYNCS.PHASECHK.TRANS64.TRYWAIT P6, [R84+URZ+0x30890], R96 ;  /* 0x03089060540075a7 */ /* 0x000e2400080c017f */
[----:B0-----:R-:W-:Y:S05]  /*2d70*/  @!P6 BRA `(.L_x_10796) ;  /* 0x0000013c00cce947 */ /* 0x001fea0003800000 */
.L_x_11013:
[----:B------:R-:W-:Y:S05]  /*2d80*/  BSYNC B1 ;  /* 0x0000000000017941 */ /* 0x000fea0003800000 */
.L_x_10795:
[----:B------:R-:W-:Y:S04]  /*2d90*/  BSSY B1, `(.L_x_10797) ;  /* 0x000006d000017945 */ /* 0x000fe80003800000 */
[----:B------:R-:W-:Y:S05]  /*2da0*/  @P4 BRA `(.L_x_10798) ;  /* 0x0000000400ac4947 */ /* 0x000fea0003800000 */
[----:B------:R-:W-:Y:S04]  /*2db0*/  BSSY B2, `(.L_x_10799) ;  /* 0x0000035000027945 */ /* 0x000fe80003800000 */
[----:B------:R-:W-:Y:S05]  /*2dc0*/  @P1 BRA `(.L_x_10800) ;  /* 0x0000000000cc1947 */ /* 0x000fea0003800000 */
[----:B------:R1:W2:Y:S01]  /*2dd0*/  LDS.128 R36, [R89+0x12000] ;  /* 0x0120000059247984 */ /* 0x0002a20000000c00 */
[----:B------:R-:W-:Y:S01]  /*2de0*/  ISETP.GE.AND P4, PT, R60, R94, PT ;  /* 0x0000005e3c00720c */ /* 0x000fe20003f86270 */
[----:B------:R-:W-:-:S12]  /*2df0*/  BSSY B3, `(.L_x_10801) ;  /* 0x000002f000037945 */ /* 0x000fd80003800000 */
[----:B-1----:R-:W-:Y:S05]  /*2e00*/  @P4 BRA `(.L_x_10802) ;  /* 0x0000000000b44947 */ /* 0x002fea0003800000 */
[----:B------:R-:W-:Y:S02]  /*2e10*/  SHF.R.U64 R105, R90, 0x10, R91 ;  /* 0x000000105a697819 */ /* 0x000fe4000000125b */
[----:B------:R-:W-:Y:S02]  /*2e20*/  SHF.R.U64 R102, R86, 0x10, R87 ;  /* 0x0000001056667819 */ /* 0x000fe40000001257 */
[----:B------:R-:W-:Y:S02]  /*2e30*/  PRMT R105, R103, 0x5410, R105 ;  /* 0x0000541067697816 */ /* 0x000fe40000000069 */
[----:B------:R-:W-:Y:S02]  /*2e40*/  PRMT R102, R52, 0x5432, R102 ;  /* 0x0000543234667816 */ /* 0x000fe40000000066 */
[----:B------:R-:W-:Y:S01]  /*2e50*/  SHF.R.U32.HI R104, RZ, 0x10, R87 ;  /* 0x00000010ff687819 */ /* 0x000fe20000011657 */
[----:B--2---:R-:W-:Y:S01]  /*2e60*/  IMAD.U32 R87, R38, 0x10000, RZ ;  /* 0x0001000026577824 */ /* 0x004fe200078e00ff */
[----:B------:R-:W-:-:S02]  /*2e70*/  SHF.R.U32.HI R108, RZ, 0x10, R91 ;  /* 0x00000010ff6c7819 */ /* 0x000fc4000001165b */
[----:B------:R-:W-:Y:S02]  /*2e80*/  LOP3.LUT R90, R37, 0xffff0000, RZ, 0xc0, !PT ;  /* 0xffff0000255a7812 */ /* 0x000fe400078ec0ff */
[C---:B------:R-:W-:Y:S01]  /*2e90*/  LOP3.LUT R107, R105.reuse, 0xffff0000, RZ, 0xc0, !PT ;  /* 0xffff0000696b7812 */ /* 0x040fe200078ec0ff */
[----:B------:R-:W-:Y:S01]  /*2ea0*/  IMAD.U32 R105, R105, 0x10000, RZ ;  /* 0x0001000069697824 */ /* 0x000fe200078e00ff */
[C---:B------:R-:W-:Y:S01]  /*2eb0*/  LOP3.LUT R103, R102.reuse, 0xffff0000, RZ, 0xc0, !PT ;  /* 0xffff000066677812 */ /* 0x040fe200078ec0ff */
[----:B------:R-:W-:Y:S01]  /*2ec0*/  IMAD.U32 R102, R102, 0x10000, RZ ;  /* 0x0001000066667824 */ /* 0x000fe200078e00ff */
[----:B------:R-:W-:Y:S01]  /*2ed0*/  PRMT R104, R53, 0x5432, R104 ;  /* 0x0000543235687816 */ /* 0x000fe20000000068 */
[----:B------:R-:W-:Y:S01]  /*2ee0*/  FMUL.FTZ R112, R90, R107 ;  /* 0x0000006b5a707220 */ /* 0x000fe20000410000 */
[----:B------:R-:W-:Y:S01]  /*2ef0*/  PRMT R108, R54, 0x5432, R108 ;  /* 0x00005432366c7816 */ /* 0x000fe2000000006c */
[----:B------:R-:W-:Y:S01]  /*2f00*/  FMUL.FTZ R90, R90, R103 ;  /* 0x000000675a5a7220 */ /* 0x000fe20000410000 */
[----:B------:R-:W-:Y:S01]  /*2f10*/  LOP3.LUT R91, R38, 0xffff0000, RZ, 0xc0, !PT ;  /* 0xffff0000265b7812 */ /* 0x000fe200078ec0ff */
[----:B------:R-:W-:Y:S01]  /*2f20*/  IMAD.U32 R106, R104, 0x10000, RZ ;  /* 0x00010000686a7824 */ /* 0x000fe200078e00ff */
[C---:B------:R-:W-:Y:S01]  /*2f30*/  LOP3.LUT R86, R39.reuse, 0xffff0000, RZ, 0xc0, !PT ;  /* 0xffff000027567812 */ /* 0x040fe200078ec0ff */
[----:B------:R-:W-:Y:S01]  /*2f40*/  IMAD.U32 R110, R108, 0x10000, RZ ;  /* 0x000100006c6e7824 */ /* 0x000fe200078e00ff */
[----:B------:R-:W-:Y:S01]  /*2f50*/  SHF.L.U32 R38, R39, 0x10, RZ ;  /* 0x0000001027267819 */ /* 0x000fe200000006ff */
[----:B------:R-:W-:-:S02]  /*2f60*/  IMAD.U32 R39, R37, 0x10000, RZ ;  /* 0x0001000025277824 */ /* 0x000fc400078e00ff */
[----:B------:R-:W-:Y:S01]  /*2f70*/  FMUL.FTZ R114, R91, R110 ;  /* 0x0000006e5b727220 */ /* 0x000fe20000410000 */
[----:B------:R-:W-:Y:S02]  /*2f80*/  IMAD.U32 R37, R36, 0x10000, RZ ;  /* 0x0001000024257824 */ /* 0x000fe400078e00ff */
[C---:B------:R-:W-:Y:S01]  /*2f90*/  FFMA.FTZ R107, R39.reuse, R107, R90 ;  /* 0x0000006b276b7223 */ /* 0x040fe2000001005a */
[----:B------:R-:W-:Y:S01]  /*2fa0*/  FFMA.FTZ R112, R39, R103, -R112 ;  /* 0x0000006727707223 */ /* 0x000fe20000010870 */
[-C--:B------:R-:W-:Y:S01]  /*2fb0*/  FMUL.FTZ R90, R91, R106.reuse ;  /* 0x0000006a5b5a7220 */ /* 0x080fe20000410000 */
[----:B------:R-:W-:Y:S01]  /*2fc0*/  LOP3.LUT R91, R108, 0xffff0000, RZ, 0xc0, !PT ;  /* 0xffff00006c5b7812 */ /* 0x000fe200078ec0ff */
[C---:B------:R-:W-:Y:S01]  /*2fd0*/  FFMA.FTZ R114, R87.reuse, R106, -R114 ;  /* 0x0000006a57727223 */ /* 0x040fe20000010872 */
[----:B------:R-:W-:Y:S01]  /*2fe0*/  LOP3.LUT R39, R104, 0xffff0000, RZ, 0xc0, !PT ;  /* 0xffff000068277812 */ /* 0x000fe200078ec0ff */
[----:B------:R-:W-:Y:S01]  /*2ff0*/  FFMA.FTZ R87, R87, R110, R90 ;  /* 0x0000006e57577223 */ /* 0x000fe2000001005a */
[----:B------:R-:W-:Y:S01]  /*3000*/  LOP3.LUT R36, R36, 0xffff0000, RZ, 0xc0, !PT ;  /* 0xffff000024247812 */ /* 0x000fe200078ec0ff */
[C---:B------:R-:W-:Y:S01]  /*3010*/  FMUL.FTZ R103, R86.reuse, R91 ;  /* 0x0000005b56677220 */ /* 0x040fe20000410000 */
[----:B------:R-:W-:Y:S01]  /*3020*/  F2FP.BF16.F32.PACK_AB R107, R107, R112 ;  /* 0x000000706b6b723e */ /* 0x000fe200000010ff */
[----:B------:R-:W-:-:S02]  /*3030*/  FMUL.FTZ R90, R86, R39 ;  /* 0x00000027565a7220 */ /* 0x000fc40000410000 */
        /* <DEDUP_REMOVED lines=9> */
[----:B------:R-:W-:-:S07]  /*30d0*/  IMAD.MOV.U32 R37, RZ, RZ, R107 ;  /* 0x000000ffff257224 */ /* 0x000fce00078e006b */
.L_x_10802:
[----:B------:R-:W-:Y:S05]  /*30e0*/  BSYNC B3 ;  /* 0x0000000000037941 */ /* 0x000fea0003800000 */
.L_x_10801:
[----:B--2---:R1:W-:Y:S02]  /*30f0*/  STG.E.128 desc[UR56][R46.64], R36 ;  /* 0x000000242e007986 */ /* 0x0043e4000c101d38 */
.L_x_10800:
[----:B------:R-:W-:Y:S05]  /*3100*/  BSYNC B2 ;  /* 0x0000000000027941 */ /* 0x000fea0003800000 */
.L_x_10799:
[----:B------:R-:W-:Y:S05]  /*3110*/  @P2 BRA `(.L_x_10798) ;  /* 0x0000000000d02947 */ /* 0x000fea0003800000 */
[----:B-1----:R1:W2:Y:S01]  /*3120*/  LDS.128 R36, [R85+0x12000] ;  /* 0x0120000055247984 */ /* 0x0022a20000000c00 */
[----:B------:R-:W-:Y:S01]  /*3130*/  IADD3 R87, R60, 0x10, RZ ;  /* 0x000000103c577810 */ /* 0x000fe20007ffe0ff */
[----:B------:R-:W-:Y:S03]  /*3140*/  BSSY B2, `(.L_x_10803) ;  /* 0x0000030000027945 */ /* 0x000fe60003800000 */
        /* <DEDUP_REMOVED lines=21> */
[----:B------:R-:W-:Y:S01]  /*32a0*/  FMUL.FTZ R102, R56, R90 ;  /* 0x0000005a38667220 */ /* 0x000fe20000410000 */
[----:B------:R-:W-:Y:S02]  /*32b0*/  IMAD.U32 R37, R36, 0x10000, RZ ;  /* 0x0001000024257824 */ /* 0x000fe400078e00ff */
[-C--:B------:R-:W-:Y:S01]  /*32c0*/  FMUL.FTZ R103, R56, R86.reuse ;  /* 0x0000005638677220 */ /* 0x080fe20000410000 */
[----:B------:R-:W-:Y:S01]  /*32d0*/  LOP3.LUT R36, R36, 0xffff0000, RZ, 0xc0, !PT ;  /* 0xffff000024247812 */ /* 0x000fe200078ec0ff */
[----:B------:R-:W-:Y:S01]  /*32e0*/  FMUL.FTZ R56, R58, R91 ;  /* 0x0000005b3a387220 */ /* 0x000fe20000410000 */
[----:B------:R-:W-:Y:S01]  /*32f0*/  LOP3.LUT R98, R98, 0xffff0000, RZ, 0xc0, !PT ;  /* 0xffff000062627812 */ /* 0x000fe200078ec0ff */
[-C--:B------:R-:W-:Y:S01]  /*3300*/  FMUL.FTZ R58, R58, R87.reuse ;  /* 0x000000573a3a7220 */ /* 0x080fe20000410000 */
[----:B------:R-:W-:Y:S01]  /*3310*/  LOP3.LUT R100, R100, 0xffff0000, RZ, 0xc0, !PT ;  /* 0xffff000064647812 */ /* 0x000fe200078ec0ff */
[----:B------:R-:W-:Y:S01]  /*3320*/  FFMA.FTZ R102, R39, R86, -R102 ;  /* 0x0000005627667223 */ /* 0x000fe20000010866 */
[----:B------:R-:W-:Y:S01]  /*3330*/  SHF.L.U32 R101, R101, 0x10, RZ ;  /* 0x0000001065657819 */ /* 0x000fe200000006ff */
[----:B------:R-:W-:Y:S01]  /*3340*/  FFMA.FTZ R103, R39, R90, R103 ;  /* 0x0000005a27677223 */ /* 0x000fe20000010067 */
[----:B------:R-:W-:Y:S01]  /*3350*/  FFMA.FTZ R87, R57, R87, -R56 ;  /* 0x0000005739577223 */ /* 0x000fe20000010838 */
        /* <DEDUP_REMOVED lines=13> */
[----:B------:R-:W-:-:S07]  /*3430*/  F2FP.BF16.F32.PACK_AB R38, R58, R87 ;  /* 0x000000573a26723e */ /* 0x000fce00000010ff */
.L_x_10804:
[----:B------:R-:W-:Y:S05]  /*3440*/  BSYNC B2 ;  /* 0x0000000000027941 */ /* 0x000fea0003800000 */
.L_x_10803:
[----:B--2---:R2:W-:Y:S02]  /*3450*/  STG.E.128 desc[UR56][R46.64+0x40], R36 ;  /* 0x000040242e007986 */ /* 0x0045e4000c101d38 */
.L_x_10798:
[----:B------:R-:W-:Y:S05]  /*3460*/  BSYNC B1 ;  /* 0x0000000000017941 */ /* 0x000fea0003800000 */
.L_x_10797:
[----:B------:R-:W-:Y:S05]  /*3470*/  @P5 BRA `(.L_x_10805) ;  /* 0x0000001c00e85947 */ /* 0x000fea0003800000 */
[----:B------:R-:W-:Y:S04]  /*3480*/  BSSY B1, `(.L_x_10806) ;  /* 0x0000036000017945 */ /* 0x000fe80003800000 */
[----:B------:R-:W-:Y:S05]  /*3490*/  @P1 BRA `(.L_x_10807) ;  /* 0x0000000000d01947 */ /* 0x000fea0003800000 */
[----:B-12---:R1:W2:Y:S01]  /*34a0*/  LDS.128 R36, [R89+0x15000] ;  /* 0x0150000059247984 */ /* 0x0062a20000000c00 */
        /* <DEDUP_REMOVED lines=18> */
[C---:B------:R-:W-:Y:S01]  /*35d0*/  LOP3.LUT R50, R92.reuse, 0xffff0000, RZ, 0xc0, !PT ;  /* 0xffff00005c327812 */ /* 0x040fe200078ec0ff */
[----:B------:R-:W-:Y:S01]  /*35e0*/  IMAD.U32 R92, R92, 0x10000, RZ ;  /* 0x000100005c5c7824 */ /* 0x000fe200078e00ff */
[----:B------:R-:W-:Y:S01]  /*35f0*/  LOP3.LUT R47, R38, 0xffff0000, RZ, 0xc0, !PT ;  /* 0xffff0000262f7812 */ /* 0x000fe200078ec0ff */
[----:B------:R-:W-:-:S02]  /*3600*/  IMAD.U32 R38, R37, 0x10000, RZ ;  /* 0x0001000025267824 */ /* 0x000fc400078e00ff */
[C---:B------:R-:W-:Y:S01]  /*3610*/  FMUL.FTZ R59, R39.reuse, R56 ;  /* 0x00000038273b7220 */ /* 0x040fe20000410000 */
[C---:B------:R-:W-:Y:S02]  /*3620*/  IMAD.U32 R37, R36.reuse, 0x10000, RZ ;  /* 0x0001000024257824 */ /* 0x040fe400078e00ff */
[-C--:B------:R-:W-:Y:S01]  /*3630*/  FMUL.FTZ R39, R39, R50.reuse ;  /* 0x0000003227277220 */ /* 0x080fe20000410000 */
[----:B------:R-:W-:Y:S01]  /*3640*/  LOP3.LUT R36, R36, 0xffff0000, RZ, 0xc0, !PT ;  /* 0xffff000024247812 */ /* 0x000fe200078ec0ff */
[----:B------:R-:W-:Y:S01]  /*3650*/  FMUL.FTZ R87, R47, R57 ;  /* 0x000000392f577220 */ /* 0x000fe20000410000 */
[----:B------:R-:W-:Y:S01]  /*3660*/  SHF.L.U32 R95, R95, 0x10, RZ ;  /* 0x000000105f5f7819 */ /* 0x000fe200000006ff */
[-C--:B------:R-:W-:Y:S01]  /*3670*/  FMUL.FTZ R47, R47, R51.reuse ;  /* 0x000000332f2f7220 */ /* 0x080fe20000410000 */
[----:B------:R-:W-:Y:S01]  /*3680*/  LOP3.LUT R97, R97, 0xffff0000, RZ, 0xc0, !PT ;  /* 0xffff000061617812 */ /* 0x000fe200078ec0ff */
[C---:B------:R-:W-:Y:S01]  /*3690*/  FFMA.FTZ R59, R38.reuse, R50, -R59 ;  /* 0x00000032263b7223 */ /* 0x040fe2000001083b */
[----:B------:R-:W-:Y:S01]  /*36a0*/  LOP3.LUT R93, R93, 0xffff0000, RZ, 0xc0, !PT ;  /* 0xffff00005d5d7812 */ /* 0x000fe200078ec0ff */
[----:B------:R-:W-:Y:S01]  /*36b0*/  FFMA.FTZ R56, R38, R56, R39 ;  /* 0x0000003826387223 */ /* 0x000fe20000010027 */
[----:B------:R-:W-:Y:S01]  /*36c0*/  FFMA.FTZ R87, R46, R51, -R87 ;  /* 0x000000332e577223 */ /* 0x000fe20000010857 */
[----:B------:R-:W-:Y:S01]  /*36d0*/  FMUL.FTZ R38, R36, R95 ;  /* 0x0000005f24267220 */ /* 0x000fe20000410000 */
[----:B------:R-:W-:Y:S01]  /*36e0*/  FFMA.FTZ R46, R46, R57, R47 ;  /* 0x000000392e2e7223 */ /* 0x000fe2000001002f */
        /* <DEDUP_REMOVED lines=13> */
.L_x_10809:
[----:B------:R-:W-:Y:S05]  /*37c0*/  BSYNC B2 ;  /* 0x0000000000027941 */ /* 0x000fea0003800000 */
.L_x_10808:
[----:B--2---:R3:W-:Y:S02]  /*37d0*/  STG.E.128 desc[UR56][R44.64], R36 ;  /* 0x000000242c007986 */ /* 0x0047e4000c101d38 */
.L_x_10807:
[----:B------:R-:W-:Y:S05]  /*37e0*/  BSYNC B1 ;  /* 0x0000000000017941 */ /* 0x000fea0003800000 */
.L_x_10806:
[----:B------:R-:W-:Y:S05]  /*37f0*/  @P2 BRA `(.L_x_10805) ;  /* 0x0000001c00082947 */ /* 0x000fea0003800000 */
[----:B-123--:R1:W2:Y:S01]  /*3800*/  LDS.128 R36, [R85+0x15000] ;  /* 0x0150000055247984 */ /* 0x00e2a20000000c00 */
        /* <DEDUP_REMOVED lines=19> */
[----:B------:R-:W-:Y:S02]  /*3940*/  LOP3.LUT R39, R37, 0xffff0000, RZ, 0xc0, !PT ;  /* 0xffff000025277812 */ /* 0x000fe400078ec0ff */
        /* <DEDUP_REMOVED lines=8> */
[C---:B------:R-:W-:Y:S01]  /*39d0*/  SHF.L.U32 R37, R36.reuse, 0x10, RZ ;  /* 0x0000001024257819 */ /* 0x040fe200000006ff */
        /* <DEDUP_REMOVED lines=21> */
.L_x_10811:
[----:B------:R-:W-:Y:S05]  /*3b30*/  BSYNC B1 ;  /* 0x0000000000017941 */ /* 0x000fea0003800000 */
.L_x_10810:
[----:B--2---:R1:W-:Y:S01]  /*3b40*/  STG.E.128 desc[UR56][R44.64+0x40], R36 ;  /* 0x000040242c007986 */ /* 0x0043e2000c101d38 */
[----:B------:R-:W-:Y:S05]  /*3b50*/  BRA `(.L_x_10805) ;  /* 0x0000001800307947 */ /* 0x000fea0003800000 */
.L_x_10789:
[C---:B------:R-:W-:Y:S02]  /*3b60*/  ISETP.GE.AND P3, PT, R18.reuse, R88, PT ;  /* 0x000000581200720c */ /* 0x040fe40003f66270 */
[----:B0-----:R-:W-:Y:S02]  /*3b70*/  CS2R R42, SRZ ;  /* 0x00000000002a7805 */ /* 0x001fe4000001ff00 */
[----:B------:R-:W-:Y:S01]  /*3b80*/  CS2R R40, SRZ ;  /* 0x0000000000287805 */ /* 0x000fe2000001ff00 */
[----:B------:R-:W-:Y:S01]  /*3b90*/  VIADD R48, R18, 0x60 ;  /* 0x0000006012307836 */ /* 0x000fe20000000000 */
[----:B------:R-:W-:-:S13]  /*3ba0*/  ISETP.GE.OR P3, PT, R16, R94, P3 ;  /* 0x0000005e1000720c */ /* 0x000fda0001f66670 */
[----:B------:R-:W0:Y:S01]  /*3bb0*/  @!P3 LDC.64 R44, c[0x0][0x3c8] ;  /* 0x0000f200ff2cbb82 */ /* 0x000e220000000a00 */
[----:B------:R-:W-:-:S05]  /*3bc0*/  @!P3 IADD3 R38, P4, R20, R54, RZ ;  /* 0x000000361426b210 */ /* 0x000fca0007f9e0ff */
[----:B------:R-:W-:Y:S01]  /*3bd0*/  @!P3 IMAD.X R39, R95, 0x1, R70, P4 ;  /* 0x000000015f27b824 */ /* 0x000fe200020e0646 */
[----:B------:R-:W-:Y:S01]  /*3be0*/  @!P3 IADD3 R36, P4, R10, R52, RZ ;  /* 0x000000340a24b210 */ /* 0x000fe20007f9e0ff */
[----:B------:R-:W1:Y:S03]  /*3bf0*/  @!P3 LDC.64 R46, c[0x0][0x3e0] ;  /* 0x0000f800ff2ebb82 */ /* 0x000e660000000a00 */
[----:B------:R-:W-:Y:S02]  /*3c00*/  @!P3 IADD3.X R37, R84, R69, RZ, P4, !PT ;  /* 0x000000455425b210 */ /* 0x000fe400027fe4ff */
[----:B0-----:R-:W-:-:S04]  /*3c10*/  @!P3 LEA R44, P4, R38, R44, 0x1 ;  /* 0x0000002c262cb211 */ /* 0x001fc800078808ff */
[----:B------:R-:W-:Y:S02]  /*3c20*/  @!P3 LEA.HI.X R45, R38, R45, R39, 0x1, P4 ;  /* 0x0000002d262db211 */ /* 0x000fe400020f0c27 */
[----:B------:R-:W-:Y:S02]  /*3c30*/  CS2R R38, SRZ ;  /* 0x0000000000267805 */ /* 0x000fe4000001ff00 */
[----:B-1----:R-:W-:-:S04]  /*3c40*/  @!P3 LEA R46, P4, R36, R46, 0x1 ;  /* 0x0000002e242eb211 */ /* 0x002fc800078808ff */
[----:B------:R-:W-:Y:S02]  /*3c50*/  @!P3 LEA.HI.X R47, R36, R47, R37, 0x1, P4 ;  /* 0x0000002f242fb211 */ /* 0x000fe400020f0c25 */
[----:B------:R-:W-:-:S03]  /*3c60*/  CS2R R36, SRZ ;  /* 0x0000000000247805 */ /* 0x000fc6000001ff00 */
[----:B------:R0:W5:Y:S04]  /*3c70*/  @!P3 LDG.E.128 R40, desc[UR56][R46.64] ;  /* 0x000000382e28b981 */ /* 0x000168000c1e1d00 */
[----:B------:R1:W5:Y:S01]  /*3c80*/  @!P3 LDG.E.128 R36, desc[UR56][R44.64] ;  /* 0x000000382c24b981 */ /* 0x000362000c1e1d00 */
[----:B------:R-:W-:-:S04]  /*3c90*/  ISETP.GE.AND P3, PT, R48, R88, PT ;  /* 0x000000583000720c */ /* 0x000fc80003f66270 */
[CC--:B------:R-:W-:Y:S01]  /*3ca0*/  ISETP.GE.OR P3, PT, R16.reuse, R94.reuse, P3 ;  /* 0x0000005e1000720c */ /* 0x0c0fe20001f66670 */
[----:B------:R-:W-:Y:S01]  /*3cb0*/  BSSY B1, `(.L_x_10812) ;  /* 0x000001b000017945 */ /* 0x000fe20003800000 */
[----:B0-----:R-:W-:Y:S02]  /*3cc0*/  CS2R R46, SRZ ;  /* 0x00000000002e7805 */ /* 0x001fe4000001ff00 */
[----:B------:R-:W-:Y:S02]  /*3cd0*/  CS2R R50, SRZ ;  /* 0x0000000000327805 */ /* 0x000fe4000001ff00 */
[----:B------:R-:W-:Y:S02]  /*3ce0*/  CS2R R48, SRZ ;  /* 0x0000000000307805 */ /* 0x000fe4000001ff00 */
[----:B-1----:R-:W-:Y:S02]  /*3cf0*/  CS2R R44, SRZ ;  /* 0x00000000002c7805 */ /* 0x002fe4000001ff00 */
[----:B------:R-:W-:-:S03]  /*3d00*/  ISETP.GE.AND P4, PT, R16, R94, PT ;  /* 0x0000005e1000720c */ /* 0x000fc60003f86270 */
[----:B------:R-:W-:Y:S10]  /*3d10*/  @P3 BRA `(.L_x_10813) ;  /* 0x0000000000503947 */ /* 0x000ff40003800000 */
[----:B------:R-:W0:Y:S01]  /*3d20*/  LDC.64 R44, c[0x0][0x3d8] ;  /* 0x0000f600ff2c7b82 */ /* 0x000e220000000a00 */
[----:B------:R-:W-:Y:S01]  /*3d30*/  IMAD.MOV.U32 R55, RZ, RZ, R95 ;  /* 0x000000ffff377224 */ /* 0x000fe200078e005f */
[----:B------:R-:W-:Y:S01]  /*3d40*/  ULDC.64 UR4, c[0x0][0x3c8] ;  /* 0x0000f20000047ab9 */ /* 0x000fe20000000a00 */
[----:B------:R-:W-:Y:S02]  /*3d50*/  IMAD.MOV.U32 R53, RZ, RZ, R84 ;  /* 0x000000ffff357224 */ /* 0x000fe400078e0054 */
        /* <DEDUP_REMOVED lines=14> */
[----:B------:R-:W5:Y:S04]  /*3e40*/  LDG.E.128 R44, desc[UR56][R44.64] ;  /* 0x000000382c2c7981 */ /* 0x000f68000c1e1d00 */
[----:B------:R-:W5:Y:S03]  /*3e50*/  LDG.E.128 R48, desc[UR56][R48.64] ;  /* 0x0000003830307981 */ /* 0x000f66000c1e1d00 */
.L_x_10813:
[----:B------:R-:W-:Y:S05]  /*3e60*/  BSYNC B1 ;  /* 0x0000000000017941 */ /* 0x000fea0003800000 */
.L_x_10812:
[----:B------:R-:W2:Y:S01]  /*3e70*/  LDL R56, [R1+0x14] ;  /* 0x0000140001387983 */ /* 0x000ea20000100800 */
[----:B-----5:R-:W-:Y:S02]  /*3e80*/  IMAD.MOV.U32 R53, RZ, RZ, R47 ;  /* 0x000000ffff357224 */ /* 0x020fe400078e002f */
        /* <DEDUP_REMOVED lines=26> */
[----:B------:R-:W-:Y:S02]  /*4030*/  MOV R52, R42 ;  /* 0x0000002a00347202 */ /* 0x000fe40000000f00 */
[----:B------:R-:W-:Y:S02]  /*4040*/  PRMT R108, R108, 0x5410, R53 ;  /* 0x000054106c6c7816 */ /* 0x000fe40000000035 */
[----:B------:R-:W-:Y:S02]  /*4050*/  PRMT R107, R107, 0x5410, R52 ;  /* 0x000054106b6b7816 */ /* 0x000fe40000000034 */
[----:B------:R-:W-:Y:S02]  /*4060*/  PRMT R119, R54, 0x7610, R119 ;  /* 0x0000761036777816 */ /* 0x000fe40000000077 */
[----:B------:R-:W-:Y:S02]  /*4070*/  PRMT R123, R55, 0x7610, R123 ;  /* 0x00007610377b7816 */ /* 0x000fe4000000007b */
[----:B--2---:R-:W-:-:S13]  /*4080*/  ISETP.NE.AND P3, PT, R56, 0x3, PT ;  /* 0x000000033800780c */ /* 0x004fda0003f65270 */
[----:B------:R-:W-:Y:S05]  /*4090*/  @!P3 BRA `(.L_x_10814) ;  /* 0x000000000004b947 */ /* 0x000fea0003800000 */
[----:B------:R-:W-:Y:S01]  /*40a0*/  BPT.TRAP 0x1 ;  /* 0x000000040000795c */ /* 0x000fe20000300000 */
.L_x_10814:
[----:B------:R-:W-:Y:S01]  /*40b0*/  IMAD R84, R19, 0x8, R2 ;  /* 0x0000000813547824 */ /* 0x000fe200078e0202 */
[----:B------:R-:W-:Y:S01]  /*40c0*/  SHF.L.U32 R96, R23, 0x1f, RZ ;  /* 0x0000001f17607819 */ /* 0x000fe200000006ff */
[----:B------:R-:W0:Y:S01]  /*40d0*/  LDC R98, c[0x0][0x2e4] ;  /* 0x0000b900ff627b82 */ /* 0x000e220000000800 */
[----:B------:R-:W-:Y:S02]  /*40e0*/  BSSY B1, `(.L_x_10815) ;  /* 0x0000004000017945 */ /* 0x000fe40003800000 */
[----:B------:R-:W1:Y:S01]  /*40f0*/  SYNCS.PHASECHK.TRANS64.TRYWAIT P5, [R84+URZ+0x30890], R96 ;  /* 0x03089060540075a7 */ /* 0x000e6200080a017f */
[----:B0-----:R-:W-:Y:S01]  /*4100*/  IMAD.IADD R100, R98, 0x1, -R75 ;  /* 0x0000000162647824 */ /* 0x001fe200078e0a4b */
[----:B-1----:R-:W-:Y:S06]  /*4110*/  @!P5 BRA `(.L_x_10816) ;  /* 0x0000012800f8d947 */ /* 0x002fec0003800000 */
.L_x_11014:
[----:B------:R-:W-:Y:S05]  /*4120*/  BSYNC B1 ;  /* 0x0000000000017941 */ /* 0x000fea0003800000 */
.L_x_10815:
[----:B------:R-:W-:Y:S01]  /*4130*/  ISETP.GE.OR P5, PT, R18, R88, P1 ;  /* 0x000000581200720c */ /* 0x000fe20000fa6670 */
[----:B------:R-:W-:-:S12]  /*4140*/  BSSY B1, `(.L_x_10817) ;  /* 0x0000088000017945 */ /* 0x000fd80003800000 */
[----:B------:R-:W-:Y:S05]  /*4150*/  @P5 BRA `(.L_x_10818) ;  /* 0x0000000800185947 */ /* 0x000fea0003800000 */
[----:B------:R-:W1:Y:S01]  /*4160*/  S2R R54, SR_TID.X ;  /* 0x0000000000367919 */ /* 0x000e620000002100 */
[----:B------:R-:W-:Y:S01]  /*4170*/  SHF.R.S32.HI R52, RZ, 0x1f, R18 ;  /* 0x0000001fff347819 */ /* 0x000fe20000011412 */
[-C--:B------:R-:W-:Y:S01]  /*4180*/  IMAD.WIDE.U32 R94, R18, R92.reuse, R90 ;  /* 0x0000005c125e7225 */ /* 0x080fe200078e005a */
[----:B------:R-:W-:Y:S03]  /*4190*/  BSSY B2, `(.L_x_10819) ;  /* 0x0000076000027945 */ /* 0x000fe60003800000 */
[----:B------:R-:W-:Y:S01]  /*41a0*/  IMAD R52, R52, R92, RZ ;  /* 0x0000005c34347224 */ /* 0x000fe200078e02ff */
[----:B------:R-:W-:-:S03]  /*41b0*/  IADD3 R97, P5, P6, R62, R94, R67 ;  /* 0x0000005e3e617210 */ /* 0x000fc60007ebe043 */
[----:B------:R-:W-:Y:S01]  /*41c0*/  IMAD R53, R18, R93, R52 ;  /* 0x0000005d12357224 */ /* 0x000fe200078e0234 */
[----:B------:R-:W-:-:S03]  /*41d0*/  SEL R52, R75, R100, !P0 ;  /* 0x000000644b347207 */ /* 0x000fc60004000000 */
[----:B------:R-:W-:Y:S01]  /*41e0*/  IMAD.IADD R104, R53, 0x1, R95 ;  /* 0x0000000135687824 */ /* 0x000fe200078e025f */
[----:B------:R-:W-:-:S04]  /*41f0*/  SHF.R.S32.HI R53, RZ, 0x1f, R52 ;  /* 0x0000001fff357819 */ /* 0x000fc80000011434 */
[----:B------:R-:W-:Y:S02]  /*4200*/  LEA.HI R53, R53, R52, RZ, 0x4 ;  /* 0x0000003435357211 */ /* 0x000fe400078f20ff */
[----:B------:R-:W-:Y:S02]  /*4210*/  IADD3.X R102, R83, R104, R66, P5, P6 ;  /* 0x0000006853667210 */ /* 0x000fe40002fec442 */
[----:B------:R-:W-:-:S04]  /*4220*/  LEA.HI.SX32 R53, R53, R68, 0x1c ;  /* 0x0000004435357211 */ /* 0x000fc800078fe2ff */
[----:B------:R-:W-:Y:S01]  /*4230*/  SHF.L.U32 R99, R53, 0x3, RZ ;  /* 0x0000000335637819 */ /* 0x000fe200000006ff */
[----:B------:R-:W-:-:S03]  /*4240*/  IMAD R53, R19, 0x3000, R65 ;  /* 0x0000300013357824 */ /* 0x000fc600078e0241 */
[----:B------:R-:W-:Y:S01]  /*4250*/  LOP3.LUT R52, R80, 0x38, R99, 0xf8, !PT ;  /* 0x0000003850347812 */ /* 0x000fe200078ef863 */
[----:B-1----:R-:W-:Y:S02]  /*4260*/  VIADD R55, R54, 0xffffff80 ;  /* 0xffffff8036377836 */ /* 0x002fe40000000000 */
[----:B------:R-:W-:Y:S01]  /*4270*/  IMAD R53, R53, 0x2, R2 ;  /* 0x0000000235357824 */ /* 0x000fe200078e0202 */
[----:B------:R-:W-:Y:S02]  /*4280*/  LOP3.LUT R52, R52, R77, RZ, 0x3c, !PT ;  /* 0x0000004d34347212 */ /* 0x000fe400078e3cff */
[----:B------:R-:W-:-:S04]  /*4290*/  SHF.R.S32.HI R54, RZ, 0x1f, R55 ;  /* 0x0000001fff367819 */ /* 0x000fc80000011437 */
[----:B------:R-:W-:-:S04]  /*42a0*/  LEA.HI R54, R54, R55, RZ, 0x5 ;  /* 0x0000003736367211 */ /* 0x000fc800078f28ff */
[----:B------:R-:W-:-:S05]  /*42b0*/  SHF.R.S32.HI R54, RZ, 0x5, R54 ;  /* 0x00000005ff367819 */ /* 0x000fca0000011436 */
[----:B------:R-:W-:-:S04]  /*42c0*/  IMAD R52, R54, 0x200, R52 ;  /* 0x0000020036347824 */ /* 0x000fc800078e0234 */
[----:B------:R-:W-:-:S04]  /*42d0*/  IMAD R55, R19, 0x3000, R52 ;  /* 0x0000300013377824 */ /* 0x000fc800078e0234 */
[----:B------:R-:W-:Y:S02]  /*42e0*/  IMAD R56, R55, 0x2, R2 ;  /* 0x0000000237387824 */ /* 0x000fe400078e0202 */
[----:B------:R-:W1:Y:S04]  /*42f0*/  LDS.128 R52, [R53+0x12400] ;  /* 0x0124000035347984 */ /* 0x000e680000000c00 */
[----:B------:R-:W2:Y:S01]  /*4300*/  LDS.128 R56, [R56+0x12400] ;  /* 0x0124000038387984 */ /* 0x000ea20000000c00 */
[----:B------:R-:W-:Y:S05]  /*4310*/  @P4 BRA `(.L_x_10820) ;  /* 0x0000000400744947 */ /* 0x000fea0003800000 */
[--C-:B------:R-:W-:Y:S01]  /*4320*/  SHF.R.U64 R38, R38, 0x10, R39.reuse ;  /* 0x0000001026267819 */ /* 0x100fe20000001227 */
[----:B--2---:R-:W-:Y:S01]  /*4330*/  IMAD.U32 R105, R57, 0x10000, RZ ;  /* 0x0001000039697824 */ /* 0x004fe200078e00ff */
[----:B------:R-:W-:Y:S01]  /*4340*/  SHF.R.U32.HI R101, RZ, 0x10, R39 ;  /* 0x00000010ff657819 */ /* 0x000fe20000011627 */
[----:B-1----:R-:W-:Y:S01]  /*4350*/  IMAD.U32 R103, R53, 0x10000, RZ ;  /* 0x0001000035677824 */ /* 0x002fe200078e00ff */
[----:B------:R-:W-:Y:S01]  /*4360*/  SHF.R.U64 R36, R36, 0x10, R37 ;  /* 0x0000001024247819 */ /* 0x000fe20000001225 */
[----:B------:R-:W-:Y:S01]  /*4370*/  IMAD.U32 R118, R59, 0x10000, RZ ;  /* 0x000100003b767824 */ /* 0x000fe200078e00ff */
[----:B------:R-:W-:Y:S01]  /*4380*/  SHF.R.U64 R39, R40, 0x10, R41 ;  /* 0x0000001028277819 */ /* 0x000fe20000001229 */
        /* <DEDUP_REMOVED lines=10> */
[----:B------:R-:W-:Y:S01]  /*4430*/  FMUL.FTZ R121, R105, R124 ;  /* 0x0000007c69797220 */ /* 0x000fe20000410000 */
[----:B------:R-:W-:Y:S01]  /*4440*/  LOP3.LUT R106, R57, 0xffff0000, RZ, 0xc0, !PT ;  /* 0xffff0000396a7812 */ /* 0x000fe200078ec0ff */
[----:B------:R-:W-:Y:S01]  /*4450*/  FMUL.FTZ R126, R105, R122 ;  /* 0x0000007a697e7220 */ /* 0x000fe20000410000 */
[----:B------:R-:W-:Y:S01]  /*4460*/  PRMT R39, R119, 0x5410, R39 ;  /* 0x0000541077277816 */ /* 0x000fe20000000027 */
[----:B------:R-:W-:Y:S01]  /*4470*/  IMAD.U32 R57, R56, 0x10000, RZ ;  /* 0x0001000038397824 */ /* 0x000fe200078e00ff */
[----:B------:R-:W-:Y:S01]  /*4480*/  LOP3.LUT R105, R123, 0xffff0000, RZ, 0xc0, !PT ;  /* 0xffff00007b697812 */ /* 0x000fe200078ec0ff */
[C---:B------:R-:W-:Y:S01]  /*4490*/  FFMA.FTZ R41, R103.reuse, R124, -R126 ;  /* 0x0000007c67297223 */ /* 0x040fe2000001087e */
[----:B------:R-:W-:Y:S01]  /*44a0*/  PRMT R119, R108, 0x5432, R42 ;  /* 0x000054326c777816 */ /* 0x000fe2000000002a */
[----:B------:R-:W-:Y:S01]  /*44b0*/  FFMA.FTZ R103, R103, R122, R121 ;  /* 0x0000007a67677223 */ /* 0x000fe20000010079 */
[----:B------:R-:W-:Y:S01]  /*44c0*/  LOP3.LUT R43, R53, 0xffff0000, RZ, 0xc0, !PT ;  /* 0xffff0000352b7812 */ /* 0x000fe200078ec0ff */
[----:B------:R-:W-:Y:S01]  /*44d0*/  FMUL.FTZ R42, R106, R105 ;  /* 0x000000696a2a7220 */ /* 0x000fe20000410000 */
[----:B------:R-:W-:Y:S01]  /*44e0*/  LOP3.LUT R37, R37, 0xffff0000, RZ, 0xc0, !PT ;  /* 0xffff000025257812 */ /* 0x000fe200078ec0ff */
[----:B------:R-:W-:Y:S01]  /*44f0*/  IMAD.U32 R121, R119, 0x10000, RZ ;  /* 0x0001000077797824 */ /* 0x000fe200078e00ff */
[----:B------:R-:W-:Y:S01]  /*4500*/  SHF.L.U32 R116, R55, 0x10, RZ ;  /* 0x0000001037747819 */ /* 0x000fe200000006ff */
[----:B------:R-:W-:Y:S01]  /*4510*/  IMAD.U32 R123, R101, 0x10000, RZ ;  /* 0x00010000657b7824 */ /* 0x000fe200078e00ff */
[----:B------:R-:W-:Y:S01]  /*4520*/  PRMT R36, R110, 0x5432, R36 ;  /* 0x000054326e247816 */ /* 0x000fe20000000024 */
[-C--:B------:R-:W-:Y:S01]  /*4530*/  FMUL.FTZ R106, R106, R37.reuse ;  /* 0x000000256a6a7220 */ /* 0x080fe20000410000 */
[C---:B------:R-:W-:Y:S01]  /*4540*/  FFMA.FTZ R42, R43.reuse, R37, -R42 ;  /* 0x000000252b2a7223 */ /* 0x040fe2000001082a */
[C---:B------:R-:W-:Y:S01]  /*4550*/  FMUL.FTZ R37, R118.reuse, R121 ;  /* 0x0000007976257220 */ /* 0x040fe20000410000 */
[----:B------:R-:W-:Y:S01]  /*4560*/  FMUL.FTZ R124, R118, R123 ;  /* 0x0000007b767c7220 */ /* 0x000fe20000410000 */
[----:B------:R-:W-:Y:S01]  /*4570*/  SHF.L.U32 R126, R36, 0x10, RZ ;  /* 0x00000010247e7819 */ /* 0x000fe200000006ff */
[----:B------:R-:W-:Y:S01]  /*4580*/  FFMA.FTZ R106, R43, R105, R106 ;  /* 0x000000692b6a7223 */ /* 0x000fe2000001006a */
[C---:B------:R-:W-:Y:S01]  /*4590*/  FFMA.FTZ R37, R116.reuse, R123, -R37 ;  /* 0x0000007b74257223 */ /* 0x040fe20000010825 */
[----:B------:R-:W-:Y:S01]  /*45a0*/  FFMA.FTZ R116, R116, R121, R124 ;  /* 0x0000007974747223 */ /* 0x000fe2000001007c */
        /* <DEDUP_REMOVED lines=8> */
[----:B------:R-:W-:Y:S01]  /*4630*/  FFMA.FTZ R36, R53, R126, -R36 ;  /* 0x0000007e35247223 */ /* 0x000fe20000010824 */
[----:B------:R-:W-:Y:S01]  /*4640*/  LOP3.LUT R118, R101, 0xffff0000, RZ, 0xc0, !PT ;  /* 0xffff000065767812 */ /* 0x000fe200078ec0ff */
[----:B------:R-:W-:Y:S01]  /*4650*/  FFMA.FTZ R53, R53, R124, R57 ;  /* 0x0000007c35357223 */ /* 0x000fe20000010039 */
[----:B------:R-:W-:Y:S01]  /*4660*/  LOP3.LUT R56, R56, 0xffff0000, RZ, 0xc0, !PT ;  /* 0xffff000038387812 */ /* 0x000fe200078ec0ff */
[----:B------:R-:W-:Y:S01]  /*4670*/  FMUL.FTZ R128, R59, R122 ;  /* 0x0000007a3b807220 */ /* 0x000fe20000410000 */
[----:B------:R-:W-:Y:S01]  /*4680*/  LOP3.LUT R39, R39, 0xffff0000, RZ, 0xc0, !PT ;  /* 0xffff000027277812 */ /* 0x000fe200078ec0ff */
[----:B------:R-:W-:Y:S01]  /*4690*/  IMAD.U32 R57, R40, 0x10000, RZ ;  /* 0x0001000028397824 */ /* 0x000fe200078e00ff */
[----:B------:R-:W-:Y:S01]  /*46a0*/  PRMT R38, R109, 0x5432, R38 ;  /* 0x000054326d267816 */ /* 0x000fe20000000026 */
[-C--:B------:R-:W-:Y:S01]  /*46b0*/  FMUL.FTZ R130, R59, R118.reuse ;  /* 0x000000763b827220 */ /* 0x080fe20000410000 */
[----:B------:R-:W-:Y:S01]  /*46c0*/  LOP3.LUT R55, R55, 0xffff0000, RZ, 0xc0, !PT ;  /* 0xffff000037377812 */ /* 0x000fe200078ec0ff */
[----:B------:R-:W-:Y:S01]  /*46d0*/  FMUL.FTZ R59, R56, R39 ;  /* 0x00000027383b7220 */ /* 0x000fe20000410000 */
[----:B------:R-:W-:Y:S01]  /*46e0*/  LOP3.LUT R117, R54, 0xffff0000, RZ, 0xc0, !PT ;  /* 0xffff000036757812 */ /* 0x000fe200078ec0ff */
[C---:B------:R-:W-:Y:S01]  /*46f0*/  IMAD.U32 R54, R58.reuse, 0x10000, RZ ;  /* 0x000100003a367824 */ /* 0x040fe200078e00ff */
[----:B------:R-:W-:Y:S01]  /*4700*/  LOP3.LUT R58, R58, 0xffff0000, RZ, 0xc0, !PT ;  /* 0xffff00003a3a7812 */ /* 0x000fe200078ec0ff */
[----:B------:R-:W-:Y:S01]  /*4710*/  FMUL.FTZ R101, R56, R43 ;  /* 0x0000002b38657220 */ /* 0x000fe20000410000 */
[----:B------:R-:W-:Y:S01]  /*4720*/  LOP3.LUT R40, R40, 0xffff0000, RZ, 0xc0, !PT ;  /* 0xffff000028287812 */ /* 0x000fe200078ec0ff */
[----:B------:R-:W-:Y:S01]  /*4730*/  IMAD.U32 R56, R38, 0x10000, RZ ;  /* 0x0001000026387824 */ /* 0x000fe200078e00ff */
[----:B------:R-:W-:Y:S01]  /*4740*/  LOP3.LUT R52, R52, 0xffff0000, RZ, 0xc0, !PT ;  /* 0xffff000034347812 */ /* 0x000fe200078ec0ff */
[C---:B------:R-:W-:Y:S01]  /*4750*/  FFMA.FTZ R118, R55.reuse, R118, -R128 ;  /* 0x0000007637767223 */ /* 0x040fe20000010880 */
[----:B------:R-:W-:Y:S01]  /*4760*/  LOP3.LUT R38, R38, 0xffff0000, RZ, 0xc0, !PT ;  /* 0xffff000026267812 */ /* 0x000fe200078ec0ff */
[----:B------:R-:W-:Y:S01]  /*4770*/  FFMA.FTZ R55, R55, R122, R130 ;  /* 0x0000007a37377223 */ /* 0x000fe20000010082 */
[----:B------:R-:W-:Y:S01]  /*4780*/  FMUL.FTZ R122, R54, R57 ;  /* 0x00000039367a7220 */ /* 0x000fe20000410000 */
[----:B------:R-:W-:Y:S01]  /*4790*/  FMUL.FTZ R124, R58, R40 ;  /* 0x000000283a7c7220 */ /* 0x000fe20000410000 */
[C---:B------:R-:W-:Y:S01]  /*47a0*/  FFMA.FTZ R43, R52.reuse, R43, -R59 ;  /* 0x0000002b342b7223 */ /* 0x040fe2000001083b */
[----:B------:R-:W-:Y:S01]  /*47b0*/  FFMA.FTZ R52, R52, R39, R101 ;  /* 0x0000002734347223 */ /* 0x000fe20000010065 */
[----:B------:R-:W-:Y:S01]  /*47c0*/  FMUL.FTZ R59, R58, R38 ;  /* 0x000000263a3b7220 */ /* 0x000fe20000410000 */
[-C--:B------:R-:W-:Y:S01]  /*47d0*/  FMUL.FTZ R54, R54, R56.reuse ;  /* 0x0000003836367220 */ /* 0x080fe20000410000 */
[----:B------:R-:W-:Y:S01]  /*47e0*/  FFMA.FTZ R122, R115, R56, -R122 ;  /* 0x00000038737a7223 */ /* 0x000fe2000001087a */
        /* <DEDUP_REMOVED lines=15> */
[----:B------:R-:W-:-:S07]  /*48e0*/  MOV R59, R116 ;  /* 0x00000074003b7202 */ /* 0x000fce0000000f00 */
.L_x_10820:
[----:B------:R-:W-:Y:S05]  /*48f0*/  BSYNC B2 ;  /* 0x0000000000027941 */ /* 0x000fea0003800000 */
.L_x_10819:
[----:B------:R-:W-:Y:S02]  /*4900*/  ISETP.GE.AND P5, PT, R99, R98, PT ;  /* 0x000000626300720c */ /* 0x000fe40003fa6270 */
[----:B------:R-:W-:-:S11]  /*4910*/  P2R R37, PR, RZ, 0x1 ;  /* 0x00000001ff257803 */ /* 0x000fd60000000000 */
[--C-:B------:R-:W-:Y:S02]  /*4920*/  @!P5 SHF.R.S32.HI R36, RZ, 0x1f, R99.reuse ;  /* 0x0000001fff24d819 */ /* 0x100fe40000011463 */
[----:B------:R-:W-:-:S04]  /*4930*/  @!P5 IADD3 R94, P0, P6, R62, R94, R99 ;  /* 0x0000005e3e5ed210 */ /* 0x000fc80007e1e063 */
[----:B------:R-:W-:Y:S02]  /*4940*/  @!P5 IADD3.X R104, R83, R104, R36, P0, P6 ;  /* 0x000000685368d210 */ /* 0x000fe400007ec424 */
[-C--:B------:R-:W-:Y:S02]  /*4950*/  LEA R36, P6, R97, R86.reuse, 0x1 ;  /* 0x0000005661247211 */ /* 0x080fe400078c08ff */
[----:B------:R-:W-:Y:S02]  /*4960*/  ISETP.NE.AND P0, PT, R37, RZ, PT ;  /* 0x000000ff2500720c */ /* 0x000fe40003f05270 */
[----:B------:R-:W-:Y:S02]  /*4970*/  LEA.HI.X R37, R97, R87, R102, 0x1, P6 ;  /* 0x0000005761257211 */ /* 0x000fe400030f0c66 */
[----:B------:R-:W-:-:S03]  /*4980*/  @!P5 LEA R38, P6, R94, R86, 0x1 ;  /* 0x000000565e26d211 */ /* 0x000fc600078c08ff */
[----:B-1----:R1:W-:Y:S01]  /*4990*/  STG.E.128 desc[UR56][R36.64], R52 ;  /* 0x0000003424007986 */ /* 0x0023e2000c101d38 */
[----:B------:R-:W-:-:S05]  /*49a0*/  @!P5 LEA.HI.X R39, R94, R87, R104, 0x1, P6 ;  /* 0x000000575e27d211 */ /* 0x000fca00030f0c68 */
[----:B--2---:R1:W-:Y:S04]  /*49b0*/  @!P5 STG.E.128 desc[UR56][R38.64], R56 ;  /* 0x000000382600d986 */ /* 0x0043e8000c101d38 */
.L_x_10818:
[----:B------:R-:W-:Y:S05]  /*49c0*/  BSYNC B1 ;  /* 0x0000000000017941 */ /* 0x000fea0003800000 */
.L_x_10817:
[----:B-1----:R-:W-:Y:S02]  /*49d0*/  VIADD R37, R18, 0x60 ;  /* 0x0000006012257836 */ /* 0x002fe40000000000 */
[-C--:B------:R-:W-:Y:S02]  /*49e0*/  IMAD R36, R78, R92.reuse, RZ ;  /* 0x0000005c4e247224 */ /* 0x080fe400078e02ff */
[C---:B------:R-:W-:Y:S01]  /*49f0*/  IMAD.WIDE.U32 R90, R37.reuse, R92, R90 ;  /* 0x0000005c255a7225 */ /* 0x040fe200078e005a */
[----:B------:R-:W-:-:S03]  /*4a00*/  ISETP.GE.OR P5, PT, R37, R88, P1 ;  /* 0x000000582500720c */ /* 0x000fc60000fa6670 */
[----:B------:R-:W-:-:S10]  /*4a10*/  IMAD R93, R37, R93, R36 ;  /* 0x0000005d255d7224 */ /* 0x000fd400078e0224 */
[----:B------:R-:W-:Y:S05]  /*4a20*/  @P5 BRA `(.L_x_10805) ;  /* 0x00000008007c5947 */ /* 0x000fea0003800000 */
[----:B------:R-:W2:Y:S01]  /*4a30*/  LDL R38, [R1+0x68] ;  /* 0x0000680001267983 */ /* 0x000ea20000100800 */
[----:B------:R-:W-:Y:S01]  /*4a40*/  IMAD.IADD R54, R91, 0x1, R93 ;  /* 0x000000015b367824 */ /* 0x000fe200078e025d */
[----:B------:R-:W-:Y:S01]  /*4a50*/  IADD3 R36, P5, P6, R62, R90, R67 ;  /* 0x0000005a3e247210 */ /* 0x000fe20007ebe043 */
[C---:B------:R-:W-:Y:S01]  /*4a60*/  VIADD R39, R18.reuse, 0x60 ;  /* 0x0000006012277836 */ /* 0x040fe20000000000 */
[----:B------:R-:W-:Y:S01]  /*4a70*/  SEL R100, R75, R100, !P0 ;  /* 0x000000644b647207 */ /* 0x000fe20004000000 */
[----:B------:R-:W-:Y:S01]  /*4a80*/  VIADD R40, R18, 0x60 ;  /* 0x0000006012287836 */ /* 0x000fe20000000000 */
[----:B------:R-:W-:Y:S01]  /*4a90*/  IADD3.X R37, R83, R54, R66, P5, P6 ;  /* 0x0000003653257210 */ /* 0x000fe20002fec442 */
[----:B------:R-:W-:Y:S01]  /*4aa0*/  IMAD.SHL.U32 R39, R39, 0x40, RZ ;  /* 0x0000004027277824 */ /* 0x000fe200078e00ff */
[----:B------:R-:W-:Y:S01]  /*4ab0*/  LEA R52, P5, R36, R86, 0x1 ;  /* 0x0000005624347211 */ /* 0x000fe200078a08ff */
[----:B------:R-:W-:Y:S01]  /*4ac0*/  IMAD.SHL.U32 R40, R40, 0x40, RZ ;  /* 0x0000004028287824 */ /* 0x000fe200078e00ff */
[----:B------:R-:W-:Y:S02]  /*4ad0*/  BSSY B1, `(.L_x_10821) ;  /* 0x000006f000017945 */ /* 0x000fe40003800000 */
[----:B------:R-:W-:-:S02]  /*4ae0*/  LEA.HI.X R53, R36, R87, R37, 0x1, P5 ;  /* 0x0000005724357211 */ /* 0x000fc400028f0c25 */
[----:B------:R-:W-:Y:S02]  /*4af0*/  SHF.R.S32.HI R37, RZ, 0x1f, R100 ;  /* 0x0000001fff257819 */ /* 0x000fe40000011464 */
[----:B------:R-:W-:Y:S02]  /*4b00*/  LOP3.LUT R39, R39, 0x1c0, RZ, 0xc0, !PT ;  /* 0x000001c027277812 */ /* 0x000fe400078ec0ff */
[----:B------:R-:W-:Y:S02]  /*4b10*/  LEA.HI R37, R37, R100, RZ, 0x4 ;  /* 0x0000006425257211 */ /* 0x000fe400078f20ff */
[----:B------:R-:W-:Y:S02]  /*4b20*/  LOP3.LUT R40, R40, 0x1c0, RZ, 0xc0, !PT ;  /* 0x000001c028287812 */ /* 0x000fe400078ec0ff */
[----:B------:R-:W-:Y:S02]  /*4b30*/  LEA.HI.SX32 R37, R37, R68, 0x1c ;  /* 0x0000004425257211 */ /* 0x000fe400078fe2ff */
[----:B------:R-:W-:-:S03]  /*4b40*/  SHF.R.U32.HI R39, RZ, 0x3, R39 ;  /* 0x00000003ff277819 */ /* 0x000fc60000011627 */
[----:B------:R-:W-:Y:S02]  /*4b50*/  IMAD.SHL.U32 R55, R37, 0x8, RZ ;  /* 0x0000000825377824 */ /* 0x000fe400078e00ff */
[----:B------:R-:W-:-:S03]  /*4b60*/  IMAD R37, R19, 0x3000, R64 ;  /* 0x0000300013257824 */ /* 0x000fc600078e0240 */
[----:B------:R-:W-:Y:S01]  /*4b70*/  LOP3.LUT R36, R40, 0x38, R55, 0xf8, !PT ;  /* 0x0000003828247812 */ /* 0x000fe200078ef837 */
[----:B------:R-:W-:-:S03]  /*4b80*/  IMAD R37, R37, 0x2, R2 ;  /* 0x0000000225257824 */ /* 0x000fc600078e0202 */
[----:B------:R-:W-:-:S04]  /*4b90*/  LOP3.LUT R36, R36, R39, RZ, 0x3c, !PT ;  /* 0x0000002724247212 */ /* 0x000fc800078e3cff */
[----:B--2---:R-:W-:-:S05]  /*4ba0*/  IADD3 R36, R38, R36, RZ ;  /* 0x0000002426247210 */ /* 0x004fca0007ffe0ff */
[----:B------:R-:W-:-:S04]  /*4bb0*/  IMAD R39, R19, 0x3000, R36 ;  /* 0x0000300013277824 */ /* 0x000fc800078e0224 */
[----:B------:R-:W-:Y:S02]  /*4bc0*/  IMAD R40, R39, 0x2, R2 ;  /* 0x0000000227287824 */ /* 0x000fe400078e0202 */
        /* <DEDUP_REMOVED lines=8> */
[----:B------:R-:W-:Y:S01]  /*4c50*/  SHF.R.U32.HI R93, RZ, 0x10, R51 ;  /* 0x00000010ff5d7819 */ /* 0x000fe20000011633 */
[----:B------:R-:W-:Y:S01]  /*4c60*/  IMAD.U32 R57, R114, 0x10000, RZ ;  /* 0x0001000072397824 */ /* 0x000fe200078e00ff */
[----:B------:R-:W-:-:S02]  /*4c70*/  SHF.R.U32.HI R59, RZ, 0x10, R47 ;  /* 0x00000010ff3b7819 */ /* 0x000fc4000001162f */
[----:B------:R-:W-:Y:S02]  /*4c80*/  SHF.R.U64 R92, R48, 0x10, R49 ;  /* 0x00000010305c7819 */ /* 0x000fe40000001231 */
[----:B------:R-:W-:Y:S01]  /*4c90*/  SHF.R.U64 R58, R50, 0x10, R51 ;  /* 0x00000010323a7819 */ /* 0x000fe20000001233 */
[C---:B------:R-:W-:Y:S01]  /*4ca0*/  IMAD.U32 R51, R43.reuse, 0x10000, RZ ;  /* 0x000100002b337824 */ /* 0x040fe200078e00ff */
[----:B------:R-:W-:Y:S01]  /*4cb0*/  LOP3.LUT R49, R43, 0xffff0000, RZ, 0xc0, !PT ;  /* 0xffff00002b317812 */ /* 0x000fe200078ec0ff */
[----:B------:R-:W-:Y:S01]  /*4cc0*/  IMAD.U32 R43, R110, 0x10000, RZ ;  /* 0x000100006e2b7824 */ /* 0x000fe200078e00ff */
[----:B------:R-:W-:Y:S01]  /*4cd0*/  PRMT R112, R112, 0x5410, R93 ;  /* 0x0000541070707816 */ /* 0x000fe2000000005d */
[----:B-1----:R-:W-:Y:S01]  /*4ce0*/  IMAD.U32 R50, R39, 0x10000, RZ ;  /* 0x0001000027327824 */ /* 0x002fe200078e00ff */
[----:B------:R-:W-:Y:S01]  /*4cf0*/  SHF.R.U64 R94, R46, 0x10, R47 ;  /* 0x000000102e5e7819 */ /* 0x000fe2000000122f */
[----:B------:R-:W-:Y:S01]  /*4d00*/  IMAD.U32 R46, R37, 0x10000, RZ ;  /* 0x00010000252e7824 */ /* 0x000fe200078e00ff */
[----:B------:R-:W-:Y:S01]  /*4d10*/  PRMT R108, R108, 0x5410, R59 ;  /* 0x000054106c6c7816 */ /* 0x000fe2000000003b */
[C---:B------:R-:W-:Y:S01]  /*4d20*/  FMUL.FTZ R59, R56.reuse, R57 ;  /* 0x00000039383b7220 */ /* 0x040fe20000410000 */
[----:B------:R-:W-:Y:S01]  /*4d30*/  PRMT R111, R111, 0x5410, R58 ;  /* 0x000054106f6f7816 */ /* 0x000fe2000000003a */
[-C--:B------:R-:W-:Y:S01]  /*4d40*/  FMUL.FTZ R93, R56, R43.reuse ;  /* 0x0000002b385d7220 */ /* 0x080fe20000410000 */
[----:B------:R-:W-:Y:S01]  /*4d50*/  IMAD.U32 R58, R112, 0x10000, RZ ;  /* 0x00010000703a7824 */ /* 0x000fe200078e00ff */
[----:B------:R-:W-:Y:S01]  /*4d60*/  SHF.R.U64 R100, R44, 0x10, R45 ;  /* 0x000000102c647819 */ /* 0x000fe2000000122d */
[----:B------:R-:W-:Y:S01]  /*4d70*/  FFMA.FTZ R43, R46, R43, -R59 ;  /* 0x0000002b2e2b7223 */ /* 0x000fe2000001083b */
[----:B------:R-:W-:Y:S01]  /*4d80*/  IMAD.U32 R56, R108, 0x10000, RZ ;  /* 0x000100006c387824 */ /* 0x000fe200078e00ff */
[----:B------:R-:W-:Y:S01]  /*4d90*/  LOP3.LUT R48, R41, 0xffff0000, RZ, 0xc0, !PT ;  /* 0xffff000029307812 */ /* 0x000fe200078ec0ff */
[----:B------:R-:W-:Y:S01]  /*4da0*/  FFMA.FTZ R46, R46, R57, R93 ;  /* 0x000000392e2e7223 */ /* 0x000fe2000001005d */
[----:B------:R-:W-:Y:S01]  /*4db0*/  LOP3.LUT R114, R114, 0xffff0000, RZ, 0xc0, !PT ;  /* 0xffff000072727812 */ /* 0x000fe200078ec0ff */
[----:B------:R-:W-:Y:S01]  /*4dc0*/  FMUL.FTZ R57, R51, R58 ;  /* 0x0000003a33397220 */ /* 0x000fe20000410000 */
[----:B------:R-:W-:Y:S01]  /*4dd0*/  PRMT R113, R113, 0x5410, R92 ;  /* 0x0000541071717816 */ /* 0x000fe2000000005c */
[----:B------:R-:W-:Y:S01]  /*4de0*/  FMUL.FTZ R59, R51, R56 ;  /* 0x00000038333b7220 */ /* 0x000fe20000410000 */
[----:B------:R-:W-:Y:S01]  /*4df0*/  PRMT R109, R109, 0x5410, R100 ;  /* 0x000054106d6d7816 */ /* 0x000fe20000000064 */
[----:B------:R-:W-:Y:S01]  /*4e00*/  FMUL.FTZ R92, R48, R114 ;  /* 0x00000072305c7220 */ /* 0x000fe20000410000 */
[----:B------:R-:W-:Y:S01]  /*4e10*/  LOP3.LUT R110, R110, 0xffff0000, RZ, 0xc0, !PT ;  /* 0xffff00006e6e7812 */ /* 0x000fe200078ec0ff */
[----:B------:R-:W-:Y:S01]  /*4e20*/  FFMA.FTZ R51, R50, R56, -R57 ;  /* 0x0000003832337223 */ /* 0x000fe20000010839 */
[----:B------:R-:W-:Y:S01]  /*4e30*/  LOP3.LUT R47, R37, 0xffff0000, RZ, 0xc0, !PT ;  /* 0xffff0000252f7812 */ /* 0x000fe200078ec0ff */
[----:B------:R-:W-:Y:S01]  /*4e40*/  IMAD.U32 R41, R40, 0x10000, RZ ;  /* 0x0001000028297824 */ /* 0x000fe200078e00ff */
[----:B------:R-:W-:Y:S01]  /*4e50*/  LOP3.LUT R112, R112, 0xffff0000, RZ, 0xc0, !PT ;  /* 0xffff000070707812 */ /* 0x000fe200078ec0ff */
[----:B------:R-:W-:Y:S01]  /*4e60*/  FFMA.FTZ R59, R50, R58, R59 ;  /* 0x0000003a323b7223 */ /* 0x000fe2000001003b */
[----:B------:R-:W-:Y:S01]  /*4e70*/  LOP3.LUT R108, R108, 0xffff0000, RZ, 0xc0, !PT ;  /* 0xffff00006c6c7812 */ /* 0x000fe200078ec0ff */
[----:B------:R-:W-:Y:S01]  /*4e80*/  IMAD.U32 R50, R109, 0x10000, RZ ;  /* 0x000100006d327824 */ /* 0x000fe200078e00ff */
[----:B------:R-:W-:Y:S01]  /*4e90*/  SHF.L.U32 R56, R113, 0x10, RZ ;  /* 0x0000001071387819 */ /* 0x000fe200000006ff */
[----:B------:R-:W-:Y:S01]  /*4ea0*/  FMUL.FTZ R58, R49, R112 ;  /* 0x00000070313a7220 */ /* 0x000fe20000410000 */
[----:B------:R-:W-:Y:S01]  /*4eb0*/  PRMT R107, R107, 0x5410, R94 ;  /* 0x000054106b6b7816 */ /* 0x000fe2000000005e */
[-C--:B------:R-:W-:Y:S01]  /*4ec0*/  FMUL.FTZ R94, R48, R110.reuse ;  /* 0x0000006e305e7220 */ /* 0x080fe20000410000 */
[----:B------:R-:W-:Y:S01]  /*4ed0*/  FFMA.FTZ R48, R47, R110, -R92 ;  /* 0x0000006e2f307223 */ /* 0x000fe2000001085c */
[----:B------:R-:W-:Y:S01]  /*4ee0*/  FMUL.FTZ R92, R49, R108 ;  /* 0x0000006c315c7220 */ /* 0x000fe20000410000 */
[----:B------:R-:W-:Y:S01]  /*4ef0*/  IMAD.U32 R44, R36, 0x10000, RZ ;  /* 0x00010000242c7824 */ /* 0x000fe200078e00ff */
[----:B------:R-:W-:Y:S01]  /*4f00*/  LOP3.LUT R45, R39, 0xffff0000, RZ, 0xc0, !PT ;  /* 0xffff0000272d7812 */ /* 0x000fe200078ec0ff */
[C---:B------:R-:W-:Y:S01]  /*4f10*/  FMUL.FTZ R49, R41.reuse, R56 ;  /* 0x0000003829317220 */ /* 0x040fe20000410000 */
[----:B------:R-:W-:Y:S01]  /*4f20*/  LOP3.LUT R40, R40, 0xffff0000, RZ, 0xc0, !PT ;  /* 0xffff000028287812 */ /* 0x000fe200078ec0ff */
[-C--:B------:R-:W-:Y:S01]  /*4f30*/  FMUL.FTZ R41, R41, R50.reuse ;  /* 0x0000003229297220 */ /* 0x080fe20000410000 */
[----:B------:R-:W-:Y:S01]  /*4f40*/  LOP3.LUT R113, R113, 0xffff0000, RZ, 0xc0, !PT ;  /* 0xffff000071717812 */ /* 0x000fe200078ec0ff */
[----:B------:R-:W-:Y:S01]  /*4f50*/  FFMA.FTZ R49, R44, R50, -R49 ;  /* 0x000000322c317223 */ /* 0x000fe20000010831 */
[----:B------:R-:W-:Y:S01]  /*4f60*/  LOP3.LUT R109, R109, 0xffff0000, RZ, 0xc0, !PT ;  /* 0xffff00006d6d7812 */ /* 0x000fe200078ec0ff */
[C---:B------:R-:W-:Y:S01]  /*4f70*/  FFMA.FTZ R58, R45.reuse, R108, -R58 ;  /* 0x0000006c2d3a7223 */ /* 0x040fe2000001083a */
[C---:B------:R-:W-:Y:S01]  /*4f80*/  SHF.L.U32 R37, R38.reuse, 0x10, RZ ;  /* 0x0000001026257819 */ /* 0x040fe200000006ff */
[----:B------:R-:W-:Y:S01]  /*4f90*/  FFMA.FTZ R92, R45, R112, R92 ;  /* 0x000000702d5c7223 */ /* 0x000fe2000001005c */
[----:B------:R-:W-:Y:S01]  /*4fa0*/  LOP3.LUT R39, R38, 0xffff0000, RZ, 0xc0, !PT ;  /* 0xffff000026277812 */ /* 0x000fe200078ec0ff */
[----:B------:R-:W-:Y:S01]  /*4fb0*/  FFMA.FTZ R44, R44, R56, R41 ;  /* 0x000000382c2c7223 */ /* 0x000fe20000010029 */
[----:B------:R-:W-:Y:S01]  /*4fc0*/  LOP3.LUT R36, R36, 0xffff0000, RZ, 0xc0, !PT ;  /* 0xffff000024247812 */ /* 0x000fe200078ec0ff */
        /* <DEDUP_REMOVED lines=31> */
.L_x_10822:
[----:B------:R-:W-:Y:S05]  /*51c0*/  BSYNC B1 ;  /* 0x0000000000017941 */ /* 0x000fea0003800000 */
.L_x_10821:
[----:B-1----:R3:W-:Y:S01]  /*51d0*/  STG.E.128 desc[UR56][R52.64], R36 ;  /* 0x0000002434007986 */ /* 0x0027e2000c101d38 */
[----:B------:R-:W-:-:S13]  /*51e0*/  ISETP.GE.AND P4, PT, R55, R98, PT ;  /* 0x000000623700720c */ /* 0x000fda0003f86270 */
[----:B------:R-:W-:Y:S05]  /*51f0*/  @P4 BRA `(.L_x_10805) ;  /* 0x0000000000884947 */ /* 0x000fea0003800000 */
[--C-:B---3--:R-:W-:Y:S02]  /*5200*/  SHF.R.S32.HI R36, RZ, 0x1f, R55.reuse ;  /* 0x0000001fff247819 */ /* 0x108fe40000011437 */
[----:B------:R-:W-:-:S04]  /*5210*/  IADD3 R55, P4, P5, R62, R90, R55 ;  /* 0x0000005a3e377210 */ /* 0x000fc80007d9e037 */
[----:B------:R-:W-:Y:S02]  /*5220*/  IADD3.X R54, R83, R54, R36, P4, P5 ;  /* 0x0000003653367210 */ /* 0x000fe400027ea424 */
[----:B------:R-:W-:-:S04]  /*5230*/  LEA R86, P4, R55, R86, 0x1 ;  /* 0x0000005637567211 */ /* 0x000fc800078808ff */
[----:B------:R-:W-:-:S05]  /*5240*/  LEA.HI.X R87, R55, R87, R54, 0x1, P4 ;  /* 0x0000005737577211 */ /* 0x000fca00020f0c36 */
[----:B--2---:R4:W-:Y:S01]  /*5250*/  STG.E.128 desc[UR56][R86.64], R40 ;  /* 0x0000002856007986 */ /* 0x0049e2000c101d38 */
[----:B------:R-:W-:Y:S05]  /*5260*/  BRA `(.L_x_10805) ;  /* 0x00000000006c7947 */ /* 0x000fea0003800000 */
.L_x_10788:
[----:B------:R-:W2:Y:S02]  /*5270*/  LDL R36, [R1+0x14] ;  /* 0x0000140001247983 */ /* 0x000ea40000100800 */
[----:B--2---:R-:W-:-:S13]  /*5280*/  ISETP.NE.AND P3, PT, R36, 0x3, PT ;  /* 0x000000032400780c */ /* 0x004fda0003f65270 */
[----:B------:R-:W-:Y:S05]  /*5290*/  @!P3 BRA `(.L_x_10823) ;  /* 0x000000000004b947 */ /* 0x000fea0003800000 */
[----:B------:R-:W-:Y:S01]  /*52a0*/  BPT.TRAP 0x1 ;  /* 0x000000040000795c */ /* 0x000fe20000300000 */
.L_x_10823:
[----:B------:R-:W-:Y:S01]  /*52b0*/  IMAD R84, R19, 0x8, R2 ;  /* 0x0000000813547824 */ /* 0x000fe200078e0202 */
[----:B------:R-:W-:Y:S01]  /*52c0*/  SHF.L.U32 R96, R23, 0x1f, RZ ;  /* 0x0000001f17607819 */ /* 0x000fe200000006ff */
[----:B------:R-:W-:Y:S01]  /*52d0*/  IMAD R88, R27, -0xc0, R29 ;  /* 0xffffff401b587824 */ /* 0x000fe200078e021d */
[----:B------:R-:W-:Y:S02]  /*52e0*/  BSSY B1, `(.L_x_10824) ;  /* 0x0000004000017945 */ /* 0x000fe40003800000 */
[----:B------:R-:W1:Y:S02]  /*52f0*/  SYNCS.PHASECHK.TRANS64.TRYWAIT P4, [R84+URZ+0x30890], R96 ;  /* 0x03089060540075a7 */ /* 0x000e64000808017f */
[----:B------:R-:W-:Y:S01]  /*5300*/  VIMNMX R88, R88, 0xc0, PT ;  /* 0x000000c058587848 */ /* 0x000fe20003fe0100 */
[----:B-1----:R-:W-:Y:S06]  /*5310*/  @!P4 BRA `(.L_x_10825) ;  /* 0x00000118008cc947 */ /* 0x002fec0003800000 */
.L_x_11015:
[----:B------:R-:W-:Y:S05]  /*5320*/  BSYNC B1 ;  /* 0x0000000000017941 */ /* 0x000fea0003800000 */
.L_x_10824:
[----:B------:R-:W-:Y:S01]  /*5330*/  ISETP.GE.AND P4, PT, R18, R88, PT ;  /* 0x000000581200720c */ /* 0x000fe20003f86270 */
[----:B------:R-:W-:-:S12]  /*5340*/  BSSY B1, `(.L_x_10826) ;  /* 0x0000006000017945 */ /* 0x000fd80003800000 */
[----:B------:R-:W-:Y:S05]  /*5350*/  @P4 BRA `(.L_x_10827) ;  /* 0x0000000000104947 */ /* 0x000fea0003800000 */
[----:B------:R-:W2:Y:S04]  /*5360*/  @!P1 LDS.128 R36, [R89+0x12000] ;  /* 0x0120000059249984 */ /* 0x000ea80000000c00 */
[----:B0-----:R-:W0:Y:S04]  /*5370*/  @!P2 LDS.128 R40, [R85+0x12000] ;  /* 0x012000005528a984 */ /* 0x001e280000000c00 */
[----:B--2---:R2:W-:Y:S04]  /*5380*/  @!P1 STG.E.128 desc[UR56][R46.64], R36 ;  /* 0x000000242e009986 */ /* 0x0045e8000c101d38 */
[----:B0-----:R2:W-:Y:S02]  /*5390*/  @!P2 STG.E.128 desc[UR56][R46.64+0x40], R40 ;  /* 0x000040282e00a986 */ /* 0x0015e4000c101d38 */
.L_x_10827:
[----:B------:R-:W-:Y:S05]  /*53a0*/  BSYNC B1 ;  /* 0x0000000000017941 */ /* 0x000fea0003800000 */
.L_x_10826:
[----:B--2---:R-:W-:-:S04]  /*53b0*/  IADD3 R36, R18, 0x60, RZ ;  /* 0x0000006012247810 */ /* 0x004fc80007ffe0ff */
[----:B------:R-:W-:-:S13]  /*53c0*/  ISETP.GE.AND P4, PT, R36, R88, PT ;  /* 0x000000582400720c */ /* 0x000fda0003f86270 */
[----:B------:R-:W-:Y:S05]  /*53d0*/  @P4 BRA `(.L_x_10805) ;  /* 0x0000000000104947 */ /* 0x000fea0003800000 */
[----:B------:R-:W2:Y:S04]  /*53e0*/  @!P1 LDS.128 R36, [R89+0x15000] ;  /* 0x0150000059249984 */ /* 0x000ea80000000c00 */
[----:B0-----:R-:W0:Y:S04]  /*53f0*/  @!P2 LDS.128 R40, [R85+0x15000] ;  /* 0x015000005528a984 */ /* 0x001e280000000c00 */
[----:B--2---:R2:W-:Y:S04]  /*5400*/  @!P1 STG.E.128 desc[UR56][R44.64], R36 ;  /* 0x000000242c009986 */ /* 0x0045e8000c101d38 */
[----:B0-----:R2:W-:Y:S02]  /*5410*/  @!P2 STG.E.128 desc[UR56][R44.64+0x40], R40 ;  /* 0x000040282c00a986 */ /* 0x0015e4000c101d38 */
.L_x_10805:
[----:B------:R-:W-:Y:S05]  /*5420*/  BSYNC B0 ;  /* 0x0000000000007941 */ /* 0x000fea0003800000 */
.L_x_10787:
[----:B-123--:R-:W1:Y:S01]  /*5430*/  S2R R36, SR_TID.X ;  /* 0x0000000000247919 */ /* 0x00ee620000002100 */
        /* <DEDUP_REMOVED lines=16> */
.L_x_10829:
[----:B------:R-:W-:Y:S05]  /*5540*/  BSYNC B0 ;  /* 0x0000000000007941 */ /* 0x000fea0003800000 */
.L_x_10828:
[----:B------:R-:W2:Y:S01]  /*5550*/  SYNCS.PHASECHK.TRANS64.TRYWAIT P3, [R84+URZ+0x308b0], R96 ;  /* 0x0308b060540075a7 */ /* 0x000ea2000806017f */
[----:B------:R-:W-:Y:S01]  /*5560*/  ULDC UR58, c[0x0][0x2e4] ;  /* 0x0000b900003a7ab9 */ /* 0x000fe20000000800 */
[----:B------:R-:W-:Y:S01]  /*5570*/  ULDC.64 UR38, c[0x0][0x318] ;  /* 0x0000c60000267ab9 */ /* 0x000fe20000000a00 */
[----:B------:R-:W-:Y:S01]  /*5580*/  ULDC.64 UR36, c[0x0][0x308] ;  /* 0x0000c20000247ab9 */ /* 0x000fe20000000a00 */
[----:B------:R-:W-:Y:S01]  /*5590*/  BSSY B0, `(.L_x_10830) ;  /* 0x0000003000007945 */ /* 0x000fe20003800000 */
[----:B----4-:R-:W-:-:S03]  /*55a0*/  IMAD.WIDE R40, R27, 0xc0, R4 ;  /* 0x000000c01b287825 */ /* 0x010fc600078e0204 */
[----:B--2---:R-:W-:Y:S05]  /*55b0*/  @!P3 BRA `(.L_x_10831) ;  /* 0x0000011400f8b947 */ /* 0x004fea0003800000 */
.L_x_11016:
[----:B------:R-:W-:Y:S05]  /*55c0*/  BSYNC B0 ;  /* 0x0000000000007941 */ /* 0x000fea0003800000 */
.L_x_10830:
[----:B------:R-:W-:Y:S01]  /*55d0*/  ISETP.GE.AND P3, PT, R18, R88, PT ;  /* 0x000000581200720c */ /* 0x000fe20003f66270 */
[----:B------:R-:W-:-:S12]  /*55e0*/  BSSY B0, `(.L_x_10832) ;  /* 0x0000010000007945 */ /* 0x000fd80003800000 */
        /* <DEDUP_REMOVED lines=8> */
[----:B0-----:R-:W-:Y:S02]  /*5670*/  LEA.HI.X R43, R36, UR37, R37, 0x1, P3 ;  /* 0x00000025242b7c11 */ /* 0x001fe400098f0c25 */
[----:B------:R-:W-:-:S13]  /*5680*/  ISETP.GE.AND P3, PT, R16, UR58, PT ;  /* 0x0000003a10007c0c */ /* 0x000fda000bf66270 */
[----:B------:R-:W0:Y:S04]  /*5690*/  @!P3 LDS.128 R36, [R89] ;  /* 0x000000005924b984 */ /* 0x000e280000000c00 */
[----:B0-----:R-:W-:Y:S01]  /*56a0*/  @!P3 STG.E.128 desc[UR56][R42.64], R36 ;  /* 0x000000242a00b986 */ /* 0x001fe2000c101d38 */
[----:B------:R-:W-:-:S13]  /*56b0*/  ISETP.GE.AND P3, PT, R79, UR58, PT ;  /* 0x0000003a4f007c0c */ /* 0x000fda000bf66270 */
[----:B------:R-:W0:Y:S04]  /*56c0*/  @!P3 LDS.128 R36, [R85] ;  /* 0x000000005524b984 */ /* 0x000e280000000c00 */
[----:B0-----:R3:W-:Y:S02]  /*56d0*/  @!P3 STG.E.128 desc[UR56][R42.64+0x40], R36 ;  /* 0x000040242a00b986 */ /* 0x0017e4000c101d38 */
.L_x_10833:
[----:B------:R-:W-:Y:S05]  /*56e0*/  BSYNC B0 ;  /* 0x0000000000007941 */ /* 0x000fea0003800000 */
.L_x_10832:
[----:B-1-3--:R-:W-:Y:S01]  /*56f0*/  VIADD R36, R18, 0x60 ;  /* 0x0000006012247836 */ /* 0x00afe20000000000 */
[----:B------:R-:W-:Y:S04]  /*5700*/  BSSY B0, `(.L_x_10834) ;  /* 0x0000013000007945 */ /* 0x000fe80003800000 */
[----:B------:R-:W-:-:S13]  /*5710*/  ISETP.GE.AND P3, PT, R36, R88, PT ;  /* 0x000000582400720c */ /* 0x000fda0003f66270 */
[----:B------:R-:W-:Y:S05]  /*5720*/  @P3 BRA `(.L_x_10835) ;  /* 0x0000000000403947 */ /* 0x000fea0003800000 */
[----:B------:R-:W-:Y:S01]  /*5730*/  IADD3 R39, P3, R40, 0x60, RZ ;  /* 0x0000006028277810 */ /* 0x000fe20007f7e0ff */
[----:B------:R-:W-:Y:S01]  /*5740*/  IMAD.MOV.U32 R36, RZ, RZ, R34 ;  /* 0x000000ffff247224 */ /* 0x000fe200078e0022 */
[----:B------:R-:W-:-:S03]  /*5750*/  MOV R37, R0 ;  /* 0x0000000000257202 */ /* 0x000fc60000000f00 */
        /* <DEDUP_REMOVED lines=13> */
.L_x_10835:
[----:B------:R-:W-:Y:S05]  /*5830*/  BSYNC B0 ;  /* 0x0000000000007941 */ /* 0x000fea0003800000 */
.L_x_10834:
[----:B-1----:R-:W3:Y:S01]  /*5840*/  LDL R36, [R1] ;  /* 0x0000000001247983 */ /* 0x002ee20000100800 */
[----:B------:R-:W-:Y:S02]  /*5850*/  VIADD R19, R19, 0x1 ;  /* 0x0000000113137836 */ /* 0x000fe40000000000 */
[----:B0-2---:R-:W-:Y:S01]  /*5860*/  @!P4 VIADD R84, R84, 0x308c0 ;  /* 0x000308c05454c836 */ /* 0x005fe20000000000 */
        /* <DEDUP_REMOVED lines=11> */
[----:B---3--:R-:W-:Y:S02]  /*5920*/  LOP3.LUT P5, RZ, R36, 0x2, RZ, 0xc0, !PT ;  /* 0x0000000224ff7812 */ /* 0x008fe400078ac0ff */
        /* <DEDUP_REMOVED lines=8> */
.L_x_10782:
[----:B------:R-:W-:Y:S01]  /*59b0*/  ISETP.GE.AND P2, PT, R120, 0x1, PT ;  /* 0x000000017800780c */ /* 0x000fe20003f46270 */
[----:B------:R-:W-:Y:S01]  /*59c0*/  IMAD.MOV.U32 R21, RZ, RZ, RZ ;  /* 0x000000ffff157224 */ /* 0x000fe200078e00ff */
[----:B------:R-:W-:Y:S01]  /*59d0*/  PLOP3.LUT P1, PT, PT, PT, PT, 0x80, 0x0 ;  /* 0x000000000000781c */ /* 0x000fe20003f2f070 */
[----:B------:R-:W-:Y:S01]  /*59e0*/  IMAD.MOV.U32 R3, RZ, RZ, RZ ;  /* 0x000000ffff037224 */ /* 0x000fe200078e00ff */
[----:B------:R-:W-:Y:S01]  /*59f0*/  CS2R R44, SRZ ;  /* 0x00000000002c7805 */ /* 0x000fe2000001ff00 */
[----:B------:R-:W-:Y:S01]  /*5a00*/  IMAD.MOV.U32 R151, RZ, RZ, RZ ;  /* 0x000000ffff977224 */ /* 0x000fe200078e00ff */
[----:B------:R-:W-:Y:S01]  /*5a10*/  CS2R R28, SRZ ;  /* 0x00000000001c7805 */ /* 0x000fe2000001ff00 */
[----:B------:R-:W-:Y:S01]  /*5a20*/  IMAD.MOV.U32 R27, RZ, RZ, RZ ;  /* 0x000000ffff1b7224 */ /* 0x000fe200078e00ff */
        /* <DEDUP_REMOVED lines=9> */
[----:B------:R-:W-:Y:S02]  /*5ac0*/  MOV R54, RZ ;  /* 0x000000ff00367202 */ /* 0x000fe40000000f00 */
[----:B------:R-:W-:Y:S01]  /*5ad0*/  CS2R R14, SRZ ;  /* 0x00000000000e7805 */ /* 0x000fe2000001ff00 */
[----:B------:R-:W-:Y:S02]  /*5ae0*/  IMAD.MOV.U32 R56, RZ, RZ, RZ ;  /* 0x000000ffff387224 */ /* 0x000fe400078e00ff */
[----:B------:R-:W-:Y:S02]  /*5af0*/  IMAD.MOV.U32 R13, RZ, RZ, RZ ;  /* 0x000000ffff0d7224 */ /* 0x000fe400078e00ff */
[----:B------:R-:W-:Y:S01]  /*5b00*/  IMAD.MOV.U32 R58, RZ, RZ, RZ ;  /* 0x000000ffff3a7224 */ /* 0x000fe200078e00ff */
[----:B------:R-:W-:Y:S06]  /*5b10*/  @P0 BRA `(.L_x_10837) ;  /* 0x00000000000c0947 */ /* 0x000fec0003800000 */
[----:B------:R-:W0:Y:S01]  /*5b20*/  FENCE.VIEW.ASYNC.G ;  /* 0x00000000000073c6 */ /* 0x000e220000000100 */
[----:B------:R-:W-:Y:S05]  /*5b30*/  WARPSYNC.ALL ;  /* 0x0000000000007948 */ /* 0x000fea0003800000 */
[----:B0-----:R-:W-:Y:S06]  /*5b40*/  BAR.ARV 0xc, 0x1a0 ;  /* 0x0306800000007b1d */ /* 0x001fec0000002000 */
.L_x_10837:
        /* <DEDUP_REMOVED lines=12> */
.L_x_11019:
[----:B------:R-:W1:Y:S01]  /*5c10*/  LDL R4, [R1+0x60] ;  /* 0x0000600001047983 */ /* 0x000e620000100800 */
[----:B------:R-:W-:Y:S01]  /*5c20*/  VIADD R3, R2, 0x1e800 ;  /* 0x0001e80002037836 */ /* 0x000fe20000000000 */
[----:B------:R-:W-:Y:S04]  /*5c30*/  BSSY B6, `(.L_x_10840) ;  /* 0x0000016000067945 */ /* 0x000fe80003800000 */
[----:B------:R-:W-:Y:S01]  /*5c40*/  LOP3.LUT P0, RZ, R3, 0x3ff, RZ, 0xc0, !PT ;  /* 0x000003ff03ff7812 */ /* 0x000fe2000780c0ff */
[----:B-1----:R-:W-:-:S05]  /*5c50*/  IMAD.HI R0, R4, 0x55555556, RZ ;  /* 0x5555555604007827 */ /* 0x002fca00078e02ff */
[----:B------:R-:W-:-:S05]  /*5c60*/  LEA.HI R35, R0, R0, RZ, 0x1 ;  /* 0x0000000000237211 */ /* 0x000fca00078f08ff */
[----:B------:R-:W-:Y:S02]  /*5c70*/  IMAD R35, R35, -0x3, R4 ;  /* 0xfffffffd23237824 */ /* 0x000fe400078e0204 */
[----:B------:R-:W-:Y:S05]  /*5c80*/  @!P0 BRA `(.L_x_10841) ;  /* 0x0000000000408947 */ /* 0x000fea0003800000 */
[----:B------:R-:W-:Y:S01]  /*5c90*/  MOV R0, 0x0 ;  /* 0x0000000000007802 */ /* 0x000fe20000000f00 */
[----:B------:R-:W-:Y:S01]  /*5ca0*/  ULDC.64 UR4, c[0x4][0x1b8] ;  /* 0x01006e0000047ab9 */ /* 0x000fe20000000a00 */
[----:B------:R-:W-:Y:S01]  /*5cb0*/  ULDC.64 UR6, c[0x4][0x1c0] ;  /* 0x0100700000067ab9 */ /* 0x000fe20000000a00 */
[----:B------:R-:W-:Y:S01]  /*5cc0*/  MOV R4, UR4 ;  /* 0x0000000400047c02 */ /* 0x000fe20008000f00 */
[----:B0-----:R0:W1:Y:S01]  /*5cd0*/  LDC.64 R14, c[0x4][R0] ;  /* 0x01000000000e7b82 */ /* 0x0010620000000a00 */
[----:B------:R-:W-:Y:S01]  /*5ce0*/  IMAD.U32 R5, RZ, RZ, UR5 ;  /* 0x00000005ff057e24 */ /* 0x000fe2000f8e00ff */
        /* <DEDUP_REMOVED lines=9> */
[----:B-1---5:R-:W-:Y:S05]  /*5d80*/  CALL.ABS.NOINC R14 ;  /* 0x000000000e007343 */ /* 0x022fea0003c00000 */
.L_x_10841:
[----:B------:R-:W-:Y:S05]  /*5d90*/  BSYNC B6 ;  /* 0x0000000000067941 */ /* 0x000fea0003800000 */
.L_x_10840:
        /* <DEDUP_REMOVED lines=13> */
.L_x_10845:
[----:B--2---:R2:W3:Y:S02]  /*5e70*/  SYNCS.PHASECHK.TRANS64.TRYWAIT P0, [R2+URZ+0x30800], R3 ;  /* 0x03080003020075a7 */ /* 0x0044e4000800017f */
[----:B---3--:R-:W-:Y:S05]  /*5e80*/  @!P0 NANOSLEEP.SYNCS 0x989680 ;  /* 0x009896800000895d */ /* 0x008fea0003900000 */
[----:B------:R-:W3:Y:S02]  /*5e90*/  @!P0 SYNCS.PHASECHK.TRANS64 P0, [R2+URZ+0x30800], R3 ;  /* 0x03080003020085a7 */ /* 0x000ee4000800007f */
[----:B---3--:R-:W-:Y:S05]  /*5ea0*/  @!P0 BRA `(.L_x_10845) ;  /* 0xfffffffc00f08947 */ /* 0x008fea000383ffff */
.L_x_10844:
[----:B------:R-:W-:Y:S05]  /*5eb0*/  BSYNC B0 ;  /* 0x0000000000007941 */ /* 0x000fea0003800000 */
.L_x_10843:
[----:B------:R-:W-:Y:S05]  /*5ec0*/  BRA `(.L_x_10846) ;  /* 0x0000002400007947 */ /* 0x000fea0003800000 */
.L_x_10842:
[----:B------:R-:W1:Y:S01]  /*5ed0*/  S2R R0, SR_TID.X ;  /* 0x0000000000007919 */ /* 0x000e620000002100 */
[----:B------:R-:W-:Y:S01]  /*5ee0*/  VIADD R4, R2, 0xc400 ;  /* 0x0000c40002047836 */ /* 0x000fe20000000000 */
[----:B------:R-:W-:Y:S01]  /*5ef0*/  ULDC.64 UR4, c[0x0][0x3d8] ;  /* 0x0000f60000047ab9 */ /* 0x000fe20000000a00 */
[----:B------:R-:W-:Y:S01]  /*5f00*/  ULDC.64 UR6, c[0x0][0x3e8] ;  /* 0x0000fa0000067ab9 */ /* 0x000fe20000000a00 */
[----:B------:R-:W-:Y:S01]  /*5f10*/  SHF.R.S32.HI R10, RZ, 0x1f, R16 ;  /* 0x0000001fff0a7819 */ /* 0x000fe20000011410 */
[----:B------:R-:W-:Y:S01]  /*5f20*/  BSSY B6, `(.L_x_10847) ;  /* 0x0000039000067945 */ /* 0x000fe20003800000 */
[----:B------:R-:W-:Y:S01]  /*5f30*/  LOP3.LUT P0, RZ, R4, 0x3ff, RZ, 0xc0, !PT ;  /* 0x000003ff04ff7812 */ /* 0x000fe2000780c0ff */
[----:B-1----:R-:W-:Y:S01]  /*5f40*/  VIADD R44, R0, 0xffffff80 ;  /* 0xffffff80002c7836 */ /* 0x002fe20000000000 */
[----:B-----5:R-:W-:-:S04]  /*5f50*/  SHF.R.S32.HI R0, RZ, 0x1f, R24 ;  /* 0x0000001fff007819 */ /* 0x020fc80000011418 */
[----:B------:R-:W-:Y:S01]  /*5f60*/  SHF.R.S32.HI R3, RZ, 0x1f, R44 ;  /* 0x0000001fff037819 */ /* 0x000fe2000001142c */
[----:B------:R-:W-:-:S03]  /*5f70*/  IMAD R7, R0, UR6, RZ ;  /* 0x0000000600077c24 */ /* 0x000fc6000f8e02ff */
[----:B------:R-:W-:Y:S01]  /*5f80*/  LEA.HI R4, R3, R44, RZ, 0x2 ;  /* 0x0000002c03047211 */ /* 0x000fe200078f10ff */
[----:B------:R-:W-:Y:S02]  /*5f90*/  IMAD R3, R0, UR4, RZ ;  /* 0x0000000400037c24 */ /* 0x000fe4000f8e02ff */
[----:B------:R-:W-:Y:S01]  /*5fa0*/  IMAD R31, R24, UR7, R7 ;  /* 0x00000007181f7c24 */ /* 0x000fe2000f8e0207 */
[----:B------:R-:W-:Y:S01]  /*5fb0*/  LOP3.LUT R0, R4, 0xfffffffc, RZ, 0xc0, !PT ;  /* 0xfffffffc04007812 */ /* 0x000fe200078ec0ff */
[----:B------:R-:W-:-:S04]  /*5fc0*/  IMAD.WIDE.U32 R4, R24, UR4, RZ ;  /* 0x0000000418047c25 */ /* 0x000fc8000f8e00ff */
[----:B------:R-:W-:Y:S02]  /*5fd0*/  IMAD.IADD R0, R44, 0x1, -R0 ;  /* 0x000000012c007824 */ /* 0x000fe400078e0a00 */
[C---:B------:R-:W-:Y:S01]  /*5fe0*/  IMAD R3, R24.reuse, UR5, R3 ;  /* 0x0000000518037c24 */ /* 0x040fe2000f8e0203 */
[----:B------:R-:W-:Y:S01]  /*5ff0*/  ULDC.64 UR4, c[0x0][0x3c8] ;  /* 0x0000f20000047ab9 */ /* 0x000fe20000000a00 */
[----:B------:R-:W-:Y:S01]  /*6000*/  IMAD.WIDE.U32 R6, R24, UR6, RZ ;  /* 0x0000000618067c25 */ /* 0x000fe2000f8e00ff */
[----:B------:R-:W-:Y:S01]  /*6010*/  LEA R28, P1, R4, UR4, 0x1 ;  /* 0x00000004041c7c11 */ /* 0x000fe2000f8208ff */
[----:B------:R-:W-:Y:S02]  /*6020*/  ULDC.64 UR6, c[0x0][0x3e0] ;  /* 0x0000f80000067ab9 */ /* 0x000fe40000000a00 */
[----:B------:R-:W-:Y:S01]  /*6030*/  IMAD.SHL.U32 R26, R0, 0x4, RZ ;  /* 0x00000004001a7824 */ /* 0x000fe200078e00ff */
[C---:B------:R-:W-:Y:S01]  /*6040*/  IADD3 R0, P4, R16.reuse, R6, RZ ;  /* 0x0000000610007210 */ /* 0x040fe20007f9e0ff */
[----:B------:R-:W-:Y:S01]  /*6050*/  IMAD.IADD R11, R3, 0x1, R5 ;  /* 0x00000001030b7824 */ /* 0x000fe200078e0205 */
[-C--:B------:R-:W-:Y:S01]  /*6060*/  IADD3 R5, P2, R16, R4.reuse, RZ ;  /* 0x0000000410057210 */ /* 0x080fe20007f5e0ff */
[----:B------:R-:W-:Y:S01]  /*6070*/  IMAD.IADD R31, R31, 0x1, R7 ;  /* 0x000000011f1f7824 */ /* 0x000fe200078e0207 */
[----:B------:R-:W-:-:S02]  /*6080*/  IADD3 R9, P3, R26, R4, RZ ;  /* 0x000000041a097210 */ /* 0x000fc40007f7e0ff */
[----:B------:R-:W-:Y:S01]  /*6090*/  SHF.R.S32.HI R8, RZ, 0x1f, R26 ;  /* 0x0000001fff087819 */ /* 0x000fe2000001141a */
[----:B------:R-:W-:Y:S01]  /*60a0*/  IMAD.X R3, R10, 0x1, R31, P4 ;  /* 0x000000010a037824 */ /* 0x000fe200020e061f */
[----:B------:R-:W-:Y:S02]  /*60b0*/  IADD3 R7, P5, R26, R6, RZ ;  /* 0x000000061a077210 */ /* 0x000fe40007fbe0ff */
[--C-:B------:R-:W-:Y:S02]  /*60c0*/  LEA.HI.X R29, R4, UR5, R11.reuse, 0x1, P1 ;  /* 0x00000005041d7c11 */ /* 0x100fe400088f0c0b */
[----:B------:R-:W-:Y:S01]  /*60d0*/  IADD3.X R4, R10, R11, RZ, P2, !PT ;  /* 0x0000000b0a047210 */ /* 0x000fe200017fe4ff */
[----:B------:R-:W-:Y:S01]  /*60e0*/  IMAD.X R10, R8, 0x1, R11, P3 ;  /* 0x00000001080a7824 */ /* 0x000fe200018e060b */
[----:B------:R-:W-:Y:S01]  /*60f0*/  LEA R30, P1, R6, UR6, 0x1 ;  /* 0x00000006061e7c11 */ /* 0x000fe2000f8208ff */
[----:B------:R-:W-:Y:S01]  /*6100*/  IMAD.X R8, R8, 0x1, R31, P5 ;  /* 0x0000000108087824 */ /* 0x000fe200028e061f */
[----:B------:R-:W-:-:S02]  /*6110*/  LEA R42, P2, R5, UR4, 0x1 ;  /* 0x00000004052a7c11 */ /* 0x000fc4000f8408ff */
[----:B------:R-:W-:Y:S02]  /*6120*/  LEA R38, P3, R9, UR4, 0x1 ;  /* 0x0000000409267c11 */ /* 0x000fe4000f8608ff */
[----:B------:R-:W-:Y:S02]  /*6130*/  LEA R36, P4, R7, UR6, 0x1 ;  /* 0x0000000607247c11 */ /* 0x000fe4000f8808ff */
[----:B------:R-:W-:Y:S02]  /*6140*/  LEA R40, P5, R0, UR6, 0x1 ;  /* 0x0000000600287c11 */ /* 0x000fe4000f8a08ff */
[----:B------:R-:W-:Y:S02]  /*6150*/  LEA.HI.X R39, R9, UR5, R10, 0x1, P3 ;  /* 0x0000000509277c11 */ /* 0x000fe400098f0c0a */
        /* <DEDUP_REMOVED lines=21> */
.L_x_10848:
[----:B------:R-:W-:Y:S05]  /*62b0*/  BSYNC B6 ;  /* 0x0000000000067941 */ /* 0x000fea0003800000 */
.L_x_10847:
[----:B------:R-:W-:Y:S01]  /*62c0*/  ULDC.U8 UR4, c[0x0][0x3f0] ;  /* 0x0000fc0000047ab9 */ /* 0x000fe20000000000 */
[----:B------:R-:W-:Y:S01]  /*62d0*/  BSSY B0, `(.L_x_10849) ;  /* 0x00001f7000007945 */ /* 0x000fe20003800000 */
[----:B------:R-:W-:-:S13]  /*62e0*/  ISETP.NE.AND P0, PT, RZ, UR4, PT ;  /* 0x00000004ff007c0c */ /* 0x000fda000bf05270 */
[----:B------:R-:W-:Y:S05]  /*62f0*/  @!P0 BRA `(.L_x_10850) ;  /* 0x0000000c00f88947 */ /* 0x000fea0003800000 */
[----:B------:R-:W2:Y:S01]  /*6300*/  LDL R34, [R1+0x58] ;  /* 0x0000580001227983 */ /* 0x000ea20000100800 */
[----:B------:R-:W-:Y:S01]  /*6310*/  IMAD R21, R33, -0xc0, R25 ;  /* 0xffffff4021157824 */ /* 0x000fe200078e0219 */
[----:B------:R-:W-:Y:S01]  /*6320*/  BSSY B1, `(.L_x_10851) ;  /* 0x0000019000017945 */ /* 0x000fe20003800000 */
[----:B------:R-:W-:Y:S02]  /*6330*/  CS2R R6, SRZ ;  /* 0x0000000000067805 */ /* 0x000fe4000001ff00 */
[----:B------:R-:W-:Y:S02]  /*6340*/  CS2R R4, SRZ ;  /* 0x0000000000047805 */ /* 0x000fe4000001ff00 */
[----:B------:R-:W-:Y:S02]  /*6350*/  CS2R R8, SRZ ;  /* 0x0000000000087805 */ /* 0x000fe4000001ff00 */
[----:B------:R-:W-:Y:S02]  /*6360*/  VIMNMX R21, R21, 0xc0, PT ;  /* 0x000000c015157848 */ /* 0x000fe40003fe0100 */
[----:B------:R-:W-:-:S02]  /*6370*/  CS2R R24, SRZ ;  /* 0x0000000000187805 */ /* 0x000fc4000001ff00 */
[----:B------:R-:W-:Y:S01]  /*6380*/  ISETP.GE.AND P0, PT, R18, R21, PT ;  /* 0x000000151200720c */ /* 0x000fe20003f06270 */
[----:B--2---:R-:W-:-:S05]  /*6390*/  IMAD.SHL.U32 R0, R34, 0x40, RZ ;  /* 0x0000004022007824 */ /* 0x004fca00078e00ff */
[----:B------:R-:W-:-:S04]  /*63a0*/  LOP3.LUT R3, R0, 0x1c0, RZ, 0xc0, !PT ;  /* 0x000001c000037812 */ /* 0x000fc800078ec0ff */
[----:B------:R-:W-:Y:S02]  /*63b0*/  LOP3.LUT R0, R3, 0x18, R16, 0xf8, !PT ;  /* 0x0000001803007812 */ /* 0x000fe400078ef810 */
[----:B------:R-:W-:-:S04]  /*63c0*/  SHF.R.U32.HI R3, RZ, 0x3, R3 ;  /* 0x00000003ff037819 */ /* 0x000fc80000011603 */
[----:B------:R-:W-:Y:S01]  /*63d0*/  LOP3.LUT R3, R0, R3, RZ, 0x3c, !PT ;  /* 0x0000000300037212 */ /* 0x000fe200078e3cff */
[----:B------:R-:W-:Y:S06]  /*63e0*/  @P0 BRA `(.L_x_10852) ;  /* 0x0000000000300947 */ /* 0x000fec0003800000 */
[C---:B------:R-:W-:Y:S01]  /*63f0*/  VIADD R0, R26.reuse, 0x10 ;  /* 0x000000101a007836 */ /* 0x040fe20000000000 */
[----:B------:R-:W-:Y:S01]  /*6400*/  ULDC UR4, c[0x0][0x3d4] ;  /* 0x0000f50000047ab9 */ /* 0x000fe20000000800 */
[----:B------:R-:W-:Y:S02]  /*6410*/  CS2R R8, SRZ ;  /* 0x0000000000087805 */ /* 0x000fe4000001ff00 */
[----:B------:R-:W-:Y:S02]  /*6420*/  ISETP.GE.AND P1, PT, R26, UR4, PT ;  /* 0x000000041a007c0c */ /* 0x000fe4000bf26270 */
[----:B------:R-:W-:Y:S02]  /*6430*/  CS2R R24, SRZ ;  /* 0x0000000000187805 */ /* 0x000fe4000001ff00 */
[----:B------:R-:W-:Y:S02]  /*6440*/  ISETP.GE.AND P2, PT, R0, UR4, PT ;  /* 0x0000000400007c0c */ /* 0x000fe4000bf46270 */
[----:B------:R-:W-:-:S02]  /*6450*/  CS2R R6, SRZ ;  /* 0x0000000000067805 */ /* 0x000fc4000001ff00 */
[----:B------:R-:W-:-:S05]  /*6460*/  CS2R R4, SRZ ;  /* 0x0000000000047805 */ /* 0x000fca000001ff00 */
[----:B------:R1:W5:Y:S04]  /*6470*/  @!P1 LDG.E.64 R8, desc[UR56][R38.64] ;  /* 0x0000003826089981 */ /* 0x000368000c1e1b00 */
[----:B------:R1:W5:Y:S04]  /*6480*/  @!P2 LDG.E.64 R24, desc[UR56][R38.64+0x20] ;  /* 0x000020382618a981 */ /* 0x000368000c1e1b00 */
[----:B------:R1:W5:Y:S04]  /*6490*/  @!P1 LDG.E.64 R6, desc[UR56][R36.64] ;  /* 0x0000003824069981 */ /* 0x000368000c1e1b00 */
[----:B------:R1:W5:Y:S02]  /*64a0*/  @!P2 LDG.E.64 R4, desc[UR56][R36.64+0x20] ;  /* 0x000020382404a981 */ /* 0x000364000c1e1b00 */
.L_x_10852:
[----:B------:R-:W-:Y:S05]  /*64b0*/  BSYNC B1 ;  /* 0x0000000000017941 */ /* 0x000fea0003800000 */
.L_x_10851:
[----:B------:R-:W2:Y:S01]  /*64c0*/  LDL R10, [R1+0x80] ;  /* 0x00008000010a7983 */ /* 0x000ea20000100800 */
[----:B------:R-:W-:Y:S01]  /*64d0*/  UMOV UR4, 0xffffffff ;  /* 0xffffffff00047882 */ /* 0x000fe20000000000 */
[----:B-----5:R-:W-:Y:S01]  /*64e0*/  IMAD.MOV.U32 R20, RZ, RZ, R8 ;  /* 0x000000ffff147224 */ /* 0x020fe200078e0008 */
[----:B------:R-:W-:Y:S02]  /*64f0*/  MOV R27, R9 ;  /* 0x00000009001b7202 */ /* 0x000fe40000000f00 */
[--C-:B------:R-:W-:Y:S02]  /*6500*/  SHF.R.U64 R32, R8, 0x10, R9.reuse ;  /* 0x0000001008207819 */ /* 0x100fe40000001209 */
[----:B------:R-:W-:Y:S02]  /*6510*/  SHF.R.U32.HI R33, RZ, 0x10, R9 ;  /* 0x00000010ff217819 */ /* 0x000fe40000011609 */
[----:B--2---:R-:W-:Y:S01]  /*6520*/  LEA.HI R0, R10, R10, RZ, 0x1 ;  /* 0x0000000a0a007211 */ /* 0x004fe200078f08ff */
[----:B------:R-:W-:Y:S06]  /*6530*/  BRA.DIV UR4, `(.L_x_10853) ;  /* 0x0000010a046c7947 */ /* 0x000fec000b800000 */
.L_x_11022:
[----:B------:R-:W-:Y:S01]  /*6540*/  UMOV UR4, 0xffffffff ;  /* 0xffffffff00047882 */ /* 0x000fe20000000000 */
[----:B------:R-:W-:Y:S02]  /*6550*/  LOP3.LUT R0, R0, 0xfffffffe, RZ, 0xc0, !PT ;  /* 0xfffffffe00007812 */ /* 0x000fe400078ec0ff */
[----:B------:R-:W-:Y:S05]  /*6560*/  BRA.DIV UR4, `(.L_x_10854) ;  /* 0x0000010a04887947 */ /* 0x000fea000b800000 */
.L_x_11025:
[----:B------:R-:W-:Y:S01]  /*6570*/  UMOV UR4, 0xffffffff ;  /* 0xffffffff00047882 */ /* 0x000fe20000000000 */
[----:B------:R-:W-:Y:S02]  /*6580*/  IMAD.IADD R0, R10, 0x1, -R0 ;  /* 0x000000010a007824 */ /* 0x000fe400078e0a00 */
[----:B------:R-:W-:Y:S05]  /*6590*/  BRA.DIV UR4, `(.L_x_10855) ;  /* 0x0000010a04a47947 */ /* 0x000fea000b800000 */
.L_x_11028:
[----:B------:R-:W-:Y:S01]  /*65a0*/  UMOV UR4, 0xffffffff ;  /* 0xffffffff00047882 */ /* 0x000fe20000000000 */
[----:B------:R-:W-:Y:S02]  /*65b0*/  SHF.L.U32 R9, R0, 0x1f, RZ ;  /* 0x0000001f00097819 */ /* 0x000fe400000006ff */
[----:B------:R-:W-:Y:S05]  /*65c0*/  BRA.DIV UR4, `(.L_x_10856) ;  /* 0x0000010a04c07947 */ /* 0x000fea000b800000 */
.L_x_11031:
[----:B------:R-:W2:Y:S01]  /*65d0*/  SYNCS.PHASECHK.TRANS64.TRYWAIT P1, [R2+URZ+0x30800], R9 ;  /* 0x03080009020075a7 */ /* 0x000ea2000802017f */
[----:B------:R-:W-:Y:S01]  /*65e0*/  SHF.R.S32.HI R0, RZ, 0x1f, R44 ;  /* 0x0000001fff007819 */ /* 0x000fe2000001142c */
[----:B------:R-:W-:Y:S01]  /*65f0*/  IMAD.MOV.U32 R8, RZ, RZ, R24 ;  /* 0x000000ffff087224 */ /* 0x000fe200078e0018 */
[----:B------:R-:W-:Y:S01]  /*6600*/  LOP3.LUT P2, RZ, R34, 0x4, RZ, 0xc0, !PT ;  /* 0x0000000422ff7812 */ /* 0x000fe2000784c0ff */
[--C-:B------:R-:W-:Y:S01]  /*6610*/  IMAD.MOV.U32 R15, RZ, RZ, R25.reuse ;  /* 0x000000ffff0f7224 */ /* 0x100fe200078e0019 */
[----:B------:R-:W-:Y:S01]  /*6620*/  LEA.HI R0, R0, R44, RZ, 0x5 ;  /* 0x0000002c00007211 */ /* 0x000fe200078f28ff */
[----:B-1----:R-:W-:Y:S01]  /*6630*/  IMAD.MOV.U32 R36, RZ, RZ, R6 ;  /* 0x000000ffff247224 */ /* 0x002fe200078e0006 */
[----:B------:R-:W-:Y:S01]  /*6640*/  SHF.R.U64 R24, R24, 0x10, R25 ;  /* 0x0000001018187819 */ /* 0x000fe20000001219 */
[----:B------:R-:W-:Y:S01]  /*6650*/  IMAD.MOV.U32 R12, RZ, RZ, R7 ;  /* 0x000000ffff0c7224 */ /* 0x000fe200078e0007 */
[----:B------:R-:W-:Y:S01]  /*6660*/  SHF.R.S32.HI R0, RZ, 0x5, R0 ;  /* 0x00000005ff007819 */ /* 0x000fe20000011400 */
[----:B------:R-:W-:Y:S01]  /*6670*/  IMAD.MOV.U32 R11, RZ, RZ, R5 ;  /* 0x000000ffff0b7224 */ /* 0x000fe200078e0005 */
[----:B------:R-:W-:Y:S01]  /*6680*/  SHF.R.U64 R28, R6, 0x10, R7 ;  /* 0x00000010061c7819 */ /* 0x000fe20000001207 */
[----:B------:R-:W-:Y:S01]  /*6690*/  BSSY B1, `(.L_x_10857) ;  /* 0x0000014000017945 */ /* 0x000fe20003800000 */
[----:B------:R-:W-:Y:S01]  /*66a0*/  SHF.R.U64 R29, R4, 0x10, R5 ;  /* 0x00000010041d7819 */ /* 0x000fe20000001205 */
[----:B------:R-:W-:Y:S01]  /*66b0*/  IMAD R3, R0, 0x200, R3 ;  /* 0x0000020000037824 */ /* 0x000fe200078e0203 */
[----:B------:R-:W-:-:S02]  /*66c0*/  SHF.R.U32.HI R25, RZ, 0x10, R25 ;  /* 0x00000010ff197819 */ /* 0x000fc40000011619 */
[----:B------:R-:W-:Y:S01]  /*66d0*/  SHF.R.U32.HI R7, RZ, 0x10, R7 ;  /* 0x00000010ff077819 */ /* 0x000fe20000011607 */
[----:B------:R-:W-:Y:S01]  /*66e0*/  IMAD R3, R3, 0x2, R2 ;  /* 0x0000000203037824 */ /* 0x000fe200078e0202 */
[----:B------:R-:W-:Y:S02]  /*66f0*/  MOV R10, R4 ;  /* 0x00000004000a7202 */ /* 0x000fe40000000f00 */
[----:B------:R-:W-:Y:S01]  /*6700*/  SHF.R.U32.HI R5, RZ, 0x10, R5 ;  /* 0x00000010ff057819 */ /* 0x000fe20000011605 */
[C---:B------:R-:W-:Y:S01]  /*6710*/  VIADD R6, R3.reuse, 0xc400 ;  /* 0x0000c40003067836 */ /* 0x040fe20000000000 */
[----:B0-----:R-:W-:Y:S01]  /*6720*/  PRMT R14, R20, 0x5410, R32 ;  /* 0x00005410140e7816 */ /* 0x001fe20000000020 */
[----:B------:R-:W-:Y:S01]  /*6730*/  VIADD R0, R3, 0xc440 ;  /* 0x0000c44003007836 */ /* 0x000fe20000000000 */
[----:B------:R-:W-:Y:S01]  /*6740*/  PRMT R13, R27, 0x5410, R33 ;  /* 0x000054101b0d7816 */ /* 0x000fe20000000021 */
[----:B------:R-:W-:Y:S01]  /*6750*/  @P2 VIADD R0, R6, 0xffffffc0 ;  /* 0xffffffc006002836 */ /* 0x000fe20000000000 */
[----:B------:R-:W-:-:S02]  /*6760*/  PRMT R4, R15, 0x5410, R25 ;  /* 0x000054100f047816 */ /* 0x000fc40000000019 */
[----:B------:R-:W-:Y:S02]  /*6770*/  PRMT R8, R8, 0x5410, R24 ;  /* 0x0000541008087816 */ /* 0x000fe40000000018 */
[----:B------:R-:W-:Y:S02]  /*6780*/  PRMT R36, R36, 0x5410, R28 ;  /* 0x0000541024247816 */ /* 0x000fe4000000001c */
[----:B------:R-:W-:Y:S02]  /*6790*/  PRMT R12, R12, 0x5410, R7 ;  /* 0x000054100c0c7816 */ /* 0x000fe40000000007 */
[----:B------:R-:W-:Y:S02]  /*67a0*/  PRMT R10, R10, 0x5410, R29 ;  /* 0x000054100a0a7816 */ /* 0x000fe4000000001d */
[----:B------:R-:W-:Y:S01]  /*67b0*/  PRMT R11, R11, 0x5410, R5 ;  /* 0x000054100b0b7816 */ /* 0x000fe20000000005 */
[----:B--2---:R-:W-:Y:S06]  /*67c0*/  @!P1 BRA `(.L_x_10858) ;  /* 0x0000010800689947 */ /* 0x004fec0003800000 */
.L_x_11032:
[----:B------:R-:W-:Y:S05]  /*67d0*/  BSYNC B1 ;  /* 0x0000000000017941 */ /* 0x000fea0003800000 */
.L_x_10857:
[----:B------:R-:W-:Y:S01]  /*67e0*/  BSSY B1, `(.L_x_10859) ;  /* 0x0000057000017945 */ /* 0x000fe20003800000 */
[----:B0-----:R-:W-:-:S03]  /*67f0*/  IMAD.MOV.U32 R9, RZ, RZ, R4 ;  /* 0x000000ffff097224 */ /* 0x001fc600078e0004 */
[----:B------:R-:W-:Y:S05]  /*6800*/  @P0 BRA `(.L_x_10860) ;  /* 0x0000000400500947 */ /* 0x000fea0003800000 */
[----:B------:R-:W0:Y:S01]  /*6810*/  LDC R5, c[0x0][0x3d4] ;  /* 0x0000f500ff057b82 */ /* 0x000e220000000800 */
[C---:B------:R-:W-:Y:S01]  /*6820*/  VIADD R4, R26.reuse, 0x10 ;  /* 0x000000101a047836 */ /* 0x040fe20000000000 */
[----:B------:R-:W-:Y:S01]  /*6830*/  BSSY B2, `(.L_x_10861) ;  /* 0x000002a000027945 */ /* 0x000fe20003800000 */
[----:B0-----:R-:W-:-:S03]  /*6840*/  ISETP.GE.AND P0, PT, R26, R5, PT ;  /* 0x000000051a00720c */ /* 0x001fc60003f06270 */
[----:B------:R-:W-:-:S10]  /*6850*/  ISETP.GE.AND P1, PT, R4, R5, PT ;  /* 0x000000050400720c */ /* 0x000fd40003f26270 */
[----:B------:R-:W-:Y:S05]  /*6860*/  @P0 BRA `(.L_x_10862) ;  /* 0x0000000000980947 */ /* 0x000fea0003800000 */
[----:B------:R-:W0:Y:S01]  /*6870*/  LDS.128 R4, [R3+0xc400] ;  /* 0x00c4000003047984 */ /* 0x000e220000000c00 */
        /* <DEDUP_REMOVED lines=37> */
.L_x_10862:
[----:B------:R-:W-:Y:S05]  /*6ad0*/  BSYNC B2 ;  /* 0x0000000000027941 */ /* 0x000fea0003800000 */
.L_x_10861:
        /* <DEDUP_REMOVED lines=39> */
.L_x_10860:
[----:B------:R-:W-:Y:S05]  /*6d50*/  BSYNC B1 ;  /* 0x0000000000017941 */ /* 0x000fea0003800000 */
.L_x_10859:
[----:B01----:R-:W-:-:S05]  /*6d60*/  VIADD R4, R18, 0x60 ;  /* 0x0000006012047836 */ /* 0x003fca0000000000 */
[----:B------:R-:W-:-:S13]  /*6d70*/  ISETP.GE.AND P0, PT, R4, R21, PT ;  /* 0x000000150400720c */ /* 0x000fda0003f06270 */
[----:B------:R-:W-:Y:S05]  /*6d80*/  @P0 BRA `(.L_x_10863) ;  /* 0x00000014002c0947 */ /* 0x000fea0003800000 */
[----:B------:R-:W0:Y:S01]  /*6d90*/  LDC R5, c[0x0][0x3d4] ;  /* 0x0000f500ff057b82 */ /* 0x000e220000000800 */
[C---:B------:R-:W-:Y:S01]  /*6da0*/  IADD3 R4, R26.reuse, 0x10, RZ ;  /* 0x000000101a047810 */ /* 0x040fe20007ffe0ff */
[----:B------:R-:W-:Y:S01]  /*6db0*/  BSSY B1, `(.L_x_10864) ;  /* 0x000002a000017945 */ /* 0x000fe20003800000 */
[-C--:B0-----:R-:W-:Y:S02]  /*6dc0*/  ISETP.GE.AND P0, PT, R26, R5.reuse, PT ;  /* 0x000000051a00720c */ /* 0x081fe40003f06270 */
[----:B------:R-:W-:-:S11]  /*6dd0*/  ISETP.GE.AND P1, PT, R4, R5, PT ;  /* 0x000000050400720c */ /* 0x000fd60003f26270 */
[----:B------:R-:W-:Y:S05]  /*6de0*/  @P0 BRA `(.L_x_10865) ;  /* 0x0000000000980947 */ /* 0x000fea0003800000 */
[----:B------:R-:W0:Y:S01]  /*6df0*/  LDS.128 R4, [R3+0xf400] ;  /* 0x00f4000003047984 */ /* 0x000e220000000c00 */
        /* <DEDUP_REMOVED lines=18> */
[----:B------:R-:W-:Y:S01]  /*6f20*/  LOP3.LUT R7, R7, 0xffff0000, RZ, 0xc0, !PT ;  /* 0xffff000007077812 */ /* 0x000fe200078ec0ff */
[-C--:B------:R-:W-:Y:S01]  /*6f30*/  FFMA.FTZ R5, R28, R20.reuse, -R25 ;  /* 0x000000141c057223 */ /* 0x080fe20000010819 */
[C---:B------:R-:W-:Y:S01]  /*6f40*/  SHF.L.U32 R26, R13.reuse, 0x10, RZ ;  /* 0x000000100d1a7819 */ /* 0x040fe200000006ff */
[----:B------:R-:W-:Y:S01]  /*6f50*/  IMAD.U32 R28, R12, 0x10000, RZ ;  /* 0x000100000c1c7824 */ /* 0x000fe200078e00ff */
[----:B------:R-:W-:Y:S01]  /*6f60*/  LOP3.LUT R29, R13, 0xffff0000, RZ, 0xc0, !PT ;  /* 0xffff00000d1d7812 */ /* 0x000fe200078ec0ff */
[-C--:B------:R-:W-:Y:S01]  /*6f70*/  FMUL.FTZ R12, R31, R7.reuse ;  /* 0x000000071f0c7220 */ /* 0x080fe20000410000 */
[----:B------:R-:W-:Y:S01]  /*6f80*/  FFMA.FTZ R20, R36, R20, R27 ;  /* 0x0000001424147223 */ /* 0x000fe2000001001b */
[-C--:B------:R-:W-:Y:S01]  /*6f90*/  FMUL.FTZ R13, R28, R6.reuse ;  /* 0x000000061c0d7220 */ /* 0x080fe20000410000 */
[C---:B------:R-:W-:Y:S01]  /*6fa0*/  FMUL.FTZ R25, R26.reuse, R6 ;  /* 0x000000061a197220 */ /* 0x040fe20000410000 */
        /* <DEDUP_REMOVED lines=10> */
.L_x_10865:
[----:B------:R-:W-:Y:S05]  /*7050*/  BSYNC B1 ;  /* 0x0000000000017941 */ /* 0x000fea0003800000 */
.L_x_10864:
[----:B------:R-:W-:Y:S05]  /*7060*/  @P1 BRA `(.L_x_10863) ;  /* 0x0000001000741947 */ /* 0x000fea0003800000 */
[----:B0-----:R-:W0:Y:S01]  /*7070*/  LDS.128 R4, [R0+0x3000] ;  /* 0x0030000000047984 */ /* 0x001e220000000c00 */
        /* <DEDUP_REMOVED lines=20> */
[----:B------:R-:W-:Y:S01]  /*71c0*/  SHF.L.U32 R14, R9, 0x10, RZ ;  /* 0x00000010090e7819 */ /* 0x000fe200000006ff */
[----:B------:R-:W-:Y:S01]  /*71d0*/  IMAD.U32 R24, R11, 0x10000, RZ ;  /* 0x000100000b187824 */ /* 0x000fe200078e00ff */
[----:B------:R-:W-:Y:S01]  /*71e0*/  LOP3.LUT R20, R9, 0xffff0000, RZ, 0xc0, !PT ;  /* 0xffff000009147812 */ /* 0x000fe200078ec0ff */
        /* <DEDUP_REMOVED lines=15> */
.L_x_10850:
[----:B------:R-:W1:Y:S01]  /*72e0*/  LDC R3, c[0x0][0x3d4] ;  /* 0x0000f500ff037b82 */ /* 0x000e620000000800 */
[----:B------:R-:W-:Y:S01]  /*72f0*/  IMAD R25, R33, -0xc0, R25 ;  /* 0xffffff4021197824 */ /* 0x000fe200078e0219 */
[----:B------:R-:W2:Y:S01]  /*7300*/  LDL R8, [R1+0x80] ;  /* 0x0000800001087983 */ /* 0x000ea20000100800 */
[----:B------:R-:W-:Y:S02]  /*7310*/  CS2R R4, SRZ ;  /* 0x0000000000047805 */ /* 0x000fe4000001ff00 */
[----:B------:R-:W-:Y:S02]  /*7320*/  CS2R R6, SRZ ;  /* 0x0000000000067805 */ /* 0x000fe4000001ff00 */
[----:B------:R-:W-:Y:S02]  /*7330*/  CS2R R26, SRZ ;  /* 0x00000000001a7805 */ /* 0x000fe4000001ff00 */
[----:B------:R-:W-:Y:S02]  /*7340*/  VIMNMX R21, R25, 0xc0, PT ;  /* 0x000000c019157848 */ /* 0x000fe40003fe0100 */
[----:B------:R-:W-:-:S02]  /*7350*/  CS2R R24, SRZ ;  /* 0x0000000000187805 */ /* 0x000fc4000001ff00 */
[----:B-1----:R-:W-:-:S04]  /*7360*/  ISETP.GE.AND P0, PT, R16, R3, PT ;  /* 0x000000031000720c */ /* 0x002fc80003f06270 */
[----:B------:R-:W-:-:S13]  /*7370*/  ISETP.GE.OR P1, PT, R18, R21, P0 ;  /* 0x000000151200720c */ /* 0x000fda0000726670 */
[----:B------:R1:W5:Y:S04]  /*7380*/  @!P1 LDG.E.128 R4, desc[UR56][R42.64] ;  /* 0x000000382a049981 */ /* 0x000368000c1e1d00 */
[----:B------:R1:W5:Y:S01]  /*7390*/  @!P1 LDG.E.128 R24, desc[UR56][R40.64] ;  /* 0x0000003828189981 */ /* 0x000362000c1e1d00 */
[----:B------:R-:W-:Y:S01]  /*73a0*/  UMOV UR4, 0xffffffff ;  /* 0xffffffff00047882 */ /* 0x000fe20000000000 */
[----:B--2---:R-:W-:Y:S02]  /*73b0*/  LEA.HI R0, R8, R8, RZ, 0x1 ;  /* 0x0000000808007211 */ /* 0x004fe400078f08ff */
[----:B-1----:R-:W-:Y:S05]  /*73c0*/  BRA.DIV UR4, `(.L_x_10866) ;  /* 0x000000fe047c7947 */ /* 0x002fea000b800000 */
.L_x_11035:
[----:B------:R-:W-:Y:S01]  /*73d0*/  UMOV UR4, 0xffffffff ;  /* 0xffffffff00047882 */ /* 0x000fe20000000000 */
[----:B------:R-:W-:Y:S02]  /*73e0*/  LOP3.LUT R0, R0, 0xfffffffe, RZ, 0xc0, !PT ;  /* 0xfffffffe00007812 */ /* 0x000fe400078ec0ff */
[----:B------:R-:W-:Y:S05]  /*73f0*/  BRA.DIV UR4, `(.L_x_10867) ;  /* 0x000000fe04987947 */ /* 0x000fea000b800000 */
.L_x_11038:
[----:B------:R-:W-:Y:S01]  /*7400*/  UMOV UR4, 0xffffffff ;  /* 0xffffffff00047882 */ /* 0x000fe20000000000 */
[----:B------:R-:W-:Y:S02]  /*7410*/  IMAD.IADD R0, R8, 0x1, -R0 ;  /* 0x0000000108007824 */ /* 0x000fe400078e0a00 */
[----:B------:R-:W-:Y:S05]  /*7420*/  BRA.DIV UR4, `(.L_x_10868) ;  /* 0x000000fe04b47947 */ /* 0x000fea000b800000 */
.L_x_11041:
[----:B------:R-:W-:Y:S01]  /*7430*/  UMOV UR4, 0xffffffff ;  /* 0xffffffff00047882 */ /* 0x000fe20000000000 */
[----:B------:R-:W-:Y:S02]  /*7440*/  SHF.L.U32 R9, R0, 0x1f, RZ ;  /* 0x0000001f00097819 */ /* 0x000fe400000006ff */
[----:B------:R-:W-:Y:S05]  /*7450*/  BRA.DIV UR4, `(.L_x_10869) ;  /* 0x000000fe04d07947 */ /* 0x000fea000b800000 */
.L_x_11044:
[----:B------:R-:W1:Y:S01]  /*7460*/  SYNCS.PHASECHK.TRANS64.TRYWAIT P1, [R2+URZ+0x30800], R9 ;  /* 0x03080009020075a7 */ /* 0x000e62000802017f */
[C---:B------:R-:W-:Y:S01]  /*7470*/  VIADD R0, R18.reuse, 0x60 ;  /* 0x0000006012007836 */ /* 0x040fe20000000000 */
[-C--:B------:R-:W-:Y:S01]  /*7480*/  ISETP.GE.OR P2, PT, R18, R21.reuse, P0 ;  /* 0x000000151200720c */ /* 0x080fe20000746670 */
[----:B-----5:R-:W-:Y:S01]  /*7490*/  IMAD.MOV.U32 R20, RZ, RZ, R4 ;  /* 0x000000ffff147224 */ /* 0x020fe200078e0004 */
[--C-:B------:R-:W-:Y:S01]  /*74a0*/  SHF.R.U64 R4, R4, 0x10, R5.reuse ;  /* 0x0000001004047819 */ /* 0x100fe20000001205 */
[----:B------:R-:W-:Y:S01]  /*74b0*/  IMAD.MOV.U32 R12, RZ, RZ, R6 ;  /* 0x000000ffff0c7224 */ /* 0x000fe200078e0006 */
[----:B------:R-:W-:Y:S01]  /*74c0*/  ISETP.GE.OR P0, PT, R0, R21, P0 ;  /* 0x000000150000720c */ /* 0x000fe20000706670 */
[--C-:B------:R-:W-:Y:S01]  /*74d0*/  IMAD.MOV.U32 R0, RZ, RZ, R5.reuse ;  /* 0x000000ffff007224 */ /* 0x100fe200078e0005 */
[----:B------:R-:W-:Y:S01]  /*74e0*/  SHF.R.U32.HI R5, RZ, 0x10, R5 ;  /* 0x00000010ff057819 */ /* 0x000fe20000011605 */
[--C-:B------:R-:W-:Y:S01]  /*74f0*/  IMAD.MOV.U32 R21, RZ, RZ, R7.reuse ;  /* 0x000000ffff157224 */ /* 0x100fe200078e0007 */
[--C-:B------:R-:W-:Y:S01]  /*7500*/  SHF.R.U64 R6, R6, 0x10, R7.reuse ;  /* 0x0000001006067819 */ /* 0x100fe20000001207 */
[----:B------:R-:W-:Y:S01]  /*7510*/  IMAD.MOV.U32 R13, RZ, RZ, R24 ;  /* 0x000000ffff0d7224 */ /* 0x000fe200078e0018 */
[----:B------:R-:W-:Y:S01]  /*7520*/  SHF.R.U32.HI R7, RZ, 0x10, R7 ;  /* 0x00000010ff077819 */ /* 0x000fe20000011607 */
[----:B------:R-:W-:Y:S01]  /*7530*/  IMAD.MOV.U32 R15, RZ, RZ, R26 ;  /* 0x000000ffff0f7224 */ /* 0x000fe200078e001a */
[----:B------:R-:W-:Y:S01]  /*7540*/  PRMT R20, R20, 0x5410, R4 ;  /* 0x0000541014147816 */ /* 0x000fe20000000004 */
[----:B------:R-:W-:Y:S01]  /*7550*/  BSSY B1, `(.L_x_10870) ;  /* 0x0000010000017945 */ /* 0x000fe20003800000 */
[----:B------:R-:W-:Y:S01]  /*7560*/  PRMT R4, R4, 0x5410, R5 ;  /* 0x0000541004047816 */ /* 0x000fe20000000005 */
[----:B------:R-:W-:Y:S01]  /*7570*/  IMAD.MOV.U32 R5, RZ, RZ, R27 ;  /* 0x000000ffff057224 */ /* 0x000fe200078e001b */
[----:B------:R-:W-:-:S02]  /*7580*/  PRMT R12, R12, 0x5410, R6 ;  /* 0x000054100c0c7816 */ /* 0x000fc40000000006 */
[----:B------:R-:W-:Y:S02]  /*7590*/  PRMT R21, R21, 0x5410, R7 ;  /* 0x0000541015157816 */ /* 0x000fe40000000007 */
[----:B0-----:R-:W-:Y:S02]  /*75a0*/  MOV R14, R25 ;  /* 0x00000019000e7202 */ /* 0x001fe40000000f00 */
        /* <DEDUP_REMOVED lines=8> */
[----:B------:R-:W-:Y:S01]  /*7630*/  PRMT R5, R5, 0x5410, R10 ;  /* 0x0000541005057816 */ /* 0x000fe2000000000a */
[----:B-1----:R-:W-:Y:S06]  /*7640*/  @!P1 BRA `(.L_x_10871) ;  /* 0x000000fc007c9947 */ /* 0x002fec0003800000 */
.L_x_11045:
[----:B------:R-:W-:Y:S05]  /*7650*/  BSYNC B1 ;  /* 0x0000000000017941 */ /* 0x000fea0003800000 */
.L_x_10870:
[----:B------:R-:W-:Y:S01]  /*7660*/  BSSY B1, `(.L_x_10872) ;  /* 0x0000062000017945 */ /* 0x000fe20003800000 */
[C---:B------:R-:W-:Y:S02]  /*7670*/  PRMT R24, R0.reuse, 0x7610, R4 ;  /* 0x0000761000187816 */ /* 0x040fe40000000004 */
[----:B------:R-:W-:Y:S01]  /*7680*/  PRMT R0, R0, 0x7632, R5 ;  /* 0x0000763200007816 */ /* 0x000fe20000000005 */
[----:B------:R-:W-:Y:S06]  /*7690*/  @P2 BRA `(.L_x_10873) ;  /* 0x0000000400782947 */ /* 0x000fec0003800000 */
[----:B------:R-:W2:Y:S01]  /*76a0*/  LDL R7, [R1+0x58] ;  /* 0x0000580001077983 */ /* 0x000ea20000100800 */
[----:B------:R-:W-:Y:S01]  /*76b0*/  IMAD.IADD R5, R16, 0x1, R3 ;  /* 0x0000000110057824 */ /* 0x000fe200078e0203 */
[C---:B------:R-:W-:Y:S01]  /*76c0*/  SHF.L.U32 R36, R13.reuse, 0x10, RZ ;  /* 0x000000100d247819 */ /* 0x040fe200000006ff */
[----:B------:R-:W-:Y:S01]  /*76d0*/  IMAD.U32 R34, R20, 0x10000, RZ ;  /* 0x0001000014227824 */ /* 0x000fe200078e00ff */
[----:B------:R-:W1:Y:S01]  /*76e0*/  S2R R6, SR_TID.X ;  /* 0x0000000000067919 */ /* 0x000e620000002100 */
[----:B------:R-:W-:Y:S01]  /*76f0*/  LOP3.LUT R33, R13, 0xffff0000, RZ, 0xc0, !PT ;  /* 0xffff00000d217812 */ /* 0x000fe200078ec0ff */
[----:B-1----:R-:W-:-:S05]  /*7700*/  VIADD R10, R6, 0xffffff80 ;  /* 0xffffff80060a7836 */ /* 0x002fca0000000000 */
[----:B------:R-:W-:-:S04]  /*7710*/  SHF.R.S32.HI R8, RZ, 0x1f, R10 ;  /* 0x0000001fff087819 */ /* 0x000fc8000001140a */
[----:B------:R-:W-:-:S04]  /*7720*/  LEA.HI R8, R8, R10, RZ, 0x5 ;  /* 0x0000000a08087211 */ /* 0x000fc800078f28ff */
[----:B------:R-:W-:Y:S01]  /*7730*/  SHF.R.S32.HI R8, RZ, 0x5, R8 ;  /* 0x00000005ff087819 */ /* 0x000fe20000011408 */
[----:B--2---:R-:W-:-:S05]  /*7740*/  IMAD.SHL.U32 R4, R7, 0x40, RZ ;  /* 0x0000004007047824 */ /* 0x004fca00078e00ff */
[----:B------:R-:W-:-:S04]  /*7750*/  LOP3.LUT R6, R4, 0x1c0, RZ, 0xc0, !PT ;  /* 0x000001c004067812 */ /* 0x000fc800078ec0ff */
[C---:B------:R-:W-:Y:S02]  /*7760*/  LOP3.LUT R4, R6.reuse, 0x38, R16, 0xf8, !PT ;  /* 0x0000003806047812 */ /* 0x040fe400078ef810 */
[----:B------:R-:W-:Y:S02]  /*7770*/  SHF.R.U32.HI R7, RZ, 0x3, R6 ;  /* 0x00000003ff077819 */ /* 0x000fe40000011606 */
[----:B------:R-:W-:Y:S02]  /*7780*/  LOP3.LUT R6, R6, 0x38, R5, 0xf8, !PT ;  /* 0x0000003806067812 */ /* 0x000fe400078ef805 */
[-C--:B------:R-:W-:Y:S02]  /*7790*/  LOP3.LUT R4, R4, R7.reuse, RZ, 0x3c, !PT ;  /* 0x0000000704047212 */ /* 0x080fe400078e3cff */
[----:B------:R-:W-:-:S03]  /*77a0*/  LOP3.LUT R6, R6, R7, RZ, 0x3c, !PT ;  /* 0x0000000706067212 */ /* 0x000fc600078e3cff */
[C---:B------:R-:W-:Y:S01]  /*77b0*/  IMAD R5, R8.reuse, 0x200, R4 ;  /* 0x0000020008057824 */ /* 0x040fe200078e0204 */
[----:B0-----:R-:W-:-:S03]  /*77c0*/  LEA R9, R8, R6, 0x9 ;  /* 0x0000000608097211 */ /* 0x001fc600078e48ff */
[--C-:B------:R-:W-:Y:S02]  /*77d0*/  IMAD R42, R5, 0x2, R2.reuse ;  /* 0x00000002052a7824 */ /* 0x100fe400078e0202 */
[----:B------:R-:W-:-:S03]  /*77e0*/  IMAD R44, R9, 0x2, R2 ;  /* 0x00000002092c7824 */ /* 0x000fc600078e0202 */
[----:B------:R-:W0:Y:S04]  /*77f0*/  LDS.128 R4, [R42+0xc400] ;  /* 0x00c400002a047984 */ /* 0x000e280000000c00 */
[----:B------:R-:W1:Y:S01]  /*7800*/  LDS.128 R8, [R44+0xc400] ;  /* 0x00c400002c087984 */ /* 0x000e620000000c00 */
        /* <DEDUP_REMOVED lines=12> */
[----:B------:R-:W-:Y:S01]  /*78d0*/  FFMA.FTZ R39, R25, R34, -R38 ;  /* 0x0000002219277223 */ /* 0x000fe20000010826 */
[----:B------:R-:W-:-:S02]  /*78e0*/  IMAD.U32 R38, R15, 0x10000, RZ ;  /* 0x000100000f267824 */ /* 0x000fc400078e00ff */
[----:B------:R-:W-:Y:S01]  /*78f0*/  FFMA.FTZ R40, R25, R36, R40 ;  /* 0x0000002419287223 */ /* 0x000fe20000010028 */
[----:B------:R-:W-:Y:S02]  /*7900*/  IMAD.U32 R34, R12, 0x10000, RZ ;  /* 0x000100000c227824 */ /* 0x000fe400078e00ff */
[-C--:B------:R-:W-:Y:S01]  /*7910*/  FMUL.FTZ R25, R8, R29.reuse ;  /* 0x0000001d08197220 */ /* 0x080fe20000410000 */
[----:B------:R-:W-:Y:S01]  /*7920*/  FFMA.FTZ R36, R4, R29, -R37 ;  /* 0x0000001d04247223 */ /* 0x000fe20000010825 */
[----:B------:R-:W-:Y:S01]  /*7930*/  FMUL.FTZ R8, R31, R38 ;  /* 0x000000261f087220 */ /* 0x000fe20000410000 */
[----:B------:R-:W-:Y:S01]  /*7940*/  LOP3.LUT R37, R15, 0xffff0000, RZ, 0xc0, !PT ;  /* 0xffff00000f257812 */ /* 0x000fe200078ec0ff */
[-C--:B------:R-:W-:Y:S01]  /*7950*/  FMUL.FTZ R31, R31, R34.reuse ;  /* 0x000000221f1f7220 */ /* 0x080fe20000410000 */
[----:B------:R-:W-:Y:S01]  /*7960*/  LOP3.LUT R29, R12, 0xffff0000, RZ, 0xc0, !PT ;  /* 0xffff00000c1d7812 */ /* 0x000fe200078ec0ff */
[----:B------:R-:W-:Y:S01]  /*7970*/  FFMA.FTZ R34, R27, R34, -R8 ;  /* 0x000000221b227223 */ /* 0x000fe20000010808 */
[----:B------:R-:W-:-:S02]  /*7980*/  IMAD.U32 R30, R9, 0x10000, RZ ;  /* 0x00010000091e7824 */ /* 0x000fc400078e00ff */
[----:B------:R-:W-:Y:S01]  /*7990*/  FFMA.FTZ R38, R27, R38, R31 ;  /* 0x000000261b267223 */ /* 0x000fe2000001001f */
[----:B------:R-:W-:Y:S01]  /*79a0*/  FMUL.FTZ R27, R10, R37 ;  /* 0x000000250a1b7220 */ /* 0x000fe20000410000 */
[----:B------:R-:W-:Y:S02]  /*79b0*/  IMAD.U32 R31, R14, 0x10000, RZ ;  /* 0x000100000e1f7824 */ /* 0x000fe400078e00ff */
[----:B------:R-:W-:Y:S01]  /*79c0*/  FFMA.FTZ R33, R4, R33, R25 ;  /* 0x0000002104217223 */ /* 0x000fe20000010019 */
[-C--:B------:R-:W-:Y:S01]  /*79d0*/  FMUL.FTZ R45, R10, R29.reuse ;  /* 0x0000001d0a2d7220 */ /* 0x080fe20000410000 */
[----:B------:R-:W-:Y:S01]  /*79e0*/  FFMA.FTZ R43, R6, R29, -R27 ;  /* 0x0000001d062b7223 */ /* 0x000fe2000001081b */
[----:B------:R-:W-:Y:S01]  /*79f0*/  IMAD.U32 R26, R5, 0x10000, RZ ;  /* 0x00010000051a7824 */ /* 0x000fe200078e00ff */
[----:B------:R-:W-:Y:S01]  /*7a00*/  SHF.L.U32 R29, R0, 0x10, RZ ;  /* 0x00000010001d7819 */ /* 0x000fe200000006ff */
[----:B------:R-:W-:Y:S02]  /*7a10*/  IMAD.U32 R25, R24, 0x10000, RZ ;  /* 0x0001000018197824 */ /* 0x000fe400078e00ff */
[----:B------:R-:W-:Y:S01]  /*7a20*/  FMUL.FTZ R41, R30, R31 ;  /* 0x0000001f1e297220 */ /* 0x000fe20000410000 */
[----:B------:R-:W-:-:S02]  /*7a30*/  IMAD.U32 R32, R11, 0x10000, RZ ;  /* 0x000100000b207824 */ /* 0x000fc400078e00ff */
[----:B------:R-:W-:Y:S01]  /*7a40*/  FFMA.FTZ R45, R6, R37, R45 ;  /* 0x00000025062d7223 */ /* 0x000fe2000001002d */
[----:B------:R-:W-:Y:S02]  /*7a50*/  IMAD.U32 R27, R21, 0x10000, RZ ;  /* 0x00010000151b7824 */ /* 0x000fe400078e00ff */
[-C--:B------:R-:W-:Y:S01]  /*7a60*/  FMUL.FTZ R30, R30, R25.reuse ;  /* 0x000000191e1e7220 */ /* 0x080fe20000410000 */
[----:B------:R-:W-:Y:S01]  /*7a70*/  FFMA.FTZ R41, R26, R25, -R41 ;  /* 0x000000191a297223 */ /* 0x000fe20000010829 */
[----:B------:R-:W-:Y:S01]  /*7a80*/  IMAD.U32 R28, R7, 0x10000, RZ ;  /* 0x00010000071c7824 */ /* 0x000fe200078e00ff */
[----:B------:R-:W-:Y:S01]  /*7a90*/  LOP3.LUT R9, R9, 0xffff0000, RZ, 0xc0, !PT ;  /* 0xffff000009097812 */ /* 0x000fe200078ec0ff */
[C---:B------:R-:W-:Y:S01]  /*7aa0*/  FMUL.FTZ R37, R32.reuse, R29 ;  /* 0x0000001d20257220 */ /* 0x040fe20000410000 */
[----:B------:R-:W-:Y:S01]  /*7ab0*/  LOP3.LUT R11, R11, 0xffff0000, RZ, 0xc0, !PT ;  /* 0xffff00000b0b7812 */ /* 0x000fe200078ec0ff */
[----:B------:R-:W-:Y:S01]  /*7ac0*/  FMUL.FTZ R25, R32, R27 ;  /* 0x0000001b20197220 */ /* 0x000fe20000410000 */
[----:B------:R-:W-:Y:S01]  /*7ad0*/  LOP3.LUT R8, R14, 0xffff0000, RZ, 0xc0, !PT ;  /* 0xffff00000e087812 */ /* 0x000fe200078ec0ff */
[----:B------:R-:W-:Y:S01]  /*7ae0*/  FFMA.FTZ R30, R26, R31, R30 ;  /* 0x0000001f1a1e7223 */ /* 0x000fe2000001001e */
[----:B------:R-:W-:Y:S01]  /*7af0*/  LOP3.LUT R10, R0, 0xffff0000, RZ, 0xc0, !PT ;  /* 0xffff0000000a7812 */ /* 0x000fe200078ec0ff */
[----:B------:R-:W-:Y:S01]  /*7b00*/  FFMA.FTZ R37, R28, R27, -R37 ;  /* 0x0000001b1c257223 */ /* 0x000fe20000010825 */
[----:B------:R-:W-:Y:S01]  /*7b10*/  LOP3.LUT R4, R24, 0xffff0000, RZ, 0xc0, !PT ;  /* 0xffff000018047812 */ /* 0x000fe200078ec0ff */
[----:B------:R-:W-:Y:S01]  /*7b20*/  FFMA.FTZ R25, R28, R29, R25 ;  /* 0x0000001d1c197223 */ /* 0x000fe20000010019 */
[----:B------:R-:W-:Y:S01]  /*7b30*/  LOP3.LUT R6, R21, 0xffff0000, RZ, 0xc0, !PT ;  /* 0xffff000015067812 */ /* 0x000fe200078ec0ff */
[----:B------:R-:W-:Y:S01]  /*7b40*/  FMUL.FTZ R26, R9, R8 ;  /* 0x00000008091a7220 */ /* 0x000fe20000410000 */
[----:B------:R-:W-:Y:S01]  /*7b50*/  LOP3.LUT R5, R5, 0xffff0000, RZ, 0xc0, !PT ;  /* 0xffff000005057812 */ /* 0x000fe200078ec0ff */
[----:B------:R-:W-:Y:S01]  /*7b60*/  FMUL.FTZ R28, R11, R10 ;  /* 0x0000000a0b1c7220 */ /* 0x000fe20000410000 */
[----:B------:R-:W-:Y:S01]  /*7b70*/  LOP3.LUT R7, R7, 0xffff0000, RZ, 0xc0, !PT ;  /* 0xffff000007077812 */ /* 0x000fe200078ec0ff */
[----:B------:R-:W-:Y:S01]  /*7b80*/  FMUL.FTZ R9, R9, R4 ;  /* 0x0000000409097220 */ /* 0x000fe20000410000 */
[----:B------:R-:W-:Y:S01]  /*7b90*/  FMUL.FTZ R11, R11, R6 ;  /* 0x000000060b0b7220 */ /* 0x000fe20000410000 */
[----:B------:R-:W-:Y:S01]  /*7ba0*/  FFMA.FTZ R26, R5, R4, -R26 ;  /* 0x00000004051a7223 */ /* 0x000fe2000001081a */
[----:B------:R-:W-:Y:S01]  /*7bb0*/  F2FP.BF16.F32.PACK_AB R4, R36, R39 ;  /* 0x000000272404723e */ /* 0x000fe200000010ff */
[----:B------:R-:W-:Y:S01]  /*7bc0*/  FFMA.FTZ R28, R7, R6, -R28 ;  /* 0x00000006071c7223 */ /* 0x000fe2000001081c */
[----:B------:R-:W-:Y:S01]  /*7bd0*/  FFMA.FTZ R9, R5, R8, R9 ;  /* 0x0000000805097223 */ /* 0x000fe20000010009 */
        /* <DEDUP_REMOVED lines=10> */
.L_x_10873:
[----:B------:R-:W-:Y:S05]  /*7c80*/  BSYNC B1 ;  /* 0x0000000000017941 */ /* 0x000fea0003800000 */
.L_x_10872:
[----:B------:R-:W-:Y:S05]  /*7c90*/  @P0 BRA `(.L_x_10863) ;  /* 0x0000000400680947 */ /* 0x000fea0003800000 */
[----:B-1----:R-:W2:Y:S01]  /*7ca0*/  LDL R4, [R1+0x68] ;  /* 0x0000680001047983 */ /* 0x002ea20000100800 */
[C---:B------:R-:W-:Y:S02]  /*7cb0*/  VIADD R5, R18.reuse, 0x60 ;  /* 0x0000006012057836 */ /* 0x040fe40000000000 */
[----:B------:R-:W-:Y:S01]  /*7cc0*/  VIADD R6, R18, 0x60 ;  /* 0x0000006012067836 */ /* 0x000fe20000000000 */
[----:B------:R-:W3:Y:S01]  /*7cd0*/  LDL R44, [R1+0x88] ;  /* 0x00008800012c7983 */ /* 0x000ee20000100800 */
[----:B------:R-:W-:Y:S02]  /*7ce0*/  IMAD.SHL.U32 R5, R5, 0x40, RZ ;  /* 0x0000004005057824 */ /* 0x000fe400078e00ff */
[----:B------:R-:W-:Y:S02]  /*7cf0*/  IMAD.SHL.U32 R6, R6, 0x40, RZ ;  /* 0x0000004006067824 */ /* 0x000fe400078e00ff */
[----:B------:R-:W-:Y:S01]  /*7d00*/  IMAD.IADD R3, R16, 0x1, R3 ;  /* 0x0000000110037824 */ /* 0x000fe200078e0203 */
[----:B------:R-:W-:-:S02]  /*7d10*/  LOP3.LUT R5, R5, 0x1c0, RZ, 0xc0, !PT ;  /* 0x000001c005057812 */ /* 0x000fc400078ec0ff */
[----:B------:R-:W-:Y:S02]  /*7d20*/  LOP3.LUT R6, R6, 0x1c0, RZ, 0xc0, !PT ;  /* 0x000001c006067812 */ /* 0x000fe400078ec0ff */
[----:B------:R-:W-:Y:S02]  /*7d30*/  SHF.R.U32.HI R5, RZ, 0x3, R5 ;  /* 0x00000003ff057819 */ /* 0x000fe40000011605 */
[----:B------:R-:W-:-:S04]  /*7d40*/  LOP3.LUT R3, R6, 0x38, R3, 0xf8, !PT ;  /* 0x0000003806037812 */ /* 0x000fc800078ef803 */
[----:B------:R-:W-:Y:S01]  /*7d50*/  LOP3.LUT R3, R3, R5, RZ, 0x3c, !PT ;  /* 0x0000000503037212 */ /* 0x000fe200078e3cff */
[C---:B------:R-:W-:Y:S01]  /*7d60*/  IMAD.U32 R37, R13.reuse, 0x10000, RZ ;  /* 0x000100000d257824 */ /* 0x040fe200078e00ff */
[----:B------:R-:W-:Y:S01]  /*7d70*/  SHF.L.U32 R33, R20, 0x10, RZ ;  /* 0x0000001014217819 */ /* 0x000fe200000006ff */
[----:B------:R-:W-:Y:S01]  /*7d80*/  IMAD.U32 R42, R14, 0x10000, RZ ;  /* 0x000100000e2a7824 */ /* 0x000fe200078e00ff */
[----:B------:R-:W-:Y:S01]  /*7d90*/  LOP3.LUT R40, R13, 0xffff0000, RZ, 0xc0, !PT ;  /* 0xffff00000d287812 */ /* 0x000fe200078ec0ff */
[----:B------:R-:W-:Y:S01]  /*7da0*/  IMAD.U32 R38, R24, 0x10000, RZ ;  /* 0x0001000018267824 */ /* 0x000fe200078e00ff */
[----:B------:R-:W-:Y:S01]  /*7db0*/  LOP3.LUT R20, R20, 0xffff0000, RZ, 0xc0, !PT ;  /* 0xffff000014147812 */ /* 0x000fe200078ec0ff */
[----:B------:R-:W-:Y:S01]  /*7dc0*/  IMAD.U32 R39, R15, 0x10000, RZ ;  /* 0x000100000f277824 */ /* 0x000fe200078e00ff */
[----:B------:R-:W-:Y:S02]  /*7dd0*/  LOP3.LUT R41, R14, 0xffff0000, RZ, 0xc0, !PT ;  /* 0xffff00000e297812 */ /* 0x000fe400078ec0ff */
[----:B------:R-:W-:Y:S01]  /*7de0*/  LOP3.LUT R43, R0, 0xffff0000, RZ, 0xc0, !PT ;  /* 0xffff0000002b7812 */ /* 0x000fe200078ec0ff */
[----:B--2---:R-:W-:-:S02]  /*7df0*/  IMAD.IADD R3, R4, 0x1, R3 ;  /* 0x0000000104037824 */ /* 0x004fc400078e0203 */
[----:B---3--:R-:W1:Y:S03]  /*7e00*/  LDS.128 R4, [R44+0xc400] ;  /* 0x00c400002c047984 */ /* 0x008e660000000c00 */
[----:B------:R-:W-:-:S05]  /*7e10*/  LEA R3, R3, R2, 0x1 ;  /* 0x0000000203037211 */ /* 0x000fca00078e08ff */
[----:B0-----:R-:W0:Y:S01]  /*7e20*/  LDS.128 R8, [R3+0xc400] ;  /* 0x00c4000003087984 */ /* 0x001e220000000c00 */
[----:B-1----:R-:W-:Y:S02]  /*7e30*/  IMAD.U32 R25, R4, 0x10000, RZ ;  /* 0x0001000004197824 */ /* 0x002fe400078e00ff */
[C---:B0-----:R-:W-:Y:S01]  /*7e40*/  IMAD.U32 R29, R8.reuse, 0x10000, RZ ;  /* 0x00010000081d7824 */ /* 0x041fe200078e00ff */
[----:B------:R-:W-:Y:S01]  /*7e50*/  LOP3.LUT R8, R8, 0xffff0000, RZ, 0xc0, !PT ;  /* 0xffff000008087812 */ /* 0x000fe200078ec0ff */
[----:B------:R-:W-:Y:S02]  /*7e60*/  IMAD.U32 R30, R9, 0x10000, RZ ;  /* 0x00010000091e7824 */ /* 0x000fe400078e00ff */
[-C--:B------:R-:W-:Y:S01]  /*7e70*/  FMUL.FTZ R34, R37, R29.reuse ;  /* 0x0000001d25227220 */ /* 0x080fe20000410000 */
[----:B------:R-:W-:Y:S01]  /*7e80*/  FMUL.FTZ R36, R33, R29 ;  /* 0x0000001d21247220 */ /* 0x000fe20000410000 */
[----:B------:R-:W-:Y:S01]  /*7e90*/  LOP3.LUT R4, R4, 0xffff0000, RZ, 0xc0, !PT ;  /* 0xffff000004047812 */ /* 0x000fe200078ec0ff */
[----:B------:R-:W-:-:S02]  /*7ea0*/  IMAD.U32 R26, R5, 0x10000, RZ ;  /* 0x00010000051a7824 */ /* 0x000fc400078e00ff */
[-C--:B------:R-:W-:Y:S01]  /*7eb0*/  FFMA.FTZ R34, R33, R25.reuse, -R34 ;  /* 0x0000001921227223 */ /* 0x080fe20000010822 */
[----:B------:R-:W-:Y:S01]  /*7ec0*/  FMUL.FTZ R13, R40, R8 ;  /* 0x00000008280d7220 */ /* 0x000fe20000410000 */
[----:B------:R-:W-:Y:S01]  /*7ed0*/  FFMA.FTZ R36, R37, R25, R36 ;  /* 0x0000001925247223 */ /* 0x000fe20000010024 */
[-C--:B------:R-:W-:Y:S01]  /*7ee0*/  FMUL.FTZ R29, R42, R30.reuse ;  /* 0x0000001e2a1d7220 */ /* 0x080fe20000410000 */
[----:B------:R-:W-:Y:S01]  /*7ef0*/  FMUL.FTZ R33, R38, R30 ;  /* 0x0000001e26217220 */ /* 0x000fe20000410000 */
[----:B------:R-:W-:Y:S01]  /*7f00*/  FMUL.FTZ R25, R20, R8 ;  /* 0x0000000814197220 */ /* 0x000fe20000410000 */
[----:B------:R-:W-:Y:S02]  /*7f10*/  IMAD.U32 R31, R10, 0x10000, RZ ;  /* 0x000100000a1f7824 */ /* 0x000fe400078e00ff */
[----:B------:R-:W-:Y:S01]  /*7f20*/  FFMA.FTZ R13, R20, R4, -R13 ;  /* 0x00000004140d7223 */ /* 0x000fe2000001080d */
[----:B------:R-:W-:Y:S02]  /*7f30*/  IMAD.U32 R37, R12, 0x10000, RZ ;  /* 0x000100000c257824 */ /* 0x000fe400078e00ff */
[-C--:B------:R-:W-:Y:S01]  /*7f40*/  FFMA.FTZ R29, R38, R26.reuse, -R29 ;  /* 0x0000001a261d7223 */ /* 0x080fe2000001081d */
[----:B------:R-:W-:Y:S01]  /*7f50*/  FFMA.FTZ R33, R42, R26, R33 ;  /* 0x0000001a2a217223 */ /* 0x000fe20000010021 */
[----:B------:R-:W-:Y:S01]  /*7f60*/  LOP3.LUT R10, R10, 0xffff0000, RZ, 0xc0, !PT ;  /* 0xffff00000a0a7812 */ /* 0x000fe200078ec0ff */
[----:B------:R-:W-:Y:S01]  /*7f70*/  FFMA.FTZ R25, R40, R4, R25 ;  /* 0x0000000428197223 */ /* 0x000fe20000010019 */
[----:B------:R-:W-:Y:S01]  /*7f80*/  LOP3.LUT R20, R12, 0xffff0000, RZ, 0xc0, !PT ;  /* 0xffff00000c147812 */ /* 0x000fe200078ec0ff */
[----:B------:R-:W-:Y:S01]  /*7f90*/  IMAD.U32 R27, R6, 0x10000, RZ ;  /* 0x00010000061b7824 */ /* 0x000fe200078e00ff */
[----:B------:R-:W-:Y:S01]  /*7fa0*/  LOP3.LUT R26, R15, 0xffff0000, RZ, 0xc0, !PT ;  /* 0xffff00000f1a7812 */ /* 0x000fe200078ec0ff */
[-C--:B------:R-:W-:Y:S01]  /*7fb0*/  FMUL.FTZ R4, R39, R31.reuse ;  /* 0x0000001f27047220 */ /* 0x080fe20000410000 */
[----:B------:R-:W-:Y:S01]  /*7fc0*/  FMUL.FTZ R12, R37, R31 ;  /* 0x0000001f250c7220 */ /* 0x000fe20000410000 */
[----:B------:R-:W-:-:S02]  /*7fd0*/  IMAD.U32 R32, R11, 0x10000, RZ ;  /* 0x000100000b207824 */ /* 0x000fc400078e00ff */
[----:B------:R-:W-:Y:S01]  /*7fe0*/  IMAD.U32 R30, R0, 0x10000, RZ ;  /* 0x00010000001e7824 */ /* 0x000fe200078e00ff */
[----:B------:R-:W-:Y:S01]  /*7ff0*/  LOP3.LUT R6, R6, 0xffff0000, RZ, 0xc0, !PT ;  /* 0xffff000006067812 */ /* 0x000fe200078ec0ff */
[-C--:B------:R-:W-:Y:S01]  /*8000*/  FFMA.FTZ R8, R37, R27.reuse, -R4 ;  /* 0x0000001b25087223 */ /* 0x080fe20000010804 */
[-C--:B------:R-:W-:Y:S01]  /*8010*/  FMUL.FTZ R15, R26, R10.reuse ;  /* 0x0000000a1a0f7220 */ /* 0x080fe20000410000 */
[----:B------:R-:W-:Y:S01]  /*8020*/  FMUL.FTZ R31, R20, R10 ;  /* 0x0000000a141f7220 */ /* 0x000fe20000410000 */
[----:B------:R-:W-:Y:S01]  /*8030*/  LOP3.LUT R9, R9, 0xffff0000, RZ, 0xc0, !PT ;  /* 0xffff000009097812 */ /* 0x000fe200078ec0ff */
[----:B------:R-:W-:Y:S01]  /*8040*/  FFMA.FTZ R10, R39, R27, R12 ;  /* 0x0000001b270a7223 */ /* 0x000fe2000001000c */
[----:B------:R-:W-:Y:S01]  /*8050*/  LOP3.LUT R11, R11, 0xffff0000, RZ, 0xc0, !PT ;  /* 0xffff00000b0b7812 */ /* 0x000fe200078ec0ff */
[----:B------:R-:W-:Y:S01]  /*8060*/  IMAD.U32 R28, R7, 0x10000, RZ ;  /* 0x00010000071c7824 */ /* 0x000fe200078e00ff */
[----:B------:R-:W-:Y:S01]  /*8070*/  SHF.L.U32 R4, R21, 0x10, RZ ;  /* 0x0000001015047819 */ /* 0x000fe200000006ff */
[----:B------:R-:W-:Y:S01]  /*8080*/  FMUL.FTZ R27, R30, R32 ;  /* 0x000000201e1b7220 */ /* 0x000fe20000410000 */
[----:B------:R-:W-:-:S02]  /*8090*/  LOP3.LUT R39, R24, 0xffff0000, RZ, 0xc0, !PT ;  /* 0xffff000018277812 */ /* 0x000fc400078ec0ff */
[----:B------:R-:W-:Y:S01]  /*80a0*/  LOP3.LUT R21, R21, 0xffff0000, RZ, 0xc0, !PT ;  /* 0xffff000015157812 */ /* 0x000fe200078ec0ff */
[-C--:B------:R-:W-:Y:S01]  /*80b0*/  FFMA.FTZ R15, R20, R6.reuse, -R15 ;  /* 0x00000006140f7223 */ /* 0x080fe2000001080f */
[----:B------:R-:W-:Y:S01]  /*80c0*/  LOP3.LUT R5, R5, 0xffff0000, RZ, 0xc0, !PT ;  /* 0xffff000005057812 */ /* 0x000fe200078ec0ff */
[----:B------:R-:W-:Y:S01]  /*80d0*/  FFMA.FTZ R31, R26, R6, R31 ;  /* 0x000000061a1f7223 */ /* 0x000fe2000001001f */
[----:B------:R-:W-:Y:S01]  /*80e0*/  LOP3.LUT R7, R7, 0xffff0000, RZ, 0xc0, !PT ;  /* 0xffff000007077812 */ /* 0x000fe200078ec0ff */
[C---:B------:R-:W-:Y:S01]  /*80f0*/  FMUL.FTZ R37, R4.reuse, R32 ;  /* 0x0000002004257220 */ /* 0x040fe20000410000 */
[-C--:B------:R-:W-:Y:S01]  /*8100*/  FFMA.FTZ R27, R4, R28.reuse, -R27 ;  /* 0x0000001c041b7223 */ /* 0x080fe2000001081b */
        /* <DEDUP_REMOVED lines=17> */
[----:B------:R2:W-:Y:S04]  /*8220*/  STS.128 [R44+0xc400], R4 ;  /* 0x00c400042c007388 */ /* 0x0005e80000000c00 */
[----:B------:R2:W-:Y:S02]  /*8230*/  STS.128 [R3+0xc400], R8 ;  /* 0x00c4000803007388 */ /* 0x0005e40000000c00 */
.L_x_10863:
[----:B------:R-:W-:Y:S05]  /*8240*/  BSYNC B0 ;  /* 0x0000000000007941 */ /* 0x000fea0003800000 */
.L_x_10849:
[----:B------:R-:W-:Y:S01]  /*8250*/  @!PT LDS RZ, [RZ] ;  /* 0x00000000fffff984 */ /* 0x000fe20000000800 */
[----:B------:R-:W-:Y:S01]  /*8260*/  @!PT LDS RZ, [RZ] ;  /* 0x00000000fffff984 */ /* 0x000fe20000000800 */
[----:B------:R-:W-:Y:S01]  /*8270*/  @!PT LDS RZ, [RZ] ;  /* 0x00000000fffff984 */ /* 0x000fe20000000800 */
[----:B------:R-:W-:Y:S01]  /*8280*/  @!PT LDS RZ, [RZ] ;  /* 0x00000000fffff984 */ /* 0x000fe20000000800 */
[----:B------:R3:W-:Y:S06]  /*8290*/  MEMBAR.ALL.CTA ;  /* 0x0000000000007992 */ /* 0x0007ec0000008000 */
[----:B---3--:R-:W3:Y:S01]  /*82a0*/  FENCE.VIEW.ASYNC.S ;  /* 0x00000000000073c6 */ /* 0x008ee20000000000 */
[----:B------:R-:W-:Y:S05]  /*82b0*/  WARPSYNC.ALL ;  /* 0x0000000000007948 */ /* 0x000fea0003800000 */
[----:B---3--:R-:W-:Y:S06]  /*82c0*/  BAR.SYNC.DEFER_BLOCKING 0xd, 0x180 ;  /* 0x0346000000007b1d */ /* 0x008fec0000010000 */
.L_x_10846:
[----:B-1----:R-:W3:Y:S02]  /*82d0*/  LDL R0, [R1+0x14] ;  /* 0x0000140001007983 */ /* 0x002ee40000100800 */
[----:B---3--:R-:W-:-:S13]  /*82e0*/  ISETP.NE.AND P0, PT, R0, 0x3, PT ;  /* 0x000000030000780c */ /* 0x008fda0003f05270 */
[----:B------:R-:W-:Y:S05]  /*82f0*/  @!P0 BRA `(.L_x_10874) ;  /* 0x0000000000048947 */ /* 0x000fea0003800000 */
[----:B------:R-:W-:Y:S01]  /*8300*/  BPT.TRAP 0x1 ;  /* 0x000000040000795c */ /* 0x000fe20000300000 */
.L_x_10874:
[----:B0-2---:R-:W2:Y:S01]  /*8310*/  LDL R3, [R1+0x28] ;  /* 0x0000280001037983 */ /* 0x005ea20000100800 */
[----:B------:R-:W-:Y:S01]  /*8320*/  IMAD R0, R22, 0x8, R2 ;  /* 0x0000000816007824 */ /* 0x000fe200078e0202 */
[----:B--2---:R-:W-:-:S04]  /*8330*/  SHF.L.U32 R5, R3, 0x1f, RZ ;  /* 0x0000001f03057819 */ /* 0x004fc800000006ff */
[----:B------:R0:W1:Y:S01]  /*8340*/  SYNCS.PHASECHK.TRANS64.TRYWAIT P1, [R0+URZ+0x30830], R5 ;  /* 0x03083005000075a7 */ /* 0x000062000802017f */
[----:B------:R-:W-:Y:S05]  /*8350*/  @!P0 BRA `(.L_x_10875) ;  /* 0x0000000000048947 */ /* 0x000fea0003800000 */
[----:B------:R-:W-:Y:S01]  /*8360*/  BPT.TRAP 0x1 ;  /* 0x000000040000795c */ /* 0x000fe20000300000 */
.L_x_10875:
[----:B------:R-:W-:Y:S02]  /*8370*/  VIADD R3, R2, 0x12400 ;  /* 0x0001240002037836 */ /* 0x000fe40000000000 */
[----:B------:R-:W-:-:S03]  /*8380*/  IMAD R4, R35, 0x2000, R2 ;  /* 0x0000200023047824 */ /* 0x000fc600078e0202 */
[----:B------:R-:W-:Y:S02]  /*8390*/  SHF.R.U32.HI R3, RZ, 0x4, R3 ;  /* 0x00000004ff037819 */ /* 0x000fe40000011603 */
[----:B------:R2:W-:Y:S02]  /*83a0*/  STL [R1+0x5c], R4 ;  /* 0x00005c0401007387 */ /* 0x0005e40000100800 */
[----:B------:R-:W-:-:S04]  /*83b0*/  LOP3.LUT R3, R3, 0x3fff, RZ, 0xc0, !PT ;  /* 0x00003fff03037812 */ /* 0x000fc800078ec0ff */
[----:B------:R-:W-:Y:S01]  /*83c0*/  LOP3.LUT R3, R3, 0x10000, RZ, 0xfc, !PT ;  /* 0x0001000003037812 */ /* 0x000fe200078efcff */
[----:B--2---:R-:W-:-:S04]  /*83d0*/  VIADD R4, R4, 0xc400 ;  /* 0x0000c40004047836 */ /* 0x004fc80000000000 */
[----:B------:R2:W-:Y:S01]  /*83e0*/  STL [R1+0x64], R3 ;  /* 0x0000640301007387 */ /* 0x0005e20000100800 */
[----:B------:R-:W-:-:S04]  /*83f0*/  SHF.R.U32.HI R4, RZ, 0x4, R4 ;  /* 0x00000004ff047819 */ /* 0x000fc80000011604 */
[----:B------:R-:W-:Y:S01]  /*8400*/  LOP3.LUT R4, R4, 0x3fff, RZ, 0xc0, !PT ;  /* 0x00003fff04047812 */ /* 0x000fe200078ec0ff */
[----:B-1----:R-:W-:Y:S06]  /*8410*/  @P1 BRA `(.L_x_10876) ;  /* 0x0000000000081947 */ /* 0x002fec0003800000 */
[----:B------:R-:W1:Y:S02]  /*8420*/  SYNCS.PHASECHK.TRANS64.TRYWAIT P1, [R0+URZ+0x30830], R5 ;  /* 0x03083005000075a7 */ /* 0x000e64000802017f */
[----:B-1----:R-:W-:Y:S05]  /*8430*/  @!P1 BRA `(.L_x_10877) ;  /* 0x000000f000149947 */ /* 0x002fea0003800000 */
.L_x_10876:
[----:B--2---:R-:W2:Y:S01]  /*8440*/  LDL R3, [R1+0x64] ;  /* 0x0000640001037983 */ /* 0x004ea20000100800 */
[----:B------:R-:W-:Y:S01]  /*8450*/  LOP3.LUT R8, R4, 0x10000, RZ, 0xfc, !PT ;  /* 0x0001000004087812 */ /* 0x000fe200078efcff */
[----:B01----:R-:W-:Y:S01]  /*8460*/  IMAD.MOV.U32 R5, RZ, RZ, 0x40000040 ;  /* 0x40000040ff057424 */ /* 0x003fe200078e00ff */
[----:B------:R-:W-:Y:S05]  /*8470*/  WARPSYNC.ALL ;  /* 0x0000000000007948 */ /* 0x000fea0003800000 */
[----:B------:R-:W-:Y:S01]  /*8480*/  IMAD.MOV.U32 R9, RZ, RZ, 0x40000040 ;  /* 0x40000040ff097424 */ /* 0x000fe200078e00ff */
[----:B------:R-:W-:Y:S01]  /*8490*/  R2UR UR7, R5 ;  /* 0x00000000050772ca */ /* 0x000fe200000e0000 */
[----:B-----5:R-:W-:Y:S01]  /*84a0*/  WARPGROUP.ARRIVE ;  /* 0x00000000000079c5 */ /* 0x020fe20000000000 */
[C---:B------:R-:W-:Y:S01]  /*84b0*/  R2UR UR4, R8.reuse ;  /* 0x00000000080472ca */ /* 0x040fe200000e0000 */
[----:B------:R-:W-:Y:S01]  /*84c0*/  IMAD.MOV.U32 R7, RZ, RZ, 0x40000040 ;  /* 0x40000040ff077424 */ /* 0x000fe200078e00ff */
[----:B------:R-:W-:Y:S01]  /*84d0*/  R2UR UR5, R9 ;  /* 0x00000000090572ca */ /* 0x000fe200000e0000 */
[----:B------:R-:W-:Y:S01]  /*84e0*/  IMAD.MOV.U32 R13, RZ, RZ, 0x40000040 ;  /* 0x40000040ff0d7424 */ /* 0x000fe200078e00ff */
[C---:B------:R-:W-:Y:S01]  /*84f0*/  IADD3 R12, R8.reuse, 0x2, RZ ;  /* 0x00000002080c7810 */ /* 0x040fe20007ffe0ff */
[----:B------:R-:W-:Y:S01]  /*8500*/  VIADD R10, R8, 0x4 ;  /* 0x00000004080a7836 */ /* 0x000fe20000000000 */
[----:B------:R-:W-:Y:S01]  /*8510*/  STL.64 [R1+0x38], R8 ;  /* 0x0000380801007387 */ /* 0x000fe20000100a00 */
[----:B------:R-:W-:-:S02]  /*8520*/  IMAD.MOV.U32 R11, RZ, RZ, 0x40000040 ;  /* 0x40000040ff0b7424 */ /* 0x000fc400078e00ff */
[----:B------:R-:W-:Y:S01]  /*8530*/  IMAD.MOV.U32 R5, RZ, RZ, 0x40000040 ;  /* 0x40000040ff057424 */ /* 0x000fe200078e00ff */
[----:B------:R0:W-:Y:S04]  /*8540*/  STL.64 [R1+0x50], R12 ;  /* 0x0000500c01007387 */ /* 0x0001e80000100a00 */
[----:B------:R-:W-:Y:S01]  /*8550*/  STL.64 [R1+0x48], R10 ;  /* 0x0000480a01007387 */ /* 0x000fe20000100a00 */
[----:B------:R-:W1:Y:S02]  /*8560*/  S2R R128, SR_TID.X ;  /* 0x0000000000807919 */ /* 0x000e640000002100 */
[----:B-1----:R-:W-:Y:S01]  /*8570*/  LOP3.LUT R128, R128, 0x7f, RZ, 0xc0, !PT ;  /* 0x0000007f80807812 */ /* 0x002fe200078ec0ff */
[----:B--2---:R-:W-:-:S04]  /*8580*/  IMAD R4, R22, 0x600, R3 ;  /* 0x0000060016047824 */ /* 0x004fc800078e0203 */
[C---:B------:R-:W-:Y:S01]  /*8590*/  VIADD R6, R4.reuse, 0x2 ;  /* 0x0000000204067836 */ /* 0x040fe20000000000 */
[----:B------:R-:W-:-:S13]  /*85a0*/  R2UR UR6, R4 ;  /* 0x00000000040672ca */ /* 0x000fda00000e0000 */
[----:B------:R-:W-:Y:S01]  /*85b0*/  HGMMA.64x192x16.F32.BF16 R24, gdesc[UR4], RZ, !UPT, gsb0 ;  /* 0x02e00000041879f0 */ /* 0x000fe2000c0018ff */
[----:B------:R-:W-:Y:S01]  /*85c0*/  R2UR UR6, R6 ;  /* 0x00000000060672ca */ /* 0x000fe200000e0000 */
[----:B------:R-:W-:Y:S01]  /*85d0*/  VIADD R6, R4, 0x4 ;  /* 0x0000000404067836 */ /* 0x000fe20000000000 */
[----:B------:R-:W-:Y:S01]  /*85e0*/  R2UR UR7, R7 ;  /* 0x00000000070772ca */ /* 0x000fe200000e0000 */
[----:B------:R-:W-:Y:S01]  /*85f0*/  IMAD.MOV.U32 R7, RZ, RZ, 0x40000040 ;  /* 0x40000040ff077424 */ /* 0x000fe200078e00ff */
[----:B------:R-:W-:Y:S01]  /*8600*/  R2UR UR4, R12 ;  /* 0x000000000c0472ca */ /* 0x000fe200000e0000 */
[----:B------:R-:W-:Y:S01]  /*8610*/  VIADD R4, R4, 0x6 ;  /* 0x0000000604047836 */ /* 0x000fe20000000000 */
[----:B------:R-:W-:Y:S01]  /*8620*/  R2UR UR5, R13 ;  /* 0x000000000d0572ca */ /* 0x000fe200000e0000 */
[----:B------:R-:W-:Y:S02]  /*8630*/  WARPGROUP.DEPBAR.LE gsb0, 0x0 ;  /* 0x00008000000079c5 */ /* 0x000fe40000010000 */
[----:B------:R-:W-:-:S10]  /*8640*/  WARPGROUP.ARRIVE ;  /* 0x00000000000079c5 */ /* 0x000fd40000000000 */
[----:B------:R-:W-:Y:S01]  /*8650*/  HGMMA.64x192x16.F32.BF16 R24, gdesc[UR4], R24, gsb0 ;  /* 0x02e00000041879f0 */ /* 0x000fe20008001818 */
[----:B------:R-:W-:Y:S02]  /*8660*/  R2UR UR6, R6 ;  /* 0x00000000060672ca */ /* 0x000fe400000e0000 */
[----:B------:R-:W-:Y:S01]  /*8670*/  R2UR UR7, R7 ;  /* 0x00000000070772ca */ /* 0x000fe200000e0000 */
[----:B------:R-:W-:Y:S01]  /*8680*/  IMAD.MOV.U32 R7, RZ, RZ, 0x40000040 ;  /* 0x40000040ff077424 */ /* 0x000fe200078e00ff */
[----:B------:R-:W-:Y:S02]  /*8690*/  R2UR UR4, R10 ;  /* 0x000000000a0472ca */ /* 0x000fe400000e0000 */
[----:B------:R-:W-:Y:S02]  /*86a0*/  R2UR UR5, R11 ;  /* 0x000000000b0572ca */ /* 0x000fe400000e0000 */
[----:B------:R-:W-:-:S05]  /*86b0*/  IADD3 R6, R8, 0x6, RZ ;  /* 0x0000000608067810 */ /* 0x000fca0007ffe0ff */
[----:B------:R1:W-:Y:S01]  /*86c0*/  STL.64 [R1+0x40], R6 ;  /* 0x0000400601007387 */ /* 0x0003e20000100a00 */
[----:B------:R-:W-:Y:S02]  /*86d0*/  WARPGROUP.DEPBAR.LE gsb0, 0x0 ;  /* 0x00008000000079c5 */ /* 0x000fe40000010000 */
[----:B------:R-:W-:-:S06]  /*86e0*/  WARPGROUP.ARRIVE ;  /* 0x00000000000079c5 */ /* 0x000fcc0000000000 */
[----:B------:R-:W-:Y:S01]  /*86f0*/  HGMMA.64x192x16.F32.BF16 R24, gdesc[UR4], R24, gsb0 ;  /* 0x02e00000041879f0 */ /* 0x000fe20008001818 */
[----:B------:R-:W-:Y:S02]  /*8700*/  R2UR UR6, R4 ;  /* 0x00000000040672ca */ /* 0x000fe400000e0000 */
[----:B------:R-:W-:Y:S01]  /*8710*/  R2UR UR7, R5 ;  /* 0x00000000050772ca */ /* 0x000fe200000e0000 */
[----:B------:R-:W2:Y:S01]  /*8720*/  S2R R4, SR_TID.X ;  /* 0x0000000000047919 */ /* 0x000ea20000002100 */
[----:B------:R-:W-:Y:S02]  /*8730*/  R2UR UR4, R6 ;  /* 0x00000000060472ca */ /* 0x000fe400000e0000 */
[----:B------:R-:W-:Y:S01]  /*8740*/  R2UR UR5, R7 ;  /* 0x00000000070572ca */ /* 0x000fe200000e0000 */
[----:B--2---:R-:W-:-:S05]  /*8750*/  VIADD R127, R4, 0xffffff80 ;  /* 0xffffff80047f7836 */ /* 0x004fca0000000000 */
[----:B------:R-:W-:-:S04]  /*8760*/  SHF.R.S32.HI R21, RZ, 0x1f, R127 ;  /* 0x0000001fff157819 */ /* 0x000fc8000001147f */
[----:B------:R-:W-:-:S04]  /*8770*/  LEA.HI R21, R21, R127, RZ, 0x7 ;  /* 0x0000007f15157211 */ /* 0x000fc800078f38ff */
[----:B------:R-:W-:-:S05]  /*8780*/  LOP3.LUT R21, R21, 0xffffff80, RZ, 0xc0, !PT ;  /* 0xffffff8015157812 */ /* 0x000fca00078ec0ff */
[----:B------:R-:W-:-:S05]  /*8790*/  IMAD.IADD R21, R127, 0x1, -R21 ;  /* 0x000000017f157824 */ /* 0x000fca00078e0a15 */
[----:B------:R-:W-:-:S04]  /*87a0*/  SHF.R.S32.HI R4, RZ, 0x1f, R21 ;  /* 0x0000001fff047819 */ /* 0x000fc80000011415 */
[----:B------:R-:W-:-:S04]  /*87b0*/  LEA.HI R4, R4, R21, RZ, 0x2 ;  /* 0x0000001504047211 */ /* 0x000fc800078f10ff */
[----:B------:R-:W-:-:S05]  /*87c0*/  LOP3.LUT R4, R4, 0x7ffffffc, RZ, 0xc0, !PT ;  /* 0x7ffffffc04047812 */ /* 0x000fca00078ec0ff */
[----:B------:R-:W-:Y:S02]  /*87d0*/  IMAD.IADD R4, R21, 0x1, -R4 ;  /* 0x0000000115047824 */ /* 0x000fe400078e0a04 */
[----:B------:R-:W-:-:S04]  /*87e0*/  IMAD.MOV.U32 R21, RZ, RZ, -0x2 ;  /* 0xfffffffeff157424 */ /* 0x000fc800078e00ff */
[----:B------:R-:W-:-:S04]  /*87f0*/  IMAD R21, R4, R21, 0xc0 ;  /* 0x000000c004157424 */ /* 0x000fc800078e0215 */
[----:B------:R-:W-:-:S04]  /*8800*/  IMAD.IADD R21, R21, 0x1, R120 ;  /* 0x0000000115157824 */ /* 0x000fc800078e0278 */
[----:B------:R-:W-:-:S05]  /*8810*/  IMAD R4, R152, -0xc0, R21 ;  /* 0xffffff4098047824 */ /* 0x000fca00078e0215 */
[C---:B------:R-:W-:Y:S02]  /*8820*/  ISETP.GT.AND P4, PT, R4.reuse, 0x1, PT ;  /* 0x000000010400780c */ /* 0x040fe40003f84270 */
[C---:B------:R-:W-:Y:S02]  /*8830*/  ISETP.GT.AND P3, PT, R4.reuse, RZ, PT ;  /* 0x000000ff0400720c */ /* 0x040fe40003f64270 */
[C---:B------:R-:W-:Y:S02]  /*8840*/  ISETP.GT.AND P5, PT, R4.reuse, 0x8, PT ;  /* 0x000000080400780c */ /* 0x040fe40003fa4270 */
[C---:B------:R-:W-:Y:S02]  /*8850*/  ISETP.GT.AND P1, PT, R4.reuse, 0x9, PT ;  /* 0x000000090400780c */ /* 0x040fe40003f24270 */
[----:B------:R-:W-:Y:S01]  /*8860*/  ISETP.GT.AND P2, PT, R4, 0x10, PT ;  /* 0x000000100400780c */ /* 0x000fe20003f44270 */
[----:B------:R-:W-:Y:S02]  /*8870*/  WARPGROUP.DEPBAR.LE gsb0, 0x0 ;  /* 0x00008000000079c5 */ /* 0x000fe40000010000 */
[----:B------:R-:W-:-:S06]  /*8880*/  WARPGROUP.ARRIVE ;  /* 0x00000000000079c5 */ /* 0x000fcc0000000000 */
[----:B------:R-:W-:Y:S01]  /*8890*/  HGMMA.64x192x16.F32.BF16 R24, gdesc[UR4], R24, gsb0 ;  /* 0x02e00000041879f0 */ /* 0x000fe20008001818 */
[----:B------:R-:W-:Y:S01]  /*88a0*/  ULDC UR4, c[0x0][0x9d8] ;  /* 0x0002760000047ab9 */ /* 0x000fe20000000800 */
[----:B------:R-:W-:Y:S01]  /*88b0*/  ULDC UR5, c[0x0][0x988] ;  /* 0x0002620000057ab9 */ /* 0x000fe20000000800 */
[----:B------:R-:W-:Y:S02]  /*88c0*/  WARPGROUP.DEPBAR.LE gsb0, 0x0 ;  /* 0x00008000000079c5 */ /* 0x000fe40000010000 */
[----:B------:R-:W-:Y:S01]  /*88d0*/  FMUL.FTZ R125, R25, UR4 ;  /* 0x00000004197d7c20 */ /* 0x000fe20008410000 */
[----:B0-----:R-:W-:Y:S01]  /*88e0*/  FMUL.FTZ R13, R27, UR4 ;  /* 0x000000041b0d7c20 */ /* 0x001fe20008410000 */
[----:B------:R-:W-:Y:S01]  /*88f0*/  FMUL.FTZ R126, R24, UR4 ;  /* 0x00000004187e7c20 */ /* 0x000fe20008410000 */
[----:B------:R-:W-:Y:S01]  /*8900*/  FMUL.FTZ R3, R36, UR4 ;  /* 0x0000000424037c20 */ /* 0x000fe20008410000 */
[----:B------:R-:W-:Y:S01]  /*8910*/  FMUL.FTZ R124, R28, UR4 ;  /* 0x000000041c7c7c20 */ /* 0x000fe20008410000 */
[----:B------:R-:W-:Y:S01]  /*8920*/  FMUL.FTZ R122, R29, UR4 ;  /* 0x000000041d7a7c20 */ /* 0x000fe20008410000 */
[----:B------:R-:W0:Y:S01]  /*8930*/  MUFU.TANH R125, R125 ;  /* 0x0000007d007d7308 */ /* 0x000e220000002400 */
[----:B------:R-:W-:Y:S01]  /*8940*/  FMUL.FTZ R15, R31, UR4 ;  /* 0x000000041f0f7c20 */ /* 0x000fe20008410000 */
[----:B------:R-:W-:Y:S01]  /*8950*/  FMUL.FTZ R12, R26, UR4 ;  /* 0x000000041a0c7c20 */ /* 0x000fe20008410000 */
[----:B-1----:R-:W-:Y:S01]  /*8960*/  FMUL.FTZ R6, R40, UR4 ;  /* 0x0000000428067c20 */ /* 0x002fe20008410000 */
        /* <DEDUP_REMOVED lines=13> */
[----:B0-----:R-:W-:Y:S01]  /*8a40*/  FSEL R125, R125, -INF , P4 ;  /* 0xff8000007d7d7808 */ /* 0x001fe20002000000 */
[----:B------:R-:W-:Y:S01]  /*8a50*/  FMUL.FTZ R9, R41, UR4 ;  /* 0x0000000429097c20 */ /* 0x000fe20008410000 */
[----:B------:R-:W-:Y:S01]  /*8a60*/  FMUL.FTZ R75, R82, UR4 ;  /* 0x00000004524b7c20 */ /* 0x000fe20008410000 */
[----:B------:R-:W-:Y:S01]  /*8a70*/  FMUL.FTZ R82, R94, UR4 ;  /* 0x000000045e527c20 */ /* 0x000fe20008410000 */
[----:B------:R-:W-:Y:S01]  /*8a80*/  FMUL.FTZ R27, R39, UR4 ;  /* 0x00000004271b7c20 */ /* 0x000fe20008410000 */
[----:B------:R-:W-:Y:S01]  /*8a90*/  FMUL.FTZ R26, R38, UR4 ;  /* 0x00000004261a7c20 */ /* 0x000fe20008410000 */
[----:B------:R-:W-:Y:S01]  /*8aa0*/  FMUL.FTZ R8, R44, UR4 ;  /* 0x000000042c087c20 */ /* 0x000fe20008410000 */
[----:B------:R-:W0:Y:S01]  /*8ab0*/  MUFU.TANH R3, R3 ;  /* 0x0000000300037308 */ /* 0x000e220000002400 */
        /* <DEDUP_REMOVED lines=18> */
[----:B------:R-:W-:Y:S01]  /*8be0*/  FMNMX.FTZ R3, R126, R125, !PT ;  /* 0x0000007d7e037209 */ /* 0x000fe20007810000 */
        /* <DEDUP_REMOVED lines=49> */
[----:B------:R-:W-:Y:S01]  /*8f00*/  FMNMX.FTZ R6, R123, R6, !PT ;  /* 0x000000067b067209 */ /* 0x000fe20007810000 */
        /* <DEDUP_REMOVED lines=17> */
[----:B------:R-:W2:Y:S01]  /*9020*/  LDL R117, [R1+0x6c] ;  /* 0x00006c0001757983 */ /* 0x000ea20000100800 */
[----:B------:R-:W3:Y:S01]  /*9030*/  MUFU.TANH R25, R25 ;  /* 0x0000001900197308 */ /* 0x000ee20000002400 */
[----:B0-----:R-:W-:Y:S01]  /*9040*/  FSEL R93, R7, -INF , P5 ;  /* 0xff800000075d7808 */ /* 0x001fe20002800000 */
[----:B------:R-:W-:Y:S01]  /*9050*/  FMUL.FTZ R7, R105, UR4 ;  /* 0x0000000469077c20 */ /* 0x000fe20008410000 */
[----:B------:R-:W4:Y:S01]  /*9060*/  LDL R115, [R1+0x34] ;  /* 0x0000340001737983 */ /* 0x000f220000100800 */
[----:B------:R-:W-:Y:S01]  /*9070*/  FMUL.FTZ R105, R118, UR4 ;  /* 0x0000000476697c20 */ /* 0x000fe20008410000 */
[----:B------:R-:W-:-:S03]  /*9080*/  FMNMX.FTZ R3, R93, R6, !PT ;  /* 0x000000065d037209 */ /* 0x000fc60007810000 */
[----:B------:R-:W0:Y:S01]  /*9090*/  MUFU.TANH R9, R9 ;  /* 0x0000000900097308 */ /* 0x000e220000002400 */
[----:B-1----:R-:W-:Y:S02]  /*90a0*/  FSEL R24, R24, -INF , P2 ;  /* 0xff80000018187808 */ /* 0x002fe40001000000 */
[----:B------:R-:W-:Y:S02]  /*90b0*/  ISETP.GT.AND P2, PT, R4, 0x21, PT ;  /* 0x000000210400780c */ /* 0x000fe40003f44270 */
[----:B------:R-:W-:-:S03]  /*90c0*/  FMNMX.FTZ R6, R94, R3, !PT ;  /* 0x000000035e067209 */ /* 0x000fc60007810000 */
[----:B------:R-:W1:Y:S01]  /*90d0*/  MUFU.TANH R27, R27 ;  /* 0x0000001b001b7308 */ /* 0x000e620000002400 */
[----:B---3--:R-:W-:Y:S02]  /*90e0*/  FSEL R25, R25, -INF , P3 ;  /* 0xff80000019197808 */ /* 0x008fe40001800000 */
[----:B------:R-:W-:-:S05]  /*90f0*/  ISETP.GT.AND P3, PT, R4, 0x28, PT ;  /* 0x000000280400780c */ /* 0x000fca0003f64270 */
[----:B------:R-:W3:Y:S01]  /*9100*/  MUFU.TANH R26, R26 ;  /* 0x0000001a001a7308 */ /* 0x000ee20000002400 */
[----:B0-----:R-:W-:-:S04]  /*9110*/  FSEL R91, R9, -INF , P2 ;  /* 0xff800000095b7808 */ /* 0x001fc80001000000 */
[----:B------:R-:W-:-:S03]  /*9120*/  FMNMX.FTZ R3, R91, R6, !PT ;  /* 0x000000065b037209 */ /* 0x000fc60007810000 */
[----:B------:R-:W0:Y:S01]  /*9130*/  MUFU.TANH R8, R8 ;  /* 0x0000000800087308 */ /* 0x000e220000002400 */
[----:B-1----:R-:W-:Y:S02]  /*9140*/  FSEL R27, R27, -INF , P5 ;  /* 0xff8000001b1b7808 */ /* 0x002fe40002800000 */
[----:B------:R-:W-:-:S05]  /*9150*/  ISETP.GT.AND P5, PT, R4, 0x30, PT ;  /* 0x000000300400780c */ /* 0x000fca0003fa4270 */
[----:B------:R-:W1:Y:S01]  /*9160*/  MUFU.TANH R5, R5 ;  /* 0x0000000500057308 */ /* 0x000e620000002400 */
[----:B---3--:R-:W-:Y:S02]  /*9170*/  FSEL R26, R26, -INF , P4 ;  /* 0xff8000001a1a7808 */ /* 0x008fe40002000000 */
[----:B------:R-:W-:-:S05]  /*9180*/  ISETP.GT.AND P4, PT, R4, 0x29, PT ;  /* 0x000000290400780c */ /* 0x000fca0003f84270 */
[----:B------:R-:W3:Y:S01]  /*9190*/  MUFU.TANH R11, R11 ;  /* 0x0000000b000b7308 */ /* 0x000ee20000002400 */
[----:B0-----:R-:W-:Y:S01]  /*91a0*/  FSEL R92, R8, -INF , P3 ;  /* 0xff800000085c7808 */ /* 0x001fe20001800000 */
[----:B------:R-:W-:Y:S01]  /*91b0*/  FMUL.FTZ R8, R108, UR4 ;  /* 0x000000046c087c20 */ /* 0x000fe20008410000 */
[----:B------:R-:W-:-:S05]  /*91c0*/  FMUL.FTZ R108, R111, UR4 ;  /* 0x000000046f6c7c20 */ /* 0x000fca0008410000 */
[----:B------:R-:W0:Y:S01]  /*91d0*/  MUFU.TANH R28, R28 ;  /* 0x0000001c001c7308 */ /* 0x000e220000002400 */
[----:B-1----:R-:W-:Y:S02]  /*91e0*/  FSEL R49, R5, -INF , P5 ;  /* 0xff80000005317808 */ /* 0x002fe40002800000 */
[----:B------:R-:W-:Y:S01]  /*91f0*/  FMNMX.FTZ R5, R92, R3, !PT ;  /* 0x000000035c057209 */ /* 0x000fe20007810000 */
[----:B------:R-:W-:-:S04]  /*9200*/  FMUL.FTZ R3, R101, UR4 ;  /* 0x0000000465037c20 */ /* 0x000fc80008410000 */
[----:B------:R-:W1:Y:S01]  /*9210*/  MUFU.TANH R10, R10 ;  /* 0x0000000a000a7308 */ /* 0x000e620000002400 */
[----:B---3--:R-:W-:-:S04]  /*9220*/  FSEL R76, R11, -INF , P4 ;  /* 0xff8000000b4c7808 */ /* 0x008fc80002000000 */
[----:B------:R-:W-:-:S03]  /*9230*/  FMNMX.FTZ R6, R76, R5, !PT ;  /* 0x000000054c067209 */ /* 0x000fc60007810000 */
[----:B------:R-:W3:Y:S01]  /*9240*/  MUFU.TANH R29, R29 ;  /* 0x0000001d001d7308 */ /* 0x000ee20000002400 */
[----:B0-----:R-:W-:Y:S02]  /*9250*/  FSEL R28, R28, -INF , P1 ;  /* 0xff8000001c1c7808 */ /* 0x001fe40000800000 */
[----:B------:R-:W-:-:S05]  /*9260*/  ISETP.GT.AND P1, PT, R4, 0x31, PT ;  /* 0x000000310400780c */ /* 0x000fca0003f24270 */
        /* <DEDUP_REMOVED lines=8> */
[----:B0-----:R-:W-:Y:S01]  /*92f0*/  FSEL R72, R32, -INF , P1 ;  /* 0xff80000020487808 */ /* 0x001fe20000800000 */
[----:B------:R-:W-:-:S03]  /*9300*/  FMUL.FTZ R32, R100, UR4 ;  /* 0x0000000464207c20 */ /* 0x000fc60008410000 */
[----:B------:R-:W-:-:S03]  /*9310*/  FMNMX.FTZ R6, R72, R5, !PT ;  /* 0x0000000548067209 */ /* 0x000fc60007810000 */
[----:B------:R-:W0:Y:S01]  /*9320*/  MUFU.TANH R31, R31 ;  /* 0x0000001f001f7308 */ /* 0x000e220000002400 */
[----:B-1----:R-:W-:Y:S02]  /*9330*/  FSEL R30, R30, -INF , P3 ;  /* 0xff8000001e1e7808 */ /* 0x002fe40001800000 */
[----:B------:R-:W-:-:S05]  /*9340*/  ISETP.GT.AND P3, PT, R4, 0x39, PT ;  /* 0x000000390400780c */ /* 0x000fca0003f64270 */
[----:B------:R-:W1:Y:S01]  /*9350*/  MUFU.TANH R36, R36 ;  /* 0x0000002400247308 */ /* 0x000e620000002400 */
[----:B---3--:R-:W-:-:S04]  /*9360*/  FSEL R73, R20, -INF , P2 ;  /* 0xff80000014497808 */ /* 0x008fc80001000000 */
[----:B------:R-:W-:-:S03]  /*9370*/  FMNMX.FTZ R5, R73, R6, !PT ;  /* 0x0000000649057209 */ /* 0x000fc60007810000 */
[----:B------:R-:W3:Y:S01]  /*9380*/  MUFU.TANH R35, R35 ;  /* 0x0000002300237308 */ /* 0x000ee20000002400 */
[----:B0-----:R-:W-:Y:S02]  /*9390*/  FSEL R31, R31, -INF , P4 ;  /* 0xff8000001f1f7808 */ /* 0x001fe40002000000 */
[----:B------:R-:W-:-:S05]  /*93a0*/  ISETP.GT.AND P4, PT, R4, 0x40, PT ;  /* 0x000000400400780c */ /* 0x000fca0003f84270 */
[----:B------:R-:W0:Y:S01]  /*93b0*/  MUFU.TANH R48, R48 ;  /* 0x0000003000307308 */ /* 0x000e220000002400 */
[----:B-1----:R-:W-:-:S04]  /*93c0*/  FSEL R68, R36, -INF , P3 ;  /* 0xff80000024447808 */ /* 0x002fc80001800000 */
[----:B------:R-:W-:-:S03]  /*93d0*/  FMNMX.FTZ R6, R68, R5, !PT ;  /* 0x0000000544067209 */ /* 0x000fc60007810000 */
        /* <DEDUP_REMOVED lines=10> */
[----:B---3--:R-:W-:Y:S02]  /*9480*/  FSEL R50, R50, -INF , P2 ;  /* 0xff80000032327808 */ /* 0x008fe40001000000 */
[----:B------:R-:W-:-:S05]  /*9490*/  ISETP.GT.AND P2, PT, R4, 0x49, PT ;  /* 0x000000490400780c */ /* 0x000fca0003f44270 */
[----:B------:R-:W3:Y:S01]  /*94a0*/  MUFU.TANH R60, R60 ;  /* 0x0000003c003c7308 */ /* 0x000ee20000002400 */
[----:B0-----:R-:W-:Y:S01]  /*94b0*/  FSEL R65, R37, -INF , P1 ;  /* 0xff80000025417808 */ /* 0x001fe20000800000 */
[----:B------:R-:W-:Y:S01]  /*94c0*/  FMUL.FTZ R37, R104, UR4 ;  /* 0x0000000468257c20 */ /* 0x000fe20008410000 */
[----:B------:R-:W-:Y:S02]  /*94d0*/  FMUL.FTZ R104, R119, UR4 ;  /* 0x0000000477687c20 */ /* 0x000fe40008410000 */
        /* <DEDUP_REMOVED lines=30> */
[----:B------:R-:W-:Y:S01]  /*96c0*/  FMNMX.FTZ R6, R46, R5, !PT ;  /* 0x000000052e067209 */ /* 0x000fe20007810000 */
[----:B------:R-:W-:Y:S01]  /*96d0*/  FMUL.FTZ R5, R107, UR4 ;  /* 0x000000046b057c20 */ /* 0x000fe20008410000 */
[----:B------:R-:W-:Y:S01]  /*96e0*/  FMUL.FTZ R107, R114, UR4 ;  /* 0x00000004726b7c20 */ /* 0x000fe20008410000 */
        /* <DEDUP_REMOVED lines=29> */
[----:B------:R-:W-:Y:S01]  /*98c0*/  FMNMX.FTZ R9, R43, R6, !PT ;  /* 0x000000062b097209 */ /* 0x000fe20007810000 */
[----:B------:R-:W-:Y:S02]  /*98d0*/  FMUL.FTZ R6, R110, UR4 ;  /* 0x000000046e067c20 */ /* 0x000fe40008410000 */
        /* <DEDUP_REMOVED lines=30> */
[----:B------:R-:W-:Y:S01]  /*9ac0*/  FMNMX.FTZ R11, R35, R10, !PT ;  /* 0x0000000a230b7209 */ /* 0x000fe20007810000 */
[----:B------:R-:W-:Y:S02]  /*9ad0*/  FMUL.FTZ R10, R112, UR4 ;  /* 0x00000004700a7c20 */ /* 0x000fe40008410000 */
        /* <DEDUP_REMOVED lines=27> */
[----:B0-----:R-:W-:Y:S01]  /*9c90*/  FSEL R82, R82, -INF , P2 ;  /* 0xff80000052527808 */ /* 0x001fe20001000000 */
[----:B------:R-:W2:Y:S01]  /*9ca0*/  LDL R116, [R1+0x2c] ;  /* 0x00002c0001747983 */ /* 0x000ea20000100800 */
        /* <DEDUP_REMOVED lines=53> */
[----:B0-----:R-:W-:-:S04]  /*a000*/  FSEL R20, R95, -INF , P5 ;  /* 0xff8000005f147808 */ /* 0x001fc80002800000 */
[----:B------:R-:W-:-:S03]  /*a010*/  FMNMX.FTZ R97, R20, R5, !PT ;  /* 0x0000000514617209 */ /* 0x000fc60007810000 */
[----:B------:R-:W0:Y:S01]  /*a020*/  MUFU.TANH R106, R106 ;  /* 0x0000006a006a7308 */ /* 0x000e220000002400 */
[----:B-1----:R-:W-:Y:S01]  /*a030*/  FSEL R108, R108, -INF , P1 ;  /* 0xff8000006c6c7808 */ /* 0x002fe20000800000 */
[----:B------:R-:W1:Y:S06]  /*a040*/  SHFL.BFLY PT, R6, R97, 0x2, 0x1f ;  /* 0x0c401f0061067f89 */ /* 0x000e6c00000e0000 */
[----:B------:R-:W4:Y:S01]  /*a050*/  MUFU.TANH R105, R105 ;  /* 0x0000006900697308 */ /* 0x000f220000002400 */
[----:B---3--:R-:W-:-:S07]  /*a060*/  FSEL R107, R107, -INF , P2 ;  /* 0xff8000006b6b7808 */ /* 0x008fce0001000000 */
[----:B------:R-:W3:Y:S01]  /*a070*/  MUFU.TANH R104, R104 ;  /* 0x0000006800687308 */ /* 0x000ee20000002400 */
[----:B0-----:R-:W-:Y:S02]  /*a080*/  FSEL R106, R106, -INF , P3 ;  /* 0xff8000006a6a7808 */ /* 0x001fe40001800000 */
[----:B----4-:R-:W-:Y:S02]  /*a090*/  FSEL R105, R105, -INF , P4 ;  /* 0xff80000069697808 */ /* 0x010fe40002000000 */
[----:B-1----:R-:W-:Y:S02]  /*a0a0*/  FMNMX.FTZ R98, R97, R6, !PT ;  /* 0x0000000661627209 */ /* 0x002fe40007810000 */
[----:B------:R-:W-:-:S03]  /*a0b0*/  MOV R6, UR5 ;  /* 0x0000000500067c02 */ /* 0x000fc60008000f00 */
[----:B------:R-:W0:Y:S01]  /*a0c0*/  SHFL.BFLY PT, R5, R98, 0x1, 0x1f ;  /* 0x0c201f0062057f89 */ /* 0x000e2200000e0000 */
[----:B---3--:R-:W-:Y:S02]  /*a0d0*/  FSEL R104, R104, -INF , P5 ;  /* 0xff80000068687808 */ /* 0x008fe40002800000 */
[----:B0-----:R-:W-:-:S04]  /*a0e0*/  FMNMX.FTZ R5, R98, R5, !PT ;  /* 0x0000000562057209 */ /* 0x001fc80007810000 */
[C---:B------:R-:W-:Y:S01]  /*a0f0*/  FSETP.NEU.FTZ.AND P6, PT, R5.reuse, -INF , PT ;  /* 0xff8000000500780b */ /* 0x040fe20003fdd000 */
[----:B------:R-:W-:-:S05]  /*a100*/  FMUL.FTZ R95, R5, R6 ;  /* 0x00000006055f7220 */ /* 0x000fca0000410000 */
[----:B------:R-:W-:-:S05]  /*a110*/  FSEL R95, R95, RZ, P6 ;  /* 0x000000ff5f5f7208 */ /* 0x000fca0003000000 */
[-CC-:B------:R-:W-:Y:S01]  /*a120*/  FFMA.FTZ R97, R93, R6.reuse, -R95.reuse ;  /* 0x000000065d617223 */ /* 0x180fe2000001085f */
[-CC-:B------:R-:W-:Y:S01]  /*a130*/  FFMA.FTZ R93, R94, R6.reuse, -R95.reuse ;  /* 0x000000065e5d7223 */ /* 0x180fe2000001085f */
[-CC-:B------:R-:W-:Y:S01]  /*a140*/  FFMA.FTZ R94, R91, R6.reuse, -R95.reuse ;  /* 0x000000065b5e7223 */ /* 0x180fe2000001085f */
        /* <DEDUP_REMOVED lines=18> */
[--C-:B0-----:R-:W-:Y:S01]  /*a270*/  FFMA.FTZ R111, R65, R6, -R95.reuse ;  /* 0x00000006416f7223 */ /* 0x101fe2000001085f */
        /* <DEDUP_REMOVED lines=10> */
[----:B------:R-:W-:-:S02]  /*a320*/  FFMA.FTZ R11, R11, R6, -R95 ;  /* 0x000000060b0b7223 */ /* 0x000fc4000001085f */
[----:B------:R-:W-:Y:S02]  /*a330*/  FMNMX.FTZ R110, R28, R109, !PT ;  /* 0x0000006d1c6e7209 */ /* 0x000fe40007810000 */
[----:B------:R-:W-:Y:S01]  /*a340*/  MUFU.EX2 R102, R102 ;  /* 0x0000006600667308 */ /* 0x000fe20000000800 */
[--C-:B0-----:R-:W-:Y:S01]  /*a350*/  FFMA.FTZ R112, R60, R6, -R95.reuse ;  /* 0x000000063c707223 */ /* 0x101fe2000001085f */
[----:B------:R-:W-:Y:S01]  /*a360*/  FMNMX.FTZ R69, R29, R110, !PT ;  /* 0x0000006e1d457209 */ /* 0x000fe20007810000 */
[----:B------:R-:W-:-:S03]  /*a370*/  FFMA.FTZ R110, R64, R6, -R95 ;  /* 0x00000006406e7223 */ /* 0x000fc6000001085f */
[----:B------:R-:W-:Y:S02]  /*a380*/  FMNMX.FTZ R64, R30, R69, !PT ;  /* 0x000000451e407209 */ /* 0x000fe40007810000 */
[----:B------:R-:W-:Y:S02]  /*a390*/  MUFU.EX2 R69, R110 ;  /* 0x0000006e00457308 */ /* 0x000fe40000000800 */
[----:B------:R-:W-:-:S04]  /*a3a0*/  FMNMX.FTZ R64, R31, R64, !PT ;  /* 0x000000401f407209 */ /* 0x000fc80007810000 */
[----:B------:R-:W-:Y:S02]  /*a3b0*/  FMNMX.FTZ R65, R49, R64, !PT ;  /* 0x0000004031417209 */ /* 0x000fe40007810000 */
[----:B------:R0:W-:Y:S02]  /*a3c0*/  MUFU.EX2 R64, R111 ;  /* 0x0000006f00407308 */ /* 0x0001e40000000800 */
[----:B------:R-:W-:-:S04]  /*a3d0*/  FMNMX.FTZ R65, R48, R65, !PT ;  /* 0x0000004130417209 */ /* 0x000fc80007810000 */
[----:B------:R-:W-:Y:S02]  /*a3e0*/  FMNMX.FTZ R60, R50, R65, !PT ;  /* 0x00000041323c7209 */ /* 0x000fe40007810000 */
[----:B------:R1:W-:Y:S01]  /*a3f0*/  MUFU.EX2 R65, R112 ;  /* 0x0000007000417308 */ /* 0x0003e20000000800 */
[--C-:B0-----:R-:W-:Y:S01]  /*a400*/  FFMA.FTZ R111, R44, R6, -R95.reuse ;  /* 0x000000062c6f7223 */ /* 0x101fe2000001085f */
[----:B------:R-:W-:Y:S01]  /*a410*/  FMNMX.FTZ R109, R51, R60, !PT ;  /* 0x0000003c336d7209 */ /* 0x000fe20007810000 */
[----:B------:R-:W-:-:S03]  /*a420*/  FFMA.FTZ R60, R61, R6, -R95 ;  /* 0x000000063d3c7223 */ /* 0x000fc6000001085f */
[----:B------:R-:W-:Y:S02]  /*a430*/  FMNMX.FTZ R110, R52, R109, !PT ;  /* 0x0000006d346e7209 */ /* 0x000fe40007810000 */
[----:B------:R-:W0:Y:S01]  /*a440*/  MUFU.EX2 R103, R103 ;  /* 0x0000006700677308 */ /* 0x000e220000000800 */
[----:B-1----:R-:W-:Y:S01]  /*a450*/  FFMA.FTZ R112, R45, R6, -R95 ;  /* 0x000000062d707223 */ /* 0x002fe2000001085f */
[----:B------:R-:W-:-:S04]  /*a460*/  FMNMX.FTZ R61, R53, R110, !PT ;  /* 0x0000006e353d7209 */ /* 0x000fc80007810000 */
[----:B------:R-:W-:Y:S02]  /*a470*/  FMNMX.FTZ R56, R54, R61, !PT ;  /* 0x0000003d36387209 */ /* 0x000fe40007810000 */
[----:B------:R-:W-:Y:S02]  /*a480*/  MUFU.EX2 R61, R113 ;  /* 0x00000071003d7308 */ /* 0x000fe40000000800 */
[----:B------:R-:W-:Y:S01]  /*a490*/  FMNMX.FTZ R109, R55, R56, !PT ;  /* 0x00000038376d7209 */ /* 0x000fe20007810000 */
[-CC-:B------:R-:W-:Y:S01]  /*a4a0*/  FFMA.FTZ R56, R57, R6.reuse, -R95.reuse ;  /* 0x0000000639387223 */ /* 0x180fe2000001085f */
[-CC-:B------:R-:W-:Y:S01]  /*a4b0*/  FFMA.FTZ R57, R46, R6.reuse, -R95.reuse ;  /* 0x000000062e397223 */ /* 0x180fe2000001085f */
[----:B------:R-:W-:Y:S01]  /*a4c0*/  FFMA.FTZ R46, R47, R6, -R95 ;  /* 0x000000062f2e7223 */ /* 0x000fe2000001085f */
        /* <DEDUP_REMOVED lines=14> */
[-CC-:B-1----:R-:W-:Y:S01]  /*a5b0*/  FFMA.FTZ R111, R40, R6.reuse, -R95.reuse ;  /* 0x00000006286f7223 */ /* 0x182fe2000001085f */
[----:B------:R-:W-:Y:S01]  /*a5c0*/  FMNMX.FTZ R110, R74, R45, !PT ;  /* 0x0000002d4a6e7209 */ /* 0x000fe20007810000 */
[-CC-:B------:R-:W-:Y:S01]  /*a5d0*/  FFMA.FTZ R45, R42, R6.reuse, -R95.reuse ;  /* 0x000000062a2d7223 */ /* 0x180fe2000001085f */
[--C-:B------:R-:W-:Y:S02]  /*a5e0*/  FFMA.FTZ R42, R43, R6, -R95.reuse ;  /* 0x000000062b2a7223 */ /* 0x100fe4000001085f */
[----:B------:R-:W-:Y:S02]  /*a5f0*/  FMNMX.FTZ R109, R79, R110, !PT ;  /* 0x0000006e4f6d7209 */ /* 0x000fe40007810000 */
[----:B------:R-:W-:Y:S01]  /*a600*/  MUFU.EX2 R99, R99 ;  /* 0x0000006300637308 */ /* 0x000fe20000000800 */
[----:B---3--:R-:W-:Y:S01]  /*a610*/  FFMA.FTZ R112, R38, R6, -R95 ;  /* 0x0000000626707223 */ /* 0x008fe2000001085f */
[----:B------:R-:W-:-:S04]  /*a620*/  FMNMX.FTZ R109, R78, R109, !PT ;  /* 0x0000006d4e6d7209 */ /* 0x000fc80007810000 */
[----:B------:R-:W-:Y:S02]  /*a630*/  FMNMX.FTZ R110, R80, R109, !PT ;  /* 0x0000006d506e7209 */ /* 0x000fe40007810000 */
[----:B------:R-:W-:Y:S02]  /*a640*/  MUFU.EX2 R96, R96 ;  /* 0x0000006000607308 */ /* 0x000fe40000000800 */
[----:B------:R-:W-:-:S04]  /*a650*/  FMNMX.FTZ R43, R81, R110, !PT ;  /* 0x0000006e512b7209 */ /* 0x000fc80007810000 */
[----:B------:R-:W-:Y:S02]  /*a660*/  FMNMX.FTZ R40, R82, R43, !PT ;  /* 0x0000002b52287209 */ /* 0x000fe40007810000 */
[----:B------:R1:W-:Y:S02]  /*a670*/  MUFU.EX2 R43, R111 ;  /* 0x0000006f002b7308 */ /* 0x0003e40000000800 */
[----:B------:R-:W-:Y:S01]  /*a680*/  FMNMX.FTZ R109, R83, R40, !PT ;  /* 0x00000028536d7209 */ /* 0x000fe20007810000 */
[----:B------:R-:W-:-:S03]  /*a690*/  FFMA.FTZ R40, R41, R6, -R95 ;  /* 0x0000000629287223 */ /* 0x000fc6000001085f */
[----:B------:R-:W-:Y:S02]  /*a6a0*/  FMNMX.FTZ R110, R84, R109, !PT ;  /* 0x0000006d546e7209 */ /* 0x000fe40007810000 */
[----:B------:R-:W-:Y:S01]  /*a6b0*/  MUFU.EX2 R97, R97 ;  /* 0x0000006100617308 */ /* 0x000fe20000000800 */
[----:B-1----:R-:W-:Y:S01]  /*a6c0*/  FFMA.FTZ R111, R35, R6, -R95 ;  /* 0x00000006236f7223 */ /* 0x002fe2000001085f */
[----:B------:R-:W-:-:S04]  /*a6d0*/  FMNMX.FTZ R41, R85, R110, !PT ;  /* 0x0000006e55297209 */ /* 0x000fc80007810000 */
[----:B------:R-:W-:Y:S02]  /*a6e0*/  FMNMX.FTZ R38, R86, R41, !PT ;  /* 0x0000002956267209 */ /* 0x000fe40007810000 */
[----:B------:R1:W-:Y:S02]  /*a6f0*/  MUFU.EX2 R41, R112 ;  /* 0x0000007000297308 */ /* 0x0003e40000000800 */
[----:B------:R-:W-:Y:S01]  /*a700*/  FMNMX.FTZ R109, R87, R38, !PT ;  /* 0x00000026576d7209 */ /* 0x000fe20007810000 */
[----:B------:R-:W-:-:S03]  /*a710*/  FFMA.FTZ R38, R39, R6, -R95 ;  /* 0x0000000627267223 */ /* 0x000fc6000001085f */
[----:B------:R-:W-:Y:S02]  /*a720*/  FMNMX.FTZ R110, R88, R109, !PT ;  /* 0x0000006d586e7209 */ /* 0x000fe40007810000 */
[----:B------:R-:W-:Y:S01]  /*a730*/  MUFU.EX2 R93, R93 ;  /* 0x0000005d005d7308 */ /* 0x000fe20000000800 */
[--C-:B-1----:R-:W-:Y:S01]  /*a740*/  FFMA.FTZ R112, R33, R6, -R95.reuse ;  /* 0x0000000621707223 */ /* 0x102fe2000001085f */
[----:B------:R-:W-:Y:S01]  /*a750*/  FMNMX.FTZ R39, R89, R110, !PT ;  /* 0x0000006e59277209 */ /* 0x000fe20007810000 */
[-CC-:B------:R-:W-:Y:S01]  /*a760*/  FFMA.FTZ R33, R34, R6.reuse, -R95.reuse ;  /* 0x0000000622217223 */ /* 0x180fe2000001085f */
[-CC-:B------:R-:W-:Y:S01]  /*a770*/  FFMA.FTZ R34, R21, R6.reuse, -R95.reuse ;  /* 0x0000000615227223 */ /* 0x180fe2000001085f */
[-CC-:B------:R-:W-:Y:S01]  /*a780*/  FFMA.FTZ R21, R32, R6.reuse, -R95.reuse ;  /* 0x0000000620157223 */ /* 0x180fe2000001085f */
[----:B------:R-:W-:Y:S01]  /*a790*/  FMNMX.FTZ R35, R90, R39, !PT ;  /* 0x000000275a237209 */ /* 0x000fe20007810000 */
[-CC-:B------:R-:W-:Y:S01]  /*a7a0*/  FFMA.FTZ R32, R3, R6.reuse, -R95.reuse ;  /* 0x0000000603207223 */ /* 0x180fe2000001085f */
[-CC-:B------:R-:W-:Y:S01]  /*a7b0*/  FFMA.FTZ R3, R37, R6.reuse, -R95.reuse ;  /* 0x0000000625037223 */ /* 0x180fe2000001085f */
[----:B------:R1:W-:Y:S01]  /*a7c0*/  MUFU.EX2 R39, R111 ;  /* 0x0000006f00277308 */ /* 0x0003e20000000800 */
[----:B------:R-:W-:Y:S01]  /*a7d0*/  FMNMX.FTZ R110, R108, R35, !PT ;  /* 0x000000236c6e7209 */ /* 0x000fe20007810000 */
[----:B------:R-:W-:-:S03]  /*a7e0*/  FFMA.FTZ R35, R36, R6, -R95 ;  /* 0x0000000624237223 */ /* 0x000fc6000001085f */
[----:B------:R-:W-:-:S03]  /*a7f0*/  FMNMX.FTZ R109, R107, R110, !PT ;  /* 0x0000006e6b6d7209 */ /* 0x000fc60007810000 */
[----:B------:R-:W-:Y:S01]  /*a800*/  MUFU.EX2 R94, R94 ;  /* 0x0000005e005e7308 */ /* 0x000fe20000000800 */
[----:B------:R-:W-:Y:S01]  /*a810*/  FMNMX.FTZ R36, R106, R109, !PT ;  /* 0x0000006d6a247209 */ /* 0x000fe20007810000 */
[-CC-:B-1----:R-:W-:Y:S01]  /*a820*/  FFMA.FTZ R111, R4, R6.reuse, -R95.reuse ;  /* 0x00000006046f7223 */ /* 0x182fe2000001085f */
[----:B------:R-:W-:Y:S02]  /*a830*/  FFMA.FTZ R4, R20, R6, -R95 ;  /* 0x0000000614047223 */ /* 0x000fe4000001085f */
[----:B------:R-:W-:-:S03]  /*a840*/  FMNMX.FTZ R109, R105, R36, !PT ;  /* 0x00000024696d7209 */ /* 0x000fc60007810000 */
[----:B------:R1:W-:Y:S01]  /*a850*/  MUFU.EX2 R20, R111 ;  /* 0x0000006f00147308 */ /* 0x0003e20000000800 */
[----:B------:R-:W-:-:S05]  /*a860*/  FMNMX.FTZ R109, R104, R109, !PT ;  /* 0x0000006d686d7209 */ /* 0x000fca0007810000 */
[----:B------:R-:W3:Y:S02]  /*a870*/  SHFL.BFLY PT, R110, R109, 0x2, 0x1f ;  /* 0x0c401f006d6e7f89 */ /* 0x000ee400000e0000 */
[----:B------:R4:W-:Y:S08]  /*a880*/  MUFU.EX2 R36, R112 ;  /* 0x0000007000247308 */ /* 0x0009f00000000800 */
[----:B------:R-:W-:Y:S08]  /*a890*/  MUFU.EX2 R91, R91 ;  /* 0x0000005b005b7308 */ /* 0x000ff00000000800 */
[----:B------:R-:W-:Y:S01]  /*a8a0*/  MUFU.EX2 R92, R92 ;  /* 0x0000005c005c7308 */ /* 0x000fe20000000800 */
        /* <DEDUP_REMOVED lines=19> */
[-CC-:B-1----:R-:W-:Y:S01]  /*a9e0*/  FFMA.FTZ R111, R26, R6.reuse, -R113.reuse ;  /* 0x000000061a6f7223 */ /* 0x182fe20000010871 */
[----:B------:R-:W-:Y:S01]  /*a9f0*/  MUFU.EX2 R95, R95 ;  /* 0x0000005f005f7308 */ /* 0x000fe20000000800 */
[-CC-:B------:R-:W-:Y:S01]  /*aa00*/  FFMA.FTZ R63, R63, R6.reuse, -R113.reuse ;  /* 0x000000063f3f7223 */ /* 0x180fe20000010871 */
[-CC-:B------:R-:W-:Y:S01]  /*aa10*/  FFMA.FTZ R27, R27, R6.reuse, -R113.reuse ;  /* 0x000000061b1b7223 */ /* 0x180fe20000010871 */
[-CC-:B----4-:R-:W-:Y:S01]  /*aa20*/  FFMA.FTZ R112, R28, R6.reuse, -R113.reuse ;  /* 0x000000061c707223 */ /* 0x190fe20000010871 */
[-CC-:B------:R-:W-:Y:S01]  /*aa30*/  FFMA.FTZ R29, R29, R6.reuse, -R113.reuse ;  /* 0x000000061d1d7223 */ /* 0x180fe20000010871 */
[-CC-:B------:R-:W-:Y:S01]  /*aa40*/  FFMA.FTZ R114, R30, R6.reuse, -R113.reuse ;  /* 0x000000061e727223 */ /* 0x180fe20000010871 */
[-CC-:B------:R-:W-:Y:S01]  /*aa50*/  FFMA.FTZ R31, R31, R6.reuse, -R113.reuse ;  /* 0x000000061f1f7223 */ /* 0x180fe20000010871 */
[----:B------:R-:W-:Y:S01]  /*aa60*/  FFMA.FTZ R49, R49, R6, -R113 ;  /* 0x0000000631317223 */ /* 0x000fe20000010871 */
[----:B------:R-:W1:Y:S01]  /*aa70*/  MUFU.EX2 R13, R13 ;  /* 0x0000000d000d7308 */ /* 0x000e620000000800 */
[----:B------:R-:W-:-:S02]  /*aa80*/  @!P1 VIADD R0, R0, 0x30840 ;  /* 0x0003084000009836 */ /* 0x000fc40000000000 */
[-CC-:B------:R-:W-:Y:S01]  /*aa90*/  FFMA.FTZ R48, R48, R6.reuse, -R113.reuse ;  /* 0x0000000630307223 */ /* 0x180fe20000010871 */
[-CC-:B------:R-:W-:Y:S01]  /*aaa0*/  FFMA.FTZ R50, R50, R6.reuse, -R113.reuse ;  /* 0x0000000632327223 */ /* 0x180fe20000010871 */
[-CC-:B------:R-:W-:Y:S01]  /*aab0*/  FFMA.FTZ R51, R51, R6.reuse, -R113.reuse ;  /* 0x0000000633337223 */ /* 0x180fe20000010871 */
[-CC-:B------:R-:W-:Y:S01]  /*aac0*/  FFMA.FTZ R52, R52, R6.reuse, -R113.reuse ;  /* 0x0000000634347223 */ /* 0x180fe20000010871 */
[-CC-:B------:R-:W-:Y:S01]  /*aad0*/  FFMA.FTZ R53, R53, R6.reuse, -R113.reuse ;  /* 0x0000000635357223 */ /* 0x180fe20000010871 */
[-CC-:B------:R-:W-:Y:S01]  /*aae0*/  FFMA.FTZ R74, R74, R6.reuse, -R113.reuse ;  /* 0x000000064a4a7223 */ /* 0x180fe20000010871 */
[----:B------:R-:W3:Y:S01]  /*aaf0*/  MUFU.EX2 R109, R109 ;  /* 0x0000006d006d7308 */ /* 0x000ee20000000800 */
[----:B------:R-:W-:Y:S01]  /*ab00*/  @!P1 PRMT R12, RZ, 0x654, R0 ;  /* 0x00000654ff0c9816 */ /* 0x000fe20000000000 */
[-CC-:B------:R-:W-:Y:S01]  /*ab10*/  FFMA.FTZ R14, R79, R6.reuse, -R113.reuse ;  /* 0x000000064f0e7223 */ /* 0x180fe20000010871 */
[-CC-:B------:R-:W-:Y:S01]  /*ab20*/  FFMA.FTZ R54, R54, R6.reuse, -R113.reuse ;  /* 0x0000000636367223 */ /* 0x180fe20000010871 */
[----:B------:R-:W-:-:S04]  /*ab30*/  FFMA.FTZ R55, R55, R6, -R113 ;  /* 0x0000000637377223 */ /* 0x000fc80000010871 */
[----:B------:R-:W4:Y:S01]  /*ab40*/  MUFU.EX2 R15, R15 ;  /* 0x0000000f000f7308 */ /* 0x000f220000000800 */
[----:B0-----:R-:W-:Y:S01]  /*ab50*/  FADD.FTZ R79, R102, R103 ;  /* 0x00000067664f7221 */ /* 0x001fe20000010000 */
[----:B-1----:R-:W-:Y:S01]  /*ab60*/  FADD.FTZ R26, R95, R13 ;  /* 0x0000000d5f1a7221 */ /* 0x002fe20000010000 */
[----:B------:R0:W-:Y:S05]  /*ab70*/  @!P1 SYNCS.ARRIVE.TRANS64.RED.A1T0 RZ, [R12+URZ], RZ ;  /* 0x000000ff0cff99a7 */ /* 0x0001ea000810043f */
[----:B------:R-:W1:Y:S01]  /*ab80*/  MUFU.EX2 R110, R110 ;  /* 0x0000006e006e7308 */ /* 0x000e620000000800 */
[----:B------:R-:W-:Y:S01]  /*ab90*/  FADD.FTZ R28, R100, R79 ;  /* 0x0000004f641c7221 */ /* 0x000fe20000010000 */
[----:B0-----:R-:W-:-:S06]  /*aba0*/  FFMA.FTZ R12, R66, R6, -R113 ;  /* 0x00000006420c7223 */ /* 0x001fcc0000010871 */
[----:B------:R-:W0:Y:S01]  /*abb0*/  MUFU.EX2 R25, R25 ;  /* 0x0000001900197308 */ /* 0x000e220000000800 */
[-CC-:B------:R-:W-:Y:S01]  /*abc0*/  FFMA.FTZ R66, R67, R6.reuse, -R113.reuse ;  /* 0x0000000643427223 */ /* 0x180fe20000010871 */
[----:B---3--:R-:W-:Y:S01]  /*abd0*/  FADD.FTZ R26, R109, R26 ;  /* 0x0000001a6d1a7221 */ /* 0x008fe20000010000 */
[-CC-:B------:R-:W-:Y:S01]  /*abe0*/  FFMA.FTZ R67, R80, R6.reuse, -R113.reuse ;  /* 0x0000000650437223 */ /* 0x180fe20000010871 */
[----:B------:R-:W-:-:S04]  /*abf0*/  FFMA.FTZ R80, R81, R6, -R113 ;  /* 0x0000000651507223 */ /* 0x000fc80000010871 */
[----:B------:R-:W3:Y:S01]  /*ac00*/  MUFU.EX2 R111, R111 ;  /* 0x0000006f006f7308 */ /* 0x000ee20000000800 */
[----:B------:R-:W-:-:S07]  /*ac10*/  FADD.FTZ R81, R101, R28 ;  /* 0x0000001c65517221 */ /* 0x000fce0000010000 */
[----:B------:R-:W-:Y:S08]  /*ac20*/  MUFU.EX2 R0, R63 ;  /* 0x0000003f00007308 */ /* 0x000ff00000000800 */
[----:B------:R2:W-:Y:S08]  /*ac30*/  MUFU.EX2 R63, R12 ;  /* 0x0000000c003f7308 */ /* 0x0005f00000000800 */
[----:B------:R-:W3:Y:S01]  /*ac40*/  MUFU.EX2 R27, R27 ;  /* 0x0000001b001b7308 */ /* 0x000ee20000000800 */
[----:B--2---:R-:W-:Y:S01]  /*ac50*/  F2FP.BF16.F32.PACK_AB R12, R103, R102 ;  /* 0x00000066670c723e */ /* 0x004fe200000010ff */
[----:B----4-:R-:W-:Y:S01]  /*ac60*/  FADD.FTZ R103, R15, R26 ;  /* 0x0000001a0f677221 */ /* 0x010fe20000010000 */
[----:B------:R-:W-:-:S03]  /*ac70*/  FADD.FTZ R26, R98, R81 ;  /* 0x00000051621a7221 */ /* 0x000fc60000010000 */
[----:B-1----:R-:W-:Y:S02]  /*ac80*/  FADD.FTZ R28, R110, R103 ;  /* 0x000000676e1c7221 */ /* 0x002fe40000010000 */
[----:B------:R-:W1:Y:S01]  /*ac90*/  MUFU.EX2 R112, R112 ;  /* 0x0000007000707308 */ /* 0x000e620000000800 */
[----:B------:R-:W-:Y:S01]  /*aca0*/  FADD.FTZ R81, R99, R26 ;  /* 0x0000001a63517221 */ /* 0x000fe20000010000 */
[----:B0-----:R-:W-:-:S06]  /*acb0*/  FADD.FTZ R28, R25, R28 ;  /* 0x0000001c191c7221 */ /* 0x001fcc0000010000 */
[----:B------:R-:W0:Y:S01]  /*acc0*/  MUFU.EX2 R29, R29 ;  /* 0x0000001d001d7308 */ /* 0x000e220000000800 */
[----:B------:R-:W-:Y:S01]  /*acd0*/  FADD.FTZ R26, R96, R81 ;  /* 0x00000051601a7221 */ /* 0x000fe20000010000 */
[----:B---3--:R-:W-:-:S06]  /*ace0*/  FADD.FTZ R28, R111, R28 ;  /* 0x0000001c6f1c7221 */ /* 0x008fcc0000010000 */
[----:B------:R-:W2:Y:S01]  /*acf0*/  MUFU.EX2 R114, R114 ;  /* 0x0000007200727308 */ /* 0x000ea20000000800 */
[----:B------:R-:W-:Y:S01]  /*ad00*/  FADD.FTZ R26, R97, R26 ;  /* 0x0000001a611a7221 */ /* 0x000fe20000010000 */
[----:B------:R-:W-:-:S06]  /*ad10*/  FADD.FTZ R81, R27, R28 ;  /* 0x0000001c1b517221 */ /* 0x000fcc0000010000 */
[----:B------:R-:W3:Y:S01]  /*ad20*/  MUFU.EX2 R31, R31 ;  /* 0x0000001f001f7308 */ /* 0x000ee20000000800 */
[----:B------:R-:W-:Y:S01]  /*ad30*/  FADD.FTZ R103, R93, R26 ;  /* 0x0000001a5d677221 */ /* 0x000fe20000010000 */
[----:B-1----:R-:W-:-:S06]  /*ad40*/  FADD.FTZ R26, R112, R81 ;  /* 0x00000051701a7221 */ /* 0x002fcc0000010000 */
[----:B------:R-:W1:Y:S01]  /*ad50*/  MUFU.EX2 R49, R49 ;  /* 0x0000003100317308 */ /* 0x000e620000000800 */
[----:B0-----:R-:W-:Y:S01]  /*ad60*/  FADD.FTZ R81, R29, R26 ;  /* 0x0000001a1d517221 */ /* 0x001fe20000010000 */
[----:B------:R-:W-:-:S06]  /*ad70*/  FADD.FTZ R28, R94, R103 ;  /* 0x000000675e1c7221 */ /* 0x000fcc0000010000 */
[----:B------:R-:W0:Y:S01]  /*ad80*/  MUFU.EX2 R48, R48 ;  /* 0x0000003000307308 */ /* 0x000e220000000800 */
[----:B--2---:R-:W-:Y:S01]  /*ad90*/  FADD.FTZ R26, R114, R81 ;  /* 0x00000051721a7221 */ /* 0x004fe20000010000 */
[----:B------:R-:W-:-:S06]  /*ada0*/  FADD.FTZ R103, R91, R28 ;  /* 0x0000001c5b677221 */ /* 0x000fcc0000010000 */
[----:B------:R-:W2:Y:S01]  /*adb0*/  MUFU.EX2 R50, R50 ;  /* 0x0000003200327308 */ /* 0x000ea20000000800 */
[----:B---3--:R-:W-:Y:S01]  /*adc0*/  FADD.FTZ R26, R31, R26 ;  /* 0x0000001a1f1a7221 */ /* 0x008fe20000010000 */
[----:B------:R-:W-:Y:S01]  /*add0*/  FADD.FTZ R103, R92, R103 ;  /* 0x000000675c677221 */ /* 0x000fe20000010000 */
[----:B------:R-:W-:-:S05]  /*ade0*/  FFMA.FTZ R24, R78, R6, -R113 ;  /* 0x000000064e187223 */ /* 0x000fca0000010871 */
[----:B------:R-:W3:Y:S01]  /*adf0*/  MUFU.EX2 R51, R51 ;  /* 0x0000003300337308 */ /* 0x000ee20000000800 */
[----:B-1----:R-:W-:Y:S01]  /*ae00*/  FADD.FTZ R81, R49, R26 ;  /* 0x0000001a31517221 */ /* 0x002fe20000010000 */
[----:B------:R-:W-:-:S06]  /*ae10*/  FADD.FTZ R28, R76, R103 ;  /* 0x000000674c1c7221 */ /* 0x000fcc0000010000 */
[----:B------:R-:W1:Y:S01]  /*ae20*/  MUFU.EX2 R52, R52 ;  /* 0x0000003400347308 */ /* 0x000e620000000800 */
[----:B0-----:R-:W-:Y:S01]  /*ae30*/  FADD.FTZ R81, R48, R81 ;  /* 0x0000005130517221 */ /* 0x001fe20000010000 */
[----:B------:R-:W-:-:S06]  /*ae40*/  F2FP.BF16.F32.PACK_AB R30, R92, R91 ;  /* 0x0000005b5c1e723e */ /* 0x000fcc00000010ff */
[----:B------:R-:W0:Y:S01]  /*ae50*/  MUFU.EX2 R53, R53 ;  /* 0x0000003500357308 */ /* 0x000e220000000800 */
[----:B--2---:R-:W-:Y:S01]  /*ae60*/  FADD.FTZ R92, R50, R81 ;  /* 0x00000051325c7221 */ /* 0x004fe20000010000 */
[----:B------:R-:W-:-:S06]  /*ae70*/  FFMA.FTZ R58, R58, R6, -R113 ;  /* 0x000000063a3a7223 */ /* 0x000fcc0000010871 */
[----:B------:R-:W-:Y:S08]  /*ae80*/  MUFU.EX2 R78, R74 ;  /* 0x0000004a004e7308 */ /* 0x000ff00000000800 */
[----:B------:R2:W-:Y:S01]  /*ae90*/  MUFU.EX2 R74, R24 ;  /* 0x00000018004a7308 */ /* 0x0005e20000000800 */
[----:B---3--:R-:W-:Y:S01]  /*aea0*/  FADD.FTZ R91, R51, R92 ;  /* 0x0000005c335b7221 */ /* 0x008fe20000010000 */
[----:B------:R-:W-:-:S06]  /*aeb0*/  FFMA.FTZ R59, R59, R6, -R113 ;  /* 0x000000063b3b7223 */ /* 0x000fcc0000010871 */
[----:B------:R-:W3:Y:S01]  /*aec0*/  MUFU.EX2 R54, R54 ;  /* 0x0000003600367308 */ /* 0x000ee20000000800 */
[----:B--2---:R-:W-:Y:S01]  /*aed0*/  F2FP.BF16.F32.PACK_AB R24, R99, R98 ;  /* 0x000000626318723e */ /* 0x004fe200000010ff */
[----:B------:R-:W-:Y:S01]  /*aee0*/  FADD.FTZ R99, R77, R28 ;  /* 0x0000001c4d637221 */ /* 0x000fe20000010000 */
[----:B------:R-:W-:Y:S02]  /*aef0*/  F2FP.BF16.F32.PACK_AB R28, R94, R93 ;  /* 0x0000005d5e1c723e */ /* 0x000fe400000010ff */
[----:B------:R-:W2:Y:S01]  /*af00*/  LDL R93, [R1+0x30] ;  /* 0x00003000015d7983 */ /* 0x000ea20000100800 */
[----:B------:R-:W-:Y:S02]  /*af10*/  FADD.FTZ R94, R72, R99 ;  /* 0x00000063485e7221 */ /* 0x000fe40000010000 */
[----:B------:R-:W4:Y:S02]  /*af20*/  MUFU.EX2 R55, R55 ;  /* 0x0000003700377308 */ /* 0x000f240000000800 */
[----:B------:R-:W-:Y:S01]  /*af30*/  FADD.FTZ R81, R73, R94 ;  /* 0x0000005e49517221 */ /* 0x000fe20000010000 */
[----:B-1----:R-:W-:-:S05]  /*af40*/  FADD.FTZ R94, R52, R91 ;  /* 0x0000005b345e7221 */ /* 0x002fca0000010000 */
[----:B------:R-:W1:Y:S01]  /*af50*/  MUFU.EX2 R58, R58 ;  /* 0x0000003a003a7308 */ /* 0x000e620000000800 */
[----:B------:R-:W-:Y:S01]  /*af60*/  F2FP.BF16.F32.PACK_AB R13, R13, R95 ;  /* 0x0000005f0d0d723e */ /* 0x000fe200000010ff */
[----:B0-----:R-:W-:Y:S01]  /*af70*/  FADD.FTZ R91, R53, R94 ;  /* 0x0000005e355b7221 */ /* 0x001fe20000010000 */
[-CC-:B------:R-:W-:Y:S01]  /*af80*/  FFMA.FTZ R62, R62, R6.reuse, -R113.reuse ;  /* 0x000000063e3e7223 */ /* 0x180fe20000010871 */
[----:B------:R-:W2:Y:S01]  /*af90*/  LDL R95, [R1+0x74] ;  /* 0x00007400015f7983 */ /* 0x000ea20000100800 */
[----:B------:R-:W-:-:S03]  /*afa0*/  FFMA.FTZ R71, R71, R6, -R113 ;  /* 0x0000000647477223 */ /* 0x000fc60000010871 */
[----:B------:R-:W0:Y:S01]  /*afb0*/  MUFU.EX2 R59, R59 ;  /* 0x0000003b003b7308 */ /* 0x000e220000000800 */
[----:B---3--:R-:W-:Y:S01]  /*afc0*/  FADD.FTZ R94, R54, R91 ;  /* 0x0000005b365e7221 */ /* 0x008fe20000010000 */
[----:B------:R-:W-:Y:S01]  /*afd0*/  FADD.FTZ R92, R68, R81 ;  /* 0x00000051445c7221 */ /* 0x000fe20000010000 */
[----:B------:R-:W-:Y:S02]  /*afe0*/  F2FP.BF16.F32.PACK_AB R15, R15, R109 ;  /* 0x0000006d0f0f723e */ /* 0x000fe400000010ff */
[----:B----4-:R-:W-:-:S03]  /*aff0*/  FADD.FTZ R91, R55, R94 ;  /* 0x0000005e375b7221 */ /* 0x010fc60000010000 */
[----:B------:R-:W3:Y:S01]  /*b000*/  MUFU.EX2 R62, R62 ;  /* 0x0000003e003e7308 */ /* 0x000ee20000000800 */
[----:B------:R-:W-:Y:S01]  /*b010*/  FADD.FTZ R81, R69, R92 ;  /* 0x0000005c45517221 */ /* 0x000fe20000010000 */
[----:B-1----:R-:W-:-:S06]  /*b020*/  FADD.FTZ R94, R58, R91 ;  /* 0x0000005b3a5e7221 */ /* 0x002fcc0000010000 */
[----:B------:R-:W-:Y:S01]  /*b030*/  MUFU.EX2 R79, R71 ;  /* 0x00000047004f7308 */ /* 0x000fe20000000800 */
[----:B------:R-:W-:-:S07]  /*b040*/  FFMA.FTZ R70, R70, R6, -R113 ;  /* 0x0000000646467223 */ /* 0x000fce0000010871 */
[----:B------:R1:W-:Y:S01]  /*b050*/  MUFU.EX2 R71, R14 ;  /* 0x0000000e00477308 */ /* 0x0003e20000000800 */
[----:B------:R-:W-:Y:S01]  /*b060*/  FADD.FTZ R92, R64, R81 ;  /* 0x00000051405c7221 */ /* 0x000fe20000010000 */
[----:B------:R-:W-:-:S06]  /*b070*/  F2FP.BF16.F32.PACK_AB R26, R97, R96 ;  /* 0x00000060611a723e */ /* 0x000fcc00000010ff */
[----:B------:R-:W-:Y:S01]  /*b080*/  MUFU.EX2 R46, R46 ;  /* 0x0000002e002e7308 */ /* 0x000fe20000000800 */
[----:B-1----:R-:W-:Y:S02]  /*b090*/  F2FP.BF16.F32.PACK_AB R14, R101, R100 ;  /* 0x00000064650e723e */ /* 0x002fe400000010ff */
[----:B------:R-:W-:-:S03]  /*b0a0*/  F2FP.BF16.F32.PACK_AB R25, R25, R110 ;  /* 0x0000006e1919723e */ /* 0x000fc600000010ff */
[----:B------:R1:W-:Y:S01]  /*b0b0*/  STSM.16.M88.4 [R116+0x1e800], R12 ;  /* 0x01e8000c74007844 */ /* 0x0003e20000000200 */
[----:B------:R-:W-:Y:S01]  /*b0c0*/  F2FP.BF16.F32.PACK_AB R27, R27, R111 ;  /* 0x0000006f1b1b723e */ /* 0x000fe200000010ff */
[----:B------:R-:W4:Y:S01]  /*b0d0*/  MUFU.EX2 R66, R66 ;  /* 0x0000004200427308 */ /* 0x000f220000000800 */
[----:B------:R-:W-:Y:S02]  /*b0e0*/  F2FP.BF16.F32.PACK_AB R29, R29, R112 ;  /* 0x000000701d1d723e */ /* 0x000fe400000010ff */
[----:B------:R-:W-:Y:S01]  /*b0f0*/  F2FP.BF16.F32.PACK_AB R31, R31, R114 ;  /* 0x000000721f1f723e */ /* 0x000fe200000010ff */
[----:B------:R-:W-:Y:S01]  /*b100*/  FADD.FTZ R81, R65, R92 ;  /* 0x0000005c41517221 */ /* 0x000fe20000010000 */
[----:B------:R-:W-:Y:S03]  /*b110*/  STSM.16.M88.4 [R117], R24 ;  /* 0x0000001875007844 */ /* 0x000fe60000000200 */
[----:B------:R-:W4:Y:S01]  /*b120*/  MUFU.EX2 R70, R70 ;  /* 0x0000004600467308 */ /* 0x000f220000000800 */
[----:B-1----:R-:W-:Y:S01]  /*b130*/  F2FP.BF16.F32.PACK_AB R14, R73, R72 ;  /* 0x00000048490e723e */ /* 0x002fe200000010ff */
[----:B0-----:R-:W-:Y:S01]  /*b140*/  FADD.FTZ R73, R59, R94 ;  /* 0x0000005e3b497221 */ /* 0x001fe20000010000 */
[----:B------:R-:W-:Y:S01]  /*b150*/  FFMA.FTZ R75, R75, R6, -R113 ;  /* 0x000000064b4b7223 */ /* 0x000fe20000010871 */
[----:B------:R0:W-:Y:S04]  /*b160*/  STSM.16.M88.4 [R115], R28 ;  /* 0x0000001c73007844 */ /* 0x0001e80000000200 */
[----:B------:R-:W-:Y:S01]  /*b170*/  MUFU.EX2 R45, R45 ;  /* 0x0000002d002d7308 */ /* 0x000fe20000000800 */
[----:B------:R-:W-:Y:S01]  /*b180*/  FADD.FTZ R73, R0, R73 ;  /* 0x0000004900497221 */ /* 0x000fe20000010000 */
[----:B------:R-:W-:-:S06]  /*b190*/  FADD.FTZ R92, R60, R81 ;  /* 0x000000513c5c7221 */ /* 0x000fcc0000010000 */
[----:B------:R-:W1:Y:S01]  /*b1a0*/  MUFU.EX2 R75, R75 ;  /* 0x0000004b004b7308 */ /* 0x000e620000000800 */
[C---:B0-----:R-:W-:Y:S01]  /*b1b0*/  F2FP.BF16.F32.PACK_AB R28, R61.reuse, R60 ;  /* 0x0000003c3d1c723e */ /* 0x041fe200000010ff */
[----:B---3--:R-:W-:Y:S01]  /*b1c0*/  FADD.FTZ R60, R62, R73 ;  /* 0x000000493e3c7221 */ /* 0x008fe20000010000 */
[----:B------:R-:W-:-:S05]  /*b1d0*/  FADD.FTZ R81, R61, R92 ;  /* 0x0000005c3d517221 */ /* 0x000fca0000010000 */
[----:B------:R-:W0:Y:S01]  /*b1e0*/  MUFU.EX2 R42, R42 ;  /* 0x0000002a002a7308 */ /* 0x000e220000000800 */
[----:B------:R-:W-:Y:S01]  /*b1f0*/  FADD.FTZ R25, R63, R60 ;  /* 0x0000003c3f197221 */ /* 0x000fe20000010000 */
[----:B------:R-:W-:-:S03]  /*b200*/  FADD.FTZ R72, R56, R81 ;  /* 0x0000005138487221 */ /* 0x000fc60000010000 */
[----:B----4-:R-:W-:Y:S01]  /*b210*/  FADD.FTZ R29, R66, R25 ;  /* 0x00000019421d7221 */ /* 0x010fe20000010000 */
[----:B------:R-:W-:Y:S02]  /*b220*/  F2FP.BF16.F32.PACK_AB R15, R51, R50 ;  /* 0x00000032330f723e */ /* 0x000fe400000010ff */
[----:B------:R-:W3:Y:S01]  /*b230*/  MUFU.EX2 R40, R40 ;  /* 0x0000002800287308 */ /* 0x000ee20000000800 */
[----:B------:R-:W-:Y:S01]  /*b240*/  FADD.FTZ R50, R70, R29 ;  /* 0x0000001d46327221 */ /* 0x000fe20000010000 */
[----:B------:R-:W-:Y:S01]  /*b250*/  FADD.FTZ R13, R57, R72 ;  /* 0x00000048390d7221 */ /* 0x000fe20000010000 */
[----:B------:R-:W-:Y:S02]  /*b260*/  F2FP.BF16.F32.PACK_AB R26, R65, R64 ;  /* 0x00000040411a723e */ /* 0x000fe400000010ff */
[----:B------:R-:W-:Y:S01]  /*b270*/  FADD.FTZ R50, R79, R50 ;  /* 0x000000324f327221 */ /* 0x000fe20000010000 */
[----:B------:R-:W-:Y:S01]  /*b280*/  FADD.FTZ R64, R46, R13 ;  /* 0x0000000d2e407221 */ /* 0x000fe20000010000 */
[----:B------:R-:W-:Y:S01]  /*b290*/  F2FP.BF16.F32.PACK_AB R13, R48, R49 ;  /* 0x00000031300d723e */ /* 0x000fe200000010ff */
[----:B------:R-:W4:Y:S01]  /*b2a0*/  MUFU.EX2 R38, R38 ;  /* 0x0000002600267308 */ /* 0x000f220000000800 */
[----:B-1----:R-:W-:-:S02]  /*b2b0*/  FADD.FTZ R49, R75, R50 ;  /* 0x000000324b317221 */ /* 0x002fc40000010000 */
[----:B------:R-:W4:Y:S01]  /*b2c0*/  LDL R50, [R1+0x70] ;  /* 0x0000700001327983 */ /* 0x000f220000100800 */
[----:B------:R-:W-:-:S04]  /*b2d0*/  FADD.FTZ R27, R47, R64 ;  /* 0x000000402f1b7221 */ /* 0x000fc80000010000 */
[----:B------:R-:W-:Y:S01]  /*b2e0*/  FADD.FTZ R48, R44, R27 ;  /* 0x0000001b2c307221 */ /* 0x000fe20000010000 */
[----:B------:R-:W-:Y:S03]  /*b2f0*/  MUFU.EX2 R35, R35 ;  /* 0x0000002300237308 */ /* 0x000fe60000000800 */
[----:B------:R-:W-:Y:S01]  /*b300*/  FADD.FTZ R31, R45, R48 ;  /* 0x000000302d1f7221 */ /* 0x000fe20000010000 */
[----:B------:R-:W-:-:S03]  /*b310*/  FFMA.FTZ R82, R82, R6, -R113 ;  /* 0x0000000652527223 */ /* 0x000fc60000010871 */
[----:B0-----:R-:W-:Y:S01]  /*b320*/  FADD.FTZ R48, R42, R31 ;  /* 0x0000001f2a307221 */ /* 0x001fe20000010000 */
[----:B------:R-:W0:Y:S01]  /*b330*/  MUFU.EX2 R67, R67 ;  /* 0x0000004300437308 */ /* 0x000e220000000800 */
[----:B------:R-:W-:Y:S01]  /*b340*/  F2FP.BF16.F32.PACK_AB R31, R62, R0 ;  /* 0x000000003e1f723e */ /* 0x000fe200000010ff */
[----:B------:R-:W-:Y:S01]  /*b350*/  FADD.FTZ R0, R78, R49 ;  /* 0x000000314e007221 */ /* 0x000fe20000010000 */
[----:B------:R-:W-:Y:S01]  /*b360*/  FADD.FTZ R51, R43, R48 ;  /* 0x000000302b337221 */ /* 0x000fe20000010000 */
[----:B------:R-:W-:-:S04]  /*b370*/  FFMA.FTZ R83, R83, R6, -R113 ;  /* 0x0000000653537223 */ /* 0x000fc80000010871 */
[----:B------:R-:W1:Y:S01]  /*b380*/  MUFU.EX2 R80, R80 ;  /* 0x0000005000507308 */ /* 0x000e620000000800 */
[----:B---3--:R-:W-:Y:S01]  /*b390*/  FADD.FTZ R48, R40, R51 ;  /* 0x0000003328307221 */ /* 0x008fe20000010000 */
[----:B------:R-:W-:Y:S01]  /*b3a0*/  F2FP.BF16.F32.PACK_AB R12, R77, R76 ;  /* 0x0000004c4d0c723e */ /* 0x000fe200000010ff */
[----:B------:R-:W-:Y:S01]  /*b3b0*/  FADD.FTZ R49, R71, R0 ;  /* 0x0000000047317221 */ /* 0x000fe20000010000 */
[----:B------:R-:W-:-:S04]  /*b3c0*/  FFMA.FTZ R84, R84, R6, -R113 ;  /* 0x0000000654547223 */ /* 0x000fc80000010871 */
[----:B------:R-:W3:Y:S01]  /*b3d0*/  MUFU.EX2 R82, R82 ;  /* 0x0000005200527308 */ /* 0x000ee20000000800 */
[----:B------:R-:W-:Y:S01]  /*b3e0*/  FADD.FTZ R51, R41, R48 ;  /* 0x0000003029337221 */ /* 0x000fe20000010000 */
[----:B------:R-:W-:Y:S01]  /*b3f0*/  FADD.FTZ R0, R74, R49 ;  /* 0x000000314a007221 */ /* 0x000fe20000010000 */
[----:B------:R-:W-:Y:S01]  /*b400*/  FFMA.FTZ R85, R85, R6, -R113 ;  /* 0x0000000655557223 */ /* 0x000fe20000010871 */
[----:B------:R-:W-:-:S04]  /*b410*/  F2FP.BF16.F32.PACK_AB R24, R69, R68 ;  /* 0x000000444518723e */ /* 0x000fc800000010ff */
[----:B------:R-:W3:Y:S01]  /*b420*/  MUFU.EX2 R83, R83 ;  /* 0x0000005300537308 */ /* 0x000ee20000000800 */
[----:B------:R-:W-:Y:S02]  /*b430*/  F2FP.BF16.F32.PACK_AB R25, R53, R52 ;  /* 0x000000343519723e */ /* 0x000fe400000010ff */
[----:B------:R-:W-:Y:S01]  /*b440*/  F2FP.BF16.F32.PACK_AB R27, R55, R54 ;  /* 0x00000036371b723e */ /* 0x000fe200000010ff */
[----:B------:R-:W-:-:S04]  /*b450*/  FFMA.FTZ R86, R86, R6, -R113 ;  /* 0x0000000656567223 */ /* 0x000fc80000010871 */
[----:B------:R-:W3:Y:S01]  /*b460*/  MUFU.EX2 R33, R33 ;  /* 0x0000002100217308 */ /* 0x000ee20000000800 */
[----:B------:R-:W-:Y:S01]  /*b470*/  FFMA.FTZ R87, R87, R6, -R113 ;  /* 0x0000000657577223 */ /* 0x000fe20000010871 */
[----:B------:R-:W-:-:S06]  /*b480*/  F2FP.BF16.F32.PACK_AB R30, R57, R56 ;  /* 0x00000038391e723e */ /* 0x000fcc00000010ff */
[----:B------:R-:W3:Y:S01]  /*b490*/  MUFU.EX2 R84, R84 ;  /* 0x0000005400547308 */ /* 0x000ee20000000800 */
[----:B------:R-:W-:-:S07]  /*b4a0*/  F2FP.BF16.F32.PACK_AB R29, R59, R58 ;  /* 0x0000003a3b1d723e */ /* 0x000fce00000010ff */
[----:B------:R-:W3:Y:S01]  /*b4b0*/  MUFU.EX2 R34, R34 ;  /* 0x0000002200227308 */ /* 0x000ee20000000800 */
[----:B------:R-:W-:-:S07]  /*b4c0*/  FFMA.FTZ R88, R88, R6, -R113 ;  /* 0x0000000658587223 */ /* 0x000fce0000010871 */
[----:B------:R-:W3:Y:S01]  /*b4d0*/  MUFU.EX2 R85, R85 ;  /* 0x0000005500557308 */ /* 0x000ee20000000800 */
[----:B------:R-:W-:-:S07]  /*b4e0*/  FFMA.FTZ R89, R89, R6, -R113 ;  /* 0x0000000659597223 */ /* 0x000fce0000010871 */
[----:B------:R-:W-:Y:S08]  /*b4f0*/  MUFU.EX2 R21, R21 ;  /* 0x0000001500157308 */ /* 0x000ff00000000800 */
[----:B------:R-:W3:Y:S01]  /*b500*/  MUFU.EX2 R86, R86 ;  /* 0x0000005600567308 */ /* 0x000ee20000000800 */
[----:B------:R-:W-:-:S07]  /*b510*/  FFMA.FTZ R90, R90, R6, -R113 ;  /* 0x000000065a5a7223 */ /* 0x000fce0000010871 */
[----:B------:R-:W-:Y:S08]  /*b520*/  MUFU.EX2 R32, R32 ;  /* 0x0000002000207308 */ /* 0x000ff00000000800 */
[----:B------:R-:W3:Y:S08]  /*b530*/  MUFU.EX2 R87, R87 ;  /* 0x0000005700577308 */ /* 0x000ef00000000800 */
[----:B------:R-:W-:Y:S08]  /*b540*/  MUFU.EX2 R3, R3 ;  /* 0x0000000300037308 */ /* 0x000ff00000000800 */
[----:B------:R-:W3:Y:S01]  /*b550*/  MUFU.EX2 R88, R88 ;  /* 0x0000005800587308 */ /* 0x000ee20000000800 */
[----:B------:R-:W-:-:S07]  /*b560*/  FFMA.FTZ R108, R108, R6, -R113 ;  /* 0x000000066c6c7223 */ /* 0x000fce0000010871 */
[----:B------:R-:W-:Y:S01]  /*b570*/  MUFU.EX2 R7, R7 ;  /* 0x0000000700077308 */ /* 0x000fe20000000800 */
[----:B------:R-:W-:-:S07]  /*b580*/  FFMA.FTZ R107, R107, R6, -R113 ;  /* 0x000000066b6b7223 */ /* 0x000fce0000010871 */
[----:B------:R-:W3:Y:S01]  /*b590*/  MUFU.EX2 R89, R89 ;  /* 0x0000005900597308 */ /* 0x000ee20000000800 */
[----:B------:R-:W-:-:S07]  /*b5a0*/  FFMA.FTZ R106, R106, R6, -R113 ;  /* 0x000000066a6a7223 */ /* 0x000fce0000010871 */
[----:B------:R-:W3:Y:S01]  /*b5b0*/  MUFU.EX2 R8, R8 ;  /* 0x0000000800087308 */ /* 0x000ee20000000800 */
[-CC-:B------:R-:W-:Y:S01]  /*b5c0*/  FFMA.FTZ R105, R105, R6.reuse, -R113.reuse ;  /* 0x0000000669697223 */ /* 0x180fe20000010871 */
[----:B------:R-:W-:-:S06]  /*b5d0*/  FFMA.FTZ R104, R104, R6, -R113 ;  /* 0x0000000668687223 */ /* 0x000fcc0000010871 */
[----:B------:R-:W3:Y:S08]  /*b5e0*/  MUFU.EX2 R90, R90 ;  /* 0x0000005a005a7308 */ /* 0x000ef00000000800 */
[----:B------:R-:W3:Y:S08]  /*b5f0*/  MUFU.EX2 R9, R9 ;  /* 0x0000000900097308 */ /* 0x000ef00000000800 */
[----:B------:R-:W-:Y:S08]  /*b600*/  MUFU.EX2 R10, R10 ;  /* 0x0000000a000a7308 */ /* 0x000ff00000000800 */
[----:B------:R-:W-:Y:S08]  /*b610*/  MUFU.EX2 R11, R11 ;  /* 0x0000000b000b7308 */ /* 0x000ff00000000800 */
[----:B------:R-:W-:Y:S01]  /*b620*/  MUFU.EX2 R4, R4 ;  /* 0x0000000400047308 */ /* 0x000fe20000000800 */
[----:B--2---:R2:W-:Y:S04]  /*b630*/  STSM.16.M88.4 [R93], R12 ;  /* 0x0000000c5d007844 */ /* 0x0045e80000000200 */
[----:B------:R1:W-:Y:S01]  /*b640*/  STSM.16.M88.4 [R116+0x24800], R24 ;  /* 0x0248001874007844 */ /* 0x0003e20000000200 */
[----:B--2---:R-:W-:Y:S01]  /*b650*/  F2FP.BF16.F32.PACK_AB R14, R45, R44 ;  /* 0x0000002c2d0e723e */ /* 0x004fe200000010ff */
[----:B----4-:R-:W-:Y:S01]  /*b660*/  FADD.FTZ R44, R38, R51 ;  /* 0x00000033262c7221 */ /* 0x010fe20000010000 */
[----:B0-----:R-:W-:-:S03]  /*b670*/  FADD.FTZ R15, R67, R0 ;  /* 0x00000000430f7221 */ /* 0x001fc60000010000 */
[----:B------:R-:W-:Y:S01]  /*b680*/  FADD.FTZ R44, R39, R44 ;  /* 0x0000002c272c7221 */ /* 0x000fe20000010000 */
[----:B-1----:R-:W-:-:S03]  /*b690*/  FADD.FTZ R25, R80, R15 ;  /* 0x0000000f50197221 */ /* 0x002fc60000010000 */
[----:B------:R-:W-:Y:S01]  /*b6a0*/  FADD.FTZ R27, R35, R44 ;  /* 0x0000002c231b7221 */ /* 0x000fe20000010000 */
[----:B---3--:R-:W-:Y:S01]  /*b6b0*/  FADD.FTZ R0, R82, R25 ;  /* 0x0000001952007221 */ /* 0x008fe20000010000 */
[----:B------:R0:W-:Y:S01]  /*b6c0*/  STSM.16.M88.4 [R95], R28 ;  /* 0x0000001c5f007844 */ /* 0x0001e20000000200 */
[----:B------:R-:W-:Y:S02]  /*b6d0*/  F2FP.BF16.F32.PACK_AB R26, R41, R40 ;  /* 0x00000028291a723e */ /* 0x000fe400000010ff */
[----:B------:R-:W-:Y:S02]  /*b6e0*/  F2FP.BF16.F32.PACK_AB R12, R47, R46 ;  /* 0x0000002e2f0c723e */ /* 0x000fe400000010ff */
[----:B------:R-:W-:Y:S02]  /*b6f0*/  F2FP.BF16.F32.PACK_AB R13, R66, R63 ;  /* 0x0000003f420d723e */ /* 0x000fe400000010ff */
[----:B------:R-:W-:Y:S01]  /*b700*/  F2FP.BF16.F32.PACK_AB R15, R79, R70 ;  /* 0x000000464f0f723e */ /* 0x000fe200000010ff */
[----:B0-----:R-:W-:Y:S01]  /*b710*/  FADD.FTZ R28, R36, R27 ;  /* 0x0000001b241c7221 */ /* 0x001fe20000010000 */
[----:B------:R-:W-:-:S03]  /*b720*/  FADD.FTZ R29, R83, R0 ;  /* 0x00000000531d7221 */ /* 0x000fc60000010000 */
[----:B------:R-:W-:Y:S01]  /*b730*/  FADD.FTZ R41, R33, R28 ;  /* 0x0000001c21297221 */ /* 0x000fe20000010000 */
[----:B------:R-:W-:Y:S01]  /*b740*/  FADD.FTZ R0, R84, R29 ;  /* 0x0000001d54007221 */ /* 0x000fe20000010000 */
[----:B------:R0:W-:Y:S02]  /*b750*/  STSM.16.M88.4 [R115+0x6000], R12 ;  /* 0x0060000c73007844 */ /* 0x0001e40000000200 */
[----:B------:R-:W-:Y:S01]  /*b760*/  FADD.FTZ R28, R34, R41 ;  /* 0x00000029221c7221 */ /* 0x000fe20000010000 */
[----:B------:R-:W-:Y:S01]  /*b770*/  FADD.FTZ R29, R85, R0 ;  /* 0x00000000551d7221 */ /* 0x000fe20000010000 */
[----:B------:R-:W1:Y:S03]  /*b780*/  MUFU.EX2 R31, R108 ;  /* 0x0000006c001f7308 */ /* 0x000e660000000800 */
[----:B------:R-:W-:Y:S01]  /*b790*/  FADD.FTZ R0, R86, R29 ;  /* 0x0000001d56007221 */ /* 0x000fe20000010000 */
[----:B------:R-:W-:-:S02]  /*b7a0*/  F2FP.BF16.F32.PACK_AB R24, R43, R42 ;  /* 0x0000002a2b18723e */ /* 0x000fc400000010ff */
[----:B------:R-:W-:Y:S02]  /*b7b0*/  F2FP.BF16.F32.PACK_AB R25, R78, R75 ;  /* 0x0000004b4e19723e */ /* 0x000fe400000010ff */
[----:B0-----:R-:W-:Y:S01]  /*b7c0*/  F2FP.BF16.F32.PACK_AB R12, R39, R38 ;  /* 0x00000026270c723e */ /* 0x001fe200000010ff */
[----:B------:R-:W-:Y:S01]  /*b7d0*/  FADD.FTZ R39, R21, R28 ;  /* 0x0000001c15277221 */ /* 0x000fe20000010000 */
[----:B------:R-:W-:Y:S01]  /*b7e0*/  F2FP.BF16.F32.PACK_AB R27, R74, R71 ;  /* 0x000000474a1b723e */ /* 0x000fe200000010ff */
[----:B------:R-:W-:Y:S02]  /*b7f0*/  FADD.FTZ R15, R87, R0 ;  /* 0x00000000570f7221 */ /* 0x000fe40000010000 */
[----:B------:R-:W-:Y:S01]  /*b800*/  FADD.FTZ R28, R32, R39 ;  /* 0x00000027201c7221 */ /* 0x000fe20000010000 */
[----:B------:R-:W0:Y:S01]  /*b810*/  MUFU.EX2 R107, R107 ;  /* 0x0000006b006b7308 */ /* 0x000e220000000800 */
[----:B------:R-:W-:Y:S02]  /*b820*/  FADD.FTZ R0, R88, R15 ;  /* 0x0000000f58007221 */ /* 0x000fe40000010000 */
[----:B------:R-:W-:Y:S01]  /*b830*/  FADD.FTZ R28, R3, R28 ;  /* 0x0000001c031c7221 */ /* 0x000fe20000010000 */
[----:B------:R2:W-:Y:S01]  /*b840*/  STSM.16.M88.4 [R93+0x6000], R24 ;  /* 0x006000185d007844 */ /* 0x0005e20000000200 */
[----:B------:R-:W-:-:S03]  /*b850*/  FADD.FTZ R29, R89, R0 ;  /* 0x00000000591d7221 */ /* 0x000fc60000010000 */
[----:B------:R-:W3:Y:S08]  /*b860*/  MUFU.EX2 R106, R106 ;  /* 0x0000006a006a7308 */ /* 0x000ef00000000800 */
[----:B------:R-:W-:Y:S01]  /*b870*/  MUFU.EX2 R105, R105 ;  /* 0x0000006900697308 */ /* 0x000fe20000000800 */
[----:B--2---:R-:W-:Y:S01]  /*b880*/  F2FP.BF16.F32.PACK_AB R26, R32, R21 ;  /* 0x00000015201a723e */ /* 0x004fe200000010ff */
[----:B------:R-:W-:-:S06]  /*b890*/  FADD.FTZ R21, R7, R28 ;  /* 0x0000001c07157221 */ /* 0x000fcc0000010000 */
[----:B------:R-:W2:Y:S01]  /*b8a0*/  MUFU.EX2 R104, R104 ;  /* 0x0000006800687308 */ /* 0x000ea20000000800 */
[----:B------:R-:W-:Y:S01]  /*b8b0*/  FADD.FTZ R0, R8, R21 ;  /* 0x0000001508007221 */ /* 0x000fe20000010000 */
[----:B------:R-:W-:-:S03]  /*b8c0*/  FADD.FTZ R28, R90, R29 ;  /* 0x0000001d5a1c7221 */ /* 0x000fc60000010000 */
[----:B------:R-:W-:Y:S01]  /*b8d0*/  FADD.FTZ R21, R9, R0 ;  /* 0x0000000009157221 */ /* 0x000fe20000010000 */
[----:B-1----:R-:W-:Y:S01]  /*b8e0*/  FADD.FTZ R0, R31, R28 ;  /* 0x0000001c1f007221 */ /* 0x002fe20000010000 */
[----:B------:R-:W-:Y:S02]  /*b8f0*/  F2FP.BF16.F32.PACK_AB R28, R7, R3 ;  /* 0x00000003071c723e */ /* 0x000fe400000010ff */
[----:B------:R-:W-:Y:S01]  /*b900*/  FADD.FTZ R32, R10, R21 ;  /* 0x000000150a207221 */ /* 0x000fe20000010000 */
[----:B0-----:R-:W-:Y:S01]  /*b910*/  FADD.FTZ R3, R107, R0 ;  /* 0x000000006b037221 */ /* 0x001fe20000010000 */
[----:B------:R-:W-:Y:S02]  /*b920*/  F2FP.BF16.F32.PACK_AB R14, R36, R35 ;  /* 0x00000023240e723e */ /* 0x000fe400000010ff */
[----:B------:R-:W-:Y:S02]  /*b930*/  F2FP.BF16.F32.PACK_AB R13, R80, R67 ;  /* 0x00000043500d723e */ /* 0x000fe400000010ff */
[----:B------:R-:W-:Y:S01]  /*b940*/  F2FP.BF16.F32.PACK_AB R15, R83, R82 ;  /* 0x00000052530f723e */ /* 0x000fe200000010ff */
[----:B------:R-:W-:Y:S01]  /*b950*/  FADD.FTZ R7, R11, R32 ;  /* 0x000000200b077221 */ /* 0x000fe20000010000 */
[----:B------:R-:W-:-:S02]  /*b960*/  F2FP.BF16.F32.PACK_AB R24, R34, R33 ;  /* 0x000000212218723e */ /* 0x000fc400000010ff */
[----:B------:R-:W-:Y:S02]  /*b970*/  F2FP.BF16.F32.PACK_AB R25, R85, R84 ;  /* 0x000000545519723e */ /* 0x000fe400000010ff */
[----:B------:R-:W-:Y:S02]  /*b980*/  F2FP.BF16.F32.PACK_AB R27, R87, R86 ;  /* 0x00000056571b723e */ /* 0x000fe400000010ff */
[----:B------:R-:W-:Y:S01]  /*b990*/  F2FP.BF16.F32.PACK_AB R30, R9, R8 ;  /* 0x00000008091e723e */ /* 0x000fe200000010ff */
[----:B---3--:R-:W-:Y:S01]  /*b9a0*/  FADD.FTZ R0, R106, R3 ;  /* 0x000000036a007221 */ /* 0x008fe20000010000 */
[----:B------:R-:W-:Y:S02]  /*b9b0*/  F2FP.BF16.F32.PACK_AB R8, R11, R10 ;  /* 0x0000000a0b08723e */ /* 0x000fe400000010ff */
[----:B------:R-:W-:Y:S02]  /*b9c0*/  F2FP.BF16.F32.PACK_AB R29, R89, R88 ;  /* 0x00000058591d723e */ /* 0x000fe400000010ff */
[----:B------:R-:W-:-:S02]  /*b9d0*/  F2FP.BF16.F32.PACK_AB R31, R31, R90 ;  /* 0x0000005a1f1f723e */ /* 0x000fc400000010ff */
[----:B------:R-:W-:Y:S02]  /*b9e0*/  F2FP.BF16.F32.PACK_AB R9, R106, R107 ;  /* 0x0000006b6a09723e */ /* 0x000fe400000010ff */
[----:B------:R-:W-:Y:S02]  /*b9f0*/  F2FP.BF16.F32.PACK_AB R10, R4, R20 ;  /* 0x00000014040a723e */ /* 0x000fe400000010ff */
[----:B--2---:R-:W-:Y:S01]  /*ba00*/  F2FP.BF16.F32.PACK_AB R11, R104, R105 ;  /* 0x00000069680b723e */ /* 0x004fe200000010ff */
[----:B------:R0:W-:Y:S01]  /*ba10*/  STSM.16.M88.4 [R116+0x2a800], R12 ;  /* 0x02a8000c74007844 */ /* 0x0001e20000000200 */
[----:B------:R-:W-:-:S03]  /*ba20*/  FADD.FTZ R105, R105, R0 ;  /* 0x0000000069697221 */ /* 0x000fc60000010000 */
[----:B------:R0:W-:Y:S04]  /*ba30*/  STSM.16.M88.4 [R50], R24 ;  /* 0x0000001832007844 */ /* 0x0001e80000000200 */
[----:B------:R0:W-:Y:S01]  /*ba40*/  STSM.16.M88.4 [R115+0xc000], R28 ;  /* 0x00c0001c73007844 */ /* 0x0001e20000000200 */
[----:B------:R-:W-:-:S03]  /*ba50*/  FADD.FTZ R0, R104, R105 ;  /* 0x0000006968007221 */ /* 0x000fc60000010000 */
[----:B------:R0:W-:Y:S01]  /*ba60*/  STSM.16.M88.4 [R93+0xc000], R8 ;  /* 0x00c000085d007844 */ /* 0x0001e20000000200 */
[----:B------:R1:W-:Y:S06]  /*ba70*/  MEMBAR.ALL.CTA ;  /* 0x0000000000007992 */ /* 0x0003ec0000008000 */
[----:B-1----:R-:W1:Y:S04]  /*ba80*/  FENCE.VIEW.ASYNC.S ;  /* 0x00000000000073c6 */ /* 0x002e680000000000 */
[----:B------:R0:W-:Y:S01]  /*ba90*/  STL [R1+0x24], R0 ;  /* 0x0000240001007387 */ /* 0x0001e20000100800 */
[----:B------:R-:W-:Y:S01]  /*baa0*/  ISETP.GE.AND P2, PT, R120, 0xc1, PT ;  /* 0x000000c17800780c */ /* 0x000fe20003f46270 */
[----:B------:R-:W-:-:S02]  /*bab0*/  IMAD.MOV.U32 R151, RZ, RZ, RZ ;  /* 0x000000ffff977224 */ /* 0x000fc400078e00ff */
[----:B------:R-:W-:Y:S02]  /*bac0*/  FADD.FTZ R7, R20, R7 ;  /* 0x0000000714077221 */ /* 0x000fe40000010000 */
[----:B------:R-:W-:Y:S02]  /*bad0*/  IMAD.MOV.U32 R150, RZ, RZ, R151 ;  /* 0x000000ffff967224 */ /* 0x000fe400078e0097 */
[----:B------:R-:W-:Y:S01]  /*bae0*/  FADD.FTZ R4, R4, R7 ;  /* 0x0000000704047221 */ /* 0x000fe20000010000 */
        /* <DEDUP_REMOVED lines=30> */
[----:B-1----:R-:W-:Y:S01]  /*bcd0*/  NOP ;  /* 0x0000000000007918 */ /* 0x002fe20000000000 */
[----:B0-----:R-:W-:Y:S05]  /*bce0*/  @!P2 BRA `(.L_x_10878) ;  /* 0x0000003c0088a947 */ /* 0x001fea0003800000 */
[----:B------:R-:W-:Y:S02]  /*bcf0*/  VIADD R0, R152, 0xfffffffe ;  /* 0xfffffffe98007836 */ /* 0x000fe40000000000 */
[----:B------:R-:W-:Y:S02]  /*bd00*/  IMAD.MOV.U32 R3, RZ, RZ, R37 ;  /* 0x000000ffff037224 */ /* 0x000fe400078e0025 */
[----:B------:R-:W-:Y:S01]  /*bd10*/  IMAD.MOV.U32 R7, RZ, RZ, R5 ;  /* 0x000000ffff077224 */ /* 0x000fe200078e0005 */
[----:B------:R0:W-:Y:S04]  /*bd20*/  STL [R1+0x20], R0 ;  /* 0x0000200001007387 */ /* 0x0001e80000100800 */
[----:B------:R1:W5:Y:S01]  /*bd30*/  LDL.LU R8, [R1+0x28] ;  /* 0x0000280001087983 */ /* 0x0003620000300800 */
[----:B------:R-:W-:-:S02]  /*bd40*/  CS2R R150, SRZ ;  /* 0x0000000000967805 */ /* 0x000fc4000001ff00 */
[----:B------:R-:W-:Y:S02]  /*bd50*/  CS2R R148, SRZ ;  /* 0x0000000000947805 */ /* 0x000fe4000001ff00 */
[----:B------:R-:W-:Y:S02]  /*bd60*/  CS2R R146, SRZ ;  /* 0x0000000000927805 */ /* 0x000fe4000001ff00 */
[----:B------:R-:W-:Y:S02]  /*bd70*/  CS2R R144, SRZ ;  /* 0x0000000000907805 */ /* 0x000fe4000001ff00 */
[----:B------:R-:W-:Y:S01]  /*bd80*/  CS2R R142, SRZ ;  /* 0x00000000008e7805 */ /* 0x000fe2000001ff00 */
[----:B0-----:R-:W-:Y:S01]  /*bd90*/  IMAD.MOV.U32 R0, RZ, RZ, R22 ;  /* 0x000000ffff007224 */ /* 0x001fe200078e0016 */
        /* <DEDUP_REMOVED lines=10> */
[----:B-1----:R-:W-:-:S07]  /*be40*/  CS2R R120, SRZ ;  /* 0x0000000000787805 */ /* 0x002fce000001ff00 */
.L_x_10888:
        /* <DEDUP_REMOVED lines=12> */
.L_x_10880:
[----:B------:R-:W-:Y:S01]  /*bf10*/  IMAD R5, R22, 0x8, R2 ;  /* 0x0000000816057824 */ /* 0x000fe200078e0202 */
[----:B0-----:R-:W-:-:S04]  /*bf20*/  SHF.L.U32 R6, R6, 0x1f, RZ ;  /* 0x0000001f06067819 */ /* 0x001fc800000006ff */
[----:B------:R0:W1:Y:S01]  /*bf30*/  SYNCS.PHASECHK.TRANS64.TRYWAIT P3, [R5+URZ+0x30830], R6 ;  /* 0x03083006050075a7 */ /* 0x000062000806017f */
[----:B------:R-:W-:Y:S05]  /*bf40*/  @!P0 BRA `(.L_x_10881) ;  /* 0x0000000000048947 */ /* 0x000fea0003800000 */
[----:B------:R-:W-:Y:S01]  /*bf50*/  BPT.TRAP 0x1 ;  /* 0x000000040000795c */ /* 0x000fe20000300000 */
.L_x_10881:
[----:B------:R-:W-:Y:S04]  /*bf60*/  BSSY B0, `(.L_x_10879) ;  /* 0x0000004000007945 */ /* 0x000fe80003800000 */
[----:B-1----:R-:W-:Y:S05]  /*bf70*/  @P3 BRA `(.L_x_10882) ;  /* 0x0000000000083947 */ /* 0x002fea0003800000 */
[----:B------:R-:W1:Y:S02]  /*bf80*/  SYNCS.PHASECHK.TRANS64.TRYWAIT P3, [R5+URZ+0x30830], R6 ;  /* 0x03083006050075a7 */ /* 0x000e64000806017f */
[----:B-1----:R-:W-:Y:S05]  /*bf90*/  @!P3 BRA `(.L_x_10883) ;  /* 0x000000b40050b947 */ /* 0x002fea0003800000 */
.L_x_10882:
[----:B------:R-:W-:Y:S05]  /*bfa0*/  BSYNC B0 ;  /* 0x0000000000007941 */ /* 0x000fea0003800000 */
.L_x_10879:
[----:B01----:R-:W2:Y:S04]  /*bfb0*/  LDL R6, [R1+0x64] ;  /* 0x0000640001067983 */ /* 0x003ea80000100800 */
[----:B------:R-:W3:Y:S04]  /*bfc0*/  LDL.64 R20, [R1+0x38] ;  /* 0x0000380001147983 */ /* 0x000ee80000100a00 */
[----:B------:R-:W4:Y:S01]  /*bfd0*/  LDL.64 R154, [R1+0x50] ;  /* 0x00005000019a7983 */ /* 0x000f220000100a00 */
[----:B------:R-:W0:Y:S01]  /*bfe0*/  S2R R5, SR_TID.X ;  /* 0x0000000000057919 */ /* 0x000e220000002100 */
[----:B------:R-:W-:Y:S05]  /*bff0*/  WARPSYNC.ALL ;  /* 0x0000000000007948 */ /* 0x000fea0003800000 */
[----:B------:R-:W5:Y:S01]  /*c000*/  LDL.64 R152, [R1+0x48] ;  /* 0x0000480001987983 */ /* 0x000f620000100a00 */
[----:B------:R-:W-:Y:S01]  /*c010*/  IMAD.MOV.U32 R11, RZ, RZ, 0x40000040 ;  /* 0x40000040ff0b7424 */ /* 0x000fe200078e00ff */
[----:B0-----:R-:W-:-:S04]  /*c020*/  SHF.R.U32.HI R5, RZ, 0x7, R5 ;  /* 0x00000007ff057819 */ /* 0x001fc80000011605 */
[----:B------:R-:W-:-:S05]  /*c030*/  IADD3 R5, R5, 0x8, RZ ;  /* 0x0000000805057810 */ /* 0x000fca0007ffe0ff */
[----:B------:R0:W-:Y:S01]  /*c040*/  BAR.SYNC.DEFER_BLOCKING R5, 0x100 ;  /* 0x000400050000751d */ /* 0x0001e20000010000 */
[----:B------:R-:W-:-:S05]  /*c050*/  R2UR UR7, R11 ;  /* 0x000000000b0772ca */ /* 0x000fca00000e0000 */
[----:B------:R-:W-:Y:S01]  /*c060*/  WARPGROUP.ARRIVE ;  /* 0x00000000000079c5 */ /* 0x000fe20000000000 */
[----:B------:R-:W-:-:S05]  /*c070*/  IMAD.MOV.U32 R13, RZ, RZ, 0x40000040 ;  /* 0x40000040ff0d7424 */ /* 0x000fca00078e00ff */
[----:B------:R-:W-:Y:S01]  /*c080*/  R2UR UR11, R13 ;  /* 0x000000000d0b72ca */ /* 0x000fe200000e0000 */
[----:B--2---:R-:W-:Y:S01]  /*c090*/  IMAD R10, R22, 0x600, R6 ;  /* 0x00000600160a7824 */ /* 0x004fe200078e0206 */
[----:B---3--:R-:W-:Y:S02]  /*c0a0*/  R2UR UR4, R20 ;  /* 0x00000000140472ca */ /* 0x008fe400000e0000 */
[----:B------:R-:W-:Y:S02]  /*c0b0*/  R2UR UR5, R21 ;  /* 0x00000000150572ca */ /* 0x000fe400000e0000 */
[----:B------:R-:W-:Y:S01]  /*c0c0*/  R2UR UR6, R10 ;  /* 0x000000000a0672ca */ /* 0x000fe200000e0000 */
[----:B------:R-:W2:-:S12]  /*c0d0*/  LDL.64 R20, [R1+0x40] ;  /* 0x0000400001147983 */ /* 0x000e980000100a00 */
[----:B------:R-:W-:Y:S01]  /*c0e0*/  HGMMA.64x192x16.F32.BF16 R24, gdesc[UR4], RZ, !UPT, gsb0 ;  /* 0x02e00000041879f0 */ /* 0x000fe2000c0018ff */
[----:B------:R-:W-:Y:S01]  /*c0f0*/  VIADD R12, R10, 0x2 ;  /* 0x000000020a0c7836 */ /* 0x000fe20000000000 */
[----:B----4-:R-:W-:Y:S02]  /*c100*/  R2UR UR8, R154 ;  /* 0x000000009a0872ca */ /* 0x010fe400000e0000 */
[----:B------:R-:W-:Y:S02]  /*c110*/  R2UR UR9, R155 ;  /* 0x000000009b0972ca */ /* 0x000fe400000e0000 */
[----:B------:R-:W-:Y:S01]  /*c120*/  R2UR UR10, R12 ;  /* 0x000000000c0a72ca */ /* 0x000fe200000e0000 */
[----:B------:R-:W-:Y:S02]  /*c130*/  VIADD R14, R10, 0x4 ;  /* 0x000000040a0e7836 */ /* 0x000fe40000000000 */
[----:B------:R-:W-:Y:S01]  /*c140*/  IMAD.MOV.U32 R15, RZ, RZ, 0x40000040 ;  /* 0x40000040ff0f7424 */ /* 0x000fe200078e00ff */
[----:B-----5:R-:W-:-:S02]  /*c150*/  R2UR UR12, R152 ;  /* 0x00000000980c72ca */ /* 0x020fc400000e0000 */
[----:B------:R-:W-:Y:S02]  /*c160*/  R2UR UR14, R14 ;  /* 0x000000000e0e72ca */ /* 0x000fe400000e0000 */
[----:B------:R-:W-:Y:S02]  /*c170*/  R2UR UR15, R15 ;  /* 0x000000000f0f72ca */ /* 0x000fe400000e0000 */
[----:B------:R-:W-:Y:S01]  /*c180*/  R2UR UR13, R153 ;  /* 0x00000000990d72ca */ /* 0x000fe200000e0000 */
[----:B------:R-:W-:Y:S02]  /*c190*/  WARPGROUP.DEPBAR.LE gsb0, 0x0 ;  /* 0x00008000000079c5 */ /* 0x000fe40000010000 */
[----:B------:R-:W-:-:S06]  /*c1a0*/  WARPGROUP.ARRIVE ;  /* 0x00000000000079c5 */ /* 0x000fcc0000000000 */
[----:B------:R-:W-:Y:S01]  /*c1b0*/  HGMMA.64x192x16.F32.BF16 R24, gdesc[UR8], R24, gsb0 ;  /* 0x02e00000081879f0 */ /* 0x000fe20008001818 */
[----:B------:R-:W-:Y:S01]  /*c1c0*/  VIADD R10, R10, 0x6 ;  /* 0x000000060a0a7836 */ /* 0x000fe20000000000 */
[----:B------:R-:W-:-:S04]  /*c1d0*/  R2UR UR19, R11 ;  /* 0x000000000b1372ca */ /* 0x000fc800000e0000 */
[----:B------:R-:W-:Y:S01]  /*c1e0*/  R2UR UR18, R10 ;  /* 0x000000000a1272ca */ /* 0x000fe200000e0000 */
[----:B------:R-:W-:Y:S02]  /*c1f0*/  WARPGROUP.DEPBAR.LE gsb0, 0x0 ;  /* 0x00008000000079c5 */ /* 0x000fe40000010000 */
[----:B------:R-:W-:-:S11]  /*c200*/  WARPGROUP.ARRIVE ;  /* 0x00000000000079c5 */ /* 0x000fd60000000000 */
[----:B------:R-:W-:Y:S01]  /*c210*/  HGMMA.64x192x16.F32.BF16 R24, gdesc[UR12], R24, gsb0 ;  /* 0x02e000000c1879f0 */ /* 0x000fe20008001818 */
[----:B--2---:R-:W-:Y:S02]  /*c220*/  R2UR UR16, R20 ;  /* 0x00000000141072ca */ /* 0x004fe400000e0000 */
[----:B------:R-:W-:Y:S01]  /*c230*/  R2UR UR17, R21 ;  /* 0x00000000151172ca */ /* 0x000fe200000e0000 */
[----:B------:R-:W-:Y:S02]  /*c240*/  WARPGROUP.DEPBAR.LE gsb0, 0x0 ;  /* 0x00008000000079c5 */ /* 0x000fe40000010000 */
[----:B------:R-:W-:-:S14]  /*c250*/  WARPGROUP.ARRIVE ;  /* 0x00000000000079c5 */ /* 0x000fdc0000000000 */
[----:B------:R-:W-:Y:S03]  /*c260*/  HGMMA.64x192x16.F32.BF16 R24, gdesc[UR16], R24, gsb0 ;  /* 0x02e00000101879f0 */ /* 0x000fe60008001818 */
[----:B------:R-:W-:Y:S02]  /*c270*/  WARPGROUP.DEPBAR.LE gsb0, 0x0 ;  /* 0x00008000000079c5 */ /* 0x000fe40000010000 */
[----:B0-----:R-:W-:Y:S05]  /*c280*/  @P2 BRA `(.L_x_10884) ;  /* 0x0000000000282947 */ /* 0x001fea0003800000 */
[----:B------:R-:W-:Y:S05]  /*c290*/  @!P0 BRA `(.L_x_10885) ;  /* 0x0000000000048947 */ /* 0x000fea0003800000 */
[----:B------:R-:W-:Y:S01]  /*c2a0*/  BPT.TRAP 0x1 ;  /* 0x000000040000795c */ /* 0x000fe20000300000 */
.L_x_10885:
[----:B------:R-:W-:Y:S01]  /*c2b0*/  SHF.L.U32 R5, R8, 0x1f, RZ ;  /* 0x0000001f08057819 */ /* 0x000fe200000006ff */
[----:B------:R-:W-:-:S04]  /*c2c0*/  IMAD R6, R0, 0x8, R2 ;  /* 0x0000000800067824 */ /* 0x000fc800078e0202 */
[----:B------:R0:W1:Y:S01]  /*c2d0*/  SYNCS.PHASECHK.TRANS64.TRYWAIT P2, [R6+URZ+0x30850], R5 ;  /* 0x03085005060075a7 */ /* 0x000062000804017f */
[----:B------:R-:W-:Y:S05]  /*c2e0*/  @!P0 BRA `(.L_x_10886) ;  /* 0x0000000000048947 */ /* 0x000fea0003800000 */
[----:B------:R-:W-:Y:S01]  /*c2f0*/  BPT.TRAP 0x1 ;  /* 0x000000040000795c */ /* 0x000fe20000300000 */
.L_x_10886:
[----:B-1----:R-:W-:Y:S05]  /*c300*/  @P2 BRA `(.L_x_10884) ;  /* 0x0000000000082947 */ /* 0x002fea0003800000 */
[----:B------:R-:W1:Y:S02]  /*c310*/  SYNCS.PHASECHK.TRANS64.TRYWAIT P2, [R6+URZ+0x30850], R5 ;  /* 0x03085005060075a7 */ /* 0x000e64000804017f */
[----:B-1----:R-:W-:Y:S05]  /*c320*/  @!P2 BRA `(.L_x_10887) ;  /* 0x000000b00080a947 */ /* 0x002fea0003800000 */
.L_x_10884:
[----:B------:R-:W-:Y:S05]  /*c330*/  WARPSYNC.ALL ;  /* 0x0000000000007948 */ /* 0x000fea0003800000 */
[----:B------:R-:W-:Y:S01]  /*c340*/  ULDC UR4, c[0x0][0x9d8] ;  /* 0x0002760000047ab9 */ /* 0x000fe20000000800 */
[----:B------:R-:W-:Y:S01]  /*c350*/  ULDC UR5, c[0x0][0x988] ;  /* 0x0002620000057ab9 */ /* 0x000fe20000000800 */
[----:B------:R-:W-:Y:S01]  /*c360*/  FMUL.FTZ R27, R27, UR4 ;  /* 0x000000041b1b7c20 */ /* 0x000fe20008410000 */
[----:B------:R-:W-:Y:S01]  /*c370*/  FMUL.FTZ R24, R24, UR4 ;  /* 0x0000000418187c20 */ /* 0x000fe20008410000 */
[----:B------:R-:W-:Y:S01]  /*c380*/  FMUL.FTZ R25, R25, UR4 ;  /* 0x0000000419197c20 */ /* 0x000fe20008410000 */
[----:B------:R-:W-:Y:S01]  /*c390*/  FMUL.FTZ R28, R28, UR4 ;  /* 0x000000041c1c7c20 */ /* 0x000fe20008410000 */
[----:B01----:R-:W0:Y:S01]  /*c3a0*/  MUFU.TANH R5, R27 ;  /* 0x0000001b00057308 */ /* 0x003e220000002400 */
        /* <DEDUP_REMOVED lines=15> */
[----:B------:R2:W3:Y:S01]  /*c4a0*/  MUFU.TANH R14, R25 ;  /* 0x00000019000e7308 */ /* 0x0004e20000002400 */
[----:B0-----:R-:W-:-:S02]  /*c4b0*/  IMAD.MOV.U32 R44, RZ, RZ, R5 ;  /* 0x000000ffff2c7224 */ /* 0x001fc400078e0005 */
        /* <DEDUP_REMOVED lines=8> */
[----:B--2---:R-:W-:Y:S01]  /*c540*/  FMUL.FTZ R25, R68, UR4 ;  /* 0x0000000444197c20 */ /* 0x004fe20008410000 */
[----:B------:R-:W-:Y:S01]  /*c550*/  FMUL.FTZ R45, R101, UR4 ;  /* 0x00000004652d7c20 */ /* 0x000fe20008410000 */
[----:B------:R-:W-:Y:S01]  /*c560*/  FMUL.FTZ R101, R108, UR4 ;  /* 0x000000046c657c20 */ /* 0x000fe20008410000 */
[----:B------:R-:W-:Y:S01]  /*c570*/  FMUL.FTZ R108, R112, UR4 ;  /* 0x00000004706c7c20 */ /* 0x000fe20008410000 */
[----:B------:R-:W-:Y:S01]  /*c580*/  FMUL.FTZ R112, R116, UR4 ;  /* 0x0000000474707c20 */ /* 0x000fe20008410000 */
[----:B------:R-:W-:Y:S01]  /*c590*/  FMUL.FTZ R47, R47, UR4 ;  /* 0x000000042f2f7c20 */ /* 0x000fe20008410000 */
[----:B------:R1:W2:Y:S01]  /*c5a0*/  MUFU.TANH R28, R29 ;  /* 0x0000001d001c7308 */ /* 0x0002a20000002400 */
        /* <DEDUP_REMOVED lines=8> */
[----:B0-----:R-:W-:Y:S01]  /*c630*/  MOV R37, R8 ;  /* 0x0000000800257202 */ /* 0x001fe20000000f00 */
[----:B------:R-:W-:Y:S01]  /*c640*/  FMUL.FTZ R8, R48, UR4 ;  /* 0x0000000430087c20 */ /* 0x000fe20008410000 */
[----:B-1----:R-:W-:Y:S01]  /*c650*/  FMUL.FTZ R29, R80, UR4 ;  /* 0x00000004501d7c20 */ /* 0x002fe20008410000 */
[----:B------:R-:W-:Y:S01]  /*c660*/  FMUL.FTZ R48, R104, UR4 ;  /* 0x0000000468307c20 */ /* 0x000fe20008410000 */
[----:B------:R-:W-:Y:S01]  /*c670*/  FMNMX.FTZ R5, R37, R5, !PT ;  /* 0x0000000525057209 */ /* 0x000fe20007810000 */
        /* <DEDUP_REMOVED lines=30> */
[----:B------:R2:W3:Y:S01]  /*c860*/  MUFU.TANH R15, R30 ;  /* 0x0000001e000f7308 */ /* 0x0004e20000002400 */
[----:B0-----:R-:W-:Y:S02]  /*c870*/  IMAD.MOV.U32 R41, RZ, RZ, R13 ;  /* 0x000000ffff297224 */ /* 0x001fe400078e000d */
[----:B------:R-:W-:-:S05]  /*c880*/  FMUL.FTZ R13, R57, UR4 ;  /* 0x00000004390d7c20 */ /* 0x000fca0008410000 */
[----:B------:R-:W0:Y:S01]  /*c890*/  MUFU.TANH R8, R8 ;  /* 0x0000000800087308 */ /* 0x000e220000002400 */
[----:B-1----:R-:W-:Y:S01]  /*c8a0*/  FMNMX.FTZ R5, R152, R5, !PT ;  /* 0x0000000598057209 */ /* 0x002fe20007810000 */
[----:B--2---:R-:W-:-:S06]  /*c8b0*/  FMUL.FTZ R30, R72, UR4 ;  /* 0x00000004481e7c20 */ /* 0x004fcc0008410000 */
[----:B------:R1:W2:Y:S01]  /*c8c0*/  MUFU.TANH R20, R31 ;  /* 0x0000001f00147308 */ /* 0x0002a20000002400 */
[----:B---3--:R-:W-:Y:S02]  /*c8d0*/  IMAD.MOV.U32 R40, RZ, RZ, R15 ;  /* 0x000000ffff287224 */ /* 0x008fe400078e000f */
[----:B------:R-:W-:-:S05]  /*c8e0*/  FMUL.FTZ R15, R60, UR4 ;  /* 0x000000043c0f7c20 */ /* 0x000fca0008410000 */
[----:B------:R-:W3:Y:S01]  /*c8f0*/  MUFU.TANH R9, R9 ;  /* 0x0000000900097308 */ /* 0x000ee20000002400 */
[----:B0-----:R-:W-:Y:S01]  /*c900*/  FMNMX.FTZ R5, R8, R5, !PT ;  /* 0x0000000508057209 */ /* 0x001fe20007810000 */
[----:B-1----:R-:W-:-:S06]  /*c910*/  FMUL.FTZ R31, R76, UR4 ;  /* 0x000000044c1f7c20 */ /* 0x002fcc0008410000 */
[----:B------:R0:W1:Y:S01]  /*c920*/  MUFU.TANH R21, R34 ;  /* 0x0000002200157308 */ /* 0x0000620000002400 */
[----:B--2---:R-:W-:Y:S02]  /*c930*/  IMAD.MOV.U32 R33, RZ, RZ, R20 ;  /* 0x000000ffff217224 */ /* 0x004fe400078e0014 */
[----:B------:R-:W-:Y:S01]  /*c940*/  FMUL.FTZ R20, R61, UR4 ;  /* 0x000000043d147c20 */ /* 0x000fe20008410000 */
[----:B------:R-:W-:Y:S02]  /*c950*/  IMAD.MOV.U32 R61, RZ, RZ, R40 ;  /* 0x000000ffff3d7224 */ /* 0x000fe400078e0028 */
[----:B------:R-:W-:Y:S01]  /*c960*/  FMUL.FTZ R40, R96, UR4 ;  /* 0x0000000460287c20 */ /* 0x000fe20008410000 */
[----:B------:R-:W-:Y:S02]  /*c970*/  IMAD.MOV.U32 R80, RZ, RZ, R33 ;  /* 0x000000ffff507224 */ /* 0x000fe400078e0021 */
[----:B------:R-:W-:Y:S01]  /*c980*/  FMUL.FTZ R33, R81, UR4 ;  /* 0x0000000451217c20 */ /* 0x000fe20008410000 */
[----:B------:R-:W-:Y:S01]  /*c990*/  MOV R81, R44 ;  /* 0x0000002c00517202 */ /* 0x000fe20000000f00 */
[----:B------:R-:W2:Y:S01]  /*c9a0*/  MUFU.TANH R10, R10 ;  /* 0x0000000a000a7308 */ /* 0x000ea20000002400 */
[----:B---3--:R-:W-:Y:S01]  /*c9b0*/  FMNMX.FTZ R5, R9, R5, !PT ;  /* 0x0000000509057209 */ /* 0x008fe20007810000 */
[----:B0-----:R-:W-:Y:S01]  /*c9c0*/  FMUL.FTZ R34, R77, UR4 ;  /* 0x000000044d227c20 */ /* 0x001fe20008410000 */
[----:B------:R-:W-:Y:S01]  /*c9d0*/  FMUL.FTZ R44, R100, UR4 ;  /* 0x00000004642c7c20 */ /* 0x000fe20008410000 */
[----:B------:R-:W-:-:S04]  /*c9e0*/  IMAD.MOV.U32 R116, RZ, RZ, R81 ;  /* 0x000000ffff747224 */ /* 0x000fc800078e0051 */
[----:B------:R1:W0:Y:S08]  /*c9f0*/  MUFU.TANH R24, R38 ;  /* 0x0000002600187308 */ /* 0x0002300000002400 */
[----:B------:R-:W3:Y:S01]  /*ca00*/  MUFU.TANH R11, R11 ;  /* 0x0000000b000b7308 */ /* 0x000ee20000002400 */
[----:B-1----:R-:W-:Y:S01]  /*ca10*/  IMAD.MOV.U32 R38, RZ, RZ, R21 ;  /* 0x000000ffff267224 */ /* 0x002fe200078e0015 */
[----:B--2---:R-:W-:Y:S01]  /*ca20*/  FMNMX.FTZ R5, R10, R5, !PT ;  /* 0x000000050a057209 */ /* 0x004fe20007810000 */
[----:B------:R-:W-:Y:S01]  /*ca30*/  FMUL.FTZ R21, R64, UR4 ;  /* 0x0000000440157c20 */ /* 0x000fe20008410000 */
[----:B------:R-:W-:-:S02]  /*ca40*/  IMAD.MOV.U32 R64, RZ, RZ, R41 ;  /* 0x000000ffff407224 */ /* 0x000fc400078e0029 */
[----:B------:R-:W-:Y:S02]  /*ca50*/  FMUL.FTZ R41, R97, UR4 ;  /* 0x0000000461297c20 */ /* 0x000fe40008410000 */
[----:B------:R-:W1:Y:S01]  /*ca60*/  MUFU.TANH R12, R12 ;  /* 0x0000000c000c7308 */ /* 0x000e620000002400 */
[----:B0-----:R-:W-:Y:S02]  /*ca70*/  IMAD.MOV.U32 R56, RZ, RZ, R24 ;  /* 0x000000ffff387224 */ /* 0x001fe400078e0018 */
[----:B------:R-:W-:Y:S01]  /*ca80*/  FMUL.FTZ R24, R65, UR4 ;  /* 0x0000000441187c20 */ /* 0x000fe20008410000 */
[----:B------:R-:W-:Y:S02]  /*ca90*/  IMAD.MOV.U32 R65, RZ, RZ, R38 ;  /* 0x000000ffff417224 */ /* 0x000fe400078e0026 */
[----:B------:R-:W-:Y:S01]  /*caa0*/  FMUL.FTZ R38, R93, UR4 ;  /* 0x000000045d267c20 */ /* 0x000fe20008410000 */
[----:B------:R-:W-:Y:S02]  /*cab0*/  IMAD.MOV.U32 R93, RZ, RZ, R6 ;  /* 0x000000ffff5d7224 */ /* 0x000fe400078e0006 */
[----:B------:R-:W-:Y:S01]  /*cac0*/  IMAD.MOV.U32 R86, RZ, RZ, R64 ;  /* 0x000000ffff567224 */ /* 0x000fe200078e0040 */
        /* <DEDUP_REMOVED lines=14> */
[----:B------:R2:W3:Y:S01]  /*cbb0*/  MUFU.TANH R26, R35 ;  /* 0x00000023001a7308 */ /* 0x0004e20000002400 */
[----:B-1----:R-:W-:-:S07]  /*cbc0*/  FMNMX.FTZ R5, R25, R5, !PT ;  /* 0x0000000519057209 */ /* 0x002fce0007810000 */
[----:B------:R-:W1:Y:S01]  /*cbd0*/  MUFU.TANH R30, R30 ;  /* 0x0000001e001e7308 */ /* 0x000e620000002400 */
[----:B--2---:R-:W-:Y:S01]  /*cbe0*/  FMUL.FTZ R35, R73, UR4 ;  /* 0x0000000449237c20 */ /* 0x004fe20008410000 */
[----:B0-----:R-:W-:-:S06]  /*cbf0*/  FMNMX.FTZ R5, R36, R5, !PT ;  /* 0x0000000524057209 */ /* 0x001fcc0007810000 */
[----:B------:R-:W0:Y:S01]  /*cc00*/  MUFU.TANH R35, R35 ;  /* 0x0000002300237308 */ /* 0x000e220000002400 */
[----:B---3--:R-:W-:Y:S02]  /*cc10*/  IMAD.MOV.U32 R76, RZ, RZ, R26 ;  /* 0x000000ffff4c7224 */ /* 0x008fe400078e001a */
[----:B------:R-:W-:Y:S01]  /*cc20*/  FMUL.FTZ R26, R84, UR4 ;  /* 0x00000004541a7c20 */ /* 0x000fe20008410000 */
[----:B------:R-:W-:Y:S02]  /*cc30*/  IMAD.MOV.U32 R84, RZ, RZ, R32 ;  /* 0x000000ffff547224 */ /* 0x000fe400078e0020 */
[----:B------:R-:W-:Y:S01]  /*cc40*/  FMUL.FTZ R32, R85, UR4 ;  /* 0x0000000455207c20 */ /* 0x000fe20008410000 */
[----:B------:R-:W-:Y:S02]  /*cc50*/  IMAD.MOV.U32 R85, RZ, RZ, R27 ;  /* 0x000000ffff557224 */ /* 0x000fe400078e001b */
[----:B------:R-:W-:Y:S01]  /*cc60*/  FMUL.FTZ R27, R88, UR4 ;  /* 0x00000004581b7c20 */ /* 0x000fe20008410000 */
[----:B------:R-:W-:Y:S01]  /*cc70*/  IMAD.MOV.U32 R88, RZ, RZ, R28 ;  /* 0x000000ffff587224 */ /* 0x000fe200078e001c */
[----:B------:R-:W2:Y:S01]  /*cc80*/  MUFU.TANH R31, R31 ;  /* 0x0000001f001f7308 */ /* 0x000ea20000002400 */
[----:B-1----:R-:W-:Y:S01]  /*cc90*/  FMNMX.FTZ R5, R30, R5, !PT ;  /* 0x000000051e057209 */ /* 0x002fe20007810000 */
[----:B------:R-:W-:Y:S01]  /*cca0*/  FMUL.FTZ R28, R89, UR4 ;  /* 0x00000004591c7c20 */ /* 0x000fe20008410000 */
[----:B------:R-:W-:Y:S01]  /*ccb0*/  MOV R89, R37 ;  /* 0x0000002500597202 */ /* 0x000fe20000000f00 */
[----:B------:R-:W-:Y:S01]  /*ccc0*/  FMUL.FTZ R37, R92, UR4 ;  /* 0x000000045c257c20 */ /* 0x000fe20008410000 */
[----:B------:R-:W-:-:S02]  /*ccd0*/  IMAD.MOV.U32 R92, RZ, RZ, R14 ;  /* 0x000000ffff5c7224 */ /* 0x000fc400078e000e */
[----:B------:R-:W-:Y:S01]  /*cce0*/  FMUL.FTZ R14, R105, UR4 ;  /* 0x00000004690e7c20 */ /* 0x000fe20008410000 */
        /* <DEDUP_REMOVED lines=45> */
[----:B--2---:R-:W-:-:S05]  /*cfc0*/  FMNMX.FTZ R5, R113, R5, !PT ;  /* 0x0000000571057209 */ /* 0x004fca0007810000 */
[----:B------:R-:W0:Y:S02]  /*cfd0*/  SHFL.BFLY PT, R6, R5, 0x2, 0x1f ;  /* 0x0c401f0005067f89 */ /* 0x000e2400000e0000 */
[----:B------:R-:W-:Y:S08]  /*cfe0*/  MUFU.TANH R68, R46 ;  /* 0x0000002e00447308 */ /* 0x000ff00000002400 */
[----:B------:R-:W1:Y:S08]  /*cff0*/  MUFU.TANH R69, R39 ;  /* 0x0000002700457308 */ /* 0x000e700000002400 */
[----:B------:R-:W2:Y:S01]  /*d000*/  MUFU.TANH R57, R42 ;  /* 0x0000002a00397308 */ /* 0x000ea20000002400 */
[----:B0-----:R-:W-:-:S07]  /*d010*/  FMNMX.FTZ R5, R5, R6, !PT ;  /* 0x0000000605057209 */ /* 0x001fce0007810000 */
[----:B------:R0:W-:Y:S01]  /*d020*/  MUFU.TANH R77, R51 ;  /* 0x00000033004d7308 */ /* 0x0001e20000002400 */
[----:B------:R-:W3:Y:S07]  /*d030*/  SHFL.BFLY PT, R6, R5, 0x1, 0x1f ;  /* 0x0c201f0005067f89 */ /* 0x000eee00000e0000 */
[----:B------:R4:W-:Y:S01]  /*d040*/  MUFU.TANH R73, R50 ;  /* 0x0000003200497308 */ /* 0x0009e20000002400 */
[----:B0-----:R-:W-:-:S07]  /*d050*/  FMUL.FTZ R51, R62, UR4 ;  /* 0x000000043e337c20 */ /* 0x001fce0008410000 */
[----:B------:R-:W-:Y:S01]  /*d060*/  MUFU.TANH R54, R54 ;  /* 0x0000003600367308 */ /* 0x000fe20000002400 */
[----:B----4-:R-:W-:Y:S01]  /*d070*/  FMUL.FTZ R50, R59, UR4 ;  /* 0x000000043b327c20 */ /* 0x010fe20008410000 */
[----:B------:R-:W-:Y:S01]  /*d080*/  FMUL.FTZ R59, R78, UR4 ;  /* 0x000000044e3b7c20 */ /* 0x000fe20008410000 */
[----:B------:R-:W-:-:S05]  /*d090*/  FMUL.FTZ R78, R107, UR4 ;  /* 0x000000046b4e7c20 */ /* 0x000fca0008410000 */
[----:B------:R-:W-:Y:S01]  /*d0a0*/  MUFU.TANH R117, R117 ;  /* 0x0000007500757308 */ /* 0x000fe20000002400 */
[----:B---3--:R-:W-:Y:S01]  /*d0b0*/  FMNMX.FTZ R5, R5, R6, !PT ;  /* 0x0000000605057209 */ /* 0x008fe20007810000 */
[----:B------:R-:W-:-:S04]  /*d0c0*/  IMAD.U32 R6, RZ, RZ, UR5 ;  /* 0x00000005ff067e24 */ /* 0x000fc8000f8e00ff */
[C---:B------:R-:W-:Y:S01]  /*d0d0*/  FADD.FTZ R7, -R5.reuse, R7 ;  /* 0x0000000705077221 */ /* 0x040fe20000010100 */
[-C--:B------:R-:W-:Y:S01]  /*d0e0*/  FMUL.FTZ R47, R5, R6.reuse ;  /* 0x00000006052f7220 */ /* 0x080fe20000410000 */
[----:B------:R-:W-:Y:S02]  /*d0f0*/  MUFU.TANH R49, R49 ;  /* 0x0000003100317308 */ /* 0x000fe40000002400 */
        /* <DEDUP_REMOVED lines=12> */
[----:B------:R-:W-:-:S02]  /*d1c0*/  IMAD.MOV.U32 R27, RZ, RZ, R116 ;  /* 0x000000ffff1b7224 */ /* 0x000fc400078e0074 */
[-CC-:B------:R-:W-:Y:S01]  /*d1d0*/  FFMA.FTZ R62, R85, R6.reuse, -R47.reuse ;  /* 0x00000006553e7223 */ /* 0x180fe2000001082f */
[----:B------:R0:W3:Y:S01]  /*d1e0*/  MUFU.EX2 R24, R43 ;  /* 0x0000002b00187308 */ /* 0x0000e20000000800 */
[-CC-:B------:R-:W-:Y:S01]  /*d1f0*/  FFMA.FTZ R85, R21, R6.reuse, -R47.reuse ;  /* 0x0000000615557223 */ /* 0x180fe2000001082f */
[-CC-:B------:R-:W-:Y:S01]  /*d200*/  FFMA.FTZ R21, R38, R6.reuse, -R47.reuse ;  /* 0x0000000626157223 */ /* 0x180fe2000001082f */
[----:B------:R-:W-:Y:S02]  /*d210*/  IMAD.MOV.U32 R38, RZ, RZ, R76 ;  /* 0x000000ffff267224 */ /* 0x000fe400078e004c */
[-CC-:B------:R-:W-:Y:S01]  /*d220*/  FFMA.FTZ R97, R10, R6.reuse, -R47.reuse ;  /* 0x000000060a617223 */ /* 0x180fe2000001082f */
[-C--:B------:R-:W-:Y:S01]  /*d230*/  FFMA.FTZ R10, R40, R6.reuse, -R47 ;  /* 0x00000006280a7223 */ /* 0x080fe2000001082f */
[----:B-1----:R-:W-:Y:S02]  /*d240*/  IMAD.MOV.U32 R40, RZ, RZ, R69 ;  /* 0x000000ffff287224 */ /* 0x002fe400078e0045 */
[-CC-:B------:R-:W-:Y:S01]  /*d250*/  FFMA.FTZ R88, R20, R6.reuse, -R47.reuse ;  /* 0x0000000614587223 */ /* 0x180fe2000001082f */
[----:B------:R-:W1:Y:S01]  /*d260*/  MUFU.EX2 R46, R46 ;  /* 0x0000002e002e7308 */ /* 0x000e620000000800 */
[----:B------:R-:W-:Y:S01]  /*d270*/  FFMA.FTZ R20, R41, R6, -R47 ;  /* 0x0000000629147223 */ /* 0x000fe2000001082f */
[----:B--2---:R-:W-:-:S02]  /*d280*/  IMAD.MOV.U32 R41, RZ, RZ, R57 ;  /* 0x000000ffff297224 */ /* 0x004fc400078e0039 */
[-CC-:B------:R-:W-:Y:S01]  /*d290*/  FFMA.FTZ R96, R11, R6.reuse, -R47.reuse ;  /* 0x000000060b607223 */ /* 0x180fe2000001082f */
[----:B0-----:R-:W-:Y:S02]  /*d2a0*/  IMAD.MOV.U32 R43, RZ, RZ, R68 ;  /* 0x000000ffff2b7224 */ /* 0x001fe400078e0044 */
[----:B------:R-:W-:Y:S01]  /*d2b0*/  FMUL.FTZ R68, R87, UR4 ;  /* 0x0000000457447c20 */ /* 0x000fe20008410000 */
[--C-:B------:R-:W-:Y:S01]  /*d2c0*/  FFMA.FTZ R11, R44, R6, -R47.reuse ;  /* 0x000000062c0b7223 */ /* 0x100fe2000001082f */
[----:B------:R-:W2:Y:S01]  /*d2d0*/  LDL R87, [R1+0x5c] ;  /* 0x00005c0001577983 */ /* 0x000ea20000100800 */
[----:B------:R0:W4:Y:S01]  /*d2e0*/  MUFU.EX2 R26, R39 ;  /* 0x00000027001a7308 */ /* 0x0001220000000800 */
[----:B---3--:R-:W-:Y:S01]  /*d2f0*/  FFMA.FTZ R4, R7, R4, R24 ;  /* 0x0000000407047223 */ /* 0x008fe20000010018 */
[----:B------:R-:W-:Y:S02]  /*d300*/  IMAD.MOV.U32 R44, RZ, RZ, R72 ;  /* 0x000000ffff2c7224 */ /* 0x000fe400078e0048 */
[-CC-:B------:R-:W-:Y:S01]  /*d310*/  FFMA.FTZ R89, R15, R6.reuse, -R47.reuse ;  /* 0x000000060f597223 */ /* 0x180fe2000001082f */
[----:B------:R-:W-:Y:S01]  /*d320*/  FFMA.FTZ R15, R45, R6, -R47 ;  /* 0x000000062d0f7223 */ /* 0x000fe2000001082f */
[----:B------:R-:W-:-:S02]  /*d330*/  IMAD.MOV.U32 R45, RZ, RZ, R73 ;  /* 0x000000ffff2d7224 */ /* 0x000fc400078e0049 */
[-CC-:B------:R-:W-:Y:S01]  /*d340*/  FFMA.FTZ R105, R8, R6.reuse, -R47.reuse ;  /* 0x0000000608697223 */ /* 0x180fe2000001082f */
[--C-:B------:R-:W-:Y:S01]  /*d350*/  FFMA.FTZ R93, R12, R6, -R47.reuse ;  /* 0x000000060c5d7223 */ /* 0x100fe2000001082f */
[----:B------:R-:W3:Y:S01]  /*d360*/  MUFU.EX2 R42, R42 ;  /* 0x0000002a002a7308 */ /* 0x000ee20000000800 */
[C---:B-1----:R-:W-:Y:S01]  /*d370*/  FADD.FTZ R4, R46.reuse, R4 ;  /* 0x000000042e047221 */ /* 0x042fe20000010000 */
[----:B0-----:R-:W-:Y:S01]  /*d380*/  IMAD.MOV.U32 R39, RZ, RZ, R56 ;  /* 0x000000ffff277224 */ /* 0x001fe200078e0038 */
[----:B------:R-:W-:Y:S01]  /*d390*/  F2FP.BF16.F32.PACK_AB R24, R46, R24 ;  /* 0x000000182e18723e */ /* 0x000fe200000010ff */
[-CC-:B------:R-:W-:Y:S01]  /*d3a0*/  FFMA.FTZ R157, R157, R6.reuse, -R47.reuse ;  /* 0x000000069d9d7223 */ /* 0x180fe2000001082f */
[----:B------:R-:W-:Y:S01]  /*d3b0*/  MOV R46, R77 ;  /* 0x0000004d002e7202 */ /* 0x000fe20000000f00 */
[-CC-:B------:R-:W-:Y:S01]  /*d3c0*/  FFMA.FTZ R156, R156, R6.reuse, -R47.reuse ;  /* 0x000000069c9c7223 */ /* 0x180fe2000001082f */
[-CC-:B------:R-:W-:Y:S01]  /*d3d0*/  FFMA.FTZ R155, R155, R6.reuse, -R47.reuse ;  /* 0x000000069b9b7223 */ /* 0x180fe2000001082f */
[-CC-:B------:R-:W-:Y:S01]  /*d3e0*/  FFMA.FTZ R154, R154, R6.reuse, -R47.reuse ;  /* 0x000000069a9a7223 */ /* 0x180fe2000001082f */
[----:B----4-:R-:W-:Y:S01]  /*d3f0*/  FADD.FTZ R4, R26, R4 ;  /* 0x000000041a047221 */ /* 0x010fe20000010000 */
[-CC-:B------:R-:W-:Y:S01]  /*d400*/  FFMA.FTZ R153, R153, R6.reuse, -R47.reuse ;  /* 0x0000000699997223 */ /* 0x180fe2000001082f */
[-CC-:B------:R-:W-:Y:S01]  /*d410*/  FFMA.FTZ R152, R152, R6.reuse, -R47.reuse ;  /* 0x0000000698987223 */ /* 0x180fe2000001082f */
[-CC-:B------:R-:W-:Y:S01]  /*d420*/  FFMA.FTZ R81, R25, R6.reuse, -R47.reuse ;  /* 0x0000000619517223 */ /* 0x180fe2000001082f */
[-CC-:B------:R-:W-:Y:S01]  /*d430*/  FFMA.FTZ R36, R36, R6.reuse, -R47.reuse ;  /* 0x0000000624247223 */ /* 0x180fe2000001082f */
[-CC-:B------:R-:W-:Y:S01]  /*d440*/  FFMA.FTZ R30, R30, R6.reuse, -R47.reuse ;  /* 0x000000061e1e7223 */ /* 0x180fe2000001082f */
[-CC-:B------:R-:W-:Y:S01]  /*d450*/  FFMA.FTZ R35, R35, R6.reuse, -R47.reuse ;  /* 0x0000000623237223 */ /* 0x180fe2000001082f */
[--C-:B------:R-:W-:Y:S01]  /*d460*/  FFMA.FTZ R31, R31, R6, -R47.reuse ;  /* 0x000000061f1f7223 */ /* 0x100fe2000001082f */
[C---:B---3--:R-:W-:Y:S01]  /*d470*/  FADD.FTZ R66, R42.reuse, R4 ;  /* 0x000000042a427221 */ /* 0x048fe20000010000 */
[----:B------:R-:W-:Y:S01]  /*d480*/  F2FP.BF16.F32.PACK_AB R26, R42, R26 ;  /* 0x0000001a2a1a723e */ /* 0x000fe200000010ff */
[-CC-:B------:R-:W-:Y:S01]  /*d490*/  FFMA.FTZ R34, R34, R6.reuse, -R47.reuse ;  /* 0x0000000622227223 */ /* 0x180fe2000001082f */
[----:B------:R-:W-:Y:S01]  /*d4a0*/  FMNMX.FTZ R4, R64, R3, !PT ;  /* 0x0000000340047209 */ /* 0x000fe20007810000 */
[----:B------:R-:W-:Y:S01]  /*d4b0*/  FFMA.FTZ R29, R29, R6, -R47 ;  /* 0x000000061d1d7223 */ /* 0x000fe2000001082f */
[----:B------:R-:W-:Y:S01]  /*d4c0*/  MOV R42, R60 ;  /* 0x0000003c002a7202 */ /* 0x000fe20000000f00 */
[----:B------:R-:W-:Y:S01]  /*d4d0*/  FMUL.FTZ R60, R79, UR4 ;  /* 0x000000044f3c7c20 */ /* 0x000fe20008410000 */
[----:B------:R-:W-:Y:S01]  /*d4e0*/  IMAD.MOV.U32 R79, RZ, RZ, R61 ;  /* 0x000000ffff4f7224 */ /* 0x000fe200078e003d */
        /* <DEDUP_REMOVED lines=17> */
[----:B------:R-:W0:Y:S01]  /*d600*/  MUFU.TANH R50, R50 ;  /* 0x0000003200327308 */ /* 0x000e220000002400 */
[----:B------:R-:W-:-:S02]  /*d610*/  IMAD.MOV.U32 R47, RZ, RZ, R54 ;  /* 0x000000ffff2f7224 */ /* 0x000fc400078e0036 */
[----:B------:R-:W-:Y:S01]  /*d620*/  FMUL.FTZ R54, R67, UR4 ;  /* 0x0000000443367c20 */ /* 0x000fe20008410000 */
[----:B------:R-:W-:Y:S01]  /*d630*/  FMNMX.FTZ R4, R39, R4, !PT ;  /* 0x0000000427047209 */ /* 0x000fe20007810000 */
[----:B------:R-:W-:Y:S02]  /*d640*/  IMAD.MOV.U32 R48, RZ, RZ, R55 ;  /* 0x000000ffff307224 */ /* 0x000fe400078e0037 */
[----:B------:R-:W-:Y:S01]  /*d650*/  FMUL.FTZ R55, R70, UR4 ;  /* 0x0000000446377c20 */ /* 0x000fe20008410000 */
[----:B------:R-:W-:Y:S01]  /*d660*/  FMUL.FTZ R56, R71, UR4 ;  /* 0x0000000447387c20 */ /* 0x000fe20008410000 */
[----:B------:R-:W-:Y:S01]  /*d670*/  FMNMX.FTZ R4, R40, R4, !PT ;  /* 0x0000000428047209 */ /* 0x000fe20007810000 */
[----:B------:R-:W1:Y:S01]  /*d680*/  MUFU.TANH R51, R51 ;  /* 0x0000003300337308 */ /* 0x000e620000002400 */
[----:B------:R-:W-:Y:S01]  /*d690*/  FMUL.FTZ R57, R74, UR4 ;  /* 0x000000044a397c20 */ /* 0x000fe20008410000 */
[----:B------:R-:W-:Y:S01]  /*d6a0*/  FMUL.FTZ R61, R82, UR4 ;  /* 0x00000004523d7c20 */ /* 0x000fe20008410000 */
[----:B------:R-:W-:Y:S01]  /*d6b0*/  FMNMX.FTZ R4, R41, R4, !PT ;  /* 0x0000000429047209 */ /* 0x000fe20007810000 */
[----:B------:R-:W-:-:S02]  /*d6c0*/  IMAD.MOV.U32 R82, RZ, RZ, R62 ;  /* 0x000000ffff527224 */ /* 0x000fc400078e003e */
[----:B------:R-:W-:Y:S01]  /*d6d0*/  FMUL.FTZ R62, R83, UR4 ;  /* 0x00000004533e7c20 */ /* 0x000fe20008410000 */
[----:B------:R-:W-:Y:S01]  /*d6e0*/  FMUL.FTZ R69, R90, UR4 ;  /* 0x000000045a457c20 */ /* 0x000fe20008410000 */
[----:B------:R-:W-:Y:S01]  /*d6f0*/  FMNMX.FTZ R4, R42, R4, !PT ;  /* 0x000000042a047209 */ /* 0x000fe20007810000 */
[----:B------:R-:W3:Y:S01]  /*d700*/  MUFU.TANH R52, R52 ;  /* 0x0000003400347308 */ /* 0x000ee20000002400 */
[----:B------:R-:W-:Y:S01]  /*d710*/  FMUL.FTZ R70, R91, UR4 ;  /* 0x000000045b467c20 */ /* 0x000fe20008410000 */
[----:B------:R-:W-:Y:S01]  /*d720*/  FMUL.FTZ R71, R94, UR4 ;  /* 0x000000045e477c20 */ /* 0x000fe20008410000 */
[----:B------:R-:W-:Y:S01]  /*d730*/  FMNMX.FTZ R4, R43, R4, !PT ;  /* 0x000000042b047209 */ /* 0x000fe20007810000 */
[----:B------:R-:W-:Y:S01]  /*d740*/  FMUL.FTZ R72, R95, UR4 ;  /* 0x000000045f487c20 */ /* 0x000fe20008410000 */
[----:B------:R-:W-:Y:S01]  /*d750*/  FMUL.FTZ R73, R98, UR4 ;  /* 0x0000000462497c20 */ /* 0x000fe20008410000 */
[----:B------:R-:W-:Y:S01]  /*d760*/  FMUL.FTZ R74, R99, UR4 ;  /* 0x00000004634a7c20 */ /* 0x000fe20008410000 */
[----:B------:R-:W-:Y:S01]  /*d770*/  FMNMX.FTZ R4, R44, R4, !PT ;  /* 0x000000042c047209 */ /* 0x000fe20007810000 */
[----:B------:R-:W4:Y:S01]  /*d780*/  MUFU.TANH R53, R53 ;  /* 0x0000003500357308 */ /* 0x000f220000002400 */
        /* <DEDUP_REMOVED lines=8> */
[----:B------:R-:W-:-:S02]  /*d810*/  IMAD.MOV.U32 R83, RZ, RZ, R65 ;  /* 0x000000ffff537224 */ /* 0x000fc400078e0041 */
[----:B------:R-:W-:-:S04]  /*d820*/  FMNMX.FTZ R4, R47, R4, !PT ;  /* 0x000000042f047209 */ /* 0x000fc80007810000 */
[----:B------:R-:W-:Y:S01]  /*d830*/  FMNMX.FTZ R4, R117, R4, !PT ;  /* 0x0000000475047209 */ /* 0x000fe20007810000 */
[----:B------:R-:W4:Y:S03]  /*d840*/  MUFU.TANH R55, R55 ;  /* 0x0000003700377308 */ /* 0x000f260000002400 */
[----:B------:R-:W-:-:S04]  /*d850*/  FMNMX.FTZ R4, R49, R4, !PT ;  /* 0x0000000431047209 */ /* 0x000fc80007810000 */
[----:B0-----:R-:W-:Y:S01]  /*d860*/  FMNMX.FTZ R4, R50, R4, !PT ;  /* 0x0000000432047209 */ /* 0x001fe20007810000 */
[----:B------:R-:W0:Y:S03]  /*d870*/  MUFU.TANH R56, R56 ;  /* 0x0000003800387308 */ /* 0x000e260000002400 */
[----:B-1----:R-:W-:-:S04]  /*d880*/  FMNMX.FTZ R4, R51, R4, !PT ;  /* 0x0000000433047209 */ /* 0x002fc80007810000 */
[----:B---3--:R-:W-:Y:S01]  /*d890*/  FMNMX.FTZ R4, R52, R4, !PT ;  /* 0x0000000434047209 */ /* 0x008fe20007810000 */
[----:B------:R-:W1:Y:S03]  /*d8a0*/  MUFU.TANH R57, R57 ;  /* 0x0000003900397308 */ /* 0x000e660000002400 */
[----:B----4-:R-:W-:-:S04]  /*d8b0*/  FMNMX.FTZ R4, R53, R4, !PT ;  /* 0x0000000435047209 */ /* 0x010fc80007810000 */
[----:B------:R-:W-:Y:S01]  /*d8c0*/  FMNMX.FTZ R4, R54, R4, !PT ;  /* 0x0000000436047209 */ /* 0x000fe20007810000 */
[----:B------:R-:W3:Y:S03]  /*d8d0*/  MUFU.TANH R58, R58 ;  /* 0x0000003a003a7308 */ /* 0x000ee60000002400 */
[----:B------:R-:W-:-:S04]  /*d8e0*/  FMNMX.FTZ R4, R55, R4, !PT ;  /* 0x0000000437047209 */ /* 0x000fc80007810000 */
[----:B0-----:R-:W-:Y:S01]  /*d8f0*/  FMNMX.FTZ R4, R56, R4, !PT ;  /* 0x0000000438047209 */ /* 0x001fe20007810000 */
[----:B------:R-:W0:Y:S03]  /*d900*/  MUFU.TANH R59, R59 ;  /* 0x0000003b003b7308 */ /* 0x000e260000002400 */
[----:B-1----:R-:W-:-:S05]  /*d910*/  FMNMX.FTZ R4, R57, R4, !PT ;  /* 0x0000000439047209 */ /* 0x002fca0007810000 */
        /* <DEDUP_REMOVED lines=41> */
[----:B-1----:R-:W-:-:S04]  /*dbb0*/  FMNMX.FTZ R4, R115, R4, !PT ;  /* 0x0000000473047209 */ /* 0x002fc80007810000 */
[----:B---3--:R-:W-:-:S04]  /*dbc0*/  FMNMX.FTZ R4, R64, R4, !PT ;  /* 0x0000000440047209 */ /* 0x008fc80007810000 */
[----:B0-----:R-:W-:-:S05]  /*dbd0*/  FMNMX.FTZ R4, R114, R4, !PT ;  /* 0x0000000472047209 */ /* 0x001fca0007810000 */
[----:B------:R-:W0:Y:S02]  /*dbe0*/  SHFL.BFLY PT, R25, R4, 0x2, 0x1f ;  /* 0x0c401f0004197f89 */ /* 0x000e2400000e0000 */
[----:B0-----:R-:W-:-:S05]  /*dbf0*/  FMNMX.FTZ R25, R4, R25, !PT ;  /* 0x0000001904197209 */ /* 0x001fca0007810000 */
[----:B------:R-:W0:Y:S02]  /*dc00*/  SHFL.BFLY PT, R37, R25, 0x1, 0x1f ;  /* 0x0c201f0019257f89 */ /* 0x000e2400000e0000 */
[----:B0-----:R-:W-:-:S05]  /*dc10*/  FMNMX.FTZ R37, R25, R37, !PT ;  /* 0x0000002519257209 */ /* 0x001fca0007810000 */
[----:B------:R-:W-:-:S04]  /*dc20*/  FMUL.FTZ R65, R37, R6 ;  /* 0x0000000625417220 */ /* 0x000fc80000410000 */
[-CC-:B------:R-:W-:Y:S01]  /*dc30*/  FFMA.FTZ R4, R83, R6.reuse, -R65.reuse ;  /* 0x0000000653047223 */ /* 0x180fe20000010841 */
[----:B------:R-:W-:Y:S02]  /*dc40*/  IMAD.MOV.U32 R83, RZ, RZ, R48 ;  /* 0x000000ffff537224 */ /* 0x000fe400078e0030 */
[-CC-:B------:R-:W-:Y:S01]  /*dc50*/  FFMA.FTZ R48, R117, R6.reuse, -R65.reuse ;  /* 0x0000000675307223 */ /* 0x180fe20000010841 */
[-CC-:B------:R-:W-:Y:S01]  /*dc60*/  FFMA.FTZ R117, R64, R6.reuse, -R65.reuse ;  /* 0x0000000640757223 */ /* 0x180fe20000010841 */
[----:B------:R-:W-:Y:S01]  /*dc70*/  IADD3 R64, R2, 0x400, RZ ;  /* 0x0000040002407810 */ /* 0x000fe20007ffe0ff */
[-CC-:B------:R-:W-:Y:S01]  /*dc80*/  FFMA.FTZ R25, R86, R6.reuse, -R65.reuse ;  /* 0x0000000656197223 */ /* 0x180fe20000010841 */
[----:B------:R-:W-:Y:S02]  /*dc90*/  IMAD.MOV.U32 R86, RZ, RZ, R82 ;  /* 0x000000ffff567224 */ /* 0x000fe400078e0052 */
[----:B------:R-:W-:Y:S01]  /*dca0*/  FFMA.FTZ R27, R27, R6, -R65 ;  /* 0x000000061b1b7223 */ /* 0x000fe20000010841 */
[----:B------:R-:W-:Y:S01]  /*dcb0*/  SHF.R.U32.HI R64, RZ, 0x4, R64 ;  /* 0x00000004ff407819 */ /* 0x000fe20000011640 */
[----:B------:R-:W-:-:S02]  /*dcc0*/  IMAD.MOV.U32 R82, RZ, RZ, R66 ;  /* 0x000000ffff527224 */ /* 0x000fc400078e0042 */
[-CC-:B------:R-:W-:Y:S01]  /*dcd0*/  FFMA.FTZ R79, R79, R6.reuse, -R65.reuse ;  /* 0x000000064f4f7223 */ /* 0x180fe20000010841 */
[-CC-:B------:R-:W-:Y:S01]  /*dce0*/  FFMA.FTZ R80, R80, R6.reuse, -R65.reuse ;  /* 0x0000000650507223 */ /* 0x180fe20000010841 */
[----:B------:R-:W-:Y:S01]  /*dcf0*/  LOP3.LUT R64, R64, 0x3fff, RZ, 0xc0, !PT ;  /* 0x00003fff40407812 */ /* 0x000fe200078ec0ff */
[-CC-:B------:R-:W-:Y:S01]  /*dd00*/  FFMA.FTZ R38, R38, R6.reuse, -R65.reuse ;  /* 0x0000000626267223 */ /* 0x180fe20000010841 */
[-CC-:B------:R-:W-:Y:S01]  /*dd10*/  FFMA.FTZ R39, R39, R6.reuse, -R65.reuse ;  /* 0x0000000627277223 */ /* 0x180fe20000010841 */
[-CC-:B------:R-:W-:Y:S01]  /*dd20*/  FFMA.FTZ R40, R40, R6.reuse, -R65.reuse ;  /* 0x0000000628287223 */ /* 0x180fe20000010841 */
[-CC-:B------:R-:W-:Y:S01]  /*dd30*/  FFMA.FTZ R41, R41, R6.reuse, -R65.reuse ;  /* 0x0000000629297223 */ /* 0x180fe20000010841 */
[----:B------:R-:W-:Y:S02]  /*dd40*/  IMAD R64, R0, 0x600, R64 ;  /* 0x0000060000407824 */ /* 0x000fe400078e0240 */
[-CC-:B------:R-:W-:Y:S01]  /*dd50*/  FFMA.FTZ R42, R42, R6.reuse, -R65.reuse ;  /* 0x000000062a2a7223 */ /* 0x180fe20000010841 */
[-CC-:B------:R-:W-:Y:S01]  /*dd60*/  FFMA.FTZ R43, R43, R6.reuse, -R65.reuse ;  /* 0x000000062b2b7223 */ /* 0x180fe20000010841 */
[----:B------:R-:W-:Y:S01]  /*dd70*/  FFMA.FTZ R44, R44, R6, -R65 ;  /* 0x000000062c2c7223 */ /* 0x000fe20000010841 */
[----:B------:R-:W-:-:S02]  /*dd80*/  VIADD R66, R64, 0x80 ;  /* 0x0000008040427836 */ /* 0x000fc40000000000 */
[-CC-:B------:R-:W-:Y:S01]  /*dd90*/  FFMA.FTZ R45, R45, R6.reuse, -R65.reuse ;  /* 0x000000062d2d7223 */ /* 0x180fe20000010841 */
[-CC-:B------:R-:W-:Y:S01]  /*dda0*/  FFMA.FTZ R46, R46, R6.reuse, -R65.reuse ;  /* 0x000000062e2e7223 */ /* 0x180fe20000010841 */
[----:B------:R-:W-:Y:S01]  /*ddb0*/  FFMA.FTZ R47, R47, R6, -R65 ;  /* 0x000000062f2f7223 */ /* 0x000fe20000010841 */
        /* <DEDUP_REMOVED lines=8> */
[----:B------:R-:W-:Y:S02]  /*de40*/  R2UR UR26, R66 ;  /* 0x00000000421a72ca */ /* 0x000fe400000e0000 */
[----:B------:R-:W-:-:S04]  /*de50*/  IADD3 R66, R64, 0x300, RZ ;  /* 0x0000030040427810 */ /* 0x000fc80007ffe0ff */
        /* <DEDUP_REMOVED lines=11> */
[----:B--2---:R-:W-:Y:S02]  /*df10*/  VIADD R64, R87, 0x1e800 ;  /* 0x0001e80057407836 */ /* 0x004fe40000000000 */
[-CC-:B------:R-:W-:Y:S01]  /*df20*/  FFMA.FTZ R49, R49, R6.reuse, -R65.reuse ;  /* 0x0000000631317223 */ /* 0x180fe20000010841 */
[-CC-:B------:R-:W-:Y:S01]  /*df30*/  FFMA.FTZ R50, R50, R6.reuse, -R65.reuse ;  /* 0x0000000632327223 */ /* 0x180fe20000010841 */
[-CC-:B------:R-:W-:Y:S01]  /*df40*/  FFMA.FTZ R51, R51, R6.reuse, -R65.reuse ;  /* 0x0000000633337223 */ /* 0x180fe20000010841 */
[-CC-:B------:R-:W-:Y:S01]  /*df50*/  FFMA.FTZ R52, R52, R6.reuse, -R65.reuse ;  /* 0x0000000634347223 */ /* 0x180fe20000010841 */
[----:B------:R-:W-:Y:S01]  /*df60*/  SHF.R.U32.HI R64, RZ, 0x4, R64 ;  /* 0x00000004ff407819 */ /* 0x000fe20000011640 */
[-CC-:B------:R-:W-:Y:S01]  /*df70*/  FFMA.FTZ R53, R53, R6.reuse, -R65.reuse ;  /* 0x0000000635357223 */ /* 0x180fe20000010841 */
[-CC-:B------:R-:W-:Y:S01]  /*df80*/  FFMA.FTZ R54, R54, R6.reuse, -R65.reuse ;  /* 0x0000000636367223 */ /* 0x180fe20000010841 */
[-CC-:B------:R-:W-:Y:S01]  /*df90*/  FFMA.FTZ R55, R55, R6.reuse, -R65.reuse ;  /* 0x0000000637377223 */ /* 0x180fe20000010841 */
[----:B------:R-:W-:Y:S01]  /*dfa0*/  LOP3.LUT R64, R64, 0x3fff, RZ, 0xc0, !PT ;  /* 0x00003fff40407812 */ /* 0x000fe200078ec0ff */
        /* <DEDUP_REMOVED lines=24> */
[----:B------:R-:W-:Y:S01]  /*e130*/  IMAD.MOV.U32 R65, RZ, RZ, 0x40000040 ;  /* 0x40000040ff417424 */ /* 0x000fe200078e00ff */
[----:B------:R-:W-:Y:S01]  /*e140*/  LOP3.LUT R64, R64, 0x10000, RZ, 0xfc, !PT ;  /* 0x0001000040407812 */ /* 0x000fe200078efcff */
[----:B------:R-:W-:Y:S01]  /*e150*/  WARPGROUP.ARRIVE ;  /* 0x00000000000079c5 */ /* 0x000fe20000000000 */
[----:B------:R-:W-:Y:S01]  /*e160*/  IMAD.MOV.U32 R67, RZ, RZ, 0x40000040 ;  /* 0x40000040ff437424 */ /* 0x000fe200078e00ff */
[----:B------:R-:W-:Y:S01]  /*e170*/  R2UR UR50, R66 ;  /* 0x00000000423272ca */ /* 0x000fe200000e0000 */
[----:B------:R-:W2:Y:S01]  /*e180*/  LDL.LU R87, [R1+0x24] ;  /* 0x0000240001577983 */ /* 0x000ea20000300800 */
[----:B------:R-:W-:-:S02]  /*e190*/  R2UR UR7, R65 ;  /* 0x00000000410772ca */ /* 0x000fc400000e0000 */
[C---:B------:R-:W-:Y:S02]  /*e1a0*/  R2UR UR4, R64.reuse ;  /* 0x00000000400472ca */ /* 0x040fe400000e0000 */
[----:B------:R-:W-:Y:S01]  /*e1b0*/  R2UR UR5, R65 ;  /* 0x00000000410572ca */ /* 0x000fe200000e0000 */
[----:B------:R-:W-:Y:S01]  /*e1c0*/  VIADD R66, R64, 0x2 ;  /* 0x0000000240427836 */ /* 0x000fe20000000000 */
[C---:B------:R-:W-:Y:S01]  /*e1d0*/  R2UR UR11, R67.reuse ;  /* 0x00000000430b72ca */ /* 0x040fe200000e0000 */
[----:B------:R-:W3:Y:S10]  /*e1e0*/  LDL R118, [R1+0x2c] ;  /* 0x00002c0001767983 */ /* 0x000ef40000100800 */
[----:B------:R-:W-:Y:S01]  /*e1f0*/  HGMMA.64x64x16.F32.BF16 R120, gdesc[UR4].tnspB, R120, gsb0 ;  /* 0x40e00000047879f0 */ /* 0x000fe20008001878 */
[----:B------:R-:W-:-:S02]  /*e200*/  R2UR UR15, R67 ;  /* 0x00000000430f72ca */ /* 0x000fc400000e0000 */
[C---:B------:R-:W-:Y:S02]  /*e210*/  R2UR UR19, R67.reuse ;  /* 0x00000000431372ca */ /* 0x040fe400000e0000 */
[C---:B------:R-:W-:Y:S02]  /*e220*/  R2UR UR23, R67.reuse ;  /* 0x00000000431772ca */ /* 0x040fe400000e0000 */
[C---:B------:R-:W-:Y:S02]  /*e230*/  R2UR UR27, R67.reuse ;  /* 0x00000000431b72ca */ /* 0x040fe400000e0000 */
[C---:B------:R-:W-:Y:S02]  /*e240*/  R2UR UR31, R67.reuse ;  /* 0x00000000431f72ca */ /* 0x040fe400000e0000 */
[C---:B------:R-:W-:Y:S02]  /*e250*/  R2UR UR35, R67.reuse ;  /* 0x00000000432372ca */ /* 0x040fe400000e0000 */
[----:B------:R-:W-:-:S02]  /*e260*/  R2UR UR43, R67 ;  /* 0x00000000432b72ca */ /* 0x000fc400000e0000 */
[C---:B------:R-:W-:Y:S02]  /*e270*/  R2UR UR47, R67.reuse ;  /* 0x00000000432f72ca */ /* 0x040fe400000e0000 */
[----:B------:R-:W-:Y:S02]  /*e280*/  R2UR UR51, R67 ;  /* 0x00000000433372ca */ /* 0x000fe400000e0000 */
[----:B------:R-:W-:Y:S02]  /*e290*/  MOV R67, 0x40000040 ;  /* 0x4000004000437802 */ /* 0x000fe40000000f00 */
[----:B------:R-:W-:Y:S02]  /*e2a0*/  R2UR UR8, R66 ;  /* 0x00000000420872ca */ /* 0x000fe400000e0000 */
[----:B------:R-:W-:Y:S01]  /*e2b0*/  R2UR UR9, R67 ;  /* 0x00000000430972ca */ /* 0x000fe200000e0000 */
[----:B------:R-:W-:Y:S02]  /*e2c0*/  WARPGROUP.DEPBAR.LE gsb0, 0x0 ;  /* 0x00008000000079c5 */ /* 0x000fe40000010000 */
[----:B------:R-:W-:-:S10]  /*e2d0*/  WARPGROUP.ARRIVE ;  /* 0x00000000000079c5 */ /* 0x000fd40000000000 */
[----:B------:R-:W-:Y:S01]  /*e2e0*/  HGMMA.64x64x16.F32.BF16 R120, gdesc[UR8].tnspB, R120, gsb0 ;  /* 0x40e00000087879f0 */ /* 0x000fe20008001878 */
[----:B------:R-:W-:Y:S02]  /*e2f0*/  VIADD R66, R64, 0x4 ;  /* 0x0000000440427836 */ /* 0x000fe40000000000 */
[----:B------:R-:W-:-:S03]  /*e300*/  IMAD.MOV.U32 R67, RZ, RZ, 0x40000040 ;  /* 0x40000040ff437424 */ /* 0x000fc600078e00ff */
        /* <DEDUP_REMOVED lines=19> */
[----:B------:R-:W-:Y:S01]  /*e440*/  VIADD R66, R64, 0x602 ;  /* 0x0000060240427836 */ /* 0x000fe20000000000 */
[----:B------:R-:W-:-:S04]  /*e450*/  MOV R67, 0x40000040 ;  /* 0x4000004000437802 */ /* 0x000fc80000000f00 */
        /* <DEDUP_REMOVED lines=40> */
[----:B------:R-:W-:Y:S01]  /*e6e0*/  R2UR UR55, R65 ;  /* 0x00000000413772ca */ /* 0x000fe200000e0000 */
[----:B------:R-:W-:Y:S02]  /*e6f0*/  VIADD R64, R64, 0xc06 ;  /* 0x00000c0640407836 */ /* 0x000fe40000000000 */
[----:B------:R-:W-:-:S03]  /*e700*/  IMAD.MOV.U32 R65, RZ, RZ, 0x40000040 ;  /* 0x40000040ff417424 */ /* 0x000fc600078e00ff */
[----:B------:R-:W-:Y:S02]  /*e710*/  R2UR UR52, R64 ;  /* 0x00000000403472ca */ /* 0x000fe400000e0000 */
[----:B------:R-:W-:Y:S01]  /*e720*/  R2UR UR53, R65 ;  /* 0x00000000413572ca */ /* 0x000fe200000e0000 */
[----:B------:R-:W0:Y:S01]  /*e730*/  S2R R91, SR_TID.X ;  /* 0x00000000005b7919 */ /* 0x000e220000002100 */
[----:B------:R-:W-:-:S04]  /*e740*/  FADD.FTZ R3, -R37, R3 ;  /* 0x0000000325037221 */ /* 0x000fc80000010100 */
[----:B------:R-:W-:Y:S01]  /*e750*/  FMUL.FTZ R3, R3, R6 ;  /* 0x0000000603037220 */ /* 0x000fe20000410000 */
[----:B------:R-:W-:Y:S02]  /*e760*/  WARPGROUP.DEPBAR.LE gsb0, 0x0 ;  /* 0x00008000000079c5 */ /* 0x000fe40000010000 */
[----:B------:R-:W-:-:S06]  /*e770*/  WARPGROUP.ARRIVE ;  /* 0x00000000000079c5 */ /* 0x000fcc0000000000 */
[----:B------:R-:W-:Y:S01]  /*e780*/  HGMMA.64x64x16.F32.BF16 R120, gdesc[UR52].tnspB, R120, gsb0 ;  /* 0x40e00000347879f0 */ /* 0x000fe20008001878 */
[----:B------:R-:W-:Y:S01]  /*e790*/  MUFU.EX2 R3, R3 ;  /* 0x0000000300037308 */ /* 0x000fe20000000800 */
[----:B0-----:R-:W-:-:S07]  /*e7a0*/  SHF.R.U32.HI R90, RZ, 0x7, R91 ;  /* 0x00000007ff5a7819 */ /* 0x001fce000001165b */
[----:B------:R-:W2:Y:S01]  /*e7b0*/  MUFU.EX2 R25, R25 ;  /* 0x0000001900197308 */ /* 0x000ea20000000800 */
[----:B------:R-:W-:-:S07]  /*e7c0*/  VIADD R65, R90, 0x9 ;  /* 0x000000095a417836 */ /* 0x000fce0000000000 */
[----:B------:R-:W0:Y:S01]  /*e7d0*/  MUFU.EX2 R64, R27 ;  /* 0x0000001b00407308 */ /* 0x000e220000000800 */
[----:B------:R-:W-:-:S04]  /*e7e0*/  ISETP.GE.U32.AND P2, PT, R91, 0x180, PT ;  /* 0x000001805b00780c */ /* 0x000fc80003f46070 */
[----:B------:R-:W-:Y:S01]  /*e7f0*/  SEL R65, R65, 0x9, !P2 ;  /* 0x0000000941417807 */ /* 0x000fe20005000000 */
[----:B--2---:R-:W-:Y:S02]  /*e800*/  FFMA.FTZ R66, R3, R87, R25 ;  /* 0x0000005703427223 */ /* 0x004fe40000010019 */
[----:B------:R-:W1:Y:S08]  /*e810*/  MUFU.EX2 R27, R79 ;  /* 0x0000004f001b7308 */ /* 0x000e700000000800 */
[----:B------:R-:W2:Y:S01]  /*e820*/  MUFU.EX2 R80, R80 ;  /* 0x0000005000507308 */ /* 0x000ea20000000800 */
[----:B------:R-:W-:-:S07]  /*e830*/  @!P1 IMAD R0, R0, 0x8, R2 ;  /* 0x0000000800009824 */ /* 0x000fce00078e0202 */
[----:B------:R-:W4:Y:S01]  /*e840*/  MUFU.EX2 R79, R86 ;  /* 0x00000056004f7308 */ /* 0x000f220000000800 */
[----:B------:R-:W-:Y:S01]  /*e850*/  @!P1 IADD3 R0, R0, 0x30860, RZ ;  /* 0x0003086000009810 */ /* 0x000fe20007ffe0ff */
[----:B------:R-:W-:Y:S01]  /*e860*/  IMAD.MOV.U32 R94, RZ, RZ, R82 ;  /* 0x000000ffff5e7224 */ /* 0x000fe200078e0052 */
[----:B0-----:R-:W-:-:S05]  /*e870*/  F2FP.BF16.F32.PACK_AB R25, R64, R25 ;  /* 0x000000194019723e */ /* 0x001fca00000010ff */
[----:B------:R-:W0:Y:S01]  /*e880*/  MUFU.EX2 R67, R83 ;  /* 0x0000005300437308 */ /* 0x000e220000000800 */
[----:B------:R-:W-:-:S07]  /*e890*/  @!P1 PRMT R0, RZ, 0x654, R0 ;  /* 0x00000654ff009816 */ /* 0x000fce0000000000 */
[----:B------:R-:W-:Y:S01]  /*e8a0*/  MUFU.EX2 R4, R4 ;  /* 0x0000000400047308 */ /* 0x000fe20000000800 */
[----:B------:R-:W-:Y:S02]  /*e8b0*/  WARPGROUP.DEPBAR.LE gsb0, 0x0 ;  /* 0x00008000000079c5 */ /* 0x000fe40000010000 */
[----:B------:R3:W-:Y:S06]  /*e8c0*/  BAR.ARV R65, 0x100 ;  /* 0x000400410000751d */ /* 0x0007ec0000002000 */
[----:B---3--:R-:W-:Y:S01]  /*e8d0*/  FADD.FTZ R65, R64, R66 ;  /* 0x0000004240417221 */ /* 0x008fe20000010000 */
[----:B------:R-:W-:-:S04]  /*e8e0*/  @!P1 IMAD R66, R22, 0x8, R2 ;  /* 0x0000000816429824 */ /* 0x000fc800078e0202 */
[----:B------:R-:W-:-:S05]  /*e8f0*/  @!P1 VIADD R66, R66, 0x30840 ;  /* 0x0003084042429836 */ /* 0x000fca0000000000 */
[----:B------:R-:W-:Y:S01]  /*e900*/  @!P1 PRMT R66, RZ, 0x654, R66 ;  /* 0x00000654ff429816 */ /* 0x000fe20000000042 */
[----:B-1----:R-:W-:Y:S01]  /*e910*/  FADD.FTZ R64, R27, R65 ;  /* 0x000000411b407221 */ /* 0x002fe20000010000 */
[----:B------:R-:W-:Y:S02]  /*e920*/  MUFU.EX2 R82, R9 ;  /* 0x0000000900527308 */ /* 0x000fe40000000800 */
[----:B------:R1:W-:Y:S01]  /*e930*/  @!P1 SYNCS.ARRIVE.TRANS64.RED.A1T0 RZ, [R66+URZ], RZ ;  /* 0x000000ff42ff99a7 */ /* 0x0003e2000810043f */
[----:B--2---:R-:W-:-:S05]  /*e940*/  F2FP.BF16.F32.PACK_AB R27, R80, R27 ;  /* 0x0000001b501b723e */ /* 0x004fca00000010ff */
[----:B------:R2:W-:Y:S01]  /*e950*/  MUFU.EX2 R9, R38 ;  /* 0x0000002600097308 */ /* 0x0005e20000000800 */
[----:B------:R3:W-:Y:S07]  /*e960*/  @!P1 SYNCS.ARRIVE.TRANS64.RED.A1T0 RZ, [R0+URZ], RZ ;  /* 0x000000ff00ff99a7 */ /* 0x0007ee000810043f */
[----:B-1----:R-:W1:Y:S01]  /*e970*/  MUFU.EX2 R66, R157 ;  /* 0x0000009d00427308 */ /* 0x002e620000000800 */
[----:B------:R4:W-:Y:S07]  /*e980*/  STSM.16.M88.4 [R118+0x1e800], R24 ;  /* 0x01e8001876007844 */ /* 0x0009ee0000000200 */
[----:B------:R-:W3:Y:S01]  /*e990*/  MUFU.EX2 R65, R156 ;  /* 0x0000009c00417308 */ /* 0x000ee20000000800 */
[----:B------:R-:W-:Y:S01]  /*e9a0*/  FADD.FTZ R64, R80, R64 ;  /* 0x0000004050407221 */ /* 0x000fe20000010000 */
[----:B--2---:R-:W2:Y:S06]  /*e9b0*/  LDL R38, [R1+0x30] ;  /* 0x0000300001267983 */ /* 0x004eac0000100800 */
[----:B------:R-:W-:Y:S08]  /*e9c0*/  MUFU.EX2 R90, R11 ;  /* 0x0000000b005a7308 */ /* 0x000ff00000000800 */
[----:B------:R0:W3:Y:S08]  /*e9d0*/  MUFU.EX2 R11, R39 ;  /* 0x00000027000b7308 */ /* 0x0000f00000000800 */
[----:B----4-:R-:W4:Y:S01]  /*e9e0*/  MUFU.EX2 R27, R155 ;  /* 0x0000009b001b7308 */ /* 0x010f220000000800 */
[----:B0-----:R-:W2:Y:S07]  /*e9f0*/  LDL R39, [R1+0x34] ;  /* 0x0000340001277983 */ /* 0x001eae0000100800 */
[----:B------:R0:W-:Y:S02]  /*ea00*/  MUFU.EX2 R98, R8 ;  /* 0x0000000800627308 */ /* 0x0001e40000000800 */
[----:B0-----:R-:W-:-:S06]  /*ea10*/  FADD.FTZ R8, R79, R94 ;  /* 0x0000005e4f087221 */ /* 0x001fcc0000010000 */
[----:B------:R-:W0:Y:S08]  /*ea20*/  MUFU.EX2 R40, R40 ;  /* 0x0000002800287308 */ /* 0x000e300000000800 */
[----:B------:R-:W0:Y:S08]  /*ea30*/  MUFU.EX2 R26, R154 ;  /* 0x0000009a001a7308 */ /* 0x000e300000000800 */
[----:B------:R1:W-:Y:S08]  /*ea40*/  MUFU.EX2 R87, R10 ;  /* 0x0000000a00577308 */ /* 0x0003f00000000800 */
[----:B------:R3:W-:Y:S01]  /*ea50*/  MUFU.EX2 R86, R12 ;  /* 0x0000000c00567308 */ /* 0x0007e20000000800 */
[----:B-1----:R-:W-:-:S04]  /*ea60*/  FADD.FTZ R10, R67, R8 ;  /* 0x00000008430a7221 */ /* 0x002fc80000010000 */
[----:B------:R-:W-:-:S03]  /*ea70*/  FADD.FTZ R10, R66, R10 ;  /* 0x0000000a420a7221 */ /* 0x000fc60000010000 */
[----:B------:R-:W1:Y:S01]  /*ea80*/  MUFU.EX2 R25, R153 ;  /* 0x0000009900197308 */ /* 0x000e620000000800 */
[----:B---3--:R-:W-:-:S04]  /*ea90*/  FADD.FTZ R12, R4, R64 ;  /* 0x00000040040c7221 */ /* 0x008fc80000010000 */
[C---:B------:R-:W-:Y:S01]  /*eaa0*/  FADD.FTZ R12, R9.reuse, R12 ;  /* 0x0000000c090c7221 */ /* 0x040fe20000010000 */
[----:B------:R-:W-:Y:S01]  /*eab0*/  F2FP.BF16.F32.PACK_AB R9, R9, R4 ;  /* 0x000000040909723e */ /* 0x000fe200000010ff */
[----:B------:R-:W-:Y:S01]  /*eac0*/  FADD.FTZ R4, R65, R10 ;  /* 0x0000000a41047221 */ /* 0x000fe20000010000 */
[----:B------:R-:W3:Y:S08]  /*ead0*/  MUFU.EX2 R24, R152 ;  /* 0x0000009800187308 */ /* 0x000ef00000000800 */
[----:B------:R-:W3:Y:S08]  /*eae0*/  MUFU.EX2 R0, R105 ;  /* 0x0000006900007308 */ /* 0x000ef00000000800 */
[----:B------:R4:W-:Y:S02]  /*eaf0*/  MUFU.EX2 R105, R14 ;  /* 0x0000000e00697308 */ /* 0x0009e40000000800 */
[----:B----4-:R-:W-:Y:S01]  /*eb00*/  FADD.FTZ R14, R11, R12 ;  /* 0x0000000c0b0e7221 */ /* 0x010fe20000010000 */
[----:B------:R-:W-:-:S05]  /*eb10*/  FADD.FTZ R12, R27, R4 ;  /* 0x000000041b0c7221 */ /* 0x000fca0000010000 */
[----:B------:R-:W4:Y:S01]  /*eb20*/  MUFU.EX2 R100, R100 ;  /* 0x0000006400647308 */ /* 0x000f220000000800 */
[----:B0-----:R-:W-:Y:S01]  /*eb30*/  FADD.FTZ R4, R40, R14 ;  /* 0x0000000e28047221 */ /* 0x001fe20000010000 */
[----:B------:R-:W-:-:S04]  /*eb40*/  FADD.FTZ R14, R26, R12 ;  /* 0x0000000c1a0e7221 */ /* 0x000fc80000010000 */
[----:B-1----:R-:W-:Y:S02]  /*eb50*/  FADD.FTZ R14, R25, R14 ;  /* 0x0000000e190e7221 */ /* 0x002fe40000010000 */
[----:B------:R-:W0:Y:S02]  /*eb60*/  MUFU.EX2 R97, R97 ;  /* 0x0000006100617308 */ /* 0x000e240000000800 */
[----:B---3--:R-:W-:-:S06]  /*eb70*/  FADD.FTZ R14, R24, R14 ;  /* 0x0000000e180e7221 */ /* 0x008fcc0000010000 */
[----:B------:R-:W1:Y:S01]  /*eb80*/  MUFU.EX2 R96, R96 ;  /* 0x0000006000607308 */ /* 0x000e620000000800 */
[----:B------:R-:W-:-:S07]  /*eb90*/  FADD.FTZ R14, R0, R14 ;  /* 0x0000000e000e7221 */ /* 0x000fce0000010000 */
[----:B------:R-:W3:Y:S01]  /*eba0*/  MUFU.EX2 R93, R93 ;  /* 0x0000005d005d7308 */ /* 0x000ee20000000800 */
[----:B----4-:R-:W-:-:S07]  /*ebb0*/  FADD.FTZ R14, R100, R14 ;  /* 0x0000000e640e7221 */ /* 0x010fce0000010000 */
[----:B------:R-:W4:Y:S01]  /*ebc0*/  MUFU.EX2 R92, R92 ;  /* 0x0000005c005c7308 */ /* 0x000f220000000800 */
[----:B0-----:R-:W-:-:S07]  /*ebd0*/  FADD.FTZ R14, R97, R14 ;  /* 0x0000000e610e7221 */ /* 0x001fce0000010000 */
[----:B------:R-:W0:Y:S01]  /*ebe0*/  MUFU.EX2 R89, R89 ;  /* 0x0000005900597308 */ /* 0x000e220000000800 */
[----:B-1----:R-:W-:-:S07]  /*ebf0*/  FADD.FTZ R14, R96, R14 ;  /* 0x0000000e600e7221 */ /* 0x002fce0000010000 */
[----:B------:R-:W1:Y:S01]  /*ec00*/  MUFU.EX2 R88, R88 ;  /* 0x0000005800587308 */ /* 0x000e620000000800 */
[----:B---3--:R-:W-:-:S04]  /*ec10*/  FADD.FTZ R14, R93, R14 ;  /* 0x0000000e5d0e7221 */ /* 0x008fc80000010000 */
[----:B----4-:R-:W-:-:S03]  /*ec20*/  FADD.FTZ R14, R92, R14 ;  /* 0x0000000e5c0e7221 */ /* 0x010fc60000010000 */
[----:B------:R-:W-:Y:S01]  /*ec30*/  MUFU.EX2 R83, R13 ;  /* 0x0000000d00537308 */ /* 0x000fe20000000800 */
[----:B0-----:R-:W-:-:S07]  /*ec40*/  FADD.FTZ R14, R89, R14 ;  /* 0x0000000e590e7221 */ /* 0x001fce0000010000 */
[----:B------:R0:W3:Y:S01]  /*ec50*/  MUFU.EX2 R13, R41 ;  /* 0x00000029000d7308 */ /* 0x0000e20000000800 */
[----:B------:R-:W-:Y:S01]  /*ec60*/  F2FP.BF16.F32.PACK_AB R12, R26, R27 ;  /* 0x0000001b1a0c723e */ /* 0x000fe200000010ff */
[----:B0-----:R-:W4:Y:S01]  /*ec70*/  LDL R41, [R1+0x6c] ;  /* 0x00006c0001297983 */ /* 0x001f220000100800 */
[----:B-1----:R-:W-:Y:S01]  /*ec80*/  FADD.FTZ R26, R88, R14 ;  /* 0x0000000e581a7221 */ /* 0x002fe20000010000 */
[----:B------:R-:W-:Y:S02]  /*ec90*/  F2FP.BF16.F32.PACK_AB R14, R24, R25 ;  /* 0x00000019180e723e */ /* 0x000fe400000010ff */
[----:B------:R-:W2:Y:S02]  /*eca0*/  LDL R24, [R1+0x74] ;  /* 0x0000740001187983 */ /* 0x000ea40000100800 */
[----:B------:R-:W0:Y:S08]  /*ecb0*/  MUFU.EX2 R42, R42 ;  /* 0x0000002a002a7308 */ /* 0x000e300000000800 */
[----:B------:R-:W-:Y:S08]  /*ecc0*/  MUFU.EX2 R91, R15 ;  /* 0x0000000f005b7308 */ /* 0x000ff00000000800 */
[----:B------:R-:W1:Y:S01]  /*ecd0*/  MUFU.EX2 R15, R43 ;  /* 0x0000002b000f7308 */ /* 0x000e620000000800 */
[----:B---3--:R-:W-:-:S07]  /*ece0*/  FADD.FTZ R4, R13, R4 ;  /* 0x000000040d047221 */ /* 0x008fce0000010000 */
[----:B------:R-:W3:Y:S01]  /*ecf0*/  MUFU.EX2 R44, R44 ;  /* 0x0000002c002c7308 */ /* 0x000ee20000000800 */
[----:B0-----:R-:W-:-:S07]  /*ed00*/  FADD.FTZ R4, R42, R4 ;  /* 0x000000042a047221 */ /* 0x001fce0000010000 */
[----:B------:R-:W0:Y:S01]  /*ed10*/  MUFU.EX2 R45, R45 ;  /* 0x0000002d002d7308 */ /* 0x000e220000000800 */
[----:B-1----:R-:W-:-:S07]  /*ed20*/  FADD.FTZ R4, R15, R4 ;  /* 0x000000040f047221 */ /* 0x002fce0000010000 */
        /* <DEDUP_REMOVED lines=8> */
[----:B------:R-:W3:Y:S08]  /*edb0*/  MUFU.EX2 R50, R50 ;  /* 0x0000003200327308 */ /* 0x000ef00000000800 */
[----:B------:R-:W3:Y:S01]  /*edc0*/  MUFU.EX2 R85, R85 ;  /* 0x0000005500557308 */ /* 0x000ee20000000800 */
[----:B0-----:R-:W-:-:S07]  /*edd0*/  FADD.FTZ R4, R48, R4 ;  /* 0x0000000430047221 */ /* 0x001fce0000010000 */
[----:B------:R-:W0:Y:S08]  /*ede0*/  MUFU.EX2 R51, R51 ;  /* 0x0000003300337308 */ /* 0x000e300000000800 */
[----:B------:R-:W0:Y:S01]  /*edf0*/  MUFU.EX2 R84, R84 ;  /* 0x0000005400547308 */ /* 0x000e220000000800 */
[----:B-1----:R-:W-:-:S07]  /*ee00*/  FADD.FTZ R4, R49, R4 ;  /* 0x0000000431047221 */ /* 0x002fce0000010000 */
[----:B------:R-:W1:Y:S08]  /*ee10*/  MUFU.EX2 R52, R52 ;  /* 0x0000003400347308 */ /* 0x000e700000000800 */
[----:B------:R-:W1:Y:S01]  /*ee20*/  MUFU.EX2 R81, R81 ;  /* 0x0000005100517308 */ /* 0x000e620000000800 */
[----:B---3--:R-:W-:Y:S01]  /*ee30*/  FADD.FTZ R4, R50, R4 ;  /* 0x0000000432047221 */ /* 0x008fe20000010000 */
[----:B------:R-:W-:-:S06]  /*ee40*/  FADD.FTZ R26, R85, R26 ;  /* 0x0000001a551a7221 */ /* 0x000fcc0000010000 */
[----:B------:R-:W3:Y:S08]  /*ee50*/  MUFU.EX2 R53, R53 ;  /* 0x0000003500357308 */ /* 0x000ef00000000800 */
[----:B------:R-:W3:Y:S01]  /*ee60*/  MUFU.EX2 R36, R36 ;  /* 0x0000002400247308 */ /* 0x000ee20000000800 */
        /* <DEDUP_REMOVED lines=22> */
[----:B------:R-:W-:Y:S08]  /*efd0*/  MUFU.EX2 R33, R33 ;  /* 0x0000002100217308 */ /* 0x000ff00000000800 */
[----:B------:R-:W3:Y:S01]  /*efe0*/  MUFU.EX2 R59, R59 ;  /* 0x0000003b003b7308 */ /* 0x000ee20000000800 */
[----:B0-----:R-:W-:Y:S01]  /*eff0*/  FADD.FTZ R25, R57, R4 ;  /* 0x0000000439197221 */ /* 0x001fe20000010000 */
[----:B------:R-:W-:-:S06]  /*f000*/  FADD.FTZ R4, R34, R27 ;  /* 0x0000001b22047221 */ /* 0x000fcc0000010000 */
[----:B------:R-:W0:Y:S01]  /*f010*/  MUFU.EX2 R60, R60 ;  /* 0x0000003c003c7308 */ /* 0x000e220000000800 */
[----:B------:R-:W-:Y:S02]  /*f020*/  F2FP.BF16.F32.PACK_AB R8, R67, R79 ;  /* 0x0000004f4308723e */ /* 0x000fe400000010ff */
[----:B------:R-:W-:Y:S02]  /*f030*/  F2FP.BF16.F32.PACK_AB R10, R65, R66 ;  /* 0x00000042410a723e */ /* 0x000fe400000010ff */
[----:B------:R-:W-:Y:S01]  /*f040*/  F2FP.BF16.F32.PACK_AB R11, R40, R11 ;  /* 0x0000000b280b723e */ /* 0x000fe200000010ff */
[----:B-1----:R-:W-:Y:S01]  /*f050*/  FADD.FTZ R4, R29, R4 ;  /* 0x000000041d047221 */ /* 0x002fe20000010000 */
[----:B------:R-:W-:Y:S01]  /*f060*/  F2FP.BF16.F32.PACK_AB R100, R100, R0 ;  /* 0x000000006464723e */ /* 0x000fe200000010ff */
[----:B------:R-:W-:Y:S01]  /*f070*/  FADD.FTZ R0, R58, R25 ;  /* 0x000000193a007221 */ /* 0x000fe20000010000 */
[----:B------:R-:W3:Y:S01]  /*f080*/  LDL R26, [R1+0x70] ;  /* 0x00007000011a7983 */ /* 0x000ee20000100800 */
[----:B------:R-:W-:-:S02]  /*f090*/  F2FP.BF16.F32.PACK_AB R13, R42, R13 ;  /* 0x0000000d2a0d723e */ /* 0x000fc400000010ff */
[----:B------:R-:W-:Y:S01]  /*f0a0*/  F2FP.BF16.F32.PACK_AB R15, R44, R15 ;  /* 0x0000000f2c0f723e */ /* 0x000fe200000010ff */
[----:B------:R1:W-:Y:S01]  /*f0b0*/  MUFU.EX2 R106, R101 ;  /* 0x00000065006a7308 */ /* 0x0003e20000000800 */
[----:B------:R-:W-:Y:S02]  /*f0c0*/  F2FP.BF16.F32.PACK_AB R102, R96, R97 ;  /* 0x000000616066723e */ /* 0x000fe400000010ff */
[----:B------:R-:W-:Y:S02]  /*f0d0*/  F2FP.BF16.F32.PACK_AB R103, R48, R47 ;  /* 0x0000002f3067723e */ /* 0x000fe400000010ff */
[----:B------:R-:W-:Y:S02]  /*f0e0*/  F2FP.BF16.F32.PACK_AB R92, R92, R93 ;  /* 0x0000005d5c5c723e */ /* 0x000fe400000010ff */
[----:B------:R-:W-:Y:S02]  /*f0f0*/  F2FP.BF16.F32.PACK_AB R93, R50, R49 ;  /* 0x00000031325d723e */ /* 0x000fe400000010ff */
[----:B-1----:R-:W-:-:S02]  /*f100*/  F2FP.BF16.F32.PACK_AB R101, R46, R45 ;  /* 0x0000002d2e65723e */ /* 0x002fc400000010ff */
[----:B------:R-:W-:Y:S02]  /*f110*/  F2FP.BF16.F32.PACK_AB R94, R88, R89 ;  /* 0x00000059585e723e */ /* 0x000fe400000010ff */
[----:B------:R-:W-:Y:S01]  /*f120*/  F2FP.BF16.F32.PACK_AB R95, R52, R51 ;  /* 0x00000033345f723e */ /* 0x000fe200000010ff */
[----:B----4-:R3:W-:Y:S04]  /*f130*/  STSM.16.M88.4 [R41], R8 ;  /* 0x0000000829007844 */ /* 0x0107e80000000200 */
[----:B--2---:R1:W-:Y:S04]  /*f140*/  STSM.16.M88.4 [R39], R12 ;  /* 0x0000000c27007844 */ /* 0x0043e80000000200 */
[----:B------:R-:W-:Y:S01]  /*f150*/  STSM.16.M88.4 [R38], R100 ;  /* 0x0000006426007844 */ /* 0x000fe20000000200 */
[----:B---3--:R-:W-:Y:S01]  /*f160*/  FADD.FTZ R9, R59, R0 ;  /* 0x000000003b097221 */ /* 0x008fe20000010000 */
[----:B------:R-:W-:Y:S01]  /*f170*/  FADD.FTZ R11, R33, R4 ;  /* 0x00000004210b7221 */ /* 0x000fe20000010000 */
[----:B------:R-:W-:-:S02]  /*f180*/  F2FP.BF16.F32.PACK_AB R8, R84, R85 ;  /* 0x000000555408723e */ /* 0x000fc400000010ff */
[----:B0-----:R-:W-:Y:S01]  /*f190*/  FADD.FTZ R0, R60, R9 ;  /* 0x000000093c007221 */ /* 0x001fe20000010000 */
[----:B-1----:R-:W-:Y:S01]  /*f1a0*/  FADD.FTZ R15, R82, R11 ;  /* 0x0000000b520f7221 */ /* 0x002fe20000010000 */
[----:B------:R-:W-:Y:S02]  /*f1b0*/  F2FP.BF16.F32.PACK_AB R9, R54, R53 ;  /* 0x000000353609723e */ /* 0x000fe400000010ff */
[----:B------:R-:W-:Y:S02]  /*f1c0*/  F2FP.BF16.F32.PACK_AB R10, R36, R81 ;  /* 0x00000051240a723e */ /* 0x000fe400000010ff */
[----:B------:R-:W-:Y:S01]  /*f1d0*/  F2FP.BF16.F32.PACK_AB R11, R56, R55 ;  /* 0x00000037380b723e */ /* 0x000fe200000010ff */
[----:B------:R-:W-:Y:S04]  /*f1e0*/  STSM.16.M88.4 [R118+0x24800], R92 ;  /* 0x0248005c76007844 */ /* 0x000fe80000000200 */
[----:B------:R0:W-:Y:S04]  /*f1f0*/  STSM.16.M88.4 [R24], R8 ;  /* 0x0000000818007844 */ /* 0x0001e80000000200 */
[----:B0-----:R-:W2:Y:S01]  /*f200*/  LDL.LU R24, [R1+0x20] ;  /* 0x0000200001187983 */ /* 0x001ea20000300800 */
[----:B------:R-:W0:Y:S08]  /*f210*/  MUFU.EX2 R61, R61 ;  /* 0x0000003d003d7308 */ /* 0x000e300000000800 */
[----:B------:R-:W1:Y:S08]  /*f220*/  MUFU.EX2 R62, R62 ;  /* 0x0000003e003e7308 */ /* 0x000e700000000800 */
[----:B------:R-:W3:Y:S08]  /*f230*/  MUFU.EX2 R32, R32 ;  /* 0x0000002000207308 */ /* 0x000ef00000000800 */
[----:B------:R-:W4:Y:S01]  /*f240*/  MUFU.EX2 R63, R63 ;  /* 0x0000003f003f7308 */ /* 0x000f220000000800 */
[----:B0-----:R-:W-:-:S07]  /*f250*/  FADD.FTZ R13, R61, R0 ;  /* 0x000000003d0d7221 */ /* 0x001fce0000010000 */
[----:B------:R-:W0:Y:S01]  /*f260*/  MUFU.EX2 R68, R68 ;  /* 0x0000004400447308 */ /* 0x000e220000000800 */
[----:B-1----:R-:W-:-:S07]  /*f270*/  FADD.FTZ R0, R62, R13 ;  /* 0x0000000d3e007221 */ /* 0x002fce0000010000 */
[----:B------:R-:W1:Y:S08]  /*f280*/  MUFU.EX2 R28, R28 ;  /* 0x0000001c001c7308 */ /* 0x000e700000000800 */
[----:B------:R-:W1:Y:S01]  /*f290*/  MUFU.EX2 R69, R69 ;  /* 0x0000004500457308 */ /* 0x000e620000000800 */
[----:B---3--:R-:W-:Y:S01]  /*f2a0*/  FADD.FTZ R4, R32, R15 ;  /* 0x0000000f20047221 */ /* 0x008fe20000010000 */
[----:B----4-:R-:W-:-:S06]  /*f2b0*/  FADD.FTZ R13, R63, R0 ;  /* 0x000000003f0d7221 */ /* 0x010fcc0000010000 */
[----:B------:R-:W3:Y:S01]  /*f2c0*/  MUFU.EX2 R70, R70 ;  /* 0x0000004600467308 */ /* 0x000ee20000000800 */
[----:B------:R-:W-:Y:S01]  /*f2d0*/  FADD.FTZ R15, R83, R4 ;  /* 0x00000004530f7221 */ /* 0x000fe20000010000 */
[----:B0-----:R-:W-:-:S06]  /*f2e0*/  FADD.FTZ R0, R68, R13 ;  /* 0x0000000d44007221 */ /* 0x001fcc0000010000 */
[----:B------:R-:W0:Y:S08]  /*f2f0*/  MUFU.EX2 R21, R21 ;  /* 0x0000001500157308 */ /* 0x000e300000000800 */
[----:B------:R-:W4:Y:S01]  /*f300*/  MUFU.EX2 R71, R71 ;  /* 0x0000004700477308 */ /* 0x000f220000000800 */
[----:B-1----:R-:W-:Y:S01]  /*f310*/  FADD.FTZ R15, R28, R15 ;  /* 0x0000000f1c0f7221 */ /* 0x002fe20000010000 */
[----:B------:R-:W-:-:S06]  /*f320*/  FADD.FTZ R25, R69, R0 ;  /* 0x0000000045197221 */ /* 0x000fcc0000010000 */
[----:B------:R-:W1:Y:S01]  /*f330*/  MUFU.EX2 R72, R72 ;  /* 0x0000004800487308 */ /* 0x000e620000000800 */
[----:B------:R-:W-:Y:S01]  /*f340*/  FADD.FTZ R4, R86, R15 ;  /* 0x0000000f56047221 */ /* 0x000fe20000010000 */
[----:B---3--:R-:W-:-:S06]  /*f350*/  FADD.FTZ R0, R70, R25 ;  /* 0x0000001946007221 */ /* 0x008fcc0000010000 */
[----:B------:R-:W3:Y:S08]  /*f360*/  MUFU.EX2 R20, R20 ;  /* 0x0000001400147308 */ /* 0x000ef00000000800 */
[----:B------:R-:W3:Y:S01]  /*f370*/  MUFU.EX2 R73, R73 ;  /* 0x0000004900497308 */ /* 0x000ee20000000800 */
[----:B0-----:R-:W-:Y:S01]  /*f380*/  FADD.FTZ R4, R21, R4 ;  /* 0x0000000415047221 */ /* 0x001fe20000010000 */
[----:B----4-:R-:W-:-:S06]  /*f390*/  FADD.FTZ R11, R71, R0 ;  /* 0x00000000470b7221 */ /* 0x010fcc0000010000 */
[----:B------:R-:W0:Y:S01]  /*f3a0*/  MUFU.EX2 R74, R74 ;  /* 0x0000004a004a7308 */ /* 0x000e220000000800 */
[----:B------:R-:W-:Y:S01]  /*f3b0*/  FADD.FTZ R25, R87, R4 ;  /* 0x0000000457197221 */ /* 0x000fe20000010000 */
[----:B-1----:R-:W-:-:S06]  /*f3c0*/  FADD.FTZ R0, R72, R11 ;  /* 0x0000000b48007221 */ /* 0x002fcc0000010000 */
[----:B------:R-:W1:Y:S01]  /*f3d0*/  MUFU.EX2 R75, R75 ;  /* 0x0000004b004b7308 */ /* 0x000e620000000800 */
[----:B---3--:R-:W-:Y:S01]  /*f3e0*/  FADD.FTZ R27, R20, R25 ;  /* 0x00000019141b7221 */ /* 0x008fe20000010000 */
[----:B------:R-:W-:-:S06]  /*f3f0*/  FADD.FTZ R25, R73, R0 ;  /* 0x0000000049197221 */ /* 0x000fcc0000010000 */
[----:B------:R-:W3:Y:S01]  /*f400*/  MUFU.EX2 R76, R76 ;  /* 0x0000004c004c7308 */ /* 0x000ee20000000800 */
[----:B------:R-:W-:Y:S01]  /*f410*/  FADD.FTZ R4, R90, R27 ;  /* 0x0000001b5a047221 */ /* 0x000fe20000010000 */
[----:B0-----:R-:W-:-:S06]  /*f420*/  FADD.FTZ R0, R74, R25 ;  /* 0x000000194a007221 */ /* 0x001fcc0000010000 */
[----:B------:R-:W0:Y:S01]  /*f430*/  MUFU.EX2 R77, R77 ;  /* 0x0000004d004d7308 */ /* 0x000e220000000800 */
[----:B------:R-:W-:Y:S01]  /*f440*/  FADD.FTZ R27, R91, R4 ;  /* 0x000000045b1b7221 */ /* 0x000fe20000010000 */
[----:B------:R-:W-:Y:S01]  /*f450*/  F2FP.BF16.F32.PACK_AB R12, R35, R30 ;  /* 0x0000001e230c723e */ /* 0x000fe200000010ff */
[----:B-1----:R-:W-:-:S05]  /*f460*/  FADD.FTZ R25, R75, R0 ;  /* 0x000000004b197221 */ /* 0x002fca0000010000 */
[----:B------:R-:W1:Y:S01]  /*f470*/  MUFU.EX2 R78, R78 ;  /* 0x0000004e004e7308 */ /* 0x000e620000000800 */
[----:B------:R-:W-:Y:S02]  /*f480*/  F2FP.BF16.F32.PACK_AB R13, R58, R57 ;  /* 0x000000393a0d723e */ /* 0x000fe400000010ff */
[----:B------:R-:W-:Y:S02]  /*f490*/  F2FP.BF16.F32.PACK_AB R14, R34, R31 ;  /* 0x0000001f220e723e */ /* 0x000fe400000010ff */
[----:B------:R-:W-:-:S03]  /*f4a0*/  F2FP.BF16.F32.PACK_AB R15, R60, R59 ;  /* 0x0000003b3c0f723e */ /* 0x000fc600000010ff */
[----:B------:R-:W4:Y:S01]  /*f4b0*/  MUFU.EX2 R107, R104 ;  /* 0x00000068006b7308 */ /* 0x000f220000000800 */
[----:B------:R-:W-:Y:S02]  /*f4c0*/  F2FP.BF16.F32.PACK_AB R8, R33, R29 ;  /* 0x0000001d2108723e */ /* 0x000fe400000010ff */
[----:B------:R-:W-:Y:S02]  /*f4d0*/  F2FP.BF16.F32.PACK_AB R9, R62, R61 ;  /* 0x0000003d3e09723e */ /* 0x000fe400000010ff */
[----:B------:R-:W-:-:S03]  /*f4e0*/  F2FP.BF16.F32.PACK_AB R10, R32, R82 ;  /* 0x00000052200a723e */ /* 0x000fc600000010ff */
[----:B------:R-:W4:Y:S01]  /*f4f0*/  MUFU.EX2 R110, R110 ;  /* 0x0000006e006e7308 */ /* 0x000f220000000800 */
[----:B------:R-:W-:Y:S01]  /*f500*/  F2FP.BF16.F32.PACK_AB R11, R68, R63 ;  /* 0x0000003f440b723e */ /* 0x000fe200000010ff */
[----:B------:R-:W-:Y:S01]  /*f510*/  FADD.FTZ R4, R98, R27 ;  /* 0x0000001b62047221 */ /* 0x000fe20000010000 */
[----:B---3--:R-:W-:Y:S01]  /*f520*/  FADD.FTZ R0, R76, R25 ;  /* 0x000000194c007221 */ /* 0x008fe20000010000 */
[----:B------:R-:W-:Y:S04]  /*f530*/  STSM.16.M88.4 [R39+0x6000], R12 ;  /* 0x0060000c27007844 */ /* 0x000fe80000000200 */
[----:B------:R-:W3:Y:S01]  /*f540*/  MUFU.EX2 R108, R108 ;  /* 0x0000006c006c7308 */ /* 0x000ee20000000800 */
[----:B------:R0:W-:Y:S07]  /*f550*/  STSM.16.M88.4 [R38+0x6000], R8 ;  /* 0x0060000826007844 */ /* 0x0001ee0000000200 */
[----:B------:R-:W3:Y:S08]  /*f560*/  MUFU.EX2 R111, R111 ;  /* 0x0000006f006f7308 */ /* 0x000ef00000000800 */
[----:B------:R-:W3:Y:S01]  /*f570*/  MUFU.EX2 R116, R116 ;  /* 0x0000007400747308 */ /* 0x000ee20000000800 */
[----:B0-----:R-:W-:Y:S01]  /*f580*/  FADD.FTZ R11, R105, R4 ;  /* 0x00000004690b7221 */ /* 0x001fe20000010000 */
[----:B------:R-:W-:-:S03]  /*f590*/  FADD.FTZ R9, R77, R0 ;  /* 0x000000004d097221 */ /* 0x000fc60000010000 */
[----:B------:R-:W-:-:S03]  /*f5a0*/  FADD.FTZ R0, R106, R11 ;  /* 0x0000000b6a007221 */ /* 0x000fc60000010000 */
[----:B------:R-:W0:Y:S01]  /*f5b0*/  MUFU.EX2 R109, R109 ;  /* 0x0000006d006d7308 */ /* 0x000e220000000800 */
[----:B-1----:R-:W-:Y:S01]  /*f5c0*/  FADD.FTZ R9, R78, R9 ;  /* 0x000000094e097221 */ /* 0x002fe20000010000 */
[----:B----4-:R-:W-:-:S06]  /*f5d0*/  FADD.FTZ R11, R107, R0 ;  /* 0x000000006b0b7221 */ /* 0x010fcc0000010000 */
[----:B------:R-:W-:Y:S01]  /*f5e0*/  MUFU.EX2 R99, R112 ;  /* 0x0000007000637308 */ /* 0x000fe20000000800 */
[----:B------:R-:W-:-:S07]  /*f5f0*/  FADD.FTZ R0, R110, R9 ;  /* 0x000000096e007221 */ /* 0x000fce0000010000 */
[----:B------:R-:W-:Y:S08]  /*f600*/  MUFU.EX2 R104, R113 ;  /* 0x0000007100687308 */ /* 0x000ff00000000800 */
[----:B------:R-:W1:Y:S08]  /*f610*/  MUFU.EX2 R115, R115 ;  /* 0x0000007300737308 */ /* 0x000e700000000800 */
[----:B------:R-:W-:Y:S08]  /*f620*/  MUFU.EX2 R117, R117 ;  /* 0x0000007500757308 */ /* 0x000ff00000000800 */
[----:B------:R-:W4:Y:S01]  /*f630*/  MUFU.EX2 R114, R114 ;  /* 0x0000007200727308 */ /* 0x000f220000000800 */
[----:B---3--:R-:W-:Y:S01]  /*f640*/  FADD.FTZ R4, R108, R11 ;  /* 0x0000000b6c047221 */ /* 0x008fe20000010000 */
[----:B------:R-:W-:Y:S01]  /*f650*/  FADD.FTZ R11, R111, R0 ;  /* 0x000000006f0b7221 */ /* 0x000fe20000010000 */
[----:B------:R-:W-:-:S02]  /*f660*/  F2FP.BF16.F32.PACK_AB R28, R28, R83 ;  /* 0x000000531c1c723e */ /* 0x000fc400000010ff */
[----:B------:R-:W-:Y:S01]  /*f670*/  F2FP.BF16.F32.PACK_AB R29, R70, R69 ;  /* 0x00000045461d723e */ /* 0x000fe200000010ff */
[----:B------:R-:W-:Y:S01]  /*f680*/  FADD.FTZ R0, R116, R11 ;  /* 0x0000000b74007221 */ /* 0x000fe20000010000 */
[----:B------:R-:W-:Y:S02]  /*f690*/  F2FP.BF16.F32.PACK_AB R30, R21, R86 ;  /* 0x00000056151e723e */ /* 0x000fe400000010ff */
[----:B------:R-:W-:Y:S02]  /*f6a0*/  F2FP.BF16.F32.PACK_AB R31, R72, R71 ;  /* 0x00000047481f723e */ /* 0x000fe400000010ff */
[----:B------:R-:W-:Y:S01]  /*f6b0*/  F2FP.BF16.F32.PACK_AB R90, R91, R90 ;  /* 0x0000005a5b5a723e */ /* 0x000fe200000010ff */
[----:B0-----:R-:W-:Y:S01]  /*f6c0*/  FADD.FTZ R4, R109, R4 ;  /* 0x000000046d047221 */ /* 0x001fe20000010000 */
        /* <DEDUP_REMOVED lines=8> */
[C---:B-1----:R-:W-:Y:S02]  /*f750*/  F2FP.BF16.F32.PACK_AB R109, R115.reuse, R116 ;  /* 0x00000074736d723e */ /* 0x042fe400000010ff */
[----:B------:R-:W-:Y:S02]  /*f760*/  F2FP.BF16.F32.PACK_AB R110, R104, R99 ;  /* 0x00000063686e723e */ /* 0x000fe400000010ff */
[----:B----4-:R-:W-:Y:S01]  /*f770*/  F2FP.BF16.F32.PACK_AB R111, R114, R117 ;  /* 0x00000075726f723e */ /* 0x010fe200000010ff */
[----:B------:R-:W-:Y:S04]  /*f780*/  STSM.16.M88.4 [R118+0x2a800], R28 ;  /* 0x02a8001c76007844 */ /* 0x000fe80000000200 */
[----:B------:R-:W-:Y:S04]  /*f790*/  STSM.16.M88.4 [R26], R88 ;  /* 0x000000581a007844 */ /* 0x000fe80000000200 */
[----:B------:R-:W-:Y:S04]  /*f7a0*/  STSM.16.M88.4 [R39+0xc000], R8 ;  /* 0x00c0000827007844 */ /* 0x000fe80000000200 */
[----:B------:R-:W-:Y:S01]  /*f7b0*/  STSM.16.M88.4 [R38+0xc000], R108 ;  /* 0x00c0006c26007844 */ /* 0x000fe20000000200 */
[----:B------:R-:W-:Y:S01]  /*f7c0*/  @!PT LDS RZ, [RZ] ;  /* 0x00000000fffff984 */ /* 0x000fe20000000800 */
[----:B------:R-:W-:Y:S01]  /*f7d0*/  @!PT LDS RZ, [RZ] ;  /* 0x00000000fffff984 */ /* 0x000fe20000000800 */
[----:B------:R-:W-:Y:S01]  /*f7e0*/  @!PT LDS RZ, [RZ] ;  /* 0x00000000fffff984 */ /* 0x000fe20000000800 */
[----:B------:R-:W-:Y:S01]  /*f7f0*/  @!PT LDS RZ, [RZ] ;  /* 0x00000000fffff984 */ /* 0x000fe20000000800 */
[----:B------:R0:W-:Y:S06]  /*f800*/  MEMBAR.ALL.CTA ;  /* 0x0000000000007992 */ /* 0x0001ec0000008000 */
[----:B0-----:R-:W0:Y:S01]  /*f810*/  FENCE.VIEW.ASYNC.S ;  /* 0x00000000000073c6 */ /* 0x001e220000000000 */
[----:B------:R-:W-:-:S04]  /*f820*/  FADD.FTZ R0, R115, R0 ;  /* 0x0000000073007221 */ /* 0x000fc80000010000 */
[----:B------:R-:W-:-:S04]  /*f830*/  FADD.FTZ R0, R117, R0 ;  /* 0x0000000075007221 */ /* 0x000fc80000010000 */
[----:B------:R-:W-:Y:S01]  /*f840*/  FADD.FTZ R0, R114, R0 ;  /* 0x0000000072007221 */ /* 0x000fe20000010000 */
[----:B------:R-:W-:-:S04]  /*f850*/  FADD.FTZ R13, R99, R4 ;  /* 0x00000004630d7221 */ /* 0x000fc80000010000 */
[----:B------:R1:W-:Y:S01]  /*f860*/  STL [R1+0x24], R0 ;  /* 0x0000240001007387 */ /* 0x0003e20000100800 */
[C---:B--2---:R-:W-:Y:S01]  /*f870*/  ISETP.GT.AND P2, PT, R24.reuse, RZ, PT ;  /* 0x000000ff1800720c */ /* 0x044fe20003f44270 */
[----:B-1----:R-:W-:Y:S02]  /*f880*/  VIADD R0, R24, 0xffffffff ;  /* 0xffffffff18007836 */ /* 0x002fe40000000000 */
        /* <DEDUP_REMOVED lines=33> */
[----:B------:R2:W-:Y:S01]  /*faa0*/  STL [R1+0x20], R0 ;  /* 0x0000200001007387 */ /* 0x0005e20000100800 */
[----:B------:R-:W-:Y:S01]  /*fab0*/  FADD.FTZ R4, R104, R13 ;  /* 0x0000000d68047221 */ /* 0x000fe20000010000 */
[----:B------:R-:W-:-:S02]  /*fac0*/  IMAD.MOV.U32 R3, RZ, RZ, R37 ;  /* 0x000000ffff037224 */ /* 0x000fc400078e0025 */
[----:B------:R-:W-:Y:S02]  /*fad0*/  IMAD.MOV.U32 R7, RZ, RZ, R5 ;  /* 0x000000ffff077224 */ /* 0x000fe400078e0005 */
[----:B--2---:R-:W-:Y:S01]  /*fae0*/  IMAD.MOV.U32 R0, RZ, RZ, R22 ;  /* 0x000000ffff007224 */ /* 0x004fe200078e0016 */
[----:B0-----:R-:W-:Y:S01]  /*faf0*/  NOP ;  /* 0x0000000000007918 */ /* 0x001fe20000000000 */
[----:B-1----:R-:W-:Y:S05]  /*fb00*/  @P2 BRA `(.L_x_10888) ;  /* 0xffffffc000d02947 */ /* 0x002fea000383ffff */
.L_x_10878:
[----:B------:R-:W-:Y:S05]  /*fb10*/  WARPSYNC.ALL ;  /* 0x0000000000007948 */ /* 0x000fea0003800000 */
[----:B------:R-:W-:Y:S06]  /*fb20*/  BAR.ARV 0x8, 0x1a0 ;  /* 0x0206800000007b1d */ /* 0x000fec0000002000 */
[----:B------:R-:W-:Y:S05]  /*fb30*/  @!P0 BRA `(.L_x_10889) ;  /* 0x0000000000048947 */ /* 0x000fea0003800000 */
[----:B------:R-:W-:Y:S01]  /*fb40*/  BPT.TRAP 0x1 ;  /* 0x000000040000795c */ /* 0x000fe20000300000 */
.L_x_10889:
[----:B------:R-:W2:Y:S01]  /*fb50*/  LDL R0, [R1+0x28] ;  /* 0x0000280001007983 */ /* 0x000ea20000100800 */
[----:B------:R-:W-:Y:S01]  /*fb60*/  IMAD R11, R22, 0x8, R2 ;  /* 0x00000008160b7824 */ /* 0x000fe200078e0202 */
[----:B--2---:R-:W-:-:S04]  /*fb70*/  SHF.L.U32 R0, R0, 0x1f, RZ ;  /* 0x0000001f00007819 */ /* 0x004fc800000006ff */
[----:B------:R0:W1:Y:S01]  /*fb80*/  SYNCS.PHASECHK.TRANS64.TRYWAIT P2, [R11+URZ+0x30850], R0 ;  /* 0x030850000b0075a7 */ /* 0x000062000804017f */
[----:B------:R-:W-:Y:S05]  /*fb90*/  @!P0 BRA `(.L_x_10890) ;  /* 0x0000000000048947 */ /* 0x000fea0003800000 */
[----:B------:R-:W-:Y:S01]  /*fba0*/  BPT.TRAP 0x1 ;  /* 0x000000040000795c */ /* 0x000fe20000300000 */
.L_x_10890:
[----:B------:R-:W2:Y:S01]  /*fbb0*/  LDL.LU R3, [R1+0x5c] ;  /* 0x00005c0001037983 */ /* 0x000ea20000300800 */
[----:B------:R-:W-:-:S05]  /*fbc0*/  VIADD R2, R2, 0x400 ;  /* 0x0000040002027836 */ /* 0x000fca0000000000 */
[----:B------:R-:W-:-:S04]  /*fbd0*/  SHF.R.U32.HI R2, RZ, 0x4, R2 ;  /* 0x00000004ff027819 */ /* 0x000fc80000011602 */
[----:B------:R-:W-:Y:S02]  /*fbe0*/  LOP3.LUT R9, R2, 0x3fff, RZ, 0xc0, !PT ;  /* 0x00003fff02097812 */ /* 0x000fe400078ec0ff */
[----:B--2---:R-:W-:-:S04]  /*fbf0*/  IADD3 R3, R3, 0x1e800, RZ ;  /* 0x0001e80003037810 */ /* 0x004fc80007ffe0ff */
[----:B------:R-:W-:-:S04]  /*fc00*/  SHF.R.U32.HI R3, RZ, 0x4, R3 ;  /* 0x00000004ff037819 */ /* 0x000fc80000011603 */
[----:B------:R-:W-:Y:S01]  /*fc10*/  LOP3.LUT R3, R3, 0x3fff, RZ, 0xc0, !PT ;  /* 0x00003fff03037812 */ /* 0x000fe200078ec0ff */
[----:B-1----:R-:W-:Y:S06]  /*fc20*/  @P2 BRA `(.L_x_10891) ;  /* 0x0000000000082947 */ /* 0x002fec0003800000 */
[----:B------:R-:W1:Y:S02]  /*fc30*/  SYNCS.PHASECHK.TRANS64.TRYWAIT P0, [R11+URZ+0x30850], R0 ;  /* 0x030850000b0075a7 */ /* 0x000e64000800017f */
[----:B-1----:R-:W-:Y:S05]  /*fc40*/  @!P0 BRA `(.L_x_10892) ;  /* 0x00000078004c8947 */ /* 0x002fea0003800000 */
.L_x_10891:
[----:B------:R-:W-:Y:S01]  /*fc50*/  LOP3.LUT R2, R3, 0x10000, RZ, 0xfc, !PT ;  /* 0x0001000003027812 */ /* 0x000fe200078efcff */
[----:B-----5:R-:W-:Y:S01]  /*fc60*/  IMAD R8, R22, 0x600, R9 ;  /* 0x0000060016087824 */ /* 0x020fe200078e0209 */
[----:B------:R-:W0:Y:S01]  /*fc70*/  LDL.LU R10, [R1+0x24] ;  /* 0x00002400010a7983 */ /* 0x000e220000300800 */
[----:B------:R-:W-:Y:S02]  /*fc80*/  IMAD.MOV.U32 R3, RZ, RZ, 0x40000040 ;  /* 0x40000040ff037424 */ /* 0x000fe400078e00ff */
[----:B------:R-:W-:Y:S01]  /*fc90*/  IMAD.MOV.U32 R9, RZ, RZ, 0x40000040 ;  /* 0x40000040ff097424 */ /* 0x000fe200078e00ff */
[----:B------:R-:W-:Y:S05]  /*fca0*/  WARPSYNC.ALL ;  /* 0x0000000000007948 */ /* 0x000fea0003800000 */
[C---:B------:R-:W-:Y:S01]  /*fcb0*/  R2UR UR4, R2.reuse ;  /* 0x00000000020472ca */ /* 0x040fe200000e0000 */
[----:B------:R-:W-:Y:S01]  /*fcc0*/  VIADD R14, R2, 0x2 ;  /* 0x00000002020e7836 */ /* 0x000fe20000000000 */
[----:B------:R-:W-:Y:S01]  /*fcd0*/  R2UR UR5, R3 ;  /* 0x00000000030572ca */ /* 0x000fe200000e0000 */
[C---:B------:R-:W-:Y:S01]  /*fce0*/  VIADD R12, R8.reuse, 0x80 ;  /* 0x00000080080c7836 */ /* 0x040fe20000000000 */
[----:B------:R-:W-:Y:S01]  /*fcf0*/  R2UR UR6, R8 ;  /* 0x00000000080672ca */ /* 0x000fe200000e0000 */
[----:B------:R-:W-:Y:S01]  /*fd00*/  IMAD.MOV.U32 R15, RZ, RZ, 0x40000040 ;  /* 0x40000040ff0f7424 */ /* 0x000fe200078e00ff */
[----:B------:R-:W-:Y:S01]  /*fd10*/  R2UR UR7, R9 ;  /* 0x00000000090772ca */ /* 0x000fe200000e0000 */
[----:B------:R-:W-:Y:S01]  /*fd20*/  WARPGROUP.ARRIVE ;  /* 0x00000000000079c5 */ /* 0x000fe20000000000 */
[----:B------:R-:W-:Y:S01]  /*fd30*/  IMAD.MOV.U32 R13, RZ, RZ, 0x40000040 ;  /* 0x40000040ff0d7424 */ /* 0x000fe200078e00ff */
[----:B------:R-:W2:Y:S01]  /*fd40*/  LDL.LU R20, [R1+0x28] ;  /* 0x0000280001147983 */ /* 0x000ea20000300800 */
[----:B------:R-:W-:Y:S01]  /*fd50*/  IMAD.MOV.U32 R28, RZ, RZ, RZ ;  /* 0x000000ffff1c7224 */ /* 0x000fe200078e00ff */
[----:B------:R-:W-:Y:S01]  /*fd60*/  IADD3 R22, R22, 0x1, RZ ;  /* 0x0000000116167810 */ /* 0x000fe20007ffe0ff */
[----:B------:R-:W-:Y:S01]  /*fd70*/  IMAD.MOV.U32 R3, RZ, RZ, 0x40000040 ;  /* 0x40000040ff037424 */ /* 0x000fe200078e00ff */
[----:B------:R-:W3:Y:S01]  /*fd80*/  SHFL.BFLY PT, R7, R4, 0x2, 0x1f ;  /* 0x0c401f0004077f89 */ /* 0x000ee200000e0000 */
[----:B------:R-:W-:Y:S01]  /*fd90*/  IMAD.MOV.U32 R9, RZ, RZ, 0x40000040 ;  /* 0x40000040ff097424 */ /* 0x000fe200078e00ff */
[----:B------:R-:W-:-:S04]  /*fda0*/  ISETP.NE.AND P0, PT, R22, 0x2, PT ;  /* 0x000000021600780c */ /* 0x000fc80003f05270 */
[----:B------:R-:W-:Y:S01]  /*fdb0*/  HGMMA.64x64x16.F32.BF16 R120, gdesc[UR4].tnspB, R120, gsb0 ;  /* 0x40e00000047879f0 */ /* 0x000fe20008001878 */
[----:B------:R-:W-:Y:S02]  /*fdc0*/  R2UR UR4, R14 ;  /* 0x000000000e0472ca */ /* 0x000fe400000e0000 */
[----:B------:R-:W-:Y:S01]  /*fdd0*/  R2UR UR5, R15 ;  /* 0x000000000f0572ca */ /* 0x000fe200000e0000 */
[----:B------:R-:W-:Y:S01]  /*fde0*/  IMAD.MOV.U32 R15, RZ, RZ, 0x40000040 ;  /* 0x40000040ff0f7424 */ /* 0x000fe200078e00ff */
[----:B------:R-:W-:Y:S01]  /*fdf0*/  R2UR UR6, R12 ;  /* 0x000000000c0672ca */ /* 0x000fe200000e0000 */
[----:B------:R-:W-:Y:S01]  /*fe00*/  VIADD R12, R8, 0x100 ;  /* 0x00000100080c7836 */ /* 0x000fe20000000000 */
[----:B------:R-:W-:Y:S01]  /*fe10*/  R2UR UR7, R13 ;  /* 0x000000000d0772ca */ /* 0x000fe200000e0000 */
[----:B------:R-:W-:Y:S01]  /*fe20*/  IMAD.MOV.U32 R13, RZ, RZ, 0x40000040 ;  /* 0x40000040ff0d7424 */ /* 0x000fe200078e00ff */
[----:B------:R-:W-:Y:S01]  /*fe30*/  IADD3 R14, R2, 0x4, RZ ;  /* 0x00000004020e7810 */ /* 0x000fe20007ffe0ff */
[----:B---3--:R-:W-:Y:S01]  /*fe40*/  FADD.FTZ R7, R7, R4 ;  /* 0x0000000407077221 */ /* 0x008fe20000010000 */
[----:B------:R-:W-:-:S02]  /*fe50*/  WARPGROUP.DEPBAR.LE gsb0, 0x0 ;  /* 0x00008000000079c5 */ /* 0x000fc40000010000 */
[----:B------:R-:W-:-:S07]  /*fe60*/  WARPGROUP.ARRIVE ;  /* 0x00000000000079c5 */ /* 0x000fce0000000000 */
[----:B------:R-:W-:Y:S01]  /*fe70*/  HGMMA.64x64x16.F32.BF16 R120, gdesc[UR4].tnspB, R120, gsb0 ;  /* 0x40e00000047879f0 */ /* 0x000fe20008001878 */
        /* <DEDUP_REMOVED lines=8> */
[----:B------:R-:W-:Y:S02]  /*ff00*/  WARPGROUP.DEPBAR.LE gsb0, 0x0 ;  /* 0x00008000000079c5 */ /* 0x000fe40000010000 */
[----:B------:R-:W-:-:S09]  /*ff10*/  WARPGROUP.ARRIVE ;  /* 0x00000000000079c5 */ /* 0x000fd20000000000 */
        /* <DEDUP_REMOVED lines=9> */
[----:B------:R-:W-:-:S02]  /*ffb0*/  WARPGROUP.DEPBAR.LE gsb0, 0x0 ;  /* 0x00008000000079c5 */ /* 0x000fc40000010000 */
[----:B------:R-:W-:-:S08]  /*ffc0*/  WARPGROUP.ARRIVE ;  /* 0x00000000000079c5 */ /* 0x000fd00000000000 */
        /* <DEDUP_REMOVED lines=9> */
[----:B01----:R-:W0:Y:S01]  /*10060*/  SHFL.BFLY PT, R0, R10, 0x2, 0x1f ;  /* 0x0c401f000a007f89 */ /* 0x003e2200000e0000 */
[----:B------:R-:W-:-:S02]  /*10070*/  WARPGROUP.DEPBAR.LE gsb0, 0x0 ;  /* 0x00008000000079c5 */ /* 0x000fc40000010000 */
[----:B------:R-:W-:-:S08]  /*10080*/  WARPGROUP.ARRIVE ;  /* 0x00000000000079c5 */ /* 0x000fd00000000000 */
        /* <DEDUP_REMOVED lines=52> */
[C---:B------:R-:W-:Y:S01]  /*103d0*/  IADD3 R14, R2.reuse, 0xc04, RZ ;  /* 0x00000c04020e7810 */ /* 0x040fe20007ffe0ff */
[----:B------:R-:W-:-:S02]  /*103e0*/  VIADD R2, R2, 0xc06 ;  /* 0x00000c0602027836 */ /* 0x000fc40000000000 */
[----:B------:R-:W-:Y:S01]  /*103f0*/  VIADD R8, R8, 0x580 ;  /* 0x0000058008087836 */ /* 0x000fe20000000000 */
[----:B------:R-:W-:Y:S02]  /*10400*/  WARPGROUP.DEPBAR.LE gsb0, 0x0 ;  /* 0x00008000000079c5 */ /* 0x000fe40000010000 */
[----:B------:R-:W-:-:S06]  /*10410*/  WARPGROUP.ARRIVE ;  /* 0x00000000000079c5 */ /* 0x000fcc0000000000 */
[----:B------:R-:W-:Y:S01]  /*10420*/  HGMMA.64x64x16.F32.BF16 R120, gdesc[UR4].tnspB, R120, gsb0 ;  /* 0x40e00000047879f0 */ /* 0x000fe20008001878 */
[----:B------:R-:W-:Y:S02]  /*10430*/  R2UR UR4, R14 ;  /* 0x000000000e0472ca */ /* 0x000fe400000e0000 */
[----:B------:R-:W-:Y:S02]  /*10440*/  R2UR UR5, R15 ;  /* 0x000000000f0572ca */ /* 0x000fe400000e0000 */
[----:B------:R-:W-:Y:S02]  /*10450*/  R2UR UR6, R12 ;  /* 0x000000000c0672ca */ /* 0x000fe400000e0000 */
[----:B------:R-:W-:Y:S01]  /*10460*/  R2UR UR7, R13 ;  /* 0x000000000d0772ca */ /* 0x000fe200000e0000 */
[----:B------:R-:W-:Y:S02]  /*10470*/  WARPGROUP.DEPBAR.LE gsb0, 0x0 ;  /* 0x00008000000079c5 */ /* 0x000fe40000010000 */
[----:B------:R-:W-:-:S10]  /*10480*/  WARPGROUP.ARRIVE ;  /* 0x00000000000079c5 */ /* 0x000fd40000000000 */
[----:B------:R-:W-:Y:S01]  /*10490*/  HGMMA.64x64x16.F32.BF16 R120, gdesc[UR4].tnspB, R120, gsb0 ;  /* 0x40e00000047879f0 */ /* 0x000fe20008001878 */
[----:B------:R-:W-:Y:S01]  /*104a0*/  R2UR UR4, R2 ;  /* 0x00000000020472ca */ /* 0x000fe200000e0000 */
[----:B0-----:R-:W-:Y:S01]  /*104b0*/  FADD.FTZ R2, R0, R10 ;  /* 0x0000000a00027221 */ /* 0x001fe20000010000 */
[----:B------:R-:W-:Y:S01]  /*104c0*/  R2UR UR5, R3 ;  /* 0x00000000030572ca */ /* 0x000fe200000e0000 */
[----:B------:R-:W0:Y:S01]  /*104d0*/  SHFL.BFLY PT, R0, R7, 0x1, 0x1f ;  /* 0x0c201f0007007f89 */ /* 0x000e2200000e0000 */
[----:B------:R-:W-:Y:S02]  /*104e0*/  R2UR UR6, R8 ;  /* 0x00000000080672ca */ /* 0x000fe400000e0000 */
[----:B------:R-:W-:Y:S01]  /*104f0*/  R2UR UR7, R9 ;  /* 0x00000000090772ca */ /* 0x000fe200000e0000 */
[----:B------:R-:W1:Y:S01]  /*10500*/  SHFL.BFLY PT, R3, R2, 0x1, 0x1f ;  /* 0x0c201f0002037f89 */ /* 0x000e6200000e0000 */
[----:B0-----:R-:W-:Y:S01]  /*10510*/  FADD.FTZ R10, R7, R0 ;  /* 0x00000000070a7221 */ /* 0x001fe20000010000 */
[----:B------:R-:W-:Y:S01]  /*10520*/  SEL R0, RZ, 0x1, P0 ;  /* 0x00000001ff007807 */ /* 0x000fe20000000000 */
[----:B-1----:R-:W-:-:S03]  /*10530*/  FADD.FTZ R13, R2, R3 ;  /* 0x00000003020d7221 */ /* 0x002fc60000010000 */
[----:B------:R-:W-:Y:S02]  /*10540*/  FSETP.NE.FTZ.AND P2, PT, R10, RZ, PT ;  /* 0x000000ff0a00720b */ /* 0x000fe40003f55000 */
[----:B--2---:R-:W-:Y:S02]  /*10550*/  LOP3.LUT R20, R20, R0, RZ, 0x3c, !PT ;  /* 0x0000000014147212 */ /* 0x004fe400078e3cff */
[----:B------:R-:W-:-:S09]  /*10560*/  FSETP.NE.FTZ.AND P3, PT, R13, RZ, PT ;  /* 0x000000ff0d00720b */ /* 0x000fd20003f75000 */
[----:B------:R-:W-:Y:S08]  /*10570*/  @P2 MUFU.LG2 R4, R10 ;  /* 0x0000000a00042308 */ /* 0x000ff00000000c00 */
[----:B------:R0:W-:Y:S01]  /*10580*/  @P2 MUFU.RCP R28, R10 ;  /* 0x0000000a001c2308 */ /* 0x0001e20000001000 */
[----:B------:R-:W-:Y:S02]  /*10590*/  WARPGROUP.DEPBAR.LE gsb0, 0x0 ;  /* 0x00008000000079c5 */ /* 0x000fe40000010000 */
[----:B0-----:R-:W2:Y:S01]  /*105a0*/  LDL.LU R10, [R1+0x80] ;  /* 0x00008000010a7983 */ /* 0x001ea20000300800 */
[----:B------:R-:W-:-:S04]  /*105b0*/  WARPGROUP.ARRIVE ;  /* 0x00000000000079c5 */ /* 0x000fc80000000000 */
[----:B------:R-:W0:Y:S02]  /*105c0*/  @P3 MUFU.LG2 R8, R13 ;  /* 0x0000000d00083308 */ /* 0x000e240000000c00 */
[----:B------:R-:W-:Y:S01]  /*105d0*/  HGMMA.64x64x16.F32.BF16 R120, gdesc[UR4].tnspB, R120, gsb0 ;  /* 0x40e00000047879f0 */ /* 0x000fe20008001878 */
[----:B------:R-:W-:Y:S01]  /*105e0*/  IMAD.MOV.U32 R2, RZ, RZ, RZ ;  /* 0x000000ffff027224 */ /* 0x000fe200078e00ff */
[----:B------:R1:W-:Y:S05]  /*105f0*/  STL [R1+0x28], R20 ;  /* 0x0000281401007387 */ /* 0x0003ea0000100800 */
[----:B------:R-:W3:Y:S01]  /*10600*/  @P3 MUFU.RCP R2, R13 ;  /* 0x0000000d00023308 */ /* 0x000ee20000001000 */
[----:B------:R-:W-:-:S02]  /*10610*/  @!P1 VIADD R9, R11, 0x30860 ;  /* 0x000308600b099836 */ /* 0x000fc40000000000 */
[C---:B------:R-:W-:Y:S01]  /*10620*/  @P3 FMUL.FTZ R11, R6.reuse, 0.69314718246459960938 ;  /* 0x3f317218060b3820 */ /* 0x040fe20000410000 */
[----:B------:R-:W-:Y:S01]  /*10630*/  @P2 FMUL.FTZ R0, R6, 0.69314718246459960938 ;  /* 0x3f31721806002820 */ /* 0x000fe20000410000 */
[----:B0-----:R-:W-:Y:S01]  /*10640*/  @P3 FMUL.FTZ R8, R8, 0.69314718246459960938 ;  /* 0x3f31721808083820 */ /* 0x001fe20000410000 */
[----:B------:R-:W-:Y:S01]  /*10650*/  @!P1 PRMT R9, RZ, 0x654, R9 ;  /* 0x00000654ff099816 */ /* 0x000fe20000000009 */
[----:B------:R-:W-:Y:S01]  /*10660*/  @P2 FMUL.FTZ R7, R4, 0.69314718246459960938 ;  /* 0x3f31721804072820 */ /* 0x000fe20000410000 */
[----:B------:R-:W-:Y:S02]  /*10670*/  IMAD.MOV.U32 R21, RZ, RZ, -0x800000 ;  /* 0xff800000ff157424 */ /* 0x000fe400078e00ff */
[----:B------:R-:W-:Y:S01]  /*10680*/  @P3 FFMA.FTZ R21, R11, R37, R8 ;  /* 0x000000250b153223 */ /* 0x000fe20000010008 */
[----:B------:R-:W-:Y:S02]  /*10690*/  IMAD.MOV.U32 R3, RZ, RZ, -0x800000 ;  /* 0xff800000ff037424 */ /* 0x000fe400078e00ff */
[----:B------:R-:W-:Y:S01]  /*106a0*/  @P2 FFMA.FTZ R3, R0, R5, R7 ;  /* 0x0000000500032223 */ /* 0x000fe20000010007 */
[----:B------:R-:W-:Y:S01]  /*106b0*/  SEL R22, R22, RZ, P0 ;  /* 0x000000ff16167207 */ /* 0x000fe20000000000 */
[----:B------:R-:W-:-:S02]  /*106c0*/  WARPGROUP.DEPBAR.LE gsb0, 0x0 ;  /* 0x00008000000079c5 */ /* 0x000fc40000010000 */
        /* <DEDUP_REMOVED lines=36> */
.L_x_10838:
[----:B------:R-:W2:Y:S01]  /*10910*/  LDL R63, [R1+0x78] ;  /* 0x00007800013f7983 */ /* 0x000ea20000100800 */
[----:B------:R-:W-:Y:S05]  /*10920*/  WARPSYNC.ALL ;  /* 0x0000000000007948 */ /* 0x000fea0003800000 */
[----:B------:R-:W0:Y:S01]  /*10930*/  S2R R5, SR_TID.X ;  /* 0x0000000000057919 */ /* 0x000e220000002100 */
[----:B------:R-:W3:Y:S01]  /*10940*/  S2UR UR5, SR_CgaCtaId ;  /* 0x00000000000579c3 */ /* 0x000ee20000008800 */
[----:B------:R-:W-:Y:S01]  /*10950*/  UMOV UR4, 0x400 ;  /* 0x0000040000047882 */ /* 0x000fe20000000000 */
[----:B------:R-:W-:Y:S01]  /*10960*/  BSSY B0, `(.L_x_10893) ;  /* 0x0000194000007945 */ /* 0x000fe20003800000 */
[----:B---3--:R-:W-:-:S06]  /*10970*/  ULEA UR4, UR5, UR4, 0x18 ;  /* 0x0000000405047291 */ /* 0x008fcc000f8ec03f */
[----:B------:R-:W-:Y:S01]  /*10980*/  IMAD.U32 R2, RZ, RZ, UR4 ;  /* 0x00000004ff027e24 */ /* 0x000fe2000f8e00ff */
[----:B------:R-:W-:Y:S01]  /*10990*/  BAR.SYNC.DEFER_BLOCKING 0x5, 0x1a0 ;  /* 0x0146800000007b1d */ /* 0x000fe20000010000 */
[----:B0-----:R-:W-:-:S04]  /*109a0*/  IADD3 R64, R5, -0x80, RZ ;  /* 0xffffff8005407810 */ /* 0x001fc80007ffe0ff */
[----:B------:R-:W-:-:S04]  /*109b0*/  SHF.R.S32.HI R4, RZ, 0x1f, R64 ;  /* 0x0000001fff047819 */ /* 0x000fc80000011440 */
[----:B-1----:R-:W-:-:S04]  /*109c0*/  LEA.HI R20, R4, R64, RZ, 0x3 ;  /* 0x0000004004147211 */ /* 0x002fc800078f18ff */
[----:B------:R-:W-:Y:S02]  /*109d0*/  LOP3.LUT R0, R20, 0x1ffffff8, RZ, 0xc0, !PT ;  /* 0x1ffffff814007812 */ /* 0x000fe400078ec0ff */
[----:B------:R-:W-:-:S03]  /*109e0*/  SHF.R.S32.HI R20, RZ, 0x3, R20 ;  /* 0x00000003ff147819 */ /* 0x000fc60000011414 */
[----:B------:R-:W-:-:S04]  /*109f0*/  IMAD.IADD R0, R64, 0x1, -R0 ;  /* 0x0000000140007824 */ /* 0x000fc800078e0a00 */
[----:B------:R-:W-:Y:S01]  /*10a00*/  IMAD.SHL.U32 R0, R0, 0x8, RZ ;  /* 0x0000000800007824 */ /* 0x000fe200078e00ff */
[----:B------:R0:W1:Y:S01]  /*10a10*/  LDS.128 R32, [R2+0x308d0] ;  /* 0x0308d00002207984 */ /* 0x0000620000000c00 */
[----:B------:R-:W-:Y:S06]  /*10a20*/  BAR.ARV 0x4, 0x1a0 ;  /* 0x0106800000007b1d */ /* 0x000fec0000002000 */
[----:B--2---:R-:W-:Y:S01]  /*10a30*/  SHF.R.S32.HI R26, RZ, 0x1f, R63 ;  /* 0x0000001fff1a7819 */ /* 0x004fe2000001143f */
[----:B------:R-:W-:-:S03]  /*10a40*/  IMAD.SHL.U32 R62, R63, 0x4, RZ ;  /* 0x000000043f3e7824 */ /* 0x000fc600078e00ff */
[----:B------:R-:W-:Y:S01]  /*10a50*/  SHF.L.U64.HI R60, R63, 0x2, R26 ;  /* 0x000000023f3c7819 */ /* 0x000fe2000001021a */
[----:B01----:R-:W-:Y:S06]  /*10a60*/  @P1 BRA `(.L_x_10894) ;  /* 0x0000000c00d41947 */ /* 0x003fec0003800000 */
[----:B------:R-:W-:Y:S01]  /*10a70*/  VIADD R6, R5, 0xffffff80 ;  /* 0xffffff8005067836 */ /* 0x000fe20000000000 */
[----:B------:R-:W-:Y:S01]  /*10a80*/  LEA.HI R4, R4, R64, RZ, 0x4 ;  /* 0x0000004004047211 */ /* 0x000fe200078f20ff */
[----:B------:R-:W0:Y:S03]  /*10a90*/  S2R R5, SR_SWINHI ;  /* 0x0000000000057919 */ /* 0x000e260000002f00 */
[----:B------:R-:W-:Y:S01]  /*10aa0*/  SHF.R.S32.HI R8, RZ, 0x1f, R6 ;  /* 0x0000001fff087819 */ /* 0x000fe20000011406 */
[----:B------:R-:W2:Y:S01]  /*10ab0*/  LDL R65, [R1+0x7c] ;  /* 0x00007c0001417983 */ /* 0x000ea20000100800 */
[----:B------:R-:W-:Y:S02]  /*10ac0*/  SHF.R.S32.HI R7, RZ, 0x4, R4 ;  /* 0x00000004ff077819 */ /* 0x000fe40000011404 */
[----:B------:R-:W-:Y:S02]  /*10ad0*/  LEA.HI R8, R8, R6, RZ, 0x5 ;  /* 0x0000000608087211 */ /* 0x000fe400078f28ff */
[----:B------:R-:W-:-:S02]  /*10ae0*/  LEA.HI R6, R4, R7, RZ, 0x1 ;  /* 0x0000000704067211 */ /* 0x000fc400078f08ff */
[----:B------:R-:W-:Y:S02]  /*10af0*/  SHF.R.S32.HI R8, RZ, 0x5, R8 ;  /* 0x00000005ff087819 */ /* 0x000fe40000011408 */
[----:B------:R-:W-:Y:S02]  /*10b00*/  LOP3.LUT R4, R4, 0xfffffff0, RZ, 0xc0, !PT ;  /* 0xfffffff004047812 */ /* 0x000fe400078ec0ff */
[----:B------:R-:W-:Y:S01]  /*10b10*/  LOP3.LUT R6, R6, 0x1ffffffe, RZ, 0xc0, !PT ;  /* 0x1ffffffe06067812 */ /* 0x000fe200078ec0ff */
[----:B------:R-:W-:Y:S02]  /*10b20*/  IMAD.SHL.U32 R9, R8, 0x400, RZ ;  /* 0x0000040008097824 */ /* 0x000fe400078e00ff */
[----:B------:R-:W-:Y:S02]  /*10b30*/  IMAD.IADD R4, R64, 0x1, -R4 ;  /* 0x0000000140047824 */ /* 0x000fe400078e0a04 */
[----:B------:R-:W-:-:S03]  /*10b40*/  IMAD.IADD R6, R7, 0x1, -R6 ;  /* 0x0000000107067824 */ /* 0x000fc600078e0a06 */
[----:B------:R-:W-:Y:S01]  /*10b50*/  LEA R9, R4, R9, 0x6 ;  /* 0x0000000904097211 */ /* 0x000fe200078e30ff */
[----:B------:R-:W-:Y:S01]  /*10b60*/  IMAD.SHL.U32 R6, R6, 0x8, RZ ;  /* 0x0000000806067824 */ /* 0x000fe200078e00ff */
[----:B------:R-:W-:Y:S05]  /*10b70*/  WARPSYNC.ALL ;  /* 0x0000000000007948 */ /* 0x000fea0003800000 */
[----:B------:R-:W-:Y:S01]  /*10b80*/  IMAD.IADD R9, R6, 0x1, R9 ;  /* 0x0000000106097824 */ /* 0x000fe200078e0209 */
[----:B------:R-:W-:Y:S01]  /*10b90*/  F2FP.BF16.F32.PACK_AB R12, R12, R55 ;  /* 0x000000370c0c723e */ /* 0x000fe200000010ff */
[----:B------:R-:W-:Y:S01]  /*10ba0*/  ULDC.64 UR4, c[0x0][0xbd8] ;  /* 0x0002f60000047ab9 */ /* 0x000fe20000000a00 */
[----:B-----5:R-:W-:-:S02]  /*10bb0*/  MOV R24, R2 ;  /* 0x0000000200187202 */ /* 0x020fc40000000f00 */
[----:B0-----:R-:W-:-:S03]  /*10bc0*/  MOV R25, R5 ;  /* 0x0000000500197202 */ /* 0x001fc60000000f00 */
[----:B------:R-:W-:Y:S01]  /*10bd0*/  IMAD.WIDE R10, R9, 0x2, R24 ;  /* 0x00000002090a7825 */ /* 0x000fe200078e0218 */
[----:B------:R-:W-:Y:S02]  /*10be0*/  BAR.SYNC.DEFER_BLOCKING 0x1, 0x180 ;  /* 0x0046000000007b1d */ /* 0x000fe40000010000 */
[C---:B------:R-:W-:Y:S02]  /*10bf0*/  IADD3 R57, P2, R10.reuse, 0x20, RZ ;  /* 0x000000200a397810 */ /* 0x040fe40007f5e0ff */
[C---:B------:R-:W-:Y:S02]  /*10c00*/  LOP3.LUT R9, R10.reuse, 0x380, RZ, 0xc0, !PT ;  /* 0x000003800a097812 */ /* 0x040fe400078ec0ff */
[C---:B------:R-:W-:Y:S02]  /*10c10*/  IADD3 R61, P0, R10.reuse, 0x60, RZ ;  /* 0x000000600a3d7810 */ /* 0x040fe40007f1e0ff */
[----:B------:R-:W-:Y:S02]  /*10c20*/  IADD3 R59, P1, R10, 0x40, RZ ;  /* 0x000000400a3b7810 */ /* 0x000fe40007f3e0ff */
[----:B------:R-:W-:-:S02]  /*10c30*/  LOP3.LUT R4, R57, 0x380, RZ, 0xc0, !PT ;  /* 0x0000038039047812 */ /* 0x000fc400078ec0ff */
[----:B------:R-:W-:Y:S02]  /*10c40*/  SHF.R.U64 R9, R9, 0x3, RZ ;  /* 0x0000000309097819 */ /* 0x000fe400000012ff */
[----:B------:R-:W-:Y:S02]  /*10c50*/  LOP3.LUT R6, R59, 0x380, RZ, 0xc0, !PT ;  /* 0x000003803b067812 */ /* 0x000fe400078ec0ff */
[----:B------:R-:W-:Y:S02]  /*10c60*/  LOP3.LUT R32, R61, 0x380, RZ, 0xc0, !PT ;  /* 0x000003803d207812 */ /* 0x000fe400078ec0ff */
[----:B------:R-:W-:Y:S02]  /*10c70*/  SHF.R.U64 R4, R4, 0x3, RZ ;  /* 0x0000000304047819 */ /* 0x000fe400000012ff */
[----:B------:R-:W-:Y:S02]  /*10c80*/  LOP3.LUT R10, R9, R10, RZ, 0x3c, !PT ;  /* 0x0000000a090a7212 */ /* 0x000fe400078e3cff */
[----:B------:R-:W-:-:S02]  /*10c90*/  SHF.R.U64 R6, R6, 0x3, RZ ;  /* 0x0000000306067819 */ /* 0x000fc400000012ff */
[----:B------:R-:W-:Y:S01]  /*10ca0*/  SHF.R.U64 R32, R32, 0x3, RZ ;  /* 0x0000000320207819 */ /* 0x000fe200000012ff */
[--C-:B------:R-:W-:Y:S01]  /*10cb0*/  IMAD.X R5, RZ, RZ, R11.reuse, P0 ;  /* 0x000000ffff057224 */ /* 0x100fe200000e060b */
[----:B------:R-:W-:Y:S01]  /*10cc0*/  LOP3.LUT R8, R4, R57, RZ, 0x3c, !PT ;  /* 0x0000003904087212 */ /* 0x000fe200078e3cff */
[--C-:B------:R-:W-:Y:S01]  /*10cd0*/  IMAD.X R7, RZ, RZ, R11.reuse, P1 ;  /* 0x000000ffff077224 */ /* 0x100fe200008e060b */
[----:B------:R-:W-:Y:S01]  /*10ce0*/  LOP3.LUT R6, R6, R59, RZ, 0x3c, !PT ;  /* 0x0000003b06067212 */ /* 0x000fe200078e3cff */
[----:B------:R-:W-:Y:S01]  /*10cf0*/  IMAD.X R9, RZ, RZ, R11, P2 ;  /* 0x000000ffff097224 */ /* 0x000fe200010e060b */
[----:B------:R-:W-:Y:S02]  /*10d00*/  LOP3.LUT R4, R32, R61, RZ, 0x3c, !PT ;  /* 0x0000003d20047212 */ /* 0x000fe400078e3cff */
[----:B------:R-:W-:Y:S02]  /*10d10*/  MOV R10, R10 ;  /* 0x0000000a000a7202 */ /* 0x000fe40000000f00 */
[----:B------:R-:W-:-:S02]  /*10d20*/  F2FP.BF16.F32.PACK_AB R13, R13, R58 ;  /* 0x0000003a0d0d723e */ /* 0x000fc400000010ff */
[----:B------:R-:W-:Y:S02]  /*10d30*/  F2FP.BF16.F32.PACK_AB R14, R14, R53 ;  /* 0x000000350e0e723e */ /* 0x000fe400000010ff */
[----:B------:R-:W-:Y:S02]  /*10d40*/  F2FP.BF16.F32.PACK_AB R15, R15, R56 ;  /* 0x000000380f0f723e */ /* 0x000fe400000010ff */
[----:B------:R-:W-:Y:S02]  /*10d50*/  MOV R55, R6 ;  /* 0x0000000600377202 */ /* 0x000fe40000000f00 */
[----:B------:R-:W-:Y:S01]  /*10d60*/  MOV R53, R4 ;  /* 0x0000000400357202 */ /* 0x000fe20000000f00 */
[----:B------:R0:W-:Y:S01]  /*10d70*/  STSM.16.M88.4 [R10], R12 ;  /* 0x0000000c0a007844 */ /* 0x0001e20000000200 */
        /* <DEDUP_REMOVED lines=8> */
[----:B0-----:R-:W-:Y:S02]  /*10e00*/  F2FP.BF16.F32.PACK_AB R10, R39, R30 ;  /* 0x0000001e270a723e */ /* 0x001fe400000010ff */
[----:B------:R-:W-:Y:S02]  /*10e10*/  F2FP.BF16.F32.PACK_AB R12, R40, R29 ;  /* 0x0000001d280c723e */ /* 0x000fe400000010ff */
[----:B------:R-:W-:Y:S02]  /*10e20*/  F2FP.BF16.F32.PACK_AB R13, R43, R46 ;  /* 0x0000002e2b0d723e */ /* 0x000fe400000010ff */
[----:B------:R-:W-:Y:S02]  /*10e30*/  F2FP.BF16.F32.PACK_AB R14, R28, R27 ;  /* 0x0000001b1c0e723e */ /* 0x000fe400000010ff */
[----:B------:R-:W-:Y:S02]  /*10e40*/  F2FP.BF16.F32.PACK_AB R15, R151, R44 ;  /* 0x0000002c970f723e */ /* 0x000fe400000010ff */
[----:B------:R-:W-:-:S02]  /*10e50*/  ISETP.NE.U32.AND P0, PT, RZ, UR4, PT ;  /* 0x00000004ff007c0c */ /* 0x000fc4000bf05070 */
        /* <DEDUP_REMOVED lines=13> */
[----:B0-----:R-:W-:Y:S01]  /*10f30*/  IMAD.U32 R32, RZ, RZ, UR4 ;  /* 0x00000004ff207e24 */ /* 0x001fe2000f8e00ff */
[----:B------:R-:W-:Y:S01]  /*10f40*/  @P1 IADD3.X R29, R60, UR5, RZ, P2, !PT ;  /* 0x000000053c1d1c10 */ /* 0x000fe200097fe4ff */
[----:B------:R-:W3:Y:S04]  /*10f50*/  @P0 LDG.E R37, desc[UR56][R30.64] ;  /* 0x000000381e250981 */ /* 0x000ee8000c1e1900 */
[----:B------:R1:W5:Y:S01]  /*10f60*/  @P1 LDG.E R32, desc[UR56][R28.64] ;  /* 0x000000381c201981 */ /* 0x000362000c1e1900 */
[----:B--2---:R-:W-:-:S02]  /*10f70*/  SHF.R.S32.HI R38, RZ, 0x1f, R65 ;  /* 0x0000001fff267819 */ /* 0x004fc40000011441 */
[----:B---3--:R-:W-:Y:S01]  /*10f80*/  SHF.R.S32.HI R36, RZ, 0x1f, R37 ;  /* 0x0000001fff247819 */ /* 0x008fe20000011425 */
[----:B-1----:R-:W-:Y:S06]  /*10f90*/  @P1 BRA `(.L_x_10895) ;  /* 0x0000000000101947 */ /* 0x002fec0003800000 */
[----:B------:R-:W-:Y:S05]  /*10fa0*/  @!P0 BRA `(.L_x_10895) ;  /* 0x00000000000c8947 */ /* 0x000fea0003800000 */
[----:B------:R-:W2:Y:S04]  /*10fb0*/  LDG.E R5, desc[UR56][R30.64] ;  /* 0x000000381e057981 */ /* 0x000ea8000c1e1900 */
[----:B-----5:R-:W2:Y:S02]  /*10fc0*/  LDG.E R32, desc[UR56][R30.64+0x4] ;  /* 0x000004381e207981 */ /* 0x020ea4000c1e1900 */
[----:B--2---:R-:W-:-:S07]  /*10fd0*/  IADD3 R32, -R5, R32, RZ ;  /* 0x0000002005207210 */ /* 0x004fce0007ffe1ff */
.L_x_10895:
[----:B------:R-:W2:Y:S01]  /*10fe0*/  LDL R9, [R1+0x8c] ;  /* 0x00008c0001097983 */ /* 0x000ea20000100800 */
[----:B------:R-:W-:-:S03]  /*10ff0*/  ULDC.64 UR4, c[0x0][0xb70] ;  /* 0x0002dc0000047ab9 */ /* 0x000fc60000000a00 */
[----:B------:R-:W2:Y:S01]  /*11000*/  LDL.LU R41, [R1+0x84] ;  /* 0x0000840001297983 */ /* 0x000ea20000300800 */
[----:B------:R-:W-:Y:S01]  /*11010*/  IMAD R6, R38, UR4, RZ ;  /* 0x0000000426067c24 */ /* 0x000fe2000f8e02ff */
[----:B------:R-:W-:Y:S01]  /*11020*/  SEL R40, R26, RZ, !P0 ;  /* 0x000000ff1a287207 */ /* 0x000fe20004000000 */
[----:B------:R-:W-:Y:S01]  /*11030*/  IMAD.MOV.U32 R4, RZ, RZ, R37 ;  /* 0x000000ffff047224 */ /* 0x000fe200078e0025 */
[----:B------:R-:W0:Y:S01]  /*11040*/  S2R R8, SR_TID.X ;  /* 0x0000000000087919 */ /* 0x000e220000002100 */
[----:B------:R-:W-:Y:S01]  /*11050*/  IMAD.MOV.U32 R5, RZ, RZ, R36 ;  /* 0x000000ffff057224 */ /* 0x000fe200078e0024 */
[----:B------:R-:W-:Y:S01]  /*11060*/  SEL R39, R63, RZ, !P0 ;  /* 0x000000ff3f277207 */ /* 0x000fe20004000000 */
[C---:B------:R-:W-:Y:S02]  /*11070*/  IMAD R7, R65.reuse, UR5, R6 ;  /* 0x0000000541077c24 */ /* 0x040fe4000f8e0206 */
[----:B------:R-:W-:Y:S01]  /*11080*/  IMAD.WIDE.U32 R4, R65, UR4, R4 ;  /* 0x0000000441047c25 */ /* 0x000fe2000f8e0004 */
[----:B------:R-:W-:-:S03]  /*11090*/  ULDC.64 UR4, c[0x0][0xb78] ;  /* 0x0002de0000047ab9 */ /* 0x000fc60000000a00 */
[----:B------:R-:W-:Y:S02]  /*110a0*/  IMAD.IADD R5, R5, 0x1, R7 ;  /* 0x0000000105057824 */ /* 0x000fe400078e0207 */
[----:B------:R-:W-:Y:S02]  /*110b0*/  IMAD R6, R40, UR4, RZ ;  /* 0x0000000428067c24 */ /* 0x000fe4000f8e02ff */
[----:B------:R-:W-:-:S04]  /*110c0*/  IMAD.WIDE.U32 R4, R39, UR4, R4 ;  /* 0x0000000427047c25 */ /* 0x000fc8000f8e0004 */
[----:B------:R-:W-:Y:S01]  /*110d0*/  IMAD R6, R39, UR5, R6 ;  /* 0x0000000527067c24 */ /* 0x000fe2000f8e0206 */
[----:B------:R-:W-:Y:S01]  /*110e0*/  ULDC.64 UR4, c[0x0][0xb40] ;  /* 0x0002d00000047ab9 */ /* 0x000fe20000000a00 */
[----:B------:R-:W-:-:S04]  /*110f0*/  IMAD R7, R20, 0x40, R0 ;  /* 0x0000004014077824 */ /* 0x000fc800078e0200 */
[----:B------:R-:W-:-:S03]  /*11100*/  IMAD.WIDE R24, R7, 0x2, R24 ;  /* 0x0000000207187825 */ /* 0x000fc600078e0218 */
[----:B------:R-:W-:-:S05]  /*11110*/  IADD3 R7, P4, R24, 0x4800, RZ ;  /* 0x0000480018077810 */ /* 0x000fca0007f9e0ff */
[----:B------:R-:W-:Y:S01]  /*11120*/  IMAD.X R27, RZ, RZ, R25, P4 ;  /* 0x000000ffff1b7224 */ /* 0x000fe200020e0619 */
[--C-:B------:R-:W-:Y:S01]  /*11130*/  SHF.R.S32.HI R29, RZ, 0x1f, R0.reuse ;  /* 0x0000001fff1d7819 */ /* 0x100fe20000011400 */
[----:B------:R-:W-:Y:S01]  /*11140*/  IMAD.MOV.U32 R28, RZ, RZ, R0 ;  /* 0x000000ffff1c7224 */ /* 0x000fe200078e0000 */
[----:B------:R-:W-:Y:S01]  /*11150*/  BSSY B1, `(.L_x_10896) ;  /* 0x0000057000017945 */ /* 0x000fe20003800000 */
[----:B--2---:R-:W-:Y:S02]  /*11160*/  IMAD R11, R41, 0xc0, R9 ;  /* 0x000000c0290b7824 */ /* 0x004fe400078e0209 */
[----:B0-----:R-:W-:-:S03]  /*11170*/  VIADD R9, R8, 0xffffff80 ;  /* 0xffffff8008097836 */ /* 0x001fc60000000000 */
[----:B------:R-:W-:Y:S02]  /*11180*/  IADD3 R4, P1, R11, R4, RZ ;  /* 0x000000040b047210 */ /* 0x000fe40007f3e0ff */
[----:B------:R-:W-:Y:S02]  /*11190*/  SHF.R.S32.HI R8, RZ, 0x1f, R9 ;  /* 0x0000001fff087819 */ /* 0x000fe40000011409 */
[----:B------:R-:W-:Y:S02]  /*111a0*/  LEA R30, P2, R4, UR4, 0x2 ;  /* 0x00000004041e7c11 */ /* 0x000fe4000f8410ff */
[----:B------:R-:W-:-:S04]  /*111b0*/  LEA.HI R8, R8, R9, RZ, 0x7 ;  /* 0x0000000908087211 */ /* 0x000fc800078f38ff */
[----:B------:R-:W-:-:S05]  /*111c0*/  LOP3.LUT R8, R8, 0xffffff80, RZ, 0xc0, !PT ;  /* 0xffffff8008087812 */ /* 0x000fca00078ec0ff */
[----:B------:R-:W-:Y:S01]  /*111d0*/  IMAD.IADD R8, R9, 0x1, -R8 ;  /* 0x0000000109087824 */ /* 0x000fe200078e0a08 */
[----:B------:R-:W-:-:S04]  /*111e0*/  SHF.R.S32.HI R9, RZ, 0x1f, R11 ;  /* 0x0000001fff097819 */ /* 0x000fc8000001140b */
[----:B------:R-:W-:Y:S02]  /*111f0*/  LOP3.LUT P0, RZ, R8, 0x3, RZ, 0xc0, !PT ;  /* 0x0000000308ff7812 */ /* 0x000fe4000780c0ff */
[----:B------:R-:W-:Y:S01]  /*11200*/  IADD3.X R9, R9, R5, R6, P1, !PT ;  /* 0x0000000509097210 */ /* 0x000fe20000ffe406 */
[C---:B------:R-:W-:Y:S01]  /*11210*/  VIADD R5, R11.reuse, 0x8 ;  /* 0x000000080b057836 */ /* 0x040fe20000000000 */
[----:B-----5:R-:W-:Y:S02]  /*11220*/  ISETP.GE.OR P1, PT, R11, R32, P0 ;  /* 0x000000200b00720c */ /* 0x020fe40000726670 */
[----:B------:R-:W-:Y:S01]  /*11230*/  LEA.HI.X R31, R4, UR5, R9, 0x2, P2 ;  /* 0x00000005041f7c11 */ /* 0x000fe200090f1409 */
[----:B------:R-:W-:Y:S01]  /*11240*/  ULDC.64 UR4, c[0x0][0xaa0] ;  /* 0x0002a80000047ab9 */ /* 0x000fe20000000a00 */
[C---:B------:R-:W-:Y:S02]  /*11250*/  IADD3 R15, P2, R24.reuse, 0x1800, RZ ;  /* 0x00001800180f7810 */ /* 0x040fe40007f5e0ff */
[----:B------:R-:W-:-:S02]  /*11260*/  IADD3 R11, P3, R24, 0x3000, RZ ;  /* 0x00003000180b7810 */ /* 0x000fc40007f7e0ff */
[----:B------:R-:W-:Y:S02]  /*11270*/  ISETP.GE.OR P0, PT, R5, R32, P0 ;  /* 0x000000200500720c */ /* 0x000fe40000706670 */
[----:B------:R-:W-:Y:S01]  /*11280*/  LOP3.LUT R5, R24, 0x380, RZ, 0xc0, !PT ;  /* 0x0000038018057812 */ /* 0x000fe200078ec0ff */
[----:B------:R-:W-:Y:S01]  /*11290*/  IMAD.X R13, RZ, RZ, R25, P3 ;  /* 0x000000ffff0d7224 */ /* 0x000fe200018e0619 */
[----:B------:R-:W-:Y:S01]  /*112a0*/  LOP3.LUT R8, R15, 0x380, RZ, 0xc0, !PT ;  /* 0x000003800f087812 */ /* 0x000fe200078ec0ff */
[----:B------:R-:W-:Y:S01]  /*112b0*/  @!P1 STG.E desc[UR56][R30.64], R3 ;  /* 0x000000031e009986 */ /* 0x000fe2000c101938 */
[----:B------:R-:W-:Y:S02]  /*112c0*/  LOP3.LUT R10, R11, 0x380, RZ, 0xc0, !PT ;  /* 0x000003800b0a7812 */ /* 0x000fe400078ec0ff */
[----:B------:R-:W-:Y:S02]  /*112d0*/  LOP3.LUT R6, R7, 0x380, RZ, 0xc0, !PT ;  /* 0x0000038007067812 */ /* 0x000fe400078ec0ff */
[----:B------:R-:W-:-:S02]  /*112e0*/  SHF.R.U64 R5, R5, 0x3, RZ ;  /* 0x0000000305057819 */ /* 0x000fc400000012ff */
[----:B------:R-:W-:Y:S01]  /*112f0*/  SHF.R.U64 R8, R8, 0x3, RZ ;  /* 0x0000000308087819 */ /* 0x000fe200000012ff */
[----:B------:R0:W-:Y:S01]  /*11300*/  @!P0 STG.E desc[UR56][R30.64+0x20], R21 ;  /* 0x000020151e008986 */ /* 0x0001e2000c101938 */
[----:B------:R-:W-:Y:S02]  /*11310*/  SHF.R.U64 R10, R10, 0x3, RZ ;  /* 0x000000030a0a7819 */ /* 0x000fe400000012ff */
[----:B------:R-:W-:Y:S02]  /*11320*/  SHF.R.U64 R6, R6, 0x3, RZ ;  /* 0x0000000306067819 */ /* 0x000fe400000012ff */
[----:B------:R-:W-:Y:S01]  /*11330*/  LOP3.LUT R4, R5, R24, RZ, 0x3c, !PT ;  /* 0x0000001805047212 */ /* 0x000fe200078e3cff */
[----:B------:R-:W-:Y:S01]  /*11340*/  IMAD.MOV.U32 R5, RZ, RZ, R25 ;  /* 0x000000ffff057224 */ /* 0x000fe200078e0019 */
[----:B------:R-:W-:Y:S02]  /*11350*/  IADD3.X R9, RZ, R25, RZ, P2, !PT ;  /* 0x00000019ff097210 */ /* 0x000fe400017fe4ff */
[----:B------:R-:W-:-:S02]  /*11360*/  LOP3.LUT R8, R8, R15, RZ, 0x3c, !PT ;  /* 0x0000000f08087212 */ /* 0x000fc400078e3cff */
[----:B------:R-:W-:Y:S02]  /*11370*/  LOP3.LUT R12, R10, R11, RZ, 0x3c, !PT ;  /* 0x0000000b0a0c7212 */ /* 0x000fe400078e3cff */
[----:B------:R-:W-:Y:S02]  /*11380*/  LOP3.LUT R26, R6, R7, RZ, 0x3c, !PT ;  /* 0x00000007061a7212 */ /* 0x000fe400078e3cff */
[----:B------:R-:W5:Y:S01]  /*11390*/  LD.E.128 R4, desc[UR56][R4.64] ;  /* 0x0000003804047980 */ /* 0x000f62000c101d00 */
[----:B------:R-:W-:-:S03]  /*113a0*/  IMAD R36, R36, UR4, RZ ;  /* 0x0000000424247c24 */ /* 0x000fc6000f8e02ff */
[----:B------:R-:W5:Y:S01]  /*113b0*/  LD.E.128 R8, desc[UR56][R8.64] ;  /* 0x0000003808087980 */ /* 0x000f62000c101d00 */
[----:B------:R-:W-:Y:S01]  /*113c0*/  IMAD.WIDE.U32 R28, R37, UR4, R28 ;  /* 0x00000004251c7c25 */ /* 0x000fe2000f8e001c */
[----:B------:R-:W-:Y:S02]  /*113d0*/  ULDC UR4, c[0x0][0xa8c] ;  /* 0x0002a30000047ab9 */ /* 0x000fe40000000800 */
[----:B------:R-:W5:Y:S04]  /*113e0*/  LD.E.128 R12, desc[UR56][R12.64] ;  /* 0x000000380c0c7980 */ /* 0x000f68000c101d00 */
[----:B------:R-:W5:Y:S01]  /*113f0*/  LD.E.128 R24, desc[UR56][R26.64] ;  /* 0x000000381a187980 */ /* 0x000f62000c101d00 */
[----:B------:R-:W-:Y:S01]  /*11400*/  ISETP.GE.AND P0, PT, R0, UR4, PT ;  /* 0x0000000400007c0c */ /* 0x000fe2000bf06270 */
[C---:B------:R-:W-:Y:S01]  /*11410*/  VIADD R0, R20.reuse, 0x30 ;  /* 0x0000003014007836 */ /* 0x040fe20000000000 */
[----:B0-----:R-:W-:Y:S01]  /*11420*/  IADD3 R21, R20, 0x90, RZ ;  /* 0x0000009014157810 */ /* 0x001fe20007ffe0ff */
[----:B------:R-:W-:Y:S01]  /*11430*/  @!PT LDS RZ, [RZ] ;  /* 0x00000000fffff984 */ /* 0x000fe20000000800 */
[----:B------:R-:W-:Y:S01]  /*11440*/  @!PT LDS RZ, [RZ] ;  /* 0x00000000fffff984 */ /* 0x000fe20000000800 */
[----:B------:R-:W-:Y:S01]  /*11450*/  @!PT LDS RZ, [RZ] ;  /* 0x00000000fffff984 */ /* 0x000fe20000000800 */
[----:B------:R-:W-:Y:S01]  /*11460*/  @!PT LDS RZ, [RZ] ;  /* 0x00000000fffff984 */ /* 0x000fe20000000800 */
[----:B------:R0:W-:Y:S06]  /*11470*/  MEMBAR.ALL.CTA ;  /* 0x0000000000007992 */ /* 0x0001ec0000008000 */
[----:B0-----:R-:W0:Y:S01]  /*11480*/  FENCE.VIEW.ASYNC.S ;  /* 0x00000000000073c6 */ /* 0x001e220000000000 */
[----:B------:R-:W-:-:S02]  /*11490*/  IMAD R32, R41, -0xc0, R32 ;  /* 0xffffff4029207824 */ /* 0x000fc400078e0220 */
[----:B------:R-:W-:Y:S02]  /*114a0*/  VIADD R3, R20, 0x60 ;  /* 0x0000006014037836 */ /* 0x000fe40000000000 */
[----:B------:R-:W-:Y:S01]  /*114b0*/  IMAD R37, R37, UR5, R36 ;  /* 0x0000000525257c24 */ /* 0x000fe2000f8e0224 */
[----:B------:R-:W-:Y:S01]  /*114c0*/  ULDC.64 UR4, c[0x0][0xae0] ;  /* 0x0002b80000047ab9 */ /* 0x000fe20000000a00 */
[-C--:B------:R-:W-:Y:S01]  /*114d0*/  ISETP.GE.OR P3, PT, R0, R32.reuse, P0 ;  /* 0x000000200000720c */ /* 0x080fe20000766670 */
[----:B------:R-:W-:Y:S01]  /*114e0*/  IMAD R30, R38, UR4, RZ ;  /* 0x00000004261e7c24 */ /* 0x000fe2000f8e02ff */
[-C--:B------:R-:W-:Y:S01]  /*114f0*/  ISETP.GE.OR P1, PT, R3, R32.reuse, P0 ;  /* 0x000000200300720c */ /* 0x080fe20000726670 */
[----:B------:R-:W-:Y:S01]  /*11500*/  IMAD.IADD R29, R29, 0x1, R37 ;  /* 0x000000011d1d7824 */ /* 0x000fe200078e0225 */
[-C--:B------:R-:W-:Y:S01]  /*11510*/  ISETP.GE.OR P2, PT, R21, R32.reuse, P0 ;  /* 0x000000201500720c */ /* 0x080fe20000746670 */
[C---:B------:R-:W-:Y:S01]  /*11520*/  IMAD R31, R65.reuse, UR5, R30 ;  /* 0x00000005411f7c24 */ /* 0x040fe2000f8e021e */
[----:B------:R-:W-:Y:S01]  /*11530*/  ISETP.GE.OR P0, PT, R20, R32, P0 ;  /* 0x000000201400720c */ /* 0x000fe20000706670 */
[----:B------:R-:W-:Y:S01]  /*11540*/  IMAD.WIDE.U32 R28, R65, UR4, R28 ;  /* 0x00000004411c7c25 */ /* 0x000fe2000f8e001c */
[----:B------:R-:W-:Y:S01]  /*11550*/  ULDC.64 UR4, c[0x0][0xae8] ;  /* 0x0002ba0000047ab9 */ /* 0x000fe20000000a00 */
[----:B------:R-:W-:-:S02]  /*11560*/  SHF.R.S32.HI R21, RZ, 0x1f, R20 ;  /* 0x0000001fff157819 */ /* 0x000fc40000011414 */
[----:B------:R-:W-:Y:S02]  /*11570*/  VIADD R0, R2, 0x30820 ;  /* 0x0003082002007836 */ /* 0x000fe40000000000 */
[----:B------:R-:W-:Y:S02]  /*11580*/  IMAD.IADD R29, R29, 0x1, R31 ;  /* 0x000000011d1d7824 */ /* 0x000fe400078e021f */
[----:B------:R-:W-:Y:S01]  /*11590*/  IMAD R3, R40, UR4, RZ ;  /* 0x0000000428037c24 */ /* 0x000fe2000f8e02ff */
[----:B------:R-:W-:Y:S01]  /*115a0*/  PRMT R0, RZ, 0x654, R0 ;  /* 0x00000654ff007816 */ /* 0x000fe20000000000 */
[----:B------:R-:W-:-:S03]  /*115b0*/  IMAD.WIDE.U32 R36, R39, UR4, R28 ;  /* 0x0000000427247c25 */ /* 0x000fc6000f8e001c */
[----:B0-----:R0:W-:Y:S01]  /*115c0*/  SYNCS.ARRIVE.TRANS64.RED.A1T0 RZ, [R0+URZ], RZ ;  /* 0x000000ff00ff79a7 */ /* 0x0011e2000810043f */
[----:B------:R-:W-:Y:S02]  /*115d0*/  IMAD R3, R39, UR5, R3 ;  /* 0x0000000527037c24 */ /* 0x000fe4000f8e0203 */
[----:B------:R-:W-:-:S04]  /*115e0*/  IMAD.WIDE R30, R41, 0xc0, R20 ;  /* 0x000000c0291e7825 */ /* 0x000fc800078e0214 */
[----:B------:R-:W-:Y:S01]  /*115f0*/  IMAD.IADD R39, R37, 0x1, R3 ;  /* 0x0000000125277824 */ /* 0x000fe200078e0203 */
[----:B0-----:R-:W-:Y:S06]  /*11600*/  @P0 BRA `(.L_x_10897) ;  /* 0x00000000002c0947 */ /* 0x001fec0003800000 */
[----:B------:R-:W-:Y:S01]  /*11610*/  ULDC.64 UR4, c[0x0][0xad8] ;  /* 0x0002b60000047ab9 */ /* 0x000fe20000000a00 */
[----:B------:R-:W-:Y:S02]  /*11620*/  IMAD.MOV.U32 R20, RZ, RZ, R36 ;  /* 0x000000ffff147224 */ /* 0x000fe400078e0024 */
        /* <DEDUP_REMOVED lines=9> */
.L_x_10897:
[----:B------:R-:W-:Y:S05]  /*116c0*/  BSYNC B1 ;  /* 0x0000000000017941 */ /* 0x000fea0003800000 */
.L_x_10896:
[----:B------:R-:W-:Y:S04]  /*116d0*/  BSSY B1, `(.L_x_10898) ;  /* 0x000000f000017945 */ /* 0x000fe80003800000 */
[----:B------:R-:W-:Y:S05]  /*116e0*/  @P3 BRA `(.L_x_10899) ;  /* 0x0000000000343947 */ /* 0x000fea0003800000 */
[----:B------:R-:W-:Y:S01]  /*116f0*/  IADD3 R3, P0, R30, 0x30, RZ ;  /* 0x000000301e037810 */ /* 0x000fe20007f1e0ff */
[----:B------:R-:W-:Y:S01]  /*11700*/  ULDC.64 UR4, c[0x0][0xad8] ;  /* 0x0002b60000047ab9 */ /* 0x000fe20000000a00 */
[----:B0----5:R-:W-:Y:S01]  /*11710*/  MOV R4, R36 ;  /* 0x0000002400047202 */ /* 0x021fe20000000f00 */
        /* <DEDUP_REMOVED lines=9> */
[----:B------:R1:W-:Y:S02]  /*117b0*/  STG.E.128 desc[UR56][R6.64], R8 ;  /* 0x0000000806007986 */ /* 0x0003e4000c101d38 */
.L_x_10899:
[----:B------:R-:W-:Y:S05]  /*117c0*/  BSYNC B1 ;  /* 0x0000000000017941 */ /* 0x000fea0003800000 */
.L_x_10898:
[----:B------:R-:W-:Y:S04]  /*117d0*/  BSSY B1, `(.L_x_10900) ;  /* 0x000000f000017945 */ /* 0x000fe80003800000 */
[----:B------:R-:W-:Y:S05]  /*117e0*/  @P1 BRA `(.L_x_10901) ;  /* 0x0000000000341947 */ /* 0x000fea0003800000 */
[----:B------:R-:W-:Y:S01]  /*117f0*/  IADD3 R3, P0, R30, 0x60, RZ ;  /* 0x000000601e037810 */ /* 0x000fe20007f1e0ff */
[----:B------:R-:W-:Y:S01]  /*11800*/  ULDC.64 UR4, c[0x0][0xad8] ;  /* 0x0002b60000047ab9 */ /* 0x000fe20000000a00 */
[----:B0----5:R-:W-:Y:S02]  /*11810*/  IMAD.MOV.U32 R4, RZ, RZ, R36 ;  /* 0x000000ffff047224 */ /* 0x021fe400078e0024 */
[----:B------:R-:W-:Y:S02]  /*11820*/  IMAD.MOV.U32 R5, RZ, RZ, R39 ;  /* 0x000000ffff057224 */ /* 0x000fe400078e0027 */
[----:B------:R-:W-:Y:S02]  /*11830*/  IMAD.X R0, RZ, RZ, R31, P0 ;  /* 0x000000ffff007224 */ /* 0x000fe400000e061f */
[----:B------:R-:W-:-:S04]  /*11840*/  IMAD.WIDE.U32 R4, R3, UR4, R4 ;  /* 0x0000000403047c25 */ /* 0x000fc8000f8e0004 */
[----:B------:R-:W-:-:S04]  /*11850*/  IMAD R0, R0, UR4, RZ ;  /* 0x0000000400007c24 */ /* 0x000fc8000f8e02ff */
[----:B------:R-:W-:Y:S01]  /*11860*/  IMAD R3, R3, UR5, R0 ;  /* 0x0000000503037c24 */ /* 0x000fe2000f8e0200 */
[----:B------:R-:W-:Y:S02]  /*11870*/  ULDC.64 UR4, c[0x0][0xa80] ;  /* 0x0002a00000047ab9 */ /* 0x000fe40000000a00 */
[----:B-1----:R-:W-:Y:S01]  /*11880*/  LEA R6, P0, R4, UR4, 0x1 ;  /* 0x0000000404067c11 */ /* 0x002fe2000f8008ff */
[----:B------:R-:W-:-:S05]  /*11890*/  IMAD.IADD R3, R5, 0x1, R3 ;  /* 0x0000000105037824 */ /* 0x000fca00078e0203 */
[----:B------:R-:W-:-:S05]  /*118a0*/  LEA.HI.X R7, R4, UR5, R3, 0x1, P0 ;  /* 0x0000000504077c11 */ /* 0x000fca00080f0c03 */
[----:B------:R2:W-:Y:S02]  /*118b0*/  STG.E.128 desc[UR56][R6.64], R12 ;  /* 0x0000000c06007986 */ /* 0x0005e4000c101d38 */
.L_x_10901:
[----:B------:R-:W-:Y:S05]  /*118c0*/  BSYNC B1 ;  /* 0x0000000000017941 */ /* 0x000fea0003800000 */
.L_x_10900:
        /* <DEDUP_REMOVED lines=10> */
[----:B-12---:R-:W-:Y:S01]  /*11970*/  LEA R6, P0, R4, UR4, 0x1 ;  /* 0x0000000404067c11 */ /* 0x006fe2000f8008ff */
[----:B------:R-:W-:-:S05]  /*11980*/  IMAD.IADD R3, R5, 0x1, R3 ;  /* 0x0000000105037824 */ /* 0x000fca00078e0203 */
[----:B------:R-:W-:-:S05]  /*11990*/  LEA.HI.X R7, R4, UR5, R3, 0x1, P0 ;  /* 0x0000000504077c11 */ /* 0x000fca00080f0c03 */
[----:B------:R4:W-:Y:S01]  /*119a0*/  STG.E.128 desc[UR56][R6.64], R24 ;  /* 0x0000001806007986 */ /* 0x0009e2000c101d38 */
[----:B------:R-:W-:Y:S05]  /*119b0*/  BRA `(.L_x_10902) ;  /* 0x0000000800387947 */ /* 0x000fea0003800000 */
.L_x_10894:
        /* <DEDUP_REMOVED lines=18> */
[----:B0-----:R-:W2:Y:S04]  /*11ae0*/  LDG.E R6, desc[UR56][R4.64] ;  /* 0x0000003804067981 */ /* 0x001ea8000c1e1900 */
[----:B-----5:R-:W2:Y:S02]  /*11af0*/  LDG.E R3, desc[UR56][R4.64+0x4] ;  /* 0x0000043804037981 */ /* 0x020ea4000c1e1900 */
[----:B--2---:R-:W-:-:S07]  /*11b00*/  IMAD.IADD R3, R3, 0x1, -R6 ;  /* 0x0000000103037824 */ /* 0x004fce00078e0a06 */
.L_x_10903:
        /* <DEDUP_REMOVED lines=8> */
[----:B-1----:R-:W-:Y:S06]  /*11b90*/  @P2 BRA `(.L_x_10905) ;  /* 0x0000000000582947 */ /* 0x002fec0003800000 */
[----:B0-----:R-:W0:Y:S02]  /*11ba0*/  S2R R4, SR_TID.X ;  /* 0x0000000000047919 */ /* 0x001e240000002100 */
[----:B0-----:R-:W-:-:S04]  /*11bb0*/  IMAD R4, R12, 0xc0, R4 ;  /* 0x000000c00c047824 */ /* 0x001fc800078e0204 */
[----:B------:R-:W-:-:S05]  /*11bc0*/  VIADD R6, R4, 0xffffff80 ;  /* 0xffffff8004067836 */ /* 0x000fca0000000000 */
[----:B------:R-:W-:-:S13]  /*11bd0*/  ISETP.GE.AND P0, PT, R6, R3, PT ;  /* 0x000000030600720c */ /* 0x000fda0003f06270 */
[----:B------:R-:W-:Y:S05]  /*11be0*/  @P0 BRA `(.L_x_10905) ;  /* 0x0000000000440947 */ /* 0x000fea0003800000 */
[----:B------:R-:W-:Y:S01]  /*11bf0*/  IADD3 R4, P0, R6, R9, RZ ;  /* 0x0000000906047210 */ /* 0x000fe20007f1e0ff */
        /* <DEDUP_REMOVED lines=10> */
[----:B------:R-:W-:-:S04]  /*11ca0*/  ULDC.64 UR4, c[0x0][0xb40] ;  /* 0x0002d00000047ab9 */ /* 0x000fc80000000a00 */
[----:B------:R-:W-:Y:S02]  /*11cb0*/  IADD3 R5, R5, R7, RZ ;  /* 0x0000000705057210 */ /* 0x000fe40007ffe0ff */
[----:B------:R-:W-:-:S04]  /*11cc0*/  LEA R6, P0, R4, UR4, 0x2 ;  /* 0x0000000404067c11 */ /* 0x000fc8000f8010ff */
[----:B------:R-:W-:Y:S01]  /*11cd0*/  LEA.HI.X R7, R4, UR5, R5, 0x2, P0 ;  /* 0x0000000504077c11 */ /* 0x000fe200080f1405 */
[----:B------:R-:W-:-:S05]  /*11ce0*/  IMAD.MOV.U32 R5, RZ, RZ, -0x800000 ;  /* 0xff800000ff057424 */ /* 0x000fca00078e00ff */
[----:B------:R1:W-:Y:S03]  /*11cf0*/  STG.E desc[UR56][R6.64], R5 ;  /* 0x0000000506007986 */ /* 0x0003e6000c101938 */
.L_x_10905:
[----:B------:R-:W-:Y:S05]  /*11d00*/  BSYNC B1 ;  /* 0x0000000000017941 */ /* 0x000fea0003800000 */
.L_x_10904:
[----:B------:R-:W-:Y:S01]  /*11d10*/  ULDC.64 UR4, c[0x0][0xaa0] ;  /* 0x0002a80000047ab9 */ /* 0x000fe20000000a00 */
[----:B0-----:R-:W-:Y:S01]  /*11d20*/  IMAD.MOV.U32 R4, RZ, RZ, R0 ;  /* 0x000000ffff047224 */ /* 0x001fe200078e0000 */
[----:B------:R-:W-:Y:S01]  /*11d30*/  ULDC.64 UR6, c[0x0][0xae0] ;  /* 0x0002b80000067ab9 */ /* 0x000fe20000000a00 */
[----:B-1----:R-:W-:Y:S01]  /*11d40*/  IMAD.MOV.U32 R5, RZ, RZ, R13 ;  /* 0x000000ffff057224 */ /* 0x002fe200078e000d */
[----:B------:R-:W-:Y:S01]  /*11d50*/  SHF.R.S32.HI R21, RZ, 0x1f, R20 ;  /* 0x0000001fff157819 */ /* 0x000fe20000011414 */
[----:B------:R-:W-:Y:S01]  /*11d60*/  IMAD R6, R8, UR4, RZ ;  /* 0x0000000408067c24 */ /* 0x000fe2000f8e02ff */
[----:B------:R-:W-:Y:S01]  /*11d70*/  BSSY B1, `(.L_x_10906) ;  /* 0x0000024000017945 */ /* 0x000fe20003800000 */
[C---:B------:R-:W-:Y:S01]  /*11d80*/  IMAD.WIDE.U32 R4, R9.reuse, UR4, R4 ;  /* 0x0000000409047c25 */ /* 0x040fe2000f8e0004 */
[----:B------:R-:W-:Y:S02]  /*11d90*/  ULDC UR4, c[0x0][0xa8c] ;  /* 0x0002a30000047ab9 */ /* 0x000fe40000000800 */
[----:B------:R-:W-:Y:S01]  /*11da0*/  ISETP.GE.AND P0, PT, R0, UR4, PT ;  /* 0x0000000400007c0c */ /* 0x000fe2000bf06270 */
[----:B------:R-:W-:Y:S01]  /*11db0*/  IMAD R9, R9, UR5, R6 ;  /* 0x0000000509097c24 */ /* 0x000fe2000f8e0206 */
[----:B------:R-:W-:Y:S01]  /*11dc0*/  ULDC.64 UR4, c[0x0][0xae8] ;  /* 0x0002ba0000047ab9 */ /* 0x000fe20000000a00 */
[----:B------:R-:W-:-:S02]  /*11dd0*/  VIADD R6, R20, 0x30 ;  /* 0x0000003014067836 */ /* 0x000fc40000000000 */
[----:B------:R-:W-:Y:S02]  /*11de0*/  IMAD R7, R12, -0xc0, R3 ;  /* 0xffffff400c077824 */ /* 0x000fe400078e0203 */
[----:B------:R-:W-:Y:S02]  /*11df0*/  IMAD R0, R10, UR6, RZ ;  /* 0x000000060a007c24 */ /* 0x000fe4000f8e02ff */
[----:B------:R-:W-:Y:S01]  /*11e00*/  IMAD.IADD R5, R5, 0x1, R9 ;  /* 0x0000000105057824 */ /* 0x000fe200078e0209 */
[----:B------:R-:W-:Y:S01]  /*11e10*/  ISETP.GE.OR P3, PT, R6, R7, P0 ;  /* 0x000000070600720c */ /* 0x000fe20000766670 */
[----:B------:R-:W-:Y:S02]  /*11e20*/  IMAD R3, R14, UR7, R0 ;  /* 0x000000070e037c24 */ /* 0x000fe4000f8e0200 */
[C---:B------:R-:W-:Y:S02]  /*11e30*/  VIADD R0, R20.reuse, 0x60 ;  /* 0x0000006014007836 */ /* 0x040fe40000000000 */
[----:B------:R-:W-:-:S02]  /*11e40*/  VIADD R6, R20, 0x90 ;  /* 0x0000009014067836 */ /* 0x000fc40000000000 */
[----:B------:R-:W-:Y:S01]  /*11e50*/  IMAD.WIDE.U32 R4, R14, UR6, R4 ;  /* 0x000000060e047c25 */ /* 0x000fe2000f8e0004 */
[-C--:B------:R-:W-:Y:S02]  /*11e60*/  ISETP.GE.OR P1, PT, R0, R7.reuse, P0 ;  /* 0x000000070000720c */ /* 0x080fe40000726670 */
[-C--:B------:R-:W-:Y:S01]  /*11e70*/  ISETP.GE.OR P2, PT, R6, R7.reuse, P0 ;  /* 0x000000070600720c */ /* 0x080fe20000746670 */
[----:B------:R-:W-:Y:S01]  /*11e80*/  IMAD R0, R26, UR4, RZ ;  /* 0x000000041a007c24 */ /* 0x000fe2000f8e02ff */
[----:B------:R-:W-:Y:S01]  /*11e90*/  ISETP.GE.OR P0, PT, R20, R7, P0 ;  /* 0x000000071400720c */ /* 0x000fe20000706670 */
[----:B------:R-:W-:Y:S01]  /*11ea0*/  IMAD.WIDE R20, R12, 0xc0, R20 ;  /* 0x000000c00c147825 */ /* 0x000fe200078e0214 */
[----:B------:R-:W-:-:S03]  /*11eb0*/  IADD3 R5, R5, R3, RZ ;  /* 0x0000000305057210 */ /* 0x000fc60007ffe0ff */
[C---:B------:R-:W-:Y:S02]  /*11ec0*/  IMAD R3, R11.reuse, UR5, R0 ;  /* 0x000000050b037c24 */ /* 0x040fe4000f8e0200 */
[----:B------:R-:W-:-:S04]  /*11ed0*/  IMAD.WIDE.U32 R6, R11, UR4, R4 ;  /* 0x000000040b067c25 */ /* 0x000fc8000f8e0004 */
[----:B------:R-:W-:Y:S02]  /*11ee0*/  IMAD.IADD R9, R7, 0x1, R3 ;  /* 0x0000000107097824 */ /* 0x000fe400078e0203 */
[----:B------:R-:W-:Y:S05]  /*11ef0*/  @P0 BRA `(.L_x_10907) ;  /* 0x00000000002c0947 */ /* 0x000fea0003800000 */
        /* <DEDUP_REMOVED lines=11> */
.L_x_10907:
[----:B------:R-:W-:Y:S05]  /*11fb0*/  BSYNC B1 ;  /* 0x0000000000017941 */ /* 0x000fea0003800000 */
.L_x_10906:
        /* <DEDUP_REMOVED lines=15> */
.L_x_10909:
[----:B------:R-:W-:Y:S05]  /*120b0*/  BSYNC B1 ;  /* 0x0000000000017941 */ /* 0x000fea0003800000 */
.L_x_10908:
        /* <DEDUP_REMOVED lines=15> */
.L_x_10911:
[----:B------:R-:W-:Y:S05]  /*121b0*/  BSYNC B1 ;  /* 0x0000000000017941 */ /* 0x000fea0003800000 */
.L_x_10910:
        /* <DEDUP_REMOVED lines=13> */
[----:B------:R3:W-:Y:S02]  /*12290*/  STG.E.128 desc[UR56][R6.64], RZ ;  /* 0x000000ff06007986 */ /* 0x0007e4000c101d38 */
.L_x_10902:
[----:B------:R-:W-:Y:S05]  /*122a0*/  BSYNC B0 ;  /* 0x0000000000007941 */ /* 0x000fea0003800000 */
.L_x_10893:
[----:B------:R-:W-:Y:S02]  /*122b0*/  ULDC UR4, c[0x0][0xc14] ;  /* 0x0003050000047ab9 */ /* 0x000fe40000000800 */
[----:B------:R-:W-:-:S13]  /*122c0*/  ISETP.GE.AND P0, PT, R35, UR4, PT ;  /* 0x0000000423007c0c */ /* 0x000fda000bf06270 */
[----:B------:R-:W-:Y:S05]  /*122d0*/  @!P0 BRA `(.L_x_10912) ;  /* 0xfffffeec00988947 */ /* 0x000fea000383ffff */
[----:B------:R-:W-:Y:S05]  /*122e0*/  BRA `(.L_x_10778) ;  /* 0x0000004800687947 */ /* 0x000fea0003800000 */
.L_x_10776:
[----:B------:R-:W-:-:S08]  /*122f0*/  NOP ;  /* 0x0000000000007918 */ /* 0x000fd00000000000 */
[----:B--2---:R-:W0:-:S00]  /*12300*/  USETMAXREG.DEALLOC.CTAPOOL 0x20 ;  /* 0x00000020000079c8 */ /* 0x004e0000080e0500 */
        /* <DEDUP_REMOVED lines=53> */
[----:B------:R-:W-:Y:S01]  /*12660*/  IMAD.MOV.U32 R2, RZ, RZ, R5 ;  /* 0x000000ffff027224 */ /* 0x000fe200078e0005 */
[----:B------:R-:W-:-:S11]  /*12670*/  MOV R4, RZ ;  /* 0x000000ff00047202 */ /* 0x000fd60000000f00 */
[----:B--2---:R-:W-:Y:S05]  /*12680*/  @P0 BRA `(.L_x_10913) ;  /* 0x0000000000b00947 */ /* 0x004fea0003800000 */
[----:B------:R-:W-:Y:S01]  /*12690*/  IMAD.MOV.U32 R5, RZ, RZ, R2 ;  /* 0x000000ffff057224 */ /* 0x000fe200078e0002 */
[----:B------:R-:W-:Y:S01]  /*126a0*/  ULDC UR5, c[0x0][0xc14] ;  /* 0x0003050000057ab9 */ /* 0x000fe20000000800 */
[----:B------:R-:W-:Y:S01]  /*126b0*/  IMAD.MOV.U32 R4, RZ, RZ, RZ ;  /* 0x000000ffff047224 */ /* 0x000fe200078e00ff */
[----:B------:R-:W-:Y:S01]  /*126c0*/  ULDC UR7, c[0x0][0xc14] ;  /* 0x0003050000077ab9 */ /* 0x000fe20000000800 */
[----:B------:R-:W-:-:S05]  /*126d0*/  ULDC UR4, c[0x0][0xc10] ;  /* 0x0003040000047ab9 */ /* 0x000fca0000000800 */
.L_x_10917:
        /* <DEDUP_REMOVED lines=13> */
.L_x_10916:
[----:B------:R-:W-:Y:S05]  /*127b0*/  BSYNC B0 ;  /* 0x0000000000007941 */ /* 0x000fea0003800000 */
.L_x_10915:
[----:B0----5:R-:W0:Y:S01]  /*127c0*/  SHFL.UP PT, R2, R0, 0x1, RZ ;  /* 0x0420000000027989 */ /* 0x021e2200000e00ff */
[C---:B------:R-:W-:Y:S02]  /*127d0*/  ISETP.NE.AND P0, PT, R29.reuse, RZ, PT ;  /* 0x000000ff1d00720c */ /* 0x040fe40003f05270 */
[C---:B------:R-:W-:Y:S02]  /*127e0*/  ISETP.GE.U32.AND P1, PT, R29.reuse, 0x2, PT ;  /* 0x000000021d00780c */ /* 0x040fe40003f26070 */
        /* <DEDUP_REMOVED lines=22> */
.L_x_10913:
        /* <DEDUP_REMOVED lines=15> */
.L_x_10918:
        /* <DEDUP_REMOVED lines=28> */
.L_x_10914:
[----:B------:R-:W-:Y:S02]  /*12c00*/  IMAD.MOV.U32 R17, RZ, RZ, RZ ;  /* 0x000000ffff117224 */ /* 0x000fe400078e00ff */
[----:B------:R-:W-:Y:S02]  /*12c10*/  IMAD.U32 R16, RZ, RZ, UR6 ;  /* 0x00000006ff107e24 */ /* 0x000fe4000f8e00ff */
[----:B------:R-:W-:-:S07]  /*12c20*/  IMAD.MOV.U32 R18, RZ, RZ, RZ ;  /* 0x000000ffff127224 */ /* 0x000fce00078e00ff */
.L_x_10919:
[----:B------:R-:W-:Y:S01]  /*12c30*/  ISETP.NE.AND P0, PT, R29, RZ, PT ;  /* 0x000000ff1d00720c */ /* 0x000fe20003f05270 */
[----:B------:R0:W-:Y:S01]  /*12c40*/  STL [R1+0x10], RZ ;  /* 0x000010ff01007387 */ /* 0x0001e20000100800 */
[----:B------:R-:W-:Y:S01]  /*12c50*/  MOV R24, 0x1 ;  /* 0x0000000100187802 */ /* 0x000fe20000000f00 */
[----:B------:R-:W-:-:S10]  /*12c60*/  IMAD.MOV.U32 R22, RZ, RZ, RZ ;  /* 0x000000ffff167224 */ /* 0x000fd400078e00ff */
        /* <DEDUP_REMOVED lines=9> */
[----:B------:R-:W-:Y:S01]  /*12d00*/  ULDC.64 UR38, c[0x0][0x198] ;  /* 0x0000660000267ab9 */ /* 0x000fe20000000a00 */
[----:B------:R-:W-:Y:S01]  /*12d10*/  IMAD.MOV.U32 R22, RZ, RZ, RZ ;  /* 0x000000ffff167224 */ /* 0x000fe200078e00ff */
[----:B------:R-:W-:Y:S01]  /*12d20*/  ULDC UR36, c[0x0][0xc] ;  /* 0x0000030000247ab9 */ /* 0x000fe20000000800 */
[----:B------:R-:W-:Y:S02]  /*12d30*/  IMAD.MOV.U32 R27, RZ, RZ, 0x1 ;  /* 0x00000001ff1b7424 */ /* 0x000fe400078e00ff */
[----:B------:R-:W-:-:S07]  /*12d40*/  IMAD.MOV.U32 R26, RZ, RZ, RZ ;  /* 0x000000ffff1a7224 */ /* 0x000fce00078e00ff */
.L_x_11002:
[----:B--2---:R-:W2:Y:S02]  /*12d50*/  LDC.64 R2, c[0x0][0xc60] ;  /* 0x00031800ff027b82 */ /* 0x004ea40000000a00 */
[----:B--2---:R-:W-:-:S05]  /*12d60*/  IMAD.WIDE R2, R19, 0x4, R2 ;  /* 0x0000000413027825 */ /* 0x004fca00078e0202 */
[----:B------:R-:W0:Y:S01]  /*12d70*/  LDG.E R9, desc[UR56][R2.64] ;  /* 0x0000003802097981 */ /* 0x000e22000c1e1900 */
[----:B------:R-:W-:Y:S05]  /*12d80*/  YIELD ;  /* 0x0000000000007946 */ /* 0x000fea0003800000 */
[----:B------:R-:W-:Y:S01]  /*12d90*/  ULDC.64 UR4, c[0x0][0xa28] ;  /* 0x00028a0000047ab9 */ /* 0x000fe20000000a00 */
[----:B------:R-:W-:Y:S01]  /*12da0*/  IMAD.MOV.U32 R6, RZ, RZ, RZ ;  /* 0x000000ffff067224 */ /* 0x000fe200078e00ff */
[----:B------:R-:W-:Y:S01]  /*12db0*/  ISETP.NE.U32.AND P1, PT, RZ, UR4, PT ;  /* 0x00000004ff007c0c */ /* 0x000fe2000bf25070 */
[----:B------:R-:W-:Y:S01]  /*12dc0*/  IMAD.MOV.U32 R23, RZ, RZ, RZ ;  /* 0x000000ffff177224 */ /* 0x000fe200078e00ff */
[----:B------:R-:W-:-:S02]  /*12dd0*/  ULDC.64 UR6, c[0x0][0xa10] ;  /* 0x0002840000067ab9 */ /* 0x000fc40000000a00 */
[----:B------:R-:W-:Y:S02]  /*12de0*/  ISETP.NE.AND.EX P1, PT, RZ, UR5, PT, P1 ;  /* 0x00000005ff007c0c */ /* 0x000fe4000bf25310 */
[----:B0-----:R-:W-:Y:S01]  /*12df0*/  SHF.R.S32.HI R0, RZ, 0x1f, R9 ;  /* 0x0000001fff007819 */ /* 0x001fe20000011409 */
        /* <DEDUP_REMOVED lines=12> */
[----:B------:R-:W-:Y:S02]  /*12ec0*/  ISETP.NE.AND.EX P1, PT, RZ, UR5, PT, P1 ;  /* 0x00000005ff007c0c */ /* 0x000fe4000bf25310 */
[C---:B0-----:R-:W-:Y:S02]  /*12ed0*/  SHF.L.U32 R4, R9.reuse, 0x2, RZ ;  /* 0x0000000209047819 */ /* 0x041fe400000006ff */
[----:B------:R-:W-:-:S03]  /*12ee0*/  SHF.L.U64.HI R0, R9, 0x2, R0 ;  /* 0x0000000209007819 */ /* 0x000fc60000010200 */
[----:B------:R-:W-:Y:S01]  /*12ef0*/  STL [R1+0x8], R4 ;  /* 0x0000080401007387 */ /* 0x000fe20000100800 */
[----:B------:R-:W-:-:S03]  /*12f00*/  IMAD.MOV.U32 R8, RZ, RZ, RZ ;  /* 0x000000ffff087224 */ /* 0x000fc600078e00ff */
[----:B--2---:R0:W-:Y:S02]  /*12f10*/  STL [R1+0x18], R6 ;  /* 0x0000180601007387 */ /* 0x0041e40000100800 */
        /* <DEDUP_REMOVED lines=23> */
[----:B--2---:R-:W-:Y:S01]  /*13090*/  IMAD.U32 R0, RZ, RZ, UR4 ;  /* 0x00000004ff007e24 */ /* 0x004fe2000f8e00ff */
[----:B0-----:R-:W-:Y:S11]  /*130a0*/  @P1 BRA `(.L_x_10921) ;  /* 0x0000000000101947 */ /* 0x001ff60003800000 */
[----:B------:R-:W-:Y:S05]  /*130b0*/  @!P2 BRA `(.L_x_10921) ;  /* 0x00000000000ca947 */ /* 0x000fea0003800000 */
[----:B------:R-:W2:Y:S04]  /*130c0*/  LDG.E R7, desc[UR56][R2.64] ;  /* 0x0000003802077981 */ /* 0x000ea8000c1e1900 */
[----:B-----5:R-:W2:Y:S02]  /*130d0*/  LDG.E R10, desc[UR56][R2.64+0x4] ;  /* 0x00000438020a7981 */ /* 0x020ea4000c1e1900 */
[----:B--2---:R-:W-:-:S07]  /*130e0*/  IMAD.IADD R10, R10, 0x1, -R7 ;  /* 0x000000010a0a7824 */ /* 0x004fce00078e0a07 */
.L_x_10921:
[----:B------:R-:W2:Y:S04]  /*130f0*/  @P0 LDG.E R3, desc[UR56][R4.64] ;  /* 0x0000003804030981 */ /* 0x000ea8000c1e1900 */
[----:B------:R-:W2:Y:S02]  /*13100*/  @P0 LDG.E R2, desc[UR56][R4.64+0x4] ;  /* 0x0000043804020981 */ /* 0x000ea4000c1e1900 */
[----:B--2---:R-:W-:Y:S02]  /*13110*/  @P0 IMAD.IADD R0, R2, 0x1, -R3 ;  /* 0x0000000102000824 */ /* 0x004fe400078e0a03 */
[----:B-----5:R-:W-:-:S04]  /*13120*/  IMAD.IADD R3, R10, 0x1, -R23 ;  /* 0x000000010a037824 */ /* 0x020fc800078e0a17 */
[----:B------:R-:W-:-:S05]  /*13130*/  IMAD.IADD R6, R3, 0x1, R0 ;  /* 0x0000000103067824 */ /* 0x000fca00078e0200 */
[----:B------:R-:W-:Y:S01]  /*13140*/  IADD3 R2, R6, 0xbf, RZ ;  /* 0x000000bf06027810 */ /* 0x000fe20007ffe0ff */
[----:B------:R0:W-:Y:S04]  /*13150*/  STL [R1+0x14], R6 ;  /* 0x0000140601007387 */ /* 0x0001e80000100800 */
        /* <DEDUP_REMOVED lines=9> */
[----:B------:R-:W-:-:S05]  /*131f0*/  IMAD.WIDE.U32 R2, R2, -0x55555555, RZ ;  /* 0xaaaaaaab02027825 */ /* 0x000fca00078e00ff */
        /* <DEDUP_REMOVED lines=17> */
[----:B------:R-:W2:Y:S01]  /*13310*/  @P1 LDC R7, c[0x0][0x430] ;  /* 0x00010c00ff071b82 */ /* 0x000ea20000000800 */
[----:B0-----:R-:W-:-:S04]  /*13320*/  @P1 IMAD.HI.U32 R4, R18, R5, RZ ;  /* 0x0000000512041227 */ /* 0x001fc800078e00ff */
[----:B------:R-:W-:Y:S01]  /*13330*/  IMAD.MOV.U32 R5, RZ, RZ, R18 ;  /* 0x000000ffff057224 */ /* 0x000fe200078e0012 */
[----:B--2---:R-:W-:Y:S02]  /*13340*/  @P1 SHF.R.U32.HI R5, RZ, R7, R4 ;  /* 0x00000007ff051219 */ /* 0x004fe40000011604 */
[----:B------:R-:W-:Y:S01]  /*13350*/  SEL R4, R9, RZ, !P0 ;  /* 0x000000ff09047207 */ /* 0x000fe20004000000 */
[----:B------:R-:W-:Y:S06]  /*13360*/  BRA.DIV UR4, `(.L_x_10924) ;  /* 0x0000004204987947 */ /* 0x000fec000b800000 */
.L_x_11048:
[----:B------:R-:W-:-:S03]  /*13370*/  UMOV UR4, 0xffffffff ;  /* 0xffffffff00047882 */ /* 0x000fc60000000000 */
[----:B------:R-:W-:Y:S05]  /*13380*/  BRA.DIV UR4, `(.L_x_10925) ;  /* 0x0000004204c47947 */ /* 0x000fea000b800000 */
[----:B------:R-:W-:-:S13]  /*13390*/  ELECT P6, URZ, PT ;  /* 0x00000000003f782f */ /* 0x000fda00038c0000 */
.L_x_11051:
[----:B------:R-:W2:Y:S01]  /*133a0*/  LDL R6, [R1+0x10] ;  /* 0x0000100001067983 */ /* 0x000ea20000100800 */
[----:B------:R-:W-:Y:S01]  /*133b0*/  BSSY B1, `(.L_x_10926) ;  /* 0x000000b000017945 */ /* 0x000fe20003800000 */
[----:B------:R-:W0:Y:S01]  /*133c0*/  S2R R9, SR_CgaCtaId ;  /* 0x0000000000097919 */ /* 0x000e220000008800 */
[----:B--2---:R-:W-:-:S05]  /*133d0*/  VIADD R7, R6, 0x1 ;  /* 0x0000000106077836 */ /* 0x004fca0000000000 */
[----:B------:R-:W-:-:S04]  /*133e0*/  LEA.HI R6, R7, R7, RZ, 0x1 ;  /* 0x0000000707067211 */ /* 0x000fc800078f08ff */
[----:B------:R-:W-:-:S04]  /*133f0*/  LOP3.LUT R6, R6, 0xfffffffe, RZ, 0xc0, !PT ;  /* 0xfffffffe06067812 */ /* 0x000fc800078ec0ff */
[----:B------:R-:W-:Y:S02]  /*13400*/  IADD3 R7, R7, -R6, RZ ;  /* 0x8000000607077210 */ /* 0x000fe40007ffe0ff */
[----:B------:R-:W-:Y:S02]  /*13410*/  MOV R6, 0x400 ;  /* 0x0000040000067802 */ /* 0x000fe40000000f00 */
[----:B------:R-:W-:Y:S02]  /*13420*/  SHF.L.U32 R7, R7, 0x1f, RZ ;  /* 0x0000001f07077819 */ /* 0x000fe400000006ff */
[----:B0-----:R-:W-:-:S04]  /*13430*/  LEA R6, R9, R6, 0x18 ;  /* 0x0000000609067211 */ /* 0x001fc800078ec0ff */
[----:B------:R-:W0:Y:S02]  /*13440*/  SYNCS.PHASECHK.TRANS64.TRYWAIT P0, [R6+URZ+0x30820], R7 ;  /* 0x03082007060075a7 */ /* 0x000e24000800017f */
[----:B0-----:R-:W-:Y:S05]  /*13450*/  @!P0 BRA `(.L_x_10927) ;  /* 0x0000004000b08947 */ /* 0x001fea0003800000 */
.L_x_11052:
[----:B------:R-:W-:Y:S05]  /*13460*/  BSYNC B1 ;  /* 0x0000000000017941 */ /* 0x000fea0003800000 */
.L_x_10926:
[----:B------:R-:W-:Y:S04]  /*13470*/  BSSY B1, `(.L_x_10928) ;  /* 0x0000035000017945 */ /* 0x000fe80003800000 */
[----:B------:R-:W-:Y:S05]  /*13480*/  @!P6 BRA `(.L_x_10929) ;  /* 0x0000000000cce947 */ /* 0x000fea0003800000 */
[----:B0-----:R-:W-:Y:S01]  /*13490*/  IMAD R7, R26, 0x8, R6 ;  /* 0x000000081a077824 */ /* 0x001fe200078e0206 */
[----:B------:R-:W-:-:S04]  /*134a0*/  SHF.L.U32 R8, R27, 0x1f, RZ ;  /* 0x0000001f1b087819 */ /* 0x000fc800000006ff */
[----:B------:R-:W0:Y:S02]  /*134b0*/  SYNCS.PHASECHK.TRANS64.TRYWAIT P0, [R7+URZ+0x308a0], R8 ;  /* 0x0308a008070075a7 */ /* 0x000e24000800017f */
[----:B0-----:R-:W-:Y:S05]  /*134c0*/  @!P0 BRA `(.L_x_10930) ;  /* 0x0000004000a88947 */ /* 0x001fea0003800000 */
.L_x_11053:
[----:B------:R-:W2:Y:S02]  /*134d0*/  S2R R9, SR_TID.X ;  /* 0x0000000000097919 */ /* 0x000ea40000002100 */
[----:B--2---:R-:W-:-:S04]  /*134e0*/  LOP3.LUT R9, R9, 0x7f, RZ, 0xc0, !PT ;  /* 0x0000007f09097812 */ /* 0x004fc800078ec0ff */
[----:B------:R-:W-:-:S13]  /*134f0*/  ISETP.NE.AND P1, PT, R9, RZ, PT ;  /* 0x000000ff0900720c */ /* 0x000fda0003f25270 */
[----:B------:R-:W-:Y:S05]  /*13500*/  @P1 BRA `(.L_x_10931) ;  /* 0x0000000000141947 */ /* 0x000fea0003800000 */
[----:B------:R-:W-:Y:S01]  /*13510*/  ISETP.NE.AND P0, PT, R29, RZ, PT ;  /* 0x000000ff1d00720c */ /* 0x000fe20003f05270 */
[----:B------:R-:W-:-:S04]  /*13520*/  IMAD.MOV.U32 R9, RZ, RZ, 0x6000 ;  /* 0x00006000ff097424 */ /* 0x000fc800078e00ff */
[----:B------:R2:W-:Y:S08]  /*13530*/  SYNCS.ARRIVE.TRANS64 RZ, [R7+URZ+0x30890], R9 ;  /* 0x0308900907ff79a7 */ /* 0x0005f0000800003f */
[----:B------:R-:W-:Y:S05]  /*13540*/  @!P0 BRA `(.L_x_10931) ;  /* 0x0000000000048947 */ /* 0x000fea0003800000 */
[----:B------:R-:W-:Y:S01]  /*13550*/  BPT.TRAP 0x1 ;  /* 0x000000040000795c */ /* 0x000fe20000300000 */
.L_x_10931:
[----:B--2---:R-:W-:Y:S01]  /*13560*/  IMAD R9, R26, 0x6000, R6 ;  /* 0x000060001a097824 */ /* 0x004fe200078e0206 */
[----:B------:R-:W-:Y:S01]  /*13570*/  R2UR UR9, R7 ;  /* 0x00000000070972ca */ /* 0x000fe200000e0000 */
[----:B-----5:R-:W-:Y:S01]  /*13580*/  IMAD R10, R2, 0xc0, R3 ;  /* 0x000000c0020a7824 */ /* 0x020fe200078e0203 */
[----:B------:R-:W-:Y:S01]  /*13590*/  R2UR UR12, R5 ;  /* 0x00000000050c72ca */ /* 0x000fe200000e0000 */
[----:B------:R-:W-:Y:S01]  /*135a0*/  UIADD3 UR4, UP0, UR38, 0x570, URZ ;  /* 0x0000057026047890 */ /* 0x000fe2000ff1e03f */
[----:B------:R-:W-:Y:S01]  /*135b0*/  R2UR UR8, R9 ;  /* 0x00000000090872ca */ /* 0x000fe200000e0000 */
[----:B------:R-:W-:Y:S01]  /*135c0*/  VIADD R10, R10, 0xffffff40 ;  /* 0xffffff400a0a7836 */ /* 0x000fe20000000000 */
[----:B------:R-:W-:Y:S01]  /*135d0*/  R2UR UR13, R4 ;  /* 0x00000000040d72ca */ /* 0x000fe200000e0000 */
[----:B------:R-:W-:Y:S01]  /*135e0*/  UIADD3.X UR5, URZ, UR39, URZ, UP0, !UPT ;  /* 0x000000273f057290 */ /* 0x000fe200087fe43f */
[----:B------:R-:W-:Y:S02]  /*135f0*/  UMOV UR6, 0x0 ;  /* 0x0000000000067882 */ /* 0x000fe40000000000 */
[----:B------:R-:W-:Y:S01]  /*13600*/  R2UR UR11, R10 ;  /* 0x000000000a0b72ca */ /* 0x000fe200000e0000 */
[----:B------:R-:W-:Y:S01]  /*13610*/  UMOV UR7, 0x12f00000 ;  /* 0x12f0000000077882 */ /* 0x000fe20000000000 */
[----:B------:R-:W-:Y:S01]  /*13620*/  UMOV UR10, URZ ;  /* 0x0000003f000a7c82 */ /* 0x000fe20008000000 */
[----:B------:R-:W-:-:S04]  /*13630*/  UIADD3 UR9, UR9, 0x30890, URZ ;  /* 0x0003089009097890 */ /* 0x000fc8000fffe03f */
[----:B------:R-:W-:-:S09]  /*13640*/  UIADD3 UR8, UR8, 0x12400, URZ ;  /* 0x0001240008087890 */ /* 0x000fd2000fffe03f */
[----:B------:R2:W-:Y:S01]  /*13650*/  UTMALDG.4D [UR8], [UR4], desc[UR6] ;  /* 0x00000608040075b4 */ /* 0x0005e20008019000 */
[----:B------:R-:W3:Y:S02]  /*13660*/  SYNCS.PHASECHK.TRANS64.TRYWAIT P0, [R7+URZ+0x308c0], R8 ;  /* 0x0308c008070075a7 */ /* 0x000ee4000800017f */
[----:B--23--:R-:W-:Y:S05]  /*13670*/  @!P0 BRA `(.L_x_10932) ;  /* 0x0000004000508947 */ /* 0x00cfea0003800000 */
.L_x_11054:
[----:B------:R-:W-:Y:S05]  /*13680*/  @P1 BRA `(.L_x_10933) ;  /* 0x0000000000141947 */ /* 0x000fea0003800000 */
[----:B------:R-:W-:Y:S01]  /*13690*/  ISETP.NE.AND P0, PT, R29, RZ, PT ;  /* 0x000000ff1d00720c */ /* 0x000fe20003f05270 */
[----:B0-2---:R-:W-:-:S04]  /*136a0*/  IMAD.MOV.U32 R8, RZ, RZ, 0x6000 ;  /* 0x00006000ff087424 */ /* 0x005fc800078e00ff */
[----:B------:R3:W-:Y:S08]  /*136b0*/  SYNCS.ARRIVE.TRANS64 RZ, [R7+URZ+0x308b0], R8 ;  /* 0x0308b00807ff79a7 */ /* 0x0007f0000800003f */
[----:B------:R-:W-:Y:S05]  /*136c0*/  @!P0 BRA `(.L_x_10933) ;  /* 0x0000000000048947 */ /* 0x000fea0003800000 */
[----:B------:R-:W-:Y:S01]  /*136d0*/  BPT.TRAP 0x1 ;  /* 0x000000040000795c */ /* 0x000fe20000300000 */
.L_x_10933:
        /* <DEDUP_REMOVED lines=8> */
[----:B------:R-:W-:Y:S01]  /*13760*/  R2UR UR13, R4 ;  /* 0x00000000040d72ca */ /* 0x000fe200000e0000 */
[----:B------:R-:W-:-:S04]  /*13770*/  UMOV UR10, URZ ;  /* 0x0000003f000a7c82 */ /* 0x000fc80008000000 */
[----:B------:R-:W-:Y:S02]  /*13780*/  UIADD3 UR8, UR8, 0x400, URZ ;  /* 0x0000040008087890 */ /* 0x000fe4000fffe03f */
[----:B------:R-:W-:-:S09]  /*13790*/  UIADD3 UR9, UR9, 0x308b0, URZ ;  /* 0x000308b009097890 */ /* 0x000fd2000fffe03f */
[----:B------:R4:W-:Y:S02]  /*137a0*/  UTMALDG.4D [UR8], [UR4], desc[UR6] ;  /* 0x00000608040075b4 */ /* 0x0009e40008019000 */
[----:B----4-:R-:W-:Y:S01]  /*137b0*/  NOP ;  /* 0x0000000000007918 */ /* 0x010fe20000000000 */
.L_x_10929:
[----:B------:R-:W-:Y:S05]  /*137c0*/  BSYNC B1 ;  /* 0x0000000000017941 */ /* 0x000fea0003800000 */
.L_x_10928:
[----:B------:R-:W-:Y:S01]  /*137d0*/  VIADD R26, R26, 0x1 ;  /* 0x000000011a1a7836 */ /* 0x000fe20000000000 */
[----:B------:R-:W-:Y:S01]  /*137e0*/  PLOP3.LUT P2, PT, PT, PT, PT, 0x8, 0x0 ;  /* 0x000000000000781c */ /* 0x000fe20003f4e170 */
[----:B------:R-:W-:-:S03]  /*137f0*/  VIADD R2, R2, 0xfffffffe ;  /* 0xfffffffe02027836 */ /* 0x000fc60000000000 */
[----:B------:R-:W-:-:S04]  /*13800*/  ISETP.NE.AND P0, PT, R26, 0x2, PT ;  /* 0x000000021a00780c */ /* 0x000fc80003f05270 */
[----:B------:R-:W-:Y:S02]  /*13810*/  SEL R26, R26, RZ, P0 ;  /* 0x000000ff1a1a7207 */ /* 0x000fe40000000000 */
[----:B0-23--:R-:W-:Y:S02]  /*13820*/  SEL R8, RZ, 0x1, P0 ;  /* 0x00000001ff087807 */ /* 0x00dfe40000000000 */
[----:B------:R-:W-:Y:S02]  /*13830*/  ISETP.GE.AND P0, PT, R2, R0, PT ;  /* 0x000000000200720c */ /* 0x000fe40003f06270 */
[----:B------:R-:W-:-:S11]  /*13840*/  LOP3.LUT R27, R27, R8, RZ, 0x3c, !PT ;  /* 0x000000081b1b7212 */ /* 0x000fd600078e3cff */
[----:B------:R-:W-:Y:S05]  /*13850*/  @!P0 BRA `(.L_x_10923) ;  /* 0x0000000000f88947 */ /* 0x000fea0003800000 */
.L_x_10940:
[----:B------:R-:W-:Y:S05]  /*13860*/  YIELD ;  /* 0x0000000000007946 */ /* 0x000fea0003800000 */
[----:B------:R-:W-:Y:S04]  /*13870*/  BSSY B1, `(.L_x_10934) ;  /* 0x0000034000017945 */ /* 0x000fe80003800000 */
[----:B0-23--:R-:W-:Y:S05]  /*13880*/  @!P6 BRA `(.L_x_10935) ;  /* 0x0000000000c8e947 */ /* 0x00dfea0003800000 */
[----:B------:R-:W-:Y:S01]  /*13890*/  IMAD R7, R26, 0x8, R6 ;  /* 0x000000081a077824 */ /* 0x000fe200078e0206 */
[----:B------:R-:W-:-:S04]  /*138a0*/  SHF.L.U32 R10, R27, 0x1f, RZ ;  /* 0x0000001f1b0a7819 */ /* 0x000fc800000006ff */
[----:B------:R-:W0:Y:S02]  /*138b0*/  SYNCS.PHASECHK.TRANS64.TRYWAIT P0, [R7+URZ+0x308a0], R10 ;  /* 0x0308a00a070075a7 */ /* 0x000e24000800017f */
[----:B0-----:R-:W-:Y:S05]  /*138c0*/  @!P0 BRA `(.L_x_10936) ;  /* 0x0000003c00d08947 */ /* 0x001fea0003800000 */
.L_x_11055:
[----:B------:R-:W2:Y:S02]  /*138d0*/  S2R R8, SR_TID.X ;  /* 0x0000000000087919 */ /* 0x000ea40000002100 */
[----:B--2---:R-:W-:-:S04]  /*138e0*/  LOP3.LUT R8, R8, 0x7f, RZ, 0xc0, !PT ;  /* 0x0000007f08087812 */ /* 0x004fc800078ec0ff */
[----:B------:R-:W-:-:S13]  /*138f0*/  ISETP.NE.AND P0, PT, R8, RZ, PT ;  /* 0x000000ff0800720c */ /* 0x000fda0003f05270 */
[----:B------:R-:W-:Y:S05]  /*13900*/  @P0 BRA `(.L_x_10937) ;  /* 0x0000000000140947 */ /* 0x000fea0003800000 */
[----:B------:R-:W-:Y:S02]  /*13910*/  ISETP.NE.AND P1, PT, R29, RZ, PT ;  /* 0x000000ff1d00720c */ /* 0x000fe40003f25270 */
[----:B------:R-:W-:-:S04]  /*13920*/  MOV R8, 0x6000 ;  /* 0x0000600000087802 */ /* 0x000fc80000000f00 */
[----:B------:R2:W-:Y:S07]  /*13930*/  SYNCS.ARRIVE.TRANS64 RZ, [R7+URZ+0x30890], R8 ;  /* 0x0308900807ff79a7 */ /* 0x0005ee000800003f */
[----:B------:R-:W-:Y:S05]  /*13940*/  @!P1 BRA `(.L_x_10937) ;  /* 0x0000000000049947 */ /* 0x000fea0003800000 */
[----:B------:R-:W-:Y:S01]  /*13950*/  BPT.TRAP 0x1 ;  /* 0x000000040000795c */ /* 0x000fe20000300000 */
.L_x_10937:
[----:B--2---:R-:W-:Y:S01]  /*13960*/  IMAD R8, R26, 0x6000, R6 ;  /* 0x000060001a087824 */ /* 0x004fe200078e0206 */
[----:B------:R-:W-:Y:S01]  /*13970*/  R2UR UR9, R7 ;  /* 0x00000000070972ca */ /* 0x000fe200000e0000 */
[----:B-----5:R-:W-:Y:S01]  /*13980*/  IMAD R9, R2, 0xc0, R3 ;  /* 0x000000c002097824 */ /* 0x020fe200078e0203 */
        /* <DEDUP_REMOVED lines=8> */
[----:B------:R-:W-:-:S03]  /*13a10*/  UMOV UR10, URZ ;  /* 0x0000003f000a7c82 */ /* 0x000fc60008000000 */
[----:B------:R-:W-:-:S04]  /*13a20*/  UIADD3 UR9, UR9, 0x30890, URZ ;  /* 0x0003089009097890 */ /* 0x000fc8000fffe03f */
[----:B------:R-:W-:-:S09]  /*13a30*/  UIADD3 UR8, UR8, 0x12400, URZ ;  /* 0x0001240008087890 */ /* 0x000fd2000fffe03f */
[----:B------:R2:W-:Y:S01]  /*13a40*/  UTMALDG.4D [UR8], [UR4], desc[UR6] ;  /* 0x00000608040075b4 */ /* 0x0005e20008019000 */
[----:B------:R-:W3:Y:S02]  /*13a50*/  SYNCS.PHASECHK.TRANS64.TRYWAIT P1, [R7+URZ+0x308c0], R10 ;  /* 0x0308c00a070075a7 */ /* 0x000ee4000802017f */
[----:B--23--:R-:W-:Y:S05]  /*13a60*/  @!P1 BRA `(.L_x_10938) ;  /* 0x0000003c007c9947 */ /* 0x00cfea0003800000 */
.L_x_11056:
[----:B------:R-:W-:Y:S05]  /*13a70*/  @P0 BRA `(.L_x_10939) ;  /* 0x0000000000140947 */ /* 0x000fea0003800000 */
[----:B------:R-:W-:Y:S01]  /*13a80*/  ISETP.NE.AND P1, PT, R29, RZ, PT ;  /* 0x000000ff1d00720c */ /* 0x000fe20003f25270 */
[----:B0-2---:R-:W-:-:S04]  /*13a90*/  IMAD.MOV.U32 R10, RZ, RZ, 0x6000 ;  /* 0x00006000ff0a7424 */ /* 0x005fc800078e00ff */
[----:B------:R3:W-:Y:S08]  /*13aa0*/  SYNCS.ARRIVE.TRANS64 RZ, [R7+URZ+0x308b0], R10 ;  /* 0x0308b00a07ff79a7 */ /* 0x0007f0000800003f */
[----:B------:R-:W-:Y:S05]  /*13ab0*/  @!P1 BRA `(.L_x_10939) ;  /* 0x0000000000049947 */ /* 0x000fea0003800000 */
[----:B------:R-:W-:Y:S01]  /*13ac0*/  BPT.TRAP 0x1 ;  /* 0x000000040000795c */ /* 0x000fe20000300000 */
.L_x_10939:
        /* <DEDUP_REMOVED lines=14> */
.L_x_10935:
[----:B------:R-:W-:Y:S05]  /*13bb0*/  BSYNC B1 ;  /* 0x0000000000017941 */ /* 0x000fea0003800000 */
.L_x_10934:
[----:B------:R-:W-:-:S05]  /*13bc0*/  VIADD R26, R26, 0x1 ;  /* 0x000000011a1a7836 */ /* 0x000fca0000000000 */
[----:B------:R-:W-:-:S04]  /*13bd0*/  ISETP.NE.AND P0, PT, R26, 0x2, PT ;  /* 0x000000021a00780c */ /* 0x000fc80003f05270 */
[----:B------:R-:W-:Y:S02]  /*13be0*/  SEL R8, RZ, 0x1, P0 ;  /* 0x00000001ff087807 */ /* 0x000fe40000000000 */
[----:B------:R-:W-:Y:S02]  /*13bf0*/  SEL R26, R26, RZ, P0 ;  /* 0x000000ff1a1a7207 */ /* 0x000fe40000000000 */
[C---:B------:R-:W-:Y:S01]  /*13c00*/  ISETP.GT.AND P0, PT, R2.reuse, R0, PT ;  /* 0x000000000200720c */ /* 0x040fe20003f04270 */
[----:B------:R-:W-:Y:S01]  /*13c10*/  VIADD R2, R2, 0xffffffff ;  /* 0xffffffff02027836 */ /* 0x000fe20000000000 */
[----:B------:R-:W-:-:S11]  /*13c20*/  LOP3.LUT R27, R27, R8, RZ, 0x3c, !PT ;  /* 0x000000081b1b7212 */ /* 0x000fd600078e3cff */
[----:B------:R-:W-:Y:S05]  /*13c30*/  @P0 BRA `(.L_x_10940) ;  /* 0xfffffffc00080947 */ /* 0x000fea000383ffff */
.L_x_10923:
[----:B------:R-:W-:Y:S05]  /*13c40*/  BSYNC B0 ;  /* 0x0000000000007941 */ /* 0x000fea0003800000 */
.L_x_10922:
[----:B0-23--:R-:W2:Y:S01]  /*13c50*/  LDL R7, [R1+0x14] ;  /* 0x0000140001077983 */ /* 0x00dea20000100800 */
        /* <DEDUP_REMOVED lines=9> */
[----:B-----5:R-:W2:Y:S01]  /*13cf0*/  LDC.64 R2, c[0x0][0xc38] ;  /* 0x00030e00ff027b82 */ /* 0x020ea20000000a00 */
        /* <DEDUP_REMOVED lines=10> */
.L_x_10942:
[----:B-----5:R-:W0:Y:S01]  /*13da0*/  S2R R3, SR_CgaCtaId ;  /* 0x0000000000037919 */ /* 0x020e220000008800 */
        /* <DEDUP_REMOVED lines=21> */
.L_x_10944:
        /* <DEDUP_REMOVED lines=19> */
.L_x_10946:
        /* <DEDUP_REMOVED lines=16> */
.L_x_10945:
        /* <DEDUP_REMOVED lines=23> */
[----:B------:R-:W3:Y:S01]  /*142a0*/  @P0 LDC R4, c[0x0][0x430] ;  /* 0x00010c00ff040b82 */ /* 0x000ee20000000800 */
[----:B0-----:R-:W-:-:S05]  /*142b0*/  @P0 IMAD.HI.U32 R5, R18, R5, RZ ;  /* 0x0000000512050227 */ /* 0x001fca00078e00ff */
[----:B---3--:R-:W-:Y:S02]  /*142c0*/  @P0 SHF.R.U32.HI R0, RZ, R4, R5 ;  /* 0x00000004ff000219 */ /* 0x008fe40000011605 */
[----:B------:R-:W-:-:S04]  /*142d0*/  ISETP.NE.U32.AND P0, PT, RZ, UR4, PT ;  /* 0x00000004ff007c0c */ /* 0x000fc8000bf05070 */
[----:B------:R-:W-:-:S04]  /*142e0*/  ISETP.NE.AND.EX P0, PT, RZ, UR5, PT, P0 ;  /* 0x00000005ff007c0c */ /* 0x000fc8000bf05300 */
[----:B--2---:R-:W-:-:S09]  /*142f0*/  SEL R8, R21, RZ, !P0 ;  /* 0x000000ff15087207 */ /* 0x004fd20004000000 */
.L_x_10947:
        /* <DEDUP_REMOVED lines=17> */
.L_x_11059:
[----:B------:R-:W2:Y:S01]  /*14410*/  LDL R4, [R1+0x4] ;  /* 0x0000040001047983 */ /* 0x000ea20000100800 */
[----:B------:R-:W-:Y:S01]  /*14420*/  UMOV UR4, 0xffffffff ;  /* 0xffffffff00047882 */ /* 0x000fe20000000000 */
[----:B------:R-:W-:Y:S01]  /*14430*/  SHF.R.S32.HI R11, RZ, 0x1f, R6 ;  /* 0x0000001fff0b7819 */ /* 0x000fe20000011406 */
[----:B--2---:R-:W-:Y:S01]  /*14440*/  VIADD R9, R4, 0xffffffff ;  /* 0xffffffff04097836 */ /* 0x004fe20000000000 */
[----:B------:R-:W-:Y:S06]  /*14450*/  BRA.DIV UR4, `(.L_x_10949) ;  /* 0x0000003604487947 */ /* 0x000fec000b800000 */
[----:B------:R-:W-:-:S13]  /*14460*/  ELECT P6, URZ, PT ;  /* 0x00000000003f782f */ /* 0x000fda00038c0000 */
.L_x_11062:
        /* <DEDUP_REMOVED lines=22> */
.L_x_10951:
[----:B------:R-:W-:Y:S02]  /*145d0*/  LEA R5, R22, R28, 0x3 ;  /* 0x0000001c16057211 */ /* 0x000fe400078e18ff */
[----:B------:R-:W-:-:S04]  /*145e0*/  SHF.L.U32 R4, R24, 0x1f, RZ ;  /* 0x0000001f18047819 */ /* 0x000fc800000006ff */
[----:B------:R-:W2:Y:S02]  /*145f0*/  SYNCS.PHASECHK.TRANS64.TRYWAIT P0, [R5+URZ+0x30840], R4 ;  /* 0x03084004050075a7 */ /* 0x000ea4000800017f */
[----:B--2---:R-:W-:Y:S05]  /*14600*/  @!P0 BRA `(.L_x_10952) ;  /* 0x0000003000fc8947 */ /* 0x004fea0003800000 */
.L_x_11063:
        /* <DEDUP_REMOVED lines=9> */
.L_x_10953:
        /* <DEDUP_REMOVED lines=17> */
.L_x_10950:
        /* <DEDUP_REMOVED lines=19> */
[----:B--2---:R-:W-:-:S05]  /*148e0*/  VIADD R10, R10, 0x1 ;  /* 0x000000010a0a7836 */ /* 0x004fca0000000000 */
[----:B------:R-:W-:Y:S01]  /*148f0*/  LEA.HI R4, R10, R10, RZ, 0x1 ;  /* 0x0000000a0a047211 */ /* 0x000fe200078f08ff */
[----:B------:R4:W-:Y:S03]  /*14900*/  STL [R1+0x10], R10 ;  /* 0x0000100a01007387 */ /* 0x0009e60000100800 */
[----:B------:R-:W-:-:S05]  /*14910*/  LOP3.LUT R4, R4, 0xfffffffe, RZ, 0xc0, !PT ;  /* 0xfffffffe04047812 */ /* 0x000fca00078ec0ff */
[----:B------:R-:W-:-:S05]  /*14920*/  IMAD.IADD R4, R10, 0x1, -R4 ;  /* 0x000000010a047824 */ /* 0x000fca00078e0a04 */
[----:B---3--:R-:W-:-:S04]  /*14930*/  SHF.L.U32 R5, R4, 0x1f, RZ ;  /* 0x0000001f04057819 */ /* 0x008fc800000006ff */
[----:B------:R-:W2:Y:S02]  /*14940*/  SYNCS.PHASECHK.TRANS64.TRYWAIT P0, [R28+URZ+0x30820], R5 ;  /* 0x030820051c0075a7 */ /* 0x000ea4000800017f */
[----:B--2-4-:R-:W-:Y:S05]  /*14950*/  @!P0 BRA `(.L_x_10955) ;  /* 0x00000030003c8947 */ /* 0x014fea0003800000 */
.L_x_11064:
[----:B------:R-:W-:Y:S05]  /*14960*/  BSYNC B0 ;  /* 0x0000000000007941 */ /* 0x000fea0003800000 */
.L_x_10954:
[----:B------:R-:W3:Y:S01]  /*14970*/  LDL.LU R4, [R1+0x14] ;  /* 0x0000140001047983 */ /* 0x000ee20000300800 */
[----:B------:R-:W-:Y:S01]  /*14980*/  BSSY B0, `(.L_x_10956) ;  /* 0x000012b000007945 */ /* 0x000fe20003800000 */
[----:B---3--:R-:W-:-:S13]  /*14990*/  ISETP.GE.AND P0, PT, R4, 0xc1, PT ;  /* 0x000000c10400780c */ /* 0x008fda0003f06270 */
[----:B------:R-:W-:Y:S05]  /*149a0*/  @!P0 BRA `(.L_x_10957) ;  /* 0x0000001000a08947 */ /* 0x000fea0003800000 */
[----:B------:R-:W0:Y:S01]  /*149b0*/  LDL R8, [R1+0x4] ;  /* 0x0000040001087983 */ /* 0x000e220000100800 */
[----:B------:R-:W-:Y:S01]  /*149c0*/  IMAD.MOV.U32 R4, RZ, RZ, 0x1 ;  /* 0x00000001ff047424 */ /* 0x000fe200078e00ff */
[----:B------:R-:W-:Y:S01]  /*149d0*/  BSSY B1, `(.L_x_10958) ;  /* 0x0000067000017945 */ /* 0x000fe20003800000 */
[----:B0-----:R-:W-:-:S05]  /*149e0*/  IMAD.MOV R13, RZ, RZ, -R8 ;  /* 0x000000ffff0d7224 */ /* 0x001fca00078e0a08 */
[----:B------:R-:W-:-:S05]  /*149f0*/  VIADDMNMX R13, R13, R4, 0xffffffff, !PT ;  /* 0xffffffff0d0d7446 */ /* 0x000fca0007800104 */
[C---:B------:R-:W-:Y:S01]  /*14a00*/  IMAD.IADD R4, R8.reuse, 0x1, R13 ;  /* 0x0000000108047824 */ /* 0x040fe200078e020d */
[----:B------:R-:W-:-:S04]  /*14a10*/  IADD3 R8, R8, -0x2, RZ ;  /* 0xfffffffe08087810 */ /* 0x000fc80007ffe0ff */
[----:B------:R-:W-:-:S04]  /*14a20*/  LOP3.LUT R4, R4, 0x1, RZ, 0xc0, !PT ;  /* 0x0000000104047812 */ /* 0x000fc800078ec0ff */
[----:B------:R-:W-:-:S13]  /*14a30*/  ISETP.NE.U32.AND P0, PT, R4, 0x1, PT ;  /* 0x000000010400780c */ /* 0x000fda0003f05070 */
[----:B------:R-:W-:Y:S05]  /*14a40*/  @P0 BRA `(.L_x_10959) ;  /* 0x00000004007c0947 */ /* 0x000fea0003800000 */
[----:B------:R-:W-:Y:S01]  /*14a50*/  VIADD R10, R22, 0x1 ;  /* 0x00000001160a7836 */ /* 0x000fe20000000000 */
[----:B------:R-:W-:Y:S04]  /*14a60*/  BSSY B2, `(.L_x_10960) ;  /* 0x0000059000027945 */ /* 0x000fe80003800000 */
[----:B------:R-:W-:-:S04]  /*14a70*/  ISETP.NE.AND P0, PT, R10, 0x2, PT ;  /* 0x000000020a00780c */ /* 0x000fc80003f05270 */
[----:B--2---:R-:W-:Y:S02]  /*14a80*/  SEL R5, RZ, 0x1, P0 ;  /* 0x00000001ff057807 */ /* 0x004fe40000000000 */
        /* <DEDUP_REMOVED lines=25> */
.L_x_10962:
[----:B0-----:R-:W-:Y:S01]  /*14c20*/  IMAD R3, R10, 0x8, R28 ;  /* 0x000000080a037824 */ /* 0x001fe200078e021c */
[----:B------:R-:W-:-:S04]  /*14c30*/  SHF.L.U32 R2, R14, 0x1f, RZ ;  /* 0x0000001f0e027819 */ /* 0x000fc800000006ff */
[----:B------:R-:W0:Y:S02]  /*14c40*/  SYNCS.PHASECHK.TRANS64.TRYWAIT P0, [R3+URZ+0x30840], R2 ;  /* 0x03084002030075a7 */ /* 0x000e24000800017f */
[----:B0-----:R-:W-:Y:S05]  /*14c50*/  @!P0 BRA `(.L_x_10963) ;  /* 0x0000002c00908947 */ /* 0x001fea0003800000 */
.L_x_11065:
[----:B------:R-:W2:Y:S02]  /*14c60*/  S2R R5, SR_TID.X ;  /* 0x0000000000057919 */ /* 0x000ea40000002100 */
[----:B--2---:R-:W-:-:S04]  /*14c70*/  LOP3.LUT R5, R5, 0x7f, RZ, 0xc0, !PT ;  /* 0x0000007f05057812 */ /* 0x004fc800078ec0ff */
[----:B------:R-:W-:-:S13]  /*14c80*/  ISETP.NE.AND P1, PT, R5, RZ, PT ;  /* 0x000000ff0500720c */ /* 0x000fda0003f25270 */
[----:B------:R-:W-:Y:S05]  /*14c90*/  @P1 BRA `(.L_x_10964) ;  /* 0x0000000000141947 */ /* 0x000fea0003800000 */
[----:B------:R-:W-:Y:S02]  /*14ca0*/  ISETP.NE.AND P0, PT, R29, RZ, PT ;  /* 0x000000ff1d00720c */ /* 0x000fe40003f05270 */
[----:B0-----:R-:W-:-:S04]  /*14cb0*/  MOV R2, 0x6000 ;  /* 0x0000600000027802 */ /* 0x001fc80000000f00 */
[----:B------:R2:W-:Y:S07]  /*14cc0*/  SYNCS.ARRIVE.TRANS64 RZ, [R3+URZ+0x30830], R2 ;  /* 0x0308300203ff79a7 */ /* 0x0005ee000800003f */
[----:B------:R-:W-:Y:S05]  /*14cd0*/  @!P0 BRA `(.L_x_10964) ;  /* 0x0000000000048947 */ /* 0x000fea0003800000 */
[----:B------:R-:W-:Y:S01]  /*14ce0*/  BPT.TRAP 0x1 ;  /* 0x000000040000795c */ /* 0x000fe20000300000 */
.L_x_10964:
        /* <DEDUP_REMOVED lines=21> */
.L_x_11066:
[----:B------:R-:W-:Y:S05]  /*14e40*/  @P1 BRA `(.L_x_10966) ;  /* 0x0000000000181947 */ /* 0x000fea0003800000 */
[----:B------:R-:W-:Y:S01]  /*14e50*/  ISETP.NE.AND P0, PT, R29, RZ, PT ;  /* 0x000000ff1d00720c */ /* 0x000fe20003f05270 */
[----:B0-----:R-:W-:Y:S02]  /*14e60*/  IMAD R2, R22, 0x8, R28 ;  /* 0x0000000816027824 */ /* 0x001fe400078e021c */
[----:B------:R-:W-:-:S04]  /*14e70*/  IMAD.MOV.U32 R3, RZ, RZ, 0x6000 ;  /* 0x00006000ff037424 */ /* 0x000fc800078e00ff */
[----:B------:R2:W-:Y:S06]  /*14e80*/  SYNCS.ARRIVE.TRANS64 RZ, [R2+URZ+0x30850], R3 ;  /* 0x0308500302ff79a7 */ /* 0x0005ec000800003f */
[----:B------:R-:W-:Y:S05]  /*14e90*/  @!P0 BRA `(.L_x_10966) ;  /* 0x0000000000048947 */ /* 0x000fea0003800000 */
[----:B------:R-:W-:Y:S01]  /*14ea0*/  BPT.TRAP 0x1 ;  /* 0x000000040000795c */ /* 0x000fe20000300000 */
.L_x_10966:
        /* <DEDUP_REMOVED lines=12> */
[----:B------:R-:W-:-:S02]  /*14f70*/  IMAD.MOV.U32 R7, RZ, RZ, R4 ;  /* 0x000000ffff077224 */ /* 0x000fc400078e0004 */
[----:B------:R-:W-:Y:S02]  /*14f80*/  IMAD.MOV.U32 R25, RZ, RZ, R8 ;  /* 0x000000ffff197224 */ /* 0x000fe400078e0008 */
[----:B------:R-:W-:Y:S02]  /*14f90*/  UIMAD UR11, UR11, 0xc0, UR4 ;  /* 0x000000c00b0b78a4 */ /* 0x000fe4000f8e0204 */
[----:B------:R-:W-:Y:S02]  /*14fa0*/  UIADD3 UR9, UR9, 0x30850, URZ ;  /* 0x0003085009097890 */ /* 0x000fe4000fffe03f */
[----:B------:R-:W-:Y:S01]  /*14fb0*/  UIADD3 UR8, UR8, 0x400, URZ ;  /* 0x0000040008087890 */ /* 0x000fe2000fffe03f */
[----:B------:R-:W-:-:S08]  /*14fc0*/  UMOV UR4, 0x0 ;  /* 0x0000000000047882 */ /* 0x000fd00000000000 */
[----:B------:R0:W-:Y:S02]  /*14fd0*/  UTMALDG.4D [UR8], [UR6], desc[UR4] ;  /* 0x00000408060075b4 */ /* 0x0001e40008019000 */
[----:B0-----:R-:W-:Y:S01]  /*14fe0*/  NOP ;  /* 0x0000000000007918 */ /* 0x001fe20000000000 */
.L_x_10961:
[----:B------:R-:W-:Y:S05]  /*14ff0*/  BSYNC B2 ;  /* 0x0000000000027941 */ /* 0x000fea0003800000 */
.L_x_10960:
[----:B------:R-:W2:Y:S01]  /*15000*/  LDL.LU R2, [R1+0x4] ;  /* 0x0000040001027983 */ /* 0x000ea20000300800 */
[----:B------:R-:W-:Y:S02]  /*15010*/  IMAD.MOV.U32 R22, RZ, RZ, R10 ;  /* 0x000000ffff167224 */ /* 0x000fe400078e000a */
[----:B------:R-:W-:Y:S01]  /*15020*/  IMAD.MOV.U32 R24, RZ, RZ, R14 ;  /* 0x000000ffff187224 */ /* 0x000fe200078e000e */
[----:B--2---:R-:W-:-:S07]  /*15030*/  IADD3 R8, R2, -0x3, RZ ;  /* 0xfffffffd02087810 */ /* 0x004fce0007ffe0ff */
.L_x_10959:
[----:B------:R-:W-:Y:S05]  /*15040*/  BSYNC B1 ;  /* 0x0000000000017941 */ /* 0x000fea0003800000 */
.L_x_10958:
[----:B------:R-:W-:-:S05]  /*15050*/  IMAD.MOV R2, RZ, RZ, -R13 ;  /* 0x000000ffff027224 */ /* 0x000fca00078e0a0d */
[----:B------:R-:W-:-:S13]  /*15060*/  ISETP.NE.AND P0, PT, R9, R2, PT ;  /* 0x000000020900720c */ /* 0x000fda0003f05270 */
[----:B------:R-:W-:Y:S05]  /*15070*/  @!P0 BRA `(.L_x_10957) ;  /* 0x0000000800ec8947 */ /* 0x000fea0003800000 */
[----:B------:R-:W-:-:S07]  /*15080*/  IMAD.MOV.U32 R4, RZ, RZ, R7 ;  /* 0x000000ffff047224 */ /* 0x000fce00078e0007 */
.L_x_10981:
        /* <DEDUP_REMOVED lines=27> */
[----:B------:R-:W-:Y:S01]  /*15240*/  LEA.HI.X R5, R2, UR5, R3, 0x2, P0 ;  /* 0x0000000502057c11 */ /* 0x000fe200080f1403 */
[----:B------:R-:W-:-:S04]  /*15250*/  IMAD.MOV R3, RZ, RZ, -R13 ;  /* 0x000000ffff037224 */ /* 0x000fc800078e0a0d */
[----:B------:R0:W5:Y:S01]  /*15260*/  LDG.E R4, desc[UR56][R4.64] ;  /* 0x0000003804047981 */ /* 0x000162000c1e1900 */
[----:B------:R-:W-:-:S07]  /*15270*/  IMAD R12, R12, R3, R8 ;  /* 0x000000030c0c7224 */ /* 0x000fce00078e0208 */
.L_x_10969:
[----:B------:R-:W-:Y:S01]  /*15280*/  IMAD R3, R9, 0x8, R28 ;  /* 0x0000000809037824 */ /* 0x000fe200078e021c */
[----:B------:R-:W-:-:S04]  /*15290*/  SHF.L.U32 R2, R10, 0x1f, RZ ;  /* 0x0000001f0a027819 */ /* 0x000fc800000006ff */
[----:B------:R-:W3:Y:S02]  /*152a0*/  SYNCS.PHASECHK.TRANS64.TRYWAIT P0, [R3+URZ+0x30840], R2 ;  /* 0x03084002030075a7 */ /* 0x000ee4000800017f */
[----:B---3--:R-:W-:Y:S05]  /*152b0*/  @!P0 BRA `(.L_x_10970) ;  /* 0x0000002800208947 */ /* 0x008fea0003800000 */
.L_x_11067:
        /* <DEDUP_REMOVED lines=9> */
.L_x_10971:
        /* <DEDUP_REMOVED lines=21> */
.L_x_11068:
[----:B------:R-:W-:Y:S05]  /*154a0*/  @P0 BRA `(.L_x_10973) ;  /* 0x0000000000140947 */ /* 0x000fea0003800000 */
[----:B------:R-:W-:Y:S01]  /*154b0*/  ISETP.NE.AND P1, PT, R29, RZ, PT ;  /* 0x000000ff1d00720c */ /* 0x000fe20003f25270 */
[----:B------:R-:W-:-:S04]  /*154c0*/  IMAD.MOV.U32 R2, RZ, RZ, 0x6000 ;  /* 0x00006000ff027424 */ /* 0x000fc800078e00ff */
[----:B------:R2:W-:Y:S08]  /*154d0*/  SYNCS.ARRIVE.TRANS64 RZ, [R3+URZ+0x50], R2 ;  /* 0x0000500203ff79a7 */ /* 0x0005f0000800003f */
[----:B------:R-:W-:Y:S05]  /*154e0*/  @!P1 BRA `(.L_x_10973) ;  /* 0x0000000000049947 */ /* 0x000fea0003800000 */
[----:B------:R-:W-:Y:S01]  /*154f0*/  BPT.TRAP 0x1 ;  /* 0x000000040000795c */ /* 0x000fe20000300000 */
.L_x_10973:
        /* <DEDUP_REMOVED lines=19> */
.L_x_10968:
[----:B------:R-:W-:Y:S05]  /*15630*/  BSYNC B1 ;  /* 0x0000000000017941 */ /* 0x000fea0003800000 */
.L_x_10967:
        /* <DEDUP_REMOVED lines=30> */
.L_x_10976:
[----:B------:R-:W-:Y:S02]  /*15820*/  LEA R2, R22, R28, 0x3 ;  /* 0x0000001c16027211 */ /* 0x000fe400078e18ff */
[----:B------:R-:W-:-:S04]  /*15830*/  SHF.L.U32 R3, R24, 0x1f, RZ ;  /* 0x0000001f18037819 */ /* 0x000fc800000006ff */
[----:B------:R-:W2:Y:S02]  /*15840*/  SYNCS.PHASECHK.TRANS64.TRYWAIT P0, [R2+URZ+0x30840], R3 ;  /* 0x03084003020075a7 */ /* 0x000ea4000800017f */
[----:B--2---:R-:W-:Y:S05]  /*15850*/  @!P0 BRA `(.L_x_10977) ;  /* 0x0000002000e08947 */ /* 0x004fea0003800000 */
.L_x_11069:
        /* <DEDUP_REMOVED lines=9> */
.L_x_10978:
[----:B0-2---:R-:W-:Y:S01]  /*158f0*/  IMAD R2, R22, 0x6000, R28 ;  /* 0x0000600016027824 */ /* 0x005fe200078e021c */
[----:B------:R-:W-:Y:S01]  /*15900*/  R2UR UR11, R13 ;  /* 0x000000000d0b72ca */ /* 0x000fe200000e0000 */
[----:B------:R-:W-:Y:S01]  /*15910*/  UIADD3 UR6, UP0, UR38, 0x370, URZ ;  /* 0x0000037026067890 */ /* 0x000fe2000ff1e03f */
[----:B------:R-:W-:Y:S01]  /*15920*/  R2UR UR4, R23 ;  /* 0x00000000170472ca */ /* 0x000fe200000e0000 */
[----:B------:R-:W-:Y:S01]  /*15930*/  UMOV UR5, 0x14f00000 ;  /* 0x14f0000000057882 */ /* 0x000fe20000000000 */
[----:B------:R-:W-:Y:S01]  /*15940*/  R2UR UR8, R2 ;  /* 0x00000000020872ca */ /* 0x000fe200000e0000 */
[----:B------:R-:W-:Y:S01]  /*15950*/  VIADD R2, R28, 0x30800 ;  /* 0x000308001c027836 */ /* 0x000fe20000000000 */
[----:B------:R-:W-:Y:S01]  /*15960*/  R2UR UR12, R0 ;  /* 0x00000000000c72ca */ /* 0x000fe200000e0000 */
[----:B------:R-:W-:Y:S01]  /*15970*/  UIADD3.X UR7, URZ, UR39, URZ, UP0, !UPT ;  /* 0x000000273f077290 */ /* 0x000fe200087fe43f */
[----:B-----5:R-:W-:Y:S01]  /*15980*/  R2UR UR13, R4 ;  /* 0x00000000040d72ca */ /* 0x020fe200000e0000 */
[--C-:B------:R-:W-:Y:S01]  /*15990*/  IMAD R3, R22, 0x8, R2.reuse ;  /* 0x0000000816037824 */ /* 0x100fe200078e0202 */
[----:B------:R-:W-:Y:S01]  /*159a0*/  UMOV UR10, URZ ;  /* 0x0000003f000a7c82 */ /* 0x000fe20008000000 */
[----:B------:R-:W-:-:S03]  /*159b0*/  IMAD R2, R9, 0x8, R2 ;  /* 0x0000000809027824 */ /* 0x000fc600078e0202 */
[----:B------:R-:W-:Y:S01]  /*159c0*/  R2UR UR9, R3 ;  /* 0x00000000030972ca */ /* 0x000fe200000e0000 */
[----:B------:R-:W-:Y:S01]  /*159d0*/  UIMAD UR11, UR11, 0xc0, UR4 ;  /* 0x000000c00b0b78a4 */ /* 0x000fe2000f8e0204 */
[----:B------:R-:W-:Y:S01]  /*159e0*/  SHF.L.U32 R3, R10, 0x1f, RZ ;  /* 0x0000001f0a037819 */ /* 0x000fe200000006ff */
[----:B------:R-:W-:Y:S01]  /*159f0*/  UIADD3 UR8, UR8, 0x12400, URZ ;  /* 0x0001240008087890 */ /* 0x000fe2000fffe03f */
[----:B------:R-:W-:-:S09]  /*15a00*/  UMOV UR4, 0x0 ;  /* 0x0000000000047882 */ /* 0x000fd20000000000 */
[----:B------:R-:W-:-:S09]  /*15a10*/  UIADD3 UR9, UR9, 0x30, URZ ;  /* 0x0000003009097890 */ /* 0x000fd2000fffe03f */
[----:B------:R0:W-:Y:S01]  /*15a20*/  UTMALDG.4D [UR8], [UR6], desc[UR4] ;  /* 0x00000408060075b4 */ /* 0x0001e20008019000 */
[----:B------:R-:W2:Y:S02]  /*15a30*/  SYNCS.PHASECHK.TRANS64.TRYWAIT P1, [R2+URZ+0x60], R3 ;  /* 0x00006003020075a7 */ /* 0x000ea4000802017f */
[----:B0-2---:R-:W-:Y:S05]  /*15a40*/  @!P1 BRA `(.L_x_10979) ;  /* 0x0000002000789947 */ /* 0x005fea0003800000 */
.L_x_11070:
[----:B------:R-:W-:Y:S05]  /*15a50*/  @P0 BRA `(.L_x_10980) ;  /* 0x0000000000140947 */ /* 0x000fea0003800000 */
[----:B------:R-:W-:Y:S01]  /*15a60*/  ISETP.NE.AND P1, PT, R29, RZ, PT ;  /* 0x000000ff1d00720c */ /* 0x000fe20003f25270 */
[----:B0-----:R-:W-:-:S04]  /*15a70*/  IMAD.MOV.U32 R3, RZ, RZ, 0x6000 ;  /* 0x00006000ff037424 */ /* 0x001fc800078e00ff */
[----:B------:R2:W-:Y:S08]  /*15a80*/  SYNCS.ARRIVE.TRANS64 RZ, [R2+URZ+0x50], R3 ;  /* 0x0000500302ff79a7 */ /* 0x0005f0000800003f */
[----:B------:R-:W-:Y:S05]  /*15a90*/  @!P1 BRA `(.L_x_10980) ;  /* 0x0000000000049947 */ /* 0x000fea0003800000 */
[----:B------:R-:W-:Y:S01]  /*15aa0*/  BPT.TRAP 0x1 ;  /* 0x000000040000795c */ /* 0x000fe20000300000 */
.L_x_10980:
        /* <DEDUP_REMOVED lines=19> */
.L_x_10975:
[----:B------:R-:W-:Y:S05]  /*15be0*/  BSYNC B1 ;  /* 0x0000000000017941 */ /* 0x000fea0003800000 */
.L_x_10974:
[C---:B------:R-:W-:Y:S02]  /*15bf0*/  ISETP.GT.AND P0, PT, R8.reuse, 0x1, PT ;  /* 0x000000010800780c */ /* 0x040fe40003f04270 */
[----:B0-2---:R-:W-:-:S05]  /*15c00*/  IADD3 R2, R8, -0x2, RZ ;  /* 0xfffffffe08027810 */ /* 0x005fca0007ffe0ff */
[----:B------:R-:W-:-:S06]  /*15c10*/  IMAD.MOV.U32 R8, RZ, RZ, R2 ;  /* 0x000000ffff087224 */ /* 0x000fcc00078e0002 */
[----:B------:R-:W-:Y:S05]  /*15c20*/  @P0 BRA `(.L_x_10981) ;  /* 0xfffffff400180947 */ /* 0x000fea000383ffff */
.L_x_10957:
[----:B------:R-:W-:Y:S05]  /*15c30*/  BSYNC B0 ;  /* 0x0000000000007941 */ /* 0x000fea0003800000 */
.L_x_10956:
        /* <DEDUP_REMOVED lines=15> */
.L_x_10983:
[----:B------:R-:W-:Y:S05]  /*15d30*/  BSYNC B0 ;  /* 0x0000000000007941 */ /* 0x000fea0003800000 */
.L_x_10982:
[----:B------:R-:W-:Y:S04]  /*15d40*/  BSSY B0, `(.L_x_10984) ;  /* 0x0000020000007945 */ /* 0x000fe80003800000 */
[----:B------:R-:W-:Y:S05]  /*15d50*/  @!P6 BRA `(.L_x_10985) ;  /* 0x000000000078e947 */ /* 0x000fea0003800000 */
[----:B------:R-:W-:Y:S01]  /*15d60*/  IMAD R3, R22, 0x8, R28 ;  /* 0x0000000816037824 */ /* 0x000fe200078e021c */
[----:B------:R-:W-:-:S04]  /*15d70*/  SHF.L.U32 R2, R24, 0x1f, RZ ;  /* 0x0000001f18027819 */ /* 0x000fc800000006ff */
[----:B------:R-:W3:Y:S02]  /*15d80*/  SYNCS.PHASECHK.TRANS64.TRYWAIT P0, [R3+URZ+0x30860], R2 ;  /* 0x03086002030075a7 */ /* 0x000ee4000800017f */
[----:B---3--:R-:W-:Y:S05]  /*15d90*/  @!P0 BRA `(.L_x_10986) ;  /* 0x0000001c00b88947 */ /* 0x008fea0003800000 */
.L_x_11071:
[----:B------:R-:W4:Y:S02]  /*15da0*/  S2R R4, SR_TID.X ;  /* 0x0000000000047919 */ /* 0x000f240000002100 */
[----:B----4-:R-:W-:-:S04]  /*15db0*/  LOP3.LUT R4, R4, 0x7f, RZ, 0xc0, !PT ;  /* 0x0000007f04047812 */ /* 0x010fc800078ec0ff */
[----:B------:R-:W-:-:S13]  /*15dc0*/  ISETP.NE.AND P0, PT, R4, RZ, PT ;  /* 0x000000ff0400720c */ /* 0x000fda0003f05270 */
[----:B------:R-:W-:Y:S05]  /*15dd0*/  @P0 BRA `(.L_x_10987) ;  /* 0x0000000000140947 */ /* 0x000fea0003800000 */
[----:B------:R-:W-:Y:S01]  /*15de0*/  ISETP.NE.AND P1, PT, R29, RZ, PT ;  /* 0x000000ff1d00720c */ /* 0x000fe20003f25270 */
[----:B---3--:R-:W-:-:S04]  /*15df0*/  IMAD.MOV.U32 R2, RZ, RZ, 0x6000 ;  /* 0x00006000ff027424 */ /* 0x008fc800078e00ff */
[----:B------:R4:W-:Y:S08]  /*15e00*/  SYNCS.ARRIVE.TRANS64 RZ, [R3+URZ+0x30850], R2 ;  /* 0x0308500203ff79a7 */ /* 0x0009f0000800003f */
[----:B------:R-:W-:Y:S05]  /*15e10*/  @!P1 BRA `(.L_x_10987) ;  /* 0x0000000000049947 */ /* 0x000fea0003800000 */
[----:B------:R-:W-:Y:S01]  /*15e20*/  BPT.TRAP 0x1 ;  /* 0x000000040000795c */ /* 0x000fe20000300000 */
.L_x_10987:
        /* <DEDUP_REMOVED lines=17> */
.L_x_10985:
[----:B------:R-:W-:Y:S05]  /*15f40*/  BSYNC B0 ;  /* 0x0000000000007941 */ /* 0x000fea0003800000 */
.L_x_10984:
[----:B------:R-:W-:-:S05]  /*15f50*/  VIADD R22, R22, 0x1 ;  /* 0x0000000116167836 */ /* 0x000fca0000000000 */
[----:B------:R-:W-:-:S04]  /*15f60*/  ISETP.NE.AND P0, PT, R22, 0x2, PT ;  /* 0x000000021600780c */ /* 0x000fc80003f05270 */
[----:B---34-:R-:W-:Y:S02]  /*15f70*/  SEL R3, RZ, 0x1, P0 ;  /* 0x00000001ff037807 */ /* 0x018fe40000000000 */
[----:B------:R-:W-:Y:S02]  /*15f80*/  SEL R22, R22, RZ, P0 ;  /* 0x000000ff16167207 */ /* 0x000fe40000000000 */
[----:B------:R-:W-:-:S07]  /*15f90*/  LOP3.LUT R24, R24, R3, RZ, 0x3c, !PT ;  /* 0x0000000318187212 */ /* 0x000fce00078e3cff */
.L_x_10943:
[----:B------:R-:W-:Y:S05]  /*15fa0*/  BSYNC B6 ;  /* 0x0000000000067941 */ /* 0x000fea0003800000 */
.L_x_10941:
[----:B------:R-:W-:-:S03]  /*15fb0*/  UMOV UR4, 0xffffffff ;  /* 0xffffffff00047882 */ /* 0x000fc60000000000 */
[----:B------:R-:W-:Y:S05]  /*15fc0*/  BRA.DIV UR4, `(.L_x_10988) ;  /* 0x0000001e04407947 */ /* 0x000fea000b800000 */
[----:B--2---:R2:W3:Y:S04]  /*15fd0*/  SHFL.IDX PT, R5, R16, RZ, 0x1f ;  /* 0x00001fff10057589 */ /* 0x0044e800000e0000 */
[----:B------:R2:W4:Y:S02]  /*15fe0*/  SHFL.IDX PT, R4, R16, 0x1, 0x1f ;  /* 0x00201f0010047f89 */ /* 0x00052400000e0000 */
.L_x_11075:
        /* <DEDUP_REMOVED lines=8> */
[----:B-----5:R-:W0:Y:S02]  /*16070*/  LDC.64 R2, c[0x0][0xc58] ;  /* 0x00031600ff027b82 */ /* 0x020e240000000a00 */
[----:B0-----:R-:W-:-:S06]  /*16080*/  IMAD.WIDE R2, R7, 0x4, R2 ;  /* 0x0000000407027825 */ /* 0x001fcc00078e0202 */
[----:B------:R0:W5:Y:S02]  /*16090*/  LDG.E R2, desc[UR56][R2.64] ;  /* 0x0000003802027981 */ /* 0x000164000c1e1900 */
.L_x_10990:
[----:B------:R-:W-:Y:S05]  /*160a0*/  BSYNC B0 ;  /* 0x0000000000007941 */ /* 0x000fea0003800000 */
.L_x_10989:
[----:B------:R-:W-:-:S03]  /*160b0*/  UMOV UR4, 0xffffffff ;  /* 0xffffffff00047882 */ /* 0x000fc60000000000 */
[----:B------:R-:W-:Y:S05]  /*160c0*/  BRA.DIV UR4, `(.L_x_10991) ;  /* 0x0000001e044c7947 */ /* 0x000fea000b800000 */
[----:B-----5:R-:W0:Y:S01]  /*160d0*/  SHFL.UP PT, R14, R2, 0x1, RZ ;  /* 0x04200000020e7989 */ /* 0x020e2200000e00ff */
        /* <DEDUP_REMOVED lines=20> */
.L_x_11083:
[----:B------:R-:W-:Y:S02]  /*16220*/  ULDC UR4, c[0x0][0xc10] ;  /* 0x0003040000047ab9 */ /* 0x000fe40000000800 */
[----:B--2---:R-:W-:-:S04]  /*16230*/  IMAD.U32 R16, RZ, RZ, UR4 ;  /* 0x00000004ff107e24 */ /* 0x004fc8000f8e00ff */
[----:B0-----:R-:W-:-:S04]  /*16240*/  IMAD R7, R14, R16, RZ ;  /* 0x000000100e077224 */ /* 0x001fc800078e02ff */
[----:B----4-:R-:W-:-:S05]  /*16250*/  IMAD.IADD R4, R4, 0x1, R7 ;  /* 0x0000000104047824 */ /* 0x010fca00078e0207 */
[----:B---3--:R-:W-:-:S13]  /*16260*/  ISETP.GT.AND P0, PT, R4, R5, PT ;  /* 0x000000050400720c */ /* 0x008fda0003f04270 */
[----:B------:R-:W-:Y:S05]  /*16270*/  @P0 BRA `(.L_x_10992) ;  /* 0x0000000000ac0947 */ /* 0x000fea0003800000 */
[----:B------:R-:W0:Y:S02]  /*16280*/  LDC R0, c[0x0][0xc14] ;  /* 0x00030500ff007b82 */ /* 0x000e240000000800 */
.L_x_10997:
[----:B------:R-:W-:-:S05]  /*16290*/  VIADD R19, R19, 0x1f ;  /* 0x0000001f13137836 */ /* 0x000fca0000000000 */
[----:B0-----:R-:W-:-:S13]  /*162a0*/  ISETP.GE.AND P0, PT, R19, R0, PT ;  /* 0x000000001300720c */ /* 0x001fda0003f06270 */
[----:B------:R-:W-:Y:S05]  /*162b0*/  @P0 BRA `(.L_x_10993) ;  /* 0x0000000400540947 */ /* 0x000fea0003800000 */
[C---:B------:R-:W-:Y:S01]  /*162c0*/  ISETP.NE.AND P1, PT, R29.reuse, 0x1f, PT ;  /* 0x0000001f1d00780c */ /* 0x040fe20003f25270 */
[----:B------:R-:W-:Y:S01]  /*162d0*/  BSSY B0, `(.L_x_10994) ;  /* 0x0000008000007945 */ /* 0x000fe20003800000 */
[----:B------:R-:W-:Y:S01]  /*162e0*/  IADD3 R7, R29, R19, RZ ;  /* 0x000000131d077210 */ /* 0x000fe20007ffe0ff */
[----:B------:R-:W-:-:S03]  /*162f0*/  IMAD.MOV.U32 R2, RZ, RZ, RZ ;  /* 0x000000ffff027224 */ /* 0x000fc600078e00ff */
[----:B------:R-:W-:-:S13]  /*16300*/  ISETP.GE.OR P0, PT, R7, R0, !P1 ;  /* 0x000000000700720c */ /* 0x000fda0004f06670 */
[----:B------:R-:W-:Y:S05]  /*16310*/  @P0 BRA `(.L_x_10995) ;  /* 0x00000000000c0947 */ /* 0x000fea0003800000 */
[----:B------:R-:W0:Y:S02]  /*16320*/  LDC.64 R2, c[0x0][0xc58] ;  /* 0x00031600ff027b82 */ /* 0x000e240000000a00 */
[----:B0-----:R-:W-:-:S06]  /*16330*/  IMAD.WIDE R2, R7, 0x4, R2 ;  /* 0x0000000407027825 */ /* 0x001fcc00078e0202 */
[----:B------:R0:W5:Y:S02]  /*16340*/  LDG.E R2, desc[UR56][R2.64] ;  /* 0x0000003802027981 */ /* 0x000164000c1e1900 */
.L_x_10995:
[----:B------:R-:W-:Y:S05]  /*16350*/  BSYNC B0 ;  /* 0x0000000000007941 */ /* 0x000fea0003800000 */
.L_x_10994:
        /* <DEDUP_REMOVED lines=23> */
.L_x_11091:
[----:B------:R-:W-:Y:S02]  /*164d0*/  ULDC UR4, c[0x0][0xc10] ;  /* 0x0003040000047ab9 */ /* 0x000fe40000000800 */
[----:B------:R-:W-:-:S04]  /*164e0*/  IMAD.U32 R16, RZ, RZ, UR4 ;  /* 0x00000004ff107e24 */ /* 0x000fc8000f8e00ff */
[----:B--2---:R-:W-:-:S05]  /*164f0*/  IMAD R7, R14, R16, RZ ;  /* 0x000000100e077224 */ /* 0x004fca00078e02ff */
[----:B------:R-:W-:-:S04]  /*16500*/  IADD3 R4, R7, R4, RZ ;  /* 0x0000000407047210 */ /* 0x000fc80007ffe0ff */
[----:B------:R-:W-:-:S13]  /*16510*/  ISETP.GT.AND P0, PT, R4, R5, PT ;  /* 0x000000050400720c */ /* 0x000fda0003f04270 */
[----:B------:R-:W-:Y:S05]  /*16520*/  @!P0 BRA `(.L_x_10997) ;  /* 0xfffffffc00588947 */ /* 0x000fea000383ffff */
.L_x_10992:
        /* <DEDUP_REMOVED lines=8> */
.L_x_11095:
[----:B------:R-:W-:Y:S01]  /*165b0*/  ISETP.NE.AND P0, PT, R6, RZ, PT ;  /* 0x000000ff0600720c */ /* 0x000fe20003f05270 */
[----:B------:R-:W-:-:S12]  /*165c0*/  IMAD.MOV.U32 R14, RZ, RZ, RZ ;  /* 0x000000ffff0e7224 */ /* 0x000fd800078e00ff */
[----:B------:R-:W-:Y:S05]  /*165d0*/  @!P0 BRA `(.L_x_10999) ;  /* 0x0000000000108947 */ /* 0x000fea0003800000 */
[----:B------:R-:W-:Y:S01]  /*165e0*/  UMOV UR4, 0xffffffff ;  /* 0xffffffff00047882 */ /* 0x000fe20000000000 */
[----:B------:R-:W-:Y:S02]  /*165f0*/  VIADD R12, R4, 0xffffffff ;  /* 0xffffffff040c7836 */ /* 0x000fe40000000000 */
[----:B------:R-:W-:Y:S05]  /*16600*/  BRA.DIV UR4, `(.L_x_11000) ;  /* 0x0000001e04e47947 */ /* 0x000fea000b800000 */
[----:B------:R4:W0:Y:S02]  /*16610*/  SHFL.IDX PT, R14, R3, R12, 0x1f ;  /* 0x00001f0c030e7589 */ /* 0x00082400000e0000 */
.L_x_10999:
[-C--:B---3--:R-:W-:Y:S01]  /*16620*/  IABS R6, R17.reuse ;  /* 0x0000001100067213 */ /* 0x088fe20000000000 */
[----:B0-----:R-:W-:Y:S02]  /*16630*/  IMAD R16, R14, R16, R7 ;  /* 0x000000100e107224 */ /* 0x001fe400078e0207 */
[----:B------:R-:W-:Y:S01]  /*16640*/  IMAD.IADD R19, R4, 0x1, R19 ;  /* 0x0000000104137824 */ /* 0x000fe200078e0213 */
[----:B------:R-:W0:Y:S01]  /*16650*/  I2F.RP R8, R6 ;  /* 0x0000000600087306 */ /* 0x000e220000209400 */
[----:B------:R-:W-:Y:S01]  /*16660*/  IMAD.IADD R10, R5, 0x1, -R16 ;  /* 0x00000001050a7824 */ /* 0x000fe200078e0a10 */
[----:B------:R-:W-:-:S04]  /*16670*/  IABS R5, R17 ;  /* 0x0000001100057213 */ /* 0x000fc80000000000 */
[----:B------:R-:W-:Y:S02]  /*16680*/  IADD3 R5, RZ, -R5, RZ ;  /* 0x80000005ff057210 */ /* 0x000fe40007ffe0ff */
[----:B0-----:R-:W2:Y:S02]  /*16690*/  MUFU.RCP R8, R8 ;  /* 0x0000000800087308 */ /* 0x001ea40000001000 */
[----:B--2---:R-:W-:-:S06]  /*166a0*/  VIADD R2, R8, 0xffffffe ;  /* 0x0ffffffe08027836 */ /* 0x004fcc0000000000 */
[----:B----4-:R0:W2:Y:S02]  /*166b0*/  F2I.FTZ.U32.TRUNC.NTZ R3, R2 ;  /* 0x0000000200037305 */ /* 0x0100a4000021f000 */
        /* <DEDUP_REMOVED lines=21> */
.L_x_10993:
[----:B------:R-:W-:Y:S01]  /*16810*/  UMOV UR4, URZ ;  /* 0x0000003f00047c82 */ /* 0x000fe20008000000 */
[----:B------:R-:W-:Y:S01]  /*16820*/  UMOV UR5, URZ ;  /* 0x0000003f00057c82 */ /* 0x000fe20008000000 */
[----:B------:R-:W-:Y:S01]  /*16830*/  ULDC UR6, c[0x0][0xc14] ;  /* 0x0003050000067ab9 */ /* 0x000fe20000000800 */
[----:B------:R-:W-:Y:S01]  /*16840*/  MOV R16, R5 ;  /* 0x0000000500107202 */ /* 0x000fe20000000f00 */
[----:B------:R-:W-:Y:S02]  /*16850*/  IMAD.U32 R17, RZ, RZ, UR4 ;  /* 0x00000004ff117e24 */ /* 0x000fe4000f8e00ff */
[----:B------:R-:W-:Y:S02]  /*16860*/  IMAD.U32 R18, RZ, RZ, UR5 ;  /* 0x00000005ff127e24 */ /* 0x000fe4000f8e00ff */
[----:B------:R-:W-:-:S07]  /*16870*/  IMAD.U32 R19, RZ, RZ, UR6 ;  /* 0x00000006ff137e24 */ /* 0x000fce000f8e00ff */
.L_x_11001:
        /* <DEDUP_REMOVED lines=10> */
.L_x_10920:
        /* <DEDUP_REMOVED lines=12> */
.L_x_11098:
[----:B------:R-:W-:Y:S05]  /*169e0*/  BSYNC B0 ;  /* 0x0000000000007941 */ /* 0x000fea0003800000 */
.L_x_11003:
[----:B------:R-:W-:-:S03]  /*169f0*/  UMOV UR4, 0xffffffff ;  /* 0xffffffff00047882 */ /* 0x000fc60000000000 */
[----:B------:R-:W-:Y:S05]  /*16a00*/  BRA.DIV UR4, `(.L_x_11005) ;  /* 0x0000001e041c7947 */ /* 0x000fea000b800000 */
[----:B0-----:R-:W0:Y:S02]  /*16a10*/  S2R R0, SR_TID.X ;  /* 0x0000000000007919 */ /* 0x001e240000002100 */
[----:B0-----:R-:W-:-:S04]  /*16a20*/  SHF.R.U32.HI R0, RZ, 0x5, R0 ;  /* 0x00000005ff007819 */ /* 0x001fc80000011600 */
[----:B------:R-:W-:-:S05]  /*16a30*/  LOP3.LUT R0, R0, 0x3, RZ, 0xc0, !PT ;  /* 0x0000000300007812 */ /* 0x000fca00078ec0ff */
[----:B------:R0:W2:Y:S02]  /*16a40*/  SHFL.IDX PT, R14, R0, RZ, 0x1f ;  /* 0x00001fff000e7589 */ /* 0x0000a400000e0000 */
.L_x_11101:
[----:B--2---:R-:W-:-:S13]  /*16a50*/  ISETP.NE.AND P0, PT, R14, RZ, PT ;  /* 0x000000ff0e00720c */ /* 0x004fda0003f05270 */
[----:B------:R-:W-:Y:S05]  /*16a60*/  @P0 BRA `(.L_x_10778) ;  /* 0x0000000000880947 */ /* 0x000fea0003800000 */
[----:B------:R-:W-:-:S03]  /*16a70*/  UMOV UR4, 0xffffffff ;  /* 0xffffffff00047882 */ /* 0x000fc60000000000 */
[----:B------:R-:W-:Y:S05]  /*16a80*/  BRA.DIV UR4, `(.L_x_11006) ;  /* 0x0000001e04307947 */ /* 0x000fea000b800000 */
[----:B------:R-:W-:-:S13]  /*16a90*/  ELECT P6, URZ, PT ;  /* 0x00000000003f782f */ /* 0x000fda00038c0000 */
.L_x_11104:
[----:B------:R-:W-:Y:S05]  /*16aa0*/  @!P6 BRA `(.L_x_10778) ;  /* 0x000000000078e947 */ /* 0x000fea0003800000 */
[----:B0-----:R-:W2:Y:S02]  /*16ab0*/  LDL.LU R0, [R1+0x1c] ;  /* 0x00001c0001007983 */ /* 0x001ea40000300800 */
[----:B--2---:R-:W-:-:S04]  /*16ac0*/  LOP3.LUT R0, R0, 0x2, RZ, 0xfc, !PT ;  /* 0x0000000200007812 */ /* 0x004fc800078efcff */
[----:B------:R-:W-:-:S13]  /*16ad0*/  ISETP.NE.AND P2, PT, R0, 0x3, PT ;  /* 0x000000030000780c */ /* 0x000fda0003f45270 */
[----:B------:R-:W-:Y:S05]  /*16ae0*/  @!P2 BRA `(.L_x_11007) ;  /* 0x000000000004a947 */ /* 0x000fea0003800000 */
[----:B------:R-:W-:Y:S01]  /*16af0*/  BPT.TRAP 0x1 ;  /* 0x000000040000795c */ /* 0x000fe20000300000 */
.L_x_11007:
[----:B------:R-:W-:Y:S01]  /*16b00*/  VIADD R3, R9, 0x30840 ;  /* 0x0003084009037836 */ /* 0x000fe20000000000 */
[----:B------:R-:W-:Y:S02]  /*16b10*/  SHF.L.U32 R2, R24, 0x1f, RZ ;  /* 0x0000001f18027819 */ /* 0x000fe400000006ff */
[C---:B------:R-:W-:Y:S01]  /*16b20*/  IADD3 R0, R22.reuse, 0x1, RZ ;  /* 0x0000000116007810 */ /* 0x040fe20007ffe0ff */
        /* <DEDUP_REMOVED lines=9> */
.L_x_11105:
[----:B------:R-:W2:Y:S02]  /*16bc0*/  SYNCS.PHASECHK.TRANS64.TRYWAIT P0, [R3+URZ], R0 ;  /* 0x00000000030075a7 */ /* 0x000ea4000800017f */
[----:B--2---:R-:W-:Y:S05]  /*16bd0*/  @!P0 BRA `(.L_x_11009) ;  /* 0x0000001c00108947 */ /* 0x004fea0003800000 */
.L_x_11106:
[----:B------:R-:W-:Y:S05]  /*16be0*/  @!P2 BRA `(.L_x_11010) ;  /* 0x000000000004a947 */ /* 0x000fea0003800000 */
[----:B------:R-:W-:Y:S01]  /*16bf0*/  BPT.TRAP 0x1 ;  /* 0x000000040000795c */ /* 0x000fe20000300000 */
.L_x_11010:
[----:B--2---:R-:W-:-:S04]  /*16c00*/  VIADD R3, R9, 0x30860 ;  /* 0x0003086009037836 */ /* 0x004fc80000000000 */
[----:B------:R-:W-:-:S04]  /*16c10*/  IMAD R5, R22, 0x8, R3 ;  /* 0x0000000816057824 */ /* 0x000fc800078e0203 */
[----:B------:R-:W2:Y:S02]  /*16c20*/  SYNCS.PHASECHK.TRANS64.TRYWAIT P0, [R5+URZ], R2 ;  /* 0x00000002050075a7 */ /* 0x000ea4000800017f */
[----:B--2---:R-:W-:Y:S05]  /*16c30*/  @!P0 BRA `(.L_x_11011) ;  /* 0x0000001c000c8947 */ /* 0x004fea0003800000 */
.L_x_11107:
[----:B------:R-:W-:-:S07]  /*16c40*/  IMAD R3, R4, 0x8, R3 ;  /* 0x0000000804037824 */ /* 0x000fce00078e0203 */
.L_x_11012:
[----:B---3--:R3:W4:Y:S02]  /*16c50*/  SYNCS.PHASECHK.TRANS64.TRYWAIT P0, [R3+URZ], R0 ;  /* 0x00000000030075a7 */ /* 0x008724000800017f */
[----:B----4-:R-:W-:Y:S05]  /*16c60*/  @!P0 NANOSLEEP.SYNCS 0x989680 ;  /* 0x009896800000895d */ /* 0x010fea0003900000 */
[----:B------:R-:W4:Y:S02]  /*16c70*/  @!P0 SYNCS.PHASECHK.TRANS64 P0, [R3+URZ], R0 ;  /* 0x00000000030085a7 */ /* 0x000f24000800007f */
[----:B----4-:R-:W-:Y:S05]  /*16c80*/  @!P0 BRA `(.L_x_11012) ;  /* 0xfffffffc00f08947 */ /* 0x010fea000383ffff */
.L_x_10778:
[----:B------:R-:W-:Y:S05]  /*16c90*/  BSYNC B7 ;  /* 0x0000000000077941 */ /* 0x000fea0003800000 */
.L_x_10775:
[----:B------:R-:W-:Y:S05]  /*16ca0*/  EXIT ;  /* 0x000000000000794d */ /* 0x000fea0003800000 */
.L_x_10796:
[----:B0-----:R0:W1:Y:S02]  /*16cb0*/  SYNCS.PHASECHK.TRANS64.TRYWAIT P6, [R84+URZ+0x30890], R96 ;  /* 0x03089060540075a7 */ /* 0x00106400080c017f */
[----:B-1----:R-:W-:Y:S05]  /*16cc0*/  @!P6 NANOSLEEP.SYNCS 0x989680 ;  /* 0x009896800000e95d */ /* 0x002fea0003900000 */
[----:B------:R-:W1:Y:S02]  /*16cd0*/  @!P6 SYNCS.PHASECHK.TRANS64 P6, [R84+URZ+0x30890], R96 ;  /* 0x030890605400e5a7 */ /* 0x000e6400080c007f */
[----:B-1----:R-:W-:Y:S05]  /*16ce0*/  @!P6 BRA `(.L_x_10796) ;  /* 0xfffffffc00f0e947 */ /* 0x002fea000383ffff */
[----:B------:R-:W-:Y:S05]  /*16cf0*/  BRA `(.L_x_11013) ;  /* 0xfffffec000207947 */ /* 0x000fea000383ffff */
.L_x_10816:
[----:B0-----:R0:W1:Y:S02]  /*16d00*/  SYNCS.PHASECHK.TRANS64.TRYWAIT P5, [R84+URZ+0x30890], R96 ;  /* 0x03089060540075a7 */ /* 0x00106400080a017f */
[----:B-1----:R-:W-:Y:S05]  /*16d10*/  @!P5 NANOSLEEP.SYNCS 0x989680 ;  /* 0x009896800000d95d */ /* 0x002fea0003900000 */
[----:B------:R-:W1:Y:S02]  /*16d20*/  @!P5 SYNCS.PHASECHK.TRANS64 P5, [R84+URZ+0x30890], R96 ;  /* 0x030890605400d5a7 */ /* 0x000e6400080a007f */
[----:B-1----:R-:W-:Y:S05]  /*16d30*/  @!P5 BRA `(.L_x_10816) ;  /* 0xfffffffc00f0d947 */ /* 0x002fea000383ffff */
[----:B------:R-:W-:Y:S05]  /*16d40*/  BRA `(.L_x_11014) ;  /* 0xfffffed000f47947 */ /* 0x000fea000383ffff */
.L_x_10825:
[----:B-1----:R1:W2:Y:S02]  /*16d50*/  SYNCS.PHASECHK.TRANS64.TRYWAIT P4, [R84+URZ+0x30890], R96 ;  /* 0x03089060540075a7 */ /* 0x0022a4000808017f */
[----:B--2---:R-:W-:Y:S05]  /*16d60*/  @!P4 NANOSLEEP.SYNCS 0x989680 ;  /* 0x009896800000c95d */ /* 0x004fea0003900000 */
[----:B------:R-:W2:Y:S02]  /*16d70*/  @!P4 SYNCS.PHASECHK.TRANS64 P4, [R84+URZ+0x30890], R96 ;  /* 0x030890605400c5a7 */ /* 0x000ea4000808007f */
[----:B--2---:R-:W-:Y:S05]  /*16d80*/  @!P4 BRA `(.L_x_10825) ;  /* 0xfffffffc00f0c947 */ /* 0x004fea000383ffff */
[----:B------:R-:W-:Y:S05]  /*16d90*/  BRA `(.L_x_11015) ;  /* 0xfffffee400607947 */ /* 0x000fea000383ffff */
.L_x_10831:
[----:B--2---:R2:W3:Y:S02]  /*16da0*/  SYNCS.PHASECHK.TRANS64.TRYWAIT P3, [R84+URZ+0x308b0], R96 ;  /* 0x0308b060540075a7 */ /* 0x0044e4000806017f */
[----:B---3--:R-:W-:Y:S05]  /*16db0*/  @!P3 NANOSLEEP.SYNCS 0x989680 ;  /* 0x009896800000b95d */ /* 0x008fea0003900000 */
[----:B------:R-:W3:Y:S02]  /*16dc0*/  @!P3 SYNCS.PHASECHK.TRANS64 P3, [R84+URZ+0x308b0], R96 ;  /* 0x0308b0605400b5a7 */ /* 0x000ee4000806007f */
[----:B---3--:R-:W-:Y:S05]  /*16dd0*/  @!P3 BRA `(.L_x_10831) ;  /* 0xfffffffc00f0b947 */ /* 0x008fea000383ffff */
[----:B------:R-:W-:Y:S05]  /*16de0*/  BRA `(.L_x_11016) ;  /* 0xfffffee400f47947 */ /* 0x000fea000383ffff */
.L_x_10839:
[----:B------:R-:W0:Y:S01]  /*16df0*/  S2R R0, SR_TID.X ;  /* 0x0000000000007919 */ /* 0x000e220000002100 */
[----:B------:R-:W-:Y:S01]  /*16e00*/  BSSY B0, `(.L_x_11017) ;  /* 0x000000c000007945 */ /* 0x000fe20003800000 */
[----:B------:R-:W-:Y:S01]  /*16e10*/  IMAD.MOV.U32 R12, RZ, RZ, RZ ;  /* 0x000000ffff0c7224 */ /* 0x000fe200078e00ff */
[----:B------:R-:W-:Y:S01]  /*16e20*/  MOV R11, 0x1f ;  /* 0x0000001f000b7802 */ /* 0x000fe20000000f00 */
        /* <DEDUP_REMOVED lines=9> */
.L_x_11018:
[----:B------:R-:W-:Y:S05]  /*16ec0*/  BSYNC B0 ;  /* 0x0000000000007941 */ /* 0x000fea0003800000 */
.L_x_11017:
[----:B------:R0:W-:Y:S01]  /*16ed0*/  STL [R1+0x60], R14 ;  /* 0x0000600e01007387 */ /* 0x0001e20000100800 */
[----:B------:R-:W-:Y:S05]  /*16ee0*/  BRA `(.L_x_11019) ;  /* 0xfffffeec00487947 */ /* 0x000fea000383ffff */
.L_x_10853:
        /* <DEDUP_REMOVED lines=8> */
.L_x_11021:
[----:B------:R-:W-:Y:S05]  /*16f70*/  BSYNC B1 ;  /* 0x0000000000017941 */ /* 0x000fea0003800000 */
.L_x_11020:
[----:B------:R-:W-:Y:S05]  /*16f80*/  BRA `(.L_x_11022) ;  /* 0xfffffef4006c7947 */ /* 0x000fea000383ffff */
.L_x_10854:
[----:B------:R-:W-:Y:S01]  /*16f90*/  BSSY B1, `(.L_x_11023) ;  /* 0x0000008000017945 */ /* 0x000fe20003800000 */
[----:B------:R-:W-:Y:S01]  /*16fa0*/  IMAD.MOV.U32 R13, RZ, RZ, R28 ;  /* 0x000000ffff0d7224 */ /* 0x000fe200078e001c */
[----:B------:R-:W-:Y:S01]  /*16fb0*/  MOV R11, 0x1c1f ;  /* 0x00001c1f000b7802 */ /* 0x000fe20000000f00 */
[----:B------:R-:W-:Y:S02]  /*16fc0*/  IMAD.MOV.U32 R12, RZ, RZ, RZ ;  /* 0x000000ffff0c7224 */ /* 0x000fe400078e00ff */
[----:B------:R-:W-:-:S07]  /*16fd0*/  IMAD.MOV.U32 R15, RZ, RZ, -0x1 ;  /* 0xffffffffff0f7424 */ /* 0x000fce00078e00ff */
[----:B01----:R-:W-:Y:S05]  /*16fe0*/  WARPSYNC.COLLECTIVE R15, `(.L_x_11024) ;  /* 0x000000000f087348 */ /* 0x003fea0003c00000 */
[----:B0-----:R0:W2:Y:S02]  /*16ff0*/  SHFL.IDX P6, R14, R13, R12, R11 ;  /* 0x0000000c0d0e7389 */ /* 0x0010a400000c000b */
[----:B012---:R-:W-:Y:S01]  /*17000*/  ENDCOLLECTIVE ;  /* 0x000000000000791b */ /* 0x007fe20003800000 */
.L_x_11024:
[----:B------:R-:W-:Y:S05]  /*17010*/  BSYNC B1 ;  /* 0x0000000000017941 */ /* 0x000fea0003800000 */
.L_x_11023:
[----:B------:R-:W-:Y:S05]  /*17020*/  BRA `(.L_x_11025) ;  /* 0xfffffef400507947 */ /* 0x000fea000383ffff */
.L_x_10855:
        /* <DEDUP_REMOVED lines=8> */
.L_x_11027:
[----:B------:R-:W-:Y:S05]  /*170b0*/  BSYNC B1 ;  /* 0x0000000000017941 */ /* 0x000fea0003800000 */
.L_x_11026:
[----:B------:R-:W-:Y:S05]  /*170c0*/  BRA `(.L_x_11028) ;  /* 0xfffffef400347947 */ /* 0x000fea000383ffff */
.L_x_10856:
        /* <DEDUP_REMOVED lines=8> */
.L_x_11030:
[----:B------:R-:W-:Y:S05]  /*17150*/  BSYNC B1 ;  /* 0x0000000000017941 */ /* 0x000fea0003800000 */
.L_x_11029:
[----:B------:R-:W-:Y:S05]  /*17160*/  BRA `(.L_x_11031) ;  /* 0xfffffef400187947 */ /* 0x000fea000383ffff */
.L_x_10858:
[----:B0-----:R0:W1:Y:S02]  /*17170*/  SYNCS.PHASECHK.TRANS64.TRYWAIT P1, [R2+URZ+0x30800], R9 ;  /* 0x03080009020075a7 */ /* 0x001064000802017f */
[----:B-1----:R-:W-:Y:S05]  /*17180*/  @!P1 NANOSLEEP.SYNCS 0x989680 ;  /* 0x009896800000995d */ /* 0x002fea0003900000 */
[----:B------:R-:W1:Y:S02]  /*17190*/  @!P1 SYNCS.PHASECHK.TRANS64 P1, [R2+URZ+0x30800], R9 ;  /* 0x03080009020095a7 */ /* 0x000e64000802007f */
[----:B-1----:R-:W-:Y:S05]  /*171a0*/  @!P1 BRA `(.L_x_10858) ;  /* 0xfffffffc00f09947 */ /* 0x002fea000383ffff */
[----:B------:R-:W-:Y:S05]  /*171b0*/  BRA `(.L_x_11032) ;  /* 0xfffffef400847947 */ /* 0x000fea000383ffff */
.L_x_10866:
[----:B------:R-:W-:Y:S01]  /*171c0*/  BSSY B1, `(.L_x_11033) ;  /* 0x0000008000017945 */ /* 0x000fe20003800000 */
[----:B------:R-:W-:Y:S02]  /*171d0*/  IMAD.MOV.U32 R13, RZ, RZ, R29 ;  /* 0x000000ffff0d7224 */ /* 0x000fe400078e001d */
[----:B------:R-:W-:Y:S02]  /*171e0*/  IMAD.MOV.U32 R12, RZ, RZ, RZ ;  /* 0x000000ffff0c7224 */ /* 0x000fe400078e00ff */
[----:B------:R-:W-:Y:S02]  /*171f0*/  IMAD.MOV.U32 R11, RZ, RZ, 0x1c1f ;  /* 0x00001c1fff0b7424 */ /* 0x000fe400078e00ff */
[----:B------:R-:W-:-:S07]  /*17200*/  IMAD.MOV.U32 R15, RZ, RZ, -0x1 ;  /* 0xffffffffff0f7424 */ /* 0x000fce00078e00ff */
[----:B0----5:R-:W-:Y:S05]  /*17210*/  WARPSYNC.COLLECTIVE R15, `(.L_x_11034) ;  /* 0x000000000f087348 */ /* 0x021fea0003c00000 */
[----:B0-----:R0:W1:Y:S02]  /*17220*/  SHFL.IDX P6, R14, R13, R12, R11 ;  /* 0x0000000c0d0e7389 */ /* 0x00106400000c000b */
[----:B01---5:R-:W-:Y:S01]  /*17230*/  ENDCOLLECTIVE ;  /* 0x000000000000791b */ /* 0x023fe20003800000 */
.L_x_11034:
[----:B------:R-:W-:Y:S05]  /*17240*/  BSYNC B1 ;  /* 0x0000000000017941 */ /* 0x000fea0003800000 */
.L_x_11033:
[----:B------:R-:W-:Y:S05]  /*17250*/  BRA `(.L_x_11035) ;  /* 0xffffff00005c7947 */ /* 0x000fea000383ffff */
.L_x_10867:
[----:B------:R-:W-:Y:S01]  /*17260*/  BSSY B1, `(.L_x_11036) ;  /* 0x0000008000017945 */ /* 0x000fe20003800000 */
[----:B------:R-:W-:Y:S01]  /*17270*/  IMAD.MOV.U32 R13, RZ, RZ, R28 ;  /* 0x000000ffff0d7224 */ /* 0x000fe200078e001c */
[----:B------:R-:W-:Y:S01]  /*17280*/  MOV R11, 0x1c1f ;  /* 0x00001c1f000b7802 */ /* 0x000fe20000000f00 */
[----:B------:R-:W-:Y:S02]  /*17290*/  IMAD.MOV.U32 R12, RZ, RZ, RZ ;  /* 0x000000ffff0c7224 */ /* 0x000fe400078e00ff */
[----:B------:R-:W-:-:S07]  /*172a0*/  IMAD.MOV.U32 R15, RZ, RZ, -0x1 ;  /* 0xffffffffff0f7424 */ /* 0x000fce00078e00ff */
[----:B0----5:R-:W-:Y:S05]  /*172b0*/  WARPSYNC.COLLECTIVE R15, `(.L_x_11037) ;  /* 0x000000000f087348 */ /* 0x021fea0003c00000 */
[----:B0-----:R0:W1:Y:S02]  /*172c0*/  SHFL.IDX P6, R14, R13, R12, R11 ;  /* 0x0000000c0d0e7389 */ /* 0x00106400000c000b */
[----:B01---5:R-:W-:Y:S01]  /*172d0*/  ENDCOLLECTIVE ;  /* 0x000000000000791b */ /* 0x023fe20003800000 */
.L_x_11037:
[----:B------:R-:W-:Y:S05]  /*172e0*/  BSYNC B1 ;  /* 0x0000000000017941 */ /* 0x000fea0003800000 */
.L_x_11036:
[----:B------:R-:W-:Y:S05]  /*172f0*/  BRA `(.L_x_11038) ;  /* 0xffffff0000407947 */ /* 0x000fea000383ffff */
.L_x_10868:
        /* <DEDUP_REMOVED lines=8> */
.L_x_11040:
[----:B------:R-:W-:Y:S05]  /*17380*/  BSYNC B1 ;  /* 0x0000000000017941 */ /* 0x000fea0003800000 */
.L_x_11039:
[----:B------:R-:W-:Y:S05]  /*17390*/  BRA `(.L_x_11041) ;  /* 0xffffff0000247947 */ /* 0x000fea000383ffff */
.L_x_10869:
        /* <DEDUP_REMOVED lines=8> */
.L_x_11043:
[----:B------:R-:W-:Y:S05]  /*17420*/  BSYNC B1 ;  /* 0x0000000000017941 */ /* 0x000fea0003800000 */
.L_x_11042:
[----:B------:R-:W-:Y:S05]  /*17430*/  BRA `(.L_x_11044) ;  /* 0xffffff0000087947 */ /* 0x000fea000383ffff */
.L_x_10871:
[----:B0-----:R0:W1:Y:S02]  /*17440*/  SYNCS.PHASECHK.TRANS64.TRYWAIT P1, [R2+URZ+0x30800], R9 ;  /* 0x03080009020075a7 */ /* 0x001064000802017f */
[----:B-1----:R-:W-:Y:S05]  /*17450*/  @!P1 NANOSLEEP.SYNCS 0x989680 ;  /* 0x009896800000995d */ /* 0x002fea0003900000 */
[----:B------:R-:W1:Y:S02]  /*17460*/  @!P1 SYNCS.PHASECHK.TRANS64 P1, [R2+URZ+0x30800], R9 ;  /* 0x03080009020095a7 */ /* 0x000e64000802007f */
[----:B-1----:R-:W-:Y:S05]  /*17470*/  @!P1 BRA `(.L_x_10871) ;  /* 0xfffffffc00f09947 */ /* 0x002fea000383ffff */
[----:B------:R-:W-:Y:S05]  /*17480*/  BRA `(.L_x_11045) ;  /* 0xffffff0000707947 */ /* 0x000fea000383ffff */
.L_x_10877:
[----:B-1----:R1:W3:Y:S02]  /*17490*/  SYNCS.PHASECHK.TRANS64.TRYWAIT P1, [R0+URZ+0x30830], R5 ;  /* 0x03083005000075a7 */ /* 0x0022e4000802017f */
[----:B---3--:R-:W-:Y:S05]  /*174a0*/  @!P1 NANOSLEEP.SYNCS 0x989680 ;  /* 0x009896800000995d */ /* 0x008fea0003900000 */
[----:B------:R-:W3:Y:S02]  /*174b0*/  @!P1 SYNCS.PHASECHK.TRANS64 P1, [R0+URZ+0x30830], R5 ;  /* 0x03083005000095a7 */ /* 0x000ee4000802007f */
[----:B---3--:R-:W-:Y:S05]  /*174c0*/  @!P1 BRA `(.L_x_10877) ;  /* 0xfffffffc00f09947 */ /* 0x008fea000383ffff */
[----:B------:R-:W-:Y:S05]  /*174d0*/  BRA `(.L_x_10876) ;  /* 0xffffff0c00d87947 */ /* 0x000fea000383ffff */
.L_x_10883:
[----:B-1----:R1:W2:Y:S02]  /*174e0*/  SYNCS.PHASECHK.TRANS64.TRYWAIT P3, [R5+URZ+0x30830], R6 ;  /* 0x03083006050075a7 */ /* 0x0022a4000806017f */
[----:B--2---:R-:W-:Y:S05]  /*174f0*/  @!P3 NANOSLEEP.SYNCS 0x989680 ;  /* 0x009896800000b95d */ /* 0x004fea0003900000 */
[----:B------:R-:W2:Y:S02]  /*17500*/  @!P3 SYNCS.PHASECHK.TRANS64 P3, [R5+URZ+0x30830], R6 ;  /* 0x030830060500b5a7 */ /* 0x000ea4000806007f */
[----:B--2---:R-:W-:Y:S05]  /*17510*/  @!P3 BRA `(.L_x_10883) ;  /* 0xfffffffc00f0b947 */ /* 0x004fea000383ffff */
[----:B------:R-:W-:Y:S05]  /*17520*/  BRA `(.L_x_10882) ;  /* 0xffffff48009c7947 */ /* 0x000fea000383ffff */
.L_x_10887:
[----:B-1----:R1:W2:Y:S02]  /*17530*/  SYNCS.PHASECHK.TRANS64.TRYWAIT P2, [R6+URZ+0x30850], R5 ;  /* 0x03085005060075a7 */ /* 0x0022a4000804017f */
[----:B--2---:R-:W-:Y:S05]  /*17540*/  @!P2 NANOSLEEP.SYNCS 0x989680 ;  /* 0x009896800000a95d */ /* 0x004fea0003900000 */
[----:B------:R-:W2:Y:S02]  /*17550*/  @!P2 SYNCS.PHASECHK.TRANS64 P2, [R6+URZ+0x30850], R5 ;  /* 0x030850050600a5a7 */ /* 0x000ea4000804007f */
[----:B--2---:R-:W-:Y:S05]  /*17560*/  @!P2 BRA `(.L_x_10887) ;  /* 0xfffffffc00f0a947 */ /* 0x004fea000383ffff */
[----:B------:R-:W-:Y:S05]  /*17570*/  BRA `(.L_x_10884) ;  /* 0xffffff4c006c7947 */ /* 0x000fea000383ffff */
.L_x_10892:
[----:B-1----:R1:W2:Y:S02]  /*17580*/  SYNCS.PHASECHK.TRANS64.TRYWAIT P0, [R11+URZ+0x30850], R0 ;  /* 0x030850000b0075a7 */ /* 0x0022a4000800017f */
[----:B--2---:R-:W-:Y:S05]  /*17590*/  @!P0 NANOSLEEP.SYNCS 0x989680 ;  /* 0x009896800000895d */ /* 0x004fea0003900000 */
[----:B------:R-:W2:Y:S02]  /*175a0*/  @!P0 SYNCS.PHASECHK.TRANS64 P0, [R11+URZ+0x30850], R0 ;  /* 0x030850000b0085a7 */ /* 0x000ea4000800007f */
[----:B--2---:R-:W-:Y:S05]  /*175b0*/  @!P0 BRA `(.L_x_10892) ;  /* 0xfffffffc00f08947 */ /* 0x004fea000383ffff */
[----:B------:R-:W-:Y:S05]  /*175c0*/  BRA `(.L_x_10891) ;  /* 0xffffff8400a07947 */ /* 0x000fea000383ffff */
.L_x_10924:
        /* <DEDUP_REMOVED lines=8> */
[----:B-1---5:R-:W-:Y:S05]  /*17650*/  WARPSYNC.COLLECTIVE R15, `(.L_x_11047) ;  /* 0x000000000f087348 */ /* 0x022fea0003c00000 */
[----:B------:R0:W2:Y:S02]  /*17660*/  SHFL.IDX P6, R14, R13, R12, R11 ;  /* 0x0000000c0d0e7389 */ /* 0x0000a400000c000b */
[----:B012--5:R-:W-:Y:S01]  /*17670*/  ENDCOLLECTIVE ;  /* 0x000000000000791b */ /* 0x027fe20003800000 */
.L_x_11047:
[----:B------:R-:W-:Y:S05]  /*17680*/  BSYNC B1 ;  /* 0x0000000000017941 */ /* 0x000fea0003800000 */
.L_x_11046:
[----:B------:R-:W-:Y:S05]  /*17690*/  BRA `(.L_x_11048) ;  /* 0xffffffbc00347947 */ /* 0x000fea000383ffff */
.L_x_10925:
[----:B------:R-:W-:Y:S01]  /*176a0*/  BSSY B1, `(.L_x_11049) ;  /* 0x0000006000017945 */ /* 0x000fe20003800000 */
[----:B------:R-:W-:-:S07]  /*176b0*/  IMAD.MOV.U32 R15, RZ, RZ, -0x1 ;  /* 0xffffffffff0f7424 */ /* 0x000fce00078e00ff */
[----:B-1---5:R-:W-:Y:S05]  /*176c0*/  WARPSYNC.COLLECTIVE R15, `(.L_x_11050) ;  /* 0x000000000f0c7348 */ /* 0x022fea0003c00000 */
[----:B------:R-:W-:Y:S02]  /*176d0*/  ELECT P6, UR62, PT ;  /* 0x00000000003e782f */ /* 0x000fe400038c0000 */
[----:B------:R-:W-:Y:S01]  /*176e0*/  MOV R14, UR62 ;  /* 0x0000003e000e7c02 */ /* 0x000fe20008000f00 */
[----:B-1---5:R-:W-:Y:S10]  /*176f0*/  ENDCOLLECTIVE ;  /* 0x000000000000791b */ /* 0x022ff40003800000 */
.L_x_11050:
[----:B------:R-:W-:Y:S05]  /*17700*/  BSYNC B1 ;  /* 0x0000000000017941 */ /* 0x000fea0003800000 */
.L_x_11049:
[----:B------:R-:W-:Y:S05]  /*17710*/  BRA `(.L_x_11051) ;  /* 0xffffffbc00207947 */ /* 0x000fea000383ffff */
.L_x_10927:
[----:B0-----:R0:W2:Y:S02]  /*17720*/  SYNCS.PHASECHK.TRANS64.TRYWAIT P0, [R6+URZ+0x30820], R7 ;  /* 0x03082007060075a7 */ /* 0x0010a4000800017f */
[----:B--2---:R-:W-:Y:S05]  /*17730*/  @!P0 NANOSLEEP.SYNCS 0x989680 ;  /* 0x009896800000895d */ /* 0x004fea0003900000 */
[----:B------:R-:W2:Y:S02]  /*17740*/  @!P0 SYNCS.PHASECHK.TRANS64 P0, [R6+URZ+0x30820], R7 ;  /* 0x03082007060085a7 */ /* 0x000ea4000800007f */
[----:B--2---:R-:W-:Y:S05]  /*17750*/  @!P0 BRA `(.L_x_10927) ;  /* 0xfffffffc00f08947 */ /* 0x004fea000383ffff */
[----:B------:R-:W-:Y:S05]  /*17760*/  BRA `(.L_x_11052) ;  /* 0xffffffbc003c7947 */ /* 0x000fea000383ffff */
.L_x_10930:
[----:B0-----:R0:W2:Y:S02]  /*17770*/  SYNCS.PHASECHK.TRANS64.TRYWAIT P0, [R7+URZ+0x308a0], R8 ;  /* 0x0308a008070075a7 */ /* 0x0010a4000800017f */
[----:B--2---:R-:W-:Y:S05]  /*17780*/  @!P0 NANOSLEEP.SYNCS 0x989680 ;  /* 0x009896800000895d */ /* 0x004fea0003900000 */
[----:B------:R-:W2:Y:S02]  /*17790*/  @!P0 SYNCS.PHASECHK.TRANS64 P0, [R7+URZ+0x308a0], R8 ;  /* 0x0308a008070085a7 */ /* 0x000ea4000800007f */
[----:B--2---:R-:W-:Y:S05]  /*177a0*/  @!P0 BRA `(.L_x_10930) ;  /* 0xfffffffc00f08947 */ /* 0x004fea000383ffff */
[----:B------:R-:W-:Y:S05]  /*177b0*/  BRA `(.L_x_11053) ;  /* 0xffffffbc00447947 */ /* 0x000fea000383ffff */
.L_x_10932:
[----:B--2---:R2:W3:Y:S02]  /*177c0*/  SYNCS.PHASECHK.TRANS64.TRYWAIT P0, [R7+URZ+0x308c0], R8 ;  /* 0x0308c008070075a7 */ /* 0x0044e4000800017f */
[----:B---3--:R-:W-:Y:S05]  /*177d0*/  @!P0 NANOSLEEP.SYNCS 0x989680 ;  /* 0x009896800000895d */ /* 0x008fea0003900000 */
[----:B------:R-:W3:Y:S02]  /*177e0*/  @!P0 SYNCS.PHASECHK.TRANS64 P0, [R7+URZ+0x308c0], R8 ;  /* 0x0308c008070085a7 */ /* 0x000ee4000800007f */
[----:B---3--:R-:W-:Y:S05]  /*177f0*/  @!P0 BRA `(.L_x_10932) ;  /* 0xfffffffc00f08947 */ /* 0x008fea000383ffff */
[----:B------:R-:W-:Y:S05]  /*17800*/  BRA `(.L_x_11054) ;  /* 0xffffffbc009c7947 */ /* 0x000fea000383ffff */
.L_x_10936:
[----:B0-----:R0:W2:Y:S02]  /*17810*/  SYNCS.PHASECHK.TRANS64.TRYWAIT P0, [R7+URZ+0x308a0], R10 ;  /* 0x0308a00a070075a7 */ /* 0x0010a4000800017f */
[----:B--2---:R-:W-:Y:S05]  /*17820*/  @!P0 NANOSLEEP.SYNCS 0x989680 ;  /* 0x009896800000895d */ /* 0x004fea0003900000 */
[----:B------:R-:W2:Y:S02]  /*17830*/  @!P0 SYNCS.PHASECHK.TRANS64 P0, [R7+URZ+0x308a0], R10 ;  /* 0x0308a00a070085a7 */ /* 0x000ea4000800007f */
[----:B--2---:R-:W-:Y:S05]  /*17840*/  @!P0 BRA `(.L_x_10936) ;  /* 0xfffffffc00f08947 */ /* 0x004fea000383ffff */
[----:B------:R-:W-:Y:S05]  /*17850*/  BRA `(.L_x_11055) ;  /* 0xffffffc0001c7947 */ /* 0x000fea000383ffff */
.L_x_10938:
[----:B--2---:R2:W3:Y:S02]  /*17860*/  SYNCS.PHASECHK.TRANS64.TRYWAIT P1, [R7+URZ+0x308c0], R10 ;  /* 0x0308c00a070075a7 */ /* 0x0044e4000802017f */
[----:B---3--:R-:W-:Y:S05]  /*17870*/  @!P1 NANOSLEEP.SYNCS 0x989680 ;  /* 0x009896800000995d */ /* 0x008fea0003900000 */
[----:B------:R-:W3:Y:S02]  /*17880*/  @!P1 SYNCS.PHASECHK.TRANS64 P1, [R7+URZ+0x308c0], R10 ;  /* 0x0308c00a070095a7 */ /* 0x000ee4000802007f */
[----:B---3--:R-:W-:Y:S05]  /*17890*/  @!P1 BRA `(.L_x_10938) ;  /* 0xfffffffc00f09947 */ /* 0x008fea000383ffff */
[----:B------:R-:W-:Y:S05]  /*178a0*/  BRA `(.L_x_11056) ;  /* 0xffffffc000707947 */ /* 0x000fea000383ffff */
.L_x_10948:
        /* <DEDUP_REMOVED lines=11> */
.L_x_11058:
[----:B------:R-:W-:Y:S05]  /*17960*/  BSYNC B0 ;  /* 0x0000000000007941 */ /* 0x000fea0003800000 */
.L_x_11057:
[----:B------:R-:W-:Y:S05]  /*17970*/  BRA `(.L_x_11059) ;  /* 0xffffffc800a47947 */ /* 0x000fea000383ffff */
.L_x_10949:
[----:B------:R-:W-:Y:S01]  /*17980*/  BSSY B0, `(.L_x_11060) ;  /* 0x0000006000007945 */ /* 0x000fe20003800000 */
[----:B------:R-:W-:-:S07]  /*17990*/  IMAD.MOV.U32 R15, RZ, RZ, -0x1 ;  /* 0xffffffffff0f7424 */ /* 0x000fce00078e00ff */
[----:B-1----:R-:W-:Y:S05]  /*179a0*/  WARPSYNC.COLLECTIVE R15, `(.L_x_11061) ;  /* 0x000000000f0c7348 */ /* 0x002fea0003c00000 */
[----:B------:R-:W-:Y:S02]  /*179b0*/  ELECT P6, UR62, PT ;  /* 0x00000000003e782f */ /* 0x000fe400038c0000 */
[----:B------:R-:W-:Y:S01]  /*179c0*/  MOV R14, UR62 ;  /* 0x0000003e000e7c02 */ /* 0x000fe20008000f00 */
[----:B-1----:R-:W-:Y:S10]  /*179d0*/  ENDCOLLECTIVE ;  /* 0x000000000000791b */ /* 0x002ff40003800000 */
.L_x_11061:
[----:B------:R-:W-:Y:S05]  /*179e0*/  BSYNC B0 ;  /* 0x0000000000007941 */ /* 0x000fea0003800000 */
.L_x_11060:
[----:B------:R-:W-:Y:S05]  /*179f0*/  BRA `(.L_x_11062) ;  /* 0xffffffc8009c7947 */ /* 0x000fea000383ffff */
.L_x_10952:
[----:B--2---:R2:W3:Y:S02]  /*17a00*/  SYNCS.PHASECHK.TRANS64.TRYWAIT P0, [R5+URZ+0x30840], R4 ;  /* 0x03084004050075a7 */ /* 0x0044e4000800017f */
[----:B---3--:R-:W-:Y:S05]  /*17a10*/  @!P0 NANOSLEEP.SYNCS 0x989680 ;  /* 0x009896800000895d */ /* 0x008fea0003900000 */
[----:B------:R-:W3:Y:S02]  /*17a20*/  @!P0 SYNCS.PHASECHK.TRANS64 P0, [R5+URZ+0x30840], R4 ;  /* 0x03084004050085a7 */ /* 0x000ee4000800007f */
[----:B---3--:R-:W-:Y:S05]  /*17a30*/  @!P0 BRA `(.L_x_10952) ;  /* 0xfffffffc00f08947 */ /* 0x008fea000383ffff */
[----:B------:R-:W-:Y:S05]  /*17a40*/  BRA `(.L_x_11063) ;  /* 0xffffffc800f07947 */ /* 0x000fea000383ffff */
.L_x_10955:
[----:B--2---:R2:W3:Y:S02]  /*17a50*/  SYNCS.PHASECHK.TRANS64.TRYWAIT P0, [R28+URZ+0x30820], R5 ;  /* 0x030820051c0075a7 */ /* 0x0044e4000800017f */
[----:B---3--:R-:W-:Y:S05]  /*17a60*/  @!P0 NANOSLEEP.SYNCS 0x989680 ;  /* 0x009896800000895d */ /* 0x008fea0003900000 */
[----:B------:R-:W3:Y:S02]  /*17a70*/  @!P0 SYNCS.PHASECHK.TRANS64 P0, [R28+URZ+0x30820], R5 ;  /* 0x030820051c0085a7 */ /* 0x000ee4000800007f */
[----:B---3--:R-:W-:Y:S05]  /*17a80*/  @!P0 BRA `(.L_x_10955) ;  /* 0xfffffffc00f08947 */ /* 0x008fea000383ffff */
[----:B------:R-:W-:Y:S05]  /*17a90*/  BRA `(.L_x_11064) ;  /* 0xffffffcc00b07947 */ /* 0x000fea000383ffff */
.L_x_10963:
[----:B0-----:R0:W2:Y:S02]  /*17aa0*/  SYNCS.PHASECHK.TRANS64.TRYWAIT P0, [R3+URZ+0x30840], R2 ;  /* 0x03084002030075a7 */ /* 0x0010a4000800017f */
[----:B--2---:R-:W-:Y:S05]  /*17ab0*/  @!P0 NANOSLEEP.SYNCS 0x989680 ;  /* 0x009896800000895d */ /* 0x004fea0003900000 */
[----:B------:R-:W2:Y:S02]  /*17ac0*/  @!P0 SYNCS.PHASECHK.TRANS64 P0, [R3+URZ+0x30840], R2 ;  /* 0x03084002030085a7 */ /* 0x000ea4000800007f */
[----:B--2---:R-:W-:Y:S05]  /*17ad0*/  @!P0 BRA `(.L_x_10963) ;  /* 0xfffffffc00f08947 */ /* 0x004fea000383ffff */
[----:B------:R-:W-:Y:S05]  /*17ae0*/  BRA `(.L_x_11065) ;  /* 0xffffffd0005c7947 */ /* 0x000fea000383ffff */
.L_x_10965:
[----:B0-----:R0:W2:Y:S02]  /*17af0*/  SYNCS.PHASECHK.TRANS64.TRYWAIT P0, [R2+URZ+0x60], R5 ;  /* 0x00006005020075a7 */ /* 0x0010a4000800017f */
[----:B--2---:R-:W-:Y:S05]  /*17b00*/  @!P0 NANOSLEEP.SYNCS 0x989680 ;  /* 0x009896800000895d */ /* 0x004fea0003900000 */
[----:B------:R-:W2:Y:S02]  /*17b10*/  @!P0 SYNCS.PHASECHK.TRANS64 P0, [R2+URZ+0x60], R5 ;  /* 0x00006005020085a7 */ /* 0x000ea4000800007f */
[----:B--2---:R-:W-:Y:S05]  /*17b20*/  @!P0 BRA `(.L_x_10965) ;  /* 0xfffffffc00f08947 */ /* 0x004fea000383ffff */
[----:B------:R-:W-:Y:S05]  /*17b30*/  BRA `(.L_x_11066) ;  /* 0xffffffd000c07947 */ /* 0x000fea000383ffff */
.L_x_10970:
[----:B---3--:R3:W4:Y:S02]  /*17b40*/  SYNCS.PHASECHK.TRANS64.TRYWAIT P0, [R3+URZ+0x30840], R2 ;  /* 0x03084002030075a7 */ /* 0x008724000800017f */
[----:B----4-:R-:W-:Y:S05]  /*17b50*/  @!P0 NANOSLEEP.SYNCS 0x989680 ;  /* 0x009896800000895d */ /* 0x010fea0003900000 */
[----:B------:R-:W4:Y:S02]  /*17b60*/  @!P0 SYNCS.PHASECHK.TRANS64 P0, [R3+URZ+0x30840], R2 ;  /* 0x03084002030085a7 */ /* 0x000f24000800007f */
[----:B----4-:R-:W-:Y:S05]  /*17b70*/  @!P0 BRA `(.L_x_10970) ;  /* 0xfffffffc00f08947 */ /* 0x010fea000383ffff */
[----:B------:R-:W-:Y:S05]  /*17b80*/  BRA `(.L_x_11067) ;  /* 0xffffffd400cc7947 */ /* 0x000fea000383ffff */
.L_x_10972:
[----:B0-----:R0:W2:Y:S02]  /*17b90*/  SYNCS.PHASECHK.TRANS64.TRYWAIT P1, [R3+URZ+0x60], R24 ;  /* 0x00006018030075a7 */ /* 0x0010a4000802017f */
[----:B--2---:R-:W-:Y:S05]  /*17ba0*/  @!P1 NANOSLEEP.SYNCS 0x989680 ;  /* 0x009896800000995d */ /* 0x004fea0003900000 */
[----:B------:R-:W2:Y:S02]  /*17bb0*/  @!P1 SYNCS.PHASECHK.TRANS64 P1, [R3+URZ+0x60], R24 ;  /* 0x00006018030095a7 */ /* 0x000ea4000802007f */
[----:B--2---:R-:W-:Y:S05]  /*17bc0*/  @!P1 BRA `(.L_x_10972) ;  /* 0xfffffffc00f09947 */ /* 0x004fea000383ffff */
[----:B------:R-:W-:Y:S05]  /*17bd0*/  BRA `(.L_x_11068) ;  /* 0xffffffd800307947 */ /* 0x000fea000383ffff */
.L_x_10977:
[----:B--2---:R2:W3:Y:S02]  /*17be0*/  SYNCS.PHASECHK.TRANS64.TRYWAIT P0, [R2+URZ+0x30840], R3 ;  /* 0x03084003020075a7 */ /* 0x0044e4000800017f */
[----:B---3--:R-:W-:Y:S05]  /*17bf0*/  @!P0 NANOSLEEP.SYNCS 0x989680 ;  /* 0x009896800000895d */ /* 0x008fea0003900000 */
[----:B------:R-:W3:Y:S02]  /*17c00*/  @!P0 SYNCS.PHASECHK.TRANS64 P0, [R2+URZ+0x30840], R3 ;  /* 0x03084003020085a7 */ /* 0x000ee4000800007f */
[----:B---3--:R-:W-:Y:S05]  /*17c10*/  @!P0 BRA `(.L_x_10977) ;  /* 0xfffffffc00f08947 */ /* 0x008fea000383ffff */
[----:B------:R-:W-:Y:S05]  /*17c20*/  BRA `(.L_x_11069) ;  /* 0xffffffdc000c7947 */ /* 0x000fea000383ffff */
.L_x_10979:
[----:B0-----:R0:W2:Y:S02]  /*17c30*/  SYNCS.PHASECHK.TRANS64.TRYWAIT P1, [R2+URZ+0x60], R3 ;  /* 0x00006003020075a7 */ /* 0x0010a4000802017f */
[----:B--2---:R-:W-:Y:S05]  /*17c40*/  @!P1 NANOSLEEP.SYNCS 0x989680 ;  /* 0x009896800000995d */ /* 0x004fea0003900000 */
[----:B------:R-:W2:Y:S02]  /*17c50*/  @!P1 SYNCS.PHASECHK.TRANS64 P1, [R2+URZ+0x60], R3 ;  /* 0x00006003020095a7 */ /* 0x000ea4000802007f */
[----:B--2---:R-:W-:Y:S05]  /*17c60*/  @!P1 BRA `(.L_x_10979) ;  /* 0xfffffffc00f09947 */ /* 0x004fea000383ffff */
[----:B------:R-:W-:Y:S05]  /*17c70*/  BRA `(.L_x_11070) ;  /* 0xffffffdc00747947 */ /* 0x000fea000383ffff */
.L_x_10986:
[----:B---3--:R3:W4:Y:S02]  /*17c80*/  SYNCS.PHASECHK.TRANS64.TRYWAIT P0, [R3+URZ+0x30860], R2 ;  /* 0x03086002030075a7 */ /* 0x008724000800017f */
[----:B----4-:R-:W-:Y:S05]  /*17c90*/  @!P0 NANOSLEEP.SYNCS 0x989680 ;  /* 0x009896800000895d */ /* 0x010fea0003900000 */
[----:B------:R-:W4:Y:S02]  /*17ca0*/  @!P0 SYNCS.PHASECHK.TRANS64 P0, [R3+URZ+0x30860], R2 ;  /* 0x03086002030085a7 */ /* 0x000f24000800007f */
[----:B----4-:R-:W-:Y:S05]  /*17cb0*/  @!P0 BRA `(.L_x_10986) ;  /* 0xfffffffc00f08947 */ /* 0x010fea000383ffff */
[----:B------:R-:W-:Y:S05]  /*17cc0*/  BRA `(.L_x_11071) ;  /* 0xffffffe000347947 */ /* 0x000fea000383ffff */
.L_x_10988:
[----:B------:R-:W-:Y:S01]  /*17cd0*/  BSSY B0, `(.L_x_11072) ;  /* 0x0000008000007945 */ /* 0x000fe20003800000 */
[----:B0-----:R-:W-:Y:S02]  /*17ce0*/  IMAD.MOV.U32 R13, RZ, RZ, R16 ;  /* 0x000000ffff0d7224 */ /* 0x001fe400078e0010 */
[----:B------:R-:W-:Y:S02]  /*17cf0*/  IMAD.MOV.U32 R12, RZ, RZ, RZ ;  /* 0x000000ffff0c7224 */ /* 0x000fe400078e00ff */
[----:B------:R-:W-:Y:S02]  /*17d00*/  IMAD.MOV.U32 R11, RZ, RZ, 0x1f ;  /* 0x0000001fff0b7424 */ /* 0x000fe400078e00ff */
[----:B------:R-:W-:-:S07]  /*17d10*/  IMAD.MOV.U32 R15, RZ, RZ, -0x1 ;  /* 0xffffffffff0f7424 */ /* 0x000fce00078e00ff */
[----:B-12--5:R-:W-:Y:S05]  /*17d20*/  WARPSYNC.COLLECTIVE R15, `(.L_x_11073) ;  /* 0x000000000f087348 */ /* 0x026fea0003c00000 */
[----:B------:R0:W3:Y:S02]  /*17d30*/  SHFL.IDX P6, R14, R13, R12, R11 ;  /* 0x0000000c0d0e7389 */ /* 0x0000e400000c000b */
[----:B0123-5:R-:W-:Y:S01]  /*17d40*/  ENDCOLLECTIVE ;  /* 0x000000000000791b */ /* 0x02ffe20003800000 */
.L_x_11073:
[----:B------:R-:W-:Y:S05]  /*17d50*/  BSYNC B0 ;  /* 0x0000000000007941 */ /* 0x000fea0003800000 */
.L_x_11072:
        /* <DEDUP_REMOVED lines=8> */
.L_x_11074:
[----:B------:R-:W-:Y:S01]  /*17de0*/  IMAD.MOV.U32 R4, RZ, RZ, R14 ;  /* 0x000000ffff047224 */ /* 0x000fe200078e000e */
[----:B------:R-:W-:Y:S06]  /*17df0*/  BRA `(.L_x_11075) ;  /* 0xffffffe0007c7947 */ /* 0x000fec000383ffff */
.L_x_10991:
        /* <DEDUP_REMOVED lines=8> */
.L_x_11077:
[----:B------:R-:W-:Y:S05]  /*17e80*/  BSYNC B0 ;  /* 0x0000000000007941 */ /* 0x000fea0003800000 */
.L_x_11076:
        /* <DEDUP_REMOVED lines=10> */
.L_x_11078:
        /* <DEDUP_REMOVED lines=8> */
.L_x_11079:
        /* <DEDUP_REMOVED lines=8> */
.L_x_11080:
        /* <DEDUP_REMOVED lines=8> */
.L_x_11081:
        /* <DEDUP_REMOVED lines=8> */
.L_x_11082:
[----:B------:R-:W-:Y:S05]  /*18130*/  BRA `(.L_x_11083) ;  /* 0xffffffe000387947 */ /* 0x000fea000383ffff */
.L_x_10996:
        /* <DEDUP_REMOVED lines=8> */
.L_x_11085:
[----:B------:R-:W-:Y:S05]  /*181c0*/  BSYNC B0 ;  /* 0x0000000000007941 */ /* 0x000fea0003800000 */
.L_x_11084:
        /* <DEDUP_REMOVED lines=10> */
.L_x_11086:
        /* <DEDUP_REMOVED lines=8> */
.L_x_11087:
        /* <DEDUP_REMOVED lines=8> */
.L_x_11088:
        /* <DEDUP_REMOVED lines=8> */
.L_x_11089:
        /* <DEDUP_REMOVED lines=8> */
.L_x_11090:
[----:B------:R-:W-:Y:S05]  /*18470*/  BRA `(.L_x_11091) ;  /* 0xffffffe000147947 */ /* 0x000fea000383ffff */
.L_x_10998:
[----:B------:R-:W-:Y:S01]  /*18480*/  BSSY B0, `(.L_x_11092) ;  /* 0x0000006000007945 */ /* 0x000fe20003800000 */
[----:B------:R-:W-:Y:S02]  /*18490*/  PLOP3.LUT P6, PT, P6, PT, PT, 0x8, 0x0 ;  /* 0x000000000000781c */ /* 0x000fe400037ce170 */
[----:B------:R-:W-:-:S11]  /*184a0*/  MOV R15, 0xffffffff ;  /* 0xffffffff000f7802 */ /* 0x000fd60000000f00 */
[----:B01----:R-:W-:Y:S05]  /*184b0*/  WARPSYNC.COLLECTIVE R15, `(.L_x_11093) ;  /* 0x000000000f087348 */ /* 0x003fea0003c00000 */
[----:B------:R-:W-:Y:S01]  /*184c0*/  VOTE.ANY R14, PT, P6 ;  /* 0x00000000000e7806 */ /* 0x000fe200030e0100 */
[----:B01----:R-:W-:Y:S06]  /*184d0*/  ENDCOLLECTIVE ;  /* 0x000000000000791b */ /* 0x003fec0003800000 */
.L_x_11093:
[----:B------:R-:W-:Y:S05]  /*184e0*/  BSYNC B0 ;  /* 0x0000000000007941 */ /* 0x000fea0003800000 */
.L_x_11092:
        /* <DEDUP_REMOVED lines=9> */
.L_x_11094:
[----:B------:R-:W-:Y:S01]  /*18580*/  IMAD.MOV.U32 R17, RZ, RZ, R14 ;  /* 0x000000ffff117224 */ /* 0x000fe200078e000e */
[----:B------:R-:W-:Y:S06]  /*18590*/  BRA `(.L_x_11095) ;  /* 0xffffffe000047947 */ /* 0x000fec000383ffff */
.L_x_11000:
[----:B------:R-:W-:Y:S01]  /*185a0*/  BSSY B0, `(.L_x_11096) ;  /* 0x0000007000007945 */ /* 0x000fe20003800000 */
[----:B------:R-:W-:Y:S01]  /*185b0*/  IMAD.MOV.U32 R13, RZ, RZ, R3 ;  /* 0x000000ffff0d7224 */ /* 0x000fe200078e0003 */
[----:B------:R-:W-:Y:S01]  /*185c0*/  MOV R11, 0x1f ;  /* 0x0000001f000b7802 */ /* 0x000fe20000000f00 */
[----:B------:R-:W-:-:S07]  /*185d0*/  IMAD.MOV.U32 R15, RZ, RZ, -0x1 ;  /* 0xffffffffff0f7424 */ /* 0x000fce00078e00ff */
[----:B0123--:R-:W-:Y:S05]  /*185e0*/  WARPSYNC.COLLECTIVE R15, `(.L_x_11097) ;  /* 0x000000000f087348 */ /* 0x00ffea0003c00000 */
[----:B------:R4:W0:Y:S02]  /*185f0*/  SHFL.IDX P6, R14, R13, R12, R11 ;  /* 0x0000000c0d0e7389 */ /* 0x00082400000c000b */
[----:B01234-:R-:W-:Y:S01]  /*18600*/  ENDCOLLECTIVE ;  /* 0x000000000000791b */ /* 0x01ffe20003800000 */
.L_x_11097:
[----:B------:R-:W-:Y:S05]  /*18610*/  BSYNC B0 ;  /* 0x0000000000007941 */ /* 0x000fea0003800000 */
.L_x_11096:
[----:B------:R-:W-:Y:S05]  /*18620*/  BRA `(.L_x_10999) ;  /* 0xffffffdc00fc7947 */ /* 0x000fea000383ffff */
.L_x_11004:
[----:B0-----:R0:W2:Y:S02]  /*18630*/  SYNCS.PHASECHK.TRANS64.TRYWAIT P0, [R9+URZ+0x30820], R0 ;  /* 0x03082000090075a7 */ /* 0x0010a4000800017f */
[----:B--2---:R-:W-:Y:S05]  /*18640*/  @!P0 NANOSLEEP.SYNCS 0x989680 ;  /* 0x009896800000895d */ /* 0x004fea0003900000 */
[----:B------:R-:W2:Y:S02]  /*18650*/  @!P0 SYNCS.PHASECHK.TRANS64 P0, [R9+URZ+0x30820], R0 ;  /* 0x03082000090085a7 */ /* 0x000ea4000800007f */
[----:B--2---:R-:W-:Y:S05]  /*18660*/  @!P0 BRA `(.L_x_11004) ;  /* 0xfffffffc00f08947 */ /* 0x004fea000383ffff */
[----:B------:R-:W-:Y:S05]  /*18670*/  BRA `(.L_x_11098) ;  /* 0xffffffe000d87947 */ /* 0x000fea000383ffff */
.L_x_11005:
        /* <DEDUP_REMOVED lines=11> */
.L_x_11100:
[----:B------:R-:W-:Y:S05]  /*18730*/  BSYNC B0 ;  /* 0x0000000000007941 */ /* 0x000fea0003800000 */
.L_x_11099:
[----:B------:R-:W-:Y:S05]  /*18740*/  BRA `(.L_x_11101) ;  /* 0xffffffe000c07947 */ /* 0x000fea000383ffff */
.L_x_11006:
[----:B------:R-:W-:Y:S01]  /*18750*/  BSSY B0, `(.L_x_11102) ;  /* 0x0000006000007945 */ /* 0x000fe20003800000 */
[----:B------:R-:W-:-:S07]  /*18760*/  IMAD.MOV.U32 R15, RZ, RZ, -0x1 ;  /* 0xffffffffff0f7424 */ /* 0x000fce00078e00ff */
[----:B01----:R-:W-:Y:S05]  /*18770*/  WARPSYNC.COLLECTIVE R15, `(.L_x_11103) ;  /* 0x000000000f0c7348 */ /* 0x003fea0003c00000 */
[----:B------:R-:W-:Y:S02]  /*18780*/  ELECT P6, UR62, PT ;  /* 0x00000000003e782f */ /* 0x000fe400038c0000 */
[----:B------:R-:W-:Y:S01]  /*18790*/  MOV R14, UR62 ;  /* 0x0000003e000e7c02 */ /* 0x000fe20008000f00 */
[----:B01----:R-:W-:Y:S10]  /*187a0*/  ENDCOLLECTIVE ;  /* 0x000000000000791b */ /* 0x003ff40003800000 */
.L_x_11103:
[----:B------:R-:W-:Y:S05]  /*187b0*/  BSYNC B0 ;  /* 0x0000000000007941 */ /* 0x000fea0003800000 */
.L_x_11102:
[----:B------:R-:W-:Y:S05]  /*187c0*/  BRA `(.L_x_11104) ;  /* 0xffffffe000b47947 */ /* 0x000fea000383ffff */
.L_x_11008:
[----:B0-----:R0:W2:Y:S02]  /*187d0*/  SYNCS.PHASECHK.TRANS64.TRYWAIT P0, [R7+URZ], R2 ;  /* 0x00000002070075a7 */ /* 0x0010a4000800017f */
[----:B--2---:R-:W-:Y:S05]  /*187e0*/  @!P0 NANOSLEEP.SYNCS 0x989680 ;  /* 0x009896800000895d */ /* 0x004fea0003900000 */
[----:B------:R-:W2:Y:S02]  /*187f0*/  @!P0 SYNCS.PHASECHK.TRANS64 P0, [R7+URZ], R2 ;  /* 0x00000002070085a7 */ /* 0x000ea4000800007f */
[----:B--2---:R-:W-:Y:S05]  /*18800*/  @!P0 BRA `(.L_x_11008) ;  /* 0xfffffffc00f08947 */ /* 0x004fea000383ffff */
[----:B------:R-:W-:Y:S05]  /*18810*/  BRA `(.L_x_11105) ;  /* 0xffffffe000e87947 */ /* 0x000fea000383ffff */
.L_x_11009:
[----:B--2---:R2:W3:Y:S02]  /*18820*/  SYNCS.PHASECHK.TRANS64.TRYWAIT P0, [R3+URZ], R0 ;  /* 0x00000000030075a7 */ /* 0x0044e4000800017f */
[----:B---3--:R-:W-:Y:S05]  /*18830*/  @!P0 NANOSLEEP.SYNCS 0x989680 ;  /* 0x009896800000895d */ /* 0x008fea0003900000 */
[----:B------:R-:W3:Y:S02]  /*18840*/  @!P0 SYNCS.PHASECHK.TRANS64 P0, [R3+URZ], R0 ;  /* 0x00000000030085a7 */ /* 0x000ee4000800007f */
[----:B---3--:R-:W-:Y:S05]  /*18850*/  @!P0 BRA `(.L_x_11009) ;  /* 0xfffffffc00f08947 */ /* 0x008fea000383ffff */
[----:B------:R-:W-:Y:S05]  /*18860*/  BRA `(.L_x_11106) ;  /* 0xffffffe000dc7947 */ /* 0x000fea000383ffff */
.L_x_11011:
[----:B--2---:R2:W3:Y:S02]  /*18870*/  SYNCS.PHASECHK.TRANS64.TRYWAIT P0, [R5+URZ], R2 ;  /* 0x00000002050075a7 */ /* 0x0044e4000800017f */
[----:B---3--:R-:W-:Y:S05]  /*18880*/  @!P0 NANOSLEEP.SYNCS 0x989680 ;  /* 0x009896800000895d */ /* 0x008fea0003900000 */
[----:B------:R-:W3:Y:S02]  /*18890*/  @!P0 SYNCS.PHASECHK.TRANS64 P0, [R5+URZ], R2 ;  /* 0x00000002050085a7 */ /* 0x000ee4000800007f */
[----:B---3--:R-:W-:Y:S05]  /*188a0*/  @!P0 BRA `(.L_x_11011) ;  /* 0xfffffffc00f08947 */ /* 0x008fea000383ffff */
[----:B------:R-:W-:Y:S05]  /*188b0*/  BRA `(.L_x_11107) ;  /* 0xffffffe000e07947 */ /* 0x000fea000383ffff */
.L_x_11108:
        /* <DEDUP_REMOVED lines=12> */
.L_x_12784:


//--------------------- .text._ZN7cutlass13device_kernelIN5flash11enable_sm90INS1_16FlashAttnFwdSm90INS1_25CollectiveMainloopFwdSm90ILi2EN4cute5tupleIJNS5_1CILi1EEES8_S8_EEENS6_IJNS7_ILi192EEENS7_ILi128EEENS7_ILi64EEEEEELi64ENS_10bfloat16_tEfNS_4arch4Sm90ELb0ELb1ELb1ELb0ELb0ELb0ELb0ELb1ELb1ELb0ELb0ELb0EEENS1_21CollectiveEpilogueFwdINS6_IJSA_SC_SB_EEES9_SE_SG_Li384ELb0ELb0ELb0ELb0EEENS1_30DynamicPersistentTileSchedulerILi384ELi32ELb0ELb0ELb1EEEEEEEEEvNT_6ParamsE --------------------------
	.section	.text._ZN7cutlass13device_kernelIN5flash11enable_sm90INS1_16FlashAttnFwdSm90INS1_25CollectiveMainloopFwdSm90ILi2EN4cute5tupleIJNS5_1CILi1EEES8_S8_EEENS6_IJNS7_ILi192EEENS7_ILi128EEENS7_ILi64EEEEEELi64ENS_10bfloat16_tEfNS_4arch4Sm90ELb0ELb1ELb1ELb0ELb0ELb0ELb0ELb1ELb1ELb0ELb0ELb0EEENS1_21CollectiveEpilogueFwdINS6_IJSA_SC_SB_EEES9_SE_SG_Li384ELb0ELb0ELb0ELb0EEENS1_30DynamicPersistentTileSchedulerILi384ELi32ELb0ELb0ELb1EEEEEEEEEvNT_6ParamsE,"ax",@progbits
	.align	128
.text._ZN7cutlass13device_kernelIN5flash11enable_sm90INS1_16FlashAttnFwdSm90INS1_25CollectiveMainloopFwdSm90ILi2EN4cute5tupleIJNS5_1CILi1EEES8_S8_EEENS6_IJNS7_ILi192EEENS7_ILi128EEENS7_ILi64EEEEEELi64ENS_10bfloat16_tEfNS_4arch4Sm90ELb0ELb1ELb1ELb0ELb0ELb0ELb0ELb1ELb1ELb0ELb0ELb0EEENS1_21CollectiveEpilogueFwdINS6_IJSA_SC_SB_EEES9_SE_SG_Li384ELb0ELb0ELb0ELb0EEENS1_30DynamicPersistentTileSchedulerILi384ELi32ELb0ELb0ELb1EEEEEEEEEvNT_6ParamsE:
        .type           _ZN7cutlass13device_kernelIN5flash11enable_sm90INS1_16FlashAttnFwdSm90INS1_25CollectiveMainloopFwdSm90ILi2EN4cute5tupleIJNS5_1CILi1EEES8_S8_EEENS6_IJNS7_ILi192EEENS7_ILi128EEENS7_ILi64EEEEEELi64ENS_10bfloat16_tEfNS_4arch4Sm90ELb0ELb1ELb1ELb0ELb0ELb0ELb0ELb1ELb1ELb0ELb0ELb0EEENS1_21CollectiveEpilogueFwdINS6_IJSA_SC_SB_EEES9_SE_SG_Li384ELb0ELb0ELb0ELb0EEENS1_30DynamicPersistentTileSchedulerILi384ELi32ELb0ELb0ELb1EEEEEEEEEvNT_6ParamsE,@function
        .size           _ZN7cutlass13device_kernelIN5flash11enable_sm90INS1_16FlashAttnFwdSm90INS1_25CollectiveMainloopFwdSm90ILi2EN4cute5tupleIJNS5_1CILi1EEES8_S8_EEENS6_IJNS7_ILi192EEENS7_ILi128EEENS7_ILi64EEEEEELi64ENS_10bfloat16_tEfNS_4arch4Sm90ELb0ELb1ELb1ELb0ELb0ELb0ELb0ELb1ELb1ELb0ELb0ELb0EEENS1_21CollectiveEpilogueFwdINS6_IJSA_SC_SB_EEES9_SE_SG_Li384ELb0ELb0ELb0ELb0EEENS1_30DynamicPersistentTileSchedulerILi384ELi32ELb0ELb0ELb1EEEEEEEEEvNT_6ParamsE,(.L_x_12785 - _ZN7cutlass13device_kernelIN5flash11enable_sm90INS1_16FlashAttnFwdSm90INS1_25CollectiveMainloopFwdSm90ILi2EN4cute5tupleIJNS5_1CILi1EEES8_S8_EEENS6_IJNS7_ILi192EEENS7_ILi128EEENS7_ILi64EEEEEELi64ENS_10bfloat16_tEfNS_4arch4Sm90ELb0ELb1ELb1ELb0ELb0ELb0ELb0ELb1ELb1ELb0ELb0ELb0EEENS1_21CollectiveEpilogueFwdINS6_IJSA_SC_SB_EEES9_SE_SG_Li384ELb0ELb0ELb0ELb0EEENS1_30DynamicPersistentTileSchedulerILi384ELi32ELb0ELb0ELb1EEEEEEEEEvNT_6ParamsE)
        .other          _ZN7cutlass13device_kernelIN5flash11enable_sm90INS1_16FlashAttnFwdSm90INS1_25CollectiveMainloopFwdSm90ILi2EN4cute5tupleIJNS5_1CILi1EEES8_S8_EEENS6_IJNS7_ILi192EEENS7_ILi128EEENS7_ILi64EEEEEELi64ENS_10bfloat16_tEfNS_4arch4Sm90ELb0ELb1ELb1ELb0ELb0ELb0ELb0ELb1ELb1ELb0ELb0ELb0EEENS1_21CollectiveEpilogueFwdINS6_IJSA_SC_SB_EEES9_SE_SG_Li384ELb0ELb0ELb0ELb0EEENS1_30DynamicPersistentTileSchedulerILi384ELi32ELb0ELb0ELb1EEEEEEEEEvNT_6ParamsE,@"STO_CUDA_ENTRY STV_DEFAULT"
_ZN7cutlass13device_kernelIN5flash11enable_sm90INS1_16FlashAttnFwdSm90INS1_25CollectiveMainloopFwdSm90ILi2EN4cute5tupleIJNS5_1CILi1EEES8_S8_EEENS6_IJNS7_ILi192EEENS7_ILi128EEENS7_ILi64EEEEEELi64ENS_10bfloat16_tEfNS_4arch4Sm90ELb0ELb1ELb1ELb0ELb0ELb0ELb0ELb1ELb1ELb0ELb0ELb0EEENS1_21CollectiveEpilogueFwdINS6_IJSA_SC_SB_EEES9_SE_SG_Li384ELb0ELb0ELb0ELb0EEENS1_30DynamicPersistentTileSchedulerILi384ELi32ELb0ELb0ELb1EEEEEEEEEvNT_6ParamsE:
        /* <DEDUP_REMOVED lines=23> */
.L_x_11110:
[----:B------:R-:W-:Y:S05]  /*0170*/  BSYNC B0 ;  /* 0x0000000000007941 */ /* 0x000fea0003800000 */
.L_x_11109:
        /* <DEDUP_REMOVED lines=37> */
.L_x_11111:
        /* <DEDUP_REMOVED lines=22> */
.L_x_11112:
        /* <DEDUP_REMOVED lines=18> */
.L_x_11113:
        /* <DEDUP_REMOVED lines=22> */
.L_x_11114:
        /* <DEDUP_REMOVED lines=22> */
.L_x_11115:
        /* <DEDUP_REMOVED lines=8> */
.L_x_11117:
        /* <DEDUP_REMOVED lines=16> */
[----:B------:R-:W-:Y:S02]  /*0a90*/  ULOP3.LUT UR46, UR38, 0x1, URZ, 0xfc, !UPT ;  /* 0x00000001262e7892 */ /* 0x000fe4000f8efc3f */
[----:B------:R-:W-:Y:S01]  /*0aa0*/  SHF.R.S32.HI R3, RZ, 0x1f, R0 ;  /* 0x0000001fff037819 */ /* 0x000fe20000011400 */
[----:B------:R-:W-:Y:S01]  /*0ab0*/  UMOV UR36, URZ ;  /* 0x0000003f00247c82 */ /* 0x000fe20008000000 */
[----:B------:R-:W-:Y:S01]  /*0ac0*/  UMOV UR37, URZ ;  /* 0x0000003f00257c82 */ /* 0x000fe20008000000 */
[----:B------:R-:W-:Y:S01]  /*0ad0*/  UMOV UR39, URZ ;  /* 0x0000003f00277c82 */ /* 0x000fe20008000000 */
[----:B------:R-:W-:Y:S01]  /*0ae0*/  LEA.HI R4, R3, R0, RZ, 0x7 ;  /* 0x0000000003047211 */ /* 0x000fe200078f38ff */
[----:B------:R-:W2:Y:S03]  /*0af0*/  S2UR UR6, SR_SWINHI ;  /* 0x00000000000679c3 */ /* 0x000ea60000002f00 */
[----:B------:R-:W-:-:S02]  /*0b00*/  LOP3.LUT R5, R4, 0xffffff80, RZ, 0xc0, !PT ;  /* 0xffffff8004057812 */ /* 0x000fc400078ec0ff */
[----:B------:R-:W-:-:S03]  /*0b10*/  SHF.R.S32.HI R4, RZ, 0x7, R4 ;  /* 0x00000007ff047819 */ /* 0x000fc60000011404 */
[----:B------:R-:W-:Y:S01]  /*0b20*/  IMAD.IADD R17, R0, 0x1, -R5 ;  /* 0x0000000100117824 */ /* 0x000fe200078e0a05 */
[CC--:B------:R-:W-:Y:S02]  /*0b30*/  LEA.HI R5, R3.reuse, R0.reuse, RZ, 0x4 ;  /* 0x0000000003057211 */ /* 0x0c0fe400078f20ff */
[----:B------:R-:W-:Y:S02]  /*0b40*/  LEA.HI R3, R3, R0, RZ, 0x5 ;  /* 0x0000000003037211 */ /* 0x000fe400078f28ff */
[----:B------:R-:W-:Y:S02]  /*0b50*/  SHF.R.S32.HI R8, RZ, 0x1f, R17 ;  /* 0x0000001fff087819 */ /* 0x000fe40000011411 */
[C---:B------:R-:W-:Y:S01]  /*0b60*/  LOP3.LUT R7, R5.reuse, 0x3fffff0, RZ, 0xc0, !PT ;  /* 0x03fffff005077812 */ /* 0x040fe200078ec0ff */
[----:B-1----:R-:W-:Y:S01]  /*0b70*/  ULEA UR40, UR4, UR40, 0x18 ;  /* 0x0000002804287291 */ /* 0x002fe2000f8ec03f */
[----:B------:R-:W-:Y:S02]  /*0b80*/  SHF.R.S32.HI R6, RZ, 0x4, R5 ;  /* 0x00000004ff067819 */ /* 0x000fe40000011405 */
[----:B------:R-:W-:Y:S01]  /*0b90*/  LEA.HI R9, R8, R17, RZ, 0x2 ;  /* 0x0000001108097211 */ /* 0x000fe200078f10ff */
[----:B------:R-:W-:Y:S01]  /*0ba0*/  IMAD.IADD R7, R0, 0x1, -R7 ;  /* 0x0000000100077824 */ /* 0x000fe200078e0a07 */
[----:B------:R-:W-:-:S02]  /*0bb0*/  LEA.HI R5, R5, R6, RZ, 0x1 ;  /* 0x0000000605057211 */ /* 0x000fc400078f08ff */
[----:B------:R-:W-:Y:S01]  /*0bc0*/  SHF.R.S32.HI R0, RZ, 0x5, R3 ;  /* 0x00000005ff007819 */ /* 0x000fe20000011403 */
[----:B------:R-:W-:Y:S01]  /*0bd0*/  UMOV UR4, UR40 ;  /* 0x0000002800047c82 */ /* 0x000fe20008000000 */
[----:B--2---:R-:W-:Y:S01]  /*0be0*/  UMOV UR5, UR6 ;  /* 0x0000000600057c82 */ /* 0x004fe20008000000 */
[--C-:B------:R-:W-:Y:S01]  /*0bf0*/  SHF.R.S32.HI R3, RZ, 0x2, R9.reuse ;  /* 0x00000002ff037819 */ /* 0x100fe20000011409 */
[----:B------:R-:W-:Y:S01]  /*0c00*/  IMAD.U32 R22, RZ, RZ, UR4 ;  /* 0x00000004ff167e24 */ /* 0x000fe2000f8e00ff */
[----:B------:R-:W-:Y:S01]  /*0c10*/  SHF.R.S32.HI R10, RZ, 0x1f, R9 ;  /* 0x0000001fff0a7819 */ /* 0x000fe20000011409 */
[----:B------:R-:W-:Y:S01]  /*0c20*/  IMAD R12, R0, 0x10, R7 ;  /* 0x00000010000c7824 */ /* 0x000fe200078e0207 */
[----:B------:R-:W-:Y:S01]  /*0c30*/  LOP3.LUT R5, R5, 0x1ffffffe, RZ, 0xc0, !PT ;  /* 0x1ffffffe05057812 */ /* 0x000fe200078ec0ff */
[----:B------:R-:W-:Y:S01]  /*0c40*/  IMAD.HI R0, R4, 0x55555556, RZ ;  /* 0x5555555604007827 */ /* 0x000fe200078e02ff */
[----:B------:R-:W-:Y:S01]  /*0c50*/  LEA.HI R10, R10, R3, RZ, 0x3 ;  /* 0x000000030a0a7211 */ /* 0x000fe200078f18ff */
[----:B------:R-:W-:Y:S01]  /*0c60*/  UMOV UR4, UR7 ;  /* 0x0000000700047c82 */ /* 0x000fe20008000000 */
[----:B------:R-:W-:Y:S01]  /*0c70*/  LEA.HI R8, R8, R17, RZ, 0x5 ;  /* 0x0000001108087211 */ /* 0x000fe200078f28ff */
[----:B------:R-:W-:Y:S01]  /*0c80*/  IMAD.IADD R5, R6, 0x1, -R5 ;  /* 0x0000000106057824 */ /* 0x000fe200078e0a05 */
[----:B------:R-:W-:Y:S01]  /*0c90*/  LOP3.LUT R10, R10, 0xfffffff8, RZ, 0xc0, !PT ;  /* 0xfffffff80a0a7812 */ /* 0x000fe200078ec0ff */
[----:B------:R-:W-:Y:S01]  /*0ca0*/  IMAD.U32 R23, RZ, RZ, UR5 ;  /* 0x00000005ff177e24 */ /* 0x000fe2000f8e00ff */
[----:B------:R-:W-:Y:S01]  /*0cb0*/  SHF.R.S32.HI R8, RZ, 0x5, R8 ;  /* 0x00000005ff087819 */ /* 0x000fe20000011408 */
[----:B------:R-:W-:Y:S01]  /*0cc0*/  IMAD R12, R12, 0x8, R5 ;  /* 0x000000080c0c7824 */ /* 0x000fe200078e0205 */
[----:B------:R-:W-:Y:S01]  /*0cd0*/  LEA.HI R5, R0, R0, RZ, 0x1 ;  /* 0x0000000000057211 */ /* 0x000fe200078f08ff */
[----:B------:R-:W-:Y:S01]  /*0ce0*/  IMAD.IADD R7, R3, 0x1, -R10 ;  /* 0x0000000103077824 */ /* 0x000fe200078e0a0a */
[----:B------:R-:W-:Y:S01]  /*0cf0*/  LOP3.LUT R0, R9, 0x7ffffffc, RZ, 0xc0, !PT ;  /* 0x7ffffffc09007812 */ /* 0x000fe200078ec0ff */
[----:B------:R-:W-:-:S02]  /*0d00*/  IMAD.SHL.U32 R3, R12, 0x8, RZ ;  /* 0x000000080c037824 */ /* 0x000fc400078e00ff */
[----:B------:R-:W-:Y:S02]  /*0d10*/  IMAD R5, R5, -0x3, R4 ;  /* 0xfffffffd05057824 */ /* 0x000fe400078e0204 */
[----:B------:R-:W-:Y:S02]  /*0d20*/  IMAD R8, R8, 0x10, R7 ;  /* 0x0000001008087824 */ /* 0x000fe400078e0207 */
[----:B------:R-:W-:Y:S02]  /*0d30*/  IMAD.IADD R17, R17, 0x1, -R0 ;  /* 0x0000000111117824 */ /* 0x000fe400078e0a00 */
[----:B------:R-:W-:-:S04]  /*0d40*/  IMAD.WIDE R22, R3, 0x2, R22 ;  /* 0x0000000203167825 */ /* 0x000fc800078e0216 */
[----:B------:R-:W-:-:S07]  /*0d50*/  IMAD R18, R5, 0x40, R8 ;  /* 0x0000004005127824 */ /* 0x000fce00078e0208 */
.L_x_11210:
        /* <DEDUP_REMOVED lines=20> */
.L_x_11118:
[----:B------:R-:W-:Y:S01]  /*0ea0*/  ULDC UR6, c[0x0][0xdc4] ;  /* 0x0003710000067ab9 */ /* 0x000fe20000000800 */
[----:B------:R-:W-:Y:S01]  /*0eb0*/  UMOV UR48, UR7 ;  /* 0x0000000700307c82 */ /* 0x000fe20008000000 */
[----:B------:R-:W-:-:S11]  /*0ec0*/  UISETP.NE.AND UP0, UPT, UR6, 0x1, UPT ;  /* 0x000000010600788c */ /* 0x000fd6000bf05270 */
[----:B------:R-:W-:Y:S02]  /*0ed0*/  @UP0 ULDC.64 UR10, c[0x0][0xdc8] ;  /* 0x00037200000a0ab9 */ /* 0x000fe40000000a00 */
[----:B------:R-:W-:-:S04]  /*0ee0*/  UIMAD.WIDE.U32 UR4, UR7, UR10, URZ ;  /* 0x0000000a070472a5 */ /* 0x000fc8000f8e003f */
[----:B------:R-:W-:-:S04]  /*0ef0*/  @UP0 USHF.R.U32.HI UR48, URZ, UR11, UR5 ;  /* 0x0000000b3f300299 */ /* 0x000fc80008011605 */
[----:B------:R-:W-:-:S12]  /*0f00*/  UIMAD UR4, UR48, UR6, URZ ;  /* 0x00000006300472a4 */ /* 0x000fd8000f8e023f */
.L_x_11119:
        /* <DEDUP_REMOVED lines=41> */
.L_x_11121:
[----:B------:R-:W-:-:S11]  /*11a0*/  UISETP.NE.AND UP0, UPT, UR5, 0x1, UPT ;  /* 0x000000010500788c */ /* 0x000fd6000bf05270 */
[----:B------:R-:W-:Y:S02]  /*11b0*/  @UP0 ULDC.64 UR12, c[0x0][0x9e8] ;  /* 0x00027a00000c0ab9 */ /* 0x000fe40000000a00 */
[----:B------:R-:W-:-:S04]  /*11c0*/  UIMAD.WIDE.U32 UR6, UR4, UR12, URZ ;  /* 0x0000000c040672a5 */ /* 0x000fc8000f8e003f */
[----:B------:R-:W-:-:S12]  /*11d0*/  @UP0 USHF.R.U32.HI UR4, URZ, UR13, UR7 ;  /* 0x0000000d3f040299 */ /* 0x000fd80008011607 */
.L_x_11122:
[----:B------:R-:W-:-:S06]  /*11e0*/  UIMAD UR4, UR4, UR5, UR5 ;  /* 0x00000005040472a4 */ /* 0x000fcc000f8e0205 */
[----:B------:R-:W-:-:S07]  /*11f0*/  VIMNMX R0, R0, UR4, PT ;  /* 0x0000000400007c48 */ /* 0x000fce000bfe0100 */
.L_x_11120:
        /* <DEDUP_REMOVED lines=25> */
.L_x_11124:
[----:B------:R-:W-:-:S11]  /*1390*/  UISETP.NE.AND UP0, UPT, UR5, 0x1, UPT ;  /* 0x000000010500788c */ /* 0x000fd6000bf05270 */
[----:B------:R-:W-:Y:S02]  /*13a0*/  @UP0 ULDC.64 UR10, c[0x0][0x9e8] ;  /* 0x00027a00000a0ab9 */ /* 0x000fe40000000a00 */
[----:B------:R-:W-:-:S04]  /*13b0*/  UIMAD.WIDE.U32 UR6, UR4, UR10, URZ ;  /* 0x0000000a040672a5 */ /* 0x000fc8000f8e003f */
[----:B------:R-:W-:-:S12]  /*13c0*/  @UP0 USHF.R.U32.HI UR4, URZ, UR11, UR7 ;  /* 0x0000000b3f040299 */ /* 0x000fd80008011607 */
.L_x_11125:
[----:B------:R-:W-:-:S04]  /*13d0*/  UIMAD UR4, UR4, UR5, URZ ;  /* 0x00000005040472a4 */ /* 0x000fc8000f8e023f */
[----:B------:R-:W-:-:S04]  /*13e0*/  UISETP.LT.AND UP0, UPT, UR8, UR4, UPT ;  /* 0x000000040800728c */ /* 0x000fc8000bf01270 */
[----:B------:R-:W-:-:S12]  /*13f0*/  USEL UR8, UR8, UR4, !UP0 ;  /* 0x0000000408087287 */ /* 0x000fd8000c000000 */
.L_x_11123:
        /* <DEDUP_REMOVED lines=20> */
[----:B------:R-:W-:Y:S01]  /*1540*/  CS2R R6, SRZ ;  /* 0x0000000000067805 */ /* 0x000fe2000001ff00 */
[----:B------:R-:W-:Y:S01]  /*1550*/  IMAD.MOV.U32 R94, RZ, RZ, RZ ;  /* 0x000000ffff5e7224 */ /* 0x000fe200078e00ff */
[----:B------:R-:W-:Y:S01]  /*1560*/  ISETP.GT.AND P1, PT, R88, UR45, PT ;  /* 0x0000002d58007c0c */ /* 0x000fe2000bf24270 */
[----:B------:R-:W-:Y:S01]  /*1570*/  IMAD.MOV.U32 R9, RZ, RZ, RZ ;  /* 0x000000ffff097224 */ /* 0x000fe200078e00ff */
[----:B------:R-:W-:Y:S01]  /*1580*/  CS2R R90, SRZ ;  /* 0x00000000005a7805 */ /* 0x000fe2000001ff00 */
[----:B------:R-:W-:Y:S02]  /*1590*/  IMAD.MOV.U32 R89, RZ, RZ, RZ ;  /* 0x000000ffff597224 */ /* 0x000fe400078e00ff */
[----:B------:R-:W-:-:S08]  /*15a0*/  IMAD.MOV.U32 R0, RZ, RZ, RZ ;  /* 0x000000ffff007224 */ /* 0x000fd000078e00ff */
[----:B------:R-:W-:Y:S05]  /*15b0*/  @!P1 BRA `(.L_x_11126) ;  /* 0x000000d400009947 */ /* 0x000fea0003800000 */
[----:B------:R-:W-:-:S05]  /*15c0*/  VIADD R0, R2, 0xffffff80 ;  /* 0xffffff8002007836 */ /* 0x000fca0000000000 */
[----:B------:R-:W-:-:S04]  /*15d0*/  SHF.R.S32.HI R3, RZ, 0x1f, R0 ;  /* 0x0000001fff037819 */ /* 0x000fc80000011400 */
[----:B------:R-:W-:-:S04]  /*15e0*/  LEA.HI R3, R3, R0, RZ, 0x7 ;  /* 0x0000000003037211 */ /* 0x000fc800078f38ff */
[----:B------:R-:W-:-:S06]  /*15f0*/  SHF.R.S32.HI R3, RZ, 0x7, R3 ;  /* 0x00000007ff037819 */ /* 0x000fcc0000011403 */
[----:B------:R-:W1:Y:S02]  /*1600*/  SHFL.IDX PT, R3, R3, RZ, 0x1f ;  /* 0x00001fff03037589 */ /* 0x000e6400000e0000 */
[----:B-1----:R-:W-:-:S13]  /*1610*/  R2UR UR41, R3 ;  /* 0x00000000032972ca */ /* 0x002fda00000e0000 */
[----:B------:R-:W-:Y:S02]  /*1620*/  UIMAD.WIDE UR4, UR41, 0x55555556, URZ ;  /* 0x55555556290478a5 */ /* 0x000fe4000f8e023f */
[----:B------:R-:W-:Y:S02]  /*1630*/  UIADD3 UR4, UR40, 0x8400, URZ ;  /* 0x0000840028047890 */ /* 0x000fe4000fffe03f */
[----:B------:R-:W-:Y:S02]  /*1640*/  ULEA.HI UR5, UR5, UR5, URZ, 0x1 ;  /* 0x0000000505057291 */ /* 0x000fe4000f8f083f */
[----:B------:R-:W-:Y:S02]  /*1650*/  ULOP3.LUT UP0, URZ, UR4, 0x3ff, URZ, 0xc0, !UPT ;  /* 0x000003ff043f7892 */ /* 0x000fe4000f80c03f */
[----:B------:R-:W-:-:S04]  /*1660*/  UIMAD UR5, UR5, -0x3, UR41 ;  /* 0xfffffffd050578a4 */ /* 0x000fc8000f8e0229 */
[----:B------:R-:W-:Y:S01]  /*1670*/  PLOP3.LUT P0, PT, PT, PT, UP0, 0x80, 0x0 ;  /* 0x000000000000781c */ /* 0x000fe20003f0f008 */
[----:B------:R-:W-:-:S04]  /*1680*/  ULEA UR5, UR5, UR4, 0xd ;  /* 0x0000000405057291 */ /* 0x000fc8000f8e683f */
[----:B------:R-:W-:-:S04]  /*1690*/  USHF.R.U32.HI UR5, URZ, 0x4, UR5 ;  /* 0x000000043f057899 */ /* 0x000fc80008011605 */
        /* <DEDUP_REMOVED lines=18> */
.L_x_11127:
        /* <DEDUP_REMOVED lines=9> */
.L_x_11275:
[----:B------:R-:W-:Y:S05]  /*1850*/  @!P0 BRA `(.L_x_11129) ;  /* 0x0000000000048947 */ /* 0x000fea0003800000 */
[----:B------:R-:W-:Y:S01]  /*1860*/  BPT.TRAP 0x1 ;  /* 0x000000040000795c */ /* 0x000fe20000300000 */
.L_x_11129:
[----:B-1----:R-:W-:Y:S02]  /*1870*/  IMAD.U32 R3, RZ, RZ, UR39 ;  /* 0x00000027ff037e24 */ /* 0x002fe4000f8e00ff */
[----:B------:R-:W-:-:S03]  /*1880*/  IMAD.U32 R0, RZ, RZ, UR37 ;  /* 0x00000025ff007e24 */ /* 0x000fc6000f8e00ff */
[----:B------:R-:W-:Y:S02]  /*1890*/  LEA R3, R3, UR40, 0x3 ;  /* 0x0000002803037c11 */ /* 0x000fe4000f8e18ff */
[----:B------:R-:W-:-:S04]  /*18a0*/  SHF.L.U32 R0, R0, 0x1f, RZ ;  /* 0x0000001f00007819 */ /* 0x000fc800000006ff */
[----:B------:R1:W2:Y:S01]  /*18b0*/  SYNCS.PHASECHK.TRANS64.TRYWAIT P2, [R3+URZ+0x16830], R0 ;  /* 0x01683000030075a7 */ /* 0x0002a2000804017f */
[----:B------:R-:W-:Y:S05]  /*18c0*/  @!P0 BRA `(.L_x_11130) ;  /* 0x0000000000048947 */ /* 0x000fea0003800000 */
[----:B------:R-:W-:Y:S01]  /*18d0*/  BPT.TRAP 0x1 ;  /* 0x000000040000795c */ /* 0x000fe20000300000 */
.L_x_11130:
[----:B------:R-:W-:Y:S01]  /*18e0*/  LOP3.LUT P1, RZ, R2, 0x7f, RZ, 0xc0, !PT ;  /* 0x0000007f02ff7812 */ /* 0x000fe2000782c0ff */
[----:B--2---:R-:W-:-:S12]  /*18f0*/  @P2 BRA `(.L_x_11131) ;  /* 0x0000000000082947 */ /* 0x004fd80003800000 */
[----:B------:R-:W2:Y:S02]  /*1900*/  SYNCS.PHASECHK.TRANS64.TRYWAIT P2, [R3+URZ+0x16830], R0 ;  /* 0x01683000030075a7 */ /* 0x000ea4000804017f */
[----:B--2---:R-:W-:Y:S05]  /*1910*/  @!P2 BRA `(.L_x_11132) ;  /* 0x0000010c0014a947 */ /* 0x004fea0003800000 */
.L_x_11131:
[----:B------:R-:W-:Y:S05]  /*1920*/  WARPSYNC.ALL ;  /* 0x0000000000007948 */ /* 0x000fea0003800000 */
[----:B------:R-:W-:Y:S01]  /*1930*/  UIADD3 UR4, UR40, 0xe400, URZ ;  /* 0x0000e40028047890 */ /* 0x000fe2000fffe03f */
[----:B------:R-:W-:Y:S01]  /*1940*/  WARPGROUP.ARRIVE ;  /* 0x00000000000079c5 */ /* 0x000fe20000000000 */
[----:B------:R-:W-:Y:S01]  /*1950*/  ULOP3.LUT UR16, UR52, 0x10000, URZ, 0xfc, !UPT ;  /* 0x0001000034107892 */ /* 0x000fe2000f8efc3f */
[----:B------:R-:W3:Y:S01]  /*1960*/  LDC R6, c[0x0][0x2e0] ;  /* 0x0000b800ff067b82 */ /* 0x000ee20000000800 */
[----:B------:R-:W-:Y:S01]  /*1970*/  USHF.R.U32.HI UR4, URZ, 0x4, UR4 ;  /* 0x000000043f047899 */ /* 0x000fe20008011604 */
[----:B-12---:R-:W-:Y:S01]  /*1980*/  @!P1 VIADD R3, R3, 0x16840 ;  /* 0x0001684003039836 */ /* 0x006fe20000000000 */
[----:B------:R-:W-:Y:S01]  /*1990*/  UMOV UR17, 0x40000040 ;  /* 0x4000004000117882 */ /* 0x000fe20000000000 */
[----:B------:R-:W-:Y:S01]  /*19a0*/  UMOV UR19, 0x40000040 ;  /* 0x4000004000137882 */ /* 0x000fe20000000000 */
[----:B------:R-:W-:Y:S01]  /*19b0*/  ULOP3.LUT UR4, UR4, 0x3fff, URZ, 0xc0, !UPT ;  /* 0x00003fff04047892 */ /* 0x000fe2000f8ec03f */
[----:B------:R-:W-:Y:S01]  /*19c0*/  UMOV UR5, 0x40000040 ;  /* 0x4000004000057882 */ /* 0x000fe20000000000 */
[----:B------:R-:W-:-:S02]  /*19d0*/  UMOV UR7, 0x40000040 ;  /* 0x4000004000077882 */ /* 0x000fc40000000000 */
[----:B------:R-:W-:Y:S01]  /*19e0*/  ULOP3.LUT UR20, UR4, 0x10000, URZ, 0xfc, !UPT ;  /* 0x0001000004147892 */ /* 0x000fe2000f8efc3f */
[----:B------:R-:W1:Y:S01]  /*19f0*/  LDC R5, c[0x0][0x288] ;  /* 0x0000a200ff057b82 */ /* 0x000e620000000800 */
[----:B------:R-:W-:Y:S01]  /*1a00*/  UIADD3 UR4, UR16, 0x2, URZ ;  /* 0x0000000210047890 */ /* 0x000fe2000fffe03f */
[----:B------:R-:W-:Y:S01]  /*1a10*/  @!P1 PRMT R3, RZ, 0x654, R3 ;  /* 0x00000654ff039816 */ /* 0x000fe20000000003 */
[----:B------:R-:W-:Y:S02]  /*1a20*/  ULEA UR18, UR39, UR20, 0xa ;  /* 0x0000001427127291 */ /* 0x000fe4000f8e503f */
[----:B------:R-:W-:Y:S02]  /*1a30*/  UIADD3 UR8, UR16, 0x4, URZ ;  /* 0x0000000410087890 */ /* 0x000fe4000fffe03f */
[----:B------:R-:W-:Y:S02]  /*1a40*/  UIADD3 UR6, UR18, 0x2, URZ ;  /* 0x0000000212067890 */ /* 0x000fe4000fffe03f */
[----:B------:R-:W-:Y:S01]  /*1a50*/  UIADD3 UR10, UR18, 0x4, URZ ;  /* 0x00000004120a7890 */ /* 0x000fe2000fffe03f */
[----:B------:R-:W-:-:S02]  /*1a60*/  UMOV UR9, 0x40000040 ;  /* 0x4000004000097882 */ /* 0x000fc40000000000 */
[----:B------:R-:W-:Y:S01]  /*1a70*/  HGMMA.64x128x16.F32.BF16 R24, gdesc[UR16], RZ, !UPT, gsb0 ;  /* 0x01e00000101879f0 */ /* 0x000fe2000c0018ff */
[----:B------:R-:W-:Y:S01]  /*1a80*/  UMOV UR11, 0x40000040 ;  /* 0x40000040000b7882 */ /* 0x000fe20000000000 */
[----:B------:R-:W-:Y:S02]  /*1a90*/  UIADD3 UR12, UR16, 0x6, URZ ;  /* 0x00000006100c7890 */ /* 0x000fe4000fffe03f */
[----:B------:R-:W-:Y:S01]  /*1aa0*/  UIADD3 UR14, UR18, 0x6, URZ ;  /* 0x00000006120e7890 */ /* 0x000fe2000fffe03f */
[----:B------:R-:W-:Y:S01]  /*1ab0*/  UMOV UR13, 0x40000040 ;  /* 0x40000040000d7882 */ /* 0x000fe20000000000 */
[----:B------:R-:W-:Y:S01]  /*1ac0*/  UMOV UR15, 0x40000040 ;  /* 0x40000040000f7882 */ /* 0x000fe20000000000 */
[----:B------:R-:W-:Y:S02]  /*1ad0*/  WARPGROUP.DEPBAR.LE gsb0, 0x0 ;  /* 0x00008000000079c5 */ /* 0x000fe40000010000 */
[----:B------:R-:W-:-:S06]  /*1ae0*/  WARPGROUP.ARRIVE ;  /* 0x00000000000079c5 */ /* 0x000fcc0000000000 */
[----:B------:R-:W-:Y:S01]  /*1af0*/  HGMMA.64x128x16.F32.BF16 R24, gdesc[UR4], R24, gsb0 ;  /* 0x01e00000041879f0 */ /* 0x000fe20008001818 */
        /* <DEDUP_REMOVED lines=12> */
[----:B------:R-:W-:Y:S01]  /*1bc0*/  FMUL.FTZ R21, R25, UR10 ;  /* 0x0000000a19157c20 */ /* 0x000fe20008410000 */
[----:B------:R-:W-:Y:S01]  /*1bd0*/  FMUL.FTZ R25, R28, UR10 ;  /* 0x0000000a1c197c20 */ /* 0x000fe20008410000 */
        /* <DEDUP_REMOVED lines=68> */
[C---:B------:R-:W-:Y:S01]  /*2020*/  IMAD R78, R17.reuse, -0x2, R60 ;  /* 0xfffffffe114e7824 */ /* 0x040fe200078e023c */
[----:B------:R-:W-:Y:S01]  /*2030*/  LEA R79, R88, 0xffffff80, 0x7 ;  /* 0xffffff80584f7811 */ /* 0x000fe200078e38ff */
[----:B------:R-:W-:-:S04]  /*2040*/  IMAD R62, R17, -0x2, R62 ;  /* 0xfffffffe113e7824 */ /* 0x000fc800078e023e */
[----:B------:R-:W3:Y:S01]  /*2050*/  MUFU.TANH R21, R21 ;  /* 0x0000001500157308 */ /* 0x000ee20000002400 */
[----:B--2---:R-:W-:Y:S02]  /*2060*/  VIADD R3, R18, UR42 ;  /* 0x0000002a12037c36 */ /* 0x004fe40008000000 */
[C---:B------:R-:W-:Y:S02]  /*2070*/  VIADD R87, R62.reuse, UR6 ;  /* 0x000000063e577c36 */ /* 0x040fe40008000000 */
[----:B------:R-:W-:-:S03]  /*2080*/  VIADD R82, R62, UR21 ;  /* 0x000000153e527c36 */ /* 0x000fc60008000000 */
[----:B------:R-:W2:Y:S01]  /*2090*/  MUFU.TANH R4, R4 ;  /* 0x0000000400047308 */ /* 0x000ea20000002400 */
[----:B------:R-:W-:Y:S01]  /*20a0*/  VIADDMNMX R67, R3, R87, R78, PT ;  /* 0x0000005703437246 */ /* 0x000fe2000380014e */
[----:B------:R-:W-:-:S06]  /*20b0*/  IMAD.IADD R70, R82, 0x1, R3 ;  /* 0x0000000152467824 */ /* 0x000fcc00078e0203 */
        /* <DEDUP_REMOVED lines=42> */
[----:B------:R1:W1:Y:S08]  /*2360*/  MUFU.TANH R95, R69 ;  /* 0x00000045005f7308 */ /* 0x0002700000002400 */
[----:B------:R-:W1:Y:S08]  /*2370*/  MUFU.TANH R49, R49 ;  /* 0x0000003100317308 */ /* 0x000e700000002400 */
[----:B------:R-:W1:Y:S08]  /*2380*/  MUFU.TANH R50, R50 ;  /* 0x0000003200327308 */ /* 0x000e700000002400 */
[----:B------:R1:W1:Y:S08]  /*2390*/  MUFU.TANH R96, R72 ;  /* 0x0000004800607308 */ /* 0x0002700000002400 */
[----:B------:R1:W1:Y:S08]  /*23a0*/  MUFU.TANH R97, R73 ;  /* 0x0000004900617308 */ /* 0x0002700000002400 */
[----:B------:R-:W1:Y:S08]  /*23b0*/  MUFU.TANH R52, R52 ;  /* 0x0000003400347308 */ /* 0x000e700000002400 */
[----:B------:R-:W1:Y:S08]  /*23c0*/  MUFU.TANH R54, R54 ;  /* 0x0000003600367308 */ /* 0x000e700000002400 */
[----:B------:R1:W1:Y:S08]  /*23d0*/  MUFU.TANH R98, R76 ;  /* 0x0000004c00627308 */ /* 0x0002700000002400 */
        /* <DEDUP_REMOVED lines=25> */
.L_x_11135:
[----:B------:R-:W-:-:S06]  /*2570*/  UISETP.NE.AND UP1, UPT, UR7, 0x1, UPT ;  /* 0x000000010700788c */ /* 0x000fcc000bf25270 */
[----:B------:R-:W-:-:S05]  /*2580*/  PLOP3.LUT P2, PT, PT, PT, UP1, 0x80, 0x0 ;  /* 0x000000000000781c */ /* 0x000fca0003f4f018 */
[----:B------:R-:W-:-:S08]  /*2590*/  @UP1 ULDC.64 UR10, c[0x0][0x9e8] ;  /* 0x00027a00000a1ab9 */ /* 0x000fd00000000a00 */
[----:B------:R-:W-:-:S05]  /*25a0*/  @P2 IMAD.HI.U32 R61, R60, UR10, RZ ;  /* 0x0000000a3c3d2c27 */ /* 0x000fca000f8e00ff */
[----:B------:R-:W-:-:S07]  /*25b0*/  @P2 SHF.R.U32.HI R60, RZ, UR11, R61 ;  /* 0x0000000bff3c2c19 */ /* 0x000fce000801163d */
.L_x_11136:
[----:B------:R-:W-:Y:S05]  /*25c0*/  BSYNC B0 ;  /* 0x0000000000007941 */ /* 0x000fea0003800000 */
.L_x_11134:
[----:B------:R-:W-:-:S04]  /*25d0*/  IMAD R60, R60, UR7, -R79 ;  /* 0x000000073c3c7c24 */ /* 0x000fc8000f8e0a4f */
[----:B------:R-:W-:-:S05]  /*25e0*/  IMAD R60, R17, -0x2, R60 ;  /* 0xfffffffe113c7824 */ /* 0x000fca00078e023c */
[----:B------:R-:W-:Y:S02]  /*25f0*/  VIMNMX R70, R70, R60, !PT ;  /* 0x0000003c46467248 */ /* 0x000fe40007fe0100 */
[----:B------:R-:W-:-:S07]  /*2600*/  VIADDMNMX R67, R60, UR7, R67, PT ;  /* 0x000000073c437c46 */ /* 0x000fce000b800143 */
.L_x_11133:
        /* <DEDUP_REMOVED lines=203> */
.L_x_11139:
[----:B------:R-:W-:-:S06]  /*32c0*/  UISETP.NE.AND UP1, UPT, UR7, 0x1, UPT ;  /* 0x000000010700788c */ /* 0x000fcc000bf25270 */
[----:B------:R-:W-:-:S05]  /*32d0*/  PLOP3.LUT P6, PT, PT, PT, UP1, 0x80, 0x0 ;  /* 0x000000000000781c */ /* 0x000fca0003fcf018 */
[----:B------:R-:W-:-:S08]  /*32e0*/  @UP1 ULDC.64 UR10, c[0x0][0x9e8] ;  /* 0x00027a00000a1ab9 */ /* 0x000fd00000000a00 */
[----:B------:R-:W-:Y:S01]  /*32f0*/  @P6 IMAD.HI.U32 R35, R78, UR10, RZ ;  /* 0x0000000a4e236c27 */ /* 0x000fe2000f8e00ff */
[----:B------:R-:W-:-:S13]  /*3300*/  PLOP3.LUT P6, PT, PT, PT, UP1, 0x80, 0x0 ;  /* 0x000000000000781c */ /* 0x000fda0003fcf018 */
[----:B------:R-:W-:-:S07]  /*3310*/  @P6 SHF.R.U32.HI R78, RZ, UR11, R35 ;  /* 0x0000000bff4e6c19 */ /* 0x000fce0008011623 */
.L_x_11140:
[----:B------:R-:W-:Y:S05]  /*3320*/  BSYNC B0 ;  /* 0x0000000000007941 */ /* 0x000fea0003800000 */
.L_x_11138:
[----:B------:R-:W-:-:S04]  /*3330*/  IMAD R78, R78, UR7, -R79 ;  /* 0x000000074e4e7c24 */ /* 0x000fc8000f8e0a4f */
[----:B------:R-:W-:-:S05]  /*3340*/  IMAD R78, R17, -0x2, R78 ;  /* 0xfffffffe114e7824 */ /* 0x000fca00078e024e */
[----:B------:R-:W-:Y:S02]  /*3350*/  VIMNMX R70, R70, R78, !PT ;  /* 0x0000004e46467248 */ /* 0x000fe40007fe0100 */
[----:B------:R-:W-:-:S07]  /*3360*/  VIADDMNMX R67, R78, UR7, R67, PT ;  /* 0x000000074e437c46 */ /* 0x000fce000b800143 */
.L_x_11137:
[----:B------:R-:W-:Y:S01]  /*3370*/  ISETP.GT.AND P2, PT, R70, 0x1, !P2 ;  /* 0x000000014600780c */ /* 0x000fe20005744270 */
[----:B------:R-:W-:Y:S01]  /*3380*/  ULDC UR22, c[0x0][0x988] ;  /* 0x0002620000167ab9 */ /* 0x000fe20000000800 */
[----:B------:R-:W-:Y:S01]  /*3390*/  LOP3.LUT P6, RZ, R19, 0x8, RZ, 0xc0, !PT ;  /* 0x0000000813ff7812 */ /* 0x000fe200078cc0ff */
[----:B------:R-:W-:Y:S01]  /*33a0*/  IMAD R6, R6, UR47, -R5 ;  /* 0x0000002f06067c24 */ /* 0x000fe2000f8e0a05 */
        /* <DEDUP_REMOVED lines=36> */
[C---:B------:R-:W-:Y:S02]  /*35f0*/  LOP3.LUT P2, RZ, R19.reuse, 0x800000, RZ, 0xc0, !PT ;  /* 0x0080000013ff7812 */ /* 0x040fe4000784c0ff */
[----:B------:R-:W-:Y:S02]  /*3600*/  LOP3.LUT P6, RZ, R19, 0x8000, RZ, 0xc0, !PT ;  /* 0x0000800013ff7812 */ /* 0x000fe400078cc0ff */
        /* <DEDUP_REMOVED lines=54> */
[----:B------:R-:W-:Y:S01]  /*3970*/  ISETP.GT.AND P2, PT, R70, 0x39, !P6 ;  /* 0x000000394600780c */ /* 0x000fe20007744270 */
[----:B------:R-:W1:Y:S01]  /*3980*/  SHFL.BFLY PT, R77, R10, 0x2, 0x1f ;  /* 0x0c401f000a4d7f89 */ /* 0x000e6200000e0000 */
[----:B------:R-:W-:-:S02]  /*3990*/  LOP3.LUT P6, RZ, R19, 0x10, RZ, 0xc0, !PT ;  /* 0x0000001013ff7812 */ /* 0x000fc400078cc0ff */
[----:B------:R-:W-:Y:S02]  /*39a0*/  ISETP.LT.OR P2, PT, R67, 0x3a, P2 ;  /* 0x0000003a4300780c */ /* 0x000fe40001741670 */
[----:B------:R-:W-:Y:S02]  /*39b0*/  R2UR UR10, R6 ;  /* 0x00000000060a72ca */ /* 0x000fe400000e0000 */
[----:B------:R-:W-:Y:S02]  /*39c0*/  FSEL R32, R32, -INF , !P2 ;  /* 0xff80000020207808 */ /* 0x000fe40005000000 */
[----:B------:R-:W-:-:S04]  /*39d0*/  LOP3.LUT P2, RZ, R19, 0x4000, RZ, 0xc0, !PT ;  /* 0x0000400013ff7812 */ /* 0x000fc8000784c0ff */
[----:B------:R-:W-:-:S04]  /*39e0*/  ISETP.GT.AND P2, PT, R70, 0x40, !P2 ;  /* 0x000000404600780c */ /* 0x000fc80005744270 */
[----:B------:R-:W-:Y:S01]  /*39f0*/  ISETP.LT.OR P2, PT, R67, 0x41, P2 ;  /* 0x000000414300780c */ /* 0x000fe20001741670 */
[----:B------:R-:W-:-:S03]  /*3a00*/  UIADD3 UR10, UR42, UR10, URZ ;  /* 0x0000000a2a0a7290 */ /* 0x000fc6000fffe03f */
[----:B------:R-:W-:Y:S01]  /*3a10*/  FSEL R34, R34, -INF , !P2 ;  /* 0xff80000022227808 */ /* 0x000fe20005000000 */
[----:B------:R-:W-:Y:S01]  /*3a20*/  UIADD3 UR6, UR10, UR6, URZ ;  /* 0x000000060a067290 */ /* 0x000fe2000fffe03f */
        /* <DEDUP_REMOVED lines=56> */
[----:B------:R-:W-:Y:S01]  /*3db0*/  MUFU.EX2 R148, R148 ;  /* 0x0000009400947308 */ /* 0x000fe20000000800 */
[----:B------:R-:W-:Y:S01]  /*3dc0*/  FMNMX.FTZ R10, R4, R37, !PT ;  /* 0x00000025040a7209 */ /* 0x000fe20007810000 */
[--C-:B------:R-:W-:Y:S01]  /*3dd0*/  FFMA.FTZ R73, R76, UR22, -R78.reuse ;  /* 0x000000164c497c23 */ /* 0x100fe2000801084e */
[----:B------:R-:W-:Y:S01]  /*3de0*/  ISETP.GT.AND P2, PT, R70, 0x69, !P2 ;  /* 0x000000694600780c */ /* 0x000fe20005744270 */
[--C-:B------:R-:W-:Y:S01]  /*3df0*/  FFMA.FTZ R120, R29, UR22, -R78.reuse ;  /* 0x000000161d787c23 */ /* 0x100fe2000801084e */
[----:B------:R-:W-:Y:S01]  /*3e00*/  FMNMX.FTZ R10, R9, R10, !PT ;  /* 0x0000000a090a7209 */ /* 0x000fe20007810000 */
[--C-:B------:R-:W-:Y:S01]  /*3e10*/  FFMA.FTZ R144, R75, UR22, -R78.reuse ;  /* 0x000000164b907c23 */ /* 0x100fe2000801084e */
[----:B------:R-:W-:Y:S01]  /*3e20*/  ISETP.LT.OR P2, PT, R67, 0x6a, P2 ;  /* 0x0000006a4300780c */ /* 0x000fe20001741670 */
[----:B------:R-:W1:Y:S01]  /*3e30*/  MUFU.EX2 R71, R71 ;  /* 0x0000004700477308 */ /* 0x000e620000000800 */
        /* <DEDUP_REMOVED lines=9> */
[----:B------:R-:W2:Y:S01]  /*3ed0*/  MUFU.EX2 R150, R150 ;  /* 0x0000009600967308 */ /* 0x000ea20000000800 */
[----:B------:R-:W-:Y:S01]  /*3ee0*/  FSEL R60, R51, -INF , !P5 ;  /* 0xff800000333c7808 */ /* 0x000fe20006800000 */
[--C-:B------:R-:W-:Y:S01]  /*3ef0*/  FFMA.FTZ R146, R72, UR22, -R78.reuse ;  /* 0x0000001648927c23 */ /* 0x100fe2000801084e */
[----:B------:R-:W-:Y:S01]  /*3f00*/  FMNMX.FTZ R10, R12, R77, !PT ;  /* 0x0000004d0c0a7209 */ /* 0x000fe20007810000 */
[--C-:B------:R-:W-:Y:S01]  /*3f10*/  FFMA.FTZ R69, R69, UR22, -R78.reuse ;  /* 0x0000001645457c23 */ /* 0x100fe2000801084e */
[----:B------:R-:W-:Y:S01]  /*3f20*/  ISETP.LT.OR P6, PT, R67, 0x7a, P6 ;  /* 0x0000007a4300780c */ /* 0x000fe200037c1670 */
[--C-:B------:R-:W-:Y:S01]  /*3f30*/  FFMA.FTZ R140, R68, UR22, -R78.reuse ;  /* 0x00000016448c7c23 */ /* 0x100fe2000801084e */
[----:B------:R-:W-:Y:S01]  /*3f40*/  FMNMX.FTZ R77, R13, R10, !PT ;  /* 0x0000000a0d4d7209 */ /* 0x000fe20007810000 */
[----:B------:R-:W3:Y:S01]  /*3f50*/  MUFU.EX2 R73, R73 ;  /* 0x0000004900497308 */ /* 0x000ee20000000800 */
[----:B------:R-:W-:Y:S01]  /*3f60*/  FSEL R55, R55, -INF , !P6 ;  /* 0xff80000037377808 */ /* 0x000fe20007000000 */
[--C-:B------:R-:W-:Y:S01]  /*3f70*/  FFMA.FTZ R64, R64, UR22, -R78.reuse ;  /* 0x0000001640407c23 */ /* 0x100fe2000801084e */
[----:B------:R-:W-:Y:S01]  /*3f80*/  FMNMX.FTZ R10, R14, R77, !PT ;  /* 0x0000004d0e0a7209 */ /* 0x000fe20007810000 */
[--C-:B------:R-:W-:Y:S01]  /*3f90*/  FFMA.FTZ R128, R57, UR22, -R78.reuse ;  /* 0x0000001639807c23 */ /* 0x100fe2000801084e */
[--C-:B------:R-:W-:Y:S01]  /*3fa0*/  FFMA.FTZ R142, R66, UR22, -R78.reuse ;  /* 0x00000016428e7c23 */ /* 0x100fe2000801084e */
[--C-:B------:R-:W-:Y:S01]  /*3fb0*/  FFMA.FTZ R57, R44, UR22, -R78.reuse ;  /* 0x000000162c397c23 */ /* 0x100fe2000801084e */
[----:B------:R-:W-:Y:S01]  /*3fc0*/  FMNMX.FTZ R77, R15, R10, !PT ;  /* 0x0000000a0f4d7209 */ /* 0x000fe20007810000 */
[----:B------:R-:W4:Y:S01]  /*3fd0*/  MUFU.EX2 R144, R144 ;  /* 0x0000009000907308 */ /* 0x000f220000000800 */
[--C-:B------:R-:W-:Y:S01]  /*3fe0*/  FFMA.FTZ R62, R62, UR22, -R78.reuse ;  /* 0x000000163e3e7c23 */ /* 0x100fe2000801084e */
[--C-:B------:R-:W-:Y:S01]  /*3ff0*/  FFMA.FTZ R136, R65, UR22, -R78.reuse ;  /* 0x0000001641887c23 */ /* 0x100fe2000801084e */
[----:B------:R-:W-:Y:S01]  /*4000*/  FMNMX.FTZ R77, R20, R77, !PT ;  /* 0x0000004d144d7209 */ /* 0x000fe20007810000 */
[--C-:B------:R-:W-:Y:S01]  /*4010*/  FFMA.FTZ R130, R48, UR22, -R78.reuse ;  /* 0x0000001630827c23 */ /* 0x100fe2000801084e */
[--C-:B------:R-:W-:Y:S01]  /*4020*/  FFMA.FTZ R65, R89, UR22, -R78.reuse ;  /* 0x0000001659417c23 */ /* 0x100fe2000801084e */
[--C-:B------:R-:W-:Y:S01]  /*4030*/  FFMA.FTZ R138, R90, UR22, -R78.reuse ;  /* 0x000000165a8a7c23 */ /* 0x100fe2000801084e */
[----:B------:R-:W-:Y:S01]  /*4040*/  FMNMX.FTZ R77, R24, R77, !PT ;  /* 0x0000004d184d7209 */ /* 0x000fe20007810000 */
[----:B------:R-:W5:Y:S01]  /*4050*/  MUFU.EX2 R75, R75 ;  /* 0x0000004b004b7308 */ /* 0x000f620000000800 */
        /* <DEDUP_REMOVED lines=9> */
[----:B------:R-:W-:Y:S01]  /*40f0*/  FFMA.FTZ R27, R27, UR22, -R78 ;  /* 0x000000161b1b7c23 */ /* 0x000fe2000801084e */
[----:B------:R-:W-:-:S04]  /*4100*/  FMNMX.FTZ R79, R30, R79, !PT ;  /* 0x0000004f1e4f7209 */ /* 0x000fc80007810000 */
[----:B------:R-:W-:Y:S01]  /*4110*/  FMNMX.FTZ R79, R32, R79, !PT ;  /* 0x0000004f204f7209 */ /* 0x000fe20007810000 */
[----:B------:R-:W5:Y:S03]  /*4120*/  MUFU.EX2 R69, R69 ;  /* 0x0000004500457308 */ /* 0x000f660000000800 */
        /* <DEDUP_REMOVED lines=21> */
[----:B------:R-:W-:Y:S01]  /*4280*/  FMNMX.FTZ R10, R60, R51, !PT ;  /* 0x000000333c0a7209 */ /* 0x000fe20007810000 */
[--C-:B------:R-:W-:Y:S01]  /*4290*/  FFMA.FTZ R51, R53, UR22, -R78.reuse ;  /* 0x0000001635337c23 */ /* 0x100fe2000801084e */
[----:B------:R-:W-:Y:S02]  /*42a0*/  FFMA.FTZ R53, R59, UR22, -R78 ;  /* 0x000000163b357c23 */ /* 0x000fe4000801084e */
        /* <DEDUP_REMOVED lines=15> */
[----:B------:R-:W-:Y:S03]  /*43a0*/  MUFU.EX2 R57, R57 ;  /* 0x0000003900397308 */ /* 0x000fe60000000800 */
[----:B------:R-:W-:Y:S02]  /*43b0*/  FSEL R25, R29, RZ, P2 ;  /* 0x000000ff1d197208 */ /* 0x000fe40001000000 */
[----:B------:R-:W-:-:S03]  /*43c0*/  PLOP3.LUT P2, PT, PT, PT, UP0, 0x40, 0x0 ;  /* 0x000000000000781c */ /* 0x000fc60003f4e808 */
[----:B------:R-:W-:Y:S01]  /*43d0*/  FFMA.FTZ R145, R7, UR22, -R25 ;  /* 0x0000001607917c23 */ /* 0x000fe20008010819 */
[----:B------:R-:W-:Y:S01]  /*43e0*/  FADD.FTZ R7, R148, R71 ;  /* 0x0000004794077221 */ /* 0x000fe20000010000 */
[--C-:B------:R-:W-:Y:S01]  /*43f0*/  FFMA.FTZ R143, R20, UR22, -R25.reuse ;  /* 0x00000016148f7c23 */ /* 0x100fe20008010819 */
[--C-:B------:R-:W-:Y:S01]  /*4400*/  FFMA.FTZ R20, R24, UR22, -R25.reuse ;  /* 0x0000001618147c23 */ /* 0x100fe20008010819 */
[----:B------:R-:W-:Y:S01]  /*4410*/  FFMA.FTZ R24, R28, UR22, -R25 ;  /* 0x000000161c187c23 */ /* 0x000fe20008010819 */
[----:B--2---:R-:W-:Y:S01]  /*4420*/  FADD.FTZ R28, R150, R7 ;  /* 0x00000007961c7221 */ /* 0x004fe20000010000 */
[--C-:B------:R-:W-:Y:S01]  /*4430*/  FFMA.FTZ R149, R4, UR22, -R25.reuse ;  /* 0x0000001604957c23 */ /* 0x100fe20008010819 */
[--C-:B------:R-:W-:Y:S01]  /*4440*/  FFMA.FTZ R4, R37, UR22, -R25.reuse ;  /* 0x0000001625047c23 */ /* 0x100fe20008010819 */
[--C-:B------:R-:W-:Y:S01]  /*4450*/  FFMA.FTZ R151, R9, UR22, -R25.reuse ;  /* 0x0000001609977c23 */ /* 0x100fe20008010819 */
[----:B---3--:R-:W-:Y:S01]  /*4460*/  FADD.FTZ R7, R73, R28 ;  /* 0x0000001c49077221 */ /* 0x008fe20000010000 */
[--C-:B------:R-:W-:Y:S01]  /*4470*/  FFMA.FTZ R44, R35, UR22, -R25.reuse ;  /* 0x00000016232c7c23 */ /* 0x100fe20008010819 */
[----:B------:R-:W-:Y:S01]  /*4480*/  FFMA.FTZ R139, R30, UR22, -R25 ;  /* 0x000000161e8b7c23 */ /* 0x000fe20008010819 */
[----:B------:R-:W-:Y:S01]  /*4490*/  MUFU.EX2 R149, R149 ;  /* 0x0000009500957308 */ /* 0x000fe20000000800 */
[----:B----4-:R-:W-:Y:S01]  /*44a0*/  FADD.FTZ R28, R144, R7 ;  /* 0x00000007901c7221 */ /* 0x010fe20000010000 */
[--C-:B------:R-:W-:Y:S01]  /*44b0*/  FFMA.FTZ R48, R11, UR22, -R25.reuse ;  /* 0x000000160b307c23 */ /* 0x100fe20008010819 */
[--C-:B------:R-:W-:Y:S01]  /*44c0*/  FFMA.FTZ R147, R12, UR22, -R25.reuse ;  /* 0x000000160c937c23 */ /* 0x100fe20008010819 */
[--C-:B------:R-:W-:Y:S01]  /*44d0*/  FFMA.FTZ R137, R26, UR22, -R25.reuse ;  /* 0x000000161a897c23 */ /* 0x100fe20008010819 */
[----:B-----5:R-:W-:Y:S01]  /*44e0*/  FADD.FTZ R7, R75, R28 ;  /* 0x0000001c4b077221 */ /* 0x020fe20000010000 */
[--C-:B------:R-:W-:Y:S01]  /*44f0*/  FFMA.FTZ R26, R32, UR22, -R25.reuse ;  /* 0x00000016201a7c23 */ /* 0x100fe20008010819 */
[----:B------:R-:W-:Y:S01]  /*4500*/  FFMA.FTZ R12, R13, UR22, -R25 ;  /* 0x000000160d0c7c23 */ /* 0x000fe20008010819 */
[----:B------:R-:W1:Y:S01]  /*4510*/  MUFU.EX2 R4, R4 ;  /* 0x0000000400047308 */ /* 0x000e620000000800 */
[----:B------:R-:W-:Y:S01]  /*4520*/  FADD.FTZ R30, R146, R7 ;  /* 0x00000007921e7221 */ /* 0x000fe20000010000 */
[--C-:B------:R-:W-:Y:S01]  /*4530*/  FFMA.FTZ R141, R14, UR22, -R25.reuse ;  /* 0x000000160e8d7c23 */ /* 0x100fe20008010819 */
[--C-:B------:R-:W-:Y:S01]  /*4540*/  FFMA.FTZ R133, R34, UR22, -R25.reuse ;  /* 0x0000001622857c23 */ /* 0x100fe20008010819 */
[--C-:B------:R-:W-:Y:S01]  /*4550*/  FFMA.FTZ R14, R15, UR22, -R25.reuse ;  /* 0x000000160f0e7c23 */ /* 0x100fe20008010819 */
[----:B------:R-:W-:Y:S01]  /*4560*/  FADD.FTZ R7, R69, R30 ;  /* 0x0000001e45077221 */ /* 0x000fe20000010000 */
[--C-:B------:R-:W-:Y:S01]  /*4570*/  FFMA.FTZ R28, R36, UR22, -R25.reuse ;  /* 0x00000016241c7c23 */ /* 0x100fe20008010819 */
[----:B------:R-:W-:Y:S01]  /*4580*/  FFMA.FTZ R135, R38, UR22, -R25 ;  /* 0x0000001626877c23 */ /* 0x000fe20008010819 */
[----:B------:R-:W2:Y:S01]  /*4590*/  MUFU.EX2 R151, R151 ;  /* 0x0000009700977308 */ /* 0x000ea20000000800 */
        /* <DEDUP_REMOVED lines=8> */
[----:B-1----:R-:W-:Y:S01]  /*4620*/  FADD.FTZ R32, R149, R4 ;  /* 0x0000000495207221 */ /* 0x002fe20000010000 */
[----:B------:R-:W-:Y:S01]  /*4630*/  FADD.FTZ R34, R142, R9 ;  /* 0x000000098e227221 */ /* 0x000fe20000010000 */
[--C-:B------:R-:W-:Y:S01]  /*4640*/  FFMA.FTZ R54, R54, UR22, -R25.reuse ;  /* 0x0000001636367c23 */ /* 0x100fe20008010819 */
[--C-:B------:R-:W-:Y:S01]  /*4650*/  FFMA.FTZ R56, R56, UR22, -R25.reuse ;  /* 0x0000001638387c23 */ /* 0x100fe20008010819 */
[--C-:B------:R-:W-:Y:S01]  /*4660*/  FFMA.FTZ R43, R43, UR22, -R25.reuse ;  /* 0x000000162b2b7c23 */ /* 0x100fe20008010819 */
[----:B------:R-:W-:Y:S01]  /*4670*/  FADD.FTZ R9, R79, R34 ;  /* 0x000000224f097221 */ /* 0x000fe20000010000 */
[--C-:B------:R-:W-:Y:S01]  /*4680*/  FFMA.FTZ R46, R46, UR22, -R25.reuse ;  /* 0x000000162e2e7c23 */ /* 0x100fe20008010819 */
[----:B------:R-:W1:Y:S01]  /*4690*/  MUFU.EX2 R145, R145 ;  /* 0x0000009100917308 */ /* 0x000e620000000800 */
[----:B--2---:R-:W-:Y:S01]  /*46a0*/  FADD.FTZ R7, R151, R32 ;  /* 0x0000002097077221 */ /* 0x004fe20000010000 */
[--C-:B------:R-:W-:Y:S01]  /*46b0*/  FFMA.FTZ R61, R61, UR22, -R25.reuse ;  /* 0x000000163d3d7c23 */ /* 0x100fe20008010819 */
[----:B------:R-:W-:Y:S01]  /*46c0*/  FFMA.FTZ R60, R60, UR22, -R25 ;  /* 0x000000163c3c7c23 */ /* 0x000fe20008010819 */
[----:B------:R-:W-:-:S02]  /*46d0*/  F2FP.BF16.F32.PACK_AB R149, R4, R149 ;  /* 0x000000950495723e */ /* 0x000fc400000010ff */
[----:B------:R-:W-:Y:S02]  /*46e0*/  F2FP.BF16.F32.PACK_AB R148, R71, R148 ;  /* 0x000000944794723e */ /* 0x000fe400000010ff */
[----:B------:R-:W2:Y:S01]  /*46f0*/  MUFU.EX2 R48, R48 ;  /* 0x0000003000307308 */ /* 0x000ea20000000800 */
[----:B---3--:R-:W-:Y:S01]  /*4700*/  FADD.FTZ R32, R44, R7 ;  /* 0x000000072c207221 */ /* 0x008fe20000010000 */
[----:B------:R-:W-:Y:S02]  /*4710*/  F2FP.BF16.F32.PACK_AB R150, R73, R150 ;  /* 0x000000964996723e */ /* 0x000fe400000010ff */
[----:B------:R-:W-:Y:S02]  /*4720*/  F2FP.BF16.F32.PACK_AB R144, R75, R144 ;  /* 0x000000904b90723e */ /* 0x000fe400000010ff */
[----:B------:R-:W-:Y:S02]  /*4730*/  F2FP.BF16.F32.PACK_AB R146, R69, R146 ;  /* 0x000000924592723e */ /* 0x000fe400000010ff */
[----:B------:R-:W3:Y:S01]  /*4740*/  MUFU.EX2 R147, R147 ;  /* 0x0000009300937308 */ /* 0x000ee20000000800 */
[----:B-1----:R-:W-:Y:S01]  /*4750*/  FADD.FTZ R7, R145, R32 ;  /* 0x0000002091077221 */ /* 0x002fe20000010000 */
[----:B------:R-:W-:Y:S01]  /*4760*/  FADD.FTZ R32, R136, R9 ;  /* 0x0000000988207221 */ /* 0x000fe20000010000 */
[----:B------:R-:W-:-:S02]  /*4770*/  F2FP.BF16.F32.PACK_AB R140, R77, R140 ;  /* 0x0000008c4d8c723e */ /* 0x000fc400000010ff */
[----:B------:R-:W-:Y:S01]  /*4780*/  F2FP.BF16.F32.PACK_AB R142, R79, R142 ;  /* 0x0000008e4f8e723e */ /* 0x000fe200000010ff */
[----:B------:R-:W-:Y:S01]  /*4790*/  FADD.FTZ R9, R65, R32 ;  /* 0x0000002041097221 */ /* 0x000fe20000010000 */
[----:B------:R-:W-:Y:S01]  /*47a0*/  FFMA.FTZ R32, R45, UR22, -R25 ;  /* 0x000000162d207c23 */ /* 0x000fe20008010819 */
[----:B------:R-:W1:Y:S01]  /*47b0*/  MUFU.EX2 R12, R12 ;  /* 0x0000000c000c7308 */ /* 0x000e620000000800 */
[----:B--2---:R-:W-:Y:S01]  /*47c0*/  FADD.FTZ R34, R48, R7 ;  /* 0x0000000730227221 */ /* 0x004fe20000010000 */
[----:B------:R-:W-:Y:S01]  /*47d0*/  FADD.FTZ R36, R138, R9 ;  /* 0x000000098a247221 */ /* 0x000fe20000010000 */
[----:B------:R-:W-:Y:S01]  /*47e0*/  FFMA.FTZ R25, R55, UR22, -R25 ;  /* 0x0000001637197c23 */ /* 0x000fe20008010819 */
[----:B------:R-:W-:Y:S02]  /*47f0*/  F2FP.BF16.F32.PACK_AB R136, R65, R136 ;  /* 0x000000884188723e */ /* 0x000fe400000010ff */
[----:B------:R-:W-:Y:S02]  /*4800*/  F2FP.BF16.F32.PACK_AB R138, R63, R138 ;  /* 0x0000008a3f8a723e */ /* 0x000fe400000010ff */
[----:B------:R-:W2:Y:S01]  /*4810*/  MUFU.EX2 R141, R141 ;  /* 0x0000008d008d7308 */ /* 0x000ea20000000800 */
[----:B---3--:R-:W-:Y:S01]  /*4820*/  FADD.FTZ R7, R147, R34 ;  /* 0x0000002293077221 */ /* 0x008fe20000010000 */
[----:B------:R-:W-:-:S02]  /*4830*/  F2FP.BF16.F32.PACK_AB R151, R44, R151 ;  /* 0x000000972c97723e */ /* 0x000fc400000010ff */
[----:B------:R-:W-:-:S04]  /*4840*/  F2FP.BF16.F32.PACK_AB R145, R48, R145 ;  /* 0x000000913091723e */ /* 0x000fc800000010ff */
[----:B------:R-:W3:Y:S01]  /*4850*/  MUFU.EX2 R14, R14 ;  /* 0x0000000e000e7308 */ /* 0x000ee20000000800 */
[C---:B-1----:R-:W-:Y:S01]  /*4860*/  FADD.FTZ R34, R12.reuse, R7 ;  /* 0x000000070c227221 */ /* 0x042fe20000010000 */
[----:B------:R-:W-:Y:S01]  /*4870*/  FADD.FTZ R7, R63, R36 ;  /* 0x000000243f077221 */ /* 0x000fe20000010000 */
[----:B------:R-:W-:-:S03]  /*4880*/  F2FP.BF16.F32.PACK_AB R147, R12, R147 ;  /* 0x000000930c93723e */ /* 0x000fc600000010ff */
[----:B------:R-:W-:Y:S01]  /*4890*/  FADD.FTZ R36, R132, R7 ;  /* 0x0000000784247221 */ /* 0x000fe20000010000 */
[----:B------:R-:W-:Y:S01]  /*48a0*/  F2FP.BF16.F32.PACK_AB R132, R47, R132 ;  /* 0x000000842f84723e */ /* 0x000fe200000010ff */
[----:B------:R-:W1:Y:S01]  /*48b0*/  MUFU.EX2 R143, R143 ;  /* 0x0000008f008f7308 */ /* 0x000e620000000800 */
[----:B--2---:R-:W-:Y:S01]  /*48c0*/  FADD.FTZ R5, R141, R34 ;  /* 0x000000228d057221 */ /* 0x004fe20000010000 */
[----:B------:R-:W-:-:S04]  /*48d0*/  FADD.FTZ R7, R47, R36 ;  /* 0x000000242f077221 */ /* 0x000fc80000010000 */
[----:B------:R-:W-:Y:S01]  /*48e0*/  FADD.FTZ R36, R134, R7 ;  /* 0x0000000786247221 */ /* 0x000fe20000010000 */
[C---:B------:R-:W-:Y:S01]  /*48f0*/  F2FP.BF16.F32.PACK_AB R134, R51.reuse, R134 ;  /* 0x000000863386723e */ /* 0x040fe200000010ff */
[----:B------:R-:W2:Y:S01]  /*4900*/  MUFU.EX2 R20, R20 ;  /* 0x0000001400147308 */ /* 0x000ea20000000800 */
[C---:B---3--:R-:W-:Y:S01]  /*4910*/  FADD.FTZ R34, R14.reuse, R5 ;  /* 0x000000050e227221 */ /* 0x048fe20000010000 */
[----:B------:R-:W-:Y:S01]  /*4920*/  FADD.FTZ R7, R51, R36 ;  /* 0x0000002433077221 */ /* 0x000fe20000010000 */
[----:B------:R-:W-:-:S03]  /*4930*/  F2FP.BF16.F32.PACK_AB R141, R14, R141 ;  /* 0x0000008d0e8d723e */ /* 0x000fc600000010ff */
[----:B------:R-:W-:Y:S01]  /*4940*/  FADD.FTZ R36, R128, R7 ;  /* 0x0000000780247221 */ /* 0x000fe20000010000 */
[----:B------:R-:W-:Y:S01]  /*4950*/  F2FP.BF16.F32.PACK_AB R128, R53, R128 ;  /* 0x000000803580723e */ /* 0x000fe200000010ff */
[----:B------:R-:W3:Y:S01]  /*4960*/  MUFU.EX2 R137, R137 ;  /* 0x0000008900897308 */ /* 0x000ee20000000800 */
[----:B-1----:R-:W-:Y:S01]  /*4970*/  FADD.FTZ R5, R143, R34 ;  /* 0x000000228f057221 */ /* 0x002fe20000010000 */
[----:B------:R-:W-:-:S04]  /*4980*/  FADD.FTZ R7, R53, R36 ;  /* 0x0000002435077221 */ /* 0x000fc80000010000 */
[----:B------:R-:W-:Y:S01]  /*4990*/  FADD.FTZ R36, R130, R7 ;  /* 0x0000000782247221 */ /* 0x000fe20000010000 */
[C---:B------:R-:W-:Y:S01]  /*49a0*/  F2FP.BF16.F32.PACK_AB R130, R57.reuse, R130 ;  /* 0x000000823982723e */ /* 0x040fe200000010ff */
[----:B------:R-:W1:Y:S01]  /*49b0*/  MUFU.EX2 R24, R24 ;  /* 0x0000001800187308 */ /* 0x000e620000000800 */
[C---:B--2---:R-:W-:Y:S01]  /*49c0*/  FADD.FTZ R34, R20.reuse, R5 ;  /* 0x0000000514227221 */ /* 0x044fe20000010000 */
[----:B------:R-:W-:Y:S01]  /*49d0*/  FADD.FTZ R7, R57, R36 ;  /* 0x0000002439077221 */ /* 0x000fe20000010000 */
[----:B------:R-:W-:-:S05]  /*49e0*/  F2FP.BF16.F32.PACK_AB R143, R20, R143 ;  /* 0x0000008f148f723e */ /* 0x000fca00000010ff */
        /* <DEDUP_REMOVED lines=65> */
[----:B--2---:R-:W-:Y:S01]  /*4e00*/  FADD.FTZ R4, R60, R7 ;  /* 0x000000073c047221 */ /* 0x004fe20000010000 */
[----:B------:R-:W-:-:S03]  /*4e10*/  VIADD R7, R88, 0xfffffffe ;  /* 0xfffffffe58077836 */ /* 0x000fc60000000000 */
[C---:B---3--:R-:W-:Y:S01]  /*4e20*/  FADD.FTZ R4, R25.reuse, R4 ;  /* 0x0000000419047221 */ /* 0x048fe20000010000 */
        /* <DEDUP_REMOVED lines=12> */
.L_x_11142:
[----:B------:R-:W-:-:S11]  /*4ef0*/  UISETP.NE.AND UP1, UPT, UR7, 0x1, UPT ;  /* 0x000000010700788c */ /* 0x000fd6000bf25270 */
[----:B------:R-:W-:Y:S02]  /*4f00*/  @UP1 ULDC.64 UR18, c[0x0][0x9e8] ;  /* 0x00027a0000121ab9 */ /* 0x000fe40000000a00 */
[----:B------:R-:W-:-:S04]  /*4f10*/  UIMAD.WIDE.U32 UR10, UR14, UR18, URZ ;  /* 0x000000120e0a72a5 */ /* 0x000fc8000f8e003f */
[----:B------:R-:W-:-:S12]  /*4f20*/  @UP1 USHF.R.U32.HI UR14, URZ, UR19, UR11 ;  /* 0x000000133f0e1299 */ /* 0x000fd8000801160b */
.L_x_11143:
[----:B------:R-:W-:-:S04]  /*4f30*/  UIMAD UR7, UR14, UR7, UR7 ;  /* 0x000000070e0772a4 */ /* 0x000fc8000f8e0207 */
[----:B------:R-:W-:-:S04]  /*4f40*/  UISETP.LT.AND UP1, UPT, UR6, UR7, UPT ;  /* 0x000000070600728c */ /* 0x000fc8000bf21270 */
[----:B------:R-:W-:-:S12]  /*4f50*/  USEL UR6, UR6, UR7, UP1 ;  /* 0x0000000706067287 */ /* 0x000fd80008800000 */
.L_x_11141:
        /* <DEDUP_REMOVED lines=21> */
[----:B------:R-:W-:-:S13]  /*50b0*/  ISETP.GE.AND P2, PT, R7, UR29, PT ;  /* 0x0000001d07007c0c */ /* 0x000fda000bf46270 */
[----:B------:R-:W-:Y:S05]  /*50c0*/  @!P2 BRA `(.L_x_11144) ;  /* 0x000000340050a947 */ /* 0x000fea0003800000 */
[----:B------:R-:W-:Y:S01]  /*50d0*/  IMAD.IADD R9, R3, 0x1, R6 ;  /* 0x0000000103097824 */ /* 0x000fe200078e0206 */
[----:B------:R-:W-:Y:S01]  /*50e0*/  ULDC UR23, c[0x0][0x9e4] ;  /* 0x0002790000177ab9 */ /* 0x000fe20000000800 */
[----:B------:R-:W-:Y:S01]  /*50f0*/  IMAD.MOV.U32 R119, RZ, RZ, RZ ;  /* 0x000000ffff777224 */ /* 0x000fe200078e00ff */
[----:B------:R-:W-:Y:S01]  /*5100*/  ULDC UR25, c[0x0][0x288] ;  /* 0x0000a20000197ab9 */ /* 0x000fe20000000800 */
[----:B------:R-:W-:Y:S01]  /*5110*/  ULDC UR22, c[0x0][0x988] ;  /* 0x0002620000167ab9 */ /* 0x000fe20000000800 */
[----:B------:R-:W-:Y:S01]  /*5120*/  ULDC UR26, c[0x0][0x9d8] ;  /* 0x00027600001a7ab9 */ /* 0x000fe20000000800 */
[----:B------:R-:W-:-:S05]  /*5130*/  ULDC UR24, c[0x0][0x9e0] ;  /* 0x0002780000187ab9 */ /* 0x000fca0000000800 */
.L_x_11161:
        /* <DEDUP_REMOVED lines=9> */
.L_x_11146:
[----:B------:R-:W-:Y:S01]  /*51d0*/  ULEA UR6, UR28, UR40, 0x3 ;  /* 0x000000281c067291 */ /* 0x000fe2000f8e183f */
[----:B------:R-:W-:-:S05]  /*51e0*/  IMAD.U32 R11, RZ, RZ, UR27 ;  /* 0x0000001bff0b7e24 */ /* 0x000fca000f8e00ff */
[----:B------:R-:W-:-:S04]  /*51f0*/  SHF.L.U32 R11, R11, 0x1f, RZ ;  /* 0x0000001f0b0b7819 */ /* 0x000fc800000006ff */
[----:B------:R1:W2:Y:S01]  /*5200*/  SYNCS.PHASECHK.TRANS64.TRYWAIT P2, [UR6+0x16830], R11 ;  /* 0x0168300bff0075a7 */ /* 0x0002a20008040146 */
[----:B------:R-:W-:Y:S05]  /*5210*/  @!P0 BRA `(.L_x_11147) ;  /* 0x0000000000048947 */ /* 0x000fea0003800000 */
[----:B------:R-:W-:Y:S01]  /*5220*/  BPT.TRAP 0x1 ;  /* 0x000000040000795c */ /* 0x000fe20000300000 */
.L_x_11147:
[----:B--2---:R-:W-:Y:S05]  /*5230*/  @P2 BRA `(.L_x_11145) ;  /* 0x0000000000082947 */ /* 0x004fea0003800000 */
[----:B------:R-:W2:Y:S02]  /*5240*/  SYNCS.PHASECHK.TRANS64.TRYWAIT P2, [UR6+0x16830], R11 ;  /* 0x0168300bff0075a7 */ /* 0x000ea40008040146 */
[----:B--2---:R-:W-:Y:S05]  /*5250*/  @!P2 BRA `(.L_x_11148) ;  /* 0x000000d000d8a947 */ /* 0x004fea0003800000 */
.L_x_11145:
        /* <DEDUP_REMOVED lines=25> */
.L_x_11150:
[----:B------:R-:W-:Y:S01]  /*53f0*/  ULEA UR6, UR39, UR40, 0x3 ;  /* 0x0000002827067291 */ /* 0x000fe2000f8e183f */
[----:B------:R-:W-:-:S05]  /*5400*/  IMAD.U32 R11, RZ, RZ, UR37 ;  /* 0x00000025ff0b7e24 */ /* 0x000fca000f8e00ff */
[----:B------:R-:W-:-:S04]  /*5410*/  SHF.L.U32 R11, R11, 0x1f, RZ ;  /* 0x0000001f0b0b7819 */ /* 0x000fc800000006ff */
[----:B------:R1:W2:Y:S01]  /*5420*/  SYNCS.PHASECHK.TRANS64.TRYWAIT P2, [UR6+0x16850], R11 ;  /* 0x0168500bff0075a7 */ /* 0x0002a20008040146 */
[----:B------:R-:W-:Y:S05]  /*5430*/  @!P0 BRA `(.L_x_11151) ;  /* 0x0000000000048947 */ /* 0x000fea0003800000 */
[----:B------:R-:W-:Y:S01]  /*5440*/  BPT.TRAP 0x1 ;  /* 0x000000040000795c */ /* 0x000fe20000300000 */
.L_x_11151:
[----:B--2---:R-:W-:Y:S05]  /*5450*/  @P2 BRA `(.L_x_11149) ;  /* 0x0000000000082947 */ /* 0x004fea0003800000 */
[----:B------:R-:W2:Y:S02]  /*5460*/  SYNCS.PHASECHK.TRANS64.TRYWAIT P2, [UR6+0x16850], R11 ;  /* 0x0168500bff0075a7 */ /* 0x000ea40008040146 */
[----:B--2---:R-:W-:Y:S05]  /*5470*/  @!P2 BRA `(.L_x_11152) ;  /* 0x000000d00068a947 */ /* 0x004fea0003800000 */
.L_x_11149:
        /* <DEDUP_REMOVED lines=13> */
[----:B------:R-:W3:Y:S01]  /*5550*/  LDC R78, c[0x0][0x2e0] ;  /* 0x0000b800ff4e7b82 */ /* 0x000ee20000000800 */
[----:B--2---:R-:W-:Y:S01]  /*5560*/  FMUL.FTZ R12, R25, UR26 ;  /* 0x0000001a190c7c20 */ /* 0x004fe20008410000 */
[----:B------:R-:W-:Y:S01]  /*5570*/  FMUL.FTZ R25, R32, UR26 ;  /* 0x0000001a20197c20 */ /* 0x000fe20008410000 */
[----:B------:R-:W-:Y:S01]  /*5580*/  FMUL.FTZ R32, R37, UR26 ;  /* 0x0000001a25207c20 */ /* 0x000fe20008410000 */
[----:B------:R-:W-:Y:S01]  /*5590*/  FMUL.FTZ R37, R46, UR26 ;  /* 0x0000001a2e257c20 */ /* 0x000fe20008410000 */
[----:B------:R-:W-:Y:S01]  /*55a0*/  FMUL.FTZ R46, R49, UR26 ;  /* 0x0000001a312e7c20 */ /* 0x000fe20008410000 */
[----:B------:R-:W-:Y:S01]  /*55b0*/  UMOV UR6, UR10 ;  /* 0x0000000a00067c82 */ /* 0x000fe20008000000 */
[----:B------:R-:W-:Y:S01]  /*55c0*/  FMUL.FTZ R49, R59, UR26 ;  /* 0x0000001a3b317c20 */ /* 0x000fe20008410000 */
[----:B------:R-:W-:Y:S01]  /*55d0*/  HGMMA.64x64x16.F32.BF16 R88, R148, gdesc[UR4].tnspB, R88, gsb0 ;  /* 0x40e0000494587df0 */ /* 0x000fe20008001858 */
[----:B------:R-:W-:Y:S01]  /*55e0*/  UIADD3 UR6, UR10, 0x80, URZ ;  /* 0x000000800a067890 */ /* 0x000fe2000fffe03f */
[----:B------:R-:W-:Y:S01]  /*55f0*/  FMUL.FTZ R59, R71, UR26 ;  /* 0x0000001a473b7c20 */ /* 0x000fe20008410000 */
[----:B------:R-:W-:Y:S01]  /*5600*/  UMOV UR7, 0x40000040 ;  /* 0x4000004000077882 */ /* 0x000fe20000000000 */
        /* <DEDUP_REMOVED lines=29> */
[----:B------:R-:W-:Y:S02]  /*57e0*/  VIADD R38, R16, 0x9 ;  /* 0x0000000910267836 */ /* 0x000fe40000000000 */
[----:B------:R-:W-:Y:S01]  /*57f0*/  FMUL.FTZ R53, R63, UR26 ;  /* 0x0000001a3f357c20 */ /* 0x000fe20008410000 */
[----:B------:R-:W-:Y:S01]  /*5800*/  FMUL.FTZ R70, R73, UR26 ;  /* 0x0000001a49467c20 */ /* 0x000fe20008410000 */
[----:B------:R-:W-:Y:S01]  /*5810*/  ISETP.GE.U32.AND P2, PT, R2, 0x180, PT ;  /* 0x000001800200780c */ /* 0x000fe20003f46070 */
[----:B------:R-:W-:Y:S01]  /*5820*/  FMUL.FTZ R73, R76, UR26 ;  /* 0x0000001a4c497c20 */ /* 0x000fe20008410000 */
[----:B------:R-:W-:Y:S01]  /*5830*/  FMUL.FTZ R63, R79, UR26 ;  /* 0x0000001a4f3f7c20 */ /* 0x000fe20008410000 */
[----:B---3--:R-:W-:Y:S02]  /*5840*/  IMAD R78, R78, UR47, R67 ;  /* 0x0000002f4e4e7c24 */ /* 0x008fe4000f8e0243 */
        /* <DEDUP_REMOVED lines=12> */
[----:B------:R-:W-:-:S02]  /*5910*/  @!P1 VIADD R39, R39, 0x16840 ;  /* 0x0001684027279836 */ /* 0x000fc40000000000 */
[----:B------:R-:W-:Y:S02]  /*5920*/  IMAD R78, R17, -0x2, R78 ;  /* 0xfffffffe114e7824 */ /* 0x000fe400078e024e */
[----:B------:R-:W2:Y:S01]  /*5930*/  MUFU.TANH R12, R12 ;  /* 0x0000000c000c7308 */ /* 0x000ea20000002400 */
[----:B------:R-:W-:Y:S01]  /*5940*/  @!P1 PRMT R39, RZ, 0x654, R39 ;  /* 0x00000654ff279816 */ /* 0x000fe20000000027 */
[----:B------:R-:W-:-:S04]  /*5950*/  VIADD R81, R78, UR24 ;  /* 0x000000184e517c36 */ /* 0x000fc80008000000 */
[----:B------:R-:W-:Y:S02]  /*5960*/  IMAD.IADD R85, R3, 0x1, R81 ;  /* 0x0000000103557824 */ /* 0x000fe400078e0251 */
[----:B------:R-:W3:Y:S08]  /*5970*/  MUFU.TANH R13, R13 ;  /* 0x0000000d000d7308 */ /* 0x000ef00000002400 */
[----:B------:R-:W4:Y:S01]  /*5980*/  MUFU.TANH R14, R14 ;  /* 0x0000000e000e7308 */ /* 0x000f220000002400 */
[----:B------:R-:W-:-:S02]  /*5990*/  WARPGROUP.DEPBAR.LE gsb0, 0x0 ;  /* 0x00008000000079c5 */ /* 0x000fc40000010000 */
[----:B------:R-:W-:-:S05]  /*59a0*/  WARPGROUP.ARRIVE ;  /* 0x00000000000079c5 */ /* 0x000fca0000000000 */
[----:B------:R-:W1:Y:S01]  /*59b0*/  MUFU.TANH R15, R15 ;  /* 0x0000000f000f7308 */ /* 0x000e620000002400 */
[----:B------:R-:W-:Y:S01]  /*59c0*/  HGMMA.64x64x16.F32.BF16 R88, R144, gdesc[UR4].tnspB, R88, gsb0 ;  /* 0x40e0000490587df0 */ /* 0x000fe20008001858 */
        /* <DEDUP_REMOVED lines=60> */
[----:B------:R5:W1:Y:S01]  /*5d90*/  MUFU.TANH R132, R44 ;  /* 0x0000002c00847308 */ /* 0x000a620000002400 */
[----:B------:R-:W-:Y:S01]  /*5da0*/  HGMMA.64x64x16.F32.BF16 R88, R128, gdesc[UR4].tnspB, R88, gsb0 ;  /* 0x40e0000480587df0 */ /* 0x000fe20008001858 */
[----:B------:R-:W-:Y:S01]  /*5db0*/  UIADD3 UR6, UR10, 0x300, URZ ;  /* 0x000003000a067890 */ /* 0x000fe2000fffe03f */
[----:B------:R-:W-:Y:S01]  /*5dc0*/  UMOV UR7, 0x40000040 ;  /* 0x4000004000077882 */ /* 0x000fe20000000000 */
[----:B-----5:R-:W-:Y:S01]  /*5dd0*/  FMUL.FTZ R44, R55, UR26 ;  /* 0x0000001a372c7c20 */ /* 0x020fe20008410000 */
[----:B------:R-:W-:Y:S01]  /*5de0*/  FMUL.FTZ R55, R66, UR26 ;  /* 0x0000001a42377c20 */ /* 0x000fe20008410000 */
[----:B------:R-:W-:Y:S02]  /*5df0*/  FMUL.FTZ R66, R86, UR26 ;  /* 0x0000001a56427c20 */ /* 0x000fe40008410000 */
        /* <DEDUP_REMOVED lines=23> */
[----:B------:R-:W-:-:S04]  /*5f70*/  VIADD R83, R78, UR21 ;  /* 0x000000154e537c36 */ /* 0x000fc80008000000 */
[----:B------:R-:W-:-:S03]  /*5f80*/  IMAD.IADD R86, R3, 0x1, R83 ;  /* 0x0000000103567824 */ /* 0x000fc600078e0253 */
        /* <DEDUP_REMOVED lines=11> */
[----:B------:R-:W-:Y:S03]  /*6040*/  HGMMA.64x64x16.F32.BF16 R88, R120, gdesc[UR4].tnspB, R88, gsb0 ;  /* 0x40e0000478587df0 */ /* 0x000fe60008001858 */
        /* <DEDUP_REMOVED lines=15> */
.L_x_11155:
[----:B------:R-:W-:-:S05]  /*6140*/  IMAD.U32 R80, RZ, RZ, UR23 ;  /* 0x00000017ff507e24 */ /* 0x000fca000f8e00ff */
[----:B------:R-:W-:-:S13]  /*6150*/  ISETP.NE.AND P2, PT, R80, 0x1, PT ;  /* 0x000000015000780c */ /* 0x000fda0003f45270 */
[----:B-1----:R-:W1:Y:S01]  /*6160*/  @P2 LDC.64 R38, c[0x0][0x9e8] ;  /* 0x00027a00ff262b82 */ /* 0x002e620000000a00 */
[----:B------:R-:W-:-:S04]  /*6170*/  @P2 IMAD.IADD R87, R3, 0x1, R6 ;  /* 0x0000000103572824 */ /* 0x000fc800078e0206 */
[----:B-1----:R-:W-:-:S04]  /*6180*/  @P2 IMAD.HI.U32 R78, R87, R38, RZ ;  /* 0x00000026574e2227 */ /* 0x002fc800078e00ff */
[----:B------:R-:W-:Y:S01]  /*6190*/  IMAD.MOV.U32 R38, RZ, RZ, R9 ;  /* 0x000000ffff267224 */ /* 0x000fe200078e0009 */
[----:B------:R-:W-:-:S07]  /*61a0*/  @P2 SHF.R.U32.HI R38, RZ, R39, R78 ;  /* 0x00000027ff262219 */ /* 0x000fce000001164e */
.L_x_11156:
[----:B------:R-:W-:Y:S05]  /*61b0*/  BSYNC B0 ;  /* 0x0000000000007941 */ /* 0x000fea0003800000 */
.L_x_11154:
[----:B------:R-:W-:-:S04]  /*61c0*/  IMAD R38, R38, R80, -R77 ;  /* 0x0000005026267224 */ /* 0x000fc800078e0a4d */
[----:B------:R-:W-:-:S05]  /*61d0*/  IMAD R38, R17, -0x2, R38 ;  /* 0xfffffffe11267824 */ /* 0x000fca00078e0226 */
[----:B------:R-:W-:Y:S02]  /*61e0*/  VIADDMNMX R85, R38, R80, R85, PT ;  /* 0x0000005026557246 */ /* 0x000fe40003800155 */
[----:B------:R-:W-:-:S07]  /*61f0*/  VIMNMX R86, R86, R38, !PT ;  /* 0x0000002656567248 */ /* 0x000fce0007fe0100 */
.L_x_11153:
[----:B------:R-:W-:-:S04]  /*6200*/  ISETP.GT.AND P2, PT, R7, -0x1, PT ;  /* 0xffffffff0700780c */ /* 0x000fc80003f44270 */
[C---:B------:R-:W-:Y:S02]  /*6210*/  ISETP.GT.AND P5, PT, R86.reuse, RZ, P2 ;  /* 0x000000ff5600720c */ /* 0x040fe400017a4270 */
[C---:B------:R-:W-:Y:S02]  /*6220*/  ISETP.GT.AND P4, PT, R86.reuse, 0x1, P2 ;  /* 0x000000015600780c */ /* 0x040fe40001784270 */
[----:B------:R-:W-:Y:S02]  /*6230*/  ISETP.LT.OR P5, PT, R85, 0x1, P5 ;  /* 0x000000015500780c */ /* 0x000fe40002fa1670 */
[C---:B------:R-:W-:Y:S02]  /*6240*/  ISETP.GT.AND P3, PT, R86.reuse, 0x9, P2 ;  /* 0x000000095600780c */ /* 0x040fe40001764270 */
[----:B-1----:R-:W-:Y:S02]  /*6250*/  FSEL R84, R11, -INF , !P5 ;  /* 0xff8000000b547808 */ /* 0x002fe40006800000 */
[----:B------:R-:W-:-:S02]  /*6260*/  ISETP.GT.AND P5, PT, R86, 0x10, P2 ;  /* 0x000000105600780c */ /* 0x000fc400017a4270 */
[C---:B------:R-:W-:Y:S02]  /*6270*/  ISETP.LT.OR P4, PT, R85.reuse, 0x2, P4 ;  /* 0x000000025500780c */ /* 0x040fe40002781670 */
[C---:B------:R-:W-:Y:S02]  /*6280*/  ISETP.LT.OR P3, PT, R85.reuse, 0xa, P3 ;  /* 0x0000000a5500780c */ /* 0x040fe40001f61670 */
[----:B------:R-:W-:Y:S02]  /*6290*/  ISETP.LT.OR P5, PT, R85, 0x11, P5 ;  /* 0x000000115500780c */ /* 0x000fe40002fa1670 */
[----:B------:R-:W-:Y:S02]  /*62a0*/  ISETP.GT.AND P6, PT, R86, 0x8, P2 ;  /* 0x000000085600780c */ /* 0x000fe400017c4270 */
[----:B------:R-:W-:Y:S02]  /*62b0*/  FSEL R82, R12, -INF , !P4 ;  /* 0xff8000000c527808 */ /* 0x000fe40006000000 */
[----:B------:R-:W-:-:S02]  /*62c0*/  ISETP.GT.AND P4, PT, R86, 0x11, P2 ;  /* 0x000000115600780c */ /* 0x000fc40001784270 */
[----:B------:R-:W-:Y:S02]  /*62d0*/  FSEL R78, R20, -INF , !P3 ;  /* 0xff800000144e7808 */ /* 0x000fe40005800000 */
        /* <DEDUP_REMOVED lines=44> */
[C---:B------:R-:W-:Y:S02]  /*65a0*/  ISETP.GT.AND P6, PT, R86.reuse, 0x48, P2 ;  /* 0x000000485600780c */ /* 0x040fe400017c4270 */
        /* <DEDUP_REMOVED lines=16> */
[----:B------:R-:W-:Y:S01]  /*66b0*/  FSEL R15, R71, -INF , !P5 ;  /* 0xff800000470f7808 */ /* 0x000fe20006800000 */
[----:B------:R-:W-:Y:S01]  /*66c0*/  IMAD.IADD R71, R0, 0x1, R83 ;  /* 0x0000000100477824 */ /* 0x000fe200078e0253 */
        /* <DEDUP_REMOVED lines=8> */
[----:B------:R-:W-:-:S02]  /*6750*/  FSEL R70, R72, -INF , !P3 ;  /* 0xff80000048467808 */ /* 0x000fc40005800000 */
[----:B------:R-:W-:Y:S02]  /*6760*/  FSEL R72, R74, -INF , !P5 ;  /* 0xff8000004a487808 */ /* 0x000fe40006800000 */
[----:B------:R-:W-:Y:S02]  /*6770*/  PLOP3.LUT P5, PT, PT, PT, UP0, 0x40, 0x0 ;  /* 0x000000000000781c */ /* 0x000fe40003fae808 */
[----:B------:R-:W-:Y:S02]  /*6780*/  ISETP.LT.OR P6, PT, R85, 0x69, P6 ;  /* 0x000000695500780c */ /* 0x000fe400037c1670 */
[----:B------:R-:W-:Y:S02]  /*6790*/  ISETP.GT.AND P4, PT, R86, 0x71, P2 ;  /* 0x000000715600780c */ /* 0x000fe40001784270 */
[----:B------:R-:W-:Y:S01]  /*67a0*/  FSEL R69, R73, -INF , !P6 ;  /* 0xff80000049457808 */ /* 0x000fe20007000000 */
[----:B------:R-:W-:Y:S01]  /*67b0*/  IMAD.IADD R73, R0, 0x1, R81 ;  /* 0x0000000100497824 */ /* 0x000fe200078e0251 */
[----:B------:R-:W-:-:S02]  /*67c0*/  ISETP.GT.AND P6, PT, R86, 0x78, P2 ;  /* 0x000000785600780c */ /* 0x000fc400017c4270 */
[----:B------:R-:W-:Y:S02]  /*67d0*/  ISETP.GT.AND P3, PT, R86, 0x79, P2 ;  /* 0x000000795600780c */ /* 0x000fe40001764270 */
[C---:B------:R-:W-:Y:S02]  /*67e0*/  ISETP.LT.OR P6, PT, R85.reuse, 0x79, P6 ;  /* 0x000000795500780c */ /* 0x040fe400037c1670 */
[C---:B------:R-:W-:Y:S02]  /*67f0*/  ISETP.LT.OR P4, PT, R85.reuse, 0x72, P4 ;  /* 0x000000725500780c */ /* 0x040fe40002781670 */
[----:B------:R-:W-:Y:S02]  /*6800*/  ISETP.LT.OR P3, PT, R85, 0x7a, P3 ;  /* 0x0000007a5500780c */ /* 0x000fe40001f61670 */
[----:B------:R-:W-:Y:S02]  /*6810*/  FSEL R74, R75, -INF , !P6 ;  /* 0xff8000004b4a7808 */ /* 0x000fe40007000000 */
[----:B------:R-:W-:-:S02]  /*6820*/  FSEL R76, R76, -INF , !P4 ;  /* 0xff8000004c4c7808 */ /* 0x000fc40006000000 */
        /* <DEDUP_REMOVED lines=14> */
.L_x_11159:
[----:B------:R-:W-:-:S05]  /*6910*/  IMAD.U32 R86, RZ, RZ, UR23 ;  /* 0x00000017ff567e24 */ /* 0x000fca000f8e00ff */
[----:B------:R-:W-:-:S13]  /*6920*/  ISETP.NE.AND P3, PT, R86, 0x1, PT ;  /* 0x000000015600780c */ /* 0x000fda0003f65270 */
[----:B------:R-:W1:Y:S02]  /*6930*/  @P3 LDC.64 R38, c[0x0][0x9e8] ;  /* 0x00027a00ff263b82 */ /* 0x000e640000000a00 */
[----:B-1----:R-:W-:-:S05]  /*6940*/  @P3 IMAD.HI.U32 R38, R11, R38, RZ ;  /* 0x000000260b263227 */ /* 0x002fca00078e00ff */
[----:B------:R-:W-:-:S07]  /*6950*/  @P3 SHF.R.U32.HI R11, RZ, R39, R38 ;  /* 0x00000027ff0b3219 */ /* 0x000fce0000011626 */
.L_x_11160:
[----:B------:R-:W-:Y:S05]  /*6960*/  BSYNC B0 ;  /* 0x0000000000007941 */ /* 0x000fea0003800000 */
.L_x_11158:
[----:B------:R-:W-:-:S04]  /*6970*/  IMAD R38, R11, R86, -R77 ;  /* 0x000000560b267224 */ /* 0x000fc800078e0a4d */
[----:B------:R-:W-:-:S05]  /*6980*/  IMAD R38, R17, -0x2, R38 ;  /* 0xfffffffe11267824 */ /* 0x000fca00078e0226 */
[----:B------:R-:W-:Y:S02]  /*6990*/  VIADDMNMX R73, R38, R86, R73, PT ;  /* 0x0000005626497246 */ /* 0x000fe40003800149 */
[----:B------:R-:W-:-:S07]  /*69a0*/  VIMNMX R71, R71, R38, !PT ;  /* 0x0000002647477248 */ /* 0x000fce0007fe0100 */
.L_x_11157:
        /* <DEDUP_REMOVED lines=65> */
[----:B------:R-:W-:Y:S01]  /*6dc0*/  FSEL R37, R37, -INF , !P4 ;  /* 0xff80000025257808 */ /* 0x000fe20006000000 */
[----:B------:R-:W1:Y:S01]  /*6dd0*/  SHFL.BFLY PT, R11, R38, 0x2, 0x1f ;  /* 0x0c401f00260b7f89 */ /* 0x000e6200000e0000 */
        /* <DEDUP_REMOVED lines=21> */
[----:B------:R-:W-:Y:S01]  /*6f30*/  FMUL.FTZ R77, R11, UR22 ;  /* 0x000000160b4d7c20 */ /* 0x000fe20008410000 */
[----:B------:R-:W-:-:S02]  /*6f40*/  FSEL R63, R63, -INF , !P4 ;  /* 0xff8000003f3f7808 */ /* 0x000fc40006000000 */
[----:B------:R-:W-:Y:S02]  /*6f50*/  ISETP.GT.AND P4, PT, R71, 0x78, P2 ;  /* 0x000000784700780c */ /* 0x000fe40001784270 */
[----:B------:R-:W-:Y:S02]  /*6f60*/  FSEL R39, R77, RZ, P6 ;  /* 0x000000ff4d277208 */ /* 0x000fe40003000000 */
[----:B------:R-:W-:Y:S02]  /*6f70*/  ISETP.LT.OR P4, PT, R73, 0x79, P4 ;  /* 0x000000794900780c */ /* 0x000fe40002781670 */
[----:B------:R-:W-:Y:S01]  /*6f80*/  FSEL R83, R11, RZ, P6 ;  /* 0x000000ff0b537208 */ /* 0x000fe20003000000 */
[--C-:B------:R-:W-:Y:S01]  /*6f90*/  FFMA.FTZ R144, R25, UR22, -R39.reuse ;  /* 0x0000001619907c23 */ /* 0x100fe20008010827 */
[----:B------:R-:W-:Y:S01]  /*6fa0*/  FSEL R25, R13, -INF , !P5 ;  /* 0xff8000000d197808 */ /* 0x000fe20006800000 */
[--C-:B------:R-:W-:Y:S01]  /*6fb0*/  FFMA.FTZ R38, R26, UR22, -R39.reuse ;  /* 0x000000161a267c23 */ /* 0x100fe20008010827 */
[--C-:B------:R-:W-:Y:S01]  /*6fc0*/  FFMA.FTZ R146, R31, UR22, -R39.reuse ;  /* 0x000000161f927c23 */ /* 0x100fe20008010827 */
        /* <DEDUP_REMOVED lines=8> */
[----:B------:R-:W-:Y:S01]  /*7050*/  FADD.FTZ R83, -R83, R8 ;  /* 0x0000000853537221 */ /* 0x000fe20000010100 */
        /* <DEDUP_REMOVED lines=28> */
[----:B------:R-:W-:Y:S01]  /*7220*/  FMNMX.FTZ R26, R34, R35, !PT ;  /* 0x00000023221a7209 */ /* 0x000fe20007810000 */
[--C-:B------:R-:W-:Y:S01]  /*7230*/  FFMA.FTZ R134, R129, UR22, -R39.reuse ;  /* 0x0000001681867c23 */ /* 0x100fe20008010827 */
[----:B------:R-:W-:Y:S01]  /*7240*/  ISETP.GT.AND P5, PT, R71, 0x41, P2 ;  /* 0x000000414700780c */ /* 0x000fe200017a4270 */
[----:B------:R2:W-:Y:S01]  /*7250*/  MUFU.EX2 R35, R36 ;  /* 0x0000002400237308 */ /* 0x0005e20000000800 */
[----:B------:R-:W-:Y:S01]  /*7260*/  FMNMX.FTZ R81, R37, R26, !PT ;  /* 0x0000001a25517209 */ /* 0x000fe20007810000 */
[--C-:B------:R-:W-:Y:S01]  /*7270*/  FFMA.FTZ R15, R20, UR22, -R39.reuse ;  /* 0x00000016140f7c23 */ /* 0x100fe20008010827 */
[C---:B------:R-:W-:Y:S01]  /*7280*/  ISETP.LT.OR P3, PT, R73.reuse, 0x41, P3 ;  /* 0x000000414900780c */ /* 0x040fe20001f61670 */
[--C-:B------:R-:W-:Y:S01]  /*7290*/  FFMA.FTZ R69, R70, UR22, -R39.reuse ;  /* 0x0000001646457c23 */ /* 0x100fe20008010827 */
[----:B------:R-:W-:Y:S01]  /*72a0*/  FMNMX.FTZ R26, R40, R81, !PT ;  /* 0x00000051281a7209 */ /* 0x000fe20007810000 */
[--C-:B------:R-:W-:Y:S01]  /*72b0*/  FFMA.FTZ R120, R72, UR22, -R39.reuse ;  /* 0x0000001648787c23 */ /* 0x100fe20008010827 */
[----:B------:R-:W-:Y:S01]  /*72c0*/  ISETP.LT.OR P5, PT, R73, 0x42, P5 ;  /* 0x000000424900780c */ /* 0x000fe20002fa1670 */
[--C-:B------:R-:W-:Y:S01]  /*72d0*/  FFMA.FTZ R122, R74, UR22, -R39.reuse ;  /* 0x000000164a7a7c23 */ /* 0x100fe20008010827 */
[----:B------:R-:W-:Y:S01]  /*72e0*/  FMNMX.FTZ R81, R41, R26, !PT ;  /* 0x0000001a29517209 */ /* 0x000fe20007810000 */
[----:B------:R-:W-:Y:S01]  /*72f0*/  FFMA.FTZ R75, R75, UR22, -R39 ;  /* 0x000000164b4b7c23 */ /* 0x000fe20008010827 */
[----:B------:R-:W-:Y:S01]  /*7300*/  FSEL R48, R48, -INF , !P3 ;  /* 0xff80000030307808 */ /* 0x000fe20005800000 */
[----:B------:R-:W-:Y:S01]  /*7310*/  MUFU.EX2 R148, R148 ;  /* 0x0000009400947308 */ /* 0x000fe20000000800 */
[----:B------:R-:W-:-:S02]  /*7320*/  FMNMX.FTZ R26, R42, R81, !PT ;  /* 0x000000512a1a7209 */ /* 0x000fc40007810000 */
[----:B------:R-:W-:Y:S02]  /*7330*/  ISETP.GT.AND P3, PT, R71, 0x49, P2 ;  /* 0x000000494700780c */ /* 0x000fe40001764270 */
        /* <DEDUP_REMOVED lines=10> */
[----:B------:R-:W-:Y:S02]  /*73e0*/  ISETP.LT.OR P5, PT, R73, 0x51, P5 ;  /* 0x000000514900780c */ /* 0x000fe40002fa1670 */
[----:B------:R-:W-:Y:S01]  /*73f0*/  FMNMX.FTZ R26, R52, R81, !PT ;  /* 0x00000051341a7209 */ /* 0x000fe20007810000 */
[----:B------:R-:W-:Y:S01]  /*7400*/  MUFU.EX2 R79, R79 ;  /* 0x0000004f004f7308 */ /* 0x000fe20000000800 */
[----:B------:R-:W-:-:S02]  /*7410*/  ISETP.GT.AND P3, PT, R71, 0x58, P2 ;  /* 0x000000584700780c */ /* 0x000fc40001764270 */
[----:B------:R-:W-:Y:S02]  /*7420*/  FSEL R55, R55, -INF , !P5 ;  /* 0xff80000037377808 */ /* 0x000fe40006800000 */
[----:B------:R-:W-:Y:S02]  /*7430*/  FMNMX.FTZ R26, R53, R26, !PT ;  /* 0x0000001a351a7209 */ /* 0x000fe40007810000 */
[----:B------:R-:W-:Y:S01]  /*7440*/  ISETP.GT.AND P5, PT, R71, 0x59, P2 ;  /* 0x000000594700780c */ /* 0x000fe200017a4270 */
[----:B------:R-:W-:Y:S01]  /*7450*/  MUFU.EX2 R144, R144 ;  /* 0x0000009000907308 */ /* 0x000fe20000000800 */
[----:B------:R-:W-:Y:S02]  /*7460*/  ISETP.LT.OR P3, PT, R73, 0x59, P3 ;  /* 0x000000594900780c */ /* 0x000fe40001f61670 */
[----:B------:R-:W-:Y:S02]  /*7470*/  FMNMX.FTZ R51, R55, R26, !PT ;  /* 0x0000001a37337209 */ /* 0x000fe40007810000 */
[----:B------:R-:W-:-:S02]  /*7480*/  ISETP.LT.OR P5, PT, R73, 0x5a, P5 ;  /* 0x0000005a4900780c */ /* 0x000fc40002fa1670 */
[----:B------:R-:W-:Y:S01]  /*7490*/  FSEL R58, R58, -INF , !P3 ;  /* 0xff8000003a3a7808 */ /* 0x000fe20005800000 */
[----:B------:R-:W-:Y:S01]  /*74a0*/  MUFU.EX2 R13, R38 ;  /* 0x00000026000d7308 */ /* 0x000fe20000000800 */
[----:B------:R-:W-:Y:S02]  /*74b0*/  FMNMX.FTZ R81, R56, R51, !PT ;  /* 0x0000003338517209 */ /* 0x000fe40007810000 */
[----:B------:R-:W-:Y:S02]  /*74c0*/  ISETP.GT.AND P3, PT, R71, 0x61, P2 ;  /* 0x000000614700780c */ /* 0x000fe40001764270 */
[----:B------:R-:W-:Y:S02]  /*74d0*/  FSEL R59, R59, -INF , !P5 ;  /* 0xff8000003b3b7808 */ /* 0x000fe40006800000 */
[----:B------:R-:W-:Y:S01]  /*74e0*/  FMNMX.FTZ R26, R58, R81, !PT ;  /* 0x000000513a1a7209 */ /* 0x000fe20007810000 */
[----:B------:R-:W-:Y:S01]  /*74f0*/  MUFU.EX2 R146, R146 ;  /* 0x0000009200927308 */ /* 0x000fe20000000800 */
[----:B------:R-:W-:-:S02]  /*7500*/  ISETP.GT.AND P5, PT, R71, 0x68, P2 ;  /* 0x000000684700780c */ /* 0x000fc400017a4270 */
[----:B------:R-:W-:Y:S02]  /*7510*/  ISETP.LT.OR P3, PT, R73, 0x62, P3 ;  /* 0x000000624900780c */ /* 0x000fe40001f61670 */
[----:B------:R-:W-:Y:S02]  /*7520*/  FMNMX.FTZ R81, R59, R26, !PT ;  /* 0x0000001a3b517209 */ /* 0x000fe40007810000 */
[----:B------:R-:W-:Y:S01]  /*7530*/  FSEL R61, R61, -INF , !P3 ;  /* 0xff8000003d3d7808 */ /* 0x000fe20005800000 */
[----:B------:R-:W-:Y:S01]  /*7540*/  MUFU.EX2 R140, R140 ;  /* 0x0000008c008c7308 */ /* 0x000fe20000000800 */
[----:B------:R-:W-:Y:S02]  /*7550*/  ISETP.LT.OR P5, PT, R73, 0x69, P5 ;  /* 0x000000694900780c */ /* 0x000fe40002fa1670 */
[----:B------:R-:W-:Y:S02]  /*7560*/  FMNMX.FTZ R26, R60, R81, !PT ;  /* 0x000000513c1a7209 */ /* 0x000fe40007810000 */
[----:B------:R-:W-:-:S02]  /*7570*/  ISETP.GT.AND P3, PT, R71, 0x70, P2 ;  /* 0x000000704700780c */ /* 0x000fc40001764270 */
[----:B------:R-:W-:Y:S01]  /*7580*/  FSEL R62, R62, -INF , !P5 ;  /* 0xff8000003e3e7808 */ /* 0x000fe20006800000 */
[----:B------:R-:W-:Y:S01]  /*7590*/  MUFU.EX2 R142, R142 ;  /* 0x0000008e008e7308 */ /* 0x000fe20000000800 */
[----:B------:R-:W-:Y:S02]  /*75a0*/  FMNMX.FTZ R81, R61, R26, !PT ;  /* 0x0000001a3d517209 */ /* 0x000fe40007810000 */
[----:B------:R-:W-:Y:S02]  /*75b0*/  ISETP.GT.AND P5, PT, R71, 0x71, P2 ;  /* 0x000000714700780c */ /* 0x000fe400017a4270 */
[----:B------:R-:W-:Y:S02]  /*75c0*/  ISETP.LT.OR P3, PT, R73, 0x71, P3 ;  /* 0x000000714900780c */ /* 0x000fe40001f61670 */
[----:B------:R-:W-:Y:S01]  /*75d0*/  FMNMX.FTZ R26, R62, R81, !PT ;  /* 0x000000513e1a7209 */ /* 0x000fe20007810000 */
[----:B------:R-:W-:Y:S01]  /*75e0*/  MUFU.EX2 R45, R45 ;  /* 0x0000002d002d7308 */ /* 0x000fe20000000800 */
[----:B------:R-:W-:-:S02]  /*75f0*/  ISETP.GT.AND P2, PT, R71, 0x79, P2 ;  /* 0x000000794700780c */ /* 0x000fc40001744270 */
[----:B------:R-:W-:Y:S02]  /*7600*/  ISETP.LT.OR P5, PT, R73, 0x72, P5 ;  /* 0x000000724900780c */ /* 0x000fe40002fa1670 */
[----:B------:R-:W-:Y:S02]  /*7610*/  FSEL R64, R64, -INF , !P3 ;  /* 0xff80000040407808 */ /* 0x000fe40005800000 */
[----:B------:R-:W-:Y:S01]  /*7620*/  FMNMX.FTZ R71, R63, R26, !PT ;  /* 0x0000001a3f477209 */ /* 0x000fe20007810000 */
[----:B------:R-:W-:Y:S01]  /*7630*/  MUFU.EX2 R136, R136 ;  /* 0x0000008800887308 */ /* 0x000fe20000000800 */
[----:B------:R-:W-:Y:S01]  /*7640*/  FSEL R26, R65, -INF , !P5 ;  /* 0xff800000411a7808 */ /* 0x000fe20006800000 */
[--C-:B------:R-:W-:Y:S01]  /*7650*/  FFMA.FTZ R65, R128, UR22, -R39.reuse ;  /* 0x0000001680417c23 */ /* 0x100fe20008010827 */
[----:B------:R-:W-:Y:S01]  /*7660*/  FMNMX.FTZ R71, R64, R71, !PT ;  /* 0x0000004740477209 */ /* 0x000fe20007810000 */
[----:B------:R-:W-:Y:S01]  /*7670*/  FFMA.FTZ R128, R131, UR22, -R39 ;  /* 0x0000001683807c23 */ /* 0x000fe20008010827 */
[----:B------:R-:W-:-:S02]  /*7680*/  ISETP.LT.OR P2, PT, R73, 0x7a, P2 ;  /* 0x0000007a4900780c */ /* 0x000fc40001741670 */
[----:B------:R-:W-:Y:S01]  /*7690*/  FSEL R66, R66, -INF , !P4 ;  /* 0xff80000042427808 */ /* 0x000fe20006000000 */
[----:B------:R-:W-:Y:S01]  /*76a0*/  MUFU.EX2 R47, R47 ;  /* 0x0000002f002f7308 */ /* 0x000fe20000000800 */
[----:B------:R-:W-:Y:S02]  /*76b0*/  FMNMX.FTZ R71, R26, R71, !PT ;  /* 0x000000471a477209 */ /* 0x000fe40007810000 */
[----:B-1----:R-:W-:Y:S01]  /*76c0*/  FSEL R32, R67, -INF , !P2 ;  /* 0xff80000043207808 */ /* 0x002fe20005000000 */
[--C-:B------:R-:W-:Y:S01]  /*76d0*/  FFMA.FTZ R67, R130, UR22, -R39.reuse ;  /* 0x0000001682437c23 */ /* 0x100fe20008010827 */
[----:B------:R-:W-:Y:S01]  /*76e0*/  FMNMX.FTZ R71, R66, R71, !PT ;  /* 0x0000004742477209 */ /* 0x000fe20007810000 */
[--C-:B------:R-:W-:Y:S02]  /*76f0*/  FFMA.FTZ R130, R68, UR22, -R39.reuse ;  /* 0x0000001644827c23 */ /* 0x100fe40008010827 */
[----:B------:R-:W-:Y:S01]  /*7700*/  MUFU.EX2 R138, R138 ;  /* 0x0000008a008a7308 */ /* 0x000fe20000000800 */
[----:B--2---:R-:W-:Y:S01]  /*7710*/  FMNMX.FTZ R36, R32, R71, !PT ;  /* 0x0000004720247209 */ /* 0x004fe20007810000 */
[----:B------:R-:W-:-:S04]  /*7720*/  FFMA.FTZ R71, R12, UR22, -R39 ;  /* 0x000000160c477c23 */ /* 0x000fc80008010827 */
[----:B------:R-:W1:Y:S02]  /*7730*/  SHFL.BFLY PT, R73, R36, 0x2, 0x1f ;  /* 0x0c401f0024497f89 */ /* 0x000e6400000e0000 */
[----:B------:R-:W-:Y:S08]  /*7740*/  MUFU.EX2 R51, R50 ;  /* 0x0000003200337308 */ /* 0x000ff00000000800 */
[----:B------:R-:W-:Y:S08]  /*7750*/  MUFU.EX2 R132, R132 ;  /* 0x0000008400847308 */ /* 0x000ff00000000800 */
[----:B------:R-:W-:Y:S01]  /*7760*/  MUFU.EX2 R57, R57 ;  /* 0x0000003900397308 */ /* 0x000fe20000000800 */
[----:B-1----:R-:W-:Y:S01]  /*7770*/  FMNMX.FTZ R12, R36, R73, !PT ;  /* 0x00000049240c7209 */ /* 0x002fe20007810000 */
[----:B------:R-:W-:Y:S01]  /*7780*/  FFMA.FTZ R73, R76, UR22, -R39 ;  /* 0x000000164c497c23 */ /* 0x000fe20008010827 */
[----:B------:R-:W-:-:S05]  /*7790*/  FMUL.FTZ R39, R83, UR22 ;  /* 0x0000001653277c20 */ /* 0x000fca0008410000 */
[----:B------:R-:W-:Y:S01]  /*77a0*/  MUFU.EX2 R134, R134 ;  /* 0x0000008600867308 */ /* 0x000fe20000000800 */
[----:B------:R-:W1:Y:S07]  /*77b0*/  SHFL.BFLY PT, R81, R12, 0x1, 0x1f ;  /* 0x0c201f000c517f89 */ /* 0x000e6e00000e0000 */
[----:B------:R-:W2:Y:S08]  /*77c0*/  MUFU.EX2 R39, R39 ;  /* 0x0000002700277308 */ /* 0x000eb00000000800 */
[----:B------:R-:W-:Y:S08]  /*77d0*/  MUFU.EX2 R65, R65 ;  /* 0x0000004100417308 */ /* 0x000ff00000000800 */
[----:B------:R-:W-:Y:S01]  /*77e0*/  MUFU.EX2 R128, R128 ;  /* 0x0000008000807308 */ /* 0x000fe20000000800 */
[----:B--2---:R-:W-:Y:S01]  /*77f0*/  FFMA.FTZ R36, R39, R5, R148 ;  /* 0x0000000527247223 */ /* 0x004fe20000010094 */
[----:B-1----:R-:W-:Y:S01]  /*7800*/  FMNMX.FTZ R12, R12, R81, !PT ;  /* 0x000000510c0c7209 */ /* 0x002fe20007810000 */
[-C--:B------:R-:W-:Y:S01]  /*7810*/  FMUL.FTZ R88, R88, R39.reuse ;  /* 0x0000002758587220 */ /* 0x080fe20000410000 */
[C---:B------:R-:W-:Y:S01]  /*7820*/  F2FP.BF16.F32.PACK_AB R148, R77.reuse, R148 ;  /* 0x000000944d94723e */ /* 0x040fe200000010ff */
[----:B------:R-:W-:Y:S01]  /*7830*/  FADD.FTZ R5, R77, R36 ;  /* 0x000000244d057221 */ /* 0x000fe20000010000 */
[C---:B------:R-:W-:Y:S01]  /*7840*/  FSETP.NEU.FTZ.AND P2, PT, R12.reuse, -INF , PT ;  /* 0xff8000000c00780b */ /* 0x040fe20003f5d000 */
[----:B------:R-:W-:Y:S01]  /*7850*/  FMUL.FTZ R81, R12, UR22 ;  /* 0x000000160c517c20 */ /* 0x000fe20008410000 */
[----:B------:R-:W-:Y:S01]  /*7860*/  MUFU.EX2 R67, R67 ;  /* 0x0000004300437308 */ /* 0x000fe20000000800 */
[----:B------:R-:W-:Y:S01]  /*7870*/  FADD.FTZ R36, R150, R5 ;  /* 0x0000000596247221 */ /* 0x000fe20000010000 */
[----:B------:R-:W-:Y:S01]  /*7880*/  FSEL R5, R12, RZ, P2 ;  /* 0x000000ff0c057208 */ /* 0x000fe20001000000 */
[-C--:B------:R-:W-:Y:S01]  /*7890*/  FMUL.FTZ R89, R89, R39.reuse ;  /* 0x0000002759597220 */ /* 0x080fe20000410000 */
[----:B------:R-:W-:Y:S01]  /*78a0*/  FSEL R81, R81, RZ, P2 ;  /* 0x000000ff51517208 */ /* 0x000fe20001000000 */
[-C--:B------:R-:W-:Y:S01]  /*78b0*/  FMUL.FTZ R92, R92, R39.reuse ;  /* 0x000000275c5c7220 */ /* 0x080fe20000410000 */
[----:B------:R-:W-:Y:S01]  /*78c0*/  ISETP.GT.AND P2, PT, R7, UR29, PT ;  /* 0x0000001d07007c0c */ /* 0x000fe2000bf44270 */
[----:B------:R-:W-:Y:S01]  /*78d0*/  FADD.FTZ R5, -R5, R10 ;  /* 0x0000000a05057221 */ /* 0x000fe20000010100 */
[----:B------:R-:W-:Y:S01]  /*78e0*/  MUFU.EX2 R130, R130 ;  /* 0x0000008200827308 */ /* 0x000fe20000000800 */
[--C-:B------:R-:W-:Y:S01]  /*78f0*/  FFMA.FTZ R151, R21, UR22, -R81.reuse ;  /* 0x0000001615977c23 */ /* 0x100fe20008010851 */
[----:B------:R-:W-:Y:S01]  /*7900*/  FADD.FTZ R21, R79, R36 ;  /* 0x000000244f157221 */ /* 0x000fe20000010000 */
[--C-:B------:R-:W-:Y:S01]  /*7910*/  FFMA.FTZ R8, R25, UR22, -R81.reuse ;  /* 0x0000001619087c23 */ /* 0x100fe20008010851 */
[----:B------:R-:W-:Y:S01]  /*7920*/  FMUL.FTZ R5, R5, UR22 ;  /* 0x0000001605057c20 */ /* 0x000fe20008410000 */
[----:B------:R-:W-:Y:S01]  /*7930*/  FFMA.FTZ R149, R14, UR22, -R81 ;  /* 0x000000160e957c23 */ /* 0x000fe20008010851 */
[----:B------:R-:W-:Y:S01]  /*7940*/  FADD.FTZ R36, R144, R21 ;  /* 0x0000001590247221 */ /* 0x000fe20000010000 */
        /* <DEDUP_REMOVED lines=17> */
[----:B------:R1:W2:Y:S01]  /*7a60*/  MUFU.EX2 R21, R5 ;  /* 0x0000000500157308 */ /* 0x0002a20000000800 */
[--C-:B------:R-:W-:Y:S01]  /*7a70*/  FFMA.FTZ R137, R41, UR22, -R81.reuse ;  /* 0x0000001629897c23 */ /* 0x100fe20008010851 */
[----:B------:R-:W-:Y:S01]  /*7a80*/  FADD.FTZ R25, R35, R36 ;  /* 0x0000002423197221 */ /* 0x000fe20000010000 */
[--C-:B------:R-:W-:Y:S01]  /*7a90*/  FFMA.FTZ R139, R43, UR22, -R81.reuse ;  /* 0x000000162b8b7c23 */ /* 0x100fe20008010851 */
[--C-:B------:R-:W-:Y:S01]  /*7aa0*/  FFMA.FTZ R133, R48, UR22, -R81.reuse ;  /* 0x0000001630857c23 */ /* 0x100fe20008010851 */
[----:B------:R-:W-:Y:S01]  /*7ab0*/  FFMA.FTZ R36, R49, UR22, -R81 ;  /* 0x0000001631247c23 */ /* 0x000fe20008010851 */
[----:B------:R-:W-:Y:S01]  /*7ac0*/  FADD.FTZ R38, R142, R25 ;  /* 0x000000198e267221 */ /* 0x000fe20000010000 */
[--C-:B------:R-:W-:Y:S01]  /*7ad0*/  FFMA.FTZ R135, R52, UR22, -R81.reuse ;  /* 0x0000001634877c23 */ /* 0x100fe20008010851 */
[----:B------:R-:W3:Y:S01]  /*7ae0*/  MUFU.EX2 R149, R149 ;  /* 0x0000009500957308 */ /* 0x000ee20000000800 */
[----:B------:R-:W-:Y:S01]  /*7af0*/  F2FP.BF16.F32.PACK_AB R144, R13, R144 ;  /* 0x000000900d90723e */ /* 0x000fe200000010ff */
[----:B-1----:R-:W-:Y:S01]  /*7b00*/  FADD.FTZ R5, R45, R38 ;  /* 0x000000262d057221 */ /* 0x002fe20000010000 */
[--C-:B------:R-:W-:Y:S01]  /*7b10*/  FFMA.FTZ R129, R55, UR22, -R81.reuse ;  /* 0x0000001637817c23 */ /* 0x100fe20008010851 */
[--C-:B------:R-:W-:Y:S01]  /*7b20*/  FFMA.FTZ R131, R58, UR22, -R81.reuse ;  /* 0x000000163a837c23 */ /* 0x100fe20008010851 */
[----:B------:R-:W-:Y:S01]  /*7b30*/  FFMA.FTZ R125, R60, UR22, -R81 ;  /* 0x000000163c7d7c23 */ /* 0x000fe20008010851 */
[----:B------:R-:W-:Y:S01]  /*7b40*/  FADD.FTZ R42, R136, R5 ;  /* 0x00000005882a7221 */ /* 0x000fe20000010000 */
[--C-:B------:R-:W-:Y:S01]  /*7b50*/  FFMA.FTZ R61, R61, UR22, -R81.reuse ;  /* 0x000000163d3d7c23 */ /* 0x100fe20008010851 */
[----:B------:R-:W1:Y:S01]  /*7b60*/  MUFU.EX2 R14, R14 ;  /* 0x0000000e000e7308 */ /* 0x000e620000000800 */
[----:B--2---:R-:W-:Y:S01]  /*7b70*/  FFMA.FTZ R38, R21, R4, R8 ;  /* 0x0000000415267223 */ /* 0x004fe20000010008 */
[----:B------:R-:W-:Y:S01]  /*7b80*/  FADD.FTZ R25, R47, R42 ;  /* 0x0000002a2f197221 */ /* 0x000fe20000010000 */
[--C-:B------:R-:W-:Y:S01]  /*7b90*/  FFMA.FTZ R4, R53, UR22, -R81.reuse ;  /* 0x0000001635047c23 */ /* 0x100fe20008010851 */
[--C-:B------:R-:W-:Y:S01]  /*7ba0*/  FFMA.FTZ R62, R62, UR22, -R81.reuse ;  /* 0x000000163e3e7c23 */ /* 0x100fe20008010851 */
[--C-:B------:R-:W-:Y:S01]  /*7bb0*/  FFMA.FTZ R63, R63, UR22, -R81.reuse ;  /* 0x000000163f3f7c23 */ /* 0x100fe20008010851 */
[--C-:B------:R-:W-:Y:S01]  /*7bc0*/  FFMA.FTZ R64, R64, UR22, -R81.reuse ;  /* 0x0000001640407c23 */ /* 0x100fe20008010851 */
[--C-:B------:R-:W-:Y:S01]  /*7bd0*/  FFMA.FTZ R26, R26, UR22, -R81.reuse ;  /* 0x000000161a1a7c23 */ /* 0x100fe20008010851 */
[----:B------:R-:W2:Y:S01]  /*7be0*/  MUFU.EX2 R145, R145 ;  /* 0x0000009100917308 */ /* 0x000ea20000000800 */
[----:B---3--:R-:W-:Y:S01]  /*7bf0*/  FADD.FTZ R40, R149, R38 ;  /* 0x0000002695287221 */ /* 0x008fe20000010000 */
[--C-:B------:R-:W-:Y:S01]  /*7c00*/  FFMA.FTZ R38, R56, UR22, -R81.reuse ;  /* 0x0000001638267c23 */ /* 0x100fe20008010851 */
[--C-:B------:R-:W-:Y:S01]  /*7c10*/  FFMA.FTZ R66, R66, UR22, -R81.reuse ;  /* 0x0000001642427c23 */ /* 0x100fe20008010851 */
[----:B------:R-:W-:Y:S01]  /*7c20*/  FFMA.FTZ R32, R32, UR22, -R81 ;  /* 0x0000001620207c23 */ /* 0x000fe20008010851 */
[----:B------:R-:W-:Y:S01]  /*7c30*/  FADD.FTZ R5, R151, R40 ;  /* 0x0000002897057221 */ /* 0x000fe20000010000 */
[----:B------:R-:W-:Y:S01]  /*7c40*/  FADD.FTZ R40, R138, R25 ;  /* 0x000000198a287221 */ /* 0x000fe20000010000 */
[----:B------:R-:W-:Y:S01]  /*7c50*/  IMAD.U32 R27, RZ, RZ, UR39 ;  /* 0x00000027ff1b7e24 */ /* 0x000fe2000f8e00ff */
[----:B------:R-:W3:Y:S01]  /*7c60*/  MUFU.EX2 R20, R20 ;  /* 0x0000001400147308 */ /* 0x000ee20000000800 */
[----:B-1----:R-:W-:Y:S01]  /*7c70*/  FADD.FTZ R42, R14, R5 ;  /* 0x000000050e2a7221 */ /* 0x002fe20000010000 */
[----:B------:R-:W-:Y:S01]  /*7c80*/  FADD.FTZ R25, R51, R40 ;  /* 0x0000002833197221 */ /* 0x000fe20000010000 */
[----:B------:R-:W-:Y:S01]  /*7c90*/  FFMA.FTZ R40, R59, UR22, -R81 ;  /* 0x000000163b287c23 */ /* 0x000fe20008010851 */
[----:B------:R-:W-:Y:S01]  /*7ca0*/  @!P1 LEA R27, R27, UR40, 0x3 ;  /* 0x000000281b1b9c11 */ /* 0x000fe2000f8e18ff */
[----:B------:R-:W-:Y:S01]  /*7cb0*/  UMOV UR39, UR28 ;  /* 0x0000001c00277c82 */ /* 0x000fe20008000000 */
[----:B------:R-:W-:Y:S01]  /*7cc0*/  F2FP.BF16.F32.PACK_AB R149, R149, R8 ;  /* 0x000000089595723e */ /* 0x000fe200000010ff */
[-C--:B------:R-:W-:Y:S01]  /*7cd0*/  FMUL.FTZ R93, R93, R39.reuse ;  /* 0x000000275d5d7220 */ /* 0x080fe20000410000 */
[----:B------:R-:W1:Y:S01]  /*7ce0*/  MUFU.EX2 R147, R147 ;  /* 0x0000009300937308 */ /* 0x000e620000000800 */
[----:B--2---:R-:W-:Y:S01]  /*7cf0*/  FADD.FTZ R5, R145, R42 ;  /* 0x0000002a91057221 */ /* 0x004fe20000010000 */
[----:B------:R-:W-:Y:S01]  /*7d00*/  @!P1 VIADD R27, R27, 0x16860 ;  /* 0x000168601b1b9836 */ /* 0x000fe20000000000 */
[----:B------:R-:W-:Y:S01]  /*7d10*/  F2FP.BF16.F32.PACK_AB R150, R79, R150 ;  /* 0x000000964f96723e */ /* 0x000fe200000010ff */
[-C--:B------:R-:W-:Y:S01]  /*7d20*/  FMUL.FTZ R96, R96, R39.reuse ;  /* 0x0000002760607220 */ /* 0x080fe20000410000 */
[----:B------:R-:W-:Y:S01]  /*7d30*/  F2FP.BF16.F32.PACK_AB R146, R31, R146 ;  /* 0x000000921f92723e */ /* 0x000fe200000010ff */
[-C--:B------:R-:W-:Y:S01]  /*7d40*/  FMUL.FTZ R97, R97, R39.reuse ;  /* 0x0000002761617220 */ /* 0x080fe20000410000 */
[----:B------:R-:W-:Y:S01]  /*7d50*/  @!P1 PRMT R27, RZ, 0x654, R27 ;  /* 0x00000654ff1b9816 */ /* 0x000fe2000000001b */
[----:B------:R-:W2:Y:S01]  /*7d60*/  MUFU.EX2 R24, R24 ;  /* 0x0000001800187308 */ /* 0x000ea20000000800 */
[----:B---3--:R-:W-:Y:S01]  /*7d70*/  FADD.FTZ R42, R20, R5 ;  /* 0x00000005142a7221 */ /* 0x008fe20000010000 */
[----:B------:R-:W-:Y:S01]  /*7d80*/  F2FP.BF16.F32.PACK_AB R140, R35, R140 ;  /* 0x0000008c238c723e */ /* 0x000fe200000010ff */
[----:B------:R3:W-:Y:S01]  /*7d90*/  @!P1 SYNCS.ARRIVE.TRANS64.RED.A1T0 RZ, [R27+URZ], RZ ;  /* 0x000000ff1bff99a7 */ /* 0x0007e2000810043f */
[----:B------:R-:W-:Y:S01]  /*7da0*/  F2FP.BF16.F32.PACK_AB R142, R45, R142 ;  /* 0x0000008e2d8e723e */ /* 0x000fe200000010ff */
[-C--:B------:R-:W-:Y:S01]  /*7db0*/  FMUL.FTZ R100, R100, R39.reuse ;  /* 0x0000002764647220 */ /* 0x080fe20000410000 */
[----:B------:R-:W-:Y:S01]  /*7dc0*/  F2FP.BF16.F32.PACK_AB R136, R47, R136 ;  /* 0x000000882f88723e */ /* 0x000fe200000010ff */
[-C--:B------:R-:W-:Y:S01]  /*7dd0*/  FMUL.FTZ R101, R101, R39.reuse ;  /* 0x0000002765657220 */ /* 0x080fe20000410000 */
[----:B------:R-:W4:Y:S01]  /*7de0*/  MUFU.EX2 R141, R141 ;  /* 0x0000008d008d7308 */ /* 0x000f220000000800 */
[----:B-1----:R-:W-:Y:S01]  /*7df0*/  FADD.FTZ R5, R147, R42 ;  /* 0x0000002a93057221 */ /* 0x002fe20000010000 */
        /* <DEDUP_REMOVED lines=10> */
[----:B------:R-:W-:Y:S01]  /*7ea0*/  FMUL.FTZ R117, R117, R39 ;  /* 0x0000002775757220 */ /* 0x000fe20000410000 */
[----:B------:R-:W-:Y:S01]  /*7eb0*/  F2FP.BF16.F32.PACK_AB R151, R14, R151 ;  /* 0x000000970e97723e */ /* 0x000fe200000010ff */
[----:B------:R-:W-:Y:S01]  /*7ec0*/  VIADD R7, R7, 0xffffffff ;  /* 0xffffffff07077836 */ /* 0x000fe20000000000 */
[----:B------:R-:W-:Y:S01]  /*7ed0*/  F2FP.BF16.F32.PACK_AB R145, R20, R145 ;  /* 0x000000911491723e */ /* 0x000fe200000010ff */
[----:B------:R2:W-:Y:S01]  /*7ee0*/  MUFU.EX2 R10, R44 ;  /* 0x0000002c000a7308 */ /* 0x0005e20000000800 */
[----:B----4-:R-:W-:Y:S01]  /*7ef0*/  FADD.FTZ R5, R141, R42 ;  /* 0x0000002a8d057221 */ /* 0x010fe20000010000 */
[----:B------:R-:W-:Y:S01]  /*7f00*/  F2FP.BF16.F32.PACK_AB R147, R24, R147 ;  /* 0x000000931893723e */ /* 0x000fe200000010ff */
[-C--:B------:R-:W-:Y:S01]  /*7f10*/  FMUL.FTZ R90, R90, R21.reuse ;  /* 0x000000155a5a7220 */ /* 0x080fe20000410000 */
[-C--:B------:R-:W-:Y:S01]  /*7f20*/  FMUL.FTZ R91, R91, R21.reuse ;  /* 0x000000155b5b7220 */ /* 0x080fe20000410000 */
[-C--:B------:R-:W-:Y:S01]  /*7f30*/  FMUL.FTZ R94, R94, R21.reuse ;  /* 0x000000155e5e7220 */ /* 0x080fe20000410000 */
[-C--:B------:R-:W-:Y:S01]  /*7f40*/  FMUL.FTZ R95, R95, R21.reuse ;  /* 0x000000155f5f7220 */ /* 0x080fe20000410000 */
[-C--:B------:R-:W-:Y:S01]  /*7f50*/  FMUL.FTZ R98, R98, R21.reuse ;  /* 0x0000001562627220 */ /* 0x080fe20000410000 */
[----:B------:R-:W4:Y:S01]  /*7f60*/  MUFU.EX2 R143, R143 ;  /* 0x0000008f008f7308 */ /* 0x000f220000000800 */
[----:B--2---:R-:W-:Y:S01]  /*7f70*/  FADD.FTZ R44, R132, R25 ;  /* 0x00000019842c7221 */ /* 0x004fe20000010000 */
[C---:B-1----:R-:W-:Y:S01]  /*7f80*/  FADD.FTZ R42, R28.reuse, R5 ;  /* 0x000000051c2a7221 */ /* 0x042fe20000010000 */
[----:B------:R-:W-:Y:S01]  /*7f90*/  F2FP.BF16.F32.PACK_AB R132, R57, R132 ;  /* 0x000000843984723e */ /* 0x000fe200000010ff */
[----:B------:R-:W-:Y:S01]  /*7fa0*/  FMUL.FTZ R99, R99, R21 ;  /* 0x0000001563637220 */ /* 0x000fe20000410000 */
[----:B------:R-:W-:Y:S01]  /*7fb0*/  FADD.FTZ R25, R57, R44 ;  /* 0x0000002c39197221 */ /* 0x000fe20000010000 */
[----:B------:R-:W-:Y:S01]  /*7fc0*/  F2FP.BF16.F32.PACK_AB R141, R28, R141 ;  /* 0x0000008d1c8d723e */ /* 0x000fe200000010ff */
[-C--:B------:R-:W-:Y:S01]  /*7fd0*/  FMUL.FTZ R102, R102, R21.reuse ;  /* 0x0000001566667220 */ /* 0x080fe20000410000 */
[----:B------:R-:W1:Y:S01]  /*7fe0*/  MUFU.EX2 R30, R30 ;  /* 0x0000001e001e7308 */ /* 0x000e620000000800 */
[----:B------:R-:W-:Y:S01]  /*7ff0*/  FADD.FTZ R44, R134, R25 ;  /* 0x00000019862c7221 */ /* 0x000fe20000010000 */
[----:B------:R-:W-:Y:S01]  /*8000*/  F2FP.BF16.F32.PACK_AB R134, R65, R134 ;  /* 0x000000864186723e */ /* 0x000fe200000010ff */
[-C--:B------:R-:W-:Y:S01]  /*8010*/  FMUL.FTZ R103, R103, R21.reuse ;  /* 0x0000001567677220 */ /* 0x080fe20000410000 */
[-C--:B------:R-:W-:Y:S01]  /*8020*/  FMUL.FTZ R106, R106, R21.reuse ;  /* 0x000000156a6a7220 */ /* 0x080fe20000410000 */
[----:B------:R-:W-:Y:S01]  /*8030*/  FADD.FTZ R25, R65, R44 ;  /* 0x0000002c41197221 */ /* 0x000fe20000010000 */
[-C--:B------:R-:W-:Y:S01]  /*8040*/  FMUL.FTZ R107, R107, R21.reuse ;  /* 0x000000156b6b7220 */ /* 0x080fe20000410000 */
[-C--:B------:R-:W-:Y:S01]  /*8050*/  FMUL.FTZ R110, R110, R21.reuse ;  /* 0x000000156e6e7220 */ /* 0x080fe20000410000 */
[----:B------:R-:W2:Y:S01]  /*8060*/  MUFU.EX2 R137, R137 ;  /* 0x0000008900897308 */ /* 0x000ea20000000800 */
[----:B------:R-:W-:Y:S01]  /*8070*/  FADD.FTZ R44, R128, R25 ;  /* 0x00000019802c7221 */ /* 0x000fe20000010000 */
[----:B----4-:R-:W-:Y:S01]  /*8080*/  FADD.FTZ R5, R143, R42 ;  /* 0x0000002a8f057221 */ /* 0x010fe20000010000 */
[----:B------:R-:W-:Y:S01]  /*8090*/  F2FP.BF16.F32.PACK_AB R128, R67, R128 ;  /* 0x000000804380723e */ /* 0x000fe200000010ff */
[-C--:B------:R-:W-:Y:S01]  /*80a0*/  FMUL.FTZ R111, R111, R21.reuse ;  /* 0x000000156f6f7220 */ /* 0x080fe20000410000 */
[----:B------:R-:W-:Y:S01]  /*80b0*/  FADD.FTZ R25, R67, R44 ;  /* 0x0000002c43197221 */ /* 0x000fe20000010000 */
[-C--:B------:R-:W-:Y:S01]  /*80c0*/  FMUL.FTZ R114, R114, R21.reuse ;  /* 0x0000001572727220 */ /* 0x080fe20000410000 */
[----:B------:R-:W-:Y:S01]  /*80d0*/  FMUL.FTZ R115, R115, R21 ;  /* 0x0000001573737220 */ /* 0x000fe20000410000 */
[----:B------:R-:W4:Y:S01]  /*80e0*/  MUFU.EX2 R71, R71 ;  /* 0x0000004700477308 */ /* 0x000f220000000800 */
[----:B-1----:R-:W-:Y:S01]  /*80f0*/  FADD.FTZ R42, R30, R5 ;  /* 0x000000051e2a7221 */ /* 0x002fe20000010000 */
[----:B------:R-:W-:Y:S01]  /*8100*/  FADD.FTZ R44, R130, R25 ;  /* 0x00000019822c7221 */ /* 0x000fe20000010000 */
[----:B------:R-:W-:Y:S01]  /*8110*/  F2FP.BF16.F32.PACK_AB R143, R30, R143 ;  /* 0x0000008f1e8f723e */ /* 0x000fe200000010ff */
[-C--:B------:R-:W-:Y:S01]  /*8120*/  FMUL.FTZ R118, R118, R21.reuse ;  /* 0x0000001576767220 */ /* 0x080fe20000410000 */
[----:B------:R-:W-:Y:S01]  /*8130*/  FMUL.FTZ R119, R119, R21 ;  /* 0x0000001577777220 */ /* 0x000fe20000410000 */
[----:B------:R-:W-:-:S02]  /*8140*/  IMAD.MOV.U32 R8, RZ, RZ, R11 ;  /* 0x000000ffff087224 */ /* 0x000fc400078e000b */
        /* <DEDUP_REMOVED lines=11> */
[----:B----4-:R-:W-:Y:S01]  /*8200*/  FADD.FTZ R5, R139, R42 ;  /* 0x0000002a8b057221 */ /* 0x010fe20000010000 */
[----:B------:R-:W-:-:S03]  /*8210*/  F2FP.BF16.F32.PACK_AB R139, R10, R139 ;  /* 0x0000008b0a8b723e */ /* 0x000fc600000010ff */
[----:B------:R-:W-:Y:S01]  /*8220*/  FADD.FTZ R42, R10, R5 ;  /* 0x000000050a2a7221 */ /* 0x000fe20000010000 */
[----:B------:R-:W-:Y:S02]  /*8230*/  IMAD.MOV.U32 R10, RZ, RZ, R12 ;  /* 0x000000ffff0a7224 */ /* 0x000fe400078e000c */
        /* <DEDUP_REMOVED lines=51> */
[----:B----4-:R-:W-:Y:S01]  /*8570*/  FADD.FTZ R42, R123, R42 ;  /* 0x0000002a7b2a7221 */ /* 0x010fe20000010000 */
[C---:B-1----:R-:W-:Y:S01]  /*8580*/  FADD.FTZ R5, R75.reuse, R44 ;  /* 0x0000002c4b057221 */ /* 0x042fe20000010000 */
[----:B------:R-:W-:Y:S02]  /*8590*/  F2FP.BF16.F32.PACK_AB R122, R75, R122 ;  /* 0x0000007a4b7a723e */ /* 0x000fe400000010ff */
[C---:B--2---:R-:W-:Y:S01]  /*85a0*/  FADD.FTZ R4, R32.reuse, R42 ;  /* 0x0000002a20047221 */ /* 0x044fe20000010000 */
[----:B------:R-:W-:Y:S01]  /*85b0*/  F2FP.BF16.F32.PACK_AB R123, R32, R123 ;  /* 0x0000007b207b723e */ /* 0x000fe200000010ff */
[----:B---3--:R-:W-:Y:S06]  /*85c0*/  @P2 BRA `(.L_x_11161) ;  /* 0xffffffc800dc2947 */ /* 0x008fec000383ffff */
[----:B------:R-:W-:Y:S01]  /*85d0*/  IMAD.MOV.U32 R10, RZ, RZ, R12 ;  /* 0x000000ffff0a7224 */ /* 0x000fe200078e000c */
[----:B------:R-:W-:Y:S01]  /*85e0*/  UMOV UR39, UR28 ;  /* 0x0000001c00277c82 */ /* 0x000fe20008000000 */
[----:B------:R-:W-:Y:S01]  /*85f0*/  IMAD.MOV.U32 R8, RZ, RZ, R11 ;  /* 0x000000ffff087224 */ /* 0x000fe200078e000b */
[----:B------:R-:W-:-:S06]  /*8600*/  UMOV UR37, UR27 ;  /* 0x0000001b00257c82 */ /* 0x000fcc0008000000 */
.L_x_11144:
        /* <DEDUP_REMOVED lines=16> */
.L_x_11163:
[----:B------:R-:W-:-:S11]  /*8710*/  UISETP.NE.AND UP0, UPT, UR11, 0x1, UPT ;  /* 0x000000010b00788c */ /* 0x000fd6000bf05270 */
[----:B------:R-:W-:Y:S02]  /*8720*/  @UP0 ULDC.64 UR14, c[0x0][0x9e8] ;  /* 0x00027a00000e0ab9 */ /* 0x000fe40000000a00 */
[----:B------:R-:W-:-:S04]  /*8730*/  UIMAD.WIDE.U32 UR6, UR49, UR14, URZ ;  /* 0x0000000e310672a5 */ /* 0x000fc8000f8e003f */
[----:B------:R-:W-:-:S12]  /*8740*/  @UP0 USHF.R.U32.HI UR49, URZ, UR15, UR7 ;  /* 0x0000000f3f310299 */ /* 0x000fd80008011607 */
.L_x_11164:
[----:B------:R-:W-:-:S04]  /*8750*/  UIMAD UR49, UR49, UR11, URZ ;  /* 0x0000000b313172a4 */ /* 0x000fc8000f8e023f */
[----:B------:R-:W-:-:S04]  /*8760*/  UISETP.LT.AND UP0, UPT, UR10, UR49, UPT ;  /* 0x000000310a00728c */ /* 0x000fc8000bf01270 */
[----:B------:R-:W-:-:S12]  /*8770*/  USEL UR10, UR10, UR49, !UP0 ;  /* 0x000000310a0a7287 */ /* 0x000fd8000c000000 */
.L_x_11162:
        /* <DEDUP_REMOVED lines=14> */
.L_x_11174:
        /* <DEDUP_REMOVED lines=9> */
.L_x_11167:
[----:B------:R-:W-:Y:S01]  /*88f0*/  ULEA UR6, UR39, UR40, 0x3 ;  /* 0x0000002827067291 */ /* 0x000fe2000f8e183f */
[----:B------:R-:W-:-:S05]  /*8900*/  IMAD.U32 R8, RZ, RZ, UR37 ;  /* 0x00000025ff087e24 */ /* 0x000fca000f8e00ff */
[----:B------:R-:W-:-:S04]  /*8910*/  SHF.L.U32 R8, R8, 0x1f, RZ ;  /* 0x0000001f08087819 */ /* 0x000fc800000006ff */
[----:B------:R1:W2:Y:S01]  /*8920*/  SYNCS.PHASECHK.TRANS64.TRYWAIT P2, [UR6+0x16830], R8 ;  /* 0x01683008ff0075a7 */ /* 0x0002a20008040146 */
[----:B------:R-:W-:Y:S05]  /*8930*/  @!P0 BRA `(.L_x_11168) ;  /* 0x0000000000048947 */ /* 0x000fea0003800000 */
[----:B------:R-:W-:Y:S01]  /*8940*/  BPT.TRAP 0x1 ;  /* 0x000000040000795c */ /* 0x000fe20000300000 */
.L_x_11168:
[----:B--2---:R-:W-:Y:S05]  /*8950*/  @P2 BRA `(.L_x_11166) ;  /* 0x0000000000082947 */ /* 0x004fea0003800000 */
[----:B------:R-:W2:Y:S02]  /*8960*/  SYNCS.PHASECHK.TRANS64.TRYWAIT P2, [UR6+0x16830], R8 ;  /* 0x01683008ff0075a7 */ /* 0x000ea40008040146 */
[----:B--2---:R-:W-:Y:S05]  /*8970*/  @!P2 BRA `(.L_x_11169) ;  /* 0x0000009c0040a947 */ /* 0x004fea0003800000 */
.L_x_11166:
        /* <DEDUP_REMOVED lines=25> */
.L_x_11171:
[----:B------:R-:W-:Y:S01]  /*8b10*/  ULEA UR6, UR25, UR40, 0x3 ;  /* 0x0000002819067291 */ /* 0x000fe2000f8e183f */
[----:B------:R-:W-:-:S05]  /*8b20*/  IMAD.U32 R8, RZ, RZ, UR26 ;  /* 0x0000001aff087e24 */ /* 0x000fca000f8e00ff */
[----:B------:R-:W-:-:S04]  /*8b30*/  SHF.L.U32 R8, R8, 0x1f, RZ ;  /* 0x0000001f08087819 */ /* 0x000fc800000006ff */
[----:B------:R1:W2:Y:S01]  /*8b40*/  SYNCS.PHASECHK.TRANS64.TRYWAIT P2, [UR6+0x16850], R8 ;  /* 0x01685008ff0075a7 */ /* 0x0002a20008040146 */
[----:B------:R-:W-:Y:S05]  /*8b50*/  @!P0 BRA `(.L_x_11172) ;  /* 0x0000000000048947 */ /* 0x000fea0003800000 */
[----:B------:R-:W-:Y:S01]  /*8b60*/  BPT.TRAP 0x1 ;  /* 0x000000040000795c */ /* 0x000fe20000300000 */
.L_x_11172:
[----:B--2---:R-:W-:Y:S05]  /*8b70*/  @P2 BRA `(.L_x_11170) ;  /* 0x0000000000082947 */ /* 0x004fea0003800000 */
[----:B------:R-:W2:Y:S02]  /*8b80*/  SYNCS.PHASECHK.TRANS64.TRYWAIT P2, [UR6+0x16850], R8 ;  /* 0x01685008ff0075a7 */ /* 0x000ea40008040146 */
[----:B--2---:R-:W-:Y:S05]  /*8b90*/  @!P2 BRA `(.L_x_11173) ;  /* 0x0000009800d0a947 */ /* 0x004fea0003800000 */
.L_x_11170:
[----:B------:R-:W-:Y:S01]  /*8ba0*/  UIADD3 UR6, UR40, 0x400, URZ ;  /* 0x0000040028067890 */ /* 0x000fe2000fffe03f */
[----:B------:R-:W-:Y:S01]  /*8bb0*/  WARPGROUP.ARRIVE ;  /* 0x00000000000079c5 */ /* 0x000fe20000000000 */
[----:B------:R-:W-:Y:S01]  /*8bc0*/  UMOV UR7, 0x40000040 ;  /* 0x4000004000077882 */ /* 0x000fe20000000000 */
[----:B------:R-:W-:Y:S01]  /*8bd0*/  FMUL.FTZ R10, R24, UR23 ;  /* 0x00000017180a7c20 */ /* 0x000fe20008410000 */
[----:B------:R-:W-:Y:S01]  /*8be0*/  USHF.R.U32.HI UR6, URZ, 0x4, UR6 ;  /* 0x000000043f067899 */ /* 0x000fe20008011606 */
[----:B--2---:R-:W-:Y:S01]  /*8bf0*/  FMUL.FTZ R13, R25, UR23 ;  /* 0x00000017190d7c20 */ /* 0x004fe20008410000 */
[----:B------:R-:W-:Y:S01]  /*8c00*/  FMUL.FTZ R15, R28, UR23 ;  /* 0x000000171c0f7c20 */ /* 0x000fe20008410000 */
[----:B------:R-:W-:Y:S01]  /*8c10*/  FMUL.FTZ R21, R29, UR23 ;  /* 0x000000171d157c20 */ /* 0x000fe20008410000 */
[----:B------:R-:W-:Y:S01]  /*8c20*/  ULOP3.LUT UR6, UR6, 0x3fff, URZ, 0xc0, !UPT ;  /* 0x00003fff06067892 */ /* 0x000fe2000f8ec03f */
[----:B------:R-:W1:Y:S01]  /*8c30*/  MUFU.TANH R10, R10 ;  /* 0x0000000a000a7308 */ /* 0x000e620000002400 */
[----:B------:R-:W-:Y:S01]  /*8c40*/  FMUL.FTZ R25, R32, UR23 ;  /* 0x0000001720197c20 */ /* 0x000fe20008410000 */
[----:B------:R-:W-:Y:S01]  /*8c50*/  FMUL.FTZ R12, R26, UR23 ;  /* 0x000000171a0c7c20 */ /* 0x000fe20008410000 */
[----:B------:R-:W-:Y:S01]  /*8c60*/  ULEA UR10, UR25, UR6, 0xa ;  /* 0x00000006190a7291 */ /* 0x000fe2000f8e503f */
[----:B------:R-:W-:Y:S01]  /*8c70*/  FMUL.FTZ R26, R33, UR23 ;  /* 0x00000017211a7c20 */ /* 0x000fe20008410000 */
[----:B------:R-:W-:Y:S01]  /*8c80*/  FMUL.FTZ R29, R36, UR23 ;  /* 0x00000017241d7c20 */ /* 0x000fe20008410000 */
[----:B------:R-:W-:Y:S01]  /*8c90*/  FMUL.FTZ R24, R31, UR23 ;  /* 0x000000171f187c20 */ /* 0x000fe20008410000 */
[----:B------:R-:W-:Y:S01]  /*8ca0*/  FMUL.FTZ R31, R37, UR23 ;  /* 0x00000017251f7c20 */ /* 0x000fe20008410000 */
[----:B------:R-:W2:Y:S01]  /*8cb0*/  MUFU.TANH R13, R13 ;  /* 0x0000000d000d7308 */ /* 0x000ea20000002400 */
[----:B------:R-:W-:Y:S01]  /*8cc0*/  FMUL.FTZ R33, R40, UR23 ;  /* 0x0000001728217c20 */ /* 0x000fe20008410000 */
[----:B------:R-:W-:Y:S01]  /*8cd0*/  UMOV UR6, UR10 ;  /* 0x0000000a00067c82 */ /* 0x000fe20008000000 */
[----:B------:R-:W-:Y:S01]  /*8ce0*/  FMUL.FTZ R14, R27, UR23 ;  /* 0x000000171b0e7c20 */ /* 0x000fe20008410000 */
[----:B------:R-:W-:Y:S01]  /*8cf0*/  HGMMA.64x64x16.F32.BF16 R88, R148, gdesc[UR4].tnspB, R88, gsb0 ;  /* 0x40e0000494587df0 */ /* 0x000fe20008001858 */
[----:B------:R-:W-:Y:S01]  /*8d00*/  UIADD3 UR6, UR10, 0x80, URZ ;  /* 0x000000800a067890 */ /* 0x000fe2000fffe03f */
[----:B------:R-:W-:Y:S01]  /*8d10*/  FMUL.FTZ R27, R34, UR23 ;  /* 0x00000017221b7c20 */ /* 0x000fe20008410000 */
[----:B------:R-:W-:Y:S01]  /*8d20*/  UMOV UR7, 0x40000040 ;  /* 0x4000004000077882 */ /* 0x000fe20000000000 */
        /* <DEDUP_REMOVED lines=60> */
[----:B------:R-:W-:Y:S01]  /*90f0*/  ISETP.GE.U32.AND P2, PT, R2, 0x180, PT ;  /* 0x000001800200780c */ /* 0x000fe20003f46070 */
[----:B------:R-:W-:-:S03]  /*9100*/  UMOV UR26, UR37 ;  /* 0x00000025001a7c82 */ /* 0x000fc60008000000 */
[----:B------:R-:W2:Y:S01]  /*9110*/  MUFU.TANH R37, R37 ;  /* 0x0000002500257308 */ /* 0x000ea20000002400 */
[----:B---3--:R-:W-:-:S07]  /*9120*/  FMNMX.FTZ R61, R33, R8, !PT ;  /* 0x00000008213d7209 */ /* 0x008fce0007810000 */
[----:B------:R-:W3:Y:S01]  /*9130*/  MUFU.TANH R39, R39 ;  /* 0x0000002700277308 */ /* 0x000ee20000002400 */
[----:B-1----:R-:W-:Y:S01]  /*9140*/  FMNMX.FTZ R8, R34, R61, !PT ;  /* 0x0000003d22087209 */ /* 0x002fe20007810000 */
[----:B------:R-:W-:Y:S02]  /*9150*/  WARPGROUP.DEPBAR.LE gsb0, 0x0 ;  /* 0x00008000000079c5 */ /* 0x000fe40000010000 */
[----:B------:R-:W-:Y:S01]  /*9160*/  WARPGROUP.ARRIVE ;  /* 0x00000000000079c5 */ /* 0x000fe20000000000 */
[----:B------:R-:W-:-:S03]  /*9170*/  FMUL.FTZ R61, R73, UR23 ;  /* 0x00000017493d7c20 */ /* 0x000fc60008410000 */
[----:B------:R-:W1:Y:S01]  /*9180*/  MUFU.TANH R41, R41 ;  /* 0x0000002900297308 */ /* 0x000e620000002400 */
[----:B--2---:R-:W-:Y:S01]  /*9190*/  FMNMX.FTZ R8, R37, R8, !PT ;  /* 0x0000000825087209 */ /* 0x004fe20007810000 */
[----:B------:R-:W-:Y:S01]  /*91a0*/  HGMMA.64x64x16.F32.BF16 R88, R144, gdesc[UR4].tnspB, R88, gsb0 ;  /* 0x40e0000490587df0 */ /* 0x000fe20008001858 */
[----:B------:R-:W-:Y:S01]  /*91b0*/  UIADD3 UR6, UR10, 0x100, URZ ;  /* 0x000001000a067890 */ /* 0x000fe2000fffe03f */
[----:B------:R-:W-:-:S04]  /*91c0*/  UMOV UR7, 0x40000040 ;  /* 0x4000004000077882 */ /* 0x000fc80000000000 */
        /* <DEDUP_REMOVED lines=24> */
[----:B------:R-:W-:Y:S01]  /*9350*/  HGMMA.64x64x16.F32.BF16 R88, R140, gdesc[UR4].tnspB, R88, gsb0 ;  /* 0x40e000048c587df0 */ /* 0x000fe20008001858 */
[----:B------:R-:W-:Y:S02]  /*9360*/  UIADD3 UR6, UR10, 0x180, URZ ;  /* 0x000001800a067890 */ /* 0x000fe4000fffe03f */
[----:B-1----:R-:W-:Y:S01]  /*9370*/  FMNMX.FTZ R69, R57, R8, !PT ;  /* 0x0000000839457209 */ /* 0x002fe20007810000 */
[----:B------:R-:W-:Y:S02]  /*9380*/  UMOV UR7, 0x40000040 ;  /* 0x4000004000077882 */ /* 0x000fe40000000000 */
[----:B------:R-:W1:Y:S08]  /*9390*/  MUFU.TANH R59, R59 ;  /* 0x0000003b003b7308 */ /* 0x000e700000002400 */
        /* <DEDUP_REMOVED lines=18> */
[----:B---3--:R-:W-:Y:S01]  /*94c0*/  FMNMX.FTZ R73, R69, R8, !PT ;  /* 0x0000000845497209 */ /* 0x008fe20007810000 */
[----:B------:R-:W-:Y:S02]  /*94d0*/  WARPGROUP.DEPBAR.LE gsb0, 0x0 ;  /* 0x00008000000079c5 */ /* 0x000fe40000010000 */
[----:B------:R-:W-:-:S04]  /*94e0*/  WARPGROUP.ARRIVE ;  /* 0x00000000000079c5 */ /* 0x000fc80000000000 */
[----:B------:R-:W3:Y:S01]  /*94f0*/  MUFU.TANH R14, R14 ;  /* 0x0000000e000e7308 */ /* 0x000ee20000002400 */
[----:B--2---:R-:W-:Y:S01]  /*9500*/  FMNMX.FTZ R8, R72, R73, !PT ;  /* 0x0000004948087209 */ /* 0x004fe20007810000 */
[----:B------:R-:W-:Y:S01]  /*9510*/  HGMMA.64x64x16.F32.BF16 R88, R136, gdesc[UR4].tnspB, R88, gsb0 ;  /* 0x40e0000488587df0 */ /* 0x000fe20008001858 */
[----:B------:R-:W-:Y:S01]  /*9520*/  UIADD3 UR6, UR10, 0x200, URZ ;  /* 0x000002000a067890 */ /* 0x000fe2000fffe03f */
[----:B------:R-:W-:Y:S01]  /*9530*/  FMUL.FTZ R73, R74, UR23 ;  /* 0x000000174a497c20 */ /* 0x000fe20008410000 */
[----:B------:R-:W-:Y:S01]  /*9540*/  UMOV UR7, 0x40000040 ;  /* 0x4000004000077882 */ /* 0x000fe20000000000 */
[----:B------:R-:W2:Y:S02]  /*9550*/  SHFL.BFLY PT, R77, R8, 0x2, 0x1f ;  /* 0x0c401f00084d7f89 */ /* 0x000ea400000e0000 */
[----:B------:R-:W4:Y:S08]  /*9560*/  MUFU.TANH R20, R20 ;  /* 0x0000001400147308 */ /* 0x000f300000002400 */
[----:B------:R-:W5:Y:S08]  /*9570*/  MUFU.TANH R24, R24 ;  /* 0x0000001800187308 */ /* 0x000f700000002400 */
[----:B------:R-:W5:Y:S01]  /*9580*/  MUFU.TANH R27, R27 ;  /* 0x0000001b001b7308 */ /* 0x000f620000002400 */
[----:B--2---:R-:W-:Y:S01]  /*9590*/  FMNMX.FTZ R74, R8, R77, !PT ;  /* 0x0000004d084a7209 */ /* 0x004fe20007810000 */
[----:B------:R-:W-:-:S06]  /*95a0*/  FMUL.FTZ R77, R79, UR23 ;  /* 0x000000174f4d7c20 */ /* 0x000fcc0008410000 */
[----:B------:R-:W2:Y:S01]  /*95b0*/  MUFU.TANH R28, R28 ;  /* 0x0000001c001c7308 */ /* 0x000ea20000002400 */
[----:B------:R-:W-:Y:S01]  /*95c0*/  FMUL.FTZ R79, R83, UR23 ;  /* 0x00000017534f7c20 */ /* 0x000fe20008410000 */
[----:B------:R-:W1:Y:S06]  /*95d0*/  SHFL.BFLY PT, R85, R74, 0x1, 0x1f ;  /* 0x0c201f004a557f89 */ /* 0x000e6c00000e0000 */
[----:B------:R-:W2:Y:S08]  /*95e0*/  MUFU.TANH R30, R30 ;  /* 0x0000001e001e7308 */ /* 0x000eb00000002400 */
[----:B------:R-:W2:Y:S08]  /*95f0*/  MUFU.TANH R32, R32 ;  /* 0x0000002000207308 */ /* 0x000eb00000002400 */
[----:B------:R-:W2:Y:S01]  /*9600*/  MUFU.TANH R35, R35 ;  /* 0x0000002300237308 */ /* 0x000ea20000002400 */
[----:B-1----:R-:W-:-:S05]  /*9610*/  FMNMX.FTZ R8, R74, R85, !PT ;  /* 0x000000554a087209 */ /* 0x002fca0007810000 */
[C---:B------:R-:W-:Y:S01]  /*9620*/  FMUL.FTZ R82, R8.reuse, UR22 ;  /* 0x0000001608527c20 */ /* 0x040fe20008410000 */
[----:B------:R-:W-:Y:S01]  /*9630*/  FADD.FTZ R11, -R8, R11 ;  /* 0x0000000b080b7221 */ /* 0x000fe20000010100 */
[----:B------:R-:W1:Y:S02]  /*9640*/  MUFU.TANH R36, R36 ;  /* 0x0000002400247308 */ /* 0x000e640000002400 */
[--C-:B------:R-:W-:Y:S01]  /*9650*/  FFMA.FTZ R148, R13, UR22, -R82.reuse ;  /* 0x000000160d947c23 */ /* 0x100fe20008010852 */
[----:B------:R-:W-:Y:S01]  /*9660*/  FMNMX.FTZ R13, R12, R9, !PT ;  /* 0x000000090c0d7209 */ /* 0x000fe20007810000 */
[--C-:B------:R-:W-:Y:S01]  /*9670*/  FFMA.FTZ R150, R15, UR22, -R82.reuse ;  /* 0x000000160f967c23 */ /* 0x100fe20008010852 */
[--C-:B------:R-:W-:Y:S01]  /*9680*/  FFMA.FTZ R15, R21, UR22, -R82.reuse ;  /* 0x00000016150f7c23 */ /* 0x100fe20008010852 */
[----:B------:R-:W-:Y:S01]  /*9690*/  FMUL.FTZ R74, R11, UR22 ;  /* 0x000000160b4a7c20 */ /* 0x000fe20008410000 */
[----:B---3--:R-:W-:Y:S01]  /*96a0*/  FMNMX.FTZ R13, R14, R13, !PT ;  /* 0x0000000d0e0d7209 */ /* 0x008fe20007810000 */
[--C-:B------:R-:W-:Y:S01]  /*96b0*/  FFMA.FTZ R11, R10, UR22, -R82.reuse ;  /* 0x000000160a0b7c23 */ /* 0x100fe20008010852 */
[----:B------:R-:W3:Y:S01]  /*96c0*/  MUFU.TANH R38, R38 ;  /* 0x0000002600267308 */ /* 0x000ee20000002400 */
[--C-:B------:R-:W-:Y:S01]  /*96d0*/  FFMA.FTZ R144, R25, UR22, -R82.reuse ;  /* 0x0000001619907c23 */ /* 0x100fe20008010852 */
[----:B----4-:R-:W-:Y:S01]  /*96e0*/  FMNMX.FTZ R21, R20, R13, !PT ;  /* 0x0000000d14157209 */ /* 0x010fe20007810000 */
[--C-:B------:R-:W-:Y:S01]  /*96f0*/  FFMA.FTZ R25, R31, UR22, -R82.reuse ;  /* 0x000000161f197c23 */ /* 0x100fe20008010852 */
[----:B------:R-:W-:Y:S01]  /*9700*/  FFMA.FTZ R140, R33, UR22, -R82 ;  /* 0x00000016218c7c23 */ /* 0x000fe20008010852 */
[----:B------:R-:W-:-:S02]  /*9710*/  WARPGROUP.DEPBAR.LE gsb0, 0x0 ;  /* 0x00008000000079c5 */ /* 0x000fc40000010000 */
[----:B------:R-:W-:Y:S01]  /*9720*/  WARPGROUP.ARRIVE ;  /* 0x00000000000079c5 */ /* 0x000fe20000000000 */
[----:B-----5:R-:W-:Y:S01]  /*9730*/  FMNMX.FTZ R10, R24, R21, !PT ;  /* 0x00000015180a7209 */ /* 0x020fe20007810000 */
[----:B------:R-:W4:Y:S01]  /*9740*/  MUFU.TANH R40, R40 ;  /* 0x0000002800287308 */ /* 0x000f220000002400 */
[--C-:B------:R-:W-:Y:S01]  /*9750*/  FFMA.FTZ R26, R26, UR22, -R82.reuse ;  /* 0x000000161a1a7c23 */ /* 0x100fe20008010852 */
[--C-:B------:R-:W-:Y:S01]  /*9760*/  FFMA.FTZ R136, R41, UR22, -R82.reuse ;  /* 0x0000001629887c23 */ /* 0x100fe20008010852 */
[----:B------:R-:W-:Y:S01]  /*9770*/  FMNMX.FTZ R21, R27, R10, !PT ;  /* 0x0000000a1b157209 */ /* 0x000fe20007810000 */
[----:B------:R-:W-:Y:S01]  /*9780*/  HGMMA.64x64x16.F32.BF16 R88, R132, gdesc[UR4].tnspB, R88, gsb0 ;  /* 0x40e0000484587df0 */ /* 0x000fe20008001858 */
[----:B------:R-:W-:Y:S01]  /*9790*/  UIADD3 UR6, UR10, 0x280, URZ ;  /* 0x000002800a067890 */ /* 0x000fe2000fffe03f */
[--C-:B------:R-:W-:Y:S01]  /*97a0*/  FFMA.FTZ R41, R57, UR22, -R82.reuse ;  /* 0x0000001639297c23 */ /* 0x100fe20008010852 */
[----:B------:R-:W-:Y:S01]  /*97b0*/  UMOV UR7, 0x40000040 ;  /* 0x4000004000077882 */ /* 0x000fe20000000000 */
[----:B--2---:R-:W-:Y:S01]  /*97c0*/  FMNMX.FTZ R21, R28, R21, !PT ;  /* 0x000000151c157209 */ /* 0x004fe20007810000 */
[----:B------:R-:W2:Y:S01]  /*97d0*/  MUFU.TANH R42, R42 ;  /* 0x0000002a002a7308 */ /* 0x000ea20000002400 */
[--C-:B------:R-:W-:Y:S01]  /*97e0*/  FFMA.FTZ R146, R29, UR22, -R82.reuse ;  /* 0x000000161d927c23 */ /* 0x100fe20008010852 */
[--C-:B------:R-:W-:Y:S01]  /*97f0*/  FFMA.FTZ R29, R34, UR22, -R82.reuse ;  /* 0x00000016221d7c23 */ /* 0x100fe20008010852 */
[----:B------:R-:W-:Y:S01]  /*9800*/  FMNMX.FTZ R21, R30, R21, !PT ;  /* 0x000000151e157209 */ /* 0x000fe20007810000 */
[--C-:B------:R-:W-:Y:S01]  /*9810*/  FFMA.FTZ R142, R37, UR22, -R82.reuse ;  /* 0x00000016258e7c23 */ /* 0x100fe20008010852 */
[--C-:B------:R-:W-:Y:S01]  /*9820*/  FFMA.FTZ R138, R45, UR22, -R82.reuse ;  /* 0x000000162d8a7c23 */ /* 0x100fe20008010852 */
[--C-:B------:R-:W-:Y:S01]  /*9830*/  FFMA.FTZ R37, R46, UR22, -R82.reuse ;  /* 0x000000162e257c23 */ /* 0x100fe20008010852 */
[----:B------:R-:W-:Y:S01]  /*9840*/  FMNMX.FTZ R10, R32, R21, !PT ;  /* 0x00000015200a7209 */ /* 0x000fe20007810000 */
[----:B------:R-:W5:Y:S01]  /*9850*/  MUFU.TANH R44, R44 ;  /* 0x0000002c002c7308 */ /* 0x000f620000002400 */
[--C-:B------:R-:W-:Y:S01]  /*9860*/  FFMA.FTZ R50, R50, UR22, -R82.reuse ;  /* 0x0000001632327c23 */ /* 0x100fe20008010852 */
[--C-:B------:R-:W-:Y:S01]  /*9870*/  FFMA.FTZ R54, R54, UR22, -R82.reuse ;  /* 0x0000001636367c23 */ /* 0x100fe20008010852 */
[----:B------:R-:W-:Y:S01]  /*9880*/  FMNMX.FTZ R21, R35, R10, !PT ;  /* 0x0000000a23157209 */ /* 0x000fe20007810000 */
[--C-:B------:R-:W-:Y:S01]  /*9890*/  FFMA.FTZ R34, R58, UR22, -R82.reuse ;  /* 0x000000163a227c23 */ /* 0x100fe20008010852 */
[--C-:B------:R-:W-:Y:S01]  /*98a0*/  FFMA.FTZ R45, R60, UR22, -R82.reuse ;  /* 0x000000163c2d7c23 */ /* 0x100fe20008010852 */
[--C-:B------:R-:W-:Y:S01]  /*98b0*/  FFMA.FTZ R46, R61, UR22, -R82.reuse ;  /* 0x000000163d2e7c23 */ /* 0x100fe20008010852 */
[----:B-1----:R-:W-:Y:S01]  /*98c0*/  FMNMX.FTZ R21, R36, R21, !PT ;  /* 0x0000001524157209 */ /* 0x002fe20007810000 */
[----:B------:R-:W1:Y:S01]  /*98d0*/  MUFU.TANH R47, R47 ;  /* 0x0000002f002f7308 */ /* 0x000e620000002400 */
[--C-:B------:R-:W-:Y:S01]  /*98e0*/  FFMA.FTZ R69, R69, UR22, -R82.reuse ;  /* 0x0000001645457c23 */ /* 0x100fe20008010852 */
[----:B------:R-:W-:Y:S01]  /*98f0*/  FFMA.FTZ R72, R72, UR22, -R82 ;  /* 0x0000001648487c23 */ /* 0x000fe20008010852 */
[----:B---3--:R-:W-:-:S04]  /*9900*/  FMNMX.FTZ R21, R38, R21, !PT ;  /* 0x0000001526157209 */ /* 0x008fc80007810000 */
[----:B----4-:R-:W-:Y:S01]  /*9910*/  FMNMX.FTZ R21, R40, R21, !PT ;  /* 0x0000001528157209 */ /* 0x010fe20007810000 */
[----:B------:R-:W3:Y:S03]  /*9920*/  MUFU.TANH R48, R48 ;  /* 0x0000003000307308 */ /* 0x000ee60000002400 */
[----:B--2---:R-:W-:-:S04]  /*9930*/  FMNMX.FTZ R21, R42, R21, !PT ;  /* 0x000000152a157209 */ /* 0x004fc80007810000 */
[----:B-----5:R-:W-:Y:S01]  /*9940*/  FMNMX.FTZ R10, R44, R21, !PT ;  /* 0x000000152c0a7209 */ /* 0x020fe20007810000 */
[----:B------:R-:W2:Y:S01]  /*9950*/  MUFU.TANH R51, R51 ;  /* 0x0000003300337308 */ /* 0x000ea20000002400 */
[----:B------:R-:W-:Y:S02]  /*9960*/  FFMA.FTZ R21, R39, UR22, -R82 ;  /* 0x0000001627157c23 */ /* 0x000fe40008010852 */
[----:B-1----:R-:W-:-:S05]  /*9970*/  FMNMX.FTZ R31, R47, R10, !PT ;  /* 0x0000000a2f1f7209 */ /* 0x002fca0007810000 */
[----:B------:R-:W1:Y:S01]  /*9980*/  MUFU.TANH R52, R52 ;  /* 0x0000003400347308 */ /* 0x000e620000002400 */
[----:B---3--:R-:W-:-:S07]  /*9990*/  FMNMX.FTZ R10, R48, R31, !PT ;  /* 0x0000001f300a7209 */ /* 0x008fce0007810000 */
[----:B------:R-:W3:Y:S01]  /*99a0*/  MUFU.TANH R55, R55 ;  /* 0x0000003700377308 */ /* 0x000ee20000002400 */
[----:B--2---:R-:W-:-:S07]  /*99b0*/  FMNMX.FTZ R31, R51, R10, !PT ;  /* 0x0000000a331f7209 */ /* 0x004fce0007810000 */
[----:B------:R-:W2:Y:S01]  /*99c0*/  MUFU.TANH R63, R63 ;  /* 0x0000003f003f7308 */ /* 0x000ea20000002400 */
[----:B-1----:R-:W-:Y:S01]  /*99d0*/  FMNMX.FTZ R10, R52, R31, !PT ;  /* 0x0000001f340a7209 */ /* 0x002fe20007810000 */
[--C-:B------:R-:W-:Y:S01]  /*99e0*/  FFMA.FTZ R31, R43, UR22, -R82.reuse ;  /* 0x000000162b1f7c23 */ /* 0x100fe20008010852 */
[----:B------:R-:W-:-:S05]  /*99f0*/  FFMA.FTZ R43, R59, UR22, -R82 ;  /* 0x000000163b2b7c23 */ /* 0x000fca0008010852 */
[----:B------:R-:W1:Y:S01]  /*9a00*/  MUFU.TANH R66, R66 ;  /* 0x0000004200427308 */ /* 0x000e620000002400 */
[----:B---3--:R-:W-:-:S07]  /*9a10*/  FMNMX.FTZ R10, R55, R10, !PT ;  /* 0x0000000a370a7209 */ /* 0x008fce0007810000 */
[----:B------:R-:W3:Y:S01]  /*9a20*/  MUFU.TANH R67, R67 ;  /* 0x0000004300437308 */ /* 0x000ee20000002400 */
[----:B------:R-:W-:Y:S02]  /*9a30*/  WARPGROUP.DEPBAR.LE gsb0, 0x0 ;  /* 0x00008000000079c5 */ /* 0x000fe40000010000 */
[----:B------:R-:W-:Y:S01]  /*9a40*/  WARPGROUP.ARRIVE ;  /* 0x00000000000079c5 */ /* 0x000fe20000000000 */
[----:B--2---:R-:W-:Y:S01]  /*9a50*/  FMNMX.FTZ R33, R63, R10, !PT ;  /* 0x0000000a3f217209 */ /* 0x004fe20007810000 */
[--C-:B------:R-:W-:Y:S01]  /*9a60*/  FFMA.FTZ R132, R49, UR22, -R82.reuse ;  /* 0x0000001631847c23 */ /* 0x100fe20008010852 */
[--C-:B------:R-:W-:Y:S01]  /*9a70*/  FFMA.FTZ R134, R53, UR22, -R82.reuse ;  /* 0x0000001635867c23 */ /* 0x100fe20008010852 */
[----:B------:R-:W-:Y:S01]  /*9a80*/  FFMA.FTZ R53, R65, UR22, -R82 ;  /* 0x0000001641357c23 */ /* 0x000fe20008010852 */
[----:B------:R-:W2:Y:S01]  /*9a90*/  MUFU.TANH R70, R70 ;  /* 0x0000004600467308 */ /* 0x000ea20000002400 */
[----:B------:R-:W-:Y:S01]  /*9aa0*/  HGMMA.64x64x16.F32.BF16 R88, R128, gdesc[UR4].tnspB, R88, gsb0 ;  /* 0x40e0000480587df0 */ /* 0x000fe20008001858 */
[----:B------:R-:W-:Y:S01]  /*9ab0*/  UIADD3 UR6, UR10, 0x300, URZ ;  /* 0x000003000a067890 */ /* 0x000fe2000fffe03f */
[----:B-1----:R-:W-:Y:S01]  /*9ac0*/  FMNMX.FTZ R10, R66, R33, !PT ;  /* 0x00000021420a7209 */ /* 0x002fe20007810000 */
[----:B------:R-:W-:-:S04]  /*9ad0*/  UMOV UR7, 0x40000040 ;  /* 0x4000004000077882 */ /* 0x000fc80000000000 */
        /* <DEDUP_REMOVED lines=18> */
[----:B------:R-:W-:Y:S02]  /*9c00*/  WARPGROUP.DEPBAR.LE gsb0, 0x0 ;  /* 0x00008000000079c5 */ /* 0x000fe40000010000 */
[----:B------:R-:W-:Y:S01]  /*9c10*/  WARPGROUP.ARRIVE ;  /* 0x00000000000079c5 */ /* 0x000fe20000000000 */
[----:B---3--:R-:W-:-:S03]  /*9c20*/  FMNMX.FTZ R10, R80, R39, !PT ;  /* 0x00000027500a7209 */ /* 0x008fc60007810000 */
[----:B------:R1:W-:Y:S02]  /*9c30*/  MUFU.EX2 R13, R26 ;  /* 0x0000001a000d7308 */ /* 0x0003e40000000800 */
[----:B------:R-:W-:Y:S01]  /*9c40*/  HGMMA.64x64x16.F32.BF16 R88, R124, gdesc[UR4].tnspB, R88, gsb0 ;  /* 0x40e000047c587df0 */ /* 0x000fe20008001858 */
[----:B------:R-:W-:Y:S01]  /*9c50*/  UIADD3 UR6, UR10, 0x380, URZ ;  /* 0x000003800a067890 */ /* 0x000fe2000fffe03f */
[----:B--2---:R-:W-:Y:S01]  /*9c60*/  FMNMX.FTZ R10, R81, R10, !PT ;  /* 0x0000000a510a7209 */ /* 0x004fe20007810000 */
[----:B------:R-:W-:-:S03]  /*9c70*/  UMOV UR7, 0x40000040 ;  /* 0x4000004000077882 */ /* 0x000fc60000000000 */
[----:B------:R-:W-:Y:S01]  /*9c80*/  MUFU.EX2 R74, R74 ;  /* 0x0000004a004a7308 */ /* 0x000fe20000000800 */
[--C-:B-1----:R-:W-:Y:S01]  /*9c90*/  FFMA.FTZ R26, R56, UR22, -R82.reuse ;  /* 0x00000016381a7c23 */ /* 0x102fe20008010852 */
[----:B------:R-:W1:Y:S06]  /*9ca0*/  SHFL.BFLY PT, R49, R10, 0x2, 0x1f ;  /* 0x0c401f000a317f89 */ /* 0x000e6c00000e0000 */
[----:B------:R-:W2:Y:S08]  /*9cb0*/  MUFU.EX2 R11, R11 ;  /* 0x0000000b000b7308 */ /* 0x000eb00000000800 */
[----:B------:R-:W3:Y:S08]  /*9cc0*/  MUFU.EX2 R148, R148 ;  /* 0x0000009400947308 */ /* 0x000ef00000000800 */
[----:B------:R-:W4:Y:S01]  /*9cd0*/  MUFU.EX2 R150, R150 ;  /* 0x0000009600967308 */ /* 0x000f220000000800 */
[----:B--2---:R-:W-:Y:S01]  /*9ce0*/  FFMA.FTZ R5, R74, R5, R11 ;  /* 0x000000054a057223 */ /* 0x004fe2000001000b */
[----:B-1----:R-:W-:Y:S01]  /*9cf0*/  FMNMX.FTZ R56, R10, R49, !PT ;  /* 0x000000310a387209 */ /* 0x002fe20007810000 */
[----:B------:R-:W-:-:S04]  /*9d00*/  FFMA.FTZ R49, R62, UR22, -R82 ;  /* 0x000000163e317c23 */ /* 0x000fc80008010852 */
[----:B------:R-:W1:Y:S01]  /*9d10*/  SHFL.BFLY PT, R57, R56, 0x1, 0x1f ;  /* 0x0c201f0038397f89 */ /* 0x000e6200000e0000 */
[----:B------:R-:W-:Y:S01]  /*9d20*/  MUFU.EX2 R15, R15 ;  /* 0x0000000f000f7308 */ /* 0x000fe20000000800 */
[C---:B---3--:R-:W-:Y:S01]  /*9d30*/  FADD.FTZ R5, R148.reuse, R5 ;  /* 0x0000000594057221 */ /* 0x048fe20000010000 */
[----:B------:R-:W-:-:S06]  /*9d40*/  F2FP.BF16.F32.PACK_AB R148, R148, R11 ;  /* 0x0000000b9494723e */ /* 0x000fcc00000010ff */
[----:B------:R-:W-:Y:S08]  /*9d50*/  MUFU.EX2 R144, R144 ;  /* 0x0000009000907308 */ /* 0x000ff00000000800 */
[----:B------:R-:W-:Y:S01]  /*9d60*/  MUFU.EX2 R146, R146 ;  /* 0x0000009200927308 */ /* 0x000fe20000000800 */
[----:B-1----:R-:W-:-:S07]  /*9d70*/  FMNMX.FTZ R10, R56, R57, !PT ;  /* 0x00000039380a7209 */ /* 0x002fce0007810000 */
[----:B------:R-:W-:Y:S01]  /*9d80*/  MUFU.EX2 R25, R25 ;  /* 0x0000001900197308 */ /* 0x000fe20000000800 */
[C---:B------:R-:W-:Y:S01]  /*9d90*/  FMUL.FTZ R59, R10.reuse, UR22 ;  /* 0x000000160a3b7c20 */ /* 0x040fe20008410000 */
[----:B------:R-:W-:-:S03]  /*9da0*/  FADD.FTZ R57, -R10, R9 ;  /* 0x000000090a397221 */ /* 0x000fc60000010100 */
[--C-:B------:R-:W-:Y:S01]  /*9db0*/  FFMA.FTZ R145, R27, UR22, -R59.reuse ;  /* 0x000000161b917c23 */ /* 0x100fe2000801083b */
[----:B------:R-:W-:Y:S02]  /*9dc0*/  IMAD.U32 R27, RZ, RZ, UR39 ;  /* 0x00000027ff1b7e24 */ /* 0x000fe4000f8e00ff */
[----:B------:R-:W-:Y:S01]  /*9dd0*/  FMUL.FTZ R57, R57, UR22 ;  /* 0x0000001639397c20 */ /* 0x000fe20008410000 */
[--C-:B------:R-:W-:Y:S01]  /*9de0*/  FFMA.FTZ R12, R12, UR22, -R59.reuse ;  /* 0x000000160c0c7c23 */ /* 0x100fe2000801083b */
[--C-:B------:R-:W-:Y:S01]  /*9df0*/  FFMA.FTZ R149, R14, UR22, -R59.reuse ;  /* 0x000000160e957c23 */ /* 0x100fe2000801083b */
[----:B------:R-:W-:Y:S01]  /*9e00*/  FFMA.FTZ R141, R35, UR22, -R59 ;  /* 0x00000016238d7c23 */ /* 0x000fe2000801083b */
[----:B------:R-:W-:Y:S01]  /*9e10*/  @!P1 LEA R27, R27, UR40, 0x3 ;  /* 0x000000281b1b9c11 */ /* 0x000fe2000f8e18ff */
[----:B------:R-:W-:Y:S01]  /*9e20*/  VIADD R35, R16, 0x9 ;  /* 0x0000000910237836 */ /* 0x000fe20000000000 */
[----:B------:R-:W-:Y:S01]  /*9e30*/  MUFU.EX2 R57, R57 ;  /* 0x0000003900397308 */ /* 0x000fe20000000800 */
[----:B------:R-:W-:-:S02]  /*9e40*/  WARPGROUP.DEPBAR.LE gsb0, 0x0 ;  /* 0x00008000000079c5 */ /* 0x000fc40000010000 */
[----:B------:R-:W-:Y:S01]  /*9e50*/  WARPGROUP.ARRIVE ;  /* 0x00000000000079c5 */ /* 0x000fe20000000000 */
[--C-:B------:R-:W-:Y:S01]  /*9e60*/  FFMA.FTZ R151, R20, UR22, -R59.reuse ;  /* 0x0000001614977c23 */ /* 0x100fe2000801083b */
[----:B------:R-:W-:Y:S01]  /*9e70*/  @!P1 VIADD R27, R27, 0x16840 ;  /* 0x000168401b1b9836 */ /* 0x000fe20000000000 */
[----:B------:R-:W-:Y:S01]  /*9e80*/  SEL R35, R35, 0x9, !P2 ;  /* 0x0000000923237807 */ /* 0x000fe20005000000 */
[----:B------:R-:W-:Y:S01]  /*9e90*/  FFMA.FTZ R14, R24, UR22, -R59 ;  /* 0x00000016180e7c23 */ /* 0x000fe2000801083b */
[----:B------:R-:W1:Y:S01]  /*9ea0*/  MUFU.EX2 R12, R12 ;  /* 0x0000000c000c7308 */ /* 0x000e620000000800 */
[----:B------:R-:W-:Y:S01]  /*9eb0*/  HGMMA.64x64x16.F32.BF16 R88, R120, gdesc[UR4].tnspB, R88, gsb0 ;  /* 0x40e0000478587df0 */ /* 0x000fe20008001858 */
[----:B------:R-:W-:Y:S01]  /*9ec0*/  @!P1 PRMT R27, RZ, 0x654, R27 ;  /* 0x00000654ff1b9816 */ /* 0x000fe2000000001b */
[--C-:B------:R-:W-:Y:S01]  /*9ed0*/  FFMA.FTZ R20, R28, UR22, -R59.reuse ;  /* 0x000000161c147c23 */ /* 0x100fe2000801083b */
[--C-:B------:R-:W-:Y:S01]  /*9ee0*/  FFMA.FTZ R147, R30, UR22, -R59.reuse ;  /* 0x000000161e937c23 */ /* 0x100fe2000801083b */
[--C-:B------:R-:W-:Y:S01]  /*9ef0*/  FFMA.FTZ R30, R40, UR22, -R59.reuse ;  /* 0x00000016281e7c23 */ /* 0x100fe2000801083b */
[--C-:B------:R-:W-:Y:S01]  /*9f00*/  FFMA.FTZ R24, R32, UR22, -R59.reuse ;  /* 0x0000001620187c23 */ /* 0x100fe2000801083b */
[----:B------:R-:W-:Y:S01]  /*9f10*/  FFMA.FTZ R137, R42, UR22, -R59 ;  /* 0x000000162a897c23 */ /* 0x000fe2000801083b */
[----:B------:R-:W2:Y:S01]  /*9f20*/  MUFU.EX2 R149, R149 ;  /* 0x0000009500957308 */ /* 0x000ea20000000800 */
[----:B----4-:R-:W-:Y:S01]  /*9f30*/  FADD.FTZ R42, R150, R5 ;  /* 0x00000005962a7221 */ /* 0x010fe20000010000 */
        /* <DEDUP_REMOVED lines=8> */
[--C-:B------:R-:W-:Y:S01]  /*9fc0*/  FFMA.FTZ R38, R52, UR22, -R59.reuse ;  /* 0x0000001634267c23 */ /* 0x100fe2000801083b */
[--C-:B------:R-:W-:Y:S01]  /*9fd0*/  FFMA.FTZ R135, R55, UR22, -R59.reuse ;  /* 0x0000001637877c23 */ /* 0x100fe2000801083b */
[--C-:B------:R-:W-:Y:S01]  /*9fe0*/  FFMA.FTZ R129, R66, UR22, -R59.reuse ;  /* 0x0000001642817c23 */ /* 0x100fe2000801083b */
[--C-:B------:R-:W-:Y:S01]  /*9ff0*/  FFMA.FTZ R131, R70, UR22, -R59.reuse ;  /* 0x0000001646837c23 */ /* 0x100fe2000801083b */
[--C-:B------:R-:W-:Y:S01]  /*a000*/  FFMA.FTZ R125, R73, UR22, -R59.reuse ;  /* 0x00000016497d7c23 */ /* 0x100fe2000801083b */
[--C-:B------:R-:W-:Y:S01]  /*a010*/  FFMA.FTZ R75, R75, UR22, -R59.reuse ;  /* 0x000000164b4b7c23 */ /* 0x100fe2000801083b */
[----:B------:R-:W1:Y:S01]  /*a020*/  MUFU.EX2 R14, R14 ;  /* 0x0000000e000e7308 */ /* 0x000e620000000800 */
[----:B--2---:R-:W-:Y:S01]  /*a030*/  FADD.FTZ R40, R149, R4 ;  /* 0x0000000495287221 */ /* 0x004fe20000010000 */
[--C-:B------:R-:W-:Y:S01]  /*a040*/  FFMA.FTZ R4, R63, UR22, -R59.reuse ;  /* 0x000000163f047c23 */ /* 0x100fe2000801083b */
[----:B------:R-:W-:Y:S01]  /*a050*/  F2FP.BF16.F32.PACK_AB R149, R149, R12 ;  /* 0x0000000c9595723e */ /* 0x000fe200000010ff */
[--C-:B------:R-:W-:Y:S01]  /*a060*/  FFMA.FTZ R76, R76, UR22, -R59.reuse ;  /* 0x000000164c4c7c23 */ /* 0x100fe2000801083b */
[--C-:B------:R-:W-:Y:S01]  /*a070*/  FFMA.FTZ R77, R77, UR22, -R59.reuse ;  /* 0x000000164d4d7c23 */ /* 0x100fe2000801083b */
[--C-:B------:R-:W-:Y:S01]  /*a080*/  FFMA.FTZ R78, R78, UR22, -R59.reuse ;  /* 0x000000164e4e7c23 */ /* 0x100fe2000801083b */
[--C-:B------:R-:W-:Y:S01]  /*a090*/  FFMA.FTZ R79, R79, UR22, -R59.reuse ;  /* 0x000000164f4f7c23 */ /* 0x100fe2000801083b */
[----:B------:R-:W2:Y:S01]  /*a0a0*/  MUFU.EX2 R145, R145 ;  /* 0x0000009100917308 */ /* 0x000ea20000000800 */
[----:B---3--:R-:W-:Y:S01]  /*a0b0*/  FADD.FTZ R5, R151, R40 ;  /* 0x0000002897057221 */ /* 0x008fe20000010000 */
[----:B------:R-:W-:Y:S01]  /*a0c0*/  FFMA.FTZ R80, R80, UR22, -R59 ;  /* 0x0000001650507c23 */ /* 0x000fe2000801083b */
[C---:B------:R-:W-:Y:S01]  /*a0d0*/  ISETP.GT.AND P2, PT, R7.reuse, UR24, PT ;  /* 0x0000001807007c0c */ /* 0x040fe2000bf44270 */
[----:B------:R-:W-:Y:S01]  /*a0e0*/  VIADD R7, R7, 0xffffffff ;  /* 0xffffffff07077836 */ /* 0x000fe20000000000 */
[----:B------:R-:W-:-:S03]  /*a0f0*/  F2FP.BF16.F32.PACK_AB R150, R15, R150 ;  /* 0x000000960f96723e */ /* 0x000fc600000010ff */
[----:B------:R-:W3:Y:S01]  /*a100*/  MUFU.EX2 R20, R20 ;  /* 0x0000001400147308 */ /* 0x000ee20000000800 */
[C---:B-1----:R-:W-:Y:S01]  /*a110*/  FADD.FTZ R40, R14.reuse, R5 ;  /* 0x000000050e287221 */ /* 0x042fe20000010000 */
[----:B------:R-:W-:-:S06]  /*a120*/  F2FP.BF16.F32.PACK_AB R151, R14, R151 ;  /* 0x000000970e97723e */ /* 0x000fcc00000010ff */
[----:B------:R-:W1:Y:S01]  /*a130*/  MUFU.EX2 R147, R147 ;  /* 0x0000009300937308 */ /* 0x000e620000000800 */
[----:B--2---:R-:W-:Y:S01]  /*a140*/  FADD.FTZ R5, R145, R40 ;  /* 0x0000002891057221 */ /* 0x004fe20000010000 */
[----:B------:R-:W-:-:S06]  /*a150*/  FFMA.FTZ R40, R67, UR22, -R59 ;  /* 0x0000001643287c23 */ /* 0x000fcc000801083b */
[----:B------:R-:W2:Y:S01]  /*a160*/  MUFU.EX2 R24, R24 ;  /* 0x0000001800187308 */ /* 0x000ea20000000800 */
[C---:B---3--:R-:W-:Y:S01]  /*a170*/  FADD.FTZ R44, R20.reuse, R5 ;  /* 0x00000005142c7221 */ /* 0x048fe20000010000 */
[----:B------:R-:W-:-:S06]  /*a180*/  F2FP.BF16.F32.PACK_AB R145, R20, R145 ;  /* 0x000000911491723e */ /* 0x000fcc00000010ff */
[----:B------:R-:W-:Y:S01]  /*a190*/  MUFU.EX2 R140, R140 ;  /* 0x0000008c008c7308 */ /* 0x000fe20000000800 */
[----:B-1----:R-:W-:-:S07]  /*a1a0*/  FADD.FTZ R5, R147, R44 ;  /* 0x0000002c93057221 */ /* 0x002fce0000010000 */
[----:B------:R-:W1:Y:S01]  /*a1b0*/  MUFU.EX2 R141, R141 ;  /* 0x0000008d008d7308 */ /* 0x000e620000000800 */
[C---:B--2---:R-:W-:Y:S01]  /*a1c0*/  FADD.FTZ R44, R24.reuse, R5 ;  /* 0x00000005182c7221 */ /* 0x044fe20000010000 */
[----:B------:R-:W-:Y:S01]  /*a1d0*/  F2FP.BF16.F32.PACK_AB R147, R24, R147 ;  /* 0x000000931893723e */ /* 0x000fe200000010ff */
[----:B------:R-:W-:Y:S02]  /*a1e0*/  WARPGROUP.DEPBAR.LE gsb0, 0x0 ;  /* 0x00008000000079c5 */ /* 0x000fe40000010000 */
[----:B------:R2:W-:Y:S06]  /*a1f0*/  BAR.ARV R35, 0x100 ;  /* 0x000400230000751d */ /* 0x0005ec0000002000 */
[----:B------:R3:W-:Y:S01]  /*a200*/  @!P1 SYNCS.ARRIVE.TRANS64.RED.A1T0 RZ, [R27+URZ], RZ ;  /* 0x000000ff1bff99a7 */ /* 0x0007e2000810043f */
[----:B------:R-:W-:Y:S01]  /*a210*/  MUFU.EX2 R29, R29 ;  /* 0x0000001d001d7308 */ /* 0x000fe20000000800 */
[----:B-1----:R-:W-:Y:S01]  /*a220*/  FADD.FTZ R5, R141, R44 ;  /* 0x0000002c8d057221 */ /* 0x002fe20000010000 */
[-C--:B------:R-:W-:Y:S01]  /*a230*/  FMUL.FTZ R88, R88, R74.reuse ;  /* 0x0000004a58587220 */ /* 0x080fe20000410000 */
[-C--:B------:R-:W-:Y:S01]  /*a240*/  FMUL.FTZ R89, R89, R74.reuse ;  /* 0x0000004a59597220 */ /* 0x080fe20000410000 */
[-C--:B------:R-:W-:Y:S01]  /*a250*/  FMUL.FTZ R92, R92, R74.reuse ;  /* 0x0000004a5c5c7220 */ /* 0x080fe20000410000 */
[-C--:B------:R-:W-:Y:S01]  /*a260*/  FMUL.FTZ R93, R93, R74.reuse ;  /* 0x0000004a5d5d7220 */ /* 0x080fe20000410000 */
[-C--:B------:R-:W-:Y:S01]  /*a270*/  FMUL.FTZ R96, R96, R74.reuse ;  /* 0x0000004a60607220 */ /* 0x080fe20000410000 */
[----:B---3--:R-:W-:Y:S01]  /*a280*/  IMAD.U32 R27, RZ, RZ, UR25 ;  /* 0x00000019ff1b7e24 */ /* 0x008fe2000f8e00ff */
[----:B------:R-:W1:Y:S01]  /*a290*/  MUFU.EX2 R28, R28 ;  /* 0x0000001c001c7308 */ /* 0x000e620000000800 */
[----:B------:R-:W-:Y:S01]  /*a2a0*/  UMOV UR25, UR39 ;  /* 0x0000002700197c82 */ /* 0x000fe20008000000 */
[-C--:B------:R-:W-:Y:S01]  /*a2b0*/  FMUL.FTZ R97, R97, R74.reuse ;  /* 0x0000004a61617220 */ /* 0x080fe20000410000 */
[-C--:B------:R-:W-:Y:S01]  /*a2c0*/  FMUL.FTZ R100, R100, R74.reuse ;  /* 0x0000004a64647220 */ /* 0x080fe20000410000 */
[----:B------:R-:W-:Y:S01]  /*a2d0*/  @!P1 LEA R27, R27, UR40, 0x3 ;  /* 0x000000281b1b9c11 */ /* 0x000fe2000f8e18ff */
[-C--:B------:R-:W-:Y:S01]  /*a2e0*/  FMUL.FTZ R101, R101, R74.reuse ;  /* 0x0000004a65657220 */ /* 0x080fe20000410000 */
[-C--:B------:R-:W-:Y:S01]  /*a2f0*/  FMUL.FTZ R104, R104, R74.reuse ;  /* 0x0000004a68687220 */ /* 0x080fe20000410000 */
[----:B------:R-:W-:Y:S01]  /*a300*/  FMUL.FTZ R105, R105, R74 ;  /* 0x0000004a69697220 */ /* 0x000fe20000410000 */
[----:B------:R-:W-:Y:S01]  /*a310*/  MUFU.EX2 R142, R142 ;  /* 0x0000008e008e7308 */ /* 0x000fe20000000800 */
[----:B------:R-:W-:-:S02]  /*a320*/  @!P1 VIADD R27, R27, 0x16860 ;  /* 0x000168601b1b9836 */ /* 0x000fc40000000000 */
[-C--:B------:R-:W-:Y:S01]  /*a330*/  FMUL.FTZ R108, R108, R74.reuse ;  /* 0x0000004a6c6c7220 */ /* 0x080fe20000410000 */
[-C--:B------:R-:W-:Y:S01]  /*a340*/  FMUL.FTZ R109, R109, R74.reuse ;  /* 0x0000004a6d6d7220 */ /* 0x080fe20000410000 */
[-C--:B------:R-:W-:Y:S01]  /*a350*/  FMUL.FTZ R112, R112, R74.reuse ;  /* 0x0000004a70707220 */ /* 0x080fe20000410000 */
[----:B------:R-:W-:Y:S01]  /*a360*/  FMUL.FTZ R113, R113, R74 ;  /* 0x0000004a71717220 */ /* 0x000fe20000410000 */
[----:B--2---:R-:W-:Y:S01]  /*a370*/  @!P1 PRMT R35, RZ, 0x654, R27 ;  /* 0x00000654ff239816 */ /* 0x004fe2000000001b */
[----:B------:R-:W-:Y:S01]  /*a380*/  FADD.FTZ R27, R15, R42 ;  /* 0x0000002a0f1b7221 */ /* 0x000fe20000010000 */
[----:B------:R-:W2:Y:S01]  /*a390*/  MUFU.EX2 R143, R143 ;  /* 0x0000008f008f7308 */ /* 0x000ea20000000800 */
[----:B-1----:R-:W-:Y:S01]  /*a3a0*/  FADD.FTZ R44, R28, R5 ;  /* 0x000000051c2c7221 */ /* 0x002fe20000010000 */
[----:B------:R1:W-:Y:S01]  /*a3b0*/  @!P1 SYNCS.ARRIVE.TRANS64.RED.A1T0 RZ, [R35+URZ], RZ ;  /* 0x000000ff23ff99a7 */ /* 0x0003e2000810043f */
[----:B------:R-:W-:Y:S01]  /*a3c0*/  FADD.FTZ R42, R144, R27 ;  /* 0x0000001b902a7221 */ /* 0x000fe20000010000 */
[C---:B------:R-:W-:Y:S01]  /*a3d0*/  F2FP.BF16.F32.PACK_AB R144, R13.reuse, R144 ;  /* 0x000000900d90723e */ /* 0x040fe200000010ff */
[----:B------:R-:W-:Y:S01]  /*a3e0*/  FMUL.FTZ R116, R116, R74 ;  /* 0x0000004a74747220 */ /* 0x000fe20000410000 */
[----:B------:R-:W-:Y:S01]  /*a3f0*/  F2FP.BF16.F32.PACK_AB R141, R28, R141 ;  /* 0x0000008d1c8d723e */ /* 0x000fe200000010ff */
[----:B------:R-:W-:Y:S01]  /*a400*/  FADD.FTZ R27, R13, R42 ;  /* 0x0000002a0d1b7221 */ /* 0x000fe20000010000 */
[----:B------:R-:W3:Y:S01]  /*a410*/  MUFU.EX2 R21, R21 ;  /* 0x0000001500157308 */ /* 0x000ee20000000800 */
[--C-:B------:R-:W-:Y:S01]  /*a420*/  FFMA.FTZ R42, R71, UR22, -R59.reuse ;  /* 0x00000016472a7c23 */ /* 0x100fe2000801083b */
[----:B------:R-:W-:Y:S01]  /*a430*/  FFMA.FTZ R59, R81, UR22, -R59 ;  /* 0x00000016513b7c23 */ /* 0x000fe2000801083b */
[----:B------:R-:W-:Y:S01]  /*a440*/  FADD.FTZ R48, R146, R27 ;  /* 0x0000001b92307221 */ /* 0x000fe20000010000 */
[----:B------:R-:W-:Y:S01]  /*a450*/  F2FP.BF16.F32.PACK_AB R146, R25, R146 ;  /* 0x000000921992723e */ /* 0x000fe200000010ff */
[----:B------:R-:W-:Y:S01]  /*a460*/  FMUL.FTZ R117, R117, R74 ;  /* 0x0000004a75757220 */ /* 0x000fe20000410000 */
[-C--:B------:R-:W-:Y:S01]  /*a470*/  FMUL.FTZ R90, R90, R57.reuse ;  /* 0x000000395a5a7220 */ /* 0x080fe20000410000 */
[----:B------:R-:W-:Y:S01]  /*a480*/  FADD.FTZ R27, R25, R48 ;  /* 0x00000030191b7221 */ /* 0x000fe20000010000 */
[----:B------:R-:W4:Y:S01]  /*a490*/  MUFU.EX2 R30, R30 ;  /* 0x0000001e001e7308 */ /* 0x000f220000000800 */
[----:B--2---:R-:W-:Y:S01]  /*a4a0*/  FADD.FTZ R5, R143, R44 ;  /* 0x0000002c8f057221 */ /* 0x004fe20000010000 */
[-C--:B------:R-:W-:Y:S01]  /*a4b0*/  FMUL.FTZ R91, R91, R57.reuse ;  /* 0x000000395b5b7220 */ /* 0x080fe20000410000 */
[----:B------:R-:W-:Y:S01]  /*a4c0*/  FADD.FTZ R48, R140, R27 ;  /* 0x0000001b8c307221 */ /* 0x000fe20000010000 */
[----:B------:R-:W-:Y:S01]  /*a4d0*/  F2FP.BF16.F32.PACK_AB R140, R29, R140 ;  /* 0x0000008c1d8c723e */ /* 0x000fe200000010ff */
[-C--:B------:R-:W-:Y:S01]  /*a4e0*/  FMUL.FTZ R94, R94, R57.reuse ;  /* 0x000000395e5e7220 */ /* 0x080fe20000410000 */
[-C--:B------:R-:W-:Y:S01]  /*a4f0*/  FMUL.FTZ R95, R95, R57.reuse ;  /* 0x000000395f5f7220 */ /* 0x080fe20000410000 */
[----:B------:R-:W-:Y:S01]  /*a500*/  FADD.FTZ R27, R29, R48 ;  /* 0x000000301d1b7221 */ /* 0x000fe20000010000 */
[----:B------:R-:W2:Y:S01]  /*a510*/  MUFU.EX2 R136, R136 ;  /* 0x0000008800887308 */ /* 0x000ea20000000800 */
[-C--:B------:R-:W-:Y:S01]  /*a520*/  FMUL.FTZ R98, R98, R57.reuse ;  /* 0x0000003962627220 */ /* 0x080fe20000410000 */
[-C--:B------:R-:W-:Y:S01]  /*a530*/  FMUL.FTZ R99, R99, R57.reuse ;  /* 0x0000003963637220 */ /* 0x080fe20000410000 */
[----:B------:R-:W-:Y:S01]  /*a540*/  FADD.FTZ R48, R142, R27 ;  /* 0x0000001b8e307221 */ /* 0x000fe20000010000 */
[----:B---3--:R-:W-:Y:S01]  /*a550*/  F2FP.BF16.F32.PACK_AB R142, R21, R142 ;  /* 0x0000008e158e723e */ /* 0x008fe200000010ff */
[-C--:B------:R-:W-:Y:S01]  /*a560*/  FMUL.FTZ R102, R102, R57.reuse ;  /* 0x0000003966667220 */ /* 0x080fe20000410000 */
[----:B------:R-:W-:Y:S01]  /*a570*/  FMUL.FTZ R103, R103, R57 ;  /* 0x0000003967677220 */ /* 0x000fe20000410000 */
[----:B------:R-:W-:Y:S01]  /*a580*/  FADD.FTZ R27, R21, R48 ;  /* 0x00000030151b7221 */ /* 0x000fe20000010000 */
        /* <DEDUP_REMOVED lines=10> */
[-C--:B------:R-:W-:Y:S01]  /*a630*/  FMUL.FTZ R115, R115, R57.reuse ;  /* 0x0000003973737220 */ /* 0x080fe20000410000 */
[-C--:B------:R-:W-:Y:S01]  /*a640*/  FMUL.FTZ R118, R118, R57.reuse ;  /* 0x0000003976767220 */ /* 0x080fe20000410000 */
[----:B------:R-:W-:-:S04]  /*a650*/  FMUL.FTZ R119, R119, R57 ;  /* 0x0000003977777220 */ /* 0x000fc80000410000 */
        /* <DEDUP_REMOVED lines=17> */
[----:B------:R-:W-:-:S06]  /*a770*/  F2FP.BF16.F32.PACK_AB R139, R36, R139 ;  /* 0x0000008b248b723e */ /* 0x000fcc00000010ff */
[----:B------:R3:W5:Y:S01]  /*a780*/  MUFU.EX2 R33, R50 ;  /* 0x0000003200217308 */ /* 0x0007620000000800 */
[----:B----4-:R-:W-:-:S07]  /*a790*/  FADD.FTZ R20, R132, R11 ;  /* 0x0000000b84147221 */ /* 0x010fce0000010000 */
[----:B------:R-:W4:Y:S01]  /*a7a0*/  MUFU.EX2 R38, R38 ;  /* 0x0000002600267308 */ /* 0x000f220000000800 */
[----:B--2---:R-:W-:Y:S01]  /*a7b0*/  FADD.FTZ R5, R133, R14 ;  /* 0x0000000e85057221 */ /* 0x004fe20000010000 */
[----:B---3--:R-:W-:-:S06]  /*a7c0*/  FFMA.FTZ R50, R64, UR22, -R82 ;  /* 0x0000001640327c23 */ /* 0x008fcc0008010852 */
[----:B------:R-:W2:Y:S01]  /*a7d0*/  MUFU.EX2 R134, R134 ;  /* 0x0000008600867308 */ /* 0x000ea20000000800 */
[C---:B-----5:R-:W-:Y:S01]  /*a7e0*/  FADD.FTZ R11, R33.reuse, R20 ;  /* 0x00000014210b7221 */ /* 0x060fe20000010000 */
[----:B------:R-:W-:-:S06]  /*a7f0*/  F2FP.BF16.F32.PACK_AB R132, R33, R132 ;  /* 0x000000842184723e */ /* 0x000fcc00000010ff */
[----:B------:R-:W3:Y:S01]  /*a800*/  MUFU.EX2 R135, R135 ;  /* 0x0000008700877308 */ /* 0x000ee20000000800 */
[C---:B----4-:R-:W-:Y:S01]  /*a810*/  FADD.FTZ R14, R38.reuse, R5 ;  /* 0x00000005260e7221 */ /* 0x050fe20000010000 */
[----:B------:R-:W-:-:S06]  /*a820*/  F2FP.BF16.F32.PACK_AB R133, R38, R133 ;  /* 0x000000852685723e */ /* 0x000fcc00000010ff */
[----:B------:R4:W5:Y:S01]  /*a830*/  MUFU.EX2 R39, R54 ;  /* 0x0000003600277308 */ /* 0x0009620000000800 */
[----:B--2---:R-:W-:-:S07]  /*a840*/  FADD.FTZ R20, R134, R11 ;  /* 0x0000000b86147221 */ /* 0x004fce0000010000 */
[----:B------:R-:W2:Y:S01]  /*a850*/  MUFU.EX2 R4, R4 ;  /* 0x0000000400047308 */ /* 0x000ea20000000800 */
[----:B---3--:R-:W-:Y:S01]  /*a860*/  FADD.FTZ R5, R135, R14 ;  /* 0x0000000e87057221 */ /* 0x008fe20000010000 */
[----:B----4-:R-:W-:-:S06]  /*a870*/  FFMA.FTZ R54, R68, UR22, -R82 ;  /* 0x0000001644367c23 */ /* 0x010fcc0008010852 */
[----:B------:R-:W3:Y:S01]  /*a880*/  MUFU.EX2 R26, R26 ;  /* 0x0000001a001a7308 */ /* 0x000ee20000000800 */
[C---:B-----5:R-:W-:Y:S01]  /*a890*/  FADD.FTZ R11, R39.reuse, R20 ;  /* 0x00000014270b7221 */ /* 0x060fe20000010000 */
        /* <DEDUP_REMOVED lines=14> */
[----:B------:R-:W3:Y:S01]  /*a980*/  MUFU.EX2 R43, R43 ;  /* 0x0000002b002b7308 */ /* 0x000ee20000000800 */
[----:B----4-:R-:W-:-:S07]  /*a990*/  FADD.FTZ R20, R34, R11 ;  /* 0x0000000b22147221 */ /* 0x010fce0000010000 */
[----:B------:R-:W4:Y:S01]  /*a9a0*/  MUFU.EX2 R42, R42 ;  /* 0x0000002a002a7308 */ /* 0x000f220000000800 */
[----:B--2---:R-:W-:-:S07]  /*a9b0*/  FADD.FTZ R5, R131, R14 ;  /* 0x0000000e83057221 */ /* 0x004fce0000010000 */
[----:B------:R-:W2:Y:S01]  /*a9c0*/  MUFU.EX2 R45, R45 ;  /* 0x0000002d002d7308 */ /* 0x000ea20000000800 */
[C---:B---3--:R-:W-:Y:S01]  /*a9d0*/  FADD.FTZ R20, R43.reuse, R20 ;  /* 0x000000142b147221 */ /* 0x048fe20000010000 */
[----:B------:R-:W-:-:S06]  /*a9e0*/  F2FP.BF16.F32.PACK_AB R130, R43, R34 ;  /* 0x000000222b82723e */ /* 0x000fcc00000010ff */
        /* <DEDUP_REMOVED lines=36> */
[----:B---3--:R-:W-:Y:S01]  /*ac30*/  FADD.FTZ R11, R80, R11 ;  /* 0x0000000b500b7221 */ /* 0x008fe20000010000 */
[C---:B----4-:R-:W-:Y:S01]  /*ac40*/  FADD.FTZ R5, R9.reuse, R4 ;  /* 0x0000000409057221 */ /* 0x050fe20000010000 */
[----:B------:R-:W-:Y:S01]  /*ac50*/  F2FP.BF16.F32.PACK_AB R122, R9, R56 ;  /* 0x00000038097a723e */ /* 0x000fe200000010ff */
[----:B------:R-:W-:Y:S02]  /*ac60*/  IMAD.MOV.U32 R9, RZ, RZ, R10 ;  /* 0x000000ffff097224 */ /* 0x000fe400078e000a */
[C---:B--2---:R-:W-:Y:S01]  /*ac70*/  FADD.FTZ R4, R59.reuse, R11 ;  /* 0x0000000b3b047221 */ /* 0x044fe20000010000 */
[----:B------:R-:W-:Y:S01]  /*ac80*/  F2FP.BF16.F32.PACK_AB R123, R59, R80 ;  /* 0x000000503b7b723e */ /* 0x000fe200000010ff */
[----:B------:R-:W-:Y:S01]  /*ac90*/  IMAD.MOV.U32 R11, RZ, RZ, R8 ;  /* 0x000000ffff0b7224 */ /* 0x000fe200078e0008 */
[----:B-1----:R-:W-:Y:S06]  /*aca0*/  @P2 BRA `(.L_x_11174) ;  /* 0xffffffd800ec2947 */ /* 0x002fec000383ffff */
.L_x_11165:
        /* <DEDUP_REMOVED lines=12> */
.L_x_11192:
        /* <DEDUP_REMOVED lines=9> */
.L_x_11177:
[----:B------:R-:W-:Y:S01]  /*ae00*/  ULEA UR6, UR39, UR40, 0x3 ;  /* 0x0000002827067291 */ /* 0x000fe2000f8e183f */
[----:B------:R-:W-:-:S05]  /*ae10*/  IMAD.U32 R8, RZ, RZ, UR37 ;  /* 0x00000025ff087e24 */ /* 0x000fca000f8e00ff */
[----:B------:R-:W-:-:S04]  /*ae20*/  SHF.L.U32 R8, R8, 0x1f, RZ ;  /* 0x0000001f08087819 */ /* 0x000fc800000006ff */
[----:B------:R1:W2:Y:S01]  /*ae30*/  SYNCS.PHASECHK.TRANS64.TRYWAIT P2, [UR6+0x16830], R8 ;  /* 0x01683008ff0075a7 */ /* 0x0002a20008040146 */
[----:B------:R-:W-:Y:S05]  /*ae40*/  @!P0 BRA `(.L_x_11178) ;  /* 0x0000000000048947 */ /* 0x000fea0003800000 */
[----:B------:R-:W-:Y:S01]  /*ae50*/  BPT.TRAP 0x1 ;  /* 0x000000040000795c */ /* 0x000fe20000300000 */
.L_x_11178:
[----:B--2---:R-:W-:Y:S05]  /*ae60*/  @P2 BRA `(.L_x_11176) ;  /* 0x0000000000082947 */ /* 0x004fea0003800000 */
[----:B------:R-:W2:Y:S02]  /*ae70*/  SYNCS.PHASECHK.TRANS64.TRYWAIT P2, [UR6+0x16830], R8 ;  /* 0x01683008ff0075a7 */ /* 0x000ea40008040146 */
[----:B--2---:R-:W-:Y:S05]  /*ae80*/  @!P2 BRA `(.L_x_11179) ;  /* 0x00000078002ca947 */ /* 0x004fea0003800000 */
.L_x_11176:
        /* <DEDUP_REMOVED lines=25> */
.L_x_11181:
[----:B------:R-:W-:Y:S01]  /*b020*/  ULEA UR6, UR27, UR40, 0x3 ;  /* 0x000000281b067291 */ /* 0x000fe2000f8e183f */
[----:B------:R-:W-:-:S05]  /*b030*/  IMAD.U32 R8, RZ, RZ, UR28 ;  /* 0x0000001cff087e24 */ /* 0x000fca000f8e00ff */
[----:B------:R-:W-:-:S04]  /*b040*/  SHF.L.U32 R8, R8, 0x1f, RZ ;  /* 0x0000001f08087819 */ /* 0x000fc800000006ff */
[----:B------:R1:W2:Y:S01]  /*b050*/  SYNCS.PHASECHK.TRANS64.TRYWAIT P2, [UR6+0x16850], R8 ;  /* 0x01685008ff0075a7 */ /* 0x0002a20008040146 */
[----:B------:R-:W-:Y:S05]  /*b060*/  @!P0 BRA `(.L_x_11182) ;  /* 0x0000000000048947 */ /* 0x000fea0003800000 */
[----:B------:R-:W-:Y:S01]  /*b070*/  BPT.TRAP 0x1 ;  /* 0x000000040000795c */ /* 0x000fe20000300000 */
.L_x_11182:
[----:B--2---:R-:W-:Y:S05]  /*b080*/  @P2 BRA `(.L_x_11180) ;  /* 0x0000000000082947 */ /* 0x004fea0003800000 */
[----:B------:R-:W2:Y:S02]  /*b090*/  SYNCS.PHASECHK.TRANS64.TRYWAIT P2, [UR6+0x16850], R8 ;  /* 0x01685008ff0075a7 */ /* 0x000ea40008040146 */
[----:B--2---:R-:W-:Y:S05]  /*b0a0*/  @!P2 BRA `(.L_x_11183) ;  /* 0x0000007400bca947 */ /* 0x004fea0003800000 */
.L_x_11180:
[----:B------:R-:W-:Y:S01]  /*b0b0*/  UIADD3 UR6, UR40, 0x400, URZ ;  /* 0x0000040028067890 */ /* 0x000fe2000fffe03f */
[----:B------:R-:W-:Y:S01]  /*b0c0*/  WARPGROUP.ARRIVE ;  /* 0x00000000000079c5 */ /* 0x000fe20000000000 */
[----:B------:R-:W-:Y:S01]  /*b0d0*/  UMOV UR7, 0x40000040 ;  /* 0x4000004000077882 */ /* 0x000fe20000000000 */
[----:B------:R-:W-:Y:S01]  /*b0e0*/  FMUL.FTZ R44, R44, UR26 ;  /* 0x0000001a2c2c7c20 */ /* 0x000fe20008410000 */
[----:B------:R-:W-:Y:S01]  /*b0f0*/  USHF.R.U32.HI UR6, URZ, 0x4, UR6 ;  /* 0x000000043f067899 */ /* 0x000fe20008011606 */
[----:B------:R-:W-:Y:S01]  /*b100*/  FMUL.FTZ R20, R30, UR26 ;  /* 0x0000001a1e147c20 */ /* 0x000fe20008410000 */
[----:B------:R-:W-:Y:S01]  /*b110*/  FMUL.FTZ R30, R39, UR26 ;  /* 0x0000001a271e7c20 */ /* 0x000fe20008410000 */
[----:B-12---:R-:W-:Y:S01]  /*b120*/  FMUL.FTZ R8, R24, UR26 ;  /* 0x0000001a18087c20 */ /* 0x006fe20008410000 */
[----:B------:R-:W-:Y:S01]  /*b130*/  ULOP3.LUT UR6, UR6, 0x3fff, URZ, 0xc0, !UPT ;  /* 0x00003fff06067892 */ /* 0x000fe2000f8ec03f */
[----:B------:R-:W-:Y:S02]  /*b140*/  VIADD R39, R16, 0x9 ;  /* 0x0000000910277836 */ /* 0x000fe40000000000 */
[----:B------:R-:W-:Y:S01]  /*b150*/  FMUL.FTZ R24, R31, UR26 ;  /* 0x0000001a1f187c20 */ /* 0x000fe20008410000 */
[----:B------:R-:W-:Y:S01]  /*b160*/  ISETP.GE.U32.AND P2, PT, R2, 0x180, PT ;  /* 0x000001800200780c */ /* 0x000fe20003f46070 */
        /* <DEDUP_REMOVED lines=8> */
[----:B------:R-:W-:Y:S01]  /*b1f0*/  SEL R39, R39, 0x9, !P2 ;  /* 0x0000000927277807 */ /* 0x000fe20005000000 */
        /* <DEDUP_REMOVED lines=110> */
[----:B------:R-:W-:Y:S01]  /*b8e0*/  FMUL.FTZ R133, R64, UR26 ;  /* 0x0000001a40857c20 */ /* 0x000fe20008410000 */
[----:B------:R-:W-:Y:S01]  /*b8f0*/  FMUL.FTZ R64, R83, UR26 ;  /* 0x0000001a53407c20 */ /* 0x000fe20008410000 */
[----:B------:R-:W-:Y:S01]  /*b900*/  HGMMA.64x64x16.F32.BF16 R88, R128, gdesc[UR4].tnspB, R88, gsb0 ;  /* 0x40e0000480587df0 */ /* 0x000fe20008001858 */
[----:B------:R-:W-:Y:S01]  /*b910*/  UIADD3 UR6, UR10, 0x300, URZ ;  /* 0x000003000a067890 */ /* 0x000fe2000fffe03f */
[----:B------:R-:W-:Y:S01]  /*b920*/  UMOV UR7, 0x40000040 ;  /* 0x4000004000077882 */ /* 0x000fe20000000000 */
[----:B-----5:R-:W-:Y:S01]  /*b930*/  FMUL.FTZ R44, R55, UR26 ;  /* 0x0000001a372c7c20 */ /* 0x020fe20008410000 */
[----:B------:R-:W-:Y:S01]  /*b940*/  FMUL.FTZ R55, R66, UR26 ;  /* 0x0000001a42377c20 */ /* 0x000fe20008410000 */
[----:B------:R-:W-:Y:S01]  /*b950*/  IMAD.U32 R66, RZ, RZ, UR39 ;  /* 0x00000027ff427e24 */ /* 0x000fe2000f8e00ff */
[----:B------:R-:W1:Y:S04]  /*b960*/  MUFU.TANH R133, R133 ;  /* 0x0000008500857308 */ /* 0x000e680000002400 */
[----:B------:R-:W-:-:S04]  /*b970*/  @!P1 LEA R66, R66, UR40, 0x3 ;  /* 0x0000002842429c11 */ /* 0x000fc8000f8e18ff */
[----:B------:R-:W1:Y:S01]  /*b980*/  MUFU.TANH R44, R44 ;  /* 0x0000002c002c7308 */ /* 0x000e620000002400 */
[----:B------:R-:W-:-:S05]  /*b990*/  @!P1 VIADD R66, R66, 0x16840 ;  /* 0x0001684042429836 */ /* 0x000fca0000000000 */
[----:B------:R-:W-:Y:S02]  /*b9a0*/  @!P1 PRMT R66, RZ, 0x654, R66 ;  /* 0x00000654ff429816 */ /* 0x000fe40000000042 */
[----:B------:R-:W1:Y:S08]  /*b9b0*/  MUFU.TANH R55, R55 ;  /* 0x0000003700377308 */ /* 0x000e700000002400 */
[----:B------:R-:W1:Y:S01]  /*b9c0*/  MUFU.TANH R64, R64 ;  /* 0x0000004000407308 */ /* 0x000e620000002400 */
[----:B------:R-:W-:-:S02]  /*b9d0*/  WARPGROUP.DEPBAR.LE gsb0, 0x0 ;  /* 0x00008000000079c5 */ /* 0x000fc40000010000 */
[----:B------:R-:W-:Y:S01]  /*b9e0*/  WARPGROUP.ARRIVE ;  /* 0x00000000000079c5 */ /* 0x000fe20000000000 */
[----:B------:R-:W-:Y:S01]  /*b9f0*/  FMUL.FTZ R130, R60, UR26 ;  /* 0x0000001a3c827c20 */ /* 0x000fe20008410000 */
[----:B------:R-:W-:Y:S01]  /*ba00*/  FMUL.FTZ R60, R75, UR26 ;  /* 0x0000001a4b3c7c20 */ /* 0x000fe20008410000 */
[----:B------:R-:W-:Y:S01]  /*ba10*/  FMUL.FTZ R128, R57, UR26 ;  /* 0x0000001a39807c20 */ /* 0x000fe20008410000 */
[----:B------:R-:W5:Y:S01]  /*ba20*/  LDC R75, c[0x0][0x2e0] ;  /* 0x0000b800ff4b7b82 */ /* 0x000f620000000800 */
[----:B------:R-:W-:Y:S01]  /*ba30*/  FMUL.FTZ R57, R70, UR26 ;  /* 0x0000001a46397c20 */ /* 0x000fe20008410000 */
[----:B------:R-:W-:Y:S01]  /*ba40*/  HGMMA.64x64x16.F32.BF16 R88, R124, gdesc[UR4].tnspB, R88, gsb0 ;  /* 0x40e000047c587df0 */ /* 0x000fe20008001858 */
[----:B------:R-:W-:Y:S01]  /*ba50*/  UIADD3 UR6, UR10, 0x380, URZ ;  /* 0x000003800a067890 */ /* 0x000fe2000fffe03f */
[----:B------:R-:W-:Y:S01]  /*ba60*/  FMUL.FTZ R70, R72, UR26 ;  /* 0x0000001a48467c20 */ /* 0x000fe20008410000 */
[----:B------:R-:W-:Y:S01]  /*ba70*/  UMOV UR7, 0x40000040 ;  /* 0x4000004000077882 */ /* 0x000fe20000000000 */
[----:B------:R-:W-:Y:S01]  /*ba80*/  FMUL.FTZ R72, R76, UR26 ;  /* 0x0000001a4c487c20 */ /* 0x000fe20008410000 */
[----:B------:R-:W-:-:S02]  /*ba90*/  IMAD.SHL.U32 R76, R7, 0x80, RZ ;  /* 0x00000080074c7824 */ /* 0x000fc400078e00ff */
[----:B------:R-:W-:Y:S01]  /*baa0*/  FMUL.FTZ R129, R61, UR26 ;  /* 0x0000001a3d817c20 */ /* 0x000fe20008410000 */
[----:B------:R-:W-:Y:S01]  /*bab0*/  FMUL.FTZ R131, R65, UR26 ;  /* 0x0000001a41837c20 */ /* 0x000fe20008410000 */
[----:B------:R-:W-:Y:S01]  /*bac0*/  FMUL.FTZ R61, R78, UR26 ;  /* 0x0000001a4e3d7c20 */ /* 0x000fe20008410000 */
[----:B------:R-:W-:Y:S01]  /*bad0*/  FMUL.FTZ R78, R84, UR26 ;  /* 0x0000001a544e7c20 */ /* 0x000fe20008410000 */
[----:B------:R-:W-:Y:S01]  /*bae0*/  IADD3 R38, -R76, 0x1, RZ ;  /* 0x000000014c267810 */ /* 0x000fe20007ffe1ff */
[----:B------:R-:W-:Y:S01]  /*baf0*/  FMUL.FTZ R65, R86, UR26 ;  /* 0x0000001a56417c20 */ /* 0x000fe20008410000 */
[----:B------:R-:W1:Y:S08]  /*bb00*/  MUFU.TANH R128, R128 ;  /* 0x0000008000807308 */ /* 0x000e700000002400 */
[----:B------:R-:W1:Y:S01]  /*bb10*/  MUFU.TANH R130, R130 ;  /* 0x0000008200827308 */ /* 0x000e620000002400 */
[----:B-----5:R-:W-:-:S04]  /*bb20*/  IMAD R38, R75, UR47, R38 ;  /* 0x0000002f4b267c24 */ /* 0x020fc8000f8e0226 */
[----:B------:R-:W-:-:S03]  /*bb30*/  VIADD R38, R38, -UR25 ;  /* 0x8000001926267c36 */ /* 0x000fc60008000000 */
[----:B------:R-:W1:Y:S01]  /*bb40*/  MUFU.TANH R129, R129 ;  /* 0x0000008100817308 */ /* 0x000e620000002400 */
[----:B------:R-:W-:-:S04]  /*bb50*/  IMAD R38, R17, -0x2, R38 ;  /* 0xfffffffe11267824 */ /* 0x000fc800078e0226 */
[----:B------:R-:W-:-:S03]  /*bb60*/  VIADD R84, R38, UR24 ;  /* 0x0000001826547c36 */ /* 0x000fc60008000000 */
[----:B------:R-:W1:Y:S01]  /*bb70*/  MUFU.TANH R131, R131 ;  /* 0x0000008300837308 */ /* 0x000e620000002400 */
[----:B------:R-:W-:Y:S02]  /*bb80*/  VIADD R82, R38, UR21 ;  /* 0x0000001526527c36 */ /* 0x000fe40008000000 */
[C---:B------:R-:W-:Y:S02]  /*bb90*/  IMAD.IADD R85, R3.reuse, 0x1, R84 ;  /* 0x0000000103557824 */ /* 0x040fe400078e0254 */
[----:B------:R-:W-:-:S03]  /*bba0*/  IMAD.IADD R86, R3, 0x1, R82 ;  /* 0x0000000103567824 */ /* 0x000fc600078e0252 */
        /* <DEDUP_REMOVED lines=8> */
[----:B------:R-:W-:Y:S07]  /*bc30*/  HGMMA.64x64x16.F32.BF16 R88, R120, gdesc[UR4].tnspB, R88, gsb0 ;  /* 0x40e0000478587df0 */ /* 0x000fee0008001858 */
[----:B------:R-:W1:Y:S01]  /*bc40*/  MUFU.TANH R65, R65 ;  /* 0x0000004100417308 */ /* 0x000e620000002400 */
[----:B------:R-:W-:Y:S02]  /*bc50*/  WARPGROUP.DEPBAR.LE gsb0, 0x0 ;  /* 0x00008000000079c5 */ /* 0x000fe40000010000 */
[----:B------:R1:W-:Y:S06]  /*bc60*/  BAR.ARV R39, 0x100 ;  /* 0x000400270000751d */ /* 0x0003ec0000002000 */
[----:B------:R5:W-:Y:S02]  /*bc70*/  @!P1 SYNCS.ARRIVE.TRANS64.RED.A1T0 RZ, [R66+URZ], RZ ;  /* 0x000000ff42ff99a7 */ /* 0x000be4000810043f */
[----:B-----5:R-:W-:-:S06]  /*bc80*/  FMUL.FTZ R66, R87, UR26 ;  /* 0x0000001a57427c20 */ /* 0x020fcc0008410000 */
        /* <DEDUP_REMOVED lines=13> */
.L_x_11186:
[----:B------:R-:W-:-:S05]  /*bd60*/  IMAD.U32 R77, RZ, RZ, UR23 ;  /* 0x00000017ff4d7e24 */ /* 0x000fca000f8e00ff */
[----:B------:R-:W-:-:S13]  /*bd70*/  ISETP.NE.AND P2, PT, R77, 0x1, PT ;  /* 0x000000014d00780c */ /* 0x000fda0003f45270 */
[----:B-1----:R-:W1:Y:S01]  /*bd80*/  @P2 LDC.64 R38, c[0x0][0x9e8] ;  /* 0x00027a00ff262b82 */ /* 0x002e620000000a00 */
[----:B------:R-:W-:-:S04]  /*bd90*/  @P2 IMAD.IADD R75, R3, 0x1, R6 ;  /* 0x00000001034b2824 */ /* 0x000fc800078e0206 */
[----:B-1----:R-:W-:-:S04]  /*bda0*/  @P2 IMAD.HI.U32 R38, R75, R38, RZ ;  /* 0x000000264b262227 */ /* 0x002fc800078e00ff */
[----:B------:R-:W-:Y:S01]  /*bdb0*/  IMAD.MOV.U32 R75, RZ, RZ, R9 ;  /* 0x000000ffff4b7224 */ /* 0x000fe200078e0009 */
[----:B------:R-:W-:-:S07]  /*bdc0*/  @P2 SHF.R.U32.HI R75, RZ, R39, R38 ;  /* 0x00000027ff4b2219 */ /* 0x000fce0000011626 */
.L_x_11187:
[----:B------:R-:W-:Y:S05]  /*bdd0*/  BSYNC B0 ;  /* 0x0000000000007941 */ /* 0x000fea0003800000 */
.L_x_11185:
[----:B------:R-:W-:-:S04]  /*bde0*/  IMAD R38, R75, R77, -R76 ;  /* 0x0000004d4b267224 */ /* 0x000fc800078e0a4c */
[----:B------:R-:W-:-:S05]  /*bdf0*/  IMAD R38, R17, -0x2, R38 ;  /* 0xfffffffe11267824 */ /* 0x000fca00078e0226 */
[----:B------:R-:W-:Y:S02]  /*be00*/  VIADDMNMX R85, R38, R77, R85, PT ;  /* 0x0000004d26557246 */ /* 0x000fe40003800155 */
[----:B------:R-:W-:-:S07]  /*be10*/  VIMNMX R86, R86, R38, !PT ;  /* 0x0000002656567248 */ /* 0x000fce0007fe0100 */
.L_x_11184:
        /* <DEDUP_REMOVED lines=77> */
[----:B------:R-:W-:Y:S01]  /*c2f0*/  FSEL R15, R70, -INF , !P4 ;  /* 0xff800000460f7808 */ /* 0x000fe20006000000 */
[----:B------:R-:W-:Y:S01]  /*c300*/  IMAD.IADD R70, R0, 0x1, R84 ;  /* 0x0000000100467824 */ /* 0x000fe200078e0254 */
        /* <DEDUP_REMOVED lines=33> */
.L_x_11190:
[----:B------:R-:W-:-:S05]  /*c520*/  IMAD.U32 R87, RZ, RZ, UR23 ;  /* 0x00000017ff577e24 */ /* 0x000fca000f8e00ff */
[----:B------:R-:W-:-:S13]  /*c530*/  ISETP.NE.AND P3, PT, R87, 0x1, PT ;  /* 0x000000015700780c */ /* 0x000fda0003f65270 */
[----:B------:R-:W1:Y:S02]  /*c540*/  @P3 LDC.64 R38, c[0x0][0x9e8] ;  /* 0x00027a00ff263b82 */ /* 0x000e640000000a00 */
[----:B-1----:R-:W-:-:S05]  /*c550*/  @P3 IMAD.HI.U32 R38, R85, R38, RZ ;  /* 0x0000002655263227 */ /* 0x002fca00078e00ff */
[----:B------:R-:W-:-:S07]  /*c560*/  @P3 SHF.R.U32.HI R85, RZ, R39, R38 ;  /* 0x00000027ff553219 */ /* 0x000fce0000011626 */
.L_x_11191:
[----:B------:R-:W-:Y:S05]  /*c570*/  BSYNC B0 ;  /* 0x0000000000007941 */ /* 0x000fea0003800000 */
.L_x_11189:
[----:B------:R-:W-:-:S04]  /*c580*/  IMAD R76, R85, R87, -R76 ;  /* 0x00000057554c7224 */ /* 0x000fc800078e0a4c */
[----:B------:R-:W-:-:S05]  /*c590*/  IMAD R76, R17, -0x2, R76 ;  /* 0xfffffffe114c7824 */ /* 0x000fca00078e024c */
[----:B------:R-:W-:Y:S02]  /*c5a0*/  VIADDMNMX R70, R76, R87, R70, PT ;  /* 0x000000574c467246 */ /* 0x000fe40003800146 */
[----:B------:R-:W-:-:S07]  /*c5b0*/  VIMNMX R71, R71, R76, !PT ;  /* 0x0000004c47477248 */ /* 0x000fce0007fe0100 */
.L_x_11188:
        /* <DEDUP_REMOVED lines=26> */
[----:B------:R-:W-:Y:S02]  /*c760*/  ISETP.LT.OR P6, PT, R70, 0x9, P6 ;  /* 0x000000094600780c */ /* 0x000fe400037c1670 */
        /* <DEDUP_REMOVED lines=13> */
[----:B------:R-:W-:Y:S02]  /*c840*/  ISETP.GT.AND P3, PT, R71, RZ, P2 ;  /* 0x000000ff4700720c */ /* 0x000fe40001764270 */
        /* <DEDUP_REMOVED lines=74> */
[----:B------:R-:W-:Y:S01]  /*ccf0*/  ISETP.LT.OR P3, PT, R70, 0x39, P3 ;  /* 0x000000394600780c */ /* 0x000fe20001f61670 */
[----:B------:R1:W-:Y:S01]  /*cd00*/  MUFU.EX2 R33, R36 ;  /* 0x0000002400217308 */ /* 0x0003e20000000800 */
[----:B------:R-:W-:Y:S01]  /*cd10*/  FSEL R42, R42, -INF , !P4 ;  /* 0xff8000002a2a7808 */ /* 0x000fe20006000000 */
[--C-:B------:R-:W-:Y:S01]  /*cd20*/  FFMA.FTZ R129, R129, UR22, -R38.reuse ;  /* 0x0000001681817c23 */ /* 0x100fe20008010826 */
[----:B------:R-:W-:Y:S01]  /*cd30*/  FMNMX.FTZ R35, R75, R10, !PT ;  /* 0x0000000a4b237209 */ /* 0x000fe20007810000 */
[--C-:B------:R-:W-:Y:S01]  /*cd40*/  FFMA.FTZ R13, R13, UR22, -R38.reuse ;  /* 0x000000160d0d7c23 */ /* 0x100fe20008010826 */
[----:B------:R-:W-:Y:S01]  /*cd50*/  ISETP.GT.AND P4, PT, R71, 0x39, P2 ;  /* 0x000000394700780c */ /* 0x000fe20001784270 */
[--C-:B------:R-:W-:Y:S01]  /*cd60*/  FFMA.FTZ R21, R68, UR22, -R38.reuse ;  /* 0x0000001644157c23 */ /* 0x100fe20008010826 */
[----:B------:R-:W-:Y:S01]  /*cd70*/  FSEL R43, R43, -INF , !P3 ;  /* 0xff8000002b2b7808 */ /* 0x000fe20005800000 */
[----:B------:R-:W-:Y:S01]  /*cd80*/  MUFU.EX2 R150, R150 ;  /* 0x0000009600967308 */ /* 0x000fe20000000800 */
[----:B------:R-:W-:Y:S01]  /*cd90*/  FMNMX.FTZ R10, R40, R35, !PT ;  /* 0x00000023280a7209 */ /* 0x000fe20007810000 */
[--C-:B-1----:R-:W-:Y:S01]  /*cda0*/  FFMA.FTZ R36, R45, UR22, -R38.reuse ;  /* 0x000000162d247c23 */ /* 0x102fe20008010826 */
[----:B------:R-:W-:Y:S01]  /*cdb0*/  ISETP.GT.AND P3, PT, R71, 0x40, P2 ;  /* 0x000000404700780c */ /* 0x000fe20001764270 */
[--C-:B------:R-:W-:Y:S01]  /*cdc0*/  FFMA.FTZ R120, R69, UR22, -R38.reuse ;  /* 0x0000001645787c23 */ /* 0x100fe20008010826 */
[----:B------:R-:W-:Y:S01]  /*cdd0*/  ISETP.LT.OR P4, PT, R70, 0x3a, P4 ;  /* 0x0000003a4600780c */ /* 0x000fe20002781670 */
[--C-:B------:R-:W-:Y:S01]  /*cde0*/  FFMA.FTZ R25, R74, UR22, -R38.reuse ;  /* 0x000000164a197c23 */ /* 0x100fe20008010826 */
[----:B------:R-:W-:Y:S01]  /*cdf0*/  FMNMX.FTZ R35, R41, R10, !PT ;  /* 0x0000000a29237209 */ /* 0x000fe20007810000 */
[----:B------:R-:W-:Y:S01]  /*ce00*/  MUFU.EX2 R37, R76 ;  /* 0x0000004c00257308 */ /* 0x000fe20000000800 */
[----:B------:R-:W-:Y:S01]  /*ce10*/  ISETP.LT.OR P3, PT, R70, 0x41, P3 ;  /* 0x000000414600780c */ /* 0x000fe20001f61670 */
[--C-:B------:R-:W-:Y:S01]  /*ce20*/  FFMA.FTZ R122, R72, UR22, -R38.reuse ;  /* 0x00000016487a7c23 */ /* 0x100fe20008010826 */
[----:B------:R-:W-:Y:S01]  /*ce30*/  FSEL R44, R44, -INF , !P4 ;  /* 0xff8000002c2c7808 */ /* 0x000fe20006000000 */
[----:B------:R-:W-:Y:S01]  /*ce40*/  FFMA.FTZ R73, R73, UR22, -R38 ;  /* 0x0000001649497c23 */ /* 0x000fe20008010826 */
[----:B------:R-:W-:-:S02]  /*ce50*/  ISETP.GT.AND P4, PT, R71, 0x41, P2 ;  /* 0x000000414700780c */ /* 0x000fc40001784270 */
[----:B------:R-:W-:Y:S01]  /*ce60*/  FMNMX.FTZ R10, R42, R35, !PT ;  /* 0x000000232a0a7209 */ /* 0x000fe20007810000 */
[----:B------:R-:W-:Y:S01]  /*ce70*/  MUFU.EX2 R144, R144 ;  /* 0x0000009000907308 */ /* 0x000fe20000000800 */
[----:B------:R-:W-:Y:S02]  /*ce80*/  FSEL R48, R48, -INF , !P3 ;  /* 0xff80000030307808 */ /* 0x000fe40005800000 */
[----:B------:R-:W-:Y:S02]  /*ce90*/  ISETP.GT.AND P3, PT, R71, 0x48, P2 ;  /* 0x000000484700780c */ /* 0x000fe40001764270 */
[C---:B------:R-:W-:Y:S02]  /*cea0*/  ISETP.LT.OR P4, PT, R70.reuse, 0x42, P4 ;  /* 0x000000424600780c */ /* 0x040fe40002781670 */
[----:B------:R-:W-:Y:S01]  /*ceb0*/  FMNMX.FTZ R45, R43, R10, !PT ;  /* 0x0000000a2b2d7209 */ /* 0x000fe20007810000 */
[----:B------:R1:W-:Y:S01]  /*cec0*/  MUFU.EX2 R35, R36 ;  /* 0x0000002400237308 */ /* 0x0003e20000000800 */
[----:B------:R-:W-:-:S02]  /*ced0*/  ISETP.LT.OR P3, PT, R70, 0x49, P3 ;  /* 0x000000494600780c */ /* 0x000fc40001f61670 */
[----:B------:R-:W-:Y:S02]  /*cee0*/  FSEL R49, R49, -INF , !P4 ;  /* 0xff80000031317808 */ /* 0x000fe40006000000 */
[C---:B------:R-:W-:Y:S02]  /*cef0*/  ISETP.GT.AND P4, PT, R71.reuse, 0x49, P2 ;  /* 0x000000494700780c */ /* 0x040fe40001784270 */
[----:B------:R-:W-:Y:S01]  /*cf00*/  FMNMX.FTZ R45, R44, R45, !PT ;  /* 0x0000002d2c2d7209 */ /* 0x000fe20007810000 */
[----:B------:R-:W-:Y:S01]  /*cf10*/  MUFU.EX2 R27, R27 ;  /* 0x0000001b001b7308 */ /* 0x000fe20000000800 */
[----:B------:R-:W-:Y:S02]  /*cf20*/  FSEL R52, R52, -INF , !P3 ;  /* 0xff80000034347808 */ /* 0x000fe40005800000 */
[----:B------:R-:W-:Y:S02]  /*cf30*/  ISETP.GT.AND P3, PT, R71, 0x50, P2 ;  /* 0x000000504700780c */ /* 0x000fe40001764270 */
[----:B------:R-:W-:-:S02]  /*cf40*/  ISETP.LT.OR P4, PT, R70, 0x4a, P4 ;  /* 0x0000004a4600780c */ /* 0x000fc40002781670 */
[----:B------:R-:W-:Y:S01]  /*cf50*/  FMNMX.FTZ R10, R48, R45, !PT ;  /* 0x0000002d300a7209 */ /* 0x000fe20007810000 */
[----:B------:R-:W-:Y:S01]  /*cf60*/  FFMA.FTZ R45, R46, UR22, -R38 ;  /* 0x000000162e2d7c23 */ /* 0x000fe20008010826 */
[----:B------:R-:W-:Y:S01]  /*cf70*/  ISETP.LT.OR P3, PT, R70, 0x51, P3 ;  /* 0x000000514600780c */ /* 0x000fe20001f61670 */
[----:B------:R-:W-:Y:S01]  /*cf80*/  MUFU.EX2 R146, R146 ;  /* 0x0000009200927308 */ /* 0x000fe20000000800 */
[----:B------:R-:W-:Y:S02]  /*cf90*/  FSEL R54, R54, -INF , !P4 ;  /* 0xff80000036367808 */ /* 0x000fe40006000000 */
[----:B------:R-:W-:Y:S02]  /*cfa0*/  ISETP.GT.AND P4, PT, R71, 0x51, P2 ;  /* 0x000000514700780c */ /* 0x000fe40001784270 */
[----:B------:R-:W-:Y:S02]  /*cfb0*/  FMNMX.FTZ R47, R49, R10, !PT ;  /* 0x0000000a312f7209 */ /* 0x000fe40007810000 */
[----:B------:R-:W-:Y:S01]  /*cfc0*/  FSEL R55, R55, -INF , !P3 ;  /* 0xff80000037377808 */ /* 0x000fe20005800000 */
[----:B------:R-:W-:Y:S01]  /*cfd0*/  MUFU.EX2 R31, R31 ;  /* 0x0000001f001f7308 */ /* 0x000fe20000000800 */
[----:B------:R-:W-:-:S02]  /*cfe0*/  ISETP.GT.AND P3, PT, R71, 0x58, P2 ;  /* 0x000000584700780c */ /* 0x000fc40001764270 */
[----:B------:R-:W-:Y:S02]  /*cff0*/  ISETP.LT.OR P4, PT, R70, 0x52, P4 ;  /* 0x000000524600780c */ /* 0x000fe40002781670 */
[----:B------:R-:W-:Y:S02]  /*d000*/  FMNMX.FTZ R47, R52, R47, !PT ;  /* 0x0000002f342f7209 */ /* 0x000fe40007810000 */
[----:B------:R-:W-:Y:S01]  /*d010*/  ISETP.LT.OR P3, PT, R70, 0x59, P3 ;  /* 0x000000594600780c */ /* 0x000fe20001f61670 */
[----:B------:R-:W-:Y:S01]  /*d020*/  MUFU.EX2 R140, R140 ;  /* 0x0000008c008c7308 */ /* 0x000fe20000000800 */
[----:B------:R-:W-:Y:S02]  /*d030*/  FSEL R56, R56, -INF , !P4 ;  /* 0xff80000038387808 */ /* 0x000fe40006000000 */
        /* <DEDUP_REMOVED lines=9> */
[----:B------:R-:W-:-:S02]  /*d0d0*/  ISETP.LT.OR P3, PT, R70, 0x61, P3 ;  /* 0x000000614600780c */ /* 0x000fc40001f61670 */
[----:B------:R-:W-:Y:S02]  /*d0e0*/  FSEL R58, R58, -INF , !P4 ;  /* 0xff8000003a3a7808 */ /* 0x000fe40006000000 */
[----:B------:R-:W-:Y:S02]  /*d0f0*/  ISETP.GT.AND P4, PT, R71, 0x61, P2 ;  /* 0x000000614700780c */ /* 0x000fe40001784270 */
[----:B------:R-:W-:Y:S01]  /*d100*/  FMNMX.FTZ R51, R57, R10, !PT ;  /* 0x0000000a39337209 */ /* 0x000fe20007810000 */
[----:B------:R-:W-:Y:S01]  /*d110*/  MUFU.EX2 R47, R50 ;  /* 0x00000032002f7308 */ /* 0x000fe20000000800 */
[----:B------:R-:W-:Y:S02]  /*d120*/  FSEL R59, R59, -INF , !P3 ;  /* 0xff8000003b3b7808 */ /* 0x000fe40005800000 */
[----:B------:R-:W-:Y:S02]  /*d130*/  ISETP.GT.AND P3, PT, R71, 0x68, P2 ;  /* 0x000000684700780c */ /* 0x000fe40001764270 */
[----:B------:R-:W-:-:S02]  /*d140*/  ISETP.LT.OR P4, PT, R70, 0x62, P4 ;  /* 0x000000624600780c */ /* 0x000fc40002781670 */
[----:B------:R-:W-:Y:S01]  /*d150*/  FMNMX.FTZ R10, R58, R51, !PT ;  /* 0x000000333a0a7209 */ /* 0x000fe20007810000 */
[----:B------:R-:W-:Y:S01]  /*d160*/  MUFU.EX2 R45, R45 ;  /* 0x0000002d002d7308 */ /* 0x000fe20000000800 */
[----:B------:R-:W-:Y:S02]  /*d170*/  ISETP.LT.OR P3, PT, R70, 0x69, P3 ;  /* 0x000000694600780c */ /* 0x000fe40001f61670 */
[----:B------:R-:W-:Y:S02]  /*d180*/  FSEL R60, R60, -INF , !P4 ;  /* 0xff8000003c3c7808 */ /* 0x000fe40006000000 */
[----:B------:R-:W-:Y:S02]  /*d190*/  ISETP.GT.AND P4, PT, R71, 0x69, P2 ;  /* 0x000000694700780c */ /* 0x000fe40001784270 */
[----:B------:R-:W-:Y:S01]  /*d1a0*/  FMNMX.FTZ R51, R59, R10, !PT ;  /* 0x0000000a3b337209 */ /* 0x000fe20007810000 */
[----:B------:R-:W-:Y:S01]  /*d1b0*/  MUFU.EX2 R138, R138 ;  /* 0x0000008a008a7308 */ /* 0x000fe20000000800 */
[----:B------:R-:W-:-:S02]  /*d1c0*/  FSEL R61, R61, -INF , !P3 ;  /* 0xff8000003d3d7808 */ /* 0x000fc40005800000 */
[C---:B------:R-:W-:Y:S02]  /*d1d0*/  ISETP.GT.AND P3, PT, R71.reuse, 0x70, P2 ;  /* 0x000000704700780c */ /* 0x040fe40001764270 */
[----:B------:R-:W-:Y:S02]  /*d1e0*/  ISETP.LT.OR P4, PT, R70, 0x6a, P4 ;  /* 0x0000006a4600780c */ /* 0x000fe40002781670 */
[----:B------:R-:W-:Y:S01]  /*d1f0*/  FMNMX.FTZ R10, R60, R51, !PT ;  /* 0x000000333c0a7209 */ /* 0x000fe20007810000 */
[----:B------:R-:W-:Y:S01]  /*d200*/  MUFU.EX2 R132, R132 ;  /* 0x0000008400847308 */ /* 0x000fe20000000800 */
[----:B------:R-:W-:Y:S02]  /*d210*/  ISETP.LT.OR P3, PT, R70, 0x71, P3 ;  /* 0x000000714600780c */ /* 0x000fe40001f61670 */
[----:B------:R-:W-:Y:S02]  /*d220*/  FSEL R62, R62, -INF , !P4 ;  /* 0xff8000003e3e7808 */ /* 0x000fe40006000000 */
[----:B------:R-:W-:-:S02]  /*d230*/  ISETP.GT.AND P4, PT, R71, 0x71, P2 ;  /* 0x000000714700780c */ /* 0x000fc40001784270 */
[----:B------:R-:W-:Y:S01]  /*d240*/  FMNMX.FTZ R53, R61, R10, !PT ;  /* 0x0000000a3d357209 */ /* 0x000fe20007810000 */
[----:B------:R2:W-:Y:S01]  /*d250*/  MUFU.EX2 R51, R128 ;  /* 0x0000008000337308 */ /* 0x0005e20000000800 */
[----:B-1----:R-:W-:Y:S02]  /*d260*/  FSEL R36, R63, -INF , !P3 ;  /* 0xff8000003f247808 */ /* 0x002fe40005800000 */
[C---:B------:R-:W-:Y:S02]  /*d270*/  ISETP.GT.AND P3, PT, R71.reuse, 0x78, P2 ;  /* 0x000000784700780c */ /* 0x040fe40001764270 */
[----:B------:R-:W-:Y:S02]  /*d280*/  ISETP.LT.OR P4, PT, R70, 0x72, P4 ;  /* 0x000000724600780c */ /* 0x000fe40002781670 */
[----:B------:R-:W-:Y:S01]  /*d290*/  FMNMX.FTZ R53, R62, R53, !PT ;  /* 0x000000353e357209 */ /* 0x000fe20007810000 */
[----:B------:R-:W-:Y:S01]  /*d2a0*/  MUFU.EX2 R134, R134 ;  /* 0x0000008600867308 */ /* 0x000fe20000000800 */
[----:B------:R-:W-:Y:S01]  /*d2b0*/  ISETP.GT.AND P2, PT, R71, 0x79, P2 ;  /* 0x000000794700780c */ /* 0x000fe20001744270 */
[----:B--2---:R-:W-:Y:S01]  /*d2c0*/  FFMA.FTZ R128, R133, UR22, -R38 ;  /* 0x0000001685807c23 */ /* 0x004fe20008010826 */
[----:B------:R-:W-:-:S02]  /*d2d0*/  ISETP.LT.OR P3, PT, R70, 0x79, P3 ;  /* 0x000000794600780c */ /* 0x000fc40001f61670 */
[----:B------:R-:W-:Y:S02]  /*d2e0*/  FSEL R64, R64, -INF , !P4 ;  /* 0xff80000040407808 */ /* 0x000fe40006000000 */
        /* <DEDUP_REMOVED lines=9> */
[----:B------:R-:W-:Y:S01]  /*d380*/  FMNMX.FTZ R10, R66, R63, !PT ;  /* 0x0000003f420a7209 */ /* 0x000fe20007810000 */
[----:B------:R-:W-:Y:S02]  /*d390*/  FFMA.FTZ R63, R131, UR22, -R38 ;  /* 0x00000016833f7c23 */ /* 0x000fe40008010826 */
        /* <DEDUP_REMOVED lines=28> */
[----:B-1----:R-:W-:-:S05]  /*d560*/  FMNMX.FTZ R10, R65, R10, !PT ;  /* 0x0000000a410a7209 */ /* 0x002fca0007810000 */
[----:B------:R-:W-:Y:S01]  /*d570*/  MUFU.EX2 R21, R21 ;  /* 0x0000001500157308 */ /* 0x000fe20000000800 */
[C---:B------:R-:W-:Y:S01]  /*d580*/  FSETP.NEU.FTZ.AND P2, PT, R10.reuse, -INF , PT ;  /* 0xff8000000a00780b */ /* 0x040fe20003f5d000 */
[----:B------:R-:W-:-:S05]  /*d590*/  FMUL.FTZ R67, R10, UR22 ;  /* 0x000000160a437c20 */ /* 0x000fca0008410000 */
[----:B------:R-:W-:Y:S01]  /*d5a0*/  FSEL R67, R67, RZ, P2 ;  /* 0x000000ff43437208 */ /* 0x000fe20001000000 */
[----:B------:R-:W-:Y:S04]  /*d5b0*/  MUFU.EX2 R120, R120 ;  /* 0x0000007800787308 */ /* 0x000fe80000000800 */
[--C-:B------:R-:W-:Y:S01]  /*d5c0*/  FFMA.FTZ R141, R32, UR22, -R67.reuse ;  /* 0x00000016208d7c23 */ /* 0x100fe20008010843 */
[----:B------:R-:W-:Y:S01]  /*d5d0*/  FFMA.FTZ R32, R11, R5, R148 ;  /* 0x000000050b207223 */ /* 0x000fe20000010094 */
[--C-:B------:R-:W-:Y:S01]  /*d5e0*/  FFMA.FTZ R147, R29, UR22, -R67.reuse ;  /* 0x000000161d937c23 */ /* 0x100fe20008010843 */
[--C-:B------:R-:W-:Y:S01]  /*d5f0*/  FFMA.FTZ R38, R77, UR22, -R67.reuse ;  /* 0x000000164d267c23 */ /* 0x100fe20008010843 */
[--C-:B------:R-:W-:Y:S01]  /*d600*/  FFMA.FTZ R149, R14, UR22, -R67.reuse ;  /* 0x000000160e957c23 */ /* 0x100fe20008010843 */
[----:B------:R-:W-:Y:S01]  /*d610*/  FADD.FTZ R5, R39, R32 ;  /* 0x0000002027057221 */ /* 0x000fe20000010000 */
[--C-:B------:R-:W-:Y:S01]  /*d620*/  FFMA.FTZ R151, R20, UR22, -R67.reuse ;  /* 0x0000001614977c23 */ /* 0x100fe20008010843 */
[--C-:B------:R-:W-:Y:S01]  /*d630*/  FFMA.FTZ R20, R28, UR22, -R67.reuse ;  /* 0x000000161c147c23 */ /* 0x100fe20008010843 */
[----:B------:R-:W-:Y:S01]  /*d640*/  FFMA.FTZ R137, R41, UR22, -R67 ;  /* 0x0000001629897c23 */ /* 0x000fe20008010843 */
[----:B------:R-:W-:Y:S01]  /*d650*/  FADD.FTZ R32, R150, R5 ;  /* 0x0000000596207221 */ /* 0x000fe20000010000 */
[----:B------:R-:W-:Y:S01]  /*d660*/  FSEL R5, R10, RZ, P2 ;  /* 0x000000ff0a057208 */ /* 0x000fe20001000000 */
[----:B------:R-:W-:Y:S01]  /*d670*/  MUFU.EX2 R38, R38 ;  /* 0x0000002600267308 */ /* 0x000fe20000000800 */
[----:B------:R-:W-:Y:S01]  /*d680*/  FFMA.FTZ R28, R40, UR22, -R67 ;  /* 0x00000016281c7c23 */ /* 0x000fe20008010843 */
[----:B------:R-:W-:Y:S01]  /*d690*/  FADD.FTZ R29, R37, R32 ;  /* 0x00000020251d7221 */ /* 0x000fe20000010000 */
[----:B------:R-:W-:-:S02]  /*d6a0*/  IMAD.U32 R40, RZ, RZ, UR27 ;  /* 0x0000001bff287e24 */ /* 0x000fc4000f8e00ff */
[----:B------:R-:W-:Y:S01]  /*d6b0*/  FADD.FTZ R5, -R5, R12 ;  /* 0x0000000c05057221 */ /* 0x000fe20000010100 */
[----:B------:R-:W-:Y:S01]  /*d6c0*/  FFMA.FTZ R14, R24, UR22, -R67 ;  /* 0x00000016180e7c23 */ /* 0x000fe20008010843 */
[----:B------:R-:W-:Y:S01]  /*d6d0*/  FADD.FTZ R32, R144, R29 ;  /* 0x0000001d90207221 */ /* 0x000fe20000010000 */
[--C-:B------:R-:W-:Y:S01]  /*d6e0*/  FFMA.FTZ R145, R26, UR22, -R67.reuse ;  /* 0x000000161a917c23 */ /* 0x100fe20008010843 */
[----:B------:R-:W-:Y:S01]  /*d6f0*/  FMUL.FTZ R5, R5, UR22 ;  /* 0x0000001605057c20 */ /* 0x000fe20008410000 */
[----:B------:R-:W-:Y:S01]  /*d700*/  MUFU.EX2 R149, R149 ;  /* 0x0000009500957308 */ /* 0x000fe20000000800 */
[----:B------:R-:W-:Y:S01]  /*d710*/  FADD.FTZ R29, R27, R32 ;  /* 0x000000201b1d7221 */ /* 0x000fe20000010000 */
[----:B------:R-:W-:Y:S01]  /*d720*/  @!P1 LEA R40, R40, UR40, 0x3 ;  /* 0x0000002828289c11 */ /* 0x000fe2000f8e18ff */
[--C-:B------:R-:W-:Y:S01]  /*d730*/  FFMA.FTZ R26, R34, UR22, -R67.reuse ;  /* 0x00000016221a7c23 */ /* 0x100fe20008010843 */
[----:B------:R-:W-:Y:S01]  /*d740*/  FFMA.FTZ R24, R30, UR22, -R67 ;  /* 0x000000161e187c23 */ /* 0x000fe20008010843 */
[----:B------:R-:W-:Y:S01]  /*d750*/  FADD.FTZ R32, R146, R29 ;  /* 0x0000001d92207221 */ /* 0x000fe20000010000 */
[--C-:B------:R-:W-:Y:S01]  /*d760*/  FFMA.FTZ R30, R42, UR22, -R67.reuse ;  /* 0x000000162a1e7c23 */ /* 0x100fe20008010843 */
[----:B------:R-:W-:Y:S01]  /*d770*/  @!P1 VIADD R40, R40, 0x16860 ;  /* 0x0001686028289836 */ /* 0x000fe20000000000 */
[----:B------:R1:W2:Y:S01]  /*d780*/  MUFU.EX2 R29, R5 ;  /* 0x00000005001d7308 */ /* 0x0002a20000000800 */
[----:B------:R-:W-:Y:S01]  /*d790*/  FADD.FTZ R41, R31, R32 ;  /* 0x000000201f297221 */ /* 0x000fe20000010000 */
[--C-:B------:R-:W-:Y:S01]  /*d7a0*/  FFMA.FTZ R143, R75, UR22, -R67.reuse ;  /* 0x000000164b8f7c23 */ /* 0x100fe20008010843 */
[----:B------:R-:W-:Y:S01]  /*d7b0*/  FFMA.FTZ R44, R44, UR22, -R67 ;  /* 0x000000162c2c7c23 */ /* 0x000fe20008010843 */
[----:B------:R-:W-:Y:S01]  /*d7c0*/  @!P1 PRMT R40, RZ, 0x654, R40 ;  /* 0x00000654ff289816 */ /* 0x000fe20000000028 */
[----:B------:R-:W-:Y:S01]  /*d7d0*/  FADD.FTZ R32, R140, R41 ;  /* 0x000000298c207221 */ /* 0x000fe20000010000 */
[--C-:B------:R-:W-:Y:S01]  /*d7e0*/  FFMA.FTZ R139, R43, UR22, -R67.reuse ;  /* 0x000000162b8b7c23 */ /* 0x100fe20008010843 */
[--C-:B------:R-:W-:Y:S01]  /*d7f0*/  FFMA.FTZ R133, R48, UR22, -R67.reuse ;  /* 0x0000001630857c23 */ /* 0x100fe20008010843 */
[----:B------:R-:W3:Y:S01]  /*d800*/  MUFU.EX2 R151, R151 ;  /* 0x0000009700977308 */ /* 0x000ee20000000800 */
[----:B------:R-:W-:Y:S01]  /*d810*/  FADD.FTZ R41, R33, R32 ;  /* 0x0000002021297221 */ /* 0x000fe20000010000 */
[----:B------:R4:W-:Y:S01]  /*d820*/  @!P1 SYNCS.ARRIVE.TRANS64.RED.A1T0 RZ, [R40+URZ], RZ ;  /* 0x000000ff28ff99a7 */ /* 0x0009e2000810043f */
[--C-:B------:R-:W-:Y:S01]  /*d830*/  FFMA.FTZ R32, R49, UR22, -R67.reuse ;  /* 0x0000001631207c23 */ /* 0x100fe20008010843 */
[----:B------:R-:W-:Y:S01]  /*d840*/  FFMA.FTZ R135, R52, UR22, -R67 ;  /* 0x0000001634877c23 */ /* 0x000fe20008010843 */
[----:B------:R-:W-:Y:S01]  /*d850*/  FADD.FTZ R34, R142, R41 ;  /* 0x000000298e227221 */ /* 0x000fe20000010000 */
[----:B------:R-:W-:Y:S01]  /*d860*/  F2FP.BF16.F32.PACK_AB R144, R27, R144 ;  /* 0x000000901b90723e */ /* 0x000fe200000010ff */
[--C-:B------:R-:W-:Y:S01]  /*d870*/  FFMA.FTZ R129, R55, UR22, -R67.reuse ;  /* 0x0000001637817c23 */ /* 0x100fe20008010843 */
[----:B------:R-:W5:Y:S01]  /*d880*/  MUFU.EX2 R14, R14 ;  /* 0x0000000e000e7308 */ /* 0x000f620000000800 */
[----:B-1----:R-:W-:Y:S01]  /*d890*/  FADD.FTZ R5, R35, R34 ;  /* 0x0000002223057221 */ /* 0x002fe20000010000 */
[----:B--2---:R-:W-:Y:S01]  /*d8a0*/  FFMA.FTZ R34, R29, R4, R38 ;  /* 0x000000041d227223 */ /* 0x004fe20000010026 */
[--C-:B------:R-:W-:Y:S01]  /*d8b0*/  FFMA.FTZ R4, R54, UR22, -R67.reuse ;  /* 0x0000001636047c23 */ /* 0x100fe20008010843 */
[----:B------:R-:W-:Y:S01]  /*d8c0*/  FFMA.FTZ R131, R57, UR22, -R67 ;  /* 0x0000001639837c23 */ /* 0x000fe20008010843 */
[----:B------:R-:W-:Y:S01]  /*d8d0*/  FADD.FTZ R42, R136, R5 ;  /* 0x00000005882a7221 */ /* 0x000fe20000010000 */
[----:B----4-:R-:W-:Y:S01]  /*d8e0*/  FADD.FTZ R40, R149, R34 ;  /* 0x0000002295287221 */ /* 0x010fe20000010000 */
[--C-:B------:R-:W-:Y:S01]  /*d8f0*/  FFMA.FTZ R34, R56, UR22, -R67.reuse ;  /* 0x0000001638227c23 */ /* 0x100fe20008010843 */
[----:B------:R-:W1:Y:S01]  /*d900*/  MUFU.EX2 R145, R145 ;  /* 0x0000009100917308 */ /* 0x000e620000000800 */
[----:B------:R-:W-:Y:S01]  /*d910*/  FADD.FTZ R41, R45, R42 ;  /* 0x0000002a2d297221 */ /* 0x000fe20000010000 */
[----:B---3--:R-:W-:Y:S01]  /*d920*/  FADD.FTZ R5, R151, R40 ;  /* 0x0000002897057221 */ /* 0x008fe20000010000 */
[--C-:B------:R-:W-:Y:S01]  /*d930*/  FFMA.FTZ R125, R59, UR22, -R67.reuse ;  /* 0x000000163b7d7c23 */ /* 0x100fe20008010843 */
[----:B------:R-:W-:Y:S01]  /*d940*/  FFMA.FTZ R60, R60, UR22, -R67 ;  /* 0x000000163c3c7c23 */ /* 0x000fe20008010843 */
[----:B------:R-:W-:Y:S01]  /*d950*/  FADD.FTZ R40, R138, R41 ;  /* 0x000000298a287221 */ /* 0x000fe20000010000 */
[--C-:B------:R-:W-:Y:S01]  /*d960*/  FFMA.FTZ R61, R61, UR22, -R67.reuse ;  /* 0x000000163d3d7c23 */ /* 0x100fe20008010843 */
[----:B------:R-:W-:Y:S01]  /*d970*/  FFMA.FTZ R62, R62, UR22, -R67 ;  /* 0x000000163e3e7c23 */ /* 0x000fe20008010843 */
[----:B------:R-:W2:Y:S01]  /*d980*/  MUFU.EX2 R20, R20 ;  /* 0x0000001400147308 */ /* 0x000ea20000000800 */
[----:B-----5:R-:W-:Y:S01]  /*d990*/  FADD.FTZ R42, R14, R5 ;  /* 0x000000050e2a7221 */ /* 0x020fe20000010000 */
[----:B------:R-:W-:Y:S01]  /*d9a0*/  FADD.FTZ R41, R47, R40 ;  /* 0x000000282f297221 */ /* 0x000fe20000010000 */
[--C-:B------:R-:W-:Y:S01]  /*d9b0*/  FFMA.FTZ R40, R58, UR22, -R67.reuse ;  /* 0x000000163a287c23 */ /* 0x100fe20008010843 */
[--C-:B------:R-:W-:Y:S01]  /*d9c0*/  FFMA.FTZ R36, R36, UR22, -R67.reuse ;  /* 0x0000001624247c23 */ /* 0x100fe20008010843 */
[--C-:B------:R-:W-:Y:S01]  /*d9d0*/  FFMA.FTZ R64, R64, UR22, -R67.reuse ;  /* 0x0000001640407c23 */ /* 0x100fe20008010843 */
[--C-:B------:R-:W-:Y:S01]  /*d9e0*/  FFMA.FTZ R46, R46, UR22, -R67.reuse ;  /* 0x000000162e2e7c23 */ /* 0x100fe20008010843 */
[----:B------:R-:W-:Y:S01]  /*d9f0*/  FFMA.FTZ R66, R66, UR22, -R67 ;  /* 0x0000001642427c23 */ /* 0x000fe20008010843 */
[----:B------:R-:W3:Y:S01]  /*da00*/  MUFU.EX2 R147, R147 ;  /* 0x0000009300937308 */ /* 0x000ee20000000800 */
[----:B-1----:R-:W-:Y:S01]  /*da10*/  FADD.FTZ R5, R145, R42 ;  /* 0x0000002a91057221 */ /* 0x002fe20000010000 */
[----:B------:R-:W-:Y:S01]  /*da20*/  ISETP.GT.AND P2, PT, R7, UR45, PT ;  /* 0x0000002d07007c0c */ /* 0x000fe2000bf44270 */
[----:B------:R-:W-:Y:S01]  /*da30*/  UMOV UR27, UR39 ;  /* 0x00000027001b7c82 */ /* 0x000fe20008000000 */
[----:B------:R-:W-:Y:S01]  /*da40*/  F2FP.BF16.F32.PACK_AB R148, R39, R148 ;  /* 0x000000942794723e */ /* 0x000fe200000010ff */
[----:B------:R-:W-:Y:S01]  /*da50*/  VIADD R7, R7, 0xffffffff ;  /* 0xffffffff07077836 */ /* 0x000fe20000000000 */
        /* <DEDUP_REMOVED lines=16> */
[----:B------:R-:W-:Y:S01]  /*db60*/  F2FP.BF16.F32.PACK_AB R149, R149, R38 ;  /* 0x000000269595723e */ /* 0x000fe200000010ff */
[----:B------:R-:W-:Y:S01]  /*db70*/  FMUL.FTZ R102, R102, R29 ;  /* 0x0000001d66667220 */ /* 0x000fe20000410000 */
[----:B------:R-:W3:Y:S01]  /*db80*/  MUFU.EX2 R26, R26 ;  /* 0x0000001a001a7308 */ /* 0x000ee20000000800 */
[----:B-1----:R-:W-:Y:S01]  /*db90*/  FADD.FTZ R42, R24, R5 ;  /* 0x00000005182a7221 */ /* 0x002fe20000010000 */
[----:B------:R-:W-:Y:S01]  /*dba0*/  F2FP.BF16.F32.PACK_AB R151, R14, R151 ;  /* 0x000000970e97723e */ /* 0x000fe200000010ff */
[----:B------:R-:W-:Y:S01]  /*dbb0*/  FMUL.FTZ R103, R103, R29 ;  /* 0x0000001d67677220 */ /* 0x000fe20000410000 */
[----:B------:R-:W-:Y:S01]  /*dbc0*/  F2FP.BF16.F32.PACK_AB R145, R20, R145 ;  /* 0x000000911491723e */ /* 0x000fe200000010ff */
[----:B------:R-:W-:Y:S01]  /*dbd0*/  FMUL.FTZ R106, R106, R29 ;  /* 0x0000001d6a6a7220 */ /* 0x000fe20000410000 */
[----:B------:R-:W-:Y:S01]  /*dbe0*/  F2FP.BF16.F32.PACK_AB R147, R24, R147 ;  /* 0x000000931893723e */ /* 0x000fe200000010ff */
[-C--:B------:R-:W-:Y:S01]  /*dbf0*/  FMUL.FTZ R107, R107, R29.reuse ;  /* 0x0000001d6b6b7220 */ /* 0x080fe20000410000 */
[----:B------:R1:W-:Y:S01]  /*dc00*/  MUFU.EX2 R12, R44 ;  /* 0x0000002c000c7308 */ /* 0x0003e20000000800 */
        /* <DEDUP_REMOVED lines=8> */
[----:B-1----:R-:W-:Y:S01]  /*dc90*/  FADD.FTZ R44, R132, R41 ;  /* 0x00000029842c7221 */ /* 0x002fe20000010000 */
[----:B---3--:R-:W-:Y:S01]  /*dca0*/  FADD.FTZ R42, R26, R5 ;  /* 0x000000051a2a7221 */ /* 0x008fe20000010000 */
[----:B------:R-:W-:Y:S01]  /*dcb0*/  F2FP.BF16.F32.PACK_AB R132, R51, R132 ;  /* 0x000000843384723e */ /* 0x000fe200000010ff */
[----:B------:R-:W-:-:S02]  /*dcc0*/  IMAD.MOV.U32 R11, RZ, RZ, R8 ;  /* 0x000000ffff0b7224 */ /* 0x000fc400078e0008 */
[----:B------:R-:W-:Y:S01]  /*dcd0*/  FADD.FTZ R41, R51, R44 ;  /* 0x0000002c33297221 */ /* 0x000fe20000010000 */
[----:B------:R-:W-:Y:S01]  /*dce0*/  F2FP.BF16.F32.PACK_AB R141, R26, R141 ;  /* 0x0000008d1a8d723e */ /* 0x000fe200000010ff */
[----:B------:R-:W1:Y:S02]  /*dcf0*/  MUFU.EX2 R28, R28 ;  /* 0x0000001c001c7308 */ /* 0x000e640000000800 */
[----:B------:R-:W-:Y:S01]  /*dd00*/  FADD.FTZ R44, R134, R41 ;  /* 0x00000029862c7221 */ /* 0x000fe20000010000 */
[----:B------:R-:W-:-:S03]  /*dd10*/  F2FP.BF16.F32.PACK_AB R134, R53, R134 ;  /* 0x000000863586723e */ /* 0x000fc600000010ff */
[----:B------:R-:W-:Y:S02]  /*dd20*/  FADD.FTZ R41, R53, R44 ;  /* 0x0000002c35297221 */ /* 0x000fe40000010000 */
[----:B------:R-:W3:Y:S02]  /*dd30*/  MUFU.EX2 R137, R137 ;  /* 0x0000008900897308 */ /* 0x000ee40000000800 */
[----:B------:R-:W-:Y:S01]  /*dd40*/  FADD.FTZ R44, R128, R41 ;  /* 0x00000029802c7221 */ /* 0x000fe20000010000 */
[----:B--2---:R-:W-:Y:S01]  /*dd50*/  FADD.FTZ R5, R143, R42 ;  /* 0x0000002a8f057221 */ /* 0x004fe20000010000 */
[C---:B------:R-:W-:Y:S02]  /*dd60*/  F2FP.BF16.F32.PACK_AB R128, R63.reuse, R128 ;  /* 0x000000803f80723e */ /* 0x040fe400000010ff */
[----:B------:R-:W-:Y:S02]  /*dd70*/  FADD.FTZ R41, R63, R44 ;  /* 0x0000002c3f297221 */ /* 0x000fe40000010000 */
[----:B------:R-:W2:Y:S01]  /*dd80*/  MUFU.EX2 R30, R30 ;  /* 0x0000001e001e7308 */ /* 0x000ea20000000800 */
[----:B-1----:R-:W-:Y:S01]  /*dd90*/  FADD.FTZ R42, R28, R5 ;  /* 0x000000051c2a7221 */ /* 0x002fe20000010000 */
[----:B------:R-:W-:Y:S01]  /*dda0*/  FADD.FTZ R44, R130, R41 ;  /* 0x00000029822c7221 */ /* 0x000fe20000010000 */
[----:B------:R-:W-:-:S02]  /*ddb0*/  F2FP.BF16.F32.PACK_AB R130, R13, R130 ;  /* 0x000000820d82723e */ /* 0x000fc400000010ff */
[----:B------:R-:W-:Y:S01]  /*ddc0*/  F2FP.BF16.F32.PACK_AB R143, R28, R143 ;  /* 0x0000008f1c8f723e */ /* 0x000fe200000010ff */
[----:B------:R-:W-:Y:S02]  /*ddd0*/  FADD.FTZ R27, R13, R44 ;  /* 0x0000002c0d1b7221 */ /* 0x000fe40000010000 */
        /* <DEDUP_REMOVED lines=8> */
[C---:B------:R-:W-:Y:S02]  /*de60*/  F2FP.BF16.F32.PACK_AB R126, R21.reuse, R126 ;  /* 0x0000007e157e723e */ /* 0x040fe400000010ff */
[----:B------:R-:W-:Y:S01]  /*de70*/  F2FP.BF16.F32.PACK_AB R137, R30, R137 ;  /* 0x000000891e89723e */ /* 0x000fe200000010ff */
[----:B------:R-:W-:Y:S02]  /*de80*/  FADD.FTZ R27, R21, R44 ;  /* 0x0000002c151b7221 */ /* 0x000fe40000010000 */
[----:B------:R-:W2:Y:S01]  /*de90*/  MUFU.EX2 R32, R32 ;  /* 0x0000002000207308 */ /* 0x000ea20000000800 */
[----:B-1----:R-:W-:Y:S01]  /*dea0*/  FADD.FTZ R5, R139, R42 ;  /* 0x0000002a8b057221 */ /* 0x002fe20000010000 */
[----:B------:R-:W-:Y:S01]  /*deb0*/  FADD.FTZ R44, R120, R27 ;  /* 0x0000001b782c7221 */ /* 0x000fe20000010000 */
[----:B------:R-:W-:-:S02]  /*dec0*/  F2FP.BF16.F32.PACK_AB R139, R12, R139 ;  /* 0x0000008b0c8b723e */ /* 0x000fc400000010ff */
[----:B------:R-:W-:Y:S01]  /*ded0*/  FADD.FTZ R42, R12, R5 ;  /* 0x000000050c2a7221 */ /* 0x000fe20000010000 */
[----:B------:R-:W-:Y:S02]  /*dee0*/  IMAD.MOV.U32 R12, RZ, RZ, R10 ;  /* 0x000000ffff0c7224 */ /* 0x000fe400078e000a */
        /* <DEDUP_REMOVED lines=41> */
[----:B--2---:R-:W-:Y:S01]  /*e180*/  FADD.FTZ R42, R123, R42 ;  /* 0x0000002a7b2a7221 */ /* 0x004fe20000010000 */
[C---:B-1----:R-:W-:Y:S01]  /*e190*/  FADD.FTZ R5, R65.reuse, R44 ;  /* 0x0000002c41057221 */ /* 0x042fe20000010000 */
[----:B------:R-:W-:Y:S02]  /*e1a0*/  F2FP.BF16.F32.PACK_AB R122, R65, R122 ;  /* 0x0000007a417a723e */ /* 0x000fe400000010ff */
[C---:B---3--:R-:W-:Y:S01]  /*e1b0*/  FADD.FTZ R4, R66.reuse, R42 ;  /* 0x0000002a42047221 */ /* 0x048fe20000010000 */
[----:B------:R-:W-:Y:S01]  /*e1c0*/  F2FP.BF16.F32.PACK_AB R123, R66, R123 ;  /* 0x0000007b427b723e */ /* 0x000fe200000010ff */
[----:B------:R-:W-:Y:S06]  /*e1d0*/  @P2 BRA `(.L_x_11192) ;  /* 0xffffffc800e42947 */ /* 0x000fec000383ffff */
.L_x_11175:
[----:B------:R-:W-:Y:S06]  /*e1e0*/  BAR.ARV 0x8, 0x1a0 ;  /* 0x0206800000007b1d */ /* 0x000fec0000002000 */
[----:B------:R-:W-:Y:S05]  /*e1f0*/  @!P0 BRA `(.L_x_11193) ;  /* 0x0000000000048947 */ /* 0x000fea0003800000 */
[----:B------:R-:W-:Y:S01]  /*e200*/  BPT.TRAP 0x1 ;  /* 0x000000040000795c */ /* 0x000fe20000300000 */
.L_x_11193:
[----:B------:R-:W-:Y:S01]  /*e210*/  ULEA UR5, UR39, UR40, 0x3 ;  /* 0x0000002827057291 */ /* 0x000fe2000f8e183f */
[----:B------:R-:W-:-:S05]  /*e220*/  IMAD.U32 R0, RZ, RZ, UR37 ;  /* 0x00000025ff007e24 */ /* 0x000fca000f8e00ff */
[----:B------:R-:W-:-:S04]  /*e230*/  SHF.L.U32 R0, R0, 0x1f, RZ ;  /* 0x0000001f00007819 */ /* 0x000fc800000006ff */
[----:B------:R1:W2:Y:S01]  /*e240*/  SYNCS.PHASECHK.TRANS64.TRYWAIT P2, [UR5+0x16850], R0 ;  /* 0x01685000ff0075a7 */ /* 0x0002a20008040145 */
[----:B------:R-:W-:Y:S05]  /*e250*/  @!P0 BRA `(.L_x_11194) ;  /* 0x0000000000048947 */ /* 0x000fea0003800000 */
[----:B------:R-:W-:Y:S01]  /*e260*/  BPT.TRAP 0x1 ;  /* 0x000000040000795c */ /* 0x000fe20000300000 */
.L_x_11194:
[----:B--2---:R-:W-:Y:S05]  /*e270*/  @P2 BRA `(.L_x_11195) ;  /* 0x0000000000082947 */ /* 0x004fea0003800000 */
[----:B------:R-:W2:Y:S02]  /*e280*/  SYNCS.PHASECHK.TRANS64.TRYWAIT P0, [UR5+0x16850], R0 ;  /* 0x01685000ff0075a7 */ /* 0x000ea40008000145 */
[----:B--2---:R-:W-:Y:S05]  /*e290*/  @!P0 BRA `(.L_x_11196) ;  /* 0x0000004400588947 */ /* 0x004fea0003800000 */
.L_x_11195:
[----:B------:R-:W-:Y:S01]  /*e2a0*/  UIADD3 UR40, UR40, 0x400, URZ ;  /* 0x0000040028287890 */ /* 0x000fe2000fffe03f */
[----:B------:R-:W-:Y:S01]  /*e2b0*/  WARPGROUP.ARRIVE ;  /* 0x00000000000079c5 */ /* 0x000fe20000000000 */
[----:B------:R-:W-:Y:S01]  /*e2c0*/  UMOV UR7, 0x40000040 ;  /* 0x4000004000077882 */ /* 0x000fe20000000000 */
[----:B-12---:R-:W1:Y:S01]  /*e2d0*/  SHFL.BFLY PT, R0, R5, 0x2, 0x1f ;  /* 0x0c401f0005007f89 */ /* 0x006e6200000e0000 */
[----:B------:R-:W-:Y:S01]  /*e2e0*/  USHF.R.U32.HI UR40, URZ, 0x4, UR40 ;  /* 0x000000043f287899 */ /* 0x000fe20008011628 */
[----:B------:R-:W-:Y:S01]  /*e2f0*/  IMAD.MOV.U32 R15, RZ, RZ, -0x800000 ;  /* 0xff800000ff0f7424 */ /* 0x000fe200078e00ff */
[----:B------:R-:W-:Y:S01]  /*e300*/  UIADD3 UR36, UR36, 0x1, URZ ;  /* 0x0000000124247890 */ /* 0x000fe2000fffe03f */
[----:B------:R-:W2:Y:S01]  /*e310*/  SHFL.BFLY PT, R3, R4, 0x2, 0x1f ;  /* 0x0c401f0004037f89 */ /* 0x000ea200000e0000 */
[----:B------:R-:W-:Y:S01]  /*e320*/  ULOP3.LUT UR4, UR40, 0x3fff, URZ, 0xc0, !UPT ;  /* 0x00003fff28047892 */ /* 0x000fe2000f8ec03f */
[----:B------:R-:W-:-:S03]  /*e330*/  IMAD.MOV.U32 R11, RZ, RZ, RZ ;  /* 0x000000ffff0b7224 */ /* 0x000fc600078e00ff */
[----:B------:R-:W-:Y:S02]  /*e340*/  ULEA UR4, UR39, UR4, 0xa ;  /* 0x0000000427047291 */ /* 0x000fe4000f8e503f */
[----:B------:R-:W-:-:S04]  /*e350*/  UIADD3 UR39, UR39, 0x1, URZ ;  /* 0x0000000127277890 */ /* 0x000fc8000fffe03f */
[----:B------:R-:W-:Y:S01]  /*e360*/  UISETP.NE.AND UP0, UPT, UR39, 0x2, UPT ;  /* 0x000000022700788c */ /* 0x000fe2000bf05270 */
[----:B------:R-:W-:Y:S02]  /*e370*/  UMOV UR6, UR4 ;  /* 0x0000000400067c82 */ /* 0x000fe40008000000 */
[----:B------:R-:W-:Y:S01]  /*e380*/  HGMMA.64x64x16.F32.BF16 R88, R148, gdesc[UR4].tnspB, R88, gsb0 ;  /* 0x40e0000494587df0 */ /* 0x000fe20008001858 */
[----:B------:R-:W-:Y:S01]  /*e390*/  UIADD3 UR6, UR4, 0x80, URZ ;  /* 0x0000008004067890 */ /* 0x000fe2000fffe03f */
[----:B------:R-:W-:Y:S01]  /*e3a0*/  UMOV UR7, 0x40000040 ;  /* 0x4000004000077882 */ /* 0x000fe20000000000 */
[----:B------:R-:W-:Y:S01]  /*e3b0*/  USEL UR39, UR39, URZ, UP0 ;  /* 0x0000003f27277287 */ /* 0x000fe20008000000 */
[----:B-1----:R-:W-:Y:S01]  /*e3c0*/  FADD.FTZ R0, R0, R5 ;  /* 0x0000000500007221 */ /* 0x002fe20000010000 */
[----:B------:R-:W-:Y:S02]  /*e3d0*/  IMAD.U32 R5, RZ, RZ, UR22 ;  /* 0x00000016ff057e24 */ /* 0x000fe4000f8e00ff */
[----:B--2---:R-:W-:Y:S01]  /*e3e0*/  FADD.FTZ R6, R3, R4 ;  /* 0x0000000403067221 */ /* 0x004fe20000010000 */
[----:B------:R-:W-:Y:S01]  /*e3f0*/  IMAD.MOV.U32 R4, RZ, RZ, RZ ;  /* 0x000000ffff047224 */ /* 0x000fe200078e00ff */
[----:B------:R-:W1:Y:S04]  /*e400*/  SHFL.BFLY PT, R3, R0, 0x1, 0x1f ;  /* 0x0c201f0000037f89 */ /* 0x000e6800000e0000 */
[----:B------:R-:W2:Y:S01]  /*e410*/  SHFL.BFLY PT, R7, R6, 0x1, 0x1f ;  /* 0x0c201f0006077f89 */ /* 0x000ea200000e0000 */
[----:B-1----:R-:W-:Y:S01]  /*e420*/  FADD.FTZ R12, R0, R3 ;  /* 0x00000003000c7221 */ /* 0x002fe20000010000 */
[----:B------:R-:W-:-:S02]  /*e430*/  IMAD.U32 R0, RZ, RZ, UR22 ;  /* 0x00000016ff007e24 */ /* 0x000fc4000f8e00ff */
[----:B------:R-:W-:Y:S02]  /*e440*/  IMAD.MOV.U32 R3, RZ, RZ, -0x800000 ;  /* 0xff800000ff037424 */ /* 0x000fe400078e00ff */
[----:B--2---:R-:W-:Y:S01]  /*e450*/  FADD.FTZ R13, R6, R7 ;  /* 0x00000007060d7221 */ /* 0x004fe20000010000 */
[----:B------:R-:W-:Y:S01]  /*e460*/  FSETP.NE.FTZ.AND P0, PT, R12, RZ, PT ;  /* 0x000000ff0c00720b */ /* 0x000fe20003f15000 */
[----:B------:R-:W-:-:S03]  /*e470*/  IMAD.U32 R6, RZ, RZ, UR5 ;  /* 0x00000005ff067e24 */ /* 0x000fc6000f8e00ff */
[----:B------:R-:W-:Y:S01]  /*e480*/  FSETP.NE.FTZ.AND P2, PT, R13, RZ, PT ;  /* 0x000000ff0d00720b */ /* 0x000fe20003f55000 */
[----:B------:R-:W-:-:S08]  /*e490*/  @!P1 VIADD R6, R6, 0x16860 ;  /* 0x0001686006069836 */ /* 0x000fd00000000000 */
[----:B------:R-:W1:Y:S01]  /*e4a0*/  @P0 MUFU.LG2 R7, R12 ;  /* 0x0000000c00070308 */ /* 0x000e620000000c00 */
[----:B------:R-:W-:-:S07]  /*e4b0*/  @P0 FMUL.FTZ R5, R5, 0.69314718246459960938 ;  /* 0x3f31721805050820 */ /* 0x000fce0000410000 */
[----:B------:R2:W-:Y:S08]  /*e4c0*/  @P0 MUFU.RCP R4, R12 ;  /* 0x0000000c00040308 */ /* 0x0005f00000001000 */
[----:B------:R-:W3:Y:S01]  /*e4d0*/  @P2 MUFU.LG2 R9, R13 ;  /* 0x0000000d00092308 */ /* 0x000ee20000000c00 */
[----:B--2---:R-:W-:Y:S01]  /*e4e0*/  @P2 FMUL.FTZ R12, R0, 0.69314718246459960938 ;  /* 0x3f317218000c2820 */ /* 0x004fe20000410000 */
[----:B-1----:R-:W-:-:S04]  /*e4f0*/  @P0 FMUL.FTZ R0, R7, 0.69314718246459960938 ;  /* 0x3f31721807000820 */ /* 0x002fc80000410000 */
[----:B------:R-:W-:Y:S01]  /*e500*/  @P0 FFMA.FTZ R15, R5, R8, R0 ;  /* 0x00000008050f0223 */ /* 0x000fe20000010000 */
[----:B------:R-:W-:Y:S01]  /*e510*/  @!P1 PRMT R5, RZ, 0x654, R6 ;  /* 0x00000654ff059816 */ /* 0x000fe20000000006 */
[----:B------:R-:W1:Y:S01]  /*e520*/  @P2 MUFU.RCP R11, R13 ;  /* 0x0000000d000b2308 */ /* 0x000e620000001000 */
[----:B------:R-:W-:Y:S02]  /*e530*/  WARPGROUP.DEPBAR.LE gsb0, 0x0 ;  /* 0x00008000000079c5 */ /* 0x000fe40000010000 */
[----:B------:R-:W-:Y:S01]  /*e540*/  WARPGROUP.ARRIVE ;  /* 0x00000000000079c5 */ /* 0x000fe20000000000 */
[----:B------:R-:W-:-:S05]  /*e550*/  PLOP3.LUT P0, PT, PT, PT, PT, 0x8, 0x0 ;  /* 0x000000000000781c */ /* 0x000fca0003f0e170 */
[----:B------:R-:W-:Y:S01]  /*e560*/  HGMMA.64x64x16.F32.BF16 R88, R144, gdesc[UR4].tnspB, R88, gsb0 ;  /* 0x40e0000490587df0 */ /* 0x000fe20008001858 */
[----:B------:R-:W-:Y:S01]  /*e570*/  UIADD3 UR6, UR4, 0x100, URZ ;  /* 0x0000010004067890 */ /* 0x000fe2000fffe03f */
[----:B---3--:R-:W-:Y:S01]  /*e580*/  @P2 FMUL.FTZ R9, R9, 0.69314718246459960938 ;  /* 0x3f31721809092820 */ /* 0x008fe20000410000 */
[----:B------:R-:W-:-:S03]  /*e590*/  UMOV UR7, 0x40000040 ;  /* 0x4000004000077882 */ /* 0x000fc60000000000 */
[----:B------:R-:W-:Y:S01]  /*e5a0*/  @P2 FFMA.FTZ R3, R12, R10, R9 ;  /* 0x0000000a0c032223 */ /* 0x000fe20000010009 */
[----:B------:R-:W-:Y:S02]  /*e5b0*/  WARPGROUP.DEPBAR.LE gsb0, 0x0 ;  /* 0x00008000000079c5 */ /* 0x000fe40000010000 */
[----:B------:R-:W-:-:S06]  /*e5c0*/  WARPGROUP.ARRIVE ;  /* 0x00000000000079c5 */ /* 0x000fcc0000000000 */
[----:B------:R-:W-:Y:S01]  /*e5d0*/  HGMMA.64x64x16.F32.BF16 R88, R140, gdesc[UR4].tnspB, R88, gsb0 ;  /* 0x40e000048c587df0 */ /* 0x000fe20008001858 */
[----:B------:R-:W-:Y:S01]  /*e5e0*/  UIADD3 UR6, UR4, 0x180, URZ ;  /* 0x0000018004067890 */ /* 0x000fe2000fffe03f */
[----:B------:R-:W-:Y:S01]  /*e5f0*/  UMOV UR7, 0x40000040 ;  /* 0x4000004000077882 */ /* 0x000fe20000000000 */
        /* <DEDUP_REMOVED lines=15> */
[----:B------:R-:W-:Y:S01]  /*e6f0*/  UIADD3 UR4, UR4, 0x380, URZ ;  /* 0x0000038004047890 */ /* 0x000fe2000fffe03f */
[----:B------:R-:W-:Y:S02]  /*e700*/  WARPGROUP.DEPBAR.LE gsb0, 0x0 ;  /* 0x00008000000079c5 */ /* 0x000fe40000010000 */
[----:B------:R-:W-:-:S06]  /*e710*/  WARPGROUP.ARRIVE ;  /* 0x00000000000079c5 */ /* 0x000fcc0000000000 */
[----:B------:R-:W-:Y:S01]  /*e720*/  HGMMA.64x64x16.F32.BF16 R88, R124, gdesc[UR4].tnspB, R88, gsb0 ;  /* 0x40e000047c587df0 */ /* 0x000fe20008001858 */
[----:B------:R-:W-:Y:S01]  /*e730*/  UMOV UR6, UR4 ;  /* 0x0000000400067c82 */ /* 0x000fe20008000000 */
[----:B------:R-:W-:Y:S01]  /*e740*/  UMOV UR7, 0x40000040 ;  /* 0x4000004000077882 */ /* 0x000fe20000000000 */
[----:B------:R-:W-:-:S04]  /*e750*/  USEL UR4, URZ, 0x1, UP0 ;  /* 0x000000013f047887 */ /* 0x000fc80008000000 */
[----:B------:R-:W-:Y:S01]  /*e760*/  ULOP3.LUT UR37, UR37, UR4, URZ, 0x3c, !UPT ;  /* 0x0000000425257292 */ /* 0x000fe2000f8e3c3f */
[----:B------:R-:W-:Y:S02]  /*e770*/  WARPGROUP.DEPBAR.LE gsb0, 0x0 ;  /* 0x00008000000079c5 */ /* 0x000fe40000010000 */
[----:B------:R-:W-:-:S06]  /*e780*/  WARPGROUP.ARRIVE ;  /* 0x00000000000079c5 */ /* 0x000fcc0000000000 */
[----:B------:R-:W-:Y:S03]  /*e790*/  HGMMA.64x64x16.F32.BF16 R88, R120, gdesc[UR4].tnspB, R88, gsb0 ;  /* 0x40e0000478587df0 */ /* 0x000fe60008001858 */
        /* <DEDUP_REMOVED lines=34> */
.L_x_11126:
        /* <DEDUP_REMOVED lines=9> */
[----:B------:R-:W-:Y:S01]  /*ea50*/  SHF.R.S32.HI R11, RZ, 0x1f, R8 ;  /* 0x0000001fff0b7819 */ /* 0x000fe20000011408 */
[----:B------:R-:W-:Y:S01]  /*ea60*/  BAR.SYNC.DEFER_BLOCKING 0x1, 0x180 ;  /* 0x0046000000007b1d */ /* 0x000fe20000010000 */
[----:B------:R-:W-:Y:S01]  /*ea70*/  IADD3 R13, P3, R22, 0x20, RZ ;  /* 0x00000020160d7810 */ /* 0x000fe20007f7e0ff */
[----:B------:R-:W-:Y:S01]  /*ea80*/  USHF.R.S32.HI UR5, URZ, 0x1f, UR43 ;  /* 0x0000001f3f057899 */ /* 0x000fe2000801142b */
[-C--:B------:R-:W-:Y:S01]  /*ea90*/  LEA.HI R4, R11, R8.reuse, RZ, 0x7 ;  /* 0x000000080b047211 */ /* 0x080fe200078f38ff */
[----:B------:R-:W-:Y:S01]  /*eaa0*/  VIADD R25, R18, UR42 ;  /* 0x0000002a12197c36 */ /* 0x000fe20008000000 */
[----:B------:R-:W-:Y:S01]  /*eab0*/  LOP3.LUT R12, R13, 0x380, RZ, 0xc0, !PT ;  /* 0x000003800d0c7812 */ /* 0x000fe200078ec0ff */
[----:B------:R-:W-:Y:S01]  /*eac0*/  ULDC.64 UR8, c[0x0][0xb70] ;  /* 0x0002dc0000087ab9 */ /* 0x000fe20000000a00 */
[----:B------:R-:W-:Y:S01]  /*ead0*/  LOP3.LUT R21, R4, 0xffffff80, RZ, 0xc0, !PT ;  /* 0xffffff8004157812 */ /* 0x000fe200078ec0ff */
[----:B------:R-:W-:Y:S01]  /*eae0*/  UIMAD UR5, UR5, UR8, URZ ;  /* 0x00000008050572a4 */ /* 0x000fe2000f8e023f */
[----:B------:R-:W-:Y:S01]  /*eaf0*/  SHF.R.U64 R12, R12, 0x3, RZ ;  /* 0x000000030c0c7819 */ /* 0x000fe200000012ff */
[----:B------:R-:W-:Y:S01]  /*eb00*/  UIMAD.WIDE.U32 UR6, UR43, UR8, URZ ;  /* 0x000000082b0672a5 */ /* 0x000fe2000f8e003f */
[----:B------:R-:W-:Y:S01]  /*eb10*/  LEA.HI R24, R11, R8, RZ, 0x5 ;  /* 0x000000080b187211 */ /* 0x000fe200078f28ff */
[----:B------:R-:W-:Y:S01]  /*eb20*/  IMAD.IADD R21, R8, 0x1, -R21 ;  /* 0x0000000108157824 */ /* 0x000fe200078e0a15 */
[C---:B------:R-:W-:Y:S01]  /*eb30*/  LOP3.LUT R5, R22.reuse, 0x380, RZ, 0xc0, !PT ;  /* 0x0000038016057812 */ /* 0x040fe200078ec0ff */
[----:B------:R-:W-:Y:S01]  /*eb40*/  UIMAD UR5, UR43, UR9, UR5 ;  /* 0x000000092b0572a4 */ /* 0x000fe2000f8e0205 */
[----:B------:R-:W-:Y:S01]  /*eb50*/  IADD3 R11, P2, R22, 0x40, RZ ;  /* 0x00000040160b7810 */ /* 0x000fe20007f5e0ff */
[----:B------:R-:W-:Y:S01]  /*eb60*/  USHF.R.S32.HI UR8, URZ, 0x1f, UR44 ;  /* 0x0000001f3f087899 */ /* 0x000fe2000801142c */
[----:B------:R-:W-:Y:S01]  /*eb70*/  LOP3.LUT P0, RZ, R21, 0x3, RZ, 0xc0, !PT ;  /* 0x0000000315ff7812 */ /* 0x000fe2000780c0ff */
[----:B------:R-:W-:Y:S01]  /*eb80*/  UIADD3 UR5, UR7, UR5, URZ ;  /* 0x0000000507057290 */ /* 0x000fe2000fffe03f */
[----:B------:R-:W1:Y:S01]  /*eb90*/  LDC.64 R20, c[0x0][0xb78] ;  /* 0x0002de00ff147b82 */ /* 0x000e620000000a00 */
[----:B------:R-:W-:-:S02]  /*eba0*/  LOP3.LUT R12, R12, R13, RZ, 0x3c, !PT ;  /* 0x0000000d0c0c7212 */ /* 0x000fc400078e3cff */
[----:B------:R-:W-:Y:S02]  /*ebb0*/  IADD3 R13, P1, R22, 0x60, RZ ;  /* 0x00000060160d7810 */ /* 0x000fe40007f3e0ff */
[----:B------:R-:W-:Y:S02]  /*ebc0*/  SHF.R.U64 R5, R5, 0x3, RZ ;  /* 0x0000000305057819 */ /* 0x000fe400000012ff */
[----:B------:R-:W-:Y:S02]  /*ebd0*/  LOP3.LUT R10, R11, 0x380, RZ, 0xc0, !PT ;  /* 0x000003800b0a7812 */ /* 0x000fe400078ec0ff */
[----:B------:R-:W-:Y:S02]  /*ebe0*/  LOP3.LUT R8, R13, 0x380, RZ, 0xc0, !PT ;  /* 0x000003800d087812 */ /* 0x000fe400078ec0ff */
[----:B------:R-:W-:Y:S01]  /*ebf0*/  LOP3.LUT R4, R5, R22, RZ, 0x3c, !PT ;  /* 0x0000001605047212 */ /* 0x000fe200078e3cff */
[----:B------:R-:W-:Y:S01]  /*ec00*/  IMAD.MOV.U32 R5, RZ, RZ, R23 ;  /* 0x000000ffff057224 */ /* 0x000fe200078e0017 */
[----:B------:R-:W-:-:S02]  /*ec10*/  SHF.R.U64 R10, R10, 0x3, RZ ;  /* 0x000000030a0a7819 */ /* 0x000fc400000012ff */
[----:B------:R-:W-:Y:S02]  /*ec20*/  SHF.R.U64 R8, R8, 0x3, RZ ;  /* 0x0000000308087819 */ /* 0x000fe400000012ff */
[----:B------:R-:W-:Y:S01]  /*ec30*/  LOP3.LUT R10, R10, R11, RZ, 0x3c, !PT ;  /* 0x0000000b0a0a7212 */ /* 0x000fe200078e3cff */
[--C-:B------:R-:W-:Y:S01]  /*ec40*/  IMAD.X R11, RZ, RZ, R23.reuse, P2 ;  /* 0x000000ffff0b7224 */ /* 0x100fe200010e0617 */
[----:B------:R-:W-:Y:S01]  /*ec50*/  F2FP.BF16.F32.PACK_AB R6, R6, R9 ;  /* 0x000000090606723e */ /* 0x000fe200000010ff */
[----:B------:R-:W-:Y:S01]  /*ec60*/  IMAD.X R9, RZ, RZ, R23, P1 ;  /* 0x000000ffff097224 */ /* 0x000fe200008e0617 */
[----:B------:R-:W-:Y:S02]  /*ec70*/  MOV R14, R4 ;  /* 0x00000004000e7202 */ /* 0x000fe40000000f00 */
[----:B------:R-:W-:Y:S01]  /*ec80*/  F2FP.BF16.F32.PACK_AB R4, R89, R0 ;  /* 0x000000005904723e */ /* 0x000fe200000010ff */
[----:B-1----:R-:W-:Y:S01]  /*ec90*/  IMAD R0, R20, UR8, RZ ;  /* 0x0000000814007c24 */ /* 0x002fe2000f8e02ff */
[----:B------:R-:W-:-:S02]  /*eca0*/  F2FP.BF16.F32.PACK_AB R5, R91, R90 ;  /* 0x0000005a5b05723e */ /* 0x000fc400000010ff */
[----:B------:R-:W-:Y:S01]  /*ecb0*/  F2FP.BF16.F32.PACK_AB R7, R7, R94 ;  /* 0x0000005e0707723e */ /* 0x000fe200000010ff */
[----:B------:R-:W-:Y:S01]  /*ecc0*/  IMAD R0, R21, UR44, R0 ;  /* 0x0000002c15007c24 */ /* 0x000fe2000f8e0200 */
[----:B------:R-:W-:Y:S01]  /*ecd0*/  LOP3.LUT R8, R8, R13, RZ, 0x3c, !PT ;  /* 0x0000000d08087212 */ /* 0x000fe200078e3cff */
[----:B------:R-:W-:Y:S01]  /*ece0*/  IMAD.X R13, RZ, RZ, R23, P3 ;  /* 0x000000ffff0d7224 */ /* 0x000fe200018e0617 */
[----:B------:R-:W-:Y:S01]  /*ecf0*/  MOV R11, R10 ;  /* 0x0000000a000b7202 */ /* 0x000fe20000000f00 */
[----:B------:R1:W-:Y:S01]  /*ed00*/  STSM.16.M88.4 [R14], R4 ;  /* 0x000000040e007844 */ /* 0x0003e20000000200 */
[----:B------:R-:W-:Y:S01]  /*ed10*/  MOV R10, R8 ;  /* 0x00000008000a7202 */ /* 0x000fe20000000f00 */
[----:B------:R-:W-:Y:S01]  /*ed20*/  IMAD.U32 R9, RZ, RZ, UR7 ;  /* 0x00000007ff097e24 */ /* 0x000fe2000f8e00ff */
[----:B------:R-:W-:Y:S01]  /*ed30*/  F2FP.BF16.F32.PACK_AB R104, R105, R104 ;  /* 0x000000686968723e */ /* 0x000fe200000010ff */
[----:B------:R-:W-:Y:S01]  /*ed40*/  IMAD.U32 R8, RZ, RZ, UR6 ;  /* 0x00000006ff087e24 */ /* 0x000fe2000f8e00ff */
[----:B------:R-:W-:Y:S01]  /*ed50*/  MOV R12, R12 ;  /* 0x0000000c000c7202 */ /* 0x000fe20000000f00 */
[----:B------:R-:W-:Y:S01]  /*ed60*/  IMAD.U32 R9, RZ, RZ, UR5 ;  /* 0x00000005ff097e24 */ /* 0x000fe2000f8e00ff */
[----:B------:R-:W-:Y:S01]  /*ed70*/  F2FP.BF16.F32.PACK_AB R105, R107, R106 ;  /* 0x0000006a6b69723e */ /* 0x000fe200000010ff */
[----:B------:R-:W-:Y:S01]  /*ed80*/  VIADD R13, R25, 0x8 ;  /* 0x00000008190d7836 */ /* 0x000fe20000000000 */
[----:B------:R-:W-:Y:S01]  /*ed90*/  F2FP.BF16.F32.PACK_AB R112, R113, R112 ;  /* 0x000000707170723e */ /* 0x000fe200000010ff */
[----:B------:R-:W-:Y:S01]  /*eda0*/  IMAD.WIDE.U32 R8, R20, UR44, R8 ;  /* 0x0000002c14087c25 */ /* 0x000fe2000f8e0008 */
[----:B------:R-:W-:Y:S01]  /*edb0*/  F2FP.BF16.F32.PACK_AB R106, R109, R108 ;  /* 0x0000006c6d6a723e */ /* 0x000fe200000010ff */
[----:B------:R-:W-:Y:S01]  /*edc0*/  ULDC UR5, c[0x0][0xa88] ;  /* 0x0002a20000057ab9 */ /* 0x000fe20000000800 */
[----:B------:R-:W-:Y:S01]  /*edd0*/  F2FP.BF16.F32.PACK_AB R107, R111, R110 ;  /* 0x0000006e6f6b723e */ /* 0x000fe200000010ff */
[----:B------:R-:W-:Y:S01]  /*ede0*/  ULDC.64 UR6, c[0x0][0xb40] ;  /* 0x0002d00000067ab9 */ /* 0x000fe20000000a00 */
[----:B------:R-:W-:-:S02]  /*edf0*/  F2FP.BF16.F32.PACK_AB R113, R115, R114 ;  /* 0x000000727371723e */ /* 0x000fc400000010ff */
[----:B-1----:R-:W-:Y:S02]  /*ee00*/  F2FP.BF16.F32.PACK_AB R4, R97, R96 ;  /* 0x000000606104723e */ /* 0x002fe400000010ff */
[----:B------:R-:W-:Y:S02]  /*ee10*/  F2FP.BF16.F32.PACK_AB R5, R99, R98 ;  /* 0x000000626305723e */ /* 0x000fe400000010ff */
[----:B------:R-:W-:Y:S02]  /*ee20*/  F2FP.BF16.F32.PACK_AB R6, R101, R100 ;  /* 0x000000646506723e */ /* 0x000fe400000010ff */
[----:B------:R-:W-:Y:S02]  /*ee30*/  F2FP.BF16.F32.PACK_AB R7, R103, R102 ;  /* 0x000000666707723e */ /* 0x000fe400000010ff */
[----:B------:R-:W-:Y:S02]  /*ee40*/  F2FP.BF16.F32.PACK_AB R114, R117, R116 ;  /* 0x000000747572723e */ /* 0x000fe400000010ff */
[----:B------:R-:W-:Y:S01]  /*ee50*/  F2FP.BF16.F32.PACK_AB R115, R119, R118 ;  /* 0x000000767773723e */ /* 0x000fe200000010ff */
[----:B------:R1:W-:Y:S01]  /*ee60*/  STSM.16.M88.4 [R12], R4 ;  /* 0x000000040c007844 */ /* 0x0003e20000000200 */
[----:B------:R-:W-:-:S02]  /*ee70*/  ISETP.GE.OR P1, PT, R13, UR5, P0 ;  /* 0x000000050d007c0c */ /* 0x000fc40008726670 */
[----:B------:R-:W-:Y:S01]  /*ee80*/  SHF.R.S32.HI R13, RZ, 0x1f, R25 ;  /* 0x0000001fff0d7819 */ /* 0x000fe20000011419 */
[----:B------:R-:W-:Y:S01]  /*ee90*/  STSM.16.M88.4 [R11], R104 ;  /* 0x000000680b007844 */ /* 0x000fe20000000200 */
[----:B------:R-:W-:Y:S02]  /*eea0*/  SHF.R.S32.HI R24, RZ, 0x5, R24 ;  /* 0x00000005ff187819 */ /* 0x000fe40000011418 */
[C---:B------:R-:W-:Y:S01]  /*eeb0*/  ISETP.GE.OR P0, PT, R25.reuse, UR5, P0 ;  /* 0x0000000519007c0c */ /* 0x040fe20008706670 */
        /* <DEDUP_REMOVED lines=8> */
[----:B-1----:R-:W-:-:S04]  /*ef40*/  IADD3 R5, P2, R25, R8, RZ ;  /* 0x0000000819057210 */ /* 0x002fc80007f5e0ff */
[----:B------:R-:W-:Y:S02]  /*ef50*/  IADD3.X R8, R13, R9, R0, P2, !PT ;  /* 0x000000090d087210 */ /* 0x000fe400017fe400 */
[----:B------:R-:W1:Y:S01]  /*ef60*/  SHFL.IDX PT, R0, R24, RZ, 0x1f ;  /* 0x00001fff18007589 */ /* 0x000e6200000e0000 */
[----:B------:R-:W-:-:S04]  /*ef70*/  LEA R4, P2, R5, UR6, 0x2 ;  /* 0x0000000605047c11 */ /* 0x000fc8000f8410ff */
        /* <DEDUP_REMOVED lines=11> */
[----:B------:R-:W-:Y:S01]  /*f030*/  UIADD3 UR6, UP0, UR6, 0x9f0, URZ ;  /* 0x000009f006067890 */ /* 0x000fe2000ff1e03f */
[----:B------:R-:W-:Y:S01]  /*f040*/  UMOV UR45, URZ ;  /* 0x0000003f002d7c82 */ /* 0x000fe20008000000 */
[----:B------:R-:W-:Y:S02]  /*f050*/  UIADD3 UR5, UR40, 0x16820, URZ ;  /* 0x0001682028057890 */ /* 0x000fe4000fffe03f */
[----:B------:R-:W-:Y:S02]  /*f060*/  UIADD3.X UR7, URZ, UR7, URZ, UP0, !UPT ;  /* 0x000000073f077290 */ /* 0x000fe400087fe43f */
[----:B------:R-:W-:-:S07]  /*f070*/  UPRMT UR5, URZ, 0x654, UR5 ;  /* 0x000006543f057896 */ /* 0x000fce0008000005 */
[----:B------:R1:W-:Y:S01]  /*f080*/  UTMASTG.5D [UR40], [UR6] ;  /* 0x00000028060073b5 */ /* 0x0003e20008020000 */
[----:B------:R0:W-:Y:S01]  /*f090*/  UTMACMDFLUSH ;  /* 0x00000000000079b7 */ /* 0x0001e20000000000 */
[----:B------:R-:W-:-:S04]  /*f0a0*/  DEPBAR.LE SB0, 0x0 ;  /* 0x000080000000791a */ /* 0x000fc80000000000 */
[----:B-1----:R-:W-:Y:S01]  /*f0b0*/  SYNCS.ARRIVE.TRANS64.RED.A1T0 RZ, [UR5], RZ ;  /* 0x000000ffffff79a7 */ /* 0x002fe20008100405 */
.L_x_11200:
[----:B------:R-:W-:Y:S05]  /*f0c0*/  BSYNC B0 ;  /* 0x0000000000007941 */ /* 0x000fea0003800000 */
.L_x_11199:
[----:B------:R-:W-:Y:S05]  /*f0d0*/  BRA `(.L_x_11198) ;  /* 0x0000000400e47947 */ /* 0x000fea0003800000 */
.L_x_11197:
        /* <DEDUP_REMOVED lines=10> */
[----:B------:R-:W3:Y:S02]  /*f180*/  LDC.64 R24, c[0x0][0xa88] ;  /* 0x0002a200ff187b82 */ /* 0x000ee40000000a00 */
[----:B------:R-:W-:-:S05]  /*f190*/  IMAD.SHL.U32 R8, R3, 0x8, RZ ;  /* 0x0000000803087824 */ /* 0x000fca00078e00ff */
[----:B------:R-:W-:Y:S01]  /*f1a0*/  SHF.R.S32.HI R9, RZ, 0x1f, R8 ;  /* 0x0000001fff097819 */ /* 0x000fe20000011408 */
        /* <DEDUP_REMOVED lines=24> */
.L_x_11202:
[----:B------:R-:W-:Y:S05]  /*f330*/  BSYNC B0 ;  /* 0x0000000000007941 */ /* 0x000fea0003800000 */
.L_x_11201:
[----:B------:R-:W-:Y:S01]  /*f340*/  ULOP3.LUT UR48, URZ, UR48, URZ, 0x33, !UPT ;  /* 0x000000303f307292 */ /* 0x000fe2000f8e333f */
[----:B-1----:R-:W-:Y:S01]  /*f350*/  IMAD R3, R13, UR43, R10 ;  /* 0x0000002b0d037c24 */ /* 0x002fe2000f8e020a */
[----:B------:R-:W-:Y:S01]  /*f360*/  SHF.R.S32.HI R4, RZ, 0x3, R26 ;  /* 0x00000003ff047819 */ /* 0x000fe2000001141a */
[----:B------:R-:W-:Y:S01]  /*f370*/  IMAD.WIDE.U32 R6, R12, UR43, R8 ;  /* 0x0000002b0c067c25 */ /* 0x000fe2000f8e0008 */
[----:B---3--:R-:W-:Y:S01]  /*f380*/  ISETP.GE.AND P0, PT, R8, R25, PT ;  /* 0x000000190800720c */ /* 0x008fe20003f06270 */
[----:B------:R-:W-:Y:S02]  /*f390*/  BSSY B0, `(.L_x_11203) ;  /* 0x000001d000007945 */ /* 0x000fe40003800000 */
[----:B--2---:R-:W-:Y:S02]  /*f3a0*/  VIADD R11, R11, UR48 ;  /* 0x000000300b0b7c36 */ /* 0x004fe40008000000 */
[----:B------:R-:W-:Y:S02]  /*f3b0*/  IMAD.IADD R7, R7, 0x1, R3 ;  /* 0x0000000107077824 */ /* 0x000fe400078e0203 */
[----:B------:R-:W-:-:S02]  /*f3c0*/  IMAD R8, R11, -0xc0, R24 ;  /* 0xffffff400b087824 */ /* 0x000fc400078e0218 */
[C---:B------:R-:W-:Y:S02]  /*f3d0*/  VIADD R0, R4.reuse, 0x30 ;  /* 0x0000003004007836 */ /* 0x040fe40000000000 */
[C---:B------:R-:W-:Y:S02]  /*f3e0*/  VIADD R3, R4.reuse, 0x60 ;  /* 0x0000006004037836 */ /* 0x040fe40000000000 */
[----:B------:R-:W-:Y:S01]  /*f3f0*/  VIADD R5, R4, 0x90 ;  /* 0x0000009004057836 */ /* 0x000fe20000000000 */
[-C--:B------:R-:W-:Y:S01]  /*f400*/  ISETP.GE.OR P3, PT, R0, R8.reuse, P0 ;  /* 0x000000080000720c */ /* 0x080fe20000766670 */
[----:B----4-:R-:W-:Y:S01]  /*f410*/  IMAD R0, R14, UR6, RZ ;  /* 0x000000060e007c24 */ /* 0x010fe2000f8e02ff */
[-C--:B------:R-:W-:Y:S02]  /*f420*/  ISETP.GE.OR P1, PT, R3, R8.reuse, P0 ;  /* 0x000000080300720c */ /* 0x080fe40000726670 */
[-C--:B------:R-:W-:Y:S01]  /*f430*/  ISETP.GE.OR P2, PT, R5, R8.reuse, P0 ;  /* 0x000000080500720c */ /* 0x080fe20000746670 */
[----:B------:R-:W-:Y:S01]  /*f440*/  IMAD R3, R15, UR44, R0 ;  /* 0x0000002c0f037c24 */ /* 0x000fe2000f8e0200 */
[----:B------:R-:W-:Y:S01]  /*f450*/  ISETP.GE.OR P0, PT, R4, R8, P0 ;  /* 0x000000080400720c */ /* 0x000fe20000706670 */
[----:B------:R-:W-:Y:S01]  /*f460*/  IMAD.WIDE.U32 R8, R14, UR44, R6 ;  /* 0x0000002c0e087c25 */ /* 0x000fe2000f8e0006 */
[----:B------:R-:W-:-:S03]  /*f470*/  SHF.R.S32.HI R5, RZ, 0x1f, R4 ;  /* 0x0000001fff057819 */ /* 0x000fc60000011404 */
[----:B------:R-:W-:-:S04]  /*f480*/  IMAD.WIDE R6, R11, 0xc0, R4 ;  /* 0x000000c00b067825 */ /* 0x000fc800078e0204 */
[----:B------:R-:W-:-:S04]  /*f490*/  IMAD.IADD R11, R9, 0x1, R3 ;  /* 0x00000001090b7824 */ /* 0x000fc800078e0203 */
        /* <DEDUP_REMOVED lines=12> */
.L_x_11204:
[----:B------:R-:W-:Y:S05]  /*f560*/  BSYNC B0 ;  /* 0x0000000000007941 */ /* 0x000fea0003800000 */
.L_x_11203:
        /* <DEDUP_REMOVED lines=14> */
[----:B------:R2:W-:Y:S02]  /*f650*/  STG.E.128 desc[UR50][R12.64], RZ ;  /* 0x000000ff0c007986 */ /* 0x0005e4000c101d32 */
.L_x_11206:
[----:B------:R-:W-:Y:S05]  /*f660*/  BSYNC B0 ;  /* 0x0000000000007941 */ /* 0x000fea0003800000 */
.L_x_11205:
        /* <DEDUP_REMOVED lines=14> */
[----:B------:R3:W-:Y:S02]  /*f750*/  STG.E.128 desc[UR50][R12.64], RZ ;  /* 0x000000ff0c007986 */ /* 0x0007e4000c101d32 */
.L_x_11208:
[----:B------:R-:W-:Y:S05]  /*f760*/  BSYNC B0 ;  /* 0x0000000000007941 */ /* 0x000fea0003800000 */
.L_x_11207:
        /* <DEDUP_REMOVED lines=14> */
[----:B------:R4:W-:Y:S02]  /*f850*/  STG.E.128 desc[UR50][R6.64], RZ ;  /* 0x000000ff06007986 */ /* 0x0009e4000c101d32 */
.L_x_11209:
[----:B------:R-:W-:Y:S05]  /*f860*/  BSYNC B0 ;  /* 0x0000000000007941 */ /* 0x000fea0003800000 */
.L_x_11198:
[----:B------:R-:W5:Y:S02]  /*f870*/  LDC R0, c[0x0][0xda8] ;  /* 0x00036a00ff007b82 */ /* 0x000f640000000800 */
[----:B-----5:R-:W-:-:S13]  /*f880*/  ISETP.LE.AND P0, PT, R0, UR4, PT ;  /* 0x0000000400007c0c */ /* 0x020fda000bf03270 */
[----:B------:R-:W-:Y:S05]  /*f890*/  @!P0 BRA `(.L_x_11210) ;  /* 0xffffff1400308947 */ /* 0x000fea000383ffff */
[----:B------:R-:W-:Y:S05]  /*f8a0*/  EXIT ;  /* 0x000000000000794d */ /* 0x000fea0003800000 */
.L_x_11116:
        /* <DEDUP_REMOVED lines=20> */
.L_x_11265:
        /* <DEDUP_REMOVED lines=21> */
.L_x_11212:
[----:B------:R-:W-:Y:S01]  /*fb40*/  ULDC UR9, c[0x0][0xdc4] ;  /* 0x0003710000097ab9 */ /* 0x000fe20000000800 */
[----:B------:R-:W-:Y:S01]  /*fb50*/  UMOV UR7, UR8 ;  /* 0x0000000800077c82 */ /* 0x000fe20008000000 */
[----:B------:R-:W-:-:S11]  /*fb60*/  UISETP.NE.AND UP0, UPT, UR9, 0x1, UPT ;  /* 0x000000010900788c */ /* 0x000fd6000bf05270 */
[----:B------:R-:W-:Y:S02]  /*fb70*/  @UP0 ULDC.64 UR10, c[0x0][0xdc8] ;  /* 0x00037200000a0ab9 */ /* 0x000fe40000000a00 */
[----:B------:R-:W-:-:S04]  /*fb80*/  UIMAD.WIDE.U32 UR4, UR8, UR10, URZ ;  /* 0x0000000a080472a5 */ /* 0x000fc8000f8e003f */
[----:B------:R-:W-:-:S04]  /*fb90*/  @UP0 USHF.R.U32.HI UR7, URZ, UR11, UR5 ;  /* 0x0000000b3f070299 */ /* 0x000fc80008011605 */
[----:B------:R-:W-:-:S12]  /*fba0*/  UIMAD UR4, UR7, UR9, URZ ;  /* 0x00000009070472a4 */ /* 0x000fd8000f8e023f */
.L_x_11213:
        /* <DEDUP_REMOVED lines=40> */
.L_x_11215:
[----:B------:R-:W-:-:S11]  /*fe30*/  UISETP.NE.AND UP0, UPT, UR5, 0x1, UPT ;  /* 0x000000010500788c */ /* 0x000fd6000bf05270 */
[----:B------:R-:W-:Y:S02]  /*fe40*/  @UP0 ULDC.64 UR14, c[0x0][0x9e8] ;  /* 0x00027a00000e0ab9 */ /* 0x000fe40000000a00 */
[----:B------:R-:W-:-:S04]  /*fe50*/  UIMAD.WIDE.U32 UR6, UR8, UR14, URZ ;  /* 0x0000000e080672a5 */ /* 0x000fc8000f8e003f */
[----:B------:R-:W-:-:S12]  /*fe60*/  @UP0 USHF.R.U32.HI UR8, URZ, UR15, UR7 ;  /* 0x0000000f3f080299 */ /* 0x000fd80008011607 */
.L_x_11216:
[----:B------:R-:W-:-:S04]  /*fe70*/  UIMAD UR8, UR8, UR5, UR5 ;  /* 0x00000005080872a4 */ /* 0x000fc8000f8e0205 */
[----:B------:R-:W-:-:S04]  /*fe80*/  UISETP.LT.AND UP0, UPT, UR4, UR8, UPT ;  /* 0x000000080400728c */ /* 0x000fc8000bf01270 */
[----:B------:R-:W-:-:S12]  /*fe90*/  USEL UR4, UR4, UR8, UP0 ;  /* 0x0000000804047287 */ /* 0x000fd80008000000 */
.L_x_11214:
        /* <DEDUP_REMOVED lines=25> */
.L_x_11218:
[----:B------:R-:W-:-:S11]  /*10030*/  UISETP.NE.AND UP0, UPT, UR5, 0x1, UPT ;  /* 0x000000010500788c */ /* 0x000fd6000bf05270 */
[----:B------:R-:W-:Y:S02]  /*10040*/  @UP0 ULDC.64 UR10, c[0x0][0x9e8] ;  /* 0x00027a00000a0ab9 */ /* 0x000fe40000000a00 */
[----:B------:R-:W-:-:S04]  /*10050*/  UIMAD.WIDE.U32 UR6, UR4, UR10, URZ ;  /* 0x0000000a040672a5 */ /* 0x000fc8000f8e003f */
[----:B------:R-:W-:-:S12]  /*10060*/  @UP0 USHF.R.U32.HI UR4, URZ, UR11, UR7 ;  /* 0x0000000b3f040299 */ /* 0x000fd80008011607 */
.L_x_11219:
[----:B------:R-:W-:-:S04]  /*10070*/  UIMAD UR4, UR4, UR5, URZ ;  /* 0x00000005040472a4 */ /* 0x000fc8000f8e023f */
[----:B------:R-:W-:-:S04]  /*10080*/  UISETP.LT.AND UP0, UPT, UR8, UR4, UPT ;  /* 0x000000040800728c */ /* 0x000fc8000bf01270 */
[----:B------:R-:W-:-:S12]  /*10090*/  USEL UR8, UR8, UR4, !UP0 ;  /* 0x0000000408087287 */ /* 0x000fd8000c000000 */
.L_x_11217:
        /* <DEDUP_REMOVED lines=25> */
.L_x_11221:
        /* <DEDUP_REMOVED lines=23> */
.L_x_11223:
        /* <DEDUP_REMOVED lines=20> */
.L_x_11225:
        /* <DEDUP_REMOVED lines=15> */
.L_x_11224:
        /* <DEDUP_REMOVED lines=12> */
[----:B------:R-:W-:-:S04]  /*10690*/  IMAD.U32 R7, RZ, RZ, UR45 ;  /* 0x0000002dff077e24 */ /* 0x000fc8000f8e00ff */
[----:B------:R-:W-:-:S06]  /*106a0*/  VIADD R7, R7, 0xffffffff ;  /* 0xffffffff07077836 */ /* 0x000fcc0000000000 */
[----:B------:R-:W-:-:S05]  /*106b0*/  VOTEU.ALL UP1, P1 ;  /* 0x00000000003f7886 */ /* 0x000fca0000820000 */
[----:B------:R-:W-:Y:S01]  /*106c0*/  @!UP1 UIADD3 UR4, UP0, UR48, 0x270, URZ ;  /* 0x0000027030049890 */ /* 0x000fe2000ff1e03f */
[----:B-1----:R-:W-:Y:S02]  /*106d0*/  ISETP.NE.AND P2, PT, R2, 0x1, PT ;  /* 0x000000010200780c */ /* 0x002fe40003f45270 */
[----:B------:R-:W1:Y:S01]  /*106e0*/  LDC.64 R2, c[0x0][0x3f8] ;  /* 0x0000fe00ff027b82 */ /* 0x000e620000000a00 */
[----:B------:R-:W-:-:S09]  /*106f0*/  @!UP1 UIADD3.X UR5, URZ, UR49, URZ, UP0, !UPT ;  /* 0x000000313f059290 */ /* 0x000fd200087fe43f */
[----:B------:R4:W-:Y:S01]  /*10700*/  @!UP1 UTMAPF.L2.4D [UR40], [UR4] ;  /* 0x00000028040095b8 */ /* 0x0009e20008018000 */
[----:B------:R-:W2:Y:S08]  /*10710*/  @P2 LDC R6, c[0x0][0x42c] ;  /* 0x00010b00ff062b82 */ /* 0x000eb00000000800 */
[----:B------:R-:W5:Y:S01]  /*10720*/  @P2 LDC R9, c[0x0][0x430] ;  /* 0x00010c00ff092b82 */ /* 0x000f620000000800 */
[----:B-1----:R-:W-:-:S04]  /*10730*/  ISETP.NE.U32.AND P0, PT, R2, RZ, PT ;  /* 0x000000ff0200720c */ /* 0x002fc80003f05070 */
[----:B------:R-:W-:Y:S01]  /*10740*/  ISETP.NE.AND.EX P0, PT, R3, RZ, PT, P0 ;  /* 0x000000ff0300720c */ /* 0x000fe20003f05300 */
[----:B--2---:R-:W-:-:S04]  /*10750*/  @P2 IMAD.HI.U32 R4, R6, UR42, RZ ;  /* 0x0000002a06042c27 */ /* 0x004fc8000f8e00ff */
[----:B------:R-:W-:Y:S01]  /*10760*/  IMAD.U32 R6, RZ, RZ, UR42 ;  /* 0x0000002aff067e24 */ /* 0x000fe2000f8e00ff */
[----:B-----5:R-:W-:Y:S02]  /*10770*/  @P2 SHF.R.U32.HI R6, RZ, R9, R4 ;  /* 0x00000009ff062219 */ /* 0x020fe40000011604 */
[----:B---3--:R-:W-:Y:S01]  /*10780*/  SEL R9, R0, RZ, !P0 ;  /* 0x000000ff00097207 */ /* 0x008fe20004000000 */
[----:B----4-:R-:W-:Y:S06]  /*10790*/  BRA.DIV UR6, `(.L_x_11226) ;  /* 0x0000002206307947 */ /* 0x010fec000b800000 */
.L_x_11277:
[----:B------:R-:W-:Y:S01]  /*107a0*/  UMOV UR4, 0xffffffff ;  /* 0xffffffff00047882 */ /* 0x000fe20000000000 */
[----:B------:R-:W-:Y:S02]  /*107b0*/  SHF.R.S32.HI R8, RZ, 0x1f, R0 ;  /* 0x0000001fff087819 */ /* 0x000fe40000011400 */
[----:B------:R-:W-:Y:S05]  /*107c0*/  BRA.DIV UR4, `(.L_x_11227) ;  /* 0x0000002204447947 */ /* 0x000fea000b800000 */
[----:B------:R-:W-:-:S13]  /*107d0*/  ELECT P6, URZ, PT ;  /* 0x00000000003f782f */ /* 0x000fda00038c0000 */
.L_x_11280:
        /* <DEDUP_REMOVED lines=23> */
.L_x_11229:
[----:B------:R-:W2:Y:S01]  /*10950*/  SYNCS.PHASECHK.TRANS64.TRYWAIT P2, [R13+URZ+0x16840], R12 ;  /* 0x0168400c0d0075a7 */ /* 0x000ea2000804017f */
[----:B------:R-:W-:Y:S01]  /*10960*/  ISETP.NE.AND P3, PT, R17, RZ, PT ;  /* 0x000000ff1100720c */ /* 0x000fe20003f65270 */
[----:B--2---:R-:W-:-:S12]  /*10970*/  @!P2 BRA `(.L_x_11230) ;  /* 0x0000001c00f8a947 */ /* 0x004fd80003800000 */
.L_x_11281:
[----:B------:R-:W-:Y:S05]  /*10980*/  @P3 BRA `(.L_x_11231) ;  /* 0x0000000000143947 */ /* 0x000fea0003800000 */
[----:B------:R-:W-:Y:S01]  /*10990*/  ISETP.NE.AND P2, PT, R23, RZ, PT ;  /* 0x000000ff1700720c */ /* 0x000fe20003f45270 */
[----:B-1----:R-:W-:-:S04]  /*109a0*/  IMAD.MOV.U32 R4, RZ, RZ, 0x4000 ;  /* 0x00004000ff047424 */ /* 0x002fc800078e00ff */
[----:B------:R3:W-:Y:S08]  /*109b0*/  SYNCS.ARRIVE.TRANS64 RZ, [R13+URZ+0x16830], R4 ;  /* 0x016830040dff79a7 */ /* 0x0007f0000800003f */
[----:B------:R-:W-:Y:S05]  /*109c0*/  @!P2 BRA `(.L_x_11231) ;  /* 0x000000000004a947 */ /* 0x000fea0003800000 */
[----:B------:R-:W-:Y:S01]  /*109d0*/  BPT.TRAP 0x1 ;  /* 0x000000040000795c */ /* 0x000fe20000300000 */
.L_x_11231:
        /* <DEDUP_REMOVED lines=8> */
[----:B-----5:R-:W-:Y:S01]  /*10a60*/  R2UR UR13, R9 ;  /* 0x00000000090d72ca */ /* 0x020fe200000e0000 */
[----:B------:R-:W-:-:S04]  /*10a70*/  UMOV UR10, URZ ;  /* 0x0000003f000a7c82 */ /* 0x000fc80008000000 */
[----:B------:R-:W-:Y:S02]  /*10a80*/  ULEA UR8, UR8, UR39, 0xe ;  /* 0x0000002708087291 */ /* 0x000fe4000f8e703f */
[----:B------:R-:W-:Y:S02]  /*10a90*/  USHF.L.U32 UR11, UR11, 0x7, URZ ;  /* 0x000000070b0b7899 */ /* 0x000fe4000800063f */
[----:B------:R-:W-:Y:S02]  /*10aa0*/  UIADD3 UR9, UR9, 0x16830, URZ ;  /* 0x0001683009097890 */ /* 0x000fe4000fffe03f */
[----:B------:R-:W-:-:S09]  /*10ab0*/  UIADD3 UR8, UR8, 0xe400, URZ ;  /* 0x0000e40008087890 */ /* 0x000fd2000fffe03f */
[----:B------:R4:W-:Y:S02]  /*10ac0*/  UTMALDG.4D [UR8], [UR4], desc[UR6] ;  /* 0x00000608040075b4 */ /* 0x0009e40008019000 */
[----:B----4-:R-:W-:Y:S01]  /*10ad0*/  NOP ;  /* 0x0000000000007918 */ /* 0x010fe20000000000 */
.L_x_11228:
        /* <DEDUP_REMOVED lines=11> */
[----:B------:R-:W-:Y:S01]  /*10b90*/  UIADD3.X UR7, URZ, UR49, URZ, UP0, !UPT ;  /* 0x000000313f077290 */ /* 0x000fe200087fe43f */
[----:B------:R-:W-:Y:S01]  /*10ba0*/  UMOV UR11, UR41 ;  /* 0x00000029000b7c82 */ /* 0x000fe20008000000 */
[----:B------:R-:W-:Y:S01]  /*10bb0*/  UMOV UR12, UR42 ;  /* 0x0000002a000c7c82 */ /* 0x000fe20008000000 */
[----:B------:R-:W-:Y:S01]  /*10bc0*/  UMOV UR13, UR43 ;  /* 0x0000002b000d7c82 */ /* 0x000fe20008000000 */
[----:B------:R-:W-:Y:S01]  /*10bd0*/  UMOV UR5, 0x12f00000 ;  /* 0x12f0000000057882 */ /* 0x000fe20000000000 */
[----:B------:R-:W-:Y:S01]  /*10be0*/  UMOV UR10, URZ ;  /* 0x0000003f000a7c82 */ /* 0x000fe20008000000 */
[----:B------:R1:W-:Y:S02]  /*10bf0*/  @P2 SYNCS.ARRIVE.TRANS64 RZ, [UR39+0x16800], R4 ;  /* 0x01680004ffff29a7 */ /* 0x0003e40008000027 */
[----:B-1----:R-:W-:Y:S01]  /*10c00*/  IMAD.U32 R4, RZ, RZ, UR4 ;  /* 0x00000004ff047e24 */ /* 0x002fe2000f8e00ff */
[----:B------:R-:W-:-:S02]  /*10c10*/  UMOV UR4, 0x0 ;  /* 0x0000000000047882 */ /* 0x000fc40000000000 */
[----:B------:R1:W-:Y:S02]  /*10c20*/  UTMALDG.4D [UR8], [UR6], desc[UR4] ;  /* 0x00000408060075b4 */ /* 0x0003e40008019000 */
[----:B------:R-:W-:-:S04]  /*10c30*/  SHF.L.U32 R4, R4, 0x1f, RZ ;  /* 0x0000001f04047819 */ /* 0x000fc800000006ff */
[----:B------:R-:W3:Y:S02]  /*10c40*/  SYNCS.PHASECHK.TRANS64.TRYWAIT P2, [UR39+0x16820], R4 ;  /* 0x01682004ff0075a7 */ /* 0x000ee40008040167 */
[----:B-1-3--:R-:W-:Y:S05]  /*10c50*/  @!P2 BRA `(.L_x_11232) ;  /* 0x0000001c0054a947 */ /* 0x00afea0003800000 */
.L_x_11282:
        /* <DEDUP_REMOVED lines=40> */
.L_x_11237:
[----:B-1----:R-:W-:Y:S02]  /*10ee0*/  LEA R3, R12, UR39, 0x3 ;  /* 0x000000270c037c11 */ /* 0x002fe4000f8e18ff */
[----:B------:R-:W-:Y:S02]  /*10ef0*/  SHF.L.U32 R2, R13, 0x1f, RZ ;  /* 0x0000001f0d027819 */ /* 0x000fe400000006ff */
[----:B------:R-:W-:Y:S02]  /*10f00*/  ISETP.NE.AND P2, PT, R17, RZ, PT ;  /* 0x000000ff1100720c */ /* 0x000fe40003f45270 */
[----:B------:R-:W1:Y:S02]  /*10f10*/  SYNCS.PHASECHK.TRANS64.TRYWAIT P3, [R3+URZ+0x16840], R2 ;  /* 0x01684002030075a7 */ /* 0x000e64000806017f */
[----:B-1----:R-:W-:Y:S09]  /*10f20*/  @!P3 BRA `(.L_x_11238) ;  /* 0x0000001800b8b947 */ /* 0x002ff20003800000 */
.L_x_11283:
[----:B------:R-:W-:Y:S05]  /*10f30*/  @P2 BRA `(.L_x_11239) ;  /* 0x0000000000142947 */ /* 0x000fea0003800000 */
[----:B------:R-:W-:Y:S01]  /*10f40*/  ISETP.NE.AND P3, PT, R23, RZ, PT ;  /* 0x000000ff1700720c */ /* 0x000fe20003f65270 */
[----:B-1----:R-:W-:-:S04]  /*10f50*/  IMAD.MOV.U32 R2, RZ, RZ, 0x4000 ;  /* 0x00004000ff027424 */ /* 0x002fc800078e00ff */
[----:B------:R2:W-:Y:S08]  /*10f60*/  SYNCS.ARRIVE.TRANS64 RZ, [R3+URZ+0x16830], R2 ;  /* 0x0168300203ff79a7 */ /* 0x0005f0000800003f */
[----:B------:R-:W-:Y:S05]  /*10f70*/  @!P3 BRA `(.L_x_11239) ;  /* 0x000000000004b947 */ /* 0x000fea0003800000 */
[----:B------:R-:W-:Y:S01]  /*10f80*/  BPT.TRAP 0x1 ;  /* 0x000000040000795c */ /* 0x000fe20000300000 */
.L_x_11239:
[----:B------:R-:W-:Y:S01]  /*10f90*/  R2UR UR8, R12 ;  /* 0x000000000c0872ca */ /* 0x000fe200000e0000 */
[----:B------:R-:W-:Y:S01]  /*10fa0*/  UIADD3 UR6, UP0, UR48, 0x370, URZ ;  /* 0x0000037030067890 */ /* 0x000fe2000ff1e03f */
[----:B------:R-:W-:Y:S01]  /*10fb0*/  R2UR UR9, R3 ;  /* 0x00000000030972ca */ /* 0x000fe200000e0000 */
[----:B------:R-:W-:Y:S01]  /*10fc0*/  UIADD3 UR4, UR39, 0x16800, URZ ;  /* 0x0001680027047890 */ /* 0x000fe2000fffe03f */
[----:B------:R-:W-:Y:S01]  /*10fd0*/  R2UR UR11, R11 ;  /* 0x000000000b0b72ca */ /* 0x000fe200000e0000 */
[----:B------:R-:W-:Y:S01]  /*10fe0*/  UIADD3.X UR7, URZ, UR49, URZ, UP0, !UPT ;  /* 0x000000313f077290 */ /* 0x000fe200087fe43f */
[----:B------:R-:W-:Y:S01]  /*10ff0*/  R2UR UR12, R6 ;  /* 0x00000000060c72ca */ /* 0x000fe200000e0000 */
[----:B------:R-:W-:Y:S01]  /*11000*/  UMOV UR14, 0x0 ;  /* 0x00000000000e7882 */ /* 0x000fe20000000000 */
[----:B-----5:R-:W-:Y:S01]  /*11010*/  R2UR UR13, R4 ;  /* 0x00000000040d72ca */ /* 0x020fe200000e0000 */
[----:B------:R-:W-:Y:S01]  /*11020*/  UMOV UR15, 0x14f00000 ;  /* 0x14f00000000f7882 */ /* 0x000fe20000000000 */
[----:B-12---:R-:W-:Y:S01]  /*11030*/  SHF.L.U32 R3, R18, 0x1f, RZ ;  /* 0x0000001f12037819 */ /* 0x006fe200000006ff */
[----:B------:R-:W-:Y:S01]  /*11040*/  UMOV UR10, URZ ;  /* 0x0000003f000a7c82 */ /* 0x000fe20008000000 */
[----:B------:R-:W-:Y:S01]  /*11050*/  LEA R2, R19, UR4, 0x3 ;  /* 0x0000000413027c11 */ /* 0x000fe2000f8e18ff */
[----:B------:R-:W-:-:S02]  /*11060*/  ULEA UR8, UR8, UR39, 0xe ;  /* 0x0000002708087291 */ /* 0x000fc4000f8e703f */
[----:B------:R-:W-:Y:S02]  /*11070*/  UIADD3 UR9, UR9, 0x16830, URZ ;  /* 0x0001683009097890 */ /* 0x000fe4000fffe03f */
[----:B------:R-:W-:Y:S02]  /*11080*/  USHF.L.U32 UR11, UR11, 0x7, URZ ;  /* 0x000000070b0b7899 */ /* 0x000fe4000800063f */
[----:B------:R-:W-:-:S09]  /*11090*/  UIADD3 UR8, UR8, 0xe400, URZ ;  /* 0x0000e40008087890 */ /* 0x000fd2000fffe03f */
[----:B------:R1:W-:Y:S01]  /*110a0*/  UTMALDG.4D [UR8], [UR6], desc[UR14] ;  /* 0x00000e08060075b4 */ /* 0x0003e20008019000 */
[----:B------:R-:W2:Y:S02]  /*110b0*/  SYNCS.PHASECHK.TRANS64.TRYWAIT P3, [R2+URZ+0x60], R3 ;  /* 0x00006003020075a7 */ /* 0x000ea4000806017f */
[----:B-12---:R-:W-:Y:S05]  /*110c0*/  @!P3 BRA `(.L_x_11240) ;  /* 0x000000180064b947 */ /* 0x006fea0003800000 */
.L_x_11284:
[----:B------:R-:W-:Y:S05]  /*110d0*/  @P2 BRA `(.L_x_11241) ;  /* 0x0000000000182947 */ /* 0x000fea0003800000 */
[----:B------:R-:W-:Y:S01]  /*110e0*/  ISETP.NE.AND P2, PT, R23, RZ, PT ;  /* 0x000000ff1700720c */ /* 0x000fe20003f45270 */
[----:B-1----:R-:W-:Y:S01]  /*110f0*/  IMAD.MOV.U32 R3, RZ, RZ, 0x4000 ;  /* 0x00004000ff037424 */ /* 0x002fe200078e00ff */
[----:B------:R-:W-:-:S04]  /*11100*/  LEA R2, R19, UR39, 0x3 ;  /* 0x0000002713027c11 */ /* 0x000fc8000f8e18ff */
[----:B------:R2:W-:Y:S07]  /*11110*/  SYNCS.ARRIVE.TRANS64 RZ, [R2+URZ+0x16850], R3 ;  /* 0x0168500302ff79a7 */ /* 0x0005ee000800003f */
[----:B------:R-:W-:Y:S05]  /*11120*/  @!P2 BRA `(.L_x_11241) ;  /* 0x000000000004a947 */ /* 0x000fea0003800000 */
[----:B------:R-:W-:Y:S01]  /*11130*/  BPT.TRAP 0x1 ;  /* 0x000000040000795c */ /* 0x000fe20000300000 */
.L_x_11241:
        /* <DEDUP_REMOVED lines=9> */
[----:B------:R-:W-:Y:S02]  /*111d0*/  IMAD.MOV.U32 R9, RZ, RZ, R4 ;  /* 0x000000ffff097224 */ /* 0x000fe400078e0004 */
[----:B------:R-:W-:-:S02]  /*111e0*/  IMAD.MOV.U32 R7, RZ, RZ, R11 ;  /* 0x000000ffff077224 */ /* 0x000fc400078e000b */
[----:B------:R-:W-:Y:S02]  /*111f0*/  ULEA UR8, UR9, UR39, 0xe ;  /* 0x0000002709087291 */ /* 0x000fe4000f8e703f */
[----:B------:R-:W-:Y:S02]  /*11200*/  ULEA UR9, UR9, UR39, 0x3 ;  /* 0x0000002709097291 */ /* 0x000fe4000f8e183f */
[----:B------:R-:W-:Y:S02]  /*11210*/  USHF.L.U32 UR11, UR11, 0x7, URZ ;  /* 0x000000070b0b7899 */ /* 0x000fe4000800063f */
[----:B------:R-:W-:Y:S02]  /*11220*/  UIADD3 UR8, UR8, 0x400, URZ ;  /* 0x0000040008087890 */ /* 0x000fe4000fffe03f */
[----:B------:R-:W-:-:S09]  /*11230*/  UIADD3 UR9, UR9, 0x16850, URZ ;  /* 0x0001685009097890 */ /* 0x000fd2000fffe03f */
[----:B------:R3:W-:Y:S02]  /*11240*/  UTMALDG.4D [UR8], [UR4], desc[UR6] ;  /* 0x00000608040075b4 */ /* 0x0007e40008019000 */
[----:B---3--:R-:W-:Y:S01]  /*11250*/  NOP ;  /* 0x0000000000007918 */ /* 0x008fe20000000000 */
.L_x_11236:
[----:B------:R-:W-:Y:S05]  /*11260*/  BSYNC B0 ;  /* 0x0000000000007941 */ /* 0x000fea0003800000 */
.L_x_11235:
[----:B------:R-:W-:Y:S01]  /*11270*/  UIADD3 UR4, UR45, -0x3, URZ ;  /* 0xfffffffd2d047890 */ /* 0x000fe2000fffe03f */
[----:B------:R-:W-:Y:S02]  /*11280*/  IMAD.MOV.U32 R19, RZ, RZ, R12 ;  /* 0x000000ffff137224 */ /* 0x000fe400078e000c */
[----:B------:R-:W-:-:S03]  /*11290*/  IMAD.MOV.U32 R18, RZ, RZ, R13 ;  /* 0x000000ffff127224 */ /* 0x000fc600078e000d */
[----:B------:R-:W-:-:S07]  /*112a0*/  IMAD.U32 R11, RZ, RZ, UR4 ;  /* 0x00000004ff0b7e24 */ /* 0x000fce000f8e00ff */
.L_x_11234:
[----:B------:R-:W-:Y:S01]  /*112b0*/  ULOP3.LUT UR4, URZ, UR45, URZ, 0x33, !UPT ;  /* 0x0000002d3f047292 */ /* 0x000fe2000f8e333f */
[----:B------:R-:W-:Y:S01]  /*112c0*/  VIADD R10, R10, 0xfffffffe ;  /* 0xfffffffe0a0a7836 */ /* 0x000fe20000000000 */
[----:B------:R-:W-:Y:S04]  /*112d0*/  BSSY B0, `(.L_x_11233) ;  /* 0x00000af000007945 */ /* 0x000fe80003800000 */
[----:B------:R-:W-:-:S13]  /*112e0*/  ISETP.NE.AND P2, PT, R10, UR4, PT ;  /* 0x000000040a007c0c */ /* 0x000fda000bf45270 */
[----:B------:R-:W-:Y:S05]  /*112f0*/  @!P2 BRA `(.L_x_11242) ;  /* 0x0000000800b0a947 */ /* 0x000fea0003800000 */
[----:B-12---:R-:W-:-:S07]  /*11300*/  IMAD.MOV.U32 R2, RZ, RZ, R9 ;  /* 0x000000ffff027224 */ /* 0x006fce00078e0009 */
.L_x_11257:
        /* <DEDUP_REMOVED lines=28> */
.L_x_11245:
[----:B------:R-:W-:Y:S02]  /*114d0*/  LEA R4, R10, UR39, 0x3 ;  /* 0x000000270a047c11 */ /* 0x000fe4000f8e18ff */
[----:B-1----:R-:W-:Y:S02]  /*114e0*/  SHF.L.U32 R3, R12, 0x1f, RZ ;  /* 0x0000001f0c037819 */ /* 0x002fe400000006ff */
[----:B------:R-:W-:Y:S02]  /*114f0*/  ISETP.NE.AND P2, PT, R17, RZ, PT ;  /* 0x000000ff1100720c */ /* 0x000fe40003f45270 */
[----:B------:R-:W1:Y:S02]  /*11500*/  SYNCS.PHASECHK.TRANS64.TRYWAIT P3, [R4+URZ+0x16840], R3 ;  /* 0x01684003040075a7 */ /* 0x000e64000806017f */
[----:B-1----:R-:W-:Y:S09]  /*11510*/  @!P3 BRA `(.L_x_11246) ;  /* 0x000000140064b947 */ /* 0x002ff20003800000 */
.L_x_11285:
[----:B------:R-:W-:Y:S05]  /*11520*/  @P2 BRA `(.L_x_11247) ;  /* 0x0000000000142947 */ /* 0x000fea0003800000 */
[----:B------:R-:W-:Y:S01]  /*11530*/  ISETP.NE.AND P3, PT, R23, RZ, PT ;  /* 0x000000ff1700720c */ /* 0x000fe20003f65270 */
[----:B-1----:R-:W-:-:S04]  /*11540*/  IMAD.MOV.U32 R3, RZ, RZ, 0x4000 ;  /* 0x00004000ff037424 */ /* 0x002fc800078e00ff */
[----:B------:R2:W-:Y:S08]  /*11550*/  SYNCS.ARRIVE.TRANS64 RZ, [R4+URZ+0x16830], R3 ;  /* 0x0168300304ff79a7 */ /* 0x0005f0000800003f */
[----:B------:R-:W-:Y:S05]  /*11560*/  @!P3 BRA `(.L_x_11247) ;  /* 0x000000000004b947 */ /* 0x000fea0003800000 */
[----:B------:R-:W-:Y:S01]  /*11570*/  BPT.TRAP 0x1 ;  /* 0x000000040000795c */ /* 0x000fe20000300000 */
.L_x_11247:
        /* <DEDUP_REMOVED lines=10> */
[----:B------:R-:W-:Y:S01]  /*11620*/  SHF.L.U32 R18, R18, 0x1f, RZ ;  /* 0x0000001f12127819 */ /* 0x000fe200000006ff */
[----:B------:R-:W-:Y:S01]  /*11630*/  UMOV UR10, URZ ;  /* 0x0000003f000a7c82 */ /* 0x000fe20008000000 */
[----:B-12---:R-:W-:Y:S01]  /*11640*/  LEA R3, R19, UR4, 0x3 ;  /* 0x0000000413037c11 */ /* 0x006fe2000f8e18ff */
[----:B------:R-:W-:-:S02]  /*11650*/  ULEA UR8, UR8, UR39, 0xe ;  /* 0x0000002708087291 */ /* 0x000fc4000f8e703f */
[----:B------:R-:W-:Y:S02]  /*11660*/  UIADD3 UR9, UR9, 0x16830, URZ ;  /* 0x0001683009097890 */ /* 0x000fe4000fffe03f */
[----:B------:R-:W-:Y:S02]  /*11670*/  USHF.L.U32 UR11, UR11, 0x7, URZ ;  /* 0x000000070b0b7899 */ /* 0x000fe4000800063f */
[----:B------:R-:W-:-:S09]  /*11680*/  UIADD3 UR8, UR8, 0xe400, URZ ;  /* 0x0000e40008087890 */ /* 0x000fd2000fffe03f */
[----:B------:R1:W-:Y:S01]  /*11690*/  UTMALDG.4D [UR8], [UR6], desc[UR14] ;  /* 0x00000e08060075b4 */ /* 0x0003e20008019000 */
[----:B------:R-:W2:Y:S02]  /*116a0*/  SYNCS.PHASECHK.TRANS64.TRYWAIT P3, [R3+URZ+0x60], R18 ;  /* 0x00006012030075a7 */ /* 0x000ea4000806017f */
[----:B-12---:R-:W-:Y:S05]  /*116b0*/  @!P3 BRA `(.L_x_11248) ;  /* 0x000000140010b947 */ /* 0x006fea0003800000 */
.L_x_11286:
[----:B------:R-:W-:Y:S05]  /*116c0*/  @P2 BRA `(.L_x_11249) ;  /* 0x0000000000142947 */ /* 0x000fea0003800000 */
[----:B------:R-:W-:Y:S01]  /*116d0*/  ISETP.NE.AND P2, PT, R23, RZ, PT ;  /* 0x000000ff1700720c */ /* 0x000fe20003f45270 */
[----:B------:R-:W-:-:S04]  /*116e0*/  IMAD.MOV.U32 R4, RZ, RZ, 0x4000 ;  /* 0x00004000ff047424 */ /* 0x000fc800078e00ff */
[----:B------:R2:W-:Y:S08]  /*116f0*/  SYNCS.ARRIVE.TRANS64 RZ, [R3+URZ+0x50], R4 ;  /* 0x0000500403ff79a7 */ /* 0x0005f0000800003f */
[----:B------:R-:W-:Y:S05]  /*11700*/  @!P2 BRA `(.L_x_11249) ;  /* 0x000000000004a947 */ /* 0x000fea0003800000 */
[----:B------:R-:W-:Y:S01]  /*11710*/  BPT.TRAP 0x1 ;  /* 0x000000040000795c */ /* 0x000fe20000300000 */
.L_x_11249:
        /* <DEDUP_REMOVED lines=9> */
[----:B------:R-:W-:Y:S01]  /*117b0*/  UMOV UR10, URZ ;  /* 0x0000003f000a7c82 */ /* 0x000fe20008000000 */
[----:B------:R-:W-:-:S02]  /*117c0*/  IMAD.MOV.U32 R7, RZ, RZ, R14 ;  /* 0x000000ffff077224 */ /* 0x000fc400078e000e */
[----:B------:R-:W-:Y:S01]  /*117d0*/  IMAD.MOV.U32 R9, RZ, RZ, R2 ;  /* 0x000000ffff097224 */ /* 0x000fe200078e0002 */
[----:B------:R-:W-:Y:S02]  /*117e0*/  ULEA UR8, UR8, UR39, 0xe ;  /* 0x0000002708087291 */ /* 0x000fe4000f8e703f */
[----:B------:R-:W-:Y:S02]  /*117f0*/  USHF.L.U32 UR11, UR11, 0x7, URZ ;  /* 0x000000070b0b7899 */ /* 0x000fe4000800063f */
[----:B------:R-:W-:Y:S02]  /*11800*/  UIADD3 UR9, UR9, 0x50, URZ ;  /* 0x0000005009097890 */ /* 0x000fe4000fffe03f */
[----:B------:R-:W-:-:S09]  /*11810*/  UIADD3 UR8, UR8, 0x400, URZ ;  /* 0x0000040008087890 */ /* 0x000fd2000fffe03f */
[----:B------:R3:W-:Y:S02]  /*11820*/  UTMALDG.4D [UR8], [UR4], desc[UR6] ;  /* 0x00000608040075b4 */ /* 0x0007e40008019000 */
[----:B---3--:R-:W-:Y:S01]  /*11830*/  NOP ;  /* 0x0000000000007918 */ /* 0x008fe20000000000 */
.L_x_11244:
[----:B------:R-:W-:Y:S05]  /*11840*/  BSYNC B1 ;  /* 0x0000000000017941 */ /* 0x000fea0003800000 */
.L_x_11243:
        /* <DEDUP_REMOVED lines=28> */
.L_x_11252:
[----:B-1----:R-:W-:Y:S02]  /*11a10*/  LEA R3, R19, UR39, 0x3 ;  /* 0x0000002713037c11 */ /* 0x002fe4000f8e18ff */
[----:B------:R-:W-:Y:S02]  /*11a20*/  SHF.L.U32 R4, R18, 0x1f, RZ ;  /* 0x0000001f12047819 */ /* 0x000fe400000006ff */
[----:B------:R-:W-:Y:S02]  /*11a30*/  ISETP.NE.AND P2, PT, R17, RZ, PT ;  /* 0x000000ff1100720c */ /* 0x000fe40003f45270 */
[----:B------:R-:W1:Y:S02]  /*11a40*/  SYNCS.PHASECHK.TRANS64.TRYWAIT P3, [R3+URZ+0x16840], R4 ;  /* 0x01684004030075a7 */ /* 0x000e64000806017f */
[----:B-1----:R-:W-:Y:S09]  /*11a50*/  @!P3 BRA `(.L_x_11253) ;  /* 0x00000010003cb947 */ /* 0x002ff20003800000 */
.L_x_11287:
[----:B------:R-:W-:Y:S05]  /*11a60*/  @P2 BRA `(.L_x_11254) ;  /* 0x0000000000142947 */ /* 0x000fea0003800000 */
[----:B------:R-:W-:Y:S01]  /*11a70*/  ISETP.NE.AND P3, PT, R23, RZ, PT ;  /* 0x000000ff1700720c */ /* 0x000fe20003f65270 */
[----:B-1----:R-:W-:-:S04]  /*11a80*/  IMAD.MOV.U32 R4, RZ, RZ, 0x4000 ;  /* 0x00004000ff047424 */ /* 0x002fc800078e00ff */
[----:B------:R2:W-:Y:S08]  /*11a90*/  SYNCS.ARRIVE.TRANS64 RZ, [R3+URZ+0x16830], R4 ;  /* 0x0168300403ff79a7 */ /* 0x0005f0000800003f */
[----:B------:R-:W-:Y:S05]  /*11aa0*/  @!P3 BRA `(.L_x_11254) ;  /* 0x000000000004b947 */ /* 0x000fea0003800000 */
[----:B------:R-:W-:Y:S01]  /*11ab0*/  BPT.TRAP 0x1 ;  /* 0x000000040000795c */ /* 0x000fe20000300000 */
.L_x_11254:
[----:B------:R-:W-:Y:S01]  /*11ac0*/  R2UR UR9, R19 ;  /* 0x00000000130972ca */ /* 0x000fe200000e0000 */
[----:B------:R-:W-:Y:S01]  /*11ad0*/  UIADD3 UR4, UR39, 0x16800, URZ ;  /* 0x0001680027047890 */ /* 0x000fe2000fffe03f */
[----:B------:R-:W-:Y:S01]  /*11ae0*/  R2UR UR11, R14 ;  /* 0x000000000e0b72ca */ /* 0x000fe200000e0000 */
[----:B------:R-:W-:Y:S01]  /*11af0*/  UIADD3 UR6, UP0, UR48, 0x370, URZ ;  /* 0x0000037030067890 */ /* 0x000fe2000ff1e03f */
[----:B------:R-:W-:Y:S01]  /*11b00*/  R2UR UR12, R6 ;  /* 0x00000000060c72ca */ /* 0x000fe200000e0000 */
[----:B------:R-:W-:Y:S01]  /*11b10*/  UMOV UR14, 0x0 ;  /* 0x00000000000e7882 */ /* 0x000fe20000000000 */
[----:B-----5:R-:W-:Y:S01]  /*11b20*/  R2UR UR13, R2 ;  /* 0x00000000020d72ca */ /* 0x020fe200000e0000 */
[----:B------:R-:W-:Y:S01]  /*11b30*/  UIADD3.X UR7, URZ, UR49, URZ, UP0, !UPT ;  /* 0x000000313f077290 */ /* 0x000fe200087fe43f */
[----:B------:R-:W-:Y:S01]  /*11b40*/  SHF.L.U32 R12, R12, 0x1f, RZ ;  /* 0x0000001f0c0c7819 */ /* 0x000fe200000006ff */
[----:B------:R-:W-:Y:S01]  /*11b50*/  UMOV UR15, 0x14f00000 ;  /* 0x14f00000000f7882 */ /* 0x000fe20000000000 */
[----:B-12---:R-:W-:Y:S01]  /*11b60*/  LEA R3, R10, UR4, 0x3 ;  /* 0x000000040a037c11 */ /* 0x006fe2000f8e18ff */
[----:B------:R-:W-:-:S02]  /*11b70*/  UMOV UR10, URZ ;  /* 0x0000003f000a7c82 */ /* 0x000fc40008000000 */
[----:B------:R-:W-:Y:S02]  /*11b80*/  ULEA UR8, UR9, UR39, 0xe ;  /* 0x0000002709087291 */ /* 0x000fe4000f8e703f */
[----:B------:R-:W-:Y:S02]  /*11b90*/  ULEA UR9, UR9, UR4, 0x3 ;  /* 0x0000000409097291 */ /* 0x000fe4000f8e183f */
[----:B------:R-:W-:Y:S02]  /*11ba0*/  USHF.L.U32 UR11, UR11, 0x7, URZ ;  /* 0x000000070b0b7899 */ /* 0x000fe4000800063f */
[----:B------:R-:W-:Y:S02]  /*11bb0*/  UIADD3 UR8, UR8, 0xe400, URZ ;  /* 0x0000e40008087890 */ /* 0x000fe4000fffe03f */
[----:B------:R-:W-:-:S09]  /*11bc0*/  UIADD3 UR9, UR9, 0x30, URZ ;  /* 0x0000003009097890 */ /* 0x000fd2000fffe03f */
[----:B------:R1:W-:Y:S01]  /*11bd0*/  UTMALDG.4D [UR8], [UR6], desc[UR14] ;  /* 0x00000e08060075b4 */ /* 0x0003e20008019000 */
[----:B------:R-:W2:Y:S02]  /*11be0*/  SYNCS.PHASECHK.TRANS64.TRYWAIT P3, [R3+URZ+0x60], R12 ;  /* 0x0000600c030075a7 */ /* 0x000ea4000806017f */
[----:B-12---:R-:W-:Y:S05]  /*11bf0*/  @!P3 BRA `(.L_x_11255) ;  /* 0x0000000c00e8b947 */ /* 0x006fea0003800000 */
.L_x_11288:
[----:B------:R-:W-:Y:S05]  /*11c00*/  @P2 BRA `(.L_x_11256) ;  /* 0x0000000000142947 */ /* 0x000fea0003800000 */
[----:B------:R-:W-:Y:S01]  /*11c10*/  ISETP.NE.AND P2, PT, R23, RZ, PT ;  /* 0x000000ff1700720c */ /* 0x000fe20003f45270 */
[----:B------:R-:W-:-:S04]  /*11c20*/  IMAD.MOV.U32 R4, RZ, RZ, 0x4000 ;  /* 0x00004000ff047424 */ /* 0x000fc800078e00ff */
[----:B------:R2:W-:Y:S08]  /*11c30*/  SYNCS.ARRIVE.TRANS64 RZ, [R3+URZ+0x50], R4 ;  /* 0x0000500403ff79a7 */ /* 0x0005f0000800003f */
[----:B------:R-:W-:Y:S05]  /*11c40*/  @!P2 BRA `(.L_x_11256) ;  /* 0x000000000004a947 */ /* 0x000fea0003800000 */
[----:B------:R-:W-:Y:S01]  /*11c50*/  BPT.TRAP 0x1 ;  /* 0x000000040000795c */ /* 0x000fe20000300000 */
.L_x_11256:
        /* <DEDUP_REMOVED lines=18> */
.L_x_11251:
[----:B------:R-:W-:Y:S05]  /*11d80*/  BSYNC B1 ;  /* 0x0000000000017941 */ /* 0x000fea0003800000 */
.L_x_11250:
[----:B------:R-:W-:Y:S01]  /*11d90*/  ISETP.GT.AND P2, PT, R13, UR44, PT ;  /* 0x0000002c0d007c0c */ /* 0x000fe2000bf44270 */
[----:B------:R-:W-:-:S12]  /*11da0*/  VIADD R11, R11, 0xfffffffe ;  /* 0xfffffffe0b0b7836 */ /* 0x000fd80000000000 */
[----:B------:R-:W-:Y:S05]  /*11db0*/  @P2 BRA `(.L_x_11257) ;  /* 0xfffffff400542947 */ /* 0x000fea000383ffff */
.L_x_11242:
[----:B------:R-:W-:Y:S05]  /*11dc0*/  BSYNC B0 ;  /* 0x0000000000007941 */ /* 0x000fea0003800000 */
.L_x_11233:
        /* <DEDUP_REMOVED lines=14> */
.L_x_11259:
[----:B------:R-:W-:Y:S05]  /*11eb0*/  BSYNC B0 ;  /* 0x0000000000007941 */ /* 0x000fea0003800000 */
.L_x_11258:
[----:B------:R-:W-:Y:S04]  /*11ec0*/  BSSY B0, `(.L_x_11260) ;  /* 0x000001d000007945 */ /* 0x000fe80003800000 */
[----:B------:R-:W-:Y:S05]  /*11ed0*/  @!P6 BRA `(.L_x_11261) ;  /* 0x00000000006ce947 */ /* 0x000fea0003800000 */
[----:B-12---:R-:W-:Y:S02]  /*11ee0*/  LEA R3, R19, UR39, 0x3 ;  /* 0x0000002713037c11 */ /* 0x006fe4000f8e18ff */
[----:B------:R-:W-:Y:S02]  /*11ef0*/  SHF.L.U32 R0, R18, 0x1f, RZ ;  /* 0x0000001f12007819 */ /* 0x000fe400000006ff */
[----:B------:R-:W-:Y:S02]  /*11f00*/  ISETP.NE.AND P1, PT, R17, RZ, PT ;  /* 0x000000ff1100720c */ /* 0x000fe40003f25270 */
[----:B------:R-:W1:Y:S02]  /*11f10*/  SYNCS.PHASECHK.TRANS64.TRYWAIT P0, [R3+URZ+0x16860], R0 ;  /* 0x01686000030075a7 */ /* 0x000e64000800017f */
[----:B-1----:R-:W-:Y:S09]  /*11f20*/  @!P0 BRA `(.L_x_11262) ;  /* 0x0000000c00308947 */ /* 0x002ff20003800000 */
.L_x_11289:
[----:B------:R-:W-:Y:S05]  /*11f30*/  @P1 BRA `(.L_x_11263) ;  /* 0x0000000000141947 */ /* 0x000fea0003800000 */
[----:B------:R-:W-:Y:S01]  /*11f40*/  ISETP.NE.AND P0, PT, R23, RZ, PT ;  /* 0x000000ff1700720c */ /* 0x000fe20003f05270 */
[----:B-1----:R-:W-:-:S04]  /*11f50*/  IMAD.MOV.U32 R0, RZ, RZ, 0x4000 ;  /* 0x00004000ff007424 */ /* 0x002fc800078e00ff */
[----:B------:R2:W-:Y:S08]  /*11f60*/  SYNCS.ARRIVE.TRANS64 RZ, [R3+URZ+0x16850], R0 ;  /* 0x0168500003ff79a7 */ /* 0x0005f0000800003f */
[----:B------:R-:W-:Y:S05]  /*11f70*/  @!P0 BRA `(.L_x_11263) ;  /* 0x0000000000048947 */ /* 0x000fea0003800000 */
[----:B------:R-:W-:Y:S01]  /*11f80*/  BPT.TRAP 0x1 ;  /* 0x000000040000795c */ /* 0x000fe20000300000 */
.L_x_11263:
        /* <DEDUP_REMOVED lines=10> */
[----:B------:R-:W-:Y:S02]  /*12030*/  ULEA UR8, UR8, UR39, 0xe ;  /* 0x0000002708087291 */ /* 0x000fe4000f8e703f */
[----:B------:R-:W-:Y:S02]  /*12040*/  USHF.L.U32 UR11, UR11, 0x7, URZ ;  /* 0x000000070b0b7899 */ /* 0x000fe4000800063f */
[----:B------:R-:W-:Y:S02]  /*12050*/  UIADD3 UR9, UR9, 0x16850, URZ ;  /* 0x0001685009097890 */ /* 0x000fe4000fffe03f */
[----:B------:R-:W-:-:S09]  /*12060*/  UIADD3 UR8, UR8, 0x400, URZ ;  /* 0x0000040008087890 */ /* 0x000fd2000fffe03f */
[----:B------:R3:W-:Y:S02]  /*12070*/  UTMALDG.4D [UR8], [UR4], desc[UR6] ;  /* 0x00000608040075b4 */ /* 0x0007e40008019000 */
[----:B---3--:R-:W-:Y:S01]  /*12080*/  NOP ;  /* 0x0000000000007918 */ /* 0x008fe20000000000 */
.L_x_11261:
[----:B------:R-:W-:Y:S05]  /*12090*/  BSYNC B0 ;  /* 0x0000000000007941 */ /* 0x000fea0003800000 */
.L_x_11260:
[----:B------:R-:W-:Y:S02]  /*120a0*/  VIADD R19, R19, 0x1 ;  /* 0x0000000113137836 */ /* 0x000fe40000000000 */
[----:B--2---:R-:W-:-:S03]  /*120b0*/  IMAD.MOV.U32 R13, RZ, RZ, R22 ;  /* 0x000000ffff0d7224 */ /* 0x004fc600078e0016 */
[----:B------:R-:W-:-:S04]  /*120c0*/  ISETP.NE.AND P0, PT, R19, 0x2, PT ;  /* 0x000000021300780c */ /* 0x000fc80003f05270 */
[----:B-1----:R-:W-:Y:S02]  /*120d0*/  SEL R3, RZ, 0x1, P0 ;  /* 0x00000001ff037807 */ /* 0x002fe40000000000 */
[----:B------:R-:W-:Y:S02]  /*120e0*/  SEL R19, R19, RZ, P0 ;  /* 0x000000ff13137207 */ /* 0x000fe40000000000 */
[----:B------:R-:W-:-:S07]  /*120f0*/  LOP3.LUT R18, R18, R3, RZ, 0x3c, !PT ;  /* 0x0000000312127212 */ /* 0x000fce00078e3cff */
.L_x_11222:
[----:B------:R-:W-:Y:S05]  /*12100*/  BSYNC B6 ;  /* 0x0000000000067941 */ /* 0x000fea0003800000 */
.L_x_11220:
[----:B------:R-:W-:-:S03]  /*12110*/  UMOV UR4, 0xffffffff ;  /* 0xffffffff00047882 */ /* 0x000fc60000000000 */
[----:B------:R-:W-:Y:S05]  /*12120*/  BRA.DIV UR4, `(.L_x_11264) ;  /* 0x0000000a04c47947 */ /* 0x000fea000b800000 */
[----:B------:R1:W2:Y:S02]  /*12130*/  SHFL.IDX PT, R14, R13, RZ, 0x1f ;  /* 0x00001fff0d0e7589 */ /* 0x0002a400000e0000 */
.L_x_11292:
        /* <DEDUP_REMOVED lines=12> */
.L_x_11211:
        /* <DEDUP_REMOVED lines=11> */
.L_x_11293:
        /* <DEDUP_REMOVED lines=11> */
.L_x_11269:
        /* <DEDUP_REMOVED lines=12> */
.L_x_11294:
[----:B------:R-:W3:Y:S02]  /*12420*/  SYNCS.PHASECHK.TRANS64.TRYWAIT P0, [R3+URZ], R2 ;  /* 0x00000002030075a7 */ /* 0x000ee4000800017f */
[----:B---3--:R-:W-:Y:S05]  /*12430*/  @!P0 BRA `(.L_x_11271) ;  /* 0x00000008004c8947 */ /* 0x008fea0003800000 */
.L_x_11295:
[----:B------:R-:W-:Y:S05]  /*12440*/  @!P2 BRA `(.L_x_11272) ;  /* 0x000000000004a947 */ /* 0x000fea0003800000 */
[----:B------:R-:W-:Y:S01]  /*12450*/  BPT.TRAP 0x1 ;  /* 0x000000040000795c */ /* 0x000fe20000300000 */
.L_x_11272:
[----:B------:R-:W-:-:S04]  /*12460*/  VIADD R0, R9, 0x16860 ;  /* 0x0001686009007836 */ /* 0x000fc80000000000 */
[----:B------:R-:W-:-:S04]  /*12470*/  IMAD R19, R19, 0x8, R0 ;  /* 0x0000000813137824 */ /* 0x000fc800078e0200 */
[----:B------:R-:W4:Y:S02]  /*12480*/  SYNCS.PHASECHK.TRANS64.TRYWAIT P0, [R19+URZ], R4 ;  /* 0x00000004130075a7 */ /* 0x000f24000800017f */
[----:B----4-:R-:W-:Y:S05]  /*12490*/  @!P0 BRA `(.L_x_11273) ;  /* 0x0000000800488947 */ /* 0x010fea0003800000 */
.L_x_11296:
[----:B------:R-:W-:-:S07]  /*124a0*/  IMAD R7, R7, 0x8, R0 ;  /* 0x0000000807077824 */ /* 0x000fce00078e0200 */
.L_x_11274:
[----:B------:R1:W1:Y:S02]  /*124b0*/  SYNCS.PHASECHK.TRANS64.TRYWAIT P0, [R7+URZ], R2 ;  /* 0x00000002070075a7 */ /* 0x000264000800017f */
[----:B-1----:R-:W-:Y:S05]  /*124c0*/  @!P0 NANOSLEEP.SYNCS 0x989680 ;  /* 0x009896800000895d */ /* 0x002fea0003900000 */
[----:B------:R-:W1:Y:S02]  /*124d0*/  @!P0 SYNCS.PHASECHK.TRANS64 P0, [R7+URZ], R2 ;  /* 0x00000002070085a7 */ /* 0x000e64000800007f */
[----:B-1----:R-:W-:Y:S05]  /*124e0*/  @!P0 BRA `(.L_x_11274) ;  /* 0xfffffffc00f08947 */ /* 0x002fea000383ffff */
.L_x_11268:
[----:B------:R-:W-:Y:S05]  /*124f0*/  BSYNC B0 ;  /* 0x0000000000007941 */ /* 0x000fea0003800000 */
.L_x_11267:
[----:B------:R-:W-:Y:S05]  /*12500*/  EXIT ;  /* 0x000000000000794d */ /* 0x000fea0003800000 */
.L_x_11128:
[----:B-1----:R-:W-:-:S04]  /*12510*/  IMAD.U32 R3, RZ, RZ, UR40 ;  /* 0x00000028ff037e24 */ /* 0x002fc8000f8e00ff */
[----:B------:R1:W2:Y:S03]  /*12520*/  SYNCS.PHASECHK.TRANS64.TRYWAIT P1, [R3+URZ+0x16800], R0 ;  /* 0x01680000030075a7 */ /* 0x0002a6000802017f */
[----:B--2---:R-:W-:Y:S05]  /*12530*/  @!P1 NANOSLEEP.SYNCS 0x989680 ;  /* 0x009896800000995d */ /* 0x004fea0003900000 */
[----:B------:R-:W2:Y:S02]  /*12540*/  @!P1 SYNCS.PHASECHK.TRANS64 P1, [R3+URZ+0x16800], R0 ;  /* 0x01680000030095a7 */ /* 0x000ea4000802007f */
[----:B--2---:R-:W-:Y:S05]  /*12550*/  @!P1 BRA `(.L_x_11128) ;  /* 0xfffffffc00ec9947 */ /* 0x004fea000383ffff */
[----:B------:R-:W-:Y:S05]  /*12560*/  BRA `(.L_x_11275) ;  /* 0xfffffef000b87947 */ /* 0x000fea000383ffff */
.L_x_11132:
[----:B--2---:R2:W3:Y:S02]  /*12570*/  SYNCS.PHASECHK.TRANS64.TRYWAIT P2, [R3+URZ+0x16830], R0 ;  /* 0x01683000030075a7 */ /* 0x0044e4000804017f */
[----:B---3--:R-:W-:Y:S05]  /*12580*/  @!P2 NANOSLEEP.SYNCS 0x989680 ;  /* 0x009896800000a95d */ /* 0x008fea0003900000 */
[----:B------:R-:W3:Y:S02]  /*12590*/  @!P2 SYNCS.PHASECHK.TRANS64 P2, [R3+URZ+0x16830], R0 ;  /* 0x016830000300a5a7 */ /* 0x000ee4000804007f */
[----:B---3--:R-:W-:Y:S05]  /*125a0*/  @!P2 BRA `(.L_x_11132) ;  /* 0xfffffffc00f0a947 */ /* 0x008fea000383ffff */
[----:B------:R-:W-:Y:S05]  /*125b0*/  BRA `(.L_x_11131) ;  /* 0xfffffef000d87947 */ /* 0x000fea000383ffff */
.L_x_11148:
[----:B--2---:R-:W-:-:S04]  /*125c0*/  IMAD.U32 R12, RZ, RZ, UR6 ;  /* 0x00000006ff0c7e24 */ /* 0x004fc8000f8e00ff */
[----:B------:R2:W3:Y:S03]  /*125d0*/  SYNCS.PHASECHK.TRANS64.TRYWAIT P2, [R12+URZ+0x16830], R11 ;  /* 0x0168300b0c0075a7 */ /* 0x0004e6000804017f */
[----:B---3--:R-:W-:Y:S05]  /*125e0*/  @!P2 NANOSLEEP.SYNCS 0x989680 ;  /* 0x009896800000a95d */ /* 0x008fea0003900000 */
[----:B------:R-:W3:Y:S02]  /*125f0*/  @!P2 SYNCS.PHASECHK.TRANS64 P2, [R12+URZ+0x16830], R11 ;  /* 0x0168300b0c00a5a7 */ /* 0x000ee4000804007f */
[----:B---3--:R-:W-:Y:S05]  /*12600*/  @!P2 BRA `(.L_x_11148) ;  /* 0xfffffffc00eca947 */ /* 0x008fea000383ffff */
[----:B------:R-:W-:Y:S05]  /*12610*/  BRA `(.L_x_11145) ;  /* 0xffffff2c00107947 */ /* 0x000fea000383ffff */
.L_x_11152:
[----:B--2---:R-:W-:-:S04]  /*12620*/  IMAD.U32 R12, RZ, RZ, UR6 ;  /* 0x00000006ff0c7e24 */ /* 0x004fc8000f8e00ff */
[----:B------:R2:W3:Y:S03]  /*12630*/  SYNCS.PHASECHK.TRANS64.TRYWAIT P2, [R12+URZ+0x16850], R11 ;  /* 0x0168500b0c0075a7 */ /* 0x0004e6000804017f */
[----:B---3--:R-:W-:Y:S05]  /*12640*/  @!P2 NANOSLEEP.SYNCS 0x989680 ;  /* 0x009896800000a95d */ /* 0x008fea0003900000 */
[----:B------:R-:W3:Y:S02]  /*12650*/  @!P2 SYNCS.PHASECHK.TRANS64 P2, [R12+URZ+0x16850], R11 ;  /* 0x0168500b0c00a5a7 */ /* 0x000ee4000804007f */
[----:B---3--:R-:W-:Y:S05]  /*12660*/  @!P2 BRA `(.L_x_11152) ;  /* 0xfffffffc00eca947 */ /* 0x008fea000383ffff */
[----:B------:R-:W-:Y:S05]  /*12670*/  BRA `(.L_x_11149) ;  /* 0xffffff2c00807947 */ /* 0x000fea000383ffff */
.L_x_11169:
[----:B--2---:R-:W-:-:S04]  /*12680*/  IMAD.U32 R13, RZ, RZ, UR6 ;  /* 0x00000006ff0d7e24 */ /* 0x004fc8000f8e00ff */
[----:B------:R2:W3:Y:S03]  /*12690*/  SYNCS.PHASECHK.TRANS64.TRYWAIT P2, [R13+URZ+0x16830], R8 ;  /* 0x016830080d0075a7 */ /* 0x0004e6000804017f */
[----:B---3--:R-:W-:Y:S05]  /*126a0*/  @!P2 NANOSLEEP.SYNCS 0x989680 ;  /* 0x009896800000a95d */ /* 0x008fea0003900000 */
[----:B------:R-:W3:Y:S02]  /*126b0*/  @!P2 SYNCS.PHASECHK.TRANS64 P2, [R13+URZ+0x16830], R8 ;  /* 0x016830080d00a5a7 */ /* 0x000ee4000804007f */
[----:B---3--:R-:W-:Y:S05]  /*126c0*/  @!P2 BRA `(.L_x_11169) ;  /* 0xfffffffc00eca947 */ /* 0x008fea000383ffff */
[----:B------:R-:W-:Y:S05]  /*126d0*/  BRA `(.L_x_11166) ;  /* 0xffffff6000a87947 */ /* 0x000fea000383ffff */
.L_x_11173:
[----:B--2---:R-:W-:-:S04]  /*126e0*/  IMAD.U32 R13, RZ, RZ, UR6 ;  /* 0x00000006ff0d7e24 */ /* 0x004fc8000f8e00ff */
[----:B------:R2:W3:Y:S03]  /*126f0*/  SYNCS.PHASECHK.TRANS64.TRYWAIT P2, [R13+URZ+0x16850], R8 ;  /* 0x016850080d0075a7 */ /* 0x0004e6000804017f */
[----:B---3--:R-:W-:Y:S05]  /*12700*/  @!P2 NANOSLEEP.SYNCS 0x989680 ;  /* 0x009896800000a95d */ /* 0x008fea0003900000 */
[----:B------:R-:W3:Y:S02]  /*12710*/  @!P2 SYNCS.PHASECHK.TRANS64 P2, [R13+URZ+0x16850], R8 ;  /* 0x016850080d00a5a7 */ /* 0x000ee4000804007f */
[----:B---3--:R-:W-:Y:S05]  /*12720*/  @!P2 BRA `(.L_x_11173) ;  /* 0xfffffffc00eca947 */ /* 0x008fea000383ffff */
[----:B------:R-:W-:Y:S05]  /*12730*/  BRA `(.L_x_11170) ;  /* 0xffffff6400187947 */ /* 0x000fea000383ffff */
.L_x_11179:
[----:B--2---:R-:W-:-:S04]  /*12740*/  IMAD.U32 R13, RZ, RZ, UR6 ;  /* 0x00000006ff0d7e24 */ /* 0x004fc8000f8e00ff */
[----:B------:R2:W3:Y:S03]  /*12750*/  SYNCS.PHASECHK.TRANS64.TRYWAIT P2, [R13+URZ+0x16830], R8 ;  /* 0x016830080d0075a7 */ /* 0x0004e6000804017f */
[----:B---3--:R-:W-:Y:S05]  /*12760*/  @!P2 NANOSLEEP.SYNCS 0x989680 ;  /* 0x009896800000a95d */ /* 0x008fea0003900000 */
[----:B------:R-:W3:Y:S02]  /*12770*/  @!P2 SYNCS.PHASECHK.TRANS64 P2, [R13+URZ+0x16830], R8 ;  /* 0x016830080d00a5a7 */ /* 0x000ee4000804007f */
[----:B---3--:R-:W-:Y:S05]  /*12780*/  @!P2 BRA `(.L_x_11179) ;  /* 0xfffffffc00eca947 */ /* 0x008fea000383ffff */
[----:B------:R-:W-:Y:S05]  /*12790*/  BRA `(.L_x_11176) ;  /* 0xffffff8400bc7947 */ /* 0x000fea000383ffff */
.L_x_11183:
[----:B--2---:R-:W-:-:S04]  /*127a0*/  IMAD.U32 R13, RZ, RZ, UR6 ;  /* 0x00000006ff0d7e24 */ /* 0x004fc8000f8e00ff */
[----:B------:R2:W3:Y:S03]  /*127b0*/  SYNCS.PHASECHK.TRANS64.TRYWAIT P2, [R13+URZ+0x16850], R8 ;  /* 0x016850080d0075a7 */ /* 0x0004e6000804017f */
[----:B---3--:R-:W-:Y:S05]  /*127c0*/  @!P2 NANOSLEEP.SYNCS 0x989680 ;  /* 0x009896800000a95d */ /* 0x008fea0003900000 */
[----:B------:R-:W3:Y:S02]  /*127d0*/  @!P2 SYNCS.PHASECHK.TRANS64 P2, [R13+URZ+0x16850], R8 ;  /* 0x016850080d00a5a7 */ /* 0x000ee4000804007f */
[----:B---3--:R-:W-:Y:S05]  /*127e0*/  @!P2 BRA `(.L_x_11183) ;  /* 0xfffffffc00eca947 */ /* 0x008fea000383ffff */
[----:B------:R-:W-:Y:S05]  /*127f0*/  BRA `(.L_x_11180) ;  /* 0xffffff88002c7947 */ /* 0x000fea000383ffff */
.L_x_11196:
[----:B--2---:R-:W-:-:S04]  /*12800*/  IMAD.U32 R3, RZ, RZ, UR5 ;  /* 0x00000005ff037e24 */ /* 0x004fc8000f8e00ff */
[----:B------:R2:W3:Y:S03]  /*12810*/  SYNCS.PHASECHK.TRANS64.TRYWAIT P0, [R3+URZ+0x16850], R0 ;  /* 0x01685000030075a7 */ /* 0x0004e6000800017f */
[----:B---3--:R-:W-:Y:S05]  /*12820*/  @!P0 NANOSLEEP.SYNCS 0x989680 ;  /* 0x009896800000895d */ /* 0x008fea0003900000 */
[----:B------:R-:W3:Y:S02]  /*12830*/  @!P0 SYNCS.PHASECHK.TRANS64 P0, [R3+URZ+0x16850], R0 ;  /* 0x01685000030085a7 */ /* 0x000ee4000800007f */
[----:B---3--:R-:W-:Y:S05]  /*12840*/  @!P0 BRA `(.L_x_11196) ;  /* 0xfffffffc00ec8947 */ /* 0x008fea000383ffff */
[----:B------:R-:W-:Y:S05]  /*12850*/  BRA `(.L_x_11195) ;  /* 0xffffffb800907947 */ /* 0x000fea000383ffff */
.L_x_11226:
[----:B------:R-:W-:Y:S02]  /*12860*/  IMAD.MOV.U32 R13, RZ, RZ, R16 ;  /* 0x000000ffff0d7224 */ /* 0x000fe400078e0010 */
[----:B------:R-:W-:Y:S02]  /*12870*/  IMAD.MOV.U32 R12, RZ, RZ, RZ ;  /* 0x000000ffff0c7224 */ /* 0x000fe400078e00ff */
[----:B------:R-:W-:Y:S02]  /*12880*/  IMAD.MOV.U32 R11, RZ, RZ, 0x1f ;  /* 0x0000001fff0b7424 */ /* 0x000fe400078e00ff */
[----:B------:R-:W-:-:S07]  /*12890*/  IMAD.MOV.U32 R15, RZ, RZ, -0x1 ;  /* 0xffffffffff0f7424 */ /* 0x000fce00078e00ff */
[----:B------:R-:W-:Y:S05]  /*128a0*/  WARPSYNC.COLLECTIVE R15, `(.L_x_11276) ;  /* 0x000000000f087348 */ /* 0x000fea0003c00000 */
[----:B------:R1:W2:Y:S02]  /*128b0*/  SHFL.IDX P6, R14, R13, R12, R11 ;  /* 0x0000000c0d0e7389 */ /* 0x0002a400000c000b */
[----:B-12---:R-:W-:Y:S01]  /*128c0*/  ENDCOLLECTIVE ;  /* 0x000000000000791b */ /* 0x006fe20003800000 */
.L_x_11276:
[----:B------:R-:W-:Y:S05]  /*128d0*/  BRA `(.L_x_11277) ;  /* 0xffffffdc00b07947 */ /* 0x000fea000383ffff */
.L_x_11227:
[----:B------:R-:W-:Y:S01]  /*128e0*/  BSSY B0, `(.L_x_11278) ;  /* 0x0000006000007945 */ /* 0x000fe20003800000 */
[----:B------:R-:W-:-:S07]  /*128f0*/  IMAD.MOV.U32 R15, RZ, RZ, -0x1 ;  /* 0xffffffffff0f7424 */ /* 0x000fce00078e00ff */
[----:B------:R-:W-:Y:S05]  /*12900*/  WARPSYNC.COLLECTIVE R15, `(.L_x_11279) ;  /* 0x000000000f0c7348 */ /* 0x000fea0003c00000 */
[----:B------:R-:W-:Y:S02]  /*12910*/  ELECT P6, UR62, PT ;  /* 0x00000000003e782f */ /* 0x000fe400038c0000 */
[----:B------:R-:W-:Y:S01]  /*12920*/  MOV R14, UR62 ;  /* 0x0000003e000e7c02 */ /* 0x000fe20008000f00 */
[----:B------:R-:W-:Y:S10]  /*12930*/  ENDCOLLECTIVE ;  /* 0x000000000000791b */ /* 0x000ff40003800000 */
.L_x_11279:
[----:B------:R-:W-:Y:S05]  /*12940*/  BSYNC B0 ;  /* 0x0000000000007941 */ /* 0x000fea0003800000 */
.L_x_11278:
[----:B------:R-:W-:Y:S05]  /*12950*/  BRA `(.L_x_11280) ;  /* 0xffffffdc00a07947 */ /* 0x000fea000383ffff */
.L_x_11230:
[----:B--2---:R2:W3:Y:S02]  /*12960*/  SYNCS.PHASECHK.TRANS64.TRYWAIT P2, [R13+URZ+0x16840], R12 ;  /* 0x0168400c0d0075a7 */ /* 0x0044e4000804017f */
[----:B---3--:R-:W-:Y:S05]  /*12970*/  @!P2 NANOSLEEP.SYNCS 0x989680 ;  /* 0x009896800000a95d */ /* 0x008fea0003900000 */
[----:B------:R-:W3:Y:S02]  /*12980*/  @!P2 SYNCS.PHASECHK.TRANS64 P2, [R13+URZ+0x16840], R12 ;  /* 0x0168400c0d00a5a7 */ /* 0x000ee4000804007f */
[----:B---3--:R-:W-:Y:S05]  /*12990*/  @!P2 BRA `(.L_x_11230) ;  /* 0xfffffffc00f0a947 */ /* 0x008fea000383ffff */
[----:B------:R-:W-:Y:S05]  /*129a0*/  BRA `(.L_x_11281) ;  /* 0xffffffdc00f47947 */ /* 0x000fea000383ffff */
.L_x_11232:
[----:B-1----:R-:W-:-:S04]  /*129b0*/  IMAD.U32 R5, RZ, RZ, UR39 ;  /* 0x00000027ff057e24 */ /* 0x002fc8000f8e00ff */
[----:B------:R1:W3:Y:S03]  /*129c0*/  SYNCS.PHASECHK.TRANS64.TRYWAIT P2, [R5+URZ+0x16820], R4 ;  /* 0x01682004050075a7 */ /* 0x0002e6000804017f */
[----:B---3--:R-:W-:Y:S05]  /*129d0*/  @!P2 NANOSLEEP.SYNCS 0x989680 ;  /* 0x009896800000a95d */ /* 0x008fea0003900000 */
[----:B------:R-:W3:Y:S02]  /*129e0*/  @!P2 SYNCS.PHASECHK.TRANS64 P2, [R5+URZ+0x16820], R4 ;  /* 0x016820040500a5a7 */ /* 0x000ee4000804007f */
[----:B---3--:R-:W-:Y:S05]  /*129f0*/  @!P2 BRA `(.L_x_11232) ;  /* 0xfffffffc00eca947 */ /* 0x008fea000383ffff */
[----:B------:R-:W-:Y:S05]  /*12a00*/  BRA `(.L_x_11282) ;  /* 0xffffffe000947947 */ /* 0x000fea000383ffff */
.L_x_11238:
[----:B-1----:R1:W2:Y:S02]  /*12a10*/  SYNCS.PHASECHK.TRANS64.TRYWAIT P3, [R3+URZ+0x16840], R2 ;  /* 0x01684002030075a7 */ /* 0x0022a4000806017f */
[----:B--2---:R-:W-:Y:S05]  /*12a20*/  @!P3 NANOSLEEP.SYNCS 0x989680 ;  /* 0x009896800000b95d */ /* 0x004fea0003900000 */
[----:B------:R-:W2:Y:S02]  /*12a30*/  @!P3 SYNCS.PHASECHK.TRANS64 P3, [R3+URZ+0x16840], R2 ;  /* 0x016840020300b5a7 */ /* 0x000ea4000806007f */
[----:B--2---:R-:W-:Y:S05]  /*12a40*/  @!P3 BRA `(.L_x_11238) ;  /* 0xfffffffc00f0b947 */ /* 0x004fea000383ffff */
[----:B------:R-:W-:Y:S05]  /*12a50*/  BRA `(.L_x_11283) ;  /* 0xffffffe400347947 */ /* 0x000fea000383ffff */
.L_x_11240:
[----:B-1----:R1:W2:Y:S02]  /*12a60*/  SYNCS.PHASECHK.TRANS64.TRYWAIT P3, [R2+URZ+0x60], R3 ;  /* 0x00006003020075a7 */ /* 0x0022a4000806017f */
[----:B--2---:R-:W-:Y:S05]  /*12a70*/  @!P3 NANOSLEEP.SYNCS 0x989680 ;  /* 0x009896800000b95d */ /* 0x004fea0003900000 */
[----:B------:R-:W2:Y:S02]  /*12a80*/  @!P3 SYNCS.PHASECHK.TRANS64 P3, [R2+URZ+0x60], R3 ;  /* 0x000060030200b5a7 */ /* 0x000ea4000806007f */
[----:B--2---:R-:W-:Y:S05]  /*12a90*/  @!P3 BRA `(.L_x_11240) ;  /* 0xfffffffc00f0b947 */ /* 0x004fea000383ffff */
[----:B------:R-:W-:Y:S05]  /*12aa0*/  BRA `(.L_x_11284) ;  /* 0xffffffe400887947 */ /* 0x000fea000383ffff */
.L_x_11246:
[----:B-1----:R1:W2:Y:S02]  /*12ab0*/  SYNCS.PHASECHK.TRANS64.TRYWAIT P3, [R4+URZ+0x16840], R3 ;  /* 0x01684003040075a7 */ /* 0x0022a4000806017f */
[----:B--2---:R-:W-:Y:S05]  /*12ac0*/  @!P3 NANOSLEEP.SYNCS 0x989680 ;  /* 0x009896800000b95d */ /* 0x004fea0003900000 */
[----:B------:R-:W2:Y:S02]  /*12ad0*/  @!P3 SYNCS.PHASECHK.TRANS64 P3, [R4+URZ+0x16840], R3 ;  /* 0x016840030400b5a7 */ /* 0x000ea4000806007f */
[----:B--2---:R-:W-:Y:S05]  /*12ae0*/  @!P3 BRA `(.L_x_11246) ;  /* 0xfffffffc00f0b947 */ /* 0x004fea000383ffff */
[----:B------:R-:W-:Y:S05]  /*12af0*/  BRA `(.L_x_11285) ;  /* 0xffffffe800887947 */ /* 0x000fea000383ffff */
.L_x_11248:
[----:B-1----:R1:W2:Y:S02]  /*12b00*/  SYNCS.PHASECHK.TRANS64.TRYWAIT P3, [R3+URZ+0x60], R18 ;  /* 0x00006012030075a7 */ /* 0x0022a4000806017f */
[----:B--2---:R-:W-:Y:S05]  /*12b10*/  @!P3 NANOSLEEP.SYNCS 0x989680 ;  /* 0x009896800000b95d */ /* 0x004fea0003900000 */
[----:B------:R-:W2:Y:S02]  /*12b20*/  @!P3 SYNCS.PHASECHK.TRANS64 P3, [R3+URZ+0x60], R18 ;  /* 0x000060120300b5a7 */ /* 0x000ea4000806007f */
[----:B--2---:R-:W-:Y:S05]  /*12b30*/  @!P3 BRA `(.L_x_11248) ;  /* 0xfffffffc00f0b947 */ /* 0x004fea000383ffff */
[----:B------:R-:W-:Y:S05]  /*12b40*/  BRA `(.L_x_11286) ;  /* 0xffffffe800dc7947 */ /* 0x000fea000383ffff */
.L_x_11253:
[----:B-1----:R1:W2:Y:S02]  /*12b50*/  SYNCS.PHASECHK.TRANS64.TRYWAIT P3, [R3+URZ+0x16840], R4 ;  /* 0x01684004030075a7 */ /* 0x0022a4000806017f */
[----:B--2---:R-:W-:Y:S05]  /*12b60*/  @!P3 NANOSLEEP.SYNCS 0x989680 ;  /* 0x009896800000b95d */ /* 0x004fea0003900000 */
[----:B------:R-:W2:Y:S02]  /*12b70*/  @!P3 SYNCS.PHASECHK.TRANS64 P3, [R3+URZ+0x16840], R4 ;  /* 0x016840040300b5a7 */ /* 0x000ea4000806007f */
[----:B--2---:R-:W-:Y:S05]  /*12b80*/  @!P3 BRA `(.L_x_11253) ;  /* 0xfffffffc00f0b947 */ /* 0x004fea000383ffff */
[----:B------:R-:W-:Y:S05]  /*12b90*/  BRA `(.L_x_11287) ;  /* 0xffffffec00b07947 */ /* 0x000fea000383ffff */
.L_x_11255:
[----:B-1----:R1:W2:Y:S02]  /*12ba0*/  SYNCS.PHASECHK.TRANS64.TRYWAIT P3, [R3+URZ+0x60], R12 ;  /* 0x0000600c030075a7 */ /* 0x0022a4000806017f */
[----:B--2---:R-:W-:Y:S05]  /*12bb0*/  @!P3 NANOSLEEP.SYNCS 0x989680 ;  /* 0x009896800000b95d */ /* 0x004fea0003900000 */
[----:B------:R-:W2:Y:S02]  /*12bc0*/  @!P3 SYNCS.PHASECHK.TRANS64 P3, [R3+URZ+0x60], R12 ;  /* 0x0000600c0300b5a7 */ /* 0x000ea4000806007f */
[----:B--2---:R-:W-:Y:S05]  /*12bd0*/  @!P3 BRA `(.L_x_11255) ;  /* 0xfffffffc00f0b947 */ /* 0x004fea000383ffff */
[----:B------:R-:W-:Y:S05]  /*12be0*/  BRA `(.L_x_11288) ;  /* 0xfffffff000047947 */ /* 0x000fea000383ffff */
.L_x_11262:
[----:B-1----:R1:W2:Y:S02]  /*12bf0*/  SYNCS.PHASECHK.TRANS64.TRYWAIT P0, [R3+URZ+0x16860], R0 ;  /* 0x01686000030075a7 */ /* 0x0022a4000800017f */
[----:B--2---:R-:W-:Y:S05]  /*12c00*/  @!P0 NANOSLEEP.SYNCS 0x989680 ;  /* 0x009896800000895d */ /* 0x004fea0003900000 */
[----:B------:R-:W2:Y:S02]  /*12c10*/  @!P0 SYNCS.PHASECHK.TRANS64 P0, [R3+URZ+0x16860], R0 ;  /* 0x01686000030085a7 */ /* 0x000ea4000800007f */
[----:B--2---:R-:W-:Y:S05]  /*12c20*/  @!P0 BRA `(.L_x_11262) ;  /* 0xfffffffc00f08947 */ /* 0x004fea000383ffff */
[----:B------:R-:W-:Y:S05]  /*12c30*/  BRA `(.L_x_11289) ;  /* 0xfffffff000bc7947 */ /* 0x000fea000383ffff */
.L_x_11264:
[----:B------:R-:W-:Y:S01]  /*12c40*/  BSSY B0, `(.L_x_11290) ;  /* 0x0000007000007945 */ /* 0x000fe20003800000 */
[----:B------:R-:W-:Y:S02]  /*12c50*/  IMAD.MOV.U32 R12, RZ, RZ, RZ ;  /* 0x000000ffff0c7224 */ /* 0x000fe400078e00ff */
[----:B------:R-:W-:Y:S02]  /*12c60*/  IMAD.MOV.U32 R11, RZ, RZ, 0x1f ;  /* 0x0000001fff0b7424 */ /* 0x000fe400078e00ff */
[----:B------:R-:W-:-:S07]  /*12c70*/  IMAD.MOV.U32 R15, RZ, RZ, -0x1 ;  /* 0xffffffffff0f7424 */ /* 0x000fce00078e00ff */
[----:B------:R-:W-:Y:S05]  /*12c80*/  WARPSYNC.COLLECTIVE R15, `(.L_x_11291) ;  /* 0x000000000f087348 */ /* 0x000fea0003c00000 */
[----:B------:R1:W2:Y:S02]  /*12c90*/  SHFL.IDX P6, R14, R13, R12, R11 ;  /* 0x0000000c0d0e7389 */ /* 0x0002a400000c000b */
[----:B-12---:R-:W-:Y:S01]  /*12ca0*/  ENDCOLLECTIVE ;  /* 0x000000000000791b */ /* 0x006fe20003800000 */
.L_x_11291:
[----:B------:R-:W-:Y:S05]  /*12cb0*/  BSYNC B0 ;  /* 0x0000000000007941 */ /* 0x000fea0003800000 */
.L_x_11290:
[----:B------:R-:W-:Y:S05]  /*12cc0*/  BRA `(.L_x_11292) ;  /* 0xfffffff4001c7947 */ /* 0x000fea000383ffff */
.L_x_11266:
[----:B--2---:R2:W3:Y:S02]  /*12cd0*/  SYNCS.PHASECHK.TRANS64.TRYWAIT P0, [R9+URZ+0x16820], R0 ;  /* 0x01682000090075a7 */ /* 0x0044e4000800017f */
[----:B---3--:R-:W-:Y:S05]  /*12ce0*/  @!P0 NANOSLEEP.SYNCS 0x989680 ;  /* 0x009896800000895d */ /* 0x008fea0003900000 */
[----:B------:R-:W3:Y:S02]  /*12cf0*/  @!P0 SYNCS.PHASECHK.TRANS64 P0, [R9+URZ+0x16820], R0 ;  /* 0x01682000090085a7 */ /* 0x000ee4000800007f */
[----:B---3--:R-:W-:Y:S05]  /*12d00*/  @!P0 BRA `(.L_x_11266) ;  /* 0xfffffffc00f08947 */ /* 0x008fea000383ffff */
[----:B------:R-:W-:Y:S05]  /*12d10*/  BRA `(.L_x_11293) ;  /* 0xfffffff400647947 */ /* 0x000fea000383ffff */
.L_x_11270:
[----:B--2---:R2:W3:Y:S02]  /*12d20*/  SYNCS.PHASECHK.TRANS64.TRYWAIT P0, [R5+URZ], R4 ;  /* 0x00000004050075a7 */ /* 0x0044e4000800017f */
[----:B---3--:R-:W-:Y:S05]  /*12d30*/  @!P0 NANOSLEEP.SYNCS 0x989680 ;  /* 0x009896800000895d */ /* 0x008fea0003900000 */
[----:B------:R-:W3:Y:S02]  /*12d40*/  @!P0 SYNCS.PHASECHK.TRANS64 P0, [R5+URZ], R4 ;  /* 0x00000004050085a7 */ /* 0x000ee4000800007f */
[----:B---3--:R-:W-:Y:S05]  /*12d50*/  @!P0 BRA `(.L_x_11270) ;  /* 0xfffffffc00f08947 */ /* 0x008fea000383ffff */
[----:B------:R-:W-:Y:S05]  /*12d60*/  BRA `(.L_x_11294) ;  /* 0xfffffff400ac7947 */ /* 0x000fea000383ffff */
.L_x_11271:
[----:B---3--:R3:W4:Y:S02]  /*12d70*/  SYNCS.PHASECHK.TRANS64.TRYWAIT P0, [R3+URZ], R2 ;  /* 0x00000002030075a7 */ /* 0x008724000800017f */
[----:B----4-:R-:W-:Y:S05]  /*12d80*/  @!P0 NANOSLEEP.SYNCS 0x989680 ;  /* 0x009896800000895d */ /* 0x010fea0003900000 */
[----:B------:R-:W4:Y:S02]  /*12d90*/  @!P0 SYNCS.PHASECHK.TRANS64 P0, [R3+URZ], R2 ;  /* 0x00000002030085a7 */ /* 0x000f24000800007f */
[----:B----4-:R-:W-:Y:S05]  /*12da0*/  @!P0 BRA `(.L_x_11271) ;  /* 0xfffffffc00f08947 */ /* 0x010fea000383ffff */
[----:B------:R-:W-:Y:S05]  /*12db0*/  BRA `(.L_x_11295) ;  /* 0xfffffff400a07947 */ /* 0x000fea000383ffff */
.L_x_11273:
[----:B----4-:R4:W1:Y:S02]  /*12dc0*/  SYNCS.PHASECHK.TRANS64.TRYWAIT P0, [R19+URZ], R4 ;  /* 0x00000004130075a7 */ /* 0x010864000800017f */
[----:B-1----:R-:W-:Y:S05]  /*12dd0*/  @!P0 NANOSLEEP.SYNCS 0x989680 ;  /* 0x009896800000895d */ /* 0x002fea0003900000 */
[----:B------:R-:W1:Y:S02]  /*12de0*/  @!P0 SYNCS.PHASECHK.TRANS64 P0, [R19+URZ], R4 ;  /* 0x00000004130085a7 */ /* 0x000e64000800007f */
[----:B-1----:R-:W-:Y:S05]  /*12df0*/  @!P0 BRA `(.L_x_11273) ;  /* 0xfffffffc00f08947 */ /* 0x002fea000383ffff */
[----:B------:R-:W-:Y:S05]  /*12e00*/  BRA `(.L_x_11296) ;  /* 0xfffffff400a47947 */ /* 0x000fea000383ffff */
.L_x_11297:
        /* <DEDUP_REMOVED lines=15> */
.L_x_12785:


//--------------------- .text._ZN7cutlass13device_kernelIN5flash11enable_sm90INS1_16FlashAttnFwdSm90INS1_25CollectiveMainloopFwdSm90ILi2EN4cute5tupleIJNS5_1CILi1EEES8_S8_EEENS6_IJNS7_ILi192EEENS7_ILi128EEENS7_ILi64EEEEEELi64ENS_10bfloat16_tEfNS_4arch4Sm90ELb0ELb1ELb1ELb1ELb0ELb0ELb0ELb1ELb1ELb0ELb0ELb0EEENS1_21CollectiveEpilogueFwdINS6_IJSA_SC_SB_EEES9_SE_SG_Li384ELb1ELb0ELb0ELb0EEENS1_36VarlenDynamicPersistentTileSchedulerILi192ELi128ELi384ELi32ELb0ELb0ELb1ELb1ELb0ELb1EEEEEEEEEvNT_6ParamsE --------------------------
	.section	.text._ZN7cutlass13device_kernelIN5flash11enable_sm90INS1_16FlashAttnFwdSm90INS1_25CollectiveMainloopFwdSm90ILi2EN4cute5tupleIJNS5_1CILi1EEES8_S8_EEENS6_IJNS7_ILi192EEENS7_ILi128EEENS7_ILi64EEEEEELi64ENS_10bfloat16_tEfNS_4arch4Sm90ELb0ELb1ELb1ELb1ELb0ELb0ELb0ELb1ELb1ELb0ELb0ELb0EEENS1_21CollectiveEpilogueFwdINS6_IJSA_SC_SB_EEES9_SE_SG_Li384ELb1ELb0ELb0ELb0EEENS1_36VarlenDynamicPersistentTileSchedulerILi192ELi128ELi384ELi32ELb0ELb0ELb1ELb1ELb0ELb1EEEEEEEEEvNT_6ParamsE,"ax",@progbits
	.align	128
.text._ZN7cutlass13device_kernelIN5flash11enable_sm90INS1_16FlashAttnFwdSm90INS1_25CollectiveMainloopFwdSm90ILi2EN4cute5tupleIJNS5_1CILi1EEES8_S8_EEENS6_IJNS7_ILi192EEENS7_ILi128EEENS7_ILi64EEEEEELi64ENS_10bfloat16_tEfNS_4arch4Sm90ELb0ELb1ELb1ELb1ELb0ELb0ELb0ELb1ELb1ELb0ELb0ELb0EEENS1_21CollectiveEpilogueFwdINS6_IJSA_SC_SB_EEES9_SE_SG_Li384ELb1ELb0ELb0ELb0EEENS1_36VarlenDynamicPersistentTileSchedulerILi192ELi128ELi384ELi32ELb0ELb0ELb1ELb1ELb0ELb1EEEEEEEEEvNT_6ParamsE:
        .type           _ZN7cutlass13device_kernelIN5flash11enable_sm90INS1_16FlashAttnFwdSm90INS1_25CollectiveMainloopFwdSm90ILi2EN4cute5tupleIJNS5_1CILi1EEES8_S8_EEENS6_IJNS7_ILi192EEENS7_ILi128EEENS7_ILi64EEEEEELi64ENS_10bfloat16_tEfNS_4arch4Sm90ELb0ELb1ELb1ELb1ELb0ELb0ELb0ELb1ELb1ELb0ELb0ELb0EEENS1_21CollectiveEpilogueFwdINS6_IJSA_SC_SB_EEES9_SE_SG_Li384ELb1ELb0ELb0ELb0EEENS1_36VarlenDynamicPersistentTileSchedulerILi192ELi128ELi384ELi32ELb0ELb0ELb1ELb1ELb0ELb1EEEEEEEEEvNT_6ParamsE,@function
        .size           _ZN7cutlass13device_kernelIN5flash11enable_sm90INS1_16FlashAttnFwdSm90INS1_25CollectiveMainloopFwdSm90ILi2EN4cute5tupleIJNS5_1CILi1EEES8_S8_EEENS6_IJNS7_ILi192EEENS7_ILi128EEENS7_ILi64EEEEEELi64ENS_10bfloat16_tEfNS_4arch4Sm90ELb0ELb1ELb1ELb1ELb0ELb0ELb0ELb1ELb1ELb0ELb0ELb0EEENS1_21CollectiveEpilogueFwdINS6_IJSA_SC_SB_EEES9_SE_SG_Li384ELb1ELb0ELb0ELb0EEENS1_36VarlenDynamicPersistentTileSchedulerILi192ELi128ELi384ELi32ELb0ELb0ELb1ELb1ELb0ELb1EEEEEEEEEvNT_6ParamsE,(.L_x_12786 - _ZN7cutlass13device_kernelIN5flash11enable_sm90INS1_16FlashAttnFwdSm90INS1_25CollectiveMainloopFwdSm90ILi2EN4cute5tupleIJNS5_1CILi1EEES8_S8_EEENS6_IJNS7_ILi192EEENS7_ILi128EEENS7_ILi64EEEEEELi64ENS_10bfloat16_tEfNS_4arch4Sm90ELb0ELb1ELb1ELb1ELb0ELb0ELb0ELb1ELb1ELb0ELb0ELb0EEENS1_21CollectiveEpilogueFwdINS6_IJSA_SC_SB_EEES9_SE_SG_Li384ELb1ELb0ELb0ELb0EEENS1_36VarlenDynamicPersistentTileSchedulerILi192ELi128ELi384ELi32ELb0ELb0ELb1ELb1ELb0ELb1EEEEEEEEEvNT_6ParamsE)
        .other          _ZN7cutlass13device_kernelIN5flash11enable_sm90INS1_16FlashAttnFwdSm90INS1_25CollectiveMainloopFwdSm90ILi2EN4cute5tupleIJNS5_1CILi1EEES8_S8_EEENS6_IJNS7_ILi192EEENS7_ILi128EEENS7_ILi64EEEEEELi64ENS_10bfloat16_tEfNS_4arch4Sm90ELb0ELb1ELb1ELb1ELb0ELb0ELb0ELb1ELb1ELb0ELb0ELb0EEENS1_21CollectiveEpilogueFwdINS6_IJSA_SC_SB_EEES9_SE_SG_Li384ELb1ELb0ELb0ELb0EEENS1_36VarlenDynamicPersistentTileSchedulerILi192ELi128ELi384ELi32ELb0ELb0ELb1ELb1ELb0ELb1EEEEEEEEEvNT_6ParamsE,@"STO_CUDA_ENTRY STV_DEFAULT"
_ZN7cutlass13device_kernelIN5flash11enable_sm90INS1_16FlashAttnFwdSm90INS1_25CollectiveMainloopFwdSm90ILi2EN4cute5tupleIJNS5_1CILi1EEES8_S8_EEENS6_IJNS7_ILi192EEENS7_ILi128EEENS7_ILi64EEEEEELi64ENS_10bfloat16_tEfNS_4arch4Sm90ELb0ELb1ELb1ELb1ELb0ELb0ELb0ELb1ELb1ELb0ELb0ELb0EEENS1_21CollectiveEpilogueFwdINS6_IJSA_SC_SB_EEES9_SE_SG_Li384ELb1ELb0ELb0ELb0EEENS1_36VarlenDynamicPersistentTileSchedulerILi192ELi128ELi384ELi32ELb0ELb0ELb1ELb1ELb0ELb1EEEEEEEEEvNT_6ParamsE:
        /* <DEDUP_REMOVED lines=21> */
.L_x_11299:
[----:B------:R-:W-:Y:S05]  /*0150*/  BSYNC B0 ;  /* 0x0000000000007941 */ /* 0x000fea0003800000 */
.L_x_11298:
        /* <DEDUP_REMOVED lines=41> */
.L_x_11300:
        /* <DEDUP_REMOVED lines=22> */
.L_x_11301:
        /* <DEDUP_REMOVED lines=18> */
.L_x_11302:
        /* <DEDUP_REMOVED lines=22> */
.L_x_11303:
        /* <DEDUP_REMOVED lines=22> */
.L_x_11304:
[----:B------:R-:W-:Y:S01]  /*0930*/  PLOP3.LUT P0, PT, PT, PT, UP0, 0x80, 0x0 ;  /* 0x000000000000781c */ /* 0x000fe20003f0f008 */
[----:B------:R-:W-:Y:S01]  /*0940*/  UMOV UR36, 0x1 ;  /* 0x0000000100247882 */ /* 0x000fe20000000000 */
[----:B------:R-:W-:Y:S01]  /*0950*/  NOP ;  /* 0x0000000000007918 */ /* 0x000fe20000000000 */
[----:B------:R-:W-:Y:S01]  /*0960*/  USEL UR36, UR36, 0x2, !UP0 ;  /* 0x0000000224247887 */ /* 0x000fe2000c000000 */
[----:B------:R-:W-:Y:S01]  /*0970*/  ULDC.64 UR46, c[0x0][0x208] ;  /* 0x00008200002e7ab9 */ /* 0x000fe20000000a00 */
[----:B012-4-:R-:W-:Y:S08]  /*0980*/  BAR.SYNC.DEFER_BLOCKING 0x0 ;  /* 0x0000000000007b1d */ /* 0x017ff00000010000 */
[----:B------:R-:W-:Y:S05]  /*0990*/  @!P0 BRA `(.L_x_11305) ;  /* 0x000000f800fc8947 */ /* 0x000fea0003800000 */
.L_x_11306:
        /* <DEDUP_REMOVED lines=29> */
[----:B------:R-:W-:Y:S01]  /*0b70*/  SHF.R.S32.HI R13, RZ, 0x7, R2 ;  /* 0x00000007ff0d7819 */ /* 0x000fe20000011402 */
[----:B------:R-:W-:Y:S02]  /*0b80*/  IMAD.SHL.U32 R5, R4, 0x20, RZ ;  /* 0x0000002004057824 */ /* 0x000fe400078e00ff */
[----:B------:R-:W-:Y:S01]  /*0b90*/  IMAD.IADD R11, R12, 0x1, -R3 ;  /* 0x000000010c0b7824 */ /* 0x000fe200078e0a03 */
[----:B------:R-:W-:Y:S02]  /*0ba0*/  LEA.HI R3, R0, R12, RZ, 0x4 ;  /* 0x0000000c00037211 */ /* 0x000fe400078f20ff */
[----:B------:R-:W-:Y:S02]  /*0bb0*/  LOP3.LUT R5, R5, 0xfffffc00, RZ, 0xc0, !PT ;  /* 0xfffffc0005057812 */ /* 0x000fe400078ec0ff */
[----:B------:R-:W-:-:S02]  /*0bc0*/  SHF.R.S32.HI R7, RZ, 0x1f, R11 ;  /* 0x0000001fff077819 */ /* 0x000fc4000001140b */
[----:B------:R-:W-:Y:S02]  /*0bd0*/  SHF.R.S32.HI R4, RZ, 0x4, R3 ;  /* 0x00000004ff047819 */ /* 0x000fe40000011403 */
[----:B------:R-:W-:Y:S02]  /*0be0*/  LEA.HI R8, R7, R11, RZ, 0x2 ;  /* 0x0000000b07087211 */ /* 0x000fe400078f10ff */
[C---:B------:R-:W-:Y:S02]  /*0bf0*/  LOP3.LUT R2, R3.reuse, 0x3fffff0, RZ, 0xc0, !PT ;  /* 0x03fffff003027812 */ /* 0x040fe400078ec0ff */
[--C-:B------:R-:W-:Y:S02]  /*0c00*/  SHF.R.S32.HI R9, RZ, 0x2, R8.reuse ;  /* 0x00000002ff097819 */ /* 0x100fe40000011408 */
[----:B------:R-:W-:Y:S01]  /*0c10*/  SHF.R.S32.HI R6, RZ, 0x1f, R8 ;  /* 0x0000001fff067819 */ /* 0x000fe20000011408 */
[----:B------:R-:W-:Y:S01]  /*0c20*/  IMAD.IADD R2, R12, 0x1, -R2 ;  /* 0x000000010c027824 */ /* 0x000fe200078e0a02 */
[----:B------:R-:W-:-:S02]  /*0c30*/  LEA.HI R3, R3, R4, RZ, 0x1 ;  /* 0x0000000403037211 */ /* 0x000fc400078f08ff */
[----:B------:R-:W-:Y:S01]  /*0c40*/  LEA.HI R10, R6, R9, RZ, 0x3 ;  /* 0x00000009060a7211 */ /* 0x000fe200078f18ff */
[----:B------:R-:W-:Y:S01]  /*0c50*/  IMAD.HI R6, R13, 0x55555556, RZ ;  /* 0x555555560d067827 */ /* 0x000fe200078e02ff */
[----:B------:R-:W-:Y:S02]  /*0c60*/  LEA.HI R7, R7, R11, RZ, 0x5 ;  /* 0x0000000b07077211 */ /* 0x000fe400078f28ff */
[----:B------:R-:W-:Y:S01]  /*0c70*/  LOP3.LUT R10, R10, 0xfffffff8, RZ, 0xc0, !PT ;  /* 0xfffffff80a0a7812 */ /* 0x000fe200078ec0ff */
[----:B------:R-:W-:Y:S01]  /*0c80*/  IMAD R2, R2, 0x40, R5 ;  /* 0x0000004002027824 */ /* 0x000fe200078e0205 */
[----:B------:R-:W-:Y:S02]  /*0c90*/  LOP3.LUT R3, R3, 0x1ffffffe, RZ, 0xc0, !PT ;  /* 0x1ffffffe03037812 */ /* 0x000fe400078ec0ff */
[----:B------:R-:W-:Y:S01]  /*0ca0*/  LEA.HI R6, R6, R6, RZ, 0x1 ;  /* 0x0000000606067211 */ /* 0x000fe200078f08ff */
[----:B------:R-:W-:Y:S01]  /*0cb0*/  IMAD.IADD R10, R9, 0x1, -R10 ;  /* 0x00000001090a7824 */ /* 0x000fe200078e0a0a */
[----:B------:R-:W-:Y:S01]  /*0cc0*/  SHF.R.S32.HI R7, RZ, 0x5, R7 ;  /* 0x00000005ff077819 */ /* 0x000fe20000011407 */
[----:B------:R-:W-:Y:S01]  /*0cd0*/  IMAD.IADD R3, R4, 0x1, -R3 ;  /* 0x0000000104037824 */ /* 0x000fe200078e0a03 */
[----:B------:R-:W-:Y:S01]  /*0ce0*/  LEA.HI R0, R0, R12, RZ, 0x3 ;  /* 0x0000000c00007211 */ /* 0x000fe200078f18ff */
[----:B------:R-:W-:Y:S01]  /*0cf0*/  IMAD R6, R6, -0x3, R13 ;  /* 0xfffffffd06067824 */ /* 0x000fe200078e020d */
[----:B------:R-:W-:Y:S01]  /*0d00*/  LOP3.LUT R16, R8, 0x7ffffffc, RZ, 0xc0, !PT ;  /* 0x7ffffffc08107812 */ /* 0x000fe200078ec0ff */
[----:B------:R-:W-:Y:S01]  /*0d10*/  IMAD R7, R7, 0x10, R10 ;  /* 0x0000001007077824 */ /* 0x000fe200078e020a */
[----:B------:R-:W-:Y:S01]  /*0d20*/  SHF.R.S32.HI R156, RZ, 0x3, R0 ;  /* 0x00000003ff9c7819 */ /* 0x000fe20000011400 */
[----:B------:R-:W-:Y:S01]  /*0d30*/  IMAD R4, R3, 0x8, R2 ;  /* 0x0000000803047824 */ /* 0x000fe200078e0202 */
[----:B------:R-:W-:Y:S01]  /*0d40*/  LOP3.LUT R2, R0, 0x1ffffff8, RZ, 0xc0, !PT ;  /* 0x1ffffff800027812 */ /* 0x000fe200078ec0ff */
[----:B------:R-:W-:-:S02]  /*0d50*/  IMAD R3, R6, 0x40, R7 ;  /* 0x0000004006037824 */ /* 0x000fc400078e0207 */
[----:B------:R-:W-:Y:S01]  /*0d60*/  IMAD.IADD R16, R11, 0x1, -R16 ;  /* 0x000000010b107824 */ /* 0x000fe200078e0a10 */
[----:B------:R0:W-:Y:S01]  /*0d70*/  STL [R1+0x8], R4 ;  /* 0x0000080401007387 */ /* 0x0001e20000100800 */
[----:B------:R-:W-:-:S03]  /*0d80*/  IMAD.IADD R2, R12, 0x1, -R2 ;  /* 0x000000010c027824 */ /* 0x000fc600078e0a02 */
[----:B------:R0:W-:Y:S01]  /*0d90*/  STL [R1+0x4], R3 ;  /* 0x0000040301007387 */ /* 0x0001e20000100800 */
[----:B------:R-:W-:-:S07]  /*0da0*/  IMAD.SHL.U32 R19, R2, 0x8, RZ ;  /* 0x0000000802137824 */ /* 0x000fce00078e00ff */
.L_x_11406:
[----:B------:R-:W-:Y:S01]  /*0db0*/  ULDC.64 UR8, c[0x0][0xa28] ;  /* 0x00028a0000087ab9 */ /* 0x000fe20000000a00 */
[----:B-1----:R-:W1:Y:S01]  /*0dc0*/  LDC R18, c[0x0][0x288] ;  /* 0x0000a200ff127b82 */ /* 0x002e620000000800 */
[----:B------:R-:W-:Y:S01]  /*0dd0*/  UISETP.NE.U32.AND UP0, UPT, UR8, URZ, UPT ;  /* 0x0000003f0800728c */ /* 0x000fe2000bf05070 */
[----:B----45:R-:W-:-:S03]  /*0de0*/  IMAD.MOV.U32 R6, RZ, RZ, RZ ;  /* 0x000000ffff067224 */ /* 0x030fc600078e00ff */
[----:B------:R-:W-:-:S03]  /*0df0*/  UISETP.NE.AND.EX UP0, UPT, UR9, URZ, UPT, UP0 ;  /* 0x0000003f0900728c */ /* 0x000fc6000bf05300 */
[----:B------:R-:W-:Y:S01]  /*0e00*/  ULDC.64 UR8, c[0x0][0xa18] ;  /* 0x0002860000087ab9 */ /* 0x000fe20000000a00 */
[----:B0-23--:R-:W2:Y:S01]  /*0e10*/  LDC.64 R8, c[0x0][0x3f8] ;  /* 0x0000fe00ff087b82 */ /* 0x00dea20000000a00 */
[----:B------:R-:W-:Y:S01]  /*0e20*/  UISETP.NE.U32.AND UP1, UPT, UR8, URZ, UPT ;  /* 0x0000003f0800728c */ /* 0x000fe2000bf25070 */
[----:B------:R-:W-:-:S03]  /*0e30*/  PLOP3.LUT P0, PT, PT, PT, UP0, 0x80, 0x0 ;  /* 0x000000000000781c */ /* 0x000fc60003f0f008 */
[----:B------:R-:W-:-:S03]  /*0e40*/  UISETP.NE.AND.EX UP1, UPT, UR9, URZ, UPT, UP1 ;  /* 0x0000003f0900728c */ /* 0x000fc6000bf25310 */
[----:B------:R-:W-:Y:S01]  /*0e50*/  @UP0 ULDC.64 UR8, c[0x0][0xa28] ;  /* 0x00028a0000080ab9 */ /* 0x000fe20000000a00 */
[----:B------:R-:W3:Y:S01]  /*0e60*/  LDC R0, c[0x0][0x404] ;  /* 0x00010100ff007b82 */ /* 0x000ee20000000800 */
[----:B------:R-:W-:Y:S01]  /*0e70*/  @UP0 UIMAD.WIDE UR8, UR5, 0x4, UR8 ;  /* 0x00000004050808a5 */ /* 0x000fe2000f8e0208 */
[----:B------:R-:W-:-:S05]  /*0e80*/  PLOP3.LUT P2, PT, PT, PT, UP1, 0x80, 0x0 ;  /* 0x000000000000781c */ /* 0x000fca0003f4f018 */
[----:B------:R-:W-:Y:S01]  /*0e90*/  @UP1 ULDC.64 UR10, c[0x0][0xa18] ;  /* 0x00028600000a1ab9 */ /* 0x000fe20000000a00 */
[----:B------:R-:W-:Y:S01]  /*0ea0*/  IMAD.U32 R2, RZ, RZ, UR8 ;  /* 0x00000008ff027e24 */ /* 0x000fe2000f8e00ff */
[----:B------:R-:W4:Y:S01]  /*0eb0*/  LDC R17, c[0x0][0x2e0] ;  /* 0x0000b800ff117b82 */ /* 0x000f220000000800 */
[----:B0-----:R-:W-:Y:S01]  /*0ec0*/  IMAD.U32 R3, RZ, RZ, UR9 ;  /* 0x00000009ff037e24 */ /* 0x001fe2000f8e00ff */
[----:B------:R-:W-:-:S04]  /*0ed0*/  @UP1 UIMAD.WIDE UR8, UR5, 0x4, UR10 ;  /* 0x00000004050818a5 */ /* 0x000fc8000f8e020a */
[----:B------:R0:W5:Y:S02]  /*0ee0*/  @P0 LDG.E R6, desc[UR46][R2.64] ;  /* 0x0000002e02060981 */ /* 0x000164000c1e1900 */
[----:B------:R-:W-:Y:S02]  /*0ef0*/  IMAD.U32 R4, RZ, RZ, UR8 ;  /* 0x00000008ff047e24 */ /* 0x000fe4000f8e00ff */
[----:B------:R-:W-:Y:S01]  /*0f00*/  IMAD.U32 R5, RZ, RZ, UR9 ;  /* 0x00000009ff057e24 */ /* 0x000fe2000f8e00ff */
[----:B------:R-:W-:-:S04]  /*0f10*/  ULDC.64 UR8, c[0x0][0xa20] ;  /* 0x0002880000087ab9 */ /* 0x000fc80000000a00 */
[----:B-1----:R0:W5:Y:S01]  /*0f20*/  @P2 LDG.E R18, desc[UR46][R4.64] ;  /* 0x0000002e04122981 */ /* 0x002162000c1e1900 */
[----:B--2---:R-:W-:Y:S01]  /*0f30*/  ISETP.NE.U32.AND P0, PT, R8, RZ, PT ;  /* 0x000000ff0800720c */ /* 0x004fe20003f05070 */
[----:B------:R-:W-:Y:S01]  /*0f40*/  UMOV UR41, UR6 ;  /* 0x0000000600297c82 */ /* 0x000fe20008000000 */
[----:B------:R-:W-:Y:S02]  /*0f50*/  ISETP.NE.U32.AND P1, PT, RZ, UR8, PT ;  /* 0x00000008ff007c0c */ /* 0x000fe4000bf25070 */
[----:B------:R-:W-:Y:S02]  /*0f60*/  ISETP.NE.AND.EX P0, PT, R9, RZ, PT, P0 ;  /* 0x000000ff0900720c */ /* 0x000fe40003f05300 */
[----:B------:R-:W-:Y:S02]  /*0f70*/  ISETP.NE.AND.EX P1, PT, RZ, UR9, PT, P1 ;  /* 0x00000009ff007c0c */ /* 0x000fe4000bf25310 */
[----:B---3--:R-:W-:Y:S01]  /*0f80*/  SEL R0, R0, 0x1, P0 ;  /* 0x0000000100007807 */ /* 0x008fe20000000000 */
[----:B0-----:R-:W-:Y:S10]  /*0f90*/  @P2 BRA `(.L_x_11307) ;  /* 0x00000000002c2947 */ /* 0x001ff40003800000 */
        /* <DEDUP_REMOVED lines=11> */
.L_x_11307:
[----:B------:R-:W-:Y:S01]  /*1050*/  UMOV UR42, UR5 ;  /* 0x00000005002a7c82 */ /* 0x000fe20008000000 */
[----:B----4-:R-:W-:Y:S02]  /*1060*/  IMAD R17, R0, R17, RZ ;  /* 0x0000001100117224 */ /* 0x010fe400078e02ff */
        /* <DEDUP_REMOVED lines=8> */
.L_x_11308:
        /* <DEDUP_REMOVED lines=11> */
.L_x_11309:
        /* <DEDUP_REMOVED lines=18> */
.L_x_11311:
[----:B------:R-:W-:-:S13]  /*12c0*/  ISETP.NE.AND P0, PT, R9, 0x1, PT ;  /* 0x000000010900780c */ /* 0x000fda0003f05270 */
[----:B------:R-:W0:Y:S02]  /*12d0*/  @P0 LDC.64 R4, c[0x0][0x9e8] ;  /* 0x00027a00ff040b82 */ /* 0x000e240000000a00 */
[----:B0-----:R-:W-:-:S05]  /*12e0*/  @P0 IMAD.HI.U32 R4, R2, R4, RZ ;  /* 0x0000000402040227 */ /* 0x001fca00078e00ff */
[----:B------:R-:W-:-:S07]  /*12f0*/  @P0 SHF.R.U32.HI R2, RZ, R5, R4 ;  /* 0x00000005ff020219 */ /* 0x000fce0000011604 */
.L_x_11312:
[----:B------:R-:W-:-:S05]  /*1300*/  IMAD R3, R2, R9, R9 ;  /* 0x0000000902037224 */ /* 0x000fca00078e0209 */
[----:B------:R-:W-:-:S07]  /*1310*/  VIMNMX R0, R0, R3, PT ;  /* 0x0000000300007248 */ /* 0x000fce0003fe0100 */
.L_x_11310:
        /* <DEDUP_REMOVED lines=24> */
.L_x_11314:
[----:B------:R-:W-:-:S13]  /*14a0*/  ISETP.NE.AND P0, PT, R9, 0x1, PT ;  /* 0x000000010900780c */ /* 0x000fda0003f05270 */
[----:B------:R-:W0:Y:S02]  /*14b0*/  @P0 LDC.64 R2, c[0x0][0x9e8] ;  /* 0x00027a00ff020b82 */ /* 0x000e240000000a00 */
[----:B0-----:R-:W-:-:S05]  /*14c0*/  @P0 IMAD.HI.U32 R0, R4, R2, RZ ;  /* 0x0000000204000227 */ /* 0x001fca00078e00ff */
[----:B------:R-:W-:-:S07]  /*14d0*/  @P0 SHF.R.U32.HI R4, RZ, R3, R0 ;  /* 0x00000003ff040219 */ /* 0x000fce0000011600 */
.L_x_11315:
[----:B------:R-:W-:-:S05]  /*14e0*/  IMAD R4, R4, R9, RZ ;  /* 0x0000000904047224 */ /* 0x000fca00078e02ff */
[----:B------:R-:W-:-:S13]  /*14f0*/  R2UR UR5, R4 ;  /* 0x00000000040572ca */ /* 0x000fda00000e0000 */
[----:B------:R-:W-:-:S04]  /*1500*/  UISETP.LT.AND UP0, UPT, UR4, UR5, UPT ;  /* 0x000000050400728c */ /* 0x000fc8000bf01270 */
[----:B------:R-:W-:-:S12]  /*1510*/  USEL UR4, UR4, UR5, !UP0 ;  /* 0x0000000504047287 */ /* 0x000fd8000c000000 */
.L_x_11313:
        /* <DEDUP_REMOVED lines=10> */
[----:B------:R-:W-:Y:S01]  /*15c0*/  CS2R R14, SRZ ;  /* 0x00000000000e7805 */ /* 0x000fe2000001ff00 */
[----:B------:R-:W-:Y:S01]  /*15d0*/  IMAD.MOV.U32 R110, RZ, RZ, RZ ;  /* 0x000000ffff6e7224 */ /* 0x000fe200078e00ff */
[----:B------:R-:W-:Y:S01]  /*15e0*/  UISETP.LT.AND UP0, UPT, URZ, UR5, UPT ;  /* 0x000000053f00728c */ /* 0x000fe2000bf01270 */
[----:B------:R-:W-:Y:S02]  /*15f0*/  CS2R R24, SRZ ;  /* 0x0000000000187805 */ /* 0x000fe4000001ff00 */
[----:B------:R-:W-:Y:S01]  /*1600*/  CS2R R12, SRZ ;  /* 0x00000000000c7805 */ /* 0x000fe2000001ff00 */
[----:B------:R-:W-:Y:S01]  /*1610*/  IMAD.MOV.U32 R106, RZ, RZ, RZ ;  /* 0x000000ffff6a7224 */ /* 0x000fe200078e00ff */
[----:B------:R-:W-:Y:S01]  /*1620*/  USEL UR43, URZ, UR5, !UP0 ;  /* 0x000000053f2b7287 */ /* 0x000fe2000c000000 */
[----:B------:R-:W-:Y:S01]  /*1630*/  IMAD.MOV.U32 R27, RZ, RZ, RZ ;  /* 0x000000ffff1b7224 */ /* 0x000fe200078e00ff */
[----:B------:R-:W-:Y:S02]  /*1640*/  CS2R R102, SRZ ;  /* 0x0000000000667805 */ /* 0x000fe4000001ff00 */
[----:B------:R-:W-:-:S02]  /*1650*/  CS2R R100, SRZ ;  /* 0x0000000000647805 */ /* 0x000fc4000001ff00 */
[----:B------:R-:W-:Y:S02]  /*1660*/  CS2R R98, SRZ ;  /* 0x0000000000627805 */ /* 0x000fe4000001ff00 */
[----:B------:R-:W-:Y:S02]  /*1670*/  CS2R R96, SRZ ;  /* 0x0000000000607805 */ /* 0x000fe4000001ff00 */
[----:B------:R-:W-:Y:S02]  /*1680*/  ISETP.GT.AND P1, PT, R88, UR43, PT ;  /* 0x0000002b58007c0c */ /* 0x000fe4000bf24270 */
[----:B------:R-:W-:Y:S02]  /*1690*/  CS2R R94, SRZ ;  /* 0x00000000005e7805 */ /* 0x000fe4000001ff00 */
[----:B------:R-:W-:Y:S02]  /*16a0*/  CS2R R92, SRZ ;  /* 0x00000000005c7805 */ /* 0x000fe4000001ff00 */
[----:B------:R-:W-:Y:S01]  /*16b0*/  CS2R R90, SRZ ;  /* 0x00000000005a7805 */ /* 0x000fe2000001ff00 */
[----:B------:R-:W-:-:S06]  /*16c0*/  IMAD.MOV.U32 R89, RZ, RZ, RZ ;  /* 0x000000ffff597224 */ /* 0x000fcc00078e00ff */
[----:B------:R-:W-:Y:S05]  /*16d0*/  @!P1 BRA `(.L_x_11316) ;  /* 0x000000d400549947 */ /* 0x000fea0003800000 */
[----:B------:R-:W0:Y:S01]  /*16e0*/  S2R R3, SR_TID.X ;  /* 0x0000000000037919 */ /* 0x000e220000002100 */
[----:B------:R-:W1:Y:S01]  /*16f0*/  S2UR UR6, SR_CgaCtaId ;  /* 0x00000000000679c3 */ /* 0x000e620000008800 */
[----:B------:R-:W-:Y:S02]  /*1700*/  UMOV UR45, 0x400 ;  /* 0x00000400002d7882 */ /* 0x000fe40000000000 */
[----:B-1----:R-:W-:Y:S01]  /*1710*/  ULEA UR45, UR6, UR45, 0x18 ;  /* 0x0000002d062d7291 */ /* 0x002fe2000f8ec03f */
[----:B0-----:R-:W-:-:S05]  /*1720*/  VIADD R4, R3, 0xffffff80 ;  /* 0xffffff8003047836 */ /* 0x001fca0000000000 */
[----:B------:R-:W-:-:S04]  /*1730*/  SHF.R.S32.HI R3, RZ, 0x1f, R4 ;  /* 0x0000001fff037819 */ /* 0x000fc80000011404 */
[----:B------:R-:W-:-:S04]  /*1740*/  LEA.HI R3, R3, R4, RZ, 0x7 ;  /* 0x0000000403037211 */ /* 0x000fc800078f38ff */
[----:B------:R-:W-:-:S05]  /*1750*/  SHF.R.S32.HI R3, RZ, 0x7, R3 ;  /* 0x00000007ff037819 */ /* 0x000fca0000011403 */
[----:B------:R-:W0:Y:S02]  /*1760*/  SHFL.IDX PT, R0, R3, RZ, 0x1f ;  /* 0x00001fff03007589 */ /* 0x000e2400000e0000 */
[----:B0-----:R-:W-:-:S13]  /*1770*/  R2UR UR44, R0 ;  /* 0x00000000002c72ca */ /* 0x001fda00000e0000 */
        /* <DEDUP_REMOVED lines=26> */
.L_x_11317:
        /* <DEDUP_REMOVED lines=9> */
.L_x_11500:
[----:B------:R-:W-:Y:S05]  /*19b0*/  @!P0 BRA `(.L_x_11319) ;  /* 0x0000000000048947 */ /* 0x000fea0003800000 */
[----:B------:R-:W-:Y:S01]  /*19c0*/  BPT.TRAP 0x1 ;  /* 0x000000040000795c */ /* 0x000fe20000300000 */
.L_x_11319:
[----:B------:R-:W-:Y:S02]  /*19d0*/  IMAD.U32 R4, RZ, RZ, UR39 ;  /* 0x00000027ff047e24 */ /* 0x000fe4000f8e00ff */
[----:B0-----:R-:W-:-:S03]  /*19e0*/  IMAD.U32 R3, RZ, RZ, UR38 ;  /* 0x00000026ff037e24 */ /* 0x001fc6000f8e00ff */
[----:B------:R-:W-:Y:S02]  /*19f0*/  LEA R4, R4, UR45, 0x3 ;  /* 0x0000002d04047c11 */ /* 0x000fe4000f8e18ff */
[----:B------:R-:W-:-:S04]  /*1a00*/  SHF.L.U32 R3, R3, 0x1f, RZ ;  /* 0x0000001f03037819 */ /* 0x000fc800000006ff */
[----:B------:R0:W1:Y:S01]  /*1a10*/  SYNCS.PHASECHK.TRANS64.TRYWAIT P2, [R4+URZ+0x16830], R3 ;  /* 0x01683003040075a7 */ /* 0x000062000804017f */
[----:B------:R-:W-:Y:S05]  /*1a20*/  @!P0 BRA `(.L_x_11320) ;  /* 0x0000000000048947 */ /* 0x000fea0003800000 */
[----:B------:R-:W-:Y:S01]  /*1a30*/  BPT.TRAP 0x1 ;  /* 0x000000040000795c */ /* 0x000fe20000300000 */
.L_x_11320:
[----:B------:R-:W2:Y:S02]  /*1a40*/  S2R R0, SR_TID.X ;  /* 0x0000000000007919 */ /* 0x000ea40000002100 */
[----:B--2---:R-:W-:Y:S01]  /*1a50*/  LOP3.LUT P1, RZ, R0, 0x7f, RZ, 0xc0, !PT ;  /* 0x0000007f00ff7812 */ /* 0x004fe2000782c0ff */
[----:B-1----:R-:W-:-:S12]  /*1a60*/  @P2 BRA `(.L_x_11321) ;  /* 0x0000000000082947 */ /* 0x002fd80003800000 */
[----:B------:R-:W1:Y:S02]  /*1a70*/  SYNCS.PHASECHK.TRANS64.TRYWAIT P2, [R4+URZ+0x16830], R3 ;  /* 0x01683003040075a7 */ /* 0x000e64000804017f */
[----:B-1----:R-:W-:Y:S05]  /*1a80*/  @!P2 BRA `(.L_x_11322) ;  /* 0x000001300044a947 */ /* 0x002fea0003800000 */
.L_x_11321:
[----:B------:R-:W-:Y:S05]  /*1a90*/  WARPSYNC.ALL ;  /* 0x0000000000007948 */ /* 0x000fea0003800000 */
[----:B------:R-:W-:Y:S01]  /*1aa0*/  UIADD3 UR4, UR45, 0xe400, URZ ;  /* 0x0000e4002d047890 */ /* 0x000fe2000fffe03f */
[----:B------:R-:W2:Y:S01]  /*1ab0*/  LDL R98, [R1+0x4] ;  /* 0x0000040001627983 */ /* 0x000ea20000100800 */
[----:B------:R-:W-:Y:S01]  /*1ac0*/  ULOP3.LUT UR16, UR48, 0x10000, URZ, 0xfc, !UPT ;  /* 0x0001000030107892 */ /* 0x000fe2000f8efc3f */
[----:B------:R-:W-:Y:S01]  /*1ad0*/  WARPGROUP.ARRIVE ;  /* 0x00000000000079c5 */ /* 0x000fe20000000000 */
[----:B------:R-:W-:Y:S01]  /*1ae0*/  USHF.R.U32.HI UR4, URZ, 0x4, UR4 ;  /* 0x000000043f047899 */ /* 0x000fe20008011604 */
[----:B------:R-:W-:Y:S01]  /*1af0*/  IMAD.MOV.U32 R21, RZ, RZ, -0x80 ;  /* 0xffffff80ff157424 */ /* 0x000fe200078e00ff */
[----:B------:R-:W-:Y:S01]  /*1b00*/  UMOV UR17, 0x40000040 ;  /* 0x4000004000117882 */ /* 0x000fe20000000000 */
[----:B------:R-:W-:Y:S01]  /*1b10*/  UMOV UR19, 0x40000040 ;  /* 0x4000004000137882 */ /* 0x000fe20000000000 */
[----:B------:R-:W-:Y:S01]  /*1b20*/  ULOP3.LUT UR4, UR4, 0x3fff, URZ, 0xc0, !UPT ;  /* 0x00003fff04047892 */ /* 0x000fe2000f8ec03f */
[----:B01----:R-:W-:Y:S01]  /*1b30*/  @!P1 VIADD R4, R4, 0x16840 ;  /* 0x0001684004049836 */ /* 0x003fe20000000000 */
[----:B------:R-:W-:Y:S01]  /*1b40*/  UMOV UR5, 0x40000040 ;  /* 0x4000004000057882 */ /* 0x000fe20000000000 */
[----:B------:R-:W-:Y:S01]  /*1b50*/  UMOV UR7, 0x40000040 ;  /* 0x4000004000077882 */ /* 0x000fe20000000000 */
[----:B------:R-:W-:-:S02]  /*1b60*/  ULOP3.LUT UR20, UR4, 0x10000, URZ, 0xfc, !UPT ;  /* 0x0001000004147892 */ /* 0x000fc4000f8efc3f */
[----:B------:R-:W-:Y:S01]  /*1b70*/  UIADD3 UR4, UR16, 0x2, URZ ;  /* 0x0000000210047890 */ /* 0x000fe2000fffe03f */
[----:B------:R-:W-:Y:S01]  /*1b80*/  @!P1 PRMT R4, RZ, 0x654, R4 ;  /* 0x00000654ff049816 */ /* 0x000fe20000000004 */
[----:B------:R-:W-:Y:S02]  /*1b90*/  ULEA UR18, UR39, UR20, 0xa ;  /* 0x0000001427127291 */ /* 0x000fe4000f8e503f */
[----:B------:R-:W-:Y:S02]  /*1ba0*/  UIADD3 UR8, UR16, 0x4, URZ ;  /* 0x0000000410087890 */ /* 0x000fe4000fffe03f */
[----:B------:R-:W-:Y:S02]  /*1bb0*/  UIADD3 UR6, UR18, 0x2, URZ ;  /* 0x0000000212067890 */ /* 0x000fe4000fffe03f */
[----:B------:R-:W-:Y:S01]  /*1bc0*/  UIADD3 UR10, UR18, 0x4, URZ ;  /* 0x00000004120a7890 */ /* 0x000fe2000fffe03f */
[----:B------:R-:W-:Y:S02]  /*1bd0*/  UMOV UR9, 0x40000040 ;  /* 0x4000004000097882 */ /* 0x000fe40000000000 */
[----:B------:R-:W-:Y:S01]  /*1be0*/  HGMMA.64x128x16.F32.BF16 R24, gdesc[UR16], RZ, !UPT, gsb0 ;  /* 0x01e00000101879f0 */ /* 0x000fe2000c0018ff */
        /* <DEDUP_REMOVED lines=88> */
[----:B------:R-:W-:Y:S01]  /*2170*/  FMUL.FTZ R73, R73, UR10 ;  /* 0x0000000a49497c20 */ /* 0x000fe20008410000 */
[----:B------:R-:W-:Y:S01]  /*2180*/  IMAD R75, R16, -0x2, R57 ;  /* 0xfffffffe104b7824 */ /* 0x000fe200078e0239 */
[----:B------:R-:W-:Y:S01]  /*2190*/  LEA R78, R88, 0xffffff80, 0x7 ;  /* 0xffffff80584e7811 */ /* 0x000fe200078e38ff */
[----:B------:R-:W-:-:S03]  /*21a0*/  IMAD R59, R16, -0x2, R59 ;  /* 0xfffffffe103b7824 */ /* 0x000fc600078e023b */
[----:B------:R-:W1:Y:S01]  /*21b0*/  MUFU.TANH R5, R5 ;  /* 0x0000000500057308 */ /* 0x000e620000002400 */
[----:B--2---:R-:W-:Y:S02]  /*21c0*/  IMAD R4, R153, 0xc0, R98 ;  /* 0x000000c099047824 */ /* 0x004fe400078e0262 */
[C---:B------:R-:W-:Y:S02]  /*21d0*/  VIADD R82, R59.reuse, UR6 ;  /* 0x000000063b527c36 */ /* 0x040fe40008000000 */
[----:B------:R-:W-:-:S03]  /*21e0*/  VIADD R79, R59, UR21 ;  /* 0x000000153b4f7c36 */ /* 0x000fc60008000000 */
[----:B------:R-:W2:Y:S01]  /*21f0*/  MUFU.TANH R0, R0 ;  /* 0x0000000000007308 */ /* 0x000ea20000002400 */
[----:B------:R-:W-:-:S07]  /*2200*/  VIADDMNMX R70, R4, R82, R75, PT ;  /* 0x0000005204467246 */ /* 0x000fce000380014b */
        /* <DEDUP_REMOVED lines=61> */
[----:B-----5:R-:W-:Y:S01]  /*25e0*/  IMAD.IADD R73, R79, 0x1, R4 ;  /* 0x000000014f497824 */ /* 0x020fe200078e0204 */
        /* <DEDUP_REMOVED lines=13> */
.L_x_11325:
[----:B------:R-:W-:-:S06]  /*26c0*/  UISETP.NE.AND UP1, UPT, UR7, 0x1, UPT ;  /* 0x000000010700788c */ /* 0x000fcc000bf25270 */
[----:B------:R-:W-:-:S05]  /*26d0*/  PLOP3.LUT P2, PT, PT, PT, UP1, 0x80, 0x0 ;  /* 0x000000000000781c */ /* 0x000fca0003f4f018 */
[----:B------:R-:W-:-:S08]  /*26e0*/  @UP1 ULDC.64 UR10, c[0x0][0x9e8] ;  /* 0x00027a00000a1ab9 */ /* 0x000fd00000000a00 */
[----:B------:R-:W-:-:S05]  /*26f0*/  @P2 IMAD.HI.U32 R58, R57, UR10, RZ ;  /* 0x0000000a393a2c27 */ /* 0x000fca000f8e00ff */
[----:B------:R-:W-:-:S07]  /*2700*/  @P2 SHF.R.U32.HI R57, RZ, UR11, R58 ;  /* 0x0000000bff392c19 */ /* 0x000fce000801163a */
.L_x_11326:
[----:B------:R-:W-:Y:S05]  /*2710*/  BSYNC B0 ;  /* 0x0000000000007941 */ /* 0x000fea0003800000 */
.L_x_11324:
[----:B------:R-:W-:-:S04]  /*2720*/  IMAD R57, R57, UR7, -R78 ;  /* 0x0000000739397c24 */ /* 0x000fc8000f8e0a4e */
[----:B------:R-:W-:-:S05]  /*2730*/  IMAD R57, R16, -0x2, R57 ;  /* 0xfffffffe10397824 */ /* 0x000fca00078e0239 */
[----:B------:R-:W-:Y:S02]  /*2740*/  VIMNMX R73, R73, R57, !PT ;  /* 0x0000003949497248 */ /* 0x000fe40007fe0100 */
[----:B------:R-:W-:-:S07]  /*2750*/  VIADDMNMX R70, R57, UR7, R70, PT ;  /* 0x0000000739467c46 */ /* 0x000fce000b800146 */
.L_x_11323:
        /* <DEDUP_REMOVED lines=180> */
[----:B------:R-:W-:Y:S01]  /*32a0*/  ISETP.GE.AND P6, PT, R74, 0x7a, PT ;  /* 0x0000007a4a00780c */ /* 0x000fe20003fc6270 */
[----:B------:R-:W-:-:S12]  /*32b0*/  IMAD.IADD R74, R79, 0x1, R5 ;  /* 0x000000014f4a7824 */ /* 0x000fd800078e0205 */
[----:B------:R-:W-:Y:S02]  /*32c0*/  @P6 LOP3.LUT R22, R22, 0x8000000, RZ, 0xfc, !PT ;  /* 0x0800000016166812 */ /* 0x000fe400078efcff */
[----:B------:R-:W-:-:S04]  /*32d0*/  ISETP.GT.AND P6, PT, R73, 0x79, !P6 ;  /* 0x000000794900780c */ /* 0x000fc800077c4270 */
[----:B------:R-:W-:Y:S02]  /*32e0*/  ISETP.LT.OR P6, PT, R70, 0x7a, P6 ;  /* 0x0000007a4600780c */ /* 0x000fe400037c1670 */
[----:B------:R-:W-:Y:S02]  /*32f0*/  VIADDMNMX R70, R5, R82, R75, PT ;  /* 0x0000005205467246 */ /* 0x000fe4000380014b */
        /* <DEDUP_REMOVED lines=17> */
.L_x_11329:
[----:B------:R-:W-:-:S06]  /*3410*/  UISETP.NE.AND UP1, UPT, UR7, 0x1, UPT ;  /* 0x000000010700788c */ /* 0x000fcc000bf25270 */
[----:B------:R-:W-:-:S05]  /*3420*/  PLOP3.LUT P6, PT, PT, PT, UP1, 0x80, 0x0 ;  /* 0x000000000000781c */ /* 0x000fca0003fcf018 */
[----:B------:R-:W-:-:S08]  /*3430*/  @UP1 ULDC.64 UR10, c[0x0][0x9e8] ;  /* 0x00027a00000a1ab9 */ /* 0x000fd00000000a00 */
[----:B------:R-:W-:Y:S01]  /*3440*/  @P6 IMAD.HI.U32 R40, R73, UR10, RZ ;  /* 0x0000000a49286c27 */ /* 0x000fe2000f8e00ff */
[----:B------:R-:W-:-:S13]  /*3450*/  PLOP3.LUT P6, PT, PT, PT, UP1, 0x80, 0x0 ;  /* 0x000000000000781c */ /* 0x000fda0003fcf018 */
[----:B------:R-:W-:-:S07]  /*3460*/  @P6 SHF.R.U32.HI R73, RZ, UR11, R40 ;  /* 0x0000000bff496c19 */ /* 0x000fce0008011628 */
.L_x_11330:
[----:B------:R-:W-:Y:S05]  /*3470*/  BSYNC B0 ;  /* 0x0000000000007941 */ /* 0x000fea0003800000 */
.L_x_11328:
[----:B------:R-:W-:-:S04]  /*3480*/  IMAD R73, R73, UR7, -R78 ;  /* 0x0000000749497c24 */ /* 0x000fc8000f8e0a4e */
[----:B------:R-:W-:-:S05]  /*3490*/  IMAD R73, R16, -0x2, R73 ;  /* 0xfffffffe10497824 */ /* 0x000fca00078e0249 */
[----:B------:R-:W-:Y:S02]  /*34a0*/  VIMNMX R74, R74, R73, !PT ;  /* 0x000000494a4a7248 */ /* 0x000fe40007fe0100 */
[----:B------:R-:W-:-:S07]  /*34b0*/  VIADDMNMX R70, R73, UR7, R70, PT ;  /* 0x0000000749467c46 */ /* 0x000fce000b800146 */
.L_x_11327:
[----:B------:R-:W-:Y:S01]  /*34c0*/  ISETP.GT.AND P2, PT, R74, 0x1, !P2 ;  /* 0x000000014a00780c */ /* 0x000fe20005744270 */
[----:B------:R-:W-:Y:S01]  /*34d0*/  ULDC UR10, c[0x0][0x988] ;  /* 0x00026200000a7ab9 */ /* 0x000fe20000000800 */
[----:B------:R-:W-:Y:S02]  /*34e0*/  LOP3.LUT P6, RZ, R22, 0x8, RZ, 0xc0, !PT ;  /* 0x0000000816ff7812 */ /* 0x000fe400078cc0ff */
[----:B------:R-:W-:Y:S02]  /*34f0*/  ISETP.LT.OR P2, PT, R70, 0x2, P2 ;  /* 0x000000024600780c */ /* 0x000fe40001741670 */
[----:B------:R-:W-:Y:S02]  /*3500*/  ISETP.GT.AND P3, PT, R74, 0x70, !P3 ;  /* 0x000000704a00780c */ /* 0x000fe40005f64270 */
[----:B------:R-:W-:Y:S02]  /*3510*/  FSEL R3, R3, -INF , !P2 ;  /* 0xff80000003037808 */ /* 0x000fe40005000000 */
[----:B------:R-:W-:-:S02]  /*3520*/  LOP3.LUT P2, RZ, R22, 0x2, RZ, 0xc0, !PT ;  /* 0x0000000216ff7812 */ /* 0x000fc4000784c0ff */
[C---:B------:R-:W-:Y:S02]  /*3530*/  ISETP.GT.AND P4, PT, R74.reuse, 0x71, !P4 ;  /* 0x000000714a00780c */ /* 0x040fe40006784270 */
[----:B------:R-:W-:Y:S02]  /*3540*/  ISETP.GT.AND P2, PT, R74, 0x8, !P2 ;  /* 0x000000084a00780c */ /* 0x000fe40005744270 */
[C---:B------:R-:W-:Y:S02]  /*3550*/  ISETP.LT.OR P3, PT, R70.reuse, 0x71, P3 ;  /* 0x000000714600780c */ /* 0x040fe40001f61670 */
[----:B------:R-:W-:Y:S02]  /*3560*/  ISETP.LT.OR P2, PT, R70, 0x9, P2 ;  /* 0x000000094600780c */ /* 0x000fe40001741670 */
[----:B------:R-:W-:Y:S02]  /*3570*/  ISETP.GT.AND P5, PT, R74, 0x78, !P5 ;  /* 0x000000784a00780c */ /* 0x000fe40006fa4270 */
        /* <DEDUP_REMOVED lines=84> */
[----:B------:R-:W0:Y:S01]  /*3ac0*/  SHFL.BFLY PT, R7, R6, 0x2, 0x1f ;  /* 0x0c401f0006077f89 */ /* 0x000e2200000e0000 */
[----:B------:R-:W-:-:S02]  /*3ad0*/  LOP3.LUT P6, RZ, R22, 0x10, RZ, 0xc0, !PT ;  /* 0x0000001016ff7812 */ /* 0x000fc400078cc0ff */
[----:B------:R-:W-:Y:S02]  /*3ae0*/  ISETP.LT.OR P2, PT, R70, 0x3a, P2 ;  /* 0x0000003a4600780c */ /* 0x000fe40001741670 */
[----:B------:R-:W-:Y:S02]  /*3af0*/  FSEL R26, R26, -INF , !P5 ;  /* 0xff8000001a1a7808 */ /* 0x000fe40006800000 */
        /* <DEDUP_REMOVED lines=67> */
[----:B------:R-:W-:Y:S01]  /*3f30*/  MUFU.EX2 R148, R148 ;  /* 0x0000009400947308 */ /* 0x000fe20000000800 */
[----:B------:R-:W-:Y:S01]  /*3f40*/  ISETP.LT.OR P2, PT, R70, 0x6a, P2 ;  /* 0x0000006a4600780c */ /* 0x000fe20001741670 */
[--C-:B------:R-:W-:Y:S01]  /*3f50*/  FFMA.FTZ R73, R90, UR10, -R75.reuse ;  /* 0x0000000a5a497c23 */ /* 0x100fe2000801084b */
[----:B------:R-:W-:Y:S01]  /*3f60*/  FMNMX.FTZ R6, R42, R77, !PT ;  /* 0x0000004d2a067209 */ /* 0x000fe20007810000 */
[--C-:B------:R-:W-:Y:S01]  /*3f70*/  FFMA.FTZ R81, R32, UR10, -R75.reuse ;  /* 0x0000000a20517c23 */ /* 0x100fe2000801084b */
[----:B------:R-:W-:Y:S01]  /*3f80*/  FSEL R12, R12, -INF , !P2 ;  /* 0xff8000000c0c7808 */ /* 0x000fe20005000000 */
[--C-:B------:R-:W-:Y:S01]  /*3f90*/  FFMA.FTZ R144, R72, UR10, -R75.reuse ;  /* 0x0000000a48907c23 */ /* 0x100fe2000801084b */
[----:B------:R-:W-:Y:S01]  /*3fa0*/  FMNMX.FTZ R77, R9, R6, !PT ;  /* 0x00000006094d7209 */ /* 0x000fe20007810000 */
[----:B------:R-:W0:Y:S01]  /*3fb0*/  MUFU.EX2 R71, R71 ;  /* 0x0000004700477308 */ /* 0x000e220000000800 */
[----:B------:R-:W-:Y:S01]  /*3fc0*/  FSEL R58, R15, -INF , !P4 ;  /* 0xff8000000f3a7808 */ /* 0x000fe20006000000 */
[--C-:B------:R-:W-:Y:S01]  /*3fd0*/  FFMA.FTZ R69, R69, UR10, -R75.reuse ;  /* 0x0000000a45457c23 */ /* 0x100fe2000801084b */
[----:B------:R-:W-:Y:S01]  /*3fe0*/  FMNMX.FTZ R6, R8, R77, !PT ;  /* 0x0000004d08067209 */ /* 0x000fe20007810000 */
[--C-:B------:R-:W-:Y:S01]  /*3ff0*/  FFMA.FTZ R146, R68, UR10, -R75.reuse ;  /* 0x0000000a44927c23 */ /* 0x100fe2000801084b */
[----:B------:R-:W-:Y:S01]  /*4000*/  ISETP.LT.OR P6, PT, R70, 0x7a, P6 ;  /* 0x0000007a4600780c */ /* 0x000fe200037c1670 */
        /* <DEDUP_REMOVED lines=10> */
[----:B------:R-:W2:Y:S01]  /*40b0*/  MUFU.EX2 R73, R73 ;  /* 0x0000004900497308 */ /* 0x000ea20000000800 */
        /* <DEDUP_REMOVED lines=8> */
[--C-:B------:R-:W-:Y:S01]  /*4140*/  FFMA.FTZ R59, R59, UR10, -R75.reuse ;  /* 0x0000000a3b3b7c23 */ /* 0x100fe2000801084b */
        /* <DEDUP_REMOVED lines=8> */
[----:B------:R-:W-:Y:S01]  /*41d0*/  FFMA.FTZ R55, R55, UR10, -R75 ;  /* 0x0000000a37377c23 */ /* 0x000fe2000801084b */
[----:B------:R-:W-:-:S04]  /*41e0*/  FMNMX.FTZ R6, R27, R6, !PT ;  /* 0x000000061b067209 */ /* 0x000fc80007810000 */
[----:B------:R-:W-:Y:S01]  /*41f0*/  FMNMX.FTZ R77, R29, R6, !PT ;  /* 0x000000061d4d7209 */ /* 0x000fe20007810000 */
[----:B------:R5:W-:Y:S03]  /*4200*/  MUFU.EX2 R67, R60 ;  /* 0x0000003c00437308 */ /* 0x000be60000000800 */
[----:B------:R-:W-:-:S04]  /*4210*/  FMNMX.FTZ R6, R30, R77, !PT ;  /* 0x0000004d1e067209 */ /* 0x000fc80007810000 */
[----:B------:R-:W-:Y:S01]  /*4220*/  FMNMX.FTZ R6, R33, R6, !PT ;  /* 0x0000000621067209 */ /* 0x000fe20007810000 */
[----:B------:R-:W4:Y:S01]  /*4230*/  MUFU.EX2 R146, R146 ;  /* 0x0000009200927308 */ /* 0x000f220000000800 */
[----:B-----5:R-:W-:Y:S01]  /*4240*/  FSEL R60, R21, -INF , !P6 ;  /* 0xff800000153c7808 */ /* 0x020fe20007000000 */
        /* <DEDUP_REMOVED lines=23> */
[----:B------:R-:W0:Y:S01]  /*43c0*/  SHFL.BFLY PT, R6, R77, 0x2, 0x1f ;  /* 0x0c401f004d067f89 */ /* 0x000e2200000e0000 */
[----:B------:R-:W-:Y:S08]  /*43d0*/  MUFU.EX2 R59, R59 ;  /* 0x0000003b003b7308 */ /* 0x000ff00000000800 */
[----:B------:R-:W-:Y:S08]  /*43e0*/  MUFU.EX2 R132, R132 ;  /* 0x0000008400847308 */ /* 0x000ff00000000800 */
[----:B------:R-:W-:Y:S01]  /*43f0*/  MUFU.EX2 R15, R15 ;  /* 0x0000000f000f7308 */ /* 0x000fe20000000800 */
[----:B0-----:R-:W-:-:S07]  /*4400*/  FMNMX.FTZ R46, R77, R6, !PT ;  /* 0x000000064d2e7209 */ /* 0x001fce0007810000 */
[----:B------:R-:W-:Y:S01]  /*4410*/  MUFU.EX2 R134, R134 ;  /* 0x0000008600867308 */ /* 0x000fe20000000800 */
[----:B------:R-:W-:Y:S01]  /*4420*/  FFMA.FTZ R77, R44, UR10, -R75 ;  /* 0x0000000a2c4d7c23 */ /* 0x000fe2000801084b */
[----:B------:R-:W0:Y:S06]  /*4430*/  SHFL.BFLY PT, R83, R46, 0x1, 0x1f ;  /* 0x0c201f002e537f89 */ /* 0x000e2c00000e0000 */
[----:B------:R-:W-:Y:S08]  /*4440*/  MUFU.EX2 R21, R21 ;  /* 0x0000001500157308 */ /* 0x000ff00000000800 */
[----:B------:R-:W-:Y:S08]  /*4450*/  MUFU.EX2 R128, R128 ;  /* 0x0000008000807308 */ /* 0x000ff00000000800 */
[----:B------:R-:W-:Y:S01]  /*4460*/  MUFU.EX2 R57, R57 ;  /* 0x0000003900397308 */ /* 0x000fe20000000800 */
[----:B0-----:R-:W-:-:S04]  /*4470*/  FMNMX.FTZ R6, R46, R83, !PT ;  /* 0x000000532e067209 */ /* 0x001fc80007810000 */
[C---:B------:R-:W-:Y:S01]  /*4480*/  FSETP.NEU.FTZ.AND P2, PT, R6.reuse, -INF , PT ;  /* 0xff8000000600780b */ /* 0x040fe20003f5d000 */
[----:B------:R-:W-:Y:S02]  /*4490*/  FMUL.FTZ R32, R6, UR10 ;  /* 0x0000000a06207c20 */ /* 0x000fe40008410000 */
[----:B------:R-:W-:Y:S03]  /*44a0*/  MUFU.EX2 R130, R130 ;  /* 0x0000008200827308 */ /* 0x000fe60000000800 */
[----:B------:R-:W-:Y:S02]  /*44b0*/  FSEL R32, R32, RZ, P2 ;  /* 0x000000ff20207208 */ /* 0x000fe40001000000 */
[----:B------:R-:W-:-:S03]  /*44c0*/  PLOP3.LUT P2, PT, PT, PT, UP0, 0x40, 0x0 ;  /* 0x000000000000781c */ /* 0x000fc60003f4e808 */
[----:B------:R-:W-:Y:S01]  /*44d0*/  MUFU.EX2 R55, R55 ;  /* 0x0000003700377308 */ /* 0x000fe20000000800 */
[--C-:B------:R-:W-:Y:S01]  /*44e0*/  FFMA.FTZ R149, R0, UR10, -R32.reuse ;  /* 0x0000000a00957c23 */ /* 0x100fe20008010820 */
[--C-:B------:R-:W-:Y:S01]  /*44f0*/  FFMA.FTZ R0, R3, UR10, -R32.reuse ;  /* 0x0000000a03007c23 */ /* 0x100fe20008010820 */
[----:B------:R-:W-:Y:S01]  /*4500*/  FADD.FTZ R3, R148, R71 ;  /* 0x0000004794037221 */ /* 0x000fe20000010000 */
[--C-:B------:R-:W-:Y:S01]  /*4510*/  FFMA.FTZ R151, R40, UR10, -R32.reuse ;  /* 0x0000000a28977c23 */ /* 0x100fe20008010820 */
[--C-:B------:R-:W-:Y:S01]  /*4520*/  FFMA.FTZ R2, R42, UR10, -R32.reuse ;  /* 0x0000000a2a027c23 */ /* 0x100fe20008010820 */
[--C-:B------:R-:W-:Y:S01]  /*4530*/  FFMA.FTZ R145, R9, UR10, -R32.reuse ;  /* 0x0000000a09917c23 */ /* 0x100fe20008010820 */
[----:B-1----:R-:W-:Y:S01]  /*4540*/  FADD.FTZ R34, R150, R3 ;  /* 0x0000000396227221 */ /* 0x002fe20000010000 */
[----:B------:R-:W-:Y:S01]  /*4550*/  MUFU.EX2 R149, R149 ;  /* 0x0000009500957308 */ /* 0x000fe20000000800 */
[--C-:B------:R-:W-:Y:S01]  /*4560*/  FFMA.FTZ R8, R8, UR10, -R32.reuse ;  /* 0x0000000a08087c23 */ /* 0x100fe20008010820 */
[----:B------:R-:W-:Y:S01]  /*4570*/  FFMA.FTZ R147, R11, UR10, -R32 ;  /* 0x0000000a0b937c23 */ /* 0x000fe20008010820 */
[----:B--2---:R-:W-:Y:S01]  /*4580*/  FADD.FTZ R3, R73, R34 ;  /* 0x0000002249037221 */ /* 0x004fe20000010000 */
[--C-:B------:R-:W-:Y:S01]  /*4590*/  FFMA.FTZ R10, R10, UR10, -R32.reuse ;  /* 0x0000000a0a0a7c23 */ /* 0x100fe20008010820 */
[--C-:B------:R-:W-:Y:S01]  /*45a0*/  FFMA.FTZ R141, R14, UR10, -R32.reuse ;  /* 0x0000000a0e8d7c23 */ /* 0x100fe20008010820 */
[--C-:B------:R-:W-:Y:S01]  /*45b0*/  FFMA.FTZ R14, R13, UR10, -R32.reuse ;  /* 0x0000000a0d0e7c23 */ /* 0x100fe20008010820 */
[----:B---3--:R-:W-:Y:S01]  /*45c0*/  FADD.FTZ R34, R144, R3 ;  /* 0x0000000390227221 */ /* 0x008fe20000010000 */
[----:B------:R-:W0:Y:S01]  /*45d0*/  MUFU.EX2 R0, R0 ;  /* 0x0000000000007308 */ /* 0x000e220000000800 */
[--C-:B------:R-:W-:Y:S01]  /*45e0*/  FFMA.FTZ R143, R25, UR10, -R32.reuse ;  /* 0x0000000a198f7c23 */ /* 0x100fe20008010820 */
[----:B------:R-:W-:Y:S01]  /*45f0*/  FFMA.FTZ R24, R24, UR10, -R32 ;  /* 0x0000000a18187c23 */ /* 0x000fe20008010820 */
[----:B----4-:R-:W-:Y:S01]  /*4600*/  FADD.FTZ R3, R69, R34 ;  /* 0x0000002245037221 */ /* 0x010fe20000010000 */
[--C-:B------:R-:W-:Y:S01]  /*4610*/  FFMA.FTZ R137, R28, UR10, -R32.reuse ;  /* 0x0000000a1c897c23 */ /* 0x100fe20008010820 */
[--C-:B------:R-:W-:Y:S01]  /*4620*/  FFMA.FTZ R28, R27, UR10, -R32.reuse ;  /* 0x0000000a1b1c7c23 */ /* 0x100fe20008010820 */
[--C-:B------:R-:W-:Y:S01]  /*4630*/  FFMA.FTZ R139, R29, UR10, -R32.reuse ;  /* 0x0000000a1d8b7c23 */ /* 0x100fe20008010820 */
[----:B------:R-:W-:Y:S01]  /*4640*/  FADD.FTZ R36, R146, R3 ;  /* 0x0000000392247221 */ /* 0x000fe20000010000 */
[----:B------:R-:W1:Y:S01]  /*4650*/  MUFU.EX2 R151, R151 ;  /* 0x0000009700977308 */ /* 0x000e620000000800 */
[--C-:B------:R-:W-:Y:S01]  /*4660*/  FFMA.FTZ R30, R30, UR10, -R32.reuse ;  /* 0x0000000a1e1e7c23 */ /* 0x100fe20008010820 */
[----:B------:R-:W-:Y:S01]  /*4670*/  FFMA.FTZ R133, R33, UR10, -R32 ;  /* 0x0000000a21857c23 */ /* 0x000fe20008010820 */
[----:B-----5:R-:W-:Y:S01]  /*4680*/  FADD.FTZ R3, R63, R36 ;  /* 0x000000243f037221 */ /* 0x020fe20000010000 */
[--C-:B------:R-:W-:Y:S01]  /*4690*/  FFMA.FTZ R34, R35, UR10, -R32.reuse ;  /* 0x0000000a23227c23 */ /* 0x100fe20008010820 */
[--C-:B------:R-:W-:Y:S01]  /*46a0*/  FFMA.FTZ R135, R37, UR10, -R32.reuse ;  /* 0x0000000a25877c23 */ /* 0x100fe20008010820 */
[----:B------:R-:W-:Y:S01]  /*46b0*/  FFMA.FTZ R129, R41, UR10, -R32 ;  /* 0x0000000a29817c23 */ /* 0x000fe20008010820 */
[----:B------:R-:W-:Y:S01]  /*46c0*/  FADD.FTZ R36, R140, R3 ;  /* 0x000000038c247221 */ /* 0x000fe20000010000 */
[----:B------:R-:W2:Y:S01]  /*46d0*/  MUFU.EX2 R2, R2 ;  /* 0x0000000200027308 */ /* 0x000ea20000000800 */
[----:B0-----:R-:W-:Y:S01]  /*46e0*/  FADD.FTZ R38, R149, R0 ;  /* 0x0000000095267221 */ /* 0x001fe20000010000 */
[----:B------:R-:W-:Y:S01]  /*46f0*/  FFMA.FTZ R131, R45, UR10, -R32 ;  /* 0x0000000a2d837c23 */ /* 0x000fe20008010820 */
[----:B------:R-:W-:Y:S01]  /*4700*/  FADD.FTZ R9, R67, R36 ;  /* 0x0000002443097221 */ /* 0x000fe20000010000 */
[--C-:B------:R-:W-:Y:S01]  /*4710*/  FFMA.FTZ R36, R39, UR10, -R32.reuse ;  /* 0x0000000a27247c23 */ /* 0x100fe20008010820 */
[--C-:B------:R-:W-:Y:S01]  /*4720*/  FFMA.FTZ R47, R47, UR10, -R32.reuse ;  /* 0x0000000a2f2f7c23 */ /* 0x100fe20008010820 */
[----:B------:R-:W-:Y:S01]  /*4730*/  FFMA.FTZ R49, R49, UR10, -R32 ;  /* 0x0000000a31317c23 */ /* 0x000fe20008010820 */
[----:B------:R-:W-:Y:S01]  /*4740*/  FADD.FTZ R40, R142, R9 ;  /* 0x000000098e287221 */ /* 0x000fe20000010000 */
[----:B------:R-:W0:Y:S01]  /*4750*/  MUFU.EX2 R145, R145 ;  /* 0x0000009100917308 */ /* 0x000e220000000800 */
[----:B-1----:R-:W-:Y:S01]  /*4760*/  FADD.FTZ R3, R151, R38 ;  /* 0x0000002697037221 */ /* 0x002fe20000010000 */
[----:B------:R-:W-:Y:S01]  /*4770*/  FFMA.FTZ R51, R51, UR10, -R32 ;  /* 0x0000000a33337c23 */ /* 0x000fe20008010820 */
[----:B------:R-:W-:Y:S01]  /*4780*/  FADD.FTZ R9, R61, R40 ;  /* 0x000000283d097221 */ /* 0x000fe20000010000 */
[--C-:B------:R-:W-:Y:S01]  /*4790*/  FFMA.FTZ R53, R53, UR10, -R32.reuse ;  /* 0x0000000a35357c23 */ /* 0x100fe20008010820 */
[----:B------:R-:W-:Y:S01]  /*47a0*/  FFMA.FTZ R58, R58, UR10, -R32 ;  /* 0x0000000a3a3a7c23 */ /* 0x000fe20008010820 */
[----:B------:R-:W-:-:S02]  /*47b0*/  F2FP.BF16.F32.PACK_AB R149, R0, R149 ;  /* 0x000000950095723e */ /* 0x000fc400000010ff */
[----:B------:R-:W1:Y:S01]  /*47c0*/  MUFU.EX2 R8, R8 ;  /* 0x0000000800087308 */ /* 0x000e620000000800 */
[C---:B--2---:R-:W-:Y:S01]  /*47d0*/  FADD.FTZ R38, R2.reuse, R3 ;  /* 0x0000000302267221 */ /* 0x044fe20000010000 */
[----:B------:R-:W-:Y:S02]  /*47e0*/  F2FP.BF16.F32.PACK_AB R151, R2, R151 ;  /* 0x000000970297723e */ /* 0x000fe400000010ff */
[----:B------:R-:W-:Y:S02]  /*47f0*/  F2FP.BF16.F32.PACK_AB R148, R71, R148 ;  /* 0x000000944794723e */ /* 0x000fe400000010ff */
[----:B------:R-:W-:Y:S02]  /*4800*/  F2FP.BF16.F32.PACK_AB R150, R73, R150 ;  /* 0x000000964996723e */ /* 0x000fe400000010ff */
[----:B------:R-:W2:Y:S01]  /*4810*/  MUFU.EX2 R147, R147 ;  /* 0x0000009300937308 */ /* 0x000ea20000000800 */
[----:B0-----:R-:W-:Y:S01]  /*4820*/  FADD.FTZ R3, R145, R38 ;  /* 0x0000002691037221 */ /* 0x001fe20000010000 */
[----:B------:R-:W-:Y:S01]  /*4830*/  FADD.FTZ R38, R136, R9 ;  /* 0x0000000988267221 */ /* 0x000fe20000010000 */
[----:B------:R-:W-:-:S02]  /*4840*/  F2FP.BF16.F32.PACK_AB R144, R69, R144 ;  /* 0x000000904590723e */ /* 0x000fc400000010ff */
[----:B------:R-:W-:Y:S01]  /*4850*/  F2FP.BF16.F32.PACK_AB R146, R63, R146 ;  /* 0x000000923f92723e */ /* 0x000fe200000010ff */
[----:B------:R-:W-:Y:S01]  /*4860*/  FADD.FTZ R9, R65, R38 ;  /* 0x0000002641097221 */ /* 0x000fe20000010000 */
[----:B------:R-:W-:Y:S01]  /*4870*/  FFMA.FTZ R38, R43, UR10, -R32 ;  /* 0x0000000a2b267c23 */ /* 0x000fe20008010820 */
        /* <DEDUP_REMOVED lines=15> */
[C---:B0-----:R-:W-:Y:S01]  /*4970*/  FADD.FTZ R40, R10.reuse, R3 ;  /* 0x000000030a287221 */ /* 0x041fe20000010000 */
[----:B------:R-:W-:-:S06]  /*4980*/  F2FP.BF16.F32.PACK_AB R147, R10, R147 ;  /* 0x000000930a93723e */ /* 0x000fcc00000010ff */
[----:B------:R-:W0:Y:S01]  /*4990*/  MUFU.EX2 R143, R143 ;  /* 0x0000008f008f7308 */ /* 0x000e220000000800 */
[----:B-1----:R-:W-:-:S07]  /*49a0*/  FADD.FTZ R3, R141, R40 ;  /* 0x000000288d037221 */ /* 0x002fce0000010000 */
[----:B------:R-:W1:Y:S01]  /*49b0*/  MUFU.EX2 R24, R24 ;  /* 0x0000001800187308 */ /* 0x000e620000000800 */
[----:B--2---:R-:W-:Y:S01]  /*49c0*/  FADD.FTZ R40, R14, R3 ;  /* 0x000000030e287221 */ /* 0x004fe20000010000 */
[----:B------:R-:W-:Y:S01]  /*49d0*/  FFMA.FTZ R3, R12, UR10, -R32 ;  /* 0x0000000a0c037c23 */ /* 0x000fe20008010820 */
[----:B------:R-:W-:-:S05]  /*49e0*/  F2FP.BF16.F32.PACK_AB R141, R14, R141 ;  /* 0x0000008d0e8d723e */ /* 0x000fca00000010ff */
[----:B------:R-:W2:Y:S01]  /*49f0*/  MUFU.EX2 R137, R137 ;  /* 0x0000008900897308 */ /* 0x000ea20000000800 */
[----:B0-----:R-:W-:Y:S01]  /*4a00*/  FADD.FTZ R11, R143, R40 ;  /* 0x000000288f0b7221 */ /* 0x001fe20000010000 */
[----:B------:R-:W-:Y:S01]  /*4a10*/  FADD.FTZ R40, R134, R9 ;  /* 0x0000000986287221 */ /* 0x000fe20000010000 */
[----:B------:R-:W-:Y:S01]  /*4a20*/  FFMA.FTZ R9, R20, UR10, -R32 ;  /* 0x0000000a14097c23 */ /* 0x000fe20008010820 */
[C---:B------:R-:W-:Y:S02]  /*4a30*/  F2FP.BF16.F32.PACK_AB R134, R21.reuse, R134 ;  /* 0x000000861586723e */ /* 0x040fe400000010ff */
[----:B------:R-:W-:Y:S02]  /*4a40*/  FADD.FTZ R25, R21, R40 ;  /* 0x0000002815197221 */ /* 0x000fe40000010000 */
[----:B------:R-:W0:Y:S01]  /*4a50*/  MUFU.EX2 R28, R28 ;  /* 0x0000001c001c7308 */ /* 0x000e220000000800 */
[----:B-1----:R-:W-:Y:S01]  /*4a60*/  FADD.FTZ R20, R24, R11 ;  /* 0x0000000b18147221 */ /* 0x002fe20000010000 */
[--C-:B------:R-:W-:Y:S01]  /*4a70*/  FFMA.FTZ R11, R26, UR10, -R32.reuse ;  /* 0x0000000a1a0b7c23 */ /* 0x100fe20008010820 */
[----:B------:R-:W-:Y:S01]  /*4a80*/  FADD.FTZ R26, R128, R25 ;  /* 0x00000019801a7221 */ /* 0x000fe20000010000 */
[----:B------:R-:W-:Y:S01]  /*4a90*/  FFMA.FTZ R32, R60, UR10, -R32 ;  /* 0x0000000a3c207c23 */ /* 0x000fe20008010820 */
[----:B------:R-:W-:-:S02]  /*4aa0*/  F2FP.BF16.F32.PACK_AB R128, R57, R128 ;  /* 0x000000803980723e */ /* 0x000fc400000010ff */
[----:B------:R-:W-:Y:S01]  /*4ab0*/  FADD.FTZ R25, R57, R26 ;  /* 0x0000001a39197221 */ /* 0x000fe20000010000 */
[----:B------:R-:W1:Y:S01]  /*4ac0*/  MUFU.EX2 R139, R139 ;  /* 0x0000008b008b7308 */ /* 0x000e620000000800 */
[----:B--2---:R-:W-:Y:S01]  /*4ad0*/  FADD.FTZ R13, R137, R20 ;  /* 0x00000014890d7221 */ /* 0x004fe20000010000 */
[----:B------:R-:W-:Y:S01]  /*4ae0*/  F2FP.BF16.F32.PACK_AB R143, R24, R143 ;  /* 0x0000008f188f723e */ /* 0x000fe200000010ff */
[----:B------:R-:W-:Y:S01]  /*4af0*/  FADD.FTZ R40, R130, R25 ;  /* 0x0000001982287221 */ /* 0x000fe20000010000 */
[----:B------:R-:W-:-:S03]  /*4b00*/  F2FP.BF16.F32.PACK_AB R130, R55, R130 ;  /* 0x000000823782723e */ /* 0x000fc600000010ff */
[----:B------:R-:W-:Y:S01]  /*4b10*/  FADD.FTZ R25, R55, R40 ;  /* 0x0000002837197221 */ /* 0x000fe20000010000 */
        /* <DEDUP_REMOVED lines=33> */
[----:B------:R-:W0:Y:S01]  /*4d30*/  MUFU.EX2 R81, R81 ;  /* 0x0000005100517308 */ /* 0x000e220000000800 */
[----:B-1----:R-:W-:-:S07]  /*4d40*/  FADD.FTZ R42, R120, R15 ;  /* 0x0000000f782a7221 */ /* 0x002fce0000010000 */
[----:B------:R-:W-:Y:S08]  /*4d50*/  MUFU.EX2 R12, R47 ;  /* 0x0000002f000c7308 */ /* 0x000ff00000000800 */
[----:B------:R-:W1:Y:S01]  /*4d60*/  MUFU.EX2 R122, R122 ;  /* 0x0000007a007a7308 */ /* 0x000e620000000800 */
[C---:B0-----:R-:W-:Y:S01]  /*4d70*/  FADD.FTZ R13, R81.reuse, R42 ;  /* 0x0000002a510d7221 */ /* 0x041fe20000010000 */
[----:B------:R-:W-:-:S06]  /*4d80*/  F2FP.BF16.F32.PACK_AB R120, R81, R120 ;  /* 0x000000785178723e */ /* 0x000fcc00000010ff */
[----:B------:R-:W-:Y:S08]  /*4d90*/  MUFU.EX2 R49, R49 ;  /* 0x0000003100317308 */ /* 0x000ff00000000800 */
[----:B------:R-:W0:Y:S01]  /*4da0*/  MUFU.EX2 R31, R31 ;  /* 0x0000001f001f7308 */ /* 0x000e220000000800 */
[----:B-1----:R-:W-:-:S07]  /*4db0*/  FADD.FTZ R42, R122, R13 ;  /* 0x0000000d7a2a7221 */ /* 0x002fce0000010000 */
[----:B------:R-:W1:Y:S08]  /*4dc0*/  MUFU.EX2 R20, R51 ;  /* 0x0000003300147308 */ /* 0x000e700000000800 */
[----:B------:R-:W-:Y:S01]  /*4dd0*/  MUFU.EX2 R53, R53 ;  /* 0x0000003500357308 */ /* 0x000fe20000000800 */
[----:B0-----:R-:W-:-:S07]  /*4de0*/  F2FP.BF16.F32.PACK_AB R122, R31, R122 ;  /* 0x0000007a1f7a723e */ /* 0x001fce00000010ff */
[----:B------:R0:W2:Y:S01]  /*4df0*/  MUFU.EX2 R26, R3 ;  /* 0x00000003001a7308 */ /* 0x0000a20000000800 */
[----:B-1----:R-:W-:-:S07]  /*4e00*/  F2FP.BF16.F32.PACK_AB R125, R20, R49 ;  /* 0x00000031147d723e */ /* 0x002fce00000010ff */
[----:B------:R-:W1:Y:S01]  /*4e10*/  MUFU.EX2 R9, R9 ;  /* 0x0000000900097308 */ /* 0x000e620000000800 */
[----:B0-----:R-:W-:Y:S01]  /*4e20*/  FADD.FTZ R3, R131, R40 ;  /* 0x0000002883037221 */ /* 0x001fe20000010000 */
[----:B------:R-:W-:-:S03]  /*4e30*/  F2FP.BF16.F32.PACK_AB R131, R12, R131 ;  /* 0x000000830c83723e */ /* 0x000fc600000010ff */
[----:B------:R-:W-:Y:S01]  /*4e40*/  FADD.FTZ R40, R12, R3 ;  /* 0x000000030c287221 */ /* 0x000fe20000010000 */
[----:B------:R-:W-:Y:S01]  /*4e50*/  FADD.FTZ R3, R31, R42 ;  /* 0x0000002a1f037221 */ /* 0x000fe20000010000 */
[----:B------:R-:W-:Y:S01]  /*4e60*/  IMAD.IADD R42, R17, 0x1, -R18 ;  /* 0x00000001112a7824 */ /* 0x000fe200078e0a12 */
[----:B------:R-:W0:Y:S01]  /*4e70*/  MUFU.EX2 R58, R58 ;  /* 0x0000003a003a7308 */ /* 0x000e220000000800 */
[----:B------:R-:W-:Y:S01]  /*4e80*/  FADD.FTZ R13, R49, R40 ;  /* 0x00000028310d7221 */ /* 0x000fe20000010000 */
[----:B--2---:R-:W-:Y:S01]  /*4e90*/  F2FP.BF16.F32.PACK_AB R127, R26, R53 ;  /* 0x000000351a7f723e */ /* 0x004fe200000010ff */
[----:B------:R-:W-:Y:S02]  /*4ea0*/  IMAD R42, R153, 0xc0, R42 ;  /* 0x000000c0992a7824 */ /* 0x000fe400078e022a */
[----:B------:R-:W-:-:S03]  /*4eb0*/  FADD.FTZ R0, R20, R13 ;  /* 0x0000000d14007221 */ /* 0x000fc60000010000 */
[----:B------:R-:W2:Y:S01]  /*4ec0*/  MUFU.EX2 R11, R11 ;  /* 0x0000000b000b7308 */ /* 0x000ea20000000800 */
[----:B------:R-:W-:Y:S01]  /*4ed0*/  FADD.FTZ R13, R53, R0 ;  /* 0x00000000350d7221 */ /* 0x000fe20000010000 */
[----:B------:R-:W-:-:S03]  /*4ee0*/  R2UR UR14, R42 ;  /* 0x000000002a0e72ca */ /* 0x000fc600000e0000 */
[----:B------:R-:W-:-:S03]  /*4ef0*/  FADD.FTZ R0, R26, R13 ;  /* 0x0000000d1a007221 */ /* 0x000fc60000010000 */
[----:B------:R-:W3:Y:S01]  /*4f00*/  MUFU.EX2 R32, R32 ;  /* 0x0000002000207308 */ /* 0x000ee20000000800 */
[----:B-1----:R-:W-:Y:S01]  /*4f10*/  FADD.FTZ R13, R9, R0 ;  /* 0x00000000090d7221 */ /* 0x002fe20000010000 */
[----:B0-----:R-:W-:-:S03]  /*4f20*/  F2FP.BF16.F32.PACK_AB R121, R58, R9 ;  /* 0x000000093a79723e */ /* 0x001fc600000010ff */
[----:B------:R-:W-:Y:S02]  /*4f30*/  FADD.FTZ R0, R58, R13 ;  /* 0x0000000d3a007221 */ /* 0x000fe40000010000 */
[----:B------:R-:W-:Y:S02]  /*4f40*/  UIADD3 UR6, UR14, UR6, URZ ;  /* 0x000000060e067290 */ /* 0x000fe4000fffe03f */
[----:B--2---:R-:W-:Y:S01]  /*4f50*/  FADD.FTZ R13, R11, R0 ;  /* 0x000000000b0d7221 */ /* 0x004fe20000010000 */
[----:B------:R-:W-:-:S03]  /*4f60*/  VIADD R0, R88, 0xfffffffe ;  /* 0xfffffffe58007836 */ /* 0x000fc60000000000 */
        /* <DEDUP_REMOVED lines=14> */
.L_x_11332:
[----:B------:R-:W-:-:S11]  /*5050*/  UISETP.NE.AND UP1, UPT, UR7, 0x1, UPT ;  /* 0x000000010700788c */ /* 0x000fd6000bf25270 */
[----:B------:R-:W-:Y:S02]  /*5060*/  @UP1 ULDC.64 UR18, c[0x0][0x9e8] ;  /* 0x00027a0000121ab9 */ /* 0x000fe40000000a00 */
[----:B------:R-:W-:-:S04]  /*5070*/  UIMAD.WIDE.U32 UR14, UR11, UR18, URZ ;  /* 0x000000120b0e72a5 */ /* 0x000fc8000f8e003f */
[----:B------:R-:W-:-:S12]  /*5080*/  @UP1 USHF.R.U32.HI UR11, URZ, UR19, UR15 ;  /* 0x000000133f0b1299 */ /* 0x000fd8000801160f */
.L_x_11333:
[----:B------:R-:W-:-:S04]  /*5090*/  UIMAD UR7, UR11, UR7, UR7 ;  /* 0x000000070b0772a4 */ /* 0x000fc8000f8e0207 */
[----:B------:R-:W-:-:S04]  /*50a0*/  UISETP.LT.AND UP1, UPT, UR6, UR7, UPT ;  /* 0x000000070600728c */ /* 0x000fc8000bf21270 */
[----:B------:R-:W-:-:S12]  /*50b0*/  USEL UR6, UR6, UR7, UP1 ;  /* 0x0000000706067287 */ /* 0x000fd80008800000 */
.L_x_11331:
        /* <DEDUP_REMOVED lines=23> */
[----:B------:R-:W-:Y:S01]  /*5230*/  IADD3 R15, R4, R17, -R18 ;  /* 0x00000011040f7210 */ /* 0x000fe20007ffe812 */
        /* <DEDUP_REMOVED lines=8> */
.L_x_11351:
        /* <DEDUP_REMOVED lines=9> */
.L_x_11336:
[----:B------:R-:W-:Y:S01]  /*5350*/  ULEA UR6, UR27, UR45, 0x3 ;  /* 0x0000002d1b067291 */ /* 0x000fe2000f8e183f */
[----:B------:R-:W-:-:S05]  /*5360*/  IMAD.U32 R8, RZ, RZ, UR26 ;  /* 0x0000001aff087e24 */ /* 0x000fca000f8e00ff */
[----:B------:R-:W-:-:S04]  /*5370*/  SHF.L.U32 R8, R8, 0x1f, RZ ;  /* 0x0000001f08087819 */ /* 0x000fc800000006ff */
[----:B------:R0:W1:Y:S01]  /*5380*/  SYNCS.PHASECHK.TRANS64.TRYWAIT P2, [UR6+0x16830], R8 ;  /* 0x01683008ff0075a7 */ /* 0x0000620008040146 */
[----:B------:R-:W-:Y:S05]  /*5390*/  @!P0 BRA `(.L_x_11337) ;  /* 0x0000000000048947 */ /* 0x000fea0003800000 */
[----:B------:R-:W-:Y:S01]  /*53a0*/  BPT.TRAP 0x1 ;  /* 0x000000040000795c */ /* 0x000fe20000300000 */
.L_x_11337:
[----:B-1----:R-:W-:Y:S05]  /*53b0*/  @P2 BRA `(.L_x_11335) ;  /* 0x0000000000082947 */ /* 0x002fea0003800000 */
[----:B------:R-:W1:Y:S02]  /*53c0*/  SYNCS.PHASECHK.TRANS64.TRYWAIT P2, [UR6+0x16830], R8 ;  /* 0x01683008ff0075a7 */ /* 0x000e640008040146 */
[----:B-1----:R-:W-:Y:S05]  /*53d0*/  @!P2 BRA `(.L_x_11338) ;  /* 0x000000f80004a947 */ /* 0x002fea0003800000 */
.L_x_11335:
[----:B------:R-:W2:Y:S01]  /*53e0*/  S2R R10, SR_TID.X ;  /* 0x00000000000a7919 */ /* 0x000ea20000002100 */
        /* <DEDUP_REMOVED lines=8> */
[----:B--2---:R-:W-:-:S05]  /*5470*/  SHF.R.U32.HI R10, RZ, 0x7, R10 ;  /* 0x00000007ff0a7819 */ /* 0x004fca000001160a */
[----:B01----:R-:W-:-:S05]  /*5480*/  VIADD R8, R10, 0x8 ;  /* 0x000000080a087836 */ /* 0x003fca0000000000 */
        /* <DEDUP_REMOVED lines=16> */
.L_x_11340:
[----:B------:R-:W-:Y:S01]  /*5590*/  ULEA UR6, UR39, UR45, 0x3 ;  /* 0x0000002d27067291 */ /* 0x000fe2000f8e183f */
[----:B------:R-:W-:-:S05]  /*55a0*/  IMAD.U32 R8, RZ, RZ, UR38 ;  /* 0x00000026ff087e24 */ /* 0x000fca000f8e00ff */
[----:B------:R-:W-:-:S04]  /*55b0*/  SHF.L.U32 R8, R8, 0x1f, RZ ;  /* 0x0000001f08087819 */ /* 0x000fc800000006ff */
[----:B------:R0:W1:Y:S01]  /*55c0*/  SYNCS.PHASECHK.TRANS64.TRYWAIT P2, [UR6+0x16850], R8 ;  /* 0x01685008ff0075a7 */ /* 0x0000620008040146 */
[----:B------:R-:W-:Y:S05]  /*55d0*/  @!P0 BRA `(.L_x_11341) ;  /* 0x0000000000048947 */ /* 0x000fea0003800000 */
[----:B------:R-:W-:Y:S01]  /*55e0*/  BPT.TRAP 0x1 ;  /* 0x000000040000795c */ /* 0x000fe20000300000 */
.L_x_11341:
[----:B-1----:R-:W-:Y:S05]  /*55f0*/  @P2 BRA `(.L_x_11339) ;  /* 0x0000000000082947 */ /* 0x002fea0003800000 */
[----:B------:R-:W1:Y:S02]  /*5600*/  SYNCS.PHASECHK.TRANS64.TRYWAIT P2, [UR6+0x16850], R8 ;  /* 0x01685008ff0075a7 */ /* 0x000e640008040146 */
[----:B-1----:R-:W-:Y:S05]  /*5610*/  @!P2 BRA `(.L_x_11342) ;  /* 0x000000f4008ca947 */ /* 0x002fea0003800000 */
.L_x_11339:
        /* <DEDUP_REMOVED lines=9> */
[----:B01----:R-:W-:Y:S01]  /*56b0*/  FMUL.FTZ R8, R24, UR23 ;  /* 0x0000001718087c20 */ /* 0x003fe20008410000 */
        /* <DEDUP_REMOVED lines=56> */
[----:B------:R-:W-:Y:S02]  /*5a40*/  IMAD.SHL.U32 R82, R0, 0x80, RZ ;  /* 0x0000008000527824 */ /* 0x000fe400078e00ff */
        /* <DEDUP_REMOVED lines=9> */
[----:B------:R-:W-:Y:S01]  /*5ae0*/  FMUL.FTZ R83, R84, UR23 ;  /* 0x0000001754537c20 */ /* 0x000fe20008410000 */
[----:B------:R-:W-:Y:S01]  /*5af0*/  FMUL.FTZ R84, R85, UR23 ;  /* 0x0000001755547c20 */ /* 0x000fe20008410000 */
[----:B------:R-:W-:Y:S01]  /*5b00*/  FMUL.FTZ R79, R86, UR23 ;  /* 0x00000017564f7c20 */ /* 0x000fe20008410000 */
[----:B------:R-:W-:Y:S01]  /*5b10*/  FMUL.FTZ R81, R87, UR23 ;  /* 0x0000001757517c20 */ /* 0x000fe20008410000 */
[----:B------:R-:W-:Y:S01]  /*5b20*/  @!P1 LEA R39, R39, UR45, 0x3 ;  /* 0x0000002d27279c11 */ /* 0x000fe2000f8e18ff */
[----:B------:R-:W0:Y:S01]  /*5b30*/  MUFU.TANH R8, R8 ;  /* 0x0000000800087308 */ /* 0x000e220000002400 */
[----:B------:R-:W-:-:S02]  /*5b40*/  IADD3 R85, R17, 0x1, -R82 ;  /* 0x0000000111557810 */ /* 0x000fc40007ffe852 */
[----:B------:R-:W-:Y:S01]  /*5b50*/  SEL R38, R38, 0x9, !P2 ;  /* 0x0000000926267807 */ /* 0x000fe20005000000 */
[----:B------:R-:W-:Y:S01]  /*5b60*/  @!P1 VIADD R39, R39, 0x16840 ;  /* 0x0001684027279836 */ /* 0x000fe20000000000 */
[----:B------:R-:W-:Y:S01]  /*5b70*/  PLOP3.LUT P2, PT, PT, PT, UP0, 0x40, 0x0 ;  /* 0x000000000000781c */ /* 0x000fe20003f4e808 */
[----:B------:R-:W-:Y:S02]  /*5b80*/  IMAD.IADD R85, R85, 0x1, -R18 ;  /* 0x0000000155557824 */ /* 0x000fe400078e0a12 */
[----:B------:R-:W1:Y:S01]  /*5b90*/  MUFU.TANH R10, R10 ;  /* 0x0000000a000a7308 */ /* 0x000e620000002400 */
[----:B------:R-:W-:Y:S01]  /*5ba0*/  @!P1 PRMT R39, RZ, 0x654, R39 ;  /* 0x00000654ff279816 */ /* 0x000fe20000000027 */
[----:B------:R-:W-:-:S04]  /*5bb0*/  IMAD R85, R16, -0x2, R85 ;  /* 0xfffffffe10557824 */ /* 0x000fc800078e0255 */
[----:B------:R-:W-:Y:S02]  /*5bc0*/  VIADD R87, R85, UR21 ;  /* 0x0000001555577c36 */ /* 0x000fe40008000000 */
[----:B------:R-:W2:Y:S01]  /*5bd0*/  MUFU.TANH R12, R12 ;  /* 0x0000000c000c7308 */ /* 0x000ea20000002400 */
[----:B------:R-:W-:Y:S02]  /*5be0*/  WARPGROUP.DEPBAR.LE gsb0, 0x0 ;  /* 0x00008000000079c5 */ /* 0x000fe40000010000 */
[----:B------:R-:W-:-:S05]  /*5bf0*/  WARPGROUP.ARRIVE ;  /* 0x00000000000079c5 */ /* 0x000fca0000000000 */
[----:B------:R-:W3:Y:S01]  /*5c00*/  MUFU.TANH R14, R14 ;  /* 0x0000000e000e7308 */ /* 0x000ee20000002400 */
[----:B------:R-:W-:Y:S01]  /*5c10*/  HGMMA.64x64x16.F32.BF16 R88, R144, gdesc[UR4].tnspB, R88, gsb0 ;  /* 0x40e0000490587df0 */ /* 0x000fe20008001858 */
[----:B------:R-:W-:Y:S01]  /*5c20*/  UIADD3 UR6, UR10, 0x100, URZ ;  /* 0x000001000a067890 */ /* 0x000fe2000fffe03f */
[----:B------:R-:W-:-:S05]  /*5c30*/  UMOV UR7, 0x40000040 ;  /* 0x4000004000077882 */ /* 0x000fca0000000000 */
        /* <DEDUP_REMOVED lines=12> */
[----:B------:R-:W-:Y:S01]  /*5d00*/  HGMMA.64x64x16.F32.BF16 R88, R140, gdesc[UR4].tnspB, R88, gsb0 ;  /* 0x40e000048c587df0 */ /* 0x000fe20008001858 */
        /* <DEDUP_REMOVED lines=74> */
[----:B------:R-:W-:Y:S03]  /*61b0*/  HGMMA.64x64x16.F32.BF16 R88, R120, gdesc[UR4].tnspB, R88, gsb0 ;  /* 0x40e0000478587df0 */ /* 0x000fe60008001858 */
[----:B------:R-:W-:Y:S02]  /*61c0*/  WARPGROUP.DEPBAR.LE gsb0, 0x0 ;  /* 0x00008000000079c5 */ /* 0x000fe40000010000 */
[----:B------:R0:W-:Y:S06]  /*61d0*/  BAR.ARV R38, 0x100 ;  /* 0x000400260000751d */ /* 0x0001ec0000002000 */
[----:B------:R-:W-:Y:S01]  /*61e0*/  VIADD R120, R85, UR22 ;  /* 0x0000001655787c36 */ /* 0x000fe20008000000 */
[----:B------:R0:W-:Y:S01]  /*61f0*/  @!P1 SYNCS.ARRIVE.TRANS64.RED.A1T0 RZ, [R39+URZ], RZ ;  /* 0x000000ff27ff99a7 */ /* 0x0001e2000810043f */
[----:B------:R-:W-:-:S02]  /*6200*/  IMAD.IADD R85, R4, 0x1, R87 ;  /* 0x0000000104557824 */ /* 0x000fc400078e0257 */
[----:B------:R-:W-:Y:S01]  /*6210*/  IMAD.IADD R86, R4, 0x1, R120 ;  /* 0x0000000104567824 */ /* 0x000fe200078e0278 */
[----:B-1234-:R-:W-:Y:S06]  /*6220*/  @P2 BRA `(.L_x_11343) ;  /* 0x0000000000582947 */ /* 0x01efec0003800000 */
[----:B------:R-:W-:Y:S01]  /*6230*/  ISETP.GT.AND P2, PT, R15, -0x1, PT ;  /* 0xffffffff0f00780c */ /* 0x000fe20003f44270 */
[----:B------:R-:W-:-:S12]  /*6240*/  BSSY B0, `(.L_x_11344) ;  /* 0x0000010000007945 */ /* 0x000fd80003800000 */
[----:B------:R-:W-:Y:S05]  /*6250*/  @P2 BRA `(.L_x_11345) ;  /* 0x0000000000202947 */ /* 0x000fea0003800000 */
[----:B------:R-:W-:-:S05]  /*6260*/  IMAD.U32 R123, RZ, RZ, UR25 ;  /* 0x00000019ff7b7e24 */ /* 0x000fca000f8e00ff */
[----:B------:R-:W-:-:S13]  /*6270*/  ISETP.NE.AND P2, PT, R123, 0x1, PT ;  /* 0x000000017b00780c */ /* 0x000fda0003f45270 */
[----:B0-----:R-:W0:Y:S02]  /*6280*/  @P2 LDC.64 R38, c[0x0][0x9e8] ;  /* 0x00027a00ff262b82 */ /* 0x001e240000000a00 */
[----:B0-----:R-:W-:-:S04]  /*6290*/  @P2 IMAD.HI.U32 R122, R11, R38, RZ ;  /* 0x000000260b7a2227 */ /* 0x001fc800078e00ff */
[----:B------:R-:W-:Y:S01]  /*62a0*/  IMAD.MOV.U32 R38, RZ, RZ, R11 ;  /* 0x000000ffff267224 */ /* 0x000fe200078e000b */
[----:B------:R-:W-:-:S04]  /*62b0*/  @P2 SHF.R.U32.HI R38, RZ, R39, R122 ;  /* 0x00000027ff262219 */ /* 0x000fc8000001167a */
[----:B------:R-:W-:Y:S01]  /*62c0*/  LOP3.LUT R121, RZ, R38, RZ, 0x33, !PT ;  /* 0x00000026ff797212 */ /* 0x000fe200078e33ff */
[----:B------:R-:W-:Y:S06]  /*62d0*/  BRA `(.L_x_11346) ;  /* 0x0000000000187947 */ /* 0x000fec0003800000 */
.L_x_11345:
[----:B------:R-:W-:Y:S02]  /*62e0*/  IMAD.U32 R123, RZ, RZ, UR25 ;  /* 0x00000019ff7b7e24 */ /* 0x000fe4000f8e00ff */
[----:B------:R-:W-:-:S03]  /*62f0*/  IMAD.MOV.U32 R121, RZ, RZ, R15 ;  /* 0x000000ffff797224 */ /* 0x000fc600078e000f */
[----:B------:R-:W-:-:S13]  /*6300*/  ISETP.NE.AND P2, PT, R123, 0x1, PT ;  /* 0x000000017b00780c */ /* 0x000fda0003f45270 */
[----:B0-----:R-:W0:Y:S02]  /*6310*/  @P2 LDC.64 R38, c[0x0][0x9e8] ;  /* 0x00027a00ff262b82 */ /* 0x001e240000000a00 */
[----:B0-----:R-:W-:-:S05]  /*6320*/  @P2 IMAD.HI.U32 R38, R15, R38, RZ ;  /* 0x000000260f262227 */ /* 0x001fca00078e00ff */
[----:B------:R-:W-:-:S07]  /*6330*/  @P2 SHF.R.U32.HI R121, RZ, R39, R38 ;  /* 0x00000027ff792219 */ /* 0x000fce0000011626 */
.L_x_11346:
[----:B------:R-:W-:Y:S05]  /*6340*/  BSYNC B0 ;  /* 0x0000000000007941 */ /* 0x000fea0003800000 */
.L_x_11344:
[----:B------:R-:W-:-:S04]  /*6350*/  IMAD R39, R121, R123, -R82 ;  /* 0x0000007b79277224 */ /* 0x000fc800078e0a52 */
[----:B------:R-:W-:-:S05]  /*6360*/  IMAD R39, R16, -0x2, R39 ;  /* 0xfffffffe10277824 */ /* 0x000fca00078e0227 */
[----:B------:R-:W-:Y:S02]  /*6370*/  VIADDMNMX R86, R39, R123, R86, PT ;  /* 0x0000007b27567246 */ /* 0x000fe40003800156 */
[----:B------:R-:W-:-:S07]  /*6380*/  VIMNMX R85, R85, R39, !PT ;  /* 0x0000002755557248 */ /* 0x000fce0007fe0100 */
.L_x_11343:
[----:B------:R-:W-:Y:S01]  /*6390*/  ISETP.GT.AND P2, PT, R0, -0x1, PT ;  /* 0xffffffff0000780c */ /* 0x000fe20003f44270 */
[C---:B------:R-:W-:Y:S02]  /*63a0*/  IMAD.IADD R120, R5.reuse, 0x1, R120 ;  /* 0x0000000105787824 */ /* 0x040fe400078e0278 */
[----:B------:R-:W-:Y:S01]  /*63b0*/  IMAD.IADD R87, R5, 0x1, R87 ;  /* 0x0000000105577824 */ /* 0x000fe200078e0257 */
[C---:B------:R-:W-:Y:S02]  /*63c0*/  ISETP.GT.AND P5, PT, R85.reuse, RZ, P2 ;  /* 0x000000ff5500720c */ /* 0x040fe400017a4270 */
[C---:B------:R-:W-:Y:S02]  /*63d0*/  ISETP.GT.AND P4, PT, R85.reuse, 0x1, P2 ;  /* 0x000000015500780c */ /* 0x040fe40001784270 */
[----:B------:R-:W-:Y:S02]  /*63e0*/  ISETP.LT.OR P5, PT, R86, 0x1, P5 ;  /* 0x000000015600780c */ /* 0x000fe40002fa1670 */
[----:B------:R-:W-:-:S02]  /*63f0*/  ISETP.GT.AND P6, PT, R85, 0x8, P2 ;  /* 0x000000085500780c */ /* 0x000fc400017c4270 */
[----:B0-----:R-:W-:Y:S02]  /*6400*/  FSEL R8, R8, -INF , !P5 ;  /* 0xff80000008087808 */ /* 0x001fe40006800000 */
        /* <DEDUP_REMOVED lines=104> */
.L_x_11349:
[----:B------:R-:W-:Y:S02]  /*6a90*/  IMAD.U32 R121, RZ, RZ, UR25 ;  /* 0x00000019ff797e24 */ /* 0x000fe4000f8e00ff */
[----:B------:R-:W-:-:S03]  /*6aa0*/  IMAD.MOV.U32 R85, RZ, RZ, R13 ;  /* 0x000000ffff557224 */ /* 0x000fc600078e000d */
[----:B------:R-:W-:-:S13]  /*6ab0*/  ISETP.NE.AND P3, PT, R121, 0x1, PT ;  /* 0x000000017900780c */ /* 0x000fda0003f65270 */
[----:B------:R-:W0:Y:S02]  /*6ac0*/  @P3 LDC.64 R20, c[0x0][0x9e8] ;  /* 0x00027a00ff143b82 */ /* 0x000e240000000a00 */
[----:B0-----:R-:W-:-:S05]  /*6ad0*/  @P3 IMAD.HI.U32 R20, R13, R20, RZ ;  /* 0x000000140d143227 */ /* 0x001fca00078e00ff */
[----:B------:R-:W-:-:S07]  /*6ae0*/  @P3 SHF.R.U32.HI R85, RZ, R21, R20 ;  /* 0x00000015ff553219 */ /* 0x000fce0000011614 */
.L_x_11350:
[----:B------:R-:W-:Y:S05]  /*6af0*/  BSYNC B0 ;  /* 0x0000000000007941 */ /* 0x000fea0003800000 */
.L_x_11348:
[----:B------:R-:W-:-:S04]  /*6b00*/  IMAD R21, R85, R121, -R82 ;  /* 0x0000007955157224 */ /* 0x000fc800078e0a52 */
[----:B------:R-:W-:-:S05]  /*6b10*/  IMAD R21, R16, -0x2, R21 ;  /* 0xfffffffe10157824 */ /* 0x000fca00078e0215 */
[----:B------:R-:W-:Y:S02]  /*6b20*/  VIADDMNMX R120, R21, R121, R120, PT ;  /* 0x0000007915787246 */ /* 0x000fe40003800178 */
[----:B------:R-:W-:-:S07]  /*6b30*/  VIMNMX R87, R87, R21, !PT ;  /* 0x0000001557577248 */ /* 0x000fce0007fe0100 */
.L_x_11347:
[----:B------:R-:W-:Y:S01]  /*6b40*/  FMNMX.FTZ R21, R8, R7, !PT ;  /* 0x0000000708157209 */ /* 0x000fe20007810000 */
[----:B------:R-:W-:Y:S01]  /*6b50*/  UMOV UR10, UR24 ;  /* 0x00000018000a7c82 */ /* 0x000fe20008000000 */
[----:B------:R-:W-:Y:S01]  /*6b60*/  ISETP.GT.AND P5, PT, R87, 0x8, P2 ;  /* 0x000000085700780c */ /* 0x000fe200017a4270 */
[----:B------:R-:W-:Y:S01]  /*6b70*/  UMOV UR38, UR26 ;  /* 0x0000001a00267c82 */ /* 0x000fe20008000000 */
        /* <DEDUP_REMOVED lines=61> */
[----:B------:R-:W-:-:S03]  /*6f50*/  ISETP.GT.AND P4, PT, R87, 0x48, P2 ;  /* 0x000000485700780c */ /* 0x000fc60001784270 */
[----:B------:R-:W0:Y:S01]  /*6f60*/  SHFL.BFLY PT, R20, R21, 0x2, 0x1f ;  /* 0x0c401f0015147f89 */ /* 0x000e2200000e0000 */
[----:B------:R-:W-:-:S04]  /*6f70*/  ISETP.LT.OR P4, PT, R120, 0x49, P4 ;  /* 0x000000497800780c */ /* 0x000fc80002781670 */
[----:B------:R-:W-:Y:S02]  /*6f80*/  FSEL R56, R56, -INF , !P4 ;  /* 0xff80000038387808 */ /* 0x000fe40006000000 */
[----:B------:R-:W-:-:S04]  /*6f90*/  ISETP.GT.AND P4, PT, R87, 0x51, P2 ;  /* 0x000000515700780c */ /* 0x000fc80001784270 */
[----:B------:R-:W-:-:S04]  /*6fa0*/  ISETP.LT.OR P4, PT, R120, 0x52, P4 ;  /* 0x000000527800780c */ /* 0x000fc80002781670 */
[----:B------:R-:W-:Y:S02]  /*6fb0*/  FSEL R61, R61, -INF , !P4 ;  /* 0xff8000003d3d7808 */ /* 0x000fe40006000000 */
[----:B------:R-:W-:-:S04]  /*6fc0*/  ISETP.GT.AND P4, PT, R87, 0x60, P2 ;  /* 0x000000605700780c */ /* 0x000fc80001784270 */
[----:B------:R-:W-:Y:S02]  /*6fd0*/  ISETP.LT.OR P4, PT, R120, 0x61, P4 ;  /* 0x000000617800780c */ /* 0x000fe40002781670 */
[----:B0-----:R-:W-:Y:S02]  /*6fe0*/  FMNMX.FTZ R82, R21, R20, !PT ;  /* 0x0000001415527209 */ /* 0x001fe40007810000 */
[----:B------:R-:W-:Y:S02]  /*6ff0*/  FSEL R68, R68, -INF , !P4 ;  /* 0xff80000044447808 */ /* 0x000fe40006000000 */
[----:B------:R-:W-:Y:S01]  /*7000*/  ISETP.GT.AND P4, PT, R87, 0x69, P2 ;  /* 0x000000695700780c */ /* 0x000fe20001784270 */
[----:B------:R-:W0:Y:S03]  /*7010*/  SHFL.BFLY PT, R85, R82, 0x1, 0x1f ;  /* 0x0c201f0052557f89 */ /* 0x000e2600000e0000 */
[----:B------:R-:W-:-:S04]  /*7020*/  ISETP.LT.OR P4, PT, R120, 0x6a, P4 ;  /* 0x0000006a7800780c */ /* 0x000fc80002781670 */
[----:B------:R-:W-:Y:S02]  /*7030*/  FSEL R73, R73, -INF , !P4 ;  /* 0xff80000049497808 */ /* 0x000fe40006000000 */
[----:B------:R-:W-:-:S04]  /*7040*/  ISETP.GT.AND P4, PT, R87, 0x78, P2 ;  /* 0x000000785700780c */ /* 0x000fc80001784270 */
[----:B------:R-:W-:Y:S02]  /*7050*/  ISETP.LT.OR P4, PT, R120, 0x79, P4 ;  /* 0x000000797800780c */ /* 0x000fe40002781670 */
[----:B0-----:R-:W-:-:S04]  /*7060*/  FMNMX.FTZ R20, R82, R85, !PT ;  /* 0x0000005552147209 */ /* 0x001fc80007810000 */
[C---:B------:R-:W-:Y:S01]  /*7070*/  FSETP.NEU.FTZ.AND P6, PT, R20.reuse, -INF , PT ;  /* 0xff8000001400780b */ /* 0x040fe20003fdd000 */
[----:B------:R-:W-:-:S05]  /*7080*/  FMUL.FTZ R85, R20, UR10 ;  /* 0x0000000a14557c20 */ /* 0x000fca0008410000 */
[----:B------:R-:W-:-:S05]  /*7090*/  FSEL R21, R85, RZ, P6 ;  /* 0x000000ff55157208 */ /* 0x000fca0003000000 */
        /* <DEDUP_REMOVED lines=9> */
[----:B------:R0:W-:Y:S01]  /*7130*/  MUFU.EX2 R29, R10 ;  /* 0x0000000a001d7308 */ /* 0x0001e20000000800 */
[----:B------:R-:W-:Y:S01]  /*7140*/  FSEL R26, R79, -INF , !P4 ;  /* 0xff8000004f1a7808 */ /* 0x000fe20006000000 */
[--C-:B------:R-:W-:Y:S01]  /*7150*/  FFMA.FTZ R140, R34, UR10, -R21.reuse ;  /* 0x0000000a228c7c23 */ /* 0x100fe20008010815 */
[----:B------:R-:W-:Y:S01]  /*7160*/  FSEL R36, R36, -INF , !P5 ;  /* 0xff80000024247808 */ /* 0x000fe20006800000 */
[--C-:B------:R-:W-:Y:S01]  /*7170*/  FFMA.FTZ R27, R27, UR10, -R21.reuse ;  /* 0x0000000a1b1b7c23 */ /* 0x100fe20008010815 */
[----:B------:R-:W-:Y:S01]  /*7180*/  ISETP.GT.AND P5, PT, R87, RZ, P2 ;  /* 0x000000ff5700720c */ /* 0x000fe200017a4270 */
[--C-:B------:R-:W-:Y:S01]  /*7190*/  FFMA.FTZ R122, R83, UR10, -R21.reuse ;  /* 0x0000000a537a7c23 */ /* 0x100fe20008010815 */
[----:B------:R-:W-:Y:S01]  /*71a0*/  FSEL R34, R20, RZ, P6 ;  /* 0x000000ff14227208 */ /* 0x000fe20003000000 */
[----:B------:R-:W-:Y:S01]  /*71b0*/  MUFU.EX2 R148, R148 ;  /* 0x0000009400947308 */ /* 0x000fe20000000800 */
[----:B------:R-:W-:Y:S01]  /*71c0*/  ISETP.LT.OR P5, PT, R120, 0x1, P5 ;  /* 0x000000017800780c */ /* 0x000fe20002fa1670 */
[----:B------:R-:W-:Y:S01]  /*71d0*/  FFMA.FTZ R31, R31, UR10, -R21 ;  /* 0x0000000a1f1f7c23 */ /* 0x000fe20008010815 */
[----:B0-----:R-:W-:Y:S01]  /*71e0*/  FSEL R10, R37, -INF , !P3 ;  /* 0xff800000250a7808 */ /* 0x001fe20005800000 */
[----:B------:R-:W-:Y:S01]  /*71f0*/  FADD.FTZ R34, -R34, R7 ;  /* 0x0000000722227221 */ /* 0x000fe20000010100 */
[----:B------:R-:W-:Y:S01]  /*7200*/  FSEL R39, R12, -INF , !P5 ;  /* 0xff8000000c277808 */ /* 0x000fe20006800000 */
[--C-:B------:R-:W-:Y:S01]  /*7210*/  FFMA.FTZ R35, R35, UR10, -R21.reuse ;  /* 0x0000000a23237c23 */ /* 0x100fe20008010815 */
[----:B------:R-:W-:Y:S01]  /*7220*/  ISETP.GT.AND P3, PT, R87, 0x29, P2 ;  /* 0x000000295700780c */ /* 0x000fe20001764270 */
[----:B------:R-:W-:Y:S01]  /*7230*/  FMUL.FTZ R7, R34, UR10 ;  /* 0x0000000a22077c20 */ /* 0x000fe20008410000 */
[----:B------:R-:W-:Y:S01]  /*7240*/  FMNMX.FTZ R85, R39, R6, !PT ;  /* 0x0000000627557209 */ /* 0x000fe20007810000 */
[----:B------:R-:W-:Y:S01]  /*7250*/  MUFU.EX2 R150, R150 ;  /* 0x0000009600967308 */ /* 0x000fe20000000800 */
[----:B------:R-:W-:Y:S01]  /*7260*/  ISETP.LT.OR P5, PT, R120, 0x2a, P3 ;  /* 0x0000002a7800780c */ /* 0x000fe20001fa1670 */
[--C-:B------:R-:W-:Y:S01]  /*7270*/  FFMA.FTZ R142, R40, UR10, -R21.reuse ;  /* 0x0000000a288e7c23 */ /* 0x100fe20008010815 */
[----:B------:R-:W-:Y:S01]  /*7280*/  FMNMX.FTZ R85, R14, R85, !PT ;  /* 0x000000550e557209 */ /* 0x000fe20007810000 */
[--C-:B------:R-:W-:Y:S01]  /*7290*/  FFMA.FTZ R41, R41, UR10, -R21.reuse ;  /* 0x0000000a29297c23 */ /* 0x100fe20008010815 */
[----:B------:R-:W-:Y:S01]  /*72a0*/  ISETP.GT.AND P3, PT, R87, 0x31, P2 ;  /* 0x000000315700780c */ /* 0x000fe20001764270 */
[--C-:B------:R-:W-:Y:S01]  /*72b0*/  FFMA.FTZ R136, R44, UR10, -R21.reuse ;  /* 0x0000000a2c887c23 */ /* 0x100fe20008010815 */
[----:B------:R-:W-:Y:S01]  /*72c0*/  FMNMX.FTZ R12, R24, R85, !PT ;  /* 0x00000055180c7209 */ /* 0x000fe20007810000 */
[----:B------:R-:W0:Y:S01]  /*72d0*/  MUFU.EX2 R7, R7 ;  /* 0x0000000700077308 */ /* 0x000e220000000800 */
[----:B------:R-:W-:Y:S01]  /*72e0*/  FSEL R43, R43, -INF , !P5 ;  /* 0xff8000002b2b7808 */ /* 0x000fe20006800000 */
[--C-:B------:R-:W-:Y:S01]  /*72f0*/  FFMA.FTZ R45, R45, UR10, -R21.reuse ;  /* 0x0000000a2d2d7c23 */ /* 0x100fe20008010815 */
[----:B------:R-:W-:Y:S01]  /*7300*/  FMNMX.FTZ R85, R25, R12, !PT ;  /* 0x0000000c19557209 */ /* 0x000fe20007810000 */
[--C-:B------:R-:W-:Y:S01]  /*7310*/  FFMA.FTZ R138, R50, UR10, -R21.reuse ;  /* 0x0000000a328a7c23 */ /* 0x100fe20008010815 */
[----:B------:R-:W-:Y:S01]  /*7320*/  ISETP.GT.AND P5, PT, R87, 0x38, P2 ;  /* 0x000000385700780c */ /* 0x000fe200017a4270 */
[--C-:B------:R-:W-:Y:S01]  /*7330*/  FFMA.FTZ R51, R51, UR10, -R21.reuse ;  /* 0x0000000a33337c23 */ /* 0x100fe20008010815 */
[----:B------:R-:W-:Y:S01]  /*7340*/  FMNMX.FTZ R85, R28, R85, !PT ;  /* 0x000000551c557209 */ /* 0x000fe20007810000 */
[----:B------:R1:W2:Y:S01]  /*7350*/  MUFU.EX2 R37, R38 ;  /* 0x0000002600257308 */ /* 0x0002a20000000800 */
[----:B------:R-:W-:Y:S01]  /*7360*/  ISETP.LT.OR P3, PT, R120, 0x32, P3 ;  /* 0x000000327800780c */ /* 0x000fe20001f61670 */
[--C-:B------:R-:W-:Y:S01]  /*7370*/  FFMA.FTZ R132, R54, UR10, -R21.reuse ;  /* 0x0000000a36847c23 */ /* 0x100fe20008010815 */
[----:B------:R-:W-:Y:S01]  /*7380*/  FMNMX.FTZ R85, R8, R85, !PT ;  /* 0x0000005508557209 */ /* 0x000fe20007810000 */
[--C-:B------:R-:W-:Y:S01]  /*7390*/  FFMA.FTZ R55, R55, UR10, -R21.reuse ;  /* 0x0000000a37377c23 */ /* 0x100fe20008010815 */
[----:B------:R-:W-:Y:S01]  /*73a0*/  FSEL R47, R47, -INF , !P3 ;  /* 0xff8000002f2f7808 */ /* 0x000fe20005800000 */
[----:B------:R-:W-:Y:S01]  /*73b0*/  FFMA.FTZ R134, R58, UR10, -R21 ;  /* 0x0000000a3a867c23 */ /* 0x000fe20008010815 */
[----:B------:R-:W-:Y:S01]  /*73c0*/  FMNMX.FTZ R12, R32, R85, !PT ;  /* 0x00000055200c7209 */ /* 0x000fe20007810000 */
[----:B------:R-:W3:Y:S01]  /*73d0*/  MUFU.EX2 R144, R144 ;  /* 0x0000009000907308 */ /* 0x000ee20000000800 */
[----:B------:R-:W-:Y:S01]  /*73e0*/  ISETP.LT.OR P5, PT, R120, 0x39, P5 ;  /* 0x000000397800780c */ /* 0x000fe20002fa1670 */
[----:B0-----:R-:W-:Y:S01]  /*73f0*/  FFMA.FTZ R34, R7, R3, R148 ;  /* 0x0000000307227223 */ /* 0x001fe20000010094 */
[----:B------:R-:W-:Y:S01]  /*7400*/  FMNMX.FTZ R85, R33, R12, !PT ;  /* 0x0000000c21557209 */ /* 0x000fe20007810000 */
[----:B-1----:R-:W-:Y:S01]  /*7410*/  IMAD.U32 R38, RZ, RZ, UR39 ;  /* 0x00000027ff267e24 */ /* 0x002fe2000f8e00ff */
[----:B------:R-:W-:Y:S01]  /*7420*/  ISETP.GT.AND P3, PT, R87, 0x40, P2 ;  /* 0x000000405700780c */ /* 0x000fe20001764270 */
[----:B------:R-:W-:Y:S01]  /*7430*/  FADD.FTZ R3, R29, R34 ;  /* 0x000000221d037221 */ /* 0x000fe20000010000 */
[----:B------:R-:W-:Y:S01]  /*7440*/  FMNMX.FTZ R85, R36, R85, !PT ;  /* 0x0000005524557209 */ /* 0x000fe20007810000 */
[----:B------:R-:W0:Y:S01]  /*7450*/  MUFU.EX2 R27, R27 ;  /* 0x0000001b001b7308 */ /* 0x000e220000000800 */
[----:B------:R-:W-:Y:S01]  /*7460*/  FSEL R48, R48, -INF , !P5 ;  /* 0xff80000030307808 */ /* 0x000fe20006800000 */
[----:B------:R-:W-:Y:S01]  /*7470*/  FADD.FTZ R34, R150, R3 ;  /* 0x0000000396227221 */ /* 0x000fe20000010000 */
[----:B------:R-:W-:Y:S01]  /*7480*/  FMNMX.FTZ R85, R10, R85, !PT ;  /* 0x000000550a557209 */ /* 0x000fe20007810000 */
[--C-:B------:R-:W-:Y:S01]  /*7490*/  FFMA.FTZ R59, R59, UR10, -R21.reuse ;  /* 0x0000000a3b3b7c23 */ /* 0x100fe20008010815 */
[----:B------:R-:W-:Y:S01]  /*74a0*/  ISETP.GT.AND P5, PT, R87, 0x41, P2 ;  /* 0x000000415700780c */ /* 0x000fe200017a4270 */
[--C-:B------:R-:W-:Y:S01]  /*74b0*/  FFMA.FTZ R128, R62, UR10, -R21.reuse ;  /* 0x0000000a3e807c23 */ /* 0x100fe20008010815 */
[----:B------:R-:W-:Y:S01]  /*74c0*/  FMNMX.FTZ R12, R42, R85, !PT ;  /* 0x000000552a0c7209 */ /* 0x000fe20007810000 */
[----:B------:R-:W1:Y:S01]  /*74d0*/  MUFU.EX2 R146, R146 ;  /* 0x0000009200927308 */ /* 0x000e620000000800 */
[----:B------:R-:W-:Y:S01]  /*74e0*/  ISETP.LT.OR P3, PT, R120, 0x41, P3 ;  /* 0x000000417800780c */ /* 0x000fe20001f61670 */
[--C-:B------:R-:W-:Y:S01]  /*74f0*/  FFMA.FTZ R63, R63, UR10, -R21.reuse ;  /* 0x0000000a3f3f7c23 */ /* 0x100fe20008010815 */
[----:B------:R-:W-:Y:S01]  /*7500*/  FMNMX.FTZ R85, R43, R12, !PT ;  /* 0x0000000c2b557209 */ /* 0x000fe20007810000 */
[--C-:B------:R-:W-:Y:S01]  /*7510*/  FFMA.FTZ R130, R66, UR10, -R21.reuse ;  /* 0x0000000a42827c23 */ /* 0x100fe20008010815 */
[----:B------:R-:W-:Y:S01]  /*7520*/  ISETP.LT.OR P5, PT, R120, 0x42, P5 ;  /* 0x000000427800780c */ /* 0x000fe20002fa1670 */
[--C-:B------:R-:W-:Y:S01]  /*7530*/  FFMA.FTZ R67, R67, UR10, -R21.reuse ;  /* 0x0000000a43437c23 */ /* 0x100fe20008010815 */
[----:B------:R-:W-:Y:S01]  /*7540*/  FMNMX.FTZ R12, R46, R85, !PT ;  /* 0x000000552e0c7209 */ /* 0x000fe20007810000 */
[----:B------:R-:W4:Y:S01]  /*7550*/  MUFU.EX2 R31, R31 ;  /* 0x0000001f001f7308 */ /* 0x000f220000000800 */
[----:B------:R-:W-:Y:S01]  /*7560*/  FSEL R52, R52, -INF , !P3 ;  /* 0xff80000034347808 */ /* 0x000fe20005800000 */
[--C-:B------:R-:W-:Y:S01]  /*7570*/  FFMA.FTZ R124, R70, UR10, -R21.reuse ;  /* 0x0000000a467c7c23 */ /* 0x100fe20008010815 */
[----:B------:R-:W-:Y:S01]  /*7580*/  FMNMX.FTZ R85, R47, R12, !PT ;  /* 0x0000000c2f557209 */ /* 0x000fe20007810000 */
[--C-:B------:R-:W-:Y:S01]  /*7590*/  FFMA.FTZ R71, R71, UR10, -R21.reuse ;  /* 0x0000000a47477c23 */ /* 0x100fe20008010815 */
[----:B------:R-:W-:Y:S01]  /*75a0*/  ISETP.GT.AND P3, PT, R87, 0x49, P2 ;  /* 0x000000495700780c */ /* 0x000fe20001764270 */
[--C-:B------:R-:W-:Y:S01]  /*75b0*/  FFMA.FTZ R126, R74, UR10, -R21.reuse ;  /* 0x0000000a4a7e7c23 */ /* 0x100fe20008010815 */
[----:B------:R-:W-:Y:S01]  /*75c0*/  FMNMX.FTZ R12, R48, R85, !PT ;  /* 0x00000055300c7209 */ /* 0x000fe20007810000 */
[----:B------:R-:W5:Y:S01]  /*75d0*/  MUFU.EX2 R140, R140 ;  /* 0x0000008c008c7308 */ /* 0x000f620000000800 */
[----:B------:R-:W-:Y:S01]  /*75e0*/  FSEL R53, R53, -INF , !P5 ;  /* 0xff80000035357808 */ /* 0x000fe20006800000 */
[----:B------:R-:W-:Y:S01]  /*75f0*/  FFMA.FTZ R75, R75, UR10, -R21 ;  /* 0x0000000a4b4b7c23 */ /* 0x000fe20008010815 */
[----:B------:R-:W-:Y:S01]  /*7600*/  FMNMX.FTZ R85, R49, R12, !PT ;  /* 0x0000000c31557209 */ /* 0x000fe20007810000 */
[----:B------:R-:W-:Y:S01]  /*7610*/  UMOV UR39, UR27 ;  /* 0x0000001b00277c82 */ /* 0x000fe20008000000 */
[----:B------:R-:W-:Y:S01]  /*7620*/  ISETP.GT.AND P5, PT, R87, 0x50, P2 ;  /* 0x000000505700780c */ /* 0x000fe200017a4270 */
[----:B------:R-:W-:Y:S01]  /*7630*/  FMUL.FTZ R88, R88, R7 ;  /* 0x0000000758587220 */ /* 0x000fe20000410000 */
[----:B------:R-:W-:Y:S01]  /*7640*/  FMNMX.FTZ R12, R52, R85, !PT ;  /* 0x00000055340c7209 */ /* 0x000fe20007810000 */
[----:B------:R-:W5:Y:S01]  /*7650*/  MUFU.EX2 R35, R35 ;  /* 0x0000002300237308 */ /* 0x000f620000000800 */
[----:B------:R-:W-:Y:S01]  /*7660*/  ISETP.LT.OR P3, PT, R120, 0x4a, P3 ;  /* 0x0000004a7800780c */ /* 0x000fe20001f61670 */
[-C--:B------:R-:W-:Y:S01]  /*7670*/  FMUL.FTZ R89, R89, R7.reuse ;  /* 0x0000000759597220 */ /* 0x080fe20000410000 */
[----:B------:R-:W-:Y:S01]  /*7680*/  FMNMX.FTZ R85, R53, R12, !PT ;  /* 0x0000000c35557209 */ /* 0x000fe20007810000 */
[-C--:B------:R-:W-:Y:S01]  /*7690*/  FMUL.FTZ R92, R92, R7.reuse ;  /* 0x000000075c5c7220 */ /* 0x080fe20000410000 */
[----:B------:R-:W-:Y:S01]  /*76a0*/  FSEL R57, R57, -INF , !P3 ;  /* 0xff80000039397808 */ /* 0x000fe20005800000 */
[----:B------:R-:W-:Y:S01]  /*76b0*/  FMUL.FTZ R93, R93, R7 ;  /* 0x000000075d5d7220 */ /* 0x000fe20000410000 */
[----:B------:R-:W-:Y:S01]  /*76c0*/  ISETP.LT.OR P5, PT, R120, 0x51, P5 ;  /* 0x000000517800780c */ /* 0x000fe20002fa1670 */
[----:B------:R-:W5:Y:S01]  /*76d0*/  MUFU.EX2 R142, R142 ;  /* 0x0000008e008e7308 */ /* 0x000f620000000800 */
[----:B------:R-:W-:Y:S01]  /*76e0*/  FMNMX.FTZ R12, R56, R85, !PT ;  /* 0x00000055380c7209 */ /* 0x000fe20007810000 */
[-C--:B------:R-:W-:Y:S01]  /*76f0*/  FMUL.FTZ R96, R96, R7.reuse ;  /* 0x0000000760607220 */ /* 0x080fe20000410000 */
[----:B------:R-:W-:Y:S01]  /*7700*/  ISETP.GT.AND P3, PT, R87, 0x58, P2 ;  /* 0x000000585700780c */ /* 0x000fe20001764270 */
[-C--:B------:R-:W-:Y:S01]  /*7710*/  FMUL.FTZ R97, R97, R7.reuse ;  /* 0x0000000761617220 */ /* 0x080fe20000410000 */
[----:B------:R-:W-:Y:S01]  /*7720*/  FSEL R60, R60, -INF , !P5 ;  /* 0xff8000003c3c7808 */ /* 0x000fe20006800000 */
[-C--:B------:R-:W-:Y:S01]  /*7730*/  FMUL.FTZ R100, R100, R7.reuse ;  /* 0x0000000764647220 */ /* 0x080fe20000410000 */
[----:B------:R-:W-:Y:S01]  /*7740*/  FMNMX.FTZ R85, R57, R12, !PT ;  /* 0x0000000c39557209 */ /* 0x000fe20007810000 */
[----:B------:R-:W5:Y:S01]  /*7750*/  MUFU.EX2 R41, R41 ;  /* 0x0000002900297308 */ /* 0x000f620000000800 */
[----:B------:R-:W-:Y:S01]  /*7760*/  ISETP.GT.AND P5, PT, R87, 0x59, P2 ;  /* 0x000000595700780c */ /* 0x000fe200017a4270 */
[-C--:B------:R-:W-:Y:S01]  /*7770*/  FMUL.FTZ R101, R101, R7.reuse ;  /* 0x0000000765657220 */ /* 0x080fe20000410000 */
[----:B------:R-:W-:Y:S01]  /*7780*/  ISETP.LT.OR P3, PT, R120, 0x59, P3 ;  /* 0x000000597800780c */ /* 0x000fe20001f61670 */
[----:B------:R-:W-:Y:S01]  /*7790*/  FMUL.FTZ R104, R104, R7 ;  /* 0x0000000768687220 */ /* 0x000fe20000410000 */
[----:B------:R-:W-:Y:S01]  /*77a0*/  FMNMX.FTZ R12, R60, R85, !PT ;  /* 0x000000553c0c7209 */ /* 0x000fe20007810000 */
[-C--:B------:R-:W-:Y:S01]  /*77b0*/  FMUL.FTZ R105, R105, R7.reuse ;  /* 0x0000000769697220 */ /* 0x080fe20000410000 */
[----:B------:R-:W-:Y:S01]  /*77c0*/  ISETP.LT.OR P5, PT, R120, 0x5a, P5 ;  /* 0x0000005a7800780c */ /* 0x000fe20002fa1670 */
[----:B------:R-:W5:Y:S01]  /*77d0*/  MUFU.EX2 R136, R136 ;  /* 0x0000008800887308 */ /* 0x000f620000000800 */
[----:B------:R-:W-:Y:S01]  /*77e0*/  FSEL R64, R64, -INF , !P3 ;  /* 0xff80000040407808 */ /* 0x000fe20005800000 */
[-C--:B------:R-:W-:Y:S01]  /*77f0*/  FMUL.FTZ R108, R108, R7.reuse ;  /* 0x000000076c6c7220 */ /* 0x080fe20000410000 */
[----:B------:R-:W-:Y:S01]  /*7800*/  FMNMX.FTZ R85, R61, R12, !PT ;  /* 0x0000000c3d557209 */ /* 0x000fe20007810000 */
[-C--:B------:R-:W-:Y:S01]  /*7810*/  FMUL.FTZ R109, R109, R7.reuse ;  /* 0x000000076d6d7220 */ /* 0x080fe20000410000 */
[----:B------:R-:W-:Y:S01]  /*7820*/  ISETP.GT.AND P3, PT, R87, 0x61, P2 ;  /* 0x000000615700780c */ /* 0x000fe20001764270 */
[----:B------:R-:W-:Y:S01]  /*7830*/  FMUL.FTZ R112, R112, R7 ;  /* 0x0000000770707220 */ /* 0x000fe20000410000 */
[----:B------:R-:W-:Y:S01]  /*7840*/  FSEL R65, R65, -INF , !P5 ;  /* 0xff80000041417808 */ /* 0x000fe20006800000 */
[----:B------:R-:W-:Y:S01]  /*7850*/  MUFU.EX2 R45, R45 ;  /* 0x0000002d002d7308 */ /* 0x000fe20000000800 */
[----:B------:R-:W-:Y:S01]  /*7860*/  FMNMX.FTZ R12, R64, R85, !PT ;  /* 0x00000055400c7209 */ /* 0x000fe20007810000 */
[-C--:B------:R-:W-:Y:S01]  /*7870*/  FMUL.FTZ R113, R113, R7.reuse ;  /* 0x0000000771717220 */ /* 0x080fe20000410000 */
[----:B------:R-:W-:Y:S01]  /*7880*/  ISETP.GT.AND P5, PT, R87, 0x68, P2 ;  /* 0x000000685700780c */ /* 0x000fe200017a4270 */
[-C--:B------:R-:W-:Y:S01]  /*7890*/  FMUL.FTZ R116, R116, R7.reuse ;  /* 0x0000000774747220 */ /* 0x080fe20000410000 */
[C---:B------:R-:W-:Y:S01]  /*78a0*/  ISETP.LT.OR P3, PT, R120.reuse, 0x62, P3 ;  /* 0x000000627800780c */ /* 0x040fe20001f61670 */
[----:B------:R-:W-:Y:S01]  /*78b0*/  FMUL.FTZ R117, R117, R7 ;  /* 0x0000000775757220 */ /* 0x000fe20000410000 */
[----:B------:R-:W-:Y:S01]  /*78c0*/  FMNMX.FTZ R85, R65, R12, !PT ;  /* 0x0000000c41557209 */ /* 0x000fe20007810000 */
[----:B------:R-:W-:Y:S01]  /*78d0*/  MUFU.EX2 R138, R138 ;  /* 0x0000008a008a7308 */ /* 0x000fe20000000800 */
[----:B------:R-:W-:Y:S01]  /*78e0*/  FSEL R69, R69, -INF , !P3 ;  /* 0xff80000045457808 */ /* 0x000fe20005800000 */
[----:B------:R-:W-:Y:S01]  /*78f0*/  IMAD.MOV.U32 R7, RZ, RZ, R20 ;  /* 0x000000ffff077224 */ /* 0x000fe200078e0014 */
[----:B------:R-:W-:-:S02]  /*7900*/  ISETP.LT.OR P5, PT, R120, 0x69, P5 ;  /* 0x000000697800780c */ /* 0x000fc40002fa1670 */
[----:B------:R-:W-:Y:S02]  /*7910*/  FMNMX.FTZ R12, R68, R85, !PT ;  /* 0x00000055440c7209 */ /* 0x000fe40007810000 */
        /* <DEDUP_REMOVED lines=15> */
[----:B------:R-:W-:Y:S01]  /*7a10*/  ISETP.LT.OR P2, PT, R120, 0x7a, P2 ;  /* 0x0000007a7800780c */ /* 0x000fe20001741670 */
[----:B------:R-:W-:Y:S01]  /*7a20*/  MUFU.EX2 R134, R134 ;  /* 0x0000008600867308 */ /* 0x000fe20000000800 */
[----:B------:R-:W-:Y:S01]  /*7a30*/  FMNMX.FTZ R85, R78, R85, !PT ;  /* 0x000000554e557209 */ /* 0x000fe20007810000 */
[----:B------:R-:W-:Y:S01]  /*7a40*/  FFMA.FTZ R120, R76, UR10, -R21 ;  /* 0x0000000a4c787c23 */ /* 0x000fe20008010815 */
[----:B------:R-:W-:Y:S02]  /*7a50*/  FSEL R81, R81, -INF , !P2 ;  /* 0xff80000051517808 */ /* 0x000fe40005000000 */
[----:B------:R-:W-:Y:S02]  /*7a60*/  FMNMX.FTZ R12, R26, R85, !PT ;  /* 0x000000551a0c7209 */ /* 0x000fe40007810000 */
[----:B------:R-:W-:Y:S01]  /*7a70*/  @!P1 LEA R38, R38, UR45, 0x3 ;  /* 0x0000002d26269c11 */ /* 0x000fe2000f8e18ff */
[----:B------:R-:W-:Y:S01]  /*7a80*/  MUFU.EX2 R59, R59 ;  /* 0x0000003b003b7308 */ /* 0x000fe20000000800 */
[----:B------:R-:W-:-:S02]  /*7a90*/  FMNMX.FTZ R12, R81, R12, !PT ;  /* 0x0000000c510c7209 */ /* 0x000fc40007810000 */
[----:B------:R-:W-:Y:S01]  /*7aa0*/  F2FP.BF16.F32.PACK_AB R148, R29, R148 ;  /* 0x000000941d94723e */ /* 0x000fe200000010ff */
[----:B------:R-:W-:Y:S01]  /*7ab0*/  @!P1 VIADD R38, R38, 0x16860 ;  /* 0x0001686026269836 */ /* 0x000fe20000000000 */
[----:B--2---:R-:W-:Y:S01]  /*7ac0*/  F2FP.BF16.F32.PACK_AB R150, R37, R150 ;  /* 0x000000962596723e */ /* 0x004fe200000010ff */
[----:B------:R-:W2:Y:S02]  /*7ad0*/  SHFL.BFLY PT, R79, R12, 0x2, 0x1f ;  /* 0x0c401f000c4f7f89 */ /* 0x000ea400000e0000 */
[----:B------:R-:W-:Y:S01]  /*7ae0*/  MUFU.EX2 R128, R128 ;  /* 0x0000008000807308 */ /* 0x000fe20000000800 */
[----:B------:R-:W-:-:S04]  /*7af0*/  @!P1 PRMT R38, RZ, 0x654, R38 ;  /* 0x00000654ff269816 */ /* 0x000fc80000000026 */
[----:B------:R5:W-:Y:S03]  /*7b00*/  @!P1 SYNCS.ARRIVE.TRANS64.RED.A1T0 RZ, [R38+URZ], RZ ;  /* 0x000000ff26ff99a7 */ /* 0x000be6000810043f */
[----:B------:R-:W-:Y:S08]  /*7b10*/  MUFU.EX2 R63, R63 ;  /* 0x0000003f003f7308 */ /* 0x000ff00000000800 */
[----:B------:R-:W-:Y:S01]  /*7b20*/  MUFU.EX2 R130, R130 ;  /* 0x0000008200827308 */ /* 0x000fe20000000800 */
[----:B--2---:R-:W-:Y:S01]  /*7b30*/  FMNMX.FTZ R30, R12, R79, !PT ;  /* 0x0000004f0c1e7209 */ /* 0x004fe20007810000 */
[----:B------:R-:W-:-:S06]  /*7b40*/  FFMA.FTZ R79, R80, UR10, -R21 ;  /* 0x0000000a504f7c23 */ /* 0x000fcc0008010815 */
[----:B------:R-:W-:Y:S01]  /*7b50*/  MUFU.EX2 R67, R67 ;  /* 0x0000004300437308 */ /* 0x000fe20000000800 */
[----:B------:R-:W-:Y:S01]  /*7b60*/  FFMA.FTZ R21, R84, UR10, -R21 ;  /* 0x0000000a54157c23 */ /* 0x000fe20008010815 */
[----:B------:R-:W2:Y:S06]  /*7b70*/  SHFL.BFLY PT, R85, R30, 0x1, 0x1f ;  /* 0x0c201f001e557f89 */ /* 0x000eac00000e0000 */
[----:B------:R-:W-:Y:S08]  /*7b80*/  MUFU.EX2 R124, R124 ;  /* 0x0000007c007c7308 */ /* 0x000ff00000000800 */
[----:B------:R-:W-:Y:S08]  /*7b90*/  MUFU.EX2 R71, R71 ;  /* 0x0000004700477308 */ /* 0x000ff00000000800 */
[----:B------:R-:W-:Y:S01]  /*7ba0*/  MUFU.EX2 R126, R126 ;  /* 0x0000007e007e7308 */ /* 0x000fe20000000800 */
[----:B--2---:R-:W-:-:S04]  /*7bb0*/  FMNMX.FTZ R12, R30, R85, !PT ;  /* 0x000000551e0c7209 */ /* 0x004fc80007810000 */
[C---:B------:R-:W-:Y:S01]  /*7bc0*/  FSETP.NEU.FTZ.AND P2, PT, R12.reuse, -INF , PT ;  /* 0xff8000000c00780b */ /* 0x040fe20003f5d000 */
[C---:B------:R-:W-:Y:S02]  /*7bd0*/  FMUL.FTZ R83, R12.reuse, UR10 ;  /* 0x0000000a0c537c20 */ /* 0x040fe40008410000 */
[----:B------:R-:W-:Y:S01]  /*7be0*/  MUFU.EX2 R75, R75 ;  /* 0x0000004b004b7308 */ /* 0x000fe20000000800 */
[----:B------:R-:W-:Y:S02]  /*7bf0*/  FSEL R3, R12, RZ, P2 ;  /* 0x000000ff0c037208 */ /* 0x000fe40001000000 */
[----:B------:R-:W-:Y:S02]  /*7c00*/  FSEL R83, R83, RZ, P2 ;  /* 0x000000ff53537208 */ /* 0x000fe40001000000 */
[----:B------:R-:W-:Y:S01]  /*7c10*/  ISETP.GT.AND P2, PT, R0, UR28, PT ;  /* 0x0000001c00007c0c */ /* 0x000fe2000bf44270 */
[----:B------:R-:W-:Y:S02]  /*7c20*/  FADD.FTZ R3, -R3, R6 ;  /* 0x0000000603037221 */ /* 0x000fe40000010100 */
[----:B------:R-:W-:Y:S01]  /*7c30*/  MUFU.EX2 R120, R120 ;  /* 0x0000007800787308 */ /* 0x000fe20000000800 */
[--C-:B------:R-:W-:Y:S01]  /*7c40*/  FFMA.FTZ R149, R14, UR10, -R83.reuse ;  /* 0x0000000a0e957c23 */ /* 0x100fe20008010853 */
[--C-:B------:R-:W-:Y:S01]  /*7c50*/  FFMA.FTZ R14, R25, UR10, -R83.reuse ;  /* 0x0000000a190e7c23 */ /* 0x100fe20008010853 */
[----:B------:R-:W-:Y:S01]  /*7c60*/  FADD.FTZ R25, R37, R34 ;  /* 0x0000002225197221 */ /* 0x000fe20000010000 */
[--C-:B------:R-:W-:Y:S01]  /*7c70*/  FFMA.FTZ R30, R39, UR10, -R83.reuse ;  /* 0x0000000a271e7c23 */ /* 0x100fe20008010853 */
[----:B------:R-:W-:Y:S01]  /*7c80*/  FMUL.FTZ R3, R3, UR10 ;  /* 0x0000000a03037c20 */ /* 0x000fe20008410000 */
[----:B------:R-:W-:Y:S01]  /*7c90*/  FFMA.FTZ R151, R24, UR10, -R83 ;  /* 0x0000000a18977c23 */ /* 0x000fe20008010853 */
[----:B---3--:R-:W-:Y:S01]  /*7ca0*/  FADD.FTZ R34, R144, R25 ;  /* 0x0000001990227221 */ /* 0x008fe20000010000 */
[--C-:B------:R-:W-:Y:S01]  /*7cb0*/  FFMA.FTZ R24, R33, UR10, -R83.reuse ;  /* 0x0000000a21187c23 */ /* 0x100fe20008010853 */
[----:B------:R-:W-:Y:S01]  /*7cc0*/  MUFU.EX2 R149, R149 ;  /* 0x0000009500957308 */ /* 0x000fe20000000800 */
[--C-:B------:R-:W-:Y:S01]  /*7cd0*/  FFMA.FTZ R145, R28, UR10, -R83.reuse ;  /* 0x0000000a1c917c23 */ /* 0x100fe20008010853 */
[----:B0-----:R-:W-:Y:S01]  /*7ce0*/  FADD.FTZ R25, R27, R34 ;  /* 0x000000221b197221 */ /* 0x001fe20000010000 */
[--C-:B------:R-:W-:Y:S01]  /*7cf0*/  FFMA.FTZ R141, R36, UR10, -R83.reuse ;  /* 0x0000000a248d7c23 */ /* 0x100fe20008010853 */
[--C-:B------:R-:W-:Y:S01]  /*7d00*/  FFMA.FTZ R8, R8, UR10, -R83.reuse ;  /* 0x0000000a08087c23 */ /* 0x100fe20008010853 */
[----:B------:R-:W-:Y:S01]  /*7d10*/  FFMA.FTZ R147, R32, UR10, -R83 ;  /* 0x0000000a20937c23 */ /* 0x000fe20008010853 */
[----:B-1----:R-:W-:Y:S01]  /*7d20*/  FADD.FTZ R34, R146, R25 ;  /* 0x0000001992227221 */ /* 0x002fe20000010000 */
[--C-:B------:R-:W-:Y:S01]  /*7d30*/  FFMA.FTZ R10, R10, UR10, -R83.reuse ;  /* 0x0000000a0a0a7c23 */ /* 0x100fe20008010853 */
[----:B------:R-:W-:Y:S01]  /*7d40*/  MUFU.EX2 R30, R30 ;  /* 0x0000001e001e7308 */ /* 0x000fe20000000800 */
[--C-:B------:R-:W-:Y:S01]  /*7d50*/  FFMA.FTZ R143, R42, UR10, -R83.reuse ;  /* 0x0000000a2a8f7c23 */ /* 0x100fe20008010853 */
[----:B----4-:R-:W-:Y:S01]  /*7d60*/  FADD.FTZ R33, R31, R34 ;  /* 0x000000221f217221 */ /* 0x010fe20000010000 */
[--C-:B------:R-:W-:Y:S01]  /*7d70*/  FFMA.FTZ R28, R43, UR10, -R83.reuse ;  /* 0x0000000a2b1c7c23 */ /* 0x100fe20008010853 */
[--C-:B------:R-:W-:Y:S01]  /*7d80*/  FFMA.FTZ R137, R46, UR10, -R83.reuse ;  /* 0x0000000a2e897c23 */ /* 0x100fe20008010853 */
[----:B------:R-:W-:Y:S01]  /*7d90*/  FFMA.FTZ R32, R47, UR10, -R83 ;  /* 0x0000000a2f207c23 */ /* 0x000fe20008010853 */
[----:B-----5:R-:W-:Y:S01]  /*7da0*/  FADD.FTZ R34, R140, R33 ;  /* 0x000000218c227221 */ /* 0x020fe20000010000 */
[--C-:B------:R-:W-:Y:S01]  /*7db0*/  FFMA.FTZ R139, R48, UR10, -R83.reuse ;  /* 0x0000000a308b7c23 */ /* 0x100fe20008010853 */
[----:B------:R0:W1:Y:S01]  /*7dc0*/  MUFU.EX2 R25, R3 ;  /* 0x0000000300197308 */ /* 0x0000620000000800 */
[--C-:B------:R-:W-:Y:S01]  /*7dd0*/  FFMA.FTZ R49, R49, UR10, -R83.reuse ;  /* 0x0000000a31317c23 */ /* 0x100fe20008010853 */
[----:B------:R-:W-:Y:S01]  /*7de0*/  FADD.FTZ R33, R35, R34 ;  /* 0x0000002223217221 */ /* 0x000fe20000010000 */
[--C-:B------:R-:W-:Y:S01]  /*7df0*/  FFMA.FTZ R133, R52, UR10, -R83.reuse ;  /* 0x0000000a34857c23 */ /* 0x100fe20008010853 */
[----:B------:R-:W-:Y:S01]  /*7e00*/  FFMA.FTZ R34, R53, UR10, -R83 ;  /* 0x0000000a35227c23 */ /* 0x000fe20008010853 */
[----:B------:R-:W-:Y:S01]  /*7e10*/  F2FP.BF16.F32.PACK_AB R144, R27, R144 ;  /* 0x000000901b90723e */ /* 0x000fe200000010ff */
[----:B------:R-:W-:Y:S01]  /*7e20*/  FADD.FTZ R36, R142, R33 ;  /* 0x000000218e247221 */ /* 0x000fe20000010000 */
[--C-:B------:R-:W-:Y:S01]  /*7e30*/  FFMA.FTZ R135, R56, UR10, -R83.reuse ;  /* 0x0000000a38877c23 */ /* 0x100fe20008010853 */
[----:B------:R-:W2:Y:S01]  /*7e40*/  MUFU.EX2 R151, R151 ;  /* 0x0000009700977308 */ /* 0x000ea20000000800 */
[--C-:B------:R-:W-:Y:S01]  /*7e50*/  FFMA.FTZ R129, R60, UR10, -R83.reuse ;  /* 0x0000000a3c817c23 */ /* 0x100fe20008010853 */
[----:B0-----:R-:W-:Y:S01]  /*7e60*/  FADD.FTZ R3, R41, R36 ;  /* 0x0000002429037221 */ /* 0x001fe20000010000 */
[--C-:B------:R-:W-:Y:S01]  /*7e70*/  FFMA.FTZ R131, R64, UR10, -R83.reuse ;  /* 0x0000000a40837c23 */ /* 0x100fe20008010853 */
[--C-:B------:R-:W-:Y:S01]  /*7e80*/  FFMA.FTZ R68, R68, UR10, -R83.reuse ;  /* 0x0000000a44447c23 */ /* 0x100fe20008010853 */
[----:B------:R-:W-:Y:S01]  /*7e90*/  FFMA.FTZ R69, R69, UR10, -R83 ;  /* 0x0000000a45457c23 */ /* 0x000fe20008010853 */
[----:B------:R-:W-:Y:S01]  /*7ea0*/  FADD.FTZ R40, R136, R3 ;  /* 0x0000000388287221 */ /* 0x000fe20000010000 */
[--C-:B------:R-:W-:Y:S01]  /*7eb0*/  FFMA.FTZ R72, R72, UR10, -R83.reuse ;  /* 0x0000000a48487c23 */ /* 0x100fe20008010853 */
[----:B------:R-:W0:Y:S01]  /*7ec0*/  MUFU.EX2 R14, R14 ;  /* 0x0000000e000e7308 */ /* 0x000e220000000800 */
[----:B-1----:R-:W-:Y:S01]  /*7ed0*/  FFMA.FTZ R36, R25, R2, R30 ;  /* 0x0000000219247223 */ /* 0x002fe2000001001e */
[----:B------:R-:W-:Y:S01]  /*7ee0*/  FADD.FTZ R33, R45, R40 ;  /* 0x000000282d217221 */ /* 0x000fe20000010000 */
        /* <DEDUP_REMOVED lines=8> */
[--C-:B------:R-:W-:Y:S01]  /*7f70*/  FFMA.FTZ R78, R78, UR10, -R83.reuse ;  /* 0x0000000a4e4e7c23 */ /* 0x100fe20008010853 */
[--C-:B------:R-:W-:Y:S01]  /*7f80*/  FFMA.FTZ R26, R26, UR10, -R83.reuse ;  /* 0x0000000a1a1a7c23 */ /* 0x100fe20008010853 */
[--C-:B------:R-:W-:Y:S01]  /*7f90*/  FFMA.FTZ R81, R81, UR10, -R83.reuse ;  /* 0x0000000a51517c23 */ /* 0x100fe20008010853 */
[----:B------:R-:W-:Y:S01]  /*7fa0*/  FADD.FTZ R33, R51, R38 ;  /* 0x0000002633217221 */ /* 0x000fe20000010000 */
[----:B------:R-:W-:Y:S01]  /*7fb0*/  FFMA.FTZ R38, R65, UR10, -R83 ;  /* 0x0000000a41267c23 */ /* 0x000fe20008010853 */
[----:B------:R-:W2:Y:S01]  /*7fc0*/  MUFU.EX2 R8, R8 ;  /* 0x0000000800087308 */ /* 0x000ea20000000800 */
[----:B0-----:R-:W-:Y:S01]  /*7fd0*/  FADD.FTZ R40, R14, R3 ;  /* 0x000000030e287221 */ /* 0x001fe20000010000 */
[----:B------:R-:W-:Y:S01]  /*7fe0*/  FADD.FTZ R42, R132, R33 ;  /* 0x00000021842a7221 */ /* 0x000fe20000010000 */
[----:B------:R-:W-:Y:S01]  /*7ff0*/  F2FP.BF16.F32.PACK_AB R146, R31, R146 ;  /* 0x000000921f92723e */ /* 0x000fe200000010ff */
[----:B------:R-:W-:Y:S01]  /*8000*/  VIADD R0, R0, 0xffffffff ;  /* 0xffffffff00007836 */ /* 0x000fe20000000000 */
[----:B------:R-:W-:Y:S01]  /*8010*/  F2FP.BF16.F32.PACK_AB R140, R35, R140 ;  /* 0x0000008c238c723e */ /* 0x000fe200000010ff */
[----:B------:R-:W-:Y:S01]  /*8020*/  FADD.FTZ R33, R55, R42 ;  /* 0x0000002a37217221 */ /* 0x000fe20000010000 */
[----:B------:R-:W-:Y:S01]  /*8030*/  F2FP.BF16.F32.PACK_AB R142, R41, R142 ;  /* 0x0000008e298e723e */ /* 0x000fe200000010ff */
[----:B------:R-:W0:Y:S01]  /*8040*/  MUFU.EX2 R147, R147 ;  /* 0x0000009300937308 */ /* 0x000e220000000800 */
[----:B-1----:R-:W-:Y:S01]  /*8050*/  FADD.FTZ R3, R145, R40 ;  /* 0x0000002891037221 */ /* 0x002fe20000010000 */
[----:B------:R-:W-:Y:S01]  /*8060*/  FADD.FTZ R42, R134, R33 ;  /* 0x00000021862a7221 */ /* 0x000fe20000010000 */
[----:B------:R-:W-:Y:S01]  /*8070*/  F2FP.BF16.F32.PACK_AB R136, R45, R136 ;  /* 0x000000882d88723e */ /* 0x000fe200000010ff */
[-C--:B------:R-:W-:Y:S01]  /*8080*/  FMUL.FTZ R90, R90, R25.reuse ;  /* 0x000000195a5a7220 */ /* 0x080fe20000410000 */
[----:B------:R-:W-:Y:S01]  /*8090*/  F2FP.BF16.F32.PACK_AB R138, R51, R138 ;  /* 0x0000008a338a723e */ /* 0x000fe200000010ff */
[----:B------:R-:W-:Y:S01]  /*80a0*/  FADD.FTZ R33, R59, R42 ;  /* 0x0000002a3b217221 */ /* 0x000fe20000010000 */
[----:B------:R-:W-:Y:S01]  /*80b0*/  F2FP.BF16.F32.PACK_AB R132, R55, R132 ;  /* 0x000000843784723e */ /* 0x000fe200000010ff */
[----:B------:R-:W1:Y:S01]  /*80c0*/  MUFU.EX2 R24, R24 ;  /* 0x0000001800187308 */ /* 0x000e620000000800 */
[----:B--2---:R-:W-:Y:S01]  /*80d0*/  FADD.FTZ R40, R8, R3 ;  /* 0x0000000308287221 */ /* 0x004fe20000010000 */
[----:B------:R-:W-:Y:S01]  /*80e0*/  FADD.FTZ R42, R128, R33 ;  /* 0x00000021802a7221 */ /* 0x000fe20000010000 */
[----:B------:R-:W-:Y:S01]  /*80f0*/  F2FP.BF16.F32.PACK_AB R134, R59, R134 ;  /* 0x000000863b86723e */ /* 0x000fe200000010ff */
[-C--:B------:R-:W-:Y:S01]  /*8100*/  FMUL.FTZ R91, R91, R25.reuse ;  /* 0x000000195b5b7220 */ /* 0x080fe20000410000 */
[C---:B------:R-:W-:Y:S01]  /*8110*/  F2FP.BF16.F32.PACK_AB R128, R63.reuse, R128 ;  /* 0x000000803f80723e */ /* 0x040fe200000010ff */
[----:B------:R-:W-:Y:S01]  /*8120*/  FADD.FTZ R33, R63, R42 ;  /* 0x0000002a3f217221 */ /* 0x000fe20000010000 */
[----:B------:R-:W-:Y:S01]  /*8130*/  F2FP.BF16.F32.PACK_AB R149, R149, R30 ;  /* 0x0000001e9595723e */ /* 0x000fe200000010ff */
[----:B------:R-:W2:Y:S01]  /*8140*/  MUFU.EX2 R141, R141 ;  /* 0x0000008d008d7308 */ /* 0x000ea20000000800 */
[----:B0-----:R-:W-:Y:S01]  /*8150*/  FADD.FTZ R3, R147, R40 ;  /* 0x0000002893037221 */ /* 0x001fe20000010000 */
[----:B------:R-:W-:Y:S01]  /*8160*/  FADD.FTZ R42, R130, R33 ;  /* 0x00000021822a7221 */ /* 0x000fe20000010000 */
[C---:B------:R-:W-:Y:S01]  /*8170*/  F2FP.BF16.F32.PACK_AB R130, R67.reuse, R130 ;  /* 0x000000824382723e */ /* 0x040fe200000010ff */
[----:B------:R-:W-:Y:S01]  /*8180*/  FMUL.FTZ R94, R94, R25 ;  /* 0x000000195e5e7220 */ /* 0x000fe20000410000 */
[----:B------:R-:W-:Y:S01]  /*8190*/  F2FP.BF16.F32.PACK_AB R151, R14, R151 ;  /* 0x000000970e97723e */ /* 0x000fe200000010ff */
[----:B------:R-:W-:Y:S01]  /*81a0*/  FADD.FTZ R27, R67, R42 ;  /* 0x0000002a431b7221 */ /* 0x000fe20000010000 */
[----:B------:R-:W-:Y:S01]  /*81b0*/  F2FP.BF16.F32.PACK_AB R145, R8, R145 ;  /* 0x000000910891723e */ /* 0x000fe200000010ff */
[----:B------:R-:W0:Y:S01]  /*81c0*/  MUFU.EX2 R10, R10 ;  /* 0x0000000a000a7308 */ /* 0x000e220000000800 */
[----:B-1----:R-:W-:Y:S01]  /*81d0*/  FADD.FTZ R40, R24, R3 ;  /* 0x0000000318287221 */ /* 0x002fe20000010000 */
[----:B------:R-:W-:Y:S01]  /*81e0*/  FADD.FTZ R42, R124, R27 ;  /* 0x0000001b7c2a7221 */ /* 0x000fe20000010000 */
[----:B------:R-:W-:Y:S01]  /*81f0*/  F2FP.BF16.F32.PACK_AB R124, R71, R124 ;  /* 0x0000007c477c723e */ /* 0x000fe200000010ff */
[----:B------:R-:W-:Y:S01]  /*8200*/  FMUL.FTZ R95, R95, R25 ;  /* 0x000000195f5f7220 */ /* 0x000fe20000410000 */
[----:B------:R-:W-:Y:S01]  /*8210*/  F2FP.BF16.F32.PACK_AB R147, R24, R147 ;  /* 0x000000931893723e */ /* 0x000fe200000010ff */
[----:B------:R-:W-:Y:S01]  /*8220*/  FADD.FTZ R27, R71, R42 ;  /* 0x0000002a471b7221 */ /* 0x000fe20000010000 */
[-C--:B------:R-:W-:Y:S01]  /*8230*/  FMUL.FTZ R98, R98, R25.reuse ;  /* 0x0000001962627220 */ /* 0x080fe20000410000 */
[----:B------:R-:W1:Y:S01]  /*8240*/  MUFU.EX2 R143, R143 ;  /* 0x0000008f008f7308 */ /* 0x000e620000000800 */
[----:B--2---:R-:W-:Y:S01]  /*8250*/  FADD.FTZ R3, R141, R40 ;  /* 0x000000288d037221 */ /* 0x004fe20000010000 */
[----:B------:R-:W-:Y:S01]  /*8260*/  FADD.FTZ R42, R126, R27 ;  /* 0x0000001b7e2a7221 */ /* 0x000fe20000010000 */
[----:B------:R-:W-:Y:S01]  /*8270*/  F2FP.BF16.F32.PACK_AB R126, R75, R126 ;  /* 0x0000007e4b7e723e */ /* 0x000fe200000010ff */
[-C--:B------:R-:W-:Y:S01]  /*8280*/  FMUL.FTZ R99, R99, R25.reuse ;  /* 0x0000001963637220 */ /* 0x080fe20000410000 */
[-C--:B------:R-:W-:Y:S01]  /*8290*/  FMUL.FTZ R102, R102, R25.reuse ;  /* 0x0000001966667220 */ /* 0x080fe20000410000 */
[----:B------:R-:W-:Y:S01]  /*82a0*/  FADD.FTZ R27, R75, R42 ;  /* 0x0000002a4b1b7221 */ /* 0x000fe20000010000 */
[----:B------:R-:W-:Y:S01]  /*82b0*/  FMUL.FTZ R103, R103, R25 ;  /* 0x0000001967677220 */ /* 0x000fe20000410000 */
[----:B------:R-:W2:Y:S01]  /*82c0*/  MUFU.EX2 R28, R28 ;  /* 0x0000001c001c7308 */ /* 0x000ea20000000800 */
[----:B0-----:R-:W-:Y:S01]  /*82d0*/  FADD.FTZ R40, R10, R3 ;  /* 0x000000030a287221 */ /* 0x001fe20000010000 */
[----:B------:R-:W-:Y:S01]  /*82e0*/  FADD.FTZ R42, R120, R27 ;  /* 0x0000001b782a7221 */ /* 0x000fe20000010000 */
[----:B------:R-:W-:Y:S01]  /*82f0*/  F2FP.BF16.F32.PACK_AB R141, R10, R141 ;  /* 0x0000008d0a8d723e */ /* 0x000fe200000010ff */
        /* <DEDUP_REMOVED lines=9> */
[----:B------:R-:W-:-:S03]  /*8390*/  FMUL.FTZ R119, R119, R25 ;  /* 0x0000001977777220 */ /* 0x000fc60000410000 */
        /* <DEDUP_REMOVED lines=12> */
[----:B------:R-:W-:Y:S01]  /*8460*/  F2FP.BF16.F32.PACK_AB R139, R6, R139 ;  /* 0x0000008b068b723e */ /* 0x000fe200000010ff */
[----:B------:R-:W-:-:S05]  /*8470*/  IMAD.MOV.U32 R6, RZ, RZ, R12 ;  /* 0x000000ffff067224 */ /* 0x000fca00078e000c */
        /* <DEDUP_REMOVED lines=42> */
[----:B------:R-:W-:-:S03]  /*8720*/  F2FP.BF16.F32.PACK_AB R121, R78, R77 ;  /* 0x0000004d4e79723e */ /* 0x000fc600000010ff */
[----:B0-----:R-:W-:-:S04]  /*8730*/  FADD.FTZ R40, R123, R40 ;  /* 0x000000287b287221 */ /* 0x001fc80000010000 */
[C---:B-1----:R-:W-:Y:S01]  /*8740*/  FADD.FTZ R2, R81.reuse, R40 ;  /* 0x0000002851027221 */ /* 0x042fe20000010000 */
[----:B------:R-:W-:Y:S01]  /*8750*/  F2FP.BF16.F32.PACK_AB R123, R81, R123 ;  /* 0x0000007b517b723e */ /* 0x000fe200000010ff */
[----:B------:R-:W-:Y:S06]  /*8760*/  @P2 BRA `(.L_x_11351) ;  /* 0xffffffc800d42947 */ /* 0x000fec000383ffff */
[----:B------:R-:W-:Y:S01]  /*8770*/  IMAD.MOV.U32 R6, RZ, RZ, R12 ;  /* 0x000000ffff067224 */ /* 0x000fe200078e000c */
[----:B------:R-:W-:Y:S01]  /*8780*/  UMOV UR39, UR27 ;  /* 0x0000001b00277c82 */ /* 0x000fe20008000000 */
[----:B------:R-:W-:Y:S01]  /*8790*/  IMAD.MOV.U32 R7, RZ, RZ, R20 ;  /* 0x000000ffff077224 */ /* 0x000fe200078e0014 */
[----:B------:R-:W-:-:S06]  /*87a0*/  UMOV UR38, UR26 ;  /* 0x0000001a00267c82 */ /* 0x000fcc0008000000 */
.L_x_11334:
        /* <DEDUP_REMOVED lines=19> */
.L_x_11353:
[----:B------:R-:W-:-:S11]  /*88e0*/  UISETP.NE.AND UP0, UPT, UR15, 0x1, UPT ;  /* 0x000000010f00788c */ /* 0x000fd6000bf05270 */
[----:B------:R-:W-:Y:S02]  /*88f0*/  @UP0 ULDC.64 UR18, c[0x0][0x9e8] ;  /* 0x00027a0000120ab9 */ /* 0x000fe40000000a00 */
[----:B------:R-:W-:-:S04]  /*8900*/  UIMAD.WIDE.U32 UR6, UR11, UR18, URZ ;  /* 0x000000120b0672a5 */ /* 0x000fc8000f8e003f */
[----:B------:R-:W-:-:S12]  /*8910*/  @UP0 USHF.R.U32.HI UR11, URZ, UR19, UR7 ;  /* 0x000000133f0b0299 */ /* 0x000fd80008011607 */
.L_x_11354:
[----:B------:R-:W-:-:S04]  /*8920*/  UIMAD UR11, UR11, UR15, URZ ;  /* 0x0000000f0b0b72a4 */ /* 0x000fc8000f8e023f */
[----:B------:R-:W-:-:S04]  /*8930*/  UISETP.LT.AND UP0, UPT, UR14, UR11, UPT ;  /* 0x0000000b0e00728c */ /* 0x000fc8000bf01270 */
[----:B------:R-:W-:-:S12]  /*8940*/  USEL UR14, UR14, UR11, !UP0 ;  /* 0x0000000b0e0e7287 */ /* 0x000fd8000c000000 */
.L_x_11352:
        /* <DEDUP_REMOVED lines=14> */
.L_x_11364:
        /* <DEDUP_REMOVED lines=9> */
.L_x_11357:
[----:B------:R-:W-:Y:S01]  /*8ac0*/  ULEA UR6, UR39, UR45, 0x3 ;  /* 0x0000002d27067291 */ /* 0x000fe2000f8e183f */
[----:B------:R-:W-:-:S05]  /*8ad0*/  IMAD.U32 R6, RZ, RZ, UR38 ;  /* 0x00000026ff067e24 */ /* 0x000fca000f8e00ff */
[----:B------:R-:W-:-:S04]  /*8ae0*/  SHF.L.U32 R6, R6, 0x1f, RZ ;  /* 0x0000001f06067819 */ /* 0x000fc800000006ff */
[----:B------:R0:W1:Y:S01]  /*8af0*/  SYNCS.PHASECHK.TRANS64.TRYWAIT P2, [UR6+0x16830], R6 ;  /* 0x01683006ff0075a7 */ /* 0x0000620008040146 */
[----:B------:R-:W-:Y:S05]  /*8b00*/  @!P0 BRA `(.L_x_11358) ;  /* 0x0000000000048947 */ /* 0x000fea0003800000 */
[----:B------:R-:W-:Y:S01]  /*8b10*/  BPT.TRAP 0x1 ;  /* 0x000000040000795c */ /* 0x000fe20000300000 */
.L_x_11358:
[----:B-1----:R-:W-:Y:S05]  /*8b20*/  @P2 BRA `(.L_x_11356) ;  /* 0x0000000000082947 */ /* 0x002fea0003800000 */
[----:B------:R-:W1:Y:S02]  /*8b30*/  SYNCS.PHASECHK.TRANS64.TRYWAIT P2, [UR6+0x16830], R6 ;  /* 0x01683006ff0075a7 */ /* 0x000e640008040146 */
[----:B-1----:R-:W-:Y:S05]  /*8b40*/  @!P2 BRA `(.L_x_11359) ;  /* 0x000000c00058a947 */ /* 0x002fea0003800000 */
.L_x_11356:
        /* <DEDUP_REMOVED lines=27> */
.L_x_11361:
[----:B------:R-:W-:Y:S01]  /*8d00*/  ULEA UR6, UR22, UR45, 0x3 ;  /* 0x0000002d16067291 */ /* 0x000fe2000f8e183f */
[----:B------:R-:W-:-:S05]  /*8d10*/  IMAD.U32 R6, RZ, RZ, UR26 ;  /* 0x0000001aff067e24 */ /* 0x000fca000f8e00ff */
[----:B------:R-:W-:-:S04]  /*8d20*/  SHF.L.U32 R6, R6, 0x1f, RZ ;  /* 0x0000001f06067819 */ /* 0x000fc800000006ff */
[----:B------:R0:W1:Y:S01]  /*8d30*/  SYNCS.PHASECHK.TRANS64.TRYWAIT P2, [UR6+0x16850], R6 ;  /* 0x01685006ff0075a7 */ /* 0x0000620008040146 */
[----:B------:R-:W-:Y:S05]  /*8d40*/  @!P0 BRA `(.L_x_11362) ;  /* 0x0000000000048947 */ /* 0x000fea0003800000 */
[----:B------:R-:W-:Y:S01]  /*8d50*/  BPT.TRAP 0x1 ;  /* 0x000000040000795c */ /* 0x000fe20000300000 */
.L_x_11362:
[----:B-1----:R-:W-:Y:S05]  /*8d60*/  @P2 BRA `(.L_x_11360) ;  /* 0x0000000000082947 */ /* 0x002fea0003800000 */
[----:B------:R-:W1:Y:S02]  /*8d70*/  SYNCS.PHASECHK.TRANS64.TRYWAIT P2, [UR6+0x16850], R6 ;  /* 0x01685006ff0075a7 */ /* 0x000e640008040146 */
[----:B-1----:R-:W-:Y:S05]  /*8d80*/  @!P2 BRA `(.L_x_11363) ;  /* 0x000000bc00e0a947 */ /* 0x002fea0003800000 */
.L_x_11360:
        /* <DEDUP_REMOVED lines=9> */
[----:B------:R-:W0:Y:S01]  /*8e20*/  MUFU.TANH R11, R11 ;  /* 0x0000000b000b7308 */ /* 0x000e220000002400 */
[----:B------:R-:W-:Y:S01]  /*8e30*/  FMUL.FTZ R21, R32, UR24 ;  /* 0x0000001820157c20 */ /* 0x000fe20008410000 */
[----:B------:R-:W-:Y:S01]  /*8e40*/  FMUL.FTZ R24, R33, UR24 ;  /* 0x0000001821187c20 */ /* 0x000fe20008410000 */
[----:B------:R-:W-:Y:S01]  /*8e50*/  ULEA UR11, UR22, UR6, 0xa ;  /* 0x00000006160b7291 */ /* 0x000fe2000f8e503f */
[----:B------:R-:W-:Y:S01]  /*8e60*/  FMUL.FTZ R12, R27, UR24 ;  /* 0x000000181b0c7c20 */ /* 0x000fe20008410000 */
[----:B------:R-:W-:Y:S01]  /*8e70*/  FMUL.FTZ R27, R36, UR24 ;  /* 0x00000018241b7c20 */ /* 0x000fe20008410000 */
[----:B------:R-:W-:Y:S01]  /*8e80*/  FMUL.FTZ R29, R37, UR24 ;  /* 0x00000018251d7c20 */ /* 0x000fe20008410000 */
[----:B------:R-:W-:Y:S01]  /*8e90*/  FMUL.FTZ R37, R45, UR24 ;  /* 0x000000182d257c20 */ /* 0x000fe20008410000 */
[----:B------:R-:W1:Y:S01]  /*8ea0*/  MUFU.TANH R6, R6 ;  /* 0x0000000600067308 */ /* 0x000e620000002400 */
[----:B------:R-:W-:Y:S01]  /*8eb0*/  FMUL.FTZ R45, R54, UR24 ;  /* 0x00000018362d7c20 */ /* 0x000fe20008410000 */
[----:B------:R-:W-:Y:S01]  /*8ec0*/  UMOV UR6, UR11 ;  /* 0x0000000b00067c82 */ /* 0x000fe20008000000 */
[----:B------:R-:W-:Y:S01]  /*8ed0*/  FMUL.FTZ R28, R38, UR24 ;  /* 0x00000018261c7c20 */ /* 0x000fe20008410000 */
[----:B------:R-:W-:Y:S01]  /*8ee0*/  HGMMA.64x64x16.F32.BF16 R88, R148, gdesc[UR4].tnspB, R88, gsb0 ;  /* 0x40e0000494587df0 */ /* 0x000fe20008001858 */
[----:B------:R-:W-:Y:S01]  /*8ef0*/  UIADD3 UR6, UR11, 0x80, URZ ;  /* 0x000000800b067890 */ /* 0x000fe2000fffe03f */
[----:B------:R-:W-:Y:S01]  /*8f00*/  FMUL.FTZ R38, R47, UR24 ;  /* 0x000000182f267c20 */ /* 0x000fe20008410000 */
[----:B------:R-:W-:Y:S01]  /*8f10*/  UMOV UR7, 0x40000040 ;  /* 0x4000004000077882 */ /* 0x000fe20000000000 */
        /* <DEDUP_REMOVED lines=61> */
[----:B------:R-:W1:Y:S01]  /*92f0*/  S2R R153, SR_TID.X ;  /* 0x0000000000997919 */ /* 0x000e620000002100 */
[----:B------:R-:W-:-:S02]  /*9300*/  UMOV UR26, UR38 ;  /* 0x00000026001a7c82 */ /* 0x000fc40008000000 */
        /* <DEDUP_REMOVED lines=8> */
[----:B------:R-:W-:Y:S01]  /*9390*/  HGMMA.64x64x16.F32.BF16 R88, R144, gdesc[UR4].tnspB, R88, gsb0 ;  /* 0x40e0000490587df0 */ /* 0x000fe20008001858 */
[----:B------:R-:W-:Y:S01]  /*93a0*/  UIADD3 UR6, UR11, 0x100, URZ ;  /* 0x000001000b067890 */ /* 0x000fe2000fffe03f */
[----:B------:R-:W-:Y:S01]  /*93b0*/  FMUL.FTZ R58, R72, UR24 ;  /* 0x00000018483a7c20 */ /* 0x000fe20008410000 */
[----:B------:R-:W-:-:S03]  /*93c0*/  UMOV UR7, 0x40000040 ;  /* 0x4000004000077882 */ /* 0x000fc60000000000 */
[----:B------:R-:W3:Y:S01]  /*93d0*/  MUFU.TANH R41, R41 ;  /* 0x0000002900297308 */ /* 0x000ee20000002400 */
[----:B--2---:R-:W-:Y:S02]  /*93e0*/  FMNMX.FTZ R60, R37, R60, !PT ;  /* 0x0000003c253c7209 */ /* 0x004fe40007810000 */
[----:B-1----:R-:W-:Y:S02]  /*93f0*/  SHF.R.U32.HI R152, RZ, 0x7, R153 ;  /* 0x00000007ff987819 */ /* 0x002fe40000011699 */
[----:B------:R-:W-:-:S03]  /*9400*/  ISETP.GE.U32.AND P2, PT, R153, 0x180, PT ;  /* 0x000001809900780c */ /* 0x000fc60003f46070 */
[----:B------:R-:W1:Y:S01]  /*9410*/  MUFU.TANH R43, R43 ;  /* 0x0000002b002b7308 */ /* 0x000e620000002400 */
[----:B0-----:R-:W-:-:S07]  /*9420*/  FMNMX.FTZ R60, R39, R60, !PT ;  /* 0x0000003c273c7209 */ /* 0x001fce0007810000 */
[----:B------:R-:W0:Y:S01]  /*9430*/  MUFU.TANH R44, R44 ;  /* 0x0000002c002c7308 */ /* 0x000e220000002400 */
[----:B---3--:R-:W-:-:S07]  /*9440*/  FMNMX.FTZ R60, R41, R60, !PT ;  /* 0x0000003c293c7209 */ /* 0x008fce0007810000 */
        /* <DEDUP_REMOVED lines=11> */
[----:B------:R-:W-:-:S06]  /*9500*/  FMUL.FTZ R62, R80, UR24 ;  /* 0x00000018503e7c20 */ /* 0x000fcc0008410000 */
[----:B------:R-:W0:Y:S01]  /*9510*/  MUFU.TANH R55, R55 ;  /* 0x0000003700377308 */ /* 0x000e220000002400 */
[----:B--2---:R-:W-:Y:S01]  /*9520*/  FMNMX.FTZ R7, R52, R7, !PT ;  /* 0x0000000734077209 */ /* 0x004fe20007810000 */
[----:B------:R-:W-:Y:S02]  /*9530*/  WARPGROUP.DEPBAR.LE gsb0, 0x0 ;  /* 0x00008000000079c5 */ /* 0x000fe40000010000 */
[----:B------:R-:W-:-:S04]  /*9540*/  WARPGROUP.ARRIVE ;  /* 0x00000000000079c5 */ /* 0x000fc80000000000 */
[----:B------:R-:W2:Y:S01]  /*9550*/  MUFU.TANH R56, R56 ;  /* 0x0000003800387308 */ /* 0x000ea20000002400 */
[----:B-1----:R-:W-:Y:S01]  /*9560*/  FMNMX.FTZ R68, R54, R7, !PT ;  /* 0x0000000736447209 */ /* 0x002fe20007810000 */
[----:B------:R-:W-:Y:S01]  /*9570*/  HGMMA.64x64x16.F32.BF16 R88, R140, gdesc[UR4].tnspB, R88, gsb0 ;  /* 0x40e000048c587df0 */ /* 0x000fe20008001858 */
[----:B------:R-:W-:Y:S02]  /*9580*/  UIADD3 UR6, UR11, 0x180, URZ ;  /* 0x000001800b067890 */ /* 0x000fe4000fffe03f */
[----:B0-----:R-:W-:Y:S01]  /*9590*/  FMNMX.FTZ R7, R55, R68, !PT ;  /* 0x0000004437077209 */ /* 0x001fe20007810000 */
[----:B------:R-:W-:Y:S02]  /*95a0*/  UMOV UR7, 0x40000040 ;  /* 0x4000004000077882 */ /* 0x000fe40000000000 */
[----:B------:R-:W0:Y:S08]  /*95b0*/  MUFU.TANH R57, R57 ;  /* 0x0000003900397308 */ /* 0x000e300000002400 */
        /* <DEDUP_REMOVED lines=25> */
[----:B------:R-:W-:Y:S01]  /*9750*/  HGMMA.64x64x16.F32.BF16 R88, R136, gdesc[UR4].tnspB, R88, gsb0 ;  /* 0x40e0000488587df0 */ /* 0x000fe20008001858 */
[----:B------:R-:W-:Y:S01]  /*9760*/  UIADD3 UR6, UR11, 0x200, URZ ;  /* 0x000002000b067890 */ /* 0x000fe2000fffe03f */
[----:B------:R-:W-:-:S02]  /*9770*/  UMOV UR7, 0x40000040 ;  /* 0x4000004000077882 */ /* 0x000fc40000000000 */
[----:B------:R-:W2:Y:S02]  /*9780*/  SHFL.BFLY PT, R76, R7, 0x2, 0x1f ;  /* 0x0c401f00074c7f89 */ /* 0x000ea400000e0000 */
[----:B------:R-:W3:Y:S08]  /*9790*/  MUFU.TANH R14, R14 ;  /* 0x0000000e000e7308 */ /* 0x000ef00000002400 */
[----:B------:R-:W4:Y:S08]  /*97a0*/  MUFU.TANH R20, R20 ;  /* 0x0000001400147308 */ /* 0x000f300000002400 */
[----:B------:R-:W5:Y:S01]  /*97b0*/  MUFU.TANH R25, R25 ;  /* 0x0000001900197308 */ /* 0x000f620000002400 */
[----:B--2---:R-:W-:Y:S01]  /*97c0*/  FMNMX.FTZ R80, R7, R76, !PT ;  /* 0x0000004c07507209 */ /* 0x004fe20007810000 */
[----:B------:R-:W-:-:S06]  /*97d0*/  FMUL.FTZ R76, R83, UR24 ;  /* 0x00000018534c7c20 */ /* 0x000fcc0008410000 */
[----:B------:R-:W2:Y:S01]  /*97e0*/  MUFU.TANH R26, R26 ;  /* 0x0000001a001a7308 */ /* 0x000ea20000002400 */
[----:B------:R-:W0:Y:S07]  /*97f0*/  SHFL.BFLY PT, R7, R80, 0x1, 0x1f ;  /* 0x0c201f0050077f89 */ /* 0x000e2e00000e0000 */
[----:B------:R-:W2:Y:S08]  /*9800*/  MUFU.TANH R28, R28 ;  /* 0x0000001c001c7308 */ /* 0x000eb00000002400 */
[----:B------:R-:W2:Y:S08]  /*9810*/  MUFU.TANH R30, R30 ;  /* 0x0000001e001e7308 */ /* 0x000eb00000002400 */
[----:B------:R-:W2:Y:S01]  /*9820*/  MUFU.TANH R33, R33 ;  /* 0x0000002100217308 */ /* 0x000ea20000002400 */
[----:B0-----:R-:W-:-:S05]  /*9830*/  FMNMX.FTZ R7, R80, R7, !PT ;  /* 0x0000000750077209 */ /* 0x001fca0007810000 */
[C---:B------:R-:W-:Y:S02]  /*9840*/  FMUL.FTZ R80, R7.reuse, UR10 ;  /* 0x0000000a07507c20 */ /* 0x040fe40008410000 */
[----:B------:R-:W0:Y:S01]  /*9850*/  MUFU.TANH R34, R34 ;  /* 0x0000002200227308 */ /* 0x000e220000002400 */
[----:B------:R-:W-:Y:S01]  /*9860*/  FADD.FTZ R8, -R7, R8 ;  /* 0x0000000807087221 */ /* 0x000fe20000010100 */
        /* <DEDUP_REMOVED lines=8> */
[--C-:B------:R-:W-:Y:S01]  /*98f0*/  FFMA.FTZ R24, R24, UR10, -R80.reuse ;  /* 0x0000000a18187c23 */ /* 0x100fe20008010850 */
[----:B---3--:R-:W-:Y:S01]  /*9900*/  FMNMX.FTZ R21, R14, R13, !PT ;  /* 0x0000000d0e157209 */ /* 0x008fe20007810000 */
[--C-:B------:R-:W-:Y:S01]  /*9910*/  FFMA.FTZ R146, R27, UR10, -R80.reuse ;  /* 0x0000000a1b927c23 */ /* 0x100fe20008010850 */
[----:B------:R-:W-:Y:S01]  /*9920*/  FFMA.FTZ R27, R29, UR10, -R80 ;  /* 0x0000000a1d1b7c23 */ /* 0x000fe20008010850 */
[----:B------:R-:W-:-:S02]  /*9930*/  WARPGROUP.DEPBAR.LE gsb0, 0x0 ;  /* 0x00008000000079c5 */ /* 0x000fc40000010000 */
[----:B------:R-:W-:Y:S01]  /*9940*/  WARPGROUP.ARRIVE ;  /* 0x00000000000079c5 */ /* 0x000fe20000000000 */
[----:B----4-:R-:W-:Y:S01]  /*9950*/  FMNMX.FTZ R6, R20, R21, !PT ;  /* 0x0000001514067209 */ /* 0x010fe20007810000 */
[----:B------:R-:W3:Y:S01]  /*9960*/  MUFU.TANH R38, R38 ;  /* 0x0000002600267308 */ /* 0x000ee20000002400 */
[--C-:B------:R-:W-:Y:S01]  /*9970*/  FFMA.FTZ R136, R39, UR10, -R80.reuse ;  /* 0x0000000a27887c23 */ /* 0x100fe20008010850 */
[--C-:B------:R-:W-:Y:S01]  /*9980*/  FFMA.FTZ R138, R43, UR10, -R80.reuse ;  /* 0x0000000a2b8a7c23 */ /* 0x100fe20008010850 */
[----:B-----5:R-:W-:Y:S01]  /*9990*/  FMNMX.FTZ R21, R25, R6, !PT ;  /* 0x0000000619157209 */ /* 0x020fe20007810000 */
        /* <DEDUP_REMOVED lines=9> */
[----:B------:R-:W-:Y:S01]  /*9a30*/  FMUL.FTZ R8, R8, UR10 ;  /* 0x0000000a08087c20 */ /* 0x000fe20008410000 */
[--C-:B------:R-:W-:Y:S01]  /*9a40*/  FFMA.FTZ R11, R11, UR10, -R80.reuse ;  /* 0x0000000a0b0b7c23 */ /* 0x100fe20008010850 */
[--C-:B------:R-:W-:Y:S01]  /*9a50*/  FFMA.FTZ R15, R15, UR10, -R80.reuse ;  /* 0x0000000a0f0f7c23 */ /* 0x100fe20008010850 */
[----:B------:R-:W-:Y:S01]  /*9a60*/  FMNMX.FTZ R6, R30, R21, !PT ;  /* 0x000000151e067209 */ /* 0x000fe20007810000 */
[----:B------:R-:W4:Y:S01]  /*9a70*/  MUFU.TANH R42, R42 ;  /* 0x0000002a002a7308 */ /* 0x000f220000002400 */
[--C-:B------:R-:W-:Y:S01]  /*9a80*/  FFMA.FTZ R65, R65, UR10, -R80.reuse ;  /* 0x0000000a41417c23 */ /* 0x100fe20008010850 */
[----:B------:R-:W-:Y:S01]  /*9a90*/  FFMA.FTZ R68, R68, UR10, -R80 ;  /* 0x0000000a44447c23 */ /* 0x000fe20008010850 */
[----:B------:R-:W-:-:S04]  /*9aa0*/  FMNMX.FTZ R21, R33, R6, !PT ;  /* 0x0000000621157209 */ /* 0x000fc80007810000 */
[----:B0-----:R-:W-:Y:S01]  /*9ab0*/  FMNMX.FTZ R21, R34, R21, !PT ;  /* 0x0000001522157209 */ /* 0x001fe20007810000 */
[----:B------:R-:W0:Y:S03]  /*9ac0*/  MUFU.TANH R45, R45 ;  /* 0x0000002d002d7308 */ /* 0x000e260000002400 */
[----:B-1----:R-:W-:-:S04]  /*9ad0*/  FMNMX.FTZ R21, R36, R21, !PT ;  /* 0x0000001524157209 */ /* 0x002fc80007810000 */
[----:B---3--:R-:W-:Y:S01]  /*9ae0*/  FMNMX.FTZ R21, R38, R21, !PT ;  /* 0x0000001526157209 */ /* 0x008fe20007810000 */
[----:B------:R-:W1:Y:S03]  /*9af0*/  MUFU.TANH R46, R46 ;  /* 0x0000002e002e7308 */ /* 0x000e660000002400 */
[----:B--2---:R-:W-:-:S04]  /*9b00*/  FMNMX.FTZ R21, R40, R21, !PT ;  /* 0x0000001528157209 */ /* 0x004fc80007810000 */
[----:B----4-:R-:W-:Y:S01]  /*9b10*/  FMNMX.FTZ R6, R42, R21, !PT ;  /* 0x000000152a067209 */ /* 0x010fe20007810000 */
[----:B------:R-:W2:Y:S01]  /*9b20*/  MUFU.TANH R49, R49 ;  /* 0x0000003100317308 */ /* 0x000ea20000002400 */
[--C-:B------:R-:W-:Y:S01]  /*9b30*/  FFMA.FTZ R21, R37, UR10, -R80.reuse ;  /* 0x0000000a25157c23 */ /* 0x100fe20008010850 */
[--C-:B------:R-:W-:Y:S01]  /*9b40*/  FFMA.FTZ R37, R44, UR10, -R80.reuse ;  /* 0x0000000a2c257c23 */ /* 0x100fe20008010850 */
[----:B0-----:R-:W-:Y:S01]  /*9b50*/  FMNMX.FTZ R31, R45, R6, !PT ;  /* 0x000000062d1f7209 */ /* 0x001fe20007810000 */
[----:B------:R-:W-:-:S04]  /*9b60*/  FFMA.FTZ R44, R58, UR10, -R80 ;  /* 0x0000000a3a2c7c23 */ /* 0x000fc80008010850 */
[----:B------:R-:W0:Y:S01]  /*9b70*/  MUFU.TANH R50, R50 ;  /* 0x0000003200327308 */ /* 0x000e220000002400 */
[----:B-1----:R-:W-:-:S07]  /*9b80*/  FMNMX.FTZ R6, R46, R31, !PT ;  /* 0x0000001f2e067209 */ /* 0x002fce0007810000 */
[----:B------:R-:W1:Y:S01]  /*9b90*/  MUFU.TANH R53, R53 ;  /* 0x0000003500357308 */ /* 0x000e620000002400 */
[----:B--2---:R-:W-:-:S07]  /*9ba0*/  FMNMX.FTZ R31, R49, R6, !PT ;  /* 0x00000006311f7209 */ /* 0x004fce0007810000 */
[----:B------:R-:W2:Y:S01]  /*9bb0*/  MUFU.TANH R63, R63 ;  /* 0x0000003f003f7308 */ /* 0x000ea20000002400 */
[----:B0-----:R-:W-:Y:S01]  /*9bc0*/  FMNMX.FTZ R6, R50, R31, !PT ;  /* 0x0000001f32067209 */ /* 0x001fe20007810000 */
[----:B------:R-:W-:-:S06]  /*9bd0*/  FFMA.FTZ R31, R41, UR10, -R80 ;  /* 0x0000000a291f7c23 */ /* 0x000fcc0008010850 */
[----:B------:R-:W0:Y:S01]  /*9be0*/  MUFU.TANH R66, R66 ;  /* 0x0000004200427308 */ /* 0x000e220000002400 */
[----:B-1----:R-:W-:-:S07]  /*9bf0*/  FMNMX.FTZ R6, R53, R6, !PT ;  /* 0x0000000635067209 */ /* 0x002fce0007810000 */
[----:B------:R-:W1:Y:S01]  /*9c00*/  MUFU.TANH R67, R67 ;  /* 0x0000004300437308 */ /* 0x000e620000002400 */
        /* <DEDUP_REMOVED lines=9> */
[----:B0-----:R-:W-:Y:S01]  /*9ca0*/  FMNMX.FTZ R6, R66, R35, !PT ;  /* 0x0000002342067209 */ /* 0x001fe20007810000 */
[----:B------:R-:W-:-:S04]  /*9cb0*/  UMOV UR7, 0x40000040 ;  /* 0x4000004000077882 */ /* 0x000fc80000000000 */
        /* <DEDUP_REMOVED lines=10> */
[--C-:B------:R-:W-:Y:S01]  /*9d60*/  FFMA.FTZ R35, R48, UR10, -R80.reuse ;  /* 0x0000000a30237c23 */ /* 0x100fe20008010850 */
[----:B------:R-:W-:-:S05]  /*9d70*/  FFMA.FTZ R48, R60, UR10, -R80 ;  /* 0x0000000a3c307c23 */ /* 0x000fca0008010850 */
        /* <DEDUP_REMOVED lines=8> */
[--C-:B------:R-:W-:Y:S01]  /*9e00*/  FFMA.FTZ R39, R52, UR10, -R80.reuse ;  /* 0x0000000a34277c23 */ /* 0x100fe20008010850 */
[--C-:B------:R-:W-:Y:S01]  /*9e10*/  FFMA.FTZ R52, R62, UR10, -R80.reuse ;  /* 0x0000000a3e347c23 */ /* 0x100fe20008010850 */
[----:B------:R-:W-:Y:S02]  /*9e20*/  WARPGROUP.DEPBAR.LE gsb0, 0x0 ;  /* 0x00008000000079c5 */ /* 0x000fe40000010000 */
[----:B------:R-:W-:Y:S01]  /*9e30*/  WARPGROUP.ARRIVE ;  /* 0x00000000000079c5 */ /* 0x000fe20000000000 */
[----:B-1----:R-:W-:Y:S01]  /*9e40*/  FMNMX.FTZ R41, R77, R6, !PT ;  /* 0x000000064d297209 */ /* 0x002fe20007810000 */
[----:B------:R0:W-:Y:S04]  /*9e50*/  MUFU.EX2 R13, R24 ;  /* 0x00000018000d7308 */ /* 0x0001e80000000800 */
[----:B------:R-:W-:Y:S01]  /*9e60*/  HGMMA.64x64x16.F32.BF16 R88, R124, gdesc[UR4].tnspB, R88, gsb0 ;  /* 0x40e000047c587df0 */ /* 0x000fe20008001858 */
[----:B------:R-:W-:Y:S01]  /*9e70*/  UIADD3 UR6, UR11, 0x380, URZ ;  /* 0x000003800b067890 */ /* 0x000fe2000fffe03f */
[----:B--2---:R-:W-:Y:S01]  /*9e80*/  FMNMX.FTZ R6, R78, R41, !PT ;  /* 0x000000294e067209 */ /* 0x004fe20007810000 */
[----:B------:R-:W-:Y:S01]  /*9e90*/  UMOV UR7, 0x40000040 ;  /* 0x4000004000077882 */ /* 0x000fe20000000000 */
[----:B------:R-:W-:Y:S01]  /*9ea0*/  MUFU.EX2 R8, R8 ;  /* 0x0000000800087308 */ /* 0x000fe20000000800 */
[--C-:B0-----:R-:W-:Y:S01]  /*9eb0*/  FFMA.FTZ R24, R54, UR10, -R80.reuse ;  /* 0x0000000a36187c23 */ /* 0x101fe20008010850 */
[--C-:B------:R-:W-:Y:S01]  /*9ec0*/  FFMA.FTZ R41, R55, UR10, -R80.reuse ;  /* 0x0000000a37297c23 */ /* 0x100fe20008010850 */
[----:B------:R-:W0:Y:S01]  /*9ed0*/  SHFL.BFLY PT, R47, R6, 0x2, 0x1f ;  /* 0x0c401f00062f7f89 */ /* 0x000e2200000e0000 */
[----:B------:R-:W-:-:S04]  /*9ee0*/  FFMA.FTZ R55, R64, UR10, -R80 ;  /* 0x0000000a40377c23 */ /* 0x000fc80008010850 */
[----:B------:R-:W1:Y:S08]  /*9ef0*/  MUFU.EX2 R11, R11 ;  /* 0x0000000b000b7308 */ /* 0x000e700000000800 */
[----:B------:R-:W2:Y:S08]  /*9f00*/  MUFU.EX2 R148, R148 ;  /* 0x0000009400947308 */ /* 0x000eb00000000800 */
[----:B------:R-:W3:Y:S01]  /*9f10*/  MUFU.EX2 R150, R150 ;  /* 0x0000009600967308 */ /* 0x000ee20000000800 */
[----:B-1----:R-:W-:Y:S01]  /*9f20*/  FFMA.FTZ R3, R8, R3, R11 ;  /* 0x0000000308037223 */ /* 0x002fe2000001000b */
[----:B0-----:R-:W-:Y:S01]  /*9f30*/  FMNMX.FTZ R54, R6, R47, !PT ;  /* 0x0000002f06367209 */ /* 0x001fe20007810000 */
[----:B------:R-:W-:-:S04]  /*9f40*/  FFMA.FTZ R47, R59, UR10, -R80 ;  /* 0x0000000a3b2f7c23 */ /* 0x000fc80008010850 */
[----:B------:R-:W0:Y:S01]  /*9f50*/  SHFL.BFLY PT, R57, R54, 0x1, 0x1f ;  /* 0x0c201f0036397f89 */ /* 0x000e2200000e0000 */
[----:B------:R-:W-:Y:S01]  /*9f60*/  MUFU.EX2 R15, R15 ;  /* 0x0000000f000f7308 */ /* 0x000fe20000000800 */
[C---:B--2---:R-:W-:Y:S01]  /*9f70*/  FADD.FTZ R3, R148.reuse, R3 ;  /* 0x0000000394037221 */ /* 0x044fe20000010000 */
[----:B------:R-:W-:-:S06]  /*9f80*/  F2FP.BF16.F32.PACK_AB R148, R148, R11 ;  /* 0x0000000b9494723e */ /* 0x000fcc00000010ff */
[----:B------:R-:W-:Y:S08]  /*9f90*/  MUFU.EX2 R144, R144 ;  /* 0x0000009000907308 */ /* 0x000ff00000000800 */
[----:B------:R-:W-:Y:S01]  /*9fa0*/  MUFU.EX2 R146, R146 ;  /* 0x0000009200927308 */ /* 0x000fe20000000800 */
[----:B0-----:R-:W-:-:S07]  /*9fb0*/  FMNMX.FTZ R6, R54, R57, !PT ;  /* 0x0000003936067209 */ /* 0x001fce0007810000 */
[----:B------:R-:W-:Y:S01]  /*9fc0*/  MUFU.EX2 R27, R27 ;  /* 0x0000001b001b7308 */ /* 0x000fe20000000800 */
[C---:B------:R-:W-:Y:S01]  /*9fd0*/  FMUL.FTZ R59, R6.reuse, UR10 ;  /* 0x0000000a063b7c20 */ /* 0x040fe20008410000 */
[----:B------:R-:W-:-:S03]  /*9fe0*/  FADD.FTZ R56, -R6, R9 ;  /* 0x0000000906387221 */ /* 0x000fc60000010100 */
[--C-:B------:R-:W-:Y:S01]  /*9ff0*/  FFMA.FTZ R145, R25, UR10, -R59.reuse ;  /* 0x0000000a19917c23 */ /* 0x100fe2000801083b */
[----:B------:R-:W-:Y:S02]  /*a000*/  IMAD.U32 R25, RZ, RZ, UR39 ;  /* 0x00000027ff197e24 */ /* 0x000fe4000f8e00ff */
[--C-:B------:R-:W-:Y:S01]  /*a010*/  FFMA.FTZ R10, R10, UR10, -R59.reuse ;  /* 0x0000000a0a0a7c23 */ /* 0x100fe2000801083b */
[----:B------:R-:W-:Y:S01]  /*a020*/  FMUL.FTZ R56, R56, UR10 ;  /* 0x0000000a38387c20 */ /* 0x000fe20008410000 */
[--C-:B------:R-:W-:Y:S01]  /*a030*/  FFMA.FTZ R149, R12, UR10, -R59.reuse ;  /* 0x0000000a0c957c23 */ /* 0x100fe2000801083b */
[----:B------:R-:W-:Y:S01]  /*a040*/  FFMA.FTZ R141, R33, UR10, -R59 ;  /* 0x0000000a218d7c23 */ /* 0x000fe2000801083b */
[----:B------:R-:W-:Y:S01]  /*a050*/  @!P1 LEA R25, R25, UR45, 0x3 ;  /* 0x0000002d19199c11 */ /* 0x000fe2000f8e18ff */
[----:B------:R0:W-:Y:S01]  /*a060*/  MUFU.EX2 R57, R56 ;  /* 0x0000003800397308 */ /* 0x0001e20000000800 */
[----:B------:R-:W-:Y:S01]  /*a070*/  VIADD R33, R152, 0x9 ;  /* 0x0000000998217836 */ /* 0x000fe20000000000 */
[----:B------:R-:W-:-:S02]  /*a080*/  WARPGROUP.DEPBAR.LE gsb0, 0x0 ;  /* 0x00008000000079c5 */ /* 0x000fc40000010000 */
[----:B------:R-:W-:Y:S01]  /*a090*/  WARPGROUP.ARRIVE ;  /* 0x00000000000079c5 */ /* 0x000fe20000000000 */
[--C-:B------:R-:W-:Y:S01]  /*a0a0*/  FFMA.FTZ R151, R14, UR10, -R59.reuse ;  /* 0x0000000a0e977c23 */ /* 0x100fe2000801083b */
[----:B------:R-:W-:Y:S01]  /*a0b0*/  @!P1 VIADD R25, R25, 0x16840 ;  /* 0x0001684019199836 */ /* 0x000fe20000000000 */
[----:B------:R-:W-:Y:S01]  /*a0c0*/  SEL R33, R33, 0x9, !P2 ;  /* 0x0000000921217807 */ /* 0x000fe20005000000 */
[----:B------:R-:W1:Y:S01]  /*a0d0*/  MUFU.EX2 R10, R10 ;  /* 0x0000000a000a7308 */ /* 0x000e620000000800 */
[----:B------:R-:W-:Y:S01]  /*a0e0*/  FFMA.FTZ R12, R20, UR10, -R59 ;  /* 0x0000000a140c7c23 */ /* 0x000fe2000801083b */
[----:B------:R-:W-:Y:S01]  /*a0f0*/  HGMMA.64x64x16.F32.BF16 R88, R120, gdesc[UR4].tnspB, R88, gsb0 ;  /* 0x40e0000478587df0 */ /* 0x000fe20008001858 */
[----:B------:R-:W-:Y:S01]  /*a100*/  @!P1 PRMT R25, RZ, 0x654, R25 ;  /* 0x00000654ff199816 */ /* 0x000fe20000000019 */
[--C-:B0-----:R-:W-:Y:S01]  /*a110*/  FFMA.FTZ R56, R26, UR10, -R59.reuse ;  /* 0x0000000a1a387c23 */ /* 0x101fe2000801083b */
[--C-:B------:R-:W-:Y:S01]  /*a120*/  FFMA.FTZ R147, R28, UR10, -R59.reuse ;  /* 0x0000000a1c937c23 */ /* 0x100fe2000801083b */
[--C-:B------:R-:W-:Y:S01]  /*a130*/  FFMA.FTZ R143, R36, UR10, -R59.reuse ;  /* 0x0000000a248f7c23 */ /* 0x100fe2000801083b */
[--C-:B------:R-:W-:Y:S01]  /*a140*/  FFMA.FTZ R30, R30, UR10, -R59.reuse ;  /* 0x0000000a1e1e7c23 */ /* 0x100fe2000801083b */
[----:B------:R-:W0:Y:S01]  /*a150*/  MUFU.EX2 R149, R149 ;  /* 0x0000009500957308 */ /* 0x000e220000000800 */
[----:B------:R-:W-:Y:S01]  /*a160*/  FFMA.FTZ R20, R38, UR10, -R59 ;  /* 0x0000000a26147c23 */ /* 0x000fe2000801083b */
[----:B---3--:R-:W-:Y:S01]  /*a170*/  FADD.FTZ R38, R150, R3 ;  /* 0x0000000396267221 */ /* 0x008fe20000010000 */
[--C-:B------:R-:W-:Y:S01]  /*a180*/  FFMA.FTZ R14, R34, UR10, -R59.reuse ;  /* 0x0000000a220e7c23 */ /* 0x100fe2000801083b */
[--C-:B------:R-:W-:Y:S01]  /*a190*/  FFMA.FTZ R137, R40, UR10, -R59.reuse ;  /* 0x0000000a28897c23 */ /* 0x100fe2000801083b */
[--C-:B------:R-:W-:Y:S01]  /*a1a0*/  FFMA.FTZ R28, R42, UR10, -R59.reuse ;  /* 0x0000000a2a1c7c23 */ /* 0x100fe2000801083b */
[--C-:B------:R-:W-:Y:S01]  /*a1b0*/  FFMA.FTZ R139, R45, UR10, -R59.reuse ;  /* 0x0000000a2d8b7c23 */ /* 0x100fe2000801083b */
[--C-:B------:R-:W-:Y:S01]  /*a1c0*/  FFMA.FTZ R26, R46, UR10, -R59.reuse ;  /* 0x0000000a2e1a7c23 */ /* 0x100fe2000801083b */
[----:B------:R-:W2:Y:S01]  /*a1d0*/  MUFU.EX2 R151, R151 ;  /* 0x0000009700977308 */ /* 0x000ea20000000800 */
        /* <DEDUP_REMOVED lines=8> */
[----:B0-----:R-:W-:Y:S01]  /*a260*/  FADD.FTZ R36, R149, R2 ;  /* 0x0000000295247221 */ /* 0x001fe20000010000 */
[--C-:B------:R-:W-:Y:S01]  /*a270*/  FFMA.FTZ R2, R63, UR10, -R59.reuse ;  /* 0x0000000a3f027c23 */ /* 0x100fe2000801083b */
[----:B------:R-:W-:Y:S01]  /*a280*/  F2FP.BF16.F32.PACK_AB R149, R149, R10 ;  /* 0x0000000a9595723e */ /* 0x000fe200000010ff */
[--C-:B------:R-:W-:Y:S01]  /*a290*/  FFMA.FTZ R72, R72, UR10, -R59.reuse ;  /* 0x0000000a48487c23 */ /* 0x100fe2000801083b */
[--C-:B------:R-:W-:Y:S01]  /*a2a0*/  FFMA.FTZ R127, R73, UR10, -R59.reuse ;  /* 0x0000000a497f7c23 */ /* 0x100fe2000801083b */
[--C-:B------:R-:W-:Y:S01]  /*a2b0*/  FFMA.FTZ R74, R74, UR10, -R59.reuse ;  /* 0x0000000a4a4a7c23 */ /* 0x100fe2000801083b */
[--C-:B------:R-:W-:Y:S01]  /*a2c0*/  FFMA.FTZ R75, R75, UR10, -R59.reuse ;  /* 0x0000000a4b4b7c23 */ /* 0x100fe2000801083b */
[----:B------:R-:W0:Y:S01]  /*a2d0*/  MUFU.EX2 R145, R145 ;  /* 0x0000009100917308 */ /* 0x000e220000000800 */
[----:B--2---:R-:W-:Y:S01]  /*a2e0*/  FADD.FTZ R3, R151, R36 ;  /* 0x0000002497037221 */ /* 0x004fe20000010000 */
[--C-:B------:R-:W-:Y:S01]  /*a2f0*/  FFMA.FTZ R76, R76, UR10, -R59.reuse ;  /* 0x0000000a4c4c7c23 */ /* 0x100fe2000801083b */
[----:B------:R-:W-:Y:S01]  /*a300*/  FFMA.FTZ R77, R77, UR10, -R59 ;  /* 0x0000000a4d4d7c23 */ /* 0x000fe2000801083b */
[C---:B------:R-:W-:Y:S01]  /*a310*/  ISETP.GT.AND P2, PT, R0.reuse, UR23, PT ;  /* 0x0000001700007c0c */ /* 0x040fe2000bf44270 */
[----:B------:R-:W-:Y:S01]  /*a320*/  VIADD R0, R0, 0xffffffff ;  /* 0xffffffff00007836 */ /* 0x000fe20000000000 */
[----:B------:R-:W-:-:S02]  /*a330*/  F2FP.BF16.F32.PACK_AB R150, R15, R150 ;  /* 0x000000960f96723e */ /* 0x000fc400000010ff */
[----:B------:R-:W2:Y:S01]  /*a340*/  MUFU.EX2 R56, R56 ;  /* 0x0000003800387308 */ /* 0x000ea20000000800 */
[C---:B-1----:R-:W-:Y:S01]  /*a350*/  FADD.FTZ R36, R12.reuse, R3 ;  /* 0x000000030c247221 */ /* 0x042fe20000010000 */
[----:B------:R-:W-:-:S06]  /*a360*/  F2FP.BF16.F32.PACK_AB R151, R12, R151 ;  /* 0x000000970c97723e */ /* 0x000fcc00000010ff */
[----:B------:R-:W1:Y:S01]  /*a370*/  MUFU.EX2 R147, R147 ;  /* 0x0000009300937308 */ /* 0x000e620000000800 */
[----:B0-----:R-:W-:Y:S01]  /*a380*/  FADD.FTZ R3, R145, R36 ;  /* 0x0000002491037221 */ /* 0x001fe20000010000 */
[----:B------:R-:W-:-:S06]  /*a390*/  FFMA.FTZ R36, R67, UR10, -R59 ;  /* 0x0000000a43247c23 */ /* 0x000fcc000801083b */
[----:B------:R-:W0:Y:S01]  /*a3a0*/  MUFU.EX2 R30, R30 ;  /* 0x0000001e001e7308 */ /* 0x000e220000000800 */
[C---:B--2---:R-:W-:Y:S01]  /*a3b0*/  FADD.FTZ R40, R56.reuse, R3 ;  /* 0x0000000338287221 */ /* 0x044fe20000010000 */
[----:B------:R-:W-:-:S06]  /*a3c0*/  F2FP.BF16.F32.PACK_AB R145, R56, R145 ;  /* 0x000000913891723e */ /* 0x000fcc00000010ff */
[----:B------:R-:W-:Y:S01]  /*a3d0*/  MUFU.EX2 R140, R140 ;  /* 0x0000008c008c7308 */ /* 0x000fe20000000800 */
[----:B-1----:R-:W-:-:S07]  /*a3e0*/  FADD.FTZ R3, R147, R40 ;  /* 0x0000002893037221 */ /* 0x002fce0000010000 */
[----:B------:R-:W1:Y:S01]  /*a3f0*/  MUFU.EX2 R141, R141 ;  /* 0x0000008d008d7308 */ /* 0x000e620000000800 */
[C---:B0-----:R-:W-:Y:S01]  /*a400*/  FADD.FTZ R40, R30.reuse, R3 ;  /* 0x000000031e287221 */ /* 0x041fe20000010000 */
        /* <DEDUP_REMOVED lines=11> */
[----:B--2---:R-:W-:Y:S01]  /*a4c0*/  IMAD.U32 R25, RZ, RZ, UR22 ;  /* 0x00000016ff197e24 */ /* 0x004fe2000f8e00ff */
        /* <DEDUP_REMOVED lines=13> */
[-C--:B------:R-:W-:Y:S01]  /*a5a0*/  FMUL.FTZ R113, R113, R8.reuse ;  /* 0x0000000871717220 */ /* 0x080fe20000410000 */
[----:B0-----:R-:W-:Y:S01]  /*a5b0*/  @!P1 PRMT R33, RZ, 0x654, R25 ;  /* 0x00000654ff219816 */ /* 0x001fe20000000019 */
[----:B------:R-:W-:Y:S01]  /*a5c0*/  FADD.FTZ R25, R15, R38 ;  /* 0x000000260f197221 */ /* 0x000fe20000010000 */
[----:B------:R-:W0:Y:S01]  /*a5d0*/  MUFU.EX2 R143, R143 ;  /* 0x0000008f008f7308 */ /* 0x000e220000000800 */
[C---:B-1----:R-:W-:Y:S01]  /*a5e0*/  FADD.FTZ R40, R14.reuse, R3 ;  /* 0x000000030e287221 */ /* 0x042fe20000010000 */
[----:B------:R-:W-:Y:S01]  /*a5f0*/  F2FP.BF16.F32.PACK_AB R141, R14, R141 ;  /* 0x0000008d0e8d723e */ /* 0x000fe200000010ff */
[----:B------:R-:W-:Y:S01]  /*a600*/  FADD.FTZ R38, R144, R25 ;  /* 0x0000001990267221 */ /* 0x000fe20000010000 */
[----:B------:R1:W-:Y:S01]  /*a610*/  @!P1 SYNCS.ARRIVE.TRANS64.RED.A1T0 RZ, [R33+URZ], RZ ;  /* 0x000000ff21ff99a7 */ /* 0x0003e2000810043f */
[-C--:B------:R-:W-:Y:S01]  /*a620*/  FMUL.FTZ R116, R116, R8.reuse ;  /* 0x0000000874747220 */ /* 0x080fe20000410000 */
[----:B------:R-:W-:Y:S01]  /*a630*/  FMUL.FTZ R117, R117, R8 ;  /* 0x0000000875757220 */ /* 0x000fe20000410000 */
[C---:B------:R-:W-:Y:S01]  /*a640*/  FADD.FTZ R25, R13.reuse, R38 ;  /* 0x000000260d197221 */ /* 0x040fe20000010000 */
[----:B------:R-:W2:Y:S01]  /*a650*/  MUFU.EX2 R21, R21 ;  /* 0x0000001500157308 */ /* 0x000ea20000000800 */
[--C-:B------:R-:W-:Y:S01]  /*a660*/  FFMA.FTZ R38, R70, UR10, -R59.reuse ;  /* 0x0000000a46267c23 */ /* 0x100fe2000801083b */
[----:B------:R-:W-:Y:S01]  /*a670*/  FFMA.FTZ R59, R78, UR10, -R59 ;  /* 0x0000000a4e3b7c23 */ /* 0x000fe2000801083b */
[----:B------:R-:W-:Y:S01]  /*a680*/  FADD.FTZ R42, R146, R25 ;  /* 0x00000019922a7221 */ /* 0x000fe20000010000 */
[----:B------:R-:W-:Y:S01]  /*a690*/  F2FP.BF16.F32.PACK_AB R144, R13, R144 ;  /* 0x000000900d90723e */ /* 0x000fe200000010ff */
[-C--:B------:R-:W-:Y:S01]  /*a6a0*/  FMUL.FTZ R90, R90, R57.reuse ;  /* 0x000000395a5a7220 */ /* 0x080fe20000410000 */
[C---:B------:R-:W-:Y:S01]  /*a6b0*/  F2FP.BF16.F32.PACK_AB R146, R27.reuse, R146 ;  /* 0x000000921b92723e */ /* 0x040fe200000010ff */
[----:B------:R-:W-:Y:S01]  /*a6c0*/  FADD.FTZ R25, R27, R42 ;  /* 0x0000002a1b197221 */ /* 0x000fe20000010000 */
[----:B------:R-:W3:Y:S01]  /*a6d0*/  MUFU.EX2 R20, R20 ;  /* 0x0000001400147308 */ /* 0x000ee20000000800 */
[----:B0-----:R-:W-:Y:S01]  /*a6e0*/  FADD.FTZ R3, R143, R40 ;  /* 0x000000288f037221 */ /* 0x001fe20000010000 */
[-C--:B------:R-:W-:Y:S01]  /*a6f0*/  FMUL.FTZ R91, R91, R57.reuse ;  /* 0x000000395b5b7220 */ /* 0x080fe20000410000 */
[----:B------:R-:W-:Y:S01]  /*a700*/  FADD.FTZ R42, R140, R25 ;  /* 0x000000198c2a7221 */ /* 0x000fe20000010000 */
[----:B------:R-:W-:Y:S01]  /*a710*/  F2FP.BF16.F32.PACK_AB R140, R29, R140 ;  /* 0x0000008c1d8c723e */ /* 0x000fe200000010ff */
[-C--:B------:R-:W-:Y:S01]  /*a720*/  FMUL.FTZ R94, R94, R57.reuse ;  /* 0x000000395e5e7220 */ /* 0x080fe20000410000 */
[-C--:B------:R-:W-:Y:S01]  /*a730*/  FMUL.FTZ R95, R95, R57.reuse ;  /* 0x000000395f5f7220 */ /* 0x080fe20000410000 */
[----:B------:R-:W-:Y:S01]  /*a740*/  FADD.FTZ R25, R29, R42 ;  /* 0x0000002a1d197221 */ /* 0x000fe20000010000 */
[----:B------:R-:W0:Y:S01]  /*a750*/  MUFU.EX2 R136, R136 ;  /* 0x0000008800887308 */ /* 0x000e220000000800 */
[-C--:B------:R-:W-:Y:S01]  /*a760*/  FMUL.FTZ R98, R98, R57.reuse ;  /* 0x0000003962627220 */ /* 0x080fe20000410000 */
[-C--:B------:R-:W-:Y:S01]  /*a770*/  FMUL.FTZ R99, R99, R57.reuse ;  /* 0x0000003963637220 */ /* 0x080fe20000410000 */
[----:B------:R-:W-:Y:S01]  /*a780*/  FADD.FTZ R42, R142, R25 ;  /* 0x000000198e2a7221 */ /* 0x000fe20000010000 */
[----:B--2---:R-:W-:Y:S01]  /*a790*/  F2FP.BF16.F32.PACK_AB R142, R21, R142 ;  /* 0x0000008e158e723e */ /* 0x004fe200000010ff */
[-C--:B------:R-:W-:Y:S01]  /*a7a0*/  FMUL.FTZ R102, R102, R57.reuse ;  /* 0x0000003966667220 */ /* 0x080fe20000410000 */
[----:B------:R-:W-:Y:S01]  /*a7b0*/  FMUL.FTZ R103, R103, R57 ;  /* 0x0000003967677220 */ /* 0x000fe20000410000 */
[----:B------:R-:W-:Y:S01]  /*a7c0*/  FADD.FTZ R25, R21, R42 ;  /* 0x0000002a15197221 */ /* 0x000fe20000010000 */
        /* <DEDUP_REMOVED lines=9> */
[----:B0-----:R-:W-:Y:S01]  /*a860*/  FADD.FTZ R42, R136, R25 ;  /* 0x00000019882a7221 */ /* 0x001fe20000010000 */
[-C--:B------:R-:W-:Y:S01]  /*a870*/  FMUL.FTZ R115, R115, R57.reuse ;  /* 0x0000003973737220 */ /* 0x080fe20000410000 */
[-C--:B------:R-:W-:Y:S01]  /*a880*/  FMUL.FTZ R118, R118, R57.reuse ;  /* 0x0000003976767220 */ /* 0x080fe20000410000 */
[----:B------:R-:W-:Y:S01]  /*a890*/  FMUL.FTZ R119, R119, R57 ;  /* 0x0000003977777220 */ /* 0x000fe20000410000 */
[----:B------:R-:W-:-:S03]  /*a8a0*/  IMAD.MOV.U32 R8, RZ, RZ, R7 ;  /* 0x000000ffff087224 */ /* 0x000fc600078e0007 */
        /* <DEDUP_REMOVED lines=91> */
[----:B--2---:R-:W-:Y:S01]  /*ae60*/  FADD.FTZ R2, R77, R2 ;  /* 0x000000024d027221 */ /* 0x004fe20000010000 */
[C---:B---3--:R-:W-:Y:S01]  /*ae70*/  FADD.FTZ R3, R9.reuse, R10 ;  /* 0x0000000a09037221 */ /* 0x048fe20000010000 */
[----:B------:R-:W-:Y:S01]  /*ae80*/  F2FP.BF16.F32.PACK_AB R122, R9, R54 ;  /* 0x00000036097a723e */ /* 0x000fe200000010ff */
[----:B------:R-:W-:Y:S02]  /*ae90*/  IMAD.MOV.U32 R9, RZ, RZ, R6 ;  /* 0x000000ffff097224 */ /* 0x000fe400078e0006 */
[C---:B0-----:R-:W-:Y:S01]  /*aea0*/  FADD.FTZ R2, R59.reuse, R2 ;  /* 0x000000023b027221 */ /* 0x041fe20000010000 */
[----:B------:R-:W-:Y:S01]  /*aeb0*/  F2FP.BF16.F32.PACK_AB R123, R59, R77 ;  /* 0x0000004d3b7b723e */ /* 0x000fe200000010ff */
[----:B-1----:R-:W-:Y:S06]  /*aec0*/  @P2 BRA `(.L_x_11364) ;  /* 0xffffffd800d82947 */ /* 0x002fec000383ffff */
.L_x_11355:
[----:B------:R-:W-:-:S13]  /*aed0*/  ISETP.GE.AND P2, PT, R0, UR43, PT ;  /* 0x0000002b00007c0c */ /* 0x000fda000bf46270 */
[----:B------:R-:W-:Y:S05]  /*aee0*/  @!P2 BRA `(.L_x_11365) ;  /* 0x000000340058a947 */ /* 0x000fea0003800000 */
[----:B------:R-:W-:Y:S01]  /*aef0*/  IMAD.IADD R13, R17, 0x1, -R18 ;  /* 0x00000001110d7824 */ /* 0x000fe200078e0a12 */
        /* <DEDUP_REMOVED lines=12> */
.L_x_11382:
        /* <DEDUP_REMOVED lines=9> */
.L_x_11367:
[----:B------:R-:W-:Y:S01]  /*b050*/  ULEA UR6, UR39, UR45, 0x3 ;  /* 0x0000002d27067291 */ /* 0x000fe2000f8e183f */
[----:B------:R-:W-:-:S05]  /*b060*/  IMAD.U32 R6, RZ, RZ, UR38 ;  /* 0x00000026ff067e24 */ /* 0x000fca000f8e00ff */
[----:B------:R-:W-:-:S04]  /*b070*/  SHF.L.U32 R6, R6, 0x1f, RZ ;  /* 0x0000001f06067819 */ /* 0x000fc800000006ff */
[----:B------:R0:W1:Y:S01]  /*b080*/  SYNCS.PHASECHK.TRANS64.TRYWAIT P2, [UR6+0x16830], R6 ;  /* 0x01683006ff0075a7 */ /* 0x0000620008040146 */
[----:B------:R-:W-:Y:S05]  /*b090*/  @!P0 BRA `(.L_x_11368) ;  /* 0x0000000000048947 */ /* 0x000fea0003800000 */
[----:B------:R-:W-:Y:S01]  /*b0a0*/  BPT.TRAP 0x1 ;  /* 0x000000040000795c */ /* 0x000fe20000300000 */
.L_x_11368:
[----:B-1----:R-:W-:Y:S05]  /*b0b0*/  @P2 BRA `(.L_x_11366) ;  /* 0x0000000000082947 */ /* 0x002fea0003800000 */
[----:B------:R-:W1:Y:S02]  /*b0c0*/  SYNCS.PHASECHK.TRANS64.TRYWAIT P2, [UR6+0x16830], R6 ;  /* 0x01683006ff0075a7 */ /* 0x000e640008040146 */
[----:B-1----:R-:W-:Y:S05]  /*b0d0*/  @!P2 BRA `(.L_x_11369) ;  /* 0x0000009c0024a947 */ /* 0x002fea0003800000 */
.L_x_11366:
        /* <DEDUP_REMOVED lines=27> */
.L_x_11371:
[----:B------:R-:W-:Y:S01]  /*b290*/  ULEA UR6, UR26, UR45, 0x3 ;  /* 0x0000002d1a067291 */ /* 0x000fe2000f8e183f */
[----:B------:R-:W-:-:S05]  /*b2a0*/  IMAD.U32 R6, RZ, RZ, UR27 ;  /* 0x0000001bff067e24 */ /* 0x000fca000f8e00ff */
[----:B------:R-:W-:-:S04]  /*b2b0*/  SHF.L.U32 R6, R6, 0x1f, RZ ;  /* 0x0000001f06067819 */ /* 0x000fc800000006ff */
[----:B------:R0:W1:Y:S01]  /*b2c0*/  SYNCS.PHASECHK.TRANS64.TRYWAIT P2, [UR6+0x16850], R6 ;  /* 0x01685006ff0075a7 */ /* 0x0000620008040146 */
[----:B------:R-:W-:Y:S05]  /*b2d0*/  @!P0 BRA `(.L_x_11372) ;  /* 0x0000000000048947 */ /* 0x000fea0003800000 */
[----:B------:R-:W-:Y:S01]  /*b2e0*/  BPT.TRAP 0x1 ;  /* 0x000000040000795c */ /* 0x000fe20000300000 */
.L_x_11372:
[----:B-1----:R-:W-:Y:S05]  /*b2f0*/  @P2 BRA `(.L_x_11370) ;  /* 0x0000000000082947 */ /* 0x002fea0003800000 */
[----:B------:R-:W1:Y:S02]  /*b300*/  SYNCS.PHASECHK.TRANS64.TRYWAIT P2, [UR6+0x16850], R6 ;  /* 0x01685006ff0075a7 */ /* 0x000e640008040146 */
[----:B-1----:R-:W-:Y:S05]  /*b310*/  @!P2 BRA `(.L_x_11373) ;  /* 0x0000009800aca947 */ /* 0x002fea0003800000 */
.L_x_11370:
        /* <DEDUP_REMOVED lines=15> */
[----:B------:R-:W-:-:S02]  /*b410*/  IMAD.U32 R39, RZ, RZ, UR39 ;  /* 0x00000027ff277e24 */ /* 0x000fc4000f8e00ff */
        /* <DEDUP_REMOVED lines=11> */
[----:B-1----:R-:W-:Y:S01]  /*b4d0*/  FMUL.FTZ R7, R25, UR24 ;  /* 0x0000001819077c20 */ /* 0x002fe20008410000 */
[----:B------:R-:W-:Y:S01]  /*b4e0*/  FMUL.FTZ R37, R43, UR24 ;  /* 0x000000182b257c20 */ /* 0x000fe20008410000 */
[----:B------:R-:W-:Y:S01]  /*b4f0*/  FMUL.FTZ R61, R67, UR24 ;  /* 0x00000018433d7c20 */ /* 0x000fe20008410000 */
[----:B------:R-:W-:Y:S01]  /*b500*/  @!P1 LEA R39, R39, UR45, 0x3 ;  /* 0x0000002d27279c11 */ /* 0x000fe2000f8e18ff */
[----:B------:R-:W-:Y:S01]  /*b510*/  FMUL.FTZ R14, R27, UR24 ;  /* 0x000000181b0e7c20 */ /* 0x000fe20008410000 */
[----:B------:R-:W-:Y:S01]  /*b520*/  FMUL.FTZ R25, R31, UR24 ;  /* 0x000000181f197c20 */ /* 0x000fe20008410000 */
[----:B------:R-:W-:Y:S01]  /*b530*/  FMUL.FTZ R43, R47, UR24 ;  /* 0x000000182f2b7c20 */ /* 0x000fe20008410000 */
[----:B------:R-:W-:Y:S01]  /*b540*/  FMUL.FTZ R67, R74, UR24 ;  /* 0x000000184a437c20 */ /* 0x000fe20008410000 */
[----:B--2---:R-:W-:Y:S01]  /*b550*/  SHF.R.U32.HI R152, RZ, 0x7, R153 ;  /* 0x00000007ff987819 */ /* 0x004fe20000011699 */
[----:B0-----:R-:W-:Y:S01]  /*b560*/  FMUL.FTZ R6, R24, UR24 ;  /* 0x0000001818067c20 */ /* 0x001fe20008410000 */
        /* <DEDUP_REMOVED lines=47> */
[----:B------:R-:W0:Y:S04]  /*b860*/  MUFU.TANH R6, R6 ;  /* 0x0000000600067308 */ /* 0x000e280000002400 */
[----:B------:R-:W-:-:S04]  /*b870*/  IMAD.IADD R39, R39, 0x1, -R18 ;  /* 0x0000000127277824 */ /* 0x000fc800078e0a12 */
[----:B------:R-:W1:Y:S01]  /*b880*/  MUFU.TANH R7, R7 ;  /* 0x0000000700077308 */ /* 0x000e620000002400 */
[----:B------:R-:W-:Y:S01]  /*b890*/  IMAD R39, R16, -0x2, R39 ;  /* 0xfffffffe10277824 */ /* 0x000fe200078e0227 */
[----:B------:R-:W-:Y:S02]  /*b8a0*/  WARPGROUP.DEPBAR.LE gsb0, 0x0 ;  /* 0x00008000000079c5 */ /* 0x000fe40000010000 */
[----:B------:R-:W-:-:S04]  /*b8b0*/  WARPGROUP.ARRIVE ;  /* 0x00000000000079c5 */ /* 0x000fc80000000000 */
[----:B------:R-:W2:Y:S02]  /*b8c0*/  MUFU.TANH R12, R12 ;  /* 0x0000000c000c7308 */ /* 0x000ea40000002400 */
[----:B------:R-:W-:Y:S01]  /*b8d0*/  HGMMA.64x64x16.F32.BF16 R88, R144, gdesc[UR4].tnspB, R88, gsb0 ;  /* 0x40e0000490587df0 */ /* 0x000fe20008001858 */
[----:B------:R-:W-:Y:S01]  /*b8e0*/  UIADD3 UR6, UR10, 0x100, URZ ;  /* 0x000001000a067890 */ /* 0x000fe2000fffe03f */
[----:B------:R-:W-:-:S04]  /*b8f0*/  UMOV UR7, 0x40000040 ;  /* 0x4000004000077882 */ /* 0x000fc80000000000 */
        /* <DEDUP_REMOVED lines=109> */
.L_x_11376:
[----:B------:R-:W-:Y:S02]  /*bfd0*/  IMAD.U32 R123, RZ, RZ, UR23 ;  /* 0x00000017ff7b7e24 */ /* 0x000fe4000f8e00ff */
[----:B------:R-:W-:-:S03]  /*bfe0*/  IMAD.MOV.U32 R121, RZ, RZ, R15 ;  /* 0x000000ffff797224 */ /* 0x000fc600078e000f */
[----:B------:R-:W-:-:S13]  /*bff0*/  ISETP.NE.AND P2, PT, R123, 0x1, PT ;  /* 0x000000017b00780c */ /* 0x000fda0003f45270 */
[----:B0-----:R-:W0:Y:S02]  /*c000*/  @P2 LDC.64 R38, c[0x0][0x9e8] ;  /* 0x00027a00ff262b82 */ /* 0x001e240000000a00 */
[----:B0-----:R-:W-:-:S05]  /*c010*/  @P2 IMAD.HI.U32 R38, R15, R38, RZ ;  /* 0x000000260f262227 */ /* 0x001fca00078e00ff */
[----:B------:R-:W-:-:S07]  /*c020*/  @P2 SHF.R.U32.HI R121, RZ, R39, R38 ;  /* 0x00000027ff792219 */ /* 0x000fce0000011626 */
.L_x_11377:
[----:B------:R-:W-:Y:S05]  /*c030*/  BSYNC B0 ;  /* 0x0000000000007941 */ /* 0x000fea0003800000 */
.L_x_11375:
[----:B------:R-:W-:-:S04]  /*c040*/  IMAD R39, R121, R123, -R82 ;  /* 0x0000007b79277224 */ /* 0x000fc800078e0a52 */
[----:B------:R-:W-:-:S05]  /*c050*/  IMAD R39, R16, -0x2, R39 ;  /* 0xfffffffe10277824 */ /* 0x000fca00078e0227 */
[----:B------:R-:W-:Y:S02]  /*c060*/  VIADDMNMX R86, R39, R123, R86, PT ;  /* 0x0000007b27567246 */ /* 0x000fe40003800156 */
[----:B------:R-:W-:-:S07]  /*c070*/  VIMNMX R85, R85, R39, !PT ;  /* 0x0000002755557248 */ /* 0x000fce0007fe0100 */
.L_x_11374:
        /* <DEDUP_REMOVED lines=111> */
.L_x_11380:
[----:B------:R-:W-:Y:S02]  /*c770*/  IMAD.U32 R121, RZ, RZ, UR23 ;  /* 0x00000017ff797e24 */ /* 0x000fe4000f8e00ff */
[----:B------:R-:W-:-:S03]  /*c780*/  IMAD.MOV.U32 R85, RZ, RZ, R13 ;  /* 0x000000ffff557224 */ /* 0x000fc600078e000d */
[----:B------:R-:W-:-:S13]  /*c790*/  ISETP.NE.AND P3, PT, R121, 0x1, PT ;  /* 0x000000017900780c */ /* 0x000fda0003f65270 */
[----:B------:R-:W0:Y:S02]  /*c7a0*/  @P3 LDC.64 R6, c[0x0][0x9e8] ;  /* 0x00027a00ff063b82 */ /* 0x000e240000000a00 */
[----:B0-----:R-:W-:-:S05]  /*c7b0*/  @P3 IMAD.HI.U32 R6, R13, R6, RZ ;  /* 0x000000060d063227 */ /* 0x001fca00078e00ff */
[----:B------:R-:W-:-:S07]  /*c7c0*/  @P3 SHF.R.U32.HI R85, RZ, R7, R6 ;  /* 0x00000007ff553219 */ /* 0x000fce0000011606 */
.L_x_11381:
[----:B------:R-:W-:Y:S05]  /*c7d0*/  BSYNC B0 ;  /* 0x0000000000007941 */ /* 0x000fea0003800000 */
.L_x_11379:
[----:B------:R-:W-:-:S04]  /*c7e0*/  IMAD R7, R85, R121, -R82 ;  /* 0x0000007955077224 */ /* 0x000fc800078e0a52 */
[----:B------:R-:W-:-:S05]  /*c7f0*/  IMAD R7, R16, -0x2, R7 ;  /* 0xfffffffe10077824 */ /* 0x000fca00078e0207 */
[----:B------:R-:W-:Y:S02]  /*c800*/  VIADDMNMX R120, R7, R121, R120, PT ;  /* 0x0000007907787246 */ /* 0x000fe40003800178 */
[----:B------:R-:W-:-:S07]  /*c810*/  VIMNMX R87, R87, R7, !PT ;  /* 0x0000000757577248 */ /* 0x000fce0007fe0100 */
.L_x_11378:
[----:B------:R-:W-:Y:S01]  /*c820*/  FMNMX.FTZ R7, R39, R8, !PT ;  /* 0x0000000827077209 */ /* 0x000fe20007810000 */
[----:B------:R-:W-:Y:S01]  /*c830*/  UMOV UR10, UR22 ;  /* 0x00000016000a7c82 */ /* 0x000fe20008000000 */
[C---:B------:R-:W-:Y:S01]  /*c840*/  ISETP.GT.AND P3, PT, R87.reuse, 0x9, P2 ;  /* 0x000000095700780c */ /* 0x040fe20001764270 */
[----:B------:R-:W-:Y:S01]  /*c850*/  UMOV UR27, UR38 ;  /* 0x00000026001b7c82 */ /* 0x000fe20008000000 */
        /* <DEDUP_REMOVED lines=83> */
[--C-:B------:R-:W-:Y:S01]  /*cd90*/  FFMA.FTZ R21, R21, UR10, -R85.reuse ;  /* 0x0000000a15157c23 */ /* 0x100fe20008010855 */
[--C-:B------:R-:W-:Y:S01]  /*cda0*/  FFMA.FTZ R46, R46, UR10, -R85.reuse ;  /* 0x0000000a2e2e7c23 */ /* 0x100fe20008010855 */
[----:B------:R-:W-:Y:S01]  /*cdb0*/  FADD.FTZ R83, -R83, R8 ;  /* 0x0000000853537221 */ /* 0x000fe20000010100 */
[----:B------:R-:W-:Y:S01]  /*cdc0*/  FSEL R39, R12, -INF , !P3 ;  /* 0xff8000000c277808 */ /* 0x000fe20005800000 */
[--C-:B------:R-:W-:Y:S01]  /*cdd0*/  FFMA.FTZ R136, R44, UR10, -R85.reuse ;  /* 0x0000000a2c887c23 */ /* 0x100fe20008010855 */
[----:B------:R-:W-:Y:S01]  /*cde0*/  FSEL R12, R43, -INF , !P4 ;  /* 0xff8000002b0c7808 */ /* 0x000fe20006000000 */
[--C-:B------:R-:W-:Y:S01]  /*cdf0*/  FFMA.FTZ R43, R28, UR10, -R85.reuse ;  /* 0x0000000a1c2b7c23 */ /* 0x100fe20008010855 */
[----:B------:R-:W-:Y:S01]  /*ce00*/  FMNMX.FTZ R121, R39, R10, !PT ;  /* 0x0000000a27797209 */ /* 0x000fe20007810000 */
[----:B------:R-:W-:Y:S01]  /*ce10*/  FMUL.FTZ R83, R83, UR10 ;  /* 0x0000000a53537c20 */ /* 0x000fe20008410000 */
[----:B------:R-:W-:Y:S01]  /*ce20*/  ISETP.GT.AND P4, PT, R87, 0x31, P2 ;  /* 0x000000315700780c */ /* 0x000fe20001784270 */
[----:B------:R-:W-:Y:S01]  /*ce30*/  MUFU.EX2 R150, R150 ;  /* 0x0000009600967308 */ /* 0x000fe20000000800 */
[----:B------:R-:W-:Y:S01]  /*ce40*/  FMNMX.FTZ R121, R14, R121, !PT ;  /* 0x000000790e797209 */ /* 0x000fe20007810000 */
[--C-:B------:R-:W-:Y:S01]  /*ce50*/  FFMA.FTZ R138, R50, UR10, -R85.reuse ;  /* 0x0000000a328a7c23 */ /* 0x100fe20008010855 */
[----:B------:R-:W-:Y:S01]  /*ce60*/  ISETP.LT.OR P4, PT, R120, 0x32, P4 ;  /* 0x000000327800780c */ /* 0x000fe20002781670 */
[--C-:B------:R-:W-:Y:S01]  /*ce70*/  FFMA.FTZ R51, R51, UR10, -R85.reuse ;  /* 0x0000000a33337c23 */ /* 0x100fe20008010855 */
[----:B0-----:R-:W-:Y:S01]  /*ce80*/  FMNMX.FTZ R6, R24, R121, !PT ;  /* 0x0000007918067209 */ /* 0x001fe20007810000 */
[--C-:B------:R-:W-:Y:S01]  /*ce90*/  FFMA.FTZ R132, R54, UR10, -R85.reuse ;  /* 0x0000000a36847c23 */ /* 0x100fe20008010855 */
[----:B------:R-:W-:Y:S01]  /*cea0*/  ISETP.GT.AND P3, PT, R87, 0x30, P2 ;  /* 0x000000305700780c */ /* 0x000fe20001764270 */
[----:B------:R-:W0:Y:S01]  /*ceb0*/  MUFU.EX2 R83, R83 ;  /* 0x0000005300537308 */ /* 0x000e220000000800 */
[----:B------:R-:W-:Y:S01]  /*cec0*/  FMNMX.FTZ R6, R25, R6, !PT ;  /* 0x0000000619067209 */ /* 0x000fe20007810000 */
[--C-:B------:R-:W-:Y:S01]  /*ced0*/  FFMA.FTZ R134, R58, UR10, -R85.reuse ;  /* 0x0000000a3a867c23 */ /* 0x100fe20008010855 */
[----:B------:R-:W-:Y:S01]  /*cee0*/  FSEL R20, R47, -INF , !P4 ;  /* 0xff8000002f147808 */ /* 0x000fe20006000000 */
[--C-:B------:R-:W-:Y:S01]  /*cef0*/  FFMA.FTZ R47, R32, UR10, -R85.reuse ;  /* 0x0000000a202f7c23 */ /* 0x100fe20008010855 */
[----:B------:R-:W-:Y:S01]  /*cf00*/  FMNMX.FTZ R6, R27, R6, !PT ;  /* 0x000000061b067209 */ /* 0x000fe20007810000 */
[--C-:B------:R-:W-:Y:S01]  /*cf10*/  FFMA.FTZ R60, R60, UR10, -R85.reuse ;  /* 0x0000000a3c3c7c23 */ /* 0x100fe20008010855 */
[----:B------:R-:W-:Y:S01]  /*cf20*/  ISETP.GT.AND P4, PT, R87, 0x39, P2 ;  /* 0x000000395700780c */ /* 0x000fe20001784270 */
[----:B------:R-:W1:Y:S01]  /*cf30*/  MUFU.EX2 R21, R21 ;  /* 0x0000001500157308 */ /* 0x000e620000000800 */
[----:B------:R-:W-:Y:S01]  /*cf40*/  FMNMX.FTZ R6, R29, R6, !PT ;  /* 0x000000061d067209 */ /* 0x000fe20007810000 */
[--C-:B------:R-:W-:Y:S01]  /*cf50*/  FFMA.FTZ R128, R62, UR10, -R85.reuse ;  /* 0x0000000a3e807c23 */ /* 0x100fe20008010855 */
[----:B------:R-:W-:Y:S01]  /*cf60*/  ISETP.LT.OR P3, PT, R120, 0x31, P3 ;  /* 0x000000317800780c */ /* 0x000fe20001f61670 */
[--C-:B------:R-:W-:Y:S01]  /*cf70*/  FFMA.FTZ R63, R63, UR10, -R85.reuse ;  /* 0x0000000a3f3f7c23 */ /* 0x100fe20008010855 */
[----:B------:R-:W-:Y:S01]  /*cf80*/  FMNMX.FTZ R121, R31, R6, !PT ;  /* 0x000000061f797209 */ /* 0x000fe20007810000 */
[--C-:B------:R-:W-:Y:S01]  /*cf90*/  FFMA.FTZ R130, R66, UR10, -R85.reuse ;  /* 0x0000000a42827c23 */ /* 0x100fe20008010855 */
[----:B------:R-:W-:Y:S01]  /*cfa0*/  ISETP.LT.OR P4, PT, R120, 0x3a, P4 ;  /* 0x0000003a7800780c */ /* 0x000fe20002781670 */
[----:B------:R-:W2:Y:S01]  /*cfb0*/  MUFU.EX2 R144, R144 ;  /* 0x0000009000907308 */ /* 0x000ea20000000800 */
[----:B------:R-:W-:Y:S01]  /*cfc0*/  FMNMX.FTZ R6, R38, R121, !PT ;  /* 0x0000007926067209 */ /* 0x000fe20007810000 */
[--C-:B------:R-:W-:Y:S01]  /*cfd0*/  FFMA.FTZ R124, R70, UR10, -R85.reuse ;  /* 0x0000000a467c7c23 */ /* 0x100fe20008010855 */
[----:B------:R-:W-:Y:S01]  /*cfe0*/  FSEL R45, R45, -INF , !P3 ;  /* 0xff8000002d2d7808 */ /* 0x000fe20005800000 */
[--C-:B------:R-:W-:Y:S01]  /*cff0*/  FFMA.FTZ R126, R74, UR10, -R85.reuse ;  /* 0x0000000a4a7e7c23 */ /* 0x100fe20008010855 */
[----:B------:R-:W-:Y:S01]  /*d000*/  ISETP.GT.AND P3, PT, R87, 0x38, P2 ;  /* 0x000000385700780c */ /* 0x000fe20001764270 */
[--C-:B------:R-:W-:Y:S01]  /*d010*/  FFMA.FTZ R75, R75, UR10, -R85.reuse ;  /* 0x0000000a4b4b7c23 */ /* 0x100fe20008010855 */
[----:B------:R-:W-:Y:S01]  /*d020*/  FSEL R26, R49, -INF , !P4 ;  /* 0xff800000311a7808 */ /* 0x000fe20006000000 */
[----:B------:R-:W-:Y:S01]  /*d030*/  FFMA.FTZ R49, R36, UR10, -R85 ;  /* 0x0000000a24317c23 */ /* 0x000fe20008010855 */
[----:B------:R-:W-:Y:S01]  /*d040*/  ISETP.GT.AND P4, PT, R87, 0x41, P2 ;  /* 0x000000415700780c */ /* 0x000fe20001784270 */
[----:B------:R-:W3:Y:S01]  /*d050*/  MUFU.EX2 R43, R43 ;  /* 0x0000002b002b7308 */ /* 0x000ee20000000800 */
[----:B------:R-:W-:Y:S01]  /*d060*/  FMNMX.FTZ R6, R35, R6, !PT ;  /* 0x0000000623067209 */ /* 0x000fe20007810000 */
[-C--:B0-----:R-:W-:Y:S01]  /*d070*/  FMUL.FTZ R88, R88, R83.reuse ;  /* 0x0000005358587220 */ /* 0x081fe20000410000 */
[C---:B------:R-:W-:Y:S01]  /*d080*/  ISETP.LT.OR P3, PT, R120.reuse, 0x39, P3 ;  /* 0x000000397800780c */ /* 0x040fe20001f61670 */
[-C--:B------:R-:W-:Y:S01]  /*d090*/  FMUL.FTZ R89, R89, R83.reuse ;  /* 0x0000005359597220 */ /* 0x080fe20000410000 */
[----:B------:R-:W-:Y:S01]  /*d0a0*/  ISETP.LT.OR P4, PT, R120, 0x42, P4 ;  /* 0x000000427800780c */ /* 0x000fe20002781670 */
[-C--:B------:R-:W-:Y:S01]  /*d0b0*/  FMUL.FTZ R92, R92, R83.reuse ;  /* 0x000000535c5c7220 */ /* 0x080fe20000410000 */
[----:B------:R-:W-:Y:S01]  /*d0c0*/  FMNMX.FTZ R6, R37, R6, !PT ;  /* 0x0000000625067209 */ /* 0x000fe20007810000 */
[----:B------:R-:W0:Y:S01]  /*d0d0*/  MUFU.EX2 R146, R146 ;  /* 0x0000009200927308 */ /* 0x000e220000000800 */
[----:B------:R-:W-:Y:S01]  /*d0e0*/  FSEL R48, R48, -INF , !P3 ;  /* 0xff80000030307808 */ /* 0x000fe20005800000 */
[-C--:B------:R-:W-:Y:S01]  /*d0f0*/  FMUL.FTZ R93, R93, R83.reuse ;  /* 0x000000535d5d7220 */ /* 0x080fe20000410000 */
[----:B------:R-:W-:Y:S01]  /*d100*/  ISETP.GT.AND P3, PT, R87, 0x40, P2 ;  /* 0x000000405700780c */ /* 0x000fe20001764270 */
[-C--:B------:R-:W-:Y:S01]  /*d110*/  FMUL.FTZ R96, R96, R83.reuse ;  /* 0x0000005360607220 */ /* 0x080fe20000410000 */
[----:B------:R-:W-:Y:S01]  /*d120*/  FSEL R28, R53, -INF , !P4 ;  /* 0xff800000351c7808 */ /* 0x000fe20006000000 */
[-C--:B------:R-:W-:Y:S01]  /*d130*/  FMUL.FTZ R97, R97, R83.reuse ;  /* 0x0000005361617220 */ /* 0x080fe20000410000 */
[----:B------:R-:W-:Y:S01]  /*d140*/  FMNMX.FTZ R53, R41, R6, !PT ;  /* 0x0000000629357209 */ /* 0x000fe20007810000 */
[----:B------:R-:W4:Y:S01]  /*d150*/  MUFU.EX2 R47, R47 ;  /* 0x0000002f002f7308 */ /* 0x000f220000000800 */
[----:B------:R-:W-:Y:S01]  /*d160*/  ISETP.LT.OR P3, PT, R120, 0x41, P3 ;  /* 0x000000417800780c */ /* 0x000fe20001f61670 */
[-C--:B------:R-:W-:Y:S01]  /*d170*/  FMUL.FTZ R100, R100, R83.reuse ;  /* 0x0000005364647220 */ /* 0x080fe20000410000 */
[----:B------:R-:W-:Y:S01]  /*d180*/  ISETP.GT.AND P4, PT, R87, 0x49, P2 ;  /* 0x000000495700780c */ /* 0x000fe20001784270 */
[----:B------:R-:W-:Y:S01]  /*d190*/  FMUL.FTZ R101, R101, R83 ;  /* 0x0000005365657220 */ /* 0x000fe20000410000 */
[----:B------:R-:W-:Y:S01]  /*d1a0*/  FMNMX.FTZ R6, R12, R53, !PT ;  /* 0x000000350c067209 */ /* 0x000fe20007810000 */
[-C--:B------:R-:W-:Y:S01]  /*d1b0*/  FMUL.FTZ R104, R104, R83.reuse ;  /* 0x0000005368687220 */ /* 0x080fe20000410000 */
[----:B------:R-:W-:Y:S01]  /*d1c0*/  FSEL R52, R52, -INF , !P3 ;  /* 0xff80000034347808 */ /* 0x000fe20005800000 */
[----:B------:R-:W5:Y:S01]  /*d1d0*/  MUFU.EX2 R140, R140 ;  /* 0x0000008c008c7308 */ /* 0x000f620000000800 */
[----:B------:R-:W-:Y:S01]  /*d1e0*/  ISETP.LT.OR P4, PT, R120, 0x4a, P4 ;  /* 0x0000004a7800780c */ /* 0x000fe20002781670 */
[-C--:B------:R-:W-:Y:S01]  /*d1f0*/  FMUL.FTZ R105, R105, R83.reuse ;  /* 0x0000005369697220 */ /* 0x080fe20000410000 */
[----:B------:R-:W-:Y:S01]  /*d200*/  ISETP.GT.AND P3, PT, R87, 0x48, P2 ;  /* 0x000000485700780c */ /* 0x000fe20001764270 */
[-C--:B------:R-:W-:Y:S01]  /*d210*/  FMUL.FTZ R108, R108, R83.reuse ;  /* 0x000000536c6c7220 */ /* 0x080fe20000410000 */
[----:B------:R-:W-:Y:S01]  /*d220*/  FMNMX.FTZ R53, R45, R6, !PT ;  /* 0x000000062d357209 */ /* 0x000fe20007810000 */
[-C--:B------:R-:W-:Y:S01]  /*d230*/  FMUL.FTZ R109, R109, R83.reuse ;  /* 0x000000536d6d7220 */ /* 0x080fe20000410000 */
[----:B------:R-:W-:Y:S01]  /*d240*/  FSEL R30, R57, -INF , !P4 ;  /* 0xff800000391e7808 */ /* 0x000fe20006000000 */
[----:B------:R-:W5:Y:S01]  /*d250*/  MUFU.EX2 R49, R49 ;  /* 0x0000003100317308 */ /* 0x000f620000000800 */
[----:B------:R-:W-:Y:S01]  /*d260*/  ISETP.LT.OR P3, PT, R120, 0x49, P3 ;  /* 0x000000497800780c */ /* 0x000fe20001f61670 */
[----:B------:R-:W-:Y:S01]  /*d270*/  FMUL.FTZ R112, R112, R83 ;  /* 0x0000005370707220 */ /* 0x000fe20000410000 */
[----:B------:R-:W-:Y:S01]  /*d280*/  FMNMX.FTZ R57, R20, R53, !PT ;  /* 0x0000003514397209 */ /* 0x000fe20007810000 */
[-C--:B------:R-:W-:Y:S01]  /*d290*/  FMUL.FTZ R113, R113, R83.reuse ;  /* 0x0000005371717220 */ /* 0x080fe20000410000 */
[----:B------:R-:W-:Y:S01]  /*d2a0*/  FSEL R55, R55, -INF , !P3 ;  /* 0xff80000037377808 */ /* 0x000fe20005800000 */
[----:B------:R-:W-:Y:S01]  /*d2b0*/  FMUL.FTZ R116, R116, R83 ;  /* 0x0000005374747220 */ /* 0x000fe20000410000 */
[----:B------:R-:W-:Y:S01]  /*d2c0*/  FMNMX.FTZ R57, R48, R57, !PT ;  /* 0x0000003930397209 */ /* 0x000fe20007810000 */
[----:B------:R-:W-:Y:S01]  /*d2d0*/  MUFU.EX2 R53, R42 ;  /* 0x0000002a00357308 */ /* 0x000fe20000000800 */
[----:B------:R-:W-:Y:S01]  /*d2e0*/  ISETP.GT.AND P3, PT, R87, 0x50, P2 ;  /* 0x000000505700780c */ /* 0x000fe20001764270 */
[----:B------:R-:W-:Y:S01]  /*d2f0*/  FMUL.FTZ R117, R117, R83 ;  /* 0x0000005375757220 */ /* 0x000fe20000410000 */
[----:B------:R-:W-:-:S02]  /*d300*/  FMNMX.FTZ R57, R26, R57, !PT ;  /* 0x000000391a397209 */ /* 0x000fc40007810000 */
[----:B------:R-:W-:Y:S02]  /*d310*/  ISETP.LT.OR P3, PT, R120, 0x51, P3 ;  /* 0x000000517800780c */ /* 0x000fe40001f61670 */
[----:B------:R-:W-:Y:S01]  /*d320*/  FMNMX.FTZ R57, R52, R57, !PT ;  /* 0x0000003934397209 */ /* 0x000fe20007810000 */
[----:B------:R-:W-:Y:S01]  /*d330*/  MUFU.EX2 R142, R142 ;  /* 0x0000008e008e7308 */ /* 0x000fe20000000800 */
[----:B------:R-:W-:Y:S02]  /*d340*/  FSEL R59, R59, -INF , !P3 ;  /* 0xff8000003b3b7808 */ /* 0x000fe40005800000 */
[C---:B------:R-:W-:Y:S02]  /*d350*/  ISETP.GT.AND P3, PT, R87.reuse, 0x58, P2 ;  /* 0x000000585700780c */ /* 0x040fe40001764270 */
[----:B------:R-:W-:Y:S02]  /*d360*/  ISETP.GT.AND P4, PT, R87, 0x51, P2 ;  /* 0x000000515700780c */ /* 0x000fe40001784270 */
[----:B------:R-:W-:Y:S01]  /*d370*/  FMNMX.FTZ R6, R28, R57, !PT ;  /* 0x000000391c067209 */ /* 0x000fe20007810000 */
[----:B------:R-:W-:Y:S01]  /*d380*/  MUFU.EX2 R136, R136 ;  /* 0x0000008800887308 */ /* 0x000fe20000000800 */
[----:B------:R-:W-:-:S02]  /*d390*/  ISETP.LT.OR P3, PT, R120, 0x59, P3 ;  /* 0x000000597800780c */ /* 0x000fc40001f61670 */
[----:B------:R-:W-:Y:S02]  /*d3a0*/  ISETP.LT.OR P4, PT, R120, 0x52, P4 ;  /* 0x000000527800780c */ /* 0x000fe40002781670 */
[----:B------:R-:W-:Y:S02]  /*d3b0*/  FMNMX.FTZ R121, R55, R6, !PT ;  /* 0x0000000637797209 */ /* 0x000fe40007810000 */
[----:B------:R-:W-:Y:S01]  /*d3c0*/  FSEL R64, R64, -INF , !P3 ;  /* 0xff80000040407808 */ /* 0x000fe20005800000 */
[----:B------:R1:W-:Y:S01]  /*d3d0*/  MUFU.EX2 R57, R46 ;  /* 0x0000002e00397308 */ /* 0x0003e20000000800 */
[----:B------:R-:W-:Y:S02]  /*d3e0*/  ISETP.GT.AND P3, PT, R87, 0x60, P2 ;  /* 0x000000605700780c */ /* 0x000fe40001764270 */
[----:B------:R-:W-:Y:S02]  /*d3f0*/  FSEL R61, R61, -INF , !P4 ;  /* 0xff8000003d3d7808 */ /* 0x000fe40006000000 */
[----:B------:R-:W-:-:S02]  /*d400*/  FMNMX.FTZ R6, R30, R121, !PT ;  /* 0x000000791e067209 */ /* 0x000fc40007810000 */
[----:B------:R-:W-:Y:S01]  /*d410*/  ISETP.GT.AND P4, PT, R87, 0x59, P2 ;  /* 0x000000595700780c */ /* 0x000fe20001784270 */
[----:B------:R-:W-:Y:S01]  /*d420*/  MUFU.EX2 R138, R138 ;  /* 0x0000008a008a7308 */ /* 0x000fe20000000800 */
[C---:B------:R-:W-:Y:S01]  /*d430*/  ISETP.LT.OR P3, PT, R120.reuse, 0x61, P3 ;  /* 0x000000617800780c */ /* 0x040fe20001f61670 */
[----:B-1----:R-:W-:Y:S01]  /*d440*/  FFMA.FTZ R46, R83, R3, R148 ;  /* 0x00000003532e7223 */ /* 0x002fe20000010094 */
[----:B------:R-:W-:Y:S02]  /*d450*/  FMNMX.FTZ R6, R59, R6, !PT ;  /* 0x000000063b067209 */ /* 0x000fe40007810000 */
[----:B------:R-:W-:Y:S01]  /*d460*/  ISETP.LT.OR P4, PT, R120, 0x5a, P4 ;  /* 0x0000005a7800780c */ /* 0x000fe20002781670 */
[----:B------:R-:W-:Y:S01]  /*d470*/  FADD.FTZ R3, R33, R46 ;  /* 0x0000002e21037221 */ /* 0x000fe20000010000 */
[----:B------:R-:W-:Y:S01]  /*d480*/  FSEL R32, R67, -INF , !P3 ;  /* 0xff80000043207808 */ /* 0x000fe20005800000 */
[----:B------:R-:W-:Y:S01]  /*d490*/  MUFU.EX2 R51, R51 ;  /* 0x0000003300337308 */ /* 0x000fe20000000800 */
[----:B------:R-:W-:Y:S01]  /*d4a0*/  FMNMX.FTZ R67, R61, R6, !PT ;  /* 0x000000063d437209 */ /* 0x000fe20007810000 */
[----:B------:R-:W-:Y:S01]  /*d4b0*/  FADD.FTZ R46, R150, R3 ;  /* 0x00000003962e7221 */ /* 0x000fe20000010000 */
[----:B------:R-:W-:-:S02]  /*d4c0*/  FSEL R65, R65, -INF , !P4 ;  /* 0xff80000041417808 */ /* 0x000fc40006000000 */
[C---:B------:R-:W-:Y:S02]  /*d4d0*/  ISETP.GT.AND P4, PT, R87.reuse, 0x61, P2 ;  /* 0x000000615700780c */ /* 0x040fe40001784270 */
[----:B------:R-:W-:Y:S01]  /*d4e0*/  FMNMX.FTZ R6, R64, R67, !PT ;  /* 0x0000004340067209 */ /* 0x000fe20007810000 */
[----:B------:R-:W-:Y:S01]  /*d4f0*/  MUFU.EX2 R132, R132 ;  /* 0x0000008400847308 */ /* 0x000fe20000000800 */
[----:B------:R-:W-:Y:S02]  /*d500*/  ISETP.GT.AND P3, PT, R87, 0x68, P2 ;  /* 0x000000685700780c */ /* 0x000fe40001764270 */
[C---:B------:R-:W-:Y:S02]  /*d510*/  ISETP.LT.OR P4, PT, R120.reuse, 0x62, P4 ;  /* 0x000000627800780c */ /* 0x040fe40002781670 */
[----:B------:R-:W-:Y:S02]  /*d520*/  FMNMX.FTZ R67, R65, R6, !PT ;  /* 0x0000000641437209 */ /* 0x000fe40007810000 */
[----:B------:R-:W-:Y:S01]  /*d530*/  ISETP.LT.OR P3, PT, R120, 0x69, P3 ;  /* 0x000000697800780c */ /* 0x000fe20001f61670 */
[----:B------:R-:W-:Y:S01]  /*d540*/  MUFU.EX2 R134, R134 ;  /* 0x0000008600867308 */ /* 0x000fe20000000800 */
[----:B------:R-:W-:-:S02]  /*d550*/  FSEL R69, R69, -INF , !P4 ;  /* 0xff80000045457808 */ /* 0x000fc40006000000 */
[----:B------:R-:W-:Y:S02]  /*d560*/  ISETP.GT.AND P4, PT, R87, 0x69, P2 ;  /* 0x000000695700780c */ /* 0x000fe40001784270 */
[----:B------:R-:W-:Y:S01]  /*d570*/  FMNMX.FTZ R6, R32, R67, !PT ;  /* 0x0000004320067209 */ /* 0x000fe20007810000 */
[----:B------:R-:W-:Y:S01]  /*d580*/  FFMA.FTZ R67, R56, UR10, -R85 ;  /* 0x0000000a38437c23 */ /* 0x000fe20008010855 */
[----:B------:R-:W-:Y:S01]  /*d590*/  FSEL R71, R71, -INF , !P3 ;  /* 0xff80000047477808 */ /* 0x000fe20005800000 */
[----:B------:R-:W-:Y:S01]  /*d5a0*/  MUFU.EX2 R128, R128 ;  /* 0x0000008000807308 */ /* 0x000fe20000000800 */
[----:B------:R-:W-:Y:S02]  /*d5b0*/  ISETP.GT.AND P3, PT, R87, 0x70, P2 ;  /* 0x000000705700780c */ /* 0x000fe40001764270 */
[----:B------:R-:W-:Y:S02]  /*d5c0*/  ISETP.LT.OR P4, PT, R120, 0x6a, P4 ;  /* 0x0000006a7800780c */ /* 0x000fe40002781670 */
[----:B------:R-:W-:-:S02]  /*d5d0*/  FMNMX.FTZ R6, R69, R6, !PT ;  /* 0x0000000645067209 */ /* 0x000fc40007810000 */
        /* <DEDUP_REMOVED lines=8> */
[C---:B------:R-:W-:Y:S02]  /*d660*/  ISETP.LT.OR P4, PT, R120.reuse, 0x72, P4 ;  /* 0x000000727800780c */ /* 0x040fe40002781670 */
[----:B------:R-:W-:Y:S02]  /*d670*/  FMNMX.FTZ R77, R73, R6, !PT ;  /* 0x00000006494d7209 */ /* 0x000fe40007810000 */
[----:B------:R-:W-:Y:S01]  /*d680*/  ISETP.LT.OR P3, PT, R120, 0x79, P3 ;  /* 0x000000797800780c */ /* 0x000fe20001f61670 */
[----:B------:R-:W-:Y:S01]  /*d690*/  MUFU.EX2 R130, R130 ;  /* 0x0000008200827308 */ /* 0x000fe20000000800 */
[----:B------:R-:W-:Y:S02]  /*d6a0*/  ISETP.GT.AND P2, PT, R87, 0x79, P2 ;  /* 0x000000795700780c */ /* 0x000fe40001744270 */
[----:B------:R-:W-:Y:S02]  /*d6b0*/  FSEL R78, R78, -INF , !P4 ;  /* 0xff8000004e4e7808 */ /* 0x000fe40006000000 */
[----:B------:R-:W-:-:S02]  /*d6c0*/  FMNMX.FTZ R77, R34, R77, !PT ;  /* 0x0000004d224d7209 */ /* 0x000fc40007810000 */
[----:B------:R-:W-:Y:S01]  /*d6d0*/  FSEL R36, R79, -INF , !P3 ;  /* 0xff8000004f247808 */ /* 0x000fe20005800000 */
[----:B------:R-:W-:Y:S01]  /*d6e0*/  MUFU.EX2 R124, R124 ;  /* 0x0000007c007c7308 */ /* 0x000fe20000000800 */
[----:B------:R-:W-:Y:S01]  /*d6f0*/  ISETP.LT.OR P2, PT, R120, 0x7a, P2 ;  /* 0x0000007a7800780c */ /* 0x000fe20001741670 */
[--C-:B------:R-:W-:Y:S01]  /*d700*/  FFMA.FTZ R120, R76, UR10, -R85.reuse ;  /* 0x0000000a4c787c23 */ /* 0x100fe20008010855 */
[----:B------:R-:W-:Y:S02]  /*d710*/  FMNMX.FTZ R79, R78, R77, !PT ;  /* 0x0000004d4e4f7209 */ /* 0x000fe40007810000 */
[----:B------:R-:W-:Y:S01]  /*d720*/  FSEL R40, R81, -INF , !P2 ;  /* 0xff80000051287808 */ /* 0x000fe20005000000 */
[----:B------:R-:W-:Y:S01]  /*d730*/  FFMA.FTZ R81, R72, UR10, -R85 ;  /* 0x0000000a48517c23 */ /* 0x000fe20008010855 */
[----:B------:R-:W-:Y:S01]  /*d740*/  FMNMX.FTZ R79, R36, R79, !PT ;  /* 0x0000004f244f7209 */ /* 0x000fe20007810000 */
[----:B------:R-:W-:Y:S01]  /*d750*/  MUFU.EX2 R77, R60 ;  /* 0x0000003c004d7308 */ /* 0x000fe20000000800 */
[----:B------:R-:W-:-:S02]  /*d760*/  F2FP.BF16.F32.PACK_AB R150, R21, R150 ;  /* 0x000000961596723e */ /* 0x000fc400000010ff */
[----:B------:R-:W-:Y:S01]  /*d770*/  FMNMX.FTZ R6, R40, R79, !PT ;  /* 0x0000004f28067209 */ /* 0x000fe20007810000 */
[----:B------:R-:W-:Y:S01]  /*d780*/  FFMA.FTZ R79, R68, UR10, -R85 ;  /* 0x0000000a444f7c23 */ /* 0x000fe20008010855 */
[----:B------:R-:W-:-:S03]  /*d790*/  F2FP.BF16.F32.PACK_AB R148, R33, R148 ;  /* 0x000000942194723e */ /* 0x000fc600000010ff */
[----:B------:R-:W1:Y:S01]  /*d7a0*/  SHFL.BFLY PT, R87, R6, 0x2, 0x1f ;  /* 0x0c401f0006577f89 */ /* 0x000e6200000e0000 */
[----:B------:R-:W-:Y:S08]  /*d7b0*/  MUFU.EX2 R81, R81 ;  /* 0x0000005100517308 */ /* 0x000ff00000000800 */
[----:B------:R-:W-:Y:S08]  /*d7c0*/  MUFU.EX2 R79, R79 ;  /* 0x0000004f004f7308 */ /* 0x000ff00000000800 */
[----:B------:R-:W-:Y:S01]  /*d7d0*/  MUFU.EX2 R126, R126 ;  /* 0x0000007e007e7308 */ /* 0x000fe20000000800 */
[----:B-1----:R-:W-:-:S07]  /*d7e0*/  FMNMX.FTZ R42, R6, R87, !PT ;  /* 0x00000057062a7209 */ /* 0x002fce0007810000 */
[----:B------:R-:W-:Y:S01]  /*d7f0*/  MUFU.EX2 R75, R75 ;  /* 0x0000004b004b7308 */ /* 0x000fe20000000800 */
[--C-:B------:R-:W-:Y:S01]  /*d800*/  FFMA.FTZ R87, R80, UR10, -R85.reuse ;  /* 0x0000000a50577c23 */ /* 0x100fe20008010855 */
[----:B------:R-:W-:Y:S01]  /*d810*/  FFMA.FTZ R85, R84, UR10, -R85 ;  /* 0x0000000a54557c23 */ /* 0x000fe20008010855 */
[----:B------:R-:W1:Y:S05]  /*d820*/  SHFL.BFLY PT, R121, R42, 0x1, 0x1f ;  /* 0x0c201f002a797f89 */ /* 0x000e6a00000e0000 */
[----:B------:R-:W-:Y:S08]  /*d830*/  MUFU.EX2 R120, R120 ;  /* 0x0000007800787308 */ /* 0x000ff00000000800 */
[----:B------:R-:W-:Y:S08]  /*d840*/  MUFU.EX2 R87, R87 ;  /* 0x0000005700577308 */ /* 0x000ff00000000800 */
[----:B------:R-:W-:Y:S01]  /*d850*/  MUFU.EX2 R122, R122 ;  /* 0x0000007a007a7308 */ /* 0x000fe20000000800 */
[----:B-1----:R-:W-:-:S04]  /*d860*/  FMNMX.FTZ R6, R42, R121, !PT ;  /* 0x000000792a067209 */ /* 0x002fc80007810000 */
[C---:B------:R-:W-:Y:S01]  /*d870*/  FSETP.NEU.FTZ.AND P2, PT, R6.reuse, -INF , PT ;  /* 0xff8000000600780b */ /* 0x040fe20003f5d000 */
[C---:B------:R-:W-:Y:S02]  /*d880*/  FMUL.FTZ R44, R6.reuse, UR10 ;  /* 0x0000000a062c7c20 */ /* 0x040fe40008410000 */
[----:B------:R-:W-:Y:S01]  /*d890*/  MUFU.EX2 R85, R85 ;  /* 0x0000005500557308 */ /* 0x000fe20000000800 */
[----:B------:R-:W-:Y:S02]  /*d8a0*/  FSEL R3, R6, RZ, P2 ;  /* 0x000000ff06037208 */ /* 0x000fe40001000000 */
[----:B------:R-:W-:Y:S02]  /*d8b0*/  FSEL R44, R44, RZ, P2 ;  /* 0x000000ff2c2c7208 */ /* 0x000fe40001000000 */
[C---:B------:R-:W-:Y:S01]  /*d8c0*/  ISETP.GT.AND P2, PT, R0.reuse, UR43, PT ;  /* 0x0000002b00007c0c */ /* 0x040fe2000bf44270 */
[----:B------:R-:W-:Y:S01]  /*d8d0*/  FADD.FTZ R3, -R3, R10 ;  /* 0x0000000a03037221 */ /* 0x000fe20000010100 */
[----:B------:R-:W-:-:S02]  /*d8e0*/  VIADD R0, R0, 0xffffffff ;  /* 0xffffffff00007836 */ /* 0x000fc40000000000 */
[--C-:B------:R-:W-:Y:S01]  /*d8f0*/  FFMA.FTZ R149, R14, UR10, -R44.reuse ;  /* 0x0000000a0e957c23 */ /* 0x100fe2000801082c */
[----:B------:R-:W-:Y:S01]  /*d900*/  FFMA.FTZ R14, R25, UR10, -R44 ;  /* 0x0000000a190e7c23 */ /* 0x000fe2000801082c */
[----:B------:R-:W-:Y:S01]  /*d910*/  FADD.FTZ R25, R21, R46 ;  /* 0x0000002e15197221 */ /* 0x000fe20000010000 */
[--C-:B------:R-:W-:Y:S01]  /*d920*/  FFMA.FTZ R8, R39, UR10, -R44.reuse ;  /* 0x0000000a27087c23 */ /* 0x100fe2000801082c */
[----:B------:R-:W-:Y:S01]  /*d930*/  FMUL.FTZ R3, R3, UR10 ;  /* 0x0000000a03037c20 */ /* 0x000fe20008410000 */
[--C-:B------:R-:W-:Y:S01]  /*d940*/  FFMA.FTZ R145, R27, UR10, -R44.reuse ;  /* 0x0000000a1b917c23 */ /* 0x100fe2000801082c */
[----:B--2---:R-:W-:Y:S01]  /*d950*/  FADD.FTZ R46, R144, R25 ;  /* 0x00000019902e7221 */ /* 0x004fe20000010000 */
[--C-:B------:R-:W-:Y:S01]  /*d960*/  FFMA.FTZ R151, R24, UR10, -R44.reuse ;  /* 0x0000000a18977c23 */ /* 0x100fe2000801082c */
[----:B------:R-:W-:Y:S01]  /*d970*/  MUFU.EX2 R149, R149 ;  /* 0x0000009500957308 */ /* 0x000fe20000000800 */
[----:B------:R-:W-:Y:S01]  /*d980*/  FFMA.FTZ R26, R26, UR10, -R44 ;  /* 0x0000000a1a1a7c23 */ /* 0x000fe2000801082c */
[----:B---3--:R-:W-:Y:S01]  /*d990*/  FADD.FTZ R25, R43, R46 ;  /* 0x0000002e2b197221 */ /* 0x008fe20000010000 */
[--C-:B------:R-:W-:Y:S01]  /*d9a0*/  FFMA.FTZ R24, R29, UR10, -R44.reuse ;  /* 0x0000000a1d187c23 */ /* 0x100fe2000801082c */
[--C-:B------:R-:W-:Y:S01]  /*d9b0*/  FFMA.FTZ R147, R31, UR10, -R44.reuse ;  /* 0x0000000a1f937c23 */ /* 0x100fe2000801082c */
[--C-:B------:R-:W-:Y:S01]  /*d9c0*/  FFMA.FTZ R38, R38, UR10, -R44.reuse ;  /* 0x0000000a26267c23 */ /* 0x100fe2000801082c */
[----:B0-----:R-:W-:Y:S01]  /*d9d0*/  FADD.FTZ R46, R146, R25 ;  /* 0x00000019922e7221 */ /* 0x001fe20000010000 */
[--C-:B------:R-:W-:Y:S01]  /*d9e0*/  FFMA.FTZ R141, R35, UR10, -R44.reuse ;  /* 0x0000000a238d7c23 */ /* 0x100fe2000801082c */
[----:B------:R-:W-:Y:S01]  /*d9f0*/  MUFU.EX2 R8, R8 ;  /* 0x0000000800087308 */ /* 0x000fe20000000800 */
[----:B------:R-:W-:Y:S01]  /*da00*/  FFMA.FTZ R42, R37, UR10, -R44 ;  /* 0x0000000a252a7c23 */ /* 0x000fe2000801082c */
[----:B----4-:R-:W-:Y:S01]  /*da10*/  FADD.FTZ R27, R47, R46 ;  /* 0x0000002e2f1b7221 */ /* 0x010fe20000010000 */
[--C-:B------:R-:W-:Y:S01]  /*da20*/  FFMA.FTZ R143, R41, UR10, -R44.reuse ;  /* 0x0000000a298f7c23 */ /* 0x100fe2000801082c */
[--C-:B------:R-:W-:Y:S01]  /*da30*/  FFMA.FTZ R12, R12, UR10, -R44.reuse ;  /* 0x0000000a0c0c7c23 */ /* 0x100fe2000801082c */
[--C-:B------:R-:W-:Y:S01]  /*da40*/  FFMA.FTZ R139, R48, UR10, -R44.reuse ;  /* 0x0000000a308b7c23 */ /* 0x100fe2000801082c */
[----:B-----5:R-:W-:Y:S01]  /*da50*/  FADD.FTZ R46, R140, R27 ;  /* 0x0000001b8c2e7221 */ /* 0x020fe20000010000 */
[--C-:B------:R-:W-:Y:S01]  /*da60*/  FFMA.FTZ R137, R45, UR10, -R44.reuse ;  /* 0x0000000a2d897c23 */ /* 0x100fe2000801082c */
[----:B------:R-:W0:Y:S01]  /*da70*/  MUFU.EX2 R25, R3 ;  /* 0x0000000300197308 */ /* 0x000e220000000800 */
[----:B------:R-:W-:Y:S01]  /*da80*/  FFMA.FTZ R20, R20, UR10, -R44 ;  /* 0x0000000a14147c23 */ /* 0x000fe2000801082c */
[----:B------:R-:W-:Y:S01]  /*da90*/  FADD.FTZ R27, R49, R46 ;  /* 0x0000002e311b7221 */ /* 0x000fe20000010000 */
        /* <DEDUP_REMOVED lines=13> */
[----:B------:R2:W-:Y:S01]  /*db70*/  MUFU.EX2 R10, R26 ;  /* 0x0000001a000a7308 */ /* 0x0005e20000000800 */
[----:B------:R-:W-:Y:S01]  /*db80*/  IMAD.U32 R29, RZ, RZ, UR26 ;  /* 0x0000001aff1d7e24 */ /* 0x000fe2000f8e00ff */
[----:B------:R-:W-:Y:S01]  /*db90*/  UMOV UR26, UR39 ;  /* 0x00000027001a7c82 */ /* 0x000fe20008000000 */
[----:B------:R-:W-:Y:S01]  /*dba0*/  F2FP.BF16.F32.PACK_AB R144, R43, R144 ;  /* 0x000000902b90723e */ /* 0x000fe200000010ff */
[-C--:B0-----:R-:W-:Y:S01]  /*dbb0*/  FMUL.FTZ R90, R90, R25.reuse ;  /* 0x000000195a5a7220 */ /* 0x081fe20000410000 */
[----:B------:R-:W-:Y:S01]  /*dbc0*/  F2FP.BF16.F32.PACK_AB R146, R47, R146 ;  /* 0x000000922f92723e */ /* 0x000fe200000010ff */
[-C--:B------:R-:W-:Y:S01]  /*dbd0*/  FMUL.FTZ R91, R91, R25.reuse ;  /* 0x000000195b5b7220 */ /* 0x080fe20000410000 */
[----:B------:R-:W-:Y:S01]  /*dbe0*/  @!P1 LEA R29, R29, UR45, 0x3 ;  /* 0x0000002d1d1d9c11 */ /* 0x000fe2000f8e18ff */
[----:B------:R-:W0:Y:S01]  /*dbf0*/  MUFU.EX2 R14, R14 ;  /* 0x0000000e000e7308 */ /* 0x000e220000000800 */
[----:B--2---:R-:W-:Y:S01]  /*dc00*/  FFMA.FTZ R26, R28, UR10, -R44 ;  /* 0x0000000a1c1a7c23 */ /* 0x004fe2000801082c */
[----:B------:R-:W-:Y:S01]  /*dc10*/  FADD.FTZ R28, R142, R27 ;  /* 0x0000001b8e1c7221 */ /* 0x000fe20000010000 */
[----:B------:R-:W-:Y:S01]  /*dc20*/  F2FP.BF16.F32.PACK_AB R140, R49, R140 ;  /* 0x0000008c318c723e */ /* 0x000fe200000010ff */
[----:B------:R-:W-:Y:S01]  /*dc30*/  @!P1 VIADD R29, R29, 0x16860 ;  /* 0x000168601d1d9836 */ /* 0x000fe20000000000 */
[C---:B------:R-:W-:Y:S01]  /*dc40*/  F2FP.BF16.F32.PACK_AB R142, R53.reuse, R142 ;  /* 0x0000008e358e723e */ /* 0x040fe200000010ff */
[----:B------:R-:W-:Y:S01]  /*dc50*/  FADD.FTZ R3, R53, R28 ;  /* 0x0000001c35037221 */ /* 0x000fe20000010000 */
[----:B------:R-:W-:Y:S01]  /*dc60*/  FFMA.FTZ R28, R25, R2, R8 ;  /* 0x00000002191c7223 */ /* 0x000fe20000010008 */
[----:B------:R-:W2:Y:S01]  /*dc70*/  MUFU.EX2 R145, R145 ;  /* 0x0000009100917308 */ /* 0x000ea20000000800 */
[----:B------:R-:W-:Y:S01]  /*dc80*/  FFMA.FTZ R2, R30, UR10, -R44 ;  /* 0x0000000a1e027c23 */ /* 0x000fe2000801082c */
[----:B------:R-:W-:Y:S01]  /*dc90*/  FADD.FTZ R46, R136, R3 ;  /* 0x00000003882e7221 */ /* 0x000fe20000010000 */
[----:B------:R-:W-:Y:S01]  /*dca0*/  FADD.FTZ R30, R149, R28 ;  /* 0x0000001c951e7221 */ /* 0x000fe20000010000 */
[----:B------:R-:W-:Y:S01]  /*dcb0*/  FFMA.FTZ R28, R61, UR10, -R44 ;  /* 0x0000000a3d1c7c23 */ /* 0x000fe2000801082c */
[----:B------:R-:W-:Y:S01]  /*dcc0*/  @!P1 PRMT R29, RZ, 0x654, R29 ;  /* 0x00000654ff1d9816 */ /* 0x000fe2000000001d */
[----:B------:R-:W-:Y:S01]  /*dcd0*/  FADD.FTZ R27, R57, R46 ;  /* 0x0000002e391b7221 */ /* 0x000fe20000010000 */
[----:B-1----:R-:W-:Y:S01]  /*dce0*/  FADD.FTZ R3, R151, R30 ;  /* 0x0000001e97037221 */ /* 0x002fe20000010000 */
[----:B------:R-:W1:Y:S01]  /*dcf0*/  MUFU.EX2 R24, R24 ;  /* 0x0000001800187308 */ /* 0x000e620000000800 */
[----:B------:R3:W-:Y:S01]  /*dd00*/  @!P1 SYNCS.ARRIVE.TRANS64.RED.A1T0 RZ, [R29+URZ], RZ ;  /* 0x000000ff1dff99a7 */ /* 0x0007e2000810043f */
[----:B------:R-:W-:Y:S01]  /*dd10*/  FADD.FTZ R30, R138, R27 ;  /* 0x0000001b8a1e7221 */ /* 0x000fe20000010000 */
[----:B0-----:R-:W-:Y:S01]  /*dd20*/  FADD.FTZ R46, R14, R3 ;  /* 0x000000030e2e7221 */ /* 0x001fe20000010000 */
[----:B------:R-:W-:Y:S01]  /*dd30*/  F2FP.BF16.F32.PACK_AB R149, R149, R8 ;  /* 0x000000089595723e */ /* 0x000fe200000010ff */
[-C--:B------:R-:W-:Y:S01]  /*dd40*/  FMUL.FTZ R94, R94, R25.reuse ;  /* 0x000000195e5e7220 */ /* 0x080fe20000410000 */
[----:B------:R-:W-:Y:S01]  /*dd50*/  FADD.FTZ R27, R51, R30 ;  /* 0x0000001e331b7221 */ /* 0x000fe20000010000 */
[----:B------:R-:W-:Y:S01]  /*dd60*/  FFMA.FTZ R30, R65, UR10, -R44 ;  /* 0x0000000a411e7c23 */ /* 0x000fe2000801082c */
[----:B------:R-:W0:Y:S01]  /*dd70*/  MUFU.EX2 R147, R147 ;  /* 0x0000009300937308 */ /* 0x000e220000000800 */
[----:B--2---:R-:W-:Y:S01]  /*dd80*/  FADD.FTZ R3, R145, R46 ;  /* 0x0000002e91037221 */ /* 0x004fe20000010000 */
[----:B------:R-:W-:Y:S01]  /*dd90*/  FADD.FTZ R48, R132, R27 ;  /* 0x0000001b84307221 */ /* 0x000fe20000010000 */
[----:B------:R-:W-:Y:S01]  /*dda0*/  F2FP.BF16.F32.PACK_AB R136, R57, R136 ;  /* 0x000000883988723e */ /* 0x000fe200000010ff */
[-C--:B------:R-:W-:Y:S01]  /*ddb0*/  FMUL.FTZ R95, R95, R25.reuse ;  /* 0x000000195f5f7220 */ /* 0x080fe20000410000 */
[----:B------:R-:W-:Y:S01]  /*ddc0*/  F2FP.BF16.F32.PACK_AB R138, R51, R138 ;  /* 0x0000008a338a723e */ /* 0x000fe200000010ff */
[C---:B------:R-:W-:Y:S01]  /*ddd0*/  FADD.FTZ R27, R67.reuse, R48 ;  /* 0x00000030431b7221 */ /* 0x040fe20000010000 */
[----:B------:R-:W-:Y:S01]  /*dde0*/  F2FP.BF16.F32.PACK_AB R132, R67, R132 ;  /* 0x000000844384723e */ /* 0x000fe200000010ff */
[----:B------:R-:W2:Y:S01]  /*ddf0*/  MUFU.EX2 R38, R38 ;  /* 0x0000002600267308 */ /* 0x000ea20000000800 */
[----:B-1----:R-:W-:Y:S01]  /*de00*/  FADD.FTZ R46, R24, R3 ;  /* 0x00000003182e7221 */ /* 0x002fe20000010000 */
[----:B------:R-:W-:Y:S01]  /*de10*/  FADD.FTZ R48, R134, R27 ;  /* 0x0000001b86307221 */ /* 0x000fe20000010000 */
[C---:B------:R-:W-:Y:S01]  /*de20*/  F2FP.BF16.F32.PACK_AB R134, R77.reuse, R134 ;  /* 0x000000864d86723e */ /* 0x040fe200000010ff */
[----:B------:R-:W-:Y:S01]  /*de30*/  FMUL.FTZ R98, R98, R25 ;  /* 0x0000001962627220 */ /* 0x000fe20000410000 */
[----:B------:R-:W-:Y:S01]  /*de40*/  F2FP.BF16.F32.PACK_AB R151, R14, R151 ;  /* 0x000000970e97723e */ /* 0x000fe200000010ff */
[----:B------:R-:W-:Y:S01]  /*de50*/  FADD.FTZ R27, R77, R48 ;  /* 0x000000304d1b7221 */ /* 0x000fe20000010000 */
[----:B------:R-:W-:Y:S01]  /*de60*/  F2FP.BF16.F32.PACK_AB R145, R24, R145 ;  /* 0x000000911891723e */ /* 0x000fe200000010ff */
        /* <DEDUP_REMOVED lines=15> */
[----:B------:R-:W-:Y:S01]  /*df60*/  FMUL.FTZ R119, R119, R25 ;  /* 0x0000001977777220 */ /* 0x000fe20000410000 */
[----:B------:R-:W2:Y:S01]  /*df70*/  MUFU.EX2 R143, R143 ;  /* 0x0000008f008f7308 */ /* 0x000ea20000000800 */
[----:B-1----:R-:W-:Y:S01]  /*df80*/  FADD.FTZ R3, R141, R46 ;  /* 0x0000002e8d037221 */ /* 0x002fe20000010000 */
[----:B------:R-:W-:Y:S01]  /*df90*/  FADD.FTZ R46, R128, R27 ;  /* 0x0000001b802e7221 */ /* 0x000fe20000010000 */
[----:B------:R-:W-:Y:S01]  /*dfa0*/  F2FP.BF16.F32.PACK_AB R128, R63, R128 ;  /* 0x000000803f80723e */ /* 0x000fe200000010ff */
[----:B------:R-:W-:-:S02]  /*dfb0*/  IMAD.MOV.U32 R8, RZ, RZ, R7 ;  /* 0x000000ffff087224 */ /* 0x000fc400078e0007 */
[----:B------:R-:W-:Y:S02]  /*dfc0*/  FADD.FTZ R27, R63, R46 ;  /* 0x0000002e3f1b7221 */ /* 0x000fe40000010000 */
[----:B------:R-:W1:Y:S01]  /*dfd0*/  MUFU.EX2 R12, R12 ;  /* 0x0000000c000c7308 */ /* 0x000e620000000800 */
[----:B0-----:R-:W-:Y:S01]  /*dfe0*/  FADD.FTZ R44, R42, R3 ;  /* 0x000000032a2c7221 */ /* 0x001fe20000010000 */
[----:B------:R-:W-:Y:S01]  /*dff0*/  FADD.FTZ R46, R130, R27 ;  /* 0x0000001b822e7221 */ /* 0x000fe20000010000 */
[C---:B------:R-:W-:Y:S02]  /*e000*/  F2FP.BF16.F32.PACK_AB R130, R79.reuse, R130 ;  /* 0x000000824f82723e */ /* 0x040fe400000010ff */
[----:B------:R-:W-:Y:S01]  /*e010*/  F2FP.BF16.F32.PACK_AB R141, R42, R141 ;  /* 0x0000008d2a8d723e */ /* 0x000fe200000010ff */
[----:B------:R-:W-:Y:S02]  /*e020*/  FADD.FTZ R21, R79, R46 ;  /* 0x0000002e4f157221 */ /* 0x000fe40000010000 */
[----:B------:R-:W0:Y:S01]  /*e030*/  MUFU.EX2 R137, R137 ;  /* 0x0000008900897308 */ /* 0x000e220000000800 */
[----:B--2---:R-:W-:Y:S01]  /*e040*/  FADD.FTZ R3, R143, R44 ;  /* 0x0000002c8f037221 */ /* 0x004fe20000010000 */
[----:B------:R-:W-:Y:S01]  /*e050*/  FADD.FTZ R46, R124, R21 ;  /* 0x000000157c2e7221 */ /* 0x000fe20000010000 */
[----:B------:R-:W-:-:S03]  /*e060*/  F2FP.BF16.F32.PACK_AB R124, R81, R124 ;  /* 0x0000007c517c723e */ /* 0x000fc600000010ff */
[----:B------:R-:W-:Y:S02]  /*e070*/  FADD.FTZ R21, R81, R46 ;  /* 0x0000002e51157221 */ /* 0x000fe40000010000 */
[----:B------:R-:W2:Y:S01]  /*e080*/  MUFU.EX2 R20, R20 ;  /* 0x0000001400147308 */ /* 0x000ea20000000800 */
[----:B-1----:R-:W-:Y:S01]  /*e090*/  FADD.FTZ R44, R12, R3 ;  /* 0x000000030c2c7221 */ /* 0x002fe20000010000 */
[----:B------:R-:W-:Y:S01]  /*e0a0*/  FADD.FTZ R46, R126, R21 ;  /* 0x000000157e2e7221 */ /* 0x000fe20000010000 */
[C---:B------:R-:W-:Y:S02]  /*e0b0*/  F2FP.BF16.F32.PACK_AB R126, R75.reuse, R126 ;  /* 0x0000007e4b7e723e */ /* 0x040fe400000010ff */
[----:B------:R-:W-:Y:S01]  /*e0c0*/  F2FP.BF16.F32.PACK_AB R143, R12, R143 ;  /* 0x0000008f0c8f723e */ /* 0x000fe200000010ff */
[----:B------:R-:W-:Y:S02]  /*e0d0*/  FADD.FTZ R21, R75, R46 ;  /* 0x0000002e4b157221 */ /* 0x000fe40000010000 */
[----:B------:R-:W1:Y:S01]  /*e0e0*/  MUFU.EX2 R139, R139 ;  /* 0x0000008b008b7308 */ /* 0x000e620000000800 */
[----:B0-----:R-:W-:Y:S01]  /*e0f0*/  FADD.FTZ R3, R137, R44 ;  /* 0x0000002c89037221 */ /* 0x001fe20000010000 */
[----:B------:R-:W-:Y:S01]  /*e100*/  FADD.FTZ R46, R120, R21 ;  /* 0x00000015782e7221 */ /* 0x000fe20000010000 */
[----:B------:R-:W-:-:S03]  /*e110*/  F2FP.BF16.F32.PACK_AB R120, R87, R120 ;  /* 0x000000785778723e */ /* 0x000fc600000010ff */
[----:B------:R-:W-:Y:S02]  /*e120*/  FADD.FTZ R21, R87, R46 ;  /* 0x0000002e57157221 */ /* 0x000fe40000010000 */
[----:B------:R-:W0:Y:S01]  /*e130*/  MUFU.EX2 R133, R133 ;  /* 0x0000008500857308 */ /* 0x000e220000000800 */
[----:B--2---:R-:W-:Y:S01]  /*e140*/  FADD.FTZ R44, R20, R3 ;  /* 0x00000003142c7221 */ /* 0x004fe20000010000 */
[----:B------:R-:W-:Y:S01]  /*e150*/  FADD.FTZ R46, R122, R21 ;  /* 0x000000157a2e7221 */ /* 0x000fe20000010000 */
[----:B------:R-:W-:Y:S02]  /*e160*/  F2FP.BF16.F32.PACK_AB R122, R85, R122 ;  /* 0x0000007a557a723e */ /* 0x000fe400000010ff */
[----:B------:R-:W-:-:S03]  /*e170*/  F2FP.BF16.F32.PACK_AB R137, R20, R137 ;  /* 0x000000891489723e */ /* 0x000fc600000010ff */
[----:B------:R-:W2:Y:S01]  /*e180*/  MUFU.EX2 R26, R26 ;  /* 0x0000001a001a7308 */ /* 0x000ea20000000800 */
[----:B-1----:R-:W-:Y:S01]  /*e190*/  FADD.FTZ R3, R139, R44 ;  /* 0x0000002c8b037221 */ /* 0x002fe20000010000 */
[----:B------:R-:W-:-:S03]  /*e1a0*/  F2FP.BF16.F32.PACK_AB R139, R10, R139 ;  /* 0x0000008b0a8b723e */ /* 0x000fc600000010ff */
[----:B------:R-:W-:Y:S01]  /*e1b0*/  FADD.FTZ R44, R10, R3 ;  /* 0x000000030a2c7221 */ /* 0x000fe20000010000 */
[----:B------:R-:W-:Y:S02]  /*e1c0*/  IMAD.MOV.U32 R10, RZ, RZ, R6 ;  /* 0x000000ffff0a7224 */ /* 0x000fe400078e0006 */
        /* <DEDUP_REMOVED lines=9> */
[----:B------:R-:W-:Y:S01]  /*e260*/  F2FP.BF16.F32.PACK_AB R135, R2, R135 ;  /* 0x000000870287723e */ /* 0x000fe200000010ff */
[----:B------:R-:W-:-:S05]  /*e270*/  FADD.FTZ R3, R85, R46 ;  /* 0x0000002e55037221 */ /* 0x000fca0000010000 */
[----:B------:R-:W0:Y:S01]  /*e280*/  MUFU.EX2 R131, R131 ;  /* 0x0000008300837308 */ /* 0x000e220000000800 */
[----:B--2---:R-:W-:-:S07]  /*e290*/  FADD.FTZ R21, R129, R44 ;  /* 0x0000002c81157221 */ /* 0x004fce0000010000 */
[----:B------:R-:W2:Y:S01]  /*e2a0*/  MUFU.EX2 R30, R30 ;  /* 0x0000001e001e7308 */ /* 0x000ea20000000800 */
[C---:B-1----:R-:W-:Y:S01]  /*e2b0*/  FADD.FTZ R44, R28.reuse, R21 ;  /* 0x000000151c2c7221 */ /* 0x042fe20000010000 */
[----:B------:R-:W-:-:S06]  /*e2c0*/  F2FP.BF16.F32.PACK_AB R129, R28, R129 ;  /* 0x000000811c81723e */ /* 0x000fcc00000010ff */
[----:B------:R-:W-:Y:S01]  /*e2d0*/  MUFU.EX2 R32, R32 ;  /* 0x0000002000207308 */ /* 0x000fe20000000800 */
[----:B0-----:R-:W-:-:S07]  /*e2e0*/  FADD.FTZ R21, R131, R44 ;  /* 0x0000002c83157221 */ /* 0x001fce0000010000 */
[----:B------:R-:W0:Y:S01]  /*e2f0*/  MUFU.EX2 R69, R69 ;  /* 0x0000004500457308 */ /* 0x000e220000000800 */
[C---:B--2---:R-:W-:Y:S01]  /*e300*/  FADD.FTZ R21, R30.reuse, R21 ;  /* 0x000000151e157221 */ /* 0x044fe20000010000 */
[----:B------:R-:W-:-:S06]  /*e310*/  F2FP.BF16.F32.PACK_AB R131, R30, R131 ;  /* 0x000000831e83723e */ /* 0x000fcc00000010ff */
[----:B------:R-:W-:Y:S08]  /*e320*/  MUFU.EX2 R71, R71 ;  /* 0x0000004700477308 */ /* 0x000ff00000000800 */
[----:B------:R-:W1:Y:S01]  /*e330*/  MUFU.EX2 R73, R73 ;  /* 0x0000004900497308 */ /* 0x000e620000000800 */
[----:B0-----:R-:W-:-:S07]  /*e340*/  F2FP.BF16.F32.PACK_AB R125, R69, R32 ;  /* 0x00000020457d723e */ /* 0x001fce00000010ff */
[----:B------:R0:W2:Y:S08]  /*e350*/  MUFU.EX2 R121, R34 ;  /* 0x0000002200797308 */ /* 0x0000b00000000800 */
[----:B------:R-:W4:Y:S01]  /*e360*/  MUFU.EX2 R78, R78 ;  /* 0x0000004e004e7308 */ /* 0x000f220000000800 */
[----:B0-----:R-:W-:Y:S01]  /*e370*/  FADD.FTZ R34, R32, R21 ;  /* 0x0000001520227221 */ /* 0x001fe20000010000 */
[----:B-1----:R-:W-:-:S03]  /*e380*/  F2FP.BF16.F32.PACK_AB R127, R73, R71 ;  /* 0x00000047497f723e */ /* 0x002fc600000010ff */
[----:B------:R-:W-:-:S03]  /*e390*/  FADD.FTZ R34, R69, R34 ;  /* 0x0000002245227221 */ /* 0x000fc60000010000 */
[----:B------:R-:W0:Y:S01]  /*e3a0*/  MUFU.EX2 R123, R36 ;  /* 0x00000024007b7308 */ /* 0x000e220000000800 */
[----:B------:R-:W-:-:S04]  /*e3b0*/  FADD.FTZ R34, R71, R34 ;  /* 0x0000002247227221 */ /* 0x000fc80000010000 */
[----:B------:R-:W-:-:S03]  /*e3c0*/  FADD.FTZ R34, R73, R34 ;  /* 0x0000002249227221 */ /* 0x000fc60000010000 */
[----:B------:R-:W1:Y:S01]  /*e3d0*/  MUFU.EX2 R40, R40 ;  /* 0x0000002800287308 */ /* 0x000e620000000800 */
[----:B--2---:R-:W-:Y:S01]  /*e3e0*/  FADD.FTZ R34, R121, R34 ;  /* 0x0000002279227221 */ /* 0x004fe20000010000 */
[----:B----4-:R-:W-:-:S03]  /*e3f0*/  F2FP.BF16.F32.PACK_AB R121, R78, R121 ;  /* 0x000000794e79723e */ /* 0x010fc600000010ff */
[----:B------:R-:W-:-:S04]  /*e400*/  FADD.FTZ R34, R78, R34 ;  /* 0x000000224e227221 */ /* 0x000fc80000010000 */
[----:B0-----:R-:W-:-:S04]  /*e410*/  FADD.FTZ R34, R123, R34 ;  /* 0x000000227b227221 */ /* 0x001fc80000010000 */
[C---:B-1----:R-:W-:Y:S01]  /*e420*/  FADD.FTZ R2, R40.reuse, R34 ;  /* 0x0000002228027221 */ /* 0x042fe20000010000 */
[----:B------:R-:W-:Y:S01]  /*e430*/  F2FP.BF16.F32.PACK_AB R123, R40, R123 ;  /* 0x0000007b287b723e */ /* 0x000fe200000010ff */
[----:B---3--:R-:W-:Y:S06]  /*e440*/  @P2 BRA `(.L_x_11382) ;  /* 0xffffffc800dc2947 */ /* 0x008fec000383ffff */
.L_x_11365:
[----:B------:R-:W-:Y:S06]  /*e450*/  BAR.ARV 0x8, 0x1a0 ;  /* 0x0206800000007b1d */ /* 0x000fec0000002000 */
[----:B------:R-:W-:Y:S05]  /*e460*/  @!P0 BRA `(.L_x_11383) ;  /* 0x0000000000048947 */ /* 0x000fea0003800000 */
[----:B------:R-:W-:Y:S01]  /*e470*/  BPT.TRAP 0x1 ;  /* 0x000000040000795c */ /* 0x000fe20000300000 */
.L_x_11383:
[----:B------:R-:W-:Y:S01]  /*e480*/  ULEA UR5, UR39, UR45, 0x3 ;  /* 0x0000002d27057291 */ /* 0x000fe2000f8e183f */
[----:B------:R-:W-:-:S05]  /*e490*/  IMAD.U32 R0, RZ, RZ, UR38 ;  /* 0x00000026ff007e24 */ /* 0x000fca000f8e00ff */
[----:B------:R-:W-:-:S04]  /*e4a0*/  SHF.L.U32 R0, R0, 0x1f, RZ ;  /* 0x0000001f00007819 */ /* 0x000fc800000006ff */
[----:B------:R0:W1:Y:S01]  /*e4b0*/  SYNCS.PHASECHK.TRANS64.TRYWAIT P2, [UR5+0x16850], R0 ;  /* 0x01685000ff0075a7 */ /* 0x0000620008040145 */
[----:B------:R-:W-:Y:S05]  /*e4c0*/  @!P0 BRA `(.L_x_11384) ;  /* 0x0000000000048947 */ /* 0x000fea0003800000 */
[----:B------:R-:W-:Y:S01]  /*e4d0*/  BPT.TRAP 0x1 ;  /* 0x000000040000795c */ /* 0x000fe20000300000 */
.L_x_11384:
[----:B-1----:R-:W-:Y:S05]  /*e4e0*/  @P2 BRA `(.L_x_11385) ;  /* 0x0000000000082947 */ /* 0x002fea0003800000 */
[----:B------:R-:W1:Y:S02]  /*e4f0*/  SYNCS.PHASECHK.TRANS64.TRYWAIT P0, [UR5+0x16850], R0 ;  /* 0x01685000ff0075a7 */ /* 0x000e640008000145 */
[----:B-1----:R-:W-:Y:S05]  /*e500*/  @!P0 BRA `(.L_x_11386) ;  /* 0x0000006800488947 */ /* 0x002fea0003800000 */
.L_x_11385:
        /* <DEDUP_REMOVED lines=8> */
[----:B------:R-:W-:Y:S01]  /*e590*/  ULOP3.LUT UR4, UR45, 0x3fff, URZ, 0xc0, !UPT ;  /* 0x00003fff2d047892 */ /* 0x000fe2000f8ec03f */
[----:B------:R-:W-:Y:S02]  /*e5a0*/  IMAD.MOV.U32 R8, RZ, RZ, RZ ;  /* 0x000000ffff087224 */ /* 0x000fe400078e00ff */
[----:B------:R-:W-:Y:S01]  /*e5b0*/  IMAD.U32 R12, RZ, RZ, UR10 ;  /* 0x0000000aff0c7e24 */ /* 0x000fe2000f8e00ff */
[----:B------:R-:W-:-:S02]  /*e5c0*/  ULEA UR4, UR39, UR4, 0xa ;  /* 0x0000000427047291 */ /* 0x000fc4000f8e503f */
[----:B------:R-:W-:-:S04]  /*e5d0*/  UIADD3 UR39, UR39, 0x1, URZ ;  /* 0x0000000127277890 */ /* 0x000fc8000fffe03f */
[----:B------:R-:W-:Y:S01]  /*e5e0*/  UISETP.NE.AND UP0, UPT, UR39, 0x2, UPT ;  /* 0x000000022700788c */ /* 0x000fe2000bf05270 */
[----:B------:R-:W-:Y:S02]  /*e5f0*/  UMOV UR6, UR4 ;  /* 0x0000000400067c82 */ /* 0x000fe40008000000 */
[----:B------:R-:W-:Y:S01]  /*e600*/  HGMMA.64x64x16.F32.BF16 R88, R148, gdesc[UR4].tnspB, R88, gsb0 ;  /* 0x40e0000494587df0 */ /* 0x000fe20008001858 */
[----:B------:R-:W-:Y:S01]  /*e610*/  UIADD3 UR6, UR4, 0x80, URZ ;  /* 0x0000008004067890 */ /* 0x000fe2000fffe03f */
[----:B------:R-:W-:Y:S01]  /*e620*/  UMOV UR7, 0x40000040 ;  /* 0x4000004000077882 */ /* 0x000fe20000000000 */
[----:B------:R-:W-:Y:S01]  /*e630*/  USEL UR39, UR39, URZ, UP0 ;  /* 0x0000003f27277287 */ /* 0x000fe20008000000 */
[----:B0-----:R-:W-:Y:S01]  /*e640*/  FADD.FTZ R0, R0, R3 ;  /* 0x0000000300007221 */ /* 0x001fe20000010000 */
[----:B------:R-:W-:Y:S02]  /*e650*/  IMAD.MOV.U32 R3, RZ, RZ, RZ ;  /* 0x000000ffff037224 */ /* 0x000fe400078e00ff */
[----:B-1----:R-:W-:Y:S01]  /*e660*/  FADD.FTZ R4, R5, R2 ;  /* 0x0000000205047221 */ /* 0x002fe20000010000 */
[----:B------:R-:W-:Y:S01]  /*e670*/  IMAD.MOV.U32 R2, RZ, RZ, -0x800000 ;  /* 0xff800000ff027424 */ /* 0x000fe200078e00ff */
[----:B------:R-:W0:Y:S04]  /*e680*/  SHFL.BFLY PT, R5, R0, 0x1, 0x1f ;  /* 0x0c201f0000057f89 */ /* 0x000e2800000e0000 */
[----:B------:R-:W1:Y:S01]  /*e690*/  SHFL.BFLY PT, R9, R4, 0x1, 0x1f ;  /* 0x0c201f0004097f89 */ /* 0x000e6200000e0000 */
[----:B0-----:R-:W-:Y:S01]  /*e6a0*/  FADD.FTZ R10, R0, R5 ;  /* 0x00000005000a7221 */ /* 0x001fe20000010000 */
[----:B------:R-:W-:-:S02]  /*e6b0*/  IMAD.MOV.U32 R0, RZ, RZ, -0x800000 ;  /* 0xff800000ff007424 */ /* 0x000fc400078e00ff */
[----:B-1----:R-:W-:Y:S02]  /*e6c0*/  FADD.FTZ R11, R4, R9 ;  /* 0x00000009040b7221 */ /* 0x002fe40000010000 */
[----:B------:R-:W-:Y:S01]  /*e6d0*/  FSETP.NE.FTZ.AND P0, PT, R10, RZ, PT ;  /* 0x000000ff0a00720b */ /* 0x000fe20003f15000 */
[----:B------:R-:W-:Y:S02]  /*e6e0*/  IMAD.U32 R4, RZ, RZ, UR10 ;  /* 0x0000000aff047e24 */ /* 0x000fe4000f8e00ff */
[----:B------:R-:W-:-:S10]  /*e6f0*/  FSETP.NE.FTZ.AND P2, PT, R11, RZ, PT ;  /* 0x000000ff0b00720b */ /* 0x000fd40003f55000 */
[----:B------:R-:W-:Y:S01]  /*e700*/  @P0 MUFU.RCP R3, R10 ;  /* 0x0000000a00030308 */ /* 0x000fe20000001000 */
[----:B------:R-:W-:Y:S02]  /*e710*/  @P0 FMUL.FTZ R4, R4, 0.69314718246459960938 ;  /* 0x3f31721804040820 */ /* 0x000fe40000410000 */
[----:B------:R-:W-:-:S05]  /*e720*/  @P2 FMUL.FTZ R12, R12, 0.69314718246459960938 ;  /* 0x3f3172180c0c2820 */ /* 0x000fca0000410000 */
[----:B------:R0:W1:Y:S08]  /*e730*/  @P0 MUFU.LG2 R5, R10 ;  /* 0x0000000a00050308 */ /* 0x0000700000000c00 */
[----:B------:R-:W2:Y:S01]  /*e740*/  @P2 MUFU.LG2 R9, R11 ;  /* 0x0000000b00092308 */ /* 0x000ea20000000c00 */
[----:B0-----:R-:W-:-:S05]  /*e750*/  @!P1 VIADD R10, R13, 0x16860 ;  /* 0x000168600d0a9836 */ /* 0x001fca0000000000 */
[----:B------:R-:W-:Y:S02]  /*e760*/  @!P1 PRMT R10, RZ, 0x654, R10 ;  /* 0x00000654ff0a9816 */ /* 0x000fe4000000000a */
[----:B------:R-:W0:Y:S01]  /*e770*/  @P2 MUFU.RCP R8, R11 ;  /* 0x0000000b00082308 */ /* 0x000e220000001000 */
[----:B------:R-:W-:Y:S02]  /*e780*/  WARPGROUP.DEPBAR.LE gsb0, 0x0 ;  /* 0x00008000000079c5 */ /* 0x000fe40000010000 */
[----:B------:R-:W-:Y:S01]  /*e790*/  WARPGROUP.ARRIVE ;  /* 0x00000000000079c5 */ /* 0x000fe20000000000 */
[----:B-1----:R-:W-:-:S04]  /*e7a0*/  @P0 FMUL.FTZ R5, R5, 0.69314718246459960938 ;  /* 0x3f31721805050820 */ /* 0x002fc80000410000 */
[----:B------:R-:W-:Y:S01]  /*e7b0*/  @P0 FFMA.FTZ R2, R4, R7, R5 ;  /* 0x0000000704020223 */ /* 0x000fe20000010005 */
[----:B------:R-:W-:Y:S01]  /*e7c0*/  HGMMA.64x64x16.F32.BF16 R88, R144, gdesc[UR4].tnspB, R88, gsb0 ;  /* 0x40e0000490587df0 */ /* 0x000fe20008001858 */
[----:B------:R-:W-:Y:S01]  /*e7d0*/  UIADD3 UR6, UR4, 0x100, URZ ;  /* 0x0000010004067890 */ /* 0x000fe2000fffe03f */
[----:B--2---:R-:W-:Y:S01]  /*e7e0*/  @P2 FMUL.FTZ R9, R9, 0.69314718246459960938 ;  /* 0x3f31721809092820 */ /* 0x004fe20000410000 */
[----:B------:R-:W-:Y:S01]  /*e7f0*/  UMOV UR7, 0x40000040 ;  /* 0x4000004000077882 */ /* 0x000fe20000000000 */
[----:B------:R-:W-:Y:S02]  /*e800*/  PLOP3.LUT P0, PT, PT, PT, PT, 0x8, 0x0 ;  /* 0x000000000000781c */ /* 0x000fe40003f0e170 */
        /* <DEDUP_REMOVED lines=66> */
.L_x_11316:
        /* <DEDUP_REMOVED lines=10> */
[----:B------:R-:W2:Y:S01]  /*ecd0*/  LDL R5, [R1+0x8] ;  /* 0x0000080001057983 */ /* 0x000ea20000100800 */
[----:B------:R-:W-:Y:S01]  /*ece0*/  ULDC.64 UR8, c[0x0][0xbd8] ;  /* 0x0002f60000087ab9 */ /* 0x000fe20000000a00 */
[----:B------:R-:W-:Y:S01]  /*ecf0*/  F2FP.BF16.F32.PACK_AB R112, R113, R112 ;  /* 0x000000707170723e */ /* 0x000fe200000010ff */
[----:B------:R-:W-:Y:S01]  /*ed00*/  UISETP.NE.U32.AND UP0, UPT, UR8, URZ, UPT ;  /* 0x0000003f0800728c */ /* 0x000fe2000bf05070 */
[----:B------:R-:W0:Y:S01]  /*ed10*/  S2R R4, SR_SWINHI ;  /* 0x0000000000047919 */ /* 0x000e220000002f00 */
[----:B------:R-:W-:Y:S02]  /*ed20*/  F2FP.BF16.F32.PACK_AB R12, R12, R27 ;  /* 0x0000001b0c0c723e */ /* 0x000fe400000010ff */
[----:B------:R-:W-:Y:S01]  /*ed30*/  UISETP.NE.AND.EX UP0, UPT, UR9, URZ, UPT, UP0 ;  /* 0x0000003f0900728c */ /* 0x000fe2000bf05300 */
[----:B------:R-:W-:Y:S02]  /*ed40*/  F2FP.BF16.F32.PACK_AB R13, R13, R106 ;  /* 0x0000006a0d0d723e */ /* 0x000fe400000010ff */
[----:B------:R-:W-:Y:S01]  /*ed50*/  ULDC.64 UR8, c[0x0][0xbd8] ;  /* 0x0002f60000087ab9 */ /* 0x000fe20000000a00 */
[----:B------:R-:W-:Y:S01]  /*ed60*/  F2FP.BF16.F32.PACK_AB R14, R14, R25 ;  /* 0x000000190e0e723e */ /* 0x000fe200000010ff */
[----:B------:R-:W-:Y:S01]  /*ed70*/  UIMAD.WIDE UR8, UR42, 0x4, UR8 ;  /* 0x000000042a0878a5 */ /* 0x000fe2000f8e0208 */
[----:B------:R-:W-:-:S02]  /*ed80*/  F2FP.BF16.F32.PACK_AB R15, R15, R110 ;  /* 0x0000006e0f0f723e */ /* 0x000fc400000010ff */
[----:B------:R-:W-:Y:S02]  /*ed90*/  F2FP.BF16.F32.PACK_AB R113, R115, R114 ;  /* 0x000000727371723e */ /* 0x000fe400000010ff */
[----:B------:R-:W-:Y:S01]  /*eda0*/  F2FP.BF16.F32.PACK_AB R114, R117, R116 ;  /* 0x000000747572723e */ /* 0x000fe200000010ff */
[----:B------:R-:W-:Y:S01]  /*edb0*/  IMAD.U32 R25, RZ, RZ, UR9 ;  /* 0x00000009ff197e24 */ /* 0x000fe2000f8e00ff */
[----:B------:R-:W-:Y:S02]  /*edc0*/  F2FP.BF16.F32.PACK_AB R115, R119, R118 ;  /* 0x000000767773723e */ /* 0x000fe400000010ff */
[----:B------:R-:W-:Y:S02]  /*edd0*/  MOV R20, R3 ;  /* 0x0000000300147202 */ /* 0x000fe40000000f00 */
[----:B0-----:R-:W-:Y:S01]  /*ede0*/  MOV R21, R4 ;  /* 0x0000000400157202 */ /* 0x001fe20000000f00 */
[----:B------:R-:W0:Y:S08]  /*edf0*/  LDC R18, c[0x0][0xa88] ;  /* 0x0002a200ff127b82 */ /* 0x000e300000000800 */
        /* <DEDUP_REMOVED lines=20> */
[----:B------:R-:W-:Y:S02]  /*ef40*/  MOV R28, R8 ;  /* 0x00000008001c7202 */ /* 0x000fe40000000f00 */
[----:B------:R-:W-:Y:S02]  /*ef50*/  MOV R29, R10 ;  /* 0x0000000a001d7202 */ /* 0x000fe40000000f00 */
[----:B------:R-:W-:Y:S02]  /*ef60*/  MOV R30, R4 ;  /* 0x00000004001e7202 */ /* 0x000fe40000000f00 */
[----:B------:R-:W-:Y:S02]  /*ef70*/  MOV R26, R6 ;  /* 0x00000006001a7202 */ /* 0x000fe40000000f00 */
[----:B------:R-:W-:Y:S01]  /*ef80*/  F2FP.BF16.F32.PACK_AB R8, R89, R24 ;  /* 0x000000185908723e */ /* 0x000fe200000010ff */
[----:B------:R-:W-:Y:S01]  /*ef90*/  IMAD.U32 R24, RZ, RZ, UR8 ;  /* 0x00000008ff187e24 */ /* 0x000fe2000f8e00ff */
[----:B------:R-:W-:Y:S01]  /*efa0*/  F2FP.BF16.F32.PACK_AB R9, R91, R90 ;  /* 0x0000005a5b09723e */ /* 0x000fe200000010ff */
[----:B------:R-:W-:Y:S01]  /*efb0*/  ULDC.64 UR8, c[0x0][0xbe0] ;  /* 0x0002f80000087ab9 */ /* 0x000fe20000000a00 */
[----:B------:R-:W-:-:S02]  /*efc0*/  F2FP.BF16.F32.PACK_AB R10, R93, R92 ;  /* 0x0000005c5d0a723e */ /* 0x000fc400000010ff */
[----:B------:R-:W-:Y:S02]  /*efd0*/  F2FP.BF16.F32.PACK_AB R11, R95, R94 ;  /* 0x0000005e5f0b723e */ /* 0x000fe400000010ff */
[----:B------:R-:W-:Y:S02]  /*efe0*/  F2FP.BF16.F32.PACK_AB R4, R97, R96 ;  /* 0x000000606104723e */ /* 0x000fe400000010ff */
[----:B------:R-:W-:Y:S01]  /*eff0*/  F2FP.BF16.F32.PACK_AB R5, R99, R98 ;  /* 0x000000626305723e */ /* 0x000fe200000010ff */
[----:B------:R-:W-:Y:S01]  /*f000*/  STSM.16.M88.4 [R30], R8 ;  /* 0x000000081e007844 */ /* 0x000fe20000000200 */
[----:B------:R-:W-:Y:S02]  /*f010*/  F2FP.BF16.F32.PACK_AB R6, R101, R100 ;  /* 0x000000646506723e */ /* 0x000fe400000010ff */
[----:B------:R-:W-:Y:S02]  /*f020*/  F2FP.BF16.F32.PACK_AB R7, R103, R102 ;  /* 0x000000666707723e */ /* 0x000fe400000010ff */
[----:B------:R-:W-:-:S03]  /*f030*/  PLOP3.LUT P0, PT, PT, PT, UP0, 0x80, 0x0 ;  /* 0x000000000000781c */ /* 0x000fc60003f0f008 */
[----:B------:R1:W-:Y:S04]  /*f040*/  STSM.16.M88.4 [R29], R4 ;  /* 0x000000041d007844 */ /* 0x0003e80000000200 */
        /* <DEDUP_REMOVED lines=11> */
[----:B------:R-:W-:-:S03]  /*f100*/  UMOV UR4, URZ ;  /* 0x0000003f00047c82 */ /* 0x000fc60008000000 */
[----:B0-----:R2:W5:Y:S01]  /*f110*/  @P1 LDG.E R18, desc[UR46][R4.64] ;  /* 0x0000002e04121981 */ /* 0x001562000c1e1900 */
[----:B---3--:R-:W-:Y:S01]  /*f120*/  @P0 R2UR UR4, R17 ;  /* 0x00000000110402ca */ /* 0x008fe200000e0000 */
[----:B--2---:R-:W-:-:S14]  /*f130*/  @P1 BRA `(.L_x_11389) ;  /* 0x0000000000101947 */ /* 0x004fdc0003800000 */
[----:B------:R-:W-:Y:S05]  /*f140*/  @!P0 BRA `(.L_x_11389) ;  /* 0x00000000000c8947 */ /* 0x000fea0003800000 */
[----:B------:R-:W2:Y:S04]  /*f150*/  LDG.E R5, desc[UR46][R24.64] ;  /* 0x0000002e18057981 */ /* 0x000ea8000c1e1900 */
[----:B-----5:R-:W2:Y:S02]  /*f160*/  LDG.E R18, desc[UR46][R24.64+0x4] ;  /* 0x0000042e18127981 */ /* 0x020ea4000c1e1900 */
[----:B--2---:R-:W-:-:S07]  /*f170*/  IMAD.IADD R18, R18, 0x1, -R5 ;  /* 0x0000000112127824 */ /* 0x004fce00078e0a05 */
.L_x_11389:
[----:B------:R-:W2:Y:S01]  /*f180*/  LDL R5, [R1+0x4] ;  /* 0x0000040001057983 */ /* 0x000ea20000100800 */
[----:B------:R-:W-:Y:S01]  /*f190*/  USHF.R.S32.HI UR13, URZ, 0x1f, UR41 ;  /* 0x0000001f3f0d7899 */ /* 0x000fe20008011429 */
[----:B------:R-:W-:Y:S01]  /*f1a0*/  ULDC.64 UR14, c[0x0][0xb70] ;  /* 0x0002dc00000e7ab9 */ /* 0x000fe20000000a00 */
[----:B------:R-:W0:Y:S01]  /*f1b0*/  S2R R4, SR_TID.X ;  /* 0x0000000000047919 */ /* 0x000e220000002100 */
[----:B------:R-:W-:Y:S02]  /*f1c0*/  USHF.R.S32.HI UR7, URZ, 0x1f, UR42 ;  /* 0x0000001f3f077899 */ /* 0x000fe4000801142a */
[----:B------:R-:W-:Y:S02]  /*f1d0*/  USHF.R.S32.HI UR11, URZ, 0x1f, UR4 ;  /* 0x0000001f3f0b7899 */ /* 0x000fe40008011404 */
[----:B------:R-:W-:Y:S01]  /*f1e0*/  UIMAD UR12, UR13, UR14, URZ ;  /* 0x0000000e0d0c72a4 */ /* 0x000fe2000f8e023f */
        /* <DEDUP_REMOVED lines=9> */
[----:B------:R-:W-:-:S06]  /*f280*/  UIMAD UR7, UR10, UR15, UR7 ;  /* 0x0000000f0a0772a4 */ /* 0x000fcc000f8e0207 */
[----:B------:R-:W-:Y:S02]  /*f290*/  IMAD.U32 R7, RZ, RZ, UR7 ;  /* 0x00000007ff077e24 */ /* 0x000fe4000f8e00ff */
[----:B0-----:R-:W-:-:S05]  /*f2a0*/  VIADD R6, R4, 0xffffff80 ;  /* 0xffffff8004067836 */ /* 0x001fca0000000000 */
[----:B------:R-:W-:-:S04]  /*f2b0*/  SHF.R.S32.HI R8, RZ, 0x1f, R6 ;  /* 0x0000001fff087819 */ /* 0x000fc80000011406 */
[----:B------:R-:W-:-:S04]  /*f2c0*/  LEA.HI R8, R8, R6, RZ, 0x7 ;  /* 0x0000000608087211 */ /* 0x000fc800078f38ff */
[----:B------:R-:W-:-:S05]  /*f2d0*/  LOP3.LUT R8, R8, 0xffffff80, RZ, 0xc0, !PT ;  /* 0xffffff8008087812 */ /* 0x000fca00078ec0ff */
[----:B------:R-:W-:-:S05]  /*f2e0*/  IMAD.IADD R8, R6, 0x1, -R8 ;  /* 0x0000000106087824 */ /* 0x000fca00078e0a08 */
[----:B------:R-:W-:Y:S01]  /*f2f0*/  LOP3.LUT P0, RZ, R8, 0x3, RZ, 0xc0, !PT ;  /* 0x0000000308ff7812 */ /* 0x000fe2000780c0ff */
[--C-:B------:R-:W-:Y:S01]  /*f300*/  IMAD.MOV.U32 R28, RZ, RZ, R19.reuse ;  /* 0x000000ffff1c7224 */ /* 0x100fe200078e0013 */
[----:B------:R-:W-:Y:S01]  /*f310*/  SHF.R.S32.HI R29, RZ, 0x1f, R19 ;  /* 0x0000001fff1d7819 */ /* 0x000fe20000011413 */
[----:B------:R-:W-:Y:S01]  /*f320*/  VIADD R3, R3, 0x16820 ;  /* 0x0001682003037836 */ /* 0x000fe20000000000 */
[----:B------:R-:W-:-:S04]  /*f330*/  SHF.R.S32.HI R157, RZ, 0x1f, R156 ;  /* 0x0000001fff9d7819 */ /* 0x000fc8000001149c */
[----:B------:R-:W-:Y:S01]  /*f340*/  PRMT R3, RZ, 0x654, R3 ;  /* 0x00000654ff037816 */ /* 0x000fe20000000003 */
[----:B------:R-:W-:Y:S01]  /*f350*/  BSSY B1, `(.L_x_11390) ;  /* 0x0000055000017945 */ /* 0x000fe20003800000 */
[----:B--2---:R-:W-:Y:S02]  /*f360*/  IMAD R9, R23, 0xc0, R5 ;  /* 0x000000c017097824 */ /* 0x004fe400078e0205 */
[----:B------:R-:W-:-:S03]  /*f370*/  IMAD R5, R156, 0x40, R19 ;  /* 0x000000409c057824 */ /* 0x000fc600078e0213 */
        /* <DEDUP_REMOVED lines=8> */
[----:B-----5:R-:W-:Y:S01]  /*f400*/  ISETP.GE.OR P1, PT, R9, R18, P0 ;  /* 0x000000120900720c */ /* 0x020fe20000726670 */
[----:B------:R-:W-:Y:S01]  /*f410*/  IMAD.X R9, RZ, RZ, R21, P3 ;  /* 0x000000ffff097224 */ /* 0x000fe200018e0615 */
[----:B------:R-:W-:Y:S01]  /*f420*/  LEA.HI.X R31, R6, UR9, R7, 0x2, P2 ;  /* 0x00000009061f7c11 */ /* 0x000fe200090f1407 */
[----:B------:R-:W-:Y:S01]  /*f430*/  ULDC.64 UR8, c[0x0][0xaa0] ;  /* 0x0002a80000087ab9 */ /* 0x000fe20000000a00 */
[----:B------:R-:W-:-:S02]  /*f440*/  IADD3 R15, P2, R20, 0x1800, RZ ;  /* 0x00001800140f7810 */ /* 0x000fc40007f5e0ff */
[C---:B------:R-:W-:Y:S02]  /*f450*/  IADD3 R7, P4, R20.reuse, 0x4800, RZ ;  /* 0x0000480014077810 */ /* 0x040fe40007f9e0ff */
[----:B------:R-:W-:Y:S01]  /*f460*/  ISETP.GE.OR P0, PT, R5, R18, P0 ;  /* 0x000000120500720c */ /* 0x000fe20000706670 */
[----:B------:R-:W-:Y:S01]  /*f470*/  IMAD.X R13, RZ, RZ, R21, P2 ;  /* 0x000000ffff0d7224 */ /* 0x000fe200010e0615 */
[----:B------:R-:W-:Y:S02]  /*f480*/  LOP3.LUT R5, R20, 0x380, RZ, 0xc0, !PT ;  /* 0x0000038014057812 */ /* 0x000fe400078ec0ff */
[----:B------:R-:W-:Y:S01]  /*f490*/  LOP3.LUT R8, R15, 0x380, RZ, 0xc0, !PT ;  /* 0x000003800f087812 */ /* 0x000fe200078ec0ff */
[----:B------:R-:W-:Y:S01]  /*f4a0*/  @!P1 STG.E desc[UR46][R30.64], R2 ;  /* 0x000000021e009986 */ /* 0x000fe2000c10192e */
[----:B------:R-:W-:Y:S02]  /*f4b0*/  LOP3.LUT R6, R11, 0x380, RZ, 0xc0, !PT ;  /* 0x000003800b067812 */ /* 0x000fe400078ec0ff */
[----:B------:R-:W-:-:S02]  /*f4c0*/  LOP3.LUT R4, R7, 0x380, RZ, 0xc0, !PT ;  /* 0x0000038007047812 */ /* 0x000fc400078ec0ff */
[----:B------:R-:W-:Y:S02]  /*f4d0*/  SHF.R.U64 R5, R5, 0x3, RZ ;  /* 0x0000000305057819 */ /* 0x000fe400000012ff */
[----:B------:R-:W-:Y:S01]  /*f4e0*/  SHF.R.U64 R8, R8, 0x3, RZ ;  /* 0x0000000308087819 */ /* 0x000fe200000012ff */
[----:B------:R-:W-:Y:S01]  /*f4f0*/  IMAD.U32 R17, RZ, RZ, UR8 ;  /* 0x00000008ff117e24 */ /* 0x000fe2000f8e00ff */
[----:B------:R-:W-:Y:S01]  /*f500*/  SHF.R.U64 R6, R6, 0x3, RZ ;  /* 0x0000000306067819 */ /* 0x000fe200000012ff */
[----:B------:R-:W-:Y:S01]  /*f510*/  UIMAD UR7, UR11, UR8, URZ ;  /* 0x000000080b0772a4 */ /* 0x000fe2000f8e023f */
[----:B------:R-:W-:Y:S01]  /*f520*/  SHF.R.U64 R4, R4, 0x3, RZ ;  /* 0x0000000304047819 */ /* 0x000fe200000012ff */
[----:B------:R0:W-:Y:S01]  /*f530*/  @!P0 STG.E desc[UR46][R30.64+0x20], R0 ;  /* 0x000020001e008986 */ /* 0x0001e2000c10192e */
[----:B------:R-:W-:Y:S01]  /*f540*/  LOP3.LUT R20, R5, R20, RZ, 0x3c, !PT ;  /* 0x0000001405147212 */ /* 0x000fe200078e3cff */
[----:B------:R-:W-:Y:S01]  /*f550*/  IMAD.X R5, RZ, RZ, R21, P4 ;  /* 0x000000ffff057224 */ /* 0x000fe200020e0615 */
[----:B------:R-:W-:-:S02]  /*f560*/  LOP3.LUT R12, R8, R15, RZ, 0x3c, !PT ;  /* 0x0000000f080c7212 */ /* 0x000fc400078e3cff */
[----:B------:R-:W-:Y:S01]  /*f570*/  LOP3.LUT R8, R6, R11, RZ, 0x3c, !PT ;  /* 0x0000000b06087212 */ /* 0x000fe200078e3cff */
[----:B------:R-:W-:Y:S01]  /*f580*/  IMAD.WIDE.U32 R28, R17, UR4, R28 ;  /* 0x00000004111c7c25 */ /* 0x000fe2000f8e001c */
[----:B------:R-:W-:Y:S01]  /*f590*/  LOP3.LUT R4, R4, R7, RZ, 0x3c, !PT ;  /* 0x0000000704047212 */ /* 0x000fe200078e3cff */
[----:B------:R-:W-:Y:S01]  /*f5a0*/  UIMAD UR7, UR4, UR9, UR7 ;  /* 0x00000009040772a4 */ /* 0x000fe2000f8e0207 */
[----:B------:R1:W5:Y:S01]  /*f5b0*/  LD.E.128 R24, desc[UR46][R20.64] ;  /* 0x0000002e14187980 */ /* 0x000362000c101d00 */
[----:B------:R-:W-:Y:S01]  /*f5c0*/  IMAD R17, R23, -0xc0, R18 ;  /* 0xffffff4017117824 */ /* 0x000fe200078e0212 */
[----:B------:R-:W-:Y:S01]  /*f5d0*/  ULDC UR4, c[0x0][0xa8c] ;  /* 0x0002a30000047ab9 */ /* 0x000fe20000000800 */
[----:B0-----:R-:W-:Y:S01]  /*f5e0*/  VIADD R0, R156, 0x30 ;  /* 0x000000309c007836 */ /* 0x001fe20000000000 */
[----:B------:R-:W5:Y:S01]  /*f5f0*/  LD.E.128 R12, desc[UR46][R12.64] ;  /* 0x0000002e0c0c7980 */ /* 0x000f62000c101d00 */
[----:B------:R-:W-:Y:S01]  /*f600*/  ISETP.GE.AND P0, PT, R19, UR4, PT ;  /* 0x0000000413007c0c */ /* 0x000fe2000bf06270 */
[----:B------:R-:W-:-:S02]  /*f610*/  ULDC.64 UR8, c[0x0][0xae0] ;  /* 0x0002b80000087ab9 */ /* 0x000fc40000000a00 */
[----:B------:R-:W5:Y:S04]  /*f620*/  LD.E.128 R8, desc[UR46][R8.64] ;  /* 0x0000002e08087980 */ /* 0x000f68000c101d00 */
[----:B------:R-:W5:Y:S01]  /*f630*/  LD.E.128 R4, desc[UR46][R4.64] ;  /* 0x0000002e04047980 */ /* 0x000f62000c101d00 */
[----:B------:R-:W-:Y:S01]  /*f640*/  UIMAD UR4, UR13, UR8, URZ ;  /* 0x000000080d0472a4 */ /* 0x000fe2000f8e023f */
[----:B------:R-:W-:Y:S01]  /*f650*/  VIADD R29, R29, UR7 ;  /* 0x000000071d1d7c36 */ /* 0x000fe20008000000 */
[----:B------:R-:W-:Y:S01]  /*f660*/  ISETP.GE.OR P3, PT, R0, R17, P0 ;  /* 0x000000110000720c */ /* 0x000fe20000766670 */
[----:B------:R-:W-:Y:S01]  /*f670*/  @!PT LDS RZ, [RZ] ;  /* 0x00000000fffff984 */ /* 0x000fe20000000800 */
[----:B------:R-:W-:Y:S01]  /*f680*/  @!PT LDS RZ, [RZ] ;  /* 0x00000000fffff984 */ /* 0x000fe20000000800 */
[----:B------:R-:W-:Y:S01]  /*f690*/  @!PT LDS RZ, [RZ] ;  /* 0x00000000fffff984 */ /* 0x000fe20000000800 */
[----:B------:R-:W-:Y:S01]  /*f6a0*/  @!PT LDS RZ, [RZ] ;  /* 0x00000000fffff984 */ /* 0x000fe20000000800 */
[----:B------:R0:W-:Y:S06]  /*f6b0*/  MEMBAR.ALL.CTA ;  /* 0x0000000000007992 */ /* 0x0001ec0000008000 */
[----:B0-----:R-:W0:Y:S01]  /*f6c0*/  FENCE.VIEW.ASYNC.S ;  /* 0x00000000000073c6 */ /* 0x001e220000000000 */
[----:B-1----:R-:W-:Y:S01]  /*f6d0*/  IMAD.U32 R21, RZ, RZ, UR8 ;  /* 0x00000008ff157e24 */ /* 0x002fe2000f8e00ff */
[----:B------:R-:W-:Y:S01]  /*f6e0*/  UIMAD UR4, UR41, UR9, UR4 ;  /* 0x00000009290472a4 */ /* 0x000fe2000f8e0204 */
[----:B------:R-:W-:-:S02]  /*f6f0*/  VIADD R0, R156, 0x60 ;  /* 0x000000609c007836 */ /* 0x000fc40000000000 */
[----:B------:R-:W-:Y:S01]  /*f700*/  VIADD R2, R156, 0x90 ;  /* 0x000000909c027836 */ /* 0x000fe20000000000 */
[----:B------:R-:W-:Y:S01]  /*f710*/  ULDC.64 UR8, c[0x0][0xae8] ;  /* 0x0002ba0000087ab9 */ /* 0x000fe20000000a00 */
[----:B------:R-:W-:Y:S01]  /*f720*/  IMAD.WIDE.U32 R20, R21, UR41, R28 ;  /* 0x0000002915147c25 */ /* 0x000fe2000f8e001c */
[-C--:B------:R-:W-:Y:S02]  /*f730*/  ISETP.GE.OR P1, PT, R0, R17.reuse, P0 ;  /* 0x000000110000720c */ /* 0x080fe40000726670 */
[-C--:B------:R-:W-:Y:S01]  /*f740*/  ISETP.GE.OR P2, PT, R2, R17.reuse, P0 ;  /* 0x000000110200720c */ /* 0x080fe20000746670 */
[----:B------:R-:W-:Y:S01]  /*f750*/  VIADD R21, R21, UR4 ;  /* 0x0000000415157c36 */ /* 0x000fe20008000000 */
[----:B------:R-:W-:Y:S01]  /*f760*/  ISETP.GE.OR P0, PT, R156, R17, P0 ;  /* 0x000000119c00720c */ /* 0x000fe20000706670 */
[----:B------:R-:W-:Y:S02]  /*f770*/  UIMAD UR4, UR16, UR8, URZ ;  /* 0x00000008100472a4 */ /* 0x000fe4000f8e023f */
[----:B------:R-:W-:-:S02]  /*f780*/  IMAD.U32 R31, RZ, RZ, UR8 ;  /* 0x00000008ff1f7e24 */ /* 0x000fc4000f8e00ff */
[----:B------:R-:W-:Y:S01]  /*f790*/  IMAD.WIDE R28, R23, 0xc0, R156 ;  /* 0x000000c0171c7825 */ /* 0x000fe200078e029c */
[----:B------:R-:W-:-:S03]  /*f7a0*/  UIMAD UR4, UR10, UR9, UR4 ;  /* 0x000000090a0472a4 */ /* 0x000fc6000f8e0204 */
[----:B------:R-:W-:Y:S01]  /*f7b0*/  IMAD.WIDE.U32 R30, R31, UR10, R20 ;  /* 0x0000000a1f1e7c25 */ /* 0x000fe2000f8e0014 */
[----:B0-----:R0:W-:Y:S03]  /*f7c0*/  SYNCS.ARRIVE.TRANS64.RED.A1T0 RZ, [R3+URZ], RZ ;  /* 0x000000ff03ff79a7 */ /* 0x0011e6000810043f */
[----:B------:R-:W-:Y:S01]  /*f7d0*/  VIADD R23, R31, UR4 ;  /* 0x000000041f177c36 */ /* 0x000fe20008000000 */
[----:B------:R-:W-:Y:S06]  /*f7e0*/  @P0 BRA `(.L_x_11391) ;  /* 0x00000000002c0947 */ /* 0x000fec0003800000 */
[----:B------:R-:W-:Y:S01]  /*f7f0*/  ULDC.64 UR8, c[0x0][0xad8] ;  /* 0x0002b60000087ab9 */ /* 0x000fe20000000a00 */
[----:B------:R-:W-:Y:S02]  /*f800*/  IMAD.MOV.U32 R2, RZ, RZ, R30 ;  /* 0x000000ffff027224 */ /* 0x000fe400078e001e */
[----:B------:R-:W-:Y:S02]  /*f810*/  IMAD R17, R29, UR8, RZ ;  /* 0x000000081d117c24 */ /* 0x000fe4000f8e02ff */
[----:B0-----:R-:W-:Y:S02]  /*f820*/  IMAD.MOV.U32 R3, RZ, RZ, R23 ;  /* 0x000000ffff037224 */ /* 0x001fe400078e0017 */
[C---:B------:R-:W-:Y:S02]  /*f830*/  IMAD R17, R28.reuse, UR9, R17 ;  /* 0x000000091c117c24 */ /* 0x040fe4000f8e0211 */
[----:B------:R-:W-:Y:S01]  /*f840*/  IMAD.WIDE.U32 R2, R28, UR8, R2 ;  /* 0x000000081c027c25 */ /* 0x000fe2000f8e0002 */
[----:B------:R-:W-:-:S03]  /*f850*/  ULDC.64 UR8, c[0x0][0xa80] ;  /* 0x0002a00000087ab9 */ /* 0x000fc60000000a00 */
[----:B------:R-:W-:Y:S01]  /*f860*/  IMAD.IADD R3, R3, 0x1, R17 ;  /* 0x0000000103037824 */ /* 0x000fe200078e0211 */
[----:B------:R-:W-:-:S04]  /*f870*/  LEA R20, P0, R2, UR8, 0x1 ;  /* 0x0000000802147c11 */ /* 0x000fc8000f8008ff */
[----:B------:R-:W-:-:S05]  /*f880*/  LEA.HI.X R21, R2, UR9, R3, 0x1, P0 ;  /* 0x0000000902157c11 */ /* 0x000fca00080f0c03 */
[----:B-----5:R1:W-:Y:S04]  /*f890*/  STG.E.128 desc[UR46][R20.64], R24 ;  /* 0x0000001814007986 */ /* 0x0203e8000c101d2e */
.L_x_11391:
[----:B------:R-:W-:Y:S05]  /*f8a0*/  BSYNC B1 ;  /* 0x0000000000017941 */ /* 0x000fea0003800000 */
.L_x_11390:
[----:B------:R-:W-:Y:S04]  /*f8b0*/  BSSY B1, `(.L_x_11392) ;  /* 0x000000f000017945 */ /* 0x000fe80003800000 */
[----:B------:R-:W-:Y:S05]  /*f8c0*/  @P3 BRA `(.L_x_11393) ;  /* 0x0000000000343947 */ /* 0x000fea0003800000 */
[----:B------:R-:W-:Y:S01]  /*f8d0*/  IADD3 R17, P0, R28, 0x30, RZ ;  /* 0x000000301c117810 */ /* 0x000fe20007f1e0ff */
[----:B------:R-:W-:Y:S01]  /*f8e0*/  ULDC.64 UR8, c[0x0][0xad8] ;  /* 0x0002b60000087ab9 */ /* 0x000fe20000000a00 */
[----:B------:R-:W-:Y:S02]  /*f8f0*/  IMAD.MOV.U32 R2, RZ, RZ, R30 ;  /* 0x000000ffff027224 */ /* 0x000fe400078e001e */
[----:B0-----:R-:W-:Y:S02]  /*f900*/  IMAD.MOV.U32 R3, RZ, RZ, R23 ;  /* 0x000000ffff037224 */ /* 0x001fe400078e0017 */
        /* <DEDUP_REMOVED lines=8> */
[----:B-----5:R2:W-:Y:S02]  /*f990*/  STG.E.128 desc[UR46][R20.64], R12 ;  /* 0x0000000c14007986 */ /* 0x0205e4000c101d2e */
.L_x_11393:
[----:B------:R-:W-:Y:S05]  /*f9a0*/  BSYNC B1 ;  /* 0x0000000000017941 */ /* 0x000fea0003800000 */
.L_x_11392:
[----:B------:R-:W-:Y:S04]  /*f9b0*/  BSSY B1, `(.L_x_11394) ;  /* 0x000000f000017945 */ /* 0x000fe80003800000 */
[----:B------:R-:W-:Y:S05]  /*f9c0*/  @P1 BRA `(.L_x_11395) ;  /* 0x0000000000341947 */ /* 0x000fea0003800000 */
[----:B--2--5:R-:W-:Y:S01]  /*f9d0*/  IADD3 R13, P0, R28, 0x60, RZ ;  /* 0x000000601c0d7810 */ /* 0x024fe20007f1e0ff */
        /* <DEDUP_REMOVED lines=12> */
.L_x_11395:
[----:B------:R-:W-:Y:S05]  /*faa0*/  BSYNC B1 ;  /* 0x0000000000017941 */ /* 0x000fea0003800000 */
.L_x_11394:
[----:B------:R-:W-:Y:S05]  /*fab0*/  @P2 BRA `(.L_x_11396) ;  /* 0x00000008009c2947 */ /* 0x000fea0003800000 */
[----:B---3-5:R-:W-:Y:S01]  /*fac0*/  IADD3 R9, P0, R28, 0x90, RZ ;  /* 0x000000901c097810 */ /* 0x028fe20007f1e0ff */
        /* <DEDUP_REMOVED lines=13> */
.L_x_11388:
[----:B------:R-:W-:Y:S01]  /*fba0*/  ULDC.64 UR8, c[0x0][0xbd8] ;  /* 0x0002f60000087ab9 */ /* 0x000fe20000000a00 */
[----:B------:R-:W-:Y:S01]  /*fbb0*/  IMAD.MOV.U32 R7, RZ, RZ, RZ ;  /* 0x000000ffff077224 */ /* 0x000fe200078e00ff */
[----:B------:R-:W-:Y:S01]  /*fbc0*/  UISETP.NE.U32.AND UP0, UPT, UR8, URZ, UPT ;  /* 0x0000003f0800728c */ /* 0x000fe2000bf05070 */
[----:B------:R-:W0:Y:S03]  /*fbd0*/  S2R R4, SR_TID.X ;  /* 0x0000000000047919 */ /* 0x000e260000002100 */
[----:B------:R-:W-:-:S03]  /*fbe0*/  UISETP.NE.AND.EX UP0, UPT, UR9, URZ, UPT, UP0 ;  /* 0x0000003f0900728c */ /* 0x000fc6000bf05300 */
[----:B------:R-:W-:Y:S02]  /*fbf0*/  ULDC.64 UR8, c[0x0][0xbd8] ;  /* 0x0002f60000087ab9 */ /* 0x000fe40000000a00 */
[----:B------:R-:W-:Y:S01]  /*fc00*/  UIMAD.WIDE UR8, UR42, 0x4, UR8 ;  /* 0x000000042a0878a5 */ /* 0x000fe2000f8e0208 */
[----:B------:R-:W1:Y:S01]  /*fc10*/  LDC R0, c[0x0][0xa88] ;  /* 0x0002a200ff007b82 */ /* 0x000e620000000800 */
[----:B------:R-:W-:-:S04]  /*fc20*/  PLOP3.LUT P1, PT, PT, PT, UP0, 0x80, 0x0 ;  /* 0x000000000000781c */ /* 0x000fc80003f2f008 */
[----:B------:R-:W-:Y:S02]  /*fc30*/  IMAD.U32 R2, RZ, RZ, UR8 ;  /* 0x00000008ff027e24 */ /* 0x000fe4000f8e00ff */
[----:B------:R-:W-:Y:S01]  /*fc40*/  IMAD.U32 R3, RZ, RZ, UR9 ;  /* 0x00000009ff037e24 */ /* 0x000fe2000f8e00ff */
[----:B------:R-:W-:Y:S02]  /*fc50*/  ULDC.64 UR8, c[0x0][0xbe0] ;  /* 0x0002f80000087ab9 */ /* 0x000fe40000000a00 */
[----:B------:R-:W-:-:S04]  /*fc60*/  UISETP.NE.U32.AND UP1, UPT, UR8, URZ, UPT ;  /* 0x0000003f0800728c */ /* 0x000fc8000bf25070 */
[----:B------:R-:W-:Y:S01]  /*fc70*/  UISETP.NE.AND.EX UP1, UPT, UR9, URZ, UPT, UP1 ;  /* 0x0000003f0900728c */ /* 0x000fe2000bf25310 */
[----:B------:R2:W5:Y:S05]  /*fc80*/  @P1 LDG.E R7, desc[UR46][R2.64] ;  /* 0x0000002e02071981 */ /* 0x00056a000c1e1900 */
[----:B------:R-:W-:Y:S01]  /*fc90*/  PLOP3.LUT P2, PT, PT, PT, UP1, 0x80, 0x0 ;  /* 0x000000000000781c */ /* 0x000fe20003f4f018 */
[----:B0-----:R-:W-:-:S04]  /*fca0*/  VIADD R6, R4, 0xffffff80 ;  /* 0xffffff8004067836 */ /* 0x001fc80000000000 */
[----:B------:R-:W-:Y:S02]  /*fcb0*/  @UP1 ULDC.64 UR8, c[0x0][0xbe0] ;  /* 0x0002f80000081ab9 */ /* 0x000fe40000000a00 */
[----:B------:R-:W-:-:S06]  /*fcc0*/  @UP1 UIMAD.WIDE UR8, UR42, 0x4, UR8 ;  /* 0x000000042a0818a5 */ /* 0x000fcc000f8e0208 */
[----:B------:R-:W-:Y:S02]  /*fcd0*/  IMAD.U32 R4, RZ, RZ, UR8 ;  /* 0x00000008ff047e24 */ /* 0x000fe4000f8e00ff */
[----:B------:R-:W-:-:S05]  /*fce0*/  IMAD.U32 R5, RZ, RZ, UR9 ;  /* 0x00000009ff057e24 */ /* 0x000fca000f8e00ff */
[----:B-1----:R2:W5:Y:S01]  /*fcf0*/  @P2 LDG.E R0, desc[UR46][R4.64] ;  /* 0x0000002e04002981 */ /* 0x002562000c1e1900 */
[----:B------:R-:W-:Y:S01]  /*fd00*/  USHF.R.S32.HI UR8, URZ, 0x1f, UR41 ;  /* 0x0000001f3f087899 */ /* 0x000fe20008011429 */
[----:B------:R-:W-:Y:S01]  /*fd10*/  ISETP.GT.AND P0, PT, R6, 0xbf, PT ;  /* 0x000000bf0600780c */ /* 0x000fe20003f04270 */
[----:B------:R-:W-:-:S12]  /*fd20*/  @P2 BRA `(.L_x_11397) ;  /* 0x0000000000102947 */ /* 0x000fd80003800000 */
[----:B------:R-:W-:Y:S05]  /*fd30*/  @!P1 BRA `(.L_x_11397) ;  /* 0x00000000000c9947 */ /* 0x000fea0003800000 */
[----:B--2---:R-:W2:Y:S04]  /*fd40*/  LDG.E R5, desc[UR46][R2.64] ;  /* 0x0000002e02057981 */ /* 0x004ea8000c1e1900 */
[----:B-----5:R-:W2:Y:S02]  /*fd50*/  LDG.E R0, desc[UR46][R2.64+0x4] ;  /* 0x0000042e02007981 */ /* 0x020ea4000c1e1900 */
[----:B--2---:R-:W-:-:S07]  /*fd60*/  IMAD.IADD R0, R0, 0x1, -R5 ;  /* 0x0000000100007824 */ /* 0x004fce00078e0a05 */
.L_x_11397:
[----:B------:R-:W-:Y:S01]  /*fd70*/  USHF.R.S32.HI UR4, URZ, 0x1f, UR42 ;  /* 0x0000001f3f047899 */ /* 0x000fe2000801142a */
[----:B------:R-:W-:Y:S01]  /*fd80*/  BSSY B1, `(.L_x_11398) ;  /* 0x000001e000017945 */ /* 0x000fe20003800000 */
[----:B------:R-:W-:Y:S01]  /*fd90*/  USEL UR10, UR42, URZ, !UP0 ;  /* 0x0000003f2a0a7287 */ /* 0x000fe2000c000000 */
[----:B------:R-:W-:Y:S01]  /*fda0*/  SHF.R.S32.HI R8, RZ, 0x1f, R19 ;  /* 0x0000001fff087819 */ /* 0x000fe20000011413 */
[----:B------:R-:W-:Y:S01]  /*fdb0*/  USEL UR9, UR4, URZ, !UP0 ;  /* 0x0000003f04097287 */ /* 0x000fe2000c000000 */
[----:B-----5:R-:W-:Y:S01]  /*fdc0*/  SHF.R.S32.HI R6, RZ, 0x1f, R7 ;  /* 0x0000001fff067819 */ /* 0x020fe20000011407 */
[----:B------:R-:W-:Y:S10]  /*fdd0*/  @P0 BRA `(.L_x_11399) ;  /* 0x0000000000600947 */ /* 0x000ff40003800000 */
        /* <DEDUP_REMOVED lines=24> */
.L_x_11399:
[----:B------:R-:W-:Y:S05]  /*ff60*/  BSYNC B1 ;  /* 0x0000000000017941 */ /* 0x000fea0003800000 */
.L_x_11398:
[----:B------:R-:W-:Y:S01]  /*ff70*/  ULDC.64 UR12, c[0x0][0xaa0] ;  /* 0x0002a800000c7ab9 */ /* 0x000fe20000000a00 */
[----:B--2---:R-:W-:Y:S01]  /*ff80*/  IMAD.MOV.U32 R2, RZ, RZ, R19 ;  /* 0x000000ffff027224 */ /* 0x004fe200078e0013 */
[----:B------:R-:W-:Y:S01]  /*ff90*/  ULDC UR7, c[0x0][0xa8c] ;  /* 0x0002a30000077ab9 */ /* 0x000fe20000000800 */
[----:B0-----:R-:W-:Y:S01]  /*ffa0*/  IMAD.MOV.U32 R3, RZ, RZ, R8 ;  /* 0x000000ffff037224 */ /* 0x001fe200078e0008 */
[----:B------:R-:W-:Y:S01]  /*ffb0*/  ISETP.GE.AND P0, PT, R19, UR7, PT ;  /* 0x0000000713007c0c */ /* 0x000fe2000bf06270 */
[----:B------:R-:W-:Y:S01]  /*ffc0*/  IMAD R4, R6, UR12, RZ ;  /* 0x0000000c06047c24 */ /* 0x000fe2000f8e02ff */
[----:B------:R-:W-:Y:S01]  /*ffd0*/  BSSY B1, `(.L_x_11400) ;  /* 0x0000027000017945 */ /* 0x000fe20003800000 */
[----:B------:R-:W-:-:S04]  /*ffe0*/  IMAD.WIDE.U32 R2, R7, UR12, R2 ;  /* 0x0000000c07027c25 */ /* 0x000fc8000f8e0002 */
[----:B------:R-:W-:Y:S01]  /*fff0*/  IMAD R7, R7, UR13, R4 ;  /* 0x0000000d07077c24 */ /* 0x000fe2000f8e0204 */
[----:B------:R-:W-:Y:S01]  /*10000*/  ULDC.64 UR12, c[0x0][0xae0] ;  /* 0x0002b800000c7ab9 */ /* 0x000fe20000000a00 */
[----:B------:R-:W-:Y:S01]  /*10010*/  VIADD R4, R156, 0x30 ;  /* 0x000000309c047836 */ /* 0x000fe20000000000 */
[----:B------:R-:W-:Y:S01]  /*10020*/  UIMAD UR4, UR8, UR12, URZ ;  /* 0x0000000c080472a4 */ /* 0x000fe2000f8e023f */
[----:B------:R-:W-:Y:S02]  /*10030*/  IMAD R5, R23, -0xc0, R0 ;  /* 0xffffff4017057824 */ /* 0x000fe400078e0200 */
[----:B------:R-:W-:Y:S01]  /*10040*/  IMAD.IADD R3, R3, 0x1, R7 ;  /* 0x0000000103037824 */ /* 0x000fe200078e0207 */
[----:B------:R-:W-:Y:S01]  /*10050*/  UIMAD UR4, UR41, UR13, UR4 ;  /* 0x0000000d290472a4 */ /* 0x000fe2000f8e0204 */
[----:B------:R-:W-:Y:S01]  /*10060*/  IMAD.U32 R7, RZ, RZ, UR12 ;  /* 0x0000000cff077e24 */ /* 0x000fe2000f8e00ff */
[----:B------:R-:W-:Y:S01]  /*10070*/  ISETP.GE.OR P3, PT, R4, R5, P0 ;  /* 0x000000050400720c */ /* 0x000fe20000766670 */
[C---:B------:R-:W-:Y:S01]  /*10080*/  VIADD R0, R156.reuse, 0x60 ;  /* 0x000000609c007836 */ /* 0x040fe20000000000 */
[----:B------:R-:W-:Y:S01]  /*10090*/  ULDC.64 UR12, c[0x0][0xae8] ;  /* 0x0002ba00000c7ab9 */ /* 0x000fe20000000a00 */
[----:B------:R-:W-:-:S02]  /*100a0*/  VIADD R4, R156, 0x90 ;  /* 0x000000909c047836 */ /* 0x000fc40000000000 */
[----:B------:R-:W-:Y:S01]  /*100b0*/  IMAD.WIDE.U32 R2, R7, UR41, R2 ;  /* 0x0000002907027c25 */ /* 0x000fe2000f8e0002 */
[-C--:B------:R-:W-:Y:S02]  /*100c0*/  ISETP.GE.OR P1, PT, R0, R5.reuse, P0 ;  /* 0x000000050000720c */ /* 0x080fe40000726670 */
[-C--:B------:R-:W-:Y:S01]  /*100d0*/  ISETP.GE.OR P2, PT, R4, R5.reuse, P0 ;  /* 0x000000050400720c */ /* 0x080fe20000746670 */
[----:B------:R-:W-:Y:S01]  /*100e0*/  VIADD R3, R3, UR4 ;  /* 0x0000000403037c36 */ /* 0x000fe20008000000 */
[----:B------:R-:W-:Y:S01]  /*100f0*/  ISETP.GE.OR P0, PT, R156, R5, P0 ;  /* 0x000000059c00720c */ /* 0x000fe20000706670 */
[----:B------:R-:W-:Y:S02]  /*10100*/  UIMAD UR4, UR9, UR12, URZ ;  /* 0x0000000c090472a4 */ /* 0x000fe4000f8e023f */
[----:B------:R-:W-:Y:S01]  /*10110*/  IMAD.U32 R9, RZ, RZ, UR12 ;  /* 0x0000000cff097e24 */ /* 0x000fe2000f8e00ff */
[--C-:B------:R-:W-:Y:S01]  /*10120*/  SHF.R.S32.HI R7, RZ, 0x1f, R156.reuse ;  /* 0x0000001fff077819 */ /* 0x100fe2000001149c */
[----:B------:R-:W-:Y:S01]  /*10130*/  IMAD.MOV.U32 R6, RZ, RZ, R156 ;  /* 0x000000ffff067224 */ /* 0x000fe200078e009c */
[----:B------:R-:W-:-:S02]  /*10140*/  UIMAD UR4, UR10, UR13, UR4 ;  /* 0x0000000d0a0472a4 */ /* 0x000fc4000f8e0204 */
[----:B------:R-:W-:-:S04]  /*10150*/  IMAD.WIDE.U32 R4, R9, UR10, R2 ;  /* 0x0000000a09047c25 */ /* 0x000fc8000f8e0002 */
[----:B------:R-:W-:-:S04]  /*10160*/  IMAD.WIDE R6, R23, 0xc0, R6 ;  /* 0x000000c017067825 */ /* 0x000fc800078e0206 */
[----:B------:R-:W-:Y:S01]  /*10170*/  VIADD R11, R5, UR4 ;  /* 0x00000004050b7c36 */ /* 0x000fe20008000000 */
[----:B------:R-:W-:Y:S06]  /*10180*/  @P0 BRA `(.L_x_11401) ;  /* 0x00000000002c0947 */ /* 0x000fec0003800000 */
        /* <DEDUP_REMOVED lines=11> */
.L_x_11401:
[----:B------:R-:W-:Y:S05]  /*10240*/  BSYNC B1 ;  /* 0x0000000000017941 */ /* 0x000fea0003800000 */
.L_x_11400:
[----:B------:R-:W-:Y:S04]  /*10250*/  BSSY B1, `(.L_x_11402) ;  /* 0x000000f000017945 */ /* 0x000fe80003800000 */
[----:B------:R-:W-:Y:S05]  /*10260*/  @P3 BRA `(.L_x_11403) ;  /* 0x0000000000343947 */ /* 0x000fea0003800000 */
[----:B0-----:R-:W-:Y:S01]  /*10270*/  IADD3 R9, P0, R6, 0x30, RZ ;  /* 0x0000003006097810 */ /* 0x001fe20007f1e0ff */
        /* <DEDUP_REMOVED lines=12> */
.L_x_11403:
[----:B------:R-:W-:Y:S05]  /*10340*/  BSYNC B1 ;  /* 0x0000000000017941 */ /* 0x000fea0003800000 */
.L_x_11402:
[----:B------:R-:W-:Y:S04]  /*10350*/  BSSY B1, `(.L_x_11404) ;  /* 0x000000f000017945 */ /* 0x000fe80003800000 */
[----:B------:R-:W-:Y:S05]  /*10360*/  @P1 BRA `(.L_x_11405) ;  /* 0x0000000000341947 */ /* 0x000fea0003800000 */
[----:B01----:R-:W-:Y:S01]  /*10370*/  IADD3 R9, P0, R6, 0x60, RZ ;  /* 0x0000006006097810 */ /* 0x003fe20007f1e0ff */
        /* <DEDUP_REMOVED lines=12> */
.L_x_11405:
[----:B------:R-:W-:Y:S05]  /*10440*/  BSYNC B1 ;  /* 0x0000000000017941 */ /* 0x000fea0003800000 */
.L_x_11404:
        /* <DEDUP_REMOVED lines=14> */
.L_x_11396:
[----:B------:R-:W-:Y:S05]  /*10530*/  BSYNC B0 ;  /* 0x0000000000007941 */ /* 0x000fea0003800000 */
.L_x_11387:
[----:B------:R-:W-:Y:S02]  /*10540*/  ULDC UR4, c[0x0][0xc14] ;  /* 0x0003050000047ab9 */ /* 0x000fe40000000800 */
[----:B------:R-:W-:-:S06]  /*10550*/  UISETP.GE.AND UP0, UPT, UR5, UR4, UPT ;  /* 0x000000040500728c */ /* 0x000fcc000bf06270 */
[----:B------:R-:W-:-:S13]  /*10560*/  PLOP3.LUT P0, PT, PT, PT, UP0, 0x80, 0x0 ;  /* 0x000000000000781c */ /* 0x000fda0003f0f008 */
[----:B------:R-:W-:Y:S05]  /*10570*/  @!P0 BRA `(.L_x_11406) ;  /* 0xffffff08000c8947 */ /* 0x000fea000383ffff */
[----:B------:R-:W-:Y:S05]  /*10580*/  EXIT ;  /* 0x000000000000794d */ /* 0x000fea0003800000 */
.L_x_11305:
        /* <DEDUP_REMOVED lines=61> */
.L_x_11411:
        /* <DEDUP_REMOVED lines=13> */
.L_x_11410:
[----:B------:R-:W-:Y:S05]  /*10a30*/  BSYNC B0 ;  /* 0x0000000000007941 */ /* 0x000fea0003800000 */
.L_x_11409:
        /* <DEDUP_REMOVED lines=26> */
.L_x_11407:
        /* <DEDUP_REMOVED lines=20> */
.L_x_11412:
        /* <DEDUP_REMOVED lines=59> */
.L_x_11408:
[----:B------:R-:W-:Y:S02]  /*110d0*/  IMAD.MOV.U32 R17, RZ, RZ, RZ ;  /* 0x000000ffff117224 */ /* 0x000fe400078e00ff */
[----:B------:R-:W-:Y:S02]  /*110e0*/  IMAD.U32 R16, RZ, RZ, UR6 ;  /* 0x00000006ff107e24 */ /* 0x000fe4000f8e00ff */
[----:B------:R-:W-:-:S07]  /*110f0*/  IMAD.MOV.U32 R18, RZ, RZ, RZ ;  /* 0x000000ffff127224 */ /* 0x000fce00078e00ff */
.L_x_11413:
        /* <DEDUP_REMOVED lines=16> */
.L_x_11487:
        /* <DEDUP_REMOVED lines=40> */
.L_x_11415:
        /* <DEDUP_REMOVED lines=13> */
.L_x_11416:
[----:B------:R-:W-:Y:S05]  /*11550*/  @!P0 BRA `(.L_x_11417) ;  /* 0x00000000000c8947 */ /* 0x000fea0003800000 */
[----:B------:R-:W2:Y:S04]  /*11560*/  LDG.E R4, desc[UR46][R2.64] ;  /* 0x0000002e02047981 */ /* 0x000ea8000c1e1900 */
[----:B------:R-:W2:Y:S02]  /*11570*/  LDG.E R7, desc[UR46][R2.64+0x4] ;  /* 0x0000042e02077981 */ /* 0x000ea4000c1e1900 */
[----:B--2---:R-:W-:-:S07]  /*11580*/  IMAD.IADD R7, R7, 0x1, -R4 ;  /* 0x0000000107077824 */ /* 0x004fce00078e0a04 */
.L_x_11417:
        /* <DEDUP_REMOVED lines=19> */
.L_x_11420:
[----:B------:R-:W-:-:S13]  /*116c0*/  ISETP.NE.AND P1, PT, R3, 0x1, PT ;  /* 0x000000010300780c */ /* 0x000fda0003f25270 */
[----:B------:R-:W0:Y:S02]  /*116d0*/  @P1 LDC.64 R4, c[0x0][0x9e8] ;  /* 0x00027a00ff041b82 */ /* 0x000e240000000a00 */
[----:B0-----:R-:W-:-:S05]  /*116e0*/  @P1 IMAD.HI.U32 R4, R7, R4, RZ ;  /* 0x0000000407041227 */ /* 0x001fca00078e00ff */
[----:B------:R-:W-:-:S07]  /*116f0*/  @P1 SHF.R.U32.HI R7, RZ, R5, R4 ;  /* 0x00000005ff071219 */ /* 0x000fce0000011604 */
.L_x_11421:
[----:B------:R-:W-:Y:S05]  /*11700*/  BSYNC B0 ;  /* 0x0000000000007941 */ /* 0x000fea0003800000 */
.L_x_11419:
[----:B------:R-:W-:-:S05]  /*11710*/  IMAD R7, R7, R3, R3 ;  /* 0x0000000307077224 */ /* 0x000fca00078e0203 */
[----:B------:R-:W-:-:S07]  /*11720*/  VIMNMX R2, R2, R7, PT ;  /* 0x0000000702027248 */ /* 0x000fce0003fe0100 */
.L_x_11418:
        /* <DEDUP_REMOVED lines=24> */
.L_x_11424:
[----:B------:R-:W-:-:S13]  /*118b0*/  ISETP.NE.AND P0, PT, R3, 0x1, PT ;  /* 0x000000010300780c */ /* 0x000fda0003f05270 */
[----:B------:R-:W0:Y:S02]  /*118c0*/  @P0 LDC.64 R4, c[0x0][0x9e8] ;  /* 0x00027a00ff040b82 */ /* 0x000e240000000a00 */
[----:B0-----:R-:W-:-:S05]  /*118d0*/  @P0 IMAD.HI.U32 R4, R7, R4, RZ ;  /* 0x0000000407040227 */ /* 0x001fca00078e00ff */
[----:B------:R-:W-:-:S07]  /*118e0*/  @P0 SHF.R.U32.HI R7, RZ, R5, R4 ;  /* 0x00000005ff070219 */ /* 0x000fce0000011604 */
.L_x_11425:
[----:B------:R-:W-:Y:S05]  /*118f0*/  BSYNC B0 ;  /* 0x0000000000007941 */ /* 0x000fea0003800000 */
.L_x_11423:
[----:B------:R-:W-:-:S05]  /*11900*/  IMAD R3, R7, R3, RZ ;  /* 0x0000000307037224 */ /* 0x000fca00078e02ff */
[----:B------:R-:W-:-:S07]  /*11910*/  VIMNMX R0, R0, R3, !PT ;  /* 0x0000000300007248 */ /* 0x000fce0007fe0100 */
.L_x_11422:
        /* <DEDUP_REMOVED lines=22> */
.L_x_11427:
        /* <DEDUP_REMOVED lines=22> */
.L_x_11429:
        /* <DEDUP_REMOVED lines=19> */
.L_x_11431:
        /* <DEDUP_REMOVED lines=16> */
.L_x_11430:
        /* <DEDUP_REMOVED lines=26> */
.L_x_11432:
        /* <DEDUP_REMOVED lines=18> */
.L_x_11503:
[----:B------:R-:W-:Y:S01]  /*120d0*/  UMOV UR4, 0xffffffff ;  /* 0xffffffff00047882 */ /* 0x000fe20000000000 */
[----:B------:R-:W-:Y:S02]  /*120e0*/  SHF.R.S32.HI R9, RZ, 0x1f, R6 ;  /* 0x0000001fff097819 */ /* 0x000fe40000011406 */
[----:B------:R-:W-:Y:S05]  /*120f0*/  BRA.DIV UR4, `(.L_x_11434) ;  /* 0x0000002e04987947 */ /* 0x000fea000b800000 */
[----:B------:R-:W-:-:S13]  /*12100*/  ELECT P6, URZ, PT ;  /* 0x00000000003f782f */ /* 0x000fda00038c0000 */
.L_x_11506:
        /* <DEDUP_REMOVED lines=22> */
.L_x_11436:
[----:B------:R-:W-:Y:S01]  /*12270*/  IMAD R5, R22, 0x8, R25 ;  /* 0x0000000816057824 */ /* 0x000fe200078e0219 */
[----:B------:R-:W-:-:S04]  /*12280*/  SHF.L.U32 R4, R24, 0x1f, RZ ;  /* 0x0000001f18047819 */ /* 0x000fc800000006ff */
[----:B------:R-:W1:Y:S02]  /*12290*/  SYNCS.PHASECHK.TRANS64.TRYWAIT P0, [R5+URZ+0x16840], R4 ;  /* 0x01684004050075a7 */ /* 0x000e64000800017f */
[----:B-1----:R-:W-:Y:S05]  /*122a0*/  @!P0 BRA `(.L_x_11437) ;  /* 0x0000002c004c8947 */ /* 0x002fea0003800000 */
.L_x_11507:
        /* <DEDUP_REMOVED lines=9> */
.L_x_11438:
[----:B-12---:R-:W-:Y:S01]  /*12340*/  IMAD R4, R22, 0x4000, R25 ;  /* 0x0000400016047824 */ /* 0x006fe200078e0219 */
        /* <DEDUP_REMOVED lines=11> */
[----:B------:R-:W-:Y:S02]  /*12400*/  ULEA UR11, UR11, UR4, 0x7 ;  /* 0x000000040b0b7291 */ /* 0x000fe4000f8e383f */
[----:B------:R-:W-:Y:S01]  /*12410*/  UIADD3 UR8, UR8, 0xe400, URZ ;  /* 0x0000e40008087890 */ /* 0x000fe2000fffe03f */
[----:B------:R-:W-:-:S08]  /*12420*/  UMOV UR4, 0x0 ;  /* 0x0000000000047882 */ /* 0x000fd00000000000 */
[----:B------:R1:W-:Y:S02]  /*12430*/  UTMALDG.4D [UR8], [UR6], desc[UR4] ;  /* 0x00000408060075b4 */ /* 0x0003e40008019000 */
[----:B-1----:R-:W-:Y:S01]  /*12440*/  NOP ;  /* 0x0000000000007918 */ /* 0x002fe20000000000 */
.L_x_11435:
[----:B------:R-:W-:Y:S05]  /*12450*/  WARPSYNC.ALL ;  /* 0x0000000000007948 */ /* 0x000fea0003800000 */
[----:B------:R-:W-:Y:S01]  /*12460*/  BAR.SYNC.DEFER_BLOCKING 0x8, 0x1a0 ;  /* 0x0206800000007b1d */ /* 0x000fe20000010000 */
[----:B------:R-:W-:Y:S02]  /*12470*/  ELECT P0, URZ, PT ;  /* 0x00000000003f782f */ /* 0x000fe40003800000 */
[----:B------:R-:W-:Y:S01]  /*12480*/  R2UR UR9, R25 ;  /* 0x00000000190972ca */ /* 0x000fe200000e0000 */
[----:B------:R-:W-:Y:S01]  /*12490*/  VIADD R29, R29, 0x1 ;  /* 0x000000011d1d7836 */ /* 0x000fe20000000000 */
[----:B------:R-:W-:-:S09]  /*124a0*/  UIADD3 UR4, UP0, UR38, 0x270, URZ ;  /* 0x0000027026047890 */ /* 0x000fd2000ff1e03f */
[----:B------:R-:W-:Y:S01]  /*124b0*/  @P0 R2UR UR13, R10 ;  /* 0x000000000a0d02ca */ /* 0x000fe200000e0000 */
[----:B------:R-:W-:Y:S01]  /*124c0*/  UMOV UR6, 0x0 ;  /* 0x0000000000067882 */ /* 0x000fe20000000000 */
[----:B------:R-:W-:Y:S01]  /*124d0*/  @P0 R2UR UR12, R18 ;  /* 0x00000000120c02ca */ /* 0x000fe200000e0000 */
[----:B------:R-:W-:Y:S01]  /*124e0*/  UIADD3.X UR5, URZ, UR39, URZ, UP0, !UPT ;  /* 0x000000273f057290 */ /* 0x000fe200087fe43f */
[----:B------:R-:W-:Y:S01]  /*124f0*/  @P0 R2UR UR11, R17 ;  /* 0x00000000110b02ca */ /* 0x000fe200000e0000 */
[----:B------:R-:W-:Y:S01]  /*12500*/  UMOV UR7, 0x12f00000 ;  /* 0x12f0000000077882 */ /* 0x000fe20000000000 */
[----:B------:R-:W-:Y:S01]  /*12510*/  UMOV UR10, URZ ;  /* 0x0000003f000a7c82 */ /* 0x000fe20008000000 */
[----:B------:R-:W-:Y:S01]  /*12520*/  BSSY B0, `(.L_x_11439) ;  /* 0x000000c000007945 */ /* 0x000fe20003800000 */
[----:B------:R-:W-:Y:S01]  /*12530*/  @P0 IMAD.MOV.U32 R4, RZ, RZ, 0x6000 ;  /* 0x00006000ff040424 */ /* 0x000fe200078e00ff */
[----:B------:R-:W-:Y:S02]  /*12540*/  UIADD3 UR8, UR9, 0x8400, URZ ;  /* 0x0000840009087890 */ /* 0x000fe4000fffe03f */
[----:B------:R-:W-:Y:S01]  /*12550*/  UIADD3 UR9, UR9, 0x16800, URZ ;  /* 0x0001680009097890 */ /* 0x000fe2000fffe03f */
[----:B------:R1:W-:Y:S08]  /*12560*/  @P0 SYNCS.ARRIVE.TRANS64 RZ, [R25+URZ+0x16800], R4 ;  /* 0x0168000419ff09a7 */ /* 0x0003f0000800003f */
[----:B------:R2:W-:Y:S01]  /*12570*/  UTMALDG.4D [UR8], [UR4], desc[UR6] ;  /* 0x00000608040075b4 */ /* 0x0005e20008019000 */
[----:B-1----:R-:W-:-:S04]  /*12580*/  LEA.HI R4, R29, R29, RZ, 0x1 ;  /* 0x0000001d1d047211 */ /* 0x002fc800078f08ff */
[----:B------:R-:W-:-:S05]  /*12590*/  LOP3.LUT R4, R4, 0xfffffffe, RZ, 0xc0, !PT ;  /* 0xfffffffe04047812 */ /* 0x000fca00078ec0ff */
[----:B------:R-:W-:-:S05]  /*125a0*/  IMAD.IADD R4, R29, 0x1, -R4 ;  /* 0x000000011d047824 */ /* 0x000fca00078e0a04 */
[----:B------:R-:W-:-:S04]  /*125b0*/  SHF.L.U32 R4, R4, 0x1f, RZ ;  /* 0x0000001f04047819 */ /* 0x000fc800000006ff */
[----:B------:R-:W1:Y:S02]  /*125c0*/  SYNCS.PHASECHK.TRANS64.TRYWAIT P0, [R25+URZ+0x16820], R4 ;  /* 0x01682004190075a7 */ /* 0x000e64000800017f */
[----:B-12---:R-:W-:Y:S05]  /*125d0*/  @!P0 BRA `(.L_x_11440) ;  /* 0x0000002800948947 */ /* 0x006fea0003800000 */
.L_x_11508:
[----:B------:R-:W-:Y:S05]  /*125e0*/  BSYNC B0 ;  /* 0x0000000000007941 */ /* 0x000fea0003800000 */
.L_x_11439:
        /* <DEDUP_REMOVED lines=41> */
.L_x_11447:
[----:B0-----:R-:W-:Y:S01]  /*12880*/  IMAD R3, R12, 0x8, R25 ;  /* 0x000000080c037824 */ /* 0x001fe200078e0219 */
[----:B------:R-:W-:-:S04]  /*12890*/  SHF.L.U32 R2, R13, 0x1f, RZ ;  /* 0x0000001f0d027819 */ /* 0x000fc800000006ff */
[----:B------:R-:W0:Y:S02]  /*128a0*/  SYNCS.PHASECHK.TRANS64.TRYWAIT P0, [R3+URZ+0x16840], R2 ;  /* 0x01684002030075a7 */ /* 0x000e24000800017f */
[----:B0-----:R-:W-:Y:S05]  /*128b0*/  @!P0 BRA `(.L_x_11448) ;  /* 0x0000002400f08947 */ /* 0x001fea0003800000 */
.L_x_11509:
        /* <DEDUP_REMOVED lines=9> */
.L_x_11449:
[----:B01----:R-:W-:Y:S01]  /*12950*/  IMAD R2, R12, 0x4000, R25 ;  /* 0x000040000c027824 */ /* 0x003fe200078e0219 */
        /* <DEDUP_REMOVED lines=14> */
[----:B------:R-:W-:Y:S02]  /*12a40*/  ULEA UR11, UR11, UR4, 0x7 ;  /* 0x000000040b0b7291 */ /* 0x000fe4000f8e383f */
[----:B------:R-:W-:Y:S01]  /*12a50*/  UIADD3 UR8, UR8, 0xe400, URZ ;  /* 0x0000e40008087890 */ /* 0x000fe2000fffe03f */
[----:B------:R-:W-:-:S08]  /*12a60*/  UMOV UR4, 0x0 ;  /* 0x0000000000047882 */ /* 0x000fd00000000000 */
[----:B------:R0:W-:Y:S01]  /*12a70*/  UTMALDG.4D [UR8], [UR6], desc[UR4] ;  /* 0x00000408060075b4 */ /* 0x0001e20008019000 */
[----:B------:R-:W1:Y:S02]  /*12a80*/  SYNCS.PHASECHK.TRANS64.TRYWAIT P0, [R2+URZ+0x60], R5 ;  /* 0x00006005020075a7 */ /* 0x000e64000800017f */
[----:B01----:R-:W-:Y:S05]  /*12a90*/  @!P0 BRA `(.L_x_11450) ;  /* 0x00000024008c8947 */ /* 0x003fea0003800000 */
.L_x_11510:
[----:B------:R-:W-:Y:S05]  /*12aa0*/  @P1 BRA `(.L_x_11451) ;  /* 0x0000000000181947 */ /* 0x000fea0003800000 */
[----:B------:R-:W-:Y:S01]  /*12ab0*/  ISETP.NE.AND P0, PT, R27, RZ, PT ;  /* 0x000000ff1b00720c */ /* 0x000fe20003f05270 */
[----:B0-----:R-:W-:Y:S02]  /*12ac0*/  IMAD R2, R22, 0x8, R25 ;  /* 0x0000000816027824 */ /* 0x001fe400078e0219 */
[----:B------:R-:W-:-:S04]  /*12ad0*/  IMAD.MOV.U32 R3, RZ, RZ, 0x4000 ;  /* 0x00004000ff037424 */ /* 0x000fc800078e00ff */
[----:B------:R1:W-:Y:S06]  /*12ae0*/  SYNCS.ARRIVE.TRANS64 RZ, [R2+URZ+0x16850], R3 ;  /* 0x0168500302ff79a7 */ /* 0x0003ec000800003f */
[----:B------:R-:W-:Y:S05]  /*12af0*/  @!P0 BRA `(.L_x_11451) ;  /* 0x0000000000048947 */ /* 0x000fea0003800000 */
[----:B------:R-:W-:Y:S01]  /*12b00*/  BPT.TRAP 0x1 ;  /* 0x000000040000795c */ /* 0x000fe20000300000 */
.L_x_11451:
[C-C-:B01----:R-:W-:Y:S01]  /*12b10*/  IMAD R2, R22.reuse, 0x8, R25.reuse ;  /* 0x0000000816027824 */ /* 0x143fe200078e0219 */
        /* <DEDUP_REMOVED lines=13> */
[----:B------:R-:W-:Y:S02]  /*12bf0*/  ULEA UR11, UR11, UR4, 0x7 ;  /* 0x000000040b0b7291 */ /* 0x000fe4000f8e383f */
[----:B------:R-:W-:Y:S02]  /*12c00*/  UIADD3 UR9, UR9, 0x16850, URZ ;  /* 0x0001685009097890 */ /* 0x000fe4000fffe03f */
[----:B------:R-:W-:Y:S01]  /*12c10*/  UIADD3 UR8, UR8, 0x400, URZ ;  /* 0x0000040008087890 */ /* 0x000fe2000fffe03f */
[----:B------:R-:W-:-:S08]  /*12c20*/  UMOV UR4, 0x0 ;  /* 0x0000000000047882 */ /* 0x000fd00000000000 */
[----:B------:R0:W-:Y:S02]  /*12c30*/  UTMALDG.4D [UR8], [UR6], desc[UR4] ;  /* 0x00000408060075b4 */ /* 0x0001e40008019000 */
[----:B0-----:R-:W-:Y:S01]  /*12c40*/  NOP ;  /* 0x0000000000007918 */ /* 0x001fe20000000000 */
.L_x_11446:
[----:B------:R-:W-:Y:S05]  /*12c50*/  BSYNC B2 ;  /* 0x0000000000027941 */ /* 0x000fea0003800000 */
.L_x_11445:
[----:B------:R-:W-:Y:S02]  /*12c60*/  IMAD.MOV.U32 R22, RZ, RZ, R12 ;  /* 0x000000ffff167224 */ /* 0x000fe400078e000c */
[----:B------:R-:W-:Y:S02]  /*12c70*/  IMAD.MOV.U32 R24, RZ, RZ, R13 ;  /* 0x000000ffff187224 */ /* 0x000fe400078e000d */
[----:B------:R-:W-:-:S07]  /*12c80*/  VIADD R10, R28, 0xfffffffd ;  /* 0xfffffffd1c0a7836 */ /* 0x000fce0000000000 */
.L_x_11444:
[----:B------:R-:W-:Y:S05]  /*12c90*/  BSYNC B1 ;  /* 0x0000000000017941 */ /* 0x000fea0003800000 */
.L_x_11443:
[----:B------:R-:W-:Y:S01]  /*12ca0*/  VIADD R11, R11, 0xfffffffe ;  /* 0xfffffffe0b0b7836 */ /* 0x000fe20000000000 */
[----:B------:R-:W-:-:S04]  /*12cb0*/  LOP3.LUT R28, RZ, R28, RZ, 0x33, !PT ;  /* 0x0000001cff1c7212 */ /* 0x000fc800078e33ff */
[----:B------:R-:W-:-:S13]  /*12cc0*/  ISETP.NE.AND P0, PT, R11, R28, PT ;  /* 0x0000001c0b00720c */ /* 0x000fda0003f05270 */
[----:B------:R-:W-:Y:S05]  /*12cd0*/  @!P0 BRA `(.L_x_11442) ;  /* 0x0000000800ec8947 */ /* 0x000fea0003800000 */
[----:B------:R-:W-:-:S07]  /*12ce0*/  IMAD.MOV.U32 R4, RZ, RZ, R8 ;  /* 0x000000ffff047224 */ /* 0x000fce00078e0008 */
.L_x_11466:
        /* <DEDUP_REMOVED lines=31> */
.L_x_11454:
[----:B------:R-:W-:Y:S01]  /*12ee0*/  IMAD R3, R11, 0x8, R25 ;  /* 0x000000080b037824 */ /* 0x000fe200078e0219 */
[----:B------:R-:W-:-:S04]  /*12ef0*/  SHF.L.U32 R2, R12, 0x1f, RZ ;  /* 0x0000001f0c027819 */ /* 0x000fc800000006ff */
[----:B------:R-:W1:Y:S02]  /*12f00*/  SYNCS.PHASECHK.TRANS64.TRYWAIT P0, [R3+URZ+0x16840], R2 ;  /* 0x01684002030075a7 */ /* 0x000e64000800017f */
[----:B-1----:R-:W-:Y:S05]  /*12f10*/  @!P0 BRA `(.L_x_11455) ;  /* 0x0000002000808947 */ /* 0x002fea0003800000 */
.L_x_11511:
        /* <DEDUP_REMOVED lines=9> */
.L_x_11456:
        /* <DEDUP_REMOVED lines=21> */
.L_x_11512:
[----:B------:R-:W-:Y:S05]  /*13100*/  @P0 BRA `(.L_x_11458) ;  /* 0x0000000000140947 */ /* 0x000fea0003800000 */
[----:B------:R-:W-:Y:S01]  /*13110*/  ISETP.NE.AND P1, PT, R27, RZ, PT ;  /* 0x000000ff1b00720c */ /* 0x000fe20003f25270 */
[----:B------:R-:W-:-:S04]  /*13120*/  IMAD.MOV.U32 R2, RZ, RZ, 0x4000 ;  /* 0x00004000ff027424 */ /* 0x000fc800078e00ff */
[----:B------:R1:W-:Y:S08]  /*13130*/  SYNCS.ARRIVE.TRANS64 RZ, [R3+URZ+0x50], R2 ;  /* 0x0000500203ff79a7 */ /* 0x0003f0000800003f */
[----:B------:R-:W-:Y:S05]  /*13140*/  @!P1 BRA `(.L_x_11458) ;  /* 0x0000000000049947 */ /* 0x000fea0003800000 */
[----:B------:R-:W-:Y:S01]  /*13150*/  BPT.TRAP 0x1 ;  /* 0x000000040000795c */ /* 0x000fe20000300000 */
.L_x_11458:
        /* <DEDUP_REMOVED lines=15> */
[----:B------:R-:W-:-:S03]  /*13250*/  ULEA UR11, UR11, UR4, 0x7 ;  /* 0x000000040b0b7291 */ /* 0x000fc6000f8e383f */
[----:B------:R-:W-:-:S06]  /*13260*/  UMOV UR4, 0x0 ;  /* 0x0000000000047882 */ /* 0x000fcc0000000000 */
[----:B------:R2:W-:Y:S02]  /*13270*/  UTMALDG.4D [UR8], [UR6], desc[UR4] ;  /* 0x00000408060075b4 */ /* 0x0005e40008019000 */
[----:B--2---:R-:W-:Y:S01]  /*13280*/  NOP ;  /* 0x0000000000007918 */ /* 0x004fe20000000000 */
.L_x_11453:
[----:B------:R-:W-:Y:S05]  /*13290*/  BSYNC B1 ;  /* 0x0000000000017941 */ /* 0x000fea0003800000 */
.L_x_11452:
        /* <DEDUP_REMOVED lines=31> */
.L_x_11461:
[----:B------:R-:W-:Y:S01]  /*13490*/  IMAD R2, R22, 0x8, R25 ;  /* 0x0000000816027824 */ /* 0x000fe200078e0219 */
[----:B------:R-:W-:-:S04]  /*134a0*/  SHF.L.U32 R3, R24, 0x1f, RZ ;  /* 0x0000001f18037819 */ /* 0x000fc800000006ff */
[----:B------:R-:W1:Y:S02]  /*134b0*/  SYNCS.PHASECHK.TRANS64.TRYWAIT P0, [R2+URZ+0x16840], R3 ;  /* 0x01684003020075a7 */ /* 0x000e64000800017f */
[----:B-1----:R-:W-:Y:S05]  /*134c0*/  @!P0 BRA `(.L_x_11462) ;  /* 0x0000001c003c8947 */ /* 0x002fea0003800000 */
.L_x_11513:
        /* <DEDUP_REMOVED lines=9> */
.L_x_11463:
[----:B01----:R-:W-:Y:S01]  /*13560*/  IMAD R2, R22, 0x4000, R25 ;  /* 0x0000400016027824 */ /* 0x003fe200078e0219 */
        /* <DEDUP_REMOVED lines=13> */
[----:B------:R-:W-:Y:S01]  /*13640*/  ULEA UR11, UR11, UR4, 0x7 ;  /* 0x000000040b0b7291 */ /* 0x000fe2000f8e383f */
[----:B------:R-:W-:Y:S01]  /*13650*/  SHF.L.U32 R3, R12, 0x1f, RZ ;  /* 0x0000001f0c037819 */ /* 0x000fe200000006ff */
[----:B------:R-:W-:Y:S01]  /*13660*/  UIADD3 UR8, UR8, 0xe400, URZ ;  /* 0x0000e40008087890 */ /* 0x000fe2000fffe03f */
[----:B------:R-:W-:-:S09]  /*13670*/  UMOV UR4, 0x0 ;  /* 0x0000000000047882 */ /* 0x000fd20000000000 */
[----:B------:R-:W-:-:S09]  /*13680*/  UIADD3 UR9, UR9, 0x30, URZ ;  /* 0x0000003009097890 */ /* 0x000fd2000fffe03f */
[----:B------:R0:W-:Y:S01]  /*13690*/  UTMALDG.4D [UR8], [UR6], desc[UR4] ;  /* 0x00000408060075b4 */ /* 0x0001e20008019000 */
[----:B------:R-:W1:Y:S02]  /*136a0*/  SYNCS.PHASECHK.TRANS64.TRYWAIT P1, [R2+URZ+0x60], R3 ;  /* 0x00006003020075a7 */ /* 0x000e64000802017f */
[----:B01----:R-:W-:Y:S05]  /*136b0*/  @!P1 BRA `(.L_x_11464) ;  /* 0x0000001800d49947 */ /* 0x003fea0003800000 */
.L_x_11514:
[----:B------:R-:W-:Y:S05]  /*136c0*/  @P0 BRA `(.L_x_11465) ;  /* 0x0000000000140947 */ /* 0x000fea0003800000 */
[----:B------:R-:W-:Y:S01]  /*136d0*/  ISETP.NE.AND P1, PT, R27, RZ, PT ;  /* 0x000000ff1b00720c */ /* 0x000fe20003f25270 */
[----:B0-----:R-:W-:-:S04]  /*136e0*/  IMAD.MOV.U32 R3, RZ, RZ, 0x4000 ;  /* 0x00004000ff037424 */ /* 0x001fc800078e00ff */
[----:B------:R1:W-:Y:S08]  /*136f0*/  SYNCS.ARRIVE.TRANS64 RZ, [R2+URZ+0x50], R3 ;  /* 0x0000500302ff79a7 */ /* 0x0003f0000800003f */
[----:B------:R-:W-:Y:S05]  /*13700*/  @!P1 BRA `(.L_x_11465) ;  /* 0x0000000000049947 */ /* 0x000fea0003800000 */
[----:B------:R-:W-:Y:S01]  /*13710*/  BPT.TRAP 0x1 ;  /* 0x000000040000795c */ /* 0x000fe20000300000 */
.L_x_11465:
        /* <DEDUP_REMOVED lines=19> */
.L_x_11460:
[----:B------:R-:W-:Y:S05]  /*13850*/  BSYNC B1 ;  /* 0x0000000000017941 */ /* 0x000fea0003800000 */
.L_x_11459:
[----:B------:R-:W-:Y:S01]  /*13860*/  ISETP.GT.AND P0, PT, R13, R26, PT ;  /* 0x0000001a0d00720c */ /* 0x000fe20003f04270 */
[----:B------:R-:W-:-:S12]  /*13870*/  VIADD R10, R10, 0xfffffffe ;  /* 0xfffffffe0a0a7836 */ /* 0x000fd80000000000 */
[----:B------:R-:W-:Y:S05]  /*13880*/  @P0 BRA `(.L_x_11466) ;  /* 0xfffffff400180947 */ /* 0x000fea000383ffff */
.L_x_11442:
[----:B------:R-:W-:Y:S05]  /*13890*/  BSYNC B0 ;  /* 0x0000000000007941 */ /* 0x000fea0003800000 */
.L_x_11441:
        /* <DEDUP_REMOVED lines=15> */
.L_x_11468:
[----:B------:R-:W-:Y:S05]  /*13990*/  BSYNC B0 ;  /* 0x0000000000007941 */ /* 0x000fea0003800000 */
.L_x_11467:
[----:B------:R-:W-:Y:S04]  /*139a0*/  BSSY B0, `(.L_x_11469) ;  /* 0x0000020000007945 */ /* 0x000fe80003800000 */
[----:B------:R-:W-:Y:S05]  /*139b0*/  @!P6 BRA `(.L_x_11470) ;  /* 0x000000000078e947 */ /* 0x000fea0003800000 */
[----:B01----:R-:W-:Y:S01]  /*139c0*/  IMAD R3, R22, 0x8, R25 ;  /* 0x0000000816037824 */ /* 0x003fe200078e0219 */
[----:B------:R-:W-:-:S04]  /*139d0*/  SHF.L.U32 R2, R24, 0x1f, RZ ;  /* 0x0000001f18027819 */ /* 0x000fc800000006ff */
[----:B------:R-:W0:Y:S02]  /*139e0*/  SYNCS.PHASECHK.TRANS64.TRYWAIT P0, [R3+URZ+0x16860], R2 ;  /* 0x01686002030075a7 */ /* 0x000e24000800017f */
[----:B0-----:R-:W-:Y:S05]  /*139f0*/  @!P0 BRA `(.L_x_11471) ;  /* 0x0000001800188947 */ /* 0x001fea0003800000 */
.L_x_11515:
        /* <DEDUP_REMOVED lines=9> */
.L_x_11472:
        /* <DEDUP_REMOVED lines=11> */
[----:B------:R-:W-:Y:S02]  /*13b40*/  ULEA UR11, UR11, UR4, 0x7 ;  /* 0x000000040b0b7291 */ /* 0x000fe4000f8e383f */
[----:B------:R-:W-:Y:S02]  /*13b50*/  UIADD3 UR9, UR9, 0x16850, URZ ;  /* 0x0001685009097890 */ /* 0x000fe4000fffe03f */
[----:B------:R-:W-:Y:S01]  /*13b60*/  UIADD3 UR8, UR8, 0x400, URZ ;  /* 0x0000040008087890 */ /* 0x000fe2000fffe03f */
[----:B------:R-:W-:-:S08]  /*13b70*/  UMOV UR4, 0x0 ;  /* 0x0000000000047882 */ /* 0x000fd00000000000 */
[----:B------:R2:W-:Y:S02]  /*13b80*/  UTMALDG.4D [UR8], [UR6], desc[UR4] ;  /* 0x00000408060075b4 */ /* 0x0005e40008019000 */
[----:B--2---:R-:W-:Y:S01]  /*13b90*/  NOP ;  /* 0x0000000000007918 */ /* 0x004fe20000000000 */
.L_x_11470:
[----:B------:R-:W-:Y:S05]  /*13ba0*/  BSYNC B0 ;  /* 0x0000000000007941 */ /* 0x000fea0003800000 */
.L_x_11469:
[----:B------:R-:W-:-:S05]  /*13bb0*/  VIADD R22, R22, 0x1 ;  /* 0x0000000116167836 */ /* 0x000fca0000000000 */
[----:B------:R-:W-:-:S04]  /*13bc0*/  ISETP.NE.AND P0, PT, R22, 0x2, PT ;  /* 0x000000021600780c */ /* 0x000fc80003f05270 */
[----:B01----:R-:W-:Y:S02]  /*13bd0*/  SEL R3, RZ, 0x1, P0 ;  /* 0x00000001ff037807 */ /* 0x003fe40000000000 */
[----:B------:R-:W-:Y:S02]  /*13be0*/  SEL R22, R22, RZ, P0 ;  /* 0x000000ff16167207 */ /* 0x000fe40000000000 */
[----:B------:R-:W-:-:S07]  /*13bf0*/  LOP3.LUT R24, R24, R3, RZ, 0x3c, !PT ;  /* 0x0000000318187212 */ /* 0x000fce00078e3cff */
.L_x_11428:
[----:B------:R-:W-:Y:S05]  /*13c00*/  BSYNC B6 ;  /* 0x0000000000067941 */ /* 0x000fea0003800000 */
.L_x_11426:
[----:B------:R-:W-:-:S03]  /*13c10*/  UMOV UR4, 0xffffffff ;  /* 0xffffffff00047882 */ /* 0x000fc60000000000 */
[----:B------:R-:W-:Y:S05]  /*13c20*/  BRA.DIV UR4, `(.L_x_11473) ;  /* 0x0000001604a07947 */ /* 0x000fea000b800000 */
[----:B------:R0:W1:Y:S04]  /*13c30*/  SHFL.IDX PT, R5, R16, RZ, 0x1f ;  /* 0x00001fff10057589 */ /* 0x00006800000e0000 */
[----:B------:R0:W2:Y:S02]  /*13c40*/  SHFL.IDX PT, R4, R16, 0x1, 0x1f ;  /* 0x00201f0010047f89 */ /* 0x0000a400000e0000 */
.L_x_11519:
        /* <DEDUP_REMOVED lines=11> */
.L_x_11475:
[----:B------:R-:W-:Y:S05]  /*13d00*/  BSYNC B0 ;  /* 0x0000000000007941 */ /* 0x000fea0003800000 */
.L_x_11474:
        /* <DEDUP_REMOVED lines=23> */
.L_x_11527:
[----:B------:R-:W-:Y:S02]  /*13e80*/  ULDC UR4, c[0x0][0xc10] ;  /* 0x0003040000047ab9 */ /* 0x000fe40000000800 */
[----:B------:R-:W-:-:S04]  /*13e90*/  IMAD.U32 R6, RZ, RZ, UR4 ;  /* 0x00000004ff067e24 */ /* 0x000fc8000f8e00ff */
[----:B----4-:R-:W-:-:S04]  /*13ea0*/  IMAD R7, R14, R6, RZ ;  /* 0x000000060e077224 */ /* 0x010fc800078e02ff */
[----:B--2---:R-:W-:-:S05]  /*13eb0*/  IMAD.IADD R4, R4, 0x1, R7 ;  /* 0x0000000104047824 */ /* 0x004fca00078e0207 */
[----:B-1----:R-:W-:-:S13]  /*13ec0*/  ISETP.GT.AND P0, PT, R4, R5, PT ;  /* 0x000000050400720c */ /* 0x002fda0003f04270 */
[----:B------:R-:W-:Y:S05]  /*13ed0*/  @P0 BRA `(.L_x_11477) ;  /* 0x0000000000ac0947 */ /* 0x000fea0003800000 */
[----:B------:R-:W1:Y:S02]  /*13ee0*/  LDC R0, c[0x0][0xc14] ;  /* 0x00030500ff007b82 */ /* 0x000e640000000800 */
.L_x_11482:
        /* <DEDUP_REMOVED lines=12> */
.L_x_11480:
[----:B------:R-:W-:Y:S05]  /*13fb0*/  BSYNC B0 ;  /* 0x0000000000007941 */ /* 0x000fea0003800000 */
.L_x_11479:
        /* <DEDUP_REMOVED lines=23> */
.L_x_11535:
[----:B------:R-:W-:Y:S02]  /*14130*/  ULDC UR4, c[0x0][0xc10] ;  /* 0x0003040000047ab9 */ /* 0x000fe40000000800 */
[----:B------:R-:W-:-:S04]  /*14140*/  IMAD.U32 R6, RZ, RZ, UR4 ;  /* 0x00000004ff067e24 */ /* 0x000fc8000f8e00ff */
[----:B--2---:R-:W-:-:S04]  /*14150*/  IMAD R7, R14, R6, RZ ;  /* 0x000000060e077224 */ /* 0x004fc800078e02ff */
[----:B------:R-:W-:-:S05]  /*14160*/  IMAD.IADD R4, R7, 0x1, R4 ;  /* 0x0000000107047824 */ /* 0x000fca00078e0204 */
[----:B------:R-:W-:-:S13]  /*14170*/  ISETP.GT.AND P0, PT, R4, R5, PT ;  /* 0x000000050400720c */ /* 0x000fda0003f04270 */
[----:B------:R-:W-:Y:S05]  /*14180*/  @!P0 BRA `(.L_x_11482) ;  /* 0xfffffffc00588947 */ /* 0x000fea000383ffff */
.L_x_11477:
        /* <DEDUP_REMOVED lines=8> */
.L_x_11539:
[----:B------:R-:W-:Y:S01]  /*14210*/  ISETP.NE.AND P0, PT, R3, RZ, PT ;  /* 0x000000ff0300720c */ /* 0x000fe20003f05270 */
[----:B------:R-:W-:-:S12]  /*14220*/  IMAD.MOV.U32 R14, RZ, RZ, RZ ;  /* 0x000000ffff0e7224 */ /* 0x000fd800078e00ff */
[----:B------:R-:W-:Y:S05]  /*14230*/  @!P0 BRA `(.L_x_11484) ;  /* 0x0000000000108947 */ /* 0x000fea0003800000 */
[----:B------:R-:W-:Y:S01]  /*14240*/  UMOV UR4, 0xffffffff ;  /* 0xffffffff00047882 */ /* 0x000fe20000000000 */
[----:B------:R-:W-:Y:S02]  /*14250*/  VIADD R12, R4, 0xffffffff ;  /* 0xffffffff040c7836 */ /* 0x000fe40000000000 */
[----:B------:R-:W-:Y:S05]  /*14260*/  BRA.DIV UR4, `(.L_x_11485) ;  /* 0x0000001a04447947 */ /* 0x000fea000b800000 */
[----:B------:R0:W0:Y:S02]  /*14270*/  SHFL.IDX PT, R14, R8, R12, 0x1f ;  /* 0x00001f0c080e7589 */ /* 0x00002400000e0000 */
.L_x_11484:
        /* <DEDUP_REMOVED lines=66> */
.L_x_11478:
[----:B------:R-:W-:Y:S01]  /*146a0*/  UMOV UR4, URZ ;  /* 0x0000003f00047c82 */ /* 0x000fe20008000000 */
[----:B------:R-:W-:Y:S01]  /*146b0*/  UMOV UR5, URZ ;  /* 0x0000003f00057c82 */ /* 0x000fe20008000000 */
[----:B------:R-:W-:Y:S01]  /*146c0*/  ULDC UR6, c[0x0][0xc14] ;  /* 0x0003050000067ab9 */ /* 0x000fe20000000800 */
[----:B0-----:R-:W-:Y:S02]  /*146d0*/  IMAD.MOV.U32 R16, RZ, RZ, R5 ;  /* 0x000000ffff107224 */ /* 0x001fe400078e0005 */
[----:B------:R-:W-:Y:S02]  /*146e0*/  IMAD.U32 R17, RZ, RZ, UR4 ;  /* 0x00000004ff117e24 */ /* 0x000fe4000f8e00ff */
[----:B------:R-:W-:Y:S02]  /*146f0*/  IMAD.U32 R18, RZ, RZ, UR5 ;  /* 0x00000005ff127e24 */ /* 0x000fe4000f8e00ff */
[----:B------:R-:W-:-:S07]  /*14700*/  IMAD.U32 R19, RZ, RZ, UR6 ;  /* 0x00000006ff137e24 */ /* 0x000fce000f8e00ff */
.L_x_11486:
        /* <DEDUP_REMOVED lines=10> */
.L_x_11414:
        /* <DEDUP_REMOVED lines=11> */
.L_x_11542:
[----:B------:R-:W-:Y:S05]  /*14860*/  BSYNC B0 ;  /* 0x0000000000007941 */ /* 0x000fea0003800000 */
.L_x_11488:
[----:B------:R-:W-:-:S03]  /*14870*/  UMOV UR4, 0xffffffff ;  /* 0xffffffff00047882 */ /* 0x000fc60000000000 */
[----:B------:R-:W-:Y:S05]  /*14880*/  BRA.DIV UR4, `(.L_x_11490) ;  /* 0x0000001204f47947 */ /* 0x000fea000b800000 */
[----:B0-----:R-:W0:Y:S02]  /*14890*/  S2R R0, SR_TID.X ;  /* 0x0000000000007919 */ /* 0x001e240000002100 */
[----:B0-----:R-:W-:-:S04]  /*148a0*/  SHF.R.U32.HI R0, RZ, 0x5, R0 ;  /* 0x00000005ff007819 */ /* 0x001fc80000011600 */
[----:B------:R-:W-:-:S05]  /*148b0*/  LOP3.LUT R0, R0, 0x3, RZ, 0xc0, !PT ;  /* 0x0000000300007812 */ /* 0x000fca00078ec0ff */
[----:B------:R0:W1:Y:S02]  /*148c0*/  SHFL.IDX PT, R14, R0, RZ, 0x1f ;  /* 0x00001fff000e7589 */ /* 0x00006400000e0000 */
.L_x_11545:
[----:B-1----:R-:W-:Y:S01]  /*148d0*/  ISETP.NE.AND P0, PT, R14, RZ, PT ;  /* 0x000000ff0e00720c */ /* 0x002fe20003f05270 */
[----:B------:R-:W-:-:S12]  /*148e0*/  BSSY B0, `(.L_x_11491) ;  /* 0x0000024000007945 */ /* 0x000fd80003800000 */
[----:B------:R-:W-:Y:S05]  /*148f0*/  @P0 BRA `(.L_x_11492) ;  /* 0x0000000000880947 */ /* 0x000fea0003800000 */
[----:B------:R-:W-:-:S03]  /*14900*/  UMOV UR4, 0xffffffff ;  /* 0xffffffff00047882 */ /* 0x000fc60000000000 */
[----:B------:R-:W-:Y:S05]  /*14910*/  BRA.DIV UR4, `(.L_x_11493) ;  /* 0x0000001604047947 */ /* 0x000fea000b800000 */
[----:B------:R-:W-:-:S13]  /*14920*/  ELECT P6, URZ, PT ;  /* 0x00000000003f782f */ /* 0x000fda00038c0000 */
.L_x_11548:
[----:B------:R-:W-:Y:S05]  /*14930*/  @!P6 BRA `(.L_x_11492) ;  /* 0x000000000078e947 */ /* 0x000fea0003800000 */
[----:B------:R-:W-:-:S06]  /*14940*/  ULOP3.LUT UR4, UR36, 0x2, URZ, 0xfc, !UPT ;  /* 0x0000000224047892 */ /* 0x000fcc000f8efc3f */
[----:B0-----:R-:W-:-:S05]  /*14950*/  IMAD.U32 R0, RZ, RZ, UR4 ;  /* 0x00000004ff007e24 */ /* 0x001fca000f8e00ff */
[----:B------:R-:W-:-:S13]  /*14960*/  ISETP.NE.AND P2, PT, R0, 0x3, PT ;  /* 0x000000030000780c */ /* 0x000fda0003f45270 */
[----:B------:R-:W-:Y:S05]  /*14970*/  @!P2 BRA `(.L_x_11494) ;  /* 0x000000000004a947 */ /* 0x000fea0003800000 */
[----:B------:R-:W-:Y:S01]  /*14980*/  BPT.TRAP 0x1 ;  /* 0x000000040000795c */ /* 0x000fe20000300000 */
.L_x_11494:
        /* <DEDUP_REMOVED lines=12> */
.L_x_11549:
[----:B------:R-:W1:Y:S02]  /*14a50*/  SYNCS.PHASECHK.TRANS64.TRYWAIT P0, [R3+URZ], R0 ;  /* 0x00000000030075a7 */ /* 0x000e64000800017f */
[----:B-1----:R-:W-:Y:S05]  /*14a60*/  @!P0 BRA `(.L_x_11496) ;  /* 0x0000001000e48947 */ /* 0x002fea0003800000 */
.L_x_11550:
[----:B------:R-:W-:Y:S05]  /*14a70*/  @!P2 BRA `(.L_x_11497) ;  /* 0x000000000004a947 */ /* 0x000fea0003800000 */
[----:B------:R-:W-:Y:S01]  /*14a80*/  BPT.TRAP 0x1 ;  /* 0x000000040000795c */ /* 0x000fe20000300000 */
.L_x_11497:
[----:B-1----:R-:W-:-:S04]  /*14a90*/  VIADD R3, R9, 0x16860 ;  /* 0x0001686009037836 */ /* 0x002fc80000000000 */
[----:B------:R-:W-:-:S04]  /*14aa0*/  IMAD R5, R22, 0x8, R3 ;  /* 0x0000000816057824 */ /* 0x000fc800078e0203 */
[----:B------:R-:W1:Y:S02]  /*14ab0*/  SYNCS.PHASECHK.TRANS64.TRYWAIT P0, [R5+URZ], R2 ;  /* 0x00000002050075a7 */ /* 0x000e64000800017f */
[----:B-1----:R-:W-:Y:S05]  /*14ac0*/  @!P0 BRA `(.L_x_11498) ;  /* 0x0000001000e08947 */ /* 0x002fea0003800000 */
.L_x_11551:
[----:B------:R-:W-:-:S07]  /*14ad0*/  IMAD R3, R4, 0x8, R3 ;  /* 0x0000000804037824 */ /* 0x000fce00078e0203 */
.L_x_11499:
[----:B--2---:R2:W4:Y:S02]  /*14ae0*/  SYNCS.PHASECHK.TRANS64.TRYWAIT P0, [R3+URZ], R0 ;  /* 0x00000000030075a7 */ /* 0x004524000800017f */
[----:B----4-:R-:W-:Y:S05]  /*14af0*/  @!P0 NANOSLEEP.SYNCS 0x989680 ;  /* 0x009896800000895d */ /* 0x010fea0003900000 */
[----:B------:R-:W4:Y:S02]  /*14b00*/  @!P0 SYNCS.PHASECHK.TRANS64 P0, [R3+URZ], R0 ;  /* 0x00000000030085a7 */ /* 0x000f24000800007f */
[----:B----4-:R-:W-:Y:S05]  /*14b10*/  @!P0 BRA `(.L_x_11499) ;  /* 0xfffffffc00f08947 */ /* 0x010fea000383ffff */
.L_x_11492:
[----:B------:R-:W-:Y:S05]  /*14b20*/  BSYNC B0 ;  /* 0x0000000000007941 */ /* 0x000fea0003800000 */
.L_x_11491:
[----:B------:R-:W-:Y:S05]  /*14b30*/  EXIT ;  /* 0x000000000000794d */ /* 0x000fea0003800000 */
.L_x_11318:
[----:B0-----:R-:W-:-:S04]  /*14b40*/  IMAD.U32 R3, RZ, RZ, UR45 ;  /* 0x0000002dff037e24 */ /* 0x001fc8000f8e00ff */
[----:B------:R0:W1:Y:S03]  /*14b50*/  SYNCS.PHASECHK.TRANS64.TRYWAIT P1, [R3+URZ+0x16800], R0 ;  /* 0x01680000030075a7 */ /* 0x000066000802017f */
[----:B-1----:R-:W-:Y:S05]  /*14b60*/  @!P1 NANOSLEEP.SYNCS 0x989680 ;  /* 0x009896800000995d */ /* 0x002fea0003900000 */
[----:B------:R-:W1:Y:S02]  /*14b70*/  @!P1 SYNCS.PHASECHK.TRANS64 P1, [R3+URZ+0x16800], R0 ;  /* 0x01680000030095a7 */ /* 0x000e64000802007f */
[----:B-1----:R-:W-:Y:S05]  /*14b80*/  @!P1 BRA `(.L_x_11318) ;  /* 0xfffffffc00ec9947 */ /* 0x002fea000383ffff */
[----:B------:R-:W-:Y:S05]  /*14b90*/  BRA `(.L_x_11500) ;  /* 0xfffffecc00847947 */ /* 0x000fea000383ffff */
.L_x_11322:
[----:B-1----:R1:W2:Y:S02]  /*14ba0*/  SYNCS.PHASECHK.TRANS64.TRYWAIT P2, [R4+URZ+0x16830], R3 ;  /* 0x01683003040075a7 */ /* 0x0022a4000804017f */
[----:B--2---:R-:W-:Y:S05]  /*14bb0*/  @!P2 NANOSLEEP.SYNCS 0x989680 ;  /* 0x009896800000a95d */ /* 0x004fea0003900000 */
[----:B------:R-:W2:Y:S02]  /*14bc0*/  @!P2 SYNCS.PHASECHK.TRANS64 P2, [R4+URZ+0x16830], R3 ;  /* 0x016830030400a5a7 */ /* 0x000ea4000804007f */
[----:B--2---:R-:W-:Y:S05]  /*14bd0*/  @!P2 BRA `(.L_x_11322) ;  /* 0xfffffffc00f0a947 */ /* 0x004fea000383ffff */
[----:B------:R-:W-:Y:S05]  /*14be0*/  BRA `(.L_x_11321) ;  /* 0xfffffecc00a87947 */ /* 0x000fea000383ffff */
.L_x_11338:
[----:B-1----:R-:W-:-:S04]  /*14bf0*/  IMAD.U32 R21, RZ, RZ, UR6 ;  /* 0x00000006ff157e24 */ /* 0x002fc8000f8e00ff */
[----:B------:R1:W2:Y:S03]  /*14c00*/  SYNCS.PHASECHK.TRANS64.TRYWAIT P2, [R21+URZ+0x16830], R8 ;  /* 0x01683008150075a7 */ /* 0x0002a6000804017f */
[----:B--2---:R-:W-:Y:S05]  /*14c10*/  @!P2 NANOSLEEP.SYNCS 0x989680 ;  /* 0x009896800000a95d */ /* 0x004fea0003900000 */
[----:B------:R-:W2:Y:S02]  /*14c20*/  @!P2 SYNCS.PHASECHK.TRANS64 P2, [R21+URZ+0x16830], R8 ;  /* 0x016830081500a5a7 */ /* 0x000ea4000804007f */
[----:B--2---:R-:W-:Y:S05]  /*14c30*/  @!P2 BRA `(.L_x_11338) ;  /* 0xfffffffc00eca947 */ /* 0x004fea000383ffff */
[----:B------:R-:W-:Y:S05]  /*14c40*/  BRA `(.L_x_11335) ;  /* 0xffffff0400e47947 */ /* 0x000fea000383ffff */
.L_x_11342:
[----:B-1----:R-:W-:-:S04]  /*14c50*/  IMAD.U32 R21, RZ, RZ, UR6 ;  /* 0x00000006ff157e24 */ /* 0x002fc8000f8e00ff */
[----:B------:R1:W2:Y:S03]  /*14c60*/  SYNCS.PHASECHK.TRANS64.TRYWAIT P2, [R21+URZ+0x16850], R8 ;  /* 0x01685008150075a7 */ /* 0x0002a6000804017f */
[----:B--2---:R-:W-:Y:S05]  /*14c70*/  @!P2 NANOSLEEP.SYNCS 0x989680 ;  /* 0x009896800000a95d */ /* 0x004fea0003900000 */
[----:B------:R-:W2:Y:S02]  /*14c80*/  @!P2 SYNCS.PHASECHK.TRANS64 P2, [R21+URZ+0x16850], R8 ;  /* 0x016850081500a5a7 */ /* 0x000ea4000804007f */
[----:B--2---:R-:W-:Y:S05]  /*14c90*/  @!P2 BRA `(.L_x_11342) ;  /* 0xfffffffc00eca947 */ /* 0x004fea000383ffff */
[----:B------:R-:W-:Y:S05]  /*14ca0*/  BRA `(.L_x_11339) ;  /* 0xffffff08005c7947 */ /* 0x000fea000383ffff */
.L_x_11359:
[----:B-1----:R-:W-:-:S04]  /*14cb0*/  IMAD.U32 R7, RZ, RZ, UR6 ;  /* 0x00000006ff077e24 */ /* 0x002fc8000f8e00ff */
[----:B------:R1:W2:Y:S03]  /*14cc0*/  SYNCS.PHASECHK.TRANS64.TRYWAIT P2, [R7+URZ+0x16830], R6 ;  /* 0x01683006070075a7 */ /* 0x0002a6000804017f */
[----:B--2---:R-:W-:Y:S05]  /*14cd0*/  @!P2 NANOSLEEP.SYNCS 0x989680 ;  /* 0x009896800000a95d */ /* 0x004fea0003900000 */
[----:B------:R-:W2:Y:S02]  /*14ce0*/  @!P2 SYNCS.PHASECHK.TRANS64 P2, [R7+URZ+0x16830], R6 ;  /* 0x016830060700a5a7 */ /* 0x000ea4000804007f */
[----:B--2---:R-:W-:Y:S05]  /*14cf0*/  @!P2 BRA `(.L_x_11359) ;  /* 0xfffffffc00eca947 */ /* 0x004fea000383ffff */
[----:B------:R-:W-:Y:S05]  /*14d00*/  BRA `(.L_x_11356) ;  /* 0xffffff3c00907947 */ /* 0x000fea000383ffff */
.L_x_11363:
[----:B-1----:R-:W-:-:S04]  /*14d10*/  IMAD.U32 R7, RZ, RZ, UR6 ;  /* 0x00000006ff077e24 */ /* 0x002fc8000f8e00ff */
[----:B------:R1:W2:Y:S03]  /*14d20*/  SYNCS.PHASECHK.TRANS64.TRYWAIT P2, [R7+URZ+0x16850], R6 ;  /* 0x01685006070075a7 */ /* 0x0002a6000804017f */
[----:B--2---:R-:W-:Y:S05]  /*14d30*/  @!P2 NANOSLEEP.SYNCS 0x989680 ;  /* 0x009896800000a95d */ /* 0x004fea0003900000 */
[----:B------:R-:W2:Y:S02]  /*14d40*/  @!P2 SYNCS.PHASECHK.TRANS64 P2, [R7+URZ+0x16850], R6 ;  /* 0x016850060700a5a7 */ /* 0x000ea4000804007f */
[----:B--2---:R-:W-:Y:S05]  /*14d50*/  @!P2 BRA `(.L_x_11363) ;  /* 0xfffffffc00eca947 */ /* 0x004fea000383ffff */
[----:B------:R-:W-:Y:S05]  /*14d60*/  BRA `(.L_x_11360) ;  /* 0xffffff4000087947 */ /* 0x000fea000383ffff */
.L_x_11369:
[----:B-1----:R-:W-:-:S04]  /*14d70*/  IMAD.U32 R7, RZ, RZ, UR6 ;  /* 0x00000006ff077e24 */ /* 0x002fc8000f8e00ff */
[----:B------:R1:W2:Y:S03]  /*14d80*/  SYNCS.PHASECHK.TRANS64.TRYWAIT P2, [R7+URZ+0x16830], R6 ;  /* 0x01683006070075a7 */ /* 0x0002a6000804017f */
[----:B--2---:R-:W-:Y:S05]  /*14d90*/  @!P2 NANOSLEEP.SYNCS 0x989680 ;  /* 0x009896800000a95d */ /* 0x004fea0003900000 */
[----:B------:R-:W2:Y:S02]  /*14da0*/  @!P2 SYNCS.PHASECHK.TRANS64 P2, [R7+URZ+0x16830], R6 ;  /* 0x016830060700a5a7 */ /* 0x000ea4000804007f */
[----:B--2---:R-:W-:Y:S05]  /*14db0*/  @!P2 BRA `(.L_x_11369) ;  /* 0xfffffffc00eca947 */ /* 0x004fea000383ffff */
[----:B------:R-:W-:Y:S05]  /*14dc0*/  BRA `(.L_x_11366) ;  /* 0xffffff6000c47947 */ /* 0x000fea000383ffff */
.L_x_11373:
[----:B-1----:R-:W-:-:S04]  /*14dd0*/  IMAD.U32 R7, RZ, RZ, UR6 ;  /* 0x00000006ff077e24 */ /* 0x002fc8000f8e00ff */
[----:B------:R1:W2:Y:S03]  /*14de0*/  SYNCS.PHASECHK.TRANS64.TRYWAIT P2, [R7+URZ+0x16850], R6 ;  /* 0x01685006070075a7 */ /* 0x0002a6000804017f */
[----:B--2---:R-:W-:Y:S05]  /*14df0*/  @!P2 NANOSLEEP.SYNCS 0x989680 ;  /* 0x009896800000a95d */ /* 0x004fea0003900000 */
[----:B------:R-:W2:Y:S02]  /*14e00*/  @!P2 SYNCS.PHASECHK.TRANS64 P2, [R7+URZ+0x16850], R6 ;  /* 0x016850060700a5a7 */ /* 0x000ea4000804007f */
[----:B--2---:R-:W-:Y:S05]  /*14e10*/  @!P2 BRA `(.L_x_11373) ;  /* 0xfffffffc00eca947 */ /* 0x004fea000383ffff */
[----:B------:R-:W-:Y:S05]  /*14e20*/  BRA `(.L_x_11370) ;  /* 0xffffff64003c7947 */ /* 0x000fea000383ffff */
.L_x_11386:
[----:B-1----:R-:W-:-:S04]  /*14e30*/  IMAD.U32 R5, RZ, RZ, UR5 ;  /* 0x00000005ff057e24 */ /* 0x002fc8000f8e00ff */
[----:B------:R1:W2:Y:S03]  /*14e40*/  SYNCS.PHASECHK.TRANS64.TRYWAIT P0, [R5+URZ+0x16850], R0 ;  /* 0x01685000050075a7 */ /* 0x0002a6000800017f */
[----:B--2---:R-:W-:Y:S05]  /*14e50*/  @!P0 NANOSLEEP.SYNCS 0x989680 ;  /* 0x009896800000895d */ /* 0x004fea0003900000 */
[----:B------:R-:W2:Y:S02]  /*14e60*/  @!P0 SYNCS.PHASECHK.TRANS64 P0, [R5+URZ+0x16850], R0 ;  /* 0x01685000050085a7 */ /* 0x000ea4000800007f */
[----:B--2---:R-:W-:Y:S05]  /*14e70*/  @!P0 BRA `(.L_x_11386) ;  /* 0xfffffffc00ec8947 */ /* 0x004fea000383ffff */
[----:B------:R-:W-:Y:S05]  /*14e80*/  BRA `(.L_x_11385) ;  /* 0xffffff9400a07947 */ /* 0x000fea000383ffff */
.L_x_11433:
        /* <DEDUP_REMOVED lines=11> */
.L_x_11502:
[----:B------:R-:W-:Y:S05]  /*14f40*/  BSYNC B0 ;  /* 0x0000000000007941 */ /* 0x000fea0003800000 */
.L_x_11501:
[----:B------:R-:W-:Y:S05]  /*14f50*/  BRA `(.L_x_11503) ;  /* 0xffffffd0005c7947 */ /* 0x000fea000383ffff */
.L_x_11434:
[----:B------:R-:W-:Y:S01]  /*14f60*/  BSSY B0, `(.L_x_11504) ;  /* 0x0000006000007945 */ /* 0x000fe20003800000 */
[----:B------:R-:W-:-:S07]  /*14f70*/  IMAD.MOV.U32 R15, RZ, RZ, -0x1 ;  /* 0xffffffffff0f7424 */ /* 0x000fce00078e00ff */
[----:B------:R-:W-:Y:S05]  /*14f80*/  WARPSYNC.COLLECTIVE R15, `(.L_x_11505) ;  /* 0x000000000f0c7348 */ /* 0x000fea0003c00000 */
[----:B------:R-:W-:Y:S02]  /*14f90*/  ELECT P6, UR62, PT ;  /* 0x00000000003e782f */ /* 0x000fe400038c0000 */
[----:B------:R-:W-:Y:S01]  /*14fa0*/  MOV R14, UR62 ;  /* 0x0000003e000e7c02 */ /* 0x000fe20008000f00 */
[----:B------:R-:W-:Y:S10]  /*14fb0*/  ENDCOLLECTIVE ;  /* 0x000000000000791b */ /* 0x000ff40003800000 */
.L_x_11505:
[----:B------:R-:W-:Y:S05]  /*14fc0*/  BSYNC B0 ;  /* 0x0000000000007941 */ /* 0x000fea0003800000 */
.L_x_11504:
[----:B------:R-:W-:Y:S05]  /*14fd0*/  BRA `(.L_x_11506) ;  /* 0xffffffd0004c7947 */ /* 0x000fea000383ffff */
.L_x_11437:
[----:B-1----:R1:W2:Y:S02]  /*14fe0*/  SYNCS.PHASECHK.TRANS64.TRYWAIT P0, [R5+URZ+0x16840], R4 ;  /* 0x01684004050075a7 */ /* 0x0022a4000800017f */
[----:B--2---:R-:W-:Y:S05]  /*14ff0*/  @!P0 NANOSLEEP.SYNCS 0x989680 ;  /* 0x009896800000895d */ /* 0x004fea0003900000 */
[----:B------:R-:W2:Y:S02]  /*15000*/  @!P0 SYNCS.PHASECHK.TRANS64 P0, [R5+URZ+0x16840], R4 ;  /* 0x01684004050085a7 */ /* 0x000ea4000800007f */
[----:B--2---:R-:W-:Y:S05]  /*15010*/  @!P0 BRA `(.L_x_11437) ;  /* 0xfffffffc00f08947 */ /* 0x004fea000383ffff */
[----:B------:R-:W-:Y:S05]  /*15020*/  BRA `(.L_x_11507) ;  /* 0xffffffd000a07947 */ /* 0x000fea000383ffff */
.L_x_11440:
[----:B-1----:R1:W2:Y:S02]  /*15030*/  SYNCS.PHASECHK.TRANS64.TRYWAIT P0, [R25+URZ+0x16820], R4 ;  /* 0x01682004190075a7 */ /* 0x0022a4000800017f */
[----:B--2---:R-:W-:Y:S05]  /*15040*/  @!P0 NANOSLEEP.SYNCS 0x989680 ;  /* 0x009896800000895d */ /* 0x004fea0003900000 */
[----:B------:R-:W2:Y:S02]  /*15050*/  @!P0 SYNCS.PHASECHK.TRANS64 P0, [R25+URZ+0x16820], R4 ;  /* 0x01682004190085a7 */ /* 0x000ea4000800007f */
[----:B--2---:R-:W-:Y:S05]  /*15060*/  @!P0 BRA `(.L_x_11440) ;  /* 0xfffffffc00f08947 */ /* 0x004fea000383ffff */
[----:B------:R-:W-:Y:S05]  /*15070*/  BRA `(.L_x_11508) ;  /* 0xffffffd400587947 */ /* 0x000fea000383ffff */
.L_x_11448:
[----:B0-----:R0:W1:Y:S02]  /*15080*/  SYNCS.PHASECHK.TRANS64.TRYWAIT P0, [R3+URZ+0x16840], R2 ;  /* 0x01684002030075a7 */ /* 0x001064000800017f */
[----:B-1----:R-:W-:Y:S05]  /*15090*/  @!P0 NANOSLEEP.SYNCS 0x989680 ;  /* 0x009896800000895d */ /* 0x002fea0003900000 */
[----:B------:R-:W1:Y:S02]  /*150a0*/  @!P0 SYNCS.PHASECHK.TRANS64 P0, [R3+URZ+0x16840], R2 ;  /* 0x01684002030085a7 */ /* 0x000e64000800007f */
[----:B-1----:R-:W-:Y:S05]  /*150b0*/  @!P0 BRA `(.L_x_11448) ;  /* 0xfffffffc00f08947 */ /* 0x002fea000383ffff */
[----:B------:R-:W-:Y:S05]  /*150c0*/  BRA `(.L_x_11509) ;  /* 0xffffffd400fc7947 */ /* 0x000fea000383ffff */
.L_x_11450:
[----:B0-----:R0:W1:Y:S02]  /*150d0*/  SYNCS.PHASECHK.TRANS64.TRYWAIT P0, [R2+URZ+0x60], R5 ;  /* 0x00006005020075a7 */ /* 0x001064000800017f */
[----:B-1----:R-:W-:Y:S05]  /*150e0*/  @!P0 NANOSLEEP.SYNCS 0x989680 ;  /* 0x009896800000895d */ /* 0x002fea0003900000 */
[----:B------:R-:W1:Y:S02]  /*150f0*/  @!P0 SYNCS.PHASECHK.TRANS64 P0, [R2+URZ+0x60], R5 ;  /* 0x00006005020085a7 */ /* 0x000e64000800007f */
[----:B-1----:R-:W-:Y:S05]  /*15100*/  @!P0 BRA `(.L_x_11450) ;  /* 0xfffffffc00f08947 */ /* 0x002fea000383ffff */
[----:B------:R-:W-:Y:S05]  /*15110*/  BRA `(.L_x_11510) ;  /* 0xffffffd800607947 */ /* 0x000fea000383ffff */
.L_x_11455:
[----:B-1----:R1:W2:Y:S02]  /*15120*/  SYNCS.PHASECHK.TRANS64.TRYWAIT P0, [R3+URZ+0x16840], R2 ;  /* 0x01684002030075a7 */ /* 0x0022a4000800017f */
[----:B--2---:R-:W-:Y:S05]  /*15130*/  @!P0 NANOSLEEP.SYNCS 0x989680 ;  /* 0x009896800000895d */ /* 0x004fea0003900000 */
[----:B------:R-:W2:Y:S02]  /*15140*/  @!P0 SYNCS.PHASECHK.TRANS64 P0, [R3+URZ+0x16840], R2 ;  /* 0x01684002030085a7 */ /* 0x000ea4000800007f */
[----:B--2---:R-:W-:Y:S05]  /*15150*/  @!P0 BRA `(.L_x_11455) ;  /* 0xfffffffc00f08947 */ /* 0x004fea000383ffff */
[----:B------:R-:W-:Y:S05]  /*15160*/  BRA `(.L_x_11511) ;  /* 0xffffffdc006c7947 */ /* 0x000fea000383ffff */
.L_x_11457:
[----:B0-----:R0:W1:Y:S02]  /*15170*/  SYNCS.PHASECHK.TRANS64.TRYWAIT P1, [R3+URZ+0x60], R24 ;  /* 0x00006018030075a7 */ /* 0x001064000802017f */
[----:B-1----:R-:W-:Y:S05]  /*15180*/  @!P1 NANOSLEEP.SYNCS 0x989680 ;  /* 0x009896800000995d */ /* 0x002fea0003900000 */
[----:B------:R-:W1:Y:S02]  /*15190*/  @!P1 SYNCS.PHASECHK.TRANS64 P1, [R3+URZ+0x60], R24 ;  /* 0x00006018030095a7 */ /* 0x000e64000802007f */
[----:B-1----:R-:W-:Y:S05]  /*151a0*/  @!P1 BRA `(.L_x_11457) ;  /* 0xfffffffc00f09947 */ /* 0x002fea000383ffff */
[----:B------:R-:W-:Y:S05]  /*151b0*/  BRA `(.L_x_11512) ;  /* 0xffffffdc00d07947 */ /* 0x000fea000383ffff */
.L_x_11462:
[----:B-1----:R1:W2:Y:S02]  /*151c0*/  SYNCS.PHASECHK.TRANS64.TRYWAIT P0, [R2+URZ+0x16840], R3 ;  /* 0x01684003020075a7 */ /* 0x0022a4000800017f */
[----:B--2---:R-:W-:Y:S05]  /*151d0*/  @!P0 NANOSLEEP.SYNCS 0x989680 ;  /* 0x009896800000895d */ /* 0x004fea0003900000 */
[----:B------:R-:W2:Y:S02]  /*151e0*/  @!P0 SYNCS.PHASECHK.TRANS64 P0, [R2+URZ+0x16840], R3 ;  /* 0x01684003020085a7 */ /* 0x000ea4000800007f */
[----:B--2---:R-:W-:Y:S05]  /*151f0*/  @!P0 BRA `(.L_x_11462) ;  /* 0xfffffffc00f08947 */ /* 0x004fea000383ffff */
[----:B------:R-:W-:Y:S05]  /*15200*/  BRA `(.L_x_11513) ;  /* 0xffffffe000b07947 */ /* 0x000fea000383ffff */
.L_x_11464:
[----:B0-----:R0:W1:Y:S02]  /*15210*/  SYNCS.PHASECHK.TRANS64.TRYWAIT P1, [R2+URZ+0x60], R3 ;  /* 0x00006003020075a7 */ /* 0x001064000802017f */
[----:B-1----:R-:W-:Y:S05]  /*15220*/  @!P1 NANOSLEEP.SYNCS 0x989680 ;  /* 0x009896800000995d */ /* 0x002fea0003900000 */
[----:B------:R-:W1:Y:S02]  /*15230*/  @!P1 SYNCS.PHASECHK.TRANS64 P1, [R2+URZ+0x60], R3 ;  /* 0x00006003020095a7 */ /* 0x000e64000802007f */
[----:B-1----:R-:W-:Y:S05]  /*15240*/  @!P1 BRA `(.L_x_11464) ;  /* 0xfffffffc00f09947 */ /* 0x002fea000383ffff */
[----:B------:R-:W-:Y:S05]  /*15250*/  BRA `(.L_x_11514) ;  /* 0xffffffe400187947 */ /* 0x000fea000383ffff */
.L_x_11471:
[----:B0-----:R0:W1:Y:S02]  /*15260*/  SYNCS.PHASECHK.TRANS64.TRYWAIT P0, [R3+URZ+0x16860], R2 ;  /* 0x01686002030075a7 */ /* 0x001064000800017f */
[----:B-1----:R-:W-:Y:S05]  /*15270*/  @!P0 NANOSLEEP.SYNCS 0x989680 ;  /* 0x009896800000895d */ /* 0x002fea0003900000 */
[----:B------:R-:W1:Y:S02]  /*15280*/  @!P0 SYNCS.PHASECHK.TRANS64 P0, [R3+URZ+0x16860], R2 ;  /* 0x01686002030085a7 */ /* 0x000e64000800007f */
[----:B-1----:R-:W-:Y:S05]  /*15290*/  @!P0 BRA `(.L_x_11471) ;  /* 0xfffffffc00f08947 */ /* 0x002fea000383ffff */
[----:B------:R-:W-:Y:S05]  /*152a0*/  BRA `(.L_x_11515) ;  /* 0xffffffe400d47947 */ /* 0x000fea000383ffff */
.L_x_11473:
        /* <DEDUP_REMOVED lines=8> */
.L_x_11517:
[----:B------:R-:W-:Y:S05]  /*15330*/  BSYNC B0 ;  /* 0x0000000000007941 */ /* 0x000fea0003800000 */
.L_x_11516:
        /* <DEDUP_REMOVED lines=8> */
.L_x_11518:
[----:B------:R-:W-:Y:S01]  /*153c0*/  IMAD.MOV.U32 R4, RZ, RZ, R14 ;  /* 0x000000ffff047224 */ /* 0x000fe200078e000e */
[----:B------:R-:W-:Y:S06]  /*153d0*/  BRA `(.L_x_11519) ;  /* 0xffffffe8001c7947 */ /* 0x000fec000383ffff */
.L_x_11476:
        /* <DEDUP_REMOVED lines=8> */
.L_x_11521:
[----:B------:R-:W-:Y:S05]  /*15460*/  BSYNC B0 ;  /* 0x0000000000007941 */ /* 0x000fea0003800000 */
.L_x_11520:
        /* <DEDUP_REMOVED lines=10> */
.L_x_11522:
        /* <DEDUP_REMOVED lines=8> */
.L_x_11523:
        /* <DEDUP_REMOVED lines=8> */
.L_x_11524:
        /* <DEDUP_REMOVED lines=8> */
.L_x_11525:
        /* <DEDUP_REMOVED lines=8> */
.L_x_11526:
[----:B------:R-:W-:Y:S05]  /*15710*/  BRA `(.L_x_11527) ;  /* 0xffffffe400d87947 */ /* 0x000fea000383ffff */
.L_x_11481:
        /* <DEDUP_REMOVED lines=8> */
.L_x_11529:
[----:B------:R-:W-:Y:S05]  /*157a0*/  BSYNC B0 ;  /* 0x0000000000007941 */ /* 0x000fea0003800000 */
.L_x_11528:
        /* <DEDUP_REMOVED lines=10> */
.L_x_11530:
        /* <DEDUP_REMOVED lines=8> */
.L_x_11531:
        /* <DEDUP_REMOVED lines=8> */
.L_x_11532:
        /* <DEDUP_REMOVED lines=8> */
.L_x_11533:
        /* <DEDUP_REMOVED lines=8> */
.L_x_11534:
[----:B------:R-:W-:Y:S05]  /*15a50*/  BRA `(.L_x_11535) ;  /* 0xffffffe400b47947 */ /* 0x000fea000383ffff */
.L_x_11483:
[----:B------:R-:W-:Y:S01]  /*15a60*/  BSSY B0, `(.L_x_11536) ;  /* 0x0000006000007945 */ /* 0x000fe20003800000 */
[----:B------:R-:W-:Y:S01]  /*15a70*/  PLOP3.LUT P6, PT, P6, PT, PT, 0x8, 0x0 ;  /* 0x000000000000781c */ /* 0x000fe200037ce170 */
[----:B------:R-:W-:-:S12]  /*15a80*/  IMAD.MOV.U32 R15, RZ, RZ, -0x1 ;  /* 0xffffffffff0f7424 */ /* 0x000fd800078e00ff */
[----:B01-3--:R-:W-:Y:S05]  /*15a90*/  WARPSYNC.COLLECTIVE R15, `(.L_x_11537) ;  /* 0x000000000f087348 */ /* 0x00bfea0003c00000 */
[----:B------:R-:W-:Y:S01]  /*15aa0*/  VOTE.ANY R14, PT, P6 ;  /* 0x00000000000e7806 */ /* 0x000fe200030e0100 */
[----:B01-3--:R-:W-:Y:S06]  /*15ab0*/  ENDCOLLECTIVE ;  /* 0x000000000000791b */ /* 0x00bfec0003800000 */
.L_x_11537:
[----:B------:R-:W-:Y:S05]  /*15ac0*/  BSYNC B0 ;  /* 0x0000000000007941 */ /* 0x000fea0003800000 */
.L_x_11536:
        /* <DEDUP_REMOVED lines=9> */
.L_x_11538:
[----:B------:R-:W-:Y:S01]  /*15b60*/  IMAD.MOV.U32 R17, RZ, RZ, R14 ;  /* 0x000000ffff117224 */ /* 0x000fe200078e000e */
[----:B------:R-:W-:Y:S06]  /*15b70*/  BRA `(.L_x_11539) ;  /* 0xffffffe400a47947 */ /* 0x000fec000383ffff */
.L_x_11485:
[----:B------:R-:W-:Y:S01]  /*15b80*/  BSSY B0, `(.L_x_11540) ;  /* 0x0000007000007945 */ /* 0x000fe20003800000 */
[----:B------:R-:W-:Y:S02]  /*15b90*/  IMAD.MOV.U32 R13, RZ, RZ, R8 ;  /* 0x000000ffff0d7224 */ /* 0x000fe400078e0008 */
[----:B------:R-:W-:Y:S02]  /*15ba0*/  IMAD.MOV.U32 R11, RZ, RZ, 0x1f ;  /* 0x0000001fff0b7424 */ /* 0x000fe400078e00ff */
[----:B------:R-:W-:-:S07]  /*15bb0*/  IMAD.MOV.U32 R15, RZ, RZ, -0x1 ;  /* 0xffffffffff0f7424 */ /* 0x000fce00078e00ff */
[----:B01234-:R-:W-:Y:S05]  /*15bc0*/  WARPSYNC.COLLECTIVE R15, `(.L_x_11541) ;  /* 0x000000000f087348 */ /* 0x01ffea0003c00000 */
[----:B------:R0:W0:Y:S02]  /*15bd0*/  SHFL.IDX P6, R14, R13, R12, R11 ;  /* 0x0000000c0d0e7389 */ /* 0x00002400000c000b */
[----:B01234-:R-:W-:Y:S01]  /*15be0*/  ENDCOLLECTIVE ;  /* 0x000000000000791b */ /* 0x01ffe20003800000 */
.L_x_11541:
[----:B------:R-:W-:Y:S05]  /*15bf0*/  BSYNC B0 ;  /* 0x0000000000007941 */ /* 0x000fea0003800000 */
.L_x_11540:
[----:B------:R-:W-:Y:S05]  /*15c00*/  BRA `(.L_x_11484) ;  /* 0xffffffe4009c7947 */ /* 0x000fea000383ffff */
.L_x_11489:
[----:B0-----:R0:W1:Y:S02]  /*15c10*/  SYNCS.PHASECHK.TRANS64.TRYWAIT P0, [R9+URZ+0x16820], R0 ;  /* 0x01682000090075a7 */ /* 0x001064000800017f */
[----:B-1----:R-:W-:Y:S05]  /*15c20*/  @!P0 NANOSLEEP.SYNCS 0x989680 ;  /* 0x009896800000895d */ /* 0x002fea0003900000 */
[----:B------:R-:W1:Y:S02]  /*15c30*/  @!P0 SYNCS.PHASECHK.TRANS64 P0, [R9+URZ+0x16820], R0 ;  /* 0x01682000090085a7 */ /* 0x000e64000800007f */
[----:B-1----:R-:W-:Y:S05]  /*15c40*/  @!P0 BRA `(.L_x_11489) ;  /* 0xfffffffc00f08947 */ /* 0x002fea000383ffff */
[----:B------:R-:W-:Y:S05]  /*15c50*/  BRA `(.L_x_11542) ;  /* 0xffffffec00007947 */ /* 0x000fea000383ffff */
.L_x_11490:
        /* <DEDUP_REMOVED lines=11> */
.L_x_11544:
[----:B------:R-:W-:Y:S05]  /*15d10*/  BSYNC B0 ;  /* 0x0000000000007941 */ /* 0x000fea0003800000 */
.L_x_11543:
[----:B------:R-:W-:Y:S05]  /*15d20*/  BRA `(.L_x_11545) ;  /* 0xffffffe800e87947 */ /* 0x000fea000383ffff */
.L_x_11493:
[----:B------:R-:W-:Y:S01]  /*15d30*/  BSSY B1, `(.L_x_11546) ;  /* 0x0000006000017945 */ /* 0x000fe20003800000 */
[----:B------:R-:W-:-:S07]  /*15d40*/  IMAD.MOV.U32 R15, RZ, RZ, -0x1 ;  /* 0xffffffffff0f7424 */ /* 0x000fce00078e00ff */
[----:B0--3--:R-:W-:Y:S05]  /*15d50*/  WARPSYNC.COLLECTIVE R15, `(.L_x_11547) ;  /* 0x000000000f0c7348 */ /* 0x009fea0003c00000 */
[----:B------:R-:W-:Y:S02]  /*15d60*/  ELECT P6, UR62, PT ;  /* 0x00000000003e782f */ /* 0x000fe400038c0000 */
[----:B------:R-:W-:Y:S01]  /*15d70*/  MOV R14, UR62 ;  /* 0x0000003e000e7c02 */ /* 0x000fe20008000f00 */
[----:B0--3--:R-:W-:Y:S10]  /*15d80*/  ENDCOLLECTIVE ;  /* 0x000000000000791b */ /* 0x009ff40003800000 */
.L_x_11547:
[----:B------:R-:W-:Y:S05]  /*15d90*/  BSYNC B1 ;  /* 0x0000000000017941 */ /* 0x000fea0003800000 */
.L_x_11546:
[----:B------:R-:W-:Y:S05]  /*15da0*/  BRA `(.L_x_11548) ;  /* 0xffffffe800e07947 */ /* 0x000fea000383ffff */
.L_x_11495:
[----:B0-----:R0:W1:Y:S02]  /*15db0*/  SYNCS.PHASECHK.TRANS64.TRYWAIT P0, [R7+URZ], R2 ;  /* 0x00000002070075a7 */ /* 0x001064000800017f */
[----:B-1----:R-:W-:Y:S05]  /*15dc0*/  @!P0 NANOSLEEP.SYNCS 0x989680 ;  /* 0x009896800000895d */ /* 0x002fea0003900000 */
[----:B------:R-:W1:Y:S02]  /*15dd0*/  @!P0 SYNCS.PHASECHK.TRANS64 P0, [R7+URZ], R2 ;  /* 0x00000002070085a7 */ /* 0x000e64000800007f */
[----:B-1----:R-:W-:Y:S05]  /*15de0*/  @!P0 BRA `(.L_x_11495) ;  /* 0xfffffffc00f08947 */ /* 0x002fea000383ffff */
[----:B------:R-:W-:Y:S05]  /*15df0*/  BRA `(.L_x_11549) ;  /* 0xffffffec00147947 */ /* 0x000fea000383ffff */
.L_x_11496:
[----:B-1----:R1:W2:Y:S02]  /*15e00*/  SYNCS.PHASECHK.TRANS64.TRYWAIT P0, [R3+URZ], R0 ;  /* 0x00000000030075a7 */ /* 0x0022a4000800017f */
[----:B--2---:R-:W-:Y:S05]  /*15e10*/  @!P0 NANOSLEEP.SYNCS 0x989680 ;  /* 0x009896800000895d */ /* 0x004fea0003900000 */
[----:B------:R-:W2:Y:S02]  /*15e20*/  @!P0 SYNCS.PHASECHK.TRANS64 P0, [R3+URZ], R0 ;  /* 0x00000000030085a7 */ /* 0x000ea4000800007f */
[----:B--2---:R-:W-:Y:S05]  /*15e30*/  @!P0 BRA `(.L_x_11496) ;  /* 0xfffffffc00f08947 */ /* 0x004fea000383ffff */
[----:B------:R-:W-:Y:S05]  /*15e40*/  BRA `(.L_x_11550) ;  /* 0xffffffec00087947 */ /* 0x000fea000383ffff */
.L_x_11498:
[----:B-1----:R1:W2:Y:S02]  /*15e50*/  SYNCS.PHASECHK.TRANS64.TRYWAIT P0, [R5+URZ], R2 ;  /* 0x00000002050075a7 */ /* 0x0022a4000800017f */
[----:B--2---:R-:W-:Y:S05]  /*15e60*/  @!P0 NANOSLEEP.SYNCS 0x989680 ;  /* 0x009896800000895d */ /* 0x004fea0003900000 */
[----:B------:R-:W2:Y:S02]  /*15e70*/  @!P0 SYNCS.PHASECHK.TRANS64 P0, [R5+URZ], R2 ;  /* 0x00000002050085a7 */ /* 0x000ea4000800007f */
[----:B--2---:R-:W-:Y:S05]  /*15e80*/  @!P0 BRA `(.L_x_11498) ;  /* 0xfffffffc00f08947 */ /* 0x004fea000383ffff */
[----:B------:R-:W-:Y:S05]  /*15e90*/  BRA `(.L_x_11551) ;  /* 0xffffffec000c7947 */ /* 0x000fea000383ffff */
.L_x_11552:
        /* <DEDUP_REMOVED lines=14> */
.L_x_12786:


//--------------------- .text._ZN7cutlass13device_kernelIN5flash11enable_sm90INS1_16FlashAttnFwdSm90INS1_25CollectiveMainloopFwdSm90ILi2EN4cute5tupleIJNS5_1CILi1EEES8_S8_EEENS6_IJNS7_ILi192EEENS7_ILi128EEENS7_ILi64EEEEEELi64ENS_10bfloat16_tEfNS_4arch4Sm90ELb0ELb1ELb1ELb1ELb0ELb1ELb0ELb1ELb1ELb0ELb0ELb0EEENS1_21CollectiveEpilogueFwdINS6_IJSA_SC_SB_EEES9_SE_SG_Li384ELb1ELb0ELb0ELb0EEENS1_36VarlenDynamicPersistentTileSchedulerILi192ELi128ELi384ELi32ELb0ELb0ELb1ELb1ELb0ELb1EEEEEEEEEvNT_6ParamsE --------------------------
	.section	.text._ZN7cutlass13device_kernelIN5flash11enable_sm90INS1_16FlashAttnFwdSm90INS1_25CollectiveMainloopFwdSm90ILi2EN4cute5tupleIJNS5_1CILi1EEES8_S8_EEENS6_IJNS7_ILi192EEENS7_ILi128EEENS7_ILi64EEEEEELi64ENS_10bfloat16_tEfNS_4arch4Sm90ELb0ELb1ELb1ELb1ELb0ELb1ELb0ELb1ELb1ELb0ELb0ELb0EEENS1_21CollectiveEpilogueFwdINS6_IJSA_SC_SB_EEES9_SE_SG_Li384ELb1ELb0ELb0ELb0EEENS1_36VarlenDynamicPersistentTileSchedulerILi192ELi128ELi384ELi32ELb0ELb0ELb1ELb1ELb0ELb1EEEEEEEEEvNT_6ParamsE,"ax",@progbits
	.align	128
.text._ZN7cutlass13device_kernelIN5flash11enable_sm90INS1_16FlashAttnFwdSm90INS1_25CollectiveMainloopFwdSm90ILi2EN4cute5tupleIJNS5_1CILi1EEES8_S8_EEENS6_IJNS7_ILi192EEENS7_ILi128EEENS7_ILi64EEEEEELi64ENS_10bfloat16_tEfNS_4arch4Sm90ELb0ELb1ELb1ELb1ELb0ELb1ELb0ELb1ELb1ELb0ELb0ELb0EEENS1_21CollectiveEpilogueFwdINS6_IJSA_SC_SB_EEES9_SE_SG_Li384ELb1ELb0ELb0ELb0EEENS1_36VarlenDynamicPersistentTileSchedulerILi192ELi128ELi384ELi32ELb0ELb0ELb1ELb1ELb0ELb1EEEEEEEEEvNT_6ParamsE:
        .type           _ZN7cutlass13device_kernelIN5flash11enable_sm90INS1_16FlashAttnFwdSm90INS1_25CollectiveMainloopFwdSm90ILi2EN4cute5tupleIJNS5_1CILi1EEES8_S8_EEENS6_IJNS7_ILi192EEENS7_ILi128EEENS7_ILi64EEEEEELi64ENS_10bfloat16_tEfNS_4arch4Sm90ELb0ELb1ELb1ELb1ELb0ELb1ELb0ELb1ELb1ELb0ELb0ELb0EEENS1_21CollectiveEpilogueFwdINS6_IJSA_SC_SB_EEES9_SE_SG_Li384ELb1ELb0ELb0ELb0EEENS1_36VarlenDynamicPersistentTileSchedulerILi192ELi128ELi384ELi32ELb0ELb0ELb1ELb1ELb0ELb1EEEEEEEEEvNT_6ParamsE,@function
        .size           _ZN7cutlass13device_kernelIN5flash11enable_sm90INS1_16FlashAttnFwdSm90INS1_25CollectiveMainloopFwdSm90ILi2EN4cute5tupleIJNS5_1CILi1EEES8_S8_EEENS6_IJNS7_ILi192EEENS7_ILi128EEENS7_ILi64EEEEEELi64ENS_10bfloat16_tEfNS_4arch4Sm90ELb0ELb1ELb1ELb1ELb0ELb1ELb0ELb1ELb1ELb0ELb0ELb0EEENS1_21CollectiveEpilogueFwdINS6_IJSA_SC_SB_EEES9_SE_SG_Li384ELb1ELb0ELb0ELb0EEENS1_36VarlenDynamicPersistentTileSchedulerILi192ELi128ELi384ELi32ELb0ELb0ELb1ELb1ELb0ELb1EEEEEEEEEvNT_6ParamsE,(.L_x_12787 - _ZN7cutlass13device_kernelIN5flash11enable_sm90INS1_16FlashAttnFwdSm90INS1_25CollectiveMainloopFwdSm90ILi2EN4cute5tupleIJNS5_1CILi1EEES8_S8_EEENS6_IJNS7_ILi192EEENS7_ILi128EEENS7_ILi64EEEEEELi64ENS_10bfloat16_tEfNS_4arch4Sm90ELb0ELb1ELb1ELb1ELb0ELb1ELb0ELb1ELb1ELb0ELb0ELb0EEENS1_21CollectiveEpilogueFwdINS6_IJSA_SC_SB_EEES9_SE_SG_Li384ELb1ELb0ELb0ELb0EEENS1_36VarlenDynamicPersistentTileSchedulerILi192ELi128ELi384ELi32ELb0ELb0ELb1ELb1ELb0ELb1EEEEEEEEEvNT_6ParamsE)
        .other          _ZN7cutlass13device_kernelIN5flash11enable_sm90INS1_16FlashAttnFwdSm90INS1_25CollectiveMainloopFwdSm90ILi2EN4cute5tupleIJNS5_1CILi1EEES8_S8_EEENS6_IJNS7_ILi192EEENS7_ILi128EEENS7_ILi64EEEEEELi64ENS_10bfloat16_tEfNS_4arch4Sm90ELb0ELb1ELb1ELb1ELb0ELb1ELb0ELb1ELb1ELb0ELb0ELb0EEENS1_21CollectiveEpilogueFwdINS6_IJSA_SC_SB_EEES9_SE_SG_Li384ELb1ELb0ELb0ELb0EEENS1_36VarlenDynamicPersistentTileSchedulerILi192ELi128ELi384ELi32ELb0ELb0ELb1ELb1ELb0ELb1EEEEEEEEEvNT_6ParamsE,@"STO_CUDA_ENTRY STV_DEFAULT"
_ZN7cutlass13device_kernelIN5flash11enable_sm90INS1_16FlashAttnFwdSm90INS1_25CollectiveMainloopFwdSm90ILi2EN4cute5tupleIJNS5_1CILi1EEES8_S8_EEENS6_IJNS7_ILi192EEENS7_ILi128EEENS7_ILi64EEEEEELi64ENS_10bfloat16_tEfNS_4arch4Sm90ELb0ELb1ELb1ELb1ELb0ELb1ELb0ELb1ELb1ELb0ELb0ELb0EEENS1_21CollectiveEpilogueFwdINS6_IJSA_SC_SB_EEES9_SE_SG_Li384ELb1ELb0ELb0ELb0EEENS1_36VarlenDynamicPersistentTileSchedulerILi192ELi128ELi384ELi32ELb0ELb0ELb1ELb1ELb0ELb1EEEEEEEEEvNT_6ParamsE:
        /* <DEDUP_REMOVED lines=27> */
.L_x_11554:
[----:B------:R-:W-:Y:S05]  /*01b0*/  BSYNC B0 ;  /* 0x0000000000007941 */ /* 0x000fea0003800000 */
.L_x_11553:
        /* <DEDUP_REMOVED lines=41> */
.L_x_11555:
        /* <DEDUP_REMOVED lines=22> */
.L_x_11556:
        /* <DEDUP_REMOVED lines=18> */
.L_x_11557:
        /* <DEDUP_REMOVED lines=22> */
.L_x_11558:
        /* <DEDUP_REMOVED lines=22> */
.L_x_11559:
        /* <DEDUP_REMOVED lines=8> */
.L_x_11562:
[----:B------:R-:W-:-:S08]  /*0a10*/  NOP ;  /* 0x0000000000007918 */ /* 0x000fd00000000000 */
[----:B------:R-:W0:Y:S02]  /*0a20*/  USETMAXREG.TRY_ALLOC.CTAPOOL UP0, 0xa0 ;  /* 0x000000a0000079c8 */ /* 0x000e240008000600 */
[----:B0-----:R-:W-:-:S13]  /*0a30*/  PLOP3.LUT P0, PT, PT, PT, UP0, 0x80, 0x0 ;  /* 0x000000000000781c */ /* 0x001fda0003f0f008 */
[----:B------:R-:W-:Y:S05]  /*0a40*/  @!P0 BRA `(.L_x_11562) ;  /* 0xfffffffc00f08947 */ /* 0x000fea000383ffff */
[----:B------:R-:W0:Y:S01]  /*0a50*/  S2R R0, SR_TID.X ;  /* 0x0000000000007919 */ /* 0x000e220000002100 */
[----:B------:R-:W1:Y:S01]  /*0a60*/  S2UR UR5, SR_CgaCtaId ;  /* 0x00000000000579c3 */ /* 0x000e620000008800 */
[----:B------:R-:W-:Y:S01]  /*0a70*/  UMOV UR4, 0x400 ;  /* 0x0000040000047882 */ /* 0x000fe20000000000 */
[----:B------:R-:W-:-:S06]  /*0a80*/  LOP3.LUT R22, R22, 0xefffffff, RZ, 0xc0, !PT ;  /* 0xefffffff16167812 */ /* 0x000fcc00078ec0ff */
[----:B------:R-:W-:Y:S06]  /*0a90*/  BAR.ARV 0x8, 0x1a0 ;  /* 0x0206800000007b1d */ /* 0x000fec0000002000 */
[----:B-1----:R-:W-:-:S06]  /*0aa0*/  ULEA UR4, UR5, UR4, 0x18 ;  /* 0x0000000405047291 */ /* 0x002fcc000f8ec03f */
[----:B------:R-:W-:Y:S01]  /*0ab0*/  IMAD.U32 R2, RZ, RZ, UR4 ;  /* 0x00000004ff027e24 */ /* 0x000fe2000f8e00ff */
[----:B0-----:R-:W-:Y:S01]  /*0ac0*/  SHF.R.U32.HI R0, RZ, 0x7, R0 ;  /* 0x00000007ff007819 */ /* 0x001fe20000011600 */
[----:B------:R-:W-:-:S03]  /*0ad0*/  ULDC UR4, c[0x0][0xc14] ;  /* 0x0003050000047ab9 */ /* 0x000fc60000000800 */
[----:B------:R-:W-:-:S13]  /*0ae0*/  ISETP.NE.AND P0, PT, R0, 0x1, PT ;  /* 0x000000010000780c */ /* 0x000fda0003f05270 */
[----:B------:R-:W-:Y:S01]  /*0af0*/  @P0 LOP3.LUT R22, R22, 0x10000000, RZ, 0xfc, !PT ;  /* 0x1000000016160812 */ /* 0x000fe200078efcff */
[----:B------:R-:W-:Y:S08]  /*0b00*/  @!P0 BAR.ARV 0x9, 0x100 ;  /* 0x0244000000008b1d */ /* 0x000ff00000002000 */
[----:B------:R-:W-:Y:S06]  /*0b10*/  BAR.SYNC.DEFER_BLOCKING 0x5, 0x1a0 ;  /* 0x0146800000007b1d */ /* 0x000fec0000010000 */
[----:B------:R-:W0:Y:S02]  /*0b20*/  LDS.128 R8, [R2+0x168d0] ;  /* 0x0168d00002087984 */ /* 0x000e240000000c00 */
[----:B------:R-:W-:Y:S06]  /*0b30*/  BAR.ARV 0x4, 0x1a0 ;  /* 0x0106800000007b1d */ /* 0x000fec0000002000 */
[----:B0-----:R-:W-:-:S13]  /*0b40*/  ISETP.GE.AND P0, PT, R11, UR4, PT ;  /* 0x000000040b007c0c */ /* 0x001fda000bf06270 */
[----:B------:R-:W-:Y:S05]  /*0b50*/  @P0 BRA `(.L_x_11563) ;  /* 0x000001d400780947 */ /* 0x000fea0003800000 */
[----:B------:R-:W0:Y:S01]  /*0b60*/  S2R R0, SR_TID.X ;  /* 0x0000000000007919 */ /* 0x000e220000002100 */
[----:B------:R-:W-:Y:S01]  /*0b70*/  CS2R R18, SRZ ;  /* 0x0000000000127805 */ /* 0x000fe2000001ff00 */
[----:B------:R-:W-:Y:S01]  /*0b80*/  IMAD.MOV.U32 R16, RZ, RZ, RZ ;  /* 0x000000ffff107224 */ /* 0x000fe200078e00ff */
[----:B------:R-:W-:Y:S01]  /*0b90*/  ULOP3.LUT UR37, UR36, 0x1, URZ, 0xfc, !UPT ;  /* 0x0000000124257892 */ /* 0x000fe2000f8efc3f */
[----:B0-----:R-:W-:-:S05]  /*0ba0*/  VIADD R0, R0, 0xffffff80 ;  /* 0xffffff8000007836 */ /* 0x001fca0000000000 */
[----:B------:R-:W-:-:S04]  /*0bb0*/  SHF.R.S32.HI R3, RZ, 0x1f, R0 ;  /* 0x0000001fff037819 */ /* 0x000fc80000011400 */
[CC--:B------:R-:W-:Y:S02]  /*0bc0*/  LEA.HI R5, R3.reuse, R0.reuse, RZ, 0x2 ;  /* 0x0000000003057211 */ /* 0x0c0fe400078f10ff */
[----:B------:R-:W-:Y:S02]  /*0bd0*/  LEA.HI R4, R3, R0, RZ, 0x7 ;  /* 0x0000000003047211 */ /* 0x000fe400078f38ff */
[----:B------:R-:W-:Y:S02]  /*0be0*/  SHF.R.S32.HI R17, RZ, 0x2, R5 ;  /* 0x00000002ff117819 */ /* 0x000fe40000011405 */
[----:B------:R-:W-:Y:S02]  /*0bf0*/  LOP3.LUT R5, R5, 0xfffffffc, RZ, 0xc0, !PT ;  /* 0xfffffffc05057812 */ /* 0x000fe400078ec0ff */
[----:B------:R-:W-:Y:S01]  /*0c00*/  LOP3.LUT R7, R4, 0xffffff80, RZ, 0xc0, !PT ;  /* 0xffffff8004077812 */ /* 0x000fe200078ec0ff */
[----:B------:R-:W-:Y:S02]  /*0c10*/  VIADD R12, R17, 0x60 ;  /* 0x00000060110c7836 */ /* 0x000fe40000000000 */
[----:B------:R-:W-:-:S02]  /*0c20*/  IMAD.IADD R13, R0, 0x1, -R5 ;  /* 0x00000001000d7824 */ /* 0x000fc400078e0a05 */
[----:B------:R-:W-:Y:S01]  /*0c30*/  IMAD.SHL.U32 R5, R12, 0x40, RZ ;  /* 0x000000400c057824 */ /* 0x000fe200078e00ff */
[----:B------:R-:W-:Y:S01]  /*0c40*/  SHF.R.S32.HI R8, RZ, 0x1f, R12 ;  /* 0x0000001fff087819 */ /* 0x000fe2000001140c */
[----:B------:R-:W-:Y:S01]  /*0c50*/  IMAD.SHL.U32 R4, R13, 0x8, RZ ;  /* 0x000000080d047824 */ /* 0x000fe200078e00ff */
[----:B------:R0:W-:Y:S01]  /*0c60*/  STL [R1+0x3c], R13 ;  /* 0x00003c0d01007387 */ /* 0x0001e20000100800 */
[----:B------:R-:W-:Y:S01]  /*0c70*/  IMAD.IADD R7, R0, 0x1, -R7 ;  /* 0x0000000100077824 */ /* 0x000fe200078e0a07 */
[----:B------:R-:W-:Y:S02]  /*0c80*/  LEA.HI R8, R8, R12, RZ, 0x3 ;  /* 0x0000000c08087211 */ /* 0x000fe400078f18ff */
[----:B------:R-:W-:Y:S02]  /*0c90*/  LOP3.LUT R5, R5, 0x1c0, RZ, 0xc0, !PT ;  /* 0x000001c005057812 */ /* 0x000fe400078ec0ff */
[----:B------:R-:W-:Y:S01]  /*0ca0*/  LEA.HI R0, R3, R0, RZ, 0x5 ;  /* 0x0000000003007211 */ /* 0x000fe200078f28ff */
[----:B------:R-:W-:Y:S01]  /*0cb0*/  IMAD.SHL.U32 R8, R8, 0x40, RZ ;  /* 0x0000004008087824 */ /* 0x000fe200078e00ff */
[----:B------:R-:W-:-:S02]  /*0cc0*/  LOP3.LUT R4, R5, 0x38, R4, 0xf8, !PT ;  /* 0x0000003805047812 */ /* 0x000fc400078ef804 */
[----:B------:R-:W-:Y:S02]  /*0cd0*/  SHF.R.U32.HI R5, RZ, 0x3, R5 ;  /* 0x00000003ff057819 */ /* 0x000fe40000011605 */
[----:B------:R-:W-:Y:S02]  /*0ce0*/  LOP3.LUT R12, R8, 0xfffffe00, RZ, 0xc0, !PT ;  /* 0xfffffe00080c7812 */ /* 0x000fe400078ec0ff */
[----:B------:R-:W-:Y:S02]  /*0cf0*/  SHF.R.S32.HI R3, RZ, 0x5, R0 ;  /* 0x00000005ff037819 */ /* 0x000fe40000011400 */
[----:B------:R-:W-:Y:S01]  /*0d00*/  LOP3.LUT R5, R12, R4, R5, 0xf6, !PT ;  /* 0x000000040c057212 */ /* 0x000fe200078ef605 */
[----:B------:R0:W-:Y:S01]  /*0d10*/  STL [R1+0x28], R12 ;  /* 0x0000280c01007387 */ /* 0x0001e20000100800 */
[----:B------:R-:W-:-:S03]  /*0d20*/  SHF.R.S32.HI R6, RZ, 0x1f, R7 ;  /* 0x0000001fff067819 */ /* 0x000fc60000011407 */
[----:B------:R0:W-:Y:S01]  /*0d30*/  STL [R1+0x14], R9 ;  /* 0x0000140901007387 */ /* 0x0001e20000100800 */
[----:B------:R-:W-:Y:S01]  /*0d40*/  IMAD R0, R5, 0x2, R2 ;  /* 0x0000000205007824 */ /* 0x000fe200078e0202 */
[----:B------:R-:W-:Y:S02]  /*0d50*/  LEA.HI R6, R6, R7, RZ, 0x2 ;  /* 0x0000000706067211 */ /* 0x000fe400078f10ff */
[----:B------:R0:W-:Y:S02]  /*0d60*/  STL [R1+0x18], R10 ;  /* 0x0000180a01007387 */ /* 0x0001e40000100800 */
[----:B------:R-:W-:Y:S02]  /*0d70*/  LOP3.LUT R6, R6, 0x7ffffffc, RZ, 0xc0, !PT ;  /* 0x7ffffffc06067812 */ /* 0x000fe400078ec0ff */
[----:B------:R0:W-:Y:S03]  /*0d80*/  STL [R1+0x1c], R11 ;  /* 0x00001c0b01007387 */ /* 0x0001e60000100800 */
[----:B------:R-:W-:Y:S01]  /*0d90*/  IMAD.IADD R155, R7, 0x1, -R6 ;  /* 0x00000001079b7824 */ /* 0x000fe200078e0a06 */
[----:B------:R0:W-:Y:S04]  /*0da0*/  STL [R1+0x34], RZ ;  /* 0x000034ff01007387 */ /* 0x0001e80000100800 */
[----:B------:R0:W-:Y:S04]  /*0db0*/  STL [R1], RZ ;  /* 0x000000ff01007387 */ /* 0x0001e80000100800 */
[----:B------:R0:W-:Y:S02]  /*0dc0*/  STL [R1+0x40], R0 ;  /* 0x0000400001007387 */ /* 0x0001e40000100800 */
.L_x_11777:
[----:B------:R-:W2:Y:S01]  /*0dd0*/  LDL R34, [R1+0x1c] ;  /* 0x00001c0001227983 */ /* 0x000ea20000100800 */
[----:B------:R-:W-:Y:S05]  /*0de0*/  YIELD ;  /* 0x0000000000007946 */ /* 0x000fea0003800000 */
[----:B------:R-:W-:Y:S01]  /*0df0*/  ULDC.64 UR4, c[0x0][0xa28] ;  /* 0x00028a0000047ab9 */ /* 0x000fe20000000a00 */
[----:B-1-345:R-:W2:Y:S01]  /*0e00*/  LDC.64 R6, c[0x0][0xa08] ;  /* 0x00028200ff067b82 */ /* 0x03aea20000000a00 */
        /* <DEDUP_REMOVED lines=43> */
.L_x_11564:
        /* <DEDUP_REMOVED lines=13> */
.L_x_11565:
[----:B------:R-:W-:Y:S05]  /*1190*/  @!P0 BRA `(.L_x_11566) ;  /* 0x00000000000c8947 */ /* 0x000fea0003800000 */
[----:B-1----:R-:W3:Y:S04]  /*11a0*/  LDG.E R4, desc[UR38][R10.64] ;  /* 0x000000260a047981 */ /* 0x002ee8000c1e1900 */
[----:B------:R-:W3:Y:S02]  /*11b0*/  LDG.E R31, desc[UR38][R10.64+0x4] ;  /* 0x000004260a1f7981 */ /* 0x000ee4000c1e1900 */
[----:B---3--:R-:W-:-:S07]  /*11c0*/  IMAD.IADD R31, R31, 0x1, -R4 ;  /* 0x000000011f1f7824 */ /* 0x008fce00078e0a04 */
.L_x_11566:
        /* <DEDUP_REMOVED lines=40> */
.L_x_11569:
[----:B------:R-:W-:-:S13]  /*1450*/  ISETP.NE.AND P0, PT, R11, 0x1, PT ;  /* 0x000000010b00780c */ /* 0x000fda0003f05270 */
[----:B------:R-:W1:Y:S02]  /*1460*/  @P0 LDC.64 R4, c[0x0][0x9e8] ;  /* 0x00027a00ff040b82 */ /* 0x000e640000000a00 */
[----:B-1----:R-:W-:-:S05]  /*1470*/  @P0 IMAD.HI.U32 R4, R3, R4, RZ ;  /* 0x0000000403040227 */ /* 0x002fca00078e00ff */
[----:B------:R-:W-:-:S07]  /*1480*/  @P0 SHF.R.U32.HI R3, RZ, R5, R4 ;  /* 0x00000005ff030219 */ /* 0x000fce0000011604 */
.L_x_11570:
[----:B------:R-:W-:Y:S05]  /*1490*/  BSYNC B0 ;  /* 0x0000000000007941 */ /* 0x000fea0003800000 */
.L_x_11568:
[----:B------:R-:W-:-:S05]  /*14a0*/  IMAD R3, R3, R11, R11 ;  /* 0x0000000b03037224 */ /* 0x000fca00078e020b */
[----:B------:R-:W-:-:S07]  /*14b0*/  VIMNMX R0, R0, R3, PT ;  /* 0x0000000300007248 */ /* 0x000fce0003fe0100 */
.L_x_11567:
        /* <DEDUP_REMOVED lines=15> */
.L_x_11573:
[----:B------:R-:W-:Y:S01]  /*15b0*/  ISETP.NE.AND P0, PT, R11, 0x1, PT ;  /* 0x000000010b00780c */ /* 0x000fe20003f05270 */
[----:B------:R-:W-:-:S12]  /*15c0*/  IMAD.MOV.U32 R4, RZ, RZ, R27 ;  /* 0x000000ffff047224 */ /* 0x000fd800078e001b */
[----:B------:R-:W1:Y:S02]  /*15d0*/  @P0 LDC.64 R6, c[0x0][0x9e8] ;  /* 0x00027a00ff060b82 */ /* 0x000e640000000a00 */
[----:B-1----:R-:W-:-:S05]  /*15e0*/  @P0 IMAD.HI.U32 R6, R27, R6, RZ ;  /* 0x000000061b060227 */ /* 0x002fca00078e00ff */
[----:B------:R-:W-:-:S07]  /*15f0*/  @P0 SHF.R.U32.HI R4, RZ, R7, R6 ;  /* 0x00000007ff040219 */ /* 0x000fce0000011606 */
.L_x_11574:
[----:B------:R-:W-:Y:S05]  /*1600*/  BSYNC B0 ;  /* 0x0000000000007941 */ /* 0x000fea0003800000 */
.L_x_11572:
[----:B------:R-:W-:-:S05]  /*1610*/  IMAD R4, R4, R11, RZ ;  /* 0x0000000b04047224 */ /* 0x000fca00078e02ff */
[----:B------:R-:W-:-:S07]  /*1620*/  VIMNMX R3, R3, R4, !PT ;  /* 0x0000000403037248 */ /* 0x000fce0007fe0100 */
.L_x_11571:
        /* <DEDUP_REMOVED lines=43> */
.L_x_11577:
[----:B------:R-:W-:Y:S05]  /*18e0*/  BSYNC B6 ;  /* 0x0000000000067941 */ /* 0x000fea0003800000 */
.L_x_11576:
        /* <DEDUP_REMOVED lines=20> */
.L_x_11579:
[----:B------:R-:W-:Y:S05]  /*1a30*/  BSYNC B6 ;  /* 0x0000000000067941 */ /* 0x000fea0003800000 */
.L_x_11578:
[----:B------:R-:W-:Y:S01]  /*1a40*/  ULDC.64 UR4, c[0x0][0x9f8] ;  /* 0x00027e0000047ab9 */ /* 0x000fe20000000a00 */
[----:B------:R-:W-:Y:S01]  /*1a50*/  IMAD.MOV.U32 R3, RZ, RZ, R34 ;  /* 0x000000ffff037224 */ /* 0x000fe200078e0022 */
[----:B------:R-:W-:Y:S01]  /*1a60*/  ISETP.NE.U32.AND P0, PT, RZ, UR4, PT ;  /* 0x00000004ff007c0c */ /* 0x000fe2000bf05070 */
[----:B------:R-:W3:Y:S01]  /*1a70*/  LDL R20, [R1+0x3c] ;  /* 0x00003c0001147983 */ /* 0x000ee20000100800 */
[----:B------:R-:W1:Y:S08]  /*1a80*/  LDC R0, c[0x0][0x428] ;  /* 0x00010a00ff007b82 */ /* 0x000e700000000800 */
[----:B------:R-:W4:Y:S01]  /*1a90*/  LDC.64 R4, c[0x0][0x2f0] ;  /* 0x0000bc00ff047b82 */ /* 0x000f220000000a00 */
[----:B------:R-:W-:Y:S01]  /*1aa0*/  ISETP.NE.AND.EX P0, PT, RZ, UR5, PT, P0 ;  /* 0x00000005ff007c0c */ /* 0x000fe2000bf05300 */
[----:B------:R-:W0:Y:S01]  /*1ab0*/  S2R R21, SR_TID.X ;  /* 0x0000000000157919 */ /* 0x000e220000002100 */
[----:B--2---:R-:W-:Y:S01]  /*1ac0*/  IMAD.MOV.U32 R13, RZ, RZ, R33 ;  /* 0x000000ffff0d7224 */ /* 0x004fe200078e0021 */
[----:B------:R-:W-:Y:S01]  /*1ad0*/  ULDC.64 UR6, c[0x0][0xa08] ;  /* 0x0002820000067ab9 */ /* 0x000fe20000000a00 */
[----:B------:R-:W-:Y:S01]  /*1ae0*/  ULDC.64 UR4, c[0x0][0x2f8] ;  /* 0x0000be0000047ab9 */ /* 0x000fe20000000a00 */
[----:B------:R-:W-:-:S02]  /*1af0*/  SHF.R.S32.HI R84, RZ, 0x1f, R17 ;  /* 0x0000001fff547819 */ /* 0x000fc40000011411 */
[----:B------:R-:W2:Y:S08]  /*1b00*/  LDC R71, c[0x0][0x3d4] ;  /* 0x0000f500ff477b82 */ /* 0x000eb00000000800 */
[----:B------:R-:W0:Y:S02]  /*1b10*/  @P0 LDC.64 R6, c[0x0][0x9f8] ;  /* 0x00027e00ff060b82 */ /* 0x000e240000000a00 */
[----:B0-----:R-:W-:-:S05]  /*1b20*/  @P0 IMAD.WIDE R6, R34, 0x4, R6 ;  /* 0x0000000422060825 */ /* 0x001fca00078e0206 */
[----:B------:R4:W2:Y:S01]  /*1b30*/  @P0 LDG.E R3, desc[UR38][R6.64] ;  /* 0x0000002606030981 */ /* 0x0008a2000c1e1900 */
[----:B------:R-:W-:Y:S01]  /*1b40*/  SHF.R.U32.HI R38, RZ, 0x7, R21 ;  /* 0x00000007ff267819 */ /* 0x000fe20000011615 */
[----:B------:R-:W-:Y:S01]  /*1b50*/  IMAD.IADD R34, R32, 0x1, R31 ;  /* 0x0000000120227824 */ /* 0x000fe200078e021f */
[----:B-1----:R-:W-:Y:S01]  /*1b60*/  ISETP.NE.AND P0, PT, R0, 0x1, PT ;  /* 0x000000010000780c */ /* 0x002fe20003f05270 */
[----:B------:R-:W-:Y:S01]  /*1b70*/  VIADD R14, R21, 0xffffff80 ;  /* 0xffffff80150e7836 */ /* 0x000fe20000000000 */
[C---:B------:R-:W-:Y:S01]  /*1b80*/  ISETP.NE.AND P6, PT, R38.reuse, 0x1, PT ;  /* 0x000000012600780c */ /* 0x040fe20003fc5270 */
[----:B------:R-:W-:Y:S01]  /*1b90*/  VIADD R74, R38, 0x8 ;  /* 0x00000008264a7836 */ /* 0x000fe20000000000 */
[----:B------:R-:W-:Y:S01]  /*1ba0*/  SHF.R.S32.HI R37, RZ, 0x1f, R34 ;  /* 0x0000001fff257819 */ /* 0x000fe20000011422 */
[----:B------:R-:W2:Y:S01]  /*1bb0*/  LDL R38, [R1+0x28] ;  /* 0x0000280001267983 */ /* 0x000ea20000100800 */
[----:B------:R-:W-:Y:S01]  /*1bc0*/  SHF.R.S32.HI R21, RZ, 0x1f, R14 ;  /* 0x0000001fff157819 */ /* 0x000fe2000001140e */
[----:B----4-:R-:W-:Y:S01]  /*1bd0*/  IMAD.WIDE.U32 R6, R34, R4, RZ ;  /* 0x0000000422067225 */ /* 0x010fe200078e00ff */
[----:B------:R-:W-:-:S02]  /*1be0*/  SHF.L.U64.HI R80, R4, 0x7, R5 ;  /* 0x0000000704507819 */ /* 0x000fc40000010205 */
[----:B------:R-:W-:Y:S01]  /*1bf0*/  LEA.HI R36, R21, R14, RZ, 0x2 ;  /* 0x0000000e15247211 */ /* 0x000fe200078f10ff */
[----:B------:R-:W-:Y:S02]  /*1c00*/  IMAD R8, R37, R4, RZ ;  /* 0x0000000425087224 */ /* 0x000fe400078e02ff */
[----:B------:R-:W0:Y:S01]  /*1c10*/  @P0 LDC R0, c[0x0][0x42c] ;  /* 0x00010b00ff000b82 */ /* 0x000e220000000800 */
[----:B------:R-:W-:Y:S01]  /*1c20*/  IMAD.SHL.U32 R79, R4, 0x80, RZ ;  /* 0x00000080044f7824 */ /* 0x000fe200078e00ff */
[----:B------:R-:W-:Y:S01]  /*1c30*/  SHF.R.S32.HI R36, RZ, 0x1f, R36 ;  /* 0x0000001fff247819 */ /* 0x000fe20000011424 */
[----:B------:R-:W-:-:S03]  /*1c40*/  VIADD R39, R17, 0x60 ;  /* 0x0000006011277836 */ /* 0x000fc60000000000 */
[----:B------:R-:W-:Y:S01]  /*1c50*/  LEA.HI R36, R36, R17, RZ, 0x3 ;  /* 0x0000001124247211 */ /* 0x000fe200078f18ff */
[----:B------:R-:W-:Y:S01]  /*1c60*/  IMAD.SHL.U32 R73, R39, 0x40, RZ ;  /* 0x0000004027497824 */ /* 0x000fe200078e00ff */
[----:B------:R-:W1:Y:S01]  /*1c70*/  @P0 LDC R9, c[0x0][0x430] ;  /* 0x00010c00ff090b82 */ /* 0x000e620000000800 */
[----:B0-----:R-:W-:-:S05]  /*1c80*/  @P0 IMAD.HI.U32 R0, R33, R0, RZ ;  /* 0x0000000021000227 */ /* 0x001fca00078e00ff */
[----:B-1----:R-:W-:Y:S01]  /*1c90*/  @P0 SHF.R.U32.HI R13, RZ, R9, R0 ;  /* 0x00000009ff0d0219 */ /* 0x002fe20000011600 */
        /* <DEDUP_REMOVED lines=9> */
[----:B------:R-:W-:Y:S02]  /*1d30*/  IMAD.IADD R7, R7, 0x1, R9 ;  /* 0x0000000107077824 */ /* 0x000fe400078e0209 */
[----:B------:R-:W0:Y:S01]  /*1d40*/  LDC.64 R8, c[0x0][0x3d8] ;  /* 0x0000f600ff087b82 */ /* 0x000e220000000a00 */
[----:B------:R-:W-:-:S05]  /*1d50*/  LOP3.LUT R36, R36, 0xfffffff8, RZ, 0xc0, !PT ;  /* 0xfffffff824247812 */ /* 0x000fca00078ec0ff */
[----:B------:R-:W-:-:S04]  /*1d60*/  IMAD.IADD R85, R17, 0x1, -R36 ;  /* 0x0000000111557824 */ /* 0x000fc800078e0a24 */
[----:B------:R-:W-:Y:S01]  /*1d70*/  IMAD.SHL.U32 R66, R85, 0x40, RZ ;  /* 0x0000004055427824 */ /* 0x000fe200078e00ff */
[----:B------:R-:W-:-:S04]  /*1d80*/  LOP3.LUT R73, R73, 0x1c0, RZ, 0xc0, !PT ;  /* 0x000001c049497812 */ /* 0x000fc800078ec0ff */
[----:B------:R-:W-:Y:S02]  /*1d90*/  LOP3.LUT R66, R66, 0x1c0, RZ, 0xc0, !PT ;  /* 0x000001c042427812 */ /* 0x000fe400078ec0ff */
[----:B------:R-:W-:Y:S02]  /*1da0*/  SHF.R.U32.HI R70, RZ, 0x3, R73 ;  /* 0x00000003ff467819 */ /* 0x000fe40000011649 */
[----:B------:R-:W-:Y:S02]  /*1db0*/  LOP3.LUT R22, R22, 0xfffffffb, RZ, 0xc0, !PT ;  /* 0xfffffffb16167812 */ /* 0x000fe400078ec0ff */
[C---:B0-----:R-:W-:Y:S01]  /*1dc0*/  SHF.L.U64.HI R78, R8.reuse, 0x7, R9 ;  /* 0x00000007084e7819 */ /* 0x041fe20000010209 */
[----:B------:R-:W-:Y:S02]  /*1dd0*/  IMAD.SHL.U32 R77, R8, 0x80, RZ ;  /* 0x00000080084d7824 */ /* 0x000fe400078e00ff */
[C---:B---3--:R-:W-:Y:S02]  /*1de0*/  IMAD.SHL.U32 R64, R20.reuse, 0x8, RZ ;  /* 0x0000000814407824 */ /* 0x048fe400078e00ff */
[----:B------:R-:W-:-:S03]  /*1df0*/  IMAD.SHL.U32 R60, R20, 0x4, RZ ;  /* 0x00000004143c7824 */ /* 0x000fc600078e00ff */
[----:B------:R-:W-:Y:S02]  /*1e00*/  SHF.R.S32.HI R65, RZ, 0x1f, R64 ;  /* 0x0000001fff417819 */ /* 0x000fe40000011440 */
[----:B------:R-:W-:Y:S01]  /*1e10*/  SHF.R.S32.HI R61, RZ, 0x1f, R60 ;  /* 0x0000001fff3d7819 */ /* 0x000fe2000001143c */
[----:B------:R-:W-:Y:S01]  /*1e20*/  IMAD.WIDE.U32 R10, R17, R4, R64 ;  /* 0x00000004110a7225 */ /* 0x000fe200078e0040 */
[----:B--2---:R-:W-:Y:S02]  /*1e30*/  SEL R59, R3, RZ, !P0 ;  /* 0x000000ff033b7207 */ /* 0x004fe40004000000 */
[----:B------:R-:W-:-:S03]  /*1e40*/  SHF.R.S32.HI R0, RZ, 0x1f, R3 ;  /* 0x0000001fff007819 */ /* 0x000fc60000011403 */
[----:B------:R-:W-:Y:S01]  /*1e50*/  IMAD.WIDE.U32 R62, R59, UR4, R6 ;  /* 0x000000043b3e7c25 */ /* 0x000fe2000f8e0006 */
[----:B------:R-:W-:Y:S01]  /*1e60*/  SEL R15, R0, RZ, !P0 ;  /* 0x000000ff000f7207 */ /* 0x000fe20004000000 */
[----:B------:R-:W0:Y:S01]  /*1e70*/  LDC.64 R6, c[0x0][0x3e8] ;  /* 0x0000fa00ff067b82 */ /* 0x000e220000000a00 */
[----:B------:R-:W-:-:S03]  /*1e80*/  IADD3 R82, P0, R62, R10, RZ ;  /* 0x0000000a3e527210 */ /* 0x000fc60007f1e0ff */
[----:B------:R-:W-:-:S04]  /*1e90*/  IMAD R0, R15, UR4, RZ ;  /* 0x000000040f007c24 */ /* 0x000fc8000f8e02ff */
[----:B------:R-:W-:Y:S01]  /*1ea0*/  IMAD R83, R59, UR5, R0 ;  /* 0x000000053b537c24 */ /* 0x000fe2000f8e0200 */
[----:B------:R-:W-:Y:S05]  /*1eb0*/  @!P6 WARPSYNC.ALL ;  /* 0x000000000000e948 */ /* 0x000fea0003800000 */
[----:B------:R-:W-:Y:S01]  /*1ec0*/  ULDC.64 UR4, c[0x0][0x320] ;  /* 0x0000c80000047ab9 */ /* 0x000fe20000000a00 */
[----:B------:R-:W-:Y:S02]  /*1ed0*/  IMAD R0, R84, R4, RZ ;  /* 0x0000000454007224 */ /* 0x000fe400078e02ff */
[----:B------:R-:W-:Y:S02]  /*1ee0*/  IMAD R12, R12, UR4, RZ ;  /* 0x000000040c0c7c24 */ /* 0x000fe4000f8e02ff */
[----:B------:R-:W-:-:S02]  /*1ef0*/  IMAD R0, R17, R5, R0 ;  /* 0x0000000511007224 */ /* 0x000fc400078e0200 */
[C---:B------:R-:W-:Y:S02]  /*1f00*/  IMAD R3, R13.reuse, UR5, R12 ;  /* 0x000000050d037c24 */ /* 0x040fe4000f8e020c */
[----:B------:R-:W-:Y:S01]  /*1f10*/  IMAD.WIDE.U32 R12, R13, UR4, R64 ;  /* 0x000000040d0c7c25 */ /* 0x000fe2000f8e0040 */
[----:B------:R-:W-:Y:S01]  /*1f20*/  ULDC.64 UR4, c[0x0][0x328] ;  /* 0x0000ca0000047ab9 */ /* 0x000fe20000000a00 */
[----:B0-----:R-:W-:Y:S02]  /*1f30*/  SHF.L.U64.HI R76, R6, 0x7, R7 ;  /* 0x00000007064c7819 */ /* 0x001fe40000010207 */
[----:B------:R-:W-:Y:S02]  /*1f40*/  IMAD.IADD R13, R13, 0x1, R3 ;  /* 0x000000010d0d7824 */ /* 0x000fe400078e0203 */
[----:B------:R-:W-:Y:S02]  /*1f50*/  IMAD R3, R15, UR4, RZ ;  /* 0x000000040f037c24 */ /* 0x000fe4000f8e02ff */
[----:B------:R-:W-:-:S02]  /*1f60*/  IMAD R14, R84, R6, RZ ;  /* 0x00000006540e7224 */ /* 0x000fc400078e02ff */
[----:B------:R-:W-:Y:S02]  /*1f70*/  IMAD.IADD R83, R63, 0x1, R83 ;  /* 0x000000013f537824 */ /* 0x000fe400078e0253 */
[C---:B------:R-:W-:Y:S02]  /*1f80*/  IMAD R35, R59.reuse, UR5, R3 ;  /* 0x000000053b237c24 */ /* 0x040fe4000f8e0203 */
[----:B------:R-:W-:Y:S01]  /*1f90*/  IMAD.WIDE.U32 R58, R59, UR4, R12 ;  /* 0x000000043b3a7c25 */ /* 0x000fe2000f8e000c */
[----:B------:R-:W-:Y:S01]  /*1fa0*/  IADD3.X R81, R83, R11, R0, P0, !PT ;  /* 0x0000000b53517210 */ /* 0x000fe200007fe400 */
[----:B------:R-:W-:Y:S01]  /*1fb0*/  ULDC UR4, c[0x0][0x2e4] ;  /* 0x0000b90000047ab9 */ /* 0x000fe20000000800 */
[----:B------:R-:W-:Y:S01]  /*1fc0*/  ISETP.GE.AND P0, PT, R64, R71, PT ;  /* 0x000000474000720c */ /* 0x000fe20003f06270 */
[C---:B------:R-:W-:Y:S02]  /*1fd0*/  IMAD R33, R17.reuse, R7, R14 ;  /* 0x0000000711217224 */ /* 0x040fe400078e020e */
[----:B------:R-:W-:Y:S01]  /*1fe0*/  IMAD.WIDE.U32 R12, R17, R6, R60 ;  /* 0x00000006110c7225 */ /* 0x000fe200078e003c */
[----:B------:R-:W-:-:S03]  /*1ff0*/  SEL R3, R71, RZ, P0 ;  /* 0x000000ff47037207 */ /* 0x000fc60000000000 */
[----:B------:R-:W-:-:S04]  /*2000*/  IMAD.WIDE.U32 R20, R17, R6, R64 ;  /* 0x0000000611147225 */ /* 0x000fc800078e0040 */
[-C--:B------:R-:W-:Y:S02]  /*2010*/  IMAD R0, R84, R8.reuse, RZ ;  /* 0x0000000854007224 */ /* 0x080fe400078e02ff */
[----:B------:R-:W-:Y:S02]  /*2020*/  IMAD.IADD R13, R13, 0x1, R33 ;  /* 0x000000010d0d7824 */ /* 0x000fe400078e0221 */
[----:B------:R-:W-:Y:S01]  /*2030*/  IMAD.IADD R33, R33, 0x1, R21 ;  /* 0x0000000121217824 */ /* 0x000fe200078e0215 */
[----:B-----5:R-:W-:Y:S01]  /*2040*/  SHF.R.S32.HI R21, RZ, 0x1f, R23 ;  /* 0x0000001fff157819 */ /* 0x020fe20000011417 */
[C---:B------:R-:W-:Y:S02]  /*2050*/  IMAD R31, R17.reuse, R9, R0 ;  /* 0x00000009111f7224 */ /* 0x040fe400078e0200 */
[----:B------:R-:W-:-:S04]  /*2060*/  IMAD.WIDE.U32 R14, R17, R8, R64 ;  /* 0x00000008110e7225 */ /* 0x000fc800078e0040 */
[----:B------:R-:W-:-:S04]  /*2070*/  IMAD.WIDE.U32 R10, R17, R8, R60 ;  /* 0x00000008110a7225 */ /* 0x000fc800078e003c */
[----:B------:R-:W-:Y:S02]  /*2080*/  IMAD.MOV.U32 R32, RZ, RZ, R20 ;  /* 0x000000ffff207224 */ /* 0x000fe400078e0014 */
[----:B------:R-:W-:Y:S02]  /*2090*/  IMAD R20, R21, R8, RZ ;  /* 0x0000000815147224 */ /* 0x000fe400078e02ff */
[----:B------:R-:W-:Y:S02]  /*20a0*/  IMAD.IADD R15, R31, 0x1, R15 ;  /* 0x000000011f0f7824 */ /* 0x000fe400078e020f */
[----:B------:R-:W-:Y:S02]  /*20b0*/  IMAD.IADD R11, R11, 0x1, R31 ;  /* 0x000000010b0b7824 */ /* 0x000fe400078e021f */
[----:B------:R-:W-:Y:S02]  /*20c0*/  IMAD R31, R23, R9, R20 ;  /* 0x00000009171f7224 */ /* 0x000fe400078e0214 */
[----:B------:R-:W-:-:S02]  /*20d0*/  IMAD R4, R21, R6, RZ ;  /* 0x0000000615047224 */ /* 0x000fc400078e02ff */
[----:B------:R-:W-:-:S04]  /*20e0*/  IMAD.WIDE.U32 R20, R23, R8, R14 ;  /* 0x0000000817147225 */ /* 0x000fc800078e000e */
[----:B------:R-:W-:-:S04]  /*20f0*/  IMAD.WIDE.U32 R14, R23, R6, R12 ;  /* 0x00000006170e7225 */ /* 0x000fc800078e000c */
[----:B------:R-:W-:-:S04]  /*2100*/  IMAD.WIDE.U32 R12, R23, R6, R32 ;  /* 0x00000006170c7225 */ /* 0x000fc800078e0020 */
[----:B------:R-:W-:Y:S02]  /*2110*/  IMAD.SHL.U32 R75, R6, 0x80, RZ ;  /* 0x00000080064b7824 */ /* 0x000fe400078e00ff */
[----:B------:R-:W0:Y:S01]  /*2120*/  S2R R6, SR_TID.X ;  /* 0x0000000000067919 */ /* 0x000e220000002100 */
[----:B------:R-:W-:Y:S02]  /*2130*/  IMAD.IADD R3, R64, 0x1, R3 ;  /* 0x0000000140037824 */ /* 0x000fe400078e0203 */
[----:B------:R-:W-:Y:S01]  /*2140*/  IMAD.WIDE.U32 R56, R23, R8, R10 ;  /* 0x0000000817387225 */ /* 0x000fe200078e000a */
[----:B------:R-:W-:Y:S02]  /*2150*/  IADD3 R10, P1, R17, R34, RZ ;  /* 0x00000022110a7210 */ /* 0x000fe40007f3e0ff */
[----:B------:R-:W-:Y:S01]  /*2160*/  SHF.R.S32.HI R0, RZ, 0x1f, R3 ;  /* 0x0000001fff007819 */ /* 0x000fe20000011403 */
[----:B------:R-:W-:Y:S02]  /*2170*/  IMAD R5, R23, R7, R4 ;  /* 0x0000000717057224 */ /* 0x000fe400078e0204 */
[----:B------:R-:W-:Y:S01]  /*2180*/  IMAD.X R11, R84, 0x1, R37, P1 ;  /* 0x00000001540b7824 */ /* 0x000fe200008e0625 */
[----:B------:R-:W-:-:S02]  /*2190*/  LEA.HI R0, R0, R3, RZ, 0x3 ;  /* 0x0000000300007211 */ /* 0x000fc400078f18ff */
[----:B------:R-:W-:Y:S02]  /*21a0*/  LOP3.LUT P1, RZ, R85, 0x4, RZ, 0xc0, !PT ;  /* 0x0000000455ff7812 */ /* 0x000fe4000782c0ff */
[--C-:B------:R-:W-:Y:S02]  /*21b0*/  SHF.R.S32.HI R69, RZ, 0x3, R0.reuse ;  /* 0x00000003ff457819 */ /* 0x100fe40000011400 */
[----:B------:R-:W-:Y:S02]  /*21c0*/  LOP3.LUT R68, R0, 0xfffffff8, RZ, 0xc0, !PT ;  /* 0xfffffff800447812 */ /* 0x000fe400078ec0ff */
[----:B------:R-:W-:Y:S02]  /*21d0*/  LOP3.LUT R3, R73, 0x38, R0, 0xf8, !PT ;  /* 0x0000003849037812 */ /* 0x000fe400078ef800 */
[----:B------:R-:W-:Y:S02]  /*21e0*/  SHF.R.U32.HI R7, RZ, 0x3, R66 ;  /* 0x00000003ff077819 */ /* 0x000fe40000011642 */
[----:B------:R-:W-:Y:S01]  /*21f0*/  LOP3.LUT R0, R66, 0x38, R0, 0xf8, !PT ;  /* 0x0000003842007812 */ /* 0x000fe200078ef800 */
[----:B0-----:R-:W-:-:S02]  /*2200*/  VIADD R32, R6, 0xffffff80 ;  /* 0xffffff8006207836 */ /* 0x001fc40000000000 */
[----:B------:R-:W-:-:S03]  /*2210*/  VIADD R33, R6, 0xffffff80 ;  /* 0xffffff8006217836 */ /* 0x000fc60000000000 */
[----:B------:R-:W-:Y:S02]  /*2220*/  SHF.R.S32.HI R32, RZ, 0x1f, R32 ;  /* 0x0000001fff207819 */ /* 0x000fe40000011420 */
[----:B------:R-:W-:Y:S02]  /*2230*/  LOP3.LUT R4, R66, 0x18, R64, 0xf8, !PT ;  /* 0x0000001842047812 */ /* 0x000fe400078ef840 */
[----:B------:R-:W-:Y:S02]  /*2240*/  LEA.HI R32, R32, R33, RZ, 0x5 ;  /* 0x0000002120207211 */ /* 0x000fe400078f28ff */
[----:B------:R-:W-:Y:S01]  /*2250*/  LOP3.LUT R3, R3, R70, RZ, 0x3c, !PT ;  /* 0x0000004603037212 */ /* 0x000fe200078e3cff */
[----:B------:R-:W-:Y:S01]  /*2260*/  VIADD R72, R64, 0x20 ;  /* 0x0000002040487836 */ /* 0x000fe20000000000 */
[----:B------:R-:W-:Y:S02]  /*2270*/  SHF.R.S32.HI R32, RZ, 0x5, R32 ;  /* 0x00000005ff207819 */ /* 0x000fe40000011420 */
[----:B------:R-:W-:-:S02]  /*2280*/  LOP3.LUT R0, R0, R7, RZ, 0x3c, !PT ;  /* 0x0000000700007212 */ /* 0x000fc400078e3cff */
[----:B------:R-:W-:Y:S01]  /*2290*/  LOP3.LUT R4, R4, R7, RZ, 0x3c, !PT ;  /* 0x0000000704047212 */ /* 0x000fe200078e3cff */
[----:B------:R-:W-:Y:S02]  /*22a0*/  IMAD.IADD R9, R15, 0x1, R5 ;  /* 0x000000010f097824 */ /* 0x000fe400078e0205 */
[----:B------:R-:W-:Y:S01]  /*22b0*/  IMAD.IADD R8, R5, 0x1, R13 ;  /* 0x0000000105087824 */ /* 0x000fe200078e020d */
[----:B------:R-:W-:Y:S01]  /*22c0*/  @P1 LOP3.LUT R22, R22, 0x4, RZ, 0xfc, !PT ;  /* 0x0000000416161812 */ /* 0x000fe200078efcff */
[----:B------:R-:W-:Y:S01]  /*22d0*/  IMAD.IADD R5, R38, 0x1, R3 ;  /* 0x0000000126057824 */ /* 0x000fe200078e0203 */
[----:B------:R-:W-:Y:S01]  /*22e0*/  @!P6 BAR.SYNC.DEFER_BLOCKING 0x9, 0x100 ;  /* 0x024400000000eb1d */ /* 0x000fe20000010000 */
[----:B------:R-:W-:Y:S01]  /*22f0*/  IMAD.IADD R67, R57, 0x1, R31 ;  /* 0x0000000139437824 */ /* 0x000fe200078e021f */
[----:B------:R-:W-:Y:S01]  /*2300*/  ISETP.GE.AND P1, PT, R64, UR4, PT ;  /* 0x0000000440007c0c */ /* 0x000fe2000bf26270 */
[----:B------:R-:W-:Y:S01]  /*2310*/  IMAD R3, R32, 0x200, R0 ;  /* 0x0000020020037824 */ /* 0x000fe200078e0200 */
[----:B------:R-:W-:Y:S01]  /*2320*/  ISETP.GE.AND P2, PT, R72, UR4, PT ;  /* 0x0000000448007c0c */ /* 0x000fe2000bf46270 */
[----:B------:R-:W-:Y:S01]  /*2330*/  IMAD.SHL.U32 R71, R71, 0x2, RZ ;  /* 0x0000000247477824 */ /* 0x000fe200078e00ff */
[----:B------:R-:W-:Y:S01]  /*2340*/  SHF.R.S32.HI R6, RZ, 0x1f, R68 ;  /* 0x0000001fff067819 */ /* 0x000fe20000011444 */
[----:B------:R-:W-:-:S02]  /*2350*/  IMAD.IADD R31, R31, 0x1, R21 ;  /* 0x000000011f1f7824 */ /* 0x000fc400078e0215 */
[----:B------:R-:W-:Y:S02]  /*2360*/  IMAD R4, R32, 0x200, R4 ;  /* 0x0000020020047824 */ /* 0x000fe400078e0204 */
[----:B------:R-:W-:-:S07]  /*2370*/  IMAD.IADD R0, R59, 0x1, R35 ;  /* 0x000000013b007824 */ /* 0x000fce00078e0223 */
.L_x_11629:
[----:B0-----:R-:W0:Y:S01]  /*2380*/  LDC.64 R94, c[0x0][0x2f0] ;  /* 0x0000bc00ff5e7b82 */ /* 0x001e220000000a00 */
[----:B------:R-:W-:Y:S01]  /*2390*/  VIADD R37, R25, 0xffffffff ;  /* 0xffffffff19257836 */ /* 0x000fe20000000000 */
[----:B------:R-:W-:Y:S01]  /*23a0*/  LOP3.LUT P5, RZ, R85, 0x4, RZ, 0xc0, !PT ;  /* 0x0000000455ff7812 */ /* 0x000fe200078ac0ff */
[----:B------:R-:W-:Y:S05]  /*23b0*/  YIELD ;  /* 0x0000000000007946 */ /* 0x000fea0003800000 */
[----:B------:R-:W1:Y:S01]  /*23c0*/  LDC.64 R88, c[0x0][0x2d8] ;  /* 0x0000b600ff587b82 */ /* 0x000e620000000a00 */
[----:B------:R-:W-:Y:S01]  /*23d0*/  SHF.R.S32.HI R97, RZ, 0x1f, R37 ;  /* 0x0000001fff617819 */ /* 0x000fe20000011425 */
[-C--:B------:R-:W-:Y:S01]  /*23e0*/  IMAD R32, R80, R37.reuse, RZ ;  /* 0x0000002550207224 */ /* 0x080fe200078e02ff */
[----:B------:R-:W-:Y:S01]  /*23f0*/  LOP3.LUT R22, R22, 0xfffffffd, RZ, 0xc0, !PT ;  /* 0xfffffffd16167812 */ /* 0x000fe200078ec0ff */
[----:B------:R-:W-:Y:S01]  /*2400*/  IMAD.WIDE.U32 R92, R79, R37, RZ ;  /* 0x000000254f5c7225 */ /* 0x000fe200078e00ff */
[----:B------:R-:W-:Y:S03]  /*2410*/  BSSY B0, `(.L_x_11580) ;  /* 0x00002f4000007945 */ /* 0x000fe60003800000 */
[----:B------:R-:W2:Y:S01]  /*2420*/  LDC R96, c[0x0][0x3d4] ;  /* 0x0000f500ff607b82 */ /* 0x000ea20000000800 */
[----:B------:R-:W-:Y:S01]  /*2430*/  IMAD R25, R97, R79, R32 ;  /* 0x0000004f61197224 */ /* 0x000fe200078e0220 */
[----:B------:R-:W-:-:S03]  /*2440*/  IADD3 R34, P3, R82, R92, RZ ;  /* 0x0000005c52227210 */ /* 0x000fc60007f7e0ff */
[----:B------:R-:W-:Y:S02]  /*2450*/  IMAD.IADD R93, R93, 0x1, R25 ;  /* 0x000000015d5d7824 */ /* 0x000fe400078e0219 */
[----:B0-----:R-:W-:Y:S02]  /*2460*/  IMAD R25, R95, 0x60, RZ ;  /* 0x000000605f197824 */ /* 0x001fe400078e02ff */
[----:B------:R-:W-:-:S04]  /*2470*/  IMAD.WIDE.U32 R32, R94, 0x60, R92 ;  /* 0x000000605e207825 */ /* 0x000fc800078e005c */
[----:B------:R-:W-:Y:S01]  /*2480*/  IMAD.X R35, R93, 0x1, R81, P3 ;  /* 0x000000015d237824 */ /* 0x000fe200018e0651 */
[----:B------:R-:W-:Y:S02]  /*2490*/  IADD3 R32, P4, R82, R32, RZ ;  /* 0x0000002052207210 */ /* 0x000fe40007f9e0ff */
[-C--:B-1----:R-:W-:Y:S02]  /*24a0*/  LEA R42, P3, R34, R88.reuse, 0x1 ;  /* 0x00000058222a7211 */ /* 0x082fe400078608ff */
[----:B------:R-:W-:Y:S01]  /*24b0*/  IADD3.X R33, R81, R33, R25, P4, !PT ;  /* 0x0000002151217210 */ /* 0x000fe200027fe419 */
[----:B------:R-:W-:Y:S01]  /*24c0*/  IMAD R25, R18, 0x2000, R4 ;  /* 0x0000200012197824 */ /* 0x000fe200078e0204 */
[----:B------:R-:W-:Y:S02]  /*24d0*/  LEA R40, P4, R32, R88, 0x1 ;  /* 0x0000005820287211 */ /* 0x000fe400078808ff */
[-C--:B------:R-:W-:Y:S01]  /*24e0*/  LEA.HI.X R43, R34, R89.reuse, R35, 0x1, P3 ;  /* 0x00000059222b7211 */ /* 0x080fe200018f0c23 */
[C---:B------:R-:W-:Y:S01]  /*24f0*/  VIADD R87, R25.reuse, 0x20 ;  /* 0x0000002019577836 */ /* 0x040fe20000000000 */
[----:B--2---:R-:W-:Y:S01]  /*2500*/  ISETP.GE.AND P3, PT, R96, 0x1, PT ;  /* 0x000000016000780c */ /* 0x004fe20003f66270 */
[C---:B------:R-:W-:Y:S01]  /*2510*/  @P5 VIADD R87, R25.reuse, 0xffffffe0 ;  /* 0xffffffe019575836 */ /* 0x040fe20000000000 */
[----:B------:R-:W-:Y:S01]  /*2520*/  LEA.HI.X R41, R32, R89, R33, 0x1, P4 ;  /* 0x0000005920297211 */ /* 0x000fe200020f0c21 */
[----:B------:R-:W-:Y:S01]  /*2530*/  IMAD R90, R25, 0x2, R24 ;  /* 0x00000002195a7824 */ /* 0x000fe200078e0218 */
[----:B------:R-:W-:Y:S01]  /*2540*/  ISETP.GT.AND P4, PT, R37, R26, PT ;  /* 0x0000001a2500720c */ /* 0x000fe20003f84270 */
[----:B------:R-:W-:-:S02]  /*2550*/  IMAD.MOV.U32 R25, RZ, RZ, R37 ;  /* 0x000000ffff197224 */ /* 0x000fc400078e0025 */
[----:B------:R-:W-:-:S10]  /*2560*/  IMAD R87, R87, 0x2, R24 ;  /* 0x0000000257577824 */ /* 0x000fd400078e0218 */
[----:B------:R-:W-:Y:S01]  /*2570*/  @P4 LOP3.LUT R22, R22, 0x2, RZ, 0xfc, !PT ;  /* 0x0000000216164812 */ /* 0x000fe200078efcff */
[----:B------:R-:W-:Y:S06]  /*2580*/  @!P3 BRA `(.L_x_11581) ;  /* 0x0000002c0000b947 */ /* 0x000fec0003800000 */
[----:B------:R-:W-:Y:S01]  /*2590*/  ULDC.U8 UR4, c[0x0][0x3f0] ;  /* 0x0000fc0000047ab9 */ /* 0x000fe20000000000 */
[-C--:B------:R-:W-:Y:S01]  /*25a0*/  IMAD R32, R78, R37.reuse, RZ ;  /* 0x000000254e207224 */ /* 0x080fe200078e02ff */
[----:B------:R-:W-:Y:S01]  /*25b0*/  ISETP.NE.AND P3, PT, RZ, UR4, PT ;  /* 0x00000004ff007c0c */ /* 0x000fe2000bf65270 */
[----:B------:R-:W-:Y:S02]  /*25c0*/  IMAD R34, R76, R37, RZ ;  /* 0x000000254c227224 */ /* 0x000fe400078e02ff */
        /* <DEDUP_REMOVED lines=41> */
.L_x_11584:
[----:B------:R-:W-:Y:S05]  /*2860*/  BSYNC B1 ;  /* 0x0000000000017941 */ /* 0x000fea0003800000 */
.L_x_11583:
        /* <DEDUP_REMOVED lines=35> */
.L_x_11586:
[----:B------:R-:W-:Y:S05]  /*2aa0*/  BSYNC B1 ;  /* 0x0000000000017941 */ /* 0x000fea0003800000 */
.L_x_11585:
[----:B0-----:R-:W-:Y:S01]  /*2ab0*/  IMAD.MOV.U32 R32, RZ, RZ, R88 ;  /* 0x000000ffff207224 */ /* 0x001fe200078e0058 */
        /* <DEDUP_REMOVED lines=27> */
[----:B------:R-:W-:Y:S02]  /*2c70*/  PRMT R50, R32, 0x7610, R50 ;  /* 0x0000761020327816 */ /* 0x000fe40000000032 */
[----:B------:R-:W-:-:S02]  /*2c80*/  PRMT R51, R33, 0x7610, R51 ;  /* 0x0000761021337816 */ /* 0x000fc40000000033 */
[----:B------:R-:W-:Y:S02]  /*2c90*/  PRMT R97, R34, 0x7610, R97 ;  /* 0x0000761022617816 */ /* 0x000fe40000000061 */
[----:B------:R-:W-:Y:S01]  /*2ca0*/  PRMT R99, R35, 0x7610, R99 ;  /* 0x0000761023637816 */ /* 0x000fe20000000063 */
[----:B------:R-:W-:Y:S06]  /*2cb0*/  @!P3 BRA `(.L_x_11587) ;  /* 0x000000000004b947 */ /* 0x000fec0003800000 */
[----:B------:R-:W-:Y:S01]  /*2cc0*/  BPT.TRAP 0x1 ;  /* 0x000000040000795c */ /* 0x000fe20000300000 */
.L_x_11587:
[----:B------:R-:W2:Y:S01]  /*2cd0*/  LDL R32, [R1] ;  /* 0x0000000001207983 */ /* 0x000ea20000100800 */
[----:B------:R-:W-:Y:S01]  /*2ce0*/  IMAD R86, R18, 0x8, R2 ;  /* 0x0000000812567824 */ /* 0x000fe200078e0202 */
[----:B------:R-:W-:Y:S01]  /*2cf0*/  BSSY B1, `(.L_x_11588) ;  /* 0x0000004000017945 */ /* 0x000fe20003800000 */
[----:B--2---:R-:W-:-:S04]  /*2d00*/  SHF.L.U32 R98, R32, 0x1f, RZ ;  /* 0x0000001f20627819 */ /* 0x004fc800000006ff */
[----:B------:R-:W0:Y:S02]  /*2d10*/  SYNCS.PHASECHK.TRANS64.TRYWAIT P6, [R86+URZ+0x16890], R98 ;  /* 0x01689062560075a7 */ /* 0x000e2400080c017f */
[----:B0-----:R-:W-:Y:S05]  /*2d20*/  @!P6 BRA `(.L_x_11589) ;  /* 0x000001b4000ce947 */ /* 0x001fea0003800000 */
.L_x_11896:
[----:B------:R-:W-:Y:S05]  /*2d30*/  BSYNC B1 ;  /* 0x0000000000017941 */ /* 0x000fea0003800000 */
.L_x_11588:
        /* <DEDUP_REMOVED lines=39> */
[-C--:B------:R-:W-:Y:S01]  /*2fb0*/  FMUL.FTZ R93, R93, R106.reuse ;  /* 0x0000006a5d5d7220 */ /* 0x080fe20000410000 */
        /* <DEDUP_REMOVED lines=14> */
.L_x_11595:
[----:B------:R-:W-:Y:S05]  /*30a0*/  BSYNC B3 ;  /* 0x0000000000037941 */ /* 0x000fea0003800000 */
.L_x_11594:
[----:B--2---:R1:W-:Y:S02]  /*30b0*/  STG.E.128 desc[UR38][R42.64], R32 ;  /* 0x000000202a007986 */ /* 0x0043e4000c101d26 */
.L_x_11593:
[----:B------:R-:W-:Y:S05]  /*30c0*/  BSYNC B2 ;  /* 0x0000000000027941 */ /* 0x000fea0003800000 */
.L_x_11592:
[----:B------:R-:W-:Y:S05]  /*30d0*/  @P2 BRA `(.L_x_11591) ;  /* 0x0000000000d42947 */ /* 0x000fea0003800000 */
[----:B-1----:R1:W2:Y:S01]  /*30e0*/  LDS.128 R32, [R87+0xe000] ;  /* 0x00e0000057207984 */ /* 0x0022a20000000c00 */
        /* <DEDUP_REMOVED lines=50> */
.L_x_11597:
[----:B------:R-:W-:Y:S05]  /*3410*/  BSYNC B2 ;  /* 0x0000000000027941 */ /* 0x000fea0003800000 */
.L_x_11596:
[----:B--2---:R2:W-:Y:S02]  /*3420*/  STG.E.128 desc[UR38][R42.64+0x40], R32 ;  /* 0x000040202a007986 */ /* 0x0045e4000c101d26 */
.L_x_11591:
[----:B------:R-:W-:Y:S05]  /*3430*/  BSYNC B1 ;  /* 0x0000000000017941 */ /* 0x000fea0003800000 */
.L_x_11590:
        /* <DEDUP_REMOVED lines=31> */
[-C--:B------:R-:W-:Y:S01]  /*3630*/  FMUL.FTZ R43, R43, R47.reuse ;  /* 0x0000002f2b2b7220 */ /* 0x080fe20000410000 */
        /* <DEDUP_REMOVED lines=21> */
.L_x_11602:
[----:B------:R-:W-:Y:S05]  /*3790*/  BSYNC B2 ;  /* 0x0000000000027941 */ /* 0x000fea0003800000 */
.L_x_11601:
[----:B--2---:R3:W-:Y:S02]  /*37a0*/  STG.E.128 desc[UR38][R40.64], R32 ;  /* 0x0000002028007986 */ /* 0x0047e4000c101d26 */
.L_x_11600:
[----:B------:R-:W-:Y:S05]  /*37b0*/  BSYNC B1 ;  /* 0x0000000000017941 */ /* 0x000fea0003800000 */
.L_x_11599:
        /* <DEDUP_REMOVED lines=52> */
.L_x_11604:
[----:B------:R-:W-:Y:S05]  /*3b00*/  BSYNC B1 ;  /* 0x0000000000017941 */ /* 0x000fea0003800000 */
.L_x_11603:
[----:B--2---:R4:W-:Y:S01]  /*3b10*/  STG.E.128 desc[UR38][R40.64+0x40], R32 ;  /* 0x0000402028007986 */ /* 0x0049e2000c101d26 */
[----:B------:R-:W-:Y:S05]  /*3b20*/  BRA `(.L_x_11598) ;  /* 0x0000001800087947 */ /* 0x000fea0003800000 */
.L_x_11582:
[C---:B------:R-:W-:Y:S02]  /*3b30*/  ISETP.GE.AND P3, PT, R17.reuse, R91, PT ;  /* 0x0000005b1100720c */ /* 0x040fe40003f66270 */
[----:B------:R-:W-:Y:S02]  /*3b40*/  CS2R R38, SRZ ;  /* 0x0000000000267805 */ /* 0x000fe4000001ff00 */
[----:B------:R-:W-:Y:S01]  /*3b50*/  CS2R R36, SRZ ;  /* 0x0000000000247805 */ /* 0x000fe2000001ff00 */
[----:B------:R-:W-:Y:S01]  /*3b60*/  VIADD R44, R17, 0x60 ;  /* 0x00000060112c7836 */ /* 0x000fe20000000000 */
[----:B------:R-:W-:-:S13]  /*3b70*/  ISETP.GE.OR P3, PT, R64, R96, P3 ;  /* 0x000000604000720c */ /* 0x000fda0001f66670 */
[----:B------:R-:W0:Y:S01]  /*3b80*/  @!P3 LDC.64 R40, c[0x0][0x3c8] ;  /* 0x0000f200ff28bb82 */ /* 0x000e220000000a00 */
[----:B------:R-:W-:-:S05]  /*3b90*/  @!P3 IADD3 R34, P4, R20, R50, RZ ;  /* 0x000000321422b210 */ /* 0x000fca0007f9e0ff */
[----:B------:R-:W-:Y:S01]  /*3ba0*/  @!P3 IMAD.X R35, R86, 0x1, R31, P4 ;  /* 0x000000015623b824 */ /* 0x000fe200020e061f */
[----:B------:R-:W-:Y:S01]  /*3bb0*/  @!P3 IADD3 R32, P4, R12, R48, RZ ;  /* 0x000000300c20b210 */ /* 0x000fe20007f9e0ff */
[----:B------:R-:W1:Y:S04]  /*3bc0*/  @!P3 LDC.64 R42, c[0x0][0x3e0] ;  /* 0x0000f800ff2abb82 */ /* 0x000e680000000a00 */
[----:B------:R-:W-:Y:S01]  /*3bd0*/  @!P3 IMAD.X R33, R97, 0x1, R8, P4 ;  /* 0x000000016121b824 */ /* 0x000fe200020e0608 */
        /* <DEDUP_REMOVED lines=37> */
.L_x_11606:
[----:B------:R-:W-:Y:S05]  /*3e30*/  BSYNC B1 ;  /* 0x0000000000017941 */ /* 0x000fea0003800000 */
.L_x_11605:
        /* <DEDUP_REMOVED lines=36> */
.L_x_11607:
[----:B------:R-:W2:Y:S01]  /*4080*/  LDL R48, [R1] ;  /* 0x0000000001307983 */ /* 0x000ea20000100800 */
[----:B------:R-:W-:Y:S01]  /*4090*/  IMAD R86, R18, 0x8, R2 ;  /* 0x0000000812567824 */ /* 0x000fe200078e0202 */
[----:B------:R-:W0:Y:S01]  /*40a0*/  LDC R100, c[0x0][0x2e4] ;  /* 0x0000b900ff647b82 */ /* 0x000e220000000800 */
[----:B------:R-:W-:Y:S01]  /*40b0*/  BSSY B1, `(.L_x_11608) ;  /* 0x0000005000017945 */ /* 0x000fe20003800000 */
[----:B0-----:R-:W-:Y:S01]  /*40c0*/  IMAD.IADD R102, R100, 0x1, -R71 ;  /* 0x0000000164667824 */ /* 0x001fe200078e0a47 */
[----:B--2---:R-:W-:-:S04]  /*40d0*/  SHF.L.U32 R98, R48, 0x1f, RZ ;  /* 0x0000001f30627819 */ /* 0x004fc800000006ff */
[----:B------:R-:W0:Y:S02]  /*40e0*/  SYNCS.PHASECHK.TRANS64.TRYWAIT P5, [R86+URZ+0x16890], R98 ;  /* 0x01689062560075a7 */ /* 0x000e2400080a017f */
[----:B0-----:R-:W-:Y:S05]  /*40f0*/  @!P5 BRA `(.L_x_11609) ;  /* 0x000001a0002cd947 */ /* 0x001fea0003800000 */
.L_x_11897:
[----:B------:R-:W-:Y:S05]  /*4100*/  BSYNC B1 ;  /* 0x0000000000017941 */ /* 0x000fea0003800000 */
.L_x_11608:
[----:B------:R-:W-:Y:S01]  /*4110*/  ISETP.GE.OR P5, PT, R17, R91, P1 ;  /* 0x0000005b1100720c */ /* 0x000fe20000fa6670 */
[----:B------:R-:W-:-:S12]  /*4120*/  BSSY B1, `(.L_x_11610) ;  /* 0x0000085000017945 */ /* 0x000fd80003800000 */
[----:B------:R-:W-:Y:S05]  /*4130*/  @P5 BRA `(.L_x_11611) ;  /* 0x00000008000c5947 */ /* 0x000fea0003800000 */
[----:B------:R-:W1:Y:S01]  /*4140*/  S2R R50, SR_TID.X ;  /* 0x0000000000327919 */ /* 0x000e620000002100 */
[-C--:B------:R-:W-:Y:S01]  /*4150*/  IMAD R48, R84, R94.reuse, RZ ;  /* 0x0000005e54307224 */ /* 0x080fe200078e02ff */
[----:B------:R-:W-:Y:S01]  /*4160*/  BSSY B2, `(.L_x_11612) ;  /* 0x0000074000027945 */ /* 0x000fe20003800000 */
[----:B------:R-:W-:-:S04]  /*4170*/  IMAD.WIDE.U32 R96, R17, R94, R92 ;  /* 0x0000005e11607225 */ /* 0x000fc800078e005c */
[----:B------:R-:W-:Y:S01]  /*4180*/  IMAD R49, R17, R95, R48 ;  /* 0x0000005f11317224 */ /* 0x000fe200078e0230 */
[----:B------:R-:W-:Y:S02]  /*4190*/  SEL R48, R71, R102, !P0 ;  /* 0x0000006647307207 */ /* 0x000fe40004000000 */
[----:B------:R-:W-:Y:S01]  /*41a0*/  IADD3 R99, P5, P6, R62, R96, R68 ;  /* 0x000000603e637210 */ /* 0x000fe20007ebe044 */
[----:B------:R-:W-:Y:S01]  /*41b0*/  IMAD.IADD R106, R49, 0x1, R97 ;  /* 0x00000001316a7824 */ /* 0x000fe200078e0261 */
[----:B------:R-:W-:-:S04]  /*41c0*/  SHF.R.S32.HI R49, RZ, 0x1f, R48 ;  /* 0x0000001fff317819 */ /* 0x000fc80000011430 */
[----:B------:R-:W-:Y:S01]  /*41d0*/  LEA.HI R48, R49, R48, RZ, 0x4 ;  /* 0x0000003031307211 */ /* 0x000fe200078f20ff */
[----:B------:R-:W-:Y:S01]  /*41e0*/  IMAD R49, R18, 0x2000, R3 ;  /* 0x0000200012317824 */ /* 0x000fe200078e0203 */
[----:B------:R-:W-:Y:S02]  /*41f0*/  IADD3.X R104, R83, R106, R6, P5, P6 ;  /* 0x0000006a53687210 */ /* 0x000fe40002fec406 */
[----:B------:R-:W-:Y:S01]  /*4200*/  LEA.HI.SX32 R48, R48, R69, 0x1c ;  /* 0x0000004530307211 */ /* 0x000fe200078fe2ff */
[----:B------:R-:W-:-:S04]  /*4210*/  IMAD R49, R49, 0x2, R2 ;  /* 0x0000000231317824 */ /* 0x000fc800078e0202 */
[----:B------:R-:W-:-:S05]  /*4220*/  IMAD.SHL.U32 R101, R48, 0x8, RZ ;  /* 0x0000000830657824 */ /* 0x000fca00078e00ff */
[----:B------:R-:W-:Y:S01]  /*4230*/  LOP3.LUT R48, R66, 0x38, R101, 0xf8, !PT ;  /* 0x0000003842307812 */ /* 0x000fe200078ef865 */
[C---:B-1----:R-:W-:Y:S02]  /*4240*/  VIADD R51, R50.reuse, 0xffffff80 ;  /* 0xffffff8032337836 */ /* 0x042fe40000000000 */
[----:B------:R-:W-:Y:S01]  /*4250*/  VIADD R50, R50, 0xffffff80 ;  /* 0xffffff8032327836 */ /* 0x000fe20000000000 */
[----:B------:R-:W-:-:S04]  /*4260*/  LOP3.LUT R48, R48, R7, RZ, 0x3c, !PT ;  /* 0x0000000730307212 */ /* 0x000fc800078e3cff */
        /* <DEDUP_REMOVED lines=9> */
[----:B------:R-:W-:Y:S01]  /*4300*/  SHF.R.U32.HI R123, RZ, 0x10, R37 ;  /* 0x00000010ff7b7819 */ /* 0x000fe20000011625 */
[----:B--2---:R-:W-:Y:S01]  /*4310*/  IMAD.U32 R120, R53, 0x10000, RZ ;  /* 0x0001000035787824 */ /* 0x004fe200078e00ff */
[--C-:B------:R-:W-:Y:S01]  /*4320*/  SHF.R.U32.HI R114, RZ, 0x10, R33.reuse ;  /* 0x00000010ff727819 */ /* 0x100fe20000011621 */
[----:B------:R-:W-:Y:S01]  /*4330*/  IMAD.U32 R119, R55, 0x10000, RZ ;  /* 0x0001000037777824 */ /* 0x000fe200078e00ff */
[----:B------:R-:W-:Y:S01]  /*4340*/  SHF.R.U64 R113, R32, 0x10, R33 ;  /* 0x0000001020717819 */ /* 0x000fe20000001221 */
[----:B------:R-:W-:Y:S01]  /*4350*/  IMAD.U32 R33, R52, 0x10000, RZ ;  /* 0x0001000034217824 */ /* 0x000fe200078e00ff */
[----:B------:R-:W-:Y:S01]  /*4360*/  PRMT R123, R126, 0x5410, R123 ;  /* 0x000054107e7b7816 */ /* 0x000fe2000000007b */
[----:B-1----:R-:W-:Y:S01]  /*4370*/  IMAD.U32 R32, R48, 0x10000, RZ ;  /* 0x0001000030207824 */ /* 0x002fe200078e00ff */
[----:B------:R-:W-:Y:S01]  /*4380*/  SHF.R.U64 R116, R36, 0x10, R37 ;  /* 0x0000001024747819 */ /* 0x000fe20000001225 */
[----:B------:R-:W-:Y:S01]  /*4390*/  IMAD.U32 R36, R50, 0x10000, RZ ;  /* 0x0001000032247824 */ /* 0x000fe200078e00ff */
[----:B------:R-:W-:Y:S01]  /*43a0*/  SHF.R.U64 R37, R38, 0x10, R39 ;  /* 0x0000001026257819 */ /* 0x000fe20000001227 */
[----:B------:R-:W-:Y:S01]  /*43b0*/  IMAD.U32 R38, R49, 0x10000, RZ ;  /* 0x0001000031267824 */ /* 0x000fe200078e00ff */
[----:B------:R-:W-:-:S02]  /*43c0*/  PRMT R114, R107, 0x5432, R114 ;  /* 0x000054326b727816 */ /* 0x000fc40000000072 */
[----:B------:R-:W-:Y:S01]  /*43d0*/  SHF.R.U32.HI R118, RZ, 0x10, R39 ;  /* 0x00000010ff767819 */ /* 0x000fe20000011627 */
[----:B------:R-:W-:Y:S01]  /*43e0*/  IMAD.U32 R39, R51, 0x10000, RZ ;  /* 0x0001000033277824 */ /* 0x000fe200078e00ff */
[--C-:B------:R-:W-:Y:S02]  /*43f0*/  SHF.R.U64 R115, R34, 0x10, R35.reuse ;  /* 0x0000001022737819 */ /* 0x100fe40000001223 */
[----:B------:R-:W-:Y:S02]  /*4400*/  SHF.R.U32.HI R117, RZ, 0x10, R35 ;  /* 0x00000010ff757819 */ /* 0x000fe40000011623 */
[----:B------:R-:W-:Y:S01]  /*4410*/  PRMT R113, R125, 0x5410, R113 ;  /* 0x000054107d717816 */ /* 0x000fe20000000071 */
[----:B------:R-:W-:Y:S01]  /*4420*/  IMAD.U32 R125, R123, 0x10000, RZ ;  /* 0x000100007b7d7824 */ /* 0x000fe200078e00ff */
[----:B------:R-:W-:Y:S02]  /*4430*/  LOP3.LUT R35, R51, 0xffff0000, RZ, 0xc0, !PT ;  /* 0xffff000033237812 */ /* 0x000fe400078ec0ff */
[----:B------:R-:W-:Y:S01]  /*4440*/  LOP3.LUT R51, R55, 0xffff0000, RZ, 0xc0, !PT ;  /* 0xffff000037337812 */ /* 0x000fe200078ec0ff */
[----:B------:R-:W-:Y:S01]  /*4450*/  IMAD.U32 R55, R114, 0x10000, RZ ;  /* 0x0001000072377824 */ /* 0x000fe200078e00ff */
[----:B------:R-:W-:Y:S01]  /*4460*/  PRMT R37, R121, 0x5410, R37 ;  /* 0x0000541079257816 */ /* 0x000fe20000000025 */
[C---:B------:R-:W-:Y:S01]  /*4470*/  FMUL.FTZ R127, R120.reuse, R125 ;  /* 0x0000007d787f7220 */ /* 0x040fe20000410000 */
[----:B------:R-:W-:Y:S01]  /*4480*/  PRMT R121, R103, 0x5432, R118 ;  /* 0x0000543267797816 */ /* 0x000fe20000000076 */
[-C--:B------:R-:W-:Y:S01]  /*4490*/  FMUL.FTZ R129, R120, R55.reuse ;  /* 0x0000003778817220 */ /* 0x080fe20000410000 */
[----:B------:R-:W-:Y:S01]  /*44a0*/  LOP3.LUT R53, R53, 0xffff0000, RZ, 0xc0, !PT ;  /* 0xffff000035357812 */ /* 0x000fe200078ec0ff */
[----:B------:R-:W-:Y:S01]  /*44b0*/  FFMA.FTZ R55, R38, R55, -R127 ;  /* 0x0000003726377223 */ /* 0x000fe2000001087f */
[----:B------:R-:W-:Y:S01]  /*44c0*/  PRMT R117, R122, 0x5410, R117 ;  /* 0x000054107a757816 */ /* 0x000fe20000000075 */
[----:B------:R-:W-:Y:S01]  /*44d0*/  IMAD.U32 R120, R121, 0x10000, RZ ;  /* 0x0001000079787824 */ /* 0x000fe200078e00ff */
[----:B------:R-:W-:Y:S01]  /*44e0*/  LOP3.LUT R123, R123, 0xffff0000, RZ, 0xc0, !PT ;  /* 0xffff00007b7b7812 */ /* 0x000fe200078ec0ff */
[----:B------:R-:W-:Y:S01]  /*44f0*/  FFMA.FTZ R38, R38, R125, R129 ;  /* 0x0000007d26267223 */ /* 0x000fe20000010081 */
[----:B------:R-:W-:Y:S01]  /*4500*/  LOP3.LUT R114, R114, 0xffff0000, RZ, 0xc0, !PT ;  /* 0xffff000072727812 */ /* 0x000fe200078ec0ff */
[----:B------:R-:W-:Y:S01]  /*4510*/  IMAD.U32 R118, R117, 0x10000, RZ ;  /* 0x0001000075767824 */ /* 0x000fe200078e00ff */
[----:B------:R-:W-:Y:S01]  /*4520*/  LOP3.LUT R34, R49, 0xffff0000, RZ, 0xc0, !PT ;  /* 0xffff000031227812 */ /* 0x000fe200078ec0ff */
[CC--:B------:R-:W-:Y:S01]  /*4530*/  FMUL.FTZ R127, R53.reuse, R123.reuse ;  /* 0x0000007b357f7220 */ /* 0x0c0fe20000410000 */
[----:B------:R-:W-:Y:S01]  /*4540*/  PRMT R115, R124, 0x5410, R115 ;  /* 0x000054107c737816 */ /* 0x000fe20000000073 */
[----:B------:R-:W-:Y:S01]  /*4550*/  FMUL.FTZ R53, R53, R114 ;  /* 0x0000007235357220 */ /* 0x000fe20000410000 */
[----:B------:R-:W-:Y:S01]  /*4560*/  FMUL.FTZ R124, R119, R120 ;  /* 0x00000078777c7220 */ /* 0x000fe20000410000 */
[----:B------:R-:W-:Y:S01]  /*4570*/  PRMT R116, R105, 0x5432, R116 ;  /* 0x0000543269747816 */ /* 0x000fe20000000074 */
[----:B------:R-:W-:Y:S01]  /*4580*/  FMUL.FTZ R119, R119, R118 ;  /* 0x0000007677777220 */ /* 0x000fe20000410000 */
[C---:B------:R-:W-:Y:S01]  /*4590*/  FFMA.FTZ R114, R34.reuse, R114, -R127 ;  /* 0x0000007222727223 */ /* 0x040fe2000001087f */
[----:B------:R-:W-:Y:S01]  /*45a0*/  FFMA.FTZ R53, R34, R123, R53 ;  /* 0x0000007b22357223 */ /* 0x000fe20000010035 */
        /* <DEDUP_REMOVED lines=8> */
[C---:B------:R-:W-:Y:S01]  /*4630*/  FMUL.FTZ R120, R51.reuse, R122 ;  /* 0x0000007a33787220 */ /* 0x040fe20000410000 */
[-C--:B------:R-:W-:Y:S01]  /*4640*/  FMUL.FTZ R124, R51, R118.reuse ;  /* 0x00000076337c7220 */ /* 0x080fe20000410000 */
[----:B------:R-:W-:Y:S01]  /*4650*/  LOP3.LUT R113, R113, 0xffff0000, RZ, 0xc0, !PT ;  /* 0xffff000071717812 */ /* 0x000fe200078ec0ff */
[C---:B------:R-:W-:Y:S01]  /*4660*/  FMUL.FTZ R123, R33.reuse, R119 ;  /* 0x00000077217b7220 */ /* 0x040fe20000410000 */
[----:B------:R-:W-:Y:S01]  /*4670*/  LOP3.LUT R48, R48, 0xffff0000, RZ, 0xc0, !PT ;  /* 0xffff000030307812 */ /* 0x000fe200078ec0ff */
[----:B------:R-:W-:Y:S01]  /*4680*/  FMUL.FTZ R116, R33, R117 ;  /* 0x0000007521747220 */ /* 0x000fe20000410000 */
[C---:B------:R-:W-:Y:S01]  /*4690*/  FMUL.FTZ R33, R52.reuse, R121 ;  /* 0x0000007934217220 */ /* 0x040fe20000410000 */
[C---:B------:R-:W-:Y:S01]  /*46a0*/  FFMA.FTZ R51, R35.reuse, R118, -R120 ;  /* 0x0000007623337223 */ /* 0x040fe20000010878 */
[----:B------:R-:W-:Y:S01]  /*46b0*/  FFMA.FTZ R124, R35, R122, R124 ;  /* 0x0000007a237c7223 */ /* 0x000fe2000001007c */
[-C--:B------:R-:W-:Y:S01]  /*46c0*/  FMUL.FTZ R35, R52, R113.reuse ;  /* 0x0000007134237220 */ /* 0x080fe20000410000 */
        /* <DEDUP_REMOVED lines=11> */
[-C--:B------:R-:W-:Y:S01]  /*4780*/  FMUL.FTZ R48, R49, R32.reuse ;  /* 0x0000002031307220 */ /* 0x080fe20000410000 */
[----:B------:R-:W-:Y:S01]  /*4790*/  LOP3.LUT R50, R50, 0xffff0000, RZ, 0xc0, !PT ;  /* 0xffff000032327812 */ /* 0x000fe200078ec0ff */
[C---:B------:R-:W-:Y:S01]  /*47a0*/  FMUL.FTZ R49, R54.reuse, R37 ;  /* 0x0000002536317220 */ /* 0x040fe20000410000 */
[----:B------:R-:W-:Y:S01]  /*47b0*/  FMUL.FTZ R54, R54, R115 ;  /* 0x0000007336367220 */ /* 0x000fe20000410000 */
[C---:B------:R-:W-:Y:S01]  /*47c0*/  FFMA.FTZ R48, R36.reuse, R33, R48 ;  /* 0x0000002124307223 */ /* 0x040fe20000010030 */
[----:B------:R-:W-:Y:S01]  /*47d0*/  FFMA.FTZ R113, R36, R32, -R113 ;  /* 0x0000002024717223 */ /* 0x000fe20000010871 */
[----:B------:R-:W-:Y:S01]  /*47e0*/  F2FP.BF16.F32.PACK_AB R52, R52, R123 ;  /* 0x0000007b3434723e */ /* 0x000fe200000010ff */
[C---:B------:R-:W-:Y:S01]  /*47f0*/  FFMA.FTZ R37, R50.reuse, R37, R54 ;  /* 0x0000002532257223 */ /* 0x040fe20000010036 */
[----:B------:R-:W-:Y:S01]  /*4800*/  FFMA.FTZ R32, R50, R115, -R49 ;  /* 0x0000007332207223 */ /* 0x000fe20000010831 */
        /* <DEDUP_REMOVED lines=8> */
[----:B------:R-:W-:-:S07]  /*4890*/  F2FP.BF16.F32.PACK_AB R50, R32, R113 ;  /* 0x000000712032723e */ /* 0x000fce00000010ff */
.L_x_11613:
[----:B------:R-:W-:Y:S05]  /*48a0*/  BSYNC B2 ;  /* 0x0000000000027941 */ /* 0x000fea0003800000 */
.L_x_11612:
        /* <DEDUP_REMOVED lines=12> */
.L_x_11611:
[----:B------:R-:W-:Y:S05]  /*4970*/  BSYNC B1 ;  /* 0x0000000000017941 */ /* 0x000fea0003800000 */
.L_x_11610:
[----:B-1----:R-:W-:-:S04]  /*4980*/  VIADD R34, R17, 0x60 ;  /* 0x0000006011227836 */ /* 0x002fc80000000000 */
[C---:B------:R-:W-:Y:S01]  /*4990*/  IMAD.WIDE.U32 R92, R34.reuse, R94, R92 ;  /* 0x0000005e225c7225 */ /* 0x040fe200078e005c */
[----:B------:R-:W-:Y:S02]  /*49a0*/  ISETP.GE.OR P5, PT, R34, R91, P1 ;  /* 0x0000005b2200720c */ /* 0x000fe40000fa6670 */
[----:B------:R-:W-:-:S05]  /*49b0*/  SHF.R.S32.HI R33, RZ, 0x1f, R34 ;  /* 0x0000001fff217819 */ /* 0x000fca0000011422 */
[----:B------:R-:W-:-:S04]  /*49c0*/  IMAD R32, R33, R94, RZ ;  /* 0x0000005e21207224 */ /* 0x000fc800078e02ff */
[----:B------:R-:W-:Y:S02]  /*49d0*/  IMAD R95, R34, R95, R32 ;  /* 0x0000005f225f7224 */ /* 0x000fe400078e0220 */
[----:B------:R-:W-:Y:S05]  /*49e0*/  @P5 BRA `(.L_x_11598) ;  /* 0x0000000800585947 */ /* 0x000fea0003800000 */
[----:B------:R-:W2:Y:S01]  /*49f0*/  LDL R34, [R1+0x28] ;  /* 0x0000280001227983 */ /* 0x000ea20000100800 */
[----:B------:R-:W-:Y:S01]  /*4a00*/  IMAD.IADD R50, R93, 0x1, R95 ;  /* 0x000000015d327824 */ /* 0x000fe200078e025f */
[----:B------:R-:W-:Y:S01]  /*4a10*/  IADD3 R32, P5, P6, R62, R92, R68 ;  /* 0x0000005c3e207210 */ /* 0x000fe20007ebe044 */
[----:B------:R-:W-:Y:S01]  /*4a20*/  BSSY B1, `(.L_x_11614) ;  /* 0x000006c000017945 */ /* 0x000fe20003800000 */
[----:B------:R-:W-:Y:S02]  /*4a30*/  SEL R102, R71, R102, !P0 ;  /* 0x0000006647667207 */ /* 0x000fe40004000000 */
[----:B------:R-:W-:Y:S02]  /*4a40*/  IADD3.X R33, R83, R50, R6, P5, P6 ;  /* 0x0000003253217210 */ /* 0x000fe40002fec406 */
[----:B------:R-:W-:-:S04]  /*4a50*/  LEA R48, P5, R32, R88, 0x1 ;  /* 0x0000005820307211 */ /* 0x000fc800078a08ff */
[----:B------:R-:W-:Y:S02]  /*4a60*/  LEA.HI.X R49, R32, R89, R33, 0x1, P5 ;  /* 0x0000005920317211 */ /* 0x000fe400028f0c21 */
[----:B------:R-:W-:-:S04]  /*4a70*/  SHF.R.S32.HI R33, RZ, 0x1f, R102 ;  /* 0x0000001fff217819 */ /* 0x000fc80000011466 */
[----:B------:R-:W-:-:S04]  /*4a80*/  LEA.HI R102, R33, R102, RZ, 0x4 ;  /* 0x0000006621667211 */ /* 0x000fc800078f20ff */
[----:B------:R-:W-:-:S05]  /*4a90*/  LEA.HI.SX32 R51, R102, R69, 0x1c ;  /* 0x0000004566337211 */ /* 0x000fca00078fe2ff */
[----:B------:R-:W-:-:S05]  /*4aa0*/  IMAD.SHL.U32 R51, R51, 0x8, RZ ;  /* 0x0000000833337824 */ /* 0x000fca00078e00ff */
[----:B------:R-:W-:-:S04]  /*4ab0*/  LOP3.LUT R33, R73, 0x38, R51, 0xf8, !PT ;  /* 0x0000003849217812 */ /* 0x000fc800078ef833 */
[----:B------:R-:W-:-:S05]  /*4ac0*/  LOP3.LUT R33, R33, R70, RZ, 0x3c, !PT ;  /* 0x0000004621217212 */ /* 0x000fca00078e3cff */
[----:B--2---:R-:W-:Y:S02]  /*4ad0*/  IMAD.IADD R35, R34, 0x1, R33 ;  /* 0x0000000122237824 */ /* 0x004fe400078e0221 */
        /* <DEDUP_REMOVED lines=15> */
[----:B------:R-:W-:Y:S01]  /*4bd0*/  SHF.R.U64 R94, R44, 0x10, R45 ;  /* 0x000000102c5e7819 */ /* 0x000fe2000000122d */
[----:B-1----:R-:W-:Y:S01]  /*4be0*/  IMAD.U32 R45, R35, 0x10000, RZ ;  /* 0x00010000232d7824 */ /* 0x002fe200078e00ff */
[----:B------:R-:W-:Y:S01]  /*4bf0*/  LOP3.LUT R47, R37, 0xffff0000, RZ, 0xc0, !PT ;  /* 0xffff0000252f7812 */ /* 0x000fe200078ec0ff */
[----:B------:R-:W-:Y:S01]  /*4c00*/  IMAD.U32 R37, R108, 0x10000, RZ ;  /* 0x000100006c257824 */ /* 0x000fe200078e00ff */
[----:B------:R-:W-:Y:S01]  /*4c10*/  LOP3.LUT R53, R39, 0xffff0000, RZ, 0xc0, !PT ;  /* 0xffff000027357812 */ /* 0x000fe200078ec0ff */
[----:B------:R-:W-:Y:S01]  /*4c20*/  IMAD.U32 R39, R112, 0x10000, RZ ;  /* 0x0001000070277824 */ /* 0x000fe200078e00ff */
[--C-:B------:R-:W-:Y:S02]  /*4c30*/  SHF.R.U32.HI R96, RZ, 0x10, R43.reuse ;  /* 0x00000010ff607819 */ /* 0x100fe4000001162b */
[----:B------:R-:W-:Y:S01]  /*4c40*/  SHF.R.U64 R102, R42, 0x10, R43 ;  /* 0x000000102a667819 */ /* 0x000fe2000000122b */
[----:B------:R-:W-:Y:S01]  /*4c50*/  IMAD.U32 R43, R33, 0x10000, RZ ;  /* 0x00010000212b7824 */ /* 0x000fe200078e00ff */
[----:B------:R-:W-:Y:S01]  /*4c60*/  PRMT R111, R111, 0x5410, R94 ;  /* 0x000054106f6f7816 */ /* 0x000fe2000000005e */
[C---:B------:R-:W-:Y:S01]  /*4c70*/  FMUL.FTZ R94, R46.reuse, R37 ;  /* 0x000000252e5e7220 */ /* 0x040fe20000410000 */
[----:B------:R-:W-:Y:S01]  /*4c80*/  PRMT R109, R109, 0x5410, R54 ;  /* 0x000054106d6d7816 */ /* 0x000fe20000000036 */
[-C--:B------:R-:W-:Y:S01]  /*4c90*/  FMUL.FTZ R54, R46, R39.reuse ;  /* 0x000000272e367220 */ /* 0x080fe20000410000 */
[----:B------:R-:W-:Y:S01]  /*4ca0*/  LOP3.LUT R112, R112, 0xffff0000, RZ, 0xc0, !PT ;  /* 0xffff000070707812 */ /* 0x000fe200078ec0ff */
[----:B------:R-:W-:Y:S01]  /*4cb0*/  FFMA.FTZ R39, R43, R39, R94 ;  /* 0x000000272b277223 */ /* 0x000fe2000001005e */
[----:B------:R-:W-:Y:S01]  /*4cc0*/  PRMT R105, R105, 0x5410, R96 ;  /* 0x0000541069697816 */ /* 0x000fe20000000060 */
[----:B------:R-:W-:Y:S01]  /*4cd0*/  FFMA.FTZ R37, R43, R37, -R54 ;  /* 0x000000252b257223 */ /* 0x000fe20000010836 */
[----:B------:R-:W-:Y:S01]  /*4ce0*/  PRMT R110, R110, 0x5410, R55 ;  /* 0x000054106e6e7816 */ /* 0x000fe20000000037 */
[----:B------:R-:W-:Y:S01]  /*4cf0*/  FMUL.FTZ R55, R47, R112 ;  /* 0x000000702f377220 */ /* 0x000fe20000410000 */
[----:B------:R-:W-:Y:S01]  /*4d00*/  LOP3.LUT R108, R108, 0xffff0000, RZ, 0xc0, !PT ;  /* 0xffff00006c6c7812 */ /* 0x000fe200078ec0ff */
[----:B------:R-:W-:Y:S01]  /*4d10*/  IMAD.U32 R43, R105, 0x10000, RZ ;  /* 0x00010000692b7824 */ /* 0x000fe200078e00ff */
[----:B------:R-:W-:Y:S01]  /*4d20*/  LOP3.LUT R44, R33, 0xffff0000, RZ, 0xc0, !PT ;  /* 0xffff0000212c7812 */ /* 0x000fe200078ec0ff */
[----:B------:R-:W-:Y:S01]  /*4d30*/  IMAD.U32 R46, R110, 0x10000, RZ ;  /* 0x000100006e2e7824 */ /* 0x000fe200078e00ff */
[----:B------:R-:W-:Y:S01]  /*4d40*/  SHF.R.U64 R104, R40, 0x10, R41 ;  /* 0x0000001028687819 */ /* 0x000fe20000001229 */
[-C--:B------:R-:W-:Y:S01]  /*4d50*/  FMUL.FTZ R47, R47, R108.reuse ;  /* 0x0000006c2f2f7220 */ /* 0x080fe20000410000 */
[----:B------:R-:W-:Y:S01]  /*4d60*/  LOP3.LUT R110, R110, 0xffff0000, RZ, 0xc0, !PT ;  /* 0xffff00006e6e7812 */ /* 0x000fe200078ec0ff */
[----:B------:R-:W-:Y:S01]  /*4d70*/  FFMA.FTZ R108, R44, R108, -R55 ;  /* 0x0000006c2c6c7223 */ /* 0x000fe20000010837 */
[C---:B------:R-:W-:Y:S01]  /*4d80*/  FMUL.FTZ R54, R52.reuse, R46 ;  /* 0x0000002e34367220 */ /* 0x040fe20000410000 */
[-C--:B------:R-:W-:Y:S01]  /*4d90*/  FMUL.FTZ R55, R52, R43.reuse ;  /* 0x0000002b34377220 */ /* 0x080fe20000410000 */
[----:B------:R-:W-:Y:S01]  /*4da0*/  PRMT R107, R107, 0x5410, R104 ;  /* 0x000054106b6b7816 */ /* 0x000fe20000000068 */
[----:B------:R-:W-:Y:S01]  /*4db0*/  FFMA.FTZ R112, R44, R112, R47 ;  /* 0x000000702c707223 */ /* 0x000fe2000001002f */
[----:B------:R-:W-:Y:S01]  /*4dc0*/  LOP3.LUT R105, R105, 0xffff0000, RZ, 0xc0, !PT ;  /* 0xffff000069697812 */ /* 0x000fe200078ec0ff */
[----:B------:R-:W-:Y:S01]  /*4dd0*/  FFMA.FTZ R54, R45, R43, -R54 ;  /* 0x0000002b2d367223 */ /* 0x000fe20000010836 */
[----:B------:R-:W-:Y:S01]  /*4de0*/  LOP3.LUT R42, R35, 0xffff0000, RZ, 0xc0, !PT ;  /* 0xffff0000232a7812 */ /* 0x000fe200078ec0ff */
[----:B------:R-:W-:Y:S01]  /*4df0*/  FFMA.FTZ R55, R45, R46, R55 ;  /* 0x0000002e2d377223 */ /* 0x000fe20000010037 */
[----:B------:R-:W-:Y:S01]  /*4e00*/  FMUL.FTZ R45, R53, R110 ;  /* 0x0000006e352d7220 */ /* 0x000fe20000410000 */
[----:B------:R-:W-:-:S02]  /*4e10*/  IMAD.U32 R41, R36, 0x10000, RZ ;  /* 0x0001000024297824 */ /* 0x000fc400078e00ff */
[-C--:B------:R-:W-:Y:S01]  /*4e20*/  FMUL.FTZ R53, R53, R105.reuse ;  /* 0x0000006935357220 */ /* 0x080fe20000410000 */
[----:B------:R-:W-:Y:S02]  /*4e30*/  IMAD.U32 R44, R111, 0x10000, RZ ;  /* 0x000100006f2c7824 */ /* 0x000fe400078e00ff */
[----:B------:R-:W-:Y:S01]  /*4e40*/  FFMA.FTZ R105, R42, R105, -R45 ;  /* 0x000000692a697223 */ /* 0x000fe2000001082d */
[----:B------:R-:W-:Y:S01]  /*4e50*/  IMAD.U32 R43, R107, 0x10000, RZ ;  /* 0x000100006b2b7824 */ /* 0x000fe200078e00ff */
[----:B------:R-:W-:Y:S01]  /*4e60*/  LOP3.LUT R36, R36, 0xffff0000, RZ, 0xc0, !PT ;  /* 0xffff000024247812 */ /* 0x000fe200078ec0ff */
[-C--:B------:R-:W-:Y:S01]  /*4e70*/  FMUL.FTZ R45, R41, R44.reuse ;  /* 0x0000002c292d7220 */ /* 0x080fe20000410000 */
[----:B------:R-:W-:Y:S01]  /*4e80*/  LOP3.LUT R111, R111, 0xffff0000, RZ, 0xc0, !PT ;  /* 0xffff00006f6f7812 */ /* 0x000fe200078ec0ff */
[----:B------:R-:W-:Y:S01]  /*4e90*/  IMAD.U32 R40, R32, 0x10000, RZ ;  /* 0x0001000020287824 */ /* 0x000fe200078e00ff */
[----:B------:R-:W-:Y:S01]  /*4ea0*/  LOP3.LUT R107, R107, 0xffff0000, RZ, 0xc0, !PT ;  /* 0xffff00006b6b7812 */ /* 0x000fe200078ec0ff */
[----:B------:R-:W-:Y:S01]  /*4eb0*/  FMUL.FTZ R41, R41, R43 ;  /* 0x0000002b29297220 */ /* 0x000fe20000410000 */
        /* <DEDUP_REMOVED lines=13> */
[----:B------:R-:W-:Y:S01]  /*4f90*/  FFMA.FTZ R110, R42, R110, R53 ;  /* 0x0000006e2a6e7223 */ /* 0x000fe20000010035 */
        /* <DEDUP_REMOVED lines=20> */
.L_x_11615:
[----:B------:R-:W-:Y:S05]  /*50e0*/  BSYNC B1 ;  /* 0x0000000000017941 */ /* 0x000fea0003800000 */
.L_x_11614:
        /* <DEDUP_REMOVED lines=10> */
.L_x_11581:
[----:B------:R-:W-:-:S06]  /*5190*/  UISETP.NE.AND UP0, UPT, UR37, 0x3, UPT ;  /* 0x000000032500788c */ /* 0x000fcc000bf05270 */
[----:B------:R-:W-:-:S13]  /*51a0*/  PLOP3.LUT P3, PT, PT, PT, UP0, 0x80, 0x0 ;  /* 0x000000000000781c */ /* 0x000fda0003f6f008 */
[----:B------:R-:W-:Y:S05]  /*51b0*/  @!P3 BRA `(.L_x_11616) ;  /* 0x000000000004b947 */ /* 0x000fea0003800000 */
[----:B------:R-:W-:Y:S01]  /*51c0*/  BPT.TRAP 0x1 ;  /* 0x000000040000795c */ /* 0x000fe20000300000 */
.L_x_11616:
[----:B------:R-:W2:Y:S01]  /*51d0*/  LDL R32, [R1] ;  /* 0x0000000001207983 */ /* 0x000ea20000100800 */
[----:B------:R-:W-:Y:S01]  /*51e0*/  IMAD R86, R18, 0x8, R2 ;  /* 0x0000000812567824 */ /* 0x000fe200078e0202 */
[----:B------:R-:W-:Y:S01]  /*51f0*/  BSSY B1, `(.L_x_11617) ;  /* 0x0000006000017945 */ /* 0x000fe20003800000 */
[----:B------:R-:W-:-:S05]  /*5200*/  IMAD R91, R25, -0x80, R30 ;  /* 0xffffff80195b7824 */ /* 0x000fca00078e021e */
[----:B------:R-:W-:Y:S02]  /*5210*/  VIMNMX R91, R91, 0x80, PT ;  /* 0x000000805b5b7848 */ /* 0x000fe40003fe0100 */
[----:B--2---:R-:W-:-:S04]  /*5220*/  SHF.L.U32 R98, R32, 0x1f, RZ ;  /* 0x0000001f20627819 */ /* 0x004fc800000006ff */
[----:B------:R-:W0:Y:S02]  /*5230*/  SYNCS.PHASECHK.TRANS64.TRYWAIT P4, [R86+URZ+0x16890], R98 ;  /* 0x01689062560075a7 */ /* 0x000e24000808017f */
[----:B0-----:R-:W-:Y:S05]  /*5240*/  @!P4 BRA `(.L_x_11618) ;  /* 0x0000018c00ecc947 */ /* 0x001fea0003800000 */
.L_x_11898:
[----:B------:R-:W-:Y:S05]  /*5250*/  BSYNC B1 ;  /* 0x0000000000017941 */ /* 0x000fea0003800000 */
.L_x_11617:
[----:B------:R-:W-:Y:S01]  /*5260*/  ISETP.GE.AND P4, PT, R17, R91, PT ;  /* 0x0000005b1100720c */ /* 0x000fe20003f86270 */
[----:B------:R-:W-:-:S12]  /*5270*/  BSSY B1, `(.L_x_11619) ;  /* 0x0000006000017945 */ /* 0x000fd80003800000 */
[----:B------:R-:W-:Y:S05]  /*5280*/  @P4 BRA `(.L_x_11620) ;  /* 0x0000000000104947 */ /* 0x000fea0003800000 */
[----:B------:R-:W1:Y:S04]  /*5290*/  @!P1 LDS.128 R32, [R90+0xe000] ;  /* 0x00e000005a209984 */ /* 0x000e680000000c00 */
[----:B------:R-:W2:Y:S04]  /*52a0*/  @!P2 LDS.128 R36, [R87+0xe000] ;  /* 0x00e000005724a984 */ /* 0x000ea80000000c00 */
[----:B-1----:R1:W-:Y:S04]  /*52b0*/  @!P1 STG.E.128 desc[UR38][R42.64], R32 ;  /* 0x000000202a009986 */ /* 0x0023e8000c101d26 */
[----:B--2---:R1:W-:Y:S02]  /*52c0*/  @!P2 STG.E.128 desc[UR38][R42.64+0x40], R36 ;  /* 0x000040242a00a986 */ /* 0x0043e4000c101d26 */
.L_x_11620:
[----:B------:R-:W-:Y:S05]  /*52d0*/  BSYNC B1 ;  /* 0x0000000000017941 */ /* 0x000fea0003800000 */
.L_x_11619:
[----:B-1----:R-:W-:-:S05]  /*52e0*/  VIADD R32, R17, 0x60 ;  /* 0x0000006011207836 */ /* 0x002fca0000000000 */
[----:B------:R-:W-:-:S13]  /*52f0*/  ISETP.GE.AND P4, PT, R32, R91, PT ;  /* 0x0000005b2000720c */ /* 0x000fda0003f86270 */
[----:B------:R-:W-:Y:S05]  /*5300*/  @P4 BRA `(.L_x_11598) ;  /* 0x0000000000104947 */ /* 0x000fea0003800000 */
[----:B------:R-:W1:Y:S04]  /*5310*/  @!P1 LDS.128 R32, [R90+0x11000] ;  /* 0x011000005a209984 */ /* 0x000e680000000c00 */
[----:B------:R-:W2:Y:S04]  /*5320*/  @!P2 LDS.128 R36, [R87+0x11000] ;  /* 0x011000005724a984 */ /* 0x000ea80000000c00 */
[----:B-1----:R1:W-:Y:S04]  /*5330*/  @!P1 STG.E.128 desc[UR38][R40.64], R32 ;  /* 0x0000002028009986 */ /* 0x0023e8000c101d26 */
[----:B--2---:R1:W-:Y:S02]  /*5340*/  @!P2 STG.E.128 desc[UR38][R40.64+0x40], R36 ;  /* 0x000040242800a986 */ /* 0x0043e4000c101d26 */
.L_x_11598:
[----:B------:R-:W-:Y:S05]  /*5350*/  BSYNC B0 ;  /* 0x0000000000007941 */ /* 0x000fea0003800000 */
.L_x_11580:
        /* <DEDUP_REMOVED lines=17> */
.L_x_11622:
[----:B------:R-:W-:Y:S05]  /*5470*/  BSYNC B0 ;  /* 0x0000000000007941 */ /* 0x000fea0003800000 */
.L_x_11621:
[----:B------:R-:W2:Y:S01]  /*5480*/  SYNCS.PHASECHK.TRANS64.TRYWAIT P3, [R86+URZ+0x168b0], R98 ;  /* 0x0168b062560075a7 */ /* 0x000ea2000806017f */
[----:B------:R-:W-:Y:S01]  /*5490*/  ULDC UR40, c[0x0][0x2e4] ;  /* 0x0000b90000287ab9 */ /* 0x000fe20000000800 */
[----:B------:R-:W-:Y:S01]  /*54a0*/  ULDC.64 UR44, c[0x0][0x318] ;  /* 0x0000c600002c7ab9 */ /* 0x000fe20000000a00 */
[----:B------:R-:W-:Y:S01]  /*54b0*/  ULDC.64 UR42, c[0x0][0x308] ;  /* 0x0000c200002a7ab9 */ /* 0x000fe20000000a00 */
[----:B------:R-:W-:Y:S01]  /*54c0*/  BSSY B0, `(.L_x_11623) ;  /* 0x0000003000007945 */ /* 0x000fe20003800000 */
[----:B------:R-:W-:-:S03]  /*54d0*/  IMAD.WIDE R36, R25, 0x80, R10 ;  /* 0x0000008019247825 */ /* 0x000fc600078e020a */
[----:B--2---:R-:W-:Y:S05]  /*54e0*/  @!P3 BRA `(.L_x_11624) ;  /* 0x0000018c0058b947 */ /* 0x004fea0003800000 */
.L_x_11899:
[----:B------:R-:W-:Y:S05]  /*54f0*/  BSYNC B0 ;  /* 0x0000000000007941 */ /* 0x000fea0003800000 */
.L_x_11623:
        /* <DEDUP_REMOVED lines=12> */
[----:B------:R-:W1:Y:S04]  /*55c0*/  @!P3 LDS.128 R32, [R90] ;  /* 0x000000005a20b984 */ /* 0x000e680000000c00 */
[----:B-1----:R-:W-:Y:S01]  /*55d0*/  @!P3 STG.E.128 desc[UR38][R38.64], R32 ;  /* 0x000000202600b986 */ /* 0x002fe2000c101d26 */
[----:B------:R-:W-:-:S13]  /*55e0*/  ISETP.GE.AND P3, PT, R72, UR40, PT ;  /* 0x0000002848007c0c */ /* 0x000fda000bf66270 */
[----:B------:R-:W1:Y:S04]  /*55f0*/  @!P3 LDS.128 R32, [R87] ;  /* 0x000000005720b984 */ /* 0x000e680000000c00 */
[----:B-1----:R3:W-:Y:S02]  /*5600*/  @!P3 STG.E.128 desc[UR38][R38.64+0x40], R32 ;  /* 0x000040202600b986 */ /* 0x0027e4000c101d26 */
.L_x_11626:
[----:B------:R-:W-:Y:S05]  /*5610*/  BSYNC B0 ;  /* 0x0000000000007941 */ /* 0x000fea0003800000 */
.L_x_11625:
[----:B-1-3--:R-:W-:Y:S01]  /*5620*/  VIADD R32, R17, 0x60 ;  /* 0x0000006011207836 */ /* 0x00afe20000000000 */
[----:B------:R-:W-:Y:S04]  /*5630*/  BSSY B0, `(.L_x_11627) ;  /* 0x0000013000007945 */ /* 0x000fe80003800000 */
[----:B------:R-:W-:-:S13]  /*5640*/  ISETP.GE.AND P3, PT, R32, R91, PT ;  /* 0x0000005b2000720c */ /* 0x000fda0003f66270 */
[----:B------:R-:W-:Y:S05]  /*5650*/  @P3 BRA `(.L_x_11628) ;  /* 0x0000000000403947 */ /* 0x000fea0003800000 */
[----:B------:R-:W-:Y:S01]  /*5660*/  IADD3 R35, P3, R36, 0x60, RZ ;  /* 0x0000006024237810 */ /* 0x000fe20007f7e0ff */
        /* <DEDUP_REMOVED lines=15> */
.L_x_11628:
[----:B------:R-:W-:Y:S05]  /*5760*/  BSYNC B0 ;  /* 0x0000000000007941 */ /* 0x000fea0003800000 */
.L_x_11627:
[----:B-1----:R-:W3:Y:S01]  /*5770*/  LDL.LU R33, [R1] ;  /* 0x0000000001217983 */ /* 0x002ee20000300800 */
[----:B------:R-:W-:Y:S01]  /*5780*/  VIADD R18, R18, 0x1 ;  /* 0x0000000112127836 */ /* 0x000fe20000000000 */
[----:B------:R-:W-:Y:S01]  /*5790*/  LOP3.LUT P5, RZ, R22, 0x2, RZ, 0xc0, !PT ;  /* 0x0000000216ff7812 */ /* 0x000fe200078ac0ff */
        /* <DEDUP_REMOVED lines=10> */
[----:B------:R-:W-:Y:S02]  /*5840*/  SEL R32, RZ, 0x1, P3 ;  /* 0x00000001ff207807 */ /* 0x000fe40001800000 */
[----:B------:R-:W-:Y:S01]  /*5850*/  SEL R18, R18, RZ, P3 ;  /* 0x000000ff12127207 */ /* 0x000fe20001800000 */
[----:B------:R0:W-:Y:S01]  /*5860*/  @!P4 SYNCS.ARRIVE.TRANS64.RED.A1T0 RZ, [R86+URZ], RZ ;  /* 0x000000ff56ffc9a7 */ /* 0x0001e2000810043f */
[----:B---3--:R-:W-:-:S05]  /*5870*/  LOP3.LUT R33, R33, R32, RZ, 0x3c, !PT ;  /* 0x0000002021217212 */ /* 0x008fca00078e3cff */
[----:B------:R0:W-:Y:S01]  /*5880*/  STL [R1], R33 ;  /* 0x0000002101007387 */ /* 0x0001e20000100800 */
[----:B------:R-:W-:Y:S05]  /*5890*/  @P5 BRA `(.L_x_11629) ;  /* 0xffffffc800b85947 */ /* 0x000fea000383ffff */
[----:B0-----:R-:W0:Y:S01]  /*58a0*/  S2R R33, SR_TID.X ;  /* 0x0000000000217919 */ /* 0x001e220000002100 */
[----:B------:R-:W-:Y:S02]  /*58b0*/  PLOP3.LUT P0, PT, PT, PT, PT, 0x8, 0x0 ;  /* 0x000000000000781c */ /* 0x000fe40003f0e170 */
[----:B0-----:R-:W-:-:S04]  /*58c0*/  SHF.R.U32.HI R33, RZ, 0x7, R33 ;  /* 0x00000007ff217819 */ /* 0x001fc80000011621 */
[----:B------:R-:W-:-:S13]  /*58d0*/  ISETP.NE.AND P5, PT, R33, 0x1, PT ;  /* 0x000000012100780c */ /* 0x000fda0003fa5270 */
[----:B------:R-:W-:Y:S06]  /*58e0*/  @!P5 BAR.ARV 0x9, 0x100 ;  /* 0x024400000000db1d */ /* 0x000fec0000002000 */
.L_x_11575:
[----:B------:R-:W1:Y:S02]  /*58f0*/  LDC.64 R4, c[0x0][0x9e0] ;  /* 0x00027800ff047b82 */ /* 0x000e640000000a00 */
[----:B-1----:R-:W-:Y:S01]  /*5900*/  ISETP.GE.AND P1, PT, R5, 0x1, PT ;  /* 0x000000010500780c */ /* 0x002fe20003f26270 */
[----:B------:R-:W-:-:S12]  /*5910*/  @P0 BRA `(.L_x_11630) ;  /* 0x00000000000c0947 */ /* 0x000fd80003800000 */
[----:B------:R-:W1:Y:S01]  /*5920*/  FENCE.VIEW.ASYNC.G ;  /* 0x00000000000073c6 */ /* 0x000e620000000100 */
[----:B------:R-:W-:Y:S05]  /*5930*/  WARPSYNC.ALL ;  /* 0x0000000000007948 */ /* 0x000fea0003800000 */
[----:B-1----:R-:W-:Y:S06]  /*5940*/  BAR.ARV 0xc, 0x1a0 ;  /* 0x0306800000007b1d */ /* 0x002fec0000002000 */
.L_x_11630:
        /* <DEDUP_REMOVED lines=13> */
.L_x_11633:
[----:B------:R-:W-:-:S13]  /*5a20*/  ISETP.NE.AND P0, PT, R5, 0x1, PT ;  /* 0x000000010500780c */ /* 0x000fda0003f05270 */
[----:B------:R-:W1:Y:S02]  /*5a30*/  @P0 LDC.64 R6, c[0x0][0x9e8] ;  /* 0x00027a00ff060b82 */ /* 0x000e640000000a00 */
[----:B-1----:R-:W-:-:S05]  /*5a40*/  @P0 IMAD.HI.U32 R4, R3, R6, RZ ;  /* 0x0000000603040227 */ /* 0x002fca00078e00ff */
[----:B------:R-:W-:-:S07]  /*5a50*/  @P0 SHF.R.U32.HI R3, RZ, R7, R4 ;  /* 0x00000007ff030219 */ /* 0x000fce0000011604 */
.L_x_11634:
[----:B------:R-:W-:Y:S05]  /*5a60*/  BSYNC B0 ;  /* 0x0000000000007941 */ /* 0x000fea0003800000 */
.L_x_11632:
[----:B------:R-:W-:-:S05]  /*5a70*/  IMAD R3, R3, R5, R5 ;  /* 0x0000000503037224 */ /* 0x000fca00078e0205 */
[----:B------:R-:W-:-:S07]  /*5a80*/  VIMNMX R0, R0, R3, PT ;  /* 0x0000000300007248 */ /* 0x000fce0003fe0100 */
.L_x_11631:
        /* <DEDUP_REMOVED lines=18> */
.L_x_11637:
[----:B------:R-:W-:-:S13]  /*5bb0*/  ISETP.NE.AND P0, PT, R5, 0x1, PT ;  /* 0x000000010500780c */ /* 0x000fda0003f05270 */
[----:B------:R-:W1:Y:S02]  /*5bc0*/  @P0 LDC.64 R6, c[0x0][0x9e8] ;  /* 0x00027a00ff060b82 */ /* 0x000e640000000a00 */
[----:B-1----:R-:W-:-:S05]  /*5bd0*/  @P0 IMAD.HI.U32 R6, R27, R6, RZ ;  /* 0x000000061b060227 */ /* 0x002fca00078e00ff */
[----:B------:R-:W-:-:S07]  /*5be0*/  @P0 SHF.R.U32.HI R27, RZ, R7, R6 ;  /* 0x00000007ff1b0219 */ /* 0x000fce0000011606 */
.L_x_11638:
[----:B------:R-:W-:Y:S05]  /*5bf0*/  BSYNC B0 ;  /* 0x0000000000007941 */ /* 0x000fea0003800000 */
.L_x_11636:
[----:B------:R-:W-:-:S05]  /*5c00*/  IMAD R27, R27, R5, RZ ;  /* 0x000000051b1b7224 */ /* 0x000fca00078e02ff */
[----:B------:R-:W-:-:S07]  /*5c10*/  VIMNMX R0, R0, R27, !PT ;  /* 0x0000001b00007248 */ /* 0x000fce0007fe0100 */
.L_x_11635:
[----:B------:R-:W-:Y:S01]  /*5c20*/  SHF.R.S32.HI R5, RZ, 0x1f, R0 ;  /* 0x0000001fff057819 */ /* 0x000fe20000011400 */
[----:B------:R-:W-:Y:S01]  /*5c30*/  IMAD.MOV.U32 R3, RZ, RZ, RZ ;  /* 0x000000ffff037224 */ /* 0x000fe200078e00ff */
[----:B------:R-:W-:Y:S01]  /*5c40*/  PLOP3.LUT P0, PT, PT, PT, PT, 0x80, 0x0 ;  /* 0x000000000000781c */ /* 0x000fe20003f0f070 */
[----:B------:R-:W-:Y:S01]  /*5c50*/  IMAD.MOV.U32 R21, RZ, RZ, RZ ;  /* 0x000000ffff157224 */ /* 0x000fe200078e00ff */
[----:B------:R-:W-:Y:S02]  /*5c60*/  LEA.HI R5, R5, R0, RZ, 0x7 ;  /* 0x0000000005057211 */ /* 0x000fe400078f38ff */
[----:B------:R-:W-:Y:S01]  /*5c70*/  CS2R R26, SRZ ;  /* 0x00000000001a7805 */ /* 0x000fe2000001ff00 */
[----:B------:R-:W-:Y:S01]  /*5c80*/  IMAD.MOV.U32 R118, RZ, RZ, RZ ;  /* 0x000000ffff767224 */ /* 0x000fe200078e00ff */
[----:B------:R-:W-:Y:S02]  /*5c90*/  CS2R R24, SRZ ;  /* 0x0000000000187805 */ /* 0x000fe4000001ff00 */
[----:B------:R-:W-:Y:S01]  /*5ca0*/  SHF.R.S32.HI R5, RZ, 0x7, R5 ;  /* 0x00000007ff057819 */ /* 0x000fe20000011405 */
[----:B------:R-:W-:Y:S01]  /*5cb0*/  IMAD.MOV.U32 R31, RZ, RZ, RZ ;  /* 0x000000ffff1f7224 */ /* 0x000fe200078e00ff */
[----:B------:R-:W-:Y:S01]  /*5cc0*/  CS2R R110, SRZ ;  /* 0x00000000006e7805 */ /* 0x000fe2000001ff00 */
[----:B------:R-:W-:Y:S01]  /*5cd0*/  IMAD.MOV.U32 R114, RZ, RZ, RZ ;  /* 0x000000ffff727224 */ /* 0x000fe200078e00ff */
[----:B------:R-:W-:Y:S01]  /*5ce0*/  VIMNMX R4, RZ, R5, !PT ;  /* 0x00000005ff047248 */ /* 0x000fe20007fe0100 */
[----:B--2---:R-:W-:Y:S01]  /*5cf0*/  IMAD.MOV.U32 R33, RZ, RZ, RZ ;  /* 0x000000ffff217224 */ /* 0x004fe200078e00ff */
[----:B------:R-:W-:-:S02]  /*5d00*/  CS2R R108, SRZ ;  /* 0x00000000006c7805 */ /* 0x000fc4000001ff00 */
[----:B------:R-:W-:Y:S02]  /*5d10*/  CS2R R106, SRZ ;  /* 0x00000000006a7805 */ /* 0x000fe4000001ff00 */
[----:B------:R-:W-:Y:S01]  /*5d20*/  ISETP.GT.AND P1, PT, R88, R4, PT ;  /* 0x000000045800720c */ /* 0x000fe20003f24270 */
[----:B------:R1:W-:Y:S01]  /*5d30*/  STL [R1+0x18], R4 ;  /* 0x0000180401007387 */ /* 0x0003e20000100800 */
        /* <DEDUP_REMOVED lines=10> */
[----:B-1----:R-:W-:Y:S06]  /*5de0*/  @!P1 BRA `(.L_x_11639) ;  /* 0x0000011000e89947 */ /* 0x002fec0003800000 */
        /* <DEDUP_REMOVED lines=9> */
.L_x_11902:
[----:B------:R-:W1:Y:S01]  /*5e80*/  LDL R3, [R1+0x10] ;  /* 0x0000100001037983 */ /* 0x000e620000100800 */
[----:B------:R-:W-:Y:S01]  /*5e90*/  LOP3.LUT R22, R22, 0xfffffffe, RZ, 0xc0, !PT ;  /* 0xfffffffe16167812 */ /* 0x000fe200078ec0ff */
        /* <DEDUP_REMOVED lines=9> */
[----:B------:R-:W-:Y:S01]  /*5f30*/  @P0 LOP3.LUT R22, R22, 0x1, RZ, 0xfc, !PT ;  /* 0x0000000116160812 */ /* 0x000fe200078efcff */
        /* <DEDUP_REMOVED lines=17> */
.L_x_11642:
[----:B------:R-:W-:Y:S05]  /*6050*/  BSYNC B6 ;  /* 0x0000000000067941 */ /* 0x000fea0003800000 */
.L_x_11641:
        /* <DEDUP_REMOVED lines=13> */
.L_x_11646:
[----:B--2---:R2:W3:Y:S02]  /*6130*/  SYNCS.PHASECHK.TRANS64.TRYWAIT P0, [R2+URZ+0x16800], R3 ;  /* 0x01680003020075a7 */ /* 0x0044e4000800017f */
[----:B---3--:R-:W-:Y:S05]  /*6140*/  @!P0 NANOSLEEP.SYNCS 0x989680 ;  /* 0x009896800000895d */ /* 0x008fea0003900000 */
[----:B------:R-:W3:Y:S02]  /*6150*/  @!P0 SYNCS.PHASECHK.TRANS64 P0, [R2+URZ+0x16800], R3 ;  /* 0x01680003020085a7 */ /* 0x000ee4000800007f */
[----:B---3--:R-:W-:Y:S05]  /*6160*/  @!P0 BRA `(.L_x_11646) ;  /* 0xfffffffc00f08947 */ /* 0x008fea000383ffff */
.L_x_11645:
[----:B------:R-:W-:Y:S05]  /*6170*/  BSYNC B0 ;  /* 0x0000000000007941 */ /* 0x000fea0003800000 */
.L_x_11644:
[----:B------:R-:W-:Y:S05]  /*6180*/  BRA `(.L_x_11647) ;  /* 0x0000003000b47947 */ /* 0x000fea0003800000 */
.L_x_11643:
[----:B------:R-:W2:Y:S01]  /*6190*/  LDL R38, [R1+0x3c] ;  /* 0x00003c0001267983 */ /* 0x000ea20000100800 */
[----:B-----5:R-:W-:Y:S01]  /*61a0*/  SHF.R.S32.HI R0, RZ, 0x1f, R23 ;  /* 0x0000001fff007819 */ /* 0x020fe20000011417 */
[----:B------:R-:W-:Y:S01]  /*61b0*/  ULDC.64 UR4, c[0x0][0x3d8] ;  /* 0x0000f60000047ab9 */ /* 0x000fe20000000a00 */
[----:B------:R-:W-:Y:S01]  /*61c0*/  SHF.R.S32.HI R10, RZ, 0x1f, R17 ;  /* 0x0000001fff0a7819 */ /* 0x000fe20000011411 */
[----:B------:R-:W-:Y:S01]  /*61d0*/  ULDC.64 UR6, c[0x0][0x3e8] ;  /* 0x0000fa0000067ab9 */ /* 0x000fe20000000a00 */
[----:B------:R-:W-:Y:S01]  /*61e0*/  LOP3.LUT P4, RZ, R22, 0x1, RZ, 0xc0, !PT ;  /* 0x0000000116ff7812 */ /* 0x000fe2000788c0ff */
[----:B------:R-:W-:Y:S01]  /*61f0*/  IMAD R4, R0, UR4, RZ ;  /* 0x0000000400047c24 */ /* 0x000fe2000f8e02ff */
[----:B------:R-:W-:Y:S01]  /*6200*/  BSSY B6, `(.L_x_11648) ;  /* 0x000002d000067945 */ /* 0x000fe20003800000 */
[----:B------:R-:W-:Y:S02]  /*6210*/  IMAD R6, R10, UR4, RZ ;  /* 0x000000040a067c24 */ /* 0x000fe4000f8e02ff */
[----:B------:R-:W-:-:S02]  /*6220*/  IMAD R0, R0, UR6, RZ ;  /* 0x0000000600007c24 */ /* 0x000fc4000f8e02ff */
[----:B------:R-:W-:Y:S02]  /*6230*/  IMAD R10, R10, UR6, RZ ;  /* 0x000000060a0a7c24 */ /* 0x000fe4000f8e02ff */
[----:B------:R-:W-:Y:S02]  /*6240*/  IMAD R51, R23, UR5, R4 ;  /* 0x0000000517337c24 */ /* 0x000fe4000f8e0204 */
[----:B------:R-:W-:Y:S02]  /*6250*/  IMAD R37, R17, UR5, R6 ;  /* 0x0000000511257c24 */ /* 0x000fe4000f8e0206 */
[----:B------:R-:W-:-:S04]  /*6260*/  IMAD.WIDE.U32 R48, R23, UR4, RZ ;  /* 0x0000000417307c25 */ /* 0x000fc8000f8e00ff */
[C---:B------:R-:W-:Y:S02]  /*6270*/  IMAD R3, R23.reuse, UR7, R0 ;  /* 0x0000000717037c24 */ /* 0x040fe4000f8e0200 */
[----:B------:R-:W-:-:S04]  /*6280*/  IMAD.WIDE.U32 R46, R23, UR6, RZ ;  /* 0x00000006172e7c25 */ /* 0x000fc8000f8e00ff */
[----:B------:R-:W-:Y:S02]  /*6290*/  IMAD R43, R17, UR7, R10 ;  /* 0x00000007112b7c24 */ /* 0x000fe4000f8e020a */
[----:B------:R-:W-:Y:S02]  /*62a0*/  IMAD.IADD R51, R51, 0x1, R49 ;  /* 0x0000000133337824 */ /* 0x000fe400078e0231 */
[----:B------:R-:W-:Y:S02]  /*62b0*/  IMAD.IADD R23, R3, 0x1, R47 ;  /* 0x0000000103177824 */ /* 0x000fe400078e022f */
[C---:B--2---:R-:W-:Y:S02]  /*62c0*/  IMAD.SHL.U32 R28, R38.reuse, 0x4, RZ ;  /* 0x00000004261c7824 */ /* 0x044fe400078e00ff */
[----:B------:R-:W-:-:S03]  /*62d0*/  IMAD.SHL.U32 R26, R38, 0x8, RZ ;  /* 0x00000008261a7824 */ /* 0x000fc600078e00ff */
[----:B------:R-:W-:Y:S02]  /*62e0*/  SHF.R.S32.HI R29, RZ, 0x1f, R28 ;  /* 0x0000001fff1d7819 */ /* 0x000fe4000001141c */
[----:B------:R-:W-:Y:S01]  /*62f0*/  SHF.R.S32.HI R27, RZ, 0x1f, R26 ;  /* 0x0000001fff1b7819 */ /* 0x000fe2000001141a */
[----:B------:R-:W-:-:S04]  /*6300*/  IMAD.WIDE.U32 R4, R17, UR4, R28 ;  /* 0x0000000411047c25 */ /* 0x000fc8000f8e001c */
[----:B------:R-:W-:Y:S01]  /*6310*/  IMAD.WIDE.U32 R6, R17, UR6, R28 ;  /* 0x0000000611067c25 */ /* 0x000fe2000f8e001c */
[----:B------:R-:W-:-:S03]  /*6320*/  IADD3 R34, P0, R4, R48, RZ ;  /* 0x0000003004227210 */ /* 0x000fc60007f1e0ff */
[----:B------:R-:W-:Y:S01]  /*6330*/  IMAD.WIDE.U32 R8, R17, UR4, R26 ;  /* 0x0000000411087c25 */ /* 0x000fe2000f8e001a */
[----:B------:R-:W-:Y:S02]  /*6340*/  IADD3 R32, P1, R6, R46, RZ ;  /* 0x0000002e06207210 */ /* 0x000fe40007f3e0ff */
[----:B------:R-:W-:Y:S01]  /*6350*/  IADD3.X R35, R51, R5, R37, P0, !PT ;  /* 0x0000000533237210 */ /* 0x000fe200007fe425 */
[----:B------:R-:W-:Y:S01]  /*6360*/  IMAD.WIDE.U32 R10, R17, UR6, R26 ;  /* 0x00000006110a7c25 */ /* 0x000fe2000f8e001a */
[----:B------:R-:W-:Y:S02]  /*6370*/  IADD3 R31, P2, R8, R48, RZ ;  /* 0x00000030081f7210 */ /* 0x000fe40007f5e0ff */
[----:B------:R-:W-:Y:S02]  /*6380*/  IADD3.X R33, R23, R7, R43, P1, !PT ;  /* 0x0000000717217210 */ /* 0x000fe40000ffe42b */
[----:B------:R-:W-:Y:S02]  /*6390*/  IADD3 R39, P3, R10, R46, RZ ;  /* 0x0000002e0a277210 */ /* 0x000fe40007f7e0ff */
[----:B------:R-:W-:-:S02]  /*63a0*/  IADD3.X R37, R51, R37, R9, P2, !PT ;  /* 0x0000002533257210 */ /* 0x000fc400017fe409 */
[----:B------:R-:W-:Y:S01]  /*63b0*/  IADD3.X R43, R23, R43, R11, P3, !PT ;  /* 0x0000002b172b7210 */ /* 0x000fe20001ffe40b */
[----:B------:R-:W-:Y:S08]  /*63c0*/  @!P4 BRA `(.L_x_11649) ;  /* 0x000000000040c947 */ /* 0x000ff00003800000 */
        /* <DEDUP_REMOVED lines=16> */
.L_x_11649:
[----:B------:R-:W-:Y:S05]  /*64d0*/  BSYNC B6 ;  /* 0x0000000000067941 */ /* 0x000fea0003800000 */
.L_x_11648:
[----:B------:R-:W2:Y:S01]  /*64e0*/  LDL R36, [R1+0x14] ;  /* 0x0000140001247983 */ /* 0x000ea20000100800 */
[----:B------:R-:W1:Y:S03]  /*64f0*/  LDC.64 R4, c[0x0][0x3d8] ;  /* 0x0000f600ff047b82 */ /* 0x000e660000000a00 */
[----:B------:R-:W3:Y:S05]  /*6500*/  LDL R40, [R1+0x24] ;  /* 0x0000240001287983 */ /* 0x000eea0000100800 */
[----:B------:R-:W4:Y:S01]  /*6510*/  LDC.64 R6, c[0x0][0x3e8] ;  /* 0x0000fa00ff067b82 */ /* 0x000f220000000a00 */
[----:B------:R-:W-:Y:S01]  /*6520*/  LEA.HI R30, R30, R45, RZ, 0x2 ;  /* 0x0000002d1e1e7211 */ /* 0x000fe200078f10ff */
[----:B------:R-:W-:-:S02]  /*6530*/  ULDC.U8 UR4, c[0x0][0x3f0] ;  /* 0x0000fc0000047ab9 */ /* 0x000fc40000000000 */
[----:B------:R-:W-:Y:S02]  /*6540*/  ISETP.NE.AND P0, PT, RZ, UR4, PT ;  /* 0x00000004ff007c0c */ /* 0x000fe4000bf05270 */
[----:B------:R-:W-:-:S04]  /*6550*/  SHF.R.S32.HI R30, RZ, 0x1f, R30 ;  /* 0x0000001fff1e7819 */ /* 0x000fc8000001141e */
[----:B------:R-:W-:Y:S01]  /*6560*/  LEA.HI R30, R30, R17, RZ, 0x3 ;  /* 0x000000111e1e7211 */ /* 0x000fe200078f18ff */
[----:B------:R-:W-:Y:S01]  /*6570*/  BSSY B0, `(.L_x_11650) ;  /* 0x00002e6000007945 */ /* 0x000fe20003800000 */
[----:B--2---:R-:W-:Y:S01]  /*6580*/  SHF.R.S32.HI R3, RZ, 0x1f, R36 ;  /* 0x0000001fff037819 */ /* 0x004fe20000011424 */
[----:B-1----:R-:W-:-:S04]  /*6590*/  IMAD.WIDE.U32 R20, R36, R4, RZ ;  /* 0x0000000424147225 */ /* 0x002fc800078e00ff */
[C---:B------:R-:W-:Y:S02]  /*65a0*/  IMAD R0, R3.reuse, R4, RZ ;  /* 0x0000000403007224 */ /* 0x040fe400078e02ff */
[-C--:B----4-:R-:W-:Y:S02]  /*65b0*/  IMAD R10, R3, R6.reuse, RZ ;  /* 0x00000006030a7224 */ /* 0x090fe400078e02ff */
[----:B------:R-:W-:-:S04]  /*65c0*/  IMAD.WIDE.U32 R8, R36, R6, RZ ;  /* 0x0000000624087225 */ /* 0x000fc800078e00ff */
[C---:B------:R-:W-:Y:S02]  /*65d0*/  IMAD R3, R36.reuse, R5, R0 ;  /* 0x0000000524037224 */ /* 0x040fe400078e0200 */
[----:B------:R-:W-:Y:S02]  /*65e0*/  IMAD R11, R36, R7, R10 ;  /* 0x00000007240b7224 */ /* 0x000fe400078e020a */
[----:B------:R-:W-:Y:S02]  /*65f0*/  IMAD.IADD R3, R21, 0x1, R3 ;  /* 0x0000000115037824 */ /* 0x000fe400078e0203 */
[----:B------:R-:W-:Y:S01]  /*6600*/  IMAD.IADD R41, R9, 0x1, R11 ;  /* 0x0000000109297824 */ /* 0x000fe200078e020b */
[----:B------:R-:W-:Y:S01]  /*6610*/  LOP3.LUT R10, R30, 0xfffffff8, RZ, 0xc0, !PT ;  /* 0xfffffff81e0a7812 */ /* 0x000fe200078ec0ff */
[----:B---3--:R-:W-:Y:S02]  /*6620*/  IMAD R0, R36, -0xc0, R40 ;  /* 0xffffff4024007824 */ /* 0x008fe400078e0228 */
[----:B0-----:R-:W-:-:S04]  /*6630*/  IMAD.WIDE.U32 R14, R20, 0xc0, RZ ;  /* 0x000000c0140e7825 */ /* 0x001fc800078e00ff */
[----:B------:R-:W-:-:S04]  /*6640*/  IMAD.WIDE.U32 R12, R8, 0xc0, RZ ;  /* 0x000000c0080c7825 */ /* 0x000fc800078e00ff */
[----:B------:R-:W-:Y:S02]  /*6650*/  IMAD R11, R3, 0xc0, RZ ;  /* 0x000000c0030b7824 */ /* 0x000fe400078e02ff */
[----:B------:R-:W-:Y:S01]  /*6660*/  IMAD R41, R41, 0xc0, RZ ;  /* 0x000000c029297824 */ /* 0x000fe200078e02ff */
[----:B------:R-:W-:Y:S01]  /*6670*/  VIMNMX R54, R0, 0xc0, PT ;  /* 0x000000c000367848 */ /* 0x000fe20003fe0100 */
[----:B------:R-:W-:Y:S02]  /*6680*/  IMAD.IADD R10, R17, 0x1, -R10 ;  /* 0x00000001110a7824 */ /* 0x000fe400078e0a0a */
[----:B------:R-:W-:Y:S02]  /*6690*/  IMAD.IADD R55, R15, 0x1, R11 ;  /* 0x000000010f377824 */ /* 0x000fe400078e020b */
[----:B------:R-:W-:Y:S01]  /*66a0*/  IMAD.IADD R57, R13, 0x1, R41 ;  /* 0x000000010d397824 */ /* 0x000fe200078e0229 */
[----:B------:R-:W-:Y:S06]  /*66b0*/  @!P0 BRA `(.L_x_11651) ;  /* 0x0000001400d48947 */ /* 0x000fec0003800000 */
[----:B------:R-:W0:Y:S01]  /*66c0*/  LDC R0, c[0x0][0x428] ;  /* 0x00010a00ff007b82 */ /* 0x000e220000000800 */
[C---:B------:R-:W-:Y:S01]  /*66d0*/  ISETP.GE.AND P0, PT, R17.reuse, R54, PT ;  /* 0x000000361100720c */ /* 0x040fe20003f06270 */
[----:B------:R-:W-:Y:S01]  /*66e0*/  BSSY B1, `(.L_x_11652) ;  /* 0x0000029000017945 */ /* 0x000fe20003800000 */
[----:B------:R-:W-:Y:S01]  /*66f0*/  IMAD.MOV.U32 R50, RZ, RZ, R48 ;  /* 0x000000ffff327224 */ /* 0x000fe200078e0030 */
[----:B------:R-:W-:Y:S01]  /*6700*/  CS2R R42, SRZ ;  /* 0x00000000002a7805 */ /* 0x000fe2000001ff00 */
[----:B------:R-:W-:Y:S01]  /*6710*/  IMAD.MOV.U32 R48, RZ, RZ, R46 ;  /* 0x000000ffff307224 */ /* 0x000fe200078e002e */
[----:B------:R-:W-:Y:S01]  /*6720*/  CS2R R46, SRZ ;  /* 0x00000000002e7805 */ /* 0x000fe2000001ff00 */
[----:B------:R-:W-:Y:S01]  /*6730*/  IMAD.MOV.U32 R49, RZ, RZ, R23 ;  /* 0x000000ffff317224 */ /* 0x000fe200078e0017 */
[----:B0-----:R-:W-:Y:S01]  /*6740*/  ISETP.NE.AND P2, PT, R0, 0x1, PT ;  /* 0x000000010000780c */ /* 0x001fe20003f45270 */
[----:B------:R-:W-:Y:S02]  /*6750*/  IMAD R0, R36, 0xc0, R17 ;  /* 0x000000c024007824 */ /* 0x000fe400078e0211 */
[----:B------:R-:W-:-:S02]  /*6760*/  VIADD R36, R17, 0x60 ;  /* 0x0000006011247836 */ /* 0x000fc40000000000 */
[----:B------:R-:W-:Y:S01]  /*6770*/  IMAD R3, R38, 0x60, R0 ;  /* 0x0000006026037824 */ /* 0x000fe200078e0200 */
[----:B------:R-:W-:Y:S02]  /*6780*/  CS2R R38, SRZ ;  /* 0x0000000000267805 */ /* 0x000fe4000001ff00 */
[----:B------:R-:W-:Y:S02]  /*6790*/  ISETP.GE.AND P1, PT, R36, R54, PT ;  /* 0x000000362400720c */ /* 0x000fe40003f26270 */
[----:B------:R-:W-:-:S03]  /*67a0*/  CS2R R36, SRZ ;  /* 0x0000000000247805 */ /* 0x000fc6000001ff00 */
[----:B------:R-:W0:Y:S08]  /*67b0*/  @P2 LDC R30, c[0x0][0x42c] ;  /* 0x00010b00ff1e2b82 */ /* 0x000e300000000800 */
[----:B------:R-:W1:Y:S01]  /*67c0*/  @P2 LDC R31, c[0x0][0x430] ;  /* 0x00010c00ff1f2b82 */ /* 0x000e620000000800 */
[----:B0-----:R-:W-:-:S05]  /*67d0*/  @P2 IMAD.HI.U32 R0, R3, R30, RZ ;  /* 0x0000001e03002227 */ /* 0x001fca00078e00ff */
[----:B-1----:R-:W-:Y:S02]  /*67e0*/  @P2 SHF.R.U32.HI R3, RZ, R31, R0 ;  /* 0x0000001fff032219 */ /* 0x002fe40000011600 */
[----:B------:R-:W-:Y:S01]  /*67f0*/  CS2R R30, SRZ ;  /* 0x00000000001e7805 */ /* 0x000fe2000001ff00 */
[----:B------:R-:W-:Y:S06]  /*6800*/  @P0 BRA `(.L_x_11653) ;  /* 0x0000000000580947 */ /* 0x000fec0003800000 */
[----:B------:R-:W-:Y:S01]  /*6810*/  VIADD R0, R28, 0x10 ;  /* 0x000000101c007836 */ /* 0x000fe20000000000 */
[----:B------:R-:W-:Y:S01]  /*6820*/  ULDC UR4, c[0x0][0x3d4] ;  /* 0x0000f50000047ab9 */ /* 0x000fe20000000800 */
[----:B------:R-:W-:Y:S01]  /*6830*/  IMAD.WIDE.U32 R20, R20, 0xc0, R34 ;  /* 0x000000c014147825 */ /* 0x000fe200078e0022 */
[----:B------:R-:W-:Y:S01]  /*6840*/  ISETP.GE.AND P4, PT, R28, UR4, PT ;  /* 0x000000041c007c0c */ /* 0x000fe2000bf86270 */
[----:B------:R-:W-:Y:S01]  /*6850*/  ULDC.64 UR6, c[0x0][0x3c8] ;  /* 0x0000f20000067ab9 */ /* 0x000fe20000000a00 */
[----:B------:R-:W-:Y:S01]  /*6860*/  ISETP.GE.AND P5, PT, R0, UR4, PT ;  /* 0x0000000400007c0c */ /* 0x000fe2000bfa6270 */
[----:B------:R-:W-:Y:S01]  /*6870*/  IMAD.WIDE.U32 R8, R8, 0xc0, R32 ;  /* 0x000000c008087825 */ /* 0x000fe200078e0020 */
[----:B------:R-:W-:Y:S01]  /*6880*/  ULDC.64 UR8, c[0x0][0x3e0] ;  /* 0x0000f80000087ab9 */ /* 0x000fe20000000a00 */
[----:B------:R-:W-:Y:S02]  /*6890*/  LEA R40, P2, R20, UR6, 0x1 ;  /* 0x0000000614287c11 */ /* 0x000fe4000f8408ff */
[----:B------:R-:W-:Y:S01]  /*68a0*/  CS2R R46, SRZ ;  /* 0x00000000002e7805 */ /* 0x000fe2000001ff00 */
[----:B------:R-:W-:Y:S01]  /*68b0*/  IMAD.IADD R11, R11, 0x1, R21 ;  /* 0x000000010b0b7824 */ /* 0x000fe200078e0215 */
[----:B------:R-:W-:Y:S01]  /*68c0*/  LEA R52, P3, R8, UR8, 0x1 ;  /* 0x0000000808347c11 */ /* 0x000fe2000f8608ff */
[----:B------:R-:W-:Y:S01]  /*68d0*/  IMAD.IADD R9, R41, 0x1, R9 ;  /* 0x0000000129097824 */ /* 0x000fe200078e0209 */
[----:B------:R-:W-:-:S02]  /*68e0*/  CS2R R38, SRZ ;  /* 0x0000000000267805 */ /* 0x000fc4000001ff00 */
[----:B------:R-:W-:Y:S02]  /*68f0*/  CS2R R42, SRZ ;  /* 0x00000000002a7805 */ /* 0x000fe4000001ff00 */
[----:B------:R-:W-:Y:S02]  /*6900*/  CS2R R36, SRZ ;  /* 0x0000000000247805 */ /* 0x000fe4000001ff00 */
[----:B------:R-:W-:Y:S02]  /*6910*/  LEA.HI.X R41, R20, UR7, R11, 0x1, P2 ;  /* 0x0000000714297c11 */ /* 0x000fe400090f0c0b */
[----:B------:R-:W-:-:S03]  /*6920*/  LEA.HI.X R53, R8, UR9, R9, 0x1, P3 ;  /* 0x0000000908357c11 */ /* 0x000fc600098f0c09 */
[----:B------:R0:W5:Y:S04]  /*6930*/  @!P4 LDG.E.64 R46, desc[UR38][R40.64] ;  /* 0x00000026282ec981 */ /* 0x000168000c1e1b00 */
[----:B------:R0:W5:Y:S04]  /*6940*/  @!P5 LDG.E.64 R38, desc[UR38][R40.64+0x20] ;  /* 0x000020262826d981 */ /* 0x000168000c1e1b00 */
[----:B------:R0:W5:Y:S04]  /*6950*/  @!P4 LDG.E.64 R42, desc[UR38][R52.64] ;  /* 0x00000026342ac981 */ /* 0x000168000c1e1b00 */
[----:B------:R0:W5:Y:S02]  /*6960*/  @!P5 LDG.E.64 R36, desc[UR38][R52.64+0x20] ;  /* 0x000020263424d981 */ /* 0x000164000c1e1b00 */
.L_x_11653:
[----:B------:R-:W-:Y:S05]  /*6970*/  BSYNC B1 ;  /* 0x0000000000017941 */ /* 0x000fea0003800000 */
.L_x_11652:
[----:B------:R-:W-:Y:S01]  /*6980*/  BSSY B1, `(.L_x_11654) ;  /* 0x0000023000017945 */ /* 0x000fe20003800000 */
[----:B------:R-:W-:Y:S02]  /*6990*/  CS2R R20, SRZ ;  /* 0x0000000000147805 */ /* 0x000fe4000001ff00 */
[----:B0-----:R-:W-:Y:S02]  /*69a0*/  CS2R R40, SRZ ;  /* 0x0000000000287805 */ /* 0x001fe4000001ff00 */
[----:B------:R-:W-:Y:S02]  /*69b0*/  SHF.R.S32.HI R11, RZ, 0x1f, R3 ;  /* 0x0000001fff0b7819 */ /* 0x000fe40000011403 */
[----:B------:R-:W-:Y:S01]  /*69c0*/  CS2R R8, SRZ ;  /* 0x0000000000087805 */ /* 0x000fe2000001ff00 */
[----:B------:R-:W-:Y:S06]  /*69d0*/  @P1 BRA `(.L_x_11655) ;  /* 0x0000000000741947 */ /* 0x000fec0003800000 */
[----:B------:R-:W-:Y:S01]  /*69e0*/  IMAD.MOV.U32 R8, RZ, RZ, R14 ;  /* 0x000000ffff087224 */ /* 0x000fe200078e000e */
[----:B------:R-:W-:Y:S01]  /*69f0*/  ULDC UR4, c[0x0][0x3d4] ;  /* 0x0000f50000047ab9 */ /* 0x000fe20000000800 */
[----:B------:R-:W-:Y:S01]  /*6a00*/  IMAD.MOV.U32 R9, RZ, RZ, R55 ;  /* 0x000000ffff097224 */ /* 0x000fe200078e0037 */
[----:B------:R-:W-:Y:S01]  /*6a10*/  ULDC.64 UR6, c[0x0][0x3c8] ;  /* 0x0000f20000067ab9 */ /* 0x000fe20000000a00 */
[----:B------:R-:W-:Y:S01]  /*6a20*/  IMAD.MOV.U32 R13, RZ, RZ, R57 ;  /* 0x000000ffff0d7224 */ /* 0x000fe200078e0039 */
[----:B------:R-:W-:Y:S01]  /*6a30*/  ISETP.GE.AND P5, PT, R28, UR4, PT ;  /* 0x000000041c007c0c */ /* 0x000fe2000bfa6270 */
[----:B------:R-:W-:Y:S01]  /*6a40*/  IMAD.WIDE.U32 R8, R4, 0x60, R8 ;  /* 0x0000006004087825 */ /* 0x000fe200078e0008 */
[----:B------:R-:W-:Y:S02]  /*6a50*/  CS2R R40, SRZ ;  /* 0x0000000000287805 */ /* 0x000fe4000001ff00 */
[----:B------:R-:W-:Y:S01]  /*6a60*/  CS2R R30, SRZ ;  /* 0x00000000001e7805 */ /* 0x000fe2000001ff00 */
[----:B------:R-:W-:Y:S01]  /*6a70*/  IMAD.WIDE.U32 R12, R6, 0x60, R12 ;  /* 0x00000060060c7825 */ /* 0x000fe200078e000c */
[----:B------:R-:W-:-:S03]  /*6a80*/  IADD3 R8, P3, R34, R8, RZ ;  /* 0x0000000822087210 */ /* 0x000fc60007f7e0ff */
[----:B------:R-:W-:Y:S01]  /*6a90*/  VIADD R14, R28, 0x10 ;  /* 0x000000101c0e7836 */ /* 0x000fe20000000000 */
[----:B------:R-:W-:Y:S01]  /*6aa0*/  IADD3 R0, P4, R32, R12, RZ ;  /* 0x0000000c20007210 */ /* 0x000fe20007f9e0ff */
[----:B------:R-:W-:Y:S02]  /*6ab0*/  IMAD R15, R5, 0x60, RZ ;  /* 0x00000060050f7824 */ /* 0x000fe400078e02ff */
[----:B------:R-:W-:Y:S01]  /*6ac0*/  IMAD R21, R7, 0x60, RZ ;  /* 0x0000006007157824 */ /* 0x000fe200078e02ff */
[----:B------:R-:W-:Y:S01]  /*6ad0*/  ISETP.GE.AND P2, PT, R14, UR4, PT ;  /* 0x000000040e007c0c */ /* 0x000fe2000bf46270 */
[----:B------:R-:W-:Y:S01]  /*6ae0*/  ULDC.64 UR4, c[0x0][0x3e0] ;  /* 0x0000f80000047ab9 */ /* 0x000fe20000000a00 */
[----:B------:R-:W-:Y:S02]  /*6af0*/  IADD3.X R9, R35, R15, R9, P3, !PT ;  /* 0x0000000f23097210 */ /* 0x000fe40001ffe409 */
[----:B------:R-:W-:Y:S02]  /*6b00*/  LEA R12, P3, R8, UR6, 0x1 ;  /* 0x00000006080c7c11 */ /* 0x000fe4000f8608ff */
[----:B------:R-:W-:-:S02]  /*6b10*/  IADD3.X R33, R33, R21, R13, P4, !PT ;  /* 0x0000001521217210 */ /* 0x000fc400027fe40d */
[----:B------:R-:W-:Y:S02]  /*6b20*/  CS2R R20, SRZ ;  /* 0x0000000000147805 */ /* 0x000fe4000001ff00 */
[----:B------:R-:W-:Y:S02]  /*6b30*/  LEA R14, P4, R0, UR4, 0x1 ;  /* 0x00000004000e7c11 */ /* 0x000fe4000f8808ff */
[----:B------:R-:W-:Y:S02]  /*6b40*/  LEA.HI.X R13, R8, UR7, R9, 0x1, P3 ;  /* 0x00000007080d7c11 */ /* 0x000fe400098f0c09 */
[----:B------:R-:W-:Y:S02]  /*6b50*/  CS2R R8, SRZ ;  /* 0x0000000000087805 */ /* 0x000fe4000001ff00 */
[----:B------:R-:W-:Y:S01]  /*6b60*/  LEA.HI.X R15, R0, UR5, R33, 0x1, P4 ;  /* 0x00000005000f7c11 */ /* 0x000fe2000a0f0c21 */
[----:B------:R0:W5:Y:S04]  /*6b70*/  @!P5 LDG.E.64 R40, desc[UR38][R12.64] ;  /* 0x000000260c28d981 */ /* 0x000168000c1e1b00 */
[----:B------:R0:W5:Y:S04]  /*6b80*/  @!P2 LDG.E.64 R8, desc[UR38][R12.64+0x20] ;  /* 0x000020260c08a981 */ /* 0x000168000c1e1b00 */
[----:B------:R0:W5:Y:S04]  /*6b90*/  @!P5 LDG.E.64 R30, desc[UR38][R14.64] ;  /* 0x000000260e1ed981 */ /* 0x000168000c1e1b00 */
[----:B------:R0:W5:Y:S02]  /*6ba0*/  @!P2 LDG.E.64 R20, desc[UR38][R14.64+0x20] ;  /* 0x000020260e14a981 */ /* 0x000164000c1e1b00 */
.L_x_11655:
[----:B------:R-:W-:Y:S05]  /*6bb0*/  BSYNC B1 ;  /* 0x0000000000017941 */ /* 0x000fea0003800000 */
.L_x_11654:
[----:B------:R-:W2:Y:S01]  /*6bc0*/  LDL R23, [R1+0x34] ;  /* 0x0000340001177983 */ /* 0x000ea20000100800 */
[-C--:B------:R-:W-:Y:S01]  /*6bd0*/  IMAD.WIDE.U32 R50, R3, R4.reuse, R50 ;  /* 0x0000000403327225 */ /* 0x080fe200078e0032 */
[C---:B------:R-:W-:Y:S01]  /*6be0*/  LOP3.LUT P2, RZ, R10.reuse, 0x4, RZ, 0xc0, !PT ;  /* 0x000000040aff7812 */ /* 0x040fe2000784c0ff */
[----:B------:R-:W-:Y:S01]  /*6bf0*/  ULDC.64 UR4, c[0x0][0x3c8] ;  /* 0x0000f20000047ab9 */ /* 0x000fe20000000a00 */
[----:B------:R-:W-:Y:S01]  /*6c00*/  ULDC.64 UR6, c[0x0][0x3e0] ;  /* 0x0000f80000067ab9 */ /* 0x000fe20000000a00 */
[C---:B------:R-:W-:Y:S02]  /*6c10*/  IMAD R4, R11.reuse, R4, RZ ;  /* 0x000000040b047224 */ /* 0x040fe400078e02ff */
[-C--:B------:R-:W-:Y:S02]  /*6c20*/  IMAD R0, R11, R6.reuse, RZ ;  /* 0x000000060b007224 */ /* 0x080fe400078e02ff */
[----:B------:R-:W-:Y:S02]  /*6c30*/  IMAD.SHL.U32 R10, R10, 0x40, RZ ;  /* 0x000000400a0a7824 */ /* 0x000fe400078e00ff */
[----:B------:R-:W-:-:S03]  /*6c40*/  IMAD.WIDE.U32 R48, R3, R6, R48 ;  /* 0x0000000603307225 */ /* 0x000fc600078e0030 */
[----:B------:R-:W-:Y:S01]  /*6c50*/  LOP3.LUT R11, R10, 0x1c0, RZ, 0xc0, !PT ;  /* 0x000001c00a0b7812 */ /* 0x000fe200078ec0ff */
[C---:B------:R-:W-:Y:S01]  /*6c60*/  IMAD R5, R3.reuse, R5, R4 ;  /* 0x0000000503057224 */ /* 0x040fe200078e0204 */
[----:B------:R-:W-:Y:S01]  /*6c70*/  LEA R4, P3, R50, UR4, 0x1 ;  /* 0x0000000432047c11 */ /* 0x000fe2000f8608ff */
[----:B------:R-:W-:Y:S01]  /*6c80*/  IMAD R3, R3, R7, R0 ;  /* 0x0000000703037224 */ /* 0x000fe200078e0200 */
[----:B------:R-:W-:Y:S01]  /*6c90*/  LEA R0, P4, R48, UR6, 0x1 ;  /* 0x0000000630007c11 */ /* 0x000fe2000f8808ff */
[----:B------:R-:W-:Y:S01]  /*6ca0*/  IMAD.IADD R5, R51, 0x1, R5 ;  /* 0x0000000133057824 */ /* 0x000fe200078e0205 */
[----:B------:R-:W-:Y:S01]  /*6cb0*/  LOP3.LUT R26, R11, 0x18, R26, 0xf8, !PT ;  /* 0x000000180b1a7812 */ /* 0x000fe200078ef81a */
[----:B------:R-:W-:Y:S01]  /*6cc0*/  IMAD.IADD R3, R49, 0x1, R3 ;  /* 0x0000000131037824 */ /* 0x000fe200078e0203 */
[----:B------:R-:W-:Y:S01]  /*6cd0*/  UMOV UR4, 0xffffffff ;  /* 0xffffffff00047882 */ /* 0x000fe20000000000 */
[----:B------:R-:W-:Y:S02]  /*6ce0*/  SHF.R.U32.HI R11, RZ, 0x3, R11 ;  /* 0x00000003ff0b7819 */ /* 0x000fe4000001160b */
[----:B------:R-:W-:-:S02]  /*6cf0*/  LEA.HI.X R5, R50, UR5, R5, 0x1, P3 ;  /* 0x0000000532057c11 */ /* 0x000fc400098f0c05 */
[----:B------:R-:W-:Y:S02]  /*6d00*/  LEA.HI.X R3, R48, UR7, R3, 0x1, P4 ;  /* 0x0000000730037c11 */ /* 0x000fe4000a0f0c03 */
[----:B------:R-:W-:Y:S02]  /*6d10*/  LOP3.LUT R26, R26, R11, RZ, 0x3c, !PT ;  /* 0x0000000b1a1a7212 */ /* 0x000fe400078e3cff */
[----:B--2---:R-:W-:Y:S01]  /*6d20*/  LEA.HI R6, R23, R23, RZ, 0x1 ;  /* 0x0000001717067211 */ /* 0x004fe200078f08ff */
[----:B------:R-:W-:Y:S06]  /*6d30*/  BRA.DIV UR4, `(.L_x_11656) ;  /* 0x0000017604847947 */ /* 0x000fec000b800000 */
.L_x_11905:
[----:B------:R-:W-:-:S03]  /*6d40*/  UMOV UR4, 0xffffffff ;  /* 0xffffffff00047882 */ /* 0x000fc60000000000 */
[----:B------:R-:W-:Y:S05]  /*6d50*/  BRA.DIV UR4, `(.L_x_11657) ;  /* 0x0000017604a47947 */ /* 0x000fea000b800000 */
.L_x_11908:
[----:B------:R-:W-:-:S03]  /*6d60*/  UMOV UR4, 0xffffffff ;  /* 0xffffffff00047882 */ /* 0x000fc60000000000 */
[----:B------:R-:W-:Y:S05]  /*6d70*/  BRA.DIV UR4, `(.L_x_11658) ;  /* 0x0000017604c47947 */ /* 0x000fea000b800000 */
.L_x_11911:
[----:B------:R-:W-:-:S03]  /*6d80*/  UMOV UR4, 0xffffffff ;  /* 0xffffffff00047882 */ /* 0x000fc60000000000 */
[----:B------:R-:W-:Y:S05]  /*6d90*/  BRA.DIV UR4, `(.L_x_11659) ;  /* 0x0000017604e47947 */ /* 0x000fea000b800000 */
.L_x_11914:
[----:B------:R-:W-:-:S03]  /*6da0*/  UMOV UR4, 0xffffffff ;  /* 0xffffffff00047882 */ /* 0x000fc60000000000 */
[----:B------:R-:W-:Y:S05]  /*6db0*/  BRA.DIV UR4, `(.L_x_11660) ;  /* 0x0000017a04047947 */ /* 0x000fea000b800000 */
.L_x_11917:
[----:B------:R-:W-:Y:S01]  /*6dc0*/  UMOV UR4, 0xffffffff ;  /* 0xffffffff00047882 */ /* 0x000fe20000000000 */
[----:B------:R-:W-:Y:S02]  /*6dd0*/  LOP3.LUT R6, R6, 0xfffffffe, RZ, 0xc0, !PT ;  /* 0xfffffffe06067812 */ /* 0x000fe400078ec0ff */
[----:B------:R-:W-:Y:S05]  /*6de0*/  BRA.DIV UR4, `(.L_x_11661) ;  /* 0x0000017a04207947 */ /* 0x000fea000b800000 */
.L_x_11920:
[----:B------:R-:W-:Y:S01]  /*6df0*/  UMOV UR4, 0xffffffff ;  /* 0xffffffff00047882 */ /* 0x000fe20000000000 */
[----:B------:R-:W-:Y:S02]  /*6e00*/  IMAD.IADD R5, R23, 0x1, -R6 ;  /* 0x0000000117057824 */ /* 0x000fe400078e0a06 */
[----:B------:R-:W-:Y:S05]  /*6e10*/  BRA.DIV UR4, `(.L_x_11662) ;  /* 0x0000017a043c7947 */ /* 0x000fea000b800000 */
.L_x_11923:
[----:B------:R-:W-:Y:S01]  /*6e20*/  UMOV UR4, 0xffffffff ;  /* 0xffffffff00047882 */ /* 0x000fe20000000000 */
[----:B------:R-:W-:Y:S02]  /*6e30*/  SHF.L.U32 R5, R5, 0x1f, RZ ;  /* 0x0000001f05057819 */ /* 0x000fe400000006ff */
[----:B------:R-:W-:Y:S05]  /*6e40*/  BRA.DIV UR4, `(.L_x_11663) ;  /* 0x0000017a04587947 */ /* 0x000fea000b800000 */
.L_x_11926:
[----:B------:R-:W1:Y:S01]  /*6e50*/  S2R R7, SR_TID.X ;  /* 0x0000000000077919 */ /* 0x000e620000002100 */
        /* <DEDUP_REMOVED lines=16> */
[----:B------:R-:W-:-:S02]  /*6f60*/  IMAD.MOV.U32 R27, RZ, RZ, R41 ;  /* 0x000000ffff1b7224 */ /* 0x000fc400078e0029 */
[C---:B-1----:R-:W-:Y:S02]  /*6f70*/  VIADD R13, R7.reuse, 0xffffff80 ;  /* 0xffffff80070d7836 */ /* 0x042fe40000000000 */
[----:B------:R-:W-:-:S05]  /*6f80*/  VIADD R7, R7, 0xffffff80 ;  /* 0xffffff8007077836 */ /* 0x000fca0000000000 */
[----:B------:R-:W-:-:S04]  /*6f90*/  SHF.R.S32.HI R7, RZ, 0x1f, R7 ;  /* 0x0000001fff077819 */ /* 0x000fc80000011407 */
[----:B------:R-:W-:Y:S01]  /*6fa0*/  LEA.HI R7, R7, R13, RZ, 0x5 ;  /* 0x0000000d07077211 */ /* 0x000fe200078f28ff */
[----:B------:R-:W-:-:S03]  /*6fb0*/  IMAD.MOV.U32 R13, RZ, RZ, R31 ;  /* 0x000000ffff0d7224 */ /* 0x000fc600078e001f */
[----:B------:R-:W-:Y:S02]  /*6fc0*/  SHF.R.S32.HI R7, RZ, 0x5, R7 ;  /* 0x00000005ff077819 */ /* 0x000fe40000011407 */
[----:B------:R-:W-:Y:S01]  /*6fd0*/  PRMT R13, R13, 0x5410, R6 ;  /* 0x000054100d0d7816 */ /* 0x000fe20000000006 */
[----:B------:R-:W-:Y:S02]  /*6fe0*/  IMAD.MOV.U32 R6, RZ, RZ, R21 ;  /* 0x000000ffff067224 */ /* 0x000fe400078e0015 */
[--C-:B------:R-:W-:Y:S01]  /*6ff0*/  IMAD R3, R7, 0x200, R26.reuse ;  /* 0x0000020007037824 */ /* 0x100fe200078e021a */
[----:B------:R-:W-:Y:S01]  /*7000*/  PRMT R26, R0, 0x7610, R26 ;  /* 0x00007610001a7816 */ /* 0x000fe2000000001a */
[----:B------:R-:W-:Y:S01]  /*7010*/  IMAD.MOV.U32 R7, RZ, RZ, R30 ;  /* 0x000000ffff077224 */ /* 0x000fe200078e001e */
[----:B------:R-:W-:Y:S01]  /*7020*/  PRMT R11, R6, 0x7610, R11 ;  /* 0x00007610060b7816 */ /* 0x000fe2000000000b */
[----:B------:R-:W-:Y:S01]  /*7030*/  IMAD R3, R3, 0x2, R2 ;  /* 0x0000000203037824 */ /* 0x000fe200078e0202 */
[----:B------:R-:W-:Y:S01]  /*7040*/  PRMT R15, R13, 0x7610, R15 ;  /* 0x000076100d0f7816 */ /* 0x000fe2000000000f */
[----:B------:R-:W-:Y:S01]  /*7050*/  IMAD.MOV.U32 R6, RZ, RZ, R9 ;  /* 0x000000ffff067224 */ /* 0x000fe200078e0009 */
[----:B------:R-:W-:Y:S01]  /*7060*/  PRMT R14, R7, 0x7610, R14 ;  /* 0x00007610070e7816 */ /* 0x000fe2000000000e */
[----:B------:R-:W-:-:S02]  /*7070*/  VIADD R4, R3, 0x8400 ;  /* 0x0000840003047836 */ /* 0x000fc40000000000 */
[----:B------:R-:W-:Y:S01]  /*7080*/  VIADD R0, R3, 0x8440 ;  /* 0x0000844003007836 */ /* 0x000fe20000000000 */
[----:B------:R-:W-:Y:S01]  /*7090*/  PRMT R14, R14, 0x5410, R27 ;  /* 0x000054100e0e7816 */ /* 0x000fe2000000001b */
[----:B------:R-:W-:Y:S02]  /*70a0*/  @P2 VIADD R0, R4, 0xffffffc0 ;  /* 0xffffffc004002836 */ /* 0x000fe40000000000 */
[----:B------:R-:W-:Y:S02]  /*70b0*/  IMAD.MOV.U32 R4, RZ, RZ, R20 ;  /* 0x000000ffff047224 */ /* 0x000fe400078e0014 */
[----:B------:R-:W-:-:S03]  /*70c0*/  IMAD.MOV.U32 R7, RZ, RZ, R40 ;  /* 0x000000ffff077224 */ /* 0x000fc600078e0028 */
[----:B------:R-:W-:Y:S01]  /*70d0*/  PRMT R10, R4, 0x7610, R10 ;  /* 0x00007610040a7816 */ /* 0x000fe2000000000a */
[----:B------:R-:W-:Y:S01]  /*70e0*/  IMAD.MOV.U32 R4, RZ, RZ, R8 ;  /* 0x000000ffff047224 */ /* 0x000fe200078e0008 */
[----:B------:R-:W-:Y:S01]  /*70f0*/  PRMT R51, R7, 0x7610, R51 ;  /* 0x0000761007337816 */ /* 0x000fe20000000033 */
[----:B--2---:R-:W-:Y:S06]  /*7100*/  @!P3 BRA `(.L_x_11665) ;  /* 0x0000017400d0b947 */ /* 0x004fec0003800000 */
.L_x_11927:
[----:B------:R-:W-:Y:S05]  /*7110*/  BSYNC B1 ;  /* 0x0000000000017941 */ /* 0x000fea0003800000 */
.L_x_11664:
[----:B------:R-:W-:Y:S01]  /*7120*/  BSSY B1, `(.L_x_11666) ;  /* 0x0000068000017945 */ /* 0x000fe20003800000 */
[----:B------:R-:W-:Y:S02]  /*7130*/  PRMT R12, R4, 0x7610, R12 ;  /* 0x00007610040c7816 */ /* 0x000fe4000000000c */
[----:B------:R-:W-:Y:S01]  /*7140*/  PRMT R13, R6, 0x7610, R13 ;  /* 0x00007610060d7816 */ /* 0x000fe2000000000d */
[----:B------:R-:W-:Y:S06]  /*7150*/  @P0 BRA `(.L_x_11667) ;  /* 0x0000000400900947 */ /* 0x000fec0003800000 */
[----:B0-----:R-:W0:Y:S01]  /*7160*/  LDC R5, c[0x0][0x3d4] ;  /* 0x0000f500ff057b82 */ /* 0x001e220000000800 */
[C---:B------:R-:W-:Y:S01]  /*7170*/  VIADD R4, R28.reuse, 0x10 ;  /* 0x000000101c047836 */ /* 0x040fe20000000000 */
[----:B------:R-:W-:Y:S01]  /*7180*/  BSSY B2, `(.L_x_11668) ;  /* 0x0000032000027945 */ /* 0x000fe20003800000 */
[----:B0-----:R-:W-:-:S03]  /*7190*/  ISETP.GE.AND P0, PT, R28, R5, PT ;  /* 0x000000051c00720c */ /* 0x001fc60003f06270 */
[----:B------:R-:W-:-:S10]  /*71a0*/  ISETP.GE.AND P2, PT, R4, R5, PT ;  /* 0x000000050400720c */ /* 0x000fd40003f46270 */
[----:B------:R-:W-:Y:S05]  /*71b0*/  @P0 BRA `(.L_x_11669) ;  /* 0x0000000000b80947 */ /* 0x000fea0003800000 */
[----:B------:R-:W0:Y:S01]  /*71c0*/  LDS.128 R4, [R3+0x8400] ;  /* 0x0084000003047984 */ /* 0x000e220000000c00 */
[--C-:B------:R-:W-:Y:S02]  /*71d0*/  SHF.R.U64 R42, R42, 0x10, R43.reuse ;  /* 0x000000102a2a7819 */ /* 0x100fe4000000122b */
[----:B------:R-:W-:Y:S02]  /*71e0*/  SHF.R.U32.HI R43, RZ, 0x10, R43 ;  /* 0x00000010ff2b7819 */ /* 0x000fe4000001162b */
[--C-:B------:R-:W-:Y:S02]  /*71f0*/  SHF.R.U32.HI R34, RZ, 0x10, R47.reuse ;  /* 0x00000010ff227819 */ /* 0x100fe4000001162f */
[----:B------:R-:W-:Y:S02]  /*7200*/  SHF.R.U64 R33, R46, 0x10, R47 ;  /* 0x000000102e217819 */ /* 0x000fe4000000122f */
[----:B------:R-:W-:Y:S02]  /*7210*/  PRMT R43, R23, 0x5410, R43 ;  /* 0x00005410172b7816 */ /* 0x000fe4000000002b */
[----:B------:R-:W-:-:S02]  /*7220*/  PRMT R34, R12, 0x5432, R34 ;  /* 0x000054320c227816 */ /* 0x000fc40000000022 */
[----:B------:R-:W-:Y:S01]  /*7230*/  PRMT R33, R26, 0x5410, R33 ;  /* 0x000054101a217816 */ /* 0x000fe20000000021 */
[C---:B------:R-:W-:Y:S01]  /*7240*/  IMAD.U32 R46, R43.reuse, 0x10000, RZ ;  /* 0x000100002b2e7824 */ /* 0x040fe200078e00ff */
[----:B------:R-:W-:Y:S01]  /*7250*/  LOP3.LUT R43, R43, 0xffff0000, RZ, 0xc0, !PT ;  /* 0xffff00002b2b7812 */ /* 0x000fe200078ec0ff */
[----:B------:R-:W-:Y:S01]  /*7260*/  IMAD.U32 R35, R34, 0x10000, RZ ;  /* 0x0001000022237824 */ /* 0x000fe200078e00ff */
[----:B------:R-:W-:Y:S02]  /*7270*/  PRMT R42, R10, 0x5432, R42 ;  /* 0x000054320a2a7816 */ /* 0x000fe4000000002a */
        /* <DEDUP_REMOVED lines=11> */
[----:B------:R-:W-:Y:S02]  /*7330*/  IMAD.U32 R7, R5, 0x10000, RZ ;  /* 0x0001000005077824 */ /* 0x000fe400078e00ff */
[-C--:B------:R-:W-:Y:S01]  /*7340*/  FFMA.FTZ R46, R27, R34.reuse, -R26 ;  /* 0x000000221b2e7223 */ /* 0x080fe2000001081a */
        /* <DEDUP_REMOVED lines=21> */
.L_x_11669:
[----:B------:R-:W-:Y:S05]  /*74a0*/  BSYNC B2 ;  /* 0x0000000000027941 */ /* 0x000fea0003800000 */
.L_x_11668:
[----:B------:R-:W-:Y:S05]  /*74b0*/  @P2 BRA `(.L_x_11667) ;  /* 0x0000000000b82947 */ /* 0x000fea0003800000 */
[----:B0-----:R-:W0:Y:S01]  /*74c0*/  LDS.128 R4, [R0] ;  /* 0x0000000000047984 */ /* 0x001e220000000c00 */
[--C-:B------:R-:W-:Y:S02]  /*74d0*/  SHF.R.U64 R36, R36, 0x10, R37.reuse ;  /* 0x0000001024247819 */ /* 0x100fe40000001225 */
[----:B------:R-:W-:Y:S02]  /*74e0*/  SHF.R.U32.HI R37, RZ, 0x10, R37 ;  /* 0x00000010ff257819 */ /* 0x000fe40000011625 */
[----:B------:R-:W-:Y:S02]  /*74f0*/  SHF.R.U32.HI R34, RZ, 0x10, R39 ;  /* 0x00000010ff227819 */ /* 0x000fe40000011627 */
[----:B------:R-:W-:Y:S02]  /*7500*/  PRMT R37, R49, 0x5410, R37 ;  /* 0x0000541031257816 */ /* 0x000fe40000000025 */
[----:B------:R-:W-:Y:S02]  /*7510*/  PRMT R34, R13, 0x5432, R34 ;  /* 0x000054320d227816 */ /* 0x000fe40000000022 */
[----:B------:R-:W-:Y:S01]  /*7520*/  SHF.R.U64 R33, R38, 0x10, R39 ;  /* 0x0000001026217819 */ /* 0x000fe20000001227 */
[C---:B------:R-:W-:Y:S01]  /*7530*/  IMAD.U32 R38, R37.reuse, 0x10000, RZ ;  /* 0x0001000025267824 */ /* 0x040fe200078e00ff */
[----:B------:R-:W-:Y:S01]  /*7540*/  LOP3.LUT R37, R37, 0xffff0000, RZ, 0xc0, !PT ;  /* 0xffff000025257812 */ /* 0x000fe200078ec0ff */
[----:B------:R-:W-:Y:S01]  /*7550*/  IMAD.U32 R35, R34, 0x10000, RZ ;  /* 0x0001000022237824 */ /* 0x000fe200078e00ff */
[----:B------:R-:W-:-:S02]  /*7560*/  PRMT R36, R11, 0x5432, R36 ;  /* 0x000054320b247816 */ /* 0x000fc40000000024 */
        /* <DEDUP_REMOVED lines=35> */
.L_x_11667:
[----:B------:R-:W-:Y:S05]  /*77a0*/  BSYNC B1 ;  /* 0x0000000000017941 */ /* 0x000fea0003800000 */
.L_x_11666:
[----:B------:R-:W-:Y:S05]  /*77b0*/  @P1 BRA `(.L_x_11670) ;  /* 0x0000001c00041947 */ /* 0x000fea0003800000 */
[----:B01----:R-:W0:Y:S01]  /*77c0*/  LDC R5, c[0x0][0x3d4] ;  /* 0x0000f500ff057b82 */ /* 0x003e220000000800 */
[C---:B------:R-:W-:Y:S01]  /*77d0*/  VIADD R4, R28.reuse, 0x10 ;  /* 0x000000101c047836 */ /* 0x040fe20000000000 */
[----:B------:R-:W-:Y:S01]  /*77e0*/  BSSY B1, `(.L_x_11671) ;  /* 0x0000032000017945 */ /* 0x000fe20003800000 */
[----:B0-----:R-:W-:-:S03]  /*77f0*/  ISETP.GE.AND P0, PT, R28, R5, PT ;  /* 0x000000051c00720c */ /* 0x001fc60003f06270 */
[----:B------:R-:W-:-:S10]  /*7800*/  ISETP.GE.AND P1, PT, R4, R5, PT ;  /* 0x000000050400720c */ /* 0x000fd40003f26270 */
[----:B------:R-:W-:Y:S05]  /*7810*/  @P0 BRA `(.L_x_11672) ;  /* 0x0000000000b80947 */ /* 0x000fea0003800000 */
[----:B------:R-:W0:Y:S01]  /*7820*/  LDS.128 R4, [R3+0xb400] ;  /* 0x00b4000003047984 */ /* 0x000e220000000c00 */
[----:B------:R-:W-:Y:S02]  /*7830*/  SHF.R.U32.HI R26, RZ, 0x10, R31 ;  /* 0x00000010ff1a7819 */ /* 0x000fe4000001161f */
[----:B------:R-:W-:Y:S02]  /*7840*/  SHF.R.U32.HI R28, RZ, 0x10, R41 ;  /* 0x00000010ff1c7819 */ /* 0x000fe40000011629 */
[----:B------:R-:W-:Y:S02]  /*7850*/  SHF.R.U64 R23, R30, 0x10, R31 ;  /* 0x000000101e177819 */ /* 0x000fe4000000121f */
[----:B------:R-:W-:Y:S02]  /*7860*/  PRMT R31, R15, 0x5410, R26 ;  /* 0x000054100f1f7816 */ /* 0x000fe4000000001a */
[----:B------:R-:W-:Y:S02]  /*7870*/  PRMT R28, R14, 0x5432, R28 ;  /* 0x000054320e1c7816 */ /* 0x000fe4000000001c */
[----:B------:R-:W-:Y:S01]  /*7880*/  SHF.R.U64 R27, R40, 0x10, R41 ;  /* 0x00000010281b7819 */ /* 0x000fe20000001229 */
[C---:B------:R-:W-:Y:S01]  /*7890*/  IMAD.U32 R32, R31.reuse, 0x10000, RZ ;  /* 0x000100001f207824 */ /* 0x040fe200078e00ff */
[----:B------:R-:W-:Y:S01]  /*78a0*/  PRMT R30, R14, 0x5410, R23 ;  /* 0x000054100e1e7816 */ /* 0x000fe20000000017 */
        /* <DEDUP_REMOVED lines=10> */
[----:B------:R-:W-:-:S02]  /*7950*/  IMAD.U32 R6, R4, 0x10000, RZ ;  /* 0x0001000004067824 */ /* 0x000fc400078e00ff */
[----:B------:R-:W-:Y:S01]  /*7960*/  FMUL.FTZ R34, R26, R31 ;  /* 0x0000001f1a227220 */ /* 0x000fe20000410000 */
[C---:B------:R-:W-:Y:S01]  /*7970*/  FFMA.FTZ R33, R14.reuse, R29, -R33 ;  /* 0x0000001d0e217223 */ /* 0x040fe20000010821 */
[C---:B------:R-:W-:Y:S02]  /*7980*/  IMAD.U32 R7, R5.reuse, 0x10000, RZ ;  /* 0x0001000005077824 */ /* 0x040fe400078e00ff */
        /* <DEDUP_REMOVED lines=23> */
.L_x_11672:
[----:B------:R-:W-:Y:S05]  /*7b00*/  BSYNC B1 ;  /* 0x0000000000017941 */ /* 0x000fea0003800000 */
.L_x_11671:
[----:B------:R-:W-:Y:S05]  /*7b10*/  @P1 BRA `(.L_x_11670) ;  /* 0x00000018002c1947 */ /* 0x000fea0003800000 */
[----:B0-----:R-:W0:Y:S01]  /*7b20*/  LDS.128 R4, [R0+0x3000] ;  /* 0x0030000000047984 */ /* 0x001e220000000c00 */
        /* <DEDUP_REMOVED lines=18> */
[----:B------:R-:W-:Y:S02]  /*7c50*/  IMAD.U32 R6, R5, 0x10000, RZ ;  /* 0x0001000005067824 */ /* 0x000fe400078e00ff */
[C---:B------:R-:W-:Y:S01]  /*7c60*/  FMUL.FTZ R23, R7.reuse, R15 ;  /* 0x0000000f07177220 */ /* 0x040fe20000410000 */
[C---:B------:R-:W-:Y:S01]  /*7c70*/  FFMA.FTZ R21, R8.reuse, R11, -R21 ;  /* 0x0000000b08157223 */ /* 0x040fe20000010815 */
[----:B------:R-:W-:Y:S01]  /*7c80*/  FFMA.FTZ R20, R8, R20, R9 ;  /* 0x0000001408147223 */ /* 0x000fe20000010009 */
[-C--:B------:R-:W-:Y:S01]  /*7c90*/  FMUL.FTZ R9, R7, R13.reuse ;  /* 0x0000000d07097220 */ /* 0x080fe20000410000 */
[----:B------:R-:W-:Y:S01]  /*7ca0*/  IMAD.U32 R8, R14, 0x10000, RZ ;  /* 0x000100000e087824 */ /* 0x000fe200078e00ff */
        /* <DEDUP_REMOVED lines=22> */
.L_x_11651:
[----:B------:R-:W2:Y:S01]  /*7e10*/  LDL R59, [R1+0x14] ;  /* 0x00001400013b7983 */ /* 0x000ea20000100800 */
[----:B------:R-:W0:Y:S03]  /*7e20*/  LDC R21, c[0x0][0x3d4] ;  /* 0x0000f500ff157b82 */ /* 0x000e260000000800 */
[----:B------:R-:W3:Y:S04]  /*7e30*/  LDL R50, [R1+0x3c] ;  /* 0x00003c0001327983 */ /* 0x000ee80000100800 */
[----:B------:R-:W4:Y:S01]  /*7e40*/  LDL R58, [R1+0x34] ;  /* 0x00003400013a7983 */ /* 0x000f220000100800 */
[C---:B------:R-:W-:Y:S01]  /*7e50*/  VIADD R56, R17.reuse, 0x60 ;  /* 0x0000006011387836 */ /* 0x040fe20000000000 */
[----:B------:R-:W-:Y:S01]  /*7e60*/  ISETP.GE.AND P1, PT, R17, R54, PT ;  /* 0x000000361100720c */ /* 0x000fe20003f26270 */
[----:B------:R-:W-:Y:S01]  /*7e70*/  ULDC.64 UR4, c[0x0][0x3c8] ;  /* 0x0000f20000047ab9 */ /* 0x000fe20000000a00 */
[----:B------:R-:W-:-:S02]  /*7e80*/  ULDC.64 UR6, c[0x0][0x3e0] ;  /* 0x0000f80000067ab9 */ /* 0x000fc40000000a00 */
[----:B------:R-:W-:-:S04]  /*7e90*/  ISETP.GE.AND P0, PT, R56, R54, PT ;  /* 0x000000363800720c */ /* 0x000fc80003f06270 */
[CC--:B0-----:R-:W-:Y:S02]  /*7ea0*/  ISETP.GE.OR P0, PT, R26.reuse, R21.reuse, P0 ;  /* 0x000000151a00720c */ /* 0x0c1fe40000706670 */
[----:B------:R-:W-:-:S11]  /*7eb0*/  ISETP.GE.OR P1, PT, R26, R21, P1 ;  /* 0x000000151a00720c */ /* 0x000fd60000f26670 */
[----:B------:R-:W0:Y:S01]  /*7ec0*/  @!P0 LDC.64 R52, c[0x0][0x3e0] ;  /* 0x0000f800ff348b82 */ /* 0x000e220000000a00 */
[----:B------:R-:W-:Y:S01]  /*7ed0*/  @!P0 IMAD.MOV.U32 R15, RZ, RZ, R55 ;  /* 0x000000ffff0f8224 */ /* 0x000fe200078e0037 */
[----:B------:R-:W-:Y:S01]  /*7ee0*/  @!P1 IADD3 R3, P3, R31, R14, RZ ;  /* 0x0000000e1f039210 */ /* 0x000fe20007f7e0ff */
[----:B------:R-:W-:Y:S01]  /*7ef0*/  @!P0 IMAD.MOV.U32 R8, RZ, RZ, R12 ;  /* 0x000000ffff088224 */ /* 0x000fe200078e000c */
[----:B------:R-:W-:Y:S01]  /*7f00*/  @!P1 IADD3 R32, P2, R39, R12, RZ ;  /* 0x0000000c27209210 */ /* 0x000fe20007f5e0ff */
[----:B------:R-:W-:Y:S02]  /*7f10*/  @!P0 IMAD.MOV.U32 R9, RZ, RZ, R57 ;  /* 0x000000ffff098224 */ /* 0x000fe400078e0039 */
[----:B------:R-:W-:Y:S01]  /*7f20*/  @!P0 IMAD.WIDE.U32 R12, R4, 0x60, R14 ;  /* 0x00000060040c8825 */ /* 0x000fe200078e000e */
[----:B------:R-:W1:Y:S03]  /*7f30*/  @!P0 LDC.64 R34, c[0x0][0x3c8] ;  /* 0x0000f200ff228b82 */ /* 0x000e660000000a00 */
[----:B------:R-:W-:Y:S01]  /*7f40*/  @!P0 IMAD.WIDE.U32 R14, R6, 0x60, R8 ;  /* 0x00000060060e8825 */ /* 0x000fe200078e0008 */
[----:B------:R-:W-:-:S02]  /*7f50*/  @!P0 IADD3 R11, P4, R31, R12, RZ ;  /* 0x0000000c1f0b8210 */ /* 0x000fc40007f9e0ff */
[----:B------:R-:W-:Y:S02]  /*7f60*/  CS2R R40, SRZ ;  /* 0x0000000000287805 */ /* 0x000fe4000001ff00 */
[----:B------:R-:W-:Y:S01]  /*7f70*/  CS2R R30, SRZ ;  /* 0x00000000001e7805 */ /* 0x000fe2000001ff00 */
[----:B------:R-:W-:Y:S01]  /*7f80*/  @!P1 IMAD.X R20, R55, 0x1, R37, P3 ;  /* 0x0000000137149824 */ /* 0x000fe200018e0625 */
[----:B------:R-:W-:Y:S01]  /*7f90*/  @!P1 LEA R8, P3, R3, UR4, 0x1 ;  /* 0x0000000403089c11 */ /* 0x000fe2000f8608ff */
[----:B------:R-:W-:Y:S01]  /*7fa0*/  @!P0 IMAD R28, R5, 0x60, RZ ;  /* 0x00000060051c8824 */ /* 0x000fe200078e02ff */
[----:B------:R-:W-:Y:S01]  /*7fb0*/  @!P0 IADD3 R0, P5, R39, R14, RZ ;  /* 0x0000000e27008210 */ /* 0x000fe20007fbe0ff */
[----:B------:R-:W-:Y:S01]  /*7fc0*/  @!P0 IMAD R12, R7, 0x60, RZ ;  /* 0x00000060070c8824 */ /* 0x000fe200078e02ff */
[----:B------:R-:W-:Y:S02]  /*7fd0*/  @!P1 LEA.HI.X R9, R3, UR5, R20, 0x1, P3 ;  /* 0x0000000503099c11 */ /* 0x000fe400098f0c14 */
[----:B------:R-:W-:Y:S01]  /*7fe0*/  @!P0 IADD3.X R20, R37, R28, R13, P4, !PT ;  /* 0x0000001c25148210 */ /* 0x000fe200027fe40d */
[----:B------:R-:W-:Y:S01]  /*7ff0*/  @!P1 IMAD.X R13, R57, 0x1, R43, P2 ;  /* 0x00000001390d9824 */ /* 0x000fe200010e062b */
[----:B------:R-:W-:-:S02]  /*8000*/  @!P0 IADD3.X R3, R43, R12, R15, P5, !PT ;  /* 0x0000000c2b038210 */ /* 0x000fc40002ffe40f */
[----:B------:R-:W-:Y:S02]  /*8010*/  CS2R R36, SRZ ;  /* 0x0000000000247805 */ /* 0x000fe4000001ff00 */
[C---:B0-----:R-:W-:Y:S02]  /*8020*/  @!P0 LEA R52, P4, R0.reuse, R52, 0x1 ;  /* 0x0000003400348211 */ /* 0x041fe400078808ff */
[----:B------:R-:W-:Y:S02]  /*8030*/  CS2R R38, SRZ ;  /* 0x0000000000267805 */ /* 0x000fe4000001ff00 */
[----:B------:R-:W-:Y:S02]  /*8040*/  CS2R R42, SRZ ;  /* 0x00000000002a7805 */ /* 0x000fe4000001ff00 */
[----:B------:R-:W-:Y:S02]  /*8050*/  CS2R R28, SRZ ;  /* 0x00000000001c7805 */ /* 0x000fe4000001ff00 */
[----:B------:R-:W-:-:S02]  /*8060*/  @!P0 LEA.HI.X R53, R0, R53, R3, 0x1, P4 ;  /* 0x0000003500358211 */ /* 0x000fc400020f0c03 */
[----:B------:R-:W0:Y:S01]  /*8070*/  LDC R0, c[0x0][0x428] ;  /* 0x00010a00ff007b82 */ /* 0x000e220000000800 */
[C---:B-1----:R-:W-:Y:S02]  /*8080*/  @!P0 LEA R14, P3, R11.reuse, R34, 0x1 ;  /* 0x000000220b0e8211 */ /* 0x042fe400078608ff */
[----:B------:R-:W5:Y:S01]  /*8090*/  @!P0 LDG.E.128 R40, desc[UR38][R52.64] ;  /* 0x0000002634288981 */ /* 0x000f62000c1e1d00 */
[C---:B------:R-:W-:Y:S02]  /*80a0*/  @!P1 LEA R12, P2, R32.reuse, UR6, 0x1 ;  /* 0x00000006200c9c11 */ /* 0x040fe4000f8408ff */
[----:B------:R-:W-:Y:S01]  /*80b0*/  @!P0 LEA.HI.X R15, R11, R35, R20, 0x1, P3 ;  /* 0x000000230b0f8211 */ /* 0x000fe200018f0c14 */
[----:B------:R1:W5:Y:S01]  /*80c0*/  @!P1 LDG.E.128 R28, desc[UR38][R8.64] ;  /* 0x00000026081c9981 */ /* 0x000362000c1e1d00 */
[----:B------:R-:W-:-:S03]  /*80d0*/  @!P1 LEA.HI.X R13, R32, UR7, R13, 0x1, P2 ;  /* 0x00000007200d9c11 */ /* 0x000fc600090f0c0d */
[----:B------:R-:W5:Y:S01]  /*80e0*/  @!P0 LDG.E.128 R36, desc[UR38][R14.64] ;  /* 0x000000260e248981 */ /* 0x000f62000c1e1d00 */
[----:B0-----:R-:W-:-:S13]  /*80f0*/  ISETP.NE.AND P0, PT, R0, 0x1, PT ;  /* 0x000000010000780c */ /* 0x001fda0003f05270 */
[----:B------:R-:W0:Y:S08]  /*8100*/  @P0 LDC R0, c[0x0][0x42c] ;  /* 0x00010b00ff000b82 */ /* 0x000e300000000800 */
[----:B-1----:R-:W1:Y:S01]  /*8110*/  @P0 LDC R9, c[0x0][0x430] ;  /* 0x00010c00ff090b82 */ /* 0x002e620000000800 */
[----:B------:R-:W-:Y:S02]  /*8120*/  CS2R R32, SRZ ;  /* 0x0000000000207805 */ /* 0x000fe4000001ff00 */
[----:B------:R-:W-:-:S06]  /*8130*/  CS2R R34, SRZ ;  /* 0x0000000000227805 */ /* 0x000fcc000001ff00 */
[----:B------:R0:W5:Y:S02]  /*8140*/  @!P1 LDG.E.128 R32, desc[UR38][R12.64] ;  /* 0x000000260c209981 */ /* 0x000164000c1e1d00 */
[----:B0-----:R-:W-:Y:S02]  /*8150*/  IMAD.MOV.U32 R12, RZ, RZ, R46 ;  /* 0x000000ffff0c7224 */ /* 0x001fe400078e002e */
[----:B------:R-:W-:Y:S02]  /*8160*/  IMAD.MOV.U32 R13, RZ, RZ, R23 ;  /* 0x000000ffff0d7224 */ /* 0x000fe400078e0017 */
[----:B--2---:R-:W-:-:S04]  /*8170*/  IMAD R3, R59, 0xc0, R17 ;  /* 0x000000c03b037824 */ /* 0x004fc800078e0211 */
[----:B---3--:R-:W-:-:S04]  /*8180*/  IMAD R3, R50, 0x60, R3 ;  /* 0x0000006032037824 */ /* 0x008fc800078e0203 */
[----:B------:R-:W-:-:S05]  /*8190*/  @P0 IMAD.HI.U32 R0, R3, R0, RZ ;  /* 0x0000000003000227 */ /* 0x000fca00078e00ff */
[----:B-1----:R-:W-:-:S04]  /*81a0*/  @P0 SHF.R.U32.HI R3, RZ, R9, R0 ;  /* 0x00000009ff030219 */ /* 0x002fc80000011600 */
[----:B------:R-:W-:Y:S01]  /*81b0*/  SHF.R.S32.HI R9, RZ, 0x1f, R3 ;  /* 0x0000001fff097819 */ /* 0x000fe20000011403 */
[----:B------:R-:W-:-:S04]  /*81c0*/  IMAD.MOV.U32 R50, RZ, RZ, R48 ;  /* 0x000000ffff327224 */ /* 0x000fc800078e0030 */
[C---:B------:R-:W-:Y:S02]  /*81d0*/  IMAD R0, R9.reuse, R4, RZ ;  /* 0x0000000409007224 */ /* 0x040fe400078e02ff */
[----:B------:R-:W-:Y:S02]  /*81e0*/  IMAD R14, R9, R6, RZ ;  /* 0x00000006090e7224 */ /* 0x000fe400078e02ff */
[----:B------:R-:W-:-:S04]  /*81f0*/  IMAD.WIDE.U32 R8, R3, R4, R50 ;  /* 0x0000000403087225 */ /* 0x000fc800078e0032 */
[----:B------:R-:W-:-:S04]  /*8200*/  IMAD.WIDE.U32 R12, R3, R6, R12 ;  /* 0x00000006030c7225 */ /* 0x000fc800078e000c */
[C---:B------:R-:W-:Y:S02]  /*8210*/  IMAD R5, R3.reuse, R5, R0 ;  /* 0x0000000503057224 */ /* 0x040fe400078e0200 */
[----:B------:R-:W-:Y:S01]  /*8220*/  IMAD R3, R3, R7, R14 ;  /* 0x0000000703037224 */ /* 0x000fe200078e020e */
[----:B------:R-:W-:Y:S01]  /*8230*/  LEA R4, P0, R8, UR4, 0x1 ;  /* 0x0000000408047c11 */ /* 0x000fe2000f8008ff */
[----:B------:R-:W-:Y:S01]  /*8240*/  IMAD.IADD R5, R9, 0x1, R5 ;  /* 0x0000000109057824 */ /* 0x000fe200078e0205 */
[----:B------:R-:W-:Y:S01]  /*8250*/  LEA R0, P1, R12, UR6, 0x1 ;  /* 0x000000060c007c11 */ /* 0x000fe2000f8208ff */
[----:B------:R-:W-:Y:S01]  /*8260*/  IMAD.IADD R3, R13, 0x1, R3 ;  /* 0x000000010d037824 */ /* 0x000fe200078e0203 */
[----:B------:R-:W-:Y:S02]  /*8270*/  UMOV UR4, 0xffffffff ;  /* 0xffffffff00047882 */ /* 0x000fe40000000000 */
[----:B------:R-:W-:Y:S02]  /*8280*/  LEA.HI.X R5, R8, UR5, R5, 0x1, P0 ;  /* 0x0000000508057c11 */ /* 0x000fe400080f0c05 */
[----:B------:R-:W-:-:S02]  /*8290*/  LEA.HI.X R3, R12, UR7, R3, 0x1, P1 ;  /* 0x000000070c037c11 */ /* 0x000fc400088f0c03 */
[----:B----4-:R-:W-:Y:S01]  /*82a0*/  LEA.HI R6, R58, R58, RZ, 0x1 ;  /* 0x0000003a3a067211 */ /* 0x010fe200078f08ff */
[----:B------:R-:W-:Y:S06]  /*82b0*/  BRA.DIV UR4, `(.L_x_11673) ;  /* 0x0000016604787947 */ /* 0x000fec000b800000 */
.L_x_11930:
[----:B------:R-:W-:-:S03]  /*82c0*/  UMOV UR4, 0xffffffff ;  /* 0xffffffff00047882 */ /* 0x000fc60000000000 */
[----:B------:R-:W-:Y:S05]  /*82d0*/  BRA.DIV UR4, `(.L_x_11674) ;  /* 0x0000016604987947 */ /* 0x000fea000b800000 */
.L_x_11933:
[----:B------:R-:W-:-:S03]  /*82e0*/  UMOV UR4, 0xffffffff ;  /* 0xffffffff00047882 */ /* 0x000fc60000000000 */
[----:B------:R-:W-:Y:S05]  /*82f0*/  BRA.DIV UR4, `(.L_x_11675) ;  /* 0x0000016604b87947 */ /* 0x000fea000b800000 */
.L_x_11936:
[----:B------:R-:W-:-:S03]  /*8300*/  UMOV UR4, 0xffffffff ;  /* 0xffffffff00047882 */ /* 0x000fc60000000000 */
[----:B------:R-:W-:Y:S05]  /*8310*/  BRA.DIV UR4, `(.L_x_11676) ;  /* 0x0000016604d87947 */ /* 0x000fea000b800000 */
.L_x_11939:
[----:B------:R-:W-:-:S03]  /*8320*/  UMOV UR4, 0xffffffff ;  /* 0xffffffff00047882 */ /* 0x000fc60000000000 */
[----:B------:R-:W-:Y:S05]  /*8330*/  BRA.DIV UR4, `(.L_x_11677) ;  /* 0x0000016604f87947 */ /* 0x000fea000b800000 */
.L_x_11942:
[----:B------:R-:W-:Y:S01]  /*8340*/  UMOV UR4, 0xffffffff ;  /* 0xffffffff00047882 */ /* 0x000fe20000000000 */
[----:B------:R-:W-:Y:S02]  /*8350*/  LOP3.LUT R6, R6, 0xfffffffe, RZ, 0xc0, !PT ;  /* 0xfffffffe06067812 */ /* 0x000fe400078ec0ff */
[----:B------:R-:W-:Y:S05]  /*8360*/  BRA.DIV UR4, `(.L_x_11678) ;  /* 0x0000016a04147947 */ /* 0x000fea000b800000 */
.L_x_11945:
[----:B------:R-:W-:Y:S01]  /*8370*/  UMOV UR4, 0xffffffff ;  /* 0xffffffff00047882 */ /* 0x000fe20000000000 */
[----:B------:R-:W-:Y:S02]  /*8380*/  IMAD.IADD R5, R58, 0x1, -R6 ;  /* 0x000000013a057824 */ /* 0x000fe400078e0a06 */
[----:B------:R-:W-:Y:S05]  /*8390*/  BRA.DIV UR4, `(.L_x_11679) ;  /* 0x0000016a04307947 */ /* 0x000fea000b800000 */
.L_x_11948:
[----:B------:R-:W-:Y:S01]  /*83a0*/  UMOV UR4, 0xffffffff ;  /* 0xffffffff00047882 */ /* 0x000fe20000000000 */
[----:B------:R-:W-:Y:S02]  /*83b0*/  SHF.L.U32 R5, R5, 0x1f, RZ ;  /* 0x0000001f05057819 */ /* 0x000fe400000006ff */
[----:B------:R-:W-:Y:S05]  /*83c0*/  BRA.DIV UR4, `(.L_x_11680) ;  /* 0x0000016a044c7947 */ /* 0x000fea000b800000 */
.L_x_11951:
[----:B------:R-:W0:Y:S01]  /*83d0*/  SYNCS.PHASECHK.TRANS64.TRYWAIT P1, [R2+URZ+0x16800], R5 ;  /* 0x01680005020075a7 */ /* 0x000e22000802017f */
[----:B-----5:R-:W-:Y:S01]  /*83e0*/  IMAD.MOV.U32 R0, RZ, RZ, R28 ;  /* 0x000000ffff007224 */ /* 0x020fe200078e001c */
        /* <DEDUP_REMOVED lines=12> */
[C---:B------:R-:W-:Y:S01]  /*84b0*/  PRMT R49, R0.reuse, 0x7610, R49 ;  /* 0x0000761000317816 */ /* 0x040fe20000000031 */
        /* <DEDUP_REMOVED lines=11> */
[-C--:B------:R-:W-:Y:S01]  /*8570*/  ISETP.GE.OR P2, PT, R17, R54.reuse, P0 ;  /* 0x000000361100720c */ /* 0x080fe20000746670 */
[----:B------:R-:W-:Y:S01]  /*8580*/  IMAD.MOV.U32 R6, RZ, RZ, R41 ;  /* 0x000000ffff067224 */ /* 0x000fe200078e0029 */
[----:B------:R-:W-:Y:S01]  /*8590*/  ISETP.GE.OR P0, PT, R56, R54, P0 ;  /* 0x000000363800720c */ /* 0x000fe20000706670 */
[----:B------:R-:W-:Y:S01]  /*85a0*/  IMAD.MOV.U32 R15, RZ, RZ, R42 ;  /* 0x000000ffff0f7224 */ /* 0x000fe200078e002a */
[----:B------:R-:W-:Y:S01]  /*85b0*/  PRMT R13, R7, 0x7610, R13 ;  /* 0x00007610070d7816 */ /* 0x000fe2000000000d */
[----:B------:R-:W-:Y:S01]  /*85c0*/  IMAD.MOV.U32 R20, RZ, RZ, R43 ;  /* 0x000000ffff147224 */ /* 0x000fe200078e002b */
[----:B------:R-:W-:-:S02]  /*85d0*/  PRMT R12, R8, 0x7610, R12 ;  /* 0x00007610080c7816 */ /* 0x000fc4000000000c */
[----:B------:R-:W-:Y:S02]  /*85e0*/  PRMT R3, R4, 0x7610, R3 ;  /* 0x0000761004037816 */ /* 0x000fe40000000003 */
[----:B------:R-:W-:Y:S01]  /*85f0*/  PRMT R0, R6, 0x7610, R0 ;  /* 0x0000761006007816 */ /* 0x000fe20000000000 */
[----:B0-----:R-:W-:Y:S06]  /*8600*/  @!P1 BRA `(.L_x_11682) ;  /* 0x0000016400e49947 */ /* 0x001fec0003800000 */
.L_x_11952:
[----:B------:R-:W-:Y:S05]  /*8610*/  BSYNC B1 ;  /* 0x0000000000017941 */ /* 0x000fea0003800000 */
.L_x_11681:
[----:B------:R-:W-:Y:S04]  /*8620*/  BSSY B1, `(.L_x_11683) ;  /* 0x0000070000017945 */ /* 0x000fe80003800000 */
[----:B------:R-:W-:Y:S05]  /*8630*/  @P2 BRA `(.L_x_11684) ;  /* 0x0000000400b82947 */ /* 0x000fea0003800000 */
[----:B------:R-:W1:Y:S01]  /*8640*/  S2R R6, SR_TID.X ;  /* 0x0000000000067919 */ /* 0x000e620000002100 */
[----:B------:R-:W-:Y:S01]  /*8650*/  IMAD.SHL.U32 R10, R10, 0x40, RZ ;  /* 0x000000400a0a7824 */ /* 0x000fe200078e00ff */
[----:B------:R-:W-:Y:S01]  /*8660*/  SHF.R.U64 R53, R32, 0x10, R33 ;  /* 0x0000001020357819 */ /* 0x000fe20000001221 */
[----:B0-----:R-:W-:Y:S01]  /*8670*/  IMAD.IADD R5, R26, 0x1, R21 ;  /* 0x000000011a057824 */ /* 0x001fe200078e0215 */
[----:B------:R-:W-:Y:S02]  /*8680*/  SHF.R.U64 R48, R28, 0x10, R29 ;  /* 0x000000101c307819 */ /* 0x000fe4000000121d */
[----:B------:R-:W-:Y:S02]  /*8690*/  LOP3.LUT R10, R10, 0x1c0, RZ, 0xc0, !PT ;  /* 0x000001c00a0a7812 */ /* 0x000fe400078ec0ff */
[----:B------:R-:W-:Y:S02]  /*86a0*/  SHF.R.U32.HI R57, RZ, 0x10, R35 ;  /* 0x00000010ff397819 */ /* 0x000fe40000011623 */
[----:B------:R-:W-:-:S02]  /*86b0*/  SHF.R.U32.HI R7, RZ, 0x3, R10 ;  /* 0x00000003ff077819 */ /* 0x000fc4000001160a */
[----:B------:R-:W-:Y:S02]  /*86c0*/  LOP3.LUT R4, R10, 0x38, R26, 0xf8, !PT ;  /* 0x000000380a047812 */ /* 0x000fe400078ef81a */
[----:B------:R-:W-:Y:S02]  /*86d0*/  PRMT R53, R49, 0x5410, R53 ;  /* 0x0000541031357816 */ /* 0x000fe40000000035 */
[----:B------:R-:W-:Y:S02]  /*86e0*/  LOP3.LUT R4, R4, R7, RZ, 0x3c, !PT ;  /* 0x0000000704047212 */ /* 0x000fe400078e3cff */
[----:B------:R-:W-:Y:S02]  /*86f0*/  PRMT R48, R12, 0x5432, R48 ;  /* 0x000054320c307816 */ /* 0x000fe40000000030 */
[----:B------:R-:W-:Y:S01]  /*8700*/  PRMT R57, R55, 0x5410, R57 ;  /* 0x0000541037397816 */ /* 0x000fe20000000039 */
[----:B------:R-:W-:Y:S01]  /*8710*/  IMAD.U32 R55, R53, 0x10000, RZ ;  /* 0x0001000035377824 */ /* 0x000fe200078e00ff */
[----:B------:R-:W-:Y:S01]  /*8720*/  SHF.R.U32.HI R54, RZ, 0x10, R33 ;  /* 0x00000010ff367819 */ /* 0x000fe20000011621 */
[----:B------:R-:W-:Y:S01]  /*8730*/  IMAD.U32 R49, R48, 0x10000, RZ ;  /* 0x0001000030317824 */ /* 0x000fe200078e00ff */
[----:B------:R-:W-:-:S02]  /*8740*/  SHF.R.U32.HI R50, RZ, 0x10, R29 ;  /* 0x00000010ff327819 */ /* 0x000fc4000001161d */
[----:B------:R-:W-:Y:S02]  /*8750*/  PRMT R54, R0, 0x5432, R54 ;  /* 0x0000543200367816 */ /* 0x000fe40000000036 */
[----:B------:R-:W-:Y:S02]  /*8760*/  PRMT R50, R13, 0x5432, R50 ;  /* 0x000054320d327816 */ /* 0x000fe40000000032 */
[----:B------:R-:W-:Y:S01]  /*8770*/  LOP3.LUT R53, R53, 0xffff0000, RZ, 0xc0, !PT ;  /* 0xffff000035357812 */ /* 0x000fe200078ec0ff */
[C---:B-1----:R-:W-:Y:S01]  /*8780*/  VIADD R8, R6.reuse, 0xffffff80 ;  /* 0xffffff8006087836 */ /* 0x042fe20000000000 */
[----:B------:R-:W-:Y:S01]  /*8790*/  SHF.R.U32.HI R52, RZ, 0x10, R31 ;  /* 0x00000010ff347819 */ /* 0x000fe2000001161f */
[----:B------:R-:W-:Y:S01]  /*87a0*/  VIADD R9, R6, 0xffffff80 ;  /* 0xffffff8006097836 */ /* 0x000fe20000000000 */
[----:B------:R-:W-:Y:S02]  /*87b0*/  LOP3.LUT R6, R10, 0x38, R5, 0xf8, !PT ;  /* 0x000000380a067812 */ /* 0x000fe400078ef805 */
[----:B------:R-:W-:-:S02]  /*87c0*/  SHF.R.S32.HI R8, RZ, 0x1f, R8 ;  /* 0x0000001fff087819 */ /* 0x000fc40000011408 */
[----:B------:R-:W-:Y:S02]  /*87d0*/  LOP3.LUT R6, R6, R7, RZ, 0x3c, !PT ;  /* 0x0000000706067212 */ /* 0x000fe400078e3cff */
[----:B------:R-:W-:Y:S02]  /*87e0*/  LEA.HI R8, R8, R9, RZ, 0x5 ;  /* 0x0000000908087211 */ /* 0x000fe400078f28ff */
[----:B------:R-:W-:Y:S02]  /*87f0*/  SHF.R.U64 R51, R30, 0x10, R31 ;  /* 0x000000101e337819 */ /* 0x000fe4000000121f */
[----:B------:R-:W-:Y:S02]  /*8800*/  SHF.R.S32.HI R8, RZ, 0x5, R8 ;  /* 0x00000005ff087819 */ /* 0x000fe40000011408 */
[----:B------:R-:W-:Y:S02]  /*8810*/  SHF.R.U64 R56, R34, 0x10, R35 ;  /* 0x0000001022387819 */ /* 0x000fe40000001223 */
[----:B------:R-:W-:Y:S01]  /*8820*/  PRMT R52, R14, 0x5432, R52 ;  /* 0x000054320e347816 */ /* 0x000fe20000000034 */
[----:B------:R-:W-:Y:S01]  /*8830*/  IMAD R47, R8, 0x200, R6 ;  /* 0x00000200082f7824 */ /* 0x000fe200078e0206 */
[----:B------:R-:W-:Y:S01]  /*8840*/  PRMT R51, R58, 0x5410, R51 ;  /* 0x000054103a337816 */ /* 0x000fe20000000033 */
[----:B------:R-:W-:Y:S01]  /*8850*/  IMAD R5, R8, 0x200, R4 ;  /* 0x0000020008057824 */ /* 0x000fe200078e0204 */
[----:B------:R-:W-:Y:S01]  /*8860*/  PRMT R56, R3, 0x5432, R56 ;  /* 0x0000543203387816 */ /* 0x000fe20000000038 */
[----:B------:R-:W-:-:S02]  /*8870*/  IMAD R47, R47, 0x2, R2 ;  /* 0x000000022f2f7824 */ /* 0x000fc400078e0202 */
[----:B------:R-:W-:-:S03]  /*8880*/  IMAD R46, R5, 0x2, R2 ;  /* 0x00000002052e7824 */ /* 0x000fc600078e0202 */
[----:B------:R-:W0:Y:S04]  /*8890*/  LDS.128 R8, [R47+0x8400] ;  /* 0x008400002f087984 */ /* 0x000e280000000c00 */
[----:B------:R-:W1:Y:S01]  /*88a0*/  LDS.128 R4, [R46+0x8400] ;  /* 0x008400002e047984 */ /* 0x000e620000000c00 */
[C---:B0-----:R-:W-:Y:S01]  /*88b0*/  IMAD.U32 R32, R8.reuse, 0x10000, RZ ;  /* 0x0001000008207824 */ /* 0x041fe200078e00ff */
[----:B------:R-:W-:Y:S01]  /*88c0*/  LOP3.LUT R8, R8, 0xffff0000, RZ, 0xc0, !PT ;  /* 0xffff000008087812 */ /* 0x000fe200078ec0ff */
[C---:B------:R-:W-:Y:S01]  /*88d0*/  IMAD.U32 R33, R9.reuse, 0x10000, RZ ;  /* 0x0001000009217824 */ /* 0x040fe200078e00ff */
[----:B------:R-:W-:Y:S01]  /*88e0*/  LOP3.LUT R9, R9, 0xffff0000, RZ, 0xc0, !PT ;  /* 0xffff000009097812 */ /* 0x000fe200078ec0ff */
[----:B-1----:R-:W-:Y:S02]  /*88f0*/  IMAD.U32 R28, R4, 0x10000, RZ ;  /* 0x00010000041c7824 */ /* 0x002fe400078e00ff */
[C---:B------:R-:W-:Y:S01]  /*8900*/  FMUL.FTZ R59, R32.reuse, R55 ;  /* 0x00000037203b7220 */ /* 0x040fe20000410000 */
[-C--:B------:R-:W-:Y:S01]  /*8910*/  FMUL.FTZ R61, R32, R49.reuse ;  /* 0x00000031203d7220 */ /* 0x080fe20000410000 */
[----:B------:R-:W-:Y:S01]  /*8920*/  IMAD.U32 R32, R54, 0x10000, RZ ;  /* 0x0001000036207824 */ /* 0x000fe200078e00ff */
[----:B------:R-:W-:Y:S01]  /*8930*/  LOP3.LUT R4, R4, 0xffff0000, RZ, 0xc0, !PT ;  /* 0xffff000004047812 */ /* 0x000fe200078ec0ff */
[----:B------:R-:W-:Y:S01]  /*8940*/  FFMA.FTZ R59, R28, R49, -R59 ;  /* 0x000000311c3b7223 */ /* 0x000fe2000001083b */
[----:B------:R-:W-:Y:S01]  /*8950*/  LOP3.LUT R49, R48, 0xffff0000, RZ, 0xc0, !PT ;  /* 0xffff000030317812 */ /* 0x000fe200078ec0ff */
[----:B------:R-:W-:Y:S01]  /*8960*/  FFMA.FTZ R61, R28, R55, R61 ;  /* 0x000000371c3d7223 */ /* 0x000fe2000001003d */
[----:B------:R-:W-:-:S02]  /*8970*/  IMAD.U32 R29, R5, 0x10000, RZ ;  /* 0x00010000051d7824 */ /* 0x000fc400078e00ff */
        /* <DEDUP_REMOVED lines=10> */
[----:B------:R-:W-:-:S02]  /*8a20*/  IMAD.U32 R31, R7, 0x10000, RZ ;  /* 0x00010000071f7824 */ /* 0x000fc400078e00ff */
[----:B------:R-:W-:Y:S01]  /*8a30*/  FMUL.FTZ R28, R35, R8 ;  /* 0x00000008231c7220 */ /* 0x000fe20000410000 */
[----:B------:R-:W-:Y:S01]  /*8a40*/  IMAD.U32 R4, R52, 0x10000, RZ ;  /* 0x0001000034047824 */ /* 0x000fe200078e00ff */
[----:B------:R-:W-:Y:S01]  /*8a50*/  LOP3.LUT R50, R50, 0xffff0000, RZ, 0xc0, !PT ;  /* 0xffff000032327812 */ /* 0x000fe200078ec0ff */
[----:B------:R-:W-:Y:S01]  /*8a60*/  FFMA.FTZ R32, R29, R32, R33 ;  /* 0x000000201d207223 */ /* 0x000fe20000010021 */
[----:B------:R-:W-:Y:S01]  /*8a70*/  LOP3.LUT R54, R54, 0xffff0000, RZ, 0xc0, !PT ;  /* 0xffff000036367812 */ /* 0x000fe200078ec0ff */
[-C--:B------:R-:W-:Y:S01]  /*8a80*/  FMUL.FTZ R62, R35, R4.reuse ;  /* 0x00000004233e7220 */ /* 0x080fe20000410000 */
[----:B------:R-:W-:Y:S01]  /*8a90*/  LOP3.LUT R5, R5, 0xffff0000, RZ, 0xc0, !PT ;  /* 0xffff000005057812 */ /* 0x000fe200078ec0ff */
[----:B------:R-:W-:Y:S01]  /*8aa0*/  FFMA.FTZ R53, R31, R4, -R28 ;  /* 0x000000041f357223 */ /* 0x000fe2000001081c */
[C---:B------:R-:W-:Y:S01]  /*8ab0*/  FMUL.FTZ R35, R9.reuse, R50 ;  /* 0x0000003209237220 */ /* 0x040fe20000410000 */
[----:B------:R-:W-:Y:S01]  /*8ac0*/  FMUL.FTZ R4, R9, R54 ;  /* 0x0000003609047220 */ /* 0x000fe20000410000 */
[----:B------:R-:W-:-:S02]  /*8ad0*/  IMAD.U32 R34, R10, 0x10000, RZ ;  /* 0x000100000a227824 */ /* 0x000fc400078e00ff */
[----:B------:R-:W-:Y:S01]  /*8ae0*/  FFMA.FTZ R62, R31, R8, R62 ;  /* 0x000000081f3e7223 */ /* 0x000fe2000001003e */
[----:B------:R-:W-:Y:S02]  /*8af0*/  IMAD.U32 R33, R56, 0x10000, RZ ;  /* 0x0001000038217824 */ /* 0x000fe400078e00ff */
[----:B------:R-:W-:Y:S01]  /*8b00*/  FFMA.FTZ R9, R5, R50, -R4 ;  /* 0x0000003205097223 */ /* 0x000fe20000010804 */
[----:B------:R-:W-:Y:S02]  /*8b10*/  IMAD.U32 R29, R51, 0x10000, RZ ;  /* 0x00010000331d7824 */ /* 0x000fe400078e00ff */
[----:B------:R-:W-:Y:S01]  /*8b20*/  FFMA.FTZ R35, R5, R54, R35 ;  /* 0x0000003605237223 */ /* 0x000fe20000010023 */
[----:B------:R-:W-:Y:S01]  /*8b30*/  IMAD.U32 R30, R6, 0x10000, RZ ;  /* 0x00010000061e7824 */ /* 0x000fe200078e00ff */
        /* <DEDUP_REMOVED lines=30> */
.L_x_11684:
[----:B------:R-:W-:Y:S05]  /*8d20*/  BSYNC B1 ;  /* 0x0000000000017941 */ /* 0x000fea0003800000 */
.L_x_11683:
[----:B------:R-:W-:Y:S02]  /*8d30*/  PRMT R0, R0, 0x5410, R15 ;  /* 0x0000541000007816 */ /* 0x000fe4000000000f */
[----:B------:R-:W-:Y:S01]  /*8d40*/  PRMT R3, R3, 0x5410, R20 ;  /* 0x0000541003037816 */ /* 0x000fe20000000014 */
[----:B------:R-:W-:Y:S06]  /*8d50*/  @P0 BRA `(.L_x_11670) ;  /* 0x00000004009c0947 */ /* 0x000fec0003800000 */
[----:B-1----:R-:W2:Y:S01]  /*8d60*/  LDL R6, [R1+0x28] ;  /* 0x0000280001067983 */ /* 0x002ea20000100800 */
[----:B------:R-:W-:-:S03]  /*8d70*/  VIADD R4, R17, 0x60 ;  /* 0x0000006011047836 */ /* 0x000fc60000000000 */
[----:B------:R-:W3:Y:S01]  /*8d80*/  LDL R46, [R1+0x40] ;  /* 0x00004000012e7983 */ /* 0x000ee20000100800 */
[----:B0-----:R-:W-:Y:S02]  /*8d90*/  IMAD.SHL.U32 R5, R4, 0x40, RZ ;  /* 0x0000004004057824 */ /* 0x001fe400078e00ff */
[----:B------:R-:W-:-:S03]  /*8da0*/  IMAD.IADD R4, R26, 0x1, R21 ;  /* 0x000000011a047824 */ /* 0x000fc600078e0215 */
[----:B------:R-:W-:-:S04]  /*8db0*/  LOP3.LUT R5, R5, 0x1c0, RZ, 0xc0, !PT ;  /* 0x000001c005057812 */ /* 0x000fc800078ec0ff */
[----:B------:R-:W-:Y:S02]  /*8dc0*/  LOP3.LUT R4, R5, 0x38, R4, 0xf8, !PT ;  /* 0x0000003805047812 */ /* 0x000fe400078ef804 */
[----:B------:R-:W-:-:S04]  /*8dd0*/  SHF.R.U32.HI R5, RZ, 0x3, R5 ;  /* 0x00000003ff057819 */ /* 0x000fc80000011605 */
[----:B------:R-:W-:Y:S02]  /*8de0*/  LOP3.LUT R4, R4, R5, RZ, 0x3c, !PT ;  /* 0x0000000504047212 */ /* 0x000fe400078e3cff */
[----:B------:R-:W-:Y:S02]  /*8df0*/  SHF.R.U64 R20, R40, 0x10, R41 ;  /* 0x0000001028147819 */ /* 0x000fe40000001229 */
[--C-:B------:R-:W-:Y:S02]  /*8e00*/  SHF.R.U64 R26, R36, 0x10, R37.reuse ;  /* 0x00000010241a7819 */ /* 0x100fe40000001225 */
[----:B------:R-:W-:Y:S02]  /*8e10*/  SHF.R.U32.HI R37, RZ, 0x10, R37 ;  /* 0x00000010ff257819 */ /* 0x000fe40000011625 */
[----:B------:R-:W-:Y:S02]  /*8e20*/  PRMT R31, R3, 0x5410, R20 ;  /* 0x00005410031f7816 */ /* 0x000fe40000000014 */
[----:B------:R-:W-:-:S02]  /*8e30*/  SHF.R.U32.HI R41, RZ, 0x10, R41 ;  /* 0x00000010ff297819 */ /* 0x000fc40000011629 */
[----:B------:R-:W-:Y:S01]  /*8e40*/  SHF.R.U64 R34, R42, 0x10, R43 ;  /* 0x000000102a227819 */ /* 0x000fe2000000122b */
[----:B------:R-:W-:Y:S01]  /*8e50*/  IMAD.U32 R33, R31, 0x10000, RZ ;  /* 0x000100001f217824 */ /* 0x000fe200078e00ff */
[----:B------:R-:W-:Y:S02]  /*8e60*/  PRMT R26, R23, 0x5410, R26 ;  /* 0x00005410171a7816 */ /* 0x000fe4000000001a */
[----:B------:R-:W-:Y:S02]  /*8e70*/  PRMT R28, R14, 0x5410, R37 ;  /* 0x000054100e1c7816 */ /* 0x000fe40000000025 */
[----:B------:R-:W-:Y:S02]  /*8e80*/  SHF.R.U32.HI R36, RZ, 0x10, R43 ;  /* 0x00000010ff247819 */ /* 0x000fe4000001162b */
[--C-:B------:R-:W-:Y:S01]  /*8e90*/  SHF.R.U64 R30, R38, 0x10, R39.reuse ;  /* 0x00000010261e7819 */ /* 0x100fe20000001227 */
[----:B------:R-:W-:Y:S01]  /*8ea0*/  IMAD.U32 R27, R26, 0x10000, RZ ;  /* 0x000100001a1b7824 */ /* 0x000fe200078e00ff */
[----:B------:R-:W-:-:S02]  /*8eb0*/  SHF.R.U32.HI R39, RZ, 0x10, R39 ;  /* 0x00000010ff277819 */ /* 0x000fc40000011627 */
[C---:B------:R-:W-:Y:S02]  /*8ec0*/  PRMT R32, R0.reuse, 0x5410, R41 ;  /* 0x0000541000207816 */ /* 0x040fe40000000029 */
        /* <DEDUP_REMOVED lines=8> */
[----:B--2---:R-:W-:-:S04]  /*8f50*/  IMAD.IADD R9, R6, 0x1, R4 ;  /* 0x0000000106097824 */ /* 0x004fc800078e0204 */
[----:B------:R-:W-:Y:S01]  /*8f60*/  IMAD R15, R9, 0x2, R2 ;  /* 0x00000002090f7824 */ /* 0x000fe200078e0202 */
[----:B---3--:R-:W0:Y:S04]  /*8f70*/  LDS.128 R4, [R46+0x8400] ;  /* 0x008400002e047984 */ /* 0x008e280000000c00 */
[----:B------:R-:W1:Y:S01]  /*8f80*/  LDS.128 R8, [R15+0x8400] ;  /* 0x008400000f087984 */ /* 0x000e620000000c00 */
[----:B0-----:R-:W-:Y:S02]  /*8f90*/  IMAD.U32 R0, R4, 0x10000, RZ ;  /* 0x0001000004007824 */ /* 0x001fe400078e00ff */
[----:B-1----:R-:W-:-:S04]  /*8fa0*/  IMAD.U32 R14, R8, 0x10000, RZ ;  /* 0x00010000080e7824 */ /* 0x002fc800078e00ff */
[C---:B------:R-:W-:Y:S01]  /*8fb0*/  FMUL.FTZ R37, R14.reuse, R33 ;  /* 0x000000210e257220 */ /* 0x040fe20000410000 */
[-C--:B------:R-:W-:Y:S01]  /*8fc0*/  FMUL.FTZ R39, R14, R27.reuse ;  /* 0x0000001b0e277220 */ /* 0x080fe20000410000 */
[----:B------:R-:W-:Y:S02]  /*8fd0*/  IMAD.U32 R20, R9, 0x10000, RZ ;  /* 0x0001000009147824 */ /* 0x000fe400078e00ff */
[----:B------:R-:W-:Y:S01]  /*8fe0*/  FFMA.FTZ R37, R0, R27, -R37 ;  /* 0x0000001b00257223 */ /* 0x000fe20000010825 */
[----:B------:R-:W-:Y:S02]  /*8ff0*/  IMAD.U32 R27, R28, 0x10000, RZ ;  /* 0x000100001c1b7824 */ /* 0x000fe400078e00ff */
[----:B------:R-:W-:Y:S02]  /*9000*/  IMAD.U32 R23, R11, 0x10000, RZ ;  /* 0x000100000b177824 */ /* 0x000fe400078e00ff */
[----:B------:R-:W-:Y:S02]  /*9010*/  IMAD.U32 R14, R36, 0x10000, RZ ;  /* 0x00010000240e7824 */ /* 0x000fe400078e00ff */
[----:B------:R-:W-:Y:S01]  /*9020*/  FFMA.FTZ R39, R0, R33, R39 ;  /* 0x0000002100277223 */ /* 0x000fe20000010027 */
[----:B------:R-:W-:Y:S01]  /*9030*/  FMUL.FTZ R41, R20, R35 ;  /* 0x0000002314297220 */ /* 0x000fe20000410000 */
[----:B------:R-:W-:-:S02]  /*9040*/  IMAD.U32 R0, R30, 0x10000, RZ ;  /* 0x000100001e007824 */ /* 0x000fc400078e00ff */
[----:B------:R-:W-:Y:S01]  /*9050*/  FMUL.FTZ R33, R20, R27 ;  /* 0x0000001b14217220 */ /* 0x000fe20000410000 */
[----:B------:R-:W-:Y:S01]  /*9060*/  IMAD.U32 R13, R7, 0x10000, RZ ;  /* 0x00010000070d7824 */ /* 0x000fe200078e00ff */
[----:B------:R-:W-:Y:S01]  /*9070*/  LOP3.LUT R8, R8, 0xffff0000, RZ, 0xc0, !PT ;  /* 0xffff000008087812 */ /* 0x000fe200078ec0ff */
[----:B------:R-:W-:Y:S01]  /*9080*/  FMUL.FTZ R20, R23, R14 ;  /* 0x0000000e17147220 */ /* 0x000fe20000410000 */
[----:B------:R-:W-:Y:S01]  /*9090*/  IMAD.U32 R12, R5, 0x10000, RZ ;  /* 0x00010000050c7824 */ /* 0x000fe200078e00ff */
[----:B------:R-:W-:Y:S01]  /*90a0*/  LOP3.LUT R9, R9, 0xffff0000, RZ, 0xc0, !PT ;  /* 0xffff000009097812 */ /* 0x000fe200078ec0ff */
[-C--:B------:R-:W-:Y:S01]  /*90b0*/  FMUL.FTZ R23, R23, R0.reuse ;  /* 0x0000000017177220 */ /* 0x080fe20000410000 */
[----:B------:R-:W-:Y:S01]  /*90c0*/  LOP3.LUT R3, R4, 0xffff0000, RZ, 0xc0, !PT ;  /* 0xffff000004037812 */ /* 0x000fe200078ec0ff */
[C---:B------:R-:W-:Y:S01]  /*90d0*/  FFMA.FTZ R20, R13.reuse, R0, -R20 ;  /* 0x000000000d147223 */ /* 0x040fe20000010814 */
[----:B------:R-:W-:Y:S01]  /*90e0*/  LOP3.LUT R28, R28, 0xffff0000, RZ, 0xc0, !PT ;  /* 0xffff00001c1c7812 */ /* 0x000fe200078ec0ff */
[----:B------:R-:W-:Y:S01]  /*90f0*/  FMUL.FTZ R0, R8, R31 ;  /* 0x0000001f08007220 */ /* 0x000fe20000410000 */
[C---:B------:R-:W-:Y:S01]  /*9100*/  FFMA.FTZ R41, R12.reuse, R27, -R41 ;  /* 0x0000001b0c297223 */ /* 0x040fe20000010829 */
[----:B------:R-:W-:Y:S01]  /*9110*/  FFMA.FTZ R33, R12, R35, R33 ;  /* 0x000000230c217223 */ /* 0x000fe20000010021 */
[----:B------:R-:W-:Y:S01]  /*9120*/  FFMA.FTZ R23, R13, R14, R23 ;  /* 0x0000000e0d177223 */ /* 0x000fe20000010017 */
[----:B------:R-:W-:Y:S01]  /*9130*/  LOP3.LUT R4, R5, 0xffff0000, RZ, 0xc0, !PT ;  /* 0xffff000005047812 */ /* 0x000fe200078ec0ff */
[----:B------:R-:W-:Y:S01]  /*9140*/  FMUL.FTZ R12, R8, R26 ;  /* 0x0000001a080c7220 */ /* 0x000fe20000410000 */
[----:B------:R-:W-:Y:S01]  /*9150*/  FMUL.FTZ R13, R9, R32 ;  /* 0x00000020090d7220 */ /* 0x000fe20000410000 */
[----:B------:R-:W-:-:S02]  /*9160*/  IMAD.U32 R21, R10, 0x10000, RZ ;  /* 0x000100000a157824 */ /* 0x000fc400078e00ff */
[----:B------:R-:W-:Y:S01]  /*9170*/  FFMA.FTZ R26, R3, R26, -R0 ;  /* 0x0000001a031a7223 */ /* 0x000fe20000010800 */
[----:B------:R-:W-:Y:S02]  /*9180*/  IMAD.U32 R8, R34, 0x10000, RZ ;  /* 0x0001000022087824 */ /* 0x000fe400078e00ff */
[----:B------:R-:W-:Y:S01]  /*9190*/  FMUL.FTZ R9, R9, R28 ;  /* 0x0000001c09097220 */ /* 0x000fe20000410000 */
[----:B------:R-:W-:Y:S02]  /*91a0*/  IMAD.U32 R0, R29, 0x10000, RZ ;  /* 0x000100001d007824 */ /* 0x000fe400078e00ff */
[----:B------:R-:W-:Y:S01]  /*91b0*/  FFMA.FTZ R12, R3, R31, R12 ;  /* 0x0000001f030c7223 */ /* 0x000fe2000001000c */
[----:B------:R-:W-:Y:S02]  /*91c0*/  IMAD.U32 R5, R6, 0x10000, RZ ;  /* 0x0001000006057824 */ /* 0x000fe400078e00ff */
[C---:B------:R-:W-:Y:S01]  /*91d0*/  FMUL.FTZ R14, R21.reuse, R8 ;  /* 0x00000008150e7220 */ /* 0x040fe20000410000 */
[C---:B------:R-:W-:Y:S01]  /*91e0*/  FFMA.FTZ R28, R4.reuse, R28, -R13 ;  /* 0x0000001c041c7223 */ /* 0x040fe2000001080d */
[----:B------:R-:W-:Y:S01]  /*91f0*/  FFMA.FTZ R32, R4, R32, R9 ;  /* 0x0000002004207223 */ /* 0x000fe20000010009 */
[----:B------:R-:W-:Y:S01]  /*9200*/  LOP3.LUT R10, R10, 0xffff0000, RZ, 0xc0, !PT ;  /* 0xffff00000a0a7812 */ /* 0x000fe200078ec0ff */
[----:B------:R-:W-:Y:S01]  /*9210*/  FMUL.FTZ R4, R21, R0 ;  /* 0x0000000015047220 */ /* 0x000fe20000410000 */
[----:B------:R-:W-:-:S02]  /*9220*/  LOP3.LUT R11, R11, 0xffff0000, RZ, 0xc0, !PT ;  /* 0xffff00000b0b7812 */ /* 0x000fc400078ec0ff */
[----:B------:R-:W-:Y:S02]  /*9230*/  LOP3.LUT R3, R34, 0xffff0000, RZ, 0xc0, !PT ;  /* 0xffff000022037812 */ /* 0x000fe400078ec0ff */
[----:B------:R-:W-:Y:S02]  /*9240*/  LOP3.LUT R36, R36, 0xffff0000, RZ, 0xc0, !PT ;  /* 0xffff000024247812 */ /* 0x000fe400078ec0ff */
[----:B------:R-:W-:Y:S02]  /*9250*/  LOP3.LUT R29, R29, 0xffff0000, RZ, 0xc0, !PT ;  /* 0xffff00001d1d7812 */ /* 0x000fe400078ec0ff */
[----:B------:R-:W-:Y:S01]  /*9260*/  LOP3.LUT R30, R30, 0xffff0000, RZ, 0xc0, !PT ;  /* 0xffff00001e1e7812 */ /* 0x000fe200078ec0ff */
[C---:B------:R-:W-:Y:S01]  /*9270*/  FFMA.FTZ R14, R5.reuse, R0, -R14 ;  /* 0x00000000050e7223 */ /* 0x040fe2000001080e */
[----:B------:R-:W-:Y:S01]  /*9280*/  LOP3.LUT R6, R6, 0xffff0000, RZ, 0xc0, !PT ;  /* 0xffff000006067812 */ /* 0x000fe200078ec0ff */
        /* <DEDUP_REMOVED lines=20> */
.L_x_11670:
[----:B------:R-:W-:Y:S05]  /*93d0*/  BSYNC B0 ;  /* 0x0000000000007941 */ /* 0x000fea0003800000 */
.L_x_11650:
[----:B------:R-:W-:Y:S01]  /*93e0*/  @!PT LDS RZ, [RZ] ;  /* 0x00000000fffff984 */ /* 0x000fe20000000800 */
[----:B------:R-:W-:Y:S01]  /*93f0*/  @!PT LDS RZ, [RZ] ;  /* 0x00000000fffff984 */ /* 0x000fe20000000800 */
[----:B------:R-:W-:Y:S01]  /*9400*/  @!PT LDS RZ, [RZ] ;  /* 0x00000000fffff984 */ /* 0x000fe20000000800 */
[----:B------:R-:W-:Y:S01]  /*9410*/  @!PT LDS RZ, [RZ] ;  /* 0x00000000fffff984 */ /* 0x000fe20000000800 */
[----:B------:R4:W-:Y:S06]  /*9420*/  MEMBAR.ALL.CTA ;  /* 0x0000000000007992 */ /* 0x0009ec0000008000 */
[----:B----4-:R-:W4:Y:S01]  /*9430*/  FENCE.VIEW.ASYNC.S ;  /* 0x00000000000073c6 */ /* 0x010f220000000000 */
[----:B------:R-:W-:Y:S05]  /*9440*/  WARPSYNC.ALL ;  /* 0x0000000000007948 */ /* 0x000fea0003800000 */
[----:B----4-:R-:W-:Y:S06]  /*9450*/  BAR.SYNC.DEFER_BLOCKING 0xd, 0x180 ;  /* 0x0346000000007b1d */ /* 0x010fec0000010000 */
.L_x_11647:
[----:B-12---:R-:W-:-:S05]  /*9460*/  IMAD.U32 R0, RZ, RZ, UR37 ;  /* 0x00000025ff007e24 */ /* 0x006fca000f8e00ff */
[----:B------:R-:W-:-:S13]  /*9470*/  ISETP.NE.AND P0, PT, R0, 0x3, PT ;  /* 0x000000030000780c */ /* 0x000fda0003f05270 */
[----:B------:R-:W-:Y:S05]  /*9480*/  @!P0 BRA `(.L_x_11685) ;  /* 0x0000000000048947 */ /* 0x000fea0003800000 */
[----:B------:R-:W-:Y:S01]  /*9490*/  BPT.TRAP 0x1 ;  /* 0x000000040000795c */ /* 0x000fe20000300000 */
.L_x_11685:
[----:B------:R-:W-:Y:S01]  /*94a0*/  IMAD R89, R16, 0x8, R2 ;  /* 0x0000000810597824 */ /* 0x000fe200078e0202 */
[----:B------:R-:W-:-:S04]  /*94b0*/  SHF.L.U32 R0, R19, 0x1f, RZ ;  /* 0x0000001f13007819 */ /* 0x000fc800000006ff */
[----:B------:R1:W2:Y:S01]  /*94c0*/  SYNCS.PHASECHK.TRANS64.TRYWAIT P2, [R89+URZ+0x16830], R0 ;  /* 0x01683000590075a7 */ /* 0x0002a2000804017f */
[----:B------:R-:W-:Y:S05]  /*94d0*/  @!P0 BRA `(.L_x_11686) ;  /* 0x0000000000048947 */ /* 0x000fea0003800000 */
[----:B------:R-:W-:Y:S01]  /*94e0*/  BPT.TRAP 0x1 ;  /* 0x000000040000795c */ /* 0x000fe20000300000 */
.L_x_11686:
[----:B0--3--:R-:W0:Y:S01]  /*94f0*/  S2R R7, SR_TID.X ;  /* 0x0000000000077919 */ /* 0x009e220000002100 */
        /* <DEDUP_REMOVED lines=9> */
[----:B------:R-:W-:-:S05]  /*9590*/  IMAD.HI R3, R24, 0x55555556, RZ ;  /* 0x5555555618037827 */ /* 0x000fca00078e02ff */
[----:B------:R-:W-:Y:S02]  /*95a0*/  LEA.HI R3, R3, R3, RZ, 0x1 ;  /* 0x0000000303037211 */ /* 0x000fe400078f08ff */
[----:B0-----:R-:W-:Y:S02]  /*95b0*/  LOP3.LUT R8, R7, 0x7f, RZ, 0xc0, !PT ;  /* 0x0000007f07087812 */ /* 0x001fe400078ec0ff */
[----:B------:R-:W-:Y:S01]  /*95c0*/  LOP3.LUT R7, R6, 0xfffffff8, RZ, 0xc0, !PT ;  /* 0xfffffff806077812 */ /* 0x000fe200078ec0ff */
[----:B------:R-:W-:Y:S01]  /*95d0*/  IMAD R3, R3, -0x3, R24 ;  /* 0xfffffffd03037824 */ /* 0x000fe200078e0218 */
[----:B------:R-:W-:-:S03]  /*95e0*/  ISETP.NE.AND P1, PT, R8, RZ, PT ;  /* 0x000000ff0800720c */ /* 0x000fc60003f25270 */
[----:B------:R-:W-:-:S04]  /*95f0*/  IMAD.IADD R4, R4, 0x1, -R7 ;  /* 0x0000000104047824 */ /* 0x000fc800078e0a07 */
[----:B------:R-:W-:Y:S01]  /*9600*/  IMAD R4, R5, 0x10, R4 ;  /* 0x0000001005047824 */ /* 0x000fe200078e0204 */
[----:B--2---:R-:W-:Y:S06]  /*9610*/  @P2 BRA `(.L_x_11687) ;  /* 0x0000000000082947 */ /* 0x004fec0003800000 */
[----:B------:R-:W0:Y:S02]  /*9620*/  SYNCS.PHASECHK.TRANS64.TRYWAIT P2, [R89+URZ+0x16830], R0 ;  /* 0x01683000590075a7 */ /* 0x000e24000804017f */
[----:B0-----:R-:W-:Y:S05]  /*9630*/  @!P2 BRA `(.L_x_11688) ;  /* 0x0000015400eca947 */ /* 0x001fea0003800000 */
.L_x_11687:
[----:B------:R-:W-:Y:S05]  /*9640*/  WARPSYNC.ALL ;  /* 0x0000000000007948 */ /* 0x000fea0003800000 */
[----:B------:R-:W-:Y:S02]  /*9650*/  IMAD R156, R3, 0x40, R4 ;  /* 0x00000040039c7824 */ /* 0x000fe400078e0204 */
[----:B01----:R-:W-:Y:S01]  /*9660*/  VIADD R0, R2, 0xe400 ;  /* 0x0000e40002007836 */ /* 0x003fe20000000000 */
[----:B------:R-:W-:-:S04]  /*9670*/  LOP3.LUT R6, R25, 0x10000, RZ, 0xfc, !PT ;  /* 0x0001000019067812 */ /* 0x000fc800078efcff */
[----:B------:R-:W-:-:S04]  /*9680*/  SHF.R.U32.HI R0, RZ, 0x4, R0 ;  /* 0x00000004ff007819 */ /* 0x000fc80000011600 */
[----:B------:R-:W-:-:S04]  /*9690*/  LOP3.LUT R0, R0, 0x3fff, RZ, 0xc0, !PT ;  /* 0x00003fff00007812 */ /* 0x000fc800078ec0ff */
[----:B------:R-:W-:Y:S01]  /*96a0*/  LOP3.LUT R3, R0, 0x10000, RZ, 0xfc, !PT ;  /* 0x0001000000037812 */ /* 0x000fe200078efcff */
[----:B------:R-:W-:Y:S02]  /*96b0*/  IMAD.MOV.U32 R7, RZ, RZ, 0x40000040 ;  /* 0x40000040ff077424 */ /* 0x000fe400078e00ff */
[----:B------:R-:W-:Y:S02]  /*96c0*/  IMAD.MOV.U32 R5, RZ, RZ, 0x40000040 ;  /* 0x40000040ff057424 */ /* 0x000fe400078e00ff */
[----:B------:R-:W-:Y:S01]  /*96d0*/  IMAD R4, R16, 0x400, R3 ;  /* 0x0000040010047824 */ /* 0x000fe200078e0203 */
[C---:B------:R-:W-:Y:S01]  /*96e0*/  R2UR UR4, R6.reuse ;  /* 0x00000000060472ca */ /* 0x040fe200000e0000 */
[----:B------:R-:W-:Y:S01]  /*96f0*/  WARPGROUP.ARRIVE ;  /* 0x00000000000079c5 */ /* 0x000fe20000000000 */
[----:B------:R-:W-:Y:S01]  /*9700*/  R2UR UR5, R7 ;  /* 0x00000000070572ca */ /* 0x000fe200000e0000 */
[----:B------:R-:W-:Y:S01]  /*9710*/  VIADD R12, R6, 0x2 ;  /* 0x00000002060c7836 */ /* 0x000fe20000000000 */
[C---:B------:R-:W-:Y:S01]  /*9720*/  R2UR UR6, R4.reuse ;  /* 0x00000000040672ca */ /* 0x040fe200000e0000 */
[----:B------:R-:W-:Y:S01]  /*9730*/  IMAD.MOV.U32 R13, RZ, RZ, 0x40000040 ;  /* 0x40000040ff0d7424 */ /* 0x000fe200078e00ff */
[----:B------:R-:W-:Y:S01]  /*9740*/  R2UR UR7, R5 ;  /* 0x00000000050772ca */ /* 0x000fe200000e0000 */
[----:B------:R-:W-:Y:S01]  /*9750*/  IMAD.MOV.U32 R9, RZ, RZ, 0x40000040 ;  /* 0x40000040ff097424 */ /* 0x000fe200078e00ff */
[----:B------:R0:W-:Y:S01]  /*9760*/  STL [R1+0xc], R3 ;  /* 0x00000c0301007387 */ /* 0x0001e20000100800 */
[----:B------:R-:W-:-:S03]  /*9770*/  VIADD R8, R4, 0x2 ;  /* 0x0000000204087836 */ /* 0x000fc60000000000 */
[----:B------:R-:W2:Y:S04]  /*9780*/  LDL R110, [R1+0x20] ;  /* 0x00002000016e7983 */ /* 0x000ea80000100800 */
[----:B------:R-:W3:Y:S03]  /*9790*/  LDL R111, [R1+0x24] ;  /* 0x00002400016f7983 */ /* 0x000ee60000100800 */
[----:B------:R-:W-:Y:S01]  /*97a0*/  HGMMA.64x128x16.F32.BF16 R24, gdesc[UR4], RZ, !UPT, gsb0 ;  /* 0x01e00000041879f0 */ /* 0x000fe2000c0018ff */
[----:B------:R-:W-:Y:S01]  /*97b0*/  R2UR UR4, R12 ;  /* 0x000000000c0472ca */ /* 0x000fe200000e0000 */
[----:B------:R-:W4:Y:S01]  /*97c0*/  LDL R109, [R1+0x14] ;  /* 0x00001400016d7983 */ /* 0x000f220000100800 */
[----:B------:R-:W-:-:S02]  /*97d0*/  R2UR UR5, R13 ;  /* 0x000000000d0572ca */ /* 0x000fc400000e0000 */
[----:B------:R-:W-:Y:S02]  /*97e0*/  R2UR UR6, R8 ;  /* 0x00000000080672ca */ /* 0x000fe400000e0000 */
[----:B------:R-:W-:Y:S01]  /*97f0*/  R2UR UR7, R9 ;  /* 0x00000000090772ca */ /* 0x000fe200000e0000 */
[----:B------:R-:W-:Y:S02]  /*9800*/  VIADD R10, R6, 0x4 ;  /* 0x00000004060a7836 */ /* 0x000fe40000000000 */
[----:B------:R-:W-:Y:S02]  /*9810*/  VIADD R8, R4, 0x4 ;  /* 0x0000000404087836 */ /* 0x000fe40000000000 */
[----:B------:R-:W-:Y:S02]  /*9820*/  IMAD.MOV.U32 R11, RZ, RZ, 0x40000040 ;  /* 0x40000040ff0b7424 */ /* 0x000fe400078e00ff */
[----:B------:R-:W-:Y:S01]  /*9830*/  IMAD.MOV.U32 R9, RZ, RZ, 0x40000040 ;  /* 0x40000040ff097424 */ /* 0x000fe200078e00ff */
[----:B------:R-:W-:-:S02]  /*9840*/  WARPGROUP.DEPBAR.LE gsb0, 0x0 ;  /* 0x00008000000079c5 */ /* 0x000fc40000010000 */
        /* <DEDUP_REMOVED lines=8> */
[----:B------:R-:W-:Y:S02]  /*98d0*/  IMAD.MOV.U32 R9, RZ, RZ, 0x40000040 ;  /* 0x40000040ff097424 */ /* 0x000fe400078e00ff */
[----:B------:R-:W-:Y:S01]  /*98e0*/  IMAD.MOV.U32 R5, RZ, RZ, 0x40000040 ;  /* 0x40000040ff057424 */ /* 0x000fe200078e00ff */
[----:B------:R-:W-:Y:S02]  /*98f0*/  WARPGROUP.DEPBAR.LE gsb0, 0x0 ;  /* 0x00008000000079c5 */ /* 0x000fe40000010000 */
[----:B------:R-:W-:-:S06]  /*9900*/  WARPGROUP.ARRIVE ;  /* 0x00000000000079c5 */ /* 0x000fcc0000000000 */
[----:B------:R-:W-:Y:S01]  /*9910*/  HGMMA.64x128x16.F32.BF16 R24, gdesc[UR4], R24, gsb0 ;  /* 0x01e00000041879f0 */ /* 0x000fe20008001818 */
[----:B------:R-:W-:Y:S02]  /*9920*/  R2UR UR4, R8 ;  /* 0x00000000080472ca */ /* 0x000fe400000e0000 */
[----:B------:R-:W-:Y:S02]  /*9930*/  R2UR UR5, R9 ;  /* 0x00000000090572ca */ /* 0x000fe400000e0000 */
[----:B------:R-:W-:Y:S02]  /*9940*/  R2UR UR6, R4 ;  /* 0x00000000040672ca */ /* 0x000fe400000e0000 */
[----:B------:R-:W-:Y:S01]  /*9950*/  R2UR UR7, R5 ;  /* 0x00000000050772ca */ /* 0x000fe200000e0000 */
[----:B------:R-:W-:Y:S02]  /*9960*/  WARPGROUP.DEPBAR.LE gsb0, 0x0 ;  /* 0x00008000000079c5 */ /* 0x000fe40000010000 */
[----:B------:R-:W-:-:S10]  /*9970*/  WARPGROUP.ARRIVE ;  /* 0x00000000000079c5 */ /* 0x000fd40000000000 */
[----:B------:R-:W-:Y:S01]  /*9980*/  HGMMA.64x128x16.F32.BF16 R24, gdesc[UR4], R24, gsb0 ;  /* 0x01e00000041879f0 */ /* 0x000fe20008001818 */
[----:B------:R-:W-:Y:S01]  /*9990*/  ULDC.64 UR4, c[0x0][0x9d8] ;  /* 0x0002760000047ab9 */ /* 0x000fe20000000a00 */
[----:B------:R-:W-:Y:S02]  /*99a0*/  ULDC.64 UR6, c[0x0][0x9e0] ;  /* 0x0002780000067ab9 */ /* 0x000fe40000000a00 */
[----:B------:R-:W-:Y:S01]  /*99b0*/  UISETP.GE.AND UP0, UPT, UR7, 0x1, UPT ;  /* 0x000000010700788c */ /* 0x000fe2000bf06270 */
[----:B------:R-:W-:-:S05]  /*99c0*/  @!P1 VIADD R89, R89, 0x16840 ;  /* 0x0001684059599836 */ /* 0x000fca0000000000 */
[----:B------:R-:W-:Y:S01]  /*99d0*/  PLOP3.LUT P2, PT, PT, PT, UP0, 0x40, 0x0 ;  /* 0x000000000000781c */ /* 0x000fe20003f4e808 */
[----:B------:R-:W-:Y:S01]  /*99e0*/  ULOP3.LUT UR30, URZ, UR5, URZ, 0x33, !UPT ;  /* 0x000000053f1e7292 */ /* 0x000fe2000f8e333f */
[----:B------:R-:W-:Y:S01]  /*99f0*/  @!P1 PRMT R89, RZ, 0x654, R89 ;  /* 0x00000654ff599816 */ /* 0x000fe20000000059 */
[----:B----4-:R-:W-:Y:S01]  /*9a00*/  IMAD R156, R109, 0xc0, R156 ;  /* 0x000000c06d9c7824 */ /* 0x010fe200078e029c */
[----:B------:R-:W-:Y:S02]  /*9a10*/  WARPGROUP.DEPBAR.LE gsb0, 0x0 ;  /* 0x00008000000079c5 */ /* 0x000fe40000010000 */
[----:B------:R-:W-:Y:S01]  /*9a20*/  FMUL.FTZ R96, R37, UR4 ;  /* 0x0000000425607c20 */ /* 0x000fe20008410000 */
[----:B------:R-:W-:Y:S02]  /*9a30*/  IMAD.MOV.U32 R37, RZ, RZ, -0x80 ;  /* 0xffffff80ff257424 */ /* 0x000fe400078e00ff */
[----:B------:R-:W-:Y:S01]  /*9a40*/  FMUL.FTZ R99, R44, UR4 ;  /* 0x000000042c637c20 */ /* 0x000fe20008410000 */
[----:B------:R-:W-:Y:S01]  /*9a50*/  FMUL.FTZ R44, R74, UR4 ;  /* 0x000000044a2c7c20 */ /* 0x000fe20008410000 */
[----:B0-----:R-:W-:Y:S01]  /*9a60*/  FMUL.FTZ R3, R24, UR4 ;  /* 0x0000000418037c20 */ /* 0x001fe20008410000 */
        /* <DEDUP_REMOVED lines=29> */
[----:B--2---:R-:W-:-:S02]  /*9c40*/  IMAD.IADD R48, R110, 0x1, R80 ;  /* 0x000000016e307824 */ /* 0x004fc400078e0250 */
        /* <DEDUP_REMOVED lines=32> */
[----:B---3--:R-:W-:Y:S01]  /*9e50*/  IADD3 R50, -R111, 0x1, R48 ;  /* 0x000000016f327810 */ /* 0x008fe20007ffe130 */
[----:B------:R-:W0:Y:S01]  /*9e60*/  MUFU.TANH R3, R3 ;  /* 0x0000000300037308 */ /* 0x000e220000002400 */
[----:B------:R1:W-:Y:S03]  /*9e70*/  @!P1 SYNCS.ARRIVE.TRANS64.RED.A1T0 RZ, [R89+URZ], RZ ;  /* 0x000000ff59ff99a7 */ /* 0x0003e6000810043f */
[----:B------:R-:W-:-:S04]  /*9e80*/  IMAD R50, R155, -0x2, R50 ;  /* 0xfffffffe9b327824 */ /* 0x000fc800078e0232 */
[----:B------:R-:W2:Y:S01]  /*9e90*/  MUFU.TANH R90, R90 ;  /* 0x0000005a005a7308 */ /* 0x000ea20000002400 */
[----:B------:R-:W-:-:S07]  /*9ea0*/  IMAD R81, R155, -0x2, R48 ;  /* 0xfffffffe9b517824 */ /* 0x000fce00078e0230 */
[----:B------:R-:W3:Y:S01]  /*9eb0*/  MUFU.TANH R0, R0 ;  /* 0x0000000000007308 */ /* 0x000ee20000002400 */
[----:B------:R-:W-:-:S07]  /*9ec0*/  VIADD R82, R50, UR6 ;  /* 0x0000000632527c36 */ /* 0x000fce0008000000 */
        /* <DEDUP_REMOVED lines=78> */
.L_x_11691:
[----:B------:R-:W-:-:S06]  /*a3b0*/  UISETP.NE.AND UP1, UPT, UR7, 0x1, UPT ;  /* 0x000000010700788c */ /* 0x000fcc000bf25270 */
[----:B------:R-:W-:-:S05]  /*a3c0*/  PLOP3.LUT P2, PT, PT, PT, UP1, 0x80, 0x0 ;  /* 0x000000000000781c */ /* 0x000fca0003f4f018 */
[----:B------:R-:W-:-:S08]  /*a3d0*/  @UP1 ULDC.64 UR4, c[0x0][0x9e8] ;  /* 0x00027a0000041ab9 */ /* 0x000fd00000000a00 */
[----:B------:R-:W-:-:S05]  /*a3e0*/  @P2 IMAD.HI.U32 R49, R48, UR4, RZ ;  /* 0x0000000430312c27 */ /* 0x000fca000f8e00ff */
[----:B------:R-:W-:-:S07]  /*a3f0*/  @P2 SHF.R.U32.HI R48, RZ, UR5, R49 ;  /* 0x00000005ff302c19 */ /* 0x000fce0008011631 */
.L_x_11692:
[----:B------:R-:W-:Y:S05]  /*a400*/  BSYNC B0 ;  /* 0x0000000000007941 */ /* 0x000fea0003800000 */
.L_x_11690:
[----:B------:R-:W-:-:S04]  /*a410*/  IMAD R48, R48, UR7, -R79 ;  /* 0x0000000730307c24 */ /* 0x000fc8000f8e0a4f */
[----:B------:R-:W-:-:S05]  /*a420*/  IMAD R48, R155, -0x2, R48 ;  /* 0xfffffffe9b307824 */ /* 0x000fca00078e0230 */
[----:B------:R-:W-:Y:S02]  /*a430*/  VIMNMX R78, R78, R48, !PT ;  /* 0x000000304e4e7248 */ /* 0x000fe40007fe0100 */
[----:B------:R-:W-:-:S07]  /*a440*/  VIADDMNMX R77, R48, UR7, R77, PT ;  /* 0x00000007304d7c46 */ /* 0x000fce000b80014d */
.L_x_11689:
[----:B------:R-:W-:Y:S01]  /*a450*/  ISETP.GE.AND P3, PT, R80, 0x9, PT ;  /* 0x000000095000780c */ /* 0x000fe20003f66270 */
[----:B------:R-:W-:Y:S01]  /*a460*/  VIADD R157, R156, 0x8 ;  /* 0x000000089c9d7836 */ /* 0x000fe20000000000 */
[----:B------:R-:W-:Y:S02]  /*a470*/  ISETP.GE.AND P2, PT, R80, 0x2, PT ;  /* 0x000000025000780c */ /* 0x000fe40003f46270 */
[----:B------:R-:W-:Y:S02]  /*a480*/  LOP3.LUT R22, R22, 0xfffffffd, RZ, 0xc0, !PT ;  /* 0xfffffffd16167812 */ /* 0x000fe400078ec0ff */
[----:B------:R-:W-:Y:S02]  /*a490*/  ISETP.GT.AND P4, PT, R78, 0x1, !P2 ;  /* 0x000000014e00780c */ /* 0x000fe40005784270 */
[----:B------:R-:W-:Y:S02]  /*a4a0*/  ISETP.GE.AND P5, PT, R80, 0xa, PT ;  /* 0x0000000a5000780c */ /* 0x000fe40003fa6270 */
[----:B------:R-:W-:-:S03]  /*a4b0*/  ISETP.LT.OR P4, PT, R77, 0x2, P4 ;  /* 0x000000024d00780c */ /* 0x000fc60002781670 */
[----:B------:R-:W-:Y:S02]  /*a4c0*/  @P3 LOP3.LUT R22, R22, 0x2, RZ, 0xfc, !PT ;  /* 0x0000000216163812 */ /* 0x000fe400078efcff */
[----:B------:R-:W-:Y:S02]  /*a4d0*/  ISETP.GT.AND P3, PT, R78, 0x8, !P3 ;  /* 0x000000084e00780c */ /* 0x000fe40005f64270 */
[----:B------:R-:W-:Y:S02]  /*a4e0*/  FSEL R90, R90, -INF , !P4 ;  /* 0xff8000005a5a7808 */ /* 0x000fe40006000000 */
[----:B------:R-:W-:Y:S02]  /*a4f0*/  ISETP.LT.OR P3, PT, R77, 0x9, P3 ;  /* 0x000000094d00780c */ /* 0x000fe40001f61670 */
[----:B------:R-:W-:Y:S02]  /*a500*/  ISETP.GE.AND P4, PT, R80, 0x11, PT ;  /* 0x000000115000780c */ /* 0x000fe40003f86270 */
[----:B------:R-:W-:-:S02]  /*a510*/  LOP3.LUT R22, R22, 0xfffffffb, RZ, 0xc0, !PT ;  /* 0xfffffffb16167812 */ /* 0x000fc400078ec0ff */
[----:B0-----:R-:W-:Y:S02]  /*a520*/  FSEL R49, R92, -INF , !P3 ;  /* 0xff8000005c317808 */ /* 0x001fe40005800000 */
[----:B------:R-:W-:Y:S02]  /*a530*/  ISETP.GT.AND P3, PT, R78, 0x9, !P5 ;  /* 0x000000094e00780c */ /* 0x000fe40006f64270 */
[----:B------:R-:W-:Y:S02]  /*a540*/  @P5 LOP3.LUT R22, R22, 0x4, RZ, 0xfc, !PT ;  /* 0x0000000416165812 */ /* 0x000fe400078efcff */
[----:B------:R-:W-:Y:S02]  /*a550*/  ISETP.LT.OR P3, PT, R77, 0xa, P3 ;  /* 0x0000000a4d00780c */ /* 0x000fe40001f61670 */
[----:B------:R-:W-:Y:S02]  /*a560*/  LOP3.LUT R22, R22, 0xfffffff7, RZ, 0xc0, !PT ;  /* 0xfffffff716167812 */ /* 0x000fe400078ec0ff */
[----:B------:R-:W-:-:S02]  /*a570*/  FSEL R63, R91, -INF , !P3 ;  /* 0xff8000005b3f7808 */ /* 0x000fc40005800000 */
[----:B------:R-:W-:Y:S02]  /*a580*/  @P4 LOP3.LUT R22, R22, 0x8, RZ, 0xfc, !PT ;  /* 0x0000000816164812 */ /* 0x000fe400078efcff */
[----:B------:R-:W-:Y:S02]  /*a590*/  ISETP.GT.AND P3, PT, R78, 0x10, !P4 ;  /* 0x000000104e00780c */ /* 0x000fe40006764270 */
[----:B------:R-:W-:Y:S02]  /*a5a0*/  ISETP.GE.AND P4, PT, R80, 0x12, PT ;  /* 0x000000125000780c */ /* 0x000fe40003f86270 */
[----:B------:R-:W-:Y:S02]  /*a5b0*/  ISETP.LT.OR P3, PT, R77, 0x11, P3 ;  /* 0x000000114d00780c */ /* 0x000fe40001f61670 */
[----:B------:R-:W-:Y:S02]  /*a5c0*/  LOP3.LUT R22, R22, 0xfbffffff, RZ, 0xc0, !PT ;  /* 0xfbffffff16167812 */ /* 0x000fe400078ec0ff */
[----:B------:R-:W-:-:S02]  /*a5d0*/  FSEL R62, R94, -INF , !P3 ;  /* 0xff8000005e3e7808 */ /* 0x000fc40005800000 */
        /* <DEDUP_REMOVED lines=156> */
[----:B------:R-:W-:Y:S01]  /*afa0*/  VIADDMNMX R80, R157, R82, R81, PT ;  /* 0x000000529d507246 */ /* 0x000fe20003800151 */
[----:B------:R-:W-:-:S10]  /*afb0*/  IMAD.IADD R82, R83, 0x1, R157 ;  /* 0x0000000153527824 */ /* 0x000fd400078e029d */
        /* <DEDUP_REMOVED lines=20> */
.L_x_11695:
[----:B------:R-:W-:-:S06]  /*b100*/  UISETP.NE.AND UP1, UPT, UR7, 0x1, UPT ;  /* 0x000000010700788c */ /* 0x000fcc000bf25270 */
[----:B------:R-:W-:-:S05]  /*b110*/  PLOP3.LUT P6, PT, PT, PT, UP1, 0x80, 0x0 ;  /* 0x000000000000781c */ /* 0x000fca0003fcf018 */
[----:B------:R-:W-:-:S08]  /*b120*/  @UP1 ULDC.64 UR4, c[0x0][0x9e8] ;  /* 0x00027a0000041ab9 */ /* 0x000fd00000000a00 */
[----:B------:R-:W-:Y:S01]  /*b130*/  @P6 IMAD.HI.U32 R78, R77, UR4, RZ ;  /* 0x000000044d4e6c27 */ /* 0x000fe2000f8e00ff */
[----:B------:R-:W-:-:S13]  /*b140*/  PLOP3.LUT P6, PT, PT, PT, UP1, 0x80, 0x0 ;  /* 0x000000000000781c */ /* 0x000fda0003fcf018 */
[----:B------:R-:W-:-:S07]  /*b150*/  @P6 SHF.R.U32.HI R77, RZ, UR5, R78 ;  /* 0x00000005ff4d6c19 */ /* 0x000fce000801164e */
.L_x_11696:
[----:B------:R-:W-:Y:S05]  /*b160*/  BSYNC B0 ;  /* 0x0000000000007941 */ /* 0x000fea0003800000 */
.L_x_11694:
[----:B------:R-:W-:-:S04]  /*b170*/  IMAD R78, R77, UR7, -R79 ;  /* 0x000000074d4e7c24 */ /* 0x000fc8000f8e0a4f */
[----:B------:R-:W-:-:S05]  /*b180*/  IMAD R77, R155, -0x2, R78 ;  /* 0xfffffffe9b4d7824 */ /* 0x000fca00078e024e */
[----:B------:R-:W-:Y:S02]  /*b190*/  VIMNMX R82, R82, R77, !PT ;  /* 0x0000004d52527248 */ /* 0x000fe40007fe0100 */
[----:B------:R-:W-:-:S07]  /*b1a0*/  VIADDMNMX R80, R77, UR7, R80, PT ;  /* 0x000000074d507c46 */ /* 0x000fce000b800150 */
.L_x_11693:
        /* <DEDUP_REMOVED lines=20> */
[----:B------:R-:W-:Y:S02]  /*b2f0*/  LOP3.LUT P2, RZ, R22, 0x8, RZ, 0xc0, !PT ;  /* 0x0000000816ff7812 */ /* 0x000fe4000784c0ff */
[----:B------:R-:W-:Y:S02]  /*b300*/  FMNMX.FTZ R14, R84, R90, !PT ;  /* 0x0000005a540e7209 */ /* 0x000fe40007810000 */
[----:B------:R-:W-:Y:S02]  /*b310*/  ISETP.GT.AND P2, PT, R82, 0x10, !P2 ;  /* 0x000000105200780c */ /* 0x000fe40005744270 */
[----:B------:R-:W-:Y:S02]  /*b320*/  FMNMX.FTZ R14, R49, R14, !PT ;  /* 0x0000000e310e7209 */ /* 0x000fe40007810000 */
[----:B------:R-:W-:-:S02]  /*b330*/  ISETP.LT.OR P2, PT, R80, 0x11, P2 ;  /* 0x000000115000780c */ /* 0x000fc40001741670 */
[----:B------:R-:W-:Y:S02]  /*b340*/  FSEL R34, R34, -INF , !P5 ;  /* 0xff80000022227808 */ /* 0x000fe40006800000 */
        /* <DEDUP_REMOVED lines=16> */
[----:B------:R-:W-:-:S02]  /*b450*/  LOP3.LUT P6, RZ, R22, 0x8000, RZ, 0xc0, !PT ;  /* 0x0000800016ff7812 */ /* 0x000fc400078cc0ff */
        /* <DEDUP_REMOVED lines=54> */
[----:B------:R-:W-:-:S03]  /*b7c0*/  ISETP.GT.AND P2, PT, R82, 0x39, !P2 ;  /* 0x000000395200780c */ /* 0x000fc60005744270 */
[----:B------:R-:W0:Y:S01]  /*b7d0*/  SHFL.BFLY PT, R14, R15, 0x2, 0x1f ;  /* 0x0c401f000f0e7f89 */ /* 0x000e2200000e0000 */
[----:B------:R-:W-:-:S04]  /*b7e0*/  ISETP.LT.OR P2, PT, R80, 0x3a, P2 ;  /* 0x0000003a5000780c */ /* 0x000fc80001741670 */
[----:B------:R-:W-:Y:S02]  /*b7f0*/  FSEL R33, R33, -INF , !P2 ;  /* 0xff80000021217808 */ /* 0x000fe40005000000 */
[----:B------:R-:W-:Y:S02]  /*b800*/  ISETP.GT.AND P2, PT, R82, 0x40, !P6 ;  /* 0x000000405200780c */ /* 0x000fe40007744270 */
[----:B------:R-:W-:Y:S02]  /*b810*/  LOP3.LUT P6, RZ, R22, 0x10, RZ, 0xc0, !PT ;  /* 0x0000001016ff7812 */ /* 0x000fe400078cc0ff */
        /* <DEDUP_REMOVED lines=102> */
[----:B------:R-:W-:Y:S01]  /*be80*/  FFMA.FTZ R3, R3, UR41, -R85 ;  /* 0x0000002903037c23 */ /* 0x000fe20008010855 */
        /* <DEDUP_REMOVED lines=27> */
[----:B------:R-:W-:Y:S01]  /*c040*/  FMNMX.FTZ R15, R28, R15, !PT ;  /* 0x0000000f1c0f7209 */ /* 0x000fe20007810000 */
[--C-:B------:R-:W-:Y:S01]  /*c050*/  FFMA.FTZ R29, R53, UR41, -R85.reuse ;  /* 0x00000029351d7c23 */ /* 0x100fe20008010855 */
[--C-:B------:R-:W-:Y:S01]  /*c060*/  FFMA.FTZ R53, R67, UR41, -R85.reuse ;  /* 0x0000002943357c23 */ /* 0x100fe20008010855 */
[----:B------:R-:W-:Y:S01]  /*c070*/  FFMA.FTZ R67, R76, UR41, -R85 ;  /* 0x000000294c437c23 */ /* 0x000fe20008010855 */
        /* <DEDUP_REMOVED lines=20> */
[----:B------:R-:W-:-:S03]  /*c1c0*/  PLOP3.LUT P2, PT, PT, PT, UP0, 0x40, 0x0 ;  /* 0x000000000000781c */ /* 0x000fc60003f4e808 */
[----:B------:R-:W-:Y:S01]  /*c1d0*/  FFMA.FTZ R151, R5, UR41, -R71 ;  /* 0x0000002905977c23 */ /* 0x000fe20008010847 */
[----:B------:R-:W-:Y:S01]  /*c1e0*/  FADD.FTZ R5, R148, R79 ;  /* 0x0000004f94057221 */ /* 0x000fe20000010000 */
[--C-:B------:R-:W-:Y:S01]  /*c1f0*/  FFMA.FTZ R149, R83, UR41, -R71.reuse ;  /* 0x0000002953957c23 */ /* 0x100fe20008010847 */
[--C-:B------:R-:W-:Y:S01]  /*c200*/  FFMA.FTZ R50, R4, UR41, -R71.reuse ;  /* 0x0000002904327c23 */ /* 0x100fe20008010847 */
[----:B------:R-:W-:Y:S01]  /*c210*/  FFMA.FTZ R52, R77, UR41, -R71 ;  /* 0x000000294d347c23 */ /* 0x000fe20008010847 */
[----:B------:R-:W-:Y:S01]  /*c220*/  FADD.FTZ R4, R150, R5 ;  /* 0x0000000596047221 */ /* 0x000fe20000010000 */
[----:B------:R-:W-:Y:S01]  /*c230*/  MUFU.EX2 R151, R151 ;  /* 0x0000009700977308 */ /* 0x000fe20000000800 */
[--C-:B------:R-:W-:Y:S01]  /*c240*/  FFMA.FTZ R145, R78, UR41, -R71.reuse ;  /* 0x000000294e917c23 */ /* 0x100fe20008010847 */
[--C-:B------:R-:W-:Y:S01]  /*c250*/  FFMA.FTZ R20, R20, UR41, -R71.reuse ;  /* 0x0000002914147c23 */ /* 0x100fe20008010847 */
[----:B-1----:R-:W-:Y:S01]  /*c260*/  FADD.FTZ R5, R49, R4 ;  /* 0x0000000431057221 */ /* 0x002fe20000010000 */
[--C-:B------:R-:W-:Y:S01]  /*c270*/  FFMA.FTZ R147, R21, UR41, -R71.reuse ;  /* 0x0000002915937c23 */ /* 0x100fe20008010847 */
[--C-:B------:R-:W-:Y:S01]  /*c280*/  FFMA.FTZ R54, R23, UR41, -R71.reuse ;  /* 0x0000002917367c23 */ /* 0x100fe20008010847 */
[----:B------:R-:W-:Y:S01]  /*c290*/  FFMA.FTZ R141, R24, UR41, -R71 ;  /* 0x00000029188d7c23 */ /* 0x000fe20008010847 */
[----:B--2---:R-:W-:Y:S01]  /*c2a0*/  FADD.FTZ R4, R144, R5 ;  /* 0x0000000590047221 */ /* 0x004fe20000010000 */
[----:B------:R-:W-:Y:S01]  /*c2b0*/  MUFU.EX2 R149, R149 ;  /* 0x0000009500957308 */ /* 0x000fe20000000800 */
[--C-:B------:R-:W-:Y:S01]  /*c2c0*/  FFMA.FTZ R24, R25, UR41, -R71.reuse ;  /* 0x0000002919187c23 */ /* 0x100fe20008010847 */
[--C-:B------:R-:W-:Y:S01]  /*c2d0*/  FFMA.FTZ R143, R26, UR41, -R71.reuse ;  /* 0x000000291a8f7c23 */ /* 0x100fe20008010847 */
[----:B---3--:R-:W-:Y:S01]  /*c2e0*/  FADD.FTZ R5, R63, R4 ;  /* 0x000000043f057221 */ /* 0x008fe20000010000 */
[--C-:B------:R-:W-:Y:S01]  /*c2f0*/  FFMA.FTZ R26, R27, UR41, -R71.reuse ;  /* 0x000000291b1a7c23 */ /* 0x100fe20008010847 */
[--C-:B------:R-:W-:Y:S01]  /*c300*/  FFMA.FTZ R137, R30, UR41, -R71.reuse ;  /* 0x000000291e897c23 */ /* 0x100fe20008010847 */
[----:B------:R-:W-:Y:S01]  /*c310*/  FFMA.FTZ R30, R31, UR41, -R71 ;  /* 0x000000291f1e7c23 */ /* 0x000fe20008010847 */
[----:B----4-:R-:W-:Y:S01]  /*c320*/  FADD.FTZ R4, R146, R5 ;  /* 0x0000000592047221 */ /* 0x010fe20000010000 */
[----:B------:R-:W0:Y:S01]  /*c330*/  MUFU.EX2 R50, R50 ;  /* 0x0000003200327308 */ /* 0x000e220000000800 */
[--C-:B------:R-:W-:Y:S01]  /*c340*/  FFMA.FTZ R139, R32, UR41, -R71.reuse ;  /* 0x00000029208b7c23 */ /* 0x100fe20008010847 */
[--C-:B------:R-:W-:Y:S01]  /*c350*/  FFMA.FTZ R32, R33, UR41, -R71.reuse ;  /* 0x0000002921207c23 */ /* 0x100fe20008010847 */
[----:B-----5:R-:W-:Y:S01]  /*c360*/  FADD.FTZ R5, R51, R4 ;  /* 0x0000000433057221 */ /* 0x020fe20000010000 */
[--C-:B------:R-:W-:Y:S01]  /*c370*/  FFMA.FTZ R133, R35, UR41, -R71.reuse ;  /* 0x0000002923857c23 */ /* 0x100fe20008010847 */
[--C-:B------:R-:W-:Y:S01]  /*c380*/  FFMA.FTZ R36, R36, UR41, -R71.reuse ;  /* 0x0000002924247c23 */ /* 0x100fe20008010847 */
[----:B------:R-:W-:Y:S01]  /*c390*/  FFMA.FTZ R125, R44, UR41, -R71 ;  /* 0x000000292c7d7c23 */ /* 0x000fe20008010847 */
[----:B------:R-:W-:Y:S01]  /*c3a0*/  FADD.FTZ R56, R140, R5 ;  /* 0x000000058c387221 */ /* 0x000fe20000010000 */
[----:B------:R-:W1:Y:S01]  /*c3b0*/  MUFU.EX2 R52, R52 ;  /* 0x0000003400347308 */ /* 0x000e620000000800 */
[--C-:B------:R-:W-:Y:S01]  /*c3c0*/  FFMA.FTZ R135, R38, UR41, -R71.reuse ;  /* 0x0000002926877c23 */ /* 0x100fe20008010847 */
[--C-:B------:R-:W-:Y:S01]  /*c3d0*/  FFMA.FTZ R38, R39, UR41, -R71.reuse ;  /* 0x0000002927267c23 */ /* 0x100fe20008010847 */
[----:B------:R-:W-:Y:S01]  /*c3e0*/  FADD.FTZ R21, R61, R56 ;  /* 0x000000383d157221 */ /* 0x000fe20000010000 */
[--C-:B------:R-:W-:Y:S01]  /*c3f0*/  FFMA.FTZ R129, R40, UR41, -R71.reuse ;  /* 0x0000002928817c23 */ /* 0x100fe20008010847 */
[--C-:B------:R-:W-:Y:S01]  /*c400*/  FFMA.FTZ R40, R41, UR41, -R71.reuse ;  /* 0x0000002929287c23 */ /* 0x100fe20008010847 */
[----:B------:R-:W-:Y:S01]  /*c410*/  FFMA.FTZ R131, R42, UR41, -R71 ;  /* 0x000000292a837c23 */ /* 0x000fe20008010847 */
[----:B------:R-:W-:Y:S01]  /*c420*/  FADD.FTZ R56, R142, R21 ;  /* 0x000000158e387221 */ /* 0x000fe20000010000 */
[----:B------:R-:W2:Y:S01]  /*c430*/  MUFU.EX2 R145, R145 ;  /* 0x0000009100917308 */ /* 0x000ea20000000800 */
[----:B0-----:R-:W-:Y:S01]  /*c440*/  FADD.FTZ R4, R149, R50 ;  /* 0x0000003295047221 */ /* 0x001fe20000010000 */
[--C-:B------:R-:W-:Y:S01]  /*c450*/  FFMA.FTZ R42, R43, UR41, -R71.reuse ;  /* 0x000000292b2a7c23 */ /* 0x100fe20008010847 */
[----:B------:R-:W-:Y:S01]  /*c460*/  FADD.FTZ R21, R59, R56 ;  /* 0x000000383b157221 */ /* 0x000fe20000010000 */
[--C-:B------:R-:W-:Y:S01]  /*c470*/  FFMA.FTZ R45, R45, UR41, -R71.reuse ;  /* 0x000000292d2d7c23 */ /* 0x100fe20008010847 */
[----:B------:R-:W-:Y:S01]  /*c480*/  FADD.FTZ R5, R151, R4 ;  /* 0x0000000497057221 */ /* 0x000fe20000010000 */
[----:B------:R-:W-:Y:S01]  /*c490*/  FFMA.FTZ R46, R46, UR41, -R71 ;  /* 0x000000292e2e7c23 */ /* 0x000fe20008010847 */
[----:B------:R-:W-:Y:S01]  /*c4a0*/  FADD.FTZ R56, R136, R21 ;  /* 0x0000001588387221 */ /* 0x000fe20000010000 */
[----:B------:R-:W0:Y:S01]  /*c4b0*/  MUFU.EX2 R20, R20 ;  /* 0x0000001400147308 */ /* 0x000e220000000800 */
[----:B-1----:R-:W-:Y:S01]  /*c4c0*/  FADD.FTZ R4, R52, R5 ;  /* 0x0000000534047221 */ /* 0x002fe20000010000 */
[--C-:B------:R-:W-:Y:S01]  /*c4d0*/  FFMA.FTZ R47, R47, UR41, -R71.reuse ;  /* 0x000000292f2f7c23 */ /* 0x100fe20008010847 */
[----:B------:R-:W-:Y:S01]  /*c4e0*/  FADD.FTZ R21, R81, R56 ;  /* 0x0000003851157221 */ /* 0x000fe20000010000 */
[--C-:B------:R-:W-:Y:S01]  /*c4f0*/  FFMA.FTZ R28, R28, UR41, -R71.reuse ;  /* 0x000000291c1c7c23 */ /* 0x100fe20008010847 */
[--C-:B------:R-:W-:Y:S01]  /*c500*/  FFMA.FTZ R34, R34, UR41, -R71.reuse ;  /* 0x0000002922227c23 */ /* 0x100fe20008010847 */
[----:B------:R-:W-:Y:S01]  /*c510*/  FFMA.FTZ R48, R48, UR41, -R71 ;  /* 0x0000002930307c23 */ /* 0x000fe20008010847 */
[----:B------:R-:W-:Y:S01]  /*c520*/  FADD.FTZ R56, R138, R21 ;  /* 0x000000158a387221 */ /* 0x000fe20000010000 */
[----:B------:R-:W1:Y:S01]  /*c530*/  MUFU.EX2 R147, R147 ;  /* 0x0000009300937308 */ /* 0x000e620000000800 */
[----:B--2---:R-:W-:Y:S01]  /*c540*/  FADD.FTZ R5, R145, R4 ;  /* 0x0000000491057221 */ /* 0x004fe20000010000 */
[----:B------:R-:W-:Y:S01]  /*c550*/  F2FP.BF16.F32.PACK_AB R148, R79, R148 ;  /* 0x000000944f94723e */ /* 0x000fe200000010ff */
[----:B------:R-:W-:Y:S01]  /*c560*/  FADD.FTZ R21, R55, R56 ;  /* 0x0000003837157221 */ /* 0x000fe20000010000 */
[----:B------:R-:W-:-:S02]  /*c570*/  F2FP.BF16.F32.PACK_AB R150, R49, R150 ;  /* 0x000000963196723e */ /* 0x000fc400000010ff */
[----:B------:R-:W-:Y:S01]  /*c580*/  F2FP.BF16.F32.PACK_AB R144, R63, R144 ;  /* 0x000000903f90723e */ /* 0x000fe200000010ff */
[----:B------:R-:W-:Y:S01]  /*c590*/  FADD.FTZ R56, R132, R21 ;  /* 0x0000001584387221 */ /* 0x000fe20000010000 */
[----:B------:R-:W2:Y:S01]  /*c5a0*/  MUFU.EX2 R54, R54 ;  /* 0x0000003600367308 */ /* 0x000ea20000000800 */
[C---:B0-----:R-:W-:Y:S01]  /*c5b0*/  FADD.FTZ R4, R20.reuse, R5 ;  /* 0x0000000514047221 */ /* 0x041fe20000010000 */
[----:B------:R-:W-:Y:S01]  /*c5c0*/  F2FP.BF16.F32.PACK_AB R145, R20, R145 ;  /* 0x000000911491723e */ /* 0x000fe200000010ff */
[----:B------:R-:W-:Y:S01]  /*c5d0*/  FADD.FTZ R21, R29, R56 ;  /* 0x000000381d157221 */ /* 0x000fe20000010000 */
[----:B------:R-:W-:Y:S02]  /*c5e0*/  F2FP.BF16.F32.PACK_AB R146, R51, R146 ;  /* 0x000000923392723e */ /* 0x000fe400000010ff */
[----:B------:R-:W-:Y:S01]  /*c5f0*/  F2FP.BF16.F32.PACK_AB R140, R61, R140 ;  /* 0x0000008c3d8c723e */ /* 0x000fe200000010ff */
[----:B------:R-:W-:Y:S01]  /*c600*/  FADD.FTZ R44, R134, R21 ;  /* 0x00000015862c7221 */ /* 0x000fe20000010000 */
[----:B------:R-:W0:Y:S01]  /*c610*/  MUFU.EX2 R141, R141 ;  /* 0x0000008d008d7308 */ /* 0x000e220000000800 */
[----:B-1----:R-:W-:Y:S01]  /*c620*/  FADD.FTZ R5, R147, R4 ;  /* 0x0000000493057221 */ /* 0x002fe20000010000 */
[----:B------:R-:W-:Y:S01]  /*c630*/  F2FP.BF16.F32.PACK_AB R142, R59, R142 ;  /* 0x0000008e3b8e723e */ /* 0x000fe200000010ff */
[----:B------:R-:W-:Y:S01]  /*c640*/  FADD.FTZ R23, R37, R44 ;  /* 0x0000002c25177221 */ /* 0x000fe20000010000 */
        /* <DEDUP_REMOVED lines=10> */
[----:B------:R-:W-:-:S04]  /*c6f0*/  F2FP.BF16.F32.PACK_AB R147, R54, R147 ;  /* 0x000000933693723e */ /* 0x000fc800000010ff */
[----:B------:R-:W0:Y:S01]  /*c700*/  MUFU.EX2 R26, R26 ;  /* 0x0000001a001a7308 */ /* 0x000e220000000800 */
[C---:B-1----:R-:W-:Y:S01]  /*c710*/  FADD.FTZ R4, R24.reuse, R5 ;  /* 0x0000000518047221 */ /* 0x042fe20000010000 */
[----:B------:R-:W-:-:S06]  /*c720*/  F2FP.BF16.F32.PACK_AB R141, R24, R141 ;  /* 0x0000008d188d723e */ /* 0x000fcc00000010ff */
[----:B------:R-:W1:Y:S01]  /*c730*/  MUFU.EX2 R137, R137 ;  /* 0x0000008900897308 */ /* 0x000e620000000800 */
[----:B--2---:R-:W-:-:S07]  /*c740*/  FADD.FTZ R5, R143, R4 ;  /* 0x000000048f057221 */ /* 0x004fce0000010000 */
[----:B------:R-:W2:Y:S01]  /*c750*/  MUFU.EX2 R30, R30 ;  /* 0x0000001e001e7308 */ /* 0x000ea20000000800 */
[----:B0-----:R-:W-:Y:S01]  /*c760*/  FADD.FTZ R4, R26, R5 ;  /* 0x000000051a047221 */ /* 0x001fe20000010000 */
[----:B------:R-:W-:Y:S01]  /*c770*/  FFMA.FTZ R5, R0, UR41, -R71 ;  /* 0x0000002900057c23 */ /* 0x000fe20008010847 */
[----:B------:R-:W-:-:S05]  /*c780*/  F2FP.BF16.F32.PACK_AB R143, R26, R143 ;  /* 0x0000008f1a8f723e */ /* 0x000fca00000010ff */
        /* <DEDUP_REMOVED lines=8> */
[C---:B------:R-:W-:Y:S02]  /*c810*/  F2FP.BF16.F32.PACK_AB R130, R57.reuse, R130 ;  /* 0x000000823982723e */ /* 0x040fe400000010ff */
[----:B------:R-:W-:Y:S01]  /*c820*/  F2FP.BF16.F32.PACK_AB R137, R30, R137 ;  /* 0x000000891e89723e */ /* 0x000fe200000010ff */
[----:B------:R-:W-:Y:S02]  /*c830*/  FADD.FTZ R23, R57, R44 ;  /* 0x0000002c39177221 */ /* 0x000fe40000010000 */
        /* <DEDUP_REMOVED lines=49> */
[----:B------:R-:W-:-:S04]  /*cb50*/  IMAD.IADD R21, R110, 0x1, -R111 ;  /* 0x000000016e157824 */ /* 0x000fc800078e0a6f */
[----:B------:R-:W-:Y:S02]  /*cb60*/  IMAD R23, R109, 0xc0, R21 ;  /* 0x000000c06d177824 */ /* 0x000fe400078e0215 */
        /* <DEDUP_REMOVED lines=11> */
[----:B------:R-:W-:Y:S02]  /*cc20*/  VIADD R5, R23, UR6 ;  /* 0x0000000617057c36 */ /* 0x000fe40008000000 */
[----:B0-----:R-:W-:-:S04]  /*cc30*/  FADD.FTZ R0, R34, R3 ;  /* 0x0000000322007221 */ /* 0x001fc80000010000 */
[C---:B-1----:R-:W-:Y:S01]  /*cc40*/  FADD.FTZ R3, R123.reuse, R0 ;  /* 0x000000007b037221 */ /* 0x042fe20000010000 */
[----:B------:R-:W-:Y:S01]  /*cc50*/  F2FP.BF16.F32.PACK_AB R123, R123, R34 ;  /* 0x000000227b7b723e */ /* 0x000fe200000010ff */
[----:B------:R-:W-:Y:S01]  /*cc60*/  VIADD R0, R88, 0xfffffffe ;  /* 0xfffffffe58007836 */ /* 0x000fe20000000000 */
[----:B------:R-:W-:Y:S06]  /*cc70*/  @P2 BRA `(.L_x_11697) ;  /* 0x0000000000542947 */ /* 0x000fec0003800000 */
        /* <DEDUP_REMOVED lines=12> */
.L_x_11699:
[----:B------:R-:W-:-:S06]  /*cd40*/  UISETP.NE.AND UP1, UPT, UR7, 0x1, UPT ;  /* 0x000000010700788c */ /* 0x000fcc000bf25270 */
[----:B------:R-:W-:-:S05]  /*cd50*/  PLOP3.LUT P2, PT, PT, PT, UP1, 0x80, 0x0 ;  /* 0x000000000000781c */ /* 0x000fca0003f4f018 */
[----:B------:R-:W-:-:S08]  /*cd60*/  @UP1 ULDC.64 UR4, c[0x0][0x9e8] ;  /* 0x00027a0000041ab9 */ /* 0x000fd00000000a00 */
[----:B------:R-:W-:-:S05]  /*cd70*/  @P2 IMAD.HI.U32 R23, R20, UR4, RZ ;  /* 0x0000000414172c27 */ /* 0x000fca000f8e00ff */
[----:B------:R-:W-:-:S07]  /*cd80*/  @P2 SHF.R.U32.HI R20, RZ, UR5, R23 ;  /* 0x00000005ff142c19 */ /* 0x000fce0008011617 */
.L_x_11700:
[----:B------:R-:W-:Y:S05]  /*cd90*/  BSYNC B0 ;  /* 0x0000000000007941 */ /* 0x000fea0003800000 */
.L_x_11698:
[----:B------:R-:W-:-:S04]  /*cda0*/  IMAD.U32 R23, RZ, RZ, UR7 ;  /* 0x00000007ff177e24 */ /* 0x000fc8000f8e00ff */
[----:B------:R-:W-:-:S05]  /*cdb0*/  IMAD R20, R20, UR7, R23 ;  /* 0x0000000714147c24 */ /* 0x000fca000f8e0217 */
[----:B------:R-:W-:-:S07]  /*cdc0*/  VIMNMX R5, R5, R20, PT ;  /* 0x0000001405057248 */ /* 0x000fce0003fe0100 */
.L_x_11697:
        /* <DEDUP_REMOVED lines=38> */
[----:B------:R-:W-:Y:S01]  /*d030*/  LOP3.LUT R154, RZ, R23, RZ, 0x33, !PT ;  /* 0x00000017ff9a7212 */ /* 0x000fe200078e33ff */
[----:B------:R0:W-:Y:S06]  /*d040*/  STL [R1+0x4], R20 ;  /* 0x0000041401007387 */ /* 0x0001ec0000100800 */
.L_x_11719:
[----:B------:R-:W2:Y:S01]  /*d050*/  LDL R21, [R1+0x10] ;  /* 0x0000100001157983 */ /* 0x000ea20000100800 */
[----:B------:R-:W-:Y:S01]  /*d060*/  VIADD R152, R16, 0x1 ;  /* 0x0000000110987836 */ /* 0x000fe20000000000 */
[----:B------:R-:W-:Y:S05]  /*d070*/  YIELD ;  /* 0x0000000000007946 */ /* 0x000fea0003800000 */
[----:B------:R-:W-:-:S04]  /*d080*/  ISETP.NE.AND P3, PT, R152, 0x2, PT ;  /* 0x000000029800780c */ /* 0x000fc80003f65270 */
[----:B0-----:R-:W-:Y:S02]  /*d090*/  SEL R20, RZ, 0x1, P3 ;  /* 0x00000001ff147807 */ /* 0x001fe40001800000 */
[----:B------:R-:W-:Y:S02]  /*d0a0*/  SEL R152, R152, RZ, P3 ;  /* 0x000000ff98987207 */ /* 0x000fe40001800000 */
[----:B------:R-:W-:Y:S02]  /*d0b0*/  LOP3.LUT R153, R19, R20, RZ, 0x3c, !PT ;  /* 0x0000001413997212 */ /* 0x000fe400078e3cff */
[----:B--2---:R-:W-:-:S13]  /*d0c0*/  ISETP.NE.AND P2, PT, R21, RZ, PT ;  /* 0x000000ff1500720c */ /* 0x004fda0003f45270 */
[----:B------:R-:W-:Y:S05]  /*d0d0*/  @P2 BRA `(.L_x_11702) ;  /* 0x0000000000302947 */ /* 0x000fea0003800000 */
[----:B------:R-:W-:Y:S05]  /*d0e0*/  @!P0 BRA `(.L_x_11703) ;  /* 0x0000000000048947 */ /* 0x000fea0003800000 */
[----:B------:R-:W-:Y:S01]  /*d0f0*/  BPT.TRAP 0x1 ;  /* 0x000000040000795c */ /* 0x000fe20000300000 */
.L_x_11703:
[----:B------:R-:W-:Y:S01]  /*d100*/  IMAD R21, R152, 0x8, R2 ;  /* 0x0000000898157824 */ /* 0x000fe200078e0202 */
[----:B------:R-:W-:-:S04]  /*d110*/  SHF.L.U32 R20, R153, 0x1f, RZ ;  /* 0x0000001f99147819 */ /* 0x000fc800000006ff */
[----:B------:R0:W1:Y:S01]  /*d120*/  SYNCS.PHASECHK.TRANS64.TRYWAIT P3, [R21+URZ+0x16830], R20 ;  /* 0x01683014150075a7 */ /* 0x000062000806017f */
[----:B------:R-:W-:Y:S05]  /*d130*/  @!P0 BRA `(.L_x_11704) ;  /* 0x0000000000048947 */ /* 0x000fea0003800000 */
[----:B------:R-:W-:Y:S01]  /*d140*/  BPT.TRAP 0x1 ;  /* 0x000000040000795c */ /* 0x000fe20000300000 */
.L_x_11704:
[----:B------:R-:W-:Y:S04]  /*d150*/  BSSY B0, `(.L_x_11702) ;  /* 0x0000004000007945 */ /* 0x000fe80003800000 */
[----:B-1----:R-:W-:Y:S05]  /*d160*/  @P3 BRA `(.L_x_11705) ;  /* 0x0000000000083947 */ /* 0x002fea0003800000 */
[----:B------:R-:W1:Y:S02]  /*d170*/  SYNCS.PHASECHK.TRANS64.TRYWAIT P3, [R21+URZ+0x16830], R20 ;  /* 0x01683014150075a7 */ /* 0x000e64000806017f */
[----:B-1----:R-:W-:Y:S05]  /*d180*/  @!P3 BRA `(.L_x_11706) ;  /* 0x0000011c002cb947 */ /* 0x002fea0003800000 */
.L_x_11705:
[----:B------:R-:W-:Y:S05]  /*d190*/  BSYNC B0 ;  /* 0x0000000000007941 */ /* 0x000fea0003800000 */
.L_x_11702:
[----:B01----:R-:W2:Y:S01]  /*d1a0*/  LDL R21, [R1+0xc] ;  /* 0x00000c0001157983 */ /* 0x003ea20000100800 */
[----:B------:R-:W0:Y:S01]  /*d1b0*/  S2R R20, SR_TID.X ;  /* 0x0000000000147919 */ /* 0x000e220000002100 */
[----:B------:R-:W-:Y:S05]  /*d1c0*/  WARPSYNC.ALL ;  /* 0x0000000000007948 */ /* 0x000fea0003800000 */
[----:B------:R-:W-:Y:S01]  /*d1d0*/  IMAD.MOV.U32 R27, RZ, RZ, 0x40000040 ;  /* 0x40000040ff1b7424 */ /* 0x000fe200078e00ff */
[----:B0-----:R-:W-:Y:S01]  /*d1e0*/  SHF.R.U32.HI R20, RZ, 0x7, R20 ;  /* 0x00000007ff147819 */ /* 0x001fe20000011614 */
[----:B------:R-:W-:Y:S01]  /*d1f0*/  IMAD.MOV.U32 R25, RZ, RZ, 0x40000040 ;  /* 0x40000040ff197424 */ /* 0x000fe200078e00ff */
[----:B------:R-:W-:-:S02]  /*d200*/  R2UR UR8, R6 ;  /* 0x00000000060872ca */ /* 0x000fc400000e0000 */
[----:B------:R-:W-:Y:S02]  /*d210*/  R2UR UR9, R7 ;  /* 0x00000000070972ca */ /* 0x000fe400000e0000 */
[----:B------:R-:W-:Y:S02]  /*d220*/  R2UR UR11, R27 ;  /* 0x000000001b0b72ca */ /* 0x000fe400000e0000 */
[----:B------:R-:W-:Y:S02]  /*d230*/  R2UR UR15, R25 ;  /* 0x00000000190f72ca */ /* 0x000fe400000e0000 */
[----:B------:R-:W-:Y:S02]  /*d240*/  R2UR UR23, R27 ;  /* 0x000000001b1772ca */ /* 0x000fe400000e0000 */
[----:B------:R-:W-:Y:S02]  /*d250*/  R2UR UR12, R12 ;  /* 0x000000000c0c72ca */ /* 0x000fe400000e0000 */
[----:B------:R-:W-:Y:S01]  /*d260*/  R2UR UR13, R13 ;  /* 0x000000000d0d72ca */ /* 0x000fe200000e0000 */
[----:B--2---:R-:W-:-:S02]  /*d270*/  IMAD R26, R152, 0x400, R21 ;  /* 0x00000400981a7824 */ /* 0x004fc400078e0215 */
[----:B------:R-:W-:-:S05]  /*d280*/  VIADD R21, R20, 0x8 ;  /* 0x0000000814157836 */ /* 0x000fca0000000000 */
[----:B------:R0:W-:Y:S01]  /*d290*/  BAR.SYNC.DEFER_BLOCKING R21, 0x100 ;  /* 0x000400150000751d */ /* 0x0001e20000010000 */
[C---:B------:R-:W-:Y:S01]  /*d2a0*/  R2UR UR10, R26.reuse ;  /* 0x000000001a0a72ca */ /* 0x040fe200000e0000 */
[C---:B------:R-:W-:Y:S02]  /*d2b0*/  VIADD R24, R26.reuse, 0x2 ;  /* 0x000000021a187836 */ /* 0x040fe40000000000 */
[C---:B------:R-:W-:Y:S02]  /*d2c0*/  VIADD R20, R26.reuse, 0x4 ;  /* 0x000000041a147836 */ /* 0x040fe40000000000 */
[----:B------:R-:W-:Y:S01]  /*d2d0*/  VIADD R26, R26, 0x6 ;  /* 0x000000061a1a7836 */ /* 0x000fe20000000000 */
[----:B------:R-:W-:-:S04]  /*d2e0*/  R2UR UR14, R24 ;  /* 0x00000000180e72ca */ /* 0x000fc800000e0000 */
[----:B------:R-:W-:Y:S02]  /*d2f0*/  R2UR UR22, R26 ;  /* 0x000000001a1672ca */ /* 0x000fe400000e0000 */
[----:B------:R-:W-:-:S06]  /*d300*/  WARPGROUP.ARRIVE ;  /* 0x00000000000079c5 */ /* 0x000fcc0000000000 */
[----:B------:R-:W-:Y:S01]  /*d310*/  HGMMA.64x128x16.F32.BF16 R24, gdesc[UR8], RZ, !UPT, gsb0 ;  /* 0x01e00000081879f0 */ /* 0x000fe2000c0018ff */
[----:B0-----:R-:W-:Y:S01]  /*d320*/  IMAD.MOV.U32 R21, RZ, RZ, 0x40000040 ;  /* 0x40000040ff157424 */ /* 0x001fe200078e00ff */
[----:B------:R-:W-:Y:S02]  /*d330*/  R2UR UR18, R20 ;  /* 0x00000000141272ca */ /* 0x000fe400000e0000 */
[----:B------:R-:W-:Y:S02]  /*d340*/  R2UR UR16, R10 ;  /* 0x000000000a1072ca */ /* 0x000fe400000e0000 */
        /* <DEDUP_REMOVED lines=17> */
.L_x_11708:
[----:B------:R-:W-:Y:S01]  /*d460*/  SHF.L.U32 R19, R19, 0x1f, RZ ;  /* 0x0000001f13137819 */ /* 0x000fe200000006ff */
[----:B------:R-:W-:-:S04]  /*d470*/  IMAD R20, R16, 0x8, R2 ;  /* 0x0000000810147824 */ /* 0x000fc800078e0202 */
[----:B------:R0:W1:Y:S01]  /*d480*/  SYNCS.PHASECHK.TRANS64.TRYWAIT P2, [R20+URZ+0x16850], R19 ;  /* 0x01685013140075a7 */ /* 0x000062000804017f */
[----:B------:R-:W-:Y:S05]  /*d490*/  @!P0 BRA `(.L_x_11709) ;  /* 0x0000000000048947 */ /* 0x000fea0003800000 */
[----:B------:R-:W-:Y:S01]  /*d4a0*/  BPT.TRAP 0x1 ;  /* 0x000000040000795c */ /* 0x000fe20000300000 */
.L_x_11709:
[----:B-1----:R-:W-:Y:S05]  /*d4b0*/  @P2 BRA `(.L_x_11707) ;  /* 0x0000000000082947 */ /* 0x002fea0003800000 */
[----:B------:R-:W1:Y:S02]  /*d4c0*/  SYNCS.PHASECHK.TRANS64.TRYWAIT P2, [R20+URZ+0x16850], R19 ;  /* 0x01685013140075a7 */ /* 0x000e64000804017f */
[----:B-1----:R-:W-:Y:S05]  /*d4d0*/  @!P2 BRA `(.L_x_11710) ;  /* 0x00000118006ca947 */ /* 0x002fea0003800000 */
.L_x_11707:
[----:B01----:R-:W-:Y:S01]  /*d4e0*/  VIADD R19, R2, 0x400 ;  /* 0x0000040002137836 */ /* 0x003fe20000000000 */
[----:B------:R-:W-:Y:S05]  /*d4f0*/  WARPSYNC.ALL ;  /* 0x0000000000007948 */ /* 0x000fea0003800000 */
[----:B------:R-:W-:Y:S01]  /*d500*/  SHF.R.U32.HI R19, RZ, 0x4, R19 ;  /* 0x00000004ff137819 */ /* 0x000fe20000011613 */
[----:B------:R-:W-:Y:S01]  /*d510*/  IMAD.MOV.U32 R21, RZ, RZ, 0x40000040 ;  /* 0x40000040ff157424 */ /* 0x000fe200078e00ff */
[----:B------:R-:W-:Y:S02]  /*d520*/  WARPGROUP.ARRIVE ;  /* 0x00000000000079c5 */ /* 0x000fe40000000000 */
[----:B------:R-:W-:-:S02]  /*d530*/  LOP3.LUT R19, R19, 0x3fff, RZ, 0xc0, !PT ;  /* 0x00003fff13137812 */ /* 0x000fc400078ec0ff */
[----:B------:R-:W-:-:S03]  /*d540*/  R2UR UR11, R21 ;  /* 0x00000000150b72ca */ /* 0x000fc600000e0000 */
[----:B------:R-:W-:-:S05]  /*d550*/  IMAD R20, R16, 0x400, R19 ;  /* 0x0000040010147824 */ /* 0x000fca00078e0213 */
[----:B------:R-:W-:-:S13]  /*d560*/  R2UR UR10, R20 ;  /* 0x00000000140a72ca */ /* 0x000fda00000e0000 */
[----:B------:R-:W-:Y:S03]  /*d570*/  HGMMA.64x64x16.F32.BF16 R88, R148, gdesc[UR8].tnspB, R88, gsb0 ;  /* 0x40e0000894587df0 */ /* 0x000fe60008001858 */
[----:B------:R-:W-:Y:S02]  /*d580*/  WARPGROUP.DEPBAR.LE gsb0, 0x0 ;  /* 0x00008000000079c5 */ /* 0x000fe40000010000 */
[----:B------:R-:W-:Y:S02]  /*d590*/  VIADD R148, R20, 0x80 ;  /* 0x0000008014947836 */ /* 0x000fe40000000000 */
[----:B------:R-:W-:Y:S01]  /*d5a0*/  FMUL.FTZ R19, R24, UR29 ;  /* 0x0000001d18137c20 */ /* 0x000fe20008410000 */
[----:B------:R-:W-:Y:S02]  /*d5b0*/  IMAD.MOV.U32 R149, RZ, RZ, 0x40000040 ;  /* 0x40000040ff957424 */ /* 0x000fe400078e00ff */
[----:B------:R-:W-:Y:S01]  /*d5c0*/  FMUL.FTZ R21, R25, UR29 ;  /* 0x0000001d19157c20 */ /* 0x000fe20008410000 */
[----:B------:R-:W2:Y:S01]  /*d5d0*/  LDL R150, [R1+0x20] ;  /* 0x0000200001967983 */ /* 0x000ea20000100800 */
[----:B------:R-:W-:-:S02]  /*d5e0*/  R2UR UR10, R148 ;  /* 0x00000000940a72ca */ /* 0x000fc400000e0000 */
[----:B------:R-:W-:Y:S01]  /*d5f0*/  R2UR UR11, R149 ;  /* 0x00000000950b72ca */ /* 0x000fe200000e0000 */
[----:B------:R-:W-:Y:S01]  /*d600*/  WARPGROUP.ARRIVE ;  /* 0x00000000000079c5 */ /* 0x000fe20000000000 */
[----:B------:R-:W3:Y:S01]  /*d610*/  LDL R151, [R1+0x24] ;  /* 0x0000240001977983 */ /* 0x000ee20000100800 */
[----:B------:R-:W-:Y:S02]  /*d620*/  VIADD R24, R20, 0x200 ;  /* 0x0000020014187836 */ /* 0x000fe40000000000 */
[----:B------:R-:W-:Y:S01]  /*d630*/  FMUL.FTZ R26, R26, UR29 ;  /* 0x0000001d1a1a7c20 */ /* 0x000fe20008410000 */
[----:B------:R-:W-:Y:S01]  /*d640*/  IMAD.MOV.U32 R25, RZ, RZ, 0x40000040 ;  /* 0x40000040ff197424 */ /* 0x000fe200078e00ff */
[----:B------:R-:W0:Y:S01]  /*d650*/  S2R R148, SR_TID.X ;  /* 0x0000000000947919 */ /* 0x000e220000002100 */
[----:B------:R-:W-:Y:S01]  /*d660*/  FMUL.FTZ R27, R27, UR29 ;  /* 0x0000001d1b1b7c20 */ /* 0x000fe20008410000 */
[----:B------:R-:W-:Y:S01]  /*d670*/  FMUL.FTZ R28, R28, UR29 ;  /* 0x0000001d1c1c7c20 */ /* 0x000fe20008410000 */
[----:B------:R-:W-:Y:S01]  /*d680*/  FMUL.FTZ R29, R29, UR29 ;  /* 0x0000001d1d1d7c20 */ /* 0x000fe20008410000 */
[----:B------:R-:W-:Y:S01]  /*d690*/  FMUL.FTZ R30, R30, UR29 ;  /* 0x0000001d1e1e7c20 */ /* 0x000fe20008410000 */
[----:B------:R-:W-:Y:S01]  /*d6a0*/  FMUL.FTZ R31, R31, UR29 ;  /* 0x0000001d1f1f7c20 */ /* 0x000fe20008410000 */
[----:B------:R-:W-:Y:S01]  /*d6b0*/  FMUL.FTZ R32, R32, UR29 ;  /* 0x0000001d20207c20 */ /* 0x000fe20008410000 */
[----:B------:R-:W-:Y:S01]  /*d6c0*/  HGMMA.64x64x16.F32.BF16 R88, R144, gdesc[UR8].tnspB, R88, gsb0 ;  /* 0x40e0000890587df0 */ /* 0x000fe20008001858 */
        /* <DEDUP_REMOVED lines=49> */
[----:B------:R-:W4:Y:S08]  /*d9e0*/  MUFU.TANH R26, R26 ;  /* 0x0000001a001a7308 */ /* 0x000f300000002400 */
[----:B------:R-:W0:Y:S01]  /*d9f0*/  MUFU.TANH R27, R27 ;  /* 0x0000001b001b7308 */ /* 0x000e220000002400 */
[----:B------:R-:W-:-:S02]  /*da00*/  WARPGROUP.DEPBAR.LE gsb0, 0x0 ;  /* 0x00008000000079c5 */ /* 0x000fc40000010000 */
[----:B------:R-:W-:Y:S01]  /*da10*/  VIADD R144, R20, 0x100 ;  /* 0x0000010014907836 */ /* 0x000fe20000000000 */
[----:B------:R-:W-:Y:S01]  /*da20*/  WARPGROUP.ARRIVE ;  /* 0x00000000000079c5 */ /* 0x000fe20000000000 */
[----:B------:R-:W-:-:S03]  /*da30*/  IMAD.MOV.U32 R145, RZ, RZ, 0x40000040 ;  /* 0x40000040ff917424 */ /* 0x000fc600078e00ff */
[----:B------:R-:W0:Y:S01]  /*da40*/  MUFU.TANH R28, R28 ;  /* 0x0000001c001c7308 */ /* 0x000e220000002400 */
[----:B------:R-:W-:Y:S02]  /*da50*/  R2UR UR10, R144 ;  /* 0x00000000900a72ca */ /* 0x000fe400000e0000 */
[----:B------:R-:W-:-:S05]  /*da60*/  R2UR UR11, R145 ;  /* 0x00000000910b72ca */ /* 0x000fca00000e0000 */
[----:B------:R-:W0:Y:S08]  /*da70*/  MUFU.TANH R29, R29 ;  /* 0x0000001d001d7308 */ /* 0x000e300000002400 */
[----:B------:R-:W0:Y:S01]  /*da80*/  MUFU.TANH R30, R30 ;  /* 0x0000001e001e7308 */ /* 0x000e220000002400 */
[----:B------:R-:W-:Y:S07]  /*da90*/  HGMMA.64x64x16.F32.BF16 R88, R140, gdesc[UR8].tnspB, R88, gsb0 ;  /* 0x40e000088c587df0 */ /* 0x000fee0008001858 */
        /* <DEDUP_REMOVED lines=18> */
[----:B------:R-:W-:Y:S01]  /*dbc0*/  HGMMA.64x64x16.F32.BF16 R88, R136, gdesc[UR8].tnspB, R88, gsb0 ;  /* 0x40e0000888587df0 */ /* 0x000fe20008001858 */
        /* <DEDUP_REMOVED lines=55> */
[----:B------:R-:W-:-:S03]  /*df40*/  @!P1 IMAD R25, R152, 0x8, R2 ;  /* 0x0000000898199824 */ /* 0x000fc600078e0202 */
[----:B------:R-:W0:Y:S01]  /*df50*/  MUFU.TANH R74, R74 ;  /* 0x0000004a004a7308 */ /* 0x000e220000002400 */
[----:B------:R-:W-:Y:S01]  /*df60*/  SEL R24, R24, 0x9, !P2 ;  /* 0x0000000918187807 */ /* 0x000fe20005000000 */
[----:B------:R-:W-:Y:S01]  /*df70*/  @!P1 VIADD R25, R25, 0x16840 ;  /* 0x0001684019199836 */ /* 0x000fe20000000000 */
[----:B------:R-:W-:-:S05]  /*df80*/  PLOP3.LUT P2, PT, PT, PT, UP0, 0x40, 0x0 ;  /* 0x000000000000781c */ /* 0x000fca0003f4e808 */
[----:B------:R-:W0:Y:S01]  /*df90*/  MUFU.TANH R75, R75 ;  /* 0x0000004b004b7308 */ /* 0x000e220000002400 */
[----:B------:R-:W-:-:S07]  /*dfa0*/  @!P1 PRMT R25, RZ, 0x654, R25 ;  /* 0x00000654ff199816 */ /* 0x000fce0000000019 */
[----:B------:R-:W0:Y:S08]  /*dfb0*/  MUFU.TANH R76, R76 ;  /* 0x0000004c004c7308 */ /* 0x000e300000002400 */
        /* <DEDUP_REMOVED lines=11> */
[----:B------:R0:W0:Y:S08]  /*e070*/  MUFU.TANH R20, R124 ;  /* 0x0000007c00147308 */ /* 0x0000300000002400 */
        /* <DEDUP_REMOVED lines=8> */
[----:B------:R-:W-:Y:S02]  /*e100*/  IMAD.SHL.U32 R84, R0, 0x80, RZ ;  /* 0x0000008000547824 */ /* 0x000fe400078e00ff */
[----:B------:R-:W-:Y:S01]  /*e110*/  FMUL.FTZ R121, R85, UR29 ;  /* 0x0000001d55797c20 */ /* 0x000fe20008410000 */
[----:B------:R-:W-:Y:S01]  /*e120*/  FMUL.FTZ R85, R87, UR29 ;  /* 0x0000001d57557c20 */ /* 0x000fe20008410000 */
[----:B------:R0:W-:Y:S06]  /*e130*/  BAR.ARV R24, 0x100 ;  /* 0x000400180000751d */ /* 0x0001ec0000002000 */
[----:B--2---:R-:W-:Y:S01]  /*e140*/  IADD3 R86, R150, 0x1, -R84 ;  /* 0x0000000196567810 */ /* 0x004fe20007ffe854 */
[----:B------:R-:W2:Y:S01]  /*e150*/  MUFU.TANH R120, R120 ;  /* 0x0000007800787308 */ /* 0x000ea20000002400 */
[----:B------:R0:W-:Y:S03]  /*e160*/  @!P1 SYNCS.ARRIVE.TRANS64.RED.A1T0 RZ, [R25+URZ], RZ ;  /* 0x000000ff19ff99a7 */ /* 0x0001e6000810043f */
[----:B---3--:R-:W-:-:S04]  /*e170*/  IMAD.IADD R86, R86, 0x1, -R151 ;  /* 0x0000000156567824 */ /* 0x008fc800078e0a97 */
[----:B------:R-:W3:Y:S01]  /*e180*/  MUFU.TANH R121, R121 ;  /* 0x0000007900797308 */ /* 0x000ee20000002400 */
[----:B------:R-:W-:-:S04]  /*e190*/  IMAD R86, R155, -0x2, R86 ;  /* 0xfffffffe9b567824 */ /* 0x000fc800078e0256 */
[C---:B------:R-:W-:Y:S02]  /*e1a0*/  VIADD R123, R86.reuse, UR28 ;  /* 0x0000001c567b7c36 */ /* 0x040fe40008000000 */
[----:B------:R-:W-:Y:S01]  /*e1b0*/  VIADD R122, R86, UR30 ;  /* 0x0000001e567a7c36 */ /* 0x000fe20008000000 */
[----:B------:R-:W0:Y:S01]  /*e1c0*/  MUFU.TANH R85, R85 ;  /* 0x0000005500557308 */ /* 0x000e220000002400 */
[C---:B------:R-:W-:Y:S02]  /*e1d0*/  IMAD.IADD R87, R156.reuse, 0x1, R123 ;  /* 0x000000019c577824 */ /* 0x040fe400078e027b */
[----:B------:R-:W-:Y:S01]  /*e1e0*/  IMAD.IADD R86, R156, 0x1, R122 ;  /* 0x000000019c567824 */ /* 0x000fe200078e027a */
[----:B-12-4-:R-:W-:Y:S06]  /*e1f0*/  @P2 BRA `(.L_x_11711) ;  /* 0x00000000005c2947 */ /* 0x016fec0003800000 */
[----:B------:R-:W-:Y:S01]  /*e200*/  ISETP.GT.AND P2, PT, R5, -0x1, PT ;  /* 0xffffffff0500780c */ /* 0x000fe20003f44270 */
[----:B------:R-:W-:-:S12]  /*e210*/  BSSY B0, `(.L_x_11712) ;  /* 0x0000011000007945 */ /* 0x000fd80003800000 */
[----:B------:R-:W-:Y:S05]  /*e220*/  @P2 BRA `(.L_x_11713) ;  /* 0x0000000000242947 */ /* 0x000fea0003800000 */
[----:B------:R-:W2:Y:S01]  /*e230*/  LDL R151, [R1+0x4] ;  /* 0x0000040001977983 */ /* 0x000ea20000100800 */
[----:B0-----:R-:W-:-:S05]  /*e240*/  IMAD.U32 R124, RZ, RZ, UR24 ;  /* 0x00000018ff7c7e24 */ /* 0x001fca000f8e00ff */
[----:B------:R-:W-:-:S13]  /*e250*/  ISETP.NE.AND P2, PT, R124, 0x1, PT ;  /* 0x000000017c00780c */ /* 0x000fda0003f45270 */
[----:B------:R-:W2:Y:S02]  /*e260*/  @P2 LDC.64 R24, c[0x0][0x9e8] ;  /* 0x00027a00ff182b82 */ /* 0x000ea40000000a00 */
[----:B--2---:R-:W-:-:S04]  /*e270*/  @P2 IMAD.HI.U32 R126, R151, R24, RZ ;  /* 0x00000018977e2227 */ /* 0x004fc800078e00ff */
[----:B------:R-:W-:Y:S01]  /*e280*/  IMAD.MOV.U32 R24, RZ, RZ, R151 ;  /* 0x000000ffff187224 */ /* 0x000fe200078e0097 */
[----:B------:R-:W-:-:S04]  /*e290*/  @P2 SHF.R.U32.HI R24, RZ, R25, R126 ;  /* 0x00000019ff182219 */ /* 0x000fc8000001167e */
[----:B------:R-:W-:Y:S01]  /*e2a0*/  LOP3.LUT R125, RZ, R24, RZ, 0x33, !PT ;  /* 0x00000018ff7d7212 */ /* 0x000fe200078e33ff */
[----:B------:R-:W-:Y:S06]  /*e2b0*/  BRA `(.L_x_11714) ;  /* 0x0000000000187947 */ /* 0x000fec0003800000 */
.L_x_11713:
[----:B0-----:R-:W-:Y:S02]  /*e2c0*/  IMAD.U32 R124, RZ, RZ, UR24 ;  /* 0x00000018ff7c7e24 */ /* 0x001fe4000f8e00ff */
[----:B------:R-:W-:-:S03]  /*e2d0*/  IMAD.MOV.U32 R125, RZ, RZ, R5 ;  /* 0x000000ffff7d7224 */ /* 0x000fc600078e0005 */
[----:B------:R-:W-:-:S13]  /*e2e0*/  ISETP.NE.AND P2, PT, R124, 0x1, PT ;  /* 0x000000017c00780c */ /* 0x000fda0003f45270 */
[----:B------:R-:W0:Y:S02]  /*e2f0*/  @P2 LDC.64 R24, c[0x0][0x9e8] ;  /* 0x00027a00ff182b82 */ /* 0x000e240000000a00 */
[----:B0-----:R-:W-:-:S05]  /*e300*/  @P2 IMAD.HI.U32 R24, R5, R24, RZ ;  /* 0x0000001805182227 */ /* 0x001fca00078e00ff */
[----:B------:R-:W-:-:S07]  /*e310*/  @P2 SHF.R.U32.HI R125, RZ, R25, R24 ;  /* 0x00000019ff7d2219 */ /* 0x000fce0000011618 */
.L_x_11714:
[----:B------:R-:W-:Y:S05]  /*e320*/  BSYNC B0 ;  /* 0x0000000000007941 */ /* 0x000fea0003800000 */
.L_x_11712:
[----:B------:R-:W-:-:S04]  /*e330*/  IMAD R24, R125, R124, -R84 ;  /* 0x0000007c7d187224 */ /* 0x000fc800078e0a54 */
[----:B------:R-:W-:-:S05]  /*e340*/  IMAD R25, R155, -0x2, R24 ;  /* 0xfffffffe9b197824 */ /* 0x000fca00078e0218 */
[----:B------:R-:W-:Y:S02]  /*e350*/  VIADDMNMX R87, R25, R124, R87, PT ;  /* 0x0000007c19577246 */ /* 0x000fe40003800157 */
[----:B------:R-:W-:-:S07]  /*e360*/  VIMNMX R86, R86, R25, !PT ;  /* 0x0000001956567248 */ /* 0x000fce0007fe0100 */
.L_x_11711:
[----:B------:R-:W-:Y:S01]  /*e370*/  ISETP.GT.AND P2, PT, R0, -0x1, PT ;  /* 0xffffffff0000780c */ /* 0x000fe20003f44270 */
[C---:B------:R-:W-:Y:S02]  /*e380*/  IMAD.IADD R123, R157.reuse, 0x1, R123 ;  /* 0x000000019d7b7824 */ /* 0x040fe400078e027b */
[----:B------:R-:W-:Y:S01]  /*e390*/  IMAD.IADD R122, R157, 0x1, R122 ;  /* 0x000000019d7a7824 */ /* 0x000fe200078e027a */
[C---:B------:R-:W-:Y:S02]  /*e3a0*/  ISETP.GT.AND P5, PT, R86.reuse, 0x8, P2 ;  /* 0x000000085600780c */ /* 0x040fe400017a4270 */
[C---:B------:R-:W-:Y:S02]  /*e3b0*/  ISETP.GT.AND P4, PT, R86.reuse, RZ, P2 ;  /* 0x000000ff5600720c */ /* 0x040fe40001784270 */
        /* <DEDUP_REMOVED lines=9> */
[C---:B------:R-:W-:Y:S02]  /*e450*/  ISETP.GT.AND P4, PT, R86.reuse, 0x9, P2 ;  /* 0x000000095600780c */ /* 0x040fe40001784270 */
[C---:B------:R-:W-:Y:S02]  /*e460*/  ISETP.GT.AND P3, PT, R86.reuse, 0x10, P2 ;  /* 0x000000105600780c */ /* 0x040fe40001764270 */
        /* <DEDUP_REMOVED lines=83> */
[----:B---3--:R-:W-:Y:S01]  /*e9a0*/  FSEL R121, R121, -INF , !P3 ;  /* 0xff80000079797808 */ /* 0x008fe20005800000 */
[----:B------:R-:W-:Y:S08]  /*e9b0*/  @P5 BRA `(.L_x_11715) ;  /* 0x0000000000585947 */ /* 0x000ff00003800000 */
        /* <DEDUP_REMOVED lines=11> */
.L_x_11717:
[----:B------:R-:W-:Y:S02]  /*ea70*/  IMAD.U32 R124, RZ, RZ, UR24 ;  /* 0x00000018ff7c7e24 */ /* 0x000fe4000f8e00ff */
[----:B------:R-:W-:-:S03]  /*ea80*/  IMAD.MOV.U32 R87, RZ, RZ, R23 ;  /* 0x000000ffff577224 */ /* 0x000fc600078e0017 */
[----:B------:R-:W-:-:S13]  /*ea90*/  ISETP.NE.AND P3, PT, R124, 0x1, PT ;  /* 0x000000017c00780c */ /* 0x000fda0003f65270 */
[----:B------:R-:W0:Y:S02]  /*eaa0*/  @P3 LDC.64 R24, c[0x0][0x9e8] ;  /* 0x00027a00ff183b82 */ /* 0x000e240000000a00 */
[----:B0-----:R-:W-:-:S05]  /*eab0*/  @P3 IMAD.HI.U32 R24, R23, R24, RZ ;  /* 0x0000001817183227 */ /* 0x001fca00078e00ff */
[----:B------:R-:W-:-:S07]  /*eac0*/  @P3 SHF.R.U32.HI R87, RZ, R25, R24 ;  /* 0x00000019ff573219 */ /* 0x000fce0000011618 */
.L_x_11718:
[----:B------:R-:W-:Y:S05]  /*ead0*/  BSYNC B0 ;  /* 0x0000000000007941 */ /* 0x000fea0003800000 */
.L_x_11716:
[----:B------:R-:W-:-:S04]  /*eae0*/  IMAD R84, R87, R124, -R84 ;  /* 0x0000007c57547224 */ /* 0x000fc800078e0a54 */
[----:B------:R-:W-:-:S05]  /*eaf0*/  IMAD R84, R155, -0x2, R84 ;  /* 0xfffffffe9b547824 */ /* 0x000fca00078e0254 */
[----:B------:R-:W-:Y:S02]  /*eb00*/  VIADDMNMX R123, R84, R124, R123, PT ;  /* 0x0000007c547b7246 */ /* 0x000fe4000380017b */
[----:B------:R-:W-:-:S07]  /*eb10*/  VIMNMX R122, R122, R84, !PT ;  /* 0x000000547a7a7248 */ /* 0x000fce0007fe0100 */
.L_x_11715:
[----:B------:R-:W-:Y:S01]  /*eb20*/  FMNMX.FTZ R24, R19, R14, !PT ;  /* 0x0000000e13187209 */ /* 0x000fe20007810000 */
[----:B------:R-:W2:Y:S01]  /*eb30*/  LDL R86, [R1+0x8] ;  /* 0x0000080001567983 */ /* 0x000ea20000100800 */
[----:B------:R-:W-:Y:S01]  /*eb40*/  ISETP.GT.AND P5, PT, R122, 0x9, P2 ;  /* 0x000000097a00780c */ /* 0x000fe200017a4270 */
[----:B------:R-:W-:Y:S01]  /*eb50*/  UMOV UR41, UR7 ;  /* 0x0000000700297c82 */ /* 0x000fe20008000000 */
[----:B------:R-:W-:Y:S01]  /*eb60*/  FMNMX.FTZ R25, R21, R24, !PT ;  /* 0x0000001815197209 */ /* 0x000fe20007810000 */
[----:B------:R-:W-:Y:S01]  /*eb70*/  @!P1 IMAD R16, R16, 0x8, R2 ;  /* 0x0000000810109824 */ /* 0x000fe200078e0202 */
[----:B------:R-:W-:Y:S02]  /*eb80*/  ISETP.LT.OR P5, PT, R123, 0xa, P5 ;  /* 0x0000000a7b00780c */ /* 0x000fe40002fa1670 */
[----:B------:R-:W-:Y:S01]  /*eb90*/  FMNMX.FTZ R24, R28, R25, !PT ;  /* 0x000000191c187209 */ /* 0x000fe20007810000 */
[----:B------:R-:W-:Y:S01]  /*eba0*/  @!P1 VIADD R16, R16, 0x16860 ;  /* 0x0001686010109836 */ /* 0x000fe20000000000 */
        /* <DEDUP_REMOVED lines=59> */
[----:B------:R-:W-:Y:S01]  /*ef60*/  ISETP.GT.AND P5, PT, R122, 0x59, P2 ;  /* 0x000000597a00780c */ /* 0x000fe200017a4270 */
[----:B------:R-:W0:Y:S01]  /*ef70*/  SHFL.BFLY PT, R24, R25, 0x2, 0x1f ;  /* 0x0c401f0019187f89 */ /* 0x000e2200000e0000 */
[----:B------:R-:W-:-:S02]  /*ef80*/  FSEL R46, R46, -INF , !P3 ;  /* 0xff8000002e2e7808 */ /* 0x000fc40005800000 */
[C---:B------:R-:W-:Y:S02]  /*ef90*/  ISETP.GT.AND P3, PT, R122.reuse, 0x31, P2 ;  /* 0x000000317a00780c */ /* 0x040fe40001764270 */
[C---:B------:R-:W-:Y:S02]  /*efa0*/  ISETP.LT.OR P5, PT, R123.reuse, 0x5a, P5 ;  /* 0x0000005a7b00780c */ /* 0x040fe40002fa1670 */
[----:B------:R-:W-:Y:S02]  /*efb0*/  ISETP.LT.OR P3, PT, R123, 0x32, P3 ;  /* 0x000000327b00780c */ /* 0x000fe40001f61670 */
[----:B------:R-:W-:Y:S02]  /*efc0*/  FSEL R71, R71, -INF , !P5 ;  /* 0xff80000047477808 */ /* 0x000fe40006800000 */
[----:B------:R-:W-:Y:S02]  /*efd0*/  ISETP.GT.AND P5, PT, R122, 0x61, P2 ;  /* 0x000000617a00780c */ /* 0x000fe400017a4270 */
[----:B------:R-:W-:-:S02]  /*efe0*/  FSEL R51, R51, -INF , !P3 ;  /* 0xff80000033337808 */ /* 0x000fc40005800000 */
[C---:B------:R-:W-:Y:S02]  /*eff0*/  ISETP.GT.AND P3, PT, R122.reuse, 0x40, P2 ;  /* 0x000000407a00780c */ /* 0x040fe40001764270 */
[C---:B------:R-:W-:Y:S02]  /*f000*/  ISETP.LT.OR P5, PT, R123.reuse, 0x62, P5 ;  /* 0x000000627b00780c */ /* 0x040fe40002fa1670 */
[----:B------:R-:W-:Y:S02]  /*f010*/  ISETP.LT.OR P3, PT, R123, 0x41, P3 ;  /* 0x000000417b00780c */ /* 0x000fe40001f61670 */
[----:B------:R-:W-:Y:S02]  /*f020*/  FSEL R75, R75, -INF , !P5 ;  /* 0xff8000004b4b7808 */ /* 0x000fe40006800000 */
[----:B------:R-:W-:Y:S02]  /*f030*/  ISETP.GT.AND P5, PT, R122, 0x69, P2 ;  /* 0x000000697a00780c */ /* 0x000fe400017a4270 */
[----:B0-----:R-:W-:-:S02]  /*f040*/  FMNMX.FTZ R84, R25, R24, !PT ;  /* 0x0000001819547209 */ /* 0x001fc40007810000 */
[----:B------:R-:W-:Y:S02]  /*f050*/  FSEL R58, R58, -INF , !P3 ;  /* 0xff8000003a3a7808 */ /* 0x000fe40005800000 */
[----:B------:R-:W-:Y:S01]  /*f060*/  ISETP.GT.AND P3, PT, R122, 0x49, P2 ;  /* 0x000000497a00780c */ /* 0x000fe20001764270 */
[----:B------:R-:W0:Y:S01]  /*f070*/  SHFL.BFLY PT, R87, R84, 0x1, 0x1f ;  /* 0x0c201f0054577f89 */ /* 0x000e2200000e0000 */
[C---:B------:R-:W-:Y:S02]  /*f080*/  ISETP.LT.OR P5, PT, R123.reuse, 0x6a, P5 ;  /* 0x0000006a7b00780c */ /* 0x040fe40002fa1670 */
[----:B------:R-:W-:Y:S02]  /*f090*/  ISETP.LT.OR P3, PT, R123, 0x4a, P3 ;  /* 0x0000004a7b00780c */ /* 0x000fe40001f61670 */
[----:B------:R-:W-:Y:S02]  /*f0a0*/  FSEL R78, R78, -INF , !P5 ;  /* 0xff8000004e4e7808 */ /* 0x000fe40006800000 */
[----:B------:R-:W-:-:S02]  /*f0b0*/  ISETP.GT.AND P5, PT, R122, RZ, P2 ;  /* 0x000000ff7a00720c */ /* 0x000fc400017a4270 */
[----:B------:R-:W-:Y:S02]  /*f0c0*/  FSEL R63, R63, -INF , !P3 ;  /* 0xff8000003f3f7808 */ /* 0x000fe40005800000 */
[C---:B------:R-:W-:Y:S02]  /*f0d0*/  ISETP.LT.OR P5, PT, R123.reuse, 0x1, P5 ;  /* 0x000000017b00780c */ /* 0x040fe40002fa1670 */
[----:B------:R-:W-:Y:S02]  /*f0e0*/  ISETP.GT.AND P4, PT, R122, 0x8, P2 ;  /* 0x000000087a00780c */ /* 0x000fe40001784270 */
[----:B------:R-:W-:Y:S02]  /*f0f0*/  FSEL R26, R26, -INF , !P5 ;  /* 0xff8000001a1a7808 */ /* 0x000fe40006800000 */
[----:B------:R-:W-:Y:S02]  /*f100*/  ISETP.LT.OR P4, PT, R123, 0x9, P4 ;  /* 0x000000097b00780c */ /* 0x000fe40002781670 */
[----:B------:R-:W-:-:S02]  /*f110*/  ISETP.GT.AND P5, PT, R122, 0x78, P2 ;  /* 0x000000787a00780c */ /* 0x000fc400017a4270 */
[----:B------:R-:W-:Y:S02]  /*f120*/  FSEL R30, R30, -INF , !P4 ;  /* 0xff8000001e1e7808 */ /* 0x000fe40006000000 */
[----:B------:R-:W-:Y:S02]  /*f130*/  ISETP.GT.AND P4, PT, R122, 0x11, P2 ;  /* 0x000000117a00780c */ /* 0x000fe40001784270 */
[----:B0-----:R-:W-:Y:S02]  /*f140*/  FMNMX.FTZ R24, R84, R87, !PT ;  /* 0x0000005754187209 */ /* 0x001fe40007810000 */
[----:B------:R-:W-:Y:S02]  /*f150*/  ISETP.LT.OR P4, PT, R123, 0x12, P4 ;  /* 0x000000127b00780c */ /* 0x000fe40002781670 */
[C---:B------:R-:W-:Y:S01]  /*f160*/  FSETP.NEU.FTZ.AND P3, PT, R24.reuse, -INF , PT ;  /* 0xff8000001800780b */ /* 0x040fe20003f7d000 */
[----:B------:R-:W-:Y:S01]  /*f170*/  FMUL.FTZ R84, R24, UR41 ;  /* 0x0000002918547c20 */ /* 0x000fe20008410000 */
[----:B------:R-:W-:-:S02]  /*f180*/  FSEL R35, R35, -INF , !P4 ;  /* 0xff80000023237808 */ /* 0x000fc40006000000 */
[----:B------:R-:W-:Y:S02]  /*f190*/  ISETP.GT.AND P4, PT, R122, 0x20, P2 ;  /* 0x000000207a00780c */ /* 0x000fe40001784270 */
[----:B------:R-:W-:Y:S02]  /*f1a0*/  FSEL R84, R84, RZ, P3 ;  /* 0x000000ff54547208 */ /* 0x000fe40001800000 */
[C---:B------:R-:W-:Y:S02]  /*f1b0*/  ISETP.LT.OR P4, PT, R123.reuse, 0x21, P4 ;  /* 0x000000217b00780c */ /* 0x040fe40002781670 */
        /* <DEDUP_REMOVED lines=69> */
[----:B------:R-:W-:Y:S01]  /*f610*/  FFMA.FTZ R53, R80, UR41, -R84 ;  /* 0x0000002950357c23 */ /* 0x000fe20008010854 */
        /* <DEDUP_REMOVED lines=15> */
[----:B------:R-:W-:Y:S01]  /*f710*/  FMNMX.FTZ R25, R71, R40, !PT ;  /* 0x0000002847197209 */ /* 0x000fe20007810000 */
[----:B------:R-:W-:Y:S01]  /*f720*/  FFMA.FTZ R40, R57, UR41, -R84 ;  /* 0x0000002939287c23 */ /* 0x000fe20008010854 */
[----:B------:R-:W-:Y:S01]  /*f730*/  ISETP.LT.OR P4, PT, R123, 0x71, P4 ;  /* 0x000000717b00780c */ /* 0x000fe20002781670 */
[----:B------:R-:W-:Y:S01]  /*f740*/  MUFU.EX2 R142, R142 ;  /* 0x0000008e008e7308 */ /* 0x000fe20000000800 */
        /* <DEDUP_REMOVED lines=8> */
[----:B------:R-:W-:Y:S01]  /*f7d0*/  ISETP.GT.AND P2, PT, R122, 0x79, P2 ;  /* 0x000000797a00780c */ /* 0x000fe20001744270 */
[----:B------:R-:W-:Y:S01]  /*f7e0*/  MUFU.EX2 R136, R136 ;  /* 0x0000008800887308 */ /* 0x000fe20000000800 */
[----:B------:R-:W-:Y:S01]  /*f7f0*/  FSEL R82, R82, -INF , !P4 ;  /* 0xff80000052527808 */ /* 0x000fe20006000000 */
[----:B------:R-:W-:Y:S01]  /*f800*/  FFMA.FTZ R122, R120, UR41, -R84 ;  /* 0x00000029787a7c23 */ /* 0x000fe20008010854 */
[----:B------:R-:W-:Y:S02]  /*f810*/  FMNMX.FTZ R25, R81, R44, !PT ;  /* 0x0000002c51197209 */ /* 0x000fe40007810000 */
[----:B------:R-:W-:Y:S02]  /*f820*/  ISETP.LT.OR P2, PT, R123, 0x7a, P2 ;  /* 0x0000007a7b00780c */ /* 0x000fe40001741670 */
[----:B------:R-:W-:Y:S01]  /*f830*/  FSEL R83, R83, -INF , !P5 ;  /* 0xff80000053537808 */ /* 0x000fe20006800000 */
[----:B------:R-:W-:Y:S01]  /*f840*/  MUFU.EX2 R36, R36 ;  /* 0x0000002400247308 */ /* 0x000fe20000000800 */
[----:B------:R-:W-:-:S02]  /*f850*/  FMNMX.FTZ R44, R82, R25, !PT ;  /* 0x00000019522c7209 */ /* 0x000fc40007810000 */
[----:B------:R-:W-:Y:S02]  /*f860*/  FSEL R85, R85, -INF , !P2 ;  /* 0xff80000055557808 */ /* 0x000fe40005000000 */
[----:B------:R-:W-:Y:S02]  /*f870*/  FMNMX.FTZ R44, R83, R44, !PT ;  /* 0x0000002c532c7209 */ /* 0x000fe40007810000 */
[----:B------:R-:W-:Y:S01]  /*f880*/  FSEL R57, R24, RZ, P3 ;  /* 0x000000ff18397208 */ /* 0x000fe20001800000 */
[----:B------:R-:W-:Y:S01]  /*f890*/  MUFU.EX2 R138, R138 ;  /* 0x0000008a008a7308 */ /* 0x000fe20000000800 */
[----:B------:R-:W-:Y:S01]  /*f8a0*/  FMNMX.FTZ R25, R85, R44, !PT ;  /* 0x0000002c55197209 */ /* 0x000fe20007810000 */
[--C-:B------:R-:W-:Y:S01]  /*f8b0*/  FFMA.FTZ R44, R65, UR41, -R84.reuse ;  /* 0x00000029412c7c23 */ /* 0x100fe20008010854 */
[----:B------:R-:W-:Y:S01]  /*f8c0*/  FFMA.FTZ R84, R121, UR41, -R84 ;  /* 0x0000002979547c23 */ /* 0x000fe20008010854 */
[----:B------:R-:W-:Y:S02]  /*f8d0*/  FADD.FTZ R57, -R57, R14 ;  /* 0x0000000e39397221 */ /* 0x000fe40000010100 */
[----:B------:R-:W0:Y:S02]  /*f8e0*/  SHFL.BFLY PT, R56, R25, 0x2, 0x1f ;  /* 0x0c401f0019387f89 */ /* 0x000e2400000e0000 */
[----:B------:R-:W-:Y:S01]  /*f8f0*/  FMUL.FTZ R14, R57, UR41 ;  /* 0x00000029390e7c20 */ /* 0x000fe20008410000 */
[----:B------:R-:W-:Y:S08]  /*f900*/  MUFU.EX2 R37, R37 ;  /* 0x0000002500257308 */ /* 0x000ff00000000800 */
[----:B------:R-:W1:Y:S08]  /*f910*/  MUFU.EX2 R14, R14 ;  /* 0x0000000e000e7308 */ /* 0x000e700000000800 */
[----:B------:R-:W-:Y:S01]  /*f920*/  MUFU.EX2 R132, R132 ;  /* 0x0000008400847308 */ /* 0x000fe20000000800 */
[----:B0-----:R-:W-:-:S07]  /*f930*/  FMNMX.FTZ R56, R25, R56, !PT ;  /* 0x0000003819387209 */ /* 0x001fce0007810000 */
[----:B------:R-:W-:Y:S01]  /*f940*/  MUFU.EX2 R40, R40 ;  /* 0x0000002800287308 */ /* 0x000fe20000000800 */
[----:B-1----:R-:W-:Y:S01]  /*f950*/  FFMA.FTZ R4, R14, R4, R148 ;  /* 0x000000040e047223 */ /* 0x002fe20000010094 */
[----:B------:R-:W0:Y:S01]  /*f960*/  SHFL.BFLY PT, R25, R56, 0x1, 0x1f ;  /* 0x0c201f0038197f89 */ /* 0x000e2200000e0000 */
[----:B------:R-:W-:Y:S01]  /*f970*/  F2FP.BF16.F32.PACK_AB R148, R19, R148 ;  /* 0x000000941394723e */ /* 0x000fe200000010ff */
        /* <DEDUP_REMOVED lines=18> */
[----:B------:R-:W-:-:S02]  /*faa0*/  IMAD.MOV.U32 R14, RZ, RZ, R24 ;  /* 0x000000ffff0e7224 */ /* 0x000fc400078e0018 */
        /* <DEDUP_REMOVED lines=19> */
[----:B------:R-:W-:Y:S01]  /*fbe0*/  FADD.FTZ R43, R21, R4 ;  /* 0x00000004152b7221 */ /* 0x000fe20000010000 */
[----:B------:R-:W-:Y:S01]  /*fbf0*/  FSEL R4, R25, RZ, P2 ;  /* 0x000000ff19047208 */ /* 0x000fe20001000000 */
[--C-:B------:R-:W-:Y:S01]  /*fc00*/  FFMA.FTZ R35, R47, UR41, -R57.reuse ;  /* 0x000000292f237c23 */ /* 0x100fe20008010839 */
[----:B------:R-:W-:Y:S01]  /*fc10*/  FFMA.FTZ R147, R38, UR41, -R57 ;  /* 0x0000002926937c23 */ /* 0x000fe20008010839 */
[----:B------:R-:W-:Y:S01]  /*fc20*/  FADD.FTZ R43, R144, R43 ;  /* 0x0000002b902b7221 */ /* 0x000fe20000010000 */
[----:B------:R-:W-:Y:S01]  /*fc30*/  MUFU.EX2 R26, R26 ;  /* 0x0000001a001a7308 */ /* 0x000fe20000000800 */
[----:B------:R-:W-:Y:S01]  /*fc40*/  FADD.FTZ R4, -R4, R15 ;  /* 0x0000000f04047221 */ /* 0x000fe20000010100 */
[----:B------:R-:W-:Y:S01]  /*fc50*/  FFMA.FTZ R143, R46, UR41, -R57 ;  /* 0x000000292e8f7c23 */ /* 0x000fe20008010839 */
[----:B------:R-:W-:Y:S01]  /*fc60*/  FADD.FTZ R43, R28, R43 ;  /* 0x0000002b1c2b7221 */ /* 0x000fe20000010000 */
[----:B------:R-:W-:Y:S01]  /*fc70*/  @!P1 PRMT R46, RZ, 0x654, R16 ;  /* 0x00000654ff2e9816 */ /* 0x000fe20000000010 */
[----:B------:R-:W-:Y:S01]  /*fc80*/  FMUL.FTZ R4, R4, UR41 ;  /* 0x0000002904047c20 */ /* 0x000fe20008410000 */
[----:B------:R-:W-:Y:S01]  /*fc90*/  FFMA.FTZ R137, R50, UR41, -R57 ;  /* 0x0000002932897c23 */ /* 0x000fe20008010839 */
[----:B------:R-:W-:Y:S01]  /*fca0*/  FADD.FTZ R42, R146, R43 ;  /* 0x0000002b922a7221 */ /* 0x000fe20000010000 */
[----:B------:R-:W-:Y:S01]  /*fcb0*/  MUFU.EX2 R151, R151 ;  /* 0x0000009700977308 */ /* 0x000fe20000000800 */
[----:B------:R0:W-:Y:S01]  /*fcc0*/  @!P1 SYNCS.ARRIVE.TRANS64.RED.A1T0 RZ, [R46+URZ], RZ ;  /* 0x000000ff2eff99a7 */ /* 0x0001e2000810043f */
[--C-:B------:R-:W-:Y:S01]  /*fcd0*/  FFMA.FTZ R38, R51, UR41, -R57.reuse ;  /* 0x0000002933267c23 */ /* 0x100fe20008010839 */
[----:B------:R-:W-:Y:S01]  /*fce0*/  FADD.FTZ R43, R29, R42 ;  /* 0x0000002a1d2b7221 */ /* 0x000fe20000010000 */
[--C-:B------:R-:W-:Y:S01]  /*fcf0*/  FFMA.FTZ R139, R54, UR41, -R57.reuse ;  /* 0x00000029368b7c23 */ /* 0x100fe20008010839 */
[--C-:B------:R-:W-:Y:S01]  /*fd00*/  FFMA.FTZ R39, R55, UR41, -R57.reuse ;  /* 0x0000002937277c23 */ /* 0x100fe20008010839 */
[----:B------:R-:W-:Y:S01]  /*fd10*/  FFMA.FTZ R133, R58, UR41, -R57 ;  /* 0x000000293a857c23 */ /* 0x000fe20008010839 */
[----:B------:R-:W-:Y:S01]  /*fd20*/  FADD.FTZ R43, R140, R43 ;  /* 0x0000002b8c2b7221 */ /* 0x000fe20000010000 */
[----:B------:R-:W1:Y:S01]  /*fd30*/  MUFU.EX2 R15, R4 ;  /* 0x00000004000f7308 */ /* 0x000e620000000800 */
[----:B------:R-:W-:Y:S01]  /*fd40*/  FFMA.FTZ R16, R59, UR41, -R57 ;  /* 0x000000293b107c23 */ /* 0x000fe20008010839 */
[----:B------:R-:W-:Y:S01]  /*fd50*/  F2FP.BF16.F32.PACK_AB R150, R21, R150 ;  /* 0x000000961596723e */ /* 0x000fe200000010ff */
[----:B------:R-:W-:Y:S01]  /*fd60*/  FADD.FTZ R43, R32, R43 ;  /* 0x0000002b202b7221 */ /* 0x000fe20000010000 */
[--C-:B------:R-:W-:Y:S01]  /*fd70*/  FFMA.FTZ R135, R62, UR41, -R57.reuse ;  /* 0x000000293e877c23 */ /* 0x100fe20008010839 */
[----:B------:R-:W-:Y:S01]  /*fd80*/  F2FP.BF16.F32.PACK_AB R144, R28, R144 ;  /* 0x000000901c90723e */ /* 0x000fe200000010ff */
[----:B------:R-:W-:Y:S01]  /*fd90*/  FFMA.FTZ R129, R66, UR41, -R57 ;  /* 0x0000002942817c23 */ /* 0x000fe20008010839 */
[----:B------:R-:W-:Y:S01]  /*fda0*/  FADD.FTZ R42, R142, R43 ;  /* 0x0000002b8e2a7221 */ /* 0x000fe20000010000 */
[----:B------:R-:W3:Y:S01]  /*fdb0*/  MUFU.EX2 R27, R27 ;  /* 0x0000001b001b7308 */ /* 0x000ee20000000800 */
[----:B------:R-:W-:Y:S01]  /*fdc0*/  F2FP.BF16.F32.PACK_AB R140, R32, R140 ;  /* 0x0000008c208c723e */ /* 0x000fe200000010ff */
[--C-:B------:R-:W-:Y:S01]  /*fdd0*/  FFMA.FTZ R67, R67, UR41, -R57.reuse ;  /* 0x0000002943437c23 */ /* 0x100fe20008010839 */
[----:B------:R-:W-:Y:S01]  /*fde0*/  FADD.FTZ R47, R33, R42 ;  /* 0x0000002a212f7221 */ /* 0x000fe20000010000 */
[----:B------:R-:W-:Y:S01]  /*fdf0*/  F2FP.BF16.F32.PACK_AB R146, R29, R146 ;  /* 0x000000921d92723e */ /* 0x000fe200000010ff */
[--C-:B------:R-:W-:Y:S01]  /*fe00*/  FFMA.FTZ R131, R70, UR41, -R57.reuse ;  /* 0x0000002946837c23 */ /* 0x100fe20008010839 */
[----:B------:R-:W-:Y:S01]  /*fe10*/  FFMA.FTZ R71, R71, UR41, -R57 ;  /* 0x0000002947477c23 */ /* 0x000fe20008010839 */
[----:B------:R-:W-:Y:S01]  /*fe20*/  FADD.FTZ R47, R136, R47 ;  /* 0x0000002f882f7221 */ /* 0x000fe20000010000 */
[----:B------:R-:W4:Y:S01]  /*fe30*/  MUFU.EX2 R145, R145 ;  /* 0x0000009100917308 */ /* 0x000f220000000800 */
[----:B-1----:R-:W-:Y:S01]  /*fe40*/  FFMA.FTZ R43, R15, R3, R149 ;  /* 0x000000030f2b7223 */ /* 0x002fe20000010095 */
[----:B------:R-:W-:Y:S01]  /*fe50*/  FFMA.FTZ R3, R63, UR41, -R57 ;  /* 0x000000293f037c23 */ /* 0x000fe20008010839 */
[C---:B------:R-:W-:Y:S01]  /*fe60*/  FADD.FTZ R47, R36.reuse, R47 ;  /* 0x0000002f242f7221 */ /* 0x040fe20000010000 */
[----:B------:R-:W-:Y:S01]  /*fe70*/  F2FP.BF16.F32.PACK_AB R136, R36, R136 ;  /* 0x000000882488723e */ /* 0x000fe200000010ff */
[----:B------:R-:W-:Y:S01]  /*fe80*/  FADD.FTZ R4, R26, R43 ;  /* 0x0000002b1a047221 */ /* 0x000fe20000010000 */
[----:B------:R-:W-:Y:S01]  /*fe90*/  FFMA.FTZ R125, R74, UR41, -R57 ;  /* 0x000000294a7d7c23 */ /* 0x000fe20008010839 */
[----:B------:R-:W-:Y:S01]  /*fea0*/  FADD.FTZ R42, R138, R47 ;  /* 0x0000002f8a2a7221 */ /* 0x000fe20000010000 */
[----:B------:R-:W1:Y:S01]  /*feb0*/  MUFU.EX2 R30, R30 ;  /* 0x0000001e001e7308 */ /* 0x000e620000000800 */
[----:B------:R-:W-:Y:S01]  /*fec0*/  FADD.FTZ R4, R151, R4 ;  /* 0x0000000497047221 */ /* 0x000fe20000010000 */
[--C-:B------:R-:W-:Y:S01]  /*fed0*/  FFMA.FTZ R75, R75, UR41, -R57.reuse ;  /* 0x000000294b4b7c23 */ /* 0x100fe20008010839 */
[----:B------:R-:W-:Y:S01]  /*fee0*/  FADD.FTZ R47, R37, R42 ;  /* 0x0000002a252f7221 */ /* 0x000fe20000010000 */
[--C-:B------:R-:W-:Y:S01]  /*fef0*/  FFMA.FTZ R78, R78, UR41, -R57.reuse ;  /* 0x000000294e4e7c23 */ /* 0x100fe20008010839 */
[----:B---3--:R-:W-:Y:S01]  /*ff00*/  FADD.FTZ R4, R27, R4 ;  /* 0x000000041b047221 */ /* 0x008fe20000010000 */
[----:B------:R-:W-:Y:S01]  /*ff10*/  FFMA.FTZ R81, R81, UR41, -R57 ;  /* 0x0000002951517c23 */ /* 0x000fe20008010839 */
[----:B------:R-:W-:Y:S01]  /*ff20*/  FADD.FTZ R47, R132, R47 ;  /* 0x0000002f842f7221 */ /* 0x000fe20000010000 */
[----:B------:R-:W3:Y:S01]  /*ff30*/  MUFU.EX2 R147, R147 ;  /* 0x0000009300937308 */ /* 0x000ee20000000800 */
[----:B----4-:R-:W-:Y:S01]  /*ff40*/  FADD.FTZ R43, R145, R4 ;  /* 0x00000004912b7221 */ /* 0x010fe20000010000 */
[----:B------:R-:W-:Y:S01]  /*ff50*/  FFMA.FTZ R4, R20, UR41, -R57 ;  /* 0x0000002914047c23 */ /* 0x000fe20008010839 */
[----:B------:R-:W-:Y:S01]  /*ff60*/  FADD.FTZ R47, R40, R47 ;  /* 0x0000002f282f7221 */ /* 0x000fe20000010000 */
[--C-:B------:R-:W-:Y:S01]  /*ff70*/  FFMA.FTZ R82, R82, UR41, -R57.reuse ;  /* 0x0000002952527c23 */ /* 0x100fe20008010839 */
[--C-:B------:R-:W-:Y:S01]  /*ff80*/  FFMA.FTZ R83, R83, UR41, -R57.reuse ;  /* 0x0000002953537c23 */ /* 0x100fe20008010839 */
[----:B------:R-:W-:Y:S01]  /*ff90*/  FFMA.FTZ R57, R85, UR41, -R57 ;  /* 0x0000002955397c23 */ /* 0x000fe20008010839 */
[----:B0-----:R-:W-:Y:S01]  /*ffa0*/  FADD.FTZ R46, R134, R47 ;  /* 0x0000002f862e7221 */ /* 0x001fe20000010000 */
[----:B------:R-:W0:Y:S01]  /*ffb0*/  MUFU.EX2 R31, R31 ;  /* 0x0000001f001f7308 */ /* 0x000e220000000800 */
[----:B-1----:R-:W-:Y:S01]  /*ffc0*/  FADD.FTZ R42, R30, R43 ;  /* 0x0000002b1e2a7221 */ /* 0x002fe20000010000 */
[----:B------:R-:W-:Y:S01]  /*ffd0*/  F2FP.BF16.F32.PACK_AB R132, R40, R132 ;  /* 0x000000842884723e */ /* 0x000fe200000010ff */
[----:B------:R-:W-:Y:S01]  /*ffe0*/  FADD.FTZ R47, R41, R46 ;  /* 0x0000002e292f7221 */ /* 0x000fe20000010000 */
[----:B--2---:R-:W-:Y:S01]  /*fff0*/  ISETP.GT.AND P2, PT, R0, R86, PT ;  /* 0x000000560000720c */ /* 0x004fe20003f44270 */
[-C--:B------:R-:W-:Y:S01]  /*10000*/  FMUL.FTZ R90, R90, R15.reuse ;  /* 0x0000000f5a5a7220 */ /* 0x080fe20000410000 */
[-C--:B------:R-:W-:Y:S01]  /*10010*/  FMUL.FTZ R91, R91, R15.reuse ;  /* 0x0000000f5b5b7220 */ /* 0x080fe20000410000 */
[----:B------:R-:W-:Y:S01]  /*10020*/  FADD.FTZ R47, R128, R47 ;  /* 0x0000002f802f7221 */ /* 0x000fe20000010000 */
[----:B------:R-:W1:Y:S01]  /*10030*/  MUFU.EX2 R141, R141 ;  /* 0x0000008d008d7308 */ /* 0x000e620000000800 */
[----:B---3--:R-:W-:Y:S01]  /*10040*/  FADD.FTZ R42, R147, R42 ;  /* 0x0000002a932a7221 */ /* 0x008fe20000010000 */
[-C--:B------:R-:W-:Y:S01]  /*10050*/  FMUL.FTZ R94, R94, R15.reuse ;  /* 0x0000000f5e5e7220 */ /* 0x080fe20000410000 */
[----:B------:R-:W-:Y:S01]  /*10060*/  FADD.FTZ R47, R44, R47 ;  /* 0x0000002f2c2f7221 */ /* 0x000fe20000010000 */
[-C--:B------:R-:W-:Y:S01]  /*10070*/  FMUL.FTZ R95, R95, R15.reuse ;  /* 0x0000000f5f5f7220 */ /* 0x080fe20000410000 */
[-C--:B------:R-:W-:Y:S01]  /*10080*/  FMUL.FTZ R98, R98, R15.reuse ;  /* 0x0000000f62627220 */ /* 0x080fe20000410000 */
[-C--:B------:R-:W-:Y:S01]  /*10090*/  FMUL.FTZ R99, R99, R15.reuse ;  /* 0x0000000f63637220 */ /* 0x080fe20000410000 */
[----:B------:R-:W-:Y:S01]  /*100a0*/  FADD.FTZ R46, R130, R47 ;  /* 0x0000002f822e7221 */ /* 0x000fe20000010000 */
        /* <DEDUP_REMOVED lines=13> */
[----:B------:R-:W-:Y:S01]  /*10180*/  FMUL.FTZ R119, R119, R15 ;  /* 0x0000000f77777220 */ /* 0x000fe20000410000 */
[----:B------:R-:W-:Y:S01]  /*10190*/  F2FP.BF16.F32.PACK_AB R142, R33, R142 ;  /* 0x0000008e218e723e */ /* 0x000fe200000010ff */
[----:B------:R-:W-:Y:S01]  /*101a0*/  VIADD R0, R0, 0xffffffff ;  /* 0xffffffff00007836 */ /* 0x000fe20000000000 */
[----:B------:R-:W1:Y:S01]  /*101b0*/  MUFU.EX2 R35, R35 ;  /* 0x0000002300237308 */ /* 0x000e620000000800 */
[----:B--2---:R-:W-:Y:S01]  /*101c0*/  FADD.FTZ R42, R34, R43 ;  /* 0x0000002b222a7221 */ /* 0x004fe20000010000 */
[----:B------:R-:W-:Y:S01]  /*101d0*/  F2FP.BF16.F32.PACK_AB R138, R37, R138 ;  /* 0x0000008a258a723e */ /* 0x000fe200000010ff */
[----:B------:R-:W-:Y:S01]  /*101e0*/  IMAD.MOV.U32 R15, RZ, RZ, R25 ;  /* 0x000000ffff0f7224 */ /* 0x000fe200078e0019 */
[----:B------:R-:W-:-:S02]  /*101f0*/  F2FP.BF16.F32.PACK_AB R134, R41, R134 ;  /* 0x000000862986723e */ /* 0x000fc400000010ff */
[----:B------:R-:W-:Y:S02]  /*10200*/  F2FP.BF16.F32.PACK_AB R128, R44, R128 ;  /* 0x000000802c80723e */ /* 0x000fe400000010ff */
[----:B------:R-:W2:Y:S01]  /*10210*/  MUFU.EX2 R45, R45 ;  /* 0x0000002d002d7308 */ /* 0x000ea20000000800 */
[----:B0-----:R-:W-:Y:S01]  /*10220*/  FADD.FTZ R42, R143, R42 ;  /* 0x0000002a8f2a7221 */ /* 0x001fe20000010000 */
[----:B------:R-:W-:Y:S02]  /*10230*/  F2FP.BF16.F32.PACK_AB R149, R26, R149 ;  /* 0x000000951a95723e */ /* 0x000fe400000010ff */
[----:B------:R-:W-:Y:S02]  /*10240*/  F2FP.BF16.F32.PACK_AB R151, R27, R151 ;  /* 0x000000971b97723e */ /* 0x000fe400000010ff */
[----:B------:R-:W-:Y:S02]  /*10250*/  F2FP.BF16.F32.PACK_AB R145, R30, R145 ;  /* 0x000000911e91723e */ /* 0x000fe400000010ff */
[----:B------:R-:W0:Y:S01]  /*10260*/  MUFU.EX2 R137, R137 ;  /* 0x0000008900897308 */ /* 0x000e220000000800 */
[----:B-1----:R-:W-:Y:S01]  /*10270*/  FADD.FTZ R42, R35, R42 ;  /* 0x0000002a232a7221 */ /* 0x002fe20000010000 */
[----:B------:R-:W-:-:S02]  /*10280*/  F2FP.BF16.F32.PACK_AB R147, R31, R147 ;  /* 0x000000931f93723e */ /* 0x000fc400000010ff */
[----:B------:R-:W-:Y:S02]  /*10290*/  F2FP.BF16.F32.PACK_AB R141, R34, R141 ;  /* 0x0000008d228d723e */ /* 0x000fe400000010ff */
[----:B------:R-:W-:Y:S02]  /*102a0*/  F2FP.BF16.F32.PACK_AB R143, R35, R143 ;  /* 0x0000008f238f723e */ /* 0x000fe400000010ff */
        /* <DEDUP_REMOVED lines=29> */
[----:B------:R-:W-:Y:S01]  /*10480*/  F2FP.BF16.F32.PACK_AB R133, R16, R133 ;  /* 0x000000851085723e */ /* 0x000fe200000010ff */
[----:B------:R-:W-:-:S05]  /*10490*/  IMAD.MOV.U32 R16, RZ, RZ, R152 ;  /* 0x000000ffff107224 */ /* 0x000fca00078e0098 */
        /* <DEDUP_REMOVED lines=11> */
[----:B0-----:R-:W-:-:S07]  /*10550*/  F2FP.BF16.F32.PACK_AB R122, R56, R122 ;  /* 0x0000007a387a723e */ /* 0x001fce00000010ff */
[----:B------:R-:W0:Y:S08]  /*10560*/  MUFU.EX2 R131, R131 ;  /* 0x0000008300837308 */ /* 0x000e300000000800 */
[----:B------:R-:W3:Y:S08]  /*10570*/  MUFU.EX2 R19, R71 ;  /* 0x0000004700137308 */ /* 0x000ef00000000800 */
[----:B------:R4:W-:Y:S08]  /*10580*/  MUFU.EX2 R127, R4 ;  /* 0x00000004007f7308 */ /* 0x0009f00000000800 */
[----:B------:R-:W5:Y:S01]  /*10590*/  MUFU.EX2 R125, R125 ;  /* 0x0000007d007d7308 */ /* 0x000f620000000800 */
[----:B----4-:R-:W-:Y:S01]  /*105a0*/  FADD.FTZ R4, R56, R21 ;  /* 0x0000001538047221 */ /* 0x010fe20000010000 */
[----:B-1----:R-:W-:Y:S01]  /*105b0*/  FADD.FTZ R21, R129, R32 ;  /* 0x0000002081157221 */ /* 0x002fe20000010000 */
[----:B--2---:R-:W-:-:S03]  /*105c0*/  F2FP.BF16.F32.PACK_AB R129, R20, R129 ;  /* 0x000000811481723e */ /* 0x004fc600000010ff */
[----:B------:R-:W-:Y:S02]  /*105d0*/  FADD.FTZ R32, R20, R21 ;  /* 0x0000001514207221 */ /* 0x000fe40000010000 */
[----:B------:R-:W1:Y:S02]  /*105e0*/  MUFU.EX2 R28, R75 ;  /* 0x0000004b001c7308 */ /* 0x000e640000000800 */
[----:B0-----:R-:W-:Y:S01]  /*105f0*/  FADD.FTZ R32, R131, R32 ;  /* 0x0000002083207221 */ /* 0x001fe20000010000 */
[----:B---3--:R-:W-:-:S03]  /*10600*/  F2FP.BF16.F32.PACK_AB R131, R19, R131 ;  /* 0x000000831383723e */ /* 0x008fc600000010ff */
[----:B------:R-:W-:Y:S01]  /*10610*/  FADD.FTZ R32, R19, R32 ;  /* 0x0000002013207221 */ /* 0x000fe20000010000 */
[----:B------:R-:W-:Y:S01]  /*10620*/  IMAD.MOV.U32 R19, RZ, RZ, R153 ;  /* 0x000000ffff137224 */ /* 0x000fe200078e0099 */
[----:B------:R-:W0:Y:S02]  /*10630*/  MUFU.EX2 R78, R78 ;  /* 0x0000004e004e7308 */ /* 0x000e240000000800 */
[----:B-----5:R-:W-:-:S06]  /*10640*/  FADD.FTZ R21, R125, R32 ;  /* 0x000000207d157221 */ /* 0x020fcc0000010000 */
[----:B------:R-:W2:Y:S01]  /*10650*/  MUFU.EX2 R36, R81 ;  /* 0x0000005100247308 */ /* 0x000ea20000000800 */
[C---:B-1----:R-:W-:Y:S01]  /*10660*/  FADD.FTZ R32, R28.reuse, R21 ;  /* 0x000000151c207221 */ /* 0x042fe20000010000 */
[----:B------:R-:W-:-:S03]  /*10670*/  F2FP.BF16.F32.PACK_AB R125, R28, R125 ;  /* 0x0000007d1c7d723e */ /* 0x000fc600000010ff */
[----:B------:R-:W-:-:S03]  /*10680*/  FADD.FTZ R21, R127, R32 ;  /* 0x000000207f157221 */ /* 0x000fc60000010000 */
[----:B------:R-:W1:Y:S01]  /*10690*/  MUFU.EX2 R82, R82 ;  /* 0x0000005200527308 */ /* 0x000e620000000800 */
[C---:B0-----:R-:W-:Y:S01]  /*106a0*/  FADD.FTZ R21, R78.reuse, R21 ;  /* 0x000000154e157221 */ /* 0x041fe20000010000 */
[----:B------:R-:W-:-:S06]  /*106b0*/  F2FP.BF16.F32.PACK_AB R127, R78, R127 ;  /* 0x0000007f4e7f723e */ /* 0x000fcc00000010ff */
[----:B------:R-:W0:Y:S01]  /*106c0*/  MUFU.EX2 R40, R83 ;  /* 0x0000005300287308 */ /* 0x000e220000000800 */
[----:B--2---:R-:W-:-:S07]  /*106d0*/  FADD.FTZ R21, R36, R21 ;  /* 0x0000001524157221 */ /* 0x004fce0000010000 */
[----:B------:R-:W2:Y:S01]  /*106e0*/  MUFU.EX2 R57, R57 ;  /* 0x0000003900397308 */ /* 0x000ea20000000800 */
[C---:B-1----:R-:W-:Y:S01]  /*106f0*/  FADD.FTZ R21, R82.reuse, R21 ;  /* 0x0000001552157221 */ /* 0x042fe20000010000 */
[----:B------:R-:W-:-:S03]  /*10700*/  F2FP.BF16.F32.PACK_AB R121, R82, R36 ;  /* 0x000000245279723e */ /* 0x000fc600000010ff */
[----:B0-----:R-:W-:-:S04]  /*10710*/  FADD.FTZ R21, R40, R21 ;  /* 0x0000001528157221 */ /* 0x001fc80000010000 */
[C---:B--2---:R-:W-:Y:S01]  /*10720*/  FADD.FTZ R3, R57.reuse, R21 ;  /* 0x0000001539037221 */ /* 0x044fe20000010000 */
[----:B------:R-:W-:Y:S01]  /*10730*/  F2FP.BF16.F32.PACK_AB R123, R57, R40 ;  /* 0x00000028397b723e */ /* 0x000fe200000010ff */
[----:B------:R-:W-:Y:S06]  /*10740*/  @P2 BRA `(.L_x_11719) ;  /* 0xffffffc800402947 */ /* 0x000fec000383ffff */
[----:B------:R-:W-:Y:S02]  /*10750*/  IMAD.MOV.U32 R15, RZ, RZ, R25 ;  /* 0x000000ffff0f7224 */ /* 0x000fe400078e0019 */
[----:B------:R-:W-:Y:S02]  /*10760*/  IMAD.MOV.U32 R14, RZ, RZ, R24 ;  /* 0x000000ffff0e7224 */ /* 0x000fe400078e0018 */
[----:B------:R-:W-:Y:S02]  /*10770*/  IMAD.MOV.U32 R16, RZ, RZ, R152 ;  /* 0x000000ffff107224 */ /* 0x000fe400078e0098 */
[----:B------:R-:W-:-:S07]  /*10780*/  IMAD.MOV.U32 R19, RZ, RZ, R153 ;  /* 0x000000ffff137224 */ /* 0x000fce00078e0099 */
.L_x_11701:
        /* <DEDUP_REMOVED lines=20> */
.L_x_11722:
[----:B------:R-:W-:-:S13]  /*108d0*/  ISETP.NE.AND P2, PT, R26, 0x1, PT ;  /* 0x000000011a00780c */ /* 0x000fda0003f45270 */
[----:B------:R-:W0:Y:S02]  /*108e0*/  @P2 LDC.64 R24, c[0x0][0x9e8] ;  /* 0x00027a00ff182b82 */ /* 0x000e240000000a00 */
[----:B0-----:R-:W-:-:S05]  /*108f0*/  @P2 IMAD.HI.U32 R24, R5, R24, RZ ;  /* 0x0000001805182227 */ /* 0x001fca00078e00ff */
[----:B------:R-:W-:-:S07]  /*10900*/  @P2 SHF.R.U32.HI R5, RZ, R25, R24 ;  /* 0x00000019ff052219 */ /* 0x000fce0000011618 */
.L_x_11723:
[----:B------:R-:W-:Y:S05]  /*10910*/  BSYNC B0 ;  /* 0x0000000000007941 */ /* 0x000fea0003800000 */
.L_x_11721:
[----:B------:R-:W-:-:S05]  /*10920*/  IMAD R5, R5, R26, RZ ;  /* 0x0000001a05057224 */ /* 0x000fca00078e02ff */
[----:B------:R-:W-:-:S07]  /*10930*/  VIMNMX R20, R20, R5, !PT ;  /* 0x0000000514147248 */ /* 0x000fce0007fe0100 */
.L_x_11720:
[----:B------:R-:W2:Y:S01]  /*10940*/  LDL R21, [R1+0x18] ;  /* 0x0000180001157983 */ /* 0x000ea20000100800 */
[----:B------:R-:W-:-:S05]  /*10950*/  VIADD R20, R20, 0x7f ;  /* 0x0000007f14147836 */ /* 0x000fca0000000000 */
[----:B------:R-:W-:-:S04]  /*10960*/  SHF.R.S32.HI R5, RZ, 0x1f, R20 ;  /* 0x0000001fff057819 */ /* 0x000fc80000011414 */
[----:B------:R-:W-:-:S04]  /*10970*/  LEA.HI R5, R5, R20, RZ, 0x7 ;  /* 0x0000001405057211 */ /* 0x000fc800078f38ff */
[----:B------:R-:W-:-:S04]  /*10980*/  SHF.R.S32.HI R5, RZ, 0x7, R5 ;  /* 0x00000007ff057819 */ /* 0x000fc80000011405 */
[----:B--2---:R-:W-:-:S04]  /*10990*/  VIMNMX R21, R21, R5, !PT ;  /* 0x0000000515157248 */ /* 0x004fc80007fe0100 */
[----:B------:R-:W-:Y:S01]  /*109a0*/  ISETP.GE.AND P2, PT, R0, R21, PT ;  /* 0x000000150000720c */ /* 0x000fe20003f46270 */
[----:B------:R0:W-:-:S12]  /*109b0*/  STL [R1+0x4], R21 ;  /* 0x0000041501007387 */ /* 0x0001d80000100800 */
[----:B0-----:R-:W-:Y:S05]  /*109c0*/  @!P2 BRA `(.L_x_11724) ;  /* 0x0000002400c0a947 */ /* 0x001fea0003800000 */
[----:B------:R-:W-:Y:S02]  /*109d0*/  IMAD.MOV.U32 R23, RZ, RZ, R15 ;  /* 0x000000ffff177224 */ /* 0x000fe400078e000f */
[----:B------:R-:W-:Y:S02]  /*109e0*/  IMAD.MOV.U32 R5, RZ, RZ, R14 ;  /* 0x000000ffff057224 */ /* 0x000fe400078e000e */
[----:B------:R-:W-:Y:S02]  /*109f0*/  IMAD.MOV.U32 R20, RZ, RZ, R19 ;  /* 0x000000ffff147224 */ /* 0x000fe400078e0013 */
[----:B------:R-:W-:-:S07]  /*10a00*/  IMAD.MOV.U32 R152, RZ, RZ, R16 ;  /* 0x000000ffff987224 */ /* 0x000fce00078e0010 */
.L_x_11734:
        /* <DEDUP_REMOVED lines=11> */
.L_x_11726:
[----:B------:R-:W-:Y:S01]  /*10ac0*/  IMAD R14, R16, 0x8, R2 ;  /* 0x00000008100e7824 */ /* 0x000fe200078e0202 */
[----:B------:R-:W-:-:S04]  /*10ad0*/  SHF.L.U32 R15, R19, 0x1f, RZ ;  /* 0x0000001f130f7819 */ /* 0x000fc800000006ff */
[----:B------:R0:W1:Y:S01]  /*10ae0*/  SYNCS.PHASECHK.TRANS64.TRYWAIT P3, [R14+URZ+0x16830], R15 ;  /* 0x0168300f0e0075a7 */ /* 0x000062000806017f */
[----:B------:R-:W-:Y:S05]  /*10af0*/  @!P0 BRA `(.L_x_11727) ;  /* 0x0000000000048947 */ /* 0x000fea0003800000 */
[----:B------:R-:W-:Y:S01]  /*10b00*/  BPT.TRAP 0x1 ;  /* 0x000000040000795c */ /* 0x000fe20000300000 */
.L_x_11727:
[----:B------:R-:W-:Y:S04]  /*10b10*/  BSSY B0, `(.L_x_11725) ;  /* 0x0000004000007945 */ /* 0x000fe80003800000 */
[----:B-1----:R-:W-:Y:S05]  /*10b20*/  @P3 BRA `(.L_x_11728) ;  /* 0x0000000000083947 */ /* 0x002fea0003800000 */
[----:B------:R-:W1:Y:S02]  /*10b30*/  SYNCS.PHASECHK.TRANS64.TRYWAIT P3, [R14+URZ+0x16830], R15 ;  /* 0x0168300f0e0075a7 */ /* 0x000e64000806017f */
[----:B-1----:R-:W-:Y:S05]  /*10b40*/  @!P3 BRA `(.L_x_11729) ;  /* 0x000000e000e4b947 */ /* 0x002fea0003800000 */
.L_x_11728:
[----:B------:R-:W-:Y:S05]  /*10b50*/  BSYNC B0 ;  /* 0x0000000000007941 */ /* 0x000fea0003800000 */
.L_x_11725:
[----:B01----:R-:W2:Y:S01]  /*10b60*/  LDL R14, [R1+0xc] ;  /* 0x00000c00010e7983 */ /* 0x003ea20000100800 */
[----:B------:R-:W0:Y:S01]  /*10b70*/  S2R R21, SR_TID.X ;  /* 0x0000000000157919 */ /* 0x000e220000002100 */
[----:B------:R-:W-:Y:S05]  /*10b80*/  WARPSYNC.ALL ;  /* 0x0000000000007948 */ /* 0x000fea0003800000 */
[----:B------:R-:W-:Y:S01]  /*10b90*/  IMAD.MOV.U32 R15, RZ, RZ, 0x40000040 ;  /* 0x40000040ff0f7424 */ /* 0x000fe200078e00ff */
[----:B0-----:R-:W-:-:S05]  /*10ba0*/  SHF.R.U32.HI R21, RZ, 0x7, R21 ;  /* 0x00000007ff157819 */ /* 0x001fca0000011615 */
[----:B------:R-:W-:Y:S01]  /*10bb0*/  VIADD R21, R21, 0x8 ;  /* 0x0000000815157836 */ /* 0x000fe20000000000 */
[----:B------:R-:W-:Y:S01]  /*10bc0*/  R2UR UR8, R6 ;  /* 0x00000000060872ca */ /* 0x000fe200000e0000 */
[----:B------:R-:W-:Y:S01]  /*10bd0*/  IMAD.MOV.U32 R25, RZ, RZ, 0x40000040 ;  /* 0x40000040ff197424 */ /* 0x000fe200078e00ff */
[----:B------:R-:W-:Y:S01]  /*10be0*/  R2UR UR9, R7 ;  /* 0x00000000070972ca */ /* 0x000fe200000e0000 */
[----:B------:R-:W-:Y:S01]  /*10bf0*/  IMAD.MOV.U32 R27, RZ, RZ, 0x40000040 ;  /* 0x40000040ff1b7424 */ /* 0x000fe200078e00ff */
[----:B------:R-:W-:Y:S02]  /*10c00*/  R2UR UR11, R15 ;  /* 0x000000000f0b72ca */ /* 0x000fe400000e0000 */
[----:B------:R-:W-:Y:S02]  /*10c10*/  R2UR UR15, R25 ;  /* 0x00000000190f72ca */ /* 0x000fe400000e0000 */
[----:B------:R-:W-:Y:S02]  /*10c20*/  R2UR UR19, R27 ;  /* 0x000000001b1372ca */ /* 0x000fe400000e0000 */
[----:B------:R-:W-:-:S02]  /*10c30*/  R2UR UR12, R12 ;  /* 0x000000000c0c72ca */ /* 0x000fc400000e0000 */
[----:B------:R-:W-:Y:S01]  /*10c40*/  R2UR UR13, R13 ;  /* 0x000000000d0d72ca */ /* 0x000fe200000e0000 */
[----:B------:R0:W-:Y:S01]  /*10c50*/  BAR.SYNC.DEFER_BLOCKING R21, 0x100 ;  /* 0x000400150000751d */ /* 0x0001e20000010000 */
[----:B------:R-:W-:Y:S02]  /*10c60*/  R2UR UR16, R10 ;  /* 0x000000000a1072ca */ /* 0x000fe400000e0000 */
[----:B------:R-:W-:Y:S01]  /*10c70*/  R2UR UR17, R11 ;  /* 0x000000000b1172ca */ /* 0x000fe200000e0000 */
[----:B--2---:R-:W-:-:S04]  /*10c80*/  IMAD R14, R16, 0x400, R14 ;  /* 0x00000400100e7824 */ /* 0x004fc800078e020e */
[C---:B------:R-:W-:Y:S01]  /*10c90*/  VIADD R24, R14.reuse, 0x2 ;  /* 0x000000020e187836 */ /* 0x040fe20000000000 */
[C---:B------:R-:W-:Y:S01]  /*10ca0*/  R2UR UR10, R14.reuse ;  /* 0x000000000e0a72ca */ /* 0x040fe200000e0000 */
[----:B------:R-:W-:-:S03]  /*10cb0*/  VIADD R26, R14, 0x4 ;  /* 0x000000040e1a7836 */ /* 0x000fc60000000000 */
[----:B------:R-:W-:Y:S02]  /*10cc0*/  R2UR UR14, R24 ;  /* 0x00000000180e72ca */ /* 0x000fe400000e0000 */
[----:B------:R-:W-:Y:S02]  /*10cd0*/  R2UR UR18, R26 ;  /* 0x000000001a1272ca */ /* 0x000fe400000e0000 */
[----:B------:R-:W-:-:S06]  /*10ce0*/  WARPGROUP.ARRIVE ;  /* 0x00000000000079c5 */ /* 0x000fcc0000000000 */
[----:B------:R-:W-:Y:S03]  /*10cf0*/  HGMMA.64x128x16.F32.BF16 R24, gdesc[UR8], RZ, !UPT, gsb0 ;  /* 0x01e00000081879f0 */ /* 0x000fe6000c0018ff */
[----:B------:R-:W-:Y:S02]  /*10d00*/  WARPGROUP.DEPBAR.LE gsb0, 0x0 ;  /* 0x00008000000079c5 */ /* 0x000fe40000010000 */
[----:B------:R-:W-:-:S07]  /*10d10*/  WARPGROUP.ARRIVE ;  /* 0x00000000000079c5 */ /* 0x000fce0000000000 */
        /* <DEDUP_REMOVED lines=16> */
.L_x_11731:
[----:B------:R-:W-:Y:S01]  /*10e20*/  SHF.L.U32 R14, R20, 0x1f, RZ ;  /* 0x0000001f140e7819 */ /* 0x000fe200000006ff */
[----:B------:R-:W-:-:S04]  /*10e30*/  IMAD R15, R152, 0x8, R2 ;  /* 0x00000008980f7824 */ /* 0x000fc800078e0202 */
[----:B------:R0:W1:Y:S01]  /*10e40*/  SYNCS.PHASECHK.TRANS64.TRYWAIT P2, [R15+URZ+0x16850], R14 ;  /* 0x0168500e0f0075a7 */ /* 0x000062000804017f */
[----:B------:R-:W-:Y:S05]  /*10e50*/  @!P0 BRA `(.L_x_11732) ;  /* 0x0000000000048947 */ /* 0x000fea0003800000 */
[----:B------:R-:W-:Y:S01]  /*10e60*/  BPT.TRAP 0x1 ;  /* 0x000000040000795c */ /* 0x000fe20000300000 */
.L_x_11732:
[----:B-1----:R-:W-:Y:S05]  /*10e70*/  @P2 BRA `(.L_x_11730) ;  /* 0x0000000000082947 */ /* 0x002fea0003800000 */
[----:B------:R-:W1:Y:S02]  /*10e80*/  SYNCS.PHASECHK.TRANS64.TRYWAIT P2, [R15+URZ+0x16850], R14 ;  /* 0x0168500e0f0075a7 */ /* 0x000e64000804017f */
[----:B-1----:R-:W-:Y:S05]  /*10e90*/  @!P2 BRA `(.L_x_11733) ;  /* 0x000000e00024a947 */ /* 0x002fea0003800000 */
.L_x_11730:
[----:B01----:R-:W-:Y:S01]  /*10ea0*/  VIADD R14, R2, 0x400 ;  /* 0x00000400020e7836 */ /* 0x003fe20000000000 */
[----:B------:R-:W-:Y:S05]  /*10eb0*/  WARPSYNC.ALL ;  /* 0x0000000000007948 */ /* 0x000fea0003800000 */
[----:B------:R-:W-:-:S04]  /*10ec0*/  SHF.R.U32.HI R14, RZ, 0x4, R14 ;  /* 0x00000004ff0e7819 */ /* 0x000fc8000001160e */
        /* <DEDUP_REMOVED lines=21> */
[----:B------:R-:W-:Y:S01]  /*11020*/  HGMMA.64x64x16.F32.BF16 R88, R148, gdesc[UR8].tnspB, R88, gsb0 ;  /* 0x40e0000894587df0 */ /* 0x000fe20008001858 */
        /* <DEDUP_REMOVED lines=11> */
[----:B------:R-:W-:Y:S01]  /*110e0*/  UMOV UR41, UR6 ;  /* 0x0000000600297c82 */ /* 0x000fe20008000000 */
[----:B------:R-:W-:Y:S01]  /*110f0*/  MUFU.TANH R26, R26 ;  /* 0x0000001a001a7308 */ /* 0x000fe20000002400 */
[----:B------:R-:W-:Y:S01]  /*11100*/  FMUL.FTZ R73, R79, UR27 ;  /* 0x0000001b4f497c20 */ /* 0x000fe20008410000 */
[----:B------:R-:W-:Y:S01]  /*11110*/  FMUL.FTZ R63, R63, UR27 ;  /* 0x0000001b3f3f7c20 */ /* 0x000fe20008410000 */
[----:B------:R-:W-:Y:S01]  /*11120*/  FMUL.FTZ R66, R66, UR27 ;  /* 0x0000001b42427c20 */ /* 0x000fe20008410000 */
[----:B------:R-:W-:Y:S01]  /*11130*/  FMUL.FTZ R67, R67, UR27 ;  /* 0x0000001b43437c20 */ /* 0x000fe20008410000 */
[----:B------:R-:W0:Y:S03]  /*11140*/  S2R R81, SR_TID.X ;  /* 0x0000000000517919 */ /* 0x000e260000002100 */
[----:B------:R-:W-:Y:S08]  /*11150*/  MUFU.TANH R27, R27 ;  /* 0x0000001b001b7308 */ /* 0x000ff00000002400 */
[----:B------:R-:W-:Y:S08]  /*11160*/  MUFU.TANH R29, R29 ;  /* 0x0000001d001d7308 */ /* 0x000ff00000002400 */
[----:B------:R-:W-:Y:S08]  /*11170*/  MUFU.TANH R42, R42 ;  /* 0x0000002a002a7308 */ /* 0x000ff00000002400 */
[----:B------:R-:W-:Y:S01]  /*11180*/  MUFU.TANH R43, R43 ;  /* 0x0000002b002b7308 */ /* 0x000fe20000002400 */
[----:B0-----:R-:W-:-:S07]  /*11190*/  ISETP.GE.U32.AND P2, PT, R81, 0x180, PT ;  /* 0x000001805100780c */ /* 0x001fce0003f46070 */
        /* <DEDUP_REMOVED lines=23> */
[----:B------:R-:W-:Y:S01]  /*11310*/  SHF.R.U32.HI R80, RZ, 0x7, R81 ;  /* 0x00000007ff507819 */ /* 0x000fe20000011651 */
        /* <DEDUP_REMOVED lines=18> */
[----:B------:R-:W-:Y:S01]  /*11440*/  FMUL.FTZ R15, R24, UR27 ;  /* 0x0000001b180f7c20 */ /* 0x000fe20008410000 */
[----:B------:R-:W-:Y:S01]  /*11450*/  FMUL.FTZ R24, R28, UR27 ;  /* 0x0000001b1c187c20 */ /* 0x000fe20008410000 */
[----:B------:R-:W-:Y:S01]  /*11460*/  R2UR UR10, R14 ;  /* 0x000000000e0a72ca */ /* 0x000fe200000e0000 */
        /* <DEDUP_REMOVED lines=15> */
[----:B------:R-:W-:-:S03]  /*11560*/  FMUL.FTZ R75, R83, UR27 ;  /* 0x0000001b534b7c20 */ /* 0x000fc60008410000 */
[----:B------:R-:W1:Y:S08]  /*11570*/  MUFU.TANH R24, R24 ;  /* 0x0000001800187308 */ /* 0x000e700000002400 */
[----:B------:R-:W2:Y:S01]  /*11580*/  MUFU.TANH R28, R28 ;  /* 0x0000001c001c7308 */ /* 0x000ea20000002400 */
[----:B0-----:R-:W-:-:S04]  /*11590*/  FMNMX.FTZ R14, R15, R5, !PT ;  /* 0x000000050f0e7209 */ /* 0x001fc80007810000 */
[----:B------:R-:W-:-:S03]  /*115a0*/  FMNMX.FTZ R14, R21, R14, !PT ;  /* 0x0000000e150e7209 */ /* 0x000fc60007810000 */
[----:B------:R-:W0:Y:S01]  /*115b0*/  MUFU.TANH R36, R36 ;  /* 0x0000002400247308 */ /* 0x000e220000002400 */
[----:B-1----:R-:W-:-:S04]  /*115c0*/  FMNMX.FTZ R14, R24, R14, !PT ;  /* 0x0000000e180e7209 */ /* 0x002fc80007810000 */
[----:B------:R-:W-:-:S03]  /*115d0*/  FMNMX.FTZ R14, R25, R14, !PT ;  /* 0x0000000e190e7209 */ /* 0x000fc60007810000 */
[----:B------:R-:W-:Y:S01]  /*115e0*/  MUFU.TANH R46, R46 ;  /* 0x0000002e002e7308 */ /* 0x000fe20000002400 */
[----:B------:R-:W-:-:S04]  /*115f0*/  FMNMX.FTZ R14, R26, R14, !PT ;  /* 0x0000000e1a0e7209 */ /* 0x000fc80007810000 */
[----:B------:R-:W-:-:S03]  /*11600*/  FMNMX.FTZ R14, R27, R14, !PT ;  /* 0x0000000e1b0e7209 */ /* 0x000fc60007810000 */
[----:B------:R-:W-:Y:S01]  /*11610*/  MUFU.TANH R54, R54 ;  /* 0x0000003600367308 */ /* 0x000fe20000002400 */
[----:B--2---:R-:W-:-:S04]  /*11620*/  FMNMX.FTZ R14, R28, R14, !PT ;  /* 0x0000000e1c0e7209 */ /* 0x004fc80007810000 */
[----:B------:R-:W-:-:S03]  /*11630*/  FMNMX.FTZ R14, R29, R14, !PT ;  /* 0x0000000e1d0e7209 */ /* 0x000fc60007810000 */
[----:B------:R-:W-:Y:S01]  /*11640*/  MUFU.TANH R55, R55 ;  /* 0x0000003700377308 */ /* 0x000fe20000002400 */
[----:B------:R-:W-:-:S04]  /*11650*/  FMNMX.FTZ R14, R30, R14, !PT ;  /* 0x0000000e1e0e7209 */ /* 0x000fc80007810000 */
[----:B------:R-:W-:-:S03]  /*11660*/  FMNMX.FTZ R14, R31, R14, !PT ;  /* 0x0000000e1f0e7209 */ /* 0x000fc60007810000 */
[----:B------:R-:W-:Y:S01]  /*11670*/  MUFU.TANH R56, R56 ;  /* 0x0000003800387308 */ /* 0x000fe20000002400 */
[----:B------:R-:W-:-:S04]  /*11680*/  FMNMX.FTZ R14, R34, R14, !PT ;  /* 0x0000000e220e7209 */ /* 0x000fc80007810000 */
[----:B0-----:R-:W-:Y:S01]  /*11690*/  FMNMX.FTZ R14, R36, R14, !PT ;  /* 0x0000000e240e7209 */ /* 0x001fe20007810000 */
        /* <DEDUP_REMOVED lines=10> */
[----:B------:R-:W-:-:S06]  /*11740*/  WARPGROUP.ARRIVE ;  /* 0x00000000000079c5 */ /* 0x000fcc0000000000 */
[----:B------:R-:W1:Y:S01]  /*11750*/  MUFU.TANH R48, R48 ;  /* 0x0000003000307308 */ /* 0x000e620000002400 */
[----:B------:R-:W-:Y:S07]  /*11760*/  HGMMA.64x64x16.F32.BF16 R88, R136, gdesc[UR8].tnspB, R88, gsb0 ;  /* 0x40e0000888587df0 */ /* 0x000fee0008001858 */
[----:B------:R-:W2:Y:S01]  /*11770*/  MUFU.TANH R50, R50 ;  /* 0x0000003200327308 */ /* 0x000ea20000002400 */
[----:B0-----:R-:W-:-:S04]  /*11780*/  FMNMX.FTZ R14, R38, R14, !PT ;  /* 0x0000000e260e7209 */ /* 0x001fc80007810000 */
[----:B------:R-:W-:-:S03]  /*11790*/  FMNMX.FTZ R14, R40, R14, !PT ;  /* 0x0000000e280e7209 */ /* 0x000fc60007810000 */
[----:B------:R-:W0:Y:S01]  /*117a0*/  MUFU.TANH R57, R57 ;  /* 0x0000003900397308 */ /* 0x000e220000002400 */
[----:B------:R-:W-:-:S04]  /*117b0*/  FMNMX.FTZ R14, R42, R14, !PT ;  /* 0x0000000e2a0e7209 */ /* 0x000fc80007810000 */
[----:B------:R-:W-:-:S03]  /*117c0*/  FMNMX.FTZ R14, R43, R14, !PT ;  /* 0x0000000e2b0e7209 */ /* 0x000fc60007810000 */
[----:B------:R-:W3:Y:S01]  /*117d0*/  MUFU.TANH R60, R60 ;  /* 0x0000003c003c7308 */ /* 0x000ee20000002400 */
[----:B------:R-:W-:-:S04]  /*117e0*/  FMNMX.FTZ R14, R46, R14, !PT ;  /* 0x0000000e2e0e7209 */ /* 0x000fc80007810000 */
[----:B-1----:R-:W-:-:S03]  /*117f0*/  FMNMX.FTZ R14, R48, R14, !PT ;  /* 0x0000000e300e7209 */ /* 0x002fc60007810000 */
[----:B------:R-:W1:Y:S01]  /*11800*/  MUFU.TANH R65, R65 ;  /* 0x0000004100417308 */ /* 0x000e620000002400 */
[----:B--2---:R-:W-:-:S04]  /*11810*/  FMNMX.FTZ R14, R50, R14, !PT ;  /* 0x0000000e320e7209 */ /* 0x004fc80007810000 */
[----:B------:R-:W-:-:S03]  /*11820*/  FMNMX.FTZ R14, R51, R14, !PT ;  /* 0x0000000e330e7209 */ /* 0x000fc60007810000 */
[----:B------:R-:W2:Y:S01]  /*11830*/  MUFU.TANH R147, R147 ;  /* 0x0000009300937308 */ /* 0x000ea20000002400 */
[----:B------:R-:W-:-:S04]  /*11840*/  FMNMX.FTZ R14, R53, R14, !PT ;  /* 0x0000000e350e7209 */ /* 0x000fc80007810000 */
[----:B------:R-:W-:-:S03]  /*11850*/  FMNMX.FTZ R14, R54, R14, !PT ;  /* 0x0000000e360e7209 */ /* 0x000fc60007810000 */
[----:B------:R-:W4:Y:S01]  /*11860*/  MUFU.TANH R145, R145 ;  /* 0x0000009100917308 */ /* 0x000f220000002400 */
[----:B------:R-:W-:-:S04]  /*11870*/  FMNMX.FTZ R14, R55, R14, !PT ;  /* 0x0000000e370e7209 */ /* 0x000fc80007810000 */
[----:B------:R-:W-:-:S03]  /*11880*/  FMNMX.FTZ R14, R56, R14, !PT ;  /* 0x0000000e380e7209 */ /* 0x000fc60007810000 */
[----:B------:R-:W5:Y:S01]  /*11890*/  MUFU.TANH R143, R143 ;  /* 0x0000008f008f7308 */ /* 0x000f620000002400 */
[----:B0-----:R-:W-:-:S04]  /*118a0*/  FMNMX.FTZ R14, R57, R14, !PT ;  /* 0x0000000e390e7209 */ /* 0x001fc80007810000 */
[----:B------:R-:W-:-:S03]  /*118b0*/  FMNMX.FTZ R14, R58, R14, !PT ;  /* 0x0000000e3a0e7209 */ /* 0x000fc60007810000 */
[----:B------:R-:W0:Y:S01]  /*118c0*/  MUFU.TANH R141, R141 ;  /* 0x0000008d008d7308 */ /* 0x000e220000002400 */
[----:B------:R-:W-:-:S04]  /*118d0*/  FMNMX.FTZ R14, R59, R14, !PT ;  /* 0x0000000e3b0e7209 */ /* 0x000fc80007810000 */
[----:B---3--:R-:W-:-:S03]  /*118e0*/  FMNMX.FTZ R14, R60, R14, !PT ;  /* 0x0000000e3c0e7209 */ /* 0x008fc60007810000 */
[----:B------:R-:W3:Y:S01]  /*118f0*/  MUFU.TANH R32, R32 ;  /* 0x0000002000207308 */ /* 0x000ee20000002400 */
[----:B------:R-:W-:-:S04]  /*11900*/  FMNMX.FTZ R14, R61, R14, !PT ;  /* 0x0000000e3d0e7209 */ /* 0x000fc80007810000 */
[----:B------:R-:W-:Y:S01]  /*11910*/  FMNMX.FTZ R14, R62, R14, !PT ;  /* 0x0000000e3e0e7209 */ /* 0x000fe20007810000 */
[----:B------:R-:W-:-:S03]  /*11920*/  WARPGROUP.DEPBAR.LE gsb0, 0x0 ;  /* 0x00008000000079c5 */ /* 0x000fc60000010000 */
[----:B-1----:R-:W-:Y:S01]  /*11930*/  FMNMX.FTZ R14, R65, R14, !PT ;  /* 0x0000000e410e7209 */ /* 0x002fe20007810000 */
[----:B------:R-:W1:Y:S01]  /*11940*/  MUFU.TANH R33, R33 ;  /* 0x0000002100217308 */ /* 0x000e620000002400 */
[----:B------:R-:W-:Y:S02]  /*11950*/  WARPGROUP.ARRIVE ;  /* 0x00000000000079c5 */ /* 0x000fe40000000000 */
[----:B------:R-:W-:-:S05]  /*11960*/  FMNMX.FTZ R14, R64, R14, !PT ;  /* 0x0000000e400e7209 */ /* 0x000fca0007810000 */
[----:B------:R-:W2:Y:S01]  /*11970*/  SHFL.BFLY PT, R72, R14, 0x2, 0x1f ;  /* 0x0c401f000e487f89 */ /* 0x000ea200000e0000 */
[----:B------:R-:W1:Y:S08]  /*11980*/  MUFU.TANH R35, R35 ;  /* 0x0000002300237308 */ /* 0x000e700000002400 */
[----:B------:R-:W1:Y:S08]  /*11990*/  MUFU.TANH R37, R37 ;  /* 0x0000002500257308 */ /* 0x000e700000002400 */
[----:B------:R-:W1:Y:S01]  /*119a0*/  MUFU.TANH R39, R39 ;  /* 0x0000002700277308 */ /* 0x000e620000002400 */
[----:B--2---:R-:W-:-:S07]  /*119b0*/  FMNMX.FTZ R14, R14, R72, !PT ;  /* 0x000000480e0e7209 */ /* 0x004fce0007810000 */
[----:B------:R-:W2:Y:S01]  /*119c0*/  MUFU.TANH R41, R41 ;  /* 0x0000002900297308 */ /* 0x000ea20000002400 */
[----:B------:R-:W-:Y:S01]  /*119d0*/  FMUL.FTZ R72, R78, UR27 ;  /* 0x0000001b4e487c20 */ /* 0x000fe20008410000 */
[----:B------:R-:W4:Y:S06]  /*119e0*/  SHFL.BFLY PT, R77, R14, 0x1, 0x1f ;  /* 0x0c201f000e4d7f89 */ /* 0x000f2c00000e0000 */
[----:B------:R-:W2:Y:S08]  /*119f0*/  MUFU.TANH R44, R44 ;  /* 0x0000002c002c7308 */ /* 0x000eb00000002400 */
[----:B------:R-:W2:Y:S08]  /*11a00*/  MUFU.TANH R45, R45 ;  /* 0x0000002d002d7308 */ /* 0x000eb00000002400 */
[----:B------:R-:W2:Y:S01]  /*11a10*/  MUFU.TANH R47, R47 ;  /* 0x0000002f002f7308 */ /* 0x000ea20000002400 */
[----:B----4-:R-:W-:Y:S01]  /*11a20*/  FMNMX.FTZ R14, R14, R77, !PT ;  /* 0x0000004d0e0e7209 */ /* 0x010fe20007810000 */
[----:B------:R-:W-:-:S06]  /*11a30*/  FMUL.FTZ R77, R87, UR27 ;  /* 0x0000001b574d7c20 */ /* 0x000fcc0008410000 */
[----:B------:R-:W4:Y:S01]  /*11a40*/  MUFU.TANH R49, R49 ;  /* 0x0000003100317308 */ /* 0x000f220000002400 */
[C---:B------:R-:W-:Y:S01]  /*11a50*/  FMUL.FTZ R79, R14.reuse, UR41 ;  /* 0x000000290e4f7c20 */ /* 0x040fe20008410000 */
[----:B------:R-:W-:-:S03]  /*11a60*/  FADD.FTZ R5, -R14, R5 ;  /* 0x000000050e057221 */ /* 0x000fc60000010100 */
[--C-:B------:R-:W-:Y:S01]  /*11a70*/  FFMA.FTZ R148, R15, UR41, -R79.reuse ;  /* 0x000000290f947c23 */ /* 0x100fe2000801084f */
[----:B------:R-:W-:Y:S01]  /*11a80*/  FMNMX.FTZ R15, R154, R23, !PT ;  /* 0x000000179a0f7209 */ /* 0x000fe20007810000 */
[--C-:B------:R-:W-:Y:S01]  /*11a90*/  FFMA.FTZ R150, R24, UR41, -R79.reuse ;  /* 0x0000002918967c23 */ /* 0x100fe2000801084f */
[----:B------:R-:W4:Y:S01]  /*11aa0*/  MUFU.TANH R52, R52 ;  /* 0x0000003400347308 */ /* 0x000f220000002400 */
[--C-:B------:R-:W-:Y:S01]  /*11ab0*/  FFMA.FTZ R78, R25, UR41, -R79.reuse ;  /* 0x00000029194e7c23 */ /* 0x100fe2000801084f */
[----:B------:R-:W-:Y:S01]  /*11ac0*/  FMNMX.FTZ R15, R153, R15, !PT ;  /* 0x0000000f990f7209 */ /* 0x000fe20007810000 */
[----:B------:R-:W-:Y:S02]  /*11ad0*/  VIADD R24, R20, 0x200 ;  /* 0x0000020014187836 */ /* 0x000fe40000000000 */
[--C-:B------:R-:W-:Y:S01]  /*11ae0*/  FFMA.FTZ R144, R26, UR41, -R79.reuse ;  /* 0x000000291a907c23 */ /* 0x100fe2000801084f */
[----:B------:R-:W-:Y:S01]  /*11af0*/  IMAD.MOV.U32 R25, RZ, RZ, 0x40000040 ;  /* 0x40000040ff197424 */ /* 0x000fe200078e00ff */
[----:B------:R-:W-:Y:S01]  /*11b00*/  FMNMX.FTZ R15, R151, R15, !PT ;  /* 0x0000000f970f7209 */ /* 0x000fe20007810000 */
[--C-:B------:R-:W-:Y:S01]  /*11b10*/  FFMA.FTZ R26, R27, UR41, -R79.reuse ;  /* 0x000000291b1a7c23 */ /* 0x100fe2000801084f */
[----:B------:R-:W4:Y:S01]  /*11b20*/  MUFU.TANH R63, R63 ;  /* 0x0000003f003f7308 */ /* 0x000f220000002400 */
[----:B------:R-:W-:Y:S01]  /*11b30*/  R2UR UR10, R24 ;  /* 0x00000000180a72ca */ /* 0x000fe200000e0000 */
[--C-:B------:R-:W-:Y:S01]  /*11b40*/  FFMA.FTZ R27, R36, UR41, -R79.reuse ;  /* 0x00000029241b7c23 */ /* 0x100fe2000801084f */
[----:B------:R-:W-:Y:S01]  /*11b50*/  FMNMX.FTZ R15, R149, R15, !PT ;  /* 0x0000000f950f7209 */ /* 0x000fe20007810000 */
[--C-:B------:R-:W-:Y:S01]  /*11b60*/  FFMA.FTZ R36, R48, UR41, -R79.reuse ;  /* 0x0000002930247c23 */ /* 0x100fe2000801084f */
[----:B------:R-:W-:Y:S01]  /*11b70*/  R2UR UR11, R25 ;  /* 0x00000000190b72ca */ /* 0x000fe200000e0000 */
[----:B------:R-:W-:Y:S01]  /*11b80*/  IMAD.MOV.U32 R25, RZ, RZ, 0x40000040 ;  /* 0x40000040ff197424 */ /* 0x000fe200078e00ff */
[----:B------:R-:W-:Y:S01]  /*11b90*/  FMNMX.FTZ R15, R147, R15, !PT ;  /* 0x0000000f930f7209 */ /* 0x000fe20007810000 */
[----:B------:R-:W4:Y:S01]  /*11ba0*/  MUFU.TANH R66, R66 ;  /* 0x0000004200427308 */ /* 0x000f220000002400 */
[--C-:B------:R-:W-:Y:S01]  /*11bb0*/  FFMA.FTZ R146, R28, UR41, -R79.reuse ;  /* 0x000000291c927c23 */ /* 0x100fe2000801084f */
[--C-:B------:R-:W-:Y:S01]  /*11bc0*/  FFMA.FTZ R28, R29, UR41, -R79.reuse ;  /* 0x000000291d1c7c23 */ /* 0x100fe2000801084f */
[----:B------:R-:W-:Y:S01]  /*11bd0*/  FMNMX.FTZ R15, R145, R15, !PT ;  /* 0x0000000f910f7209 */ /* 0x000fe20007810000 */
[--C-:B------:R-:W-:Y:S01]  /*11be0*/  FFMA.FTZ R29, R31, UR41, -R79.reuse ;  /* 0x000000291f1d7c23 */ /* 0x100fe2000801084f */
[--C-:B------:R-:W-:Y:S01]  /*11bf0*/  FFMA.FTZ R31, R43, UR41, -R79.reuse ;  /* 0x000000292b1f7c23 */ /* 0x100fe2000801084f */
[--C-:B------:R-:W-:Y:S01]  /*11c00*/  FFMA.FTZ R43, R56, UR41, -R79.reuse ;  /* 0x00000029382b7c23 */ /* 0x100fe2000801084f */
[----:B-----5:R-:W-:Y:S01]  /*11c10*/  FMNMX.FTZ R15, R143, R15, !PT ;  /* 0x0000000f8f0f7209 */ /* 0x020fe20007810000 */
[----:B------:R-:W5:Y:S01]  /*11c20*/  MUFU.TANH R67, R67 ;  /* 0x0000004300437308 */ /* 0x000f620000002400 */
[----:B------:R-:W-:Y:S01]  /*11c30*/  FMUL.FTZ R5, R5, UR41 ;  /* 0x0000002905057c20 */ /* 0x000fe20008410000 */
[----:B------:R-:W-:Y:S01]  /*11c40*/  HGMMA.64x64x16.F32.BF16 R88, R132, gdesc[UR8].tnspB, R88, gsb0 ;  /* 0x40e0000884587df0 */ /* 0x000fe20008001858 */
[----:B0-----:R-:W-:Y:S01]  /*11c50*/  FMNMX.FTZ R15, R141, R15, !PT ;  /* 0x0000000f8d0f7209 */ /* 0x001fe20007810000 */
[--C-:B------:R-:W-:Y:S01]  /*11c60*/  FFMA.FTZ R21, R21, UR41, -R79.reuse ;  /* 0x0000002915157c23 */ /* 0x100fe2000801084f */
[----:B------:R-:W-:Y:S01]  /*11c70*/  R2UR UR11, R25 ;  /* 0x00000000190b72ca */ /* 0x000fe200000e0000 */
[----:B------:R-:W-:Y:S01]  /*11c80*/  IMAD.MOV.U32 R25, RZ, RZ, 0x40000040 ;  /* 0x40000040ff197424 */ /* 0x000fe200078e00ff */
[----:B---3--:R-:W-:Y:S01]  /*11c90*/  FMNMX.FTZ R15, R32, R15, !PT ;  /* 0x0000000f200f7209 */ /* 0x008fe20007810000 */
[----:B------:R-:W0:Y:S01]  /*11ca0*/  MUFU.TANH R68, R68 ;  /* 0x0000004400447308 */ /* 0x000e220000002400 */
[--C-:B------:R-:W-:Y:S01]  /*11cb0*/  FFMA.FTZ R142, R34, UR41, -R79.reuse ;  /* 0x00000029228e7c23 */ /* 0x100fe2000801084f */
[--C-:B------:R-:W-:Y:S01]  /*11cc0*/  FFMA.FTZ R140, R30, UR41, -R79.reuse ;  /* 0x000000291e8c7c23 */ /* 0x100fe2000801084f */
[----:B-1----:R-:W-:Y:S01]  /*11cd0*/  FMNMX.FTZ R15, R33, R15, !PT ;  /* 0x0000000f210f7209 */ /* 0x002fe20007810000 */
[--C-:B------:R-:W-:Y:S01]  /*11ce0*/  FFMA.FTZ R34, R53, UR41, -R79.reuse ;  /* 0x0000002935227c23 */ /* 0x100fe2000801084f */
[--C-:B------:R-:W-:Y:S01]  /*11cf0*/  FFMA.FTZ R30, R40, UR41, -R79.reuse ;  /* 0x00000029281e7c23 */ /* 0x100fe2000801084f */
[--C-:B------:R-:W-:Y:S01]  /*11d00*/  FFMA.FTZ R53, R61, UR41, -R79.reuse ;  /* 0x000000293d357c23 */ /* 0x100fe2000801084f */
[----:B------:R-:W-:Y:S01]  /*11d10*/  FMNMX.FTZ R15, R35, R15, !PT ;  /* 0x0000000f230f7209 */ /* 0x000fe20007810000 */
[----:B------:R-:W1:Y:S01]  /*11d20*/  MUFU.TANH R69, R69 ;  /* 0x0000004500457308 */ /* 0x000e620000002400 */
[--C-:B------:R-:W-:Y:S01]  /*11d30*/  FFMA.FTZ R40, R54, UR41, -R79.reuse ;  /* 0x0000002936287c23 */ /* 0x100fe2000801084f */
[--C-:B------:R-:W-:Y:S01]  /*11d40*/  FFMA.FTZ R136, R38, UR41, -R79.reuse ;  /* 0x0000002926887c23 */ /* 0x100fe2000801084f */
[----:B------:R-:W-:Y:S01]  /*11d50*/  FMNMX.FTZ R15, R37, R15, !PT ;  /* 0x0000000f250f7209 */ /* 0x000fe20007810000 */
[--C-:B------:R-:W-:Y:S01]  /*11d60*/  FFMA.FTZ R54, R62, UR41, -R79.reuse ;  /* 0x000000293e367c23 */ /* 0x100fe2000801084f */
[--C-:B------:R-:W-:Y:S01]  /*11d70*/  FFMA.FTZ R38, R51, UR41, -R79.reuse ;  /* 0x0000002933267c23 */ /* 0x100fe2000801084f */
[--C-:B------:R-:W-:Y:S01]  /*11d80*/  FFMA.FTZ R51, R60, UR41, -R79.reuse ;  /* 0x000000293c337c23 */ /* 0x100fe2000801084f */
[----:B------:R-:W-:Y:S01]  /*11d90*/  FMNMX.FTZ R15, R39, R15, !PT ;  /* 0x0000000f270f7209 */ /* 0x000fe20007810000 */
[----:B------:R-:W3:Y:S01]  /*11da0*/  MUFU.TANH R70, R70 ;  /* 0x0000004600467308 */ /* 0x000ee20000002400 */
[--C-:B------:R-:W-:Y:S01]  /*11db0*/  FFMA.FTZ R64, R64, UR41, -R79.reuse ;  /* 0x0000002940407c23 */ /* 0x100fe2000801084f */
[--C-:B------:R-:W-:Y:S01]  /*11dc0*/  FFMA.FTZ R138, R42, UR41, -R79.reuse ;  /* 0x000000292a8a7c23 */ /* 0x100fe2000801084f */
[----:B--2---:R-:W-:Y:S01]  /*11dd0*/  FMNMX.FTZ R15, R41, R15, !PT ;  /* 0x0000000f290f7209 */ /* 0x004fe20007810000 */
[--C-:B------:R-:W-:Y:S01]  /*11de0*/  FFMA.FTZ R42, R55, UR41, -R79.reuse ;  /* 0x00000029372a7c23 */ /* 0x100fe2000801084f */
[----:B------:R-:W-:-:S02]  /*11df0*/  FFMA.FTZ R55, R65, UR41, -R79 ;  /* 0x0000002941377c23 */ /* 0x000fc4000801084f */
[----:B------:R-:W-:Y:S01]  /*11e00*/  FMNMX.FTZ R15, R44, R15, !PT ;  /* 0x0000000f2c0f7209 */ /* 0x000fe20007810000 */
[----:B------:R-:W2:Y:S03]  /*11e10*/  MUFU.TANH R71, R71 ;  /* 0x0000004700477308 */ /* 0x000ea60000002400 */
[----:B------:R-:W-:-:S04]  /*11e20*/  FMNMX.FTZ R15, R45, R15, !PT ;  /* 0x0000000f2d0f7209 */ /* 0x000fc80007810000 */
[----:B------:R-:W-:Y:S01]  /*11e30*/  FMNMX.FTZ R15, R47, R15, !PT ;  /* 0x0000000f2f0f7209 */ /* 0x000fe20007810000 */
[----:B------:R-:W2:Y:S03]  /*11e40*/  MUFU.TANH R72, R72 ;  /* 0x0000004800487308 */ /* 0x000ea60000002400 */
[----:B----4-:R-:W-:-:S04]  /*11e50*/  FMNMX.FTZ R15, R49, R15, !PT ;  /* 0x0000000f310f7209 */ /* 0x010fc80007810000 */
[----:B------:R-:W-:Y:S01]  /*11e60*/  FMNMX.FTZ R15, R52, R15, !PT ;  /* 0x0000000f340f7209 */ /* 0x000fe20007810000 */
[----:B------:R-:W4:Y:S03]  /*11e70*/  MUFU.TANH R73, R73 ;  /* 0x0000004900497308 */ /* 0x000f260000002400 */
[----:B------:R-:W-:-:S04]  /*11e80*/  FMNMX.FTZ R15, R63, R15, !PT ;  /* 0x0000000f3f0f7209 */ /* 0x000fc80007810000 */
[----:B------:R-:W-:Y:S01]  /*11e90*/  FMNMX.FTZ R15, R66, R15, !PT ;  /* 0x0000000f420f7209 */ /* 0x000fe20007810000 */
[----:B------:R-:W4:Y:S03]  /*11ea0*/  MUFU.TANH R74, R74 ;  /* 0x0000004a004a7308 */ /* 0x000f260000002400 */
[----:B-----5:R-:W-:-:S04]  /*11eb0*/  FMNMX.FTZ R15, R67, R15, !PT ;  /* 0x0000000f430f7209 */ /* 0x020fc80007810000 */
[----:B0-----:R-:W-:Y:S01]  /*11ec0*/  FMNMX.FTZ R15, R68, R15, !PT ;  /* 0x0000000f440f7209 */ /* 0x001fe20007810000 */
[----:B------:R-:W0:Y:S03]  /*11ed0*/  MUFU.TANH R75, R75 ;  /* 0x0000004b004b7308 */ /* 0x000e260000002400 */
[----:B-1----:R-:W-:-:S04]  /*11ee0*/  FMNMX.FTZ R15, R69, R15, !PT ;  /* 0x0000000f450f7209 */ /* 0x002fc80007810000 */
[----:B---3--:R-:W-:Y:S01]  /*11ef0*/  FMNMX.FTZ R24, R70, R15, !PT ;  /* 0x0000000f46187209 */ /* 0x008fe20007810000 */
[----:B------:R-:W1:Y:S03]  /*11f00*/  MUFU.TANH R76, R76 ;  /* 0x0000004c004c7308 */ /* 0x000e660000002400 */
[----:B--2---:R-:W-:-:S04]  /*11f10*/  FMNMX.FTZ R15, R71, R24, !PT ;  /* 0x00000018470f7209 */ /* 0x004fc80007810000 */
[----:B------:R-:W-:Y:S01]  /*11f20*/  FMNMX.FTZ R24, R72, R15, !PT ;  /* 0x0000000f48187209 */ /* 0x000fe20007810000 */
[----:B------:R-:W2:Y:S01]  /*11f30*/  MUFU.TANH R77, R77 ;  /* 0x0000004d004d7308 */ /* 0x000ea20000002400 */
[----:B------:R-:W-:Y:S02]  /*11f40*/  WARPGROUP.DEPBAR.LE gsb0, 0x0 ;  /* 0x00008000000079c5 */ /* 0x000fe40000010000 */
[----:B----4-:R-:W-:Y:S01]  /*11f50*/  FMNMX.FTZ R15, R73, R24, !PT ;  /* 0x00000018490f7209 */ /* 0x010fe20007810000 */
[----:B------:R-:W-:Y:S01]  /*11f60*/  WARPGROUP.ARRIVE ;  /* 0x00000000000079c5 */ /* 0x000fe20000000000 */
[--C-:B------:R-:W-:Y:S01]  /*11f70*/  FFMA.FTZ R132, R46, UR41, -R79.reuse ;  /* 0x000000292e847c23 */ /* 0x100fe2000801084f */
[--C-:B------:R-:W-:Y:S01]  /*11f80*/  FFMA.FTZ R46, R57, UR41, -R79.reuse ;  /* 0x00000029392e7c23 */ /* 0x100fe2000801084f */
[----:B------:R-:W-:Y:S01]  /*11f90*/  FMNMX.FTZ R24, R74, R15, !PT ;  /* 0x0000000f4a187209 */ /* 0x000fe20007810000 */
[--C-:B------:R-:W-:Y:S01]  /*11fa0*/  FFMA.FTZ R134, R50, UR41, -R79.reuse ;  /* 0x0000002932867c23 */ /* 0x100fe2000801084f */
[----:B------:R-:W-:Y:S01]  /*11fb0*/  FFMA.FTZ R50, R59, UR41, -R79 ;  /* 0x000000293b327c23 */ /* 0x000fe2000801084f */
[----:B------:R-:W-:Y:S01]  /*11fc0*/  MUFU.EX2 R5, R5 ;  /* 0x0000000500057308 */ /* 0x000fe20000000800 */
[----:B0-----:R-:W-:-:S04]  /*11fd0*/  FMNMX.FTZ R15, R75, R24, !PT ;  /* 0x000000184b0f7209 */ /* 0x001fc80007810000 */
[----:B-1----:R-:W-:-:S03]  /*11fe0*/  FMNMX.FTZ R24, R76, R15, !PT ;  /* 0x0000000f4c187209 */ /* 0x002fc60007810000 */
[----:B------:R-:W0:Y:S01]  /*11ff0*/  MUFU.EX2 R148, R148 ;  /* 0x0000009400947308 */ /* 0x000e220000000800 */
[----:B--2---:R-:W-:Y:S01]  /*12000*/  FMNMX.FTZ R15, R77, R24, !PT ;  /* 0x000000184d0f7209 */ /* 0x004fe20007810000 */
[----:B------:R-:W-:-:S04]  /*12010*/  VIADD R24, R20, 0x280 ;  /* 0x0000028014187836 */ /* 0x000fc80000000000 */
[----:B------:R-:W1:Y:S01]  /*12020*/  SHFL.BFLY PT, R48, R15, 0x2, 0x1f ;  /* 0x0c401f000f307f89 */ /* 0x000e6200000e0000 */
[----:B------:R-:W-:Y:S01]  /*12030*/  R2UR UR10, R24 ;  /* 0x00000000180a72ca */ /* 0x000fe200000e0000 */
[----:B------:R-:W-:Y:S08]  /*12040*/  MUFU.EX2 R21, R21 ;  /* 0x0000001500157308 */ /* 0x000ff00000000800 */
[----:B------:R-:W-:Y:S04]  /*12050*/  MUFU.EX2 R150, R150 ;  /* 0x0000009600967308 */ /* 0x000fe80000000800 */
[----:B------:R-:W-:Y:S01]  /*12060*/  HGMMA.64x64x16.F32.BF16 R88, R128, gdesc[UR8].tnspB, R88, gsb0 ;  /* 0x40e0000880587df0 */ /* 0x000fe20008001858 */
[----:B------:R-:W-:Y:S01]  /*12070*/  R2UR UR11, R25 ;  /* 0x00000000190b72ca */ /* 0x000fe200000e0000 */
[----:B------:R-:W-:-:S02]  /*12080*/  IMAD.MOV.U32 R25, RZ, RZ, 0x40000040 ;  /* 0x40000040ff197424 */ /* 0x000fc400078e00ff */
[----:B------:R-:W-:Y:S01]  /*12090*/  MUFU.EX2 R78, R78 ;  /* 0x0000004e004e7308 */ /* 0x000fe20000000800 */
[----:B-1----:R-:W-:Y:S01]  /*120a0*/  FMNMX.FTZ R15, R15, R48, !PT ;  /* 0x000000300f0f7209 */ /* 0x002fe20007810000 */
[----:B------:R-:W-:-:S06]  /*120b0*/  FFMA.FTZ R48, R58, UR41, -R79 ;  /* 0x000000293a307c23 */ /* 0x000fcc000801084f */
[----:B------:R-:W-:Y:S01]  /*120c0*/  MUFU.EX2 R144, R144 ;  /* 0x0000009000907308 */ /* 0x000fe20000000800 */
[----:B------:R-:W1:Y:S01]  /*120d0*/  SHFL.BFLY PT, R24, R15, 0x1, 0x1f ;  /* 0x0c201f000f187f89 */ /* 0x000e6200000e0000 */
[----:B0-----:R-:W-:-:S06]  /*120e0*/  FFMA.FTZ R4, R5, R4, R148 ;  /* 0x0000000405047223 */ /* 0x001fcc0000010094 */
        /* <DEDUP_REMOVED lines=9> */
[----:B------:R-:W2:Y:S01]  /*12180*/  LDL R39, [R1+0x4] ;  /* 0x0000040001277983 */ /* 0x000ea20000100800 */
[----:B------:R-:W-:Y:S02]  /*12190*/  VIADD R24, R20, 0x300 ;  /* 0x0000030014187836 */ /* 0x000fe40000000000 */
[--C-:B------:R-:W-:Y:S01]  /*121a0*/  FFMA.FTZ R57, R154, UR41, -R58.reuse ;  /* 0x000000299a397c23 */ /* 0x100fe2000801083a */
[--C-:B------:R-:W-:Y:S01]  /*121b0*/  FFMA.FTZ R59, R153, UR41, -R58.reuse ;  /* 0x00000029993b7c23 */ /* 0x100fe2000801083a */
[----:B------:R-:W-:Y:S01]  /*121c0*/  FFMA.FTZ R151, R151, UR41, -R58 ;  /* 0x0000002997977c23 */ /* 0x000fe2000801083a */
[----:B------:R-:W-:Y:S01]  /*121d0*/  MUFU.EX2 R56, R56 ;  /* 0x0000003800387308 */ /* 0x000fe20000000800 */
[----:B------:R-:W-:Y:S01]  /*121e0*/  R2UR UR10, R24 ;  /* 0x00000000180a72ca */ /* 0x000fe200000e0000 */
[----:B------:R-:W-:-:S02]  /*121f0*/  VIADD R24, R20, 0x380 ;  /* 0x0000038014187836 */ /* 0x000fc40000000000 */
        /* <DEDUP_REMOVED lines=11> */
[----:B------:R-:W-:Y:S01]  /*122b0*/  MUFU.EX2 R29, R29 ;  /* 0x0000001d001d7308 */ /* 0x000fe20000000800 */
[----:B------:R-:W-:Y:S02]  /*122c0*/  WARPGROUP.DEPBAR.LE gsb0, 0x0 ;  /* 0x00008000000079c5 */ /* 0x000fe40000010000 */
[----:B------:R-:W-:-:S05]  /*122d0*/  WARPGROUP.ARRIVE ;  /* 0x00000000000079c5 */ /* 0x000fca0000000000 */
[----:B------:R-:W1:Y:S01]  /*122e0*/  MUFU.EX2 R59, R59 ;  /* 0x0000003b003b7308 */ /* 0x000e620000000800 */
[--C-:B------:R-:W-:Y:S01]  /*122f0*/  FFMA.FTZ R135, R52, UR41, -R58.reuse ;  /* 0x0000002934877c23 */ /* 0x100fe2000801083a */
[----:B------:R-:W-:-:S06]  /*12300*/  FFMA.FTZ R133, R47, UR41, -R58 ;  /* 0x000000292f857c23 */ /* 0x000fcc000801083a */
[----:B------:R-:W3:Y:S01]  /*12310*/  MUFU.EX2 R151, R151 ;  /* 0x0000009700977308 */ /* 0x000ee20000000800 */
[----:B------:R-:W-:Y:S01]  /*12320*/  HGMMA.64x64x16.F32.BF16 R88, R124, gdesc[UR8].tnspB, R88, gsb0 ;  /* 0x40e000087c587df0 */ /* 0x000fe20008001858 */
[----:B------:R-:W-:Y:S01]  /*12330*/  R2UR UR10, R24 ;  /* 0x00000000180a72ca */ /* 0x000fe200000e0000 */
[----:B------:R-:W-:Y:S01]  /*12340*/  @!P1 IMAD R24, R16, 0x8, R2 ;  /* 0x0000000810189824 */ /* 0x000fe200078e0202 */
[----:B------:R-:W-:Y:S01]  /*12350*/  R2UR UR11, R25 ;  /* 0x00000000190b72ca */ /* 0x000fe200000e0000 */
[----:B------:R-:W-:Y:S02]  /*12360*/  VIADD R25, R80, 0x9 ;  /* 0x0000000950197836 */ /* 0x000fe40000000000 */
[--C-:B------:R-:W-:Y:S01]  /*12370*/  FFMA.FTZ R20, R45, UR41, -R58.reuse ;  /* 0x000000292d147c23 */ /* 0x100fe2000801083a */
[----:B------:R-:W-:Y:S01]  /*12380*/  @!P1 VIADD R24, R24, 0x16840 ;  /* 0x0001684018189836 */ /* 0x000fe20000000000 */
[----:B------:R-:W4:Y:S01]  /*12390*/  MUFU.EX2 R61, R61 ;  /* 0x0000003d003d7308 */ /* 0x000f220000000800 */
[----:B0-----:R-:W-:Y:S01]  /*123a0*/  FFMA.FTZ R44, R56, R3, R57 ;  /* 0x00000003382c7223 */ /* 0x001fe20000010039 */
[----:B------:R-:W-:Y:S01]  /*123b0*/  SEL R37, R25, 0x9, !P2 ;  /* 0x0000000919257807 */ /* 0x000fe20005000000 */
[----:B------:R-:W-:-:S05]  /*123c0*/  FFMA.FTZ R35, R41, UR41, -R58 ;  /* 0x0000002929237c23 */ /* 0x000fca000801083a */
[----:B------:R-:W0:Y:S08]  /*123d0*/  MUFU.EX2 R60, R60 ;  /* 0x0000003c003c7308 */ /* 0x000e300000000800 */
        /* <DEDUP_REMOVED lines=8> */
[----:B------:R-:W-:Y:S01]  /*12460*/  WARPGROUP.ARRIVE ;  /* 0x00000000000079c5 */ /* 0x000fe20000000000 */
[----:B------:R-:W-:Y:S01]  /*12470*/  @!P1 PRMT R25, RZ, 0x654, R24 ;  /* 0x00000654ff199816 */ /* 0x000fe20000000018 */
[----:B------:R-:W-:Y:S01]  /*12480*/  FADD.FTZ R3, R21, R4 ;  /* 0x0000000415037221 */ /* 0x000fe20000010000 */
[----:B-1----:R-:W-:Y:S02]  /*12490*/  FADD.FTZ R44, R59, R44 ;  /* 0x0000002c3b2c7221 */ /* 0x002fe40000010000 */
[----:B------:R-:W1:Y:S01]  /*124a0*/  MUFU.EX2 R27, R27 ;  /* 0x0000001b001b7308 */ /* 0x000e620000000800 */
[----:B------:R-:W-:Y:S01]  /*124b0*/  HGMMA.64x64x16.F32.BF16 R88, R120, gdesc[UR8].tnspB, R88, gsb0 ;  /* 0x40e0000878587df0 */ /* 0x000fe20008001858 */
[----:B---3--:R-:W-:-:S06]  /*124c0*/  FADD.FTZ R44, R151, R44 ;  /* 0x0000002c972c7221 */ /* 0x008fcc0000010000 */
[----:B------:R-:W3:Y:S08]  /*124d0*/  MUFU.EX2 R33, R33 ;  /* 0x0000002100217308 */ /* 0x000ef00000000800 */
[----:B------:R-:W3:Y:S08]  /*124e0*/  MUFU.EX2 R136, R136 ;  /* 0x0000008800887308 */ /* 0x000ef00000000800 */
[----:B------:R1:W-:Y:S08]  /*124f0*/  MUFU.EX2 R23, R64 ;  /* 0x0000004000177308 */ /* 0x0003f00000000800 */
[----:B------:R-:W3:Y:S08]  /*12500*/  MUFU.EX2 R137, R137 ;  /* 0x0000008900897308 */ /* 0x000ef00000000800 */
[----:B------:R-:W3:Y:S08]  /*12510*/  MUFU.EX2 R30, R30 ;  /* 0x0000001e001e7308 */ /* 0x000ef00000000800 */
[----:B------:R-:W3:Y:S08]  /*12520*/  MUFU.EX2 R35, R35 ;  /* 0x0000002300237308 */ /* 0x000ef00000000800 */
[----:B------:R-:W3:Y:S08]  /*12530*/  MUFU.EX2 R138, R138 ;  /* 0x0000008a008a7308 */ /* 0x000ef00000000800 */
[----:B------:R-:W3:Y:S01]  /*12540*/  MUFU.EX2 R139, R139 ;  /* 0x0000008b008b7308 */ /* 0x000ee20000000800 */
[----:B------:R-:W-:-:S07]  /*12550*/  FFMA.FTZ R49, R49, UR41, -R58 ;  /* 0x0000002931317c23 */ /* 0x000fce000801083a */
[----:B------:R-:W3:Y:S01]  /*12560*/  MUFU.EX2 R31, R31 ;  /* 0x0000001f001f7308 */ /* 0x000ee20000000800 */
[----:B------:R-:W-:Y:S02]  /*12570*/  WARPGROUP.DEPBAR.LE gsb0, 0x0 ;  /* 0x00008000000079c5 */ /* 0x000fe40000010000 */
[----:B------:R4:W-:Y:S06]  /*12580*/  BAR.ARV R37, 0x100 ;  /* 0x000400250000751d */ /* 0x0009ec0000002000 */
[----:B------:R0:W-:Y:S01]  /*12590*/  @!P1 SYNCS.ARRIVE.TRANS64.RED.A1T0 RZ, [R25+URZ], RZ ;  /* 0x000000ff19ff99a7 */ /* 0x0001e2000810043f */
[----:B------:R-:W3:Y:S01]  /*125a0*/  MUFU.EX2 R20, R20 ;  /* 0x0000001400147308 */ /* 0x000ee20000000800 */
[----:B0-----:R-:W-:-:S07]  /*125b0*/  @!P1 IMAD R25, R152, 0x8, R2 ;  /* 0x0000000898199824 */ /* 0x001fce00078e0202 */
[----:B------:R-:W0:Y:S01]  /*125c0*/  MUFU.EX2 R132, R132 ;  /* 0x0000008400847308 */ /* 0x000e220000000800 */
[----:B------:R-:W-:Y:S02]  /*125d0*/  @!P1 VIADD R4, R25, 0x16860 ;  /* 0x0001686019049836 */ /* 0x000fe40000000000 */
[----:B------:R-:W-:Y:S01]  /*125e0*/  FADD.FTZ R25, R150, R3 ;  /* 0x0000000396197221 */ /* 0x000fe20000010000 */
[----:B----4-:R-:W-:-:S03]  /*125f0*/  FADD.FTZ R37, R61, R44 ;  /* 0x0000002c3d257221 */ /* 0x010fc60000010000 */
[----:B------:R-:W-:Y:S01]  /*12600*/  FADD.FTZ R25, R78, R25 ;  /* 0x000000194e197221 */ /* 0x000fe20000010000 */
[----:B------:R-:W-:Y:S01]  /*12610*/  FADD.FTZ R44, R60, R37 ;  /* 0x000000253c2c7221 */ /* 0x000fe20000010000 */
[----:B------:R-:W4:Y:S02]  /*12620*/  MUFU.EX2 R133, R133 ;  /* 0x0000008500857308 */ /* 0x000f240000000800 */
[----:B------:R-:W-:Y:S01]  /*12630*/  FADD.FTZ R25, R144, R25 ;  /* 0x0000001990197221 */ /* 0x000fe20000010000 */
[----:B-----5:R-:W-:-:S03]  /*12640*/  FADD.FTZ R52, R145, R44 ;  /* 0x0000002c91347221 */ /* 0x020fc60000010000 */
[----:B------:R-:W-:Y:S01]  /*12650*/  FADD.FTZ R25, R26, R25 ;  /* 0x000000191a197221 */ /* 0x000fe20000010000 */
[----:B------:R-:W-:Y:S01]  /*12660*/  FADD.FTZ R37, R147, R52 ;  /* 0x0000003493257221 */ /* 0x000fe20000010000 */
[----:B------:R-:W5:Y:S02]  /*12670*/  MUFU.EX2 R36, R36 ;  /* 0x0000002400247308 */ /* 0x000f640000000800 */
[----:B------:R-:W-:Y:S01]  /*12680*/  FADD.FTZ R25, R146, R25 ;  /* 0x0000001992197221 */ /* 0x000fe20000010000 */
[----:B------:R-:W-:-:S03]  /*12690*/  FADD.FTZ R52, R62, R37 ;  /* 0x000000253e347221 */ /* 0x000fc60000010000 */
[----:B------:R-:W-:Y:S02]  /*126a0*/  FADD.FTZ R25, R28, R25 ;  /* 0x000000191c197221 */ /* 0x000fe40000010000 */
[----:B------:R-:W-:Y:S02]  /*126b0*/  MUFU.EX2 R134, R134 ;  /* 0x0000008600867308 */ /* 0x000fe40000000800 */
[----:B-1----:R-:W-:Y:S01]  /*126c0*/  FADD.FTZ R64, R140, R25 ;  /* 0x000000198c407221 */ /* 0x002fe20000010000 */
[----:B------:R-:W-:-:S03]  /*126d0*/  FADD.FTZ R25, R141, R52 ;  /* 0x000000348d197221 */ /* 0x000fc60000010000 */
[----:B------:R-:W-:Y:S01]  /*126e0*/  FADD.FTZ R37, R29, R64 ;  /* 0x000000401d257221 */ /* 0x000fe20000010000 */
[----:B------:R-:W-:Y:S01]  /*126f0*/  FADD.FTZ R52, R32, R25 ;  /* 0x0000001920347221 */ /* 0x000fe20000010000 */
[----:B------:R-:W-:Y:S02]  /*12700*/  MUFU.EX2 R38, R38 ;  /* 0x0000002600267308 */ /* 0x000fe40000000800 */
[----:B------:R-:W-:Y:S01]  /*12710*/  FADD.FTZ R64, R142, R37 ;  /* 0x000000258e407221 */ /* 0x000fe20000010000 */
[----:B------:R-:W-:-:S03]  /*12720*/  FADD.FTZ R52, R143, R52 ;  /* 0x000000348f347221 */ /* 0x000fc60000010000 */
[----:B------:R-:W-:Y:S01]  /*12730*/  FADD.FTZ R25, R27, R64 ;  /* 0x000000401b197221 */ /* 0x000fe20000010000 */
[----:B---3--:R-:W-:Y:S01]  /*12740*/  FADD.FTZ R52, R33, R52 ;  /* 0x0000003421347221 */ /* 0x008fe20000010000 */
[----:B------:R-:W-:Y:S02]  /*12750*/  MUFU.EX2 R34, R34 ;  /* 0x0000002200227308 */ /* 0x000fe40000000800 */
[----:B------:R-:W-:Y:S01]  /*12760*/  FADD.FTZ R25, R136, R25 ;  /* 0x0000001988197221 */ /* 0x000fe20000010000 */
[----:B------:R-:W-:Y:S01]  /*12770*/  FADD.FTZ R52, R137, R52 ;  /* 0x0000003489347221 */ /* 0x000fe20000010000 */
[----:B------:R-:W-:Y:S02]  /*12780*/  FFMA.FTZ R3, R63, UR41, -R58 ;  /* 0x000000293f037c23 */ /* 0x000fe4000801083a */
[----:B------:R-:W-:Y:S01]  /*12790*/  FADD.FTZ R25, R30, R25 ;  /* 0x000000191e197221 */ /* 0x000fe20000010000 */
[----:B------:R-:W-:Y:S01]  /*127a0*/  FADD.FTZ R52, R35, R52 ;  /* 0x0000003423347221 */ /* 0x000fe20000010000 */
[----:B------:R-:W1:Y:S01]  /*127b0*/  MUFU.EX2 R24, R49 ;  /* 0x0000003100187308 */ /* 0x000e620000000800 */
[----:B------:R-:W-:Y:S01]  /*127c0*/  F2FP.BF16.F32.PACK_AB R148, R21, R148 ;  /* 0x000000941594723e */ /* 0x000fe200000010ff */
[----:B------:R-:W-:Y:S01]  /*127d0*/  FADD.FTZ R64, R138, R25 ;  /* 0x000000198a407221 */ /* 0x000fe20000010000 */
[----:B------:R-:W-:Y:S01]  /*127e0*/  @!P1 PRMT R4, RZ, 0x654, R4 ;  /* 0x00000654ff049816 */ /* 0x000fe20000000004 */
[----:B------:R-:W-:Y:S01]  /*127f0*/  FADD.FTZ R21, R139, R52 ;  /* 0x000000348b157221 */ /* 0x000fe20000010000 */
[----:B------:R-:W-:-:S03]  /*12800*/  FFMA.FTZ R129, R66, UR41, -R58 ;  /* 0x0000002942817c23 */ /* 0x000fc6000801083a */
[----:B------:R-:W3:Y:S01]  /*12810*/  MUFU.EX2 R135, R135 ;  /* 0x0000008700877308 */ /* 0x000ee20000000800 */
[----:B------:R-:W-:Y:S01]  /*12820*/  FADD.FTZ R25, R31, R64 ;  /* 0x000000401f197221 */ /* 0x000fe20000010000 */
[----:B------:R0:W-:Y:S01]  /*12830*/  @!P1 SYNCS.ARRIVE.TRANS64.RED.A1T0 RZ, [R4+URZ], RZ ;  /* 0x000000ff04ff99a7 */ /* 0x0001e2000810043f */
[----:B------:R-:W-:-:S05]  /*12840*/  FADD.FTZ R52, R20, R21 ;  /* 0x0000001514347221 */ /* 0x000fca0000010000 */
[----:B------:R-:W2:Y:S01]  /*12850*/  MUFU.EX2 R3, R3 ;  /* 0x0000000300037308 */ /* 0x000ea20000000800 */
[----:B0-----:R-:W-:Y:S01]  /*12860*/  FFMA.FTZ R4, R67, UR41, -R58 ;  /* 0x0000002943047c23 */ /* 0x001fe2000801083a */
[----:B------:R-:W-:Y:S01]  /*12870*/  FADD.FTZ R25, R132, R25 ;  /* 0x0000001984197221 */ /* 0x000fe20000010000 */
[----:B----4-:R-:W-:Y:S01]  /*12880*/  FADD.FTZ R21, R133, R52 ;  /* 0x0000003485157221 */ /* 0x010fe20000010000 */
[----:B------:R-:W-:-:S04]  /*12890*/  FFMA.FTZ R131, R68, UR41, -R58 ;  /* 0x0000002944837c23 */ /* 0x000fc8000801083a */
[----:B------:R-:W0:Y:S01]  /*128a0*/  MUFU.EX2 R129, R129 ;  /* 0x0000008100817308 */ /* 0x000e220000000800 */
[----:B------:R-:W-:Y:S01]  /*128b0*/  F2FP.BF16.F32.PACK_AB R146, R28, R146 ;  /* 0x000000921c92723e */ /* 0x000fe200000010ff */
[----:B-----5:R-:W-:Y:S01]  /*128c0*/  FADD.FTZ R25, R36, R25 ;  /* 0x0000001924197221 */ /* 0x020fe20000010000 */
[----:B-1----:R-:W-:Y:S01]  /*128d0*/  FADD.FTZ R28, R24, R21 ;  /* 0x00000015181c7221 */ /* 0x002fe20000010000 */
[----:B------:R-:W-:-:S04]  /*128e0*/  FFMA.FTZ R44, R69, UR41, -R58 ;  /* 0x00000029452c7c23 */ /* 0x000fc8000801083a */
[----:B------:R-:W1:Y:S01]  /*128f0*/  MUFU.EX2 R40, R40 ;  /* 0x0000002800287308 */ /* 0x000e620000000800 */
[----:B------:R-:W-:Y:S01]  /*12900*/  FADD.FTZ R25, R134, R25 ;  /* 0x0000001986197221 */ /* 0x000fe20000010000 */
[----:B---3--:R-:W-:-:S06]  /*12910*/  FADD.FTZ R28, R135, R28 ;  /* 0x0000001c871c7221 */ /* 0x008fcc0000010000 */
[----:B------:R-:W3:Y:S01]  /*12920*/  MUFU.EX2 R4, R4 ;  /* 0x0000000400047308 */ /* 0x000ee20000000800 */
[----:B------:R-:W-:Y:S01]  /*12930*/  FFMA.FTZ R125, R70, UR41, -R58 ;  /* 0x00000029467d7c23 */ /* 0x000fe2000801083a */
[----:B------:R-:W-:-:S06]  /*12940*/  FADD.FTZ R25, R38, R25 ;  /* 0x0000001926197221 */ /* 0x000fcc0000010000 */
[----:B------:R-:W4:Y:S01]  /*12950*/  MUFU.EX2 R42, R42 ;  /* 0x0000002a002a7308 */ /* 0x000f220000000800 */
[----:B--2---:R-:W-:-:S07]  /*12960*/  FADD.FTZ R28, R3, R28 ;  /* 0x0000001c031c7221 */ /* 0x004fce0000010000 */
[----:B------:R-:W2:Y:S01]  /*12970*/  MUFU.EX2 R131, R131 ;  /* 0x0000008300837308 */ /* 0x000ea20000000800 */
[----:B------:R-:W-:Y:S01]  /*12980*/  FFMA.FTZ R71, R71, UR41, -R58 ;  /* 0x0000002947477c23 */ /* 0x000fe2000801083a */
[----:B------:R-:W-:-:S06]  /*12990*/  FADD.FTZ R25, R34, R25 ;  /* 0x0000001922197221 */ /* 0x000fcc0000010000 */
[----:B------:R-:W5:Y:S01]  /*129a0*/  MUFU.EX2 R43, R43 ;  /* 0x0000002b002b7308 */ /* 0x000f620000000800 */
[----:B0-----:R-:W-:Y:S01]  /*129b0*/  FADD.FTZ R21, R129, R28 ;  /* 0x0000001c81157221 */ /* 0x001fe20000010000 */
[----:B------:R-:W-:-:S06]  /*129c0*/  FFMA.FTZ R72, R72, UR41, -R58 ;  /* 0x0000002948487c23 */ /* 0x000fcc000801083a */
[----:B------:R-:W0:Y:S01]  /*129d0*/  MUFU.EX2 R44, R44 ;  /* 0x0000002c002c7308 */ /* 0x000e220000000800 */
[----:B------:R-:W-:Y:S01]  /*129e0*/  F2FP.BF16.F32.PACK_AB R144, R26, R144 ;  /* 0x000000901a90723e */ /* 0x000fe200000010ff */
[----:B-1----:R-:W-:-:S06]  /*129f0*/  FADD.FTZ R25, R40, R25 ;  /* 0x0000001928197221 */ /* 0x002fcc0000010000 */
[----:B------:R-:W1:Y:S01]  /*12a00*/  MUFU.EX2 R46, R46 ;  /* 0x0000002e002e7308 */ /* 0x000e620000000800 */
[----:B---3--:R-:W-:Y:S01]  /*12a10*/  FADD.FTZ R28, R4, R21 ;  /* 0x00000015041c7221 */ /* 0x008fe20000010000 */
[----:B------:R-:W-:-:S06]  /*12a20*/  FFMA.FTZ R73, R73, UR41, -R58 ;  /* 0x0000002949497c23 */ /* 0x000fcc000801083a */
[----:B------:R-:W3:Y:S01]  /*12a30*/  MUFU.EX2 R125, R125 ;  /* 0x0000007d007d7308 */ /* 0x000ee20000000800 */
[----:B------:R-:W-:Y:S01]  /*12a40*/  F2FP.BF16.F32.PACK_AB R136, R30, R136 ;  /* 0x000000881e88723e */ /* 0x000fe200000010ff */
[----:B----4-:R-:W-:-:S06]  /*12a50*/  FADD.FTZ R30, R42, R25 ;  /* 0x000000192a1e7221 */ /* 0x010fcc0000010000 */
[----:B------:R-:W4:Y:S01]  /*12a60*/  MUFU.EX2 R48, R48 ;  /* 0x0000003000307308 */ /* 0x000f220000000800 */
[----:B--2---:R-:W-:Y:S01]  /*12a70*/  FADD.FTZ R21, R131, R28 ;  /* 0x0000001c83157221 */ /* 0x004fe20000010000 */
[----:B------:R-:W-:-:S06]  /*12a80*/  FFMA.FTZ R74, R74, UR41, -R58 ;  /* 0x000000294a4a7c23 */ /* 0x000fcc000801083a */
[----:B------:R-:W2:Y:S01]  /*12a90*/  MUFU.EX2 R26, R71 ;  /* 0x00000047001a7308 */ /* 0x000ea20000000800 */
[----:B------:R-:W-:Y:S01]  /*12aa0*/  F2FP.BF16.F32.PACK_AB R139, R20, R139 ;  /* 0x0000008b148b723e */ /* 0x000fe200000010ff */
[----:B-----5:R-:W-:-:S06]  /*12ab0*/  FADD.FTZ R25, R43, R30 ;  /* 0x0000001e2b197221 */ /* 0x020fcc0000010000 */
[----:B------:R-:W5:Y:S01]  /*12ac0*/  MUFU.EX2 R50, R50 ;  /* 0x0000003200327308 */ /* 0x000f620000000800 */
[----:B0-----:R-:W-:Y:S01]  /*12ad0*/  FADD.FTZ R20, R44, R21 ;  /* 0x000000152c147221 */ /* 0x001fe20000010000 */
[----:B------:R-:W-:-:S06]  /*12ae0*/  FFMA.FTZ R75, R75, UR41, -R58 ;  /* 0x000000294b4b7c23 */ /* 0x000fcc000801083a */
[----:B------:R-:W0:Y:S01]  /*12af0*/  MUFU.EX2 R72, R72 ;  /* 0x0000004800487308 */ /* 0x000e220000000800 */
[----:B-1----:R-:W-:Y:S01]  /*12b00*/  FADD.FTZ R25, R46, R25 ;  /* 0x000000192e197221 */ /* 0x002fe20000010000 */
[----:B---3--:R-:W-:-:S06]  /*12b10*/  FADD.FTZ R21, R125, R20 ;  /* 0x000000147d157221 */ /* 0x008fcc0000010000 */
[----:B------:R-:W1:Y:S01]  /*12b20*/  MUFU.EX2 R51, R51 ;  /* 0x0000003300337308 */ /* 0x000e620000000800 */
[----:B------:R-:W-:-:S07]  /*12b30*/  FFMA.FTZ R76, R76, UR41, -R58 ;  /* 0x000000294c4c7c23 */ /* 0x000fce000801083a */
[----:B------:R-:W3:Y:S01]  /*12b40*/  MUFU.EX2 R73, R73 ;  /* 0x0000004900497308 */ /* 0x000ee20000000800 */
[----:B----4-:R-:W-:Y:S01]  /*12b50*/  FADD.FTZ R25, R48, R25 ;  /* 0x0000001930197221 */ /* 0x010fe20000010000 */
[----:B--2---:R-:W-:-:S06]  /*12b60*/  FADD.FTZ R21, R26, R21 ;  /* 0x000000151a157221 */ /* 0x004fcc0000010000 */
[----:B------:R-:W2:Y:S01]  /*12b70*/  MUFU.EX2 R53, R53 ;  /* 0x0000003500357308 */ /* 0x000ea20000000800 */
[----:B------:R-:W-:-:S07]  /*12b80*/  FFMA.FTZ R58, R77, UR41, -R58 ;  /* 0x000000294d3a7c23 */ /* 0x000fce000801083a */
[----:B------:R-:W4:Y:S01]  /*12b90*/  MUFU.EX2 R74, R74 ;  /* 0x0000004a004a7308 */ /* 0x000f220000000800 */
[----:B-----5:R-:W-:Y:S01]  /*12ba0*/  FADD.FTZ R20, R50, R25 ;  /* 0x0000001932147221 */ /* 0x020fe20000010000 */
[----:B------:R-:W-:-:S06]  /*12bb0*/  F2FP.BF16.F32.PACK_AB R129, R4, R129 ;  /* 0x000000810481723e */ /* 0x000fcc00000010ff */
[----:B------:R-:W5:Y:S01]  /*12bc0*/  MUFU.EX2 R54, R54 ;  /* 0x0000003600367308 */ /* 0x000f620000000800 */
[----:B0-----:R-:W-:-:S07]  /*12bd0*/  FADD.FTZ R4, R72, R21 ;  /* 0x0000001548047221 */ /* 0x001fce0000010000 */
[----:B------:R-:W0:Y:S01]  /*12be0*/  MUFU.EX2 R75, R75 ;  /* 0x0000004b004b7308 */ /* 0x000e220000000800 */
[----:B------:R-:W-:Y:S01]  /*12bf0*/  F2FP.BF16.F32.PACK_AB R135, R3, R135 ;  /* 0x000000870387723e */ /* 0x000fe200000010ff */
[----:B-1----:R-:W-:-:S06]  /*12c00*/  FADD.FTZ R20, R51, R20 ;  /* 0x0000001433147221 */ /* 0x002fcc0000010000 */
[----:B------:R-:W1:Y:S01]  /*12c10*/  MUFU.EX2 R55, R55 ;  /* 0x0000003700377308 */ /* 0x000e620000000800 */
[----:B---3--:R-:W-:Y:S01]  /*12c20*/  FADD.FTZ R3, R73, R4 ;  /* 0x0000000449037221 */ /* 0x008fe20000010000 */
[----:B------:R-:W-:-:S06]  /*12c30*/  ISETP.GT.AND P2, PT, R0, R39, PT ;  /* 0x000000270000720c */ /* 0x000fcc0003f44270 */
[----:B------:R-:W3:Y:S01]  /*12c40*/  MUFU.EX2 R76, R76 ;  /* 0x0000004c004c7308 */ /* 0x000ee20000000800 */
[----:B--2---:R-:W-:Y:S01]  /*12c50*/  FADD.FTZ R21, R53, R20 ;  /* 0x0000001435157221 */ /* 0x004fe20000010000 */
[----:B----4-:R-:W-:-:S06]  /*12c60*/  FADD.FTZ R3, R74, R3 ;  /* 0x000000034a037221 */ /* 0x010fcc0000010000 */
[----:B------:R-:W2:Y:S01]  /*12c70*/  MUFU.EX2 R58, R58 ;  /* 0x0000003a003a7308 */ /* 0x000ea20000000800 */
[----:B-----5:R-:W-:Y:S01]  /*12c80*/  FADD.FTZ R4, R54, R21 ;  /* 0x0000001536047221 */ /* 0x020fe20000010000 */
[----:B0-----:R-:W-:-:S03]  /*12c90*/  FADD.FTZ R3, R75, R3 ;  /* 0x000000034b037221 */ /* 0x001fc60000010000 */
[----:B-1----:R-:W-:Y:S01]  /*12ca0*/  FADD.FTZ R4, R55, R4 ;  /* 0x0000000437047221 */ /* 0x002fe20000010000 */
[C---:B------:R-:W-:Y:S01]  /*12cb0*/  F2FP.BF16.F32.PACK_AB R122, R23.reuse, R55 ;  /* 0x00000037177a723e */ /* 0x040fe200000010ff */
[----:B---3--:R-:W-:Y:S02]  /*12cc0*/  FADD.FTZ R3, R76, R3 ;  /* 0x000000034c037221 */ /* 0x008fe40000010000 */
        /* <DEDUP_REMOVED lines=18> */
[----:B--2---:R-:W-:Y:S01]  /*12df0*/  FADD.FTZ R3, R58, R3 ;  /* 0x000000033a037221 */ /* 0x004fe20000010000 */
[----:B------:R-:W-:Y:S01]  /*12e00*/  F2FP.BF16.F32.PACK_AB R149, R59, R57 ;  /* 0x000000393b95723e */ /* 0x000fe200000010ff */
[----:B------:R-:W-:Y:S01]  /*12e10*/  VIADD R0, R0, 0xffffffff ;  /* 0xffffffff00007836 */ /* 0x000fe20000000000 */
        /* <DEDUP_REMOVED lines=41> */
[----:B------:R-:W-:Y:S01]  /*130b0*/  F2FP.BF16.F32.PACK_AB R123, R58, R76 ;  /* 0x0000004c3a7b723e */ /* 0x000fe200000010ff */
[----:B------:R-:W-:Y:S06]  /*130c0*/  @P2 BRA `(.L_x_11734) ;  /* 0xffffffd800502947 */ /* 0x000fec000383ffff */
.L_x_11724:
        /* <DEDUP_REMOVED lines=13> */
[----:B------:R-:W-:-:S05]  /*131a0*/  LOP3.LUT R14, RZ, R153, RZ, 0x33, !PT ;  /* 0x00000099ff0e7212 */ /* 0x000fca00078e33ff */
[----:B------:R0:W-:Y:S04]  /*131b0*/  STL [R1+0x4], R14 ;  /* 0x0000040e01007387 */ /* 0x0001e80000100800 */
[----:B------:R0:W-:Y:S02]  /*131c0*/  STL [R1+0x8], R15 ;  /* 0x0000080f01007387 */ /* 0x0001e40000100800 */
.L_x_11753:
[----:B0-----:R-:W2:Y:S01]  /*131d0*/  LDL R14, [R1+0x10] ;  /* 0x00001000010e7983 */ /* 0x001ea20000100800 */
        /* <DEDUP_REMOVED lines=10> */
.L_x_11737:
[----:B------:R-:W-:Y:S01]  /*13280*/  IMAD R14, R16, 0x8, R2 ;  /* 0x00000008100e7824 */ /* 0x000fe200078e0202 */
[----:B------:R-:W-:-:S04]  /*13290*/  SHF.L.U32 R15, R19, 0x1f, RZ ;  /* 0x0000001f130f7819 */ /* 0x000fc800000006ff */
[----:B------:R0:W1:Y:S01]  /*132a0*/  SYNCS.PHASECHK.TRANS64.TRYWAIT P3, [R14+URZ+0x16830], R15 ;  /* 0x0168300f0e0075a7 */ /* 0x000062000806017f */
[----:B------:R-:W-:Y:S05]  /*132b0*/  @!P0 BRA `(.L_x_11738) ;  /* 0x0000000000048947 */ /* 0x000fea0003800000 */
[----:B------:R-:W-:Y:S01]  /*132c0*/  BPT.TRAP 0x1 ;  /* 0x000000040000795c */ /* 0x000fe20000300000 */
.L_x_11738:
[----:B------:R-:W-:Y:S04]  /*132d0*/  BSSY B0, `(.L_x_11736) ;  /* 0x0000004000007945 */ /* 0x000fe80003800000 */
[----:B-1----:R-:W-:Y:S05]  /*132e0*/  @P3 BRA `(.L_x_11739) ;  /* 0x0000000000083947 */ /* 0x002fea0003800000 */
[----:B------:R-:W1:Y:S02]  /*132f0*/  SYNCS.PHASECHK.TRANS64.TRYWAIT P3, [R14+URZ+0x16830], R15 ;  /* 0x0168300f0e0075a7 */ /* 0x000e64000806017f */
[----:B-1----:R-:W-:Y:S05]  /*13300*/  @!P3 BRA `(.L_x_11740) ;  /* 0x000000bc001cb947 */ /* 0x002fea0003800000 */
.L_x_11739:
[----:B------:R-:W-:Y:S05]  /*13310*/  BSYNC B0 ;  /* 0x0000000000007941 */ /* 0x000fea0003800000 */
.L_x_11736:
[----:B------:R-:W2:Y:S01]  /*13320*/  LDL R21, [R1+0xc] ;  /* 0x00000c0001157983 */ /* 0x000ea20000100800 */
[----:B01----:R-:W0:Y:S01]  /*13330*/  S2R R14, SR_TID.X ;  /* 0x00000000000e7919 */ /* 0x003e220000002100 */
        /* <DEDUP_REMOVED lines=8> */
[----:B------:R-:W-:Y:S01]  /*133c0*/  R2UR UR23, R27 ;  /* 0x000000001b1772ca */ /* 0x000fe200000e0000 */
[----:B------:R-:W-:Y:S01]  /*133d0*/  IMAD.MOV.U32 R15, RZ, RZ, 0x40000040 ;  /* 0x40000040ff0f7424 */ /* 0x000fe200078e00ff */
[----:B------:R-:W-:Y:S02]  /*133e0*/  R2UR UR12, R12 ;  /* 0x000000000c0c72ca */ /* 0x000fe400000e0000 */
[----:B------:R-:W-:-:S02]  /*133f0*/  R2UR UR13, R13 ;  /* 0x000000000d0d72ca */ /* 0x000fc400000e0000 */
[----:B------:R-:W-:Y:S01]  /*13400*/  R2UR UR15, R15 ;  /* 0x000000000f0f72ca */ /* 0x000fe200000e0000 */
[----:B--2---:R-:W-:Y:S02]  /*13410*/  IMAD R26, R16, 0x400, R21 ;  /* 0x00000400101a7824 */ /* 0x004fe400078e0215 */
[----:B------:R-:W-:Y:S02]  /*13420*/  VIADD R21, R14, 0x8 ;  /* 0x000000080e157836 */ /* 0x000fe40000000000 */
[C---:B------:R-:W-:Y:S01]  /*13430*/  VIADD R14, R26.reuse, 0x2 ;  /* 0x000000021a0e7836 */ /* 0x040fe20000000000 */
[C---:B------:R-:W-:Y:S01]  /*13440*/  R2UR UR10, R26.reuse ;  /* 0x000000001a0a72ca */ /* 0x040fe200000e0000 */
[C---:B------:R-:W-:Y:S02]  /*13450*/  VIADD R24, R26.reuse, 0x4 ;  /* 0x000000041a187836 */ /* 0x040fe40000000000 */
[----:B------:R-:W-:-:S03]  /*13460*/  VIADD R26, R26, 0x6 ;  /* 0x000000061a1a7836 */ /* 0x000fc60000000000 */
[----:B------:R-:W-:Y:S02]  /*13470*/  R2UR UR18, R24 ;  /* 0x00000000181272ca */ /* 0x000fe400000e0000 */
[----:B------:R-:W-:Y:S01]  /*13480*/  R2UR UR22, R26 ;  /* 0x000000001a1672ca */ /* 0x000fe200000e0000 */
[----:B------:R0:W-:Y:S06]  /*13490*/  BAR.SYNC.DEFER_BLOCKING R21, 0x100 ;  /* 0x000400150000751d */ /* 0x0001ec0000010000 */
[----:B------:R-:W-:-:S06]  /*134a0*/  WARPGROUP.ARRIVE ;  /* 0x00000000000079c5 */ /* 0x000fcc0000000000 */
[----:B------:R-:W-:Y:S01]  /*134b0*/  HGMMA.64x128x16.F32.BF16 R24, gdesc[UR8], RZ, !UPT, gsb0 ;  /* 0x01e00000081879f0 */ /* 0x000fe2000c0018ff */
        /* <DEDUP_REMOVED lines=18> */
.L_x_11742:
[----:B------:R-:W-:Y:S01]  /*135e0*/  SHF.L.U32 R14, R20, 0x1f, RZ ;  /* 0x0000001f140e7819 */ /* 0x000fe200000006ff */
[----:B------:R-:W-:-:S04]  /*135f0*/  IMAD R15, R154, 0x8, R2 ;  /* 0x000000089a0f7824 */ /* 0x000fc800078e0202 */
[----:B------:R0:W1:Y:S01]  /*13600*/  SYNCS.PHASECHK.TRANS64.TRYWAIT P2, [R15+URZ+0x16850], R14 ;  /* 0x0168500e0f0075a7 */ /* 0x000062000804017f */
[----:B------:R-:W-:Y:S05]  /*13610*/  @!P0 BRA `(.L_x_11743) ;  /* 0x0000000000048947 */ /* 0x000fea0003800000 */
[----:B------:R-:W-:Y:S01]  /*13620*/  BPT.TRAP 0x1 ;  /* 0x000000040000795c */ /* 0x000fe20000300000 */
.L_x_11743:
[----:B-1----:R-:W-:Y:S05]  /*13630*/  @P2 BRA `(.L_x_11741) ;  /* 0x0000000000082947 */ /* 0x002fea0003800000 */
[----:B------:R-:W1:Y:S02]  /*13640*/  SYNCS.PHASECHK.TRANS64.TRYWAIT P2, [R15+URZ+0x16850], R14 ;  /* 0x0168500e0f0075a7 */ /* 0x000e64000804017f */
[----:B-1----:R-:W-:Y:S05]  /*13650*/  @!P2 BRA `(.L_x_11744) ;  /* 0x000000b8005ca947 */ /* 0x002fea0003800000 */
.L_x_11741:
        /* <DEDUP_REMOVED lines=9> */
[----:B------:R-:W-:Y:S01]  /*136f0*/  HGMMA.64x64x16.F32.BF16 R88, R148, gdesc[UR8].tnspB, R88, gsb0 ;  /* 0x40e0000894587df0 */ /* 0x000fe20008001858 */
        /* <DEDUP_REMOVED lines=8> */
[----:B------:R-:W2:Y:S04]  /*13780*/  LDL R148, [R1+0x20] ;  /* 0x0000200001947983 */ /* 0x000ea80000100800 */
[----:B------:R-:W3:Y:S02]  /*13790*/  LDL R151, [R1+0x24] ;  /* 0x0000240001977983 */ /* 0x000ee40000100800 */
[----:B------:R-:W-:Y:S01]  /*137a0*/  HGMMA.64x64x16.F32.BF16 R88, R144, gdesc[UR8].tnspB, R88, gsb0 ;  /* 0x40e0000890587df0 */ /* 0x000fe20008001858 */
        /* <DEDUP_REMOVED lines=29> */
[----:B------:R-:W0:Y:S01]  /*13980*/  S2R R149, SR_TID.X ;  /* 0x0000000000957919 */ /* 0x000e220000002100 */
        /* <DEDUP_REMOVED lines=27> */
[----:B------:R-:W-:-:S02]  /*13b40*/  @!P1 IMAD R83, R16, 0x8, R2 ;  /* 0x0000000810539824 */ /* 0x000fc400078e0202 */
[----:B------:R-:W-:Y:S01]  /*13b50*/  FMUL.FTZ R25, R25, UR26 ;  /* 0x0000001a19197c20 */ /* 0x000fe20008410000 */
[----:B------:R-:W-:Y:S01]  /*13b60*/  FMUL.FTZ R53, R53, UR26 ;  /* 0x0000001a35357c20 */ /* 0x000fe20008410000 */
[----:B------:R-:W-:Y:S01]  /*13b70*/  FMUL.FTZ R61, R61, UR26 ;  /* 0x0000001a3d3d7c20 */ /* 0x000fe20008410000 */
[----:B0-----:R-:W-:Y:S01]  /*13b80*/  SHF.R.U32.HI R150, RZ, 0x7, R149 ;  /* 0x00000007ff967819 */ /* 0x001fe20000011695 */
[----:B------:R-:W-:Y:S01]  /*13b90*/  FMUL.FTZ R65, R65, UR26 ;  /* 0x0000001a41417c20 */ /* 0x000fe20008410000 */
[----:B------:R-:W-:Y:S01]  /*13ba0*/  FMUL.FTZ R73, R73, UR26 ;  /* 0x0000001a49497c20 */ /* 0x000fe20008410000 */
[----:B------:R-:W-:Y:S01]  /*13bb0*/  FMUL.FTZ R77, R77, UR26 ;  /* 0x0000001a4d4d7c20 */ /* 0x000fe20008410000 */
[----:B------:R-:W-:Y:S01]  /*13bc0*/  FMUL.FTZ R85, R85, UR26 ;  /* 0x0000001a55557c20 */ /* 0x000fe20008410000 */
[----:B------:R-:W-:Y:S01]  /*13bd0*/  ISETP.GE.U32.AND P2, PT, R149, 0x180, PT ;  /* 0x000001809500780c */ /* 0x000fe20003f46070 */
[----:B------:R-:W0:Y:S08]  /*13be0*/  MUFU.TANH R15, R15 ;  /* 0x0000000f000f7308 */ /* 0x000e300000002400 */
[----:B------:R-:W1:Y:S01]  /*13bf0*/  MUFU.TANH R25, R25 ;  /* 0x0000001900197308 */ /* 0x000e620000002400 */
[----:B------:R-:W-:-:S02]  /*13c00*/  WARPGROUP.DEPBAR.LE gsb0, 0x0 ;  /* 0x00008000000079c5 */ /* 0x000fc40000010000 */
[----:B------:R-:W-:-:S05]  /*13c10*/  WARPGROUP.ARRIVE ;  /* 0x00000000000079c5 */ /* 0x000fca0000000000 */
[----:B------:R-:W4:Y:S01]  /*13c20*/  MUFU.TANH R24, R24 ;  /* 0x0000001800187308 */ /* 0x000f220000002400 */
        /* <DEDUP_REMOVED lines=56> */
[----:B------:R-:W-:Y:S02]  /*13fb0*/  IMAD.MOV.U32 R21, RZ, RZ, 0x40000040 ;  /* 0x40000040ff157424 */ /* 0x000fe400078e00ff */
[----:B------:R-:W-:Y:S01]  /*13fc0*/  FMUL.FTZ R14, R80, UR26 ;  /* 0x0000001a500e7c20 */ /* 0x000fe20008410000 */
[----:B------:R-:W-:Y:S01]  /*13fd0*/  FMUL.FTZ R80, R82, UR26 ;  /* 0x0000001a52507c20 */ /* 0x000fe20008410000 */
[----:B------:R-:W-:Y:S01]  /*13fe0*/  IMAD.SHL.U32 R82, R0, 0x80, RZ ;  /* 0x0000008000527824 */ /* 0x000fe200078e00ff */
        /* <DEDUP_REMOVED lines=13> */
[----:B------:R-:W-:Y:S02]  /*140c0*/  R2UR UR10, R20 ;  /* 0x00000000140a72ca */ /* 0x000fe400000e0000 */
[----:B------:R-:W-:Y:S01]  /*140d0*/  R2UR UR11, R21 ;  /* 0x00000000150b72ca */ /* 0x000fe200000e0000 */
[----:B------:R-:W-:Y:S01]  /*140e0*/  VIADD R21, R150, 0x9 ;  /* 0x0000000996157836 */ /* 0x000fe20000000000 */
[----:B--2---:R-:W-:Y:S02]  /*140f0*/  IADD3 R20, R148, 0x1, -R82 ;  /* 0x0000000194147810 */ /* 0x004fe40007ffe852 */
[----:B------:R-:W2:Y:S02]  /*14100*/  MUFU.TANH R67, R67 ;  /* 0x0000004300437308 */ /* 0x000ea40000002400 */
[----:B------:R-:W-:Y:S01]  /*14110*/  SEL R21, R21, 0x9, !P2 ;  /* 0x0000000915157807 */ /* 0x000fe20005000000 */
[----:B---3--:R-:W-:-:S05]  /*14120*/  IMAD.IADD R20, R20, 0x1, -R151 ;  /* 0x0000000114147824 */ /* 0x008fca00078e0a97 */
[----:B------:R-:W3:Y:S01]  /*14130*/  MUFU.TANH R68, R68 ;  /* 0x0000004400447308 */ /* 0x000ee20000002400 */
[----:B------:R-:W-:-:S07]  /*14140*/  IMAD R20, R155, -0x2, R20 ;  /* 0xfffffffe9b147824 */ /* 0x000fce00078e0214 */
        /* <DEDUP_REMOVED lines=21> */
[----:B------:R-:W-:Y:S02]  /*142a0*/  @!P1 VIADD R86, R83, 0x16840 ;  /* 0x0001684053569836 */ /* 0x000fe40000000000 */
[----:B------:R-:W-:Y:S01]  /*142b0*/  FMUL.FTZ R83, R87, UR26 ;  /* 0x0000001a57537c20 */ /* 0x000fe20008410000 */
[C---:B------:R-:W-:Y:S01]  /*142c0*/  VIADD R122, R20.reuse, UR25 ;  /* 0x00000019147a7c36 */ /* 0x040fe20008000000 */
[----:B------:R-:W0:Y:S01]  /*142d0*/  MUFU.TANH R120, R120 ;  /* 0x0000007800787308 */ /* 0x000e220000002400 */
[----:B------:R-:W-:Y:S01]  /*142e0*/  @!P1 PRMT R86, RZ, 0x654, R86 ;  /* 0x00000654ff569816 */ /* 0x000fe20000000056 */
[----:B------:R0:W-:Y:S06]  /*142f0*/  BAR.ARV R21, 0x100 ;  /* 0x000400150000751d */ /* 0x0001ec0000002000 */
[----:B------:R-:W0:Y:S01]  /*14300*/  MUFU.TANH R84, R84 ;  /* 0x0000005400547308 */ /* 0x000e220000002400 */
[----:B------:R-:W-:Y:S01]  /*14310*/  VIADD R121, R20, UR30 ;  /* 0x0000001e14797c36 */ /* 0x000fe20008000000 */
[----:B------:R5:W-:Y:S01]  /*14320*/  @!P1 SYNCS.ARRIVE.TRANS64.RED.A1T0 RZ, [R86+URZ], RZ ;  /* 0x000000ff56ff99a7 */ /* 0x000be2000810043f */
[----:B------:R-:W-:-:S05]  /*14330*/  IMAD.IADD R87, R156, 0x1, R122 ;  /* 0x000000019c577824 */ /* 0x000fca00078e027a */
[----:B------:R-:W0:Y:S01]  /*14340*/  MUFU.TANH R83, R83 ;  /* 0x0000005300537308 */ /* 0x000e220000002400 */
[----:B-----5:R-:W-:Y:S01]  /*14350*/  IMAD.IADD R86, R156, 0x1, R121 ;  /* 0x000000019c567824 */ /* 0x020fe200078e0279 */
[----:B-1234-:R-:W-:Y:S06]  /*14360*/  @!P5 BRA `(.L_x_11745) ;  /* 0x00000000005cd947 */ /* 0x01efec0003800000 */
[----:B------:R-:W-:Y:S01]  /*14370*/  ISETP.GT.AND P2, PT, R152, -0x1, PT ;  /* 0xffffffff9800780c */ /* 0x000fe20003f44270 */
[----:B------:R-:W-:-:S12]  /*14380*/  BSSY B0, `(.L_x_11746) ;  /* 0x0000011000007945 */ /* 0x000fd80003800000 */
[----:B------:R-:W-:Y:S05]  /*14390*/  @P2 BRA `(.L_x_11747) ;  /* 0x0000000000242947 */ /* 0x000fea0003800000 */
[----:B------:R-:W2:Y:S01]  /*143a0*/  LDL R123, [R1+0x8] ;  /* 0x00000800017b7983 */ /* 0x000ea20000100800 */
[----:B------:R-:W-:-:S05]  /*143b0*/  IMAD.U32 R125, RZ, RZ, UR4 ;  /* 0x00000004ff7d7e24 */ /* 0x000fca000f8e00ff */
[----:B------:R-:W-:-:S13]  /*143c0*/  ISETP.NE.AND P2, PT, R125, 0x1, PT ;  /* 0x000000017d00780c */ /* 0x000fda0003f45270 */
[----:B0-----:R-:W2:Y:S02]  /*143d0*/  @P2 LDC.64 R20, c[0x0][0x9e8] ;  /* 0x00027a00ff142b82 */ /* 0x001ea40000000a00 */
[----:B--2---:R-:W-:-:S04]  /*143e0*/  @P2 IMAD.HI.U32 R124, R123, R20, RZ ;  /* 0x000000147b7c2227 */ /* 0x004fc800078e00ff */
[----:B------:R-:W-:Y:S01]  /*143f0*/  IMAD.MOV.U32 R20, RZ, RZ, R123 ;  /* 0x000000ffff147224 */ /* 0x000fe200078e007b */
[----:B------:R-:W-:-:S04]  /*14400*/  @P2 SHF.R.U32.HI R20, RZ, R21, R124 ;  /* 0x00000015ff142219 */ /* 0x000fc8000001167c */
[----:B------:R-:W-:Y:S01]  /*14410*/  LOP3.LUT R123, RZ, R20, RZ, 0x33, !PT ;  /* 0x00000014ff7b7212 */ /* 0x000fe200078e33ff */
[----:B------:R-:W-:Y:S06]  /*14420*/  BRA `(.L_x_11748) ;  /* 0x0000000000187947 */ /* 0x000fec0003800000 */
.L_x_11747:
[----:B------:R-:W-:Y:S02]  /*14430*/  IMAD.U32 R125, RZ, RZ, UR4 ;  /* 0x00000004ff7d7e24 */ /* 0x000fe4000f8e00ff */
[----:B------:R-:W-:-:S03]  /*14440*/  IMAD.MOV.U32 R123, RZ, RZ, R152 ;  /* 0x000000ffff7b7224 */ /* 0x000fc600078e0098 */
[----:B------:R-:W-:-:S13]  /*14450*/  ISETP.NE.AND P2, PT, R125, 0x1, PT ;  /* 0x000000017d00780c */ /* 0x000fda0003f45270 */
[----:B0-----:R-:W0:Y:S02]  /*14460*/  @P2 LDC.64 R20, c[0x0][0x9e8] ;  /* 0x00027a00ff142b82 */ /* 0x001e240000000a00 */
[----:B0-----:R-:W-:-:S05]  /*14470*/  @P2 IMAD.HI.U32 R20, R152, R20, RZ ;  /* 0x0000001498142227 */ /* 0x001fca00078e00ff */
[----:B------:R-:W-:-:S07]  /*14480*/  @P2 SHF.R.U32.HI R123, RZ, R21, R20 ;  /* 0x00000015ff7b2219 */ /* 0x000fce0000011614 */
.L_x_11748:
[----:B------:R-:W-:Y:S05]  /*14490*/  BSYNC B0 ;  /* 0x0000000000007941 */ /* 0x000fea0003800000 */
.L_x_11746:
[----:B------:R-:W-:-:S04]  /*144a0*/  IMAD R20, R123, R125, -R82 ;  /* 0x0000007d7b147224 */ /* 0x000fc800078e0a52 */
[----:B------:R-:W-:-:S05]  /*144b0*/  IMAD R20, R155, -0x2, R20 ;  /* 0xfffffffe9b147824 */ /* 0x000fca00078e0214 */
[----:B------:R-:W-:Y:S02]  /*144c0*/  VIADDMNMX R87, R20, R125, R87, PT ;  /* 0x0000007d14577246 */ /* 0x000fe40003800157 */
[----:B------:R-:W-:-:S07]  /*144d0*/  VIMNMX R86, R86, R20, !PT ;  /* 0x0000001456567248 */ /* 0x000fce0007fe0100 */
.L_x_11745:
        /* <DEDUP_REMOVED lines=103> */
[----:B------:R-:W2:Y:S01]  /*14b50*/  LDL R124, [R1+0x4] ;  /* 0x00000400017c7983 */ /* 0x000ea20000100800 */
[----:B------:R-:W-:-:S05]  /*14b60*/  IMAD.U32 R123, RZ, RZ, UR4 ;  /* 0x00000004ff7b7e24 */ /* 0x000fca000f8e00ff */
[----:B------:R-:W-:-:S13]  /*14b70*/  ISETP.NE.AND P3, PT, R123, 0x1, PT ;  /* 0x000000017b00780c */ /* 0x000fda0003f65270 */
[----:B------:R-:W2:Y:S02]  /*14b80*/  @P3 LDC.64 R14, c[0x0][0x9e8] ;  /* 0x00027a00ff0e3b82 */ /* 0x000ea40000000a00 */
[----:B--2---:R-:W-:-:S04]  /*14b90*/  @P3 IMAD.HI.U32 R86, R124, R14, RZ ;  /* 0x0000000e7c563227 */ /* 0x004fc800078e00ff */
[----:B------:R-:W-:Y:S01]  /*14ba0*/  IMAD.MOV.U32 R14, RZ, RZ, R124 ;  /* 0x000000ffff0e7224 */ /* 0x000fe200078e007c */
[----:B------:R-:W-:-:S04]  /*14bb0*/  @P3 SHF.R.U32.HI R14, RZ, R15, R86 ;  /* 0x0000000fff0e3219 */ /* 0x000fc80000011656 */
[----:B------:R-:W-:Y:S01]  /*14bc0*/  LOP3.LUT R87, RZ, R14, RZ, 0x33, !PT ;  /* 0x0000000eff577212 */ /* 0x000fe200078e33ff */
[----:B------:R-:W-:Y:S06]  /*14bd0*/  BRA `(.L_x_11752) ;  /* 0x0000000000187947 */ /* 0x000fec0003800000 */
.L_x_11751:
[----:B------:R-:W-:Y:S02]  /*14be0*/  IMAD.U32 R123, RZ, RZ, UR4 ;  /* 0x00000004ff7b7e24 */ /* 0x000fe4000f8e00ff */
[----:B------:R-:W-:-:S03]  /*14bf0*/  IMAD.MOV.U32 R87, RZ, RZ, R153 ;  /* 0x000000ffff577224 */ /* 0x000fc600078e0099 */
[----:B------:R-:W-:-:S13]  /*14c00*/  ISETP.NE.AND P3, PT, R123, 0x1, PT ;  /* 0x000000017b00780c */ /* 0x000fda0003f65270 */
[----:B------:R-:W0:Y:S02]  /*14c10*/  @P3 LDC.64 R14, c[0x0][0x9e8] ;  /* 0x00027a00ff0e3b82 */ /* 0x000e240000000a00 */
[----:B0-----:R-:W-:-:S05]  /*14c20*/  @P3 IMAD.HI.U32 R14, R153, R14, RZ ;  /* 0x0000000e990e3227 */ /* 0x001fca00078e00ff */
[----:B------:R-:W-:-:S07]  /*14c30*/  @P3 SHF.R.U32.HI R87, RZ, R15, R14 ;  /* 0x0000000fff573219 */ /* 0x000fce000001160e */
.L_x_11752:
[----:B------:R-:W-:Y:S05]  /*14c40*/  BSYNC B0 ;  /* 0x0000000000007941 */ /* 0x000fea0003800000 */
.L_x_11750:
[----:B------:R-:W-:-:S04]  /*14c50*/  IMAD R82, R87, R123, -R82 ;  /* 0x0000007b57527224 */ /* 0x000fc800078e0a52 */
[----:B------:R-:W-:-:S05]  /*14c60*/  IMAD R82, R155, -0x2, R82 ;  /* 0xfffffffe9b527824 */ /* 0x000fca00078e0252 */
[----:B------:R-:W-:Y:S02]  /*14c70*/  VIADDMNMX R122, R82, R123, R122, PT ;  /* 0x0000007b527a7246 */ /* 0x000fe4000380017a */
[----:B------:R-:W-:-:S07]  /*14c80*/  VIMNMX R121, R121, R82, !PT ;  /* 0x0000005279797248 */ /* 0x000fce0007fe0100 */
.L_x_11749:
[----:B------:R-:W-:Y:S01]  /*14c90*/  FMNMX.FTZ R14, R20, R23, !PT ;  /* 0x00000017140e7209 */ /* 0x000fe20007810000 */
[----:B------:R-:W2:Y:S01]  /*14ca0*/  LDL R86, [R1+0x18] ;  /* 0x0000180001567983 */ /* 0x000ea20000100800 */
        /* <DEDUP_REMOVED lines=77> */
[----:B------:R-:W-:Y:S02]  /*15180*/  ISETP.LT.OR P4, PT, R122, 0x42, P4 ;  /* 0x000000427a00780c */ /* 0x000fe40002781670 */
[----:B0-----:R-:W-:-:S02]  /*15190*/  FMNMX.FTZ R14, R14, R15, !PT ;  /* 0x0000000f0e0e7209 */ /* 0x001fc40007810000 */
[----:B------:R-:W-:Y:S02]  /*151a0*/  ISETP.LT.OR P3, PT, R122, 0x32, P3 ;  /* 0x000000327a00780c */ /* 0x000fe40001f61670 */
[----:B------:R-:W-:Y:S01]  /*151b0*/  FSEL R58, R58, -INF , !P4 ;  /* 0xff8000003a3a7808 */ /* 0x000fe20006000000 */
[----:B------:R-:W0:Y:S01]  /*151c0*/  SHFL.BFLY PT, R15, R14, 0x1, 0x1f ;  /* 0x0c201f000e0f7f89 */ /* 0x000e2200000e0000 */
[C---:B------:R-:W-:Y:S02]  /*151d0*/  ISETP.GT.AND P4, PT, R121.reuse, 0x48, P2 ;  /* 0x000000487900780c */ /* 0x040fe40001784270 */
[----:B------:R-:W-:Y:S02]  /*151e0*/  FSEL R50, R50, -INF , !P3 ;  /* 0xff80000032327808 */ /* 0x000fe40005800000 */
[----:B------:R-:W-:Y:S02]  /*151f0*/  ISETP.GT.AND P3, PT, R121, 0x39, P2 ;  /* 0x000000397900780c */ /* 0x000fe40001764270 */
[----:B------:R-:W-:-:S02]  /*15200*/  ISETP.LT.OR P4, PT, R122, 0x49, P4 ;  /* 0x000000497a00780c */ /* 0x000fc40002781670 */
[----:B------:R-:W-:Y:S02]  /*15210*/  ISETP.LT.OR P3, PT, R122, 0x3a, P3 ;  /* 0x0000003a7a00780c */ /* 0x000fe40001f61670 */
[----:B------:R-:W-:Y:S02]  /*15220*/  FSEL R60, R60, -INF , !P4 ;  /* 0xff8000003c3c7808 */ /* 0x000fe40006000000 */
[----:B------:R-:W-:Y:S02]  /*15230*/  ISETP.GT.AND P4, PT, R121, RZ, P2 ;  /* 0x000000ff7900720c */ /* 0x000fe40001784270 */
[----:B------:R-:W-:Y:S02]  /*15240*/  FSEL R54, R54, -INF , !P3 ;  /* 0xff80000036367808 */ /* 0x000fe40005800000 */
[----:B------:R-:W-:-:S04]  /*15250*/  ISETP.LT.OR P4, PT, R122, 0x1, P4 ;  /* 0x000000017a00780c */ /* 0x000fc80002781670 */
[----:B------:R-:W-:Y:S02]  /*15260*/  FSEL R24, R24, -INF , !P4 ;  /* 0xff80000018187808 */ /* 0x000fe40006000000 */
[----:B------:R-:W-:Y:S02]  /*15270*/  ISETP.GT.AND P4, PT, R121, 0x49, P2 ;  /* 0x000000497900780c */ /* 0x000fe40001784270 */
[----:B0-----:R-:W-:Y:S02]  /*15280*/  FMNMX.FTZ R14, R14, R15, !PT ;  /* 0x0000000f0e0e7209 */ /* 0x001fe40007810000 */
[----:B------:R-:W-:Y:S02]  /*15290*/  FMNMX.FTZ R15, R24, R5, !PT ;  /* 0x00000005180f7209 */ /* 0x000fe40007810000 */
[C---:B------:R-:W-:Y:S01]  /*152a0*/  FSETP.NEU.FTZ.AND P3, PT, R14.reuse, -INF , PT ;  /* 0xff8000000e00780b */ /* 0x040fe20003f7d000 */
[----:B------:R-:W-:Y:S01]  /*152b0*/  FMUL.FTZ R82, R14, UR41 ;  /* 0x000000290e527c20 */ /* 0x000fe20008410000 */
[----:B------:R-:W-:-:S04]  /*152c0*/  ISETP.LT.OR P4, PT, R122, 0x4a, P4 ;  /* 0x0000004a7a00780c */ /* 0x000fc80002781670 */
[----:B------:R-:W-:Y:S02]  /*152d0*/  FSEL R82, R82, RZ, P3 ;  /* 0x000000ff52527208 */ /* 0x000fe40001800000 */
[----:B------:R-:W-:Y:S02]  /*152e0*/  FSEL R62, R62, -INF , !P4 ;  /* 0xff8000003e3e7808 */ /* 0x000fe40006000000 */
[----:B------:R-:W-:Y:S01]  /*152f0*/  ISETP.GT.AND P4, PT, R121, 0x50, P2 ;  /* 0x000000507900780c */ /* 0x000fe20001784270 */
[--C-:B------:R-:W-:Y:S01]  /*15300*/  FFMA.FTZ R148, R20, UR41, -R82.reuse ;  /* 0x0000002914947c23 */ /* 0x100fe20008010852 */
[--C-:B------:R-:W-:Y:S01]  /*15310*/  FFMA.FTZ R20, R25, UR41, -R82.reuse ;  /* 0x0000002919147c23 */ /* 0x100fe20008010852 */
[--C-:B------:R-:W-:Y:S01]  /*15320*/  FFMA.FTZ R25, R28, UR41, -R82.reuse ;  /* 0x000000291c197c23 */ /* 0x100fe20008010852 */
[----:B------:R-:W-:Y:S01]  /*15330*/  FMNMX.FTZ R28, R26, R15, !PT ;  /* 0x0000000f1a1c7209 */ /* 0x000fe20007810000 */
[--C-:B------:R-:W-:Y:S01]  /*15340*/  FFMA.FTZ R150, R27, UR41, -R82.reuse ;  /* 0x000000291b967c23 */ /* 0x100fe20008010852 */
        /* <DEDUP_REMOVED lines=16> */
[----:B------:R-:W-:Y:S01]  /*15450*/  MUFU.EX2 R148, R148 ;  /* 0x0000009400947308 */ /* 0x000fe20000000800 */
[----:B------:R-:W-:Y:S01]  /*15460*/  FSEL R66, R66, -INF , !P4 ;  /* 0xff80000042427808 */ /* 0x000fe20006000000 */
[--C-:B------:R-:W-:Y:S01]  /*15470*/  FFMA.FTZ R132, R55, UR41, -R82.reuse ;  /* 0x0000002937847c23 */ /* 0x100fe20008010852 */
[----:B------:R-:W-:Y:S01]  /*15480*/  FMNMX.FTZ R15, R37, R32, !PT ;  /* 0x00000020250f7209 */ /* 0x000fe20007810000 */
[--C-:B------:R-:W-:Y:S01]  /*15490*/  FFMA.FTZ R142, R43, UR41, -R82.reuse ;  /* 0x000000292b8e7c23 */ /* 0x100fe20008010852 */
[----:B------:R-:W-:Y:S01]  /*154a0*/  ISETP.GT.AND P4, PT, R121, 0x58, P2 ;  /* 0x000000587900780c */ /* 0x000fe20001784270 */
        /* <DEDUP_REMOVED lines=10> */
[----:B------:R-:W-:Y:S01]  /*15550*/  MUFU.EX2 R150, R150 ;  /* 0x0000009600967308 */ /* 0x000fe20000000800 */
        /* <DEDUP_REMOVED lines=21> */
[----:B------:R-:W-:Y:S01]  /*156b0*/  FFMA.FTZ R51, R79, UR41, -R82 ;  /* 0x000000294f337c23 */ /* 0x000fe20008010852 */
[----:B------:R-:W-:Y:S01]  /*156c0*/  FMNMX.FTZ R36, R54, R15, !PT ;  /* 0x0000000f36247209 */ /* 0x000fe20007810000 */
[----:B------:R-:W-:Y:S01]  /*156d0*/  MUFU.EX2 R27, R27 ;  /* 0x0000001b001b7308 */ /* 0x000fe20000000800 */
[----:B------:R-:W-:-:S02]  /*156e0*/  ISETP.GT.AND P4, PT, R121, 0x61, P2 ;  /* 0x000000617900780c */ /* 0x000fc40001784270 */
[----:B------:R-:W-:Y:S01]  /*156f0*/  FMNMX.FTZ R15, R57, R36, !PT ;  /* 0x00000024390f7209 */ /* 0x000fe20007810000 */
[----:B------:R-:W-:Y:S01]  /*15700*/  FFMA.FTZ R36, R53, UR41, -R82 ;  /* 0x0000002935247c23 */ /* 0x000fe20008010852 */
[----:B------:R-:W-:Y:S02]  /*15710*/  ISETP.LT.OR P4, PT, R122, 0x62, P4 ;  /* 0x000000627a00780c */ /* 0x000fe40002781670 */
[----:B------:R-:W-:Y:S01]  /*15720*/  FMNMX.FTZ R15, R58, R15, !PT ;  /* 0x0000000f3a0f7209 */ /* 0x000fe20007810000 */
[----:B------:R-:W-:Y:S01]  /*15730*/  MUFU.EX2 R146, R146 ;  /* 0x0000009200927308 */ /* 0x000fe20000000800 */
[----:B------:R-:W-:Y:S02]  /*15740*/  FSEL R74, R74, -INF , !P4 ;  /* 0xff8000004a4a7808 */ /* 0x000fe40006000000 */
        /* <DEDUP_REMOVED lines=14> */
[----:B------:R-:W-:Y:S02]  /*15830*/  ISETP.GT.AND P4, PT, R121, 0x70, P2 ;  /* 0x000000707900780c */ /* 0x000fe40001784270 */
[----:B------:R-:W-:Y:S02]  /*15840*/  FMNMX.FTZ R15, R70, R15, !PT ;  /* 0x0000000f460f7209 */ /* 0x000fe40007810000 */
[----:B------:R-:W-:-:S02]  /*15850*/  ISETP.LT.OR P4, PT, R122, 0x71, P4 ;  /* 0x000000717a00780c */ /* 0x000fc40002781670 */
[----:B------:R-:W-:Y:S01]  /*15860*/  FMNMX.FTZ R15, R72, R15, !PT ;  /* 0x0000000f480f7209 */ /* 0x000fe20007810000 */
[----:B------:R-:W-:Y:S01]  /*15870*/  MUFU.EX2 R142, R142 ;  /* 0x0000008e008e7308 */ /* 0x000fe20000000800 */
[----:B------:R-:W-:Y:S02]  /*15880*/  FSEL R80, R80, -INF , !P4 ;  /* 0xff80000050507808 */ /* 0x000fe40006000000 */
[----:B------:R-:W-:Y:S02]  /*15890*/  ISETP.GT.AND P4, PT, R121, 0x71, P2 ;  /* 0x000000717900780c */ /* 0x000fe40001784270 */
[----:B------:R-:W-:Y:S02]  /*158a0*/  FMNMX.FTZ R15, R74, R15, !PT ;  /* 0x0000000f4a0f7209 */ /* 0x000fe40007810000 */
[----:B------:R-:W-:Y:S01]  /*158b0*/  ISETP.LT.OR P4, PT, R122, 0x72, P4 ;  /* 0x000000727a00780c */ /* 0x000fe20002781670 */
[----:B------:R-:W-:Y:S01]  /*158c0*/  MUFU.EX2 R32, R32 ;  /* 0x0000002000207308 */ /* 0x000fe20000000800 */
[----:B------:R-:W-:-:S02]  /*158d0*/  FMNMX.FTZ R15, R76, R15, !PT ;  /* 0x0000000f4c0f7209 */ /* 0x000fc40007810000 */
[----:B------:R-:W-:Y:S02]  /*158e0*/  FSEL R81, R81, -INF , !P4 ;  /* 0xff80000051517808 */ /* 0x000fe40006000000 */
[C---:B------:R-:W-:Y:S02]  /*158f0*/  ISETP.GT.AND P4, PT, R121.reuse, 0x78, P2 ;  /* 0x000000787900780c */ /* 0x040fe40001784270 */
[----:B------:R-:W-:Y:S01]  /*15900*/  FMNMX.FTZ R15, R78, R15, !PT ;  /* 0x0000000f4e0f7209 */ /* 0x000fe20007810000 */
[----:B------:R-:W-:Y:S01]  /*15910*/  MUFU.EX2 R136, R136 ;  /* 0x0000008800887308 */ /* 0x000fe20000000800 */
[----:B------:R-:W-:Y:S02]  /*15920*/  ISETP.GT.AND P2, PT, R121, 0x79, P2 ;  /* 0x000000797900780c */ /* 0x000fe40001744270 */
[----:B------:R-:W-:Y:S02]  /*15930*/  ISETP.LT.OR P4, PT, R122, 0x79, P4 ;  /* 0x000000797a00780c */ /* 0x000fe40002781670 */
[----:B------:R-:W-:-:S02]  /*15940*/  FMNMX.FTZ R40, R80, R15, !PT ;  /* 0x0000000f50287209 */ /* 0x000fc40007810000 */
[----:B------:R-:W-:Y:S01]  /*15950*/  ISETP.LT.OR P2, PT, R122, 0x7a, P2 ;  /* 0x0000007a7a00780c */ /* 0x000fe20001741670 */
[----:B------:R-:W-:Y:S01]  /*15960*/  MUFU.EX2 R35, R35 ;  /* 0x0000002300237308 */ /* 0x000fe20000000800 */
[----:B------:R-:W-:Y:S01]  /*15970*/  FSEL R84, R84, -INF , !P4 ;  /* 0xff80000054547808 */ /* 0x000fe20006000000 */
[--C-:B------:R-:W-:Y:S01]  /*15980*/  FFMA.FTZ R122, R120, UR41, -R82.reuse ;  /* 0x00000029787a7c23 */ /* 0x100fe20008010852 */
[----:B------:R-:W-:Y:S02]  /*15990*/  FMNMX.FTZ R15, R81, R40, !PT ;  /* 0x00000028510f7209 */ /* 0x000fe40007810000 */
[----:B------:R-:W-:Y:S02]  /*159a0*/  FSEL R83, R83, -INF , !P2 ;  /* 0xff80000053537808 */ /* 0x000fe40005000000 */
[----:B------:R-:W-:Y:S01]  /*159b0*/  FMNMX.FTZ R44, R84, R15, !PT ;  /* 0x0000000f542c7209 */ /* 0x000fe20007810000 */
[----:B------:R-:W-:Y:S03]  /*159c0*/  MUFU.EX2 R138, R138 ;  /* 0x0000008a008a7308 */ /* 0x000fe60000000800 */
[----:B------:R-:W-:Y:S01]  /*159d0*/  FMNMX.FTZ R15, R83, R44, !PT ;  /* 0x0000002c530f7209 */ /* 0x000fe20007810000 */
[----:B------:R-:W-:Y:S01]  /*159e0*/  FFMA.FTZ R44, R68, UR41, -R82 ;  /* 0x00000029442c7c23 */ /* 0x000fe20008010852 */
[----:B------:R-:W-:-:S03]  /*159f0*/  FSEL R68, R14, RZ, P3 ;  /* 0x000000ff0e447208 */ /* 0x000fc60001800000 */
[----:B------:R-:W0:Y:S01]  /*15a00*/  SHFL.BFLY PT, R48, R15, 0x2, 0x1f ;  /* 0x0c401f000f307f89 */ /* 0x000e2200000e0000 */
[----:B------:R-:W-:Y:S01]  /*15a10*/  MUFU.EX2 R36, R36 ;  /* 0x0000002400247308 */ /* 0x000fe20000000800 */
[----:B------:R-:W-:-:S04]  /*15a20*/  FADD.FTZ R68, -R68, R23 ;  /* 0x0000001744447221 */ /* 0x000fc80000010100 */
[----:B------:R-:W-:-:S03]  /*15a30*/  FMUL.FTZ R23, R68, UR41 ;  /* 0x0000002944177c20 */ /* 0x000fc60008410000 */
[----:B------:R-:W-:Y:S08]  /*15a40*/  MUFU.EX2 R132, R132 ;  /* 0x0000008400847308 */ /* 0x000ff00000000800 */
[----:B------:R-:W1:Y:S01]  /*15a50*/  MUFU.EX2 R23, R23 ;  /* 0x0000001700177308 */ /* 0x000e620000000800 */
[----:B0-----:R-:W-:-:S07]  /*15a60*/  FMNMX.FTZ R53, R15, R48, !PT ;  /* 0x000000300f357209 */ /* 0x001fce0007810000 */
[----:B------:R-:W-:Y:S01]  /*15a70*/  MUFU.EX2 R39, R39 ;  /* 0x0000002700277308 */ /* 0x000fe20000000800 */
[--C-:B------:R-:W-:Y:S01]  /*15a80*/  FFMA.FTZ R48, R77, UR41, -R82.reuse ;  /* 0x000000294d307c23 */ /* 0x100fe20008010852 */
[----:B------:R-:W-:Y:S01]  /*15a90*/  FFMA.FTZ R82, R85, UR41, -R82 ;  /* 0x0000002955527c23 */ /* 0x000fe20008010852 */
[----:B------:R-:W0:Y:S05]  /*15aa0*/  SHFL.BFLY PT, R56, R53, 0x1, 0x1f ;  /* 0x0c201f0035387f89 */ /* 0x000e2a00000e0000 */
[----:B------:R-:W-:Y:S01]  /*15ab0*/  MUFU.EX2 R134, R134 ;  /* 0x0000008600867308 */ /* 0x000fe20000000800 */
[-C--:B-1----:R-:W-:Y:S01]  /*15ac0*/  FMUL.FTZ R88, R88, R23.reuse ;  /* 0x0000001758587220 */ /* 0x082fe20000410000 */
        /* <DEDUP_REMOVED lines=17> */
[----:B0-----:R-:W-:-:S04]  /*15be0*/  FMNMX.FTZ R15, R53, R56, !PT ;  /* 0x00000038350f7209 */ /* 0x001fc80007810000 */
[C---:B------:R-:W-:Y:S01]  /*15bf0*/  FSETP.NEU.FTZ.AND P2, PT, R15.reuse, -INF , PT ;  /* 0xff8000000f00780b */ /* 0x040fe20003f5d000 */
[----:B------:R-:W-:Y:S01]  /*15c00*/  FMUL.FTZ R55, R15, UR41 ;  /* 0x000000290f377c20 */ /* 0x000fe20008410000 */
[----:B------:R-:W-:Y:S04]  /*15c10*/  MUFU.EX2 R43, R43 ;  /* 0x0000002b002b7308 */ /* 0x000fe80000000800 */
[----:B------:R-:W-:-:S04]  /*15c20*/  FSEL R55, R55, RZ, P2 ;  /* 0x000000ff37377208 */ /* 0x000fc80001000000 */
[----:B------:R-:W-:Y:S01]  /*15c30*/  MUFU.EX2 R130, R130 ;  /* 0x0000008200827308 */ /* 0x000fe20000000800 */
[--C-:B------:R-:W-:Y:S01]  /*15c40*/  FFMA.FTZ R141, R41, UR41, -R55.reuse ;  /* 0x00000029298d7c23 */ /* 0x100fe20008010837 */
[----:B------:R-:W-:Y:S01]  /*15c50*/  FFMA.FTZ R41, R23, R4, R148 ;  /* 0x0000000417297223 */ /* 0x000fe20000010094 */
[--C-:B------:R-:W-:Y:S01]  /*15c60*/  FFMA.FTZ R145, R33, UR41, -R55.reuse ;  /* 0x0000002921917c23 */ /* 0x100fe20008010837 */
[--C-:B------:R-:W-:Y:S01]  /*15c70*/  FFMA.FTZ R33, R42, UR41, -R55.reuse ;  /* 0x000000292a217c23 */ /* 0x100fe20008010837 */
        /* <DEDUP_REMOVED lines=16> */
[--C-:B------:R-:W-:Y:S01]  /*15d80*/  FFMA.FTZ R30, R38, UR41, -R55.reuse ;  /* 0x00000029261e7c23 */ /* 0x100fe20008010837 */
[----:B------:R-:W-:Y:S01]  /*15d90*/  FADD.FTZ R5, R27, R42 ;  /* 0x0000002a1b057221 */ /* 0x000fe20000010000 */
[--C-:B------:R-:W-:Y:S01]  /*15da0*/  FFMA.FTZ R34, R46, UR41, -R55.reuse ;  /* 0x000000292e227c23 */ /* 0x100fe20008010837 */
[----:B------:R-:W-:Y:S01]  /*15db0*/  FMUL.FTZ R4, R4, UR41 ;  /* 0x0000002904047c20 */ /* 0x000fe20008410000 */
[----:B------:R-:W-:Y:S01]  /*15dc0*/  FFMA.FTZ R37, R50, UR41, -R55 ;  /* 0x0000002932257c23 */ /* 0x000fe20008010837 */
[----:B------:R-:W-:Y:S01]  /*15dd0*/  FADD.FTZ R41, R146, R5 ;  /* 0x0000000592297221 */ /* 0x000fe20000010000 */
[----:B------:R-:W-:Y:S01]  /*15de0*/  MUFU.EX2 R151, R151 ;  /* 0x0000009700977308 */ /* 0x000fe20000000800 */
[--C-:B------:R-:W-:Y:S01]  /*15df0*/  FFMA.FTZ R139, R52, UR41, -R55.reuse ;  /* 0x00000029348b7c23 */ /* 0x100fe20008010837 */
[----:B------:R-:W-:Y:S01]  /*15e00*/  FFMA.FTZ R38, R54, UR41, -R55 ;  /* 0x0000002936267c23 */ /* 0x000fe20008010837 */
[----:B------:R-:W-:Y:S01]  /*15e10*/  FADD.FTZ R41, R28, R41 ;  /* 0x000000291c297221 */ /* 0x000fe20000010000 */
[----:B------:R-:W-:Y:S01]  /*15e20*/  F2FP.BF16.F32.PACK_AB R150, R25, R150 ;  /* 0x000000961996723e */ /* 0x000fe200000010ff */
[--C-:B------:R-:W-:Y:S01]  /*15e30*/  FFMA.FTZ R133, R57, UR41, -R55.reuse ;  /* 0x0000002939857c23 */ /* 0x100fe20008010837 */
[----:B------:R-:W-:Y:S01]  /*15e40*/  FFMA.FTZ R135, R60, UR41, -R55 ;  /* 0x000000293c877c23 */ /* 0x000fe20008010837 */
[----:B------:R-:W-:Y:S01]  /*15e50*/  FADD.FTZ R42, R140, R41 ;  /* 0x000000298c2a7221 */ /* 0x000fe20000010000 */
[----:B------:R-:W0:Y:S01]  /*15e60*/  MUFU.EX2 R5, R4 ;  /* 0x0000000400057308 */ /* 0x000e220000000800 */
[----:B------:R-:W-:Y:S01]  /*15e70*/  @!P1 IMAD R41, R154, 0x8, R2 ;  /* 0x000000089a299824 */ /* 0x000fe200078e0202 */
[----:B------:R-:W-:Y:S01]  /*15e80*/  F2FP.BF16.F32.PACK_AB R146, R28, R146 ;  /* 0x000000921c92723e */ /* 0x000fe200000010ff */
[----:B------:R-:W-:Y:S01]  /*15e90*/  FADD.FTZ R45, R31, R42 ;  /* 0x0000002a1f2d7221 */ /* 0x000fe20000010000 */
[----:B------:R-:W-:Y:S01]  /*15ea0*/  FFMA.FTZ R129, R64, UR41, -R55 ;  /* 0x0000002940817c23 */ /* 0x000fe20008010837 */
[----:B------:R-:W-:-:S02]  /*15eb0*/  @!P1 VIADD R42, R41, 0x16860 ;  /* 0x00016860292a9836 */ /* 0x000fc40000000000 */
[----:B------:R-:W-:Y:S01]  /*15ec0*/  FFMA.FTZ R41, R58, UR41, -R55 ;  /* 0x000000293a297c23 */ /* 0x000fe20008010837 */
[----:B------:R-:W-:Y:S01]  /*15ed0*/  FADD.FTZ R45, R142, R45 ;  /* 0x0000002d8e2d7221 */ /* 0x000fe20000010000 */
[----:B------:R-:W1:Y:S01]  /*15ee0*/  MUFU.EX2 R26, R26 ;  /* 0x0000001a001a7308 */ /* 0x000e620000000800 */
[----:B------:R-:W-:Y:S01]  /*15ef0*/  F2FP.BF16.F32.PACK_AB R144, R27, R144 ;  /* 0x000000901b90723e */ /* 0x000fe200000010ff */
[----:B------:R-:W-:Y:S01]  /*15f00*/  FFMA.FTZ R131, R69, UR41, -R55 ;  /* 0x0000002945837c23 */ /* 0x000fe20008010837 */
[----:B------:R-:W-:Y:S01]  /*15f10*/  FADD.FTZ R49, R32, R45 ;  /* 0x0000002d20317221 */ /* 0x000fe20000010000 */
[----:B------:R-:W-:Y:S01]  /*15f20*/  @!P1 PRMT R42, RZ, 0x654, R42 ;  /* 0x00000654ff2a9816 */ /* 0x000fe2000000002a */
[--C-:B------:R-:W-:Y:S01]  /*15f30*/  FFMA.FTZ R70, R70, UR41, -R55.reuse ;  /* 0x0000002946467c23 */ /* 0x100fe20008010837 */
[----:B------:R-:W-:Y:S01]  /*15f40*/  FFMA.FTZ R125, R72, UR41, -R55 ;  /* 0x00000029487d7c23 */ /* 0x000fe20008010837 */
[----:B------:R-:W-:Y:S01]  /*15f50*/  F2FP.BF16.F32.PACK_AB R148, R20, R148 ;  /* 0x000000941494723e */ /* 0x000fe200000010ff */
[----:B------:R-:W3:Y:S01]  /*15f60*/  MUFU.EX2 R145, R145 ;  /* 0x0000009100917308 */ /* 0x000ee20000000800 */
[----:B0-----:R-:W-:Y:S01]  /*15f70*/  FFMA.FTZ R45, R5, R3, R149 ;  /* 0x00000003052d7223 */ /* 0x001fe20000010095 */
[----:B------:R0:W-:Y:S01]  /*15f80*/  @!P1 SYNCS.ARRIVE.TRANS64.RED.A1T0 RZ, [R42+URZ], RZ ;  /* 0x000000ff2aff99a7 */ /* 0x0001e2000810043f */
[--C-:B------:R-:W-:Y:S01]  /*15f90*/  FFMA.FTZ R3, R62, UR41, -R55.reuse ;  /* 0x000000293e037c23 */ /* 0x100fe20008010837 */
[----:B------:R-:W-:Y:S01]  /*15fa0*/  FFMA.FTZ R74, R74, UR41, -R55 ;  /* 0x000000294a4a7c23 */ /* 0x000fe20008010837 */
[----:B------:R-:W-:Y:S01]  /*15fb0*/  FADD.FTZ R4, R24, R45 ;  /* 0x0000002d18047221 */ /* 0x000fe20000010000 */
[--C-:B------:R-:W-:Y:S01]  /*15fc0*/  FFMA.FTZ R76, R76, UR41, -R55.reuse ;  /* 0x000000294c4c7c23 */ /* 0x100fe20008010837 */
[----:B------:R-:W-:Y:S01]  /*15fd0*/  FFMA.FTZ R78, R78, UR41, -R55 ;  /* 0x000000294e4e7c23 */ /* 0x000fe20008010837 */
[----:B------:R-:W4:Y:S01]  /*15fe0*/  MUFU.EX2 R29, R29 ;  /* 0x0000001d001d7308 */ /* 0x000f220000000800 */
[----:B------:R-:W-:Y:S01]  /*15ff0*/  FADD.FTZ R45, R151, R4 ;  /* 0x00000004972d7221 */ /* 0x000fe20000010000 */
[----:B0-----:R-:W-:Y:S01]  /*16000*/  FADD.FTZ R42, R136, R49 ;  /* 0x00000031882a7221 */ /* 0x001fe20000010000 */
[--C-:B------:R-:W-:Y:S01]  /*16010*/  FFMA.FTZ R80, R80, UR41, -R55.reuse ;  /* 0x0000002950507c23 */ /* 0x100fe20008010837 */
[----:B------:R-:W-:Y:S01]  /*16020*/  FFMA.FTZ R81, R81, UR41, -R55 ;  /* 0x0000002951517c23 */ /* 0x000fe20008010837 */
[----:B-1----:R-:W-:Y:S01]  /*16030*/  FADD.FTZ R4, R26, R45 ;  /* 0x0000002d1a047221 */ /* 0x002fe20000010000 */
[----:B------:R-:W-:Y:S01]  /*16040*/  FADD.FTZ R49, R35, R42 ;  /* 0x0000002a23317221 */ /* 0x000fe20000010000 */
[----:B------:R-:W-:Y:S01]  /*16050*/  FFMA.FTZ R42, R66, UR41, -R55 ;  /* 0x00000029422a7c23 */ /* 0x000fe20008010837 */
[----:B------:R-:W0:Y:S01]  /*16060*/  MUFU.EX2 R147, R147 ;  /* 0x0000009300937308 */ /* 0x000e220000000800 */
[----:B---3--:R-:W-:Y:S01]  /*16070*/  FADD.FTZ R4, R145, R4 ;  /* 0x0000000491047221 */ /* 0x008fe20000010000 */
[----:B------:R-:W-:Y:S01]  /*16080*/  FADD.FTZ R49, R138, R49 ;  /* 0x000000318a317221 */ /* 0x000fe20000010000 */
[--C-:B------:R-:W-:Y:S01]  /*16090*/  FFMA.FTZ R84, R84, UR41, -R55.reuse ;  /* 0x0000002954547c23 */ /* 0x100fe20008010837 */
[----:B------:R-:W-:Y:S01]  /*160a0*/  FFMA.FTZ R55, R83, UR41, -R55 ;  /* 0x0000002953377c23 */ /* 0x000fe20008010837 */
[----:B------:R-:W-:Y:S01]  /*160b0*/  F2FP.BF16.F32.PACK_AB R149, R24, R149 ;  /* 0x000000951895723e */ /* 0x000fe200000010ff */
[----:B------:R-:W-:Y:S01]  /*160c0*/  FADD.FTZ R49, R36, R49 ;  /* 0x0000003124317221 */ /* 0x000fe20000010000 */
[----:B--2---:R-:W-:Y:S01]  /*160d0*/  ISETP.GT.AND P2, PT, R0, R86, PT ;  /* 0x000000560000720c */ /* 0x004fe20003f44270 */
[----:B------:R-:W1:Y:S01]  /*160e0*/  MUFU.EX2 R30, R30 ;  /* 0x0000001e001e7308 */ /* 0x000e620000000800 */
[----:B----4-:R-:W-:Y:S01]  /*160f0*/  FADD.FTZ R4, R29, R4 ;  /* 0x000000041d047221 */ /* 0x010fe20000010000 */
        /* <DEDUP_REMOVED lines=20> */
[----:B------:R-:W-:Y:S01]  /*16240*/  FADD.FTZ R45, R43, R46 ;  /* 0x0000002e2b2d7221 */ /* 0x000fe20000010000 */
[-C--:B------:R-:W-:Y:S01]  /*16250*/  FMUL.FTZ R110, R110, R5.reuse ;  /* 0x000000056e6e7220 */ /* 0x080fe20000410000 */
[----:B------:R-:W1:Y:S01]  /*16260*/  MUFU.EX2 R143, R143 ;  /* 0x0000008f008f7308 */ /* 0x000e620000000800 */
[----:B--2---:R-:W-:Y:S01]  /*16270*/  FADD.FTZ R4, R141, R4 ;  /* 0x000000048d047221 */ /* 0x004fe20000010000 */
[----:B------:R-:W-:Y:S01]  /*16280*/  FADD.FTZ R45, R130, R45 ;  /* 0x0000002d822d7221 */ /* 0x000fe20000010000 */
[-C--:B------:R-:W-:Y:S01]  /*16290*/  FMUL.FTZ R111, R111, R5.reuse ;  /* 0x000000056f6f7220 */ /* 0x080fe20000410000 */
[-C--:B------:R-:W-:Y:S01]  /*162a0*/  FMUL.FTZ R114, R114, R5.reuse ;  /* 0x0000000572727220 */ /* 0x080fe20000410000 */
[-C--:B------:R-:W-:Y:S01]  /*162b0*/  FMUL.FTZ R115, R115, R5.reuse ;  /* 0x0000000573737220 */ /* 0x080fe20000410000 */
[-C--:B------:R-:W-:Y:S01]  /*162c0*/  FMUL.FTZ R118, R118, R5.reuse ;  /* 0x0000000576767220 */ /* 0x080fe20000410000 */
[----:B------:R-:W-:Y:S01]  /*162d0*/  FMUL.FTZ R119, R119, R5 ;  /* 0x0000000577777220 */ /* 0x000fe20000410000 */
[----:B------:R-:W2:Y:S01]  /*162e0*/  MUFU.EX2 R34, R34 ;  /* 0x0000002200227308 */ /* 0x000ea20000000800 */
[----:B0-----:R-:W-:Y:S01]  /*162f0*/  FADD.FTZ R4, R33, R4 ;  /* 0x0000000421047221 */ /* 0x001fe20000010000 */
[----:B------:R-:W-:Y:S01]  /*16300*/  F2FP.BF16.F32.PACK_AB R140, R31, R140 ;  /* 0x0000008c1f8c723e */ /* 0x000fe200000010ff */
[----:B------:R-:W-:Y:S01]  /*16310*/  VIADD R0, R0, 0xffffffff ;  /* 0xffffffff00007836 */ /* 0x000fe20000000000 */
[----:B------:R-:W-:Y:S01]  /*16320*/  F2FP.BF16.F32.PACK_AB R136, R35, R136 ;  /* 0x000000882388723e */ /* 0x000fe200000010ff */
[----:B------:R-:W-:Y:S01]  /*16330*/  IMAD.MOV.U32 R154, RZ, RZ, R16 ;  /* 0x000000ffff9a7224 */ /* 0x000fe200078e0010 */
        /* <DEDUP_REMOVED lines=88> */
.L_x_11735:
[----:B------:R-:W-:Y:S05]  /*168c0*/  WARPSYNC.ALL ;  /* 0x0000000000007948 */ /* 0x000fea0003800000 */
[----:B------:R-:W-:Y:S06]  /*168d0*/  BAR.ARV 0x8, 0x1a0 ;  /* 0x0206800000007b1d */ /* 0x000fec0000002000 */
[----:B------:R-:W-:Y:S05]  /*168e0*/  @!P0 BRA `(.L_x_11754) ;  /* 0x0000000000048947 */ /* 0x000fea0003800000 */
[----:B------:R-:W-:Y:S01]  /*168f0*/  BPT.TRAP 0x1 ;  /* 0x000000040000795c */ /* 0x000fe20000300000 */
.L_x_11754:
[----:B------:R-:W-:Y:S01]  /*16900*/  IMAD R9, R16, 0x8, R2 ;  /* 0x0000000810097824 */ /* 0x000fe200078e0202 */
[----:B------:R-:W-:-:S04]  /*16910*/  SHF.L.U32 R0, R19, 0x1f, RZ ;  /* 0x0000001f13007819 */ /* 0x000fc800000006ff */
[----:B------:R0:W1:Y:S01]  /*16920*/  SYNCS.PHASECHK.TRANS64.TRYWAIT P2, [R9+URZ+0x16850], R0 ;  /* 0x01685000090075a7 */ /* 0x000062000804017f */
[----:B------:R-:W-:Y:S05]  /*16930*/  @!P0 BRA `(.L_x_11755) ;  /* 0x0000000000048947 */ /* 0x000fea0003800000 */
[----:B------:R-:W-:Y:S01]  /*16940*/  BPT.TRAP 0x1 ;  /* 0x000000040000795c */ /* 0x000fe20000300000 */
.L_x_11755:
[----:B------:R-:W-:-:S05]  /*16950*/  VIADD R2, R2, 0x400 ;  /* 0x0000040002027836 */ /* 0x000fca0000000000 */
[----:B------:R-:W-:-:S04]  /*16960*/  SHF.R.U32.HI R2, RZ, 0x4, R2 ;  /* 0x00000004ff027819 */ /* 0x000fc80000011602 */
[----:B------:R-:W-:Y:S01]  /*16970*/  LOP3.LUT R7, R2, 0x3fff, RZ, 0xc0, !PT ;  /* 0x00003fff02077812 */ /* 0x000fe200078ec0ff */
[----:B-1----:R-:W-:Y:S06]  /*16980*/  @P2 BRA `(.L_x_11756) ;  /* 0x0000000000082947 */ /* 0x002fec0003800000 */
[----:B------:R-:W1:Y:S02]  /*16990*/  SYNCS.PHASECHK.TRANS64.TRYWAIT P0, [R9+URZ+0x16850], R0 ;  /* 0x01685000090075a7 */ /* 0x000e64000800017f */
[----:B-1----:R-:W-:Y:S05]  /*169a0*/  @!P0 BRA `(.L_x_11757) ;  /* 0x00000084009c8947 */ /* 0x002fea0003800000 */
.L_x_11756:
[----:B------:R-:W-:Y:S01]  /*169b0*/  IMAD R6, R16, 0x400, R7 ;  /* 0x0000040010067824 */ /* 0x000fe200078e0207 */
[----:B------:R-:W2:Y:S01]  /*169c0*/  LDL.LU R8, [R1+0x34] ;  /* 0x0000340001087983 */ /* 0x000ea20000300800 */
[----:B------:R-:W-:Y:S01]  /*169d0*/  IMAD.MOV.U32 R7, RZ, RZ, 0x40000040 ;  /* 0x40000040ff077424 */ /* 0x000fe200078e00ff */
[----:B------:R-:W-:Y:S05]  /*169e0*/  WARPSYNC.ALL ;  /* 0x0000000000007948 */ /* 0x000fea0003800000 */
[C---:B------:R-:W-:Y:S01]  /*169f0*/  R2UR UR6, R6.reuse ;  /* 0x00000000060672ca */ /* 0x040fe200000e0000 */
[----:B------:R-:W-:Y:S01]  /*16a00*/  WARPGROUP.ARRIVE ;  /* 0x00000000000079c5 */ /* 0x000fe20000000000 */
[----:B------:R-:W-:Y:S01]  /*16a10*/  R2UR UR7, R7 ;  /* 0x00000000070772ca */ /* 0x000fe200000e0000 */
[----:B------:R-:W-:Y:S01]  /*16a20*/  VIADD R10, R6, 0x80 ;  /* 0x00000080060a7836 */ /* 0x000fe20000000000 */
[----:B------:R-:W3:Y:S01]  /*16a30*/  SHFL.BFLY PT, R5, R4, 0x2, 0x1f ;  /* 0x0c401f0004057f89 */ /* 0x000ee200000e0000 */
[----:B------:R-:W-:Y:S01]  /*16a40*/  IMAD.MOV.U32 R11, RZ, RZ, 0x40000040 ;  /* 0x40000040ff0b7424 */ /* 0x000fe200078e00ff */
[----:B------:R-:W-:Y:S01]  /*16a50*/  CS2R R26, SRZ ;  /* 0x00000000001a7805 */ /* 0x000fe2000001ff00 */
[----:B------:R-:W-:Y:S01]  /*16a60*/  IMAD.MOV.U32 R7, RZ, RZ, 0x40000040 ;  /* 0x40000040ff077424 */ /* 0x000fe200078e00ff */
[----:B01----:R-:W0:Y:S01]  /*16a70*/  SHFL.BFLY PT, R0, R3, 0x2, 0x1f ;  /* 0x0c401f0003007f89 */ /* 0x003e2200000e0000 */
[----:B------:R-:W-:-:S02]  /*16a80*/  VIADD R16, R16, 0x1 ;  /* 0x0000000110107836 */ /* 0x000fc40000000000 */
[----:B------:R-:W-:-:S03]  /*16a90*/  IMAD.MOV.U32 R21, RZ, RZ, -0x800000 ;  /* 0xff800000ff157424 */ /* 0x000fc600078e00ff */
[----:B------:R-:W-:Y:S01]  /*16aa0*/  ISETP.NE.AND P2, PT, R16, 0x2, PT ;  /* 0x000000021000780c */ /* 0x000fe20003f45270 */
[----:B------:R-:W-:Y:S01]  /*16ab0*/  HGMMA.64x64x16.F32.BF16 R88, R148, gdesc[UR4].tnspB, R88, gsb0 ;  /* 0x40e0000494587df0 */ /* 0x000fe20008001858 */
[----:B------:R-:W-:Y:S01]  /*16ac0*/  R2UR UR6, R10 ;  /* 0x000000000a0672ca */ /* 0x000fe200000e0000 */
[----:B------:R-:W-:Y:S01]  /*16ad0*/  VIADD R10, R6, 0x100 ;  /* 0x00000100060a7836 */ /* 0x000fe20000000000 */
[----:B------:R-:W-:Y:S01]  /*16ae0*/  R2UR UR7, R11 ;  /* 0x000000000b0772ca */ /* 0x000fe200000e0000 */
[----:B------:R-:W-:Y:S01]  /*16af0*/  IMAD.MOV.U32 R11, RZ, RZ, 0x40000040 ;  /* 0x40000040ff0b7424 */ /* 0x000fe200078e00ff */
[----:B------:R-:W-:Y:S01]  /*16b00*/  SEL R16, R16, RZ, P2 ;  /* 0x000000ff10107207 */ /* 0x000fe20001000000 */
[----:B---3--:R-:W-:Y:S01]  /*16b10*/  FADD.FTZ R5, R5, R4 ;  /* 0x0000000405057221 */ /* 0x008fe20000010000 */
[----:B0-----:R-:W-:Y:S01]  /*16b20*/  FADD.FTZ R2, R0, R3 ;  /* 0x0000000300027221 */ /* 0x001fe20000010000 */
[----:B------:R-:W-:-:S03]  /*16b30*/  IMAD.MOV.U32 R3, RZ, RZ, -0x800000 ;  /* 0xff800000ff037424 */ /* 0x000fc600078e00ff */
[----:B------:R-:W0:Y:S01]  /*16b40*/  SHFL.BFLY PT, R0, R5, 0x1, 0x1f ;  /* 0x0c201f0005007f89 */ /* 0x000e2200000e0000 */
[----:B------:R-:W-:Y:S02]  /*16b50*/  WARPGROUP.DEPBAR.LE gsb0, 0x0 ;  /* 0x00008000000079c5 */ /* 0x000fe40000010000 */
[----:B------:R-:W-:-:S06]  /*16b60*/  WARPGROUP.ARRIVE ;  /* 0x00000000000079c5 */ /* 0x000fcc0000000000 */
[----:B------:R-:W-:Y:S01]  /*16b70*/  HGMMA.64x64x16.F32.BF16 R88, R144, gdesc[UR4].tnspB, R88, gsb0 ;  /* 0x40e0000490587df0 */ /* 0x000fe20008001858 */
[----:B------:R-:W-:Y:S01]  /*16b80*/  R2UR UR6, R10 ;  /* 0x000000000a0672ca */ /* 0x000fe200000e0000 */
[----:B------:R-:W-:Y:S01]  /*16b90*/  VIADD R10, R6, 0x180 ;  /* 0x00000180060a7836 */ /* 0x000fe20000000000 */
[----:B------:R-:W-:Y:S01]  /*16ba0*/  R2UR UR7, R11 ;  /* 0x000000000b0772ca */ /* 0x000fe200000e0000 */
[----:B------:R-:W-:Y:S01]  /*16bb0*/  IMAD.MOV.U32 R11, RZ, RZ, 0x40000040 ;  /* 0x40000040ff0b7424 */ /* 0x000fe200078e00ff */
[----:B------:R-:W-:Y:S02]  /*16bc0*/  WARPGROUP.DEPBAR.LE gsb0, 0x0 ;  /* 0x00008000000079c5 */ /* 0x000fe40000010000 */
[----:B------:R-:W-:-:S09]  /*16bd0*/  WARPGROUP.ARRIVE ;  /* 0x00000000000079c5 */ /* 0x000fd20000000000 */
        /* <DEDUP_REMOVED lines=11> */
[----:B------:R-:W-:Y:S02]  /*16c90*/  IMAD.MOV.U32 R11, RZ, RZ, 0x40000040 ;  /* 0x40000040ff0b7424 */ /* 0x000fe400078e00ff */
[----:B--2---:R-:W-:-:S05]  /*16ca0*/  VIADD R8, R8, 0x1 ;  /* 0x0000000108087836 */ /* 0x004fca0000000000 */
[----:B------:R-:W-:Y:S01]  /*16cb0*/  STL [R1+0x34], R8 ;  /* 0x0000340801007387 */ /* 0x000fe20000100800 */
[----:B------:R-:W-:Y:S02]  /*16cc0*/  WARPGROUP.DEPBAR.LE gsb0, 0x0 ;  /* 0x00008000000079c5 */ /* 0x000fe40000010000 */
[----:B------:R-:W-:-:S06]  /*16cd0*/  WARPGROUP.ARRIVE ;  /* 0x00000000000079c5 */ /* 0x000fcc0000000000 */
[----:B------:R-:W-:Y:S01]  /*16ce0*/  HGMMA.64x64x16.F32.BF16 R88, R132, gdesc[UR4].tnspB, R88, gsb0 ;  /* 0x40e0000484587df0 */ /* 0x000fe20008001858 */
[----:B------:R-:W-:Y:S01]  /*16cf0*/  R2UR UR6, R10 ;  /* 0x000000000a0672ca */ /* 0x000fe200000e0000 */
[C---:B------:R-:W-:Y:S01]  /*16d00*/  VIADD R10, R6.reuse, 0x300 ;  /* 0x00000300060a7836 */ /* 0x040fe20000000000 */
[----:B------:R-:W-:Y:S01]  /*16d10*/  R2UR UR7, R11 ;  /* 0x000000000b0772ca */ /* 0x000fe200000e0000 */
[----:B------:R-:W-:Y:S02]  /*16d20*/  IMAD.MOV.U32 R11, RZ, RZ, 0x40000040 ;  /* 0x40000040ff0b7424 */ /* 0x000fe400078e00ff */
[----:B------:R-:W-:Y:S01]  /*16d30*/  VIADD R6, R6, 0x380 ;  /* 0x0000038006067836 */ /* 0x000fe20000000000 */
[----:B------:R-:W-:Y:S02]  /*16d40*/  WARPGROUP.DEPBAR.LE gsb0, 0x0 ;  /* 0x00008000000079c5 */ /* 0x000fe40000010000 */
[----:B------:R-:W-:-:S07]  /*16d50*/  WARPGROUP.ARRIVE ;  /* 0x00000000000079c5 */ /* 0x000fce0000000000 */
[----:B------:R-:W-:Y:S01]  /*16d60*/  HGMMA.64x64x16.F32.BF16 R88, R128, gdesc[UR4].tnspB, R88, gsb0 ;  /* 0x40e0000480587df0 */ /* 0x000fe20008001858 */
[----:B------:R-:W-:Y:S02]  /*16d70*/  R2UR UR6, R10 ;  /* 0x000000000a0672ca */ /* 0x000fe400000e0000 */
[----:B------:R-:W-:Y:S01]  /*16d80*/  R2UR UR7, R11 ;  /* 0x000000000b0772ca */ /* 0x000fe200000e0000 */
[----:B------:R-:W-:Y:S02]  /*16d90*/  WARPGROUP.DEPBAR.LE gsb0, 0x0 ;  /* 0x00008000000079c5 */ /* 0x000fe40000010000 */
[----:B------:R-:W-:-:S10]  /*16da0*/  WARPGROUP.ARRIVE ;  /* 0x00000000000079c5 */ /* 0x000fd40000000000 */
[----:B------:R-:W-:Y:S01]  /*16db0*/  HGMMA.64x64x16.F32.BF16 R88, R124, gdesc[UR4].tnspB, R88, gsb0 ;  /* 0x40e000047c587df0 */ /* 0x000fe20008001858 */
[----:B------:R-:W-:Y:S01]  /*16dc0*/  R2UR UR6, R6 ;  /* 0x00000000060672ca */ /* 0x000fe200000e0000 */
[----:B0-----:R-:W-:Y:S01]  /*16dd0*/  FADD.FTZ R6, R5, R0 ;  /* 0x0000000005067221 */ /* 0x001fe20000010000 */
[----:B------:R-:W-:Y:S01]  /*16de0*/  R2UR UR7, R7 ;  /* 0x00000000070772ca */ /* 0x000fe200000e0000 */
[----:B------:R-:W-:Y:S01]  /*16df0*/  IMAD.U32 R5, RZ, RZ, UR41 ;  /* 0x00000029ff057e24 */ /* 0x000fe2000f8e00ff */
[----:B------:R-:W0:Y:S02]  /*16e00*/  SHFL.BFLY PT, R7, R2, 0x1, 0x1f ;  /* 0x0c201f0002077f89 */ /* 0x000e2400000e0000 */
[----:B------:R-:W-:-:S13]  /*16e10*/  FSETP.NE.FTZ.AND P0, PT, R6, RZ, PT ;  /* 0x000000ff0600720b */ /* 0x000fda0003f15000 */
[----:B------:R-:W1:Y:S01]  /*16e20*/  @P0 MUFU.LG2 R0, R6 ;  /* 0x0000000600000308 */ /* 0x000e620000000c00 */
[----:B------:R-:W-:-:S07]  /*16e30*/  @P0 FMUL.FTZ R5, R5, 0.69314718246459960938 ;  /* 0x3f31721805050820 */ /* 0x000fce0000410000 */
[----:B------:R-:W-:Y:S01]  /*16e40*/  @P0 MUFU.RCP R26, R6 ;  /* 0x00000006001a0308 */ /* 0x000fe20000001000 */
[----:B0-----:R-:W-:Y:S01]  /*16e50*/  FADD.FTZ R7, R2, R7 ;  /* 0x0000000702077221 */ /* 0x001fe20000010000 */
[----:B------:R-:W-:-:S04]  /*16e60*/  SEL R2, RZ, 0x1, P2 ;  /* 0x00000001ff027807 */ /* 0x000fc80001000000 */
[----:B------:R-:W-:Y:S02]  /*16e70*/  FSETP.NE.FTZ.AND P3, PT, R7, RZ, PT ;  /* 0x000000ff0700720b */ /* 0x000fe40003f75000 */
[----:B------:R-:W-:Y:S01]  /*16e80*/  LOP3.LUT R19, R19, R2, RZ, 0x3c, !PT ;  /* 0x0000000213137212 */ /* 0x000fe200078e3cff */
[----:B------:R-:W-:Y:S02]  /*16e90*/  @!P1 VIADD R2, R9, 0x16860 ;  /* 0x0001686009029836 */ /* 0x000fe40000000000 */
[----:B-1----:R-:W-:Y:S01]  /*16ea0*/  @P0 FMUL.FTZ R0, R0, 0.69314718246459960938 ;  /* 0x3f31721800000820 */ /* 0x002fe20000410000 */
[----:B------:R-:W-:Y:S02]  /*16eb0*/  IMAD.U32 R9, RZ, RZ, UR41 ;  /* 0x00000029ff097e24 */ /* 0x000fe4000f8e00ff */
[----:B------:R-:W-:Y:S01]  /*16ec0*/  @!P1 PRMT R2, RZ, 0x654, R2 ;  /* 0x00000654ff029816 */ /* 0x000fe20000000002 */
[----:B------:R-:W-:Y:S01]  /*16ed0*/  @P0 FFMA.FTZ R21, R5, R14, R0 ;  /* 0x0000000e05150223 */ /* 0x000fe20000010000 */
[----:B------:R-:W-:-:S03]  /*16ee0*/  PLOP3.LUT P0, PT, PT, PT, PT, 0x8, 0x0 ;  /* 0x000000000000781c */ /* 0x000fc60003f0e170 */
[----:B------:R-:W0:Y:S01]  /*16ef0*/  @P3 MUFU.LG2 R4, R7 ;  /* 0x0000000700043308 */ /* 0x000e220000000c00 */
[----:B------:R-:W-:-:S07]  /*16f00*/  @P3 FMUL.FTZ R9, R9, 0.69314718246459960938 ;  /* 0x3f31721809093820 */ /* 0x000fce0000410000 */
[----:B------:R-:W1:Y:S01]  /*16f10*/  @P3 MUFU.RCP R27, R7 ;  /* 0x00000007001b3308 */ /* 0x000e620000001000 */
[----:B0-----:R-:W-:-:S04]  /*16f20*/  @P3 FMUL.FTZ R4, R4, 0.69314718246459960938 ;  /* 0x3f31721804043820 */ /* 0x001fc80000410000 */
[----:B------:R-:W-:Y:S01]  /*16f30*/  @P3 FFMA.FTZ R3, R9, R15, R4 ;  /* 0x0000000f09033223 */ /* 0x000fe20000010004 */
        /* <DEDUP_REMOVED lines=36> */
[----:B--2---:R-:W-:-:S07]  /*17180*/  FMUL.FTZ R27, R119, R27 ;  /* 0x0000001b771b7220 */ /* 0x004fce0000410000 */
.L_x_11639:
[----:B------:R-:W-:Y:S05]  /*17190*/  WARPSYNC.ALL ;  /* 0x0000000000007948 */ /* 0x000fea0003800000 */
[----:B------:R-:W1:Y:S08]  /*171a0*/  S2UR UR5, SR_CgaCtaId ;  /* 0x00000000000579c3 */ /* 0x000e700000008800 */
[----:B------:R-:W-:Y:S06]  /*171b0*/  BAR.SYNC.DEFER_BLOCKING 0x5, 0x1a0 ;  /* 0x0146800000007b1d */ /* 0x000fec0000010000 */
[----:B------:R-:W-:Y:S01]  /*171c0*/  UMOV UR4, 0x400 ;  /* 0x0000040000047882 */ /* 0x000fe20000000000 */
[----:B------:R-:W-:Y:S01]  /*171d0*/  BSSY B0, `(.L_x_11758) ;  /* 0x00001a1000007945 */ /* 0x000fe20003800000 */
[----:B------:R-:W2:Y:S01]  /*171e0*/  S2R R39, SR_TID.X ;  /* 0x0000000000277919 */ /* 0x000ea20000002100 */
[----:B-1----:R-:W-:-:S06]  /*171f0*/  ULEA UR4, UR5, UR4, 0x18 ;  /* 0x0000000405047291 */ /* 0x002fcc000f8ec03f */
[----:B------:R-:W-:-:S05]  /*17200*/  IMAD.U32 R2, RZ, RZ, UR4 ;  /* 0x00000004ff027e24 */ /* 0x000fca000f8e00ff */
[----:B------:R-:W1:Y:S01]  /*17210*/  LDS.128 R8, [R2+0x168d0] ;  /* 0x0168d00002087984 */ /* 0x000e620000000c00 */
[----:B--2---:R-:W-:-:S05]  /*17220*/  VIADD R36, R39, 0xffffff80 ;  /* 0xffffff8027247836 */ /* 0x004fca0000000000 */
[----:B------:R-:W-:-:S04]  /*17230*/  SHF.R.S32.HI R37, RZ, 0x1f, R36 ;  /* 0x0000001fff257819 */ /* 0x000fc80000011424 */
[----:B------:R-:W-:-:S04]  /*17240*/  LEA.HI R20, R37, R36, RZ, 0x3 ;  /* 0x0000002425147211 */ /* 0x000fc800078f18ff */
[----:B------:R-:W-:Y:S02]  /*17250*/  LOP3.LUT R5, R20, 0x1ffffff8, RZ, 0xc0, !PT ;  /* 0x1ffffff814057812 */ /* 0x000fe400078ec0ff */
[----:B------:R-:W-:-:S03]  /*17260*/  SHF.R.S32.HI R20, RZ, 0x3, R20 ;  /* 0x00000003ff147819 */ /* 0x000fc60000011414 */
[----:B------:R-:W-:-:S04]  /*17270*/  IMAD.IADD R0, R36, 0x1, -R5 ;  /* 0x0000000124007824 */ /* 0x000fc800078e0a05 */
[----:B------:R-:W-:Y:S01]  /*17280*/  IMAD.SHL.U32 R0, R0, 0x8, RZ ;  /* 0x0000000800007824 */ /* 0x000fe200078e00ff */
[----:B-1----:R1:W-:Y:S04]  /*17290*/  STL.64 [R1+0x10], R8 ;  /* 0x0000100801007387 */ /* 0x0023e80000100a00 */
[----:B------:R1:W-:Y:S01]  /*172a0*/  STL.64 [R1+0x18], R10 ;  /* 0x0000180a01007387 */ /* 0x0003e20000100a00 */
[----:B------:R-:W-:Y:S06]  /*172b0*/  BAR.ARV 0x4, 0x1a0 ;  /* 0x0106800000007b1d */ /* 0x000fec0000002000 */
[----:B------:R-:W-:Y:S05]  /*172c0*/  @P0 BRA `(.L_x_11759) ;  /* 0x0000001000080947 */ /* 0x000fea0003800000 */
[----:B------:R-:W2:Y:S01]  /*172d0*/  LDL R41, [R1+0x30] ;  /* 0x0000300001297983 */ /* 0x000ea20000100800 */
[----:B------:R-:W-:Y:S01]  /*172e0*/  LEA.HI R4, R37, R36, RZ, 0x4 ;  /* 0x0000002425047211 */ /* 0x000fe200078f20ff */
[----:B-1----:R-:W1:Y:S03]  /*172f0*/  S2R R8, SR_TID.X ;  /* 0x0000000000087919 */ /* 0x002e660000002100 */
[----:B------:R-:W-:Y:S02]  /*17300*/  SHF.R.S32.HI R11, RZ, 0x4, R4 ;  /* 0x00000004ff0b7819 */ /* 0x000fe40000011404 */
[C---:B------:R-:W-:Y:S01]  /*17310*/  LOP3.LUT R9, R4.reuse, 0x3fffff0, RZ, 0xc0, !PT ;  /* 0x03fffff004097812 */ /* 0x040fe200078ec0ff */
[----:B------:R-:W3:Y:S01]  /*17320*/  S2R R5, SR_SWINHI ;  /* 0x0000000000057919 */ /* 0x000ee20000002f00 */
[----:B------:R-:W-:-:S03]  /*17330*/  LEA.HI R4, R4, R11, RZ, 0x1 ;  /* 0x0000000b04047211 */ /* 0x000fc600078f08ff */
[----:B------:R-:W-:Y:S01]  /*17340*/  IMAD.IADD R9, R36, 0x1, -R9 ;  /* 0x0000000124097824 */ /* 0x000fe200078e0a09 */
[----:B------:R-:W-:Y:S01]  /*17350*/  LOP3.LUT R4, R4, 0x1ffffffe, RZ, 0xc0, !PT ;  /* 0x1ffffffe04047812 */ /* 0x000fe200078ec0ff */
[C---:B-1----:R-:W-:Y:S02]  /*17360*/  VIADD R10, R8.reuse, 0xffffff80 ;  /* 0xffffff80080a7836 */ /* 0x042fe40000000000 */
[----:B------:R-:W-:-:S05]  /*17370*/  VIADD R8, R8, 0xffffff80 ;  /* 0xffffff8008087836 */ /* 0x000fca0000000000 */
[----:B------:R-:W-:-:S04]  /*17380*/  SHF.R.S32.HI R8, RZ, 0x1f, R8 ;  /* 0x0000001fff087819 */ /* 0x000fc80000011408 */
[----:B------:R-:W-:-:S04]  /*17390*/  LEA.HI R8, R8, R10, RZ, 0x5 ;  /* 0x0000000a08087211 */ /* 0x000fc800078f28ff */
[----:B------:R-:W-:Y:S01]  /*173a0*/  SHF.R.S32.HI R8, RZ, 0x5, R8 ;  /* 0x00000005ff087819 */ /* 0x000fe20000011408 */
[----:B------:R-:W-:-:S04]  /*173b0*/  IMAD.IADD R4, R11, 0x1, -R4 ;  /* 0x000000010b047824 */ /* 0x000fc800078e0a04 */
[----:B------:R-:W-:Y:S01]  /*173c0*/  IMAD R9, R8, 0x10, R9 ;  /* 0x0000001008097824 */ /* 0x000fe200078e0209 */
[----:B------:R-:W-:Y:S02]  /*173d0*/  MOV R12, R2 ;  /* 0x00000002000c7202 */ /* 0x000fe40000000f00 */
[----:B---3--:R-:W-:Y:S01]  /*173e0*/  MOV R13, R5 ;  /* 0x00000005000d7202 */ /* 0x008fe20000000f00 */
[----:B------:R-:W-:-:S04]  /*173f0*/  IMAD R4, R9, 0x8, R4 ;  /* 0x0000000809047824 */ /* 0x000fc800078e0204 */
[----:B------:R-:W-:-:S04]  /*17400*/  IMAD.SHL.U32 R5, R4, 0x8, RZ ;  /* 0x0000000804057824 */ /* 0x000fc800078e00ff */
[----:B------:R-:W-:-:S03]  /*17410*/  IMAD.WIDE R4, R5, 0x2, R12 ;  /* 0x0000000205047825 */ /* 0x000fc600078e020c */
[C---:B------:R-:W-:Y:S02]  /*17420*/  LOP3.LUT R9, R4.reuse, 0x380, RZ, 0xc0, !PT ;  /* 0x0000038004097812 */ /* 0x040fe400078ec0ff */
[C---:B------:R-:W-:Y:S02]  /*17430*/  IADD3 R11, P1, R4.reuse, 0x40, RZ ;  /* 0x00000040040b7810 */ /* 0x040fe40007f3e0ff */
[C---:B-----5:R-:W-:Y:S02]  /*17440*/  IADD3 R23, P0, R4.reuse, 0x60, RZ ;  /* 0x0000006004177810 */ /* 0x060fe40007f1e0ff */
[----:B------:R-:W-:Y:S01]  /*17450*/  SHF.R.U64 R9, R9, 0x3, RZ ;  /* 0x0000000309097819 */ /* 0x000fe200000012ff */
[----:B------:R-:W-:Y:S05]  /*17460*/  WARPSYNC.ALL ;  /* 0x0000000000007948 */ /* 0x000fea0003800000 */
[----:B------:R-:W-:Y:S01]  /*17470*/  IADD3 R15, P2, R4, 0x20, RZ ;  /* 0x00000020040f7810 */ /* 0x000fe20007f5e0ff */
[----:B------:R-:W-:Y:S01]  /*17480*/  ULDC.64 UR4, c[0x0][0xbd8] ;  /* 0x0002f60000047ab9 */ /* 0x000fe20000000a00 */
[----:B------:R-:W-:-:S02]  /*17490*/  LOP3.LUT R10, R11, 0x380, RZ, 0xc0, !PT ;  /* 0x000003800b0a7812 */ /* 0x000fc400078ec0ff */
[----:B------:R-:W-:Y:S01]  /*174a0*/  LOP3.LUT R4, R9, R4, RZ, 0x3c, !PT ;  /* 0x0000000409047212 */ /* 0x000fe200078e3cff */
[--C-:B------:R-:W-:Y:S01]  /*174b0*/  IMAD.X R9, RZ, RZ, R5.reuse, P0 ;  /* 0x000000ffff097224 */ /* 0x100fe200000e0605 */
[----:B------:R-:W-:Y:S02]  /*174c0*/  ISETP.NE.U32.AND P0, PT, RZ, UR4, PT ;  /* 0x00000004ff007c0c */ /* 0x000fe4000bf05070 */
[----:B------:R-:W-:Y:S02]  /*174d0*/  SHF.R.U64 R10, R10, 0x3, RZ ;  /* 0x000000030a0a7819 */ /* 0x000fe400000012ff */
[----:B------:R-:W-:Y:S01]  /*174e0*/  ISETP.NE.AND.EX P0, PT, RZ, UR5, PT, P0 ;  /* 0x00000005ff007c0c */ /* 0x000fe2000bf05300 */
[----:B------:R-:W-:Y:S01]  /*174f0*/  ULDC.64 UR4, c[0x0][0xbe0] ;  /* 0x0002f80000047ab9 */ /* 0x000fe20000000a00 */
[----:B------:R-:W-:Y:S01]  /*17500*/  LOP3.LUT R10, R10, R11, RZ, 0x3c, !PT ;  /* 0x0000000b0a0a7212 */ /* 0x000fe200078e3cff */
[----:B------:R-:W-:Y:S01]  /*17510*/  IMAD.X R11, RZ, RZ, R5, P1 ;  /* 0x000000ffff0b7224 */ /* 0x000fe200008e0605 */
[----:B0-----:R-:W-:-:S02]  /*17520*/  LOP3.LUT R14, R15, 0x380, RZ, 0xc0, !PT ;  /* 0x000003800f0e7812 */ /* 0x001fc400078ec0ff */
[----:B------:R-:W-:Y:S02]  /*17530*/  ISETP.NE.U32.AND P1, PT, RZ, UR4, PT ;  /* 0x00000004ff007c0c */ /* 0x000fe4000bf25070 */
[----:B------:R-:W-:Y:S02]  /*17540*/  LOP3.LUT R8, R23, 0x380, RZ, 0xc0, !PT ;  /* 0x0000038017087812 */ /* 0x000fe400078ec0ff */
[----:B------:R-:W-:Y:S02]  /*17550*/  SHF.R.U64 R14, R14, 0x3, RZ ;  /* 0x000000030e0e7819 */ /* 0x000fe400000012ff */
[----:B------:R-:W-:Y:S02]  /*17560*/  ISETP.NE.AND.EX P1, PT, RZ, UR5, PT, P1 ;  /* 0x00000005ff007c0c */ /* 0x000fe4000bf25310 */
[----:B------:R-:W-:Y:S02]  /*17570*/  SHF.R.U64 R8, R8, 0x3, RZ ;  /* 0x0000000308087819 */ /* 0x000fe400000012ff */
[----:B------:R-:W-:Y:S01]  /*17580*/  LOP3.LUT R14, R14, R15, RZ, 0x3c, !PT ;  /* 0x0000000f0e0e7212 */ /* 0x000fe200078e3cff */
[----:B------:R-:W-:Y:S01]  /*17590*/  IMAD.X R15, RZ, RZ, R5, P2 ;  /* 0x000000ffff0f7224 */ /* 0x000fe200010e0605 */
[----:B------:R-:W-:-:S02]  /*175a0*/  MOV R34, R4 ;  /* 0x0000000400227202 */ /* 0x000fc40000000f00 */
[----:B------:R-:W-:Y:S02]  /*175b0*/  LOP3.LUT R8, R8, R23, RZ, 0x3c, !PT ;  /* 0x0000001708087212 */ /* 0x000fe400078e3cff */
[----:B------:R-:W-:Y:S02]  /*175c0*/  F2FP.BF16.F32.PACK_AB R4, R89, R28 ;  /* 0x0000001c5904723e */ /* 0x000fe400000010ff */
[----:B------:R-:W-:Y:S02]  /*175d0*/  F2FP.BF16.F32.PACK_AB R5, R91, R90 ;  /* 0x0000005a5b05723e */ /* 0x000fe400000010ff */
[----:B------:R-:W-:Y:S02]  /*175e0*/  F2FP.BF16.F32.PACK_AB R6, R6, R29 ;  /* 0x0000001d0606723e */ /* 0x000fe400000010ff */
[----:B------:R-:W-:Y:S01]  /*175f0*/  F2FP.BF16.F32.PACK_AB R7, R7, R94 ;  /* 0x0000005e0707723e */ /* 0x000fe200000010ff */
[----:B------:R-:W-:Y:S01]  /*17600*/  BAR.SYNC.DEFER_BLOCKING 0x1, 0x180 ;  /* 0x0046000000007b1d */ /* 0x000fe20000010000 */
[----:B------:R-:W-:-:S02]  /*17610*/  MOV R23, R8 ;  /* 0x0000000800177202 */ /* 0x000fc40000000f00 */
[----:B------:R-:W-:Y:S02]  /*17620*/  MOV R30, R10 ;  /* 0x0000000a001e7202 */ /* 0x000fe40000000f00 */
[----:B------:R-:W-:-:S03]  /*17630*/  MOV R32, R14 ;  /* 0x0000000e00207202 */ /* 0x000fc60000000f00 */
[----:B------:R-:W2:Y:S01]  /*17640*/  LDC.64 R28, c[0x0][0xbd8] ;  /* 0x0002f600ff1c7b82 */ /* 0x000ea20000000a00 */
[----:B------:R-:W-:Y:S02]  /*17650*/  F2FP.BF16.F32.PACK_AB R8, R97, R96 ;  /* 0x000000606108723e */ /* 0x000fe400000010ff */
[----:B------:R-:W-:Y:S02]  /*17660*/  F2FP.BF16.F32.PACK_AB R9, R99, R98 ;  /* 0x000000626309723e */ /* 0x000fe400000010ff */
[----:B------:R-:W-:Y:S02]  /*17670*/  F2FP.BF16.F32.PACK_AB R10, R101, R100 ;  /* 0x00000064650a723e */ /* 0x000fe400000010ff */
[----:B------:R-:W-:Y:S01]  /*17680*/  F2FP.BF16.F32.PACK_AB R11, R103, R102 ;  /* 0x00000066670b723e */ /* 0x000fe200000010ff */
[----:B------:R-:W0:Y:S01]  /*17690*/  @P1 LDC.64 R14, c[0x0][0xbe0] ;  /* 0x0002f800ff0e1b82 */ /* 0x000e220000000a00 */
[----:B------:R-:W-:Y:S02]  /*176a0*/  F2FP.BF16.F32.PACK_AB R24, R24, R33 ;  /* 0x000000211818723e */ /* 0x000fe400000010ff */
[----:B------:R-:W-:-:S02]  /*176b0*/  F2FP.BF16.F32.PACK_AB R25, R25, R114 ;  /* 0x000000721919723e */ /* 0x000fc400000010ff */
[----:B------:R-:W-:Y:S02]  /*176c0*/  F2FP.BF16.F32.PACK_AB R26, R26, R31 ;  /* 0x0000001f1a1a723e */ /* 0x000fe400000010ff */
[----:B------:R-:W-:Y:S01]  /*176d0*/  F2FP.BF16.F32.PACK_AB R27, R27, R118 ;  /* 0x000000761b1b723e */ /* 0x000fe200000010ff */
[----:B------:R1:W-:Y:S01]  /*176e0*/  STSM.16.M88.4 [R34], R4 ;  /* 0x0000000422007844 */ /* 0x0003e20000000200 */
[----:B------:R-:W-:-:S03]  /*176f0*/  LEA.HI R37, R37, R36, RZ, 0x7 ;  /* 0x0000002425257211 */ /* 0x000fc600078f38ff */
[----:B------:R-:W-:Y:S01]  /*17700*/  STSM.16.M88.4 [R32], R8 ;  /* 0x0000000820007844 */ /* 0x000fe20000000200 */
[----:B------:R-:W-:Y:S02]  /*17710*/  LOP3.LUT R31, R37, 0xffffff80, RZ, 0xc0, !PT ;  /* 0xffffff80251f7812 */ /* 0x000fe400078ec0ff */
[----:B-1----:R-:W-:Y:S02]  /*17720*/  F2FP.BF16.F32.PACK_AB R4, R105, R104 ;  /* 0x000000686904723e */ /* 0x002fe400000010ff */
[----:B------:R-:W-:Y:S02]  /*17730*/  F2FP.BF16.F32.PACK_AB R5, R107, R106 ;  /* 0x0000006a6b05723e */ /* 0x000fe400000010ff */
[----:B------:R-:W-:Y:S02]  /*17740*/  F2FP.BF16.F32.PACK_AB R6, R109, R108 ;  /* 0x0000006c6d06723e */ /* 0x000fe400000010ff */
[----:B------:R-:W-:-:S05]  /*17750*/  F2FP.BF16.F32.PACK_AB R7, R111, R110 ;  /* 0x0000006e6f07723e */ /* 0x000fca00000010ff */
[----:B------:R1:W-:Y:S04]  /*17760*/  STSM.16.M88.4 [R30], R4 ;  /* 0x000000041e007844 */ /* 0x0003e80000000200 */
[----:B------:R3:W-:Y:S01]  /*17770*/  STSM.16.M88.4 [R23], R24 ;  /* 0x0000001817007844 */ /* 0x0007e20000000200 */
[----:B------:R-:W-:Y:S01]  /*17780*/  IMAD.IADD R31, R36, 0x1, -R31 ;  /* 0x00000001241f7824 */ /* 0x000fe200078e0a1f */
[----:B------:R-:W-:Y:S01]  /*17790*/  ULDC UR4, c[0x0][0xa88] ;  /* 0x0002a20000047ab9 */ /* 0x000fe20000000800 */
[----:B------:R-:W-:-:S03]  /*177a0*/  IMAD.MOV.U32 R35, RZ, RZ, RZ ;  /* 0x000000ffff237224 */ /* 0x000fc600078e00ff */
[----:B-1----:R-:W-:-:S04]  /*177b0*/  SHF.R.S32.HI R6, RZ, 0x1f, R31 ;  /* 0x0000001fff067819 */ /* 0x002fc8000001141f */
[----:B------:R-:W-:Y:S01]  /*177c0*/  LEA.HI R4, R6, R31, RZ, 0x2 ;  /* 0x0000001f06047211 */ /* 0x000fe200078f10ff */
[----:B---3--:R-:W-:-:S03]  /*177d0*/  IMAD.U32 R23, RZ, RZ, UR4 ;  /* 0x00000004ff177e24 */ /* 0x008fc6000f8e00ff */
[--C-:B------:R-:W-:Y:S02]  /*177e0*/  SHF.R.S32.HI R7, RZ, 0x2, R4.reuse ;  /* 0x00000002ff077819 */ /* 0x100fe40000011404 */
[----:B------:R-:W-:Y:S01]  /*177f0*/  SHF.R.S32.HI R8, RZ, 0x1f, R4 ;  /* 0x0000001fff087819 */ /* 0x000fe20000011404 */
[C---:B--2---:R-:W-:Y:S01]  /*17800*/  IMAD.WIDE R28, R41.reuse, 0x4, R28 ;  /* 0x00000004291c7825 */ /* 0x044fe200078e021c */
[----:B------:R-:W-:Y:S03]  /*17810*/  BAR.SYNC.DEFER_BLOCKING 0x1, 0x180 ;  /* 0x0046000000007b1d */ /* 0x000fe60000010000 */
[----:B0-----:R-:W-:-:S03]  /*17820*/  @P1 IMAD.WIDE R4, R41, 0x4, R14 ;  /* 0x0000000429041825 */ /* 0x001fc600078e020e */
[----:B------:R0:W5:Y:S04]  /*17830*/  @P0 LDG.E R35, desc[UR38][R28.64] ;  /* 0x000000261c230981 */ /* 0x000168000c1e1900 */
[----:B------:R0:W5:Y:S01]  /*17840*/  @P1 LDG.E R23, desc[UR38][R4.64] ;  /* 0x0000002604171981 */ /* 0x000162000c1e1900 */
[----:B------:R-:W-:Y:S02]  /*17850*/  SHF.R.S32.HI R37, RZ, 0x7, R37 ;  /* 0x00000007ff257819 */ /* 0x000fe40000011425 */
[----:B------:R-:W-:Y:S01]  /*17860*/  LEA.HI R8, R8, R7, RZ, 0x3 ;  /* 0x0000000708087211 */ /* 0x000fe200078f18ff */
[----:B------:R-:W-:Y:S06]  /*17870*/  @P1 BRA `(.L_x_11760) ;  /* 0x0000000000101947 */ /* 0x000fec0003800000 */
[----:B------:R-:W-:Y:S05]  /*17880*/  @!P0 BRA `(.L_x_11760) ;  /* 0x00000000000c8947 */ /* 0x000fea0003800000 */
[----:B0-----:R-:W2:Y:S04]  /*17890*/  LDG.E R4, desc[UR38][R28.64] ;  /* 0x000000261c047981 */ /* 0x001ea8000c1e1900 */
[----:B-----5:R-:W2:Y:S02]  /*178a0*/  LDG.E R23, desc[UR38][R28.64+0x4] ;  /* 0x000004261c177981 */ /* 0x020ea4000c1e1900 */
[----:B--2---:R-:W-:-:S07]  /*178b0*/  IMAD.IADD R23, R23, 0x1, -R4 ;  /* 0x0000000117177824 */ /* 0x004fce00078e0a04 */
.L_x_11760:
[----:B------:R-:W2:Y:S01]  /*178c0*/  LDL.LU R40, [R1+0x2c] ;  /* 0x00002c0001287983 */ /* 0x000ea20000300800 */
[----:B0-----:R-:W-:Y:S01]  /*178d0*/  IMAD.HI R5, R37, 0x55555556, RZ ;  /* 0x5555555625057827 */ /* 0x001fe200078e02ff */
[----:B------:R-:W-:Y:S01]  /*178e0*/  LOP3.LUT R4, R8, 0xfffffff8, RZ, 0xc0, !PT ;  /* 0xfffffff808047812 */ /* 0x000fe200078ec0ff */
[----:B------:R-:W-:Y:S01]  /*178f0*/  ULDC.64 UR4, c[0x0][0xb70] ;  /* 0x0002dc0000047ab9 */ /* 0x000fe20000000a00 */
[----:B------:R-:W3:Y:S01]  /*17900*/  LDL.LU R39, [R1+0x38] ;  /* 0x0000380001277983 */ /* 0x000ee20000300800 */
[----:B------:R-:W-:Y:S01]  /*17910*/  LEA.HI R8, R6, R31, RZ, 0x5 ;  /* 0x0000001f06087211 */ /* 0x000fe200078f28ff */
[--C-:B-----5:R-:W-:Y:S01]  /*17920*/  IMAD.MOV.U32 R28, RZ, RZ, R35.reuse ;  /* 0x000000ffff1c7224 */ /* 0x120fe200078e0023 */
[----:B------:R-:W-:Y:S01]  /*17930*/  LEA.HI R6, R5, R5, RZ, 0x1 ;  /* 0x0000000505067211 */ /* 0x000fe200078f08ff */
[----:B------:R-:W-:Y:S01]  /*17940*/  IMAD.IADD R9, R7, 0x1, -R4 ;  /* 0x0000000107097824 */ /* 0x000fe200078e0a04 */
[----:B------:R-:W-:Y:S02]  /*17950*/  SHF.R.S32.HI R8, RZ, 0x5, R8 ;  /* 0x00000005ff087819 */ /* 0x000fe40000011408 */
[----:B------:R-:W-:Y:S01]  /*17960*/  SHF.R.S32.HI R29, RZ, 0x1f, R35 ;  /* 0x0000001fff1d7819 */ /* 0x000fe20000011423 */
[----:B------:R-:W-:Y:S01]  /*17970*/  IMAD R37, R6, -0x3, R37 ;  /* 0xfffffffd06257824 */ /* 0x000fe200078e0225 */
[----:B------:R-:W-:Y:S01]  /*17980*/  SHF.R.S32.HI R6, RZ, 0x1f, R41 ;  /* 0x0000001fff067819 */ /* 0x000fe20000011429 */
[----:B------:R-:W-:-:S03]  /*17990*/  IMAD R8, R8, 0x10, R9 ;  /* 0x0000001008087824 */ /* 0x000fc600078e0209 */
[----:B------:R-:W-:Y:S01]  /*179a0*/  SEL R38, R6, RZ, !P0 ;  /* 0x000000ff06267207 */ /* 0x000fe20004000000 */
[----:B------:R-:W-:Y:S01]  /*179b0*/  IMAD R8, R37, 0x40, R8 ;  /* 0x0000004025087824 */ /* 0x000fe200078e0208 */
[----:B------:R-:W-:Y:S02]  /*179c0*/  SEL R37, R41, RZ, !P0 ;  /* 0x000000ff29257207 */ /* 0x000fe40004000000 */
[----:B------:R-:W-:Y:S01]  /*179d0*/  LOP3.LUT P0, RZ, R31, 0x3, RZ, 0xc0, !PT ;  /* 0x000000031fff7812 */ /* 0x000fe2000780c0ff */
[--C-:B------:R-:W-:Y:S01]  /*179e0*/  IMAD.MOV.U32 R30, RZ, RZ, R0.reuse ;  /* 0x000000ffff1e7224 */ /* 0x100fe200078e0000 */
[----:B------:R-:W-:Y:S01]  /*179f0*/  SHF.R.S32.HI R31, RZ, 0x1f, R0 ;  /* 0x0000001fff1f7819 */ /* 0x000fe20000011400 */
[----:B------:R-:W-:Y:S01]  /*17a00*/  BSSY B1, `(.L_x_11761) ;  /* 0x000005f000017945 */ /* 0x000fe20003800000 */
[----:B--2---:R-:W-:Y:S01]  /*17a10*/  SHF.R.S32.HI R36, RZ, 0x1f, R40 ;  /* 0x0000001fff247819 */ /* 0x004fe20000011428 */
[----:B---3--:R-:W-:-:S04]  /*17a20*/  IMAD R10, R39, 0xc0, R8 ;  /* 0x000000c0270a7824 */ /* 0x008fc800078e0208 */
[----:B------:R-:W-:Y:S01]  /*17a30*/  IMAD R4, R36, UR4, RZ ;  /* 0x0000000424047c24 */ /* 0x000fe2000f8e02ff */
[----:B------:R-:W-:-:S03]  /*17a40*/  SHF.R.S32.HI R9, RZ, 0x1f, R10 ;  /* 0x0000001fff097819 */ /* 0x000fc6000001140a */
[C---:B------:R-:W-:Y:S02]  /*17a50*/  IMAD R7, R40.reuse, UR5, R4 ;  /* 0x0000000528077c24 */ /* 0x040fe4000f8e0204 */
[----:B------:R-:W-:Y:S01]  /*17a60*/  IMAD.WIDE.U32 R4, R40, UR4, R28 ;  /* 0x0000000428047c25 */ /* 0x000fe2000f8e001c */
[----:B------:R-:W-:-:S03]  /*17a70*/  ULDC.64 UR4, c[0x0][0xb78] ;  /* 0x0002de0000047ab9 */ /* 0x000fc60000000a00 */
[----:B------:R-:W-:Y:S02]  /*17a80*/  IMAD.IADD R5, R5, 0x1, R7 ;  /* 0x0000000105057824 */ /* 0x000fe400078e0207 */
[----:B------:R-:W-:Y:S02]  /*17a90*/  IMAD R6, R38, UR4, RZ ;  /* 0x0000000426067c24 */ /* 0x000fe4000f8e02ff */
[----:B------:R-:W-:-:S04]  /*17aa0*/  IMAD.WIDE.U32 R4, R37, UR4, R4 ;  /* 0x0000000425047c25 */ /* 0x000fc8000f8e0004 */
[----:B------:R-:W-:Y:S01]  /*17ab0*/  IMAD R8, R37, UR5, R6 ;  /* 0x0000000525087c24 */ /* 0x000fe2000f8e0206 */
[----:B------:R-:W-:Y:S01]  /*17ac0*/  IADD3 R6, P1, R10, R4, RZ ;  /* 0x000000040a067210 */ /* 0x000fe20007f3e0ff */
[----:B------:R-:W-:Y:S01]  /*17ad0*/  IMAD R7, R20, 0x40, R0 ;  /* 0x0000004014077824 */ /* 0x000fe200078e0200 */
[----:B------:R-:W-:Y:S01]  /*17ae0*/  ULDC.64 UR4, c[0x0][0xb40] ;  /* 0x0002d00000047ab9 */ /* 0x000fe20000000a00 */
[----:B------:R-:W-:Y:S01]  /*17af0*/  VIADD R4, R10, 0x8 ;  /* 0x000000080a047836 */ /* 0x000fe20000000000 */
[----:B------:R-:W-:Y:S01]  /*17b00*/  IADD3.X R9, R9, R5, R8, P1, !PT ;  /* 0x0000000509097210 */ /* 0x000fe20000ffe408 */
[----:B------:R-:W-:Y:S01]  /*17b10*/  IMAD.WIDE R12, R7, 0x2, R12 ;  /* 0x00000002070c7825 */ /* 0x000fe200078e020c */
[----:B------:R-:W-:Y:S02]  /*17b20*/  LEA R32, P2, R6, UR4, 0x2 ;  /* 0x0000000406207c11 */ /* 0x000fe4000f8410ff */
[----:B------:R-:W-:Y:S02]  /*17b30*/  ISETP.GE.OR P1, PT, R10, R23, P0 ;  /* 0x000000170a00720c */ /* 0x000fe40000726670 */
[----:B------:R-:W-:Y:S01]  /*17b40*/  LEA.HI.X R33, R6, UR5, R9, 0x2, P2 ;  /* 0x0000000506217c11 */ /* 0x000fe200090f1409 */
[----:B------:R-:W-:Y:S01]  /*17b50*/  ULDC.64 UR4, c[0x0][0xaa0] ;  /* 0x0002a80000047ab9 */ /* 0x000fe20000000a00 */
[----:B------:R-:W-:-:S02]  /*17b60*/  IADD3 R27, P2, R12, 0x1800, RZ ;  /* 0x000018000c1b7810 */ /* 0x000fc40007f5e0ff */
[C---:B------:R-:W-:Y:S02]  /*17b70*/  IADD3 R11, P3, R12.reuse, 0x3000, RZ ;  /* 0x000030000c0b7810 */ /* 0x040fe40007f7e0ff */
[----:B------:R-:W-:Y:S01]  /*17b80*/  IADD3 R7, P4, R12, 0x4800, RZ ;  /* 0x000048000c077810 */ /* 0x000fe20007f9e0ff */
[--C-:B------:R-:W-:Y:S01]  /*17b90*/  IMAD.X R5, RZ, RZ, R13.reuse, P2 ;  /* 0x000000ffff057224 */ /* 0x100fe200010e060d */
[----:B------:R-:W-:Y:S01]  /*17ba0*/  ISETP.GE.OR P0, PT, R4, R23, P0 ;  /* 0x000000170400720c */ /* 0x000fe20000706670 */
[--C-:B------:R-:W-:Y:S01]  /*17bb0*/  IMAD.X R9, RZ, RZ, R13.reuse, P3 ;  /* 0x000000ffff097224 */ /* 0x100fe200018e060d */
[----:B------:R-:W-:Y:S01]  /*17bc0*/  LOP3.LUT R25, R12, 0x380, RZ, 0xc0, !PT ;  /* 0x000003800c197812 */ /* 0x000fe200078ec0ff */
[----:B------:R-:W-:Y:S01]  /*17bd0*/  IMAD.X R15, RZ, RZ, R13, P4 ;  /* 0x000000ffff0f7224 */ /* 0x000fe200020e060d */
[----:B------:R-:W-:Y:S01]  /*17be0*/  LOP3.LUT R4, R27, 0x380, RZ, 0xc0, !PT ;  /* 0x000003801b047812 */ /* 0x000fe200078ec0ff */
[----:B------:R-:W-:Y:S01]  /*17bf0*/  @!P1 STG.E desc[UR38][R32.64], R21 ;  /* 0x0000001520009986 */ /* 0x000fe2000c101926 */
[----:B------:R-:W-:-:S02]  /*17c00*/  LOP3.LUT R8, R11, 0x380, RZ, 0xc0, !PT ;  /* 0x000003800b087812 */ /* 0x000fc400078ec0ff */
[----:B------:R-:W-:Y:S02]  /*17c10*/  LOP3.LUT R6, R7, 0x380, RZ, 0xc0, !PT ;  /* 0x0000038007067812 */ /* 0x000fe400078ec0ff */
[----:B------:R-:W-:Y:S02]  /*17c20*/  SHF.R.U64 R25, R25, 0x3, RZ ;  /* 0x0000000319197819 */ /* 0x000fe400000012ff */
[----:B------:R-:W-:Y:S01]  /*17c30*/  SHF.R.U64 R4, R4, 0x3, RZ ;  /* 0x0000000304047819 */ /* 0x000fe200000012ff */
[----:B------:R0:W-:Y:S01]  /*17c40*/  @!P0 STG.E desc[UR38][R32.64+0x20], R3 ;  /* 0x0000200320008986 */ /* 0x0001e2000c101926 */
[----:B------:R-:W-:Y:S02]  /*17c50*/  SHF.R.U64 R8, R8, 0x3, RZ ;  /* 0x0000000308087819 */ /* 0x000fe400000012ff */
[----:B------:R-:W-:Y:S02]  /*17c60*/  SHF.R.U64 R6, R6, 0x3, RZ ;  /* 0x0000000306067819 */ /* 0x000fe400000012ff */
[----:B------:R-:W-:Y:S01]  /*17c70*/  LOP3.LUT R24, R25, R12, RZ, 0x3c, !PT ;  /* 0x0000000c19187212 */ /* 0x000fe200078e3cff */
[----:B------:R-:W-:Y:S01]  /*17c80*/  IMAD.MOV.U32 R25, RZ, RZ, R13 ;  /* 0x000000ffff197224 */ /* 0x000fe200078e000d */
[----:B------:R-:W-:-:S02]  /*17c90*/  LOP3.LUT R4, R4, R27, RZ, 0x3c, !PT ;  /* 0x0000001b04047212 */ /* 0x000fc400078e3cff */
[----:B------:R-:W-:Y:S02]  /*17ca0*/  LOP3.LUT R8, R8, R11, RZ, 0x3c, !PT ;  /* 0x0000000b08087212 */ /* 0x000fe400078e3cff */
[----:B------:R-:W-:Y:S01]  /*17cb0*/  LOP3.LUT R14, R6, R7, RZ, 0x3c, !PT ;  /* 0x00000007060e7212 */ /* 0x000fe200078e3cff */
        /* <DEDUP_REMOVED lines=8> */
[----:B------:R-:W-:Y:S01]  /*17d40*/  VIADD R0, R20, 0x30 ;  /* 0x0000003014007836 */ /* 0x000fe20000000000 */
[----:B------:R-:W-:Y:S01]  /*17d50*/  @!PT LDS RZ, [RZ] ;  /* 0x00000000fffff984 */ /* 0x000fe20000000800 */
[----:B------:R-:W-:Y:S01]  /*17d60*/  @!PT LDS RZ, [RZ] ;  /* 0x00000000fffff984 */ /* 0x000fe20000000800 */
[----:B------:R-:W-:Y:S01]  /*17d70*/  @!PT LDS RZ, [RZ] ;  /* 0x00000000fffff984 */ /* 0x000fe20000000800 */
[----:B------:R-:W-:Y:S01]  /*17d80*/  @!PT LDS RZ, [RZ] ;  /* 0x00000000fffff984 */ /* 0x000fe20000000800 */
[----:B------:R1:W-:Y:S06]  /*17d90*/  MEMBAR.ALL.CTA ;  /* 0x0000000000007992 */ /* 0x0003ec0000008000 */
[----:B-1----:R-:W1:Y:S01]  /*17da0*/  FENCE.VIEW.ASYNC.S ;  /* 0x00000000000073c6 */ /* 0x002e620000000000 */
[----:B------:R-:W-:-:S02]  /*17db0*/  IMAD R31, R39, -0xc0, R23 ;  /* 0xffffff40271f7824 */ /* 0x000fc400078e0217 */
[C---:B0-----:R-:W-:Y:S02]  /*17dc0*/  VIADD R3, R20.reuse, 0x60 ;  /* 0x0000006014037836 */ /* 0x041fe40000000000 */
[----:B------:R-:W-:Y:S01]  /*17dd0*/  VIADD R21, R20, 0x90 ;  /* 0x0000009014157836 */ /* 0x000fe20000000000 */
[-C--:B------:R-:W-:Y:S01]  /*17de0*/  ISETP.GE.OR P3, PT, R0, R31.reuse, P0 ;  /* 0x0000001f0000720c */ /* 0x080fe20000766670 */
[----:B------:R-:W-:Y:S01]  /*17df0*/  IMAD R35, R35, UR5, R34 ;  /* 0x0000000523237c24 */ /* 0x000fe2000f8e0222 */
[----:B------:R-:W-:Y:S01]  /*17e00*/  ULDC.64 UR4, c[0x0][0xae0] ;  /* 0x0002b80000047ab9 */ /* 0x000fe20000000a00 */
[-C--:B------:R-:W-:Y:S01]  /*17e10*/  ISETP.GE.OR P1, PT, R3, R31.reuse, P0 ;  /* 0x0000001f0300720c */ /* 0x080fe20000726670 */
[----:B------:R-:W-:Y:S01]  /*17e20*/  IMAD R30, R36, UR4, RZ ;  /* 0x00000004241e7c24 */ /* 0x000fe2000f8e02ff */
[-C--:B------:R-:W-:Y:S01]  /*17e30*/  ISETP.GE.OR P2, PT, R21, R31.reuse, P0 ;  /* 0x0000001f1500720c */ /* 0x080fe20000746670 */
[----:B------:R-:W-:Y:S01]  /*17e40*/  IMAD.IADD R29, R29, 0x1, R35 ;  /* 0x000000011d1d7824 */ /* 0x000fe200078e0223 */
[----:B------:R-:W-:Y:S01]  /*17e50*/  ISETP.GE.OR P0, PT, R20, R31, P0 ;  /* 0x0000001f1400720c */ /* 0x000fe20000706670 */
[C---:B------:R-:W-:Y:S01]  /*17e60*/  IMAD R23, R40.reuse, UR5, R30 ;  /* 0x0000000528177c24 */ /* 0x040fe2000f8e021e */
[----:B------:R-:W-:Y:S01]  /*17e70*/  SHF.R.S32.HI R21, RZ, 0x1f, R20 ;  /* 0x0000001fff157819 */ /* 0x000fe20000011414 */
[----:B------:R-:W-:Y:S01]  /*17e80*/  IMAD.WIDE.U32 R28, R40, UR4, R28 ;  /* 0x00000004281c7c25 */ /* 0x000fe2000f8e001c */
[----:B------:R-:W-:-:S03]  /*17e90*/  ULDC.64 UR4, c[0x0][0xae8] ;  /* 0x0002ba0000047ab9 */ /* 0x000fc60000000a00 */
[----:B------:R-:W-:Y:S02]  /*17ea0*/  VIADD R0, R2, 0x16820 ;  /* 0x0001682002007836 */ /* 0x000fe40000000000 */
[----:B------:R-:W-:Y:S02]  /*17eb0*/  IMAD.IADD R29, R29, 0x1, R23 ;  /* 0x000000011d1d7824 */ /* 0x000fe400078e0217 */
[----:B------:R-:W-:Y:S01]  /*17ec0*/  IMAD R3, R38, UR4, RZ ;  /* 0x0000000426037c24 */ /* 0x000fe2000f8e02ff */
[----:B------:R-:W-:Y:S01]  /*17ed0*/  PRMT R0, RZ, 0x654, R0 ;  /* 0x00000654ff007816 */ /* 0x000fe20000000000 */
[----:B------:R-:W-:-:S03]  /*17ee0*/  IMAD.WIDE.U32 R32, R37, UR4, R28 ;  /* 0x0000000425207c25 */ /* 0x000fc6000f8e001c */
[----:B-1----:R0:W-:Y:S01]  /*17ef0*/  SYNCS.ARRIVE.TRANS64.RED.A1T0 RZ, [R0+URZ], RZ ;  /* 0x000000ff00ff79a7 */ /* 0x0021e2000810043f */
        /* <DEDUP_REMOVED lines=15> */
.L_x_11762:
[----:B------:R-:W-:Y:S05]  /*17ff0*/  BSYNC B1 ;  /* 0x0000000000017941 */ /* 0x000fea0003800000 */
.L_x_11761:
        /* <DEDUP_REMOVED lines=15> */
.L_x_11764:
[----:B------:R-:W-:Y:S05]  /*180f0*/  BSYNC B1 ;  /* 0x0000000000017941 */ /* 0x000fea0003800000 */
.L_x_11763:
        /* <DEDUP_REMOVED lines=15> */
.L_x_11766:
[----:B------:R-:W-:Y:S05]  /*181f0*/  BSYNC B1 ;  /* 0x0000000000017941 */ /* 0x000fea0003800000 */
.L_x_11765:
        /* <DEDUP_REMOVED lines=10> */
[----:B--2---:R-:W-:Y:S01]  /*182a0*/  LEA R6, P0, R4, UR4, 0x1 ;  /* 0x0000000404067c11 */ /* 0x004fe2000f8008ff */
[----:B------:R-:W-:-:S05]  /*182b0*/  IMAD.IADD R3, R5, 0x1, R3 ;  /* 0x0000000105037824 */ /* 0x000fca00078e0203 */
[----:B------:R-:W-:-:S05]  /*182c0*/  LEA.HI.X R7, R4, UR5, R3, 0x1, P0 ;  /* 0x0000000504077c11 */ /* 0x000fca00080f0c03 */
[----:B------:R3:W-:Y:S01]  /*182d0*/  STG.E.128 desc[UR38][R6.64], R12 ;  /* 0x0000000c06007986 */ /* 0x0007e2000c101d26 */
[----:B------:R-:W-:Y:S05]  /*182e0*/  BRA `(.L_x_11767) ;  /* 0x00000008003c7947 */ /* 0x000fea0003800000 */
.L_x_11759:
[----:B-1----:R-:W2:Y:S01]  /*182f0*/  LDL R8, [R1+0x30] ;  /* 0x0000300001087983 */ /* 0x002ea20000100800 */
        /* <DEDUP_REMOVED lines=8> */
[----:B------:R-:W1:Y:S01]  /*18380*/  @P1 LDC.64 R6, c[0x0][0xbe0] ;  /* 0x0002f800ff061b82 */ /* 0x000e620000000a00 */
[----:B------:R-:W-:Y:S02]  /*18390*/  ULDC UR4, c[0x0][0xa88] ;  /* 0x0002a20000047ab9 */ /* 0x000fe40000000800 */
[----:B------:R-:W-:Y:S02]  /*183a0*/  IMAD.U32 R3, RZ, RZ, UR4 ;  /* 0x00000004ff037e24 */ /* 0x000fe4000f8e00ff */
[----:B--2---:R-:W-:-:S04]  /*183b0*/  IMAD.WIDE R4, R8, 0x4, R4 ;  /* 0x0000000408047825 */ /* 0x004fc800078e0204 */
[----:B-1----:R-:W-:Y:S01]  /*183c0*/  @P1 IMAD.WIDE R6, R8, 0x4, R6 ;  /* 0x0000000408061825 */ /* 0x002fe200078e0206 */
[----:B------:R1:W5:Y:S04]  /*183d0*/  @P0 LDG.E R9, desc[UR38][R4.64] ;  /* 0x0000002604090981 */ /* 0x000368000c1e1900 */
[----:B------:R1:W5:Y:S01]  /*183e0*/  @P1 LDG.E R3, desc[UR38][R6.64] ;  /* 0x0000002606031981 */ /* 0x000362000c1e1900 */
[----:B------:R-:W-:Y:S01]  /*183f0*/  ISETP.GT.AND P2, PT, R36, 0xbf, PT ;  /* 0x000000bf2400780c */ /* 0x000fe20003f44270 */
[----:B------:R-:W-:-:S12]  /*18400*/  @P1 BRA `(.L_x_11768) ;  /* 0x0000000000101947 */ /* 0x000fd80003800000 */
[----:B------:R-:W-:Y:S05]  /*18410*/  @!P0 BRA `(.L_x_11768) ;  /* 0x00000000000c8947 */ /* 0x000fea0003800000 */
[----:B-1----:R-:W2:Y:S04]  /*18420*/  LDG.E R6, desc[UR38][R4.64] ;  /* 0x0000002604067981 */ /* 0x002ea8000c1e1900 */
[----:B-----5:R-:W2:Y:S02]  /*18430*/  LDG.E R3, desc[UR38][R4.64+0x4] ;  /* 0x0000042604037981 */ /* 0x020ea4000c1e1900 */
[----:B--2---:R-:W-:-:S07]  /*18440*/  IMAD.IADD R3, R3, 0x1, -R6 ;  /* 0x0000000103037824 */ /* 0x004fce00078e0a06 */
.L_x_11768:
[----:B------:R-:W2:Y:S04]  /*18450*/  LDL R15, [R1+0x2c] ;  /* 0x00002c00010f7983 */ /* 0x000ea80000100800 */
[----:B0-----:R0:W5:Y:S01]  /*18460*/  LDL R14, [R1+0x38] ;  /* 0x00003800010e7983 */ /* 0x0011620000100800 */
[----:B-1----:R-:W-:Y:S01]  /*18470*/  SHF.R.S32.HI R4, RZ, 0x1f, R8 ;  /* 0x0000001fff047819 */ /* 0x002fe20000011408 */
[----:B------:R-:W-:Y:S01]  /*18480*/  BSSY B1, `(.L_x_11769) ;  /* 0x000001c000017945 */ /* 0x000fe20003800000 */
[----:B------:R-:W-:Y:S02]  /*18490*/  SEL R11, R8, RZ, !P0 ;  /* 0x000000ff080b7207 */ /* 0x000fe40004000000 */
[----:B------:R-:W-:Y:S02]  /*184a0*/  SHF.R.S32.HI R13, RZ, 0x1f, R0 ;  /* 0x0000001fff0d7819 */ /* 0x000fe40000011400 */
[----:B------:R-:W-:-:S02]  /*184b0*/  SEL R12, R4, RZ, !P0 ;  /* 0x000000ff040c7207 */ /* 0x000fc40004000000 */
[----:B-----5:R-:W-:Y:S02]  /*184c0*/  SHF.R.S32.HI R8, RZ, 0x1f, R9 ;  /* 0x0000001fff087819 */ /* 0x020fe40000011409 */
[----:B--2---:R-:W-:Y:S01]  /*184d0*/  SHF.R.S32.HI R10, RZ, 0x1f, R15 ;  /* 0x0000001fff0a7819 */ /* 0x004fe2000001140f */
[----:B0-----:R-:W-:Y:S06]  /*184e0*/  @P2 BRA `(.L_x_11770) ;  /* 0x0000000000542947 */ /* 0x001fec0003800000 */
[----:B------:R-:W-:-:S04]  /*184f0*/  IMAD R4, R14, 0xc0, R39 ;  /* 0x000000c00e047824 */ /* 0x000fc800078e0227 */
        /* <DEDUP_REMOVED lines=20> */
.L_x_11770:
[----:B------:R-:W-:Y:S05]  /*18640*/  BSYNC B1 ;  /* 0x0000000000017941 */ /* 0x000fea0003800000 */
.L_x_11769:
[----:B------:R-:W-:Y:S01]  /*18650*/  ULDC.64 UR4, c[0x0][0xaa0] ;  /* 0x0002a80000047ab9 */ /* 0x000fe20000000a00 */
[----:B------:R-:W-:Y:S01]  /*18660*/  IMAD.MOV.U32 R4, RZ, RZ, R0 ;  /* 0x000000ffff047224 */ /* 0x000fe200078e0000 */
[----:B------:R-:W-:Y:S01]  /*18670*/  ULDC.64 UR6, c[0x0][0xae0] ;  /* 0x0002b80000067ab9 */ /* 0x000fe20000000a00 */
[----:B0-----:R-:W-:Y:S01]  /*18680*/  IMAD.MOV.U32 R5, RZ, RZ, R13 ;  /* 0x000000ffff057224 */ /* 0x001fe200078e000d */
        /* <DEDUP_REMOVED lines=19> */
[----:B------:R-:W-:Y:S01]  /*187c0*/  IMAD.IADD R5, R5, 0x1, R3 ;  /* 0x0000000105057824 */ /* 0x000fe200078e0203 */
[----:B------:R-:W-:Y:S01]  /*187d0*/  ISETP.GE.OR P0, PT, R20, R7, P0 ;  /* 0x000000071400720c */ /* 0x000fe20000706670 */
[----:B------:R-:W-:Y:S02]  /*187e0*/  IMAD R0, R12, UR4, RZ ;  /* 0x000000040c007c24 */ /* 0x000fe4000f8e02ff */
[----:B------:R-:W-:-:S04]  /*187f0*/  IMAD.WIDE.U32 R6, R11, UR4, R4 ;  /* 0x000000040b067c25 */ /* 0x000fc8000f8e0004 */
[----:B------:R-:W-:Y:S02]  /*18800*/  IMAD R3, R11, UR5, R0 ;  /* 0x000000050b037c24 */ /* 0x000fe4000f8e0200 */
[----:B------:R-:W-:-:S04]  /*18810*/  IMAD.WIDE R20, R14, 0xc0, R20 ;  /* 0x000000c00e147825 */ /* 0x000fc800078e0214 */
[----:B------:R-:W-:Y:S01]  /*18820*/  IMAD.IADD R9, R7, 0x1, R3 ;  /* 0x0000000107097824 */ /* 0x000fe200078e0203 */
        /* <DEDUP_REMOVED lines=12> */
.L_x_11772:
[----:B------:R-:W-:Y:S05]  /*188f0*/  BSYNC B1 ;  /* 0x0000000000017941 */ /* 0x000fea0003800000 */
.L_x_11771:
        /* <DEDUP_REMOVED lines=11> */
[----:B0-----:R-:W-:Y:S01]  /*189b0*/  LEA R10, P0, R4, UR4, 0x1 ;  /* 0x00000004040a7c11 */ /* 0x001fe2000f8008ff */
[----:B------:R-:W-:-:S05]  /*189c0*/  IMAD.IADD R3, R5, 0x1, R3 ;  /* 0x0000000105037824 */ /* 0x000fca00078e0203 */
[----:B------:R-:W-:-:S05]  /*189d0*/  LEA.HI.X R11, R4, UR5, R3, 0x1, P0 ;  /* 0x00000005040b7c11 */ /* 0x000fca00080f0c03 */
[----:B------:R1:W-:Y:S02]  /*189e0*/  STG.E.128 desc[UR38][R10.64], RZ ;  /* 0x000000ff0a007986 */ /* 0x0003e4000c101d26 */
.L_x_11774:
[----:B------:R-:W-:Y:S05]  /*189f0*/  BSYNC B1 ;  /* 0x0000000000017941 */ /* 0x000fea0003800000 */
.L_x_11773:
        /* <DEDUP_REMOVED lines=15> */
.L_x_11776:
[----:B------:R-:W-:Y:S05]  /*18af0*/  BSYNC B1 ;  /* 0x0000000000017941 */ /* 0x000fea0003800000 */
.L_x_11775:
        /* <DEDUP_REMOVED lines=14> */
.L_x_11767:
[----:B------:R-:W-:Y:S05]  /*18be0*/  BSYNC B0 ;  /* 0x0000000000007941 */ /* 0x000fea0003800000 */
.L_x_11758:
[----:B------:R-:W2:Y:S01]  /*18bf0*/  LDL R0, [R1+0x1c] ;  /* 0x00001c0001007983 */ /* 0x000ea20000100800 */
[----:B------:R-:W-:Y:S02]  /*18c00*/  ULDC UR4, c[0x0][0xc14] ;  /* 0x0003050000047ab9 */ /* 0x000fe40000000800 */
[----:B--2---:R-:W-:-:S13]  /*18c10*/  ISETP.GE.AND P0, PT, R0, UR4, PT ;  /* 0x0000000400007c0c */ /* 0x004fda000bf06270 */
[----:B------:R-:W-:Y:S05]  /*18c20*/  @!P0 BRA `(.L_x_11777) ;  /* 0xfffffe8000688947 */ /* 0x000fea000383ffff */
[----:B------:R-:W-:Y:S05]  /*18c30*/  BRA `(.L_x_11563) ;  /* 0x0000005400407947 */ /* 0x000fea0003800000 */
.L_x_11561:
[----:B------:R-:W-:-:S08]  /*18c40*/  NOP ;  /* 0x0000000000007918 */ /* 0x000fd00000000000 */
[----:B------:R-:W0:-:S00]  /*18c50*/  USETMAXREG.DEALLOC.CTAPOOL 0x20 ;  /* 0x00000020000079c8 */ /* 0x000e0000080e0500 */
[----:B0-----:R-:W-:-:S06]  /*18c60*/  LOP3.LUT R0, R0, 0x3, RZ, 0xc0, !PT ;  /* 0x0000000300007812 */ /* 0x001fcc00078ec0ff */
[----:B------:R-:W0:Y:S02]  /*18c70*/  SHFL.IDX PT, R0, R0, RZ, 0x1f ;  /* 0x00001fff00007589 */ /* 0x000e2400000e0000 */
[----:B0-----:R-:W-:-:S13]  /*18c80*/  ISETP.NE.AND P0, PT, R0, RZ, PT ;  /* 0x000000ff0000720c */ /* 0x001fda0003f05270 */
[----:B------:R-:W-:Y:S05]  /*18c90*/  @P0 BRA `(.L_x_11563) ;  /* 0x0000005400280947 */ /* 0x000fea0003800000 */
        /* <DEDUP_REMOVED lines=55> */
.L_x_11782:
        /* <DEDUP_REMOVED lines=14> */
.L_x_11781:
[----:B------:R-:W-:Y:S05]  /*190f0*/  BSYNC B0 ;  /* 0x0000000000007941 */ /* 0x000fea0003800000 */
.L_x_11780:
        /* <DEDUP_REMOVED lines=26> */
.L_x_11778:
        /* <DEDUP_REMOVED lines=20> */
.L_x_11783:
        /* <DEDUP_REMOVED lines=59> */
.L_x_11779:
[----:B------:R-:W-:Y:S02]  /*19790*/  IMAD.MOV.U32 R17, RZ, RZ, RZ ;  /* 0x000000ffff117224 */ /* 0x000fe400078e00ff */
[----:B------:R-:W-:Y:S02]  /*197a0*/  IMAD.U32 R16, RZ, RZ, UR6 ;  /* 0x00000006ff107e24 */ /* 0x000fe4000f8e00ff */
[----:B------:R-:W-:-:S07]  /*197b0*/  IMAD.MOV.U32 R18, RZ, RZ, RZ ;  /* 0x000000ffff127224 */ /* 0x000fce00078e00ff */
.L_x_11784:
        /* <DEDUP_REMOVED lines=16> */
[----:B------:R-:W-:Y:S02]  /*198c0*/  IMAD.MOV.U32 R22, RZ, RZ, RZ ;  /* 0x000000ffff167224 */ /* 0x000fe400078e00ff */
[----:B------:R-:W-:-:S07]  /*198d0*/  IMAD.MOV.U32 R24, RZ, RZ, 0x1 ;  /* 0x00000001ff187424 */ /* 0x000fce00078e00ff */
.L_x_11885:
[----:B------:R-:W-:Y:S05]  /*198e0*/  YIELD ;  /* 0x0000000000007946 */ /* 0x000fea0003800000 */
[----:B------:R-:W-:Y:S01]  /*198f0*/  ULDC.64 UR4, c[0x0][0xa28] ;  /* 0x00028a0000047ab9 */ /* 0x000fe20000000a00 */
[----:B------:R-:W-:Y:S01]  /*19900*/  IMAD.MOV.U32 R8, RZ, RZ, RZ ;  /* 0x000000ffff087224 */ /* 0x000fe200078e00ff */
[----:B------:R-:W-:Y:S01]  /*19910*/  ISETP.NE.U32.AND P0, PT, RZ, UR4, PT ;  /* 0x00000004ff007c0c */ /* 0x000fe2000bf05070 */
[----:B0-----:R-:W-:Y:S01]  /*19920*/  IMAD.MOV.U32 R0, RZ, RZ, RZ ;  /* 0x000000ffff007224 */ /* 0x001fe200078e00ff */
[----:B------:R-:W-:Y:S01]  /*19930*/  ULDC.64 UR8, c[0x0][0xa08] ;  /* 0x0002820000087ab9 */ /* 0x000fe20000000a00 */
[----:B------:R-:W-:Y:S01]  /*19940*/  ULDC.64 UR10, c[0x0][0xa10] ;  /* 0x00028400000a7ab9 */ /* 0x000fe20000000a00 */
[----:B------:R-:W-:Y:S01]  /*19950*/  ISETP.NE.AND.EX P0, PT, RZ, UR5, PT, P0 ;  /* 0x00000005ff007c0c */ /* 0x000fe2000bf05300 */
[----:B------:R-:W-:-:S12]  /*19960*/  ULDC.64 UR4, c[0x0][0xa00] ;  /* 0x0002800000047ab9 */ /* 0x000fd80000000a00 */
[----:B--2---:R-:W0:Y:S01]  /*19970*/  @P0 LDC.64 R2, c[0x0][0xa28] ;  /* 0x00028a00ff020b82 */ /* 0x004e220000000a00 */
        /* <DEDUP_REMOVED lines=8> */
[----:B------:R-:W2:Y:S01]  /*19a00*/  @P0 LDC.64 R4, c[0x0][0xa18] ;  /* 0x00028600ff040b82 */ /* 0x000ea20000000a00 */
[----:B0-----:R-:W-:-:S05]  /*19a10*/  IMAD.WIDE R2, R19, 0x4, R2 ;  /* 0x0000000413027825 */ /* 0x001fca00078e0202 */
[----:B------:R-:W3:Y:S01]  /*19a20*/  @P2 LDG.E R0, desc[UR38][R2.64] ;  /* 0x0000002602002981 */ /* 0x000ee2000c1e1900 */
[----:B------:R-:W-:Y:S02]  /*19a30*/  ULDC UR4, c[0x0][0x288] ;  /* 0x0000a20000047ab9 */ /* 0x000fe40000000800 */
[----:B------:R-:W-:Y:S01]  /*19a40*/  IMAD.U32 R7, RZ, RZ, UR4 ;  /* 0x00000004ff077e24 */ /* 0x000fe2000f8e00ff */
[----:B------:R-:W-:Y:S01]  /*19a50*/  ULDC.64 UR4, c[0x0][0x3f8] ;  /* 0x0000fe0000047ab9 */ /* 0x000fe20000000a00 */
[----:B--2---:R-:W-:-:S05]  /*19a60*/  @P0 IMAD.WIDE R4, R19, 0x4, R4 ;  /* 0x0000000413040825 */ /* 0x004fca00078e0204 */
        /* <DEDUP_REMOVED lines=14> */
[----:B---3--:R0:W-:Y:S01]  /*19b50*/  STL [R1+0x8], R0 ;  /* 0x0000080001007387 */ /* 0x0081e20000100800 */
[----:B------:R-:W-:Y:S06]  /*19b60*/  @P0 BRA `(.L_x_11786) ;  /* 0x0000000000100947 */ /* 0x000fec0003800000 */
[----:B------:R-:W-:Y:S05]  /*19b70*/  @!P2 BRA `(.L_x_11786) ;  /* 0x00000000000ca947 */ /* 0x000fea0003800000 */
[----:B0-----:R-:W2:Y:S04]  /*19b80*/  LDG.E R0, desc[UR38][R2.64] ;  /* 0x0000002602007981 */ /* 0x001ea8000c1e1900 */
[----:B-----5:R-:W2:Y:S02]  /*19b90*/  LDG.E R7, desc[UR38][R2.64+0x4] ;  /* 0x0000042602077981 */ /* 0x020ea4000c1e1900 */
[----:B--2---:R-:W-:-:S07]  /*19ba0*/  IMAD.IADD R7, R7, 0x1, -R0 ;  /* 0x0000000107077824 */ /* 0x004fce00078e0a00 */
.L_x_11786:
[----:B0-----:R-:W0:Y:S01]  /*19bb0*/  LDC.64 R4, c[0x0][0xa08] ;  /* 0x00028200ff047b82 */ /* 0x001e220000000a00 */
[----:B------:R-:W-:Y:S01]  /*19bc0*/  IMAD.MOV.U32 R23, RZ, RZ, RZ ;  /* 0x000000ffff177224 */ /* 0x000fe200078e00ff */
[----:B------:R-:W-:-:S06]  /*19bd0*/  ULDC.64 UR4, c[0x0][0xa20] ;  /* 0x0002880000047ab9 */ /* 0x000fcc0000000a00 */
[----:B------:R-:W2:Y:S01]  /*19be0*/  LDC.64 R2, c[0x0][0xa10] ;  /* 0x00028400ff027b82 */ /* 0x000ea20000000a00 */
[----:B------:R-:W-:Y:S02]  /*19bf0*/  IMAD.MOV.U32 R0, RZ, RZ, RZ ;  /* 0x000000ffff007224 */ /* 0x000fe400078e00ff */
[----:B0-----:R-:W-:-:S05]  /*19c00*/  IMAD.WIDE R4, R19, 0x4, R4 ;  /* 0x0000000413047825 */ /* 0x001fca00078e0204 */
[----:B------:R-:W3:Y:S01]  /*19c10*/  @P3 LDG.E R23, desc[UR38][R4.64] ;  /* 0x0000002604173981 */ /* 0x000ee2000c1e1900 */
[----:B--2---:R-:W-:-:S05]  /*19c20*/  IMAD.WIDE R2, R19, 0x4, R2 ;  /* 0x0000000413027825 */ /* 0x004fca00078e0202 */
[----:B------:R0:W5:Y:S01]  /*19c30*/  @P1 LDG.E R0, desc[UR38][R2.64] ;  /* 0x0000002602001981 */ /* 0x000162000c1e1900 */
[----:B------:R-:W-:-:S04]  /*19c40*/  ISETP.NE.U32.AND P0, PT, RZ, UR4, PT ;  /* 0x00000004ff007c0c */ /* 0x000fc8000bf05070 */
[----:B------:R-:W-:Y:S01]  /*19c50*/  ISETP.NE.AND.EX P0, PT, RZ, UR5, PT, P0 ;  /* 0x00000005ff007c0c */ /* 0x000fe2000bf05300 */
[----:B---3-5:R-:W-:-:S12]  /*19c60*/  IMAD.IADD R23, R23, 0x1, R8 ;  /* 0x0000000117177824 */ /* 0x028fd800078e0208 */
[----:B0-----:R-:W-:Y:S05]  /*19c70*/  @!P0 BRA `(.L_x_11787) ;  /* 0x0000000000108947 */ /* 0x001fea0003800000 */
[----:B------:R-:W0:Y:S02]  /*19c80*/  LDC.64 R4, c[0x0][0xa20] ;  /* 0x00028800ff047b82 */ /* 0x000e240000000a00 */
[----:B0-----:R-:W-:-:S05]  /*19c90*/  IMAD.WIDE R4, R19, 0x4, R4 ;  /* 0x0000000413047825 */ /* 0x001fca00078e0204 */
[----:B------:R0:W5:Y:S01]  /*19ca0*/  LDG.E R9, desc[UR38][R4.64] ;  /* 0x0000002604097981 */ /* 0x000162000c1e1900 */
[----:B------:R-:W-:Y:S05]  /*19cb0*/  BRA `(.L_x_11788) ;  /* 0x0000000000107947 */ /* 0x000fea0003800000 */
.L_x_11787:
[----:B------:R-:W-:Y:S05]  /*19cc0*/  @!P3 BRA `(.L_x_11788) ;  /* 0x00000000000cb947 */ /* 0x000fea0003800000 */
[----:B------:R-:W2:Y:S04]  /*19cd0*/  LDG.E R10, desc[UR38][R4.64] ;  /* 0x00000026040a7981 */ /* 0x000ea8000c1e1900 */
[----:B------:R-:W2:Y:S02]  /*19ce0*/  LDG.E R9, desc[UR38][R4.64+0x4] ;  /* 0x0000042604097981 */ /* 0x000ea4000c1e1900 */
[----:B--2---:R-:W-:-:S07]  /*19cf0*/  IMAD.IADD R9, R9, 0x1, -R10 ;  /* 0x0000000109097824 */ /* 0x004fce00078e0a0a */
.L_x_11788:
        /* <DEDUP_REMOVED lines=27> */
.L_x_11791:
[----:B------:R-:W-:-:S13]  /*19eb0*/  ISETP.NE.AND P0, PT, R5, 0x1, PT ;  /* 0x000000010500780c */ /* 0x000fda0003f05270 */
[----:B------:R-:W0:Y:S02]  /*19ec0*/  @P0 LDC.64 R8, c[0x0][0x9e8] ;  /* 0x00027a00ff080b82 */ /* 0x000e240000000a00 */
[----:B0-----:R-:W-:-:S05]  /*19ed0*/  @P0 IMAD.HI.U32 R8, R4, R8, RZ ;  /* 0x0000000804080227 */ /* 0x001fca00078e00ff */
[----:B------:R-:W-:-:S07]  /*19ee0*/  @P0 SHF.R.U32.HI R4, RZ, R9, R8 ;  /* 0x00000009ff040219 */ /* 0x000fce0000011608 */
.L_x_11792:
[----:B------:R-:W-:Y:S05]  /*19ef0*/  BSYNC B0 ;  /* 0x0000000000007941 */ /* 0x000fea0003800000 */
.L_x_11790:
[----:B------:R-:W-:-:S05]  /*19f00*/  IMAD R4, R4, R5, R5 ;  /* 0x0000000504047224 */ /* 0x000fca00078e0205 */
[----:B------:R-:W-:-:S07]  /*19f10*/  VIMNMX R11, R11, R4, PT ;  /* 0x000000040b0b7248 */ /* 0x000fce0003fe0100 */
.L_x_11789:
        /* <DEDUP_REMOVED lines=15> */
.L_x_11795:
[----:B------:R-:W-:-:S13]  /*1a010*/  ISETP.NE.AND P0, PT, R5, 0x1, PT ;  /* 0x000000010500780c */ /* 0x000fda0003f05270 */
[----:B------:R-:W0:Y:S02]  /*1a020*/  @P0 LDC.64 R8, c[0x0][0x9e8] ;  /* 0x00027a00ff080b82 */ /* 0x000e240000000a00 */
[----:B0-----:R-:W-:-:S04]  /*1a030*/  @P0 IMAD.HI.U32 R12, R4, R8, RZ ;  /* 0x00000008040c0227 */ /* 0x001fc800078e00ff */
[----:B------:R-:W-:Y:S01]  /*1a040*/  IMAD.MOV.U32 R8, RZ, RZ, R4 ;  /* 0x000000ffff087224 */ /* 0x000fe200078e0004 */
[----:B------:R-:W-:-:S07]  /*1a050*/  @P0 SHF.R.U32.HI R8, RZ, R9, R12 ;  /* 0x00000009ff080219 */ /* 0x000fce000001160c */
.L_x_11796:
[----:B------:R-:W-:Y:S05]  /*1a060*/  BSYNC B0 ;  /* 0x0000000000007941 */ /* 0x000fea0003800000 */
.L_x_11794:
[----:B------:R-:W-:-:S05]  /*1a070*/  IMAD R8, R8, R5, RZ ;  /* 0x0000000508087224 */ /* 0x000fca00078e02ff */
[----:B------:R-:W-:-:S07]  /*1a080*/  VIMNMX R7, R7, R8, !PT ;  /* 0x0000000807077248 */ /* 0x000fce0007fe0100 */
.L_x_11793:
        /* <DEDUP_REMOVED lines=8> */
[----:B------:R-:W-:Y:S02]  /*1a110*/  SHF.R.S32.HI R8, RZ, 0x7, R8 ;  /* 0x00000007ff087819 */ /* 0x000fe40000011408 */
[----:B------:R-:W-:Y:S02]  /*1a120*/  VIMNMX R5, RZ, R12, !PT ;  /* 0x0000000cff057248 */ /* 0x000fe40007fe0100 */
[----:B------:R-:W-:-:S03]  /*1a130*/  VIMNMX R7, R3, R8, PT ;  /* 0x0000000803077248 */ /* 0x000fc60003fe0100 */
[--C-:B------:R-:W-:Y:S02]  /*1a140*/  IMAD R5, R5, 0x80, -R10.reuse ;  /* 0x0000008005057824 */ /* 0x100fe400078e0a0a */
[----:B------:R-:W-:-:S03]  /*1a150*/  IMAD R7, R7, 0x80, -R10 ;  /* 0x0000008007077824 */ /* 0x000fc600078e0a0a */
[----:B------:R-:W-:Y:S02]  /*1a160*/  VIMNMX R5, RZ, R5, !PT ;  /* 0x00000005ff057248 */ /* 0x000fe40007fe0100 */
[----:B------:R-:W-:-:S04]  /*1a170*/  VIMNMX R6, R7, R6, PT ;  /* 0x0000000607067248 */ /* 0x000fc80003fe0100 */
[----:B------:R-:W-:-:S13]  /*1a180*/  ISETP.GT.AND P0, PT, R6, R5, PT ;  /* 0x000000050600720c */ /* 0x000fda0003f04270 */
[----:B------:R-:W-:Y:S01]  /*1a190*/  @P0 VIADD R7, R6, 0x7f ;  /* 0x0000007f06070836 */ /* 0x000fe20000000000 */
[----:B------:R-:W-:-:S04]  /*1a1a0*/  SHF.R.U32.HI R6, RZ, 0x7, R5 ;  /* 0x00000007ff067819 */ /* 0x000fc80000011605 */
        /* <DEDUP_REMOVED lines=8> */
[----:B------:R-:W-:Y:S02]  /*1a230*/  SEL R10, R19, RZ, !P1 ;  /* 0x000000ff130a7207 */ /* 0x000fe40004800000 */
[----:B0-----:R-:W-:-:S13]  /*1a240*/  ISETP.NE.AND P0, PT, R5, 0x1, PT ;  /* 0x000000010500780c */ /* 0x001fda0003f05270 */
[----:B------:R-:W0:Y:S08]  /*1a250*/  @P0 LDC R5, c[0x0][0x42c] ;  /* 0x00010b00ff050b82 */ /* 0x000e300000000800 */
[----:B------:R-:W2:Y:S01]  /*1a260*/  @P0 LDC R9, c[0x0][0x430] ;  /* 0x00010c00ff090b82 */ /* 0x000ea20000000800 */
[----:B0-----:R-:W-:-:S04]  /*1a270*/  @P0 IMAD.HI.U32 R8, R18, R5, RZ ;  /* 0x0000000512080227 */ /* 0x001fc800078e00ff */
[----:B------:R-:W-:Y:S01]  /*1a280*/  IMAD.MOV.U32 R5, RZ, RZ, R18 ;  /* 0x000000ffff057224 */ /* 0x000fe200078e0012 */
[----:B--2---:R-:W-:Y:S01]  /*1a290*/  @P0 SHF.R.U32.HI R5, RZ, R9, R8 ;  /* 0x00000009ff050219 */ /* 0x004fe20000011608 */
[----:B------:R-:W-:Y:S06]  /*1a2a0*/  BRA.DIV UR4, `(.L_x_11799) ;  /* 0x0000004e04707947 */ /* 0x000fec000b800000 */
.L_x_11955:
[----:B------:R-:W-:-:S03]  /*1a2b0*/  UMOV UR4, 0xffffffff ;  /* 0xffffffff00047882 */ /* 0x000fc60000000000 */
[----:B------:R-:W-:Y:S05]  /*1a2c0*/  BRA.DIV UR4, `(.L_x_11800) ;  /* 0x0000004e04987947 */ /* 0x000fea000b800000 */
[----:B------:R-:W-:-:S13]  /*1a2d0*/  ELECT P6, URZ, PT ;  /* 0x00000000003f782f */ /* 0x000fda00038c0000 */
.L_x_11958:
        /* <DEDUP_REMOVED lines=12> */
.L_x_11959:
[----:B------:R-:W-:Y:S05]  /*1a3a0*/  BSYNC B1 ;  /* 0x0000000000017941 */ /* 0x000fea0003800000 */
.L_x_11801:
[----:B------:R-:W-:Y:S04]  /*1a3b0*/  BSSY B1, `(.L_x_11803) ;  /* 0x0000037000017945 */ /* 0x000fe80003800000 */
[----:B------:R-:W-:Y:S05]  /*1a3c0*/  @!P6 BRA `(.L_x_11804) ;  /* 0x0000000000d4e947 */ /* 0x000fea0003800000 */
[----:B0-----:R-:W-:Y:S01]  /*1a3d0*/  IMAD R9, R25, 0x8, R8 ;  /* 0x0000000819097824 */ /* 0x001fe200078e0208 */
[----:B------:R-:W-:-:S04]  /*1a3e0*/  SHF.L.U32 R12, R26, 0x1f, RZ ;  /* 0x0000001f1a0c7819 */ /* 0x000fc800000006ff */
[----:B------:R-:W0:Y:S02]  /*1a3f0*/  SYNCS.PHASECHK.TRANS64.TRYWAIT P0, [R9+URZ+0x168a0], R12 ;  /* 0x0168a00c090075a7 */ /* 0x000e24000800017f */
[----:B0-----:R-:W-:Y:S05]  /*1a400*/  @!P0 BRA `(.L_x_11805) ;  /* 0x0000004c007c8947 */ /* 0x001fea0003800000 */
.L_x_11960:
        /* <DEDUP_REMOVED lines=9> */
.L_x_11806:
[----:B------:R-:W-:Y:S01]  /*1a4a0*/  IMAD R11, R25, 0x4000, R8 ;  /* 0x00004000190b7824 */ /* 0x000fe200078e0208 */
[----:B------:R-:W-:Y:S01]  /*1a4b0*/  R2UR UR9, R9 ;  /* 0x00000000090972ca */ /* 0x000fe200000e0000 */
[----:B------:R-:W-:Y:S01]  /*1a4c0*/  UIADD3 UR4, UP0, UR40, 0x570, URZ ;  /* 0x0000057028047890 */ /* 0x000fe2000ff1e03f */
[----:B------:R-:W-:Y:S01]  /*1a4d0*/  R2UR UR12, R5 ;  /* 0x00000000050c72ca */ /* 0x000fe200000e0000 */
[----:B------:R-:W-:Y:S01]  /*1a4e0*/  UMOV UR6, 0x0 ;  /* 0x0000000000067882 */ /* 0x000fe20000000000 */
[----:B------:R-:W-:Y:S01]  /*1a4f0*/  R2UR UR8, R11 ;  /* 0x000000000b0872ca */ /* 0x000fe200000e0000 */
[----:B------:R-:W-:Y:S01]  /*1a500*/  IMAD R11, R7, 0x80, R0 ;  /* 0x00000080070b7824 */ /* 0x000fe200078e0200 */
[----:B------:R-:W-:Y:S01]  /*1a510*/  R2UR UR13, R10 ;  /* 0x000000000a0d72ca */ /* 0x000fe200000e0000 */
[----:B------:R-:W-:Y:S02]  /*1a520*/  UIADD3.X UR5, URZ, UR41, URZ, UP0, !UPT ;  /* 0x000000293f057290 */ /* 0x000fe400087fe43f */
[----:B------:R-:W-:Y:S01]  /*1a530*/  VIADD R11, R11, 0xffffff80 ;  /* 0xffffff800b0b7836 */ /* 0x000fe20000000000 */
[----:B------:R-:W-:Y:S01]  /*1a540*/  UMOV UR7, 0x12f00000 ;  /* 0x12f0000000077882 */ /* 0x000fe20000000000 */
[----:B------:R-:W-:-:S02]  /*1a550*/  UMOV UR10, URZ ;  /* 0x0000003f000a7c82 */ /* 0x000fc40008000000 */
[----:B------:R-:W-:Y:S01]  /*1a560*/  UIADD3 UR9, UR9, 0x16890, URZ ;  /* 0x0001689009097890 */ /* 0x000fe2000fffe03f */
[----:B------:R-:W-:-:S03]  /*1a570*/  R2UR UR11, R11 ;  /* 0x000000000b0b72ca */ /* 0x000fc600000e0000 */
[----:B------:R-:W-:-:S10]  /*1a580*/  UIADD3 UR8, UR8, 0xe400, URZ ;  /* 0x0000e40008087890 */ /* 0x000fd4000fffe03f */
[----:B------:R3:W-:Y:S01]  /*1a590*/  UTMALDG.4D [UR8], [UR4], desc[UR6] ;  /* 0x00000608040075b4 */ /* 0x0007e20008019000 */
[----:B------:R-:W4:Y:S02]  /*1a5a0*/  SYNCS.PHASECHK.TRANS64.TRYWAIT P0, [R9+URZ+0x168c0], R12 ;  /* 0x0168c00c090075a7 */ /* 0x000f24000800017f */
[----:B---34-:R-:W-:Y:S05]  /*1a5b0*/  @!P0 BRA `(.L_x_11807) ;  /* 0x0000004c00248947 */ /* 0x018fea0003800000 */
.L_x_11961:
[----:B------:R-:W-:Y:S01]  /*1a5c0*/  IMAD.SHL.U32 R13, R25, 0x2000, RZ ;  /* 0x00002000190d7824 */ /* 0x000fe200078e00ff */
[----:B------:R-:W-:Y:S06]  /*1a5d0*/  @P1 BRA `(.L_x_11808) ;  /* 0x0000000000141947 */ /* 0x000fec0003800000 */
[----:B------:R-:W-:Y:S01]  /*1a5e0*/  ISETP.NE.AND P0, PT, R28, RZ, PT ;  /* 0x000000ff1c00720c */ /* 0x000fe20003f05270 */
[----:B0--3--:R-:W-:-:S04]  /*1a5f0*/  IMAD.MOV.U32 R12, RZ, RZ, 0x4000 ;  /* 0x00004000ff0c7424 */ /* 0x009fc800078e00ff */
[----:B------:R4:W-:Y:S08]  /*1a600*/  SYNCS.ARRIVE.TRANS64 RZ, [R9+URZ+0x168b0], R12 ;  /* 0x0168b00c09ff79a7 */ /* 0x0009f0000800003f */
[----:B------:R-:W-:Y:S05]  /*1a610*/  @!P0 BRA `(.L_x_11808) ;  /* 0x0000000000048947 */ /* 0x000fea0003800000 */
[----:B------:R-:W-:Y:S01]  /*1a620*/  BPT.TRAP 0x1 ;  /* 0x000000040000795c */ /* 0x000fe20000300000 */
.L_x_11808:
        /* <DEDUP_REMOVED lines=11> */
[----:B------:R-:W-:-:S04]  /*1a6e0*/  UIADD3 UR9, UR9, 0x168b0, URZ ;  /* 0x000168b009097890 */ /* 0x000fc8000fffe03f */
[----:B------:R-:W-:-:S09]  /*1a6f0*/  UIADD3 UR8, UR8, 0x400, URZ ;  /* 0x0000040008087890 */ /* 0x000fd2000fffe03f */
[----:B------:R0:W-:Y:S02]  /*1a700*/  UTMALDG.4D [UR8], [UR4], desc[UR6] ;  /* 0x00000608040075b4 */ /* 0x0001e40008019000 */
[----:B0-----:R-:W-:Y:S01]  /*1a710*/  NOP ;  /* 0x0000000000007918 */ /* 0x001fe20000000000 */
.L_x_11804:
[----:B------:R-:W-:Y:S05]  /*1a720*/  BSYNC B1 ;  /* 0x0000000000017941 */ /* 0x000fea0003800000 */
.L_x_11803:
[----:B------:R-:W-:Y:S01]  /*1a730*/  VIADD R25, R25, 0x1 ;  /* 0x0000000119197836 */ /* 0x000fe20000000000 */
[----:B------:R-:W-:Y:S01]  /*1a740*/  PLOP3.LUT P2, PT, PT, PT, PT, 0x8, 0x0 ;  /* 0x000000000000781c */ /* 0x000fe20003f4e170 */
[----:B------:R-:W-:-:S03]  /*1a750*/  VIADD R7, R7, 0xfffffffe ;  /* 0xfffffffe07077836 */ /* 0x000fc60000000000 */
[----:B------:R-:W-:-:S04]  /*1a760*/  ISETP.NE.AND P0, PT, R25, 0x2, PT ;  /* 0x000000021900780c */ /* 0x000fc80003f05270 */
[----:B------:R-:W-:Y:S02]  /*1a770*/  SEL R25, R25, RZ, P0 ;  /* 0x000000ff19197207 */ /* 0x000fe40000000000 */
[----:B0-234-:R-:W-:Y:S02]  /*1a780*/  SEL R9, RZ, 0x1, P0 ;  /* 0x00000001ff097807 */ /* 0x01dfe40000000000 */
[----:B------:R-:W-:Y:S02]  /*1a790*/  ISETP.GE.AND P0, PT, R7, R6, PT ;  /* 0x000000060700720c */ /* 0x000fe40003f06270 */
[----:B------:R-:W-:-:S11]  /*1a7a0*/  LOP3.LUT R26, R26, R9, RZ, 0x3c, !PT ;  /* 0x000000091a1a7212 */ /* 0x000fd600078e3cff */
[----:B------:R-:W-:Y:S05]  /*1a7b0*/  @!P0 BRA `(.L_x_11798) ;  /* 0x0000000000fc8947 */ /* 0x000fea0003800000 */
.L_x_11815:
[----:B------:R-:W-:Y:S05]  /*1a7c0*/  YIELD ;  /* 0x0000000000007946 */ /* 0x000fea0003800000 */
[----:B------:R-:W-:Y:S04]  /*1a7d0*/  BSSY B1, `(.L_x_11809) ;  /* 0x0000034000017945 */ /* 0x000fe80003800000 */
[----:B------:R-:W-:Y:S05]  /*1a7e0*/  @!P6 BRA `(.L_x_11810) ;  /* 0x0000000000c8e947 */ /* 0x000fea0003800000 */
[----:B------:R-:W-:Y:S01]  /*1a7f0*/  IMAD R12, R25, 0x8, R8 ;  /* 0x00000008190c7824 */ /* 0x000fe200078e0208 */
[----:B------:R-:W-:-:S04]  /*1a800*/  SHF.L.U32 R9, R26, 0x1f, RZ ;  /* 0x0000001f1a097819 */ /* 0x000fc800000006ff */
[----:B------:R-:W0:Y:S02]  /*1a810*/  SYNCS.PHASECHK.TRANS64.TRYWAIT P0, [R12+URZ+0x168a0], R9 ;  /* 0x0168a0090c0075a7 */ /* 0x000e24000800017f */
[----:B0-----:R-:W-:Y:S05]  /*1a820*/  @!P0 BRA `(.L_x_11811) ;  /* 0x00000048009c8947 */ /* 0x001fea0003800000 */
.L_x_11962:
        /* <DEDUP_REMOVED lines=9> */
.L_x_11812:
[----:B--2---:R-:W-:Y:S01]  /*1a8c0*/  IMAD R11, R25, 0x4000, R8 ;  /* 0x00004000190b7824 */ /* 0x004fe200078e0208 */
        /* <DEDUP_REMOVED lines=16> */
.L_x_11963:
[----:B------:R-:W-:Y:S05]  /*1a9d0*/  @P0 BRA `(.L_x_11814) ;  /* 0x0000000000140947 */ /* 0x000fea0003800000 */
[----:B------:R-:W-:Y:S01]  /*1a9e0*/  ISETP.NE.AND P1, PT, R28, RZ, PT ;  /* 0x000000ff1c00720c */ /* 0x000fe20003f25270 */
[----:B0-2---:R-:W-:-:S04]  /*1a9f0*/  IMAD.MOV.U32 R9, RZ, RZ, 0x4000 ;  /* 0x00004000ff097424 */ /* 0x005fc800078e00ff */
[----:B------:R3:W-:Y:S08]  /*1aa00*/  SYNCS.ARRIVE.TRANS64 RZ, [R12+URZ+0x168b0], R9 ;  /* 0x0168b0090cff79a7 */ /* 0x0007f0000800003f */
[----:B------:R-:W-:Y:S05]  /*1aa10*/  @!P1 BRA `(.L_x_11814) ;  /* 0x0000000000049947 */ /* 0x000fea0003800000 */
[----:B------:R-:W-:Y:S01]  /*1aa20*/  BPT.TRAP 0x1 ;  /* 0x000000040000795c */ /* 0x000fe20000300000 */
.L_x_11814:
        /* <DEDUP_REMOVED lines=14> */
.L_x_11810:
[----:B------:R-:W-:Y:S05]  /*1ab10*/  BSYNC B1 ;  /* 0x0000000000017941 */ /* 0x000fea0003800000 */
.L_x_11809:
[----:B------:R-:W-:-:S05]  /*1ab20*/  VIADD R25, R25, 0x1 ;  /* 0x0000000119197836 */ /* 0x000fca0000000000 */
[----:B------:R-:W-:-:S04]  /*1ab30*/  ISETP.NE.AND P0, PT, R25, 0x2, PT ;  /* 0x000000021900780c */ /* 0x000fc80003f05270 */
[----:B0-23--:R-:W-:Y:S02]  /*1ab40*/  SEL R9, RZ, 0x1, P0 ;  /* 0x00000001ff097807 */ /* 0x00dfe40000000000 */
[----:B------:R-:W-:Y:S02]  /*1ab50*/  SEL R25, R25, RZ, P0 ;  /* 0x000000ff19197207 */ /* 0x000fe40000000000 */
[C---:B------:R-:W-:Y:S02]  /*1ab60*/  ISETP.GT.AND P0, PT, R7.reuse, R6, PT ;  /* 0x000000060700720c */ /* 0x040fe40003f04270 */
[----:B------:R-:W-:Y:S01]  /*1ab70*/  LOP3.LUT R26, R26, R9, RZ, 0x3c, !PT ;  /* 0x000000091a1a7212 */ /* 0x000fe200078e3cff */
[----:B------:R-:W-:-:S04]  /*1ab80*/  VIADD R9, R7, 0xffffffff ;  /* 0xffffffff07097836 */ /* 0x000fc80000000000 */
[----:B------:R-:W-:-:S06]  /*1ab90*/  IMAD.MOV.U32 R7, RZ, RZ, R9 ;  /* 0x000000ffff077224 */ /* 0x000fcc00078e0009 */
[----:B------:R-:W-:Y:S05]  /*1aba0*/  @P0 BRA `(.L_x_11815) ;  /* 0xfffffffc00040947 */ /* 0x000fea000383ffff */
.L_x_11798:
[----:B------:R-:W-:Y:S05]  /*1abb0*/  BSYNC B0 ;  /* 0x0000000000007941 */ /* 0x000fea0003800000 */
.L_x_11797:
        /* <DEDUP_REMOVED lines=17> */
.L_x_11818:
[----:B------:R-:W-:-:S13]  /*1acd0*/  ISETP.NE.AND P1, PT, R7, 0x1, PT ;  /* 0x000000010700780c */ /* 0x000fda0003f25270 */
[----:B------:R-:W0:Y:S02]  /*1ace0*/  @P1 LDC.64 R8, c[0x0][0x9e8] ;  /* 0x00027a00ff081b82 */ /* 0x000e240000000a00 */
[----:B0-----:R-:W-:-:S05]  /*1acf0*/  @P1 IMAD.HI.U32 R8, R0, R8, RZ ;  /* 0x0000000800081227 */ /* 0x001fca00078e00ff */
[----:B------:R-:W-:-:S07]  /*1ad00*/  @P1 SHF.R.U32.HI R0, RZ, R9, R8 ;  /* 0x00000009ff001219 */ /* 0x000fce0000011608 */
.L_x_11819:
[----:B------:R-:W-:Y:S05]  /*1ad10*/  BSYNC B0 ;  /* 0x0000000000007941 */ /* 0x000fea0003800000 */
.L_x_11817:
[----:B------:R-:W-:-:S05]  /*1ad20*/  IMAD R5, R0, R7, R7 ;  /* 0x0000000700057224 */ /* 0x000fca00078e0207 */
[----:B------:R-:W-:-:S07]  /*1ad30*/  VIMNMX R6, R6, R5, PT ;  /* 0x0000000506067248 */ /* 0x000fce0003fe0100 */
.L_x_11816:
[----:B------:R-:W-:Y:S01]  /*1ad40*/  VIADD R6, R6, 0x7f ;  /* 0x0000007f06067836 */ /* 0x000fe20000000000 */
[----:B------:R-:W-:-:S04]  /*1ad50*/  ULDC UR4, c[0x0][0x9dc] ;  /* 0x0002770000047ab9 */ /* 0x000fc80000000800 */
[----:B------:R-:W-:-:S04]  /*1ad60*/  SHF.R.S32.HI R5, RZ, 0x1f, R6 ;  /* 0x0000001fff057819 */ /* 0x000fc80000011406 */
[----:B------:R-:W-:-:S04]  /*1ad70*/  LEA.HI R5, R5, R6, RZ, 0x7 ;  /* 0x0000000605057211 */ /* 0x000fc800078f38ff */
[----:B------:R-:W-:-:S04]  /*1ad80*/  SHF.R.S32.HI R0, RZ, 0x7, R5 ;  /* 0x00000007ff007819 */ /* 0x000fc80000011405 */
[----:B------:R-:W-:Y:S01]  /*1ad90*/  VIMNMX R8, R3, R0, PT ;  /* 0x0000000003087248 */ /* 0x000fe20003fe0100 */
[----:B------:R-:W-:-:S04]  /*1ada0*/  VIADD R0, R4, -UR4 ;  /* 0x8000000404007c36 */ /* 0x000fc80008000000 */
[----:B------:R0:W-:Y:S01]  /*1adb0*/  STL [R1], R8 ;  /* 0x0000000801007387 */ /* 0x0001e20000100800 */
        /* <DEDUP_REMOVED lines=11> */
.L_x_11822:
[----:B------:R-:W-:-:S13]  /*1ae70*/  ISETP.NE.AND P0, PT, R7, 0x1, PT ;  /* 0x000000010700780c */ /* 0x000fda0003f05270 */
[----:B------:R-:W2:Y:S02]  /*1ae80*/  @P0 LDC.64 R2, c[0x0][0x9e8] ;  /* 0x00027a00ff020b82 */ /* 0x000ea40000000a00 */
[----:B--2---:R-:W-:-:S05]  /*1ae90*/  @P0 IMAD.HI.U32 R2, R4, R2, RZ ;  /* 0x0000000204020227 */ /* 0x004fca00078e00ff */
[----:B------:R-:W-:-:S07]  /*1aea0*/  @P0 SHF.R.U32.HI R4, RZ, R3, R2 ;  /* 0x00000003ff040219 */ /* 0x000fce0000011602 */
.L_x_11823:
[----:B------:R-:W-:Y:S05]  /*1aeb0*/  BSYNC B0 ;  /* 0x0000000000007941 */ /* 0x000fea0003800000 */
.L_x_11821:
[----:B------:R-:W-:-:S05]  /*1aec0*/  IMAD R7, R4, R7, RZ ;  /* 0x0000000704077224 */ /* 0x000fca00078e02ff */
[----:B------:R-:W-:-:S07]  /*1aed0*/  VIMNMX R0, R0, R7, !PT ;  /* 0x0000000700007248 */ /* 0x000fce0007fe0100 */
.L_x_11820:
        /* <DEDUP_REMOVED lines=22> */
.L_x_11825:
[----:B------:R-:W2:Y:S01]  /*1b040*/  S2R R0, SR_CgaCtaId ;  /* 0x0000000000007919 */ /* 0x000ea20000008800 */
[----:B------:R-:W-:-:S04]  /*1b050*/  MOV R27, 0x400 ;  /* 0x00000400001b7802 */ /* 0x000fc80000000f00 */
[----:B--2---:R-:W-:-:S05]  /*1b060*/  LEA R27, R0, R27, 0x18 ;  /* 0x0000001b001b7211 */ /* 0x004fca00078ec0ff */
        /* <DEDUP_REMOVED lines=8> */
[----:B------:R-:W2:Y:S01]  /*1b0f0*/  LDC.64 R2, c[0x4][R2] ;  /* 0x0100000002027b82 */ /* 0x000ea20000000a00 */
[----:B------:R-:W-:Y:S02]  /*1b100*/  IMAD.U32 R5, RZ, RZ, UR7 ;  /* 0x00000007ff057e24 */ /* 0x000fe4000f8e00ff */
[----:B------:R-:W-:Y:S02]  /*1b110*/  IMAD.U32 R6, RZ, RZ, UR8 ;  /* 0x00000008ff067e24 */ /* 0x000fe4000f8e00ff */
[----:B------:R-:W-:-:S02]  /*1b120*/  IMAD.U32 R7, RZ, RZ, UR9 ;  /* 0x00000009ff077e24 */ /* 0x000fc4000f8e00ff */
[----:B------:R-:W-:Y:S02]  /*1b130*/  IMAD.U32 R10, RZ, RZ, UR4 ;  /* 0x00000004ff0a7e24 */ /* 0x000fe4000f8e00ff */
[----:B------:R-:W-:Y:S02]  /*1b140*/  IMAD.U32 R11, RZ, RZ, UR5 ;  /* 0x00000005ff0b7e24 */ /* 0x000fe4000f8e00ff */
[----:B0-----:R-:W-:Y:S02]  /*1b150*/  IMAD.MOV.U32 R8, RZ, RZ, 0x70 ;  /* 0x00000070ff087424 */ /* 0x001fe400078e00ff */
[----:B------:R-:W-:Y:S02]  /*1b160*/  IMAD.MOV.U32 R12, RZ, RZ, 0x1 ;  /* 0x00000001ff0c7424 */ /* 0x000fe400078e00ff */
[----:B------:R-:W-:-:S07]  /*1b170*/  IMAD.MOV.U32 R13, RZ, RZ, RZ ;  /* 0x000000ffff0d7224 */ /* 0x000fce00078e00ff */
[----:B------:R-:W-:-:S07]  /*1b180*/  LEPC R20, `(.L_x_11827) ;  /* 0x000000001014794e */ /* 0x000fce0000000000 */
[----:B-12---:R-:W-:Y:S05]  /*1b190*/  CALL.ABS.NOINC R2 ;  /* 0x0000000002007343 */ /* 0x006fea0003c00000 */
.L_x_11827:
[----:B------:R-:W-:-:S05]  /*1b1a0*/  VIADD R0, R27, 0x400 ;  /* 0x000004001b007836 */ /* 0x000fca0000000000 */
        /* <DEDUP_REMOVED lines=9> */
[----:B------:R-:W-:Y:S02]  /*1b240*/  IMAD.U32 R6, RZ, RZ, UR8 ;  /* 0x00000008ff067e24 */ /* 0x000fe4000f8e00ff */
[----:B------:R-:W-:-:S02]  /*1b250*/  IMAD.U32 R7, RZ, RZ, UR9 ;  /* 0x00000009ff077e24 */ /* 0x000fc4000f8e00ff */
[----:B------:R-:W-:Y:S02]  /*1b260*/  IMAD.U32 R10, RZ, RZ, UR4 ;  /* 0x00000004ff0a7e24 */ /* 0x000fe4000f8e00ff */
[----:B------:R-:W-:Y:S02]  /*1b270*/  IMAD.U32 R11, RZ, RZ, UR5 ;  /* 0x00000005ff0b7e24 */ /* 0x000fe4000f8e00ff */
[----:B0-----:R-:W-:Y:S02]  /*1b280*/  IMAD.MOV.U32 R8, RZ, RZ, 0x70 ;  /* 0x00000070ff087424 */ /* 0x001fe400078e00ff */
[----:B------:R-:W-:Y:S02]  /*1b290*/  IMAD.MOV.U32 R12, RZ, RZ, 0x1 ;  /* 0x00000001ff0c7424 */ /* 0x000fe400078e00ff */
[----:B--2---:R-:W-:-:S07]  /*1b2a0*/  IMAD.MOV.U32 R13, RZ, RZ, RZ ;  /* 0x000000ffff0d7224 */ /* 0x004fce00078e00ff */
[----:B------:R-:W-:-:S07]  /*1b2b0*/  LEPC R20, `(.L_x_11829) ;  /* 0x000000001014794e */ /* 0x000fce0000000000 */
[----:B-1-3--:R-:W-:Y:S05]  /*1b2c0*/  CALL.ABS.NOINC R2 ;  /* 0x0000000002007343 */ /* 0x00afea0003c00000 */
.L_x_11829:
        /* <DEDUP_REMOVED lines=16> */
.L_x_11828:
[----:B------:R-:W2:Y:S01]  /*1b3d0*/  LDL.LU R20, [R1+0x8] ;  /* 0x0000080001147983 */ /* 0x000ea20000300800 */
[----:B------:R-:W-:Y:S01]  /*1b3e0*/  ULDC.64 UR4, c[0x0][0x9f8] ;  /* 0x00027e0000047ab9 */ /* 0x000fe20000000a00 */
[----:B------:R-:W3:Y:S01]  /*1b3f0*/  LDC R0, c[0x0][0x428] ;  /* 0x00010a00ff007b82 */ /* 0x000ee20000000800 */
[----:B------:R-:W-:Y:S01]  /*1b400*/  ISETP.NE.U32.AND P0, PT, RZ, UR4, PT ;  /* 0x00000004ff007c0c */ /* 0x000fe2000bf05070 */
[----:B------:R-:W-:-:S03]  /*1b410*/  IMAD.MOV.U32 R6, RZ, RZ, R19 ;  /* 0x000000ffff067224 */ /* 0x000fc600078e0013 */
[----:B------:R-:W-:Y:S01]  /*1b420*/  ISETP.NE.AND.EX P0, PT, RZ, UR5, PT, P0 ;  /* 0x00000005ff007c0c */ /* 0x000fe2000bf05300 */
[----:B------:R-:W-:-:S12]  /*1b430*/  ULDC.64 UR4, c[0x0][0xa00] ;  /* 0x0002800000047ab9 */ /* 0x000fd80000000a00 */
[----:B------:R-:W4:Y:S02]  /*1b440*/  @P0 LDC.64 R2, c[0x0][0x9f8] ;  /* 0x00027e00ff020b82 */ /* 0x000f240000000a00 */
[----:B----4-:R-:W-:-:S05]  /*1b450*/  @P0 IMAD.WIDE R2, R19, 0x4, R2 ;  /* 0x0000000413020825 */ /* 0x010fca00078e0202 */
[----:B------:R4:W5:Y:S01]  /*1b460*/  @P0 LDG.E R6, desc[UR38][R2.64] ;  /* 0x0000002602060981 */ /* 0x000962000c1e1900 */
[----:B---3--:R-:W-:Y:S01]  /*1b470*/  ISETP.NE.AND P0, PT, R0, 0x1, PT ;  /* 0x000000010000780c */ /* 0x008fe20003f05270 */
[----:B------:R-:W-:Y:S01]  /*1b480*/  IMAD.MOV.U32 R0, RZ, RZ, R18 ;  /* 0x000000ffff007224 */ /* 0x000fe200078e0012 */
[----:B------:R-:W-:-:S04]  /*1b490*/  ISETP.NE.AND P6, PT, R28, RZ, PT ;  /* 0x000000ff1c00720c */ /* 0x000fc80003fc5270 */
[----:B------:R-:W-:-:S07]  /*1b4a0*/  PLOP3.LUT P1, PT, P6, PT, PT, 0x8, 0x0 ;  /* 0x000000000000781c */ /* 0x000fce000372e170 */
[----:B------:R-:W3:Y:S02]  /*1b4b0*/  @P0 LDC R5, c[0x0][0x42c] ;  /* 0x00010b00ff050b82 */ /* 0x000ee40000000800 */
[----:B------:R-:W-:-:S05]  /*1b4c0*/  VOTEU.ALL UP1, P6 ;  /* 0x00000000003f7886 */ /* 0x000fca0003020000 */
[----:B------:R-:W-:Y:S01]  /*1b4d0*/  @!UP1 UIADD3 UR8, UP0, UR40, 0x270, URZ ;  /* 0x0000027028089890 */ /* 0x000fe2000ff1e03f */
[----:B------:R-:W0:Y:S03]  /*1b4e0*/  @P0 LDC R4, c[0x0][0x430] ;  /* 0x00010c00ff040b82 */ /* 0x000e260000000800 */
[----:B------:R-:W-:-:S03]  /*1b4f0*/  @!UP1 UIADD3.X UR9, URZ, UR41, URZ, UP0, !UPT ;  /* 0x000000293f099290 */ /* 0x000fc600087fe43f */
[----:B------:R-:W-:Y:S01]  /*1b500*/  VOTEU.ALL UP0, P6 ;  /* 0x00000000003f7886 */ /* 0x000fe20003000000 */
[----:B---3--:R-:W-:-:S05]  /*1b510*/  @P0 IMAD.HI.U32 R5, R18, R5, RZ ;  /* 0x0000000512050227 */ /* 0x008fca00078e00ff */
[----:B0-----:R-:W-:Y:S02]  /*1b520*/  @P0 SHF.R.U32.HI R0, RZ, R4, R5 ;  /* 0x00000004ff000219 */ /* 0x001fe40000011605 */
[----:B------:R-:W-:-:S04]  /*1b530*/  ISETP.NE.U32.AND P0, PT, RZ, UR4, PT ;  /* 0x00000004ff007c0c */ /* 0x000fc8000bf05070 */
[----:B------:R-:W-:-:S04]  /*1b540*/  ISETP.NE.AND.EX P0, PT, RZ, UR5, PT, P0 ;  /* 0x00000005ff007c0c */ /* 0x000fc8000bf05300 */
[----:B------:R-:W-:Y:S01]  /*1b550*/  SEL R9, R19, RZ, !P0 ;  /* 0x000000ff13097207 */ /* 0x000fe20004000000 */
[----:B--2-4-:R-:W-:-:S08]  /*1b560*/  IMAD R17, R17, 0xc0, R20 ;  /* 0x000000c011117824 */ /* 0x014fd000078e0214 */
.L_x_11830:
        /* <DEDUP_REMOVED lines=19> */
.L_x_11966:
[----:B------:R-:W-:Y:S01]  /*1b6a0*/  UMOV UR4, 0xffffffff ;  /* 0xffffffff00047882 */ /* 0x000fe20000000000 */
[----:B------:R-:W-:Y:S02]  /*1b6b0*/  SHF.R.S32.HI R12, RZ, 0x1f, R6 ;  /* 0x0000001fff0c7819 */ /* 0x000fe40000011406 */
[----:B------:R-:W-:Y:S05]  /*1b6c0*/  BRA.DIV UR4, `(.L_x_11832) ;  /* 0x0000003e04507947 */ /* 0x000fea000b800000 */
[----:B------:R-:W-:-:S13]  /*1b6d0*/  ELECT P6, URZ, PT ;  /* 0x00000000003f782f */ /* 0x000fda00038c0000 */
.L_x_11969:
        /* <DEDUP_REMOVED lines=21> */
.L_x_11834:
[----:B------:R-:W-:Y:S01]  /*1b830*/  IMAD R5, R22, 0x8, R27 ;  /* 0x0000000816057824 */ /* 0x000fe200078e021b */
[----:B------:R-:W-:-:S04]  /*1b840*/  SHF.L.U32 R4, R24, 0x1f, RZ ;  /* 0x0000001f18047819 */ /* 0x000fc800000006ff */
[----:B------:R-:W2:Y:S02]  /*1b850*/  SYNCS.PHASECHK.TRANS64.TRYWAIT P0, [R5+URZ+0x16840], R4 ;  /* 0x01684004050075a7 */ /* 0x000ea4000800017f */
[----:B--2---:R-:W-:Y:S05]  /*1b860*/  @!P0 BRA `(.L_x_11835) ;  /* 0x0000003c00088947 */ /* 0x004fea0003800000 */
.L_x_11970:
        /* <DEDUP_REMOVED lines=9> */
.L_x_11836:
[----:B0-2---:R-:W-:Y:S01]  /*1b900*/  IMAD R4, R22, 0x4000, R27 ;  /* 0x0000400016047824 */ /* 0x005fe200078e021b */
        /* <DEDUP_REMOVED lines=15> */
[----:B0-----:R-:W-:Y:S01]  /*1ba00*/  NOP ;  /* 0x0000000000007918 */ /* 0x001fe20000000000 */
.L_x_11833:
[----:B------:R-:W2:Y:S01]  /*1ba10*/  LDL.LU R5, [R1+0x4] ;  /* 0x0000040001057983 */ /* 0x000ea20000300800 */
[----:B------:R-:W-:Y:S05]  /*1ba20*/  WARPSYNC.ALL ;  /* 0x0000000000007948 */ /* 0x000fea0003800000 */
[----:B------:R-:W-:Y:S02]  /*1ba30*/  ELECT P0, URZ, PT ;  /* 0x00000000003f782f */ /* 0x000fe40003800000 */
[----:B------:R-:W-:Y:S01]  /*1ba40*/  R2UR UR9, R27 ;  /* 0x000000001b0972ca */ /* 0x000fe200000e0000 */
[----:B------:R-:W-:-:S10]  /*1ba50*/  UIADD3 UR4, UP0, UR40, 0x270, URZ ;  /* 0x0000027028047890 */ /* 0x000fd4000ff1e03f */
        /* <DEDUP_REMOVED lines=9> */
[----:B------:R-:W-:Y:S01]  /*1baf0*/  BAR.SYNC.DEFER_BLOCKING 0x8, 0x1a0 ;  /* 0x0206800000007b1d */ /* 0x000fe20000010000 */
[----:B------:R-:W-:-:S02]  /*1bb00*/  UIADD3 UR8, UR9, 0x8400, URZ ;  /* 0x0000840009087890 */ /* 0x000fc4000fffe03f */
[----:B------:R-:W-:-:S03]  /*1bb10*/  UIADD3 UR9, UR9, 0x16800, URZ ;  /* 0x0001680009097890 */ /* 0x000fc6000fffe03f */
[----:B------:R0:W-:Y:S06]  /*1bb20*/  @P0 SYNCS.ARRIVE.TRANS64 RZ, [R27+URZ+0x16800], R4 ;  /* 0x016800041bff09a7 */ /* 0x0001ec000800003f */
        /* <DEDUP_REMOVED lines=9> */
.L_x_11971:
[----:B------:R-:W-:Y:S05]  /*1bbc0*/  BSYNC B0 ;  /* 0x0000000000007941 */ /* 0x000fea0003800000 */
.L_x_11837:
[----:B------:R-:W2:Y:S01]  /*1bbd0*/  LDL R5, [R1] ;  /* 0x0000000001057983 */ /* 0x000ea20000100800 */
        /* <DEDUP_REMOVED lines=41> */
.L_x_11845:
[----:B0-----:R-:W-:Y:S01]  /*1be70*/  IMAD R3, R10, 0x8, R27 ;  /* 0x000000080a037824 */ /* 0x001fe200078e021b */
[----:B------:R-:W-:-:S04]  /*1be80*/  SHF.L.U32 R2, R14, 0x1f, RZ ;  /* 0x0000001f0e027819 */ /* 0x000fc800000006ff */
[----:B------:R-:W0:Y:S02]  /*1be90*/  SYNCS.PHASECHK.TRANS64.TRYWAIT P0, [R3+URZ+0x16840], R2 ;  /* 0x01684002030075a7 */ /* 0x000e24000800017f */
[----:B0-----:R-:W-:Y:S05]  /*1bea0*/  @!P0 BRA `(.L_x_11846) ;  /* 0x0000003400a08947 */ /* 0x001fea0003800000 */
.L_x_11972:
        /* <DEDUP_REMOVED lines=9> */
.L_x_11847:
        /* <DEDUP_REMOVED lines=19> */
[----:B------:R-:W2:Y:S02]  /*1c070*/  SYNCS.PHASECHK.TRANS64.TRYWAIT P0, [R2+URZ+0x60], R5 ;  /* 0x00006005020075a7 */ /* 0x000ea4000800017f */
[----:B0-2---:R-:W-:Y:S05]  /*1c080*/  @!P0 BRA `(.L_x_11848) ;  /* 0x00000034003c8947 */ /* 0x005fea0003800000 */
.L_x_11973:
[----:B------:R-:W-:Y:S05]  /*1c090*/  @P1 BRA `(.L_x_11849) ;  /* 0x0000000000181947 */ /* 0x000fea0003800000 */
[----:B------:R-:W-:Y:S01]  /*1c0a0*/  ISETP.NE.AND P0, PT, R28, RZ, PT ;  /* 0x000000ff1c00720c */ /* 0x000fe20003f05270 */
[----:B0-----:R-:W-:Y:S02]  /*1c0b0*/  IMAD R2, R22, 0x8, R27 ;  /* 0x0000000816027824 */ /* 0x001fe400078e021b */
[----:B------:R-:W-:-:S04]  /*1c0c0*/  IMAD.MOV.U32 R3, RZ, RZ, 0x4000 ;  /* 0x00004000ff037424 */ /* 0x000fc800078e00ff */
[----:B------:R2:W-:Y:S06]  /*1c0d0*/  SYNCS.ARRIVE.TRANS64 RZ, [R2+URZ+0x16850], R3 ;  /* 0x0168500302ff79a7 */ /* 0x0005ec000800003f */
[----:B------:R-:W-:Y:S05]  /*1c0e0*/  @!P0 BRA `(.L_x_11849) ;  /* 0x0000000000048947 */ /* 0x000fea0003800000 */
[----:B------:R-:W-:Y:S01]  /*1c0f0*/  BPT.TRAP 0x1 ;  /* 0x000000040000795c */ /* 0x000fe20000300000 */
.L_x_11849:
        /* <DEDUP_REMOVED lines=20> */
.L_x_11844:
[----:B------:R-:W-:Y:S05]  /*1c240*/  BSYNC B2 ;  /* 0x0000000000027941 */ /* 0x000fea0003800000 */
.L_x_11843:
[----:B------:R-:W2:Y:S01]  /*1c250*/  LDL R2, [R1] ;  /* 0x0000000001027983 */ /* 0x000ea20000100800 */
[----:B------:R-:W-:Y:S02]  /*1c260*/  IMAD.MOV.U32 R22, RZ, RZ, R10 ;  /* 0x000000ffff167224 */ /* 0x000fe400078e000a */
[----:B------:R-:W-:Y:S02]  /*1c270*/  IMAD.MOV.U32 R24, RZ, RZ, R14 ;  /* 0x000000ffff187224 */ /* 0x000fe400078e000e */
[----:B--2---:R-:W-:-:S07]  /*1c280*/  VIADD R9, R2, 0xfffffffd ;  /* 0xfffffffd02097836 */ /* 0x004fce0000000000 */
.L_x_11842:
[----:B------:R-:W-:Y:S05]  /*1c290*/  BSYNC B1 ;  /* 0x0000000000017941 */ /* 0x000fea0003800000 */
.L_x_11841:
[----:B------:R-:W2:Y:S01]  /*1c2a0*/  LDL.LU R2, [R1] ;  /* 0x0000000001027983 */ /* 0x000ea20000300800 */
[----:B------:R-:W-:Y:S01]  /*1c2b0*/  VIADD R13, R13, 0xfffffffe ;  /* 0xfffffffe0d0d7836 */ /* 0x000fe20000000000 */
[----:B--2---:R-:W-:-:S04]  /*1c2c0*/  LOP3.LUT R2, RZ, R2, RZ, 0x33, !PT ;  /* 0x00000002ff027212 */ /* 0x004fc800078e33ff */
[----:B------:R-:W-:-:S13]  /*1c2d0*/  ISETP.NE.AND P0, PT, R13, R2, PT ;  /* 0x000000020d00720c */ /* 0x000fda0003f05270 */
[----:B------:R-:W-:Y:S05]  /*1c2e0*/  @!P0 BRA `(.L_x_11840) ;  /* 0x0000000800ec8947 */ /* 0x000fea0003800000 */
[----:B------:R-:W-:-:S07]  /*1c2f0*/  IMAD.MOV.U32 R4, RZ, RZ, R8 ;  /* 0x000000ffff047224 */ /* 0x000fce00078e0008 */
.L_x_11864:
[----:B------:R-:W-:Y:S01]  /*1c300*/  VIADD R10, R22, 0x1 ;  /* 0x00000001160a7836 */ /* 0x000fe20000000000 */
[----:B------:R-:W-:Y:S05]  /*1c310*/  YIELD ;  /* 0x0000000000007946 */ /* 0x000fea0003800000 */
[----:B------:R-:W-:Y:S01]  /*1c320*/  ISETP.NE.AND P0, PT, R10, 0x2, PT ;  /* 0x000000020a00780c */ /* 0x000fe20003f05270 */
[----:B------:R-:W-:Y:S03]  /*1c330*/  BSSY B1, `(.L_x_11850) ;  /* 0x0000057000017945 */ /* 0x000fe60003800000 */
[----:B0-----:R-:W-:-:S02]  /*1c340*/  SEL R11, RZ, 0x1, P0 ;  /* 0x00000001ff0b7807 */ /* 0x001fc40000000000 */
[----:B------:R-:W-:Y:S02]  /*1c350*/  SEL R10, R10, RZ, P0 ;  /* 0x000000ff0a0a7207 */ /* 0x000fe40000000000 */
[----:B------:R-:W-:Y:S01]  /*1c360*/  LOP3.LUT R11, R24, R11, RZ, 0x3c, !PT ;  /* 0x0000000b180b7212 */ /* 0x000fe200078e3cff */
[----:B--2---:R-:W-:Y:S06]  /*1c370*/  @!P6 BRA `(.L_x_11851) ;  /* 0x000000040048e947 */ /* 0x004fec0003800000 */
        /* <DEDUP_REMOVED lines=23> */
.L_x_11852:
[----:B------:R-:W-:Y:S01]  /*1c4f0*/  IMAD R3, R10, 0x8, R27 ;  /* 0x000000080a037824 */ /* 0x000fe200078e021b */
[----:B------:R-:W-:-:S04]  /*1c500*/  SHF.L.U32 R2, R11, 0x1f, RZ ;  /* 0x0000001f0b027819 */ /* 0x000fc800000006ff */
[----:B------:R-:W2:Y:S02]  /*1c510*/  SYNCS.PHASECHK.TRANS64.TRYWAIT P0, [R3+URZ+0x16840], R2 ;  /* 0x01684002030075a7 */ /* 0x000ea4000800017f */
[----:B--2---:R-:W-:Y:S05]  /*1c520*/  @!P0 BRA `(.L_x_11853) ;  /* 0x0000003000288947 */ /* 0x004fea0003800000 */
.L_x_11974:
        /* <DEDUP_REMOVED lines=9> */
.L_x_11854:
        /* <DEDUP_REMOVED lines=21> */
.L_x_11975:
[----:B------:R-:W-:Y:S05]  /*1c710*/  @P0 BRA `(.L_x_11856) ;  /* 0x0000000000140947 */ /* 0x000fea0003800000 */
[----:B------:R-:W-:Y:S01]  /*1c720*/  ISETP.NE.AND P1, PT, R28, RZ, PT ;  /* 0x000000ff1c00720c */ /* 0x000fe20003f25270 */
[----:B------:R-:W-:-:S04]  /*1c730*/  IMAD.MOV.U32 R2, RZ, RZ, 0x4000 ;  /* 0x00004000ff027424 */ /* 0x000fc800078e00ff */
[----:B------:R2:W-:Y:S08]  /*1c740*/  SYNCS.ARRIVE.TRANS64 RZ, [R3+URZ+0x50], R2 ;  /* 0x0000500203ff79a7 */ /* 0x0005f0000800003f */
[----:B------:R-:W-:Y:S05]  /*1c750*/  @!P1 BRA `(.L_x_11856) ;  /* 0x0000000000049947 */ /* 0x000fea0003800000 */
[----:B------:R-:W-:Y:S01]  /*1c760*/  BPT.TRAP 0x1 ;  /* 0x000000040000795c */ /* 0x000fe20000300000 */
.L_x_11856:
        /* <DEDUP_REMOVED lines=18> */
[----:B---3--:R-:W-:Y:S01]  /*1c890*/  NOP ;  /* 0x0000000000007918 */ /* 0x008fe20000000000 */
.L_x_11851:
[----:B------:R-:W-:Y:S05]  /*1c8a0*/  BSYNC B1 ;  /* 0x0000000000017941 */ /* 0x000fea0003800000 */
.L_x_11850:
        /* <DEDUP_REMOVED lines=31> */
.L_x_11859:
[----:B--2---:R-:W-:Y:S01]  /*1caa0*/  IMAD R2, R22, 0x8, R27 ;  /* 0x0000000816027824 */ /* 0x004fe200078e021b */
[----:B------:R-:W-:-:S04]  /*1cab0*/  SHF.L.U32 R3, R24, 0x1f, RZ ;  /* 0x0000001f18037819 */ /* 0x000fc800000006ff */
[----:B------:R-:W2:Y:S02]  /*1cac0*/  SYNCS.PHASECHK.TRANS64.TRYWAIT P0, [R2+URZ+0x16840], R3 ;  /* 0x01684003020075a7 */ /* 0x000ea4000800017f */
[----:B--2---:R-:W-:Y:S05]  /*1cad0*/  @!P0 BRA `(.L_x_11860) ;  /* 0x0000002800e48947 */ /* 0x004fea0003800000 */
.L_x_11976:
        /* <DEDUP_REMOVED lines=9> */
.L_x_11861:
[----:B0-2---:R-:W-:Y:S01]  /*1cb70*/  VIADD R3, R27, 0x16800 ;  /* 0x000168001b037836 */ /* 0x005fe20000000000 */
[----:B------:R-:W-:Y:S01]  /*1cb80*/  R2UR UR11, R14 ;  /* 0x000000000e0b72ca */ /* 0x000fe200000e0000 */
[----:B------:R-:W-:Y:S01]  /*1cb90*/  UIADD3 UR6, UP0, UR40, 0x370, URZ ;  /* 0x0000037028067890 */ /* 0x000fe2000ff1e03f */
[----:B------:R-:W-:Y:S01]  /*1cba0*/  R2UR UR4, R23 ;  /* 0x00000000170472ca */ /* 0x000fe200000e0000 */
[----:B------:R-:W-:Y:S01]  /*1cbb0*/  IMAD R2, R22, 0x8, R3 ;  /* 0x0000000816027824 */ /* 0x000fe200078e0203 */
[----:B------:R-:W-:Y:S01]  /*1cbc0*/  R2UR UR12, R0 ;  /* 0x00000000000c72ca */ /* 0x000fe200000e0000 */
[----:B------:R-:W-:Y:S01]  /*1cbd0*/  UIADD3.X UR7, URZ, UR41, URZ, UP0, !UPT ;  /* 0x000000293f077290 */ /* 0x000fe200087fe43f */
[----:B-----5:R-:W-:Y:S01]  /*1cbe0*/  R2UR UR13, R4 ;  /* 0x00000000040d72ca */ /* 0x020fe200000e0000 */
[----:B------:R-:W-:Y:S01]  /*1cbf0*/  UMOV UR5, 0x14f00000 ;  /* 0x14f0000000057882 */ /* 0x000fe20000000000 */
[----:B------:R-:W-:Y:S01]  /*1cc00*/  R2UR UR9, R2 ;  /* 0x00000000020972ca */ /* 0x000fe200000e0000 */
[----:B------:R-:W-:Y:S01]  /*1cc10*/  IMAD R2, R22, 0x4000, R27 ;  /* 0x0000400016027824 */ /* 0x000fe200078e021b */
[----:B------:R-:W-:Y:S01]  /*1cc20*/  SHF.L.U32 R11, R11, 0x1f, RZ ;  /* 0x0000001f0b0b7819 */ /* 0x000fe200000006ff */
[----:B------:R-:W-:-:S03]  /*1cc30*/  UMOV UR10, URZ ;  /* 0x0000003f000a7c82 */ /* 0x000fc60008000000 */
[----:B------:R-:W-:Y:S01]  /*1cc40*/  R2UR UR8, R2 ;  /* 0x00000000020872ca */ /* 0x000fe200000e0000 */
[----:B------:R-:W-:Y:S01]  /*1cc50*/  ULEA UR11, UR11, UR4, 0x7 ;  /* 0x000000040b0b7291 */ /* 0x000fe2000f8e383f */
[----:B------:R-:W-:Y:S02]  /*1cc60*/  IMAD R2, R10, 0x8, R3 ;  /* 0x000000080a027824 */ /* 0x000fe400078e0203 */
[----:B------:R-:W-:-:S03]  /*1cc70*/  UMOV UR4, 0x0 ;  /* 0x0000000000047882 */ /* 0x000fc60000000000 */
[----:B------:R-:W-:-:S06]  /*1cc80*/  UIADD3 UR9, UR9, 0x30, URZ ;  /* 0x0000003009097890 */ /* 0x000fcc000fffe03f */
[----:B------:R-:W-:-:S09]  /*1cc90*/  UIADD3 UR8, UR8, 0xe400, URZ ;  /* 0x0000e40008087890 */ /* 0x000fd2000fffe03f */
[----:B------:R0:W-:Y:S01]  /*1cca0*/  UTMALDG.4D [UR8], [UR6], desc[UR4] ;  /* 0x00000408060075b4 */ /* 0x0001e20008019000 */
[----:B------:R-:W2:Y:S02]  /*1ccb0*/  SYNCS.PHASECHK.TRANS64.TRYWAIT P1, [R2+URZ+0x60], R11 ;  /* 0x0000600b020075a7 */ /* 0x000ea4000802017f */
[----:B0-2---:R-:W-:Y:S05]  /*1ccc0*/  @!P1 BRA `(.L_x_11862) ;  /* 0x00000028007c9947 */ /* 0x005fea0003800000 */
.L_x_11977:
[----:B------:R-:W-:Y:S05]  /*1ccd0*/  @P0 BRA `(.L_x_11863) ;  /* 0x0000000000140947 */ /* 0x000fea0003800000 */
[----:B------:R-:W-:Y:S01]  /*1cce0*/  ISETP.NE.AND P1, PT, R28, RZ, PT ;  /* 0x000000ff1c00720c */ /* 0x000fe20003f25270 */
[----:B------:R-:W-:-:S04]  /*1ccf0*/  IMAD.MOV.U32 R3, RZ, RZ, 0x4000 ;  /* 0x00004000ff037424 */ /* 0x000fc800078e00ff */
[----:B------:R2:W-:Y:S08]  /*1cd00*/  SYNCS.ARRIVE.TRANS64 RZ, [R2+URZ+0x50], R3 ;  /* 0x0000500302ff79a7 */ /* 0x0005f0000800003f */
[----:B------:R-:W-:Y:S05]  /*1cd10*/  @!P1 BRA `(.L_x_11863) ;  /* 0x0000000000049947 */ /* 0x000fea0003800000 */
[----:B------:R-:W-:Y:S01]  /*1cd20*/  BPT.TRAP 0x1 ;  /* 0x000000040000795c */ /* 0x000fe20000300000 */
.L_x_11863:
        /* <DEDUP_REMOVED lines=19> */
.L_x_11858:
[----:B------:R-:W-:Y:S05]  /*1ce60*/  BSYNC B1 ;  /* 0x0000000000017941 */ /* 0x000fea0003800000 */
.L_x_11857:
[----:B------:R-:W-:Y:S01]  /*1ce70*/  ISETP.GT.AND P0, PT, R13, R29, PT ;  /* 0x0000001d0d00720c */ /* 0x000fe20003f04270 */
[----:B------:R-:W-:-:S12]  /*1ce80*/  VIADD R9, R9, 0xfffffffe ;  /* 0xfffffffe09097836 */ /* 0x000fd80000000000 */
[----:B------:R-:W-:Y:S05]  /*1ce90*/  @P0 BRA `(.L_x_11864) ;  /* 0xfffffff400180947 */ /* 0x000fea000383ffff */
.L_x_11840:
[----:B------:R-:W-:Y:S05]  /*1cea0*/  BSYNC B0 ;  /* 0x0000000000007941 */ /* 0x000fea0003800000 */
.L_x_11839:
[----:B------:R-:W-:Y:S01]  /*1ceb0*/  ISETP.NE.AND P0, PT, R28, RZ, PT ;  /* 0x000000ff1c00720c */ /* 0x000fe20003f05270 */
[----:B------:R-:W-:-:S12]  /*1cec0*/  BSSY B0, `(.L_x_11865) ;  /* 0x000000e000007945 */ /* 0x000fd80003800000 */
[----:B------:R-:W-:Y:S05]  /*1ced0*/  @P0 BRA `(.L_x_11866) ;  /* 0x0000000000300947 */ /* 0x000fea0003800000 */
[----:B------:R-:W3:Y:S01]  /*1cee0*/  S2R R9, SR_LANEID ;  /* 0x0000000000097919 */ /* 0x000ee20000000000 */
[----:B------:R-:W-:Y:S01]  /*1cef0*/  VOTEU.ANY UR4, UPT, PT ;  /* 0x0000000000047886 */ /* 0x000fe200038e0100 */
[----:B0-2---:R-:W0:Y:S01]  /*1cf00*/  LDC.64 R2, c[0x0][0xc38] ;  /* 0x00030e00ff027b82 */ /* 0x005e220000000a00 */
[----:B------:R-:W3:Y:S08]  /*1cf10*/  FLO.U32 R4, UR4 ;  /* 0x0000000400047d00 */ /* 0x000ef000080e0000 */
[----:B------:R-:W0:Y:S01]  /*1cf20*/  POPC R5, UR4 ;  /* 0x0000000400057d09 */ /* 0x000e220008000000 */
[----:B---3--:R-:W-:-:S13]  /*1cf30*/  ISETP.EQ.U32.AND P0, PT, R4, R9, PT ;  /* 0x000000090400720c */ /* 0x008fda0003f02070 */
[----:B0-----:R-:W2:Y:S01]  /*1cf40*/  @P0 ATOMG.E.ADD.STRONG.GPU PT, R3, desc[UR38][R2.64], R5 ;  /* 0x00000005020309a8 */ /* 0x001ea200081ee1e6 */
[----:B------:R-:W0:Y:S02]  /*1cf50*/  S2R R6, SR_LTMASK ;  /* 0x0000000000067919 */ /* 0x000e240000003900 */
[----:B0-----:R-:W-:-:S04]  /*1cf60*/  LOP3.LUT R6, R6, UR4, RZ, 0xc0, !PT ;  /* 0x0000000406067c12 */ /* 0x001fc8000f8ec0ff */
[----:B------:R-:W0:Y:S01]  /*1cf70*/  POPC R9, R6 ;  /* 0x0000000600097309 */ /* 0x000e220000000000 */
[----:B--2---:R-:W0:Y:S02]  /*1cf80*/  SHFL.IDX PT, R4, R3, R4, 0x1f ;  /* 0x00001f0403047589 */ /* 0x004e2400000e0000 */
[----:B0-----:R-:W-:-:S07]  /*1cf90*/  IADD3 R16, R4, UR37, R9 ;  /* 0x0000002504107c10 */ /* 0x001fce000fffe009 */
.L_x_11866:
[----:B------:R-:W-:Y:S05]  /*1cfa0*/  BSYNC B0 ;  /* 0x0000000000007941 */ /* 0x000fea0003800000 */
.L_x_11865:
[----:B------:R-:W-:Y:S04]  /*1cfb0*/  BSSY B0, `(.L_x_11867) ;  /* 0x0000020000007945 */ /* 0x000fe80003800000 */
[----:B------:R-:W-:Y:S05]  /*1cfc0*/  @!P6 BRA `(.L_x_11868) ;  /* 0x000000000078e947 */ /* 0x000fea0003800000 */
[----:B--2---:R-:W-:Y:S01]  /*1cfd0*/  IMAD R3, R22, 0x8, R27 ;  /* 0x0000000816037824 */ /* 0x004fe200078e021b */
[----:B0-----:R-:W-:-:S04]  /*1cfe0*/  SHF.L.U32 R2, R24, 0x1f, RZ ;  /* 0x0000001f18027819 */ /* 0x001fc800000006ff */
[----:B------:R-:W0:Y:S02]  /*1cff0*/  SYNCS.PHASECHK.TRANS64.TRYWAIT P0, [R3+URZ+0x16860], R2 ;  /* 0x01686002030075a7 */ /* 0x000e24000800017f */
[----:B0-----:R-:W-:Y:S05]  /*1d000*/  @!P0 BRA `(.L_x_11869) ;  /* 0x0000002400c08947 */ /* 0x001fea0003800000 */
.L_x_11978:
        /* <DEDUP_REMOVED lines=9> */
.L_x_11870:
        /* <DEDUP_REMOVED lines=16> */
[----:B---3--:R-:W-:Y:S01]  /*1d1a0*/  NOP ;  /* 0x0000000000007918 */ /* 0x008fe20000000000 */
.L_x_11868:
[----:B------:R-:W-:Y:S05]  /*1d1b0*/  BSYNC B0 ;  /* 0x0000000000007941 */ /* 0x000fea0003800000 */
.L_x_11867:
[----:B------:R-:W-:-:S05]  /*1d1c0*/  VIADD R22, R22, 0x1 ;  /* 0x0000000116167836 */ /* 0x000fca0000000000 */
[----:B------:R-:W-:-:S04]  /*1d1d0*/  ISETP.NE.AND P0, PT, R22, 0x2, PT ;  /* 0x000000021600780c */ /* 0x000fc80003f05270 */
[----:B0-2---:R-:W-:Y:S02]  /*1d1e0*/  SEL R3, RZ, 0x1, P0 ;  /* 0x00000001ff037807 */ /* 0x005fe40000000000 */
[----:B------:R-:W-:Y:S02]  /*1d1f0*/  SEL R22, R22, RZ, P0 ;  /* 0x000000ff16167207 */ /* 0x000fe40000000000 */
[----:B------:R-:W-:-:S07]  /*1d200*/  LOP3.LUT R24, R24, R3, RZ, 0x3c, !PT ;  /* 0x0000000318187212 */ /* 0x000fce00078e3cff */
.L_x_11826:
[----:B------:R-:W-:Y:S05]  /*1d210*/  BSYNC B6 ;  /* 0x0000000000067941 */ /* 0x000fea0003800000 */
.L_x_11824:
[----:B------:R-:W-:-:S03]  /*1d220*/  UMOV UR4, 0xffffffff ;  /* 0xffffffff00047882 */ /* 0x000fc60000000000 */
[----:B------:R-:W-:Y:S05]  /*1d230*/  BRA.DIV UR4, `(.L_x_11871) ;  /* 0x0000002604487947 */ /* 0x000fea000b800000 */
[----:B------:R2:W3:Y:S04]  /*1d240*/  SHFL.IDX PT, R4, R16, RZ, 0x1f ;  /* 0x00001fff10047589 */ /* 0x0004e800000e0000 */
[----:B------:R2:W4:Y:S02]  /*1d250*/  SHFL.IDX PT, R5, R16, 0x1, 0x1f ;  /* 0x00201f0010057f89 */ /* 0x00052400000e0000 */
.L_x_11982:
        /* <DEDUP_REMOVED lines=8> */
[----:B------:R-:W0:Y:S02]  /*1d2e0*/  LDC.64 R2, c[0x0][0xc58] ;  /* 0x00031600ff027b82 */ /* 0x000e240000000a00 */
[----:B0-----:R-:W-:-:S06]  /*1d2f0*/  IMAD.WIDE R2, R7, 0x4, R2 ;  /* 0x0000000407027825 */ /* 0x001fcc00078e0202 */
[----:B------:R0:W5:Y:S02]  /*1d300*/  LDG.E R2, desc[UR38][R2.64] ;  /* 0x0000002602027981 */ /* 0x000164000c1e1900 */
.L_x_11873:
[----:B------:R-:W-:Y:S05]  /*1d310*/  BSYNC B0 ;  /* 0x0000000000007941 */ /* 0x000fea0003800000 */
.L_x_11872:
        /* <DEDUP_REMOVED lines=23> */
.L_x_11990:
[----:B------:R-:W-:Y:S02]  /*1d490*/  ULDC UR4, c[0x0][0xc10] ;  /* 0x0003040000047ab9 */ /* 0x000fe40000000800 */
[----:B------:R-:W-:-:S04]  /*1d4a0*/  IMAD.U32 R7, RZ, RZ, UR4 ;  /* 0x00000004ff077e24 */ /* 0x000fc8000f8e00ff */
[----:B0-----:R-:W-:-:S04]  /*1d4b0*/  IMAD R14, R14, R7, RZ ;  /* 0x000000070e0e7224 */ /* 0x001fc800078e02ff */
[----:B----4-:R-:W-:-:S05]  /*1d4c0*/  IMAD.IADD R5, R5, 0x1, R14 ;  /* 0x0000000105057824 */ /* 0x010fca00078e020e */
[----:B---3--:R-:W-:-:S13]  /*1d4d0*/  ISETP.GT.AND P0, PT, R5, R4, PT ;  /* 0x000000040500720c */ /* 0x008fda0003f04270 */
[----:B------:R-:W-:Y:S05]  /*1d4e0*/  @P0 BRA `(.L_x_11875) ;  /* 0x0000000000ac0947 */ /* 0x000fea0003800000 */
[----:B------:R-:W0:Y:S02]  /*1d4f0*/  LDC R0, c[0x0][0xc14] ;  /* 0x00030500ff007b82 */ /* 0x000e240000000800 */
.L_x_11880:
        /* <DEDUP_REMOVED lines=12> */
.L_x_11878:
[----:B------:R-:W-:Y:S05]  /*1d5c0*/  BSYNC B0 ;  /* 0x0000000000007941 */ /* 0x000fea0003800000 */
.L_x_11877:
        /* <DEDUP_REMOVED lines=23> */
.L_x_11998:
[----:B------:R-:W-:Y:S02]  /*1d740*/  ULDC UR4, c[0x0][0xc10] ;  /* 0x0003040000047ab9 */ /* 0x000fe40000000800 */
[----:B------:R-:W-:-:S04]  /*1d750*/  IMAD.U32 R7, RZ, RZ, UR4 ;  /* 0x00000004ff077e24 */ /* 0x000fc8000f8e00ff */
[----:B---3--:R-:W-:-:S04]  /*1d760*/  IMAD R14, R14, R7, RZ ;  /* 0x000000070e0e7224 */ /* 0x008fc800078e02ff */
[----:B------:R-:W-:-:S05]  /*1d770*/  IMAD.IADD R5, R14, 0x1, R5 ;  /* 0x000000010e057824 */ /* 0x000fca00078e0205 */
[----:B------:R-:W-:-:S13]  /*1d780*/  ISETP.GT.AND P0, PT, R5, R4, PT ;  /* 0x000000040500720c */ /* 0x000fda0003f04270 */
[----:B------:R-:W-:Y:S05]  /*1d790*/  @!P0 BRA `(.L_x_11880) ;  /* 0xfffffffc00588947 */ /* 0x000fea000383ffff */
.L_x_11875:
[----:B--2---:R-:W-:Y:S01]  /*1d7a0*/  IMAD.IADD R16, R5, 0x1, -R14 ;  /* 0x0000000105107824 */ /* 0x004fe200078e0a0e */
[----:B------:R-:W-:-:S03]  /*1d7b0*/  UMOV UR4, 0xffffffff ;  /* 0xffffffff00047882 */ /* 0x000fc60000000000 */
[----:B------:R-:W-:-:S05]  /*1d7c0*/  IMAD R3, R8, R7, R16 ;  /* 0x0000000708037224 */ /* 0x000fca00078e0210 */
[----:B------:R-:W-:Y:S01]  /*1d7d0*/  ISETP.GT.AND P6, PT, R3, R4, PT ;  /* 0x000000040300720c */ /* 0x000fe20003fc4270 */
[----:B------:R-:W-:-:S12]  /*1d7e0*/  BRA.DIV UR4, `(.L_x_11881) ;  /* 0x0000002604c87947 */ /* 0x000fd8000b800000 */
[----:B------:R-:W-:-:S04]  /*1d7f0*/  VOTE.ANY R3, PT, !P6 ;  /* 0x0000000000037806 */ /* 0x000fc800070e0100 */
[----:B------:R-:W2:Y:S02]  /*1d800*/  POPC R5, R3 ;  /* 0x0000000300057309 */ /* 0x000ea40000000000 */
[----:B--2---:R2:W3:Y:S02]  /*1d810*/  SHFL.IDX PT, R17, R2, R5, 0x1f ;  /* 0x00001f0502117589 */ /* 0x0044e400000e0000 */
.L_x_12002:
[----:B------:R-:W-:Y:S01]  /*1d820*/  ISETP.NE.AND P0, PT, R3, RZ, PT ;  /* 0x000000ff0300720c */ /* 0x000fe20003f05270 */
[----:B------:R-:W-:-:S12]  /*1d830*/  IMAD.MOV.U32 R14, RZ, RZ, RZ ;  /* 0x000000ffff0e7224 */ /* 0x000fd800078e00ff */
[----:B------:R-:W-:Y:S05]  /*1d840*/  @!P0 BRA `(.L_x_11882) ;  /* 0x0000000000108947 */ /* 0x000fea0003800000 */
[----:B------:R-:W-:Y:S01]  /*1d850*/  UMOV UR4, 0xffffffff ;  /* 0xffffffff00047882 */ /* 0x000fe20000000000 */
[----:B------:R-:W-:Y:S02]  /*1d860*/  VIADD R12, R5, 0xffffffff ;  /* 0xffffffff050c7836 */ /* 0x000fe40000000000 */
[----:B------:R-:W-:Y:S05]  /*1d870*/  BRA.DIV UR4, `(.L_x_11883) ;  /* 0x0000002604ec7947 */ /* 0x000fea000b800000 */
[----:B------:R4:W0:Y:S02]  /*1d880*/  SHFL.IDX PT, R14, R8, R12, 0x1f ;  /* 0x00001f0c080e7589 */ /* 0x00082400000e0000 */
.L_x_11882:
[----:B--2---:R-:W2:Y:S01]  /*1d890*/  LDC.64 R2, c[0x0][0xc68] ;  /* 0x00031a00ff027b82 */ /* 0x004ea20000000a00 */
[----:B------:R-:W-:-:S04]  /*1d8a0*/  IMAD.IADD R19, R5, 0x1, R19 ;  /* 0x0000000105137824 */ /* 0x000fc800078e0213 */
        /* <DEDUP_REMOVED lines=65> */
.L_x_11876:
[----:B------:R-:W-:Y:S01]  /*1dcc0*/  UMOV UR4, URZ ;  /* 0x0000003f00047c82 */ /* 0x000fe20008000000 */
[----:B------:R-:W-:Y:S01]  /*1dcd0*/  UMOV UR5, URZ ;  /* 0x0000003f00057c82 */ /* 0x000fe20008000000 */
[----:B------:R-:W-:Y:S01]  /*1dce0*/  ULDC UR6, c[0x0][0xc14] ;  /* 0x0003050000067ab9 */ /* 0x000fe20000000800 */
[----:B--2---:R-:W-:Y:S02]  /*1dcf0*/  IMAD.MOV.U32 R16, RZ, RZ, R4 ;  /* 0x000000ffff107224 */ /* 0x004fe400078e0004 */
[----:B------:R-:W-:Y:S02]  /*1dd00*/  IMAD.U32 R17, RZ, RZ, UR4 ;  /* 0x00000004ff117e24 */ /* 0x000fe4000f8e00ff */
[----:B------:R-:W-:Y:S02]  /*1dd10*/  IMAD.U32 R18, RZ, RZ, UR5 ;  /* 0x00000005ff127e24 */ /* 0x000fe4000f8e00ff */
[----:B------:R-:W-:-:S07]  /*1dd20*/  IMAD.U32 R19, RZ, RZ, UR6 ;  /* 0x00000006ff137e24 */ /* 0x000fce000f8e00ff */
.L_x_11884:
        /* <DEDUP_REMOVED lines=10> */
.L_x_11785:
        /* <DEDUP_REMOVED lines=12> */
.L_x_12005:
[----:B------:R-:W-:Y:S05]  /*1de90*/  BSYNC B0 ;  /* 0x0000000000007941 */ /* 0x000fea0003800000 */
.L_x_11886:
[----:B------:R-:W-:-:S03]  /*1dea0*/  UMOV UR4, 0xffffffff ;  /* 0xffffffff00047882 */ /* 0x000fc60000000000 */
[----:B------:R-:W-:Y:S05]  /*1deb0*/  BRA.DIV UR4, `(.L_x_11888) ;  /* 0x0000002204947947 */ /* 0x000fea000b800000 */
[----:B0-----:R-:W0:Y:S02]  /*1dec0*/  S2R R0, SR_TID.X ;  /* 0x0000000000007919 */ /* 0x001e240000002100 */
[----:B0-----:R-:W-:-:S04]  /*1ded0*/  SHF.R.U32.HI R0, RZ, 0x5, R0 ;  /* 0x00000005ff007819 */ /* 0x001fc80000011600 */
[----:B------:R-:W-:-:S05]  /*1dee0*/  LOP3.LUT R0, R0, 0x3, RZ, 0xc0, !PT ;  /* 0x0000000300007812 */ /* 0x000fca00078ec0ff */
[----:B------:R0:W2:Y:S02]  /*1def0*/  SHFL.IDX PT, R14, R0, RZ, 0x1f ;  /* 0x00001fff000e7589 */ /* 0x0000a400000e0000 */
.L_x_12008:
[----:B--2---:R-:W-:-:S13]  /*1df00*/  ISETP.NE.AND P0, PT, R14, RZ, PT ;  /* 0x000000ff0e00720c */ /* 0x004fda0003f05270 */
[----:B------:R-:W-:Y:S05]  /*1df10*/  @P0 BRA `(.L_x_11563) ;  /* 0x0000000000880947 */ /* 0x000fea0003800000 */
[----:B------:R-:W-:-:S03]  /*1df20*/  UMOV UR4, 0xffffffff ;  /* 0xffffffff00047882 */ /* 0x000fc60000000000 */
[----:B------:R-:W-:Y:S05]  /*1df30*/  BRA.DIV UR4, `(.L_x_11889) ;  /* 0x0000002204a87947 */ /* 0x000fea000b800000 */
[----:B------:R-:W-:-:S13]  /*1df40*/  ELECT P6, URZ, PT ;  /* 0x00000000003f782f */ /* 0x000fda00038c0000 */
.L_x_12011:
[----:B------:R-:W-:Y:S05]  /*1df50*/  @!P6 BRA `(.L_x_11563) ;  /* 0x000000000078e947 */ /* 0x000fea0003800000 */
[----:B------:R-:W-:-:S06]  /*1df60*/  ULOP3.LUT UR4, UR36, 0x2, URZ, 0xfc, !UPT ;  /* 0x0000000224047892 */ /* 0x000fcc000f8efc3f */
[----:B0-----:R-:W-:-:S05]  /*1df70*/  IMAD.U32 R0, RZ, RZ, UR4 ;  /* 0x00000004ff007e24 */ /* 0x001fca000f8e00ff */
[----:B------:R-:W-:-:S13]  /*1df80*/  ISETP.NE.AND P2, PT, R0, 0x3, PT ;  /* 0x000000030000780c */ /* 0x000fda0003f45270 */
[----:B------:R-:W-:Y:S05]  /*1df90*/  @!P2 BRA `(.L_x_11890) ;  /* 0x000000000004a947 */ /* 0x000fea0003800000 */
[----:B------:R-:W-:Y:S01]  /*1dfa0*/  BPT.TRAP 0x1 ;  /* 0x000000040000795c */ /* 0x000fe20000300000 */
.L_x_11890:
        /* <DEDUP_REMOVED lines=12> */
.L_x_12012:
[----:B------:R-:W2:Y:S02]  /*1e070*/  SYNCS.PHASECHK.TRANS64.TRYWAIT P0, [R3+URZ], R0 ;  /* 0x00000000030075a7 */ /* 0x000ea4000800017f */
[----:B--2---:R-:W-:Y:S05]  /*1e080*/  @!P0 BRA `(.L_x_11892) ;  /* 0x0000002000888947 */ /* 0x004fea0003800000 */
.L_x_12013:
[----:B------:R-:W-:Y:S05]  /*1e090*/  @!P2 BRA `(.L_x_11893) ;  /* 0x000000000004a947 */ /* 0x000fea0003800000 */
[----:B------:R-:W-:Y:S01]  /*1e0a0*/  BPT.TRAP 0x1 ;  /* 0x000000040000795c */ /* 0x000fe20000300000 */
.L_x_11893:
[----:B--2---:R-:W-:-:S04]  /*1e0b0*/  VIADD R3, R9, 0x16860 ;  /* 0x0001686009037836 */ /* 0x004fc80000000000 */
[----:B------:R-:W-:-:S04]  /*1e0c0*/  IMAD R5, R22, 0x8, R3 ;  /* 0x0000000816057824 */ /* 0x000fc800078e0203 */
[----:B------:R-:W2:Y:S02]  /*1e0d0*/  SYNCS.PHASECHK.TRANS64.TRYWAIT P0, [R5+URZ], R2 ;  /* 0x00000002050075a7 */ /* 0x000ea4000800017f */
[----:B--2---:R-:W-:Y:S05]  /*1e0e0*/  @!P0 BRA `(.L_x_11894) ;  /* 0x0000002000848947 */ /* 0x004fea0003800000 */
.L_x_12014:
[----:B------:R-:W-:-:S07]  /*1e0f0*/  IMAD R3, R4, 0x8, R3 ;  /* 0x0000000804037824 */ /* 0x000fce00078e0203 */
.L_x_11895:
[----:B---3--:R3:W4:Y:S02]  /*1e100*/  SYNCS.PHASECHK.TRANS64.TRYWAIT P0, [R3+URZ], R0 ;  /* 0x00000000030075a7 */ /* 0x008724000800017f */
[----:B----4-:R-:W-:Y:S05]  /*1e110*/  @!P0 NANOSLEEP.SYNCS 0x989680 ;  /* 0x009896800000895d */ /* 0x010fea0003900000 */
[----:B------:R-:W4:Y:S02]  /*1e120*/  @!P0 SYNCS.PHASECHK.TRANS64 P0, [R3+URZ], R0 ;  /* 0x00000000030085a7 */ /* 0x000f24000800007f */
[----:B----4-:R-:W-:Y:S05]  /*1e130*/  @!P0 BRA `(.L_x_11895) ;  /* 0xfffffffc00f08947 */ /* 0x010fea000383ffff */
.L_x_11563:
[----:B------:R-:W-:Y:S05]  /*1e140*/  BSYNC B7 ;  /* 0x0000000000077941 */ /* 0x000fea0003800000 */
.L_x_11560:
[----:B------:R-:W-:Y:S05]  /*1e150*/  EXIT ;  /* 0x000000000000794d */ /* 0x000fea0003800000 */
.L_x_11589:
[----:B0-----:R0:W1:Y:S02]  /*1e160*/  SYNCS.PHASECHK.TRANS64.TRYWAIT P6, [R86+URZ+0x16890], R98 ;  /* 0x01689062560075a7 */ /* 0x00106400080c017f */
[----:B-1----:R-:W-:Y:S05]  /*1e170*/  @!P6 NANOSLEEP.SYNCS 0x989680 ;  /* 0x009896800000e95d */ /* 0x002fea0003900000 */
[----:B------:R-:W1:Y:S02]  /*1e180*/  @!P6 SYNCS.PHASECHK.TRANS64 P6, [R86+URZ+0x16890], R98 ;  /* 0x016890625600e5a7 */ /* 0x000e6400080c007f */
[----:B-1----:R-:W-:Y:S05]  /*1e190*/  @!P6 BRA `(.L_x_11589) ;  /* 0xfffffffc00f0e947 */ /* 0x002fea000383ffff */
[----:B------:R-:W-:Y:S05]  /*1e1a0*/  BRA `(.L_x_11896) ;  /* 0xfffffe4800e07947 */ /* 0x000fea000383ffff */
.L_x_11609:
[----:B0-----:R0:W1:Y:S02]  /*1e1b0*/  SYNCS.PHASECHK.TRANS64.TRYWAIT P5, [R86+URZ+0x16890], R98 ;  /* 0x01689062560075a7 */ /* 0x00106400080a017f */
[----:B-1----:R-:W-:Y:S05]  /*1e1c0*/  @!P5 NANOSLEEP.SYNCS 0x989680 ;  /* 0x009896800000d95d */ /* 0x002fea0003900000 */
[----:B------:R-:W1:Y:S02]  /*1e1d0*/  @!P5 SYNCS.PHASECHK.TRANS64 P5, [R86+URZ+0x16890], R98 ;  /* 0x016890625600d5a7 */ /* 0x000e6400080a007f */
[----:B-1----:R-:W-:Y:S05]  /*1e1e0*/  @!P5 BRA `(.L_x_11609) ;  /* 0xfffffffc00f0d947 */ /* 0x002fea000383ffff */
[----:B------:R-:W-:Y:S05]  /*1e1f0*/  BRA `(.L_x_11897) ;  /* 0xfffffe5c00c07947 */ /* 0x000fea000383ffff */
.L_x_11618:
[----:B0-----:R0:W1:Y:S02]  /*1e200*/  SYNCS.PHASECHK.TRANS64.TRYWAIT P4, [R86+URZ+0x16890], R98 ;  /* 0x01689062560075a7 */ /* 0x001064000808017f */
[----:B-1----:R-:W-:Y:S05]  /*1e210*/  @!P4 NANOSLEEP.SYNCS 0x989680 ;  /* 0x009896800000c95d */ /* 0x002fea0003900000 */
[----:B------:R-:W1:Y:S02]  /*1e220*/  @!P4 SYNCS.PHASECHK.TRANS64 P4, [R86+URZ+0x16890], R98 ;  /* 0x016890625600c5a7 */ /* 0x000e64000808007f */
[----:B-1----:R-:W-:Y:S05]  /*1e230*/  @!P4 BRA `(.L_x_11618) ;  /* 0xfffffffc00f0c947 */ /* 0x002fea000383ffff */
[----:B------:R-:W-:Y:S05]  /*1e240*/  BRA `(.L_x_11898) ;  /* 0xfffffe7000007947 */ /* 0x000fea000383ffff */
.L_x_11624:
[----:B--2---:R2:W3:Y:S02]  /*1e250*/  SYNCS.PHASECHK.TRANS64.TRYWAIT P3, [R86+URZ+0x168b0], R98 ;  /* 0x0168b062560075a7 */ /* 0x0044e4000806017f */
[----:B---3--:R-:W-:Y:S05]  /*1e260*/  @!P3 NANOSLEEP.SYNCS 0x989680 ;  /* 0x009896800000b95d */ /* 0x008fea0003900000 */
[----:B------:R-:W3:Y:S02]  /*1e270*/  @!P3 SYNCS.PHASECHK.TRANS64 P3, [R86+URZ+0x168b0], R98 ;  /* 0x0168b0625600b5a7 */ /* 0x000ee4000806007f */
[----:B---3--:R-:W-:Y:S05]  /*1e280*/  @!P3 BRA `(.L_x_11624) ;  /* 0xfffffffc00f0b947 */ /* 0x008fea000383ffff */
[----:B------:R-:W-:Y:S05]  /*1e290*/  BRA `(.L_x_11899) ;  /* 0xfffffe7000947947 */ /* 0x000fea000383ffff */
.L_x_11640:
        /* <DEDUP_REMOVED lines=8> */
.L_x_11901:
[----:B------:R-:W-:Y:S05]  /*1e320*/  BSYNC B0 ;  /* 0x0000000000007941 */ /* 0x000fea0003800000 */
.L_x_11900:
[----:B------:R0:W-:Y:S01]  /*1e330*/  STL [R1+0x10], R14 ;  /* 0x0000100e01007387 */ /* 0x0001e20000100800 */
[----:B------:R-:W-:Y:S05]  /*1e340*/  BRA `(.L_x_11902) ;  /* 0xfffffe7800cc7947 */ /* 0x000fea000383ffff */
.L_x_11656:
[----:B------:R-:W-:Y:S01]  /*1e350*/  BSSY B1, `(.L_x_11903) ;  /* 0x0000008000017945 */ /* 0x000fe20003800000 */
[----:B0-----:R-:W-:Y:S02]  /*1e360*/  IMAD.MOV.U32 R13, RZ, RZ, R5 ;  /* 0x000000ffff0d7224 */ /* 0x001fe400078e0005 */
[----:B------:R-:W-:Y:S02]  /*1e370*/  IMAD.MOV.U32 R12, RZ, RZ, RZ ;  /* 0x000000ffff0c7224 */ /* 0x000fe400078e00ff */
[----:B------:R-:W-:Y:S02]  /*1e380*/  IMAD.MOV.U32 R11, RZ, RZ, 0x1c1f ;  /* 0x00001c1fff0b7424 */ /* 0x000fe400078e00ff */
[----:B------:R-:W-:-:S07]  /*1e390*/  IMAD.MOV.U32 R15, RZ, RZ, -0x1 ;  /* 0xffffffffff0f7424 */ /* 0x000fce00078e00ff */
[----:B-----5:R-:W-:Y:S05]  /*1e3a0*/  WARPSYNC.COLLECTIVE R15, `(.L_x_11904) ;  /* 0x000000000f087348 */ /* 0x020fea0003c00000 */
[----:B------:R0:W1:Y:S02]  /*1e3b0*/  SHFL.IDX P6, R14, R13, R12, R11 ;  /* 0x0000000c0d0e7389 */ /* 0x00006400000c000b */
[----:B01---5:R-:W-:Y:S01]  /*1e3c0*/  ENDCOLLECTIVE ;  /* 0x000000000000791b */ /* 0x023fe20003800000 */
.L_x_11904:
[----:B------:R-:W-:Y:S05]  /*1e3d0*/  BSYNC B1 ;  /* 0x0000000000017941 */ /* 0x000fea0003800000 */
.L_x_11903:
[----:B------:R-:W-:Y:S05]  /*1e3e0*/  BRA `(.L_x_11905) ;  /* 0xfffffe8800547947 */ /* 0x000fea000383ffff */
.L_x_11657:
        /* <DEDUP_REMOVED lines=8> */
.L_x_11907:
[----:B------:R-:W-:Y:S05]  /*1e470*/  BSYNC B1 ;  /* 0x0000000000017941 */ /* 0x000fea0003800000 */
.L_x_11906:
[----:B------:R-:W-:Y:S05]  /*1e480*/  BRA `(.L_x_11908) ;  /* 0xfffffe8800347947 */ /* 0x000fea000383ffff */
.L_x_11658:
        /* <DEDUP_REMOVED lines=8> */
.L_x_11910:
[----:B------:R-:W-:Y:S05]  /*1e510*/  BSYNC B1 ;  /* 0x0000000000017941 */ /* 0x000fea0003800000 */
.L_x_11909:
[----:B------:R-:W-:Y:S05]  /*1e520*/  BRA `(.L_x_11911) ;  /* 0xfffffe8800147947 */ /* 0x000fea000383ffff */
.L_x_11659:
        /* <DEDUP_REMOVED lines=8> */
.L_x_11913:
[----:B------:R-:W-:Y:S05]  /*1e5b0*/  BSYNC B1 ;  /* 0x0000000000017941 */ /* 0x000fea0003800000 */
.L_x_11912:
[----:B------:R-:W-:Y:S05]  /*1e5c0*/  BRA `(.L_x_11914) ;  /* 0xfffffe8400f47947 */ /* 0x000fea000383ffff */
.L_x_11660:
[----:B------:R-:W-:Y:S01]  /*1e5d0*/  BSSY B1, `(.L_x_11915) ;  /* 0x0000008000017945 */ /* 0x000fe20003800000 */
[----:B0-----:R-:W-:Y:S02]  /*1e5e0*/  IMAD.MOV.U32 R13, RZ, RZ, R5 ;  /* 0x000000ffff0d7224 */ /* 0x001fe400078e0005 */
[----:B------:R-:W-:Y:S02]  /*1e5f0*/  IMAD.MOV.U32 R12, RZ, RZ, 0x1 ;  /* 0x00000001ff0c7424 */ /* 0x000fe400078e00ff */
[----:B------:R-:W-:Y:S02]  /*1e600*/  IMAD.MOV.U32 R11, RZ, RZ, 0x1c1f ;  /* 0x00001c1fff0b7424 */ /* 0x000fe400078e00ff */
[----:B------:R-:W-:-:S07]  /*1e610*/  IMAD.MOV.U32 R15, RZ, RZ, -0x1 ;  /* 0xffffffffff0f7424 */ /* 0x000fce00078e00ff */
[----:B-----5:R-:W-:Y:S05]  /*1e620*/  WARPSYNC.COLLECTIVE R15, `(.L_x_11916) ;  /* 0x000000000f087348 */ /* 0x020fea0003c00000 */
[----:B------:R0:W1:Y:S02]  /*1e630*/  SHFL.IDX P6, R14, R13, R12, R11 ;  /* 0x0000000c0d0e7389 */ /* 0x00006400000c000b */
[----:B01---5:R-:W-:Y:S01]  /*1e640*/  ENDCOLLECTIVE ;  /* 0x000000000000791b */ /* 0x023fe20003800000 */
.L_x_11916:
[----:B------:R-:W-:Y:S05]  /*1e650*/  BSYNC B1 ;  /* 0x0000000000017941 */ /* 0x000fea0003800000 */
.L_x_11915:
[----:B------:R-:W-:Y:S05]  /*1e660*/  BRA `(.L_x_11917) ;  /* 0xfffffe8400d47947 */ /* 0x000fea000383ffff */
.L_x_11661:
        /* <DEDUP_REMOVED lines=8> */
.L_x_11919:
[----:B------:R-:W-:Y:S05]  /*1e6f0*/  BSYNC B1 ;  /* 0x0000000000017941 */ /* 0x000fea0003800000 */
.L_x_11918:
[----:B------:R-:W-:Y:S05]  /*1e700*/  BRA `(.L_x_11920) ;  /* 0xfffffe8400b87947 */ /* 0x000fea000383ffff */
.L_x_11662:
        /* <DEDUP_REMOVED lines=8> */
.L_x_11922:
[----:B------:R-:W-:Y:S05]  /*1e790*/  BSYNC B1 ;  /* 0x0000000000017941 */ /* 0x000fea0003800000 */
.L_x_11921:
[----:B------:R-:W-:Y:S05]  /*1e7a0*/  BRA `(.L_x_11923) ;  /* 0xfffffe84009c7947 */ /* 0x000fea000383ffff */
.L_x_11663:
        /* <DEDUP_REMOVED lines=8> */
.L_x_11925:
[----:B------:R-:W-:Y:S05]  /*1e830*/  BSYNC B1 ;  /* 0x0000000000017941 */ /* 0x000fea0003800000 */
.L_x_11924:
[----:B------:R-:W-:Y:S05]  /*1e840*/  BRA `(.L_x_11926) ;  /* 0xfffffe8400807947 */ /* 0x000fea000383ffff */
.L_x_11665:
[----:B0-----:R0:W1:Y:S02]  /*1e850*/  SYNCS.PHASECHK.TRANS64.TRYWAIT P2, [R2+URZ+0x16800], R5 ;  /* 0x01680005020075a7 */ /* 0x001064000804017f */
[----:B-1----:R-:W-:Y:S05]  /*1e860*/  @!P2 NANOSLEEP.SYNCS 0x989680 ;  /* 0x009896800000a95d */ /* 0x002fea0003900000 */
[----:B------:R-:W1:Y:S02]  /*1e870*/  @!P2 SYNCS.PHASECHK.TRANS64 P2, [R2+URZ+0x16800], R5 ;  /* 0x016800050200a5a7 */ /* 0x000e64000804007f */
[----:B-1----:R-:W-:Y:S05]  /*1e880*/  @!P2 BRA `(.L_x_11665) ;  /* 0xfffffffc00f0a947 */ /* 0x002fea000383ffff */
[----:B------:R-:W-:Y:S05]  /*1e890*/  BRA `(.L_x_11927) ;  /* 0xfffffe88001c7947 */ /* 0x000fea000383ffff */
.L_x_11673:
        /* <DEDUP_REMOVED lines=8> */
.L_x_11929:
[----:B------:R-:W-:Y:S05]  /*1e920*/  BSYNC B1 ;  /* 0x0000000000017941 */ /* 0x000fea0003800000 */
.L_x_11928:
[----:B------:R-:W-:Y:S05]  /*1e930*/  BRA `(.L_x_11930) ;  /* 0xfffffe9800607947 */ /* 0x000fea000383ffff */
.L_x_11674:
        /* <DEDUP_REMOVED lines=8> */
.L_x_11932:
[----:B------:R-:W-:Y:S05]  /*1e9c0*/  BSYNC B1 ;  /* 0x0000000000017941 */ /* 0x000fea0003800000 */
.L_x_11931:
[----:B------:R-:W-:Y:S05]  /*1e9d0*/  BRA `(.L_x_11933) ;  /* 0xfffffe9800407947 */ /* 0x000fea000383ffff */
.L_x_11675:
        /* <DEDUP_REMOVED lines=8> */
.L_x_11935:
[----:B------:R-:W-:Y:S05]  /*1ea60*/  BSYNC B1 ;  /* 0x0000000000017941 */ /* 0x000fea0003800000 */
.L_x_11934:
[----:B------:R-:W-:Y:S05]  /*1ea70*/  BRA `(.L_x_11936) ;  /* 0xfffffe9800207947 */ /* 0x000fea000383ffff */
.L_x_11676:
        /* <DEDUP_REMOVED lines=8> */
.L_x_11938:
[----:B------:R-:W-:Y:S05]  /*1eb00*/  BSYNC B1 ;  /* 0x0000000000017941 */ /* 0x000fea0003800000 */
.L_x_11937:
[----:B------:R-:W-:Y:S05]  /*1eb10*/  BRA `(.L_x_11939) ;  /* 0xfffffe9800007947 */ /* 0x000fea000383ffff */
.L_x_11677:
        /* <DEDUP_REMOVED lines=8> */
.L_x_11941:
[----:B------:R-:W-:Y:S05]  /*1eba0*/  BSYNC B1 ;  /* 0x0000000000017941 */ /* 0x000fea0003800000 */
.L_x_11940:
[----:B------:R-:W-:Y:S05]  /*1ebb0*/  BRA `(.L_x_11942) ;  /* 0xfffffe9400e07947 */ /* 0x000fea000383ffff */
.L_x_11678:
        /* <DEDUP_REMOVED lines=8> */
.L_x_11944:
[----:B------:R-:W-:Y:S05]  /*1ec40*/  BSYNC B1 ;  /* 0x0000000000017941 */ /* 0x000fea0003800000 */
.L_x_11943:
[----:B------:R-:W-:Y:S05]  /*1ec50*/  BRA `(.L_x_11945) ;  /* 0xfffffe9400c47947 */ /* 0x000fea000383ffff */
.L_x_11679:
        /* <DEDUP_REMOVED lines=8> */
.L_x_11947:
[----:B------:R-:W-:Y:S05]  /*1ece0*/  BSYNC B1 ;  /* 0x0000000000017941 */ /* 0x000fea0003800000 */
.L_x_11946:
[----:B------:R-:W-:Y:S05]  /*1ecf0*/  BRA `(.L_x_11948) ;  /* 0xfffffe9400a87947 */ /* 0x000fea000383ffff */
.L_x_11680:
        /* <DEDUP_REMOVED lines=8> */
.L_x_11950:
[----:B------:R-:W-:Y:S05]  /*1ed80*/  BSYNC B1 ;  /* 0x0000000000017941 */ /* 0x000fea0003800000 */
.L_x_11949:
[----:B------:R-:W-:Y:S05]  /*1ed90*/  BRA `(.L_x_11951) ;  /* 0xfffffe94008c7947 */ /* 0x000fea000383ffff */
.L_x_11682:
[----:B0-----:R0:W1:Y:S02]  /*1eda0*/  SYNCS.PHASECHK.TRANS64.TRYWAIT P1, [R2+URZ+0x16800], R5 ;  /* 0x01680005020075a7 */ /* 0x001064000802017f */
[----:B-1----:R-:W-:Y:S05]  /*1edb0*/  @!P1 NANOSLEEP.SYNCS 0x989680 ;  /* 0x009896800000995d */ /* 0x002fea0003900000 */
[----:B------:R-:W1:Y:S02]  /*1edc0*/  @!P1 SYNCS.PHASECHK.TRANS64 P1, [R2+URZ+0x16800], R5 ;  /* 0x01680005020095a7 */ /* 0x000e64000802007f */
[----:B-1----:R-:W-:Y:S05]  /*1edd0*/  @!P1 BRA `(.L_x_11682) ;  /* 0xfffffffc00f09947 */ /* 0x002fea000383ffff */
[----:B------:R-:W-:Y:S05]  /*1ede0*/  BRA `(.L_x_11952) ;  /* 0xfffffe9800087947 */ /* 0x000fea000383ffff */
.L_x_11688:
[----:B0-----:R0:W2:Y:S02]  /*1edf0*/  SYNCS.PHASECHK.TRANS64.TRYWAIT P2, [R89+URZ+0x16830], R0 ;  /* 0x01683000590075a7 */ /* 0x0010a4000804017f */
[----:B--2---:R-:W-:Y:S05]  /*1ee00*/  @!P2 NANOSLEEP.SYNCS 0x989680 ;  /* 0x009896800000a95d */ /* 0x004fea0003900000 */
[----:B------:R-:W2:Y:S02]  /*1ee10*/  @!P2 SYNCS.PHASECHK.TRANS64 P2, [R89+URZ+0x16830], R0 ;  /* 0x016830005900a5a7 */ /* 0x000ea4000804007f */
[----:B--2---:R-:W-:Y:S05]  /*1ee20*/  @!P2 BRA `(.L_x_11688) ;  /* 0xfffffffc00f0a947 */ /* 0x004fea000383ffff */
[----:B------:R-:W-:Y:S05]  /*1ee30*/  BRA `(.L_x_11687) ;  /* 0xfffffea800007947 */ /* 0x000fea000383ffff */
.L_x_11706:
[----:B-1----:R1:W2:Y:S02]  /*1ee40*/  SYNCS.PHASECHK.TRANS64.TRYWAIT P3, [R21+URZ+0x16830], R20 ;  /* 0x01683014150075a7 */ /* 0x0022a4000806017f */
[----:B--2---:R-:W-:Y:S05]  /*1ee50*/  @!P3 NANOSLEEP.SYNCS 0x989680 ;  /* 0x009896800000b95d */ /* 0x004fea0003900000 */
[----:B------:R-:W2:Y:S02]  /*1ee60*/  @!P3 SYNCS.PHASECHK.TRANS64 P3, [R21+URZ+0x16830], R20 ;  /* 0x016830141500b5a7 */ /* 0x000ea4000806007f */
[----:B--2---:R-:W-:Y:S05]  /*1ee70*/  @!P3 BRA `(.L_x_11706) ;  /* 0xfffffffc00f0b947 */ /* 0x004fea000383ffff */
[----:B------:R-:W-:Y:S05]  /*1ee80*/  BRA `(.L_x_11705) ;  /* 0xfffffee000c07947 */ /* 0x000fea000383ffff */
.L_x_11710:
[----:B-1----:R1:W2:Y:S02]  /*1ee90*/  SYNCS.PHASECHK.TRANS64.TRYWAIT P2, [R20+URZ+0x16850], R19 ;  /* 0x01685013140075a7 */ /* 0x0022a4000804017f */
[----:B--2---:R-:W-:Y:S05]  /*1eea0*/  @!P2 NANOSLEEP.SYNCS 0x989680 ;  /* 0x009896800000a95d */ /* 0x004fea0003900000 */
[----:B------:R-:W2:Y:S02]  /*1eeb0*/  @!P2 SYNCS.PHASECHK.TRANS64 P2, [R20+URZ+0x16850], R19 ;  /* 0x016850131400a5a7 */ /* 0x000ea4000804007f */
[----:B--2---:R-:W-:Y:S05]  /*1eec0*/  @!P2 BRA `(.L_x_11710) ;  /* 0xfffffffc00f0a947 */ /* 0x004fea000383ffff */
[----:B------:R-:W-:Y:S05]  /*1eed0*/  BRA `(.L_x_11707) ;  /* 0xfffffee400807947 */ /* 0x000fea000383ffff */
.L_x_11729:
[----:B-1----:R1:W2:Y:S02]  /*1eee0*/  SYNCS.PHASECHK.TRANS64.TRYWAIT P3, [R14+URZ+0x16830], R15 ;  /* 0x0168300f0e0075a7 */ /* 0x0022a4000806017f */
[----:B--2---:R-:W-:Y:S05]  /*1eef0*/  @!P3 NANOSLEEP.SYNCS 0x989680 ;  /* 0x009896800000b95d */ /* 0x004fea0003900000 */
[----:B------:R-:W2:Y:S02]  /*1ef00*/  @!P3 SYNCS.PHASECHK.TRANS64 P3, [R14+URZ+0x16830], R15 ;  /* 0x0168300f0e00b5a7 */ /* 0x000ea4000806007f */
[----:B--2---:R-:W-:Y:S05]  /*1ef10*/  @!P3 BRA `(.L_x_11729) ;  /* 0xfffffffc00f0b947 */ /* 0x004fea000383ffff */
[----:B------:R-:W-:Y:S05]  /*1ef20*/  BRA `(.L_x_11728) ;  /* 0xffffff1c00087947 */ /* 0x000fea000383ffff */
.L_x_11733:
[----:B-1----:R1:W2:Y:S02]  /*1ef30*/  SYNCS.PHASECHK.TRANS64.TRYWAIT P2, [R15+URZ+0x16850], R14 ;  /* 0x0168500e0f0075a7 */ /* 0x0022a4000804017f */
[----:B--2---:R-:W-:Y:S05]  /*1ef40*/  @!P2 NANOSLEEP.SYNCS 0x989680 ;  /* 0x009896800000a95d */ /* 0x004fea0003900000 */
[----:B------:R-:W2:Y:S02]  /*1ef50*/  @!P2 SYNCS.PHASECHK.TRANS64 P2, [R15+URZ+0x16850], R14 ;  /* 0x0168500e0f00a5a7 */ /* 0x000ea4000804007f */
[----:B--2---:R-:W-:Y:S05]  /*1ef60*/  @!P2 BRA `(.L_x_11733) ;  /* 0xfffffffc00f0a947 */ /* 0x004fea000383ffff */
[----:B------:R-:W-:Y:S05]  /*1ef70*/  BRA `(.L_x_11730) ;  /* 0xffffff1c00c87947 */ /* 0x000fea000383ffff */
.L_x_11740:
[----:B-1----:R1:W2:Y:S02]  /*1ef80*/  SYNCS.PHASECHK.TRANS64.TRYWAIT P3, [R14+URZ+0x16830], R15 ;  /* 0x0168300f0e0075a7 */ /* 0x0022a4000806017f */
[----:B--2---:R-:W-:Y:S05]  /*1ef90*/  @!P3 NANOSLEEP.SYNCS 0x989680 ;  /* 0x009896800000b95d */ /* 0x004fea0003900000 */
[----:B------:R-:W2:Y:S02]  /*1efa0*/  @!P3 SYNCS.PHASECHK.TRANS64 P3, [R14+URZ+0x16830], R15 ;  /* 0x0168300f0e00b5a7 */ /* 0x000ea4000806007f */
[----:B--2---:R-:W-:Y:S05]  /*1efb0*/  @!P3 BRA `(.L_x_11740) ;  /* 0xfffffffc00f0b947 */ /* 0x004fea000383ffff */
[----:B------:R-:W-:Y:S05]  /*1efc0*/  BRA `(.L_x_11739) ;  /* 0xffffff4000d07947 */ /* 0x000fea000383ffff */
.L_x_11744:
[----:B-1----:R1:W2:Y:S02]  /*1efd0*/  SYNCS.PHASECHK.TRANS64.TRYWAIT P2, [R15+URZ+0x16850], R14 ;  /* 0x0168500e0f0075a7 */ /* 0x0022a4000804017f */
[----:B--2---:R-:W-:Y:S05]  /*1efe0*/  @!P2 NANOSLEEP.SYNCS 0x989680 ;  /* 0x009896800000a95d */ /* 0x004fea0003900000 */
[----:B------:R-:W2:Y:S02]  /*1eff0*/  @!P2 SYNCS.PHASECHK.TRANS64 P2, [R15+URZ+0x16850], R14 ;  /* 0x0168500e0f00a5a7 */ /* 0x000ea4000804007f */
[----:B--2---:R-:W-:Y:S05]  /*1f000*/  @!P2 BRA `(.L_x_11744) ;  /* 0xfffffffc00f0a947 */ /* 0x004fea000383ffff */
[----:B------:R-:W-:Y:S05]  /*1f010*/  BRA `(.L_x_11741) ;  /* 0xffffff4400907947 */ /* 0x000fea000383ffff */
.L_x_11757:
[----:B-1----:R1:W2:Y:S02]  /*1f020*/  SYNCS.PHASECHK.TRANS64.TRYWAIT P0, [R9+URZ+0x16850], R0 ;  /* 0x01685000090075a7 */ /* 0x0022a4000800017f */
[----:B--2---:R-:W-:Y:S05]  /*1f030*/  @!P0 NANOSLEEP.SYNCS 0x989680 ;  /* 0x009896800000895d */ /* 0x004fea0003900000 */
[----:B------:R-:W2:Y:S02]  /*1f040*/  @!P0 SYNCS.PHASECHK.TRANS64 P0, [R9+URZ+0x16850], R0 ;  /* 0x01685000090085a7 */ /* 0x000ea4000800007f */
[----:B--2---:R-:W-:Y:S05]  /*1f050*/  @!P0 BRA `(.L_x_11757) ;  /* 0xfffffffc00f08947 */ /* 0x004fea000383ffff */
[----:B------:R-:W-:Y:S05]  /*1f060*/  BRA `(.L_x_11756) ;  /* 0xffffff7800507947 */ /* 0x000fea000383ffff */
.L_x_11799:
[----:B------:R-:W0:Y:S01]  /*1f070*/  S2R R13, SR_TID.X ;  /* 0x00000000000d7919 */ /* 0x000e220000002100 */
[----:B------:R-:W-:Y:S01]  /*1f080*/  BSSY B1, `(.L_x_11953) ;  /* 0x0000009000017945 */ /* 0x000fe20003800000 */
[----:B------:R-:W-:Y:S02]  /*1f090*/  IMAD.MOV.U32 R12, RZ, RZ, RZ ;  /* 0x000000ffff0c7224 */ /* 0x000fe400078e00ff */
[----:B------:R-:W-:Y:S02]  /*1f0a0*/  IMAD.MOV.U32 R11, RZ, RZ, 0x1f ;  /* 0x0000001fff0b7424 */ /* 0x000fe400078e00ff */
[----:B------:R-:W-:Y:S01]  /*1f0b0*/  IMAD.MOV.U32 R15, RZ, RZ, -0x1 ;  /* 0xffffffffff0f7424 */ /* 0x000fe200078e00ff */
[----:B0-----:R-:W-:-:S04]  /*1f0c0*/  SHF.R.U32.HI R13, RZ, 0x5, R13 ;  /* 0x00000005ff0d7819 */ /* 0x001fc8000001160d */
[----:B------:R-:W-:-:S07]  /*1f0d0*/  LOP3.LUT R13, R13, 0x3, RZ, 0xc0, !PT ;  /* 0x000000030d0d7812 */ /* 0x000fce00078ec0ff */
[----:B-1----:R-:W-:Y:S05]  /*1f0e0*/  WARPSYNC.COLLECTIVE R15, `(.L_x_11954) ;  /* 0x000000000f087348 */ /* 0x002fea0003c00000 */
[----:B------:R0:W2:Y:S02]  /*1f0f0*/  SHFL.IDX P6, R14, R13, R12, R11 ;  /* 0x0000000c0d0e7389 */ /* 0x0000a400000c000b */
[----:B012---:R-:W-:Y:S01]  /*1f100*/  ENDCOLLECTIVE ;  /* 0x000000000000791b */ /* 0x007fe20003800000 */
.L_x_11954:
[----:B------:R-:W-:Y:S05]  /*1f110*/  BSYNC B1 ;  /* 0x0000000000017941 */ /* 0x000fea0003800000 */
.L_x_11953:
[----:B------:R-:W-:Y:S05]  /*1f120*/  BRA `(.L_x_11955) ;  /* 0xffffffb000607947 */ /* 0x000fea000383ffff */
.L_x_11800:
[----:B------:R-:W-:Y:S01]  /*1f130*/  BSSY B1, `(.L_x_11956) ;  /* 0x0000006000017945 */ /* 0x000fe20003800000 */
[----:B------:R-:W-:-:S07]  /*1f140*/  IMAD.MOV.U32 R15, RZ, RZ, -0x1 ;  /* 0xffffffffff0f7424 */ /* 0x000fce00078e00ff */
[----:B-1----:R-:W-:Y:S05]  /*1f150*/  WARPSYNC.COLLECTIVE R15, `(.L_x_11957) ;  /* 0x000000000f0c7348 */ /* 0x002fea0003c00000 */
[----:B------:R-:W-:Y:S02]  /*1f160*/  ELECT P6, UR62, PT ;  /* 0x00000000003e782f */ /* 0x000fe400038c0000 */
[----:B------:R-:W-:Y:S01]  /*1f170*/  MOV R14, UR62 ;  /* 0x0000003e000e7c02 */ /* 0x000fe20008000f00 */
[----:B-1----:R-:W-:Y:S10]  /*1f180*/  ENDCOLLECTIVE ;  /* 0x000000000000791b */ /* 0x002ff40003800000 */
.L_x_11957:
[----:B------:R-:W-:Y:S05]  /*1f190*/  BSYNC B1 ;  /* 0x0000000000017941 */ /* 0x000fea0003800000 */
.L_x_11956:
[----:B------:R-:W-:Y:S05]  /*1f1a0*/  BRA `(.L_x_11958) ;  /* 0xffffffb0004c7947 */ /* 0x000fea000383ffff */
.L_x_11802:
[----:B0-----:R0:W2:Y:S02]  /*1f1b0*/  SYNCS.PHASECHK.TRANS64.TRYWAIT P0, [R8+URZ+0x16820], R9 ;  /* 0x01682009080075a7 */ /* 0x0010a4000800017f */
[----:B--2---:R-:W-:Y:S05]  /*1f1c0*/  @!P0 NANOSLEEP.SYNCS 0x989680 ;  /* 0x009896800000895d */ /* 0x004fea0003900000 */
[----:B------:R-:W2:Y:S02]  /*1f1d0*/  @!P0 SYNCS.PHASECHK.TRANS64 P0, [R8+URZ+0x16820], R9 ;  /* 0x01682009080085a7 */ /* 0x000ea4000800007f */
[----:B--2---:R-:W-:Y:S05]  /*1f1e0*/  @!P0 BRA `(.L_x_11802) ;  /* 0xfffffffc00f08947 */ /* 0x004fea000383ffff */
[----:B------:R-:W-:Y:S05]  /*1f1f0*/  BRA `(.L_x_11959) ;  /* 0xffffffb000687947 */ /* 0x000fea000383ffff */
.L_x_11805:
[----:B0-----:R0:W2:Y:S02]  /*1f200*/  SYNCS.PHASECHK.TRANS64.TRYWAIT P0, [R9+URZ+0x168a0], R12 ;  /* 0x0168a00c090075a7 */ /* 0x0010a4000800017f */
[----:B--2---:R-:W-:Y:S05]  /*1f210*/  @!P0 NANOSLEEP.SYNCS 0x989680 ;  /* 0x009896800000895d */ /* 0x004fea0003900000 */
[----:B------:R-:W2:Y:S02]  /*1f220*/  @!P0 SYNCS.PHASECHK.TRANS64 P0, [R9+URZ+0x168a0], R12 ;  /* 0x0168a00c090085a7 */ /* 0x000ea4000800007f */
[----:B--2---:R-:W-:Y:S05]  /*1f230*/  @!P0 BRA `(.L_x_11805) ;  /* 0xfffffffc00f08947 */ /* 0x004fea000383ffff */
[----:B------:R-:W-:Y:S05]  /*1f240*/  BRA `(.L_x_11960) ;  /* 0xffffffb000707947 */ /* 0x000fea000383ffff */
.L_x_11807:
[----:B---3--:R3:W4:Y:S02]  /*1f250*/  SYNCS.PHASECHK.TRANS64.TRYWAIT P0, [R9+URZ+0x168c0], R12 ;  /* 0x0168c00c090075a7 */ /* 0x008724000800017f */
[----:B----4-:R-:W-:Y:S05]  /*1f260*/  @!P0 NANOSLEEP.SYNCS 0x989680 ;  /* 0x009896800000895d */ /* 0x010fea0003900000 */
[----:B------:R-:W4:Y:S02]  /*1f270*/  @!P0 SYNCS.PHASECHK.TRANS64 P0, [R9+URZ+0x168c0], R12 ;  /* 0x0168c00c090085a7 */ /* 0x000f24000800007f */
[----:B----4-:R-:W-:Y:S05]  /*1f280*/  @!P0 BRA `(.L_x_11807) ;  /* 0xfffffffc00f08947 */ /* 0x010fea000383ffff */
[----:B------:R-:W-:Y:S05]  /*1f290*/  BRA `(.L_x_11961) ;  /* 0xffffffb000c87947 */ /* 0x000fea000383ffff */
.L_x_11811:
[----:B0-----:R0:W2:Y:S02]  /*1f2a0*/  SYNCS.PHASECHK.TRANS64.TRYWAIT P0, [R12+URZ+0x168a0], R9 ;  /* 0x0168a0090c0075a7 */ /* 0x0010a4000800017f */
[----:B--2---:R-:W-:Y:S05]  /*1f2b0*/  @!P0 NANOSLEEP.SYNCS 0x989680 ;  /* 0x009896800000895d */ /* 0x004fea0003900000 */
[----:B------:R-:W2:Y:S02]  /*1f2c0*/  @!P0 SYNCS.PHASECHK.TRANS64 P0, [R12+URZ+0x168a0], R9 ;  /* 0x0168a0090c0085a7 */ /* 0x000ea4000800007f */
[----:B--2---:R-:W-:Y:S05]  /*1f2d0*/  @!P0 BRA `(.L_x_11811) ;  /* 0xfffffffc00f08947 */ /* 0x004fea000383ffff */
[----:B------:R-:W-:Y:S05]  /*1f2e0*/  BRA `(.L_x_11962) ;  /* 0xffffffb400507947 */ /* 0x000fea000383ffff */
.L_x_11813:
[----:B--2---:R2:W3:Y:S02]  /*1f2f0*/  SYNCS.PHASECHK.TRANS64.TRYWAIT P1, [R12+URZ+0x168c0], R9 ;  /* 0x0168c0090c0075a7 */ /* 0x0044e4000802017f */
[----:B---3--:R-:W-:Y:S05]  /*1f300*/  @!P1 NANOSLEEP.SYNCS 0x989680 ;  /* 0x009896800000995d */ /* 0x008fea0003900000 */
[----:B------:R-:W3:Y:S02]  /*1f310*/  @!P1 SYNCS.PHASECHK.TRANS64 P1, [R12+URZ+0x168c0], R9 ;  /* 0x0168c0090c0095a7 */ /* 0x000ee4000802007f */
[----:B---3--:R-:W-:Y:S05]  /*1f320*/  @!P1 BRA `(.L_x_11813) ;  /* 0xfffffffc00f09947 */ /* 0x008fea000383ffff */
[----:B------:R-:W-:Y:S05]  /*1f330*/  BRA `(.L_x_11963) ;  /* 0xffffffb400a47947 */ /* 0x000fea000383ffff */
.L_x_11831:
        /* <DEDUP_REMOVED lines=11> */
.L_x_11965:
[----:B------:R-:W-:Y:S05]  /*1f3f0*/  BSYNC B0 ;  /* 0x0000000000007941 */ /* 0x000fea0003800000 */
.L_x_11964:
[----:B------:R-:W-:Y:S05]  /*1f400*/  BRA `(.L_x_11966) ;  /* 0xffffffc000a47947 */ /* 0x000fea000383ffff */
.L_x_11832:
[----:B------:R-:W-:Y:S01]  /*1f410*/  BSSY B0, `(.L_x_11967) ;  /* 0x0000006000007945 */ /* 0x000fe20003800000 */
[----:B------:R-:W-:-:S07]  /*1f420*/  IMAD.MOV.U32 R15, RZ, RZ, -0x1 ;  /* 0xffffffffff0f7424 */ /* 0x000fce00078e00ff */
[----:B-1----:R-:W-:Y:S05]  /*1f430*/  WARPSYNC.COLLECTIVE R15, `(.L_x_11968) ;  /* 0x000000000f0c7348 */ /* 0x002fea0003c00000 */
[----:B------:R-:W-:Y:S02]  /*1f440*/  ELECT P6, UR62, PT ;  /* 0x00000000003e782f */ /* 0x000fe400038c0000 */
[----:B------:R-:W-:Y:S01]  /*1f450*/  MOV R14, UR62 ;  /* 0x0000003e000e7c02 */ /* 0x000fe20008000f00 */
[----:B-1----:R-:W-:Y:S10]  /*1f460*/  ENDCOLLECTIVE ;  /* 0x000000000000791b */ /* 0x002ff40003800000 */
.L_x_11968:
[----:B------:R-:W-:Y:S05]  /*1f470*/  BSYNC B0 ;  /* 0x0000000000007941 */ /* 0x000fea0003800000 */
.L_x_11967:
[----:B------:R-:W-:Y:S05]  /*1f480*/  BRA `(.L_x_11969) ;  /* 0xffffffc000947947 */ /* 0x000fea000383ffff */
.L_x_11835:
[----:B--2---:R2:W3:Y:S02]  /*1f490*/  SYNCS.PHASECHK.TRANS64.TRYWAIT P0, [R5+URZ+0x16840], R4 ;  /* 0x01684004050075a7 */ /* 0x0044e4000800017f */
[----:B---3--:R-:W-:Y:S05]  /*1f4a0*/  @!P0 NANOSLEEP.SYNCS 0x989680 ;  /* 0x009896800000895d */ /* 0x008fea0003900000 */
[----:B------:R-:W3:Y:S02]  /*1f4b0*/  @!P0 SYNCS.PHASECHK.TRANS64 P0, [R5+URZ+0x16840], R4 ;  /* 0x01684004050085a7 */ /* 0x000ee4000800007f */
[----:B---3--:R-:W-:Y:S05]  /*1f4c0*/  @!P0 BRA `(.L_x_11835) ;  /* 0xfffffffc00f08947 */ /* 0x008fea000383ffff */
[----:B------:R-:W-:Y:S05]  /*1f4d0*/  BRA `(.L_x_11970) ;  /* 0xffffffc000e47947 */ /* 0x000fea000383ffff */
.L_x_11838:
[----:B0-----:R0:W2:Y:S02]  /*1f4e0*/  SYNCS.PHASECHK.TRANS64.TRYWAIT P0, [R27+URZ+0x16820], R4 ;  /* 0x016820041b0075a7 */ /* 0x0010a4000800017f */
[----:B--2---:R-:W-:Y:S05]  /*1f4f0*/  @!P0 NANOSLEEP.SYNCS 0x989680 ;  /* 0x009896800000895d */ /* 0x004fea0003900000 */
[----:B------:R-:W2:Y:S02]  /*1f500*/  @!P0 SYNCS.PHASECHK.TRANS64 P0, [R27+URZ+0x16820], R4 ;  /* 0x016820041b0085a7 */ /* 0x000ea4000800007f */
[----:B--2---:R-:W-:Y:S05]  /*1f510*/  @!P0 BRA `(.L_x_11838) ;  /* 0xfffffffc00f08947 */ /* 0x004fea000383ffff */
[----:B------:R-:W-:Y:S05]  /*1f520*/  BRA `(.L_x_11971) ;  /* 0xffffffc400a47947 */ /* 0x000fea000383ffff */
.L_x_11846:
[----:B0-----:R0:W2:Y:S02]  /*1f530*/  SYNCS.PHASECHK.TRANS64.TRYWAIT P0, [R3+URZ+0x16840], R2 ;  /* 0x01684002030075a7 */ /* 0x0010a4000800017f */
[----:B--2---:R-:W-:Y:S05]  /*1f540*/  @!P0 NANOSLEEP.SYNCS 0x989680 ;  /* 0x009896800000895d */ /* 0x004fea0003900000 */
[----:B------:R-:W2:Y:S02]  /*1f550*/  @!P0 SYNCS.PHASECHK.TRANS64 P0, [R3+URZ+0x16840], R2 ;  /* 0x01684002030085a7 */ /* 0x000ea4000800007f */
[----:B--2---:R-:W-:Y:S05]  /*1f560*/  @!P0 BRA `(.L_x_11846) ;  /* 0xfffffffc00f08947 */ /* 0x004fea000383ffff */
[----:B------:R-:W-:Y:S05]  /*1f570*/  BRA `(.L_x_11972) ;  /* 0xffffffc8004c7947 */ /* 0x000fea000383ffff */
.L_x_11848:
[----:B0-----:R0:W2:Y:S02]  /*1f580*/  SYNCS.PHASECHK.TRANS64.TRYWAIT P0, [R2+URZ+0x60], R5 ;  /* 0x00006005020075a7 */ /* 0x0010a4000800017f */
[----:B--2---:R-:W-:Y:S05]  /*1f590*/  @!P0 NANOSLEEP.SYNCS 0x989680 ;  /* 0x009896800000895d */ /* 0x004fea0003900000 */
[----:B------:R-:W2:Y:S02]  /*1f5a0*/  @!P0 SYNCS.PHASECHK.TRANS64 P0, [R2+URZ+0x60], R5 ;  /* 0x00006005020085a7 */ /* 0x000ea4000800007f */
[----:B--2---:R-:W-:Y:S05]  /*1f5b0*/  @!P0 BRA `(.L_x_11848) ;  /* 0xfffffffc00f08947 */ /* 0x004fea000383ffff */
[----:B------:R-:W-:Y:S05]  /*1f5c0*/  BRA `(.L_x_11973) ;  /* 0xffffffc800b07947 */ /* 0x000fea000383ffff */
.L_x_11853:
[----:B--2---:R2:W3:Y:S02]  /*1f5d0*/  SYNCS.PHASECHK.TRANS64.TRYWAIT P0, [R3+URZ+0x16840], R2 ;  /* 0x01684002030075a7 */ /* 0x0044e4000800017f */
[----:B---3--:R-:W-:Y:S05]  /*1f5e0*/  @!P0 NANOSLEEP.SYNCS 0x989680 ;  /* 0x009896800000895d */ /* 0x008fea0003900000 */
[----:B------:R-:W3:Y:S02]  /*1f5f0*/  @!P0 SYNCS.PHASECHK.TRANS64 P0, [R3+URZ+0x16840], R2 ;  /* 0x01684002030085a7 */ /* 0x000ee4000800007f */
[----:B---3--:R-:W-:Y:S05]  /*1f600*/  @!P0 BRA `(.L_x_11853) ;  /* 0xfffffffc00f08947 */ /* 0x008fea000383ffff */
[----:B------:R-:W-:Y:S05]  /*1f610*/  BRA `(.L_x_11974) ;  /* 0xffffffcc00c47947 */ /* 0x000fea000383ffff */
.L_x_11855:
[----:B0-----:R0:W2:Y:S02]  /*1f620*/  SYNCS.PHASECHK.TRANS64.TRYWAIT P1, [R3+URZ+0x60], R24 ;  /* 0x00006018030075a7 */ /* 0x0010a4000802017f */
[----:B--2---:R-:W-:Y:S05]  /*1f630*/  @!P1 NANOSLEEP.SYNCS 0x989680 ;  /* 0x009896800000995d */ /* 0x004fea0003900000 */
[----:B------:R-:W2:Y:S02]  /*1f640*/  @!P1 SYNCS.PHASECHK.TRANS64 P1, [R3+URZ+0x60], R24 ;  /* 0x00006018030095a7 */ /* 0x000ea4000802007f */
[----:B--2---:R-:W-:Y:S05]  /*1f650*/  @!P1 BRA `(.L_x_11855) ;  /* 0xfffffffc00f09947 */ /* 0x004fea000383ffff */
[----:B------:R-:W-:Y:S05]  /*1f660*/  BRA `(.L_x_11975) ;  /* 0xffffffd000287947 */ /* 0x000fea000383ffff */
.L_x_11860:
[----:B--2---:R2:W3:Y:S02]  /*1f670*/  SYNCS.PHASECHK.TRANS64.TRYWAIT P0, [R2+URZ+0x16840], R3 ;  /* 0x01684003020075a7 */ /* 0x0044e4000800017f */
[----:B---3--:R-:W-:Y:S05]  /*1f680*/  @!P0 NANOSLEEP.SYNCS 0x989680 ;  /* 0x009896800000895d */ /* 0x008fea0003900000 */
[----:B------:R-:W3:Y:S02]  /*1f690*/  @!P0 SYNCS.PHASECHK.TRANS64 P0, [R2+URZ+0x16840], R3 ;  /* 0x01684003020085a7 */ /* 0x000ee4000800007f */
[----:B---3--:R-:W-:Y:S05]  /*1f6a0*/  @!P0 BRA `(.L_x_11860) ;  /* 0xfffffffc00f08947 */ /* 0x008fea000383ffff */
[----:B------:R-:W-:Y:S05]  /*1f6b0*/  BRA `(.L_x_11976) ;  /* 0xffffffd400087947 */ /* 0x000fea000383ffff */
.L_x_11862:
[----:B0-----:R0:W2:Y:S02]  /*1f6c0*/  SYNCS.PHASECHK.TRANS64.TRYWAIT P1, [R2+URZ+0x60], R11 ;  /* 0x0000600b020075a7 */ /* 0x0010a4000802017f */
[----:B--2---:R-:W-:Y:S05]  /*1f6d0*/  @!P1 NANOSLEEP.SYNCS 0x989680 ;  /* 0x009896800000995d */ /* 0x004fea0003900000 */
[----:B------:R-:W2:Y:S02]  /*1f6e0*/  @!P1 SYNCS.PHASECHK.TRANS64 P1, [R2+URZ+0x60], R11 ;  /* 0x0000600b020095a7 */ /* 0x000ea4000802007f */
[----:B--2---:R-:W-:Y:S05]  /*1f6f0*/  @!P1 BRA `(.L_x_11862) ;  /* 0xfffffffc00f09947 */ /* 0x004fea000383ffff */
[----:B------:R-:W-:Y:S05]  /*1f700*/  BRA `(.L_x_11977) ;  /* 0xffffffd400707947 */ /* 0x000fea000383ffff */
.L_x_11869:
[----:B0-----:R0:W2:Y:S02]  /*1f710*/  SYNCS.PHASECHK.TRANS64.TRYWAIT P0, [R3+URZ+0x16860], R2 ;  /* 0x01686002030075a7 */ /* 0x0010a4000800017f */
[----:B--2---:R-:W-:Y:S05]  /*1f720*/  @!P0 NANOSLEEP.SYNCS 0x989680 ;  /* 0x009896800000895d */ /* 0x004fea0003900000 */
[----:B------:R-:W2:Y:S02]  /*1f730*/  @!P0 SYNCS.PHASECHK.TRANS64 P0, [R3+URZ+0x16860], R2 ;  /* 0x01686002030085a7 */ /* 0x000ea4000800007f */
[----:B--2---:R-:W-:Y:S05]  /*1f740*/  @!P0 BRA `(.L_x_11869) ;  /* 0xfffffffc00f08947 */ /* 0x004fea000383ffff */
[----:B------:R-:W-:Y:S05]  /*1f750*/  BRA `(.L_x_11978) ;  /* 0xffffffd8002c7947 */ /* 0x000fea000383ffff */
.L_x_11871:
        /* <DEDUP_REMOVED lines=8> */
.L_x_11980:
[----:B------:R-:W-:Y:S05]  /*1f7e0*/  BSYNC B0 ;  /* 0x0000000000007941 */ /* 0x000fea0003800000 */
.L_x_11979:
        /* <DEDUP_REMOVED lines=8> */
.L_x_11981:
[----:B------:R-:W-:Y:S01]  /*1f870*/  IMAD.MOV.U32 R5, RZ, RZ, R14 ;  /* 0x000000ffff057224 */ /* 0x000fe200078e000e */
[----:B------:R-:W-:Y:S06]  /*1f880*/  BRA `(.L_x_11982) ;  /* 0xffffffd800747947 */ /* 0x000fec000383ffff */
.L_x_11874:
[----:B------:R-:W-:Y:S01]  /*1f890*/  BSSY B0, `(.L_x_11983) ;  /* 0x0000008000007945 */ /* 0x000fe20003800000 */
[----:B-----5:R-:W-:Y:S02]  /*1f8a0*/  IMAD.MOV.U32 R13, RZ, RZ, R2 ;  /* 0x000000ffff0d7224 */ /* 0x020fe400078e0002 */
[----:B------:R-:W-:Y:S02]  /*1f8b0*/  IMAD.MOV.U32 R12, RZ, RZ, 0x1 ;  /* 0x00000001ff0c7424 */ /* 0x000fe400078e00ff */
[----:B------:R-:W-:Y:S02]  /*1f8c0*/  IMAD.MOV.U32 R11, RZ, RZ, RZ ;  /* 0x000000ffff0b7224 */ /* 0x000fe400078e00ff */
[----:B------:R-:W-:-:S07]  /*1f8d0*/  IMAD.MOV.U32 R15, RZ, RZ, -0x1 ;  /* 0xffffffffff0f7424 */ /* 0x000fce00078e00ff */
[----:B01234-:R-:W-:Y:S05]  /*1f8e0*/  WARPSYNC.COLLECTIVE R15, `(.L_x_11984) ;  /* 0x000000000f087348 */ /* 0x01ffea0003c00000 */
[----:B------:R0:W0:Y:S02]  /*1f8f0*/  SHFL.UP P6, R14, R13, R12, R11 ;  /* 0x0400000c0d0e7389 */ /* 0x00002400000c000b */
[----:B01234-:R-:W-:Y:S01]  /*1f900*/  ENDCOLLECTIVE ;  /* 0x000000000000791b */ /* 0x01ffe20003800000 */
.L_x_11984:
[----:B------:R-:W-:Y:S05]  /*1f910*/  BSYNC B0 ;  /* 0x0000000000007941 */ /* 0x000fea0003800000 */
.L_x_11983:
        /* <DEDUP_REMOVED lines=10> */
.L_x_11985:
        /* <DEDUP_REMOVED lines=8> */
.L_x_11986:
        /* <DEDUP_REMOVED lines=8> */
.L_x_11987:
        /* <DEDUP_REMOVED lines=8> */
.L_x_11988:
        /* <DEDUP_REMOVED lines=8> */
.L_x_11989:
[----:B------:R-:W-:Y:S05]  /*1fbc0*/  BRA `(.L_x_11990) ;  /* 0xffffffd800307947 */ /* 0x000fea000383ffff */
.L_x_11879:
        /* <DEDUP_REMOVED lines=8> */
.L_x_11992:
[----:B------:R-:W-:Y:S05]  /*1fc50*/  BSYNC B0 ;  /* 0x0000000000007941 */ /* 0x000fea0003800000 */
.L_x_11991:
        /* <DEDUP_REMOVED lines=10> */
.L_x_11993:
        /* <DEDUP_REMOVED lines=8> */
.L_x_11994:
        /* <DEDUP_REMOVED lines=8> */
.L_x_11995:
        /* <DEDUP_REMOVED lines=8> */
.L_x_11996:
        /* <DEDUP_REMOVED lines=8> */
.L_x_11997:
[----:B------:R-:W-:Y:S05]  /*1ff00*/  BRA `(.L_x_11998) ;  /* 0xffffffd8000c7947 */ /* 0x000fea000383ffff */
.L_x_11881:
[----:B------:R-:W-:Y:S01]  /*1ff10*/  BSSY B0, `(.L_x_11999) ;  /* 0x0000006000007945 */ /* 0x000fe20003800000 */
[----:B------:R-:W-:Y:S01]  /*1ff20*/  PLOP3.LUT P6, PT, P6, PT, PT, 0x8, 0x0 ;  /* 0x000000000000781c */ /* 0x000fe200037ce170 */
[----:B------:R-:W-:-:S12]  /*1ff30*/  IMAD.MOV.U32 R15, RZ, RZ, -0x1 ;  /* 0xffffffffff0f7424 */ /* 0x000fd800078e00ff */
[----:B01----:R-:W-:Y:S05]  /*1ff40*/  WARPSYNC.COLLECTIVE R15, `(.L_x_12000) ;  /* 0x000000000f087348 */ /* 0x003fea0003c00000 */
[----:B------:R-:W-:Y:S01]  /*1ff50*/  VOTE.ANY R14, PT, P6 ;  /* 0x00000000000e7806 */ /* 0x000fe200030e0100 */
[----:B01----:R-:W-:Y:S06]  /*1ff60*/  ENDCOLLECTIVE ;  /* 0x000000000000791b */ /* 0x003fec0003800000 */
.L_x_12000:
[----:B------:R-:W-:Y:S05]  /*1ff70*/  BSYNC B0 ;  /* 0x0000000000007941 */ /* 0x000fea0003800000 */
.L_x_11999:
        /* <DEDUP_REMOVED lines=9> */
.L_x_12001:
[----:B------:R-:W-:Y:S01]  /*20010*/  IMAD.MOV.U32 R17, RZ, RZ, R14 ;  /* 0x000000ffff117224 */ /* 0x000fe200078e000e */
[----:B------:R-:W-:Y:S06]  /*20020*/  BRA `(.L_x_12002) ;  /* 0xffffffd400fc7947 */ /* 0x000fec000383ffff */
.L_x_11883:
[----:B------:R-:W-:Y:S01]  /*20030*/  BSSY B0, `(.L_x_12003) ;  /* 0x0000007000007945 */ /* 0x000fe20003800000 */
[----:B------:R-:W-:Y:S02]  /*20040*/  IMAD.MOV.U32 R13, RZ, RZ, R8 ;  /* 0x000000ffff0d7224 */ /* 0x000fe400078e0008 */
[----:B------:R-:W-:Y:S02]  /*20050*/  IMAD.MOV.U32 R11, RZ, RZ, 0x1f ;  /* 0x0000001fff0b7424 */ /* 0x000fe400078e00ff */
[----:B------:R-:W-:-:S07]  /*20060*/  IMAD.MOV.U32 R15, RZ, RZ, -0x1 ;  /* 0xffffffffff0f7424 */ /* 0x000fce00078e00ff */
[----:B0123--:R-:W-:Y:S05]  /*20070*/  WARPSYNC.COLLECTIVE R15, `(.L_x_12004) ;  /* 0x000000000f087348 */ /* 0x00ffea0003c00000 */
[----:B------:R4:W0:Y:S02]  /*20080*/  SHFL.IDX P6, R14, R13, R12, R11 ;  /* 0x0000000c0d0e7389 */ /* 0x00082400000c000b */
[----:B01234-:R-:W-:Y:S01]  /*20090*/  ENDCOLLECTIVE ;  /* 0x000000000000791b */ /* 0x01ffe20003800000 */
.L_x_12004:
[----:B------:R-:W-:Y:S05]  /*200a0*/  BSYNC B0 ;  /* 0x0000000000007941 */ /* 0x000fea0003800000 */
.L_x_12003:
[----:B------:R-:W-:Y:S05]  /*200b0*/  BRA `(.L_x_11882) ;  /* 0xffffffd400f47947 */ /* 0x000fea000383ffff */
.L_x_11887:
[----:B0-----:R0:W2:Y:S02]  /*200c0*/  SYNCS.PHASECHK.TRANS64.TRYWAIT P0, [R9+URZ+0x16820], R0 ;  /* 0x01682000090075a7 */ /* 0x0010a4000800017f */
[----:B--2---:R-:W-:Y:S05]  /*200d0*/  @!P0 NANOSLEEP.SYNCS 0x989680 ;  /* 0x009896800000895d */ /* 0x004fea0003900000 */
[----:B------:R-:W2:Y:S02]  /*200e0*/  @!P0 SYNCS.PHASECHK.TRANS64 P0, [R9+URZ+0x16820], R0 ;  /* 0x01682000090085a7 */ /* 0x000ea4000800007f */
[----:B--2---:R-:W-:Y:S05]  /*200f0*/  @!P0 BRA `(.L_x_11887) ;  /* 0xfffffffc00f08947 */ /* 0x004fea000383ffff */
[----:B------:R-:W-:Y:S05]  /*20100*/  BRA `(.L_x_12005) ;  /* 0xffffffdc00607947 */ /* 0x000fea000383ffff */
.L_x_11888:
        /* <DEDUP_REMOVED lines=11> */
.L_x_12007:
[----:B------:R-:W-:Y:S05]  /*201c0*/  BSYNC B0 ;  /* 0x0000000000007941 */ /* 0x000fea0003800000 */
.L_x_12006:
[----:B------:R-:W-:Y:S05]  /*201d0*/  BRA `(.L_x_12008) ;  /* 0xffffffdc00487947 */ /* 0x000fea000383ffff */
.L_x_11889:
[----:B------:R-:W-:Y:S01]  /*201e0*/  BSSY B0, `(.L_x_12009) ;  /* 0x0000006000007945 */ /* 0x000fe20003800000 */
[----:B------:R-:W-:-:S07]  /*201f0*/  IMAD.MOV.U32 R15, RZ, RZ, -0x1 ;  /* 0xffffffffff0f7424 */ /* 0x000fce00078e00ff */
[----:B01----:R-:W-:Y:S05]  /*20200*/  WARPSYNC.COLLECTIVE R15, `(.L_x_12010) ;  /* 0x000000000f0c7348 */ /* 0x003fea0003c00000 */
[----:B------:R-:W-:Y:S02]  /*20210*/  ELECT P6, UR62, PT ;  /* 0x00000000003e782f */ /* 0x000fe400038c0000 */
[----:B------:R-:W-:Y:S01]  /*20220*/  MOV R14, UR62 ;  /* 0x0000003e000e7c02 */ /* 0x000fe20008000f00 */
[----:B01----:R-:W-:Y:S10]  /*20230*/  ENDCOLLECTIVE ;  /* 0x000000000000791b */ /* 0x003ff40003800000 */
.L_x_12010:
[----:B------:R-:W-:Y:S05]  /*20240*/  BSYNC B0 ;  /* 0x0000000000007941 */ /* 0x000fea0003800000 */
.L_x_12009:
[----:B------:R-:W-:Y:S05]  /*20250*/  BRA `(.L_x_12011) ;  /* 0xffffffdc003c7947 */ /* 0x000fea000383ffff */
.L_x_11891:
[----:B0-----:R0:W2:Y:S02]  /*20260*/  SYNCS.PHASECHK.TRANS64.TRYWAIT P0, [R7+URZ], R2 ;  /* 0x00000002070075a7 */ /* 0x0010a4000800017f */
[----:B--2---:R-:W-:Y:S05]  /*20270*/  @!P0 NANOSLEEP.SYNCS 0x989680 ;  /* 0x009896800000895d */ /* 0x004fea0003900000 */
[----:B------:R-:W2:Y:S02]  /*20280*/  @!P0 SYNCS.PHASECHK.TRANS64 P0, [R7+URZ], R2 ;  /* 0x00000002070085a7 */ /* 0x000ea4000800007f */
[----:B--2---:R-:W-:Y:S05]  /*20290*/  @!P0 BRA `(.L_x_11891) ;  /* 0xfffffffc00f08947 */ /* 0x004fea000383ffff */
[----:B------:R-:W-:Y:S05]  /*202a0*/  BRA `(.L_x_12012) ;  /* 0xffffffdc00707947 */ /* 0x000fea000383ffff */
.L_x_11892:
[----:B--2---:R2:W3:Y:S02]  /*202b0*/  SYNCS.PHASECHK.TRANS64.TRYWAIT P0, [R3+URZ], R0 ;  /* 0x00000000030075a7 */ /* 0x0044e4000800017f */
[----:B---3--:R-:W-:Y:S05]  /*202c0*/  @!P0 NANOSLEEP.SYNCS 0x989680 ;  /* 0x009896800000895d */ /* 0x008fea0003900000 */
[----:B------:R-:W3:Y:S02]  /*202d0*/  @!P0 SYNCS.PHASECHK.TRANS64 P0, [R3+URZ], R0 ;  /* 0x00000000030085a7 */ /* 0x000ee4000800007f */
[----:B---3--:R-:W-:Y:S05]  /*202e0*/  @!P0 BRA `(.L_x_11892) ;  /* 0xfffffffc00f08947 */ /* 0x008fea000383ffff */
[----:B------:R-:W-:Y:S05]  /*202f0*/  BRA `(.L_x_12013) ;  /* 0xffffffdc00647947 */ /* 0x000fea000383ffff */
.L_x_11894:
[----:B--2---:R2:W3:Y:S02]  /*20300*/  SYNCS.PHASECHK.TRANS64.TRYWAIT P0, [R5+URZ], R2 ;  /* 0x00000002050075a7 */ /* 0x0044e4000800017f */
[----:B---3--:R-:W-:Y:S05]  /*20310*/  @!P0 NANOSLEEP.SYNCS 0x989680 ;  /* 0x009896800000895d */ /* 0x008fea0003900000 */
[----:B------:R-:W3:Y:S02]  /*20320*/  @!P0 SYNCS.PHASECHK.TRANS64 P0, [R5+URZ], R2 ;  /* 0x00000002050085a7 */ /* 0x000ee4000800007f */
[----:B---3--:R-:W-:Y:S05]  /*20330*/  @!P0 BRA `(.L_x_11894) ;  /* 0xfffffffc00f08947 */ /* 0x008fea000383ffff */
[----:B------:R-:W-:Y:S05]  /*20340*/  BRA `(.L_x_12014) ;  /* 0xffffffdc00687947 */ /* 0x000fea000383ffff */
.L_x_12015:
        /* <DEDUP_REMOVED lines=11> */
.L_x_12787:


//--------------------- .text._ZN7cutlass13device_kernelIN5flash11enable_sm90INS1_16FlashAttnFwdSm90INS1_25CollectiveMainloopFwdSm90ILi2EN4cute5tupleIJNS5_1CILi1EEES8_S8_EEENS6_IJNS7_ILi192EEENS7_ILi128EEENS7_ILi64EEEEEELi64ENS_10bfloat16_tEfNS_4arch4Sm90ELb1ELb0ELb1ELb0ELb0ELb0ELb0ELb1ELb1ELb0ELb0ELb0EEENS1_21CollectiveEpilogueFwdINS6_IJSA_SC_SB_EEES9_SE_SG_Li384ELb0ELb0ELb0ELb0EEENS1_30DynamicPersistentTileSchedulerILi384ELi32ELb0ELb0ELb1EEEEEEEEEvNT_6ParamsE --------------------------
	.section	.text._ZN7cutlass13device_kernelIN5flash11enable_sm90INS1_16FlashAttnFwdSm90INS1_25CollectiveMainloopFwdSm90ILi2EN4cute5tupleIJNS5_1CILi1EEES8_S8_EEENS6_IJNS7_ILi192EEENS7_ILi128EEENS7_ILi64EEEEEELi64ENS_10bfloat16_tEfNS_4arch4Sm90ELb1ELb0ELb1ELb0ELb0ELb0ELb0ELb1ELb1ELb0ELb0ELb0EEENS1_21CollectiveEpilogueFwdINS6_IJSA_SC_SB_EEES9_SE_SG_Li384ELb0ELb0ELb0ELb0EEENS1_30DynamicPersistentTileSchedulerILi384ELi32ELb0ELb0ELb1EEEEEEEEEvNT_6ParamsE,"ax",@progbits
	.align	128
.text._ZN7cutlass13device_kernelIN5flash11enable_sm90INS1_16FlashAttnFwdSm90INS1_25CollectiveMainloopFwdSm90ILi2EN4cute5tupleIJNS5_1CILi1EEES8_S8_EEENS6_IJNS7_ILi192EEENS7_ILi128EEENS7_ILi64EEEEEELi64ENS_10bfloat16_tEfNS_4arch4Sm90ELb1ELb0ELb1ELb0ELb0ELb0ELb0ELb1ELb1ELb0ELb0ELb0EEENS1_21CollectiveEpilogueFwdINS6_IJSA_SC_SB_EEES9_SE_SG_Li384ELb0ELb0ELb0ELb0EEENS1_30DynamicPersistentTileSchedulerILi384ELi32ELb0ELb0ELb1EEEEEEEEEvNT_6ParamsE:
        .type           _ZN7cutlass13device_kernelIN5flash11enable_sm90INS1_16FlashAttnFwdSm90INS1_25CollectiveMainloopFwdSm90ILi2EN4cute5tupleIJNS5_1CILi1EEES8_S8_EEENS6_IJNS7_ILi192EEENS7_ILi128EEENS7_ILi64EEEEEELi64ENS_10bfloat16_tEfNS_4arch4Sm90ELb1ELb0ELb1ELb0ELb0ELb0ELb0ELb1ELb1ELb0ELb0ELb0EEENS1_21CollectiveEpilogueFwdINS6_IJSA_SC_SB_EEES9_SE_SG_Li384ELb0ELb0ELb0ELb0EEENS1_30DynamicPersistentTileSchedulerILi384ELi32ELb0ELb0ELb1EEEEEEEEEvNT_6ParamsE,@function
        .size           _ZN7cutlass13device_kernelIN5flash11enable_sm90INS1_16FlashAttnFwdSm90INS1_25CollectiveMainloopFwdSm90ILi2EN4cute5tupleIJNS5_1CILi1EEES8_S8_EEENS6_IJNS7_ILi192EEENS7_ILi128EEENS7_ILi64EEEEEELi64ENS_10bfloat16_tEfNS_4arch4Sm90ELb1ELb0ELb1ELb0ELb0ELb0ELb0ELb1ELb1ELb0ELb0ELb0EEENS1_21CollectiveEpilogueFwdINS6_IJSA_SC_SB_EEES9_SE_SG_Li384ELb0ELb0ELb0ELb0EEENS1_30DynamicPersistentTileSchedulerILi384ELi32ELb0ELb0ELb1EEEEEEEEEvNT_6ParamsE,(.L_x_12788 - _ZN7cutlass13device_kernelIN5flash11enable_sm90INS1_16FlashAttnFwdSm90INS1_25CollectiveMainloopFwdSm90ILi2EN4cute5tupleIJNS5_1CILi1EEES8_S8_EEENS6_IJNS7_ILi192EEENS7_ILi128EEENS7_ILi64EEEEEELi64ENS_10bfloat16_tEfNS_4arch4Sm90ELb1ELb0ELb1ELb0ELb0ELb0ELb0ELb1ELb1ELb0ELb0ELb0EEENS1_21CollectiveEpilogueFwdINS6_IJSA_SC_SB_EEES9_SE_SG_Li384ELb0ELb0ELb0ELb0EEENS1_30DynamicPersistentTileSchedulerILi384ELi32ELb0ELb0ELb1EEEEEEEEEvNT_6ParamsE)
        .other          _ZN7cutlass13device_kernelIN5flash11enable_sm90INS1_16FlashAttnFwdSm90INS1_25CollectiveMainloopFwdSm90ILi2EN4cute5tupleIJNS5_1CILi1EEES8_S8_EEENS6_IJNS7_ILi192EEENS7_ILi128EEENS7_ILi64EEEEEELi64ENS_10bfloat16_tEfNS_4arch4Sm90ELb1ELb0ELb1ELb0ELb0ELb0ELb0ELb1ELb1ELb0ELb0ELb0EEENS1_21CollectiveEpilogueFwdINS6_IJSA_SC_SB_EEES9_SE_SG_Li384ELb0ELb0ELb0ELb0EEENS1_30DynamicPersistentTileSchedulerILi384ELi32ELb0ELb0ELb1EEEEEEEEEvNT_6ParamsE,@"STO_CUDA_ENTRY STV_DEFAULT"
_ZN7cutlass13device_kernelIN5flash11enable_sm90INS1_16FlashAttnFwdSm90INS1_25CollectiveMainloopFwdSm90ILi2EN4cute5tupleIJNS5_1CILi1EEES8_S8_EEENS6_IJNS7_ILi192EEENS7_ILi128EEENS7_ILi64EEEEEELi64ENS_10bfloat16_tEfNS_4arch4Sm90ELb1ELb0ELb1ELb0ELb0ELb0ELb0ELb1ELb1ELb0ELb0ELb0EEENS1_21CollectiveEpilogueFwdINS6_IJSA_SC_SB_EEES9_SE_SG_Li384ELb0ELb0ELb0ELb0EEENS1_30DynamicPersistentTileSchedulerILi384ELi32ELb0ELb0ELb1EEEEEEEEEvNT_6ParamsE:
        /* <DEDUP_REMOVED lines=23> */
.L_x_12017:
[----:B------:R-:W-:Y:S05]  /*0170*/  BSYNC B0 ;  /* 0x0000000000007941 */ /* 0x000fea0003800000 */
.L_x_12016:
        /* <DEDUP_REMOVED lines=37> */
.L_x_12018:
        /* <DEDUP_REMOVED lines=22> */
.L_x_12019:
        /* <DEDUP_REMOVED lines=18> */
.L_x_12020:
        /* <DEDUP_REMOVED lines=22> */
.L_x_12021:
        /* <DEDUP_REMOVED lines=22> */
.L_x_12022:
        /* <DEDUP_REMOVED lines=8> */
.L_x_12024:
        /* <DEDUP_REMOVED lines=50> */
[----:B------:R-:W-:-:S02]  /*0cb0*/  SHF.R.S32.HI R8, RZ, 0x5, R8 ;  /* 0x00000005ff087819 */ /* 0x000fc40000011408 */
[----:B------:R-:W-:Y:S01]  /*0cc0*/  LEA R12, R12, R5, 0x3 ;  /* 0x000000050c0c7211 */ /* 0x000fe200078e18ff */
[----:B------:R-:W-:Y:S01]  /*0cd0*/  IMAD.IADD R7, R3, 0x1, -R10 ;  /* 0x0000000103077824 */ /* 0x000fe200078e0a0a */
[----:B------:R-:W-:Y:S02]  /*0ce0*/  LEA.HI R5, R0, R0, RZ, 0x1 ;  /* 0x0000000000057211 */ /* 0x000fe400078f08ff */
[----:B------:R-:W-:Y:S01]  /*0cf0*/  LOP3.LUT R0, R9, 0x7ffffffc, RZ, 0xc0, !PT ;  /* 0x7ffffffc09007812 */ /* 0x000fe200078ec0ff */
[----:B------:R-:W-:Y:S02]  /*0d00*/  IMAD.SHL.U32 R3, R12, 0x8, RZ ;  /* 0x000000080c037824 */ /* 0x000fe400078e00ff */
[----:B------:R-:W-:Y:S01]  /*0d10*/  IMAD R5, R5, -0x3, R4 ;  /* 0xfffffffd05057824 */ /* 0x000fe200078e0204 */
[----:B------:R-:W-:Y:S01]  /*0d20*/  IADD3 R17, R17, -R0, RZ ;  /* 0x8000000011117210 */ /* 0x000fe20007ffe0ff */
[----:B------:R-:W-:Y:S02]  /*0d30*/  IMAD R8, R8, 0x10, R7 ;  /* 0x0000001008087824 */ /* 0x000fe400078e0207 */
[----:B------:R-:W-:-:S04]  /*0d40*/  IMAD.WIDE R22, R3, 0x2, R22 ;  /* 0x0000000203167825 */ /* 0x000fc800078e0216 */
[----:B------:R-:W-:-:S07]  /*0d50*/  IMAD R18, R5, 0x40, R8 ;  /* 0x0000004005127824 */ /* 0x000fce00078e0208 */
.L_x_12071:
        /* <DEDUP_REMOVED lines=20> */
.L_x_12025:
[----:B------:R-:W-:Y:S01]  /*0ea0*/  ULDC UR6, c[0x0][0xdc4] ;  /* 0x0003710000067ab9 */ /* 0x000fe20000000800 */
[----:B------:R-:W-:Y:S01]  /*0eb0*/  UMOV UR47, UR7 ;  /* 0x00000007002f7c82 */ /* 0x000fe20008000000 */
[----:B------:R-:W-:-:S11]  /*0ec0*/  UISETP.NE.AND UP0, UPT, UR6, 0x1, UPT ;  /* 0x000000010600788c */ /* 0x000fd6000bf05270 */
[----:B------:R-:W-:Y:S02]  /*0ed0*/  @UP0 ULDC.64 UR10, c[0x0][0xdc8] ;  /* 0x00037200000a0ab9 */ /* 0x000fe40000000a00 */
[----:B------:R-:W-:-:S04]  /*0ee0*/  UIMAD.WIDE.U32 UR4, UR7, UR10, URZ ;  /* 0x0000000a070472a5 */ /* 0x000fc8000f8e003f */
[----:B------:R-:W-:-:S04]  /*0ef0*/  @UP0 USHF.R.U32.HI UR47, URZ, UR11, UR5 ;  /* 0x0000000b3f2f0299 */ /* 0x000fc80008011605 */
[----:B------:R-:W-:-:S12]  /*0f00*/  UIMAD UR4, UR47, UR6, URZ ;  /* 0x000000062f0472a4 */ /* 0x000fd8000f8e023f */
.L_x_12026:
[----:B------:R-:W-:Y:S01]  /*0f10*/  ULOP3.LUT UR5, URZ, UR47, URZ, 0x33, !UPT ;  /* 0x0000002f3f057292 */ /* 0x000fe2000f8e333f */
[----:B------:R-:W-:Y:S01]  /*0f20*/  PLOP3.LUT P0, PT, PT, PT, PT, 0x80, 0x0 ;  /* 0x000000000000781c */ /* 0x000fe20003f0f070 */
[----:B------:R-:W-:Y:S01]  /*0f30*/  ULDC.64 UR10, c[0x0][0x3f8] ;  /* 0x0000fe00000a7ab9 */ /* 0x000fe20000000a00 */
[----:B------:R-:W-:Y:S01]  /*0f40*/  ULDC UR6, c[0x0][0xdac] ;  /* 0x00036b0000067ab9 */ /* 0x000fe20000000800 */
[----:B------:R-:W-:Y:S01]  /*0f50*/  UISETP.NE.U32.AND UP0, UPT, UR10, URZ, UPT ;  /* 0x0000003f0a00728c */ /* 0x000fe2000bf05070 */
[----:B------:R-:W-:Y:S01]  /*0f60*/  IMAD.MOV.U32 R3, RZ, RZ, RZ ;  /* 0x000000ffff037224 */ /* 0x000fe200078e00ff */
[----:B------:R-:W-:Y:S01]  /*0f70*/  UIADD3 UR5, UR5, UR6, URZ ;  /* 0x0000000605057290 */ /* 0x000fe2000fffe03f */
[----:B------:R-:W-:Y:S01]  /*0f80*/  CS2R R14, SRZ ;  /* 0x00000000000e7805 */ /* 0x000fe2000001ff00 */
[----:B------:R-:W-:Y:S01]  /*0f90*/  UISETP.NE.AND.EX UP0, UPT, UR11, URZ, UPT, UP0 ;  /* 0x0000003f0b00728c */ /* 0x000fe2000bf05300 */
[----:B------:R-:W-:Y:S01]  /*0fa0*/  IMAD.MOV.U32 R119, RZ, RZ, RZ ;  /* 0x000000ffff777224 */ /* 0x000fe200078e00ff */
[----:B------:R-:W-:Y:S01]  /*0fb0*/  UIMAD UR42, UR5, 0xc0, URZ ;  /* 0x000000c0052a78a4 */ /* 0x000fe2000f8e023f */
[----:B------:R-:W-:Y:S01]  /*0fc0*/  IMAD.MOV.U32 R0, RZ, RZ, RZ ;  /* 0x000000ffff007224 */ /* 0x000fe200078e00ff */
[----:B------:R-:W-:Y:S01]  /*0fd0*/  ULDC UR50, c[0x0][0x404] ;  /* 0x0001010000327ab9 */ /* 0x000fe20000000800 */
[----:B------:R-:W-:Y:S01]  /*0fe0*/  ULDC UR9, c[0x0][0x288] ;  /* 0x0000a20000097ab9 */ /* 0x000fe20000000800 */
[----:B------:R-:W-:Y:S01]  /*0ff0*/  UIADD3 UR4, UR7, -UR4, URZ ;  /* 0x8000000407047290 */ /* 0x000fe2000fffe03f */
[----:B------:R-:W-:Y:S01]  /*1000*/  IMAD.MOV.U32 R19, RZ, RZ, RZ ;  /* 0x000000ffff137224 */ /* 0x000fe200078e00ff */
        /* <DEDUP_REMOVED lines=31> */
[----:B------:R-:W-:Y:S01]  /*1200*/  MOV R13, RZ ;  /* 0x000000ff000d7202 */ /* 0x000fe20000000f00 */
[----:B------:R-:W-:-:S02]  /*1210*/  IMAD.MOV.U32 R42, RZ, RZ, RZ ;  /* 0x000000ffff2a7224 */ /* 0x000fc400078e00ff */
[----:B------:R-:W-:-:S05]  /*1220*/  UISETP.GE.AND UP0, UPT, UR45, 0x1, UPT ;  /* 0x000000012d00788c */ /* 0x000fca000bf06270 */
[----:B------:R-:W-:Y:S01]  /*1230*/  @UP1 ULDC UR8, c[0x0][0xdbc] ;  /* 0x00036f0000081ab9 */ /* 0x000fe20000000800 */
[----:B------:R-:W-:Y:S01]  /*1240*/  PLOP3.LUT P1, PT, PT, PT, UP0, 0x80, 0x0 ;  /* 0x000000000000781c */ /* 0x000fe20003f2f008 */
[----:B------:R-:W-:Y:S01]  /*1250*/  UIMAD.WIDE.U32 UR4, UR10, UR8, URZ ;  /* 0x000000080a0472a5 */ /* 0x000fe2000f8e003f */
[----:B------:R-:W-:-:S03]  /*1260*/  @UP1 ULDC UR6, c[0x0][0xdc0] ;  /* 0x0003700000061ab9 */ /* 0x000fc60000000800 */
[----:B------:R-:W-:-:S04]  /*1270*/  @UP1 USHF.R.U32.HI UR44, URZ, UR6, UR5 ;  /* 0x000000063f2c1299 */ /* 0x000fc80008011605 */
[----:B------:R-:W-:-:S04]  /*1280*/  UIADD3 UR4, -UR44, URZ, URZ ;  /* 0x0000003f2c047290 */ /* 0x000fc8000fffe13f */
[----:B------:R-:W-:Y:S01]  /*1290*/  UIMAD UR43, UR43, UR4, UR10 ;  /* 0x000000042b2b72a4 */ /* 0x000fe2000f8e020a */
[----:B------:R-:W-:Y:S11]  /*12a0*/  @!P1 BRA `(.L_x_12027) ;  /* 0x0000008400f09947 */ /* 0x000ff60003800000 */
        /* <DEDUP_REMOVED lines=32> */
.L_x_12028:
[----:B------:R-:W-:Y:S01]  /*14b0*/  ULEA.HI UR4, UR39, UR39, URZ, 0x1 ;  /* 0x0000002727047291 */ /* 0x000fe2000f8f083f */
[----:B------:R-:W-:-:S03]  /*14c0*/  IMAD.U32 R3, RZ, RZ, UR46 ;  /* 0x0000002eff037e24 */ /* 0x000fc6000f8e00ff */
[----:B------:R-:W-:Y:S02]  /*14d0*/  ULOP3.LUT UR4, UR4, 0xfffffffe, URZ, 0xc0, !UPT ;  /* 0xfffffffe04047892 */ /* 0x000fe4000f8ec03f */
[----:B------:R-:W-:Y:S02]  /*14e0*/  ISETP.NE.AND P0, PT, R3, 0x3, PT ;  /* 0x000000030300780c */ /* 0x000fe40003f05270 */
[----:B------:R-:W-:-:S06]  /*14f0*/  UIADD3 UR4, UR39, -UR4, URZ ;  /* 0x8000000427047290 */ /* 0x000fcc000fffe03f */
[----:B------:R-:W-:-:S04]  /*1500*/  MOV R0, UR4 ;  /* 0x0000000400007c02 */ /* 0x000fc80008000f00 */
[----:B------:R-:W-:-:S04]  /*1510*/  SHF.L.U32 R0, R0, 0x1f, RZ ;  /* 0x0000001f00007819 */ /* 0x000fc800000006ff */
[----:B------:R-:W1:Y:S02]  /*1520*/  SYNCS.PHASECHK.TRANS64.TRYWAIT P1, [UR40+0x16800], R0 ;  /* 0x01680000ff0075a7 */ /* 0x000e640008020168 */
[----:B-1----:R-:W-:Y:S05]  /*1530*/  @!P1 BRA `(.L_x_12029) ;  /* 0x000000bc00489947 */ /* 0x002fea0003800000 */
.L_x_12130:
[----:B------:R-:W-:Y:S05]  /*1540*/  @!P0 BRA `(.L_x_12030) ;  /* 0x0000000000048947 */ /* 0x000fea0003800000 */
[----:B------:R-:W-:Y:S01]  /*1550*/  BPT.TRAP 0x1 ;  /* 0x000000040000795c */ /* 0x000fe20000300000 */
.L_x_12030:
[----:B-1----:R-:W-:Y:S02]  /*1560*/  IMAD.U32 R0, RZ, RZ, UR36 ;  /* 0x00000024ff007e24 */ /* 0x002fe4000f8e00ff */
[----:B------:R-:W-:-:S03]  /*1570*/  IMAD.U32 R3, RZ, RZ, UR37 ;  /* 0x00000025ff037e24 */ /* 0x000fc6000f8e00ff */
[----:B------:R-:W-:Y:S02]  /*1580*/  LEA R0, R0, UR40, 0x3 ;  /* 0x0000002800007c11 */ /* 0x000fe4000f8e18ff */
[----:B------:R-:W-:-:S04]  /*1590*/  SHF.L.U32 R3, R3, 0x1f, RZ ;  /* 0x0000001f03037819 */ /* 0x000fc800000006ff */
[----:B------:R1:W2:Y:S01]  /*15a0*/  SYNCS.PHASECHK.TRANS64.TRYWAIT P2, [R0+URZ+0x16830], R3 ;  /* 0x01683003000075a7 */ /* 0x0002a2000804017f */
[----:B------:R-:W-:Y:S05]  /*15b0*/  @!P0 BRA `(.L_x_12031) ;  /* 0x0000000000048947 */ /* 0x000fea0003800000 */
[----:B------:R-:W-:Y:S01]  /*15c0*/  BPT.TRAP 0x1 ;  /* 0x000000040000795c */ /* 0x000fe20000300000 */
.L_x_12031:
[----:B------:R-:W-:Y:S01]  /*15d0*/  LOP3.LUT P1, RZ, R2, 0x7f, RZ, 0xc0, !PT ;  /* 0x0000007f02ff7812 */ /* 0x000fe2000782c0ff */
[----:B------:R-:W-:Y:S01]  /*15e0*/  IMAD.MOV.U32 R119, RZ, RZ, RZ ;  /* 0x000000ffff777224 */ /* 0x000fe200078e00ff */
[----:B--2---:R-:W-:Y:S11]  /*15f0*/  @P2 BRA `(.L_x_12032) ;  /* 0x0000000000082947 */ /* 0x004ff60003800000 */
[----:B------:R-:W2:Y:S02]  /*1600*/  SYNCS.PHASECHK.TRANS64.TRYWAIT P2, [R0+URZ+0x16830], R3 ;  /* 0x01683003000075a7 */ /* 0x000ea4000804017f */
[----:B--2---:R-:W-:Y:S05]  /*1610*/  @!P2 BRA `(.L_x_12033) ;  /* 0x000000bc0028a947 */ /* 0x004fea0003800000 */
.L_x_12032:
[----:B------:R-:W-:Y:S05]  /*1620*/  WARPSYNC.ALL ;  /* 0x0000000000007948 */ /* 0x000fea0003800000 */
[----:B------:R-:W-:Y:S01]  /*1630*/  UIADD3 UR4, UR40, 0xe400, URZ ;  /* 0x0000e40028047890 */ /* 0x000fe2000fffe03f */
[----:B------:R-:W-:Y:S01]  /*1640*/  WARPGROUP.ARRIVE ;  /* 0x00000000000079c5 */ /* 0x000fe20000000000 */
[----:B------:R-:W-:Y:S01]  /*1650*/  UMOV UR5, 0x40000040 ;  /* 0x4000004000057882 */ /* 0x000fe20000000000 */
[----:B------:R-:W-:Y:S01]  /*1660*/  UMOV UR7, 0x40000040 ;  /* 0x4000004000077882 */ /* 0x000fe20000000000 */
[----:B------:R-:W-:Y:S01]  /*1670*/  USHF.R.U32.HI UR4, URZ, 0x4, UR4 ;  /* 0x000000043f047899 */ /* 0x000fe20008011604 */
[----:B------:R-:W-:Y:S01]  /*1680*/  VIADD R99, R18, UR42 ;  /* 0x0000002a12637c36 */ /* 0x000fe20008000000 */
[----:B------:R-:W-:Y:S01]  /*1690*/  UMOV UR9, 0x40000040 ;  /* 0x4000004000097882 */ /* 0x000fe20000000000 */
[----:B------:R-:W-:Y:S01]  /*16a0*/  UMOV UR11, 0x40000040 ;  /* 0x40000040000b7882 */ /* 0x000fe20000000000 */
[----:B------:R-:W-:Y:S01]  /*16b0*/  ULOP3.LUT UR4, UR4, 0x3fff, URZ, 0xc0, !UPT ;  /* 0x00003fff04047892 */ /* 0x000fe2000f8ec03f */
[----:B-12---:R-:W-:Y:S01]  /*16c0*/  @!P1 VIADD R0, R0, 0x16840 ;  /* 0x0001684000009836 */ /* 0x006fe20000000000 */
[----:B------:R-:W-:Y:S01]  /*16d0*/  UMOV UR13, 0x40000040 ;  /* 0x40000040000d7882 */ /* 0x000fe20000000000 */
[----:B------:R-:W-:Y:S01]  /*16e0*/  UMOV UR15, 0x40000040 ;  /* 0x40000040000f7882 */ /* 0x000fe20000000000 */
[----:B------:R-:W-:Y:S01]  /*16f0*/  ULOP3.LUT UR20, UR4, 0x10000, URZ, 0xfc, !UPT ;  /* 0x0001000004147892 */ /* 0x000fe2000f8efc3f */
[--C-:B------:R-:W-:Y:S01]  /*1700*/  IMAD.MOV.U32 R118, RZ, RZ, R119.reuse ;  /* 0x000000ffff767224 */ /* 0x100fe200078e0077 */
[----:B------:R-:W-:Y:S01]  /*1710*/  ULOP3.LUT UR4, UR51, 0x10000, URZ, 0xfc, !UPT ;  /* 0x0001000033047892 */ /* 0x000fe2000f8efc3f */
[----:B------:R-:W-:Y:S01]  /*1720*/  @!P1 PRMT R0, RZ, 0x654, R0 ;  /* 0x00000654ff009816 */ /* 0x000fe20000000000 */
[----:B------:R-:W-:Y:S01]  /*1730*/  ULEA UR6, UR36, UR20, 0xa ;  /* 0x0000001424067291 */ /* 0x000fe2000f8e503f */
[--C-:B------:R-:W-:Y:S01]  /*1740*/  IMAD.MOV.U32 R117, RZ, RZ, R119.reuse ;  /* 0x000000ffff757224 */ /* 0x100fe200078e0077 */
[----:B------:R-:W-:Y:S01]  /*1750*/  UIADD3 UR8, UR4, 0x2, URZ ;  /* 0x0000000204087890 */ /* 0x000fe2000fffe03f */
[----:B------:R-:W-:Y:S01]  /*1760*/  MOV R116, R119 ;  /* 0x0000007700747202 */ /* 0x000fe20000000f00 */
[----:B------:R-:W-:Y:S01]  /*1770*/  UIADD3 UR10, UR6, 0x2, URZ ;  /* 0x00000002060a7890 */ /* 0x000fe2000fffe03f */
[--C-:B------:R-:W-:Y:S01]  /*1780*/  IMAD.MOV.U32 R115, RZ, RZ, R119.reuse ;  /* 0x000000ffff737224 */ /* 0x100fe200078e0077 */
[----:B------:R-:W-:Y:S01]  /*1790*/  UIADD3 UR12, UR4, 0x4, URZ ;  /* 0x00000004040c7890 */ /* 0x000fe2000fffe03f */
[----:B------:R-:W-:Y:S01]  /*17a0*/  IMAD.MOV.U32 R114, RZ, RZ, R119 ;  /* 0x000000ffff727224 */ /* 0x000fe200078e0077 */
[----:B------:R-:W-:-:S02]  /*17b0*/  UIADD3 UR14, UR6, 0x4, URZ ;  /* 0x00000004060e7890 */ /* 0x000fc4000fffe03f */
[----:B------:R-:W-:Y:S01]  /*17c0*/  HGMMA.64x128x16.F32.BF16 R24, gdesc[UR4], RZ, !UPT, gsb0 ;  /* 0x01e00000041879f0 */ /* 0x000fe2000c0018ff */
[----:B------:R-:W-:Y:S01]  /*17d0*/  UIADD3 UR16, UR4, 0x6, URZ ;  /* 0x0000000604107890 */ /* 0x000fe2000fffe03f */
[--C-:B------:R-:W-:Y:S01]  /*17e0*/  IMAD.MOV.U32 R112, RZ, RZ, R119.reuse ;  /* 0x000000ffff707224 */ /* 0x100fe200078e0077 */
[----:B------:R-:W-:Y:S01]  /*17f0*/  UIADD3 UR18, UR6, 0x6, URZ ;  /* 0x0000000606127890 */ /* 0x000fe2000fffe03f */
[-C--:B------:R-:W-:Y:S01]  /*1800*/  MOV R110, R119.reuse ;  /* 0x00000077006e7202 */ /* 0x080fe20000000f00 */
[----:B------:R-:W-:Y:S01]  /*1810*/  UMOV UR17, 0x40000040 ;  /* 0x4000004000117882 */ /* 0x000fe20000000000 */
[----:B------:R-:W-:Y:S01]  /*1820*/  UMOV UR19, 0x40000040 ;  /* 0x4000004000137882 */ /* 0x000fe20000000000 */
[----:B------:R-:W-:Y:S01]  /*1830*/  UMOV UR6, 0xffffff80 ;  /* 0xffffff8000067882 */ /* 0x000fe20000000000 */
[----:B------:R-:W-:Y:S01]  /*1840*/  ULDC UR7, c[0x0][0x2e0] ;  /* 0x0000b80000077ab9 */ /* 0x000fe20000000800 */
[----:B------:R-:W-:Y:S01]  /*1850*/  UIMAD UR6, UR45, UR6, 0x80 ;  /* 0x000000802d0674a4 */ /* 0x000fe2000f8e0206 */
[--C-:B------:R-:W-:Y:S01]  /*1860*/  IMAD.MOV.U32 R108, RZ, RZ, R119.reuse ;  /* 0x000000ffff6c7224 */ /* 0x100fe200078e0077 */
[----:B------:R-:W-:Y:S01]  /*1870*/  UIADD3 UR29, UR45, -0x2, URZ ;  /* 0xfffffffe2d1d7890 */ /* 0x000fe2000fffe03f */
[--C-:B------:R-:W-:Y:S01]  /*1880*/  IMAD.MOV.U32 R106, RZ, RZ, R119.reuse ;  /* 0x000000ffff6a7224 */ /* 0x100fe200078e0077 */
[----:B------:R-:W-:Y:S01]  /*1890*/  UIMAD UR6, UR50, UR7, UR6 ;  /* 0x00000007320672a4 */ /* 0x000fe2000f8e0206 */
        /* <DEDUP_REMOVED lines=13> */
[----:B------:R-:W-:Y:S02]  /*1970*/  UIADD3 UR11, UR6, 0x1, -UR10 ;  /* 0x00000001060b7890 */ /* 0x000fe4000fffe80a */
[----:B------:R-:W-:-:S04]  /*1980*/  UIMAD UR50, UR50, UR7, -UR10 ;  /* 0x00000007323272a4 */ /* 0x000fc8000f8e0a0a */
[----:B------:R-:W-:Y:S01]  /*1990*/  IMAD.U32 R4, RZ, RZ, UR11 ;  /* 0x0000000bff047e24 */ /* 0x000fe2000f8e00ff */
[----:B------:R-:W-:-:S03]  /*19a0*/  UIADD3 UR50, UR42, UR50, URZ ;  /* 0x000000322a327290 */ /* 0x000fc6000fffe03f */
[----:B------:R-:W-:-:S05]  /*19b0*/  IMAD R4, R17, -0x2, R4 ;  /* 0xfffffffe11047824 */ /* 0x000fca00078e0204 */
[----:B------:R-:W-:Y:S01]  /*19c0*/  IADD3 R7, R4, 0x8, R99 ;  /* 0x0000000804077810 */ /* 0x000fe20007ffe063 */
        /* <DEDUP_REMOVED lines=21> */
[----:B-1----:R-:W-:Y:S01]  /*1b20*/  MOV R26, UR6 ;  /* 0x00000006001a7c02 */ /* 0x002fe20008000f00 */
[----:B------:R-:W-:Y:S01]  /*1b30*/  FMUL.FTZ R46, R46, UR14 ;  /* 0x0000000e2e2e7c20 */ /* 0x000fe20008410000 */
[----:B------:R-:W-:Y:S01]  /*1b40*/  FMUL.FTZ R47, R47, UR14 ;  /* 0x0000000e2f2f7c20 */ /* 0x000fe20008410000 */
[----:B------:R-:W-:Y:S01]  /*1b50*/  FMUL.FTZ R50, R50, UR14 ;  /* 0x0000000e32327c20 */ /* 0x000fe20008410000 */
[----:B------:R-:W-:Y:S01]  /*1b60*/  FMUL.FTZ R51, R51, UR14 ;  /* 0x0000000e33337c20 */ /* 0x000fe20008410000 */
[----:B------:R-:W-:-:S02]  /*1b70*/  IMAD R26, R17, -0x2, R26 ;  /* 0xfffffffe111a7824 */ /* 0x000fc400078e021a */
[----:B------:R-:W-:Y:S01]  /*1b80*/  FMUL.FTZ R54, R54, UR14 ;  /* 0x0000000e36367c20 */ /* 0x000fe20008410000 */
[----:B------:R3:W1:Y:S01]  /*1b90*/  MUFU.TANH R113, R30 ;  /* 0x0000001e00717308 */ /* 0x0006620000002400 */
        /* <DEDUP_REMOVED lines=12> */
[----:B--2---:R-:W-:Y:S01]  /*1c60*/  FSEL R111, R111, -INF , P3 ;  /* 0xff8000006f6f7808 */ /* 0x004fe20001800000 */
[----:B------:R-:W-:Y:S01]  /*1c70*/  FMUL.FTZ R66, R66, UR14 ;  /* 0x0000000e42427c20 */ /* 0x000fe20008410000 */
[----:B---3--:R-:W-:Y:S01]  /*1c80*/  FSEL R30, R27, -INF , P4 ;  /* 0xff8000001b1e7808 */ /* 0x008fe20002000000 */
[----:B------:R-:W2:Y:S01]  /*1c90*/  MUFU.TANH R34, R34 ;  /* 0x0000002200227308 */ /* 0x000ea20000002400 */
        /* <DEDUP_REMOVED lines=8> */
[----:B----4-:R-:W-:Y:S01]  /*1d20*/  FSEL R109, R31, -INF , P3 ;  /* 0xff8000001f6d7808 */ /* 0x010fe20001800000 */
[----:B------:R-:W-:Y:S01]  /*1d30*/  FMUL.FTZ R31, R71, UR14 ;  /* 0x0000000e471f7c20 */ /* 0x000fe20008410000 */
[----:B------:R-:W-:Y:S01]  /*1d40*/  FMNMX.FTZ R28, R113, R28, !PT ;  /* 0x0000001c711c7209 */ /* 0x000fe20007810000 */
[----:B------:R-:W-:Y:S01]  /*1d50*/  FMUL.FTZ R74, R74, UR14 ;  /* 0x0000000e4a4a7c20 */ /* 0x000fe20008410000 */
[----:B------:R-:W-:Y:S01]  /*1d60*/  ISETP.GT.AND P3, PT, R7, 0x11, PT ;  /* 0x000000110700780c */ /* 0x000fe20003f64270 */
[----:B------:R-:W-:Y:S01]  /*1d70*/  FMUL.FTZ R5, R57, UR14 ;  /* 0x0000000e39057c20 */ /* 0x000fe20008410000 */
[----:B------:R-:W-:Y:S01]  /*1d80*/  FMNMX.FTZ R28, R109, R28, !PT ;  /* 0x0000001c6d1c7209 */ /* 0x000fe20007810000 */
[----:B------:R-:W3:Y:S01]  /*1d90*/  MUFU.TANH R38, R38 ;  /* 0x0000002600267308 */ /* 0x000ee20000002400 */
        /* <DEDUP_REMOVED lines=24> */
[----:B--2---:R-:W-:Y:S01]  /*1f20*/  FSEL R101, R39, -INF , P3 ;  /* 0xff80000027657808 */ /* 0x004fe20001800000 */
[----:B------:R-:W-:Y:S01]  /*1f30*/  FMUL.FTZ R87, R87, UR14 ;  /* 0x0000000e57577c20 */ /* 0x000fe20008410000 */
[----:B------:R-:W-:Y:S01]  /*1f40*/  ISETP.GT.AND P3, PT, R7, 0x21, PT ;  /* 0x000000210700780c */ /* 0x000fe20003f64270 */
[----:B------:R-:W-:Y:S01]  /*1f50*/  FMUL.FTZ R6, R25, UR14 ;  /* 0x0000000e19067c20 */ /* 0x000fe20008410000 */
[----:B------:R-:W-:Y:S01]  /*1f60*/  FMNMX.FTZ R34, R101, R34, !PT ;  /* 0x0000002265227209 */ /* 0x000fe20007810000 */
[----:B------:R-:W-:Y:S01]  /*1f70*/  ULDC UR6, c[0x0][0x988] ;  /* 0x0002620000067ab9 */ /* 0x000fe20000000800 */
[----:B------:R-:W-:Y:S01]  /*1f80*/  VIADDMNMX R99, R99, R4, R26, PT ;  /* 0x0000000463637246 */ /* 0x000fe2000380011a */
[----:B------:R-:W2:Y:S01]  /*1f90*/  MUFU.TANH R46, R46 ;  /* 0x0000002e002e7308 */ /* 0x000ea20000002400 */
[----:B-1----:R-:W-:Y:S01]  /*1fa0*/  FSEL R97, R42, -INF , P2 ;  /* 0xff8000002a617808 */ /* 0x002fe20001000000 */
[----:B------:R-:W-:Y:S01]  /*1fb0*/  FMUL.FTZ R25, R36, UR14 ;  /* 0x0000000e24197c20 */ /* 0x000fe20008410000 */
[----:B------:R-:W-:Y:S01]  /*1fc0*/  ISETP.GT.AND P2, PT, R7, 0x28, PT ;  /* 0x000000280700780c */ /* 0x000fe20003f44270 */
[----:B------:R-:W-:Y:S01]  /*1fd0*/  FMUL.FTZ R19, R40, UR14 ;  /* 0x0000000e28137c20 */ /* 0x000fe20008410000 */
[----:B------:R-:W-:Y:S01]  /*1fe0*/  FMNMX.FTZ R34, R97, R34, !PT ;  /* 0x0000002261227209 */ /* 0x000fe20007810000 */
[----:B------:R-:W-:Y:S01]  /*1ff0*/  FMUL.FTZ R13, R44, UR14 ;  /* 0x0000000e2c0d7c20 */ /* 0x000fe20008410000 */
[----:B------:R-:W-:Y:S01]  /*2000*/  ISETP.GT.AND P4, PT, R99, 0x1, PT ;  /* 0x000000016300780c */ /* 0x000fe20003f84270 */
        /* <DEDUP_REMOVED lines=28> */
[----:B------:R3:W-:Y:S01]  /*21d0*/  @!P1 SYNCS.ARRIVE.TRANS64.RED.A1T0 RZ, [R0+URZ], RZ ;  /* 0x000000ff00ff99a7 */ /* 0x0007e2000810043f */
[----:B------:R-:W-:-:S03]  /*21e0*/  FMNMX.FTZ R34, R89, R34, !PT ;  /* 0x0000002259227209 */ /* 0x000fc60007810000 */
[----:B------:R-:W4:Y:S01]  /*21f0*/  MUFU.TANH R55, R55 ;  /* 0x0000003700377308 */ /* 0x000f220000002400 */
[----:B--2---:R-:W-:Y:S02]  /*2200*/  FSEL R71, R51, -INF , P3 ;  /* 0xff80000033477808 */ /* 0x004fe40001800000 */
[----:B------:R-:W-:Y:S02]  /*2210*/  ISETP.GT.AND P3, PT, R7, 0x39, PT ;  /* 0x000000390700780c */ /* 0x000fe40003f64270 */
[----:B------:R-:W-:-:S03]  /*2220*/  FMNMX.FTZ R34, R71, R34, !PT ;  /* 0x0000002247227209 */ /* 0x000fc60007810000 */
[----:B------:R-:W2:Y:S08]  /*2230*/  MUFU.TANH R58, R58 ;  /* 0x0000003a003a7308 */ /* 0x000eb00000002400 */
[----:B------:R-:W5:Y:S08]  /*2240*/  MUFU.TANH R59, R59 ;  /* 0x0000003b003b7308 */ /* 0x000f700000002400 */
[----:B------:R-:W3:Y:S08]  /*2250*/  MUFU.TANH R45, R62 ;  /* 0x0000003e002d7308 */ /* 0x000ef00000002400 */
[----:B------:R1:W-:Y:S08]  /*2260*/  MUFU.TANH R28, R67 ;  /* 0x00000043001c7308 */ /* 0x0003f00000002400 */
[----:B------:R4:W3:Y:S01]  /*2270*/  MUFU.TANH R27, R63 ;  /* 0x0000003f001b7308 */ /* 0x0008e20000002400 */
[----:B-1----:R-:W-:Y:S01]  /*2280*/  FSEL R67, R54, -INF , P2 ;  /* 0xff80000036437808 */ /* 0x002fe20001000000 */
[----:B------:R-:W-:Y:S01]  /*2290*/  FMUL.FTZ R54, R64, UR14 ;  /* 0x0000000e40367c20 */ /* 0x000fe20008410000 */
[----:B------:R-:W-:-:S02]  /*22a0*/  ISETP.GT.AND P2, PT, R7, 0x40, PT ;  /* 0x000000400700780c */ /* 0x000fc40003f44270 */
[----:B------:R-:W-:-:S03]  /*22b0*/  FMNMX.FTZ R34, R67, R34, !PT ;  /* 0x0000002243227209 */ /* 0x000fc60007810000 */
[----:B------:R-:W1:Y:S01]  /*22c0*/  MUFU.TANH R49, R66 ;  /* 0x0000004200317308 */ /* 0x000e620000002400 */
[----:B----4-:R-:W-:Y:S02]  /*22d0*/  FSEL R63, R55, -INF , P3 ;  /* 0xff800000373f7808 */ /* 0x010fe40001800000 */
[----:B------:R-:W-:Y:S02]  /*22e0*/  ISETP.GT.AND P3, PT, R7, 0x41, PT ;  /* 0x000000410700780c */ /* 0x000fe40003f64270 */
[----:B--2---:R-:W-:Y:S01]  /*22f0*/  FSEL R55, R58, -INF , P2 ;  /* 0xff8000003a377808 */ /* 0x004fe20001000000 */
[----:B------:R-:W-:Y:S01]  /*2300*/  FMUL.FTZ R58, R65, UR14 ;  /* 0x0000000e413a7c20 */ /* 0x000fe20008410000 */
[----:B------:R-:W-:Y:S01]  /*2310*/  FMNMX.FTZ R34, R63, R34, !PT ;  /* 0x000000223f227209 */ /* 0x000fe20007810000 */
[----:B------:R-:W2:Y:S01]  /*2320*/  MUFU.TANH R53, R70 ;  /* 0x0000004600357308 */ /* 0x000ea20000002400 */
[----:B------:R-:W-:Y:S02]  /*2330*/  ISETP.GT.AND P2, PT, R7, 0x48, PT ;  /* 0x000000480700780c */ /* 0x000fe40003f44270 */
[----:B-----5:R-:W-:-:S02]  /*2340*/  FSEL R43, R59, -INF , P3 ;  /* 0xff8000003b2b7808 */ /* 0x020fc40001800000 */
[----:B------:R-:W-:Y:S02]  /*2350*/  FMNMX.FTZ R34, R55, R34, !PT ;  /* 0x0000002237227209 */ /* 0x000fe40007810000 */
[----:B------:R-:W-:Y:S01]  /*2360*/  ISETP.GT.AND P3, PT, R7, 0x49, PT ;  /* 0x000000490700780c */ /* 0x000fe20003f64270 */
[----:B------:R-:W4:Y:S01]  /*2370*/  MUFU.TANH R31, R31 ;  /* 0x0000001f001f7308 */ /* 0x000f220000002400 */
[----:B---3--:R-:W-:Y:S02]  /*2380*/  FSEL R45, R45, -INF , P2 ;  /* 0xff8000002d2d7808 */ /* 0x008fe40001000000 */
[----:B------:R-:W-:Y:S02]  /*2390*/  FMNMX.FTZ R34, R43, R34, !PT ;  /* 0x000000222b227209 */ /* 0x000fe40007810000 */
[----:B------:R-:W-:Y:S02]  /*23a0*/  ISETP.GT.AND P2, PT, R7, 0x50, PT ;  /* 0x000000500700780c */ /* 0x000fe40003f44270 */
[----:B------:R-:W-:Y:S01]  /*23b0*/  FSEL R47, R27, -INF , P3 ;  /* 0xff8000001b2f7808 */ /* 0x000fe20001800000 */
[----:B------:R-:W3:Y:S01]  /*23c0*/  MUFU.TANH R57, R74 ;  /* 0x0000004a00397308 */ /* 0x000ee20000002400 */
[----:B------:R-:W-:-:S02]  /*23d0*/  FMNMX.FTZ R34, R45, R34, !PT ;  /* 0x000000222d227209 */ /* 0x000fc40007810000 */
[----:B------:R-:W-:Y:S02]  /*23e0*/  ISETP.GT.AND P3, PT, R7, 0x51, PT ;  /* 0x000000510700780c */ /* 0x000fe40003f64270 */
[----:B-1----:R-:W-:Y:S02]  /*23f0*/  FSEL R49, R49, -INF , P2 ;  /* 0xff80000031317808 */ /* 0x002fe40001000000 */
[----:B------:R-:W-:Y:S01]  /*2400*/  FMNMX.FTZ R34, R47, R34, !PT ;  /* 0x000000222f227209 */ /* 0x000fe20007810000 */
[----:B------:R-:W1:Y:S01]  /*2410*/  MUFU.TANH R39, R75 ;  /* 0x0000004b00277308 */ /* 0x000e620000002400 */
[----:B------:R-:W-:Y:S02]  /*2420*/  ISETP.GT.AND P2, PT, R7, 0x58, PT ;  /* 0x000000580700780c */ /* 0x000fe40003f44270 */
[----:B------:R-:W-:Y:S02]  /*2430*/  FSEL R51, R28, -INF , P3 ;  /* 0xff8000001c337808 */ /* 0x000fe40001800000 */
[----:B------:R-:W-:-:S02]  /*2440*/  FMNMX.FTZ R34, R49, R34, !PT ;  /* 0x0000002231227209 */ /* 0x000fc40007810000 */
[----:B------:R-:W-:Y:S01]  /*2450*/  ISETP.GT.AND P3, PT, R7, 0x59, PT ;  /* 0x000000590700780c */ /* 0x000fe20003f64270 */
[----:B------:R-:W5:Y:S01]  /*2460*/  MUFU.TANH R41, R78 ;  /* 0x0000004e00297308 */ /* 0x000f620000002400 */
[----:B--2---:R-:W-:Y:S02]  /*2470*/  FSEL R53, R53, -INF , P2 ;  /* 0xff80000035357808 */ /* 0x004fe40001000000 */
[----:B------:R-:W-:Y:S02]  /*2480*/  FMNMX.FTZ R34, R51, R34, !PT ;  /* 0x0000002233227209 */ /* 0x000fe40007810000 */
[----:B------:R-:W-:Y:S02]  /*2490*/  ISETP.GT.AND P2, PT, R7, 0x60, PT ;  /* 0x000000600700780c */ /* 0x000fe40003f44270 */
[----:B----4-:R-:W-:Y:S01]  /*24a0*/  FSEL R59, R31, -INF , P3 ;  /* 0xff8000001f3b7808 */ /* 0x010fe20001800000 */
[----:B------:R-:W2:Y:S01]  /*24b0*/  MUFU.TANH R37, R79 ;  /* 0x0000004f00257308 */ /* 0x000ea20000002400 */
[----:B------:R-:W-:-:S02]  /*24c0*/  FMNMX.FTZ R34, R53, R34, !PT ;  /* 0x0000002235227209 */ /* 0x000fc40007810000 */
[----:B------:R-:W-:Y:S02]  /*24d0*/  ISETP.GT.AND P3, PT, R7, 0x61, PT ;  /* 0x000000610700780c */ /* 0x000fe40003f64270 */
[----:B---3--:R-:W-:Y:S02]  /*24e0*/  FSEL R57, R57, -INF , P2 ;  /* 0xff80000039397808 */ /* 0x008fe40001000000 */
[----:B------:R-:W-:Y:S01]  /*24f0*/  FMNMX.FTZ R34, R59, R34, !PT ;  /* 0x000000223b227209 */ /* 0x000fe20007810000 */
[----:B------:R-:W3:Y:S01]  /*2500*/  MUFU.TANH R82, R82 ;  /* 0x0000005200527308 */ /* 0x000ee20000002400 */
[----:B------:R-:W-:Y:S02]  /*2510*/  ISETP.GT.AND P2, PT, R7, 0x68, PT ;  /* 0x000000680700780c */ /* 0x000fe40003f44270 */
[----:B-1----:R-:W-:Y:S02]  /*2520*/  FSEL R39, R39, -INF , P3 ;  /* 0xff80000027277808 */ /* 0x002fe40001800000 */
[----:B------:R-:W-:-:S02]  /*2530*/  FMNMX.FTZ R34, R57, R34, !PT ;  /* 0x0000002239227209 */ /* 0x000fc40007810000 */
[----:B------:R-:W-:Y:S01]  /*2540*/  ISETP.GT.AND P3, PT, R7, 0x69, PT ;  /* 0x000000690700780c */ /* 0x000fe20003f64270 */
[----:B------:R1:W4:Y:S01]  /*2550*/  MUFU.TANH R35, R83 ;  /* 0x0000005300237308 */ /* 0x0003220000002400 */
[----:B-----5:R-:W-:Y:S02]  /*2560*/  FSEL R41, R41, -INF , P2 ;  /* 0xff80000029297808 */ /* 0x020fe40001000000 */
[----:B------:R-:W-:Y:S02]  /*2570*/  FMNMX.FTZ R34, R39, R34, !PT ;  /* 0x0000002227227209 */ /* 0x000fe40007810000 */
[----:B------:R-:W-:Y:S02]  /*2580*/  ISETP.GT.AND P2, PT, R7, 0x70, PT ;  /* 0x000000700700780c */ /* 0x000fe40003f44270 */
[----:B--2---:R-:W-:Y:S01]  /*2590*/  FSEL R37, R37, -INF , P3 ;  /* 0xff80000025257808 */ /* 0x004fe20001800000 */
[----:B------:R-:W2:Y:S01]  /*25a0*/  MUFU.TANH R33, R86 ;  /* 0x0000005600217308 */ /* 0x000ea20000002400 */
[----:B------:R-:W-:Y:S01]  /*25b0*/  FMNMX.FTZ R34, R41, R34, !PT ;  /* 0x0000002229227209 */ /* 0x000fe20007810000 */
[----:B-1----:R-:W-:Y:S01]  /*25c0*/  FMUL.FTZ R83, R61, UR14 ;  /* 0x0000000e3d537c20 */ /* 0x002fe20008410000 */
[----:B------:R-:W-:-:S02]  /*25d0*/  ISETP.GT.AND P3, PT, R7, 0x71, PT ;  /* 0x000000710700780c */ /* 0x000fc40003f64270 */
[----:B---3--:R-:W-:Y:S02]  /*25e0*/  FSEL R31, R82, -INF , P2 ;  /* 0xff800000521f7808 */ /* 0x008fe40001000000 */
[----:B------:R-:W-:Y:S01]  /*25f0*/  FMNMX.FTZ R34, R37, R34, !PT ;  /* 0x0000002225227209 */ /* 0x000fe20007810000 */
[----:B------:R1:W3:Y:S01]  /*2600*/  MUFU.TANH R27, R87 ;  /* 0x00000057001b7308 */ /* 0x0002e20000002400 */
[----:B------:R-:W-:Y:S02]  /*2610*/  ISETP.GT.AND P2, PT, R7, 0x78, PT ;  /* 0x000000780700780c */ /* 0x000fe40003f44270 */
[----:B----4-:R-:W-:Y:S02]  /*2620*/  FSEL R35, R35, -INF , P3 ;  /* 0xff80000023237808 */ /* 0x010fe40001800000 */
[----:B------:R-:W-:Y:S02]  /*2630*/  FMNMX.FTZ R34, R31, R34, !PT ;  /* 0x000000221f227209 */ /* 0x000fe40007810000 */
[----:B------:R-:W-:Y:S01]  /*2640*/  ISETP.GT.AND P3, PT, R7, 0x79, PT ;  /* 0x000000790700780c */ /* 0x000fe20003f64270 */
[----:B------:R-:W4:Y:S01]  /*2650*/  MUFU.TANH R14, R14 ;  /* 0x0000000e000e7308 */ /* 0x000f220000002400 */
[----:B--2---:R-:W-:Y:S01]  /*2660*/  FSEL R33, R33, -INF , P2 ;  /* 0xff80000021217808 */ /* 0x004fe20001000000 */
[----:B-1----:R-:W-:Y:S01]  /*2670*/  FMUL.FTZ R87, R68, UR14 ;  /* 0x0000000e44577c20 */ /* 0x002fe20008410000 */
[----:B------:R-:W-:-:S04]  /*2680*/  FMNMX.FTZ R34, R35, R34, !PT ;  /* 0x0000002223227209 */ /* 0x000fc80007810000 */
[----:B------:R-:W-:Y:S01]  /*2690*/  FMNMX.FTZ R34, R33, R34, !PT ;  /* 0x0000002221227209 */ /* 0x000fe20007810000 */
[----:B------:R-:W1:Y:S01]  /*26a0*/  MUFU.TANH R6, R6 ;  /* 0x0000000600067308 */ /* 0x000e620000002400 */
[----:B---3--:R-:W-:Y:S02]  /*26b0*/  FSEL R27, R27, -INF , P3 ;  /* 0xff8000001b1b7808 */ /* 0x008fe40001800000 */
[----:B------:R-:W-:Y:S02]  /*26c0*/  ISETP.GT.AND P3, PT, R99, RZ, PT ;  /* 0x000000ff6300720c */ /* 0x000fe40003f64270 */
[----:B------:R-:W-:-:S03]  /*26d0*/  FMNMX.FTZ R34, R27, R34, !PT ;  /* 0x000000221b227209 */ /* 0x000fc60007810000 */
[----:B------:R-:W-:Y:S01]  /*26e0*/  MUFU.TANH R20, R20 ;  /* 0x0000001400147308 */ /* 0x000fe20000002400 */
[----:B----4-:R-:W-:Y:S01]  /*26f0*/  FSEL R61, R14, -INF , P3 ;  /* 0xff8000000e3d7808 */ /* 0x010fe20001800000 */
[----:B------:R-:W2:Y:S01]  /*2700*/  SHFL.BFLY PT, R7, R34, 0x2, 0x1f ;  /* 0x0c401f0022077f89 */ /* 0x000ea200000e0000 */
[----:B------:R-:W-:-:S05]  /*2710*/  ISETP.GT.AND P3, PT, R99, 0x9, PT ;  /* 0x000000096300780c */ /* 0x000fca0003f64270 */
[----:B------:R-:W3:Y:S01]  /*2720*/  MUFU.TANH R21, R21 ;  /* 0x0000001500157308 */ /* 0x000ee20000002400 */
[----:B-1----:R-:W-:-:S04]  /*2730*/  FSEL R26, R6, -INF , P4 ;  /* 0xff800000061a7808 */ /* 0x002fc80002000000 */
[----:B------:R-:W-:-:S03]  /*2740*/  FMNMX.FTZ R14, R61, R26, !PT ;  /* 0x0000001a3d0e7209 */ /* 0x000fc60007810000 */
[----:B------:R-:W-:Y:S08]  /*2750*/  MUFU.TANH R29, R29 ;  /* 0x0000001d001d7308 */ /* 0x000ff00000002400 */
[----:B------:R-:W1:Y:S01]  /*2760*/  MUFU.TANH R32, R32 ;  /* 0x0000002000207308 */ /* 0x000e620000002400 */
[----:B---3--:R-:W-:Y:S02]  /*2770*/  FSEL R21, R21, -INF , P3 ;  /* 0xff80000015157808 */ /* 0x008fe40001800000 */
[----:B--2---:R-:W-:-:S02]  /*2780*/  FMNMX.FTZ R28, R34, R7, !PT ;  /* 0x00000007221c7209 */ /* 0x004fc40007810000 */
[----:B------:R-:W-:-:S03]  /*2790*/  ISETP.GT.AND P3, PT, R99, 0x11, PT ;  /* 0x000000116300780c */ /* 0x000fc60003f64270 */
        /* <DEDUP_REMOVED lines=10> */
[----:B------:R-:W-:Y:S01]  /*2840*/  USHF.R.S32.HI UR6, URZ, 0x1f, UR50 ;  /* 0x0000001f3f067899 */ /* 0x000fe20008011432 */
[C---:B------:R-:W-:Y:S01]  /*2850*/  FMUL.FTZ R34, R7.reuse, R28 ;  /* 0x0000001c07227220 */ /* 0x040fe20000410000 */
[----:B------:R-:W-:Y:S02]  /*2860*/  FSETP.NEU.FTZ.AND P2, PT, R7, -INF , PT ;  /* 0xff8000000700780b */ /* 0x000fe40003f5d000 */
[C---:B------:R-:W-:Y:S01]  /*2870*/  ISETP.GT.AND P3, PT, R99.reuse, 0x21, PT ;  /* 0x000000216300780c */ /* 0x040fe20003f64270 */
[----:B------:R-:W-:Y:S01]  /*2880*/  ULEA.HI UR6, UR6, UR50, URZ, 0x7 ;  /* 0x0000003206067291 */ /* 0x000fe2000f8f383f */
[----:B------:R-:W-:Y:S01]  /*2890*/  FSEL R34, R34, RZ, P2 ;  /* 0x000000ff22227208 */ /* 0x000fe20001000000 */
[----:B------:R-:W3:Y:S01]  /*28a0*/  MUFU.TANH R13, R13 ;  /* 0x0000000d000d7308 */ /* 0x000ee20000002400 */
[----:B------:R-:W-:Y:S01]  /*28b0*/  ISETP.GT.AND P2, PT, R99, 0x8, PT ;  /* 0x000000086300780c */ /* 0x000fe20003f44270 */
[----:B------:R-:W-:-:S02]  /*28c0*/  USHF.R.S32.HI UR6, URZ, 0x7, UR6 ;  /* 0x000000073f067899 */ /* 0x000fc40008011406 */
[-CC-:B------:R-:W-:Y:S01]  /*28d0*/  FFMA.FTZ R137, R89, R28.reuse, -R34.reuse ;  /* 0x0000001c59897223 */ /* 0x180fe20000010822 */
[----:B------:R-:W-:Y:S01]  /*28e0*/  FSEL R65, R20, -INF , P2 ;  /* 0xff80000014417808 */ /* 0x000fe20001000000 */
[--C-:B------:R-:W-:Y:S01]  /*28f0*/  FFMA.FTZ R30, R30, R28, -R34.reuse ;  /* 0x0000001c1e1e7223 */ /* 0x100fe20000010822 */
[----:B------:R-:W-:Y:S01]  /*2900*/  ISETP.GT.AND P2, PT, R99, 0x10, PT ;  /* 0x000000106300780c */ /* 0x000fe20003f44270 */
[----:B------:R-:W4:Y:S01]  /*2910*/  MUFU.TANH R12, R12 ;  /* 0x0000000c000c7308 */ /* 0x000f220000002400 */
[----:B------:R-:W-:Y:S01]  /*2920*/  FMNMX.FTZ R14, R65, R14, !PT ;  /* 0x0000000e410e7209 */ /* 0x000fe20007810000 */
[-CC-:B------:R-:W-:Y:S01]  /*2930*/  FFMA.FTZ R139, R67, R28.reuse, -R34.reuse ;  /* 0x0000001c438b7223 */ /* 0x180fe20000010822 */
[----:B------:R-:W-:Y:S01]  /*2940*/  FSEL R29, R29, -INF , P2 ;  /* 0xff8000001d1d7808 */ /* 0x000fe20001000000 */
[--C-:B------:R-:W-:Y:S01]  /*2950*/  FFMA.FTZ R143, R93, R28, -R34.reuse ;  /* 0x0000001c5d8f7223 */ /* 0x100fe20000010822 */
[----:B------:R-:W-:Y:S01]  /*2960*/  FMNMX.FTZ R14, R21, R14, !PT ;  /* 0x0000000e150e7209 */ /* 0x000fe20007810000 */
[--C-:B------:R-:W-:Y:S01]  /*2970*/  FFMA.FTZ R95, R95, R28, -R34.reuse ;  /* 0x0000001c5f5f7223 */ /* 0x100fe20000010822 */
[----:B------:R-:W-:Y:S01]  /*2980*/  ISETP.GT.AND P2, PT, R99, 0x18, PT ;  /* 0x000000186300780c */ /* 0x000fe20003f44270 */
        /* <DEDUP_REMOVED lines=21> */
[----:B------:R-:W-:Y:S01]  /*2ae0*/  ISETP.GT.AND P3, PT, R99, 0x29, PT ;  /* 0x000000296300780c */ /* 0x000fe20003f64270 */
        /* <DEDUP_REMOVED lines=17> */
[----:B------:R-:W-:Y:S01]  /*2c00*/  ISETP.GT.AND P2, PT, R99, 0x38, PT ;  /* 0x000000386300780c */ /* 0x000fe20003f44270 */
[----:B------:R-:W4:Y:S01]  /*2c10*/  MUFU.TANH R5, R5 ;  /* 0x0000000500057308 */ /* 0x000f220000002400 */
[----:B------:R-:W-:Y:S01]  /*2c20*/  FSEL R11, R11, -INF , P3 ;  /* 0xff8000000b0b7808 */ /* 0x000fe20001800000 */
[--C-:B------:R-:W-:Y:S01]  /*2c30*/  FFMA.FTZ R131, R53, R28, -R34.reuse ;  /* 0x0000001c35837223 */ /* 0x100fe20000010822 */
[----:B------:R-:W-:Y:S01]  /*2c40*/  FMNMX.FTZ R20, R77, R20, !PT ;  /* 0x000000144d147209 */ /* 0x000fe20007810000 */
[-CC-:B------:R-:W-:Y:S01]  /*2c50*/  FFMA.FTZ R125, R57, R28.reuse, -R34.reuse ;  /* 0x0000001c397d7223 */ /* 0x180fe20000010822 */
[----:B------:R-:W-:Y:S01]  /*2c60*/  ISETP.GT.AND P3, PT, R99, 0x39, PT ;  /* 0x000000396300780c */ /* 0x000fe20003f64270 */
[--C-:B------:R-:W-:Y:S01]  /*2c70*/  FFMA.FTZ R127, R41, R28, -R34.reuse ;  /* 0x0000001c297f7223 */ /* 0x100fe20000010822 */
[----:B-1----:R-:W-:Y:S01]  /*2c80*/  FSEL R9, R9, -INF , P2 ;  /* 0xff80000009097808 */ /* 0x002fe20001000000 */
[----:B------:R-:W1:Y:S01]  /*2c90*/  MUFU.TANH R36, R36 ;  /* 0x0000002400247308 */ /* 0x000e620000002400 */
[----:B------:R-:W-:Y:S01]  /*2ca0*/  FMNMX.FTZ R20, R11, R20, !PT ;  /* 0x000000140b147209 */ /* 0x000fe20007810000 */
[-CC-:B------:R-:W-:Y:S01]  /*2cb0*/  FFMA.FTZ R35, R35, R28.reuse, -R34.reuse ;  /* 0x0000001c23237223 */ /* 0x180fe20000010822 */
[----:B------:R-:W-:Y:S01]  /*2cc0*/  ISETP.GT.AND P2, PT, R99, 0x40, PT ;  /* 0x000000406300780c */ /* 0x000fe20003f44270 */
[--C-:B------:R-:W-:Y:S01]  /*2cd0*/  FFMA.FTZ R123, R33, R28, -R34.reuse ;  /* 0x0000001c217b7223 */ /* 0x100fe20000010822 */
[----:B--2---:R-:W-:Y:S01]  /*2ce0*/  FSEL R79, R8, -INF , P3 ;  /* 0xff800000084f7808 */ /* 0x004fe20001800000 */
[----:B------:R-:W-:Y:S01]  /*2cf0*/  UISETP.LT.AND UP0, UPT, URZ, UR6, UPT ;  /* 0x000000063f00728c */ /* 0x000fe2000bf01270 */
[----:B------:R-:W-:Y:S01]  /*2d00*/  FMNMX.FTZ R20, R9, R20, !PT ;  /* 0x0000001409147209 */ /* 0x000fe20007810000 */
[----:B------:R-:W2:Y:S01]  /*2d10*/  MUFU.TANH R83, R83 ;  /* 0x0000005300537308 */ /* 0x000ea20000002400 */
[----:B------:R-:W-:Y:S01]  /*2d20*/  ISETP.GT.AND P3, PT, R99, 0x41, PT ;  /* 0x000000416300780c */ /* 0x000fe20003f64270 */
[----:B------:R-:W-:Y:S01]  /*2d30*/  USEL UR27, URZ, UR6, !UP0 ;  /* 0x000000063f1b7287 */ /* 0x000fe2000c000000 */
[----:B---3--:R-:W-:Y:S01]  /*2d40*/  FSEL R3, R3, -INF , P2 ;  /* 0xff80000003037808 */ /* 0x008fe20001000000 */
[--C-:B------:R-:W-:Y:S01]  /*2d50*/  IMAD.MOV.U32 R113, RZ, RZ, R119.reuse ;  /* 0x000000ffff717224 */ /* 0x100fe200078e0077 */
[----:B------:R-:W-:Y:S01]  /*2d60*/  FMNMX.FTZ R20, R79, R20, !PT ;  /* 0x000000144f147209 */ /* 0x000fe20007810000 */
[----:B------:R-:W-:Y:S01]  /*2d70*/  UISETP.GE.AND UP0, UPT, UR29, UR27, UPT ;  /* 0x0000001b1d00728c */ /* 0x000fe2000bf06270 */
[----:B------:R-:W-:Y:S01]  /*2d80*/  ISETP.GT.AND P2, PT, R99, 0x48, PT ;  /* 0x000000486300780c */ /* 0x000fe20003f44270 */
[----:B------:R-:W3:Y:S01]  /*2d90*/  MUFU.TANH R54, R54 ;  /* 0x0000003600367308 */ /* 0x000ee20000002400 */
[----:B----4-:R-:W-:Y:S01]  /*2da0*/  FSEL R5, R5, -INF , P3 ;  /* 0xff80000005057808 */ /* 0x010fe20001800000 */
[--C-:B------:R-:W-:Y:S01]  /*2db0*/  IMAD.MOV.U32 R111, RZ, RZ, R119.reuse ;  /* 0x000000ffff6f7224 */ /* 0x100fe200078e0077 */
[----:B------:R-:W-:Y:S01]  /*2dc0*/  FMNMX.FTZ R20, R3, R20, !PT ;  /* 0x0000001403147209 */ /* 0x000fe20007810000 */
[--C-:B------:R-:W-:Y:S01]  /*2dd0*/  IMAD.MOV.U32 R109, RZ, RZ, R119.reuse ;  /* 0x000000ffff6d7224 */ /* 0x100fe200078e0077 */
[----:B------:R-:W-:Y:S01]  /*2de0*/  ISETP.GT.AND P3, PT, R99, 0x49, PT ;  /* 0x000000496300780c */ /* 0x000fe20003f64270 */
[--C-:B------:R-:W-:Y:S01]  /*2df0*/  IMAD.MOV.U32 R107, RZ, RZ, R119.reuse ;  /* 0x000000ffff6b7224 */ /* 0x100fe200078e0077 */
[----:B-1----:R-:W-:Y:S01]  /*2e00*/  FSEL R81, R36, -INF , P2 ;  /* 0xff80000024517808 */ /* 0x002fe20001000000 */
[----:B------:R-:W1:Y:S01]  /*2e10*/  MUFU.TANH R58, R58 ;  /* 0x0000003a003a7308 */ /* 0x000e620000002400 */
[----:B------:R-:W-:Y:S01]  /*2e20*/  FMNMX.FTZ R20, R5, R20, !PT ;  /* 0x0000001405147209 */ /* 0x000fe20007810000 */
[----:B------:R-:W-:Y:S01]  /*2e30*/  FFMA.FTZ R36, R43, R28, -R34 ;  /* 0x0000001c2b247223 */ /* 0x000fe20000010822 */
[----:B------:R-:W-:Y:S01]  /*2e40*/  ISETP.GT.AND P2, PT, R99, 0x50, PT ;  /* 0x000000506300780c */ /* 0x000fe20003f44270 */
[----:B------:R-:W-:Y:S01]  /*2e50*/  IMAD.MOV.U32 R103, RZ, RZ, R119 ;  /* 0x000000ffff677224 */ /* 0x000fe200078e0077 */
[----:B--2---:R-:W-:-:S02]  /*2e60*/  FSEL R83, R83, -INF , P3 ;  /* 0xff80000053537808 */ /* 0x004fc40001800000 */
[----:B------:R-:W-:Y:S01]  /*2e70*/  FMNMX.FTZ R20, R81, R20, !PT ;  /* 0x0000001451147209 */ /* 0x000fe20007810000 */
[----:B------:R-:W2:Y:S01]  /*2e80*/  MUFU.TANH R87, R87 ;  /* 0x0000005700577308 */ /* 0x000ea20000002400 */
[----:B------:R-:W-:Y:S02]  /*2e90*/  ISETP.GT.AND P3, PT, R99, 0x51, PT ;  /* 0x000000516300780c */ /* 0x000fe40003f64270 */
[----:B---3--:R-:W-:Y:S02]  /*2ea0*/  FSEL R85, R54, -INF , P2 ;  /* 0xff80000036557808 */ /* 0x008fe40001000000 */
[----:B------:R-:W-:Y:S02]  /*2eb0*/  FMNMX.FTZ R20, R83, R20, !PT ;  /* 0x0000001453147209 */ /* 0x000fe40007810000 */
[----:B------:R-:W-:Y:S01]  /*2ec0*/  ISETP.GT.AND P2, PT, R99, 0x58, PT ;  /* 0x000000586300780c */ /* 0x000fe20003f44270 */
[----:B------:R-:W-:Y:S01]  /*2ed0*/  MUFU.TANH R48, R48 ;  /* 0x0000003000307308 */ /* 0x000fe20000002400 */
[----:B-1----:R-:W-:-:S02]  /*2ee0*/  FSEL R89, R58, -INF , P3 ;  /* 0xff8000003a597808 */ /* 0x002fc40001800000 */
[----:B------:R-:W-:Y:S02]  /*2ef0*/  FMNMX.FTZ R20, R85, R20, !PT ;  /* 0x0000001455147209 */ /* 0x000fe40007810000 */
[----:B------:R-:W-:Y:S02]  /*2f00*/  ISETP.GT.AND P3, PT, R99, 0x59, PT ;  /* 0x000000596300780c */ /* 0x000fe40003f64270 */
[----:B------:R-:W-:Y:S01]  /*2f10*/  FMNMX.FTZ R24, R89, R20, !PT ;  /* 0x0000001459187209 */ /* 0x000fe20007810000 */
[----:B------:R-:W1:Y:S01]  /*2f20*/  MUFU.TANH R38, R38 ;  /* 0x0000002600267308 */ /* 0x000e620000002400 */
[----:B--2---:R-:W-:Y:S02]  /*2f30*/  FSEL R87, R87, -INF , P2 ;  /* 0xff80000057577808 */ /* 0x004fe40001000000 */
[----:B------:R-:W-:Y:S02]  /*2f40*/  ISETP.GT.AND P2, PT, R99, 0x60, PT ;  /* 0x000000606300780c */ /* 0x000fe40003f44270 */
[----:B------:R-:W-:-:S03]  /*2f50*/  FMNMX.FTZ R24, R87, R24, !PT ;  /* 0x0000001857187209 */ /* 0x000fc60007810000 */
[----:B------:R-:W2:Y:S08]  /*2f60*/  MUFU.TANH R56, R56 ;  /* 0x0000003800387308 */ /* 0x000eb00000002400 */
[----:B------:R-:W3:Y:S01]  /*2f70*/  MUFU.TANH R44, R44 ;  /* 0x0000002c002c7308 */ /* 0x000ee20000002400 */
[----:B-1----:R-:W-:Y:S01]  /*2f80*/  FSEL R91, R38, -INF , P2 ;  /* 0xff800000265b7808 */ /* 0x002fe20001000000 */
[----:B------:R-:W-:Y:S01]  /*2f90*/  FFMA.FTZ R38, R59, R28, -R34 ;  /* 0x0000001c3b267223 */ /* 0x000fe20000010822 */
[----:B------:R-:W-:-:S05]  /*2fa0*/  ISETP.GT.AND P2, PT, R99, 0x68, PT ;  /* 0x000000686300780c */ /* 0x000fca0003f44270 */
[----:B------:R1:W-:Y:S08]  /*2fb0*/  MUFU.EX2 R4, R30 ;  /* 0x0000001e00047308 */ /* 0x0003f00000000800 */
[----:B------:R-:W4:Y:S01]  /*2fc0*/  MUFU.TANH R46, R46 ;  /* 0x0000002e002e7308 */ /* 0x000f220000002400 */
[----:B-1----:R-:W-:Y:S01]  /*2fd0*/  FFMA.FTZ R30, R71, R28, -R34 ;  /* 0x0000001c471e7223 */ /* 0x002fe20000010822 */
[----:B------:R-:W-:-:S02]  /*2fe0*/  FSEL R71, R48, -INF , P3 ;  /* 0xff80000030477808 */ /* 0x000fc40001800000 */
[----:B------:R-:W-:Y:S02]  /*2ff0*/  ISETP.GT.AND P3, PT, R99, 0x61, PT ;  /* 0x000000616300780c */ /* 0x000fe40003f64270 */
[----:B------:R-:W-:Y:S02]  /*3000*/  FMNMX.FTZ R24, R71, R24, !PT ;  /* 0x0000001847187209 */ /* 0x000fe40007810000 */
[----:B------:R-:W-:Y:S01]  /*3010*/  MUFU.TANH R40, R40 ;  /* 0x0000002800287308 */ /* 0x000fe20000002400 */
[----:B--2---:R-:W-:Y:S02]  /*3020*/  FSEL R67, R56, -INF , P3 ;  /* 0xff80000038437808 */ /* 0x004fe40001800000 */
[----:B------:R-:W-:Y:S02]  /*3030*/  FMNMX.FTZ R24, R91, R24, !PT ;  /* 0x000000185b187209 */ /* 0x000fe40007810000 */
[C---:B------:R-:W-:Y:S02]  /*3040*/  ISETP.GT.AND P3, PT, R99.reuse, 0x69, PT ;  /* 0x000000696300780c */ /* 0x040fe40003f64270 */
[----:B---3--:R-:W-:Y:S01]  /*3050*/  FSEL R93, R44, -INF , P2 ;  /* 0xff8000002c5d7808 */ /* 0x008fe20001000000 */
[----:B------:R-:W1:Y:S01]  /*3060*/  MUFU.TANH R42, R42 ;  /* 0x0000002a002a7308 */ /* 0x000e620000002400 */
[----:B------:R-:W-:-:S02]  /*3070*/  ISETP.GT.AND P2, PT, R99, 0x70, PT ;  /* 0x000000706300780c */ /* 0x000fc40003f44270 */
[----:B----4-:R-:W-:Y:S02]  /*3080*/  FSEL R63, R46, -INF , P3 ;  /* 0xff8000002e3f7808 */ /* 0x010fe40001800000 */
[----:B------:R-:W-:-:S03]  /*3090*/  ISETP.GT.AND P3, PT, R99, 0x71, PT ;  /* 0x000000716300780c */ /* 0x000fc60003f64270 */
[----:B------:R-:W2:Y:S08]  /*30a0*/  MUFU.TANH R50, R50 ;  /* 0x0000003200327308 */ /* 0x000eb00000002400 */
[----:B------:R3:W-:Y:S01]  /*30b0*/  MUFU.EX2 R20, R30 ;  /* 0x0000001e00147308 */ /* 0x0007e20000000800 */
[----:B-1----:R-:W-:Y:S01]  /*30c0*/  FSEL R55, R42, -INF , P3 ;  /* 0xff8000002a377808 */ /* 0x002fe20001800000 */
[----:B------:R-:W-:Y:S01]  /*30d0*/  FFMA.FTZ R42, R37, R28, -R34 ;  /* 0x0000001c252a7223 */ /* 0x000fe20000010822 */
[----:B------:R-:W-:-:S05]  /*30e0*/  ISETP.GT.AND P3, PT, R99, 0x79, PT ;  /* 0x000000796300780c */ /* 0x000fca0003f64270 */
[----:B------:R-:W1:Y:S01]  /*30f0*/  MUFU.TANH R52, R52 ;  /* 0x0000003400347308 */ /* 0x000e620000002400 */
[----:B---3--:R-:W-:-:S04]  /*3100*/  FMNMX.FTZ R30, R67, R24, !PT ;  /* 0x00000018431e7209 */ /* 0x008fc80007810000 */
[----:B------:R-:W-:-:S03]  /*3110*/  FMNMX.FTZ R30, R93, R30, !PT ;  /* 0x0000001e5d1e7209 */ /* 0x000fc60007810000 */
[----:B------:R3:W-:Y:S01]  /*3120*/  MUFU.EX2 R8, R95 ;  /* 0x0000005f00087308 */ /* 0x0007e20000000800 */
[----:B------:R-:W-:-:S07]  /*3130*/  FMNMX.FTZ R30, R63, R30, !PT ;  /* 0x0000001e3f1e7209 */ /* 0x000fce0007810000 */
[----:B------:R4:W-:Y:S01]  /*3140*/  MUFU.EX2 R24, R32 ;  /* 0x0000002000187308 */ /* 0x0009e20000000800 */
[----:B---3--:R-:W-:Y:S02]  /*3150*/  FSEL R95, R40, -INF , P2 ;  /* 0xff800000285f7808 */ /* 0x008fe40001000000 */
[----:B------:R-:W-:Y:S01]  /*3160*/  ISETP.GT.AND P2, PT, R99, 0x78, PT ;  /* 0x000000786300780c */ /* 0x000fe20003f44270 */
[----:B------:R-:W-:Y:S01]  /*3170*/  IMAD.MOV.U32 R99, RZ, RZ, R119 ;  /* 0x000000ffff637224 */ /* 0x000fe200078e0077 */
[----:B------:R-:W-:Y:S02]  /*3180*/  FMNMX.FTZ R30, R95, R30, !PT ;  /* 0x0000001e5f1e7209 */ /* 0x000fe40007810000 */
[----:B--2---:R-:W-:Y:S01]  /*3190*/  FSEL R97, R50, -INF , P2 ;  /* 0xff80000032617808 */ /* 0x004fe20001000000 */
[----:B------:R-:W2:Y:S01]  /*31a0*/  MUFU.EX2 R149, R149 ;  /* 0x0000009500957308 */ /* 0x000ea20000000800 */
[----:B----4-:R-:W-:Y:S02]  /*31b0*/  FMNMX.FTZ R32, R55, R30, !PT ;  /* 0x0000001e37207209 */ /* 0x010fe40007810000 */
[----:B-1----:R-:W-:-:S02]  /*31c0*/  FSEL R43, R52, -INF , P3 ;  /* 0xff800000342b7808 */ /* 0x002fc40001800000 */
[----:B------:R-:W-:-:S03]  /*31d0*/  FMNMX.FTZ R32, R97, R32, !PT ;  /* 0x0000002061207209 */ /* 0x000fc60007810000 */
[----:B------:R-:W1:Y:S01]  /*31e0*/  MUFU.EX2 R151, R151 ;  /* 0x0000009700977308 */ /* 0x000e620000000800 */
[----:B------:R-:W-:Y:S01]  /*31f0*/  FMNMX.FTZ R40, R43, R32, !PT ;  /* 0x000000202b287209 */ /* 0x000fe20007810000 */
[----:B------:R-:W-:-:S04]  /*3200*/  FFMA.FTZ R32, R47, R28, -R34 ;  /* 0x0000001c2f207223 */ /* 0x000fc80000010822 */
[----:B------:R-:W3:Y:S02]  /*3210*/  SHFL.BFLY PT, R45, R40, 0x2, 0x1f ;  /* 0x0c401f00282d7f89 */ /* 0x000ee400000e0000 */
[----:B------:R-:W4:Y:S08]  /*3220*/  MUFU.EX2 R6, R6 ;  /* 0x0000000600067308 */ /* 0x000f300000000800 */
[----:B------:R-:W5:Y:S08]  /*3230*/  MUFU.EX2 R145, R145 ;  /* 0x0000009100917308 */ /* 0x000f700000000800 */
[----:B------:R2:W5:Y:S01]  /*3240*/  MUFU.EX2 R14, R105 ;  /* 0x00000069000e7308 */ /* 0x0005620000000800 */
[----:B---3--:R-:W-:Y:S01]  /*3250*/  FMNMX.FTZ R45, R40, R45, !PT ;  /* 0x0000002d282d7209 */ /* 0x008fe20007810000 */
[-CC-:B------:R-:W-:Y:S01]  /*3260*/  FFMA.FTZ R40, R39, R28.reuse, -R34.reuse ;  /* 0x0000001c27287223 */ /* 0x180fe20000010822 */
[----:B------:R-:W-:-:S05]  /*3270*/  FFMA.FTZ R34, R27, R28, -R34 ;  /* 0x0000001c1b227223 */ /* 0x000fca0000010822 */
[----:B------:R-:W3:Y:S01]  /*3280*/  MUFU.EX2 R147, R147 ;  /* 0x0000009300937308 */ /* 0x000ee20000000800 */
[--C-:B--2---:R-:W-:Y:S01]  /*3290*/  IMAD.MOV.U32 R105, RZ, RZ, R119.reuse ;  /* 0x000000ffff697224 */ /* 0x104fe200078e0077 */
[----:B------:R-:W2:Y:S06]  /*32a0*/  SHFL.BFLY PT, R44, R45, 0x1, 0x1f ;  /* 0x0c201f002d2c7f89 */ /* 0x000eac00000e0000 */
[----:B------:R1:W3:Y:S08]  /*32b0*/  MUFU.EX2 R12, R101 ;  /* 0x00000065000c7308 */ /* 0x0002f00000000800 */
[----:B------:R-:W3:Y:S01]  /*32c0*/  MUFU.EX2 R141, R141 ;  /* 0x0000008d008d7308 */ /* 0x000ee20000000800 */
[----:B-1----:R-:W-:-:S07]  /*32d0*/  IMAD.MOV.U32 R101, RZ, RZ, R119 ;  /* 0x000000ffff657224 */ /* 0x002fce00078e0077 */
[----:B------:R-:W-:Y:S01]  /*32e0*/  MUFU.EX2 R143, R143 ;  /* 0x0000008f008f7308 */ /* 0x000fe20000000800 */
[----:B--2---:R-:W-:-:S04]  /*32f0*/  FMNMX.FTZ R31, R45, R44, !PT ;  /* 0x0000002c2d1f7209 */ /* 0x004fc80007810000 */
        /* <DEDUP_REMOVED lines=16> */
[----:B----4-:R-:W-:Y:S01]  /*3400*/  FADD.FTZ R26, R6, R3 ;  /* 0x00000003061a7221 */ /* 0x010fe20000010000 */
[-CC-:B------:R-:W-:Y:S01]  /*3410*/  FFMA.FTZ R3, R5, R28.reuse, -R46.reuse ;  /* 0x0000001c05037223 */ /* 0x180fe2000001082e */
[-CC-:B------:R-:W-:Y:S01]  /*3420*/  FFMA.FTZ R146, R25, R28.reuse, -R46.reuse ;  /* 0x0000001c19927223 */ /* 0x180fe2000001082e */
[-C--:B------:R-:W-:Y:S01]  /*3430*/  FFMA.FTZ R140, R19, R28.reuse, -R46 ;  /* 0x0000001c138c7223 */ /* 0x080fe2000001082e */
[----:B-----5:R-:W-:Y:S01]  /*3440*/  FADD.FTZ R5, R145, R26 ;  /* 0x0000001a91057221 */ /* 0x020fe20000010000 */
[----:B------:R-:W1:Y:S01]  /*3450*/  MUFU.EX2 R27, R27 ;  /* 0x0000001b001b7308 */ /* 0x000e620000000800 */
[-CC-:B------:R-:W-:Y:S01]  /*3460*/  FFMA.FTZ R25, R73, R28.reuse, -R46.reuse ;  /* 0x0000001c49197223 */ /* 0x180fe2000001082e */
[-CC-:B------:R-:W-:Y:S01]  /*3470*/  FFMA.FTZ R15, R15, R28.reuse, -R46.reuse ;  /* 0x0000001c0f0f7223 */ /* 0x180fe2000001082e */
[----:B------:R-:W-:Y:S01]  /*3480*/  FADD.FTZ R26, R14, R5 ;  /* 0x000000050e1a7221 */ /* 0x000fe20000010000 */
[-CC-:B------:R-:W-:Y:S01]  /*3490*/  FFMA.FTZ R142, R13, R28.reuse, -R46.reuse ;  /* 0x0000001c0d8e7223 */ /* 0x180fe2000001082e */
[-CC-:B------:R-:W-:Y:S01]  /*34a0*/  FFMA.FTZ R13, R75, R28.reuse, -R46.reuse ;  /* 0x0000001c4b0d7223 */ /* 0x180fe2000001082e */
[-C--:B------:R-:W-:Y:S01]  /*34b0*/  FFMA.FTZ R136, R77, R28.reuse, -R46 ;  /* 0x0000001c4d887223 */ /* 0x080fe2000001082e */
[----:B---3--:R-:W-:Y:S01]  /*34c0*/  FADD.FTZ R5, R147, R26 ;  /* 0x0000001a93057221 */ /* 0x008fe20000010000 */
        /* <DEDUP_REMOVED lines=14> */
[----:B------:R-:W-:Y:S01]  /*35b0*/  F2FP.BF16.F32.PACK_AB R149, R4, R149 ;  /* 0x000000950495723e */ /* 0x000fe200000010ff */
        /* <DEDUP_REMOVED lines=11> */
[----:B------:R-:W-:Y:S01]  /*3670*/  FFMA.FTZ R43, R43, R28, -R46 ;  /* 0x0000001c2b2b7223 */ /* 0x000fe2000001082e */
[----:B------:R-:W-:-:S02]  /*3680*/  F2FP.BF16.F32.PACK_AB R150, R21, R150 ;  /* 0x000000961596723e */ /* 0x000fc400000010ff */
[----:B------:R-:W-:Y:S02]  /*3690*/  F2FP.BF16.F32.PACK_AB R151, R6, R151 ;  /* 0x000000970697723e */ /* 0x000fe400000010ff */
[----:B------:R-:W-:Y:S01]  /*36a0*/  F2FP.BF16.F32.PACK_AB R145, R14, R145 ;  /* 0x000000910e91723e */ /* 0x000fe200000010ff */
[----:B------:R-:W3:Y:S01]  /*36b0*/  MUFU.EX2 R146, R146 ;  /* 0x0000009200927308 */ /* 0x000ee20000000800 */
[----:B-1----:R-:W-:Y:S01]  /*36c0*/  FADD.FTZ R26, R144, R19 ;  /* 0x00000013901a7221 */ /* 0x002fe20000010000 */
[----:B------:R-:W-:Y:S01]  /*36d0*/  FADD.FTZ R19, R143, R48 ;  /* 0x000000308f137221 */ /* 0x000fe20000010000 */
[----:B------:R-:W-:Y:S02]  /*36e0*/  F2FP.BF16.F32.PACK_AB R147, R12, R147 ;  /* 0x000000930c93723e */ /* 0x000fe400000010ff */
[----:B------:R-:W-:Y:S01]  /*36f0*/  F2FP.BF16.F32.PACK_AB R141, R8, R141 ;  /* 0x0000008d088d723e */ /* 0x000fe200000010ff */
[C---:B------:R-:W-:Y:S01]  /*3700*/  FADD.FTZ R48, R10.reuse, R19 ;  /* 0x000000130a307221 */ /* 0x040fe20000010000 */
[----:B------:R-:W-:Y:S01]  /*3710*/  FFMA.FTZ R19, R89, R28, -R46 ;  /* 0x0000001c59137223 */ /* 0x000fe2000001082e */
[----:B------:R-:W1:Y:S01]  /*3720*/  MUFU.EX2 R25, R25 ;  /* 0x0000001900197308 */ /* 0x000e620000000800 */
[----:B--2---:R-:W-:Y:S01]  /*3730*/  FADD.FTZ R33, R29, R26 ;  /* 0x0000001a1d217221 */ /* 0x004fe20000010000 */
[----:B------:R-:W-:Y:S01]  /*3740*/  F2FP.BF16.F32.PACK_AB R143, R10, R143 ;  /* 0x0000008f0a8f723e */ /* 0x000fe200000010ff */
[----:B------:R-:W-:Y:S01]  /*3750*/  IMAD.MOV.U32 R89, RZ, RZ, R119 ;  /* 0x000000ffff597224 */ /* 0x000fe200078e0077 */
[----:B------:R-:W-:-:S02]  /*3760*/  F2FP.BF16.F32.PACK_AB R148, R27, R148 ;  /* 0x000000941b94723e */ /* 0x000fc400000010ff */
[----:B------:R-:W-:Y:S02]  /*3770*/  F2FP.BF16.F32.PACK_AB R144, R29, R144 ;  /* 0x000000901d90723e */ /* 0x000fe400000010ff */
[----:B------:R-:W2:Y:S01]  /*3780*/  MUFU.EX2 R140, R140 ;  /* 0x0000008c008c7308 */ /* 0x000ea20000000800 */
[----:B---3--:R-:W-:-:S07]  /*3790*/  FADD.FTZ R26, R146, R33 ;  /* 0x00000021921a7221 */ /* 0x008fce0000010000 */
[----:B------:R-:W-:Y:S01]  /*37a0*/  MUFU.EX2 R139, R139 ;  /* 0x0000008b008b7308 */ /* 0x000fe20000000800 */
[C---:B-1----:R-:W-:Y:S01]  /*37b0*/  FADD.FTZ R33, R25.reuse, R26 ;  /* 0x0000001a19217221 */ /* 0x042fe20000010000 */
[----:B------:R-:W-:-:S06]  /*37c0*/  F2FP.BF16.F32.PACK_AB R146, R25, R146 ;  /* 0x000000921992723e */ /* 0x000fcc00000010ff */
[----:B------:R-:W1:Y:S01]  /*37d0*/  MUFU.EX2 R15, R15 ;  /* 0x0000000f000f7308 */ /* 0x000e620000000800 */
[----:B--2---:R-:W-:-:S07]  /*37e0*/  FADD.FTZ R26, R140, R33 ;  /* 0x000000218c1a7221 */ /* 0x004fce0000010000 */
[----:B------:R-:W2:Y:S08]  /*37f0*/  MUFU.EX2 R142, R142 ;  /* 0x0000008e008e7308 */ /* 0x000eb00000000800 */
[----:B------:R-:W3:Y:S01]  /*3800*/  MUFU.EX2 R133, R133 ;  /* 0x0000008500857308 */ /* 0x000ee20000000800 */
[C---:B-1----:R-:W-:Y:S01]  /*3810*/  FADD.FTZ R33, R15.reuse, R26 ;  /* 0x0000001a0f217221 */ /* 0x042fe20000010000 */
[----:B------:R-:W-:-:S06]  /*3820*/  F2FP.BF16.F32.PACK_AB R140, R15, R140 ;  /* 0x0000008c0f8c723e */ /* 0x000fcc00000010ff */
[----:B------:R1:W-:Y:S01]  /*3830*/  MUFU.EX2 R44, R35 ;  /* 0x00000023002c7308 */ /* 0x0003e20000000800 */
[----:B--2---:R-:W-:-:S07]  /*3840*/  FADD.FTZ R0, R142, R33 ;  /* 0x000000218e007221 */ /* 0x004fce0000010000 */
[----:B------:R-:W2:Y:S01]  /*3850*/  MUFU.EX2 R13, R13 ;  /* 0x0000000d000d7308 */ /* 0x000ea20000000800 */
[----:B-1----:R-:W-:Y:S01]  /*3860*/  FADD.FTZ R35, R137, R48 ;  /* 0x0000003089237221 */ /* 0x002fe20000010000 */
[----:B------:R-:W-:-:S03]  /*3870*/  F2FP.BF16.F32.PACK_AB R137, R20, R137 ;  /* 0x000000891489723e */ /* 0x000fc600000010ff */
[----:B------:R-:W-:-:S03]  /*3880*/  FADD.FTZ R48, R20, R35 ;  /* 0x0000002314307221 */ /* 0x000fc60000010000 */
[----:B------:R-:W1:Y:S01]  /*3890*/  MUFU.EX2 R30, R36 ;  /* 0x00000024001e7308 */ /* 0x000e620000000800 */
[----:B------:R-:W-:Y:S01]  /*38a0*/  FADD.FTZ R35, R139, R48 ;  /* 0x000000308b237221 */ /* 0x000fe20000010000 */
[----:B------:R-:W-:-:S03]  /*38b0*/  F2FP.BF16.F32.PACK_AB R139, R24, R139 ;  /* 0x0000008b188b723e */ /* 0x000fc600000010ff */
[----:B------:R-:W-:-:S03]  /*38c0*/  FADD.FTZ R26, R24, R35 ;  /* 0x00000023181a7221 */ /* 0x000fc60000010000 */
[----:B------:R-:W4:Y:S01]  /*38d0*/  MUFU.EX2 R136, R136 ;  /* 0x0000008800887308 */ /* 0x000f220000000800 */
[----:B---3--:R-:W-:Y:S01]  /*38e0*/  FADD.FTZ R35, R133, R26 ;  /* 0x0000001a85237221 */ /* 0x008fe20000010000 */
[C---:B--2---:R-:W-:Y:S01]  /*38f0*/  FADD.FTZ R33, R13.reuse, R0 ;  /* 0x000000000d217221 */ /* 0x044fe20000010000 */
[----:B------:R-:W-:-:S05]  /*3900*/  F2FP.BF16.F32.PACK_AB R142, R13, R142 ;  /* 0x0000008e0d8e723e */ /* 0x000fca00000010ff */
[----:B------:R-:W2:Y:S01]  /*3910*/  MUFU.EX2 R135, R135 ;  /* 0x0000008700877308 */ /* 0x000ea20000000800 */
[C---:B-1----:R-:W-:Y:S01]  /*3920*/  FADD.FTZ R26, R30.reuse, R35 ;  /* 0x000000231e1a7221 */ /* 0x042fe20000010000 */
[----:B------:R-:W-:-:S06]  /*3930*/  F2FP.BF16.F32.PACK_AB R133, R30, R133 ;  /* 0x000000851e85723e */ /* 0x000fcc00000010ff */
[----:B------:R-:W1:Y:S01]  /*3940*/  MUFU.EX2 R11, R11 ;  /* 0x0000000b000b7308 */ /* 0x000e620000000800 */
[----:B----4-:R-:W-:-:S07]  /*3950*/  FADD.FTZ R0, R136, R33 ;  /* 0x0000002188007221 */ /* 0x010fce0000010000 */
        /* <DEDUP_REMOVED lines=51> */
[----:B---3--:R-:W-:Y:S01]  /*3c90*/  FADD.FTZ R33, R121, R4 ;  /* 0x0000000479217221 */ /* 0x008fe20000010000 */
[----:B------:R-:W-:-:S03]  /*3ca0*/  F2FP.BF16.F32.PACK_AB R121, R44, R121 ;  /* 0x000000792c79723e */ /* 0x000fc600000010ff */
[----:B------:R-:W-:-:S03]  /*3cb0*/  FADD.FTZ R4, R44, R33 ;  /* 0x000000212c047221 */ /* 0x000fc60000010000 */
        /* <DEDUP_REMOVED lines=13> */
[----:B------:R-:W1:Y:S01]  /*3d90*/  MUFU.EX2 R120, R55 ;  /* 0x0000003700787308 */ /* 0x000e620000000800 */
[C---:B---3--:R-:W-:Y:S01]  /*3da0*/  FADD.FTZ R4, R126.reuse, R21 ;  /* 0x000000157e047221 */ /* 0x048fe20000010000 */
[----:B------:R-:W-:Y:S01]  /*3db0*/  F2FP.BF16.F32.PACK_AB R126, R126, R93 ;  /* 0x0000005d7e7e723e */ /* 0x000fe200000010ff */
[----:B------:R-:W-:-:S05]  /*3dc0*/  IMAD.MOV.U32 R93, RZ, RZ, R119 ;  /* 0x000000ffff5d7224 */ /* 0x000fca00078e0077 */
[----:B------:R-:W3:Y:S01]  /*3dd0*/  MUFU.EX2 R97, R97 ;  /* 0x0000006100617308 */ /* 0x000ee20000000800 */
[----:B--2---:R-:W-:-:S07]  /*3de0*/  FADD.FTZ R11, R95, R4 ;  /* 0x000000045f0b7221 */ /* 0x004fce0000010000 */
[----:B------:R-:W2:Y:S01]  /*3df0*/  MUFU.EX2 R122, R43 ;  /* 0x0000002b007a7308 */ /* 0x000ea20000000800 */
[C---:B-1----:R-:W-:Y:S01]  /*3e00*/  FADD.FTZ R4, R120.reuse, R11 ;  /* 0x0000000b78047221 */ /* 0x042fe20000010000 */
[----:B------:R-:W-:Y:S01]  /*3e10*/  F2FP.BF16.F32.PACK_AB R120, R120, R95 ;  /* 0x0000005f7878723e */ /* 0x000fe200000010ff */
[----:B------:R-:W-:-:S05]  /*3e20*/  IMAD.MOV.U32 R95, RZ, RZ, R119 ;  /* 0x000000ffff5f7224 */ /* 0x000fca00078e0077 */
[----:B------:R-:W1:Y:S01]  /*3e30*/  MUFU.EX2 R34, R34 ;  /* 0x0000002200227308 */ /* 0x000e620000000800 */
[----:B---3--:R-:W-:-:S04]  /*3e40*/  FADD.FTZ R3, R97, R4 ;  /* 0x0000000461037221 */ /* 0x008fc80000010000 */
[C---:B--2---:R-:W-:Y:S01]  /*3e50*/  FADD.FTZ R3, R122.reuse, R3 ;  /* 0x000000037a037221 */ /* 0x044fe20000010000 */
[----:B------:R-:W-:Y:S01]  /*3e60*/  F2FP.BF16.F32.PACK_AB R122, R122, R97 ;  /* 0x000000617a7a723e */ /* 0x000fe200000010ff */
[----:B------:R-:W-:Y:S02]  /*3e70*/  IMAD.MOV.U32 R97, RZ, RZ, R119 ;  /* 0x000000ffff617224 */ /* 0x000fe400078e0077 */
[C---:B-1----:R-:W-:Y:S01]  /*3e80*/  FADD.FTZ R0, R34.reuse, R35 ;  /* 0x0000002322007221 */ /* 0x042fe20000010000 */
[----:B------:R-:W-:Y:S01]  /*3e90*/  F2FP.BF16.F32.PACK_AB R123, R34, R123 ;  /* 0x0000007b227b723e */ /* 0x000fe200000010ff */
[----:B------:R-:W-:Y:S06]  /*3ea0*/  @!P2 BRA `(.L_x_12034) ;  /* 0x0000002c00c8a947 */ /* 0x000fec0003800000 */
[----:B------:R-:W-:Y:S01]  /*3eb0*/  IMAD.MOV.U32 R5, RZ, RZ, R7 ;  /* 0x000000ffff057224 */ /* 0x000fe200078e0007 */
[----:B------:R-:W-:Y:S02]  /*3ec0*/  MOV R4, R31 ;  /* 0x0000001f00047202 */ /* 0x000fe40000000f00 */
        /* <DEDUP_REMOVED lines=23> */
.L_x_12043:
        /* <DEDUP_REMOVED lines=9> */
.L_x_12036:
[----:B------:R-:W-:Y:S01]  /*40d0*/  ULEA UR6, UR36, UR40, 0x3 ;  /* 0x0000002824067291 */ /* 0x000fe2000f8e183f */
[----:B------:R-:W-:-:S05]  /*40e0*/  IMAD.U32 R6, RZ, RZ, UR37 ;  /* 0x00000025ff067e24 */ /* 0x000fca000f8e00ff */
[----:B------:R-:W-:-:S04]  /*40f0*/  SHF.L.U32 R6, R6, 0x1f, RZ ;  /* 0x0000001f06067819 */ /* 0x000fc800000006ff */
[----:B------:R1:W2:Y:S01]  /*4100*/  SYNCS.PHASECHK.TRANS64.TRYWAIT P3, [UR6+0x16830], R6 ;  /* 0x01683006ff0075a7 */ /* 0x0002a20008060146 */
[----:B------:R-:W-:Y:S05]  /*4110*/  @!P0 BRA `(.L_x_12037) ;  /* 0x0000000000048947 */ /* 0x000fea0003800000 */
[----:B------:R-:W-:Y:S01]  /*4120*/  BPT.TRAP 0x1 ;  /* 0x000000040000795c */ /* 0x000fe20000300000 */
.L_x_12037:
[----:B--2---:R-:W-:Y:S05]  /*4130*/  @P3 BRA `(.L_x_12035) ;  /* 0x0000000000083947 */ /* 0x004fea0003800000 */
[----:B------:R-:W2:Y:S02]  /*4140*/  SYNCS.PHASECHK.TRANS64.TRYWAIT P3, [UR6+0x16830], R6 ;  /* 0x01683006ff0075a7 */ /* 0x000ea40008060146 */
[----:B--2---:R-:W-:Y:S05]  /*4150*/  @!P3 BRA `(.L_x_12038) ;  /* 0x00000090006cb947 */ /* 0x004fea0003800000 */
.L_x_12035:
        /* <DEDUP_REMOVED lines=25> */
.L_x_12040:
[----:B------:R-:W-:Y:S01]  /*42f0*/  ULEA UR6, UR28, UR40, 0x3 ;  /* 0x000000281c067291 */ /* 0x000fe2000f8e183f */
[----:B------:R-:W-:-:S05]  /*4300*/  IMAD.U32 R6, RZ, RZ, UR30 ;  /* 0x0000001eff067e24 */ /* 0x000fca000f8e00ff */
[----:B------:R-:W-:-:S04]  /*4310*/  SHF.L.U32 R6, R6, 0x1f, RZ ;  /* 0x0000001f06067819 */ /* 0x000fc800000006ff */
[----:B------:R1:W2:Y:S01]  /*4320*/  SYNCS.PHASECHK.TRANS64.TRYWAIT P2, [UR6+0x16850], R6 ;  /* 0x01685006ff0075a7 */ /* 0x0002a20008040146 */
[----:B------:R-:W-:Y:S05]  /*4330*/  @!P0 BRA `(.L_x_12041) ;  /* 0x0000000000048947 */ /* 0x000fea0003800000 */
[----:B------:R-:W-:Y:S01]  /*4340*/  BPT.TRAP 0x1 ;  /* 0x000000040000795c */ /* 0x000fe20000300000 */
.L_x_12041:
[----:B--2---:R-:W-:Y:S05]  /*4350*/  @P2 BRA `(.L_x_12039) ;  /* 0x0000000000082947 */ /* 0x004fea0003800000 */
[----:B------:R-:W2:Y:S02]  /*4360*/  SYNCS.PHASECHK.TRANS64.TRYWAIT P2, [UR6+0x16850], R6 ;  /* 0x01685006ff0075a7 */ /* 0x000ea40008040146 */
[----:B--2---:R-:W-:Y:S05]  /*4370*/  @!P2 BRA `(.L_x_12042) ;  /* 0x0000008c00fca947 */ /* 0x004fea0003800000 */
.L_x_12039:
[----:B------:R-:W-:Y:S01]  /*4380*/  UIADD3 UR6, UR40, 0x400, URZ ;  /* 0x0000040028067890 */ /* 0x000fe2000fffe03f */
[----:B------:R-:W-:Y:S01]  /*4390*/  WARPGROUP.ARRIVE ;  /* 0x00000000000079c5 */ /* 0x000fe20000000000 */
[----:B------:R-:W-:Y:S01]  /*43a0*/  UMOV UR7, 0x40000040 ;  /* 0x4000004000077882 */ /* 0x000fe20000000000 */
[----:B------:R-:W-:Y:S01]  /*43b0*/  UISETP.NE.U32.AND UP0, UPT, UR24, URZ, UPT ;  /* 0x0000003f1800728c */ /* 0x000fe2000bf05070 */
[----:B-12---:R-:W-:Y:S01]  /*43c0*/  FMUL.FTZ R6, R24, UR23 ;  /* 0x0000001718067c20 */ /* 0x006fe20008410000 */
[----:B------:R-:W-:Y:S01]  /*43d0*/  USHF.R.U32.HI UR6, URZ, 0x4, UR6 ;  /* 0x000000043f067899 */ /* 0x000fe20008011606 */
[----:B------:R-:W-:Y:S01]  /*43e0*/  FMUL.FTZ R24, R38, UR23 ;  /* 0x0000001726187c20 */ /* 0x000fe20008410000 */
[----:B------:R-:W-:Y:S01]  /*43f0*/  UISETP.NE.AND.EX UP0, UPT, UR25, URZ, UPT, UP0 ;  /* 0x0000003f1900728c */ /* 0x000fe2000bf05300 */
        /* <DEDUP_REMOVED lines=52> */
[----:B------:R-:W-:-:S06]  /*4740*/  UMOV UR30, UR37 ;  /* 0x00000025001e7c82 */ /* 0x000fcc0008000000 */
        /* <DEDUP_REMOVED lines=8> */
[----:B------:R-:W-:Y:S01]  /*47d0*/  HGMMA.64x64x16.F32.BF16 R88, R144, gdesc[UR4].tnspB, R88, gsb0 ;  /* 0x40e0000490587df0 */ /* 0x000fe20008001858 */
[----:B------:R-:W-:Y:S01]  /*47e0*/  UMOV UR6, 0xffffff80 ;  /* 0xffffff8000067882 */ /* 0x000fe20000000000 */
[----:B------:R-:W-:Y:S02]  /*47f0*/  USEL UR7, UR26, 0x1, UP0 ;  /* 0x000000011a077887 */ /* 0x000fe40008000000 */
[----:B------:R-:W-:-:S03]  /*4800*/  UIMAD UR6, UR29, UR6, 0x1 ;  /* 0x000000011d0674a4 */ /* 0x000fc6000f8e0206 */
[----:B------:R-:W5:Y:S01]  /*4810*/  MUFU.TANH R48, R48 ;  /* 0x0000003000307308 */ /* 0x000f620000002400 */
[----:B------:R-:W-:Y:S02]  /*4820*/  UISETP.GT.AND UP0, UPT, UR29, UR27, UPT ;  /* 0x0000001b1d00728c */ /* 0x000fe4000bf04270 */
[----:B------:R-:W-:Y:S02]  /*4830*/  UIADD3 UR6, UR42, UR6, URZ ;  /* 0x000000062a067290 */ /* 0x000fe4000fffe03f */
[----:B------:R-:W-:Y:S02]  /*4840*/  UIADD3 UR29, UR29, -0x1, URZ ;  /* 0xffffffff1d1d7890 */ /* 0x000fe4000fffe03f */
[----:B------:R-:W-:Y:S01]  /*4850*/  UIMAD UR6, UR7, UR22, UR6 ;  /* 0x00000016070672a4 */ /* 0x000fe2000f8e0206 */
[----:B------:R-:W5:Y:S02]  /*4860*/  MUFU.TANH R50, R50 ;  /* 0x0000003200327308 */ /* 0x000f640000002400 */
[----:B------:R-:W-:Y:S01]  /*4870*/  UMOV UR7, 0x40000040 ;  /* 0x4000004000077882 */ /* 0x000fe20000000000 */
[----:B------:R-:W-:-:S05]  /*4880*/  UIADD3 UR6, UR6, -UR21, URZ ;  /* 0x8000001506067290 */ /* 0x000fca000fffe03f */
[----:B------:R-:W5:Y:S01]  /*4890*/  MUFU.TANH R52, R52 ;  /* 0x0000003400347308 */ /* 0x000f620000002400 */
[----:B------:R-:W-:Y:S01]  /*48a0*/  IMAD.U32 R38, RZ, RZ, UR6 ;  /* 0x00000006ff267e24 */ /* 0x000fe2000f8e00ff */
[----:B------:R-:W-:-:S03]  /*48b0*/  UIADD3 UR6, UR10, 0x100, URZ ;  /* 0x000001000a067890 */ /* 0x000fc6000fffe03f */
[----:B------:R-:W-:-:S03]  /*48c0*/  IMAD R39, R17, -0x2, R38 ;  /* 0xfffffffe11277824 */ /* 0x000fc600078e0226 */
[----:B------:R-:W5:Y:S01]  /*48d0*/  MUFU.TANH R54, R54 ;  /* 0x0000003600367308 */ /* 0x000f620000002400 */
[----:B------:R-:W-:-:S05]  /*48e0*/  IMAD.IADD R38, R18, 0x1, R39 ;  /* 0x0000000112267824 */ /* 0x000fca00078e0227 */
[C---:B------:R-:W-:Y:S02]  /*48f0*/  ISETP.GT.AND P2, PT, R38.reuse, RZ, PT ;  /* 0x000000ff2600720c */ /* 0x040fe40003f44270 */
[----:B------:R-:W-:Y:S01]  /*4900*/  ISETP.GT.AND P3, PT, R38, 0x1, PT ;  /* 0x000000012600780c */ /* 0x000fe20003f64270 */
[----:B------:R-:W5:Y:S01]  /*4910*/  MUFU.TANH R56, R56 ;  /* 0x0000003800387308 */ /* 0x000f620000002400 */
[----:B-1----:R-:W-:Y:S02]  /*4920*/  FSEL R39, R6, -INF , P2 ;  /* 0xff80000006277808 */ /* 0x002fe40001000000 */
[C---:B------:R-:W-:Y:S02]  /*4930*/  ISETP.GT.AND P2, PT, R38.reuse, 0x8, PT ;  /* 0x000000082600780c */ /* 0x040fe40003f44270 */
[----:B--2---:R-:W-:Y:S02]  /*4940*/  FSEL R9, R9, -INF , P3 ;  /* 0xff80000009097808 */ /* 0x004fe40001800000 */
[----:B------:R-:W-:Y:S01]  /*4950*/  FMNMX.FTZ R58, R39, R4, !PT ;  /* 0x00000004273a7209 */ /* 0x000fe20007810000 */
[----:B------:R1:W-:Y:S01]  /*4960*/  MUFU.TANH R6, R60 ;  /* 0x0000003c00067308 */ /* 0x0003e20000002400 */
[----:B------:R-:W-:-:S02]  /*4970*/  ISETP.GT.AND P3, PT, R38, 0x9, PT ;  /* 0x000000092600780c */ /* 0x000fc40003f64270 */
[----:B---3--:R-:W-:Y:S02]  /*4980*/  FSEL R41, R10, -INF , P2 ;  /* 0xff8000000a297808 */ /* 0x008fe40001000000 */
[----:B------:R-:W-:Y:S02]  /*4990*/  FMNMX.FTZ R58, R9, R58, !PT ;  /* 0x0000003a093a7209 */ /* 0x000fe40007810000 */
[C---:B------:R-:W-:Y:S01]  /*49a0*/  ISETP.GT.AND P2, PT, R38.reuse, 0x10, PT ;  /* 0x000000102600780c */ /* 0x040fe20003f44270 */
[----:B------:R2:W3:Y:S01]  /*49b0*/  MUFU.TANH R10, R61 ;  /* 0x0000003d000a7308 */ /* 0x0004e20000002400 */
[----:B----4-:R-:W-:Y:S02]  /*49c0*/  FSEL R13, R13, -INF , P3 ;  /* 0xff8000000d0d7808 */ /* 0x010fe40001800000 */
[----:B------:R-:W-:Y:S02]  /*49d0*/  FMNMX.FTZ R58, R41, R58, !PT ;  /* 0x0000003a293a7209 */ /* 0x000fe40007810000 */
[----:B------:R-:W-:-:S02]  /*49e0*/  ISETP.GT.AND P3, PT, R38, 0x11, PT ;  /* 0x000000112600780c */ /* 0x000fc40003f64270 */
[----:B-----5:R-:W-:Y:S01]  /*49f0*/  FSEL R15, R15, -INF , P2 ;  /* 0xff8000000f0f7808 */ /* 0x020fe20001000000 */
[----:B------:R-:W-:Y:S01]  /*4a00*/  MUFU.TANH R76, R76 ;  /* 0x0000004c004c7308 */ /* 0x000fe20000002400 */
[----:B------:R-:W-:Y:S02]  /*4a10*/  FMNMX.FTZ R58, R13, R58, !PT ;  /* 0x0000003a0d3a7209 */ /* 0x000fe40007810000 */
[C---:B------:R-:W-:Y:S02]  /*4a20*/  ISETP.GT.AND P2, PT, R38.reuse, 0x18, PT ;  /* 0x000000182600780c */ /* 0x040fe40003f44270 */
[----:B------:R-:W-:Y:S02]  /*4a30*/  FSEL R19, R19, -INF , P3 ;  /* 0xff80000013137808 */ /* 0x000fe40001800000 */
[----:B-1----:R-:W-:Y:S01]  /*4a40*/  FMNMX.FTZ R60, R15, R58, !PT ;  /* 0x0000003a0f3c7209 */ /* 0x002fe20007810000 */
[----:B------:R-:W-:Y:S01]  /*4a50*/  FMUL.FTZ R58, R65, UR23 ;  /* 0x00000017413a7c20 */ /* 0x000fe20008410000 */
[----:B------:R-:W-:Y:S01]  /*4a60*/  ISETP.GT.AND P3, PT, R38, 0x19, PT ;  /* 0x000000192600780c */ /* 0x000fe20003f64270 */
[----:B------:R-:W-:Y:S01]  /*4a70*/  MUFU.TANH R80, R80 ;  /* 0x0000005000507308 */ /* 0x000fe20000002400 */
[----:B------:R-:W-:-:S02]  /*4a80*/  FSEL R21, R21, -INF , P2 ;  /* 0xff80000015157808 */ /* 0x000fc40001000000 */
[----:B------:R-:W-:Y:S01]  /*4a90*/  FMNMX.FTZ R60, R19, R60, !PT ;  /* 0x0000003c133c7209 */ /* 0x000fe20007810000 */
[----:B------:R-:W-:Y:S02]  /*4aa0*/  WARPGROUP.DEPBAR.LE gsb0, 0x0 ;  /* 0x00008000000079c5 */ /* 0x000fe40000010000 */
[----:B------:R-:W-:Y:S01]  /*4ab0*/  WARPGROUP.ARRIVE ;  /* 0x00000000000079c5 */ /* 0x000fe20000000000 */
[----:B------:R-:W-:Y:S01]  /*4ac0*/  ISETP.GT.AND P2, PT, R38, 0x20, PT ;  /* 0x000000202600780c */ /* 0x000fe20003f44270 */
[----:B------:R-:W1:Y:S01]  /*4ad0*/  MUFU.TANH R58, R58 ;  /* 0x0000003a003a7308 */ /* 0x000e620000002400 */
[----:B------:R-:W-:Y:S01]  /*4ae0*/  FSEL R43, R28, -INF , P3 ;  /* 0xff8000001c2b7808 */ /* 0x000fe20001800000 */
[----:B------:R-:W-:Y:S01]  /*4af0*/  FMUL.FTZ R28, R68, UR23 ;  /* 0x00000017441c7c20 */ /* 0x000fe20008410000 */
[----:B------:R-:W-:Y:S01]  /*4b00*/  FMNMX.FTZ R60, R21, R60, !PT ;  /* 0x0000003c153c7209 */ /* 0x000fe20007810000 */
[----:B------:R-:W-:Y:S01]  /*4b10*/  HGMMA.64x64x16.F32.BF16 R88, R140, gdesc[UR4].tnspB, R88, gsb0 ;  /* 0x40e000048c587df0 */ /* 0x000fe20008001858 */
[----:B------:R-:W-:Y:S01]  /*4b20*/  ISETP.GT.AND P3, PT, R38, 0x21, PT ;  /* 0x000000212600780c */ /* 0x000fe20003f64270 */
[----:B------:R-:W-:Y:S01]  /*4b30*/  FMUL.FTZ R145, R72, UR23 ;  /* 0x0000001748917c20 */ /* 0x000fe20008410000 */
[----:B------:R-:W-:Y:S01]  /*4b40*/  FSEL R45, R31, -INF , P2 ;  /* 0xff8000001f2d7808 */ /* 0x000fe20001000000 */
[----:B------:R-:W-:Y:S01]  /*4b50*/  MUFU.TANH R28, R28 ;  /* 0x0000001c001c7308 */ /* 0x000fe20000002400 */
[----:B------:R-:W-:Y:S01]  /*4b60*/  FMNMX.FTZ R60, R43, R60, !PT ;  /* 0x0000003c2b3c7209 */ /* 0x000fe20007810000 */
[----:B------:R-:W-:Y:S01]  /*4b70*/  FMUL.FTZ R147, R73, UR23 ;  /* 0x0000001749937c20 */ /* 0x000fe20008410000 */
[----:B------:R-:W-:Y:S01]  /*4b80*/  ISETP.GT.AND P2, PT, R38, 0x28, PT ;  /* 0x000000282600780c */ /* 0x000fe20003f44270 */
[----:B------:R-:W-:Y:S01]  /*4b90*/  UIADD3 UR6, UR10, 0x180, URZ ;  /* 0x000001800a067890 */ /* 0x000fe2000fffe03f */
[----:B------:R-:W-:Y:S01]  /*4ba0*/  FSEL R47, R40, -INF , P3 ;  /* 0xff800000282f7808 */ /* 0x000fe20001800000 */
[----:B------:R-:W-:Y:S01]  /*4bb0*/  UMOV UR7, 0x40000040 ;  /* 0x4000004000077882 */ /* 0x000fe20000000000 */
[----:B------:R-:W-:Y:S01]  /*4bc0*/  FMNMX.FTZ R60, R45, R60, !PT ;  /* 0x0000003c2d3c7209 */ /* 0x000fe20007810000 */
[----:B------:R-:W-:Y:S01]  /*4bd0*/  MUFU.TANH R145, R145 ;  /* 0x0000009100917308 */ /* 0x000fe20000002400 */
        /* <DEDUP_REMOVED lines=8> */
[----:B------:R-:W-:Y:S01]  /*4c60*/  FSEL R51, R44, -INF , P3 ;  /* 0xff8000002c337808 */ /* 0x000fe20001800000 */
[----:B------:R-:W-:Y:S01]  /*4c70*/  FMUL.FTZ R44, R70, UR23 ;  /* 0x00000017462c7c20 */ /* 0x000fe20008410000 */
[----:B------:R-:W-:-:S02]  /*4c80*/  FMNMX.FTZ R60, R49, R60, !PT ;  /* 0x0000003c313c7209 */ /* 0x000fc40007810000 */
[----:B------:R-:W-:Y:S02]  /*4c90*/  ISETP.GT.AND P3, PT, R38, 0x31, PT ;  /* 0x000000312600780c */ /* 0x000fe40003f64270 */
[----:B------:R-:W-:Y:S01]  /*4ca0*/  FSEL R53, R46, -INF , P2 ;  /* 0xff8000002e357808 */ /* 0x000fe20001000000 */
[----:B------:R-:W-:Y:S01]  /*4cb0*/  MUFU.TANH R31, R31 ;  /* 0x0000001f001f7308 */ /* 0x000fe20000002400 */
[----:B------:R-:W-:Y:S01]  /*4cc0*/  FMNMX.FTZ R60, R51, R60, !PT ;  /* 0x0000003c333c7209 */ /* 0x000fe20007810000 */
[----:B------:R-:W-:Y:S01]  /*4cd0*/  FMUL.FTZ R46, R71, UR23 ;  /* 0x00000017472e7c20 */ /* 0x000fe20008410000 */
[----:B------:R-:W-:Y:S02]  /*4ce0*/  ISETP.GT.AND P2, PT, R38, 0x38, PT ;  /* 0x000000382600780c */ /* 0x000fe40003f44270 */
        /* <DEDUP_REMOVED lines=8> */
[----:B------:R-:W-:Y:S01]  /*4d70*/  ISETP.GT.AND P2, PT, R38, 0x40, PT ;  /* 0x000000402600780c */ /* 0x000fe20003f44270 */
[----:B------:R-:W-:Y:S01]  /*4d80*/  MUFU.TANH R7, R7 ;  /* 0x0000000700077308 */ /* 0x000fe20000002400 */
[----:B------:R-:W-:Y:S01]  /*4d90*/  FSEL R57, R52, -INF , P3 ;  /* 0xff80000034397808 */ /* 0x000fe20001800000 */
[----:B------:R-:W-:Y:S01]  /*4da0*/  FMUL.FTZ R52, R78, UR23 ;  /* 0x000000174e347c20 */ /* 0x000fe20008410000 */
[----:B------:R-:W-:Y:S02]  /*4db0*/  FMNMX.FTZ R60, R59, R60, !PT ;  /* 0x0000003c3b3c7209 */ /* 0x000fe40007810000 */
[----:B------:R-:W-:-:S02]  /*4dc0*/  ISETP.GT.AND P3, PT, R38, 0x41, PT ;  /* 0x000000412600780c */ /* 0x000fc40003f64270 */
[----:B--2---:R-:W-:Y:S01]  /*4dd0*/  FSEL R61, R54, -INF , P2 ;  /* 0xff800000363d7808 */ /* 0x004fe20001000000 */
        /* <DEDUP_REMOVED lines=9> */
[----:B------:R-:W-:Y:S02]  /*4e70*/  FMNMX.FTZ R60, R65, R60, !PT ;  /* 0x0000003c413c7209 */ /* 0x000fe40007810000 */
[----:B---3--:R-:W-:Y:S01]  /*4e80*/  FSEL R73, R10, -INF , P3 ;  /* 0xff8000000a497808 */ /* 0x008fe20001800000 */
[----:B------:R-:W-:Y:S01]  /*4e90*/  FMUL.FTZ R10, R85, UR23 ;  /* 0x00000017550a7c20 */ /* 0x000fe20008410000 */
[----:B------:R-:W-:Y:S01]  /*4ea0*/  ISETP.GT.AND P3, PT, R38, 0x51, PT ;  /* 0x000000512600780c */ /* 0x000fe20003f64270 */
[----:B------:R-:W-:Y:S03]  /*4eb0*/  MUFU.TANH R12, R12 ;  /* 0x0000000c000c7308 */ /* 0x000fe60000002400 */
[----:B-1----:R-:W-:Y:S01]  /*4ec0*/  FSEL R77, R58, -INF , P3 ;  /* 0xff8000003a4d7808 */ /* 0x002fe20001800000 */
[----:B------:R-:W-:Y:S01]  /*4ed0*/  FMUL.FTZ R58, R83, UR23 ;  /* 0x00000017533a7c20 */ /* 0x000fe20008410000 */
[----:B------:R-:W-:-:S03]  /*4ee0*/  ISETP.GT.AND P3, PT, R38, 0x59, PT ;  /* 0x000000592600780c */ /* 0x000fc60003f64270 */
[----:B------:R-:W-:Y:S01]  /*4ef0*/  MUFU.TANH R14, R14 ;  /* 0x0000000e000e7308 */ /* 0x000fe20000002400 */
[----:B------:R-:W-:Y:S02]  /*4f00*/  WARPGROUP.DEPBAR.LE gsb0, 0x0 ;  /* 0x00008000000079c5 */ /* 0x000fe40000010000 */
[----:B------:R-:W-:Y:S01]  /*4f10*/  FMUL.FTZ R141, R64, UR23 ;  /* 0x00000017408d7c20 */ /* 0x000fe20008410000 */
[----:B------:R-:W-:Y:S01]  /*4f20*/  FMUL.FTZ R143, R69, UR23 ;  /* 0x00000017458f7c20 */ /* 0x000fe20008410000 */
[----:B------:R-:W-:Y:S01]  /*4f30*/  FSEL R69, R6, -INF , P2 ;  /* 0xff80000006457808 */ /* 0x000fe20001000000 */
[----:B------:R-:W-:Y:S01]  /*4f40*/  WARPGROUP.ARRIVE ;  /* 0x00000000000079c5 */ /* 0x000fe20000000000 */
[----:B------:R-:W-:Y:S01]  /*4f50*/  ISETP.GT.AND P2, PT, R38, 0x50, PT ;  /* 0x000000502600780c */ /* 0x000fe20003f44270 */
[----:B------:R-:W-:Y:S01]  /*4f60*/  FMUL.FTZ R6, R81, UR23 ;  /* 0x0000001751067c20 */ /* 0x000fe20008410000 */
[----:B------:R-:W1:Y:S01]  /*4f70*/  MUFU.TANH R141, R141 ;  /* 0x0000008d008d7308 */ /* 0x000e620000002400 */
[----:B------:R-:W-:Y:S01]  /*4f80*/  FMNMX.FTZ R60, R69, R60, !PT ;  /* 0x0000003c453c7209 */ /* 0x000fe20007810000 */
[----:B------:R-:W-:Y:S01]  /*4f90*/  FMUL.FTZ R64, R87, UR23 ;  /* 0x0000001757407c20 */ /* 0x000fe20008410000 */
[----:B------:R-:W-:Y:S01]  /*4fa0*/  HGMMA.64x64x16.F32.BF16 R88, R136, gdesc[UR4].tnspB, R88, gsb0 ;  /* 0x40e0000488587df0 */ /* 0x000fe20008001858 */
[----:B------:R-:W-:Y:S01]  /*4fb0*/  UIADD3 UR6, UR10, 0x200, URZ ;  /* 0x000002000a067890 */ /* 0x000fe2000fffe03f */
[----:B------:R-:W-:Y:S01]  /*4fc0*/  FMNMX.FTZ R60, R73, R60, !PT ;  /* 0x0000003c493c7209 */ /* 0x000fe20007810000 */
[----:B------:R-:W-:-:S02]  /*4fd0*/  UMOV UR7, 0x40000040 ;  /* 0x4000004000077882 */ /* 0x000fc40000000000 */
[----:B------:R-:W2:Y:S08]  /*4fe0*/  MUFU.TANH R143, R143 ;  /* 0x0000008f008f7308 */ /* 0x000eb00000002400 */
[----:B------:R3:W4:Y:S01]  /*4ff0*/  MUFU.TANH R151, R6 ;  /* 0x0000000600977308 */ /* 0x0007220000002400 */
[----:B-1----:R-:W-:Y:S02]  /*5000*/  FSEL R141, R141, -INF , P2 ;  /* 0xff8000008d8d7808 */ /* 0x002fe40001000000 */
[----:B------:R-:W-:-:S02]  /*5010*/  ISETP.GT.AND P2, PT, R38, 0x58, PT ;  /* 0x000000582600780c */ /* 0x000fc40003f44270 */
[----:B------:R-:W-:Y:S02]  /*5020*/  FMNMX.FTZ R60, R141, R60, !PT ;  /* 0x0000003c8d3c7209 */ /* 0x000fe40007810000 */
[----:B------:R-:W-:Y:S01]  /*5030*/  FSEL R81, R28, -INF , P2 ;  /* 0xff8000001c517808 */ /* 0x000fe20001000000 */
[----:B------:R-:W-:Y:S01]  /*5040*/  MUFU.TANH R20, R20 ;  /* 0x0000001400147308 */ /* 0x000fe20000002400 */
[----:B------:R-:W-:Y:S01]  /*5050*/  FMNMX.FTZ R60, R77, R60, !PT ;  /* 0x0000003c4d3c7209 */ /* 0x000fe20007810000 */
[----:B---3--:R-:W-:Y:S01]  /*5060*/  FMUL.FTZ R6, R62, UR23 ;  /* 0x000000173e067c20 */ /* 0x008fe20008410000 */
[----:B------:R-:W-:Y:S01]  /*5070*/  ISETP.GT.AND P2, PT, R38, 0x60, PT ;  /* 0x000000602600780c */ /* 0x000fe20003f44270 */
[----:B------:R-:W-:Y:S01]  /*5080*/  FMUL.FTZ R62, R86, UR23 ;  /* 0x00000017563e7c20 */ /* 0x000fe20008410000 */
[----:B--2---:R-:W-:Y:S02]  /*5090*/  FSEL R143, R143, -INF , P3 ;  /* 0xff8000008f8f7808 */ /* 0x004fe40001800000 */
[----:B------:R-:W-:Y:S01]  /*50a0*/  FMNMX.FTZ R60, R81, R60, !PT ;  /* 0x0000003c513c7209 */ /* 0x000fe20007810000 */
[----:B------:R1:W2:Y:S01]  /*50b0*/  MUFU.TANH R28, R10 ;  /* 0x0000000a001c7308 */ /* 0x0002a20000002400 */
[----:B------:R-:W-:-:S02]  /*50c0*/  ISETP.GT.AND P3, PT, R38, 0x61, PT ;  /* 0x000000612600780c */ /* 0x000fc40003f64270 */
[----:B------:R-:W-:Y:S02]  /*50d0*/  FSEL R145, R145, -INF , P2 ;  /* 0xff80000091917808 */ /* 0x000fe40001000000 */
[----:B------:R-:W-:Y:S02]  /*50e0*/  FMNMX.FTZ R60, R143, R60, !PT ;  /* 0x0000003c8f3c7209 */ /* 0x000fe40007810000 */
[C---:B------:R-:W-:Y:S01]  /*50f0*/  ISETP.GT.AND P2, PT, R38.reuse, 0x68, PT ;  /* 0x000000682600780c */ /* 0x040fe20003f44270 */
[----:B------:R-:W3:Y:S01]  /*5100*/  MUFU.TANH R24, R24 ;  /* 0x0000001800187308 */ /* 0x000ee20000002400 */
[----:B------:R-:W-:Y:S01]  /*5110*/  FSEL R147, R147, -INF , P3 ;  /* 0xff80000093937808 */ /* 0x000fe20001800000 */
[----:B-1----:R-:W-:Y:S01]  /*5120*/  FMUL.FTZ R10, R63, UR23 ;  /* 0x000000173f0a7c20 */ /* 0x002fe20008410000 */
[----:B------:R-:W-:Y:S02]  /*5130*/  FMNMX.FTZ R60, R145, R60, !PT ;  /* 0x0000003c913c7209 */ /* 0x000fe40007810000 */
[----:B------:R-:W-:-:S02]  /*5140*/  ISETP.GT.AND P3, PT, R38, 0x69, PT ;  /* 0x000000692600780c */ /* 0x000fc40003f64270 */
[----:B------:R-:W-:Y:S01]  /*5150*/  FSEL R85, R76, -INF , P2 ;  /* 0xff8000004c557808 */ /* 0x000fe20001000000 */
[----:B------:R-:W1:Y:S01]  /*5160*/  MUFU.TANH R25, R25 ;  /* 0x0000001900197308 */ /* 0x000e620000002400 */
[----:B------:R-:W-:Y:S02]  /*5170*/  FMNMX.FTZ R60, R147, R60, !PT ;  /* 0x0000003c933c7209 */ /* 0x000fe40007810000 */
[C---:B------:R-:W-:Y:S02]  /*5180*/  ISETP.GT.AND P2, PT, R38.reuse, 0x70, PT ;  /* 0x000000702600780c */ /* 0x040fe40003f44270 */
        /* <DEDUP_REMOVED lines=11> */
[----:B------:R-:W-:Y:S01]  /*5240*/  FSEL R155, R84, -INF , P2 ;  /* 0xff800000549b7808 */ /* 0x000fe20001000000 */
[----:B------:R-:W4:Y:S01]  /*5250*/  MUFU.TANH R29, R29 ;  /* 0x0000001d001d7308 */ /* 0x000f220000002400 */
[----:B------:R-:W-:Y:S02]  /*5260*/  FMNMX.FTZ R60, R151, R60, !PT ;  /* 0x0000003c973c7209 */ /* 0x000fe40007810000 */
[----:B--2---:R-:W-:Y:S02]  /*5270*/  FSEL R63, R28, -INF , P3 ;  /* 0xff8000001c3f7808 */ /* 0x004fe40001800000 */
[----:B------:R-:W-:Y:S01]  /*5280*/  FMNMX.FTZ R60, R155, R60, !PT ;  /* 0x0000003c9b3c7209 */ /* 0x000fe20007810000 */
[----:B------:R-:W2:Y:S01]  /*5290*/  LDC R28, c[0x0][0x988] ;  /* 0x00026200ff1c7b82 */ /* 0x000ea20000000800 */
[----:B------:R-:W-:Y:S01]  /*52a0*/  IADD3 R38, R38, 0x8, RZ ;  /* 0x0000000826267810 */ /* 0x000fe20007ffe0ff */
[----:B------:R-:W4:Y:S01]  /*52b0*/  MUFU.TANH R30, R30 ;  /* 0x0000001e001e7308 */ /* 0x000f220000002400 */
[----:B------:R-:W-:Y:S01]  /*52c0*/  FMNMX.FTZ R60, R63, R60, !PT ;  /* 0x0000003c3f3c7209 */ /* 0x000fe20007810000 */
[----:B------:R-:W-:-:S02]  /*52d0*/  WARPGROUP.DEPBAR.LE gsb0, 0x0 ;  /* 0x00008000000079c5 */ /* 0x000fc40000010000 */
[----:B------:R-:W-:Y:S01]  /*52e0*/  WARPGROUP.ARRIVE ;  /* 0x00000000000079c5 */ /* 0x000fe20000000000 */
[C---:B------:R-:W-:Y:S01]  /*52f0*/  ISETP.GT.AND P4, PT, R38.reuse, RZ, PT ;  /* 0x000000ff2600720c */ /* 0x040fe20003f84270 */
[----:B------:R-:W3:Y:S01]  /*5300*/  SHFL.BFLY PT, R31, R60, 0x2, 0x1f ;  /* 0x0c401f003c1f7f89 */ /* 0x000ee200000e0000 */
[----:B------:R-:W-:Y:S01]  /*5310*/  ISETP.GT.AND P3, PT, R38, 0x1, PT ;  /* 0x000000012600780c */ /* 0x000fe20003f64270 */
[----:B------:R-:W4:Y:S02]  /*5320*/  MUFU.TANH R32, R32 ;  /* 0x0000002000207308 */ /* 0x000f240000002400 */
[----:B------:R-:W-:Y:S01]  /*5330*/  HGMMA.64x64x16.F32.BF16 R88, R132, gdesc[UR4].tnspB, R88, gsb0 ;  /* 0x40e0000484587df0 */ /* 0x000fe20008001858 */
[----:B------:R-:W-:Y:S01]  /*5340*/  UIADD3 UR6, UR10, 0x280, URZ ;  /* 0x000002800a067890 */ /* 0x000fe2000fffe03f */
[----:B------:R-:W-:-:S04]  /*5350*/  UMOV UR7, 0x40000040 ;  /* 0x4000004000077882 */ /* 0x000fc80000000000 */
[----:B------:R-:W4:Y:S08]  /*5360*/  MUFU.TANH R33, R33 ;  /* 0x0000002100217308 */ /* 0x000f300000002400 */
[----:B------:R-:W4:Y:S01]  /*5370*/  MUFU.TANH R34, R34 ;  /* 0x0000002200227308 */ /* 0x000f220000002400 */
[----:B---3--:R-:W-:-:S07]  /*5380*/  FMNMX.FTZ R60, R60, R31, !PT ;  /* 0x0000001f3c3c7209 */ /* 0x008fce0007810000 */
[----:B------:R-:W3:Y:S01]  /*5390*/  MUFU.TANH R35, R35 ;  /* 0x0000002300237308 */ /* 0x000ee20000002400 */
[----:B------:R-:W1:Y:S07]  /*53a0*/  SHFL.BFLY PT, R31, R60, 0x1, 0x1f ;  /* 0x0c201f003c1f7f89 */ /* 0x000e6e00000e0000 */
[----:B------:R-:W3:Y:S08]  /*53b0*/  MUFU.TANH R36, R36 ;  /* 0x0000002400247308 */ /* 0x000ef00000002400 */
[----:B------:R-:W3:Y:S08]  /*53c0*/  MUFU.TANH R37, R37 ;  /* 0x0000002500257308 */ /* 0x000ef00000002400 */
[----:B------:R-:W3:Y:S01]  /*53d0*/  MUFU.TANH R6, R6 ;  /* 0x0000000600067308 */ /* 0x000ee20000002400 */
[----:B-1----:R-:W-:-:S04]  /*53e0*/  FMNMX.FTZ R31, R60, R31, !PT ;  /* 0x0000001f3c1f7209 */ /* 0x002fc80007810000 */
[C---:B------:R-:W-:Y:S01]  /*53f0*/  FSETP.NEU.FTZ.AND P2, PT, R31.reuse, -INF , PT ;  /* 0xff8000001f00780b */ /* 0x040fe20003f5d000 */
[----:B--2---:R-:W-:Y:S02]  /*5400*/  FMUL.FTZ R60, R31, R28 ;  /* 0x0000001c1f3c7220 */ /* 0x004fe40000410000 */
[----:B------:R-:W1:Y:S03]  /*5410*/  MUFU.TANH R10, R10 ;  /* 0x0000000a000a7308 */ /* 0x000e660000002400 */
[----:B------:R-:W-:-:S05]  /*5420*/  FSEL R60, R60, RZ, P2 ;  /* 0x000000ff3c3c7208 */ /* 0x000fca0001000000 */
[----:B------:R-:W2:Y:S01]  /*5430*/  MUFU.TANH R40, R40 ;  /* 0x0000002800287308 */ /* 0x000ea20000002400 */
[-CC-:B------:R-:W-:Y:S01]  /*5440*/  FFMA.FTZ R148, R39, R28.reuse, -R60.reuse ;  /* 0x0000001c27947223 */ /* 0x180fe2000001083c */
[----:B------:R-:W-:Y:S01]  /*5450*/  FSEL R39, R7, -INF , P4 ;  /* 0xff80000007277808 */ /* 0x000fe20002000000 */
[-CC-:B------:R-:W-:Y:S01]  /*5460*/  FFMA.FTZ R150, R41, R28.reuse, -R60.reuse ;  /* 0x0000001c29967223 */ /* 0x180fe2000001083c */
[----:B------:R-:W-:Y:S01]  /*5470*/  FSEL R41, R8, -INF , P3 ;  /* 0xff80000008297808 */ /* 0x000fe20001800000 */
[-CC-:B------:R-:W-:Y:S01]  /*5480*/  FFMA.FTZ R144, R15, R28.reuse, -R60.reuse ;  /* 0x0000001c0f907223 */ /* 0x180fe2000001083c */
[C---:B------:R-:W-:Y:S01]  /*5490*/  ISETP.GT.AND P4, PT, R38.reuse, 0x8, PT ;  /* 0x000000082600780c */ /* 0x040fe20003f84270 */
[-CC-:B------:R-:W-:Y:S01]  /*54a0*/  FFMA.FTZ R15, R19, R28.reuse, -R60.reuse ;  /* 0x0000001c130f7223 */ /* 0x180fe2000001083c */
[----:B------:R-:W-:Y:S01]  /*54b0*/  FMNMX.FTZ R8, R39, R5, !PT ;  /* 0x0000000527087209 */ /* 0x000fe20007810000 */
[-CC-:B------:R-:W-:Y:S01]  /*54c0*/  FFMA.FTZ R146, R21, R28.reuse, -R60.reuse ;  /* 0x0000001c15927223 */ /* 0x180fe2000001083c */
[----:B------:R-:W-:Y:S01]  /*54d0*/  ISETP.GT.AND P3, PT, R38, 0x9, PT ;  /* 0x000000092600780c */ /* 0x000fe20003f64270 */
[-CC-:B------:R-:W-:Y:S01]  /*54e0*/  FFMA.FTZ R21, R43, R28.reuse, -R60.reuse ;  /* 0x0000001c2b157223 */ /* 0x180fe2000001083c */
[----:B------:R-:W-:Y:S01]  /*54f0*/  FSEL R11, R11, -INF , P4 ;  /* 0xff8000000b0b7808 */ /* 0x000fe20002000000 */
[----:B------:R-:W-:Y:S01]  /*5500*/  FFMA.FTZ R140, R45, R28, -R60 ;  /* 0x0000001c2d8c7223 */ /* 0x000fe2000001083c */
[----:B------:R-:W-:Y:S01]  /*5510*/  FMNMX.FTZ R8, R41, R8, !PT ;  /* 0x0000000829087209 */ /* 0x000fe20007810000 */
[----:B------:R-:W-:-:S02]  /*5520*/  WARPGROUP.DEPBAR.LE gsb0, 0x0 ;  /* 0x00008000000079c5 */ /* 0x000fc40000010000 */
[----:B------:R-:W-:Y:S01]  /*5530*/  ISETP.GT.AND P4, PT, R38, 0x10, PT ;  /* 0x000000102600780c */ /* 0x000fe20003f84270 */
[----:B------:R-:W-:Y:S01]  /*5540*/  WARPGROUP.ARRIVE ;  /* 0x00000000000079c5 */ /* 0x000fe20000000000 */
[----:B------:R-:W-:Y:S01]  /*5550*/  FSEL R67, R12, -INF , P3 ;  /* 0xff8000000c437808 */ /* 0x000fe20001800000 */
[--C-:B------:R-:W-:Y:S01]  /*5560*/  FFMA.FTZ R142, R49, R28, -R60.reuse ;  /* 0x0000001c318e7223 */ /* 0x100fe2000001083c */
[----:B------:R-:W-:Y:S01]  /*5570*/  FMNMX.FTZ R8, R11, R8, !PT ;  /* 0x000000080b087209 */ /* 0x000fe20007810000 */
[----:B------:R-:W2:Y:S01]  /*5580*/  MUFU.TANH R42, R42 ;  /* 0x0000002a002a7308 */ /* 0x000ea20000002400 */
[----:B------:R-:W-:Y:S01]  /*5590*/  ISETP.GT.AND P3, PT, R38, 0x11, PT ;  /* 0x000000112600780c */ /* 0x000fe20003f64270 */
[----:B------:R-:W-:Y:S01]  /*55a0*/  HGMMA.64x64x16.F32.BF16 R88, R128, gdesc[UR4].tnspB, R88, gsb0 ;  /* 0x40e0000480587df0 */ /* 0x000fe20008001858 */
[----:B------:R-:W-:Y:S01]  /*55b0*/  FSEL R19, R14, -INF , P4 ;  /* 0xff8000000e137808 */ /* 0x000fe20002000000 */
[--C-:B------:R-:W-:Y:S01]  /*55c0*/  FFMA.FTZ R136, R53, R28, -R60.reuse ;  /* 0x0000001c35887223 */ /* 0x100fe2000001083c */
[----:B------:R-:W-:Y:S01]  /*55d0*/  FMNMX.FTZ R8, R67, R8, !PT ;  /* 0x0000000843087209 */ /* 0x000fe20007810000 */
[--C-:B------:R-:W-:Y:S01]  /*55e0*/  FFMA.FTZ R138, R59, R28, -R60.reuse ;  /* 0x0000001c3b8a7223 */ /* 0x100fe2000001083c */
[----:B------:R-:W-:Y:S01]  /*55f0*/  ISETP.GT.AND P4, PT, R38, 0x18, PT ;  /* 0x000000182600780c */ /* 0x000fe20003f84270 */
[----:B------:R-:W2:Y:S01]  /*5600*/  MUFU.TANH R44, R44 ;  /* 0x0000002c002c7308 */ /* 0x000ea20000002400 */
[----:B------:R-:W-:Y:S01]  /*5610*/  FSEL R71, R20, -INF , P3 ;  /* 0xff80000014477808 */ /* 0x000fe20001800000 */
[----:B------:R-:W-:Y:S01]  /*5620*/  UIADD3 UR6, UR10, 0x300, URZ ;  /* 0x000003000a067890 */ /* 0x000fe2000fffe03f */
[----:B------:R-:W-:Y:S01]  /*5630*/  FMNMX.FTZ R8, R19, R8, !PT ;  /* 0x0000000813087209 */ /* 0x000fe20007810000 */
[----:B------:R-:W-:Y:S01]  /*5640*/  UMOV UR7, 0x40000040 ;  /* 0x4000004000077882 */ /* 0x000fe20000000000 */
[----:B------:R-:W-:Y:S01]  /*5650*/  ISETP.GT.AND P3, PT, R38, 0x19, PT ;  /* 0x000000192600780c */ /* 0x000fe20003f64270 */
[--C-:B------:R-:W-:Y:S01]  /*5660*/  FFMA.FTZ R132, R61, R28, -R60.reuse ;  /* 0x0000001c3d847223 */ /* 0x100fe2000001083c */
[----:B------:R-:W-:Y:S01]  /*5670*/  FSEL R75, R24, -INF , P4 ;  /* 0xff800000184b7808 */ /* 0x000fe20002000000 */
[----:B------:R-:W2:Y:S01]  /*5680*/  MUFU.TANH R46, R46 ;  /* 0x0000002e002e7308 */ /* 0x000ea20000002400 */
[----:B------:R-:W-:Y:S01]  /*5690*/  FMNMX.FTZ R8, R71, R8, !PT ;  /* 0x0000000847087209 */ /* 0x000fe20007810000 */
[-CC-:B------:R-:W-:Y:S01]  /*56a0*/  FFMA.FTZ R134, R69, R28.reuse, -R60.reuse ;  /* 0x0000001c45867223 */ /* 0x180fe2000001083c */
[C---:B------:R-:W-:Y:S01]  /*56b0*/  ISETP.GT.AND P4, PT, R38.reuse, 0x20, PT ;  /* 0x000000202600780c */ /* 0x040fe20003f84270 */
[-CC-:B------:R-:W-:Y:S01]  /*56c0*/  FFMA.FTZ R69, R77, R28.reuse, -R60.reuse ;  /* 0x0000001c4d457223 */ /* 0x180fe2000001083c */
[----:B------:R-:W-:Y:S01]  /*56d0*/  FSEL R25, R25, -INF , P3 ;  /* 0xff80000019197808 */ /* 0x000fe20001800000 */
[--C-:B------:R-:W-:Y:S01]  /*56e0*/  FFMA.FTZ R9, R9, R28, -R60.reuse ;  /* 0x0000001c09097223 */ /* 0x100fe2000001083c */
[----:B------:R-:W-:Y:S01]  /*56f0*/  FMNMX.FTZ R8, R75, R8, !PT ;  /* 0x000000084b087209 */ /* 0x000fe20007810000 */
[----:B------:R-:W2:Y:S01]  /*5700*/  MUFU.TANH R48, R48 ;  /* 0x0000003000307308 */ /* 0x000ea20000002400 */
[----:B------:R-:W-:Y:S01]  /*5710*/  ISETP.GT.AND P3, PT, R38, 0x21, PT ;  /* 0x000000212600780c */ /* 0x000fe20003f64270 */
[-CC-:B------:R-:W-:Y:S01]  /*5720*/  FFMA.FTZ R13, R13, R28.reuse, -R60.reuse ;  /* 0x0000001c0d0d7223 */ /* 0x180fe2000001083c */
[----:B-----5:R-:W-:Y:S01]  /*5730*/  FSEL R43, R26, -INF , P4 ;  /* 0xff8000001a2b7808 */ /* 0x020fe20002000000 */
[--C-:B------:R-:W-:Y:S01]  /*5740*/  FFMA.FTZ R77, R147, R28, -R60.reuse ;  /* 0x0000001c934d7223 */ /* 0x100fe2000001083c */
[----:B------:R-:W-:Y:S01]  /*5750*/  FMNMX.FTZ R8, R25, R8, !PT ;  /* 0x0000000819087209 */ /* 0x000fe20007810000 */
[-CC-:B------:R-:W-:Y:S01]  /*5760*/  FFMA.FTZ R14, R153, R28.reuse, -R60.reuse ;  /* 0x0000001c990e7223 */ /* 0x180fe2000001083c */
[----:B------:R-:W-:Y:S01]  /*5770*/  ISETP.GT.AND P4, PT, R38, 0x28, PT ;  /* 0x000000282600780c */ /* 0x000fe20003f84270 */
[----:B------:R-:W5:Y:S01]  /*5780*/  MUFU.TANH R50, R50 ;  /* 0x0000003200327308 */ /* 0x000f620000002400 */
[----:B------:R-:W-:Y:S01]  /*5790*/  FSEL R27, R27, -INF , P3 ;  /* 0xff8000001b1b7808 */ /* 0x000fe20001800000 */
[----:B------:R-:W-:Y:S01]  /*57a0*/  FFMA.FTZ R155, R155, R28, -R60 ;  /* 0x0000001c9b9b7223 */ /* 0x000fe2000001083c */
[----:B------:R-:W-:-:S02]  /*57b0*/  FMNMX.FTZ R8, R43, R8, !PT ;  /* 0x000000082b087209 */ /* 0x000fc40007810000 */
[C---:B------:R-:W-:Y:S02]  /*57c0*/  ISETP.GT.AND P3, PT, R38.reuse, 0x29, PT ;  /* 0x000000292600780c */ /* 0x040fe40003f64270 */
[----:B----4-:R-:W-:Y:S01]  /*57d0*/  FSEL R45, R29, -INF , P4 ;  /* 0xff8000001d2d7808 */ /* 0x010fe20002000000 */
[----:B------:R-:W-:Y:S01]  /*57e0*/  FFMA.FTZ R29, R47, R28, -R60 ;  /* 0x0000001c2f1d7223 */ /* 0x000fe2000001083c */
[----:B------:R-:W-:Y:S01]  /*57f0*/  FMNMX.FTZ R8, R27, R8, !PT ;  /* 0x000000081b087209 */ /* 0x000fe20007810000 */
[----:B------:R-:W4:Y:S01]  /*5800*/  MUFU.TANH R52, R52 ;  /* 0x0000003400347308 */ /* 0x000f220000002400 */
[----:B------:R-:W-:Y:S02]  /*5810*/  ISETP.GT.AND P4, PT, R38, 0x30, PT ;  /* 0x000000302600780c */ /* 0x000fe40003f84270 */
[----:B------:R-:W-:Y:S02]  /*5820*/  FSEL R79, R30, -INF , P3 ;  /* 0xff8000001e4f7808 */ /* 0x000fe40001800000 */
[----:B------:R-:W-:-:S02]  /*5830*/  FMNMX.FTZ R8, R45, R8, !PT ;  /* 0x000000082d087209 */ /* 0x000fc40007810000 */
[----:B------:R-:W-:Y:S01]  /*5840*/  ISETP.GT.AND P3, PT, R38, 0x31, PT ;  /* 0x000000312600780c */ /* 0x000fe20003f64270 */
[----:B------:R-:W4:Y:S01]  /*5850*/  MUFU.TANH R54, R54 ;  /* 0x0000003600367308 */ /* 0x000f220000002400 */
[----:B------:R-:W-:Y:S02]  /*5860*/  FSEL R47, R32, -INF , P4 ;  /* 0xff800000202f7808 */ /* 0x000fe40002000000 */
[----:B------:R-:W-:Y:S02]  /*5870*/  FMNMX.FTZ R8, R79, R8, !PT ;  /* 0x000000084f087209 */ /* 0x000fe40007810000 */
[C---:B------:R-:W-:Y:S02]  /*5880*/  ISETP.GT.AND P4, PT, R38.reuse, 0x38, PT ;  /* 0x000000382600780c */ /* 0x040fe40003f84270 */
[----:B------:R-:W-:Y:S01]  /*5890*/  FSEL R83, R33, -INF , P3 ;  /* 0xff80000021537808 */ /* 0x000fe20001800000 */
[----:B------:R-:W-:Y:S01]  /*58a0*/  FFMA.FTZ R33, R51, R28, -R60 ;  /* 0x0000001c33217223 */ /* 0x000fe2000001083c */
[----:B------:R-:W-:Y:S01]  /*58b0*/  FMNMX.FTZ R8, R47, R8, !PT ;  /* 0x000000082f087209 */ /* 0x000fe20007810000 */
[----:B------:R-:W4:Y:S01]  /*58c0*/  MUFU.TANH R56, R56 ;  /* 0x0000003800387308 */ /* 0x000f220000002400 */
[----:B------:R-:W-:-:S02]  /*58d0*/  ISETP.GT.AND P3, PT, R38, 0x39, PT ;  /* 0x000000392600780c */ /* 0x000fc40003f64270 */
[----:B------:R-:W-:Y:S02]  /*58e0*/  FSEL R49, R34, -INF , P4 ;  /* 0xff80000022317808 */ /* 0x000fe40002000000 */
[----:B------:R-:W-:Y:S02]  /*58f0*/  FMNMX.FTZ R8, R83, R8, !PT ;  /* 0x0000000853087209 */ /* 0x000fe40007810000 */
[C---:B------:R-:W-:Y:S01]  /*5900*/  ISETP.GT.AND P4, PT, R38.reuse, 0x40, PT ;  /* 0x000000402600780c */ /* 0x040fe20003f84270 */
[----:B------:R-:W4:Y:S01]  /*5910*/  MUFU.TANH R58, R58 ;  /* 0x0000003a003a7308 */ /* 0x000f220000002400 */
[----:B---3--:R-:W-:Y:S02]  /*5920*/  FSEL R35, R35, -INF , P3 ;  /* 0xff80000023237808 */ /* 0x008fe40001800000 */
[----:B------:R-:W-:Y:S02]  /*5930*/  FMNMX.FTZ R8, R49, R8, !PT ;  /* 0x0000000831087209 */ /* 0x000fe40007810000 */
[----:B------:R-:W-:-:S02]  /*5940*/  ISETP.GT.AND P3, PT, R38, 0x41, PT ;  /* 0x000000412600780c */ /* 0x000fc40003f64270 */
[----:B------:R-:W-:Y:S01]  /*5950*/  FSEL R51, R36, -INF , P4 ;  /* 0xff80000024337808 */ /* 0x000fe20002000000 */
[----:B------:R-:W3:Y:S01]  /*5960*/  MUFU.TANH R62, R62 ;  /* 0x0000003e003e7308 */ /* 0x000ee20000002400 */
[----:B------:R-:W-:Y:S02]  /*5970*/  FMNMX.FTZ R8, R35, R8, !PT ;  /* 0x0000000823087209 */ /* 0x000fe40007810000 */
[C---:B------:R-:W-:Y:S01]  /*5980*/  ISETP.GT.AND P4, PT, R38.reuse, 0x48, PT ;  /* 0x000000482600780c */ /* 0x040fe20003f84270 */
[----:B------:R-:W-:Y:S02]  /*5990*/  WARPGROUP.DEPBAR.LE gsb0, 0x0 ;  /* 0x00008000000079c5 */ /* 0x000fe40000010000 */
[----:B------:R-:W-:Y:S01]  /*59a0*/  FSEL R87, R37, -INF , P3 ;  /* 0xff80000025577808 */ /* 0x000fe20001800000 */
[----:B------:R-:W-:Y:S01]  /*59b0*/  WARPGROUP.ARRIVE ;  /* 0x00000000000079c5 */ /* 0x000fe20000000000 */
[----:B------:R-:W-:Y:S01]  /*59c0*/  FMNMX.FTZ R8, R51, R8, !PT ;  /* 0x0000000833087209 */ /* 0x000fe20007810000 */
[----:B------:R-:W3:Y:S01]  /*59d0*/  MUFU.TANH R64, R64 ;  /* 0x0000004000407308 */ /* 0x000ee20000002400 */
[----:B------:R-:W-:Y:S01]  /*59e0*/  ISETP.GT.AND P3, PT, R38, 0x49, PT ;  /* 0x000000492600780c */ /* 0x000fe20003f64270 */
[--C-:B------:R-:W-:Y:S01]  /*59f0*/  FFMA.FTZ R37, R55, R28, -R60.reuse ;  /* 0x0000001c37257223 */ /* 0x100fe2000001083c */
[----:B------:R-:W-:Y:S01]  /*5a00*/  FSEL R53, R6, -INF , P4 ;  /* 0xff80000006357808 */ /* 0x000fe20002000000 */
[----:B------:R-:W-:Y:S01]  /*5a10*/  HGMMA.64x64x16.F32.BF16 R88, R124, gdesc[UR4].tnspB, R88, gsb0 ;  /* 0x40e000047c587df0 */ /* 0x000fe20008001858 */
[----:B------:R-:W-:Y:S01]  /*5a20*/  FMNMX.FTZ R8, R87, R8, !PT ;  /* 0x0000000857087209 */ /* 0x000fe20007810000 */
[-CC-:B------:R-:W-:Y:S01]  /*5a30*/  FFMA.FTZ R55, R57, R28.reuse, -R60.reuse ;  /* 0x0000001c39377223 */ /* 0x180fe2000001083c */
[----:B------:R-:W-:Y:S01]  /*5a40*/  ISETP.GT.AND P4, PT, R38, 0x50, PT ;  /* 0x000000502600780c */ /* 0x000fe20003f84270 */
[-CC-:B------:R-:W-:Y:S01]  /*5a50*/  FFMA.FTZ R57, R65, R28.reuse, -R60.reuse ;  /* 0x0000001c41397223 */ /* 0x180fe2000001083c */
[----:B-1----:R-:W-:Y:S01]  /*5a60*/  FSEL R133, R10, -INF , P3 ;  /* 0xff8000000a857808 */ /* 0x002fe20001800000 */
[--C-:B------:R-:W-:Y:S01]  /*5a70*/  FFMA.FTZ R65, R73, R28, -R60.reuse ;  /* 0x0000001c49417223 */ /* 0x100fe2000001083c */
[----:B------:R-:W-:Y:S01]  /*5a80*/  FMNMX.FTZ R8, R53, R8, !PT ;  /* 0x0000000835087209 */ /* 0x000fe20007810000 */
[-CC-:B------:R-:W-:Y:S01]  /*5a90*/  FFMA.FTZ R73, R143, R28.reuse, -R60.reuse ;  /* 0x0000001c8f497223 */ /* 0x180fe2000001083c */
[----:B------:R-:W-:Y:S01]  /*5aa0*/  ISETP.GT.AND P3, PT, R38, 0x51, PT ;  /* 0x000000512600780c */ /* 0x000fe20003f64270 */
[----:B------:R-:W-:Y:S01]  /*5ab0*/  FFMA.FTZ R10, R145, R28, -R60 ;  /* 0x0000001c910a7223 */ /* 0x000fe2000001083c */
[----:B--2---:R-:W-:Y:S01]  /*5ac0*/  FSEL R135, R40, -INF , P4 ;  /* 0xff80000028877808 */ /* 0x004fe20002000000 */
[----:B------:R-:W-:Y:S01]  /*5ad0*/  UIADD3 UR6, UR10, 0x380, URZ ;  /* 0x000003800a067890 */ /* 0x000fe2000fffe03f */
[----:B------:R-:W-:Y:S01]  /*5ae0*/  FMNMX.FTZ R8, R133, R8, !PT ;  /* 0x0000000885087209 */ /* 0x000fe20007810000 */
[----:B------:R-:W-:Y:S01]  /*5af0*/  MUFU.EX2 R148, R148 ;  /* 0x0000009400947308 */ /* 0x000fe20000000800 */
[----:B------:R-:W-:Y:S01]  /*5b00*/  ISETP.GT.AND P4, PT, R38, 0x58, PT ;  /* 0x000000582600780c */ /* 0x000fe20003f84270 */
[----:B------:R-:W-:Y:S01]  /*5b10*/  UMOV UR7, 0x40000040 ;  /* 0x4000004000077882 */ /* 0x000fe20000000000 */
[----:B------:R-:W-:-:S02]  /*5b20*/  FSEL R137, R42, -INF , P3 ;  /* 0xff8000002a897808 */ /* 0x000fc40001800000 */
[----:B------:R-:W-:Y:S02]  /*5b30*/  FMNMX.FTZ R8, R135, R8, !PT ;  /* 0x0000000887087209 */ /* 0x000fe40007810000 */
        /* <DEDUP_REMOVED lines=13> */
[----:B-----5:R-:W-:Y:S02]  /*5c10*/  FSEL R50, R50, -INF , P3 ;  /* 0xff80000032327808 */ /* 0x020fe40001800000 */
[----:B------:R-:W-:Y:S01]  /*5c20*/  FMNMX.FTZ R7, R157, R8, !PT ;  /* 0x000000089d077209 */ /* 0x000fe20007810000 */
[-CC-:B------:R-:W-:Y:S01]  /*5c30*/  FFMA.FTZ R8, R81, R28.reuse, -R60.reuse ;  /* 0x0000001c51087223 */ /* 0x180fe2000001083c */
[----:B------:R-:W-:Y:S01]  /*5c40*/  ISETP.GT.AND P3, PT, R38, 0x69, PT ;  /* 0x000000692600780c */ /* 0x000fe20003f64270 */
[----:B------:R-:W-:Y:S01]  /*5c50*/  FFMA.FTZ R81, R149, R28, -R60 ;  /* 0x0000001c95517223 */ /* 0x000fe2000001083c */
[----:B----4-:R-:W-:Y:S01]  /*5c60*/  FSEL R61, R52, -INF , P4 ;  /* 0xff800000343d7808 */ /* 0x010fe20002000000 */
[----:B------:R-:W-:Y:S01]  /*5c70*/  MUFU.EX2 R144, R144 ;  /* 0x0000009000907308 */ /* 0x000fe20000000800 */
[----:B------:R-:W-:-:S02]  /*5c80*/  FMNMX.FTZ R6, R50, R7, !PT ;  /* 0x0000000732067209 */ /* 0x000fc40007810000 */
[----:B------:R-:W-:Y:S02]  /*5c90*/  ISETP.GT.AND P4, PT, R38, 0x70, PT ;  /* 0x000000702600780c */ /* 0x000fe40003f84270 */
[----:B------:R-:W-:Y:S02]  /*5ca0*/  FSEL R54, R54, -INF , P3 ;  /* 0xff80000036367808 */ /* 0x000fe40001800000 */
[----:B------:R-:W-:Y:S01]  /*5cb0*/  FMNMX.FTZ R7, R61, R6, !PT ;  /* 0x000000063d077209 */ /* 0x000fe20007810000 */
[----:B------:R-:W-:Y:S01]  /*5cc0*/  FFMA.FTZ R6, R141, R28, -R60 ;  /* 0x0000001c8d067223 */ /* 0x000fe2000001083c */
[----:B------:R-:W-:Y:S01]  /*5cd0*/  ISETP.GT.AND P3, PT, R38, 0x71, PT ;  /* 0x000000712600780c */ /* 0x000fe20003f64270 */
[----:B------:R-:W-:Y:S01]  /*5ce0*/  MUFU.EX2 R15, R15 ;  /* 0x0000000f000f7308 */ /* 0x000fe20000000800 */
[----:B------:R-:W-:Y:S02]  /*5cf0*/  FSEL R56, R56, -INF , P4 ;  /* 0xff80000038387808 */ /* 0x000fe40002000000 */
[----:B------:R-:W-:-:S02]  /*5d00*/  FMNMX.FTZ R7, R54, R7, !PT ;  /* 0x0000000736077209 */ /* 0x000fc40007810000 */
[----:B------:R-:W-:Y:S02]  /*5d10*/  ISETP.GT.AND P4, PT, R38, 0x78, PT ;  /* 0x000000782600780c */ /* 0x000fe40003f84270 */
[----:B------:R-:W-:Y:S01]  /*5d20*/  FSEL R58, R58, -INF , P3 ;  /* 0xff8000003a3a7808 */ /* 0x000fe20001800000 */
[----:B------:R-:W-:Y:S01]  /*5d30*/  MUFU.EX2 R146, R146 ;  /* 0x0000009200927308 */ /* 0x000fe20000000800 */
[----:B------:R-:W-:Y:S02]  /*5d40*/  FMNMX.FTZ R7, R56, R7, !PT ;  /* 0x0000000738077209 */ /* 0x000fe40007810000 */
[----:B------:R-:W-:Y:S02]  /*5d50*/  ISETP.GT.AND P3, PT, R38, 0x79, PT ;  /* 0x000000792600780c */ /* 0x000fe40003f64270 */
[----:B---3--:R-:W-:Y:S02]  /*5d60*/  FSEL R62, R62, -INF , P4 ;  /* 0xff8000003e3e7808 */ /* 0x008fe40002000000 */
[----:B------:R-:W-:Y:S01]  /*5d70*/  FMNMX.FTZ R7, R58, R7, !PT ;  /* 0x000000073a077209 */ /* 0x000fe20007810000 */
[----:B------:R-:W-:Y:S01]  /*5d80*/  MUFU.EX2 R21, R21 ;  /* 0x0000001500157308 */ /* 0x000fe20000000800 */
[----:B------:R-:W-:-:S02]  /*5d90*/  FSEL R64, R64, -INF , P3 ;  /* 0xff80000040407808 */ /* 0x000fc40001800000 */
[----:B------:R-:W-:Y:S01]  /*5da0*/  FMNMX.FTZ R7, R62, R7, !PT ;  /* 0x000000073e077209 */ /* 0x000fe20007810000 */
[----:B------:R-:W-:Y:S02]  /*5db0*/  WARPGROUP.DEPBAR.LE gsb0, 0x0 ;  /* 0x00008000000079c5 */ /* 0x000fe40000010000 */
[----:B------:R-:W-:Y:S01]  /*5dc0*/  FSEL R129, R31, RZ, P2 ;  /* 0x000000ff1f817208 */ /* 0x000fe20001000000 */
[----:B------:R-:W-:Y:S01]  /*5dd0*/  WARPGROUP.ARRIVE ;  /* 0x00000000000079c5 */ /* 0x000fe20000000000 */
[----:B------:R-:W-:Y:S01]  /*5de0*/  FMNMX.FTZ R7, R64, R7, !PT ;  /* 0x0000000740077209 */ /* 0x000fe20007810000 */
[----:B------:R-:W-:Y:S04]  /*5df0*/  MUFU.EX2 R140, R140 ;  /* 0x0000008c008c7308 */ /* 0x000fe80000000800 */
[----:B------:R-:W1:Y:S01]  /*5e00*/  SHFL.BFLY PT, R12, R7, 0x2, 0x1f ;  /* 0x0c401f00070c7f89 */ /* 0x000e6200000e0000 */
[----:B------:R-:W-:Y:S03]  /*5e10*/  HGMMA.64x64x16.F32.BF16 R88, R120, gdesc[UR4].tnspB, R88, gsb0 ;  /* 0x40e0000478587df0 */ /* 0x000fe60008001858 */
[----:B------:R-:W-:Y:S08]  /*5e20*/  MUFU.EX2 R29, R29 ;  /* 0x0000001d001d7308 */ /* 0x000ff00000000800 */
[----:B------:R-:W-:Y:S08]  /*5e30*/  MUFU.EX2 R142, R142 ;  /* 0x0000008e008e7308 */ /* 0x000ff00000000800 */
[----:B------:R-:W-:Y:S01]  /*5e40*/  MUFU.EX2 R33, R33 ;  /* 0x0000002100217308 */ /* 0x000fe20000000800 */
[----:B-1----:R-:W-:Y:S01]  /*5e50*/  FMNMX.FTZ R20, R7, R12, !PT ;  /* 0x0000000c07147209 */ /* 0x002fe20007810000 */
[-CC-:B------:R-:W-:Y:S01]  /*5e60*/  FFMA.FTZ R12, R85, R28.reuse, -R60.reuse ;  /* 0x0000001c550c7223 */ /* 0x180fe2000001083c */
[-CC-:B------:R-:W-:Y:S01]  /*5e70*/  FFMA.FTZ R85, R151, R28.reuse, -R60.reuse ;  /* 0x0000001c97557223 */ /* 0x180fe2000001083c */
[-C--:B------:R-:W-:Y:S01]  /*5e80*/  FFMA.FTZ R60, R63, R28.reuse, -R60 ;  /* 0x0000001c3f3c7223 */ /* 0x080fe2000001083c */
[----:B------:R-:W-:Y:S01]  /*5e90*/  FADD.FTZ R63, -R129, R4 ;  /* 0x00000004813f7221 */ /* 0x000fe20000010100 */
[----:B------:R-:W1:Y:S02]  /*5ea0*/  SHFL.BFLY PT, R7, R20, 0x1, 0x1f ;  /* 0x0c201f0014077f89 */ /* 0x000e6400000e0000 */
[----:B------:R-:W-:Y:S01]  /*5eb0*/  MUFU.EX2 R136, R136 ;  /* 0x0000008800887308 */ /* 0x000fe20000000800 */
[----:B------:R-:W-:-:S07]  /*5ec0*/  FMUL.FTZ R63, R63, R28 ;  /* 0x0000001c3f3f7220 */ /* 0x000fce0000410000 */
[----:B------:R-:W2:Y:S08]  /*5ed0*/  MUFU.EX2 R63, R63 ;  /* 0x0000003f003f7308 */ /* 0x000eb00000000800 */
[----:B------:R-:W-:Y:S01]  /*5ee0*/  MUFU.EX2 R37, R37 ;  /* 0x0000002500257308 */ /* 0x000fe20000000800 */
[----:B-1----:R-:W-:-:S07]  /*5ef0*/  FMNMX.FTZ R7, R20, R7, !PT ;  /* 0x0000000714077209 */ /* 0x002fce0007810000 */
[----:B------:R-:W-:Y:S01]  /*5f00*/  MUFU.EX2 R138, R138 ;  /* 0x0000008a008a7308 */ /* 0x000fe20000000800 */
[----:B--2---:R-:W-:Y:S01]  /*5f10*/  FFMA.FTZ R42, R63, R3, R148 ;  /* 0x000000033f2a7223 */ /* 0x004fe20000010094 */
[----:B------:R-:W-:Y:S01]  /*5f20*/  F2FP.BF16.F32.PACK_AB R148, R9, R148 ;  /* 0x000000940994723e */ /* 0x000fe200000010ff */
[----:B------:R-:W-:Y:S02]  /*5f30*/  FMUL.FTZ R34, R7, R28 ;  /* 0x0000001c07227220 */ /* 0x000fe40000410000 */
[----:B------:R-:W-:Y:S01]  /*5f40*/  FADD.FTZ R3, R9, R42 ;  /* 0x0000002a09037221 */ /* 0x000fe20000010000 */
[----:B------:R-:W-:Y:S02]  /*5f50*/  FSETP.NEU.FTZ.AND P2, PT, R7, -INF , PT ;  /* 0xff8000000700780b */ /* 0x000fe40003f5d000 */
[----:B------:R-:W-:Y:S01]  /*5f60*/  MUFU.EX2 R55, R55 ;  /* 0x0000003700377308 */ /* 0x000fe20000000800 */
[----:B------:R-:W-:Y:S01]  /*5f70*/  FADD.FTZ R42, R150, R3 ;  /* 0x00000003962a7221 */ /* 0x000fe20000010000 */
[----:B------:R-:W-:-:S02]  /*5f80*/  FSEL R34, R34, RZ, P2 ;  /* 0x000000ff22227208 */ /* 0x000fc40001000000 */
[----:B------:R-:W-:Y:S01]  /*5f90*/  FSEL R44, R7, RZ, P2 ;  /* 0x000000ff072c7208 */ /* 0x000fe20001000000 */
[----:B------:R-:W-:Y:S01]  /*5fa0*/  FADD.FTZ R3, R13, R42 ;  /* 0x0000002a0d037221 */ /* 0x000fe20000010000 */
[----:B------:R-:W-:Y:S01]  /*5fb0*/  ISETP.GE.U32.AND P2, PT, R2, 0x180, PT ;  /* 0x000001800200780c */ /* 0x000fe20003f46070 */
[-CC-:B------:R-:W-:Y:S01]  /*5fc0*/  FFMA.FTZ R32, R27, R28.reuse, -R34.reuse ;  /* 0x0000001c1b207223 */ /* 0x180fe20000010822 */
[-CC-:B------:R-:W-:Y:S01]  /*5fd0*/  FFMA.FTZ R40, R35, R28.reuse, -R34.reuse ;  /* 0x0000001c23287223 */ /* 0x180fe20000010822 */
[----:B------:R-:W-:Y:S01]  /*5fe0*/  FADD.FTZ R46, R144, R3 ;  /* 0x00000003902e7221 */ /* 0x000fe20000010000 */
[----:B------:R-:W-:Y:S01]  /*5ff0*/  FADD.FTZ R27, -R44, R5 ;  /* 0x000000052c1b7221 */ /* 0x000fe20000010100 */
[-CC-:B------:R-:W-:Y:S01]  /*6000*/  FFMA.FTZ R149, R39, R28.reuse, -R34.reuse ;  /* 0x0000001c27957223 */ /* 0x180fe20000010822 */
[-C--:B------:R-:W-:Y:S01]  /*6010*/  FFMA.FTZ R4, R41, R28.reuse, -R34 ;  /* 0x0000001c29047223 */ /* 0x080fe20000010822 */
[----:B------:R-:W-:Y:S01]  /*6020*/  FADD.FTZ R3, R15, R46 ;  /* 0x0000002e0f037221 */ /* 0x000fe20000010000 */
[-CC-:B------:R-:W-:Y:S01]  /*6030*/  FFMA.FTZ R151, R11, R28.reuse, -R34.reuse ;  /* 0x0000001c0b977223 */ /* 0x180fe20000010822 */
[----:B------:R-:W-:Y:S01]  /*6040*/  FFMA.FTZ R24, R67, R28, -R34 ;  /* 0x0000001c43187223 */ /* 0x000fe20000010822 */
[----:B------:R-:W-:-:S02]  /*6050*/  IMAD.U32 R39, RZ, RZ, UR36 ;  /* 0x00000024ff277e24 */ /* 0x000fc4000f8e00ff */
[----:B------:R-:W-:Y:S01]  /*6060*/  FADD.FTZ R44, R146, R3 ;  /* 0x00000003922c7221 */ /* 0x000fe20000010000 */
[----:B------:R-:W-:Y:S01]  /*6070*/  MUFU.EX2 R149, R149 ;  /* 0x0000009500957308 */ /* 0x000fe20000000800 */
[----:B------:R-:W-:Y:S02]  /*6080*/  VIADD R3, R16, 0x9 ;  /* 0x0000000910037836 */ /* 0x000fe40000000000 */
[-C--:B------:R-:W-:Y:S01]  /*6090*/  FFMA.FTZ R145, R19, R28.reuse, -R34 ;  /* 0x0000001c13917223 */ /* 0x080fe20000010822 */
[----:B------:R-:W-:Y:S01]  /*60a0*/  FADD.FTZ R35, R21, R44 ;  /* 0x0000002c15237221 */ /* 0x000fe20000010000 */
[-C--:B------:R-:W-:Y:S01]  /*60b0*/  FMUL.FTZ R44, R27, R28.reuse ;  /* 0x0000001c1b2c7220 */ /* 0x080fe20000410000 */
[----:B------:R-:W-:Y:S01]  /*60c0*/  IMAD.U32 R41, RZ, RZ, UR28 ;  /* 0x0000001cff297e24 */ /* 0x000fe2000f8e00ff */
[----:B------:R-:W-:Y:S01]  /*60d0*/  @!P1 LEA R39, R39, UR40, 0x3 ;  /* 0x0000002827279c11 */ /* 0x000fe2000f8e18ff */
[----:B------:R-:W-:Y:S01]  /*60e0*/  FADD.FTZ R48, R140, R35 ;  /* 0x000000238c307221 */ /* 0x000fe20000010000 */
[----:B------:R-:W-:Y:S01]  /*60f0*/  MUFU.EX2 R4, R4 ;  /* 0x0000000400047308 */ /* 0x000fe20000000800 */
[----:B------:R-:W-:Y:S01]  /*6100*/  SEL R3, R3, 0x9, !P2 ;  /* 0x0000000903037807 */ /* 0x000fe20005000000 */
[----:B------:R-:W-:Y:S01]  /*6110*/  FFMA.FTZ R26, R71, R28, -R34 ;  /* 0x0000001c471a7223 */ /* 0x000fe20000010822 */
[----:B------:R-:W-:Y:S01]  /*6120*/  FADD.FTZ R35, R29, R48 ;  /* 0x000000301d237221 */ /* 0x000fe20000010000 */
[----:B------:R-:W-:Y:S01]  /*6130*/  @!P1 LEA R41, R41, UR40, 0x3 ;  /* 0x0000002829299c11 */ /* 0x000fe2000f8e18ff */
[----:B------:R-:W-:-:S02]  /*6140*/  WARPGROUP.DEPBAR.LE gsb0, 0x0 ;  /* 0x00008000000079c5 */ /* 0x000fc40000010000 */
[----:B------:R-:W-:Y:S01]  /*6150*/  FADD.FTZ R48, R142, R35 ;  /* 0x000000238e307221 */ /* 0x000fe20000010000 */
[----:B------:R-:W1:Y:S01]  /*6160*/  MUFU.EX2 R44, R44 ;  /* 0x0000002c002c7308 */ /* 0x000e620000000800 */
[----:B------:R-:W-:Y:S01]  /*6170*/  FFMA.FTZ R147, R75, R28, -R34 ;  /* 0x0000001c4b937223 */ /* 0x000fe20000010822 */
[----:B------:R-:W-:Y:S01]  /*6180*/  @!P1 VIADD R27, R39, 0x16840 ;  /* 0x00016840271b9836 */ /* 0x000fe20000000000 */
[----:B------:R2:W-:Y:S06]  /*6190*/  BAR.ARV R3, 0x100 ;  /* 0x000400030000751d */ /* 0x0005ec0000002000 */
[----:B------:R-:W3:Y:S01]  /*61a0*/  MUFU.EX2 R151, R151 ;  /* 0x0000009700977308 */ /* 0x000ee20000000800 */
[----:B------:R-:W-:Y:S01]  /*61b0*/  FADD.FTZ R39, R33, R48 ;  /* 0x0000003021277221 */ /* 0x000fe20000010000 */
[----:B--2---:R-:W-:-:S02]  /*61c0*/  @!P1 VIADD R3, R41, 0x16860 ;  /* 0x0001686029039836 */ /* 0x004fc40000000000 */
[-CC-:B------:R-:W-:Y:S01]  /*61d0*/  FFMA.FTZ R30, R25, R28.reuse, -R34.reuse ;  /* 0x0000001c191e7223 */ /* 0x180fe20000010822 */
[-CC-:B------:R-:W-:Y:S01]  /*61e0*/  FFMA.FTZ R141, R43, R28.reuse, -R34.reuse ;  /* 0x0000001c2b8d7223 */ /* 0x180fe20000010822 */
[----:B------:R-:W-:Y:S01]  /*61f0*/  FADD.FTZ R52, R136, R39 ;  /* 0x0000002788347221 */ /* 0x000fe20000010000 */
[--C-:B------:R-:W-:Y:S01]  /*6200*/  FFMA.FTZ R143, R45, R28, -R34.reuse ;  /* 0x0000001c2d8f7223 */ /* 0x100fe20000010822 */
[----:B------:R-:W-:Y:S01]  /*6210*/  @!P1 PRMT R39, RZ, 0x654, R3 ;  /* 0x00000654ff279816 */ /* 0x000fe20000000003 */
[----:B------:R-:W2:Y:S01]  /*6220*/  MUFU.EX2 R24, R24 ;  /* 0x0000001800187308 */ /* 0x000ea20000000800 */
[----:B-1----:R-:W-:Y:S01]  /*6230*/  FFMA.FTZ R35, R44, R0, R149 ;  /* 0x000000002c237223 */ /* 0x002fe20000010095 */
[-CC-:B------:R-:W-:Y:S01]  /*6240*/  FFMA.FTZ R36, R79, R28.reuse, -R34.reuse ;  /* 0x0000001c4f247223 */ /* 0x180fe20000010822 */
[-CC-:B------:R-:W-:Y:S01]  /*6250*/  FFMA.FTZ R11, R47, R28.reuse, -R34.reuse ;  /* 0x0000001c2f0b7223 */ /* 0x180fe20000010822 */
[-C--:B------:R-:W-:Y:S01]  /*6260*/  FFMA.FTZ R38, R83, R28.reuse, -R34 ;  /* 0x0000001c53267223 */ /* 0x080fe20000010822 */
[----:B------:R-:W-:Y:S01]  /*6270*/  FADD.FTZ R48, R4, R35 ;  /* 0x0000002304307221 */ /* 0x000fe20000010000 */
[----:B------:R-:W-:Y:S01]  /*6280*/  FADD.FTZ R35, R37, R52 ;  /* 0x0000003425237221 */ /* 0x000fe20000010000 */
[-C--:B------:R-:W-:Y:S01]  /*6290*/  FFMA.FTZ R19, R49, R28.reuse, -R34 ;  /* 0x0000001c31137223 */ /* 0x080fe20000010822 */
[----:B------:R-:W1:Y:S01]  /*62a0*/  MUFU.EX2 R145, R145 ;  /* 0x0000009100917308 */ /* 0x000e620000000800 */
[----:B---3--:R-:W-:Y:S01]  /*62b0*/  FADD.FTZ R3, R151, R48 ;  /* 0x0000003097037221 */ /* 0x008fe20000010000 */
[----:B------:R-:W-:Y:S01]  /*62c0*/  FADD.FTZ R48, R138, R35 ;  /* 0x000000238a307221 */ /* 0x000fe20000010000 */
[-CC-:B------:R-:W-:Y:S01]  /*62d0*/  FFMA.FTZ R25, R51, R28.reuse, -R34.reuse ;  /* 0x0000001c33197223 */ /* 0x180fe20000010822 */
[-CC-:B------:R-:W-:Y:S01]  /*62e0*/  FFMA.FTZ R42, R87, R28.reuse, -R34.reuse ;  /* 0x0000001c572a7223 */ /* 0x180fe20000010822 */
[-C--:B------:R-:W-:Y:S01]  /*62f0*/  FFMA.FTZ R50, R50, R28.reuse, -R34 ;  /* 0x0000001c32327223 */ /* 0x080fe20000010822 */
[----:B------:R-:W-:Y:S01]  /*6300*/  FADD.FTZ R35, R55, R48 ;  /* 0x0000003037237221 */ /* 0x000fe20000010000 */
[-CC-:B------:R-:W-:Y:S01]  /*6310*/  FFMA.FTZ R5, R53, R28.reuse, -R34.reuse ;  /* 0x0000001c35057223 */ /* 0x180fe20000010822 */
[----:B------:R-:W3:Y:S01]  /*6320*/  MUFU.EX2 R26, R26 ;  /* 0x0000001a001a7308 */ /* 0x000ee20000000800 */
[----:B--2---:R-:W-:Y:S01]  /*6330*/  FADD.FTZ R52, R24, R3 ;  /* 0x0000000318347221 */ /* 0x004fe20000010000 */
[-CC-:B------:R-:W-:Y:S01]  /*6340*/  FFMA.FTZ R46, R133, R28.reuse, -R34.reuse ;  /* 0x0000001c852e7223 */ /* 0x180fe20000010822 */
[-CC-:B------:R-:W-:Y:S01]  /*6350*/  FFMA.FTZ R135, R135, R28.reuse, -R34.reuse ;  /* 0x0000001c87877223 */ /* 0x180fe20000010822 */
[-CC-:B------:R-:W-:Y:S01]  /*6360*/  FFMA.FTZ R0, R137, R28.reuse, -R34.reuse ;  /* 0x0000001c89007223 */ /* 0x180fe20000010822 */
[-CC-:B------:R-:W-:Y:S01]  /*6370*/  FFMA.FTZ R131, R59, R28.reuse, -R34.reuse ;  /* 0x0000001c3b837223 */ /* 0x180fe20000010822 */
[-CC-:B------:R-:W-:Y:S01]  /*6380*/  FFMA.FTZ R48, R139, R28.reuse, -R34.reuse ;  /* 0x0000001c8b307223 */ /* 0x180fe20000010822 */
[-C--:B------:R-:W-:Y:S01]  /*6390*/  FFMA.FTZ R125, R157, R28.reuse, -R34 ;  /* 0x0000001c9d7d7223 */ /* 0x080fe20000010822 */
[----:B------:R-:W-:Y:S01]  /*63a0*/  MUFU.EX2 R132, R132 ;  /* 0x0000008400847308 */ /* 0x000fe20000000800 */
        /* <DEDUP_REMOVED lines=8> */
[----:B---3--:R-:W-:Y:S01]  /*6430*/  FADD.FTZ R52, R26, R3 ;  /* 0x000000031a347221 */ /* 0x008fe20000010000 */
[----:B------:R-:W-:Y:S01]  /*6440*/  @!P1 PRMT R27, RZ, 0x654, R27 ;  /* 0x00000654ff1b9816 */ /* 0x000fe2000000001b */
[----:B------:R-:W-:Y:S01]  /*6450*/  UMOV UR28, UR36 ;  /* 0x00000024001c7c82 */ /* 0x000fe20008000000 */
[----:B------:R-:W-:Y:S01]  /*6460*/  PLOP3.LUT P2, PT, PT, PT, UP0, 0x80, 0x0 ;  /* 0x000000000000781c */ /* 0x000fe20003f4f008 */
[----:B------:R-:W-:Y:S01]  /*6470*/  FMUL.FTZ R88, R88, R63 ;  /* 0x0000003f58587220 */ /* 0x000fe20000410000 */
[----:B------:R2:W-:Y:S01]  /*6480*/  @!P1 SYNCS.ARRIVE.TRANS64.RED.A1T0 RZ, [R27+URZ], RZ ;  /* 0x000000ff1bff99a7 */ /* 0x0005e2000810043f */
[----:B------:R-:W-:Y:S01]  /*6490*/  F2FP.BF16.F32.PACK_AB R149, R4, R149 ;  /* 0x000000950495723e */ /* 0x000fe200000010ff */
[----:B------:R-:W-:Y:S01]  /*64a0*/  MUFU.EX2 R57, R57 ;  /* 0x0000003900397308 */ /* 0x000fe20000000800 */
[----:B------:R-:W-:Y:S01]  /*64b0*/  F2FP.BF16.F32.PACK_AB R150, R13, R150 ;  /* 0x000000960d96723e */ /* 0x000fe200000010ff */
[-C--:B------:R-:W-:Y:S01]  /*64c0*/  FMUL.FTZ R89, R89, R63.reuse ;  /* 0x0000003f59597220 */ /* 0x080fe20000410000 */
[----:B------:R-:W-:Y:S01]  /*64d0*/  F2FP.BF16.F32.PACK_AB R144, R15, R144 ;  /* 0x000000900f90723e */ /* 0x000fe200000010ff */
[-C--:B------:R-:W-:Y:S01]  /*64e0*/  FMUL.FTZ R92, R92, R63.reuse ;  /* 0x0000003f5c5c7220 */ /* 0x080fe20000410000 */
[----:B------:R-:W-:Y:S01]  /*64f0*/  F2FP.BF16.F32.PACK_AB R146, R21, R146 ;  /* 0x000000921592723e */ /* 0x000fe200000010ff */
[----:B------:R3:W-:Y:S01]  /*6500*/  @!P1 SYNCS.ARRIVE.TRANS64.RED.A1T0 RZ, [R39+URZ], RZ ;  /* 0x000000ff27ff99a7 */ /* 0x0007e2000810043f */
[----:B------:R-:W-:Y:S01]  /*6510*/  F2FP.BF16.F32.PACK_AB R140, R29, R140 ;  /* 0x0000008c1d8c723e */ /* 0x000fe200000010ff */
[----:B------:R-:W4:Y:S01]  /*6520*/  MUFU.EX2 R30, R30 ;  /* 0x0000001e001e7308 */ /* 0x000f220000000800 */
[----:B-1----:R-:W-:Y:S01]  /*6530*/  FADD.FTZ R3, R147, R52 ;  /* 0x0000003493037221 */ /* 0x002fe20000010000 */
[----:B------:R-:W-:Y:S01]  /*6540*/  F2FP.BF16.F32.PACK_AB R142, R33, R142 ;  /* 0x0000008e218e723e */ /* 0x000fe200000010ff */
[-C--:B------:R-:W-:Y:S01]  /*6550*/  FMUL.FTZ R93, R93, R63.reuse ;  /* 0x0000003f5d5d7220 */ /* 0x080fe20000410000 */
[----:B------:R-:W-:Y:S01]  /*6560*/  F2FP.BF16.F32.PACK_AB R136, R37, R136 ;  /* 0x000000882588723e */ /* 0x000fe200000010ff */
[-C--:B------:R-:W-:Y:S01]  /*6570*/  FMUL.FTZ R96, R96, R63.reuse ;  /* 0x0000003f60607220 */ /* 0x080fe20000410000 */
[----:B------:R-:W-:Y:S01]  /*6580*/  F2FP.BF16.F32.PACK_AB R138, R55, R138 ;  /* 0x0000008a378a723e */ /* 0x000fe200000010ff */
        /* <DEDUP_REMOVED lines=9> */
[----:B------:R-:W1:Y:S01]  /*6620*/  MUFU.EX2 R141, R141 ;  /* 0x0000008d008d7308 */ /* 0x000e620000000800 */
[----:B----4-:R-:W-:Y:S01]  /*6630*/  FADD.FTZ R52, R30, R3 ;  /* 0x000000031e347221 */ /* 0x010fe20000010000 */
[-C--:B------:R-:W-:Y:S01]  /*6640*/  FMUL.FTZ R113, R113, R63.reuse ;  /* 0x0000003f71717220 */ /* 0x080fe20000410000 */
[-C--:B------:R-:W-:Y:S01]  /*6650*/  FMUL.FTZ R116, R116, R63.reuse ;  /* 0x0000003f74747220 */ /* 0x080fe20000410000 */
[----:B------:R-:W-:Y:S01]  /*6660*/  FMUL.FTZ R117, R117, R63 ;  /* 0x0000003f75757220 */ /* 0x000fe20000410000 */
[----:B------:R-:W-:Y:S01]  /*6670*/  F2FP.BF16.F32.PACK_AB R151, R24, R151 ;  /* 0x000000971897723e */ /* 0x000fe200000010ff */
[-C--:B------:R-:W-:Y:S01]  /*6680*/  FMUL.FTZ R90, R90, R44.reuse ;  /* 0x0000002c5a5a7220 */ /* 0x080fe20000410000 */
[----:B------:R-:W-:Y:S01]  /*6690*/  F2FP.BF16.F32.PACK_AB R145, R26, R145 ;  /* 0x000000911a91723e */ /* 0x000fe200000010ff */
[----:B------:R-:W-:Y:S01]  /*66a0*/  MUFU.EX2 R65, R65 ;  /* 0x0000004100417308 */ /* 0x000fe20000000800 */
[----:B------:R-:W-:Y:S01]  /*66b0*/  F2FP.BF16.F32.PACK_AB R147, R30, R147 ;  /* 0x000000931e93723e */ /* 0x000fe200000010ff */
        /* <DEDUP_REMOVED lines=17> */
[----:B------:R-:W-:Y:S01]  /*67d0*/  FMUL.FTZ R119, R119, R44 ;  /* 0x0000002c77777220 */ /* 0x000fe20000410000 */
[----:B------:R-:W-:-:S04]  /*67e0*/  MOV R4, R31 ;  /* 0x0000001f00047202 */ /* 0x000fc80000000f00 */
[----:B------:R5:W-:Y:S01]  /*67f0*/  MUFU.EX2 R129, R60 ;  /* 0x0000003c00817308 */ /* 0x000be20000000800 */
[C---:B----4-:R-:W-:Y:S01]  /*6800*/  FADD.FTZ R52, R32.reuse, R3 ;  /* 0x0000000320347221 */ /* 0x050fe20000010000 */
[----:B------:R-:W-:-:S06]  /*6810*/  F2FP.BF16.F32.PACK_AB R141, R32, R141 ;  /* 0x0000008d208d723e */ /* 0x000fcc00000010ff */
[----:B------:R-:W4:Y:S01]  /*6820*/  MUFU.EX2 R143, R143 ;  /* 0x0000008f008f7308 */ /* 0x000f220000000800 */
[----:B-----5:R-:W-:Y:S01]  /*6830*/  FADD.FTZ R60, R132, R35 ;  /* 0x00000023843c7221 */ /* 0x020fe20000010000 */
[----:B------:R-:W-:-:S03]  /*6840*/  F2FP.BF16.F32.PACK_AB R132, R57, R132 ;  /* 0x000000843984723e */ /* 0x000fc600000010ff */
[----:B------:R-:W-:-:S03]  /*6850*/  FADD.FTZ R35, R57, R60 ;  /* 0x0000003c39237221 */ /* 0x000fc60000010000 */
[----:B------:R-:W5:Y:S01]  /*6860*/  MUFU.EX2 R69, R69 ;  /* 0x0000004500457308 */ /* 0x000f620000000800 */
[----:B------:R-:W-:Y:S01]  /*6870*/  FADD.FTZ R60, R134, R35 ;  /* 0x00000023863c7221 */ /* 0x000fe20000010000 */
[----:B------:R-:W-:-:S03]  /*6880*/  F2FP.BF16.F32.PACK_AB R134, R65, R134 ;  /* 0x000000864186723e */ /* 0x000fc600000010ff */
[----:B------:R-:W-:-:S03]  /*6890*/  FADD.FTZ R35, R65, R60 ;  /* 0x0000003c41237221 */ /* 0x000fc60000010000 */
[----:B------:R-:W2:Y:S01]  /*68a0*/  MUFU.EX2 R36, R36 ;  /* 0x0000002400247308 */ /* 0x000ea20000000800 */
[----:B-1----:R-:W-:Y:S01]  /*68b0*/  FADD.FTZ R60, R6, R35 ;  /* 0x00000023063c7221 */ /* 0x002fe20000010000 */
[----:B----4-:R-:W-:-:S06]  /*68c0*/  FADD.FTZ R3, R143, R52 ;  /* 0x000000348f037221 */ /* 0x010fcc0000010000 */
[----:B------:R-:W1:Y:S01]  /*68d0*/  MUFU.EX2 R8, R8 ;  /* 0x0000000800087308 */ /* 0x000e620000000800 */
[C---:B-----5:R-:W-:Y:S01]  /*68e0*/  FADD.FTZ R35, R69.reuse, R60 ;  /* 0x0000003c45237221 */ /* 0x060fe20000010000 */
[----:B------:R-:W-:-:S06]  /*68f0*/  F2FP.BF16.F32.PACK_AB R128, R69, R6 ;  /* 0x000000064580723e */ /* 0x000fcc00000010ff */
[----:B------:R-:W4:Y:S01]  /*6900*/  MUFU.EX2 R11, R11 ;  /* 0x0000000b000b7308 */ /* 0x000f220000000800 */
[C---:B--2---:R-:W-:Y:S01]  /*6910*/  FADD.FTZ R52, R36.reuse, R3 ;  /* 0x0000000324347221 */ /* 0x044fe20000010000 */
[----:B------:R-:W-:-:S06]  /*6920*/  F2FP.BF16.F32.PACK_AB R143, R36, R143 ;  /* 0x0000008f248f723e */ /* 0x000fcc00000010ff */
[----:B------:R-:W2:Y:S01]  /*6930*/  MUFU.EX2 R73, R73 ;  /* 0x0000004900497308 */ /* 0x000ea20000000800 */
[----:B-1----:R-:W-:-:S07]  /*6940*/  FADD.FTZ R60, R8, R35 ;  /* 0x00000023083c7221 */ /* 0x002fce0000010000 */
[----:B------:R-:W1:Y:S01]  /*6950*/  MUFU.EX2 R38, R38 ;  /* 0x0000002600267308 */ /* 0x000e620000000800 */
[----:B----4-:R-:W-:-:S07]  /*6960*/  FADD.FTZ R3, R11, R52 ;  /* 0x000000340b037221 */ /* 0x010fce0000010000 */
[----:B------:R-:W4:Y:S01]  /*6970*/  MUFU.EX2 R10, R10 ;  /* 0x0000000a000a7308 */ /* 0x000f220000000800 */
[C---:B--2---:R-:W-:Y:S01]  /*6980*/  FADD.FTZ R9, R73.reuse, R60 ;  /* 0x0000003c49097221 */ /* 0x044fe20000010000 */
[----:B------:R-:W-:-:S06]  /*6990*/  F2FP.BF16.F32.PACK_AB R130, R73, R8 ;  /* 0x000000084982723e */ /* 0x000fcc00000010ff */
[----:B------:R-:W-:Y:S01]  /*69a0*/  MUFU.EX2 R19, R19 ;  /* 0x0000001300137308 */ /* 0x000fe20000000800 */
[----:B-1----:R-:W-:-:S07]  /*69b0*/  F2FP.BF16.F32.PACK_AB R137, R38, R11 ;  /* 0x0000000b2689723e */ /* 0x002fce00000010ff */
[----:B------:R-:W1:Y:S01]  /*69c0*/  MUFU.EX2 R77, R77 ;  /* 0x0000004d004d7308 */ /* 0x000e620000000800 */
[----:B----4-:R-:W-:-:S07]  /*69d0*/  FADD.FTZ R52, R10, R9 ;  /* 0x000000090a347221 */ /* 0x010fce0000010000 */
[----:B------:R-:W2:Y:S08]  /*69e0*/  MUFU.EX2 R40, R40 ;  /* 0x0000002800287308 */ /* 0x000eb00000000800 */
[----:B------:R-:W4:Y:S01]  /*69f0*/  MUFU.EX2 R12, R12 ;  /* 0x0000000c000c7308 */ /* 0x000f220000000800 */
[C---:B-1----:R-:W-:Y:S01]  /*6a00*/  FADD.FTZ R9, R77.reuse, R52 ;  /* 0x000000344d097221 */ /* 0x042fe20000010000 */
[----:B------:R-:W-:-:S06]  /*6a10*/  F2FP.BF16.F32.PACK_AB R124, R77, R10 ;  /* 0x0000000a4d7c723e */ /* 0x000fcc00000010ff */
[----:B------:R-:W-:Y:S01]  /*6a20*/  MUFU.EX2 R25, R25 ;  /* 0x0000001900197308 */ /* 0x000fe20000000800 */
[----:B--2---:R-:W-:-:S07]  /*6a30*/  F2FP.BF16.F32.PACK_AB R139, R40, R19 ;  /* 0x00000013288b723e */ /* 0x004fce00000010ff */
[----:B------:R-:W1:Y:S01]  /*6a40*/  MUFU.EX2 R81, R81 ;  /* 0x0000005100517308 */ /* 0x000e620000000800 */
[----:B----4-:R-:W-:-:S07]  /*6a50*/  FADD.FTZ R52, R12, R9 ;  /* 0x000000090c347221 */ /* 0x010fce0000010000 */
[----:B------:R-:W2:Y:S08]  /*6a60*/  MUFU.EX2 R42, R42 ;  /* 0x0000002a002a7308 */ /* 0x000eb00000000800 */
[----:B------:R4:W-:Y:S01]  /*6a70*/  MUFU.EX2 R34, R50 ;  /* 0x0000003200227308 */ /* 0x0009e20000000800 */
[C---:B-1----:R-:W-:Y:S01]  /*6a80*/  FADD.FTZ R9, R81.reuse, R52 ;  /* 0x0000003451097221 */ /* 0x042fe20000010000 */
[----:B------:R-:W-:-:S06]  /*6a90*/  F2FP.BF16.F32.PACK_AB R126, R81, R12 ;  /* 0x0000000c517e723e */ /* 0x000fcc00000010ff */
[----:B------:R-:W1:Y:S01]  /*6aa0*/  MUFU.EX2 R14, R14 ;  /* 0x0000000e000e7308 */ /* 0x000e620000000800 */
[----:B----4-:R-:W-:Y:S01]  /*6ab0*/  FADD.FTZ R50, R38, R3 ;  /* 0x0000000326327221 */ /* 0x010fe20000010000 */
[----:B--2---:R-:W-:-:S03]  /*6ac0*/  F2FP.BF16.F32.PACK_AB R133, R42, R25 ;  /* 0x000000192a85723e */ /* 0x004fc600000010ff */
[----:B------:R-:W-:-:S03]  /*6ad0*/  FADD.FTZ R3, R19, R50 ;  /* 0x0000003213037221 */ /* 0x000fc60000010000 */
[----:B------:R-:W2:Y:S01]  /*6ae0*/  MUFU.EX2 R5, R5 ;  /* 0x0000000500057308 */ /* 0x000ea20000000800 */
[----:B------:R-:W-:-:S04]  /*6af0*/  FADD.FTZ R50, R40, R3 ;  /* 0x0000000328327221 */ /* 0x000fc80000010000 */
[----:B------:R-:W-:-:S03]  /*6b00*/  FADD.FTZ R3, R25, R50 ;  /* 0x0000003219037221 */ /* 0x000fc60000010000 */
[----:B------:R-:W4:Y:S01]  /*6b10*/  MUFU.EX2 R85, R85 ;  /* 0x0000005500557308 */ /* 0x000f220000000800 */
[----:B------:R-:W-:Y:S01]  /*6b20*/  FADD.FTZ R6, R42, R3 ;  /* 0x000000032a067221 */ /* 0x000fe20000010000 */
[----:B-1----:R-:W-:-:S06]  /*6b30*/  FADD.FTZ R50, R14, R9 ;  /* 0x000000090e327221 */ /* 0x002fcc0000010000 */
[----:B------:R-:W1:Y:S01]  /*6b40*/  MUFU.EX2 R46, R46 ;  /* 0x0000002e002e7308 */ /* 0x000e620000000800 */
[----:B--2---:R-:W-:-:S07]  /*6b50*/  FADD.FTZ R3, R5, R6 ;  /* 0x0000000605037221 */ /* 0x004fce0000010000 */
[----:B------:R-:W2:Y:S01]  /*6b60*/  MUFU.EX2 R20, R155 ;  /* 0x0000009b00147308 */ /* 0x000ea20000000800 */
[C---:B----4-:R-:W-:Y:S01]  /*6b70*/  FADD.FTZ R9, R85.reuse, R50 ;  /* 0x0000003255097221 */ /* 0x050fe20000010000 */
[----:B------:R-:W-:-:S06]  /*6b80*/  F2FP.BF16.F32.PACK_AB R120, R85, R14 ;  /* 0x0000000e5578723e */ /* 0x000fcc00000010ff */
[----:B------:R4:W5:Y:S01]  /*6b90*/  MUFU.EX2 R27, R135 ;  /* 0x00000087001b7308 */ /* 0x0009620000000800 */
[----:B-1----:R-:W-:-:S07]  /*6ba0*/  FADD.FTZ R6, R46, R3 ;  /* 0x000000032e067221 */ /* 0x002fce0000010000 */
[----:B------:R-:W1:Y:S01]  /*6bb0*/  MUFU.EX2 R0, R0 ;  /* 0x0000000000007308 */ /* 0x000e620000000800 */
[----:B--2---:R-:W-:Y:S01]  /*6bc0*/  FADD.FTZ R8, R20, R9 ;  /* 0x0000000914087221 */ /* 0x004fe20000010000 */
[C---:B------:R-:W-:Y:S02]  /*6bd0*/  F2FP.BF16.F32.PACK_AB R122, R129.reuse, R20 ;  /* 0x00000014817a723e */ /* 0x040fe400000010ff */
[----:B----4-:R-:W-:Y:S01]  /*6be0*/  F2FP.BF16.F32.PACK_AB R135, R46, R5 ;  /* 0x000000052e87723e */ /* 0x010fe200000010ff */
[----:B------:R-:W-:Y:S01]  /*6bf0*/  FADD.FTZ R3, R129, R8 ;  /* 0x0000000881037221 */ /* 0x000fe20000010000 */
[----:B------:R-:W-:Y:S02]  /*6c00*/  IMAD.MOV.U32 R5, RZ, RZ, R7 ;  /* 0x000000ffff057224 */ /* 0x000fe400078e0007 */
[----:B------:R-:W2:Y:S01]  /*6c10*/  MUFU.EX2 R131, R131 ;  /* 0x0000008300837308 */ /* 0x000ea20000000800 */
[----:B-----5:R-:W-:-:S07]  /*6c20*/  FADD.FTZ R9, R27, R6 ;  /* 0x000000061b097221 */ /* 0x020fce0000010000 */
        /* <DEDUP_REMOVED lines=9> */
[----:B-1----:R-:W-:Y:S01]  /*6cc0*/  FADD.FTZ R9, R125, R6 ;  /* 0x000000067d097221 */ /* 0x002fe20000010000 */
[----:B------:R-:W-:-:S03]  /*6cd0*/  F2FP.BF16.F32.PACK_AB R125, R34, R125 ;  /* 0x0000007d227d723e */ /* 0x000fc600000010ff */
[----:B------:R-:W-:-:S03]  /*6ce0*/  FADD.FTZ R6, R34, R9 ;  /* 0x0000000922067221 */ /* 0x000fc60000010000 */
        /* <DEDUP_REMOVED lines=9> */
[----:B------:R-:W-:-:S03]  /*6d80*/  F2FP.BF16.F32.PACK_AB R121, R58, R121 ;  /* 0x000000793a79723e */ /* 0x000fc600000010ff */
[----:B----4-:R-:W-:-:S04]  /*6d90*/  FADD.FTZ R6, R123, R6 ;  /* 0x000000067b067221 */ /* 0x010fc80000010000 */
[C---:B-1----:R-:W-:Y:S01]  /*6da0*/  FADD.FTZ R0, R64.reuse, R6 ;  /* 0x0000000640007221 */ /* 0x042fe20000010000 */
[----:B------:R-:W-:Y:S01]  /*6db0*/  F2FP.BF16.F32.PACK_AB R123, R64, R123 ;  /* 0x0000007b407b723e */ /* 0x000fe200000010ff */
[----:B---3--:R-:W-:Y:S06]  /*6dc0*/  @P2 BRA `(.L_x_12043) ;  /* 0xffffffd0009c2947 */ /* 0x008fec000383ffff */
.L_x_12034:
[----:B------:R-:W-:-:S13]  /*6dd0*/  ISETP.LE.AND P2, PT, RZ, UR29, PT ;  /* 0x0000001dff007c0c */ /* 0x000fda000bf43270 */
[----:B------:R-:W-:Y:S05]  /*6de0*/  @!P2 BRA `(.L_x_12044) ;  /* 0x000000240030a947 */ /* 0x000fea0003800000 */
[----:B------:R-:W-:Y:S01]  /*6df0*/  IMAD.MOV.U32 R4, RZ, RZ, R7 ;  /* 0x000000ffff047224 */ /* 0x000fe200078e0007 */
[----:B------:R-:W-:Y:S01]  /*6e00*/  UMOV UR22, UR37 ;  /* 0x0000002500167c82 */ /* 0x000fe20008000000 */
[----:B------:R-:W-:Y:S01]  /*6e10*/  IMAD.MOV.U32 R5, RZ, RZ, R31 ;  /* 0x000000ffff057224 */ /* 0x000fe200078e001f */
[----:B------:R-:W-:Y:S01]  /*6e20*/  UMOV UR21, UR36 ;  /* 0x0000002400157c82 */ /* 0x000fe20008000000 */
[----:B------:R-:W-:-:S05]  /*6e30*/  ULDC UR23, c[0x0][0x9d8] ;  /* 0x0002760000177ab9 */ /* 0x000fca0000000800 */
.L_x_12053:
        /* <DEDUP_REMOVED lines=9> */
.L_x_12046:
[----:B------:R-:W-:Y:S01]  /*6ed0*/  ULEA UR6, UR36, UR40, 0x3 ;  /* 0x0000002824067291 */ /* 0x000fe2000f8e183f */
[----:B------:R-:W-:-:S05]  /*6ee0*/  IMAD.U32 R6, RZ, RZ, UR37 ;  /* 0x00000025ff067e24 */ /* 0x000fca000f8e00ff */
[----:B------:R-:W-:-:S04]  /*6ef0*/  SHF.L.U32 R6, R6, 0x1f, RZ ;  /* 0x0000001f06067819 */ /* 0x000fc800000006ff */
[----:B------:R1:W2:Y:S01]  /*6f00*/  SYNCS.PHASECHK.TRANS64.TRYWAIT P3, [UR6+0x16830], R6 ;  /* 0x01683006ff0075a7 */ /* 0x0002a20008060146 */
[----:B------:R-:W-:Y:S05]  /*6f10*/  @!P0 BRA `(.L_x_12047) ;  /* 0x0000000000048947 */ /* 0x000fea0003800000 */
[----:B------:R-:W-:Y:S01]  /*6f20*/  BPT.TRAP 0x1 ;  /* 0x000000040000795c */ /* 0x000fe20000300000 */
.L_x_12047:
[----:B--2---:R-:W-:Y:S05]  /*6f30*/  @P3 BRA `(.L_x_12045) ;  /* 0x0000000000083947 */ /* 0x004fea0003800000 */
[----:B------:R-:W2:Y:S02]  /*6f40*/  SYNCS.PHASECHK.TRANS64.TRYWAIT P3, [UR6+0x16830], R6 ;  /* 0x01683006ff0075a7 */ /* 0x000ea40008060146 */
[----:B--2---:R-:W-:Y:S05]  /*6f50*/  @!P3 BRA `(.L_x_12048) ;  /* 0x00000064001cb947 */ /* 0x004fea0003800000 */
.L_x_12045:
        /* <DEDUP_REMOVED lines=25> */
.L_x_12050:
[----:B------:R-:W-:Y:S01]  /*70f0*/  ULEA UR6, UR21, UR40, 0x3 ;  /* 0x0000002815067291 */ /* 0x000fe2000f8e183f */
[----:B------:R-:W-:-:S04]  /*7100*/  MOV R6, UR22 ;  /* 0x0000001600067c02 */ /* 0x000fc80008000f00 */
[----:B------:R-:W-:-:S04]  /*7110*/  SHF.L.U32 R6, R6, 0x1f, RZ ;  /* 0x0000001f06067819 */ /* 0x000fc800000006ff */
[----:B------:R1:W2:Y:S01]  /*7120*/  SYNCS.PHASECHK.TRANS64.TRYWAIT P2, [UR6+0x16850], R6 ;  /* 0x01685006ff0075a7 */ /* 0x0002a20008040146 */
[----:B------:R-:W-:Y:S05]  /*7130*/  @!P0 BRA `(.L_x_12051) ;  /* 0x0000000000048947 */ /* 0x000fea0003800000 */
[----:B------:R-:W-:Y:S01]  /*7140*/  BPT.TRAP 0x1 ;  /* 0x000000040000795c */ /* 0x000fe20000300000 */
.L_x_12051:
[----:B--2---:R-:W-:Y:S05]  /*7150*/  @P2 BRA `(.L_x_12049) ;  /* 0x0000000000082947 */ /* 0x004fea0003800000 */
[----:B------:R-:W2:Y:S02]  /*7160*/  SYNCS.PHASECHK.TRANS64.TRYWAIT P2, [UR6+0x16850], R6 ;  /* 0x01685006ff0075a7 */ /* 0x000ea40008040146 */
[----:B--2---:R-:W-:Y:S05]  /*7170*/  @!P2 BRA `(.L_x_12052) ;  /* 0x0000006000aca947 */ /* 0x004fea0003800000 */
.L_x_12049:
        /* <DEDUP_REMOVED lines=87> */
[----:B------:R-:W-:Y:S01]  /*76f0*/  UMOV UR11, 0x40000040 ;  /* 0x40000040000b7882 */ /* 0x000fe20000000000 */
[----:B------:R-:W-:Y:S01]  /*7700*/  ISETP.GE.U32.AND P2, PT, R2, 0x180, PT ;  /* 0x000001800200780c */ /* 0x000fe20003f46070 */
[----:B------:R-:W2:Y:S01]  /*7710*/  MUFU.TANH R37, R37 ;  /* 0x0000002500257308 */ /* 0x000ea20000002400 */
[----:B---3--:R-:W-:Y:S01]  /*7720*/  FMNMX.FTZ R28, R27, R28, !PT ;  /* 0x0000001c1b1c7209 */ /* 0x008fe20007810000 */
[----:B------:R-:W-:-:S06]  /*7730*/  UMOV UR22, UR37 ;  /* 0x0000002500167c82 */ /* 0x000fcc0008000000 */
[----:B------:R-:W3:Y:S01]  /*7740*/  MUFU.TANH R39, R39 ;  /* 0x0000002700277308 */ /* 0x000ee20000002400 */
        /* <DEDUP_REMOVED lines=32> */
[----:B------:R-:W-:Y:S01]  /*7950*/  FMUL.FTZ R145, R66, UR23 ;  /* 0x0000001742917c20 */ /* 0x000fe20008410000 */
[----:B------:R-:W-:Y:S01]  /*7960*/  FMUL.FTZ R147, R70, UR23 ;  /* 0x0000001746937c20 */ /* 0x000fe20008410000 */
[----:B------:R-:W-:Y:S01]  /*7970*/  HGMMA.64x64x16.F32.BF16 R88, R140, gdesc[UR4].tnspB, R88, gsb0 ;  /* 0x40e000048c587df0 */ /* 0x000fe20008001858 */
[----:B------:R-:W-:Y:S01]  /*7980*/  UIADD3 UR6, UR10, 0x180, URZ ;  /* 0x000001800a067890 */ /* 0x000fe2000fffe03f */
[----:B-1----:R-:W-:Y:S01]  /*7990*/  FMNMX.FTZ R31, R65, R28, !PT ;  /* 0x0000001c411f7209 */ /* 0x002fe20007810000 */
[----:B------:R-:W-:Y:S01]  /*79a0*/  UMOV UR7, 0x40000040 ;  /* 0x4000004000077882 */ /* 0x000fe20000000000 */
        /* <DEDUP_REMOVED lines=20> */
[----:B------:R-:W-:Y:S01]  /*7af0*/  WARPGROUP.ARRIVE ;  /* 0x00000000000079c5 */ /* 0x000fe20000000000 */
[----:B------:R-:W-:-:S03]  /*7b00*/  FMUL.FTZ R141, R86, UR23 ;  /* 0x00000017568d7c20 */ /* 0x000fc60008410000 */
[----:B------:R-:W3:Y:S01]  /*7b10*/  MUFU.TANH R8, R8 ;  /* 0x0000000800087308 */ /* 0x000ee20000002400 */
[----:B--2---:R-:W-:Y:S01]  /*7b20*/  FMNMX.FTZ R28, R85, R28, !PT ;  /* 0x0000001c551c7209 */ /* 0x004fe20007810000 */
[----:B------:R-:W-:Y:S01]  /*7b30*/  HGMMA.64x64x16.F32.BF16 R88, R136, gdesc[UR4].tnspB, R88, gsb0 ;  /* 0x40e0000488587df0 */ /* 0x000fe20008001858 */
[----:B------:R-:W-:Y:S01]  /*7b40*/  UIADD3 UR6, UR10, 0x200, URZ ;  /* 0x000002000a067890 */ /* 0x000fe2000fffe03f */
[----:B------:R-:W-:Y:S02]  /*7b50*/  UMOV UR7, 0x40000040 ;  /* 0x4000004000077882 */ /* 0x000fe40000000000 */
[----:B------:R-:W2:Y:S02]  /*7b60*/  SHFL.BFLY PT, R31, R28, 0x2, 0x1f ;  /* 0x0c401f001c1f7f89 */ /* 0x000ea400000e0000 */
[----:B------:R-:W4:Y:S08]  /*7b70*/  MUFU.TANH R12, R12 ;  /* 0x0000000c000c7308 */ /* 0x000f300000002400 */
[----:B------:R-:W5:Y:S08]  /*7b80*/  MUFU.TANH R13, R13 ;  /* 0x0000000d000d7308 */ /* 0x000f700000002400 */
[----:B------:R-:W5:Y:S01]  /*7b90*/  MUFU.TANH R19, R19 ;  /* 0x0000001300137308 */ /* 0x000f620000002400 */
[----:B--2---:R-:W-:-:S02]  /*7ba0*/  FMNMX.FTZ R31, R28, R31, !PT ;  /* 0x0000001f1c1f7209 */ /* 0x004fc40007810000 */
[----:B------:R-:W2:Y:S05]  /*7bb0*/  LDC R28, c[0x0][0x988] ;  /* 0x00026200ff1c7b82 */ /* 0x000eaa0000000800 */
[----:B------:R-:W5:Y:S01]  /*7bc0*/  MUFU.TANH R20, R20 ;  /* 0x0000001400147308 */ /* 0x000f620000002400 */
[----:B------:R-:W1:Y:S07]  /*7bd0*/  SHFL.BFLY PT, R46, R31, 0x1, 0x1f ;  /* 0x0c201f001f2e7f89 */ /* 0x000e6e00000e0000 */
[----:B------:R-:W5:Y:S08]  /*7be0*/  MUFU.TANH R25, R25 ;  /* 0x0000001900197308 */ /* 0x000f700000002400 */
[----:B------:R-:W5:Y:S08]  /*7bf0*/  MUFU.TANH R26, R26 ;  /* 0x0000001a001a7308 */ /* 0x000f700000002400 */
[----:B------:R-:W5:Y:S01]  /*7c00*/  MUFU.TANH R33, R33 ;  /* 0x0000002100217308 */ /* 0x000f620000002400 */
[----:B-1----:R-:W-:-:S05]  /*7c10*/  FMNMX.FTZ R31, R31, R46, !PT ;  /* 0x0000002e1f1f7209 */ /* 0x002fca0007810000 */
[CC--:B--2---:R-:W-:Y:S01]  /*7c20*/  FMUL.FTZ R52, R31.reuse, R28.reuse ;  /* 0x0000001c1f347220 */ /* 0x0c4fe20000410000 */
[----:B------:R-:W-:Y:S01]  /*7c30*/  FADD.FTZ R5, -R31, R5 ;  /* 0x000000051f057221 */ /* 0x000fe20000010100 */
[----:B------:R-:W1:Y:S02]  /*7c40*/  MUFU.TANH R35, R35 ;  /* 0x0000002300237308 */ /* 0x000e640000002400 */
[--C-:B------:R-:W-:Y:S01]  /*7c50*/  FFMA.FTZ R148, R7, R28, -R52.reuse ;  /* 0x0000001c07947223 */ /* 0x100fe20000010834 */
[----:B------:R-:W-:Y:S01]  /*7c60*/  FMNMX.FTZ R7, R9, R4, !PT ;  /* 0x0000000409077209 */ /* 0x000fe20007810000 */
[-C--:B------:R-:W-:Y:S01]  /*7c70*/  FMUL.FTZ R46, R5, R28.reuse ;  /* 0x0000001c052e7220 */ /* 0x080fe20000410000 */
[-CC-:B------:R-:W-:Y:S01]  /*7c80*/  FFMA.FTZ R5, R6, R28.reuse, -R52.reuse ;  /* 0x0000001c06057223 */ /* 0x180fe20000010834 */
[-CC-:B------:R-:W-:Y:S01]  /*7c90*/  FFMA.FTZ R146, R21, R28.reuse, -R52.reuse ;  /* 0x0000001c15927223 */ /* 0x180fe20000010834 */
[----:B---3--:R-:W-:Y:S01]  /*7ca0*/  FMNMX.FTZ R7, R8, R7, !PT ;  /* 0x0000000708077209 */ /* 0x008fe20007810000 */
[----:B------:R-:W2:Y:S01]  /*7cb0*/  MUFU.TANH R41, R41 ;  /* 0x0000002900297308 */ /* 0x000ea20000002400 */
[-CC-:B------:R-:W-:Y:S01]  /*7cc0*/  FFMA.FTZ R21, R24, R28.reuse, -R52.reuse ;  /* 0x0000001c18157223 */ /* 0x180fe20000010834 */
[-CC-:B------:R-:W-:Y:S01]  /*7cd0*/  FFMA.FTZ R140, R27, R28.reuse, -R52.reuse ;  /* 0x0000001c1b8c7223 */ /* 0x180fe20000010834 */
[----:B----4-:R-:W-:Y:S01]  /*7ce0*/  FMNMX.FTZ R6, R12, R7, !PT ;  /* 0x000000070c067209 */ /* 0x010fe20007810000 */
[-CC-:B------:R-:W-:Y:S01]  /*7cf0*/  FFMA.FTZ R27, R29, R28.reuse, -R52.reuse ;  /* 0x0000001c1d1b7223 */ /* 0x180fe20000010834 */
[----:B------:R-:W-:Y:S01]  /*7d00*/  FFMA.FTZ R29, R47, R28, -R52 ;  /* 0x0000001c2f1d7223 */ /* 0x000fe20000010834 */
[----:B------:R-:W-:-:S02]  /*7d10*/  WARPGROUP.DEPBAR.LE gsb0, 0x0 ;  /* 0x00008000000079c5 */ /* 0x000fc40000010000 */
[----:B------:R-:W-:Y:S01]  /*7d20*/  WARPGROUP.ARRIVE ;  /* 0x00000000000079c5 */ /* 0x000fe20000000000 */
[----:B-----5:R-:W-:Y:S01]  /*7d30*/  FMNMX.FTZ R6, R13, R6, !PT ;  /* 0x000000060d067209 */ /* 0x020fe20007810000 */
[----:B------:R-:W3:Y:S01]  /*7d40*/  MUFU.TANH R43, R43 ;  /* 0x0000002b002b7308 */ /* 0x000ee20000002400 */
[-CC-:B------:R-:W-:Y:S01]  /*7d50*/  FFMA.FTZ R47, R65, R28.reuse, -R52.reuse ;  /* 0x0000001c412f7223 */ /* 0x180fe20000010834 */
[--C-:B------:R-:W-:Y:S01]  /*7d60*/  FFMA.FTZ R65, R73, R28, -R52.reuse ;  /* 0x0000001c49417223 */ /* 0x100fe20000010834 */
[----:B------:R-:W-:Y:S01]  /*7d70*/  FMNMX.FTZ R7, R19, R6, !PT ;  /* 0x0000000613077209 */ /* 0x000fe20007810000 */
[----:B------:R-:W-:Y:S01]  /*7d80*/  HGMMA.64x64x16.F32.BF16 R88, R132, gdesc[UR4].tnspB, R88, gsb0 ;  /* 0x40e0000484587df0 */ /* 0x000fe20008001858 */
[----:B------:R-:W-:Y:S01]  /*7d90*/  UIADD3 UR6, UR10, 0x280, URZ ;  /* 0x000002800a067890 */ /* 0x000fe2000fffe03f */
[-CC-:B------:R-:W-:Y:S01]  /*7da0*/  FFMA.FTZ R73, R81, R28.reuse, -R52.reuse ;  /* 0x0000001c51497223 */ /* 0x180fe20000010834 */
[----:B------:R-:W-:Y:S01]  /*7db0*/  UMOV UR7, 0x40000040 ;  /* 0x4000004000077882 */ /* 0x000fe20000000000 */
[----:B------:R-:W-:Y:S01]  /*7dc0*/  FMNMX.FTZ R6, R20, R7, !PT ;  /* 0x0000000714067209 */ /* 0x000fe20007810000 */
[----:B------:R-:W4:Y:S01]  /*7dd0*/  MUFU.TANH R49, R49 ;  /* 0x0000003100317308 */ /* 0x000f220000002400 */
[-CC-:B------:R-:W-:Y:S01]  /*7de0*/  FFMA.FTZ R144, R14, R28.reuse, -R52.reuse ;  /* 0x0000001c0e907223 */ /* 0x180fe20000010834 */
[--C-:B------:R-:W-:Y:S01]  /*7df0*/  FFMA.FTZ R14, R149, R28, -R52.reuse ;  /* 0x0000001c950e7223 */ /* 0x100fe20000010834 */
[----:B------:R-:W-:Y:S01]  /*7e00*/  FMNMX.FTZ R7, R25, R6, !PT ;  /* 0x0000000619077209 */ /* 0x000fe20007810000 */
[-CC-:B------:R-:W-:Y:S01]  /*7e10*/  FFMA.FTZ R150, R10, R28.reuse, -R52.reuse ;  /* 0x0000001c0a967223 */ /* 0x180fe20000010834 */
[-CC-:B------:R-:W-:Y:S01]  /*7e20*/  FFMA.FTZ R11, R11, R28.reuse, -R52.reuse ;  /* 0x0000001c0b0b7223 */ /* 0x180fe20000010834 */
[-CC-:B------:R-:W-:Y:S01]  /*7e30*/  FFMA.FTZ R15, R15, R28.reuse, -R52.reuse ;  /* 0x0000001c0f0f7223 */ /* 0x180fe20000010834 */
[----:B------:R-:W-:Y:S01]  /*7e40*/  FMNMX.FTZ R6, R26, R7, !PT ;  /* 0x000000071a067209 */ /* 0x000fe20007810000 */
[----:B------:R-:W5:Y:S01]  /*7e50*/  MUFU.TANH R51, R51 ;  /* 0x0000003300337308 */ /* 0x000f620000002400 */
[-CC-:B------:R-:W-:Y:S01]  /*7e60*/  FFMA.FTZ R142, R37, R28.reuse, -R52.reuse ;  /* 0x0000001c258e7223 */ /* 0x180fe20000010834 */
[--C-:B------:R-:W-:Y:S01]  /*7e70*/  FFMA.FTZ R37, R39, R28, -R52.reuse ;  /* 0x0000001c27257223 */ /* 0x100fe20000010834 */
[----:B------:R-:W-:Y:S01]  /*7e80*/  FMNMX.FTZ R6, R33, R6, !PT ;  /* 0x0000000621067209 */ /* 0x000fe20007810000 */
[-CC-:B------:R-:W-:Y:S01]  /*7e90*/  FFMA.FTZ R10, R38, R28.reuse, -R52.reuse ;  /* 0x0000001c260a7223 */ /* 0x180fe20000010834 */
[-CC-:B------:R-:W-:Y:S01]  /*7ea0*/  FFMA.FTZ R136, R45, R28.reuse, -R52.reuse ;  /* 0x0000001c2d887223 */ /* 0x180fe20000010834 */
[--C-:B------:R-:W-:Y:S01]  /*7eb0*/  FFMA.FTZ R39, R53, R28, -R52.reuse ;  /* 0x0000001c35277223 */ /* 0x100fe20000010834 */
[----:B-1----:R-:W-:Y:S01]  /*7ec0*/  FMNMX.FTZ R6, R35, R6, !PT ;  /* 0x0000000623067209 */ /* 0x002fe20007810000 */
[----:B------:R-:W1:Y:S01]  /*7ed0*/  MUFU.TANH R155, R155 ;  /* 0x0000009b009b7308 */ /* 0x000e620000002400 */
[-CC-:B------:R-:W-:Y:S01]  /*7ee0*/  FFMA.FTZ R53, R30, R28.reuse, -R52.reuse ;  /* 0x0000001c1e357223 */ /* 0x180fe20000010834 */
[--C-:B------:R-:W-:Y:S01]  /*7ef0*/  FFMA.FTZ R30, R40, R28, -R52.reuse ;  /* 0x0000001c281e7223 */ /* 0x100fe20000010834 */
[----:B--2---:R-:W-:Y:S01]  /*7f00*/  FMNMX.FTZ R6, R41, R6, !PT ;  /* 0x0000000629067209 */ /* 0x004fe20007810000 */
[-CC-:B------:R-:W-:Y:S01]  /*7f10*/  FFMA.FTZ R138, R153, R28.reuse, -R52.reuse ;  /* 0x0000001c998a7223 */ /* 0x180fe20000010834 */
[-CC-:B------:R-:W-:Y:S01]  /*7f20*/  FFMA.FTZ R42, R42, R28.reuse, -R52.reuse ;  /* 0x0000001c2a2a7223 */ /* 0x180fe20000010834 */
[--C-:B------:R-:W-:Y:S01]  /*7f30*/  FFMA.FTZ R45, R61, R28, -R52.reuse ;  /* 0x0000001c3d2d7223 */ /* 0x100fe20000010834 */
[----:B---3--:R-:W-:Y:S01]  /*7f40*/  FMNMX.FTZ R6, R43, R6, !PT ;  /* 0x000000062b067209 */ /* 0x008fe20007810000 */
[----:B------:R-:W2:Y:S01]  /*7f50*/  MUFU.TANH R55, R55 ;  /* 0x0000003700377308 */ /* 0x000ea20000002400 */
[-CC-:B------:R-:W-:Y:S01]  /*7f60*/  FFMA.FTZ R61, R69, R28.reuse, -R52.reuse ;  /* 0x0000001c453d7223 */ /* 0x180fe20000010834 */
[--C-:B------:R-:W-:Y:S01]  /*7f70*/  FFMA.FTZ R69, R77, R28, -R52.reuse ;  /* 0x0000001c4d457223 */ /* 0x100fe20000010834 */
[----:B----4-:R-:W-:Y:S01]  /*7f80*/  FMNMX.FTZ R6, R49, R6, !PT ;  /* 0x0000000631067209 */ /* 0x010fe20007810000 */
[----:B------:R-:W-:-:S03]  /*7f90*/  FFMA.FTZ R77, R85, R28, -R52 ;  /* 0x0000001c554d7223 */ /* 0x000fc60000010834 */
[----:B-----5:R-:W-:Y:S01]  /*7fa0*/  FMNMX.FTZ R6, R51, R6, !PT ;  /* 0x0000000633067209 */ /* 0x020fe20007810000 */
[----:B------:R-:W3:Y:S03]  /*7fb0*/  MUFU.TANH R57, R57 ;  /* 0x0000003900397308 */ /* 0x000ee60000002400 */
[----:B-1----:R-:W-:-:S05]  /*7fc0*/  FMNMX.FTZ R6, R155, R6, !PT ;  /* 0x000000069b067209 */ /* 0x002fca0007810000 */
        /* <DEDUP_REMOVED lines=9> */
[----:B------:R-:W-:Y:S02]  /*8060*/  WARPGROUP.DEPBAR.LE gsb0, 0x0 ;  /* 0x00008000000079c5 */ /* 0x000fe40000010000 */
[----:B------:R-:W-:Y:S01]  /*8070*/  WARPGROUP.ARRIVE ;  /* 0x00000000000079c5 */ /* 0x000fe20000000000 */
[----:B---3--:R-:W-:Y:S01]  /*8080*/  FMNMX.FTZ R6, R63, R6, !PT ;  /* 0x000000063f067209 */ /* 0x008fe20007810000 */
[-CC-:B------:R-:W-:Y:S01]  /*8090*/  FFMA.FTZ R134, R32, R28.reuse, -R52.reuse ;  /* 0x0000001c20867223 */ /* 0x180fe20000010834 */
[----:B------:R-:W-:Y:S02]  /*80a0*/  FFMA.FTZ R132, R157, R28, -R52 ;  /* 0x0000001c9d847223 */ /* 0x000fe40000010834 */
[----:B------:R-:W3:Y:S01]  /*80b0*/  MUFU.TANH R147, R147 ;  /* 0x0000009300937308 */ /* 0x000ee20000002400 */
[----:B------:R-:W-:Y:S01]  /*80c0*/  HGMMA.64x64x16.F32.BF16 R88, R128, gdesc[UR4].tnspB, R88, gsb0 ;  /* 0x40e0000480587df0 */ /* 0x000fe20008001858 */
[----:B------:R-:W-:Y:S01]  /*80d0*/  UIADD3 UR6, UR10, 0x300, URZ ;  /* 0x000003000a067890 */ /* 0x000fe2000fffe03f */
[----:B-1----:R-:W-:Y:S01]  /*80e0*/  FMNMX.FTZ R6, R145, R6, !PT ;  /* 0x0000000691067209 */ /* 0x002fe20007810000 */
[----:B------:R-:W-:Y:S01]  /*80f0*/  UMOV UR7, 0x40000040 ;  /* 0x4000004000077882 */ /* 0x000fe20000000000 */
[----:B------:R-:W-:-:S03]  /*8100*/  UIADD3 UR10, UR10, 0x380, URZ ;  /* 0x000003800a0a7890 */ /* 0x000fc6000fffe03f */
        /* <DEDUP_REMOVED lines=19> */
[----:B------:R-:W-:Y:S01]  /*8240*/  WARPGROUP.ARRIVE ;  /* 0x00000000000079c5 */ /* 0x000fe20000000000 */
[----:B--2---:R-:W-:-:S03]  /*8250*/  FMNMX.FTZ R6, R141, R6, !PT ;  /* 0x000000068d067209 */ /* 0x004fc60007810000 */
[----:B------:R-:W-:Y:S02]  /*8260*/  MUFU.EX2 R46, R46 ;  /* 0x0000002e002e7308 */ /* 0x000fe40000000800 */
[----:B------:R-:W-:Y:S01]  /*8270*/  HGMMA.64x64x16.F32.BF16 R88, R124, gdesc[UR4].tnspB, R88, gsb0 ;  /* 0x40e000047c587df0 */ /* 0x000fe20008001858 */
[----:B------:R-:W-:Y:S01]  /*8280*/  UIADD3 UR6, UR29, -0x1, URZ ;  /* 0xffffffff1d067890 */ /* 0x000fe2000fffe03f */
[----:B---3--:R-:W-:Y:S01]  /*8290*/  FMNMX.FTZ R7, R87, R6, !PT ;  /* 0x0000000657077209 */ /* 0x008fe20007810000 */
[----:B------:R-:W-:-:S03]  /*82a0*/  FFMA.FTZ R6, R36, R28, -R52 ;  /* 0x0000001c24067223 */ /* 0x000fc60000010834 */
[----:B------:R-:W1:Y:S01]  /*82b0*/  MUFU.EX2 R5, R5 ;  /* 0x0000000500057308 */ /* 0x000e620000000800 */
[----:B------:R-:W2:Y:S07]  /*82c0*/  SHFL.BFLY PT, R24, R7, 0x2, 0x1f ;  /* 0x0c401f0007187f89 */ /* 0x000eae00000e0000 */
        /* <DEDUP_REMOVED lines=9> */
[----:B------:R-:W2:Y:S01]  /*8360*/  SHFL.BFLY PT, R7, R32, 0x1, 0x1f ;  /* 0x0c201f0020077f89 */ /* 0x000ea200000e0000 */
[----:B----4-:R-:W-:-:S06]  /*8370*/  FADD.FTZ R54, R150, R3 ;  /* 0x0000000396367221 */ /* 0x010fcc0000010000 */
[----:B------:R-:W-:Y:S01]  /*8380*/  MUFU.EX2 R15, R15 ;  /* 0x0000000f000f7308 */ /* 0x000fe20000000800 */
[----:B-1----:R-:W-:-:S07]  /*8390*/  F2FP.BF16.F32.PACK_AB R150, R11, R150 ;  /* 0x000000960b96723e */ /* 0x002fce00000010ff */
[----:B------:R-:W-:Y:S08]  /*83a0*/  MUFU.EX2 R146, R146 ;  /* 0x0000009200927308 */ /* 0x000ff00000000800 */
[----:B------:R-:W-:Y:S01]  /*83b0*/  MUFU.EX2 R21, R21 ;  /* 0x0000001500157308 */ /* 0x000fe20000000800 */
[----:B--2---:R-:W-:-:S05]  /*83c0*/  FMNMX.FTZ R7, R32, R7, !PT ;  /* 0x0000000720077209 */ /* 0x004fca0007810000 */
[CC--:B------:R-:W-:Y:S01]  /*83d0*/  FMUL.FTZ R36, R7.reuse, R28.reuse ;  /* 0x0000001c07247220 */ /* 0x0c0fe20000410000 */
[----:B------:R-:W-:Y:S01]  /*83e0*/  FADD.FTZ R81, -R7, R4 ;  /* 0x0000000407517221 */ /* 0x000fe20000010100 */
[----:B------:R-:W-:Y:S02]  /*83f0*/  MUFU.EX2 R140, R140 ;  /* 0x0000008c008c7308 */ /* 0x000fe40000000800 */
[-CC-:B------:R-:W-:Y:S01]  /*8400*/  FFMA.FTZ R4, R9, R28.reuse, -R36.reuse ;  /* 0x0000001c09047223 */ /* 0x180fe20000010824 */
[-CC-:B------:R-:W-:Y:S01]  /*8410*/  FFMA.FTZ R9, R19, R28.reuse, -R36.reuse ;  /* 0x0000001c13097223 */ /* 0x180fe20000010824 */
[-CC-:B------:R-:W-:Y:S01]  /*8420*/  FFMA.FTZ R19, R33, R28.reuse, -R36.reuse ;  /* 0x0000001c21137223 */ /* 0x180fe20000010824 */
[----:B------:R-:W-:Y:S02]  /*8430*/  IMAD.U32 R33, RZ, RZ, UR36 ;  /* 0x00000024ff217e24 */ /* 0x000fe4000f8e00ff */
[-C--:B------:R-:W-:Y:S01]  /*8440*/  FMUL.FTZ R81, R81, R28.reuse ;  /* 0x0000001c51517220 */ /* 0x080fe20000410000 */
[-CC-:B------:R-:W-:Y:S01]  /*8450*/  FFMA.FTZ R149, R8, R28.reuse, -R36.reuse ;  /* 0x0000001c08957223 */ /* 0x180fe20000010824 */
[-CC-:B------:R-:W-:Y:S01]  /*8460*/  FFMA.FTZ R8, R13, R28.reuse, -R36.reuse ;  /* 0x0000001c0d087223 */ /* 0x180fe20000010824 */
[----:B------:R-:W-:Y:S01]  /*8470*/  FFMA.FTZ R13, R25, R28, -R36 ;  /* 0x0000001c190d7223 */ /* 0x000fe20000010824 */
[----:B------:R-:W-:-:S02]  /*8480*/  WARPGROUP.DEPBAR.LE gsb0, 0x0 ;  /* 0x00008000000079c5 */ /* 0x000fc40000010000 */
[----:B------:R-:W-:Y:S01]  /*8490*/  WARPGROUP.ARRIVE ;  /* 0x00000000000079c5 */ /* 0x000fe20000000000 */
[----:B------:R-:W-:Y:S01]  /*84a0*/  @!P1 LEA R33, R33, UR40, 0x3 ;  /* 0x0000002821219c11 */ /* 0x000fe2000f8e18ff */
[----:B------:R-:W-:Y:S01]  /*84b0*/  MUFU.EX2 R81, R81 ;  /* 0x0000005100517308 */ /* 0x000fe20000000800 */
[----:B------:R-:W-:Y:S02]  /*84c0*/  VIADD R25, R16, 0x9 ;  /* 0x0000000910197836 */ /* 0x000fe40000000000 */
[-CC-:B------:R-:W-:Y:S01]  /*84d0*/  FFMA.FTZ R151, R12, R28.reuse, -R36.reuse ;  /* 0x0000001c0c977223 */ /* 0x180fe20000010824 */
[-CC-:B------:R-:W-:Y:S01]  /*84e0*/  FFMA.FTZ R12, R20, R28.reuse, -R36.reuse ;  /* 0x0000001c140c7223 */ /* 0x180fe20000010824 */
[----:B------:R-:W-:Y:S01]  /*84f0*/  HGMMA.64x64x16.F32.BF16 R88, R120, gdesc[UR8].tnspB, R88, gsb0 ;  /* 0x40e0000878587df0 */ /* 0x000fe20008001858 */
[----:B------:R-:W-:Y:S01]  /*8500*/  @!P1 VIADD R33, R33, 0x16840 ;  /* 0x0001684021219836 */ /* 0x000fe20000000000 */
[----:B------:R-:W-:Y:S01]  /*8510*/  SEL R25, R25, 0x9, !P2 ;  /* 0x0000000919197807 */ /* 0x000fe20005000000 */
[-CC-:B------:R-:W-:Y:S01]  /*8520*/  FFMA.FTZ R135, R34, R28.reuse, -R36.reuse ;  /* 0x0000001c22877223 */ /* 0x180fe20000010824 */
[----:B------:R-:W1:Y:S01]  /*8530*/  MUFU.EX2 R4, R4 ;  /* 0x0000000400047308 */ /* 0x000e620000000800 */
[-CC-:B------:R-:W-:Y:S01]  /*8540*/  FFMA.FTZ R20, R26, R28.reuse, -R36.reuse ;  /* 0x0000001c1a147223 */ /* 0x180fe20000010824 */
[----:B------:R-:W-:Y:S01]  /*8550*/  @!P1 PRMT R33, RZ, 0x654, R33 ;  /* 0x00000654ff219816 */ /* 0x000fe20000000021 */
        /* <DEDUP_REMOVED lines=15> */
[-CC-:B------:R-:W-:Y:S01]  /*8650*/  FFMA.FTZ R75, R75, R28.reuse, -R36.reuse ;  /* 0x0000001c4b4b7223 */ /* 0x180fe20000010824 */
[-CC-:B------:R-:W-:Y:S01]  /*8660*/  FFMA.FTZ R48, R48, R28.reuse, -R36.reuse ;  /* 0x0000001c30307223 */ /* 0x180fe20000010824 */
[-CC-:B------:R-:W-:Y:S01]  /*8670*/  FFMA.FTZ R79, R79, R28.reuse, -R36.reuse ;  /* 0x0000001c4f4f7223 */ /* 0x180fe20000010824 */
[-CC-:B------:R-:W-:Y:S01]  /*8680*/  FFMA.FTZ R50, R50, R28.reuse, -R36.reuse ;  /* 0x0000001c32327223 */ /* 0x180fe20000010824 */
[-C--:B------:R-:W-:Y:S01]  /*8690*/  FFMA.FTZ R83, R83, R28.reuse, -R36 ;  /* 0x0000001c53537223 */ /* 0x080fe20000010824 */
[----:B------:R-:W-:Y:S01]  /*86a0*/  ISETP.LT.AND P2, PT, RZ, UR29, PT ;  /* 0x0000001dff007c0c */ /* 0x000fe2000bf41270 */
[----:B------:R-:W1:Y:S01]  /*86b0*/  MUFU.EX2 R8, R8 ;  /* 0x0000000800087308 */ /* 0x000e620000000800 */
[----:B--2---:R-:W-:Y:S01]  /*86c0*/  FADD.FTZ R34, R149, R0 ;  /* 0x0000000095227221 */ /* 0x004fe20000010000 */
[----:B------:R-:W-:Y:S01]  /*86d0*/  FFMA.FTZ R0, R63, R28, -R36 ;  /* 0x0000001c3f007223 */ /* 0x000fe20000010824 */
[----:B------:R-:W-:Y:S01]  /*86e0*/  F2FP.BF16.F32.PACK_AB R149, R149, R4 ;  /* 0x000000049595723e */ /* 0x000fe200000010ff */
[----:B------:R-:W-:-:S04]  /*86f0*/  UMOV UR29, UR6 ;  /* 0x00000006001d7c82 */ /* 0x000fc80008000000 */
[----:B------:R-:W2:Y:S01]  /*8700*/  MUFU.EX2 R9, R9 ;  /* 0x0000000900097308 */ /* 0x000ea20000000800 */
[----:B---3--:R-:W-:-:S07]  /*8710*/  FADD.FTZ R3, R151, R34 ;  /* 0x0000002297037221 */ /* 0x008fce0000010000 */
[----:B------:R-:W3:Y:S01]  /*8720*/  MUFU.EX2 R12, R12 ;  /* 0x0000000c000c7308 */ /* 0x000ee20000000800 */
[C---:B-1----:R-:W-:Y:S01]  /*8730*/  FADD.FTZ R34, R8.reuse, R3 ;  /* 0x0000000308227221 */ /* 0x042fe20000010000 */
[----:B------:R-:W-:-:S06]  /*8740*/  F2FP.BF16.F32.PACK_AB R151, R8, R151 ;  /* 0x000000970897723e */ /* 0x000fcc00000010ff */
[----:B------:R-:W-:Y:S01]  /*8750*/  MUFU.EX2 R13, R13 ;  /* 0x0000000d000d7308 */ /* 0x000fe20000000800 */
[----:B--2---:R-:W-:Y:S01]  /*8760*/  FADD.FTZ R3, R9, R34 ;  /* 0x0000002209037221 */ /* 0x004fe20000010000 */
[----:B------:R-:W-:-:S06]  /*8770*/  FFMA.FTZ R34, R67, R28, -R36 ;  /* 0x0000001c43227223 */ /* 0x000fcc0000010824 */
[----:B------:R-:W1:Y:S01]  /*8780*/  MUFU.EX2 R20, R20 ;  /* 0x0000001400147308 */ /* 0x000e620000000800 */
[----:B---3--:R-:W-:-:S07]  /*8790*/  F2FP.BF16.F32.PACK_AB R145, R12, R9 ;  /* 0x000000090c91723e */ /* 0x008fce00000010ff */
[----:B------:R-:W2:Y:S08]  /*87a0*/  MUFU.EX2 R19, R19 ;  /* 0x0000001300137308 */ /* 0x000eb00000000800 */
[----:B------:R-:W3:Y:S01]  /*87b0*/  MUFU.EX2 R27, R27 ;  /* 0x0000001b001b7308 */ /* 0x000ee20000000800 */
[----:B-1----:R-:W-:Y:S01]  /*87c0*/  F2FP.BF16.F32.PACK_AB R147, R20, R13 ;  /* 0x0000000d1493723e */ /* 0x002fe200000010ff */
[----:B------:R-:W-:-:S02]  /*87d0*/  WARPGROUP.DEPBAR.LE gsb0, 0x0 ;  /* 0x00008000000079c5 */ /* 0x000fc40000010000 */
[----:B------:R1:W-:Y:S06]  /*87e0*/  BAR.ARV R25, 0x100 ;  /* 0x000400190000751d */ /* 0x0003ec0000002000 */
[----:B------:R4:W-:Y:S01]  /*87f0*/  @!P1 SYNCS.ARRIVE.TRANS64.RED.A1T0 RZ, [R33+URZ], RZ ;  /* 0x000000ff21ff99a7 */ /* 0x0009e2000810043f */
[----:B------:R-:W5:Y:S01]  /*8800*/  MUFU.EX2 R26, R26 ;  /* 0x0000001a001a7308 */ /* 0x000f620000000800 */
[-C--:B------:R-:W-:Y:S01]  /*8810*/  FMUL.FTZ R88, R88, R46.reuse ;  /* 0x0000002e58587220 */ /* 0x080fe20000410000 */
[-C--:B------:R-:W-:Y:S01]  /*8820*/  FMUL.FTZ R89, R89, R46.reuse ;  /* 0x0000002e59597220 */ /* 0x080fe20000410000 */
[-C--:B------:R-:W-:Y:S01]  /*8830*/  FMUL.FTZ R92, R92, R46.reuse ;  /* 0x0000002e5c5c7220 */ /* 0x080fe20000410000 */
[-C--:B------:R-:W-:Y:S01]  /*8840*/  FMUL.FTZ R93, R93, R46.reuse ;  /* 0x0000002e5d5d7220 */ /* 0x080fe20000410000 */
[-C--:B------:R-:W-:Y:S01]  /*8850*/  FMUL.FTZ R96, R96, R46.reuse ;  /* 0x0000002e60607220 */ /* 0x080fe20000410000 */
[-C--:B------:R-:W-:Y:S01]  /*8860*/  FMUL.FTZ R97, R97, R46.reuse ;  /* 0x0000002e61617220 */ /* 0x080fe20000410000 */
[----:B----4-:R-:W-:Y:S01]  /*8870*/  IMAD.U32 R33, RZ, RZ, UR21 ;  /* 0x00000015ff217e24 */ /* 0x010fe2000f8e00ff */
[----:B------:R-:W4:Y:S01]  /*8880*/  MUFU.EX2 R142, R142 ;  /* 0x0000008e008e7308 */ /* 0x000f220000000800 */
[----:B------:R-:W-:Y:S01]  /*8890*/  UMOV UR21, UR36 ;  /* 0x0000002400157c82 */ /* 0x000fe20008000000 */
[-C--:B------:R-:W-:Y:S01]  /*88a0*/  FMUL.FTZ R100, R100, R46.reuse ;  /* 0x0000002e64647220 */ /* 0x080fe20000410000 */
[-C--:B------:R-:W-:Y:S01]  /*88b0*/  FMUL.FTZ R101, R101, R46.reuse ;  /* 0x0000002e65657220 */ /* 0x080fe20000410000 */
[----:B------:R-:W-:Y:S01]  /*88c0*/  @!P1 LEA R33, R33, UR40, 0x3 ;  /* 0x0000002821219c11 */ /* 0x000fe2000f8e18ff */
[-C--:B------:R-:W-:Y:S01]  /*88d0*/  FMUL.FTZ R104, R104, R46.reuse ;  /* 0x0000002e68687220 */ /* 0x080fe20000410000 */
[-C--:B------:R-:W-:Y:S01]  /*88e0*/  FMUL.FTZ R105, R105, R46.reuse ;  /* 0x0000002e69697220 */ /* 0x080fe20000410000 */
[----:B------:R-:W-:Y:S01]  /*88f0*/  FMUL.FTZ R108, R108, R46 ;  /* 0x0000002e6c6c7220 */ /* 0x000fe20000410000 */
[----:B------:R-:W4:Y:S01]  /*8900*/  MUFU.EX2 R143, R143 ;  /* 0x0000008f008f7308 */ /* 0x000f220000000800 */
[----:B-1----:R-:W-:-:S02]  /*8910*/  @!P1 VIADD R25, R33, 0x16860 ;  /* 0x0001686021199836 */ /* 0x002fc40000000000 */
[-C--:B------:R-:W-:Y:S01]  /*8920*/  FMUL.FTZ R109, R109, R46.reuse ;  /* 0x0000002e6d6d7220 */ /* 0x080fe20000410000 */
[-C--:B------:R-:W-:Y:S01]  /*8930*/  FMUL.FTZ R112, R112, R46.reuse ;  /* 0x0000002e70707220 */ /* 0x080fe20000410000 */
[-C--:B------:R-:W-:Y:S01]  /*8940*/  FMUL.FTZ R113, R113, R46.reuse ;  /* 0x0000002e71717220 */ /* 0x080fe20000410000 */
[-C--:B------:R-:W-:Y:S01]  /*8950*/  FMUL.FTZ R116, R116, R46.reuse ;  /* 0x0000002e74747220 */ /* 0x080fe20000410000 */
[----:B------:R-:W-:Y:S01]  /*8960*/  @!P1 PRMT R33, RZ, 0x654, R25 ;  /* 0x00000654ff219816 */ /* 0x000fe20000000019 */
[----:B------:R-:W-:Y:S01]  /*8970*/  FADD.FTZ R25, R11, R54 ;  /* 0x000000360b197221 */ /* 0x000fe20000010000 */
[----:B------:R-:W1:Y:S01]  /*8980*/  MUFU.EX2 R37, R37 ;  /* 0x0000002500257308 */ /* 0x000e620000000800 */
[----:B------:R-:W-:Y:S01]  /*8990*/  FMUL.FTZ R117, R117, R46 ;  /* 0x0000002e75757220 */ /* 0x000fe20000410000 */
[----:B------:R1:W-:Y:S01]  /*89a0*/  @!P1 SYNCS.ARRIVE.TRANS64.RED.A1T0 RZ, [R33+URZ], RZ ;  /* 0x000000ff21ff99a7 */ /* 0x0003e2000810043f */
[----:B------:R-:W-:Y:S01]  /*89b0*/  FADD.FTZ R54, R144, R25 ;  /* 0x0000001990367221 */ /* 0x000fe20000010000 */
[----:B------:R-:W-:Y:S01]  /*89c0*/  F2FP.BF16.F32.PACK_AB R144, R15, R144 ;  /* 0x000000900f90723e */ /* 0x000fe200000010ff */
[-C--:B------:R-:W-:Y:S01]  /*89d0*/  FMUL.FTZ R90, R90, R81.reuse ;  /* 0x000000515a5a7220 */ /* 0x080fe20000410000 */
[-C--:B------:R-:W-:Y:S01]  /*89e0*/  FMUL.FTZ R91, R91, R81.reuse ;  /* 0x000000515b5b7220 */ /* 0x080fe20000410000 */
[----:B------:R-:W-:Y:S01]  /*89f0*/  FADD.FTZ R25, R15, R54 ;  /* 0x000000360f197221 */ /* 0x000fe20000010000 */
[----:B------:R-:W-:Y:S01]  /*8a00*/  FADD.FTZ R54, R12, R3 ;  /* 0x000000030c367221 */ /* 0x000fe20000010000 */
[----:B------:R-:W1:Y:S01]  /*8a10*/  MUFU.EX2 R38, R38 ;  /* 0x0000002600267308 */ /* 0x000e620000000800 */
[-C--:B------:R-:W-:Y:S01]  /*8a20*/  FMUL.FTZ R94, R94, R81.reuse ;  /* 0x000000515e5e7220 */ /* 0x080fe20000410000 */
[----:B------:R-:W-:Y:S01]  /*8a30*/  FADD.FTZ R56, R146, R25 ;  /* 0x0000001992387221 */ /* 0x000fe20000010000 */
[----:B------:R-:W-:Y:S01]  /*8a40*/  FADD.FTZ R3, R13, R54 ;  /* 0x000000360d037221 */ /* 0x000fe20000010000 */
[----:B------:R-:W-:Y:S01]  /*8a50*/  F2FP.BF16.F32.PACK_AB R146, R21, R146 ;  /* 0x000000921592723e */ /* 0x000fe200000010ff */
[-C--:B------:R-:W-:Y:S01]  /*8a60*/  FMUL.FTZ R95, R95, R81.reuse ;  /* 0x000000515f5f7220 */ /* 0x080fe20000410000 */
[----:B------:R-:W-:Y:S01]  /*8a70*/  FADD.FTZ R25, R21, R56 ;  /* 0x0000003815197221 */ /* 0x000fe20000010000 */
[----:B------:R-:W-:Y:S01]  /*8a80*/  FADD.FTZ R44, R20, R3 ;  /* 0x00000003142c7221 */ /* 0x000fe20000010000 */
[----:B------:R-:W1:Y:S01]  /*8a90*/  MUFU.EX2 R136, R136 ;  /* 0x0000008800887308 */ /* 0x000e620000000800 */
[-C--:B------:R-:W-:Y:S01]  /*8aa0*/  FMUL.FTZ R98, R98, R81.reuse ;  /* 0x0000005162627220 */ /* 0x080fe20000410000 */
[----:B------:R-:W-:Y:S01]  /*8ab0*/  FADD.FTZ R54, R140, R25 ;  /* 0x000000198c367221 */ /* 0x000fe20000010000 */
[----:B--2---:R-:W-:Y:S01]  /*8ac0*/  FADD.FTZ R3, R19, R44 ;  /* 0x0000002c13037221 */ /* 0x004fe20000010000 */
[----:B---3--:R-:W-:Y:S01]  /*8ad0*/  F2FP.BF16.F32.PACK_AB R140, R27, R140 ;  /* 0x0000008c1b8c723e */ /* 0x008fe200000010ff */
[----:B------:R-:W-:Y:S01]  /*8ae0*/  FMUL.FTZ R99, R99, R81 ;  /* 0x0000005163637220 */ /* 0x000fe20000410000 */
[----:B------:R-:W-:Y:S01]  /*8af0*/  FADD.FTZ R25, R27, R54 ;  /* 0x000000361b197221 */ /* 0x000fe20000010000 */
[----:B-----5:R-:W-:Y:S01]  /*8b00*/  FADD.FTZ R44, R26, R3 ;  /* 0x000000031a2c7221 */ /* 0x020fe20000010000 */
[----:B------:R-:W2:Y:S01]  /*8b10*/  MUFU.EX2 R137, R137 ;  /* 0x0000008900897308 */ /* 0x000ea20000000800 */
[----:B------:R-:W-:Y:S01]  /*8b20*/  FFMA.FTZ R3, R141, R28, -R36 ;  /* 0x0000001c8d037223 */ /* 0x000fe20000010824 */
[----:B----4-:R-:W-:Y:S01]  /*8b30*/  FADD.FTZ R54, R142, R25 ;  /* 0x000000198e367221 */ /* 0x010fe20000010000 */
[----:B------:R-:W-:Y:S01]  /*8b40*/  FADD.FTZ R25, R143, R44 ;  /* 0x0000002c8f197221 */ /* 0x000fe20000010000 */
[----:B------:R-:W-:Y:S01]  /*8b50*/  F2FP.BF16.F32.PACK_AB R141, R26, R19 ;  /* 0x000000131a8d723e */ /* 0x000fe200000010ff */
[----:B------:R-:W-:Y:S01]  /*8b60*/  FMUL.FTZ R102, R102, R81 ;  /* 0x0000005166667220 */ /* 0x000fe20000410000 */
[C---:B-1----:R-:W-:Y:S01]  /*8b70*/  FADD.FTZ R33, R37.reuse, R54 ;  /* 0x0000003625217221 */ /* 0x042fe20000010000 */
[----:B------:R-:W-:Y:S01]  /*8b80*/  FADD.FTZ R54, R38, R25 ;  /* 0x0000001926367221 */ /* 0x000fe20000010000 */
[----:B------:R-:W1:Y:S01]  /*8b90*/  MUFU.EX2 R29, R29 ;  /* 0x0000001d001d7308 */ /* 0x000e620000000800 */
[----:B------:R-:W-:Y:S01]  /*8ba0*/  F2FP.BF16.F32.PACK_AB R142, R37, R142 ;  /* 0x0000008e258e723e */ /* 0x000fe200000010ff */
[----:B------:R-:W-:Y:S01]  /*8bb0*/  FADD.FTZ R56, R136, R33 ;  /* 0x0000002188387221 */ /* 0x000fe20000010000 */
[----:B------:R-:W-:Y:S01]  /*8bc0*/  F2FP.BF16.F32.PACK_AB R143, R38, R143 ;  /* 0x0000008f268f723e */ /* 0x000fe200000010ff */
        /* <DEDUP_REMOVED lines=10> */
[----:B------:R-:W-:-:S02]  /*8c70*/  FMUL.FTZ R119, R119, R81 ;  /* 0x0000005177777220 */ /* 0x000fc40000410000 */
[----:B------:R2:W-:Y:S01]  /*8c80*/  MUFU.EX2 R32, R42 ;  /* 0x0000002a00207308 */ /* 0x0005e20000000800 */
[C---:B-1----:R-:W-:Y:S01]  /*8c90*/  FADD.FTZ R11, R29.reuse, R56 ;  /* 0x000000381d0b7221 */ /* 0x042fe20000010000 */
[----:B------:R-:W-:-:S06]  /*8ca0*/  F2FP.BF16.F32.PACK_AB R136, R29, R136 ;  /* 0x000000881d88723e */ /* 0x000fcc00000010ff */
[----:B------:R-:W1:Y:S01]  /*8cb0*/  MUFU.EX2 R138, R138 ;  /* 0x0000008a008a7308 */ /* 0x000e620000000800 */
[-CC-:B--2---:R-:W-:Y:S01]  /*8cc0*/  FFMA.FTZ R42, R55, R28.reuse, -R36.reuse ;  /* 0x0000001c372a7223 */ /* 0x184fe20000010824 */
[C---:B---3--:R-:W-:Y:S01]  /*8cd0*/  FADD.FTZ R54, R40.reuse, R5 ;  /* 0x0000000528367221 */ /* 0x048fe20000010000 */
[----:B------:R-:W-:Y:S01]  /*8ce0*/  FFMA.FTZ R36, R87, R28, -R36 ;  /* 0x0000001c57247223 */ /* 0x000fe20000010824 */
[----:B------:R-:W-:-:S04]  /*8cf0*/  F2FP.BF16.F32.PACK_AB R137, R40, R137 ;  /* 0x000000892889723e */ /* 0x000fc800000010ff */
[----:B------:R-:W2:Y:S08]  /*8d00*/  MUFU.EX2 R139, R139 ;  /* 0x0000008b008b7308 */ /* 0x000eb00000000800 */
        /* <DEDUP_REMOVED lines=71> */
[----:B--2---:R-:W-:Y:S01]  /*9180*/  FADD.FTZ R0, R30, R5 ;  /* 0x000000051e007221 */ /* 0x004fe20000010000 */
[----:B------:R-:W-:-:S06]  /*9190*/  IMAD.MOV.U32 R5, RZ, RZ, R31 ;  /* 0x000000ffff057224 */ /* 0x000fcc00078e001f */
[----:B------:R-:W2:Y:S01]  /*91a0*/  MUFU.EX2 R83, R83 ;  /* 0x0000005300537308 */ /* 0x000ea20000000800 */
[----:B---3--:R-:W-:-:S07]  /*91b0*/  FADD.FTZ R4, R121, R4 ;  /* 0x0000000479047221 */ /* 0x008fce0000010000 */
[----:B------:R3:W4:Y:S01]  /*91c0*/  MUFU.EX2 R123, R3 ;  /* 0x00000003007b7308 */ /* 0x0007220000000800 */
[----:B-1----:R-:W-:-:S07]  /*91d0*/  F2FP.BF16.F32.PACK_AB R120, R73, R30 ;  /* 0x0000001e4978723e */ /* 0x002fce00000010ff */
[----:B------:R-:W1:Y:S01]  /*91e0*/  MUFU.EX2 R77, R77 ;  /* 0x0000004d004d7308 */ /* 0x000e620000000800 */
[----:B---3--:R-:W-:Y:S01]  /*91f0*/  FADD.FTZ R3, R73, R0 ;  /* 0x0000000049037221 */ /* 0x008fe20000010000 */
[C---:B--2---:R-:W-:Y:S01]  /*9200*/  FADD.FTZ R4, R83.reuse, R4 ;  /* 0x0000000453047221 */ /* 0x044fe20000010000 */
[----:B------:R-:W-:Y:S02]  /*9210*/  F2FP.BF16.F32.PACK_AB R121, R83, R121 ;  /* 0x000000795379723e */ /* 0x000fe400000010ff */
[----:B------:R-:W-:-:S03]  /*9220*/  FADD.FTZ R0, R32, R3 ;  /* 0x0000000320007221 */ /* 0x000fc60000010000 */
[----:B------:R-:W2:Y:S01]  /*9230*/  MUFU.EX2 R36, R36 ;  /* 0x0000002400247308 */ /* 0x000ea20000000800 */
[----:B----4-:R-:W-:Y:S01]  /*9240*/  FADD.FTZ R4, R123, R4 ;  /* 0x000000047b047221 */ /* 0x010fe20000010000 */
[C---:B-1----:R-:W-:Y:S01]  /*9250*/  FADD.FTZ R3, R77.reuse, R0 ;  /* 0x000000004d037221 */ /* 0x042fe20000010000 */
[----:B------:R-:W-:Y:S02]  /*9260*/  F2FP.BF16.F32.PACK_AB R122, R77, R32 ;  /* 0x000000204d7a723e */ /* 0x000fe400000010ff */
[C---:B--2---:R-:W-:Y:S01]  /*9270*/  FADD.FTZ R0, R36.reuse, R4 ;  /* 0x0000000424007221 */ /* 0x044fe20000010000 */
[----:B------:R-:W-:Y:S02]  /*9280*/  F2FP.BF16.F32.PACK_AB R123, R36, R123 ;  /* 0x0000007b247b723e */ /* 0x000fe400000010ff */
[----:B------:R-:W-:Y:S01]  /*9290*/  MOV R4, R7 ;  /* 0x0000000700047202 */ /* 0x000fe20000000f00 */
[----:B------:R-:W-:Y:S06]  /*92a0*/  @P2 BRA `(.L_x_12053) ;  /* 0xffffffd800e42947 */ /* 0x000fec000383ffff */
.L_x_12044:
[----:B------:R-:W-:Y:S06]  /*92b0*/  BAR.ARV 0x8, 0x1a0 ;  /* 0x0206800000007b1d */ /* 0x000fec0000002000 */
[----:B------:R-:W-:Y:S05]  /*92c0*/  @!P0 BRA `(.L_x_12054) ;  /* 0x0000000000048947 */ /* 0x000fea0003800000 */
[----:B------:R-:W-:Y:S01]  /*92d0*/  BPT.TRAP 0x1 ;  /* 0x000000040000795c */ /* 0x000fe20000300000 */
.L_x_12054:
[----:B------:R-:W-:Y:S01]  /*92e0*/  ULEA UR5, UR36, UR40, 0x3 ;  /* 0x0000002824057291 */ /* 0x000fe2000f8e183f */
[----:B------:R-:W-:-:S05]  /*92f0*/  IMAD.U32 R4, RZ, RZ, UR37 ;  /* 0x00000025ff047e24 */ /* 0x000fca000f8e00ff */
[----:B------:R-:W-:-:S04]  /*9300*/  SHF.L.U32 R4, R4, 0x1f, RZ ;  /* 0x0000001f04047819 */ /* 0x000fc800000006ff */
[----:B------:R1:W2:Y:S01]  /*9310*/  SYNCS.PHASECHK.TRANS64.TRYWAIT P2, [UR5+0x16850], R4 ;  /* 0x01685004ff0075a7 */ /* 0x0002a20008040145 */
[----:B------:R-:W-:Y:S05]  /*9320*/  @!P0 BRA `(.L_x_12055) ;  /* 0x0000000000048947 */ /* 0x000fea0003800000 */
[----:B------:R-:W-:Y:S01]  /*9330*/  BPT.TRAP 0x1 ;  /* 0x000000040000795c */ /* 0x000fe20000300000 */
.L_x_12055:
[----:B--2---:R-:W-:Y:S05]  /*9340*/  @P2 BRA `(.L_x_12056) ;  /* 0x0000000000082947 */ /* 0x004fea0003800000 */
[----:B------:R-:W2:Y:S02]  /*9350*/  SYNCS.PHASECHK.TRANS64.TRYWAIT P0, [UR5+0x16850], R4 ;  /* 0x01685004ff0075a7 */ /* 0x000ea40008000145 */
[----:B--2---:R-:W-:Y:S05]  /*9360*/  @!P0 BRA `(.L_x_12057) ;  /* 0x0000004000488947 */ /* 0x004fea0003800000 */
.L_x_12056:
[----:B------:R-:W-:Y:S01]  /*9370*/  UIADD3 UR40, UR40, 0x400, URZ ;  /* 0x0000040028287890 */ /* 0x000fe2000fffe03f */
[----:B------:R-:W-:Y:S01]  /*9380*/  WARPGROUP.ARRIVE ;  /* 0x00000000000079c5 */ /* 0x000fe20000000000 */
[----:B------:R-:W-:Y:S01]  /*9390*/  UMOV UR7, 0x40000040 ;  /* 0x4000004000077882 */ /* 0x000fe20000000000 */
[----:B-12---:R-:W1:Y:S01]  /*93a0*/  SHFL.BFLY PT, R4, R3, 0x2, 0x1f ;  /* 0x0c401f0003047f89 */ /* 0x006e6200000e0000 */
[----:B------:R-:W-:Y:S01]  /*93b0*/  USHF.R.U32.HI UR40, URZ, 0x4, UR40 ;  /* 0x000000043f287899 */ /* 0x000fe20008011628 */
[----:B------:R-:W-:Y:S01]  /*93c0*/  IMAD.MOV.U32 R14, RZ, RZ, RZ ;  /* 0x000000ffff0e7224 */ /* 0x000fe200078e00ff */
[----:B------:R-:W-:Y:S01]  /*93d0*/  UIADD3 UR39, UR39, 0x1, URZ ;  /* 0x0000000127277890 */ /* 0x000fe2000fffe03f */
[----:B------:R-:W2:Y:S01]  /*93e0*/  SHFL.BFLY PT, R5, R0, 0x2, 0x1f ;  /* 0x0c401f0000057f89 */ /* 0x000ea200000e0000 */
[----:B------:R-:W-:Y:S01]  /*93f0*/  ULOP3.LUT UR4, UR40, 0x3fff, URZ, 0xc0, !UPT ;  /* 0x00003fff28047892 */ /* 0x000fe2000f8ec03f */
[----:B------:R-:W-:-:S03]  /*9400*/  IMAD.MOV.U32 R15, RZ, RZ, -0x800000 ;  /* 0xff800000ff0f7424 */ /* 0x000fc600078e00ff */
        /* <DEDUP_REMOVED lines=9> */
[----:B------:R-:W-:Y:S01]  /*94a0*/  MOV R3, 0xff800000 ;  /* 0xff80000000037802 */ /* 0x000fe20000000f00 */
[----:B--2---:R-:W-:-:S03]  /*94b0*/  FADD.FTZ R6, R5, R0 ;  /* 0x0000000005067221 */ /* 0x004fc60000010000 */
[----:B------:R-:W1:Y:S04]  /*94c0*/  SHFL.BFLY PT, R5, R4, 0x1, 0x1f ;  /* 0x0c201f0004057f89 */ /* 0x000e6800000e0000 */
[----:B------:R-:W2:Y:S01]  /*94d0*/  SHFL.BFLY PT, R9, R6, 0x1, 0x1f ;  /* 0x0c201f0006097f89 */ /* 0x000ea200000e0000 */
[----:B-1----:R-:W-:Y:S01]  /*94e0*/  FADD.FTZ R10, R4, R5 ;  /* 0x00000005040a7221 */ /* 0x002fe20000010000 */
[----:B------:R-:W-:Y:S02]  /*94f0*/  IMAD.MOV.U32 R4, RZ, RZ, RZ ;  /* 0x000000ffff047224 */ /* 0x000fe400078e00ff */
[----:B--2---:R-:W-:Y:S02]  /*9500*/  FADD.FTZ R9, R6, R9 ;  /* 0x0000000906097221 */ /* 0x004fe40000010000 */
[----:B------:R-:W-:Y:S01]  /*9510*/  FSETP.NE.FTZ.AND P0, PT, R10, RZ, PT ;  /* 0x000000ff0a00720b */ /* 0x000fe20003f15000 */
[----:B------:R-:W-:-:S02]  /*9520*/  IMAD.U32 R6, RZ, RZ, UR5 ;  /* 0x00000005ff067e24 */ /* 0x000fc4000f8e00ff */
[----:B------:R-:W-:Y:S02]  /*9530*/  FSETP.NE.FTZ.AND P2, PT, R9, RZ, PT ;  /* 0x000000ff0900720b */ /* 0x000fe40003f55000 */
[----:B------:R-:W-:-:S08]  /*9540*/  @!P1 VIADD R6, R6, 0x16860 ;  /* 0x0001686006069836 */ /* 0x000fd00000000000 */
[----:B------:R-:W1:Y:S01]  /*9550*/  @P0 MUFU.LG2 R5, R10 ;  /* 0x0000000a00050308 */ /* 0x000e620000000c00 */
[C---:B------:R-:W-:Y:S02]  /*9560*/  @P0 FMUL.FTZ R0, R28.reuse, 0.69314718246459960938 ;  /* 0x3f3172181c000820 */ /* 0x040fe40000410000 */
[----:B------:R-:W-:-:S05]  /*9570*/  @P2 FMUL.FTZ R11, R28, 0.69314718246459960938 ;  /* 0x3f3172181c0b2820 */ /* 0x000fca0000410000 */
[----:B------:R-:W2:Y:S08]  /*9580*/  @P2 MUFU.LG2 R8, R9 ;  /* 0x0000000900082308 */ /* 0x000eb00000000c00 */
[----:B------:R-:W3:Y:S01]  /*9590*/  @P0 MUFU.RCP R14, R10 ;  /* 0x0000000a000e0308 */ /* 0x000ee20000001000 */
[----:B-1----:R-:W-:-:S04]  /*95a0*/  @P0 FMUL.FTZ R5, R5, 0.69314718246459960938 ;  /* 0x3f31721805050820 */ /* 0x002fc80000410000 */
[----:B------:R-:W-:Y:S01]  /*95b0*/  @P0 FFMA.FTZ R15, R0, R31, R5 ;  /* 0x0000001f000f0223 */ /* 0x000fe20000010005 */
[----:B------:R-:W-:Y:S02]  /*95c0*/  @!P1 PRMT R0, RZ, 0x654, R6 ;  /* 0x00000654ff009816 */ /* 0x000fe40000000006 */
[----:B------:R1:W4:Y:S01]  /*95d0*/  @P2 MUFU.RCP R4, R9 ;  /* 0x0000000900042308 */ /* 0x0003220000001000 */
[----:B------:R-:W-:Y:S02]  /*95e0*/  WARPGROUP.DEPBAR.LE gsb0, 0x0 ;  /* 0x00008000000079c5 */ /* 0x000fe40000010000 */
[----:B------:R-:W-:Y:S01]  /*95f0*/  WARPGROUP.ARRIVE ;  /* 0x00000000000079c5 */ /* 0x000fe20000000000 */
[----:B--2---:R-:W-:Y:S01]  /*9600*/  @P2 FMUL.FTZ R8, R8, 0.69314718246459960938 ;  /* 0x3f31721808082820 */ /* 0x004fe20000410000 */
[----:B------:R-:W-:-:S03]  /*9610*/  PLOP3.LUT P0, PT, PT, PT, PT, 0x8, 0x0 ;  /* 0x000000000000781c */ /* 0x000fc60003f0e170 */
[----:B------:R-:W-:Y:S01]  /*9620*/  @P2 FFMA.FTZ R3, R11, R7, R8 ;  /* 0x000000070b032223 */ /* 0x000fe20000010008 */
        /* <DEDUP_REMOVED lines=67> */
[----:B------:R-:W-:-:S07]  /*9a60*/  FMUL.FTZ R119, R119, R4 ;  /* 0x0000000477777220 */ /* 0x000fce0000410000 */
.L_x_12027:
        /* <DEDUP_REMOVED lines=11> */
[C---:B------:R-:W-:Y:S01]  /*9b20*/  LOP3.LUT R5, R22.reuse, 0x380, RZ, 0xc0, !PT ;  /* 0x0000038016057812 */ /* 0x040fe200078ec0ff */
[----:B------:R-:W-:Y:S01]  /*9b30*/  USHF.R.S32.HI UR5, URZ, 0x1f, UR43 ;  /* 0x0000001f3f057899 */ /* 0x000fe2000801142b */
[----:B------:R-:W-:Y:S02]  /*9b40*/  IADD3 R43, P3, R22, 0x20, RZ ;  /* 0x00000020162b7810 */ /* 0x000fe40007f7e0ff */
[-C--:B------:R-:W-:Y:S01]  /*9b50*/  LEA.HI R4, R45, R44.reuse, RZ, 0x7 ;  /* 0x0000002c2d047211 */ /* 0x080fe200078f38ff */
[----:B------:R-:W-:Y:S01]  /*9b60*/  ULDC.64 UR8, c[0x0][0xb70] ;  /* 0x0002dc0000087ab9 */ /* 0x000fe20000000a00 */
[----:B------:R-:W-:Y:S01]  /*9b70*/  SHF.R.U64 R5, R5, 0x3, RZ ;  /* 0x0000000305057819 */ /* 0x000fe200000012ff */
[----:B------:R-:W-:Y:S01]  /*9b80*/  UIMAD UR5, UR5, UR8, URZ ;  /* 0x00000008050572a4 */ /* 0x000fe2000f8e023f */
[----:B------:R-:W-:Y:S01]  /*9b90*/  LOP3.LUT R12, R43, 0x380, RZ, 0xc0, !PT ;  /* 0x000003802b0c7812 */ /* 0x000fe200078ec0ff */
[----:B------:R-:W-:Y:S01]  /*9ba0*/  UIMAD.WIDE.U32 UR6, UR43, UR8, URZ ;  /* 0x000000082b0672a5 */ /* 0x000fe2000f8e003f */
[----:B------:R-:W-:Y:S01]  /*9bb0*/  LOP3.LUT R49, R4, 0xffffff80, RZ, 0xc0, !PT ;  /* 0xffffff8004317812 */ /* 0x000fe200078ec0ff */
[----:B------:R-:W-:Y:S01]  /*9bc0*/  USHF.R.S32.HI UR8, URZ, 0x1f, UR44 ;  /* 0x0000001f3f087899 */ /* 0x000fe2000801142c */
[----:B------:R-:W-:Y:S01]  /*9bd0*/  LEA.HI R47, R45, R44, RZ, 0x5 ;  /* 0x0000002c2d2f7211 */ /* 0x000fe200078f28ff */
[----:B------:R-:W-:Y:S01]  /*9be0*/  UIMAD UR5, UR43, UR9, UR5 ;  /* 0x000000092b0572a4 */ /* 0x000fe2000f8e0205 */
[----:B------:R-:W-:Y:S01]  /*9bf0*/  LOP3.LUT R4, R5, R22, RZ, 0x3c, !PT ;  /* 0x0000001605047212 */ /* 0x000fe200078e3cff */
[----:B------:R-:W-:Y:S01]  /*9c00*/  IMAD.MOV.U32 R5, RZ, RZ, R23 ;  /* 0x000000ffff057224 */ /* 0x000fe200078e0017 */
[----:B------:R-:W-:Y:S01]  /*9c10*/  IADD3 R45, P2, R22, 0x40, RZ ;  /* 0x00000040162d7810 */ /* 0x000fe20007f5e0ff */
[----:B------:R-:W-:Y:S01]  /*9c20*/  IMAD.IADD R49, R44, 0x1, -R49 ;  /* 0x000000012c317824 */ /* 0x000fe200078e0a31 */
[----:B------:R-:W-:Y:S01]  /*9c30*/  SHF.R.U64 R12, R12, 0x3, RZ ;  /* 0x000000030c0c7819 */ /* 0x000fe200000012ff */
[----:B------:R-:W-:Y:S01]  /*9c40*/  UIADD3 UR5, UR7, UR5, URZ ;  /* 0x0000000507057290 */ /* 0x000fe2000fffe03f */
[----:B------:R-:W-:-:S02]  /*9c50*/  LOP3.LUT R44, R45, 0x380, RZ, 0xc0, !PT ;  /* 0x000003802d2c7812 */ /* 0x000fc400078ec0ff */
[----:B------:R-:W-:Y:S02]  /*9c60*/  LOP3.LUT R12, R12, R43, RZ, 0x3c, !PT ;  /* 0x0000002b0c0c7212 */ /* 0x000fe400078e3cff */
[----:B------:R-:W-:Y:S02]  /*9c70*/  MOV R43, R4 ;  /* 0x00000004002b7202 */ /* 0x000fe40000000f00 */
[----:B------:R-:W-:Y:S02]  /*9c80*/  F2FP.BF16.F32.PACK_AB R5, R10, R11 ;  /* 0x0000000b0a05723e */ /* 0x000fe400000010ff */
[----:B------:R-:W-:Y:S02]  /*9c90*/  SHF.R.U64 R10, R44, 0x3, RZ ;  /* 0x000000032c0a7819 */ /* 0x000fe400000012ff */
[----:B------:R-:W-:Y:S02]  /*9ca0*/  IADD3 R48, P1, R22, 0x60, RZ ;  /* 0x0000006016307810 */ /* 0x000fe40007f3e0ff */
[----:B------:R-:W-:-:S02]  /*9cb0*/  LOP3.LUT R10, R10, R45, RZ, 0x3c, !PT ;  /* 0x0000002d0a0a7212 */ /* 0x000fc400078e3cff */
[----:B------:R-:W1:Y:S01]  /*9cc0*/  LDC.64 R44, c[0x0][0xb78] ;  /* 0x0002de00ff2c7b82 */ /* 0x000e620000000a00 */
[----:B------:R-:W-:Y:S02]  /*9cd0*/  LOP3.LUT R46, R48, 0x380, RZ, 0xc0, !PT ;  /* 0x00000380302e7812 */ /* 0x000fe400078ec0ff */
[----:B------:R-:W-:Y:S02]  /*9ce0*/  F2FP.BF16.F32.PACK_AB R4, R13, R42 ;  /* 0x0000002a0d04723e */ /* 0x000fe400000010ff */
[----:B------:R-:W-:Y:S01]  /*9cf0*/  F2FP.BF16.F32.PACK_AB R6, R6, R9 ;  /* 0x000000090606723e */ /* 0x000fe200000010ff */
[--C-:B------:R-:W-:Y:S01]  /*9d00*/  IMAD.X R9, RZ, RZ, R23.reuse, P1 ;  /* 0x000000ffff097224 */ /* 0x100fe200008e0617 */
[----:B------:R-:W-:Y:S02]  /*9d10*/  F2FP.BF16.F32.PACK_AB R7, R7, R8 ;  /* 0x000000080707723e */ /* 0x000fe400000010ff */
[----:B------:R-:W-:Y:S02]  /*9d20*/  SHF.R.U64 R11, R46, 0x3, RZ ;  /* 0x000000032e0b7819 */ /* 0x000fe400000012ff */
[----:B------:R-:W-:Y:S01]  /*9d30*/  IADD3.X R13, RZ, R23, RZ, P3, !PT ;  /* 0x00000017ff0d7210 */ /* 0x000fe20001ffe4ff */
[----:B------:R2:W-:Y:S01]  /*9d40*/  STSM.16.M88.4 [R43], R4 ;  /* 0x000000042b007844 */ /* 0x0005e20000000200 */
[----:B------:R-:W-:Y:S01]  /*9d50*/  LOP3.LUT R8, R11, R48, RZ, 0x3c, !PT ;  /* 0x000000300b087212 */ /* 0x000fe200078e3cff */
[----:B------:R-:W-:Y:S01]  /*9d60*/  IMAD.X R11, RZ, RZ, R23, P2 ;  /* 0x000000ffff0b7224 */ /* 0x000fe200010e0617 */
[----:B------:R-:W-:-:S02]  /*9d70*/  MOV R12, R12 ;  /* 0x0000000c000c7202 */ /* 0x000fc40000000f00 */
[----:B------:R-:W-:Y:S02]  /*9d80*/  F2FP.BF16.F32.PACK_AB R32, R32, R33 ;  /* 0x000000212020723e */ /* 0x000fe400000010ff */
[----:B------:R-:W-:Y:S02]  /*9d90*/  MOV R11, R10 ;  /* 0x0000000a000b7202 */ /* 0x000fe40000000f00 */
[----:B------:R-:W-:Y:S02]  /*9da0*/  F2FP.BF16.F32.PACK_AB R33, R30, R31 ;  /* 0x0000001f1e21723e */ /* 0x000fe400000010ff */
[----:B------:R-:W-:Y:S02]  /*9db0*/  F2FP.BF16.F32.PACK_AB R24, R24, R25 ;  /* 0x000000191818723e */ /* 0x000fe400000010ff */
[----:B------:R-:W-:Y:S01]  /*9dc0*/  MOV R10, R8 ;  /* 0x00000008000a7202 */ /* 0x000fe20000000f00 */
[----:B------:R-:W-:Y:S01]  /*9dd0*/  IMAD.U32 R9, RZ, RZ, UR7 ;  /* 0x00000007ff097e24 */ /* 0x000fe2000f8e00ff */
[----:B------:R-:W-:Y:S01]  /*9de0*/  F2FP.BF16.F32.PACK_AB R25, R20, R21 ;  /* 0x000000151419723e */ /* 0x000fe200000010ff */
[----:B------:R-:W-:Y:S01]  /*9df0*/  IMAD.U32 R8, RZ, RZ, UR6 ;  /* 0x00000006ff087e24 */ /* 0x000fe2000f8e00ff */
[----:B--2---:R-:W-:Y:S01]  /*9e00*/  F2FP.BF16.F32.PACK_AB R7, R34, R35 ;  /* 0x000000232207723e */ /* 0x004fe200000010ff */
[----:B-1----:R-:W-:Y:S01]  /*9e10*/  IMAD R34, R44, UR8, RZ ;  /* 0x000000082c227c24 */ /* 0x002fe2000f8e02ff */
[----:B------:R-:W-:Y:S01]  /*9e20*/  F2FP.BF16.F32.PACK_AB R6, R36, R37 ;  /* 0x000000252406723e */ /* 0x000fe200000010ff */
[----:B------:R-:W-:Y:S01]  /*9e30*/  VIADD R37, R18, UR42 ;  /* 0x0000002a12257c36 */ /* 0x000fe20008000000 */
[----:B------:R-:W-:Y:S01]  /*9e40*/  F2FP.BF16.F32.PACK_AB R4, R40, R41 ;  /* 0x000000292804723e */ /* 0x000fe200000010ff */
[----:B------:R-:W-:Y:S01]  /*9e50*/  IMAD R36, R45, UR44, R34 ;  /* 0x0000002c2d247c24 */ /* 0x000fe2000f8e0222 */
[----:B------:R-:W-:Y:S01]  /*9e60*/  F2FP.BF16.F32.PACK_AB R5, R38, R39 ;  /* 0x000000272605723e */ /* 0x000fe200000010ff */
[----:B------:R-:W-:Y:S01]  /*9e70*/  VIADD R13, R37, 0x8 ;  /* 0x00000008250d7836 */ /* 0x000fe20000000000 */
[----:B------:R-:W-:Y:S01]  /*9e80*/  F2FP.BF16.F32.PACK_AB R34, R28, R29 ;  /* 0x0000001d1c22723e */ /* 0x000fe200000010ff */
[----:B------:R-:W-:Y:S01]  /*9e90*/  ULDC.64 UR6, c[0x0][0xb40] ;  /* 0x0002d00000067ab9 */ /* 0x000fe20000000a00 */
[----:B------:R-:W-:Y:S01]  /*9ea0*/  F2FP.BF16.F32.PACK_AB R35, R26, R27 ;  /* 0x0000001b1a23723e */ /* 0x000fe200000010ff */
[----:B------:R1:W-:Y:S01]  /*9eb0*/  STSM.16.M88.4 [R12], R4 ;  /* 0x000000040c007844 */ /* 0x0003e20000000200 */
[----:B------:R-:W-:-:S02]  /*9ec0*/  F2FP.BF16.F32.PACK_AB R26, R14, R19 ;  /* 0x000000130e1a723e */ /* 0x000fc400000010ff */
[----:B------:R-:W-:Y:S01]  /*9ed0*/  F2FP.BF16.F32.PACK_AB R27, R119, R0 ;  /* 0x00000000771b723e */ /* 0x000fe200000010ff */
[----:B------:R-:W-:Y:S01]  /*9ee0*/  STSM.16.M88.4 [R11], R32 ;  /* 0x000000200b007844 */ /* 0x000fe20000000200 */
[----:B------:R-:W-:Y:S01]  /*9ef0*/  MOV R9, UR5 ;  /* 0x0000000500097c02 */ /* 0x000fe20008000f00 */
[----:B------:R-:W-:Y:S01]  /*9f00*/  ULDC UR5, c[0x0][0xa88] ;  /* 0x0002a20000057ab9 */ /* 0x000fe20000000800 */
[----:B------:R-:W-:Y:S01]  /*9f10*/  SHF.R.S32.HI R47, RZ, 0x5, R47 ;  /* 0x00000005ff2f7819 */ /* 0x000fe2000001142f */
[----:B------:R-:W-:Y:S01]  /*9f20*/  STSM.16.M88.4 [R10], R24 ;  /* 0x000000180a007844 */ /* 0x000fe20000000200 */
[----:B------:R-:W-:Y:S01]  /*9f30*/  LOP3.LUT P0, RZ, R49, 0x3, RZ, 0xc0, !PT ;  /* 0x0000000331ff7812 */ /* 0x000fe2000780c0ff */
[----:B------:R-:W-:Y:S01]  /*9f40*/  IMAD.WIDE.U32 R8, R44, UR44, R8 ;  /* 0x0000002c2c087c25 */ /* 0x000fe2000f8e0008 */
[----:B------:R-:W-:Y:S01]  /*9f50*/  @!PT LDS RZ, [RZ] ;  /* 0x00000000fffff984 */ /* 0x000fe20000000800 */
[----:B------:R-:W-:Y:S01]  /*9f60*/  @!PT LDS RZ, [RZ] ;  /* 0x00000000fffff984 */ /* 0x000fe20000000800 */
[----:B------:R-:W-:Y:S01]  /*9f70*/  @!PT LDS RZ, [RZ] ;  /* 0x00000000fffff984 */ /* 0x000fe20000000800 */
[----:B------:R-:W-:Y:S01]  /*9f80*/  @!PT LDS RZ, [RZ] ;  /* 0x00000000fffff984 */ /* 0x000fe20000000800 */
[----:B------:R2:W-:Y:S06]  /*9f90*/  MEMBAR.ALL.CTA ;  /* 0x0000000000007992 */ /* 0x0005ec0000008000 */
[----:B--2---:R-:W2:Y:S02]  /*9fa0*/  FENCE.VIEW.ASYNC.S ;  /* 0x00000000000073c6 */ /* 0x004ea40000000000 */
[----:B--2---:R-:W-:Y:S06]  /*9fb0*/  BAR.ARV 0x1, 0x1a0 ;  /* 0x0046800000007b1d */ /* 0x004fec0000002000 */
[----:B------:R-:W-:Y:S01]  /*9fc0*/  ISETP.GE.OR P1, PT, R13, UR5, P0 ;  /* 0x000000050d007c0c */ /* 0x000fe20008726670 */
[----:B------:R-:W2:Y:S01]  /*9fd0*/  SHFL.IDX PT, R0, R47, RZ, 0x1f ;  /* 0x00001fff2f007589 */ /* 0x000ea200000e0000 */
[----:B------:R-:W-:-:S02]  /*9fe0*/  SHF.R.S32.HI R13, RZ, 0x1f, R37 ;  /* 0x0000001fff0d7819 */ /* 0x000fc40000011425 */
[C---:B-1----:R-:W-:Y:S02]  /*9ff0*/  IADD3 R5, P2, R37.reuse, R8, RZ ;  /* 0x0000000825057210 */ /* 0x042fe40007f5e0ff */
[----:B------:R-:W-:Y:S02]  /*a000*/  ISETP.GE.OR P0, PT, R37, UR5, P0 ;  /* 0x0000000525007c0c */ /* 0x000fe40008706670 */
[----:B------:R-:W-:Y:S02]  /*a010*/  IADD3.X R8, R13, R9, R36, P2, !PT ;  /* 0x000000090d087210 */ /* 0x000fe400017fe424 */
[----:B------:R-:W-:-:S04]  /*a020*/  LEA R4, P2, R5, UR6, 0x2 ;  /* 0x0000000605047c11 */ /* 0x000fc8000f8410ff */
[----:B------:R-:W-:-:S05]  /*a030*/  LEA.HI.X R5, R5, UR7, R8, 0x2, P2 ;  /* 0x0000000705057c11 */ /* 0x000fca00090f1408 */
[----:B------:R1:W-:Y:S04]  /*a040*/  @!P1 STG.E desc[UR48][R4.64+0x20], R3 ;  /* 0x0000200304009986 */ /* 0x0003e8000c101930 */
[----:B------:R1:W-:Y:S01]  /*a050*/  @!P0 STG.E desc[UR48][R4.64], R15 ;  /* 0x0000000f04008986 */ /* 0x0003e2000c101930 */
[----:B--2---:R-:W-:-:S13]  /*a060*/  ISETP.NE.AND P0, PT, R0, 0xb, PT ;  /* 0x0000000b0000780c */ /* 0x004fda0003f05270 */
[----:B-1----:R-:W-:Y:S05]  /*a070*/  @P0 BRA `(.L_x_12059) ;  /* 0x0000000800280947 */ /* 0x002fea0003800000 */
        /* <DEDUP_REMOVED lines=15> */
.L_x_12061:
[----:B------:R-:W-:Y:S05]  /*a170*/  BSYNC B0 ;  /* 0x0000000000007941 */ /* 0x000fea0003800000 */
.L_x_12060:
[----:B------:R-:W-:Y:S05]  /*a180*/  BRA `(.L_x_12059) ;  /* 0x0000000400e47947 */ /* 0x000fea0003800000 */
.L_x_12058:
        /* <DEDUP_REMOVED lines=31> */
[----:B------:R-:W-:-:S05]  /*a380*/  IMAD.WIDE.U32 R4, R20, UR44, R4 ;  /* 0x0000002c14047c25 */ /* 0x000fca000f8e0004 */
[----:B------:R-:W-:Y:S02]  /*a390*/  IADD3 R3, R5, R3, RZ ;  /* 0x0000000305037210 */ /* 0x000fe40007ffe0ff */
[----:B------:R-:W-:-:S04]  /*a3a0*/  LEA R6, P0, R4, UR8, 0x2 ;  /* 0x0000000804067c11 */ /* 0x000fc8000f8010ff */
[----:B------:R-:W-:Y:S01]  /*a3b0*/  LEA.HI.X R7, R4, UR9, R3, 0x2, P0 ;  /* 0x0000000904077c11 */ /* 0x000fe200080f1403 */
[----:B------:R-:W-:-:S05]  /*a3c0*/  IMAD.MOV.U32 R3, RZ, RZ, -0x800000 ;  /* 0xff800000ff037424 */ /* 0x000fca00078e00ff */
[----:B------:R1:W-:Y:S03]  /*a3d0*/  STG.E desc[UR48][R6.64], R3 ;  /* 0x0000000306007986 */ /* 0x0003e6000c101930 */
.L_x_12063:
[----:B------:R-:W-:Y:S05]  /*a3e0*/  BSYNC B0 ;  /* 0x0000000000007941 */ /* 0x000fea0003800000 */
.L_x_12062:
[----:B------:R-:W-:Y:S01]  /*a3f0*/  ULOP3.LUT UR47, URZ, UR47, URZ, 0x33, !UPT ;  /* 0x0000002f3f2f7292 */ /* 0x000fe2000f8e333f */
[----:B-1----:R-:W-:Y:S01]  /*a400*/  IMAD R3, R13, UR43, R10 ;  /* 0x0000002b0d037c24 */ /* 0x002fe2000f8e020a */
[----:B------:R-:W-:Y:S01]  /*a410*/  SHF.R.S32.HI R4, RZ, 0x3, R19 ;  /* 0x00000003ff047819 */ /* 0x000fe20000011413 */
[----:B------:R-:W-:Y:S01]  /*a420*/  IMAD.WIDE.U32 R6, R12, UR43, R8 ;  /* 0x0000002b0c067c25 */ /* 0x000fe2000f8e0008 */
[----:B---3--:R-:W-:Y:S01]  /*a430*/  ISETP.GE.AND P0, PT, R8, R25, PT ;  /* 0x000000190800720c */ /* 0x008fe20003f06270 */
[----:B------:R-:W-:Y:S01]  /*a440*/  BSSY B0, `(.L_x_12064) ;  /* 0x000001d000007945 */ /* 0x000fe20003800000 */
[----:B------:R-:W-:Y:S01]  /*a450*/  IADD3 R5, R4, 0x90, RZ ;  /* 0x0000009004057810 */ /* 0x000fe20007ffe0ff */
[----:B--2---:R-:W-:Y:S02]  /*a460*/  VIADD R11, R11, UR47 ;  /* 0x0000002f0b0b7c36 */ /* 0x004fe40008000000 */
[----:B------:R-:W-:Y:S02]  /*a470*/  IMAD.IADD R7, R7, 0x1, R3 ;  /* 0x0000000107077824 */ /* 0x000fe400078e0203 */
[----:B------:R-:W-:-:S02]  /*a480*/  IMAD R8, R11, -0xc0, R24 ;  /* 0xffffff400b087824 */ /* 0x000fc400078e0218 */
[C---:B------:R-:W-:Y:S02]  /*a490*/  VIADD R0, R4.reuse, 0x30 ;  /* 0x0000003004007836 */ /* 0x040fe40000000000 */
[----:B------:R-:W-:Y:S01]  /*a4a0*/  VIADD R3, R4, 0x60 ;  /* 0x0000006004037836 */ /* 0x000fe20000000000 */
[-C--:B------:R-:W-:Y:S02]  /*a4b0*/  ISETP.GE.OR P3, PT, R5, R8.reuse, P0 ;  /* 0x000000080500720c */ /* 0x080fe40000766670 */
[-C--:B------:R-:W-:Y:S01]  /*a4c0*/  ISETP.GE.OR P1, PT, R0, R8.reuse, P0 ;  /* 0x000000080000720c */ /* 0x080fe20000726670 */
[----:B----4-:R-:W-:Y:S01]  /*a4d0*/  IMAD R0, R14, UR6, RZ ;  /* 0x000000060e007c24 */ /* 0x010fe2000f8e02ff */
[-C--:B------:R-:W-:Y:S02]  /*a4e0*/  ISETP.GE.OR P2, PT, R3, R8.reuse, P0 ;  /* 0x000000080300720c */ /* 0x080fe40000746670 */
[----:B------:R-:W-:Y:S01]  /*a4f0*/  ISETP.GE.OR P0, PT, R4, R8, P0 ;  /* 0x000000080400720c */ /* 0x000fe20000706670 */
[----:B------:R-:W-:Y:S01]  /*a500*/  IMAD R3, R15, UR44, R0 ;  /* 0x0000002c0f037c24 */ /* 0x000fe2000f8e0200 */
[----:B------:R-:W-:Y:S01]  /*a510*/  SHF.R.S32.HI R5, RZ, 0x1f, R4 ;  /* 0x0000001fff057819 */ /* 0x000fe20000011404 */
[----:B------:R-:W-:-:S04]  /*a520*/  IMAD.WIDE.U32 R8, R14, UR44, R6 ;  /* 0x0000002c0e087c25 */ /* 0x000fc8000f8e0006 */
[----:B------:R-:W-:-:S04]  /*a530*/  IMAD.WIDE R6, R11, 0xc0, R4 ;  /* 0x000000c00b067825 */ /* 0x000fc800078e0204 */
        /* <DEDUP_REMOVED lines=13> */
.L_x_12065:
[----:B------:R-:W-:Y:S05]  /*a610*/  BSYNC B0 ;  /* 0x0000000000007941 */ /* 0x000fea0003800000 */
.L_x_12064:
        /* <DEDUP_REMOVED lines=15> */
.L_x_12067:
[----:B------:R-:W-:Y:S05]  /*a710*/  BSYNC B0 ;  /* 0x0000000000007941 */ /* 0x000fea0003800000 */
.L_x_12066:
        /* <DEDUP_REMOVED lines=11> */
[----:B-12---:R-:W-:Y:S02]  /*a7d0*/  LEA R12, P0, R4, UR6, 0x1 ;  /* 0x00000006040c7c11 */ /* 0x006fe4000f8008ff */
[----:B------:R-:W-:-:S04]  /*a7e0*/  IADD3 R3, R5, R3, RZ ;  /* 0x0000000305037210 */ /* 0x000fc80007ffe0ff */
[----:B------:R-:W-:-:S05]  /*a7f0*/  LEA.HI.X R13, R4, UR7, R3, 0x1, P0 ;  /* 0x00000007040d7c11 */ /* 0x000fca00080f0c03 */
[----:B------:R3:W-:Y:S02]  /*a800*/  STG.E.128 desc[UR48][R12.64], RZ ;  /* 0x000000ff0c007986 */ /* 0x0007e4000c101d30 */
.L_x_12069:
[----:B------:R-:W-:Y:S05]  /*a810*/  BSYNC B0 ;  /* 0x0000000000007941 */ /* 0x000fea0003800000 */
.L_x_12068:
        /* <DEDUP_REMOVED lines=15> */
.L_x_12070:
[----:B------:R-:W-:Y:S05]  /*a910*/  BSYNC B0 ;  /* 0x0000000000007941 */ /* 0x000fea0003800000 */
.L_x_12059:
[----:B------:R-:W5:Y:S02]  /*a920*/  LDC R0, c[0x0][0xda8] ;  /* 0x00036a00ff007b82 */ /* 0x000f640000000800 */
[----:B-----5:R-:W-:-:S13]  /*a930*/  ISETP.LE.AND P0, PT, R0, UR4, PT ;  /* 0x0000000400007c0c */ /* 0x020fda000bf03270 */
[----:B------:R-:W-:Y:S05]  /*a940*/  @!P0 BRA `(.L_x_12071) ;  /* 0xffffff6400048947 */ /* 0x000fea000383ffff */
[----:B------:R-:W-:Y:S05]  /*a950*/  EXIT ;  /* 0x000000000000794d */ /* 0x000fea0003800000 */
.L_x_12023:
        /* <DEDUP_REMOVED lines=8> */
[----:B------:R-:W-:Y:S01]  /*a9e0*/  IMAD.MOV.U32 R19, RZ, RZ, 0x1 ;  /* 0x00000001ff137424 */ /* 0x000fe200078e00ff */
[----:B------:R-:W-:-:S05]  /*a9f0*/  MOV R18, RZ ;  /* 0x000000ff00127202 */ /* 0x000fca0000000f00 */
[----:B------:R-:W1:Y:S02]  /*aa00*/  LDC R0, c[0x0][0xda8] ;  /* 0x00036a00ff007b82 */ /* 0x000e640000000800 */
[----:B-1----:R-:W-:-:S13]  /*aa10*/  ISETP.LE.AND P0, PT, R0, UR4, PT ;  /* 0x0000000400007c0c */ /* 0x002fda000bf03270 */
[----:B------:R-:W-:Y:S05]  /*aa20*/  @P0 BRA `(.L_x_12072) ;  /* 0x0000002400480947 */ /* 0x000fea0003800000 */
[----:B------:R-:W-:Y:S01]  /*aa30*/  LOP3.LUT R23, R2, 0x1f, RZ, 0xc0, !PT ;  /* 0x0000001f02177812 */ /* 0x000fe200078ec0ff */
[----:B------:R-:W-:Y:S01]  /*aa40*/  IMAD.U32 R22, RZ, RZ, UR4 ;  /* 0x00000004ff167e24 */ /* 0x000fe2000f8e00ff */
[----:B------:R-:W-:Y:S01]  /*aa50*/  ULDC UR46, c[0x0][0xc] ;  /* 0x00000300002e7ab9 */ /* 0x000fe20000000800 */
[----:B------:R-:W-:Y:S01]  /*aa60*/  IMAD.MOV.U32 R18, RZ, RZ, RZ ;  /* 0x000000ffff127224 */ /* 0x000fe200078e00ff */
[----:B------:R-:W-:Y:S01]  /*aa70*/  ULDC.64 UR50, c[0x0][0x198] ;  /* 0x0000660000327ab9 */ /* 0x000fe20000000a00 */
[----:B------:R-:W-:Y:S01]  /*aa80*/  IMAD.MOV.U32 R19, RZ, RZ, 0x1 ;  /* 0x00000001ff137424 */ /* 0x000fe200078e00ff */
[----:B------:R-:W-:-:S06]  /*aa90*/  UMOV UR47, URZ ;  /* 0x0000003f002f7c82 */ /* 0x000fcc0008000000 */
.L_x_12120:
        /* <DEDUP_REMOVED lines=21> */
.L_x_12073:
[----:B------:R-:W-:Y:S01]  /*abf0*/  ULDC UR9, c[0x0][0xdc4] ;  /* 0x0003710000097ab9 */ /* 0x000fe20000000800 */
[----:B------:R-:W-:Y:S01]  /*ac00*/  UMOV UR7, UR8 ;  /* 0x0000000800077c82 */ /* 0x000fe20008000000 */
[----:B------:R-:W-:-:S11]  /*ac10*/  UISETP.NE.AND UP0, UPT, UR9, 0x1, UPT ;  /* 0x000000010900788c */ /* 0x000fd6000bf05270 */
[----:B------:R-:W-:Y:S02]  /*ac20*/  @UP0 ULDC.64 UR10, c[0x0][0xdc8] ;  /* 0x00037200000a0ab9 */ /* 0x000fe40000000a00 */
[----:B------:R-:W-:-:S04]  /*ac30*/  UIMAD.WIDE.U32 UR4, UR8, UR10, URZ ;  /* 0x0000000a080472a5 */ /* 0x000fc8000f8e003f */
[----:B------:R-:W-:-:S04]  /*ac40*/  @UP0 USHF.R.U32.HI UR7, URZ, UR11, UR5 ;  /* 0x0000000b3f070299 */ /* 0x000fc80008011605 */
[----:B------:R-:W-:-:S12]  /*ac50*/  UIMAD UR4, UR7, UR9, URZ ;  /* 0x00000009070472a4 */ /* 0x000fd8000f8e023f */
.L_x_12074:
[----:B------:R-:W-:Y:S01]  /*ac60*/  ULOP3.LUT UR5, URZ, UR7, URZ, 0x33, !UPT ;  /* 0x000000073f057292 */ /* 0x000fe2000f8e333f */
[----:B------:R-:W-:Y:S01]  /*ac70*/  BSSY B6, `(.L_x_12075) ;  /* 0x000021e000067945 */ /* 0x000fe20003800000 */
[----:B------:R-:W-:Y:S01]  /*ac80*/  ULDC.64 UR10, c[0x0][0x3f8] ;  /* 0x0000fe00000a7ab9 */ /* 0x000fe20000000a00 */
[----:B------:R-:W-:Y:S01]  /*ac90*/  ULDC UR7, c[0x0][0xdac] ;  /* 0x00036b0000077ab9 */ /* 0x000fe20000000800 */
[----:B------:R-:W-:Y:S02]  /*aca0*/  UISETP.NE.U32.AND UP0, UPT, UR10, URZ, UPT ;  /* 0x0000003f0a00728c */ /* 0x000fe4000bf05070 */
[----:B------:R-:W-:Y:S02]  /*acb0*/  UIADD3 UR5, UR5, UR7, URZ ;  /* 0x0000000705057290 */ /* 0x000fe4000fffe03f */
[----:B------:R-:W-:Y:S02]  /*acc0*/  UISETP.NE.AND.EX UP0, UPT, UR11, URZ, UPT, UP0 ;  /* 0x0000003f0b00728c */ /* 0x000fe4000bf05300 */
[----:B------:R-:W-:Y:S01]  /*acd0*/  UIMAD UR41, UR5, 0xc0, URZ ;  /* 0x000000c0052978a4 */ /* 0x000fe2000f8e023f */
        /* <DEDUP_REMOVED lines=45> */
.L_x_12076:
        /* <DEDUP_REMOVED lines=23> */
.L_x_12078:
        /* <DEDUP_REMOVED lines=20> */
.L_x_12080:
[----:B------:R1:W2:Y:S01]  /*b260*/  LDC.64 R2, c[0x4][R24] ;  /* 0x0100000018027b82 */ /* 0x0002a20000000a00 */
[----:B------:R-:W-:Y:S01]  /*b270*/  ULDC.64 UR4, c[0x4][0x1b8] ;  /* 0x01006e0000047ab9 */ /* 0x000fe20000000a00 */
[----:B------:R-:W-:Y:S01]  /*b280*/  ULDC.64 UR6, c[0x4][0x1c0] ;  /* 0x0100700000067ab9 */ /* 0x000fe20000000a00 */
[----:B------:R-:W-:Y:S01]  /*b290*/  IMAD.U32 R4, RZ, RZ, UR4 ;  /* 0x00000004ff047e24 */ /* 0x000fe2000f8e00ff */
        /* <DEDUP_REMOVED lines=11> */
.L_x_12079:
        /* <DEDUP_REMOVED lines=10> */
[----:B------:R-:W-:Y:S01]  /*b3f0*/  IMAD.U32 R7, RZ, RZ, UR45 ;  /* 0x0000002dff077e24 */ /* 0x000fe2000f8e00ff */
[----:B------:R-:W-:Y:S01]  /*b400*/  UMOV UR40, URZ ;  /* 0x0000003f00287c82 */ /* 0x000fe20008000000 */
[----:B------:R-:W-:-:S03]  /*b410*/  UMOV UR6, 0xffffffff ;  /* 0xffffffff00067882 */ /* 0x000fc60000000000 */
[----:B------:R-:W-:-:S07]  /*b420*/  IADD3 R7, R7, -0x1, RZ ;  /* 0xffffffff07077810 */ /* 0x000fce0007ffe0ff */
        /* <DEDUP_REMOVED lines=15> */
.L_x_12132:
[----:B------:R-:W-:Y:S01]  /*b520*/  UMOV UR4, 0xffffffff ;  /* 0xffffffff00047882 */ /* 0x000fe20000000000 */
[----:B------:R-:W-:Y:S02]  /*b530*/  SHF.R.S32.HI R8, RZ, 0x1f, R0 ;  /* 0x0000001fff087819 */ /* 0x000fe40000011400 */
[----:B------:R-:W-:Y:S05]  /*b540*/  BRA.DIV UR4, `(.L_x_12082) ;  /* 0x0000002204087947 */ /* 0x000fea000b800000 */
[----:B------:R-:W-:-:S13]  /*b550*/  ELECT P0, URZ, PT ;  /* 0x00000000003f782f */ /* 0x000fda0003800000 */
.L_x_12135:
        /* <DEDUP_REMOVED lines=23> */
.L_x_12084:
[----:B------:R-:W2:Y:S01]  /*b6d0*/  SYNCS.PHASECHK.TRANS64.TRYWAIT P4, [R13+URZ+0x16840], R12 ;  /* 0x0168400c0d0075a7 */ /* 0x000ea2000808017f */
[----:B------:R-:W-:Y:S01]  /*b6e0*/  ISETP.NE.AND P3, PT, R17, RZ, PT ;  /* 0x000000ff1100720c */ /* 0x000fe20003f65270 */
[----:B--2---:R-:W-:-:S12]  /*b6f0*/  @!P4 BRA `(.L_x_12085) ;  /* 0x0000001c00c0c947 */ /* 0x004fd80003800000 */
.L_x_12136:
[----:B------:R-:W-:Y:S05]  /*b700*/  @P3 BRA `(.L_x_12086) ;  /* 0x0000000000143947 */ /* 0x000fea0003800000 */
[----:B------:R-:W-:Y:S02]  /*b710*/  ISETP.NE.AND P3, PT, R23, RZ, PT ;  /* 0x000000ff1700720c */ /* 0x000fe40003f65270 */
[----:B-1----:R-:W-:-:S04]  /*b720*/  MOV R4, 0x4000 ;  /* 0x0000400000047802 */ /* 0x002fc80000000f00 */
[----:B------:R3:W-:Y:S07]  /*b730*/  SYNCS.ARRIVE.TRANS64 RZ, [R13+URZ+0x16830], R4 ;  /* 0x016830040dff79a7 */ /* 0x0007ee000800003f */
[----:B------:R-:W-:Y:S05]  /*b740*/  @!P3 BRA `(.L_x_12086) ;  /* 0x000000000004b947 */ /* 0x000fea0003800000 */
[----:B------:R-:W-:Y:S01]  /*b750*/  BPT.TRAP 0x1 ;  /* 0x000000040000795c */ /* 0x000fe20000300000 */
.L_x_12086:
        /* <DEDUP_REMOVED lines=16> */
.L_x_12083:
        /* <DEDUP_REMOVED lines=24> */
.L_x_12137:
[----:B------:R-:W-:-:S06]  /*b9e0*/  UISETP.GE.AND UP0, UPT, UR45, 0x2, UPT ;  /* 0x000000022d00788c */ /* 0x000fcc000bf06270 */
[----:B------:R-:W-:-:S13]  /*b9f0*/  PLOP3.LUT P3, PT, PT, PT, UP0, 0x80, 0x0 ;  /* 0x000000000000781c */ /* 0x000fda0003f6f008 */
[----:B------:R-:W-:Y:S05]  /*ba00*/  @!P3 BRA `(.L_x_12088) ;  /* 0x000000100044b947 */ /* 0x000fea0003800000 */
[----:B------:R-:W-:Y:S02]  /*ba10*/  ULOP3.LUT UR4, UR45, 0x1, URZ, 0xc0, !UPT ;  /* 0x000000012d047892 */ /* 0x000fe4000f8ec03f */
[----:B------:R-:W-:Y:S02]  /*ba20*/  UIADD3 UR44, UR45, -0x2, URZ ;  /* 0xfffffffe2d2c7890 */ /* 0x000fe4000fffe03f */
[----:B------:R-:W-:Y:S01]  /*ba30*/  UISETP.NE.U32.AND UP0, UPT, UR4, 0x1, UPT ;  /* 0x000000010400788c */ /* 0x000fe2000bf05070 */
[----:B------:R-:W-:-:S03]  /*ba40*/  ULDC.64 UR36, c[0x0][0x408] ;  /* 0x0001020000247ab9 */ /* 0x000fc60000000a00 */
[----:B------:R-:W-:Y:S02]  /*ba50*/  IMAD.U32 R11, RZ, RZ, UR44 ;  /* 0x0000002cff0b7e24 */ /* 0x000fe4000f8e00ff */
[----:B------:R-:W-:-:S13]  /*ba60*/  PLOP3.LUT P3, PT, PT, PT, UP0, 0x80, 0x0 ;  /* 0x000000000000781c */ /* 0x000fda0003f6f008 */
[----:B------:R-:W-:Y:S05]  /*ba70*/  @!P3 BRA `(.L_x_12089) ;  /* 0x00000004006cb947 */ /* 0x000fea0003800000 */
[----:B------:R-:W-:Y:S01]  /*ba80*/  VIADD R10, R18, 0x1 ;  /* 0x00000001120a7836 */ /* 0x000fe20000000000 */
[----:B------:R-:W-:Y:S04]  /*ba90*/  BSSY B0, `(.L_x_12090) ;  /* 0x0000055000007945 */ /* 0x000fe80003800000 */
[----:B------:R-:W-:-:S04]  /*baa0*/  ISETP.NE.AND P3, PT, R10, 0x2, PT ;  /* 0x000000020a00780c */ /* 0x000fc80003f65270 */
[----:B-1----:R-:W-:Y:S02]  /*bab0*/  SEL R4, RZ, 0x1, P3 ;  /* 0x00000001ff047807 */ /* 0x002fe40001800000 */
[----:B------:R-:W-:Y:S02]  /*bac0*/  SEL R10, R10, RZ, P3 ;  /* 0x000000ff0a0a7207 */ /* 0x000fe40001800000 */
[----:B------:R-:W-:Y:S01]  /*bad0*/  LOP3.LUT R11, R19, R4, RZ, 0x3c, !PT ;  /* 0x00000004130b7212 */ /* 0x000fe200078e3cff */
[----:B------:R-:W-:Y:S06]  /*bae0*/  @!P0 BRA `(.L_x_12091) ;  /* 0x00000004003c8947 */ /* 0x000fec0003800000 */
[----:B------:R-:W-:Y:S01]  /*baf0*/  IMAD.MOV.U32 R4, RZ, RZ, R9 ;  /* 0x000000ffff047224 */ /* 0x000fe200078e0009 */
[----:B------:R-:W-:Y:S01]  /*bb00*/  MOV R5, UR44 ;  /* 0x0000002c00057c02 */ /* 0x000fe20008000f00 */
[----:B------:R-:W-:Y:S06]  /*bb10*/  @!P1 BRA `(.L_x_12092) ;  /* 0x0000000000509947 */ /* 0x000fec0003800000 */
[----:B------:R-:W-:Y:S01]  /*bb20*/  ULDC UR7, c[0x0][0x41c] ;  /* 0x0001070000077ab9 */ /* 0x000fe20000000800 */
[----:B------:R-:W-:Y:S01]  /*bb30*/  UMOV UR6, UR44 ;  /* 0x0000002c00067c82 */ /* 0x000fe20008000000 */
[----:B------:R-:W-:-:S11]  /*bb40*/  UISETP.NE.AND UP0, UPT, UR7, 0x1, UPT ;  /* 0x000000010700788c */ /* 0x000fd6000bf05270 */
[----:B------:R-:W-:Y:S02]  /*bb50*/  @UP0 ULDC.64 UR8, c[0x0][0x420] ;  /* 0x0001080000080ab9 */ /* 0x000fe40000000a00 */
[----:B------:R-:W-:-:S04]  /*bb60*/  UIMAD.WIDE.U32 UR4, UR44, UR8, URZ ;  /* 0x000000082c0472a5 */ /* 0x000fc8000f8e003f */
[----:B------:R-:W-:-:S04]  /*bb70*/  @UP0 USHF.R.U32.HI UR6, URZ, UR9, UR5 ;  /* 0x000000093f060299 */ /* 0x000fc80008011605 */
[----:B------:R-:W-:Y:S02]  /*bb80*/  USHF.R.S32.HI UR4, URZ, 0x1f, UR6 ;  /* 0x0000001f3f047899 */ /* 0x000fe40008011406 */
[----:B------:R-:W-:-:S04]  /*bb90*/  IMAD.U32 R4, RZ, RZ, UR6 ;  /* 0x00000006ff047e24 */ /* 0x000fc8000f8e00ff */
[----:B------:R-:W-:Y:S01]  /*bba0*/  IMAD.U32 R5, RZ, RZ, UR4 ;  /* 0x00000004ff057e24 */ /* 0x000fe2000f8e00ff */
[----:B------:R-:W-:Y:S02]  /*bbb0*/  ULDC.64 UR4, c[0x0][0x408] ;  /* 0x0001020000047ab9 */ /* 0x000fe40000000a00 */
[----:B--2---:R-:W-:Y:S02]  /*bbc0*/  IMAD R13, R8, UR4, RZ ;  /* 0x00000004080d7c24 */ /* 0x004fe4000f8e02ff */
[----:B------:R-:W-:-:S04]  /*bbd0*/  IMAD.WIDE.U32 R4, R0, UR4, R4 ;  /* 0x0000000400047c25 */ /* 0x000fc8000f8e0004 */
[----:B------:R-:W-:Y:S01]  /*bbe0*/  IMAD R13, R0, UR5, R13 ;  /* 0x00000005000d7c24 */ /* 0x000fe2000f8e020d */
[----:B------:R-:W-:-:S03]  /*bbf0*/  LEA R2, P3, R4, R2, 0x2 ;  /* 0x0000000204027211 */ /* 0x000fc600078610ff */
[----:B------:R-:W-:-:S05]  /*bc00*/  IMAD.IADD R5, R13, 0x1, R5 ;  /* 0x000000010d057824 */ /* 0x000fca00078e0205 */
[----:B------:R-:W-:-:S05]  /*bc10*/  LEA.HI.X R3, R4, R3, R5, 0x2, P3 ;  /* 0x0000000304037211 */ /* 0x000fca00018f1405 */
[----:B------:R1:W5:Y:S01]  /*bc20*/  LDG.E R4, desc[UR48][R2.64] ;  /* 0x0000003002047981 */ /* 0x000362000c1e1900 */
[----:B------:R-:W-:-:S04]  /*bc30*/  UIADD3 UR4, -UR6, URZ, URZ ;  /* 0x0000003f06047290 */ /* 0x000fc8000fffe13f */
[----:B------:R-:W-:-:S06]  /*bc40*/  UIMAD UR4, UR7, UR4, UR44 ;  /* 0x00000004070472a4 */ /* 0x000fcc000f8e022c */
[----:B-1----:R-:W-:-:S07]  /*bc50*/  IMAD.U32 R5, RZ, RZ, UR4 ;  /* 0x00000004ff057e24 */ /* 0x002fce000f8e00ff */
.L_x_12092:
[----:B------:R-:W-:Y:S02]  /*bc60*/  LEA R3, R10, UR39, 0x3 ;  /* 0x000000270a037c11 */ /* 0x000fe4000f8e18ff */
[----:B------:R-:W-:Y:S02]  /*bc70*/  SHF.L.U32 R2, R11, 0x1f, RZ ;  /* 0x0000001f0b027819 */ /* 0x000fe400000006ff */
[----:B------:R-:W-:Y:S02]  /*bc80*/  ISETP.NE.AND P3, PT, R17, RZ, PT ;  /* 0x000000ff1100720c */ /* 0x000fe40003f65270 */
[----:B------:R-:W1:Y:S02]  /*bc90*/  SYNCS.PHASECHK.TRANS64.TRYWAIT P4, [R3+URZ+0x16840], R2 ;  /* 0x01684002030075a7 */ /* 0x000e64000808017f */
[----:B-1----:R-:W-:Y:S09]  /*bca0*/  @!P4 BRA `(.L_x_12093) ;  /* 0x000000180080c947 */ /* 0x002ff20003800000 */
.L_x_12138:
[----:B------:R-:W-:Y:S05]  /*bcb0*/  @P3 BRA `(.L_x_12094) ;  /* 0x0000000000143947 */ /* 0x000fea0003800000 */
[----:B------:R-:W-:Y:S01]  /*bcc0*/  ISETP.NE.AND P4, PT, R23, RZ, PT ;  /* 0x000000ff1700720c */ /* 0x000fe20003f85270 */
[----:B-1----:R-:W-:-:S04]  /*bcd0*/  IMAD.MOV.U32 R2, RZ, RZ, 0x4000 ;  /* 0x00004000ff027424 */ /* 0x002fc800078e00ff */
[----:B------:R3:W-:Y:S08]  /*bce0*/  SYNCS.ARRIVE.TRANS64 RZ, [R3+URZ+0x16830], R2 ;  /* 0x0168300203ff79a7 */ /* 0x0007f0000800003f */
[----:B------:R-:W-:Y:S05]  /*bcf0*/  @!P4 BRA `(.L_x_12094) ;  /* 0x000000000004c947 */ /* 0x000fea0003800000 */
[----:B------:R-:W-:Y:S01]  /*bd00*/  BPT.TRAP 0x1 ;  /* 0x000000040000795c */ /* 0x000fe20000300000 */
.L_x_12094:
        /* <DEDUP_REMOVED lines=10> */
[----:B-1-3--:R-:W-:Y:S01]  /*bdb0*/  SHF.L.U32 R3, R19, 0x1f, RZ ;  /* 0x0000001f13037819 */ /* 0x00afe200000006ff */
[----:B------:R-:W-:Y:S01]  /*bdc0*/  UMOV UR10, URZ ;  /* 0x0000003f000a7c82 */ /* 0x000fe20008000000 */
[----:B------:R-:W-:Y:S01]  /*bdd0*/  LEA R2, R18, UR4, 0x3 ;  /* 0x0000000412027c11 */ /* 0x000fe2000f8e18ff */
[----:B------:R-:W-:-:S02]  /*bde0*/  ULEA UR8, UR8, UR39, 0xe ;  /* 0x0000002708087291 */ /* 0x000fc4000f8e703f */
[----:B------:R-:W-:Y:S02]  /*bdf0*/  USHF.L.U32 UR11, UR11, 0x7, URZ ;  /* 0x000000070b0b7899 */ /* 0x000fe4000800063f */
[----:B------:R-:W-:Y:S02]  /*be00*/  UIADD3 UR9, UR9, 0x16830, URZ ;  /* 0x0001683009097890 */ /* 0x000fe4000fffe03f */
[----:B------:R-:W-:-:S09]  /*be10*/  UIADD3 UR8, UR8, 0xe400, URZ ;  /* 0x0000e40008087890 */ /* 0x000fd2000fffe03f */
[----:B------:R1:W-:Y:S01]  /*be20*/  UTMALDG.4D [UR8], [UR6], desc[UR14] ;  /* 0x00000e08060075b4 */ /* 0x0003e20008019000 */
[----:B------:R-:W3:Y:S02]  /*be30*/  SYNCS.PHASECHK.TRANS64.TRYWAIT P4, [R2+URZ+0x60], R3 ;  /* 0x00006003020075a7 */ /* 0x000ee4000808017f */
[----:B-1-3--:R-:W-:Y:S05]  /*be40*/  @!P4 BRA `(.L_x_12095) ;  /* 0x00000018002cc947 */ /* 0x00afea0003800000 */
.L_x_12139:
[----:B------:R-:W-:Y:S05]  /*be50*/  @P3 BRA `(.L_x_12096) ;  /* 0x0000000000183947 */ /* 0x000fea0003800000 */
[----:B------:R-:W-:Y:S02]  /*be60*/  ISETP.NE.AND P3, PT, R23, RZ, PT ;  /* 0x000000ff1700720c */ /* 0x000fe40003f65270 */
[----:B-1----:R-:W-:Y:S02]  /*be70*/  LEA R2, R18, UR39, 0x3 ;  /* 0x0000002712027c11 */ /* 0x002fe4000f8e18ff */
[----:B------:R-:W-:-:S04]  /*be80*/  MOV R3, 0x4000 ;  /* 0x0000400000037802 */ /* 0x000fc80000000f00 */
[----:B------:R3:W-:Y:S05]  /*be90*/  SYNCS.ARRIVE.TRANS64 RZ, [R2+URZ+0x16850], R3 ;  /* 0x0168500302ff79a7 */ /* 0x0007ea000800003f */
[----:B------:R-:W-:Y:S05]  /*bea0*/  @!P3 BRA `(.L_x_12096) ;  /* 0x000000000004b947 */ /* 0x000fea0003800000 */
[----:B------:R-:W-:Y:S01]  /*beb0*/  BPT.TRAP 0x1 ;  /* 0x000000040000795c */ /* 0x000fe20000300000 */
.L_x_12096:
        /* <DEDUP_REMOVED lines=17> */
[----:B----4-:R-:W-:Y:S01]  /*bfd0*/  NOP ;  /* 0x0000000000007918 */ /* 0x010fe20000000000 */
.L_x_12091:
[----:B------:R-:W-:Y:S05]  /*bfe0*/  BSYNC B0 ;  /* 0x0000000000007941 */ /* 0x000fea0003800000 */
.L_x_12090:
[----:B------:R-:W-:Y:S01]  /*bff0*/  UIADD3 UR4, UR45, -0x3, URZ ;  /* 0xfffffffd2d047890 */ /* 0x000fe2000fffe03f */
[----:B------:R-:W-:Y:S02]  /*c000*/  IMAD.MOV.U32 R19, RZ, RZ, R11 ;  /* 0x000000ffff137224 */ /* 0x000fe400078e000b */
[----:B------:R-:W-:-:S03]  /*c010*/  IMAD.MOV.U32 R18, RZ, RZ, R10 ;  /* 0x000000ffff127224 */ /* 0x000fc600078e000a */
[----:B------:R-:W-:-:S07]  /*c020*/  IMAD.U32 R11, RZ, RZ, UR4 ;  /* 0x00000004ff0b7e24 */ /* 0x000fce000f8e00ff */
.L_x_12089:
[----:B------:R-:W-:Y:S01]  /*c030*/  ISETP.NE.AND P3, PT, RZ, UR44, PT ;  /* 0x0000002cff007c0c */ /* 0x000fe2000bf65270 */
[----:B------:R-:W-:-:S12]  /*c040*/  BSSY B0, `(.L_x_12088) ;  /* 0x00000ad000007945 */ /* 0x000fd80003800000 */
[----:B------:R-:W-:Y:S05]  /*c050*/  @!P3 BRA `(.L_x_12097) ;  /* 0x0000000800acb947 */ /* 0x000fea0003800000 */
[----:B-1-3--:R-:W-:-:S07]  /*c060*/  MOV R2, R9 ;  /* 0x0000000900027202 */ /* 0x00afce0000000f00 */
.L_x_12112:
        /* <DEDUP_REMOVED lines=26> */
[----:B------:R-:W-:-:S05]  /*c210*/  IADD3 R4, -R13, RZ, RZ ;  /* 0x000000ff0d047210 */ /* 0x000fca0007ffe1ff */
[----:B------:R-:W-:-:S07]  /*c220*/  IMAD R14, R14, R4, R11 ;  /* 0x000000040e0e7224 */ /* 0x000fce00078e020b */
.L_x_12100:
[----:B------:R-:W-:Y:S02]  /*c230*/  LEA R4, R10, UR39, 0x3 ;  /* 0x000000270a047c11 */ /* 0x000fe4000f8e18ff */
[----:B-1----:R-:W-:Y:S02]  /*c240*/  SHF.L.U32 R3, R12, 0x1f, RZ ;  /* 0x0000001f0c037819 */ /* 0x002fe400000006ff */
[----:B------:R-:W-:Y:S02]  /*c250*/  ISETP.NE.AND P3, PT, R17, RZ, PT ;  /* 0x000000ff1100720c */ /* 0x000fe40003f65270 */
[----:B------:R-:W1:Y:S02]  /*c260*/  SYNCS.PHASECHK.TRANS64.TRYWAIT P4, [R4+URZ+0x16840], R3 ;  /* 0x01684003040075a7 */ /* 0x000e64000808017f */
[----:B-1----:R-:W-:Y:S09]  /*c270*/  @!P4 BRA `(.L_x_12101) ;  /* 0x000000140034c947 */ /* 0x002ff20003800000 */
.L_x_12140:
[----:B------:R-:W-:Y:S05]  /*c280*/  @P3 BRA `(.L_x_12102) ;  /* 0x0000000000143947 */ /* 0x000fea0003800000 */
[----:B------:R-:W-:Y:S01]  /*c290*/  ISETP.NE.AND P4, PT, R23, RZ, PT ;  /* 0x000000ff1700720c */ /* 0x000fe20003f85270 */
[----:B-1----:R-:W-:-:S04]  /*c2a0*/  IMAD.MOV.U32 R3, RZ, RZ, 0x4000 ;  /* 0x00004000ff037424 */ /* 0x002fc800078e00ff */
[----:B------:R2:W-:Y:S08]  /*c2b0*/  SYNCS.ARRIVE.TRANS64 RZ, [R4+URZ+0x16830], R3 ;  /* 0x0168300304ff79a7 */ /* 0x0005f0000800003f */
[----:B------:R-:W-:Y:S05]  /*c2c0*/  @!P4 BRA `(.L_x_12102) ;  /* 0x000000000004c947 */ /* 0x000fea0003800000 */
[----:B------:R-:W-:Y:S01]  /*c2d0*/  BPT.TRAP 0x1 ;  /* 0x000000040000795c */ /* 0x000fe20000300000 */
.L_x_12102:
        /* <DEDUP_REMOVED lines=20> */
.L_x_12141:
[----:B------:R-:W-:Y:S05]  /*c420*/  @P3 BRA `(.L_x_12104) ;  /* 0x0000000000143947 */ /* 0x000fea0003800000 */
[----:B------:R-:W-:Y:S01]  /*c430*/  ISETP.NE.AND P3, PT, R23, RZ, PT ;  /* 0x000000ff1700720c */ /* 0x000fe20003f65270 */
[----:B------:R-:W-:-:S04]  /*c440*/  IMAD.MOV.U32 R3, RZ, RZ, 0x4000 ;  /* 0x00004000ff037424 */ /* 0x000fc800078e00ff */
[----:B------:R2:W-:Y:S08]  /*c450*/  SYNCS.ARRIVE.TRANS64 RZ, [R4+URZ+0x50], R3 ;  /* 0x0000500304ff79a7 */ /* 0x0005f0000800003f */
[----:B------:R-:W-:Y:S05]  /*c460*/  @!P3 BRA `(.L_x_12104) ;  /* 0x000000000004b947 */ /* 0x000fea0003800000 */
[----:B------:R-:W-:Y:S01]  /*c470*/  BPT.TRAP 0x1 ;  /* 0x000000040000795c */ /* 0x000fe20000300000 */
.L_x_12104:
        /* <DEDUP_REMOVED lines=18> */
.L_x_12099:
[----:B------:R-:W-:Y:S05]  /*c5a0*/  BSYNC B1 ;  /* 0x0000000000017941 */ /* 0x000fea0003800000 */
.L_x_12098:
        /* <DEDUP_REMOVED lines=10> */
[----:B------:R-:W-:Y:S02]  /*c650*/  IMAD.MOV.U32 R15, RZ, RZ, R14 ;  /* 0x000000ffff0f7224 */ /* 0x000fe400078e000e */
[----:B------:R-:W-:-:S04]  /*c660*/  IMAD R21, R8, UR36, RZ ;  /* 0x0000002408157c24 */ /* 0x000fc8000f8e02ff */
[----:B------:R-:W-:Y:S01]  /*c670*/  IMAD R21, R0, UR37, R21 ;  /* 0x0000002500157c24 */ /* 0x000fe2000f8e0215 */
[----:B-1----:R-:W-:-:S13]  /*c680*/  ISETP.NE.AND P3, PT, R13, 0x1, PT ;  /* 0x000000010d00780c */ /* 0x002fda0003f65270 */
[----:B--2---:R-:W1:Y:S02]  /*c690*/  @P3 LDC.64 R2, c[0x0][0x420] ;  /* 0x00010800ff023b82 */ /* 0x004e640000000a00 */
        /* <DEDUP_REMOVED lines=10> */
[----:B------:R-:W-:-:S05]  /*c740*/  IADD3 R4, -R15, RZ, RZ ;  /* 0x000000ff0f047210 */ /* 0x000fca0007ffe1ff */
[----:B------:R-:W-:-:S07]  /*c750*/  IMAD R14, R13, R4, R14 ;  /* 0x000000040d0e7224 */ /* 0x000fce00078e020e */
.L_x_12107:
[----:B-12---:R-:W-:Y:S02]  /*c760*/  LEA R3, R18, UR39, 0x3 ;  /* 0x0000002712037c11 */ /* 0x006fe4000f8e18ff */
[----:B------:R-:W-:Y:S02]  /*c770*/  SHF.L.U32 R4, R19, 0x1f, RZ ;  /* 0x0000001f13047819 */ /* 0x000fe400000006ff */
[----:B------:R-:W-:Y:S02]  /*c780*/  ISETP.NE.AND P3, PT, R17, RZ, PT ;  /* 0x000000ff1100720c */ /* 0x000fe40003f65270 */
[----:B------:R-:W1:Y:S02]  /*c790*/  SYNCS.PHASECHK.TRANS64.TRYWAIT P4, [R3+URZ+0x16840], R4 ;  /* 0x01684004030075a7 */ /* 0x000e64000808017f */
[----:B-1----:R-:W-:Y:S09]  /*c7a0*/  @!P4 BRA `(.L_x_12108) ;  /* 0x000000100010c947 */ /* 0x002ff20003800000 */
.L_x_12142:
[----:B------:R-:W-:Y:S05]  /*c7b0*/  @P3 BRA `(.L_x_12109) ;  /* 0x0000000000143947 */ /* 0x000fea0003800000 */
[----:B------:R-:W-:Y:S01]  /*c7c0*/  ISETP.NE.AND P4, PT, R23, RZ, PT ;  /* 0x000000ff1700720c */ /* 0x000fe20003f85270 */
[----:B-1----:R-:W-:-:S04]  /*c7d0*/  IMAD.MOV.U32 R4, RZ, RZ, 0x4000 ;  /* 0x00004000ff047424 */ /* 0x002fc800078e00ff */
[----:B------:R2:W-:Y:S08]  /*c7e0*/  SYNCS.ARRIVE.TRANS64 RZ, [R3+URZ+0x16830], R4 ;  /* 0x0168300403ff79a7 */ /* 0x0005f0000800003f */
[----:B------:R-:W-:Y:S05]  /*c7f0*/  @!P4 BRA `(.L_x_12109) ;  /* 0x000000000004c947 */ /* 0x000fea0003800000 */
[----:B------:R-:W-:Y:S01]  /*c800*/  BPT.TRAP 0x1 ;  /* 0x000000040000795c */ /* 0x000fe20000300000 */
.L_x_12109:
        /* <DEDUP_REMOVED lines=20> */
.L_x_12143:
[----:B------:R-:W-:Y:S05]  /*c950*/  @P3 BRA `(.L_x_12111) ;  /* 0x0000000000143947 */ /* 0x000fea0003800000 */
[----:B------:R-:W-:Y:S01]  /*c960*/  ISETP.NE.AND P3, PT, R23, RZ, PT ;  /* 0x000000ff1700720c */ /* 0x000fe20003f65270 */
[----:B------:R-:W-:-:S04]  /*c970*/  IMAD.MOV.U32 R4, RZ, RZ, 0x4000 ;  /* 0x00004000ff047424 */ /* 0x000fc800078e00ff */
[----:B------:R2:W-:Y:S08]  /*c980*/  SYNCS.ARRIVE.TRANS64 RZ, [R3+URZ+0x50], R4 ;  /* 0x0000500403ff79a7 */ /* 0x0005f0000800003f */
[----:B------:R-:W-:Y:S05]  /*c990*/  @!P3 BRA `(.L_x_12111) ;  /* 0x000000000004b947 */ /* 0x000fea0003800000 */
[----:B------:R-:W-:Y:S01]  /*c9a0*/  BPT.TRAP 0x1 ;  /* 0x000000040000795c */ /* 0x000fe20000300000 */
.L_x_12111:
        /* <DEDUP_REMOVED lines=18> */
.L_x_12106:
[----:B------:R-:W-:Y:S05]  /*cad0*/  BSYNC B1 ;  /* 0x0000000000017941 */ /* 0x000fea0003800000 */
.L_x_12105:
[C---:B------:R-:W-:Y:S02]  /*cae0*/  ISETP.GT.AND P3, PT, R11.reuse, 0x1, PT ;  /* 0x000000010b00780c */ /* 0x040fe40003f64270 */
[----:B------:R-:W-:-:S11]  /*caf0*/  IADD3 R11, R11, -0x2, RZ ;  /* 0xfffffffe0b0b7810 */ /* 0x000fd60007ffe0ff */
[----:B------:R-:W-:Y:S05]  /*cb00*/  @P3 BRA `(.L_x_12112) ;  /* 0xfffffff400583947 */ /* 0x000fea000383ffff */
.L_x_12097:
[----:B------:R-:W-:Y:S05]  /*cb10*/  BSYNC B0 ;  /* 0x0000000000007941 */ /* 0x000fea0003800000 */
.L_x_12088:
[----:B------:R-:W-:Y:S04]  /*cb20*/  BSSY B0, `(.L_x_12113) ;  /* 0x000000e000007945 */ /* 0x000fe80003800000 */
[----:B------:R-:W-:Y:S05]  /*cb30*/  @P2 BRA `(.L_x_12114) ;  /* 0x0000000000302947 */ /* 0x000fea0003800000 */
[----:B------:R-:W4:Y:S01]  /*cb40*/  S2R R11, SR_LANEID ;  /* 0x00000000000b7919 */ /* 0x000f220000000000 */
[----:B------:R-:W-:Y:S01]  /*cb50*/  VOTEU.ANY UR4, UPT, PT ;  /* 0x0000000000047886 */ /* 0x000fe200038e0100 */
[----:B-123--:R-:W1:Y:S01]  /*cb60*/  LDC.64 R2, c[0x0][0xdf0] ;  /* 0x00037c00ff027b82 */ /* 0x00ee620000000a00 */
[----:B------:R-:W4:Y:S08]  /*cb70*/  FLO.U32 R0, UR4 ;  /* 0x0000000400007d00 */ /* 0x000f3000080e0000 */
[----:B------:R-:W1:Y:S01]  /*cb80*/  POPC R5, UR4 ;  /* 0x0000000400057d09 */ /* 0x000e620008000000 */
[----:B----4-:R-:W-:-:S13]  /*cb90*/  ISETP.EQ.U32.AND P1, PT, R0, R11, PT ;  /* 0x0000000b0000720c */ /* 0x010fda0003f22070 */
[----:B-1----:R-:W2:Y:S01]  /*cba0*/  @P1 ATOMG.E.ADD.STRONG.GPU PT, R3, desc[UR48][R2.64], R5 ;  /* 0x00000005020319a8 */ /* 0x002ea200081ee1f0 */
[----:B------:R-:W1:Y:S02]  /*cbb0*/  S2R R4, SR_LTMASK ;  /* 0x0000000000047919 */ /* 0x000e640000003900 */
[----:B-1----:R-:W-:-:S04]  /*cbc0*/  LOP3.LUT R4, R4, UR4, RZ, 0xc0, !PT ;  /* 0x0000000404047c12 */ /* 0x002fc8000f8ec0ff */
[----:B------:R-:W1:Y:S01]  /*cbd0*/  POPC R11, R4 ;  /* 0x00000004000b7309 */ /* 0x000e620000000000 */
[----:B--2---:R-:W1:Y:S02]  /*cbe0*/  SHFL.IDX PT, R0, R3, R0, 0x1f ;  /* 0x00001f0003007589 */ /* 0x004e6400000e0000 */
[----:B-1----:R-:W-:-:S07]  /*cbf0*/  IADD3 R22, R0, UR46, R11 ;  /* 0x0000002e00167c10 */ /* 0x002fce000fffe00b */
.L_x_12114:
[----:B------:R-:W-:Y:S05]  /*cc00*/  BSYNC B0 ;  /* 0x0000000000007941 */ /* 0x000fea0003800000 */
.L_x_12113:
[----:B------:R-:W-:Y:S04]  /*cc10*/  BSSY B0, `(.L_x_12115) ;  /* 0x000001d000007945 */ /* 0x000fe80003800000 */
[----:B------:R-:W-:Y:S05]  /*cc20*/  @!P0 BRA `(.L_x_12116) ;  /* 0x00000000006c8947 */ /* 0x000fea0003800000 */
[----:B-123--:R-:W-:Y:S02]  /*cc30*/  LEA R3, R18, UR39, 0x3 ;  /* 0x0000002712037c11 */ /* 0x00efe4000f8e18ff */
[----:B------:R-:W-:Y:S02]  /*cc40*/  SHF.L.U32 R0, R19, 0x1f, RZ ;  /* 0x0000001f13007819 */ /* 0x000fe400000006ff */
[----:B------:R-:W-:Y:S02]  /*cc50*/  ISETP.NE.AND P1, PT, R17, RZ, PT ;  /* 0x000000ff1100720c */ /* 0x000fe40003f25270 */
[----:B------:R-:W1:Y:S02]  /*cc60*/  SYNCS.PHASECHK.TRANS64.TRYWAIT P0, [R3+URZ+0x16860], R0 ;  /* 0x01686000030075a7 */ /* 0x000e64000800017f */
[----:B-1----:R-:W-:Y:S09]  /*cc70*/  @!P0 BRA `(.L_x_12117) ;  /* 0x0000000c00048947 */ /* 0x002ff20003800000 */
.L_x_12144:
[----:B------:R-:W-:Y:S05]  /*cc80*/  @P1 BRA `(.L_x_12118) ;  /* 0x0000000000141947 */ /* 0x000fea0003800000 */
[----:B------:R-:W-:Y:S01]  /*cc90*/  ISETP.NE.AND P0, PT, R23, RZ, PT ;  /* 0x000000ff1700720c */ /* 0x000fe20003f05270 */
[----:B-1----:R-:W-:-:S04]  /*cca0*/  IMAD.MOV.U32 R0, RZ, RZ, 0x4000 ;  /* 0x00004000ff007424 */ /* 0x002fc800078e00ff */
[----:B------:R2:W-:Y:S08]  /*ccb0*/  SYNCS.ARRIVE.TRANS64 RZ, [R3+URZ+0x16850], R0 ;  /* 0x0168500003ff79a7 */ /* 0x0005f0000800003f */
[----:B------:R-:W-:Y:S05]  /*ccc0*/  @!P0 BRA `(.L_x_12118) ;  /* 0x0000000000048947 */ /* 0x000fea0003800000 */
[----:B------:R-:W-:Y:S01]  /*ccd0*/  BPT.TRAP 0x1 ;  /* 0x000000040000795c */ /* 0x000fe20000300000 */
.L_x_12118:
        /* <DEDUP_REMOVED lines=15> */
[----:B----4-:R-:W-:Y:S01]  /*cdd0*/  NOP ;  /* 0x0000000000007918 */ /* 0x010fe20000000000 */
.L_x_12116:
[----:B------:R-:W-:Y:S05]  /*cde0*/  BSYNC B0 ;  /* 0x0000000000007941 */ /* 0x000fea0003800000 */
.L_x_12115:
[----:B------:R-:W-:Y:S02]  /*cdf0*/  VIADD R18, R18, 0x1 ;  /* 0x0000000112127836 */ /* 0x000fe40000000000 */
[----:B--2---:R-:W-:-:S03]  /*ce00*/  IMAD.MOV.U32 R13, RZ, RZ, R22 ;  /* 0x000000ffff0d7224 */ /* 0x004fc600078e0016 */
[----:B------:R-:W-:-:S04]  /*ce10*/  ISETP.NE.AND P0, PT, R18, 0x2, PT ;  /* 0x000000021200780c */ /* 0x000fc80003f05270 */
[----:B-1----:R-:W-:Y:S02]  /*ce20*/  SEL R0, RZ, 0x1, P0 ;  /* 0x00000001ff007807 */ /* 0x002fe40000000000 */
[----:B------:R-:W-:Y:S02]  /*ce30*/  SEL R18, R18, RZ, P0 ;  /* 0x000000ff12127207 */ /* 0x000fe40000000000 */
[----:B------:R-:W-:-:S07]  /*ce40*/  LOP3.LUT R19, R19, R0, RZ, 0x3c, !PT ;  /* 0x0000000013137212 */ /* 0x000fce00078e3cff */
.L_x_12077:
[----:B------:R-:W-:Y:S05]  /*ce50*/  BSYNC B6 ;  /* 0x0000000000067941 */ /* 0x000fea0003800000 */
.L_x_12075:
[----:B------:R-:W-:-:S03]  /*ce60*/  UMOV UR4, 0xffffffff ;  /* 0xffffffff00047882 */ /* 0x000fc60000000000 */
[----:B------:R-:W-:Y:S05]  /*ce70*/  BRA.DIV UR4, `(.L_x_12119) ;  /* 0x0000000a04987947 */ /* 0x000fea000b800000 */
[----:B------:R1:W2:Y:S02]  /*ce80*/  SHFL.IDX PT, R14, R13, RZ, 0x1f ;  /* 0x00001fff0d0e7589 */ /* 0x0002a400000e0000 */
.L_x_12147:
[----:B------:R-:W-:Y:S01]  /*ce90*/  ISETP.NE.AND P0, PT, R23, RZ, PT ;  /* 0x000000ff1700720c */ /* 0x000fe20003f05270 */
[----:B------:R-:W-:Y:S05]  /*cea0*/  WARPSYNC.ALL ;  /* 0x0000000000007948 */ /* 0x000fea0003800000 */
[----:B------:R-:W-:Y:S01]  /*ceb0*/  BAR.SYNC.DEFER_BLOCKING 0x4, 0x1a0 ;  /* 0x0106800000007b1d */ /* 0x000fe20000010000 */
[----:B--2---:R-:W-:-:S05]  /*cec0*/  IMAD.MOV.U32 R22, RZ, RZ, R14 ;  /* 0x000000ffff167224 */ /* 0x004fca00078e000e */
[----:B------:R-:W-:Y:S01]  /*ced0*/  ULDC UR4, c[0x0][0xda8] ;  /* 0x00036a0000047ab9 */ /* 0x000fe20000000800 */
[----:B------:R-:W-:Y:S01]  /*cee0*/  @!P0 MOV R0, 0x400 ;  /* 0x0000040000008802 */ /* 0x000fe20000000f00 */
[----:B---3--:R-:W2:Y:S03]  /*cef0*/  @!P0 S2R R3, SR_CgaCtaId ;  /* 0x0000000000038919 */ /* 0x008ea60000008800 */
[----:B--2---:R-:W-:-:S05]  /*cf00*/  @!P0 LEA R0, R3, R0, 0x18 ;  /* 0x0000000003008211 */ /* 0x004fca00078ec0ff */
[----:B------:R2:W-:Y:S01]  /*cf10*/  @!P0 STS [R0+0x168d0], R13 ;  /* 0x0168d00d00008388 */ /* 0x0005e20000000800 */
[----:B------:R-:W-:Y:S06]  /*cf20*/  BAR.ARV 0x5, 0x1a0 ;  /* 0x0146800000007b1d */ /* 0x000fec0000002000 */
[----:B------:R-:W-:-:S13]  /*cf30*/  ISETP.GE.AND P0, PT, R22, UR4, PT ;  /* 0x0000000416007c0c */ /* 0x000fda000bf06270 */
[----:B--2---:R-:W-:Y:S05]  /*cf40*/  @!P0 BRA `(.L_x_12120) ;  /* 0xffffffd800d48947 */ /* 0x004fea000383ffff */
.L_x_12072:
[----:B------:R-:W2:Y:S01]  /*cf50*/  S2R R3, SR_CgaCtaId ;  /* 0x0000000000037919 */ /* 0x000ea20000008800 */
[----:B------:R-:W-:Y:S01]  /*cf60*/  UIADD3 UR47, UR47, 0x1, URZ ;  /* 0x000000012f2f7890 */ /* 0x000fe2000fffe03f */
[----:B------:R-:W-:-:S03]  /*cf70*/  MOV R0, 0x400 ;  /* 0x0000040000007802 */ /* 0x000fc60000000f00 */
[----:B------:R-:W-:-:S04]  /*cf80*/  ULEA.HI UR4, UR47, UR47, URZ, 0x1 ;  /* 0x0000002f2f047291 */ /* 0x000fc8000f8f083f */
[----:B------:R-:W-:-:S04]  /*cf90*/  ULOP3.LUT UR4, UR4, 0xfffffffe, URZ, 0xc0, !UPT ;  /* 0xfffffffe04047892 */ /* 0x000fc8000f8ec03f */
[----:B------:R-:W-:-:S06]  /*cfa0*/  UIADD3 UR4, UR47, -UR4, URZ ;  /* 0x800000042f047290 */ /* 0x000fcc000fffe03f */
[----:B------:R-:W-:Y:S02]  /*cfb0*/  MOV R2, UR4 ;  /* 0x0000000400027c02 */ /* 0x000fe40008000f00 */
[----:B--2---:R-:W-:Y:S02]  /*cfc0*/  LEA R7, R3, R0, 0x18 ;  /* 0x0000000003077211 */ /* 0x004fe400078ec0ff */
[----:B------:R-:W-:-:S04]  /*cfd0*/  SHF.L.U32 R0, R2, 0x1f, RZ ;  /* 0x0000001f02007819 */ /* 0x000fc800000006ff */
[----:B------:R-:W2:Y:S02]  /*cfe0*/  SYNCS.PHASECHK.TRANS64.TRYWAIT P0, [R7+URZ+0x16820], R0 ;  /* 0x01682000070075a7 */ /* 0x000ea4000800017f */
[----:B--2---:R-:W-:Y:S05]  /*cff0*/  @!P0 BRA `(.L_x_12121) ;  /* 0x00000008005c8947 */ /* 0x004fea0003800000 */
.L_x_12148:
        /* <DEDUP_REMOVED lines=11> */
.L_x_12124:
        /* <DEDUP_REMOVED lines=8> */
[----:B------:R-:W-:Y:S02]  /*d130*/  LOP3.LUT R0, R19, R2, RZ, 0x3c, !PT ;  /* 0x0000000213007212 */ /* 0x000fe400078e3cff */
[----:B------:R-:W-:-:S02]  /*d140*/  LEA R3, R6, R3, 0x3 ;  /* 0x0000000306037211 */ /* 0x000fc400078e18ff */
[----:B------:R-:W-:Y:S01]  /*d150*/  SHF.L.U32 R0, R0, 0x1f, RZ ;  /* 0x0000001f00007819 */ /* 0x000fe200000006ff */
[----:B--2---:R-:W-:Y:S06]  /*d160*/  @!P1 BRA `(.L_x_12125) ;  /* 0x0000000800149947 */ /* 0x004fec0003800000 */
.L_x_12149:
[----:B------:R-:W3:Y:S02]  /*d170*/  SYNCS.PHASECHK.TRANS64.TRYWAIT P1, [R3+URZ], R0 ;  /* 0x00000000030075a7 */ /* 0x000ee4000802017f */
[----:B---3--:R-:W-:Y:S05]  /*d180*/  @!P1 BRA `(.L_x_12126) ;  /* 0x0000000800209947 */ /* 0x008fea0003800000 */
.L_x_12150:
[----:B------:R-:W-:Y:S05]  /*d190*/  @!P0 BRA `(.L_x_12127) ;  /* 0x0000000000048947 */ /* 0x000fea0003800000 */
[----:B------:R-:W-:Y:S01]  /*d1a0*/  BPT.TRAP 0x1 ;  /* 0x000000040000795c */ /* 0x000fe20000300000 */
.L_x_12127:
[----:B---3--:R-:W-:-:S04]  /*d1b0*/  VIADD R3, R7, 0x16860 ;  /* 0x0001686007037836 */ /* 0x008fc80000000000 */
[----:B--2---:R-:W-:-:S04]  /*d1c0*/  IMAD R5, R18, 0x8, R3 ;  /* 0x0000000812057824 */ /* 0x004fc800078e0203 */
[----:B------:R-:W2:Y:S02]  /*d1d0*/  SYNCS.PHASECHK.TRANS64.TRYWAIT P0, [R5+URZ], R4 ;  /* 0x00000004050075a7 */ /* 0x000ea4000800017f */
[----:B--2---:R-:W-:Y:S05]  /*d1e0*/  @!P0 BRA `(.L_x_12128) ;  /* 0x00000008001c8947 */ /* 0x004fea0003800000 */
.L_x_12151:
[----:B------:R-:W-:-:S07]  /*d1f0*/  IMAD R3, R6, 0x8, R3 ;  /* 0x0000000806037824 */ /* 0x000fce00078e0203 */
.L_x_12129:
[----:B---3--:R3:W4:Y:S02]  /*d200*/  SYNCS.PHASECHK.TRANS64.TRYWAIT P0, [R3+URZ], R0 ;  /* 0x00000000030075a7 */ /* 0x008724000800017f */
[----:B----4-:R-:W-:Y:S05]  /*d210*/  @!P0 NANOSLEEP.SYNCS 0x989680 ;  /* 0x009896800000895d */ /* 0x010fea0003900000 */
[----:B------:R-:W4:Y:S02]  /*d220*/  @!P0 SYNCS.PHASECHK.TRANS64 P0, [R3+URZ], R0 ;  /* 0x00000000030085a7 */ /* 0x000f24000800007f */
[----:B----4-:R-:W-:Y:S05]  /*d230*/  @!P0 BRA `(.L_x_12129) ;  /* 0xfffffffc00f08947 */ /* 0x010fea000383ffff */
.L_x_12123:
[----:B------:R-:W-:Y:S05]  /*d240*/  BSYNC B0 ;  /* 0x0000000000007941 */ /* 0x000fea0003800000 */
.L_x_12122:
[----:B------:R-:W-:Y:S05]  /*d250*/  EXIT ;  /* 0x000000000000794d */ /* 0x000fea0003800000 */
.L_x_12029:
[----:B-1----:R-:W-:-:S04]  /*d260*/  IMAD.U32 R3, RZ, RZ, UR40 ;  /* 0x00000028ff037e24 */ /* 0x002fc8000f8e00ff */
[----:B------:R1:W2:Y:S03]  /*d270*/  SYNCS.PHASECHK.TRANS64.TRYWAIT P1, [R3+URZ+0x16800], R0 ;  /* 0x01680000030075a7 */ /* 0x0002a6000802017f */
[----:B--2---:R-:W-:Y:S05]  /*d280*/  @!P1 NANOSLEEP.SYNCS 0x989680 ;  /* 0x009896800000995d */ /* 0x004fea0003900000 */
[----:B------:R-:W2:Y:S02]  /*d290*/  @!P1 SYNCS.PHASECHK.TRANS64 P1, [R3+URZ+0x16800], R0 ;  /* 0x01680000030095a7 */ /* 0x000ea4000802007f */
[----:B--2---:R-:W-:Y:S05]  /*d2a0*/  @!P1 BRA `(.L_x_12029) ;  /* 0xfffffffc00ec9947 */ /* 0x004fea000383ffff */
[----:B------:R-:W-:Y:S05]  /*d2b0*/  BRA `(.L_x_12130) ;  /* 0xffffff4000a07947 */ /* 0x000fea000383ffff */
.L_x_12033:
[----:B--2---:R2:W3:Y:S02]  /*d2c0*/  SYNCS.PHASECHK.TRANS64.TRYWAIT P2, [R0+URZ+0x16830], R3 ;  /* 0x01683003000075a7 */ /* 0x0044e4000804017f */
[----:B---3--:R-:W-:Y:S05]  /*d2d0*/  @!P2 NANOSLEEP.SYNCS 0x989680 ;  /* 0x009896800000a95d */ /* 0x008fea0003900000 */
[----:B------:R-:W3:Y:S02]  /*d2e0*/  @!P2 SYNCS.PHASECHK.TRANS64 P2, [R0+URZ+0x16830], R3 ;  /* 0x016830030000a5a7 */ /* 0x000ee4000804007f */
[----:B---3--:R-:W-:Y:S05]  /*d2f0*/  @!P2 BRA `(.L_x_12033) ;  /* 0xfffffffc00f0a947 */ /* 0x008fea000383ffff */
[----:B------:R-:W-:Y:S05]  /*d300*/  BRA `(.L_x_12032) ;  /* 0xffffff4000c47947 */ /* 0x000fea000383ffff */
.L_x_12038:
[----:B--2---:R-:W-:-:S04]  /*d310*/  MOV R7, UR6 ;  /* 0x0000000600077c02 */ /* 0x004fc80008000f00 */
[----:B------:R2:W3:Y:S03]  /*d320*/  SYNCS.PHASECHK.TRANS64.TRYWAIT P3, [R7+URZ+0x16830], R6 ;  /* 0x01683006070075a7 */ /* 0x0004e6000806017f */
[----:B---3--:R-:W-:Y:S05]  /*d330*/  @!P3 NANOSLEEP.SYNCS 0x989680 ;  /* 0x009896800000b95d */ /* 0x008fea0003900000 */
[----:B------:R-:W3:Y:S02]  /*d340*/  @!P3 SYNCS.PHASECHK.TRANS64 P3, [R7+URZ+0x16830], R6 ;  /* 0x016830060700b5a7 */ /* 0x000ee4000806007f */
[----:B---3--:R-:W-:Y:S05]  /*d350*/  @!P3 BRA `(.L_x_12038) ;  /* 0xfffffffc00ecb947 */ /* 0x008fea000383ffff */
[----:B------:R-:W-:Y:S05]  /*d360*/  BRA `(.L_x_12035) ;  /* 0xffffff6c007c7947 */ /* 0x000fea000383ffff */
.L_x_12042:
[----:B--2---:R-:W-:-:S04]  /*d370*/  IMAD.U32 R7, RZ, RZ, UR6 ;  /* 0x00000006ff077e24 */ /* 0x004fc8000f8e00ff */
[----:B------:R2:W3:Y:S03]  /*d380*/  SYNCS.PHASECHK.TRANS64.TRYWAIT P2, [R7+URZ+0x16850], R6 ;  /* 0x01685006070075a7 */ /* 0x0004e6000804017f */
[----:B---3--:R-:W-:Y:S05]  /*d390*/  @!P2 NANOSLEEP.SYNCS 0x989680 ;  /* 0x009896800000a95d */ /* 0x008fea0003900000 */
[----:B------:R-:W3:Y:S02]  /*d3a0*/  @!P2 SYNCS.PHASECHK.TRANS64 P2, [R7+URZ+0x16850], R6 ;  /* 0x016850060700a5a7 */ /* 0x000ee4000804007f */
[----:B---3--:R-:W-:Y:S05]  /*d3b0*/  @!P2 BRA `(.L_x_12042) ;  /* 0xfffffffc00eca947 */ /* 0x008fea000383ffff */
[----:B------:R-:W-:Y:S05]  /*d3c0*/  BRA `(.L_x_12039) ;  /* 0xffffff6c00ec7947 */ /* 0x000fea000383ffff */
.L_x_12048:
[----:B--2---:R-:W-:-:S04]  /*d3d0*/  IMAD.U32 R7, RZ, RZ, UR6 ;  /* 0x00000006ff077e24 */ /* 0x004fc8000f8e00ff */
[----:B------:R2:W3:Y:S03]  /*d3e0*/  SYNCS.PHASECHK.TRANS64.TRYWAIT P3, [R7+URZ+0x16830], R6 ;  /* 0x01683006070075a7 */ /* 0x0004e6000806017f */
[----:B---3--:R-:W-:Y:S05]  /*d3f0*/  @!P3 NANOSLEEP.SYNCS 0x989680 ;  /* 0x009896800000b95d */ /* 0x008fea0003900000 */
[----:B------:R-:W3:Y:S02]  /*d400*/  @!P3 SYNCS.PHASECHK.TRANS64 P3, [R7+URZ+0x16830], R6 ;  /* 0x016830060700b5a7 */ /* 0x000ee4000806007f */
[----:B---3--:R-:W-:Y:S05]  /*d410*/  @!P3 BRA `(.L_x_12048) ;  /* 0xfffffffc00ecb947 */ /* 0x008fea000383ffff */
[----:B------:R-:W-:Y:S05]  /*d420*/  BRA `(.L_x_12045) ;  /* 0xffffff9800cc7947 */ /* 0x000fea000383ffff */
.L_x_12052:
[----:B--2---:R-:W-:-:S04]  /*d430*/  IMAD.U32 R7, RZ, RZ, UR6 ;  /* 0x00000006ff077e24 */ /* 0x004fc8000f8e00ff */
[----:B------:R2:W3:Y:S03]  /*d440*/  SYNCS.PHASECHK.TRANS64.TRYWAIT P2, [R7+URZ+0x16850], R6 ;  /* 0x01685006070075a7 */ /* 0x0004e6000804017f */
[----:B---3--:R-:W-:Y:S05]  /*d450*/  @!P2 NANOSLEEP.SYNCS 0x989680 ;  /* 0x009896800000a95d */ /* 0x008fea0003900000 */
[----:B------:R-:W3:Y:S02]  /*d460*/  @!P2 SYNCS.PHASECHK.TRANS64 P2, [R7+URZ+0x16850], R6 ;  /* 0x016850060700a5a7 */ /* 0x000ee4000804007f */
[----:B---3--:R-:W-:Y:S05]  /*d470*/  @!P2 BRA `(.L_x_12052) ;  /* 0xfffffffc00eca947 */ /* 0x008fea000383ffff */
[----:B------:R-:W-:Y:S05]  /*d480*/  BRA `(.L_x_12049) ;  /* 0xffffff9c003c7947 */ /* 0x000fea000383ffff */
.L_x_12057:
[----:B--2---:R-:W-:-:S04]  /*d490*/  IMAD.U32 R5, RZ, RZ, UR5 ;  /* 0x00000005ff057e24 */ /* 0x004fc8000f8e00ff */
[----:B------:R2:W3:Y:S03]  /*d4a0*/  SYNCS.PHASECHK.TRANS64.TRYWAIT P0, [R5+URZ+0x16850], R4 ;  /* 0x01685004050075a7 */ /* 0x0004e6000800017f */
[----:B---3--:R-:W-:Y:S05]  /*d4b0*/  @!P0 NANOSLEEP.SYNCS 0x989680 ;  /* 0x009896800000895d */ /* 0x008fea0003900000 */
[----:B------:R-:W3:Y:S02]  /*d4c0*/  @!P0 SYNCS.PHASECHK.TRANS64 P0, [R5+URZ+0x16850], R4 ;  /* 0x01685004050085a7 */ /* 0x000ee4000800007f */
[----:B---3--:R-:W-:Y:S05]  /*d4d0*/  @!P0 BRA `(.L_x_12057) ;  /* 0xfffffffc00ec8947 */ /* 0x008fea000383ffff */
[----:B------:R-:W-:Y:S05]  /*d4e0*/  BRA `(.L_x_12056) ;  /* 0xffffffbc00a07947 */ /* 0x000fea000383ffff */
.L_x_12081:
[----:B------:R-:W-:Y:S01]  /*d4f0*/  MOV R13, R16 ;  /* 0x00000010000d7202 */ /* 0x000fe20000000f00 */
[----:B------:R-:W-:Y:S02]  /*d500*/  IMAD.MOV.U32 R12, RZ, RZ, RZ ;  /* 0x000000ffff0c7224 */ /* 0x000fe400078e00ff */
[----:B------:R-:W-:Y:S02]  /*d510*/  IMAD.MOV.U32 R11, RZ, RZ, 0x1f ;  /* 0x0000001fff0b7424 */ /* 0x000fe400078e00ff */
[----:B------:R-:W-:-:S07]  /*d520*/  IMAD.MOV.U32 R15, RZ, RZ, -0x1 ;  /* 0xffffffffff0f7424 */ /* 0x000fce00078e00ff */
[----:B------:R-:W-:Y:S05]  /*d530*/  WARPSYNC.COLLECTIVE R15, `(.L_x_12131) ;  /* 0x000000000f087348 */ /* 0x000fea0003c00000 */
[----:B------:R1:W2:Y:S02]  /*d540*/  SHFL.IDX P6, R14, R13, R12, R11 ;  /* 0x0000000c0d0e7389 */ /* 0x0002a400000c000b */
[----:B-12---:R-:W-:Y:S01]  /*d550*/  ENDCOLLECTIVE ;  /* 0x000000000000791b */ /* 0x006fe20003800000 */
.L_x_12131:
[----:B------:R-:W-:Y:S05]  /*d560*/  BRA `(.L_x_12132) ;  /* 0xffffffdc00ec7947 */ /* 0x000fea000383ffff */
.L_x_12082:
[----:B------:R-:W-:Y:S01]  /*d570*/  BSSY B0, `(.L_x_12133) ;  /* 0x0000006000007945 */ /* 0x000fe20003800000 */
[----:B------:R-:W-:-:S07]  /*d580*/  IMAD.MOV.U32 R15, RZ, RZ, -0x1 ;  /* 0xffffffffff0f7424 */ /* 0x000fce00078e00ff */
[----:B------:R-:W-:Y:S05]  /*d590*/  WARPSYNC.COLLECTIVE R15, `(.L_x_12134) ;  /* 0x000000000f0c7348 */ /* 0x000fea0003c00000 */
[----:B------:R-:W-:Y:S02]  /*d5a0*/  ELECT P6, UR62, PT ;  /* 0x00000000003e782f */ /* 0x000fe400038c0000 */
[----:B------:R-:W-:Y:S01]  /*d5b0*/  MOV R14, UR62 ;  /* 0x0000003e000e7c02 */ /* 0x000fe20008000f00 */
[----:B------:R-:W-:Y:S10]  /*d5c0*/  ENDCOLLECTIVE ;  /* 0x000000000000791b */ /* 0x000ff40003800000 */
.L_x_12134:
[----:B------:R-:W-:Y:S05]  /*d5d0*/  BSYNC B0 ;  /* 0x0000000000007941 */ /* 0x000fea0003800000 */
.L_x_12133:
[----:B------:R-:W-:Y:S01]  /*d5e0*/  PLOP3.LUT P0, PT, P6, PT, PT, 0x80, 0x0 ;  /* 0x000000000000781c */ /* 0x000fe2000370f070 */
[----:B------:R-:W-:-:S12]  /*d5f0*/  BRA `(.L_x_12135) ;  /* 0xffffffdc00d87947 */ /* 0x000fd8000383ffff */
.L_x_12085:
[----:B--2---:R2:W3:Y:S02]  /*d600*/  SYNCS.PHASECHK.TRANS64.TRYWAIT P4, [R13+URZ+0x16840], R12 ;  /* 0x0168400c0d0075a7 */ /* 0x0044e4000808017f */
[----:B---3--:R-:W-:Y:S05]  /*d610*/  @!P4 NANOSLEEP.SYNCS 0x989680 ;  /* 0x009896800000c95d */ /* 0x008fea0003900000 */
[----:B------:R-:W3:Y:S02]  /*d620*/  @!P4 SYNCS.PHASECHK.TRANS64 P4, [R13+URZ+0x16840], R12 ;  /* 0x0168400c0d00c5a7 */ /* 0x000ee4000808007f */
[----:B---3--:R-:W-:Y:S05]  /*d630*/  @!P4 BRA `(.L_x_12085) ;  /* 0xfffffffc00f0c947 */ /* 0x008fea000383ffff */
[----:B------:R-:W-:Y:S05]  /*d640*/  BRA `(.L_x_12136) ;  /* 0xffffffe0002c7947 */ /* 0x000fea000383ffff */
.L_x_12087:
[----:B-1----:R-:W-:-:S04]  /*d650*/  MOV R5, UR39 ;  /* 0x0000002700057c02 */ /* 0x002fc80008000f00 */
[----:B------:R1:W3:Y:S03]  /*d660*/  SYNCS.PHASECHK.TRANS64.TRYWAIT P3, [R5+URZ+0x16820], R4 ;  /* 0x01682004050075a7 */ /* 0x0002e6000806017f */
[----:B---3--:R-:W-:Y:S05]  /*d670*/  @!P3 NANOSLEEP.SYNCS 0x989680 ;  /* 0x009896800000b95d */ /* 0x008fea0003900000 */
[----:B------:R-:W3:Y:S02]  /*d680*/  @!P3 SYNCS.PHASECHK.TRANS64 P3, [R5+URZ+0x16820], R4 ;  /* 0x016820040500b5a7 */ /* 0x000ee4000806007f */
[----:B---3--:R-:W-:Y:S05]  /*d690*/  @!P3 BRA `(.L_x_12087) ;  /* 0xfffffffc00ecb947 */ /* 0x008fea000383ffff */
[----:B------:R-:W-:Y:S05]  /*d6a0*/  BRA `(.L_x_12137) ;  /* 0xffffffe000cc7947 */ /* 0x000fea000383ffff */
.L_x_12093:
[----:B-1----:R1:W3:Y:S02]  /*d6b0*/  SYNCS.PHASECHK.TRANS64.TRYWAIT P4, [R3+URZ+0x16840], R2 ;  /* 0x01684002030075a7 */ /* 0x0022e4000808017f */
[----:B---3--:R-:W-:Y:S05]  /*d6c0*/  @!P4 NANOSLEEP.SYNCS 0x989680 ;  /* 0x009896800000c95d */ /* 0x008fea0003900000 */
[----:B------:R-:W3:Y:S02]  /*d6d0*/  @!P4 SYNCS.PHASECHK.TRANS64 P4, [R3+URZ+0x16840], R2 ;  /* 0x016840020300c5a7 */ /* 0x000ee4000808007f */
[----:B---3--:R-:W-:Y:S05]  /*d6e0*/  @!P4 BRA `(.L_x_12093) ;  /* 0xfffffffc00f0c947 */ /* 0x008fea000383ffff */
[----:B------:R-:W-:Y:S05]  /*d6f0*/  BRA `(.L_x_12138) ;  /* 0xffffffe4006c7947 */ /* 0x000fea000383ffff */
.L_x_12095:
[----:B-1----:R1:W3:Y:S02]  /*d700*/  SYNCS.PHASECHK.TRANS64.TRYWAIT P4, [R2+URZ+0x60], R3 ;  /* 0x00006003020075a7 */ /* 0x0022e4000808017f */
[----:B---3--:R-:W-:Y:S05]  /*d710*/  @!P4 NANOSLEEP.SYNCS 0x989680 ;  /* 0x009896800000c95d */ /* 0x008fea0003900000 */
[----:B------:R-:W3:Y:S02]  /*d720*/  @!P4 SYNCS.PHASECHK.TRANS64 P4, [R2+URZ+0x60], R3 ;  /* 0x000060030200c5a7 */ /* 0x000ee4000808007f */
[----:B---3--:R-:W-:Y:S05]  /*d730*/  @!P4 BRA `(.L_x_12095) ;  /* 0xfffffffc00f0c947 */ /* 0x008fea000383ffff */
[----:B------:R-:W-:Y:S05]  /*d740*/  BRA `(.L_x_12139) ;  /* 0xffffffe400c07947 */ /* 0x000fea000383ffff */
.L_x_12101:
[----:B-1----:R1:W2:Y:S02]  /*d750*/  SYNCS.PHASECHK.TRANS64.TRYWAIT P4, [R4+URZ+0x16840], R3 ;  /* 0x01684003040075a7 */ /* 0x0022a4000808017f */
[----:B--2---:R-:W-:Y:S05]  /*d760*/  @!P4 NANOSLEEP.SYNCS 0x989680 ;  /* 0x009896800000c95d */ /* 0x004fea0003900000 */
[----:B------:R-:W2:Y:S02]  /*d770*/  @!P4 SYNCS.PHASECHK.TRANS64 P4, [R4+URZ+0x16840], R3 ;  /* 0x016840030400c5a7 */ /* 0x000ea4000808007f */
[----:B--2---:R-:W-:Y:S05]  /*d780*/  @!P4 BRA `(.L_x_12101) ;  /* 0xfffffffc00f0c947 */ /* 0x004fea000383ffff */
[----:B------:R-:W-:Y:S05]  /*d790*/  BRA `(.L_x_12140) ;  /* 0xffffffe800b87947 */ /* 0x000fea000383ffff */
.L_x_12103:
[----:B-1----:R1:W2:Y:S02]  /*d7a0*/  SYNCS.PHASECHK.TRANS64.TRYWAIT P4, [R4+URZ+0x60], R19 ;  /* 0x00006013040075a7 */ /* 0x0022a4000808017f */
[----:B--2---:R-:W-:Y:S05]  /*d7b0*/  @!P4 NANOSLEEP.SYNCS 0x989680 ;  /* 0x009896800000c95d */ /* 0x004fea0003900000 */
[----:B------:R-:W2:Y:S02]  /*d7c0*/  @!P4 SYNCS.PHASECHK.TRANS64 P4, [R4+URZ+0x60], R19 ;  /* 0x000060130400c5a7 */ /* 0x000ea4000808007f */
[----:B--2---:R-:W-:Y:S05]  /*d7d0*/  @!P4 BRA `(.L_x_12103) ;  /* 0xfffffffc00f0c947 */ /* 0x004fea000383ffff */
[----:B------:R-:W-:Y:S05]  /*d7e0*/  BRA `(.L_x_12141) ;  /* 0xffffffec000c7947 */ /* 0x000fea000383ffff */
.L_x_12108:
[----:B-1----:R1:W2:Y:S02]  /*d7f0*/  SYNCS.PHASECHK.TRANS64.TRYWAIT P4, [R3+URZ+0x16840], R4 ;  /* 0x01684004030075a7 */ /* 0x0022a4000808017f */
[----:B--2---:R-:W-:Y:S05]  /*d800*/  @!P4 NANOSLEEP.SYNCS 0x989680 ;  /* 0x009896800000c95d */ /* 0x004fea0003900000 */
[----:B------:R-:W2:Y:S02]  /*d810*/  @!P4 SYNCS.PHASECHK.TRANS64 P4, [R3+URZ+0x16840], R4 ;  /* 0x016840040300c5a7 */ /* 0x000ea4000808007f */
[----:B--2---:R-:W-:Y:S05]  /*d820*/  @!P4 BRA `(.L_x_12108) ;  /* 0xfffffffc00f0c947 */ /* 0x004fea000383ffff */
[----:B------:R-:W-:Y:S05]  /*d830*/  BRA `(.L_x_12142) ;  /* 0xffffffec00dc7947 */ /* 0x000fea000383ffff */
.L_x_12110:
[----:B-1----:R1:W2:Y:S02]  /*d840*/  SYNCS.PHASECHK.TRANS64.TRYWAIT P4, [R3+URZ+0x60], R12 ;  /* 0x0000600c030075a7 */ /* 0x0022a4000808017f */
[----:B--2---:R-:W-:Y:S05]  /*d850*/  @!P4 NANOSLEEP.SYNCS 0x989680 ;  /* 0x009896800000c95d */ /* 0x004fea0003900000 */
[----:B------:R-:W2:Y:S02]  /*d860*/  @!P4 SYNCS.PHASECHK.TRANS64 P4, [R3+URZ+0x60], R12 ;  /* 0x0000600c0300c5a7 */ /* 0x000ea4000808007f */
[----:B--2---:R-:W-:Y:S05]  /*d870*/  @!P4 BRA `(.L_x_12110) ;  /* 0xfffffffc00f0c947 */ /* 0x004fea000383ffff */
[----:B------:R-:W-:Y:S05]  /*d880*/  BRA `(.L_x_12143) ;  /* 0xfffffff000307947 */ /* 0x000fea000383ffff */
.L_x_12117:
[----:B-1----:R1:W2:Y:S02]  /*d890*/  SYNCS.PHASECHK.TRANS64.TRYWAIT P0, [R3+URZ+0x16860], R0 ;  /* 0x01686000030075a7 */ /* 0x0022a4000800017f */
[----:B--2---:R-:W-:Y:S05]  /*d8a0*/  @!P0 NANOSLEEP.SYNCS 0x989680 ;  /* 0x009896800000895d */ /* 0x004fea0003900000 */
[----:B------:R-:W2:Y:S02]  /*d8b0*/  @!P0 SYNCS.PHASECHK.TRANS64 P0, [R3+URZ+0x16860], R0 ;  /* 0x01686000030085a7 */ /* 0x000ea4000800007f */
[----:B--2---:R-:W-:Y:S05]  /*d8c0*/  @!P0 BRA `(.L_x_12117) ;  /* 0xfffffffc00f08947 */ /* 0x004fea000383ffff */
[----:B------:R-:W-:Y:S05]  /*d8d0*/  BRA `(.L_x_12144) ;  /* 0xfffffff000e87947 */ /* 0x000fea000383ffff */
.L_x_12119:
[----:B------:R-:W-:Y:S01]  /*d8e0*/  BSSY B0, `(.L_x_12145) ;  /* 0x0000007000007945 */ /* 0x000fe20003800000 */
[----:B------:R-:W-:Y:S02]  /*d8f0*/  IMAD.MOV.U32 R12, RZ, RZ, RZ ;  /* 0x000000ffff0c7224 */ /* 0x000fe400078e00ff */
[----:B------:R-:W-:Y:S02]  /*d900*/  IMAD.MOV.U32 R11, RZ, RZ, 0x1f ;  /* 0x0000001fff0b7424 */ /* 0x000fe400078e00ff */
[----:B------:R-:W-:-:S07]  /*d910*/  IMAD.MOV.U32 R15, RZ, RZ, -0x1 ;  /* 0xffffffffff0f7424 */ /* 0x000fce00078e00ff */
[----:B---3--:R-:W-:Y:S05]  /*d920*/  WARPSYNC.COLLECTIVE R15, `(.L_x_12146) ;  /* 0x000000000f087348 */ /* 0x008fea0003c00000 */
[----:B------:R1:W2:Y:S02]  /*d930*/  SHFL.IDX P6, R14, R13, R12, R11 ;  /* 0x0000000c0d0e7389 */ /* 0x0002a400000c000b */
[----:B-123--:R-:W-:Y:S01]  /*d940*/  ENDCOLLECTIVE ;  /* 0x000000000000791b */ /* 0x00efe20003800000 */
.L_x_12146:
[----:B------:R-:W-:Y:S05]  /*d950*/  BSYNC B0 ;  /* 0x0000000000007941 */ /* 0x000fea0003800000 */
.L_x_12145:
[----:B------:R-:W-:Y:S05]  /*d960*/  BRA `(.L_x_12147) ;  /* 0xfffffff400487947 */ /* 0x000fea000383ffff */
.L_x_12121:
[----:B--2---:R2:W3:Y:S02]  /*d970*/  SYNCS.PHASECHK.TRANS64.TRYWAIT P0, [R7+URZ+0x16820], R0 ;  /* 0x01682000070075a7 */ /* 0x0044e4000800017f */
[----:B---3--:R-:W-:Y:S05]  /*d980*/  @!P0 NANOSLEEP.SYNCS 0x989680 ;  /* 0x009896800000895d */ /* 0x008fea0003900000 */
[----:B------:R-:W3:Y:S02]  /*d990*/  @!P0 SYNCS.PHASECHK.TRANS64 P0, [R7+URZ+0x16820], R0 ;  /* 0x01682000070085a7 */ /* 0x000ee4000800007f */
[----:B---3--:R-:W-:Y:S05]  /*d9a0*/  @!P0 BRA `(.L_x_12121) ;  /* 0xfffffffc00f08947 */ /* 0x008fea000383ffff */
[----:B------:R-:W-:Y:S05]  /*d9b0*/  BRA `(.L_x_12148) ;  /* 0xfffffff400907947 */ /* 0x000fea000383ffff */
.L_x_12125:
[----:B--2---:R2:W3:Y:S02]  /*d9c0*/  SYNCS.PHASECHK.TRANS64.TRYWAIT P1, [R5+URZ], R4 ;  /* 0x00000004050075a7 */ /* 0x0044e4000802017f */
[----:B---3--:R-:W-:Y:S05]  /*d9d0*/  @!P1 NANOSLEEP.SYNCS 0x989680 ;  /* 0x009896800000995d */ /* 0x008fea0003900000 */
[----:B------:R-:W3:Y:S02]  /*d9e0*/  @!P1 SYNCS.PHASECHK.TRANS64 P1, [R5+URZ], R4 ;  /* 0x00000004050095a7 */ /* 0x000ee4000802007f */
[----:B---3--:R-:W-:Y:S05]  /*d9f0*/  @!P1 BRA `(.L_x_12125) ;  /* 0xfffffffc00f09947 */ /* 0x008fea000383ffff */
[----:B------:R-:W-:Y:S05]  /*da00*/  BRA `(.L_x_12149) ;  /* 0xfffffff400d87947 */ /* 0x000fea000383ffff */
.L_x_12126:
[----:B---3--:R3:W4:Y:S02]  /*da10*/  SYNCS.PHASECHK.TRANS64.TRYWAIT P1, [R3+URZ], R0 ;  /* 0x00000000030075a7 */ /* 0x008724000802017f */
[----:B----4-:R-:W-:Y:S05]  /*da20*/  @!P1 NANOSLEEP.SYNCS 0x989680 ;  /* 0x009896800000995d */ /* 0x010fea0003900000 */
[----:B------:R-:W4:Y:S02]  /*da30*/  @!P1 SYNCS.PHASECHK.TRANS64 P1, [R3+URZ], R0 ;  /* 0x00000000030095a7 */ /* 0x000f24000802007f */
[----:B----4-:R-:W-:Y:S05]  /*da40*/  @!P1 BRA `(.L_x_12126) ;  /* 0xfffffffc00f09947 */ /* 0x010fea000383ffff */
[----:B------:R-:W-:Y:S05]  /*da50*/  BRA `(.L_x_12150) ;  /* 0xfffffff400cc7947 */ /* 0x000fea000383ffff */
.L_x_12128:
[----:B--2---:R2:W3:Y:S02]  /*da60*/  SYNCS.PHASECHK.TRANS64.TRYWAIT P0, [R5+URZ], R4 ;  /* 0x00000004050075a7 */ /* 0x0044e4000800017f */
[----:B---3--:R-:W-:Y:S05]  /*da70*/  @!P0 NANOSLEEP.SYNCS 0x989680 ;  /* 0x009896800000895d */ /* 0x008fea0003900000 */
[----:B------:R-:W3:Y:S02]  /*da80*/  @!P0 SYNCS.PHASECHK.TRANS64 P0, [R5+URZ], R4 ;  /* 0x00000004050085a7 */ /* 0x000ee4000800007f */
[----:B---3--:R-:W-:Y:S05]  /*da90*/  @!P0 BRA `(.L_x_12128) ;  /* 0xfffffffc00f08947 */ /* 0x008fea000383ffff */
[----:B------:R-:W-:Y:S05]  /*daa0*/  BRA `(.L_x_12151) ;  /* 0xfffffff400d07947 */ /* 0x000fea000383ffff */
.L_x_12152:
        /* <DEDUP_REMOVED lines=13> */
.L_x_12788:


//--------------------- .text._ZN7cutlass13device_kernelIN5flash11enable_sm90INS1_16FlashAttnFwdSm90INS1_25CollectiveMainloopFwdSm90ILi2EN4cute5tupleIJNS5_1CILi1EEES8_S8_EEENS6_IJNS7_ILi192EEENS7_ILi128EEENS7_ILi64EEEEEELi64ENS_10bfloat16_tEfNS_4arch4Sm90ELb1ELb0ELb1ELb1ELb0ELb0ELb0ELb1ELb1ELb0ELb0ELb0EEENS1_21CollectiveEpilogueFwdINS6_IJSA_SC_SB_EEES9_SE_SG_Li384ELb1ELb0ELb0ELb0EEENS1_36VarlenDynamicPersistentTileSchedulerILi192ELi128ELi384ELi32ELb0ELb0ELb1ELb1ELb1ELb1EEEEEEEEEvNT_6ParamsE --------------------------
	.section	.text._ZN7cutlass13device_kernelIN5flash11enable_sm90INS1_16FlashAttnFwdSm90INS1_25CollectiveMainloopFwdSm90ILi2EN4cute5tupleIJNS5_1CILi1EEES8_S8_EEENS6_IJNS7_ILi192EEENS7_ILi128EEENS7_ILi64EEEEEELi64ENS_10bfloat16_tEfNS_4arch4Sm90ELb1ELb0ELb1ELb1ELb0ELb0ELb0ELb1ELb1ELb0ELb0ELb0EEENS1_21CollectiveEpilogueFwdINS6_IJSA_SC_SB_EEES9_SE_SG_Li384ELb1ELb0ELb0ELb0EEENS1_36VarlenDynamicPersistentTileSchedulerILi192ELi128ELi384ELi32ELb0ELb0ELb1ELb1ELb1ELb1EEEEEEEEEvNT_6ParamsE,"ax",@progbits
	.align	128
.text._ZN7cutlass13device_kernelIN5flash11enable_sm90INS1_16FlashAttnFwdSm90INS1_25CollectiveMainloopFwdSm90ILi2EN4cute5tupleIJNS5_1CILi1EEES8_S8_EEENS6_IJNS7_ILi192EEENS7_ILi128EEENS7_ILi64EEEEEELi64ENS_10bfloat16_tEfNS_4arch4Sm90ELb1ELb0ELb1ELb1ELb0ELb0ELb0ELb1ELb1ELb0ELb0ELb0EEENS1_21CollectiveEpilogueFwdINS6_IJSA_SC_SB_EEES9_SE_SG_Li384ELb1ELb0ELb0ELb0EEENS1_36VarlenDynamicPersistentTileSchedulerILi192ELi128ELi384ELi32ELb0ELb0ELb1ELb1ELb1ELb1EEEEEEEEEvNT_6ParamsE:
        .type           _ZN7cutlass13device_kernelIN5flash11enable_sm90INS1_16FlashAttnFwdSm90INS1_25CollectiveMainloopFwdSm90ILi2EN4cute5tupleIJNS5_1CILi1EEES8_S8_EEENS6_IJNS7_ILi192EEENS7_ILi128EEENS7_ILi64EEEEEELi64ENS_10bfloat16_tEfNS_4arch4Sm90ELb1ELb0ELb1ELb1ELb0ELb0ELb0ELb1ELb1ELb0ELb0ELb0EEENS1_21CollectiveEpilogueFwdINS6_IJSA_SC_SB_EEES9_SE_SG_Li384ELb1ELb0ELb0ELb0EEENS1_36VarlenDynamicPersistentTileSchedulerILi192ELi128ELi384ELi32ELb0ELb0ELb1ELb1ELb1ELb1EEEEEEEEEvNT_6ParamsE,@function
        .size           _ZN7cutlass13device_kernelIN5flash11enable_sm90INS1_16FlashAttnFwdSm90INS1_25CollectiveMainloopFwdSm90ILi2EN4cute5tupleIJNS5_1CILi1EEES8_S8_EEENS6_IJNS7_ILi192EEENS7_ILi128EEENS7_ILi64EEEEEELi64ENS_10bfloat16_tEfNS_4arch4Sm90ELb1ELb0ELb1ELb1ELb0ELb0ELb0ELb1ELb1ELb0ELb0ELb0EEENS1_21CollectiveEpilogueFwdINS6_IJSA_SC_SB_EEES9_SE_SG_Li384ELb1ELb0ELb0ELb0EEENS1_36VarlenDynamicPersistentTileSchedulerILi192ELi128ELi384ELi32ELb0ELb0ELb1ELb1ELb1ELb1EEEEEEEEEvNT_6ParamsE,(.L_x_12789 - _ZN7cutlass13device_kernelIN5flash11enable_sm90INS1_16FlashAttnFwdSm90INS1_25CollectiveMainloopFwdSm90ILi2EN4cute5tupleIJNS5_1CILi1EEES8_S8_EEENS6_IJNS7_ILi192EEENS7_ILi128EEENS7_ILi64EEEEEELi64ENS_10bfloat16_tEfNS_4arch4Sm90ELb1ELb0ELb1ELb1ELb0ELb0ELb0ELb1ELb1ELb0ELb0ELb0EEENS1_21CollectiveEpilogueFwdINS6_IJSA_SC_SB_EEES9_SE_SG_Li384ELb1ELb0ELb0ELb0EEENS1_36VarlenDynamicPersistentTileSchedulerILi192ELi128ELi384ELi32ELb0ELb0ELb1ELb1ELb1ELb1EEEEEEEEEvNT_6ParamsE)
        .other          _ZN7cutlass13device_kernelIN5flash11enable_sm90INS1_16FlashAttnFwdSm90INS1_25CollectiveMainloopFwdSm90ILi2EN4cute5tupleIJNS5_1CILi1EEES8_S8_EEENS6_IJNS7_ILi192EEENS7_ILi128EEENS7_ILi64EEEEEELi64ENS_10bfloat16_tEfNS_4arch4Sm90ELb1ELb0ELb1ELb1ELb0ELb0ELb0ELb1ELb1ELb0ELb0ELb0EEENS1_21CollectiveEpilogueFwdINS6_IJSA_SC_SB_EEES9_SE_SG_Li384ELb1ELb0ELb0ELb0EEENS1_36VarlenDynamicPersistentTileSchedulerILi192ELi128ELi384ELi32ELb0ELb0ELb1ELb1ELb1ELb1EEEEEEEEEvNT_6ParamsE,@"STO_CUDA_ENTRY STV_DEFAULT"
_ZN7cutlass13device_kernelIN5flash11enable_sm90INS1_16FlashAttnFwdSm90INS1_25CollectiveMainloopFwdSm90ILi2EN4cute5tupleIJNS5_1CILi1EEES8_S8_EEENS6_IJNS7_ILi192EEENS7_ILi128EEENS7_ILi64EEEEEELi64ENS_10bfloat16_tEfNS_4arch4Sm90ELb1ELb0ELb1ELb1ELb0ELb0ELb0ELb1ELb1ELb0ELb0ELb0EEENS1_21CollectiveEpilogueFwdINS6_IJSA_SC_SB_EEES9_SE_SG_Li384ELb1ELb0ELb0ELb0EEENS1_36VarlenDynamicPersistentTileSchedulerILi192ELi128ELi384ELi32ELb0ELb0ELb1ELb1ELb1ELb1EEEEEEEEEvNT_6ParamsE:
        /* <DEDUP_REMOVED lines=21> */
.L_x_12154:
[----:B------:R-:W-:Y:S05]  /*0150*/  BSYNC B0 ;  /* 0x0000000000007941 */ /* 0x000fea0003800000 */
.L_x_12153:
        /* <DEDUP_REMOVED lines=41> */
.L_x_12155:
        /* <DEDUP_REMOVED lines=22> */
.L_x_12156:
        /* <DEDUP_REMOVED lines=18> */
.L_x_12157:
        /* <DEDUP_REMOVED lines=22> */
.L_x_12158:
        /* <DEDUP_REMOVED lines=22> */
.L_x_12159:
[----:B------:R-:W-:Y:S01]  /*0930*/  PLOP3.LUT P0, PT, PT, PT, UP0, 0x80, 0x0 ;  /* 0x000000000000781c */ /* 0x000fe20003f0f008 */
[----:B------:R-:W-:Y:S01]  /*0940*/  UMOV UR36, 0x1 ;  /* 0x0000000100247882 */ /* 0x000fe20000000000 */
[----:B------:R-:W-:Y:S01]  /*0950*/  NOP ;  /* 0x0000000000007918 */ /* 0x000fe20000000000 */
[----:B------:R-:W-:Y:S01]  /*0960*/  USEL UR36, UR36, 0x2, !UP0 ;  /* 0x0000000224247887 */ /* 0x000fe2000c000000 */
[----:B------:R-:W-:Y:S01]  /*0970*/  ULDC.64 UR38, c[0x0][0x208] ;  /* 0x0000820000267ab9 */ /* 0x000fe20000000a00 */
[----:B012-4-:R-:W-:Y:S08]  /*0980*/  BAR.SYNC.DEFER_BLOCKING 0x0 ;  /* 0x0000000000007b1d */ /* 0x017ff00000010000 */
[----:B------:R-:W-:Y:S05]  /*0990*/  @!P0 BRA `(.L_x_12160) ;  /* 0x000000a800f48947 */ /* 0x000fea0003800000 */
.L_x_12161:
        /* <DEDUP_REMOVED lines=29> */
[----:B------:R-:W-:Y:S01]  /*0b70*/  LEA.HI R2, R0, R155, RZ, 0x4 ;  /* 0x0000009b00027211 */ /* 0x000fe200078f20ff */
[----:B------:R-:W-:Y:S01]  /*0b80*/  IMAD.SHL.U32 R5, R3, 0x20, RZ ;  /* 0x0000002003057824 */ /* 0x000fe200078e00ff */
[----:B------:R-:W-:Y:S01]  /*0b90*/  SHF.R.S32.HI R153, RZ, 0x7, R153 ;  /* 0x00000007ff997819 */ /* 0x000fe20000011499 */
[----:B------:R-:W-:Y:S01]  /*0ba0*/  IMAD.IADD R152, R155, 0x1, -R152 ;  /* 0x000000019b987824 */ /* 0x000fe200078e0a98 */
[----:B------:R-:W-:Y:S02]  /*0bb0*/  SHF.R.S32.HI R3, RZ, 0x4, R2 ;  /* 0x00000004ff037819 */ /* 0x000fe40000011402 */
[----:B------:R-:W-:Y:S02]  /*0bc0*/  LOP3.LUT R4, R2, 0x3fffff0, RZ, 0xc0, !PT ;  /* 0x03fffff002047812 */ /* 0x000fe400078ec0ff */
[----:B------:R-:W-:-:S02]  /*0bd0*/  SHF.R.S32.HI R7, RZ, 0x1f, R152 ;  /* 0x0000001fff077819 */ /* 0x000fc40000011498 */
[----:B------:R-:W-:Y:S01]  /*0be0*/  LEA.HI R2, R2, R3, RZ, 0x1 ;  /* 0x0000000302027211 */ /* 0x000fe200078f08ff */
[----:B------:R-:W-:Y:S01]  /*0bf0*/  IMAD.IADD R4, R155, 0x1, -R4 ;  /* 0x000000019b047824 */ /* 0x000fe200078e0a04 */
[----:B------:R-:W-:Y:S02]  /*0c00*/  LEA.HI R8, R7, R152, RZ, 0x2 ;  /* 0x0000009807087211 */ /* 0x000fe400078f10ff */
[----:B------:R-:W-:Y:S02]  /*0c10*/  LOP3.LUT R5, R5, 0xfffffc00, RZ, 0xc0, !PT ;  /* 0xfffffc0005057812 */ /* 0x000fe400078ec0ff */
[--C-:B------:R-:W-:Y:S02]  /*0c20*/  SHF.R.S32.HI R9, RZ, 0x2, R8.reuse ;  /* 0x00000002ff097819 */ /* 0x100fe40000011408 */
[----:B------:R-:W-:Y:S01]  /*0c30*/  SHF.R.S32.HI R6, RZ, 0x1f, R8 ;  /* 0x0000001fff067819 */ /* 0x000fe20000011408 */
[----:B------:R-:W-:Y:S01]  /*0c40*/  IMAD R5, R4, 0x40, R5 ;  /* 0x0000004004057824 */ /* 0x000fe200078e0205 */
[----:B------:R-:W-:-:S02]  /*0c50*/  LOP3.LUT R2, R2, 0x1ffffffe, RZ, 0xc0, !PT ;  /* 0x1ffffffe02027812 */ /* 0x000fc400078ec0ff */
[----:B------:R-:W-:Y:S01]  /*0c60*/  LEA.HI R10, R6, R9, RZ, 0x3 ;  /* 0x00000009060a7211 */ /* 0x000fe200078f18ff */
[----:B------:R-:W-:Y:S01]  /*0c70*/  IMAD.HI R6, R153, 0x55555556, RZ ;  /* 0x5555555699067827 */ /* 0x000fe200078e02ff */
[----:B------:R-:W-:Y:S02]  /*0c80*/  LEA.HI R7, R7, R152, RZ, 0x5 ;  /* 0x0000009807077211 */ /* 0x000fe400078f28ff */
[----:B------:R-:W-:Y:S01]  /*0c90*/  LOP3.LUT R10, R10, 0xfffffff8, RZ, 0xc0, !PT ;  /* 0xfffffff80a0a7812 */ /* 0x000fe200078ec0ff */
[----:B------:R-:W-:Y:S01]  /*0ca0*/  IMAD.IADD R2, R3, 0x1, -R2 ;  /* 0x0000000103027824 */ /* 0x000fe200078e0a02 */
[----:B------:R-:W-:Y:S02]  /*0cb0*/  LEA.HI R0, R0, R155, RZ, 0x3 ;  /* 0x0000009b00007211 */ /* 0x000fe400078f18ff */
[----:B------:R-:W-:Y:S01]  /*0cc0*/  LEA.HI R6, R6, R6, RZ, 0x1 ;  /* 0x0000000606067211 */ /* 0x000fe200078f08ff */
[----:B------:R-:W-:Y:S01]  /*0cd0*/  IMAD.IADD R10, R9, 0x1, -R10 ;  /* 0x00000001090a7824 */ /* 0x000fe200078e0a0a */
[----:B------:R-:W-:Y:S01]  /*0ce0*/  SHF.R.S32.HI R7, RZ, 0x5, R7 ;  /* 0x00000005ff077819 */ /* 0x000fe20000011407 */
[----:B------:R-:W-:Y:S01]  /*0cf0*/  IMAD R154, R2, 0x8, R5 ;  /* 0x00000008029a7824 */ /* 0x000fe200078e0205 */
[----:B------:R-:W-:Y:S01]  /*0d00*/  LOP3.LUT R2, R0, 0x1ffffff8, RZ, 0xc0, !PT ;  /* 0x1ffffff800027812 */ /* 0x000fe200078ec0ff */
[----:B------:R-:W-:Y:S01]  /*0d10*/  IMAD R6, R6, -0x3, R153 ;  /* 0xfffffffd06067824 */ /* 0x000fe200078e0299 */
[----:B------:R-:W-:-:S02]  /*0d20*/  LEA R7, R7, R10, 0x4 ;  /* 0x0000000a07077211 */ /* 0x000fc400078e20ff */
[----:B------:R-:W-:Y:S01]  /*0d30*/  LOP3.LUT R3, R8, 0x7ffffffc, RZ, 0xc0, !PT ;  /* 0x7ffffffc08037812 */ /* 0x000fe200078ec0ff */
[----:B------:R-:W-:Y:S01]  /*0d40*/  IMAD.IADD R2, R155, 0x1, -R2 ;  /* 0x000000019b027824 */ /* 0x000fe200078e0a02 */
[----:B------:R-:W-:Y:S01]  /*0d50*/  SHF.R.S32.HI R16, RZ, 0x3, R0 ;  /* 0x00000003ff107819 */ /* 0x000fe20000011400 */
[----:B------:R-:W-:Y:S02]  /*0d60*/  IMAD R19, R6, 0x40, R7 ;  /* 0x0000004006137824 */ /* 0x000fe400078e0207 */
[----:B------:R-:W-:Y:S02]  /*0d70*/  IMAD.SHL.U32 R22, R2, 0x8, RZ ;  /* 0x0000000802167824 */ /* 0x000fe400078e00ff */
[----:B------:R-:W-:-:S07]  /*0d80*/  IMAD.IADD R18, R152, 0x1, -R3 ;  /* 0x0000000198127824 */ /* 0x000fce00078e0a03 */
.L_x_12215:
[----:B0-----:R-:W0:Y:S01]  /*0d90*/  LDC.64 R2, c[0x0][0xc60] ;  /* 0x00031800ff027b82 */ /* 0x001e220000000a00 */
        /* <DEDUP_REMOVED lines=20> */
[----:B---345:R-:W-:-:S03]  /*0ee0*/  IMAD.U32 R4, RZ, RZ, UR8 ;  /* 0x00000008ff047e24 */ /* 0x038fc6000f8e00ff */
[----:B------:R-:W-:Y:S01]  /*0ef0*/  MOV R5, UR9 ;  /* 0x0000000900057c02 */ /* 0x000fe20008000f00 */
        /* <DEDUP_REMOVED lines=29> */
.L_x_12162:
[----:B------:R-:W-:Y:S01]  /*10d0*/  UMOV UR43, UR51 ;  /* 0x00000033002b7c82 */ /* 0x000fe20008000000 */
[----:B------:R-:W-:Y:S05]  /*10e0*/  @!P1 BRA `(.L_x_12163) ;  /* 0x00000000001c9947 */ /* 0x000fea0003800000 */
[----:B------:R-:W-:-:S04]  /*10f0*/  ULEA UR4, UP0, UR46, UR8, 0x2 ;  /* 0x000000082e047291 */ /* 0x000fc8000f80103f */
[----:B------:R-:W-:Y:S02]  /*1100*/  ULEA.HI.X UR5, UR46, UR9, UR45, 0x2, UP0 ;  /* 0x000000092e057291 */ /* 0x000fe400080f142d */
[----:B------:R-:W-:-:S04]  /*1110*/  IMAD.U32 R2, RZ, RZ, UR4 ;  /* 0x00000004ff027e24 */ /* 0x000fc8000f8e00ff */
[----:B------:R-:W-:-:S05]  /*1120*/  IMAD.U32 R3, RZ, RZ, UR5 ;  /* 0x00000005ff037e24 */ /* 0x000fca000f8e00ff */
[----:B------:R-:W2:Y:S02]  /*1130*/  LDG.E R2, desc[UR38][R2.64] ;  /* 0x0000002602027981 */ /* 0x000ea4000c1e1900 */
[----:B--2---:R-:W-:Y:S01]  /*1140*/  R2UR UR6, R2 ;  /* 0x00000000020672ca */ /* 0x004fe200000e0000 */
[----:B------:R-:W-:-:S14]  /*1150*/  BRA `(.L_x_12164) ;  /* 0x0000000000347947 */ /* 0x000fdc0003800000 */
.L_x_12163:
        /* <DEDUP_REMOVED lines=13> */
.L_x_12164:
[----:B------:R-:W-:Y:S01]  /*1230*/  UMOV UR5, 0xc0 ;  /* 0x000000c000057882 */ /* 0x000fe20000000000 */
[----:B------:R-:W-:Y:S01]  /*1240*/  UIADD3 UR49, -UR49, UR6, URZ ;  /* 0x0000000631317290 */ /* 0x000fe2000fffe13f */
[----:B------:R-:W-:Y:S01]  /*1250*/  PLOP3.LUT P0, PT, PT, PT, PT, 0x80, 0x0 ;  /* 0x000000000000781c */ /* 0x000fe20003f0f070 */
[----:B------:R-:W-:Y:S01]  /*1260*/  UIMAD UR5, UR51, UR5, 0x13f ;  /* 0x0000013f330574a4 */ /* 0x000fe2000f8e0205 */
[----:B------:R-:W-:Y:S01]  /*1270*/  IMAD.MOV.U32 R0, RZ, RZ, RZ ;  /* 0x000000ffff007224 */ /* 0x000fe200078e00ff */
[----:B------:R-:W-:Y:S01]  /*1280*/  UIADD3 UR4, UR49, 0x7f, URZ ;  /* 0x0000007f31047890 */ /* 0x000fe2000fffe03f */
[----:B------:R-:W-:Y:S01]  /*1290*/  IMAD.MOV.U32 R2, RZ, RZ, RZ ;  /* 0x000000ffff027224 */ /* 0x000fe200078e00ff */
[----:B------:R-:W-:Y:S01]  /*12a0*/  UIADD3 UR6, UR49, UR5, -UR50 ;  /* 0x0000000531067290 */ /* 0x000fe2000fffe832 */
[----:B------:R-:W-:Y:S01]  /*12b0*/  MOV R119, RZ ;  /* 0x000000ff00777202 */ /* 0x000fe20000000f00 */
        /* <DEDUP_REMOVED lines=24> */
[----:B------:R-:W-:-:S03]  /*1440*/  CS2R R52, SRZ ;  /* 0x0000000000347805 */ /* 0x000fc6000001ff00 */
[----:B------:R-:W-:-:S13]  /*1450*/  PLOP3.LUT P1, PT, PT, PT, UP0, 0x80, 0x0 ;  /* 0x000000000000781c */ /* 0x000fda0003f2f008 */
[----:B------:R-:W-:Y:S05]  /*1460*/  @!P1 BRA `(.L_x_12165) ;  /* 0x0000008400e09947 */ /* 0x000fea0003800000 */
[----:B------:R-:W0:Y:S01]  /*1470*/  SHFL.IDX PT, R0, R153, RZ, 0x1f ;  /* 0x00001fff99007589 */ /* 0x000e2200000e0000 */
[----:B------:R-:W1:Y:S01]  /*1480*/  S2UR UR6, SR_CgaCtaId ;  /* 0x00000000000679c3 */ /* 0x000e620000008800 */
[----:B------:R-:W-:Y:S01]  /*1490*/  UMOV UR41, 0x400 ;  /* 0x0000040000297882 */ /* 0x000fe20000000000 */
[----:B0-----:R-:W-:Y:S01]  /*14a0*/  R2UR UR42, R0 ;  /* 0x00000000002a72ca */ /* 0x001fe200000e0000 */
[----:B-1----:R-:W-:-:S12]  /*14b0*/  ULEA UR41, UR6, UR41, 0x18 ;  /* 0x0000002906297291 */ /* 0x002fd8000f8ec03f */
        /* <DEDUP_REMOVED lines=26> */
.L_x_12166:
        /* <DEDUP_REMOVED lines=9> */
.L_x_12301:
[----:B------:R-:W-:Y:S05]  /*16f0*/  @!P0 BRA `(.L_x_12168) ;  /* 0x0000000000048947 */ /* 0x000fea0003800000 */
[----:B------:R-:W-:Y:S01]  /*1700*/  BPT.TRAP 0x1 ;  /* 0x000000040000795c */ /* 0x000fe20000300000 */
.L_x_12168:
[----:B0-----:R-:W-:Y:S02]  /*1710*/  IMAD.U32 R0, RZ, RZ, UR37 ;  /* 0x00000025ff007e24 */ /* 0x001fe4000f8e00ff */
[----:B------:R-:W-:-:S03]  /*1720*/  IMAD.U32 R3, RZ, RZ, UR40 ;  /* 0x00000028ff037e24 */ /* 0x000fc6000f8e00ff */
[----:B------:R-:W-:Y:S02]  /*1730*/  LEA R0, R0, UR41, 0x3 ;  /* 0x0000002900007c11 */ /* 0x000fe4000f8e18ff */
[----:B------:R-:W-:-:S04]  /*1740*/  SHF.L.U32 R3, R3, 0x1f, RZ ;  /* 0x0000001f03037819 */ /* 0x000fc800000006ff */
[----:B------:R0:W1:Y:S01]  /*1750*/  SYNCS.PHASECHK.TRANS64.TRYWAIT P2, [R0+URZ+0x16830], R3 ;  /* 0x01683003000075a7 */ /* 0x000062000804017f */
[----:B------:R-:W-:Y:S05]  /*1760*/  @!P0 BRA `(.L_x_12169) ;  /* 0x0000000000048947 */ /* 0x000fea0003800000 */
[----:B------:R-:W-:Y:S01]  /*1770*/  BPT.TRAP 0x1 ;  /* 0x000000040000795c */ /* 0x000fe20000300000 */
.L_x_12169:
[----:B------:R-:W2:Y:S01]  /*1780*/  S2R R2, SR_TID.X ;  /* 0x0000000000027919 */ /* 0x000ea20000002100 */
[----:B------:R-:W-:Y:S01]  /*1790*/  IMAD.MOV.U32 R119, RZ, RZ, RZ ;  /* 0x000000ffff777224 */ /* 0x000fe200078e00ff */
[----:B--2---:R-:W-:Y:S01]  /*17a0*/  LOP3.LUT P1, RZ, R2, 0x7f, RZ, 0xc0, !PT ;  /* 0x0000007f02ff7812 */ /* 0x004fe2000782c0ff */
[----:B-1----:R-:W-:-:S12]  /*17b0*/  @P2 BRA `(.L_x_12170) ;  /* 0x0000000000082947 */ /* 0x002fd80003800000 */
[----:B------:R-:W1:Y:S02]  /*17c0*/  SYNCS.PHASECHK.TRANS64.TRYWAIT P2, [R0+URZ+0x16830], R3 ;  /* 0x01683003000075a7 */ /* 0x000e64000804017f */
[----:B-1----:R-:W-:Y:S05]  /*17d0*/  @!P2 BRA `(.L_x_12171) ;  /* 0x000000e00040a947 */ /* 0x002fea0003800000 */
.L_x_12170:
[----:B------:R-:W-:Y:S05]  /*17e0*/  WARPSYNC.ALL ;  /* 0x0000000000007948 */ /* 0x000fea0003800000 */
[----:B------:R-:W-:Y:S01]  /*17f0*/  UIADD3 UR4, UR41, 0xe400, URZ ;  /* 0x0000e40029047890 */ /* 0x000fe2000fffe03f */
[----:B------:R-:W-:Y:S01]  /*1800*/  WARPGROUP.ARRIVE ;  /* 0x00000000000079c5 */ /* 0x000fe20000000000 */
[----:B------:R-:W-:Y:S01]  /*1810*/  ULOP3.LUT UR16, UR53, 0x10000, URZ, 0xfc, !UPT ;  /* 0x0001000035107892 */ /* 0x000fe2000f8efc3f */
[----:B------:R-:W-:Y:S01]  /*1820*/  IMAD.U32 R2, RZ, RZ, UR51 ;  /* 0x00000033ff027e24 */ /* 0x000fe2000f8e00ff */
[----:B------:R-:W-:Y:S01]  /*1830*/  USHF.R.U32.HI UR4, URZ, 0x4, UR4 ;  /* 0x000000043f047899 */ /* 0x000fe20008011604 */
[----:B01----:R-:W-:Y:S01]  /*1840*/  @!P1 VIADD R0, R0, 0x16840 ;  /* 0x0001684000009836 */ /* 0x003fe20000000000 */
[----:B------:R-:W-:Y:S01]  /*1850*/  UMOV UR17, 0x40000040 ;  /* 0x4000004000117882 */ /* 0x000fe20000000000 */
[----:B------:R-:W-:Y:S01]  /*1860*/  UMOV UR19, 0x40000040 ;  /* 0x4000004000137882 */ /* 0x000fe20000000000 */
[----:B------:R-:W-:Y:S01]  /*1870*/  ULOP3.LUT UR4, UR4, 0x3fff, URZ, 0xc0, !UPT ;  /* 0x00003fff04047892 */ /* 0x000fe2000f8ec03f */
[--C-:B------:R-:W-:Y:S01]  /*1880*/  IMAD.MOV.U32 R118, RZ, RZ, R119.reuse ;  /* 0x000000ffff767224 */ /* 0x100fe200078e0077 */
[----:B------:R-:W-:Y:S01]  /*1890*/  UMOV UR5, 0x40000040 ;  /* 0x4000004000057882 */ /* 0x000fe20000000000 */
[----:B------:R-:W-:Y:S01]  /*18a0*/  UMOV UR7, 0x40000040 ;  /* 0x4000004000077882 */ /* 0x000fe20000000000 */
[----:B------:R-:W-:Y:S01]  /*18b0*/  ULOP3.LUT UR20, UR4, 0x10000, URZ, 0xfc, !UPT ;  /* 0x0001000004147892 */ /* 0x000fe2000f8efc3f */
[----:B------:R-:W-:Y:S01]  /*18c0*/  @!P1 PRMT R0, RZ, 0x654, R0 ;  /* 0x00000654ff009816 */ /* 0x000fe20000000000 */
        /* <DEDUP_REMOVED lines=16> */
[-C--:B------:R-:W-:Y:S01]  /*19d0*/  MOV R111, R119.reuse ;  /* 0x00000077006f7202 */ /* 0x080fe20000000f00 */
[----:B------:R-:W-:Y:S01]  /*19e0*/  UMOV UR13, 0x40000040 ;  /* 0x40000040000d7882 */ /* 0x000fe20000000000 */
[----:B------:R-:W-:Y:S01]  /*19f0*/  UMOV UR15, 0x40000040 ;  /* 0x40000040000f7882 */ /* 0x000fe20000000000 */
[----:B------:R-:W-:Y:S01]  /*1a00*/  UIADD3 UR25, UR52, -0x2, URZ ;  /* 0xfffffffe34197890 */ /* 0x000fe2000fffe03f */
        /* <DEDUP_REMOVED lines=23> */
[----:B------:R-:W-:Y:S02]  /*1b80*/  UMOV UR6, 0xffffff80 ;  /* 0xffffff8000067882 */ /* 0x000fe40000000000 */
[----:B------:R-:W-:-:S04]  /*1b90*/  UIMAD UR6, UR52, UR6, 0x80 ;  /* 0x00000080340674a4 */ /* 0x000fc8000f8e0206 */
[----:B------:R-:W-:-:S04]  /*1ba0*/  UIADD3 UR6, UR49, UR6, URZ ;  /* 0x0000000631067290 */ /* 0x000fc8000fffe03f */
[----:B------:R-:W-:Y:S01]  /*1bb0*/  UIADD3 UR7, -UR50, 0x1, UR6 ;  /* 0x0000000132077890 */ /* 0x000fe2000fffe106 */
[----:B------:R-:W-:Y:S02]  /*1bc0*/  WARPGROUP.DEPBAR.LE gsb0, 0x0 ;  /* 0x00008000000079c5 */ /* 0x000fe40000010000 */
[----:B------:R-:W-:-:S06]  /*1bd0*/  WARPGROUP.ARRIVE ;  /* 0x00000000000079c5 */ /* 0x000fcc0000000000 */
[----:B------:R-:W-:Y:S01]  /*1be0*/  HGMMA.64x128x16.F32.BF16 R24, gdesc[UR8], R24, gsb0 ;  /* 0x01e00000081879f0 */ /* 0x000fe20008001818 */
[----:B------:R-:W-:Y:S01]  /*1bf0*/  ULDC UR11, c[0x0][0x9d8] ;  /* 0x00027600000b7ab9 */ /* 0x000fe20000000800 */
[----:B------:R-:W-:Y:S01]  /*1c00*/  ULDC UR10, c[0x0][0x988] ;  /* 0x00026200000a7ab9 */ /* 0x000fe20000000800 */
        /* <DEDUP_REMOVED lines=10> */
[----:B------:R-:W-:Y:S01]  /*1cb0*/  FMUL.FTZ R30, R30, UR11 ;  /* 0x0000000b1e1e7c20 */ /* 0x000fe20008410000 */
[----:B------:R-:W-:Y:S01]  /*1cc0*/  FMUL.FTZ R14, R49, UR11 ;  /* 0x0000000b310e7c20 */ /* 0x000fe20008410000 */
[----:B------:R-:W-:Y:S01]  /*1cd0*/  FMUL.FTZ R51, R51, UR11 ;  /* 0x0000000b33337c20 */ /* 0x000fe20008410000 */
[----:B------:R-:W-:Y:S01]  /*1ce0*/  MOV R33, UR6 ;  /* 0x0000000600217c02 */ /* 0x000fe20008000f00 */
[----:B------:R-:W0:Y:S01]  /*1cf0*/  MUFU.TANH R26, R26 ;  /* 0x0000001a001a7308 */ /* 0x000e220000002400 */
[----:B------:R-:W-:-:S02]  /*1d00*/  IMAD R49, R2, 0xc0, R19 ;  /* 0x000000c002317824 */ /* 0x000fc400078e0213 */
[----:B------:R-:W-:Y:S01]  /*1d10*/  FMUL.FTZ R31, R31, UR11 ;  /* 0x0000000b1f1f7c20 */ /* 0x000fe20008410000 */
[----:B------:R-:W-:Y:S02]  /*1d20*/  IMAD R8, R18, -0x2, R37 ;  /* 0xfffffffe12087824 */ /* 0x000fe400078e0225 */
[----:B------:R-:W-:Y:S01]  /*1d30*/  FMUL.FTZ R34, R34, UR11 ;  /* 0x0000000b22227c20 */ /* 0x000fe20008410000 */
[----:B------:R-:W-:Y:S01]  /*1d40*/  FMUL.FTZ R35, R35, UR11 ;  /* 0x0000000b23237c20 */ /* 0x000fe20008410000 */
[----:B------:R-:W-:Y:S01]  /*1d50*/  FMUL.FTZ R38, R38, UR11 ;  /* 0x0000000b26267c20 */ /* 0x000fe20008410000 */
[----:B------:R-:W-:Y:S01]  /*1d60*/  FMUL.FTZ R5, R56, UR11 ;  /* 0x0000000b38057c20 */ /* 0x000fe20008410000 */
[----:B------:R-:W1:Y:S01]  /*1d70*/  MUFU.TANH R27, R27 ;  /* 0x0000001b001b7308 */ /* 0x000e620000002400 */
[----:B------:R-:W-:Y:S01]  /*1d80*/  IADD3 R2, R8, 0x8, R49 ;  /* 0x0000000808027810 */ /* 0x000fe20007ffe031 */
        /* <DEDUP_REMOVED lines=15> */
[----:B--2---:R-:W-:-:S02]  /*1e80*/  IMAD R51, R18, -0x2, R33 ;  /* 0xfffffffe12337824 */ /* 0x004fc400078e0221 */
[----:B------:R-:W-:Y:S01]  /*1e90*/  FMUL.FTZ R50, R50, UR11 ;  /* 0x0000000b32327c20 */ /* 0x000fe20008410000 */
[----:B------:R-:W-:Y:S01]  /*1ea0*/  FMUL.FTZ R20, R44, UR11 ;  /* 0x0000000b2c147c20 */ /* 0x000fe20008410000 */
[----:B------:R-:W-:Y:S01]  /*1eb0*/  FMUL.FTZ R15, R45, UR11 ;  /* 0x0000000b2d0f7c20 */ /* 0x000fe20008410000 */
[----:B------:R-:W-:Y:S01]  /*1ec0*/  FMUL.FTZ R13, R48, UR11 ;  /* 0x0000000b300d7c20 */ /* 0x000fe20008410000 */
[----:B------:R-:W-:Y:S01]  /*1ed0*/  VIMNMX R2, R51, R2, PT ;  /* 0x0000000233027248 */ /* 0x000fe20003fe0100 */
[----:B------:R-:W-:Y:S01]  /*1ee0*/  FMUL.FTZ R58, R58, UR11 ;  /* 0x0000000b3a3a7c20 */ /* 0x000fe20008410000 */
[----:B------:R-:W2:Y:S01]  /*1ef0*/  MUFU.TANH R31, R31 ;  /* 0x0000001f001f7308 */ /* 0x000ea20000002400 */
[----:B------:R-:W-:Y:S01]  /*1f00*/  FMUL.FTZ R21, R40, UR11 ;  /* 0x0000000b28157c20 */ /* 0x000fe20008410000 */
[----:B------:R-:W-:Y:S01]  /*1f10*/  ISETP.GT.AND P2, PT, R2, RZ, PT ;  /* 0x000000ff0200720c */ /* 0x000fe20003f44270 */
[----:B------:R-:W-:Y:S01]  /*1f20*/  FMUL.FTZ R62, R62, UR11 ;  /* 0x0000000b3e3e7c20 */ /* 0x000fe20008410000 */
[C---:B------:R-:W-:Y:S01]  /*1f30*/  ISETP.GT.AND P3, PT, R2.reuse, 0x1, PT ;  /* 0x000000010200780c */ /* 0x040fe20003f64270 */
[----:B------:R-:W-:Y:S01]  /*1f40*/  FMUL.FTZ R63, R63, UR11 ;  /* 0x0000000b3f3f7c20 */ /* 0x000fe20008410000 */
[----:B------:R-:W-:Y:S01]  /*1f50*/  ISETP.GT.AND P4, PT, R2, 0x8, PT ;  /* 0x000000080200780c */ /* 0x000fe20003f84270 */
[----:B------:R-:W-:Y:S01]  /*1f60*/  FMUL.FTZ R66, R66, UR11 ;  /* 0x0000000b42427c20 */ /* 0x000fe20008410000 */
[----:B------:R-:W-:Y:S01]  /*1f70*/  MUFU.TANH R34, R34 ;  /* 0x0000002200227308 */ /* 0x000fe20000002400 */
[----:B0-----:R-:W-:Y:S01]  /*1f80*/  FSEL R56, R26, -INF , P2 ;  /* 0xff8000001a387808 */ /* 0x001fe20001000000 */
[----:B------:R-:W-:Y:S01]  /*1f90*/  FMUL.FTZ R67, R67, UR11 ;  /* 0x0000000b43437c20 */ /* 0x000fe20008410000 */
[----:B-1----:R-:W-:Y:S01]  /*1fa0*/  FSEL R59, R27, -INF , P3 ;  /* 0xff8000001b3b7808 */ /* 0x002fe20001800000 */
[----:B------:R-:W-:Y:S01]  /*1fb0*/  FMUL.FTZ R10, R25, UR11 ;  /* 0x0000000b190a7c20 */ /* 0x000fe20008410000 */
[----:B------:R-:W-:Y:S01]  /*1fc0*/  ISETP.GT.AND P2, PT, R2, 0x9, PT ;  /* 0x000000090200780c */ /* 0x000fe20003f44270 */
[----:B------:R-:W-:Y:S01]  /*1fd0*/  FMUL.FTZ R25, R36, UR11 ;  /* 0x0000000b24197c20 */ /* 0x000fe20008410000 */
[----:B---3--:R-:W-:Y:S01]  /*1fe0*/  FSEL R57, R30, -INF , P4 ;  /* 0xff8000001e397808 */ /* 0x008fe20002000000 */
[----:B------:R-:W0:Y:S01]  /*1ff0*/  MUFU.TANH R35, R35 ;  /* 0x0000002300237308 */ /* 0x000e220000002400 */
[----:B------:R-:W-:Y:S01]  /*2000*/  FMNMX.FTZ R26, R56, R59, !PT ;  /* 0x0000003b381a7209 */ /* 0x000fe20007810000 */
[----:B------:R-:W-:Y:S01]  /*2010*/  FMUL.FTZ R70, R70, UR11 ;  /* 0x0000000b46467c20 */ /* 0x000fe20008410000 */
[----:B------:R-:W-:Y:S01]  /*2020*/  ISETP.GT.AND P3, PT, R2, 0x10, PT ;  /* 0x000000100200780c */ /* 0x000fe20003f64270 */
[----:B------:R-:W-:Y:S01]  /*2030*/  FMUL.FTZ R71, R71, UR11 ;  /* 0x0000000b47477c20 */ /* 0x000fe20008410000 */
[----:B------:R-:W-:Y:S01]  /*2040*/  FMNMX.FTZ R26, R57, R26, !PT ;  /* 0x0000001a391a7209 */ /* 0x000fe20007810000 */
        /* <DEDUP_REMOVED lines=13> */
[----:B------:R3:W-:Y:S01]  /*2120*/  @!P1 SYNCS.ARRIVE.TRANS64.RED.A1T0 RZ, [R0+URZ], RZ ;  /* 0x000000ff00ff99a7 */ /* 0x0007e2000810043f */
[----:B------:R-:W-:-:S04]  /*2130*/  UIADD3 UR6, UR49, -UR50, URZ ;  /* 0x8000003231067290 */ /* 0x000fc8000fffe03f */
[----:B------:R2:W-:Y:S01]  /*2140*/  MUFU.TANH R41, R55 ;  /* 0x0000003700297308 */ /* 0x0005e20000002400 */
[----:B------:R-:W-:-:S04]  /*2150*/  UIMAD UR6, UR51, 0xc0, UR6 ;  /* 0x000000c0330678a4 */ /* 0x000fc8000f8e0206 */
[----:B------:R-:W-:-:S03]  /*2160*/  USHF.R.S32.HI UR7, URZ, 0x1f, UR6 ;  /* 0x0000001f3f077899 */ /* 0x000fc60008011406 */
[----:B------:R-:W4:Y:S01]  /*2170*/  MUFU.TANH R42, R42 ;  /* 0x0000002a002a7308 */ /* 0x000f220000002400 */
[----:B--2---:R-:W-:Y:S01]  /*2180*/  FSEL R55, R31, -INF , P2 ;  /* 0xff8000001f377808 */ /* 0x004fe20001000000 */
[----:B------:R-:W-:Y:S01]  /*2190*/  ULEA.HI UR7, UR7, UR6, URZ, 0x7 ;  /* 0x0000000607077291 */ /* 0x000fe2000f8f383f */
[C---:B------:R-:W-:Y:S02]  /*21a0*/  ISETP.GT.AND P2, PT, R2.reuse, 0x11, PT ;  /* 0x000000110200780c */ /* 0x040fe40003f44270 */
[----:B------:R-:W-:Y:S01]  /*21b0*/  FMNMX.FTZ R27, R55, R26, !PT ;  /* 0x0000001a371b7209 */ /* 0x000fe20007810000 */
[----:B------:R-:W-:Y:S01]  /*21c0*/  USHF.R.S32.HI UR7, URZ, 0x7, UR7 ;  /* 0x000000073f077899 */ /* 0x000fe20008011407 */
[----:B0-----:R-:W-:Y:S01]  /*21d0*/  FSEL R53, R35, -INF , P2 ;  /* 0xff80000023357808 */ /* 0x001fe20001000000 */
[----:B------:R0:W-:Y:S01]  /*21e0*/  MUFU.TANH R4, R54 ;  /* 0x0000003600047308 */ /* 0x0001e20000002400 */
[----:B------:R-:W-:Y:S01]  /*21f0*/  ISETP.GT.AND P2, PT, R2, 0x19, PT ;  /* 0x000000190200780c */ /* 0x000fe20003f44270 */
[----:B------:R-:W-:-:S04]  /*2200*/  UISETP.LT.AND UP0, UPT, URZ, UR7, UPT ;  /* 0x000000073f00728c */ /* 0x000fc8000bf01270 */
[----:B------:R-:W-:Y:S02]  /*2210*/  USEL UR23, URZ, UR7, !UP0 ;  /* 0x000000073f177287 */ /* 0x000fe4000c000000 */
[----:B------:R-:W-:Y:S01]  /*2220*/  MUFU.TANH R43, R43 ;  /* 0x0000002b002b7308 */ /* 0x000fe20000002400 */
[----:B0-----:R-:W-:Y:S01]  /*2230*/  FSEL R54, R34, -INF , P3 ;  /* 0xff80000022367808 */ /* 0x001fe20001800000 */
[----:B------:R-:W-:Y:S01]  /*2240*/  UISETP.GE.AND UP0, UPT, UR25, UR23, UPT ;  /* 0x000000171900728c */ /* 0x000fe2000bf06270 */
[----:B------:R-:W-:Y:S02]  /*2250*/  ISETP.GT.AND P3, PT, R2, 0x18, PT ;  /* 0x000000180200780c */ /* 0x000fe40003f64270 */
[----:B------:R-:W-:Y:S02]  /*2260*/  FMNMX.FTZ R26, R54, R27, !PT ;  /* 0x0000001b361a7209 */ /* 0x000fe40007810000 */
[----:B-1----:R-:W-:Y:S01]  /*2270*/  FSEL R52, R38, -INF , P3 ;  /* 0xff80000026347808 */ /* 0x002fe20001800000 */
[----:B------:R-:W0:Y:S01]  /*2280*/  MUFU.TANH R46, R46 ;  /* 0x0000002e002e7308 */ /* 0x000e220000002400 */
[----:B------:R-:W-:-:S02]  /*2290*/  FMNMX.FTZ R27, R53, R26, !PT ;  /* 0x0000001a351b7209 */ /* 0x000fc40007810000 */
[----:B------:R-:W-:Y:S02]  /*22a0*/  ISETP.GT.AND P3, PT, R2, 0x20, PT ;  /* 0x000000200200780c */ /* 0x000fe40003f64270 */
[----:B------:R-:W-:Y:S02]  /*22b0*/  FMNMX.FTZ R27, R52, R27, !PT ;  /* 0x0000001b341b7209 */ /* 0x000fe40007810000 */
[----:B----4-:R-:W-:Y:S01]  /*22c0*/  FSEL R48, R42, -INF , P3 ;  /* 0xff8000002a307808 */ /* 0x010fe20001800000 */
[----:B------:R-:W1:Y:S01]  /*22d0*/  MUFU.TANH R45, R47 ;  /* 0x0000002f002d7308 */ /* 0x000e620000002400 */
[----:B------:R-:W-:-:S07]  /*22e0*/  ISETP.GT.AND P3, PT, R2, 0x28, PT ;  /* 0x000000280200780c */ /* 0x000fce0003f64270 */
[----:B------:R2:W4:Y:S01]  /*22f0*/  MUFU.TANH R44, R50 ;  /* 0x00000032002c7308 */ /* 0x0005220000002400 */
[----:B0-----:R-:W-:Y:S02]  /*2300*/  FSEL R46, R46, -INF , P3 ;  /* 0xff8000002e2e7808 */ /* 0x001fe40001800000 */
[----:B------:R-:W-:-:S05]  /*2310*/  ISETP.GT.AND P3, PT, R2, 0x30, PT ;  /* 0x000000300200780c */ /* 0x000fca0003f64270 */
[----:B------:R0:W5:Y:S01]  /*2320*/  MUFU.TANH R40, R58 ;  /* 0x0000003a00287308 */ /* 0x0001620000002400 */
[----:B--2---:R-:W-:Y:S02]  /*2330*/  FSEL R50, R39, -INF , P2 ;  /* 0xff80000027327808 */ /* 0x004fe40001000000 */
[----:B------:R-:W-:Y:S02]  /*2340*/  ISETP.GT.AND P2, PT, R2, 0x21, PT ;  /* 0x000000210200780c */ /* 0x000fe40003f44270 */
[----:B------:R-:W-:Y:S02]  /*2350*/  FMNMX.FTZ R27, R50, R27, !PT ;  /* 0x0000001b321b7209 */ /* 0x000fe40007810000 */
[----:B------:R-:W-:Y:S01]  /*2360*/  FSEL R47, R43, -INF , P2 ;  /* 0xff8000002b2f7808 */ /* 0x000fe20001000000 */
[----:B------:R-:W2:Y:S01]  /*2370*/  MUFU.TANH R6, R6 ;  /* 0x0000000600067308 */ /* 0x000ea20000002400 */
[----:B------:R-:W-:Y:S01]  /*2380*/  FMNMX.FTZ R26, R48, R27, !PT ;  /* 0x0000001b301a7209 */ /* 0x000fe20007810000 */
[----:B0-----:R-:W-:Y:S01]  /*2390*/  FMUL.FTZ R58, R60, UR11 ;  /* 0x0000000b3c3a7c20 */ /* 0x001fe20008410000 */
[----:B------:R-:W-:Y:S01]  /*23a0*/  ISETP.GT.AND P2, PT, R2, 0x29, PT ;  /* 0x000000290200780c */ /* 0x000fe20003f44270 */
[----:B------:R-:W-:Y:S01]  /*23b0*/  FMUL.FTZ R60, R76, UR11 ;  /* 0x0000000b4c3c7c20 */ /* 0x000fe20008410000 */
[----:B------:R-:W-:-:S02]  /*23c0*/  FMNMX.FTZ R27, R47, R26, !PT ;  /* 0x0000001a2f1b7209 */ /* 0x000fc40007810000 */
[----:B-1----:R-:W-:Y:S01]  /*23d0*/  FSEL R45, R45, -INF , P2 ;  /* 0xff8000002d2d7808 */ /* 0x002fe20001000000 */
[----:B------:R0:W1:Y:S01]  /*23e0*/  MUFU.TANH R37, R62 ;  /* 0x0000003e00257308 */ /* 0x0000620000002400 */
[----:B------:R-:W-:Y:S02]  /*23f0*/  FMNMX.FTZ R26, R46, R27, !PT ;  /* 0x0000001b2e1a7209 */ /* 0x000fe40007810000 */
[----:B------:R-:W-:Y:S02]  /*2400*/  ISETP.GT.AND P2, PT, R2, 0x31, PT ;  /* 0x000000310200780c */ /* 0x000fe40003f44270 */
[----:B----4-:R-:W-:Y:S02]  /*2410*/  FSEL R44, R44, -INF , P3 ;  /* 0xff8000002c2c7808 */ /* 0x010fe40001800000 */
[----:B------:R-:W-:Y:S01]  /*2420*/  FMNMX.FTZ R27, R45, R26, !PT ;  /* 0x0000001a2d1b7209 */ /* 0x000fe20007810000 */
[----:B------:R-:W4:Y:S01]  /*2430*/  MUFU.TANH R63, R63 ;  /* 0x0000003f003f7308 */ /* 0x000f220000002400 */
[----:B------:R-:W-:Y:S01]  /*2440*/  ISETP.GT.AND P3, PT, R2, 0x38, PT ;  /* 0x000000380200780c */ /* 0x000fe20003f64270 */
[----:B0-----:R-:W-:Y:S01]  /*2450*/  FMUL.FTZ R62, R80, UR11 ;  /* 0x0000000b503e7c20 */ /* 0x001fe20008410000 */
[----:B------:R-:W-:-:S02]  /*2460*/  FSEL R43, R3, -INF , P2 ;  /* 0xff800000032b7808 */ /* 0x000fc40001000000 */
[----:B------:R-:W-:Y:S02]  /*2470*/  FMNMX.FTZ R26, R44, R27, !PT ;  /* 0x0000001b2c1a7209 */ /* 0x000fe40007810000 */
[----:B------:R-:W-:Y:S01]  /*2480*/  ISETP.GT.AND P2, PT, R2, 0x39, PT ;  /* 0x000000390200780c */ /* 0x000fe20003f44270 */
[----:B------:R-:W0:Y:S01]  /*2490*/  MUFU.TANH R66, R66 ;  /* 0x0000004200427308 */ /* 0x000e220000002400 */
[----:B------:R-:W-:Y:S02]  /*24a0*/  FSEL R42, R4, -INF , P3 ;  /* 0xff800000042a7808 */ /* 0x000fe40001800000 */
[----:B------:R-:W-:Y:S02]  /*24b0*/  FMNMX.FTZ R3, R43, R26, !PT ;  /* 0x0000001a2b037209 */ /* 0x000fe40007810000 */
[----:B------:R-:W-:Y:S02]  /*24c0*/  ISETP.GT.AND P3, PT, R2, 0x40, PT ;  /* 0x000000400200780c */ /* 0x000fe40003f64270 */
[----:B------:R-:W-:Y:S01]  /*24d0*/  FSEL R41, R41, -INF , P2 ;  /* 0xff80000029297808 */ /* 0x000fe20001000000 */
[----:B------:R3:W0:Y:S01]  /*24e0*/  MUFU.TANH R35, R67 ;  /* 0x0000004300237308 */ /* 0x0006220000002400 */
[----:B------:R-:W-:-:S02]  /*24f0*/  FMNMX.FTZ R4, R42, R3, !PT ;  /* 0x000000032a047209 */ /* 0x000fc40007810000 */
[----:B------:R-:W-:Y:S02]  /*2500*/  ISETP.GT.AND P2, PT, R2, 0x41, PT ;  /* 0x000000410200780c */ /* 0x000fe40003f44270 */
[----:B-----5:R-:W-:Y:S02]  /*2510*/  FSEL R40, R40, -INF , P3 ;  /* 0xff80000028287808 */ /* 0x020fe40001800000 */
[----:B------:R-:W-:Y:S01]  /*2520*/  FMNMX.FTZ R3, R41, R4, !PT ;  /* 0x0000000429037209 */ /* 0x000fe20007810000 */
[----:B------:R5:W0:Y:S01]  /*2530*/  MUFU.TANH R34, R70 ;  /* 0x0000004600227308 */ /* 0x000a220000002400 */
[----:B------:R-:W-:Y:S01]  /*2540*/  ISETP.GT.AND P3, PT, R2, 0x48, PT ;  /* 0x000000480200780c */ /* 0x000fe20003f64270 */
[----:B---3--:R-:W-:Y:S01]  /*2550*/  FMUL.FTZ R67, R61, UR11 ;  /* 0x0000000b3d437c20 */ /* 0x008fe20008410000 */
[----:B--2---:R-:W-:Y:S02]  /*2560*/  FSEL R36, R6, -INF , P2 ;  /* 0xff80000006247808 */ /* 0x004fe40001000000 */
[----:B------:R-:W-:-:S02]  /*2570*/  FMNMX.FTZ R3, R40, R3, !PT ;  /* 0x0000000328037209 */ /* 0x000fc40007810000 */
[----:B------:R-:W-:Y:S01]  /*2580*/  ISETP.GT.AND P2, PT, R2, 0x49, PT ;  /* 0x000000490200780c */ /* 0x000fe20003f44270 */
[----:B------:R2:W3:Y:S01]  /*2590*/  MUFU.TANH R33, R71 ;  /* 0x0000004700217308 */ /* 0x0004e20000002400 */
[----:B-1----:R-:W-:Y:S01]  /*25a0*/  FSEL R37, R37, -INF , P3 ;  /* 0xff80000025257808 */ /* 0x002fe20001800000 */
[----:B-----5:R-:W-:Y:S01]  /*25b0*/  FMUL.FTZ R70, R68, UR11 ;  /* 0x0000000b44467c20 */ /* 0x020fe20008410000 */
[----:B------:R-:W-:Y:S01]  /*25c0*/  FMNMX.FTZ R4, R36, R3, !PT ;  /* 0x0000000324047209 */ /* 0x000fe20007810000 */
[----:B------:R-:W-:Y:S01]  /*25d0*/  FMUL.FTZ R68, R72, UR11 ;  /* 0x0000000b48447c20 */ /* 0x000fe20008410000 */
[----:B------:R-:W-:Y:S01]  /*25e0*/  ISETP.GT.AND P3, PT, R2, 0x50, PT ;  /* 0x000000500200780c */ /* 0x000fe20003f64270 */
[----:B------:R-:W-:Y:S01]  /*25f0*/  FMUL.FTZ R72, R73, UR11 ;  /* 0x0000000b49487c20 */ /* 0x000fe20008410000 */
[----:B----4-:R-:W-:Y:S01]  /*2600*/  FSEL R38, R63, -INF , P2 ;  /* 0xff8000003f267808 */ /* 0x010fe20001000000 */
[----:B------:R1:W4:Y:S01]  /*2610*/  MUFU.TANH R32, R74 ;  /* 0x0000004a00207308 */ /* 0x0003220000002400 */
[----:B------:R-:W-:Y:S01]  /*2620*/  FMNMX.FTZ R3, R37, R4, !PT ;  /* 0x0000000425037209 */ /* 0x000fe20007810000 */
[----:B--2---:R-:W-:Y:S01]  /*2630*/  FMUL.FTZ R71, R64, UR11 ;  /* 0x0000000b40477c20 */ /* 0x004fe20008410000 */
[----:B------:R-:W-:Y:S01]  /*2640*/  ISETP.GT.AND P2, PT, R2, 0x51, PT ;  /* 0x000000510200780c */ /* 0x000fe20003f44270 */
[----:B------:R-:W-:Y:S01]  /*2650*/  FMUL.FTZ R64, R81, UR11 ;  /* 0x0000000b51407c20 */ /* 0x000fe20008410000 */
[----:B0-----:R-:W-:-:S02]  /*2660*/  FSEL R39, R66, -INF , P3 ;  /* 0xff80000042277808 */ /* 0x001fc40001800000 */
[----:B------:R-:W-:Y:S01]  /*2670*/  FMNMX.FTZ R4, R38, R3, !PT ;  /* 0x0000000326047209 */ /* 0x000fe20007810000 */
[----:B------:R-:W0:Y:S01]  /*2680*/  MUFU.TANH R30, R75 ;  /* 0x0000004b001e7308 */ /* 0x000e220000002400 */
[----:B------:R-:W-:Y:S01]  /*2690*/  ISETP.GT.AND P3, PT, R2, 0x58, PT ;  /* 0x000000580200780c */ /* 0x000fe20003f64270 */
[----:B-1----:R-:W-:Y:S01]  /*26a0*/  FMUL.FTZ R74, R65, UR11 ;  /* 0x0000000b414a7c20 */ /* 0x002fe20008410000 */
[----:B------:R-:W-:Y:S01]  /*26b0*/  FSEL R35, R35, -INF , P2 ;  /* 0xff80000023237808 */ /* 0x000fe20001000000 */
[----:B------:R-:W-:Y:S01]  /*26c0*/  FMUL.FTZ R65, R84, UR11 ;  /* 0x0000000b54417c20 */ /* 0x000fe20008410000 */
[----:B------:R-:W-:Y:S02]  /*26d0*/  FMNMX.FTZ R4, R39, R4, !PT ;  /* 0x0000000427047209 */ /* 0x000fe40007810000 */
[----:B------:R-:W-:Y:S01]  /*26e0*/  ISETP.GT.AND P2, PT, R2, 0x59, PT ;  /* 0x000000590200780c */ /* 0x000fe20003f44270 */
[----:B------:R-:W1:Y:S01]  /*26f0*/  MUFU.TANH R31, R78 ;  /* 0x0000004e001f7308 */ /* 0x000e620000002400 */
[----:B------:R-:W-:-:S02]  /*2700*/  FSEL R34, R34, -INF , P3 ;  /* 0xff80000022227808 */ /* 0x000fc40001800000 */
[----:B------:R-:W-:Y:S02]  /*2710*/  FMNMX.FTZ R3, R35, R4, !PT ;  /* 0x0000000423037209 */ /* 0x000fe40007810000 */
[----:B------:R-:W-:Y:S02]  /*2720*/  ISETP.GT.AND P3, PT, R2, 0x60, PT ;  /* 0x000000600200780c */ /* 0x000fe40003f64270 */
[----:B---3--:R-:W-:Y:S01]  /*2730*/  FSEL R33, R33, -INF , P2 ;  /* 0xff80000021217808 */ /* 0x008fe20001000000 */
[----:B------:R-:W2:Y:S01]  /*2740*/  MUFU.TANH R26, R79 ;  /* 0x0000004f001a7308 */ /* 0x000ea20000002400 */
[----:B------:R-:W-:Y:S02]  /*2750*/  FMNMX.FTZ R6, R34, R3, !PT ;  /* 0x0000000322067209 */ /* 0x000fe40007810000 */
[----:B------:R-:W-:Y:S02]  /*2760*/  ISETP.GT.AND P2, PT, R2, 0x61, PT ;  /* 0x000000610200780c */ /* 0x000fe40003f44270 */
[----:B----4-:R-:W-:-:S02]  /*2770*/  FSEL R32, R32, -INF , P3 ;  /* 0xff80000020207808 */ /* 0x010fc40001800000 */
[----:B------:R-:W-:Y:S01]  /*2780*/  FMNMX.FTZ R63, R33, R6, !PT ;  /* 0x00000006213f7209 */ /* 0x000fe20007810000 */
[----:B------:R-:W3:Y:S01]  /*2790*/  MUFU.TANH R27, R82 ;  /* 0x00000052001b7308 */ /* 0x000ee20000002400 */
[----:B------:R-:W-:Y:S02]  /*27a0*/  ISETP.GT.AND P3, PT, R2, 0x68, PT ;  /* 0x000000680200780c */ /* 0x000fe40003f64270 */
[----:B0-----:R-:W-:Y:S02]  /*27b0*/  FSEL R30, R30, -INF , P2 ;  /* 0xff8000001e1e7808 */ /* 0x001fe40001000000 */
[----:B------:R-:W-:Y:S02]  /*27c0*/  FMNMX.FTZ R63, R32, R63, !PT ;  /* 0x0000003f203f7209 */ /* 0x000fe40007810000 */
[----:B------:R-:W-:Y:S01]  /*27d0*/  ISETP.GT.AND P2, PT, R2, 0x69, PT ;  /* 0x000000690200780c */ /* 0x000fe20003f44270 */
[----:B------:R-:W0:Y:S01]  /*27e0*/  MUFU.TANH R4, R83 ;  /* 0x0000005300047308 */ /* 0x000e220000002400 */
[----:B-1----:R-:W-:-:S02]  /*27f0*/  FSEL R31, R31, -INF , P3 ;  /* 0xff8000001f1f7808 */ /* 0x002fc40001800000 */
[----:B------:R-:W-:Y:S02]  /*2800*/  FMNMX.FTZ R6, R30, R63, !PT ;  /* 0x0000003f1e067209 */ /* 0x000fe40007810000 */
[----:B------:R-:W-:Y:S02]  /*2810*/  ISETP.GT.AND P3, PT, R2, 0x70, PT ;  /* 0x000000700200780c */ /* 0x000fe40003f64270 */
[----:B--2---:R-:W-:Y:S01]  /*2820*/  FSEL R26, R26, -INF , P2 ;  /* 0xff8000001a1a7808 */ /* 0x004fe20001000000 */
[----:B------:R-:W1:Y:S01]  /*2830*/  MUFU.TANH R3, R86 ;  /* 0x0000005600037308 */ /* 0x000e620000002400 */
[----:B------:R-:W-:Y:S02]  /*2840*/  FMNMX.FTZ R63, R31, R6, !PT ;  /* 0x000000061f3f7209 */ /* 0x000fe40007810000 */
[----:B------:R-:W-:Y:S02]  /*2850*/  ISETP.GT.AND P2, PT, R2, 0x71, PT ;  /* 0x000000710200780c */ /* 0x000fe40003f44270 */
[----:B---3--:R-:W-:-:S02]  /*2860*/  FSEL R27, R27, -INF , P3 ;  /* 0xff8000001b1b7808 */ /* 0x008fc40001800000 */
[----:B------:R-:W-:Y:S01]  /*2870*/  FMNMX.FTZ R6, R26, R63, !PT ;  /* 0x0000003f1a067209 */ /* 0x000fe20007810000 */
[----:B------:R-:W2:Y:S01]  /*2880*/  MUFU.TANH R87, R87 ;  /* 0x0000005700577308 */ /* 0x000ea20000002400 */
[----:B------:R-:W-:Y:S02]  /*2890*/  ISETP.GT.AND P3, PT, R2, 0x78, PT ;  /* 0x000000780200780c */ /* 0x000fe40003f64270 */
[----:B0-----:R-:W-:Y:S02]  /*28a0*/  FSEL R4, R4, -INF , P2 ;  /* 0xff80000004047808 */ /* 0x001fe40001000000 */
[----:B------:R-:W-:Y:S02]  /*28b0*/  FMNMX.FTZ R63, R27, R6, !PT ;  /* 0x000000061b3f7209 */ /* 0x000fe40007810000 */
[----:B------:R-:W-:Y:S01]  /*28c0*/  ISETP.GT.AND P2, PT, R2, 0x79, PT ;  /* 0x000000790200780c */ /* 0x000fe20003f44270 */
[----:B------:R-:W0:Y:S01]  /*28d0*/  MUFU.TANH R88, R88 ;  /* 0x0000005800587308 */ /* 0x000e220000002400 */
[----:B-1----:R-:W-:-:S02]  /*28e0*/  FSEL R3, R3, -INF , P3 ;  /* 0xff80000003037808 */ /* 0x002fc40001800000 */
[----:B------:R-:W-:Y:S01]  /*28f0*/  FMNMX.FTZ R6, R4, R63, !PT ;  /* 0x0000003f04067209 */ /* 0x000fe20007810000 */
[----:B------:R-:W-:-:S03]  /*2900*/  FMUL.FTZ R63, R77, UR11 ;  /* 0x0000000b4d3f7c20 */ /* 0x000fc60008410000 */
[----:B------:R-:W-:Y:S01]  /*2910*/  FMNMX.FTZ R61, R3, R6, !PT ;  /* 0x00000006033d7209 */ /* 0x000fe20007810000 */
[----:B------:R-:W1:Y:S01]  /*2920*/  MUFU.TANH R10, R10 ;  /* 0x0000000a000a7308 */ /* 0x000e620000002400 */
[----:B--2---:R-:W-:-:S04]  /*2930*/  FSEL R2, R87, -INF , P2 ;  /* 0xff80000057027808 */ /* 0x004fc80001000000 */
[----:B------:R-:W-:-:S03]  /*2940*/  FMNMX.FTZ R61, R2, R61, !PT ;  /* 0x0000003d023d7209 */ /* 0x000fc60007810000 */
[----:B------:R-:W2:Y:S02]  /*2950*/  MUFU.TANH R89, R89 ;  /* 0x0000005900597308 */ /* 0x000ea40000002400 */
[----:B------:R-:W3:Y:S06]  /*2960*/  SHFL.BFLY PT, R6, R61, 0x2, 0x1f ;  /* 0x0c401f003d067f89 */ /* 0x000eec00000e0000 */
[----:B------:R-:W4:Y:S08]  /*2970*/  MUFU.TANH R90, R90 ;  /* 0x0000005a005a7308 */ /* 0x000f300000002400 */
[----:B------:R-:W5:Y:S08]  /*2980*/  MUFU.TANH R28, R28 ;  /* 0x0000001c001c7308 */ /* 0x000f700000002400 */
[----:B------:R-:W5:Y:S01]  /*2990*/  MUFU.TANH R29, R29 ;  /* 0x0000001d001d7308 */ /* 0x000f620000002400 */
[----:B---3--:R-:W-:-:S05]  /*29a0*/  FMNMX.FTZ R66, R61, R6, !PT ;  /* 0x000000063d427209 */ /* 0x008fca0007810000 */
[----:B------:R-:W3:Y:S02]  /*29b0*/  SHFL.BFLY PT, R61, R66, 0x1, 0x1f ;  /* 0x0c201f00423d7f89 */ /* 0x000ee400000e0000 */
[----:B------:R-:W5:Y:S08]  /*29c0*/  MUFU.TANH R25, R25 ;  /* 0x0000001900197308 */ /* 0x000f700000002400 */
[----:B------:R-:W5:Y:S08]  /*29d0*/  MUFU.TANH R12, R12 ;  /* 0x0000000c000c7308 */ /* 0x000f700000002400 */
[----:B------:R-:W5:Y:S01]  /*29e0*/  MUFU.TANH R21, R21 ;  /* 0x0000001500157308 */ /* 0x000f620000002400 */
[----:B---3--:R-:W-:-:S07]  /*29f0*/  FMNMX.FTZ R6, R66, R61, !PT ;  /* 0x0000003d42067209 */ /* 0x008fce0007810000 */
[----:B------:R-:W3:Y:S01]  /*2a00*/  MUFU.TANH R24, R24 ;  /* 0x0000001800187308 */ /* 0x000ee20000002400 */
[----:B------:R-:W-:Y:S01]  /*2a10*/  FMUL.FTZ R66, R85, UR11 ;  /* 0x0000000b55427c20 */ /* 0x000fe20008410000 */
[C---:B------:R-:W-:Y:S01]  /*2a20*/  FSETP.NEU.FTZ.AND P2, PT, R6.reuse, -INF , PT ;  /* 0xff8000000600780b */ /* 0x040fe20003f5d000 */
[----:B------:R-:W-:-:S05]  /*2a30*/  FMUL.FTZ R61, R6, UR10 ;  /* 0x0000000a063d7c20 */ /* 0x000fca0008410000 */
[----:B------:R-:W3:Y:S01]  /*2a40*/  MUFU.TANH R20, R20 ;  /* 0x0000001400147308 */ /* 0x000ee20000002400 */
[----:B------:R-:W-:-:S05]  /*2a50*/  FSEL R61, R61, RZ, P2 ;  /* 0x000000ff3d3d7208 */ /* 0x000fca0001000000 */
[----:B------:R-:W-:Y:S01]  /*2a60*/  FFMA.FTZ R149, R56, UR10, -R61 ;  /* 0x0000000a38957c23 */ /* 0x000fe2000801083d */
[----:B------:R-:W-:Y:S01]  /*2a70*/  VIADDMNMX R56, R49, R8, R51, PT ;  /* 0x0000000831387246 */ /* 0x000fe20003800133 */
[--C-:B------:R-:W-:Y:S01]  /*2a80*/  FFMA.FTZ R145, R54, UR10, -R61.reuse ;  /* 0x0000000a36917c23 */ /* 0x100fe2000801083d */
[----:B------:R-:W3:Y:S01]  /*2a90*/  MUFU.TANH R15, R15 ;  /* 0x0000000f000f7308 */ /* 0x000ee20000002400 */
[--C-:B------:R-:W-:Y:S01]  /*2aa0*/  FFMA.FTZ R147, R52, UR10, -R61.reuse ;  /* 0x0000000a34937c23 */ /* 0x100fe2000801083d */
[----:B------:R-:W-:Y:S01]  /*2ab0*/  ISETP.GT.AND P2, PT, R56, RZ, PT ;  /* 0x000000ff3800720c */ /* 0x000fe20003f44270 */
[--C-:B------:R-:W-:Y:S01]  /*2ac0*/  FFMA.FTZ R141, R48, UR10, -R61.reuse ;  /* 0x0000000a308d7c23 */ /* 0x100fe2000801083d */
[----:B------:R-:W-:Y:S01]  /*2ad0*/  ISETP.GT.AND P3, PT, R56, 0x1, PT ;  /* 0x000000013800780c */ /* 0x000fe20003f64270 */
[--C-:B------:R-:W-:Y:S01]  /*2ae0*/  FFMA.FTZ R143, R46, UR10, -R61.reuse ;  /* 0x0000000a2e8f7c23 */ /* 0x100fe2000801083d */
[----:B------:R-:W-:Y:S01]  /*2af0*/  ISETP.GT.AND P4, PT, R56, 0x8, PT ;  /* 0x000000083800780c */ /* 0x000fe20003f84270 */
[--C-:B------:R-:W-:Y:S01]  /*2b00*/  FFMA.FTZ R46, R45, UR10, -R61.reuse ;  /* 0x0000000a2d2e7c23 */ /* 0x100fe2000801083d */
[----:B0-----:R-:W-:Y:S01]  /*2b10*/  FSEL R88, R88, -INF , P2 ;  /* 0xff80000058587808 */ /* 0x001fe20001000000 */
[----:B------:R-:W0:Y:S01]  /*2b20*/  MUFU.TANH R13, R13 ;  /* 0x0000000d000d7308 */ /* 0x000e220000002400 */
[----:B-1----:R-:W-:Y:S01]  /*2b30*/  FSEL R49, R10, -INF , P3 ;  /* 0xff8000000a317808 */ /* 0x002fe20001800000 */
[--C-:B------:R-:W-:Y:S01]  /*2b40*/  FFMA.FTZ R10, R55, UR10, -R61.reuse ;  /* 0x0000000a370a7c23 */ /* 0x100fe2000801083d */
[----:B------:R-:W-:Y:S01]  /*2b50*/  ISETP.GT.AND P2, PT, R56, 0x9, PT ;  /* 0x000000093800780c */ /* 0x000fe20003f44270 */
[--C-:B------:R-:W-:Y:S01]  /*2b60*/  FFMA.FTZ R55, R53, UR10, -R61.reuse ;  /* 0x0000000a35377c23 */ /* 0x100fe2000801083d */
[----:B--2---:R-:W-:Y:S01]  /*2b70*/  FSEL R89, R89, -INF , P4 ;  /* 0xff80000059597808 */ /* 0x004fe20002000000 */
[--C-:B------:R-:W-:Y:S01]  /*2b80*/  FFMA.FTZ R137, R44, UR10, -R61.reuse ;  /* 0x0000000a2c897c23 */ /* 0x100fe2000801083d */
[----:B------:R-:W-:Y:S01]  /*2b90*/  FMNMX.FTZ R76, R88, R49, !PT ;  /* 0x00000031584c7209 */ /* 0x000fe20007810000 */
[----:B------:R-:W1:Y:S01]  /*2ba0*/  MUFU.TANH R14, R14 ;  /* 0x0000000e000e7308 */ /* 0x000e620000002400 */
[----:B------:R-:W-:Y:S01]  /*2bb0*/  ISETP.GT.AND P3, PT, R56, 0x10, PT ;  /* 0x000000103800780c */ /* 0x000fe20003f64270 */
[--C-:B------:R-:W-:Y:S01]  /*2bc0*/  FFMA.FTZ R44, R43, UR10, -R61.reuse ;  /* 0x0000000a2b2c7c23 */ /* 0x100fe2000801083d */
[----:B----4-:R-:W-:Y:S01]  /*2bd0*/  FSEL R90, R90, -INF , P2 ;  /* 0xff8000005a5a7808 */ /* 0x010fe20001000000 */
[--C-:B------:R-:W-:Y:S01]  /*2be0*/  FFMA.FTZ R139, R42, UR10, -R61.reuse ;  /* 0x0000000a2a8b7c23 */ /* 0x100fe2000801083d */
[----:B------:R-:W-:Y:S01]  /*2bf0*/  FMNMX.FTZ R51, R89, R76, !PT ;  /* 0x0000004c59337209 */ /* 0x000fe20007810000 */
[--C-:B------:R-:W-:Y:S01]  /*2c00*/  FFMA.FTZ R42, R41, UR10, -R61.reuse ;  /* 0x0000000a292a7c23 */ /* 0x100fe2000801083d */
[----:B------:R-:W-:Y:S01]  /*2c10*/  ISETP.GT.AND P2, PT, R56, 0x11, PT ;  /* 0x000000113800780c */ /* 0x000fe20003f44270 */
[----:B------:R-:W2:Y:S01]  /*2c20*/  MUFU.TANH R11, R11 ;  /* 0x0000000b000b7308 */ /* 0x000ea20000002400 */
[----:B-----5:R-:W-:Y:S01]  /*2c30*/  FSEL R28, R28, -INF , P3 ;  /* 0xff8000001c1c7808 */ /* 0x020fe20001800000 */
[--C-:B------:R-:W-:Y:S01]  /*2c40*/  FFMA.FTZ R133, R40, UR10, -R61.reuse ;  /* 0x0000000a28857c23 */ /* 0x100fe2000801083d */
[----:B------:R-:W-:Y:S01]  /*2c50*/  FMNMX.FTZ R51, R90, R51, !PT ;  /* 0x000000335a337209 */ /* 0x000fe20007810000 */
[--C-:B------:R-:W-:Y:S01]  /*2c60*/  FFMA.FTZ R131, R34, UR10, -R61.reuse ;  /* 0x0000000a22837c23 */ /* 0x100fe2000801083d */
[----:B------:R-:W-:Y:S01]  /*2c70*/  ISETP.GT.AND P3, PT, R56, 0x18, PT ;  /* 0x000000183800780c */ /* 0x000fe20003f64270 */
[--C-:B------:R-:W-:Y:S01]  /*2c80*/  FFMA.FTZ R34, R33, UR10, -R61.reuse ;  /* 0x0000000a21227c23 */ /* 0x100fe2000801083d */
[----:B------:R-:W-:Y:S01]  /*2c90*/  FSEL R29, R29, -INF , P2 ;  /* 0xff8000001d1d7808 */ /* 0x000fe20001000000 */
[----:B------:R-:W4:Y:S01]  /*2ca0*/  MUFU.TANH R9, R9 ;  /* 0x0000000900097308 */ /* 0x000f220000002400 */
[----:B------:R-:W-:Y:S01]  /*2cb0*/  FMNMX.FTZ R54, R28, R51, !PT ;  /* 0x000000331c367209 */ /* 0x000fe20007810000 */
[--C-:B------:R-:W-:Y:S01]  /*2cc0*/  FFMA.FTZ R59, R59, UR10, -R61.reuse ;  /* 0x0000000a3b3b7c23 */ /* 0x100fe2000801083d */
[C---:B------:R-:W-:Y:S01]  /*2cd0*/  ISETP.GT.AND P2, PT, R56.reuse, 0x19, PT ;  /* 0x000000193800780c */ /* 0x040fe20003f44270 */
[--C-:B------:R-:W-:Y:S01]  /*2ce0*/  FFMA.FTZ R151, R57, UR10, -R61.reuse ;  /* 0x0000000a39977c23 */ /* 0x100fe2000801083d */
[----:B------:R-:W-:Y:S01]  /*2cf0*/  FSEL R25, R25, -INF , P3 ;  /* 0xff80000019197808 */ /* 0x000fe20001800000 */
[--C-:B------:R-:W-:Y:S01]  /*2d00*/  FFMA.FTZ R121, R27, UR10, -R61.reuse ;  /* 0x0000000a1b797c23 */ /* 0x100fe2000801083d */
[----:B------:R-:W-:Y:S01]  /*2d10*/  FMNMX.FTZ R54, R29, R54, !PT ;  /* 0x000000361d367209 */ /* 0x000fe20007810000 */
[----:B------:R-:W5:Y:S01]  /*2d20*/  MUFU.TANH R5, R5 ;  /* 0x0000000500057308 */ /* 0x000f620000002400 */
[----:B------:R-:W-:Y:S01]  /*2d30*/  ISETP.GT.AND P3, PT, R56, 0x20, PT ;  /* 0x000000203800780c */ /* 0x000fe20003f64270 */
[--C-:B------:R-:W-:Y:S01]  /*2d40*/  FFMA.FTZ R125, R32, UR10, -R61.reuse ;  /* 0x0000000a207d7c23 */ /* 0x100fe2000801083d */
[----:B------:R-:W-:Y:S01]  /*2d50*/  FSEL R51, R12, -INF , P2 ;  /* 0xff8000000c337808 */ /* 0x000fe20001000000 */
[--C-:B------:R-:W-:Y:S01]  /*2d60*/  FFMA.FTZ R123, R3, UR10, -R61.reuse ;  /* 0x0000000a037b7c23 */ /* 0x100fe2000801083d */
[----:B------:R-:W-:Y:S01]  /*2d70*/  FMNMX.FTZ R54, R25, R54, !PT ;  /* 0x0000003619367209 */ /* 0x000fe20007810000 */
[--C-:B------:R-:W-:Y:S01]  /*2d80*/  FFMA.FTZ R127, R31, UR10, -R61.reuse ;  /* 0x0000000a1f7f7c23 */ /* 0x100fe2000801083d */
[----:B------:R-:W-:Y:S01]  /*2d90*/  ISETP.GT.AND P2, PT, R56, 0x21, PT ;  /* 0x000000213800780c */ /* 0x000fe20003f44270 */
[----:B------:R-:W5:Y:S01]  /*2da0*/  MUFU.TANH R7, R7 ;  /* 0x0000000700077308 */ /* 0x000f620000002400 */
[----:B------:R-:W-:Y:S01]  /*2db0*/  FSEL R21, R21, -INF , P3 ;  /* 0xff80000015157808 */ /* 0x000fe20001800000 */
[--C-:B------:R-:W-:Y:S01]  /*2dc0*/  FFMA.FTZ R36, R36, UR10, -R61.reuse ;  /* 0x0000000a24247c23 */ /* 0x100fe2000801083d */
[----:B------:R-:W-:Y:S01]  /*2dd0*/  FMNMX.FTZ R54, R51, R54, !PT ;  /* 0x0000003633367209 */ /* 0x000fe20007810000 */
[--C-:B------:R-:W-:Y:S01]  /*2de0*/  FFMA.FTZ R135, R37, UR10, -R61.reuse ;  /* 0x0000000a25877c23 */ /* 0x100fe2000801083d */
[----:B------:R-:W-:Y:S01]  /*2df0*/  ISETP.GT.AND P3, PT, R56, 0x28, PT ;  /* 0x000000283800780c */ /* 0x000fe20003f64270 */
[--C-:B------:R-:W-:Y:S01]  /*2e00*/  FFMA.FTZ R38, R38, UR10, -R61.reuse ;  /* 0x0000000a26267c23 */ /* 0x100fe2000801083d */
[----:B---3--:R-:W-:Y:S01]  /*2e10*/  FSEL R24, R24, -INF , P2 ;  /* 0xff80000018187808 */ /* 0x008fe20001000000 */
[----:B------:R-:W3:Y:S01]  /*2e20*/  MUFU.TANH R58, R58 ;  /* 0x0000003a003a7308 */ /* 0x000ee20000002400 */
[----:B------:R-:W-:Y:S01]  /*2e30*/  FMNMX.FTZ R53, R21, R54, !PT ;  /* 0x0000003615357209 */ /* 0x000fe20007810000 */
[--C-:B------:R-:W-:Y:S01]  /*2e40*/  FFMA.FTZ R129, R39, UR10, -R61.reuse ;  /* 0x0000000a27817c23 */ /* 0x100fe2000801083d */
[----:B------:R-:W-:Y:S01]  /*2e50*/  ISETP.GT.AND P2, PT, R56, 0x29, PT ;  /* 0x000000293800780c */ /* 0x000fe20003f44270 */
[--C-:B------:R-:W-:Y:S01]  /*2e60*/  FFMA.FTZ R30, R30, UR10, -R61.reuse ;  /* 0x0000000a1e1e7c23 */ /* 0x100fe2000801083d */
[----:B------:R-:W-:Y:S01]  /*2e70*/  FSEL R52, R20, -INF , P3 ;  /* 0xff80000014347808 */ /* 0x000fe20001800000 */
[--C-:B------:R-:W-:Y:S01]  /*2e80*/  FFMA.FTZ R20, R50, UR10, -R61.reuse ;  /* 0x0000000a32147c23 */ /* 0x100fe2000801083d */
[----:B------:R-:W-:Y:S01]  /*2e90*/  FMNMX.FTZ R53, R24, R53, !PT ;  /* 0x0000003518357209 */ /* 0x000fe20007810000 */
[----:B------:R-:W3:Y:S01]  /*2ea0*/  MUFU.TANH R67, R67 ;  /* 0x0000004300437308 */ /* 0x000ee20000002400 */
[----:B------:R-:W-:Y:S01]  /*2eb0*/  ISETP.GT.AND P3, PT, R56, 0x30, PT ;  /* 0x000000303800780c */ /* 0x000fe20003f64270 */
[--C-:B------:R-:W-:Y:S01]  /*2ec0*/  FFMA.FTZ R26, R26, UR10, -R61.reuse ;  /* 0x0000000a1a1a7c23 */ /* 0x100fe2000801083d */
[----:B------:R-:W-:Y:S01]  /*2ed0*/  FSEL R15, R15, -INF , P2 ;  /* 0xff8000000f0f7808 */ /* 0x000fe20001000000 */
[--C-:B------:R-:W-:Y:S01]  /*2ee0*/  FFMA.FTZ R4, R4, UR10, -R61.reuse ;  /* 0x0000000a04047c23 */ /* 0x100fe2000801083d */
[----:B------:R-:W-:Y:S01]  /*2ef0*/  FMNMX.FTZ R50, R52, R53, !PT ;  /* 0x0000003534327209 */ /* 0x000fe20007810000 */
[----:B------:R-:W-:Y:S01]  /*2f00*/  FFMA.FTZ R2, R2, UR10, -R61 ;  /* 0x0000000a02027c23 */ /* 0x000fe2000801083d */
[----:B------:R-:W-:Y:S01]  /*2f10*/  ISETP.GT.AND P2, PT, R56, 0x31, PT ;  /* 0x000000313800780c */ /* 0x000fe20003f44270 */
[----:B------:R-:W3:Y:S01]  /*2f20*/  MUFU.TANH R71, R71 ;  /* 0x0000004700477308 */ /* 0x000ee20000002400 */
[----:B0-----:R-:W-:-:S02]  /*2f30*/  FSEL R13, R13, -INF , P3 ;  /* 0xff8000000d0d7808 */ /* 0x001fc40001800000 */
[----:B------:R-:W-:Y:S02]  /*2f40*/  FMNMX.FTZ R50, R15, R50, !PT ;  /* 0x000000320f327209 */ /* 0x000fe40007810000 */
[----:B------:R-:W-:Y:S02]  /*2f50*/  ISETP.GT.AND P3, PT, R56, 0x38, PT ;  /* 0x000000383800780c */ /* 0x000fe40003f64270 */
[----:B-1----:R-:W-:Y:S01]  /*2f60*/  FSEL R48, R14, -INF , P2 ;  /* 0xff8000000e307808 */ /* 0x002fe20001000000 */
[----:B------:R-:W0:Y:S01]  /*2f70*/  MUFU.TANH R74, R74 ;  /* 0x0000004a004a7308 */ /* 0x000e220000002400 */
[----:B------:R-:W-:Y:S01]  /*2f80*/  FMNMX.FTZ R53, R13, R50, !PT ;  /* 0x000000320d357209 */ /* 0x000fe20007810000 */
[----:B------:R-:W-:Y:S01]  /*2f90*/  FFMA.FTZ R14, R47, UR10, -R61 ;  /* 0x0000000a2f0e7c23 */ /* 0x000fe2000801083d */
[----:B------:R-:W-:Y:S02]  /*2fa0*/  ISETP.GT.AND P2, PT, R56, 0x39, PT ;  /* 0x000000393800780c */ /* 0x000fe40003f44270 */
[----:B--2---:R-:W-:-:S02]  /*2fb0*/  FSEL R11, R11, -INF , P3 ;  /* 0xff8000000b0b7808 */ /* 0x004fc40001800000 */
[----:B------:R-:W-:Y:S01]  /*2fc0*/  FMNMX.FTZ R50, R48, R53, !PT ;  /* 0x0000003530327209 */ /* 0x000fe20007810000 */
[----:B------:R-:W1:Y:S01]  /*2fd0*/  MUFU.TANH R70, R70 ;  /* 0x0000004600467308 */ /* 0x000e620000002400 */
[C---:B------:R-:W-:Y:S02]  /*2fe0*/  ISETP.GT.AND P3, PT, R56.reuse, 0x40, PT ;  /* 0x000000403800780c */ /* 0x040fe40003f64270 */
[----:B----4-:R-:W-:Y:S02]  /*2ff0*/  FSEL R9, R9, -INF , P2 ;  /* 0xff80000009097808 */ /* 0x010fe40001000000 */
[----:B------:R-:W-:Y:S02]  /*3000*/  FMNMX.FTZ R50, R11, R50, !PT ;  /* 0x000000320b327209 */ /* 0x000fe40007810000 */
[----:B------:R-:W-:Y:S01]  /*3010*/  ISETP.GT.AND P2, PT, R56, 0x41, PT ;  /* 0x000000413800780c */ /* 0x000fe20003f44270 */
[----:B------:R-:W2:Y:S01]  /*3020*/  MUFU.TANH R69, R69 ;  /* 0x0000004500457308 */ /* 0x000ea20000002400 */
[----:B-----5:R-:W-:-:S02]  /*3030*/  FSEL R5, R5, -INF , P3 ;  /* 0xff80000005057808 */ /* 0x020fc40001800000 */
[----:B------:R-:W-:Y:S02]  /*3040*/  FMNMX.FTZ R50, R9, R50, !PT ;  /* 0x0000003209327209 */ /* 0x000fe40007810000 */
[C---:B------:R-:W-:Y:S02]  /*3050*/  ISETP.GT.AND P3, PT, R56.reuse, 0x48, PT ;  /* 0x000000483800780c */ /* 0x040fe40003f64270 */
[----:B------:R-:W-:Y:S01]  /*3060*/  FSEL R7, R7, -INF , P2 ;  /* 0xff80000007077808 */ /* 0x000fe20001000000 */
[----:B------:R-:W4:Y:S01]  /*3070*/  MUFU.TANH R68, R68 ;  /* 0x0000004400447308 */ /* 0x000f220000002400 */
[----:B------:R-:W-:Y:S02]  /*3080*/  FMNMX.FTZ R50, R5, R50, !PT ;  /* 0x0000003205327209 */ /* 0x000fe40007810000 */
[----:B------:R-:W-:Y:S02]  /*3090*/  ISETP.GT.AND P2, PT, R56, 0x49, PT ;  /* 0x000000493800780c */ /* 0x000fe40003f44270 */
[----:B---3--:R-:W-:-:S02]  /*30a0*/  FSEL R58, R58, -INF , P3 ;  /* 0xff8000003a3a7808 */ /* 0x008fc40001800000 */
[----:B------:R-:W-:Y:S01]  /*30b0*/  FMNMX.FTZ R45, R7, R50, !PT ;  /* 0x00000032072d7209 */ /* 0x000fe20007810000 */
[----:B------:R-:W3:Y:S01]  /*30c0*/  MUFU.TANH R72, R72 ;  /* 0x0000004800487308 */ /* 0x000ee20000002400 */
[----:B------:R-:W-:Y:S02]  /*30d0*/  ISETP.GT.AND P3, PT, R56, 0x50, PT ;  /* 0x000000503800780c */ /* 0x000fe40003f64270 */
[----:B------:R-:W-:Y:S02]  /*30e0*/  FSEL R67, R67, -INF , P2 ;  /* 0xff80000043437808 */ /* 0x000fe40001000000 */
[----:B------:R-:W-:Y:S02]  /*30f0*/  FMNMX.FTZ R50, R58, R45, !PT ;  /* 0x0000002d3a327209 */ /* 0x000fe40007810000 */
[----:B------:R-:W-:Y:S01]  /*3100*/  ISETP.GT.AND P2, PT, R56, 0x51, PT ;  /* 0x000000513800780c */ /* 0x000fe20003f44270 */
[----:B------:R-:W5:Y:S01]  /*3110*/  MUFU.TANH R60, R60 ;  /* 0x0000003c003c7308 */ /* 0x000f620000002400 */
[----:B------:R-:W-:-:S02]  /*3120*/  FSEL R71, R71, -INF , P3 ;  /* 0xff80000047477808 */ /* 0x000fc40001800000 */
[----:B------:R-:W-:Y:S02]  /*3130*/  FMNMX.FTZ R50, R67, R50, !PT ;  /* 0x0000003243327209 */ /* 0x000fe40007810000 */
[----:B------:R-:W-:Y:S02]  /*3140*/  ISETP.GT.AND P3, PT, R56, 0x58, PT ;  /* 0x000000583800780c */ /* 0x000fe40003f64270 */
[----:B0-----:R-:W-:Y:S01]  /*3150*/  FSEL R74, R74, -INF , P2 ;  /* 0xff8000004a4a7808 */ /* 0x001fe20001000000 */
[----:B------:R-:W0:Y:S01]  /*3160*/  MUFU.TANH R63, R63 ;  /* 0x0000003f003f7308 */ /* 0x000e220000002400 */
[----:B------:R-:W-:Y:S02]  /*3170*/  FMNMX.FTZ R45, R71, R50, !PT ;  /* 0x00000032472d7209 */ /* 0x000fe40007810000 */
[----:B------:R-:W-:Y:S02]  /*3180*/  ISETP.GT.AND P2, PT, R56, 0x59, PT ;  /* 0x000000593800780c */ /* 0x000fe40003f44270 */
[----:B-1----:R-:W-:-:S02]  /*3190*/  FSEL R70, R70, -INF , P3 ;  /* 0xff80000046467808 */ /* 0x002fc40001800000 */
[----:B------:R-:W-:Y:S01]  /*31a0*/  FMNMX.FTZ R45, R74, R45, !PT ;  /* 0x0000002d4a2d7209 */ /* 0x000fe20007810000 */
[----:B------:R-:W1:Y:S01]  /*31b0*/  MUFU.TANH R62, R62 ;  /* 0x0000003e003e7308 */ /* 0x000e620000002400 */
[----:B------:R-:W-:Y:S02]  /*31c0*/  ISETP.GT.AND P3, PT, R56, 0x60, PT ;  /* 0x000000603800780c */ /* 0x000fe40003f64270 */
[----:B--2---:R-:W-:Y:S02]  /*31d0*/  FSEL R69, R69, -INF , P2 ;  /* 0xff80000045457808 */ /* 0x004fe40001000000 */
[----:B------:R-:W-:Y:S02]  /*31e0*/  FMNMX.FTZ R50, R70, R45, !PT ;  /* 0x0000002d46327209 */ /* 0x000fe40007810000 */
[----:B------:R-:W-:Y:S01]  /*31f0*/  ISETP.GT.AND P2, PT, R56, 0x61, PT ;  /* 0x000000613800780c */ /* 0x000fe20003f44270 */
[----:B------:R-:W2:Y:S01]  /*3200*/  MUFU.TANH R64, R64 ;  /* 0x0000004000407308 */ /* 0x000ea20000002400 */
[----:B----4-:R-:W-:-:S02]  /*3210*/  FSEL R68, R68, -INF , P3 ;  /* 0xff80000044447808 */ /* 0x010fc40001800000 */
[----:B------:R-:W-:Y:S02]  /*3220*/  FMNMX.FTZ R43, R69, R50, !PT ;  /* 0x00000032452b7209 */ /* 0x000fe40007810000 */
[----:B------:R-:W-:Y:S02]  /*3230*/  ISETP.GT.AND P3, PT, R56, 0x68, PT ;  /* 0x000000683800780c */ /* 0x000fe40003f64270 */
[----:B---3--:R-:W-:Y:S01]  /*3240*/  FSEL R72, R72, -INF , P2 ;  /* 0xff80000048487808 */ /* 0x008fe20001000000 */
[----:B------:R-:W3:Y:S01]  /*3250*/  MUFU.TANH R65, R65 ;  /* 0x0000004100417308 */ /* 0x000ee20000002400 */
[----:B------:R-:W-:Y:S02]  /*3260*/  FMNMX.FTZ R43, R68, R43, !PT ;  /* 0x0000002b442b7209 */ /* 0x000fe40007810000 */
[----:B------:R-:W-:Y:S02]  /*3270*/  ISETP.GT.AND P2, PT, R56, 0x69, PT ;  /* 0x000000693800780c */ /* 0x000fe40003f44270 */
[----:B-----5:R-:W-:-:S02]  /*3280*/  FSEL R60, R60, -INF , P3 ;  /* 0xff8000003c3c7808 */ /* 0x020fc40001800000 */
[----:B------:R-:W-:Y:S01]  /*3290*/  FMNMX.FTZ R43, R72, R43, !PT ;  /* 0x0000002b482b7209 */ /* 0x000fe20007810000 */
[----:B------:R-:W4:Y:S01]  /*32a0*/  MUFU.TANH R66, R66 ;  /* 0x0000004200427308 */ /* 0x000f220000002400 */
[----:B------:R-:W-:Y:S02]  /*32b0*/  ISETP.GT.AND P3, PT, R56, 0x70, PT ;  /* 0x000000703800780c */ /* 0x000fe40003f64270 */
[----:B0-----:R-:W-:Y:S02]  /*32c0*/  FSEL R63, R63, -INF , P2 ;  /* 0xff8000003f3f7808 */ /* 0x001fe40001000000 */
[----:B------:R-:W-:Y:S02]  /*32d0*/  FMNMX.FTZ R50, R60, R43, !PT ;  /* 0x0000002b3c327209 */ /* 0x000fe40007810000 */
[----:B------:R-:W-:Y:S01]  /*32e0*/  ISETP.GT.AND P2, PT, R56, 0x71, PT ;  /* 0x000000713800780c */ /* 0x000fe20003f44270 */
[----:B------:R-:W-:Y:S01]  /*32f0*/  MUFU.EX2 R149, R149 ;  /* 0x0000009500957308 */ /* 0x000fe20000000800 */
[----:B-1----:R-:W-:-:S02]  /*3300*/  FSEL R62, R62, -INF , P3 ;  /* 0xff8000003e3e7808 */ /* 0x002fc40001800000 */
[----:B------:R-:W-:Y:S02]  /*3310*/  FMNMX.FTZ R41, R63, R50, !PT ;  /* 0x000000323f297209 */ /* 0x000fe40007810000 */
[----:B------:R-:W-:Y:S02]  /*3320*/  ISETP.GT.AND P3, PT, R56, 0x78, PT ;  /* 0x000000783800780c */ /* 0x000fe40003f64270 */
[----:B--2---:R-:W-:Y:S01]  /*3330*/  FSEL R64, R64, -INF , P2 ;  /* 0xff80000040407808 */ /* 0x004fe20001000000 */
[----:B------:R-:W0:Y:S01]  /*3340*/  MUFU.EX2 R8, R59 ;  /* 0x0000003b00087308 */ /* 0x000e220000000800 */
[----:B------:R-:W-:Y:S02]  /*3350*/  FMNMX.FTZ R41, R62, R41, !PT ;  /* 0x000000293e297209 */ /* 0x000fe40007810000 */
[----:B------:R-:W-:Y:S02]  /*3360*/  ISETP.GT.AND P2, PT, R56, 0x79, PT ;  /* 0x000000793800780c */ /* 0x000fe40003f44270 */
[----:B---3--:R-:W-:-:S02]  /*3370*/  FSEL R65, R65, -INF , P3 ;  /* 0xff80000041417808 */ /* 0x008fc40001800000 */
[----:B------:R-:W-:Y:S01]  /*3380*/  FMNMX.FTZ R40, R64, R41, !PT ;  /* 0x0000002940287209 */ /* 0x000fe20007810000 */
[----:B------:R-:W1:Y:S01]  /*3390*/  MUFU.EX2 R151, R151 ;  /* 0x0000009700977308 */ /* 0x000e620000000800 */
[----:B----4-:R-:W-:Y:S02]  /*33a0*/  FSEL R66, R66, -INF , P2 ;  /* 0xff80000042427808 */ /* 0x010fe40001000000 */
[----:B------:R-:W-:Y:S01]  /*33b0*/  FMNMX.FTZ R41, R65, R40, !PT ;  /* 0x0000002841297209 */ /* 0x000fe20007810000 */
[----:B------:R-:W-:-:S03]  /*33c0*/  FFMA.FTZ R40, R35, UR10, -R61 ;  /* 0x0000000a23287c23 */ /* 0x000fc6000801083d */
[----:B------:R-:W-:Y:S01]  /*33d0*/  FMNMX.FTZ R41, R66, R41, !PT ;  /* 0x0000002942297209 */ /* 0x000fe20007810000 */
[----:B------:R-:W2:Y:S04]  /*33e0*/  MUFU.EX2 R10, R10 ;  /* 0x0000000a000a7308 */ /* 0x000ea80000000800 */
[----:B------:R-:W3:Y:S04]  /*33f0*/  SHFL.BFLY PT, R50, R41, 0x2, 0x1f ;  /* 0x0c401f0029327f89 */ /* 0x000ee800000e0000 */
[----:B------:R-:W4:Y:S08]  /*3400*/  MUFU.EX2 R145, R145 ;  /* 0x0000009100917308 */ /* 0x000f300000000800 */
[----:B------:R-:W5:Y:S08]  /*3410*/  MUFU.EX2 R12, R55 ;  /* 0x00000037000c7308 */ /* 0x000f700000000800 */
[----:B------:R-:W5:Y:S01]  /*3420*/  MUFU.EX2 R147, R147 ;  /* 0x0000009300937308 */ /* 0x000f620000000800 */
[----:B---3--:R-:W-:-:S07]  /*3430*/  FMNMX.FTZ R50, R41, R50, !PT ;  /* 0x0000003229327209 */ /* 0x008fce0007810000 */
[----:B------:R-:W3:Y:S01]  /*3440*/  MUFU.EX2 R20, R20 ;  /* 0x0000001400147308 */ /* 0x000ee20000000800 */
        /* <DEDUP_REMOVED lines=10> */
[--C-:B------:R-:W-:Y:S01]  /*34f0*/  FFMA.FTZ R148, R88, UR10, -R32.reuse ;  /* 0x0000000a58947c23 */ /* 0x100fe20008010820 */
[--C-:B------:R-:W-:Y:S01]  /*3500*/  FFMA.FTZ R3, R49, UR10, -R32.reuse ;  /* 0x0000000a31037c23 */ /* 0x100fe20008010820 */
[--C-:B------:R-:W-:Y:S01]  /*3510*/  FFMA.FTZ R140, R21, UR10, -R32.reuse ;  /* 0x0000000a158c7c23 */ /* 0x100fe20008010820 */
[----:B------:R-:W-:Y:S01]  /*3520*/  FFMA.FTZ R21, R24, UR10, -R32 ;  /* 0x0000000a18157c23 */ /* 0x000fe20008010820 */
[----:B------:R-:W-:Y:S01]  /*3530*/  FADD.FTZ R24, R149, R8 ;  /* 0x0000000895187221 */ /* 0x000fe20000010000 */
[--C-:B------:R-:W-:Y:S01]  /*3540*/  FFMA.FTZ R150, R89, UR10, -R32.reuse ;  /* 0x0000000a59967c23 */ /* 0x100fe20008010820 */
[----:B------:R-:W-:Y:S01]  /*3550*/  FFMA.FTZ R132, R5, UR10, -R32 ;  /* 0x0000000a05847c23 */ /* 0x000fe20008010820 */
[----:B------:R-:W-:Y:S01]  /*3560*/  MUFU.EX2 R148, R148 ;  /* 0x0000009400947308 */ /* 0x000fe20000000800 */
[----:B-1----:R-:W-:Y:S01]  /*3570*/  FADD.FTZ R5, R151, R24 ;  /* 0x0000001897057221 */ /* 0x002fe20000010000 */
[--C-:B------:R-:W-:Y:S01]  /*3580*/  FFMA.FTZ R31, R90, UR10, -R32.reuse ;  /* 0x0000000a5a1f7c23 */ /* 0x100fe20008010820 */
[--C-:B------:R-:W-:Y:S01]  /*3590*/  FFMA.FTZ R144, R28, UR10, -R32.reuse ;  /* 0x0000000a1c907c23 */ /* 0x100fe20008010820 */
[--C-:B------:R-:W-:Y:S01]  /*35a0*/  FFMA.FTZ R29, R29, UR10, -R32.reuse ;  /* 0x0000000a1d1d7c23 */ /* 0x100fe20008010820 */
[----:B--2---:R-:W-:Y:S01]  /*35b0*/  FADD.FTZ R24, R10, R5 ;  /* 0x000000050a187221 */ /* 0x004fe20000010000 */
[--C-:B------:R-:W-:Y:S01]  /*35c0*/  FFMA.FTZ R5, R7, UR10, -R32.reuse ;  /* 0x0000000a07057c23 */ /* 0x100fe20008010820 */
[----:B------:R-:W-:Y:S01]  /*35d0*/  FFMA.FTZ R146, R25, UR10, -R32 ;  /* 0x0000000a19927c23 */ /* 0x000fe20008010820 */
[----:B------:R-:W0:Y:S01]  /*35e0*/  MUFU.EX2 R3, R3 ;  /* 0x0000000300037308 */ /* 0x000e220000000800 */
        /* <DEDUP_REMOVED lines=12> */
[----:B---3--:R-:W-:Y:S01]  /*36b0*/  FADD.FTZ R28, R20, R7 ;  /* 0x00000007141c7221 */ /* 0x008fe20000010000 */
[--C-:B------:R-:W-:Y:S01]  /*36c0*/  FFMA.FTZ R7, R67, UR10, -R32.reuse ;  /* 0x0000000a43077c23 */ /* 0x100fe20008010820 */
[----:B------:R-:W-:Y:S01]  /*36d0*/  FFMA.FTZ R128, R71, UR10, -R32 ;  /* 0x0000000a47807c23 */ /* 0x000fe20008010820 */
[----:B------:R-:W2:Y:S01]  /*36e0*/  MUFU.EX2 R31, R31 ;  /* 0x0000001f001f7308 */ /* 0x000ea20000000800 */
[----:B0-----:R-:W-:Y:S01]  /*36f0*/  FADD.FTZ R11, R148, R3 ;  /* 0x00000003940b7221 */ /* 0x001fe20000010000 */
[----:B------:R-:W-:Y:S01]  /*3700*/  FADD.FTZ R33, R141, R28 ;  /* 0x0000001c8d217221 */ /* 0x000fe20000010000 */
[--C-:B------:R-:W-:Y:S01]  /*3710*/  FFMA.FTZ R130, R70, UR10, -R32.reuse ;  /* 0x0000000a46827c23 */ /* 0x100fe20008010820 */
[--C-:B------:R-:W-:Y:S01]  /*3720*/  FFMA.FTZ R69, R69, UR10, -R32.reuse ;  /* 0x0000000a45457c23 */ /* 0x100fe20008010820 */
[----:B------:R-:W-:Y:S01]  /*3730*/  F2FP.BF16.F32.PACK_AB R149, R8, R149 ;  /* 0x000000950895723e */ /* 0x000fe200000010ff */
[----:B------:R-:W-:Y:S01]  /*3740*/  FADD.FTZ R28, R14, R33 ;  /* 0x000000210e1c7221 */ /* 0x000fe20000010000 */
[--C-:B------:R-:W-:Y:S01]  /*3750*/  FFMA.FTZ R68, R68, UR10, -R32.reuse ;  /* 0x0000000a44447c23 */ /* 0x100fe20008010820 */
[----:B------:R-:W0:Y:S01]  /*3760*/  MUFU.EX2 R144, R144 ;  /* 0x0000009000907308 */ /* 0x000e220000000800 */
[----:B-1----:R-:W-:Y:S01]  /*3770*/  FADD.FTZ R24, R150, R11 ;  /* 0x0000000b96187221 */ /* 0x002fe20000010000 */
[--C-:B------:R-:W-:Y:S01]  /*3780*/  FFMA.FTZ R72, R72, UR10, -R32.reuse ;  /* 0x0000000a48487c23 */ /* 0x100fe20008010820 */
[--C-:B------:R-:W-:Y:S01]  /*3790*/  FFMA.FTZ R60, R60, UR10, -R32.reuse ;  /* 0x0000000a3c3c7c23 */ /* 0x100fe20008010820 */
[--C-:B------:R-:W-:Y:S01]  /*37a0*/  FFMA.FTZ R63, R63, UR10, -R32.reuse ;  /* 0x0000000a3f3f7c23 */ /* 0x100fe20008010820 */
[--C-:B------:R-:W-:Y:S01]  /*37b0*/  FFMA.FTZ R62, R62, UR10, -R32.reuse ;  /* 0x0000000a3e3e7c23 */ /* 0x100fe20008010820 */
[--C-:B------:R-:W-:Y:S01]  /*37c0*/  FFMA.FTZ R64, R64, UR10, -R32.reuse ;  /* 0x0000000a40407c23 */ /* 0x100fe20008010820 */
[----:B------:R-:W-:Y:S01]  /*37d0*/  FFMA.FTZ R65, R65, UR10, -R32 ;  /* 0x0000000a41417c23 */ /* 0x000fe20008010820 */
        /* <DEDUP_REMOVED lines=17> */
[----:B------:R-:W-:Y:S01]  /*38f0*/  FFMA.FTZ R32, R66, UR10, -R32 ;  /* 0x0000000a42207c23 */ /* 0x000fe20008010820 */
[----:B------:R-:W-:Y:S02]  /*3900*/  F2FP.BF16.F32.PACK_AB R143, R46, R143 ;  /* 0x0000008f2e8f723e */ /* 0x000fe400000010ff */
[----:B------:R-:W-:Y:S02]  /*3910*/  F2FP.BF16.F32.PACK_AB R150, R31, R150 ;  /* 0x000000961f96723e */ /* 0x000fe400000010ff */
[----:B------:R-:W-:Y:S01]  /*3920*/  F2FP.BF16.F32.PACK_AB R144, R29, R144 ;  /* 0x000000901d90723e */ /* 0x000fe200000010ff */
        /* <DEDUP_REMOVED lines=132> */
[----:B------:R-:W-:Y:S01]  /*4170*/  UMOV UR26, UR40 ;  /* 0x00000028001a7c82 */ /* 0x000fe20008000000 */
[----:B------:R-:W-:Y:S01]  /*4180*/  UMOV UR24, UR37 ;  /* 0x0000002500187c82 */ /* 0x000fe20008000000 */
[----:B------:R-:W-:Y:S01]  /*4190*/  ULDC UR22, c[0x0][0x9d8] ;  /* 0x0002760000167ab9 */ /* 0x000fe20000000800 */
[----:B------:R-:W-:-:S05]  /*41a0*/  ULDC UR21, c[0x0][0x988] ;  /* 0x0002620000157ab9 */ /* 0x000fca0000000800 */
.L_x_12181:
        /* <DEDUP_REMOVED lines=9> */
.L_x_12174:
[----:B------:R-:W-:Y:S01]  /*4240*/  ULEA UR6, UR37, UR41, 0x3 ;  /* 0x0000002925067291 */ /* 0x000fe2000f8e183f */
[----:B------:R-:W-:-:S05]  /*4250*/  IMAD.U32 R5, RZ, RZ, UR40 ;  /* 0x00000028ff057e24 */ /* 0x000fca000f8e00ff */
[----:B------:R-:W-:-:S04]  /*4260*/  SHF.L.U32 R5, R5, 0x1f, RZ ;  /* 0x0000001f05057819 */ /* 0x000fc800000006ff */
[----:B------:R0:W1:Y:S01]  /*4270*/  SYNCS.PHASECHK.TRANS64.TRYWAIT P2, [UR6+0x16830], R5 ;  /* 0x01683005ff0075a7 */ /* 0x0000620008040146 */
[----:B------:R-:W-:Y:S05]  /*4280*/  @!P0 BRA `(.L_x_12175) ;  /* 0x0000000000048947 */ /* 0x000fea0003800000 */
[----:B------:R-:W-:Y:S01]  /*4290*/  BPT.TRAP 0x1 ;  /* 0x000000040000795c */ /* 0x000fe20000300000 */
.L_x_12175:
[----:B-1----:R-:W-:Y:S05]  /*42a0*/  @P2 BRA `(.L_x_12173) ;  /* 0x0000000000082947 */ /* 0x002fea0003800000 */
[----:B------:R-:W1:Y:S02]  /*42b0*/  SYNCS.PHASECHK.TRANS64.TRYWAIT P2, [UR6+0x16830], R5 ;  /* 0x01683005ff0075a7 */ /* 0x000e640008040146 */
[----:B-1----:R-:W-:Y:S05]  /*42c0*/  @!P2 BRA `(.L_x_12176) ;  /* 0x000000b40098a947 */ /* 0x002fea0003800000 */
.L_x_12173:
[----:B01----:R-:W-:Y:S01]  /*42d0*/  IADD3 R5, R23, 0x8, RZ ;  /* 0x0000000817057810 */ /* 0x003fe20007ffe0ff */
        /* <DEDUP_REMOVED lines=24> */
.L_x_12178:
[----:B------:R-:W-:Y:S01]  /*4460*/  ULEA UR6, UR24, UR41, 0x3 ;  /* 0x0000002918067291 */ /* 0x000fe2000f8e183f */
[----:B------:R-:W-:-:S05]  /*4470*/  IMAD.U32 R5, RZ, RZ, UR26 ;  /* 0x0000001aff057e24 */ /* 0x000fca000f8e00ff */
[----:B------:R-:W-:-:S04]  /*4480*/  SHF.L.U32 R5, R5, 0x1f, RZ ;  /* 0x0000001f05057819 */ /* 0x000fc800000006ff */
[----:B------:R0:W1:Y:S01]  /*4490*/  SYNCS.PHASECHK.TRANS64.TRYWAIT P2, [UR6+0x16850], R5 ;  /* 0x01685005ff0075a7 */ /* 0x0000620008040146 */
[----:B------:R-:W-:Y:S05]  /*44a0*/  @!P0 BRA `(.L_x_12179) ;  /* 0x0000000000048947 */ /* 0x000fea0003800000 */
[----:B------:R-:W-:Y:S01]  /*44b0*/  BPT.TRAP 0x1 ;  /* 0x000000040000795c */ /* 0x000fe20000300000 */
.L_x_12179:
[----:B-1----:R-:W-:Y:S05]  /*44c0*/  @P2 BRA `(.L_x_12177) ;  /* 0x0000000000082947 */ /* 0x002fea0003800000 */
[----:B------:R-:W1:Y:S02]  /*44d0*/  SYNCS.PHASECHK.TRANS64.TRYWAIT P2, [UR6+0x16850], R5 ;  /* 0x01685005ff0075a7 */ /* 0x000e640008040146 */
[----:B-1----:R-:W-:Y:S05]  /*44e0*/  @!P2 BRA `(.L_x_12180) ;  /* 0x000000b40028a947 */ /* 0x002fea0003800000 */
.L_x_12177:
        /* <DEDUP_REMOVED lines=10> */
[----:B------:R-:W-:-:S02]  /*4590*/  IMAD.MOV.U32 R41, RZ, RZ, -0x2 ;  /* 0xfffffffeff297424 */ /* 0x000fc400078e00ff */
        /* <DEDUP_REMOVED lines=53> */
[----:B------:R-:W-:Y:S01]  /*48f0*/  UMOV UR10, UR21 ;  /* 0x00000015000a7c82 */ /* 0x000fe20008000000 */
[----:B------:R-:W5:Y:S01]  /*4900*/  MUFU.TANH R24, R24 ;  /* 0x0000001800187308 */ /* 0x000f620000002400 */
[----:B------:R-:W-:Y:S01]  /*4910*/  FMUL.FTZ R65, R66, UR22 ;  /* 0x0000001642417c20 */ /* 0x000fe20008410000 */
[----:B------:R-:W-:Y:S01]  /*4920*/  FMUL.FTZ R66, R67, UR22 ;  /* 0x0000001643427c20 */ /* 0x000fe20008410000 */
[----:B------:R-:W-:Y:S01]  /*4930*/  FMUL.FTZ R67, R70, UR22 ;  /* 0x0000001646437c20 */ /* 0x000fe20008410000 */
[----:B------:R-:W-:Y:S01]  /*4940*/  FMUL.FTZ R70, R75, UR22 ;  /* 0x000000164b467c20 */ /* 0x000fe20008410000 */
[----:B------:R-:W-:Y:S01]  /*4950*/  FMUL.FTZ R75, R86, UR22 ;  /* 0x00000016564b7c20 */ /* 0x000fe20008410000 */
[----:B------:R-:W-:-:S02]  /*4960*/  UISETP.GT.AND UP0, UPT, UR25, UR23, UPT ;  /* 0x000000171900728c */ /* 0x000fc4000bf04270 */
[----:B------:R-:W5:Y:S01]  /*4970*/  MUFU.TANH R27, R27 ;  /* 0x0000001b001b7308 */ /* 0x000f620000002400 */
[----:B------:R-:W-:-:S07]  /*4980*/  UMOV UR26, UR40 ;  /* 0x00000028001a7c82 */ /* 0x000fce0008000000 */
        /* <DEDUP_REMOVED lines=8> */
[----:B------:R-:W-:Y:S01]  /*4a10*/  UMOV UR7, 0x40000040 ;  /* 0x4000004000077882 */ /* 0x000fe20000000000 */
[----:B------:R-:W-:Y:S02]  /*4a20*/  UIMAD UR6, UR25, UR6, 0x1 ;  /* 0x00000001190674a4 */ /* 0x000fe4000f8e0206 */
[----:B------:R-:W-:Y:S02]  /*4a30*/  UIADD3 UR25, UR25, -0x1, URZ ;  /* 0xffffffff19197890 */ /* 0x000fe4000fffe03f */
[----:B------:R-:W5:Y:S01]  /*4a40*/  MUFU.TANH R43, R43 ;  /* 0x0000002b002b7308 */ /* 0x000f620000002400 */
[----:B------:R-:W-:-:S04]  /*4a50*/  UIMAD UR6, UR51, 0xc0, UR6 ;  /* 0x000000c0330678a4 */ /* 0x000fc8000f8e0206 */
[----:B------:R-:W-:-:S03]  /*4a60*/  UIADD3 UR6, -UR50, UR6, UR49 ;  /* 0x0000000632067290 */ /* 0x000fc6000fffe131 */
[----:B------:R-:W5:Y:S03]  /*4a70*/  MUFU.TANH R46, R46 ;  /* 0x0000002e002e7308 */ /* 0x000f660000002400 */
[----:B------:R-:W-:Y:S01]  /*4a80*/  IMAD R42, R18, R41, UR6 ;  /* 0x00000006122a7e24 */ /* 0x000fe2000f8e0229 */
[----:B------:R-:W-:Y:S01]  /*4a90*/  UIADD3 UR6, UR11, 0x100, URZ ;  /* 0x000001000b067890 */ /* 0x000fe2000fffe03f */
[----:B------:R-:W-:Y:S02]  /*4aa0*/  FMUL.FTZ R41, R59, UR22 ;  /* 0x000000163b297c20 */ /* 0x000fe40008410000 */
[----:B------:R-:W-:Y:S01]  /*4ab0*/  IMAD.IADD R42, R19, 0x1, R42 ;  /* 0x00000001132a7824 */ /* 0x000fe200078e022a */
[----:B------:R-:W5:Y:S04]  /*4ac0*/  MUFU.TANH R45, R45 ;  /* 0x0000002d002d7308 */ /* 0x000f680000002400 */
[----:B------:R-:W-:-:S02]  /*4ad0*/  ISETP.GT.AND P2, PT, R42, RZ, PT ;  /* 0x000000ff2a00720c */ /* 0x000fc40003f44270 */
[C---:B------:R-:W-:Y:S02]  /*4ae0*/  ISETP.GT.AND P3, PT, R42.reuse, 0x1, PT ;  /* 0x000000012a00780c */ /* 0x040fe40003f64270 */
[----:B0-----:R-:W-:Y:S01]  /*4af0*/  FSEL R44, R5, -INF , P2 ;  /* 0xff800000052c7808 */ /* 0x001fe20001000000 */
[----:B------:R-:W0:Y:S01]  /*4b00*/  MUFU.TANH R47, R47 ;  /* 0x0000002f002f7308 */ /* 0x000e220000002400 */
[----:B------:R-:W-:Y:S02]  /*4b10*/  ISETP.GT.AND P2, PT, R42, 0x8, PT ;  /* 0x000000082a00780c */ /* 0x000fe40003f44270 */
[----:B-1----:R-:W-:Y:S02]  /*4b20*/  FSEL R6, R6, -INF , P3 ;  /* 0xff80000006067808 */ /* 0x002fe40001800000 */
[----:B------:R-:W-:Y:S02]  /*4b30*/  FMNMX.FTZ R5, R44, R3, !PT ;  /* 0x000000032c057209 */ /* 0x000fe40007810000 */
[----:B------:R-:W-:Y:S01]  /*4b40*/  ISETP.GT.AND P3, PT, R42, 0x9, PT ;  /* 0x000000092a00780c */ /* 0x000fe20003f64270 */
[----:B------:R-:W1:Y:S01]  /*4b50*/  MUFU.TANH R48, R48 ;  /* 0x0000003000307308 */ /* 0x000e620000002400 */
[----:B--2---:R-:W-:-:S02]  /*4b60*/  FSEL R9, R9, -INF , P2 ;  /* 0xff80000009097808 */ /* 0x004fc40001000000 */
[----:B------:R-:W-:Y:S02]  /*4b70*/  FMNMX.FTZ R52, R6, R5, !PT ;  /* 0x0000000506347209 */ /* 0x000fe40007810000 */
[----:B------:R-:W-:Y:S02]  /*4b80*/  ISETP.GT.AND P2, PT, R42, 0x10, PT ;  /* 0x000000102a00780c */ /* 0x000fe40003f44270 */
[----:B---3--:R-:W-:Y:S01]  /*4b90*/  FSEL R10, R10, -INF , P3 ;  /* 0xff8000000a0a7808 */ /* 0x008fe20001800000 */
[----:B------:R-:W2:Y:S01]  /*4ba0*/  MUFU.TANH R49, R49 ;  /* 0x0000003100317308 */ /* 0x000ea20000002400 */
[----:B------:R-:W-:Y:S01]  /*4bb0*/  FMNMX.FTZ R5, R9, R52, !PT ;  /* 0x0000003409057209 */ /* 0x000fe20007810000 */
[----:B------:R-:W-:Y:S01]  /*4bc0*/  FMUL.FTZ R52, R64, UR22 ;  /* 0x0000001640347c20 */ /* 0x000fe20008410000 */
[----:B------:R-:W-:Y:S02]  /*4bd0*/  ISETP.GT.AND P3, PT, R42, 0x11, PT ;  /* 0x000000112a00780c */ /* 0x000fe40003f64270 */
[----:B----4-:R-:W-:-:S02]  /*4be0*/  FSEL R13, R13, -INF , P2 ;  /* 0xff8000000d0d7808 */ /* 0x010fc40001000000 */
[----:B------:R-:W-:Y:S01]  /*4bf0*/  FMNMX.FTZ R54, R10, R5, !PT ;  /* 0x000000050a367209 */ /* 0x000fe20007810000 */
[----:B------:R-:W3:Y:S01]  /*4c00*/  MUFU.TANH R50, R50 ;  /* 0x0000003200327308 */ /* 0x000ee20000002400 */
[----:B------:R-:W-:Y:S02]  /*4c10*/  ISETP.GT.AND P2, PT, R42, 0x18, PT ;  /* 0x000000182a00780c */ /* 0x000fe40003f44270 */
[----:B-----5:R-:W-:Y:S02]  /*4c20*/  FSEL R14, R14, -INF , P3 ;  /* 0xff8000000e0e7808 */ /* 0x020fe40001800000 */
[----:B------:R-:W-:Y:S02]  /*4c30*/  FMNMX.FTZ R5, R13, R54, !PT ;  /* 0x000000360d057209 */ /* 0x000fe40007810000 */
[----:B------:R-:W-:Y:S01]  /*4c40*/  ISETP.GT.AND P3, PT, R42, 0x19, PT ;  /* 0x000000192a00780c */ /* 0x000fe20003f64270 */
[----:B------:R-:W4:Y:S01]  /*4c50*/  MUFU.TANH R52, R52 ;  /* 0x0000003400347308 */ /* 0x000f220000002400 */
[----:B------:R-:W-:-:S02]  /*4c60*/  FSEL R21, R21, -INF , P2 ;  /* 0xff80000015157808 */ /* 0x000fc40001000000 */
[----:B------:R-:W-:Y:S02]  /*4c70*/  FMNMX.FTZ R54, R14, R5, !PT ;  /* 0x000000050e367209 */ /* 0x000fe40007810000 */
[----:B------:R-:W-:Y:S02]  /*4c80*/  ISETP.GT.AND P2, PT, R42, 0x20, PT ;  /* 0x000000202a00780c */ /* 0x000fe40003f44270 */
[----:B------:R-:W-:Y:S01]  /*4c90*/  FSEL R24, R24, -INF , P3 ;  /* 0xff80000018187808 */ /* 0x000fe20001800000 */
[----:B------:R-:W5:Y:S01]  /*4ca0*/  MUFU.TANH R51, R51 ;  /* 0x0000003300337308 */ /* 0x000f620000002400 */
[----:B------:R-:W-:Y:S02]  /*4cb0*/  FMNMX.FTZ R55, R21, R54, !PT ;  /* 0x0000003615377209 */ /* 0x000fe40007810000 */
[----:B------:R-:W-:Y:S02]  /*4cc0*/  ISETP.GT.AND P3, PT, R42, 0x21, PT ;  /* 0x000000212a00780c */ /* 0x000fe40003f64270 */
[----:B------:R-:W-:Y:S01]  /*4cd0*/  FSEL R5, R27, -INF , P2 ;  /* 0xff8000001b057808 */ /* 0x000fe20001000000 */
[----:B------:R-:W-:-:S02]  /*4ce0*/  WARPGROUP.DEPBAR.LE gsb0, 0x0 ;  /* 0x00008000000079c5 */ /* 0x000fc40000010000 */
[----:B------:R-:W-:Y:S01]  /*4cf0*/  WARPGROUP.ARRIVE ;  /* 0x00000000000079c5 */ /* 0x000fe20000000000 */
[----:B------:R-:W-:Y:S01]  /*4d00*/  FMNMX.FTZ R54, R24, R55, !PT ;  /* 0x0000003718367209 */ /* 0x000fe20007810000 */
[----:B------:R-:W5:Y:S01]  /*4d10*/  MUFU.TANH R53, R53 ;  /* 0x0000003500357308 */ /* 0x000f620000002400 */
[----:B------:R-:W-:Y:S01]  /*4d20*/  ISETP.GT.AND P2, PT, R42, 0x28, PT ;  /* 0x000000282a00780c */ /* 0x000fe20003f44270 */
[----:B------:R-:W-:Y:S01]  /*4d30*/  FMUL.FTZ R55, R72, UR22 ;  /* 0x0000001648377c20 */ /* 0x000fe20008410000 */
[----:B------:R-:W-:Y:S01]  /*4d40*/  FSEL R29, R29, -INF , P3 ;  /* 0xff8000001d1d7808 */ /* 0x000fe20001800000 */
[----:B------:R-:W-:Y:S01]  /*4d50*/  HGMMA.64x64x16.F32.BF16 R88, R140, gdesc[UR4].tnspB, R88, gsb0 ;  /* 0x40e000048c587df0 */ /* 0x000fe20008001858 */
[----:B------:R-:W-:Y:S01]  /*4d60*/  FMNMX.FTZ R56, R5, R54, !PT ;  /* 0x0000003605387209 */ /* 0x000fe20007810000 */
[----:B------:R-:W-:Y:S01]  /*4d70*/  FMUL.FTZ R54, R69, UR22 ;  /* 0x0000001645367c20 */ /* 0x000fe20008410000 */
[C---:B------:R-:W-:Y:S01]  /*4d80*/  ISETP.GT.AND P3, PT, R42.reuse, 0x29, PT ;  /* 0x000000292a00780c */ /* 0x040fe20003f64270 */
[----:B------:R-:W-:Y:S01]  /*4d90*/  MUFU.TANH R55, R55 ;  /* 0x0000003700377308 */ /* 0x000fe20000002400 */
[----:B------:R-:W-:Y:S01]  /*4da0*/  FSEL R31, R31, -INF , P2 ;  /* 0xff8000001f1f7808 */ /* 0x000fe20001000000 */
[----:B------:R-:W-:Y:S01]  /*4db0*/  UIADD3 UR6, UR11, 0x180, URZ ;  /* 0x000001800b067890 */ /* 0x000fe2000fffe03f */
[----:B------:R-:W-:Y:S01]  /*4dc0*/  FMNMX.FTZ R56, R29, R56, !PT ;  /* 0x000000381d387209 */ /* 0x000fe20007810000 */
[----:B------:R-:W-:Y:S01]  /*4dd0*/  UMOV UR7, 0x40000040 ;  /* 0x4000004000077882 */ /* 0x000fe20000000000 */
[----:B------:R-:W-:Y:S01]  /*4de0*/  ISETP.GT.AND P2, PT, R42, 0x30, PT ;  /* 0x000000302a00780c */ /* 0x000fe20003f44270 */
[----:B------:R-:W-:Y:S01]  /*4df0*/  FMUL.FTZ R69, R74, UR22 ;  /* 0x000000164a457c20 */ /* 0x000fe20008410000 */
[----:B------:R-:W-:Y:S01]  /*4e00*/  FSEL R32, R32, -INF , P3 ;  /* 0xff80000020207808 */ /* 0x000fe20001800000 */
[----:B------:R-:W5:Y:S01]  /*4e10*/  MUFU.TANH R54, R54 ;  /* 0x0000003600367308 */ /* 0x000f620000002400 */
[----:B------:R-:W-:Y:S01]  /*4e20*/  FMNMX.FTZ R27, R31, R56, !PT ;  /* 0x000000381f1b7209 */ /* 0x000fe20007810000 */
[----:B------:R-:W-:Y:S01]  /*4e30*/  FMUL.FTZ R74, R83, UR22 ;  /* 0x00000016534a7c20 */ /* 0x000fe20008410000 */
[----:B------:R-:W-:-:S02]  /*4e40*/  ISETP.GT.AND P3, PT, R42, 0x31, PT ;  /* 0x000000312a00780c */ /* 0x000fc40003f64270 */
[----:B------:R-:W-:Y:S02]  /*4e50*/  FSEL R35, R35, -INF , P2 ;  /* 0xff80000023237808 */ /* 0x000fe40001000000 */
[----:B------:R-:W-:Y:S01]  /*4e60*/  FMNMX.FTZ R56, R32, R27, !PT ;  /* 0x0000001b20387209 */ /* 0x000fe20007810000 */
[----:B------:R-:W-:Y:S01]  /*4e70*/  MUFU.TANH R57, R57 ;  /* 0x0000003900397308 */ /* 0x000fe20000002400 */
[C---:B------:R-:W-:Y:S02]  /*4e80*/  ISETP.GT.AND P2, PT, R42.reuse, 0x38, PT ;  /* 0x000000382a00780c */ /* 0x040fe40003f44270 */
[----:B------:R-:W-:Y:S02]  /*4e90*/  FSEL R43, R43, -INF , P3 ;  /* 0xff8000002b2b7808 */ /* 0x000fe40001800000 */
        /* <DEDUP_REMOVED lines=9> */
[----:B------:R-:W5:Y:S01]  /*4f30*/  MUFU.TANH R56, R56 ;  /* 0x0000003800387308 */ /* 0x000f620000002400 */
[----:B------:R-:W-:Y:S02]  /*4f40*/  FMNMX.FTZ R58, R46, R27, !PT ;  /* 0x0000001b2e3a7209 */ /* 0x000fe40007810000 */
[C---:B------:R-:W-:Y:S02]  /*4f50*/  ISETP.GT.AND P3, PT, R42.reuse, 0x41, PT ;  /* 0x000000412a00780c */ /* 0x040fe40003f64270 */
[----:B0-----:R-:W-:Y:S02]  /*4f60*/  FSEL R47, R47, -INF , P2 ;  /* 0xff8000002f2f7808 */ /* 0x001fe40001000000 */
[----:B------:R-:W-:Y:S01]  /*4f70*/  FMNMX.FTZ R58, R45, R58, !PT ;  /* 0x0000003a2d3a7209 */ /* 0x000fe20007810000 */
[----:B------:R-:W-:Y:S01]  /*4f80*/  MUFU.TANH R59, R81 ;  /* 0x00000051003b7308 */ /* 0x000fe20000002400 */
[----:B------:R-:W-:-:S02]  /*4f90*/  ISETP.GT.AND P2, PT, R42, 0x48, PT ;  /* 0x000000482a00780c */ /* 0x000fc40003f44270 */
[----:B-1----:R-:W-:Y:S02]  /*4fa0*/  FSEL R48, R48, -INF , P3 ;  /* 0xff80000030307808 */ /* 0x002fe40001800000 */
[----:B------:R-:W-:Y:S02]  /*4fb0*/  FMNMX.FTZ R27, R47, R58, !PT ;  /* 0x0000003a2f1b7209 */ /* 0x000fe40007810000 */
[----:B------:R-:W-:Y:S01]  /*4fc0*/  ISETP.GT.AND P3, PT, R42, 0x49, PT ;  /* 0x000000492a00780c */ /* 0x000fe20003f64270 */
[----:B------:R0:W1:Y:S01]  /*4fd0*/  MUFU.TANH R58, R77 ;  /* 0x0000004d003a7308 */ /* 0x0000620000002400 */
[----:B--2---:R-:W-:Y:S02]  /*4fe0*/  FSEL R49, R49, -INF , P2 ;  /* 0xff80000031317808 */ /* 0x004fe40001000000 */
[----:B------:R-:W-:Y:S02]  /*4ff0*/  FMNMX.FTZ R60, R48, R27, !PT ;  /* 0x0000001b303c7209 */ /* 0x000fe40007810000 */
[----:B------:R-:W-:-:S02]  /*5000*/  ISETP.GT.AND P2, PT, R42, 0x50, PT ;  /* 0x000000502a00780c */ /* 0x000fc40003f44270 */
[----:B---3--:R-:W-:Y:S01]  /*5010*/  FSEL R50, R50, -INF , P3 ;  /* 0xff80000032327808 */ /* 0x008fe20001800000 */
[----:B------:R-:W2:Y:S01]  /*5020*/  MUFU.TANH R84, R84 ;  /* 0x0000005400547308 */ /* 0x000ea20000002400 */
[----:B------:R-:W-:Y:S01]  /*5030*/  FMNMX.FTZ R27, R49, R60, !PT ;  /* 0x0000003c311b7209 */ /* 0x000fe20007810000 */
[----:B0-----:R-:W-:Y:S01]  /*5040*/  FMUL.FTZ R77, R87, UR22 ;  /* 0x00000016574d7c20 */ /* 0x001fe20008410000 */
[----:B------:R-:W-:Y:S02]  /*5050*/  ISETP.GT.AND P3, PT, R42, 0x51, PT ;  /* 0x000000512a00780c */ /* 0x000fe40003f64270 */
[----:B----4-:R-:W-:Y:S02]  /*5060*/  FSEL R52, R52, -INF , P2 ;  /* 0xff80000034347808 */ /* 0x010fe40001000000 */
[----:B------:R-:W-:Y:S01]  /*5070*/  FMNMX.FTZ R27, R50, R27, !PT ;  /* 0x0000001b321b7209 */ /* 0x000fe20007810000 */
[----:B------:R-:W-:Y:S01]  /*5080*/  MUFU.TANH R7, R7 ;  /* 0x0000000700077308 */ /* 0x000fe20000002400 */
[----:B------:R-:W-:-:S02]  /*5090*/  ISETP.GT.AND P2, PT, R42, 0x58, PT ;  /* 0x000000582a00780c */ /* 0x000fc40003f44270 */
[----:B-----5:R-:W-:Y:S02]  /*50a0*/  FSEL R51, R51, -INF , P3 ;  /* 0xff80000033337808 */ /* 0x020fe40001800000 */
[----:B------:R-:W-:Y:S02]  /*50b0*/  FMNMX.FTZ R60, R52, R27, !PT ;  /* 0x0000001b343c7209 */ /* 0x000fe40007810000 */
[----:B------:R-:W-:Y:S01]  /*50c0*/  ISETP.GT.AND P3, PT, R42, 0x59, PT ;  /* 0x000000592a00780c */ /* 0x000fe20003f64270 */
[----:B------:R-:W-:Y:S01]  /*50d0*/  MUFU.TANH R8, R8 ;  /* 0x0000000800087308 */ /* 0x000fe20000002400 */
[----:B------:R-:W-:Y:S01]  /*50e0*/  FSEL R53, R53, -INF , P2 ;  /* 0xff80000035357808 */ /* 0x000fe20001000000 */
[----:B------:R-:W-:Y:S02]  /*50f0*/  WARPGROUP.DEPBAR.LE gsb0, 0x0 ;  /* 0x00008000000079c5 */ /* 0x000fe40000010000 */
[----:B------:R-:W-:Y:S01]  /*5100*/  WARPGROUP.ARRIVE ;  /* 0x00000000000079c5 */ /* 0x000fe20000000000 */
[----:B------:R-:W-:-:S02]  /*5110*/  FMNMX.FTZ R60, R51, R60, !PT ;  /* 0x0000003c333c7209 */ /* 0x000fc40007810000 */
[----:B------:R-:W-:Y:S01]  /*5120*/  ISETP.GT.AND P2, PT, R42, 0x60, PT ;  /* 0x000000602a00780c */ /* 0x000fe20003f44270 */
[----:B------:R-:W-:Y:S01]  /*5130*/  MUFU.TANH R11, R11 ;  /* 0x0000000b000b7308 */ /* 0x000fe20000002400 */
[----:B------:R-:W-:Y:S01]  /*5140*/  FSEL R54, R54, -INF , P3 ;  /* 0xff80000036367808 */ /* 0x000fe20001800000 */
[----:B------:R-:W-:Y:S01]  /*5150*/  HGMMA.64x64x16.F32.BF16 R88, R136, gdesc[UR4].tnspB, R88, gsb0 ;  /* 0x40e0000488587df0 */ /* 0x000fe20008001858 */
[----:B------:R-:W-:Y:S01]  /*5160*/  FMNMX.FTZ R27, R53, R60, !PT ;  /* 0x0000003c351b7209 */ /* 0x000fe20007810000 */
[----:B------:R-:W-:Y:S01]  /*5170*/  UIADD3 UR6, UR11, 0x200, URZ ;  /* 0x000002000b067890 */ /* 0x000fe2000fffe03f */
[----:B------:R-:W-:Y:S01]  /*5180*/  ISETP.GT.AND P3, PT, R42, 0x61, PT ;  /* 0x000000612a00780c */ /* 0x000fe20003f64270 */
[----:B------:R-:W-:Y:S01]  /*5190*/  UMOV UR7, 0x40000040 ;  /* 0x4000004000077882 */ /* 0x000fe20000000000 */
[----:B------:R-:W-:Y:S01]  /*51a0*/  FSEL R55, R55, -INF , P2 ;  /* 0xff80000037377808 */ /* 0x000fe20001000000 */
[----:B------:R-:W-:Y:S01]  /*51b0*/  MUFU.TANH R12, R12 ;  /* 0x0000000c000c7308 */ /* 0x000fe20000002400 */
[----:B------:R-:W-:-:S02]  /*51c0*/  FMNMX.FTZ R60, R54, R27, !PT ;  /* 0x0000001b363c7209 */ /* 0x000fc40007810000 */
[----:B------:R-:W-:Y:S02]  /*51d0*/  ISETP.GT.AND P2, PT, R42, 0x68, PT ;  /* 0x000000682a00780c */ /* 0x000fe40003f44270 */
[----:B------:R-:W-:Y:S02]  /*51e0*/  FSEL R56, R56, -INF , P3 ;  /* 0xff80000038387808 */ /* 0x000fe40001800000 */
[----:B------:R-:W-:Y:S01]  /*51f0*/  FMNMX.FTZ R27, R55, R60, !PT ;  /* 0x0000003c371b7209 */ /* 0x000fe20007810000 */
[----:B------:R-:W-:Y:S01]  /*5200*/  MUFU.TANH R15, R15 ;  /* 0x0000000f000f7308 */ /* 0x000fe20000002400 */
[----:B------:R-:W-:Y:S02]  /*5210*/  ISETP.GT.AND P3, PT, R42, 0x69, PT ;  /* 0x000000692a00780c */ /* 0x000fe40003f64270 */
[----:B------:R-:W-:Y:S02]  /*5220*/  FSEL R57, R57, -INF , P2 ;  /* 0xff80000039397808 */ /* 0x000fe40001000000 */
[----:B------:R-:W-:-:S02]  /*5230*/  FMNMX.FTZ R64, R56, R27, !PT ;  /* 0x0000001b38407209 */ /* 0x000fc40007810000 */
[----:B------:R-:W-:Y:S01]  /*5240*/  ISETP.GT.AND P2, PT, R42, 0x70, PT ;  /* 0x000000702a00780c */ /* 0x000fe20003f44270 */
[----:B------:R0:W3:Y:S01]  /*5250*/  MUFU.TANH R60, R85 ;  /* 0x00000055003c7308 */ /* 0x0000e20000002400 */
[----:B-1----:R-:W-:Y:S02]  /*5260*/  FSEL R58, R58, -INF , P3 ;  /* 0xff8000003a3a7808 */ /* 0x002fe40001800000 */
[----:B------:R-:W-:Y:S01]  /*5270*/  FMNMX.FTZ R27, R57, R64, !PT ;  /* 0x00000040391b7209 */ /* 0x000fe20007810000 */
[----:B------:R-:W-:Y:S01]  /*5280*/  FMUL.FTZ R64, R63, UR22 ;  /* 0x000000163f407c20 */ /* 0x000fe20008410000 */
[----:B------:R-:W-:Y:S02]  /*5290*/  ISETP.GT.AND P3, PT, R42, 0x71, PT ;  /* 0x000000712a00780c */ /* 0x000fe40003f64270 */
[----:B------:R-:W-:Y:S01]  /*52a0*/  FSEL R62, R80, -INF , P2 ;  /* 0xff800000503e7808 */ /* 0x000fe20001000000 */
[----:B------:R-:W1:Y:S01]  /*52b0*/  MUFU.TANH R20, R20 ;  /* 0x0000001400147308 */ /* 0x000e620000002400 */
[----:B------:R-:W-:Y:S01]  /*52c0*/  FMNMX.FTZ R27, R58, R27, !PT ;  /* 0x0000001b3a1b7209 */ /* 0x000fe20007810000 */
[----:B0-----:R-:W0:Y:S01]  /*52d0*/  S2R R85, SR_TID.X ;  /* 0x0000000000557919 */ /* 0x001e220000002100 */
[----:B------:R-:W-:-:S02]  /*52e0*/  ISETP.GT.AND P2, PT, R42, 0x78, PT ;  /* 0x000000782a00780c */ /* 0x000fc40003f44270 */
[----:B------:R-:W-:Y:S02]  /*52f0*/  FSEL R59, R59, -INF , P3 ;  /* 0xff8000003b3b7808 */ /* 0x000fe40001800000 */
[----:B------:R-:W-:Y:S01]  /*5300*/  FMNMX.FTZ R68, R62, R27, !PT ;  /* 0x0000001b3e447209 */ /* 0x000fe20007810000 */
[----:B------:R-:W4:Y:S01]  /*5310*/  MUFU.TANH R25, R25 ;  /* 0x0000001900197308 */ /* 0x000f220000002400 */
[C---:B------:R-:W-:Y:S01]  /*5320*/  ISETP.GT.AND P3, PT, R42.reuse, 0x79, PT ;  /* 0x000000792a00780c */ /* 0x040fe20003f64270 */
[----:B------:R-:W-:Y:S01]  /*5330*/  VIADD R42, R42, 0x8 ;  /* 0x000000082a2a7836 */ /* 0x000fe20000000000 */
[----:B--2---:R-:W-:Y:S02]  /*5340*/  FSEL R63, R84, -INF , P2 ;  /* 0xff800000543f7808 */ /* 0x004fe40001000000 */
[----:B------:R-:W-:Y:S02]  /*5350*/  FMNMX.FTZ R68, R59, R68, !PT ;  /* 0x000000443b447209 */ /* 0x000fe40007810000 */
[----:B---3--:R-:W-:Y:S01]  /*5360*/  FSEL R60, R60, -INF , P3 ;  /* 0xff8000003c3c7808 */ /* 0x008fe20001800000 */
[----:B------:R-:W2:Y:S01]  /*5370*/  MUFU.TANH R26, R26 ;  /* 0x0000001a001a7308 */ /* 0x000ea20000002400 */
[----:B------:R-:W-:Y:S01]  /*5380*/  FMNMX.FTZ R27, R63, R68, !PT ;  /* 0x000000443f1b7209 */ /* 0x000fe20007810000 */
[----:B------:R-:W-:Y:S01]  /*5390*/  FMUL.FTZ R68, R71, UR22 ;  /* 0x0000001647447c20 */ /* 0x000fe20008410000 */
[----:B------:R-:W-:Y:S01]  /*53a0*/  ISETP.GT.AND P3, PT, R42, RZ, PT ;  /* 0x000000ff2a00720c */ /* 0x000fe20003f64270 */
[----:B------:R-:W-:Y:S01]  /*53b0*/  FMUL.FTZ R71, R78, UR22 ;  /* 0x000000164e477c20 */ /* 0x000fe20008410000 */
[----:B------:R-:W-:-:S02]  /*53c0*/  FMNMX.FTZ R27, R60, R27, !PT ;  /* 0x0000001b3c1b7209 */ /* 0x000fc40007810000 */
[C---:B------:R-:W-:Y:S01]  /*53d0*/  ISETP.GT.AND P4, PT, R42.reuse, 0x1, PT ;  /* 0x000000012a00780c */ /* 0x040fe20003f84270 */
[----:B------:R-:W3:Y:S01]  /*53e0*/  MUFU.TANH R28, R28 ;  /* 0x0000001c001c7308 */ /* 0x000ee20000002400 */
[----:B------:R-:W-:Y:S01]  /*53f0*/  FSEL R7, R7, -INF , P3 ;  /* 0xff80000007077808 */ /* 0x000fe20001800000 */
[----:B------:R-:W5:Y:S01]  /*5400*/  SHFL.BFLY PT, R72, R27, 0x2, 0x1f ;  /* 0x0c401f001b487f89 */ /* 0x000f6200000e0000 */
[----:B------:R-:W-:Y:S02]  /*5410*/  ISETP.GT.AND P3, PT, R42, 0x8, PT ;  /* 0x000000082a00780c */ /* 0x000fe40003f64270 */
[----:B------:R-:W-:Y:S02]  /*5420*/  FSEL R8, R8, -INF , P4 ;  /* 0xff80000008087808 */ /* 0x000fe40002000000 */
[----:B------:R-:W-:Y:S01]  /*5430*/  ISETP.GT.AND P4, PT, R42, 0x9, PT ;  /* 0x000000092a00780c */ /* 0x000fe20003f84270 */
[----:B------:R-:W0:Y:S01]  /*5440*/  MUFU.TANH R30, R30 ;  /* 0x0000001e001e7308 */ /* 0x000e220000002400 */
[----:B------:R-:W-:-:S02]  /*5450*/  FSEL R11, R11, -INF , P3 ;  /* 0xff8000000b0b7808 */ /* 0x000fc40001800000 */
[----:B------:R-:W-:Y:S02]  /*5460*/  ISETP.GT.AND P3, PT, R42, 0x10, PT ;  /* 0x000000102a00780c */ /* 0x000fe40003f64270 */
[----:B------:R-:W-:Y:S02]  /*5470*/  FSEL R12, R12, -INF , P4 ;  /* 0xff8000000c0c7808 */ /* 0x000fe40002000000 */
[C---:B------:R-:W-:Y:S01]  /*5480*/  ISETP.GT.AND P4, PT, R42.reuse, 0x11, PT ;  /* 0x000000112a00780c */ /* 0x040fe20003f84270 */
[----:B------:R-:W0:Y:S01]  /*5490*/  MUFU.TANH R33, R33 ;  /* 0x0000002100217308 */ /* 0x000e220000002400 */
[----:B------:R-:W-:Y:S02]  /*54a0*/  FSEL R15, R15, -INF , P3 ;  /* 0xff8000000f0f7808 */ /* 0x000fe40001800000 */
[----:B------:R-:W-:Y:S02]  /*54b0*/  ISETP.GT.AND P3, PT, R42, 0x18, PT ;  /* 0x000000182a00780c */ /* 0x000fe40003f64270 */
[----:B-1----:R-:W-:-:S02]  /*54c0*/  FSEL R20, R20, -INF , P4 ;  /* 0xff80000014147808 */ /* 0x002fc40002000000 */
[C---:B------:R-:W-:Y:S01]  /*54d0*/  ISETP.GT.AND P4, PT, R42.reuse, 0x19, PT ;  /* 0x000000192a00780c */ /* 0x040fe20003f84270 */
[----:B------:R-:W-:Y:S02]  /*54e0*/  WARPGROUP.DEPBAR.LE gsb0, 0x0 ;  /* 0x00008000000079c5 */ /* 0x000fe40000010000 */
[----:B-----5:R-:W-:Y:S01]  /*54f0*/  FMNMX.FTZ R76, R27, R72, !PT ;  /* 0x000000481b4c7209 */ /* 0x020fe20007810000 */
[----:B------:R-:W-:Y:S01]  /*5500*/  WARPGROUP.ARRIVE ;  /* 0x00000000000079c5 */ /* 0x000fe20000000000 */
[----:B----4-:R-:W-:Y:S01]  /*5510*/  FSEL R25, R25, -INF , P3 ;  /* 0xff80000019197808 */ /* 0x010fe20001800000 */
[----:B------:R-:W1:Y:S01]  /*5520*/  MUFU.TANH R34, R34 ;  /* 0x0000002200227308 */ /* 0x000e620000002400 */
[----:B------:R-:W-:Y:S01]  /*5530*/  ISETP.GT.AND P3, PT, R42, 0x20, PT ;  /* 0x000000202a00780c */ /* 0x000fe20003f64270 */
[----:B------:R-:W4:Y:S01]  /*5540*/  SHFL.BFLY PT, R27, R76, 0x1, 0x1f ;  /* 0x0c201f004c1b7f89 */ /* 0x000f2200000e0000 */
[----:B--2---:R-:W-:Y:S01]  /*5550*/  FSEL R26, R26, -INF , P4 ;  /* 0xff8000001a1a7808 */ /* 0x004fe20002000000 */
[----:B------:R-:W-:Y:S01]  /*5560*/  HGMMA.64x64x16.F32.BF16 R88, R132, gdesc[UR4].tnspB, R88, gsb0 ;  /* 0x40e0000484587df0 */ /* 0x000fe20008001858 */
[----:B------:R-:W-:Y:S01]  /*5570*/  UIADD3 UR6, UR11, 0x280, URZ ;  /* 0x000002800b067890 */ /* 0x000fe2000fffe03f */
[----:B------:R-:W-:Y:S01]  /*5580*/  ISETP.GT.AND P4, PT, R42, 0x21, PT ;  /* 0x000000212a00780c */ /* 0x000fe20003f84270 */
[----:B------:R-:W-:Y:S01]  /*5590*/  UMOV UR7, 0x40000040 ;  /* 0x4000004000077882 */ /* 0x000fe20000000000 */
[----:B------:R-:W2:Y:S01]  /*55a0*/  MUFU.TANH R36, R36 ;  /* 0x0000002400247308 */ /* 0x000ea20000002400 */
[----:B---3--:R-:W-:Y:S01]  /*55b0*/  FSEL R28, R28, -INF , P3 ;  /* 0xff8000001c1c7808 */ /* 0x008fe20001800000 */
[----:B------:R-:W-:Y:S01]  /*55c0*/  FMUL.FTZ R72, R79, UR22 ;  /* 0x000000164f487c20 */ /* 0x000fe20008410000 */
[----:B------:R-:W-:-:S02]  /*55d0*/  ISETP.GT.AND P3, PT, R42, 0x28, PT ;  /* 0x000000282a00780c */ /* 0x000fc40003f64270 */
[----:B0-----:R-:W-:Y:S02]  /*55e0*/  FSEL R30, R30, -INF , P4 ;  /* 0xff8000001e1e7808 */ /* 0x001fe40002000000 */
[C---:B------:R-:W-:Y:S01]  /*55f0*/  ISETP.GT.AND P4, PT, R42.reuse, 0x29, PT ;  /* 0x000000292a00780c */ /* 0x040fe20003f84270 */
[----:B------:R-:W0:Y:S01]  /*5600*/  MUFU.TANH R37, R37 ;  /* 0x0000002500257308 */ /* 0x000e220000002400 */
[----:B------:R-:W-:Y:S02]  /*5610*/  FSEL R33, R33, -INF , P3 ;  /* 0xff80000021217808 */ /* 0x000fe40001800000 */
[----:B------:R-:W-:Y:S02]  /*5620*/  ISETP.GT.AND P3, PT, R42, 0x30, PT ;  /* 0x000000302a00780c */ /* 0x000fe40003f64270 */
[----:B-1----:R-:W-:Y:S02]  /*5630*/  FSEL R34, R34, -INF , P4 ;  /* 0xff80000022227808 */ /* 0x002fe40002000000 */
[----:B------:R-:W-:Y:S01]  /*5640*/  ISETP.GT.AND P4, PT, R42, 0x31, PT ;  /* 0x000000312a00780c */ /* 0x000fe20003f84270 */
[----:B------:R-:W1:Y:S01]  /*5650*/  MUFU.TANH R38, R38 ;  /* 0x0000002600267308 */ /* 0x000e620000002400 */
[----:B--2---:R-:W-:-:S02]  /*5660*/  FSEL R36, R36, -INF , P3 ;  /* 0xff80000024247808 */ /* 0x004fc40001800000 */
[----:B----4-:R-:W-:Y:S02]  /*5670*/  FMNMX.FTZ R27, R76, R27, !PT ;  /* 0x0000001b4c1b7209 */ /* 0x010fe40007810000 */
[C---:B------:R-:W-:Y:S02]  /*5680*/  ISETP.GT.AND P3, PT, R42.reuse, 0x38, PT ;  /* 0x000000382a00780c */ /* 0x040fe40003f64270 */
[C---:B------:R-:W-:Y:S01]  /*5690*/  FSETP.NEU.FTZ.AND P2, PT, R27.reuse, -INF , PT ;  /* 0xff8000001b00780b */ /* 0x040fe20003f5d000 */
[----:B------:R-:W-:Y:S01]  /*56a0*/  FMUL.FTZ R76, R27, UR10 ;  /* 0x0000000a1b4c7c20 */ /* 0x000fe20008410000 */
[----:B------:R-:W2:Y:S01]  /*56b0*/  MUFU.TANH R39, R39 ;  /* 0x0000002700277308 */ /* 0x000ea20000002400 */
[----:B0-----:R-:W-:Y:S02]  /*56c0*/  FSEL R37, R37, -INF , P4 ;  /* 0xff80000025257808 */ /* 0x001fe40002000000 */
[----:B------:R-:W-:Y:S02]  /*56d0*/  ISETP.GT.AND P4, PT, R42, 0x39, PT ;  /* 0x000000392a00780c */ /* 0x000fe40003f84270 */
[----:B------:R-:W-:-:S03]  /*56e0*/  FSEL R76, R76, RZ, P2 ;  /* 0x000000ff4c4c7208 */ /* 0x000fc60001000000 */
[----:B------:R-:W0:Y:S01]  /*56f0*/  MUFU.TANH R40, R40 ;  /* 0x0000002800287308 */ /* 0x000e220000002400 */
[----:B-1----:R-:W-:Y:S01]  /*5700*/  FSEL R38, R38, -INF , P3 ;  /* 0xff80000026267808 */ /* 0x002fe20001800000 */
[--C-:B------:R-:W-:Y:S01]  /*5710*/  FFMA.FTZ R144, R13, UR10, -R76.reuse ;  /* 0x0000000a0d907c23 */ /* 0x100fe2000801084c */
[----:B------:R-:W-:Y:S01]  /*5720*/  FMNMX.FTZ R13, R7, R4, !PT ;  /* 0x00000004070d7209 */ /* 0x000fe20007810000 */
[--C-:B------:R-:W-:Y:S01]  /*5730*/  FFMA.FTZ R148, R6, UR10, -R76.reuse ;  /* 0x0000000a06947c23 */ /* 0x100fe2000801084c */
[--C-:B------:R-:W-:Y:S01]  /*5740*/  FFMA.FTZ R146, R21, UR10, -R76.reuse ;  /* 0x0000000a15927c23 */ /* 0x100fe2000801084c */
[--C-:B------:R-:W-:Y:S01]  /*5750*/  FFMA.FTZ R140, R5, UR10, -R76.reuse ;  /* 0x0000000a058c7c23 */ /* 0x100fe2000801084c */
[----:B------:R-:W-:Y:S01]  /*5760*/  FMNMX.FTZ R6, R8, R13, !PT ;  /* 0x0000000d08067209 */ /* 0x000fe20007810000 */
[--C-:B------:R-:W-:Y:S01]  /*5770*/  FFMA.FTZ R5, R29, UR10, -R76.reuse ;  /* 0x0000000a1d057c23 */ /* 0x100fe2000801084c */
[----:B------:R-:W1:Y:S01]  /*5780*/  MUFU.TANH R41, R41 ;  /* 0x0000002900297308 */ /* 0x000e620000002400 */
[----:B------:R-:W-:Y:S01]  /*5790*/  ISETP.GT.AND P3, PT, R42, 0x40, PT ;  /* 0x000000402a00780c */ /* 0x000fe20003f64270 */
[--C-:B------:R-:W-:Y:S01]  /*57a0*/  FFMA.FTZ R142, R31, UR10, -R76.reuse ;  /* 0x0000000a1f8e7c23 */ /* 0x100fe2000801084c */
[----:B------:R-:W-:Y:S01]  /*57b0*/  FMNMX.FTZ R81, R11, R6, !PT ;  /* 0x000000060b517209 */ /* 0x000fe20007810000 */
[--C-:B------:R-:W-:Y:S01]  /*57c0*/  FFMA.FTZ R136, R35, UR10, -R76.reuse ;  /* 0x0000000a23887c23 */ /* 0x100fe2000801084c */
[----:B--2---:R-:W-:Y:S01]  /*57d0*/  FSEL R39, R39, -INF , P4 ;  /* 0xff80000027277808 */ /* 0x004fe20002000000 */
[--C-:B------:R-:W-:Y:S01]  /*57e0*/  FFMA.FTZ R138, R46, UR10, -R76.reuse ;  /* 0x0000000a2e8a7c23 */ /* 0x100fe2000801084c */
[----:B------:R-:W-:Y:S01]  /*57f0*/  FMNMX.FTZ R6, R12, R81, !PT ;  /* 0x000000510c067209 */ /* 0x000fe20007810000 */
[----:B------:R-:W2:Y:S01]  /*5800*/  MUFU.TANH R61, R61 ;  /* 0x0000003d003d7308 */ /* 0x000ea20000002400 */
[----:B------:R-:W-:Y:S01]  /*5810*/  ISETP.GT.AND P4, PT, R42, 0x41, PT ;  /* 0x000000412a00780c */ /* 0x000fe20003f84270 */
[--C-:B------:R-:W-:Y:S01]  /*5820*/  FFMA.FTZ R79, R44, UR10, -R76.reuse ;  /* 0x0000000a2c4f7c23 */ /* 0x100fe2000801084c */
[----:B------:R-:W-:Y:S01]  /*5830*/  FMNMX.FTZ R21, R15, R6, !PT ;  /* 0x000000060f157209 */ /* 0x000fe20007810000 */
[--C-:B------:R-:W-:Y:S01]  /*5840*/  FFMA.FTZ R150, R9, UR10, -R76.reuse ;  /* 0x0000000a09967c23 */ /* 0x100fe2000801084c */
[----:B0-----:R-:W-:Y:S01]  /*5850*/  FSEL R40, R40, -INF , P3 ;  /* 0xff80000028287808 */ /* 0x001fe20001800000 */
        /* <DEDUP_REMOVED lines=9> */
[----:B------:R-:W-:Y:S01]  /*58f0*/  FMNMX.FTZ R81, R26, R81, !PT ;  /* 0x000000511a517209 */ /* 0x000fe20007810000 */
[----:B------:R-:W1:Y:S01]  /*5900*/  MUFU.TANH R65, R65 ;  /* 0x0000004100417308 */ /* 0x000e620000002400 */
[----:B------:R-:W-:Y:S01]  /*5910*/  ISETP.GT.AND P4, PT, R42, 0x49, PT ;  /* 0x000000492a00780c */ /* 0x000fe20003f84270 */
[--C-:B------:R-:W-:Y:S01]  /*5920*/  FFMA.FTZ R10, R52, UR10, -R76.reuse ;  /* 0x0000000a340a7c23 */ /* 0x100fe2000801084c */
[----:B------:R-:W-:Y:S01]  /*5930*/  FMNMX.FTZ R81, R28, R81, !PT ;  /* 0x000000511c517209 */ /* 0x000fe20007810000 */
[--C-:B------:R-:W-:Y:S01]  /*5940*/  FFMA.FTZ R14, R53, UR10, -R76.reuse ;  /* 0x0000000a350e7c23 */ /* 0x100fe2000801084c */
[----:B--2---:R-:W-:Y:S01]  /*5950*/  FSEL R61, R61, -INF , P3 ;  /* 0xff8000003d3d7808 */ /* 0x004fe20001800000 */
[----:B------:R-:W-:Y:S01]  /*5960*/  FFMA.FTZ R24, R55, UR10, -R76 ;  /* 0x0000000a37187c23 */ /* 0x000fe2000801084c */
[----:B------:R-:W-:Y:S01]  /*5970*/  FMNMX.FTZ R6, R30, R81, !PT ;  /* 0x000000511e067209 */ /* 0x000fe20007810000 */
[----:B------:R-:W-:-:S02]  /*5980*/  WARPGROUP.DEPBAR.LE gsb0, 0x0 ;  /* 0x00008000000079c5 */ /* 0x000fc40000010000 */
[----:B------:R-:W-:Y:S01]  /*5990*/  WARPGROUP.ARRIVE ;  /* 0x00000000000079c5 */ /* 0x000fe20000000000 */
[----:B------:R-:W-:Y:S01]  /*59a0*/  FMNMX.FTZ R29, R33, R6, !PT ;  /* 0x00000006211d7209 */ /* 0x000fe20007810000 */
[----:B------:R-:W2:Y:S01]  /*59b0*/  MUFU.TANH R66, R66 ;  /* 0x0000004200427308 */ /* 0x000ea20000002400 */
[----:B------:R-:W-:Y:S01]  /*59c0*/  ISETP.GT.AND P3, PT, R42, 0x50, PT ;  /* 0x000000502a00780c */ /* 0x000fe20003f64270 */
[--C-:B------:R-:W-:Y:S01]  /*59d0*/  FFMA.FTZ R132, R47, UR10, -R76.reuse ;  /* 0x0000000a2f847c23 */ /* 0x100fe2000801084c */
[----:B------:R-:W-:Y:S01]  /*59e0*/  FMNMX.FTZ R29, R34, R29, !PT ;  /* 0x0000001d221d7209 */ /* 0x000fe20007810000 */
[----:B------:R-:W-:Y:S01]  /*59f0*/  HGMMA.64x64x16.F32.BF16 R88, R128, gdesc[UR4].tnspB, R88, gsb0 ;  /* 0x40e0000480587df0 */ /* 0x000fe20008001858 */
[----:B0-----:R-:W-:Y:S01]  /*5a00*/  FSEL R64, R64, -INF , P4 ;  /* 0xff80000040407808 */ /* 0x001fe20002000000 */
[----:B------:R-:W-:Y:S01]  /*5a10*/  UIADD3 UR6, UR11, 0x300, URZ ;  /* 0x000003000b067890 */ /* 0x000fe2000fffe03f */
[----:B------:R-:W-:Y:S01]  /*5a20*/  FMNMX.FTZ R6, R36, R29, !PT ;  /* 0x0000001d24067209 */ /* 0x000fe20007810000 */
[----:B------:R-:W0:Y:S01]  /*5a30*/  MUFU.TANH R67, R67 ;  /* 0x0000004300437308 */ /* 0x000e220000002400 */
[----:B------:R-:W-:Y:S01]  /*5a40*/  ISETP.GT.AND P4, PT, R42, 0x51, PT ;  /* 0x000000512a00780c */ /* 0x000fe20003f84270 */
[----:B------:R-:W-:Y:S01]  /*5a50*/  UMOV UR7, 0x40000040 ;  /* 0x4000004000077882 */ /* 0x000fe20000000000 */
        /* <DEDUP_REMOVED lines=14> */
[C---:B------:R-:W-:Y:S01]  /*5b40*/  ISETP.GT.AND P4, PT, R42.reuse, 0x59, PT ;  /* 0x000000592a00780c */ /* 0x040fe20003f84270 */
        /* <DEDUP_REMOVED lines=8> */
[----:B------:R-:W-:Y:S01]  /*5bd0*/  FFMA.FTZ R60, R60, UR10, -R76 ;  /* 0x0000000a3c3c7c23 */ /* 0x000fe2000801084c */
[----:B------:R-:W-:-:S02]  /*5be0*/  FMNMX.FTZ R6, R64, R35, !PT ;  /* 0x0000002340067209 */ /* 0x000fc40007810000 */
[----:B-1----:R-:W-:Y:S02]  /*5bf0*/  FSEL R68, R68, -INF , P4 ;  /* 0xff80000044447808 */ /* 0x002fe40002000000 */
[----:B------:R-:W-:Y:S01]  /*5c00*/  FMNMX.FTZ R35, R65, R6, !PT ;  /* 0x0000000641237209 */ /* 0x000fe20007810000 */
[----:B------:R-:W1:Y:S01]  /*5c10*/  MUFU.TANH R71, R71 ;  /* 0x0000004700477308 */ /* 0x000e620000002400 */
[----:B------:R-:W-:Y:S02]  /*5c20*/  ISETP.GT.AND P4, PT, R42, 0x61, PT ;  /* 0x000000612a00780c */ /* 0x000fe40003f84270 */
[----:B------:R-:W-:Y:S01]  /*5c30*/  FMNMX.FTZ R6, R66, R35, !PT ;  /* 0x0000002342067209 */ /* 0x000fe20007810000 */
[----:B------:R-:W-:Y:S01]  /*5c40*/  FFMA.FTZ R35, R45, UR10, -R76 ;  /* 0x0000000a2d237c23 */ /* 0x000fe2000801084c */
[----:B--2---:R-:W-:Y:S02]  /*5c50*/  FSEL R69, R69, -INF , P3 ;  /* 0xff80000045457808 */ /* 0x004fe40001800000 */
[----:B------:R-:W-:Y:S01]  /*5c60*/  FMNMX.FTZ R43, R67, R6, !PT ;  /* 0x00000006432b7209 */ /* 0x000fe20007810000 */
[----:B------:R-:W2:Y:S01]  /*5c70*/  MUFU.TANH R72, R72 ;  /* 0x0000004800487308 */ /* 0x000ea20000002400 */
[----:B------:R-:W-:-:S02]  /*5c80*/  ISETP.GT.AND P3, PT, R42, 0x68, PT ;  /* 0x000000682a00780c */ /* 0x000fc40003f64270 */
[----:B------:R-:W-:Y:S02]  /*5c90*/  FMNMX.FTZ R6, R68, R43, !PT ;  /* 0x0000002b44067209 */ /* 0x000fe40007810000 */
[----:B0-----:R-:W-:Y:S02]  /*5ca0*/  FSEL R70, R70, -INF , P4 ;  /* 0xff80000046467808 */ /* 0x001fe40002000000 */
[----:B------:R-:W-:Y:S01]  /*5cb0*/  FMNMX.FTZ R43, R69, R6, !PT ;  /* 0x00000006452b7209 */ /* 0x000fe20007810000 */
[----:B------:R-:W0:Y:S01]  /*5cc0*/  MUFU.TANH R73, R73 ;  /* 0x0000004900497308 */ /* 0x000e220000002400 */
[----:B------:R-:W-:Y:S02]  /*5cd0*/  ISETP.GT.AND P4, PT, R42, 0x69, PT ;  /* 0x000000692a00780c */ /* 0x000fe40003f84270 */
[----:B-1----:R-:W-:Y:S02]  /*5ce0*/  FSEL R71, R71, -INF , P3 ;  /* 0xff80000047477808 */ /* 0x002fe40001800000 */
[----:B------:R-:W-:Y:S01]  /*5cf0*/  FMNMX.FTZ R6, R70, R43, !PT ;  /* 0x0000002b46067209 */ /* 0x000fe20007810000 */
[----:B------:R-:W-:Y:S01]  /*5d00*/  FFMA.FTZ R43, R48, UR10, -R76 ;  /* 0x0000000a302b7c23 */ /* 0x000fe2000801084c */
[----:B------:R-:W-:Y:S01]  /*5d10*/  ISETP.GT.AND P3, PT, R42, 0x70, PT ;  /* 0x000000702a00780c */ /* 0x000fe20003f64270 */
[----:B------:R-:W1:Y:S01]  /*5d20*/  MUFU.TANH R74, R74 ;  /* 0x0000004a004a7308 */ /* 0x000e620000002400 */
[----:B--2---:R-:W-:-:S02]  /*5d30*/  FSEL R72, R72, -INF , P4 ;  /* 0xff80000048487808 */ /* 0x004fc40002000000 */
[----:B------:R-:W-:Y:S02]  /*5d40*/  FMNMX.FTZ R45, R71, R6, !PT ;  /* 0x00000006472d7209 */ /* 0x000fe40007810000 */
[----:B------:R-:W-:Y:S02]  /*5d50*/  ISETP.GT.AND P4, PT, R42, 0x71, PT ;  /* 0x000000712a00780c */ /* 0x000fe40003f84270 */
[----:B------:R-:W-:Y:S01]  /*5d60*/  FMNMX.FTZ R6, R72, R45, !PT ;  /* 0x0000002d48067209 */ /* 0x000fe20007810000 */
[----:B------:R-:W2:Y:S01]  /*5d70*/  MUFU.TANH R75, R75 ;  /* 0x0000004b004b7308 */ /* 0x000ea20000002400 */
[----:B0-----:R-:W-:Y:S02]  /*5d80*/  FSEL R73, R73, -INF , P3 ;  /* 0xff80000049497808 */ /* 0x001fe40001800000 */
[----:B------:R-:W-:Y:S02]  /*5d90*/  ISETP.GT.AND P3, PT, R42, 0x78, PT ;  /* 0x000000782a00780c */ /* 0x000fe40003f64270 */
[----:B------:R-:W-:-:S02]  /*5da0*/  FMNMX.FTZ R45, R73, R6, !PT ;  /* 0x00000006492d7209 */ /* 0x000fc40007810000 */
[----:B------:R-:W-:Y:S01]  /*5db0*/  FSEL R46, R27, RZ, P2 ;  /* 0x000000ff1b2e7208 */ /* 0x000fe20001000000 */
[----:B------:R-:W0:Y:S01]  /*5dc0*/  MUFU.TANH R77, R77 ;  /* 0x0000004d004d7308 */ /* 0x000e220000002400 */
[----:B-1----:R-:W-:Y:S01]  /*5dd0*/  FSEL R74, R74, -INF , P4 ;  /* 0xff8000004a4a7808 */ /* 0x002fe20002000000 */
[----:B------:R-:W-:Y:S02]  /*5de0*/  WARPGROUP.DEPBAR.LE gsb0, 0x0 ;  /* 0x00008000000079c5 */ /* 0x000fe40000010000 */
[----:B------:R-:W-:Y:S01]  /*5df0*/  WARPGROUP.ARRIVE ;  /* 0x00000000000079c5 */ /* 0x000fe20000000000 */
[----:B------:R-:W-:Y:S01]  /*5e00*/  ISETP.GT.AND P4, PT, R42, 0x79, PT ;  /* 0x000000792a00780c */ /* 0x000fe20003f84270 */
[----:B------:R-:W-:Y:S01]  /*5e10*/  FADD.FTZ R46, -R46, R3 ;  /* 0x000000032e2e7221 */ /* 0x000fe20000010100 */
[----:B------:R-:W-:Y:S01]  /*5e20*/  FMNMX.FTZ R6, R74, R45, !PT ;  /* 0x0000002d4a067209 */ /* 0x000fe20007810000 */
[----:B------:R-:W-:Y:S01]  /*5e30*/  MUFU.EX2 R79, R79 ;  /* 0x0000004f004f7308 */ /* 0x000fe20000000800 */
[----:B--2---:R-:W-:Y:S01]  /*5e40*/  FSEL R75, R75, -INF , P3 ;  /* 0xff8000004b4b7808 */ /* 0x004fe20001800000 */
[----:B------:R-:W-:Y:S01]  /*5e50*/  HGMMA.64x64x16.F32.BF16 R88, R124, gdesc[UR4].tnspB, R88, gsb0 ;  /* 0x40e000047c587df0 */ /* 0x000fe20008001858 */
[----:B------:R-:W-:Y:S01]  /*5e60*/  UIADD3 UR6, UR11, 0x380, URZ ;  /* 0x000003800b067890 */ /* 0x000fe2000fffe03f */
[----:B------:R-:W-:Y:S01]  /*5e70*/  FMUL.FTZ R46, R46, UR10 ;  /* 0x0000000a2e2e7c20 */ /* 0x000fe20008410000 */
[----:B------:R-:W-:Y:S01]  /*5e80*/  FMNMX.FTZ R6, R75, R6, !PT ;  /* 0x000000064b067209 */ /* 0x000fe20007810000 */
[----:B------:R-:W-:Y:S01]  /*5e90*/  UMOV UR7, 0x40000040 ;  /* 0x4000004000077882 */ /* 0x000fe20000000000 */
[--C-:B------:R-:W-:Y:S01]  /*5ea0*/  FFMA.FTZ R45, R50, UR10, -R76.reuse ;  /* 0x0000000a322d7c23 */ /* 0x100fe2000801084c */
[----:B------:R-:W-:Y:S01]  /*5eb0*/  MUFU.EX2 R148, R148 ;  /* 0x0000009400947308 */ /* 0x000fe20000000800 */
[----:B0-----:R-:W-:Y:S01]  /*5ec0*/  FSEL R77, R77, -INF , P4 ;  /* 0xff8000004d4d7808 */ /* 0x001fe20002000000 */
[----:B------:R-:W-:-:S03]  /*5ed0*/  FFMA.FTZ R42, R62, UR10, -R76 ;  /* 0x0000000a3e2a7c23 */ /* 0x000fc6000801084c */
[----:B------:R-:W-:-:S03]  /*5ee0*/  FMNMX.FTZ R6, R77, R6, !PT ;  /* 0x000000064d067209 */ /* 0x000fc60007810000 */
[----:B------:R-:W0:Y:S02]  /*5ef0*/  MUFU.EX2 R46, R46 ;  /* 0x0000002e002e7308 */ /* 0x000e240000000800 */
[----:B------:R-:W1:Y:S06]  /*5f00*/  SHFL.BFLY PT, R81, R6, 0x2, 0x1f ;  /* 0x0c401f0006517f89 */ /* 0x000e6c00000e0000 */
[----:B------:R-:W2:Y:S08]  /*5f10*/  MUFU.EX2 R150, R150 ;  /* 0x0000009600967308 */ /* 0x000eb00000000800 */
[----:B------:R-:W3:Y:S08]  /*5f20*/  MUFU.EX2 R9, R9 ;  /* 0x0000000900097308 */ /* 0x000ef00000000800 */
[----:B------:R-:W4:Y:S01]  /*5f30*/  MUFU.EX2 R144, R144 ;  /* 0x0000009000907308 */ /* 0x000f220000000800 */
[----:B-1----:R-:W-:-:S05]  /*5f40*/  FMNMX.FTZ R81, R6, R81, !PT ;  /* 0x0000005106517209 */ /* 0x002fca0007810000 */
[----:B------:R-:W1:Y:S02]  /*5f50*/  SHFL.BFLY PT, R6, R81, 0x1, 0x1f ;  /* 0x0c201f0051067f89 */ /* 0x000e6400000e0000 */
[----:B------:R-:W5:Y:S08]  /*5f60*/  MUFU.EX2 R13, R13 ;  /* 0x0000000d000d7308 */ /* 0x000f700000000800 */
[----:B------:R-:W5:Y:S08]  /*5f70*/  MUFU.EX2 R146, R146 ;  /* 0x0000009200927308 */ /* 0x000f700000000800 */
[----:B------:R-:W5:Y:S01]  /*5f80*/  MUFU.EX2 R21, R21 ;  /* 0x0000001500157308 */ /* 0x000f620000000800 */
[----:B-1----:R-:W-:-:S07]  /*5f90*/  FMNMX.FTZ R6, R81, R6, !PT ;  /* 0x0000000651067209 */ /* 0x002fce0007810000 */
[----:B------:R-:W1:Y:S01]  /*5fa0*/  MUFU.EX2 R140, R140 ;  /* 0x0000008c008c7308 */ /* 0x000e620000000800 */
[C---:B------:R-:W-:Y:S01]  /*5fb0*/  FSETP.NEU.FTZ.AND P2, PT, R6.reuse, -INF , PT ;  /* 0xff8000000600780b */ /* 0x040fe20003f5d000 */
[----:B------:R-:W-:Y:S01]  /*5fc0*/  FMUL.FTZ R48, R6, UR10 ;  /* 0x0000000a06307c20 */ /* 0x000fe20008410000 */
[----:B------:R-:W-:Y:S02]  /*5fd0*/  WARPGROUP.DEPBAR.LE gsb0, 0x0 ;  /* 0x00008000000079c5 */ /* 0x000fe40000010000 */
[----:B------:R-:W-:Y:S02]  /*5fe0*/  WARPGROUP.ARRIVE ;  /* 0x00000000000079c5 */ /* 0x000fe40000000000 */
[----:B------:R-:W-:Y:S01]  /*5ff0*/  FSEL R48, R48, RZ, P2 ;  /* 0x000000ff30307208 */ /* 0x000fe20001000000 */
[----:B------:R-:W1:Y:S03]  /*6000*/  MUFU.EX2 R5, R5 ;  /* 0x0000000500057308 */ /* 0x000e660000000800 */
[----:B------:R-:W-:Y:S01]  /*6010*/  HGMMA.64x64x16.F32.BF16 R88, R120, gdesc[UR4].tnspB, R88, gsb0 ;  /* 0x40e0000478587df0 */ /* 0x000fe20008001858 */
[--C-:B------:R-:W-:Y:S01]  /*6020*/  FFMA.FTZ R149, R7, UR10, -R48.reuse ;  /* 0x0000000a07957c23 */ /* 0x100fe20008010830 */
[----:B0-----:R-:W-:Y:S01]  /*6030*/  FFMA.FTZ R7, R46, R2, R79 ;  /* 0x000000022e077223 */ /* 0x001fe2000001004f */
[----:B------:R-:W-:-:S02]  /*6040*/  FFMA.FTZ R151, R11, UR10, -R48 ;  /* 0x0000000a0b977c23 */ /* 0x000fc40008010830 */
[----:B------:R-:W0:Y:S01]  /*6050*/  MUFU.EX2 R142, R142 ;  /* 0x0000008e008e7308 */ /* 0x000e220000000800 */
[--C-:B------:R-:W-:Y:S01]  /*6060*/  FFMA.FTZ R145, R15, UR10, -R48.reuse ;  /* 0x0000000a0f917c23 */ /* 0x100fe20008010830 */
[----:B------:R-:W-:Y:S01]  /*6070*/  FADD.FTZ R7, R148, R7 ;  /* 0x0000000794077221 */ /* 0x000fe20000010000 */
[----:B------:R-:W-:Y:S02]  /*6080*/  IMAD.U32 R15, RZ, RZ, UR37 ;  /* 0x00000025ff0f7e24 */ /* 0x000fe4000f8e00ff */
[--C-:B------:R-:W-:Y:S01]  /*6090*/  FFMA.FTZ R8, R8, UR10, -R48.reuse ;  /* 0x0000000a08087c23 */ /* 0x100fe20008010830 */
[----:B------:R-:W-:Y:S01]  /*60a0*/  FFMA.FTZ R12, R12, UR10, -R48 ;  /* 0x0000000a0c0c7c23 */ /* 0x000fe20008010830 */
[----:B--2---:R-:W-:Y:S01]  /*60b0*/  FADD.FTZ R2, R150, R7 ;  /* 0x0000000796027221 */ /* 0x004fe20000010000 */
[----:B------:R-:W-:Y:S01]  /*60c0*/  FSEL R7, R6, RZ, P2 ;  /* 0x000000ff06077208 */ /* 0x000fe20001000000 */
[----:B------:R2:W0:Y:S01]  /*60d0*/  MUFU.EX2 R29, R32 ;  /* 0x00000020001d7308 */ /* 0x0004220000000800 */
[----:B------:R-:W-:Y:S01]  /*60e0*/  @!P1 LEA R15, R15, UR41, 0x3 ;  /* 0x000000290f0f9c11 */ /* 0x000fe2000f8e18ff */
[----:B---3--:R-:W-:Y:S01]  /*60f0*/  FADD.FTZ R11, R9, R2 ;  /* 0x00000002090b7221 */ /* 0x008fe20000010000 */
[----:B------:R-:W-:Y:S01]  /*6100*/  ISETP.GE.U32.AND P2, PT, R85, 0x180, PT ;  /* 0x000001805500780c */ /* 0x000fe20003f46070 */
[----:B------:R-:W-:Y:S01]  /*6110*/  FADD.FTZ R7, -R7, R4 ;  /* 0x0000000407077221 */ /* 0x000fe20000010100 */
[--C-:B------:R-:W-:Y:S01]  /*6120*/  FFMA.FTZ R20, R20, UR10, -R48.reuse ;  /* 0x0000000a14147c23 */ /* 0x100fe20008010830 */
[----:B----4-:R-:W-:Y:S01]  /*6130*/  FADD.FTZ R2, R144, R11 ;  /* 0x0000000b90027221 */ /* 0x010fe20000010000 */
[--C-:B------:R-:W-:Y:S01]  /*6140*/  FFMA.FTZ R147, R25, UR10, -R48.reuse ;  /* 0x0000000a19937c23 */ /* 0x100fe20008010830 */
[----:B------:R-:W-:Y:S01]  /*6150*/  MUFU.EX2 R149, R149 ;  /* 0x0000009500957308 */ /* 0x000fe20000000800 */
[----:B------:R-:W-:Y:S01]  /*6160*/  FFMA.FTZ R26, R26, UR10, -R48 ;  /* 0x0000000a1a1a7c23 */ /* 0x000fe20008010830 */
[----:B-----5:R-:W-:Y:S01]  /*6170*/  FADD.FTZ R11, R13, R2 ;  /* 0x000000020d0b7221 */ /* 0x020fe20000010000 */
[----:B------:R-:W-:-:S02]  /*6180*/  VIADD R2, R23, 0x9 ;  /* 0x0000000917027836 */ /* 0x000fc40000000000 */
[--C-:B------:R-:W-:Y:S01]  /*6190*/  FFMA.FTZ R141, R28, UR10, -R48.reuse ;  /* 0x0000000a1c8d7c23 */ /* 0x100fe20008010830 */
[--C-:B------:R-:W-:Y:S01]  /*61a0*/  FFMA.FTZ R28, R30, UR10, -R48.reuse ;  /* 0x0000000a1e1c7c23 */ /* 0x100fe20008010830 */
[----:B------:R-:W-:Y:S01]  /*61b0*/  FADD.FTZ R4, R146, R11 ;  /* 0x0000000b92047221 */ /* 0x000fe20000010000 */
[----:B------:R-:W-:Y:S01]  /*61c0*/  FFMA.FTZ R143, R33, UR10, -R48 ;  /* 0x0000000a218f7c23 */ /* 0x000fe20008010830 */
[----:B------:R-:W3:Y:S01]  /*61d0*/  MUFU.EX2 R136, R136 ;  /* 0x0000008800887308 */ /* 0x000ee20000000800 */
[----:B------:R-:W-:Y:S01]  /*61e0*/  SEL R2, R2, 0x9, !P2 ;  /* 0x0000000902027807 */ /* 0x000fe20005000000 */
[----:B------:R-:W-:Y:S01]  /*61f0*/  FADD.FTZ R11, R21, R4 ;  /* 0x00000004150b7221 */ /* 0x000fe20000010000 */
[----:B------:R-:W-:Y:S01]  /*6200*/  FMUL.FTZ R4, R7, UR10 ;  /* 0x0000000a07047c20 */ /* 0x000fe20008410000 */
[----:B------:R-:W-:Y:S02]  /*6210*/  @!P1 VIADD R7, R15, 0x16840 ;  /* 0x000168400f079836 */ /* 0x000fe40000000000 */
[--C-:B------:R-:W-:Y:S01]  /*6220*/  FFMA.FTZ R30, R34, UR10, -R48.reuse ;  /* 0x0000000a221e7c23 */ /* 0x100fe20008010830 */
[----:B-1----:R-:W-:Y:S01]  /*6230*/  FADD.FTZ R50, R140, R11 ;  /* 0x0000000b8c327221 */ /* 0x002fe20000010000 */
[----:B------:R-:W-:Y:S01]  /*6240*/  FFMA.FTZ R137, R36, UR10, -R48 ;  /* 0x0000000a24897c23 */ /* 0x000fe20008010830 */
[----:B------:R-:W-:Y:S01]  /*6250*/  MUFU.EX2 R8, R8 ;  /* 0x0000000800087308 */ /* 0x000fe20000000800 */
[----:B------:R-:W-:Y:S01]  /*6260*/  @!P1 PRMT R7, RZ, 0x654, R7 ;  /* 0x00000654ff079816 */ /* 0x000fe20000000007 */
[----:B------:R-:W-:Y:S01]  /*6270*/  FADD.FTZ R11, R5, R50 ;  /* 0x00000032050b7221 */ /* 0x000fe20000010000 */
[--C-:B------:R-:W-:Y:S01]  /*6280*/  FFMA.FTZ R34, R37, UR10, -R48.reuse ;  /* 0x0000000a25227c23 */ /* 0x100fe20008010830 */
[----:B------:R-:W-:Y:S01]  /*6290*/  FFMA.FTZ R139, R38, UR10, -R48 ;  /* 0x0000000a268b7c23 */ /* 0x000fe20008010830 */
[----:B--2---:R-:W-:Y:S01]  /*62a0*/  FFMA.FTZ R32, R57, UR10, -R76 ;  /* 0x0000000a39207c23 */ /* 0x004fe2000801084c */
[----:B0-----:R-:W-:Y:S01]  /*62b0*/  FADD.FTZ R50, R142, R11 ;  /* 0x0000000b8e327221 */ /* 0x001fe20000010000 */
[--C-:B------:R-:W-:Y:S01]  /*62c0*/  FFMA.FTZ R36, R39, UR10, -R48.reuse ;  /* 0x0000000a27247c23 */ /* 0x100fe20008010830 */
[----:B------:R-:W-:Y:S01]  /*62d0*/  MUFU.EX2 R4, R4 ;  /* 0x0000000400047308 */ /* 0x000fe20000000800 */
[----:B------:R-:W-:Y:S01]  /*62e0*/  FFMA.FTZ R133, R40, UR10, -R48 ;  /* 0x0000000a28857c23 */ /* 0x000fe20008010830 */
[----:B------:R-:W-:Y:S01]  /*62f0*/  FADD.FTZ R11, R29, R50 ;  /* 0x000000321d0b7221 */ /* 0x000fe20000010000 */
[--C-:B------:R-:W-:Y:S01]  /*6300*/  FFMA.FTZ R38, R41, UR10, -R48.reuse ;  /* 0x0000000a29267c23 */ /* 0x100fe20008010830 */
[----:B------:R-:W-:Y:S01]  /*6310*/  F2FP.BF16.F32.PACK_AB R150, R9, R150 ;  /* 0x000000960996723e */ /* 0x000fe200000010ff */
[--C-:B------:R-:W-:Y:S01]  /*6320*/  FFMA.FTZ R135, R61, UR10, -R48.reuse ;  /* 0x0000000a3d877c23 */ /* 0x100fe20008010830 */
[----:B---3--:R-:W-:Y:S01]  /*6330*/  FADD.FTZ R50, R136, R11 ;  /* 0x0000000b88327221 */ /* 0x008fe20000010000 */
[--C-:B------:R-:W-:Y:S01]  /*6340*/  FFMA.FTZ R40, R64, UR10, -R48.reuse ;  /* 0x0000000a40287c23 */ /* 0x100fe20008010830 */
[----:B------:R-:W0:Y:S01]  /*6350*/  MUFU.EX2 R31, R31 ;  /* 0x0000001f001f7308 */ /* 0x000e220000000800 */
[----:B------:R-:W-:Y:S01]  /*6360*/  F2FP.BF16.F32.PACK_AB R140, R5, R140 ;  /* 0x0000008c058c723e */ /* 0x000fe200000010ff */
        /* <DEDUP_REMOVED lines=11> */
[----:B------:R-:W-:Y:S01]  /*6420*/  MOV R15, UR24 ;  /* 0x00000018000f7c02 */ /* 0x000fe20008000f00 */
[----:B------:R-:W-:Y:S01]  /*6430*/  UMOV UR24, UR37 ;  /* 0x0000002500187c82 */ /* 0x000fe20008000000 */
[----:B------:R-:W-:Y:S01]  /*6440*/  PLOP3.LUT P2, PT, PT, PT, UP0, 0x80, 0x0 ;  /* 0x000000000000781c */ /* 0x000fe20003f4f008 */
[----:B------:R-:W1:Y:S01]  /*6450*/  MUFU.EX2 R138, R138 ;  /* 0x0000008a008a7308 */ /* 0x000e620000000800 */
[----:B0-----:R-:W-:Y:S01]  /*6460*/  FADD.FTZ R11, R31, R50 ;  /* 0x000000321f0b7221 */ /* 0x001fe20000010000 */
[----:B------:R-:W-:-:S02]  /*6470*/  @!P1 LEA R15, R15, UR41, 0x3 ;  /* 0x000000290f0f9c11 */ /* 0x000fc4000f8e18ff */
[----:B------:R-:W-:Y:S02]  /*6480*/  F2FP.BF16.F32.PACK_AB R148, R148, R79 ;  /* 0x0000004f9494723e */ /* 0x000fe400000010ff */
[----:B------:R-:W-:Y:S01]  /*6490*/  F2FP.BF16.F32.PACK_AB R144, R13, R144 ;  /* 0x000000900d90723e */ /* 0x000fe200000010ff */
[----:B------:R-:W-:Y:S01]  /*64a0*/  @!P1 VIADD R15, R15, 0x16860 ;  /* 0x000168600f0f9836 */ /* 0x000fe20000000000 */
[----:B------:R-:W-:Y:S01]  /*64b0*/  MUFU.EX2 R12, R12 ;  /* 0x0000000c000c7308 */ /* 0x000fe20000000800 */
[----:B------:R-:W-:Y:S01]  /*64c0*/  F2FP.BF16.F32.PACK_AB R146, R21, R146 ;  /* 0x000000921592723e */ /* 0x000fe200000010ff */
[----:B------:R-:W-:Y:S02]  /*64d0*/  WARPGROUP.DEPBAR.LE gsb0, 0x0 ;  /* 0x00008000000079c5 */ /* 0x000fe40000010000 */
[----:B------:R0:W-:Y:S06]  /*64e0*/  BAR.ARV R2, 0x100 ;  /* 0x000400020000751d */ /* 0x0001ec0000002000 */
[----:B------:R-:W2:Y:S01]  /*64f0*/  MUFU.EX2 R35, R35 ;  /* 0x0000002300237308 */ /* 0x000ea20000000800 */
[----:B------:R3:W-:Y:S01]  /*6500*/  @!P1 SYNCS.ARRIVE.TRANS64.RED.A1T0 RZ, [R7+URZ], RZ ;  /* 0x000000ff07ff99a7 */ /* 0x0007e2000810043f */
[----:B-1----:R-:W-:Y:S01]  /*6510*/  FADD.FTZ R50, R138, R11 ;  /* 0x0000000b8a327221 */ /* 0x002fe20000010000 */
[----:B------:R-:W-:Y:S01]  /*6520*/  @!P1 PRMT R15, RZ, 0x654, R15 ;  /* 0x00000654ff0f9816 */ /* 0x000fe2000000000f */
[-C--:B------:R-:W-:Y:S01]  /*6530*/  FMUL.FTZ R90, R90, R4.reuse ;  /* 0x000000045a5a7220 */ /* 0x080fe20000410000 */
[-C--:B------:R-:W-:Y:S01]  /*6540*/  FMUL.FTZ R91, R91, R4.reuse ;  /* 0x000000045b5b7220 */ /* 0x080fe20000410000 */
[-C--:B------:R-:W-:Y:S01]  /*6550*/  FMUL.FTZ R94, R94, R4.reuse ;  /* 0x000000045e5e7220 */ /* 0x080fe20000410000 */
[----:B------:R-:W-:Y:S01]  /*6560*/  FMUL.FTZ R95, R95, R4 ;  /* 0x000000045f5f7220 */ /* 0x000fe20000410000 */
[----:B------:R-:W1:Y:S01]  /*6570*/  MUFU.EX2 R145, R145 ;  /* 0x0000009100917308 */ /* 0x000e620000000800 */
[----:B---3--:R-:W-:Y:S01]  /*6580*/  FFMA.FTZ R7, R4, R0, R149 ;  /* 0x0000000004077223 */ /* 0x008fe20000010095 */
[----:B------:R-:W-:Y:S01]  /*6590*/  FFMA.FTZ R0, R66, UR10, -R48 ;  /* 0x0000000a42007c23 */ /* 0x000fe20008010830 */
[----:B------:R3:W-:Y:S01]  /*65a0*/  @!P1 SYNCS.ARRIVE.TRANS64.RED.A1T0 RZ, [R15+URZ], RZ ;  /* 0x000000ff0fff99a7 */ /* 0x0007e2000810043f */
[-C--:B------:R-:W-:Y:S01]  /*65b0*/  FMUL.FTZ R98, R98, R4.reuse ;  /* 0x0000000462627220 */ /* 0x080fe20000410000 */
[----:B0-----:R-:W-:Y:S01]  /*65c0*/  FADD.FTZ R2, R8, R7 ;  /* 0x0000000708027221 */ /* 0x001fe20000010000 */
[-C--:B------:R-:W-:Y:S01]  /*65d0*/  FMUL.FTZ R99, R99, R4.reuse ;  /* 0x0000000463637220 */ /* 0x080fe20000410000 */
[-C--:B------:R-:W-:Y:S01]  /*65e0*/  FMUL.FTZ R102, R102, R4.reuse ;  /* 0x0000000466667220 */ /* 0x080fe20000410000 */
[----:B------:R-:W0:Y:S01]  /*65f0*/  MUFU.EX2 R132, R132 ;  /* 0x0000008400847308 */ /* 0x000e220000000800 */
[----:B------:R-:W-:Y:S01]  /*6600*/  FADD.FTZ R7, R151, R2 ;  /* 0x0000000297077221 */ /* 0x000fe20000010000 */
[----:B--2---:R-:W-:Y:S01]  /*6610*/  FADD.FTZ R11, R35, R50 ;  /* 0x00000032230b7221 */ /* 0x004fe20000010000 */
[----:B------:R-:W-:Y:S01]  /*6620*/  FFMA.FTZ R50, R68, UR10, -R48 ;  /* 0x0000000a44327c23 */ /* 0x000fe20008010830 */
[-C--:B------:R-:W-:Y:S01]  /*6630*/  FMUL.FTZ R103, R103, R4.reuse ;  /* 0x0000000467677220 */ /* 0x080fe20000410000 */
[----:B------:R-:W-:Y:S01]  /*6640*/  FADD.FTZ R2, R12, R7 ;  /* 0x000000070c027221 */ /* 0x000fe20000010000 */
        /* <DEDUP_REMOVED lines=11> */
[----:B0-----:R-:W-:Y:S01]  /*6700*/  FADD.FTZ R52, R132, R11 ;  /* 0x0000000b84347221 */ /* 0x001fe20000010000 */
[----:B------:R-:W-:Y:S01]  /*6710*/  F2FP.BF16.F32.PACK_AB R142, R29, R142 ;  /* 0x0000008e1d8e723e */ /* 0x000fe200000010ff */
[----:B------:R-:W-:Y:S01]  /*6720*/  FMUL.FTZ R88, R88, R46 ;  /* 0x0000002e58587220 */ /* 0x000fe20000410000 */
[----:B------:R-:W-:Y:S01]  /*6730*/  F2FP.BF16.F32.PACK_AB R136, R31, R136 ;  /* 0x000000881f88723e */ /* 0x000fe200000010ff */
[----:B------:R-:W-:Y:S01]  /*6740*/  FMUL.FTZ R89, R89, R46 ;  /* 0x0000002e59597220 */ /* 0x000fe20000410000 */
[----:B------:R-:W-:Y:S01]  /*6750*/  F2FP.BF16.F32.PACK_AB R138, R35, R138 ;  /* 0x0000008a238a723e */ /* 0x000fe200000010ff */
        /* <DEDUP_REMOVED lines=20> */
[----:B------:R-:W-:Y:S01]  /*68a0*/  FMUL.FTZ R117, R117, R46 ;  /* 0x0000002e75757220 */ /* 0x000fe20000410000 */
[----:B------:R-:W-:Y:S01]  /*68b0*/  F2FP.BF16.F32.PACK_AB R149, R8, R149 ;  /* 0x000000950895723e */ /* 0x000fe200000010ff */
[----:B------:R-:W-:Y:S01]  /*68c0*/  IMAD.MOV.U32 R4, RZ, RZ, R6 ;  /* 0x000000ffff047224 */ /* 0x000fe200078e0006 */
[----:B------:R-:W-:-:S02]  /*68d0*/  F2FP.BF16.F32.PACK_AB R151, R12, R151 ;  /* 0x000000970c97723e */ /* 0x000fc400000010ff */
[----:B------:R-:W0:Y:S01]  /*68e0*/  MUFU.EX2 R45, R45 ;  /* 0x0000002d002d7308 */ /* 0x000e220000000800 */
[----:B--2---:R-:W-:Y:S01]  /*68f0*/  FADD.FTZ R52, R134, R11 ;  /* 0x0000000b86347221 */ /* 0x004fe20000010000 */
[----:B------:R-:W-:-:S06]  /*6900*/  F2FP.BF16.F32.PACK_AB R145, R20, R145 ;  /* 0x000000911491723e */ /* 0x000fcc00000010ff */
        /* <DEDUP_REMOVED lines=95> */
[----:B---3--:R-:W-:Y:S06]  /*6f00*/  @P2 BRA `(.L_x_12181) ;  /* 0xffffffd000a82947 */ /* 0x008fec000383ffff */
.L_x_12172:
[----:B------:R-:W-:-:S13]  /*6f10*/  ISETP.LE.AND P2, PT, RZ, UR25, PT ;  /* 0x00000019ff007c0c */ /* 0x000fda000bf43270 */
[----:B------:R-:W-:Y:S05]  /*6f20*/  @!P2 BRA `(.L_x_12182) ;  /* 0x000000240038a947 */ /* 0x000fea0003800000 */
[----:B------:R-:W-:Y:S01]  /*6f30*/  IMAD.MOV.U32 R3, RZ, RZ, R6 ;  /* 0x000000ffff037224 */ /* 0x000fe200078e0006 */
[----:B------:R-:W-:Y:S01]  /*6f40*/  UMOV UR24, UR40 ;  /* 0x0000002800187c82 */ /* 0x000fe20008000000 */
[----:B------:R-:W-:Y:S01]  /*6f50*/  IMAD.MOV.U32 R4, RZ, RZ, R27 ;  /* 0x000000ffff047224 */ /* 0x000fe200078e001b */
[----:B------:R-:W-:Y:S01]  /*6f60*/  UMOV UR21, UR37 ;  /* 0x0000002500157c82 */ /* 0x000fe20008000000 */
[----:B------:R-:W-:Y:S01]  /*6f70*/  ULDC UR22, c[0x0][0x9d8] ;  /* 0x0002760000167ab9 */ /* 0x000fe20000000800 */
[----:B------:R-:W-:-:S05]  /*6f80*/  ULDC UR23, c[0x0][0x988] ;  /* 0x0002620000177ab9 */ /* 0x000fca0000000800 */
.L_x_12191:
        /* <DEDUP_REMOVED lines=9> */
.L_x_12184:
[----:B------:R-:W-:Y:S01]  /*7020*/  ULEA UR6, UR37, UR41, 0x3 ;  /* 0x0000002925067291 */ /* 0x000fe2000f8e183f */
[----:B------:R-:W-:-:S05]  /*7030*/  IMAD.U32 R5, RZ, RZ, UR40 ;  /* 0x00000028ff057e24 */ /* 0x000fca000f8e00ff */
[----:B------:R-:W-:-:S04]  /*7040*/  SHF.L.U32 R5, R5, 0x1f, RZ ;  /* 0x0000001f05057819 */ /* 0x000fc800000006ff */
[----:B------:R0:W1:Y:S01]  /*7050*/  SYNCS.PHASECHK.TRANS64.TRYWAIT P2, [UR6+0x16830], R5 ;  /* 0x01683005ff0075a7 */ /* 0x0000620008040146 */
[----:B------:R-:W-:Y:S05]  /*7060*/  @!P0 BRA `(.L_x_12185) ;  /* 0x0000000000048947 */ /* 0x000fea0003800000 */
[----:B------:R-:W-:Y:S01]  /*7070*/  BPT.TRAP 0x1 ;  /* 0x000000040000795c */ /* 0x000fe20000300000 */
.L_x_12185:
[----:B-1----:R-:W-:Y:S05]  /*7080*/  @P2 BRA `(.L_x_12183) ;  /* 0x0000000000082947 */ /* 0x002fea0003800000 */
[----:B------:R-:W1:Y:S02]  /*7090*/  SYNCS.PHASECHK.TRANS64.TRYWAIT P2, [UR6+0x16830], R5 ;  /* 0x01683005ff0075a7 */ /* 0x000e640008040146 */
[----:B-1----:R-:W-:Y:S05]  /*70a0*/  @!P2 BRA `(.L_x_12186) ;  /* 0x000000880050a947 */ /* 0x002fea0003800000 */
.L_x_12183:
        /* <DEDUP_REMOVED lines=25> */
.L_x_12188:
[----:B------:R-:W-:Y:S01]  /*7240*/  ULEA UR6, UR21, UR41, 0x3 ;  /* 0x0000002915067291 */ /* 0x000fe2000f8e183f */
[----:B------:R-:W-:-:S04]  /*7250*/  MOV R5, UR24 ;  /* 0x0000001800057c02 */ /* 0x000fc80008000f00 */
[----:B------:R-:W-:-:S04]  /*7260*/  SHF.L.U32 R5, R5, 0x1f, RZ ;  /* 0x0000001f05057819 */ /* 0x000fc800000006ff */
[----:B------:R0:W1:Y:S01]  /*7270*/  SYNCS.PHASECHK.TRANS64.TRYWAIT P2, [UR6+0x16850], R5 ;  /* 0x01685005ff0075a7 */ /* 0x0000620008040146 */
[----:B------:R-:W-:Y:S05]  /*7280*/  @!P0 BRA `(.L_x_12189) ;  /* 0x0000000000048947 */ /* 0x000fea0003800000 */
[----:B------:R-:W-:Y:S01]  /*7290*/  BPT.TRAP 0x1 ;  /* 0x000000040000795c */ /* 0x000fe20000300000 */
.L_x_12189:
[----:B-1----:R-:W-:Y:S05]  /*72a0*/  @P2 BRA `(.L_x_12187) ;  /* 0x0000000000082947 */ /* 0x002fea0003800000 */
[----:B------:R-:W1:Y:S02]  /*72b0*/  SYNCS.PHASECHK.TRANS64.TRYWAIT P2, [UR6+0x16850], R5 ;  /* 0x01685005ff0075a7 */ /* 0x000e640008040146 */
[----:B-1----:R-:W-:Y:S05]  /*72c0*/  @!P2 BRA `(.L_x_12190) ;  /* 0x0000008400e0a947 */ /* 0x002fea0003800000 */
.L_x_12187:
        /* <DEDUP_REMOVED lines=76> */
[----:B------:R-:W-:Y:S01]  /*7790*/  UMOV UR10, UR23 ;  /* 0x00000017000a7c82 */ /* 0x000fe20008000000 */
[----:B------:R-:W-:Y:S01]  /*77a0*/  FMUL.FTZ R63, R63, UR22 ;  /* 0x000000163f3f7c20 */ /* 0x000fe20008410000 */
[----:B------:R-:W-:Y:S01]  /*77b0*/  FMUL.FTZ R68, R74, UR22 ;  /* 0x000000164a447c20 */ /* 0x000fe20008410000 */
[----:B------:R-:W-:Y:S01]  /*77c0*/  FMUL.FTZ R74, R83, UR22 ;  /* 0x00000016534a7c20 */ /* 0x000fe20008410000 */
[----:B------:R-:W-:Y:S01]  /*77d0*/  FMUL.FTZ R76, R87, UR22 ;  /* 0x00000016574c7c20 */ /* 0x000fe20008410000 */
[----:B------:R-:W0:Y:S01]  /*77e0*/  MUFU.TANH R29, R29 ;  /* 0x0000001d001d7308 */ /* 0x000e220000002400 */
[----:B-1----:R-:W-:Y:S01]  /*77f0*/  FMNMX.FTZ R27, R24, R27, !PT ;  /* 0x0000001b181b7209 */ /* 0x002fe20007810000 */
[----:B------:R-:W1:Y:S01]  /*7800*/  S2R R80, SR_TID.X ;  /* 0x0000000000507919 */ /* 0x000e620000002100 */
[----:B------:R-:W-:-:S05]  /*7810*/  UMOV UR24, UR40 ;  /* 0x0000002800187c82 */ /* 0x000fca0008000000 */
        /* <DEDUP_REMOVED lines=10> */
[----:B------:R-:W-:-:S04]  /*78c0*/  UMOV UR7, 0x40000040 ;  /* 0x4000004000077882 */ /* 0x000fc80000000000 */
[----:B------:R-:W3:Y:S01]  /*78d0*/  MUFU.TANH R37, R37 ;  /* 0x0000002500257308 */ /* 0x000ee20000002400 */
[----:B--2---:R-:W-:Y:S01]  /*78e0*/  FMNMX.FTZ R27, R33, R56, !PT ;  /* 0x00000038211b7209 */ /* 0x004fe20007810000 */
[----:B------:R-:W-:Y:S01]  /*78f0*/  FMUL.FTZ R56, R73, UR22 ;  /* 0x0000001649387c20 */ /* 0x000fe20008410000 */
[----:B------:R-:W-:Y:S01]  /*7900*/  FMUL.FTZ R73, R82, UR22 ;  /* 0x0000001652497c20 */ /* 0x000fe20008410000 */
[----:B-1----:R-:W-:-:S04]  /*7910*/  ISETP.GE.U32.AND P2, PT, R80, 0x180, PT ;  /* 0x000001805000780c */ /* 0x002fc80003f46070 */
[----:B------:R-:W1:Y:S01]  /*7920*/  MUFU.TANH R40, R40 ;  /* 0x0000002800287308 */ /* 0x000e620000002400 */
[----:B0-----:R-:W-:-:S07]  /*7930*/  FMNMX.FTZ R58, R36, R27, !PT ;  /* 0x0000001b243a7209 */ /* 0x001fce0007810000 */
[----:B------:R-:W0:Y:S01]  /*7940*/  MUFU.TANH R41, R41 ;  /* 0x0000002900297308 */ /* 0x000e220000002400 */
[----:B---3--:R-:W-:-:S07]  /*7950*/  FMNMX.FTZ R27, R37, R58, !PT ;  /* 0x0000003a251b7209 */ /* 0x008fce0007810000 */
        /* <DEDUP_REMOVED lines=13> */
[----:B------:R-:W-:Y:S02]  /*7a30*/  WARPGROUP.DEPBAR.LE gsb0, 0x0 ;  /* 0x00008000000079c5 */ /* 0x000fe40000010000 */
[----:B------:R-:W-:-:S04]  /*7a40*/  WARPGROUP.ARRIVE ;  /* 0x00000000000079c5 */ /* 0x000fc80000000000 */
[----:B------:R-:W2:Y:S01]  /*7a50*/  MUFU.TANH R53, R53 ;  /* 0x0000003500357308 */ /* 0x000ea20000002400 */
[----:B-1----:R-:W-:Y:S01]  /*7a60*/  FMNMX.FTZ R27, R51, R60, !PT ;  /* 0x0000003c331b7209 */ /* 0x002fe20007810000 */
[----:B------:R-:W-:Y:S01]  /*7a70*/  FMUL.FTZ R60, R81, UR22 ;  /* 0x00000016513c7c20 */ /* 0x000fe20008410000 */
[----:B------:R-:W-:Y:S01]  /*7a80*/  HGMMA.64x64x16.F32.BF16 R88, R140, gdesc[UR4].tnspB, R88, gsb0 ;  /* 0x40e000048c587df0 */ /* 0x000fe20008001858 */
[----:B------:R-:W-:Y:S01]  /*7a90*/  UIADD3 UR6, UR11, 0x180, URZ ;  /* 0x000001800b067890 */ /* 0x000fe2000fffe03f */
[----:B0-----:R-:W-:Y:S01]  /*7aa0*/  FMNMX.FTZ R62, R52, R27, !PT ;  /* 0x0000001b343e7209 */ /* 0x001fe20007810000 */
[----:B------:R-:W-:Y:S02]  /*7ab0*/  UMOV UR7, 0x40000040 ;  /* 0x4000004000077882 */ /* 0x000fe40000000000 */
[----:B------:R-:W0:Y:S08]  /*7ac0*/  MUFU.TANH R54, R54 ;  /* 0x0000003600367308 */ /* 0x000e300000002400 */
        /* <DEDUP_REMOVED lines=21> */
[----:B------:R-:W-:Y:S01]  /*7c20*/  WARPGROUP.ARRIVE ;  /* 0x00000000000079c5 */ /* 0x000fe20000000000 */
[----:B------:R-:W-:Y:S01]  /*7c30*/  FMUL.FTZ R66, R70, UR22 ;  /* 0x0000001646427c20 */ /* 0x000fe20008410000 */
[----:B------:R-:W-:Y:S01]  /*7c40*/  FMUL.FTZ R70, R75, UR22 ;  /* 0x000000164b467c20 */ /* 0x000fe20008410000 */
[----:B------:R-:W-:Y:S01]  /*7c50*/  FMUL.FTZ R75, R86, UR22 ;  /* 0x00000016564b7c20 */ /* 0x000fe20008410000 */
        /* <DEDUP_REMOVED lines=17> */
[C---:B------:R-:W-:Y:S01]  /*7d70*/  FADD.FTZ R4, -R27.reuse, R4 ;  /* 0x000000041b047221 */ /* 0x040fe20000010100 */
[----:B------:R-:W-:Y:S01]  /*7d80*/  FMUL.FTZ R77, R27, UR10 ;  /* 0x0000000a1b4d7c20 */ /* 0x000fe20008410000 */
[----:B------:R-:W0:Y:S02]  /*7d90*/  MUFU.TANH R31, R31 ;  /* 0x0000001f001f7308 */ /* 0x000e240000002400 */
[----:B------:R-:W-:Y:S01]  /*7da0*/  FMUL.FTZ R69, R4, UR10 ;  /* 0x0000000a04457c20 */ /* 0x000fe20008410000 */
        /* <DEDUP_REMOVED lines=38> */
[----:B0-----:R-:W-:Y:S01]  /*8010*/  FMNMX.FTZ R21, R31, R4, !PT ;  /* 0x000000041f157209 */ /* 0x001fe20007810000 */
[----:B------:R-:W0:Y:S01]  /*8020*/  MUFU.TANH R42, R42 ;  /* 0x0000002a002a7308 */ /* 0x000e220000002400 */
[--C-:B------:R-:W-:Y:S01]  /*8030*/  FFMA.FTZ R57, R60, UR10, -R77.reuse ;  /* 0x0000000a3c397c23 */ /* 0x100fe2000801084d */
[--C-:B------:R-:W-:Y:S01]  /*8040*/  FFMA.FTZ R32, R61, UR10, -R77.reuse ;  /* 0x0000000a3d207c23 */ /* 0x100fe2000801084d */
[----:B-1----:R-:W-:Y:S01]  /*8050*/  FMNMX.FTZ R4, R34, R21, !PT ;  /* 0x0000001522047209 */ /* 0x002fe20007810000 */
[----:B------:R-:W-:-:S03]  /*8060*/  FFMA.FTZ R62, R62, UR10, -R77 ;  /* 0x0000000a3e3e7c23 */ /* 0x000fc6000801084d */
[----:B---3--:R-:W-:Y:S01]  /*8070*/  FMNMX.FTZ R29, R35, R4, !PT ;  /* 0x00000004231d7209 */ /* 0x008fe20007810000 */
[----:B------:R-:W1:Y:S03]  /*8080*/  MUFU.TANH R43, R43 ;  /* 0x0000002b002b7308 */ /* 0x000e660000002400 */
[----:B--2---:R-:W-:-:S04]  /*8090*/  FMNMX.FTZ R4, R38, R29, !PT ;  /* 0x0000001d26047209 */ /* 0x004fc80007810000 */
[----:B----4-:R-:W-:Y:S01]  /*80a0*/  FMNMX.FTZ R29, R39, R4, !PT ;  /* 0x00000004271d7209 */ /* 0x010fe20007810000 */
[----:B------:R-:W2:Y:S03]  /*80b0*/  MUFU.TANH R45, R45 ;  /* 0x0000002d002d7308 */ /* 0x000ea60000002400 */
[----:B0-----:R-:W-:-:S05]  /*80c0*/  FMNMX.FTZ R4, R42, R29, !PT ;  /* 0x0000001d2a047209 */ /* 0x001fca0007810000 */
        /* <DEDUP_REMOVED lines=9> */
[----:B------:R-:W-:Y:S02]  /*8160*/  WARPGROUP.DEPBAR.LE gsb0, 0x0 ;  /* 0x00008000000079c5 */ /* 0x000fe40000010000 */
[----:B------:R-:W-:Y:S01]  /*8170*/  WARPGROUP.ARRIVE ;  /* 0x00000000000079c5 */ /* 0x000fe20000000000 */
[--C-:B------:R-:W-:Y:S01]  /*8180*/  FFMA.FTZ R132, R44, UR10, -R77.reuse ;  /* 0x0000000a2c847c23 */ /* 0x100fe2000801084d */
[----:B------:R-:W-:-:S03]  /*8190*/  FFMA.FTZ R134, R48, UR10, -R77 ;  /* 0x0000000a30867c23 */ /* 0x000fc6000801084d */
[----:B------:R-:W3:Y:S01]  /*81a0*/  MUFU.TANH R66, R66 ;  /* 0x0000004200427308 */ /* 0x000ee20000002400 */
[----:B------:R-:W-:Y:S01]  /*81b0*/  HGMMA.64x64x16.F32.BF16 R88, R128, gdesc[UR4].tnspB, R88, gsb0 ;  /* 0x40e0000480587df0 */ /* 0x000fe20008001858 */
[----:B------:R-:W-:Y:S01]  /*81c0*/  UIADD3 UR6, UR11, 0x300, URZ ;  /* 0x000003000b067890 */ /* 0x000fe2000fffe03f */
[----:B------:R-:W-:-:S05]  /*81d0*/  UMOV UR7, 0x40000040 ;  /* 0x4000004000077882 */ /* 0x000fca0000000000 */
[----:B------:R4:W-:Y:S08]  /*81e0*/  MUFU.EX2 R21, R6 ;  /* 0x0000000600157308 */ /* 0x0009f00000000800 */
[----:B------:R-:W5:Y:S01]  /*81f0*/  MUFU.TANH R67, R67 ;  /* 0x0000004300437308 */ /* 0x000f620000002400 */
[----:B----4-:R-:W-:Y:S01]  /*8200*/  FFMA.FTZ R6, R37, UR10, -R77 ;  /* 0x0000000a25067c23 */ /* 0x010fe2000801084d */
[----:B--2---:R-:W-:-:S04]  /*8210*/  FMNMX.FTZ R37, R63, R4, !PT ;  /* 0x000000043f257209 */ /* 0x004fc80007810000 */
[----:B0-----:R-:W-:Y:S02]  /*8220*/  FMNMX.FTZ R4, R64, R37, !PT ;  /* 0x0000002540047209 */ /* 0x001fe40007810000 */
[----:B------:R-:W0:Y:S02]  /*8230*/  MUFU.TANH R68, R68 ;  /* 0x0000004400447308 */ /* 0x000e240000002400 */
[----:B-1----:R-:W-:-:S04]  /*8240*/  FMNMX.FTZ R37, R65, R4, !PT ;  /* 0x0000000441257209 */ /* 0x002fc80007810000 */
[----:B---3--:R-:W-:Y:S02]  /*8250*/  FMNMX.FTZ R4, R66, R37, !PT ;  /* 0x0000002542047209 */ /* 0x008fe40007810000 */
[----:B------:R-:W1:Y:S02]  /*8260*/  MUFU.TANH R70, R70 ;  /* 0x0000004600467308 */ /* 0x000e640000002400 */
[----:B-----5:R-:W-:-:S06]  /*8270*/  FMNMX.FTZ R41, R67, R4, !PT ;  /* 0x0000000443297209 */ /* 0x020fcc0007810000 */
        /* <DEDUP_REMOVED lines=14> */
[----:B------:R-:W-:Y:S01]  /*8360*/  FFMA.FTZ R41, R49, UR10, -R77 ;  /* 0x0000000a31297c23 */ /* 0x000fe2000801084d */
[----:B------:R-:W-:Y:S01]  /*8370*/  HGMMA.64x64x16.F32.BF16 R88, R124, gdesc[UR4].tnspB, R88, gsb0 ;  /* 0x40e000047c587df0 */ /* 0x000fe20008001858 */
[----:B------:R-:W-:Y:S01]  /*8380*/  UIADD3 UR6, UR11, 0x380, URZ ;  /* 0x000003800b067890 */ /* 0x000fe2000fffe03f */
[----:B0-----:R-:W-:-:S03]  /*8390*/  FMNMX.FTZ R49, R75, R4, !PT ;  /* 0x000000044b317209 */ /* 0x001fc60007810000 */
[----:B------:R1:W-:Y:S01]  /*83a0*/  MUFU.EX2 R29, R6 ;  /* 0x00000006001d7308 */ /* 0x0003e20000000800 */
[----:B------:R-:W-:Y:S01]  /*83b0*/  UMOV UR7, 0x40000040 ;  /* 0x4000004000077882 */ /* 0x000fe20000000000 */
[--C-:B------:R-:W-:Y:S01]  /*83c0*/  FFMA.FTZ R4, R51, UR10, -R77.reuse ;  /* 0x0000000a33047c23 */ /* 0x100fe2000801084d */
[----:B------:R-:W-:-:S05]  /*83d0*/  FFMA.FTZ R51, R54, UR10, -R77 ;  /* 0x0000000a36337c23 */ /* 0x000fca000801084d */
[----:B------:R-:W-:Y:S01]  /*83e0*/  MUFU.EX2 R69, R69 ;  /* 0x0000004500457308 */ /* 0x000fe20000000800 */
[----:B-1----:R-:W-:Y:S01]  /*83f0*/  FMNMX.FTZ R6, R76, R49, !PT ;  /* 0x000000314c067209 */ /* 0x002fe20007810000 */
[----:B------:R-:W-:-:S04]  /*8400*/  FFMA.FTZ R49, R52, UR10, -R77 ;  /* 0x0000000a34317c23 */ /* 0x000fc8000801084d */
[----:B------:R-:W0:Y:S02]  /*8410*/  SHFL.BFLY PT, R83, R6, 0x2, 0x1f ;  /* 0x0c401f0006537f89 */ /* 0x000e2400000e0000 */
[----:B------:R-:W1:Y:S08]  /*8420*/  MUFU.EX2 R148, R148 ;  /* 0x0000009400947308 */ /* 0x000e700000000800 */
[----:B------:R-:W2:Y:S08]  /*8430*/  MUFU.EX2 R5, R5 ;  /* 0x0000000500057308 */ /* 0x000eb00000000800 */
[----:B------:R-:W3:Y:S01]  /*8440*/  MUFU.EX2 R150, R150 ;  /* 0x0000009600967308 */ /* 0x000ee20000000800 */
[----:B-1----:R-:W-:Y:S01]  /*8450*/  FFMA.FTZ R2, R69, R2, R148 ;  /* 0x0000000245027223 */ /* 0x002fe20000010094 */
[----:B0-----:R-:W-:-:S06]  /*8460*/  FMNMX.FTZ R83, R6, R83, !PT ;  /* 0x0000005306537209 */ /* 0x001fcc0007810000 */
[----:B------:R-:W-:Y:S01]  /*8470*/  MUFU.EX2 R79, R79 ;  /* 0x0000004f004f7308 */ /* 0x000fe20000000800 */
[----:B--2---:R-:W-:Y:S01]  /*8480*/  F2FP.BF16.F32.PACK_AB R148, R5, R148 ;  /* 0x000000940594723e */ /* 0x004fe200000010ff */
[----:B------:R-:W0:Y:S06]  /*8490*/  SHFL.BFLY PT, R6, R83, 0x1, 0x1f ;  /* 0x0c201f0053067f89 */ /* 0x000e2c00000e0000 */
[----:B------:R-:W-:Y:S08]  /*84a0*/  MUFU.EX2 R144, R144 ;  /* 0x0000009000907308 */ /* 0x000ff00000000800 */
[----:B------:R-:W-:Y:S08]  /*84b0*/  MUFU.EX2 R9, R9 ;  /* 0x0000000900097308 */ /* 0x000ff00000000800 */
[----:B------:R-:W-:Y:S01]  /*84c0*/  MUFU.EX2 R146, R146 ;  /* 0x0000009200927308 */ /* 0x000fe20000000800 */
[----:B0-----:R-:W-:-:S05]  /*84d0*/  FMNMX.FTZ R6, R83, R6, !PT ;  /* 0x0000000653067209 */ /* 0x001fca0007810000 */
[----:B------:R-:W-:Y:S02]  /*84e0*/  FADD.FTZ R36, -R6, R3 ;  /* 0x0000000306247221 */ /* 0x000fe40000010100 */
[----:B------:R-:W-:Y:S01]  /*84f0*/  MUFU.EX2 R13, R13 ;  /* 0x0000000d000d7308 */ /* 0x000fe20000000800 */
[----:B------:R-:W-:Y:S02]  /*8500*/  WARPGROUP.DEPBAR.LE gsb0, 0x0 ;  /* 0x00008000000079c5 */ /* 0x000fe40000010000 */
[----:B------:R-:W-:Y:S01]  /*8510*/  WARPGROUP.ARRIVE ;  /* 0x00000000000079c5 */ /* 0x000fe20000000000 */
[----:B------:R-:W-:Y:S01]  /*8520*/  FMUL.FTZ R59, R36, UR10 ;  /* 0x0000000a243b7c20 */ /* 0x000fe20008410000 */
[----:B------:R-:W-:-:S03]  /*8530*/  FMUL.FTZ R36, R6, UR10 ;  /* 0x0000000a06247c20 */ /* 0x000fc60008410000 */
[----:B------:R-:W-:Y:S01]  /*8540*/  MUFU.EX2 R140, R140 ;  /* 0x0000008c008c7308 */ /* 0x000fe20000000800 */
[----:B------:R-:W-:Y:S01]  /*8550*/  HGMMA.64x64x16.F32.BF16 R88, R120, gdesc[UR4].tnspB, R88, gsb0 ;  /* 0x40e0000478587df0 */ /* 0x000fe20008001858 */
[--C-:B------:R-:W-:Y:S01]  /*8560*/  FFMA.FTZ R151, R11, UR10, -R36.reuse ;  /* 0x0000000a0b977c23 */ /* 0x100fe20008010824 */
[----:B------:R-:W-:Y:S02]  /*8570*/  IMAD.U32 R11, RZ, RZ, UR37 ;  /* 0x00000025ff0b7e24 */ /* 0x000fe4000f8e00ff */
[--C-:B------:R-:W-:Y:S01]  /*8580*/  FFMA.FTZ R8, R8, UR10, -R36.reuse ;  /* 0x0000000a08087c23 */ /* 0x100fe20008010824 */
[--C-:B------:R-:W-:Y:S01]  /*8590*/  FFMA.FTZ R149, R7, UR10, -R36.reuse ;  /* 0x0000000a07957c23 */ /* 0x100fe20008010824 */
[----:B------:R-:W-:Y:S01]  /*85a0*/  VIADD R7, R23, 0x9 ;  /* 0x0000000917077836 */ /* 0x000fe20000000000 */
[----:B------:R-:W-:Y:S01]  /*85b0*/  MUFU.EX2 R59, R59 ;  /* 0x0000003b003b7308 */ /* 0x000fe20000000800 */
[----:B------:R-:W-:Y:S01]  /*85c0*/  @!P1 LEA R11, R11, UR41, 0x3 ;  /* 0x000000290b0b9c11 */ /* 0x000fe2000f8e18ff */
[--C-:B------:R-:W-:Y:S01]  /*85d0*/  FFMA.FTZ R145, R15, UR10, -R36.reuse ;  /* 0x0000000a0f917c23 */ /* 0x100fe20008010824 */
[--C-:B------:R-:W-:Y:S01]  /*85e0*/  FFMA.FTZ R12, R12, UR10, -R36.reuse ;  /* 0x0000000a0c0c7c23 */ /* 0x100fe20008010824 */
[--C-:B------:R-:W-:Y:S01]  /*85f0*/  FFMA.FTZ R20, R20, UR10, -R36.reuse ;  /* 0x0000000a14147c23 */ /* 0x100fe20008010824 */
[----:B------:R-:W-:Y:S01]  /*8600*/  FFMA.FTZ R147, R25, UR10, -R36 ;  /* 0x0000000a19937c23 */ /* 0x000fe20008010824 */
[----:B------:R-:W-:Y:S01]  /*8610*/  @!P1 VIADD R15, R11, 0x16840 ;  /* 0x000168400b0f9836 */ /* 0x000fe20000000000 */
[----:B------:R-:W-:Y:S01]  /*8620*/  SEL R11, R7, 0x9, !P2 ;  /* 0x00000009070b7807 */ /* 0x000fe20005000000 */
[----:B------:R-:W0:Y:S01]  /*8630*/  MUFU.EX2 R8, R8 ;  /* 0x0000000800087308 */ /* 0x000e220000000800 */
[----:B------:R-:W-:Y:S01]  /*8640*/  FADD.FTZ R7, R5, R2 ;  /* 0x0000000205077221 */ /* 0x000fe20000010000 */
[--C-:B------:R-:W-:Y:S01]  /*8650*/  FFMA.FTZ R26, R26, UR10, -R36.reuse ;  /* 0x0000000a1a1a7c23 */ /* 0x100fe20008010824 */
[----:B------:R-:W-:Y:S01]  /*8660*/  @!P1 PRMT R15, RZ, 0x654, R15 ;  /* 0x00000654ff0f9816 */ /* 0x000fe2000000000f */
[--C-:B------:R-:W-:Y:S01]  /*8670*/  FFMA.FTZ R141, R30, UR10, -R36.reuse ;  /* 0x0000000a1e8d7c23 */ /* 0x100fe20008010824 */
[----:B---3--:R-:W-:Y:S01]  /*8680*/  FADD.FTZ R44, R150, R7 ;  /* 0x00000007962c7221 */ /* 0x008fe20000010000 */
        /* <DEDUP_REMOVED lines=9> */
[----:B------:R-:W-:Y:S01]  /*8720*/  FFMA.FTZ R42, R47, UR10, -R36 ;  /* 0x0000000a2f2a7c23 */ /* 0x000fe20008010824 */
[----:B------:R-:W2:Y:S01]  /*8730*/  MUFU.EX2 R151, R151 ;  /* 0x0000009700977308 */ /* 0x000ea20000000800 */
[----:B0-----:R-:W-:Y:S01]  /*8740*/  FFMA.FTZ R0, R59, R0, R8 ;  /* 0x000000003b007223 */ /* 0x001fe20000010008 */
[--C-:B------:R-:W-:Y:S01]  /*8750*/  FFMA.FTZ R135, R50, UR10, -R36.reuse ;  /* 0x0000000a32877c23 */ /* 0x100fe20008010824 */
[--C-:B------:R-:W-:Y:S01]  /*8760*/  FFMA.FTZ R129, R64, UR10, -R36.reuse ;  /* 0x0000000a40817c23 */ /* 0x100fe20008010824 */
[--C-:B------:R-:W-:Y:S01]  /*8770*/  FFMA.FTZ R131, R66, UR10, -R36.reuse ;  /* 0x0000000a42837c23 */ /* 0x100fe20008010824 */
[--C-:B------:R-:W-:Y:S01]  /*8780*/  FFMA.FTZ R125, R68, UR10, -R36.reuse ;  /* 0x0000000a447d7c23 */ /* 0x100fe20008010824 */
[--C-:B------:R-:W-:Y:S01]  /*8790*/  FFMA.FTZ R70, R70, UR10, -R36.reuse ;  /* 0x0000000a46467c23 */ /* 0x100fe20008010824 */
[----:B------:R-:W-:Y:S01]  /*87a0*/  FFMA.FTZ R71, R71, UR10, -R36 ;  /* 0x0000000a47477c23 */ /* 0x000fe20008010824 */
[----:B------:R-:W0:Y:S01]  /*87b0*/  MUFU.EX2 R12, R12 ;  /* 0x0000000c000c7308 */ /* 0x000e220000000800 */
[----:B-1----:R-:W-:Y:S01]  /*87c0*/  FADD.FTZ R2, R149, R0 ;  /* 0x0000000095027221 */ /* 0x002fe20000010000 */
[--C-:B------:R-:W-:Y:S01]  /*87d0*/  FFMA.FTZ R0, R63, UR10, -R36.reuse ;  /* 0x0000000a3f007c23 */ /* 0x100fe20008010824 */
[----:B------:R-:W-:Y:S01]  /*87e0*/  F2FP.BF16.F32.PACK_AB R149, R149, R8 ;  /* 0x000000089595723e */ /* 0x000fe200000010ff */
[--C-:B------:R-:W-:Y:S01]  /*87f0*/  FFMA.FTZ R72, R72, UR10, -R36.reuse ;  /* 0x0000000a48487c23 */ /* 0x100fe20008010824 */
[--C-:B------:R-:W-:Y:S01]  /*8800*/  FFMA.FTZ R73, R73, UR10, -R36.reuse ;  /* 0x0000000a49497c23 */ /* 0x100fe20008010824 */
[--C-:B------:R-:W-:Y:S01]  /*8810*/  FFMA.FTZ R74, R74, UR10, -R36.reuse ;  /* 0x0000000a4a4a7c23 */ /* 0x100fe20008010824 */
[----:B------:R-:W-:Y:S01]  /*8820*/  FFMA.FTZ R75, R75, UR10, -R36 ;  /* 0x0000000a4b4b7c23 */ /* 0x000fe20008010824 */
[----:B------:R-:W1:Y:S01]  /*8830*/  MUFU.EX2 R145, R145 ;  /* 0x0000009100917308 */ /* 0x000e620000000800 */
[----:B--2---:R-:W-:Y:S01]  /*8840*/  FADD.FTZ R7, R151, R2 ;  /* 0x0000000297077221 */ /* 0x004fe20000010000 */
[----:B------:R-:W-:Y:S01]  /*8850*/  ISETP.LT.AND P2, PT, RZ, UR25, PT ;  /* 0x00000019ff007c0c */ /* 0x000fe2000bf41270 */
[----:B------:R-:W-:Y:S01]  /*8860*/  UIADD3 UR6, UR25, -0x1, URZ ;  /* 0xffffffff19067890 */ /* 0x000fe2000fffe03f */
[----:B------:R-:W-:-:S04]  /*8870*/  F2FP.BF16.F32.PACK_AB R150, R79, R150 ;  /* 0x000000964f96723e */ /* 0x000fc800000010ff */
[----:B------:R-:W2:Y:S01]  /*8880*/  MUFU.EX2 R20, R20 ;  /* 0x0000001400147308 */ /* 0x000ea20000000800 */
[C---:B0-----:R-:W-:Y:S01]  /*8890*/  FADD.FTZ R2, R12.reuse, R7 ;  /* 0x000000070c027221 */ /* 0x041fe20000010000 */
[----:B------:R-:W-:Y:S01]  /*88a0*/  F2FP.BF16.F32.PACK_AB R151, R12, R151 ;  /* 0x000000970c97723e */ /* 0x000fe200000010ff */
[----:B------:R-:W-:-:S05]  /*88b0*/  UMOV UR25, UR6 ;  /* 0x0000000600197c82 */ /* 0x000fca0008000000 */
[----:B------:R-:W0:Y:S01]  /*88c0*/  MUFU.EX2 R147, R147 ;  /* 0x0000009300937308 */ /* 0x000e220000000800 */
[----:B-1----:R-:W-:Y:S01]  /*88d0*/  FADD.FTZ R7, R145, R2 ;  /* 0x0000000291077221 */ /* 0x002fe20000010000 */
[----:B------:R-:W-:-:S06]  /*88e0*/  FFMA.FTZ R2, R65, UR10, -R36 ;  /* 0x0000000a41027c23 */ /* 0x000fcc0008010824 */
[----:B------:R-:W1:Y:S01]  /*88f0*/  MUFU.EX2 R26, R26 ;  /* 0x0000001a001a7308 */ /* 0x000e620000000800 */
[C---:B--2---:R-:W-:Y:S01]  /*8900*/  FADD.FTZ R46, R20.reuse, R7 ;  /* 0x00000007142e7221 */ /* 0x044fe20000010000 */
[----:B------:R-:W-:Y:S01]  /*8910*/  F2FP.BF16.F32.PACK_AB R145, R20, R145 ;  /* 0x000000911491723e */ /* 0x000fe200000010ff */
[----:B------:R-:W-:Y:S02]  /*8920*/  WARPGROUP.DEPBAR.LE gsb0, 0x0 ;  /* 0x00008000000079c5 */ /* 0x000fe40000010000 */
[----:B------:R2:W-:Y:S06]  /*8930*/  BAR.ARV R11, 0x100 ;  /* 0x0004000b0000751d */ /* 0x0005ec0000002000 */
[----:B------:R3:W-:Y:S01]  /*8940*/  @!P1 SYNCS.ARRIVE.TRANS64.RED.A1T0 RZ, [R15+URZ], RZ ;  /* 0x000000ff0fff99a7 */ /* 0x0007e2000810043f */
[----:B------:R-:W4:Y:S01]  /*8950*/  MUFU.EX2 R141, R141 ;  /* 0x0000008d008d7308 */ /* 0x000f220000000800 */
[----:B0-----:R-:W-:Y:S01]  /*8960*/  FADD.FTZ R7, R147, R46 ;  /* 0x0000002e93077221 */ /* 0x001fe20000010000 */
[----:B-1----:R-:W-:Y:S01]  /*8970*/  F2FP.BF16.F32.PACK_AB R147, R26, R147 ;  /* 0x000000931a93723e */ /* 0x002fe200000010ff */
[-C--:B------:R-:W-:Y:S01]  /*8980*/  FMUL.FTZ R88, R88, R69.reuse ;  /* 0x0000004558587220 */ /* 0x080fe20000410000 */
[-C--:B------:R-:W-:Y:S01]  /*8990*/  FMUL.FTZ R89, R89, R69.reuse ;  /* 0x0000004559597220 */ /* 0x080fe20000410000 */
[----:B------:R-:W-:Y:S01]  /*89a0*/  FADD.FTZ R46, R26, R7 ;  /* 0x000000071a2e7221 */ /* 0x000fe20000010000 */
[-C--:B------:R-:W-:Y:S01]  /*89b0*/  FMUL.FTZ R92, R92, R69.reuse ;  /* 0x000000455c5c7220 */ /* 0x080fe20000410000 */
[----:B---3--:R-:W-:Y:S01]  /*89c0*/  IMAD.U32 R15, RZ, RZ, UR21 ;  /* 0x00000015ff0f7e24 */ /* 0x008fe2000f8e00ff */
[----:B------:R-:W0:Y:S01]  /*89d0*/  MUFU.EX2 R30, R30 ;  /* 0x0000001e001e7308 */ /* 0x000e220000000800 */
        /* <DEDUP_REMOVED lines=8> */
[----:B--2---:R-:W-:-:S02]  /*8a60*/  @!P1 VIADD R11, R15, 0x16860 ;  /* 0x000168600f0b9836 */ /* 0x004fc40000000000 */
[----:B----4-:R-:W-:Y:S01]  /*8a70*/  FADD.FTZ R7, R141, R46 ;  /* 0x0000002e8d077221 */ /* 0x010fe20000010000 */
[-C--:B------:R-:W-:Y:S01]  /*8a80*/  FMUL.FTZ R104, R104, R69.reuse ;  /* 0x0000004568687220 */ /* 0x080fe20000410000 */
[-C--:B------:R-:W-:Y:S01]  /*8a90*/  FMUL.FTZ R105, R105, R69.reuse ;  /* 0x0000004569697220 */ /* 0x080fe20000410000 */
[----:B------:R-:W-:Y:S01]  /*8aa0*/  FMUL.FTZ R108, R108, R69 ;  /* 0x000000456c6c7220 */ /* 0x000fe20000410000 */
[----:B------:R-:W-:Y:S01]  /*8ab0*/  @!P1 PRMT R15, RZ, 0x654, R11 ;  /* 0x00000654ff0f9816 */ /* 0x000fe2000000000b */
[----:B------:R-:W-:Y:S01]  /*8ac0*/  FADD.FTZ R11, R79, R44 ;  /* 0x0000002c4f0b7221 */ /* 0x000fe20000010000 */
[----:B------:R-:W1:Y:S01]  /*8ad0*/  MUFU.EX2 R143, R143 ;  /* 0x0000008f008f7308 */ /* 0x000e620000000800 */
[C---:B0-----:R-:W-:Y:S01]  /*8ae0*/  FADD.FTZ R46, R30.reuse, R7 ;  /* 0x000000071e2e7221 */ /* 0x041fe20000010000 */
[----:B------:R-:W-:Y:S01]  /*8af0*/  F2FP.BF16.F32.PACK_AB R141, R30, R141 ;  /* 0x0000008d1e8d723e */ /* 0x000fe200000010ff */
[----:B------:R-:W-:Y:S01]  /*8b00*/  FADD.FTZ R44, R144, R11 ;  /* 0x0000000b902c7221 */ /* 0x000fe20000010000 */
[----:B------:R0:W-:Y:S01]  /*8b10*/  @!P1 SYNCS.ARRIVE.TRANS64.RED.A1T0 RZ, [R15+URZ], RZ ;  /* 0x000000ff0fff99a7 */ /* 0x0001e2000810043f */
[----:B------:R-:W-:Y:S01]  /*8b20*/  F2FP.BF16.F32.PACK_AB R144, R9, R144 ;  /* 0x000000900990723e */ /* 0x000fe200000010ff */
[-C--:B------:R-:W-:Y:S01]  /*8b30*/  FMUL.FTZ R109, R109, R69.reuse ;  /* 0x000000456d6d7220 */ /* 0x080fe20000410000 */
[----:B------:R-:W-:Y:S01]  /*8b40*/  FADD.FTZ R11, R9, R44 ;  /* 0x0000002c090b7221 */ /* 0x000fe20000010000 */
[----:B------:R-:W2:Y:S01]  /*8b50*/  MUFU.EX2 R33, R33 ;  /* 0x0000002100217308 */ /* 0x000ea20000000800 */
[--C-:B------:R-:W-:Y:S01]  /*8b60*/  FFMA.FTZ R44, R67, UR10, -R36.reuse ;  /* 0x0000000a432c7c23 */ /* 0x100fe20008010824 */
[----:B------:R-:W-:Y:S01]  /*8b70*/  FFMA.FTZ R36, R76, UR10, -R36 ;  /* 0x0000000a4c247c23 */ /* 0x000fe20008010824 */
        /* <DEDUP_REMOVED lines=8> */
[----:B------:R-:W-:Y:S01]  /*8c00*/  FADD.FTZ R48, R140, R11 ;  /* 0x0000000b8c307221 */ /* 0x000fe20000010000 */
[----:B------:R-:W-:Y:S01]  /*8c10*/  F2FP.BF16.F32.PACK_AB R140, R21, R140 ;  /* 0x0000008c158c723e */ /* 0x000fe200000010ff */
[----:B------:R-:W-:Y:S01]  /*8c20*/  FMUL.FTZ R117, R117, R69 ;  /* 0x0000004575757220 */ /* 0x000fe20000410000 */
[-C--:B------:R-:W-:Y:S01]  /*8c30*/  FMUL.FTZ R90, R90, R59.reuse ;  /* 0x0000003b5a5a7220 */ /* 0x080fe20000410000 */
[----:B------:R-:W-:Y:S01]  /*8c40*/  FADD.FTZ R11, R21, R48 ;  /* 0x00000030150b7221 */ /* 0x000fe20000010000 */
[----:B------:R-:W1:Y:S01]  /*8c50*/  MUFU.EX2 R136, R136 ;  /* 0x0000008800887308 */ /* 0x000e620000000800 */
        /* <DEDUP_REMOVED lines=17> */
[----:B------:R-:W-:Y:S01]  /*8d70*/  F2FP.BF16.F32.PACK_AB R136, R29, R136 ;  /* 0x000000881d88723e */ /* 0x000fe200000010ff */
[-C--:B------:R-:W-:Y:S01]  /*8d80*/  FMUL.FTZ R110, R110, R59.reuse ;  /* 0x0000003b6e6e7220 */ /* 0x080fe20000410000 */
[-C--:B------:R-:W-:Y:S01]  /*8d90*/  FMUL.FTZ R111, R111, R59.reuse ;  /* 0x0000003b6f6f7220 */ /* 0x080fe20000410000 */
[----:B------:R-:W-:Y:S01]  /*8da0*/  FADD.FTZ R7, R29, R48 ;  /* 0x000000301d077221 */ /* 0x000fe20000010000 */
[-C--:B------:R-:W-:Y:S01]  /*8db0*/  FMUL.FTZ R114, R114, R59.reuse ;  /* 0x0000003b72727220 */ /* 0x080fe20000410000 */
[-C--:B------:R-:W-:Y:S01]  /*8dc0*/  FMUL.FTZ R115, R115, R59.reuse ;  /* 0x0000003b73737220 */ /* 0x080fe20000410000 */
[----:B------:R-:W1:Y:S01]  /*8dd0*/  MUFU.EX2 R138, R138 ;  /* 0x0000008a008a7308 */ /* 0x000e620000000800 */
[----:B--2---:R-:W-:Y:S01]  /*8de0*/  FADD.FTZ R5, R137, R46 ;  /* 0x0000002e89057221 */ /* 0x004fe20000010000 */
[-C--:B------:R-:W-:Y:S01]  /*8df0*/  FMUL.FTZ R118, R118, R59.reuse ;  /* 0x0000003b76767220 */ /* 0x080fe20000410000 */
[----:B------:R-:W-:-:S05]  /*8e00*/  FMUL.FTZ R119, R119, R59 ;  /* 0x0000003b77777220 */ /* 0x000fca0000410000 */
[----:B------:R-:W2:Y:S01]  /*8e10*/  MUFU.EX2 R139, R139 ;  /* 0x0000008b008b7308 */ /* 0x000ea20000000800 */
[C---:B---3--:R-:W-:Y:S01]  /*8e20*/  FADD.FTZ R46, R38.reuse, R5 ;  /* 0x00000005262e7221 */ /* 0x048fe20000010000 */
[----:B------:R-:W-:-:S06]  /*8e30*/  F2FP.BF16.F32.PACK_AB R137, R38, R137 ;  /* 0x000000892689723e */ /* 0x000fcc00000010ff */
[----:B------:R3:W4:Y:S01]  /*8e40*/  MUFU.EX2 R37, R10 ;  /* 0x0000000a00257308 */ /* 0x0007220000000800 */
[----:B-1----:R-:W-:-:S07]  /*8e50*/  FADD.FTZ R8, R138, R7 ;  /* 0x000000078a087221 */ /* 0x002fce0000010000 */
[----:B------:R-:W1:Y:S01]  /*8e60*/  MUFU.EX2 R40, R40 ;  /* 0x0000002800287308 */ /* 0x000e620000000800 */
[----:B--2---:R-:W-:Y:S01]  /*8e70*/  FADD.FTZ R5, R139, R46 ;  /* 0x0000002e8b057221 */ /* 0x004fe20000010000 */
[--C-:B---3--:R-:W-:Y:S01]  /*8e80*/  FFMA.FTZ R10, R53, UR10, -R77.reuse ;  /* 0x0000000a350a7c23 */ /* 0x108fe2000801084d */
[----:B------:R-:W-:-:S05]  /*8e90*/  FFMA.FTZ R53, R56, UR10, -R77 ;  /* 0x0000000a38357c23 */ /* 0x000fca000801084d */
        /* <DEDUP_REMOVED lines=87> */
.L_x_12182:
[----:B------:R-:W-:Y:S06]  /*9410*/  BAR.ARV 0x8, 0x1a0 ;  /* 0x0206800000007b1d */ /* 0x000fec0000002000 */
[----:B------:R-:W-:Y:S05]  /*9420*/  @!P0 BRA `(.L_x_12192) ;  /* 0x0000000000048947 */ /* 0x000fea0003800000 */
[----:B------:R-:W-:Y:S01]  /*9430*/  BPT.TRAP 0x1 ;  /* 0x000000040000795c */ /* 0x000fe20000300000 */
.L_x_12192:
[----:B------:R-:W-:Y:S01]  /*9440*/  ULEA UR5, UR37, UR41, 0x3 ;  /* 0x0000002925057291 */ /* 0x000fe2000f8e183f */
[----:B------:R-:W-:-:S04]  /*9450*/  MOV R3, UR40 ;  /* 0x0000002800037c02 */ /* 0x000fc80008000f00 */
[----:B------:R-:W-:-:S04]  /*9460*/  SHF.L.U32 R3, R3, 0x1f, RZ ;  /* 0x0000001f03037819 */ /* 0x000fc800000006ff */
[----:B------:R0:W1:Y:S01]  /*9470*/  SYNCS.PHASECHK.TRANS64.TRYWAIT P2, [UR5+0x16850], R3 ;  /* 0x01685003ff0075a7 */ /* 0x0000620008040145 */
[----:B------:R-:W-:Y:S05]  /*9480*/  @!P0 BRA `(.L_x_12193) ;  /* 0x0000000000048947 */ /* 0x000fea0003800000 */
[----:B------:R-:W-:Y:S01]  /*9490*/  BPT.TRAP 0x1 ;  /* 0x000000040000795c */ /* 0x000fe20000300000 */
.L_x_12193:
[----:B-1----:R-:W-:Y:S05]  /*94a0*/  @P2 BRA `(.L_x_12194) ;  /* 0x0000000000082947 */ /* 0x002fea0003800000 */
[----:B------:R-:W1:Y:S02]  /*94b0*/  SYNCS.PHASECHK.TRANS64.TRYWAIT P0, [UR5+0x16850], R3 ;  /* 0x01685003ff0075a7 */ /* 0x000e640008000145 */
[----:B-1----:R-:W-:Y:S05]  /*94c0*/  @!P0 BRA `(.L_x_12195) ;  /* 0x0000006400788947 */ /* 0x002fea0003800000 */
.L_x_12194:
[----:B------:R-:W-:Y:S01]  /*94d0*/  UIADD3 UR41, UR41, 0x400, URZ ;  /* 0x0000040029297890 */ /* 0x000fe2000fffe03f */
[----:B------:R-:W-:Y:S01]  /*94e0*/  WARPGROUP.ARRIVE ;  /* 0x00000000000079c5 */ /* 0x000fe20000000000 */
[----:B------:R-:W-:Y:S01]  /*94f0*/  UMOV UR7, 0x40000040 ;  /* 0x4000004000077882 */ /* 0x000fe20000000000 */
[----:B------:R-:W2:Y:S01]  /*9500*/  SHFL.BFLY PT, R5, R0, 0x2, 0x1f ;  /* 0x0c401f0000057f89 */ /* 0x000ea200000e0000 */
[----:B------:R-:W-:Y:S01]  /*9510*/  USHF.R.U32.HI UR41, URZ, 0x4, UR41 ;  /* 0x000000043f297899 */ /* 0x000fe20008011629 */
[----:B------:R-:W-:Y:S01]  /*9520*/  IMAD.U32 R11, RZ, RZ, UR5 ;  /* 0x00000005ff0b7e24 */ /* 0x000fe2000f8e00ff */
[----:B------:R-:W-:Y:S01]  /*9530*/  UIADD3 UR47, UR47, 0x1, URZ ;  /* 0x000000012f2f7890 */ /* 0x000fe2000fffe03f */
[----:B01----:R-:W0:Y:S01]  /*9540*/  SHFL.BFLY PT, R3, R2, 0x2, 0x1f ;  /* 0x0c401f0002037f89 */ /* 0x003e2200000e0000 */
        /* <DEDUP_REMOVED lines=11> */
[----:B--2---:R-:W-:Y:S01]  /*9600*/  FADD.FTZ R5, R5, R0 ;  /* 0x0000000005057221 */ /* 0x004fe20000010000 */
[----:B------:R-:W-:Y:S02]  /*9610*/  IMAD.MOV.U32 R0, RZ, RZ, -0x800000 ;  /* 0xff800000ff007424 */ /* 0x000fe400078e00ff */
[----:B0-----:R-:W-:-:S02]  /*9620*/  FADD.FTZ R3, R3, R2 ;  /* 0x0000000203037221 */ /* 0x001fc40000010000 */
[----:B------:R-:W0:Y:S01]  /*9630*/  SHFL.BFLY PT, R8, R5, 0x1, 0x1f ;  /* 0x0c201f0005087f89 */ /* 0x000e2200000e0000 */
[----:B------:R-:W-:-:S03]  /*9640*/  IMAD.MOV.U32 R2, RZ, RZ, -0x800000 ;  /* 0xff800000ff027424 */ /* 0x000fc600078e00ff */
[----:B------:R-:W1:Y:S01]  /*9650*/  SHFL.BFLY PT, R4, R3, 0x1, 0x1f ;  /* 0x0c201f0003047f89 */ /* 0x000e6200000e0000 */
[----:B0-----:R-:W-:Y:S01]  /*9660*/  FADD.FTZ R10, R5, R8 ;  /* 0x00000008050a7221 */ /* 0x001fe20000010000 */
[----:B-1----:R-:W-:-:S04]  /*9670*/  FADD.FTZ R9, R3, R4 ;  /* 0x0000000403097221 */ /* 0x002fc80000010000 */
[----:B------:R-:W-:Y:S01]  /*9680*/  FSETP.NE.FTZ.AND P2, PT, R10, RZ, PT ;  /* 0x000000ff0a00720b */ /* 0x000fe20003f55000 */
[----:B------:R-:W-:Y:S02]  /*9690*/  IMAD.MOV.U32 R3, RZ, RZ, RZ ;  /* 0x000000ffff037224 */ /* 0x000fe400078e00ff */
[----:B------:R-:W-:Y:S01]  /*96a0*/  IMAD.U32 R4, RZ, RZ, UR10 ;  /* 0x0000000aff047e24 */ /* 0x000fe2000f8e00ff */
[----:B------:R-:W-:-:S09]  /*96b0*/  FSETP.NE.FTZ.AND P0, PT, R9, RZ, PT ;  /* 0x000000ff0900720b */ /* 0x000fd20003f15000 */
[----:B------:R-:W0:Y:S01]  /*96c0*/  @P2 MUFU.LG2 R8, R10 ;  /* 0x0000000a00082308 */ /* 0x000e220000000c00 */
[----:B------:R-:W-:-:S03]  /*96d0*/  @P2 FMUL.FTZ R12, R12, 0.69314718246459960938 ;  /* 0x3f3172180c0c2820 */ /* 0x000fc60000410000 */
[----:B------:R-:W-:-:S04]  /*96e0*/  @P0 FMUL.FTZ R4, R4, 0.69314718246459960938 ;  /* 0x3f31721804040820 */ /* 0x000fc80000410000 */
[----:B------:R-:W1:Y:S08]  /*96f0*/  @P0 MUFU.LG2 R7, R9 ;  /* 0x0000000900070308 */ /* 0x000e700000000c00 */
[----:B------:R-:W2:Y:S01]  /*9700*/  @P0 MUFU.RCP R21, R9 ;  /* 0x0000000900150308 */ /* 0x000ea20000001000 */
[----:B0-----:R-:W-:Y:S01]  /*9710*/  @P2 FMUL.FTZ R5, R8, 0.69314718246459960938 ;  /* 0x3f31721808052820 */ /* 0x001fe20000410000 */
[----:B------:R-:W-:-:S03]  /*9720*/  @!P1 IADD3 R8, R11, 0x16860, RZ ;  /* 0x000168600b089810 */ /* 0x000fc60007ffe0ff */
[----:B------:R-:W-:Y:S01]  /*9730*/  @P2 FFMA.FTZ R0, R12, R6, R5 ;  /* 0x000000060c002223 */ /* 0x000fe20000010005 */
[----:B------:R-:W-:Y:S02]  /*9740*/  @!P1 PRMT R8, RZ, 0x654, R8 ;  /* 0x00000654ff089816 */ /* 0x000fe40000000008 */
[----:B------:R-:W0:Y:S01]  /*9750*/  @P2 MUFU.RCP R3, R10 ;  /* 0x0000000a00032308 */ /* 0x000e220000001000 */
[----:B-1----:R-:W-:Y:S01]  /*9760*/  @P0 FMUL.FTZ R7, R7, 0.69314718246459960938 ;  /* 0x3f31721807070820 */ /* 0x002fe20000410000 */
[----:B------:R-:W-:Y:S02]  /*9770*/  WARPGROUP.DEPBAR.LE gsb0, 0x0 ;  /* 0x00008000000079c5 */ /* 0x000fe40000010000 */
[----:B------:R-:W-:Y:S01]  /*9780*/  WARPGROUP.ARRIVE ;  /* 0x00000000000079c5 */ /* 0x000fe20000000000 */
[----:B------:R-:W-:Y:S01]  /*9790*/  @P0 FFMA.FTZ R2, R4, R27, R7 ;  /* 0x0000001b04020223 */ /* 0x000fe20000010007 */
[----:B------:R-:W-:-:S04]  /*97a0*/  PLOP3.LUT P0, PT, PT, PT, PT, 0x8, 0x0 ;  /* 0x000000000000781c */ /* 0x000fc80003f0e170 */
        /* <DEDUP_REMOVED lines=68> */
.L_x_12165:
        /* <DEDUP_REMOVED lines=18> */
[----:B------:R-:W-:Y:S02]  /*9d10*/  UISETP.NE.AND.EX UP0, UPT, UR9, URZ, UPT, UP0 ;  /* 0x0000003f0900728c */ /* 0x000fe4000bf05300 */
[----:B------:R-:W-:-:S02]  /*9d20*/  UISETP.NE.U32.AND UP1, UPT, UR6, URZ, UPT ;  /* 0x0000003f0600728c */ /* 0x000fc4000bf25070 */
[----:B------:R-:W-:Y:S02]  /*9d30*/  USHF.L.U32 UR10, UR46, 0x2, URZ ;  /* 0x000000022e0a7899 */ /* 0x000fe4000800063f */
[----:B------:R-:W-:Y:S02]  /*9d40*/  UISETP.NE.AND.EX UP1, UPT, UR7, URZ, UPT, UP1 ;  /* 0x0000003f0700728c */ /* 0x000fe4000bf25310 */
[----:B------:R-:W-:Y:S02]  /*9d50*/  USHF.L.U64.HI UR11, UR46, 0x2, UR45 ;  /* 0x000000022e0b7899 */ /* 0x000fe4000801022d */
[----:B------:R-:W-:Y:S02]  /*9d60*/  UIADD3 UR4, UP2, UR10, UR6, URZ ;  /* 0x000000060a047290 */ /* 0x000fe4000ff5e03f */
[----:B------:R-:W-:Y:S02]  /*9d70*/  @UP0 UIADD3 UR6, UP3, UR10, UR8, URZ ;  /* 0x000000080a060290 */ /* 0x000fe4000ff7e03f */
[----:B------:R-:W-:-:S02]  /*9d80*/  UIADD3.X UR8, UR11, UR7, URZ, UP2, !UPT ;  /* 0x000000070b087290 */ /* 0x000fc400097fe43f */
[----:B------:R-:W-:Y:S01]  /*9d90*/  @UP0 UIADD3.X UR7, UR11, UR9, URZ, UP3, !UPT ;  /* 0x000000090b070290 */ /* 0x000fe20009ffe43f */
[----:B------:R-:W-:Y:S02]  /*9da0*/  MOV R12, R3 ;  /* 0x00000003000c7202 */ /* 0x000fe40000000f00 */
[----:B0-----:R-:W-:-:S03]  /*9db0*/  MOV R13, R4 ;  /* 0x00000004000d7202 */ /* 0x001fc60000000f00 */
[----:B------:R-:W-:Y:S01]  /*9dc0*/  IMAD.WIDE R4, R154, 0x2, R12 ;  /* 0x000000029a047825 */ /* 0x000fe200078e020c */
[----:B------:R-:W-:Y:S02]  /*9dd0*/  BAR.SYNC.DEFER_BLOCKING 0x1, 0x180 ;  /* 0x0046000000007b1d */ /* 0x000fe40000010000 */
[C---:B------:R-:W-:Y:S02]  /*9de0*/  IADD3 R11, P1, R4.reuse, 0x40, RZ ;  /* 0x00000040040b7810 */ /* 0x040fe40007f3e0ff */
[C---:B------:R-:W-:Y:S02]  /*9df0*/  IADD3 R15, P0, R4.reuse, 0x60, RZ ;  /* 0x00000060040f7810 */ /* 0x040fe40007f1e0ff */
[C---:B------:R-:W-:Y:S02]  /*9e00*/  IADD3 R29, P2, R4.reuse, 0x20, RZ ;  /* 0x00000020041d7810 */ /* 0x040fe40007f5e0ff */
        /* <DEDUP_REMOVED lines=18> */
[----:B------:R-:W-:Y:S02]  /*9f30*/  MOV R28, R8 ;  /* 0x00000008001c7202 */ /* 0x000fe40000000f00 */
[----:B------:R-:W-:Y:S01]  /*9f40*/  MOV R29, R10 ;  /* 0x0000000a001d7202 */ /* 0x000fe20000000f00 */
[----:B------:R0:W-:Y:S01]  /*9f50*/  STSM.16.M88.4 [R30], R4 ;  /* 0x000000041e007844 */ /* 0x0001e20000000200 */
[----:B------:R-:W-:Y:S02]  /*9f60*/  MOV R15, R14 ;  /* 0x0000000e000f7202 */ /* 0x000fe40000000f00 */
[----:B------:R-:W-:Y:S02]  /*9f70*/  F2FP.BF16.F32.PACK_AB R8, R47, R48 ;  /* 0x000000302f08723e */ /* 0x000fe400000010ff */
[----:B------:R-:W-:-:S02]  /*9f80*/  F2FP.BF16.F32.PACK_AB R9, R45, R46 ;  /* 0x0000002e2d09723e */ /* 0x000fc400000010ff */
        /* <DEDUP_REMOVED lines=9> */
[----:B------:R-:W-:Y:S01]  /*a020*/  F2FP.BF16.F32.PACK_AB R34, R21, R24 ;  /* 0x000000181522723e */ /* 0x000fe200000010ff */
[----:B------:R1:W-:Y:S01]  /*a030*/  STSM.16.M88.4 [R29], R40 ;  /* 0x000000281d007844 */ /* 0x0003e20000000200 */
[----:B------:R-:W-:Y:S01]  /*a040*/  F2FP.BF16.F32.PACK_AB R35, R119, R20 ;  /* 0x000000147723723e */ /* 0x000fe200000010ff */
[----:B------:R-:W-:Y:S01]  /*a050*/  IMAD.U32 R5, RZ, RZ, UR8 ;  /* 0x00000008ff057e24 */ /* 0x000fe2000f8e00ff */
[----:B------:R-:W-:Y:S01]  /*a060*/  PLOP3.LUT P0, PT, PT, PT, UP1, 0x80, 0x0 ;  /* 0x000000000000781c */ /* 0x000fe20003f0f018 */
[----:B------:R-:W-:Y:S01]  /*a070*/  IMAD.U32 R7, RZ, RZ, UR7 ;  /* 0x00000007ff077e24 */ /* 0x000fe2000f8e00ff */
[----:B------:R-:W-:Y:S01]  /*a080*/  PLOP3.LUT P1, PT, PT, PT, UP0, 0x80, 0x0 ;  /* 0x000000000000781c */ /* 0x000fe20003f2f008 */
[----:B------:R1:W-:Y:S01]  /*a090*/  STSM.16.M88.4 [R28], R32 ;  /* 0x000000201c007844 */ /* 0x0003e20000000200 */
[----:B------:R-:W-:Y:S09]  /*a0a0*/  BAR.SYNC.DEFER_BLOCKING 0x1, 0x180 ;  /* 0x0046000000007b1d */ /* 0x000ff20000010000 */
[----:B------:R-:W2:Y:S04]  /*a0b0*/  @P0 LDG.E R14, desc[UR38][R4.64] ;  /* 0x00000026040e0981 */ /* 0x000ea8000c1e1900 */
[----:B------:R-:W3:Y:S01]  /*a0c0*/  @P1 LDG.E R6, desc[UR38][R6.64] ;  /* 0x0000002606061981 */ /* 0x000ee2000c1e1900 */
[----:B------:R-:W-:Y:S01]  /*a0d0*/  UMOV UR4, URZ ;  /* 0x0000003f00047c82 */ /* 0x000fe20008000000 */
[----:B------:R-:W-:Y:S01]  /*a0e0*/  ULDC UR10, c[0x0][0xa88] ;  /* 0x0002a200000a7ab9 */ /* 0x000fe20000000800 */
[----:B--2---:R-:W-:-:S02]  /*a0f0*/  @P0 R2UR UR4, R14 ;  /* 0x000000000e0402ca */ /* 0x004fc400000e0000 */
[----:B---3--:R-:W-:Y:S01]  /*a100*/  @P1 R2UR UR10, R6 ;  /* 0x00000000060a12ca */ /* 0x008fe200000e0000 */
[----:B-1----:R-:W-:-:S14]  /*a110*/  @P1 BRA `(.L_x_12198) ;  /* 0x0000000000181947 */ /* 0x002fdc0003800000 */
[----:B------:R-:W-:Y:S05]  /*a120*/  @!P0 BRA `(.L_x_12198) ;  /* 0x0000000000148947 */ /* 0x000fea0003800000 */
[----:B------:R-:W2:Y:S04]  /*a130*/  LDG.E R7, desc[UR38][R4.64] ;  /* 0x0000002604077981 */ /* 0x000ea8000c1e1900 */
[----:B------:R-:W3:Y:S01]  /*a140*/  LDG.E R6, desc[UR38][R4.64+0x4] ;  /* 0x0000042604067981 */ /* 0x000ee2000c1e1900 */
[----:B--2---:R-:W-:Y:S02]  /*a150*/  R2UR UR6, R7 ;  /* 0x00000000070672ca */ /* 0x004fe400000e0000 */
[----:B---3--:R-:W-:-:S13]  /*a160*/  R2UR UR10, R6 ;  /* 0x00000000060a72ca */ /* 0x008fda00000e0000 */
[----:B------:R-:W-:-:S12]  /*a170*/  UIADD3 UR10, -UR6, UR10, URZ ;  /* 0x0000000a060a7290 */ /* 0x000fd8000fffe13f */
.L_x_12198:
[----:B------:R-:W-:Y:S01]  /*a180*/  USHF.R.S32.HI UR14, URZ, 0x1f, UR44 ;  /* 0x0000001f3f0e7899 */ /* 0x000fe2000801142c */
[----:B------:R-:W-:Y:S01]  /*a190*/  MOV R4, UR43 ;  /* 0x0000002b00047c02 */ /* 0x000fe20008000f00 */
[----:B------:R-:W-:Y:S01]  /*a1a0*/  ULDC.64 UR12, c[0x0][0xb70] ;  /* 0x0002dc00000c7ab9 */ /* 0x000fe20000000a00 */
[----:B------:R-:W-:Y:S01]  /*a1b0*/  USHF.R.S32.HI UR9, URZ, 0x1f, UR4 ;  /* 0x0000001f3f097899 */ /* 0x000fe20008011404 */
[----:B------:R-:W-:Y:S01]  /*a1c0*/  IMAD R5, R16, 0x40, R22 ;  /* 0x0000004010057824 */ /* 0x000fe200078e0216 */
[----:B------:R-:W-:Y:S01]  /*a1d0*/  UIMAD UR11, UR14, UR12, URZ ;  /* 0x0000000c0e0b72a4 */ /* 0x000fe2000f8e023f */
[----:B------:R-:W-:Y:S01]  /*a1e0*/  IMAD R7, R4, 0xc0, R19 ;  /* 0x000000c004077824 */ /* 0x000fe200078e0213 */
[----:B------:R-:W-:Y:S01]  /*a1f0*/  UMOV UR8, UR4 ;  /* 0x0000000400087c82 */ /* 0x000fe20008000000 */
[----:B------:R-:W-:Y:S01]  /*a200*/  USEL UR45, UR45, URZ, !UP1 ;  /* 0x0000003f2d2d7287 */ /* 0x000fe2000c800000 */
[----:B------:R-:W-:Y:S01]  /*a210*/  IMAD.WIDE R12, R5, 0x2, R12 ;  /* 0x00000002050c7825 */ /* 0x000fe200078e020c */
[----:B------:R-:W-:Y:S01]  /*a220*/  UIMAD.WIDE.U32 UR6, UR44, UR12, UR8 ;  /* 0x0000000c2c0672a5 */ /* 0x000fe2000f8e0008 */
[----:B------:R-:W-:Y:S01]  /*a230*/  SHF.R.S32.HI R4, RZ, 0x1f, R7 ;  /* 0x0000001fff047819 */ /* 0x000fe20000011407 */
[----:B------:R-:W-:Y:S01]  /*a240*/  UIMAD UR11, UR44, UR13, UR11 ;  /* 0x0000000d2c0b72a4 */ /* 0x000fe2000f8e020b */
[----:B------:R-:W-:Y:S01]  /*a250*/  LOP3.LUT P0, RZ, R152, 0x3, RZ, 0xc0, !PT ;  /* 0x0000000398ff7812 */ /* 0x000fe2000780c0ff */
[----:B------:R-:W-:Y:S01]  /*a260*/  USEL UR46, UR46, URZ, !UP1 ;  /* 0x0000003f2e2e7287 */ /* 0x000fe2000c800000 */
[C---:B------:R-:W-:Y:S01]  /*a270*/  IADD3 R11, P3, R12.reuse, 0x3000, RZ ;  /* 0x000030000c0b7810 */ /* 0x040fe20007f7e0ff */
[----:B------:R-:W-:Y:S01]  /*a280*/  ULDC.64 UR12, c[0x0][0xb78] ;  /* 0x0002de00000c7ab9 */ /* 0x000fe20000000a00 */
[----:B------:R-:W-:Y:S01]  /*a290*/  UIADD3 UR7, UR7, UR11, URZ ;  /* 0x0000000b07077290 */ /* 0x000fe2000fffe03f */
[----:B------:R-:W-:Y:S01]  /*a2a0*/  LOP3.LUT R25, R12, 0x380, RZ, 0xc0, !PT ;  /* 0x000003800c197812 */ /* 0x000fe200078ec0ff */
[----:B------:R-:W-:-:S02]  /*a2b0*/  UIMAD UR8, UR45, UR12, URZ ;  /* 0x0000000c2d0872a4 */ /* 0x000fc4000f8e023f */
[----:B------:R-:W-:Y:S01]  /*a2c0*/  UIMAD.WIDE.U32 UR6, UR46, UR12, UR6 ;  /* 0x0000000c2e0672a5 */ /* 0x000fe2000f8e0006 */
[----:B------:R-:W-:Y:S01]  /*a2d0*/  SHF.R.U64 R25, R25, 0x3, RZ ;  /* 0x0000000319197819 */ /* 0x000fe200000012ff */
[----:B------:R-:W-:-:S03]  /*a2e0*/  UIMAD UR8, UR46, UR13, UR8 ;  /* 0x0000000d2e0872a4 */ /* 0x000fc6000f8e0208 */
[----:B------:R-:W-:Y:S01]  /*a2f0*/  ULDC.64 UR12, c[0x0][0xaa0] ;  /* 0x0002a800000c7ab9 */ /* 0x000fe20000000a00 */
[----:B------:R-:W-:Y:S02]  /*a300*/  IADD3 R6, P1, R7, UR6, RZ ;  /* 0x0000000607067c10 */ /* 0x000fe4000ff3e0ff */
[----:B------:R-:W-:Y:S01]  /*a310*/  IMAD.U32 R9, RZ, RZ, UR8 ;  /* 0x00000008ff097e24 */ /* 0x000fe2000f8e00ff */
[----:B------:R-:W-:Y:S01]  /*a320*/  LOP3.LUT R24, R25, R12, RZ, 0x3c, !PT ;  /* 0x0000000c19187212 */ /* 0x000fe200078e3cff */
[----:B------:R-:W-:-:S03]  /*a330*/  IMAD.MOV.U32 R25, RZ, RZ, R13 ;  /* 0x000000ffff197224 */ /* 0x000fc600078e000d */
[----:B------:R-:W-:Y:S01]  /*a340*/  IADD3.X R5, R4, UR7, R9, P1, !PT ;  /* 0x0000000704057c10 */ /* 0x000fe20008ffe409 */
[----:B------:R-:W-:Y:S01]  /*a350*/  ULDC.64 UR6, c[0x0][0xb40] ;  /* 0x0002d00000067ab9 */ /* 0x000fe20000000a00 */
[C---:B------:R-:W-:Y:S01]  /*a360*/  VIADD R4, R7.reuse, 0x8 ;  /* 0x0000000807047836 */ /* 0x040fe20000000000 */
[C---:B------:R-:W-:Y:S01]  /*a370*/  LEA R28, P2, R6.reuse, UR6, 0x2 ;  /* 0x00000006061c7c11 */ /* 0x040fe2000f8410ff */
[----:B------:R-:W-:Y:S01]  /*a380*/  IMAD.X R9, RZ, RZ, R13, P3 ;  /* 0x000000ffff097224 */ /* 0x000fe200018e060d */
[----:B------:R-:W-:Y:S02]  /*a390*/  ISETP.GE.OR P1, PT, R7, UR10, P0 ;  /* 0x0000000a07007c0c */ /* 0x000fe40008726670 */
[----:B------:R-:W-:Y:S02]  /*a3a0*/  LEA.HI.X R29, R6, UR7, R5, 0x2, P2 ;  /* 0x00000007061d7c11 */ /* 0x000fe400090f1405 */
[C---:B------:R-:W-:Y:S02]  /*a3b0*/  IADD3 R17, P2, R12.reuse, 0x1800, RZ ;  /* 0x000018000c117810 */ /* 0x040fe40007f5e0ff */
[----:B------:R-:W-:-:S02]  /*a3c0*/  IADD3 R7, P4, R12, 0x4800, RZ ;  /* 0x000048000c077810 */ /* 0x000fc40007f9e0ff */
[----:B------:R-:W-:Y:S01]  /*a3d0*/  LOP3.LUT R8, R17, 0x380, RZ, 0xc0, !PT ;  /* 0x0000038011087812 */ /* 0x000fe200078ec0ff */
[----:B------:R-:W-:Y:S01]  /*a3e0*/  UIMAD UR6, UR9, UR12, URZ ;  /* 0x0000000c090672a4 */ /* 0x000fe2000f8e023f */
[----:B------:R-:W-:Y:S01]  /*a3f0*/  ISETP.GE.OR P0, PT, R4, UR10, P0 ;  /* 0x0000000a04007c0c */ /* 0x000fe20008706670 */
[--C-:B------:R-:W-:Y:S01]  /*a400*/  IMAD.X R15, RZ, RZ, R13.reuse, P2 ;  /* 0x000000ffff0f7224 */ /* 0x100fe200010e060d */
[----:B------:R-:W-:Y:S01]  /*a410*/  LOP3.LUT R6, R11, 0x380, RZ, 0xc0, !PT ;  /* 0x000003800b067812 */ /* 0x000fe200078ec0ff */
[----:B------:R-:W-:Y:S01]  /*a420*/  IMAD.X R5, RZ, RZ, R13, P4 ;  /* 0x000000ffff057224 */ /* 0x000fe200020e060d */
[----:B------:R-:W-:Y:S01]  /*a430*/  LOP3.LUT R4, R7, 0x380, RZ, 0xc0, !PT ;  /* 0x0000038007047812 */ /* 0x000fe200078ec0ff */
[----:B------:R-:W-:Y:S01]  /*a440*/  IMAD.MOV.U32 R20, RZ, RZ, R22 ;  /* 0x000000ffff147224 */ /* 0x000fe200078e0016 */
[----:B------:R-:W-:Y:S01]  /*a450*/  SHF.R.U64 R8, R8, 0x3, RZ ;  /* 0x0000000308087819 */ /* 0x000fe200000012ff */
[----:B------:R-:W-:Y:S01]  /*a460*/  @!P1 STG.E desc[UR38][R28.64], R2 ;  /* 0x000000021c009986 */ /* 0x000fe2000c101926 */
[----:B------:R-:W-:Y:S01]  /*a470*/  SHF.R.U64 R6, R6, 0x3, RZ ;  /* 0x0000000306067819 */ /* 0x000fe200000012ff */
[----:B------:R-:W-:Y:S01]  /*a480*/  ULDC.64 UR8, c[0x0][0xae0] ;  /* 0x0002b80000087ab9 */ /* 0x000fe20000000a00 */
[----:B------:R-:W-:-:S02]  /*a490*/  SHF.R.U64 R4, R4, 0x3, RZ ;  /* 0x0000000304047819 */ /* 0x000fc400000012ff */
[----:B------:R-:W-:Y:S02]  /*a4a0*/  LOP3.LUT R14, R8, R17, RZ, 0x3c, !PT ;  /* 0x00000011080e7212 */ /* 0x000fe400078e3cff */
[----:B------:R-:W-:Y:S01]  /*a4b0*/  SHF.R.S32.HI R21, RZ, 0x1f, R22 ;  /* 0x0000001fff157819 */ /* 0x000fe20000011416 */
[----:B------:R-:W-:Y:S01]  /*a4c0*/  UIMAD UR6, UR4, UR13, UR6 ;  /* 0x0000000d040672a4 */ /* 0x000fe2000f8e0206 */
[----:B------:R-:W-:Y:S01]  /*a4d0*/  MOV R17, UR12 ;  /* 0x0000000c00117c02 */ /* 0x000fe20008000f00 */
[----:B------:R0:W-:Y:S01]  /*a4e0*/  @!P0 STG.E desc[UR38][R28.64+0x20], R0 ;  /* 0x000020001c008986 */ /* 0x0001e2000c101926 */
[----:B------:R-:W-:Y:S02]  /*a4f0*/  LOP3.LUT R8, R6, R11, RZ, 0x3c, !PT ;  /* 0x0000000b06087212 */ /* 0x000fe400078e3cff */
[----:B------:R-:W-:Y:S01]  /*a500*/  LOP3.LUT R4, R4, R7, RZ, 0x3c, !PT ;  /* 0x0000000704047212 */ /* 0x000fe200078e3cff */
[----:B------:R-:W-:Y:S01]  /*a510*/  IMAD.WIDE.U32 R20, R17, UR4, R20 ;  /* 0x0000000411147c25 */ /* 0x000fe2000f8e0014 */
[----:B------:R-:W5:Y:S04]  /*a520*/  LD.E.128 R24, desc[UR38][R24.64] ;  /* 0x0000002618187980 */ /* 0x000f68000c101d00 */
[----:B------:R-:W5:Y:S01]  /*a530*/  LD.E.128 R12, desc[UR38][R14.64] ;  /* 0x000000260e0c7980 */ /* 0x000f62000c101d00 */
[----:B------:R-:W-:-:S03]  /*a540*/  VIADD R21, R21, UR6 ;  /* 0x0000000615157c36 */ /* 0x000fc60008000000 */
[----:B------:R-:W5:Y:S01]  /*a550*/  LD.E.128 R8, desc[UR38][R8.64] ;  /* 0x0000002608087980 */ /* 0x000f62000c101d00 */
[----:B------:R-:W-:-:S03]  /*a560*/  IMAD.U32 R17, RZ, RZ, UR8 ;  /* 0x00000008ff117e24 */ /* 0x000fc6000f8e00ff */
[----:B------:R-:W5:Y:S01]  /*a570*/  LD.E.128 R4, desc[UR38][R4.64] ;  /* 0x0000002604047980 */ /* 0x000f62000c101d00 */
[----:B------:R-:W-:Y:S01]  /*a580*/  UIMAD UR4, UR14, UR8, URZ ;  /* 0x000000080e0472a4 */ /* 0x000fe2000f8e023f */
[----:B------:R-:W-:Y:S01]  /*a590*/  IMAD.WIDE.U32 R20, R17, UR44, R20 ;  /* 0x0000002c11147c25 */ /* 0x000fe2000f8e0014 */
[----:B------:R-:W-:Y:S01]  /*a5a0*/  ULDC UR6, c[0x0][0xa8c] ;  /* 0x0002a30000067ab9 */ /* 0x000fe20000000800 */
[----:B------:R-:W-:Y:S01]  /*a5b0*/  @!PT LDS RZ, [RZ] ;  /* 0x00000000fffff984 */ /* 0x000fe20000000800 */
[----:B------:R-:W-:Y:S01]  /*a5c0*/  @!PT LDS RZ, [RZ] ;  /* 0x00000000fffff984 */ /* 0x000fe20000000800 */
[----:B------:R-:W-:Y:S01]  /*a5d0*/  @!PT LDS RZ, [RZ] ;  /* 0x00000000fffff984 */ /* 0x000fe20000000800 */
[----:B------:R-:W-:Y:S01]  /*a5e0*/  @!PT LDS RZ, [RZ] ;  /* 0x00000000fffff984 */ /* 0x000fe20000000800 */
[----:B------:R1:W-:Y:S06]  /*a5f0*/  MEMBAR.ALL.CTA ;  /* 0x0000000000007992 */ /* 0x0003ec0000008000 */
[----:B-1----:R-:W1:Y:S01]  /*a600*/  FENCE.VIEW.ASYNC.S ;  /* 0x00000000000073c6 */ /* 0x002e620000000000 */
[----:B------:R-:W-:Y:S01]  /*a610*/  UIMAD UR10, UR43, -0xc0, UR10 ;  /* 0xffffff402b0a78a4 */ /* 0x000fe2000f8e020a */
[C---:B0-----:R-:W-:Y:S01]  /*a620*/  VIADD R0, R16.reuse, 0x30 ;  /* 0x0000003010007836 */ /* 0x041fe20000000000 */
[----:B------:R-:W-:Y:S01]  /*a630*/  UIMAD UR4, UR44, UR9, UR4 ;  /* 0x000000092c0472a4 */ /* 0x000fe2000f8e0204 */
[----:B------:R-:W-:Y:S01]  /*a640*/  VIADD R2, R16, 0x60 ;  /* 0x0000006010027836 */ /* 0x000fe20000000000 */
[----:B------:R-:W-:Y:S01]  /*a650*/  ISETP.GE.AND P0, PT, R22, UR6, PT ;  /* 0x0000000616007c0c */ /* 0x000fe2000bf06270 */
[----:B------:R-:W-:Y:S01]  /*a660*/  VIADD R17, R16, 0x90 ;  /* 0x0000009010117836 */ /* 0x000fe20000000000 */
[----:B------:R-:W-:Y:S01]  /*a670*/  ULDC.64 UR6, c[0x0][0xae8] ;  /* 0x0002ba0000067ab9 */ /* 0x000fe20000000a00 */
[----:B------:R-:W-:Y:S01]  /*a680*/  IADD3 R3, R3, 0x16820, RZ ;  /* 0x0001682003037810 */ /* 0x000fe20007ffe0ff */
[----:B------:R-:W-:Y:S01]  /*a690*/  VIADD R21, R21, UR4 ;  /* 0x0000000415157c36 */ /* 0x000fe20008000000 */
[----:B------:R-:W-:Y:S01]  /*a6a0*/  ISETP.GE.OR P3, PT, R0, UR10, P0 ;  /* 0x0000000a00007c0c */ /* 0x000fe20008766670 */
[----:B------:R-:W-:Y:S01]  /*a6b0*/  UIMAD UR4, UR45, UR6, URZ ;  /* 0x000000062d0472a4 */ /* 0x000fe2000f8e023f */
[----:B------:R-:W-:Y:S01]  /*a6c0*/  ISETP.GE.OR P1, PT, R2, UR10, P0 ;  /* 0x0000000a02007c0c */ /* 0x000fe20008726670 */
[----:B------:R-:W-:Y:S01]  /*a6d0*/  IMAD.U32 R33, RZ, RZ, UR6 ;  /* 0x00000006ff217e24 */ /* 0x000fe2000f8e00ff */
[----:B------:R-:W-:Y:S01]  /*a6e0*/  ISETP.GE.OR P2, PT, R17, UR10, P0 ;  /* 0x0000000a11007c0c */ /* 0x000fe20008746670 */
[----:B------:R-:W-:Y:S01]  /*a6f0*/  UIMAD UR4, UR46, UR7, UR4 ;  /* 0x000000072e0472a4 */ /* 0x000fe2000f8e0204 */
[----:B------:R-:W-:Y:S01]  /*a700*/  ISETP.GE.OR P0, PT, R16, UR10, P0 ;  /* 0x0000000a10007c0c */ /* 0x000fe20008706670 */
[----:B------:R-:W-:Y:S01]  /*a710*/  IMAD.WIDE.U32 R32, R33, UR46, R20 ;  /* 0x0000002e21207c25 */ /* 0x000fe2000f8e0014 */
[----:B------:R-:W-:Y:S01]  /*a720*/  PRMT R3, RZ, 0x654, R3 ;  /* 0x00000654ff037816 */ /* 0x000fe20000000003 */
[----:B------:R-:W-:Y:S01]  /*a730*/  BSSY B1, `(.L_x_12199) ;  /* 0x0000012000017945 */ /* 0x000fe20003800000 */
[----:B------:R-:W-:Y:S01]  /*a740*/  SHF.R.S32.HI R17, RZ, 0x1f, R16 ;  /* 0x0000001fff117819 */ /* 0x000fe20000011410 */
[----:B------:R-:W-:-:S02]  /*a750*/  IMAD.U32 R29, RZ, RZ, UR43 ;  /* 0x0000002bff1d7e24 */ /* 0x000fc4000f8e00ff */
[----:B------:R-:W-:Y:S01]  /*a760*/  VIADD R35, R33, UR4 ;  /* 0x0000000421237c36 */ /* 0x000fe20008000000 */
[----:B-1----:R0:W-:Y:S01]  /*a770*/  SYNCS.ARRIVE.TRANS64.RED.A1T0 RZ, [R3+URZ], RZ ;  /* 0x000000ff03ff79a7 */ /* 0x0021e2000810043f */
[----:B------:R-:W-:-:S04]  /*a780*/  IMAD.WIDE R28, R29, 0xc0, R16 ;  /* 0x000000c01d1c7825 */ /* 0x000fc800078e0210 */
[----:B------:R-:W-:Y:S05]  /*a790*/  @P0 BRA `(.L_x_12200) ;  /* 0x00000000002c0947 */ /* 0x000fea0003800000 */
        /* <DEDUP_REMOVED lines=11> */
.L_x_12200:
[----:B------:R-:W-:Y:S05]  /*a850*/  BSYNC B1 ;  /* 0x0000000000017941 */ /* 0x000fea0003800000 */
.L_x_12199:
[----:B------:R-:W-:Y:S04]  /*a860*/  BSSY B1, `(.L_x_12201) ;  /* 0x000000f000017945 */ /* 0x000fe80003800000 */
[----:B------:R-:W-:Y:S05]  /*a870*/  @P3 BRA `(.L_x_12202) ;  /* 0x0000000000343947 */ /* 0x000fea0003800000 */
[----:B-1----:R-:W-:Y:S01]  /*a880*/  IADD3 R21, P0, R28, 0x30, RZ ;  /* 0x000000301c157810 */ /* 0x002fe20007f1e0ff */
[----:B------:R-:W-:Y:S01]  /*a890*/  ULDC.64 UR6, c[0x0][0xad8] ;  /* 0x0002b60000067ab9 */ /* 0x000fe20000000a00 */
[----:B------:R-:W-:Y:S01]  /*a8a0*/  MOV R2, R32 ;  /* 0x0000002000027202 */ /* 0x000fe20000000f00 */
        /* <DEDUP_REMOVED lines=9> */
[----:B-----5:R2:W-:Y:S02]  /*a940*/  STG.E.128 desc[UR38][R20.64], R12 ;  /* 0x0000000c14007986 */ /* 0x0205e4000c101d26 */
.L_x_12202:
[----:B------:R-:W-:Y:S05]  /*a950*/  BSYNC B1 ;  /* 0x0000000000017941 */ /* 0x000fea0003800000 */
.L_x_12201:
        /* <DEDUP_REMOVED lines=15> */
.L_x_12204:
[----:B------:R-:W-:Y:S05]  /*aa50*/  BSYNC B1 ;  /* 0x0000000000017941 */ /* 0x000fea0003800000 */
.L_x_12203:
[----:B------:R-:W-:Y:S05]  /*aa60*/  @P2 BRA `(.L_x_12205) ;  /* 0x0000000800ac2947 */ /* 0x000fea0003800000 */
[----:B---3-5:R-:W-:Y:S01]  /*aa70*/  IADD3 R9, P0, R28, 0x90, RZ ;  /* 0x000000901c097810 */ /* 0x028fe20007f1e0ff */
        /* <DEDUP_REMOVED lines=13> */
.L_x_12197:
        /* <DEDUP_REMOVED lines=31> */
.L_x_12206:
        /* <DEDUP_REMOVED lines=8> */
[----:B------:R-:W-:-:S05]  /*adc0*/  MOV R0, UR43 ;  /* 0x0000002b00007c02 */ /* 0x000fca0008000f00 */
[----:B0-----:R-:W-:-:S04]  /*add0*/  IMAD R0, R0, 0xc0, R2 ;  /* 0x000000c000007824 */ /* 0x001fc800078e0202 */
        /* <DEDUP_REMOVED lines=22> */
.L_x_12208:
[----:B------:R-:W-:Y:S05]  /*af40*/  BSYNC B1 ;  /* 0x0000000000017941 */ /* 0x000fea0003800000 */
.L_x_12207:
[----:B------:R-:W-:Y:S01]  /*af50*/  ULDC.64 UR6, c[0x0][0xaa0] ;  /* 0x0002a80000067ab9 */ /* 0x000fe20000000a00 */
[----:B0-----:R-:W-:Y:S01]  /*af60*/  MOV R3, R9 ;  /* 0x0000000900037202 */ /* 0x001fe20000000f00 */
[----:B------:R-:W-:Y:S01]  /*af70*/  IMAD.MOV.U32 R2, RZ, RZ, R22 ;  /* 0x000000ffff027224 */ /* 0x000fe200078e0016 */
[----:B------:R-:W-:Y:S01]  /*af80*/  ULDC UR9, c[0x0][0xa8c] ;  /* 0x0002a30000097ab9 */ /* 0x000fe20000000800 */
[----:B------:R-:W-:Y:S01]  /*af90*/  IMAD R0, R6, UR6, RZ ;  /* 0x0000000606007c24 */ /* 0x000fe2000f8e02ff */
[----:B------:R-:W-:Y:S01]  /*afa0*/  ISETP.GE.AND P0, PT, R22, UR9, PT ;  /* 0x0000000916007c0c */ /* 0x000fe2000bf06270 */
[C---:B------:R-:W-:Y:S01]  /*afb0*/  IMAD.WIDE.U32 R2, R7.reuse, UR6, R2 ;  /* 0x0000000607027c25 */ /* 0x040fe2000f8e0002 */
[----:B------:R-:W-:Y:S01]  /*afc0*/  ULDC.64 UR10, c[0x0][0xae0] ;  /* 0x0002b800000a7ab9 */ /* 0x000fe20000000a00 */
[----:B------:R-:W-:Y:S01]  /*afd0*/  MOV R9, UR43 ;  /* 0x0000002b00097c02 */ /* 0x000fe20008000f00 */
[----:B------:R-:W-:Y:S01]  /*afe0*/  UIMAD UR6, UR8, UR10, URZ ;  /* 0x0000000a080672a4 */ /* 0x000fe2000f8e023f */
[----:B------:R-:W-:Y:S01]  /*aff0*/  IMAD R7, R7, UR7, R0 ;  /* 0x0000000707077c24 */ /* 0x000fe2000f8e0200 */
[----:B------:R-:W-:Y:S01]  /*b000*/  UIMAD UR7, UR43, -0xc0, UR4 ;  /* 0xffffff402b0778a4 */ /* 0x000fe2000f8e0204 */
[C---:B------:R-:W-:Y:S01]  /*b010*/  VIADD R0, R16.reuse, 0x30 ;  /* 0x0000003010007836 */ /* 0x040fe20000000000 */
[----:B------:R-:W-:Y:S01]  /*b020*/  UIMAD UR6, UR44, UR11, UR6 ;  /* 0x0000000b2c0672a4 */ /* 0x000fe2000f8e0206 */
[----:B------:R-:W-:Y:S01]  /*b030*/  VIADD R4, R16, 0x90 ;  /* 0x0000009010047836 */ /* 0x000fe20000000000 */
[----:B------:R-:W-:Y:S01]  /*b040*/  ULDC.64 UR8, c[0x0][0xae8] ;  /* 0x0002ba0000087ab9 */ /* 0x000fe20000000a00 */
[----:B------:R-:W-:Y:S01]  /*b050*/  IMAD.IADD R3, R3, 0x1, R7 ;  /* 0x0000000103037824 */ /* 0x000fe200078e0207 */
[----:B------:R-:W-:Y:S01]  /*b060*/  ISETP.GE.OR P3, PT, R0, UR7, P0 ;  /* 0x0000000700007c0c */ /* 0x000fe20008766670 */
[----:B------:R-:W-:Y:S01]  /*b070*/  VIADD R0, R16, 0x60 ;  /* 0x0000006010007836 */ /* 0x000fe20000000000 */
[----:B------:R-:W-:Y:S01]  /*b080*/  ISETP.GE.OR P2, PT, R4, UR7, P0 ;  /* 0x0000000704007c0c */ /* 0x000fe20008746670 */
[----:B------:R-:W-:Y:S01]  /*b090*/  IMAD.U32 R5, RZ, RZ, UR10 ;  /* 0x0000000aff057e24 */ /* 0x000fe2000f8e00ff */
[----:B------:R-:W-:Y:S01]  /*b0a0*/  UIMAD UR4, UR45, UR8, URZ ;  /* 0x000000082d0472a4 */ /* 0x000fe2000f8e023f */
[--C-:B------:R-:W-:Y:S01]  /*b0b0*/  SHF.R.S32.HI R7, RZ, 0x1f, R16.reuse ;  /* 0x0000001fff077819 */ /* 0x100fe20000011410 */
[----:B------:R-:W-:Y:S01]  /*b0c0*/  IMAD.MOV.U32 R6, RZ, RZ, R16 ;  /* 0x000000ffff067224 */ /* 0x000fe200078e0010 */
[----:B------:R-:W-:Y:S01]  /*b0d0*/  ISETP.GE.OR P1, PT, R0, UR7, P0 ;  /* 0x0000000700007c0c */ /* 0x000fe20008726670 */
[----:B------:R-:W-:Y:S01]  /*b0e0*/  IMAD.WIDE.U32 R2, R5, UR44, R2 ;  /* 0x0000002c05027c25 */ /* 0x000fe2000f8e0002 */
[----:B------:R-:W-:Y:S01]  /*b0f0*/  ISETP.GE.OR P0, PT, R16, UR7, P0 ;  /* 0x0000000710007c0c */ /* 0x000fe20008706670 */
[----:B------:R-:W-:Y:S01]  /*b100*/  UIMAD UR4, UR46, UR9, UR4 ;  /* 0x000000092e0472a4 */ /* 0x000fe2000f8e0204 */
[----:B------:R-:W-:Y:S01]  /*b110*/  BSSY B1, `(.L_x_12209) ;  /* 0x0000012000017945 */ /* 0x000fe20003800000 */
[----:B------:R-:W-:-:S02]  /*b120*/  VIADD R3, R3, UR6 ;  /* 0x0000000603037c36 */ /* 0x000fc40008000000 */
[----:B------:R-:W-:Y:S02]  /*b130*/  IMAD.U32 R5, RZ, RZ, UR8 ;  /* 0x00000008ff057e24 */ /* 0x000fe4000f8e00ff */
[----:B------:R-:W-:-:S04]  /*b140*/  IMAD.WIDE R6, R9, 0xc0, R6 ;  /* 0x000000c009067825 */ /* 0x000fc800078e0206 */
[----:B------:R-:W-:-:S04]  /*b150*/  IMAD.WIDE.U32 R4, R5, UR46, R2 ;  /* 0x0000002e05047c25 */ /* 0x000fc8000f8e0002 */
        /* <DEDUP_REMOVED lines=13> */
.L_x_12210:
[----:B------:R-:W-:Y:S05]  /*b230*/  BSYNC B1 ;  /* 0x0000000000017941 */ /* 0x000fea0003800000 */
.L_x_12209:
[----:B------:R-:W-:Y:S04]  /*b240*/  BSSY B1, `(.L_x_12211) ;  /* 0x000000f000017945 */ /* 0x000fe80003800000 */
[----:B------:R-:W-:Y:S05]  /*b250*/  @P3 BRA `(.L_x_12212) ;  /* 0x0000000000343947 */ /* 0x000fea0003800000 */
[----:B0-----:R-:W-:Y:S01]  /*b260*/  IADD3 R9, P0, R6, 0x30, RZ ;  /* 0x0000003006097810 */ /* 0x001fe20007f1e0ff */
        /* <DEDUP_REMOVED lines=12> */
.L_x_12212:
[----:B------:R-:W-:Y:S05]  /*b330*/  BSYNC B1 ;  /* 0x0000000000017941 */ /* 0x000fea0003800000 */
.L_x_12211:
        /* <DEDUP_REMOVED lines=15> */
.L_x_12214:
[----:B------:R-:W-:Y:S05]  /*b430*/  BSYNC B1 ;  /* 0x0000000000017941 */ /* 0x000fea0003800000 */
.L_x_12213:
        /* <DEDUP_REMOVED lines=14> */
.L_x_12205:
[----:B------:R-:W-:Y:S05]  /*b520*/  BSYNC B0 ;  /* 0x0000000000007941 */ /* 0x000fea0003800000 */
.L_x_12196:
[----:B------:R-:W-:Y:S02]  /*b530*/  ULDC UR4, c[0x0][0xc14] ;  /* 0x0003050000047ab9 */ /* 0x000fe40000000800 */
[----:B------:R-:W-:-:S13]  /*b540*/  ISETP.GE.AND P0, PT, R31, UR4, PT ;  /* 0x000000041f007c0c */ /* 0x000fda000bf06270 */
[----:B------:R-:W-:Y:S05]  /*b550*/  @!P0 BRA `(.L_x_12215) ;  /* 0xffffff58000c8947 */ /* 0x000fea000383ffff */
[----:B------:R-:W-:Y:S05]  /*b560*/  EXIT ;  /* 0x000000000000794d */ /* 0x000fea0003800000 */
.L_x_12160:
        /* <DEDUP_REMOVED lines=61> */
.L_x_12220:
        /* <DEDUP_REMOVED lines=8> */
[----:B------:R-:W-:-:S04]  /*b9c0*/  IADD3 R7, R26, R19, RZ ;  /* 0x000000131a077210 */ /* 0x000fc80007ffe0ff */
[----:B------:R-:W-:-:S13]  /*b9d0*/  ISETP.GE.OR P0, PT, R7, UR5, !P1 ;  /* 0x0000000507007c0c */ /* 0x000fda000cf06670 */
[----:B------:R-:W-:Y:S05]  /*b9e0*/  @P0 BRA `(.L_x_12219) ;  /* 0x00000000000c0947 */ /* 0x000fea0003800000 */
[----:B------:R-:W0:Y:S02]  /*b9f0*/  LDC.64 R2, c[0x0][0xc58] ;  /* 0x00031600ff027b82 */ /* 0x000e240000000a00 */
[----:B0-----:R-:W-:-:S05]  /*ba00*/  IMAD.WIDE R2, R7, 0x4, R2 ;  /* 0x0000000407027825 */ /* 0x001fca00078e0202 */
[----:B------:R0:W5:Y:S02]  /*ba10*/  LDG.E R0, desc[UR38][R2.64] ;  /* 0x0000002602007981 */ /* 0x000164000c1e1900 */
.L_x_12219:
[----:B------:R-:W-:Y:S05]  /*ba20*/  BSYNC B0 ;  /* 0x0000000000007941 */ /* 0x000fea0003800000 */
.L_x_12218:
        /* <DEDUP_REMOVED lines=25> */
.L_x_12216:
[----:B------:R-:W-:-:S05]  /*bbc0*/  IADD3 R13, -R3, R4, RZ ;  /* 0x00000004030d7210 */ /* 0x000fca0007ffe1ff */
        /* <DEDUP_REMOVED lines=19> */
.L_x_12221:
[----:B---3--:R-:W-:Y:S01]  /*bd00*/  IMAD R16, R16, UR4, R13 ;  /* 0x0000000410107c24 */ /* 0x008fe2000f8e020d */
[----:B------:R-:W-:Y:S01]  /*bd10*/  IABS R2, R4 ;  /* 0x0000000400027213 */ /* 0x000fe20000000000 */
[----:B01----:R-:W-:-:S03]  /*bd20*/  IMAD.MOV R11, RZ, RZ, -R3 ;  /* 0x000000ffff0b7224 */ /* 0x003fc600078e0a03 */
[----:B--2---:R-:W-:Y:S01]  /*bd30*/  IADD3 R7, -R16, UR6, RZ ;  /* 0x0000000610077c10 */ /* 0x004fe2000fffe1ff */
[----:B------:R-:W-:Y:S02]  /*bd40*/  IMAD.MOV R10, RZ, RZ, -R2 ;  /* 0x000000ffff0a7224 */ /* 0x000fe400078e0a02 */
[----:B------:R-:W-:Y:S01]  /*bd50*/  IMAD R11, R11, R8, RZ ;  /* 0x000000080b0b7224 */ /* 0x000fe200078e02ff */
[----:B------:R-:W-:Y:S01]  /*bd60*/  IABS R6, R7 ;  /* 0x0000000700067213 */ /* 0x000fe20000000000 */
[----:B------:R-:W-:-:S04]  /*bd70*/  IMAD.MOV.U32 R2, RZ, RZ, RZ ;  /* 0x000000ffff027224 */ /* 0x000fc800078e00ff */
[----:B------:R-:W-:-:S04]  /*bd80*/  IMAD.HI.U32 R2, R3, R11, R2 ;  /* 0x0000000b03027227 */ /* 0x000fc800078e0002 */
[----:B------:R-:W-:Y:S01]  /*bd90*/  IMAD.MOV.U32 R3, RZ, RZ, R6 ;  /* 0x000000ffff037224 */ /* 0x000fe200078e0006 */
[----:B------:R-:W-:-:S03]  /*bda0*/  MOV R6, R10 ;  /* 0x0000000a00067202 */ /* 0x000fc60000000f00 */
        /* <DEDUP_REMOVED lines=20> */
[----:B------:R-:W0:Y:S08]  /*bef0*/  I2F.RP R10, R8 ;  /* 0x00000008000a7306 */ /* 0x000e300000209400 */
[----:B0-----:R-:W0:Y:S02]  /*bf00*/  MUFU.RCP R10, R10 ;  /* 0x0000000a000a7308 */ /* 0x001e240000001000 */
[----:B0-----:R-:W-:-:S06]  /*bf10*/  VIADD R3, R10, 0xffffffe ;  /* 0x0ffffffe0a037836 */ /* 0x001fcc0000000000 */
[----:B------:R-:W0:Y:S02]  /*bf20*/  F2I.FTZ.U32.TRUNC.NTZ R3, R3 ;  /* 0x0000000300037305 */ /* 0x000e24000021f000 */
[----:B0-----:R-:W-:-:S05]  /*bf30*/  IADD3 R11, RZ, -R3, RZ ;  /* 0x80000003ff0b7210 */ /* 0x001fca0007ffe0ff */
        /* <DEDUP_REMOVED lines=13> */
[----:B------:R-:W-:Y:S02]  /*c010*/  ISETP.GE.AND P0, PT, R3, RZ, PT ;  /* 0x000000ff0300720c */ /* 0x000fe40003f06270 */
[----:B------:R-:W-:-:S11]  /*c020*/  IADD3 R3, R4, R6, RZ ;  /* 0x0000000604037210 */ /* 0x000fd60007ffe0ff */
        /* <DEDUP_REMOVED lines=8> */
.L_x_12217:
[----:B------:R-:W-:Y:S02]  /*c0b0*/  IMAD.MOV.U32 R17, RZ, RZ, RZ ;  /* 0x000000ffff117224 */ /* 0x000fe400078e00ff */
[----:B------:R-:W-:Y:S02]  /*c0c0*/  IMAD.U32 R16, RZ, RZ, UR6 ;  /* 0x00000006ff107e24 */ /* 0x000fe4000f8e00ff */
[----:B------:R-:W-:-:S07]  /*c0d0*/  IMAD.MOV.U32 R18, RZ, RZ, RZ ;  /* 0x000000ffff127224 */ /* 0x000fce00078e00ff */
.L_x_12222:
        /* <DEDUP_REMOVED lines=16> */
.L_x_12288:
[----:B--2---:R-:W2:Y:S02]  /*c1e0*/  LDC.64 R2, c[0x0][0xc60] ;  /* 0x00031800ff027b82 */ /* 0x004ea40000000a00 */
[----:B--2---:R-:W-:-:S05]  /*c1f0*/  IMAD.WIDE R2, R19, 0x4, R2 ;  /* 0x0000000413027825 */ /* 0x004fca00078e0202 */
[----:B------:R-:W2:Y:S01]  /*c200*/  LDG.E R27, desc[UR38][R2.64] ;  /* 0x00000026021b7981 */ /* 0x000ea2000c1e1900 */
[----:B------:R-:W-:Y:S05]  /*c210*/  YIELD ;  /* 0x0000000000007946 */ /* 0x000fea0003800000 */
[----:B------:R-:W-:Y:S01]  /*c220*/  ULDC.64 UR4, c[0x0][0xa28] ;  /* 0x00028a0000047ab9 */ /* 0x000fe20000000a00 */
[----:B0-----:R-:W-:Y:S01]  /*c230*/  IMAD.MOV.U32 R0, RZ, RZ, RZ ;  /* 0x000000ffff007224 */ /* 0x001fe200078e00ff */
[----:B------:R-:W-:Y:S01]  /*c240*/  ISETP.NE.U32.AND P0, PT, RZ, UR4, PT ;  /* 0x00000004ff007c0c */ /* 0x000fe2000bf05070 */
[----:B------:R-:W-:Y:S01]  /*c250*/  IMAD.MOV.U32 R8, RZ, RZ, RZ ;  /* 0x000000ffff087224 */ /* 0x000fe200078e00ff */
[----:B------:R-:W-:-:S02]  /*c260*/  ULDC.64 UR6, c[0x0][0xa08] ;  /* 0x0002820000067ab9 */ /* 0x000fc40000000a00 */
[----:B------:R-:W-:Y:S02]  /*c270*/  ISETP.NE.AND.EX P0, PT, RZ, UR5, PT, P0 ;  /* 0x00000005ff007c0c */ /* 0x000fe4000bf05300 */
        /* <DEDUP_REMOVED lines=21> */
[----:B------:R-:W-:-:S03]  /*c3d0*/  ISETP.NE.U32.AND P0, PT, RZ, UR6, PT ;  /* 0x00000006ff007c0c */ /* 0x000fc6000bf05070 */
[----:B--2---:R0:W-:Y:S02]  /*c3e0*/  STL [R1+0x8], R8 ;  /* 0x0000080801007387 */ /* 0x0041e40000100800 */
[----:B0-----:R-:W-:Y:S01]  /*c3f0*/  IMAD.U32 R8, RZ, RZ, UR4 ;  /* 0x00000004ff087e24 */ /* 0x001fe2000f8e00ff */
        /* <DEDUP_REMOVED lines=10> */
[----:B0-----:R-:W-:Y:S06]  /*c4a0*/  @P1 BRA `(.L_x_12224) ;  /* 0x0000000000101947 */ /* 0x001fec0003800000 */
[----:B------:R-:W-:Y:S05]  /*c4b0*/  @!P2 BRA `(.L_x_12224) ;  /* 0x00000000000ca947 */ /* 0x000fea0003800000 */
[----:B------:R-:W2:Y:S04]  /*c4c0*/  LDG.E R7, desc[UR38][R2.64] ;  /* 0x0000002602077981 */ /* 0x000ea8000c1e1900 */
[----:B-----5:R-:W2:Y:S02]  /*c4d0*/  LDG.E R8, desc[UR38][R2.64+0x4] ;  /* 0x0000042602087981 */ /* 0x020ea4000c1e1900 */
[----:B--2---:R-:W-:-:S07]  /*c4e0*/  IMAD.IADD R8, R8, 0x1, -R7 ;  /* 0x0000000108087824 */ /* 0x004fce00078e0a07 */
.L_x_12224:
[----:B------:R-:W-:Y:S01]  /*c4f0*/  MOV R23, RZ ;  /* 0x000000ff00177202 */ /* 0x000fe20000000f00 */
[----:B------:R-:W-:-:S05]  /*c500*/  ULDC.64 UR4, c[0x0][0xa20] ;  /* 0x0002880000047ab9 */ /* 0x000fca0000000a00 */
[----:B------:R-:W2:Y:S01]  /*c510*/  @P0 LDG.E R23, desc[UR38][R4.64] ;  /* 0x0000002604170981 */ /* 0x000ea2000c1e1900 */
[----:B------:R-:W-:-:S04]  /*c520*/  ISETP.NE.U32.AND P1, PT, RZ, UR4, PT ;  /* 0x00000004ff007c0c */ /* 0x000fc8000bf25070 */
[----:B------:R-:W-:Y:S01]  /*c530*/  ISETP.NE.AND.EX P1, PT, RZ, UR5, PT, P1 ;  /* 0x00000005ff007c0c */ /* 0x000fe2000bf25310 */
[----:B--2--5:R-:W-:-:S12]  /*c540*/  IMAD.IADD R23, R23, 0x1, R0 ;  /* 0x0000000117177824 */ /* 0x024fd800078e0200 */
[----:B------:R-:W-:Y:S05]  /*c550*/  @!P1 BRA `(.L_x_12225) ;  /* 0x0000000000109947 */ /* 0x000fea0003800000 */
[----:B------:R-:W-:-:S04]  /*c560*/  IADD3 R2, P0, R29, UR4, RZ ;  /* 0x000000041d027c10 */ /* 0x000fc8000ff1e0ff */
[----:B------:R-:W-:-:S05]  /*c570*/  IADD3.X R3, R10, UR5, RZ, P0, !PT ;  /* 0x000000050a037c10 */ /* 0x000fca00087fe4ff */
[----:B------:R0:W5:Y:S01]  /*c580*/  LDG.E R9, desc[UR38][R2.64] ;  /* 0x0000002602097981 */ /* 0x000162000c1e1900 */
[----:B------:R-:W-:Y:S05]  /*c590*/  BRA `(.L_x_12226) ;  /* 0x0000000000107947 */ /* 0x000fea0003800000 */
.L_x_12225:
[----:B------:R-:W-:Y:S05]  /*c5a0*/  @!P0 BRA `(.L_x_12226) ;  /* 0x00000000000c8947 */ /* 0x000fea0003800000 */
[----:B------:R-:W2:Y:S04]  /*c5b0*/  LDG.E R2, desc[UR38][R4.64] ;  /* 0x0000002604027981 */ /* 0x000ea8000c1e1900 */
[----:B------:R-:W2:Y:S02]  /*c5c0*/  LDG.E R9, desc[UR38][R4.64+0x4] ;  /* 0x0000042604097981 */ /* 0x000ea4000c1e1900 */
[----:B--2---:R-:W-:-:S07]  /*c5d0*/  IMAD.IADD R9, R9, 0x1, -R2 ;  /* 0x0000000109097824 */ /* 0x004fce00078e0a02 */
.L_x_12226:
[----:B0-----:R-:W-:Y:S01]  /*c5e0*/  IMAD R3, R17, 0xc0, RZ ;  /* 0x000000c011037824 */ /* 0x001fe200078e02ff */
[----:B------:R-:W-:Y:S01]  /*c5f0*/  BSSY B6, `(.L_x_12227) ;  /* 0x0000234000067945 */ /* 0x000fe20003800000 */
[----:B-----5:R-:W-:-:S03]  /*c600*/  IMAD.IADD R9, R9, 0x1, -R0 ;  /* 0x0000000109097824 */ /* 0x020fc600078e0a00 */
[----:B------:R-:W-:Y:S01]  /*c610*/  IADD3 R8, -R8, 0x13f, R3 ;  /* 0x0000013f08087810 */ /* 0x000fe20007ffe103 */
[----:B------:R-:W-:-:S04]  /*c620*/  VIADD R0, R9, 0x7f ;  /* 0x0000007f09007836 */ /* 0x000fc80000000000 */
[----:B------:R-:W-:Y:S01]  /*c630*/  IMAD.IADD R8, R9, 0x1, R8 ;  /* 0x0000000109087824 */ /* 0x000fe200078e0208 */
[----:B------:R-:W-:-:S04]  /*c640*/  SHF.R.S32.HI R3, RZ, 0x1f, R0 ;  /* 0x0000001fff037819 */ /* 0x000fc80000011400 */
[----:B------:R-:W-:Y:S02]  /*c650*/  SHF.R.S32.HI R5, RZ, 0x1f, R8 ;  /* 0x0000001fff057819 */ /* 0x000fe40000011408 */
[----:B------:R-:W-:Y:S02]  /*c660*/  LEA.HI R3, R3, R0, RZ, 0x7 ;  /* 0x0000000003037211 */ /* 0x000fe400078f38ff */
[----:B------:R-:W-:Y:S02]  /*c670*/  LEA.HI R5, R5, R8, RZ, 0x7 ;  /* 0x0000000805057211 */ /* 0x000fe400078f38ff */
[----:B------:R-:W-:Y:S02]  /*c680*/  SHF.R.S32.HI R3, RZ, 0x7, R3 ;  /* 0x00000007ff037819 */ /* 0x000fe40000011403 */
[----:B------:R-:W-:-:S04]  /*c690*/  SHF.R.S32.HI R28, RZ, 0x7, R5 ;  /* 0x00000007ff1c7819 */ /* 0x000fc80000011405 */
        /* <DEDUP_REMOVED lines=18> */
.L_x_12228:
        /* <DEDUP_REMOVED lines=22> */
.L_x_12230:
[----:B------:R-:W-:-:S04]  /*c920*/  IADD3 R0, R25, 0x400, RZ ;  /* 0x0000040019007810 */ /* 0x000fc80007ffe0ff */
        /* <DEDUP_REMOVED lines=8> */
[----:B------:R-:W-:Y:S01]  /*c9b0*/  MOV R12, 0x1 ;  /* 0x00000001000c7802 */ /* 0x000fe20000000f00 */
[----:B------:R-:W-:Y:S02]  /*c9c0*/  IMAD.U32 R5, RZ, RZ, UR7 ;  /* 0x00000007ff057e24 */ /* 0x000fe4000f8e00ff */
[----:B------:R-:W-:Y:S02]  /*c9d0*/  IMAD.U32 R6, RZ, RZ, UR8 ;  /* 0x00000008ff067e24 */ /* 0x000fe4000f8e00ff */
[----:B------:R-:W-:-:S02]  /*c9e0*/  IMAD.U32 R7, RZ, RZ, UR9 ;  /* 0x00000009ff077e24 */ /* 0x000fc4000f8e00ff */
[----:B------:R-:W-:Y:S02]  /*c9f0*/  IMAD.U32 R10, RZ, RZ, UR4 ;  /* 0x00000004ff0a7e24 */ /* 0x000fe4000f8e00ff */
[----:B------:R-:W-:Y:S02]  /*ca00*/  IMAD.U32 R11, RZ, RZ, UR5 ;  /* 0x00000005ff0b7e24 */ /* 0x000fe4000f8e00ff */
[----:B------:R-:W-:Y:S02]  /*ca10*/  IMAD.MOV.U32 R8, RZ, RZ, 0x70 ;  /* 0x00000070ff087424 */ /* 0x000fe400078e00ff */
[----:B0-----:R-:W-:-:S07]  /*ca20*/  IMAD.MOV.U32 R13, RZ, RZ, RZ ;  /* 0x000000ffff0d7224 */ /* 0x001fce00078e00ff */
[----:B------:R-:W-:-:S07]  /*ca30*/  LEPC R20, `(.L_x_12232) ;  /* 0x000000001014794e */ /* 0x000fce0000000000 */
[----:B-12---:R-:W-:Y:S05]  /*ca40*/  CALL.ABS.NOINC R2 ;  /* 0x0000000002007343 */ /* 0x006fea0003c00000 */
.L_x_12232:
[----:B------:R-:W-:Y:S01]  /*ca50*/  MOV R2, 0x0 ;  /* 0x0000000000027802 */ /* 0x000fe20000000f00 */
[----:B------:R-:W-:Y:S01]  /*ca60*/  ULDC.64 UR6, c[0x4][0x1b8] ;  /* 0x01006e0000067ab9 */ /* 0x000fe20000000a00 */
[----:B------:R-:W-:Y:S01]  /*ca70*/  ULDC.64 UR8, c[0x4][0x1c0] ;  /* 0x0100700000087ab9 */ /* 0x000fe20000000a00 */
[----:B------:R-:W-:Y:S01]  /*ca80*/  ULDC.64 UR4, c[0x4][0x18] ;  /* 0x0100060000047ab9 */ /* 0x000fe20000000a00 */
[----:B------:R-:W-:Y:S01]  /*ca90*/  IMAD.U32 R4, RZ, RZ, UR6 ;  /* 0x00000006ff047e24 */ /* 0x000fe2000f8e00ff */
[----:B------:R-:W-:Y:S01]  /*caa0*/  MOV R8, 0x70 ;  /* 0x0000007000087802 */ /* 0x000fe20000000f00 */
[----:B------:R-:W0:Y:S01]  /*cab0*/  LDC.64 R2, c[0x4][R2] ;  /* 0x0100000002027b82 */ /* 0x000e220000000a00 */
        /* <DEDUP_REMOVED lines=8> */
[----:B0-----:R-:W-:Y:S05]  /*cb40*/  CALL.ABS.NOINC R2 ;  /* 0x0000000002007343 */ /* 0x001fea0003c00000 */
.L_x_12231:
[----:B------:R-:W2:Y:S01]  /*cb50*/  LDL.LU R21, [R1] ;  /* 0x0000000001157983 */ /* 0x000ea20000300800 */
[----:B------:R-:W-:Y:S01]  /*cb60*/  ULDC.64 UR4, c[0x0][0x9f8] ;  /* 0x00027e0000047ab9 */ /* 0x000fe20000000a00 */
[----:B------:R-:W0:Y:S02]  /*cb70*/  LDC R0, c[0x0][0x428] ;  /* 0x00010a00ff007b82 */ /* 0x000e240000000800 */
[----:B------:R-:W3:Y:S01]  /*cb80*/  LDL.LU R20, [R1+0x8] ;  /* 0x0000080001147983 */ /* 0x000ee20000300800 */
[----:B------:R-:W-:Y:S01]  /*cb90*/  ISETP.NE.U32.AND P0, PT, RZ, UR4, PT ;  /* 0x00000004ff007c0c */ /* 0x000fe2000bf05070 */
[----:B------:R-:W-:-:S03]  /*cba0*/  IMAD.MOV.U32 R6, RZ, RZ, R27 ;  /* 0x000000ffff067224 */ /* 0x000fc600078e001b */
        /* <DEDUP_REMOVED lines=21> */
.L_x_12233:
        /* <DEDUP_REMOVED lines=18> */
.L_x_12304:
[----:B------:R-:W-:Y:S01]  /*ce20*/  UMOV UR4, 0xffffffff ;  /* 0xffffffff00047882 */ /* 0x000fe20000000000 */
[----:B------:R-:W-:Y:S02]  /*ce30*/  SHF.R.S32.HI R9, RZ, 0x1f, R6 ;  /* 0x0000001fff097819 */ /* 0x000fe40000011406 */
[----:B------:R-:W-:Y:S05]  /*ce40*/  BRA.DIV UR4, `(.L_x_12235) ;  /* 0x0000002e04647947 */ /* 0x000fea000b800000 */
[----:B------:R-:W-:-:S13]  /*ce50*/  ELECT P6, URZ, PT ;  /* 0x00000000003f782f */ /* 0x000fda00038c0000 */
.L_x_12307:
        /* <DEDUP_REMOVED lines=15> */
[----:B------:R-:W-:-:S05]  /*cf50*/  IMAD.WIDE.U32 R4, R6, UR4, R4 ;  /* 0x0000000406047c25 */ /* 0x000fca000f8e0004 */
[----:B------:R-:W-:Y:S02]  /*cf60*/  IADD3 R5, R5, R13, RZ ;  /* 0x0000000d05057210 */ /* 0x000fe40007ffe0ff */
[----:B------:R-:W-:-:S04]  /*cf70*/  LEA R12, P0, R4, R2, 0x2 ;  /* 0x00000002040c7211 */ /* 0x000fc800078010ff */
[----:B------:R-:W-:-:S05]  /*cf80*/  LEA.HI.X R13, R4, R3, R5, 0x2, P0 ;  /* 0x00000003040d7211 */ /* 0x000fca00000f1405 */
[----:B------:R0:W5:Y:S01]  /*cf90*/  LDG.E R8, desc[UR38][R12.64] ;  /* 0x000000260c087981 */ /* 0x000162000c1e1900 */
[----:B------:R-:W-:-:S04]  /*cfa0*/  IMAD.MOV R4, RZ, RZ, -R14 ;  /* 0x000000ffff047224 */ /* 0x000fc800078e0a0e */
[----:B------:R-:W-:-:S07]  /*cfb0*/  IMAD R7, R11, R4, R7 ;  /* 0x000000040b077224 */ /* 0x000fce00078e0207 */
.L_x_12237:
[----:B------:R-:W-:Y:S01]  /*cfc0*/  IMAD R5, R22, 0x8, R25 ;  /* 0x0000000816057824 */ /* 0x000fe200078e0219 */
[----:B------:R-:W-:-:S04]  /*cfd0*/  SHF.L.U32 R4, R24, 0x1f, RZ ;  /* 0x0000001f18047819 */ /* 0x000fc800000006ff */
[----:B------:R-:W2:Y:S02]  /*cfe0*/  SYNCS.PHASECHK.TRANS64.TRYWAIT P0, [R5+URZ+0x16840], R4 ;  /* 0x01684004050075a7 */ /* 0x000ea4000800017f */
[----:B--2---:R-:W-:Y:S05]  /*cff0*/  @!P0 BRA `(.L_x_12238) ;  /* 0x0000002c00188947 */ /* 0x004fea0003800000 */
.L_x_12308:
        /* <DEDUP_REMOVED lines=9> */
.L_x_12239:
        /* <DEDUP_REMOVED lines=16> */
[----:B--2---:R-:W-:Y:S01]  /*d190*/  NOP ;  /* 0x0000000000007918 */ /* 0x004fe20000000000 */
.L_x_12236:
        /* <DEDUP_REMOVED lines=27> */
.L_x_12309:
[----:B------:R-:W-:Y:S05]  /*d350*/  BSYNC B0 ;  /* 0x0000000000007941 */ /* 0x000fea0003800000 */
.L_x_12240:
[----:B------:R-:W-:Y:S01]  /*d360*/  ISETP.GE.AND P0, PT, R28, 0x2, PT ;  /* 0x000000021c00780c */ /* 0x000fe20003f06270 */
[----:B------:R-:W-:-:S12]  /*d370*/  BSSY B0, `(.L_x_12242) ;  /* 0x0000125000007945 */ /* 0x000fd80003800000 */
[----:B------:R-:W-:Y:S05]  /*d380*/  @!P0 BRA `(.L_x_12243) ;  /* 0x00000010008c8947 */ /* 0x000fea0003800000 */
[C---:B--2---:R-:W-:Y:S01]  /*d390*/  LOP3.LUT R4, R28.reuse, 0x1, RZ, 0xc0, !PT ;  /* 0x000000011c047812 */ /* 0x044fe200078ec0ff */
[----:B------:R-:W-:Y:S01]  /*d3a0*/  BSSY B1, `(.L_x_12244) ;  /* 0x0000064000017945 */ /* 0x000fe20003800000 */
[----:B------:R-:W-:Y:S02]  /*d3b0*/  IADD3 R11, R28, -0x2, RZ ;  /* 0xfffffffe1c0b7810 */ /* 0x000fe40007ffe0ff */
[----:B------:R-:W-:-:S03]  /*d3c0*/  ISETP.NE.U32.AND P0, PT, R4, 0x1, PT ;  /* 0x000000010400780c */ /* 0x000fc60003f05070 */
[----:B------:R-:W-:-:S10]  /*d3d0*/  IMAD.MOV.U32 R10, RZ, RZ, R11 ;  /* 0x000000ffff0a7224 */ /* 0x000fd400078e000b */
        /* <DEDUP_REMOVED lines=31> */
.L_x_12248:
[----:B0-----:R-:W-:Y:S01]  /*d5d0*/  IMAD R3, R12, 0x8, R25 ;  /* 0x000000080c037824 */ /* 0x001fe200078e0219 */
[----:B------:R-:W-:-:S04]  /*d5e0*/  SHF.L.U32 R2, R13, 0x1f, RZ ;  /* 0x0000001f0d027819 */ /* 0x000fc800000006ff */
[----:B------:R-:W0:Y:S02]  /*d5f0*/  SYNCS.PHASECHK.TRANS64.TRYWAIT P0, [R3+URZ+0x16840], R2 ;  /* 0x01684002030075a7 */ /* 0x000e24000800017f */
[----:B0-----:R-:W-:Y:S05]  /*d600*/  @!P0 BRA `(.L_x_12249) ;  /* 0x0000002400bc8947 */ /* 0x001fea0003800000 */
.L_x_12310:
        /* <DEDUP_REMOVED lines=9> */
.L_x_12250:
        /* <DEDUP_REMOVED lines=21> */
.L_x_12311:
[----:B------:R-:W-:Y:S05]  /*d7f0*/  @P1 BRA `(.L_x_12252) ;  /* 0x0000000000181947 */ /* 0x000fea0003800000 */
[----:B------:R-:W-:Y:S01]  /*d800*/  ISETP.NE.AND P0, PT, R26, RZ, PT ;  /* 0x000000ff1a00720c */ /* 0x000fe20003f05270 */
[----:B0-----:R-:W-:Y:S02]  /*d810*/  IMAD R2, R22, 0x8, R25 ;  /* 0x0000000816027824 */ /* 0x001fe400078e0219 */
[----:B------:R-:W-:-:S04]  /*d820*/  IMAD.MOV.U32 R3, RZ, RZ, 0x4000 ;  /* 0x00004000ff037424 */ /* 0x000fc800078e00ff */
[----:B------:R2:W-:Y:S06]  /*d830*/  SYNCS.ARRIVE.TRANS64 RZ, [R2+URZ+0x16850], R3 ;  /* 0x0168500302ff79a7 */ /* 0x0005ec000800003f */
[----:B------:R-:W-:Y:S05]  /*d840*/  @!P0 BRA `(.L_x_12252) ;  /* 0x0000000000048947 */ /* 0x000fea0003800000 */
[----:B------:R-:W-:Y:S01]  /*d850*/  BPT.TRAP 0x1 ;  /* 0x000000040000795c */ /* 0x000fe20000300000 */
.L_x_12252:
[C---:B--2---:R-:W-:Y:S01]  /*d860*/  IMAD R3, R22.reuse, 0x4000, R25 ;  /* 0x0000400016037824 */ /* 0x044fe200078e0219 */
[----:B0-----:R-:W-:Y:S01]  /*d870*/  LEA R2, R22, R25, 0x3 ;  /* 0x0000001916027211 */ /* 0x001fe200078e18ff */
        /* <DEDUP_REMOVED lines=10> */
[----:B------:R-:W-:Y:S01]  /*d920*/  IMAD.MOV.U32 R8, RZ, RZ, R4 ;  /* 0x000000ffff087224 */ /* 0x000fe200078e0004 */
[----:B------:R-:W-:-:S05]  /*d930*/  R2UR UR12, R0 ;  /* 0x00000000000c72ca */ /* 0x000fca00000e0000 */
[----:B------:R-:W-:Y:S02]  /*d940*/  UIADD3 UR9, UR9, 0x16850, URZ ;  /* 0x0001685009097890 */ /* 0x000fe4000fffe03f */
[----:B------:R-:W-:Y:S02]  /*d950*/  UIADD3 UR8, UR8, 0x400, URZ ;  /* 0x0000040008087890 */ /* 0x000fe4000fffe03f */
[----:B------:R-:W-:-:S03]  /*d960*/  ULEA UR11, UR11, UR4, 0x7 ;  /* 0x000000040b0b7291 */ /* 0x000fc6000f8e383f */
[----:B------:R-:W-:-:S06]  /*d970*/  UMOV UR4, 0x0 ;  /* 0x0000000000047882 */ /* 0x000fcc0000000000 */
[----:B------:R0:W-:Y:S02]  /*d980*/  UTMALDG.4D [UR8], [UR6], desc[UR4] ;  /* 0x00000408060075b4 */ /* 0x0001e40008019000 */
[----:B0-----:R-:W-:Y:S01]  /*d990*/  NOP ;  /* 0x0000000000007918 */ /* 0x001fe20000000000 */
.L_x_12247:
[----:B------:R-:W-:Y:S05]  /*d9a0*/  BSYNC B2 ;  /* 0x0000000000027941 */ /* 0x000fea0003800000 */
.L_x_12246:
[----:B------:R-:W-:Y:S02]  /*d9b0*/  VIADD R10, R28, 0xfffffffd ;  /* 0xfffffffd1c0a7836 */ /* 0x000fe40000000000 */
[----:B------:R-:W-:Y:S02]  /*d9c0*/  IMAD.MOV.U32 R22, RZ, RZ, R12 ;  /* 0x000000ffff167224 */ /* 0x000fe400078e000c */
[----:B------:R-:W-:-:S07]  /*d9d0*/  IMAD.MOV.U32 R24, RZ, RZ, R13 ;  /* 0x000000ffff187224 */ /* 0x000fce00078e000d */
.L_x_12245:
[----:B------:R-:W-:Y:S05]  /*d9e0*/  BSYNC B1 ;  /* 0x0000000000017941 */ /* 0x000fea0003800000 */
.L_x_12244:
[----:B------:R-:W-:-:S13]  /*d9f0*/  ISETP.NE.AND P0, PT, R11, RZ, PT ;  /* 0x000000ff0b00720c */ /* 0x000fda0003f05270 */
[----:B------:R-:W-:Y:S05]  /*da00*/  @!P0 BRA `(.L_x_12243) ;  /* 0x0000000800ec8947 */ /* 0x000fea0003800000 */
[----:B------:R-:W-:-:S07]  /*da10*/  IMAD.MOV.U32 R4, RZ, RZ, R8 ;  /* 0x000000ffff047224 */ /* 0x000fce00078e0008 */
.L_x_12267:
[----:B------:R-:W-:Y:S01]  /*da20*/  IADD3 R11, R22, 0x1, RZ ;  /* 0x00000001160b7810 */ /* 0x000fe20007ffe0ff */
        /* <DEDUP_REMOVED lines=30> */
.L_x_12255:
[----:B------:R-:W-:Y:S01]  /*dc10*/  IMAD R3, R11, 0x8, R25 ;  /* 0x000000080b037824 */ /* 0x000fe200078e0219 */
[----:B------:R-:W-:-:S04]  /*dc20*/  SHF.L.U32 R2, R12, 0x1f, RZ ;  /* 0x0000001f0c027819 */ /* 0x000fc800000006ff */
[----:B------:R-:W2:Y:S02]  /*dc30*/  SYNCS.PHASECHK.TRANS64.TRYWAIT P0, [R3+URZ+0x16840], R2 ;  /* 0x01684002030075a7 */ /* 0x000ea4000800017f */
[----:B--2---:R-:W-:Y:S05]  /*dc40*/  @!P0 BRA `(.L_x_12256) ;  /* 0x0000002000548947 */ /* 0x004fea0003800000 */
.L_x_12312:
        /* <DEDUP_REMOVED lines=9> */
.L_x_12257:
[----:B0-2---:R-:W-:Y:S01]  /*dce0*/  LEA R2, R11, R25, 0xe ;  /* 0x000000190b027211 */ /* 0x005fe200078e70ff */
        /* <DEDUP_REMOVED lines=9> */
[----:B------:R-:W-:Y:S01]  /*dd80*/  R2UR UR12, R0 ;  /* 0x00000000000c72ca */ /* 0x000fe200000e0000 */
[----:B------:R-:W-:Y:S01]  /*dd90*/  UMOV UR10, URZ ;  /* 0x0000003f000a7c82 */ /* 0x000fe20008000000 */
[----:B-----5:R-:W-:-:S02]  /*dda0*/  R2UR UR13, R4 ;  /* 0x00000000040d72ca */ /* 0x020fc400000e0000 */
        /* <DEDUP_REMOVED lines=8> */
.L_x_12313:
[----:B------:R-:W-:Y:S05]  /*de30*/  @P0 BRA `(.L_x_12259) ;  /* 0x0000000000140947 */ /* 0x000fea0003800000 */
[----:B------:R-:W-:Y:S01]  /*de40*/  ISETP.NE.AND P1, PT, R26, RZ, PT ;  /* 0x000000ff1a00720c */ /* 0x000fe20003f25270 */
[----:B------:R-:W-:-:S04]  /*de50*/  IMAD.MOV.U32 R2, RZ, RZ, 0x4000 ;  /* 0x00004000ff027424 */ /* 0x000fc800078e00ff */
[----:B------:R2:W-:Y:S08]  /*de60*/  SYNCS.ARRIVE.TRANS64 RZ, [R3+URZ+0x50], R2 ;  /* 0x0000500203ff79a7 */ /* 0x0005f0000800003f */
[----:B------:R-:W-:Y:S05]  /*de70*/  @!P1 BRA `(.L_x_12259) ;  /* 0x0000000000049947 */ /* 0x000fea0003800000 */
[----:B------:R-:W-:Y:S01]  /*de80*/  BPT.TRAP 0x1 ;  /* 0x000000040000795c */ /* 0x000fe20000300000 */
.L_x_12259:
        /* <DEDUP_REMOVED lines=19> */
.L_x_12254:
[----:B------:R-:W-:Y:S05]  /*dfc0*/  BSYNC B1 ;  /* 0x0000000000017941 */ /* 0x000fea0003800000 */
.L_x_12253:
        /* <DEDUP_REMOVED lines=30> */
.L_x_12262:
[----:B------:R-:W-:Y:S01]  /*e1b0*/  IMAD R2, R22, 0x8, R25 ;  /* 0x0000000816027824 */ /* 0x000fe200078e0219 */
[----:B------:R-:W-:-:S04]  /*e1c0*/  SHF.L.U32 R3, R24, 0x1f, RZ ;  /* 0x0000001f18037819 */ /* 0x000fc800000006ff */
[----:B------:R-:W2:Y:S02]  /*e1d0*/  SYNCS.PHASECHK.TRANS64.TRYWAIT P0, [R2+URZ+0x16840], R3 ;  /* 0x01684003020075a7 */ /* 0x000ea4000800017f */
[----:B--2---:R-:W-:Y:S05]  /*e1e0*/  @!P0 BRA `(.L_x_12263) ;  /* 0x0000001c00148947 */ /* 0x004fea0003800000 */
.L_x_12314:
        /* <DEDUP_REMOVED lines=9> */
.L_x_12264:
[----:B0-2---:R-:W-:Y:S01]  /*e280*/  IMAD R2, R22, 0x4000, R25 ;  /* 0x0000400016027824 */ /* 0x005fe200078e0219 */
[----:B------:R-:W-:Y:S01]  /*e290*/  R2UR UR11, R13 ;  /* 0x000000000d0b72ca */ /* 0x000fe200000e0000 */
[----:B------:R-:W-:Y:S01]  /*e2a0*/  UIADD3 UR6, UP0, UR40, 0x370, URZ ;  /* 0x0000037028067890 */ /* 0x000fe2000ff1e03f */
[----:B------:R-:W-:Y:S01]  /*e2b0*/  R2UR UR4, R23 ;  /* 0x00000000170472ca */ /* 0x000fe200000e0000 */
[----:B------:R-:W-:Y:S01]  /*e2c0*/  UMOV UR5, 0x14f00000 ;  /* 0x14f0000000057882 */ /* 0x000fe20000000000 */
[----:B------:R-:W-:Y:S01]  /*e2d0*/  R2UR UR8, R2 ;  /* 0x00000000020872ca */ /* 0x000fe200000e0000 */
[----:B------:R-:W-:Y:S01]  /*e2e0*/  UIADD3.X UR7, URZ, UR41, URZ, UP0, !UPT ;  /* 0x000000293f077290 */ /* 0x000fe200087fe43f */
[----:B------:R-:W-:Y:S01]  /*e2f0*/  IADD3 R2, R25, 0x16800, RZ ;  /* 0x0001680019027810 */ /* 0x000fe20007ffe0ff */
[----:B------:R-:W-:Y:S01]  /*e300*/  UMOV UR10, URZ ;  /* 0x0000003f000a7c82 */ /* 0x000fe20008000000 */
[----:B------:R-:W-:Y:S02]  /*e310*/  R2UR UR12, R0 ;  /* 0x00000000000c72ca */ /* 0x000fe400000e0000 */
[----:B-----5:R-:W-:Y:S01]  /*e320*/  R2UR UR13, R4 ;  /* 0x00000000040d72ca */ /* 0x020fe200000e0000 */
[----:B------:R-:W-:-:S02]  /*e330*/  IMAD R3, R22, 0x8, R2 ;  /* 0x0000000816037824 */ /* 0x000fc400078e0202 */
[----:B------:R-:W-:Y:S02]  /*e340*/  IMAD R2, R11, 0x8, R2 ;  /* 0x000000080b027824 */ /* 0x000fe400078e0202 */
[----:B------:R-:W-:Y:S01]  /*e350*/  ULEA UR11, UR11, UR4, 0x7 ;  /* 0x000000040b0b7291 */ /* 0x000fe2000f8e383f */
[----:B------:R-:W-:Y:S01]  /*e360*/  R2UR UR9, R3 ;  /* 0x00000000030972ca */ /* 0x000fe200000e0000 */
[----:B------:R-:W-:Y:S01]  /*e370*/  UIADD3 UR8, UR8, 0xe400, URZ ;  /* 0x0000e40008087890 */ /* 0x000fe2000fffe03f */
[----:B------:R-:W-:Y:S01]  /*e380*/  SHF.L.U32 R3, R12, 0x1f, RZ ;  /* 0x0000001f0c037819 */ /* 0x000fe200000006ff */
[----:B------:R-:W-:-:S10]  /*e390*/  UMOV UR4, 0x0 ;  /* 0x0000000000047882 */ /* 0x000fd40000000000 */
[----:B------:R-:W-:-:S09]  /*e3a0*/  UIADD3 UR9, UR9, 0x30, URZ ;  /* 0x0000003009097890 */ /* 0x000fd2000fffe03f */
[----:B------:R0:W-:Y:S01]  /*e3b0*/  UTMALDG.4D [UR8], [UR6], desc[UR4] ;  /* 0x00000408060075b4 */ /* 0x0001e20008019000 */
[----:B------:R-:W2:Y:S02]  /*e3c0*/  SYNCS.PHASECHK.TRANS64.TRYWAIT P1, [R2+URZ+0x60], R3 ;  /* 0x00006003020075a7 */ /* 0x000ea4000802017f */
[----:B0-2---:R-:W-:Y:S05]  /*e3d0*/  @!P1 BRA `(.L_x_12265) ;  /* 0x0000001800ac9947 */ /* 0x005fea0003800000 */
.L_x_12315:
[----:B------:R-:W-:Y:S05]  /*e3e0*/  @P0 BRA `(.L_x_12266) ;  /* 0x0000000000140947 */ /* 0x000fea0003800000 */
[----:B------:R-:W-:Y:S01]  /*e3f0*/  ISETP.NE.AND P1, PT, R26, RZ, PT ;  /* 0x000000ff1a00720c */ /* 0x000fe20003f25270 */
[----:B0-----:R-:W-:-:S04]  /*e400*/  IMAD.MOV.U32 R3, RZ, RZ, 0x4000 ;  /* 0x00004000ff037424 */ /* 0x001fc800078e00ff */
[----:B------:R2:W-:Y:S08]  /*e410*/  SYNCS.ARRIVE.TRANS64 RZ, [R2+URZ+0x50], R3 ;  /* 0x0000500302ff79a7 */ /* 0x0005f0000800003f */
[----:B------:R-:W-:Y:S05]  /*e420*/  @!P1 BRA `(.L_x_12266) ;  /* 0x0000000000049947 */ /* 0x000fea0003800000 */
[----:B------:R-:W-:Y:S01]  /*e430*/  BPT.TRAP 0x1 ;  /* 0x000000040000795c */ /* 0x000fe20000300000 */
.L_x_12266:
        /* <DEDUP_REMOVED lines=19> */
.L_x_12261:
[----:B------:R-:W-:Y:S05]  /*e570*/  BSYNC B1 ;  /* 0x0000000000017941 */ /* 0x000fea0003800000 */
.L_x_12260:
[C---:B------:R-:W-:Y:S01]  /*e580*/  ISETP.GT.AND P0, PT, R10.reuse, 0x1, PT ;  /* 0x000000010a00780c */ /* 0x040fe20003f04270 */
[----:B0-2---:R-:W-:-:S05]  /*e590*/  VIADD R2, R10, 0xfffffffe ;  /* 0xfffffffe0a027836 */ /* 0x005fca0000000000 */
[----:B------:R-:W-:-:S07]  /*e5a0*/  MOV R10, R2 ;  /* 0x00000002000a7202 */ /* 0x000fce0000000f00 */
[----:B------:R-:W-:Y:S05]  /*e5b0*/  @P0 BRA `(.L_x_12267) ;  /* 0xfffffff400180947 */ /* 0x000fea000383ffff */
.L_x_12243:
[----:B------:R-:W-:Y:S05]  /*e5c0*/  BSYNC B0 ;  /* 0x0000000000007941 */ /* 0x000fea0003800000 */
.L_x_12242:
[----:B------:R-:W-:Y:S01]  /*e5d0*/  ISETP.NE.AND P0, PT, R26, RZ, PT ;  /* 0x000000ff1a00720c */ /* 0x000fe20003f05270 */
[----:B------:R-:W-:-:S12]  /*e5e0*/  BSSY B0, `(.L_x_12268) ;  /* 0x000000e000007945 */ /* 0x000fd80003800000 */
[----:B------:R-:W-:Y:S05]  /*e5f0*/  @P0 BRA `(.L_x_12269) ;  /* 0x0000000000300947 */ /* 0x000fea0003800000 */
[----:B------:R-:W3:Y:S01]  /*e600*/  S2R R9, SR_LANEID ;  /* 0x0000000000097919 */ /* 0x000ee20000000000 */
[----:B------:R-:W-:Y:S01]  /*e610*/  VOTEU.ANY UR4, UPT, PT ;  /* 0x0000000000047886 */ /* 0x000fe200038e0100 */
[----:B------:R-:W4:Y:S01]  /*e620*/  LDC.64 R2, c[0x0][0xc38] ;  /* 0x00030e00ff027b82 */ /* 0x000f220000000a00 */
[----:B--2---:R-:W3:Y:S08]  /*e630*/  FLO.U32 R4, UR4 ;  /* 0x0000000400047d00 */ /* 0x004ef000080e0000 */
        /* <DEDUP_REMOVED lines=8> */
.L_x_12269:
[----:B------:R-:W-:Y:S05]  /*e6c0*/  BSYNC B0 ;  /* 0x0000000000007941 */ /* 0x000fea0003800000 */
.L_x_12268:
[----:B------:R-:W-:Y:S04]  /*e6d0*/  BSSY B0, `(.L_x_12270) ;  /* 0x0000020000007945 */ /* 0x000fe80003800000 */
[----:B------:R-:W-:Y:S05]  /*e6e0*/  @!P6 BRA `(.L_x_12271) ;  /* 0x000000000078e947 */ /* 0x000fea0003800000 */
[----:B------:R-:W-:Y:S01]  /*e6f0*/  IMAD R3, R22, 0x8, R25 ;  /* 0x0000000816037824 */ /* 0x000fe200078e0219 */
[----:B------:R-:W-:-:S04]  /*e700*/  SHF.L.U32 R2, R24, 0x1f, RZ ;  /* 0x0000001f18027819 */ /* 0x000fc800000006ff */
[----:B------:R-:W3:Y:S02]  /*e710*/  SYNCS.PHASECHK.TRANS64.TRYWAIT P0, [R3+URZ+0x16860], R2 ;  /* 0x01686002030075a7 */ /* 0x000ee4000800017f */
[----:B---3--:R-:W-:Y:S05]  /*e720*/  @!P0 BRA `(.L_x_12272) ;  /* 0x0000001400ec8947 */ /* 0x008fea0003800000 */
.L_x_12316:
        /* <DEDUP_REMOVED lines=9> */
.L_x_12273:
        /* <DEDUP_REMOVED lines=16> */
[----:B----4-:R-:W-:Y:S01]  /*e8c0*/  NOP ;  /* 0x0000000000007918 */ /* 0x010fe20000000000 */
.L_x_12271:
[----:B------:R-:W-:Y:S05]  /*e8d0*/  BSYNC B0 ;  /* 0x0000000000007941 */ /* 0x000fea0003800000 */
.L_x_12270:
[----:B------:R-:W-:-:S05]  /*e8e0*/  VIADD R22, R22, 0x1 ;  /* 0x0000000116167836 */ /* 0x000fca0000000000 */
[----:B------:R-:W-:-:S04]  /*e8f0*/  ISETP.NE.AND P0, PT, R22, 0x2, PT ;  /* 0x000000021600780c */ /* 0x000fc80003f05270 */
[----:B--23--:R-:W-:Y:S02]  /*e900*/  SEL R3, RZ, 0x1, P0 ;  /* 0x00000001ff037807 */ /* 0x00cfe40000000000 */
[----:B------:R-:W-:Y:S02]  /*e910*/  SEL R22, R22, RZ, P0 ;  /* 0x000000ff16167207 */ /* 0x000fe40000000000 */
[----:B------:R-:W-:-:S07]  /*e920*/  LOP3.LUT R24, R24, R3, RZ, 0x3c, !PT ;  /* 0x0000000318187212 */ /* 0x000fce00078e3cff */
.L_x_12229:
[----:B------:R-:W-:Y:S05]  /*e930*/  BSYNC B6 ;  /* 0x0000000000067941 */ /* 0x000fea0003800000 */
.L_x_12227:
[----:B------:R-:W-:-:S03]  /*e940*/  UMOV UR4, 0xffffffff ;  /* 0xffffffff00047882 */ /* 0x000fc60000000000 */
[----:B------:R-:W-:Y:S05]  /*e950*/  BRA.DIV UR4, `(.L_x_12274) ;  /* 0x0000001604747947 */ /* 0x000fea000b800000 */
[----:B------:R2:W3:Y:S04]  /*e960*/  SHFL.IDX PT, R5, R16, RZ, 0x1f ;  /* 0x00001fff10057589 */ /* 0x0004e800000e0000 */
[----:B------:R2:W4:Y:S02]  /*e970*/  SHFL.IDX PT, R4, R16, 0x1, 0x1f ;  /* 0x00201f0010047f89 */ /* 0x00052400000e0000 */
.L_x_12320:
        /* <DEDUP_REMOVED lines=11> */
.L_x_12276:
[----:B------:R-:W-:Y:S05]  /*ea30*/  BSYNC B0 ;  /* 0x0000000000007941 */ /* 0x000fea0003800000 */
.L_x_12275:
[----:B------:R-:W-:-:S03]  /*ea40*/  UMOV UR4, 0xffffffff ;  /* 0xffffffff00047882 */ /* 0x000fc60000000000 */
[----:B------:R-:W-:Y:S05]  /*ea50*/  BRA.DIV UR4, `(.L_x_12277) ;  /* 0x0000001604807947 */ /* 0x000fea000b800000 */
[----:B-----5:R-:W0:Y:S01]  /*ea60*/  SHFL.UP PT, R14, R2, 0x1, RZ ;  /* 0x04200000020e7989 */ /* 0x020e2200000e00ff */
        /* <DEDUP_REMOVED lines=20> */
.L_x_12328:
[----:B------:R-:W-:Y:S02]  /*ebb0*/  ULDC UR4, c[0x0][0xc10] ;  /* 0x0003040000047ab9 */ /* 0x000fe40000000800 */
[----:B------:R-:W-:-:S04]  /*ebc0*/  IMAD.U32 R7, RZ, RZ, UR4 ;  /* 0x00000004ff077e24 */ /* 0x000fc8000f8e00ff */
[----:B0-----:R-:W-:-:S04]  /*ebd0*/  IMAD R3, R14, R7, RZ ;  /* 0x000000070e037224 */ /* 0x001fc800078e02ff */
[----:B----4-:R-:W-:-:S05]  /*ebe0*/  IMAD.IADD R6, R4, 0x1, R3 ;  /* 0x0000000104067824 */ /* 0x010fca00078e0203 */
[----:B---3--:R-:W-:-:S13]  /*ebf0*/  ISETP.GT.AND P0, PT, R6, R5, PT ;  /* 0x000000050600720c */ /* 0x008fda0003f04270 */
[----:B------:R-:W-:Y:S05]  /*ec00*/  @P0 BRA `(.L_x_12278) ;  /* 0x0000000000ac0947 */ /* 0x000fea0003800000 */
[----:B------:R-:W0:Y:S02]  /*ec10*/  LDC R0, c[0x0][0xc14] ;  /* 0x00030500ff007b82 */ /* 0x000e240000000800 */
.L_x_12283:
        /* <DEDUP_REMOVED lines=12> */
.L_x_12281:
[----:B------:R-:W-:Y:S05]  /*ece0*/  BSYNC B0 ;  /* 0x0000000000007941 */ /* 0x000fea0003800000 */
.L_x_12280:
        /* <DEDUP_REMOVED lines=23> */
.L_x_12336:
[----:B------:R-:W-:Y:S02]  /*ee60*/  ULDC UR4, c[0x0][0xc10] ;  /* 0x0003040000047ab9 */ /* 0x000fe40000000800 */
[----:B------:R-:W-:-:S04]  /*ee70*/  IMAD.U32 R7, RZ, RZ, UR4 ;  /* 0x00000004ff077e24 */ /* 0x000fc8000f8e00ff */
[----:B---3--:R-:W-:-:S05]  /*ee80*/  IMAD R3, R14, R7, RZ ;  /* 0x000000070e037224 */ /* 0x008fca00078e02ff */
[----:B------:R-:W-:-:S04]  /*ee90*/  IADD3 R6, R3, R6, RZ ;  /* 0x0000000603067210 */ /* 0x000fc80007ffe0ff */
[----:B------:R-:W-:-:S13]  /*eea0*/  ISETP.GT.AND P0, PT, R6, R5, PT ;  /* 0x000000050600720c */ /* 0x000fda0003f04270 */
[----:B------:R-:W-:Y:S05]  /*eeb0*/  @!P0 BRA `(.L_x_12283) ;  /* 0xfffffffc00588947 */ /* 0x000fea000383ffff */
.L_x_12278:
        /* <DEDUP_REMOVED lines=8> */
.L_x_12340:
[----:B------:R-:W-:Y:S01]  /*ef40*/  ISETP.NE.AND P0, PT, R3, RZ, PT ;  /* 0x000000ff0300720c */ /* 0x000fe20003f05270 */
[----:B------:R-:W-:-:S12]  /*ef50*/  IMAD.MOV.U32 R14, RZ, RZ, RZ ;  /* 0x000000ffff0e7224 */ /* 0x000fd800078e00ff */
[----:B------:R-:W-:Y:S05]  /*ef60*/  @!P0 BRA `(.L_x_12285) ;  /* 0x0000000000108947 */ /* 0x000fea0003800000 */
[----:B------:R-:W-:Y:S01]  /*ef70*/  UMOV UR4, 0xffffffff ;  /* 0xffffffff00047882 */ /* 0x000fe20000000000 */
[----:B------:R-:W-:Y:S02]  /*ef80*/  VIADD R12, R4, 0xffffffff ;  /* 0xffffffff040c7836 */ /* 0x000fe40000000000 */
[----:B------:R-:W-:Y:S05]  /*ef90*/  BRA.DIV UR4, `(.L_x_12286) ;  /* 0x0000001a04187947 */ /* 0x000fea000b800000 */
[----:B------:R0:W0:Y:S02]  /*efa0*/  SHFL.IDX PT, R14, R8, R12, 0x1f ;  /* 0x00001f0c080e7589 */ /* 0x00002400000e0000 */
.L_x_12285:
[----:B---3--:R-:W3:Y:S01]  /*efb0*/  LDC.64 R2, c[0x0][0xc68] ;  /* 0x00031a00ff027b82 */ /* 0x008ee20000000a00 */
[----:B------:R-:W-:-:S04]  /*efc0*/  IMAD.IADD R19, R4, 0x1, R19 ;  /* 0x0000000104137824 */ /* 0x000fc800078e0213 */
[----:B---3--:R-:W-:-:S05]  /*efd0*/  IMAD.WIDE R2, R19, 0x4, R2 ;  /* 0x0000000413027825 */ /* 0x008fca00078e0202 */
[----:B0-----:R0:W4:Y:S01]  /*efe0*/  LDG.E R8, desc[UR38][R2.64] ;  /* 0x0000002602087981 */ /* 0x001122000c1e1900 */
[----:B--2---:R-:W-:-:S05]  /*eff0*/  IMAD R16, R14, R7, R6 ;  /* 0x000000070e107224 */ /* 0x004fca00078e0206 */
[----:B------:R-:W-:Y:S01]  /*f000*/  IADD3 R5, R5, -R16, RZ ;  /* 0x8000001005057210 */ /* 0x000fe20007ffe0ff */
[----:B0-----:R-:W-:Y:S02]  /*f010*/  IMAD.MOV.U32 R2, RZ, RZ, RZ ;  /* 0x000000ffff027224 */ /* 0x001fe400078e00ff */
[----:B----4-:R-:W-:-:S05]  /*f020*/  IMAD R4, R17, R8, RZ ;  /* 0x0000000811047224 */ /* 0x010fca00078e02ff */
        /* <DEDUP_REMOVED lines=34> */
[----:B------:R-:W0:Y:S02]  /*f250*/  F2I.FTZ.U32.TRUNC.NTZ R3, R3 ;  /* 0x0000000300037305 */ /* 0x000e24000021f000 */
[----:B0-----:R-:W-:-:S05]  /*f260*/  IADD3 R11, RZ, -R3, RZ ;  /* 0x80000003ff0b7210 */ /* 0x001fca0007ffe0ff */
        /* <DEDUP_REMOVED lines=22> */
.L_x_12279:
[----:B------:R-:W-:Y:S01]  /*f3d0*/  UMOV UR4, URZ ;  /* 0x0000003f00047c82 */ /* 0x000fe20008000000 */
[----:B------:R-:W-:Y:S01]  /*f3e0*/  UMOV UR5, URZ ;  /* 0x0000003f00057c82 */ /* 0x000fe20008000000 */
[----:B------:R-:W-:Y:S01]  /*f3f0*/  ULDC UR6, c[0x0][0xc14] ;  /* 0x0003050000067ab9 */ /* 0x000fe20000000800 */
[----:B--2---:R-:W-:Y:S02]  /*f400*/  IMAD.MOV.U32 R16, RZ, RZ, R5 ;  /* 0x000000ffff107224 */ /* 0x004fe400078e0005 */
[----:B------:R-:W-:Y:S02]  /*f410*/  IMAD.U32 R17, RZ, RZ, UR4 ;  /* 0x00000004ff117e24 */ /* 0x000fe4000f8e00ff */
[----:B------:R-:W-:Y:S02]  /*f420*/  IMAD.U32 R18, RZ, RZ, UR5 ;  /* 0x00000005ff127e24 */ /* 0x000fe4000f8e00ff */
[----:B------:R-:W-:-:S07]  /*f430*/  IMAD.U32 R19, RZ, RZ, UR6 ;  /* 0x00000006ff137e24 */ /* 0x000fce000f8e00ff */
.L_x_12287:
        /* <DEDUP_REMOVED lines=10> */
.L_x_12223:
[----:B0-----:R-:W3:Y:S01]  /*f4e0*/  LDL.LU R0, [R1+0x4] ;  /* 0x0000040001007983 */ /* 0x001ee20000300800 */
[----:B------:R-:W-:Y:S01]  /*f4f0*/  BSSY B0, `(.L_x_12289) ;  /* 0x000000b000007945 */ /* 0x000fe20003800000 */
[----:B------:R-:W0:Y:S01]  /*f500*/  S2R R5, SR_CgaCtaId ;  /* 0x0000000000057919 */ /* 0x000e220000008800 */
[----:B---3--:R-:W-:-:S05]  /*f510*/  VIADD R0, R0, 0x1 ;  /* 0x0000000100007836 */ /* 0x008fca0000000000 */
[----:B--2---:R-:W-:-:S04]  /*f520*/  LEA.HI R2, R0, R0, RZ, 0x1 ;  /* 0x0000000000027211 */ /* 0x004fc800078f08ff */
[----:B------:R-:W-:Y:S02]  /*f530*/  LOP3.LUT R3, R2, 0xfffffffe, RZ, 0xc0, !PT ;  /* 0xfffffffe02037812 */ /* 0x000fe400078ec0ff */
[----:B------:R-:W-:Y:S02]  /*f540*/  MOV R2, 0x400 ;  /* 0x0000040000027802 */ /* 0x000fe40000000f00 */
[----:B------:R-:W-:Y:S02]  /*f550*/  IADD3 R0, R0, -R3, RZ ;  /* 0x8000000300007210 */ /* 0x000fe40007ffe0ff */
[----:B0-----:R-:W-:Y:S02]  /*f560*/  LEA R9, R5, R2, 0x18 ;  /* 0x0000000205097211 */ /* 0x001fe400078ec0ff */
[----:B------:R-:W-:-:S04]  /*f570*/  SHF.L.U32 R0, R0, 0x1f, RZ ;  /* 0x0000001f00007819 */ /* 0x000fc800000006ff */
[----:B------:R-:W0:Y:S02]  /*f580*/  SYNCS.PHASECHK.TRANS64.TRYWAIT P0, [R9+URZ+0x16820], R0 ;  /* 0x01682000090075a7 */ /* 0x000e24000800017f */
[----:B0-----:R-:W-:Y:S05]  /*f590*/  @!P0 BRA `(.L_x_12290) ;  /* 0x0000001000bc8947 */ /* 0x001fea0003800000 */
.L_x_12343:
[----:B------:R-:W-:Y:S05]  /*f5a0*/  BSYNC B0 ;  /* 0x0000000000007941 */ /* 0x000fea0003800000 */
.L_x_12289:
[----:B------:R-:W-:-:S03]  /*f5b0*/  UMOV UR4, 0xffffffff ;  /* 0xffffffff00047882 */ /* 0x000fc60000000000 */
[----:B------:R-:W-:Y:S05]  /*f5c0*/  BRA.DIV UR4, `(.L_x_12291) ;  /* 0x0000001204c47947 */ /* 0x000fea000b800000 */
[----:B0-----:R-:W0:Y:S02]  /*f5d0*/  S2R R0, SR_TID.X ;  /* 0x0000000000007919 */ /* 0x001e240000002100 */
[----:B0-----:R-:W-:-:S04]  /*f5e0*/  SHF.R.U32.HI R0, RZ, 0x5, R0 ;  /* 0x00000005ff007819 */ /* 0x001fc80000011600 */
[----:B------:R-:W-:-:S05]  /*f5f0*/  LOP3.LUT R0, R0, 0x3, RZ, 0xc0, !PT ;  /* 0x0000000300007812 */ /* 0x000fca00078ec0ff */
[----:B------:R0:W2:Y:S02]  /*f600*/  SHFL.IDX PT, R14, R0, RZ, 0x1f ;  /* 0x00001fff000e7589 */ /* 0x0000a400000e0000 */
.L_x_12346:
[----:B--2---:R-:W-:Y:S01]  /*f610*/  ISETP.NE.AND P0, PT, R14, RZ, PT ;  /* 0x000000ff0e00720c */ /* 0x004fe20003f05270 */
[----:B------:R-:W-:-:S12]  /*f620*/  BSSY B0, `(.L_x_12292) ;  /* 0x0000024000007945 */ /* 0x000fd80003800000 */
[----:B------:R-:W-:Y:S05]  /*f630*/  @P0 BRA `(.L_x_12293) ;  /* 0x0000000000880947 */ /* 0x000fea0003800000 */
[----:B------:R-:W-:-:S03]  /*f640*/  UMOV UR4, 0xffffffff ;  /* 0xffffffff00047882 */ /* 0x000fc60000000000 */
[----:B------:R-:W-:Y:S05]  /*f650*/  BRA.DIV UR4, `(.L_x_12294) ;  /* 0x0000001204d47947 */ /* 0x000fea000b800000 */
[----:B------:R-:W-:-:S13]  /*f660*/  ELECT P6, URZ, PT ;  /* 0x00000000003f782f */ /* 0x000fda00038c0000 */
.L_x_12349:
[----:B------:R-:W-:Y:S05]  /*f670*/  @!P6 BRA `(.L_x_12293) ;  /* 0x000000000078e947 */ /* 0x000fea0003800000 */
[----:B------:R-:W-:-:S06]  /*f680*/  ULOP3.LUT UR4, UR36, 0x2, URZ, 0xfc, !UPT ;  /* 0x0000000224047892 */ /* 0x000fcc000f8efc3f */
[----:B0-----:R-:W-:-:S05]  /*f690*/  IMAD.U32 R0, RZ, RZ, UR4 ;  /* 0x00000004ff007e24 */ /* 0x001fca000f8e00ff */
[----:B------:R-:W-:-:S13]  /*f6a0*/  ISETP.NE.AND P2, PT, R0, 0x3, PT ;  /* 0x000000030000780c */ /* 0x000fda0003f45270 */
[----:B------:R-:W-:Y:S05]  /*f6b0*/  @!P2 BRA `(.L_x_12295) ;  /* 0x000000000004a947 */ /* 0x000fea0003800000 */
[----:B------:R-:W-:Y:S01]  /*f6c0*/  BPT.TRAP 0x1 ;  /* 0x000000040000795c */ /* 0x000fe20000300000 */
.L_x_12295:
        /* <DEDUP_REMOVED lines=12> */
.L_x_12350:
[----:B------:R-:W2:Y:S02]  /*f790*/  SYNCS.PHASECHK.TRANS64.TRYWAIT P0, [R3+URZ], R0 ;  /* 0x00000000030075a7 */ /* 0x000ea4000800017f */
[----:B--2---:R-:W-:Y:S05]  /*f7a0*/  @!P0 BRA `(.L_x_12297) ;  /* 0x0000001000b48947 */ /* 0x004fea0003800000 */
.L_x_12351:
[----:B------:R-:W-:Y:S05]  /*f7b0*/  @!P2 BRA `(.L_x_12298) ;  /* 0x000000000004a947 */ /* 0x000fea0003800000 */
[----:B------:R-:W-:Y:S01]  /*f7c0*/  BPT.TRAP 0x1 ;  /* 0x000000040000795c */ /* 0x000fe20000300000 */
.L_x_12298:
[----:B--2---:R-:W-:-:S04]  /*f7d0*/  VIADD R3, R9, 0x16860 ;  /* 0x0001686009037836 */ /* 0x004fc80000000000 */
[----:B------:R-:W-:-:S04]  /*f7e0*/  IMAD R5, R22, 0x8, R3 ;  /* 0x0000000816057824 */ /* 0x000fc800078e0203 */
[----:B------:R-:W2:Y:S02]  /*f7f0*/  SYNCS.PHASECHK.TRANS64.TRYWAIT P0, [R5+URZ], R2 ;  /* 0x00000002050075a7 */ /* 0x000ea4000800017f */
[----:B--2---:R-:W-:Y:S05]  /*f800*/  @!P0 BRA `(.L_x_12299) ;  /* 0x0000001000b08947 */ /* 0x004fea0003800000 */
.L_x_12352:
[----:B------:R-:W-:-:S07]  /*f810*/  LEA R3, R4, R3, 0x3 ;  /* 0x0000000304037211 */ /* 0x000fce00078e18ff */
.L_x_12300:
[----:B---3--:R3:W4:Y:S02]  /*f820*/  SYNCS.PHASECHK.TRANS64.TRYWAIT P0, [R3+URZ], R0 ;  /* 0x00000000030075a7 */ /* 0x008724000800017f */
[----:B----4-:R-:W-:Y:S05]  /*f830*/  @!P0 NANOSLEEP.SYNCS 0x989680 ;  /* 0x009896800000895d */ /* 0x010fea0003900000 */
[----:B------:R-:W4:Y:S02]  /*f840*/  @!P0 SYNCS.PHASECHK.TRANS64 P0, [R3+URZ], R0 ;  /* 0x00000000030085a7 */ /* 0x000f24000800007f */
[----:B----4-:R-:W-:Y:S05]  /*f850*/  @!P0 BRA `(.L_x_12300) ;  /* 0xfffffffc00f08947 */ /* 0x010fea000383ffff */
.L_x_12293:
[----:B------:R-:W-:Y:S05]  /*f860*/  BSYNC B0 ;  /* 0x0000000000007941 */ /* 0x000fea0003800000 */
.L_x_12292:
[----:B------:R-:W-:Y:S05]  /*f870*/  EXIT ;  /* 0x000000000000794d */ /* 0x000fea0003800000 */
.L_x_12167:
[----:B0-----:R-:W-:-:S04]  /*f880*/  IMAD.U32 R3, RZ, RZ, UR41 ;  /* 0x00000029ff037e24 */ /* 0x001fc8000f8e00ff */
[----:B------:R0:W1:Y:S03]  /*f890*/  SYNCS.PHASECHK.TRANS64.TRYWAIT P1, [R3+URZ+0x16800], R0 ;  /* 0x01680000030075a7 */ /* 0x000066000802017f */
[----:B-1----:R-:W-:Y:S05]  /*f8a0*/  @!P1 NANOSLEEP.SYNCS 0x989680 ;  /* 0x009896800000995d */ /* 0x002fea0003900000 */
[----:B------:R-:W1:Y:S02]  /*f8b0*/  @!P1 SYNCS.PHASECHK.TRANS64 P1, [R3+URZ+0x16800], R0 ;  /* 0x01680000030095a7 */ /* 0x000e64000802007f */
[----:B-1----:R-:W-:Y:S05]  /*f8c0*/  @!P1 BRA `(.L_x_12167) ;  /* 0xfffffffc00ec9947 */ /* 0x002fea000383ffff */
[----:B------:R-:W-:Y:S05]  /*f8d0*/  BRA `(.L_x_12301) ;  /* 0xffffff1c00847947 */ /* 0x000fea000383ffff */
.L_x_12171:
[----:B-1----:R1:W2:Y:S02]  /*f8e0*/  SYNCS.PHASECHK.TRANS64.TRYWAIT P2, [R0+URZ+0x16830], R3 ;  /* 0x01683003000075a7 */ /* 0x0022a4000804017f */
[----:B--2---:R-:W-:Y:S05]  /*f8f0*/  @!P2 NANOSLEEP.SYNCS 0x989680 ;  /* 0x009896800000a95d */ /* 0x004fea0003900000 */
[----:B------:R-:W2:Y:S02]  /*f900*/  @!P2 SYNCS.PHASECHK.TRANS64 P2, [R0+URZ+0x16830], R3 ;  /* 0x016830030000a5a7 */ /* 0x000ea4000804007f */
[----:B--2---:R-:W-:Y:S05]  /*f910*/  @!P2 BRA `(.L_x_12171) ;  /* 0xfffffffc00f0a947 */ /* 0x004fea000383ffff */
[----:B------:R-:W-:Y:S05]  /*f920*/  BRA `(.L_x_12170) ;  /* 0xffffff1c00ac7947 */ /* 0x000fea000383ffff */
.L_x_12176:
[----:B-1----:R-:W-:-:S04]  /*f930*/  IMAD.U32 R6, RZ, RZ, UR6 ;  /* 0x00000006ff067e24 */ /* 0x002fc8000f8e00ff */
[----:B------:R1:W2:Y:S03]  /*f940*/  SYNCS.PHASECHK.TRANS64.TRYWAIT P2, [R6+URZ+0x16830], R5 ;  /* 0x01683005060075a7 */ /* 0x0002a6000804017f */
[----:B--2---:R-:W-:Y:S05]  /*f950*/  @!P2 NANOSLEEP.SYNCS 0x989680 ;  /* 0x009896800000a95d */ /* 0x004fea0003900000 */
[----:B------:R-:W2:Y:S02]  /*f960*/  @!P2 SYNCS.PHASECHK.TRANS64 P2, [R6+URZ+0x16830], R5 ;  /* 0x016830050600a5a7 */ /* 0x000ea4000804007f */
[----:B--2---:R-:W-:Y:S05]  /*f970*/  @!P2 BRA `(.L_x_12176) ;  /* 0xfffffffc00eca947 */ /* 0x004fea000383ffff */
[----:B------:R-:W-:Y:S05]  /*f980*/  BRA `(.L_x_12173) ;  /* 0xffffff4800507947 */ /* 0x000fea000383ffff */
.L_x_12180:
[----:B-1----:R-:W-:-:S04]  /*f990*/  IMAD.U32 R6, RZ, RZ, UR6 ;  /* 0x00000006ff067e24 */ /* 0x002fc8000f8e00ff */
[----:B------:R1:W2:Y:S03]  /*f9a0*/  SYNCS.PHASECHK.TRANS64.TRYWAIT P2, [R6+URZ+0x16850], R5 ;  /* 0x01685005060075a7 */ /* 0x0002a6000804017f */
[----:B--2---:R-:W-:Y:S05]  /*f9b0*/  @!P2 NANOSLEEP.SYNCS 0x989680 ;  /* 0x009896800000a95d */ /* 0x004fea0003900000 */
[----:B------:R-:W2:Y:S02]  /*f9c0*/  @!P2 SYNCS.PHASECHK.TRANS64 P2, [R6+URZ+0x16850], R5 ;  /* 0x016850050600a5a7 */ /* 0x000ea4000804007f */
[----:B--2---:R-:W-:Y:S05]  /*f9d0*/  @!P2 BRA `(.L_x_12180) ;  /* 0xfffffffc00eca947 */ /* 0x004fea000383ffff */
[----:B------:R-:W-:Y:S05]  /*f9e0*/  BRA `(.L_x_12177) ;  /* 0xffffff4800c07947 */ /* 0x000fea000383ffff */
.L_x_12186:
[----:B-1----:R-:W-:-:S04]  /*f9f0*/  IMAD.U32 R6, RZ, RZ, UR6 ;  /* 0x00000006ff067e24 */ /* 0x002fc8000f8e00ff */
[----:B------:R1:W2:Y:S03]  /*fa00*/  SYNCS.PHASECHK.TRANS64.TRYWAIT P2, [R6+URZ+0x16830], R5 ;  /* 0x01683005060075a7 */ /* 0x0002a6000804017f */
[----:B--2---:R-:W-:Y:S05]  /*fa10*/  @!P2 NANOSLEEP.SYNCS 0x989680 ;  /* 0x009896800000a95d */ /* 0x004fea0003900000 */
[----:B------:R-:W2:Y:S02]  /*fa20*/  @!P2 SYNCS.PHASECHK.TRANS64 P2, [R6+URZ+0x16830], R5 ;  /* 0x016830050600a5a7 */ /* 0x000ea4000804007f */
[----:B--2---:R-:W-:Y:S05]  /*fa30*/  @!P2 BRA `(.L_x_12186) ;  /* 0xfffffffc00eca947 */ /* 0x004fea000383ffff */
[----:B------:R-:W-:Y:S05]  /*fa40*/  BRA `(.L_x_12183) ;  /* 0xffffff7400987947 */ /* 0x000fea000383ffff */
.L_x_12190:
[----:B-1----:R-:W-:-:S04]  /*fa50*/  IMAD.U32 R6, RZ, RZ, UR6 ;  /* 0x00000006ff067e24 */ /* 0x002fc8000f8e00ff */
[----:B------:R1:W2:Y:S03]  /*fa60*/  SYNCS.PHASECHK.TRANS64.TRYWAIT P2, [R6+URZ+0x16850], R5 ;  /* 0x01685005060075a7 */ /* 0x0002a6000804017f */
[----:B--2---:R-:W-:Y:S05]  /*fa70*/  @!P2 NANOSLEEP.SYNCS 0x989680 ;  /* 0x009896800000a95d */ /* 0x004fea0003900000 */
[----:B------:R-:W2:Y:S02]  /*fa80*/  @!P2 SYNCS.PHASECHK.TRANS64 P2, [R6+URZ+0x16850], R5 ;  /* 0x016850050600a5a7 */ /* 0x000ea4000804007f */
[----:B--2---:R-:W-:Y:S05]  /*fa90*/  @!P2 BRA `(.L_x_12190) ;  /* 0xfffffffc00eca947 */ /* 0x004fea000383ffff */
[----:B------:R-:W-:Y:S05]  /*faa0*/  BRA `(.L_x_12187) ;  /* 0xffffff7800087947 */ /* 0x000fea000383ffff */
.L_x_12195:
[----:B-1----:R-:W-:-:S04]  /*fab0*/  IMAD.U32 R4, RZ, RZ, UR5 ;  /* 0x00000005ff047e24 */ /* 0x002fc8000f8e00ff */
[----:B------:R1:W2:Y:S03]  /*fac0*/  SYNCS.PHASECHK.TRANS64.TRYWAIT P0, [R4+URZ+0x16850], R3 ;  /* 0x01685003040075a7 */ /* 0x0002a6000800017f */
[----:B--2---:R-:W-:Y:S05]  /*fad0*/  @!P0 NANOSLEEP.SYNCS 0x989680 ;  /* 0x009896800000895d */ /* 0x004fea0003900000 */
[----:B------:R-:W2:Y:S02]  /*fae0*/  @!P0 SYNCS.PHASECHK.TRANS64 P0, [R4+URZ+0x16850], R3 ;  /* 0x01685003040085a7 */ /* 0x000ea4000800007f */
[----:B--2---:R-:W-:Y:S05]  /*faf0*/  @!P0 BRA `(.L_x_12195) ;  /* 0xfffffffc00ec8947 */ /* 0x004fea000383ffff */
[----:B------:R-:W-:Y:S05]  /*fb00*/  BRA `(.L_x_12194) ;  /* 0xffffff9800707947 */ /* 0x000fea000383ffff */
.L_x_12234:
        /* <DEDUP_REMOVED lines=11> */
.L_x_12303:
[----:B------:R-:W-:Y:S05]  /*fbc0*/  BSYNC B0 ;  /* 0x0000000000007941 */ /* 0x000fea0003800000 */
.L_x_12302:
[----:B------:R-:W-:Y:S05]  /*fbd0*/  BRA `(.L_x_12304) ;  /* 0xffffffd000907947 */ /* 0x000fea000383ffff */
.L_x_12235:
[----:B------:R-:W-:Y:S01]  /*fbe0*/  BSSY B0, `(.L_x_12305) ;  /* 0x0000006000007945 */ /* 0x000fe20003800000 */
[----:B------:R-:W-:-:S07]  /*fbf0*/  IMAD.MOV.U32 R15, RZ, RZ, -0x1 ;  /* 0xffffffffff0f7424 */ /* 0x000fce00078e00ff */
[----:B-1----:R-:W-:Y:S05]  /*fc00*/  WARPSYNC.COLLECTIVE R15, `(.L_x_12306) ;  /* 0x000000000f0c7348 */ /* 0x002fea0003c00000 */
[----:B------:R-:W-:Y:S02]  /*fc10*/  ELECT P6, UR62, PT ;  /* 0x00000000003e782f */ /* 0x000fe400038c0000 */
[----:B------:R-:W-:Y:S01]  /*fc20*/  MOV R14, UR62 ;  /* 0x0000003e000e7c02 */ /* 0x000fe20008000f00 */
[----:B-1----:R-:W-:Y:S10]  /*fc30*/  ENDCOLLECTIVE ;  /* 0x000000000000791b */ /* 0x002ff40003800000 */
.L_x_12306:
[----:B------:R-:W-:Y:S05]  /*fc40*/  BSYNC B0 ;  /* 0x0000000000007941 */ /* 0x000fea0003800000 */
.L_x_12305:
[----:B------:R-:W-:Y:S05]  /*fc50*/  BRA `(.L_x_12307) ;  /* 0xffffffd000807947 */ /* 0x000fea000383ffff */
.L_x_12238:
[----:B--2---:R2:W3:Y:S02]  /*fc60*/  SYNCS.PHASECHK.TRANS64.TRYWAIT P0, [R5+URZ+0x16840], R4 ;  /* 0x01684004050075a7 */ /* 0x0044e4000800017f */
[----:B---3--:R-:W-:Y:S05]  /*fc70*/  @!P0 NANOSLEEP.SYNCS 0x989680 ;  /* 0x009896800000895d */ /* 0x008fea0003900000 */
[----:B------:R-:W3:Y:S02]  /*fc80*/  @!P0 SYNCS.PHASECHK.TRANS64 P0, [R5+URZ+0x16840], R4 ;  /* 0x01684004050085a7 */ /* 0x000ee4000800007f */
[----:B---3--:R-:W-:Y:S05]  /*fc90*/  @!P0 BRA `(.L_x_12238) ;  /* 0xfffffffc00f08947 */ /* 0x008fea000383ffff */
[----:B------:R-:W-:Y:S05]  /*fca0*/  BRA `(.L_x_12308) ;  /* 0xffffffd000d47947 */ /* 0x000fea000383ffff */
.L_x_12241:
[----:B--2---:R2:W3:Y:S02]  /*fcb0*/  SYNCS.PHASECHK.TRANS64.TRYWAIT P0, [R25+URZ+0x16820], R4 ;  /* 0x01682004190075a7 */ /* 0x0044e4000800017f */
[----:B---3--:R-:W-:Y:S05]  /*fcc0*/  @!P0 NANOSLEEP.SYNCS 0x989680 ;  /* 0x009896800000895d */ /* 0x008fea0003900000 */
[----:B------:R-:W3:Y:S02]  /*fcd0*/  @!P0 SYNCS.PHASECHK.TRANS64 P0, [R25+URZ+0x16820], R4 ;  /* 0x01682004190085a7 */ /* 0x000ee4000800007f */
[----:B---3--:R-:W-:Y:S05]  /*fce0*/  @!P0 BRA `(.L_x_12241) ;  /* 0xfffffffc00f08947 */ /* 0x008fea000383ffff */
[----:B------:R-:W-:Y:S05]  /*fcf0*/  BRA `(.L_x_12309) ;  /* 0xffffffd400947947 */ /* 0x000fea000383ffff */
.L_x_12249:
[----:B0-----:R0:W2:Y:S02]  /*fd00*/  SYNCS.PHASECHK.TRANS64.TRYWAIT P0, [R3+URZ+0x16840], R2 ;  /* 0x01684002030075a7 */ /* 0x0010a4000800017f */
[----:B--2---:R-:W-:Y:S05]  /*fd10*/  @!P0 NANOSLEEP.SYNCS 0x989680 ;  /* 0x009896800000895d */ /* 0x004fea0003900000 */
[----:B------:R-:W2:Y:S02]  /*fd20*/  @!P0 SYNCS.PHASECHK.TRANS64 P0, [R3+URZ+0x16840], R2 ;  /* 0x01684002030085a7 */ /* 0x000ea4000800007f */
[----:B--2---:R-:W-:Y:S05]  /*fd30*/  @!P0 BRA `(.L_x_12249) ;  /* 0xfffffffc00f08947 */ /* 0x004fea000383ffff */
[----:B------:R-:W-:Y:S05]  /*fd40*/  BRA `(.L_x_12310) ;  /* 0xffffffd800307947 */ /* 0x000fea000383ffff */
.L_x_12251:
[----:B0-----:R0:W2:Y:S02]  /*fd50*/  SYNCS.PHASECHK.TRANS64.TRYWAIT P0, [R2+URZ+0x60], R5 ;  /* 0x00006005020075a7 */ /* 0x0010a4000800017f */
[----:B--2---:R-:W-:Y:S05]  /*fd60*/  @!P0 NANOSLEEP.SYNCS 0x989680 ;  /* 0x009896800000895d */ /* 0x004fea0003900000 */
[----:B------:R-:W2:Y:S02]  /*fd70*/  @!P0 SYNCS.PHASECHK.TRANS64 P0, [R2+URZ+0x60], R5 ;  /* 0x00006005020085a7 */ /* 0x000ea4000800007f */
[----:B--2---:R-:W-:Y:S05]  /*fd80*/  @!P0 BRA `(.L_x_12251) ;  /* 0xfffffffc00f08947 */ /* 0x004fea000383ffff */
[----:B------:R-:W-:Y:S05]  /*fd90*/  BRA `(.L_x_12311) ;  /* 0xffffffd800947947 */ /* 0x000fea000383ffff */
.L_x_12256:
[----:B--2---:R2:W3:Y:S02]  /*fda0*/  SYNCS.PHASECHK.TRANS64.TRYWAIT P0, [R3+URZ+0x16840], R2 ;  /* 0x01684002030075a7 */ /* 0x0044e4000800017f */
[----:B---3--:R-:W-:Y:S05]  /*fdb0*/  @!P0 NANOSLEEP.SYNCS 0x989680 ;  /* 0x009896800000895d */ /* 0x008fea0003900000 */
[----:B------:R-:W3:Y:S02]  /*fdc0*/  @!P0 SYNCS.PHASECHK.TRANS64 P0, [R3+URZ+0x16840], R2 ;  /* 0x01684002030085a7 */ /* 0x000ee4000800007f */
[----:B---3--:R-:W-:Y:S05]  /*fdd0*/  @!P0 BRA `(.L_x_12256) ;  /* 0xfffffffc00f08947 */ /* 0x008fea000383ffff */
[----:B------:R-:W-:Y:S05]  /*fde0*/  BRA `(.L_x_12312) ;  /* 0xffffffdc00987947 */ /* 0x000fea000383ffff */
.L_x_12258:
[----:B0-----:R0:W2:Y:S02]  /*fdf0*/  SYNCS.PHASECHK.TRANS64.TRYWAIT P1, [R3+URZ+0x60], R24 ;  /* 0x00006018030075a7 */ /* 0x0010a4000802017f */
[----:B--2---:R-:W-:Y:S05]  /*fe00*/  @!P1 NANOSLEEP.SYNCS 0x989680 ;  /* 0x009896800000995d */ /* 0x004fea0003900000 */
[----:B------:R-:W2:Y:S02]  /*fe10*/  @!P1 SYNCS.PHASECHK.TRANS64 P1, [R3+URZ+0x60], R24 ;  /* 0x00006018030095a7 */ /* 0x000ea4000802007f */
[----:B--2---:R-:W-:Y:S05]  /*fe20*/  @!P1 BRA `(.L_x_12258) ;  /* 0xfffffffc00f09947 */ /* 0x004fea000383ffff */
[----:B------:R-:W-:Y:S05]  /*fe30*/  BRA `(.L_x_12313) ;  /* 0xffffffdc00fc7947 */ /* 0x000fea000383ffff */
.L_x_12263:
[----:B--2---:R2:W3:Y:S02]  /*fe40*/  SYNCS.PHASECHK.TRANS64.TRYWAIT P0, [R2+URZ+0x16840], R3 ;  /* 0x01684003020075a7 */ /* 0x0044e4000800017f */
[----:B---3--:R-:W-:Y:S05]  /*fe50*/  @!P0 NANOSLEEP.SYNCS 0x989680 ;  /* 0x009896800000895d */ /* 0x008fea0003900000 */
[----:B------:R-:W3:Y:S02]  /*fe60*/  @!P0 SYNCS.PHASECHK.TRANS64 P0, [R2+URZ+0x16840], R3 ;  /* 0x01684003020085a7 */ /* 0x000ee4000800007f */
[----:B---3--:R-:W-:Y:S05]  /*fe70*/  @!P0 BRA `(.L_x_12263) ;  /* 0xfffffffc00f08947 */ /* 0x008fea000383ffff */
[----:B------:R-:W-:Y:S05]  /*fe80*/  BRA `(.L_x_12314) ;  /* 0xffffffe000d87947 */ /* 0x000fea000383ffff */
.L_x_12265:
[----:B0-----:R0:W2:Y:S02]  /*fe90*/  SYNCS.PHASECHK.TRANS64.TRYWAIT P1, [R2+URZ+0x60], R3 ;  /* 0x00006003020075a7 */ /* 0x0010a4000802017f */
[----:B--2---:R-:W-:Y:S05]  /*fea0*/  @!P1 NANOSLEEP.SYNCS 0x989680 ;  /* 0x009896800000995d */ /* 0x004fea0003900000 */
[----:B------:R-:W2:Y:S02]  /*feb0*/  @!P1 SYNCS.PHASECHK.TRANS64 P1, [R2+URZ+0x60], R3 ;  /* 0x00006003020095a7 */ /* 0x000ea4000802007f */
[----:B--2---:R-:W-:Y:S05]  /*fec0*/  @!P1 BRA `(.L_x_12265) ;  /* 0xfffffffc00f09947 */ /* 0x004fea000383ffff */
[----:B------:R-:W-:Y:S05]  /*fed0*/  BRA `(.L_x_12315) ;  /* 0xffffffe400407947 */ /* 0x000fea000383ffff */
.L_x_12272:
[----:B---3--:R3:W4:Y:S02]  /*fee0*/  SYNCS.PHASECHK.TRANS64.TRYWAIT P0, [R3+URZ+0x16860], R2 ;  /* 0x01686002030075a7 */ /* 0x008724000800017f */
[----:B----4-:R-:W-:Y:S05]  /*fef0*/  @!P0 NANOSLEEP.SYNCS 0x989680 ;  /* 0x009896800000895d */ /* 0x010fea0003900000 */
[----:B------:R-:W4:Y:S02]  /*ff00*/  @!P0 SYNCS.PHASECHK.TRANS64 P0, [R3+URZ+0x16860], R2 ;  /* 0x01686002030085a7 */ /* 0x000f24000800007f */
[----:B----4-:R-:W-:Y:S05]  /*ff10*/  @!P0 BRA `(.L_x_12272) ;  /* 0xfffffffc00f08947 */ /* 0x010fea000383ffff */
[----:B------:R-:W-:Y:S05]  /*ff20*/  BRA `(.L_x_12316) ;  /* 0xffffffe800007947 */ /* 0x000fea000383ffff */
.L_x_12274:
        /* <DEDUP_REMOVED lines=8> */
.L_x_12318:
[----:B------:R-:W-:Y:S05]  /*ffb0*/  BSYNC B0 ;  /* 0x0000000000007941 */ /* 0x000fea0003800000 */
.L_x_12317:
        /* <DEDUP_REMOVED lines=8> */
.L_x_12319:
[----:B------:R-:W-:Y:S01]  /*10040*/  IMAD.MOV.U32 R4, RZ, RZ, R14 ;  /* 0x000000ffff047224 */ /* 0x000fe200078e000e */
[----:B------:R-:W-:Y:S06]  /*10050*/  BRA `(.L_x_12320) ;  /* 0xffffffe800487947 */ /* 0x000fec000383ffff */
.L_x_12277:
        /* <DEDUP_REMOVED lines=8> */
.L_x_12322:
[----:B------:R-:W-:Y:S05]  /*100e0*/  BSYNC B0 ;  /* 0x0000000000007941 */ /* 0x000fea0003800000 */
.L_x_12321:
        /* <DEDUP_REMOVED lines=10> */
.L_x_12323:
        /* <DEDUP_REMOVED lines=8> */
.L_x_12324:
        /* <DEDUP_REMOVED lines=8> */
.L_x_12325:
        /* <DEDUP_REMOVED lines=8> */
.L_x_12326:
        /* <DEDUP_REMOVED lines=8> */
.L_x_12327:
[----:B------:R-:W-:Y:S05]  /*10390*/  BRA `(.L_x_12328) ;  /* 0xffffffe800047947 */ /* 0x000fea000383ffff */
.L_x_12282:
        /* <DEDUP_REMOVED lines=8> */
.L_x_12330:
[----:B------:R-:W-:Y:S05]  /*10420*/  BSYNC B0 ;  /* 0x0000000000007941 */ /* 0x000fea0003800000 */
.L_x_12329:
        /* <DEDUP_REMOVED lines=10> */
.L_x_12331:
        /* <DEDUP_REMOVED lines=8> */
.L_x_12332:
        /* <DEDUP_REMOVED lines=8> */
.L_x_12333:
        /* <DEDUP_REMOVED lines=8> */
.L_x_12334:
        /* <DEDUP_REMOVED lines=8> */
.L_x_12335:
[----:B------:R-:W-:Y:S05]  /*106d0*/  BRA `(.L_x_12336) ;  /* 0xffffffe400e07947 */ /* 0x000fea000383ffff */
.L_x_12284:
[----:B------:R-:W-:Y:S01]  /*106e0*/  BSSY B0, `(.L_x_12337) ;  /* 0x0000006000007945 */ /* 0x000fe20003800000 */
[----:B------:R-:W-:Y:S02]  /*106f0*/  PLOP3.LUT P6, PT, P6, PT, PT, 0x8, 0x0 ;  /* 0x000000000000781c */ /* 0x000fe400037ce170 */
[----:B------:R-:W-:-:S11]  /*10700*/  MOV R15, 0xffffffff ;  /* 0xffffffff000f7802 */ /* 0x000fd60000000f00 */
[----:B012---:R-:W-:Y:S05]  /*10710*/  WARPSYNC.COLLECTIVE R15, `(.L_x_12338) ;  /* 0x000000000f087348 */ /* 0x007fea0003c00000 */
[----:B------:R-:W-:Y:S01]  /*10720*/  VOTE.ANY R14, PT, P6 ;  /* 0x00000000000e7806 */ /* 0x000fe200030e0100 */
[----:B012---:R-:W-:Y:S06]  /*10730*/  ENDCOLLECTIVE ;  /* 0x000000000000791b */ /* 0x007fec0003800000 */
.L_x_12338:
[----:B------:R-:W-:Y:S05]  /*10740*/  BSYNC B0 ;  /* 0x0000000000007941 */ /* 0x000fea0003800000 */
.L_x_12337:
        /* <DEDUP_REMOVED lines=9> */
.L_x_12339:
[----:B------:R-:W-:Y:S01]  /*107e0*/  IMAD.MOV.U32 R17, RZ, RZ, R14 ;  /* 0x000000ffff117224 */ /* 0x000fe200078e000e */
[----:B------:R-:W-:Y:S06]  /*107f0*/  BRA `(.L_x_12340) ;  /* 0xffffffe400d07947 */ /* 0x000fec000383ffff */
.L_x_12286:
[----:B------:R-:W-:Y:S01]  /*10800*/  BSSY B0, `(.L_x_12341) ;  /* 0x0000007000007945 */ /* 0x000fe20003800000 */
[----:B------:R-:W-:Y:S01]  /*10810*/  IMAD.MOV.U32 R13, RZ, RZ, R8 ;  /* 0x000000ffff0d7224 */ /* 0x000fe200078e0008 */
[----:B------:R-:W-:Y:S01]  /*10820*/  MOV R11, 0x1f ;  /* 0x0000001f000b7802 */ /* 0x000fe20000000f00 */
[----:B------:R-:W-:-:S07]  /*10830*/  IMAD.MOV.U32 R15, RZ, RZ, -0x1 ;  /* 0xffffffffff0f7424 */ /* 0x000fce00078e00ff */
[----:B01234-:R-:W-:Y:S05]  /*10840*/  WARPSYNC.COLLECTIVE R15, `(.L_x_12342) ;  /* 0x000000000f087348 */ /* 0x01ffea0003c00000 */
[----:B------:R0:W0:Y:S02]  /*10850*/  SHFL.IDX P6, R14, R13, R12, R11 ;  /* 0x0000000c0d0e7389 */ /* 0x00002400000c000b */
[----:B01234-:R-:W-:Y:S01]  /*10860*/  ENDCOLLECTIVE ;  /* 0x000000000000791b */ /* 0x01ffe20003800000 */
.L_x_12342:
[----:B------:R-:W-:Y:S05]  /*10870*/  BSYNC B0 ;  /* 0x0000000000007941 */ /* 0x000fea0003800000 */
.L_x_12341:
[----:B------:R-:W-:Y:S05]  /*10880*/  BRA `(.L_x_12285) ;  /* 0xffffffe400c87947 */ /* 0x000fea000383ffff */
.L_x_12290:
[----:B0-----:R0:W2:Y:S02]  /*10890*/  SYNCS.PHASECHK.TRANS64.TRYWAIT P0, [R9+URZ+0x16820], R0 ;  /* 0x01682000090075a7 */ /* 0x0010a4000800017f */
[----:B--2---:R-:W-:Y:S05]  /*108a0*/  @!P0 NANOSLEEP.SYNCS 0x989680 ;  /* 0x009896800000895d */ /* 0x004fea0003900000 */
[----:B------:R-:W2:Y:S02]  /*108b0*/  @!P0 SYNCS.PHASECHK.TRANS64 P0, [R9+URZ+0x16820], R0 ;  /* 0x01682000090085a7 */ /* 0x000ea4000800007f */
[----:B--2---:R-:W-:Y:S05]  /*108c0*/  @!P0 BRA `(.L_x_12290) ;  /* 0xfffffffc00f08947 */ /* 0x004fea000383ffff */
[----:B------:R-:W-:Y:S05]  /*108d0*/  BRA `(.L_x_12343) ;  /* 0xffffffec00307947 */ /* 0x000fea000383ffff */
.L_x_12291:
        /* <DEDUP_REMOVED lines=11> */
.L_x_12345:
[----:B------:R-:W-:Y:S05]  /*10990*/  BSYNC B0 ;  /* 0x0000000000007941 */ /* 0x000fea0003800000 */
.L_x_12344:
[----:B------:R-:W-:Y:S05]  /*109a0*/  BRA `(.L_x_12346) ;  /* 0xffffffec00187947 */ /* 0x000fea000383ffff */
.L_x_12294:
[----:B------:R-:W-:Y:S01]  /*109b0*/  BSSY B1, `(.L_x_12347) ;  /* 0x0000006000017945 */ /* 0x000fe20003800000 */
[----:B------:R-:W-:-:S07]  /*109c0*/  IMAD.MOV.U32 R15, RZ, RZ, -0x1 ;  /* 0xffffffffff0f7424 */ /* 0x000fce00078e00ff */
[----:B01----:R-:W-:Y:S05]  /*109d0*/  WARPSYNC.COLLECTIVE R15, `(.L_x_12348) ;  /* 0x000000000f0c7348 */ /* 0x003fea0003c00000 */
[----:B------:R-:W-:Y:S02]  /*109e0*/  ELECT P6, UR62, PT ;  /* 0x00000000003e782f */ /* 0x000fe400038c0000 */
[----:B------:R-:W-:Y:S01]  /*109f0*/  MOV R14, UR62 ;  /* 0x0000003e000e7c02 */ /* 0x000fe20008000f00 */
[----:B01----:R-:W-:Y:S10]  /*10a00*/  ENDCOLLECTIVE ;  /* 0x000000000000791b */ /* 0x003ff40003800000 */
.L_x_12348:
[----:B------:R-:W-:Y:S05]  /*10a10*/  BSYNC B1 ;  /* 0x0000000000017941 */ /* 0x000fea0003800000 */
.L_x_12347:
[----:B------:R-:W-:Y:S05]  /*10a20*/  BRA `(.L_x_12349) ;  /* 0xffffffec00107947 */ /* 0x000fea000383ffff */
.L_x_12296:
[----:B0-----:R0:W2:Y:S02]  /*10a30*/  SYNCS.PHASECHK.TRANS64.TRYWAIT P0, [R7+URZ], R2 ;  /* 0x00000002070075a7 */ /* 0x0010a4000800017f */
[----:B--2---:R-:W-:Y:S05]  /*10a40*/  @!P0 NANOSLEEP.SYNCS 0x989680 ;  /* 0x009896800000895d */ /* 0x004fea0003900000 */
[----:B------:R-:W2:Y:S02]  /*10a50*/  @!P0 SYNCS.PHASECHK.TRANS64 P0, [R7+URZ], R2 ;  /* 0x00000002070085a7 */ /* 0x000ea4000800007f */
[----:B--2---:R-:W-:Y:S05]  /*10a60*/  @!P0 BRA `(.L_x_12296) ;  /* 0xfffffffc00f08947 */ /* 0x004fea000383ffff */
[----:B------:R-:W-:Y:S05]  /*10a70*/  BRA `(.L_x_12350) ;  /* 0xffffffec00447947 */ /* 0x000fea000383ffff */
.L_x_12297:
[----:B--2---:R2:W3:Y:S02]  /*10a80*/  SYNCS.PHASECHK.TRANS64.TRYWAIT P0, [R3+URZ], R0 ;  /* 0x00000000030075a7 */ /* 0x0044e4000800017f */
[----:B---3--:R-:W-:Y:S05]  /*10a90*/  @!P0 NANOSLEEP.SYNCS 0x989680 ;  /* 0x009896800000895d */ /* 0x008fea0003900000 */
[----:B------:R-:W3:Y:S02]  /*10aa0*/  @!P0 SYNCS.PHASECHK.TRANS64 P0, [R3+URZ], R0 ;  /* 0x00000000030085a7 */ /* 0x000ee4000800007f */
[----:B---3--:R-:W-:Y:S05]  /*10ab0*/  @!P0 BRA `(.L_x_12297) ;  /* 0xfffffffc00f08947 */ /* 0x008fea000383ffff */
[----:B------:R-:W-:Y:S05]  /*10ac0*/  BRA `(.L_x_12351) ;  /* 0xffffffec00387947 */ /* 0x000fea000383ffff */
.L_x_12299:
[----:B--2---:R2:W3:Y:S02]  /*10ad0*/  SYNCS.PHASECHK.TRANS64.TRYWAIT P0, [R5+URZ], R2 ;  /* 0x00000002050075a7 */ /* 0x0044e4000800017f */
[----:B---3--:R-:W-:Y:S05]  /*10ae0*/  @!P0 NANOSLEEP.SYNCS 0x989680 ;  /* 0x009896800000895d */ /* 0x008fea0003900000 */
[----:B------:R-:W3:Y:S02]  /*10af0*/  @!P0 SYNCS.PHASECHK.TRANS64 P0, [R5+URZ], R2 ;  /* 0x00000002050085a7 */ /* 0x000ee4000800007f */
[----:B---3--:R-:W-:Y:S05]  /*10b00*/  @!P0 BRA `(.L_x_12299) ;  /* 0xfffffffc00f08947 */ /* 0x008fea000383ffff */
[----:B------:R-:W-:Y:S05]  /*10b10*/  BRA `(.L_x_12352) ;  /* 0xffffffec003c7947 */ /* 0x000fea000383ffff */
.L_x_12353:
        /* <DEDUP_REMOVED lines=14> */
.L_x_12789:


//--------------------- .text._ZN7cutlass13device_kernelIN5flash11enable_sm90INS1_16FlashAttnFwdSm90INS1_25CollectiveMainloopFwdSm90ILi2EN4cute5tupleIJNS5_1CILi1EEES8_S8_EEENS6_IJNS7_ILi192EEENS7_ILi128EEENS7_ILi64EEEEEELi64ENS_10bfloat16_tEfNS_4arch4Sm90ELb1ELb0ELb1ELb1ELb0ELb1ELb0ELb1ELb1ELb0ELb0ELb0EEENS1_21CollectiveEpilogueFwdINS6_IJSA_SC_SB_EEES9_SE_SG_Li384ELb1ELb0ELb0ELb0EEENS1_36VarlenDynamicPersistentTileSchedulerILi192ELi128ELi384ELi32ELb0ELb0ELb1ELb1ELb1ELb1EEEEEEEEEvNT_6ParamsE --------------------------
	.section	.text._ZN7cutlass13device_kernelIN5flash11enable_sm90INS1_16FlashAttnFwdSm90INS1_25CollectiveMainloopFwdSm90ILi2EN4cute5tupleIJNS5_1CILi1EEES8_S8_EEENS6_IJNS7_ILi192EEENS7_ILi128EEENS7_ILi64EEEEEELi64ENS_10bfloat16_tEfNS_4arch4Sm90ELb1ELb0ELb1ELb1ELb0ELb1ELb0ELb1ELb1ELb0ELb0ELb0EEENS1_21CollectiveEpilogueFwdINS6_IJSA_SC_SB_EEES9_SE_SG_Li384ELb1ELb0ELb0ELb0EEENS1_36VarlenDynamicPersistentTileSchedulerILi192ELi128ELi384ELi32ELb0ELb0ELb1ELb1ELb1ELb1EEEEEEEEEvNT_6ParamsE,"ax",@progbits
	.align	128
.text._ZN7cutlass13device_kernelIN5flash11enable_sm90INS1_16FlashAttnFwdSm90INS1_25CollectiveMainloopFwdSm90ILi2EN4cute5tupleIJNS5_1CILi1EEES8_S8_EEENS6_IJNS7_ILi192EEENS7_ILi128EEENS7_ILi64EEEEEELi64ENS_10bfloat16_tEfNS_4arch4Sm90ELb1ELb0ELb1ELb1ELb0ELb1ELb0ELb1ELb1ELb0ELb0ELb0EEENS1_21CollectiveEpilogueFwdINS6_IJSA_SC_SB_EEES9_SE_SG_Li384ELb1ELb0ELb0ELb0EEENS1_36VarlenDynamicPersistentTileSchedulerILi192ELi128ELi384ELi32ELb0ELb0ELb1ELb1ELb1ELb1EEEEEEEEEvNT_6ParamsE:
        .type           _ZN7cutlass13device_kernelIN5flash11enable_sm90INS1_16FlashAttnFwdSm90INS1_25CollectiveMainloopFwdSm90ILi2EN4cute5tupleIJNS5_1CILi1EEES8_S8_EEENS6_IJNS7_ILi192EEENS7_ILi128EEENS7_ILi64EEEEEELi64ENS_10bfloat16_tEfNS_4arch4Sm90ELb1ELb0ELb1ELb1ELb0ELb1ELb0ELb1ELb1ELb0ELb0ELb0EEENS1_21CollectiveEpilogueFwdINS6_IJSA_SC_SB_EEES9_SE_SG_Li384ELb1ELb0ELb0ELb0EEENS1_36VarlenDynamicPersistentTileSchedulerILi192ELi128ELi384ELi32ELb0ELb0ELb1ELb1ELb1ELb1EEEEEEEEEvNT_6ParamsE,@function
        .size           _ZN7cutlass13device_kernelIN5flash11enable_sm90INS1_16FlashAttnFwdSm90INS1_25CollectiveMainloopFwdSm90ILi2EN4cute5tupleIJNS5_1CILi1EEES8_S8_EEENS6_IJNS7_ILi192EEENS7_ILi128EEENS7_ILi64EEEEEELi64ENS_10bfloat16_tEfNS_4arch4Sm90ELb1ELb0ELb1ELb1ELb0ELb1ELb0ELb1ELb1ELb0ELb0ELb0EEENS1_21CollectiveEpilogueFwdINS6_IJSA_SC_SB_EEES9_SE_SG_Li384ELb1ELb0ELb0ELb0EEENS1_36VarlenDynamicPersistentTileSchedulerILi192ELi128ELi384ELi32ELb0ELb0ELb1ELb1ELb1ELb1EEEEEEEEEvNT_6ParamsE,(.L_x_12790 - _ZN7cutlass13device_kernelIN5flash11enable_sm90INS1_16FlashAttnFwdSm90INS1_25CollectiveMainloopFwdSm90ILi2EN4cute5tupleIJNS5_1CILi1EEES8_S8_EEENS6_IJNS7_ILi192EEENS7_ILi128EEENS7_ILi64EEEEEELi64ENS_10bfloat16_tEfNS_4arch4Sm90ELb1ELb0ELb1ELb1ELb0ELb1ELb0ELb1ELb1ELb0ELb0ELb0EEENS1_21CollectiveEpilogueFwdINS6_IJSA_SC_SB_EEES9_SE_SG_Li384ELb1ELb0ELb0ELb0EEENS1_36VarlenDynamicPersistentTileSchedulerILi192ELi128ELi384ELi32ELb0ELb0ELb1ELb1ELb1ELb1EEEEEEEEEvNT_6ParamsE)
        .other          _ZN7cutlass13device_kernelIN5flash11enable_sm90INS1_16FlashAttnFwdSm90INS1_25CollectiveMainloopFwdSm90ILi2EN4cute5tupleIJNS5_1CILi1EEES8_S8_EEENS6_IJNS7_ILi192EEENS7_ILi128EEENS7_ILi64EEEEEELi64ENS_10bfloat16_tEfNS_4arch4Sm90ELb1ELb0ELb1ELb1ELb0ELb1ELb0ELb1ELb1ELb0ELb0ELb0EEENS1_21CollectiveEpilogueFwdINS6_IJSA_SC_SB_EEES9_SE_SG_Li384ELb1ELb0ELb0ELb0EEENS1_36VarlenDynamicPersistentTileSchedulerILi192ELi128ELi384ELi32ELb0ELb0ELb1ELb1ELb1ELb1EEEEEEEEEvNT_6ParamsE,@"STO_CUDA_ENTRY STV_DEFAULT"
_ZN7cutlass13device_kernelIN5flash11enable_sm90INS1_16FlashAttnFwdSm90INS1_25CollectiveMainloopFwdSm90ILi2EN4cute5tupleIJNS5_1CILi1EEES8_S8_EEENS6_IJNS7_ILi192EEENS7_ILi128EEENS7_ILi64EEEEEELi64ENS_10bfloat16_tEfNS_4arch4Sm90ELb1ELb0ELb1ELb1ELb0ELb1ELb0ELb1ELb1ELb0ELb0ELb0EEENS1_21CollectiveEpilogueFwdINS6_IJSA_SC_SB_EEES9_SE_SG_Li384ELb1ELb0ELb0ELb0EEENS1_36VarlenDynamicPersistentTileSchedulerILi192ELi128ELi384ELi32ELb0ELb0ELb1ELb1ELb1ELb1EEEEEEEEEvNT_6ParamsE:
        /* <DEDUP_REMOVED lines=26> */
.L_x_12355:
[----:B------:R-:W-:Y:S05]  /*01a0*/  BSYNC B0 ;  /* 0x0000000000007941 */ /* 0x000fea0003800000 */
.L_x_12354:
        /* <DEDUP_REMOVED lines=40> */
.L_x_12356:
        /* <DEDUP_REMOVED lines=22> */
.L_x_12357:
        /* <DEDUP_REMOVED lines=18> */
.L_x_12358:
        /* <DEDUP_REMOVED lines=22> */
.L_x_12359:
        /* <DEDUP_REMOVED lines=22> */
.L_x_12360:
        /* <DEDUP_REMOVED lines=9> */
.L_x_12363:
        /* <DEDUP_REMOVED lines=23> */
[----:B------:R-:W2:Y:S01]  /*0b70*/  LDL R14, [R1+0x14] ;  /* 0x00001400010e7983 */ /* 0x000ea20000100800 */
[----:B------:R-:W0:Y:S02]  /*0b80*/  S2R R0, SR_TID.X ;  /* 0x0000000000007919 */ /* 0x000e240000002100 */
[----:B0-----:R-:W-:-:S05]  /*0b90*/  VIADD R13, R0, 0xffffff80 ;  /* 0xffffff80000d7836 */ /* 0x001fca0000000000 */
[----:B------:R-:W-:-:S04]  /*0ba0*/  SHF.R.S32.HI R0, RZ, 0x1f, R13 ;  /* 0x0000001fff007819 */ /* 0x000fc8000001140d */
[----:B------:R-:W-:-:S04]  /*0bb0*/  LEA.HI R3, R0, R13, RZ, 0x7 ;  /* 0x0000000d00037211 */ /* 0x000fc800078f38ff */
[----:B------:R-:W-:Y:S02]  /*0bc0*/  LOP3.LUT R4, R3, 0xffffff80, RZ, 0xc0, !PT ;  /* 0xffffff8003047812 */ /* 0x000fe400078ec0ff */
[----:B------:R-:W-:-:S03]  /*0bd0*/  SHF.R.S32.HI R3, RZ, 0x7, R3 ;  /* 0x00000007ff037819 */ /* 0x000fc60000011403 */
[----:B------:R-:W-:Y:S02]  /*0be0*/  IMAD.IADD R6, R13, 0x1, -R4 ;  /* 0x000000010d067824 */ /* 0x000fe400078e0a04 */
[----:B------:R-:W-:-:S03]  /*0bf0*/  IMAD.HI R4, R3, 0x55555556, RZ ;  /* 0x5555555603047827 */ /* 0x000fc600078e02ff */
[----:B------:R-:W-:Y:S02]  /*0c00*/  SHF.R.S32.HI R9, RZ, 0x1f, R6 ;  /* 0x0000001fff097819 */ /* 0x000fe40000011406 */
[----:B------:R-:W-:Y:S02]  /*0c10*/  LEA.HI R8, R4, R4, RZ, 0x1 ;  /* 0x0000000404087211 */ /* 0x000fe400078f08ff */
[----:B------:R-:W-:Y:S02]  /*0c20*/  LEA.HI R10, R9, R6, RZ, 0x2 ;  /* 0x00000006090a7211 */ /* 0x000fe400078f10ff */
[----:B------:R-:W-:Y:S02]  /*0c30*/  LEA.HI R4, R0, R13, RZ, 0x4 ;  /* 0x0000000d00047211 */ /* 0x000fe400078f20ff */
[--C-:B------:R-:W-:Y:S02]  /*0c40*/  SHF.R.S32.HI R11, RZ, 0x2, R10.reuse ;  /* 0x00000002ff0b7819 */ /* 0x100fe4000001140a */
[----:B------:R-:W-:-:S02]  /*0c50*/  SHF.R.S32.HI R12, RZ, 0x1f, R10 ;  /* 0x0000001fff0c7819 */ /* 0x000fc4000001140a */
[----:B------:R-:W-:Y:S01]  /*0c60*/  SHF.R.S32.HI R7, RZ, 0x4, R4 ;  /* 0x00000004ff077819 */ /* 0x000fe20000011404 */
[----:B------:R-:W-:Y:S01]  /*0c70*/  IMAD R8, R8, -0x3, R3 ;  /* 0xfffffffd08087824 */ /* 0x000fe200078e0203 */
[----:B------:R-:W-:Y:S02]  /*0c80*/  LEA.HI R12, R12, R11, RZ, 0x3 ;  /* 0x0000000b0c0c7211 */ /* 0x000fe400078f18ff */
[----:B------:R-:W-:Y:S02]  /*0c90*/  LEA.HI R5, R0, R13, RZ, 0x5 ;  /* 0x0000000d00057211 */ /* 0x000fe400078f28ff */
[C---:B------:R-:W-:Y:S02]  /*0ca0*/  LOP3.LUT R3, R4.reuse, 0x3fffff0, RZ, 0xc0, !PT ;  /* 0x03fffff004037812 */ /* 0x040fe400078ec0ff */
[----:B------:R-:W-:Y:S02]  /*0cb0*/  LEA.HI R4, R4, R7, RZ, 0x1 ;  /* 0x0000000704047211 */ /* 0x000fe400078f08ff */
[----:B------:R-:W-:-:S02]  /*0cc0*/  LOP3.LUT R12, R12, 0xfffffff8, RZ, 0xc0, !PT ;  /* 0xfffffff80c0c7812 */ /* 0x000fc400078ec0ff */
[----:B------:R-:W-:Y:S01]  /*0cd0*/  LEA.HI R9, R9, R6, RZ, 0x5 ;  /* 0x0000000609097211 */ /* 0x000fe200078f28ff */
[----:B------:R-:W-:Y:S01]  /*0ce0*/  IMAD.IADD R3, R13, 0x1, -R3 ;  /* 0x000000010d037824 */ /* 0x000fe200078e0a03 */
[----:B------:R-:W-:Y:S02]  /*0cf0*/  SHF.R.S32.HI R15, RZ, 0x5, R5 ;  /* 0x00000005ff0f7819 */ /* 0x000fe40000011405 */
[----:B------:R-:W-:Y:S01]  /*0d00*/  LOP3.LUT R4, R4, 0x1ffffffe, RZ, 0xc0, !PT ;  /* 0x1ffffffe04047812 */ /* 0x000fe200078ec0ff */
[----:B------:R-:W-:Y:S01]  /*0d10*/  IMAD.IADD R12, R11, 0x1, -R12 ;  /* 0x000000010b0c7824 */ /* 0x000fe200078e0a0c */
[----:B------:R-:W-:Y:S01]  /*0d20*/  SHF.R.S32.HI R9, RZ, 0x5, R9 ;  /* 0x00000005ff097819 */ /* 0x000fe20000011409 */
[----:B------:R-:W-:Y:S01]  /*0d30*/  IMAD R5, R15, 0x10, R3 ;  /* 0x000000100f057824 */ /* 0x000fe200078e0203 */
[----:B------:R-:W-:Y:S01]  /*0d40*/  LOP3.LUT R3, R10, 0x7ffffffc, RZ, 0xc0, !PT ;  /* 0x7ffffffc0a037812 */ /* 0x000fe200078ec0ff */
[----:B------:R-:W-:Y:S02]  /*0d50*/  IMAD.IADD R4, R7, 0x1, -R4 ;  /* 0x0000000107047824 */ /* 0x000fe400078e0a04 */
[----:B------:R-:W-:-:S02]  /*0d60*/  IMAD R9, R9, 0x10, R12 ;  /* 0x0000001009097824 */ /* 0x000fc400078e020c */
[----:B------:R-:W-:Y:S02]  /*0d70*/  IMAD R7, R5, 0x8, R4 ;  /* 0x0000000805077824 */ /* 0x000fe400078e0204 */
[----:B------:R-:W-:Y:S02]  /*0d80*/  IMAD.IADD R4, R6, 0x1, -R3 ;  /* 0x0000000106047824 */ /* 0x000fe400078e0a03 */
[----:B------:R-:W-:-:S03]  /*0d90*/  IMAD R3, R8, 0x40, R9 ;  /* 0x0000004008037824 */ /* 0x000fc600078e0209 */
[----:B------:R-:W-:Y:S04]  /*0da0*/  STL [R1+0x20], R4 ;  /* 0x0000200401007387 */ /* 0x000fe80000100800 */
[----:B------:R0:W-:Y:S02]  /*0db0*/  STL [R1+0x24], R3 ;  /* 0x0000240301007387 */ /* 0x0001e40000100800 */
[----:B0-----:R-:W-:-:S04]  /*0dc0*/  LEA.HI R3, R0, R13, RZ, 0x2 ;  /* 0x0000000d00037211 */ /* 0x001fc800078f10ff */
[----:B------:R-:W-:-:S05]  /*0dd0*/  SHF.R.S32.HI R19, RZ, 0x2, R3 ;  /* 0x00000002ff137819 */ /* 0x000fca0000011403 */
[----:B------:R-:W-:Y:S01]  /*0de0*/  VIADD R8, R19, 0x60 ;  /* 0x0000006013087836 */ /* 0x000fe20000000000 */
[----:B------:R-:W-:-:S04]  /*0df0*/  LOP3.LUT R4, R3, 0xfffffffc, RZ, 0xc0, !PT ;  /* 0xfffffffc03047812 */ /* 0x000fc800078ec0ff */
[----:B------:R-:W-:Y:S02]  /*0e00*/  SHF.R.S32.HI R5, RZ, 0x1f, R8 ;  /* 0x0000001fff057819 */ /* 0x000fe40000011408 */
[----:B------:R-:W-:Y:S02]  /*0e10*/  LEA.HI R0, R0, R13, RZ, 0x3 ;  /* 0x0000000d00007211 */ /* 0x000fe400078f18ff */
[----:B------:R-:W-:Y:S01]  /*0e20*/  SHF.R.S32.HI R6, RZ, 0x1f, R3 ;  /* 0x0000001fff067819 */ /* 0x000fe20000011403 */
[----:B------:R-:W-:Y:S01]  /*0e30*/  IMAD.SHL.U32 R3, R8, 0x40, RZ ;  /* 0x0000004008037824 */ /* 0x000fe200078e00ff */
[----:B------:R-:W-:Y:S01]  /*0e40*/  LEA.HI R5, R5, R8, RZ, 0x3 ;  /* 0x0000000805057211 */ /* 0x000fe200078f18ff */
[----:B------:R-:W-:Y:S01]  /*0e50*/  IMAD.IADD R9, R13, 0x1, -R4 ;  /* 0x000000010d097824 */ /* 0x000fe200078e0a04 */
[----:B------:R-:W-:Y:S02]  /*0e60*/  LOP3.LUT R0, R0, 0x1ffffff8, RZ, 0xc0, !PT ;  /* 0x1ffffff800007812 */ /* 0x000fe400078ec0ff */
[----:B------:R-:W-:Y:S01]  /*0e70*/  LOP3.LUT R3, R3, 0x1c0, RZ, 0xc0, !PT ;  /* 0x000001c003037812 */ /* 0x000fe200078ec0ff */
[----:B------:R-:W-:-:S02]  /*0e80*/  IMAD.SHL.U32 R16, R9, 0x8, RZ ;  /* 0x0000000809107824 */ /* 0x000fc400078e00ff */
[----:B------:R-:W-:Y:S01]  /*0e90*/  IMAD.SHL.U32 R5, R5, 0x40, RZ ;  /* 0x0000004005057824 */ /* 0x000fe200078e00ff */
[----:B------:R-:W-:Y:S01]  /*0ea0*/  LEA.HI R6, R6, R19, RZ, 0x3 ;  /* 0x0000001306067211 */ /* 0x000fe200078f18ff */
[----:B------:R-:W-:Y:S01]  /*0eb0*/  IMAD.IADD R0, R13, 0x1, -R0 ;  /* 0x000000010d007824 */ /* 0x000fe200078e0a00 */
[----:B------:R-:W-:Y:S02]  /*0ec0*/  SHF.R.U32.HI R9, RZ, 0x3, R3 ;  /* 0x00000003ff097819 */ /* 0x000fe40000011603 */
[----:B------:R-:W-:Y:S02]  /*0ed0*/  LOP3.LUT R3, R3, 0x38, R16, 0xf8, !PT ;  /* 0x0000003803037812 */ /* 0x000fe400078ef810 */
[----:B------:R-:W-:Y:S01]  /*0ee0*/  LOP3.LUT R4, R5, 0xfffffe00, RZ, 0xc0, !PT ;  /* 0xfffffe0005047812 */ /* 0x000fe200078ec0ff */
[----:B------:R-:W-:Y:S01]  /*0ef0*/  IMAD.SHL.U32 R0, R0, 0x8, RZ ;  /* 0x0000000800007824 */ /* 0x000fe200078e00ff */
[----:B------:R-:W-:Y:S01]  /*0f00*/  LOP3.LUT R6, R6, 0xfffffff8, RZ, 0xc0, !PT ;  /* 0xfffffff806067812 */ /* 0x000fe200078ec0ff */
[----:B------:R-:W-:Y:S01]  /*0f10*/  STL [R1+0x34], RZ ;  /* 0x000034ff01007387 */ /* 0x000fe20000100800 */
[----:B------:R-:W-:-:S02]  /*0f20*/  LOP3.LUT R3, R4, R3, R9, 0xf6, !PT ;  /* 0x0000000304037212 */ /* 0x000fc400078ef609 */
[----:B------:R-:W-:Y:S01]  /*0f30*/  SHF.R.S32.HI R5, RZ, 0x1f, R19 ;  /* 0x0000001fff057819 */ /* 0x000fe20000011413 */
[----:B------:R0:W-:Y:S01]  /*0f40*/  STL [R1+0x1c], R4 ;  /* 0x00001c0401007387 */ /* 0x0001e20000100800 */
[----:B------:R-:W-:-:S03]  /*0f50*/  IMAD.IADD R5, R19, 0x1, -R6 ;  /* 0x0000000113057824 */ /* 0x000fc600078e0a06 */
[----:B------:R1:W-:Y:S01]  /*0f60*/  STL [R1+0x30], R0 ;  /* 0x0000300001007387 */ /* 0x0003e20000100800 */
[----:B0-----:R-:W-:Y:S01]  /*0f70*/  IMAD.SHL.U32 R4, R7, 0x8, RZ ;  /* 0x0000000807047824 */ /* 0x001fe200078e00ff */
[----:B-1----:R-:W-:Y:S01]  /*0f80*/  SHF.R.S32.HI R0, RZ, 0x1f, R8 ;  /* 0x0000001fff007819 */ /* 0x002fe20000011408 */
[----:B------:R-:W-:Y:S01]  /*0f90*/  IMAD R0, R3, 0x2, R2 ;  /* 0x0000000203007824 */ /* 0x000fe200078e0202 */
[----:B------:R0:W-:Y:S04]  /*0fa0*/  STL [R1+0x18], R5 ;  /* 0x0000180501007387 */ /* 0x0001e80000100800 */
[----:B------:R0:W-:Y:S04]  /*0fb0*/  STL [R1+0x3c], R0 ;  /* 0x00003c0001007387 */ /* 0x0001e80000100800 */
[----:B------:R0:W-:Y:S01]  /*0fc0*/  STL [R1+0x40], R4 ;  /* 0x0000400401007387 */ /* 0x0001e20000100800 */
[----:B------:R-:W-:Y:S01]  /*0fd0*/  CS2R R22, SRZ ;  /* 0x0000000000167805 */ /* 0x000fe2000001ff00 */
[----:B------:R-:W-:Y:S01]  /*0fe0*/  IMAD.MOV.U32 R156, RZ, RZ, RZ ;  /* 0x000000ffff9c7224 */ /* 0x000fe200078e00ff */
[----:B------:R-:W-:-:S02]  /*0ff0*/  MOV R18, RZ ;  /* 0x000000ff00127202 */ /* 0x000fc40000000f00 */
[----:B0-2---:R-:W-:-:S07]  /*1000*/  LOP3.LUT R157, R14, 0x1, RZ, 0xfc, !PT ;  /* 0x000000010e9d7812 */ /* 0x005fce00078efcff */
.L_x_12519:
[----:B0----5:R-:W0:Y:S02]  /*1010*/  LDC.64 R4, c[0x0][0xc60] ;  /* 0x00031800ff047b82 */ /* 0x021e240000000a00 */
[----:B0-----:R-:W-:-:S05]  /*1020*/  IMAD.WIDE R4, R155, 0x4, R4 ;  /* 0x000000049b047825 */ /* 0x001fca00078e0204 */
[----:B-12---:R-:W2:Y:S01]  /*1030*/  LDG.E R10, desc[UR40][R4.64] ;  /* 0x00000028040a7981 */ /* 0x006ea2000c1e1900 */
[----:B------:R-:W-:Y:S05]  /*1040*/  YIELD ;  /* 0x0000000000007946 */ /* 0x000fea0003800000 */
[----:B------:R-:W-:Y:S01]  /*1050*/  ULDC.64 UR4, c[0x0][0xa28] ;  /* 0x00028a0000047ab9 */ /* 0x000fe20000000a00 */
[----:B------:R-:W-:Y:S01]  /*1060*/  ULDC.64 UR8, c[0x0][0xa18] ;  /* 0x0002860000087ab9 */ /* 0x000fe20000000a00 */
[----:B------:R-:W-:Y:S01]  /*1070*/  ISETP.NE.U32.AND P1, PT, RZ, UR4, PT ;  /* 0x00000004ff007c0c */ /* 0x000fe2000bf25070 */
[----:B------:R-:W-:Y:S01]  /*1080*/  IMAD.MOV.U32 R3, RZ, RZ, RZ ;  /* 0x000000ffff037224 */ /* 0x000fe200078e00ff */
[----:B------:R-:W-:Y:S01]  /*1090*/  ULDC.64 UR6, c[0x0][0xa08] ;  /* 0x0002820000067ab9 */ /* 0x000fe20000000a00 */
[----:B------:R-:W-:Y:S01]  /*10a0*/  IMAD.MOV.U32 R31, RZ, RZ, RZ ;  /* 0x000000ffff1f7224 */ /* 0x000fe200078e00ff */
[----:B------:R-:W-:-:S02]  /*10b0*/  ISETP.NE.AND.EX P1, PT, RZ, UR5, PT, P1 ;  /* 0x00000005ff007c0c */ /* 0x000fc4000bf25310 */
[----:B------:R-:W-:-:S04]  /*10c0*/  ISETP.NE.U32.AND P0, PT, RZ, UR6, PT ;  /* 0x00000006ff007c0c */ /* 0x000fc8000bf05070 */
[----:B------:R-:W-:Y:S02]  /*10d0*/  ISETP.NE.AND.EX P0, PT, RZ, UR7, PT, P0 ;  /* 0x00000007ff007c0c */ /* 0x000fe4000bf05300 */
[----:B--2---:R-:W-:Y:S01]  /*10e0*/  SHF.R.S32.HI R0, RZ, 0x1f, R10 ;  /* 0x0000001fff007819 */ /* 0x004fe2000001140a */
[----:B------:R-:W-:-:S04]  /*10f0*/  IMAD.SHL.U32 R32, R10, 0x4, RZ ;  /* 0x000000040a207824 */ /* 0x000fc800078e00ff */
        /* <DEDUP_REMOVED lines=15> */
[----:B------:R-:W2:Y:S01]  /*11f0*/  @P2 LDG.E R11, desc[UR40][R4.64] ;  /* 0x00000028040b2981 */ /* 0x000ea2000c1e1900 */
[----:B------:R-:W-:-:S03]  /*1200*/  UISETP.NE.U32.AND UP0, UPT, UR4, URZ, UPT ;  /* 0x0000003f0400728c */ /* 0x000fc6000bf05070 */
[----:B------:R-:W-:Y:S01]  /*1210*/  ULDC UR4, c[0x0][0x404] ;  /* 0x0001010000047ab9 */ /* 0x000fe20000000800 */
[----:B------:R-:W-:-:S03]  /*1220*/  UISETP.NE.AND.EX UP0, UPT, UR5, URZ, UPT, UP0 ;  /* 0x0000003f0500728c */ /* 0x000fc6000bf05300 */
[----:B------:R-:W-:Y:S01]  /*1230*/  ULDC UR5, c[0x0][0x2e0] ;  /* 0x0000b80000057ab9 */ /* 0x000fe20000000800 */
[----:B------:R-:W-:-:S04]  /*1240*/  USEL UR4, UR4, 0x1, UP0 ;  /* 0x0000000104047887 */ /* 0x000fc80008000000 */
[----:B------:R-:W-:-:S03]  /*1250*/  UIMAD UR4, UR4, UR5, URZ ;  /* 0x00000005040472a4 */ /* 0x000fc6000f8e023f */
[----:B------:R-:W-:Y:S02]  /*1260*/  ULDC UR5, c[0x0][0x338] ;  /* 0x0000ce0000057ab9 */ /* 0x000fe40000000800 */
[----:B------:R-:W-:Y:S01]  /*1270*/  IMAD.U32 R28, RZ, RZ, UR5 ;  /* 0x00000005ff1c7e24 */ /* 0x000fe2000f8e00ff */
[----:B------:R-:W-:Y:S01]  /*1280*/  MOV R30, UR4 ;  /* 0x00000004001e7c02 */ /* 0x000fe20008000f00 */
[----:B------:R-:W-:Y:S01]  /*1290*/  IMAD.MOV.U32 R29, RZ, RZ, R10 ;  /* 0x000000ffff1d7224 */ /* 0x000fe200078e000a */
[----:B--2---:R0:W-:Y:S01]  /*12a0*/  STL [R1+0x8], R11 ;  /* 0x0000080b01007387 */ /* 0x0041e20000100800 */
[----:B------:R-:W-:Y:S05]  /*12b0*/  @P2 BRA `(.L_x_12365) ;  /* 0x0000000000282947 */ /* 0x000fea0003800000 */
[----:B------:R-:W-:Y:S02]  /*12c0*/  ULDC.64 UR4, c[0x0][0xa00] ;  /* 0x0002800000047ab9 */ /* 0x000fe40000000a00 */
[----:B------:R-:W-:-:S04]  /*12d0*/  ISETP.NE.U32.AND P1, PT, RZ, UR4, PT ;  /* 0x00000004ff007c0c */ /* 0x000fc8000bf25070 */
[----:B------:R-:W-:-:S13]  /*12e0*/  ISETP.NE.AND.EX P1, PT, RZ, UR5, PT, P1 ;  /* 0x00000005ff007c0c */ /* 0x000fda000bf25310 */
[----:B------:R-:W-:Y:S05]  /*12f0*/  @!P1 BRA `(.L_x_12365) ;  /* 0x0000000000189947 */ /* 0x000fea0003800000 */
[----:B------:R-:W1:Y:S02]  /*1300*/  LDC.64 R4, c[0x0][0xa00] ;  /* 0x00028000ff047b82 */ /* 0x000e640000000a00 */
[----:B-1----:R-:W-:-:S05]  /*1310*/  IMAD.WIDE R4, R29, 0x4, R4 ;  /* 0x000000041d047825 */ /* 0x002fca00078e0204 */
[----:B------:R-:W2:Y:S04]  /*1320*/  LDG.E R0, desc[UR40][R4.64] ;  /* 0x0000002804007981 */ /* 0x000ea8000c1e1900 */
[----:B0-----:R-:W2:Y:S02]  /*1330*/  LDG.E R7, desc[UR40][R4.64+0x4] ;  /* 0x0000042804077981 */ /* 0x001ea4000c1e1900 */
[----:B--2---:R-:W-:-:S05]  /*1340*/  IMAD.IADD R11, R7, 0x1, -R0 ;  /* 0x00000001070b7824 */ /* 0x004fca00078e0a00 */
[----:B------:R1:W-:Y:S02]  /*1350*/  STL [R1+0x8], R11 ;  /* 0x0000080b01007387 */ /* 0x0003e40000100800 */
.L_x_12365:
[----:B------:R-:W-:Y:S01]  /*1360*/  ULDC.64 UR4, c[0x0][0xa20] ;  /* 0x0002880000047ab9 */ /* 0x000fe20000000a00 */
[----:B------:R2:W-:Y:S01]  /*1370*/  STL [R1+0x38], R153 ;  /* 0x0000389901007387 */ /* 0x0005e20000100800 */
[----:B------:R-:W-:-:S03]  /*1380*/  ISETP.NE.U32.AND P1, PT, RZ, UR4, PT ;  /* 0x00000004ff007c0c */ /* 0x000fc6000bf25070 */
[----:B------:R2:W-:Y:S01]  /*1390*/  STL [R1+0x2c], R154 ;  /* 0x00002c9a01007387 */ /* 0x0005e20000100800 */
[----:B------:R-:W-:-:S13]  /*13a0*/  ISETP.NE.AND.EX P1, PT, RZ, UR5, PT, P1 ;  /* 0x00000005ff007c0c */ /* 0x000fda000bf25310 */
[----:B--2---:R-:W-:Y:S05]  /*13b0*/  @!P1 BRA `(.L_x_12366) ;  /* 0x0000000000109947 */ /* 0x004fea0003800000 */
[----:B------:R-:W-:-:S04]  /*13c0*/  IADD3 R4, P0, R32, UR4, RZ ;  /* 0x0000000420047c10 */ /* 0x000fc8000ff1e0ff */
[----:B------:R-:W-:-:S05]  /*13d0*/  IADD3.X R5, R33, UR5, RZ, P0, !PT ;  /* 0x0000000521057c10 */ /* 0x000fca00087fe4ff */
[----:B------:R2:W5:Y:S01]  /*13e0*/  LDG.E R30, desc[UR40][R4.64] ;  /* 0x00000028041e7981 */ /* 0x000562000c1e1900 */
[----:B------:R-:W-:Y:S05]  /*13f0*/  BRA `(.L_x_12367) ;  /* 0x0000000000107947 */ /* 0x000fea0003800000 */
.L_x_12366:
[----:B------:R-:W-:Y:S05]  /*1400*/  @!P0 BRA `(.L_x_12367) ;  /* 0x00000000000c8947 */ /* 0x000fea0003800000 */
[----:B------:R-:W2:Y:S04]  /*1410*/  LDG.E R5, desc[UR40][R8.64] ;  /* 0x0000002808057981 */ /* 0x000ea8000c1e1900 */
[----:B------:R-:W2:Y:S02]  /*1420*/  LDG.E R30, desc[UR40][R8.64+0x4] ;  /* 0x00000428081e7981 */ /* 0x000ea4000c1e1900 */
[----:B--2---:R-:W-:-:S07]  /*1430*/  IMAD.IADD R30, R30, 0x1, -R5 ;  /* 0x000000011e1e7824 */ /* 0x004fce00078e0a05 */
.L_x_12367:
[----:B------:R-:W-:Y:S02]  /*1440*/  ULDC.64 UR4, c[0x0][0xa10] ;  /* 0x0002840000047ab9 */ /* 0x000fe40000000a00 */
[----:B------:R-:W-:-:S04]  /*1450*/  ISETP.NE.U32.AND P0, PT, RZ, UR4, PT ;  /* 0x00000004ff007c0c */ /* 0x000fc8000bf05070 */
[----:B------:R-:W-:Y:S01]  /*1460*/  ISETP.NE.AND.EX P0, PT, RZ, UR5, PT, P0 ;  /* 0x00000005ff007c0c */ /* 0x000fe2000bf05300 */
[----:B0-----:R-:W-:Y:S01]  /*1470*/  IMAD.MOV.U32 R8, RZ, RZ, 0xc0 ;  /* 0x000000c0ff087424 */ /* 0x001fe200078e00ff */
[----:B------:R-:W-:-:S11]  /*1480*/  ULDC.64 UR4, c[0x0][0xa30] ;  /* 0x00028c0000047ab9 */ /* 0x000fd60000000a00 */
[----:B--2---:R-:W0:Y:S02]  /*1490*/  @P0 LDC.64 R4, c[0x0][0xa10] ;  /* 0x00028400ff040b82 */ /* 0x004e240000000a00 */
[----:B0-----:R-:W-:-:S05]  /*14a0*/  @P0 IMAD.WIDE R4, R29, 0x4, R4 ;  /* 0x000000041d040825 */ /* 0x001fca00078e0204 */
        /* <DEDUP_REMOVED lines=16> */
[----:B------:R-:W-:-:S02]  /*15b0*/  VIMNMX R27, RZ, R27, !PT ;  /* 0x0000001bff1b7248 */ /* 0x000fc40007fe0100 */
        /* <DEDUP_REMOVED lines=33> */
[----:B-1----:R-:W-:-:S02]  /*17d0*/  IMAD.U32 R11, RZ, RZ, UR7 ;  /* 0x00000007ff0b7e24 */ /* 0x002fc4000f8e00ff */
[----:B------:R-:W-:Y:S02]  /*17e0*/  IMAD.MOV.U32 R8, RZ, RZ, 0x70 ;  /* 0x00000070ff087424 */ /* 0x000fe400078e00ff */
[----:B------:R-:W-:Y:S02]  /*17f0*/  IMAD.MOV.U32 R12, RZ, RZ, 0x1 ;  /* 0x00000001ff0c7424 */ /* 0x000fe400078e00ff */
[----:B0-----:R-:W-:-:S07]  /*1800*/  IMAD.MOV.U32 R13, RZ, RZ, RZ ;  /* 0x000000ffff0d7224 */ /* 0x001fce00078e00ff */
[----:B------:R-:W-:-:S07]  /*1810*/  LEPC R20, `(.L_x_12370) ;  /* 0x000000001014794e */ /* 0x000fce0000000000 */
[----:B--2--5:R-:W-:Y:S05]  /*1820*/  CALL.ABS.NOINC R14 ;  /* 0x000000000e007343 */ /* 0x024fea0003c00000 */
.L_x_12370:
[----:B------:R-:W-:Y:S05]  /*1830*/  BSYNC B6 ;  /* 0x0000000000067941 */ /* 0x000fea0003800000 */
.L_x_12369:
        /* <DEDUP_REMOVED lines=12> */
[----:B------:R-:W-:Y:S01]  /*1900*/  MOV R13, RZ ;  /* 0x000000ff000d7202 */ /* 0x000fe20000000f00 */
[----:B------:R-:W-:Y:S02]  /*1910*/  IMAD.U32 R6, RZ, RZ, UR4 ;  /* 0x00000004ff067e24 */ /* 0x000fe4000f8e00ff */
[----:B------:R-:W-:-:S02]  /*1920*/  IMAD.U32 R7, RZ, RZ, UR5 ;  /* 0x00000005ff077e24 */ /* 0x000fc4000f8e00ff */
[----:B-1----:R-:W-:Y:S02]  /*1930*/  IMAD.U32 R11, RZ, RZ, UR7 ;  /* 0x00000007ff0b7e24 */ /* 0x002fe4000f8e00ff */
[----:B------:R-:W-:Y:S02]  /*1940*/  IMAD.MOV.U32 R8, RZ, RZ, 0x70 ;  /* 0x00000070ff087424 */ /* 0x000fe400078e00ff */
[----:B0-----:R-:W-:-:S07]  /*1950*/  IMAD.MOV.U32 R12, RZ, RZ, 0x1 ;  /* 0x00000001ff0c7424 */ /* 0x001fce00078e00ff */
[----:B------:R-:W-:-:S07]  /*1960*/  LEPC R20, `(.L_x_12372) ;  /* 0x000000001014794e */ /* 0x000fce0000000000 */
[----:B--2--5:R-:W-:Y:S05]  /*1970*/  CALL.ABS.NOINC R14 ;  /* 0x000000000e007343 */ /* 0x024fea0003c00000 */
.L_x_12372:
[----:B------:R-:W-:Y:S05]  /*1980*/  BSYNC B6 ;  /* 0x0000000000067941 */ /* 0x000fea0003800000 */
.L_x_12371:
[----:B------:R-:W-:Y:S01]  /*1990*/  ULDC.64 UR4, c[0x0][0x9f8] ;  /* 0x00027e0000047ab9 */ /* 0x000fe20000000a00 */
[----:B------:R-:W2:Y:S01]  /*19a0*/  LDL R41, [R1+0x18] ;  /* 0x0000180001297983 */ /* 0x000ea20000100800 */
[----:B------:R-:W-:Y:S01]  /*19b0*/  ISETP.NE.U32.AND P0, PT, RZ, UR4, PT ;  /* 0x00000004ff007c0c */ /* 0x000fe2000bf05070 */
[----:B------:R-:W0:Y:S01]  /*19c0*/  LDC R0, c[0x0][0x428] ;  /* 0x00010a00ff007b82 */ /* 0x000e220000000800 */
[----:B------:R-:W-:Y:S01]  /*19d0*/  ULDC.64 UR6, c[0x0][0xa08] ;  /* 0x0002820000067ab9 */ /* 0x000fe20000000a00 */
[----:B------:R-:W3:Y:S01]  /*19e0*/  LDL.LU R36, [R1] ;  /* 0x0000000001247983 */ /* 0x000ee20000300800 */
[----:B------:R-:W-:-:S03]  /*19f0*/  ISETP.NE.AND.EX P0, PT, RZ, UR5, PT, P0 ;  /* 0x00000005ff007c0c */ /* 0x000fc6000bf05300 */
[----:B------:R-:W4:Y:S02]  /*1a00*/  LDL R34, [R1+0x1c] ;  /* 0x00001c0001227983 */ /* 0x000f240000100800 */
[----:B------:R-:W1:Y:S08]  /*1a10*/  LDC.64 R4, c[0x0][0x2f0] ;  /* 0x0000bc00ff047b82 */ /* 0x000e700000000a00 */
[----:B------:R-:W-:Y:S01]  /*1a20*/  @P0 IADD3 R6, P1, R32, UR4, RZ ;  /* 0x0000000420060c10 */ /* 0x000fe2000ff3e0ff */
[----:B------:R-:W1:Y:S01]  /*1a30*/  S2R R20, SR_TID.X ;  /* 0x0000000000147919 */ /* 0x000e620000002100 */
[----:B------:R-:W1:Y:S02]  /*1a40*/  LDC R35, c[0x0][0x3d4] ;  /* 0x0000f500ff237b82 */ /* 0x000e640000000800 */
[----:B------:R-:W-:Y:S01]  /*1a50*/  @P0 IADD3.X R7, R33, UR5, RZ, P1, !PT ;  /* 0x0000000521070c10 */ /* 0x000fe20008ffe4ff */
[----:B------:R-:W-:Y:S01]  /*1a60*/  IMAD.IADD R32, R31, 0x1, R30 ;  /* 0x000000011f207824 */ /* 0x000fe200078e021e */
[----:B------:R-:W-:-:S03]  /*1a70*/  ULDC.64 UR4, c[0x0][0x2f8] ;  /* 0x0000be0000047ab9 */ /* 0x000fc60000000a00 */
[----:B------:R1:W2:Y:S01]  /*1a80*/  @P0 LDG.E R29, desc[UR40][R6.64] ;  /* 0x00000028061d0981 */ /* 0x0002a2000c1e1900 */
[----:B0-----:R-:W-:Y:S01]  /*1a90*/  ISETP.NE.AND P0, PT, R0, 0x1, PT ;  /* 0x000000010000780c */ /* 0x001fe20003f05270 */
[----:B------:R-:W0:Y:S01]  /*1aa0*/  LDC.64 R68, c[0x0][0x3e8] ;  /* 0x0000fa00ff447b82 */ /* 0x000e220000000a00 */
[----:B------:R-:W-:Y:S02]  /*1ab0*/  SHF.R.S32.HI R37, RZ, 0x1f, R32 ;  /* 0x0000001fff257819 */ /* 0x000fe40000011420 */
[----:B------:R-:W-:Y:S02]  /*1ac0*/  SHF.R.S32.HI R17, RZ, 0x1f, R16 ;  /* 0x0000001fff117819 */ /* 0x000fe40000011410 */
[----:B------:R-:W-:Y:S01]  /*1ad0*/  SHF.R.S32.HI R38, RZ, 0x1f, R19 ;  /* 0x0000001fff267819 */ /* 0x000fe20000011413 */
[-C--:B-1----:R-:W-:Y:S02]  /*1ae0*/  IMAD R8, R37, R4.reuse, RZ ;  /* 0x0000000425087224 */ /* 0x082fe400078e02ff */
[----:B------:R-:W-:-:S04]  /*1af0*/  IMAD.WIDE.U32 R6, R32, R4, RZ ;  /* 0x0000000420067225 */ /* 0x000fc800078e00ff */
[----:B------:R-:W1:Y:S08]  /*1b00*/  @P0 LDC R3, c[0x0][0x42c] ;  /* 0x00010b00ff030b82 */ /* 0x000e700000000800 */
[----:B------:R-:W0:Y:S01]  /*1b10*/  @P0 LDC R9, c[0x0][0x430] ;  /* 0x00010c00ff090b82 */ /* 0x000e220000000800 */
[----:B------:R-:W-:Y:S01]  /*1b20*/  SHF.R.U32.HI R39, RZ, 0x7, R20 ;  /* 0x00000007ff277819 */ /* 0x000fe20000011614 */
[----:B------:R-:W-:-:S03]  /*1b30*/  VIADD R21, R20, 0xffffff80 ;  /* 0xffffff8014157836 */ /* 0x000fc60000000000 */
[----:B------:R-:W-:Y:S02]  /*1b40*/  ISETP.NE.AND P6, PT, R39, 0x1, PT ;  /* 0x000000012700780c */ /* 0x000fe40003fc5270 */
[----:B------:R-:W-:Y:S01]  /*1b50*/  SHF.R.S32.HI R20, RZ, 0x1f, R21 ;  /* 0x0000001fff147819 */ /* 0x000fe20000011415 */
[----:B------:R-:W0:Y:S03]  /*1b60*/  S2R R40, SR_TID.X ;  /* 0x0000000000287919 */ /* 0x000e260000002100 */
[----:B------:R-:W-:Y:S01]  /*1b70*/  LEA.HI R20, R20, R21, RZ, 0x2 ;  /* 0x0000001514147211 */ /* 0x000fe200078f10ff */
[----:B-1----:R-:W-:-:S03]  /*1b80*/  @P0 IMAD.HI.U32 R0, R154, R3, RZ ;  /* 0x000000039a000227 */ /* 0x002fc600078e00ff */
[----:B------:R-:W-:Y:S01]  /*1b90*/  LOP3.LUT R20, R20, 0xfffffffc, RZ, 0xc0, !PT ;  /* 0xfffffffc14147812 */ /* 0x000fe200078ec0ff */
[----:B------:R-:W-:-:S04]  /*1ba0*/  IMAD R3, R32, R5, R8 ;  /* 0x0000000520037224 */ /* 0x000fc800078e0208 */
[----:B------:R-:W-:Y:S01]  /*1bb0*/  IMAD.IADD R20, R21, 0x1, -R20 ;  /* 0x0000000115147824 */ /* 0x000fe200078e0a14 */
[----:B0-----:R-:W-:Y:S01]  /*1bc0*/  @P0 SHF.R.U32.HI R154, RZ, R9, R0 ;  /* 0x00000009ff9a0219 */ /* 0x001fe20000011600 */
[----:B------:R-:W-:Y:S01]  /*1bd0*/  IMAD.IADD R7, R7, 0x1, R3 ;  /* 0x0000000107077824 */ /* 0x000fe200078e0203 */
[----:B------:R-:W-:Y:S01]  /*1be0*/  ISETP.NE.U32.AND P0, PT, RZ, UR6, PT ;  /* 0x00000006ff007c0c */ /* 0x000fe2000bf05070 */
[----:B------:R-:W-:Y:S01]  /*1bf0*/  IMAD.SHL.U32 R54, R20, 0x4, RZ ;  /* 0x0000000414367824 */ /* 0x000fe200078e00ff */
[----:B------:R-:W-:Y:S01]  /*1c00*/  SHF.R.S32.HI R8, RZ, 0x1f, R154 ;  /* 0x0000001fff087819 */ /* 0x000fe2000001149a */
[----:B------:R-:W-:Y:S01]  /*1c10*/  IMAD.WIDE.U32 R6, R154, UR4, R6 ;  /* 0x000000049a067c25 */ /* 0x000fe2000f8e0006 */
[----:B------:R-:W-:-:S03]  /*1c20*/  ISETP.NE.AND.EX P0, PT, RZ, UR7, PT, P0 ;  /* 0x00000007ff007c0c */ /* 0x000fc6000bf05300 */
[----:B------:R-:W-:-:S04]  /*1c30*/  IMAD R3, R8, UR4, RZ ;  /* 0x0000000408037c24 */ /* 0x000fc8000f8e02ff */
[----:B------:R-:W-:Y:S01]  /*1c40*/  IMAD R3, R154, UR5, R3 ;  /* 0x000000059a037c24 */ /* 0x000fe2000f8e0203 */
[----:B------:R-:W-:-:S03]  /*1c50*/  ULDC.64 UR4, c[0x0][0x300] ;  /* 0x0000c00000047ab9 */ /* 0x000fc60000000a00 */
[----:B------:R-:W-:Y:S01]  /*1c60*/  IMAD.IADD R7, R7, 0x1, R3 ;  /* 0x0000000107077824 */ /* 0x000fe200078e0203 */
[----:B------:R-:W-:Y:S01]  /*1c70*/  SHF.R.S32.HI R55, RZ, 0x1f, R54 ;  /* 0x0000001fff377819 */ /* 0x000fe20000011436 */
[----:B------:R-:W-:-:S04]  /*1c80*/  IMAD.WIDE.U32 R14, R19, R68, R16 ;  /* 0x00000044130e7225 */ /* 0x000fc800078e0010 */
[----:B------:R-:W-:Y:S01]  /*1c90*/  VIADD R40, R40, 0xffffff80 ;  /* 0xffffff8028287836 */ /* 0x000fe20000000000 */
[----:B------:R-:W-:Y:S01]  /*1ca0*/  SHF.L.U64.HI R74, R4, 0x7, R5 ;  /* 0x00000007044a7819 */ /* 0x000fe20000010205 */
[----:B------:R-:W-:Y:S01]  /*1cb0*/  VIADD R66, R16, 0x20 ;  /* 0x0000002010427836 */ /* 0x000fe20000000000 */
[----:B------:R-:W-:Y:S01]  /*1cc0*/  SHF.L.U32 R73, R4, 0x7, RZ ;  /* 0x0000000704497819 */ /* 0x000fe200000006ff */
[----:B------:R-:W-:Y:S02]  /*1cd0*/  VIADD R65, R39, 0x8 ;  /* 0x0000000827417836 */ /* 0x000fe40000000000 */
[----:B------:R-:W-:Y:S01]  /*1ce0*/  IMAD.SHL.U32 R64, R35, 0x2, RZ ;  /* 0x0000000223407824 */ /* 0x000fe200078e00ff */
[----:B--2---:R-:W-:Y:S02]  /*1cf0*/  SEL R53, R29, RZ, !P0 ;  /* 0x000000ff1d357207 */ /* 0x004fe40004000000 */
[----:B------:R-:W-:-:S03]  /*1d00*/  SHF.R.S32.HI R0, RZ, 0x1f, R29 ;  /* 0x0000001fff007819 */ /* 0x000fc6000001141d */
[----:B------:R-:W-:Y:S01]  /*1d10*/  IMAD.WIDE.U32 R56, R53, UR4, R6 ;  /* 0x0000000435387c25 */ /* 0x000fe2000f8e0006 */
[----:B------:R-:W-:Y:S01]  /*1d20*/  SEL R12, R0, RZ, !P0 ;  /* 0x000000ff000c7207 */ /* 0x000fe20004000000 */
[----:B------:R-:W0:Y:S04]  /*1d30*/  LDC.64 R6, c[0x0][0x3d8] ;  /* 0x0000f600ff067b82 */ /* 0x000e280000000a00 */
[----:B------:R-:W-:-:S04]  /*1d40*/  IMAD R0, R12, UR4, RZ ;  /* 0x000000040c007c24 */ /* 0x000fc8000f8e02ff */
[----:B------:R-:W-:Y:S01]  /*1d50*/  IMAD R77, R53, UR5, R0 ;  /* 0x00000005354d7c24 */ /* 0x000fe2000f8e0200 */
[----:B------:R-:W-:Y:S05]  /*1d60*/  @!P6 WARPSYNC.ALL ;  /* 0x000000000000e948 */ /* 0x000fea0003800000 */
[----:B------:R-:W-:Y:S01]  /*1d70*/  ULDC.64 UR4, c[0x0][0x320] ;  /* 0x0000c80000047ab9 */ /* 0x000fe20000000a00 */
[-C--:B------:R-:W-:Y:S02]  /*1d80*/  IMAD R0, R38, R4.reuse, RZ ;  /* 0x0000000426007224 */ /* 0x080fe400078e02ff */
[----:B------:R-:W-:Y:S02]  /*1d90*/  IMAD R3, R8, UR4, RZ ;  /* 0x0000000408037c24 */ /* 0x000fe4000f8e02ff */
[----:B------:R-:W-:-:S04]  /*1da0*/  IMAD.WIDE.U32 R8, R19, R4, R16 ;  /* 0x0000000413087225 */ /* 0x000fc800078e0010 */
[----:B------:R-:W-:Y:S01]  /*1db0*/  IMAD R0, R19, R5, R0 ;  /* 0x0000000513007224 */ /* 0x000fe200078e0200 */
[----:B------:R-:W-:Y:S01]  /*1dc0*/  IADD3 R76, P0, R56, R8, RZ ;  /* 0x00000008384c7210 */ /* 0x000fe20007f1e0ff */
[----:B------:R-:W-:Y:S02]  /*1dd0*/  IMAD.IADD R77, R57, 0x1, R77 ;  /* 0x00000001394d7824 */ /* 0x000fe400078e024d */
[C---:B------:R-:W-:Y:S02]  /*1de0*/  IMAD R3, R154.reuse, UR5, R3 ;  /* 0x000000059a037c24 */ /* 0x040fe4000f8e0203 */
[----:B------:R-:W-:Y:S01]  /*1df0*/  IMAD.WIDE.U32 R10, R154, UR4, R16 ;  /* 0x000000049a0a7c25 */ /* 0x000fe2000f8e0010 */
[----:B------:R-:W-:Y:S01]  /*1e00*/  ULDC.64 UR4, c[0x0][0x328] ;  /* 0x0000ca0000047ab9 */ /* 0x000fe20000000a00 */
[----:B------:R-:W-:Y:S02]  /*1e10*/  IADD3.X R75, R77, R9, R0, P0, !PT ;  /* 0x000000094d4b7210 */ /* 0x000fe400007fe400 */
[----:B------:R-:W-:Y:S01]  /*1e20*/  IMAD.IADD R11, R11, 0x1, R3 ;  /* 0x000000010b0b7824 */ /* 0x000fe200078e0203 */
[----:B------:R-:W-:Y:S01]  /*1e30*/  ISETP.GE.AND P0, PT, R16, R35, PT ;  /* 0x000000231000720c */ /* 0x000fe20003f06270 */
[----:B------:R-:W-:-:S02]  /*1e40*/  IMAD R3, R12, UR4, RZ ;  /* 0x000000040c037c24 */ /* 0x000fc4000f8e02ff */
[-C--:B0-----:R-:W-:Y:S02]  /*1e50*/  IMAD R0, R38, R6.reuse, RZ ;  /* 0x0000000626007224 */ /* 0x081fe400078e02ff */
[----:B------:R-:W-:Y:S01]  /*1e60*/  IMAD R33, R53, UR5, R3 ;  /* 0x0000000535217c24 */ /* 0x000fe2000f8e0203 */
[----:B------:R-:W-:Y:S01]  /*1e70*/  SEL R3, R35, RZ, P0 ;  /* 0x000000ff23037207 */ /* 0x000fe20000000000 */
[C---:B------:R-:W-:Y:S02]  /*1e80*/  IMAD R21, R19.reuse, R7, R0 ;  /* 0x0000000713157224 */ /* 0x040fe400078e0200 */
[----:B------:R-:W-:Y:S01]  /*1e90*/  IMAD.WIDE.U32 R12, R19, R6, R16 ;  /* 0x00000006130c7225 */ /* 0x000fe200078e0010 */
[----:B------:R-:W-:-:S03]  /*1ea0*/  LOP3.LUT P2, RZ, R41, 0x4, RZ, 0xc0, !PT ;  /* 0x0000000429ff7812 */ /* 0x000fc6000784c0ff */
[-C--:B------:R-:W-:Y:S02]  /*1eb0*/  IMAD R0, R38, R68.reuse, RZ ;  /* 0x0000004426007224 */ /* 0x080fe400078e02ff */
[----:B------:R-:W-:Y:S02]  /*1ec0*/  IMAD.IADD R31, R21, 0x1, R13 ;  /* 0x00000001151f7824 */ /* 0x000fe400078e020d */
[----:B------:R-:W-:Y:S01]  /*1ed0*/  IMAD.WIDE.U32 R52, R53, UR4, R10 ;  /* 0x0000000435347c25 */ /* 0x000fe2000f8e000a */
[----:B---3--:R-:W-:Y:S01]  /*1ee0*/  LOP3.LUT R36, R36, 0xfffffffb, RZ, 0xc0, !PT ;  /* 0xfffffffb24247812 */ /* 0x008fe200078ec0ff */
[----:B------:R-:W-:Y:S02]  /*1ef0*/  ULDC UR4, c[0x0][0x2e4] ;  /* 0x0000b90000047ab9 */ /* 0x000fe40000000800 */
[C---:B------:R-:W-:Y:S02]  /*1f00*/  IMAD R13, R19.reuse, R69, R0 ;  /* 0x00000045130d7224 */ /* 0x040fe400078e0200 */
[----:B------:R-:W-:-:S04]  /*1f10*/  IMAD.WIDE.U32 R10, R19, R68, R54 ;  /* 0x00000044130a7225 */ /* 0x000fc800078e0036 */
[----:B------:R-:W-:Y:S02]  /*1f20*/  IMAD.IADD R3, R16, 0x1, R3 ;  /* 0x0000000110037824 */ /* 0x000fe400078e0203 */
[----:B------:R-:W-:-:S04]  /*1f30*/  IMAD.WIDE.U32 R8, R19, R6, R54 ;  /* 0x0000000613087225 */ /* 0x000fc800078e0036 */
[----:B------:R-:W-:Y:S01]  /*1f40*/  IMAD.IADD R15, R13, 0x1, R15 ;  /* 0x000000010d0f7824 */ /* 0x000fe200078e020f */
[----:B------:R-:W-:Y:S01]  /*1f50*/  SHF.R.S32.HI R0, RZ, 0x1f, R3 ;  /* 0x0000001fff007819 */ /* 0x000fe20000011403 */
[----:B------:R-:W-:Y:S01]  /*1f60*/  IMAD.IADD R13, R11, 0x1, R13 ;  /* 0x000000010b0d7824 */ /* 0x000fe200078e020d */
[----:B-----5:R-:W-:Y:S01]  /*1f70*/  SHF.R.S32.HI R11, RZ, 0x1f, R24 ;  /* 0x0000001fff0b7819 */ /* 0x020fe20000011418 */
[----:B------:R-:W-:Y:S02]  /*1f80*/  IMAD.MOV.U32 R30, RZ, RZ, R12 ;  /* 0x000000ffff1e7224 */ /* 0x000fe400078e000c */
[----:B------:R-:W-:Y:S01]  /*1f90*/  IMAD.IADD R9, R9, 0x1, R21 ;  /* 0x0000000109097824 */ /* 0x000fe200078e0215 */
[----:B------:R-:W-:Y:S01]  /*1fa0*/  LEA.HI R3, R0, R3, RZ, 0x3 ;  /* 0x0000000300037211 */ /* 0x000fe200078f18ff */
[-C--:B------:R-:W-:Y:S01]  /*1fb0*/  IMAD R0, R11, R6.reuse, RZ ;  /* 0x000000060b007224 */ /* 0x080fe200078e02ff */
[----:B------:R-:W-:Y:S01]  /*1fc0*/  @P2 LOP3.LUT R36, R36, 0x4, RZ, 0xfc, !PT ;  /* 0x0000000424242812 */ /* 0x000fe200078efcff */
[----:B------:R-:W-:Y:S01]  /*1fd0*/  IMAD.SHL.U32 R70, R41, 0x40, RZ ;  /* 0x0000004029467824 */ /* 0x000fe200078e00ff */
[----:B------:R-:W-:Y:S01]  /*1fe0*/  SHF.L.U64.HI R72, R6, 0x7, R7 ;  /* 0x0000000706487819 */ /* 0x000fe20000010207 */
[----:B------:R-:W-:-:S04]  /*1ff0*/  IMAD.WIDE.U32 R30, R24, R6, R30 ;  /* 0x00000006181e7225 */ /* 0x000fc800078e001e */
[----:B------:R-:W-:-:S04]  /*2000*/  IMAD.WIDE.U32 R20, R24, R6, R8 ;  /* 0x0000000618147225 */ /* 0x000fc800078e0008 */
[----:B------:R-:W-:Y:S01]  /*2010*/  IMAD.SHL.U32 R71, R6, 0x80, RZ ;  /* 0x0000008006477824 */ /* 0x000fe200078e00ff */
[C---:B------:R-:W-:Y:S01]  /*2020*/  IADD3 R6, P1, R19.reuse, R32, RZ ;  /* 0x0000002013067210 */ /* 0x040fe20007f3e0ff */
[----:B------:R0:W-:Y:S01]  /*2030*/  STL [R1], R36 ;  /* 0x0000002401007387 */ /* 0x0001e20000100800 */
[----:B------:R-:W-:Y:S01]  /*2040*/  IMAD R5, R24, R7, R0 ;  /* 0x0000000718057224 */ /* 0x000fe200078e0200 */
[----:B------:R-:W-:Y:S02]  /*2050*/  LOP3.LUT R70, R70, 0x1c0, RZ, 0xc0, !PT ;  /* 0x000001c046467812 */ /* 0x000fe400078ec0ff */
[----:B------:R-:W-:Y:S02]  /*2060*/  IMAD.X R7, R38, 0x1, R37, P1 ;  /* 0x0000000126077824 */ /* 0x000fe400008e0625 */
[----:B------:R-:W-:Y:S01]  /*2070*/  VIADD R38, R19, 0x60 ;  /* 0x0000006013267836 */ /* 0x000fe20000000000 */
[----:B0-----:R-:W-:Y:S02]  /*2080*/  SHF.R.S32.HI R36, RZ, 0x1f, R40 ;  /* 0x0000001fff247819 */ /* 0x001fe40000011428 */
[----:B------:R-:W-:-:S02]  /*2090*/  SHF.R.U32.HI R67, RZ, 0x3, R70 ;  /* 0x00000003ff437819 */ /* 0x000fc40000011646 */
[----:B------:R-:W-:Y:S02]  /*20a0*/  LOP3.LUT R0, R70, 0x18, R16, 0xf8, !PT ;  /* 0x0000001846007812 */ /* 0x000fe400078ef810 */
[----:B------:R-:W-:Y:S01]  /*20b0*/  LEA.HI R36, R36, R40, RZ, 0x5 ;  /* 0x0000002824247211 */ /* 0x000fe200078f28ff */
[----:B------:R-:W-:Y:S01]  /*20c0*/  IMAD.SHL.U32 R38, R38, 0x40, RZ ;  /* 0x0000004026267824 */ /* 0x000fe200078e00ff */
[----:B------:R-:W-:Y:S02]  /*20d0*/  LOP3.LUT R0, R0, R67, RZ, 0x3c, !PT ;  /* 0x0000004300007212 */ /* 0x000fe400078e3cff */
[----:B------:R-:W-:Y:S02]  /*20e0*/  SHF.R.S32.HI R36, RZ, 0x5, R36 ;  /* 0x00000005ff247819 */ /* 0x000fe40000011424 */
[----:B------:R-:W-:Y:S02]  /*20f0*/  LOP3.LUT R38, R38, 0x1c0, RZ, 0xc0, !PT ;  /* 0x000001c026267812 */ /* 0x000fe400078ec0ff */
[--C-:B------:R-:W-:Y:S01]  /*2100*/  SHF.R.S32.HI R60, RZ, 0x3, R3.reuse ;  /* 0x00000003ff3c7819 */ /* 0x100fe20000011403 */
[----:B------:R-:W-:Y:S01]  /*2110*/  IMAD R63, R36, 0x200, R0 ;  /* 0x00000200243f7824 */ /* 0x000fe200078e0200 */
[----:B------:R-:W-:-:S02]  /*2120*/  LOP3.LUT R0, R70, 0x38, R3, 0xf8, !PT ;  /* 0x0000003846007812 */ /* 0x000fc400078ef803 */
[----:B------:R-:W-:Y:S02]  /*2130*/  LOP3.LUT R59, R3, 0xfffffff8, RZ, 0xc0, !PT ;  /* 0xfffffff8033b7812 */ /* 0x000fe400078ec0ff */
[----:B------:R-:W-:Y:S01]  /*2140*/  LOP3.LUT R3, R38, 0x38, R3, 0xf8, !PT ;  /* 0x0000003826037812 */ /* 0x000fe200078ef803 */
[----:B------:R-:W-:-:S05]  /*2150*/  VIADD R38, R19, 0x60 ;  /* 0x0000006013267836 */ /* 0x000fca0000000000 */
[----:B------:R-:W-:Y:S01]  /*2160*/  SHF.L.U32 R38, R38, 0x6, RZ ;  /* 0x0000000626267819 */ /* 0x000fe200000006ff */
[----:B------:R-:W-:-:S03]  /*2170*/  IMAD R11, R11, R68, RZ ;  /* 0x000000440b0b7224 */ /* 0x000fc600078e02ff */
[----:B------:R-:W-:Y:S01]  /*2180*/  LOP3.LUT R38, R38, 0x1c0, RZ, 0xc0, !PT ;  /* 0x000001c026267812 */ /* 0x000fe200078ec0ff */
[----:B------:R-:W-:-:S03]  /*2190*/  IMAD.MOV.U32 R12, RZ, RZ, R10 ;  /* 0x000000ffff0c7224 */ /* 0x000fc600078e000a */
[----:B------:R-:W-:Y:S01]  /*21a0*/  SHF.R.U32.HI R38, RZ, 0x3, R38 ;  /* 0x00000003ff267819 */ /* 0x000fe20000011626 */
[----:B------:R-:W-:Y:S01]  /*21b0*/  IMAD R29, R24, R69, R11 ;  /* 0x00000045181d7224 */ /* 0x000fe200078e020b */
[----:B------:R-:W-:Y:S01]  /*21c0*/  LOP3.LUT R0, R0, R67, RZ, 0x3c, !PT ;  /* 0x0000004300007212 */ /* 0x000fe200078e3cff */
[----:B------:R-:W-:Y:S01]  /*21d0*/  IMAD.WIDE.U32 R10, R24, R68, R14 ;  /* 0x00000044180a7225 */ /* 0x000fe200078e000e */
[----:B------:R-:W-:-:S03]  /*21e0*/  LOP3.LUT R3, R3, R38, RZ, 0x3c, !PT ;  /* 0x0000002603037212 */ /* 0x000fc600078e3cff */
[----:B------:R-:W-:Y:S01]  /*21f0*/  IMAD.WIDE.U32 R8, R24, R68, R12 ;  /* 0x0000004418087225 */ /* 0x000fe200078e000c */
[----:B------:R-:W-:Y:S02]  /*2200*/  SHF.L.U64.HI R69, R68, 0x7, R69 ;  /* 0x0000000744457819 */ /* 0x000fe40000010245 */
[----:B------:R-:W-:Y:S01]  /*2210*/  ISETP.GE.AND P1, PT, R16, UR4, PT ;  /* 0x0000000410007c0c */ /* 0x000fe2000bf26270 */
[----:B------:R-:W-:Y:S01]  /*2220*/  IMAD.IADD R62, R5, 0x1, R31 ;  /* 0x00000001053e7824 */ /* 0x000fe200078e021f */
[----:B------:R-:W-:Y:S01]  /*2230*/  @!P6 BAR.SYNC.DEFER_BLOCKING 0x9, 0x100 ;  /* 0x024400000000eb1d */ /* 0x000fe20000010000 */
[----:B------:R-:W-:Y:S01]  /*2240*/  IMAD.IADD R61, R29, 0x1, R11 ;  /* 0x000000011d3d7824 */ /* 0x000fe200078e020b */
[----:B------:R-:W-:Y:S01]  /*2250*/  ISETP.GE.AND P2, PT, R66, UR4, PT ;  /* 0x0000000442007c0c */ /* 0x000fe2000bf46270 */
[----:B------:R-:W-:Y:S01]  /*2260*/  IMAD.IADD R58, R21, 0x1, R5 ;  /* 0x00000001153a7824 */ /* 0x000fe200078e0205 */
[----:B------:R-:W-:Y:S01]  /*2270*/  SHF.R.S32.HI R5, RZ, 0x1f, R59 ;  /* 0x0000001fff057819 */ /* 0x000fe2000001143b */
[----:B------:R-:W-:-:S02]  /*2280*/  IMAD R4, R36, 0x200, R0 ;  /* 0x0000020024047824 */ /* 0x000fc400078e0200 */
[----:B------:R-:W-:Y:S02]  /*2290*/  IMAD.SHL.U32 R68, R68, 0x80, RZ ;  /* 0x0000008044447824 */ /* 0x000fe400078e00ff */
[----:B------:R-:W-:Y:S02]  /*22a0*/  IMAD.IADD R29, R9, 0x1, R29 ;  /* 0x00000001091d7824 */ /* 0x000fe400078e021d */
[----:B----4-:R-:W-:Y:S02]  /*22b0*/  IMAD.IADD R3, R34, 0x1, R3 ;  /* 0x0000000122037824 */ /* 0x010fe400078e0203 */
[----:B------:R-:W-:-:S07]  /*22c0*/  IMAD.IADD R0, R53, 0x1, R33 ;  /* 0x0000000135007824 */ /* 0x000fce00078e0221 */
.L_x_12422:
[----:B------:R-:W2:Y:S01]  /*22d0*/  LDL R34, [R1+0x18] ;  /* 0x0000180001227983 */ /* 0x000ea20000100800 */
[----:B------:R-:W0:Y:S03]  /*22e0*/  LDC.64 R86, c[0x0][0x2f0] ;  /* 0x0000bc00ff567b82 */ /* 0x000e260000000a00 */
[----:B------:R-:W3:Y:S01]  /*22f0*/  LDL.LU R33, [R1] ;  /* 0x0000000001217983 */ /* 0x000ee20000300800 */
[----:B------:R-:W-:Y:S01]  /*2300*/  VIADD R26, R26, 0xffffffff ;  /* 0xffffffff1a1a7836 */ /* 0x000fe20000000000 */
[----:B------:R-:W-:Y:S05]  /*2310*/  YIELD ;  /* 0x0000000000007946 */ /* 0x000fea0003800000 */
[----:B------:R-:W1:Y:S01]  /*2320*/  LDC.64 R80, c[0x0][0x2d8] ;  /* 0x0000b600ff507b82 */ /* 0x000e620000000a00 */
[----:B------:R-:W-:Y:S01]  /*2330*/  SHF.R.S32.HI R32, RZ, 0x1f, R26 ;  /* 0x0000001fff207819 */ /* 0x000fe2000001141a */
[-C--:B------:R-:W-:Y:S01]  /*2340*/  IMAD R12, R74, R26.reuse, RZ ;  /* 0x0000001a4a0c7224 */ /* 0x080fe200078e02ff */
[----:B------:R-:W-:Y:S01]  /*2350*/  BSSY B0, `(.L_x_12373) ;  /* 0x00002f7000007945 */ /* 0x000fe20003800000 */
[----:B------:R-:W-:-:S04]  /*2360*/  IMAD.WIDE.U32 R84, R73, R26, RZ ;  /* 0x0000001a49547225 */ /* 0x000fc800078e00ff */
[----:B------:R-:W-:Y:S01]  /*2370*/  IMAD R13, R32, R73, R12 ;  /* 0x00000049200d7224 */ /* 0x000fe200078e020c */
[----:B------:R-:W4:Y:S01]  /*2380*/  LDC R88, c[0x0][0x3d4] ;  /* 0x0000f500ff587b82 */ /* 0x000f220000000800 */
[----:B------:R-:W-:Y:S02]  /*2390*/  IMAD R82, R22, 0x2000, R63 ;  /* 0x0000200016527824 */ /* 0x000fe400078e023f */
[----:B------:R-:W-:Y:S02]  /*23a0*/  IMAD.IADD R85, R85, 0x1, R13 ;  /* 0x0000000155557824 */ /* 0x000fe400078e020d */
[----:B0-----:R-:W-:Y:S02]  /*23b0*/  IMAD R15, R87, 0x60, RZ ;  /* 0x00000060570f7824 */ /* 0x001fe400078e02ff */
[----:B------:R-:W-:-:S03]  /*23c0*/  IMAD.WIDE.U32 R12, R86, 0x60, R84 ;  /* 0x00000060560c7825 */ /* 0x000fc600078e0054 */
[C---:B------:R-:W-:Y:S02]  /*23d0*/  IADD3 R14, P4, R76.reuse, R12, RZ ;  /* 0x0000000c4c0e7210 */ /* 0x040fe40007f9e0ff */
[----:B------:R-:W-:Y:S02]  /*23e0*/  IADD3 R12, P3, R76, R84, RZ ;  /* 0x000000544c0c7210 */ /* 0x000fe40007f7e0ff */
[----:B------:R-:W-:Y:S02]  /*23f0*/  IADD3.X R13, R75, R13, R15, P4, !PT ;  /* 0x0000000d4b0d7210 */ /* 0x000fe400027fe40f */
[-C--:B-1----:R-:W-:Y:S01]  /*2400*/  LEA R36, P4, R14, R80.reuse, 0x1 ;  /* 0x000000500e247211 */ /* 0x082fe200078808ff */
[----:B------:R-:W-:Y:S01]  /*2410*/  IMAD.X R15, R85, 0x1, R75, P3 ;  /* 0x00000001550f7824 */ /* 0x000fe200018e064b */
[----:B------:R-:W-:Y:S02]  /*2420*/  LEA R38, P3, R12, R80, 0x1 ;  /* 0x000000500c267211 */ /* 0x000fe400078608ff */
[----:B------:R-:W-:-:S02]  /*2430*/  LEA.HI.X R37, R14, R81, R13, 0x1, P4 ;  /* 0x000000510e257211 */ /* 0x000fc400020f0c0d */
[----:B------:R-:W-:Y:S02]  /*2440*/  ISETP.GT.AND P4, PT, R26, R27, PT ;  /* 0x0000001b1a00720c */ /* 0x000fe40003f84270 */
[----:B------:R-:W-:Y:S01]  /*2450*/  LEA.HI.X R39, R12, R81, R15, 0x1, P3 ;  /* 0x000000510c277211 */ /* 0x000fe200018f0c0f */
[----:B------:R-:W-:Y:S01]  /*2460*/  VIADD R12, R82, 0x20 ;  /* 0x00000020520c7836 */ /* 0x000fe20000000000 */
[----:B----4-:R-:W-:Y:S02]  /*2470*/  ISETP.GE.AND P3, PT, R88, 0x1, PT ;  /* 0x000000015800780c */ /* 0x010fe40003f66270 */
[----:B--2---:R-:W-:Y:S02]  /*2480*/  LOP3.LUT P5, RZ, R34, 0x4, RZ, 0xc0, !PT ;  /* 0x0000000422ff7812 */ /* 0x004fe400078ac0ff */
[----:B---3--:R-:W-:-:S05]  /*2490*/  LOP3.LUT R33, R33, 0xfffffffd, RZ, 0xc0, !PT ;  /* 0xfffffffd21217812 */ /* 0x008fca00078ec0ff */
[----:B------:R-:W-:-:S05]  /*24a0*/  @P4 LOP3.LUT R33, R33, 0x2, RZ, 0xfc, !PT ;  /* 0x0000000221214812 */ /* 0x000fca00078efcff */
[----:B------:R0:W-:Y:S01]  /*24b0*/  STL [R1], R33 ;  /* 0x0000002101007387 */ /* 0x0001e20000100800 */
[C---:B------:R-:W-:Y:S02]  /*24c0*/  @P5 VIADD R12, R82.reuse, 0xffffffe0 ;  /* 0xffffffe0520c5836 */ /* 0x040fe40000000000 */
[--C-:B------:R-:W-:Y:S02]  /*24d0*/  IMAD R82, R82, 0x2, R25.reuse ;  /* 0x0000000252527824 */ /* 0x100fe400078e0219 */
[----:B------:R-:W-:Y:S01]  /*24e0*/  IMAD R79, R12, 0x2, R25 ;  /* 0x000000020c4f7824 */ /* 0x000fe200078e0219 */
[----:B------:R-:W-:Y:S06]  /*24f0*/  @!P3 BRA `(.L_x_12374) ;  /* 0x0000002c0008b947 */ /* 0x000fec0003800000 */
[----:B------:R-:W-:Y:S01]  /*2500*/  ULDC.U8 UR4, c[0x0][0x3f0] ;  /* 0x0000fc0000047ab9 */ /* 0x000fe20000000000 */
[-C--:B------:R-:W-:Y:S01]  /*2510*/  IMAD R12, R72, R26.reuse, RZ ;  /* 0x0000001a480c7224 */ /* 0x080fe200078e02ff */
[----:B------:R-:W-:Y:S01]  /*2520*/  ISETP.NE.AND P3, PT, RZ, UR4, PT ;  /* 0x00000004ff007c0c */ /* 0x000fe2000bf65270 */
[----:B------:R-:W-:Y:S02]  /*2530*/  IMAD R13, R69, R26, RZ ;  /* 0x0000001a450d7224 */ /* 0x000fe400078e02ff */
        /* <DEDUP_REMOVED lines=41> */
.L_x_12377:
[----:B------:R-:W-:Y:S05]  /*27d0*/  BSYNC B1 ;  /* 0x0000000000017941 */ /* 0x000fea0003800000 */
.L_x_12376:
        /* <DEDUP_REMOVED lines=35> */
.L_x_12379:
[----:B------:R-:W-:Y:S05]  /*2a10*/  BSYNC B1 ;  /* 0x0000000000017941 */ /* 0x000fea0003800000 */
.L_x_12378:
[----:B0-----:R-:W-:Y:S01]  /*2a20*/  IMAD.MOV.U32 R12, RZ, RZ, R80 ;  /* 0x000000ffff0c7224 */ /* 0x001fe200078e0050 */
[----:B------:R-:W-:Y:S01]  /*2a30*/  ISETP.NE.AND P3, PT, R157, 0x3, PT ;  /* 0x000000039d00780c */ /* 0x000fe20003f65270 */
        /* <DEDUP_REMOVED lines=15> */
[----:B------:R-:W-:-:S02]  /*2b30*/  MOV R14, R40 ;  /* 0x00000028000e7202 */ /* 0x000fc40000000f00 */
        /* <DEDUP_REMOVED lines=15> */
.L_x_12380:
[----:B------:R-:W-:Y:S01]  /*2c30*/  IMAD R78, R22, 0x8, R2 ;  /* 0x00000008164e7824 */ /* 0x000fe200078e0202 */
[----:B------:R-:W-:Y:S01]  /*2c40*/  SHF.L.U32 R90, R156, 0x1f, RZ ;  /* 0x0000001f9c5a7819 */ /* 0x000fe200000006ff */
[----:B------:R-:W-:Y:S03]  /*2c50*/  BSSY B1, `(.L_x_12381) ;  /* 0x0000003000017945 */ /* 0x000fe60003800000 */
[----:B------:R-:W0:Y:S02]  /*2c60*/  SYNCS.PHASECHK.TRANS64.TRYWAIT P6, [R78+URZ+0x16890], R90 ;  /* 0x0168905a4e0075a7 */ /* 0x000e2400080c017f */
[----:B0-----:R-:W-:Y:S05]  /*2c70*/  @!P6 BRA `(.L_x_12382) ;  /* 0x000001580004e947 */ /* 0x001fea0003800000 */
.L_x_12622:
[----:B------:R-:W-:Y:S05]  /*2c80*/  BSYNC B1 ;  /* 0x0000000000017941 */ /* 0x000fea0003800000 */
.L_x_12381:
        /* <DEDUP_REMOVED lines=8> */
[--C-:B------:R-:W-:Y:S02]  /*2d10*/  SHF.R.U64 R100, R84, 0x10, R85.reuse ;  /* 0x0000001054647819 */ /* 0x100fe40000001255 */
[----:B------:R-:W-:Y:S02]  /*2d20*/  SHF.R.U32.HI R102, RZ, 0x10, R85 ;  /* 0x00000010ff667819 */ /* 0x000fe40000011655 */
[--C-:B------:R-:W-:Y:S02]  /*2d30*/  SHF.R.U64 R96, R80, 0x10, R81.reuse ;  /* 0x0000001050607819 */ /* 0x100fe40000001251 */
[----:B------:R-:W-:Y:S01]  /*2d40*/  SHF.R.U32.HI R98, RZ, 0x10, R81 ;  /* 0x00000010ff627819 */ /* 0x000fe20000011651 */
[----:B--2---:R-:W-:Y:S01]  /*2d50*/  IMAD.U32 R81, R14, 0x10000, RZ ;  /* 0x000100000e517824 */ /* 0x004fe200078e00ff */
[----:B------:R-:W-:Y:S02]  /*2d60*/  PRMT R100, R46, 0x5432, R100 ;  /* 0x000054322e647816 */ /* 0x000fe40000000064 */
[----:B------:R-:W-:-:S02]  /*2d70*/  PRMT R102, R47, 0x5432, R102 ;  /* 0x000054322f667816 */ /* 0x000fc40000000066 */
[----:B------:R-:W-:Y:S02]  /*2d80*/  PRMT R96, R44, 0x5432, R96 ;  /* 0x000054322c607816 */ /* 0x000fe40000000060 */
[----:B------:R-:W-:Y:S01]  /*2d90*/  PRMT R98, R45, 0x5432, R98 ;  /* 0x000054322d627816 */ /* 0x000fe20000000062 */
[----:B------:R-:W-:Y:S01]  /*2da0*/  IMAD.U32 R103, R102, 0x10000, RZ ;  /* 0x0001000066677824 */ /* 0x000fe200078e00ff */
[----:B------:R-:W-:Y:S02]  /*2db0*/  LOP3.LUT R80, R13, 0xffff0000, RZ, 0xc0, !PT ;  /* 0xffff00000d507812 */ /* 0x000fe400078ec0ff */
[----:B------:R-:W-:Y:S01]  /*2dc0*/  LOP3.LUT R101, R100, 0xffff0000, RZ, 0xc0, !PT ;  /* 0xffff000064657812 */ /* 0x000fe200078ec0ff */
[----:B------:R-:W-:Y:S01]  /*2dd0*/  IMAD.U32 R99, R98, 0x10000, RZ ;  /* 0x0001000062637824 */ /* 0x000fe200078e00ff */
[----:B------:R-:W-:Y:S01]  /*2de0*/  LOP3.LUT R84, R14, 0xffff0000, RZ, 0xc0, !PT ;  /* 0xffff00000e547812 */ /* 0x000fe200078ec0ff */
[C---:B------:R-:W-:Y:S01]  /*2df0*/  IMAD.U32 R14, R15.reuse, 0x10000, RZ ;  /* 0x000100000f0e7824 */ /* 0x040fe200078e00ff */
[----:B------:R-:W-:Y:S01]  /*2e00*/  LOP3.LUT R85, R15, 0xffff0000, RZ, 0xc0, !PT ;  /* 0xffff00000f557812 */ /* 0x000fe200078ec0ff */
[----:B------:R-:W-:Y:S01]  /*2e10*/  IMAD.U32 R15, R13, 0x10000, RZ ;  /* 0x000100000d0f7824 */ /* 0x000fe200078e00ff */
[----:B------:R-:W-:Y:S01]  /*2e20*/  LOP3.LUT R97, R96, 0xffff0000, RZ, 0xc0, !PT ;  /* 0xffff000060617812 */ /* 0x000fe200078ec0ff */
[----:B------:R-:W-:Y:S01]  /*2e30*/  FMUL.FTZ R104, R80, R101 ;  /* 0x0000006550687220 */ /* 0x000fe20000410000 */
[----:B------:R-:W-:Y:S01]  /*2e40*/  LOP3.LUT R102, R102, 0xffff0000, RZ, 0xc0, !PT ;  /* 0xffff000066667812 */ /* 0x000fe200078ec0ff */
[----:B------:R-:W-:Y:S01]  /*2e50*/  IMAD.U32 R13, R12, 0x10000, RZ ;  /* 0x000100000c0d7824 */ /* 0x000fe200078e00ff */
[----:B------:R-:W-:Y:S01]  /*2e60*/  LOP3.LUT R98, R98, 0xffff0000, RZ, 0xc0, !PT ;  /* 0xffff000062627812 */ /* 0x000fe200078ec0ff */
[-C--:B------:R-:W-:Y:S01]  /*2e70*/  FMUL.FTZ R80, R80, R97.reuse ;  /* 0x0000006150507220 */ /* 0x080fe20000410000 */
[----:B------:R-:W-:Y:S01]  /*2e80*/  FFMA.FTZ R104, R15, R97, -R104 ;  /* 0x000000610f687223 */ /* 0x000fe20000010868 */
[----:B------:R-:W-:Y:S01]  /*2e90*/  LOP3.LUT R12, R12, 0xffff0000, RZ, 0xc0, !PT ;  /* 0xffff00000c0c7812 */ /* 0x000fe200078ec0ff */
[----:B------:R-:W-:Y:S01]  /*2ea0*/  FMUL.FTZ R97, R85, R102 ;  /* 0x0000006655617220 */ /* 0x000fe20000410000 */
[----:B------:R-:W-:-:S02]  /*2eb0*/  IMAD.U32 R100, R100, 0x10000, RZ ;  /* 0x0001000064647824 */ /* 0x000fc400078e00ff */
[-C--:B------:R-:W-:Y:S01]  /*2ec0*/  FMUL.FTZ R85, R85, R98.reuse ;  /* 0x0000006255557220 */ /* 0x080fe20000410000 */
[----:B------:R-:W-:Y:S02]  /*2ed0*/  IMAD.U32 R96, R96, 0x10000, RZ ;  /* 0x0001000060607824 */ /* 0x000fe400078e00ff */
[----:B------:R-:W-:Y:S01]  /*2ee0*/  FFMA.FTZ R101, R15, R101, R80 ;  /* 0x000000650f657223 */ /* 0x000fe20000010050 */
[----:B------:R-:W-:Y:S01]  /*2ef0*/  FFMA.FTZ R97, R14, R98, -R97 ;  /* 0x000000620e617223 */ /* 0x000fe20000010861 */
[----:B------:R-:W-:Y:S01]  /*2f00*/  FMUL.FTZ R106, R84, R103 ;  /* 0x00000067546a7220 */ /* 0x000fe20000410000 */
[C---:B------:R-:W-:Y:S01]  /*2f10*/  FMUL.FTZ R80, R12.reuse, R100 ;  /* 0x000000640c507220 */ /* 0x040fe20000410000 */
[----:B------:R-:W-:Y:S01]  /*2f20*/  FMUL.FTZ R15, R12, R96 ;  /* 0x000000600c0f7220 */ /* 0x000fe20000410000 */
        /* <DEDUP_REMOVED lines=11> */
.L_x_12388:
[----:B------:R-:W-:Y:S05]  /*2fe0*/  BSYNC B3 ;  /* 0x0000000000037941 */ /* 0x000fea0003800000 */
.L_x_12387:
[----:B--2---:R1:W-:Y:S02]  /*2ff0*/  STG.E.128 desc[UR40][R38.64], R12 ;  /* 0x0000000c26007986 */ /* 0x0043e4000c101d28 */
.L_x_12386:
[----:B------:R-:W-:Y:S05]  /*3000*/  BSYNC B2 ;  /* 0x0000000000027941 */ /* 0x000fea0003800000 */
.L_x_12385:
[----:B------:R-:W-:Y:S05]  /*3010*/  @P2 BRA `(.L_x_12384) ;  /* 0x0000000000d42947 */ /* 0x000fea0003800000 */
[----:B-1----:R1:W2:Y:S01]  /*3020*/  LDS.128 R12, [R79+0xe000] ;  /* 0x00e000004f0c7984 */ /* 0x0022a20000000c00 */
[----:B------:R-:W-:Y:S01]  /*3030*/  IADD3 R81, R54, 0x10, RZ ;  /* 0x0000001036517810 */ /* 0x000fe20007ffe0ff */
[----:B------:R-:W-:Y:S03]  /*3040*/  BSSY B2, `(.L_x_12389) ;  /* 0x0000031000027945 */ /* 0x000fe60003800000 */
        /* <DEDUP_REMOVED lines=48> */
.L_x_12390:
[----:B------:R-:W-:Y:S05]  /*3350*/  BSYNC B2 ;  /* 0x0000000000027941 */ /* 0x000fea0003800000 */
.L_x_12389:
[----:B--2---:R2:W-:Y:S02]  /*3360*/  STG.E.128 desc[UR40][R38.64+0x40], R12 ;  /* 0x0000400c26007986 */ /* 0x0045e4000c101d28 */
.L_x_12384:
[----:B------:R-:W-:Y:S05]  /*3370*/  BSYNC B1 ;  /* 0x0000000000017941 */ /* 0x000fea0003800000 */
.L_x_12383:
        /* <DEDUP_REMOVED lines=53> */
.L_x_12395:
[----:B------:R-:W-:Y:S05]  /*36d0*/  BSYNC B2 ;  /* 0x0000000000027941 */ /* 0x000fea0003800000 */
.L_x_12394:
[----:B--2---:R3:W-:Y:S02]  /*36e0*/  STG.E.128 desc[UR40][R36.64], R12 ;  /* 0x0000000c24007986 */ /* 0x0047e4000c101d28 */
.L_x_12393:
[----:B------:R-:W-:Y:S05]  /*36f0*/  BSYNC B1 ;  /* 0x0000000000017941 */ /* 0x000fea0003800000 */
.L_x_12392:
        /* <DEDUP_REMOVED lines=52> */
.L_x_12397:
[----:B------:R-:W-:Y:S05]  /*3a40*/  BSYNC B1 ;  /* 0x0000000000017941 */ /* 0x000fea0003800000 */
.L_x_12396:
[----:B--2---:R1:W-:Y:S01]  /*3a50*/  STG.E.128 desc[UR40][R36.64+0x40], R12 ;  /* 0x0000400c24007986 */ /* 0x0043e2000c101d28 */
[----:B------:R-:W-:Y:S05]  /*3a60*/  BRA `(.L_x_12391) ;  /* 0x0000001800147947 */ /* 0x000fea0003800000 */
.L_x_12375:
[C---:B------:R-:W-:Y:S02]  /*3a70*/  ISETP.GE.AND P3, PT, R19.reuse, R83, PT ;  /* 0x000000531300720c */ /* 0x040fe40003f66270 */
[----:B------:R-:W-:Y:S02]  /*3a80*/  CS2R R34, SRZ ;  /* 0x0000000000227805 */ /* 0x000fe4000001ff00 */
[----:B0-----:R-:W-:Y:S01]  /*3a90*/  CS2R R32, SRZ ;  /* 0x0000000000207805 */ /* 0x001fe2000001ff00 */
[----:B------:R-:W-:Y:S01]  /*3aa0*/  VIADD R40, R19, 0x60 ;  /* 0x0000006013287836 */ /* 0x000fe20000000000 */
[----:B------:R-:W-:-:S13]  /*3ab0*/  ISETP.GE.OR P3, PT, R16, R88, P3 ;  /* 0x000000581000720c */ /* 0x000fda0001f66670 */
[----:B------:R-:W0:Y:S01]  /*3ac0*/  @!P3 LDC.64 R36, c[0x0][0x3c8] ;  /* 0x0000f200ff24bb82 */ /* 0x000e220000000a00 */
[----:B------:R-:W-:-:S04]  /*3ad0*/  @!P3 IADD3 R14, P4, R30, R46, RZ ;  /* 0x0000002e1e0eb210 */ /* 0x000fc80007f9e0ff */
[----:B------:R-:W-:Y:S02]  /*3ae0*/  @!P3 IADD3.X R15, R89, R62, RZ, P4, !PT ;  /* 0x0000003e590fb210 */ /* 0x000fe400027fe4ff */
        /* <DEDUP_REMOVED lines=40> */
.L_x_12399:
[----:B------:R-:W-:Y:S05]  /*3d70*/  BSYNC B1 ;  /* 0x0000000000017941 */ /* 0x000fea0003800000 */
.L_x_12398:
        /* <DEDUP_REMOVED lines=35> */
.L_x_12400:
[----:B------:R-:W-:Y:S01]  /*3fb0*/  IMAD R78, R22, 0x8, R2 ;  /* 0x00000008164e7824 */ /* 0x000fe200078e0202 */
[----:B------:R-:W-:Y:S01]  /*3fc0*/  SHF.L.U32 R90, R156, 0x1f, RZ ;  /* 0x0000001f9c5a7819 */ /* 0x000fe200000006ff */
[----:B------:R-:W0:Y:S01]  /*3fd0*/  LDC R91, c[0x0][0x2e4] ;  /* 0x0000b900ff5b7b82 */ /* 0x000e220000000800 */
[----:B------:R-:W-:Y:S02]  /*3fe0*/  BSSY B1, `(.L_x_12401) ;  /* 0x0000004000017945 */ /* 0x000fe40003800000 */
[----:B------:R-:W1:Y:S01]  /*3ff0*/  SYNCS.PHASECHK.TRANS64.TRYWAIT P5, [R78+URZ+0x16890], R90 ;  /* 0x0168905a4e0075a7 */ /* 0x000e6200080a017f */
[----:B0-----:R-:W-:Y:S01]  /*4000*/  IMAD.IADD R93, R91, 0x1, -R64 ;  /* 0x000000015b5d7824 */ /* 0x001fe200078e0a40 */
[----:B-1----:R-:W-:Y:S06]  /*4010*/  @!P5 BRA `(.L_x_12402) ;  /* 0x000001440030d947 */ /* 0x002fec0003800000 */
.L_x_12623:
[----:B------:R-:W-:Y:S05]  /*4020*/  BSYNC B1 ;  /* 0x0000000000017941 */ /* 0x000fea0003800000 */
.L_x_12401:
        /* <DEDUP_REMOVED lines=15> */
[----:B------:R-:W-:-:S05]  /*4120*/  LEA.HI.SX32 R45, R45, R60, 0x1c ;  /* 0x0000003c2d2d7211 */ /* 0x000fca00078fe2ff */
[----:B------:R-:W-:Y:S02]  /*4130*/  IMAD.SHL.U32 R95, R45, 0x8, RZ ;  /* 0x000000082d5f7824 */ /* 0x000fe400078e00ff */
[----:B------:R-:W-:Y:S02]  /*4140*/  IMAD R45, R22, 0x2000, R4 ;  /* 0x00002000162d7824 */ /* 0x000fe400078e0204 */
[----:B-1----:R-:W-:Y:S01]  /*4150*/  VIADD R47, R46, 0xffffff80 ;  /* 0xffffff802e2f7836 */ /* 0x002fe20000000000 */
[----:B------:R-:W-:Y:S01]  /*4160*/  LOP3.LUT R44, R70, 0x38, R95, 0xf8, !PT ;  /* 0x00000038462c7812 */ /* 0x000fe200078ef85f */
[----:B------:R-:W-:-:S03]  /*4170*/  IMAD R45, R45, 0x2, R2 ;  /* 0x000000022d2d7824 */ /* 0x000fc600078e0202 */
[----:B------:R-:W-:Y:S02]  /*4180*/  SHF.R.S32.HI R46, RZ, 0x1f, R47 ;  /* 0x0000001fff2e7819 */ /* 0x000fe4000001142f */
[----:B------:R-:W-:Y:S02]  /*4190*/  LOP3.LUT R44, R44, R67, RZ, 0x3c, !PT ;  /* 0x000000432c2c7212 */ /* 0x000fe400078e3cff */
        /* <DEDUP_REMOVED lines=9> */
[----:B-1----:R-:W-:Y:S01]  /*4230*/  IMAD.U32 R109, R45, 0x10000, RZ ;  /* 0x000100002d6d7824 */ /* 0x002fe200078e00ff */
[----:B------:R-:W-:Y:S01]  /*4240*/  SHF.R.U32.HI R107, RZ, 0x10, R15 ;  /* 0x00000010ff6b7819 */ /* 0x000fe2000001160f */
[----:B--2---:R-:W-:Y:S01]  /*4250*/  IMAD.U32 R113, R49, 0x10000, RZ ;  /* 0x0001000031717824 */ /* 0x004fe200078e00ff */
[--C-:B------:R-:W-:Y:S02]  /*4260*/  SHF.R.U32.HI R112, RZ, 0x10, R33.reuse ;  /* 0x00000010ff707819 */ /* 0x100fe40000011621 */
[----:B------:R-:W-:Y:S01]  /*4270*/  SHF.R.U64 R15, R32, 0x10, R33 ;  /* 0x00000010200f7819 */ /* 0x000fe20000001221 */
[----:B------:R-:W-:Y:S01]  /*4280*/  IMAD.U32 R33, R46, 0x10000, RZ ;  /* 0x000100002e217824 */ /* 0x000fe200078e00ff */
[--C-:B------:R-:W-:Y:S01]  /*4290*/  SHF.R.U64 R108, R34, 0x10, R35.reuse ;  /* 0x00000010226c7819 */ /* 0x100fe20000001223 */
[----:B------:R-:W-:Y:S01]  /*42a0*/  IMAD.U32 R34, R50, 0x10000, RZ ;  /* 0x0001000032227824 */ /* 0x000fe200078e00ff */
[----:B------:R-:W-:Y:S01]  /*42b0*/  SHF.R.U32.HI R111, RZ, 0x10, R35 ;  /* 0x00000010ff6f7819 */ /* 0x000fe20000011623 */
[----:B------:R-:W-:Y:S01]  /*42c0*/  IMAD.U32 R35, R47, 0x10000, RZ ;  /* 0x000100002f237824 */ /* 0x000fe200078e00ff */
[----:B------:R-:W-:-:S02]  /*42d0*/  SHF.R.U32.HI R110, RZ, 0x10, R13 ;  /* 0x00000010ff6e7819 */ /* 0x000fc4000001160d */
[----:B------:R-:W-:Y:S02]  /*42e0*/  LOP3.LUT R14, R45, 0xffff0000, RZ, 0xc0, !PT ;  /* 0xffff00002d0e7812 */ /* 0x000fe400078ec0ff */
[----:B------:R-:W-:Y:S01]  /*42f0*/  LOP3.LUT R32, R47, 0xffff0000, RZ, 0xc0, !PT ;  /* 0xffff00002f207812 */ /* 0x000fe200078ec0ff */
[C---:B------:R-:W-:Y:S01]  /*4300*/  IMAD.U32 R47, R51.reuse, 0x10000, RZ ;  /* 0x00010000332f7824 */ /* 0x040fe200078e00ff */
[----:B------:R-:W-:Y:S02]  /*4310*/  LOP3.LUT R45, R51, 0xffff0000, RZ, 0xc0, !PT ;  /* 0xffff0000332d7812 */ /* 0x000fe400078ec0ff */
[----:B------:R-:W-:Y:S02]  /*4320*/  PRMT R51, R100, 0x5432, R112 ;  /* 0x0000543264337816 */ /* 0x000fe40000000070 */
[----:B------:R-:W-:Y:S02]  /*4330*/  PRMT R110, R99, 0x5432, R110 ;  /* 0x00005432636e7816 */ /* 0x000fe4000000006e */
[----:B------:R-:W-:Y:S01]  /*4340*/  PRMT R107, R116, 0x5410, R107 ;  /* 0x00005410746b7816 */ /* 0x000fe2000000006b */
[----:B------:R-:W-:Y:S01]  /*4350*/  IMAD.U32 R112, R51, 0x10000, RZ ;  /* 0x0001000033707824 */ /* 0x000fe200078e00ff */
[----:B------:R-:W-:Y:S01]  /*4360*/  PRMT R114, R114, 0x5410, R111 ;  /* 0x0000541072727816 */ /* 0x000fe2000000006f */
[C---:B------:R-:W-:Y:S01]  /*4370*/  IMAD.U32 R116, R110.reuse, 0x10000, RZ ;  /* 0x000100006e747824 */ /* 0x040fe200078e00ff */
[----:B------:R-:W-:Y:S01]  /*4380*/  LOP3.LUT R49, R49, 0xffff0000, RZ, 0xc0, !PT ;  /* 0xffff000031317812 */ /* 0x000fe200078ec0ff */
[----:B------:R-:W-:Y:S01]  /*4390*/  FMUL.FTZ R118, R113, R112 ;  /* 0x0000007071767220 */ /* 0x000fe20000410000 */
[----:B------:R-:W-:Y:S01]  /*43a0*/  LOP3.LUT R111, R51, 0xffff0000, RZ, 0xc0, !PT ;  /* 0xffff0000336f7812 */ /* 0x000fe200078ec0ff */
[-C--:B------:R-:W-:Y:S01]  /*43b0*/  FMUL.FTZ R120, R113, R116.reuse ;  /* 0x0000007471787220 */ /* 0x080fe20000410000 */
[----:B------:R-:W-:Y:S01]  /*43c0*/  LOP3.LUT R110, R110, 0xffff0000, RZ, 0xc0, !PT ;  /* 0xffff00006e6e7812 */ /* 0x000fe200078ec0ff */
[----:B------:R-:W-:Y:S01]  /*43d0*/  FFMA.FTZ R51, R109, R116, -R118 ;  /* 0x000000746d337223 */ /* 0x000fe20000010876 */
[----:B------:R-:W-:-:S02]  /*43e0*/  IMAD.U32 R116, R114, 0x10000, RZ ;  /* 0x0001000072747824 */ /* 0x000fc400078e00ff */
[----:B------:R-:W-:Y:S01]  /*43f0*/  FMUL.FTZ R113, R49, R111 ;  /* 0x0000006f31717220 */ /* 0x000fe20000410000 */
[----:B------:R-:W-:Y:S01]  /*4400*/  FFMA.FTZ R109, R109, R112, R120 ;  /* 0x000000706d6d7223 */ /* 0x000fe20000010078 */
[----:B------:R-:W-:Y:S01]  /*4410*/  IMAD.U32 R112, R107, 0x10000, RZ ;  /* 0x000100006b707824 */ /* 0x000fe200078e00ff */
[----:B------:R-:W-:Y:S01]  /*4420*/  PRMT R15, R115, 0x5410, R15 ;  /* 0x00005410730f7816 */ /* 0x000fe2000000000f */
[----:B------:R-:W-:Y:S01]  /*4430*/  FMUL.FTZ R115, R49, R110 ;  /* 0x0000006e31737220 */ /* 0x000fe20000410000 */
[C---:B------:R-:W-:Y:S01]  /*4440*/  FMUL.FTZ R118, R47.reuse, R116 ;  /* 0x000000742f767220 */ /* 0x040fe20000410000 */
[----:B------:R-:W-:Y:S01]  /*4450*/  FFMA.FTZ R110, R14, R110, -R113 ;  /* 0x0000006e0e6e7223 */ /* 0x000fe20000010871 */
[----:B------:R-:W-:Y:S01]  /*4460*/  LOP3.LUT R49, R114, 0xffff0000, RZ, 0xc0, !PT ;  /* 0xffff000072317812 */ /* 0x000fe200078ec0ff */
[-C--:B------:R-:W-:Y:S01]  /*4470*/  FMUL.FTZ R113, R47, R112.reuse ;  /* 0x000000702f717220 */ /* 0x080fe20000410000 */
[----:B------:R-:W-:Y:S01]  /*4480*/  SHF.R.U64 R105, R12, 0x10, R13 ;  /* 0x000000100c697819 */ /* 0x000fe2000000120d */
[----:B------:R-:W-:Y:S01]  /*4490*/  FFMA.FTZ R47, R35, R112, -R118 ;  /* 0x00000070232f7223 */ /* 0x000fe20000010876 */
[----:B------:R-:W-:Y:S01]  /*44a0*/  LOP3.LUT R112, R107, 0xffff0000, RZ, 0xc0, !PT ;  /* 0xffff00006b707812 */ /* 0x000fe200078ec0ff */
[----:B------:R-:W-:Y:S01]  /*44b0*/  FFMA.FTZ R35, R35, R116, R113 ;  /* 0x0000007423237223 */ /* 0x000fe20000010071 */
[----:B------:R-:W-:Y:S01]  /*44c0*/  PRMT R105, R117, 0x5410, R105 ;  /* 0x0000541075697816 */ /* 0x000fe20000000069 */
[C---:B------:R-:W-:Y:S01]  /*44d0*/  FMUL.FTZ R113, R45.reuse, R49 ;  /* 0x000000312d717220 */ /* 0x040fe20000410000 */
[----:B------:R-:W-:Y:S01]  /*44e0*/  FFMA.FTZ R14, R14, R111, R115 ;  /* 0x0000006f0e0e7223 */ /* 0x000fe20000010073 */
[----:B------:R-:W-:Y:S01]  /*44f0*/  FMUL.FTZ R45, R45, R112 ;  /* 0x000000702d2d7220 */ /* 0x000fe20000410000 */
[----:B------:R-:W-:-:S02]  /*4500*/  IMAD.U32 R13, R48, 0x10000, RZ ;  /* 0x00010000300d7824 */ /* 0x000fc400078e00ff */
[----:B------:R-:W-:Y:S01]  /*4510*/  FFMA.FTZ R112, R32, R112, -R113 ;  /* 0x0000007020707223 */ /* 0x000fe20000010871 */
[----:B------:R-:W-:Y:S01]  /*4520*/  IMAD.U32 R111, R15, 0x10000, RZ ;  /* 0x000100000f6f7824 */ /* 0x000fe200078e00ff */
[----:B------:R-:W-:Y:S01]  /*4530*/  LOP3.LUT R48, R48, 0xffff0000, RZ, 0xc0, !PT ;  /* 0xffff000030307812 */ /* 0x000fe200078ec0ff */
[----:B------:R-:W-:Y:S01]  /*4540*/  IMAD.U32 R107, R105, 0x10000, RZ ;  /* 0x00010000696b7824 */ /* 0x000fe200078e00ff */
[----:B------:R-:W-:Y:S01]  /*4550*/  LOP3.LUT R113, R15, 0xffff0000, RZ, 0xc0, !PT ;  /* 0xffff00000f717812 */ /* 0x000fe200078ec0ff */
[C---:B------:R-:W-:Y:S01]  /*4560*/  FMUL.FTZ R15, R13.reuse, R111 ;  /* 0x0000006f0d0f7220 */ /* 0x040fe20000410000 */
[C---:B------:R-:W-:Y:S01]  /*4570*/  SHF.L.U32 R12, R44.reuse, 0x10, RZ ;  /* 0x000000102c0c7819 */ /* 0x040fe200000006ff */
[----:B------:R-:W-:Y:S01]  /*4580*/  FMUL.FTZ R114, R13, R107 ;  /* 0x0000006b0d727220 */ /* 0x000fe20000410000 */
[----:B------:R-:W-:Y:S01]  /*4590*/  LOP3.LUT R44, R44, 0xffff0000, RZ, 0xc0, !PT ;  /* 0xffff00002c2c7812 */ /* 0x000fe200078ec0ff */
[----:B------:R-:W-:Y:S01]  /*45a0*/  FFMA.FTZ R32, R32, R49, R45 ;  /* 0x0000003120207223 */ /* 0x000fe2000001002d */
[----:B------:R-:W-:Y:S01]  /*45b0*/  LOP3.LUT R105, R105, 0xffff0000, RZ, 0xc0, !PT ;  /* 0xffff000069697812 */ /* 0x000fe200078ec0ff */
[----:B------:R-:W-:Y:S01]  /*45c0*/  FMUL.FTZ R45, R48, R113 ;  /* 0x00000071302d7220 */ /* 0x000fe20000410000 */
[----:B------:R-:W-:Y:S01]  /*45d0*/  PRMT R108, R97, 0x5432, R108 ;  /* 0x00005432616c7816 */ /* 0x000fe2000000006c */
[----:B------:R-:W-:Y:S01]  /*45e0*/  FFMA.FTZ R13, R12, R107, -R15 ;  /* 0x0000006b0c0d7223 */ /* 0x000fe2000001080f */
[----:B------:R-:W-:Y:S01]  /*45f0*/  PRMT R106, R98, 0x5432, R106 ;  /* 0x00005432626a7816 */ /* 0x000fe2000000006a */
[----:B------:R-:W-:Y:S01]  /*4600*/  FFMA.FTZ R12, R12, R111, R114 ;  /* 0x0000006f0c0c7223 */ /* 0x000fe20000010072 */
[----:B------:R-:W-:Y:S01]  /*4610*/  LOP3.LUT R50, R50, 0xffff0000, RZ, 0xc0, !PT ;  /* 0xffff000032327812 */ /* 0x000fe200078ec0ff */
[-C--:B------:R-:W-:Y:S01]  /*4620*/  FMUL.FTZ R107, R48, R105.reuse ;  /* 0x00000069306b7220 */ /* 0x080fe20000410000 */
[----:B------:R-:W-:Y:S01]  /*4630*/  FFMA.FTZ R114, R44, R105, -R45 ;  /* 0x000000692c727223 */ /* 0x000fe2000001082d */
[C---:B------:R-:W-:Y:S01]  /*4640*/  LOP3.LUT R49, R108.reuse, 0xffff0000, RZ, 0xc0, !PT ;  /* 0xffff00006c317812 */ /* 0x040fe200078ec0ff */
[----:B------:R-:W-:Y:S01]  /*4650*/  IMAD.U32 R48, R108, 0x10000, RZ ;  /* 0x000100006c307824 */ /* 0x000fe200078e00ff */
[C---:B------:R-:W-:Y:S01]  /*4660*/  LOP3.LUT R45, R106.reuse, 0xffff0000, RZ, 0xc0, !PT ;  /* 0xffff00006a2d7812 */ /* 0x040fe200078ec0ff */
[----:B------:R-:W-:Y:S01]  /*4670*/  IMAD.U32 R15, R106, 0x10000, RZ ;  /* 0x000100006a0f7824 */ /* 0x000fe200078e00ff */
        /* <DEDUP_REMOVED lines=15> */
[----:B------:R-:W-:Y:S02]  /*4770*/  F2FP.BF16.F32.PACK_AB R49, R14, R109 ;  /* 0x0000006d0e31723e */ /* 0x000fe400000010ff */
[----:B------:R-:W-:Y:S02]  /*4780*/  F2FP.BF16.F32.PACK_AB R51, R32, R35 ;  /* 0x000000232033723e */ /* 0x000fe400000010ff */
[----:B------:R-:W-:-:S02]  /*4790*/  F2FP.BF16.F32.PACK_AB R48, R107, R12 ;  /* 0x0000000c6b30723e */ /* 0x000fc400000010ff */
[----:B------:R-:W-:-:S07]  /*47a0*/  F2FP.BF16.F32.PACK_AB R50, R50, R105 ;  /* 0x000000693232723e */ /* 0x000fce00000010ff */
.L_x_12406:
[----:B------:R-:W-:Y:S05]  /*47b0*/  BSYNC B2 ;  /* 0x0000000000027941 */ /* 0x000fea0003800000 */
.L_x_12405:
[----:B------:R-:W-:Y:S02]  /*47c0*/  ISETP.GE.AND P5, PT, R95, R91, PT ;  /* 0x0000005b5f00720c */ /* 0x000fe40003fa6270 */
[----:B------:R-:W-:-:S11]  /*47d0*/  P2R R13, PR, RZ, 0x1 ;  /* 0x00000001ff0d7803 */ /* 0x000fd60000000000 */
[--C-:B------:R-:W-:Y:S02]  /*47e0*/  @!P5 SHF.R.S32.HI R12, RZ, 0x1f, R95.reuse ;  /* 0x0000001fff0cd819 */ /* 0x100fe4000001145f */
[----:B------:R-:W-:-:S04]  /*47f0*/  @!P5 IADD3 R88, P0, P6, R56, R88, R95 ;  /* 0x000000583858d210 */ /* 0x000fc80007e1e05f */
[----:B------:R-:W-:Y:S02]  /*4800*/  @!P5 IADD3.X R96, R77, R96, R12, P0, P6 ;  /* 0x000000604d60d210 */ /* 0x000fe400007ec40c */
[CC--:B------:R-:W-:Y:S02]  /*4810*/  LEA R12, P6, R92.reuse, R80.reuse, 0x1 ;  /* 0x000000505c0c7211 */ /* 0x0c0fe400078c08ff */
[----:B------:R-:W-:Y:S02]  /*4820*/  ISETP.NE.AND P0, PT, R13, RZ, PT ;  /* 0x000000ff0d00720c */ /* 0x000fe40003f05270 */
[----:B------:R-:W-:Y:S02]  /*4830*/  LEA.HI.X R13, R92, R81, R94, 0x1, P6 ;  /* 0x000000515c0d7211 */ /* 0x000fe400030f0c5e */
[----:B------:R-:W-:-:S03]  /*4840*/  @!P5 LEA R14, P6, R88, R80, 0x1 ;  /* 0x00000050580ed211 */ /* 0x000fc600078c08ff */
[----:B-1----:R1:W-:Y:S01]  /*4850*/  STG.E.128 desc[UR40][R12.64], R44 ;  /* 0x0000002c0c007986 */ /* 0x0023e2000c101d28 */
[----:B------:R-:W-:-:S05]  /*4860*/  @!P5 LEA.HI.X R15, R88, R81, R96, 0x1, P6 ;  /* 0x00000051580fd211 */ /* 0x000fca00030f0c60 */
[----:B--2---:R1:W-:Y:S04]  /*4870*/  @!P5 STG.E.128 desc[UR40][R14.64], R48 ;  /* 0x000000300e00d986 */ /* 0x0043e8000c101d28 */
.L_x_12404:
[----:B------:R-:W-:Y:S05]  /*4880*/  BSYNC B1 ;  /* 0x0000000000017941 */ /* 0x000fea0003800000 */
.L_x_12403:
[C---:B-1----:R-:W-:Y:S01]  /*4890*/  VIADD R13, R19.reuse, 0x60 ;  /* 0x00000060130d7836 */ /* 0x042fe20000000000 */
[----:B------:R-:W-:-:S03]  /*48a0*/  IADD3 R12, R19, 0x60, RZ ;  /* 0x00000060130c7810 */ /* 0x000fc60007ffe0ff */
        /* <DEDUP_REMOVED lines=17> */
[----:B------:R-:W-:Y:S01]  /*49c0*/  LEA.HI.X R45, R12, R81, R13, 0x1, P5 ;  /* 0x000000510c2d7211 */ /* 0x000fe200028f0c0d */
[----:B------:R-:W-:Y:S01]  /*49d0*/  IMAD R13, R22, 0x2000, R3 ;  /* 0x00002000160d7824 */ /* 0x000fe200078e0203 */
[----:B------:R-:W-:-:S02]  /*49e0*/  SHF.R.S32.HI R12, RZ, 0x1f, R93 ;  /* 0x0000001fff0c7819 */ /* 0x000fc4000001145d */
[----:B------:R-:W-:Y:S01]  /*49f0*/  LOP3.LUT R15, R15, 0x1c0, RZ, 0xc0, !PT ;  /* 0x000001c00f0f7812 */ /* 0x000fe200078ec0ff */
[----:B------:R-:W-:Y:S01]  /*4a00*/  IMAD R13, R13, 0x2, R2 ;  /* 0x000000020d0d7824 */ /* 0x000fe200078e0202 */
[----:B------:R-:W-:Y:S02]  /*4a10*/  LEA.HI R93, R12, R93, RZ, 0x4 ;  /* 0x0000005d0c5d7211 */ /* 0x000fe400078f20ff */
[----:B------:R-:W-:Y:S02]  /*4a20*/  LOP3.LUT R32, R32, 0x1c0, RZ, 0xc0, !PT ;  /* 0x000001c020207812 */ /* 0x000fe400078ec0ff */
[----:B------:R-:W-:Y:S02]  /*4a30*/  LEA.HI.SX32 R47, R93, R60, 0x1c ;  /* 0x0000003c5d2f7211 */ /* 0x000fe400078fe2ff */
[----:B------:R-:W-:-:S03]  /*4a40*/  SHF.R.U32.HI R15, RZ, 0x3, R15 ;  /* 0x00000003ff0f7819 */ /* 0x000fc6000001160f */
[----:B------:R-:W-:-:S05]  /*4a50*/  IMAD.SHL.U32 R47, R47, 0x8, RZ ;  /* 0x000000082f2f7824 */ /* 0x000fca00078e00ff */
[----:B------:R-:W-:-:S04]  /*4a60*/  LOP3.LUT R12, R32, 0x38, R47, 0xf8, !PT ;  /* 0x00000038200c7812 */ /* 0x000fc800078ef82f */
[----:B------:R-:W-:-:S05]  /*4a70*/  LOP3.LUT R12, R12, R15, RZ, 0x3c, !PT ;  /* 0x0000000f0c0c7212 */ /* 0x000fca00078e3cff */
[----:B--2---:R-:W-:-:S04]  /*4a80*/  IMAD.IADD R15, R14, 0x1, R12 ;  /* 0x000000010e0f7824 */ /* 0x004fc800078e020c */
        /* <DEDUP_REMOVED lines=15> */
[C---:B------:R-:W-:Y:S01]  /*4b80*/  IMAD.U32 R43, R33.reuse, 0x10000, RZ ;  /* 0x00010000212b7824 */ /* 0x040fe200078e00ff */
[----:B------:R-:W-:Y:S01]  /*4b90*/  LOP3.LUT R48, R33, 0xffff0000, RZ, 0xc0, !PT ;  /* 0xffff000021307812 */ /* 0x000fe200078ec0ff */
[----:B------:R-:W-:Y:S01]  /*4ba0*/  IMAD.U32 R33, R100, 0x10000, RZ ;  /* 0x0001000064217824 */ /* 0x000fe200078e00ff */
[----:B------:R-:W-:Y:S01]  /*4bb0*/  LOP3.LUT R39, R35, 0xffff0000, RZ, 0xc0, !PT ;  /* 0xffff000023277812 */ /* 0x000fe200078ec0ff */
[----:B------:R-:W-:Y:S01]  /*4bc0*/  IMAD.U32 R35, R104, 0x10000, RZ ;  /* 0x0001000068237824 */ /* 0x000fe200078e00ff */
[----:B------:R-:W-:Y:S01]  /*4bd0*/  PRMT R98, R98, 0x5410, R89 ;  /* 0x0000541062627816 */ /* 0x000fe20000000059 */
[C---:B------:R-:W-:Y:S01]  /*4be0*/  FMUL.FTZ R89, R43.reuse, R33 ;  /* 0x000000212b597220 */ /* 0x040fe20000410000 */
[----:B------:R-:W-:Y:S01]  /*4bf0*/  PRMT R102, R102, 0x5410, R51 ;  /* 0x0000541066667816 */ /* 0x000fe20000000033 */
[-C--:B------:R-:W-:Y:S01]  /*4c00*/  FMUL.FTZ R87, R43, R35.reuse ;  /* 0x000000232b577220 */ /* 0x080fe20000410000 */
[----:B------:R-:W-:Y:S01]  /*4c10*/  PRMT R101, R101, 0x5410, R50 ;  /* 0x0000541065657816 */ /* 0x000fe20000000032 */
[----:B------:R-:W-:Y:S01]  /*4c20*/  FFMA.FTZ R35, R42, R35, R89 ;  /* 0x000000232a237223 */ /* 0x000fe20000010059 */
[----:B------:R-:W-:Y:S01]  /*4c30*/  LOP3.LUT R51, R104, 0xffff0000, RZ, 0xc0, !PT ;  /* 0xffff000068337812 */ /* 0x000fe200078ec0ff */
[----:B------:R-:W-:Y:S01]  /*4c40*/  FFMA.FTZ R33, R42, R33, -R87 ;  /* 0x000000212a217223 */ /* 0x000fe20000010857 */
[----:B------:R-:W-:Y:S01]  /*4c50*/  LOP3.LUT R43, R100, 0xffff0000, RZ, 0xc0, !PT ;  /* 0xffff0000642b7812 */ /* 0x000fe200078ec0ff */
[----:B------:R-:W-:Y:S01]  /*4c60*/  IMAD.U32 R50, R102, 0x10000, RZ ;  /* 0x0001000066327824 */ /* 0x000fe200078e00ff */
[----:B------:R-:W-:Y:S01]  /*4c70*/  SHF.R.U64 R92, R36, 0x10, R37 ;  /* 0x00000010245c7819 */ /* 0x000fe20000001225 */
[----:B------:R-:W-:Y:S01]  /*4c80*/  IMAD.U32 R42, R98, 0x10000, RZ ;  /* 0x00010000622a7824 */ /* 0x000fe200078e00ff */
[----:B------:R-:W-:Y:S01]  /*4c90*/  SHF.R.U64 R86, R40, 0x10, R41 ;  /* 0x0000001028567819 */ /* 0x000fe20000001229 */
[----:B------:R-:W-:Y:S01]  /*4ca0*/  IMAD.U32 R41, R15, 0x10000, RZ ;  /* 0x000100000f297824 */ /* 0x000fe200078e00ff */
[----:B------:R-:W-:Y:S01]  /*4cb0*/  PRMT R97, R97, 0x5410, R88 ;  /* 0x0000541061617816 */ /* 0x000fe20000000058 */
[----:B------:R-:W-:Y:S01]  /*4cc0*/  FMUL.FTZ R88, R49, R50 ;  /* 0x0000003231587220 */ /* 0x000fe20000410000 */
[----:B------:R-:W-:Y:S01]  /*4cd0*/  LOP3.LUT R40, R13, 0xffff0000, RZ, 0xc0, !PT ;  /* 0xffff00000d287812 */ /* 0x000fe200078ec0ff */
[C---:B------:R-:W-:Y:S01]  /*4ce0*/  FMUL.FTZ R87, R48.reuse, R51 ;  /* 0x0000003330577220 */ /* 0x040fe20000410000 */
[----:B------:R-:W-:Y:S01]  /*4cf0*/  PRMT R99, R99, 0x5410, R92 ;  /* 0x0000541063637816 */ /* 0x000fe2000000005c */
[-C--:B------:R-:W-:Y:S01]  /*4d00*/  FMUL.FTZ R89, R48, R43.reuse ;  /* 0x0000002b30597220 */ /* 0x080fe20000410000 */
[----:B------:R-:W-:Y:S01]  /*4d10*/  PRMT R103, R103, 0x5410, R86 ;  /* 0x0000541067677816 */ /* 0x000fe20000000056 */
[-C--:B------:R-:W-:Y:S01]  /*4d20*/  FMUL.FTZ R49, R49, R42.reuse ;  /* 0x0000002a31317220 */ /* 0x080fe20000410000 */
[----:B------:R-:W-:Y:S01]  /*4d30*/  LOP3.LUT R102, R102, 0xffff0000, RZ, 0xc0, !PT ;  /* 0xffff000066667812 */ /* 0x000fe200078ec0ff */
[----:B------:R-:W-:Y:S01]  /*4d40*/  FFMA.FTZ R48, R40, R43, -R87 ;  /* 0x0000002b28307223 */ /* 0x000fe20000010857 */
[----:B------:R-:W-:Y:S01]  /*4d50*/  LOP3.LUT R98, R98, 0xffff0000, RZ, 0xc0, !PT ;  /* 0xffff000062627812 */ /* 0x000fe200078ec0ff */
[----:B------:R-:W-:Y:S01]  /*4d60*/  FFMA.FTZ R86, R40, R51, R89 ;  /* 0x0000003328567223 */ /* 0x000fe20000010059 */
[----:B------:R-:W-:Y:S01]  /*4d70*/  SHF.L.U32 R37, R32, 0x10, RZ ;  /* 0x0000001020257819 */ /* 0x000fe200000006ff */
[C---:B------:R-:W-:Y:S01]  /*4d80*/  FFMA.FTZ R88, R41.reuse, R42, -R88 ;  /* 0x0000002a29587223 */ /* 0x040fe20000010858 */
[----:B------:R-:W-:Y:S01]  /*4d90*/  FFMA.FTZ R49, R41, R50, R49 ;  /* 0x0000003229317223 */ /* 0x000fe20000010031 */
[----:B------:R-:W-:-:S02]  /*4da0*/  IMAD.U32 R40, R99, 0x10000, RZ ;  /* 0x0001000063287824 */ /* 0x000fc400078e00ff */
[----:B------:R-:W-:Y:S01]  /*4db0*/  FMUL.FTZ R43, R39, R102 ;  /* 0x00000066272b7220 */ /* 0x000fe20000410000 */
[----:B------:R-:W-:Y:S02]  /*4dc0*/  IMAD.U32 R41, R103, 0x10000, RZ ;  /* 0x0001000067297824 */ /* 0x000fe400078e00ff */
[----:B------:R-:W-:Y:S01]  /*4dd0*/  FMUL.FTZ R51, R39, R98 ;  /* 0x0000006227337220 */ /* 0x000fe20000410000 */
[----:B------:R-:W-:Y:S01]  /*4de0*/  IMAD.U32 R36, R12, 0x10000, RZ ;  /* 0x000100000c247824 */ /* 0x000fe200078e00ff */
[----:B------:R-:W-:Y:S01]  /*4df0*/  LOP3.LUT R32, R32, 0xffff0000, RZ, 0xc0, !PT ;  /* 0xffff000020207812 */ /* 0x000fe200078ec0ff */
[-C--:B------:R-:W-:Y:S01]  /*4e00*/  FMUL.FTZ R39, R37, R41.reuse ;  /* 0x0000002925277220 */ /* 0x080fe20000410000 */
        /* <DEDUP_REMOVED lines=38> */
.L_x_12408:
[----:B------:R-:W-:Y:S05]  /*5070*/  BSYNC B1 ;  /* 0x0000000000017941 */ /* 0x000fea0003800000 */
.L_x_12407:
        /* <DEDUP_REMOVED lines=10> */
.L_x_12374:
[----:B------:R-:W-:-:S13]  /*5120*/  ISETP.NE.AND P3, PT, R157, 0x3, PT ;  /* 0x000000039d00780c */ /* 0x000fda0003f65270 */
[----:B------:R-:W-:Y:S05]  /*5130*/  @!P3 BRA `(.L_x_12409) ;  /* 0x000000000004b947 */ /* 0x000fea0003800000 */
[----:B------:R-:W-:Y:S01]  /*5140*/  BPT.TRAP 0x1 ;  /* 0x000000040000795c */ /* 0x000fe20000300000 */
.L_x_12409:
[----:B------:R-:W-:Y:S01]  /*5150*/  IMAD R78, R22, 0x8, R2 ;  /* 0x00000008164e7824 */ /* 0x000fe200078e0202 */
[----:B------:R-:W-:Y:S01]  /*5160*/  SHF.L.U32 R90, R156, 0x1f, RZ ;  /* 0x0000001f9c5a7819 */ /* 0x000fe200000006ff */
[----:B------:R-:W-:Y:S01]  /*5170*/  IMAD R83, R26, -0x80, R28 ;  /* 0xffffff801a537824 */ /* 0x000fe200078e021c */
[----:B------:R-:W-:Y:S02]  /*5180*/  BSSY B1, `(.L_x_12410) ;  /* 0x0000004000017945 */ /* 0x000fe40003800000 */
[----:B------:R-:W1:Y:S02]  /*5190*/  SYNCS.PHASECHK.TRANS64.TRYWAIT P4, [R78+URZ+0x16890], R90 ;  /* 0x0168905a4e0075a7 */ /* 0x000e64000808017f */
[----:B------:R-:W-:Y:S01]  /*51a0*/  VIMNMX R83, R83, 0x80, PT ;  /* 0x0000008053537848 */ /* 0x000fe20003fe0100 */
[----:B-1----:R-:W-:Y:S06]  /*51b0*/  @!P4 BRA `(.L_x_12411) ;  /* 0x0000013000dcc947 */ /* 0x002fec0003800000 */
.L_x_12624:
[----:B------:R-:W-:Y:S05]  /*51c0*/  BSYNC B1 ;  /* 0x0000000000017941 */ /* 0x000fea0003800000 */
.L_x_12410:
[----:B------:R-:W-:Y:S01]  /*51d0*/  ISETP.GE.AND P4, PT, R19, R83, PT ;  /* 0x000000531300720c */ /* 0x000fe20003f86270 */
[----:B------:R-:W-:-:S12]  /*51e0*/  BSSY B1, `(.L_x_12412) ;  /* 0x0000006000017945 */ /* 0x000fd80003800000 */
[----:B------:R-:W-:Y:S05]  /*51f0*/  @P4 BRA `(.L_x_12413) ;  /* 0x0000000000104947 */ /* 0x000fea0003800000 */
[----:B------:R-:W2:Y:S04]  /*5200*/  @!P1 LDS.128 R12, [R82+0xe000] ;  /* 0x00e00000520c9984 */ /* 0x000ea80000000c00 */
[----:B0-----:R-:W0:Y:S04]  /*5210*/  @!P2 LDS.128 R32, [R79+0xe000] ;  /* 0x00e000004f20a984 */ /* 0x001e280000000c00 */
[----:B--2---:R2:W-:Y:S04]  /*5220*/  @!P1 STG.E.128 desc[UR40][R38.64], R12 ;  /* 0x0000000c26009986 */ /* 0x0045e8000c101d28 */
[----:B0-----:R2:W-:Y:S02]  /*5230*/  @!P2 STG.E.128 desc[UR40][R38.64+0x40], R32 ;  /* 0x000040202600a986 */ /* 0x0015e4000c101d28 */
.L_x_12413:
[----:B------:R-:W-:Y:S05]  /*5240*/  BSYNC B1 ;  /* 0x0000000000017941 */ /* 0x000fea0003800000 */
.L_x_12412:
[----:B--2---:R-:W-:-:S05]  /*5250*/  VIADD R12, R19, 0x60 ;  /* 0x00000060130c7836 */ /* 0x004fca0000000000 */
[----:B------:R-:W-:-:S13]  /*5260*/  ISETP.GE.AND P4, PT, R12, R83, PT ;  /* 0x000000530c00720c */ /* 0x000fda0003f86270 */
[----:B------:R-:W-:Y:S05]  /*5270*/  @P4 BRA `(.L_x_12391) ;  /* 0x0000000000104947 */ /* 0x000fea0003800000 */
[----:B------:R-:W2:Y:S04]  /*5280*/  @!P1 LDS.128 R12, [R82+0x11000] ;  /* 0x01100000520c9984 */ /* 0x000ea80000000c00 */
[----:B0-----:R-:W0:Y:S04]  /*5290*/  @!P2 LDS.128 R32, [R79+0x11000] ;  /* 0x011000004f20a984 */ /* 0x001e280000000c00 */
[----:B--2---:R2:W-:Y:S04]  /*52a0*/  @!P1 STG.E.128 desc[UR40][R36.64], R12 ;  /* 0x0000000c24009986 */ /* 0x0045e8000c101d28 */
[----:B0-----:R2:W-:Y:S02]  /*52b0*/  @!P2 STG.E.128 desc[UR40][R36.64+0x40], R32 ;  /* 0x000040202400a986 */ /* 0x0015e4000c101d28 */
.L_x_12391:
[----:B------:R-:W-:Y:S05]  /*52c0*/  BSYNC B0 ;  /* 0x0000000000007941 */ /* 0x000fea0003800000 */
.L_x_12373:
        /* <DEDUP_REMOVED lines=12> */
[----:B------:R-:W-:-:S04]  /*5390*/  @!P4 IADD3 R12, R78, 0x168a0, RZ ;  /* 0x000168a04e0cc810 */ /* 0x000fc80007ffe0ff */
[----:B------:R-:W-:-:S04]  /*53a0*/  @!P4 PRMT R12, RZ, 0x654, R12 ;  /* 0x00000654ff0cc816 */ /* 0x000fc8000000000c */
[----:B------:R1:W-:Y:S01]  /*53b0*/  @!P4 SYNCS.ARRIVE.TRANS64.RED.A1T0 RZ, [R12+URZ], RZ ;  /* 0x000000ff0cffc9a7 */ /* 0x0003e2000810043f */
[----:B------:R-:W-:Y:S05]  /*53c0*/  @!P3 BRA `(.L_x_12415) ;  /* 0x000000000004b947 */ /* 0x000fea0003800000 */
[----:B------:R-:W-:Y:S01]  /*53d0*/  BPT.TRAP 0x1 ;  /* 0x000000040000795c */ /* 0x000fe20000300000 */
.L_x_12415:
[----:B------:R-:W-:Y:S05]  /*53e0*/  BSYNC B0 ;  /* 0x0000000000007941 */ /* 0x000fea0003800000 */
.L_x_12414:
[----:B------:R-:W2:Y:S01]  /*53f0*/  SYNCS.PHASECHK.TRANS64.TRYWAIT P3, [R78+URZ+0x168b0], R90 ;  /* 0x0168b05a4e0075a7 */ /* 0x000ea2000806017f */
[----:B------:R-:W-:Y:S01]  /*5400*/  ULDC UR42, c[0x0][0x2e4] ;  /* 0x0000b900002a7ab9 */ /* 0x000fe20000000800 */
[----:B------:R-:W-:Y:S01]  /*5410*/  ULDC.64 UR38, c[0x0][0x318] ;  /* 0x0000c60000267ab9 */ /* 0x000fe20000000a00 */
[----:B------:R-:W-:Y:S01]  /*5420*/  ULDC.64 UR36, c[0x0][0x308] ;  /* 0x0000c20000247ab9 */ /* 0x000fe20000000a00 */
[----:B------:R-:W-:Y:S01]  /*5430*/  BSSY B0, `(.L_x_12416) ;  /* 0x0000003000007945 */ /* 0x000fe20003800000 */
[----:B0---4-:R-:W-:-:S03]  /*5440*/  IMAD.WIDE R32, R26, 0x80, R6 ;  /* 0x000000801a207825 */ /* 0x011fc600078e0206 */
[----:B--2---:R-:W-:Y:S05]  /*5450*/  @!P3 BRA `(.L_x_12417) ;  /* 0x000001300048b947 */ /* 0x004fea0003800000 */
.L_x_12625:
[----:B------:R-:W-:Y:S05]  /*5460*/  BSYNC B0 ;  /* 0x0000000000007941 */ /* 0x000fea0003800000 */
.L_x_12416:
        /* <DEDUP_REMOVED lines=17> */
.L_x_12419:
[----:B------:R-:W-:Y:S05]  /*5580*/  BSYNC B0 ;  /* 0x0000000000007941 */ /* 0x000fea0003800000 */
.L_x_12418:
[----:B-12---:R-:W-:Y:S01]  /*5590*/  VIADD R12, R19, 0x60 ;  /* 0x00000060130c7836 */ /* 0x006fe20000000000 */
        /* <DEDUP_REMOVED lines=19> */
.L_x_12421:
[----:B------:R-:W-:Y:S05]  /*56d0*/  BSYNC B0 ;  /* 0x0000000000007941 */ /* 0x000fea0003800000 */
.L_x_12420:
[----:B-1----:R-:W2:Y:S01]  /*56e0*/  LDL R12, [R1] ;  /* 0x00000000010c7983 */ /* 0x002ea20000100800 */
[----:B------:R-:W-:Y:S02]  /*56f0*/  VIADD R22, R22, 0x1 ;  /* 0x0000000116167836 */ /* 0x000fe40000000000 */
[----:B0-----:R-:W-:Y:S01]  /*5700*/  @!P4 VIADD R78, R78, 0x168c0 ;  /* 0x000168c04e4ec836 */ /* 0x001fe20000000000 */
        /* <DEDUP_REMOVED lines=10> */
[----:B------:R-:W-:Y:S02]  /*57b0*/  SEL R22, R22, RZ, P3 ;  /* 0x000000ff16167207 */ /* 0x000fe40001800000 */
[----:B------:R-:W-:Y:S01]  /*57c0*/  LOP3.LUT R156, R156, R13, RZ, 0x3c, !PT ;  /* 0x0000000d9c9c7212 */ /* 0x000fe200078e3cff */
[----:B------:R0:W-:Y:S01]  /*57d0*/  @!P4 SYNCS.ARRIVE.TRANS64.RED.A1T0 RZ, [R78+URZ], RZ ;  /* 0x000000ff4effc9a7 */ /* 0x0001e2000810043f */
[----:B--2---:R-:W-:-:S13]  /*57e0*/  LOP3.LUT P5, RZ, R12, 0x2, RZ, 0xc0, !PT ;  /* 0x000000020cff7812 */ /* 0x004fda00078ac0ff */
[----:B0-----:R-:W-:Y:S05]  /*57f0*/  @P5 BRA `(.L_x_12422) ;  /* 0xffffffc800b45947 */ /* 0x001fea000383ffff */
[----:B------:R-:W0:Y:S01]  /*5800*/  S2R R12, SR_TID.X ;  /* 0x00000000000c7919 */ /* 0x000e220000002100 */
[----:B------:R-:W-:Y:S02]  /*5810*/  PLOP3.LUT P0, PT, PT, PT, PT, 0x8, 0x0 ;  /* 0x000000000000781c */ /* 0x000fe40003f0e170 */
[----:B0-----:R-:W-:-:S04]  /*5820*/  SHF.R.U32.HI R12, RZ, 0x7, R12 ;  /* 0x00000007ff0c7819 */ /* 0x001fc8000001160c */
[----:B------:R-:W-:-:S13]  /*5830*/  ISETP.NE.AND P5, PT, R12, 0x1, PT ;  /* 0x000000010c00780c */ /* 0x000fda0003fa5270 */
[----:B------:R-:W-:Y:S06]  /*5840*/  @!P5 BAR.ARV 0x9, 0x100 ;  /* 0x024400000000db1d */ /* 0x000fec0000002000 */
.L_x_12368:
        /* <DEDUP_REMOVED lines=19> */
[----:B------:R-:W-:Y:S01]  /*5980*/  MOV R50, RZ ;  /* 0x000000ff00327202 */ /* 0x000fe20000000f00 */
[----:B------:R-:W-:Y:S02]  /*5990*/  IMAD.MOV.U32 R13, RZ, RZ, RZ ;  /* 0x000000ffff0d7224 */ /* 0x000fe400078e00ff */
[----:B------:R-:W-:Y:S01]  /*59a0*/  IMAD.MOV.U32 R52, RZ, RZ, RZ ;  /* 0x000000ffff347224 */ /* 0x000fe200078e00ff */
[----:B------:R-:W-:Y:S06]  /*59b0*/  @P0 BRA `(.L_x_12423) ;  /* 0x00000000000c0947 */ /* 0x000fec0003800000 */
[----:B------:R-:W0:Y:S01]  /*59c0*/  FENCE.VIEW.ASYNC.G ;  /* 0x00000000000073c6 */ /* 0x000e220000000100 */
[----:B------:R-:W-:Y:S05]  /*59d0*/  WARPSYNC.ALL ;  /* 0x0000000000007948 */ /* 0x000fea0003800000 */
[----:B0-----:R-:W-:Y:S06]  /*59e0*/  BAR.ARV 0xc, 0x1a0 ;  /* 0x0306800000007b1d */ /* 0x001fec0000002000 */
.L_x_12423:
[----:B------:R-:W-:Y:S02]  /*59f0*/  IMAD.MOV.U32 R12, RZ, RZ, RZ ;  /* 0x000000ffff0c7224 */ /* 0x000fe400078e00ff */
[----:B------:R-:W-:Y:S01]  /*5a00*/  IMAD.MOV.U32 R49, RZ, RZ, RZ ;  /* 0x000000ffff317224 */ /* 0x000fe200078e00ff */
[----:B------:R-:W-:Y:S06]  /*5a10*/  @!P2 BRA `(.L_x_12424) ;  /* 0x000000c00098a947 */ /* 0x000fec0003800000 */
[----:B------:R-:W0:Y:S01]  /*5a20*/  S2R R4, SR_TID.X ;  /* 0x0000000000047919 */ /* 0x000e220000002100 */
[----:B------:R-:W-:Y:S01]  /*5a30*/  UMOV UR4, 0xffffffff ;  /* 0xffffffff00047882 */ /* 0x000fe20000000000 */
[----:B0-----:R-:W-:-:S05]  /*5a40*/  VIADD R4, R4, 0xffffff80 ;  /* 0xffffff8004047836 */ /* 0x001fca0000000000 */
[----:B------:R-:W-:-:S04]  /*5a50*/  SHF.R.S32.HI R0, RZ, 0x1f, R4 ;  /* 0x0000001fff007819 */ /* 0x000fc80000011404 */
[----:B------:R-:W-:-:S04]  /*5a60*/  LEA.HI R0, R0, R4, RZ, 0x7 ;  /* 0x0000000400007211 */ /* 0x000fc800078f38ff */
[----:B------:R-:W-:Y:S01]  /*5a70*/  SHF.R.S32.HI R13, RZ, 0x7, R0 ;  /* 0x00000007ff0d7819 */ /* 0x000fe20000011400 */
[----:B------:R-:W-:Y:S06]  /*5a80*/  BRA.DIV UR4, `(.L_x_12425) ;  /* 0x0000012a04d07947 */ /* 0x000fec000b800000 */
[----:B------:R0:W2:Y:S02]  /*5a90*/  SHFL.IDX PT, R155, R13, RZ, 0x1f ;  /* 0x00001fff0d9b7589 */ /* 0x0000a400000e0000 */
.L_x_12628:
[----:B------:R-:W3:Y:S01]  /*5aa0*/  LDL.LU R4, [R1] ;  /* 0x0000000001047983 */ /* 0x000ee20000300800 */
[----:B------:R-:W-:Y:S01]  /*5ab0*/  VIADD R3, R2, 0x8400 ;  /* 0x0000840002037836 */ /* 0x000fe20000000000 */
[----:B------:R-:W-:Y:S01]  /*5ac0*/  BSSY B6, `(.L_x_12426) ;  /* 0x000001c000067945 */ /* 0x000fe20003800000 */
[----:B--2---:R-:W-:-:S03]  /*5ad0*/  IMAD.HI R0, R155, 0x55555556, RZ ;  /* 0x555555569b007827 */ /* 0x004fc600078e02ff */
[----:B------:R-:W-:Y:S02]  /*5ae0*/  LOP3.LUT P0, RZ, R3, 0x3ff, RZ, 0xc0, !PT ;  /* 0x000003ff03ff7812 */ /* 0x000fe4000780c0ff */
[----:B------:R-:W-:-:S05]  /*5af0*/  LEA.HI R0, R0, R0, RZ, 0x1 ;  /* 0x0000000000007211 */ /* 0x000fca00078f08ff */
[----:B------:R-:W-:-:S04]  /*5b00*/  IMAD R0, R0, -0x3, R155 ;  /* 0xfffffffd00007824 */ /* 0x000fc800078e029b */
[----:B------:R-:W-:-:S05]  /*5b10*/  IMAD R0, R0, 0x2000, R3 ;  /* 0x0000200000007824 */ /* 0x000fca00078e0203 */
[----:B------:R-:W-:-:S04]  /*5b20*/  SHF.R.U32.HI R0, RZ, 0x4, R0 ;  /* 0x00000004ff007819 */ /* 0x000fc80000011600 */
[----:B------:R-:W-:Y:S02]  /*5b30*/  LOP3.LUT R36, R0, 0x3fff, RZ, 0xc0, !PT ;  /* 0x00003fff00247812 */ /* 0x000fe400078ec0ff */
[----:B---3--:R-:W-:-:S04]  /*5b40*/  LOP3.LUT R4, R4, 0xfffffffe, RZ, 0xc0, !PT ;  /* 0xfffffffe04047812 */ /* 0x008fc800078ec0ff */
[----:B------:R-:W-:-:S05]  /*5b50*/  @P0 LOP3.LUT R4, R4, 0x1, RZ, 0xfc, !PT ;  /* 0x0000000104040812 */ /* 0x000fca00078efcff */
[----:B------:R2:W-:Y:S01]  /*5b60*/  STL [R1], R4 ;  /* 0x0000000401007387 */ /* 0x0005e20000100800 */
[----:B------:R-:W-:Y:S05]  /*5b70*/  @!P0 BRA `(.L_x_12427) ;  /* 0x0000000000408947 */ /* 0x000fea0003800000 */
[----:B------:R-:W-:Y:S01]  /*5b80*/  MOV R0, 0x0 ;  /* 0x0000000000007802 */ /* 0x000fe20000000f00 */
[----:B------:R-:W-:Y:S01]  /*5b90*/  ULDC.64 UR4, c[0x4][0x1b8] ;  /* 0x01006e0000047ab9 */ /* 0x000fe20000000a00 */
[----:B------:R-:W-:Y:S01]  /*5ba0*/  ULDC.64 UR6, c[0x4][0x1c0] ;  /* 0x0100700000067ab9 */ /* 0x000fe20000000a00 */
[----:B--2---:R-:W-:Y:S01]  /*5bb0*/  IMAD.U32 R4, RZ, RZ, UR4 ;  /* 0x00000004ff047e24 */ /* 0x004fe2000f8e00ff */
[----:B------:R2:W3:Y:S01]  /*5bc0*/  LDC.64 R14, c[0x4][R0] ;  /* 0x01000000000e7b82 */ /* 0x0004e20000000a00 */
[----:B------:R-:W-:Y:S01]  /*5bd0*/  IMAD.U32 R5, RZ, RZ, UR5 ;  /* 0x00000005ff057e24 */ /* 0x000fe2000f8e00ff */
[----:B------:R-:W-:Y:S01]  /*5be0*/  ULDC.64 UR4, c[0x4][0x20] ;  /* 0x0100080000047ab9 */ /* 0x000fe20000000a00 */
[----:B------:R-:W-:Y:S01]  /*5bf0*/  IMAD.U32 R6, RZ, RZ, UR6 ;  /* 0x00000006ff067e24 */ /* 0x000fe2000f8e00ff */
[----:B0-----:R-:W-:Y:S01]  /*5c00*/  MOV R13, RZ ;  /* 0x000000ff000d7202 */ /* 0x001fe20000000f00 */
[----:B------:R-:W-:Y:S02]  /*5c10*/  IMAD.U32 R7, RZ, RZ, UR7 ;  /* 0x00000007ff077e24 */ /* 0x000fe4000f8e00ff */
[----:B------:R-:W-:-:S02]  /*5c20*/  IMAD.U32 R10, RZ, RZ, UR4 ;  /* 0x00000004ff0a7e24 */ /* 0x000fc4000f8e00ff */
[----:B-1----:R-:W-:Y:S02]  /*5c30*/  IMAD.U32 R11, RZ, RZ, UR5 ;  /* 0x00000005ff0b7e24 */ /* 0x002fe4000f8e00ff */
[----:B------:R-:W-:Y:S02]  /*5c40*/  IMAD.MOV.U32 R8, RZ, RZ, 0x70 ;  /* 0x00000070ff087424 */ /* 0x000fe400078e00ff */
[----:B--2---:R-:W-:-:S07]  /*5c50*/  IMAD.MOV.U32 R12, RZ, RZ, 0x1 ;  /* 0x00000001ff0c7424 */ /* 0x004fce00078e00ff */
[----:B------:R-:W-:-:S07]  /*5c60*/  LEPC R20, `(.L_x_12427) ;  /* 0x000000001014794e */ /* 0x000fce0000000000 */
[----:B---3-5:R-:W-:Y:S05]  /*5c70*/  CALL.ABS.NOINC R14 ;  /* 0x000000000e007343 */ /* 0x028fea0003c00000 */
.L_x_12427:
[----:B------:R-:W-:Y:S05]  /*5c80*/  BSYNC B6 ;  /* 0x0000000000067941 */ /* 0x000fea0003800000 */
.L_x_12426:
[----:B------:R-:W-:Y:S02]  /*5c90*/  ULDC UR4, c[0x0][0x3d4] ;  /* 0x0000f50000047ab9 */ /* 0x000fe40000000800 */
[----:B------:R-:W-:-:S13]  /*5ca0*/  ISETP.LT.AND P0, PT, RZ, UR4, PT ;  /* 0x00000004ff007c0c */ /* 0x000fda000bf01270 */
[----:B------:R-:W-:Y:S05]  /*5cb0*/  @P0 BRA `(.L_x_12428) ;  /* 0x0000000000400947 */ /* 0x000fea0003800000 */
[----:B------:R-:W3:Y:S02]  /*5cc0*/  LDL R20, [R1+0x34] ;  /* 0x0000340001147983 */ /* 0x000ee40000100800 */
[----:B---3--:R-:W-:-:S04]  /*5cd0*/  LEA.HI R0, R20, R20, RZ, 0x1 ;  /* 0x0000001414007211 */ /* 0x008fc800078f08ff */
[----:B------:R-:W-:-:S05]  /*5ce0*/  LOP3.LUT R0, R0, 0xfffffffe, RZ, 0xc0, !PT ;  /* 0xfffffffe00007812 */ /* 0x000fca00078ec0ff */
[----:B------:R-:W-:-:S05]  /*5cf0*/  IMAD.IADD R0, R20, 0x1, -R0 ;  /* 0x0000000114007824 */ /* 0x000fca00078e0a00 */
[----:B------:R-:W-:-:S04]  /*5d00*/  SHF.L.U32 R3, R0, 0x1f, RZ ;  /* 0x0000001f00037819 */ /* 0x000fc800000006ff */
[----:B------:R3:W4:Y:S03]  /*5d10*/  SYNCS.PHASECHK.TRANS64.TRYWAIT P0, [R2+URZ+0x16800], R3 ;  /* 0x01680003020075a7 */ /* 0x000726000800017f */
[----:B----4-:R-:W-:Y:S05]  /*5d20*/  @!P0 NANOSLEEP.SYNCS 0x989680 ;  /* 0x009896800000895d */ /* 0x010fea0003900000 */
[----:B------:R-:W4:Y:S01]  /*5d30*/  @!P0 SYNCS.PHASECHK.TRANS64 P0, [R2+URZ+0x16800], R3 ;  /* 0x01680003020085a7 */ /* 0x000f22000800007f */
[----:B------:R-:W-:Y:S04]  /*5d40*/  BSSY B0, `(.L_x_12429) ;  /* 0x0000006000007945 */ /* 0x000fe80003800000 */
[----:B----4-:R-:W-:Y:S05]  /*5d50*/  @P0 BRA `(.L_x_12430) ;  /* 0x0000000000100947 */ /* 0x010fea0003800000 */
.L_x_12431:
[----:B----4-:R4:W0:Y:S02]  /*5d60*/  SYNCS.PHASECHK.TRANS64.TRYWAIT P0, [R2+URZ+0x16800], R3 ;  /* 0x01680003020075a7 */ /* 0x010824000800017f */
[----:B0-----:R-:W-:Y:S05]  /*5d70*/  @!P0 NANOSLEEP.SYNCS 0x989680 ;  /* 0x009896800000895d */ /* 0x001fea0003900000 */
[----:B------:R-:W0:Y:S02]  /*5d80*/  @!P0 SYNCS.PHASECHK.TRANS64 P0, [R2+URZ+0x16800], R3 ;  /* 0x01680003020085a7 */ /* 0x000e24000800007f */
[----:B0-----:R-:W-:Y:S05]  /*5d90*/  @!P0 BRA `(.L_x_12431) ;  /* 0xfffffffc00f08947 */ /* 0x001fea000383ffff */
.L_x_12430:
[----:B------:R-:W-:Y:S05]  /*5da0*/  BSYNC B0 ;  /* 0x0000000000007941 */ /* 0x000fea0003800000 */
.L_x_12429:
[----:B------:R-:W-:Y:S05]  /*5db0*/  BRA `(.L_x_12432) ;  /* 0x0000003000cc7947 */ /* 0x000fea0003800000 */
.L_x_12428:
[----:B------:R-:W3:Y:S01]  /*5dc0*/  S2R R0, SR_TID.X ;  /* 0x0000000000007919 */ /* 0x000ee20000002100 */
[----:B------:R-:W-:Y:S01]  /*5dd0*/  ULDC.64 UR6, c[0x0][0x3e8] ;  /* 0x0000fa0000067ab9 */ /* 0x000fe20000000a00 */
[--C-:B------:R-:W-:Y:S01]  /*5de0*/  SHF.R.S32.HI R7, RZ, 0x1f, R16.reuse ;  /* 0x0000001fff077819 */ /* 0x100fe20000011410 */
[----:B------:R-:W-:Y:S01]  /*5df0*/  ULDC.64 UR4, c[0x0][0x3d8] ;  /* 0x0000f60000047ab9 */ /* 0x000fe20000000a00 */
[----:B---3--:R-:W-:Y:S02]  /*5e00*/  VIADD R3, R0, 0xffffff80 ;  /* 0xffffff8000037836 */ /* 0x008fe40000000000 */
[----:B------:R-:W3:Y:S01]  /*5e10*/  LDL R0, [R1] ;  /* 0x0000000001007983 */ /* 0x000ee20000100800 */
[----:B------:R-:W-:Y:S01]  /*5e20*/  SHF.R.S32.HI R10, RZ, 0x1f, R19 ;  /* 0x0000001fff0a7819 */ /* 0x000fe20000011413 */
[----:B------:R-:W-:Y:S01]  /*5e30*/  IMAD.MOV.U32 R6, RZ, RZ, R16 ;  /* 0x000000ffff067224 */ /* 0x000fe200078e0010 */
[----:B------:R-:W-:Y:S01]  /*5e40*/  SHF.R.S32.HI R30, RZ, 0x1f, R3 ;  /* 0x0000001fff1e7819 */ /* 0x000fe20000011403 */
[----:B-----5:R-:W-:Y:S01]  /*5e50*/  IMAD.WIDE.U32 R42, R24, UR4, RZ ;  /* 0x00000004182a7c25 */ /* 0x020fe2000f8e00ff */
[----:B------:R-:W-:Y:S02]  /*5e60*/  BSSY B6, `(.L_x_12433) ;  /* 0x0000030000067945 */ /* 0x000fe40003800000 */
[----:B------:R-:W-:Y:S01]  /*5e70*/  LEA.HI R30, R30, R3, RZ, 0x2 ;  /* 0x000000031e1e7211 */ /* 0x000fe200078f10ff */
[----:B------:R-:W-:-:S02]  /*5e80*/  IMAD R12, R10, UR6, RZ ;  /* 0x000000060a0c7c24 */ /* 0x000fc4000f8e02ff */
[----:B------:R-:W-:Y:S01]  /*5e90*/  IMAD.WIDE.U32 R8, R19, UR4, R6 ;  /* 0x0000000413087c25 */ /* 0x000fe2000f8e0006 */
[----:B------:R-:W-:-:S03]  /*5ea0*/  LOP3.LUT R30, R30, 0xfffffffc, RZ, 0xc0, !PT ;  /* 0xfffffffc1e1e7812 */ /* 0x000fc600078ec0ff */
[----:B------:R-:W-:Y:S01]  /*5eb0*/  IMAD.WIDE.U32 R40, R24, UR6, RZ ;  /* 0x0000000618287c25 */ /* 0x000fe2000f8e00ff */
[----:B------:R-:W-:-:S03]  /*5ec0*/  IADD3 R25, P2, R8, R42, RZ ;  /* 0x0000002a08197210 */ /* 0x000fc60007f5e0ff */
[----:B------:R-:W-:Y:S02]  /*5ed0*/  IMAD.IADD R30, R3, 0x1, -R30 ;  /* 0x00000001031e7824 */ /* 0x000fe400078e0a1e */
[----:B------:R-:W-:Y:S02]  /*5ee0*/  IMAD R12, R19, UR7, R12 ;  /* 0x00000007130c7c24 */ /* 0x000fe4000f8e020c */
[----:B------:R-:W-:-:S05]  /*5ef0*/  IMAD.SHL.U32 R26, R30, 0x4, RZ ;  /* 0x000000041e1a7824 */ /* 0x000fca00078e00ff */
[----:B------:R-:W-:-:S03]  /*5f00*/  SHF.R.S32.HI R27, RZ, 0x1f, R26 ;  /* 0x0000001fff1b7819 */ /* 0x000fc6000001141a */
[----:B--2---:R-:W-:-:S03]  /*5f10*/  IMAD.WIDE.U32 R4, R19, UR4, R26 ;  /* 0x0000000413047c25 */ /* 0x004fc6000f8e001a */
[----:B------:R-:W-:Y:S02]  /*5f20*/  IADD3 R38, P0, R4, R42, RZ ;  /* 0x0000002a04267210 */ /* 0x000fe40007f1e0ff */
[----:B---3--:R-:W-:Y:S02]  /*5f30*/  LOP3.LUT P4, RZ, R0, 0x1, RZ, 0xc0, !PT ;  /* 0x0000000100ff7812 */ /* 0x008fe4000788c0ff */
[----:B------:R-:W-:-:S05]  /*5f40*/  SHF.R.S32.HI R0, RZ, 0x1f, R24 ;  /* 0x0000001fff007819 */ /* 0x000fca0000011418 */
[C---:B-1----:R-:W-:Y:S02]  /*5f50*/  IMAD R11, R0.reuse, UR6, RZ ;  /* 0x00000006000b7c24 */ /* 0x042fe4000f8e02ff */
[----:B------:R-:W-:Y:S02]  /*5f60*/  IMAD R3, R0, UR4, RZ ;  /* 0x0000000400037c24 */ /* 0x000fe4000f8e02ff */
[----:B------:R-:W-:Y:S02]  /*5f70*/  IMAD R0, R10, UR4, RZ ;  /* 0x000000040a007c24 */ /* 0x000fe4000f8e02ff */
[----:B------:R-:W-:Y:S02]  /*5f80*/  IMAD R45, R24, UR7, R11 ;  /* 0x00000007182d7c24 */ /* 0x000fe4000f8e020b */
[----:B------:R-:W-:-:S04]  /*5f90*/  IMAD.WIDE.U32 R10, R19, UR6, R6 ;  /* 0x00000006130a7c25 */ /* 0x000fc8000f8e0006 */
[----:B------:R-:W-:Y:S01]  /*5fa0*/  IMAD R3, R24, UR5, R3 ;  /* 0x0000000518037c24 */ /* 0x000fe2000f8e0203 */
[----:B------:R-:W-:Y:S01]  /*5fb0*/  IADD3 R33, P3, R10, R40, RZ ;  /* 0x000000280a217210 */ /* 0x000fe20007f7e0ff */
[----:B------:R-:W-:-:S04]  /*5fc0*/  IMAD.WIDE.U32 R6, R19, UR6, R26 ;  /* 0x0000000613067c25 */ /* 0x000fc8000f8e001a */
[----:B------:R-:W-:Y:S01]  /*5fd0*/  IMAD R0, R19, UR5, R0 ;  /* 0x0000000513007c24 */ /* 0x000fe2000f8e0200 */
[----:B------:R-:W-:Y:S01]  /*5fe0*/  IADD3 R34, P1, R6, R40, RZ ;  /* 0x0000002806227210 */ /* 0x000fe20007f3e0ff */
[----:B------:R-:W-:Y:S02]  /*5ff0*/  IMAD.IADD R37, R3, 0x1, R43 ;  /* 0x0000000103257824 */ /* 0x000fe400078e022b */
[----:B------:R-:W-:-:S03]  /*6000*/  IMAD.IADD R45, R45, 0x1, R41 ;  /* 0x000000012d2d7824 */ /* 0x000fc600078e0229 */
[----:B------:R-:W-:Y:S02]  /*6010*/  IADD3.X R31, R37, R0, R9, P2, !PT ;  /* 0x00000000251f7210 */ /* 0x000fe400017fe409 */
        /* <DEDUP_REMOVED lines=20> */
.L_x_12434:
[----:B------:R-:W-:Y:S05]  /*6160*/  BSYNC B6 ;  /* 0x0000000000067941 */ /* 0x000fea0003800000 */
.L_x_12433:
[----:B------:R-:W2:Y:S01]  /*6170*/  LDL R20, [R1+0x8] ;  /* 0x0000080001147983 */ /* 0x000ea20000100800 */
[----:B------:R-:W1:Y:S01]  /*6180*/  LDC.64 R10, c[0x0][0x3d8] ;  /* 0x0000f600ff0a7b82 */ /* 0x000e620000000a00 */
[----:B------:R-:W-:Y:S01]  /*6190*/  SHF.R.S32.HI R3, RZ, 0x1f, R153 ;  /* 0x0000001fff037819 */ /* 0x000fe20000011499 */
[----:B------:R-:W-:Y:S01]  /*61a0*/  ULDC.U8 UR4, c[0x0][0x3f0] ;  /* 0x0000fc0000047ab9 */ /* 0x000fe20000000000 */
[----:B------:R-:W-:Y:S01]  /*61b0*/  BSSY B0, `(.L_x_12435) ;  /* 0x00002eb000007945 */ /* 0x000fe20003800000 */
[----:B------:R-:W-:-:S04]  /*61c0*/  ISETP.NE.AND P0, PT, RZ, UR4, PT ;  /* 0x00000004ff007c0c */ /* 0x000fc8000bf05270 */
[----:B0-----:R-:W0:Y:S01]  /*61d0*/  LDC.64 R12, c[0x0][0x3e8] ;  /* 0x0000fa00ff0c7b82 */ /* 0x001e220000000a00 */
[-C--:B-1----:R-:W-:Y:S02]  /*61e0*/  IMAD R0, R3, R10.reuse, RZ ;  /* 0x0000000a03007224 */ /* 0x082fe400078e02ff */
[----:B------:R-:W-:-:S04]  /*61f0*/  IMAD.WIDE.U32 R28, R153, R10, RZ ;  /* 0x0000000a991c7225 */ /* 0x000fc800078e00ff */
[-C--:B0-----:R-:W-:Y:S02]  /*6200*/  IMAD R4, R3, R12.reuse, RZ ;  /* 0x0000000c03047224 */ /* 0x081fe400078e02ff */
[----:B------:R-:W-:-:S04]  /*6210*/  IMAD.WIDE.U32 R8, R153, R12, RZ ;  /* 0x0000000c99087225 */ /* 0x000fc800078e00ff */
[C---:B------:R-:W-:Y:S02]  /*6220*/  IMAD R3, R153.reuse, R11, R0 ;  /* 0x0000000b99037224 */ /* 0x040fe400078e0200 */
[----:B------:R-:W-:Y:S02]  /*6230*/  IMAD R5, R153, R13, R4 ;  /* 0x0000000d99057224 */ /* 0x000fe400078e0204 */
[----:B------:R-:W-:Y:S02]  /*6240*/  IMAD.IADD R3, R29, 0x1, R3 ;  /* 0x000000011d037824 */ /* 0x000fe400078e0203 */
[----:B------:R-:W-:Y:S02]  /*6250*/  IMAD.IADD R47, R9, 0x1, R5 ;  /* 0x00000001092f7824 */ /* 0x000fe400078e0205 */
[----:B------:R-:W-:-:S04]  /*6260*/  IMAD.WIDE.U32 R14, R28, 0xc0, RZ ;  /* 0x000000c01c0e7825 */ /* 0x000fc800078e00ff */
[----:B------:R-:W-:-:S04]  /*6270*/  IMAD.WIDE.U32 R4, R8, 0xc0, RZ ;  /* 0x000000c008047825 */ /* 0x000fc800078e00ff */
[----:B------:R-:W-:Y:S02]  /*6280*/  IMAD R21, R3, 0xc0, RZ ;  /* 0x000000c003157824 */ /* 0x000fe400078e02ff */
[----:B------:R-:W-:Y:S02]  /*6290*/  IMAD R47, R47, 0xc0, RZ ;  /* 0x000000c02f2f7824 */ /* 0x000fe400078e02ff */
[----:B------:R-:W-:Y:S02]  /*62a0*/  IMAD.IADD R51, R15, 0x1, R21 ;  /* 0x000000010f337824 */ /* 0x000fe400078e0215 */
[----:B------:R-:W-:Y:S02]  /*62b0*/  IMAD.IADD R53, R5, 0x1, R47 ;  /* 0x0000000105357824 */ /* 0x000fe400078e022f */
[----:B--2---:R-:W-:-:S05]  /*62c0*/  IMAD R20, R153, -0xc0, R20 ;  /* 0xffffff4099147824 */ /* 0x004fca00078e0214 */
[----:B------:R-:W-:Y:S01]  /*62d0*/  VIMNMX R20, R20, 0xc0, PT ;  /* 0x000000c014147848 */ /* 0x000fe20003fe0100 */
[----:B------:R-:W-:Y:S06]  /*62e0*/  @!P0 BRA `(.L_x_12436) ;  /* 0x0000001400d08947 */ /* 0x000fec0003800000 */
[----:B------:R-:W0:Y:S01]  /*62f0*/  LDC R0, c[0x0][0x428] ;  /* 0x00010a00ff007b82 */ /* 0x000e220000000800 */
[CC--:B------:R-:W-:Y:S01]  /*6300*/  ISETP.GE.AND P0, PT, R19.reuse, R20.reuse, PT ;  /* 0x000000141300720c */ /* 0x0c0fe20003f06270 */
[----:B------:R-:W-:Y:S01]  /*6310*/  VIADD R24, R19, 0x60 ;  /* 0x0000006013187836 */ /* 0x000fe20000000000 */
[----:B------:R-:W-:Y:S01]  /*6320*/  BSSY B1, `(.L_x_12437) ;  /* 0x0000028000017945 */ /* 0x000fe20003800000 */
[----:B------:R-:W-:Y:S01]  /*6330*/  IMAD.MOV.U32 R44, RZ, RZ, R40 ;  /* 0x000000ffff2c7224 */ /* 0x000fe200078e0028 */
[----:B------:R-:W-:Y:S01]  /*6340*/  CS2R R40, SRZ ;  /* 0x0000000000287805 */ /* 0x000fe2000001ff00 */
[----:B------:R-:W-:Y:S01]  /*6350*/  IMAD.MOV.U32 R7, RZ, RZ, R37 ;  /* 0x000000ffff077224 */ /* 0x000fe200078e0025 */
[----:B------:R-:W-:Y:S02]  /*6360*/  ISETP.GE.AND P1, PT, R24, R20, PT ;  /* 0x000000141800720c */ /* 0x000fe40003f26270 */
[----:B------:R-:W-:Y:S02]  /*6370*/  CS2R R32, SRZ ;  /* 0x0000000000207805 */ /* 0x000fe4000001ff00 */
[----:B0-----:R-:W-:Y:S01]  /*6380*/  ISETP.NE.AND P2, PT, R0, 0x1, PT ;  /* 0x000000010000780c */ /* 0x001fe20003f45270 */
[----:B------:R-:W-:-:S04]  /*6390*/  IMAD R0, R153, 0xc0, R19 ;  /* 0x000000c099007824 */ /* 0x000fc800078e0213 */
[----:B------:R-:W-:Y:S01]  /*63a0*/  IMAD R3, R30, 0x60, R0 ;  /* 0x000000601e037824 */ /* 0x000fe200078e0200 */
[----:B------:R-:W-:-:S07]  /*63b0*/  CS2R R30, SRZ ;  /* 0x00000000001e7805 */ /* 0x000fce000001ff00 */
[----:B------:R-:W0:Y:S08]  /*63c0*/  @P2 LDC R6, c[0x0][0x42c] ;  /* 0x00010b00ff062b82 */ /* 0x000e300000000800 */
[----:B------:R-:W1:Y:S01]  /*63d0*/  @P2 LDC R25, c[0x0][0x430] ;  /* 0x00010c00ff192b82 */ /* 0x000e620000000800 */
[----:B0-----:R-:W-:-:S04]  /*63e0*/  @P2 IMAD.HI.U32 R0, R3, R6, RZ ;  /* 0x0000000603002227 */ /* 0x001fc800078e00ff */
[----:B------:R-:W-:Y:S01]  /*63f0*/  IMAD.MOV.U32 R6, RZ, RZ, R42 ;  /* 0x000000ffff067224 */ /* 0x000fe200078e002a */
[----:B------:R-:W-:Y:S02]  /*6400*/  CS2R R42, SRZ ;  /* 0x00000000002a7805 */ /* 0x000fe4000001ff00 */
        /* <DEDUP_REMOVED lines=25> */
.L_x_12438:
[----:B------:R-:W-:Y:S05]  /*65a0*/  BSYNC B1 ;  /* 0x0000000000017941 */ /* 0x000fea0003800000 */
.L_x_12437:
[----:B------:R-:W-:Y:S01]  /*65b0*/  BSSY B1, `(.L_x_12439) ;  /* 0x0000023000017945 */ /* 0x000fe20003800000 */
[----:B0-----:R-:W-:Y:S02]  /*65c0*/  CS2R R20, SRZ ;  /* 0x0000000000147805 */ /* 0x001fe4000001ff00 */
[----:B------:R-:W-:Y:S02]  /*65d0*/  CS2R R28, SRZ ;  /* 0x00000000001c7805 */ /* 0x000fe4000001ff00 */
        /* <DEDUP_REMOVED lines=10> */
[----:B------:R-:W-:-:S03]  /*6680*/  CS2R R28, SRZ ;  /* 0x00000000001c7805 */ /* 0x000fc6000001ff00 */
        /* <DEDUP_REMOVED lines=9> */
[----:B------:R-:W-:Y:S02]  /*6720*/  CS2R R20, SRZ ;  /* 0x0000000000147805 */ /* 0x000fe4000001ff00 */
[----:B------:R-:W-:-:S02]  /*6730*/  IADD3.X R9, R35, R25, R9, P4, !PT ;  /* 0x0000001923097210 */ /* 0x000fc400027fe409 */
[----:B------:R-:W-:Y:S02]  /*6740*/  CS2R R24, SRZ ;  /* 0x0000000000187805 */ /* 0x000fe4000001ff00 */
[C---:B------:R-:W-:Y:S02]  /*6750*/  LEA R4, P3, R15.reuse, UR6, 0x1 ;  /* 0x000000060f047c11 */ /* 0x040fe4000f8608ff */
[C---:B------:R-:W-:Y:S02]  /*6760*/  LEA R14, P4, R0.reuse, UR4, 0x1 ;  /* 0x00000004000e7c11 */ /* 0x040fe4000f8808ff */
[----:B------:R-:W-:Y:S02]  /*6770*/  LEA.HI.X R5, R15, UR7, R38, 0x1, P3 ;  /* 0x000000070f057c11 */ /* 0x000fe400098f0c26 */
[----:B------:R-:W-:Y:S02]  /*6780*/  LEA.HI.X R15, R0, UR5, R9, 0x1, P4 ;  /* 0x00000005000f7c11 */ /* 0x000fe4000a0f0c09 */
[----:B------:R-:W-:Y:S01]  /*6790*/  CS2R R8, SRZ ;  /* 0x0000000000087805 */ /* 0x000fe2000001ff00 */
[----:B------:R0:W5:Y:S05]  /*67a0*/  @!P5 LDG.E.64 R28, desc[UR40][R4.64] ;  /* 0x00000028041cd981 */ /* 0x00016a000c1e1b00 */
[----:B------:R0:W5:Y:S04]  /*67b0*/  @!P2 LDG.E.64 R8, desc[UR40][R4.64+0x20] ;  /* 0x000020280408a981 */ /* 0x000168000c1e1b00 */
[----:B------:R0:W5:Y:S04]  /*67c0*/  @!P5 LDG.E.64 R24, desc[UR40][R14.64] ;  /* 0x000000280e18d981 */ /* 0x000168000c1e1b00 */
[----:B------:R0:W5:Y:S02]  /*67d0*/  @!P2 LDG.E.64 R20, desc[UR40][R14.64+0x20] ;  /* 0x000020280e14a981 */ /* 0x000164000c1e1b00 */
.L_x_12440:
[----:B------:R-:W-:Y:S05]  /*67e0*/  BSYNC B1 ;  /* 0x0000000000017941 */ /* 0x000fea0003800000 */
.L_x_12439:
[----:B0-----:R-:W2:Y:S04]  /*67f0*/  LDL R14, [R1+0x34] ;  /* 0x00003400010e7983 */ /* 0x001ea80000100800 */
[----:B------:R-:W3:Y:S01]  /*6800*/  LDL R34, [R1+0x18] ;  /* 0x0000180001227983 */ /* 0x000ee20000100800 */
[C---:B------:R-:W-:Y:S01]  /*6810*/  IMAD.WIDE.U32 R6, R3.reuse, R10, R6 ;  /* 0x0000000a03067225 */ /* 0x040fe200078e0006 */
[----:B------:R-:W-:Y:S01]  /*6820*/  ULDC.64 UR4, c[0x0][0x3c8] ;  /* 0x0000f20000047ab9 */ /* 0x000fe20000000a00 */
[----:B------:R-:W-:Y:S02]  /*6830*/  ULDC.64 UR6, c[0x0][0x3e0] ;  /* 0x0000f80000067ab9 */ /* 0x000fe40000000a00 */
[----:B------:R-:W-:-:S04]  /*6840*/  IMAD.WIDE.U32 R44, R3, R12, R44 ;  /* 0x0000000c032c7225 */ /* 0x000fc800078e002c */
[C---:B------:R-:W-:Y:S02]  /*6850*/  IMAD R10, R37.reuse, R10, RZ ;  /* 0x0000000a250a7224 */ /* 0x040fe400078e02ff */
[----:B------:R-:W-:Y:S02]  /*6860*/  IMAD R12, R37, R12, RZ ;  /* 0x0000000c250c7224 */ /* 0x000fe400078e02ff */
[C---:B------:R-:W-:Y:S02]  /*6870*/  IMAD R5, R3.reuse, R11, R10 ;  /* 0x0000000b03057224 */ /* 0x040fe400078e020a */
[----:B------:R-:W-:Y:S02]  /*6880*/  IMAD R3, R3, R13, R12 ;  /* 0x0000000d03037224 */ /* 0x000fe400078e020c */
[----:B------:R-:W-:Y:S02]  /*6890*/  IMAD.IADD R5, R7, 0x1, R5 ;  /* 0x0000000107057824 */ /* 0x000fe400078e0205 */
[----:B------:R-:W-:Y:S01]  /*68a0*/  IMAD.IADD R3, R45, 0x1, R3 ;  /* 0x000000012d037824 */ /* 0x000fe200078e0203 */
[----:B--2---:R-:W-:-:S02]  /*68b0*/  LEA.HI R0, R14, R14, RZ, 0x1 ;  /* 0x0000000e0e007211 */ /* 0x004fc400078f08ff */
[----:B---3--:R-:W-:Y:S02]  /*68c0*/  SHF.L.U32 R4, R34, 0x6, RZ ;  /* 0x0000000622047819 */ /* 0x008fe400000006ff */
[----:B------:R-:W-:Y:S02]  /*68d0*/  LOP3.LUT R10, R0, 0xfffffffe, RZ, 0xc0, !PT ;  /* 0xfffffffe000a7812 */ /* 0x000fe400078ec0ff */
[----:B------:R-:W-:Y:S02]  /*68e0*/  LOP3.LUT R15, R4, 0x1c0, RZ, 0xc0, !PT ;  /* 0x000001c0040f7812 */ /* 0x000fe400078ec0ff */
[----:B------:R-:W-:Y:S01]  /*68f0*/  LEA R4, P2, R6, UR4, 0x1 ;  /* 0x0000000406047c11 */ /* 0x000fe2000f8408ff */
[----:B------:R-:W-:Y:S01]  /*6900*/  IMAD.IADD R7, R14, 0x1, -R10 ;  /* 0x000000010e077824 */ /* 0x000fe200078e0a0a */
[----:B------:R-:W-:Y:S01]  /*6910*/  LEA R0, P3, R44, UR6, 0x1 ;  /* 0x000000062c007c11 */ /* 0x000fe2000f8608ff */
[----:B------:R-:W-:Y:S01]  /*6920*/  UMOV UR4, 0xffffffff ;  /* 0xffffffff00047882 */ /* 0x000fe20000000000 */
[----:B------:R-:W-:-:S02]  /*6930*/  LOP3.LUT R11, R15, 0x18, R16, 0xf8, !PT ;  /* 0x000000180f0b7812 */ /* 0x000fc400078ef810 */
[----:B------:R-:W-:Y:S02]  /*6940*/  SHF.R.U32.HI R12, RZ, 0x3, R15 ;  /* 0x00000003ff0c7819 */ /* 0x000fe4000001160f */
[----:B------:R-:W-:Y:S02]  /*6950*/  LEA.HI.X R5, R6, UR5, R5, 0x1, P2 ;  /* 0x0000000506057c11 */ /* 0x000fe400090f0c05 */
[----:B------:R-:W-:Y:S02]  /*6960*/  LEA.HI.X R3, R44, UR7, R3, 0x1, P3 ;  /* 0x000000072c037c11 */ /* 0x000fe400098f0c03 */
[----:B------:R-:W-:Y:S02]  /*6970*/  LOP3.LUT R10, R11, R12, RZ, 0x3c, !PT ;  /* 0x0000000c0b0a7212 */ /* 0x000fe400078e3cff */
[----:B------:R-:W-:Y:S01]  /*6980*/  SHF.L.U32 R7, R7, 0x1f, RZ ;  /* 0x0000001f07077819 */ /* 0x000fe200000006ff */
[----:B------:R-:W-:Y:S06]  /*6990*/  BRA.DIV UR4, `(.L_x_12441) ;  /* 0x0000011e04347947 */ /* 0x000fec000b800000 */
.L_x_12631:
[----:B------:R-:W-:-:S03]  /*69a0*/  UMOV UR4, 0xffffffff ;  /* 0xffffffff00047882 */ /* 0x000fc60000000000 */
[----:B------:R-:W-:Y:S05]  /*69b0*/  BRA.DIV UR4, `(.L_x_12442) ;  /* 0x0000011e04547947 */ /* 0x000fea000b800000 */
.L_x_12634:
[----:B------:R-:W-:-:S03]  /*69c0*/  UMOV UR4, 0xffffffff ;  /* 0xffffffff00047882 */ /* 0x000fc60000000000 */
[----:B------:R-:W-:Y:S05]  /*69d0*/  BRA.DIV UR4, `(.L_x_12443) ;  /* 0x0000011e04747947 */ /* 0x000fea000b800000 */
.L_x_12637:
[----:B------:R-:W-:-:S03]  /*69e0*/  UMOV UR4, 0xffffffff ;  /* 0xffffffff00047882 */ /* 0x000fc60000000000 */
[----:B------:R-:W-:Y:S05]  /*69f0*/  BRA.DIV UR4, `(.L_x_12444) ;  /* 0x0000011e04947947 */ /* 0x000fea000b800000 */
.L_x_12640:
[----:B------:R-:W-:-:S03]  /*6a00*/  UMOV UR4, 0xffffffff ;  /* 0xffffffff00047882 */ /* 0x000fc60000000000 */
[----:B------:R-:W-:Y:S05]  /*6a10*/  BRA.DIV UR4, `(.L_x_12445) ;  /* 0x0000011e04b47947 */ /* 0x000fea000b800000 */
.L_x_12643:
[----:B------:R-:W-:-:S03]  /*6a20*/  UMOV UR4, 0xffffffff ;  /* 0xffffffff00047882 */ /* 0x000fc60000000000 */
[----:B------:R-:W-:Y:S05]  /*6a30*/  BRA.DIV UR4, `(.L_x_12446) ;  /* 0x0000011e04d47947 */ /* 0x000fea000b800000 */
.L_x_12646:
[----:B------:R-:W-:-:S03]  /*6a40*/  UMOV UR4, 0xffffffff ;  /* 0xffffffff00047882 */ /* 0x000fc60000000000 */
[----:B------:R-:W-:Y:S05]  /*6a50*/  BRA.DIV UR4, `(.L_x_12447) ;  /* 0x0000011e04f47947 */ /* 0x000fea000b800000 */
.L_x_12649:
[----:B------:R-:W-:-:S03]  /*6a60*/  UMOV UR4, 0xffffffff ;  /* 0xffffffff00047882 */ /* 0x000fc60000000000 */
[----:B------:R-:W-:Y:S05]  /*6a70*/  BRA.DIV UR4, `(.L_x_12448) ;  /* 0x0000012204147947 */ /* 0x000fea000b800000 */
.L_x_12652:
[----:B------:R-:W0:Y:S01]  /*6a80*/  S2R R6, SR_TID.X ;  /* 0x0000000000067919 */ /* 0x000e220000002100 */
[----:B------:R-:W1:Y:S01]  /*6a90*/  SYNCS.PHASECHK.TRANS64.TRYWAIT P2, [R2+URZ+0x16800], R7 ;  /* 0x01680007020075a7 */ /* 0x000e62000804017f */
[----:B-----5:R-:W-:Y:S01]  /*6aa0*/  IMAD.MOV.U32 R3, RZ, RZ, R41 ;  /* 0x000000ffff037224 */ /* 0x020fe200078e0029 */
[----:B------:R-:W-:Y:S01]  /*6ab0*/  LOP3.LUT P3, RZ, R34, 0x4, RZ, 0xc0, !PT ;  /* 0x0000000422ff7812 */ /* 0x000fe2000786c0ff */
        /* <DEDUP_REMOVED lines=15> */
[----:B0-----:R-:W-:-:S05]  /*6bb0*/  VIADD R13, R6, 0xffffff80 ;  /* 0xffffff80060d7836 */ /* 0x001fca0000000000 */
[----:B------:R-:W-:-:S04]  /*6bc0*/  SHF.R.S32.HI R6, RZ, 0x1f, R13 ;  /* 0x0000001fff067819 */ /* 0x000fc8000001140d */
[----:B------:R-:W-:Y:S01]  /*6bd0*/  LEA.HI R6, R6, R13, RZ, 0x5 ;  /* 0x0000000d06067211 */ /* 0x000fe200078f28ff */
[----:B------:R-:W-:-:S03]  /*6be0*/  IMAD.MOV.U32 R13, RZ, RZ, R25 ;  /* 0x000000ffff0d7224 */ /* 0x000fc600078e0019 */
[----:B------:R-:W-:Y:S02]  /*6bf0*/  SHF.R.S32.HI R6, RZ, 0x5, R6 ;  /* 0x00000005ff067819 */ /* 0x000fe40000011406 */
[----:B------:R-:W-:Y:S01]  /*6c00*/  PRMT R13, R13, 0x5410, R5 ;  /* 0x000054100d0d7816 */ /* 0x000fe20000000005 */
[----:B------:R-:W-:Y:S02]  /*6c10*/  IMAD.MOV.U32 R5, RZ, RZ, R21 ;  /* 0x000000ffff057224 */ /* 0x000fe400078e0015 */
        /* <DEDUP_REMOVED lines=8> */
[C---:B------:R-:W-:Y:S01]  /*6ca0*/  VIADD R4, R3.reuse, 0x8400 ;  /* 0x0000840003047836 */ /* 0x040fe20000000000 */
[----:B------:R-:W-:Y:S01]  /*6cb0*/  IADD3 R0, R3, 0x8440, RZ ;  /* 0x0000844003007810 */ /* 0x000fe20007ffe0ff */
[----:B------:R-:W-:-:S02]  /*6cc0*/  IMAD.MOV.U32 R6, RZ, RZ, R28 ;  /* 0x000000ffff067224 */ /* 0x000fc400078e001c */
[----:B------:R-:W-:Y:S02]  /*6cd0*/  @P3 VIADD R0, R4, 0xffffffc0 ;  /* 0xffffffc004003836 */ /* 0x000fe40000000000 */
[----:B------:R-:W-:Y:S01]  /*6ce0*/  IMAD.MOV.U32 R4, RZ, RZ, R20 ;  /* 0x000000ffff047224 */ /* 0x000fe200078e0014 */
[----:B------:R-:W-:-:S04]  /*6cf0*/  PRMT R35, R6, 0x7610, R35 ;  /* 0x0000761006237816 */ /* 0x000fc80000000023 */
[----:B------:R-:W-:Y:S01]  /*6d00*/  PRMT R10, R4, 0x7610, R10 ;  /* 0x00007610040a7816 */ /* 0x000fe2000000000a */
[----:B------:R-:W-:Y:S01]  /*6d10*/  IMAD.MOV.U32 R4, RZ, RZ, R8 ;  /* 0x000000ffff047224 */ /* 0x000fe200078e0008 */
[----:B-1----:R-:W-:Y:S06]  /*6d20*/  @!P2 BRA `(.L_x_12450) ;  /* 0x0000011c0090a947 */ /* 0x002fec0003800000 */
.L_x_12653:
[----:B------:R-:W-:Y:S05]  /*6d30*/  BSYNC B1 ;  /* 0x0000000000017941 */ /* 0x000fea0003800000 */
.L_x_12449:
[----:B------:R-:W-:Y:S01]  /*6d40*/  BSSY B1, `(.L_x_12451) ;  /* 0x0000068000017945 */ /* 0x000fe20003800000 */
[----:B------:R-:W-:Y:S02]  /*6d50*/  PRMT R12, R4, 0x7610, R12 ;  /* 0x00007610040c7816 */ /* 0x000fe4000000000c */
[----:B------:R-:W-:Y:S01]  /*6d60*/  PRMT R13, R5, 0x7610, R13 ;  /* 0x00007610050d7816 */ /* 0x000fe2000000000d */
[----:B------:R-:W-:Y:S06]  /*6d70*/  @P0 BRA `(.L_x_12452) ;  /* 0x0000000400900947 */ /* 0x000fec0003800000 */
[----:B------:R-:W1:Y:S01]  /*6d80*/  LDC R5, c[0x0][0x3d4] ;  /* 0x0000f500ff057b82 */ /* 0x000e620000000800 */
[C---:B------:R-:W-:Y:S01]  /*6d90*/  VIADD R4, R26.reuse, 0x10 ;  /* 0x000000101a047836 */ /* 0x040fe20000000000 */
[----:B------:R-:W-:Y:S01]  /*6da0*/  BSSY B2, `(.L_x_12453) ;  /* 0x0000032000027945 */ /* 0x000fe20003800000 */
[----:B-1----:R-:W-:-:S03]  /*6db0*/  ISETP.GE.AND P0, PT, R26, R5, PT ;  /* 0x000000051a00720c */ /* 0x002fc60003f06270 */
[----:B------:R-:W-:-:S10]  /*6dc0*/  ISETP.GE.AND P2, PT, R4, R5, PT ;  /* 0x000000050400720c */ /* 0x000fd40003f46270 */
[----:B------:R-:W-:Y:S05]  /*6dd0*/  @P0 BRA `(.L_x_12454) ;  /* 0x0000000000b80947 */ /* 0x000fea0003800000 */
[----:B0-----:R-:W0:Y:S01]  /*6de0*/  LDS.128 R4, [R3+0x8400] ;  /* 0x0084000003047984 */ /* 0x001e220000000c00 */
[----:B------:R-:W-:Y:S02]  /*6df0*/  SHF.R.U64 R37, R42, 0x10, R43 ;  /* 0x000000102a257819 */ /* 0x000fe4000000122b */
        /* <DEDUP_REMOVED lines=9> */
[----:B------:R-:W-:Y:S02]  /*6e90*/  PRMT R44, R11, 0x5432, R44 ;  /* 0x000054320b2c7816 */ /* 0x000fe4000000002c */
[----:B------:R-:W-:Y:S02]  /*6ea0*/  LOP3.LUT R42, R42, 0xffff0000, RZ, 0xc0, !PT ;  /* 0xffff00002a2a7812 */ /* 0x000fe400078ec0ff */
[C---:B0-----:R-:W-:Y:S01]  /*6eb0*/  LOP3.LUT R38, R6.reuse, 0xffff0000, RZ, 0xc0, !PT ;  /* 0xffff000006267812 */ /* 0x041fe200078ec0ff */
[----:B------:R-:W-:Y:S01]  /*6ec0*/  IMAD.U32 R37, R6, 0x10000, RZ ;  /* 0x0001000006257824 */ /* 0x000fe200078e00ff */
[C---:B------:R-:W-:Y:S01]  /*6ed0*/  LOP3.LUT R40, R7.reuse, 0xffff0000, RZ, 0xc0, !PT ;  /* 0xffff000007287812 */ /* 0x040fe200078ec0ff */
[----:B------:R-:W-:Y:S01]  /*6ee0*/  IMAD.U32 R39, R7, 0x10000, RZ ;  /* 0x0001000007277824 */ /* 0x000fe200078e00ff */
[----:B------:R-:W-:Y:S01]  /*6ef0*/  SHF.L.U32 R7, R5, 0x10, RZ ;  /* 0x0000001005077819 */ /* 0x000fe200000006ff */
[C---:B------:R-:W-:Y:S01]  /*6f00*/  FMUL.FTZ R48, R38.reuse, R46 ;  /* 0x0000002e26307220 */ /* 0x040fe20000410000 */
[----:B------:R-:W-:Y:S01]  /*6f10*/  FMUL.FTZ R47, R38, R43 ;  /* 0x0000002b262f7220 */ /* 0x000fe20000410000 */
[----:B------:R-:W-:Y:S01]  /*6f20*/  FMUL.FTZ R38, R40, R45 ;  /* 0x0000002d28267220 */ /* 0x000fe20000410000 */
[----:B------:R-:W-:-:S02]  /*6f30*/  IMAD.U32 R6, R4, 0x10000, RZ ;  /* 0x0001000004067824 */ /* 0x000fc400078e00ff */
[C---:B------:R-:W-:Y:S01]  /*6f40*/  FFMA.FTZ R48, R37.reuse, R43, -R48 ;  /* 0x0000002b25307223 */ /* 0x040fe20000010830 */
[----:B------:R-:W-:Y:S01]  /*6f50*/  FFMA.FTZ R47, R37, R46, R47 ;  /* 0x0000002e252f7223 */ /* 0x000fe2000001002f */
        /* <DEDUP_REMOVED lines=22> */
.L_x_12454:
[----:B------:R-:W-:Y:S05]  /*70c0*/  BSYNC B2 ;  /* 0x0000000000027941 */ /* 0x000fea0003800000 */
.L_x_12453:
[----:B------:R-:W-:Y:S05]  /*70d0*/  @P2 BRA `(.L_x_12452) ;  /* 0x0000000000b82947 */ /* 0x000fea0003800000 */
[----:B01----:R-:W0:Y:S01]  /*70e0*/  LDS.128 R4, [R0] ;  /* 0x0000000000047984 */ /* 0x003e220000000c00 */
        /* <DEDUP_REMOVED lines=45> */
.L_x_12452:
[----:B------:R-:W-:Y:S05]  /*73c0*/  BSYNC B1 ;  /* 0x0000000000017941 */ /* 0x000fea0003800000 */
.L_x_12451:
[----:B------:R-:W-:Y:S05]  /*73d0*/  @P1 BRA `(.L_x_12455) ;  /* 0x0000001c00201947 */ /* 0x000fea0003800000 */
[----:B-12---:R-:W1:Y:S01]  /*73e0*/  LDC R5, c[0x0][0x3d4] ;  /* 0x0000f500ff057b82 */ /* 0x006e620000000800 */
[C---:B------:R-:W-:Y:S01]  /*73f0*/  VIADD R4, R26.reuse, 0x10 ;  /* 0x000000101a047836 */ /* 0x040fe20000000000 */
[----:B------:R-:W-:Y:S01]  /*7400*/  BSSY B1, `(.L_x_12456) ;  /* 0x0000032000017945 */ /* 0x000fe20003800000 */
[----:B-1----:R-:W-:-:S03]  /*7410*/  ISETP.GE.AND P0, PT, R26, R5, PT ;  /* 0x000000051a00720c */ /* 0x002fc60003f06270 */
[----:B------:R-:W-:-:S10]  /*7420*/  ISETP.GE.AND P1, PT, R4, R5, PT ;  /* 0x000000050400720c */ /* 0x000fd40003f26270 */
        /* <DEDUP_REMOVED lines=8> */
[----:B------:R-:W-:Y:S02]  /*74b0*/  PRMT R35, R35, 0x5410, R26 ;  /* 0x0000541023237816 */ /* 0x000fe4000000001a */
[----:B------:R-:W-:Y:S01]  /*74c0*/  PRMT R27, R15, 0x5410, R24 ;  /* 0x000054100f1b7816 */ /* 0x000fe20000000018 */
[----:B------:R-:W-:Y:S01]  /*74d0*/  IMAD.U32 R29, R28, 0x10000, RZ ;  /* 0x000100001c1d7824 */ /* 0x000fe200078e00ff */
[----:B------:R-:W-:Y:S02]  /*74e0*/  SHF.L.U32 R26, R34, 0x10, RZ ;  /* 0x00000010221a7819 */ /* 0x000fe400000006ff */
        /* <DEDUP_REMOVED lines=35> */
.L_x_12457:
[----:B------:R-:W-:Y:S05]  /*7720*/  BSYNC B1 ;  /* 0x0000000000017941 */ /* 0x000fea0003800000 */
.L_x_12456:
[----:B------:R-:W-:Y:S05]  /*7730*/  @P1 BRA `(.L_x_12455) ;  /* 0x0000001800481947 */ /* 0x000fea0003800000 */
[----:B01----:R-:W0:Y:S01]  /*7740*/  LDS.128 R4, [R0+0x3000] ;  /* 0x0030000000047984 */ /* 0x003e220000000c00 */
        /* <DEDUP_REMOVED lines=46> */
.L_x_12436:
[----:B------:R-:W2:Y:S01]  /*7a30*/  LDL R50, [R1+0x34] ;  /* 0x0000340001327983 */ /* 0x000ea20000100800 */
[----:B------:R-:W0:Y:S01]  /*7a40*/  LDC R21, c[0x0][0x3d4] ;  /* 0x0000f500ff157b82 */ /* 0x000e220000000800 */
[C---:B------:R-:W-:Y:S01]  /*7a50*/  VIADD R48, R19.reuse, 0x60 ;  /* 0x0000006013307836 */ /* 0x040fe20000000000 */
[-C--:B------:R-:W-:Y:S01]  /*7a60*/  ISETP.GE.AND P1, PT, R19, R20.reuse, PT ;  /* 0x000000141300720c */ /* 0x080fe20003f26270 */
[----:B------:R-:W-:Y:S01]  /*7a70*/  ULDC.64 UR4, c[0x0][0x3c8] ;  /* 0x0000f20000047ab9 */ /* 0x000fe20000000a00 */
[----:B------:R-:W-:Y:S02]  /*7a80*/  ULDC.64 UR6, c[0x0][0x3e0] ;  /* 0x0000f80000067ab9 */ /* 0x000fe40000000a00 */
        /* <DEDUP_REMOVED lines=10> */
[----:B------:R-:W-:Y:S01]  /*7b30*/  @!P1 IADD3.X R14, R51, R31, RZ, P3, !PT ;  /* 0x0000001f330e9210 */ /* 0x000fe20001ffe4ff */
[----:B------:R-:W1:Y:S01]  /*7b40*/  @!P0 LDC.64 R38, c[0x0][0x3c8] ;  /* 0x0000f200ff268b82 */ /* 0x000e620000000a00 */
[----:B------:R-:W-:Y:S01]  /*7b50*/  @!P1 LEA R8, P3, R3, UR4, 0x1 ;  /* 0x0000000403089c11 */ /* 0x000fe2000f8608ff */
[----:B------:R-:W-:Y:S01]  /*7b60*/  @!P0 IMAD.WIDE.U32 R6, R12, 0x60, R6 ;  /* 0x000000600c068825 */ /* 0x000fe200078e0006 */
[----:B------:R-:W-:-:S02]  /*7b70*/  @!P0 IADD3 R24, P4, R25, R4, RZ ;  /* 0x0000000419188210 */ /* 0x000fc40007f9e0ff */
[----:B------:R-:W-:Y:S01]  /*7b80*/  @!P1 LEA.HI.X R9, R3, UR5, R14, 0x1, P3 ;  /* 0x0000000503099c11 */ /* 0x000fe200098f0c0e */
[----:B------:R-:W-:Y:S01]  /*7b90*/  @!P0 IMAD R15, R11, 0x60, RZ ;  /* 0x000000600b0f8824 */ /* 0x000fe200078e02ff */
[----:B------:R-:W-:Y:S01]  /*7ba0*/  @!P0 IADD3 R0, P5, R33, R6, RZ ;  /* 0x0000000621008210 */ /* 0x000fe20007fbe0ff */
[----:B------:R-:W-:-:S03]  /*7bb0*/  @!P0 IMAD R4, R13, 0x60, RZ ;  /* 0x000000600d048824 */ /* 0x000fc600078e02ff */
[----:B------:R-:W-:Y:S02]  /*7bc0*/  @!P0 IADD3.X R25, R31, R15, R5, P4, !PT ;  /* 0x0000000f1f198210 */ /* 0x000fe400027fe405 */
[----:B------:R-:W-:Y:S01]  /*7bd0*/  @!P0 IADD3.X R3, R49, R4, R7, P5, !PT ;  /* 0x0000000431038210 */ /* 0x000fe20002ffe407 */
[----:B------:R-:W3:Y:S01]  /*7be0*/  S2R R44, SR_TID.X ;  /* 0x00000000002c7919 */ /* 0x000ee20000002100 */
[----:B0-----:R-:W-:Y:S02]  /*7bf0*/  @!P0 LEA R46, P4, R0, R46, 0x1 ;  /* 0x0000002e002e8211 */ /* 0x001fe400078808ff */
[----:B------:R-:W-:Y:S02]  /*7c00*/  CS2R R28, SRZ ;  /* 0x00000000001c7805 */ /* 0x000fe4000001ff00 */
[----:B------:R-:W-:Y:S02]  /*7c10*/  CS2R R30, SRZ ;  /* 0x00000000001e7805 */ /* 0x000fe4000001ff00 */
[----:B------:R-:W-:-:S02]  /*7c20*/  CS2R R32, SRZ ;  /* 0x0000000000207805 */ /* 0x000fc4000001ff00 */
[----:B------:R-:W-:Y:S02]  /*7c30*/  @!P0 LEA.HI.X R47, R0, R47, R3, 0x1, P4 ;  /* 0x0000002f002f8211 */ /* 0x000fe400020f0c03 */
[----:B------:R-:W-:Y:S01]  /*7c40*/  CS2R R34, SRZ ;  /* 0x0000000000227805 */ /* 0x000fe2000001ff00 */
[----:B------:R-:W0:Y:S01]  /*7c50*/  LDC R0, c[0x0][0x428] ;  /* 0x00010a00ff007b82 */ /* 0x000e220000000800 */
[----:B------:R-:W-:Y:S02]  /*7c60*/  CS2R R4, SRZ ;  /* 0x0000000000047805 */ /* 0x000fe4000001ff00 */
[----:B------:R-:W-:Y:S02]  /*7c70*/  CS2R R6, SRZ ;  /* 0x0000000000067805 */ /* 0x000fe4000001ff00 */
[C---:B-1----:R-:W-:Y:S01]  /*7c80*/  @!P0 LEA R38, P3, R24.reuse, R38, 0x1 ;  /* 0x0000002618268211 */ /* 0x042fe200078608ff */
[----:B------:R-:W-:Y:S01]  /*7c90*/  @!P1 IMAD.X R15, R53, 0x1, R49, P2 ;  /* 0x00000001350f9824 */ /* 0x000fe200010e0631 */
[----:B------:R-:W5:Y:S01]  /*7ca0*/  @!P0 LDG.E.128 R32, desc[UR40][R46.64] ;  /* 0x000000282e208981 */ /* 0x000f62000c1e1d00 */
[----:B------:R-:W-:Y:S01]  /*7cb0*/  IMAD R3, R153, 0xc0, R19 ;  /* 0x000000c099037824 */ /* 0x000fe200078e0213 */
[----:B------:R-:W-:-:S02]  /*7cc0*/  @!P0 LEA.HI.X R39, R24, R39, R25, 0x1, P3 ;  /* 0x0000002718278211 */ /* 0x000fc400018f0c19 */
[----:B------:R1:W5:Y:S01]  /*7cd0*/  @!P1 LDG.E.128 R4, desc[UR40][R8.64] ;  /* 0x0000002808049981 */ /* 0x000362000c1e1d00 */
[----:B------:R-:W-:-:S03]  /*7ce0*/  @!P1 LEA R14, P2, R26, UR6, 0x1 ;  /* 0x000000061a0e9c11 */ /* 0x000fc6000f8408ff */
[----:B------:R-:W5:Y:S01]  /*7cf0*/  @!P0 LDG.E.128 R28, desc[UR40][R38.64] ;  /* 0x00000028261c8981 */ /* 0x000f62000c1e1d00 */
[----:B------:R-:W-:Y:S02]  /*7d00*/  @!P1 LEA.HI.X R15, R26, UR7, R15, 0x1, P2 ;  /* 0x000000071a0f9c11 */ /* 0x000fe400090f0c0f */
[----:B0-----:R-:W-:Y:S01]  /*7d10*/  ISETP.NE.AND P0, PT, R0, 0x1, PT ;  /* 0x000000010000780c */ /* 0x001fe20003f05270 */
[----:B---3--:R-:W-:-:S05]  /*7d20*/  VIADD R52, R44, 0xffffff80 ;  /* 0xffffff802c347836 */ /* 0x008fca0000000000 */
[----:B------:R-:W-:-:S07]  /*7d30*/  SHF.R.S32.HI R44, RZ, 0x1f, R52 ;  /* 0x0000001fff2c7819 */ /* 0x000fce0000011434 */
[----:B------:R-:W0:Y:S01]  /*7d40*/  @P0 LDC R0, c[0x0][0x42c] ;  /* 0x00010b00ff000b82 */ /* 0x000e220000000800 */
[----:B------:R-:W-:-:S07]  /*7d50*/  LEA.HI R44, R44, R52, RZ, 0x2 ;  /* 0x000000342c2c7211 */ /* 0x000fce00078f10ff */
[----:B-1----:R-:W1:Y:S01]  /*7d60*/  @P0 LDC R9, c[0x0][0x430] ;  /* 0x00010c00ff090b82 */ /* 0x002e620000000800 */
[----:B------:R-:W-:-:S05]  /*7d70*/  LOP3.LUT R44, R44, 0xfffffffc, RZ, 0xc0, !PT ;  /* 0xfffffffc2c2c7812 */ /* 0x000fca00078ec0ff */
[----:B------:R-:W-:-:S04]  /*7d80*/  IMAD.IADD R44, R52, 0x1, -R44 ;  /* 0x00000001342c7824 */ /* 0x000fc800078e0a2c */
[----:B------:R-:W-:-:S04]  /*7d90*/  IMAD R3, R44, 0x60, R3 ;  /* 0x000000602c037824 */ /* 0x000fc800078e0203 */
[----:B0-----:R-:W-:Y:S01]  /*7da0*/  @P0 IMAD.HI.U32 R0, R3, R0, RZ ;  /* 0x0000000003000227 */ /* 0x001fe200078e00ff */
[----:B------:R-:W-:Y:S02]  /*7db0*/  CS2R R24, SRZ ;  /* 0x0000000000187805 */ /* 0x000fe4000001ff00 */
[----:B------:R-:W-:Y:S02]  /*7dc0*/  CS2R R26, SRZ ;  /* 0x00000000001a7805 */ /* 0x000fe4000001ff00 */
[----:B-1----:R-:W-:-:S04]  /*7dd0*/  @P0 SHF.R.U32.HI R3, RZ, R9, R0 ;  /* 0x00000009ff030219 */ /* 0x002fc80000011600 */
[----:B------:R0:W5:Y:S01]  /*7de0*/  @!P1 LDG.E.128 R24, desc[UR40][R14.64] ;  /* 0x000000280e189981 */ /* 0x000162000c1e1d00 */
[----:B------:R-:W-:Y:S01]  /*7df0*/  SHF.R.S32.HI R9, RZ, 0x1f, R3 ;  /* 0x0000001fff097819 */ /* 0x000fe20000011403 */
[----:B------:R-:W-:-:S04]  /*7e00*/  IMAD.MOV.U32 R44, RZ, RZ, R40 ;  /* 0x000000ffff2c7224 */ /* 0x000fc800078e0028 */
[C---:B------:R-:W-:Y:S02]  /*7e10*/  IMAD R0, R9.reuse, R10, RZ ;  /* 0x0000000a09007224 */ /* 0x040fe400078e02ff */
[----:B0-----:R-:W-:Y:S02]  /*7e20*/  IMAD.MOV.U32 R14, RZ, RZ, R42 ;  /* 0x000000ffff0e7224 */ /* 0x001fe400078e002a */
[----:B------:R-:W-:Y:S02]  /*7e30*/  IMAD.MOV.U32 R15, RZ, RZ, R37 ;  /* 0x000000ffff0f7224 */ /* 0x000fe400078e0025 */
        /* <DEDUP_REMOVED lines=12> */
[----:B--2---:R-:W-:Y:S01]  /*7f00*/  LEA.HI R10, R50, R50, RZ, 0x1 ;  /* 0x00000032320a7211 */ /* 0x004fe200078f08ff */
[----:B------:R-:W-:Y:S06]  /*7f10*/  BRA.DIV UR4, `(.L_x_12458) ;  /* 0x0000010e04287947 */ /* 0x000fec000b800000 */
.L_x_12656:
[----:B------:R-:W-:-:S03]  /*7f20*/  UMOV UR4, 0xffffffff ;  /* 0xffffffff00047882 */ /* 0x000fc60000000000 */
[----:B------:R-:W-:Y:S05]  /*7f30*/  BRA.DIV UR4, `(.L_x_12459) ;  /* 0x0000010e04487947 */ /* 0x000fea000b800000 */
.L_x_12659:
[----:B------:R-:W-:-:S03]  /*7f40*/  UMOV UR4, 0xffffffff ;  /* 0xffffffff00047882 */ /* 0x000fc60000000000 */
[----:B------:R-:W-:Y:S05]  /*7f50*/  BRA.DIV UR4, `(.L_x_12460) ;  /* 0x0000010e04687947 */ /* 0x000fea000b800000 */
.L_x_12662:
[----:B------:R-:W-:-:S03]  /*7f60*/  UMOV UR4, 0xffffffff ;  /* 0xffffffff00047882 */ /* 0x000fc60000000000 */
[----:B------:R-:W-:Y:S05]  /*7f70*/  BRA.DIV UR4, `(.L_x_12461) ;  /* 0x0000010e04887947 */ /* 0x000fea000b800000 */
.L_x_12665:
[----:B------:R-:W-:-:S03]  /*7f80*/  UMOV UR4, 0xffffffff ;  /* 0xffffffff00047882 */ /* 0x000fc60000000000 */
[----:B------:R-:W-:Y:S05]  /*7f90*/  BRA.DIV UR4, `(.L_x_12462) ;  /* 0x0000010e04a87947 */ /* 0x000fea000b800000 */
.L_x_12668:
[----:B------:R-:W-:Y:S01]  /*7fa0*/  UMOV UR4, 0xffffffff ;  /* 0xffffffff00047882 */ /* 0x000fe20000000000 */
[----:B------:R-:W-:Y:S02]  /*7fb0*/  LOP3.LUT R10, R10, 0xfffffffe, RZ, 0xc0, !PT ;  /* 0xfffffffe0a0a7812 */ /* 0x000fe400078ec0ff */
[----:B------:R-:W-:Y:S05]  /*7fc0*/  BRA.DIV UR4, `(.L_x_12463) ;  /* 0x0000010e04c47947 */ /* 0x000fea000b800000 */
.L_x_12671:
[----:B------:R-:W-:Y:S01]  /*7fd0*/  UMOV UR4, 0xffffffff ;  /* 0xffffffff00047882 */ /* 0x000fe20000000000 */
[----:B------:R-:W-:Y:S02]  /*7fe0*/  IMAD.IADD R9, R50, 0x1, -R10 ;  /* 0x0000000132097824 */ /* 0x000fe400078e0a0a */
[----:B------:R-:W-:Y:S05]  /*7ff0*/  BRA.DIV UR4, `(.L_x_12464) ;  /* 0x0000010e04e07947 */ /* 0x000fea000b800000 */
.L_x_12674:
[----:B------:R-:W-:Y:S01]  /*8000*/  UMOV UR4, 0xffffffff ;  /* 0xffffffff00047882 */ /* 0x000fe20000000000 */
[----:B------:R-:W-:Y:S02]  /*8010*/  SHF.L.U32 R9, R9, 0x1f, RZ ;  /* 0x0000001f09097819 */ /* 0x000fe400000006ff */
[----:B------:R-:W-:Y:S05]  /*8020*/  BRA.DIV UR4, `(.L_x_12465) ;  /* 0x0000010e04fc7947 */ /* 0x000fea000b800000 */
.L_x_12677:
        /* <DEDUP_REMOVED lines=19> */
[-C--:B------:R-:W-:Y:S02]  /*8160*/  ISETP.GE.OR P2, PT, R19, R20.reuse, P0 ;  /* 0x000000141300720c */ /* 0x080fe40000746670 */
[----:B------:R-:W-:Y:S02]  /*8170*/  ISETP.GE.OR P0, PT, R48, R20, P0 ;  /* 0x000000143000720c */ /* 0x000fe40000706670 */
        /* <DEDUP_REMOVED lines=15> */
.L_x_12678:
[----:B------:R-:W-:Y:S05]  /*8270*/  BSYNC B1 ;  /* 0x0000000000017941 */ /* 0x000fea0003800000 */
.L_x_12466:
[----:B------:R-:W-:Y:S04]  /*8280*/  BSSY B1, `(.L_x_12468) ;  /* 0x0000070000017945 */ /* 0x000fe80003800000 */
[----:B------:R-:W-:Y:S05]  /*8290*/  @P2 BRA `(.L_x_12469) ;  /* 0x0000000400b82947 */ /* 0x000fea0003800000 */
[----:B------:R-:W2:Y:S01]  /*82a0*/  LDL R8, [R1+0x18] ;  /* 0x0000180001087983 */ /* 0x000ea20000100800 */
[----:B0-----:R-:W-:Y:S01]  /*82b0*/  IMAD.IADD R9, R16, 0x1, R21 ;  /* 0x0000000110097824 */ /* 0x001fe200078e0215 */
[----:B------:R-:W-:Y:S01]  /*82c0*/  SHF.R.U64 R44, R4, 0x10, R5 ;  /* 0x00000010042c7819 */ /* 0x000fe20000001205 */
[----:B------:R-:W0:Y:S01]  /*82d0*/  S2R R10, SR_TID.X ;  /* 0x00000000000a7919 */ /* 0x000e220000002100 */
[----:B------:R-:W-:Y:S02]  /*82e0*/  SHF.R.U64 R49, R24, 0x10, R25 ;  /* 0x0000001018317819 */ /* 0x000fe40000001219 */
[----:B------:R-:W-:Y:S02]  /*82f0*/  SHF.R.U32.HI R46, RZ, 0x10, R5 ;  /* 0x00000010ff2e7819 */ /* 0x000fe40000011605 */
[----:B------:R-:W-:Y:S02]  /*8300*/  SHF.R.U32.HI R51, RZ, 0x10, R25 ;  /* 0x00000010ff337819 */ /* 0x000fe40000011619 */
[----:B------:R-:W-:-:S02]  /*8310*/  PRMT R44, R37, 0x5432, R44 ;  /* 0x00005432252c7816 */ /* 0x000fc4000000002c */
[----:B------:R-:W-:Y:S02]  /*8320*/  PRMT R49, R45, 0x5410, R49 ;  /* 0x000054102d317816 */ /* 0x000fe40000000031 */
[--C-:B------:R-:W-:Y:S01]  /*8330*/  SHF.R.U64 R47, R6, 0x10, R7.reuse ;  /* 0x00000010062f7819 */ /* 0x100fe20000001207 */
[----:B------:R-:W-:Y:S01]  /*8340*/  IMAD.U32 R45, R44, 0x10000, RZ ;  /* 0x000100002c2d7824 */ /* 0x000fe200078e00ff */
[----:B------:R-:W-:Y:S02]  /*8350*/  SHF.R.U32.HI R48, RZ, 0x10, R7 ;  /* 0x00000010ff307819 */ /* 0x000fe40000011607 */
[----:B------:R-:W-:Y:S01]  /*8360*/  PRMT R51, R50, 0x5410, R51 ;  /* 0x0000541032337816 */ /* 0x000fe20000000033 */
[----:B------:R-:W-:Y:S01]  /*8370*/  IMAD.U32 R50, R49, 0x10000, RZ ;  /* 0x0001000031327824 */ /* 0x000fe200078e00ff */
[----:B------:R-:W-:Y:S02]  /*8380*/  SHF.R.U32.HI R53, RZ, 0x10, R27 ;  /* 0x00000010ff357819 */ /* 0x000fe4000001161b */
[----:B------:R-:W-:-:S02]  /*8390*/  PRMT R47, R55, 0x5410, R47 ;  /* 0x00005410372f7816 */ /* 0x000fc4000000002f */
[----:B------:R-:W-:Y:S02]  /*83a0*/  LOP3.LUT R49, R49, 0xffff0000, RZ, 0xc0, !PT ;  /* 0xffff000031317812 */ /* 0x000fe400078ec0ff */
[----:B------:R-:W-:Y:S02]  /*83b0*/  PRMT R46, R38, 0x5432, R46 ;  /* 0x00005432262e7816 */ /* 0x000fe4000000002e */
[----:B------:R-:W-:Y:S02]  /*83c0*/  LOP3.LUT R44, R44, 0xffff0000, RZ, 0xc0, !PT ;  /* 0xffff00002c2c7812 */ /* 0x000fe400078ec0ff */
[----:B------:R-:W-:Y:S02]  /*83d0*/  PRMT R53, R54, 0x5410, R53 ;  /* 0x0000541036357816 */ /* 0x000fe40000000035 */
[----:B------:R-:W-:Y:S02]  /*83e0*/  SHF.R.U64 R52, R26, 0x10, R27 ;  /* 0x000000101a347819 */ /* 0x000fe4000000121b */
[----:B------:R-:W-:Y:S01]  /*83f0*/  PRMT R48, R39, 0x5432, R48 ;  /* 0x0000543227307816 */ /* 0x000fe20000000030 */
[----:B0-----:R-:W-:Y:S01]  /*8400*/  VIADD R13, R10, 0xffffff80 ;  /* 0xffffff800a0d7836 */ /* 0x001fe20000000000 */
[----:B------:R-:W-:-:S04]  /*8410*/  PRMT R52, R20, 0x5432, R52 ;  /* 0x0000543214347816 */ /* 0x000fc80000000034 */
        /* <DEDUP_REMOVED lines=11> */
[----:B------:R-:W-:-:S03]  /*84d0*/  LEA R43, R12, R10, 0x9 ;  /* 0x0000000a0c2b7211 */ /* 0x000fc600078e48ff */
        /* <DEDUP_REMOVED lines=27> */
[C---:B------:R-:W-:Y:S01]  /*8690*/  FMUL.FTZ R45, R25.reuse, R11 ;  /* 0x0000000b192d7220 */ /* 0x040fe20000410000 */
[-C--:B------:R-:W-:Y:S01]  /*86a0*/  FMUL.FTZ R44, R25, R4.reuse ;  /* 0x00000004192c7220 */ /* 0x080fe20000410000 */
[----:B------:R-:W-:Y:S01]  /*86b0*/  FFMA.FTZ R12, R5, R49, R12 ;  /* 0x00000031050c7223 */ /* 0x000fe2000001000c */
[C---:B------:R-:W-:Y:S01]  /*86c0*/  FMUL.FTZ R5, R13.reuse, R51 ;  /* 0x000000330d057220 */ /* 0x040fe20000410000 */
[C---:B------:R-:W-:Y:S01]  /*86d0*/  FFMA.FTZ R45, R6.reuse, R4, -R45 ;  /* 0x00000004062d7223 */ /* 0x040fe2000001082d */
[----:B------:R-:W-:Y:S01]  /*86e0*/  FFMA.FTZ R44, R6, R11, R44 ;  /* 0x0000000b062c7223 */ /* 0x000fe2000001002c */
[-C--:B------:R-:W-:Y:S01]  /*86f0*/  FMUL.FTZ R13, R13, R46.reuse ;  /* 0x0000002e0d0d7220 */ /* 0x080fe20000410000 */
[----:B------:R-:W-:Y:S01]  /*8700*/  IMAD.U32 R27, R15, 0x10000, RZ ;  /* 0x000100000f1b7824 */ /* 0x000fe200078e00ff */
[----:B------:R-:W-:Y:S01]  /*8710*/  SHF.L.U32 R6, R52, 0x10, RZ ;  /* 0x0000001034067819 */ /* 0x000fe200000006ff */
[----:B------:R-:W-:Y:S01]  /*8720*/  FFMA.FTZ R46, R8, R46, -R5 ;  /* 0x0000002e082e7223 */ /* 0x000fe20000010805 */
[----:B------:R-:W-:Y:S01]  /*8730*/  IMAD.U32 R11, R53, 0x10000, RZ ;  /* 0x00010000350b7824 */ /* 0x000fe200078e00ff */
[----:B------:R-:W-:Y:S01]  /*8740*/  LOP3.LUT R15, R15, 0xffff0000, RZ, 0xc0, !PT ;  /* 0xffff00000f0f7812 */ /* 0x000fe200078ec0ff */
[C---:B------:R-:W-:Y:S01]  /*8750*/  IMAD.U32 R26, R14.reuse, 0x10000, RZ ;  /* 0x000100000e1a7824 */ /* 0x040fe200078e00ff */
[----:B------:R-:W-:Y:S01]  /*8760*/  LOP3.LUT R14, R14, 0xffff0000, RZ, 0xc0, !PT ;  /* 0xffff00000e0e7812 */ /* 0x000fe200078ec0ff */
[----:B------:R-:W-:-:S02]  /*8770*/  IMAD.U32 R4, R47, 0x10000, RZ ;  /* 0x000100002f047824 */ /* 0x000fc400078e00ff */
[C---:B------:R-:W-:Y:S01]  /*8780*/  FMUL.FTZ R49, R27.reuse, R11 ;  /* 0x0000000b1b317220 */ /* 0x040fe20000410000 */
[----:B------:R-:W-:Y:S02]  /*8790*/  IMAD.U32 R5, R48, 0x10000, RZ ;  /* 0x0001000030057824 */ /* 0x000fe400078e00ff */
[C---:B------:R-:W-:Y:S01]  /*87a0*/  FMUL.FTZ R50, R26.reuse, R6 ;  /* 0x000000061a327220 */ /* 0x040fe20000410000 */
[-C--:B------:R-:W-:Y:S01]  /*87b0*/  FMUL.FTZ R25, R26, R4.reuse ;  /* 0x000000041a197220 */ /* 0x080fe20000410000 */
[----:B------:R-:W-:Y:S01]  /*87c0*/  LOP3.LUT R52, R52, 0xffff0000, RZ, 0xc0, !PT ;  /* 0xffff000034347812 */ /* 0x000fe200078ec0ff */
[----:B------:R-:W-:Y:S01]  /*87d0*/  FMUL.FTZ R27, R27, R5 ;  /* 0x000000051b1b7220 */ /* 0x000fe20000410000 */
[----:B------:R-:W-:Y:S01]  /*87e0*/  LOP3.LUT R53, R53, 0xffff0000, RZ, 0xc0, !PT ;  /* 0xffff000035357812 */ /* 0x000fe200078ec0ff */
[----:B------:R-:W-:Y:S01]  /*87f0*/  FFMA.FTZ R50, R7, R4, -R50 ;  /* 0x0000000407327223 */ /* 0x000fe20000010832 */
[----:B------:R-:W-:Y:S01]  /*8800*/  LOP3.LUT R47, R47, 0xffff0000, RZ, 0xc0, !PT ;  /* 0xffff00002f2f7812 */ /* 0x000fe200078ec0ff */
[----:B------:R-:W-:Y:S01]  /*8810*/  FFMA.FTZ R25, R7, R6, R25 ;  /* 0x0000000607197223 */ /* 0x000fe20000010019 */
[----:B------:R-:W-:Y:S01]  /*8820*/  LOP3.LUT R48, R48, 0xffff0000, RZ, 0xc0, !PT ;  /* 0xffff000030307812 */ /* 0x000fe200078ec0ff */
[C---:B------:R-:W-:Y:S01]  /*8830*/  FFMA.FTZ R11, R24.reuse, R11, R27 ;  /* 0x0000000b180b7223 */ /* 0x040fe2000001001b */
        /* <DEDUP_REMOVED lines=20> */
.L_x_12469:
[----:B------:R-:W-:Y:S05]  /*8980*/  BSYNC B1 ;  /* 0x0000000000017941 */ /* 0x000fea0003800000 */
.L_x_12468:
[----:B------:R-:W-:Y:S02]  /*8990*/  PRMT R13, R13, 0x5410, R0 ;  /* 0x000054100d0d7816 */ /* 0x000fe40000000000 */
[----:B------:R-:W-:Y:S01]  /*89a0*/  PRMT R15, R3, 0x7610, R15 ;  /* 0x00007610030f7816 */ /* 0x000fe2000000000f */
[----:B------:R-:W-:Y:S06]  /*89b0*/  @P0 BRA `(.L_x_12455) ;  /* 0x0000000400a80947 */ /* 0x000fec0003800000 */
        /* <DEDUP_REMOVED lines=11> */
[----:B------:R-:W-:Y:S02]  /*8a70*/  LOP3.LUT R0, R0, R5, RZ, 0x3c, !PT ;  /* 0x0000000500007212 */ /* 0x000fe400078e3cff */
[----:B------:R-:W-:Y:S02]  /*8a80*/  SHF.R.U64 R14, R28, 0x10, R29 ;  /* 0x000000101c0e7819 */ /* 0x000fe4000000121d */
[----:B------:R-:W-:Y:S02]  /*8a90*/  SHF.R.U64 R12, R30, 0x10, R31 ;  /* 0x000000101e0c7819 */ /* 0x000fe4000000121f */
[----:B------:R-:W-:Y:S02]  /*8aa0*/  SHF.R.U32.HI R30, RZ, 0x10, R35 ;  /* 0x00000010ff1e7819 */ /* 0x000fe40000011623 */
[----:B------:R-:W-:Y:S02]  /*8ab0*/  PRMT R41, R41, 0x5410, R14 ;  /* 0x0000541029297816 */ /* 0x000fe4000000000e */
[----:B------:R-:W-:-:S02]  /*8ac0*/  SHF.R.U32.HI R29, RZ, 0x10, R29 ;  /* 0x00000010ff1d7819 */ /* 0x000fc4000001161d */
[----:B------:R-:W-:Y:S01]  /*8ad0*/  SHF.R.U32.HI R27, RZ, 0x10, R33 ;  /* 0x00000010ff1b7819 */ /* 0x000fe20000011621 */
[----:B------:R-:W-:Y:S01]  /*8ae0*/  IMAD.U32 R25, R41, 0x10000, RZ ;  /* 0x0001000029197824 */ /* 0x000fe200078e00ff */
[----:B------:R-:W-:Y:S02]  /*8af0*/  SHF.R.U32.HI R31, RZ, 0x10, R31 ;  /* 0x00000010ff1f7819 */ /* 0x000fe4000001161f */
[----:B------:R-:W-:Y:S02]  /*8b00*/  PRMT R30, R15, 0x5410, R30 ;  /* 0x000054100f1e7816 */ /* 0x000fe4000000001e */
[----:B------:R-:W-:Y:S02]  /*8b10*/  PRMT R40, R40, 0x5410, R29 ;  /* 0x0000541028287816 */ /* 0x000fe4000000001d */
[----:B------:R-:W-:Y:S02]  /*8b20*/  PRMT R27, R20, 0x5410, R27 ;  /* 0x00005410141b7816 */ /* 0x000fe4000000001b */
[----:B------:R-:W-:-:S03]  /*8b30*/  PRMT R38, R38, 0x5410, R31 ;  /* 0x0000541026267816 */ /* 0x000fc6000000001f */
[----:B------:R-:W-:Y:S01]  /*8b40*/  IMAD.U32 R29, R27, 0x10000, RZ ;  /* 0x000100001b1d7824 */ /* 0x000fe200078e00ff */
[----:B------:R-:W-:Y:S02]  /*8b50*/  SHF.R.U64 R28, R34, 0x10, R35 ;  /* 0x00000010221c7819 */ /* 0x000fe40000001223 */
[----:B------:R-:W-:Y:S02]  /*8b60*/  PRMT R39, R39, 0x5410, R12 ;  /* 0x0000541027277816 */ /* 0x000fe4000000000c */
[----:B------:R-:W-:Y:S02]  /*8b70*/  LOP3.LUT R41, R41, 0xffff0000, RZ, 0xc0, !PT ;  /* 0xffff000029297812 */ /* 0x000fe400078ec0ff */
[----:B------:R-:W-:Y:S01]  /*8b80*/  PRMT R28, R13, 0x5432, R28 ;  /* 0x000054320d1c7816 */ /* 0x000fe2000000001c */
[----:B--2---:R-:W-:-:S04]  /*8b90*/  IMAD.IADD R3, R4, 0x1, R0 ;  /* 0x0000000104037824 */ /* 0x004fc800078e0200 */
[----:B------:R-:W-:Y:S01]  /*8ba0*/  IMAD R3, R3, 0x2, R2 ;  /* 0x0000000203037824 */ /* 0x000fe200078e0202 */
[----:B---3--:R-:W-:Y:S04]  /*8bb0*/  LDS.128 R4, [R42+0x8400] ;  /* 0x008400002a047984 */ /* 0x008fe80000000c00 */
[----:B0-----:R-:W0:Y:S01]  /*8bc0*/  LDS.128 R8, [R3+0x8400] ;  /* 0x0084000003087984 */ /* 0x001e220000000c00 */
[----:B------:R-:W-:-:S04]  /*8bd0*/  SHF.R.U64 R0, R32, 0x10, R33 ;  /* 0x0000001020007819 */ /* 0x000fc80000001221 */
[----:B------:R-:W-:-:S05]  /*8be0*/  PRMT R37, R37, 0x5410, R0 ;  /* 0x0000541025257816 */ /* 0x000fca0000000000 */
[C---:B------:R-:W-:Y:S01]  /*8bf0*/  IMAD.U32 R26, R37.reuse, 0x10000, RZ ;  /* 0x00010000251a7824 */ /* 0x040fe200078e00ff */
[----:B------:R-:W-:Y:S01]  /*8c00*/  LOP3.LUT R37, R37, 0xffff0000, RZ, 0xc0, !PT ;  /* 0xffff000025257812 */ /* 0x000fe200078ec0ff */
[----:B0-----:R-:W-:Y:S01]  /*8c10*/  IMAD.U32 R15, R8, 0x10000, RZ ;  /* 0x00010000080f7824 */ /* 0x001fe200078e00ff */
[----:B------:R-:W-:-:S03]  /*8c20*/  SHF.L.U32 R20, R9, 0x10, RZ ;  /* 0x0000001009147819 */ /* 0x000fc600000006ff */
[C---:B------:R-:W-:Y:S01]  /*8c30*/  FMUL.FTZ R31, R15.reuse, R26 ;  /* 0x0000001a0f1f7220 */ /* 0x040fe20000410000 */
[----:B------:R-:W-:Y:S01]  /*8c40*/  FMUL.FTZ R33, R15, R25 ;  /* 0x000000190f217220 */ /* 0x000fe20000410000 */
[----:B------:R-:W-:Y:S02]  /*8c50*/  IMAD.U32 R15, R40, 0x10000, RZ ;  /* 0x00010000280f7824 */ /* 0x000fe400078e00ff */
[----:B------:R-:W-:Y:S02]  /*8c60*/  IMAD.U32 R0, R4, 0x10000, RZ ;  /* 0x0001000004007824 */ /* 0x000fe400078e00ff */
[C---:B------:R-:W-:Y:S01]  /*8c70*/  FMUL.FTZ R35, R20.reuse, R29 ;  /* 0x0000001d14237220 */ /* 0x040fe20000410000 */
[----:B------:R-:W-:Y:S02]  /*8c80*/  IMAD.U32 R12, R5, 0x10000, RZ ;  /* 0x00010000050c7824 */ /* 0x000fe400078e00ff */
[----:B------:R-:W-:Y:S01]  /*8c90*/  FMUL.FTZ R43, R20, R15 ;  /* 0x0000000f142b7220 */ /* 0x000fe20000410000 */
[----:B------:R-:W-:Y:S01]  /*8ca0*/  FFMA.FTZ R32, R0, R25, -R31 ;  /* 0x0000001900207223 */ /* 0x000fe2000001081f */
[----:B------:R-:W-:-:S02]  /*8cb0*/  IMAD.U32 R24, R11, 0x10000, RZ ;  /* 0x000100000b187824 */ /* 0x000fc400078e00ff */
[----:B------:R-:W-:Y:S01]  /*8cc0*/  FFMA.FTZ R35, R12, R15, -R35 ;  /* 0x0000000f0c237223 */ /* 0x000fe20000010823 */
[----:B------:R-:W-:Y:S02]  /*8cd0*/  IMAD.U32 R31, R30, 0x10000, RZ ;  /* 0x000100001e1f7824 */ /* 0x000fe400078e00ff */
[----:B------:R-:W-:Y:S01]  /*8ce0*/  FFMA.FTZ R43, R12, R29, R43 ;  /* 0x0000001d0c2b7223 */ /* 0x000fe2000001002b */
[----:B------:R-:W-:Y:S02]  /*8cf0*/  LOP3.LUT R9, R9, 0xffff0000, RZ, 0xc0, !PT ;  /* 0xffff000009097812 */ /* 0x000fe400078ec0ff */
[----:B------:R-:W-:Y:S01]  /*8d00*/  LOP3.LUT R12, R27, 0xffff0000, RZ, 0xc0, !PT ;  /* 0xffff00001b0c7812 */ /* 0x000fe200078ec0ff */
[----:B------:R-:W-:Y:S01]  /*8d10*/  IMAD.U32 R14, R7, 0x10000, RZ ;  /* 0x00010000070e7824 */ /* 0x000fe200078e00ff */
[----:B------:R-:W-:Y:S01]  /*8d20*/  LOP3.LUT R40, R40, 0xffff0000, RZ, 0xc0, !PT ;  /* 0xffff000028287812 */ /* 0x000fe200078ec0ff */
[----:B------:R-:W-:Y:S01]  /*8d30*/  IMAD.U32 R25, R38, 0x10000, RZ ;  /* 0x0001000026197824 */ /* 0x000fe200078e00ff */
[----:B------:R-:W-:Y:S01]  /*8d40*/  LOP3.LUT R8, R8, 0xffff0000, RZ, 0xc0, !PT ;  /* 0xffff000008087812 */ /* 0x000fe200078ec0ff */
[----:B------:R-:W-:Y:S01]  /*8d50*/  FMUL.FTZ R15, R24, R31 ;  /* 0x0000001f180f7220 */ /* 0x000fe20000410000 */
[----:B------:R-:W-:Y:S01]  /*8d60*/  LOP3.LUT R5, R5, 0xffff0000, RZ, 0xc0, !PT ;  /* 0xffff000005057812 */ /* 0x000fe200078ec0ff */
[----:B------:R-:W-:Y:S01]  /*8d70*/  FFMA.FTZ R33, R0, R26, R33 ;  /* 0x0000001a00217223 */ /* 0x000fe20000010021 */
[C---:B------:R-:W-:Y:S01]  /*8d80*/  FMUL.FTZ R20, R9.reuse, R12 ;  /* 0x0000000c09147220 */ /* 0x040fe20000410000 */
[----:B------:R-:W-:Y:S01]  /*8d90*/  LOP3.LUT R4, R4, 0xffff0000, RZ, 0xc0, !PT ;  /* 0xffff000004047812 */ /* 0x000fe200078ec0ff */
[-C--:B------:R-:W-:Y:S01]  /*8da0*/  FMUL.FTZ R24, R24, R25.reuse ;  /* 0x0000001918187220 */ /* 0x080fe20000410000 */
[----:B------:R-:W-:Y:S01]  /*8db0*/  FFMA.FTZ R26, R14, R25, -R15 ;  /* 0x000000190e1a7223 */ /* 0x000fe2000001080f */
[----:B------:R-:W-:Y:S01]  /*8dc0*/  FMUL.FTZ R9, R9, R40 ;  /* 0x0000002809097220 */ /* 0x000fe20000410000 */
[C---:B------:R-:W-:Y:S01]  /*8dd0*/  FMUL.FTZ R15, R8.reuse, R37 ;  /* 0x00000025080f7220 */ /* 0x040fe20000410000 */
[----:B------:R-:W-:Y:S01]  /*8de0*/  FMUL.FTZ R25, R8, R41 ;  /* 0x0000002908197220 */ /* 0x000fe20000410000 */
[----:B------:R-:W-:-:S02]  /*8df0*/  IMAD.U32 R21, R10, 0x10000, RZ ;  /* 0x000100000a157824 */ /* 0x000fc400078e00ff */
[----:B------:R-:W-:Y:S02]  /*8e00*/  IMAD.U32 R8, R28, 0x10000, RZ ;  /* 0x000100001c087824 */ /* 0x000fe400078e00ff */
[----:B------:R-:W-:Y:S01]  /*8e10*/  FFMA.FTZ R31, R14, R31, R24 ;  /* 0x0000001f0e1f7223 */ /* 0x000fe20000010018 */
[C---:B------:R-:W-:Y:S01]  /*8e20*/  FFMA.FTZ R20, R5.reuse, R40, -R20 ;  /* 0x0000002805147223 */ /* 0x040fe20000010814 */
[----:B------:R-:W-:Y:S01]  /*8e30*/  FFMA.FTZ R12, R5, R12, R9 ;  /* 0x0000000c050c7223 */ /* 0x000fe20000010009 */
[----:B------:R-:W-:Y:S01]  /*8e40*/  LOP3.LUT R10, R10, 0xffff0000, RZ, 0xc0, !PT ;  /* 0xffff00000a0a7812 */ /* 0x000fe200078ec0ff */
[C---:B------:R-:W-:Y:S01]  /*8e50*/  FFMA.FTZ R15, R4.reuse, R41, -R15 ;  /* 0x00000029040f7223 */ /* 0x040fe2000001080f */
[----:B------:R-:W-:Y:S02]  /*8e60*/  IMAD.U32 R0, R39, 0x10000, RZ ;  /* 0x0001000027007824 */ /* 0x000fe400078e00ff */
[----:B------:R-:W-:Y:S01]  /*8e70*/  FFMA.FTZ R14, R4, R37, R25 ;  /* 0x00000025040e7223 */ /* 0x000fe20000010019 */
[----:B------:R-:W-:Y:S01]  /*8e80*/  LOP3.LUT R5, R28, 0xffff0000, RZ, 0xc0, !PT ;  /* 0xffff00001c057812 */ /* 0x000fe200078ec0ff */
[----:B------:R-:W-:Y:S01]  /*8e90*/  IMAD.U32 R13, R6, 0x10000, RZ ;  /* 0x00010000060d7824 */ /* 0x000fe200078e00ff */
[----:B------:R-:W-:Y:S01]  /*8ea0*/  LOP3.LUT R11, R11, 0xffff0000, RZ, 0xc0, !PT ;  /* 0xffff00000b0b7812 */ /* 0x000fe200078ec0ff */
[----:B------:R-:W-:Y:S01]  /*8eb0*/  FMUL.FTZ R4, R21, R8 ;  /* 0x0000000815047220 */ /* 0x000fe20000410000 */
[----:B------:R-:W-:-:S02]  /*8ec0*/  LOP3.LUT R39, R39, 0xffff0000, RZ, 0xc0, !PT ;  /* 0xffff000027277812 */ /* 0x000fc400078ec0ff */
[----:B------:R-:W-:Y:S02]  /*8ed0*/  LOP3.LUT R30, R30, 0xffff0000, RZ, 0xc0, !PT ;  /* 0xffff00001e1e7812 */ /* 0x000fe400078ec0ff */
[----:B------:R-:W-:Y:S01]  /*8ee0*/  LOP3.LUT R38, R38, 0xffff0000, RZ, 0xc0, !PT ;  /* 0xffff000026267812 */ /* 0x000fe200078ec0ff */
[-C--:B------:R-:W-:Y:S01]  /*8ef0*/  FMUL.FTZ R24, R21, R0.reuse ;  /* 0x0000000015187220 */ /* 0x080fe20000410000 */
[----:B------:R-:W-:Y:S01]  /*8f00*/  LOP3.LUT R6, R6, 0xffff0000, RZ, 0xc0, !PT ;  /* 0xffff000006067812 */ /* 0x000fe200078ec0ff */
[----:B------:R-:W-:Y:S01]  /*8f10*/  FFMA.FTZ R0, R13, R0, -R4 ;  /* 0x000000000d007223 */ /* 0x000fe20000010804 */
[----:B------:R-:W-:Y:S01]  /*8f20*/  LOP3.LUT R7, R7, 0xffff0000, RZ, 0xc0, !PT ;  /* 0xffff000007077812 */ /* 0x000fe200078ec0ff */
[C---:B------:R-:W-:Y:S01]  /*8f30*/  FMUL.FTZ R9, R10.reuse, R5 ;  /* 0x000000050a097220 */ /* 0x040fe20000410000 */
[-C--:B------:R-:W-:Y:S01]  /*8f40*/  FMUL.FTZ R10, R10, R39.reuse ;  /* 0x000000270a0a7220 */ /* 0x080fe20000410000 */
[C---:B------:R-:W-:Y:S01]  /*8f50*/  FMUL.FTZ R4, R11.reuse, R30 ;  /* 0x0000001e0b047220 */ /* 0x040fe20000410000 */
        /* <DEDUP_REMOVED lines=16> */
.L_x_12455:
[----:B------:R-:W-:Y:S05]  /*9060*/  BSYNC B0 ;  /* 0x0000000000007941 */ /* 0x000fea0003800000 */
.L_x_12435:
        /* <DEDUP_REMOVED lines=8> */
.L_x_12432:
[----:B------:R-:W-:-:S13]  /*90f0*/  ISETP.NE.AND P0, PT, R157, 0x3, PT ;  /* 0x000000039d00780c */ /* 0x000fda0003f05270 */
[----:B------:R-:W-:Y:S05]  /*9100*/  @!P0 BRA `(.L_x_12470) ;  /* 0x0000000000048947 */ /* 0x000fea0003800000 */
[----:B------:R-:W-:Y:S01]  /*9110*/  BPT.TRAP 0x1 ;  /* 0x000000040000795c */ /* 0x000fe20000300000 */
.L_x_12470:
[----:B--23--:R-:W-:Y:S01]  /*9120*/  IMAD R0, R18, 0x8, R2 ;  /* 0x0000000812007824 */ /* 0x00cfe200078e0202 */
[----:B01--4-:R-:W-:-:S04]  /*9130*/  SHF.L.U32 R7, R23, 0x1f, RZ ;  /* 0x0000001f17077819 */ /* 0x013fc800000006ff */
[----:B------:R0:W1:Y:S01]  /*9140*/  SYNCS.PHASECHK.TRANS64.TRYWAIT P1, [R0+URZ+0x16830], R7 ;  /* 0x01683007000075a7 */ /* 0x000062000802017f */
[----:B------:R-:W-:Y:S05]  /*9150*/  @!P0 BRA `(.L_x_12471) ;  /* 0x0000000000048947 */ /* 0x000fea0003800000 */
[----:B------:R-:W-:Y:S01]  /*9160*/  BPT.TRAP 0x1 ;  /* 0x000000040000795c */ /* 0x000fe20000300000 */
.L_x_12471:
[----:B------:R-:W-:Y:S01]  /*9170*/  VIADD R3, R2, 0xe400 ;  /* 0x0000e40002037836 */ /* 0x000fe20000000000 */
[----:B------:R-:W-:Y:S01]  /*9180*/  LOP3.LUT R4, R36, 0x10000, RZ, 0xfc, !PT ;  /* 0x0001000024047812 */ /* 0x000fe200078efcff */
[----:B------:R-:W-:-:S03]  /*9190*/  IMAD.MOV.U32 R5, RZ, RZ, 0x40000040 ;  /* 0x40000040ff057424 */ /* 0x000fc600078e00ff */
[----:B------:R-:W-:-:S04]  /*91a0*/  SHF.R.U32.HI R3, RZ, 0x4, R3 ;  /* 0x00000004ff037819 */ /* 0x000fc80000011603 */
[----:B------:R-:W-:-:S04]  /*91b0*/  LOP3.LUT R3, R3, 0x3fff, RZ, 0xc0, !PT ;  /* 0x00003fff03037812 */ /* 0x000fc800078ec0ff */
[----:B------:R-:W-:-:S05]  /*91c0*/  LOP3.LUT R3, R3, 0x10000, RZ, 0xfc, !PT ;  /* 0x0001000003037812 */ /* 0x000fca00078efcff */
[----:B------:R2:W-:Y:S01]  /*91d0*/  STL [R1+0x4], R3 ;  /* 0x0000040301007387 */ /* 0x0005e20000100800 */
[----:B-1----:R-:W-:Y:S05]  /*91e0*/  @P1 BRA `(.L_x_12472) ;  /* 0x0000000000081947 */ /* 0x002fea0003800000 */
[----:B------:R-:W1:Y:S02]  /*91f0*/  SYNCS.PHASECHK.TRANS64.TRYWAIT P1, [R0+URZ+0x16830], R7 ;  /* 0x01683007000075a7 */ /* 0x000e64000802017f */
[----:B-1----:R-:W-:Y:S05]  /*9200*/  @!P1 BRA `(.L_x_12473) ;  /* 0x000000fc00c09947 */ /* 0x002fea0003800000 */
.L_x_12472:
[----:B--2---:R-:W2:Y:S01]  /*9210*/  LDL R3, [R1+0x4] ;  /* 0x0000040001037983 */ /* 0x004ea20000100800 */
[----:B------:R-:W-:Y:S01]  /*9220*/  MOV R11, 0x40000040 ;  /* 0x40000040000b7802 */ /* 0x000fe20000000f00 */
[----:B------:R-:W-:Y:S05]  /*9230*/  WARPSYNC.ALL ;  /* 0x0000000000007948 */ /* 0x000fea0003800000 */
[C---:B------:R-:W-:Y:S01]  /*9240*/  R2UR UR4, R4.reuse ;  /* 0x00000000040472ca */ /* 0x040fe200000e0000 */
[----:B------:R-:W3:Y:S01]  /*9250*/  LDL R95, [R1+0x10] ;  /* 0x00001000015f7983 */ /* 0x000ee20000100800 */
[----:B------:R-:W-:Y:S02]  /*9260*/  R2UR UR5, R5 ;  /* 0x00000000050572ca */ /* 0x000fe400000e0000 */
[----:B------:R-:W-:Y:S01]  /*9270*/  R2UR UR7, R11 ;  /* 0x000000000b0772ca */ /* 0x000fe200000e0000 */
[----:B-----5:R-:W-:Y:S01]  /*9280*/  WARPGROUP.ARRIVE ;  /* 0x00000000000079c5 */ /* 0x020fe20000000000 */
[----:B------:R-:W-:Y:S01]  /*9290*/  VIADD R12, R4, 0x2 ;  /* 0x00000002040c7836 */ /* 0x000fe20000000000 */
[----:B------:R-:W4:Y:S01]  /*92a0*/  LDL R97, [R1+0x8] ;  /* 0x0000080001617983 */ /* 0x000f220000100800 */
[----:B------:R-:W-:-:S02]  /*92b0*/  IMAD.MOV.U32 R13, RZ, RZ, 0x40000040 ;  /* 0x40000040ff0d7424 */ /* 0x000fc400078e00ff */
[----:B01----:R-:W-:Y:S01]  /*92c0*/  IMAD.MOV.U32 R7, RZ, RZ, 0x40000040 ;  /* 0x40000040ff077424 */ /* 0x003fe200078e00ff */
[----:B------:R-:W3:Y:S04]  /*92d0*/  LDL R89, [R1+0x24] ;  /* 0x0000240001597983 */ /* 0x000ee80000100800 */
[----:B------:R-:W4:Y:S01]  /*92e0*/  LDL R90, [R1+0x20] ;  /* 0x00002000015a7983 */ /* 0x000f220000100800 */
[----:B------:R-:W-:Y:S02]  /*92f0*/  VIADD R8, R4, 0x4 ;  /* 0x0000000404087836 */ /* 0x000fe40000000000 */
[----:B------:R-:W-:Y:S02]  /*9300*/  IMAD.MOV.U32 R9, RZ, RZ, 0x40000040 ;  /* 0x40000040ff097424 */ /* 0x000fe400078e00ff */
[----:B--2---:R-:W-:-:S05]  /*9310*/  IMAD R10, R18, 0x400, R3 ;  /* 0x00000400120a7824 */ /* 0x004fca00078e0203 */
[----:B------:R-:W-:-:S13]  /*9320*/  R2UR UR6, R10 ;  /* 0x000000000a0672ca */ /* 0x000fda00000e0000 */
[----:B------:R-:W-:Y:S01]  /*9330*/  HGMMA.64x128x16.F32.BF16 R24, gdesc[UR4], RZ, !UPT, gsb0 ;  /* 0x01e00000041879f0 */ /* 0x000fe2000c0018ff */
[----:B------:R-:W-:Y:S01]  /*9340*/  VIADD R6, R10, 0x2 ;  /* 0x000000020a067836 */ /* 0x000fe20000000000 */
[----:B------:R-:W-:Y:S02]  /*9350*/  R2UR UR4, R12 ;  /* 0x000000000c0472ca */ /* 0x000fe400000e0000 */
[----:B------:R-:W-:Y:S02]  /*9360*/  R2UR UR5, R13 ;  /* 0x000000000d0572ca */ /* 0x000fe400000e0000 */
[----:B------:R-:W-:Y:S02]  /*9370*/  R2UR UR6, R6 ;  /* 0x00000000060672ca */ /* 0x000fe400000e0000 */
[----:B------:R-:W-:Y:S01]  /*9380*/  R2UR UR7, R7 ;  /* 0x00000000070772ca */ /* 0x000fe200000e0000 */
[----:B------:R-:W-:Y:S02]  /*9390*/  VIADD R6, R10, 0x4 ;  /* 0x000000040a067836 */ /* 0x000fe40000000000 */
[----:B------:R-:W-:Y:S01]  /*93a0*/  IMAD.MOV.U32 R7, RZ, RZ, 0x40000040 ;  /* 0x40000040ff077424 */ /* 0x000fe200078e00ff */
[----:B------:R-:W-:-:S02]  /*93b0*/  WARPGROUP.DEPBAR.LE gsb0, 0x0 ;  /* 0x00008000000079c5 */ /* 0x000fc40000010000 */
[----:B------:R-:W-:-:S07]  /*93c0*/  WARPGROUP.ARRIVE ;  /* 0x00000000000079c5 */ /* 0x000fce0000000000 */
        /* <DEDUP_REMOVED lines=19> */
[----:B------:R-:W-:Y:S01]  /*9500*/  ULDC UR4, c[0x0][0x9d8] ;  /* 0x0002760000047ab9 */ /* 0x000fe20000000800 */
[----:B---3--:R-:W-:Y:S01]  /*9510*/  IMAD R89, R153, 0xc0, R89 ;  /* 0x000000c099597824 */ /* 0x008fe200078e0259 */
[----:B------:R-:W-:Y:S01]  /*9520*/  ULDC UR5, c[0x0][0x988] ;  /* 0x0002620000057ab9 */ /* 0x000fe20000000800 */
[----:B------:R-:W-:Y:S02]  /*9530*/  WARPGROUP.DEPBAR.LE gsb0, 0x0 ;  /* 0x00008000000079c5 */ /* 0x000fe40000010000 */
[----:B------:R-:W-:-:S04]  /*9540*/  FMUL.FTZ R27, R27, UR4 ;  /* 0x000000041b1b7c20 */ /* 0x000fc80008410000 */
[----:B------:R0:W-:Y:S02]  /*9550*/  MUFU.TANH R110, R27 ;  /* 0x0000001b006e7308 */ /* 0x0001e40000002400 */
[----:B0-----:R-:W-:-:S04]  /*9560*/  IMAD.MOV.U32 R27, RZ, RZ, -0x80 ;  /* 0xffffff80ff1b7424 */ /* 0x001fc800078e00ff */
[----:B------:R-:W-:-:S04]  /*9570*/  IMAD R27, R152, R27, 0x80 ;  /* 0x00000080981b7424 */ /* 0x000fc800078e021b */
[----:B------:R-:W-:Y:S02]  /*9580*/  IMAD.IADD R27, R95, 0x1, R27 ;  /* 0x000000015f1b7824 */ /* 0x000fe400078e021b */
[----:B------:R-:W-:-:S03]  /*9590*/  FMUL.FTZ R26, R26, UR4 ;  /* 0x000000041a1a7c20 */ /* 0x000fc60008410000 */
[--C-:B----4-:R-:W-:Y:S01]  /*95a0*/  IADD3 R106, -R97, 0x1, R27.reuse ;  /* 0x00000001616a7810 */ /* 0x110fe20007ffe11b */
[----:B------:R-:W-:Y:S01]  /*95b0*/  FMUL.FTZ R34, R34, UR4 ;  /* 0x0000000422227c20 */ /* 0x000fe20008410000 */
[----:B------:R-:W0:Y:S01]  /*95c0*/  MUFU.TANH R112, R26 ;  /* 0x0000001a00707308 */ /* 0x000e220000002400 */
[----:B------:R-:W-:Y:S02]  /*95d0*/  FMUL.FTZ R30, R30, UR4 ;  /* 0x000000041e1e7c20 */ /* 0x000fe40008410000 */
[C---:B------:R-:W-:Y:S02]  /*95e0*/  IMAD R106, R90.reuse, -0x2, R106 ;  /* 0xfffffffe5a6a7824 */ /* 0x040fe400078e026a */
[----:B------:R-:W-:Y:S01]  /*95f0*/  FMUL.FTZ R31, R31, UR4 ;  /* 0x000000041f1f7c20 */ /* 0x000fe20008410000 */
[----:B------:R-:W-:Y:S02]  /*9600*/  IMAD R91, R90, -0x2, R27 ;  /* 0xfffffffe5a5b7824 */ /* 0x000fe400078e021b */
[----:B------:R1:W-:Y:S01]  /*9610*/  MUFU.TANH R98, R34 ;  /* 0x0000002200627308 */ /* 0x0003e20000002400 */
[----:B------:R-:W-:-:S07]  /*9620*/  FMUL.FTZ R102, R35, UR4 ;  /* 0x0000000423667c20 */ /* 0x000fce0008410000 */
[----:B------:R-:W2:Y:S01]  /*9630*/  MUFU.TANH R108, R30 ;  /* 0x0000001e006c7308 */ /* 0x000ea20000002400 */
[----:B-1----:R-:W-:Y:S01]  /*9640*/  FMUL.FTZ R34, R50, UR4 ;  /* 0x0000000432227c20 */ /* 0x002fe20008410000 */
[----:B------:R-:W-:-:S04]  /*9650*/  IADD3 R50, R106, 0x8, R89 ;  /* 0x000000086a327810 */ /* 0x000fc80007ffe059 */
[----:B------:R-:W-:Y:S02]  /*9660*/  VIMNMX R27, R91, R50, PT ;  /* 0x000000325b1b7248 */ /* 0x000fe40003fe0100 */
[----:B------:R-:W1:Y:S01]  /*9670*/  MUFU.TANH R31, R31 ;  /* 0x0000001f001f7308 */ /* 0x000e620000002400 */
[----:B------:R-:W-:Y:S01]  /*9680*/  FMUL.FTZ R104, R38, UR4 ;  /* 0x0000000426687c20 */ /* 0x000fe20008410000 */
[C---:B------:R-:W-:Y:S02]  /*9690*/  ISETP.GT.AND P1, PT, R27.reuse, RZ, PT ;  /* 0x000000ff1b00720c */ /* 0x040fe40003f24270 */
[----:B------:R-:W-:Y:S01]  /*96a0*/  ISETP.GT.AND P2, PT, R27, 0x1, PT ;  /* 0x000000011b00780c */ /* 0x000fe20003f44270 */
[----:B------:R-:W-:Y:S01]  /*96b0*/  FMUL.FTZ R96, R39, UR4 ;  /* 0x0000000427607c20 */ /* 0x000fe20008410000 */
[----:B------:R-:W-:Y:S02]  /*96c0*/  ISETP.GT.AND P3, PT, R27, 0x8, PT ;  /* 0x000000081b00780c */ /* 0x000fe40003f64270 */
[----:B------:R-:W3:Y:S01]  /*96d0*/  MUFU.TANH R102, R102 ;  /* 0x0000006600667308 */ /* 0x000ee20000002400 */
[----:B0-----:R-:W-:-:S02]  /*96e0*/  FSEL R112, R112, -INF , P1 ;  /* 0xff80000070707808 */ /* 0x001fc40000800000 */
[----:B------:R-:W-:Y:S01]  /*96f0*/  FSEL R110, R110, -INF , P2 ;  /* 0xff8000006e6e7808 */ /* 0x000fe20001000000 */
[----:B------:R-:W-:Y:S01]  /*9700*/  FMUL.FTZ R94, R42, UR4 ;  /* 0x000000042a5e7c20 */ /* 0x000fe20008410000 */
[----:B------:R-:W-:Y:S02]  /*9710*/  ISETP.GT.AND P1, PT, R27, 0x9, PT ;  /* 0x000000091b00780c */ /* 0x000fe40003f24270 */
[----:B--2---:R-:W-:Y:S01]  /*9720*/  FSEL R108, R108, -INF , P3 ;  /* 0xff8000006c6c7808 */ /* 0x004fe20001800000 */
[----:B------:R-:W0:Y:S01]  /*9730*/  MUFU.TANH R104, R104 ;  /* 0x0000006800687308 */ /* 0x000e220000002400 */
[----:B------:R-:W-:Y:S01]  /*9740*/  FMNMX.FTZ R35, R112, R110, !PT ;  /* 0x0000006e70237209 */ /* 0x000fe20007810000 */
[----:B------:R-:W-:Y:S01]  /*9750*/  FMUL.FTZ R92, R43, UR4 ;  /* 0x000000042b5c7c20 */ /* 0x000fe20008410000 */
[----:B------:R-:W-:Y:S02]  /*9760*/  ISETP.GT.AND P2, PT, R27, 0x10, PT ;  /* 0x000000101b00780c */ /* 0x000fe40003f44270 */
[----:B-1----:R-:W-:-:S02]  /*9770*/  FSEL R100, R31, -INF , P1 ;  /* 0xff8000001f647808 */ /* 0x002fc40000800000 */
[----:B------:R-:W-:Y:S01]  /*9780*/  FMNMX.FTZ R35, R108, R35, !PT ;  /* 0x000000236c237209 */ /* 0x000fe20007810000 */
[----:B------:R-:W1:Y:S01]  /*9790*/  MUFU.TANH R96, R96 ;  /* 0x0000006000607308 */ /* 0x000e620000002400 */
[----:B------:R-:W-:Y:S01]  /*97a0*/  ISETP.GT.AND P1, PT, R27, 0x11, PT ;  /* 0x000000111b00780c */ /* 0x000fe20003f24270 */
[----:B------:R-:W-:Y:S01]  /*97b0*/  FMUL.FTZ R88, R46, UR4 ;  /* 0x000000042e587c20 */ /* 0x000fe20008410000 */
[----:B------:R-:W-:Y:S02]  /*97c0*/  FSEL R98, R98, -INF , P2 ;  /* 0xff80000062627808 */ /* 0x000fe40001000000 */
[----:B------:R-:W-:-:S03]  /*97d0*/  FMNMX.FTZ R35, R100, R35, !PT ;  /* 0x0000002364237209 */ /* 0x000fc60007810000 */
[----:B------:R-:W2:Y:S01]  /*97e0*/  MUFU.TANH R94, R94 ;  /* 0x0000005e005e7308 */ /* 0x000ea20000002400 */
[----:B------:R-:W-:Y:S01]  /*97f0*/  ISETP.GT.AND P2, PT, R27, 0x18, PT ;  /* 0x000000181b00780c */ /* 0x000fe20003f44270 */
[----:B------:R-:W-:Y:S01]  /*9800*/  FMUL.FTZ R30, R47, UR4 ;  /* 0x000000042f1e7c20 */ /* 0x000fe20008410000 */
[----:B---3--:R-:W-:Y:S02]  /*9810*/  FSEL R102, R102, -INF , P1 ;  /* 0xff80000066667808 */ /* 0x008fe40000800000 */
[----:B------:R-:W-:-:S03]  /*9820*/  FMNMX.FTZ R35, R98, R35, !PT ;  /* 0x0000002362237209 */ /* 0x000fc60007810000 */
[----:B------:R-:W3:Y:S01]  /*9830*/  MUFU.TANH R92, R92 ;  /* 0x0000005c005c7308 */ /* 0x000ee20000002400 */
[----:B------:R-:W-:Y:S02]  /*9840*/  ISETP.GT.AND P1, PT, R27, 0x19, PT ;  /* 0x000000191b00780c */ /* 0x000fe40003f24270 */
[----:B0-----:R-:W-:Y:S02]  /*9850*/  FSEL R104, R104, -INF , P2 ;  /* 0xff80000068687808 */ /* 0x001fe40001000000 */
[----:B------:R-:W-:-:S03]  /*9860*/  FMNMX.FTZ R35, R102, R35, !PT ;  /* 0x0000002366237209 */ /* 0x000fc60007810000 */
[----:B------:R-:W0:Y:S01]  /*9870*/  MUFU.TANH R88, R88 ;  /* 0x0000005800587308 */ /* 0x000e220000002400 */
[----:B------:R-:W-:Y:S01]  /*9880*/  ISETP.GT.AND P2, PT, R27, 0x20, PT ;  /* 0x000000201b00780c */ /* 0x000fe20003f44270 */
[----:B------:R-:W-:Y:S01]  /*9890*/  FMUL.FTZ R26, R51, UR4 ;  /* 0x00000004331a7c20 */ /* 0x000fe20008410000 */
        /* <DEDUP_REMOVED lines=8> */
[----:B------:R-:W-:Y:S01]  /*9920*/  ISETP.GT.AND P2, PT, R27, 0x28, PT ;  /* 0x000000281b00780c */ /* 0x000fe20003f44270 */
[----:B------:R-:W-:Y:S01]  /*9930*/  FMUL.FTZ R42, R55, UR4 ;  /* 0x00000004372a7c20 */ /* 0x000fe20008410000 */
[----:B---3--:R-:W-:Y:S02]  /*9940*/  FSEL R92, R92, -INF , P1 ;  /* 0xff8000005c5c7808 */ /* 0x008fe40000800000 */
[----:B------:R-:W-:-:S03]  /*9950*/  FMNMX.FTZ R35, R94, R35, !PT ;  /* 0x000000235e237209 */ /* 0x000fc60007810000 */
[----:B------:R-:W3:Y:S01]  /*9960*/  MUFU.TANH R26, R26 ;  /* 0x0000001a001a7308 */ /* 0x000ee20000002400 */
[----:B------:R-:W-:Y:S01]  /*9970*/  FMUL.FTZ R20, R33, UR4 ;  /* 0x0000000421147c20 */ /* 0x000fe20008410000 */
[----:B------:R-:W-:Y:S01]  /*9980*/  FMUL.FTZ R33, R48, UR4 ;  /* 0x0000000430217c20 */ /* 0x000fe20008410000 */
[C---:B------:R-:W-:Y:S01]  /*9990*/  ISETP.GT.AND P1, PT, R27.reuse, 0x29, PT ;  /* 0x000000291b00780c */ /* 0x040fe20003f24270 */
[----:B------:R-:W-:Y:S01]  /*99a0*/  FMUL.FTZ R48, R58, UR4 ;  /* 0x000000043a307c20 */ /* 0x000fe20008410000 */
[----:B0-----:R-:W-:Y:S02]  /*99b0*/  FSEL R88, R88, -INF , P2 ;  /* 0xff80000058587808 */ /* 0x001fe40001000000 */
[----:B------:R-:W-:Y:S01]  /*99c0*/  FMNMX.FTZ R35, R92, R35, !PT ;  /* 0x000000235c237209 */ /* 0x000fe20007810000 */
[----:B------:R-:W0:Y:S01]  /*99d0*/  MUFU.TANH R38, R38 ;  /* 0x0000002600267308 */ /* 0x000e220000002400 */
[----:B------:R-:W-:Y:S01]  /*99e0*/  ISETP.GT.AND P2, PT, R27, 0x30, PT ;  /* 0x000000301b00780c */ /* 0x000fe20003f44270 */
[----:B------:R-:W-:Y:S01]  /*99f0*/  FMUL.FTZ R46, R59, UR4 ;  /* 0x000000043b2e7c20 */ /* 0x000fe20008410000 */
        /* <DEDUP_REMOVED lines=8> */
[----:B------:R-:W-:Y:S01]  /*9a80*/  FMUL.FTZ R3, R24, UR4 ;  /* 0x0000000418037c20 */ /* 0x000fe20008410000 */
[----:B------:R-:W-:Y:S01]  /*9a90*/  FMUL.FTZ R24, R37, UR4 ;  /* 0x0000000425187c20 */ /* 0x000fe20008410000 */
[----:B------:R-:W-:Y:S01]  /*9aa0*/  FMUL.FTZ R37, R52, UR4 ;  /* 0x0000000434257c20 */ /* 0x000fe20008410000 */
[----:B------:R-:W-:Y:S01]  /*9ab0*/  ISETP.GT.AND P2, PT, R27, 0x38, PT ;  /* 0x000000381b00780c */ /* 0x000fe20003f44270 */
[----:B------:R-:W-:Y:S01]  /*9ac0*/  FMUL.FTZ R52, R63, UR4 ;  /* 0x000000043f347c20 */ /* 0x000fe20008410000 */
        /* <DEDUP_REMOVED lines=8> */
[----:B------:R-:W-:Y:S01]  /*9b50*/  FMUL.FTZ R11, R28, UR4 ;  /* 0x000000041c0b7c20 */ /* 0x000fe20008410000 */
[----:B------:R-:W-:Y:S01]  /*9b60*/  FMUL.FTZ R28, R41, UR4 ;  /* 0x00000004291c7c20 */ /* 0x000fe20008410000 */
[----:B------:R-:W-:Y:S01]  /*9b70*/  FMUL.FTZ R41, R56, UR4 ;  /* 0x0000000438297c20 */ /* 0x000fe20008410000 */
[----:B------:R-:W-:Y:S01]  /*9b80*/  ISETP.GT.AND P2, PT, R27, 0x40, PT ;  /* 0x000000401b00780c */ /* 0x000fe20003f44270 */
[----:B------:R-:W-:Y:S01]  /*9b90*/  FMUL.FTZ R56, R67, UR4 ;  /* 0x0000000443387c20 */ /* 0x000fe20008410000 */
[----:B-1----:R-:W-:Y:S02]  /*9ba0*/  FSEL R42, R42, -INF , P1 ;  /* 0xff8000002a2a7808 */ /* 0x002fe40000800000 */
[----:B------:R-:W1:Y:S01]  /*9bb0*/  MUFU.TANH R52, R52 ;  /* 0x0000003400347308 */ /* 0x000e620000002400 */
[----:B------:R-:W-:-:S02]  /*9bc0*/  FMNMX.FTZ R35, R38, R35, !PT ;  /* 0x0000002326237209 */ /* 0x000fc40007810000 */
[C---:B------:R-:W-:Y:S02]  /*9bd0*/  ISETP.GT.AND P1, PT, R27.reuse, 0x41, PT ;  /* 0x000000411b00780c */ /* 0x040fe40003f24270 */
[----:B--2---:R-:W-:Y:S02]  /*9be0*/  FSEL R48, R48, -INF , P2 ;  /* 0xff80000030307808 */ /* 0x004fe40001000000 */
[----:B------:R-:W-:Y:S01]  /*9bf0*/  FMNMX.FTZ R35, R42, R35, !PT ;  /* 0x000000232a237209 */ /* 0x000fe20007810000 */
[----:B------:R-:W2:Y:S01]  /*9c00*/  MUFU.TANH R54, R54 ;  /* 0x0000003600367308 */ /* 0x000ea20000002400 */
[----:B------:R-:W-:Y:S01]  /*9c10*/  FMUL.FTZ R70, R70, UR4 ;  /* 0x0000000446467c20 */ /* 0x000fe20008410000 */
[----:B------:R-:W-:Y:S02]  /*9c20*/  ISETP.GT.AND P2, PT, R27, 0x48, PT ;  /* 0x000000481b00780c */ /* 0x000fe40003f44270 */
[----:B---3--:R-:W-:Y:S02]  /*9c30*/  FSEL R46, R46, -INF , P1 ;  /* 0xff8000002e2e7808 */ /* 0x008fe40000800000 */
[----:B------:R-:W-:-:S02]  /*9c40*/  FMNMX.FTZ R35, R48, R35, !PT ;  /* 0x0000002330237209 */ /* 0x000fc40007810000 */
[----:B------:R-:W3:Y:S01]  /*9c50*/  MUFU.TANH R56, R56 ;  /* 0x0000003800387308 */ /* 0x000ee20000002400 */
[----:B------:R-:W-:Y:S01]  /*9c60*/  FMUL.FTZ R71, R71, UR4 ;  /* 0x0000000447477c20 */ /* 0x000fe20008410000 */
[C---:B------:R-:W-:Y:S02]  /*9c70*/  ISETP.GT.AND P1, PT, R27.reuse, 0x49, PT ;  /* 0x000000491b00780c */ /* 0x040fe40003f24270 */
[----:B0-----:R-:W-:Y:S02]  /*9c80*/  FSEL R50, R50, -INF , P2 ;  /* 0xff80000032327808 */ /* 0x001fe40001000000 */
[----:B------:R-:W-:Y:S02]  /*9c90*/  FMNMX.FTZ R35, R46, R35, !PT ;  /* 0x000000232e237209 */ /* 0x000fe40007810000 */
[----:B------:R-:W0:Y:S01]  /*9ca0*/  MUFU.TANH R58, R70 ;  /* 0x00000046003a7308 */ /* 0x000e220000002400 */
[----:B------:R-:W-:Y:S01]  /*9cb0*/  FMUL.FTZ R74, R74, UR4 ;  /* 0x000000044a4a7c20 */ /* 0x000fe20008410000 */
[----:B------:R-:W-:-:S02]  /*9cc0*/  ISETP.GT.AND P2, PT, R27, 0x50, PT ;  /* 0x000000501b00780c */ /* 0x000fc40003f44270 */
[----:B-1----:R-:W-:Y:S02]  /*9cd0*/  FSEL R52, R52, -INF , P1 ;  /* 0xff80000034347808 */ /* 0x002fe40000800000 */
[----:B------:R-:W-:Y:S02]  /*9ce0*/  FMNMX.FTZ R35, R50, R35, !PT ;  /* 0x0000002332237209 */ /* 0x000fe40007810000 */
[----:B------:R-:W1:Y:S01]  /*9cf0*/  MUFU.TANH R62, R71 ;  /* 0x00000047003e7308 */ /* 0x000e620000002400 */
[----:B------:R-:W-:Y:S01]  /*9d00*/  FMUL.FTZ R75, R75, UR4 ;  /* 0x000000044b4b7c20 */ /* 0x000fe20008410000 */
[----:B------:R-:W-:Y:S02]  /*9d10*/  ISETP.GT.AND P1, PT, R27, 0x51, PT ;  /* 0x000000511b00780c */ /* 0x000fe40003f24270 */
[----:B--2---:R-:W-:Y:S02]  /*9d20*/  FSEL R54, R54, -INF , P2 ;  /* 0xff80000036367808 */ /* 0x004fe40001000000 */
[----:B------:R-:W-:-:S02]  /*9d30*/  FMNMX.FTZ R35, R52, R35, !PT ;  /* 0x0000002334237209 */ /* 0x000fc40007810000 */
[----:B------:R-:W2:Y:S01]  /*9d40*/  MUFU.TANH R70, R74 ;  /* 0x0000004a00467308 */ /* 0x000ea20000002400 */
[----:B------:R-:W-:Y:S01]  /*9d50*/  FMUL.FTZ R78, R78, UR4 ;  /* 0x000000044e4e7c20 */ /* 0x000fe20008410000 */
[----:B------:R-:W-:Y:S01]  /*9d60*/  ISETP.GT.AND P2, PT, R27, 0x58, PT ;  /* 0x000000581b00780c */ /* 0x000fe20003f44270 */
[----:B------:R-:W-:Y:S01]  /*9d70*/  FMUL.FTZ R79, R79, UR4 ;  /* 0x000000044f4f7c20 */ /* 0x000fe20008410000 */
        /* <DEDUP_REMOVED lines=28> */
[----:B-1----:R-:W-:Y:S02]  /*9f40*/  FSEL R78, R79, -INF , P1 ;  /* 0xff8000004f4e7808 */ /* 0x002fe40000800000 */
[----:B------:R-:W-:-:S03]  /*9f50*/  FMNMX.FTZ R35, R74, R35, !PT ;  /* 0x000000234a237209 */ /* 0x000fc60007810000 */
[----:B------:R-:W1:Y:S01]  /*9f60*/  MUFU.TANH R87, R87 ;  /* 0x0000005700577308 */ /* 0x000e620000002400 */
        /* <DEDUP_REMOVED lines=8> */
[----:B0-----:R-:W-:Y:S02]  /*9ff0*/  FSEL R86, R86, -INF , P2 ;  /* 0xff80000056567808 */ /* 0x001fe40001000000 */
[----:B------:R-:W-:Y:S02]  /*a000*/  FMNMX.FTZ R35, R82, R35, !PT ;  /* 0x0000002352237209 */ /* 0x000fe40007810000 */
[----:B-1----:R-:W-:Y:S02]  /*a010*/  FSEL R90, R87, -INF , P1 ;  /* 0xff800000575a7808 */ /* 0x002fe40000800000 */
[----:B------:R-:W-:-:S04]  /*a020*/  FMNMX.FTZ R35, R86, R35, !PT ;  /* 0x0000002356237209 */ /* 0x000fc80007810000 */
[----:B------:R-:W-:Y:S01]  /*a030*/  FMNMX.FTZ R35, R90, R35, !PT ;  /* 0x000000235a237209 */ /* 0x000fe20007810000 */
[----:B------:R-:W-:-:S04]  /*a040*/  FMUL.FTZ R27, R64, UR4 ;  /* 0x00000004401b7c20 */ /* 0x000fc80008410000 */
[----:B------:R-:W0:Y:S01]  /*a050*/  SHFL.BFLY PT, R64, R35, 0x2, 0x1f ;  /* 0x0c401f0023407f89 */ /* 0x000e2200000e0000 */
[----:B------:R-:W-:Y:S01]  /*a060*/  FMUL.FTZ R10, R25, UR4 ;  /* 0x00000004190a7c20 */ /* 0x000fe20008410000 */
[----:B0-----:R-:W-:-:S05]  /*a070*/  FMNMX.FTZ R64, R35, R64, !PT ;  /* 0x0000004023407209 */ /* 0x001fca0007810000 */
[----:B------:R-:W0:Y:S01]  /*a080*/  SHFL.BFLY PT, R35, R64, 0x1, 0x1f ;  /* 0x0c201f0040237f89 */ /* 0x000e2200000e0000 */
[----:B------:R-:W1:Y:S01]  /*a090*/  MUFU.TANH R3, R3 ;  /* 0x0000000300037308 */ /* 0x000e620000002400 */
[----:B------:R-:W-:Y:S01]  /*a0a0*/  FMUL.FTZ R14, R29, UR4 ;  /* 0x000000041d0e7c20 */ /* 0x000fe20008410000 */
[----:B------:R-:W-:-:S06]  /*a0b0*/  MOV R51, UR5 ;  /* 0x0000000500337c02 */ /* 0x000fcc0008000f00 */
[----:B------:R-:W2:Y:S01]  /*a0c0*/  MUFU.TANH R10, R10 ;  /* 0x0000000a000a7308 */ /* 0x000ea20000002400 */
[----:B------:R-:W-:Y:S01]  /*a0d0*/  FMUL.FTZ R15, R32, UR4 ;  /* 0x00000004200f7c20 */ /* 0x000fe20008410000 */
[----:B------:R-:W-:-:S06]  /*a0e0*/  VIADDMNMX R67, R89, R106, R91, PT ;  /* 0x0000006a59437246 */ /* 0x000fcc000380015b */
[----:B------:R-:W3:Y:S01]  /*a0f0*/  MUFU.TANH R11, R11 ;  /* 0x0000000b000b7308 */ /* 0x000ee20000002400 */
[----:B0-----:R-:W-:-:S07]  /*a100*/  FMNMX.FTZ R35, R64, R35, !PT ;  /* 0x0000002340237209 */ /* 0x001fce0007810000 */
[----:B------:R-:W0:Y:S01]  /*a110*/  MUFU.TANH R14, R14 ;  /* 0x0000000e000e7308 */ /* 0x000e220000002400 */
[C---:B------:R-:W-:Y:S01]  /*a120*/  FSETP.NEU.FTZ.AND P1, PT, R35.reuse, -INF , PT ;  /* 0xff8000002300780b */ /* 0x040fe20003f3d000 */
[----:B------:R-:W-:Y:S01]  /*a130*/  FMUL.FTZ R63, R35, R51 ;  /* 0x00000033233f7220 */ /* 0x000fe20000410000 */
[----:B------:R-:W-:Y:S01]  /*a140*/  ISETP.GT.AND P2, PT, R67, 0x1, PT ;  /* 0x000000014300780c */ /* 0x000fe20003f44270 */
[----:B------:R-:W-:-:S04]  /*a150*/  FMUL.FTZ R21, R36, UR4 ;  /* 0x0000000424157c20 */ /* 0x000fc80008410000 */
[----:B------:R-:W4:Y:S01]  /*a160*/  MUFU.TANH R15, R15 ;  /* 0x0000000f000f7308 */ /* 0x000f220000002400 */
[----:B------:R-:W-:Y:S02]  /*a170*/  FSEL R63, R63, RZ, P1 ;  /* 0x000000ff3f3f7208 */ /* 0x000fe40000800000 */
[----:B------:R-:W-:Y:S01]  /*a180*/  ISETP.GT.AND P1, PT, R67, RZ, PT ;  /* 0x000000ff4300720c */ /* 0x000fe20003f24270 */
[----:B------:R-:W-:Y:S01]  /*a190*/  FMUL.FTZ R36, R49, UR4 ;  /* 0x0000000431247c20 */ /* 0x000fe20008410000 */
[----:B------:R-:W-:Y:S01]  /*a1a0*/  FMUL.FTZ R49, R72, UR4 ;  /* 0x0000000448317c20 */ /* 0x000fe20008410000 */
[----:B------:R-:W-:Y:S02]  /*a1b0*/  ISETP.GT.AND P3, PT, R67, 0x8, PT ;  /* 0x000000084300780c */ /* 0x000fe40003f64270 */
[----:B------:R-:W4:Y:S01]  /*a1c0*/  MUFU.TANH R20, R20 ;  /* 0x0000001400147308 */ /* 0x000f220000002400 */
[----:B-1----:R-:W-:Y:S02]  /*a1d0*/  FSEL R72, R3, -INF , P1 ;  /* 0xff80000003487808 */ /* 0x002fe40000800000 */
[----:B--2---:R-:W-:Y:S01]  /*a1e0*/  FSEL R10, R10, -INF , P2 ;  /* 0xff8000000a0a7808 */ /* 0x004fe20001000000 */
[----:B------:R-:W-:Y:S01]  /*a1f0*/  FMUL.FTZ R55, R76, UR4 ;  /* 0x000000044c377c20 */ /* 0x000fe20008410000 */
[----:B------:R-:W-:Y:S01]  /*a200*/  ISETP.GT.AND P1, PT, R67, 0x9, PT ;  /* 0x000000094300780c */ /* 0x000fe20003f24270 */
[----:B------:R-:W-:Y:S01]  /*a210*/  FMUL.FTZ R25, R40, UR4 ;  /* 0x0000000428197c20 */ /* 0x000fe20008410000 */
[----:B---3--:R-:W-:Y:S01]  /*a220*/  FSEL R76, R11, -INF , P3 ;  /* 0xff8000000b4c7808 */ /* 0x008fe20001800000 */
[----:B------:R-:W-:Y:S01]  /*a230*/  MUFU.TANH R21, R21 ;  /* 0x0000001500157308 */ /* 0x000fe20000002400 */
[----:B------:R-:W-:Y:S01]  /*a240*/  FMNMX.FTZ R3, R72, R10, !PT ;  /* 0x0000000a48037209 */ /* 0x000fe20007810000 */
[----:B------:R-:W-:Y:S01]  /*a250*/  FMUL.FTZ R59, R80, UR4 ;  /* 0x00000004503b7c20 */ /* 0x000fe20008410000 */
[----:B------:R-:W-:-:S02]  /*a260*/  ISETP.GT.AND P2, PT, R67, 0x10, PT ;  /* 0x000000104300780c */ /* 0x000fc40003f44270 */
[----:B0-----:R-:W-:Y:S02]  /*a270*/  FSEL R80, R14, -INF , P1 ;  /* 0xff8000000e507808 */ /* 0x001fe40000800000 */
[----:B------:R-:W-:Y:S01]  /*a280*/  FMNMX.FTZ R3, R76, R3, !PT ;  /* 0x000000034c037209 */ /* 0x000fe20007810000 */
[----:B------:R-:W0:Y:S01]  /*a290*/  MUFU.TANH R24, R24 ;  /* 0x0000001800187308 */ /* 0x000e220000002400 */
[----:B------:R-:W-:Y:S01]  /*a2a0*/  FMUL.FTZ R64, R84, UR4 ;  /* 0x0000000454407c20 */ /* 0x000fe20008410000 */
[----:B------:R-:W-:Y:S01]  /*a2b0*/  ISETP.GT.AND P1, PT, R67, 0x11, PT ;  /* 0x000000114300780c */ /* 0x000fe20003f24270 */
[----:B------:R-:W-:Y:S01]  /*a2c0*/  FMUL.FTZ R29, R44, UR4 ;  /* 0x000000042c1d7c20 */ /* 0x000fe20008410000 */
[----:B----4-:R-:W-:Y:S02]  /*a2d0*/  FSEL R84, R15, -INF , P2 ;  /* 0xff8000000f547808 */ /* 0x010fe40001000000 */
[----:B------:R-:W-:Y:S02]  /*a2e0*/  FMNMX.FTZ R3, R80, R3, !PT ;  /* 0x0000000350037209 */ /* 0x000fe40007810000 */
[----:B------:R-:W1:Y:S01]  /*a2f0*/  MUFU.TANH R25, R25 ;  /* 0x0000001900197308 */ /* 0x000e620000002400 */
[-CC-:B------:R-:W-:Y:S01]  /*a300*/  FFMA.FTZ R100, R100, R51.reuse, -R63.reuse ;  /* 0x0000003364647223 */ /* 0x180fe2000001083f */
[----:B------:R-:W-:Y:S01]  /*a310*/  FFMA.FTZ R145, R98, R51, -R63 ;  /* 0x0000003362917223 */ /* 0x000fe2000001083f */
[----:B------:R-:W-:Y:S01]  /*a320*/  ISETP.GT.AND P2, PT, R67, 0x18, PT ;  /* 0x000000184300780c */ /* 0x000fe20003f44270 */
[----:B------:R-:W-:Y:S01]  /*a330*/  FMUL.FTZ R32, R45, UR4 ;  /* 0x000000042d207c20 */ /* 0x000fe20008410000 */
[----:B------:R-:W-:-:S02]  /*a340*/  FSEL R98, R20, -INF , P1 ;  /* 0xff80000014627808 */ /* 0x000fc40000800000 */
[----:B------:R-:W-:Y:S01]  /*a350*/  FMNMX.FTZ R3, R84, R3, !PT ;  /* 0x0000000354037209 */ /* 0x000fe20007810000 */
[----:B------:R-:W2:Y:S01]  /*a360*/  MUFU.TANH R28, R28 ;  /* 0x0000001c001c7308 */ /* 0x000ea20000002400 */
[----:B------:R-:W-:Y:S02]  /*a370*/  ISETP.GT.AND P1, PT, R67, 0x19, PT ;  /* 0x000000194300780c */ /* 0x000fe40003f24270 */
[----:B------:R-:W-:-:S05]  /*a380*/  FMNMX.FTZ R3, R98, R3, !PT ;  /* 0x0000000362037209 */ /* 0x000fca0007810000 */
[----:B------:R-:W3:Y:S01]  /*a390*/  MUFU.TANH R29, R29 ;  /* 0x0000001d001d7308 */ /* 0x000ee20000002400 */
[----:B0-----:R-:W-:-:S07]  /*a3a0*/  FSEL R24, R24, -INF , P1 ;  /* 0xff80000018187808 */ /* 0x001fce0000800000 */
[----:B------:R0:W-:Y:S01]  /*a3b0*/  MUFU.EX2 R14, R100 ;  /* 0x00000064000e7308 */ /* 0x0001e20000000800 */
[----:B------:R-:W-:Y:S01]  /*a3c0*/  FFMA.FTZ R20, R102, R51, -R63 ;  /* 0x0000003366147223 */ /* 0x000fe2000001083f */
[----:B0-----:R-:W-:-:S06]  /*a3d0*/  FSEL R100, R21, -INF , P2 ;  /* 0xff80000015647808 */ /* 0x001fcc0001000000 */
[----:B------:R-:W0:Y:S01]  /*a3e0*/  MUFU.TANH R32, R32 ;  /* 0x0000002000207308 */ /* 0x000e220000002400 */
[C---:B------:R-:W-:Y:S02]  /*a3f0*/  ISETP.GT.AND P2, PT, R67.reuse, 0x20, PT ;  /* 0x000000204300780c */ /* 0x040fe40003f44270 */
[----:B------:R-:W-:Y:S02]  /*a400*/  FMNMX.FTZ R3, R100, R3, !PT ;  /* 0x0000000364037209 */ /* 0x000fe40007810000 */
[----:B------:R-:W-:Y:S02]  /*a410*/  ISETP.GT.AND P1, PT, R67, 0x21, PT ;  /* 0x000000214300780c */ /* 0x000fe40003f24270 */
[----:B-1----:R-:W-:Y:S01]  /*a420*/  FSEL R102, R25, -INF , P2 ;  /* 0xff80000019667808 */ /* 0x002fe20001000000 */
[----:B------:R-:W1:Y:S01]  /*a430*/  MUFU.TANH R33, R33 ;  /* 0x0000002100217308 */ /* 0x000e620000002400 */
[----:B------:R-:W-:Y:S01]  /*a440*/  FMNMX.FTZ R3, R24, R3, !PT ;  /* 0x0000000318037209 */ /* 0x000fe20007810000 */
[----:B------:R-:W-:Y:S01]  /*a450*/  FFMA.FTZ R147, R104, R51, -R63 ;  /* 0x0000003368937223 */ /* 0x000fe2000001083f */
[----:B------:R-:W-:Y:S01]  /*a460*/  ISETP.GT.AND P2, PT, R67, 0x28, PT ;  /* 0x000000284300780c */ /* 0x000fe20003f44270 */
[----:B------:R-:W-:Y:S01]  /*a470*/  FMUL.FTZ R40, R53, UR4 ;  /* 0x0000000435287c20 */ /* 0x000fe20008410000 */
[----:B--2---:R-:W-:-:S02]  /*a480*/  FSEL R104, R28, -INF , P1 ;  /* 0xff8000001c687808 */ /* 0x004fc40000800000 */
[----:B------:R-:W-:Y:S01]  /*a490*/  FMNMX.FTZ R3, R102, R3, !PT ;  /* 0x0000000366037209 */ /* 0x000fe20007810000 */
[----:B------:R-:W2:Y:S01]  /*a4a0*/  MUFU.TANH R36, R36 ;  /* 0x0000002400247308 */ /* 0x000ea20000002400 */
[----:B------:R-:W-:Y:S02]  /*a4b0*/  ISETP.GT.AND P1, PT, R67, 0x29, PT ;  /* 0x000000294300780c */ /* 0x000fe40003f24270 */
        /* <DEDUP_REMOVED lines=8> */
[--C-:B------:R-:W-:Y:S01]  /*a540*/  FFMA.FTZ R28, R96, R51, -R63.reuse ;  /* 0x00000033601c7223 */ /* 0x100fe2000001083f */
[----:B------:R-:W-:Y:S02]  /*a550*/  ISETP.GT.AND P1, PT, R67, 0x31, PT ;  /* 0x000000314300780c */ /* 0x000fe40003f24270 */
[----:B-1----:R-:W-:Y:S02]  /*a560*/  FSEL R96, R33, -INF , P2 ;  /* 0xff80000021607808 */ /* 0x002fe40001000000 */
[----:B------:R-:W-:Y:S02]  /*a570*/  FMNMX.FTZ R3, R32, R3, !PT ;  /* 0x0000000320037209 */ /* 0x000fe40007810000 */
[----:B------:R-:W1:Y:S01]  /*a580*/  MUFU.TANH R41, R41 ;  /* 0x0000002900297308 */ /* 0x000e620000002400 */
[----:B------:R-:W-:Y:S01]  /*a590*/  FFMA.FTZ R141, R94, R51, -R63 ;  /* 0x000000335e8d7223 */ /* 0x000fe2000001083f */
[----:B------:R-:W-:Y:S01]  /*a5a0*/  ISETP.GT.AND P2, PT, R67, 0x38, PT ;  /* 0x000000384300780c */ /* 0x000fe20003f44270 */
[----:B------:R-:W-:Y:S01]  /*a5b0*/  FMUL.FTZ R45, R61, UR4 ;  /* 0x000000043d2d7c20 */ /* 0x000fe20008410000 */
[----:B--2---:R-:W-:-:S02]  /*a5c0*/  FSEL R94, R36, -INF , P1 ;  /* 0xff800000245e7808 */ /* 0x004fc40000800000 */
[----:B------:R-:W-:Y:S02]  /*a5d0*/  FMNMX.FTZ R3, R96, R3, !PT ;  /* 0x0000000360037209 */ /* 0x000fe40007810000 */
        /* <DEDUP_REMOVED lines=11> */
[----:B------:R-:W-:Y:S01]  /*a690*/  FFMA.FTZ R36, R92, R51, -R63 ;  /* 0x000000335c247223 */ /* 0x000fe2000001083f */
[----:B------:R-:W-:Y:S01]  /*a6a0*/  ISETP.GT.AND P1, PT, R67, 0x41, PT ;  /* 0x000000414300780c */ /* 0x000fe20003f24270 */
[----:B------:R-:W-:Y:S01]  /*a6b0*/  FMUL.FTZ R39, R68, UR4 ;  /* 0x0000000444277c20 */ /* 0x000fe20008410000 */
[----:B-1----:R-:W-:Y:S02]  /*a6c0*/  FSEL R92, R41, -INF , P2 ;  /* 0xff800000295c7808 */ /* 0x002fe40001000000 */
[----:B------:R-:W-:Y:S02]  /*a6d0*/  FMNMX.FTZ R3, R40, R3, !PT ;  /* 0x0000000328037209 */ /* 0x000fe40007810000 */
[----:B------:R-:W1:Y:S01]  /*a6e0*/  MUFU.TANH R27, R27 ;  /* 0x0000001b001b7308 */ /* 0x000e620000002400 */
[----:B------:R-:W-:Y:S01]  /*a6f0*/  ISETP.GT.AND P2, PT, R67, 0x48, PT ;  /* 0x000000484300780c */ /* 0x000fe20003f44270 */
[----:B------:R-:W-:Y:S01]  /*a700*/  FMUL.FTZ R47, R69, UR4 ;  /* 0x00000004452f7c20 */ /* 0x000fe20008410000 */
        /* <DEDUP_REMOVED lines=9> */
[----:B------:R-:W-:Y:S01]  /*a7a0*/  ISETP.GT.AND P2, PT, R67, 0x50, PT ;  /* 0x000000504300780c */ /* 0x000fe20003f44270 */
[----:B------:R-:W-:Y:S01]  /*a7b0*/  FMUL.FTZ R53, R73, UR4 ;  /* 0x0000000449357c20 */ /* 0x000fe20008410000 */
[----:B0-----:R-:W-:-:S02]  /*a7c0*/  FSEL R110, R45, -INF , P1 ;  /* 0xff8000002d6e7808 */ /* 0x001fc40000800000 */
[----:B------:R-:W-:Y:S02]  /*a7d0*/  FMNMX.FTZ R3, R88, R3, !PT ;  /* 0x0000000358037209 */ /* 0x000fe40007810000 */
        /* <DEDUP_REMOVED lines=40> */
[----:B------:R-:W-:Y:S02]  /*aa60*/  FMNMX.FTZ R3, R124, R3, !PT ;  /* 0x000000037c037209 */ /* 0x000fe40007810000 */
[----:B------:R-:W-:Y:S02]  /*aa70*/  ISETP.GT.AND P2, PT, R67, 0x78, PT ;  /* 0x000000784300780c */ /* 0x000fe40003f44270 */
[----:B--2---:R-:W-:Y:S02]  /*aa80*/  FSEL R128, R61, -INF , P1 ;  /* 0xff8000003d807808 */ /* 0x004fe40000800000 */
[----:B------:R-:W-:-:S02]  /*aa90*/  FMNMX.FTZ R3, R126, R3, !PT ;  /* 0x000000037e037209 */ /* 0x000fc40007810000 */
[----:B------:R-:W-:Y:S02]  /*aaa0*/  ISETP.GT.AND P1, PT, R67, 0x79, PT ;  /* 0x000000794300780c */ /* 0x000fe40003f24270 */
[----:B---3--:R-:W-:Y:S02]  /*aab0*/  FSEL R64, R64, -INF , P2 ;  /* 0xff80000040407808 */ /* 0x008fe40001000000 */
[----:B------:R-:W-:Y:S02]  /*aac0*/  FMNMX.FTZ R3, R128, R3, !PT ;  /* 0x0000000380037209 */ /* 0x000fe40007810000 */
[----:B0-----:R-:W-:Y:S02]  /*aad0*/  FSEL R130, R65, -INF , P1 ;  /* 0xff80000041827808 */ /* 0x001fe40000800000 */
[----:B------:R-:W-:Y:S01]  /*aae0*/  FMNMX.FTZ R3, R64, R3, !PT ;  /* 0x0000000340037209 */ /* 0x000fe20007810000 */
[-CC-:B------:R-:W-:Y:S01]  /*aaf0*/  FFMA.FTZ R139, R38, R51.reuse, -R63.reuse ;  /* 0x00000033268b7223 */ /* 0x180fe2000001083f */
[----:B------:R-:W-:-:S02]  /*ab00*/  FFMA.FTZ R38, R42, R51, -R63 ;  /* 0x000000332a267223 */ /* 0x000fc4000001083f */
[----:B------:R-:W-:Y:S01]  /*ab10*/  FMNMX.FTZ R3, R130, R3, !PT ;  /* 0x0000000382037209 */ /* 0x000fe20007810000 */
[-CC-:B------:R-:W-:Y:S01]  /*ab20*/  FFMA.FTZ R42, R46, R51.reuse, -R63.reuse ;  /* 0x000000332e2a7223 */ /* 0x180fe2000001083f */
[----:B------:R-:W-:-:S03]  /*ab30*/  FFMA.FTZ R46, R52, R51, -R63 ;  /* 0x00000033342e7223 */ /* 0x000fc6000001083f */
[----:B------:R-:W0:Y:S01]  /*ab40*/  SHFL.BFLY PT, R52, R3, 0x2, 0x1f ;  /* 0x0c401f0003347f89 */ /* 0x000e2200000e0000 */
[-CC-:B------:R-:W-:Y:S01]  /*ab50*/  FFMA.FTZ R133, R48, R51.reuse, -R63.reuse ;  /* 0x0000003330857223 */ /* 0x180fe2000001083f */
[----:B------:R-:W-:Y:S01]  /*ab60*/  FFMA.FTZ R48, R56, R51, -R63 ;  /* 0x0000003338307223 */ /* 0x000fe2000001083f */
[----:B0-----:R-:W-:-:S05]  /*ab70*/  FMNMX.FTZ R11, R3, R52, !PT ;  /* 0x00000034030b7209 */ /* 0x001fca0007810000 */
[----:B------:R-:W0:Y:S01]  /*ab80*/  SHFL.BFLY PT, R56, R11, 0x1, 0x1f ;  /* 0x0c201f000b387f89 */ /* 0x000e2200000e0000 */
[----:B------:R-:W-:Y:S08]  /*ab90*/  MUFU.EX2 R149, R149 ;  /* 0x0000009500957308 */ /* 0x000ff00000000800 */
[----:B------:R-:W1:Y:S01]  /*aba0*/  MUFU.EX2 R68, R68 ;  /* 0x0000004400447308 */ /* 0x000e620000000800 */
[----:B0-----:R-:W-:-:S07]  /*abb0*/  FMNMX.FTZ R53, R11, R56, !PT ;  /* 0x000000380b357209 */ /* 0x001fce0007810000 */
[----:B------:R-:W0:Y:S01]  /*abc0*/  MUFU.EX2 R151, R151 ;  /* 0x0000009700977308 */ /* 0x000e220000000800 */
[C---:B------:R-:W-:Y:S01]  /*abd0*/  FSETP.NEU.FTZ.AND P1, PT, R53.reuse, -INF , PT ;  /* 0xff8000003500780b */ /* 0x040fe20003f3d000 */
[----:B------:R-:W-:-:S05]  /*abe0*/  FMUL.FTZ R29, R53, R51 ;  /* 0x00000033351d7220 */ /* 0x000fca0000410000 */
[----:B------:R-:W-:Y:S01]  /*abf0*/  FSEL R29, R29, RZ, P1 ;  /* 0x000000ff1d1d7208 */ /* 0x000fe20000800000 */
[----:B------:R-:W2:Y:S01]  /*ac00*/  S2R R93, SR_TID.X ;  /* 0x00000000005d7919 */ /* 0x000ea20000002100 */
[----:B------:R-:W3:Y:S03]  /*ac10*/  MUFU.EX2 R145, R145 ;  /* 0x0000009100917308 */ /* 0x000ee60000000800 */
[-CC-:B------:R-:W-:Y:S01]  /*ac20*/  FFMA.FTZ R148, R72, R51.reuse, -R29.reuse ;  /* 0x0000003348947223 */ /* 0x180fe2000001081d */
[-CC-:B------:R-:W-:Y:S01]  /*ac30*/  FFMA.FTZ R3, R10, R51.reuse, -R29.reuse ;  /* 0x000000330a037223 */ /* 0x180fe2000001081d */
[-CC-:B------:R-:W-:Y:S01]  /*ac40*/  FFMA.FTZ R150, R76, R51.reuse, -R29.reuse ;  /* 0x000000334c967223 */ /* 0x180fe2000001081d */
[----:B-1----:R-:W-:Y:S02]  /*ac50*/  FADD.FTZ R10, R149, R68 ;  /* 0x00000044950a7221 */ /* 0x002fe40000010000 */
[----:B------:R-:W1:Y:S01]  /*ac60*/  MUFU.EX2 R20, R20 ;  /* 0x0000001400147308 */ /* 0x000e620000000800 */
[----:B------:R-:W-:Y:S01]  /*ac70*/  FFMA.FTZ R11, R80, R51, -R29 ;  /* 0x00000033500b7223 */ /* 0x000fe2000001081d */
[----:B0-----:R-:W-:-:S06]  /*ac80*/  FADD.FTZ R37, R151, R10 ;  /* 0x0000000a97257221 */ /* 0x001fcc0000010000 */
[----:B------:R-:W-:Y:S01]  /*ac90*/  MUFU.EX2 R148, R148 ;  /* 0x0000009400947308 */ /* 0x000fe20000000800 */
[----:B------:R-:W-:-:S07]  /*aca0*/  FFMA.FTZ R144, R84, R51, -R29 ;  /* 0x0000003354907223 */ /* 0x000fce000001081d */
[----:B------:R-:W0:Y:S01]  /*acb0*/  MUFU.EX2 R3, R3 ;  /* 0x0000000300037308 */ /* 0x000e220000000800 */
[----:B------:R-:W-:-:S07]  /*acc0*/  FADD.FTZ R10, R14, R37 ;  /* 0x000000250e0a7221 */ /* 0x000fce0000010000 */
[----:B------:R-:W4:Y:S01]  /*acd0*/  MUFU.EX2 R147, R147 ;  /* 0x0000009300937308 */ /* 0x000f220000000800 */
[----:B------:R-:W-:-:S07]  /*ace0*/  FFMA.FTZ R15, R98, R51, -R29 ;  /* 0x00000033620f7223 */ /* 0x000fce000001081d */
[----:B------:R-:W2:Y:S01]  /*acf0*/  MUFU.EX2 R150, R150 ;  /* 0x0000009600967308 */ /* 0x000ea20000000800 */
[----:B---3--:R-:W-:-:S07]  /*ad00*/  FADD.FTZ R39, R145, R10 ;  /* 0x0000000a91277221 */ /* 0x008fce0000010000 */
[----:B------:R-:W3:Y:S01]  /*ad10*/  MUFU.EX2 R28, R28 ;  /* 0x0000001c001c7308 */ /* 0x000ee20000000800 */
[----:B------:R-:W-:-:S07]  /*ad20*/  FFMA.FTZ R146, R100, R51, -R29 ;  /* 0x0000003364927223 */ /* 0x000fce000001081d */
[----:B------:R-:W3:Y:S01]  /*ad30*/  MUFU.EX2 R11, R11 ;  /* 0x0000000b000b7308 */ /* 0x000ee20000000800 */
[----:B-1----:R-:W-:Y:S01]  /*ad40*/  FADD.FTZ R10, R20, R39 ;  /* 0x00000027140a7221 */ /* 0x002fe20000010000 */
[----:B------:R-:W-:-:S06]  /*ad50*/  FFMA.FTZ R30, R30, R51, -R63 ;  /* 0x000000331e1e7223 */ /* 0x000fcc000001083f */
[----:B------:R-:W1:Y:S01]  /*ad60*/  MUFU.EX2 R141, R141 ;  /* 0x0000008d008d7308 */ /* 0x000e620000000800 */
[----:B0-----:R-:W-:Y:S01]  /*ad70*/  FADD.FTZ R41, R148, R3 ;  /* 0x0000000394297221 */ /* 0x001fe20000010000 */
[----:B------:R-:W-:-:S06]  /*ad80*/  FFMA.FTZ R21, R24, R51, -R29 ;  /* 0x0000003318157223 */ /* 0x000fcc000001081d */
[----:B------:R-:W0:Y:S01]  /*ad90*/  MUFU.EX2 R144, R144 ;  /* 0x0000009000907308 */ /* 0x000e220000000800 */
[----:B----4-:R-:W-:Y:S01]  /*ada0*/  FADD.FTZ R39, R147, R10 ;  /* 0x0000000a93277221 */ /* 0x010fe20000010000 */
[----:B--2---:R-:W-:-:S06]  /*adb0*/  FADD.FTZ R10, R150, R41 ;  /* 0x00000029960a7221 */ /* 0x004fcc0000010000 */
[----:B------:R-:W2:Y:S01]  /*adc0*/  MUFU.EX2 R36, R36 ;  /* 0x0000002400247308 */ /* 0x000ea20000000800 */
[----:B------:R-:W-:-:S07]  /*add0*/  FFMA.FTZ R140, R102, R51, -R29 ;  /* 0x00000033668c7223 */ /* 0x000fce000001081d */
[----:B------:R-:W4:Y:S01]  /*ade0*/  MUFU.EX2 R15, R15 ;  /* 0x0000000f000f7308 */ /* 0x000f220000000800 */
[----:B---3--:R-:W-:Y:S01]  /*adf0*/  FADD.FTZ R24, R28, R39 ;  /* 0x000000271c187221 */ /* 0x008fe20000010000 */
[----:B------:R-:W-:-:S06]  /*ae00*/  FFMA.FTZ R26, R26, R51, -R63 ;  /* 0x000000331a1a7223 */ /* 0x000fcc000001083f */
[----:B------:R-:W3:Y:S01]  /*ae10*/  MUFU.EX2 R143, R143 ;  /* 0x0000008f008f7308 */ /* 0x000ee20000000800 */
[----:B------:R-:W-:Y:S01]  /*ae20*/  FADD.FTZ R41, R11, R10 ;  /* 0x0000000a0b297221 */ /* 0x000fe20000010000 */
[----:B------:R-:W-:-:S06]  /*ae30*/  FFMA.FTZ R25, R104, R51, -R29 ;  /* 0x0000003368197223 */ /* 0x000fcc000001081d */
[----:B------:R-:W3:Y:S01]  /*ae40*/  MUFU.EX2 R146, R146 ;  /* 0x0000009200927308 */ /* 0x000ee20000000800 */
[----:B------:R-:W-:Y:S01]  /*ae50*/  FFMA.FTZ R27, R32, R51, -R29 ;  /* 0x00000033201b7223 */ /* 0x000fe2000001081d */
[----:B------:R-:W-:Y:S01]  /*ae60*/  LOP3.LUT R93, R93, 0x7f, RZ, 0xc0, !PT ;  /* 0x0000007f5d5d7812 */ /* 0x000fe200078ec0ff */
[----:B------:R-:W-:-:S05]  /*ae70*/  IMAD.IADD R32, R95, 0x1, -R97 ;  /* 0x000000015f207824 */ /* 0x000fca00078e0a61 */
[----:B------:R-:W3:Y:S01]  /*ae80*/  MUFU.EX2 R30, R30 ;  /* 0x0000001e001e7308 */ /* 0x000ee20000000800 */
[----:B-1----:R-:W-:Y:S01]  /*ae90*/  FADD.FTZ R43, R141, R24 ;  /* 0x000000188d2b7221 */ /* 0x002fe20000010000 */
[----:B0-----:R-:W-:-:S06]  /*aea0*/  FADD.FTZ R10, R144, R41 ;  /* 0x00000029900a7221 */ /* 0x001fcc0000010000 */
[----:B------:R-:W0:Y:S01]  /*aeb0*/  MUFU.EX2 R21, R21 ;  /* 0x0000001500157308 */ /* 0x000e220000000800 */
[-CC-:B------:R-:W-:Y:S01]  /*aec0*/  FFMA.FTZ R142, R106, R51.reuse, -R29.reuse ;  /* 0x000000336a8e7223 */ /* 0x180fe2000001081d */
[----:B------:R-:W-:Y:S01]  /*aed0*/  FFMA.FTZ R37, R44, R51, -R29 ;  /* 0x000000332c257223 */ /* 0x000fe2000001081d */
[----:B------:R-:W-:Y:S01]  /*aee0*/  ISETP.NE.AND P1, PT, R93, RZ, PT ;  /* 0x000000ff5d00720c */ /* 0x000fe20003f25270 */
[----:B------:R-:W-:-:S04]  /*aef0*/  IMAD R44, R153, 0xc0, R32 ;  /* 0x000000c0992c7824 */ /* 0x000fc800078e0220 */
[----:B------:R-:W1:Y:S01]  /*af00*/  MUFU.EX2 R137, R137 ;  /* 0x0000008900897308 */ /* 0x000e620000000800 */
[----:B--2---:R-:W-:Y:S01]  /*af10*/  FADD.FTZ R32, R36, R43 ;  /* 0x0000002b24207221 */ /* 0x004fe20000010000 */
[----:B----4-:R-:W-:-:S06]  /*af20*/  FADD.FTZ R43, R15, R10 ;  /* 0x0000000a0f2b7221 */ /* 0x010fcc0000010000 */
[----:B------:R-:W2:Y:S01]  /*af30*/  MUFU.EX2 R140, R140 ;  /* 0x0000008c008c7308 */ /* 0x000ea20000000800 */
[----:B---3--:R-:W-:Y:S01]  /*af40*/  FADD.FTZ R41, R143, R32 ;  /* 0x000000208f297221 */ /* 0x008fe20000010000 */
[----:B------:R-:W-:-:S06]  /*af50*/  FADD.FTZ R32, R146, R43 ;  /* 0x0000002b92207221 */ /* 0x000fcc0000010000 */
[----:B------:R-:W3:Y:S01]  /*af60*/  MUFU.EX2 R26, R26 ;  /* 0x0000001a001a7308 */ /* 0x000ee20000000800 */
[----:B------:R-:W-:-:S07]  /*af70*/  FFMA.FTZ R136, R96, R51, -R29 ;  /* 0x0000003360887223 */ /* 0x000fce000001081d */
[----:B------:R-:W4:Y:S01]  /*af80*/  MUFU.EX2 R25, R25 ;  /* 0x0000001900197308 */ /* 0x000f220000000800 */
[----:B------:R-:W-:Y:S01]  /*af90*/  FFMA.FTZ R33, R40, R51, -R29 ;  /* 0x0000003328217223 */ /* 0x000fe2000001081d */
[----:B------:R-:W-:Y:S01]  /*afa0*/  SHF.R.S32.HI R45, RZ, 0x1f, R44 ;  /* 0x0000001fff2d7819 */ /* 0x000fe2000001142c */
[----:B------:R-:W-:-:S05]  /*afb0*/  FADD.FTZ R40, R30, R41 ;  /* 0x000000291e287221 */ /* 0x000fca0000010000 */
[----:B------:R-:W4:Y:S01]  /*afc0*/  MUFU.EX2 R139, R139 ;  /* 0x0000008b008b7308 */ /* 0x000f220000000800 */
[----:B0-----:R-:W-:Y:S01]  /*afd0*/  FADD.FTZ R43, R21, R32 ;  /* 0x00000020152b7221 */ /* 0x001fe20000010000 */
[----:B------:R-:W-:-:S06]  /*afe0*/  FFMA.FTZ R31, R94, R51, -R29 ;  /* 0x000000335e1f7223 */ /* 0x000fcc000001081d */
[----:B------:R-:W0:Y:S01]  /*aff0*/  MUFU.EX2 R142, R142 ;  /* 0x0000008e008e7308 */ /* 0x000e220000000800 */
[----:B------:R-:W-:Y:S01]  /*b000*/  LEA.HI R10, R45, R44, RZ, 0x7 ;  /* 0x0000002c2d0a7211 */ /* 0x000fe200078f38ff */
[----:B------:R-:W-:Y:S02]  /*b010*/  @!P1 VIADD R0, R0, 0x16840 ;  /* 0x0001684000009836 */ /* 0x000fe40000000000 */
[----:B------:R-:W-:-:S04]  /*b020*/  FFMA.FTZ R41, R34, R51, -R29 ;  /* 0x0000003322297223 */ /* 0x000fc8000001081d */
[----:B------:R-:W0:Y:S01]  /*b030*/  MUFU.EX2 R38, R38 ;  /* 0x0000002600267308 */ /* 0x000e220000000800 */
[----:B-1----:R-:W-:Y:S01]  /*b040*/  FADD.FTZ R45, R137, R40 ;  /* 0x00000028892d7221 */ /* 0x002fe20000010000 */
[----:B------:R-:W-:Y:S01]  /*b050*/  FFMA.FTZ R135, R50, R51, -R63 ;  /* 0x0000003332877223 */ /* 0x000fe2000001083f */
[----:B--2---:R-:W-:-:S05]  /*b060*/  FADD.FTZ R34, R140, R43 ;  /* 0x0000002b8c227221 */ /* 0x004fca0000010000 */
[----:B------:R-:W1:Y:S01]  /*b070*/  MUFU.EX2 R27, R27 ;  /* 0x0000001b001b7308 */ /* 0x000e620000000800 */
[----:B------:R-:W-:Y:S01]  /*b080*/  FFMA.FTZ R138, R108, R51, -R29 ;  /* 0x000000336c8a7223 */ /* 0x000fe2000001081d */
[----:B---3--:R-:W-:Y:S01]  /*b090*/  FADD.FTZ R40, R26, R45 ;  /* 0x0000002d1a287221 */ /* 0x008fe20000010000 */
[----:B------:R-:W-:-:S05]  /*b0a0*/  @!P1 PRMT R0, RZ, 0x654, R0 ;  /* 0x00000654ff009816 */ /* 0x000fca0000000000 */
[----:B------:R-:W2:Y:S01]  /*b0b0*/  MUFU.EX2 R133, R133 ;  /* 0x0000008500857308 */ /* 0x000ea20000000800 */
[----:B----4-:R-:W-:-:S07]  /*b0c0*/  FADD.FTZ R45, R25, R34 ;  /* 0x00000022192d7221 */ /* 0x010fce0000010000 */
[----:B------:R-:W3:Y:S01]  /*b0d0*/  MUFU.EX2 R136, R136 ;  /* 0x0000008800887308 */ /* 0x000ee20000000800 */
[----:B------:R-:W-:Y:S01]  /*b0e0*/  FADD.FTZ R43, R139, R40 ;  /* 0x000000288b2b7221 */ /* 0x000fe20000010000 */
[----:B------:R0:W-:Y:S06]  /*b0f0*/  @!P1 SYNCS.ARRIVE.TRANS64.RED.A1T0 RZ, [R0+URZ], RZ ;  /* 0x000000ff00ff99a7 */ /* 0x0001ec000810043f */
[----:B------:R-:W4:Y:S01]  /*b100*/  MUFU.EX2 R42, R42 ;  /* 0x0000002a002a7308 */ /* 0x000f220000000800 */
[----:B------:R-:W-:Y:S01]  /*b110*/  FFMA.FTZ R129, R54, R51, -R63 ;  /* 0x0000003336817223 */ /* 0x000fe2000001083f */
[----:B0-----:R-:W-:-:S06]  /*b120*/  FADD.FTZ R0, R142, R45 ;  /* 0x0000002d8e007221 */ /* 0x001fcc0000010000 */
[----:B------:R-:W0:Y:S01]  /*b130*/  MUFU.EX2 R31, R31 ;  /* 0x0000001f001f7308 */ /* 0x000e220000000800 */
[----:B------:R-:W-:Y:S01]  /*b140*/  FFMA.FTZ R132, R92, R51, -R29 ;  /* 0x000000335c847223 */ /* 0x000fe2000001081d */
[----:B------:R-:W-:-:S06]  /*b150*/  FADD.FTZ R34, R38, R43 ;  /* 0x0000002b26227221 */ /* 0x000fcc0000010000 */
[----:B------:R-:W0:Y:S01]  /*b160*/  MUFU.EX2 R135, R135 ;  /* 0x0000008700877308 */ /* 0x000e220000000800 */
[----:B-1----:R-:W-:-:S07]  /*b170*/  FADD.FTZ R45, R27, R0 ;  /* 0x000000001b2d7221 */ /* 0x002fce0000010000 */
[----:B------:R-:W1:Y:S01]  /*b180*/  MUFU.EX2 R138, R138 ;  /* 0x0000008a008a7308 */ /* 0x000e620000000800 */
[----:B--2---:R-:W-:Y:S01]  /*b190*/  FADD.FTZ R47, R133, R34 ;  /* 0x00000022852f7221 */ /* 0x004fe20000010000 */
[----:B------:R-:W-:-:S06]  /*b1a0*/  FFMA.FTZ R131, R58, R51, -R63 ;  /* 0x000000333a837223 */ /* 0x000fcc000001083f */
[----:B------:R-:W2:Y:S01]  /*b1b0*/  MUFU.EX2 R46, R46 ;  /* 0x0000002e002e7308 */ /* 0x000ea20000000800 */
[----:B---3--:R-:W-:Y:S01]  /*b1c0*/  FADD.FTZ R40, R136, R45 ;  /* 0x0000002d88287221 */ /* 0x008fe20000010000 */
[----:B------:R-:W-:-:S06]  /*b1d0*/  FFMA.FTZ R134, R88, R51, -R29 ;  /* 0x0000003358867223 */ /* 0x000fcc000001081d */
[----:B------:R-:W3:Y:S01]  /*b1e0*/  MUFU.EX2 R33, R33 ;  /* 0x0000002100217308 */ /* 0x000ee20000000800 */
[----:B----4-:R-:W-:Y:S01]  /*b1f0*/  FADD.FTZ R34, R42, R47 ;  /* 0x0000002f2a227221 */ /* 0x010fe20000010000 */
[----:B------:R-:W-:-:S06]  /*b200*/  FFMA.FTZ R50, R62, R51, -R63 ;  /* 0x000000333e327223 */ /* 0x000fcc000001083f */
[----:B------:R-:W4:Y:S01]  /*b210*/  MUFU.EX2 R129, R129 ;  /* 0x0000008100817308 */ /* 0x000f220000000800 */
[----:B0-----:R-:W-:Y:S01]  /*b220*/  FADD.FTZ R45, R31, R40 ;  /* 0x000000281f2d7221 */ /* 0x001fe20000010000 */
[----:B------:R-:W-:-:S06]  /*b230*/  FFMA.FTZ R39, R110, R51, -R29 ;  /* 0x000000336e277223 */ /* 0x000fcc000001081d */
[----:B------:R-:W0:Y:S01]  /*b240*/  MUFU.EX2 R132, R132 ;  /* 0x0000008400847308 */ /* 0x000e220000000800 */
[----:B------:R-:W-:Y:S01]  /*b250*/  FADD.FTZ R47, R135, R34 ;  /* 0x00000022872f7221 */ /* 0x000fe20000010000 */
[----:B------:R-:W-:-:S06]  /*b260*/  FFMA.FTZ R125, R70, R51, -R63 ;  /* 0x00000033467d7223 */ /* 0x000fcc000001083f */
[----:B------:R-:W0:Y:S01]  /*b270*/  MUFU.EX2 R48, R48 ;  /* 0x0000003000307308 */ /* 0x000e220000000800 */
[----:B-1----:R-:W-:Y:S01]  /*b280*/  FADD.FTZ R40, R138, R45 ;  /* 0x0000002d8a287221 */ /* 0x002fe20000010000 */
[----:B------:R-:W-:-:S06]  /*b290*/  FFMA.FTZ R24, R112, R51, -R29 ;  /* 0x0000003370187223 */ /* 0x000fcc000001081d */
[----:B------:R-:W1:Y:S01]  /*b2a0*/  MUFU.EX2 R37, R37 ;  /* 0x0000002500257308 */ /* 0x000e620000000800 */
[----:B--2---:R-:W-:Y:S01]  /*b2b0*/  FADD.FTZ R44, R46, R47 ;  /* 0x0000002f2e2c7221 */ /* 0x004fe20000010000 */
[----:B------:R-:W-:-:S06]  /*b2c0*/  FFMA.FTZ R52, R66, R51, -R63 ;  /* 0x0000003342347223 */ /* 0x000fcc000001083f */
[----:B------:R-:W2:Y:S01]  /*b2d0*/  MUFU.EX2 R131, R131 ;  /* 0x0000008300837308 */ /* 0x000ea20000000800 */
[----:B---3--:R-:W-:-:S07]  /*b2e0*/  FADD.FTZ R45, R33, R40 ;  /* 0x00000028212d7221 */ /* 0x008fce0000010000 */
[----:B------:R-:W3:Y:S01]  /*b2f0*/  MUFU.EX2 R134, R134 ;  /* 0x0000008600867308 */ /* 0x000ee20000000800 */
[----:B----4-:R-:W-:Y:S01]  /*b300*/  FADD.FTZ R47, R129, R44 ;  /* 0x0000002c812f7221 */ /* 0x010fe20000010000 */
[----:B------:R-:W-:-:S06]  /*b310*/  F2FP.BF16.F32.PACK_AB R151, R14, R151 ;  /* 0x000000970e97723e */ /* 0x000fcc00000010ff */
[----:B------:R-:W4:Y:S01]  /*b320*/  MUFU.EX2 R50, R50 ;  /* 0x0000003200327308 */ /* 0x000f220000000800 */
[----:B------:R-:W-:Y:S01]  /*b330*/  FFMA.FTZ R127, R74, R51, -R63 ;  /* 0x000000334a7f7223 */ /* 0x000fe2000001083f */
[----:B0-----:R-:W-:-:S06]  /*b340*/  FADD.FTZ R14, R132, R45 ;  /* 0x0000002d840e7221 */ /* 0x001fcc0000010000 */
[----:B------:R-:W0:Y:S01]  /*b350*/  MUFU.EX2 R39, R39 ;  /* 0x0000002700277308 */ /* 0x000e220000000800 */
[----:B------:R-:W-:Y:S01]  /*b360*/  FFMA.FTZ R32, R114, R51, -R29 ;  /* 0x0000003372207223 */ /* 0x000fe2000001081d */
[----:B------:R-:W-:-:S06]  /*b370*/  FADD.FTZ R40, R48, R47 ;  /* 0x0000002f30287221 */ /* 0x000fcc0000010000 */
[----:B------:R-:W0:Y:S01]  /*b380*/  MUFU.EX2 R125, R125 ;  /* 0x0000007d007d7308 */ /* 0x000e220000000800 */
[----:B------:R-:W-:Y:S01]  /*b390*/  FFMA.FTZ R54, R78, R51, -R63 ;  /* 0x000000334e367223 */ /* 0x000fe2000001083f */
[----:B-1----:R-:W-:-:S06]  /*b3a0*/  FADD.FTZ R45, R37, R14 ;  /* 0x0000000e252d7221 */ /* 0x002fcc0000010000 */
[----:B------:R-:W1:Y:S01]  /*b3b0*/  MUFU.EX2 R24, R24 ;  /* 0x0000001800187308 */ /* 0x000e620000000800 */
[----:B------:R-:W-:Y:S01]  /*b3c0*/  FFMA.FTZ R43, R116, R51, -R29 ;  /* 0x00000033742b7223 */ /* 0x000fe2000001081d */
[----:B--2---:R-:W-:-:S06]  /*b3d0*/  FADD.FTZ R47, R131, R40 ;  /* 0x00000028832f7221 */ /* 0x004fcc0000010000 */
[----:B------:R-:W2:Y:S01]  /*b3e0*/  MUFU.EX2 R52, R52 ;  /* 0x0000003400347308 */ /* 0x000ea20000000800 */
[----:B------:R-:W-:Y:S01]  /*b3f0*/  FFMA.FTZ R121, R60, R51, -R63 ;  /* 0x000000333c797223 */ /* 0x000fe2000001083f */
[----:B---3--:R-:W-:-:S06]  /*b400*/  FADD.FTZ R14, R134, R45 ;  /* 0x0000002d860e7221 */ /* 0x008fcc0000010000 */
[----:B------:R-:W3:Y:S01]  /*b410*/  MUFU.EX2 R41, R41 ;  /* 0x0000002900297308 */ /* 0x000ee20000000800 */
[----:B------:R-:W-:Y:S01]  /*b420*/  F2FP.BF16.F32.PACK_AB R145, R20, R145 ;  /* 0x000000911491723e */ /* 0x000fe200000010ff */
[----:B------:R-:W-:Y:S01]  /*b430*/  FFMA.FTZ R118, R118, R51, -R29 ;  /* 0x0000003376767223 */ /* 0x000fe2000001081d */
[----:B----4-:R-:W-:-:S05]  /*b440*/  FADD.FTZ R20, R50, R47 ;  /* 0x0000002f32147221 */ /* 0x010fca0000010000 */
[----:B------:R-:W4:Y:S01]  /*b450*/  MUFU.EX2 R127, R127 ;  /* 0x0000007f007f7308 */ /* 0x000f220000000800 */
[----:B0-----:R-:W-:-:S07]  /*b460*/  FADD.FTZ R47, R39, R14 ;  /* 0x0000000e272f7221 */ /* 0x001fce0000010000 */
[----:B------:R-:W-:Y:S01]  /*b470*/  MUFU.EX2 R32, R32 ;  /* 0x0000002000207308 */ /* 0x000fe20000000800 */
[-C--:B------:R-:W-:Y:S01]  /*b480*/  FFMA.FTZ R82, R82, R51.reuse, -R63 ;  /* 0x0000003352527223 */ /* 0x080fe2000001083f */
[-CC-:B------:R-:W-:Y:S01]  /*b490*/  FFMA.FTZ R0, R124, R51.reuse, -R29.reuse ;  /* 0x000000337c007223 */ /* 0x180fe2000001081d */
[----:B------:R-:W-:-:S05]  /*b4a0*/  FFMA.FTZ R120, R120, R51, -R29 ;  /* 0x0000003378787223 */ /* 0x000fca000001081d */
[----:B------:R-:W0:Y:S01]  /*b4b0*/  MUFU.EX2 R54, R54 ;  /* 0x0000003600367308 */ /* 0x000e220000000800 */
[----:B------:R-:W-:Y:S01]  /*b4c0*/  FADD.FTZ R49, R125, R20 ;  /* 0x000000147d317221 */ /* 0x000fe20000010000 */
[----:B------:R-:W-:Y:S01]  /*b4d0*/  FFMA.FTZ R123, R86, R51, -R63 ;  /* 0x00000033567b7223 */ /* 0x000fe2000001083f */
[----:B-1----:R-:W-:-:S05]  /*b4e0*/  FADD.FTZ R14, R24, R47 ;  /* 0x0000002f180e7221 */ /* 0x002fca0000010000 */
[----:B------:R-:W-:Y:S01]  /*b4f0*/  MUFU.EX2 R43, R43 ;  /* 0x0000002b002b7308 */ /* 0x000fe20000000800 */
[-CC-:B------:R-:W-:Y:S01]  /*b500*/  FFMA.FTZ R122, R122, R51.reuse, -R29.reuse ;  /* 0x000000337a7a7223 */ /* 0x180fe2000001081d */
[-CC-:B------:R-:W-:Y:S01]  /*b510*/  FFMA.FTZ R34, R126, R51.reuse, -R29.reuse ;  /* 0x000000337e227223 */ /* 0x180fe2000001081d */
[-CC-:B------:R-:W-:Y:S01]  /*b520*/  FFMA.FTZ R128, R128, R51.reuse, -R29.reuse ;  /* 0x0000003380807223 */ /* 0x180fe2000001081d */
[----:B------:R-:W-:-:S04]  /*b530*/  FFMA.FTZ R64, R64, R51, -R29 ;  /* 0x0000003340407223 */ /* 0x000fc8000001081d */
[----:B------:R-:W1:Y:S01]  /*b540*/  MUFU.EX2 R121, R121 ;  /* 0x0000007900797308 */ /* 0x000e620000000800 */
[----:B------:R-:W-:Y:S01]  /*b550*/  FFMA.FTZ R130, R130, R51, -R29 ;  /* 0x0000003382827223 */ /* 0x000fe2000001081d */
[----:B--2---:R-:W-:Y:S01]  /*b560*/  FADD.FTZ R20, R52, R49 ;  /* 0x0000003134147221 */ /* 0x004fe20000010000 */
[----:B---3--:R-:W-:-:S05]  /*b570*/  FADD.FTZ R47, R41, R14 ;  /* 0x0000000e292f7221 */ /* 0x008fca0000010000 */
[----:B------:R-:W-:Y:S01]  /*b580*/  MUFU.EX2 R124, R118 ;  /* 0x00000076007c7308 */ /* 0x000fe20000000800 */
[----:B----4-:R-:W-:-:S07]  /*b590*/  FADD.FTZ R49, R127, R20 ;  /* 0x000000147f317221 */ /* 0x010fce0000010000 */
[----:B------:R-:W2:Y:S08]  /*b5a0*/  MUFU.EX2 R56, R82 ;  /* 0x0000005200387308 */ /* 0x000eb00000000800 */
[----:B------:R-:W3:Y:S01]  /*b5b0*/  MUFU.EX2 R29, R120 ;  /* 0x00000078001d7308 */ /* 0x000ee20000000800 */
[----:B0-----:R-:W-:-:S07]  /*b5c0*/  FADD.FTZ R14, R54, R49 ;  /* 0x00000031360e7221 */ /* 0x001fce0000010000 */
[----:B------:R-:W0:Y:S08]  /*b5d0*/  MUFU.EX2 R123, R123 ;  /* 0x0000007b007b7308 */ /* 0x000e300000000800 */
[----:B------:R-:W4:Y:S08]  /*b5e0*/  MUFU.EX2 R126, R122 ;  /* 0x0000007a007e7308 */ /* 0x000f300000000800 */
[----:B------:R2:W4:Y:S01]  /*b5f0*/  MUFU.EX2 R45, R0 ;  /* 0x00000000002d7308 */ /* 0x0005220000000800 */
[----:B-1----:R-:W-:Y:S01]  /*b600*/  FADD.FTZ R55, R121, R14 ;  /* 0x0000000e79377221 */ /* 0x002fe20000010000 */
[----:B------:R-:W-:Y:S01]  /*b610*/  SHF.R.S32.HI R10, RZ, 0x7, R10 ;  /* 0x00000007ff0a7819 */ /* 0x000fe2000001140a */
[----:B--2---:R-:W-:-:S05]  /*b620*/  FADD.FTZ R0, R32, R47 ;  /* 0x0000002f20007221 */ /* 0x004fca0000010000 */
[----:B------:R-:W1:Y:S01]  /*b630*/  MUFU.EX2 R34, R34 ;  /* 0x0000002200227308 */ /* 0x000e620000000800 */
[----:B------:R-:W-:Y:S01]  /*b640*/  FADD.FTZ R49, R43, R0 ;  /* 0x000000002b317221 */ /* 0x000fe20000010000 */
[----:B------:R-:W-:-:S03]  /*b650*/  FADD.FTZ R14, R56, R55 ;  /* 0x00000037380e7221 */ /* 0x000fc60000010000 */
[----:B------:R-:W-:-:S03]  /*b660*/  FADD.FTZ R0, R124, R49 ;  /* 0x000000317c007221 */ /* 0x000fc60000010000 */
[----:B------:R-:W2:Y:S01]  /*b670*/  MUFU.EX2 R47, R128 ;  /* 0x00000080002f7308 */ /* 0x000ea20000000800 */
[----:B------:R-:W-:Y:S01]  /*b680*/  VIMNMX R57, RZ, R10, !PT ;  /* 0x0000000aff397248 */ /* 0x000fe20007fe0100 */
[----:B------:R-:W-:Y:S01]  /*b690*/  FFMA.FTZ R58, R90, R51, -R63 ;  /* 0x000000335a3a7223 */ /* 0x000fe2000001083f */
[----:B---3--:R-:W-:Y:S01]  /*b6a0*/  FADD.FTZ R49, R29, R0 ;  /* 0x000000001d317221 */ /* 0x008fe20000010000 */
[----:B0-----:R-:W-:Y:S01]  /*b6b0*/  FADD.FTZ R55, R123, R14 ;  /* 0x0000000e7b377221 */ /* 0x001fe20000010000 */
[----:B------:R-:W-:Y:S01]  /*b6c0*/  VIADD R152, R152, 0xfffffffe ;  /* 0xfffffffe98987836 */ /* 0x000fe20000000000 */
[----:B------:R0:W-:Y:S01]  /*b6d0*/  STL [R1+0xc], R57 ;  /* 0x00000c3901007387 */ /* 0x0001e20000100800 */
[----:B----4-:R-:W-:Y:S01]  /*b6e0*/  FADD.FTZ R14, R126, R49 ;  /* 0x000000317e0e7221 */ /* 0x010fe20000010000 */
[----:B------:R-:W3:Y:S01]  /*b6f0*/  MUFU.EX2 R64, R64 ;  /* 0x0000004000407308 */ /* 0x000ee20000000800 */
[----:B------:R-:W-:Y:S02]  /*b700*/  F2FP.BF16.F32.PACK_AB R150, R11, R150 ;  /* 0x000000960b96723e */ /* 0x000fe400000010ff */
[----:B------:R-:W-:Y:S01]  /*b710*/  F2FP.BF16.F32.PACK_AB R148, R3, R148 ;  /* 0x000000940394723e */ /* 0x000fe200000010ff */
[----:B------:R-:W-:Y:S01]  /*b720*/  FADD.FTZ R3, R45, R14 ;  /* 0x0000000e2d037221 */ /* 0x000fe20000010000 */
[----:B------:R-:W-:-:S03]  /*b730*/  ISETP.GE.AND P2, PT, R152, R57, PT ;  /* 0x000000399800720c */ /* 0x000fc60003f46270 */
[----:B------:R-:W4:Y:S01]  /*b740*/  MUFU.EX2 R58, R58 ;  /* 0x0000003a003a7308 */ /* 0x000f220000000800 */
[----:B-1----:R-:W-:-:S07]  /*b750*/  FADD.FTZ R14, R34, R3 ;  /* 0x00000003220e7221 */ /* 0x002fce0000010000 */
[----:B------:R-:W1:Y:S01]  /*b760*/  MUFU.EX2 R11, R130 ;  /* 0x00000082000b7308 */ /* 0x000e620000000800 */
[----:B--2---:R-:W-:Y:S01]  /*b770*/  FADD.FTZ R3, R47, R14 ;  /* 0x0000000e2f037221 */ /* 0x004fe20000010000 */
[----:B------:R-:W-:-:S03]  /*b780*/  IMAD.MOV.U32 R119, RZ, RZ, RZ ;  /* 0x000000ffff777224 */ /* 0x000fc600078e00ff */
[----:B---3--:R-:W-:Y:S01]  /*b790*/  FADD.FTZ R14, R64, R3 ;  /* 0x00000003400e7221 */ /* 0x008fe20000010000 */
[----:B------:R-:W-:Y:S01]  /*b7a0*/  F2FP.BF16.F32.PACK_AB R149, R68, R149 ;  /* 0x000000954495723e */ /* 0x000fe200000010ff */
[----:B------:R-:W-:Y:S01]  /*b7b0*/  IMAD.MOV.U32 R118, RZ, RZ, R119 ;  /* 0x000000ffff767224 */ /* 0x000fe200078e0077 */
[----:B------:R-:W-:Y:S01]  /*b7c0*/  F2FP.BF16.F32.PACK_AB R147, R28, R147 ;  /* 0x000000931c93723e */ /* 0x000fe200000010ff */
[----:B----4-:R-:W-:Y:S01]  /*b7d0*/  FADD.FTZ R0, R58, R55 ;  /* 0x000000373a007221 */ /* 0x010fe20000010000 */
        /* <DEDUP_REMOVED lines=56> */
[----:B------:R-:W-:Y:S01]  /*bb60*/  IMAD.MOV.U32 R88, RZ, RZ, R119 ;  /* 0x000000ffff587224 */ /* 0x000fe200078e0077 */
[----:B0-----:R-:W-:Y:S06]  /*bb70*/  @!P2 BRA `(.L_x_12474) ;  /* 0x000000300048a947 */ /* 0x001fec0003800000 */
        /* <DEDUP_REMOVED lines=20> */
.L_x_12484:
        /* <DEDUP_REMOVED lines=10> */
.L_x_12476:
[----:B------:R-:W-:Y:S01]  /*bd60*/  IMAD R11, R18, 0x8, R2 ;  /* 0x00000008120b7824 */ /* 0x000fe200078e0202 */
[----:B------:R-:W-:-:S04]  /*bd70*/  SHF.L.U32 R14, R23, 0x1f, RZ ;  /* 0x0000001f170e7819 */ /* 0x000fc800000006ff */
[----:B------:R0:W1:Y:S01]  /*bd80*/  SYNCS.PHASECHK.TRANS64.TRYWAIT P3, [R11+URZ+0x16830], R14 ;  /* 0x0168300e0b0075a7 */ /* 0x000062000806017f */
[----:B------:R-:W-:Y:S05]  /*bd90*/  @!P0 BRA `(.L_x_12477) ;  /* 0x0000000000048947 */ /* 0x000fea0003800000 */
[----:B------:R-:W-:Y:S01]  /*bda0*/  BPT.TRAP 0x1 ;  /* 0x000000040000795c */ /* 0x000fe20000300000 */
.L_x_12477:
[----:B------:R-:W-:Y:S04]  /*bdb0*/  BSSY B0, `(.L_x_12475) ;  /* 0x0000004000007945 */ /* 0x000fe80003800000 */
[----:B-1----:R-:W-:Y:S05]  /*bdc0*/  @P3 BRA `(.L_x_12478) ;  /* 0x0000000000083947 */ /* 0x002fea0003800000 */
[----:B------:R-:W1:Y:S02]  /*bdd0*/  SYNCS.PHASECHK.TRANS64.TRYWAIT P3, [R11+URZ+0x16830], R14 ;  /* 0x0168300e0b0075a7 */ /* 0x000e64000806017f */
[----:B-1----:R-:W-:Y:S05]  /*bde0*/  @!P3 BRA `(.L_x_12479) ;  /* 0x000000d000dcb947 */ /* 0x002fea0003800000 */
.L_x_12478:
[----:B------:R-:W-:Y:S05]  /*bdf0*/  BSYNC B0 ;  /* 0x0000000000007941 */ /* 0x000fea0003800000 */
.L_x_12475:
        /* <DEDUP_REMOVED lines=8> */
[----:B------:R-:W-:Y:S02]  /*be80*/  R2UR UR5, R5 ;  /* 0x00000000050572ca */ /* 0x000fe400000e0000 */
[----:B------:R-:W-:Y:S02]  /*be90*/  R2UR UR7, R27 ;  /* 0x000000001b0772ca */ /* 0x000fe400000e0000 */
[----:B------:R-:W-:Y:S02]  /*bea0*/  R2UR UR11, R25 ;  /* 0x00000000190b72ca */ /* 0x000fe400000e0000 */
[----:B------:R-:W-:Y:S02]  /*beb0*/  R2UR UR19, R27 ;  /* 0x000000001b1372ca */ /* 0x000fe400000e0000 */
[----:B------:R-:W-:-:S02]  /*bec0*/  R2UR UR8, R12 ;  /* 0x000000000c0872ca */ /* 0x000fc400000e0000 */
[----:B------:R-:W-:Y:S01]  /*bed0*/  R2UR UR9, R13 ;  /* 0x000000000d0972ca */ /* 0x000fe200000e0000 */
[----:B------:R0:W-:Y:S01]  /*bee0*/  BAR.SYNC.DEFER_BLOCKING R11, 0x100 ;  /* 0x0004000b0000751d */ /* 0x0001e20000010000 */
[----:B------:R-:W-:Y:S01]  /*bef0*/  IMAD.MOV.U32 R15, RZ, RZ, 0x40000040 ;  /* 0x40000040ff0f7424 */ /* 0x000fe200078e00ff */
[----:B------:R-:W-:Y:S02]  /*bf00*/  R2UR UR12, R8 ;  /* 0x00000000080c72ca */ /* 0x000fe400000e0000 */
[----:B------:R-:W-:Y:S02]  /*bf10*/  R2UR UR13, R9 ;  /* 0x00000000090d72ca */ /* 0x000fe400000e0000 */
[----:B------:R-:W-:Y:S01]  /*bf20*/  R2UR UR15, R15 ;  /* 0x000000000f0f72ca */ /* 0x000fe200000e0000 */
[----:B--2---:R-:W-:-:S04]  /*bf30*/  IMAD R26, R18, 0x400, R14 ;  /* 0x00000400121a7824 */ /* 0x004fc800078e020e */
[C---:B------:R-:W-:Y:S01]  /*bf40*/  VIADD R14, R26.reuse, 0x4 ;  /* 0x000000041a0e7836 */ /* 0x040fe20000000000 */
[C---:B------:R-:W-:Y:S02]  /*bf50*/  R2UR UR6, R26.reuse ;  /* 0x000000001a0672ca */ /* 0x040fe400000e0000 */
[C---:B------:R-:W-:Y:S01]  /*bf60*/  IADD3 R24, R26.reuse, 0x2, RZ ;  /* 0x000000021a187810 */ /* 0x040fe20007ffe0ff */
[----:B------:R-:W-:-:S03]  /*bf70*/  VIADD R26, R26, 0x6 ;  /* 0x000000061a1a7836 */ /* 0x000fc60000000000 */
[----:B------:R-:W-:Y:S02]  /*bf80*/  R2UR UR10, R24 ;  /* 0x00000000180a72ca */ /* 0x000fe400000e0000 */
[----:B------:R-:W-:Y:S02]  /*bf90*/  R2UR UR18, R26 ;  /* 0x000000001a1272ca */ /* 0x000fe400000e0000 */
        /* <DEDUP_REMOVED lines=18> */
.L_x_12481:
[----:B------:R-:W-:Y:S01]  /*c0c0*/  SHF.L.U32 R10, R10, 0x1f, RZ ;  /* 0x0000001f0a0a7819 */ /* 0x000fe200000006ff */
[----:B------:R-:W-:-:S04]  /*c0d0*/  IMAD R11, R20, 0x8, R2 ;  /* 0x00000008140b7824 */ /* 0x000fc800078e0202 */
[----:B------:R0:W1:Y:S01]  /*c0e0*/  SYNCS.PHASECHK.TRANS64.TRYWAIT P2, [R11+URZ+0x16850], R10 ;  /* 0x0168500a0b0075a7 */ /* 0x000062000804017f */
[----:B------:R-:W-:Y:S05]  /*c0f0*/  @!P0 BRA `(.L_x_12482) ;  /* 0x0000000000048947 */ /* 0x000fea0003800000 */
[----:B------:R-:W-:Y:S01]  /*c100*/  BPT.TRAP 0x1 ;  /* 0x000000040000795c */ /* 0x000fe20000300000 */
.L_x_12482:
[----:B-1----:R-:W-:Y:S05]  /*c110*/  @P2 BRA `(.L_x_12480) ;  /* 0x0000000000082947 */ /* 0x002fea0003800000 */
[----:B------:R-:W1:Y:S02]  /*c120*/  SYNCS.PHASECHK.TRANS64.TRYWAIT P2, [R11+URZ+0x16850], R10 ;  /* 0x0168500a0b0075a7 */ /* 0x000e64000804017f */
[----:B-1----:R-:W-:Y:S05]  /*c130*/  @!P2 BRA `(.L_x_12483) ;  /* 0x000000d0001ca947 */ /* 0x002fea0003800000 */
.L_x_12480:
[----:B01----:R-:W-:Y:S01]  /*c140*/  VIADD R10, R2, 0x400 ;  /* 0x00000400020a7836 */ /* 0x003fe20000000000 */
        /* <DEDUP_REMOVED lines=8> */
[----:B------:R-:W-:-:S02]  /*c1d0*/  ULDC UR5, c[0x0][0x988] ;  /* 0x0002620000057ab9 */ /* 0x000fc40000000800 */
[----:B------:R-:W-:-:S05]  /*c1e0*/  IMAD R10, R20, 0x400, R10 ;  /* 0x00000400140a7824 */ /* 0x000fca00078e020a */
[----:B------:R-:W-:-:S13]  /*c1f0*/  R2UR UR6, R10 ;  /* 0x000000000a0672ca */ /* 0x000fda00000e0000 */
[----:B------:R-:W-:Y:S03]  /*c200*/  HGMMA.64x64x16.F32.BF16 R88, R148, gdesc[UR4].tnspB, R88, gsb0 ;  /* 0x40e0000494587df0 */ /* 0x000fe60008001858 */
[----:B------:R-:W-:Y:S02]  /*c210*/  WARPGROUP.DEPBAR.LE gsb0, 0x0 ;  /* 0x00008000000079c5 */ /* 0x000fe40000010000 */
[----:B------:R-:W2:Y:S04]  /*c220*/  LDL R148, [R1+0x10] ;  /* 0x0000100001947983 */ /* 0x000ea80000100800 */
[----:B------:R-:W2:Y:S04]  /*c230*/  LDL R149, [R1+0x8] ;  /* 0x0000080001957983 */ /* 0x000ea80000100800 */
[----:B------:R-:W3:Y:S04]  /*c240*/  LDL R150, [R1+0x20] ;  /* 0x0000200001967983 */ /* 0x000ee80000100800 */
[----:B------:R-:W4:Y:S01]  /*c250*/  LDL R151, [R1+0x24] ;  /* 0x0000240001977983 */ /* 0x000f220000100800 */
[----:B------:R-:W-:Y:S01]  /*c260*/  VIADD R14, R10, 0x80 ;  /* 0x000000800a0e7836 */ /* 0x000fe20000000000 */
[----:B------:R-:W-:Y:S01]  /*c270*/  R2UR UR7, R15 ;  /* 0x000000000f0772ca */ /* 0x000fe200000e0000 */
[----:B------:R-:W-:Y:S01]  /*c280*/  WARPGROUP.ARRIVE ;  /* 0x00000000000079c5 */ /* 0x000fe20000000000 */
[----:B------:R-:W-:-:S02]  /*c290*/  IMAD.MOV.U32 R15, RZ, RZ, 0x40000040 ;  /* 0x40000040ff0f7424 */ /* 0x000fc400078e00ff */
[----:B------:R-:W-:Y:S01]  /*c2a0*/  FMUL.FTZ R11, R24, UR4 ;  /* 0x00000004180b7c20 */ /* 0x000fe20008410000 */
[----:B------:R-:W-:Y:S01]  /*c2b0*/  R2UR UR6, R14 ;  /* 0x000000000e0672ca */ /* 0x000fe200000e0000 */
[----:B------:R-:W-:Y:S02]  /*c2c0*/  VIADD R14, R10, 0x100 ;  /* 0x000001000a0e7836 */ /* 0x000fe40000000000 */
        /* <DEDUP_REMOVED lines=32> */
[----:B------:R-:W-:-:S02]  /*c4d0*/  FMUL.FTZ R75, R75, UR4 ;  /* 0x000000044b4b7c20 */ /* 0x000fc40008410000 */
        /* <DEDUP_REMOVED lines=10> */
[----:B------:R-:W-:Y:S01]  /*c580*/  HGMMA.64x64x16.F32.BF16 R88, R140, gdesc[UR4].tnspB, R88, gsb0 ;  /* 0x40e000048c587df0 */ /* 0x000fe20008001858 */
[----:B------:R-:W-:Y:S01]  /*c590*/  R2UR UR6, R14 ;  /* 0x000000000e0672ca */ /* 0x000fe200000e0000 */
[----:B------:R-:W-:Y:S01]  /*c5a0*/  FMUL.FTZ R14, R26, UR4 ;  /* 0x000000041a0e7c20 */ /* 0x000fe20008410000 */
[----:B------:R-:W-:Y:S01]  /*c5b0*/  FMUL.FTZ R26, R28, UR4 ;  /* 0x000000041c1a7c20 */ /* 0x000fe20008410000 */
        /* <DEDUP_REMOVED lines=11> */
[----:B------:R-:W-:Y:S01]  /*c670*/  MOV R54, 0xffffff80 ;  /* 0xffffff8000367802 */ /* 0x000fe20000000f00 */
        /* <DEDUP_REMOVED lines=8> */
[----:B------:R-:W-:Y:S02]  /*c700*/  IMAD R54, R153, 0xc0, R54 ;  /* 0x000000c099367824 */ /* 0x000fe400078e0236 */
[----:B------:R-:W-:Y:S01]  /*c710*/  FMUL.FTZ R41, R46, UR4 ;  /* 0x000000042e297c20 */ /* 0x000fe20008410000 */
[----:B------:R-:W-:Y:S01]  /*c720*/  FMUL.FTZ R46, R50, UR4 ;  /* 0x00000004322e7c20 */ /* 0x000fe20008410000 */
[----:B------:R-:W-:Y:S01]  /*c730*/  FMUL.FTZ R50, R52, UR4 ;  /* 0x0000000434327c20 */ /* 0x000fe20008410000 */
[----:B------:R-:W-:Y:S01]  /*c740*/  FMUL.FTZ R52, R55, UR4 ;  /* 0x0000000437347c20 */ /* 0x000fe20008410000 */
[----:B------:R-:W1:Y:S08]  /*c750*/  MUFU.TANH R15, R15 ;  /* 0x0000000f000f7308 */ /* 0x000e700000002400 */
[----:B------:R-:W5:Y:S08]  /*c760*/  MUFU.TANH R26, R26 ;  /* 0x0000001a001a7308 */ /* 0x000f700000002400 */
        /* <DEDUP_REMOVED lines=8> */
[----:B------:R-:W-:Y:S07]  /*c7f0*/  HGMMA.64x64x16.F32.BF16 R88, R136, gdesc[UR4].tnspB, R88, gsb0 ;  /* 0x40e0000488587df0 */ /* 0x000fee0008001858 */
        /* <DEDUP_REMOVED lines=8> */
[----:B------:R-:W-:Y:S01]  /*c880*/  MUFU.TANH R30, R30 ;  /* 0x0000001e001e7308 */ /* 0x000fe20000002400 */
[----:B------:R-:W-:-:S02]  /*c890*/  WARPGROUP.DEPBAR.LE gsb0, 0x0 ;  /* 0x00008000000079c5 */ /* 0x000fc40000010000 */
[----:B------:R-:W-:Y:S01]  /*c8a0*/  FMUL.FTZ R136, R65, UR4 ;  /* 0x0000000441887c20 */ /* 0x000fe20008410000 */
[----:B------:R-:W-:Y:S01]  /*c8b0*/  FMUL.FTZ R137, R72, UR4 ;  /* 0x0000000448897c20 */ /* 0x000fe20008410000 */
[----:B------:R-:W-:Y:S01]  /*c8c0*/  FMUL.FTZ R138, R73, UR4 ;  /* 0x00000004498a7c20 */ /* 0x000fe20008410000 */
[----:B------:R-:W-:Y:S02]  /*c8d0*/  FMUL.FTZ R139, R80, UR4 ;  /* 0x00000004508b7c20 */ /* 0x000fe40008410000 */
[----:B------:R-:W-:Y:S01]  /*c8e0*/  MUFU.TANH R33, R33 ;  /* 0x0000002100217308 */ /* 0x000fe20000002400 */
[----:B------:R-:W-:-:S07]  /*c8f0*/  WARPGROUP.ARRIVE ;  /* 0x00000000000079c5 */ /* 0x000fce0000000000 */
[----:B------:R-:W-:Y:S08]  /*c900*/  MUFU.TANH R136, R136 ;  /* 0x0000008800887308 */ /* 0x000ff00000002400 */
[----:B------:R-:W-:Y:S01]  /*c910*/  MUFU.TANH R137, R137 ;  /* 0x0000008900897308 */ /* 0x000fe20000002400 */
[----:B--2---:R-:W-:-:S05]  /*c920*/  IADD3 R55, -R149, R54, R148 ;  /* 0x0000003695377210 */ /* 0x004fca0007ffe194 */
[----:B---3--:R-:W-:Y:S02]  /*c930*/  IMAD R55, R150, -0x2, R55 ;  /* 0xfffffffe96377824 */ /* 0x008fe400078e0237 */
[----:B------:R2:W-:Y:S02]  /*c940*/  MUFU.TANH R54, R58 ;  /* 0x0000003a00367308 */ /* 0x0005e40000002400 */
[----:B----4-:R-:W-:-:S05]  /*c950*/  IMAD.IADD R55, R151, 0x1, R55 ;  /* 0x0000000197377824 */ /* 0x010fca00078e0237 */
[C---:B------:R-:W-:Y:S01]  /*c960*/  ISETP.GT.AND P2, PT, R55.reuse, RZ, PT ;  /* 0x000000ff3700720c */ /* 0x040fe20003f44270 */
[----:B------:R-:W-:Y:S01]  /*c970*/  MUFU.TANH R138, R138 ;  /* 0x0000008a008a7308 */ /* 0x000fe20000002400 */
[----:B------:R-:W-:Y:S01]  /*c980*/  ISETP.GT.AND P3, PT, R55, 0x1, PT ;  /* 0x000000013700780c */ /* 0x000fe20003f64270 */
[----:B--2---:R-:W-:Y:S01]  /*c990*/  FMUL.FTZ R58, R60, UR4 ;  /* 0x000000043c3a7c20 */ /* 0x004fe20008410000 */
[----:B0-----:R-:W-:Y:S02]  /*c9a0*/  FSEL R11, R11, -INF , P2 ;  /* 0xff8000000b0b7808 */ /* 0x001fe40001000000 */
[----:B------:R-:W-:Y:S02]  /*c9b0*/  ISETP.GT.AND P2, PT, R55, 0x8, PT ;  /* 0x000000083700780c */ /* 0x000fe40003f44270 */
[----:B-1----:R-:W-:Y:S01]  /*c9c0*/  FSEL R15, R15, -INF , P3 ;  /* 0xff8000000f0f7808 */ /* 0x002fe20001800000 */
[----:B------:R-:W0:Y:S01]  /*c9d0*/  MUFU.TANH R58, R58 ;  /* 0x0000003a003a7308 */ /* 0x000e220000002400 */
[----:B------:R-:W-:-:S02]  /*c9e0*/  FMNMX.FTZ R59, R11, R21, !PT ;  /* 0x000000150b3b7209 */ /* 0x000fc40007810000 */
[----:B------:R-:W-:Y:S02]  /*c9f0*/  ISETP.GT.AND P3, PT, R55, 0x9, PT ;  /* 0x000000093700780c */ /* 0x000fe40003f64270 */
[----:B-----5:R-:W-:Y:S02]  /*ca00*/  FSEL R26, R26, -INF , P2 ;  /* 0xff8000001a1a7808 */ /* 0x020fe40001000000 */
[----:B------:R-:W-:Y:S01]  /*ca10*/  FMNMX.FTZ R60, R15, R59, !PT ;  /* 0x0000003b0f3c7209 */ /* 0x000fe20007810000 */
[----:B------:R-:W-:Y:S01]  /*ca20*/  MUFU.TANH R139, R139 ;  /* 0x0000008b008b7308 */ /* 0x000fe20000002400 */
[----:B------:R-:W-:Y:S02]  /*ca30*/  ISETP.GT.AND P2, PT, R55, 0x10, PT ;  /* 0x000000103700780c */ /* 0x000fe40003f44270 */
[----:B------:R-:W-:Y:S02]  /*ca40*/  FSEL R28, R28, -INF , P3 ;  /* 0xff8000001c1c7808 */ /* 0x000fe40001800000 */
[----:B------:R-:W-:-:S02]  /*ca50*/  FMNMX.FTZ R60, R26, R60, !PT ;  /* 0x0000003c1a3c7209 */ /* 0x000fc40007810000 */
[----:B------:R-:W-:Y:S01]  /*ca60*/  ISETP.GT.AND P3, PT, R55, 0x11, PT ;  /* 0x000000113700780c */ /* 0x000fe20003f64270 */
[----:B------:R1:W2:Y:S01]  /*ca70*/  MUFU.TANH R59, R61 ;  /* 0x0000003d003b7308 */ /* 0x0002a20000002400 */
[----:B------:R-:W-:Y:S02]  /*ca80*/  FSEL R29, R29, -INF , P2 ;  /* 0xff8000001d1d7808 */ /* 0x000fe40001000000 */
[----:B------:R-:W-:Y:S02]  /*ca90*/  FMNMX.FTZ R60, R28, R60, !PT ;  /* 0x0000003c1c3c7209 */ /* 0x000fe40007810000 */
[----:B------:R-:W-:Y:S02]  /*caa0*/  ISETP.GT.AND P2, PT, R55, 0x18, PT ;  /* 0x000000183700780c */ /* 0x000fe40003f44270 */
[----:B------:R-:W-:Y:S01]  /*cab0*/  FSEL R32, R32, -INF , P3 ;  /* 0xff80000020207808 */ /* 0x000fe20001800000 */
[----:B------:R-:W-:Y:S01]  /*cac0*/  MUFU.TANH R38, R38 ;  /* 0x0000002600267308 */ /* 0x000fe20000002400 */
[----:B------:R-:W-:Y:S01]  /*cad0*/  FMNMX.FTZ R60, R29, R60, !PT ;  /* 0x0000003c1d3c7209 */ /* 0x000fe20007810000 */
[----:B-1----:R-:W-:Y:S01]  /*cae0*/  FMUL.FTZ R61, R64, UR4 ;  /* 0x00000004403d7c20 */ /* 0x002fe20008410000 */
[----:B------:R-:W-:-:S02]  /*caf0*/  ISETP.GT.AND P3, PT, R55, 0x19, PT ;  /* 0x000000193700780c */ /* 0x000fc40003f64270 */
[----:B------:R-:W-:Y:S02]  /*cb00*/  FSEL R34, R34, -INF , P2 ;  /* 0xff80000022227808 */ /* 0x000fe40001000000 */
[----:B------:R-:W-:Y:S01]  /*cb10*/  FMNMX.FTZ R64, R32, R60, !PT ;  /* 0x0000003c20407209 */ /* 0x000fe20007810000 */
[----:B------:R-:W1:Y:S01]  /*cb20*/  MUFU.TANH R61, R61 ;  /* 0x0000003d003d7308 */ /* 0x000e620000002400 */
[----:B------:R-:W-:Y:S02]  /*cb30*/  ISETP.GT.AND P2, PT, R55, 0x20, PT ;  /* 0x000000203700780c */ /* 0x000fe40003f44270 */
[----:B------:R-:W-:Y:S02]  /*cb40*/  FSEL R60, R36, -INF , P3 ;  /* 0xff800000243c7808 */ /* 0x000fe40001800000 */
[----:B------:R-:W-:Y:S02]  /*cb50*/  FMNMX.FTZ R36, R34, R64, !PT ;  /* 0x0000004022247209 */ /* 0x000fe40007810000 */
[----:B------:R-:W-:Y:S01]  /*cb60*/  FSEL R64, R37, -INF , P2 ;  /* 0xff80000025407808 */ /* 0x000fe20001000000 */
[----:B------:R-:W-:Y:S01]  /*cb70*/  MUFU.TANH R41, R41 ;  /* 0x0000002900297308 */ /* 0x000fe20000002400 */
[----:B------:R-:W-:-:S02]  /*cb80*/  ISETP.GT.AND P3, PT, R55, 0x21, PT ;  /* 0x000000213700780c */ /* 0x000fc40003f64270 */
[----:B------:R-:W-:Y:S02]  /*cb90*/  FMNMX.FTZ R37, R60, R36, !PT ;  /* 0x000000243c257209 */ /* 0x000fe40007810000 */
[C---:B------:R-:W-:Y:S02]  /*cba0*/  ISETP.GT.AND P2, PT, R55.reuse, 0x28, PT ;  /* 0x000000283700780c */ /* 0x040fe40003f44270 */
[----:B------:R-:W-:Y:S01]  /*cbb0*/  FSEL R40, R40, -INF , P3 ;  /* 0xff80000028287808 */ /* 0x000fe20001800000 */
[----:B------:R3:W4:Y:S01]  /*cbc0*/  MUFU.TANH R36, R68 ;  /* 0x0000004400247308 */ /* 0x0007220000002400 */
[----:B------:R-:W-:Y:S02]  /*cbd0*/  FMNMX.FTZ R37, R64, R37, !PT ;  /* 0x0000002540257209 */ /* 0x000fe40007810000 */
[----:B------:R-:W-:Y:S02]  /*cbe0*/  ISETP.GT.AND P3, PT, R55, 0x29, PT ;  /* 0x000000293700780c */ /* 0x000fe40003f64270 */
[----:B------:R-:W-:-:S02]  /*cbf0*/  FSEL R42, R42, -INF , P2 ;  /* 0xff8000002a2a7808 */ /* 0x000fc40001000000 */
[----:B------:R-:W-:Y:S01]  /*cc00*/  FMNMX.FTZ R65, R40, R37, !PT ;  /* 0x0000002528417209 */ /* 0x000fe20007810000 */
[----:B------:R-:W-:Y:S01]  /*cc10*/  MUFU.TANH R46, R46 ;  /* 0x0000002e002e7308 */ /* 0x000fe20000002400 */
[C---:B------:R-:W-:Y:S02]  /*cc20*/  ISETP.GT.AND P2, PT, R55.reuse, 0x30, PT ;  /* 0x000000303700780c */ /* 0x040fe40003f44270 */
[----:B------:R-:W-:Y:S02]  /*cc30*/  FSEL R44, R44, -INF , P3 ;  /* 0xff8000002c2c7808 */ /* 0x000fe40001800000 */
[----:B------:R-:W-:Y:S02]  /*cc40*/  FMNMX.FTZ R65, R42, R65, !PT ;  /* 0x000000412a417209 */ /* 0x000fe40007810000 */
[----:B------:R-:W-:Y:S01]  /*cc50*/  ISETP.GT.AND P3, PT, R55, 0x31, PT ;  /* 0x000000313700780c */ /* 0x000fe20003f64270 */
[----:B------:R5:W4:Y:S01]  /*cc60*/  MUFU.TANH R37, R69 ;  /* 0x0000004500257308 */ /* 0x000b220000002400 */
        /* <DEDUP_REMOVED lines=8> */
[----:B---3--:R-:W-:Y:S01]  /*ccf0*/  FMNMX.FTZ R68, R48, R65, !PT ;  /* 0x0000004130447209 */ /* 0x008fe20007810000 */
[----:B------:R-:W-:Y:S01]  /*cd00*/  MUFU.TANH R52, R52 ;  /* 0x0000003400347308 */ /* 0x000fe20000002400 */
[----:B------:R-:W-:Y:S02]  /*cd10*/  ISETP.GT.AND P2, PT, R55, 0x40, PT ;  /* 0x000000403700780c */ /* 0x000fe40003f44270 */
[----:B------:R-:W-:Y:S02]  /*cd20*/  FSEL R65, R51, -INF , P3 ;  /* 0xff80000033417808 */ /* 0x000fe40001800000 */
[----:B------:R-:W-:Y:S02]  /*cd30*/  FMNMX.FTZ R51, R50, R68, !PT ;  /* 0x0000004432337209 */ /* 0x000fe40007810000 */
[----:B------:R-:W-:Y:S01]  /*cd40*/  FSEL R68, R53, -INF , P2 ;  /* 0xff80000035447808 */ /* 0x000fe20001000000 */
[----:B------:R-:W-:Y:S01]  /*cd50*/  MUFU.TANH R56, R56 ;  /* 0x0000003800387308 */ /* 0x000fe20000002400 */
[----:B------:R-:W-:-:S02]  /*cd60*/  ISETP.GT.AND P3, PT, R55, 0x41, PT ;  /* 0x000000413700780c */ /* 0x000fc40003f64270 */
[----:B------:R-:W-:Y:S02]  /*cd70*/  FMNMX.FTZ R53, R65, R51, !PT ;  /* 0x0000003341357209 */ /* 0x000fe40007810000 */
[----:B------:R-:W-:Y:S02]  /*cd80*/  ISETP.GT.AND P2, PT, R55, 0x48, PT ;  /* 0x000000483700780c */ /* 0x000fe40003f44270 */
[----:B------:R-:W-:Y:S01]  /*cd90*/  FSEL R57, R57, -INF , P3 ;  /* 0xff80000039397808 */ /* 0x000fe20001800000 */
[----:B------:R3:W3:Y:S01]  /*cda0*/  MUFU.TANH R51, R76 ;  /* 0x0000004c00337308 */ /* 0x0006e20000002400 */
[----:B------:R-:W-:Y:S02]  /*cdb0*/  FMNMX.FTZ R53, R68, R53, !PT ;  /* 0x0000003544357209 */ /* 0x000fe40007810000 */
[----:B------:R-:W-:Y:S02]  /*cdc0*/  ISETP.GT.AND P3, PT, R55, 0x49, PT ;  /* 0x000000493700780c */ /* 0x000fe40003f64270 */
[----:B0-----:R-:W-:-:S02]  /*cdd0*/  FSEL R58, R58, -INF , P2 ;  /* 0xff8000003a3a7808 */ /* 0x001fc40001000000 */
[----:B-----5:R-:W-:Y:S01]  /*cde0*/  FMNMX.FTZ R69, R57, R53, !PT ;  /* 0x0000003539457209 */ /* 0x020fe20007810000 */
[----:B------:R-:W-:Y:S01]  /*cdf0*/  MUFU.TANH R66, R66 ;  /* 0x0000004200427308 */ /* 0x000fe20000002400 */
[----:B------:R-:W-:Y:S02]  /*ce00*/  ISETP.GT.AND P2, PT, R55, 0x50, PT ;  /* 0x000000503700780c */ /* 0x000fe40003f44270 */
[----:B--2---:R-:W-:Y:S02]  /*ce10*/  FSEL R59, R59, -INF , P3 ;  /* 0xff8000003b3b7808 */ /* 0x004fe40001800000 */
[----:B------:R-:W-:Y:S02]  /*ce20*/  FMNMX.FTZ R69, R58, R69, !PT ;  /* 0x000000453a457209 */ /* 0x000fe40007810000 */
[----:B------:R-:W-:Y:S01]  /*ce30*/  ISETP.GT.AND P3, PT, R55, 0x51, PT ;  /* 0x000000513700780c */ /* 0x000fe20003f64270 */
[----:B------:R0:W2:Y:S01]  /*ce40*/  MUFU.TANH R53, R77 ;  /* 0x0000004d00357308 */ /* 0x0000a20000002400 */
[----:B-1----:R-:W-:-:S02]  /*ce50*/  FSEL R61, R61, -INF , P2 ;  /* 0xff8000003d3d7808 */ /* 0x002fc40001000000 */
[----:B------:R-:W-:Y:S02]  /*ce60*/  FMNMX.FTZ R72, R59, R69, !PT ;  /* 0x000000453b487209 */ /* 0x000fe40007810000 */
[----:B------:R-:W-:Y:S02]  /*ce70*/  ISETP.GT.AND P2, PT, R55, 0x58, PT ;  /* 0x000000583700780c */ /* 0x000fe40003f44270 */
[----:B------:R-:W-:Y:S01]  /*ce80*/  FSEL R69, R136, -INF , P3 ;  /* 0xff80000088457808 */ /* 0x000fe20001800000 */
[----:B------:R-:W-:Y:S01]  /*ce90*/  FMUL.FTZ R136, R84, UR4 ;  /* 0x0000000454887c20 */ /* 0x000fe20008410000 */
[----:B------:R-:W-:Y:S01]  /*cea0*/  FMNMX.FTZ R73, R61, R72, !PT ;  /* 0x000000483d497209 */ /* 0x000fe20007810000 */
[----:B------:R-:W-:Y:S01]  /*ceb0*/  FMUL.FTZ R84, R62, UR4 ;  /* 0x000000043e547c20 */ /* 0x000fe20008410000 */
[----:B------:R-:W-:Y:S01]  /*cec0*/  ISETP.GT.AND P3, PT, R55, 0x59, PT ;  /* 0x000000593700780c */ /* 0x000fe20003f64270 */
[----:B------:R-:W-:Y:S01]  /*ced0*/  MUFU.TANH R67, R67 ;  /* 0x0000004300437308 */ /* 0x000fe20000002400 */
[----:B----4-:R-:W-:-:S02]  /*cee0*/  FSEL R72, R36, -INF , P2 ;  /* 0xff80000024487808 */ /* 0x010fc40001000000 */
[----:B---3--:R-:W-:Y:S02]  /*cef0*/  FMNMX.FTZ R76, R69, R73, !PT ;  /* 0x00000049454c7209 */ /* 0x008fe40007810000 */
[----:B------:R-:W-:Y:S02]  /*cf00*/  FSEL R73, R37, -INF , P3 ;  /* 0xff80000025497808 */ /* 0x000fe40001800000 */
[C---:B------:R-:W-:Y:S01]  /*cf10*/  ISETP.GT.AND P2, PT, R55.reuse, 0x60, PT ;  /* 0x000000603700780c */ /* 0x040fe20003f44270 */
[----:B------:R2:W1:Y:S01]  /*cf20*/  MUFU.TANH R36, R81 ;  /* 0x0000005100247308 */ /* 0x0004620000002400 */
[----:B------:R-:W-:Y:S02]  /*cf30*/  FMNMX.FTZ R37, R72, R76, !PT ;  /* 0x0000004c48257209 */ /* 0x000fe40007810000 */
[----:B------:R-:W-:Y:S02]  /*cf40*/  ISETP.GT.AND P3, PT, R55, 0x61, PT ;  /* 0x000000613700780c */ /* 0x000fe40003f64270 */
[----:B------:R-:W-:Y:S01]  /*cf50*/  FSEL R76, R137, -INF , P2 ;  /* 0xff800000894c7808 */ /* 0x000fe20001000000 */
[----:B------:R-:W-:Y:S01]  /*cf60*/  FMUL.FTZ R137, R63, UR4 ;  /* 0x000000043f897c20 */ /* 0x000fe20008410000 */
[----:B------:R-:W-:Y:S01]  /*cf70*/  FMNMX.FTZ R37, R73, R37, !PT ;  /* 0x0000002549257209 */ /* 0x000fe20007810000 */
[----:B------:R-:W3:Y:S01]  /*cf80*/  MUFU.TANH R136, R136 ;  /* 0x0000008800887308 */ /* 0x000ee20000002400 */
[----:B------:R-:W-:-:S02]  /*cf90*/  ISETP.GT.AND P2, PT, R55, 0x68, PT ;  /* 0x000000683700780c */ /* 0x000fc40003f44270 */
[----:B0-----:R-:W-:Y:S02]  /*cfa0*/  FSEL R77, R138, -INF , P3 ;  /* 0xff8000008a4d7808 */ /* 0x001fe40001800000 */
[----:B------:R-:W-:Y:S02]  /*cfb0*/  FMNMX.FTZ R37, R76, R37, !PT ;  /* 0x000000254c257209 */ /* 0x000fe40007810000 */
[----:B------:R-:W-:Y:S01]  /*cfc0*/  FSEL R80, R51, -INF , P2 ;  /* 0xff80000033507808 */ /* 0x000fe20001000000 */
[----:B------:R-:W-:Y:S01]  /*cfd0*/  MUFU.TANH R84, R84 ;  /* 0x0000005400547308 */ /* 0x000fe20000002400 */
[----:B------:R-:W-:Y:S02]  /*cfe0*/  ISETP.GT.AND P3, PT, R55, 0x69, PT ;  /* 0x000000693700780c */ /* 0x000fe40003f64270 */
[----:B------:R-:W-:Y:S02]  /*cff0*/  FMNMX.FTZ R51, R77, R37, !PT ;  /* 0x000000254d337209 */ /* 0x000fe40007810000 */
[----:B------:R-:W-:-:S02]  /*d000*/  ISETP.GT.AND P2, PT, R55, 0x70, PT ;  /* 0x000000703700780c */ /* 0x000fc40003f44270 */
[----:B--2---:R-:W-:Y:S01]  /*d010*/  FSEL R81, R53, -INF , P3 ;  /* 0xff80000035517808 */ /* 0x004fe20001800000 */
[----:B------:R1:W0:Y:S01]  /*d020*/  MUFU.TANH R37, R85 ;  /* 0x0000005500257308 */ /* 0x0002220000002400 */
[----:B------:R-:W-:Y:S02]  /*d030*/  FMNMX.FTZ R51, R80, R51, !PT ;  /* 0x0000003350337209 */ /* 0x000fe40007810000 */
[----:B------:R-:W-:Y:S02]  /*d040*/  ISETP.GT.AND P3, PT, R55, 0x71, PT ;  /* 0x000000713700780c */ /* 0x000fe40003f64270 */
[----:B------:R-:W-:Y:S02]  /*d050*/  FSEL R62, R139, -INF , P2 ;  /* 0xff8000008b3e7808 */ /* 0x000fe40001000000 */
[----:B------:R-:W-:Y:S01]  /*d060*/  FMNMX.FTZ R51, R81, R51, !PT ;  /* 0x0000003351337209 */ /* 0x000fe20007810000 */
[----:B------:R-:W2:Y:S01]  /*d070*/  MUFU.TANH R137, R137 ;  /* 0x0000008900897308 */ /* 0x000ea20000002400 */
[----:B------:R-:W-:-:S02]  /*d080*/  ISETP.GT.AND P2, PT, R55, 0x78, PT ;  /* 0x000000783700780c */ /* 0x000fc40003f44270 */
[----:B-1----:R-:W-:Y:S01]  /*d090*/  FSEL R85, R36, -INF , P3 ;  /* 0xff80000024557808 */ /* 0x002fe20001800000 */
[----:B------:R-:W-:Y:S01]  /*d0a0*/  VIADD R36, R10, 0x200 ;  /* 0x000002000a247836 */ /* 0x000fe20000000000 */
[----:B------:R-:W-:Y:S02]  /*d0b0*/  FMNMX.FTZ R51, R62, R51, !PT ;  /* 0x000000333e337209 */ /* 0x000fe40007810000 */
[C---:B------:R-:W-:Y:S01]  /*d0c0*/  ISETP.GT.AND P3, PT, R55.reuse, 0x79, PT ;  /* 0x000000793700780c */ /* 0x040fe20003f64270 */
[----:B------:R-:W-:Y:S01]  /*d0d0*/  VIADD R55, R55, 0x8 ;  /* 0x0000000837377836 */ /* 0x000fe20000000000 */
[----:B---3--:R-:W-:Y:S01]  /*d0e0*/  FSEL R136, R136, -INF , P2 ;  /* 0xff80000088887808 */ /* 0x008fe20001000000 */
[----:B------:R-:W1:Y:S01]  /*d0f0*/  MUFU.TANH R70, R70 ;  /* 0x0000004600467308 */ /* 0x000e620000002400 */
[----:B------:R-:W-:Y:S02]  /*d100*/  FMNMX.FTZ R51, R85, R51, !PT ;  /* 0x0000003355337209 */ /* 0x000fe40007810000 */
[----:B0-----:R-:W-:-:S02]  /*d110*/  FSEL R63, R37, -INF , P3 ;  /* 0xff800000253f7808 */ /* 0x001fc40001800000 */
[----:B------:R-:W-:Y:S02]  /*d120*/  FMNMX.FTZ R37, R136, R51, !PT ;  /* 0x0000003388257209 */ /* 0x000fe40007810000 */
[----:B------:R-:W-:Y:S01]  /*d130*/  ISETP.GT.AND P3, PT, R55, RZ, PT ;  /* 0x000000ff3700720c */ /* 0x000fe20003f64270 */
[----:B------:R-:W0:Y:S01]  /*d140*/  MUFU.TANH R71, R71 ;  /* 0x0000004700477308 */ /* 0x000e220000002400 */
[----:B------:R-:W-:Y:S02]  /*d150*/  FMNMX.FTZ R37, R63, R37, !PT ;  /* 0x000000253f257209 */ /* 0x000fe40007810000 */
[C---:B------:R-:W-:Y:S02]  /*d160*/  ISETP.GT.AND P4, PT, R55.reuse, 0x1, PT ;  /* 0x000000013700780c */ /* 0x040fe40003f84270 */
[----:B------:R-:W-:Y:S01]  /*d170*/  FSEL R14, R14, -INF , P3 ;  /* 0xff8000000e0e7808 */ /* 0x000fe20001800000 */
[----:B------:R-:W3:Y:S01]  /*d180*/  SHFL.BFLY PT, R51, R37, 0x2, 0x1f ;  /* 0x0c401f0025337f89 */ /* 0x000ee200000e0000 */
[----:B------:R-:W-:Y:S01]  /*d190*/  ISETP.GT.AND P3, PT, R55, 0x8, PT ;  /* 0x000000083700780c */ /* 0x000fe20003f64270 */
[----:B------:R-:W4:Y:S01]  /*d1a0*/  MUFU.TANH R74, R74 ;  /* 0x0000004a004a7308 */ /* 0x000f220000002400 */
[----:B------:R-:W-:-:S02]  /*d1b0*/  R2UR UR6, R36 ;  /* 0x00000000240672ca */ /* 0x000fc400000e0000 */
[----:B------:R-:W-:Y:S02]  /*d1c0*/  FSEL R25, R25, -INF , P3 ;  /* 0xff80000019197808 */ /* 0x000fe40001800000 */
[----:B------:R-:W-:-:S03]  /*d1d0*/  ISETP.GT.AND P3, PT, R55, 0x10, PT ;  /* 0x000000103700780c */ /* 0x000fc60003f64270 */
[----:B------:R5:W4:Y:S01]  /*d1e0*/  MUFU.TANH R36, R75 ;  /* 0x0000004b00247308 */ /* 0x000b220000002400 */
[----:B------:R-:W-:Y:S02]  /*d1f0*/  FSEL R30, R30, -INF , P3 ;  /* 0xff8000001e1e7808 */ /* 0x000fe40001800000 */
[----:B------:R-:W-:-:S04]  /*d200*/  ISETP.GT.AND P3, PT, R55, 0x18, PT ;  /* 0x000000183700780c */ /* 0x000fc80003f64270 */
[----:B------:R-:W-:Y:S02]  /*d210*/  FSEL R33, R33, -INF , P3 ;  /* 0xff80000021217808 */ /* 0x000fe40001800000 */
[----:B------:R-:W-:Y:S01]  /*d220*/  ISETP.GT.AND P3, PT, R55, 0x20, PT ;  /* 0x000000203700780c */ /* 0x000fe20003f64270 */
[----:B-----5:R-:W-:Y:S01]  /*d230*/  FMUL.FTZ R75, R79, UR4 ;  /* 0x000000044f4b7c20 */ /* 0x020fe20008410000 */
[----:B------:R-:W-:Y:S01]  /*d240*/  FMUL.FTZ R79, R83, UR4 ;  /* 0x00000004534f7c20 */ /* 0x000fe20008410000 */
[----:B------:R-:W-:Y:S01]  /*d250*/  FMUL.FTZ R83, R86, UR4 ;  /* 0x0000000456537c20 */ /* 0x000fe20008410000 */
[----:B------:R-:W-:Y:S01]  /*d260*/  FSEL R38, R38, -INF , P3 ;  /* 0xff80000026267808 */ /* 0x000fe20001800000 */
[----:B------:R-:W-:Y:S01]  /*d270*/  FMUL.FTZ R86, R87, UR4 ;  /* 0x0000000457567c20 */ /* 0x000fe20008410000 */
[----:B---3--:R-:W-:Y:S01]  /*d280*/  FMNMX.FTZ R51, R37, R51, !PT ;  /* 0x0000003325337209 */ /* 0x008fe20007810000 */
[----:B------:R-:W-:Y:S01]  /*d290*/  IMAD.MOV.U32 R37, RZ, RZ, 0x40000040 ;  /* 0x40000040ff257424 */ /* 0x000fe200078e00ff */
[----:B------:R-:W-:Y:S01]  /*d2a0*/  ISETP.GT.AND P3, PT, R55, 0x28, PT ;  /* 0x000000283700780c */ /* 0x000fe20003f64270 */
[----:B------:R-:W-:Y:S02]  /*d2b0*/  MUFU.TANH R75, R75 ;  /* 0x0000004b004b7308 */ /* 0x000fe40000002400 */
[----:B------:R-:W3:Y:S01]  /*d2c0*/  SHFL.BFLY PT, R53, R51, 0x1, 0x1f ;  /* 0x0c201f0033357f89 */ /* 0x000ee200000e0000 */
[----:B------:R-:W-:Y:S01]  /*d2d0*/  R2UR UR7, R37 ;  /* 0x00000000250772ca */ /* 0x000fe200000e0000 */
[----:B------:R-:W-:Y:S01]  /*d2e0*/  FMUL.FTZ R37, R78, UR4 ;  /* 0x000000044e257c20 */ /* 0x000fe20008410000 */
[----:B------:R-:W-:Y:S01]  /*d2f0*/  FMUL.FTZ R78, R82, UR4 ;  /* 0x00000004524e7c20 */ /* 0x000fe20008410000 */
[----:B------:R-:W-:-:S02]  /*d300*/  FSEL R41, R41, -INF , P3 ;  /* 0xff80000029297808 */ /* 0x000fc40001800000 */
[C---:B------:R-:W-:Y:S01]  /*d310*/  ISETP.GT.AND P3, PT, R55.reuse, 0x30, PT ;  /* 0x000000303700780c */ /* 0x040fe20003f64270 */
[----:B------:R-:W-:Y:S03]  /*d320*/  MUFU.TANH R79, R79 ;  /* 0x0000004f004f7308 */ /* 0x000fe60000002400 */
[----:B------:R-:W-:Y:S02]  /*d330*/  FSEL R46, R46, -INF , P3 ;  /* 0xff8000002e2e7808 */ /* 0x000fe40001800000 */
[----:B------:R-:W-:Y:S02]  /*d340*/  ISETP.GT.AND P3, PT, R55, 0x38, PT ;  /* 0x000000383700780c */ /* 0x000fe40003f64270 */
[----:B------:R-:W-:Y:S01]  /*d350*/  HGMMA.64x64x16.F32.BF16 R88, R132, gdesc[UR4].tnspB, R88, gsb0 ;  /* 0x40e0000484587df0 */ /* 0x000fe20008001858 */
[----:B------:R-:W5:Y:S01]  /*d360*/  MUFU.TANH R37, R37 ;  /* 0x0000002500257308 */ /* 0x000f620000002400 */
[----:B------:R-:W-:-:S02]  /*d370*/  FSEL R49, R49, -INF , P3 ;  /* 0xff80000031317808 */ /* 0x000fc40001800000 */
[----:B------:R-:W-:-:S04]  /*d380*/  ISETP.GT.AND P3, PT, R55, 0x40, PT ;  /* 0x000000403700780c */ /* 0x000fc80003f64270 */
[----:B------:R-:W-:Y:S01]  /*d390*/  FSEL R54, R54, -INF , P3 ;  /* 0xff80000036367808 */ /* 0x000fe20001800000 */
[----:B------:R-:W5:Y:S01]  /*d3a0*/  MUFU.TANH R78, R78 ;  /* 0x0000004e004e7308 */ /* 0x000f620000002400 */
[----:B---3--:R-:W-:Y:S01]  /*d3b0*/  FMNMX.FTZ R53, R51, R53, !PT ;  /* 0x0000003533357209 */ /* 0x008fe20007810000 */
[----:B------:R-:W-:Y:S01]  /*d3c0*/  IMAD.U32 R51, RZ, RZ, UR5 ;  /* 0x00000005ff337e24 */ /* 0x000fe2000f8e00ff */
[----:B------:R-:W-:Y:S02]  /*d3d0*/  ISETP.GT.AND P3, PT, R55, 0x48, PT ;  /* 0x000000483700780c */ /* 0x000fe40003f64270 */
[C---:B------:R-:W-:Y:S01]  /*d3e0*/  FSETP.NEU.FTZ.AND P2, PT, R53.reuse, -INF , PT ;  /* 0xff8000003500780b */ /* 0x040fe20003f5d000 */
[----:B------:R-:W-:Y:S01]  /*d3f0*/  FMUL.FTZ R82, R53, R51 ;  /* 0x0000003335527220 */ /* 0x000fe20000410000 */
[----:B------:R-:W-:Y:S01]  /*d400*/  FSEL R84, R84, -INF , P3 ;  /* 0xff80000054547808 */ /* 0x000fe20001800000 */
[----:B------:R-:W3:Y:S01]  /*d410*/  MUFU.TANH R83, R83 ;  /* 0x0000005300537308 */ /* 0x000ee20000002400 */
[----:B------:R-:W-:-:S02]  /*d420*/  ISETP.GT.AND P3, PT, R55, 0x50, PT ;  /* 0x000000503700780c */ /* 0x000fc40003f64270 */
[----:B------:R-:W-:Y:S02]  /*d430*/  FSEL R82, R82, RZ, P2 ;  /* 0x000000ff52527208 */ /* 0x000fe40001000000 */
[----:B------:R-:W-:Y:S02]  /*d440*/  FSEL R66, R66, -INF , P3 ;  /* 0xff80000042427808 */ /* 0x000fe40001800000 */
[----:B------:R-:W-:Y:S01]  /*d450*/  ISETP.GT.AND P3, PT, R55, 0x58, PT ;  /* 0x000000583700780c */ /* 0x000fe20003f64270 */
[-CC-:B------:R-:W-:Y:S01]  /*d460*/  FFMA.FTZ R148, R11, R51.reuse, -R82.reuse ;  /* 0x000000330b947223 */ /* 0x180fe20000010852 */
[-CC-:B------:R-:W-:Y:S01]  /*d470*/  FFMA.FTZ R11, R15, R51.reuse, -R82.reuse ;  /* 0x000000330f0b7223 */ /* 0x180fe20000010852 */
[-CC-:B------:R-:W-:Y:S01]  /*d480*/  FFMA.FTZ R150, R26, R51.reuse, -R82.reuse ;  /* 0x000000331a967223 */ /* 0x180fe20000010852 */
[-CC-:B------:R-:W-:Y:S01]  /*d490*/  FFMA.FTZ R15, R28, R51.reuse, -R82.reuse ;  /* 0x000000331c0f7223 */ /* 0x180fe20000010852 */
        /* <DEDUP_REMOVED lines=12> */
[----:B------:R-:W-:Y:S01]  /*d560*/  ISETP.GT.AND P4, PT, R55, 0x11, PT ;  /* 0x000000113700780c */ /* 0x000fe20003f84270 */
[----:B------:R-:W3:Y:S01]  /*d570*/  MUFU.TANH R86, R86 ;  /* 0x0000005600567308 */ /* 0x000ee20000002400 */
[----:B------:R-:W-:Y:S01]  /*d580*/  FMNMX.FTZ R28, R27, R28, !PT ;  /* 0x0000001c1b1c7209 */ /* 0x000fe20007810000 */
[-CC-:B------:R-:W-:Y:S01]  /*d590*/  FFMA.FTZ R138, R50, R51.reuse, -R82.reuse ;  /* 0x00000033328a7223 */ /* 0x180fe20000010852 */
[----:B------:R-:W-:Y:S01]  /*d5a0*/  FSEL R31, R31, -INF , P4 ;  /* 0xff8000001f1f7808 */ /* 0x000fe20002000000 */
[-CC-:B------:R-:W-:Y:S01]  /*d5b0*/  FFMA.FTZ R50, R59, R51.reuse, -R82.reuse ;  /* 0x000000333b327223 */ /* 0x180fe20000010852 */
[----:B------:R-:W-:Y:S01]  /*d5c0*/  FMNMX.FTZ R29, R30, R28, !PT ;  /* 0x0000001c1e1d7209 */ /* 0x000fe20007810000 */
[--C-:B------:R-:W-:Y:S01]  /*d5d0*/  FFMA.FTZ R59, R72, R51, -R82.reuse ;  /* 0x00000033483b7223 */ /* 0x100fe20000010852 */
[----:B------:R-:W-:Y:S01]  /*d5e0*/  ISETP.GT.AND P4, PT, R55, 0x19, PT ;  /* 0x000000193700780c */ /* 0x000fe20003f84270 */
[----:B------:R-:W-:Y:S01]  /*d5f0*/  MUFU.EX2 R148, R148 ;  /* 0x0000009400947308 */ /* 0x000fe20000000800 */
[----:B------:R-:W-:Y:S01]  /*d600*/  FMNMX.FTZ R32, R31, R29, !PT ;  /* 0x0000001d1f207209 */ /* 0x000fe20007810000 */
[-CC-:B------:R-:W-:Y:S01]  /*d610*/  FFMA.FTZ R60, R60, R51.reuse, -R82.reuse ;  /* 0x000000333c3c7223 */ /* 0x180fe20000010852 */
[----:B------:R-:W-:Y:S01]  /*d620*/  FSEL R29, R35, -INF , P4 ;  /* 0xff800000231d7808 */ /* 0x000fe20002000000 */
[-CC-:B------:R-:W-:Y:S01]  /*d630*/  FFMA.FTZ R140, R64, R51.reuse, -R82.reuse ;  /* 0x00000033408c7223 */ /* 0x180fe20000010852 */
[----:B------:R-:W-:Y:S01]  /*d640*/  FMNMX.FTZ R32, R33, R32, !PT ;  /* 0x0000002021207209 */ /* 0x000fe20007810000 */
[-CC-:B------:R-:W-:Y:S01]  /*d650*/  FFMA.FTZ R44, R44, R51.reuse, -R82.reuse ;  /* 0x000000332c2c7223 */ /* 0x180fe20000010852 */
[----:B------:R-:W-:Y:S01]  /*d660*/  ISETP.GT.AND P4, PT, R55, 0x21, PT ;  /* 0x000000213700780c */ /* 0x000fe20003f84270 */
[----:B------:R-:W-:Y:S01]  /*d670*/  MUFU.EX2 R11, R11 ;  /* 0x0000000b000b7308 */ /* 0x000fe20000000800 */
[----:B------:R-:W-:Y:S01]  /*d680*/  FMNMX.FTZ R32, R29, R32, !PT ;  /* 0x000000201d207209 */ /* 0x000fe20007810000 */
[-CC-:B------:R-:W-:Y:S01]  /*d690*/  FFMA.FTZ R64, R77, R51.reuse, -R82.reuse ;  /* 0x000000334d407223 */ /* 0x180fe20000010852 */
[----:B------:R-:W-:Y:S01]  /*d6a0*/  FSEL R39, R39, -INF , P4 ;  /* 0xff80000027277808 */ /* 0x000fe20002000000 */
[-CC-:B------:R-:W-:Y:S01]  /*d6b0*/  FFMA.FTZ R136, R136, R51.reuse, -R82.reuse ;  /* 0x0000003388887223 */ /* 0x180fe20000010852 */
[----:B------:R-:W-:Y:S01]  /*d6c0*/  FMNMX.FTZ R34, R38, R32, !PT ;  /* 0x0000002026227209 */ /* 0x000fe20007810000 */
[----:B------:R-:W-:Y:S01]  /*d6d0*/  FFMA.FTZ R63, R63, R51, -R82 ;  /* 0x000000333f3f7223 */ /* 0x000fe20000010852 */
[----:B------:R-:W-:Y:S01]  /*d6e0*/  ISETP.GT.AND P4, PT, R55, 0x29, PT ;  /* 0x000000293700780c */ /* 0x000fe20003f84270 */
[----:B------:R2:W-:Y:S01]  /*d6f0*/  MUFU.EX2 R32, R40 ;  /* 0x0000002800207308 */ /* 0x0005e20000000800 */
[----:B------:R-:W-:-:S02]  /*d700*/  FMNMX.FTZ R34, R39, R34, !PT ;  /* 0x0000002227227209 */ /* 0x000fc40007810000 */
[----:B------:R-:W-:Y:S02]  /*d710*/  FSEL R43, R43, -INF , P4 ;  /* 0xff8000002b2b7808 */ /* 0x000fe40002000000 */
[----:B------:R-:W-:Y:S02]  /*d720*/  FMNMX.FTZ R34, R41, R34, !PT ;  /* 0x0000002229227209 */ /* 0x000fe40007810000 */
[----:B------:R-:W-:Y:S01]  /*d730*/  ISETP.GT.AND P4, PT, R55, 0x31, PT ;  /* 0x000000313700780c */ /* 0x000fe20003f84270 */
[----:B------:R-:W-:Y:S01]  /*d740*/  MUFU.EX2 R150, R150 ;  /* 0x0000009600967308 */ /* 0x000fe20000000800 */
[----:B------:R-:W-:Y:S01]  /*d750*/  FMNMX.FTZ R34, R43, R34, !PT ;  /* 0x000000222b227209 */ /* 0x000fe20007810000 */
[-CC-:B--2---:R-:W-:Y:S01]  /*d760*/  FFMA.FTZ R40, R45, R51.reuse, -R82.reuse ;  /* 0x000000332d287223 */ /* 0x184fe20000010852 */
[----:B------:R-:W-:Y:S01]  /*d770*/  FSEL R47, R47, -INF , P4 ;  /* 0xff8000002f2f7808 */ /* 0x000fe20002000000 */
[----:B------:R-:W-:Y:S01]  /*d780*/  FFMA.FTZ R45, R57, R51, -R82 ;  /* 0x00000033392d7223 */ /* 0x000fe20000010852 */
[----:B------:R-:W-:Y:S01]  /*d790*/  FMNMX.FTZ R35, R46, R34, !PT ;  /* 0x000000222e237209 */ /* 0x000fe20007810000 */
[----:B------:R-:W-:-:S02]  /*d7a0*/  WARPGROUP.DEPBAR.LE gsb0, 0x0 ;  /* 0x00008000000079c5 */ /* 0x000fc40000010000 */
[----:B------:R-:W-:Y:S01]  /*d7b0*/  ISETP.GT.AND P4, PT, R55, 0x39, PT ;  /* 0x000000393700780c */ /* 0x000fe20003f84270 */
[--C-:B------:R-:W-:Y:S01]  /*d7c0*/  FFMA.FTZ R132, R68, R51, -R82.reuse ;  /* 0x0000003344847223 */ /* 0x100fe20000010852 */
[----:B------:R-:W-:Y:S01]  /*d7d0*/  FMNMX.FTZ R35, R47, R35, !PT ;  /* 0x000000232f237209 */ /* 0x000fe20007810000 */
[--C-:B------:R-:W-:Y:S01]  /*d7e0*/  FFMA.FTZ R134, R58, R51, -R82.reuse ;  /* 0x000000333a867223 */ /* 0x100fe20000010852 */
[----:B------:R-:W-:Y:S01]  /*d7f0*/  FSEL R52, R52, -INF , P4 ;  /* 0xff80000034347808 */ /* 0x000fe20002000000 */
[----:B------:R-:W-:Y:S01]  /*d800*/  WARPGROUP.ARRIVE ;  /* 0x00000000000079c5 */ /* 0x000fe20000000000 */
[----:B------:R-:W-:Y:S01]  /*d810*/  FMNMX.FTZ R35, R49, R35, !PT ;  /* 0x0000002331237209 */ /* 0x000fe20007810000 */
[----:B------:R-:W-:Y:S01]  /*d820*/  FFMA.FTZ R58, R69, R51, -R82 ;  /* 0x00000033453a7223 */ /* 0x000fe20000010852 */
[----:B------:R-:W-:-:S03]  /*d830*/  ISETP.GT.AND P4, PT, R55, 0x41, PT ;  /* 0x000000413700780c */ /* 0x000fc60003f84270 */
[----:B------:R-:W2:Y:S01]  /*d840*/  S2R R135, SR_TID.X ;  /* 0x0000000000877919 */ /* 0x000ea20000002100 */
[----:B------:R-:W-:Y:S01]  /*d850*/  FMNMX.FTZ R35, R52, R35, !PT ;  /* 0x0000002334237209 */ /* 0x000fe20007810000 */
[----:B------:R-:W-:Y:S01]  /*d860*/  MUFU.EX2 R15, R15 ;  /* 0x0000000f000f7308 */ /* 0x000fe20000000800 */
[----:B------:R-:W-:Y:S02]  /*d870*/  FSEL R56, R56, -INF , P4 ;  /* 0xff80000038387808 */ /* 0x000fe40002000000 */
[----:B------:R-:W-:Y:S02]  /*d880*/  FMNMX.FTZ R35, R54, R35, !PT ;  /* 0x0000002336237209 */ /* 0x000fe40007810000 */
[----:B------:R-:W-:Y:S02]  /*d890*/  ISETP.GT.AND P4, PT, R55, 0x49, PT ;  /* 0x000000493700780c */ /* 0x000fe40003f84270 */
[----:B------:R-:W-:Y:S01]  /*d8a0*/  FMNMX.FTZ R35, R56, R35, !PT ;  /* 0x0000002338237209 */ /* 0x000fe20007810000 */
[----:B------:R-:W-:Y:S01]  /*d8b0*/  MUFU.EX2 R144, R144 ;  /* 0x0000009000907308 */ /* 0x000fe20000000800 */
[----:B------:R-:W-:-:S02]  /*d8c0*/  FSEL R137, R137, -INF , P4 ;  /* 0xff80000089897808 */ /* 0x000fc40002000000 */
[----:B------:R-:W-:Y:S02]  /*d8d0*/  FMNMX.FTZ R35, R84, R35, !PT ;  /* 0x0000002354237209 */ /* 0x000fe40007810000 */
[----:B------:R-:W-:Y:S02]  /*d8e0*/  ISETP.GT.AND P4, PT, R55, 0x51, PT ;  /* 0x000000513700780c */ /* 0x000fe40003f84270 */
[----:B------:R-:W-:Y:S01]  /*d8f0*/  FMNMX.FTZ R35, R137, R35, !PT ;  /* 0x0000002389237209 */ /* 0x000fe20007810000 */
[----:B------:R-:W-:Y:S01]  /*d900*/  MUFU.EX2 R24, R24 ;  /* 0x0000001800187308 */ /* 0x000fe20000000800 */
[----:B------:R-:W-:Y:S02]  /*d910*/  FSEL R67, R67, -INF , P4 ;  /* 0xff80000043437808 */ /* 0x000fe40002000000 */
[----:B------:R-:W-:Y:S02]  /*d920*/  FMNMX.FTZ R35, R66, R35, !PT ;  /* 0x0000002342237209 */ /* 0x000fe40007810000 */
[----:B------:R-:W-:-:S02]  /*d930*/  ISETP.GT.AND P4, PT, R55, 0x59, PT ;  /* 0x000000593700780c */ /* 0x000fc40003f84270 */
[----:B-1----:R-:W-:Y:S01]  /*d940*/  FSEL R70, R70, -INF , P3 ;  /* 0xff80000046467808 */ /* 0x002fe20001800000 */
[----:B------:R-:W-:Y:S01]  /*d950*/  MUFU.EX2 R146, R146 ;  /* 0x0000009200927308 */ /* 0x000fe20000000800 */
[----:B------:R-:W-:Y:S02]  /*d960*/  FMNMX.FTZ R35, R67, R35, !PT ;  /* 0x0000002343237209 */ /* 0x000fe40007810000 */
[----:B------:R-:W-:Y:S02]  /*d970*/  ISETP.GT.AND P3, PT, R55, 0x60, PT ;  /* 0x000000603700780c */ /* 0x000fe40003f64270 */
[----:B0-----:R-:W-:Y:S02]  /*d980*/  FSEL R71, R71, -INF , P4 ;  /* 0xff80000047477808 */ /* 0x001fe40002000000 */
[----:B------:R-:W-:Y:S01]  /*d990*/  FMNMX.FTZ R35, R70, R35, !PT ;  /* 0x0000002346237209 */ /* 0x000fe20007810000 */
[----:B------:R0:W-:Y:S01]  /*d9a0*/  MUFU.EX2 R28, R60 ;  /* 0x0000003c001c7308 */ /* 0x0001e20000000800 */
[----:B------:R-:W-:-:S02]  /*d9b0*/  ISETP.GT.AND P4, PT, R55, 0x61, PT ;  /* 0x000000613700780c */ /* 0x000fc40003f84270 */
[----:B----4-:R-:W-:Y:S02]  /*d9c0*/  FSEL R74, R74, -INF , P3 ;  /* 0xff8000004a4a7808 */ /* 0x010fe40001800000 */
[----:B------:R-:W-:Y:S02]  /*d9d0*/  FMNMX.FTZ R35, R71, R35, !PT ;  /* 0x0000002347237209 */ /* 0x000fe40007810000 */
[----:B------:R-:W-:Y:S01]  /*d9e0*/  ISETP.GT.AND P3, PT, R55, 0x68, PT ;  /* 0x000000683700780c */ /* 0x000fe20003f64270 */
[----:B------:R-:W-:Y:S01]  /*d9f0*/  MUFU.EX2 R140, R140 ;  /* 0x0000008c008c7308 */ /* 0x000fe20000000800 */
[----:B------:R-:W-:Y:S01]  /*da00*/  FSEL R48, R36, -INF , P4 ;  /* 0xff80000024307808 */ /* 0x000fe20002000000 */
[----:B------:R-:W-:Y:S01]  /*da10*/  VIADD R36, R10, 0x280 ;  /* 0x000002800a247836 */ /* 0x000fe20000000000 */
[----:B------:R-:W-:Y:S01]  /*da20*/  FMNMX.FTZ R35, R74, R35, !PT ;  /* 0x000000234a237209 */ /* 0x000fe20007810000 */
[----:B0-----:R-:W-:Y:S01]  /*da30*/  FFMA.FTZ R60, R73, R51, -R82 ;  /* 0x00000033493c7223 */ /* 0x001fe20000010852 */
[----:B------:R-:W-:-:S02]  /*da40*/  ISETP.GT.AND P4, PT, R55, 0x69, PT ;  /* 0x000000693700780c */ /* 0x000fc40003f84270 */
[----:B-----5:R-:W-:Y:S01]  /*da50*/  FSEL R57, R37, -INF , P3 ;  /* 0xff80000025397808 */ /* 0x020fe20001800000 */
[----:B------:R-:W-:Y:S01]  /*da60*/  MUFU.EX2 R142, R142 ;  /* 0x0000008e008e7308 */ /* 0x000fe20000000800 */
[----:B------:R-:W-:Y:S02]  /*da70*/  FMNMX.FTZ R35, R48, R35, !PT ;  /* 0x0000002330237209 */ /* 0x000fe40007810000 */
[----:B------:R-:W-:Y:S02]  /*da80*/  ISETP.GT.AND P3, PT, R55, 0x70, PT ;  /* 0x000000703700780c */ /* 0x000fe40003f64270 */
[----:B------:R-:W-:Y:S02]  /*da90*/  FSEL R75, R75, -INF , P4 ;  /* 0xff8000004b4b7808 */ /* 0x000fe40002000000 */
[----:B------:R-:W-:Y:S01]  /*daa0*/  FMNMX.FTZ R35, R57, R35, !PT ;  /* 0x0000002339237209 */ /* 0x000fe20007810000 */
[----:B------:R0:W-:Y:S01]  /*dab0*/  MUFU.EX2 R34, R44 ;  /* 0x0000002c00227308 */ /* 0x0001e20000000800 */
[----:B------:R-:W-:-:S02]  /*dac0*/  ISETP.GT.AND P4, PT, R55, 0x71, PT ;  /* 0x000000713700780c */ /* 0x000fc40003f84270 */
[----:B------:R-:W-:Y:S02]  /*dad0*/  FSEL R78, R78, -INF , P3 ;  /* 0xff8000004e4e7808 */ /* 0x000fe40001800000 */
[----:B------:R-:W-:Y:S02]  /*dae0*/  FMNMX.FTZ R35, R75, R35, !PT ;  /* 0x000000234b237209 */ /* 0x000fe40007810000 */
[----:B------:R-:W-:Y:S01]  /*daf0*/  ISETP.GT.AND P3, PT, R55, 0x78, PT ;  /* 0x000000783700780c */ /* 0x000fe20003f64270 */
[----:B------:R-:W-:Y:S01]  /*db00*/  MUFU.EX2 R40, R40 ;  /* 0x0000002800287308 */ /* 0x000fe20000000800 */
[----:B------:R-:W-:Y:S01]  /*db10*/  FSEL R79, R79, -INF , P4 ;  /* 0xff8000004f4f7808 */ /* 0x000fe20002000000 */
[--C-:B0-----:R-:W-:Y:S01]  /*db20*/  FFMA.FTZ R44, R65, R51, -R82.reuse ;  /* 0x00000033412c7223 */ /* 0x101fe20000010852 */
[----:B------:R-:W-:Y:S01]  /*db30*/  FMNMX.FTZ R35, R78, R35, !PT ;  /* 0x000000234e237209 */ /* 0x000fe20007810000 */
[-CC-:B------:R-:W-:Y:S01]  /*db40*/  FFMA.FTZ R65, R80, R51.reuse, -R82.reuse ;  /* 0x0000003350417223 */ /* 0x180fe20000010852 */
[----:B------:R-:W-:Y:S01]  /*db50*/  ISETP.GT.AND P4, PT, R55, 0x79, PT ;  /* 0x000000793700780c */ /* 0x000fe20003f84270 */
[--C-:B------:R-:W-:Y:S01]  /*db60*/  FFMA.FTZ R55, R61, R51, -R82.reuse ;  /* 0x000000333d377223 */ /* 0x100fe20000010852 */
[----:B---3--:R-:W-:Y:S01]  /*db70*/  FSEL R83, R83, -INF , P3 ;  /* 0xff80000053537808 */ /* 0x008fe20001800000 */
[----:B------:R-:W-:Y:S01]  /*db80*/  MUFU.EX2 R42, R42 ;  /* 0x0000002a002a7308 */ /* 0x000fe20000000800 */
[----:B------:R-:W-:Y:S01]  /*db90*/  FMNMX.FTZ R35, R79, R35, !PT ;  /* 0x000000234f237209 */ /* 0x000fe20007810000 */
[----:B------:R-:W-:Y:S01]  /*dba0*/  FFMA.FTZ R61, R76, R51, -R82 ;  /* 0x000000334c3d7223 */ /* 0x000fe20000010852 */
[----:B------:R-:W-:-:S02]  /*dbb0*/  FSEL R86, R86, -INF , P4 ;  /* 0xff80000056567808 */ /* 0x000fc40002000000 */
[----:B------:R-:W-:Y:S02]  /*dbc0*/  FMNMX.FTZ R35, R83, R35, !PT ;  /* 0x0000002353237209 */ /* 0x000fe40007810000 */
[----:B------:R-:W-:Y:S01]  /*dbd0*/  R2UR UR6, R36 ;  /* 0x00000000240672ca */ /* 0x000fe200000e0000 */
[----:B------:R-:W-:Y:S01]  /*dbe0*/  MUFU.EX2 R138, R138 ;  /* 0x0000008a008a7308 */ /* 0x000fe20000000800 */
[----:B------:R-:W-:Y:S01]  /*dbf0*/  FMNMX.FTZ R35, R86, R35, !PT ;  /* 0x0000002356237209 */ /* 0x000fe20007810000 */
[-C--:B------:R-:W-:Y:S01]  /*dc00*/  FFMA.FTZ R36, R81, R51.reuse, -R82 ;  /* 0x0000003351247223 */ /* 0x080fe20000010852 */
[----:B------:R-:W-:Y:S02]  /*dc10*/  FSEL R69, R53, RZ, P2 ;  /* 0x000000ff35457208 */ /* 0x000fe40001000000 */
[----:B--2---:R-:W-:Y:S01]  /*dc20*/  SHF.R.U32.HI R87, RZ, 0x7, R135 ;  /* 0x00000007ff577819 */ /* 0x004fe20000011687 */
[----:B------:R-:W0:Y:S02]  /*dc30*/  SHFL.BFLY PT, R37, R35, 0x2, 0x1f ;  /* 0x0c401f0023257f89 */ /* 0x000e2400000e0000 */
[----:B------:R-:W-:Y:S01]  /*dc40*/  FADD.FTZ R69, -R69, R21 ;  /* 0x0000001545457221 */ /* 0x000fe20000010100 */
[----:B------:R-:W-:Y:S03]  /*dc50*/  MUFU.EX2 R44, R44 ;  /* 0x0000002c002c7308 */ /* 0x000fe60000000800 */
[----:B------:R-:W-:-:S05]  /*dc60*/  FMUL.FTZ R21, R69, R51 ;  /* 0x0000003345157220 */ /* 0x000fca0000410000 */
[----:B------:R-:W-:Y:S08]  /*dc70*/  MUFU.EX2 R132, R132 ;  /* 0x0000008400847308 */ /* 0x000ff00000000800 */
[----:B------:R-:W1:Y:S01]  /*dc80*/  MUFU.EX2 R21, R21 ;  /* 0x0000001500157308 */ /* 0x000e620000000800 */
[----:B0-----:R-:W-:Y:S01]  /*dc90*/  FMNMX.FTZ R35, R35, R37, !PT ;  /* 0x0000002523237209 */ /* 0x001fe20007810000 */
[----:B------:R-:W-:-:S06]  /*dca0*/  IMAD.MOV.U32 R37, RZ, RZ, 0x40000040 ;  /* 0x40000040ff257424 */ /* 0x000fcc00078e00ff */
[----:B------:R-:W-:Y:S01]  /*dcb0*/  MUFU.EX2 R45, R45 ;  /* 0x0000002d002d7308 */ /* 0x000fe20000000800 */
[----:B------:R-:W0:Y:S01]  /*dcc0*/  SHFL.BFLY PT, R68, R35, 0x1, 0x1f ;  /* 0x0c201f0023447f89 */ /* 0x000e2200000e0000 */
[----:B------:R-:W-:Y:S01]  /*dcd0*/  R2UR UR7, R37 ;  /* 0x00000000250772ca */ /* 0x000fe200000e0000 */
[-CC-:B------:R-:W-:Y:S01]  /*dce0*/  FFMA.FTZ R37, R62, R51.reuse, -R82.reuse ;  /* 0x000000333e257223 */ /* 0x180fe20000010852 */
[----:B------:R-:W-:-:S04]  /*dcf0*/  FFMA.FTZ R62, R85, R51, -R82 ;  /* 0x00000033553e7223 */ /* 0x000fc80000010852 */
[----:B------:R-:W-:Y:S01]  /*dd00*/  MUFU.EX2 R134, R134 ;  /* 0x0000008600867308 */ /* 0x000fe20000000800 */
[----:B-1----:R-:W-:-:S04]  /*dd10*/  FFMA.FTZ R3, R21, R3, R148 ;  /* 0x0000000315037223 */ /* 0x002fc80000010094 */
[----:B------:R-:W-:Y:S02]  /*dd20*/  FADD.FTZ R3, R11, R3 ;  /* 0x000000030b037221 */ /* 0x000fe40000010000 */
[----:B------:R-:W-:Y:S01]  /*dd30*/  HGMMA.64x64x16.F32.BF16 R88, R128, gdesc[UR4].tnspB, R88, gsb0 ;  /* 0x40e0000480587df0 */ /* 0x000fe20008001858 */
        /* <DEDUP_REMOVED lines=8> */
[-CC-:B------:R-:W-:Y:S01]  /*ddc0*/  FFMA.FTZ R149, R14, R51.reuse, -R72.reuse ;  /* 0x000000330e957223 */ /* 0x180fe20000010848 */
[----:B------:R-:W2:Y:S01]  /*ddd0*/  LDL R49, [R1+0xc] ;  /* 0x00000c0001317983 */ /* 0x000ea20000100800 */
[-CC-:B------:R-:W-:Y:S01]  /*dde0*/  FFMA.FTZ R151, R25, R51.reuse, -R72.reuse ;  /* 0x0000003319977223 */ /* 0x180fe20000010848 */
[-CC-:B------:R-:W-:Y:S01]  /*ddf0*/  FFMA.FTZ R14, R26, R51.reuse, -R72.reuse ;  /* 0x000000331a0e7223 */ /* 0x180fe20000010848 */
[-CC-:B------:R-:W-:Y:S01]  /*de00*/  FFMA.FTZ R25, R27, R51.reuse, -R72.reuse ;  /* 0x000000331b197223 */ /* 0x180fe20000010848 */
[----:B------:R-:W-:Y:S01]  /*de10*/  VIADD R26, R10, 0x300 ;  /* 0x000003000a1a7836 */ /* 0x000fe20000000000 */
[----:B------:R-:W-:Y:S01]  /*de20*/  MUFU.EX2 R149, R149 ;  /* 0x0000009500957308 */ /* 0x000fe20000000800 */
[----:B------:R-:W-:Y:S02]  /*de30*/  IMAD.MOV.U32 R27, RZ, RZ, 0x40000040 ;  /* 0x40000040ff1b7424 */ /* 0x000fe400078e00ff */
[-CC-:B------:R-:W-:Y:S01]  /*de40*/  FFMA.FTZ R145, R30, R51.reuse, -R72.reuse ;  /* 0x000000331e917223 */ /* 0x180fe20000010848 */
[-CC-:B------:R-:W-:Y:S01]  /*de50*/  FFMA.FTZ R30, R31, R51.reuse, -R72.reuse ;  /* 0x000000331f1e7223 */ /* 0x180fe20000010848 */
[----:B------:R-:W-:Y:S01]  /*de60*/  R2UR UR6, R26 ;  /* 0x000000001a0672ca */ /* 0x000fe200000e0000 */
[----:B------:R-:W-:Y:S01]  /*de70*/  VIADD R26, R10, 0x380 ;  /* 0x000003800a1a7836 */ /* 0x000fe20000000000 */
[----:B------:R-:W-:Y:S01]  /*de80*/  R2UR UR7, R27 ;  /* 0x000000001b0772ca */ /* 0x000fe200000e0000 */
[-CC-:B------:R-:W-:Y:S01]  /*de90*/  FFMA.FTZ R147, R33, R51.reuse, -R72.reuse ;  /* 0x0000003321937223 */ /* 0x180fe20000010848 */
[----:B------:R-:W-:Y:S01]  /*dea0*/  FSEL R27, R35, RZ, P2 ;  /* 0x000000ff231b7208 */ /* 0x000fe20001000000 */
[----:B------:R-:W-:Y:S01]  /*deb0*/  MUFU.EX2 R14, R14 ;  /* 0x0000000e000e7308 */ /* 0x000fe20000000800 */
[-CC-:B------:R-:W-:Y:S01]  /*dec0*/  FFMA.FTZ R33, R43, R51.reuse, -R72.reuse ;  /* 0x000000332b217223 */ /* 0x180fe20000010848 */
[-CC-:B------:R-:W-:Y:S01]  /*ded0*/  FFMA.FTZ R141, R38, R51.reuse, -R72.reuse ;  /* 0x00000033268d7223 */ /* 0x180fe20000010848 */
[----:B------:R-:W-:Y:S01]  /*dee0*/  FFMA.FTZ R38, R46, R51, -R72 ;  /* 0x000000332e267223 */ /* 0x000fe20000010848 */
[----:B------:R-:W-:Y:S01]  /*def0*/  FADD.FTZ R10, -R27, R154 ;  /* 0x0000009a1b0a7221 */ /* 0x000fe20000010100 */
[----:B------:R-:W-:-:S02]  /*df00*/  IMAD.MOV.U32 R27, RZ, RZ, 0x40000040 ;  /* 0x40000040ff1b7424 */ /* 0x000fc400078e00ff */
[-CC-:B------:R-:W-:Y:S01]  /*df10*/  FFMA.FTZ R29, R29, R51.reuse, -R72.reuse ;  /* 0x000000331d1d7223 */ /* 0x180fe20000010848 */
[----:B------:R-:W-:Y:S01]  /*df20*/  ISETP.GE.U32.AND P2, PT, R135, 0x180, PT ;  /* 0x000001808700780c */ /* 0x000fe20003f46070 */
[-C--:B------:R-:W-:Y:S01]  /*df30*/  FMUL.FTZ R10, R10, R51.reuse ;  /* 0x000000330a0a7220 */ /* 0x080fe20000410000 */
[----:B------:R-:W-:Y:S01]  /*df40*/  MUFU.EX2 R151, R151 ;  /* 0x0000009700977308 */ /* 0x000fe20000000800 */
[-CC-:B------:R-:W-:Y:S01]  /*df50*/  FFMA.FTZ R31, R39, R51.reuse, -R72.reuse ;  /* 0x00000033271f7223 */ /* 0x180fe20000010848 */
[-CC-:B------:R-:W-:Y:S01]  /*df60*/  FFMA.FTZ R143, R41, R51.reuse, -R72.reuse ;  /* 0x00000033298f7223 */ /* 0x180fe20000010848 */
[-CC-:B------:R-:W-:Y:S01]  /*df70*/  FFMA.FTZ R39, R47, R51.reuse, -R72.reuse ;  /* 0x000000332f277223 */ /* 0x180fe20000010848 */
[-CC-:B------:R-:W-:Y:S01]  /*df80*/  FFMA.FTZ R41, R52, R51.reuse, -R72.reuse ;  /* 0x0000003334297223 */ /* 0x180fe20000010848 */
[----:B------:R-:W-:-:S03]  /*df90*/  FFMA.FTZ R133, R54, R51, -R72 ;  /* 0x0000003336857223 */ /* 0x000fc60000010848 */
[----:B------:R-:W0:Y:S08]  /*dfa0*/  MUFU.EX2 R10, R10 ;  /* 0x0000000a000a7308 */ /* 0x000e300000000800 */
[----:B------:R-:W1:Y:S08]  /*dfb0*/  MUFU.EX2 R25, R25 ;  /* 0x0000001900197308 */ /* 0x000e700000000800 */
[----:B------:R-:W3:Y:S01]  /*dfc0*/  MUFU.EX2 R145, R145 ;  /* 0x0000009100917308 */ /* 0x000ee20000000800 */
[----:B------:R-:W-:-:S02]  /*dfd0*/  WARPGROUP.DEPBAR.LE gsb0, 0x0 ;  /* 0x00008000000079c5 */ /* 0x000fc40000010000 */
[----:B------:R-:W-:-:S05]  /*dfe0*/  WARPGROUP.ARRIVE ;  /* 0x00000000000079c5 */ /* 0x000fca0000000000 */
[----:B------:R-:W4:Y:S01]  /*dff0*/  MUFU.EX2 R30, R30 ;  /* 0x0000001e001e7308 */ /* 0x000f220000000800 */
[----:B------:R-:W-:Y:S01]  /*e000*/  HGMMA.64x64x16.F32.BF16 R88, R124, gdesc[UR4].tnspB, R88, gsb0 ;  /* 0x40e000047c587df0 */ /* 0x000fe20008001858 */
[----:B------:R-:W-:Y:S01]  /*e010*/  R2UR UR6, R26 ;  /* 0x000000001a0672ca */ /* 0x000fe200000e0000 */
[----:B------:R-:W-:Y:S01]  /*e020*/  FADD.FTZ R26, R150, R3 ;  /* 0x00000003961a7221 */ /* 0x000fe20000010000 */
[----:B------:R-:W-:Y:S01]  /*e030*/  R2UR UR7, R27 ;  /* 0x000000001b0772ca */ /* 0x000fe200000e0000 */
[----:B------:R-:W-:-:S03]  /*e040*/  VIADD R3, R87, 0x9 ;  /* 0x0000000957037836 */ /* 0x000fc60000000000 */
[----:B------:R-:W5:Y:S01]  /*e050*/  MUFU.EX2 R147, R147 ;  /* 0x0000009300937308 */ /* 0x000f620000000800 */
[----:B------:R-:W-:-:S04]  /*e060*/  FADD.FTZ R27, R15, R26 ;  /* 0x0000001a0f1b7221 */ /* 0x000fc80000010000 */
[----:B------:R-:W-:-:S03]  /*e070*/  FADD.FTZ R27, R144, R27 ;  /* 0x0000001b901b7221 */ /* 0x000fc60000010000 */
[----:B------:R-:W5:Y:S01]  /*e080*/  MUFU.EX2 R29, R29 ;  /* 0x0000001d001d7308 */ /* 0x000f620000000800 */
[----:B------:R-:W-:Y:S01]  /*e090*/  FADD.FTZ R43, R24, R27 ;  /* 0x0000001b182b7221 */ /* 0x000fe20000010000 */
[----:B0-----:R-:W-:-:S06]  /*e0a0*/  FFMA.FTZ R27, R10, R0, R149 ;  /* 0x000000000a1b7223 */ /* 0x001fcc0000010095 */
[----:B------:R-:W0:Y:S08]  /*e0b0*/  MUFU.EX2 R141, R141 ;  /* 0x0000008d008d7308 */ /* 0x000e300000000800 */
[----:B------:R-:W0:Y:S08]  /*e0c0*/  MUFU.EX2 R31, R31 ;  /* 0x0000001f001f7308 */ /* 0x000e300000000800 */
[----:B------:R-:W0:Y:S08]  /*e0d0*/  MUFU.EX2 R143, R143 ;  /* 0x0000008f008f7308 */ /* 0x000e300000000800 */
[----:B------:R-:W0:Y:S08]  /*e0e0*/  MUFU.EX2 R33, R33 ;  /* 0x0000002100217308 */ /* 0x000e300000000800 */
[----:B------:R-:W0:Y:S08]  /*e0f0*/  MUFU.EX2 R38, R38 ;  /* 0x0000002600267308 */ /* 0x000e300000000800 */
[----:B------:R-:W0:Y:S08]  /*e100*/  MUFU.EX2 R39, R39 ;  /* 0x0000002700277308 */ /* 0x000e300000000800 */
[----:B------:R-:W0:Y:S01]  /*e110*/  MUFU.EX2 R139, R139 ;  /* 0x0000008b008b7308 */ /* 0x000e220000000800 */
[----:B------:R-:W-:-:S07]  /*e120*/  FFMA.FTZ R135, R84, R51, -R72 ;  /* 0x0000003354877223 */ /* 0x000fce0000010848 */
[----:B------:R-:W0:Y:S01]  /*e130*/  MUFU.EX2 R41, R41 ;  /* 0x0000002900297308 */ /* 0x000e220000000800 */
[----:B------:R-:W-:Y:S02]  /*e140*/  WARPGROUP.DEPBAR.LE gsb0, 0x0 ;  /* 0x00008000000079c5 */ /* 0x000fe40000010000 */
[----:B------:R-:W-:-:S05]  /*e150*/  WARPGROUP.ARRIVE ;  /* 0x00000000000079c5 */ /* 0x000fca0000000000 */
[----:B------:R-:W0:Y:S01]  /*e160*/  MUFU.EX2 R133, R133 ;  /* 0x0000008500857308 */ /* 0x000e220000000800 */
[----:B------:R-:W-:Y:S01]  /*e170*/  HGMMA.64x64x16.F32.BF16 R88, R120, gdesc[UR4].tnspB, R88, gsb0 ;  /* 0x40e0000478587df0 */ /* 0x000fe20008001858 */
[----:B------:R-:W-:Y:S01]  /*e180*/  FADD.FTZ R43, R146, R43 ;  /* 0x0000002b922b7221 */ /* 0x000fe20000010000 */
[----:B------:R-:W-:-:S03]  /*e190*/  FADD.FTZ R46, R14, R27 ;  /* 0x0000001b0e2e7221 */ /* 0x000fc60000010000 */
[----:B------:R-:W-:Y:S01]  /*e1a0*/  FADD.FTZ R43, R28, R43 ;  /* 0x0000002b1c2b7221 */ /* 0x000fe20000010000 */
[----:B------:R-:W-:Y:S01]  /*e1b0*/  FADD.FTZ R46, R151, R46 ;  /* 0x0000002e972e7221 */ /* 0x000fe20000010000 */
[----:B------:R-:W-:Y:S01]  /*e1c0*/  SEL R3, R3, 0x9, !P2 ;  /* 0x0000000903037807 */ /* 0x000fe20005000000 */
[----:B------:R-:W-:Y:S01]  /*e1d0*/  MUFU.EX2 R59, R59 ;  /* 0x0000003b003b7308 */ /* 0x000fe20000000800 */
[----:B------:R-:W-:Y:S01]  /*e1e0*/  FADD.FTZ R43, R140, R43 ;  /* 0x0000002b8c2b7221 */ /* 0x000fe20000010000 */
[----:B-1----:R-:W-:-:S03]  /*e1f0*/  FADD.FTZ R46, R25, R46 ;  /* 0x0000002e192e7221 */ /* 0x002fc60000010000 */
[----:B------:R-:W-:-:S03]  /*e200*/  FADD.FTZ R43, R32, R43 ;  /* 0x0000002b202b7221 */ /* 0x000fc60000010000 */
[----:B------:R-:W-:Y:S01]  /*e210*/  MUFU.EX2 R60, R60 ;  /* 0x0000003c003c7308 */ /* 0x000fe20000000800 */
[----:B------:R-:W-:-:S04]  /*e220*/  FADD.FTZ R43, R142, R43 ;  /* 0x0000002b8e2b7221 */ /* 0x000fc80000010000 */
[----:B------:R-:W-:Y:S01]  /*e230*/  FADD.FTZ R43, R34, R43 ;  /* 0x0000002b222b7221 */ /* 0x000fe20000010000 */
[----:B------:R-:W-:Y:S02]  /*e240*/  @!P1 IMAD R27, R18, 0x8, R2 ;  /* 0x00000008121b9824 */ /* 0x000fe400078e0202 */
[----:B------:R-:W-:Y:S01]  /*e250*/  MUFU.EX2 R61, R61 ;  /* 0x0000003d003d7308 */ /* 0x000fe20000000800 */
[----:B------:R-:W-:Y:S01]  /*e260*/  FADD.FTZ R43, R40, R43 ;  /* 0x0000002b282b7221 */ /* 0x000fe20000010000 */
[----:B------:R-:W-:-:S03]  /*e270*/  @!P1 VIADD R27, R27, 0x16840 ;  /* 0x000168401b1b9836 */ /* 0x000fc60000000000 */
[----:B------:R-:W-:Y:S01]  /*e280*/  FADD.FTZ R43, R42, R43 ;  /* 0x0000002b2a2b7221 */ /* 0x000fe20000010000 */
[----:B------:R-:W-:Y:S02]  /*e290*/  F2FP.BF16.F32.PACK_AB R148, R11, R148 ;  /* 0x000000940b94723e */ /* 0x000fe400000010ff */
[----:B------:R-:W-:Y:S01]  /*e2a0*/  MUFU.EX2 R64, R64 ;  /* 0x0000004000407308 */ /* 0x000fe20000000800 */
[----:B------:R-:W-:Y:S01]  /*e2b0*/  FADD.FTZ R43, R138, R43 ;  /* 0x0000002b8a2b7221 */ /* 0x000fe20000010000 */
[----:B------:R-:W-:-:S03]  /*e2c0*/  @!P1 PRMT R27, RZ, 0x654, R27 ;  /* 0x00000654ff1b9816 */ /* 0x000fc6000000001b */
[----:B------:R-:W-:Y:S01]  /*e2d0*/  FADD.FTZ R43, R44, R43 ;  /* 0x0000002b2c2b7221 */ /* 0x000fe20000010000 */
[----:B------:R-:W-:Y:S02]  /*e2e0*/  FFMA.FTZ R26, R56, R51, -R72 ;  /* 0x00000033381a7223 */ /* 0x000fe40000010848 */
[----:B------:R-:W-:Y:S01]  /*e2f0*/  MUFU.EX2 R65, R65 ;  /* 0x0000004100417308 */ /* 0x000fe20000000800 */
[----:B------:R-:W-:-:S04]  /*e300*/  FADD.FTZ R52, R132, R43 ;  /* 0x0000002b84347221 */ /* 0x000fc80000010000 */
[----:B------:R-:W-:-:S03]  /*e310*/  FADD.FTZ R47, R45, R52 ;  /* 0x000000342d2f7221 */ /* 0x000fc60000010000 */
[----:B------:R-:W-:Y:S08]  /*e320*/  MUFU.EX2 R36, R36 ;  /* 0x0000002400247308 */ /* 0x000ff00000000800 */
[----:B------:R-:W-:Y:S08]  /*e330*/  MUFU.EX2 R37, R37 ;  /* 0x0000002500257308 */ /* 0x000ff00000000800 */
[----:B------:R-:W-:Y:S08]  /*e340*/  MUFU.EX2 R62, R62 ;  /* 0x0000003e003e7308 */ /* 0x000ff00000000800 */
[----:B------:R-:W-:Y:S01]  /*e350*/  MUFU.EX2 R68, R136 ;  /* 0x0000008800447308 */ /* 0x000fe20000000800 */
[----:B------:R-:W-:-:S02]  /*e360*/  WARPGROUP.DEPBAR.LE gsb0, 0x0 ;  /* 0x00008000000079c5 */ /* 0x000fc40000010000 */
[----:B------:R3:W-:Y:S06]  /*e370*/  BAR.ARV R3, 0x100 ;  /* 0x000400030000751d */ /* 0x0007ec0000002000 */
[----:B------:R-:W-:Y:S01]  /*e380*/  @!P1 SYNCS.ARRIVE.TRANS64.RED.A1T0 RZ, [R27+URZ], RZ ;  /* 0x000000ff1bff99a7 */ /* 0x000fe2000810043f */
[----:B------:R-:W-:Y:S01]  /*e390*/  MUFU.EX2 R63, R63 ;  /* 0x0000003f003f7308 */ /* 0x000fe20000000800 */
[----:B---3--:R-:W-:-:S04]  /*e3a0*/  FADD.FTZ R3, R145, R46 ;  /* 0x0000002e91037221 */ /* 0x008fc80000010000 */
[----:B----4-:R-:W-:-:S04]  /*e3b0*/  FADD.FTZ R46, R30, R3 ;  /* 0x000000031e2e7221 */ /* 0x010fc80000010000 */
[----:B-----5:R-:W-:Y:S01]  /*e3c0*/  FADD.FTZ R46, R147, R46 ;  /* 0x0000002e932e7221 */ /* 0x020fe20000010000 */
[----:B------:R-:W-:-:S03]  /*e3d0*/  @!P1 LEA R3, R20, R2, 0x3 ;  /* 0x0000000214039211 */ /* 0x000fc600078e18ff */
[----:B------:R-:W-:Y:S02]  /*e3e0*/  FADD.FTZ R46, R29, R46 ;  /* 0x0000002e1d2e7221 */ /* 0x000fe40000010000 */
[----:B------:R-:W-:Y:S02]  /*e3f0*/  @!P1 VIADD R3, R3, 0x16860 ;  /* 0x0001686003039836 */ /* 0x000fe40000000000 */
[----:B0-----:R-:W-:-:S04]  /*e400*/  FADD.FTZ R46, R141, R46 ;  /* 0x0000002e8d2e7221 */ /* 0x001fc80000010000 */
[----:B------:R-:W-:Y:S01]  /*e410*/  FADD.FTZ R46, R31, R46 ;  /* 0x0000002e1f2e7221 */ /* 0x000fe20000010000 */
[----:B------:R-:W-:-:S03]  /*e420*/  @!P1 PRMT R3, RZ, 0x654, R3 ;  /* 0x00000654ff039816 */ /* 0x000fc60000000003 */
[----:B------:R-:W-:Y:S01]  /*e430*/  FADD.FTZ R46, R143, R46 ;  /* 0x0000002e8f2e7221 */ /* 0x000fe20000010000 */
[----:B------:R0:W-:Y:S01]  /*e440*/  @!P1 SYNCS.ARRIVE.TRANS64.RED.A1T0 RZ, [R3+URZ], RZ ;  /* 0x000000ff03ff99a7 */ /* 0x0001e2000810043f */
[----:B------:R-:W1:Y:S02]  /*e450*/  MUFU.EX2 R26, R26 ;  /* 0x0000001a001a7308 */ /* 0x000e640000000800 */
[----:B0-----:R-:W-:Y:S01]  /*e460*/  FADD.FTZ R3, R33, R46 ;  /* 0x0000002e21037221 */ /* 0x001fe20000010000 */
[----:B------:R-:W-:-:S03]  /*e470*/  FADD.FTZ R47, R134, R47 ;  /* 0x0000002f862f7221 */ /* 0x000fc60000010000 */
[----:B------:R-:W-:Y:S01]  /*e480*/  FADD.FTZ R46, R38, R3 ;  /* 0x00000003262e7221 */ /* 0x000fe20000010000 */
[-CC-:B------:R-:W-:Y:S01]  /*e490*/  FFMA.FTZ R0, R137, R51.reuse, -R72.reuse ;  /* 0x0000003389007223 */ /* 0x180fe20000010848 */
[-C--:B------:R-:W-:Y:S02]  /*e4a0*/  FFMA.FTZ R43, R48, R51.reuse, -R72 ;  /* 0x00000033302b7223 */ /* 0x080fe40000010848 */
[----:B------:R-:W-:Y:S01]  /*e4b0*/  FADD.FTZ R46, R39, R46 ;  /* 0x0000002e272e7221 */ /* 0x000fe20000010000 */
[----:B------:R-:W0:Y:S01]  /*e4c0*/  MUFU.EX2 R135, R135 ;  /* 0x0000008700877308 */ /* 0x000e220000000800 */
[----:B------:R-:W-:Y:S01]  /*e4d0*/  FADD.FTZ R48, R50, R47 ;  /* 0x0000002f32307221 */ /* 0x000fe20000010000 */
[-C--:B------:R-:W-:Y:S01]  /*e4e0*/  FFMA.FTZ R129, R66, R51.reuse, -R72 ;  /* 0x0000003342817223 */ /* 0x080fe20000010848 */
[----:B------:R-:W-:Y:S02]  /*e4f0*/  FADD.FTZ R46, R139, R46 ;  /* 0x0000002e8b2e7221 */ /* 0x000fe40000010000 */
[----:B------:R-:W-:Y:S01]  /*e500*/  FADD.FTZ R3, R55, R48 ;  /* 0x0000003037037221 */ /* 0x000fe20000010000 */
[-C--:B------:R-:W-:Y:S01]  /*e510*/  FFMA.FTZ R20, R67, R51.reuse, -R72 ;  /* 0x0000003343147223 */ /* 0x080fe20000010848 */
[----:B------:R-:W-:Y:S01]  /*e520*/  FADD.FTZ R46, R41, R46 ;  /* 0x0000002e292e7221 */ /* 0x000fe20000010000 */
[----:B------:R-:W3:Y:S01]  /*e530*/  MUFU.EX2 R0, R0 ;  /* 0x0000000000007308 */ /* 0x000ee20000000800 */
[----:B------:R-:W-:Y:S01]  /*e540*/  FADD.FTZ R48, R58, R3 ;  /* 0x000000033a307221 */ /* 0x000fe20000010000 */
[----:B------:R-:W-:Y:S01]  /*e550*/  FFMA.FTZ R131, R70, R51, -R72 ;  /* 0x0000003346837223 */ /* 0x000fe20000010848 */
[----:B------:R-:W-:Y:S01]  /*e560*/  FADD.FTZ R3, R133, R46 ;  /* 0x0000002e85037221 */ /* 0x000fe20000010000 */
[----:B------:R-:W-:-:S04]  /*e570*/  F2FP.BF16.F32.PACK_AB R144, R24, R144 ;  /* 0x000000901890723e */ /* 0x000fc800000010ff */
[----:B------:R-:W4:Y:S01]  /*e580*/  MUFU.EX2 R129, R129 ;  /* 0x0000008100817308 */ /* 0x000f220000000800 */
[----:B-1----:R-:W-:Y:S01]  /*e590*/  FADD.FTZ R24, R26, R3 ;  /* 0x000000031a187221 */ /* 0x002fe20000010000 */
[----:B------:R-:W-:-:S06]  /*e5a0*/  FFMA.FTZ R27, R71, R51, -R72 ;  /* 0x00000033471b7223 */ /* 0x000fcc0000010848 */
[----:B------:R-:W1:Y:S01]  /*e5b0*/  MUFU.EX2 R20, R20 ;  /* 0x0000001400147308 */ /* 0x000e620000000800 */
[----:B0-----:R-:W-:Y:S01]  /*e5c0*/  FADD.FTZ R3, R135, R24 ;  /* 0x0000001887037221 */ /* 0x001fe20000010000 */
[----:B------:R-:W-:-:S06]  /*e5d0*/  FFMA.FTZ R125, R74, R51, -R72 ;  /* 0x000000334a7d7223 */ /* 0x000fcc0000010848 */
[----:B------:R-:W0:Y:S01]  /*e5e0*/  MUFU.EX2 R131, R131 ;  /* 0x0000008300837308 */ /* 0x000e220000000800 */
[----:B---3--:R-:W-:Y:S01]  /*e5f0*/  FADD.FTZ R24, R0, R3 ;  /* 0x0000000300187221 */ /* 0x008fe20000010000 */
[----:B------:R-:W-:-:S06]  /*e600*/  FFMA.FTZ R127, R57, R51, -R72 ;  /* 0x00000033397f7223 */ /* 0x000fcc0000010848 */
[----:B------:R-:W3:Y:S01]  /*e610*/  MUFU.EX2 R27, R27 ;  /* 0x0000001b001b7308 */ /* 0x000ee20000000800 */
[----:B----4-:R-:W-:Y:S01]  /*e620*/  FADD.FTZ R3, R129, R24 ;  /* 0x0000001881037221 */ /* 0x010fe20000010000 */
[----:B------:R-:W-:-:S06]  /*e630*/  FADD.FTZ R11, R59, R48 ;  /* 0x000000303b0b7221 */ /* 0x000fcc0000010000 */
[----:B------:R-:W4:Y:S01]  /*e640*/  MUFU.EX2 R125, R125 ;  /* 0x0000007d007d7308 */ /* 0x000f220000000800 */
[----:B-1----:R-:W-:Y:S01]  /*e650*/  FADD.FTZ R24, R20, R3 ;  /* 0x0000000314187221 */ /* 0x002fe20000010000 */
[----:B------:R-:W-:-:S06]  /*e660*/  FFMA.FTZ R75, R75, R51, -R72 ;  /* 0x000000334b4b7223 */ /* 0x000fcc0000010848 */
[----:B------:R-:W1:Y:S01]  /*e670*/  MUFU.EX2 R43, R43 ;  /* 0x0000002b002b7308 */ /* 0x000e620000000800 */
[----:B0-----:R-:W-:Y:S01]  /*e680*/  FADD.FTZ R24, R131, R24 ;  /* 0x0000001883187221 */ /* 0x001fe20000010000 */
[----:B------:R-:W-:Y:S01]  /*e690*/  FFMA.FTZ R78, R78, R51, -R72 ;  /* 0x000000334e4e7223 */ /* 0x000fe20000010848 */
[----:B------:R-:W-:-:S05]  /*e6a0*/  FADD.FTZ R46, R60, R11 ;  /* 0x0000000b3c2e7221 */ /* 0x000fca0000010000 */
[----:B------:R-:W0:Y:S01]  /*e6b0*/  MUFU.EX2 R127, R127 ;  /* 0x0000007f007f7308 */ /* 0x000e220000000800 */
[----:B---3--:R-:W-:Y:S01]  /*e6c0*/  FADD.FTZ R24, R27, R24 ;  /* 0x000000181b187221 */ /* 0x008fe20000010000 */
[----:B------:R-:W-:Y:S01]  /*e6d0*/  FFMA.FTZ R79, R79, R51, -R72 ;  /* 0x000000334f4f7223 */ /* 0x000fe20000010848 */
[----:B------:R-:W-:Y:S01]  /*e6e0*/  F2FP.BF16.F32.PACK_AB R150, R15, R150 ;  /* 0x000000960f96723e */ /* 0x000fe200000010ff */
[----:B------:R-:W-:-:S04]  /*e6f0*/  FADD.FTZ R15, R61, R46 ;  /* 0x0000002e3d0f7221 */ /* 0x000fc80000010000 */
[----:B------:R-:W3:Y:S01]  /*e700*/  MUFU.EX2 R11, R75 ;  /* 0x0000004b000b7308 */ /* 0x000ee20000000800 */
[----:B----4-:R-:W-:Y:S01]  /*e710*/  FADD.FTZ R24, R125, R24 ;  /* 0x000000187d187221 */ /* 0x010fe20000010000 */
[----:B------:R-:W-:Y:S01]  /*e720*/  FFMA.FTZ R83, R83, R51, -R72 ;  /* 0x0000003353537223 */ /* 0x000fe20000010848 */
[----:B------:R-:W-:Y:S01]  /*e730*/  F2FP.BF16.F32.PACK_AB R146, R28, R146 ;  /* 0x000000921c92723e */ /* 0x000fe200000010ff */
[----:B------:R-:W-:-:S04]  /*e740*/  FADD.FTZ R28, R64, R15 ;  /* 0x0000000f401c7221 */ /* 0x000fc80000010000 */
[----:B------:R-:W4:Y:S01]  /*e750*/  MUFU.EX2 R78, R78 ;  /* 0x0000004e004e7308 */ /* 0x000f220000000800 */
[----:B-1----:R-:W-:Y:S01]  /*e760*/  FADD.FTZ R24, R43, R24 ;  /* 0x000000182b187221 */ /* 0x002fe20000010000 */
[----:B------:R-:W-:Y:S01]  /*e770*/  FFMA.FTZ R72, R86, R51, -R72 ;  /* 0x0000003356487223 */ /* 0x000fe20000010848 */
[----:B------:R-:W-:-:S05]  /*e780*/  FADD.FTZ R15, R65, R28 ;  /* 0x0000001c410f7221 */ /* 0x000fca0000010000 */
[----:B------:R-:W1:Y:S01]  /*e790*/  MUFU.EX2 R79, R79 ;  /* 0x0000004f004f7308 */ /* 0x000e620000000800 */
[----:B0-----:R-:W-:Y:S01]  /*e7a0*/  FADD.FTZ R24, R127, R24 ;  /* 0x000000187f187221 */ /* 0x001fe20000010000 */
[----:B------:R-:W-:-:S06]  /*e7b0*/  FADD.FTZ R28, R36, R15 ;  /* 0x0000000f241c7221 */ /* 0x000fcc0000010000 */
[----:B------:R-:W0:Y:S01]  /*e7c0*/  MUFU.EX2 R83, R83 ;  /* 0x0000005300537308 */ /* 0x000e220000000800 */
[----:B---3--:R-:W-:Y:S01]  /*e7d0*/  FADD.FTZ R15, R11, R24 ;  /* 0x000000180b0f7221 */ /* 0x008fe20000010000 */
[----:B--2---:R-:W-:Y:S01]  /*e7e0*/  ISETP.GT.AND P2, PT, R152, R49, PT ;  /* 0x000000319800720c */ /* 0x004fe20003f44270 */
[----:B------:R-:W-:Y:S01]  /*e7f0*/  FADD.FTZ R3, R37, R28 ;  /* 0x0000001c25037221 */ /* 0x000fe20000010000 */
[----:B------:R-:W-:-:S04]  /*e800*/  F2FP.BF16.F32.PACK_AB R149, R14, R149 ;  /* 0x000000950e95723e */ /* 0x000fc800000010ff */
[----:B------:R-:W2:Y:S01]  /*e810*/  MUFU.EX2 R72, R72 ;  /* 0x0000004800487308 */ /* 0x000ea20000000800 */
[----:B----4-:R-:W-:Y:S01]  /*e820*/  FADD.FTZ R14, R78, R15 ;  /* 0x0000000f4e0e7221 */ /* 0x010fe20000010000 */
[----:B------:R-:W-:-:S03]  /*e830*/  FADD.FTZ R3, R62, R3 ;  /* 0x000000033e037221 */ /* 0x000fc60000010000 */
[----:B-1----:R-:W-:Y:S01]  /*e840*/  FADD.FTZ R14, R79, R14 ;  /* 0x0000000e4f0e7221 */ /* 0x002fe20000010000 */
[----:B------:R-:W-:-:S03]  /*e850*/  FADD.FTZ R28, R68, R3 ;  /* 0x00000003441c7221 */ /* 0x000fc60000010000 */
[----:B0-----:R-:W-:Y:S01]  /*e860*/  FADD.FTZ R14, R83, R14 ;  /* 0x0000000e530e7221 */ /* 0x001fe20000010000 */
        /* <DEDUP_REMOVED lines=37> */
[----:B--2---:R-:W-:Y:S01]  /*eac0*/  FADD.FTZ R0, R72, R14 ;  /* 0x0000000e48007221 */ /* 0x004fe20000010000 */
[----:B------:R-:W-:Y:S01]  /*ead0*/  F2FP.BF16.F32.PACK_AB R136, R42, R40 ;  /* 0x000000282a88723e */ /* 0x000fe200000010ff */
[----:B------:R-:W-:Y:S01]  /*eae0*/  VIADD R152, R152, 0xffffffff ;  /* 0xffffffff98987836 */ /* 0x000fe20000000000 */
        /* <DEDUP_REMOVED lines=26> */
[----:B------:R-:W-:Y:S06]  /*ec90*/  @P2 BRA `(.L_x_12484) ;  /* 0xffffffd000082947 */ /* 0x000fec000383ffff */
.L_x_12474:
[----:B------:R-:W-:-:S13]  /*eca0*/  ISETP.GE.AND P2, PT, R152, RZ, PT ;  /* 0x000000ff9800720c */ /* 0x000fda0003f46270 */
[----:B------:R-:W-:Y:S05]  /*ecb0*/  @!P2 BRA `(.L_x_12485) ;  /* 0x0000002400c0a947 */ /* 0x000fea0003800000 */
[----:B------:R-:W-:Y:S02]  /*ecc0*/  IMAD.MOV.U32 R20, RZ, RZ, R35 ;  /* 0x000000ffff147224 */ /* 0x000fe400078e0023 */
[----:B------:R-:W-:Y:S02]  /*ecd0*/  IMAD.MOV.U32 R153, RZ, RZ, R53 ;  /* 0x000000ffff997224 */ /* 0x000fe400078e0035 */
[----:B------:R-:W-:Y:S02]  /*ece0*/  IMAD.MOV.U32 R10, RZ, RZ, R23 ;  /* 0x000000ffff0a7224 */ /* 0x000fe400078e0017 */
[----:B------:R-:W-:-:S07]  /*ecf0*/  IMAD.MOV.U32 R21, RZ, RZ, R18 ;  /* 0x000000ffff157224 */ /* 0x000fce00078e0012 */
.L_x_12495:
        /* <DEDUP_REMOVED lines=10> */
.L_x_12487:
[----:B------:R-:W-:Y:S01]  /*eda0*/  IMAD R11, R18, 0x8, R2 ;  /* 0x00000008120b7824 */ /* 0x000fe200078e0202 */
[----:B------:R-:W-:-:S04]  /*edb0*/  SHF.L.U32 R14, R23, 0x1f, RZ ;  /* 0x0000001f170e7819 */ /* 0x000fc800000006ff */
[----:B------:R0:W1:Y:S01]  /*edc0*/  SYNCS.PHASECHK.TRANS64.TRYWAIT P3, [R11+URZ+0x16830], R14 ;  /* 0x0168300e0b0075a7 */ /* 0x000062000806017f */
[----:B------:R-:W-:Y:S05]  /*edd0*/  @!P0 BRA `(.L_x_12488) ;  /* 0x0000000000048947 */ /* 0x000fea0003800000 */
[----:B------:R-:W-:Y:S01]  /*ede0*/  BPT.TRAP 0x1 ;  /* 0x000000040000795c */ /* 0x000fe20000300000 */
.L_x_12488:
[----:B------:R-:W-:Y:S04]  /*edf0*/  BSSY B0, `(.L_x_12486) ;  /* 0x0000004000007945 */ /* 0x000fe80003800000 */
[----:B-1----:R-:W-:Y:S05]  /*ee00*/  @P3 BRA `(.L_x_12489) ;  /* 0x0000000000083947 */ /* 0x002fea0003800000 */
[----:B------:R-:W1:Y:S02]  /*ee10*/  SYNCS.PHASECHK.TRANS64.TRYWAIT P3, [R11+URZ+0x16830], R14 ;  /* 0x0168300e0b0075a7 */ /* 0x000e64000806017f */
[----:B-1----:R-:W-:Y:S05]  /*ee20*/  @!P3 BRA `(.L_x_12490) ;  /* 0x000000a000f4b947 */ /* 0x002fea0003800000 */
.L_x_12489:
[----:B------:R-:W-:Y:S05]  /*ee30*/  BSYNC B0 ;  /* 0x0000000000007941 */ /* 0x000fea0003800000 */
.L_x_12486:
[----:B01----:R-:W2:Y:S01]  /*ee40*/  LDL R14, [R1+0x4] ;  /* 0x00000400010e7983 */ /* 0x003ea20000100800 */
[----:B------:R-:W0:Y:S01]  /*ee50*/  S2R R11, SR_TID.X ;  /* 0x00000000000b7919 */ /* 0x000e220000002100 */
[----:B------:R-:W-:Y:S05]  /*ee60*/  WARPSYNC.ALL ;  /* 0x0000000000007948 */ /* 0x000fea0003800000 */
[----:B------:R-:W-:Y:S02]  /*ee70*/  MOV R27, 0x40000040 ;  /* 0x40000040001b7802 */ /* 0x000fe40000000f00 */
        /* <DEDUP_REMOVED lines=17> */
[C---:B------:R-:W-:Y:S01]  /*ef90*/  R2UR UR6, R26.reuse ;  /* 0x000000001a0672ca */ /* 0x040fe200000e0000 */
[C---:B------:R-:W-:Y:S02]  /*efa0*/  VIADD R14, R26.reuse, 0x4 ;  /* 0x000000041a0e7836 */ /* 0x040fe40000000000 */
[----:B------:R-:W-:Y:S01]  /*efb0*/  VIADD R26, R26, 0x6 ;  /* 0x000000061a1a7836 */ /* 0x000fe20000000000 */
[----:B------:R-:W-:-:S04]  /*efc0*/  R2UR UR10, R24 ;  /* 0x00000000180a72ca */ /* 0x000fc800000e0000 */
        /* <DEDUP_REMOVED lines=19> */
.L_x_12492:
[----:B------:R-:W-:Y:S01]  /*f100*/  SHF.L.U32 R10, R10, 0x1f, RZ ;  /* 0x0000001f0a0a7819 */ /* 0x000fe200000006ff */
[----:B------:R-:W-:-:S04]  /*f110*/  IMAD R11, R21, 0x8, R2 ;  /* 0x00000008150b7824 */ /* 0x000fc800078e0202 */
[----:B------:R0:W1:Y:S01]  /*f120*/  SYNCS.PHASECHK.TRANS64.TRYWAIT P2, [R11+URZ+0x16850], R10 ;  /* 0x0168500a0b0075a7 */ /* 0x000062000804017f */
[----:B------:R-:W-:Y:S05]  /*f130*/  @!P0 BRA `(.L_x_12493) ;  /* 0x0000000000048947 */ /* 0x000fea0003800000 */
[----:B------:R-:W-:Y:S01]  /*f140*/  BPT.TRAP 0x1 ;  /* 0x000000040000795c */ /* 0x000fe20000300000 */
.L_x_12493:
[----:B-1----:R-:W-:Y:S05]  /*f150*/  @P2 BRA `(.L_x_12491) ;  /* 0x0000000000082947 */ /* 0x002fea0003800000 */
[----:B------:R-:W1:Y:S02]  /*f160*/  SYNCS.PHASECHK.TRANS64.TRYWAIT P2, [R11+URZ+0x16850], R10 ;  /* 0x0168500a0b0075a7 */ /* 0x000e64000804017f */
[----:B-1----:R-:W-:Y:S05]  /*f170*/  @!P2 BRA `(.L_x_12494) ;  /* 0x000000a00034a947 */ /* 0x002fea0003800000 */
.L_x_12491:
        /* <DEDUP_REMOVED lines=38> */
[----:B------:R-:W-:-:S02]  /*f3e0*/  FMUL.FTZ R80, R86, UR4 ;  /* 0x0000000456507c20 */ /* 0x000fc40008410000 */
[----:B------:R-:W1:Y:S02]  /*f3f0*/  S2R R86, SR_TID.X ;  /* 0x0000000000567919 */ /* 0x000e640000002100 */
[----:B------:R-:W-:Y:S08]  /*f400*/  MUFU.TANH R39, R39 ;  /* 0x0000002700277308 */ /* 0x000ff00000002400 */
[----:B------:R-:W-:Y:S08]  /*f410*/  MUFU.TANH R43, R43 ;  /* 0x0000002b002b7308 */ /* 0x000ff00000002400 */
[----:B------:R-:W-:Y:S08]  /*f420*/  MUFU.TANH R59, R59 ;  /* 0x0000003b003b7308 */ /* 0x000ff00000002400 */
[----:B------:R-:W-:Y:S01]  /*f430*/  MUFU.TANH R68, R68 ;  /* 0x0000004400447308 */ /* 0x000fe20000002400 */
[----:B-1----:R-:W-:-:S07]  /*f440*/  ISETP.GE.U32.AND P2, PT, R86, 0x180, PT ;  /* 0x000001805600780c */ /* 0x002fce0003f46070 */
        /* <DEDUP_REMOVED lines=16> */
[----:B------:R-:W-:Y:S01]  /*f550*/  MUFU.TANH R27, R27 ;  /* 0x0000001b001b7308 */ /* 0x000fe20000002400 */
[----:B------:R-:W-:Y:S01]  /*f560*/  MOV R15, 0x40000040 ;  /* 0x40000040000f7802 */ /* 0x000fe20000000f00 */
        /* <DEDUP_REMOVED lines=10> */
[----:B------:R-:W-:-:S04]  /*f610*/  SHF.R.U32.HI R85, RZ, 0x7, R86 ;  /* 0x00000007ff557819 */ /* 0x000fc80000011656 */
        /* <DEDUP_REMOVED lines=13> */
[----:B0-----:R-:W-:Y:S01]  /*f6f0*/  FMNMX.FTZ R51, R11, R153, !PT ;  /* 0x000000990b337209 */ /* 0x001fe20007810000 */
[----:B------:R-:W-:Y:S01]  /*f700*/  FMUL.FTZ R145, R34, UR4 ;  /* 0x0000000422917c20 */ /* 0x000fe20008410000 */
[----:B------:R-:W-:Y:S01]  /*f710*/  HGMMA.64x64x16.F32.BF16 R88, R140, gdesc[UR4].tnspB, R88, gsb0 ;  /* 0x40e000048c587df0 */ /* 0x000fe20008001858 */
[----:B------:R-:W-:Y:S01]  /*f720*/  R2UR UR6, R14 ;  /* 0x000000000e0672ca */ /* 0x000fe200000e0000 */
[----:B------:R-:W-:Y:S01]  /*f730*/  FMUL.FTZ R14, R25, UR4 ;  /* 0x00000004190e7c20 */ /* 0x000fe20008410000 */
        /* <DEDUP_REMOVED lines=19> */
[----:B------:R-:W-:-:S02]  /*f870*/  VIADD R54, R10, 0x200 ;  /* 0x000002000a367836 */ /* 0x000fc40000000000 */
[----:B------:R-:W2:Y:S01]  /*f880*/  MUFU.TANH R25, R25 ;  /* 0x0000001900197308 */ /* 0x000ea20000002400 */
[----:B0-----:R-:W-:-:S07]  /*f890*/  FMNMX.FTZ R51, R14, R51, !PT ;  /* 0x000000330e337209 */ /* 0x001fce0007810000 */
[----:B------:R-:W0:Y:S01]  /*f8a0*/  MUFU.TANH R28, R28 ;  /* 0x0000001c001c7308 */ /* 0x000e220000002400 */
[----:B-1----:R-:W-:-:S04]  /*f8b0*/  FMNMX.FTZ R51, R15, R51, !PT ;  /* 0x000000330f337209 */ /* 0x002fc80007810000 */
[----:B------:R-:W-:-:S03]  /*f8c0*/  FMNMX.FTZ R51, R24, R51, !PT ;  /* 0x0000003318337209 */ /* 0x000fc60007810000 */
[----:B------:R-:W1:Y:S01]  /*f8d0*/  MUFU.TANH R31, R31 ;  /* 0x0000001f001f7308 */ /* 0x000e620000002400 */
[----:B--2---:R-:W-:-:S04]  /*f8e0*/  FMNMX.FTZ R51, R25, R51, !PT ;  /* 0x0000003319337209 */ /* 0x004fc80007810000 */
[----:B------:R-:W-:-:S03]  /*f8f0*/  FMNMX.FTZ R51, R26, R51, !PT ;  /* 0x000000331a337209 */ /* 0x000fc60007810000 */
[----:B------:R-:W2:Y:S01]  /*f900*/  MUFU.TANH R34, R34 ;  /* 0x0000002200227308 */ /* 0x000ea20000002400 */
[----:B------:R-:W-:-:S04]  /*f910*/  FMNMX.FTZ R51, R27, R51, !PT ;  /* 0x000000331b337209 */ /* 0x000fc80007810000 */
[----:B0-----:R-:W-:-:S03]  /*f920*/  FMNMX.FTZ R51, R28, R51, !PT ;  /* 0x000000331c337209 */ /* 0x001fc60007810000 */
[----:B------:R-:W-:Y:S01]  /*f930*/  MUFU.TANH R42, R42 ;  /* 0x0000002a002a7308 */ /* 0x000fe20000002400 */
[----:B------:R-:W-:-:S04]  /*f940*/  FMNMX.FTZ R51, R30, R51, !PT ;  /* 0x000000331e337209 */ /* 0x000fc80007810000 */
[----:B-1----:R-:W-:-:S03]  /*f950*/  FMNMX.FTZ R51, R31, R51, !PT ;  /* 0x000000331f337209 */ /* 0x002fc60007810000 */
[----:B------:R-:W-:Y:S01]  /*f960*/  MUFU.TANH R47, R47 ;  /* 0x0000002f002f7308 */ /* 0x000fe20000002400 */
[----:B--2---:R-:W-:-:S07]  /*f970*/  FMNMX.FTZ R51, R34, R51, !PT ;  /* 0x0000003322337209 */ /* 0x004fce0007810000 */
[----:B------:R-:W-:Y:S01]  /*f980*/  MUFU.TANH R52, R52 ;  /* 0x0000003400347308 */ /* 0x000fe20000002400 */
[----:B------:R-:W-:Y:S02]  /*f990*/  WARPGROUP.DEPBAR.LE gsb0, 0x0 ;  /* 0x00008000000079c5 */ /* 0x000fe40000010000 */
        /* <DEDUP_REMOVED lines=11> */
[----:B------:R-:W-:Y:S01]  /*fa50*/  ULDC UR4, c[0x0][0x988] ;  /* 0x0002620000047ab9 */ /* 0x000fe20000000800 */
[----:B------:R-:W-:Y:S01]  /*fa60*/  WARPGROUP.ARRIVE ;  /* 0x00000000000079c5 */ /* 0x000fe20000000000 */
[----:B------:R-:W-:Y:S01]  /*fa70*/  IMAD.MOV.U32 R55, RZ, RZ, 0x40000040 ;  /* 0x40000040ff377424 */ /* 0x000fe200078e00ff */
[----:B------:R-:W0:Y:S04]  /*fa80*/  MUFU.TANH R35, R35 ;  /* 0x0000002300237308 */ /* 0x000e280000002400 */
[----:B------:R-:W-:Y:S01]  /*fa90*/  HGMMA.64x64x16.F32.BF16 R88, R136, gdesc[UR4].tnspB, R88, gsb0 ;  /* 0x40e0000488587df0 */ /* 0x000fe20008001858 */
[----:B------:R-:W-:-:S02]  /*faa0*/  R2UR UR7, R55 ;  /* 0x00000000370772ca */ /* 0x000fc400000e0000 */
[----:B------:R-:W-:Y:S01]  /*fab0*/  R2UR UR6, R54 ;  /* 0x00000000360672ca */ /* 0x000fe200000e0000 */
[----:B------:R-:W1:Y:S08]  /*fac0*/  MUFU.TANH R38, R38 ;  /* 0x0000002600267308 */ /* 0x000e700000002400 */
[----:B------:R-:W2:Y:S01]  /*fad0*/  MUFU.TANH R58, R58 ;  /* 0x0000003a003a7308 */ /* 0x000ea20000002400 */
[----:B0-----:R-:W-:-:S07]  /*fae0*/  FMNMX.FTZ R51, R35, R51, !PT ;  /* 0x0000003323337209 */ /* 0x001fce0007810000 */
[----:B------:R-:W0:Y:S01]  /*faf0*/  MUFU.TANH R61, R61 ;  /* 0x0000003d003d7308 */ /* 0x000e220000002400 */
[----:B-1----:R-:W-:-:S04]  /*fb00*/  FMNMX.FTZ R51, R38, R51, !PT ;  /* 0x0000003326337209 */ /* 0x002fc80007810000 */
[----:B------:R-:W-:-:S03]  /*fb10*/  FMNMX.FTZ R51, R39, R51, !PT ;  /* 0x0000003327337209 */ /* 0x000fc60007810000 */
[----:B------:R-:W1:Y:S01]  /*fb20*/  MUFU.TANH R64, R64 ;  /* 0x0000004000407308 */ /* 0x000e620000002400 */
[----:B------:R-:W-:-:S04]  /*fb30*/  FMNMX.FTZ R51, R42, R51, !PT ;  /* 0x000000332a337209 */ /* 0x000fc80007810000 */
[----:B------:R-:W-:-:S03]  /*fb40*/  FMNMX.FTZ R51, R43, R51, !PT ;  /* 0x000000332b337209 */ /* 0x000fc60007810000 */
[----:B------:R-:W3:Y:S01]  /*fb50*/  MUFU.TANH R65, R65 ;  /* 0x0000004100417308 */ /* 0x000ee20000002400 */
[----:B------:R-:W-:-:S04]  /*fb60*/  FMNMX.FTZ R51, R46, R51, !PT ;  /* 0x000000332e337209 */ /* 0x000fc80007810000 */
[----:B------:R-:W-:-:S03]  /*fb70*/  FMNMX.FTZ R51, R47, R51, !PT ;  /* 0x000000332f337209 */ /* 0x000fc60007810000 */
[----:B------:R-:W4:Y:S01]  /*fb80*/  MUFU.TANH R72, R72 ;  /* 0x0000004800487308 */ /* 0x000f220000002400 */
[----:B------:R-:W-:-:S04]  /*fb90*/  FMNMX.FTZ R51, R50, R51, !PT ;  /* 0x0000003332337209 */ /* 0x000fc80007810000 */
[----:B------:R-:W-:-:S03]  /*fba0*/  FMNMX.FTZ R51, R52, R51, !PT ;  /* 0x0000003334337209 */ /* 0x000fc60007810000 */
[----:B------:R-:W5:Y:S01]  /*fbb0*/  MUFU.TANH R147, R147 ;  /* 0x0000009300937308 */ /* 0x000f620000002400 */
[----:B------:R-:W-:-:S04]  /*fbc0*/  FMNMX.FTZ R51, R57, R51, !PT ;  /* 0x0000003339337209 */ /* 0x000fc80007810000 */
[----:B--2---:R-:W-:-:S03]  /*fbd0*/  FMNMX.FTZ R51, R58, R51, !PT ;  /* 0x000000333a337209 */ /* 0x004fc60007810000 */
[----:B------:R-:W2:Y:S01]  /*fbe0*/  MUFU.TANH R145, R145 ;  /* 0x0000009100917308 */ /* 0x000ea20000002400 */
[----:B------:R-:W-:-:S04]  /*fbf0*/  FMNMX.FTZ R51, R59, R51, !PT ;  /* 0x000000333b337209 */ /* 0x000fc80007810000 */
[----:B------:R-:W-:-:S03]  /*fc00*/  FMNMX.FTZ R51, R60, R51, !PT ;  /* 0x000000333c337209 */ /* 0x000fc60007810000 */
[----:B------:R-:W2:Y:S01]  /*fc10*/  MUFU.TANH R143, R143 ;  /* 0x0000008f008f7308 */ /* 0x000ea20000002400 */
[----:B0-----:R-:W-:-:S04]  /*fc20*/  FMNMX.FTZ R51, R61, R51, !PT ;  /* 0x000000333d337209 */ /* 0x001fc80007810000 */
[----:B------:R-:W-:-:S03]  /*fc30*/  FMNMX.FTZ R51, R62, R51, !PT ;  /* 0x000000333e337209 */ /* 0x000fc60007810000 */
[----:B------:R-:W0:Y:S01]  /*fc40*/  MUFU.TANH R141, R141 ;  /* 0x0000008d008d7308 */ /* 0x000e220000002400 */
[----:B-1----:R-:W-:Y:S01]  /*fc50*/  FMNMX.FTZ R51, R64, R51, !PT ;  /* 0x0000003340337209 */ /* 0x002fe20007810000 */
[----:B------:R-:W-:Y:S02]  /*fc60*/  WARPGROUP.DEPBAR.LE gsb0, 0x0 ;  /* 0x00008000000079c5 */ /* 0x000fe40000010000 */
[----:B------:R-:W-:Y:S01]  /*fc70*/  WARPGROUP.ARRIVE ;  /* 0x00000000000079c5 */ /* 0x000fe20000000000 */
[----:B---3--:R-:W-:-:S03]  /*fc80*/  FMNMX.FTZ R51, R65, R51, !PT ;  /* 0x0000003341337209 */ /* 0x008fc60007810000 */
[----:B------:R-:W1:Y:S01]  /*fc90*/  MUFU.TANH R32, R32 ;  /* 0x0000002000207308 */ /* 0x000e620000002400 */
[----:B------:R-:W-:Y:S01]  /*fca0*/  FMNMX.FTZ R51, R68, R51, !PT ;  /* 0x0000003344337209 */ /* 0x000fe20007810000 */
[----:B------:R-:W-:Y:S03]  /*fcb0*/  HGMMA.64x64x16.F32.BF16 R88, R132, gdesc[UR4].tnspB, R88, gsb0 ;  /* 0x40e0000484587df0 */ /* 0x000fe60008001858 */
[----:B------:R-:W-:-:S03]  /*fcc0*/  FMNMX.FTZ R51, R69, R51, !PT ;  /* 0x0000003345337209 */ /* 0x000fc60007810000 */
[----:B------:R-:W3:Y:S01]  /*fcd0*/  MUFU.TANH R36, R36 ;  /* 0x0000002400247308 */ /* 0x000ee20000002400 */
[----:B----4-:R-:W-:-:S04]  /*fce0*/  FMNMX.FTZ R51, R72, R51, !PT ;  /* 0x0000003348337209 */ /* 0x010fc80007810000 */
[----:B------:R-:W-:-:S03]  /*fcf0*/  FMNMX.FTZ R53, R73, R51, !PT ;  /* 0x0000003349357209 */ /* 0x000fc60007810000 */
[----:B------:R-:W4:Y:S02]  /*fd00*/  MUFU.TANH R37, R37 ;  /* 0x0000002500257308 */ /* 0x000f240000002400 */
[----:B------:R-:W5:Y:S06]  /*fd10*/  SHFL.BFLY PT, R51, R53, 0x2, 0x1f ;  /* 0x0c401f0035337f89 */ /* 0x000f6c00000e0000 */
[----:B------:R-:W4:Y:S08]  /*fd20*/  MUFU.TANH R40, R40 ;  /* 0x0000002800287308 */ /* 0x000f300000002400 */
[----:B------:R-:W4:Y:S08]  /*fd30*/  MUFU.TANH R41, R41 ;  /* 0x0000002900297308 */ /* 0x000f300000002400 */
[----:B------:R-:W4:Y:S01]  /*fd40*/  MUFU.TANH R44, R44 ;  /* 0x0000002c002c7308 */ /* 0x000f220000002400 */
[----:B-----5:R-:W-:-:S05]  /*fd50*/  FMNMX.FTZ R53, R53, R51, !PT ;  /* 0x0000003335357209 */ /* 0x020fca0007810000 */
[----:B------:R-:W5:Y:S02]  /*fd60*/  SHFL.BFLY PT, R51, R53, 0x1, 0x1f ;  /* 0x0c201f0035337f89 */ /* 0x000f6400000e0000 */
[----:B------:R-:W4:Y:S08]  /*fd70*/  MUFU.TANH R45, R45 ;  /* 0x0000002d002d7308 */ /* 0x000f300000002400 */
[----:B------:R-:W4:Y:S08]  /*fd80*/  MUFU.TANH R48, R48 ;  /* 0x0000003000307308 */ /* 0x000f300000002400 */
[----:B------:R-:W4:Y:S01]  /*fd90*/  MUFU.TANH R56, R56 ;  /* 0x0000003800387308 */ /* 0x000f220000002400 */
[----:B-----5:R-:W-:Y:S01]  /*fda0*/  FMNMX.FTZ R53, R53, R51, !PT ;  /* 0x0000003335357209 */ /* 0x020fe20007810000 */
[----:B------:R-:W-:-:S06]  /*fdb0*/  IMAD.U32 R51, RZ, RZ, UR4 ;  /* 0x00000004ff337e24 */ /* 0x000fcc000f8e00ff */
[----:B------:R-:W5:Y:S01]  /*fdc0*/  MUFU.TANH R66, R66 ;  /* 0x0000004200427308 */ /* 0x000f620000002400 */
[CC--:B------:R-:W-:Y:S01]  /*fdd0*/  FMUL.FTZ R84, R53.reuse, R51.reuse ;  /* 0x0000003335547220 */ /* 0x0c0fe20000410000 */
[----:B------:R-:W-:Y:S01]  /*fde0*/  FADD.FTZ R82, -R53, R153 ;  /* 0x0000009935527221 */ /* 0x000fe20000010100 */
[----:B------:R-:W-:Y:S02]  /*fdf0*/  IMAD.MOV.U32 R153, RZ, RZ, R53 ;  /* 0x000000ffff997224 */ /* 0x000fe400078e0035 */
[-CC-:B------:R-:W-:Y:S01]  /*fe00*/  FFMA.FTZ R148, R11, R51.reuse, -R84.reuse ;  /* 0x000000330b947223 */ /* 0x180fe20000010854 */
[----:B------:R-:W-:Y:S01]  /*fe10*/  FMNMX.FTZ R11, R154, R20, !PT ;  /* 0x000000149a0b7209 */ /* 0x000fe20007810000 */
[-CC-:B------:R-:W-:Y:S01]  /*fe20*/  FFMA.FTZ R55, R14, R51.reuse, -R84.reuse ;  /* 0x000000330e377223 */ /* 0x180fe20000010854 */
[----:B------:R-:W5:Y:S01]  /*fe30*/  MUFU.TANH R67, R67 ;  /* 0x0000004300437308 */ /* 0x000f620000002400 */
[--C-:B------:R-:W-:Y:S01]  /*fe40*/  FFMA.FTZ R146, R27, R51, -R84.reuse ;  /* 0x000000331b927223 */ /* 0x100fe20000010854 */
[----:B------:R-:W-:Y:S01]  /*fe50*/  FMNMX.FTZ R11, R151, R11, !PT ;  /* 0x0000000b970b7209 */ /* 0x000fe20007810000 */
[-CC-:B------:R-:W-:Y:S01]  /*fe60*/  FFMA.FTZ R27, R35, R51.reuse, -R84.reuse ;  /* 0x00000033231b7223 */ /* 0x180fe20000010854 */
[--C-:B------:R-:W-:Y:S01]  /*fe70*/  FFMA.FTZ R150, R15, R51, -R84.reuse ;  /* 0x000000330f967223 */ /* 0x100fe20000010854 */
[----:B------:R-:W-:Y:S01]  /*fe80*/  IMAD.MOV.U32 R15, RZ, RZ, 0x40000040 ;  /* 0x40000040ff0f7424 */ /* 0x000fe200078e00ff */
[----:B------:R-:W-:Y:S01]  /*fe90*/  FMNMX.FTZ R11, R149, R11, !PT ;  /* 0x0000000b950b7209 */ /* 0x000fe20007810000 */
[-C--:B------:R-:W-:Y:S01]  /*fea0*/  FMUL.FTZ R54, R82, R51.reuse ;  /* 0x0000003352367220 */ /* 0x080fe20000410000 */
[----:B------:R-:W5:Y:S01]  /*feb0*/  MUFU.TANH R70, R70 ;  /* 0x0000004600467308 */ /* 0x000f620000002400 */
[--C-:B------:R-:W-:Y:S01]  /*fec0*/  FFMA.FTZ R82, R26, R51, -R84.reuse ;  /* 0x000000331a527223 */ /* 0x100fe20000010854 */
[----:B------:R-:W-:Y:S01]  /*fed0*/  FMNMX.FTZ R11, R147, R11, !PT ;  /* 0x0000000b930b7209 */ /* 0x000fe20007810000 */
[----:B------:R-:W-:Y:S01]  /*fee0*/  FFMA.FTZ R26, R43, R51, -R84 ;  /* 0x000000332b1a7223 */ /* 0x000fe20000010854 */
[----:B------:R-:W-:Y:S01]  /*fef0*/  R2UR UR7, R15 ;  /* 0x000000000f0772ca */ /* 0x000fe200000e0000 */
[----:B------:R-:W-:-:S02]  /*ff00*/  WARPGROUP.DEPBAR.LE gsb0, 0x0 ;  /* 0x00008000000079c5 */ /* 0x000fc40000010000 */
[----:B--2---:R-:W-:Y:S01]  /*ff10*/  FMNMX.FTZ R11, R145, R11, !PT ;  /* 0x0000000b910b7209 */ /* 0x004fe20007810000 */
[----:B------:R-:W2:Y:S01]  /*ff20*/  MUFU.TANH R71, R71 ;  /* 0x0000004700477308 */ /* 0x000ea20000002400 */
[----:B------:R-:W-:Y:S01]  /*ff30*/  WARPGROUP.ARRIVE ;  /* 0x00000000000079c5 */ /* 0x000fe20000000000 */
[--C-:B------:R-:W-:Y:S01]  /*ff40*/  FFMA.FTZ R83, R24, R51, -R84.reuse ;  /* 0x0000003318537223 */ /* 0x100fe20000010854 */
[----:B------:R-:W-:Y:S01]  /*ff50*/  FMNMX.FTZ R11, R143, R11, !PT ;  /* 0x0000000b8f0b7209 */ /* 0x000fe20007810000 */
[-CC-:B------:R-:W-:Y:S01]  /*ff60*/  FFMA.FTZ R24, R31, R51.reuse, -R84.reuse ;  /* 0x000000331f187223 */ /* 0x180fe20000010854 */
[--C-:B------:R-:W-:Y:S01]  /*ff70*/  FFMA.FTZ R31, R58, R51, -R84.reuse ;  /* 0x000000333a1f7223 */ /* 0x100fe20000010854 */
[----:B------:R-:W-:Y:S01]  /*ff80*/  IMAD.MOV.U32 R15, RZ, RZ, 0x40000040 ;  /* 0x40000040ff0f7424 */ /* 0x000fe200078e00ff */
[----:B0-----:R-:W-:Y:S01]  /*ff90*/  FMNMX.FTZ R14, R141, R11, !PT ;  /* 0x0000000b8d0e7209 */ /* 0x001fe20007810000 */
[----:B------:R-:W0:Y:S01]  /*ffa0*/  MUFU.TANH R74, R74 ;  /* 0x0000004a004a7308 */ /* 0x000e220000002400 */
[-CC-:B------:R-:W-:Y:S01]  /*ffb0*/  FFMA.FTZ R136, R38, R51.reuse, -R84.reuse ;  /* 0x0000003326887223 */ /* 0x180fe20000010854 */
[-CC-:B------:R-:W-:Y:S01]  /*ffc0*/  FFMA.FTZ R38, R59, R51.reuse, -R84.reuse ;  /* 0x000000333b267223 */ /* 0x180fe20000010854 */
[----:B------:R-:W-:Y:S01]  /*ffd0*/  FMNMX.FTZ R14, R29, R14, !PT ;  /* 0x0000000e1d0e7209 */ /* 0x000fe20007810000 */
[-CC-:B------:R-:W-:Y:S01]  /*ffe0*/  FFMA.FTZ R144, R25, R51.reuse, -R84.reuse ;  /* 0x0000003319907223 */ /* 0x180fe20000010854 */
[-CC-:B------:R-:W-:Y:S01]  /*fff0*/  FFMA.FTZ R25, R39, R51.reuse, -R84.reuse ;  /* 0x0000003327197223 */ /* 0x180fe20000010854 */
[-CC-:B------:R-:W-:Y:S01]  /*10000*/  FFMA.FTZ R39, R60, R51.reuse, -R84.reuse ;  /* 0x000000333c277223 */ /* 0x180fe20000010854 */
[----:B-1----:R-:W-:Y:S01]  /*10010*/  FMNMX.FTZ R14, R32, R14, !PT ;  /* 0x0000000e200e7209 */ /* 0x002fe20007810000 */
[----:B------:R-:W1:Y:S01]  /*10020*/  MUFU.TANH R75, R75 ;  /* 0x0000004b004b7308 */ /* 0x000e620000002400 */
[-CC-:B------:R-:W-:Y:S01]  /*10030*/  FFMA.FTZ R132, R46, R51.reuse, -R84.reuse ;  /* 0x000000332e847223 */ /* 0x180fe20000010854 */
[-CC-:B------:R-:W-:Y:S01]  /*10040*/  FFMA.FTZ R138, R42, R51.reuse, -R84.reuse ;  /* 0x000000332a8a7223 */ /* 0x180fe20000010854 */
[----:B------:R-:W-:Y:S01]  /*10050*/  FMNMX.FTZ R14, R33, R14, !PT ;  /* 0x0000000e210e7209 */ /* 0x000fe20007810000 */
[-CC-:B------:R-:W-:Y:S01]  /*10060*/  FFMA.FTZ R46, R64, R51.reuse, -R84.reuse ;  /* 0x00000033402e7223 */ /* 0x180fe20000010854 */
[-CC-:B------:R-:W-:Y:S01]  /*10070*/  FFMA.FTZ R42, R61, R51.reuse, -R84.reuse ;  /* 0x000000333d2a7223 */ /* 0x180fe20000010854 */
[-CC-:B------:R-:W-:Y:S01]  /*10080*/  FFMA.FTZ R142, R34, R51.reuse, -R84.reuse ;  /* 0x00000033228e7223 */ /* 0x180fe20000010854 */
[----:B---3--:R-:W-:Y:S01]  /*10090*/  FMNMX.FTZ R14, R36, R14, !PT ;  /* 0x0000000e240e7209 */ /* 0x008fe20007810000 */
[----:B------:R-:W3:Y:S01]  /*100a0*/  MUFU.TANH R76, R76 ;  /* 0x0000004c004c7308 */ /* 0x000ee20000002400 */
[-CC-:B------:R-:W-:Y:S01]  /*100b0*/  FFMA.FTZ R34, R47, R51.reuse, -R84.reuse ;  /* 0x000000332f227223 */ /* 0x180fe20000010854 */
[-CC-:B------:R-:W-:Y:S01]  /*100c0*/  FFMA.FTZ R47, R65, R51.reuse, -R84.reuse ;  /* 0x00000033412f7223 */ /* 0x180fe20000010854 */
[----:B----4-:R-:W-:Y:S01]  /*100d0*/  FMNMX.FTZ R14, R37, R14, !PT ;  /* 0x0000000e250e7209 */ /* 0x010fe20007810000 */
[-CC-:B------:R-:W-:Y:S01]  /*100e0*/  FFMA.FTZ R28, R28, R51.reuse, -R84.reuse ;  /* 0x000000331c1c7223 */ /* 0x180fe20000010854 */
[-CC-:B------:R-:W-:Y:S01]  /*100f0*/  FFMA.FTZ R140, R30, R51.reuse, -R84.reuse ;  /* 0x000000331e8c7223 */ /* 0x180fe20000010854 */
[-CC-:B------:R-:W-:Y:S01]  /*10100*/  FFMA.FTZ R134, R50, R51.reuse, -R84.reuse ;  /* 0x0000003332867223 */ /* 0x180fe20000010854 */
[----:B------:R-:W-:Y:S01]  /*10110*/  FMNMX.FTZ R14, R40, R14, !PT ;  /* 0x0000000e280e7209 */ /* 0x000fe20007810000 */
[----:B------:R-:W4:Y:S01]  /*10120*/  MUFU.TANH R77, R77 ;  /* 0x0000004d004d7308 */ /* 0x000f220000002400 */
[-CC-:B------:R-:W-:Y:S01]  /*10130*/  FFMA.FTZ R30, R52, R51.reuse, -R84.reuse ;  /* 0x00000033341e7223 */ /* 0x180fe20000010854 */
[-CC-:B------:R-:W-:Y:S01]  /*10140*/  FFMA.FTZ R50, R68, R51.reuse, -R84.reuse ;  /* 0x0000003344327223 */ /* 0x180fe20000010854 */
[----:B------:R-:W-:Y:S01]  /*10150*/  FMNMX.FTZ R14, R41, R14, !PT ;  /* 0x0000000e290e7209 */ /* 0x000fe20007810000 */
[-CC-:B------:R-:W-:Y:S01]  /*10160*/  FFMA.FTZ R52, R69, R51.reuse, -R84.reuse ;  /* 0x0000003345347223 */ /* 0x180fe20000010854 */
[----:B------:R-:W-:-:S02]  /*10170*/  FFMA.FTZ R73, R73, R51, -R84 ;  /* 0x0000003349497223 */ /* 0x000fc40000010854 */
[----:B------:R-:W-:Y:S01]  /*10180*/  FMNMX.FTZ R14, R44, R14, !PT ;  /* 0x0000000e2c0e7209 */ /* 0x000fe20007810000 */
[----:B------:R-:W4:Y:S03]  /*10190*/  MUFU.TANH R78, R78 ;  /* 0x0000004e004e7308 */ /* 0x000f260000002400 */
[----:B------:R-:W-:-:S04]  /*101a0*/  FMNMX.FTZ R14, R45, R14, !PT ;  /* 0x0000000e2d0e7209 */ /* 0x000fc80007810000 */
[----:B------:R-:W-:Y:S01]  /*101b0*/  FMNMX.FTZ R14, R48, R14, !PT ;  /* 0x0000000e300e7209 */ /* 0x000fe20007810000 */
[----:B------:R-:W4:Y:S03]  /*101c0*/  MUFU.TANH R79, R79 ;  /* 0x0000004f004f7308 */ /* 0x000f260000002400 */
[----:B------:R-:W-:-:S04]  /*101d0*/  FMNMX.FTZ R14, R49, R14, !PT ;  /* 0x0000000e310e7209 */ /* 0x000fc80007810000 */
[----:B------:R-:W-:Y:S01]  /*101e0*/  FMNMX.FTZ R14, R56, R14, !PT ;  /* 0x0000000e380e7209 */ /* 0x000fe20007810000 */
[----:B------:R-:W4:Y:S03]  /*101f0*/  MUFU.TANH R80, R80 ;  /* 0x0000005000507308 */ /* 0x000f260000002400 */
[----:B------:R-:W-:-:S04]  /*10200*/  FMNMX.FTZ R14, R63, R14, !PT ;  /* 0x0000000e3f0e7209 */ /* 0x000fc80007810000 */
[----:B-----5:R-:W-:Y:S01]  /*10210*/  FMNMX.FTZ R14, R66, R14, !PT ;  /* 0x0000000e420e7209 */ /* 0x020fe20007810000 */
[----:B------:R-:W5:Y:S03]  /*10220*/  MUFU.TANH R81, R81 ;  /* 0x0000005100517308 */ /* 0x000f660000002400 */
[----:B------:R-:W-:-:S04]  /*10230*/  FMNMX.FTZ R14, R67, R14, !PT ;  /* 0x0000000e430e7209 */ /* 0x000fc80007810000 */
[----:B------:R-:W-:Y:S01]  /*10240*/  FMNMX.FTZ R14, R70, R14, !PT ;  /* 0x0000000e460e7209 */ /* 0x000fe20007810000 */
[----:B------:R-:W-:Y:S03]  /*10250*/  MUFU.EX2 R54, R54 ;  /* 0x0000003600367308 */ /* 0x000fe60000000800 */
[----:B--2---:R-:W-:-:S04]  /*10260*/  FMNMX.FTZ R14, R71, R14, !PT ;  /* 0x0000000e470e7209 */ /* 0x004fc80007810000 */
[----:B0-----:R-:W-:Y:S01]  /*10270*/  FMNMX.FTZ R14, R74, R14, !PT ;  /* 0x0000000e4a0e7209 */ /* 0x001fe20007810000 */
[----:B------:R-:W-:Y:S03]  /*10280*/  MUFU.EX2 R148, R148 ;  /* 0x0000009400947308 */ /* 0x000fe60000000800 */
[----:B-1----:R-:W-:-:S04]  /*10290*/  FMNMX.FTZ R14, R75, R14, !PT ;  /* 0x0000000e4b0e7209 */ /* 0x002fc80007810000 */
[----:B---3--:R-:W-:Y:S01]  /*102a0*/  FMNMX.FTZ R14, R76, R14, !PT ;  /* 0x0000000e4c0e7209 */ /* 0x008fe20007810000 */
[----:B------:R-:W-:Y:S03]  /*102b0*/  MUFU.EX2 R55, R55 ;  /* 0x0000003700377308 */ /* 0x000fe60000000800 */
[----:B----4-:R-:W-:-:S04]  /*102c0*/  FMNMX.FTZ R14, R77, R14, !PT ;  /* 0x0000000e4d0e7209 */ /* 0x010fc80007810000 */
[----:B------:R-:W-:Y:S01]  /*102d0*/  FMNMX.FTZ R14, R78, R14, !PT ;  /* 0x0000000e4e0e7209 */ /* 0x000fe20007810000 */
[----:B------:R-:W-:Y:S03]  /*102e0*/  MUFU.EX2 R150, R150 ;  /* 0x0000009600967308 */ /* 0x000fe60000000800 */
[----:B------:R-:W-:-:S04]  /*102f0*/  FMNMX.FTZ R14, R79, R14, !PT ;  /* 0x0000000e4f0e7209 */ /* 0x000fc80007810000 */
[----:B------:R-:W-:Y:S01]  /*10300*/  FMNMX.FTZ R14, R80, R14, !PT ;  /* 0x0000000e500e7209 */ /* 0x000fe20007810000 */
[----:B------:R-:W-:Y:S03]  /*10310*/  MUFU.EX2 R83, R83 ;  /* 0x0000005300537308 */ /* 0x000fe60000000800 */
[----:B-----5:R-:W-:Y:S01]  /*10320*/  FMNMX.FTZ R35, R81, R14, !PT ;  /* 0x0000000e51237209 */ /* 0x020fe20007810000 */
[----:B------:R-:W-:-:S04]  /*10330*/  VIADD R14, R10, 0x280 ;  /* 0x000002800a0e7836 */ /* 0x000fc80000000000 */
[----:B------:R-:W0:Y:S01]  /*10340*/  SHFL.BFLY PT, R43, R35, 0x2, 0x1f ;  /* 0x0c401f00232b7f89 */ /* 0x000e2200000e0000 */
[----:B------:R-:W-:Y:S01]  /*10350*/  R2UR UR6, R14 ;  /* 0x000000000e0672ca */ /* 0x000fe200000e0000 */
[----:B------:R-:W-:Y:S08]  /*10360*/  MUFU.EX2 R144, R144 ;  /* 0x0000009000907308 */ /* 0x000ff00000000800 */
[----:B------:R-:W-:Y:S04]  /*10370*/  MUFU.EX2 R82, R82 ;  /* 0x0000005200527308 */ /* 0x000fe80000000800 */
[----:B------:R-:W-:Y:S01]  /*10380*/  HGMMA.64x64x16.F32.BF16 R88, R128, gdesc[UR4].tnspB, R88, gsb0 ;  /* 0x40e0000480587df0 */ /* 0x000fe20008001858 */
[----:B------:R-:W-:Y:S01]  /*10390*/  R2UR UR7, R15 ;  /* 0x000000000f0772ca */ /* 0x000fe200000e0000 */
[----:B------:R-:W-:-:S02]  /*103a0*/  IMAD.MOV.U32 R15, RZ, RZ, 0x40000040 ;  /* 0x40000040ff0f7424 */ /* 0x000fc400078e00ff */
[----:B------:R-:W-:Y:S01]  /*103b0*/  MUFU.EX2 R146, R146 ;  /* 0x0000009200927308 */ /* 0x000fe20000000800 */
[----:B0-----:R-:W-:Y:S01]  /*103c0*/  FMNMX.FTZ R35, R35, R43, !PT ;  /* 0x0000002b23237209 */ /* 0x001fe20007810000 */
[----:B------:R-:W-:-:S06]  /*103d0*/  FFMA.FTZ R43, R62, R51, -R84 ;  /* 0x000000333e2b7223 */ /* 0x000fcc0000010854 */
[----:B------:R0:W-:Y:S01]  /*103e0*/  MUFU.EX2 R11, R28 ;  /* 0x0000001c000b7308 */ /* 0x0001e20000000800 */
[----:B------:R-:W1:Y:S07]  /*103f0*/  SHFL.BFLY PT, R14, R35, 0x1, 0x1f ;  /* 0x0c201f00230e7f89 */ /* 0x000e6e00000e0000 */
[----:B------:R-:W-:Y:S01]  /*10400*/  MUFU.EX2 R140, R140 ;  /* 0x0000008c008c7308 */ /* 0x000fe20000000800 */
[-CC-:B0-----:R-:W-:Y:S01]  /*10410*/  FFMA.FTZ R28, R57, R51.reuse, -R84.reuse ;  /* 0x00000033391c7223 */ /* 0x181fe20000010854 */
[----:B------:R-:W-:-:S06]  /*10420*/  FFMA.FTZ R57, R72, R51, -R84 ;  /* 0x0000003348397223 */ /* 0x000fcc0000010854 */
[----:B------:R-:W-:Y:S08]  /*10430*/  MUFU.EX2 R24, R24 ;  /* 0x0000001800187308 */ /* 0x000ff00000000800 */
[----:B------:R-:W-:Y:S01]  /*10440*/  MUFU.EX2 R142, R142 ;  /* 0x0000008e008e7308 */ /* 0x000fe20000000800 */
[----:B-1----:R-:W-:-:S05]  /*10450*/  FMNMX.FTZ R35, R35, R14, !PT ;  /* 0x0000000e23237209 */ /* 0x002fca0007810000 */
[C---:B------:R-:W-:Y:S01]  /*10460*/  FADD.FTZ R14, -R35.reuse, R20 ;  /* 0x00000014230e7221 */ /* 0x040fe20000010100 */
[-C--:B------:R-:W-:Y:S01]  /*10470*/  FMUL.FTZ R62, R35, R51.reuse ;  /* 0x00000033233e7220 */ /* 0x080fe20000410000 */
[----:B------:R-:W-:Y:S02]  /*10480*/  MUFU.EX2 R27, R27 ;  /* 0x0000001b001b7308 */ /* 0x000fe40000000800 */
[-C--:B------:R-:W-:Y:S01]  /*10490*/  FMUL.FTZ R14, R14, R51.reuse ;  /* 0x000000330e0e7220 */ /* 0x080fe20000410000 */
        /* <DEDUP_REMOVED lines=14> */
[----:B0-----:R-:W-:-:S02]  /*10580*/  VIADD R14, R10, 0x300 ;  /* 0x000003000a0e7836 */ /* 0x001fc40000000000 */
[-CC-:B------:R-:W-:Y:S01]  /*10590*/  FFMA.FTZ R29, R33, R51.reuse, -R62.reuse ;  /* 0x00000033211d7223 */ /* 0x180fe2000001083e */
[-CC-:B------:R-:W-:Y:S01]  /*105a0*/  FFMA.FTZ R33, R41, R51.reuse, -R62.reuse ;  /* 0x0000003329217223 */ /* 0x180fe2000001083e */
[-CC-:B------:R-:W-:Y:S01]  /*105b0*/  FFMA.FTZ R139, R44, R51.reuse, -R62.reuse ;  /* 0x000000332c8b7223 */ /* 0x180fe2000001083e */
[-CC-:B------:R-:W-:Y:S01]  /*105c0*/  FFMA.FTZ R133, R48, R51.reuse, -R62.reuse ;  /* 0x0000003330857223 */ /* 0x180fe2000001083e */
[----:B------:R-:W-:Y:S01]  /*105d0*/  R2UR UR6, R14 ;  /* 0x000000000e0672ca */ /* 0x000fe200000e0000 */
[----:B------:R-:W-:Y:S01]  /*105e0*/  VIADD R14, R10, 0x380 ;  /* 0x000003800a0e7836 */ /* 0x000fe20000000000 */
        /* <DEDUP_REMOVED lines=10> */
[----:B------:R-:W1:Y:S01]  /*10690*/  MUFU.EX2 R151, R151 ;  /* 0x0000009700977308 */ /* 0x000e620000000800 */
[-CC-:B------:R-:W-:Y:S01]  /*106a0*/  FFMA.FTZ R129, R66, R51.reuse, -R62.reuse ;  /* 0x0000003342817223 */ /* 0x180fe2000001083e */
[----:B------:R-:W-:-:S03]  /*106b0*/  FFMA.FTZ R131, R70, R51, -R62 ;  /* 0x0000003346837223 */ /* 0x000fc6000001083e */
[----:B------:R-:W-:Y:S01]  /*106c0*/  HGMMA.64x64x16.F32.BF16 R88, R124, gdesc[UR4].tnspB, R88, gsb0 ;  /* 0x40e000047c587df0 */ /* 0x000fe20008001858 */
[----:B------:R-:W-:Y:S01]  /*106d0*/  R2UR UR6, R14 ;  /* 0x000000000e0672ca */ /* 0x000fe200000e0000 */
[----:B------:R-:W-:Y:S01]  /*106e0*/  @!P1 IMAD R14, R18, 0x8, R2 ;  /* 0x00000008120e9824 */ /* 0x000fe200078e0202 */
[----:B------:R-:W-:Y:S01]  /*106f0*/  R2UR UR7, R15 ;  /* 0x000000000f0772ca */ /* 0x000fe200000e0000 */
[----:B------:R-:W-:Y:S01]  /*10700*/  VIADD R15, R85, 0x9 ;  /* 0x00000009550f7836 */ /* 0x000fe20000000000 */
[----:B------:R-:W2:Y:S01]  /*10710*/  MUFU.EX2 R61, R61 ;  /* 0x0000003d003d7308 */ /* 0x000ea20000000800 */
[----:B------:R-:W-:Y:S02]  /*10720*/  @!P1 VIADD R36, R14, 0x16840 ;  /* 0x000168400e249836 */ /* 0x000fe40000000000 */
[----:B------:R-:W-:Y:S01]  /*10730*/  FFMA.FTZ R14, R49, R51, -R62 ;  /* 0x00000033310e7223 */ /* 0x000fe2000001083e */
[----:B0-----:R-:W-:Y:S02]  /*10740*/  F2FP.BF16.F32.PACK_AB R149, R60, R59 ;  /* 0x0000003b3c95723e */ /* 0x001fe400000010ff */
[----:B------:R-:W-:-:S02]  /*10750*/  SEL R37, R15, 0x9, !P2 ;  /* 0x000000090f257807 */ /* 0x000fc40005000000 */
[----:B------:R-:W-:Y:S01]  /*10760*/  @!P1 PRMT R36, RZ, 0x654, R36 ;  /* 0x00000654ff249816 */ /* 0x000fe20000000024 */
[----:B------:R-:W0:Y:S01]  /*10770*/  MUFU.EX2 R145, R145 ;  /* 0x0000009100917308 */ /* 0x000e220000000800 */
[C---:B------:R-:W-:Y:S02]  /*10780*/  ISETP.GT.AND P2, PT, R152.reuse, RZ, PT ;  /* 0x000000ff9800720c */ /* 0x040fe40003f44270 */
[----:B------:R-:W-:-:S05]  /*10790*/  IADD3 R152, R152, -0x1, RZ ;  /* 0xffffffff98987810 */ /* 0x000fca0007ffe0ff */
[----:B------:R-:W3:Y:S08]  /*107a0*/  MUFU.EX2 R64, R64 ;  /* 0x0000004000407308 */ /* 0x000ef00000000800 */
[----:B------:R-:W4:Y:S08]  /*107b0*/  MUFU.EX2 R147, R147 ;  /* 0x0000009300937308 */ /* 0x000f300000000800 */
        /* <DEDUP_REMOVED lines=8> */
[----:B------:R-:W-:-:S04]  /*10840*/  FFMA.FTZ R125, R74, R51, -R62 ;  /* 0x000000334a7d7223 */ /* 0x000fc8000001083e */
[----:B------:R-:W5:Y:S01]  /*10850*/  MUFU.EX2 R137, R137 ;  /* 0x0000008900897308 */ /* 0x000f620000000800 */
[----:B------:R-:W-:Y:S07]  /*10860*/  HGMMA.64x64x16.F32.BF16 R88, R120, gdesc[UR4].tnspB, R88, gsb0 ;  /* 0x40e0000478587df0 */ /* 0x000fee0008001858 */
        /* <DEDUP_REMOVED lines=18> */
[----:B------:R-:W-:Y:S01]  /*10990*/  FMUL.FTZ R97, R97, R54 ;  /* 0x0000003661617220 */ /* 0x000fe20000410000 */
[----:B-1----:R-:W-:Y:S01]  /*109a0*/  FFMA.FTZ R36, R54, R3, R148 ;  /* 0x0000000336247223 */ /* 0x002fe20000010094 */
[----:B------:R-:W-:Y:S01]  /*109b0*/  FFMA.FTZ R3, R58, R0, R59 ;  /* 0x000000003a037223 */ /* 0x000fe2000001003b */
[----:B------:R-:W-:Y:S01]  /*109c0*/  @!P1 IMAD R0, R21, 0x8, R2 ;  /* 0x0000000815009824 */ /* 0x000fe200078e0202 */
[----:B------:R-:W1:Y:S01]  /*109d0*/  MUFU.EX2 R134, R134 ;  /* 0x0000008600867308 */ /* 0x000e620000000800 */
[----:B------:R-:W-:Y:S01]  /*109e0*/  FADD.FTZ R15, R55, R36 ;  /* 0x00000024370f7221 */ /* 0x000fe20000010000 */
[----:B------:R-:W-:Y:S01]  /*109f0*/  FADD.FTZ R36, R60, R3 ;  /* 0x000000033c247221 */ /* 0x000fe20000010000 */
[----:B------:R-:W-:-:S02]  /*10a00*/  @!P1 VIADD R3, R0, 0x16860 ;  /* 0x0001686000039836 */ /* 0x000fc40000000000 */
[----:B------:R-:W-:Y:S01]  /*10a10*/  FFMA.FTZ R0, R63, R51, -R62 ;  /* 0x000000333f007223 */ /* 0x000fe2000001083e */
[----:B------:R-:W-:Y:S01]  /*10a20*/  FADD.FTZ R40, R150, R15 ;  /* 0x0000000f96287221 */ /* 0x000fe20000010000 */
[----:B------:R-:W-:Y:S01]  /*10a30*/  FADD.FTZ R36, R151, R36 ;  /* 0x0000002497247221 */ /* 0x000fe20000010000 */
[----:B------:R-:W-:Y:S01]  /*10a40*/  F2FP.BF16.F32.PACK_AB R148, R55, R148 ;  /* 0x000000943794723e */ /* 0x000fe200000010ff */
[----:B------:R-:W1:Y:S01]  /*10a50*/  MUFU.EX2 R135, R135 ;  /* 0x0000008700877308 */ /* 0x000e620000000800 */
[----:B------:R-:W-:Y:S01]  /*10a60*/  @!P1 PRMT R15, RZ, 0x654, R3 ;  /* 0x00000654ff0f9816 */ /* 0x000fe20000000003 */
[----:B------:R-:W-:Y:S01]  /*10a70*/  FADD.FTZ R3, R83, R40 ;  /* 0x0000002853037221 */ /* 0x000fe20000010000 */
[----:B--2---:R-:W-:Y:S01]  /*10a80*/  FADD.FTZ R36, R61, R36 ;  /* 0x000000243d247221 */ /* 0x004fe20000010000 */
[----:B------:R-:W-:Y:S01]  /*10a90*/  F2FP.BF16.F32.PACK_AB R150, R83, R150 ;  /* 0x000000965396723e */ /* 0x000fe200000010ff */
[----:B------:R2:W-:Y:S01]  /*10aa0*/  @!P1 SYNCS.ARRIVE.TRANS64.RED.A1T0 RZ, [R15+URZ], RZ ;  /* 0x000000ff0fff99a7 */ /* 0x0005e2000810043f */
[----:B------:R-:W-:Y:S01]  /*10ab0*/  F2FP.BF16.F32.PACK_AB R151, R61, R151 ;  /* 0x000000973d97723e */ /* 0x000fe200000010ff */
[----:B0-----:R-:W-:Y:S01]  /*10ac0*/  FADD.FTZ R21, R145, R36 ;  /* 0x0000002491157221 */ /* 0x001fe20000010000 */
[----:B------:R-:W-:Y:S01]  /*10ad0*/  MUFU.EX2 R30, R30 ;  /* 0x0000001e001e7308 */ /* 0x000fe20000000800 */
[----:B---3--:R-:W-:Y:S01]  /*10ae0*/  F2FP.BF16.F32.PACK_AB R145, R64, R145 ;  /* 0x000000914091723e */ /* 0x008fe200000010ff */
[----:B------:R-:W-:Y:S01]  /*10af0*/  FMUL.FTZ R100, R100, R54 ;  /* 0x0000003664647220 */ /* 0x000fe20000410000 */
[----:B------:R-:W-:Y:S01]  /*10b00*/  FADD.FTZ R36, R64, R21 ;  /* 0x0000001540247221 */ /* 0x000fe20000010000 */
[-CC-:B------:R-:W-:Y:S01]  /*10b10*/  FFMA.FTZ R21, R75, R51.reuse, -R62.reuse ;  /* 0x000000334b157223 */ /* 0x180fe2000001083e */
[----:B--2---:R-:W-:Y:S01]  /*10b20*/  FADD.FTZ R15, R144, R3 ;  /* 0x00000003900f7221 */ /* 0x004fe20000010000 */
[----:B------:R-:W-:Y:S01]  /*10b30*/  FFMA.FTZ R3, R67, R51, -R62 ;  /* 0x0000003343037223 */ /* 0x000fe2000001083e */
[----:B----4-:R-:W-:Y:S01]  /*10b40*/  FADD.FTZ R36, R147, R36 ;  /* 0x0000002493247221 */ /* 0x010fe20000010000 */
[----:B------:R-:W0:Y:S01]  /*10b50*/  MUFU.EX2 R0, R0 ;  /* 0x0000000000007308 */ /* 0x000e220000000800 */
[C---:B------:R-:W-:Y:S01]  /*10b60*/  FADD.FTZ R15, R82.reuse, R15 ;  /* 0x0000000f520f7221 */ /* 0x040fe20000010000 */
[----:B------:R-:W-:Y:S01]  /*10b70*/  F2FP.BF16.F32.PACK_AB R144, R82, R144 ;  /* 0x000000905290723e */ /* 0x000fe200000010ff */
[C---:B-----5:R-:W-:Y:S01]  /*10b80*/  FADD.FTZ R36, R65.reuse, R36 ;  /* 0x0000002441247221 */ /* 0x060fe20000010000 */
[----:B------:R-:W-:Y:S01]  /*10b90*/  F2FP.BF16.F32.PACK_AB R147, R65, R147 ;  /* 0x000000934193723e */ /* 0x000fe200000010ff */
[----:B------:R-:W-:Y:S01]  /*10ba0*/  FADD.FTZ R40, R146, R15 ;  /* 0x0000000f92287221 */ /* 0x000fe20000010000 */
[----:B------:R-:W-:Y:S01]  /*10bb0*/  F2FP.BF16.F32.PACK_AB R146, R11, R146 ;  /* 0x000000920b92723e */ /* 0x000fe200000010ff */
[----:B------:R-:W-:Y:S01]  /*10bc0*/  FADD.FTZ R36, R141, R36 ;  /* 0x000000248d247221 */ /* 0x000fe20000010000 */
[----:B------:R-:W2:Y:S01]  /*10bd0*/  MUFU.EX2 R28, R28 ;  /* 0x0000001c001c7308 */ /* 0x000ea20000000800 */
[----:B------:R-:W-:Y:S01]  /*10be0*/  FADD.FTZ R37, R11, R40 ;  /* 0x000000280b257221 */ /* 0x000fe20000010000 */
[-C--:B------:R-:W-:Y:S01]  /*10bf0*/  FFMA.FTZ R15, R71, R51.reuse, -R62 ;  /* 0x00000033470f7223 */ /* 0x080fe2000001083e */
[----:B------:R-:W-:Y:S01]  /*10c00*/  FADD.FTZ R36, R29, R36 ;  /* 0x000000241d247221 */ /* 0x000fe20000010000 */
[----:B------:R-:W-:Y:S01]  /*10c10*/  FFMA.FTZ R62, R81, R51, -R62 ;  /* 0x00000033513e7223 */ /* 0x000fe2000001083e */
[----:B------:R-:W-:Y:S01]  /*10c20*/  FADD.FTZ R37, R140, R37 ;  /* 0x000000258c257221 */ /* 0x000fe20000010000 */
[C---:B------:R-:W-:Y:S01]  /*10c30*/  F2FP.BF16.F32.PACK_AB R140, R24.reuse, R140 ;  /* 0x0000008c188c723e */ /* 0x040fe200000010ff */
[-C--:B------:R-:W-:Y:S01]  /*10c40*/  FMUL.FTZ R101, R101, R54.reuse ;  /* 0x0000003665657220 */ /* 0x080fe20000410000 */
[----:B------:R-:W3:Y:S01]  /*10c50*/  MUFU.EX2 R129, R129 ;  /* 0x0000008100817308 */ /* 0x000ee20000000800 */
[----:B------:R-:W-:Y:S01]  /*10c60*/  FADD.FTZ R37, R24, R37 ;  /* 0x0000002518257221 */ /* 0x000fe20000010000 */
[----:B------:R-:W-:Y:S01]  /*10c70*/  F2FP.BF16.F32.PACK_AB R141, R29, R141 ;  /* 0x0000008d1d8d723e */ /* 0x000fe200000010ff */
[-C--:B------:R-:W-:Y:S01]  /*10c80*/  FMUL.FTZ R104, R104, R54.reuse ;  /* 0x0000003668687220 */ /* 0x080fe20000410000 */
[----:B------:R-:W-:Y:S01]  /*10c90*/  FMUL.FTZ R105, R105, R54 ;  /* 0x0000003669697220 */ /* 0x000fe20000410000 */
[----:B------:R-:W-:Y:S01]  /*10ca0*/  FADD.FTZ R40, R142, R37 ;  /* 0x000000258e287221 */ /* 0x000fe20000010000 */
[----:B------:R-:W-:Y:S01]  /*10cb0*/  FADD.FTZ R37, R143, R36 ;  /* 0x000000248f257221 */ /* 0x000fe20000010000 */
[C---:B------:R-:W-:Y:S01]  /*10cc0*/  F2FP.BF16.F32.PACK_AB R143, R32.reuse, R143 ;  /* 0x0000008f208f723e */ /* 0x040fe200000010ff */
[----:B------:R-:W-:Y:S01]  /*10cd0*/  MUFU.EX2 R31, R31 ;  /* 0x0000001f001f7308 */ /* 0x000fe20000000800 */
[C---:B------:R-:W-:Y:S01]  /*10ce0*/  FADD.FTZ R41, R27.reuse, R40 ;  /* 0x000000281b297221 */ /* 0x040fe20000010000 */
[----:B------:R-:W-:Y:S01]  /*10cf0*/  FADD.FTZ R36, R32, R37 ;  /* 0x0000002520247221 */ /* 0x000fe20000010000 */
[----:B------:R-:W-:Y:S01]  /*10d00*/  F2FP.BF16.F32.PACK_AB R142, R27, R142 ;  /* 0x0000008e1b8e723e */ /* 0x000fe200000010ff */
[----:B------:R-:W-:Y:S01]  /*10d10*/  FMUL.FTZ R108, R108, R54 ;  /* 0x000000366c6c7220 */ /* 0x000fe20000410000 */
[----:B------:R-:W-:Y:S01]  /*10d20*/  FADD.FTZ R40, R136, R41 ;  /* 0x0000002988287221 */ /* 0x000fe20000010000 */
[----:B------:R-:W-:Y:S01]  /*10d30*/  FADD.FTZ R36, R137, R36 ;  /* 0x0000002489247221 */ /* 0x000fe20000010000 */
[C---:B------:R-:W-:Y:S01]  /*10d40*/  F2FP.BF16.F32.PACK_AB R136, R25.reuse, R136 ;  /* 0x000000881988723e */ /* 0x040fe200000010ff */
[----:B------:R-:W4:Y:S01]  /*10d50*/  MUFU.EX2 R3, R3 ;  /* 0x0000000300037308 */ /* 0x000f220000000800 */
[----:B------:R-:W-:Y:S01]  /*10d60*/  FADD.FTZ R37, R25, R40 ;  /* 0x0000002819257221 */ /* 0x000fe20000010000 */
[C---:B------:R-:W-:Y:S01]  /*10d70*/  FADD.FTZ R36, R33.reuse, R36 ;  /* 0x0000002421247221 */ /* 0x040fe20000010000 */
[----:B------:R-:W-:Y:S01]  /*10d80*/  F2FP.BF16.F32.PACK_AB R137, R33, R137 ;  /* 0x000000892189723e */ /* 0x000fe200000010ff */
[----:B------:R-:W-:Y:S01]  /*10d90*/  FMUL.FTZ R109, R109, R54 ;  /* 0x000000366d6d7220 */ /* 0x000fe20000410000 */
[----:B------:R-:W-:Y:S01]  /*10da0*/  FADD.FTZ R37, R138, R37 ;  /* 0x000000258a257221 */ /* 0x000fe20000010000 */
[----:B------:R-:W-:Y:S01]  /*10db0*/  FADD.FTZ R41, R139, R36 ;  /* 0x000000248b297221 */ /* 0x000fe20000010000 */
[C---:B------:R-:W-:Y:S01]  /*10dc0*/  F2FP.BF16.F32.PACK_AB R138, R26.reuse, R138 ;  /* 0x0000008a1a8a723e */ /* 0x040fe200000010ff */
[----:B------:R-:W5:Y:S01]  /*10dd0*/  MUFU.EX2 R38, R38 ;  /* 0x0000002600267308 */ /* 0x000f620000000800 */
        /* <DEDUP_REMOVED lines=12> */
[----:B-1----:R-:W-:Y:S01]  /*10ea0*/  FADD.FTZ R37, R134, R37 ;  /* 0x0000002586257221 */ /* 0x002fe20000010000 */
[----:B------:R-:W-:Y:S01]  /*10eb0*/  FADD.FTZ R11, R135, R36 ;  /* 0x00000024870b7221 */ /* 0x000fe20000010000 */
[----:B0-----:R-:W-:Y:S01]  /*10ec0*/  F2FP.BF16.F32.PACK_AB R135, R0, R135 ;  /* 0x000000870087723e */ /* 0x001fe200000010ff */
[----:B------:R-:W0:Y:S01]  /*10ed0*/  MUFU.EX2 R39, R39 ;  /* 0x0000002700277308 */ /* 0x000e220000000800 */
[----:B------:R-:W-:Y:S01]  /*10ee0*/  FADD.FTZ R37, R30, R37 ;  /* 0x000000251e257221 */ /* 0x000fe20000010000 */
[----:B------:R-:W-:Y:S01]  /*10ef0*/  FADD.FTZ R24, R0, R11 ;  /* 0x0000000b00187221 */ /* 0x000fe20000010000 */
[----:B------:R-:W-:Y:S01]  /*10f00*/  F2FP.BF16.F32.PACK_AB R134, R30, R134 ;  /* 0x000000861e86723e */ /* 0x000fe200000010ff */
[----:B------:R-:W-:Y:S01]  /*10f10*/  FMUL.FTZ R116, R116, R54 ;  /* 0x0000003674747220 */ /* 0x000fe20000410000 */
[----:B--2---:R-:W-:Y:S01]  /*10f20*/  FADD.FTZ R32, R28, R37 ;  /* 0x000000251c207221 */ /* 0x004fe20000010000 */
[----:B---3--:R-:W-:Y:S01]  /*10f30*/  FADD.FTZ R24, R129, R24 ;  /* 0x0000001881187221 */ /* 0x008fe20000010000 */
[----:B----4-:R-:W-:Y:S01]  /*10f40*/  F2FP.BF16.F32.PACK_AB R129, R3, R129 ;  /* 0x000000810381723e */ /* 0x010fe200000010ff */
[----:B------:R-:W1:Y:S01]  /*10f50*/  MUFU.EX2 R15, R15 ;  /* 0x0000000f000f7308 */ /* 0x000e620000000800 */
[----:B------:R-:W-:Y:S01]  /*10f60*/  FADD.FTZ R11, R31, R32 ;  /* 0x000000201f0b7221 */ /* 0x000fe20000010000 */
[----:B------:R-:W-:Y:S01]  /*10f70*/  FADD.FTZ R24, R3, R24 ;  /* 0x0000001803187221 */ /* 0x000fe20000010000 */
[----:B------:R-:W-:Y:S01]  /*10f80*/  F2FP.BF16.F32.PACK_AB R128, R31, R28 ;  /* 0x0000001c1f80723e */ /* 0x000fe200000010ff */
[----:B------:R-:W-:Y:S01]  /*10f90*/  FMUL.FTZ R117, R117, R54 ;  /* 0x0000003675757220 */ /* 0x000fe20000410000 */
[----:B-----5:R-:W-:Y:S01]  /*10fa0*/  FADD.FTZ R26, R38, R11 ;  /* 0x0000000b261a7221 */ /* 0x020fe20000010000 */
[----:B------:R-:W-:Y:S01]  /*10fb0*/  FADD.FTZ R24, R131, R24 ;  /* 0x0000001883187221 */ /* 0x000fe20000010000 */
        /* <DEDUP_REMOVED lines=23> */
[----:B------:R-:W-:-:S02]  /*11130*/  FMUL.FTZ R119, R119, R58 ;  /* 0x0000003a77777220 */ /* 0x000fc40000410000 */
        /* <DEDUP_REMOVED lines=31> */
[----:B------:R-:W-:-:S06]  /*11330*/  IMAD.MOV.U32 R10, RZ, RZ, R23 ;  /* 0x000000ffff0a7224 */ /* 0x000fcc00078e0017 */
[----:B------:R-:W2:Y:S01]  /*11340*/  MUFU.EX2 R62, R62 ;  /* 0x0000003e003e7308 */ /* 0x000ea20000000800 */
[----:B0-----:R-:W-:Y:S01]  /*11350*/  FADD.FTZ R0, R123, R0 ;  /* 0x000000007b007221 */ /* 0x001fe20000010000 */
[C---:B-1----:R-:W-:Y:S01]  /*11360*/  FADD.FTZ R3, R20.reuse, R3 ;  /* 0x0000000314037221 */ /* 0x042fe20000010000 */
[----:B------:R-:W-:Y:S01]  /*11370*/  F2FP.BF16.F32.PACK_AB R122, R20, R57 ;  /* 0x00000039147a723e */ /* 0x000fe200000010ff */
[----:B------:R-:W-:Y:S02]  /*11380*/  IMAD.MOV.U32 R20, RZ, RZ, R35 ;  /* 0x000000ffff147224 */ /* 0x000fe400078e0023 */
[C---:B--2---:R-:W-:Y:S01]  /*11390*/  FADD.FTZ R0, R62.reuse, R0 ;  /* 0x000000003e007221 */ /* 0x044fe20000010000 */
[----:B------:R-:W-:Y:S01]  /*113a0*/  F2FP.BF16.F32.PACK_AB R123, R62, R123 ;  /* 0x0000007b3e7b723e */ /* 0x000fe200000010ff */
[----:B------:R-:W-:Y:S06]  /*113b0*/  @P2 BRA `(.L_x_12495) ;  /* 0xffffffd800502947 */ /* 0x000fec000383ffff */
.L_x_12485:
[----:B------:R-:W-:Y:S05]  /*113c0*/  WARPSYNC.ALL ;  /* 0x0000000000007948 */ /* 0x000fea0003800000 */
[----:B------:R-:W-:Y:S06]  /*113d0*/  BAR.ARV 0x8, 0x1a0 ;  /* 0x0206800000007b1d */ /* 0x000fec0000002000 */
[----:B------:R-:W-:Y:S05]  /*113e0*/  @!P0 BRA `(.L_x_12496) ;  /* 0x0000000000048947 */ /* 0x000fea0003800000 */
[----:B------:R-:W-:Y:S01]  /*113f0*/  BPT.TRAP 0x1 ;  /* 0x000000040000795c */ /* 0x000fe20000300000 */
.L_x_12496:
[----:B------:R-:W-:Y:S01]  /*11400*/  IMAD R9, R18, 0x8, R2 ;  /* 0x0000000812097824 */ /* 0x000fe200078e0202 */
[----:B------:R-:W-:-:S04]  /*11410*/  SHF.L.U32 R4, R23, 0x1f, RZ ;  /* 0x0000001f17047819 */ /* 0x000fc800000006ff */
[----:B------:R0:W1:Y:S01]  /*11420*/  SYNCS.PHASECHK.TRANS64.TRYWAIT P2, [R9+URZ+0x16850], R4 ;  /* 0x01685004090075a7 */ /* 0x000062000804017f */
[----:B------:R-:W-:Y:S05]  /*11430*/  @!P0 BRA `(.L_x_12497) ;  /* 0x0000000000048947 */ /* 0x000fea0003800000 */
[----:B------:R-:W-:Y:S01]  /*11440*/  BPT.TRAP 0x1 ;  /* 0x000000040000795c */ /* 0x000fe20000300000 */
.L_x_12497:
[----:B------:R-:W-:-:S05]  /*11450*/  VIADD R2, R2, 0x400 ;  /* 0x0000040002027836 */ /* 0x000fca0000000000 */
[----:B------:R-:W-:-:S04]  /*11460*/  SHF.R.U32.HI R2, RZ, 0x4, R2 ;  /* 0x00000004ff027819 */ /* 0x000fc80000011602 */
[----:B------:R-:W-:Y:S01]  /*11470*/  LOP3.LUT R5, R2, 0x3fff, RZ, 0xc0, !PT ;  /* 0x00003fff02057812 */ /* 0x000fe200078ec0ff */
[----:B-1----:R-:W-:Y:S06]  /*11480*/  @P2 BRA `(.L_x_12498) ;  /* 0x0000000000082947 */ /* 0x002fec0003800000 */
[----:B------:R-:W1:Y:S02]  /*11490*/  SYNCS.PHASECHK.TRANS64.TRYWAIT P0, [R9+URZ+0x16850], R4 ;  /* 0x01685004090075a7 */ /* 0x000e64000800017f */
[----:B-1----:R-:W-:Y:S05]  /*114a0*/  @!P0 BRA `(.L_x_12499) ;  /* 0x0000007c007c8947 */ /* 0x002fea0003800000 */
.L_x_12498:
[----:B01----:R-:W-:Y:S01]  /*114b0*/  IMAD R4, R18, 0x400, R5 ;  /* 0x0000040012047824 */ /* 0x003fe200078e0205 */
[----:B------:R-:W2:Y:S01]  /*114c0*/  LDL.LU R20, [R1+0x34] ;  /* 0x0000340001147983 */ /* 0x000ea20000300800 */
[----:B------:R-:W-:Y:S01]  /*114d0*/  IMAD.MOV.U32 R5, RZ, RZ, 0x40000040 ;  /* 0x40000040ff057424 */ /* 0x000fe200078e00ff */
[----:B------:R-:W-:Y:S05]  /*114e0*/  WARPSYNC.ALL ;  /* 0x0000000000007948 */ /* 0x000fea0003800000 */
[C---:B------:R-:W-:Y:S01]  /*114f0*/  R2UR UR6, R4.reuse ;  /* 0x00000000040672ca */ /* 0x040fe200000e0000 */
[----:B------:R-:W-:Y:S01]  /*11500*/  WARPGROUP.ARRIVE ;  /* 0x00000000000079c5 */ /* 0x000fe20000000000 */
[----:B------:R-:W-:Y:S01]  /*11510*/  R2UR UR7, R5 ;  /* 0x00000000050772ca */ /* 0x000fe200000e0000 */
[----:B------:R-:W-:Y:S01]  /*11520*/  VIADD R6, R4, 0x80 ;  /* 0x0000008004067836 */ /* 0x000fe20000000000 */
[----:B------:R-:W0:Y:S01]  /*11530*/  SHFL.BFLY PT, R2, R3, 0x2, 0x1f ;  /* 0x0c401f0003027f89 */ /* 0x000e2200000e0000 */
[----:B------:R-:W-:-:S02]  /*11540*/  IMAD.MOV.U32 R7, RZ, RZ, 0x40000040 ;  /* 0x40000040ff077424 */ /* 0x000fc400078e00ff */
[----:B------:R-:W-:Y:S02]  /*11550*/  IMAD.MOV.U32 R5, RZ, RZ, 0x40000040 ;  /* 0x40000040ff057424 */ /* 0x000fe400078e00ff */
[----:B------:R-:W-:Y:S02]  /*11560*/  IMAD.MOV.U32 R21, RZ, RZ, RZ ;  /* 0x000000ffff157224 */ /* 0x000fe400078e00ff */
[----:B------:R-:W-:-:S04]  /*11570*/  VIADD R18, R18, 0x1 ;  /* 0x0000000112127836 */ /* 0x000fc80000000000 */
[----:B------:R-:W-:Y:S01]  /*11580*/  HGMMA.64x64x16.F32.BF16 R88, R148, gdesc[UR4].tnspB, R88, gsb0 ;  /* 0x40e0000494587df0 */ /* 0x000fe20008001858 */
[----:B------:R-:W-:Y:S01]  /*11590*/  R2UR UR6, R6 ;  /* 0x00000000060672ca */ /* 0x000fe200000e0000 */
[----:B------:R-:W-:Y:S01]  /*115a0*/  VIADD R6, R4, 0x100 ;  /* 0x0000010004067836 */ /* 0x000fe20000000000 */
[----:B------:R-:W-:Y:S01]  /*115b0*/  R2UR UR7, R7 ;  /* 0x00000000070772ca */ /* 0x000fe200000e0000 */
[----:B------:R-:W-:Y:S01]  /*115c0*/  IMAD.MOV.U32 R7, RZ, RZ, 0x40000040 ;  /* 0x40000040ff077424 */ /* 0x000fe200078e00ff */
[----:B------:R-:W-:-:S04]  /*115d0*/  ISETP.NE.AND P0, PT, R18, 0x2, PT ;  /* 0x000000021200780c */ /* 0x000fc80003f05270 */
[----:B------:R-:W-:Y:S01]  /*115e0*/  SEL R18, R18, RZ, P0 ;  /* 0x000000ff12127207 */ /* 0x000fe20000000000 */
[----:B0-----:R-:W-:Y:S01]  /*115f0*/  FADD.FTZ R2, R2, R3 ;  /* 0x0000000302027221 */ /* 0x001fe20000010000 */
[----:B------:R-:W-:Y:S01]  /*11600*/  IMAD.MOV.U32 R3, RZ, RZ, -0x800000 ;  /* 0xff800000ff037424 */ /* 0x000fe200078e00ff */
        /* <DEDUP_REMOVED lines=10> */
[----:B------:R-:W-:Y:S02]  /*116b0*/  R2UR UR6, R6 ;  /* 0x00000000060672ca */ /* 0x000fe400000e0000 */
[----:B------:R-:W-:Y:S01]  /*116c0*/  R2UR UR7, R7 ;  /* 0x00000000070772ca */ /* 0x000fe200000e0000 */
[----:B------:R-:W-:Y:S01]  /*116d0*/  IMAD.MOV.U32 R7, RZ, RZ, 0x40000040 ;  /* 0x40000040ff077424 */ /* 0x000fe200078e00ff */
[----:B------:R-:W-:Y:S01]  /*116e0*/  IADD3 R6, R4, 0x200, RZ ;  /* 0x0000020004067810 */ /* 0x000fe20007ffe0ff */
[----:B------:R-:W-:Y:S02]  /*116f0*/  WARPGROUP.DEPBAR.LE gsb0, 0x0 ;  /* 0x00008000000079c5 */ /* 0x000fe40000010000 */
[----:B------:R-:W-:-:S08]  /*11700*/  WARPGROUP.ARRIVE ;  /* 0x00000000000079c5 */ /* 0x000fd00000000000 */
        /* <DEDUP_REMOVED lines=18> */
[----:B------:R-:W-:Y:S01]  /*11830*/  R2UR UR6, R6 ;  /* 0x00000000060672ca */ /* 0x000fe200000e0000 */
[----:B------:R-:W-:Y:S01]  /*11840*/  IMAD.MOV.U32 R6, RZ, RZ, RZ ;  /* 0x000000ffff067224 */ /* 0x000fe200078e00ff */
[----:B------:R-:W-:Y:S02]  /*11850*/  R2UR UR7, R7 ;  /* 0x00000000070772ca */ /* 0x000fe400000e0000 */
[----:B------:R-:W0:Y:S02]  /*11860*/  SHFL.BFLY PT, R7, R0, 0x2, 0x1f ;  /* 0x0c401f0000077f89 */ /* 0x000e2400000e0000 */
[----:B0-----:R-:W-:Y:S01]  /*11870*/  FADD.FTZ R7, R7, R0 ;  /* 0x0000000007077221 */ /* 0x001fe20000010000 */
[----:B------:R-:W-:-:S04]  /*11880*/  SEL R0, RZ, 0x1, P0 ;  /* 0x00000001ff007807 */ /* 0x000fc80000000000 */
[----:B------:R-:W-:Y:S01]  /*11890*/  LOP3.LUT R23, R23, R0, RZ, 0x3c, !PT ;  /* 0x0000000017177212 */ /* 0x000fe200078e3cff */
[----:B------:R-:W-:Y:S01]  /*118a0*/  IMAD.MOV.U32 R0, RZ, RZ, -0x800000 ;  /* 0xff800000ff007424 */ /* 0x000fe200078e00ff */
[----:B------:R-:W-:Y:S02]  /*118b0*/  WARPGROUP.DEPBAR.LE gsb0, 0x0 ;  /* 0x00008000000079c5 */ /* 0x000fe40000010000 */
[----:B------:R-:W-:-:S06]  /*118c0*/  WARPGROUP.ARRIVE ;  /* 0x00000000000079c5 */ /* 0x000fcc0000000000 */
[----:B------:R-:W-:Y:S01]  /*118d0*/  HGMMA.64x64x16.F32.BF16 R88, R124, gdesc[UR4].tnspB, R88, gsb0 ;  /* 0x40e000047c587df0 */ /* 0x000fe20008001858 */
[----:B------:R-:W-:Y:S02]  /*118e0*/  R2UR UR6, R4 ;  /* 0x00000000040672ca */ /* 0x000fe400000e0000 */
[----:B------:R-:W-:Y:S01]  /*118f0*/  R2UR UR7, R5 ;  /* 0x00000000050772ca */ /* 0x000fe200000e0000 */
[----:B------:R-:W0:Y:S04]  /*11900*/  SHFL.BFLY PT, R4, R7, 0x1, 0x1f ;  /* 0x0c201f0007047f89 */ /* 0x000e2800000e0000 */
[----:B------:R-:W1:Y:S01]  /*11910*/  SHFL.BFLY PT, R5, R2, 0x1, 0x1f ;  /* 0x0c201f0002057f89 */ /* 0x000e6200000e0000 */
[----:B0-----:R-:W-:Y:S01]  /*11920*/  FADD.FTZ R11, R7, R4 ;  /* 0x00000004070b7221 */ /* 0x001fe20000010000 */
[----:B------:R-:W-:-:S02]  /*11930*/  @!P1 VIADD R7, R9, 0x16860 ;  /* 0x0001686009079836 */ /* 0x000fc40000000000 */
[----:B-1----:R-:W-:Y:S02]  /*11940*/  FADD.FTZ R10, R2, R5 ;  /* 0x00000005020a7221 */ /* 0x002fe40000010000 */
[----:B------:R-:W-:Y:S02]  /*11950*/  FSETP.NE.FTZ.AND P3, PT, R11, RZ, PT ;  /* 0x000000ff0b00720b */ /* 0x000fe40003f75000 */
[----:B------:R-:W-:Y:S02]  /*11960*/  @!P1 PRMT R7, RZ, 0x654, R7 ;  /* 0x00000654ff079816 */ /* 0x000fe40000000007 */
[----:B------:R-:W-:-:S09]  /*11970*/  FSETP.NE.FTZ.AND P2, PT, R10, RZ, PT ;  /* 0x000000ff0a00720b */ /* 0x000fd20003f55000 */
[----:B------:R-:W0:Y:S04]  /*11980*/  @P3 MUFU.LG2 R8, R11 ;  /* 0x0000000b00083308 */ /* 0x000e280000000c00 */
[C---:B------:R-:W-:Y:S01]  /*11990*/  @P2 FMUL.FTZ R2, R51.reuse, 0.69314718246459960938 ;  /* 0x3f31721833022820 */ /* 0x040fe20000410000 */
[----:B------:R-:W-:-:S03]  /*119a0*/  @P3 FMUL.FTZ R51, R51, 0.69314718246459960938 ;  /* 0x3f31721833333820 */ /* 0x000fc60000410000 */
        /* <DEDUP_REMOVED lines=44> */
[----:B---3--:R-:W-:-:S07]  /*11c70*/  FMUL.FTZ R119, R119, R6 ;  /* 0x0000000677777220 */ /* 0x008fce0000410000 */
.L_x_12424:
[----:B------:R-:W2:Y:S01]  /*11c80*/  LDL R60, [R1+0x28] ;  /* 0x00002800013c7983 */ /* 0x000ea20000100800 */
[----:B------:R-:W-:Y:S05]  /*11c90*/  WARPSYNC.ALL ;  /* 0x0000000000007948 */ /* 0x000fea0003800000 */
[----:B------:R-:W0:Y:S01]  /*11ca0*/  S2R R4, SR_TID.X ;  /* 0x0000000000047919 */ /* 0x000e220000002100 */
[----:B------:R-:W3:Y:S01]  /*11cb0*/  S2UR UR5, SR_CgaCtaId ;  /* 0x00000000000579c3 */ /* 0x000ee20000008800 */
[----:B------:R-:W-:Y:S01]  /*11cc0*/  UMOV UR4, 0x400 ;  /* 0x0000040000047882 */ /* 0x000fe20000000000 */
[----:B------:R-:W-:Y:S01]  /*11cd0*/  BSSY B0, `(.L_x_12500) ;  /* 0x0000182000007945 */ /* 0x000fe20003800000 */
[----:B---3--:R-:W-:-:S06]  /*11ce0*/  ULEA UR4, UR5, UR4, 0x18 ;  /* 0x0000000405047291 */ /* 0x008fcc000f8ec03f */
[----:B------:R-:W-:Y:S01]  /*11cf0*/  MOV R2, UR4 ;  /* 0x0000000400027c02 */ /* 0x000fe20008000f00 */
[----:B------:R-:W-:Y:S01]  /*11d00*/  BAR.SYNC.DEFER_BLOCKING 0x5, 0x1a0 ;  /* 0x0146800000007b1d */ /* 0x000fe20000010000 */
[----:B0-----:R-:W-:-:S05]  /*11d10*/  VIADD R61, R4, 0xffffff80 ;  /* 0xffffff80043d7836 */ /* 0x001fca0000000000 */
[----:B------:R-:W-:-:S04]  /*11d20*/  SHF.R.S32.HI R58, RZ, 0x1f, R61 ;  /* 0x0000001fff3a7819 */ /* 0x000fc8000001143d */
[----:B------:R-:W-:-:S04]  /*11d30*/  LEA.HI R20, R58, R61, RZ, 0x3 ;  /* 0x0000003d3a147211 */ /* 0x000fc800078f18ff */
[----:B------:R-:W-:Y:S01]  /*11d40*/  SHF.R.S32.HI R20, RZ, 0x3, R20 ;  /* 0x00000003ff147819 */ /* 0x000fe20000011414 */
[----:B------:R0:W3:Y:S01]  /*11d50*/  LDS.128 R152, [R2+0x168d0] ;  /* 0x0168d00002987984 */ /* 0x0000e20000000c00 */
[----:B------:R-:W-:Y:S06]  /*11d60*/  BAR.ARV 0x4, 0x1a0 ;  /* 0x0106800000007b1d */ /* 0x000fec0000002000 */
[----:B--2---:R-:W-:Y:S01]  /*11d70*/  SHF.R.S32.HI R57, RZ, 0x1f, R60 ;  /* 0x0000001fff397819 */ /* 0x004fe2000001143c */
[----:B------:R-:W-:-:S03]  /*11d80*/  IMAD.SHL.U32 R56, R60, 0x4, RZ ;  /* 0x000000043c387824 */ /* 0x000fc600078e00ff */
[----:B------:R-:W-:Y:S01]  /*11d90*/  SHF.L.U64.HI R59, R60, 0x2, R57 ;  /* 0x000000023c3b7819 */ /* 0x000fe20000010239 */
[----:B0--3--:R-:W-:Y:S06]  /*11da0*/  @P1 BRA `(.L_x_12501) ;  /* 0x0000000c00941947 */ /* 0x009fec0003800000 */
[----:B------:R-:W1:Y:S01]  /*11db0*/  LDL R4, [R1+0x40] ;  /* 0x0000400001047983 */ /* 0x000e620000100800 */
[----:B------:R-:W0:Y:S01]  /*11dc0*/  S2R R5, SR_SWINHI ;  /* 0x0000000000057919 */ /* 0x000e220000002f00 */
[----:B------:R-:W-:Y:S05]  /*11dd0*/  WARPSYNC.ALL ;  /* 0x0000000000007948 */ /* 0x000fea0003800000 */
[----:B------:R-:W-:Y:S01]  /*11de0*/  F2FP.BF16.F32.PACK_AB R12, R12, R49 ;  /* 0x000000310c0c723e */ /* 0x000fe200000010ff */
[----:B------:R-:W-:Y:S01]  /*11df0*/  ULDC.64 UR4, c[0x0][0xbd8] ;  /* 0x0002f60000047ab9 */ /* 0x000fe20000000a00 */
[----:B------:R-:W-:Y:S01]  /*11e00*/  F2FP.BF16.F32.PACK_AB R13, R13, R52 ;  /* 0x000000340d0d723e */ /* 0x000fe200000010ff */
[----:B------:R-:W2:Y:S01]  /*11e10*/  LDL R62, [R1+0x2c] ;  /* 0x00002c00013e7983 */ /* 0x000ea20000100800 */
[----:B-----5:R-:W-:-:S02]  /*11e20*/  MOV R24, R2 ;  /* 0x0000000200187202 */ /* 0x020fc40000000f00 */
[----:B0-----:R-:W-:Y:S02]  /*11e30*/  MOV R25, R5 ;  /* 0x0000000500197202 */ /* 0x001fe40000000f00 */
[----:B------:R-:W-:Y:S02]  /*11e40*/  F2FP.BF16.F32.PACK_AB R14, R14, R47 ;  /* 0x0000002f0e0e723e */ /* 0x000fe400000010ff */
[----:B------:R-:W-:Y:S01]  /*11e50*/  F2FP.BF16.F32.PACK_AB R15, R15, R50 ;  /* 0x000000320f0f723e */ /* 0x000fe200000010ff */
[----:B------:R-:W-:Y:S01]  /*11e60*/  BAR.SYNC.DEFER_BLOCKING 0x1, 0x180 ;  /* 0x0046000000007b1d */ /* 0x000fe20000010000 */
[----:B-1----:R-:W-:-:S03]  /*11e70*/  IMAD.WIDE R10, R4, 0x2, R24 ;  /* 0x00000002040a7825 */ /* 0x002fc600078e0218 */
[C---:B------:R-:W-:Y:S02]  /*11e80*/  IADD3 R51, P2, R10.reuse, 0x20, RZ ;  /* 0x000000200a337810 */ /* 0x040fe40007f5e0ff */
[C---:B------:R-:W-:Y:S02]  /*11e90*/  LOP3.LUT R9, R10.reuse, 0x380, RZ, 0xc0, !PT ;  /* 0x000003800a097812 */ /* 0x040fe400078ec0ff */
[C---:B------:R-:W-:Y:S02]  /*11ea0*/  IADD3 R55, P0, R10.reuse, 0x60, RZ ;  /* 0x000000600a377810 */ /* 0x040fe40007f1e0ff */
[----:B------:R-:W-:Y:S02]  /*11eb0*/  IADD3 R53, P1, R10, 0x40, RZ ;  /* 0x000000400a357810 */ /* 0x000fe40007f3e0ff */
[----:B------:R-:W-:Y:S02]  /*11ec0*/  LOP3.LUT R4, R51, 0x380, RZ, 0xc0, !PT ;  /* 0x0000038033047812 */ /* 0x000fe400078ec0ff */
[----:B------:R-:W-:-:S02]  /*11ed0*/  SHF.R.U64 R9, R9, 0x3, RZ ;  /* 0x0000000309097819 */ /* 0x000fc400000012ff */
[----:B------:R-:W-:Y:S02]  /*11ee0*/  LOP3.LUT R6, R53, 0x380, RZ, 0xc0, !PT ;  /* 0x0000038035067812 */ /* 0x000fe400078ec0ff */
[----:B------:R-:W-:Y:S02]  /*11ef0*/  LOP3.LUT R54, R55, 0x380, RZ, 0xc0, !PT ;  /* 0x0000038037367812 */ /* 0x000fe400078ec0ff */
[----:B------:R-:W-:Y:S02]  /*11f00*/  SHF.R.U64 R4, R4, 0x3, RZ ;  /* 0x0000000304047819 */ /* 0x000fe400000012ff */
[----:B------:R-:W-:Y:S02]  /*11f10*/  LOP3.LUT R10, R9, R10, RZ, 0x3c, !PT ;  /* 0x0000000a090a7212 */ /* 0x000fe400078e3cff */
[----:B------:R-:W-:Y:S02]  /*11f20*/  SHF.R.U64 R6, R6, 0x3, RZ ;  /* 0x0000000306067819 */ /* 0x000fe400000012ff */
[----:B------:R-:W-:Y:S01]  /*11f30*/  SHF.R.U64 R54, R54, 0x3, RZ ;  /* 0x0000000336367819 */ /* 0x000fe200000012ff */
        /* <DEDUP_REMOVED lines=16> */
[----:B------:R-:W-:Y:S02]  /*12040*/  F2FP.BF16.F32.PACK_AB R9, R35, R38 ;  /* 0x000000262309723e */ /* 0x000fe400000010ff */
[----:B------:R-:W-:Y:S02]  /*12050*/  F2FP.BF16.F32.PACK_AB R11, R31, R34 ;  /* 0x000000221f0b723e */ /* 0x000fe400000010ff */
[----:B0-----:R-:W-:-:S02]  /*12060*/  F2FP.BF16.F32.PACK_AB R10, R33, R36 ;  /* 0x00000024210a723e */ /* 0x001fc400000010ff */
[----:B------:R-:W-:Y:S02]  /*12070*/  F2FP.BF16.F32.PACK_AB R12, R28, R29 ;  /* 0x0000001d1c0c723e */ /* 0x000fe400000010ff */
[----:B------:R-:W-:Y:S02]  /*12080*/  F2FP.BF16.F32.PACK_AB R13, R27, R32 ;  /* 0x000000201b0d723e */ /* 0x000fe400000010ff */
[----:B------:R-:W-:Y:S02]  /*12090*/  F2FP.BF16.F32.PACK_AB R14, R21, R30 ;  /* 0x0000001e150e723e */ /* 0x000fe400000010ff */
[----:B------:R-:W-:Y:S02]  /*120a0*/  F2FP.BF16.F32.PACK_AB R15, R119, R26 ;  /* 0x0000001a770f723e */ /* 0x000fe400000010ff */
[----:B------:R-:W-:Y:S02]  /*120b0*/  ISETP.NE.U32.AND P0, PT, RZ, UR4, PT ;  /* 0x00000004ff007c0c */ /* 0x000fe4000bf05070 */
[----:B------:R-:W-:Y:S01]  /*120c0*/  IADD3 R28, P1, R56, UR4, RZ ;  /* 0x00000004381c7c10 */ /* 0x000fe2000ff3e0ff */
[----:B------:R0:W-:Y:S01]  /*120d0*/  STSM.16.M88.4 [R50], R4 ;  /* 0x0000000432007844 */ /* 0x0001e20000000200 */
[----:B------:R-:W-:-:S02]  /*120e0*/  ISETP.NE.AND.EX P0, PT, RZ, UR5, PT, P0 ;  /* 0x00000005ff007c0c */ /* 0x000fc4000bf05300 */
        /* <DEDUP_REMOVED lines=12> */
[----:B------:R-:W3:Y:S04]  /*121b0*/  @P0 LDG.E R33, desc[UR40][R28.64] ;  /* 0x000000281c210981 */ /* 0x000ee8000c1e1900 */
[----:B------:R0:W5:Y:S01]  /*121c0*/  @P1 LDG.E R32, desc[UR40][R26.64] ;  /* 0x000000281a201981 */ /* 0x000162000c1e1900 */
[----:B--2---:R-:W-:-:S02]  /*121d0*/  SHF.R.S32.HI R35, RZ, 0x1f, R62 ;  /* 0x0000001fff237819 */ /* 0x004fc4000001143e */
[----:B---3--:R-:W-:Y:S01]  /*121e0*/  SHF.R.S32.HI R34, RZ, 0x1f, R33 ;  /* 0x0000001fff227819 */ /* 0x008fe20000011421 */
[----:B0-----:R-:W-:Y:S06]  /*121f0*/  @P1 BRA `(.L_x_12502) ;  /* 0x0000000000101947 */ /* 0x001fec0003800000 */
[----:B------:R-:W-:Y:S05]  /*12200*/  @!P0 BRA `(.L_x_12502) ;  /* 0x00000000000c8947 */ /* 0x000fea0003800000 */
[----:B------:R-:W2:Y:S04]  /*12210*/  LDG.E R5, desc[UR40][R28.64] ;  /* 0x000000281c057981 */ /* 0x000ea8000c1e1900 */
[----:B-----5:R-:W2:Y:S02]  /*12220*/  LDG.E R32, desc[UR40][R28.64+0x4] ;  /* 0x000004281c207981 */ /* 0x020ea4000c1e1900 */
[----:B--2---:R-:W-:-:S07]  /*12230*/  IMAD.IADD R32, R32, 0x1, -R5 ;  /* 0x0000000120207824 */ /* 0x004fce00078e0a05 */
.L_x_12502:
[----:B------:R-:W2:Y:S01]  /*12240*/  LDL R8, [R1+0x24] ;  /* 0x0000240001087983 */ /* 0x000ea20000100800 */
[----:B------:R-:W-:-:S03]  /*12250*/  ULDC.64 UR4, c[0x0][0xb70] ;  /* 0x0002dc0000047ab9 */ /* 0x000fc60000000a00 */
[----:B------:R-:W3:Y:S01]  /*12260*/  LDL R39, [R1+0x30] ;  /* 0x0000300001277983 */ /* 0x000ee20000100800 */
[----:B------:R-:W-:Y:S02]  /*12270*/  IMAD.MOV.U32 R4, RZ, RZ, R33 ;  /* 0x000000ffff047224 */ /* 0x000fe400078e0021 */
[----:B------:R-:W-:Y:S01]  /*12280*/  IMAD.MOV.U32 R5, RZ, RZ, R34 ;  /* 0x000000ffff057224 */ /* 0x000fe200078e0022 */
[----:B------:R-:W2:Y:S01]  /*12290*/  LDL.LU R38, [R1+0x38] ;  /* 0x0000380001267983 */ /* 0x000ea20000300800 */
[----:B------:R-:W-:Y:S01]  /*122a0*/  IMAD R6, R35, UR4, RZ ;  /* 0x0000000423067c24 */ /* 0x000fe2000f8e02ff */
[----:B------:R-:W-:Y:S01]  /*122b0*/  SEL R36, R57, RZ, !P0 ;  /* 0x000000ff39247207 */ /* 0x000fe20004000000 */
[----:B------:R-:W-:Y:S01]  /*122c0*/  IMAD.WIDE.U32 R4, R62, UR4, R4 ;  /* 0x000000043e047c25 */ /* 0x000fe2000f8e0004 */
[----:B------:R-:W-:Y:S01]  /*122d0*/  LEA.HI R58, R58, R61, RZ, 0x7 ;  /* 0x0000003d3a3a7211 */ /* 0x000fe200078f38ff */
[----:B------:R-:W-:Y:S01]  /*122e0*/  ULDC.64 UR6, c[0x0][0xae0] ;  /* 0x0002b80000067ab9 */ /* 0x000fe20000000a00 */
[----:B------:R-:W-:Y:S01]  /*122f0*/  SEL R37, R60, RZ, !P0 ;  /* 0x000000ff3c257207 */ /* 0x000fe20004000000 */
[----:B------:R-:W-:Y:S01]  /*12300*/  IMAD R7, R62, UR5, R6 ;  /* 0x000000053e077c24 */ /* 0x000fe2000f8e0206 */
[----:B------:R-:W-:Y:S01]  /*12310*/  ULDC.64 UR4, c[0x0][0xb78] ;  /* 0x0002de0000047ab9 */ /* 0x000fe20000000a00 */
[----:B------:R-:W-:Y:S01]  /*12320*/  LOP3.LUT R58, R58, 0xffffff80, RZ, 0xc0, !PT ;  /* 0xffffff803a3a7812 */ /* 0x000fe200078ec0ff */
[----:B------:R-:W-:-:S02]  /*12330*/  IMAD R6, R36, UR4, RZ ;  /* 0x0000000424067c24 */ /* 0x000fc4000f8e02ff */
[----:B------:R-:W-:Y:S02]  /*12340*/  IMAD.IADD R5, R5, 0x1, R7 ;  /* 0x0000000105057824 */ /* 0x000fe400078e0207 */
[C---:B------:R-:W-:Y:S02]  /*12350*/  IMAD R6, R37.reuse, UR5, R6 ;  /* 0x0000000525067c24 */ /* 0x040fe4000f8e0206 */
[----:B------:R-:W-:Y:S01]  /*12360*/  IMAD.WIDE.U32 R4, R37, UR4, R4 ;  /* 0x0000000425047c25 */ /* 0x000fe2000f8e0004 */
[----:B------:R-:W-:-:S03]  /*12370*/  ULDC.64 UR4, c[0x0][0xb40] ;  /* 0x0002d00000047ab9 */ /* 0x000fc60000000a00 */
[----:B------:R-:W-:-:S05]  /*12380*/  IMAD.IADD R58, R61, 0x1, -R58 ;  /* 0x000000013d3a7824 */ /* 0x000fca00078e0a3a */
[----:B------:R-:W-:Y:S01]  /*12390*/  LOP3.LUT P0, RZ, R58, 0x3, RZ, 0xc0, !PT ;  /* 0x000000033aff7812 */ /* 0x000fe2000780c0ff */
[C---:B------:R-:W-:Y:S01]  /*123a0*/  VIADD R21, R20.reuse, 0x90 ;  /* 0x0000009014157836 */ /* 0x040fe20000000000 */
[----:B------:R-:W-:Y:S01]  /*123b0*/  BSSY B1, `(.L_x_12503) ;  /* 0x0000055000017945 */ /* 0x000fe20003800000 */
[----:B---3--:R-:W-:Y:S02]  /*123c0*/  IMAD R7, R20, 0x40, R39 ;  /* 0x0000004014077824 */ /* 0x008fe400078e0227 */
[----:B--2---:R-:W-:Y:S02]  /*123d0*/  IMAD R11, R38, 0xc0, R8 ;  /* 0x000000c0260b7824 */ /* 0x004fe400078e0208 */
[----:B------:R-:W-:-:S03]  /*123e0*/  IMAD.WIDE R24, R7, 0x2, R24 ;  /* 0x0000000207187825 */ /* 0x000fc600078e0218 */
[----:B------:R-:W-:Y:S02]  /*123f0*/  SHF.R.S32.HI R9, RZ, 0x1f, R11 ;  /* 0x0000001fff097819 */ /* 0x000fe4000001140b */
[----:B------:R-:W-:Y:S02]  /*12400*/  IADD3 R4, P1, R11, R4, RZ ;  /* 0x000000040b047210 */ /* 0x000fe40007f3e0ff */
[----:B------:R-:W-:Y:S02]  /*12410*/  IADD3 R7, P4, R24, 0x4800, RZ ;  /* 0x0000480018077810 */ /* 0x000fe40007f9e0ff */
[----:B------:R-:W-:Y:S01]  /*12420*/  IADD3.X R9, R9, R5, R6, P1, !PT ;  /* 0x0000000509097210 */ /* 0x000fe20000ffe406 */
[C---:B------:R-:W-:Y:S01]  /*12430*/  VIADD R5, R11.reuse, 0x8 ;  /* 0x000000080b057836 */ /* 0x040fe20000000000 */
[----:B------:R-:W-:Y:S01]  /*12440*/  LEA R30, P2, R4, UR4, 0x2 ;  /* 0x00000004041e7c11 */ /* 0x000fe2000f8410ff */
[----:B------:R-:W-:Y:S01]  /*12450*/  IMAD.X R27, RZ, RZ, R25, P4 ;  /* 0x000000ffff1b7224 */ /* 0x000fe200020e0619 */
[----:B-----5:R-:W-:-:S02]  /*12460*/  ISETP.GE.OR P1, PT, R11, R32, P0 ;  /* 0x000000200b00720c */ /* 0x020fc40000726670 */
[----:B------:R-:W-:Y:S01]  /*12470*/  LEA.HI.X R31, R4, UR5, R9, 0x2, P2 ;  /* 0x00000005041f7c11 */ /* 0x000fe200090f1409 */
[----:B------:R-:W-:Y:S01]  /*12480*/  IMAD.MOV.U32 R28, RZ, RZ, R39 ;  /* 0x000000ffff1c7224 */ /* 0x000fe200078e0027 */
[C---:B------:R-:W-:Y:S01]  /*12490*/  IADD3 R15, P2, R24.reuse, 0x1800, RZ ;  /* 0x00001800180f7810 */ /* 0x040fe20007f5e0ff */
[----:B------:R-:W-:Y:S01]  /*124a0*/  ULDC.64 UR4, c[0x0][0xaa0] ;  /* 0x0002a80000047ab9 */ /* 0x000fe20000000a00 */
[C---:B------:R-:W-:Y:S02]  /*124b0*/  IADD3 R11, P3, R24.reuse, 0x3000, RZ ;  /* 0x00003000180b7810 */ /* 0x040fe40007f7e0ff */
[----:B------:R-:W-:Y:S02]  /*124c0*/  ISETP.GE.OR P0, PT, R5, R32, P0 ;  /* 0x000000200500720c */ /* 0x000fe40000706670 */
[----:B------:R-:W-:Y:S01]  /*124d0*/  LOP3.LUT R5, R24, 0x380, RZ, 0xc0, !PT ;  /* 0x0000038018057812 */ /* 0x000fe200078ec0ff */
[----:B------:R-:W-:Y:S01]  /*124e0*/  IMAD.X R13, RZ, RZ, R25, P3 ;  /* 0x000000ffff0d7224 */ /* 0x000fe200018e0619 */
[----:B------:R-:W-:Y:S01]  /*124f0*/  LOP3.LUT R8, R15, 0x380, RZ, 0xc0, !PT ;  /* 0x000003800f087812 */ /* 0x000fe200078ec0ff */
[----:B------:R0:W-:Y:S01]  /*12500*/  @!P1 STG.E desc[UR40][R30.64], R0 ;  /* 0x000000001e009986 */ /* 0x0001e2000c101928 */
        /* <DEDUP_REMOVED lines=9> */
[----:B------:R-:W-:-:S02]  /*125a0*/  IADD3.X R9, RZ, R25, RZ, P2, !PT ;  /* 0x00000019ff097210 */ /* 0x000fc400017fe4ff */
[----:B------:R-:W-:Y:S02]  /*125b0*/  LOP3.LUT R8, R8, R15, RZ, 0x3c, !PT ;  /* 0x0000000f08087212 */ /* 0x000fe400078e3cff */
[----:B------:R-:W-:Y:S02]  /*125c0*/  LOP3.LUT R12, R10, R11, RZ, 0x3c, !PT ;  /* 0x0000000b0a0c7212 */ /* 0x000fe400078e3cff */
[----:B------:R-:W-:Y:S02]  /*125d0*/  LOP3.LUT R26, R6, R7, RZ, 0x3c, !PT ;  /* 0x00000007061a7212 */ /* 0x000fe400078e3cff */
[----:B------:R-:W5:Y:S01]  /*125e0*/  LD.E.128 R4, desc[UR40][R4.64] ;  /* 0x0000002804047980 */ /* 0x000f62000c101d00 */
[----:B------:R-:W-:-:S03]  /*125f0*/  SHF.R.S32.HI R29, RZ, 0x1f, R39 ;  /* 0x0000001fff1d7819 */ /* 0x000fc60000011427 */
[----:B------:R-:W5:Y:S04]  /*12600*/  LD.E.128 R8, desc[UR40][R8.64] ;  /* 0x0000002808087980 */ /* 0x000f68000c101d00 */
[----:B------:R-:W5:Y:S04]  /*12610*/  LD.E.128 R12, desc[UR40][R12.64] ;  /* 0x000000280c0c7980 */ /* 0x000f68000c101d00 */
[----:B------:R-:W5:Y:S01]  /*12620*/  LD.E.128 R24, desc[UR40][R26.64] ;  /* 0x000000281a187980 */ /* 0x000f62000c101d00 */
[----:B------:R-:W-:Y:S02]  /*12630*/  IMAD R34, R34, UR4, RZ ;  /* 0x0000000422227c24 */ /* 0x000fe4000f8e02ff */
[----:B------:R-:W-:Y:S01]  /*12640*/  IMAD.WIDE.U32 R28, R33, UR4, R28 ;  /* 0x00000004211c7c25 */ /* 0x000fe2000f8e001c */
[----:B------:R-:W-:Y:S01]  /*12650*/  @!PT LDS RZ, [RZ] ;  /* 0x00000000fffff984 */ /* 0x000fe20000000800 */
[----:B------:R-:W-:Y:S01]  /*12660*/  @!PT LDS RZ, [RZ] ;  /* 0x00000000fffff984 */ /* 0x000fe20000000800 */
[----:B------:R-:W-:Y:S01]  /*12670*/  @!PT LDS RZ, [RZ] ;  /* 0x00000000fffff984 */ /* 0x000fe20000000800 */
[----:B------:R-:W-:Y:S01]  /*12680*/  @!PT LDS RZ, [RZ] ;  /* 0x00000000fffff984 */ /* 0x000fe20000000800 */
[----:B------:R2:W-:Y:S06]  /*12690*/  MEMBAR.ALL.CTA ;  /* 0x0000000000007992 */ /* 0x0005ec0000008000 */
[----:B--2---:R-:W2:Y:S01]  /*126a0*/  FENCE.VIEW.ASYNC.S ;  /* 0x00000000000073c6 */ /* 0x004ea20000000000 */
[----:B------:R-:W-:Y:S01]  /*126b0*/  ULDC UR4, c[0x0][0xa8c] ;  /* 0x0002a30000047ab9 */ /* 0x000fe20000000800 */
[C---:B0-----:R-:W-:Y:S01]  /*126c0*/  VIADD R0, R20.reuse, 0x30 ;  /* 0x0000003014007836 */ /* 0x041fe20000000000 */
[----:B------:R-:W-:Y:S01]  /*126d0*/  ISETP.GE.AND P0, PT, R39, UR4, PT ;  /* 0x0000000427007c0c */ /* 0x000fe2000bf06270 */
[----:B-1----:R-:W-:-:S02]  /*126e0*/  VIADD R3, R20, 0x60 ;  /* 0x0000006014037836 */ /* 0x002fc40000000000 */
[----:B------:R-:W-:Y:S02]  /*126f0*/  IMAD R32, R38, -0xc0, R32 ;  /* 0xffffff4026207824 */ /* 0x000fe400078e0220 */
[----:B------:R-:W-:Y:S01]  /*12700*/  IMAD R33, R33, UR5, R34 ;  /* 0x0000000521217c24 */ /* 0x000fe2000f8e0222 */
[----:B------:R-:W-:Y:S01]  /*12710*/  ULDC.64 UR4, c[0x0][0xae8] ;  /* 0x0002ba0000047ab9 */ /* 0x000fe20000000a00 */
[----:B------:R-:W-:Y:S01]  /*12720*/  IMAD R30, R35, UR6, RZ ;  /* 0x00000006231e7c24 */ /* 0x000fe2000f8e02ff */
[-C--:B------:R-:W-:Y:S01]  /*12730*/  ISETP.GE.OR P3, PT, R0, R32.reuse, P0 ;  /* 0x000000200000720c */ /* 0x080fe20000766670 */
[----:B------:R-:W-:Y:S01]  /*12740*/  IMAD.IADD R29, R29, 0x1, R33 ;  /* 0x000000011d1d7824 */ /* 0x000fe200078e0221 */
[-C--:B------:R-:W-:Y:S01]  /*12750*/  ISETP.GE.OR P1, PT, R3, R32.reuse, P0 ;  /* 0x000000200300720c */ /* 0x080fe20000726670 */
[C---:B------:R-:W-:Y:S01]  /*12760*/  IMAD R31, R62.reuse, UR7, R30 ;  /* 0x000000073e1f7c24 */ /* 0x040fe2000f8e021e */
[-C--:B------:R-:W-:Y:S01]  /*12770*/  ISETP.GE.OR P2, PT, R21, R32.reuse, P0 ;  /* 0x000000201500720c */ /* 0x080fe20000746670 */
[----:B------:R-:W-:Y:S01]  /*12780*/  IMAD.WIDE.U32 R28, R62, UR6, R28 ;  /* 0x000000063e1c7c25 */ /* 0x000fe2000f8e001c */
[----:B------:R-:W-:-:S02]  /*12790*/  ISETP.GE.OR P0, PT, R20, R32, P0 ;  /* 0x000000201400720c */ /* 0x000fc40000706670 */
[----:B------:R-:W-:Y:S01]  /*127a0*/  SHF.R.S32.HI R21, RZ, 0x1f, R20 ;  /* 0x0000001fff157819 */ /* 0x000fe20000011414 */
[----:B------:R-:W-:Y:S02]  /*127b0*/  VIADD R0, R2, 0x16820 ;  /* 0x0001682002007836 */ /* 0x000fe40000000000 */
[----:B------:R-:W-:Y:S02]  /*127c0*/  IMAD.IADD R29, R29, 0x1, R31 ;  /* 0x000000011d1d7824 */ /* 0x000fe400078e021f */
[----:B------:R-:W-:Y:S01]  /*127d0*/  IMAD R3, R36, UR4, RZ ;  /* 0x0000000424037c24 */ /* 0x000fe2000f8e02ff */
[----:B------:R-:W-:Y:S01]  /*127e0*/  PRMT R0, RZ, 0x654, R0 ;  /* 0x00000654ff007816 */ /* 0x000fe20000000000 */
[----:B------:R-:W-:-:S03]  /*127f0*/  IMAD.WIDE.U32 R32, R37, UR4, R28 ;  /* 0x0000000425207c25 */ /* 0x000fc6000f8e001c */
[----:B--2---:R0:W-:Y:S01]  /*12800*/  SYNCS.ARRIVE.TRANS64.RED.A1T0 RZ, [R0+URZ], RZ ;  /* 0x000000ff00ff79a7 */ /* 0x0041e2000810043f */
        /* <DEDUP_REMOVED lines=15> */
.L_x_12504:
[----:B------:R-:W-:Y:S05]  /*12900*/  BSYNC B1 ;  /* 0x0000000000017941 */ /* 0x000fea0003800000 */
.L_x_12503:
[----:B------:R-:W-:Y:S04]  /*12910*/  BSSY B1, `(.L_x_12505) ;  /* 0x000000f000017945 */ /* 0x000fe80003800000 */
[----:B------:R-:W-:Y:S05]  /*12920*/  @P3 BRA `(.L_x_12506) ;  /* 0x0000000000343947 */ /* 0x000fea0003800000 */
[----:B------:R-:W-:Y:S01]  /*12930*/  IADD3 R3, P0, R30, 0x30, RZ ;  /* 0x000000301e037810 */ /* 0x000fe20007f1e0ff */
[----:B------:R-:W-:Y:S01]  /*12940*/  ULDC.64 UR4, c[0x0][0xad8] ;  /* 0x0002b60000047ab9 */ /* 0x000fe20000000a00 */
[----:B0----5:R-:W-:Y:S02]  /*12950*/  IMAD.MOV.U32 R4, RZ, RZ, R32 ;  /* 0x000000ffff047224 */ /* 0x021fe400078e0020 */
        /* <DEDUP_REMOVED lines=9> */
[----:B------:R1:W-:Y:S02]  /*129f0*/  STG.E.128 desc[UR40][R6.64], R8 ;  /* 0x0000000806007986 */ /* 0x0003e4000c101d28 */
.L_x_12506:
[----:B------:R-:W-:Y:S05]  /*12a00*/  BSYNC B1 ;  /* 0x0000000000017941 */ /* 0x000fea0003800000 */
.L_x_12505:
        /* <DEDUP_REMOVED lines=15> */
.L_x_12508:
[----:B------:R-:W-:Y:S05]  /*12b00*/  BSYNC B1 ;  /* 0x0000000000017941 */ /* 0x000fea0003800000 */
.L_x_12507:
        /* <DEDUP_REMOVED lines=15> */
.L_x_12501:
        /* <DEDUP_REMOVED lines=21> */
.L_x_12510:
[----:B------:R-:W2:Y:S04]  /*12d50*/  LDL R15, [R1+0x30] ;  /* 0x00003000010f7983 */ /* 0x000ea80000100800 */
[----:B------:R-:W3:Y:S04]  /*12d60*/  LDL R14, [R1+0x2c] ;  /* 0x00002c00010e7983 */ /* 0x000ee80000100800 */
[----:B------:R4:W5:Y:S01]  /*12d70*/  LDL R13, [R1+0x38] ;  /* 0x00003800010d7983 */ /* 0x0009620000100800 */
[----:B------:R-:W-:Y:S01]  /*12d80*/  BSSY B1, `(.L_x_12511) ;  /* 0x000001d000017945 */ /* 0x000fe20003800000 */
[----:B-1----:R-:W-:-:S02]  /*12d90*/  SEL R11, R60, RZ, !P0 ;  /* 0x000000ff3c0b7207 */ /* 0x002fc40004000000 */
[----:B------:R-:W-:Y:S02]  /*12da0*/  SEL R10, R57, RZ, !P0 ;  /* 0x000000ff390a7207 */ /* 0x000fe40004000000 */
[----:B-----5:R-:W-:Y:S02]  /*12db0*/  SHF.R.S32.HI R8, RZ, 0x1f, R3 ;  /* 0x0000001fff087819 */ /* 0x020fe40000011403 */
[----:B--2---:R-:W-:Y:S02]  /*12dc0*/  SHF.R.S32.HI R12, RZ, 0x1f, R15 ;  /* 0x0000001fff0c7819 */ /* 0x004fe4000001140f */
[----:B---3--:R-:W-:Y:S01]  /*12dd0*/  SHF.R.S32.HI R9, RZ, 0x1f, R14 ;  /* 0x0000001fff097819 */ /* 0x008fe2000001140e */
[----:B----4-:R-:W-:Y:S06]  /*12de0*/  @P2 BRA `(.L_x_12512) ;  /* 0x0000000000582947 */ /* 0x010fec0003800000 */
[----:B0-----:R-:W0:Y:S02]  /*12df0*/  S2R R4, SR_TID.X ;  /* 0x0000000000047919 */ /* 0x001e240000002100 */
[----:B0-----:R-:W-:-:S05]  /*12e00*/  IMAD R4, R13, 0xc0, R4 ;  /* 0x000000c00d047824 */ /* 0x001fca00078e0204 */
[----:B------:R-:W-:-:S04]  /*12e10*/  IADD3 R5, R4, -0x80, RZ ;  /* 0xffffff8004057810 */ /* 0x000fc80007ffe0ff */
        /* <DEDUP_REMOVED lines=19> */
.L_x_12512:
[----:B------:R-:W-:Y:S05]  /*12f50*/  BSYNC B1 ;  /* 0x0000000000017941 */ /* 0x000fea0003800000 */
.L_x_12511:
[----:B------:R-:W-:Y:S01]  /*12f60*/  ULDC.64 UR4, c[0x0][0xaa0] ;  /* 0x0002a80000047ab9 */ /* 0x000fe20000000a00 */
[----:B0-----:R-:W-:Y:S01]  /*12f70*/  IMAD.MOV.U32 R4, RZ, RZ, R15 ;  /* 0x000000ffff047224 */ /* 0x001fe200078e000f */
[----:B------:R-:W-:Y:S01]  /*12f80*/  ULDC.64 UR6, c[0x0][0xae0] ;  /* 0x0002b80000067ab9 */ /* 0x000fe20000000a00 */
[----:B-1----:R-:W-:Y:S01]  /*12f90*/  IMAD.MOV.U32 R5, RZ, RZ, R12 ;  /* 0x000000ffff057224 */ /* 0x002fe200078e000c */
[----:B------:R-:W-:Y:S01]  /*12fa0*/  SHF.R.S32.HI R21, RZ, 0x1f, R20 ;  /* 0x0000001fff157819 */ /* 0x000fe20000011414 */
[----:B------:R-:W-:Y:S01]  /*12fb0*/  IMAD R6, R8, UR4, RZ ;  /* 0x0000000408067c24 */ /* 0x000fe2000f8e02ff */
[----:B------:R-:W-:Y:S01]  /*12fc0*/  BSSY B1, `(.L_x_12513) ;  /* 0x0000024000017945 */ /* 0x000fe20003800000 */
[----:B------:R-:W-:Y:S01]  /*12fd0*/  IMAD.WIDE.U32 R4, R3, UR4, R4 ;  /* 0x0000000403047c25 */ /* 0x000fe2000f8e0004 */
[----:B------:R-:W-:Y:S02]  /*12fe0*/  ULDC UR4, c[0x0][0xa8c] ;  /* 0x0002a30000047ab9 */ /* 0x000fe40000000800 */
[----:B------:R-:W-:Y:S01]  /*12ff0*/  ISETP.GE.AND P0, PT, R15, UR4, PT ;  /* 0x000000040f007c0c */ /* 0x000fe2000bf06270 */
[----:B------:R-:W-:Y:S01]  /*13000*/  IMAD R3, R3, UR5, R6 ;  /* 0x0000000503037c24 */ /* 0x000fe2000f8e0206 */
[----:B------:R-:W-:Y:S01]  /*13010*/  ULDC.64 UR4, c[0x0][0xae8] ;  /* 0x0002ba0000047ab9 */ /* 0x000fe20000000a00 */
[----:B------:R-:W-:-:S02]  /*13020*/  VIADD R6, R20, 0x30 ;  /* 0x0000003014067836 */ /* 0x000fc40000000000 */
[----:B------:R-:W-:Y:S02]  /*13030*/  IMAD R7, R13, -0xc0, R0 ;  /* 0xffffff400d077824 */ /* 0x000fe400078e0200 */
[----:B------:R-:W-:Y:S02]  /*13040*/  VIADD R0, R20, 0x60 ;  /* 0x0000006014007836 */ /* 0x000fe40000000000 */
[----:B------:R-:W-:Y:S01]  /*13050*/  IMAD.IADD R5, R5, 0x1, R3 ;  /* 0x0000000105057824 */ /* 0x000fe200078e0203 */
[-C--:B------:R-:W-:Y:S01]  /*13060*/  ISETP.GE.OR P3, PT, R6, R7.reuse, P0 ;  /* 0x000000070600720c */ /* 0x080fe20000766670 */
[----:B------:R-:W-:Y:S01]  /*13070*/  VIADD R6, R20, 0x90 ;  /* 0x0000009014067836 */ /* 0x000fe20000000000 */
[-C--:B------:R-:W-:Y:S01]  /*13080*/  ISETP.GE.OR P1, PT, R0, R7.reuse, P0 ;  /* 0x000000070000720c */ /* 0x080fe20000726670 */
[----:B------:R-:W-:Y:S02]  /*13090*/  IMAD R3, R9, UR6, RZ ;  /* 0x0000000609037c24 */ /* 0x000fe4000f8e02ff */
[----:B------:R-:W-:Y:S01]  /*130a0*/  IMAD.WIDE.U32 R4, R14, UR6, R4 ;  /* 0x000000060e047c25 */ /* 0x000fe2000f8e0004 */
[----:B------:R-:W-:-:S02]  /*130b0*/  ISETP.GE.OR P2, PT, R6, R7, P0 ;  /* 0x000000070600720c */ /* 0x000fc40000746670 */
[----:B------:R-:W-:Y:S01]  /*130c0*/  ISETP.GE.OR P0, PT, R20, R7, P0 ;  /* 0x000000071400720c */ /* 0x000fe20000706670 */
[----:B------:R-:W-:Y:S02]  /*130d0*/  IMAD R3, R14, UR7, R3 ;  /* 0x000000070e037c24 */ /* 0x000fe4000f8e0203 */
[----:B------:R-:W-:Y:S02]  /*130e0*/  IMAD R0, R10, UR4, RZ ;  /* 0x000000040a007c24 */ /* 0x000fe4000f8e02ff */
[----:B------:R-:W-:Y:S02]  /*130f0*/  IMAD.IADD R5, R5, 0x1, R3 ;  /* 0x0000000105057824 */ /* 0x000fe400078e0203 */
[C---:B------:R-:W-:Y:S02]  /*13100*/  IMAD R3, R11.reuse, UR5, R0 ;  /* 0x000000050b037c24 */ /* 0x040fe4000f8e0200 */
[----:B------:R-:W-:-:S04]  /*13110*/  IMAD.WIDE.U32 R6, R11, UR4, R4 ;  /* 0x000000040b067c25 */ /* 0x000fc8000f8e0004 */
        /* <DEDUP_REMOVED lines=14> */
.L_x_12514:
[----:B------:R-:W-:Y:S05]  /*13200*/  BSYNC B1 ;  /* 0x0000000000017941 */ /* 0x000fea0003800000 */
.L_x_12513:
[----:B------:R-:W-:Y:S04]  /*13210*/  BSSY B1, `(.L_x_12515) ;  /* 0x000000f000017945 */ /* 0x000fe80003800000 */
        /* <DEDUP_REMOVED lines=10> */
[----:B0-----:R-:W-:Y:S01]  /*132c0*/  LEA R10, P0, R4, UR4, 0x1 ;  /* 0x00000004040a7c11 */ /* 0x001fe2000f8008ff */
[----:B------:R-:W-:-:S05]  /*132d0*/  IMAD.IADD R3, R5, 0x1, R3 ;  /* 0x0000000105037824 */ /* 0x000fca00078e0203 */
[----:B------:R-:W-:-:S05]  /*132e0*/  LEA.HI.X R11, R4, UR5, R3, 0x1, P0 ;  /* 0x00000005040b7c11 */ /* 0x000fca00080f0c03 */
[----:B------:R1:W-:Y:S02]  /*132f0*/  STG.E.128 desc[UR40][R10.64], RZ ;  /* 0x000000ff0a007986 */ /* 0x0003e4000c101d28 */
.L_x_12516:
[----:B------:R-:W-:Y:S05]  /*13300*/  BSYNC B1 ;  /* 0x0000000000017941 */ /* 0x000fea0003800000 */
.L_x_12515:
        /* <DEDUP_REMOVED lines=15> */
.L_x_12518:
[----:B------:R-:W-:Y:S05]  /*13400*/  BSYNC B1 ;  /* 0x0000000000017941 */ /* 0x000fea0003800000 */
.L_x_12517:
        /* <DEDUP_REMOVED lines=14> */
.L_x_12509:
[----:B------:R-:W-:Y:S05]  /*134f0*/  BSYNC B0 ;  /* 0x0000000000007941 */ /* 0x000fea0003800000 */
.L_x_12500:
[----:B------:R-:W-:Y:S02]  /*13500*/  ULDC UR4, c[0x0][0xc14] ;  /* 0x0003050000047ab9 */ /* 0x000fe40000000800 */
[----:B------:R-:W-:-:S13]  /*13510*/  ISETP.GE.AND P0, PT, R155, UR4, PT ;  /* 0x000000049b007c0c */ /* 0x000fda000bf06270 */
[----:B------:R-:W-:Y:S05]  /*13520*/  @!P0 BRA `(.L_x_12519) ;  /* 0xfffffed800b88947 */ /* 0x000fea000383ffff */
[----:B------:R-:W-:Y:S05]  /*13530*/  BRA `(.L_x_12364) ;  /* 0x0000004c00cc7947 */ /* 0x000fea0003800000 */
.L_x_12362:
        /* <DEDUP_REMOVED lines=37> */
[----:B0-----:R-:W-:-:S04]  /*13790*/  SEL R3, R6, RZ, P0 ;  /* 0x000000ff06037207 */ /* 0x001fc80000000000 */
[----:B------:R-:W-:-:S05]  /*137a0*/  IADD3 R3, R4, R3, RZ ;  /* 0x0000000304037210 */ /* 0x000fca0007ffe0ff */
        /* <DEDUP_REMOVED lines=24> */
.L_x_12524:
        /* <DEDUP_REMOVED lines=14> */
.L_x_12523:
[----:B------:R-:W-:Y:S05]  /*13a10*/  BSYNC B0 ;  /* 0x0000000000007941 */ /* 0x000fea0003800000 */
.L_x_12522:
        /* <DEDUP_REMOVED lines=26> */
.L_x_12520:
        /* <DEDUP_REMOVED lines=16> */
[----:B------:R-:W0:Y:S02]  /*13cc0*/  F2I.FTZ.U32.TRUNC.NTZ R3, R11 ;  /* 0x0000000b00037305 */ /* 0x000e24000021f000 */
[----:B0-----:R-:W-:Y:S01]  /*13cd0*/  IMAD.MOV R9, RZ, RZ, -R3 ;  /* 0x000000ffff097224 */ /* 0x001fe200078e0a03 */
[----:B------:R-:W-:Y:S06]  /*13ce0*/  @!P0 BRA `(.L_x_12525) ;  /* 0x0000000000088947 */ /* 0x000fec0003800000 */
[----:B------:R-:W-:-:S06]  /*13cf0*/  VIADD R16, R12, 0xffffffff ;  /* 0xffffffff0c107836 */ /* 0x000fcc0000000000 */
[----:B------:R0:W1:Y:S02]  /*13d00*/  SHFL.IDX PT, R16, R5, R16, 0x1f ;  /* 0x00001f1005107589 */ /* 0x00006400000e0000 */
.L_x_12525:
[----:B-1----:R-:W-:Y:S01]  /*13d10*/  IMAD R16, R16, UR4, R8 ;  /* 0x0000000410107c24 */ /* 0x002fe2000f8e0208 */
[----:B------:R-:W-:Y:S01]  /*13d20*/  IABS R10, R4 ;  /* 0x00000004000a7213 */ /* 0x000fe20000000000 */
[----:B------:R-:W-:Y:S02]  /*13d30*/  IMAD R9, R9, R6, RZ ;  /* 0x0000000609097224 */ /* 0x000fe400078e02ff */
[----:B------:R-:W-:Y:S01]  /*13d40*/  IMAD.MOV.U32 R2, RZ, RZ, RZ ;  /* 0x000000ffff027224 */ /* 0x000fe200078e00ff */
[----:B0-----:R-:W-:Y:S01]  /*13d50*/  IADD3 R5, -R16, UR6, RZ ;  /* 0x0000000610057c10 */ /* 0x001fe2000fffe1ff */
[----:B------:R-:W-:Y:S02]  /*13d60*/  IMAD.MOV R10, RZ, RZ, -R10 ;  /* 0x000000ffff0a7224 */ /* 0x000fe400078e0a0a */
[----:B------:R-:W-:Y:S01]  /*13d70*/  IMAD.HI.U32 R2, R3, R9, R2 ;  /* 0x0000000903027227 */ /* 0x000fe200078e0002 */
[----:B------:R-:W-:-:S05]  /*13d80*/  IABS R8, R5 ;  /* 0x0000000500087213 */ /* 0x000fca0000000000 */
[----:B------:R-:W-:Y:S02]  /*13d90*/  IMAD.MOV.U32 R3, RZ, RZ, R8 ;  /* 0x000000ffff037224 */ /* 0x000fe400078e0008 */
[----:B------:R-:W-:Y:S02]  /*13da0*/  IMAD.MOV.U32 R8, RZ, RZ, R10 ;  /* 0x000000ffff087224 */ /* 0x000fe400078e000a */
        /* <DEDUP_REMOVED lines=25> */
[----:B------:R-:W-:Y:S01]  /*13f40*/  IMAD R5, R11, R8, RZ ;  /* 0x000000080b057224 */ /* 0x000fe200078e02ff */
[----:B------:R-:W-:-:S03]  /*13f50*/  IABS R11, R7 ;  /* 0x00000007000b7213 */ /* 0x000fc60000000000 */
[----:B------:R-:W-:-:S04]  /*13f60*/  IMAD.HI.U32 R2, R3, R5, R2 ;  /* 0x0000000503027227 */ /* 0x000fc800078e0002 */
[----:B------:R-:W-:Y:S02]  /*13f70*/  IMAD.MOV.U32 R5, RZ, RZ, R10 ;  /* 0x000000ffff057224 */ /* 0x000fe400078e000a */
        /* <DEDUP_REMOVED lines=13> */
[----:B------:R-:W-:Y:S02]  /*14050*/  @!P0 LOP3.LUT R2, RZ, R7, RZ, 0x33, !PT ;  /* 0x00000007ff028212 */ /* 0x000fe400078e33ff */
[----:B------:R-:W-:Y:S02]  /*14060*/  IADD3 R7, -R7, RZ, RZ ;  /* 0x000000ff07077210 */ /* 0x000fe40007ffe1ff */
[----:B------:R-:W-:-:S03]  /*14070*/  LOP3.LUT R17, RZ, R2, RZ, 0x33, !PT ;  /* 0x00000002ff117212 */ /* 0x000fc600078e33ff */
[----:B------:R-:W-:Y:S02]  /*14080*/  IMAD R18, R2, R7, R3 ;  /* 0x0000000702127224 */ /* 0x000fe400078e0203 */
[----:B------:R-:W-:Y:S01]  /*14090*/  IMAD.IADD R17, R0, 0x1, R17 ;  /* 0x0000000100117824 */ /* 0x000fe200078e0211 */
[----:B------:R-:W-:Y:S06]  /*140a0*/  BRA `(.L_x_12526) ;  /* 0x00000000000c7947 */ /* 0x000fec0003800000 */
.L_x_12521:
[----:B------:R-:W-:Y:S02]  /*140b0*/  IMAD.MOV.U32 R17, RZ, RZ, RZ ;  /* 0x000000ffff117224 */ /* 0x000fe400078e00ff */
[----:B------:R-:W-:Y:S02]  /*140c0*/  IMAD.U32 R16, RZ, RZ, UR6 ;  /* 0x00000006ff107e24 */ /* 0x000fe4000f8e00ff */
[----:B------:R-:W-:-:S07]  /*140d0*/  IMAD.MOV.U32 R18, RZ, RZ, RZ ;  /* 0x000000ffff127224 */ /* 0x000fce00078e00ff */
.L_x_12526:
        /* <DEDUP_REMOVED lines=18> */
.L_x_12611:
[----:B--2---:R-:W2:Y:S02]  /*14200*/  LDC.64 R2, c[0x0][0xc60] ;  /* 0x00031800ff027b82 */ /* 0x004ea40000000a00 */
[----:B--2---:R-:W-:-:S05]  /*14210*/  IMAD.WIDE R2, R19, 0x4, R2 ;  /* 0x0000000413027825 */ /* 0x004fca00078e0202 */
[----:B------:R-:W0:Y:S01]  /*14220*/  LDG.E R29, desc[UR40][R2.64] ;  /* 0x00000028021d7981 */ /* 0x000e22000c1e1900 */
[----:B------:R-:W-:Y:S05]  /*14230*/  YIELD ;  /* 0x0000000000007946 */ /* 0x000fea0003800000 */
[----:B------:R-:W-:Y:S01]  /*14240*/  ULDC.64 UR4, c[0x0][0xa28] ;  /* 0x00028a0000047ab9 */ /* 0x000fe20000000a00 */
[----:B------:R-:W-:Y:S01]  /*14250*/  IMAD.MOV.U32 R10, RZ, RZ, RZ ;  /* 0x000000ffff0a7224 */ /* 0x000fe200078e00ff */
[----:B------:R-:W-:Y:S01]  /*14260*/  ISETP.NE.U32.AND P1, PT, RZ, UR4, PT ;  /* 0x00000004ff007c0c */ /* 0x000fe2000bf25070 */
[----:B------:R-:W-:Y:S01]  /*14270*/  ULDC.64 UR8, c[0x0][0xa08] ;  /* 0x0002820000087ab9 */ /* 0x000fe20000000a00 */
[----:B------:R-:W-:-:S02]  /*14280*/  ULDC.64 UR10, c[0x0][0xa10] ;  /* 0x00028400000a7ab9 */ /* 0x000fc40000000a00 */
[----:B------:R-:W-:Y:S02]  /*14290*/  ISETP.NE.AND.EX P1, PT, RZ, UR5, PT, P1 ;  /* 0x00000005ff007c0c */ /* 0x000fe4000bf25310 */
[----:B0-----:R-:W-:Y:S01]  /*142a0*/  SHF.R.S32.HI R0, RZ, 0x1f, R29 ;  /* 0x0000001fff007819 */ /* 0x001fe2000001141d */
        /* <DEDUP_REMOVED lines=39> */
[----:B0-----:R-:W-:-:S05]  /*14520*/  MOV R9, UR6 ;  /* 0x0000000600097c02 */ /* 0x001fca0008000f00 */
[----:B------:R-:W-:Y:S01]  /*14530*/  IMAD.U32 R11, RZ, RZ, UR4 ;  /* 0x00000004ff0b7e24 */ /* 0x000fe2000f8e00ff */
[----:B------:R-:W-:Y:S06]  /*14540*/  @P0 BRA `(.L_x_12528) ;  /* 0x0000000000100947 */ /* 0x000fec0003800000 */
[----:B------:R-:W-:Y:S05]  /*14550*/  @!P2 BRA `(.L_x_12528) ;  /* 0x00000000000ca947 */ /* 0x000fea0003800000 */
[----:B------:R-:W2:Y:S04]  /*14560*/  LDG.E R13, desc[UR40][R2.64] ;  /* 0x00000028020d7981 */ /* 0x000ea8000c1e1900 */
[----:B-----5:R-:W2:Y:S02]  /*14570*/  LDG.E R10, desc[UR40][R2.64+0x4] ;  /* 0x00000428020a7981 */ /* 0x020ea4000c1e1900 */
[----:B--2---:R-:W-:-:S07]  /*14580*/  IMAD.IADD R10, R10, 0x1, -R13 ;  /* 0x000000010a0a7824 */ /* 0x004fce00078e0a0d */
.L_x_12528:
[----:B------:R-:W-:Y:S01]  /*14590*/  IMAD.MOV.U32 R23, RZ, RZ, RZ ;  /* 0x000000ffff177224 */ /* 0x000fe200078e00ff */
[----:B------:R-:W-:Y:S01]  /*145a0*/  ULDC.64 UR4, c[0x0][0xa20] ;  /* 0x0002880000047ab9 */ /* 0x000fe20000000a00 */
[----:B------:R-:W-:-:S04]  /*145b0*/  IMAD.MOV.U32 R8, RZ, RZ, RZ ;  /* 0x000000ffff087224 */ /* 0x000fc800078e00ff */
[----:B------:R-:W2:Y:S04]  /*145c0*/  @P3 LDG.E R23, desc[UR40][R6.64] ;  /* 0x0000002806173981 */ /* 0x000ea8000c1e1900 */
[----:B------:R0:W5:Y:S01]  /*145d0*/  @P1 LDG.E R8, desc[UR40][R4.64] ;  /* 0x0000002804081981 */ /* 0x000162000c1e1900 */
[----:B------:R-:W-:-:S04]  /*145e0*/  ISETP.NE.U32.AND P0, PT, RZ, UR4, PT ;  /* 0x00000004ff007c0c */ /* 0x000fc8000bf05070 */
[----:B------:R-:W-:Y:S01]  /*145f0*/  ISETP.NE.AND.EX P0, PT, RZ, UR5, PT, P0 ;  /* 0x00000005ff007c0c */ /* 0x000fe2000bf05300 */
[----:B--2--5:R-:W-:-:S12]  /*14600*/  IMAD.IADD R23, R23, 0x1, R0 ;  /* 0x0000000117177824 */ /* 0x024fd800078e0200 */
[----:B0-----:R-:W-:Y:S05]  /*14610*/  @!P0 BRA `(.L_x_12529) ;  /* 0x0000000000108947 */ /* 0x001fea0003800000 */
[----:B------:R-:W-:-:S04]  /*14620*/  IADD3 R2, P0, R14, UR4, RZ ;  /* 0x000000040e027c10 */ /* 0x000fc8000ff1e0ff */
[----:B------:R-:W-:-:S05]  /*14630*/  IADD3.X R3, R12, UR5, RZ, P0, !PT ;  /* 0x000000050c037c10 */ /* 0x000fca00087fe4ff */
[----:B------:R0:W5:Y:S01]  /*14640*/  LDG.E R11, desc[UR40][R2.64] ;  /* 0x00000028020b7981 */ /* 0x000162000c1e1900 */
[----:B------:R-:W-:Y:S05]  /*14650*/  BRA `(.L_x_12530) ;  /* 0x0000000000107947 */ /* 0x000fea0003800000 */
.L_x_12529:
[----:B------:R-:W-:Y:S05]  /*14660*/  @!P3 BRA `(.L_x_12530) ;  /* 0x00000000000cb947 */ /* 0x000fea0003800000 */
[----:B------:R-:W2:Y:S04]  /*14670*/  LDG.E R2, desc[UR40][R6.64] ;  /* 0x0000002806027981 */ /* 0x000ea8000c1e1900 */
[----:B------:R-:W2:Y:S02]  /*14680*/  LDG.E R11, desc[UR40][R6.64+0x4] ;  /* 0x00000428060b7981 */ /* 0x000ea4000c1e1900 */
[----:B--2---:R-:W-:-:S07]  /*14690*/  IMAD.IADD R11, R11, 0x1, -R2 ;  /* 0x000000010b0b7824 */ /* 0x004fce00078e0a02 */
.L_x_12530:
[----:B0-----:R-:W2:Y:S04]  /*146a0*/  @P1 LDG.E R3, desc[UR40][R4.64] ;  /* 0x0000002804031981 */ /* 0x001ea8000c1e1900 */
[----:B------:R-:W2:Y:S01]  /*146b0*/  @P1 LDG.E R2, desc[UR40][R4.64+0x4] ;  /* 0x0000042804021981 */ /* 0x000ea2000c1e1900 */
[----:B-----5:R-:W-:Y:S01]  /*146c0*/  IMAD.IADD R0, R11, 0x1, -R0 ;  /* 0x000000010b007824 */ /* 0x020fe200078e0a00 */
[----:B------:R-:W-:Y:S01]  /*146d0*/  BSSY B0, `(.L_x_12531) ;  /* 0x00000b7000007945 */ /* 0x000fe20003800000 */
[----:B------:R-:W-:Y:S01]  /*146e0*/  PLOP3.LUT P2, PT, PT, PT, PT, 0x80, 0x0 ;  /* 0x000000000000781c */ /* 0x000fe20003f4f070 */
[----:B--2---:R-:W-:Y:S02]  /*146f0*/  @P1 IMAD.IADD R9, R2, 0x1, -R3 ;  /* 0x0000000102091824 */ /* 0x004fe400078e0a03 */
[----:B------:R-:W-:-:S02]  /*14700*/  IMAD R3, R17, 0xc0, RZ ;  /* 0x000000c011037824 */ /* 0x000fc400078e02ff */
[----:B------:R-:W-:-:S03]  /*14710*/  IMAD.IADD R2, R0, 0x1, R9 ;  /* 0x0000000100027824 */ /* 0x000fc600078e0209 */
        /* <DEDUP_REMOVED lines=9> */
[----:B------:R-:W-:-:S05]  /*147b0*/  VIMNMX R12, R2, R3, PT ;  /* 0x00000003020c7248 */ /* 0x000fca0003fe0100 */
[--C-:B------:R-:W-:Y:S01]  /*147c0*/  IMAD R2, R12, 0x80, -R0.reuse ;  /* 0x000000800c027824 */ /* 0x100fe200078e0a00 */
[----:B------:R0:W-:Y:S01]  /*147d0*/  STL [R1], R12 ;  /* 0x0000000c01007387 */ /* 0x0001e20000100800 */
[----:B------:R-:W-:-:S03]  /*147e0*/  IMAD.MOV R0, RZ, RZ, -R0 ;  /* 0x000000ffff007224 */ /* 0x000fc600078e0a00 */
[----:B------:R-:W-:Y:S02]  /*147f0*/  VIMNMX R9, R2, R9, PT ;  /* 0x0000000902097248 */ /* 0x000fe40003fe0100 */
[----:B------:R-:W-:-:S04]  /*14800*/  VIMNMX R2, RZ, R0, !PT ;  /* 0x00000000ff027248 */ /* 0x000fc80007fe0100 */
[----:B------:R-:W-:Y:S02]  /*14810*/  ISETP.GT.AND P0, PT, R9, R2, PT ;  /* 0x000000020900720c */ /* 0x000fe40003f04270 */
[----:B------:R-:W-:-:S11]  /*14820*/  SHF.R.U32.HI R2, RZ, 0x7, R2 ;  /* 0x00000007ff027819 */ /* 0x000fd60000011602 */
[----:B------:R-:W-:-:S05]  /*14830*/  @P0 VIADD R0, R9, 0x7f ;  /* 0x0000007f09000836 */ /* 0x000fca0000000000 */
[----:B------:R-:W-:-:S04]  /*14840*/  @P0 SHF.R.S32.HI R3, RZ, 0x1f, R0 ;  /* 0x0000001fff030819 */ /* 0x000fc80000011400 */
[----:B------:R-:W-:Y:S02]  /*14850*/  @P0 LEA.HI R0, R3, R0, RZ, 0x7 ;  /* 0x0000000003000211 */ /* 0x000fe400078f38ff */
[----:B------:R-:W-:Y:S02]  /*14860*/  MOV R3, R2 ;  /* 0x0000000200037202 */ /* 0x000fe40000000f00 */
        /* <DEDUP_REMOVED lines=8> */
[----:B------:R-:W2:Y:S01]  /*148f0*/  @P0 LDC R7, c[0x0][0x430] ;  /* 0x00010c00ff070b82 */ /* 0x000ea20000000800 */
[----:B0-----:R-:W-:-:S05]  /*14900*/  @P0 IMAD.HI.U32 R4, R18, R5, RZ ;  /* 0x0000000512040227 */ /* 0x001fca00078e00ff */
[----:B--2---:R-:W-:Y:S02]  /*14910*/  @P0 SHF.R.U32.HI R0, RZ, R7, R4 ;  /* 0x00000007ff000219 */ /* 0x004fe40000011604 */
[----:B------:R-:W-:Y:S01]  /*14920*/  SEL R4, R29, RZ, !P1 ;  /* 0x000000ff1d047207 */ /* 0x000fe20004800000 */
[----:B------:R-:W-:Y:S06]  /*14930*/  BRA.DIV UR4, `(.L_x_12533) ;  /* 0x0000004a046c7947 */ /* 0x000fec000b800000 */
.L_x_12681:
[----:B------:R-:W-:-:S03]  /*14940*/  UMOV UR4, 0xffffffff ;  /* 0xffffffff00047882 */ /* 0x000fc60000000000 */
[----:B------:R-:W-:Y:S05]  /*14950*/  BRA.DIV UR4, `(.L_x_12534) ;  /* 0x0000004a04987947 */ /* 0x000fea000b800000 */
[----:B------:R-:W-:-:S13]  /*14960*/  ELECT P6, URZ, PT ;  /* 0x00000000003f782f */ /* 0x000fda00038c0000 */
.L_x_12684:
        /* <DEDUP_REMOVED lines=12> */
.L_x_12685:
[----:B------:R-:W-:Y:S05]  /*14a30*/  BSYNC B1 ;  /* 0x0000000000017941 */ /* 0x000fea0003800000 */
.L_x_12535:
[----:B------:R-:W-:Y:S04]  /*14a40*/  BSSY B1, `(.L_x_12537) ;  /* 0x0000037000017945 */ /* 0x000fe80003800000 */
[----:B------:R-:W-:Y:S05]  /*14a50*/  @!P6 BRA `(.L_x_12538) ;  /* 0x0000000000d4e947 */ /* 0x000fea0003800000 */
[----:B0-----:R-:W-:Y:S01]  /*14a60*/  IMAD R5, R25, 0x8, R6 ;  /* 0x0000000819057824 */ /* 0x001fe200078e0206 */
[----:B------:R-:W-:-:S04]  /*14a70*/  SHF.L.U32 R10, R26, 0x1f, RZ ;  /* 0x0000001f1a0a7819 */ /* 0x000fc800000006ff */
[----:B------:R-:W0:Y:S02]  /*14a80*/  SYNCS.PHASECHK.TRANS64.TRYWAIT P0, [R5+URZ+0x168a0], R10 ;  /* 0x0168a00a050075a7 */ /* 0x000e24000800017f */
[----:B0-----:R-:W-:Y:S05]  /*14a90*/  @!P0 BRA `(.L_x_12539) ;  /* 0x00000048007c8947 */ /* 0x001fea0003800000 */
.L_x_12686:
        /* <DEDUP_REMOVED lines=9> */
.L_x_12540:
        /* <DEDUP_REMOVED lines=18> */
.L_x_12687:
[----:B------:R-:W-:Y:S01]  /*14c50*/  IMAD.SHL.U32 R9, R25, 0x2000, RZ ;  /* 0x0000200019097824 */ /* 0x000fe200078e00ff */
[----:B------:R-:W-:Y:S06]  /*14c60*/  @P1 BRA `(.L_x_12542) ;  /* 0x0000000000141947 */ /* 0x000fec0003800000 */
[----:B------:R-:W-:Y:S01]  /*14c70*/  ISETP.NE.AND P0, PT, R28, RZ, PT ;  /* 0x000000ff1c00720c */ /* 0x000fe20003f05270 */
[----:B0--3--:R-:W-:-:S04]  /*14c80*/  IMAD.MOV.U32 R10, RZ, RZ, 0x4000 ;  /* 0x00004000ff0a7424 */ /* 0x009fc800078e00ff */
[----:B------:R4:W-:Y:S08]  /*14c90*/  SYNCS.ARRIVE.TRANS64 RZ, [R5+URZ+0x168b0], R10 ;  /* 0x0168b00a05ff79a7 */ /* 0x0009f0000800003f */
[----:B------:R-:W-:Y:S05]  /*14ca0*/  @!P0 BRA `(.L_x_12542) ;  /* 0x0000000000048947 */ /* 0x000fea0003800000 */
[----:B------:R-:W-:Y:S01]  /*14cb0*/  BPT.TRAP 0x1 ;  /* 0x000000040000795c */ /* 0x000fe20000300000 */
.L_x_12542:
        /* <DEDUP_REMOVED lines=15> */
.L_x_12538:
[----:B------:R-:W-:Y:S05]  /*14db0*/  BSYNC B1 ;  /* 0x0000000000017941 */ /* 0x000fea0003800000 */
.L_x_12537:
        /* <DEDUP_REMOVED lines=9> */
.L_x_12549:
[----:B------:R-:W-:Y:S05]  /*14e50*/  YIELD ;  /* 0x0000000000007946 */ /* 0x000fea0003800000 */
[----:B------:R-:W-:Y:S04]  /*14e60*/  BSSY B1, `(.L_x_12543) ;  /* 0x0000034000017945 */ /* 0x000fe80003800000 */
[----:B------:R-:W-:Y:S05]  /*14e70*/  @!P6 BRA `(.L_x_12544) ;  /* 0x0000000000c8e947 */ /* 0x000fea0003800000 */
[----:B------:R-:W-:Y:S01]  /*14e80*/  IMAD R10, R25, 0x8, R6 ;  /* 0x00000008190a7824 */ /* 0x000fe200078e0206 */
[----:B------:R-:W-:-:S04]  /*14e90*/  SHF.L.U32 R5, R26, 0x1f, RZ ;  /* 0x0000001f1a057819 */ /* 0x000fc800000006ff */
[----:B------:R-:W0:Y:S02]  /*14ea0*/  SYNCS.PHASECHK.TRANS64.TRYWAIT P0, [R10+URZ+0x168a0], R5 ;  /* 0x0168a0050a0075a7 */ /* 0x000e24000800017f */
[----:B0-----:R-:W-:Y:S05]  /*14eb0*/  @!P0 BRA `(.L_x_12545) ;  /* 0x00000044009c8947 */ /* 0x001fea0003800000 */
.L_x_12688:
        /* <DEDUP_REMOVED lines=9> */
.L_x_12546:
        /* <DEDUP_REMOVED lines=17> */
.L_x_12689:
[----:B------:R-:W-:Y:S05]  /*15060*/  @P0 BRA `(.L_x_12548) ;  /* 0x0000000000140947 */ /* 0x000fea0003800000 */
[----:B------:R-:W-:Y:S01]  /*15070*/  ISETP.NE.AND P1, PT, R28, RZ, PT ;  /* 0x000000ff1c00720c */ /* 0x000fe20003f25270 */
[----:B0-2---:R-:W-:-:S04]  /*15080*/  IMAD.MOV.U32 R5, RZ, RZ, 0x4000 ;  /* 0x00004000ff057424 */ /* 0x005fc800078e00ff */
[----:B------:R3:W-:Y:S08]  /*15090*/  SYNCS.ARRIVE.TRANS64 RZ, [R10+URZ+0x168b0], R5 ;  /* 0x0168b0050aff79a7 */ /* 0x0007f0000800003f */
[----:B------:R-:W-:Y:S05]  /*150a0*/  @!P1 BRA `(.L_x_12548) ;  /* 0x0000000000049947 */ /* 0x000fea0003800000 */
[----:B------:R-:W-:Y:S01]  /*150b0*/  BPT.TRAP 0x1 ;  /* 0x000000040000795c */ /* 0x000fe20000300000 */
.L_x_12548:
        /* <DEDUP_REMOVED lines=14> */
.L_x_12544:
[----:B------:R-:W-:Y:S05]  /*151a0*/  BSYNC B1 ;  /* 0x0000000000017941 */ /* 0x000fea0003800000 */
.L_x_12543:
        /* <DEDUP_REMOVED lines=9> */
.L_x_12532:
[----:B------:R-:W-:Y:S05]  /*15240*/  BSYNC B0 ;  /* 0x0000000000007941 */ /* 0x000fea0003800000 */
.L_x_12531:
        /* <DEDUP_REMOVED lines=21> */
.L_x_12551:
        /* <DEDUP_REMOVED lines=21> */
[----:B01----:R-:W-:Y:S05]  /*154f0*/  CALL.ABS.NOINC R2 ;  /* 0x0000000002007343 */ /* 0x003fea0003c00000 */
.L_x_12553:
        /* <DEDUP_REMOVED lines=18> */
[----:B-12---:R-:W-:Y:S05]  /*15620*/  CALL.ABS.NOINC R2 ;  /* 0x0000000002007343 */ /* 0x006fea0003c00000 */
.L_x_12555:
        /* <DEDUP_REMOVED lines=16> */
.L_x_12554:
[----:B------:R-:W2:Y:S01]  /*15730*/  LDL.LU R2, [R1+0x4] ;  /* 0x0000040001027983 */ /* 0x000ea20000300800 */
        /* <DEDUP_REMOVED lines=27> */
.L_x_12556:
        /* <DEDUP_REMOVED lines=19> */
.L_x_12692:
[----:B------:R-:W-:Y:S01]  /*15a20*/  UMOV UR4, 0xffffffff ;  /* 0xffffffff00047882 */ /* 0x000fe20000000000 */
[----:B------:R-:W-:Y:S02]  /*15a30*/  SHF.R.S32.HI R12, RZ, 0x1f, R6 ;  /* 0x0000001fff0c7819 */ /* 0x000fe40000011406 */
[----:B------:R-:W-:Y:S05]  /*15a40*/  BRA.DIV UR4, `(.L_x_12558) ;  /* 0x0000003e04147947 */ /* 0x000fea000b800000 */
[----:B------:R-:W-:-:S13]  /*15a50*/  ELECT P6, URZ, PT ;  /* 0x00000000003f782f */ /* 0x000fda00038c0000 */
.L_x_12695:
        /* <DEDUP_REMOVED lines=21> */
.L_x_12560:
[----:B------:R-:W-:Y:S01]  /*15bb0*/  IMAD R5, R22, 0x8, R27 ;  /* 0x0000000816057824 */ /* 0x000fe200078e021b */
[----:B------:R-:W-:-:S04]  /*15bc0*/  SHF.L.U32 R4, R24, 0x1f, RZ ;  /* 0x0000001f18047819 */ /* 0x000fc800000006ff */
[----:B------:R-:W2:Y:S02]  /*15bd0*/  SYNCS.PHASECHK.TRANS64.TRYWAIT P0, [R5+URZ+0x16840], R4 ;  /* 0x01684004050075a7 */ /* 0x000ea4000800017f */
[----:B--2---:R-:W-:Y:S05]  /*15be0*/  @!P0 BRA `(.L_x_12561) ;  /* 0x0000003800cc8947 */ /* 0x004fea0003800000 */
.L_x_12696:
        /* <DEDUP_REMOVED lines=9> */
.L_x_12562:
        /* <DEDUP_REMOVED lines=17> */
.L_x_12559:
        /* <DEDUP_REMOVED lines=13> */
[----:B------:R-:W-:Y:S01]  /*15e60*/  @P0 MOV R4, 0x6000 ;  /* 0x0000600000040802 */ /* 0x000fe20000000f00 */
        /* <DEDUP_REMOVED lines=13> */
.L_x_12697:
[----:B------:R-:W-:Y:S05]  /*15f40*/  BSYNC B0 ;  /* 0x0000000000007941 */ /* 0x000fea0003800000 */
.L_x_12563:
[----:B------:R-:W2:Y:S01]  /*15f50*/  LDL R5, [R1] ;  /* 0x0000000001057983 */ /* 0x000ea20000100800 */
[----:B------:R-:W-:Y:S01]  /*15f60*/  BSSY B0, `(.L_x_12565) ;  /* 0x0000127000007945 */ /* 0x000fe20003800000 */
[----:B--2---:R-:W-:-:S13]  /*15f70*/  ISETP.GE.AND P0, PT, R5, 0x2, PT ;  /* 0x000000020500780c */ /* 0x004fda0003f06270 */
[----:B------:R-:W-:Y:S05]  /*15f80*/  @!P0 BRA `(.L_x_12566) ;  /* 0x0000001000908947 */ /* 0x000fea0003800000 */
[C---:B0-----:R-:W-:Y:S01]  /*15f90*/  LOP3.LUT R4, R5.reuse, 0x1, RZ, 0xc0, !PT ;  /* 0x0000000105047812 */ /* 0x041fe200078ec0ff */
[----:B------:R-:W-:Y:S01]  /*15fa0*/  VIADD R11, R5, 0xfffffffe ;  /* 0xfffffffe050b7836 */ /* 0x000fe20000000000 */
[----:B------:R-:W-:Y:S02]  /*15fb0*/  BSSY B1, `(.L_x_12567) ;  /* 0x0000064000017945 */ /* 0x000fe40003800000 */
[----:B------:R-:W-:Y:S01]  /*15fc0*/  ISETP.NE.U32.AND P0, PT, R4, 0x1, PT ;  /* 0x000000010400780c */ /* 0x000fe20003f05070 */
[----:B------:R-:W-:-:S12]  /*15fd0*/  IMAD.MOV.U32 R9, RZ, RZ, R11 ;  /* 0x000000ffff097224 */ /* 0x000fd800078e000b */
        /* <DEDUP_REMOVED lines=31> */
.L_x_12571:
[----:B0-----:R-:W-:Y:S01]  /*161d0*/  IMAD R3, R10, 0x8, R27 ;  /* 0x000000080a037824 */ /* 0x001fe200078e021b */
[----:B------:R-:W-:-:S04]  /*161e0*/  SHF.L.U32 R2, R13, 0x1f, RZ ;  /* 0x0000001f0d027819 */ /* 0x000fc800000006ff */
[----:B------:R-:W0:Y:S02]  /*161f0*/  SYNCS.PHASECHK.TRANS64.TRYWAIT P0, [R3+URZ+0x16840], R2 ;  /* 0x01684002030075a7 */ /* 0x000e24000800017f */
[----:B0-----:R-:W-:Y:S05]  /*16200*/  @!P0 BRA `(.L_x_12572) ;  /* 0x00000034006c8947 */ /* 0x001fea0003800000 */
.L_x_12698:
        /* <DEDUP_REMOVED lines=9> */
.L_x_12573:
        /* <DEDUP_REMOVED lines=10> */
[----:B-----5:R-:W-:-:S02]  /*16340*/  R2UR UR13, R4 ;  /* 0x00000000040d72ca */ /* 0x020fc400000e0000 */
[----:B------:R-:W-:Y:S01]  /*16350*/  IADD3 R3, R27, 0x16800, RZ ;  /* 0x000168001b037810 */ /* 0x000fe20007ffe0ff */
[----:B------:R-:W-:Y:S01]  /*16360*/  UIADD3 UR9, UR9, 0x16830, URZ ;  /* 0x0001683009097890 */ /* 0x000fe2000fffe03f */
[----:B------:R-:W-:-:S03]  /*16370*/  SHF.L.U32 R5, R24, 0x1f, RZ ;  /* 0x0000001f18057819 */ /* 0x000fc600000006ff */
[----:B------:R-:W-:Y:S01]  /*16380*/  ULEA UR11, UR11, UR4, 0x7 ;  /* 0x000000040b0b7291 */ /* 0x000fe2000f8e383f */
[----:B------:R-:W-:Y:S01]  /*16390*/  IMAD R2, R22, 0x8, R3 ;  /* 0x0000000816027824 */ /* 0x000fe200078e0203 */
[----:B------:R-:W-:Y:S01]  /*163a0*/  UIADD3 UR8, UR8, 0xe400, URZ ;  /* 0x0000e40008087890 */ /* 0x000fe2000fffe03f */
[----:B------:R-:W-:-:S08]  /*163b0*/  UMOV UR4, 0x0 ;  /* 0x0000000000047882 */ /* 0x000fd00000000000 */
[----:B------:R0:W-:Y:S01]  /*163c0*/  UTMALDG.4D [UR8], [UR6], desc[UR4] ;  /* 0x00000408060075b4 */ /* 0x0001e20008019000 */
[----:B------:R-:W2:Y:S02]  /*163d0*/  SYNCS.PHASECHK.TRANS64.TRYWAIT P0, [R2+URZ+0x60], R5 ;  /* 0x00006005020075a7 */ /* 0x000ea4000800017f */
[----:B0-2---:R-:W-:Y:S05]  /*163e0*/  @!P0 BRA `(.L_x_12574) ;  /* 0x0000003400088947 */ /* 0x005fea0003800000 */
.L_x_12699:
[----:B------:R-:W-:Y:S05]  /*163f0*/  @P1 BRA `(.L_x_12575) ;  /* 0x0000000000181947 */ /* 0x000fea0003800000 */
[----:B------:R-:W-:Y:S01]  /*16400*/  ISETP.NE.AND P0, PT, R28, RZ, PT ;  /* 0x000000ff1c00720c */ /* 0x000fe20003f05270 */
[----:B0-----:R-:W-:Y:S02]  /*16410*/  IMAD R2, R22, 0x8, R27 ;  /* 0x0000000816027824 */ /* 0x001fe400078e021b */
[----:B------:R-:W-:-:S04]  /*16420*/  IMAD.MOV.U32 R3, RZ, RZ, 0x4000 ;  /* 0x00004000ff037424 */ /* 0x000fc800078e00ff */
[----:B------:R2:W-:Y:S06]  /*16430*/  SYNCS.ARRIVE.TRANS64 RZ, [R2+URZ+0x16850], R3 ;  /* 0x0168500302ff79a7 */ /* 0x0005ec000800003f */
[----:B------:R-:W-:Y:S05]  /*16440*/  @!P0 BRA `(.L_x_12575) ;  /* 0x0000000000048947 */ /* 0x000fea0003800000 */
[----:B------:R-:W-:Y:S01]  /*16450*/  BPT.TRAP 0x1 ;  /* 0x000000040000795c */ /* 0x000fe20000300000 */
.L_x_12575:
        /* <DEDUP_REMOVED lines=20> */
.L_x_12570:
[----:B------:R-:W-:Y:S05]  /*165a0*/  BSYNC B2 ;  /* 0x0000000000027941 */ /* 0x000fea0003800000 */
.L_x_12569:
[----:B------:R-:W2:Y:S01]  /*165b0*/  LDL.LU R2, [R1] ;  /* 0x0000000001027983 */ /* 0x000ea20000300800 */
[----:B------:R-:W-:Y:S02]  /*165c0*/  IMAD.MOV.U32 R22, RZ, RZ, R10 ;  /* 0x000000ffff167224 */ /* 0x000fe400078e000a */
[----:B------:R-:W-:Y:S02]  /*165d0*/  IMAD.MOV.U32 R24, RZ, RZ, R13 ;  /* 0x000000ffff187224 */ /* 0x000fe400078e000d */
[----:B--2---:R-:W-:-:S07]  /*165e0*/  VIADD R9, R2, 0xfffffffd ;  /* 0xfffffffd02097836 */ /* 0x004fce0000000000 */
.L_x_12568:
[----:B------:R-:W-:Y:S05]  /*165f0*/  BSYNC B1 ;  /* 0x0000000000017941 */ /* 0x000fea0003800000 */
.L_x_12567:
[----:B------:R-:W-:-:S13]  /*16600*/  ISETP.NE.AND P0, PT, R11, RZ, PT ;  /* 0x000000ff0b00720c */ /* 0x000fda0003f05270 */
[----:B------:R-:W-:Y:S05]  /*16610*/  @!P0 BRA `(.L_x_12566) ;  /* 0x0000000800ec8947 */ /* 0x000fea0003800000 */
[----:B------:R-:W-:-:S07]  /*16620*/  IMAD.MOV.U32 R4, RZ, RZ, R8 ;  /* 0x000000ffff047224 */ /* 0x000fce00078e0008 */
.L_x_12590:
        /* <DEDUP_REMOVED lines=31> */
.L_x_12578:
[----:B------:R-:W-:Y:S01]  /*16820*/  IMAD R3, R10, 0x8, R27 ;  /* 0x000000080a037824 */ /* 0x000fe200078e021b */
[----:B------:R-:W-:-:S04]  /*16830*/  SHF.L.U32 R2, R11, 0x1f, RZ ;  /* 0x0000001f0b027819 */ /* 0x000fc800000006ff */
[----:B------:R-:W2:Y:S02]  /*16840*/  SYNCS.PHASECHK.TRANS64.TRYWAIT P0, [R3+URZ+0x16840], R2 ;  /* 0x01684002030075a7 */ /* 0x000ea4000800017f */
[----:B--2---:R-:W-:Y:S05]  /*16850*/  @!P0 BRA `(.L_x_12579) ;  /* 0x0000003000008947 */ /* 0x004fea0003800000 */
.L_x_12700:
        /* <DEDUP_REMOVED lines=9> */
.L_x_12580:
        /* <DEDUP_REMOVED lines=21> */
.L_x_12701:
[----:B------:R-:W-:Y:S05]  /*16a40*/  @P0 BRA `(.L_x_12582) ;  /* 0x0000000000140947 */ /* 0x000fea0003800000 */
[----:B------:R-:W-:Y:S01]  /*16a50*/  ISETP.NE.AND P1, PT, R28, RZ, PT ;  /* 0x000000ff1c00720c */ /* 0x000fe20003f25270 */
[----:B------:R-:W-:-:S04]  /*16a60*/  IMAD.MOV.U32 R2, RZ, RZ, 0x4000 ;  /* 0x00004000ff027424 */ /* 0x000fc800078e00ff */
[----:B------:R2:W-:Y:S08]  /*16a70*/  SYNCS.ARRIVE.TRANS64 RZ, [R3+URZ+0x50], R2 ;  /* 0x0000500203ff79a7 */ /* 0x0005f0000800003f */
[----:B------:R-:W-:Y:S05]  /*16a80*/  @!P1 BRA `(.L_x_12582) ;  /* 0x0000000000049947 */ /* 0x000fea0003800000 */
[----:B------:R-:W-:Y:S01]  /*16a90*/  BPT.TRAP 0x1 ;  /* 0x000000040000795c */ /* 0x000fe20000300000 */
.L_x_12582:
        /* <DEDUP_REMOVED lines=19> */
.L_x_12577:
[----:B------:R-:W-:Y:S05]  /*16bd0*/  BSYNC B1 ;  /* 0x0000000000017941 */ /* 0x000fea0003800000 */
.L_x_12576:
        /* <DEDUP_REMOVED lines=30> */
.L_x_12585:
[----:B--2---:R-:W-:Y:S01]  /*16dc0*/  IMAD R2, R22, 0x8, R27 ;  /* 0x0000000816027824 */ /* 0x004fe200078e021b */
[----:B------:R-:W-:-:S04]  /*16dd0*/  SHF.L.U32 R3, R24, 0x1f, RZ ;  /* 0x0000001f18037819 */ /* 0x000fc800000006ff */
[----:B------:R-:W2:Y:S02]  /*16de0*/  SYNCS.PHASECHK.TRANS64.TRYWAIT P0, [R2+URZ+0x16840], R3 ;  /* 0x01684003020075a7 */ /* 0x000ea4000800017f */
[----:B--2---:R-:W-:Y:S05]  /*16df0*/  @!P0 BRA `(.L_x_12586) ;  /* 0x0000002800c08947 */ /* 0x004fea0003800000 */
.L_x_12702:
        /* <DEDUP_REMOVED lines=9> */
.L_x_12587:
        /* <DEDUP_REMOVED lines=8> */
[----:B------:R-:W-:Y:S01]  /*16f10*/  UIADD3.X UR7, URZ, UR39, URZ, UP0, !UPT ;  /* 0x000000273f077290 */ /* 0x000fe200087fe43f */
[----:B-----5:R-:W-:Y:S01]  /*16f20*/  R2UR UR13, R4 ;  /* 0x00000000040d72ca */ /* 0x020fe200000e0000 */
[----:B------:R-:W-:Y:S01]  /*16f30*/  UMOV UR5, 0x14f00000 ;  /* 0x14f0000000057882 */ /* 0x000fe20000000000 */
[----:B------:R-:W-:Y:S01]  /*16f40*/  R2UR UR9, R2 ;  /* 0x00000000020972ca */ /* 0x000fe200000e0000 */
[----:B------:R-:W-:Y:S01]  /*16f50*/  IMAD R2, R10, 0x8, R3 ;  /* 0x000000080a027824 */ /* 0x000fe200078e0203 */
[----:B------:R-:W-:Y:S01]  /*16f60*/  SHF.L.U32 R11, R11, 0x1f, RZ ;  /* 0x0000001f0b0b7819 */ /* 0x000fe200000006ff */
[----:B------:R-:W-:-:S02]  /*16f70*/  UMOV UR10, URZ ;  /* 0x0000003f000a7c82 */ /* 0x000fc40008000000 */
[----:B------:R-:W-:Y:S02]  /*16f80*/  ULEA UR11, UR11, UR4, 0x7 ;  /* 0x000000040b0b7291 */ /* 0x000fe4000f8e383f */
[----:B------:R-:W-:Y:S01]  /*16f90*/  UIADD3 UR8, UR8, 0xe400, URZ ;  /* 0x0000e40008087890 */ /* 0x000fe2000fffe03f */
[----:B------:R-:W-:-:S05]  /*16fa0*/  UMOV UR4, 0x0 ;  /* 0x0000000000047882 */ /* 0x000fca0000000000 */
[----:B------:R-:W-:-:S09]  /*16fb0*/  UIADD3 UR9, UR9, 0x30, URZ ;  /* 0x0000003009097890 */ /* 0x000fd2000fffe03f */
[----:B------:R0:W-:Y:S01]  /*16fc0*/  UTMALDG.4D [UR8], [UR6], desc[UR4] ;  /* 0x00000408060075b4 */ /* 0x0001e20008019000 */
[----:B------:R-:W2:Y:S02]  /*16fd0*/  SYNCS.PHASECHK.TRANS64.TRYWAIT P1, [R2+URZ+0x60], R11 ;  /* 0x0000600b020075a7 */ /* 0x000ea4000802017f */
[----:B0-2---:R-:W-:Y:S05]  /*16fe0*/  @!P1 BRA `(.L_x_12588) ;  /* 0x0000002800589947 */ /* 0x005fea0003800000 */
.L_x_12703:
[----:B------:R-:W-:Y:S05]  /*16ff0*/  @P0 BRA `(.L_x_12589) ;  /* 0x0000000000140947 */ /* 0x000fea0003800000 */
[----:B------:R-:W-:Y:S01]  /*17000*/  ISETP.NE.AND P1, PT, R28, RZ, PT ;  /* 0x000000ff1c00720c */ /* 0x000fe20003f25270 */
[----:B------:R-:W-:-:S04]  /*17010*/  IMAD.MOV.U32 R3, RZ, RZ, 0x4000 ;  /* 0x00004000ff037424 */ /* 0x000fc800078e00ff */
[----:B------:R2:W-:Y:S08]  /*17020*/  SYNCS.ARRIVE.TRANS64 RZ, [R2+URZ+0x50], R3 ;  /* 0x0000500302ff79a7 */ /* 0x0005f0000800003f */
[----:B------:R-:W-:Y:S05]  /*17030*/  @!P1 BRA `(.L_x_12589) ;  /* 0x0000000000049947 */ /* 0x000fea0003800000 */
[----:B------:R-:W-:Y:S01]  /*17040*/  BPT.TRAP 0x1 ;  /* 0x000000040000795c */ /* 0x000fe20000300000 */
.L_x_12589:
        /* <DEDUP_REMOVED lines=19> */
.L_x_12584:
[----:B------:R-:W-:Y:S05]  /*17180*/  BSYNC B1 ;  /* 0x0000000000017941 */ /* 0x000fea0003800000 */
.L_x_12583:
[C---:B------:R-:W-:Y:S01]  /*17190*/  ISETP.GT.AND P0, PT, R9.reuse, 0x1, PT ;  /* 0x000000010900780c */ /* 0x040fe20003f04270 */
[----:B0-2---:R-:W-:-:S04]  /*171a0*/  VIADD R2, R9, 0xfffffffe ;  /* 0xfffffffe09027836 */ /* 0x005fc80000000000 */
[----:B------:R-:W-:-:S08]  /*171b0*/  IMAD.MOV.U32 R9, RZ, RZ, R2 ;  /* 0x000000ffff097224 */ /* 0x000fd000078e0002 */
[----:B------:R-:W-:Y:S05]  /*171c0*/  @P0 BRA `(.L_x_12590) ;  /* 0xfffffff400180947 */ /* 0x000fea000383ffff */
.L_x_12566:
[----:B------:R-:W-:Y:S05]  /*171d0*/  BSYNC B0 ;  /* 0x0000000000007941 */ /* 0x000fea0003800000 */
.L_x_12565:
[----:B------:R-:W-:Y:S01]  /*171e0*/  ISETP.NE.AND P0, PT, R28, RZ, PT ;  /* 0x000000ff1c00720c */ /* 0x000fe20003f05270 */
[----:B------:R-:W-:-:S12]  /*171f0*/  BSSY B0, `(.L_x_12591) ;  /* 0x000000e000007945 */ /* 0x000fd80003800000 */
[----:B------:R-:W-:Y:S05]  /*17200*/  @P0 BRA `(.L_x_12592) ;  /* 0x0000000000300947 */ /* 0x000fea0003800000 */
[----:B------:R-:W2:Y:S01]  /*17210*/  S2R R9, SR_LANEID ;  /* 0x0000000000097919 */ /* 0x000ea20000000000 */
[----:B------:R-:W-:Y:S01]  /*17220*/  VOTEU.ANY UR4, UPT, PT ;  /* 0x0000000000047886 */ /* 0x000fe200038e0100 */
[----:B------:R-:W3:Y:S01]  /*17230*/  LDC.64 R2, c[0x0][0xc38] ;  /* 0x00030e00ff027b82 */ /* 0x000ee20000000a00 */
[----:B0-----:R-:W2:Y:S08]  /*17240*/  FLO.U32 R4, UR4 ;  /* 0x0000000400047d00 */ /* 0x001eb000080e0000 */
[----:B------:R-:W3:Y:S01]  /*17250*/  POPC R5, UR4 ;  /* 0x0000000400057d09 */ /* 0x000ee20008000000 */
[----:B--2---:R-:W-:-:S13]  /*17260*/  ISETP.EQ.U32.AND P0, PT, R4, R9, PT ;  /* 0x000000090400720c */ /* 0x004fda0003f02070 */
[----:B---3--:R-:W2:Y:S01]  /*17270*/  @P0 ATOMG.E.ADD.STRONG.GPU PT, R3, desc[UR40][R2.64], R5 ;  /* 0x00000005020309a8 */ /* 0x008ea200081ee1e8 */
[----:B------:R-:W0:Y:S02]  /*17280*/  S2R R6, SR_LTMASK ;  /* 0x0000000000067919 */ /* 0x000e240000003900 */
[----:B0-----:R-:W-:-:S04]  /*17290*/  LOP3.LUT R6, R6, UR4, RZ, 0xc0, !PT ;  /* 0x0000000406067c12 */ /* 0x001fc8000f8ec0ff */
[----:B------:R-:W0:Y:S01]  /*172a0*/  POPC R9, R6 ;  /* 0x0000000600097309 */ /* 0x000e220000000000 */
[----:B--2---:R-:W0:Y:S02]  /*172b0*/  SHFL.IDX PT, R4, R3, R4, 0x1f ;  /* 0x00001f0403047589 */ /* 0x004e2400000e0000 */
[----:B0-----:R-:W-:-:S07]  /*172c0*/  IADD3 R16, R4, UR36, R9 ;  /* 0x0000002404107c10 */ /* 0x001fce000fffe009 */
.L_x_12592:
[----:B------:R-:W-:Y:S05]  /*172d0*/  BSYNC B0 ;  /* 0x0000000000007941 */ /* 0x000fea0003800000 */
.L_x_12591:
[----:B------:R-:W-:Y:S04]  /*172e0*/  BSSY B0, `(.L_x_12593) ;  /* 0x0000020000007945 */ /* 0x000fe80003800000 */
[----:B------:R-:W-:Y:S05]  /*172f0*/  @!P6 BRA `(.L_x_12594) ;  /* 0x000000000078e947 */ /* 0x000fea0003800000 */
[----:B------:R-:W-:Y:S02]  /*17300*/  LEA R3, R22, R27, 0x3 ;  /* 0x0000001b16037211 */ /* 0x000fe400078e18ff */
[----:B------:R-:W-:-:S04]  /*17310*/  SHF.L.U32 R2, R24, 0x1f, RZ ;  /* 0x0000001f18027819 */ /* 0x000fc800000006ff */
[----:B------:R-:W2:Y:S02]  /*17320*/  SYNCS.PHASECHK.TRANS64.TRYWAIT P0, [R3+URZ+0x16860], R2 ;  /* 0x01686002030075a7 */ /* 0x000ea4000800017f */
[----:B--2---:R-:W-:Y:S05]  /*17330*/  @!P0 BRA `(.L_x_12595) ;  /* 0x0000002400988947 */ /* 0x004fea0003800000 */
.L_x_12704:
        /* <DEDUP_REMOVED lines=9> */
.L_x_12596:
        /* <DEDUP_REMOVED lines=17> */
.L_x_12594:
[----:B------:R-:W-:Y:S05]  /*174e0*/  BSYNC B0 ;  /* 0x0000000000007941 */ /* 0x000fea0003800000 */
.L_x_12593:
[----:B------:R-:W-:-:S05]  /*174f0*/  VIADD R22, R22, 0x1 ;  /* 0x0000000116167836 */ /* 0x000fca0000000000 */
[----:B------:R-:W-:-:S04]  /*17500*/  ISETP.NE.AND P0, PT, R22, 0x2, PT ;  /* 0x000000021600780c */ /* 0x000fc80003f05270 */
[----:B0-2---:R-:W-:Y:S02]  /*17510*/  SEL R3, RZ, 0x1, P0 ;  /* 0x00000001ff037807 */ /* 0x005fe40000000000 */
[----:B------:R-:W-:Y:S02]  /*17520*/  SEL R22, R22, RZ, P0 ;  /* 0x000000ff16167207 */ /* 0x000fe40000000000 */
[----:B------:R-:W-:-:S07]  /*17530*/  LOP3.LUT R24, R24, R3, RZ, 0x3c, !PT ;  /* 0x0000000318187212 */ /* 0x000fce00078e3cff */
.L_x_12552:
[----:B------:R-:W-:Y:S05]  /*17540*/  BSYNC B6 ;  /* 0x0000000000067941 */ /* 0x000fea0003800000 */
.L_x_12550:
[----:B------:R-:W-:-:S03]  /*17550*/  UMOV UR4, 0xffffffff ;  /* 0xffffffff00047882 */ /* 0x000fc60000000000 */
[----:B------:R-:W-:Y:S05]  /*17560*/  BRA.DIV UR4, `(.L_x_12597) ;  /* 0x0000002604207947 */ /* 0x000fea000b800000 */
[----:B------:R0:W2:Y:S04]  /*17570*/  SHFL.IDX PT, R4, R16, RZ, 0x1f ;  /* 0x00001fff10047589 */ /* 0x0000a800000e0000 */
[----:B------:R0:W3:Y:S02]  /*17580*/  SHFL.IDX PT, R5, R16, 0x1, 0x1f ;  /* 0x00201f0010057f89 */ /* 0x0000e400000e0000 */
.L_x_12708:
        /* <DEDUP_REMOVED lines=11> */
.L_x_12599:
[----:B------:R-:W-:Y:S05]  /*17640*/  BSYNC B0 ;  /* 0x0000000000007941 */ /* 0x000fea0003800000 */
.L_x_12598:
        /* <DEDUP_REMOVED lines=23> */
.L_x_12716:
[----:B------:R-:W-:Y:S02]  /*177c0*/  ULDC UR4, c[0x0][0xc10] ;  /* 0x0003040000047ab9 */ /* 0x000fe40000000800 */
[----:B------:R-:W-:-:S04]  /*177d0*/  IMAD.U32 R6, RZ, RZ, UR4 ;  /* 0x00000004ff067e24 */ /* 0x000fc8000f8e00ff */
[----:B----4-:R-:W-:-:S04]  /*177e0*/  IMAD R14, R14, R6, RZ ;  /* 0x000000060e0e7224 */ /* 0x010fc800078e02ff */
[----:B---3--:R-:W-:-:S05]  /*177f0*/  IMAD.IADD R5, R5, 0x1, R14 ;  /* 0x0000000105057824 */ /* 0x008fca00078e020e */
[----:B--2---:R-:W-:-:S13]  /*17800*/  ISETP.GT.AND P0, PT, R5, R4, PT ;  /* 0x000000040500720c */ /* 0x004fda0003f04270 */
[----:B------:R-:W-:Y:S05]  /*17810*/  @P0 BRA `(.L_x_12601) ;  /* 0x0000000000ac0947 */ /* 0x000fea0003800000 */
[----:B------:R-:W2:Y:S02]  /*17820*/  LDC R0, c[0x0][0xc14] ;  /* 0x00030500ff007b82 */ /* 0x000ea40000000800 */
.L_x_12606:
[----:B------:R-:W-:-:S05]  /*17830*/  VIADD R19, R19, 0x1f ;  /* 0x0000001f13137836 */ /* 0x000fca0000000000 */
[----:B--2---:R-:W-:-:S13]  /*17840*/  ISETP.GE.AND P0, PT, R19, R0, PT ;  /* 0x000000001300720c */ /* 0x004fda0003f06270 */
[----:B------:R-:W-:Y:S05]  /*17850*/  @P0 BRA `(.L_x_12602) ;  /* 0x0000000400e40947 */ /* 0x000fea0003800000 */
[C---:B------:R-:W-:Y:S01]  /*17860*/  ISETP.NE.AND P1, PT, R28.reuse, 0x1f, PT ;  /* 0x0000001f1c00780c */ /* 0x040fe20003f25270 */
[----:B------:R-:W-:Y:S01]  /*17870*/  BSSY B0, `(.L_x_12603) ;  /* 0x0000008000007945 */ /* 0x000fe20003800000 */
[----:B------:R-:W-:Y:S01]  /*17880*/  IADD3 R7, R28, R19, RZ ;  /* 0x000000131c077210 */ /* 0x000fe20007ffe0ff */
[----:B------:R-:W-:-:S03]  /*17890*/  IMAD.MOV.U32 R2, RZ, RZ, RZ ;  /* 0x000000ffff027224 */ /* 0x000fc600078e00ff */
[----:B------:R-:W-:-:S13]  /*178a0*/  ISETP.GE.OR P0, PT, R7, R0, !P1 ;  /* 0x000000000700720c */ /* 0x000fda0004f06670 */
[----:B------:R-:W-:Y:S05]  /*178b0*/  @P0 BRA `(.L_x_12604) ;  /* 0x00000000000c0947 */ /* 0x000fea0003800000 */
[----:B0-----:R-:W0:Y:S02]  /*178c0*/  LDC.64 R2, c[0x0][0xc58] ;  /* 0x00031600ff027b82 */ /* 0x001e240000000a00 */
[----:B0-----:R-:W-:-:S06]  /*178d0*/  IMAD.WIDE R2, R7, 0x4, R2 ;  /* 0x0000000407027825 */ /* 0x001fcc00078e0202 */
[----:B------:R2:W5:Y:S02]  /*178e0*/  LDG.E R2, desc[UR40][R2.64] ;  /* 0x0000002802027981 */ /* 0x000564000c1e1900 */
.L_x_12604:
[----:B------:R-:W-:Y:S05]  /*178f0*/  BSYNC B0 ;  /* 0x0000000000007941 */ /* 0x000fea0003800000 */
.L_x_12603:
        /* <DEDUP_REMOVED lines=11> */
[----:B0-2---:R-:W-:-:S05]  /*179b0*/  IMAD.IADD R3, R13, 0x1, R14 ;  /* 0x000000010d037824 */ /* 0x005fca00078e020e */
        /* <DEDUP_REMOVED lines=11> */
.L_x_12724:
[----:B------:R-:W-:Y:S02]  /*17a70*/  ULDC UR4, c[0x0][0xc10] ;  /* 0x0003040000047ab9 */ /* 0x000fe40000000800 */
[----:B------:R-:W-:-:S04]  /*17a80*/  IMAD.U32 R6, RZ, RZ, UR4 ;  /* 0x00000004ff067e24 */ /* 0x000fc8000f8e00ff */
[----:B--2---:R-:W-:-:S04]  /*17a90*/  IMAD R14, R14, R6, RZ ;  /* 0x000000060e0e7224 */ /* 0x004fc800078e02ff */
[----:B------:R-:W-:-:S05]  /*17aa0*/  IMAD.IADD R5, R14, 0x1, R5 ;  /* 0x000000010e057824 */ /* 0x000fca00078e0205 */
[----:B------:R-:W-:-:S13]  /*17ab0*/  ISETP.GT.AND P0, PT, R5, R4, PT ;  /* 0x000000040500720c */ /* 0x000fda0003f04270 */
[----:B------:R-:W-:Y:S05]  /*17ac0*/  @!P0 BRA `(.L_x_12606) ;  /* 0xfffffffc00588947 */ /* 0x000fea000383ffff */
.L_x_12601:
        /* <DEDUP_REMOVED lines=8> */
.L_x_12728:
[----:B------:R-:W-:Y:S01]  /*17b50*/  ISETP.NE.AND P0, PT, R5, RZ, PT ;  /* 0x000000ff0500720c */ /* 0x000fe20003f05270 */
[----:B------:R-:W-:-:S12]  /*17b60*/  IMAD.MOV.U32 R14, RZ, RZ, RZ ;  /* 0x000000ffff0e7224 */ /* 0x000fd800078e00ff */
[----:B------:R-:W-:Y:S05]  /*17b70*/  @!P0 BRA `(.L_x_12608) ;  /* 0x0000000000108947 */ /* 0x000fea0003800000 */
[----:B------:R-:W-:Y:S01]  /*17b80*/  UMOV UR4, 0xffffffff ;  /* 0xffffffff00047882 */ /* 0x000fe20000000000 */
[----:B------:R-:W-:Y:S02]  /*17b90*/  VIADD R12, R8, 0xffffffff ;  /* 0xffffffff080c7836 */ /* 0x000fe40000000000 */
[----:B------:R-:W-:Y:S05]  /*17ba0*/  BRA.DIV UR4, `(.L_x_12609) ;  /* 0x0000002604c47947 */ /* 0x000fea000b800000 */
[----:B------:R4:W0:Y:S02]  /*17bb0*/  SHFL.IDX PT, R14, R3, R12, 0x1f ;  /* 0x00001f0c030e7589 */ /* 0x00082400000e0000 */
.L_x_12608:
[----:B0-2-4-:R-:W0:Y:S01]  /*17bc0*/  LDC.64 R2, c[0x0][0xc68] ;  /* 0x00031a00ff027b82 */ /* 0x015e220000000a00 */
[----:B------:R-:W-:-:S04]  /*17bd0*/  IMAD.IADD R19, R8, 0x1, R19 ;  /* 0x0000000108137824 */ /* 0x000fc800078e0213 */
[----:B0-----:R-:W-:-:S05]  /*17be0*/  IMAD.WIDE R2, R19, 0x4, R2 ;  /* 0x0000000413027825 */ /* 0x001fca00078e0202 */
[----:B------:R0:W3:Y:S01]  /*17bf0*/  LDG.E R8, desc[UR40][R2.64] ;  /* 0x0000002802087981 */ /* 0x0000e2000c1e1900 */
[----:B------:R-:W-:Y:S01]  /*17c00*/  IMAD R16, R14, R6, R7 ;  /* 0x000000060e107224 */ /* 0x000fe200078e0207 */
[----:B0-----:R-:W-:Y:S01]  /*17c10*/  MOV R2, RZ ;  /* 0x000000ff00027202 */ /* 0x001fe20000000f00 */
[----:B---3--:R-:W-:-:S05]  /*17c20*/  IMAD R5, R17, R8, RZ ;  /* 0x0000000811057224 */ /* 0x008fca00078e02ff */
        /* <DEDUP_REMOVED lines=47> */
[----:B------:R-:W-:Y:S01]  /*17f20*/  @!P0 IMAD.IADD R8, R8, 0x1, -R7 ;  /* 0x0000000108088824 */ /* 0x000fe200078e0a07 */
[----:B------:R-:W-:-:S04]  /*17f30*/  @!P0 IADD3 R2, R2, 0x1, RZ ;  /* 0x0000000102028810 */ /* 0x000fc80007ffe0ff */
        /* <DEDUP_REMOVED lines=11> */
.L_x_12602:
[----:B------:R-:W-:Y:S01]  /*17ff0*/  UMOV UR4, URZ ;  /* 0x0000003f00047c82 */ /* 0x000fe20008000000 */
[----:B------:R-:W-:Y:S01]  /*18000*/  UMOV UR5, URZ ;  /* 0x0000003f00057c82 */ /* 0x000fe20008000000 */
[----:B------:R-:W-:Y:S01]  /*18010*/  ULDC UR6, c[0x0][0xc14] ;  /* 0x0003050000067ab9 */ /* 0x000fe20000000800 */
[----:B------:R-:W-:Y:S02]  /*18020*/  IMAD.MOV.U32 R16, RZ, RZ, R4 ;  /* 0x000000ffff107224 */ /* 0x000fe400078e0004 */
[----:B------:R-:W-:Y:S02]  /*18030*/  IMAD.U32 R17, RZ, RZ, UR4 ;  /* 0x00000004ff117e24 */ /* 0x000fe4000f8e00ff */
[----:B------:R-:W-:Y:S02]  /*18040*/  IMAD.U32 R18, RZ, RZ, UR5 ;  /* 0x00000005ff127e24 */ /* 0x000fe4000f8e00ff */
[----:B------:R-:W-:-:S07]  /*18050*/  IMAD.U32 R19, RZ, RZ, UR6 ;  /* 0x00000006ff137e24 */ /* 0x000fce000f8e00ff */
.L_x_12610:
        /* <DEDUP_REMOVED lines=10> */
.L_x_12527:
        /* <DEDUP_REMOVED lines=12> */
.L_x_12731:
[----:B------:R-:W-:Y:S05]  /*181c0*/  BSYNC B0 ;  /* 0x0000000000007941 */ /* 0x000fea0003800000 */
.L_x_12612:
[----:B------:R-:W-:-:S03]  /*181d0*/  UMOV UR4, 0xffffffff ;  /* 0xffffffff00047882 */ /* 0x000fc60000000000 */
[----:B------:R-:W-:Y:S05]  /*181e0*/  BRA.DIV UR4, `(.L_x_12614) ;  /* 0x00000022046c7947 */ /* 0x000fea000b800000 */
[----:B0-----:R-:W0:Y:S02]  /*181f0*/  S2R R0, SR_TID.X ;  /* 0x0000000000007919 */ /* 0x001e240000002100 */
[----:B0-----:R-:W-:-:S04]  /*18200*/  SHF.R.U32.HI R0, RZ, 0x5, R0 ;  /* 0x00000005ff007819 */ /* 0x001fc80000011600 */
[----:B------:R-:W-:-:S05]  /*18210*/  LOP3.LUT R0, R0, 0x3, RZ, 0xc0, !PT ;  /* 0x0000000300007812 */ /* 0x000fca00078ec0ff */
[----:B------:R0:W2:Y:S02]  /*18220*/  SHFL.IDX PT, R14, R0, RZ, 0x1f ;  /* 0x00001fff000e7589 */ /* 0x0000a400000e0000 */
.L_x_12734:
[----:B--2---:R-:W-:-:S13]  /*18230*/  ISETP.NE.AND P0, PT, R14, RZ, PT ;  /* 0x000000ff0e00720c */ /* 0x004fda0003f05270 */
[----:B------:R-:W-:Y:S05]  /*18240*/  @P0 BRA `(.L_x_12364) ;  /* 0x0000000000880947 */ /* 0x000fea0003800000 */
[----:B------:R-:W-:-:S03]  /*18250*/  UMOV UR4, 0xffffffff ;  /* 0xffffffff00047882 */ /* 0x000fc60000000000 */
[----:B------:R-:W-:Y:S05]  /*18260*/  BRA.DIV UR4, `(.L_x_12615) ;  /* 0x0000002204807947 */ /* 0x000fea000b800000 */
[----:B------:R-:W-:-:S13]  /*18270*/  ELECT P6, URZ, PT ;  /* 0x00000000003f782f */ /* 0x000fda00038c0000 */
.L_x_12737:
[----:B------:R-:W-:Y:S05]  /*18280*/  @!P6 BRA `(.L_x_12364) ;  /* 0x000000000078e947 */ /* 0x000fea0003800000 */
[----:B0-----:R-:W2:Y:S02]  /*18290*/  LDL.LU R0, [R1+0x14] ;  /* 0x0000140001007983 */ /* 0x001ea40000300800 */
[----:B--2---:R-:W-:-:S04]  /*182a0*/  LOP3.LUT R0, R0, 0x2, RZ, 0xfc, !PT ;  /* 0x0000000200007812 */ /* 0x004fc800078efcff */
[----:B------:R-:W-:-:S13]  /*182b0*/  ISETP.NE.AND P2, PT, R0, 0x3, PT ;  /* 0x000000030000780c */ /* 0x000fda0003f45270 */
[----:B------:R-:W-:Y:S05]  /*182c0*/  @!P2 BRA `(.L_x_12616) ;  /* 0x000000000004a947 */ /* 0x000fea0003800000 */
[----:B------:R-:W-:Y:S01]  /*182d0*/  BPT.TRAP 0x1 ;  /* 0x000000040000795c */ /* 0x000fe20000300000 */
.L_x_12616:
        /* <DEDUP_REMOVED lines=8> */
[----:B------:R-:W-:Y:S02]  /*18360*/  LOP3.LUT R0, R24, R5, RZ, 0x3c, !PT ;  /* 0x0000000518007212 */ /* 0x000fe400078e3cff */
[----:B------:R-:W-:-:S02]  /*18370*/  LEA R3, R4, R3, 0x3 ;  /* 0x0000000304037211 */ /* 0x000fc400078e18ff */
[----:B------:R-:W-:Y:S01]  /*18380*/  SHF.L.U32 R0, R0, 0x1f, RZ ;  /* 0x0000001f00007819 */ /* 0x000fe200000006ff */
[----:B0-----:R-:W-:Y:S06]  /*18390*/  @!P0 BRA `(.L_x_12617) ;  /* 0x0000002000548947 */ /* 0x001fec0003800000 */
.L_x_12738:
[----:B------:R-:W2:Y:S02]  /*183a0*/  SYNCS.PHASECHK.TRANS64.TRYWAIT P0, [R3+URZ], R0 ;  /* 0x00000000030075a7 */ /* 0x000ea4000800017f */
[----:B--2---:R-:W-:Y:S05]  /*183b0*/  @!P0 BRA `(.L_x_12618) ;  /* 0x0000002000608947 */ /* 0x004fea0003800000 */
.L_x_12739:
[----:B------:R-:W-:Y:S05]  /*183c0*/  @!P2 BRA `(.L_x_12619) ;  /* 0x000000000004a947 */ /* 0x000fea0003800000 */
[----:B------:R-:W-:Y:S01]  /*183d0*/  BPT.TRAP 0x1 ;  /* 0x000000040000795c */ /* 0x000fe20000300000 */
.L_x_12619:
[----:B--2---:R-:W-:-:S04]  /*183e0*/  VIADD R3, R9, 0x16860 ;  /* 0x0001686009037836 */ /* 0x004fc80000000000 */
[----:B------:R-:W-:-:S04]  /*183f0*/  IMAD R5, R22, 0x8, R3 ;  /* 0x0000000816057824 */ /* 0x000fc800078e0203 */
[----:B------:R-:W2:Y:S02]  /*18400*/  SYNCS.PHASECHK.TRANS64.TRYWAIT P0, [R5+URZ], R2 ;  /* 0x00000002050075a7 */ /* 0x000ea4000800017f */
[----:B--2---:R-:W-:Y:S05]  /*18410*/  @!P0 BRA `(.L_x_12620) ;  /* 0x00000020005c8947 */ /* 0x004fea0003800000 */
.L_x_12740:
[----:B------:R-:W-:-:S07]  /*18420*/  IMAD R3, R4, 0x8, R3 ;  /* 0x0000000804037824 */ /* 0x000fce00078e0203 */
.L_x_12621:
[----:B---3--:R3:W4:Y:S02]  /*18430*/  SYNCS.PHASECHK.TRANS64.TRYWAIT P0, [R3+URZ], R0 ;  /* 0x00000000030075a7 */ /* 0x008724000800017f */
[----:B----4-:R-:W-:Y:S05]  /*18440*/  @!P0 NANOSLEEP.SYNCS 0x989680 ;  /* 0x009896800000895d */ /* 0x010fea0003900000 */
[----:B------:R-:W4:Y:S02]  /*18450*/  @!P0 SYNCS.PHASECHK.TRANS64 P0, [R3+URZ], R0 ;  /* 0x00000000030085a7 */ /* 0x000f24000800007f */
[----:B----4-:R-:W-:Y:S05]  /*18460*/  @!P0 BRA `(.L_x_12621) ;  /* 0xfffffffc00f08947 */ /* 0x010fea000383ffff */
.L_x_12364:
[----:B------:R-:W-:Y:S05]  /*18470*/  BSYNC B7 ;  /* 0x0000000000077941 */ /* 0x000fea0003800000 */
.L_x_12361:
[----:B------:R-:W-:Y:S05]  /*18480*/  EXIT ;  /* 0x000000000000794d */ /* 0x000fea0003800000 */
.L_x_12382:
[----:B0-----:R0:W1:Y:S02]  /*18490*/  SYNCS.PHASECHK.TRANS64.TRYWAIT P6, [R78+URZ+0x16890], R90 ;  /* 0x0168905a4e0075a7 */ /* 0x00106400080c017f */
[----:B-1----:R-:W-:Y:S05]  /*184a0*/  @!P6 NANOSLEEP.SYNCS 0x989680 ;  /* 0x009896800000e95d */ /* 0x002fea0003900000 */
[----:B------:R-:W1:Y:S02]  /*184b0*/  @!P6 SYNCS.PHASECHK.TRANS64 P6, [R78+URZ+0x16890], R90 ;  /* 0x0168905a4e00e5a7 */ /* 0x000e6400080c007f */
[----:B-1----:R-:W-:Y:S05]  /*184c0*/  @!P6 BRA `(.L_x_12382) ;  /* 0xfffffffc00f0e947 */ /* 0x002fea000383ffff */
[----:B------:R-:W-:Y:S05]  /*184d0*/  BRA `(.L_x_12622) ;  /* 0xfffffea400e87947 */ /* 0x000fea000383ffff */
.L_x_12402:
[----:B0-----:R0:W1:Y:S02]  /*184e0*/  SYNCS.PHASECHK.TRANS64.TRYWAIT P5, [R78+URZ+0x16890], R90 ;  /* 0x0168905a4e0075a7 */ /* 0x00106400080a017f */
[----:B-1----:R-:W-:Y:S05]  /*184f0*/  @!P5 NANOSLEEP.SYNCS 0x989680 ;  /* 0x009896800000d95d */ /* 0x002fea0003900000 */
[----:B------:R-:W1:Y:S02]  /*18500*/  @!P5 SYNCS.PHASECHK.TRANS64 P5, [R78+URZ+0x16890], R90 ;  /* 0x0168905a4e00d5a7 */ /* 0x000e6400080a007f */
[----:B-1----:R-:W-:Y:S05]  /*18510*/  @!P5 BRA `(.L_x_12402) ;  /* 0xfffffffc00f0d947 */ /* 0x002fea000383ffff */
[----:B------:R-:W-:Y:S05]  /*18520*/  BRA `(.L_x_12623) ;  /* 0xfffffeb800bc7947 */ /* 0x000fea000383ffff */
.L_x_12411:
[----:B-1----:R1:W2:Y:S02]  /*18530*/  SYNCS.PHASECHK.TRANS64.TRYWAIT P4, [R78+URZ+0x16890], R90 ;  /* 0x0168905a4e0075a7 */ /* 0x0022a4000808017f */
[----:B--2---:R-:W-:Y:S05]  /*18540*/  @!P4 NANOSLEEP.SYNCS 0x989680 ;  /* 0x009896800000c95d */ /* 0x004fea0003900000 */
[----:B------:R-:W2:Y:S02]  /*18550*/  @!P4 SYNCS.PHASECHK.TRANS64 P4, [R78+URZ+0x16890], R90 ;  /* 0x0168905a4e00c5a7 */ /* 0x000ea4000808007f */
[----:B--2---:R-:W-:Y:S05]  /*18560*/  @!P4 BRA `(.L_x_12411) ;  /* 0xfffffffc00f0c947 */ /* 0x004fea000383ffff */
[----:B------:R-:W-:Y:S05]  /*18570*/  BRA `(.L_x_12624) ;  /* 0xfffffecc00107947 */ /* 0x000fea000383ffff */
.L_x_12417:
[----:B0-----:R0:W2:Y:S02]  /*18580*/  SYNCS.PHASECHK.TRANS64.TRYWAIT P3, [R78+URZ+0x168b0], R90 ;  /* 0x0168b05a4e0075a7 */ /* 0x0010a4000806017f */
[----:B--2---:R-:W-:Y:S05]  /*18590*/  @!P3 NANOSLEEP.SYNCS 0x989680 ;  /* 0x009896800000b95d */ /* 0x004fea0003900000 */
[----:B------:R-:W2:Y:S02]  /*185a0*/  @!P3 SYNCS.PHASECHK.TRANS64 P3, [R78+URZ+0x168b0], R90 ;  /* 0x0168b05a4e00b5a7 */ /* 0x000ea4000806007f */
[----:B--2---:R-:W-:Y:S05]  /*185b0*/  @!P3 BRA `(.L_x_12417) ;  /* 0xfffffffc00f0b947 */ /* 0x004fea000383ffff */
[----:B------:R-:W-:Y:S05]  /*185c0*/  BRA `(.L_x_12625) ;  /* 0xfffffecc00a47947 */ /* 0x000fea000383ffff */
.L_x_12425:
[----:B------:R-:W-:Y:S01]  /*185d0*/  BSSY B0, `(.L_x_12626) ;  /* 0x0000007000007945 */ /* 0x000fe20003800000 */
[----:B------:R-:W-:Y:S02]  /*185e0*/  IMAD.MOV.U32 R12, RZ, RZ, RZ ;  /* 0x000000ffff0c7224 */ /* 0x000fe400078e00ff */
[----:B-1----:R-:W-:Y:S02]  /*185f0*/  IMAD.MOV.U32 R11, RZ, RZ, 0x1f ;  /* 0x0000001fff0b7424 */ /* 0x002fe400078e00ff */
[----:B------:R-:W-:-:S07]  /*18600*/  IMAD.MOV.U32 R15, RZ, RZ, -0x1 ;  /* 0xffffffffff0f7424 */ /* 0x000fce00078e00ff */
[----:B-----5:R-:W-:Y:S05]  /*18610*/  WARPSYNC.COLLECTIVE R15, `(.L_x_12627) ;  /* 0x000000000f087348 */ /* 0x020fea0003c00000 */
[----:B------:R0:W1:Y:S02]  /*18620*/  SHFL.IDX P6, R14, R13, R12, R11 ;  /* 0x0000000c0d0e7389 */ /* 0x00006400000c000b */
[----:B01---5:R-:W-:Y:S01]  /*18630*/  ENDCOLLECTIVE ;  /* 0x000000000000791b */ /* 0x023fe20003800000 */
.L_x_12627:
[----:B------:R-:W-:Y:S05]  /*18640*/  BSYNC B0 ;  /* 0x0000000000007941 */ /* 0x000fea0003800000 */
.L_x_12626:
[----:B------:R-:W-:Y:S01]  /*18650*/  IMAD.MOV.U32 R155, RZ, RZ, R14 ;  /* 0x000000ffff9b7224 */ /* 0x000fe200078e000e */
[----:B------:R-:W-:Y:S06]  /*18660*/  BRA `(.L_x_12628) ;  /* 0xfffffed4000c7947 */ /* 0x000fec000383ffff */
.L_x_12441:
        /* <DEDUP_REMOVED lines=8> */
.L_x_12630:
[----:B------:R-:W-:Y:S05]  /*186f0*/  BSYNC B1 ;  /* 0x0000000000017941 */ /* 0x000fea0003800000 */
.L_x_12629:
[----:B------:R-:W-:Y:S05]  /*18700*/  BRA `(.L_x_12631) ;  /* 0xfffffee000a47947 */ /* 0x000fea000383ffff */
.L_x_12442:
[----:B------:R-:W-:Y:S01]  /*18710*/  BSSY B1, `(.L_x_12632) ;  /* 0x0000008000017945 */ /* 0x000fe20003800000 */
[----:B------:R-:W-:Y:S01]  /*18720*/  IMAD.MOV.U32 R13, RZ, RZ, R4 ;  /* 0x000000ffff0d7224 */ /* 0x000fe200078e0004 */
[----:B------:R-:W-:Y:S01]  /*18730*/  MOV R15, 0xffffffff ;  /* 0xffffffff000f7802 */ /* 0x000fe20000000f00 */
[----:B------:R-:W-:Y:S02]  /*18740*/  IMAD.MOV.U32 R12, RZ, RZ, RZ ;  /* 0x000000ffff0c7224 */ /* 0x000fe400078e00ff */
[----:B------:R-:W-:-:S07]  /*18750*/  IMAD.MOV.U32 R11, RZ, RZ, 0x1c1f ;  /* 0x00001c1fff0b7424 */ /* 0x000fce00078e00ff */
[----:B-----5:R-:W-:Y:S05]  /*18760*/  WARPSYNC.COLLECTIVE R15, `(.L_x_12633) ;  /* 0x000000000f087348 */ /* 0x020fea0003c00000 */
[----:B------:R0:W1:Y:S02]  /*18770*/  SHFL.IDX P6, R14, R13, R12, R11 ;  /* 0x0000000c0d0e7389 */ /* 0x00006400000c000b */
[----:B01---5:R-:W-:Y:S01]  /*18780*/  ENDCOLLECTIVE ;  /* 0x000000000000791b */ /* 0x023fe20003800000 */
.L_x_12633:
[----:B------:R-:W-:Y:S05]  /*18790*/  BSYNC B1 ;  /* 0x0000000000017941 */ /* 0x000fea0003800000 */
.L_x_12632:
[----:B------:R-:W-:Y:S05]  /*187a0*/  BRA `(.L_x_12634) ;  /* 0xfffffee000847947 */ /* 0x000fea000383ffff */
.L_x_12443:
        /* <DEDUP_REMOVED lines=8> */
.L_x_12636:
[----:B------:R-:W-:Y:S05]  /*18830*/  BSYNC B1 ;  /* 0x0000000000017941 */ /* 0x000fea0003800000 */
.L_x_12635:
[----:B------:R-:W-:Y:S05]  /*18840*/  BRA `(.L_x_12637) ;  /* 0xfffffee000647947 */ /* 0x000fea000383ffff */
.L_x_12444:
        /* <DEDUP_REMOVED lines=8> */
.L_x_12639:
[----:B------:R-:W-:Y:S05]  /*188d0*/  BSYNC B1 ;  /* 0x0000000000017941 */ /* 0x000fea0003800000 */
.L_x_12638:
[----:B------:R-:W-:Y:S05]  /*188e0*/  BRA `(.L_x_12640) ;  /* 0xfffffee000447947 */ /* 0x000fea000383ffff */
.L_x_12445:
        /* <DEDUP_REMOVED lines=8> */
.L_x_12642:
[----:B------:R-:W-:Y:S05]  /*18970*/  BSYNC B1 ;  /* 0x0000000000017941 */ /* 0x000fea0003800000 */
.L_x_12641:
[----:B------:R-:W-:Y:S05]  /*18980*/  BRA `(.L_x_12643) ;  /* 0xfffffee000247947 */ /* 0x000fea000383ffff */
.L_x_12446:
        /* <DEDUP_REMOVED lines=8> */
.L_x_12645:
[----:B------:R-:W-:Y:S05]  /*18a10*/  BSYNC B1 ;  /* 0x0000000000017941 */ /* 0x000fea0003800000 */
.L_x_12644:
[----:B------:R-:W-:Y:S05]  /*18a20*/  BRA `(.L_x_12646) ;  /* 0xfffffee000047947 */ /* 0x000fea000383ffff */
.L_x_12447:
        /* <DEDUP_REMOVED lines=8> */
.L_x_12648:
[----:B------:R-:W-:Y:S05]  /*18ab0*/  BSYNC B1 ;  /* 0x0000000000017941 */ /* 0x000fea0003800000 */
.L_x_12647:
[----:B------:R-:W-:Y:S05]  /*18ac0*/  BRA `(.L_x_12649) ;  /* 0xfffffedc00e47947 */ /* 0x000fea000383ffff */
.L_x_12448:
        /* <DEDUP_REMOVED lines=8> */
.L_x_12651:
[----:B------:R-:W-:Y:S05]  /*18b50*/  BSYNC B1 ;  /* 0x0000000000017941 */ /* 0x000fea0003800000 */
.L_x_12650:
[----:B------:R-:W-:Y:S05]  /*18b60*/  BRA `(.L_x_12652) ;  /* 0xfffffedc00c47947 */ /* 0x000fea000383ffff */
.L_x_12450:
[----:B0-----:R0:W1:Y:S02]  /*18b70*/  SYNCS.PHASECHK.TRANS64.TRYWAIT P2, [R2+URZ+0x16800], R7 ;  /* 0x01680007020075a7 */ /* 0x001064000804017f */
[----:B-1----:R-:W-:Y:S05]  /*18b80*/  @!P2 NANOSLEEP.SYNCS 0x989680 ;  /* 0x009896800000a95d */ /* 0x002fea0003900000 */
[----:B------:R-:W1:Y:S02]  /*18b90*/  @!P2 SYNCS.PHASECHK.TRANS64 P2, [R2+URZ+0x16800], R7 ;  /* 0x016800070200a5a7 */ /* 0x000e64000804007f */
[----:B-1----:R-:W-:Y:S05]  /*18ba0*/  @!P2 BRA `(.L_x_12450) ;  /* 0xfffffffc00f0a947 */ /* 0x002fea000383ffff */
[----:B------:R-:W-:Y:S05]  /*18bb0*/  BRA `(.L_x_12653) ;  /* 0xfffffee0005c7947 */ /* 0x000fea000383ffff */
.L_x_12458:
        /* <DEDUP_REMOVED lines=8> */
.L_x_12655:
[----:B------:R-:W-:Y:S05]  /*18c40*/  BSYNC B1 ;  /* 0x0000000000017941 */ /* 0x000fea0003800000 */
.L_x_12654:
[----:B------:R-:W-:Y:S05]  /*18c50*/  BRA `(.L_x_12656) ;  /* 0xfffffef000b07947 */ /* 0x000fea000383ffff */
.L_x_12459:
[----:B------:R-:W-:Y:S01]  /*18c60*/  BSSY B1, `(.L_x_12657) ;  /* 0x0000008000017945 */ /* 0x000fe20003800000 */
[----:B------:R-:W-:Y:S01]  /*18c70*/  IMAD.MOV.U32 R13, RZ, RZ, R8 ;  /* 0x000000ffff0d7224 */ /* 0x000fe200078e0008 */
[----:B------:R-:W-:Y:S01]  /*18c80*/  MOV R12, RZ ;  /* 0x000000ff000c7202 */ /* 0x000fe20000000f00 */
[----:B------:R-:W-:Y:S02]  /*18c90*/  IMAD.MOV.U32 R11, RZ, RZ, 0x1c1f ;  /* 0x00001c1fff0b7424 */ /* 0x000fe400078e00ff */
[----:B------:R-:W-:-:S07]  /*18ca0*/  IMAD.MOV.U32 R15, RZ, RZ, -0x1 ;  /* 0xffffffffff0f7424 */ /* 0x000fce00078e00ff */
[----:B-----5:R-:W-:Y:S05]  /*18cb0*/  WARPSYNC.COLLECTIVE R15, `(.L_x_12658) ;  /* 0x000000000f087348 */ /* 0x020fea0003c00000 */
[----:B------:R0:W1:Y:S02]  /*18cc0*/  SHFL.IDX P6, R14, R13, R12, R11 ;  /* 0x0000000c0d0e7389 */ /* 0x00006400000c000b */
[----:B01---5:R-:W-:Y:S01]  /*18cd0*/  ENDCOLLECTIVE ;  /* 0x000000000000791b */ /* 0x023fe20003800000 */
.L_x_12658:
[----:B------:R-:W-:Y:S05]  /*18ce0*/  BSYNC B1 ;  /* 0x0000000000017941 */ /* 0x000fea0003800000 */
.L_x_12657:
[----:B------:R-:W-:Y:S05]  /*18cf0*/  BRA `(.L_x_12659) ;  /* 0xfffffef000907947 */ /* 0x000fea000383ffff */
.L_x_12460:
        /* <DEDUP_REMOVED lines=8> */
.L_x_12661:
[----:B------:R-:W-:Y:S05]  /*18d80*/  BSYNC B1 ;  /* 0x0000000000017941 */ /* 0x000fea0003800000 */
.L_x_12660:
[----:B------:R-:W-:Y:S05]  /*18d90*/  BRA `(.L_x_12662) ;  /* 0xfffffef000707947 */ /* 0x000fea000383ffff */
.L_x_12461:
        /* <DEDUP_REMOVED lines=8> */
.L_x_12664:
[----:B------:R-:W-:Y:S05]  /*18e20*/  BSYNC B1 ;  /* 0x0000000000017941 */ /* 0x000fea0003800000 */
.L_x_12663:
[----:B------:R-:W-:Y:S05]  /*18e30*/  BRA `(.L_x_12665) ;  /* 0xfffffef000507947 */ /* 0x000fea000383ffff */
.L_x_12462:
        /* <DEDUP_REMOVED lines=8> */
.L_x_12667:
[----:B------:R-:W-:Y:S05]  /*18ec0*/  BSYNC B1 ;  /* 0x0000000000017941 */ /* 0x000fea0003800000 */
.L_x_12666:
[----:B------:R-:W-:Y:S05]  /*18ed0*/  BRA `(.L_x_12668) ;  /* 0xfffffef000307947 */ /* 0x000fea000383ffff */
.L_x_12463:
[----:B------:R-:W-:Y:S01]  /*18ee0*/  BSSY B1, `(.L_x_12669) ;  /* 0x0000008000017945 */ /* 0x000fe20003800000 */
[----:B------:R-:W-:Y:S01]  /*18ef0*/  MOV R13, R8 ;  /* 0x00000008000d7202 */ /* 0x000fe20000000f00 */
[----:B------:R-:W-:Y:S02]  /*18f00*/  IMAD.MOV.U32 R12, RZ, RZ, 0x1 ;  /* 0x00000001ff0c7424 */ /* 0x000fe400078e00ff */
[----:B------:R-:W-:Y:S02]  /*18f10*/  IMAD.MOV.U32 R11, RZ, RZ, 0x1c1f ;  /* 0x00001c1fff0b7424 */ /* 0x000fe400078e00ff */
[----:B------:R-:W-:-:S07]  /*18f20*/  IMAD.MOV.U32 R15, RZ, RZ, -0x1 ;  /* 0xffffffffff0f7424 */ /* 0x000fce00078e00ff */
[----:B-----5:R-:W-:Y:S05]  /*18f30*/  WARPSYNC.COLLECTIVE R15, `(.L_x_12670) ;  /* 0x000000000f087348 */ /* 0x020fea0003c00000 */
[----:B------:R0:W1:Y:S02]  /*18f40*/  SHFL.IDX P6, R14, R13, R12, R11 ;  /* 0x0000000c0d0e7389 */ /* 0x00006400000c000b */
[----:B01---5:R-:W-:Y:S01]  /*18f50*/  ENDCOLLECTIVE ;  /* 0x000000000000791b */ /* 0x023fe20003800000 */
.L_x_12670:
[----:B------:R-:W-:Y:S05]  /*18f60*/  BSYNC B1 ;  /* 0x0000000000017941 */ /* 0x000fea0003800000 */
.L_x_12669:
[----:B------:R-:W-:Y:S05]  /*18f70*/  BRA `(.L_x_12671) ;  /* 0xfffffef000147947 */ /* 0x000fea000383ffff */
.L_x_12464:
        /* <DEDUP_REMOVED lines=8> */
.L_x_12673:
[----:B------:R-:W-:Y:S05]  /*19000*/  BSYNC B1 ;  /* 0x0000000000017941 */ /* 0x000fea0003800000 */
.L_x_12672:
[----:B------:R-:W-:Y:S05]  /*19010*/  BRA `(.L_x_12674) ;  /* 0xfffffeec00f87947 */ /* 0x000fea000383ffff */
.L_x_12465:
        /* <DEDUP_REMOVED lines=8> */
.L_x_12676:
[----:B------:R-:W-:Y:S05]  /*190a0*/  BSYNC B1 ;  /* 0x0000000000017941 */ /* 0x000fea0003800000 */
.L_x_12675:
[----:B------:R-:W-:Y:S05]  /*190b0*/  BRA `(.L_x_12677) ;  /* 0xfffffeec00dc7947 */ /* 0x000fea000383ffff */
.L_x_12467:
[----:B0-----:R0:W1:Y:S02]  /*190c0*/  SYNCS.PHASECHK.TRANS64.TRYWAIT P1, [R2+URZ+0x16800], R9 ;  /* 0x01680009020075a7 */ /* 0x001064000802017f */
[----:B-1----:R-:W-:Y:S05]  /*190d0*/  @!P1 NANOSLEEP.SYNCS 0x989680 ;  /* 0x009896800000995d */ /* 0x002fea0003900000 */
[----:B------:R-:W1:Y:S02]  /*190e0*/  @!P1 SYNCS.PHASECHK.TRANS64 P1, [R2+URZ+0x16800], R9 ;  /* 0x01680009020095a7 */ /* 0x000e64000802007f */
[----:B-1----:R-:W-:Y:S05]  /*190f0*/  @!P1 BRA `(.L_x_12467) ;  /* 0xfffffffc00f09947 */ /* 0x002fea000383ffff */
[----:B------:R-:W-:Y:S05]  /*19100*/  BRA `(.L_x_12678) ;  /* 0xfffffef000587947 */ /* 0x000fea000383ffff */
.L_x_12473:
[----:B-1----:R1:W3:Y:S02]  /*19110*/  SYNCS.PHASECHK.TRANS64.TRYWAIT P1, [R0+URZ+0x16830], R7 ;  /* 0x01683007000075a7 */ /* 0x0022e4000802017f */
[----:B---3--:R-:W-:Y:S05]  /*19120*/  @!P1 NANOSLEEP.SYNCS 0x989680 ;  /* 0x009896800000995d */ /* 0x008fea0003900000 */
[----:B------:R-:W3:Y:S02]  /*19130*/  @!P1 SYNCS.PHASECHK.TRANS64 P1, [R0+URZ+0x16830], R7 ;  /* 0x01683007000095a7 */ /* 0x000ee4000802007f */
[----:B---3--:R-:W-:Y:S05]  /*19140*/  @!P1 BRA `(.L_x_12473) ;  /* 0xfffffffc00f09947 */ /* 0x008fea000383ffff */
[----:B------:R-:W-:Y:S05]  /*19150*/  BRA `(.L_x_12472) ;  /* 0xffffff00002c7947 */ /* 0x000fea000383ffff */
.L_x_12479:
[----:B-1----:R1:W2:Y:S02]  /*19160*/  SYNCS.PHASECHK.TRANS64.TRYWAIT P3, [R11+URZ+0x16830], R14 ;  /* 0x0168300e0b0075a7 */ /* 0x0022a4000806017f */
[----:B--2---:R-:W-:Y:S05]  /*19170*/  @!P3 NANOSLEEP.SYNCS 0x989680 ;  /* 0x009896800000b95d */ /* 0x004fea0003900000 */
[----:B------:R-:W2:Y:S02]  /*19180*/  @!P3 SYNCS.PHASECHK.TRANS64 P3, [R11+URZ+0x16830], R14 ;  /* 0x0168300e0b00b5a7 */ /* 0x000ea4000806007f */
[----:B--2---:R-:W-:Y:S05]  /*19190*/  @!P3 BRA `(.L_x_12479) ;  /* 0xfffffffc00f0b947 */ /* 0x004fea000383ffff */
[----:B------:R-:W-:Y:S05]  /*191a0*/  BRA `(.L_x_12478) ;  /* 0xffffff2c00107947 */ /* 0x000fea000383ffff */
.L_x_12483:
[----:B-1----:R1:W2:Y:S02]  /*191b0*/  SYNCS.PHASECHK.TRANS64.TRYWAIT P2, [R11+URZ+0x16850], R10 ;  /* 0x0168500a0b0075a7 */ /* 0x0022a4000804017f */
[----:B--2---:R-:W-:Y:S05]  /*191c0*/  @!P2 NANOSLEEP.SYNCS 0x989680 ;  /* 0x009896800000a95d */ /* 0x004fea0003900000 */
[----:B------:R-:W2:Y:S02]  /*191d0*/  @!P2 SYNCS.PHASECHK.TRANS64 P2, [R11+URZ+0x16850], R10 ;  /* 0x0168500a0b00a5a7 */ /* 0x000ea4000804007f */
[----:B--2---:R-:W-:Y:S05]  /*191e0*/  @!P2 BRA `(.L_x_12483) ;  /* 0xfffffffc00f0a947 */ /* 0x004fea000383ffff */
[----:B------:R-:W-:Y:S05]  /*191f0*/  BRA `(.L_x_12480) ;  /* 0xffffff2c00d07947 */ /* 0x000fea000383ffff */
.L_x_12490:
[----:B-1----:R1:W2:Y:S02]  /*19200*/  SYNCS.PHASECHK.TRANS64.TRYWAIT P3, [R11+URZ+0x16830], R14 ;  /* 0x0168300e0b0075a7 */ /* 0x0022a4000806017f */
[----:B--2---:R-:W-:Y:S05]  /*19210*/  @!P3 NANOSLEEP.SYNCS 0x989680 ;  /* 0x009896800000b95d */ /* 0x004fea0003900000 */
[----:B------:R-:W2:Y:S02]  /*19220*/  @!P3 SYNCS.PHASECHK.TRANS64 P3, [R11+URZ+0x16830], R14 ;  /* 0x0168300e0b00b5a7 */ /* 0x000ea4000806007f */
[----:B--2---:R-:W-:Y:S05]  /*19230*/  @!P3 BRA `(.L_x_12490) ;  /* 0xfffffffc00f0b947 */ /* 0x004fea000383ffff */
[----:B------:R-:W-:Y:S05]  /*19240*/  BRA `(.L_x_12489) ;  /* 0xffffff5800f87947 */ /* 0x000fea000383ffff */
.L_x_12494:
[----:B-1----:R1:W2:Y:S02]  /*19250*/  SYNCS.PHASECHK.TRANS64.TRYWAIT P2, [R11+URZ+0x16850], R10 ;  /* 0x0168500a0b0075a7 */ /* 0x0022a4000804017f */
[----:B--2---:R-:W-:Y:S05]  /*19260*/  @!P2 NANOSLEEP.SYNCS 0x989680 ;  /* 0x009896800000a95d */ /* 0x004fea0003900000 */
[----:B------:R-:W2:Y:S02]  /*19270*/  @!P2 SYNCS.PHASECHK.TRANS64 P2, [R11+URZ+0x16850], R10 ;  /* 0x0168500a0b00a5a7 */ /* 0x000ea4000804007f */
[----:B--2---:R-:W-:Y:S05]  /*19280*/  @!P2 BRA `(.L_x_12494) ;  /* 0xfffffffc00f0a947 */ /* 0x004fea000383ffff */
[----:B------:R-:W-:Y:S05]  /*19290*/  BRA `(.L_x_12491) ;  /* 0xffffff5c00b87947 */ /* 0x000fea000383ffff */
.L_x_12499:
[----:B-1----:R1:W2:Y:S02]  /*192a0*/  SYNCS.PHASECHK.TRANS64.TRYWAIT P0, [R9+URZ+0x16850], R4 ;  /* 0x01685004090075a7 */ /* 0x0022a4000800017f */
[----:B--2---:R-:W-:Y:S05]  /*192b0*/  @!P0 NANOSLEEP.SYNCS 0x989680 ;  /* 0x009896800000895d */ /* 0x004fea0003900000 */
[----:B------:R-:W2:Y:S02]  /*192c0*/  @!P0 SYNCS.PHASECHK.TRANS64 P0, [R9+URZ+0x16850], R4 ;  /* 0x01685004090085a7 */ /* 0x000ea4000800007f */
[----:B--2---:R-:W-:Y:S05]  /*192d0*/  @!P0 BRA `(.L_x_12499) ;  /* 0xfffffffc00f08947 */ /* 0x004fea000383ffff */
[----:B------:R-:W-:Y:S05]  /*192e0*/  BRA `(.L_x_12498) ;  /* 0xffffff8000707947 */ /* 0x000fea000383ffff */
.L_x_12533:
[----:B------:R-:W0:Y:S01]  /*192f0*/  S2R R12, SR_TID.X ;  /* 0x00000000000c7919 */ /* 0x000e220000002100 */
[----:B------:R-:W-:Y:S01]  /*19300*/  BSSY B1, `(.L_x_12679) ;  /* 0x000000a000017945 */ /* 0x000fe20003800000 */
[----:B------:R-:W-:Y:S01]  /*19310*/  IMAD.MOV.U32 R11, RZ, RZ, 0x1f ;  /* 0x0000001fff0b7424 */ /* 0x000fe200078e00ff */
[----:B------:R-:W-:Y:S02]  /*19320*/  MOV R15, 0xffffffff ;  /* 0xffffffff000f7802 */ /* 0x000fe40000000f00 */
[----:B0-----:R-:W-:-:S04]  /*19330*/  SHF.R.U32.HI R12, RZ, 0x5, R12 ;  /* 0x00000005ff0c7819 */ /* 0x001fc8000001160c */
[----:B------:R-:W-:-:S05]  /*19340*/  LOP3.LUT R12, R12, 0x3, RZ, 0xc0, !PT ;  /* 0x000000030c0c7812 */ /* 0x000fca00078ec0ff */
[----:B------:R-:W-:Y:S02]  /*19350*/  IMAD.MOV.U32 R13, RZ, RZ, R12 ;  /* 0x000000ffff0d7224 */ /* 0x000fe400078e000c */
[----:B------:R-:W-:-:S07]  /*19360*/  IMAD.MOV.U32 R12, RZ, RZ, RZ ;  /* 0x000000ffff0c7224 */ /* 0x000fce00078e00ff */
[----:B-1----:R-:W-:Y:S05]  /*19370*/  WARPSYNC.COLLECTIVE R15, `(.L_x_12680) ;  /* 0x000000000f087348 */ /* 0x002fea0003c00000 */
[----:B------:R0:W2:Y:S02]  /*19380*/  SHFL.IDX P6, R14, R13, R12, R11 ;  /* 0x0000000c0d0e7389 */ /* 0x0000a400000c000b */
[----:B012---:R-:W-:Y:S01]  /*19390*/  ENDCOLLECTIVE ;  /* 0x000000000000791b */ /* 0x007fe20003800000 */
.L_x_12680:
[----:B------:R-:W-:Y:S05]  /*193a0*/  BSYNC B1 ;  /* 0x0000000000017941 */ /* 0x000fea0003800000 */
.L_x_12679:
[----:B------:R-:W-:Y:S05]  /*193b0*/  BRA `(.L_x_12681) ;  /* 0xffffffb400607947 */ /* 0x000fea000383ffff */
.L_x_12534:
[----:B------:R-:W-:Y:S01]  /*193c0*/  BSSY B1, `(.L_x_12682) ;  /* 0x0000006000017945 */ /* 0x000fe20003800000 */
[----:B------:R-:W-:-:S07]  /*193d0*/  IMAD.MOV.U32 R15, RZ, RZ, -0x1 ;  /* 0xffffffffff0f7424 */ /* 0x000fce00078e00ff */
[----:B-1----:R-:W-:Y:S05]  /*193e0*/  WARPSYNC.COLLECTIVE R15, `(.L_x_12683) ;  /* 0x000000000f0c7348 */ /* 0x002fea0003c00000 */
[----:B------:R-:W-:Y:S02]  /*193f0*/  ELECT P6, UR62, PT ;  /* 0x00000000003e782f */ /* 0x000fe400038c0000 */
[----:B------:R-:W-:Y:S01]  /*19400*/  MOV R14, UR62 ;  /* 0x0000003e000e7c02 */ /* 0x000fe20008000f00 */
[----:B-1----:R-:W-:Y:S10]  /*19410*/  ENDCOLLECTIVE ;  /* 0x000000000000791b */ /* 0x002ff40003800000 */
.L_x_12683:
[----:B------:R-:W-:Y:S05]  /*19420*/  BSYNC B1 ;  /* 0x0000000000017941 */ /* 0x000fea0003800000 */
.L_x_12682:
[----:B------:R-:W-:Y:S05]  /*19430*/  BRA `(.L_x_12684) ;  /* 0xffffffb4004c7947 */ /* 0x000fea000383ffff */
.L_x_12536:
[----:B0-----:R0:W2:Y:S02]  /*19440*/  SYNCS.PHASECHK.TRANS64.TRYWAIT P0, [R6+URZ+0x16820], R5 ;  /* 0x01682005060075a7 */ /* 0x0010a4000800017f */
[----:B--2---:R-:W-:Y:S05]  /*19450*/  @!P0 NANOSLEEP.SYNCS 0x989680 ;  /* 0x009896800000895d */ /* 0x004fea0003900000 */
[----:B------:R-:W2:Y:S02]  /*19460*/  @!P0 SYNCS.PHASECHK.TRANS64 P0, [R6+URZ+0x16820], R5 ;  /* 0x01682005060085a7 */ /* 0x000ea4000800007f */
[----:B--2---:R-:W-:Y:S05]  /*19470*/  @!P0 BRA `(.L_x_12536) ;  /* 0xfffffffc00f08947 */ /* 0x004fea000383ffff */
[----:B------:R-:W-:Y:S05]  /*19480*/  BRA `(.L_x_12685) ;  /* 0xffffffb400687947 */ /* 0x000fea000383ffff */
.L_x_12539:
[----:B0-----:R0:W2:Y:S02]  /*19490*/  SYNCS.PHASECHK.TRANS64.TRYWAIT P0, [R5+URZ+0x168a0], R10 ;  /* 0x0168a00a050075a7 */ /* 0x0010a4000800017f */
[----:B--2---:R-:W-:Y:S05]  /*194a0*/  @!P0 NANOSLEEP.SYNCS 0x989680 ;  /* 0x009896800000895d */ /* 0x004fea0003900000 */
[----:B------:R-:W2:Y:S02]  /*194b0*/  @!P0 SYNCS.PHASECHK.TRANS64 P0, [R5+URZ+0x168a0], R10 ;  /* 0x0168a00a050085a7 */ /* 0x000ea4000800007f */
[----:B--2---:R-:W-:Y:S05]  /*194c0*/  @!P0 BRA `(.L_x_12539) ;  /* 0xfffffffc00f08947 */ /* 0x004fea000383ffff */
[----:B------:R-:W-:Y:S05]  /*194d0*/  BRA `(.L_x_12686) ;  /* 0xffffffb400707947 */ /* 0x000fea000383ffff */
.L_x_12541:
[----:B---3--:R3:W4:Y:S02]  /*194e0*/  SYNCS.PHASECHK.TRANS64.TRYWAIT P0, [R5+URZ+0x168c0], R10 ;  /* 0x0168c00a050075a7 */ /* 0x008724000800017f */
[----:B----4-:R-:W-:Y:S05]  /*194f0*/  @!P0 NANOSLEEP.SYNCS 0x989680 ;  /* 0x009896800000895d */ /* 0x010fea0003900000 */
[----:B------:R-:W4:Y:S02]  /*19500*/  @!P0 SYNCS.PHASECHK.TRANS64 P0, [R5+URZ+0x168c0], R10 ;  /* 0x0168c00a050085a7 */ /* 0x000f24000800007f */
[----:B----4-:R-:W-:Y:S05]  /*19510*/  @!P0 BRA `(.L_x_12541) ;  /* 0xfffffffc00f08947 */ /* 0x010fea000383ffff */
[----:B------:R-:W-:Y:S05]  /*19520*/  BRA `(.L_x_12687) ;  /* 0xffffffb400c87947 */ /* 0x000fea000383ffff */
.L_x_12545:
[----:B0-----:R0:W2:Y:S02]  /*19530*/  SYNCS.PHASECHK.TRANS64.TRYWAIT P0, [R10+URZ+0x168a0], R5 ;  /* 0x0168a0050a0075a7 */ /* 0x0010a4000800017f */
[----:B--2---:R-:W-:Y:S05]  /*19540*/  @!P0 NANOSLEEP.SYNCS 0x989680 ;  /* 0x009896800000895d */ /* 0x004fea0003900000 */
[----:B------:R-:W2:Y:S02]  /*19550*/  @!P0 SYNCS.PHASECHK.TRANS64 P0, [R10+URZ+0x168a0], R5 ;  /* 0x0168a0050a0085a7 */ /* 0x000ea4000800007f */
[----:B--2---:R-:W-:Y:S05]  /*19560*/  @!P0 BRA `(.L_x_12545) ;  /* 0xfffffffc00f08947 */ /* 0x004fea000383ffff */
[----:B------:R-:W-:Y:S05]  /*19570*/  BRA `(.L_x_12688) ;  /* 0xffffffb800507947 */ /* 0x000fea000383ffff */
.L_x_12547:
[----:B--2---:R2:W3:Y:S02]  /*19580*/  SYNCS.PHASECHK.TRANS64.TRYWAIT P1, [R10+URZ+0x168c0], R5 ;  /* 0x0168c0050a0075a7 */ /* 0x0044e4000802017f */
[----:B---3--:R-:W-:Y:S05]  /*19590*/  @!P1 NANOSLEEP.SYNCS 0x989680 ;  /* 0x009896800000995d */ /* 0x008fea0003900000 */
[----:B------:R-:W3:Y:S02]  /*195a0*/  @!P1 SYNCS.PHASECHK.TRANS64 P1, [R10+URZ+0x168c0], R5 ;  /* 0x0168c0050a0095a7 */ /* 0x000ee4000802007f */
[----:B---3--:R-:W-:Y:S05]  /*195b0*/  @!P1 BRA `(.L_x_12547) ;  /* 0xfffffffc00f09947 */ /* 0x008fea000383ffff */
[----:B------:R-:W-:Y:S05]  /*195c0*/  BRA `(.L_x_12689) ;  /* 0xffffffb800a47947 */ /* 0x000fea000383ffff */
.L_x_12557:
        /* <DEDUP_REMOVED lines=11> */
.L_x_12691:
[----:B------:R-:W-:Y:S05]  /*19680*/  BSYNC B0 ;  /* 0x0000000000007941 */ /* 0x000fea0003800000 */
.L_x_12690:
[----:B------:R-:W-:Y:S05]  /*19690*/  BRA `(.L_x_12692) ;  /* 0xffffffc000e07947 */ /* 0x000fea000383ffff */
.L_x_12558:
[----:B------:R-:W-:Y:S01]  /*196a0*/  BSSY B0, `(.L_x_12693) ;  /* 0x0000006000007945 */ /* 0x000fe20003800000 */
[----:B------:R-:W-:-:S07]  /*196b0*/  IMAD.MOV.U32 R15, RZ, RZ, -0x1 ;  /* 0xffffffffff0f7424 */ /* 0x000fce00078e00ff */
[----:B-1----:R-:W-:Y:S05]  /*196c0*/  WARPSYNC.COLLECTIVE R15, `(.L_x_12694) ;  /* 0x000000000f0c7348 */ /* 0x002fea0003c00000 */
[----:B------:R-:W-:Y:S02]  /*196d0*/  ELECT P6, UR62, PT ;  /* 0x00000000003e782f */ /* 0x000fe400038c0000 */
[----:B------:R-:W-:Y:S01]  /*196e0*/  MOV R14, UR62 ;  /* 0x0000003e000e7c02 */ /* 0x000fe20008000f00 */
[----:B-1----:R-:W-:Y:S10]  /*196f0*/  ENDCOLLECTIVE ;  /* 0x000000000000791b */ /* 0x002ff40003800000 */
.L_x_12694:
[----:B------:R-:W-:Y:S05]  /*19700*/  BSYNC B0 ;  /* 0x0000000000007941 */ /* 0x000fea0003800000 */
.L_x_12693:
[----:B------:R-:W-:Y:S05]  /*19710*/  BRA `(.L_x_12695) ;  /* 0xffffffc000d07947 */ /* 0x000fea000383ffff */
.L_x_12561:
[----:B--2---:R2:W3:Y:S02]  /*19720*/  SYNCS.PHASECHK.TRANS64.TRYWAIT P0, [R5+URZ+0x16840], R4 ;  /* 0x01684004050075a7 */ /* 0x0044e4000800017f */
[----:B---3--:R-:W-:Y:S05]  /*19730*/  @!P0 NANOSLEEP.SYNCS 0x989680 ;  /* 0x009896800000895d */ /* 0x008fea0003900000 */
[----:B------:R-:W3:Y:S02]  /*19740*/  @!P0 SYNCS.PHASECHK.TRANS64 P0, [R5+URZ+0x16840], R4 ;  /* 0x01684004050085a7 */ /* 0x000ee4000800007f */
[----:B---3--:R-:W-:Y:S05]  /*19750*/  @!P0 BRA `(.L_x_12561) ;  /* 0xfffffffc00f08947 */ /* 0x008fea000383ffff */
[----:B------:R-:W-:Y:S05]  /*19760*/  BRA `(.L_x_12696) ;  /* 0xffffffc400207947 */ /* 0x000fea000383ffff */
.L_x_12564:
[----:B0-----:R0:W2:Y:S02]  /*19770*/  SYNCS.PHASECHK.TRANS64.TRYWAIT P0, [R27+URZ+0x16820], R4 ;  /* 0x016820041b0075a7 */ /* 0x0010a4000800017f */
[----:B--2---:R-:W-:Y:S05]  /*19780*/  @!P0 NANOSLEEP.SYNCS 0x989680 ;  /* 0x009896800000895d */ /* 0x004fea0003900000 */
[----:B------:R-:W2:Y:S02]  /*19790*/  @!P0 SYNCS.PHASECHK.TRANS64 P0, [R27+URZ+0x16820], R4 ;  /* 0x016820041b0085a7 */ /* 0x000ea4000800007f */
[----:B--2---:R-:W-:Y:S05]  /*197a0*/  @!P0 BRA `(.L_x_12564) ;  /* 0xfffffffc00f08947 */ /* 0x004fea000383ffff */
[----:B------:R-:W-:Y:S05]  /*197b0*/  BRA `(.L_x_12697) ;  /* 0xffffffc400e07947 */ /* 0x000fea000383ffff */
.L_x_12572:
[----:B0-----:R0:W2:Y:S02]  /*197c0*/  SYNCS.PHASECHK.TRANS64.TRYWAIT P0, [R3+URZ+0x16840], R2 ;  /* 0x01684002030075a7 */ /* 0x0010a4000800017f */
[----:B--2---:R-:W-:Y:S05]  /*197d0*/  @!P0 NANOSLEEP.SYNCS 0x989680 ;  /* 0x009896800000895d */ /* 0x004fea0003900000 */
[----:B------:R-:W2:Y:S02]  /*197e0*/  @!P0 SYNCS.PHASECHK.TRANS64 P0, [R3+URZ+0x16840], R2 ;  /* 0x01684002030085a7 */ /* 0x000ea4000800007f */
[----:B--2---:R-:W-:Y:S05]  /*197f0*/  @!P0 BRA `(.L_x_12572) ;  /* 0xfffffffc00f08947 */ /* 0x004fea000383ffff */
[----:B------:R-:W-:Y:S05]  /*19800*/  BRA `(.L_x_12698) ;  /* 0xffffffc800807947 */ /* 0x000fea000383ffff */
.L_x_12574:
[----:B0-----:R0:W2:Y:S02]  /*19810*/  SYNCS.PHASECHK.TRANS64.TRYWAIT P0, [R2+URZ+0x60], R5 ;  /* 0x00006005020075a7 */ /* 0x0010a4000800017f */
[----:B--2---:R-:W-:Y:S05]  /*19820*/  @!P0 NANOSLEEP.SYNCS 0x989680 ;  /* 0x009896800000895d */ /* 0x004fea0003900000 */
[----:B------:R-:W2:Y:S02]  /*19830*/  @!P0 SYNCS.PHASECHK.TRANS64 P0, [R2+URZ+0x60], R5 ;  /* 0x00006005020085a7 */ /* 0x000ea4000800007f */
[----:B--2---:R-:W-:Y:S05]  /*19840*/  @!P0 BRA `(.L_x_12574) ;  /* 0xfffffffc00f08947 */ /* 0x004fea000383ffff */
[----:B------:R-:W-:Y:S05]  /*19850*/  BRA `(.L_x_12699) ;  /* 0xffffffc800e47947 */ /* 0x000fea000383ffff */
.L_x_12579:
[----:B--2---:R2:W3:Y:S02]  /*19860*/  SYNCS.PHASECHK.TRANS64.TRYWAIT P0, [R3+URZ+0x16840], R2 ;  /* 0x01684002030075a7 */ /* 0x0044e4000800017f */
[----:B---3--:R-:W-:Y:S05]  /*19870*/  @!P0 NANOSLEEP.SYNCS 0x989680 ;  /* 0x009896800000895d */ /* 0x008fea0003900000 */
[----:B------:R-:W3:Y:S02]  /*19880*/  @!P0 SYNCS.PHASECHK.TRANS64 P0, [R3+URZ+0x16840], R2 ;  /* 0x01684002030085a7 */ /* 0x000ee4000800007f */
[----:B---3--:R-:W-:Y:S05]  /*19890*/  @!P0 BRA `(.L_x_12579) ;  /* 0xfffffffc00f08947 */ /* 0x008fea000383ffff */
[----:B------:R-:W-:Y:S05]  /*198a0*/  BRA `(.L_x_12700) ;  /* 0xffffffcc00ec7947 */ /* 0x000fea000383ffff */
.L_x_12581:
[----:B0-----:R0:W2:Y:S02]  /*198b0*/  SYNCS.PHASECHK.TRANS64.TRYWAIT P1, [R3+URZ+0x60], R24 ;  /* 0x00006018030075a7 */ /* 0x0010a4000802017f */
[----:B--2---:R-:W-:Y:S05]  /*198c0*/  @!P1 NANOSLEEP.SYNCS 0x989680 ;  /* 0x009896800000995d */ /* 0x004fea0003900000 */
[----:B------:R-:W2:Y:S02]  /*198d0*/  @!P1 SYNCS.PHASECHK.TRANS64 P1, [R3+URZ+0x60], R24 ;  /* 0x00006018030095a7 */ /* 0x000ea4000802007f */
[----:B--2---:R-:W-:Y:S05]  /*198e0*/  @!P1 BRA `(.L_x_12581) ;  /* 0xfffffffc00f09947 */ /* 0x004fea000383ffff */
[----:B------:R-:W-:Y:S05]  /*198f0*/  BRA `(.L_x_12701) ;  /* 0xffffffd000507947 */ /* 0x000fea000383ffff */
.L_x_12586:
[----:B--2---:R2:W3:Y:S02]  /*19900*/  SYNCS.PHASECHK.TRANS64.TRYWAIT P0, [R2+URZ+0x16840], R3 ;  /* 0x01684003020075a7 */ /* 0x0044e4000800017f */
[----:B---3--:R-:W-:Y:S05]  /*19910*/  @!P0 NANOSLEEP.SYNCS 0x989680 ;  /* 0x009896800000895d */ /* 0x008fea0003900000 */
[----:B------:R-:W3:Y:S02]  /*19920*/  @!P0 SYNCS.PHASECHK.TRANS64 P0, [R2+URZ+0x16840], R3 ;  /* 0x01684003020085a7 */ /* 0x000ee4000800007f */
[----:B---3--:R-:W-:Y:S05]  /*19930*/  @!P0 BRA `(.L_x_12586) ;  /* 0xfffffffc00f08947 */ /* 0x008fea000383ffff */
[----:B------:R-:W-:Y:S05]  /*19940*/  BRA `(.L_x_12702) ;  /* 0xffffffd4002c7947 */ /* 0x000fea000383ffff */
.L_x_12588:
[----:B0-----:R0:W2:Y:S02]  /*19950*/  SYNCS.PHASECHK.TRANS64.TRYWAIT P1, [R2+URZ+0x60], R11 ;  /* 0x0000600b020075a7 */ /* 0x0010a4000802017f */
[----:B--2---:R-:W-:Y:S05]  /*19960*/  @!P1 NANOSLEEP.SYNCS 0x989680 ;  /* 0x009896800000995d */ /* 0x004fea0003900000 */
[----:B------:R-:W2:Y:S02]  /*19970*/  @!P1 SYNCS.PHASECHK.TRANS64 P1, [R2+URZ+0x60], R11 ;  /* 0x0000600b020095a7 */ /* 0x000ea4000802007f */
[----:B--2---:R-:W-:Y:S05]  /*19980*/  @!P1 BRA `(.L_x_12588) ;  /* 0xfffffffc00f09947 */ /* 0x004fea000383ffff */
[----:B------:R-:W-:Y:S05]  /*19990*/  BRA `(.L_x_12703) ;  /* 0xffffffd400947947 */ /* 0x000fea000383ffff */
.L_x_12595:
[----:B--2---:R2:W3:Y:S02]  /*199a0*/  SYNCS.PHASECHK.TRANS64.TRYWAIT P0, [R3+URZ+0x16860], R2 ;  /* 0x01686002030075a7 */ /* 0x0044e4000800017f */
[----:B---3--:R-:W-:Y:S05]  /*199b0*/  @!P0 NANOSLEEP.SYNCS 0x989680 ;  /* 0x009896800000895d */ /* 0x008fea0003900000 */
[----:B------:R-:W3:Y:S02]  /*199c0*/  @!P0 SYNCS.PHASECHK.TRANS64 P0, [R3+URZ+0x16860], R2 ;  /* 0x01686002030085a7 */ /* 0x000ee4000800007f */
[----:B---3--:R-:W-:Y:S05]  /*199d0*/  @!P0 BRA `(.L_x_12595) ;  /* 0xfffffffc00f08947 */ /* 0x008fea000383ffff */
[----:B------:R-:W-:Y:S05]  /*199e0*/  BRA `(.L_x_12704) ;  /* 0xffffffd800547947 */ /* 0x000fea000383ffff */
.L_x_12597:
[----:B------:R-:W-:Y:S01]  /*199f0*/  BSSY B0, `(.L_x_12705) ;  /* 0x0000008000007945 */ /* 0x000fe20003800000 */
[----:B------:R-:W-:Y:S02]  /*19a00*/  IMAD.MOV.U32 R13, RZ, RZ, R16 ;  /* 0x000000ffff0d7224 */ /* 0x000fe400078e0010 */
[----:B------:R-:W-:Y:S02]  /*19a10*/  IMAD.MOV.U32 R12, RZ, RZ, RZ ;  /* 0x000000ffff0c7224 */ /* 0x000fe400078e00ff */
[----:B------:R-:W-:Y:S02]  /*19a20*/  IMAD.MOV.U32 R11, RZ, RZ, 0x1f ;  /* 0x0000001fff0b7424 */ /* 0x000fe400078e00ff */
[----:B------:R-:W-:-:S07]  /*19a30*/  IMAD.MOV.U32 R15, RZ, RZ, -0x1 ;  /* 0xffffffffff0f7424 */ /* 0x000fce00078e00ff */
[----:B-1----:R-:W-:Y:S05]  /*19a40*/  WARPSYNC.COLLECTIVE R15, `(.L_x_12706) ;  /* 0x000000000f087348 */ /* 0x002fea0003c00000 */
[----:B------:R0:W2:Y:S02]  /*19a50*/  SHFL.IDX P6, R14, R13, R12, R11 ;  /* 0x0000000c0d0e7389 */ /* 0x0000a400000c000b */
[----:B012---:R-:W-:Y:S01]  /*19a60*/  ENDCOLLECTIVE ;  /* 0x000000000000791b */ /* 0x007fe20003800000 */
.L_x_12706:
[----:B------:R-:W-:Y:S05]  /*19a70*/  BSYNC B0 ;  /* 0x0000000000007941 */ /* 0x000fea0003800000 */
.L_x_12705:
        /* <DEDUP_REMOVED lines=8> */
.L_x_12707:
[----:B------:R-:W-:Y:S01]  /*19b00*/  IMAD.MOV.U32 R5, RZ, RZ, R14 ;  /* 0x000000ffff057224 */ /* 0x000fe200078e000e */
[----:B------:R-:W-:Y:S06]  /*19b10*/  BRA `(.L_x_12708) ;  /* 0xffffffd8009c7947 */ /* 0x000fec000383ffff */
.L_x_12600:
        /* <DEDUP_REMOVED lines=8> */
.L_x_12710:
[----:B------:R-:W-:Y:S05]  /*19ba0*/  BSYNC B0 ;  /* 0x0000000000007941 */ /* 0x000fea0003800000 */
.L_x_12709:
        /* <DEDUP_REMOVED lines=10> */
.L_x_12711:
        /* <DEDUP_REMOVED lines=8> */
.L_x_12712:
        /* <DEDUP_REMOVED lines=8> */
.L_x_12713:
        /* <DEDUP_REMOVED lines=8> */
.L_x_12714:
        /* <DEDUP_REMOVED lines=8> */
.L_x_12715:
[----:B------:R-:W-:Y:S05]  /*19e50*/  BRA `(.L_x_12716) ;  /* 0xffffffd800587947 */ /* 0x000fea000383ffff */
.L_x_12605:
        /* <DEDUP_REMOVED lines=8> */
.L_x_12718:
[----:B------:R-:W-:Y:S05]  /*19ee0*/  BSYNC B0 ;  /* 0x0000000000007941 */ /* 0x000fea0003800000 */
.L_x_12717:
        /* <DEDUP_REMOVED lines=10> */
.L_x_12719:
        /* <DEDUP_REMOVED lines=8> */
.L_x_12720:
        /* <DEDUP_REMOVED lines=8> */
.L_x_12721:
        /* <DEDUP_REMOVED lines=8> */
.L_x_12722:
        /* <DEDUP_REMOVED lines=8> */
.L_x_12723:
[----:B------:R-:W-:Y:S05]  /*1a190*/  BRA `(.L_x_12724) ;  /* 0xffffffd800347947 */ /* 0x000fea000383ffff */
.L_x_12607:
[----:B------:R-:W-:Y:S01]  /*1a1a0*/  BSSY B0, `(.L_x_12725) ;  /* 0x0000006000007945 */ /* 0x000fe20003800000 */
[----:B------:R-:W-:Y:S01]  /*1a1b0*/  PLOP3.LUT P6, PT, P6, PT, PT, 0x8, 0x0 ;  /* 0x000000000000781c */ /* 0x000fe200037ce170 */
[----:B------:R-:W-:-:S12]  /*1a1c0*/  IMAD.MOV.U32 R15, RZ, RZ, -0x1 ;  /* 0xffffffffff0f7424 */ /* 0x000fd800078e00ff */
[----:B01----:R-:W-:Y:S05]  /*1a1d0*/  WARPSYNC.COLLECTIVE R15, `(.L_x_12726) ;  /* 0x000000000f087348 */ /* 0x003fea0003c00000 */
[----:B------:R-:W-:Y:S01]  /*1a1e0*/  VOTE.ANY R14, PT, P6 ;  /* 0x00000000000e7806 */ /* 0x000fe200030e0100 */
[----:B01----:R-:W-:Y:S06]  /*1a1f0*/  ENDCOLLECTIVE ;  /* 0x000000000000791b */ /* 0x003fec0003800000 */
.L_x_12726:
[----:B------:R-:W-:Y:S05]  /*1a200*/  BSYNC B0 ;  /* 0x0000000000007941 */ /* 0x000fea0003800000 */
.L_x_12725:
        /* <DEDUP_REMOVED lines=9> */
.L_x_12727:
[----:B------:R-:W-:Y:S01]  /*1a2a0*/  IMAD.MOV.U32 R17, RZ, RZ, R14 ;  /* 0x000000ffff117224 */ /* 0x000fe200078e000e */
[----:B------:R-:W-:Y:S06]  /*1a2b0*/  BRA `(.L_x_12728) ;  /* 0xffffffd800247947 */ /* 0x000fec000383ffff */
.L_x_12609:
[----:B------:R-:W-:Y:S01]  /*1a2c0*/  BSSY B0, `(.L_x_12729) ;  /* 0x0000007000007945 */ /* 0x000fe20003800000 */
[----:B------:R-:W-:Y:S02]  /*1a2d0*/  IMAD.MOV.U32 R13, RZ, RZ, R3 ;  /* 0x000000ffff0d7224 */ /* 0x000fe400078e0003 */
[----:B------:R-:W-:Y:S02]  /*1a2e0*/  IMAD.MOV.U32 R11, RZ, RZ, 0x1f ;  /* 0x0000001fff0b7424 */ /* 0x000fe400078e00ff */
[----:B------:R-:W-:-:S07]  /*1a2f0*/  IMAD.MOV.U32 R15, RZ, RZ, -0x1 ;  /* 0xffffffffff0f7424 */ /* 0x000fce00078e00ff */
[----:B0123--:R-:W-:Y:S05]  /*1a300*/  WARPSYNC.COLLECTIVE R15, `(.L_x_12730) ;  /* 0x000000000f087348 */ /* 0x00ffea0003c00000 */
[----:B------:R4:W0:Y:S02]  /*1a310*/  SHFL.IDX P6, R14, R13, R12, R11 ;  /* 0x0000000c0d0e7389 */ /* 0x00082400000c000b */
[----:B01234-:R-:W-:Y:S01]  /*1a320*/  ENDCOLLECTIVE ;  /* 0x000000000000791b */ /* 0x01ffe20003800000 */
.L_x_12730:
[----:B------:R-:W-:Y:S05]  /*1a330*/  BSYNC B0 ;  /* 0x0000000000007941 */ /* 0x000fea0003800000 */
.L_x_12729:
[----:B------:R-:W-:Y:S05]  /*1a340*/  BRA `(.L_x_12608) ;  /* 0xffffffd8001c7947 */ /* 0x000fea000383ffff */
.L_x_12613:
[----:B0-----:R0:W2:Y:S02]  /*1a350*/  SYNCS.PHASECHK.TRANS64.TRYWAIT P0, [R9+URZ+0x16820], R0 ;  /* 0x01682000090075a7 */ /* 0x0010a4000800017f */
[----:B--2---:R-:W-:Y:S05]  /*1a360*/  @!P0 NANOSLEEP.SYNCS 0x989680 ;  /* 0x009896800000895d */ /* 0x004fea0003900000 */
[----:B------:R-:W2:Y:S02]  /*1a370*/  @!P0 SYNCS.PHASECHK.TRANS64 P0, [R9+URZ+0x16820], R0 ;  /* 0x01682000090085a7 */ /* 0x000ea4000800007f */
[----:B--2---:R-:W-:Y:S05]  /*1a380*/  @!P0 BRA `(.L_x_12613) ;  /* 0xfffffffc00f08947 */ /* 0x004fea000383ffff */
[----:B------:R-:W-:Y:S05]  /*1a390*/  BRA `(.L_x_12731) ;  /* 0xffffffdc00887947 */ /* 0x000fea000383ffff */
.L_x_12614:
        /* <DEDUP_REMOVED lines=11> */
.L_x_12733:
[----:B------:R-:W-:Y:S05]  /*1a450*/  BSYNC B0 ;  /* 0x0000000000007941 */ /* 0x000fea0003800000 */
.L_x_12732:
[----:B------:R-:W-:Y:S05]  /*1a460*/  BRA `(.L_x_12734) ;  /* 0xffffffdc00707947 */ /* 0x000fea000383ffff */
.L_x_12615:
[----:B------:R-:W-:Y:S01]  /*1a470*/  BSSY B0, `(.L_x_12735) ;  /* 0x0000006000007945 */ /* 0x000fe20003800000 */
[----:B------:R-:W-:-:S07]  /*1a480*/  IMAD.MOV.U32 R15, RZ, RZ, -0x1 ;  /* 0xffffffffff0f7424 */ /* 0x000fce00078e00ff */
[----:B01----:R-:W-:Y:S05]  /*1a490*/  WARPSYNC.COLLECTIVE R15, `(.L_x_12736) ;  /* 0x000000000f0c7348 */ /* 0x003fea0003c00000 */
[----:B------:R-:W-:Y:S02]  /*1a4a0*/  ELECT P6, UR62, PT ;  /* 0x00000000003e782f */ /* 0x000fe400038c0000 */
[----:B------:R-:W-:Y:S01]  /*1a4b0*/  MOV R14, UR62 ;  /* 0x0000003e000e7c02 */ /* 0x000fe20008000f00 */
[----:B01----:R-:W-:Y:S10]  /*1a4c0*/  ENDCOLLECTIVE ;  /* 0x000000000000791b */ /* 0x003ff40003800000 */
.L_x_12736:
[----:B------:R-:W-:Y:S05]  /*1a4d0*/  BSYNC B0 ;  /* 0x0000000000007941 */ /* 0x000fea0003800000 */
.L_x_12735:
[----:B------:R-:W-:Y:S05]  /*1a4e0*/  BRA `(.L_x_12737) ;  /* 0xffffffdc00647947 */ /* 0x000fea000383ffff */
.L_x_12617:
[----:B0-----:R0:W2:Y:S02]  /*1a4f0*/  SYNCS.PHASECHK.TRANS64.TRYWAIT P0, [R7+URZ], R2 ;  /* 0x00000002070075a7 */ /* 0x0010a4000800017f */
[----:B--2---:R-:W-:Y:S05]  /*1a500*/  @!P0 NANOSLEEP.SYNCS 0x989680 ;  /* 0x009896800000895d */ /* 0x004fea0003900000 */
[----:B------:R-:W2:Y:S02]  /*1a510*/  @!P0 SYNCS.PHASECHK.TRANS64 P0, [R7+URZ], R2 ;  /* 0x00000002070085a7 */ /* 0x000ea4000800007f */
[----:B--2---:R-:W-:Y:S05]  /*1a520*/  @!P0 BRA `(.L_x_12617) ;  /* 0xfffffffc00f08947 */ /* 0x004fea000383ffff */
[----:B------:R-:W-:Y:S05]  /*1a530*/  BRA `(.L_x_12738) ;  /* 0xffffffdc00987947 */ /* 0x000fea000383ffff */
.L_x_12618:
[----:B--2---:R2:W3:Y:S02]  /*1a540*/  SYNCS.PHASECHK.TRANS64.TRYWAIT P0, [R3+URZ], R0 ;  /* 0x00000000030075a7 */ /* 0x0044e4000800017f */
[----:B---3--:R-:W-:Y:S05]  /*1a550*/  @!P0 NANOSLEEP.SYNCS 0x989680 ;  /* 0x009896800000895d */ /* 0x008fea0003900000 */
[----:B------:R-:W3:Y:S02]  /*1a560*/  @!P0 SYNCS.PHASECHK.TRANS64 P0, [R3+URZ], R0 ;  /* 0x00000000030085a7 */ /* 0x000ee4000800007f */
[----:B---3--:R-:W-:Y:S05]  /*1a570*/  @!P0 BRA `(.L_x_12618) ;  /* 0xfffffffc00f08947 */ /* 0x008fea000383ffff */
[----:B------:R-:W-:Y:S05]  /*1a580*/  BRA `(.L_x_12739) ;  /* 0xffffffdc008c7947 */ /* 0x000fea000383ffff */
.L_x_12620:
[----:B--2---:R2:W3:Y:S02]  /*1a590*/  SYNCS.PHASECHK.TRANS64.TRYWAIT P0, [R5+URZ], R2 ;  /* 0x00000002050075a7 */ /* 0x0044e4000800017f */
[----:B---3--:R-:W-:Y:S05]  /*1a5a0*/  @!P0 NANOSLEEP.SYNCS 0x989680 ;  /* 0x009896800000895d */ /* 0x008fea0003900000 */
[----:B------:R-:W3:Y:S02]  /*1a5b0*/  @!P0 SYNCS.PHASECHK.TRANS64 P0, [R5+URZ], R2 ;  /* 0x00000002050085a7 */ /* 0x000ee4000800007f */
[----:B---3--:R-:W-:Y:S05]  /*1a5c0*/  @!P0 BRA `(.L_x_12620) ;  /* 0xfffffffc00f08947 */ /* 0x008fea000383ffff */
[----:B------:R-:W-:Y:S05]  /*1a5d0*/  BRA `(.L_x_12740) ;  /* 0xffffffdc00907947 */ /* 0x000fea000383ffff */
.L_x_12741:
        /* <DEDUP_REMOVED lines=10> */
.L_x_12790:


//--------------------- .nv.global.init           --------------------------
	.section	.nv.global.init,"aw",@progbits
.nv.global.init:
	.type		$str$23,@object
	.size		$str$23,($str$24 - $str$23)
$str$23:
        /*0000*/ 	.byte	0x28, 0x61, 0x64, 0x64, 0x72, 0x65, 0x73, 0x73, 0x20, 0x26, 0x20, 0x6d, 0x61, 0x73, 0x6b, 0x29
        /*0010*/ 	.byte	0x20, 0x3d, 0x3d, 0x20, 0x30, 0x00
	.type		$str$24,@object
	.size		$str$24,(__unnamed_5 - $str$24)
$str$24:
        /*0016*/ 	.byte	0x2f, 0x74, 0x6d, 0x70, 0x2f, 0x6f, 0x73, 0x73, 0x5f, 0x6b, 0x65, 0x72, 0x6e, 0x65, 0x6c, 0x73
        /*0026*/ 	.byte	0x5f, 0x73, 0x72, 0x63, 0x2f, 0x66, 0x6c, 0x61, 0x73, 0x68, 0x5f, 0x61, 0x74, 0x74, 0x65, 0x6e
        /*0036*/ 	.byte	0x74, 0x69, 0x6f, 0x6e, 0x2f, 0x63, 0x73, 0x72, 0x63, 0x2f, 0x63, 0x75, 0x74, 0x6c, 0x61, 0x73
        /*0046*/ 	.byte	0x73, 0x2f, 0x69, 0x6e, 0x63, 0x6c, 0x75, 0x64, 0x65, 0x2f, 0x63, 0x75, 0x74, 0x65, 0x2f, 0x70
        /*0056*/ 	.byte	0x6f, 0x69, 0x6e, 0x74, 0x65, 0x72, 0x5f, 0x66, 0x6c, 0x61, 0x67, 0x67, 0x65, 0x64, 0x2e, 0x68
        /*0066*/ 	.byte	0x70, 0x70, 0x00
	.type		__unnamed_5,@object
	.size		__unnamed_5,(__unnamed_43 - __unnamed_5)
__unnamed_5:
        /* <DEDUP_REMOVED lines=24> */
        /*01e9*/ 	.byte	0x00
	.type		__unnamed_43,@object
	.size		__unnamed_43,(__unnamed_13 - __unnamed_43)
__unnamed_43:
        /* <DEDUP_REMOVED lines=25> */
	.type		__unnamed_13,@object
	.size		__unnamed_13,(__unnamed_29 - __unnamed_13)
__unnamed_13:
        /* <DEDUP_REMOVED lines=25> */
	.type		__unnamed_29,@object
	.size		__unnamed_29,(__unnamed_21 - __unnamed_29)
__unnamed_29:
        /* <DEDUP_REMOVED lines=25> */
	.type		__unnamed_21,@object
	.size		__unnamed_21,(__unnamed_39 - __unnamed_21)
__unnamed_21:
        /* <DEDUP_REMOVED lines=25> */
	.type		__unnamed_39,@object
	.size		__unnamed_39,(__unnamed_34 - __unnamed_39)
__unnamed_39:
        /* <DEDUP_REMOVED lines=25> */
	.type		__unnamed_34,@object
	.size		__unnamed_34,(__unnamed_38 - __unnamed_34)
__unnamed_34:
        /* <DEDUP_REMOVED lines=25> */
	.type		__unnamed_38,@object
	.size		__unnamed_38,(__unnamed_14 - __unnamed_38)
__unnamed_38:
        /* <DEDUP_REMOVED lines=25> */
	.type		__unnamed_14,@object
	.size		__unnamed_14,(__unnamed_30 - __unnamed_14)
__unnamed_14:
        /* <DEDUP_REMOVED lines=25> */
	.type		__unnamed_30,@object
	.size		__unnamed_30,(__unnamed_9 - __unnamed_30)
__unnamed_30:
        /* <DEDUP_REMOVED lines=25> */
	.type		__unnamed_9,@object
	.size		__unnamed_9,(__unnamed_25 - __unnamed_9)
__unnamed_9:
        /* <DEDUP_REMOVED lines=24> */
        /*110b*/ 	.byte	0x3e, 0x20, 0x26, 0x5d, 0x00
	.type		__unnamed_25,@object
	.size		__unnamed_25,(__unnamed_4 - __unnamed_25)
__unnamed_25:
        /* <DEDUP_REMOVED lines=25> */
	.type		__unnamed_4,@object
	.size		__unnamed_4,(__unnamed_3 - __unnamed_4)
__unnamed_4:
        /* <DEDUP_REMOVED lines=25> */
	.type		__unnamed_3,@object
	.size		__unnamed_3,(__unnamed_2 - __unnamed_3)
__unnamed_3:
        /* <DEDUP_REMOVED lines=29> */
	.type		__unnamed_2,@object
	.size		__unnamed_2,(__unnamed_7 - __unnamed_2)
__unnamed_2:
        /* <DEDUP_REMOVED lines=29> */
	.type		__unnamed_7,@object
	.size		__unnamed_7,(__unnamed_8 - __unnamed_7)
__unnamed_7:
        /* <DEDUP_REMOVED lines=28> */
        /*1972*/ 	.byte	0x3c, 0x31, 0x32, 0x32, 0x38, 0x38, 0x3e, 0x3e, 0x3e, 0x3e, 0x3e, 0x5d, 0x00
	.type		__unnamed_8,@object
	.size		__unnamed_8,(__unnamed_1 - __unnamed_8)
__unnamed_8:
        /* <DEDUP_REMOVED lines=29> */
	.type		__unnamed_1,@object
	.size		__unnamed_1,(__unnamed_41 - __unnamed_1)
__unnamed_1:
        /* <DEDUP_REMOVED lines=28> */
        /*1d0c*/ 	.byte	0x3c, 0x38, 0x31, 0x39, 0x32, 0x3e, 0x3e, 0x3e, 0x3e, 0x3e, 0x20, 0x26, 0x5d, 0x00
	.type		__unnamed_41,@object
	.size		__unnamed_41,(__unnamed_42 - __unnamed_41)
__unnamed_41:
        /* <DEDUP_REMOVED lines=28> */
        /*1eda*/ 	.byte	0x3a, 0x43, 0x3c, 0x31, 0x36, 0x33, 0x38, 0x34, 0x3e, 0x3e, 0x3e, 0x3e, 0x3e, 0x5d, 0x00
	.type		__unnamed_42,@object
	.size		__unnamed_42,(__unnamed_6 - __unnamed_42)
__unnamed_42:
        /* <DEDUP_REMOVED lines=29> */
	.type		__unnamed_6,@object
	.size		__unnamed_6,(__unnamed_33 - __unnamed_6)
__unnamed_6:
        /* <DEDUP_REMOVED lines=29> */
	.type		__unnamed_33,@object
	.size		__unnamed_33,(__unnamed_17 - __unnamed_33)
__unnamed_33:
        /* <DEDUP_REMOVED lines=29> */
	.type		__unnamed_17,@object
	.size		__unnamed_17,(__unnamed_37 - __unnamed_17)
__unnamed_17:
        /* <DEDUP_REMOVED lines=29> */
	.type		__unnamed_37,@object
	.size		__unnamed_37,(__unnamed_11 - __unnamed_37)
__unnamed_37:
        /* <DEDUP_REMOVED lines=29> */
	.type		__unnamed_11,@object
	.size		__unnamed_11,(__unnamed_27 - __unnamed_11)
__unnamed_11:
        /* <DEDUP_REMOVED lines=29> */
	.type		__unnamed_27,@object
	.size		__unnamed_27,(__unnamed_19 - __unnamed_27)
__unnamed_27:
        /* <DEDUP_REMOVED lines=29> */
	.type		__unnamed_19,@object
	.size		__unnamed_19,(__unnamed_12 - __unnamed_19)
__unnamed_19:
        /* <DEDUP_REMOVED lines=29> */
	.type		__unnamed_12,@object
	.size		__unnamed_12,(__unnamed_28 - __unnamed_12)
__unnamed_12:
        /* <DEDUP_REMOVED lines=29> */
	.type		__unnamed_28,@object
	.size		__unnamed_28,(__unnamed_36 - __unnamed_28)
__unnamed_28:
        /* <DEDUP_REMOVED lines=29> */
	.type		__unnamed_36,@object
	.size		__unnamed_36,(__unnamed_20 - __unnamed_36)
__unnamed_36:
        /* <DEDUP_REMOVED lines=29> */
	.type		__unnamed_20,@object
	.size		__unnamed_20,(__unnamed_16 - __unnamed_20)
__unnamed_20:
        /* <DEDUP_REMOVED lines=29> */
	.type		__unnamed_16,@object
	.size		__unnamed_16,(__unnamed_32 - __unnamed_16)
__unnamed_16:
        /* <DEDUP_REMOVED lines=29> */
	.type		__unnamed_32,@object
	.size		__unnamed_32,(__unnamed_23 - __unnamed_32)
__unnamed_32:
        /* <DEDUP_REMOVED lines=29> */
	.type		__unnamed_23,@object
	.size		__unnamed_23,(__unnamed_40 - __unnamed_23)
__unnamed_23:
        /* <DEDUP_REMOVED lines=30> */
	.type		__unnamed_40,@object
	.size		__unnamed_40,(__unnamed_24 - __unnamed_40)
__unnamed_40:
        /* <DEDUP_REMOVED lines=30> */
	.type		__unnamed_24,@object
	.size		__unnamed_24,(__unnamed_35 - __unnamed_24)
__unnamed_24:
        /* <DEDUP_REMOVED lines=30> */
	.type		__unnamed_35,@object
	.size		__unnamed_35,(__unnamed_15 - __unnamed_35)
__unnamed_35:
        /* <DEDUP_REMOVED lines=29> */
        /*3f8a*/ 	.byte	0x5d, 0x00
	.type		__unnamed_15,@object
	.size		__unnamed_15,(__unnamed_31 - __unnamed_15)
__unnamed_15:
        /* <DEDUP_REMOVED lines=30> */
	.type		__unnamed_31,@object
	.size		__unnamed_31,(__unnamed_10 - __unnamed_31)
__unnamed_31:
        /* <DEDUP_REMOVED lines=30> */
	.type		__unnamed_10,@object
	.size		__unnamed_10,(__unnamed_26 - __unnamed_10)
__unnamed_10:
        /* <DEDUP_REMOVED lines=30> */
	.type		__unnamed_26,@object
	.size		__unnamed_26,(__unnamed_18 - __unnamed_26)
__unnamed_26:
        /* <DEDUP_REMOVED lines=30> */
	.type		__unnamed_18,@object
	.size		__unnamed_18,(__unnamed_22 - __unnamed_18)
__unnamed_18:
        /* <DEDUP_REMOVED lines=30> */
	.type		__unnamed_22,@object
	.size		__unnamed_22,(.L_21 - __unnamed_22)
__unnamed_22:
        /* <DEDUP_REMOVED lines=29> */
        /*4a76*/ 	.byte	0x26, 0x5d, 0x00
.L_21:


//--------------------- .nv.shared._ZN7cutlass13device_kernelIN5flash11enable_sm90INS1_16FlashAttnFwdSm90INS1_25CollectiveMainloopFwdSm90ILi2EN4cute5tupleIJNS5_1CILi1EEES8_S8_EEENS6_IJNS7_ILi128EEENS7_ILi80EEENS7_ILi256EEEEEELi256ENS_10bfloat16_tEfNS_4arch4Sm90ELb0ELb0ELb1ELb0ELb0ELb0ELb0ELb1ELb1ELb0ELb0ELb0EEENS1_21CollectiveEpilogueFwdINS6_IJSA_SC_SB_EEES9_SE_SG_Li256ELb0ELb0ELb0ELb0EEENS1_29StaticPersistentTileSchedulerILb0EEEEEEEEEvNT_6ParamsE --------------------------
	.section	.nv.shared._ZN7cutlass13device_kernelIN5flash11enable_sm90INS1_16FlashAttnFwdSm90INS1_25CollectiveMainloopFwdSm90ILi2EN4cute5tupleIJNS5_1CILi1EEES8_S8_EEENS6_IJNS7_ILi128EEENS7_ILi80EEENS7_ILi256EEEEEELi256ENS_10bfloat16_tEfNS_4arch4Sm90ELb0ELb0ELb1ELb0ELb0ELb0ELb0ELb1ELb1ELb0ELb0ELb0EEENS1_21CollectiveEpilogueFwdINS6_IJSA_SC_SB_EEES9_SE_SG_Li256ELb0ELb0ELb0ELb0EEENS1_29StaticPersistentTileSchedulerILb0EEEEEEEEEvNT_6ParamsE,"aw",@nobits
	.sectionflags	@""
	.align	16
	.zero		1024


//--------------------- .nv.shared.reserved.0     --------------------------
	.section	.nv.shared.reserved.0,"aw",@nobits
	.weak		__nv_reservedSMEM_offset_0_alias
	.size		__nv_reservedSMEM_offset_0_alias, 0, 0
	.other		__nv_reservedSMEM_offset_0_alias,@"STO_CUDA_RESERVED_SHARED STV_DEFAULT"
__nv_reservedSMEM_offset_0_alias:
	.zero		0


//--------------------- .nv.global                --------------------------
	.section	.nv.global,"aw",@nobits
.nv.global:
	.type		_ZN74_INTERNAL_a13f6cbc_38_flash_fwd_hdimall_bf16_softcap_sm90_cu_c784774a_42654cute1_E,@object
	.size		_ZN74_INTERNAL_a13f6cbc_38_flash_fwd_hdimall_bf16_softcap_sm90_cu_c784774a_42654cute1_E,(_ZN74_INTERNAL_a13f6cbc_38_flash_fwd_hdimall_bf16_softcap_sm90_cu_c784774a_42654cuda3std3__45__cpo6cbeginE - _ZN74_INTERNAL_a13f6cbc_38_flash_fwd_hdimall_bf16_softcap_sm90_cu_c784774a_42654cute1_E)
_ZN74_INTERNAL_a13f6cbc_38_flash_fwd_hdimall_bf16_softcap_sm90_cu_c784774a_42654cute1_E:
	.zero		1
	.type		_ZN74_INTERNAL_a13f6cbc_38_flash_fwd_hdimall_bf16_softcap_sm90_cu_c784774a_42654cuda3std3__45__cpo6cbeginE,@object
	.size		_ZN74_INTERNAL_a13f6cbc_38_flash_fwd_hdimall_bf16_softcap_sm90_cu_c784774a_42654cuda3std3__45__cpo6cbeginE,(_ZN74_INTERNAL_a13f6cbc_38_flash_fwd_hdimall_bf16_softcap_sm90_cu_c784774a_42654cuda3std3__48in_placeE - _ZN74_INTERNAL_a13f6cbc_38_flash_fwd_hdimall_bf16_softcap_sm90_cu_c784774a_42654cuda3std3__45__cpo6cbeginE)
_ZN74_INTERNAL_a13f6cbc_38_flash_fwd_hdimall_bf16_softcap_sm90_cu_c784774a_42654cuda3std3__45__cpo6cbeginE:
	.zero		1
	.type		_ZN74_INTERNAL_a13f6cbc_38_flash_fwd_hdimall_bf16_softcap_sm90_cu_c784774a_42654cuda3std3__48in_placeE,@object
	.size		_ZN74_INTERNAL_a13f6cbc_38_flash_fwd_hdimall_bf16_softcap_sm90_cu_c784774a_42654cuda3std3__48in_placeE,(_ZN74_INTERNAL_a13f6cbc_38_flash_fwd_hdimall_bf16_softcap_sm90_cu_c784774a_42654cuda3std6ranges3__45__cpo9iter_moveE - _ZN74_INTERNAL_a13f6cbc_38_flash_fwd_hdimall_bf16_softcap_sm90_cu_c784774a_42654cuda3std3__48in_placeE)
_ZN74_INTERNAL_a13f6cbc_38_flash_fwd_hdimall_bf16_softcap_sm90_cu_c784774a_42654cuda3std3__48in_placeE:
	.zero		1
	.type		_ZN74_INTERNAL_a13f6cbc_38_flash_fwd_hdimall_bf16_softcap_sm90_cu_c784774a_42654cuda3std6ranges3__45__cpo9iter_moveE,@object
	.size		_ZN74_INTERNAL_a13f6cbc_38_flash_fwd_hdimall_bf16_softcap_sm90_cu_c784774a_42654cuda3std6ranges3__45__cpo9iter_moveE,(_ZN74_INTERNAL_a13f6cbc_38_flash_fwd_hdimall_bf16_softcap_sm90_cu_c784774a_42654cuda3std3__45__cpo5beginE - _ZN74_INTERNAL_a13f6cbc_38_flash_fwd_hdimall_bf16_softcap_sm90_cu_c784774a_42654cuda3std6ranges3__45__cpo9iter_moveE)
_ZN74_INTERNAL_a13f6cbc_38_flash_fwd_hdimall_bf16_softcap_sm90_cu_c784774a_42654cuda3std6ranges3__45__cpo9iter_moveE:
	.zero		1
	.type		_ZN74_INTERNAL_a13f6cbc_38_flash_fwd_hdimall_bf16_softcap_sm90_cu_c784774a_42654cuda3std3__45__cpo5beginE,@object
	.size		_ZN74_INTERNAL_a13f6cbc_38_flash_fwd_hdimall_bf16_softcap_sm90_cu_c784774a_42654cuda3std3__45__cpo5beginE,(_ZN74_INTERNAL_a13f6cbc_38_flash_fwd_hdimall_bf16_softcap_sm90_cu_c784774a_42654cuda3std3__476_GLOBAL__N__a13f6cbc_38_flash_fwd_hdimall_bf16_softcap_sm90_cu_c784774a_42656ignoreE - _ZN74_INTERNAL_a13f6cbc_38_flash_fwd_hdimall_bf16_softcap_sm90_cu_c784774a_42654cuda3std3__45__cpo5beginE)
_ZN74_INTERNAL_a13f6cbc_38_flash_fwd_hdimall_bf16_softcap_sm90_cu_c784774a_42654cuda3std3__45__cpo5beginE:
	.zero		1
	.type		_ZN74_INTERNAL_a13f6cbc_38_flash_fwd_hdimall_bf16_softcap_sm90_cu_c784774a_42654cuda3std3__476_GLOBAL__N__a13f6cbc_38_flash_fwd_hdimall_bf16_softcap_sm90_cu_c784774a_42656ignoreE,@object
	.size		_ZN74_INTERNAL_a13f6cbc_38_flash_fwd_hdimall_bf16_softcap_sm90_cu_c784774a_42654cuda3std3__476_GLOBAL__N__a13f6cbc_38_flash_fwd_hdimall_bf16_softcap_sm90_cu_c784774a_42656ignoreE,(_ZN74_INTERNAL_a13f6cbc_38_flash_fwd_hdimall_bf16_softcap_sm90_cu_c784774a_42654cute7productE - _ZN74_INTERNAL_a13f6cbc_38_flash_fwd_hdimall_bf16_softcap_sm90_cu_c784774a_42654cuda3std3__476_GLOBAL__N__a13f6cbc_38_flash_fwd_hdimall_bf16_softcap_sm90_cu_c784774a_42656ignoreE)
_ZN74_INTERNAL_a13f6cbc_38_flash_fwd_hdimall_bf16_softcap_sm90_cu_c784774a_42654cuda3std3__476_GLOBAL__N__a13f6cbc_38_flash_fwd_hdimall_bf16_softcap_sm90_cu_c784774a_42656ignoreE:
	.zero		1
	.type		_ZN74_INTERNAL_a13f6cbc_38_flash_fwd_hdimall_bf16_softcap_sm90_cu_c784774a_42654cute7productE,@object
	.size		_ZN74_INTERNAL_a13f6cbc_38_flash_fwd_hdimall_bf16_softcap_sm90_cu_c784774a_42654cute7productE,(_ZN74_INTERNAL_a13f6cbc_38_flash_fwd_hdimall_bf16_softcap_sm90_cu_c784774a_42654cuda3std3__45__cpo3endE - _ZN74_INTERNAL_a13f6cbc_38_flash_fwd_hdimall_bf16_softcap_sm90_cu_c784774a_42654cute7productE)
_ZN74_INTERNAL_a13f6cbc_38_flash_fwd_hdimall_bf16_softcap_sm90_cu_c784774a_42654cute7productE:
	.zero		1
	.type		_ZN74_INTERNAL_a13f6cbc_38_flash_fwd_hdimall_bf16_softcap_sm90_cu_c784774a_42654cuda3std3__45__cpo3endE,@object
	.size		_ZN74_INTERNAL_a13f6cbc_38_flash_fwd_hdimall_bf16_softcap_sm90_cu_c784774a_42654cuda3std3__45__cpo3endE,(_ZN74_INTERNAL_a13f6cbc_38_flash_fwd_hdimall_bf16_softcap_sm90_cu_c784774a_42654cuda3std3__419piecewise_constructE - _ZN74_INTERNAL_a13f6cbc_38_flash_fwd_hdimall_bf16_softcap_sm90_cu_c784774a_42654cuda3std3__45__cpo3endE)
_ZN74_INTERNAL_a13f6cbc_38_flash_fwd_hdimall_bf16_softcap_sm90_cu_c784774a_42654cuda3std3__45__cpo3endE:
	.zero		1
	.type		_ZN74_INTERNAL_a13f6cbc_38_flash_fwd_hdimall_bf16_softcap_sm90_cu_c784774a_42654cuda3std3__419piecewise_constructE,@object
	.size		_ZN74_INTERNAL_a13f6cbc_38_flash_fwd_hdimall_bf16_softcap_sm90_cu_c784774a_42654cuda3std3__419piecewise_constructE,(_ZN74_INTERNAL_a13f6cbc_38_flash_fwd_hdimall_bf16_softcap_sm90_cu_c784774a_42654cuda3std3__45__cpo4cendE - _ZN74_INTERNAL_a13f6cbc_38_flash_fwd_hdimall_bf16_softcap_sm90_cu_c784774a_42654cuda3std3__419piecewise_constructE)
_ZN74_INTERNAL_a13f6cbc_38_flash_fwd_hdimall_bf16_softcap_sm90_cu_c784774a_42654cuda3std3__419piecewise_constructE:
	.zero		1
	.type		_ZN74_INTERNAL_a13f6cbc_38_flash_fwd_hdimall_bf16_softcap_sm90_cu_c784774a_42654cuda3std3__45__cpo4cendE,@object
	.size		_ZN74_INTERNAL_a13f6cbc_38_flash_fwd_hdimall_bf16_softcap_sm90_cu_c784774a_42654cuda3std3__45__cpo4cendE,(_ZN74_INTERNAL_a13f6cbc_38_flash_fwd_hdimall_bf16_softcap_sm90_cu_c784774a_42654cuda3std6ranges3__45__cpo4swapE - _ZN74_INTERNAL_a13f6cbc_38_flash_fwd_hdimall_bf16_softcap_sm90_cu_c784774a_42654cuda3std3__45__cpo4cendE)
_ZN74_INTERNAL_a13f6cbc_38_flash_fwd_hdimall_bf16_softcap_sm90_cu_c784774a_42654cuda3std3__45__cpo4cendE:
	.zero		1
	.type		_ZN74_INTERNAL_a13f6cbc_38_flash_fwd_hdimall_bf16_softcap_sm90_cu_c784774a_42654cuda3std6ranges3__45__cpo4swapE,@object
	.size		_ZN74_INTERNAL_a13f6cbc_38_flash_fwd_hdimall_bf16_softcap_sm90_cu_c784774a_42654cuda3std6ranges3__45__cpo4swapE,(.L_50 - _ZN74_INTERNAL_a13f6cbc_38_flash_fwd_hdimall_bf16_softcap_sm90_cu_c784774a_42654cuda3std6ranges3__45__cpo4swapE)
_ZN74_INTERNAL_a13f6cbc_38_flash_fwd_hdimall_bf16_softcap_sm90_cu_c784774a_42654cuda3std6ranges3__45__cpo4swapE:
	.zero		1
.L_50:


//--------------------- .nv.shared._ZN7cutlass13device_kernelIN5flash11enable_sm90INS1_16FlashAttnFwdSm90INS1_25CollectiveMainloopFwdSm90ILi2EN4cute5tupleIJNS5_1CILi2EEENS7_ILi1EEES9_EEENS6_IJNS7_ILi128EEENS7_ILi80EEENS7_ILi256EEEEEELi256ENS_10bfloat16_tEfNS_4arch4Sm90ELb0ELb0ELb1ELb0ELb0ELb0ELb0ELb1ELb1ELb0ELb0ELb0EEENS1_21CollectiveEpilogueFwdINS6_IJSB_SD_SC_EEESA_SF_SH_Li256ELb0ELb0ELb0ELb0EEENS1_29StaticPersistentTileSchedulerILb0EEEEEEEEEvNT_6ParamsE --------------------------
	.section	.nv.shared._ZN7cutlass13device_kernelIN5flash11enable_sm90INS1_16FlashAttnFwdSm90INS1_25CollectiveMainloopFwdSm90ILi2EN4cute5tupleIJNS5_1CILi2EEENS7_ILi1EEES9_EEENS6_IJNS7_ILi128EEENS7_ILi80EEENS7_ILi256EEEEEELi256ENS_10bfloat16_tEfNS_4arch4Sm90ELb0ELb0ELb1ELb0ELb0ELb0ELb0ELb1ELb1ELb0ELb0ELb0EEENS1_21CollectiveEpilogueFwdINS6_IJSB_SD_SC_EEESA_SF_SH_Li256ELb0ELb0ELb0ELb0EEENS1_29StaticPersistentTileSchedulerILb0EEEEEEEEEvNT_6ParamsE,"aw",@nobits
	.sectionflags	@""
	.align	16
	.zero		1024


//--------------------- .nv.shared._ZN7cutlass13device_kernelIN5flash11enable_sm90INS1_16FlashAttnFwdSm90INS1_25CollectiveMainloopFwdSm90ILi2EN4cute5tupleIJNS5_1CILi1EEES8_S8_EEENS6_IJNS7_ILi128EEENS7_ILi80EEENS7_ILi256EEEEEELi256ENS_10bfloat16_tEfNS_4arch4Sm90ELb0ELb0ELb1ELb1ELb0ELb0ELb0ELb1ELb1ELb0ELb0ELb0EEENS1_21CollectiveEpilogueFwdINS6_IJSA_SC_SB_EEES9_SE_SG_Li256ELb1ELb0ELb0ELb0EEENS1_36VarlenDynamicPersistentTileSchedulerILi128ELi80ELi256ELi32ELb0ELb0ELb1ELb0ELb1ELb1EEEEEEEEEvNT_6ParamsE --------------------------
	.section	.nv.shared._ZN7cutlass13device_kernelIN5flash11enable_sm90INS1_16FlashAttnFwdSm90INS1_25CollectiveMainloopFwdSm90ILi2EN4cute5tupleIJNS5_1CILi1EEES8_S8_EEENS6_IJNS7_ILi128EEENS7_ILi80EEENS7_ILi256EEEEEELi256ENS_10bfloat16_tEfNS_4arch4Sm90ELb0ELb0ELb1ELb1ELb0ELb0ELb0ELb1ELb1ELb0ELb0ELb0EEENS1_21CollectiveEpilogueFwdINS6_IJSA_SC_SB_EEES9_SE_SG_Li256ELb1ELb0ELb0ELb0EEENS1_36VarlenDynamicPersistentTileSchedulerILi128ELi80ELi256ELi32ELb0ELb0ELb1ELb0ELb1ELb1EEEEEEEEEvNT_6ParamsE,"aw",@nobits
	.sectionflags	@""
	.align	16
	.zero		1024


//--------------------- .nv.shared._ZN7cutlass13device_kernelIN5flash11enable_sm90INS1_16FlashAttnFwdSm90INS1_25CollectiveMainloopFwdSm90ILi2EN4cute5tupleIJNS5_1CILi1EEES8_S8_EEENS6_IJNS7_ILi128EEENS7_ILi80EEENS7_ILi256EEEEEELi256ENS_10bfloat16_tEfNS_4arch4Sm90ELb0ELb0ELb1ELb1ELb0ELb1ELb0ELb1ELb1ELb0ELb0ELb0EEENS1_21CollectiveEpilogueFwdINS6_IJSA_SC_SB_EEES9_SE_SG_Li256ELb1ELb0ELb0ELb0EEENS1_36VarlenDynamicPersistentTileSchedulerILi128ELi80ELi256ELi32ELb0ELb0ELb1ELb0ELb1ELb1EEEEEEEEEvNT_6ParamsE --------------------------
	.section	.nv.shared._ZN7cutlass13device_kernelIN5flash11enable_sm90INS1_16FlashAttnFwdSm90INS1_25CollectiveMainloopFwdSm90ILi2EN4cute5tupleIJNS5_1CILi1EEES8_S8_EEENS6_IJNS7_ILi128EEENS7_ILi80EEENS7_ILi256EEEEEELi256ENS_10bfloat16_tEfNS_4arch4Sm90ELb0ELb0ELb1ELb1ELb0ELb1ELb0ELb1ELb1ELb0ELb0ELb0EEENS1_21CollectiveEpilogueFwdINS6_IJSA_SC_SB_EEES9_SE_SG_Li256ELb1ELb0ELb0ELb0EEENS1_36VarlenDynamicPersistentTileSchedulerILi128ELi80ELi256ELi32ELb0ELb0ELb1ELb0ELb1ELb1EEEEEEEEEvNT_6ParamsE,"aw",@nobits
	.sectionflags	@""
	.align	16
	.zero		1024


//--------------------- .nv.shared._ZN7cutlass13device_kernelIN5flash11enable_sm90INS1_16FlashAttnFwdSm90INS1_25CollectiveMainloopFwdSm90ILi2EN4cute5tupleIJNS5_1CILi1EEES8_S8_EEENS6_IJNS7_ILi128EEENS7_ILi64EEENS7_ILi256EEEEEELi256ENS_10bfloat16_tEfNS_4arch4Sm90ELb0ELb1ELb1ELb0ELb0ELb0ELb0ELb1ELb1ELb0ELb0ELb0EEENS1_21CollectiveEpilogueFwdINS6_IJSA_SC_SB_EEES9_SE_SG_Li256ELb0ELb0ELb0ELb0EEENS1_30DynamicPersistentTileSchedulerILi256ELi32ELb0ELb0ELb1EEEEEEEEEvNT_6ParamsE --------------------------
	.section	.nv.shared._ZN7cutlass13device_kernelIN5flash11enable_sm90INS1_16FlashAttnFwdSm90INS1_25CollectiveMainloopFwdSm90ILi2EN4cute5tupleIJNS5_1CILi1EEES8_S8_EEENS6_IJNS7_ILi128EEENS7_ILi64EEENS7_ILi256EEEEEELi256ENS_10bfloat16_tEfNS_4arch4Sm90ELb0ELb1ELb1ELb0ELb0ELb0ELb0ELb1ELb1ELb0ELb0ELb0EEENS1_21CollectiveEpilogueFwdINS6_IJSA_SC_SB_EEES9_SE_SG_Li256ELb0ELb0ELb0ELb0EEENS1_30DynamicPersistentTileSchedulerILi256ELi32ELb0ELb0ELb1EEEEEEEEEvNT_6ParamsE,"aw",@nobits
	.sectionflags	@""
	.align	16
	.zero		1024


//--------------------- .nv.shared._ZN7cutlass13device_kernelIN5flash11enable_sm90INS1_16FlashAttnFwdSm90INS1_25CollectiveMainloopFwdSm90ILi2EN4cute5tupleIJNS5_1CILi1EEES8_S8_EEENS6_IJNS7_ILi128EEENS7_ILi64EEENS7_ILi256EEEEEELi256ENS_10bfloat16_tEfNS_4arch4Sm90ELb0ELb1ELb1ELb1ELb0ELb0ELb0ELb1ELb1ELb0ELb0ELb0EEENS1_21CollectiveEpilogueFwdINS6_IJSA_SC_SB_EEES9_SE_SG_Li256ELb1ELb0ELb0ELb0EEENS1_36VarlenDynamicPersistentTileSchedulerILi128ELi64ELi256ELi32ELb0ELb0ELb1ELb1ELb0ELb1EEEEEEEEEvNT_6ParamsE --------------------------
	.section	.nv.shared._ZN7cutlass13device_kernelIN5flash11enable_sm90INS1_16FlashAttnFwdSm90INS1_25CollectiveMainloopFwdSm90ILi2EN4cute5tupleIJNS5_1CILi1EEES8_S8_EEENS6_IJNS7_ILi128EEENS7_ILi64EEENS7_ILi256EEEEEELi256ENS_10bfloat16_tEfNS_4arch4Sm90ELb0ELb1ELb1ELb1ELb0ELb0ELb0ELb1ELb1ELb0ELb0ELb0EEENS1_21CollectiveEpilogueFwdINS6_IJSA_SC_SB_EEES9_SE_SG_Li256ELb1ELb0ELb0ELb0EEENS1_36VarlenDynamicPersistentTileSchedulerILi128ELi64ELi256ELi32ELb0ELb0ELb1ELb1ELb0ELb1EEEEEEEEEvNT_6ParamsE,"aw",@nobits
	.sectionflags	@""
	.align	16
	.zero		1024


//--------------------- .nv.shared._ZN7cutlass13device_kernelIN5flash11enable_sm90INS1_16FlashAttnFwdSm90INS1_25CollectiveMainloopFwdSm90ILi2EN4cute5tupleIJNS5_1CILi1EEES8_S8_EEENS6_IJNS7_ILi128EEENS7_ILi64EEENS7_ILi256EEEEEELi256ENS_10bfloat16_tEfNS_4arch4Sm90ELb0ELb1ELb1ELb1ELb0ELb1ELb0ELb1ELb1ELb0ELb0ELb0EEENS1_21CollectiveEpilogueFwdINS6_IJSA_SC_SB_EEES9_SE_SG_Li256ELb1ELb0ELb0ELb0EEENS1_36VarlenDynamicPersistentTileSchedulerILi128ELi64ELi256ELi32ELb0ELb0ELb1ELb1ELb0ELb1EEEEEEEEEvNT_6ParamsE --------------------------
	.section	.nv.shared._ZN7cutlass13device_kernelIN5flash11enable_sm90INS1_16FlashAttnFwdSm90INS1_25CollectiveMainloopFwdSm90ILi2EN4cute5tupleIJNS5_1CILi1EEES8_S8_EEENS6_IJNS7_ILi128EEENS7_ILi64EEENS7_ILi256EEEEEELi256ENS_10bfloat16_tEfNS_4arch4Sm90ELb0ELb1ELb1ELb1ELb0ELb1ELb0ELb1ELb1ELb0ELb0ELb0EEENS1_21CollectiveEpilogueFwdINS6_IJSA_SC_SB_EEES9_SE_SG_Li256ELb1ELb0ELb0ELb0EEENS1_36VarlenDynamicPersistentTileSchedulerILi128ELi64ELi256ELi32ELb0ELb0ELb1ELb1ELb0ELb1EEEEEEEEEvNT_6ParamsE,"aw",@nobits
	.sectionflags	@""
	.align	16
	.zero		1024


//--------------------- .nv.shared._ZN7cutlass13device_kernelIN5flash11enable_sm90INS1_16FlashAttnFwdSm90INS1_25CollectiveMainloopFwdSm90ILi2EN4cute5tupleIJNS5_1CILi1EEES8_S8_EEENS6_IJNS7_ILi128EEENS7_ILi80EEENS7_ILi256EEEEEELi256ENS_10bfloat16_tEfNS_4arch4Sm90ELb1ELb0ELb1ELb0ELb0ELb0ELb0ELb1ELb1ELb0ELb0ELb0EEENS1_21CollectiveEpilogueFwdINS6_IJSA_SC_SB_EEES9_SE_SG_Li256ELb0ELb0ELb0ELb0EEENS1_30DynamicPersistentTileSchedulerILi256ELi32ELb0ELb0ELb1EEEEEEEEEvNT_6ParamsE --------------------------
	.section	.nv.shared._ZN7cutlass13device_kernelIN5flash11enable_sm90INS1_16FlashAttnFwdSm90INS1_25CollectiveMainloopFwdSm90ILi2EN4cute5tupleIJNS5_1CILi1EEES8_S8_EEENS6_IJNS7_ILi128EEENS7_ILi80EEENS7_ILi256EEEEEELi256ENS_10bfloat16_tEfNS_4arch4Sm90ELb1ELb0ELb1ELb0ELb0ELb0ELb0ELb1ELb1ELb0ELb0ELb0EEENS1_21CollectiveEpilogueFwdINS6_IJSA_SC_SB_EEES9_SE_SG_Li256ELb0ELb0ELb0ELb0EEENS1_30DynamicPersistentTileSchedulerILi256ELi32ELb0ELb0ELb1EEEEEEEEEvNT_6ParamsE,"aw",@nobits
	.sectionflags	@""
	.align	16
	.zero		1024


//--------------------- .nv.shared._ZN7cutlass13device_kernelIN5flash11enable_sm90INS1_16FlashAttnFwdSm90INS1_25CollectiveMainloopFwdSm90ILi2EN4cute5tupleIJNS5_1CILi1EEES8_S8_EEENS6_IJNS7_ILi128EEENS7_ILi80EEENS7_ILi256EEEEEELi256ENS_10bfloat16_tEfNS_4arch4Sm90ELb1ELb0ELb1ELb1ELb0ELb0ELb0ELb1ELb1ELb0ELb0ELb0EEENS1_21CollectiveEpilogueFwdINS6_IJSA_SC_SB_EEES9_SE_SG_Li256ELb1ELb0ELb0ELb0EEENS1_36VarlenDynamicPersistentTileSchedulerILi128ELi80ELi256ELi32ELb0ELb0ELb1ELb1ELb1ELb1EEEEEEEEEvNT_6ParamsE --------------------------
	.section	.nv.shared._ZN7cutlass13device_kernelIN5flash11enable_sm90INS1_16FlashAttnFwdSm90INS1_25CollectiveMainloopFwdSm90ILi2EN4cute5tupleIJNS5_1CILi1EEES8_S8_EEENS6_IJNS7_ILi128EEENS7_ILi80EEENS7_ILi256EEEEEELi256ENS_10bfloat16_tEfNS_4arch4Sm90ELb1ELb0ELb1ELb1ELb0ELb0ELb0ELb1ELb1ELb0ELb0ELb0EEENS1_21CollectiveEpilogueFwdINS6_IJSA_SC_SB_EEES9_SE_SG_Li256ELb1ELb0ELb0ELb0EEENS1_36VarlenDynamicPersistentTileSchedulerILi128ELi80ELi256ELi32ELb0ELb0ELb1ELb1ELb1ELb1EEEEEEEEEvNT_6ParamsE,"aw",@nobits
	.sectionflags	@""
	.align	16
	.zero		1024


//--------------------- .nv.shared._ZN7cutlass13device_kernelIN5flash11enable_sm90INS1_16FlashAttnFwdSm90INS1_25CollectiveMainloopFwdSm90ILi2EN4cute5tupleIJNS5_1CILi1EEES8_S8_EEENS6_IJNS7_ILi128EEENS7_ILi80EEENS7_ILi256EEEEEELi256ENS_10bfloat16_tEfNS_4arch4Sm90ELb1ELb0ELb1ELb1ELb0ELb1ELb0ELb1ELb1ELb0ELb0ELb0EEENS1_21CollectiveEpilogueFwdINS6_IJSA_SC_SB_EEES9_SE_SG_Li256ELb1ELb0ELb0ELb0EEENS1_36VarlenDynamicPersistentTileSchedulerILi128ELi80ELi256ELi32ELb0ELb0ELb1ELb1ELb1ELb1EEEEEEEEEvNT_6ParamsE --------------------------
	.section	.nv.shared._ZN7cutlass13device_kernelIN5flash11enable_sm90INS1_16FlashAttnFwdSm90INS1_25CollectiveMainloopFwdSm90ILi2EN4cute5tupleIJNS5_1CILi1EEES8_S8_EEENS6_IJNS7_ILi128EEENS7_ILi80EEENS7_ILi256EEEEEELi256ENS_10bfloat16_tEfNS_4arch4Sm90ELb1ELb0ELb1ELb1ELb0ELb1ELb0ELb1ELb1ELb0ELb0ELb0EEENS1_21CollectiveEpilogueFwdINS6_IJSA_SC_SB_EEES9_SE_SG_Li256ELb1ELb0ELb0ELb0EEENS1_36VarlenDynamicPersistentTileSchedulerILi128ELi80ELi256ELi32ELb0ELb0ELb1ELb1ELb1ELb1EEEEEEEEEvNT_6ParamsE,"aw",@nobits
	.sectionflags	@""
	.align	16
	.zero		1024


//--------------------- .nv.shared._ZN7cutlass13device_kernelIN5flash11enable_sm90INS1_16FlashAttnFwdSm90INS1_25CollectiveMainloopFwdSm90ILi2EN4cute5tupleIJNS5_1CILi1EEES8_S8_EEENS6_IJNS7_ILi128EEENS7_ILi112EEENS7_ILi192EEEEEELi192ENS_10bfloat16_tEfNS_4arch4Sm90ELb0ELb0ELb1ELb0ELb0ELb0ELb0ELb1ELb1ELb0ELb0ELb0EEENS1_21CollectiveEpilogueFwdINS6_IJSA_SC_SB_EEES9_SE_SG_Li256ELb0ELb0ELb0ELb0EEENS1_29StaticPersistentTileSchedulerILb0EEEEEEEEEvNT_6ParamsE --------------------------
	.section	.nv.shared._ZN7cutlass13device_kernelIN5flash11enable_sm90INS1_16FlashAttnFwdSm90INS1_25CollectiveMainloopFwdSm90ILi2EN4cute5tupleIJNS5_1CILi1EEES8_S8_EEENS6_IJNS7_ILi128EEENS7_ILi112EEENS7_ILi192EEEEEELi192ENS_10bfloat16_tEfNS_4arch4Sm90ELb0ELb0ELb1ELb0ELb0ELb0ELb0ELb1ELb1ELb0ELb0ELb0EEENS1_21CollectiveEpilogueFwdINS6_IJSA_SC_SB_EEES9_SE_SG_Li256ELb0ELb0ELb0ELb0EEENS1_29StaticPersistentTileSchedulerILb0EEEEEEEEEvNT_6ParamsE,"aw",@nobits
	.sectionflags	@""
	.align	16
	.zero		1024


//--------------------- .nv.shared._ZN7cutlass13device_kernelIN5flash11enable_sm90INS1_16FlashAttnFwdSm90INS1_25CollectiveMainloopFwdSm90ILi2EN4cute5tupleIJNS5_1CILi2EEENS7_ILi1EEES9_EEENS6_IJNS7_ILi128EEENS7_ILi112EEENS7_ILi192EEEEEELi192ENS_10bfloat16_tEfNS_4arch4Sm90ELb0ELb0ELb1ELb0ELb0ELb0ELb0ELb1ELb1ELb0ELb0ELb0EEENS1_21CollectiveEpilogueFwdINS6_IJSB_SD_SC_EEESA_SF_SH_Li256ELb0ELb0ELb0ELb0EEENS1_29StaticPersistentTileSchedulerILb0EEEEEEEEEvNT_6ParamsE --------------------------
	.section	.nv.shared._ZN7cutlass13device_kernelIN5flash11enable_sm90INS1_16FlashAttnFwdSm90INS1_25CollectiveMainloopFwdSm90ILi2EN4cute5tupleIJNS5_1CILi2EEENS7_ILi1EEES9_EEENS6_IJNS7_ILi128EEENS7_ILi112EEENS7_ILi192EEEEEELi192ENS_10bfloat16_tEfNS_4arch4Sm90ELb0ELb0ELb1ELb0ELb0ELb0ELb0ELb1ELb1ELb0ELb0ELb0EEENS1_21CollectiveEpilogueFwdINS6_IJSB_SD_SC_EEESA_SF_SH_Li256ELb0ELb0ELb0ELb0EEENS1_29StaticPersistentTileSchedulerILb0EEEEEEEEEvNT_6ParamsE,"aw",@nobits
	.sectionflags	@""
	.align	16
	.zero		1024


//--------------------- .nv.shared._ZN7cutlass13device_kernelIN5flash11enable_sm90INS1_16FlashAttnFwdSm90INS1_25CollectiveMainloopFwdSm90ILi2EN4cute5tupleIJNS5_1CILi1EEES8_S8_EEENS6_IJNS7_ILi128EEENS7_ILi112EEENS7_ILi192EEEEEELi192ENS_10bfloat16_tEfNS_4arch4Sm90ELb0ELb0ELb1ELb1ELb0ELb0ELb0ELb1ELb1ELb0ELb0ELb0EEENS1_21CollectiveEpilogueFwdINS6_IJSA_SC_SB_EEES9_SE_SG_Li256ELb1ELb0ELb0ELb0EEENS1_36VarlenDynamicPersistentTileSchedulerILi128ELi112ELi256ELi32ELb0ELb0ELb1ELb0ELb1ELb1EEEEEEEEEvNT_6ParamsE --------------------------
	.section	.nv.shared._ZN7cutlass13device_kernelIN5flash11enable_sm90INS1_16FlashAttnFwdSm90INS1_25CollectiveMainloopFwdSm90ILi2EN4cute5tupleIJNS5_1CILi1EEES8_S8_EEENS6_IJNS7_ILi128EEENS7_ILi112EEENS7_ILi192EEEEEELi192ENS_10bfloat16_tEfNS_4arch4Sm90ELb0ELb0ELb1ELb1ELb0ELb0ELb0ELb1ELb1ELb0ELb0ELb0EEENS1_21CollectiveEpilogueFwdINS6_IJSA_SC_SB_EEES9_SE_SG_Li256ELb1ELb0ELb0ELb0EEENS1_36VarlenDynamicPersistentTileSchedulerILi128ELi112ELi256ELi32ELb0ELb0ELb1ELb0ELb1ELb1EEEEEEEEEvNT_6ParamsE,"aw",@nobits
	.sectionflags	@""
	.align	16
	.zero		1024


//--------------------- .nv.shared._ZN7cutlass13device_kernelIN5flash11enable_sm90INS1_16FlashAttnFwdSm90INS1_25CollectiveMainloopFwdSm90ILi2EN4cute5tupleIJNS5_1CILi1EEES8_S8_EEENS6_IJNS7_ILi128EEENS7_ILi112EEENS7_ILi192EEEEEELi192ENS_10bfloat16_tEfNS_4arch4Sm90ELb0ELb0ELb1ELb1ELb0ELb1ELb0ELb1ELb1ELb0ELb0ELb0EEENS1_21CollectiveEpilogueFwdINS6_IJSA_SC_SB_EEES9_SE_SG_Li256ELb1ELb0ELb0ELb0EEENS1_36VarlenDynamicPersistentTileSchedulerILi128ELi112ELi256ELi32ELb0ELb0ELb1ELb0ELb1ELb1EEEEEEEEEvNT_6ParamsE --------------------------
	.section	.nv.shared._ZN7cutlass13device_kernelIN5flash11enable_sm90INS1_16FlashAttnFwdSm90INS1_25CollectiveMainloopFwdSm90ILi2EN4cute5tupleIJNS5_1CILi1EEES8_S8_EEENS6_IJNS7_ILi128EEENS7_ILi112EEENS7_ILi192EEEEEELi192ENS_10bfloat16_tEfNS_4arch4Sm90ELb0ELb0ELb1ELb1ELb0ELb1ELb0ELb1ELb1ELb0ELb0ELb0EEENS1_21CollectiveEpilogueFwdINS6_IJSA_SC_SB_EEES9_SE_SG_Li256ELb1ELb0ELb0ELb0EEENS1_36VarlenDynamicPersistentTileSchedulerILi128ELi112ELi256ELi32ELb0ELb0ELb1ELb0ELb1ELb1EEEEEEEEEvNT_6ParamsE,"aw",@nobits
	.sectionflags	@""
	.align	16
	.zero		1024


//--------------------- .nv.shared._ZN7cutlass13device_kernelIN5flash11enable_sm90INS1_16FlashAttnFwdSm90INS1_25CollectiveMainloopFwdSm90ILi2EN4cute5tupleIJNS5_1CILi1EEES8_S8_EEENS6_IJNS7_ILi128EEENS7_ILi96EEENS7_ILi192EEEEEELi192ENS_10bfloat16_tEfNS_4arch4Sm90ELb0ELb1ELb1ELb0ELb0ELb0ELb0ELb1ELb1ELb0ELb0ELb0EEENS1_21CollectiveEpilogueFwdINS6_IJSA_SC_SB_EEES9_SE_SG_Li256ELb0ELb0ELb0ELb0EEENS1_30DynamicPersistentTileSchedulerILi256ELi32ELb0ELb0ELb1EEEEEEEEEvNT_6ParamsE --------------------------
	.section	.nv.shared._ZN7cutlass13device_kernelIN5flash11enable_sm90INS1_16FlashAttnFwdSm90INS1_25CollectiveMainloopFwdSm90ILi2EN4cute5tupleIJNS5_1CILi1EEES8_S8_EEENS6_IJNS7_ILi128EEENS7_ILi96EEENS7_ILi192EEEEEELi192ENS_10bfloat16_tEfNS_4arch4Sm90ELb0ELb1ELb1ELb0ELb0ELb0ELb0ELb1ELb1ELb0ELb0ELb0EEENS1_21CollectiveEpilogueFwdINS6_IJSA_SC_SB_EEES9_SE_SG_Li256ELb0ELb0ELb0ELb0EEENS1_30DynamicPersistentTileSchedulerILi256ELi32ELb0ELb0ELb1EEEEEEEEEvNT_6ParamsE,"aw",@nobits
	.sectionflags	@""
	.align	16
	.zero		1024


//--------------------- .nv.shared._ZN7cutlass13device_kernelIN5flash11enable_sm90INS1_16FlashAttnFwdSm90INS1_25CollectiveMainloopFwdSm90ILi2EN4cute5tupleIJNS5_1CILi1EEES8_S8_EEENS6_IJNS7_ILi128EEENS7_ILi96EEENS7_ILi192EEEEEELi192ENS_10bfloat16_tEfNS_4arch4Sm90ELb0ELb1ELb1ELb1ELb0ELb0ELb0ELb1ELb1ELb0ELb0ELb0EEENS1_21CollectiveEpilogueFwdINS6_IJSA_SC_SB_EEES9_SE_SG_Li256ELb1ELb0ELb0ELb0EEENS1_36VarlenDynamicPersistentTileSchedulerILi128ELi96ELi256ELi32ELb0ELb0ELb1ELb1ELb0ELb1EEEEEEEEEvNT_6ParamsE --------------------------
	.section	.nv.shared._ZN7cutlass13device_kernelIN5flash11enable_sm90INS1_16FlashAttnFwdSm90INS1_25CollectiveMainloopFwdSm90ILi2EN4cute5tupleIJNS5_1CILi1EEES8_S8_EEENS6_IJNS7_ILi128EEENS7_ILi96EEENS7_ILi192EEEEEELi192ENS_10bfloat16_tEfNS_4arch4Sm90ELb0ELb1ELb1ELb1ELb0ELb0ELb0ELb1ELb1ELb0ELb0ELb0EEENS1_21CollectiveEpilogueFwdINS6_IJSA_SC_SB_EEES9_SE_SG_Li256ELb1ELb0ELb0ELb0EEENS1_36VarlenDynamicPersistentTileSchedulerILi128ELi96ELi256ELi32ELb0ELb0ELb1ELb1ELb0ELb1EEEEEEEEEvNT_6ParamsE,"aw",@nobits
	.sectionflags	@""
	.align	16
	.zero		1024


//--------------------- .nv.shared._ZN7cutlass13device_kernelIN5flash11enable_sm90INS1_16FlashAttnFwdSm90INS1_25CollectiveMainloopFwdSm90ILi2EN4cute5tupleIJNS5_1CILi1EEES8_S8_EEENS6_IJNS7_ILi128EEENS7_ILi96EEENS7_ILi192EEEEEELi192ENS_10bfloat16_tEfNS_4arch4Sm90ELb0ELb1ELb1ELb1ELb0ELb1ELb0ELb1ELb1ELb0ELb0ELb0EEENS1_21CollectiveEpilogueFwdINS6_IJSA_SC_SB_EEES9_SE_SG_Li256ELb1ELb0ELb0ELb0EEENS1_36VarlenDynamicPersistentTileSchedulerILi128ELi96ELi256ELi32ELb0ELb0ELb1ELb1ELb0ELb1EEEEEEEEEvNT_6ParamsE --------------------------
	.section	.nv.shared._ZN7cutlass13device_kernelIN5flash11enable_sm90INS1_16FlashAttnFwdSm90INS1_25CollectiveMainloopFwdSm90ILi2EN4cute5tupleIJNS5_1CILi1EEES8_S8_EEENS6_IJNS7_ILi128EEENS7_ILi96EEENS7_ILi192EEEEEELi192ENS_10bfloat16_tEfNS_4arch4Sm90ELb0ELb1ELb1ELb1ELb0ELb1ELb0ELb1ELb1ELb0ELb0ELb0EEENS1_21CollectiveEpilogueFwdINS6_IJSA_SC_SB_EEES9_SE_SG_Li256ELb1ELb0ELb0ELb0EEENS1_36VarlenDynamicPersistentTileSchedulerILi128ELi96ELi256ELi32ELb0ELb0ELb1ELb1ELb0ELb1EEEEEEEEEvNT_6ParamsE,"aw",@nobits
	.sectionflags	@""
	.align	16
	.zero		1024


//--------------------- .nv.shared._ZN7cutlass13device_kernelIN5flash11enable_sm90INS1_16FlashAttnFwdSm90INS1_25CollectiveMainloopFwdSm90ILi2EN4cute5tupleIJNS5_1CILi1EEES8_S8_EEENS6_IJNS7_ILi128EEENS7_ILi112EEENS7_ILi192EEEEEELi192ENS_10bfloat16_tEfNS_4arch4Sm90ELb1ELb0ELb1ELb0ELb0ELb0ELb0ELb1ELb1ELb0ELb0ELb0EEENS1_21CollectiveEpilogueFwdINS6_IJSA_SC_SB_EEES9_SE_SG_Li256ELb0ELb0ELb0ELb0EEENS1_30DynamicPersistentTileSchedulerILi256ELi32ELb0ELb0ELb1EEEEEEEEEvNT_6ParamsE --------------------------
	.section	.nv.shared._ZN7cutlass13device_kernelIN5flash11enable_sm90INS1_16FlashAttnFwdSm90INS1_25CollectiveMainloopFwdSm90ILi2EN4cute5tupleIJNS5_1CILi1EEES8_S8_EEENS6_IJNS7_ILi128EEENS7_ILi112EEENS7_ILi192EEEEEELi192ENS_10bfloat16_tEfNS_4arch4Sm90ELb1ELb0ELb1ELb0ELb0ELb0ELb0ELb1ELb1ELb0ELb0ELb0EEENS1_21CollectiveEpilogueFwdINS6_IJSA_SC_SB_EEES9_SE_SG_Li256ELb0ELb0ELb0ELb0EEENS1_30DynamicPersistentTileSchedulerILi256ELi32ELb0ELb0ELb1EEEEEEEEEvNT_6ParamsE,"aw",@nobits
	.sectionflags	@""
	.align	16
	.zero		1024


//--------------------- .nv.shared._ZN7cutlass13device_kernelIN5flash11enable_sm90INS1_16FlashAttnFwdSm90INS1_25CollectiveMainloopFwdSm90ILi2EN4cute5tupleIJNS5_1CILi1EEES8_S8_EEENS6_IJNS7_ILi128EEENS7_ILi112EEENS7_ILi192EEEEEELi192ENS_10bfloat16_tEfNS_4arch4Sm90ELb1ELb0ELb1ELb1ELb0ELb0ELb0ELb1ELb1ELb0ELb0ELb0EEENS1_21CollectiveEpilogueFwdINS6_IJSA_SC_SB_EEES9_SE_SG_Li256ELb1ELb0ELb0ELb0EEENS1_36VarlenDynamicPersistentTileSchedulerILi128ELi112ELi256ELi32ELb0ELb0ELb1ELb1ELb1ELb1EEEEEEEEEvNT_6ParamsE --------------------------
	.section	.nv.shared._ZN7cutlass13device_kernelIN5flash11enable_sm90INS1_16FlashAttnFwdSm90INS1_25CollectiveMainloopFwdSm90ILi2EN4cute5tupleIJNS5_1CILi1EEES8_S8_EEENS6_IJNS7_ILi128EEENS7_ILi112EEENS7_ILi192EEEEEELi192ENS_10bfloat16_tEfNS_4arch4Sm90ELb1ELb0ELb1ELb1ELb0ELb0ELb0ELb1ELb1ELb0ELb0ELb0EEENS1_21CollectiveEpilogueFwdINS6_IJSA_SC_SB_EEES9_SE_SG_Li256ELb1ELb0ELb0ELb0EEENS1_36VarlenDynamicPersistentTileSchedulerILi128ELi112ELi256ELi32ELb0ELb0ELb1ELb1ELb1ELb1EEEEEEEEEvNT_6ParamsE,"aw",@nobits
	.sectionflags	@""
	.align	16
	.zero		1024


//--------------------- .nv.shared._ZN7cutlass13device_kernelIN5flash11enable_sm90INS1_16FlashAttnFwdSm90INS1_25CollectiveMainloopFwdSm90ILi2EN4cute5tupleIJNS5_1CILi1EEES8_S8_EEENS6_IJNS7_ILi128EEENS7_ILi112EEENS7_ILi192EEEEEELi192ENS_10bfloat16_tEfNS_4arch4Sm90ELb1ELb0ELb1ELb1ELb0ELb1ELb0ELb1ELb1ELb0ELb0ELb0EEENS1_21CollectiveEpilogueFwdINS6_IJSA_SC_SB_EEES9_SE_SG_Li256ELb1ELb0ELb0ELb0EEENS1_36VarlenDynamicPersistentTileSchedulerILi128ELi112ELi256ELi32ELb0ELb0ELb1ELb1ELb1ELb1EEEEEEEEEvNT_6ParamsE --------------------------
	.section	.nv.shared._ZN7cutlass13device_kernelIN5flash11enable_sm90INS1_16FlashAttnFwdSm90INS1_25CollectiveMainloopFwdSm90ILi2EN4cute5tupleIJNS5_1CILi1EEES8_S8_EEENS6_IJNS7_ILi128EEENS7_ILi112EEENS7_ILi192EEEEEELi192ENS_10bfloat16_tEfNS_4arch4Sm90ELb1ELb0ELb1ELb1ELb0ELb1ELb0ELb1ELb1ELb0ELb0ELb0EEENS1_21CollectiveEpilogueFwdINS6_IJSA_SC_SB_EEES9_SE_SG_Li256ELb1ELb0ELb0ELb0EEENS1_36VarlenDynamicPersistentTileSchedulerILi128ELi112ELi256ELi32ELb0ELb0ELb1ELb1ELb1ELb1EEEEEEEEEvNT_6ParamsE,"aw",@nobits
	.sectionflags	@""
	.align	16
	.zero		1024


//--------------------- .nv.shared._ZN7cutlass13device_kernelIN5flash11enable_sm90INS1_16FlashAttnFwdSm90INS1_25CollectiveMainloopFwdSm90ILi2EN4cute5tupleIJNS5_1CILi1EEES8_S8_EEENS6_IJNS7_ILi128EEENS7_ILi176EEESA_EEELi128ENS_10bfloat16_tEfNS_4arch4Sm90ELb0ELb0ELb1ELb0ELb0ELb0ELb0ELb1ELb1ELb0ELb0ELb0EEENS1_21CollectiveEpilogueFwdINS6_IJSA_SA_SB_EEES9_SD_SF_Li256ELb0ELb0ELb0ELb0EEENS1_29StaticPersistentTileSchedulerILb0EEEEEEEEEvNT_6ParamsE --------------------------
	.section	.nv.shared._ZN7cutlass13device_kernelIN5flash11enable_sm90INS1_16FlashAttnFwdSm90INS1_25CollectiveMainloopFwdSm90ILi2EN4cute5tupleIJNS5_1CILi1EEES8_S8_EEENS6_IJNS7_ILi128EEENS7_ILi176EEESA_EEELi128ENS_10bfloat16_tEfNS_4arch4Sm90ELb0ELb0ELb1ELb0ELb0ELb0ELb0ELb1ELb1ELb0ELb0ELb0EEENS1_21CollectiveEpilogueFwdINS6_IJSA_SA_SB_EEES9_SD_SF_Li256ELb0ELb0ELb0ELb0EEENS1_29StaticPersistentTileSchedulerILb0EEEEEEEEEvNT_6ParamsE,"aw",@nobits
	.sectionflags	@""
	.align	16
	.zero		1024


//--------------------- .nv.shared._ZN7cutlass13device_kernelIN5flash11enable_sm90INS1_16FlashAttnFwdSm90INS1_25CollectiveMainloopFwdSm90ILi2EN4cute5tupleIJNS5_1CILi2EEENS7_ILi1EEES9_EEENS6_IJNS7_ILi128EEENS7_ILi176EEESB_EEELi128ENS_10bfloat16_tEfNS_4arch4Sm90ELb0ELb0ELb1ELb0ELb0ELb0ELb0ELb1ELb1ELb0ELb0ELb0EEENS1_21CollectiveEpilogueFwdINS6_IJSB_SB_SC_EEESA_SE_SG_Li256ELb0ELb0ELb0ELb0EEENS1_29StaticPersistentTileSchedulerILb0EEEEEEEEEvNT_6ParamsE --------------------------
	.section	.nv.shared._ZN7cutlass13device_kernelIN5flash11enable_sm90INS1_16FlashAttnFwdSm90INS1_25CollectiveMainloopFwdSm90ILi2EN4cute5tupleIJNS5_1CILi2EEENS7_ILi1EEES9_EEENS6_IJNS7_ILi128EEENS7_ILi176EEESB_EEELi128ENS_10bfloat16_tEfNS_4arch4Sm90ELb0ELb0ELb1ELb0ELb0ELb0ELb0ELb1ELb1ELb0ELb0ELb0EEENS1_21CollectiveEpilogueFwdINS6_IJSB_SB_SC_EEESA_SE_SG_Li256ELb0ELb0ELb0ELb0EEENS1_29StaticPersistentTileSchedulerILb0EEEEEEEEEvNT_6ParamsE,"aw",@nobits
	.sectionflags	@""
	.align	16
	.zero		1024


//--------------------- .nv.shared._ZN7cutlass13device_kernelIN5flash11enable_sm90INS1_16FlashAttnFwdSm90INS1_25CollectiveMainloopFwdSm90ILi2EN4cute5tupleIJNS5_1CILi1EEES8_S8_EEENS6_IJNS7_ILi128EEENS7_ILi176EEESA_EEELi128ENS_10bfloat16_tEfNS_4arch4Sm90ELb0ELb0ELb1ELb1ELb0ELb0ELb0ELb1ELb1ELb0ELb0ELb0EEENS1_21CollectiveEpilogueFwdINS6_IJSA_SA_SB_EEES9_SD_SF_Li256ELb1ELb0ELb0ELb0EEENS1_36VarlenDynamicPersistentTileSchedulerILi128ELi176ELi256ELi32ELb0ELb0ELb1ELb0ELb1ELb1EEEEEEEEEvNT_6ParamsE --------------------------
	.section	.nv.shared._ZN7cutlass13device_kernelIN5flash11enable_sm90INS1_16FlashAttnFwdSm90INS1_25CollectiveMainloopFwdSm90ILi2EN4cute5tupleIJNS5_1CILi1EEES8_S8_EEENS6_IJNS7_ILi128EEENS7_ILi176EEESA_EEELi128ENS_10bfloat16_tEfNS_4arch4Sm90ELb0ELb0ELb1ELb1ELb0ELb0ELb0ELb1ELb1ELb0ELb0ELb0EEENS1_21CollectiveEpilogueFwdINS6_IJSA_SA_SB_EEES9_SD_SF_Li256ELb1ELb0ELb0ELb0EEENS1_36VarlenDynamicPersistentTileSchedulerILi128ELi176ELi256ELi32ELb0ELb0ELb1ELb0ELb1ELb1EEEEEEEEEvNT_6ParamsE,"aw",@nobits
	.sectionflags	@""
	.align	16
	.zero		1024


//--------------------- .nv.shared._ZN7cutlass13device_kernelIN5flash11enable_sm90INS1_16FlashAttnFwdSm90INS1_25CollectiveMainloopFwdSm90ILi2EN4cute5tupleIJNS5_1CILi1EEES8_S8_EEENS6_IJNS7_ILi128EEENS7_ILi176EEESA_EEELi128ENS_10bfloat16_tEfNS_4arch4Sm90ELb0ELb0ELb1ELb1ELb0ELb1ELb0ELb1ELb1ELb0ELb0ELb0EEENS1_21CollectiveEpilogueFwdINS6_IJSA_SA_SB_EEES9_SD_SF_Li256ELb1ELb0ELb0ELb0EEENS1_36VarlenDynamicPersistentTileSchedulerILi128ELi176ELi256ELi32ELb0ELb0ELb1ELb0ELb1ELb1EEEEEEEEEvNT_6ParamsE --------------------------
	.section	.nv.shared._ZN7cutlass13device_kernelIN5flash11enable_sm90INS1_16FlashAttnFwdSm90INS1_25CollectiveMainloopFwdSm90ILi2EN4cute5tupleIJNS5_1CILi1EEES8_S8_EEENS6_IJNS7_ILi128EEENS7_ILi176EEESA_EEELi128ENS_10bfloat16_tEfNS_4arch4Sm90ELb0ELb0ELb1ELb1ELb0ELb1ELb0ELb1ELb1ELb0ELb0ELb0EEENS1_21CollectiveEpilogueFwdINS6_IJSA_SA_SB_EEES9_SD_SF_Li256ELb1ELb0ELb0ELb0EEENS1_36VarlenDynamicPersistentTileSchedulerILi128ELi176ELi256ELi32ELb0ELb0ELb1ELb0ELb1ELb1EEEEEEEEEvNT_6ParamsE,"aw",@nobits
	.sectionflags	@""
	.align	16
	.zero		1024


//--------------------- .nv.shared._ZN7cutlass13device_kernelIN5flash11enable_sm90INS1_16FlashAttnFwdSm90INS1_25CollectiveMainloopFwdSm90ILi2EN4cute5tupleIJNS5_1CILi1EEES8_S8_EEENS6_IJNS7_ILi128EEESA_SA_EEELi128ENS_10bfloat16_tEfNS_4arch4Sm90ELb0ELb1ELb1ELb0ELb0ELb0ELb0ELb1ELb1ELb0ELb0ELb0EEENS1_21CollectiveEpilogueFwdISB_S9_SC_SE_Li256ELb0ELb0ELb0ELb0EEENS1_30DynamicPersistentTileSchedulerILi256ELi32ELb0ELb0ELb1EEEEEEEEEvNT_6ParamsE --------------------------
	.section	.nv.shared._ZN7cutlass13device_kernelIN5flash11enable_sm90INS1_16FlashAttnFwdSm90INS1_25CollectiveMainloopFwdSm90ILi2EN4cute5tupleIJNS5_1CILi1EEES8_S8_EEENS6_IJNS7_ILi128EEESA_SA_EEELi128ENS_10bfloat16_tEfNS_4arch4Sm90ELb0ELb1ELb1ELb0ELb0ELb0ELb0ELb1ELb1ELb0ELb0ELb0EEENS1_21CollectiveEpilogueFwdISB_S9_SC_SE_Li256ELb0ELb0ELb0ELb0EEENS1_30DynamicPersistentTileSchedulerILi256ELi32ELb0ELb0ELb1EEEEEEEEEvNT_6ParamsE,"aw",@nobits
	.sectionflags	@""
	.align	16
	.zero		1024


//--------------------- .nv.shared._ZN7cutlass13device_kernelIN5flash11enable_sm90INS1_16FlashAttnFwdSm90INS1_25CollectiveMainloopFwdSm90ILi2EN4cute5tupleIJNS5_1CILi1EEES8_S8_EEENS6_IJNS7_ILi128EEESA_SA_EEELi128ENS_10bfloat16_tEfNS_4arch4Sm90ELb0ELb1ELb1ELb1ELb0ELb0ELb0ELb1ELb1ELb0ELb0ELb0EEENS1_21CollectiveEpilogueFwdISB_S9_SC_SE_Li256ELb1ELb0ELb0ELb0EEENS1_36VarlenDynamicPersistentTileSchedulerILi128ELi128ELi256ELi32ELb0ELb0ELb1ELb1ELb0ELb1EEEEEEEEEvNT_6ParamsE --------------------------
	.section	.nv.shared._ZN7cutlass13device_kernelIN5flash11enable_sm90INS1_16FlashAttnFwdSm90INS1_25CollectiveMainloopFwdSm90ILi2EN4cute5tupleIJNS5_1CILi1EEES8_S8_EEENS6_IJNS7_ILi128EEESA_SA_EEELi128ENS_10bfloat16_tEfNS_4arch4Sm90ELb0ELb1ELb1ELb1ELb0ELb0ELb0ELb1ELb1ELb0ELb0ELb0EEENS1_21CollectiveEpilogueFwdISB_S9_SC_SE_Li256ELb1ELb0ELb0ELb0EEENS1_36VarlenDynamicPersistentTileSchedulerILi128ELi128ELi256ELi32ELb0ELb0ELb1ELb1ELb0ELb1EEEEEEEEEvNT_6ParamsE,"aw",@nobits
	.sectionflags	@""
	.align	16
	.zero		1024


//--------------------- .nv.shared._ZN7cutlass13device_kernelIN5flash11enable_sm90INS1_16FlashAttnFwdSm90INS1_25CollectiveMainloopFwdSm90ILi2EN4cute5tupleIJNS5_1CILi1EEES8_S8_EEENS6_IJNS7_ILi128EEESA_SA_EEELi128ENS_10bfloat16_tEfNS_4arch4Sm90ELb0ELb1ELb1ELb1ELb0ELb1ELb0ELb1ELb1ELb0ELb0ELb0EEENS1_21CollectiveEpilogueFwdISB_S9_SC_SE_Li256ELb1ELb0ELb0ELb0EEENS1_36VarlenDynamicPersistentTileSchedulerILi128ELi128ELi256ELi32ELb0ELb0ELb1ELb1ELb0ELb1EEEEEEEEEvNT_6ParamsE --------------------------
	.section	.nv.shared._ZN7cutlass13device_kernelIN5flash11enable_sm90INS1_16FlashAttnFwdSm90INS1_25CollectiveMainloopFwdSm90ILi2EN4cute5tupleIJNS5_1CILi1EEES8_S8_EEENS6_IJNS7_ILi128EEESA_SA_EEELi128ENS_10bfloat16_tEfNS_4arch4Sm90ELb0ELb1ELb1ELb1ELb0ELb1ELb0ELb1ELb1ELb0ELb0ELb0EEENS1_21CollectiveEpilogueFwdISB_S9_SC_SE_Li256ELb1ELb0ELb0ELb0EEENS1_36VarlenDynamicPersistentTileSchedulerILi128ELi128ELi256ELi32ELb0ELb0ELb1ELb1ELb0ELb1EEEEEEEEEvNT_6ParamsE,"aw",@nobits
	.sectionflags	@""
	.align	16
	.zero		1024


//--------------------- .nv.shared._ZN7cutlass13device_kernelIN5flash11enable_sm90INS1_16FlashAttnFwdSm90INS1_25CollectiveMainloopFwdSm90ILi2EN4cute5tupleIJNS5_1CILi1EEES8_S8_EEENS6_IJNS7_ILi128EEESA_SA_EEELi128ENS_10bfloat16_tEfNS_4arch4Sm90ELb1ELb0ELb1ELb0ELb0ELb0ELb0ELb1ELb1ELb0ELb0ELb0EEENS1_21CollectiveEpilogueFwdISB_S9_SC_SE_Li256ELb0ELb0ELb0ELb0EEENS1_30DynamicPersistentTileSchedulerILi256ELi32ELb0ELb0ELb1EEEEEEEEEvNT_6ParamsE --------------------------
	.section	.nv.shared._ZN7cutlass13device_kernelIN5flash11enable_sm90INS1_16FlashAttnFwdSm90INS1_25CollectiveMainloopFwdSm90ILi2EN4cute5tupleIJNS5_1CILi1EEES8_S8_EEENS6_IJNS7_ILi128EEESA_SA_EEELi128ENS_10bfloat16_tEfNS_4arch4Sm90ELb1ELb0ELb1ELb0ELb0ELb0ELb0ELb1ELb1ELb0ELb0ELb0EEENS1_21CollectiveEpilogueFwdISB_S9_SC_SE_Li256ELb0ELb0ELb0ELb0EEENS1_30DynamicPersistentTileSchedulerILi256ELi32ELb0ELb0ELb1EEEEEEEEEvNT_6ParamsE,"aw",@nobits
	.sectionflags	@""
	.align	16
	.zero		1024


//--------------------- .nv.shared._ZN7cutlass13device_kernelIN5flash11enable_sm90INS1_16FlashAttnFwdSm90INS1_25CollectiveMainloopFwdSm90ILi2EN4cute5tupleIJNS5_1CILi1EEES8_S8_EEENS6_IJNS7_ILi128EEESA_SA_EEELi128ENS_10bfloat16_tEfNS_4arch4Sm90ELb1ELb0ELb1ELb1ELb0ELb0ELb0ELb1ELb1ELb0ELb0ELb0EEENS1_21CollectiveEpilogueFwdISB_S9_SC_SE_Li256ELb1ELb0ELb0ELb0EEENS1_36VarlenDynamicPersistentTileSchedulerILi128ELi128ELi256ELi32ELb0ELb0ELb1ELb1ELb1ELb1EEEEEEEEEvNT_6ParamsE --------------------------
	.section	.nv.shared._ZN7cutlass13device_kernelIN5flash11enable_sm90INS1_16FlashAttnFwdSm90INS1_25CollectiveMainloopFwdSm90ILi2EN4cute5tupleIJNS5_1CILi1EEES8_S8_EEENS6_IJNS7_ILi128EEESA_SA_EEELi128ENS_10bfloat16_tEfNS_4arch4Sm90ELb1ELb0ELb1ELb1ELb0ELb0ELb0ELb1ELb1ELb0ELb0ELb0EEENS1_21CollectiveEpilogueFwdISB_S9_SC_SE_Li256ELb1ELb0ELb0ELb0EEENS1_36VarlenDynamicPersistentTileSchedulerILi128ELi128ELi256ELi32ELb0ELb0ELb1ELb1ELb1ELb1EEEEEEEEEvNT_6ParamsE,"aw",@nobits
	.sectionflags	@""
	.align	16
	.zero		1024


//--------------------- .nv.shared._ZN7cutlass13device_kernelIN5flash11enable_sm90INS1_16FlashAttnFwdSm90INS1_25CollectiveMainloopFwdSm90ILi2EN4cute5tupleIJNS5_1CILi1EEES8_S8_EEENS6_IJNS7_ILi128EEESA_SA_EEELi128ENS_10bfloat16_tEfNS_4arch4Sm90ELb1ELb0ELb1ELb1ELb0ELb1ELb0ELb1ELb1ELb0ELb0ELb0EEENS1_21CollectiveEpilogueFwdISB_S9_SC_SE_Li256ELb1ELb0ELb0ELb0EEENS1_36VarlenDynamicPersistentTileSchedulerILi128ELi128ELi256ELi32ELb0ELb0ELb1ELb1ELb1ELb1EEEEEEEEEvNT_6ParamsE --------------------------
	.section	.nv.shared._ZN7cutlass13device_kernelIN5flash11enable_sm90INS1_16FlashAttnFwdSm90INS1_25CollectiveMainloopFwdSm90ILi2EN4cute5tupleIJNS5_1CILi1EEES8_S8_EEENS6_IJNS7_ILi128EEESA_SA_EEELi128ENS_10bfloat16_tEfNS_4arch4Sm90ELb1ELb0ELb1ELb1ELb0ELb1ELb0ELb1ELb1ELb0ELb0ELb0EEENS1_21CollectiveEpilogueFwdISB_S9_SC_SE_Li256ELb1ELb0ELb0ELb0EEENS1_36VarlenDynamicPersistentTileSchedulerILi128ELi128ELi256ELi32ELb0ELb0ELb1ELb1ELb1ELb1EEEEEEEEEvNT_6ParamsE,"aw",@nobits
	.sectionflags	@""
	.align	16
	.zero		1024


//--------------------- .nv.shared._ZN7cutlass13device_kernelIN5flash11enable_sm90INS1_16FlashAttnFwdSm90INS1_25CollectiveMainloopFwdSm90ILi2EN4cute5tupleIJNS5_1CILi1EEES8_S8_EEENS6_IJNS7_ILi192EEENS7_ILi144EEENS7_ILi96EEEEEELi96ENS_10bfloat16_tEfNS_4arch4Sm90ELb0ELb0ELb1ELb0ELb0ELb0ELb0ELb0ELb1ELb0ELb0ELb0EEENS1_21CollectiveEpilogueFwdINS6_IJSA_SC_SB_EEES9_SE_SG_Li384ELb0ELb0ELb0ELb0EEENS1_29StaticPersistentTileSchedulerILb0EEEEEEEEEvNT_6ParamsE --------------------------
	.section	.nv.shared._ZN7cutlass13device_kernelIN5flash11enable_sm90INS1_16FlashAttnFwdSm90INS1_25CollectiveMainloopFwdSm90ILi2EN4cute5tupleIJNS5_1CILi1EEES8_S8_EEENS6_IJNS7_ILi192EEENS7_ILi144EEENS7_ILi96EEEEEELi96ENS_10bfloat16_tEfNS_4arch4Sm90ELb0ELb0ELb1ELb0ELb0ELb0ELb0ELb0ELb1ELb0ELb0ELb0EEENS1_21CollectiveEpilogueFwdINS6_IJSA_SC_SB_EEES9_SE_SG_Li384ELb0ELb0ELb0ELb0EEENS1_29StaticPersistentTileSchedulerILb0EEEEEEEEEvNT_6ParamsE,"aw",@nobits
	.sectionflags	@""
	.align	16
	.zero		1024


//--------------------- .nv.shared._ZN7cutlass13device_kernelIN5flash11enable_sm90INS1_16FlashAttnFwdSm90INS1_25CollectiveMainloopFwdSm90ILi2EN4cute5tupleIJNS5_1CILi1EEES8_S8_EEENS6_IJNS7_ILi192EEENS7_ILi144EEENS7_ILi96EEEEEELi96ENS_10bfloat16_tEfNS_4arch4Sm90ELb0ELb0ELb1ELb1ELb0ELb0ELb0ELb0ELb1ELb0ELb0ELb0EEENS1_21CollectiveEpilogueFwdINS6_IJSA_SC_SB_EEES9_SE_SG_Li384ELb1ELb0ELb0ELb0EEENS1_36VarlenDynamicPersistentTileSchedulerILi192ELi144ELi384ELi32ELb0ELb0ELb1ELb0ELb1ELb1EEEEEEEEEvNT_6ParamsE --------------------------
	.section	.nv.shared._ZN7cutlass13device_kernelIN5flash11enable_sm90INS1_16FlashAttnFwdSm90INS1_25CollectiveMainloopFwdSm90ILi2EN4cute5tupleIJNS5_1CILi1EEES8_S8_EEENS6_IJNS7_ILi192EEENS7_ILi144EEENS7_ILi96EEEEEELi96ENS_10bfloat16_tEfNS_4arch4Sm90ELb0ELb0ELb1ELb1ELb0ELb0ELb0ELb0ELb1ELb0ELb0ELb0EEENS1_21CollectiveEpilogueFwdINS6_IJSA_SC_SB_EEES9_SE_SG_Li384ELb1ELb0ELb0ELb0EEENS1_36VarlenDynamicPersistentTileSchedulerILi192ELi144ELi384ELi32ELb0ELb0ELb1ELb0ELb1ELb1EEEEEEEEEvNT_6ParamsE,"aw",@nobits
	.sectionflags	@""
	.align	16
	.zero		1024


//--------------------- .nv.shared._ZN7cutlass13device_kernelIN5flash11enable_sm90INS1_16FlashAttnFwdSm90INS1_25CollectiveMainloopFwdSm90ILi2EN4cute5tupleIJNS5_1CILi1EEES8_S8_EEENS6_IJNS7_ILi192EEENS7_ILi144EEENS7_ILi96EEEEEELi96ENS_10bfloat16_tEfNS_4arch4Sm90ELb0ELb0ELb1ELb1ELb0ELb1ELb0ELb0ELb1ELb0ELb0ELb0EEENS1_21CollectiveEpilogueFwdINS6_IJSA_SC_SB_EEES9_SE_SG_Li384ELb1ELb0ELb0ELb0EEENS1_36VarlenDynamicPersistentTileSchedulerILi192ELi144ELi384ELi32ELb0ELb0ELb1ELb0ELb1ELb1EEEEEEEEEvNT_6ParamsE --------------------------
	.section	.nv.shared._ZN7cutlass13device_kernelIN5flash11enable_sm90INS1_16FlashAttnFwdSm90INS1_25CollectiveMainloopFwdSm90ILi2EN4cute5tupleIJNS5_1CILi1EEES8_S8_EEENS6_IJNS7_ILi192EEENS7_ILi144EEENS7_ILi96EEEEEELi96ENS_10bfloat16_tEfNS_4arch4Sm90ELb0ELb0ELb1ELb1ELb0ELb1ELb0ELb0ELb1ELb0ELb0ELb0EEENS1_21CollectiveEpilogueFwdINS6_IJSA_SC_SB_EEES9_SE_SG_Li384ELb1ELb0ELb0ELb0EEENS1_36VarlenDynamicPersistentTileSchedulerILi192ELi144ELi384ELi32ELb0ELb0ELb1ELb0ELb1ELb1EEEEEEEEEvNT_6ParamsE,"aw",@nobits
	.sectionflags	@""
	.align	16
	.zero		1024


//--------------------- .nv.shared._ZN7cutlass13device_kernelIN5flash11enable_sm90INS1_16FlashAttnFwdSm90INS1_25CollectiveMainloopFwdSm90ILi2EN4cute5tupleIJNS5_1CILi1EEES8_S8_EEENS6_IJNS7_ILi192EEENS7_ILi128EEENS7_ILi96EEEEEELi96ENS_10bfloat16_tEfNS_4arch4Sm90ELb0ELb1ELb1ELb0ELb0ELb0ELb0ELb0ELb1ELb0ELb0ELb0EEENS1_21CollectiveEpilogueFwdINS6_IJSA_SC_SB_EEES9_SE_SG_Li384ELb0ELb0ELb0ELb0EEENS1_30DynamicPersistentTileSchedulerILi384ELi32ELb0ELb0ELb1EEEEEEEEEvNT_6ParamsE --------------------------
	.section	.nv.shared._ZN7cutlass13device_kernelIN5flash11enable_sm90INS1_16FlashAttnFwdSm90INS1_25CollectiveMainloopFwdSm90ILi2EN4cute5tupleIJNS5_1CILi1EEES8_S8_EEENS6_IJNS7_ILi192EEENS7_ILi128EEENS7_ILi96EEEEEELi96ENS_10bfloat16_tEfNS_4arch4Sm90ELb0ELb1ELb1ELb0ELb0ELb0ELb0ELb0ELb1ELb0ELb0ELb0EEENS1_21CollectiveEpilogueFwdINS6_IJSA_SC_SB_EEES9_SE_SG_Li384ELb0ELb0ELb0ELb0EEENS1_30DynamicPersistentTileSchedulerILi384ELi32ELb0ELb0ELb1EEEEEEEEEvNT_6ParamsE,"aw",@nobits
	.sectionflags	@""
	.align	16
	.zero		1024


//--------------------- .nv.shared._ZN7cutlass13device_kernelIN5flash11enable_sm90INS1_16FlashAttnFwdSm90INS1_25CollectiveMainloopFwdSm90ILi2EN4cute5tupleIJNS5_1CILi1EEES8_S8_EEENS6_IJNS7_ILi192EEENS7_ILi128EEENS7_ILi96EEEEEELi96ENS_10bfloat16_tEfNS_4arch4Sm90ELb0ELb1ELb1ELb1ELb0ELb0ELb0ELb0ELb1ELb0ELb0ELb0EEENS1_21CollectiveEpilogueFwdINS6_IJSA_SC_SB_EEES9_SE_SG_Li384ELb1ELb0ELb0ELb0EEENS1_36VarlenDynamicPersistentTileSchedulerILi192ELi128ELi384ELi32ELb0ELb0ELb1ELb1ELb0ELb1EEEEEEEEEvNT_6ParamsE --------------------------
	.section	.nv.shared._ZN7cutlass13device_kernelIN5flash11enable_sm90INS1_16FlashAttnFwdSm90INS1_25CollectiveMainloopFwdSm90ILi2EN4cute5tupleIJNS5_1CILi1EEES8_S8_EEENS6_IJNS7_ILi192EEENS7_ILi128EEENS7_ILi96EEEEEELi96ENS_10bfloat16_tEfNS_4arch4Sm90ELb0ELb1ELb1ELb1ELb0ELb0ELb0ELb0ELb1ELb0ELb0ELb0EEENS1_21CollectiveEpilogueFwdINS6_IJSA_SC_SB_EEES9_SE_SG_Li384ELb1ELb0ELb0ELb0EEENS1_36VarlenDynamicPersistentTileSchedulerILi192ELi128ELi384ELi32ELb0ELb0ELb1ELb1ELb0ELb1EEEEEEEEEvNT_6ParamsE,"aw",@nobits
	.sectionflags	@""
	.align	16
	.zero		1024


//--------------------- .nv.shared._ZN7cutlass13device_kernelIN5flash11enable_sm90INS1_16FlashAttnFwdSm90INS1_25CollectiveMainloopFwdSm90ILi2EN4cute5tupleIJNS5_1CILi1EEES8_S8_EEENS6_IJNS7_ILi192EEENS7_ILi128EEENS7_ILi96EEEEEELi96ENS_10bfloat16_tEfNS_4arch4Sm90ELb0ELb1ELb1ELb1ELb0ELb1ELb0ELb0ELb1ELb0ELb0ELb0EEENS1_21CollectiveEpilogueFwdINS6_IJSA_SC_SB_EEES9_SE_SG_Li384ELb1ELb0ELb0ELb0EEENS1_36VarlenDynamicPersistentTileSchedulerILi192ELi128ELi384ELi32ELb0ELb0ELb1ELb1ELb0ELb1EEEEEEEEEvNT_6ParamsE --------------------------
	.section	.nv.shared._ZN7cutlass13device_kernelIN5flash11enable_sm90INS1_16FlashAttnFwdSm90INS1_25CollectiveMainloopFwdSm90ILi2EN4cute5tupleIJNS5_1CILi1EEES8_S8_EEENS6_IJNS7_ILi192EEENS7_ILi128EEENS7_ILi96EEEEEELi96ENS_10bfloat16_tEfNS_4arch4Sm90ELb0ELb1ELb1ELb1ELb0ELb1ELb0ELb0ELb1ELb0ELb0ELb0EEENS1_21CollectiveEpilogueFwdINS6_IJSA_SC_SB_EEES9_SE_SG_Li384ELb1ELb0ELb0ELb0EEENS1_36VarlenDynamicPersistentTileSchedulerILi192ELi128ELi384ELi32ELb0ELb0ELb1ELb1ELb0ELb1EEEEEEEEEvNT_6ParamsE,"aw",@nobits
	.sectionflags	@""
	.align	16
	.zero		1024


//--------------------- .nv.shared._ZN7cutlass13device_kernelIN5flash11enable_sm90INS1_16FlashAttnFwdSm90INS1_25CollectiveMainloopFwdSm90ILi2EN4cute5tupleIJNS5_1CILi1EEES8_S8_EEENS6_IJNS7_ILi192EEENS7_ILi144EEENS7_ILi96EEEEEELi96ENS_10bfloat16_tEfNS_4arch4Sm90ELb1ELb0ELb1ELb0ELb0ELb0ELb0ELb0ELb1ELb0ELb0ELb0EEENS1_21CollectiveEpilogueFwdINS6_IJSA_SC_SB_EEES9_SE_SG_Li384ELb0ELb0ELb0ELb0EEENS1_30DynamicPersistentTileSchedulerILi384ELi32ELb0ELb0ELb1EEEEEEEEEvNT_6ParamsE --------------------------
	.section	.nv.shared._ZN7cutlass13device_kernelIN5flash11enable_sm90INS1_16FlashAttnFwdSm90INS1_25CollectiveMainloopFwdSm90ILi2EN4cute5tupleIJNS5_1CILi1EEES8_S8_EEENS6_IJNS7_ILi192EEENS7_ILi144EEENS7_ILi96EEEEEELi96ENS_10bfloat16_tEfNS_4arch4Sm90ELb1ELb0ELb1ELb0ELb0ELb0ELb0ELb0ELb1ELb0ELb0ELb0EEENS1_21CollectiveEpilogueFwdINS6_IJSA_SC_SB_EEES9_SE_SG_Li384ELb0ELb0ELb0ELb0EEENS1_30DynamicPersistentTileSchedulerILi384ELi32ELb0ELb0ELb1EEEEEEEEEvNT_6ParamsE,"aw",@nobits
	.sectionflags	@""
	.align	16
	.zero		1024


//--------------------- .nv.shared._ZN7cutlass13device_kernelIN5flash11enable_sm90INS1_16FlashAttnFwdSm90INS1_25CollectiveMainloopFwdSm90ILi2EN4cute5tupleIJNS5_1CILi1EEES8_S8_EEENS6_IJNS7_ILi192EEENS7_ILi144EEENS7_ILi96EEEEEELi96ENS_10bfloat16_tEfNS_4arch4Sm90ELb1ELb0ELb1ELb1ELb0ELb0ELb0ELb0ELb1ELb0ELb0ELb0EEENS1_21CollectiveEpilogueFwdINS6_IJSA_SC_SB_EEES9_SE_SG_Li384ELb1ELb0ELb0ELb0EEENS1_36VarlenDynamicPersistentTileSchedulerILi192ELi144ELi384ELi32ELb0ELb0ELb1ELb1ELb1ELb1EEEEEEEEEvNT_6ParamsE --------------------------
	.section	.nv.shared._ZN7cutlass13device_kernelIN5flash11enable_sm90INS1_16FlashAttnFwdSm90INS1_25CollectiveMainloopFwdSm90ILi2EN4cute5tupleIJNS5_1CILi1EEES8_S8_EEENS6_IJNS7_ILi192EEENS7_ILi144EEENS7_ILi96EEEEEELi96ENS_10bfloat16_tEfNS_4arch4Sm90ELb1ELb0ELb1ELb1ELb0ELb0ELb0ELb0ELb1ELb0ELb0ELb0EEENS1_21CollectiveEpilogueFwdINS6_IJSA_SC_SB_EEES9_SE_SG_Li384ELb1ELb0ELb0ELb0EEENS1_36VarlenDynamicPersistentTileSchedulerILi192ELi144ELi384ELi32ELb0ELb0ELb1ELb1ELb1ELb1EEEEEEEEEvNT_6ParamsE,"aw",@nobits
	.sectionflags	@""
	.align	16
	.zero		1024


//--------------------- .nv.shared._ZN7cutlass13device_kernelIN5flash11enable_sm90INS1_16FlashAttnFwdSm90INS1_25CollectiveMainloopFwdSm90ILi2EN4cute5tupleIJNS5_1CILi1EEES8_S8_EEENS6_IJNS7_ILi192EEENS7_ILi144EEENS7_ILi96EEEEEELi96ENS_10bfloat16_tEfNS_4arch4Sm90ELb1ELb0ELb1ELb1ELb0ELb1ELb0ELb0ELb1ELb0ELb0ELb0EEENS1_21CollectiveEpilogueFwdINS6_IJSA_SC_SB_EEES9_SE_SG_Li384ELb1ELb0ELb0ELb0EEENS1_36VarlenDynamicPersistentTileSchedulerILi192ELi144ELi384ELi32ELb0ELb0ELb1ELb1ELb1ELb1EEEEEEEEEvNT_6ParamsE --------------------------
	.section	.nv.shared._ZN7cutlass13device_kernelIN5flash11enable_sm90INS1_16FlashAttnFwdSm90INS1_25CollectiveMainloopFwdSm90ILi2EN4cute5tupleIJNS5_1CILi1EEES8_S8_EEENS6_IJNS7_ILi192EEENS7_ILi144EEENS7_ILi96EEEEEELi96ENS_10bfloat16_tEfNS_4arch4Sm90ELb1ELb0ELb1ELb1ELb0ELb1ELb0ELb0ELb1ELb0ELb0ELb0EEENS1_21CollectiveEpilogueFwdINS6_IJSA_SC_SB_EEES9_SE_SG_Li384ELb1ELb0ELb0ELb0EEENS1_36VarlenDynamicPersistentTileSchedulerILi192ELi144ELi384ELi32ELb0ELb0ELb1ELb1ELb1ELb1EEEEEEEEEvNT_6ParamsE,"aw",@nobits
	.sectionflags	@""
	.align	16
	.zero		1024


//--------------------- .nv.shared._ZN7cutlass13device_kernelIN5flash11enable_sm90INS1_16FlashAttnFwdSm90INS1_25CollectiveMainloopFwdSm90ILi2EN4cute5tupleIJNS5_1CILi1EEES8_S8_EEENS6_IJNS7_ILi192EEESA_NS7_ILi64EEEEEELi64ENS_10bfloat16_tEfNS_4arch4Sm90ELb0ELb0ELb1ELb0ELb0ELb0ELb0ELb0ELb1ELb0ELb0ELb0EEENS1_21CollectiveEpilogueFwdINS6_IJSA_SB_SA_EEES9_SD_SF_Li384ELb0ELb0ELb0ELb0EEENS1_29StaticPersistentTileSchedulerILb0EEEEEEEEEvNT_6ParamsE --------------------------
	.section	.nv.shared._ZN7cutlass13device_kernelIN5flash11enable_sm90INS1_16FlashAttnFwdSm90INS1_25CollectiveMainloopFwdSm90ILi2EN4cute5tupleIJNS5_1CILi1EEES8_S8_EEENS6_IJNS7_ILi192EEESA_NS7_ILi64EEEEEELi64ENS_10bfloat16_tEfNS_4arch4Sm90ELb0ELb0ELb1ELb0ELb0ELb0ELb0ELb0ELb1ELb0ELb0ELb0EEENS1_21CollectiveEpilogueFwdINS6_IJSA_SB_SA_EEES9_SD_SF_Li384ELb0ELb0ELb0ELb0EEENS1_29StaticPersistentTileSchedulerILb0EEEEEEEEEvNT_6ParamsE,"aw",@nobits
	.sectionflags	@""
	.align	16
	.zero		1024


//--------------------- .nv.shared._ZN7cutlass13device_kernelIN5flash11enable_sm90INS1_16FlashAttnFwdSm90INS1_25CollectiveMainloopFwdSm90ILi2EN4cute5tupleIJNS5_1CILi1EEES8_S8_EEENS6_IJNS7_ILi192EEESA_NS7_ILi64EEEEEELi64ENS_10bfloat16_tEfNS_4arch4Sm90ELb0ELb0ELb1ELb1ELb0ELb0ELb0ELb0ELb1ELb0ELb0ELb0EEENS1_21CollectiveEpilogueFwdINS6_IJSA_SB_SA_EEES9_SD_SF_Li384ELb1ELb0ELb0ELb0EEENS1_36VarlenDynamicPersistentTileSchedulerILi192ELi192ELi384ELi32ELb0ELb0ELb1ELb0ELb1ELb1EEEEEEEEEvNT_6ParamsE --------------------------
	.section	.nv.shared._ZN7cutlass13device_kernelIN5flash11enable_sm90INS1_16FlashAttnFwdSm90INS1_25CollectiveMainloopFwdSm90ILi2EN4cute5tupleIJNS5_1CILi1EEES8_S8_EEENS6_IJNS7_ILi192EEESA_NS7_ILi64EEEEEELi64ENS_10bfloat16_tEfNS_4arch4Sm90ELb0ELb0ELb1ELb1ELb0ELb0ELb0ELb0ELb1ELb0ELb0ELb0EEENS1_21CollectiveEpilogueFwdINS6_IJSA_SB_SA_EEES9_SD_SF_Li384ELb1ELb0ELb0ELb0EEENS1_36VarlenDynamicPersistentTileSchedulerILi192ELi192ELi384ELi32ELb0ELb0ELb1ELb0ELb1ELb1EEEEEEEEEvNT_6ParamsE,"aw",@nobits
	.sectionflags	@""
	.align	16
	.zero		1024


//--------------------- .nv.shared._ZN7cutlass13device_kernelIN5flash11enable_sm90INS1_16FlashAttnFwdSm90INS1_25CollectiveMainloopFwdSm90ILi2EN4cute5tupleIJNS5_1CILi1EEES8_S8_EEENS6_IJNS7_ILi192EEESA_NS7_ILi64EEEEEELi64ENS_10bfloat16_tEfNS_4arch4Sm90ELb0ELb0ELb1ELb1ELb0ELb1ELb0ELb0ELb1ELb0ELb0ELb0EEENS1_21CollectiveEpilogueFwdINS6_IJSA_SB_SA_EEES9_SD_SF_Li384ELb1ELb0ELb0ELb0EEENS1_36VarlenDynamicPersistentTileSchedulerILi192ELi192ELi384ELi32ELb0ELb0ELb1ELb0ELb1ELb1EEEEEEEEEvNT_6ParamsE --------------------------
	.section	.nv.shared._ZN7cutlass13device_kernelIN5flash11enable_sm90INS1_16FlashAttnFwdSm90INS1_25CollectiveMainloopFwdSm90ILi2EN4cute5tupleIJNS5_1CILi1EEES8_S8_EEENS6_IJNS7_ILi192EEESA_NS7_ILi64EEEEEELi64ENS_10bfloat16_tEfNS_4arch4Sm90ELb0ELb0ELb1ELb1ELb0ELb1ELb0ELb0ELb1ELb0ELb0ELb0EEENS1_21CollectiveEpilogueFwdINS6_IJSA_SB_SA_EEES9_SD_SF_Li384ELb1ELb0ELb0ELb0EEENS1_36VarlenDynamicPersistentTileSchedulerILi192ELi192ELi384ELi32ELb0ELb0ELb1ELb0ELb1ELb1EEEEEEEEEvNT_6ParamsE,"aw",@nobits
	.sectionflags	@""
	.align	16
	.zero		1024


//--------------------- .nv.shared._ZN7cutlass13device_kernelIN5flash11enable_sm90INS1_16FlashAttnFwdSm90INS1_25CollectiveMainloopFwdSm90ILi2EN4cute5tupleIJNS5_1CILi1EEES8_S8_EEENS6_IJNS7_ILi192EEENS7_ILi128EEENS7_ILi64EEEEEELi64ENS_10bfloat16_tEfNS_4arch4Sm90ELb0ELb1ELb1ELb0ELb0ELb0ELb0ELb1ELb1ELb0ELb0ELb0EEENS1_21CollectiveEpilogueFwdINS6_IJSA_SC_SB_EEES9_SE_SG_Li384ELb0ELb0ELb0ELb0EEENS1_30DynamicPersistentTileSchedulerILi384ELi32ELb0ELb0ELb1EEEEEEEEEvNT_6ParamsE --------------------------
	.section	.nv.shared._ZN7cutlass13device_kernelIN5flash11enable_sm90INS1_16FlashAttnFwdSm90INS1_25CollectiveMainloopFwdSm90ILi2EN4cute5tupleIJNS5_1CILi1EEES8_S8_EEENS6_IJNS7_ILi192EEENS7_ILi128EEENS7_ILi64EEEEEELi64ENS_10bfloat16_tEfNS_4arch4Sm90ELb0ELb1ELb1ELb0ELb0ELb0ELb0ELb1ELb1ELb0ELb0ELb0EEENS1_21CollectiveEpilogueFwdINS6_IJSA_SC_SB_EEES9_SE_SG_Li384ELb0ELb0ELb0ELb0EEENS1_30DynamicPersistentTileSchedulerILi384ELi32ELb0ELb0ELb1EEEEEEEEEvNT_6ParamsE,"aw",@nobits
	.sectionflags	@""
	.align	16
	.zero		1024


//--------------------- .nv.shared._ZN7cutlass13device_kernelIN5flash11enable_sm90INS1_16FlashAttnFwdSm90INS1_25CollectiveMainloopFwdSm90ILi2EN4cute5tupleIJNS5_1CILi1EEES8_S8_EEENS6_IJNS7_ILi192EEENS7_ILi128EEENS7_ILi64EEEEEELi64ENS_10bfloat16_tEfNS_4arch4Sm90ELb0ELb1ELb1ELb1ELb0ELb0ELb0ELb1ELb1ELb0ELb0ELb0EEENS1_21CollectiveEpilogueFwdINS6_IJSA_SC_SB_EEES9_SE_SG_Li384ELb1ELb0ELb0ELb0EEENS1_36VarlenDynamicPersistentTileSchedulerILi192ELi128ELi384ELi32ELb0ELb0ELb1ELb1ELb0ELb1EEEEEEEEEvNT_6ParamsE --------------------------
	.section	.nv.shared._ZN7cutlass13device_kernelIN5flash11enable_sm90INS1_16FlashAttnFwdSm90INS1_25CollectiveMainloopFwdSm90ILi2EN4cute5tupleIJNS5_1CILi1EEES8_S8_EEENS6_IJNS7_ILi192EEENS7_ILi128EEENS7_ILi64EEEEEELi64ENS_10bfloat16_tEfNS_4arch4Sm90ELb0ELb1ELb1ELb1ELb0ELb0ELb0ELb1ELb1ELb0ELb0ELb0EEENS1_21CollectiveEpilogueFwdINS6_IJSA_SC_SB_EEES9_SE_SG_Li384ELb1ELb0ELb0ELb0EEENS1_36VarlenDynamicPersistentTileSchedulerILi192ELi128ELi384ELi32ELb0ELb0ELb1ELb1ELb0ELb1EEEEEEEEEvNT_6ParamsE,"aw",@nobits
	.sectionflags	@""
	.align	16
	.zero		1024


//--------------------- .nv.shared._ZN7cutlass13device_kernelIN5flash11enable_sm90INS1_16FlashAttnFwdSm90INS1_25CollectiveMainloopFwdSm90ILi2EN4cute5tupleIJNS5_1CILi1EEES8_S8_EEENS6_IJNS7_ILi192EEENS7_ILi128EEENS7_ILi64EEEEEELi64ENS_10bfloat16_tEfNS_4arch4Sm90ELb0ELb1ELb1ELb1ELb0ELb1ELb0ELb1ELb1ELb0ELb0ELb0EEENS1_21CollectiveEpilogueFwdINS6_IJSA_SC_SB_EEES9_SE_SG_Li384ELb1ELb0ELb0ELb0EEENS1_36VarlenDynamicPersistentTileSchedulerILi192ELi128ELi384ELi32ELb0ELb0ELb1ELb1ELb0ELb1EEEEEEEEEvNT_6ParamsE --------------------------
	.section	.nv.shared._ZN7cutlass13device_kernelIN5flash11enable_sm90INS1_16FlashAttnFwdSm90INS1_25CollectiveMainloopFwdSm90ILi2EN4cute5tupleIJNS5_1CILi1EEES8_S8_EEENS6_IJNS7_ILi192EEENS7_ILi128EEENS7_ILi64EEEEEELi64ENS_10bfloat16_tEfNS_4arch4Sm90ELb0ELb1ELb1ELb1ELb0ELb1ELb0ELb1ELb1ELb0ELb0ELb0EEENS1_21CollectiveEpilogueFwdINS6_IJSA_SC_SB_EEES9_SE_SG_Li384ELb1ELb0ELb0ELb0EEENS1_36VarlenDynamicPersistentTileSchedulerILi192ELi128ELi384ELi32ELb0ELb0ELb1ELb1ELb0ELb1EEEEEEEEEvNT_6ParamsE,"aw",@nobits
	.sectionflags	@""
	.align	16
	.zero		1024


//--------------------- .nv.shared._ZN7cutlass13device_kernelIN5flash11enable_sm90INS1_16FlashAttnFwdSm90INS1_25CollectiveMainloopFwdSm90ILi2EN4cute5tupleIJNS5_1CILi1EEES8_S8_EEENS6_IJNS7_ILi192EEENS7_ILi128EEENS7_ILi64EEEEEELi64ENS_10bfloat16_tEfNS_4arch4Sm90ELb1ELb0ELb1ELb0ELb0ELb0ELb0ELb1ELb1ELb0ELb0ELb0EEENS1_21CollectiveEpilogueFwdINS6_IJSA_SC_SB_EEES9_SE_SG_Li384ELb0ELb0ELb0ELb0EEENS1_30DynamicPersistentTileSchedulerILi384ELi32ELb0ELb0ELb1EEEEEEEEEvNT_6ParamsE --------------------------
	.section	.nv.shared._ZN7cutlass13device_kernelIN5flash11enable_sm90INS1_16FlashAttnFwdSm90INS1_25CollectiveMainloopFwdSm90ILi2EN4cute5tupleIJNS5_1CILi1EEES8_S8_EEENS6_IJNS7_ILi192EEENS7_ILi128EEENS7_ILi64EEEEEELi64ENS_10bfloat16_tEfNS_4arch4Sm90ELb1ELb0ELb1ELb0ELb0ELb0ELb0ELb1ELb1ELb0ELb0ELb0EEENS1_21CollectiveEpilogueFwdINS6_IJSA_SC_SB_EEES9_SE_SG_Li384ELb0ELb0ELb0ELb0EEENS1_30DynamicPersistentTileSchedulerILi384ELi32ELb0ELb0ELb1EEEEEEEEEvNT_6ParamsE,"aw",@nobits
	.sectionflags	@""
	.align	16
	.zero		1024


//--------------------- .nv.shared._ZN7cutlass13device_kernelIN5flash11enable_sm90INS1_16FlashAttnFwdSm90INS1_25CollectiveMainloopFwdSm90ILi2EN4cute5tupleIJNS5_1CILi1EEES8_S8_EEENS6_IJNS7_ILi192EEENS7_ILi128EEENS7_ILi64EEEEEELi64ENS_10bfloat16_tEfNS_4arch4Sm90ELb1ELb0ELb1ELb1ELb0ELb0ELb0ELb1ELb1ELb0ELb0ELb0EEENS1_21CollectiveEpilogueFwdINS6_IJSA_SC_SB_EEES9_SE_SG_Li384ELb1ELb0ELb0ELb0EEENS1_36VarlenDynamicPersistentTileSchedulerILi192ELi128ELi384ELi32ELb0ELb0ELb1ELb1ELb1ELb1EEEEEEEEEvNT_6ParamsE --------------------------
	.section	.nv.shared._ZN7cutlass13device_kernelIN5flash11enable_sm90INS1_16FlashAttnFwdSm90INS1_25CollectiveMainloopFwdSm90ILi2EN4cute5tupleIJNS5_1CILi1EEES8_S8_EEENS6_IJNS7_ILi192EEENS7_ILi128EEENS7_ILi64EEEEEELi64ENS_10bfloat16_tEfNS_4arch4Sm90ELb1ELb0ELb1ELb1ELb0ELb0ELb0ELb1ELb1ELb0ELb0ELb0EEENS1_21CollectiveEpilogueFwdINS6_IJSA_SC_SB_EEES9_SE_SG_Li384ELb1ELb0ELb0ELb0EEENS1_36VarlenDynamicPersistentTileSchedulerILi192ELi128ELi384ELi32ELb0ELb0ELb1ELb1ELb1ELb1EEEEEEEEEvNT_6ParamsE,"aw",@nobits
	.sectionflags	@""
	.align	16
	.zero		1024


//--------------------- .nv.shared._ZN7cutlass13device_kernelIN5flash11enable_sm90INS1_16FlashAttnFwdSm90INS1_25CollectiveMainloopFwdSm90ILi2EN4cute5tupleIJNS5_1CILi1EEES8_S8_EEENS6_IJNS7_ILi192EEENS7_ILi128EEENS7_ILi64EEEEEELi64ENS_10bfloat16_tEfNS_4arch4Sm90ELb1ELb0ELb1ELb1ELb0ELb1ELb0ELb1ELb1ELb0ELb0ELb0EEENS1_21CollectiveEpilogueFwdINS6_IJSA_SC_SB_EEES9_SE_SG_Li384ELb1ELb0ELb0ELb0EEENS1_36VarlenDynamicPersistentTileSchedulerILi192ELi128ELi384ELi32ELb0ELb0ELb1ELb1ELb1ELb1EEEEEEEEEvNT_6ParamsE --------------------------
	.section	.nv.shared._ZN7cutlass13device_kernelIN5flash11enable_sm90INS1_16FlashAttnFwdSm90INS1_25CollectiveMainloopFwdSm90ILi2EN4cute5tupleIJNS5_1CILi1EEES8_S8_EEENS6_IJNS7_ILi192EEENS7_ILi128EEENS7_ILi64EEEEEELi64ENS_10bfloat16_tEfNS_4arch4Sm90ELb1ELb0ELb1ELb1ELb0ELb1ELb0ELb1ELb1ELb0ELb0ELb0EEENS1_21CollectiveEpilogueFwdINS6_IJSA_SC_SB_EEES9_SE_SG_Li384ELb1ELb0ELb0ELb0EEENS1_36VarlenDynamicPersistentTileSchedulerILi192ELi128ELi384ELi32ELb0ELb0ELb1ELb1ELb1ELb1EEEEEEEEEvNT_6ParamsE,"aw",@nobits
	.sectionflags	@""
	.align	16
	.zero		1024


//--------------------- .nv.constant0._ZN7cutlass13device_kernelIN5flash11enable_sm90INS1_16FlashAttnFwdSm90INS1_25CollectiveMainloopFwdSm90ILi2EN4cute5tupleIJNS5_1CILi1EEES8_S8_EEENS6_IJNS7_ILi128EEENS7_ILi80EEENS7_ILi256EEEEEELi256ENS_10bfloat16_tEfNS_4arch4Sm90ELb0ELb0ELb1ELb0ELb0ELb0ELb0ELb1ELb1ELb0ELb0ELb0EEENS1_21CollectiveEpilogueFwdINS6_IJSA_SC_SB_EEES9_SE_SG_Li256ELb0ELb0ELb0ELb0EEENS1_29StaticPersistentTileSchedulerILb0EEEEEEEEEvNT_6ParamsE --------------------------
	.section	.nv.constant0._ZN7cutlass13device_kernelIN5flash11enable_sm90INS1_16FlashAttnFwdSm90INS1_25CollectiveMainloopFwdSm90ILi2EN4cute5tupleIJNS5_1CILi1EEES8_S8_EEENS6_IJNS7_ILi128EEENS7_ILi80EEENS7_ILi256EEEEEELi256ENS_10bfloat16_tEfNS_4arch4Sm90ELb0ELb0ELb1ELb0ELb0ELb0ELb0ELb1ELb1ELb0ELb0ELb0EEENS1_21CollectiveEpilogueFwdINS6_IJSA_SC_SB_EEES9_SE_SG_Li256ELb0ELb0ELb0ELb0EEENS1_29StaticPersistentTileSchedulerILb0EEEEEEEEEvNT_6ParamsE,"a",@progbits
	.sectionflags	@""
	.align	4
.nv.constant0._ZN7cutlass13device_kernelIN5flash11enable_sm90INS1_16FlashAttnFwdSm90INS1_25CollectiveMainloopFwdSm90ILi2EN4cute5tupleIJNS5_1CILi1EEES8_S8_EEENS6_IJNS7_ILi128EEENS7_ILi80EEENS7_ILi256EEEEEELi256ENS_10bfloat16_tEfNS_4arch4Sm90ELb0ELb0ELb1ELb0ELb0ELb0ELb0ELb1ELb1ELb0ELb0ELb0EEENS1_21CollectiveEpilogueFwdINS6_IJSA_SC_SB_EEES9_SE_SG_Li256ELb0ELb0ELb0ELb0EEENS1_29StaticPersistentTileSchedulerILb0EEEEEEEEEvNT_6ParamsE:
	.zero		3584


//--------------------- .nv.constant0._ZN7cutlass13device_kernelIN5flash11enable_sm90INS1_16FlashAttnFwdSm90INS1_25CollectiveMainloopFwdSm90ILi2EN4cute5tupleIJNS5_1CILi2EEENS7_ILi1EEES9_EEENS6_IJNS7_ILi128EEENS7_ILi80EEENS7_ILi256EEEEEELi256ENS_10bfloat16_tEfNS_4arch4Sm90ELb0ELb0ELb1ELb0ELb0ELb0ELb0ELb1ELb1ELb0ELb0ELb0EEENS1_21CollectiveEpilogueFwdINS6_IJSB_SD_SC_EEESA_SF_SH_Li256ELb0ELb0ELb0ELb0EEENS1_29StaticPersistentTileSchedulerILb0EEEEEEEEEvNT_6ParamsE --------------------------
	.section	.nv.constant0._ZN7cutlass13device_kernelIN5flash11enable_sm90INS1_16FlashAttnFwdSm90INS1_25CollectiveMainloopFwdSm90ILi2EN4cute5tupleIJNS5_1CILi2EEENS7_ILi1EEES9_EEENS6_IJNS7_ILi128EEENS7_ILi80EEENS7_ILi256EEEEEELi256ENS_10bfloat16_tEfNS_4arch4Sm90ELb0ELb0ELb1ELb0ELb0ELb0ELb0ELb1ELb1ELb0ELb0ELb0EEENS1_21CollectiveEpilogueFwdINS6_IJSB_SD_SC_EEESA_SF_SH_Li256ELb0ELb0ELb0ELb0EEENS1_29StaticPersistentTileSchedulerILb0EEEEEEEEEvNT_6ParamsE,"a",@progbits
	.sectionflags	@""
	.align	4
.nv.constant0._ZN7cutlass13device_kernelIN5flash11enable_sm90INS1_16FlashAttnFwdSm90INS1_25CollectiveMainloopFwdSm90ILi2EN4cute5tupleIJNS5_1CILi2EEENS7_ILi1EEES9_EEENS6_IJNS7_ILi128EEENS7_ILi80EEENS7_ILi256EEEEEELi256ENS_10bfloat16_tEfNS_4arch4Sm90ELb0ELb0ELb1ELb0ELb0ELb0ELb0ELb1ELb1ELb0ELb0ELb0EEENS1_21CollectiveEpilogueFwdINS6_IJSB_SD_SC_EEESA_SF_SH_Li256ELb0ELb0ELb0ELb0EEENS1_29StaticPersistentTileSchedulerILb0EEEEEEEEEvNT_6ParamsE:
	.zero		3584


//--------------------- .nv.constant0._ZN7cutlass13device_kernelIN5flash11enable_sm90INS1_16FlashAttnFwdSm90INS1_25CollectiveMainloopFwdSm90ILi2EN4cute5tupleIJNS5_1CILi1EEES8_S8_EEENS6_IJNS7_ILi128EEENS7_ILi80EEENS7_ILi256EEEEEELi256ENS_10bfloat16_tEfNS_4arch4Sm90ELb0ELb0ELb1ELb1ELb0ELb0ELb0ELb1ELb1ELb0ELb0ELb0EEENS1_21CollectiveEpilogueFwdINS6_IJSA_SC_SB_EEES9_SE_SG_Li256ELb1ELb0ELb0ELb0EEENS1_36VarlenDynamicPersistentTileSchedulerILi128ELi80ELi256ELi32ELb0ELb0ELb1ELb0ELb1ELb1EEEEEEEEEvNT_6ParamsE --------------------------
	.section	.nv.constant0._ZN7cutlass13device_kernelIN5flash11enable_sm90INS1_16FlashAttnFwdSm90INS1_25CollectiveMainloopFwdSm90ILi2EN4cute5tupleIJNS5_1CILi1EEES8_S8_EEENS6_IJNS7_ILi128EEENS7_ILi80EEENS7_ILi256EEEEEELi256ENS_10bfloat16_tEfNS_4arch4Sm90ELb0ELb0ELb1ELb1ELb0ELb0ELb0ELb1ELb1ELb0ELb0ELb0EEENS1_21CollectiveEpilogueFwdINS6_IJSA_SC_SB_EEES9_SE_SG_Li256ELb1ELb0ELb0ELb0EEENS1_36VarlenDynamicPersistentTileSchedulerILi128ELi80ELi256ELi32ELb0ELb0ELb1ELb0ELb1ELb1EEEEEEEEEvNT_6ParamsE,"a",@progbits
	.sectionflags	@""
	.align	4
.nv.constant0._ZN7cutlass13device_kernelIN5flash11enable_sm90INS1_16FlashAttnFwdSm90INS1_25CollectiveMainloopFwdSm90ILi2EN4cute5tupleIJNS5_1CILi1EEES8_S8_EEENS6_IJNS7_ILi128EEENS7_ILi80EEENS7_ILi256EEEEEELi256ENS_10bfloat16_tEfNS_4arch4Sm90ELb0ELb0ELb1ELb1ELb0ELb0ELb0ELb1ELb1ELb0ELb0ELb0EEENS1_21CollectiveEpilogueFwdINS6_IJSA_SC_SB_EEES9_SE_SG_Li256ELb1ELb0ELb0ELb0EEENS1_36VarlenDynamicPersistentTileSchedulerILi128ELi80ELi256ELi32ELb0ELb0ELb1ELb0ELb1ELb1EEEEEEEEEvNT_6ParamsE:
	.zero		3200


//--------------------- .nv.constant0._ZN7cutlass13device_kernelIN5flash11enable_sm90INS1_16FlashAttnFwdSm90INS1_25CollectiveMainloopFwdSm90ILi2EN4cute5tupleIJNS5_1CILi1EEES8_S8_EEENS6_IJNS7_ILi128EEENS7_ILi80EEENS7_ILi256EEEEEELi256ENS_10bfloat16_tEfNS_4arch4Sm90ELb0ELb0ELb1ELb1ELb0ELb1ELb0ELb1ELb1ELb0ELb0ELb0EEENS1_21CollectiveEpilogueFwdINS6_IJSA_SC_SB_EEES9_SE_SG_Li256ELb1ELb0ELb0ELb0EEENS1_36VarlenDynamicPersistentTileSchedulerILi128ELi80ELi256ELi32ELb0ELb0ELb1ELb0ELb1ELb1EEEEEEEEEvNT_6ParamsE --------------------------
	.section	.nv.constant0._ZN7cutlass13device_kernelIN5flash11enable_sm90INS1_16FlashAttnFwdSm90INS1_25CollectiveMainloopFwdSm90ILi2EN4cute5tupleIJNS5_1CILi1EEES8_S8_EEENS6_IJNS7_ILi128EEENS7_ILi80EEENS7_ILi256EEEEEELi256ENS_10bfloat16_tEfNS_4arch4Sm90ELb0ELb0ELb1ELb1ELb0ELb1ELb0ELb1ELb1ELb0ELb0ELb0EEENS1_21CollectiveEpilogueFwdINS6_IJSA_SC_SB_EEES9_SE_SG_Li256ELb1ELb0ELb0ELb0EEENS1_36VarlenDynamicPersistentTileSchedulerILi128ELi80ELi256ELi32ELb0ELb0ELb1ELb0ELb1ELb1EEEEEEEEEvNT_6ParamsE,"a",@progbits
	.sectionflags	@""
	.align	4
.nv.constant0._ZN7cutlass13device_kernelIN5flash11enable_sm90INS1_16FlashAttnFwdSm90INS1_25CollectiveMainloopFwdSm90ILi2EN4cute5tupleIJNS5_1CILi1EEES8_S8_EEENS6_IJNS7_ILi128EEENS7_ILi80EEENS7_ILi256EEEEEELi256ENS_10bfloat16_tEfNS_4arch4Sm90ELb0ELb0ELb1ELb1ELb0ELb1ELb0ELb1ELb1ELb0ELb0ELb0EEENS1_21CollectiveEpilogueFwdINS6_IJSA_SC_SB_EEES9_SE_SG_Li256ELb1ELb0ELb0ELb0EEENS1_36VarlenDynamicPersistentTileSchedulerILi128ELi80ELi256ELi32ELb0ELb0ELb1ELb0ELb1ELb1EEEEEEEEEvNT_6ParamsE:
	.zero		3200


//--------------------- .nv.constant0._ZN7cutlass13device_kernelIN5flash11enable_sm90INS1_16FlashAttnFwdSm90INS1_25CollectiveMainloopFwdSm90ILi2EN4cute5tupleIJNS5_1CILi1EEES8_S8_EEENS6_IJNS7_ILi128EEENS7_ILi64EEENS7_ILi256EEEEEELi256ENS_10bfloat16_tEfNS_4arch4Sm90ELb0ELb1ELb1ELb0ELb0ELb0ELb0ELb1ELb1ELb0ELb0ELb0EEENS1_21CollectiveEpilogueFwdINS6_IJSA_SC_SB_EEES9_SE_SG_Li256ELb0ELb0ELb0ELb0EEENS1_30DynamicPersistentTileSchedulerILi256ELi32ELb0ELb0ELb1EEEEEEEEEvNT_6ParamsE --------------------------
	.section	.nv.constant0._ZN7cutlass13device_kernelIN5flash11enable_sm90INS1_16FlashAttnFwdSm90INS1_25CollectiveMainloopFwdSm90ILi2EN4cute5tupleIJNS5_1CILi1EEES8_S8_EEENS6_IJNS7_ILi128EEENS7_ILi64EEENS7_ILi256EEEEEELi256ENS_10bfloat16_tEfNS_4arch4Sm90ELb0ELb1ELb1ELb0ELb0ELb0ELb0ELb1ELb1ELb0ELb0ELb0EEENS1_21CollectiveEpilogueFwdINS6_IJSA_SC_SB_EEES9_SE_SG_Li256ELb0ELb0ELb0ELb0EEENS1_30DynamicPersistentTileSchedulerILi256ELi32ELb0ELb0ELb1EEEEEEEEEvNT_6ParamsE,"a",@progbits
	.sectionflags	@""
	.align	4
.nv.constant0._ZN7cutlass13device_kernelIN5flash11enable_sm90INS1_16FlashAttnFwdSm90INS1_25CollectiveMainloopFwdSm90ILi2EN4cute5tupleIJNS5_1CILi1EEES8_S8_EEENS6_IJNS7_ILi128EEENS7_ILi64EEENS7_ILi256EEEEEELi256ENS_10bfloat16_tEfNS_4arch4Sm90ELb0ELb1ELb1ELb0ELb0ELb0ELb0ELb1ELb1ELb0ELb0ELb0EEENS1_21CollectiveEpilogueFwdINS6_IJSA_SC_SB_EEES9_SE_SG_Li256ELb0ELb0ELb0ELb0EEENS1_30DynamicPersistentTileSchedulerILi256ELi32ELb0ELb0ELb1EEEEEEEEEvNT_6ParamsE:
	.zero		3584


//--------------------- .nv.constant0._ZN7cutlass13device_kernelIN5flash11enable_sm90INS1_16FlashAttnFwdSm90INS1_25CollectiveMainloopFwdSm90ILi2EN4cute5tupleIJNS5_1CILi1EEES8_S8_EEENS6_IJNS7_ILi128EEENS7_ILi64EEENS7_ILi256EEEEEELi256ENS_10bfloat16_tEfNS_4arch4Sm90ELb0ELb1ELb1ELb1ELb0ELb0ELb0ELb1ELb1ELb0ELb0ELb0EEENS1_21CollectiveEpilogueFwdINS6_IJSA_SC_SB_EEES9_SE_SG_Li256ELb1ELb0ELb0ELb0EEENS1_36VarlenDynamicPersistentTileSchedulerILi128ELi64ELi256ELi32ELb0ELb0ELb1ELb1ELb0ELb1EEEEEEEEEvNT_6ParamsE --------------------------
	.section	.nv.constant0._ZN7cutlass13device_kernelIN5flash11enable_sm90INS1_16FlashAttnFwdSm90INS1_25CollectiveMainloopFwdSm90ILi2EN4cute5tupleIJNS5_1CILi1EEES8_S8_EEENS6_IJNS7_ILi128EEENS7_ILi64EEENS7_ILi256EEEEEELi256ENS_10bfloat16_tEfNS_4arch4Sm90ELb0ELb1ELb1ELb1ELb0ELb0ELb0ELb1ELb1ELb0ELb0ELb0EEENS1_21CollectiveEpilogueFwdINS6_IJSA_SC_SB_EEES9_SE_SG_Li256ELb1ELb0ELb0ELb0EEENS1_36VarlenDynamicPersistentTileSchedulerILi128ELi64ELi256ELi32ELb0ELb0ELb1ELb1ELb0ELb1EEEEEEEEEvNT_6ParamsE,"a",@progbits
	.sectionflags	@""
	.align	4
.nv.constant0._ZN7cutlass13device_kernelIN5flash11enable_sm90INS1_16FlashAttnFwdSm90INS1_25CollectiveMainloopFwdSm90ILi2EN4cute5tupleIJNS5_1CILi1EEES8_S8_EEENS6_IJNS7_ILi128EEENS7_ILi64EEENS7_ILi256EEEEEELi256ENS_10bfloat16_tEfNS_4arch4Sm90ELb0ELb1ELb1ELb1ELb0ELb0ELb0ELb1ELb1ELb0ELb0ELb0EEENS1_21CollectiveEpilogueFwdINS6_IJSA_SC_SB_EEES9_SE_SG_Li256ELb1ELb0ELb0ELb0EEENS1_36VarlenDynamicPersistentTileSchedulerILi128ELi64ELi256ELi32ELb0ELb0ELb1ELb1ELb0ELb1EEEEEEEEEvNT_6ParamsE:
	.zero		3200


//--------------------- .nv.constant0._ZN7cutlass13device_kernelIN5flash11enable_sm90INS1_16FlashAttnFwdSm90INS1_25CollectiveMainloopFwdSm90ILi2EN4cute5tupleIJNS5_1CILi1EEES8_S8_EEENS6_IJNS7_ILi128EEENS7_ILi64EEENS7_ILi256EEEEEELi256ENS_10bfloat16_tEfNS_4arch4Sm90ELb0ELb1ELb1ELb1ELb0ELb1ELb0ELb1ELb1ELb0ELb0ELb0EEENS1_21CollectiveEpilogueFwdINS6_IJSA_SC_SB_EEES9_SE_SG_Li256ELb1ELb0ELb0ELb0EEENS1_36VarlenDynamicPersistentTileSchedulerILi128ELi64ELi256ELi32ELb0ELb0ELb1ELb1ELb0ELb1EEEEEEEEEvNT_6ParamsE --------------------------
	.section	.nv.constant0._ZN7cutlass13device_kernelIN5flash11enable_sm90INS1_16FlashAttnFwdSm90INS1_25CollectiveMainloopFwdSm90ILi2EN4cute5tupleIJNS5_1CILi1EEES8_S8_EEENS6_IJNS7_ILi128EEENS7_ILi64EEENS7_ILi256EEEEEELi256ENS_10bfloat16_tEfNS_4arch4Sm90ELb0ELb1ELb1ELb1ELb0ELb1ELb0ELb1ELb1ELb0ELb0ELb0EEENS1_21CollectiveEpilogueFwdINS6_IJSA_SC_SB_EEES9_SE_SG_Li256ELb1ELb0ELb0ELb0EEENS1_36VarlenDynamicPersistentTileSchedulerILi128ELi64ELi256ELi32ELb0ELb0ELb1ELb1ELb0ELb1EEEEEEEEEvNT_6ParamsE,"a",@progbits
	.sectionflags	@""
	.align	4
.nv.constant0._ZN7cutlass13device_kernelIN5flash11enable_sm90INS1_16FlashAttnFwdSm90INS1_25CollectiveMainloopFwdSm90ILi2EN4cute5tupleIJNS5_1CILi1EEES8_S8_EEENS6_IJNS7_ILi128EEENS7_ILi64EEENS7_ILi256EEEEEELi256ENS_10bfloat16_tEfNS_4arch4Sm90ELb0ELb1ELb1ELb1ELb0ELb1ELb0ELb1ELb1ELb0ELb0ELb0EEENS1_21CollectiveEpilogueFwdINS6_IJSA_SC_SB_EEES9_SE_SG_Li256ELb1ELb0ELb0ELb0EEENS1_36VarlenDynamicPersistentTileSchedulerILi128ELi64ELi256ELi32ELb0ELb0ELb1ELb1ELb0ELb1EEEEEEEEEvNT_6ParamsE:
	.zero		3200


//--------------------- .nv.constant0._ZN7cutlass13device_kernelIN5flash11enable_sm90INS1_16FlashAttnFwdSm90INS1_25CollectiveMainloopFwdSm90ILi2EN4cute5tupleIJNS5_1CILi1EEES8_S8_EEENS6_IJNS7_ILi128EEENS7_ILi80EEENS7_ILi256EEEEEELi256ENS_10bfloat16_tEfNS_4arch4Sm90ELb1ELb0ELb1ELb0ELb0ELb0ELb0ELb1ELb1ELb0ELb0ELb0EEENS1_21CollectiveEpilogueFwdINS6_IJSA_SC_SB_EEES9_SE_SG_Li256ELb0ELb0ELb0ELb0EEENS1_30DynamicPersistentTileSchedulerILi256ELi32ELb0ELb0ELb1EEEEEEEEEvNT_6ParamsE --------------------------
	.section	.nv.constant0._ZN7cutlass13device_kernelIN5flash11enable_sm90INS1_16FlashAttnFwdSm90INS1_25CollectiveMainloopFwdSm90ILi2EN4cute5tupleIJNS5_1CILi1EEES8_S8_EEENS6_IJNS7_ILi128EEENS7_ILi80EEENS7_ILi256EEEEEELi256ENS_10bfloat16_tEfNS_4arch4Sm90ELb1ELb0ELb1ELb0ELb0ELb0ELb0ELb1ELb1ELb0ELb0ELb0EEENS1_21CollectiveEpilogueFwdINS6_IJSA_SC_SB_EEES9_SE_SG_Li256ELb0ELb0ELb0ELb0EEENS1_30DynamicPersistentTileSchedulerILi256ELi32ELb0ELb0ELb1EEEEEEEEEvNT_6ParamsE,"a",@progbits
	.sectionflags	@""
	.align	4
.nv.constant0._ZN7cutlass13device_kernelIN5flash11enable_sm90INS1_16FlashAttnFwdSm90INS1_25CollectiveMainloopFwdSm90ILi2EN4cute5tupleIJNS5_1CILi1EEES8_S8_EEENS6_IJNS7_ILi128EEENS7_ILi80EEENS7_ILi256EEEEEELi256ENS_10bfloat16_tEfNS_4arch4Sm90ELb1ELb0ELb1ELb0ELb0ELb0ELb0ELb1ELb1ELb0ELb0ELb0EEENS1_21CollectiveEpilogueFwdINS6_IJSA_SC_SB_EEES9_SE_SG_Li256ELb0ELb0ELb0ELb0EEENS1_30DynamicPersistentTileSchedulerILi256ELi32ELb0ELb0ELb1EEEEEEEEEvNT_6ParamsE:
	.zero		3584


//--------------------- .nv.constant0._ZN7cutlass13device_kernelIN5flash11enable_sm90INS1_16FlashAttnFwdSm90INS1_25CollectiveMainloopFwdSm90ILi2EN4cute5tupleIJNS5_1CILi1EEES8_S8_EEENS6_IJNS7_ILi128EEENS7_ILi80EEENS7_ILi256EEEEEELi256ENS_10bfloat16_tEfNS_4arch4Sm90ELb1ELb0ELb1ELb1ELb0ELb0ELb0ELb1ELb1ELb0ELb0ELb0EEENS1_21CollectiveEpilogueFwdINS6_IJSA_SC_SB_EEES9_SE_SG_Li256ELb1ELb0ELb0ELb0EEENS1_36VarlenDynamicPersistentTileSchedulerILi128ELi80ELi256ELi32ELb0ELb0ELb1ELb1ELb1ELb1EEEEEEEEEvNT_6ParamsE --------------------------
	.section	.nv.constant0._ZN7cutlass13device_kernelIN5flash11enable_sm90INS1_16FlashAttnFwdSm90INS1_25CollectiveMainloopFwdSm90ILi2EN4cute5tupleIJNS5_1CILi1EEES8_S8_EEENS6_IJNS7_ILi128EEENS7_ILi80EEENS7_ILi256EEEEEELi256ENS_10bfloat16_tEfNS_4arch4Sm90ELb1ELb0ELb1ELb1ELb0ELb0ELb0ELb1ELb1ELb0ELb0ELb0EEENS1_21CollectiveEpilogueFwdINS6_IJSA_SC_SB_EEES9_SE_SG_Li256ELb1ELb0ELb0ELb0EEENS1_36VarlenDynamicPersistentTileSchedulerILi128ELi80ELi256ELi32ELb0ELb0ELb1ELb1ELb1ELb1EEEEEEEEEvNT_6ParamsE,"a",@progbits
	.sectionflags	@""
	.align	4
.nv.constant0._ZN7cutlass13device_kernelIN5flash11enable_sm90INS1_16FlashAttnFwdSm90INS1_25CollectiveMainloopFwdSm90ILi2EN4cute5tupleIJNS5_1CILi1EEES8_S8_EEENS6_IJNS7_ILi128EEENS7_ILi80EEENS7_ILi256EEEEEELi256ENS_10bfloat16_tEfNS_4arch4Sm90ELb1ELb0ELb1ELb1ELb0ELb0ELb0ELb1ELb1ELb0ELb0ELb0EEENS1_21CollectiveEpilogueFwdINS6_IJSA_SC_SB_EEES9_SE_SG_Li256ELb1ELb0ELb0ELb0EEENS1_36VarlenDynamicPersistentTileSchedulerILi128ELi80ELi256ELi32ELb0ELb0ELb1ELb1ELb1ELb1EEEEEEEEEvNT_6ParamsE:
	.zero		3200


//--------------------- .nv.constant0._ZN7cutlass13device_kernelIN5flash11enable_sm90INS1_16FlashAttnFwdSm90INS1_25CollectiveMainloopFwdSm90ILi2EN4cute5tupleIJNS5_1CILi1EEES8_S8_EEENS6_IJNS7_ILi128EEENS7_ILi80EEENS7_ILi256EEEEEELi256ENS_10bfloat16_tEfNS_4arch4Sm90ELb1ELb0ELb1ELb1ELb0ELb1ELb0ELb1ELb1ELb0ELb0ELb0EEENS1_21CollectiveEpilogueFwdINS6_IJSA_SC_SB_EEES9_SE_SG_Li256ELb1ELb0ELb0ELb0EEENS1_36VarlenDynamicPersistentTileSchedulerILi128ELi80ELi256ELi32ELb0ELb0ELb1ELb1ELb1ELb1EEEEEEEEEvNT_6ParamsE --------------------------
	.section	.nv.constant0._ZN7cutlass13device_kernelIN5flash11enable_sm90INS1_16FlashAttnFwdSm90INS1_25CollectiveMainloopFwdSm90ILi2EN4cute5tupleIJNS5_1CILi1EEES8_S8_EEENS6_IJNS7_ILi128EEENS7_ILi80EEENS7_ILi256EEEEEELi256ENS_10bfloat16_tEfNS_4arch4Sm90ELb1ELb0ELb1ELb1ELb0ELb1ELb0ELb1ELb1ELb0ELb0ELb0EEENS1_21CollectiveEpilogueFwdINS6_IJSA_SC_SB_EEES9_SE_SG_Li256ELb1ELb0ELb0ELb0EEENS1_36VarlenDynamicPersistentTileSchedulerILi128ELi80ELi256ELi32ELb0ELb0ELb1ELb1ELb1ELb1EEEEEEEEEvNT_6ParamsE,"a",@progbits
	.sectionflags	@""
	.align	4
.nv.constant0._ZN7cutlass13device_kernelIN5flash11enable_sm90INS1_16FlashAttnFwdSm90INS1_25CollectiveMainloopFwdSm90ILi2EN4cute5tupleIJNS5_1CILi1EEES8_S8_EEENS6_IJNS7_ILi128EEENS7_ILi80EEENS7_ILi256EEEEEELi256ENS_10bfloat16_tEfNS_4arch4Sm90ELb1ELb0ELb1ELb1ELb0ELb1ELb0ELb1ELb1ELb0ELb0ELb0EEENS1_21CollectiveEpilogueFwdINS6_IJSA_SC_SB_EEES9_SE_SG_Li256ELb1ELb0ELb0ELb0EEENS1_36VarlenDynamicPersistentTileSchedulerILi128ELi80ELi256ELi32ELb0ELb0ELb1ELb1ELb1ELb1EEEEEEEEEvNT_6ParamsE:
	.zero		3200


//--------------------- .nv.constant0._ZN7cutlass13device_kernelIN5flash11enable_sm90INS1_16FlashAttnFwdSm90INS1_25CollectiveMainloopFwdSm90ILi2EN4cute5tupleIJNS5_1CILi1EEES8_S8_EEENS6_IJNS7_ILi128EEENS7_ILi112EEENS7_ILi192EEEEEELi192ENS_10bfloat16_tEfNS_4arch4Sm90ELb0ELb0ELb1ELb0ELb0ELb0ELb0ELb1ELb1ELb0ELb0ELb0EEENS1_21CollectiveEpilogueFwdINS6_IJSA_SC_SB_EEES9_SE_SG_Li256ELb0ELb0ELb0ELb0EEENS1_29StaticPersistentTileSchedulerILb0EEEEEEEEEvNT_6ParamsE --------------------------
	.section	.nv.constant0._ZN7cutlass13device_kernelIN5flash11enable_sm90INS1_16FlashAttnFwdSm90INS1_25CollectiveMainloopFwdSm90ILi2EN4cute5tupleIJNS5_1CILi1EEES8_S8_EEENS6_IJNS7_ILi128EEENS7_ILi112EEENS7_ILi192EEEEEELi192ENS_10bfloat16_tEfNS_4arch4Sm90ELb0ELb0ELb1ELb0ELb0ELb0ELb0ELb1ELb1ELb0ELb0ELb0EEENS1_21CollectiveEpilogueFwdINS6_IJSA_SC_SB_EEES9_SE_SG_Li256ELb0ELb0ELb0ELb0EEENS1_29StaticPersistentTileSchedulerILb0EEEEEEEEEvNT_6ParamsE,"a",@progbits
	.sectionflags	@""
	.align	4
.nv.constant0._ZN7cutlass13device_kernelIN5flash11enable_sm90INS1_16FlashAttnFwdSm90INS1_25CollectiveMainloopFwdSm90ILi2EN4cute5tupleIJNS5_1CILi1EEES8_S8_EEENS6_IJNS7_ILi128EEENS7_ILi112EEENS7_ILi192EEEEEELi192ENS_10bfloat16_tEfNS_4arch4Sm90ELb0ELb0ELb1ELb0ELb0ELb0ELb0ELb1ELb1ELb0ELb0ELb0EEENS1_21CollectiveEpilogueFwdINS6_IJSA_SC_SB_EEES9_SE_SG_Li256ELb0ELb0ELb0ELb0EEENS1_29StaticPersistentTileSchedulerILb0EEEEEEEEEvNT_6ParamsE:
	.zero		3584


//--------------------- .nv.constant0._ZN7cutlass13device_kernelIN5flash11enable_sm90INS1_16FlashAttnFwdSm90INS1_25CollectiveMainloopFwdSm90ILi2EN4cute5tupleIJNS5_1CILi2EEENS7_ILi1EEES9_EEENS6_IJNS7_ILi128EEENS7_ILi112EEENS7_ILi192EEEEEELi192ENS_10bfloat16_tEfNS_4arch4Sm90ELb0ELb0ELb1ELb0ELb0ELb0ELb0ELb1ELb1ELb0ELb0ELb0EEENS1_21CollectiveEpilogueFwdINS6_IJSB_SD_SC_EEESA_SF_SH_Li256ELb0ELb0ELb0ELb0EEENS1_29StaticPersistentTileSchedulerILb0EEEEEEEEEvNT_6ParamsE --------------------------
	.section	.nv.constant0._ZN7cutlass13device_kernelIN5flash11enable_sm90INS1_16FlashAttnFwdSm90INS1_25CollectiveMainloopFwdSm90ILi2EN4cute5tupleIJNS5_1CILi2EEENS7_ILi1EEES9_EEENS6_IJNS7_ILi128EEENS7_ILi112EEENS7_ILi192EEEEEELi192ENS_10bfloat16_tEfNS_4arch4Sm90ELb0ELb0ELb1ELb0ELb0ELb0ELb0ELb1ELb1ELb0ELb0ELb0EEENS1_21CollectiveEpilogueFwdINS6_IJSB_SD_SC_EEESA_SF_SH_Li256ELb0ELb0ELb0ELb0EEENS1_29StaticPersistentTileSchedulerILb0EEEEEEEEEvNT_6ParamsE,"a",@progbits
	.sectionflags	@""
	.align	4
.nv.constant0._ZN7cutlass13device_kernelIN5flash11enable_sm90INS1_16FlashAttnFwdSm90INS1_25CollectiveMainloopFwdSm90ILi2EN4cute5tupleIJNS5_1CILi2EEENS7_ILi1EEES9_EEENS6_IJNS7_ILi128EEENS7_ILi112EEENS7_ILi192EEEEEELi192ENS_10bfloat16_tEfNS_4arch4Sm90ELb0ELb0ELb1ELb0ELb0ELb0ELb0ELb1ELb1ELb0ELb0ELb0EEENS1_21CollectiveEpilogueFwdINS6_IJSB_SD_SC_EEESA_SF_SH_Li256ELb0ELb0ELb0ELb0EEENS1_29StaticPersistentTileSchedulerILb0EEEEEEEEEvNT_6ParamsE:
	.zero		3584


//--------------------- .nv.constant0._ZN7cutlass13device_kernelIN5flash11enable_sm90INS1_16FlashAttnFwdSm90INS1_25CollectiveMainloopFwdSm90ILi2EN4cute5tupleIJNS5_1CILi1EEES8_S8_EEENS6_IJNS7_ILi128EEENS7_ILi112EEENS7_ILi192EEEEEELi192ENS_10bfloat16_tEfNS_4arch4Sm90ELb0ELb0ELb1ELb1ELb0ELb0ELb0ELb1ELb1ELb0ELb0ELb0EEENS1_21CollectiveEpilogueFwdINS6_IJSA_SC_SB_EEES9_SE_SG_Li256ELb1ELb0ELb0ELb0EEENS1_36VarlenDynamicPersistentTileSchedulerILi128ELi112ELi256ELi32ELb0ELb0ELb1ELb0ELb1ELb1EEEEEEEEEvNT_6ParamsE --------------------------
	.section	.nv.constant0._ZN7cutlass13device_kernelIN5flash11enable_sm90INS1_16FlashAttnFwdSm90INS1_25CollectiveMainloopFwdSm90ILi2EN4cute5tupleIJNS5_1CILi1EEES8_S8_EEENS6_IJNS7_ILi128EEENS7_ILi112EEENS7_ILi192EEEEEELi192ENS_10bfloat16_tEfNS_4arch4Sm90ELb0ELb0ELb1ELb1ELb0ELb0ELb0ELb1ELb1ELb0ELb0ELb0EEENS1_21CollectiveEpilogueFwdINS6_IJSA_SC_SB_EEES9_SE_SG_Li256ELb1ELb0ELb0ELb0EEENS1_36VarlenDynamicPersistentTileSchedulerILi128ELi112ELi256ELi32ELb0ELb0ELb1ELb0ELb1ELb1EEEEEEEEEvNT_6ParamsE,"a",@progbits
	.sectionflags	@""
	.align	4
.nv.constant0._ZN7cutlass13device_kernelIN5flash11enable_sm90INS1_16FlashAttnFwdSm90INS1_25CollectiveMainloopFwdSm90ILi2EN4cute5tupleIJNS5_1CILi1EEES8_S8_EEENS6_IJNS7_ILi128EEENS7_ILi112EEENS7_ILi192EEEEEELi192ENS_10bfloat16_tEfNS_4arch4Sm90ELb0ELb0ELb1ELb1ELb0ELb0ELb0ELb1ELb1ELb0ELb0ELb0EEENS1_21CollectiveEpilogueFwdINS6_IJSA_SC_SB_EEES9_SE_SG_Li256ELb1ELb0ELb0ELb0EEENS1_36VarlenDynamicPersistentTileSchedulerILi128ELi112ELi256ELi32ELb0ELb0ELb1ELb0ELb1ELb1EEEEEEEEEvNT_6ParamsE:
	.zero		3200


//--------------------- .nv.constant0._ZN7cutlass13device_kernelIN5flash11enable_sm90INS1_16FlashAttnFwdSm90INS1_25CollectiveMainloopFwdSm90ILi2EN4cute5tupleIJNS5_1CILi1EEES8_S8_EEENS6_IJNS7_ILi128EEENS7_ILi112EEENS7_ILi192EEEEEELi192ENS_10bfloat16_tEfNS_4arch4Sm90ELb0ELb0ELb1ELb1ELb0ELb1ELb0ELb1ELb1ELb0ELb0ELb0EEENS1_21CollectiveEpilogueFwdINS6_IJSA_SC_SB_EEES9_SE_SG_Li256ELb1ELb0ELb0ELb0EEENS1_36VarlenDynamicPersistentTileSchedulerILi128ELi112ELi256ELi32ELb0ELb0ELb1ELb0ELb1ELb1EEEEEEEEEvNT_6ParamsE --------------------------
	.section	.nv.constant0._ZN7cutlass13device_kernelIN5flash11enable_sm90INS1_16FlashAttnFwdSm90INS1_25CollectiveMainloopFwdSm90ILi2EN4cute5tupleIJNS5_1CILi1EEES8_S8_EEENS6_IJNS7_ILi128EEENS7_ILi112EEENS7_ILi192EEEEEELi192ENS_10bfloat16_tEfNS_4arch4Sm90ELb0ELb0ELb1ELb1ELb0ELb1ELb0ELb1ELb1ELb0ELb0ELb0EEENS1_21CollectiveEpilogueFwdINS6_IJSA_SC_SB_EEES9_SE_SG_Li256ELb1ELb0ELb0ELb0EEENS1_36VarlenDynamicPersistentTileSchedulerILi128ELi112ELi256ELi32ELb0ELb0ELb1ELb0ELb1ELb1EEEEEEEEEvNT_6ParamsE,"a",@progbits
	.sectionflags	@""
	.align	4
.nv.constant0._ZN7cutlass13device_kernelIN5flash11enable_sm90INS1_16FlashAttnFwdSm90INS1_25CollectiveMainloopFwdSm90ILi2EN4cute5tupleIJNS5_1CILi1EEES8_S8_EEENS6_IJNS7_ILi128EEENS7_ILi112EEENS7_ILi192EEEEEELi192ENS_10bfloat16_tEfNS_4arch4Sm90ELb0ELb0ELb1ELb1ELb0ELb1ELb0ELb1ELb1ELb0ELb0ELb0EEENS1_21CollectiveEpilogueFwdINS6_IJSA_SC_SB_EEES9_SE_SG_Li256ELb1ELb0ELb0ELb0EEENS1_36VarlenDynamicPersistentTileSchedulerILi128ELi112ELi256ELi32ELb0ELb0ELb1ELb0ELb1ELb1EEEEEEEEEvNT_6ParamsE:
	.zero		3200


//--------------------- .nv.constant0._ZN7cutlass13device_kernelIN5flash11enable_sm90INS1_16FlashAttnFwdSm90INS1_25CollectiveMainloopFwdSm90ILi2EN4cute5tupleIJNS5_1CILi1EEES8_S8_EEENS6_IJNS7_ILi128EEENS7_ILi96EEENS7_ILi192EEEEEELi192ENS_10bfloat16_tEfNS_4arch4Sm90ELb0ELb1ELb1ELb0ELb0ELb0ELb0ELb1ELb1ELb0ELb0ELb0EEENS1_21CollectiveEpilogueFwdINS6_IJSA_SC_SB_EEES9_SE_SG_Li256ELb0ELb0ELb0ELb0EEENS1_30DynamicPersistentTileSchedulerILi256ELi32ELb0ELb0ELb1EEEEEEEEEvNT_6ParamsE --------------------------
	.section	.nv.constant0._ZN7cutlass13device_kernelIN5flash11enable_sm90INS1_16FlashAttnFwdSm90INS1_25CollectiveMainloopFwdSm90ILi2EN4cute5tupleIJNS5_1CILi1EEES8_S8_EEENS6_IJNS7_ILi128EEENS7_ILi96EEENS7_ILi192EEEEEELi192ENS_10bfloat16_tEfNS_4arch4Sm90ELb0ELb1ELb1ELb0ELb0ELb0ELb0ELb1ELb1ELb0ELb0ELb0EEENS1_21CollectiveEpilogueFwdINS6_IJSA_SC_SB_EEES9_SE_SG_Li256ELb0ELb0ELb0ELb0EEENS1_30DynamicPersistentTileSchedulerILi256ELi32ELb0ELb0ELb1EEEEEEEEEvNT_6ParamsE,"a",@progbits
	.sectionflags	@""
	.align	4
.nv.constant0._ZN7cutlass13device_kernelIN5flash11enable_sm90INS1_16FlashAttnFwdSm90INS1_25CollectiveMainloopFwdSm90ILi2EN4cute5tupleIJNS5_1CILi1EEES8_S8_EEENS6_IJNS7_ILi128EEENS7_ILi96EEENS7_ILi192EEEEEELi192ENS_10bfloat16_tEfNS_4arch4Sm90ELb0ELb1ELb1ELb0ELb0ELb0ELb0ELb1ELb1ELb0ELb0ELb0EEENS1_21CollectiveEpilogueFwdINS6_IJSA_SC_SB_EEES9_SE_SG_Li256ELb0ELb0ELb0ELb0EEENS1_30DynamicPersistentTileSchedulerILi256ELi32ELb0ELb0ELb1EEEEEEEEEvNT_6ParamsE:
	.zero		3584


//--------------------- .nv.constant0._ZN7cutlass13device_kernelIN5flash11enable_sm90INS1_16FlashAttnFwdSm90INS1_25CollectiveMainloopFwdSm90ILi2EN4cute5tupleIJNS5_1CILi1EEES8_S8_EEENS6_IJNS7_ILi128EEENS7_ILi96EEENS7_ILi192EEEEEELi192ENS_10bfloat16_tEfNS_4arch4Sm90ELb0ELb1ELb1ELb1ELb0ELb0ELb0ELb1ELb1ELb0ELb0ELb0EEENS1_21CollectiveEpilogueFwdINS6_IJSA_SC_SB_EEES9_SE_SG_Li256ELb1ELb0ELb0ELb0EEENS1_36VarlenDynamicPersistentTileSchedulerILi128ELi96ELi256ELi32ELb0ELb0ELb1ELb1ELb0ELb1EEEEEEEEEvNT_6ParamsE --------------------------
	.section	.nv.constant0._ZN7cutlass13device_kernelIN5flash11enable_sm90INS1_16FlashAttnFwdSm90INS1_25CollectiveMainloopFwdSm90ILi2EN4cute5tupleIJNS5_1CILi1EEES8_S8_EEENS6_IJNS7_ILi128EEENS7_ILi96EEENS7_ILi192EEEEEELi192ENS_10bfloat16_tEfNS_4arch4Sm90ELb0ELb1ELb1ELb1ELb0ELb0ELb0ELb1ELb1ELb0ELb0ELb0EEENS1_21CollectiveEpilogueFwdINS6_IJSA_SC_SB_EEES9_SE_SG_Li256ELb1ELb0ELb0ELb0EEENS1_36VarlenDynamicPersistentTileSchedulerILi128ELi96ELi256ELi32ELb0ELb0ELb1ELb1ELb0ELb1EEEEEEEEEvNT_6ParamsE,"a",@progbits
	.sectionflags	@""
	.align	4
.nv.constant0._ZN7cutlass13device_kernelIN5flash11enable_sm90INS1_16FlashAttnFwdSm90INS1_25CollectiveMainloopFwdSm90ILi2EN4cute5tupleIJNS5_1CILi1EEES8_S8_EEENS6_IJNS7_ILi128EEENS7_ILi96EEENS7_ILi192EEEEEELi192ENS_10bfloat16_tEfNS_4arch4Sm90ELb0ELb1ELb1ELb1ELb0ELb0ELb0ELb1ELb1ELb0ELb0ELb0EEENS1_21CollectiveEpilogueFwdINS6_IJSA_SC_SB_EEES9_SE_SG_Li256ELb1ELb0ELb0ELb0EEENS1_36VarlenDynamicPersistentTileSchedulerILi128ELi96ELi256ELi32ELb0ELb0ELb1ELb1ELb0ELb1EEEEEEEEEvNT_6ParamsE:
	.zero		3200


//--------------------- .nv.constant0._ZN7cutlass13device_kernelIN5flash11enable_sm90INS1_16FlashAttnFwdSm90INS1_25CollectiveMainloopFwdSm90ILi2EN4cute5tupleIJNS5_1CILi1EEES8_S8_EEENS6_IJNS7_ILi128EEENS7_ILi96EEENS7_ILi192EEEEEELi192ENS_10bfloat16_tEfNS_4arch4Sm90ELb0ELb1ELb1ELb1ELb0ELb1ELb0ELb1ELb1ELb0ELb0ELb0EEENS1_21CollectiveEpilogueFwdINS6_IJSA_SC_SB_EEES9_SE_SG_Li256ELb1ELb0ELb0ELb0EEENS1_36VarlenDynamicPersistentTileSchedulerILi128ELi96ELi256ELi32ELb0ELb0ELb1ELb1ELb0ELb1EEEEEEEEEvNT_6ParamsE --------------------------
	.section	.nv.constant0._ZN7cutlass13device_kernelIN5flash11enable_sm90INS1_16FlashAttnFwdSm90INS1_25CollectiveMainloopFwdSm90ILi2EN4cute5tupleIJNS5_1CILi1EEES8_S8_EEENS6_IJNS7_ILi128EEENS7_ILi96EEENS7_ILi192EEEEEELi192ENS_10bfloat16_tEfNS_4arch4Sm90ELb0ELb1ELb1ELb1ELb0ELb1ELb0ELb1ELb1ELb0ELb0ELb0EEENS1_21CollectiveEpilogueFwdINS6_IJSA_SC_SB_EEES9_SE_SG_Li256ELb1ELb0ELb0ELb0EEENS1_36VarlenDynamicPersistentTileSchedulerILi128ELi96ELi256ELi32ELb0ELb0ELb1ELb1ELb0ELb1EEEEEEEEEvNT_6ParamsE,"a",@progbits
	.sectionflags	@""
	.align	4
.nv.constant0._ZN7cutlass13device_kernelIN5flash11enable_sm90INS1_16FlashAttnFwdSm90INS1_25CollectiveMainloopFwdSm90ILi2EN4cute5tupleIJNS5_1CILi1EEES8_S8_EEENS6_IJNS7_ILi128EEENS7_ILi96EEENS7_ILi192EEEEEELi192ENS_10bfloat16_tEfNS_4arch4Sm90ELb0ELb1ELb1ELb1ELb0ELb1ELb0ELb1ELb1ELb0ELb0ELb0EEENS1_21CollectiveEpilogueFwdINS6_IJSA_SC_SB_EEES9_SE_SG_Li256ELb1ELb0ELb0ELb0EEENS1_36VarlenDynamicPersistentTileSchedulerILi128ELi96ELi256ELi32ELb0ELb0ELb1ELb1ELb0ELb1EEEEEEEEEvNT_6ParamsE:
	.zero		3200


//--------------------- .nv.constant0._ZN7cutlass13device_kernelIN5flash11enable_sm90INS1_16FlashAttnFwdSm90INS1_25CollectiveMainloopFwdSm90ILi2EN4cute5tupleIJNS5_1CILi1EEES8_S8_EEENS6_IJNS7_ILi128EEENS7_ILi112EEENS7_ILi192EEEEEELi192ENS_10bfloat16_tEfNS_4arch4Sm90ELb1ELb0ELb1ELb0ELb0ELb0ELb0ELb1ELb1ELb0ELb0ELb0EEENS1_21CollectiveEpilogueFwdINS6_IJSA_SC_SB_EEES9_SE_SG_Li256ELb0ELb0ELb0ELb0EEENS1_30DynamicPersistentTileSchedulerILi256ELi32ELb0ELb0ELb1EEEEEEEEEvNT_6ParamsE --------------------------
	.section	.nv.constant0._ZN7cutlass13device_kernelIN5flash11enable_sm90INS1_16FlashAttnFwdSm90INS1_25CollectiveMainloopFwdSm90ILi2EN4cute5tupleIJNS5_1CILi1EEES8_S8_EEENS6_IJNS7_ILi128EEENS7_ILi112EEENS7_ILi192EEEEEELi192ENS_10bfloat16_tEfNS_4arch4Sm90ELb1ELb0ELb1ELb0ELb0ELb0ELb0ELb1ELb1ELb0ELb0ELb0EEENS1_21CollectiveEpilogueFwdINS6_IJSA_SC_SB_EEES9_SE_SG_Li256ELb0ELb0ELb0ELb0EEENS1_30DynamicPersistentTileSchedulerILi256ELi32ELb0ELb0ELb1EEEEEEEEEvNT_6ParamsE,"a",@progbits
	.sectionflags	@""
	.align	4
.nv.constant0._ZN7cutlass13device_kernelIN5flash11enable_sm90INS1_16FlashAttnFwdSm90INS1_25CollectiveMainloopFwdSm90ILi2EN4cute5tupleIJNS5_1CILi1EEES8_S8_EEENS6_IJNS7_ILi128EEENS7_ILi112EEENS7_ILi192EEEEEELi192ENS_10bfloat16_tEfNS_4arch4Sm90ELb1ELb0ELb1ELb0ELb0ELb0ELb0ELb1ELb1ELb0ELb0ELb0EEENS1_21CollectiveEpilogueFwdINS6_IJSA_SC_SB_EEES9_SE_SG_Li256ELb0ELb0ELb0ELb0EEENS1_30DynamicPersistentTileSchedulerILi256ELi32ELb0ELb0ELb1EEEEEEEEEvNT_6ParamsE:
	.zero		3584


//--------------------- .nv.constant0._ZN7cutlass13device_kernelIN5flash11enable_sm90INS1_16FlashAttnFwdSm90INS1_25CollectiveMainloopFwdSm90ILi2EN4cute5tupleIJNS5_1CILi1EEES8_S8_EEENS6_IJNS7_ILi128EEENS7_ILi112EEENS7_ILi192EEEEEELi192ENS_10bfloat16_tEfNS_4arch4Sm90ELb1ELb0ELb1ELb1ELb0ELb0ELb0ELb1ELb1ELb0ELb0ELb0EEENS1_21CollectiveEpilogueFwdINS6_IJSA_SC_SB_EEES9_SE_SG_Li256ELb1ELb0ELb0ELb0EEENS1_36VarlenDynamicPersistentTileSchedulerILi128ELi112ELi256ELi32ELb0ELb0ELb1ELb1ELb1ELb1EEEEEEEEEvNT_6ParamsE --------------------------
	.section	.nv.constant0._ZN7cutlass13device_kernelIN5flash11enable_sm90INS1_16FlashAttnFwdSm90INS1_25CollectiveMainloopFwdSm90ILi2EN4cute5tupleIJNS5_1CILi1EEES8_S8_EEENS6_IJNS7_ILi128EEENS7_ILi112EEENS7_ILi192EEEEEELi192ENS_10bfloat16_tEfNS_4arch4Sm90ELb1ELb0ELb1ELb1ELb0ELb0ELb0ELb1ELb1ELb0ELb0ELb0EEENS1_21CollectiveEpilogueFwdINS6_IJSA_SC_SB_EEES9_SE_SG_Li256ELb1ELb0ELb0ELb0EEENS1_36VarlenDynamicPersistentTileSchedulerILi128ELi112ELi256ELi32ELb0ELb0ELb1ELb1ELb1ELb1EEEEEEEEEvNT_6ParamsE,"a",@progbits
	.sectionflags	@""
	.align	4
.nv.constant0._ZN7cutlass13device_kernelIN5flash11enable_sm90INS1_16FlashAttnFwdSm90INS1_25CollectiveMainloopFwdSm90ILi2EN4cute5tupleIJNS5_1CILi1EEES8_S8_EEENS6_IJNS7_ILi128EEENS7_ILi112EEENS7_ILi192EEEEEELi192ENS_10bfloat16_tEfNS_4arch4Sm90ELb1ELb0ELb1ELb1ELb0ELb0ELb0ELb1ELb1ELb0ELb0ELb0EEENS1_21CollectiveEpilogueFwdINS6_IJSA_SC_SB_EEES9_SE_SG_Li256ELb1ELb0ELb0ELb0EEENS1_36VarlenDynamicPersistentTileSchedulerILi128ELi112ELi256ELi32ELb0ELb0ELb1ELb1ELb1ELb1EEEEEEEEEvNT_6ParamsE:
	.zero		3200


//--------------------- .nv.constant0._ZN7cutlass13device_kernelIN5flash11enable_sm90INS1_16FlashAttnFwdSm90INS1_25CollectiveMainloopFwdSm90ILi2EN4cute5tupleIJNS5_1CILi1EEES8_S8_EEENS6_IJNS7_ILi128EEENS7_ILi112EEENS7_ILi192EEEEEELi192ENS_10bfloat16_tEfNS_4arch4Sm90ELb1ELb0ELb1ELb1ELb0ELb1ELb0ELb1ELb1ELb0ELb0ELb0EEENS1_21CollectiveEpilogueFwdINS6_IJSA_SC_SB_EEES9_SE_SG_Li256ELb1ELb0ELb0ELb0EEENS1_36VarlenDynamicPersistentTileSchedulerILi128ELi112ELi256ELi32ELb0ELb0ELb1ELb1ELb1ELb1EEEEEEEEEvNT_6ParamsE --------------------------
	.section	.nv.constant0._ZN7cutlass13device_kernelIN5flash11enable_sm90INS1_16FlashAttnFwdSm90INS1_25CollectiveMainloopFwdSm90ILi2EN4cute5tupleIJNS5_1CILi1EEES8_S8_EEENS6_IJNS7_ILi128EEENS7_ILi112EEENS7_ILi192EEEEEELi192ENS_10bfloat16_tEfNS_4arch4Sm90ELb1ELb0ELb1ELb1ELb0ELb1ELb0ELb1ELb1ELb0ELb0ELb0EEENS1_21CollectiveEpilogueFwdINS6_IJSA_SC_SB_EEES9_SE_SG_Li256ELb1ELb0ELb0ELb0EEENS1_36VarlenDynamicPersistentTileSchedulerILi128ELi112ELi256ELi32ELb0ELb0ELb1ELb1ELb1ELb1EEEEEEEEEvNT_6ParamsE,"a",@progbits
	.sectionflags	@""
	.align	4
.nv.constant0._ZN7cutlass13device_kernelIN5flash11enable_sm90INS1_16FlashAttnFwdSm90INS1_25CollectiveMainloopFwdSm90ILi2EN4cute5tupleIJNS5_1CILi1EEES8_S8_EEENS6_IJNS7_ILi128EEENS7_ILi112EEENS7_ILi192EEEEEELi192ENS_10bfloat16_tEfNS_4arch4Sm90ELb1ELb0ELb1ELb1ELb0ELb1ELb0ELb1ELb1ELb0ELb0ELb0EEENS1_21CollectiveEpilogueFwdINS6_IJSA_SC_SB_EEES9_SE_SG_Li256ELb1ELb0ELb0ELb0EEENS1_36VarlenDynamicPersistentTileSchedulerILi128ELi112ELi256ELi32ELb0ELb0ELb1ELb1ELb1ELb1EEEEEEEEEvNT_6ParamsE:
	.zero		3200


//--------------------- .nv.constant0._ZN7cutlass13device_kernelIN5flash11enable_sm90INS1_16FlashAttnFwdSm90INS1_25CollectiveMainloopFwdSm90ILi2EN4cute5tupleIJNS5_1CILi1EEES8_S8_EEENS6_IJNS7_ILi128EEENS7_ILi176EEESA_EEELi128ENS_10bfloat16_tEfNS_4arch4Sm90ELb0ELb0ELb1ELb0ELb0ELb0ELb0ELb1ELb1ELb0ELb0ELb0EEENS1_21CollectiveEpilogueFwdINS6_IJSA_SA_SB_EEES9_SD_SF_Li256ELb0ELb0ELb0ELb0EEENS1_29StaticPersistentTileSchedulerILb0EEEEEEEEEvNT_6ParamsE --------------------------
	.section	.nv.constant0._ZN7cutlass13device_kernelIN5flash11enable_sm90INS1_16FlashAttnFwdSm90INS1_25CollectiveMainloopFwdSm90ILi2EN4cute5tupleIJNS5_1CILi1EEES8_S8_EEENS6_IJNS7_ILi128EEENS7_ILi176EEESA_EEELi128ENS_10bfloat16_tEfNS_4arch4Sm90ELb0ELb0ELb1ELb0ELb0ELb0ELb0ELb1ELb1ELb0ELb0ELb0EEENS1_21CollectiveEpilogueFwdINS6_IJSA_SA_SB_EEES9_SD_SF_Li256ELb0ELb0ELb0ELb0EEENS1_29StaticPersistentTileSchedulerILb0EEEEEEEEEvNT_6ParamsE,"a",@progbits
	.sectionflags	@""
	.align	4
.nv.constant0._ZN7cutlass13device_kernelIN5flash11enable_sm90INS1_16FlashAttnFwdSm90INS1_25CollectiveMainloopFwdSm90ILi2EN4cute5tupleIJNS5_1CILi1EEES8_S8_EEENS6_IJNS7_ILi128EEENS7_ILi176EEESA_EEELi128ENS_10bfloat16_tEfNS_4arch4Sm90ELb0ELb0ELb1ELb0ELb0ELb0ELb0ELb1ELb1ELb0ELb0ELb0EEENS1_21CollectiveEpilogueFwdINS6_IJSA_SA_SB_EEES9_SD_SF_Li256ELb0ELb0ELb0ELb0EEENS1_29StaticPersistentTileSchedulerILb0EEEEEEEEEvNT_6ParamsE:
	.zero		3584


//--------------------- .nv.constant0._ZN7cutlass13device_kernelIN5flash11enable_sm90INS1_16FlashAttnFwdSm90INS1_25CollectiveMainloopFwdSm90ILi2EN4cute5tupleIJNS5_1CILi2EEENS7_ILi1EEES9_EEENS6_IJNS7_ILi128EEENS7_ILi176EEESB_EEELi128ENS_10bfloat16_tEfNS_4arch4Sm90ELb0ELb0ELb1ELb0ELb0ELb0ELb0ELb1ELb1ELb0ELb0ELb0EEENS1_21CollectiveEpilogueFwdINS6_IJSB_SB_SC_EEESA_SE_SG_Li256ELb0ELb0ELb0ELb0EEENS1_29StaticPersistentTileSchedulerILb0EEEEEEEEEvNT_6ParamsE --------------------------
	.section	.nv.constant0._ZN7cutlass13device_kernelIN5flash11enable_sm90INS1_16FlashAttnFwdSm90INS1_25CollectiveMainloopFwdSm90ILi2EN4cute5tupleIJNS5_1CILi2EEENS7_ILi1EEES9_EEENS6_IJNS7_ILi128EEENS7_ILi176EEESB_EEELi128ENS_10bfloat16_tEfNS_4arch4Sm90ELb0ELb0ELb1ELb0ELb0ELb0ELb0ELb1ELb1ELb0ELb0ELb0EEENS1_21CollectiveEpilogueFwdINS6_IJSB_SB_SC_EEESA_SE_SG_Li256ELb0ELb0ELb0ELb0EEENS1_29StaticPersistentTileSchedulerILb0EEEEEEEEEvNT_6ParamsE,"a",@progbits
	.sectionflags	@""
	.align	4
.nv.constant0._ZN7cutlass13device_kernelIN5flash11enable_sm90INS1_16FlashAttnFwdSm90INS1_25CollectiveMainloopFwdSm90ILi2EN4cute5tupleIJNS5_1CILi2EEENS7_ILi1EEES9_EEENS6_IJNS7_ILi128EEENS7_ILi176EEESB_EEELi128ENS_10bfloat16_tEfNS_4arch4Sm90ELb0ELb0ELb1ELb0ELb0ELb0ELb0ELb1ELb1ELb0ELb0ELb0EEENS1_21CollectiveEpilogueFwdINS6_IJSB_SB_SC_EEESA_SE_SG_Li256ELb0ELb0ELb0ELb0EEENS1_29StaticPersistentTileSchedulerILb0EEEEEEEEEvNT_6ParamsE:
	.zero		3584


//--------------------- .nv.constant0._ZN7cutlass13device_kernelIN5flash11enable_sm90INS1_16FlashAttnFwdSm90INS1_25CollectiveMainloopFwdSm90ILi2EN4cute5tupleIJNS5_1CILi1EEES8_S8_EEENS6_IJNS7_ILi128EEENS7_ILi176EEESA_EEELi128ENS_10bfloat16_tEfNS_4arch4Sm90ELb0ELb0ELb1ELb1ELb0ELb0ELb0ELb1ELb1ELb0ELb0ELb0EEENS1_21CollectiveEpilogueFwdINS6_IJSA_SA_SB_EEES9_SD_SF_Li256ELb1ELb0ELb0ELb0EEENS1_36VarlenDynamicPersistentTileSchedulerILi128ELi176ELi256ELi32ELb0ELb0ELb1ELb0ELb1ELb1EEEEEEEEEvNT_6ParamsE --------------------------
	.section	.nv.constant0._ZN7cutlass13device_kernelIN5flash11enable_sm90INS1_16FlashAttnFwdSm90INS1_25CollectiveMainloopFwdSm90ILi2EN4cute5tupleIJNS5_1CILi1EEES8_S8_EEENS6_IJNS7_ILi128EEENS7_ILi176EEESA_EEELi128ENS_10bfloat16_tEfNS_4arch4Sm90ELb0ELb0ELb1ELb1ELb0ELb0ELb0ELb1ELb1ELb0ELb0ELb0EEENS1_21CollectiveEpilogueFwdINS6_IJSA_SA_SB_EEES9_SD_SF_Li256ELb1ELb0ELb0ELb0EEENS1_36VarlenDynamicPersistentTileSchedulerILi128ELi176ELi256ELi32ELb0ELb0ELb1ELb0ELb1ELb1EEEEEEEEEvNT_6ParamsE,"a",@progbits
	.sectionflags	@""
	.align	4
.nv.constant0._ZN7cutlass13device_kernelIN5flash11enable_sm90INS1_16FlashAttnFwdSm90INS1_25CollectiveMainloopFwdSm90ILi2EN4cute5tupleIJNS5_1CILi1EEES8_S8_EEENS6_IJNS7_ILi128EEENS7_ILi176EEESA_EEELi128ENS_10bfloat16_tEfNS_4arch4Sm90ELb0ELb0ELb1ELb1ELb0ELb0ELb0ELb1ELb1ELb0ELb0ELb0EEENS1_21CollectiveEpilogueFwdINS6_IJSA_SA_SB_EEES9_SD_SF_Li256ELb1ELb0ELb0ELb0EEENS1_36VarlenDynamicPersistentTileSchedulerILi128ELi176ELi256ELi32ELb0ELb0ELb1ELb0ELb1ELb1EEEEEEEEEvNT_6ParamsE:
	.zero		3200


//--------------------- .nv.constant0._ZN7cutlass13device_kernelIN5flash11enable_sm90INS1_16FlashAttnFwdSm90INS1_25CollectiveMainloopFwdSm90ILi2EN4cute5tupleIJNS5_1CILi1EEES8_S8_EEENS6_IJNS7_ILi128EEENS7_ILi176EEESA_EEELi128ENS_10bfloat16_tEfNS_4arch4Sm90ELb0ELb0ELb1ELb1ELb0ELb1ELb0ELb1ELb1ELb0ELb0ELb0EEENS1_21CollectiveEpilogueFwdINS6_IJSA_SA_SB_EEES9_SD_SF_Li256ELb1ELb0ELb0ELb0EEENS1_36VarlenDynamicPersistentTileSchedulerILi128ELi176ELi256ELi32ELb0ELb0ELb1ELb0ELb1ELb1EEEEEEEEEvNT_6ParamsE --------------------------
	.section	.nv.constant0._ZN7cutlass13device_kernelIN5flash11enable_sm90INS1_16FlashAttnFwdSm90INS1_25CollectiveMainloopFwdSm90ILi2EN4cute5tupleIJNS5_1CILi1EEES8_S8_EEENS6_IJNS7_ILi128EEENS7_ILi176EEESA_EEELi128ENS_10bfloat16_tEfNS_4arch4Sm90ELb0ELb0ELb1ELb1ELb0ELb1ELb0ELb1ELb1ELb0ELb0ELb0EEENS1_21CollectiveEpilogueFwdINS6_IJSA_SA_SB_EEES9_SD_SF_Li256ELb1ELb0ELb0ELb0EEENS1_36VarlenDynamicPersistentTileSchedulerILi128ELi176ELi256ELi32ELb0ELb0ELb1ELb0ELb1ELb1EEEEEEEEEvNT_6ParamsE,"a",@progbits
	.sectionflags	@""
	.align	4
.nv.constant0._ZN7cutlass13device_kernelIN5flash11enable_sm90INS1_16FlashAttnFwdSm90INS1_25CollectiveMainloopFwdSm90ILi2EN4cute5tupleIJNS5_1CILi1EEES8_S8_EEENS6_IJNS7_ILi128EEENS7_ILi176EEESA_EEELi128ENS_10bfloat16_tEfNS_4arch4Sm90ELb0ELb0ELb1ELb1ELb0ELb1ELb0ELb1ELb1ELb0ELb0ELb0EEENS1_21CollectiveEpilogueFwdINS6_IJSA_SA_SB_EEES9_SD_SF_Li256ELb1ELb0ELb0ELb0EEENS1_36VarlenDynamicPersistentTileSchedulerILi128ELi176ELi256ELi32ELb0ELb0ELb1ELb0ELb1ELb1EEEEEEEEEvNT_6ParamsE:
	.zero		3200


//--------------------- .nv.constant0._ZN7cutlass13device_kernelIN5flash11enable_sm90INS1_16FlashAttnFwdSm90INS1_25CollectiveMainloopFwdSm90ILi2EN4cute5tupleIJNS5_1CILi1EEES8_S8_EEENS6_IJNS7_ILi128EEESA_SA_EEELi128ENS_10bfloat16_tEfNS_4arch4Sm90ELb0ELb1ELb1ELb0ELb0ELb0ELb0ELb1ELb1ELb0ELb0ELb0EEENS1_21CollectiveEpilogueFwdISB_S9_SC_SE_Li256ELb0ELb0ELb0ELb0EEENS1_30DynamicPersistentTileSchedulerILi256ELi32ELb0ELb0ELb1EEEEEEEEEvNT_6ParamsE --------------------------
	.section	.nv.constant0._ZN7cutlass13device_kernelIN5flash11enable_sm90INS1_16FlashAttnFwdSm90INS1_25CollectiveMainloopFwdSm90ILi2EN4cute5tupleIJNS5_1CILi1EEES8_S8_EEENS6_IJNS7_ILi128EEESA_SA_EEELi128ENS_10bfloat16_tEfNS_4arch4Sm90ELb0ELb1ELb1ELb0ELb0ELb0ELb0ELb1ELb1ELb0ELb0ELb0EEENS1_21CollectiveEpilogueFwdISB_S9_SC_SE_Li256ELb0ELb0ELb0ELb0EEENS1_30DynamicPersistentTileSchedulerILi256ELi32ELb0ELb0ELb1EEEEEEEEEvNT_6ParamsE,"a",@progbits
	.sectionflags	@""
	.align	4
.nv.constant0._ZN7cutlass13device_kernelIN5flash11enable_sm90INS1_16FlashAttnFwdSm90INS1_25CollectiveMainloopFwdSm90ILi2EN4cute5tupleIJNS5_1CILi1EEES8_S8_EEENS6_IJNS7_ILi128EEESA_SA_EEELi128ENS_10bfloat16_tEfNS_4arch4Sm90ELb0ELb1ELb1ELb0ELb0ELb0ELb0ELb1ELb1ELb0ELb0ELb0EEENS1_21CollectiveEpilogueFwdISB_S9_SC_SE_Li256ELb0ELb0ELb0ELb0EEENS1_30DynamicPersistentTileSchedulerILi256ELi32ELb0ELb0ELb1EEEEEEEEEvNT_6ParamsE:
	.zero		3584


//--------------------- .nv.constant0._ZN7cutlass13device_kernelIN5flash11enable_sm90INS1_16FlashAttnFwdSm90INS1_25CollectiveMainloopFwdSm90ILi2EN4cute5tupleIJNS5_1CILi1EEES8_S8_EEENS6_IJNS7_ILi128EEESA_SA_EEELi128ENS_10bfloat16_tEfNS_4arch4Sm90ELb0ELb1ELb1ELb1ELb0ELb0ELb0ELb1ELb1ELb0ELb0ELb0EEENS1_21CollectiveEpilogueFwdISB_S9_SC_SE_Li256ELb1ELb0ELb0ELb0EEENS1_36VarlenDynamicPersistentTileSchedulerILi128ELi128ELi256ELi32ELb0ELb0ELb1ELb1ELb0ELb1EEEEEEEEEvNT_6ParamsE --------------------------
	.section	.nv.constant0._ZN7cutlass13device_kernelIN5flash11enable_sm90INS1_16FlashAttnFwdSm90INS1_25CollectiveMainloopFwdSm90ILi2EN4cute5tupleIJNS5_1CILi1EEES8_S8_EEENS6_IJNS7_ILi128EEESA_SA_EEELi128ENS_10bfloat16_tEfNS_4arch4Sm90ELb0ELb1ELb1ELb1ELb0ELb0ELb0ELb1ELb1ELb0ELb0ELb0EEENS1_21CollectiveEpilogueFwdISB_S9_SC_SE_Li256ELb1ELb0ELb0ELb0EEENS1_36VarlenDynamicPersistentTileSchedulerILi128ELi128ELi256ELi32ELb0ELb0ELb1ELb1ELb0ELb1EEEEEEEEEvNT_6ParamsE,"a",@progbits
	.sectionflags	@""
	.align	4
.nv.constant0._ZN7cutlass13device_kernelIN5flash11enable_sm90INS1_16FlashAttnFwdSm90INS1_25CollectiveMainloopFwdSm90ILi2EN4cute5tupleIJNS5_1CILi1EEES8_S8_EEENS6_IJNS7_ILi128EEESA_SA_EEELi128ENS_10bfloat16_tEfNS_4arch4Sm90ELb0ELb1ELb1ELb1ELb0ELb0ELb0ELb1ELb1ELb0ELb0ELb0EEENS1_21CollectiveEpilogueFwdISB_S9_SC_SE_Li256ELb1ELb0ELb0ELb0EEENS1_36VarlenDynamicPersistentTileSchedulerILi128ELi128ELi256ELi32ELb0ELb0ELb1ELb1ELb0ELb1EEEEEEEEEvNT_6ParamsE:
	.zero		3200


//--------------------- .nv.constant0._ZN7cutlass13device_kernelIN5flash11enable_sm90INS1_16FlashAttnFwdSm90INS1_25CollectiveMainloopFwdSm90ILi2EN4cute5tupleIJNS5_1CILi1EEES8_S8_EEENS6_IJNS7_ILi128EEESA_SA_EEELi128ENS_10bfloat16_tEfNS_4arch4Sm90ELb0ELb1ELb1ELb1ELb0ELb1ELb0ELb1ELb1ELb0ELb0ELb0EEENS1_21CollectiveEpilogueFwdISB_S9_SC_SE_Li256ELb1ELb0ELb0ELb0EEENS1_36VarlenDynamicPersistentTileSchedulerILi128ELi128ELi256ELi32ELb0ELb0ELb1ELb1ELb0ELb1EEEEEEEEEvNT_6ParamsE --------------------------
	.section	.nv.constant0._ZN7cutlass13device_kernelIN5flash11enable_sm90INS1_16FlashAttnFwdSm90INS1_25CollectiveMainloopFwdSm90ILi2EN4cute5tupleIJNS5_1CILi1EEES8_S8_EEENS6_IJNS7_ILi128EEESA_SA_EEELi128ENS_10bfloat16_tEfNS_4arch4Sm90ELb0ELb1ELb1ELb1ELb0ELb1ELb0ELb1ELb1ELb0ELb0ELb0EEENS1_21CollectiveEpilogueFwdISB_S9_SC_SE_Li256ELb1ELb0ELb0ELb0EEENS1_36VarlenDynamicPersistentTileSchedulerILi128ELi128ELi256ELi32ELb0ELb0ELb1ELb1ELb0ELb1EEEEEEEEEvNT_6ParamsE,"a",@progbits
	.sectionflags	@""
	.align	4
.nv.constant0._ZN7cutlass13device_kernelIN5flash11enable_sm90INS1_16FlashAttnFwdSm90INS1_25CollectiveMainloopFwdSm90ILi2EN4cute5tupleIJNS5_1CILi1EEES8_S8_EEENS6_IJNS7_ILi128EEESA_SA_EEELi128ENS_10bfloat16_tEfNS_4arch4Sm90ELb0ELb1ELb1ELb1ELb0ELb1ELb0ELb1ELb1ELb0ELb0ELb0EEENS1_21CollectiveEpilogueFwdISB_S9_SC_SE_Li256ELb1ELb0ELb0ELb0EEENS1_36VarlenDynamicPersistentTileSchedulerILi128ELi128ELi256ELi32ELb0ELb0ELb1ELb1ELb0ELb1EEEEEEEEEvNT_6ParamsE:
	.zero		3200


//--------------------- .nv.constant0._ZN7cutlass13device_kernelIN5flash11enable_sm90INS1_16FlashAttnFwdSm90INS1_25CollectiveMainloopFwdSm90ILi2EN4cute5tupleIJNS5_1CILi1EEES8_S8_EEENS6_IJNS7_ILi128EEESA_SA_EEELi128ENS_10bfloat16_tEfNS_4arch4Sm90ELb1ELb0ELb1ELb0ELb0ELb0ELb0ELb1ELb1ELb0ELb0ELb0EEENS1_21CollectiveEpilogueFwdISB_S9_SC_SE_Li256ELb0ELb0ELb0ELb0EEENS1_30DynamicPersistentTileSchedulerILi256ELi32ELb0ELb0ELb1EEEEEEEEEvNT_6ParamsE --------------------------
	.section	.nv.constant0._ZN7cutlass13device_kernelIN5flash11enable_sm90INS1_16FlashAttnFwdSm90INS1_25CollectiveMainloopFwdSm90ILi2EN4cute5tupleIJNS5_1CILi1EEES8_S8_EEENS6_IJNS7_ILi128EEESA_SA_EEELi128ENS_10bfloat16_tEfNS_4arch4Sm90ELb1ELb0ELb1ELb0ELb0ELb0ELb0ELb1ELb1ELb0ELb0ELb0EEENS1_21CollectiveEpilogueFwdISB_S9_SC_SE_Li256ELb0ELb0ELb0ELb0EEENS1_30DynamicPersistentTileSchedulerILi256ELi32ELb0ELb0ELb1EEEEEEEEEvNT_6ParamsE,"a",@progbits
	.sectionflags	@""
	.align	4
.nv.constant0._ZN7cutlass13device_kernelIN5flash11enable_sm90INS1_16FlashAttnFwdSm90INS1_25CollectiveMainloopFwdSm90ILi2EN4cute5tupleIJNS5_1CILi1EEES8_S8_EEENS6_IJNS7_ILi128EEESA_SA_EEELi128ENS_10bfloat16_tEfNS_4arch4Sm90ELb1ELb0ELb1ELb0ELb0ELb0ELb0ELb1ELb1ELb0ELb0ELb0EEENS1_21CollectiveEpilogueFwdISB_S9_SC_SE_Li256ELb0ELb0ELb0ELb0EEENS1_30DynamicPersistentTileSchedulerILi256ELi32ELb0ELb0ELb1EEEEEEEEEvNT_6ParamsE:
	.zero		3584


//--------------------- .nv.constant0._ZN7cutlass13device_kernelIN5flash11enable_sm90INS1_16FlashAttnFwdSm90INS1_25CollectiveMainloopFwdSm90ILi2EN4cute5tupleIJNS5_1CILi1EEES8_S8_EEENS6_IJNS7_ILi128EEESA_SA_EEELi128ENS_10bfloat16_tEfNS_4arch4Sm90ELb1ELb0ELb1ELb1ELb0ELb0ELb0ELb1ELb1ELb0ELb0ELb0EEENS1_21CollectiveEpilogueFwdISB_S9_SC_SE_Li256ELb1ELb0ELb0ELb0EEENS1_36VarlenDynamicPersistentTileSchedulerILi128ELi128ELi256ELi32ELb0ELb0ELb1ELb1ELb1ELb1EEEEEEEEEvNT_6ParamsE --------------------------
	.section	.nv.constant0._ZN7cutlass13device_kernelIN5flash11enable_sm90INS1_16FlashAttnFwdSm90INS1_25CollectiveMainloopFwdSm90ILi2EN4cute5tupleIJNS5_1CILi1EEES8_S8_EEENS6_IJNS7_ILi128EEESA_SA_EEELi128ENS_10bfloat16_tEfNS_4arch4Sm90ELb1ELb0ELb1ELb1ELb0ELb0ELb0ELb1ELb1ELb0ELb0ELb0EEENS1_21CollectiveEpilogueFwdISB_S9_SC_SE_Li256ELb1ELb0ELb0ELb0EEENS1_36VarlenDynamicPersistentTileSchedulerILi128ELi128ELi256ELi32ELb0ELb0ELb1ELb1ELb1ELb1EEEEEEEEEvNT_6ParamsE,"a",@progbits
	.sectionflags	@""
	.align	4
.nv.constant0._ZN7cutlass13device_kernelIN5flash11enable_sm90INS1_16FlashAttnFwdSm90INS1_25CollectiveMainloopFwdSm90ILi2EN4cute5tupleIJNS5_1CILi1EEES8_S8_EEENS6_IJNS7_ILi128EEESA_SA_EEELi128ENS_10bfloat16_tEfNS_4arch4Sm90ELb1ELb0ELb1ELb1ELb0ELb0ELb0ELb1ELb1ELb0ELb0ELb0EEENS1_21CollectiveEpilogueFwdISB_S9_SC_SE_Li256ELb1ELb0ELb0ELb0EEENS1_36VarlenDynamicPersistentTileSchedulerILi128ELi128ELi256ELi32ELb0ELb0ELb1ELb1ELb1ELb1EEEEEEEEEvNT_6ParamsE:
	.zero		3200


//--------------------- .nv.constant0._ZN7cutlass13device_kernelIN5flash11enable_sm90INS1_16FlashAttnFwdSm90INS1_25CollectiveMainloopFwdSm90ILi2EN4cute5tupleIJNS5_1CILi1EEES8_S8_EEENS6_IJNS7_ILi128EEESA_SA_EEELi128ENS_10bfloat16_tEfNS_4arch4Sm90ELb1ELb0ELb1ELb1ELb0ELb1ELb0ELb1ELb1ELb0ELb0ELb0EEENS1_21CollectiveEpilogueFwdISB_S9_SC_SE_Li256ELb1ELb0ELb0ELb0EEENS1_36VarlenDynamicPersistentTileSchedulerILi128ELi128ELi256ELi32ELb0ELb0ELb1ELb1ELb1ELb1EEEEEEEEEvNT_6ParamsE --------------------------
	.section	.nv.constant0._ZN7cutlass13device_kernelIN5flash11enable_sm90INS1_16FlashAttnFwdSm90INS1_25CollectiveMainloopFwdSm90ILi2EN4cute5tupleIJNS5_1CILi1EEES8_S8_EEENS6_IJNS7_ILi128EEESA_SA_EEELi128ENS_10bfloat16_tEfNS_4arch4Sm90ELb1ELb0ELb1ELb1ELb0ELb1ELb0ELb1ELb1ELb0ELb0ELb0EEENS1_21CollectiveEpilogueFwdISB_S9_SC_SE_Li256ELb1ELb0ELb0ELb0EEENS1_36VarlenDynamicPersistentTileSchedulerILi128ELi128ELi256ELi32ELb0ELb0ELb1ELb1ELb1ELb1EEEEEEEEEvNT_6ParamsE,"a",@progbits
	.sectionflags	@""
	.align	4
.nv.constant0._ZN7cutlass13device_kernelIN5flash11enable_sm90INS1_16FlashAttnFwdSm90INS1_25CollectiveMainloopFwdSm90ILi2EN4cute5tupleIJNS5_1CILi1EEES8_S8_EEENS6_IJNS7_ILi128EEESA_SA_EEELi128ENS_10bfloat16_tEfNS_4arch4Sm90ELb1ELb0ELb1ELb1ELb0ELb1ELb0ELb1ELb1ELb0ELb0ELb0EEENS1_21CollectiveEpilogueFwdISB_S9_SC_SE_Li256ELb1ELb0ELb0ELb0EEENS1_36VarlenDynamicPersistentTileSchedulerILi128ELi128ELi256ELi32ELb0ELb0ELb1ELb1ELb1ELb1EEEEEEEEEvNT_6ParamsE:
	.zero		3200


//--------------------- .nv.constant0._ZN7cutlass13device_kernelIN5flash11enable_sm90INS1_16FlashAttnFwdSm90INS1_25CollectiveMainloopFwdSm90ILi2EN4cute5tupleIJNS5_1CILi1EEES8_S8_EEENS6_IJNS7_ILi192EEENS7_ILi144EEENS7_ILi96EEEEEELi96ENS_10bfloat16_tEfNS_4arch4Sm90ELb0ELb0ELb1ELb0ELb0ELb0ELb0ELb0ELb1ELb0ELb0ELb0EEENS1_21CollectiveEpilogueFwdINS6_IJSA_SC_SB_EEES9_SE_SG_Li384ELb0ELb0ELb0ELb0EEENS1_29StaticPersistentTileSchedulerILb0EEEEEEEEEvNT_6ParamsE --------------------------
	.section	.nv.constant0._ZN7cutlass13device_kernelIN5flash11enable_sm90INS1_16FlashAttnFwdSm90INS1_25CollectiveMainloopFwdSm90ILi2EN4cute5tupleIJNS5_1CILi1EEES8_S8_EEENS6_IJNS7_ILi192EEENS7_ILi144EEENS7_ILi96EEEEEELi96ENS_10bfloat16_tEfNS_4arch4Sm90ELb0ELb0ELb1ELb0ELb0ELb0ELb0ELb0ELb1ELb0ELb0ELb0EEENS1_21CollectiveEpilogueFwdINS6_IJSA_SC_SB_EEES9_SE_SG_Li384ELb0ELb0ELb0ELb0EEENS1_29StaticPersistentTileSchedulerILb0EEEEEEEEEvNT_6ParamsE,"a",@progbits
	.sectionflags	@""
	.align	4
.nv.constant0._ZN7cutlass13device_kernelIN5flash11enable_sm90INS1_16FlashAttnFwdSm90INS1_25CollectiveMainloopFwdSm90ILi2EN4cute5tupleIJNS5_1CILi1EEES8_S8_EEENS6_IJNS7_ILi192EEENS7_ILi144EEENS7_ILi96EEEEEELi96ENS_10bfloat16_tEfNS_4arch4Sm90ELb0ELb0ELb1ELb0ELb0ELb0ELb0ELb0ELb1ELb0ELb0ELb0EEENS1_21CollectiveEpilogueFwdINS6_IJSA_SC_SB_EEES9_SE_SG_Li384ELb0ELb0ELb0ELb0EEENS1_29StaticPersistentTileSchedulerILb0EEEEEEEEEvNT_6ParamsE:
	.zero		3584


//--------------------- .nv.constant0._ZN7cutlass13device_kernelIN5flash11enable_sm90INS1_16FlashAttnFwdSm90INS1_25CollectiveMainloopFwdSm90ILi2EN4cute5tupleIJNS5_1CILi1EEES8_S8_EEENS6_IJNS7_ILi192EEENS7_ILi144EEENS7_ILi96EEEEEELi96ENS_10bfloat16_tEfNS_4arch4Sm90ELb0ELb0ELb1ELb1ELb0ELb0ELb0ELb0ELb1ELb0ELb0ELb0EEENS1_21CollectiveEpilogueFwdINS6_IJSA_SC_SB_EEES9_SE_SG_Li384ELb1ELb0ELb0ELb0EEENS1_36VarlenDynamicPersistentTileSchedulerILi192ELi144ELi384ELi32ELb0ELb0ELb1ELb0ELb1ELb1EEEEEEEEEvNT_6ParamsE --------------------------
	.section	.nv.constant0._ZN7cutlass13device_kernelIN5flash11enable_sm90INS1_16FlashAttnFwdSm90INS1_25CollectiveMainloopFwdSm90ILi2EN4cute5tupleIJNS5_1CILi1EEES8_S8_EEENS6_IJNS7_ILi192EEENS7_ILi144EEENS7_ILi96EEEEEELi96ENS_10bfloat16_tEfNS_4arch4Sm90ELb0ELb0ELb1ELb1ELb0ELb0ELb0ELb0ELb1ELb0ELb0ELb0EEENS1_21CollectiveEpilogueFwdINS6_IJSA_SC_SB_EEES9_SE_SG_Li384ELb1ELb0ELb0ELb0EEENS1_36VarlenDynamicPersistentTileSchedulerILi192ELi144ELi384ELi32ELb0ELb0ELb1ELb0ELb1ELb1EEEEEEEEEvNT_6ParamsE,"a",@progbits
	.sectionflags	@""
	.align	4
.nv.constant0._ZN7cutlass13device_kernelIN5flash11enable_sm90INS1_16FlashAttnFwdSm90INS1_25CollectiveMainloopFwdSm90ILi2EN4cute5tupleIJNS5_1CILi1EEES8_S8_EEENS6_IJNS7_ILi192EEENS7_ILi144EEENS7_ILi96EEEEEELi96ENS_10bfloat16_tEfNS_4arch4Sm90ELb0ELb0ELb1ELb1ELb0ELb0ELb0ELb0ELb1ELb0ELb0ELb0EEENS1_21CollectiveEpilogueFwdINS6_IJSA_SC_SB_EEES9_SE_SG_Li384ELb1ELb0ELb0ELb0EEENS1_36VarlenDynamicPersistentTileSchedulerILi192ELi144ELi384ELi32ELb0ELb0ELb1ELb0ELb1ELb1EEEEEEEEEvNT_6ParamsE:
	.zero		3200


//--------------------- .nv.constant0._ZN7cutlass13device_kernelIN5flash11enable_sm90INS1_16FlashAttnFwdSm90INS1_25CollectiveMainloopFwdSm90ILi2EN4cute5tupleIJNS5_1CILi1EEES8_S8_EEENS6_IJNS7_ILi192EEENS7_ILi144EEENS7_ILi96EEEEEELi96ENS_10bfloat16_tEfNS_4arch4Sm90ELb0ELb0ELb1ELb1ELb0ELb1ELb0ELb0ELb1ELb0ELb0ELb0EEENS1_21CollectiveEpilogueFwdINS6_IJSA_SC_SB_EEES9_SE_SG_Li384ELb1ELb0ELb0ELb0EEENS1_36VarlenDynamicPersistentTileSchedulerILi192ELi144ELi384ELi32ELb0ELb0ELb1ELb0ELb1ELb1EEEEEEEEEvNT_6ParamsE --------------------------
	.section	.nv.constant0._ZN7cutlass13device_kernelIN5flash11enable_sm90INS1_16FlashAttnFwdSm90INS1_25CollectiveMainloopFwdSm90ILi2EN4cute5tupleIJNS5_1CILi1EEES8_S8_EEENS6_IJNS7_ILi192EEENS7_ILi144EEENS7_ILi96EEEEEELi96ENS_10bfloat16_tEfNS_4arch4Sm90ELb0ELb0ELb1ELb1ELb0ELb1ELb0ELb0ELb1ELb0ELb0ELb0EEENS1_21CollectiveEpilogueFwdINS6_IJSA_SC_SB_EEES9_SE_SG_Li384ELb1ELb0ELb0ELb0EEENS1_36VarlenDynamicPersistentTileSchedulerILi192ELi144ELi384ELi32ELb0ELb0ELb1ELb0ELb1ELb1EEEEEEEEEvNT_6ParamsE,"a",@progbits
	.sectionflags	@""
	.align	4
.nv.constant0._ZN7cutlass13device_kernelIN5flash11enable_sm90INS1_16FlashAttnFwdSm90INS1_25CollectiveMainloopFwdSm90ILi2EN4cute5tupleIJNS5_1CILi1EEES8_S8_EEENS6_IJNS7_ILi192EEENS7_ILi144EEENS7_ILi96EEEEEELi96ENS_10bfloat16_tEfNS_4arch4Sm90ELb0ELb0ELb1ELb1ELb0ELb1ELb0ELb0ELb1ELb0ELb0ELb0EEENS1_21CollectiveEpilogueFwdINS6_IJSA_SC_SB_EEES9_SE_SG_Li384ELb1ELb0ELb0ELb0EEENS1_36VarlenDynamicPersistentTileSchedulerILi192ELi144ELi384ELi32ELb0ELb0ELb1ELb0ELb1ELb1EEEEEEEEEvNT_6ParamsE:
	.zero		3200


//--------------------- .nv.constant0._ZN7cutlass13device_kernelIN5flash11enable_sm90INS1_16FlashAttnFwdSm90INS1_25CollectiveMainloopFwdSm90ILi2EN4cute5tupleIJNS5_1CILi1EEES8_S8_EEENS6_IJNS7_ILi192EEENS7_ILi128EEENS7_ILi96EEEEEELi96ENS_10bfloat16_tEfNS_4arch4Sm90ELb0ELb1ELb1ELb0ELb0ELb0ELb0ELb0ELb1ELb0ELb0ELb0EEENS1_21CollectiveEpilogueFwdINS6_IJSA_SC_SB_EEES9_SE_SG_Li384ELb0ELb0ELb0ELb0EEENS1_30DynamicPersistentTileSchedulerILi384ELi32ELb0ELb0ELb1EEEEEEEEEvNT_6ParamsE --------------------------
	.section	.nv.constant0._ZN7cutlass13device_kernelIN5flash11enable_sm90INS1_16FlashAttnFwdSm90INS1_25CollectiveMainloopFwdSm90ILi2EN4cute5tupleIJNS5_1CILi1EEES8_S8_EEENS6_IJNS7_ILi192EEENS7_ILi128EEENS7_ILi96EEEEEELi96ENS_10bfloat16_tEfNS_4arch4Sm90ELb0ELb1ELb1ELb0ELb0ELb0ELb0ELb0ELb1ELb0ELb0ELb0EEENS1_21CollectiveEpilogueFwdINS6_IJSA_SC_SB_EEES9_SE_SG_Li384ELb0ELb0ELb0ELb0EEENS1_30DynamicPersistentTileSchedulerILi384ELi32ELb0ELb0ELb1EEEEEEEEEvNT_6ParamsE,"a",@progbits
	.sectionflags	@""
	.align	4
.nv.constant0._ZN7cutlass13device_kernelIN5flash11enable_sm90INS1_16FlashAttnFwdSm90INS1_25CollectiveMainloopFwdSm90ILi2EN4cute5tupleIJNS5_1CILi1EEES8_S8_EEENS6_IJNS7_ILi192EEENS7_ILi128EEENS7_ILi96EEEEEELi96ENS_10bfloat16_tEfNS_4arch4Sm90ELb0ELb1ELb1ELb0ELb0ELb0ELb0ELb0ELb1ELb0ELb0ELb0EEENS1_21CollectiveEpilogueFwdINS6_IJSA_SC_SB_EEES9_SE_SG_Li384ELb0ELb0ELb0ELb0EEENS1_30DynamicPersistentTileSchedulerILi384ELi32ELb0ELb0ELb1EEEEEEEEEvNT_6ParamsE:
	.zero		3584


//--------------------- .nv.constant0._ZN7cutlass13device_kernelIN5flash11enable_sm90INS1_16FlashAttnFwdSm90INS1_25CollectiveMainloopFwdSm90ILi2EN4cute5tupleIJNS5_1CILi1EEES8_S8_EEENS6_IJNS7_ILi192EEENS7_ILi128EEENS7_ILi96EEEEEELi96ENS_10bfloat16_tEfNS_4arch4Sm90ELb0ELb1ELb1ELb1ELb0ELb0ELb0ELb0ELb1ELb0ELb0ELb0EEENS1_21CollectiveEpilogueFwdINS6_IJSA_SC_SB_EEES9_SE_SG_Li384ELb1ELb0ELb0ELb0EEENS1_36VarlenDynamicPersistentTileSchedulerILi192ELi128ELi384ELi32ELb0ELb0ELb1ELb1ELb0ELb1EEEEEEEEEvNT_6ParamsE --------------------------
	.section	.nv.constant0._ZN7cutlass13device_kernelIN5flash11enable_sm90INS1_16FlashAttnFwdSm90INS1_25CollectiveMainloopFwdSm90ILi2EN4cute5tupleIJNS5_1CILi1EEES8_S8_EEENS6_IJNS7_ILi192EEENS7_ILi128EEENS7_ILi96EEEEEELi96ENS_10bfloat16_tEfNS_4arch4Sm90ELb0ELb1ELb1ELb1ELb0ELb0ELb0ELb0ELb1ELb0ELb0ELb0EEENS1_21CollectiveEpilogueFwdINS6_IJSA_SC_SB_EEES9_SE_SG_Li384ELb1ELb0ELb0ELb0EEENS1_36VarlenDynamicPersistentTileSchedulerILi192ELi128ELi384ELi32ELb0ELb0ELb1ELb1ELb0ELb1EEEEEEEEEvNT_6ParamsE,"a",@progbits
	.sectionflags	@""
	.align	4
.nv.constant0._ZN7cutlass13device_kernelIN5flash11enable_sm90INS1_16FlashAttnFwdSm90INS1_25CollectiveMainloopFwdSm90ILi2EN4cute5tupleIJNS5_1CILi1EEES8_S8_EEENS6_IJNS7_ILi192EEENS7_ILi128EEENS7_ILi96EEEEEELi96ENS_10bfloat16_tEfNS_4arch4Sm90ELb0ELb1ELb1ELb1ELb0ELb0ELb0ELb0ELb1ELb0ELb0ELb0EEENS1_21CollectiveEpilogueFwdINS6_IJSA_SC_SB_EEES9_SE_SG_Li384ELb1ELb0ELb0ELb0EEENS1_36VarlenDynamicPersistentTileSchedulerILi192ELi128ELi384ELi32ELb0ELb0ELb1ELb1ELb0ELb1EEEEEEEEEvNT_6ParamsE:
	.zero		3200


//--------------------- .nv.constant0._ZN7cutlass13device_kernelIN5flash11enable_sm90INS1_16FlashAttnFwdSm90INS1_25CollectiveMainloopFwdSm90ILi2EN4cute5tupleIJNS5_1CILi1EEES8_S8_EEENS6_IJNS7_ILi192EEENS7_ILi128EEENS7_ILi96EEEEEELi96ENS_10bfloat16_tEfNS_4arch4Sm90ELb0ELb1ELb1ELb1ELb0ELb1ELb0ELb0ELb1ELb0ELb0ELb0EEENS1_21CollectiveEpilogueFwdINS6_IJSA_SC_SB_EEES9_SE_SG_Li384ELb1ELb0ELb0ELb0EEENS1_36VarlenDynamicPersistentTileSchedulerILi192ELi128ELi384ELi32ELb0ELb0ELb1ELb1ELb0ELb1EEEEEEEEEvNT_6ParamsE --------------------------
	.section	.nv.constant0._ZN7cutlass13device_kernelIN5flash11enable_sm90INS1_16FlashAttnFwdSm90INS1_25CollectiveMainloopFwdSm90ILi2EN4cute5tupleIJNS5_1CILi1EEES8_S8_EEENS6_IJNS7_ILi192EEENS7_ILi128EEENS7_ILi96EEEEEELi96ENS_10bfloat16_tEfNS_4arch4Sm90ELb0ELb1ELb1ELb1ELb0ELb1ELb0ELb0ELb1ELb0ELb0ELb0EEENS1_21CollectiveEpilogueFwdINS6_IJSA_SC_SB_EEES9_SE_SG_Li384ELb1ELb0ELb0ELb0EEENS1_36VarlenDynamicPersistentTileSchedulerILi192ELi128ELi384ELi32ELb0ELb0ELb1ELb1ELb0ELb1EEEEEEEEEvNT_6ParamsE,"a",@progbits
	.sectionflags	@""
	.align	4
.nv.constant0._ZN7cutlass13device_kernelIN5flash11enable_sm90INS1_16FlashAttnFwdSm90INS1_25CollectiveMainloopFwdSm90ILi2EN4cute5tupleIJNS5_1CILi1EEES8_S8_EEENS6_IJNS7_ILi192EEENS7_ILi128EEENS7_ILi96EEEEEELi96ENS_10bfloat16_tEfNS_4arch4Sm90ELb0ELb1ELb1ELb1ELb0ELb1ELb0ELb0ELb1ELb0ELb0ELb0EEENS1_21CollectiveEpilogueFwdINS6_IJSA_SC_SB_EEES9_SE_SG_Li384ELb1ELb0ELb0ELb0EEENS1_36VarlenDynamicPersistentTileSchedulerILi192ELi128ELi384ELi32ELb0ELb0ELb1ELb1ELb0ELb1EEEEEEEEEvNT_6ParamsE:
	.zero		3200


//--------------------- .nv.constant0._ZN7cutlass13device_kernelIN5flash11enable_sm90INS1_16FlashAttnFwdSm90INS1_25CollectiveMainloopFwdSm90ILi2EN4cute5tupleIJNS5_1CILi1EEES8_S8_EEENS6_IJNS7_ILi192EEENS7_ILi144EEENS7_ILi96EEEEEELi96ENS_10bfloat16_tEfNS_4arch4Sm90ELb1ELb0ELb1ELb0ELb0ELb0ELb0ELb0ELb1ELb0ELb0ELb0EEENS1_21CollectiveEpilogueFwdINS6_IJSA_SC_SB_EEES9_SE_SG_Li384ELb0ELb0ELb0ELb0EEENS1_30DynamicPersistentTileSchedulerILi384ELi32ELb0ELb0ELb1EEEEEEEEEvNT_6ParamsE --------------------------
	.section	.nv.constant0._ZN7cutlass13device_kernelIN5flash11enable_sm90INS1_16FlashAttnFwdSm90INS1_25CollectiveMainloopFwdSm90ILi2EN4cute5tupleIJNS5_1CILi1EEES8_S8_EEENS6_IJNS7_ILi192EEENS7_ILi144EEENS7_ILi96EEEEEELi96ENS_10bfloat16_tEfNS_4arch4Sm90ELb1ELb0ELb1ELb0ELb0ELb0ELb0ELb0ELb1ELb0ELb0ELb0EEENS1_21CollectiveEpilogueFwdINS6_IJSA_SC_SB_EEES9_SE_SG_Li384ELb0ELb0ELb0ELb0EEENS1_30DynamicPersistentTileSchedulerILi384ELi32ELb0ELb0ELb1EEEEEEEEEvNT_6ParamsE,"a",@progbits
	.sectionflags	@""
	.align	4
.nv.constant0._ZN7cutlass13device_kernelIN5flash11enable_sm90INS1_16FlashAttnFwdSm90INS1_25CollectiveMainloopFwdSm90ILi2EN4cute5tupleIJNS5_1CILi1EEES8_S8_EEENS6_IJNS7_ILi192EEENS7_ILi144EEENS7_ILi96EEEEEELi96ENS_10bfloat16_tEfNS_4arch4Sm90ELb1ELb0ELb1ELb0ELb0ELb0ELb0ELb0ELb1ELb0ELb0ELb0EEENS1_21CollectiveEpilogueFwdINS6_IJSA_SC_SB_EEES9_SE_SG_Li384ELb0ELb0ELb0ELb0EEENS1_30DynamicPersistentTileSchedulerILi384ELi32ELb0ELb0ELb1EEEEEEEEEvNT_6ParamsE:
	.zero		3584


//--------------------- .nv.constant0._ZN7cutlass13device_kernelIN5flash11enable_sm90INS1_16FlashAttnFwdSm90INS1_25CollectiveMainloopFwdSm90ILi2EN4cute5tupleIJNS5_1CILi1EEES8_S8_EEENS6_IJNS7_ILi192EEENS7_ILi144EEENS7_ILi96EEEEEELi96ENS_10bfloat16_tEfNS_4arch4Sm90ELb1ELb0ELb1ELb1ELb0ELb0ELb0ELb0ELb1ELb0ELb0ELb0EEENS1_21CollectiveEpilogueFwdINS6_IJSA_SC_SB_EEES9_SE_SG_Li384ELb1ELb0ELb0ELb0EEENS1_36VarlenDynamicPersistentTileSchedulerILi192ELi144ELi384ELi32ELb0ELb0ELb1ELb1ELb1ELb1EEEEEEEEEvNT_6ParamsE --------------------------
	.section	.nv.constant0._ZN7cutlass13device_kernelIN5flash11enable_sm90INS1_16FlashAttnFwdSm90INS1_25CollectiveMainloopFwdSm90ILi2EN4cute5tupleIJNS5_1CILi1EEES8_S8_EEENS6_IJNS7_ILi192EEENS7_ILi144EEENS7_ILi96EEEEEELi96ENS_10bfloat16_tEfNS_4arch4Sm90ELb1ELb0ELb1ELb1ELb0ELb0ELb0ELb0ELb1ELb0ELb0ELb0EEENS1_21CollectiveEpilogueFwdINS6_IJSA_SC_SB_EEES9_SE_SG_Li384ELb1ELb0ELb0ELb0EEENS1_36VarlenDynamicPersistentTileSchedulerILi192ELi144ELi384ELi32ELb0ELb0ELb1ELb1ELb1ELb1EEEEEEEEEvNT_6ParamsE,"a",@progbits
	.sectionflags	@""
	.align	4
.nv.constant0._ZN7cutlass13device_kernelIN5flash11enable_sm90INS1_16FlashAttnFwdSm90INS1_25CollectiveMainloopFwdSm90ILi2EN4cute5tupleIJNS5_1CILi1EEES8_S8_EEENS6_IJNS7_ILi192EEENS7_ILi144EEENS7_ILi96EEEEEELi96ENS_10bfloat16_tEfNS_4arch4Sm90ELb1ELb0ELb1ELb1ELb0ELb0ELb0ELb0ELb1ELb0ELb0ELb0EEENS1_21CollectiveEpilogueFwdINS6_IJSA_SC_SB_EEES9_SE_SG_Li384ELb1ELb0ELb0ELb0EEENS1_36VarlenDynamicPersistentTileSchedulerILi192ELi144ELi384ELi32ELb0ELb0ELb1ELb1ELb1ELb1EEEEEEEEEvNT_6ParamsE:
	.zero		3200


//--------------------- .nv.constant0._ZN7cutlass13device_kernelIN5flash11enable_sm90INS1_16FlashAttnFwdSm90INS1_25CollectiveMainloopFwdSm90ILi2EN4cute5tupleIJNS5_1CILi1EEES8_S8_EEENS6_IJNS7_ILi192EEENS7_ILi144EEENS7_ILi96EEEEEELi96ENS_10bfloat16_tEfNS_4arch4Sm90ELb1ELb0ELb1ELb1ELb0ELb1ELb0ELb0ELb1ELb0ELb0ELb0EEENS1_21CollectiveEpilogueFwdINS6_IJSA_SC_SB_EEES9_SE_SG_Li384ELb1ELb0ELb0ELb0EEENS1_36VarlenDynamicPersistentTileSchedulerILi192ELi144ELi384ELi32ELb0ELb0ELb1ELb1ELb1ELb1EEEEEEEEEvNT_6ParamsE --------------------------
	.section	.nv.constant0._ZN7cutlass13device_kernelIN5flash11enable_sm90INS1_16FlashAttnFwdSm90INS1_25CollectiveMainloopFwdSm90ILi2EN4cute5tupleIJNS5_1CILi1EEES8_S8_EEENS6_IJNS7_ILi192EEENS7_ILi144EEENS7_ILi96EEEEEELi96ENS_10bfloat16_tEfNS_4arch4Sm90ELb1ELb0ELb1ELb1ELb0ELb1ELb0ELb0ELb1ELb0ELb0ELb0EEENS1_21CollectiveEpilogueFwdINS6_IJSA_SC_SB_EEES9_SE_SG_Li384ELb1ELb0ELb0ELb0EEENS1_36VarlenDynamicPersistentTileSchedulerILi192ELi144ELi384ELi32ELb0ELb0ELb1ELb1ELb1ELb1EEEEEEEEEvNT_6ParamsE,"a",@progbits
	.sectionflags	@""
	.align	4
.nv.constant0._ZN7cutlass13device_kernelIN5flash11enable_sm90INS1_16FlashAttnFwdSm90INS1_25CollectiveMainloopFwdSm90ILi2EN4cute5tupleIJNS5_1CILi1EEES8_S8_EEENS6_IJNS7_ILi192EEENS7_ILi144EEENS7_ILi96EEEEEELi96ENS_10bfloat16_tEfNS_4arch4Sm90ELb1ELb0ELb1ELb1ELb0ELb1ELb0ELb0ELb1ELb0ELb0ELb0EEENS1_21CollectiveEpilogueFwdINS6_IJSA_SC_SB_EEES9_SE_SG_Li384ELb1ELb0ELb0ELb0EEENS1_36VarlenDynamicPersistentTileSchedulerILi192ELi144ELi384ELi32ELb0ELb0ELb1ELb1ELb1ELb1EEEEEEEEEvNT_6ParamsE:
	.zero		3200


//--------------------- .nv.constant0._ZN7cutlass13device_kernelIN5flash11enable_sm90INS1_16FlashAttnFwdSm90INS1_25CollectiveMainloopFwdSm90ILi2EN4cute5tupleIJNS5_1CILi1EEES8_S8_EEENS6_IJNS7_ILi192EEESA_NS7_ILi64EEEEEELi64ENS_10bfloat16_tEfNS_4arch4Sm90ELb0ELb0ELb1ELb0ELb0ELb0ELb0ELb0ELb1ELb0ELb0ELb0EEENS1_21CollectiveEpilogueFwdINS6_IJSA_SB_SA_EEES9_SD_SF_Li384ELb0ELb0ELb0ELb0EEENS1_29StaticPersistentTileSchedulerILb0EEEEEEEEEvNT_6ParamsE --------------------------
	.section	.nv.constant0._ZN7cutlass13device_kernelIN5flash11enable_sm90INS1_16FlashAttnFwdSm90INS1_25CollectiveMainloopFwdSm90ILi2EN4cute5tupleIJNS5_1CILi1EEES8_S8_EEENS6_IJNS7_ILi192EEESA_NS7_ILi64EEEEEELi64ENS_10bfloat16_tEfNS_4arch4Sm90ELb0ELb0ELb1ELb0ELb0ELb0ELb0ELb0ELb1ELb0ELb0ELb0EEENS1_21CollectiveEpilogueFwdINS6_IJSA_SB_SA_EEES9_SD_SF_Li384ELb0ELb0ELb0ELb0EEENS1_29StaticPersistentTileSchedulerILb0EEEEEEEEEvNT_6ParamsE,"a",@progbits
	.sectionflags	@""
	.align	4
.nv.constant0._ZN7cutlass13device_kernelIN5flash11enable_sm90INS1_16FlashAttnFwdSm90INS1_25CollectiveMainloopFwdSm90ILi2EN4cute5tupleIJNS5_1CILi1EEES8_S8_EEENS6_IJNS7_ILi192EEESA_NS7_ILi64EEEEEELi64ENS_10bfloat16_tEfNS_4arch4Sm90ELb0ELb0ELb1ELb0ELb0ELb0ELb0ELb0ELb1ELb0ELb0ELb0EEENS1_21CollectiveEpilogueFwdINS6_IJSA_SB_SA_EEES9_SD_SF_Li384ELb0ELb0ELb0ELb0EEENS1_29StaticPersistentTileSchedulerILb0EEEEEEEEEvNT_6ParamsE:
	.zero		3584


//--------------------- .nv.constant0._ZN7cutlass13device_kernelIN5flash11enable_sm90INS1_16FlashAttnFwdSm90INS1_25CollectiveMainloopFwdSm90ILi2EN4cute5tupleIJNS5_1CILi1EEES8_S8_EEENS6_IJNS7_ILi192EEESA_NS7_ILi64EEEEEELi64ENS_10bfloat16_tEfNS_4arch4Sm90ELb0ELb0ELb1ELb1ELb0ELb0ELb0ELb0ELb1ELb0ELb0ELb0EEENS1_21CollectiveEpilogueFwdINS6_IJSA_SB_SA_EEES9_SD_SF_Li384ELb1ELb0ELb0ELb0EEENS1_36VarlenDynamicPersistentTileSchedulerILi192ELi192ELi384ELi32ELb0ELb0ELb1ELb0ELb1ELb1EEEEEEEEEvNT_6ParamsE --------------------------
	.section	.nv.constant0._ZN7cutlass13device_kernelIN5flash11enable_sm90INS1_16FlashAttnFwdSm90INS1_25CollectiveMainloopFwdSm90ILi2EN4cute5tupleIJNS5_1CILi1EEES8_S8_EEENS6_IJNS7_ILi192EEESA_NS7_ILi64EEEEEELi64ENS_10bfloat16_tEfNS_4arch4Sm90ELb0ELb0ELb1ELb1ELb0ELb0ELb0ELb0ELb1ELb0ELb0ELb0EEENS1_21CollectiveEpilogueFwdINS6_IJSA_SB_SA_EEES9_SD_SF_Li384ELb1ELb0ELb0ELb0EEENS1_36VarlenDynamicPersistentTileSchedulerILi192ELi192ELi384ELi32ELb0ELb0ELb1ELb0ELb1ELb1EEEEEEEEEvNT_6ParamsE,"a",@progbits
	.sectionflags	@""
	.align	4
.nv.constant0._ZN7cutlass13device_kernelIN5flash11enable_sm90INS1_16FlashAttnFwdSm90INS1_25CollectiveMainloopFwdSm90ILi2EN4cute5tupleIJNS5_1CILi1EEES8_S8_EEENS6_IJNS7_ILi192EEESA_NS7_ILi64EEEEEELi64ENS_10bfloat16_tEfNS_4arch4Sm90ELb0ELb0ELb1ELb1ELb0ELb0ELb0ELb0ELb1ELb0ELb0ELb0EEENS1_21CollectiveEpilogueFwdINS6_IJSA_SB_SA_EEES9_SD_SF_Li384ELb1ELb0ELb0ELb0EEENS1_36VarlenDynamicPersistentTileSchedulerILi192ELi192ELi384ELi32ELb0ELb0ELb1ELb0ELb1ELb1EEEEEEEEEvNT_6ParamsE:
	.zero		3200


//--------------------- .nv.constant0._ZN7cutlass13device_kernelIN5flash11enable_sm90INS1_16FlashAttnFwdSm90INS1_25CollectiveMainloopFwdSm90ILi2EN4cute5tupleIJNS5_1CILi1EEES8_S8_EEENS6_IJNS7_ILi192EEESA_NS7_ILi64EEEEEELi64ENS_10bfloat16_tEfNS_4arch4Sm90ELb0ELb0ELb1ELb1ELb0ELb1ELb0ELb0ELb1ELb0ELb0ELb0EEENS1_21CollectiveEpilogueFwdINS6_IJSA_SB_SA_EEES9_SD_SF_Li384ELb1ELb0ELb0ELb0EEENS1_36VarlenDynamicPersistentTileSchedulerILi192ELi192ELi384ELi32ELb0ELb0ELb1ELb0ELb1ELb1EEEEEEEEEvNT_6ParamsE --------------------------
	.section	.nv.constant0._ZN7cutlass13device_kernelIN5flash11enable_sm90INS1_16FlashAttnFwdSm90INS1_25CollectiveMainloopFwdSm90ILi2EN4cute5tupleIJNS5_1CILi1EEES8_S8_EEENS6_IJNS7_ILi192EEESA_NS7_ILi64EEEEEELi64ENS_10bfloat16_tEfNS_4arch4Sm90ELb0ELb0ELb1ELb1ELb0ELb1ELb0ELb0ELb1ELb0ELb0ELb0EEENS1_21CollectiveEpilogueFwdINS6_IJSA_SB_SA_EEES9_SD_SF_Li384ELb1ELb0ELb0ELb0EEENS1_36VarlenDynamicPersistentTileSchedulerILi192ELi192ELi384ELi32ELb0ELb0ELb1ELb0ELb1ELb1EEEEEEEEEvNT_6ParamsE,"a",@progbits
	.sectionflags	@""
	.align	4
.nv.constant0._ZN7cutlass13device_kernelIN5flash11enable_sm90INS1_16FlashAttnFwdSm90INS1_25CollectiveMainloopFwdSm90ILi2EN4cute5tupleIJNS5_1CILi1EEES8_S8_EEENS6_IJNS7_ILi192EEESA_NS7_ILi64EEEEEELi64ENS_10bfloat16_tEfNS_4arch4Sm90ELb0ELb0ELb1ELb1ELb0ELb1ELb0ELb0ELb1ELb0ELb0ELb0EEENS1_21CollectiveEpilogueFwdINS6_IJSA_SB_SA_EEES9_SD_SF_Li384ELb1ELb0ELb0ELb0EEENS1_36VarlenDynamicPersistentTileSchedulerILi192ELi192ELi384ELi32ELb0ELb0ELb1ELb0ELb1ELb1EEEEEEEEEvNT_6ParamsE:
	.zero		3200


//--------------------- .nv.constant0._ZN7cutlass13device_kernelIN5flash11enable_sm90INS1_16FlashAttnFwdSm90INS1_25CollectiveMainloopFwdSm90ILi2EN4cute5tupleIJNS5_1CILi1EEES8_S8_EEENS6_IJNS7_ILi192EEENS7_ILi128EEENS7_ILi64EEEEEELi64ENS_10bfloat16_tEfNS_4arch4Sm90ELb0ELb1ELb1ELb0ELb0ELb0ELb0ELb1ELb1ELb0ELb0ELb0EEENS1_21CollectiveEpilogueFwdINS6_IJSA_SC_SB_EEES9_SE_SG_Li384ELb0ELb0ELb0ELb0EEENS1_30DynamicPersistentTileSchedulerILi384ELi32ELb0ELb0ELb1EEEEEEEEEvNT_6ParamsE --------------------------
	.section	.nv.constant0._ZN7cutlass13device_kernelIN5flash11enable_sm90INS1_16FlashAttnFwdSm90INS1_25CollectiveMainloopFwdSm90ILi2EN4cute5tupleIJNS5_1CILi1EEES8_S8_EEENS6_IJNS7_ILi192EEENS7_ILi128EEENS7_ILi64EEEEEELi64ENS_10bfloat16_tEfNS_4arch4Sm90ELb0ELb1ELb1ELb0ELb0ELb0ELb0ELb1ELb1ELb0ELb0ELb0EEENS1_21CollectiveEpilogueFwdINS6_IJSA_SC_SB_EEES9_SE_SG_Li384ELb0ELb0ELb0ELb0EEENS1_30DynamicPersistentTileSchedulerILi384ELi32ELb0ELb0ELb1EEEEEEEEEvNT_6ParamsE,"a",@progbits
	.sectionflags	@""
	.align	4
.nv.constant0._ZN7cutlass13device_kernelIN5flash11enable_sm90INS1_16FlashAttnFwdSm90INS1_25CollectiveMainloopFwdSm90ILi2EN4cute5tupleIJNS5_1CILi1EEES8_S8_EEENS6_IJNS7_ILi192EEENS7_ILi128EEENS7_ILi64EEEEEELi64ENS_10bfloat16_tEfNS_4arch4Sm90ELb0ELb1ELb1ELb0ELb0ELb0ELb0ELb1ELb1ELb0ELb0ELb0EEENS1_21CollectiveEpilogueFwdINS6_IJSA_SC_SB_EEES9_SE_SG_Li384ELb0ELb0ELb0ELb0EEENS1_30DynamicPersistentTileSchedulerILi384ELi32ELb0ELb0ELb1EEEEEEEEEvNT_6ParamsE:
	.zero		3584


//--------------------- .nv.constant0._ZN7cutlass13device_kernelIN5flash11enable_sm90INS1_16FlashAttnFwdSm90INS1_25CollectiveMainloopFwdSm90ILi2EN4cute5tupleIJNS5_1CILi1EEES8_S8_EEENS6_IJNS7_ILi192EEENS7_ILi128EEENS7_ILi64EEEEEELi64ENS_10bfloat16_tEfNS_4arch4Sm90ELb0ELb1ELb1ELb1ELb0ELb0ELb0ELb1ELb1ELb0ELb0ELb0EEENS1_21CollectiveEpilogueFwdINS6_IJSA_SC_SB_EEES9_SE_SG_Li384ELb1ELb0ELb0ELb0EEENS1_36VarlenDynamicPersistentTileSchedulerILi192ELi128ELi384ELi32ELb0ELb0ELb1ELb1ELb0ELb1EEEEEEEEEvNT_6ParamsE --------------------------
	.section	.nv.constant0._ZN7cutlass13device_kernelIN5flash11enable_sm90INS1_16FlashAttnFwdSm90INS1_25CollectiveMainloopFwdSm90ILi2EN4cute5tupleIJNS5_1CILi1EEES8_S8_EEENS6_IJNS7_ILi192EEENS7_ILi128EEENS7_ILi64EEEEEELi64ENS_10bfloat16_tEfNS_4arch4Sm90ELb0ELb1ELb1ELb1ELb0ELb0ELb0ELb1ELb1ELb0ELb0ELb0EEENS1_21CollectiveEpilogueFwdINS6_IJSA_SC_SB_EEES9_SE_SG_Li384ELb1ELb0ELb0ELb0EEENS1_36VarlenDynamicPersistentTileSchedulerILi192ELi128ELi384ELi32ELb0ELb0ELb1ELb1ELb0ELb1EEEEEEEEEvNT_6ParamsE,"a",@progbits
	.sectionflags	@""
	.align	4
.nv.constant0._ZN7cutlass13device_kernelIN5flash11enable_sm90INS1_16FlashAttnFwdSm90INS1_25CollectiveMainloopFwdSm90ILi2EN4cute5tupleIJNS5_1CILi1EEES8_S8_EEENS6_IJNS7_ILi192EEENS7_ILi128EEENS7_ILi64EEEEEELi64ENS_10bfloat16_tEfNS_4arch4Sm90ELb0ELb1ELb1ELb1ELb0ELb0ELb0ELb1ELb1ELb0ELb0ELb0EEENS1_21CollectiveEpilogueFwdINS6_IJSA_SC_SB_EEES9_SE_SG_Li384ELb1ELb0ELb0ELb0EEENS1_36VarlenDynamicPersistentTileSchedulerILi192ELi128ELi384ELi32ELb0ELb0ELb1ELb1ELb0ELb1EEEEEEEEEvNT_6ParamsE:
	.zero		3200


//--------------------- .nv.constant0._ZN7cutlass13device_kernelIN5flash11enable_sm90INS1_16FlashAttnFwdSm90INS1_25CollectiveMainloopFwdSm90ILi2EN4cute5tupleIJNS5_1CILi1EEES8_S8_EEENS6_IJNS7_ILi192EEENS7_ILi128EEENS7_ILi64EEEEEELi64ENS_10bfloat16_tEfNS_4arch4Sm90ELb0ELb1ELb1ELb1ELb0ELb1ELb0ELb1ELb1ELb0ELb0ELb0EEENS1_21CollectiveEpilogueFwdINS6_IJSA_SC_SB_EEES9_SE_SG_Li384ELb1ELb0ELb0ELb0EEENS1_36VarlenDynamicPersistentTileSchedulerILi192ELi128ELi384ELi32ELb0ELb0ELb1ELb1ELb0ELb1EEEEEEEEEvNT_6ParamsE --------------------------
	.section	.nv.constant0._ZN7cutlass13device_kernelIN5flash11enable_sm90INS1_16FlashAttnFwdSm90INS1_25CollectiveMainloopFwdSm90ILi2EN4cute5tupleIJNS5_1CILi1EEES8_S8_EEENS6_IJNS7_ILi192EEENS7_ILi128EEENS7_ILi64EEEEEELi64ENS_10bfloat16_tEfNS_4arch4Sm90ELb0ELb1ELb1ELb1ELb0ELb1ELb0ELb1ELb1ELb0ELb0ELb0EEENS1_21CollectiveEpilogueFwdINS6_IJSA_SC_SB_EEES9_SE_SG_Li384ELb1ELb0ELb0ELb0EEENS1_36VarlenDynamicPersistentTileSchedulerILi192ELi128ELi384ELi32ELb0ELb0ELb1ELb1ELb0ELb1EEEEEEEEEvNT_6ParamsE,"a",@progbits
	.sectionflags	@""
	.align	4
.nv.constant0._ZN7cutlass13device_kernelIN5flash11enable_sm90INS1_16FlashAttnFwdSm90INS1_25CollectiveMainloopFwdSm90ILi2EN4cute5tupleIJNS5_1CILi1EEES8_S8_EEENS6_IJNS7_ILi192EEENS7_ILi128EEENS7_ILi64EEEEEELi64ENS_10bfloat16_tEfNS_4arch4Sm90ELb0ELb1ELb1ELb1ELb0ELb1ELb0ELb1ELb1ELb0ELb0ELb0EEENS1_21CollectiveEpilogueFwdINS6_IJSA_SC_SB_EEES9_SE_SG_Li384ELb1ELb0ELb0ELb0EEENS1_36VarlenDynamicPersistentTileSchedulerILi192ELi128ELi384ELi32ELb0ELb0ELb1ELb1ELb0ELb1EEEEEEEEEvNT_6ParamsE:
	.zero		3200


//--------------------- .nv.constant0._ZN7cutlass13device_kernelIN5flash11enable_sm90INS1_16FlashAttnFwdSm90INS1_25CollectiveMainloopFwdSm90ILi2EN4cute5tupleIJNS5_1CILi1EEES8_S8_EEENS6_IJNS7_ILi192EEENS7_ILi128EEENS7_ILi64EEEEEELi64ENS_10bfloat16_tEfNS_4arch4Sm90ELb1ELb0ELb1ELb0ELb0ELb0ELb0ELb1ELb1ELb0ELb0ELb0EEENS1_21CollectiveEpilogueFwdINS6_IJSA_SC_SB_EEES9_SE_SG_Li384ELb0ELb0ELb0ELb0EEENS1_30DynamicPersistentTileSchedulerILi384ELi32ELb0ELb0ELb1EEEEEEEEEvNT_6ParamsE --------------------------
	.section	.nv.constant0._ZN7cutlass13device_kernelIN5flash11enable_sm90INS1_16FlashAttnFwdSm90INS1_25CollectiveMainloopFwdSm90ILi2EN4cute5tupleIJNS5_1CILi1EEES8_S8_EEENS6_IJNS7_ILi192EEENS7_ILi128EEENS7_ILi64EEEEEELi64ENS_10bfloat16_tEfNS_4arch4Sm90ELb1ELb0ELb1ELb0ELb0ELb0ELb0ELb1ELb1ELb0ELb0ELb0EEENS1_21CollectiveEpilogueFwdINS6_IJSA_SC_SB_EEES9_SE_SG_Li384ELb0ELb0ELb0ELb0EEENS1_30DynamicPersistentTileSchedulerILi384ELi32ELb0ELb0ELb1EEEEEEEEEvNT_6ParamsE,"a",@progbits
	.sectionflags	@""
	.align	4
.nv.constant0._ZN7cutlass13device_kernelIN5flash11enable_sm90INS1_16FlashAttnFwdSm90INS1_25CollectiveMainloopFwdSm90ILi2EN4cute5tupleIJNS5_1CILi1EEES8_S8_EEENS6_IJNS7_ILi192EEENS7_ILi128EEENS7_ILi64EEEEEELi64ENS_10bfloat16_tEfNS_4arch4Sm90ELb1ELb0ELb1ELb0ELb0ELb0ELb0ELb1ELb1ELb0ELb0ELb0EEENS1_21CollectiveEpilogueFwdINS6_IJSA_SC_SB_EEES9_SE_SG_Li384ELb0ELb0ELb0ELb0EEENS1_30DynamicPersistentTileSchedulerILi384ELi32ELb0ELb0ELb1EEEEEEEEEvNT_6ParamsE:
	.zero		3584


//--------------------- .nv.constant0._ZN7cutlass13device_kernelIN5flash11enable_sm90INS1_16FlashAttnFwdSm90INS1_25CollectiveMainloopFwdSm90ILi2EN4cute5tupleIJNS5_1CILi1EEES8_S8_EEENS6_IJNS7_ILi192EEENS7_ILi128EEENS7_ILi64EEEEEELi64ENS_10bfloat16_tEfNS_4arch4Sm90ELb1ELb0ELb1ELb1ELb0ELb0ELb0ELb1ELb1ELb0ELb0ELb0EEENS1_21CollectiveEpilogueFwdINS6_IJSA_SC_SB_EEES9_SE_SG_Li384ELb1ELb0ELb0ELb0EEENS1_36VarlenDynamicPersistentTileSchedulerILi192ELi128ELi384ELi32ELb0ELb0ELb1ELb1ELb1ELb1EEEEEEEEEvNT_6ParamsE --------------------------
	.section	.nv.constant0._ZN7cutlass13device_kernelIN5flash11enable_sm90INS1_16FlashAttnFwdSm90INS1_25CollectiveMainloopFwdSm90ILi2EN4cute5tupleIJNS5_1CILi1EEES8_S8_EEENS6_IJNS7_ILi192EEENS7_ILi128EEENS7_ILi64EEEEEELi64ENS_10bfloat16_tEfNS_4arch4Sm90ELb1ELb0ELb1ELb1ELb0ELb0ELb0ELb1ELb1ELb0ELb0ELb0EEENS1_21CollectiveEpilogueFwdINS6_IJSA_SC_SB_EEES9_SE_SG_Li384ELb1ELb0ELb0ELb0EEENS1_36VarlenDynamicPersistentTileSchedulerILi192ELi128ELi384ELi32ELb0ELb0ELb1ELb1ELb1ELb1EEEEEEEEEvNT_6ParamsE,"a",@progbits
	.sectionflags	@""
	.align	4
.nv.constant0._ZN7cutlass13device_kernelIN5flash11enable_sm90INS1_16FlashAttnFwdSm90INS1_25CollectiveMainloopFwdSm90ILi2EN4cute5tupleIJNS5_1CILi1EEES8_S8_EEENS6_IJNS7_ILi192EEENS7_ILi128EEENS7_ILi64EEEEEELi64ENS_10bfloat16_tEfNS_4arch4Sm90ELb1ELb0ELb1ELb1ELb0ELb0ELb0ELb1ELb1ELb0ELb0ELb0EEENS1_21CollectiveEpilogueFwdINS6_IJSA_SC_SB_EEES9_SE_SG_Li384ELb1ELb0ELb0ELb0EEENS1_36VarlenDynamicPersistentTileSchedulerILi192ELi128ELi384ELi32ELb0ELb0ELb1ELb1ELb1ELb1EEEEEEEEEvNT_6ParamsE:
	.zero		3200


//--------------------- .nv.constant0._ZN7cutlass13device_kernelIN5flash11enable_sm90INS1_16FlashAttnFwdSm90INS1_25CollectiveMainloopFwdSm90ILi2EN4cute5tupleIJNS5_1CILi1EEES8_S8_EEENS6_IJNS7_ILi192EEENS7_ILi128EEENS7_ILi64EEEEEELi64ENS_10bfloat16_tEfNS_4arch4Sm90ELb1ELb0ELb1ELb1ELb0ELb1ELb0ELb1ELb1ELb0ELb0ELb0EEENS1_21CollectiveEpilogueFwdINS6_IJSA_SC_SB_EEES9_SE_SG_Li384ELb1ELb0ELb0ELb0EEENS1_36VarlenDynamicPersistentTileSchedulerILi192ELi128ELi384ELi32ELb0ELb0ELb1ELb1ELb1ELb1EEEEEEEEEvNT_6ParamsE --------------------------
	.section	.nv.constant0._ZN7cutlass13device_kernelIN5flash11enable_sm90INS1_16FlashAttnFwdSm90INS1_25CollectiveMainloopFwdSm90ILi2EN4cute5tupleIJNS5_1CILi1EEES8_S8_EEENS6_IJNS7_ILi192EEENS7_ILi128EEENS7_ILi64EEEEEELi64ENS_10bfloat16_tEfNS_4arch4Sm90ELb1ELb0ELb1ELb1ELb0ELb1ELb0ELb1ELb1ELb0ELb0ELb0EEENS1_21CollectiveEpilogueFwdINS6_IJSA_SC_SB_EEES9_SE_SG_Li384ELb1ELb0ELb0ELb0EEENS1_36VarlenDynamicPersistentTileSchedulerILi192ELi128ELi384ELi32ELb0ELb0ELb1ELb1ELb1ELb1EEEEEEEEEvNT_6ParamsE,"a",@progbits
	.sectionflags	@""
	.align	4
.nv.constant0._ZN7cutlass13device_kernelIN5flash11enable_sm90INS1_16FlashAttnFwdSm90INS1_25CollectiveMainloopFwdSm90ILi2EN4cute5tupleIJNS5_1CILi1EEES8_S8_EEENS6_IJNS7_ILi192EEENS7_ILi128EEENS7_ILi64EEEEEELi64ENS_10bfloat16_tEfNS_4arch4Sm90ELb1ELb0ELb1ELb1ELb0ELb1ELb0ELb1ELb1ELb0ELb0ELb0EEENS1_21CollectiveEpilogueFwdINS6_IJSA_SC_SB_EEES9_SE_SG_Li384ELb1ELb0ELb0ELb0EEENS1_36VarlenDynamicPersistentTileSchedulerILi192ELi128ELi384ELi32ELb0ELb0ELb1ELb1ELb1ELb1EEEEEEEEEvNT_6ParamsE:
	.zero		3200


//--------------------- SYMBOLS --------------------------

	.type		.nv.reservedSmem.offset0,@object
	.size		.nv.reservedSmem.offset0,0x4
	.type		__assertfail,@function
